// Copyright (c) 2024, Jay Shah, Ganesh Bikshandi, Ying Zhang, Vijay Thakkar, Pradeep Ramani, Tri Dao.
// Splitting the different template instantiations to different files to speed up compilation.
// This file is auto-generated. See "generate_kernels.py"

#include "flash_fwd_hdim64_fp16_softcap_packgqa_sm90.cu"
#include "flash_fwd_hdim96_fp16_softcap_packgqa_sm90.cu"
#include "flash_fwd_hdim128_fp16_softcap_packgqa_sm90.cu"
#include "flash_fwd_hdim192_fp16_softcap_packgqa_sm90.cu"
#include "flash_fwd_hdim256_fp16_softcap_packgqa_sm90.cu"

// ===== COMPILED SASS (sm_90a) =====

	.target	sm_90a

	.elftype	@"ET_EXEC"


//--------------------- .note.nv.tkinfo           --------------------------
	.section	.note.nv.tkinfo,"",@"SHT_NOTE"
	.sectionflags	@"SHF_NOTE_NV_TKINFO"
	.tkinfo
        /*0018*/ 	.word	0x00000002
        /*0030*/ 	.string	""
        /*0030*/ 	.string	"ptxas"
        /*0030*/ 	.string	"Cuda compilation tools, release 13.0, V13.0.88"
        /*0030*/ 	.string	"Build cuda_13.0.r13.0/compiler.36424714_0"
        /*0030*/ 	.string	"-arch sm_90a -m 64 "



//--------------------- .note.nv.cuinfo           --------------------------
	.section	.note.nv.cuinfo,"",@"SHT_NOTE"
	.sectionflags	@"SHF_NOTE_NV_CUINFO"
        /*0018*/ 	.short	0x0002
        /*001a*/ 	.short	0x005a
        /*001c*/ 	.short	0x0082
	.zero		2


//--------------------- .nv.info                  --------------------------
	.section	.nv.info,"",@"SHT_CUDA_INFO"
	.align	4


	//----- nvinfo : EIATTR_REGCOUNT
	.align		4
        /*0000*/ 	.byte	0x04, 0x2f
        /*0002*/ 	.short	(.L_57 - .L_56)
	.align		4
.L_56:
        /*0004*/ 	.word	index@(_ZN7cutlass13device_kernelIN5flash11enable_sm90INS1_16FlashAttnFwdSm90INS1_25CollectiveMainloopFwdSm90ILi2EN4cute5tupleIJNS5_1CILi1EEES8_S8_EEENS6_IJNS7_ILi192EEENS7_ILi128EEENS7_ILi64EEEEEELi64ENS_6half_tEfNS_4arch4Sm90ELb1ELb0ELb1ELb1ELb0ELb1ELb0ELb1ELb1ELb1ELb0ELb0EEENS1_21CollectiveEpilogueFwdINS6_IJSA_SC_SB_EEES9_SE_SG_Li384ELb1ELb1ELb0ELb0EEENS1_36VarlenDynamicPersistentTileSchedulerILi192ELi128ELi384ELi128ELb0ELb1ELb1ELb1ELb1ELb1EEEEEEEEEvNT_6ParamsE)
        /*0008*/ 	.word	0x00000080


	//----- nvinfo : EIATTR_FRAME_SIZE
	.align		4
.L_57:
        /*000c*/ 	.byte	0x04, 0x11
        /*000e*/ 	.short	(.L_59 - .L_58)
	.align		4
.L_58:
        /*0010*/ 	.word	index@(_ZN7cutlass13device_kernelIN5flash11enable_sm90INS1_16FlashAttnFwdSm90INS1_25CollectiveMainloopFwdSm90ILi2EN4cute5tupleIJNS5_1CILi1EEES8_S8_EEENS6_IJNS7_ILi192EEENS7_ILi128EEENS7_ILi64EEEEEELi64ENS_6half_tEfNS_4arch4Sm90ELb1ELb0ELb1ELb1ELb0ELb1ELb0ELb1ELb1ELb1ELb0ELb0EEENS1_21CollectiveEpilogueFwdINS6_IJSA_SC_SB_EEES9_SE_SG_Li384ELb1ELb1ELb0ELb0EEENS1_36VarlenDynamicPersistentTileSchedulerILi192ELi128ELi384ELi128ELb0ELb1ELb1ELb1ELb1ELb1EEEEEEEEEvNT_6ParamsE)
        /*0014*/ 	.word	0x00000060


	//----- nvinfo : EIATTR_REGCOUNT
	.align		4
.L_59:
        /*0018*/ 	.byte	0x04, 0x2f
        /*001a*/ 	.short	(.L_61 - .L_60)
	.align		4
.L_60:
        /*001c*/ 	.word	index@(_ZN7cutlass13device_kernelIN5flash11enable_sm90INS1_16FlashAttnFwdSm90INS1_25CollectiveMainloopFwdSm90ILi2EN4cute5tupleIJNS5_1CILi1EEES8_S8_EEENS6_IJNS7_ILi192EEENS7_ILi128EEENS7_ILi64EEEEEELi64ENS_6half_tEfNS_4arch4Sm90ELb1ELb0ELb1ELb1ELb0ELb0ELb0ELb1ELb1ELb1ELb0ELb0EEENS1_21CollectiveEpilogueFwdINS6_IJSA_SC_SB_EEES9_SE_SG_Li384ELb1ELb1ELb0ELb0EEENS1_36VarlenDynamicPersistentTileSchedulerILi192ELi128ELi384ELi128ELb0ELb1ELb1ELb1ELb1ELb1EEEEEEEEEvNT_6ParamsE)
        /*0020*/ 	.word	0x00000080


	//----- nvinfo : EIATTR_FRAME_SIZE
	.align		4
.L_61:
        /*0024*/ 	.byte	0x04, 0x11
        /*0026*/ 	.short	(.L_63 - .L_62)
	.align		4
.L_62:
        /*0028*/ 	.word	index@(_ZN7cutlass13device_kernelIN5flash11enable_sm90INS1_16FlashAttnFwdSm90INS1_25CollectiveMainloopFwdSm90ILi2EN4cute5tupleIJNS5_1CILi1EEES8_S8_EEENS6_IJNS7_ILi192EEENS7_ILi128EEENS7_ILi64EEEEEELi64ENS_6half_tEfNS_4arch4Sm90ELb1ELb0ELb1ELb1ELb0ELb0ELb0ELb1ELb1ELb1ELb0ELb0EEENS1_21CollectiveEpilogueFwdINS6_IJSA_SC_SB_EEES9_SE_SG_Li384ELb1ELb1ELb0ELb0EEENS1_36VarlenDynamicPersistentTileSchedulerILi192ELi128ELi384ELi128ELb0ELb1ELb1ELb1ELb1ELb1EEEEEEEEEvNT_6ParamsE)
        /*002c*/ 	.word	0x00000038


	//----- nvinfo : EIATTR_REGCOUNT
	.align		4
.L_63:
        /*0030*/ 	.byte	0x04, 0x2f
        /*0032*/ 	.short	(.L_65 - .L_64)
	.align		4
.L_64:
        /*0034*/ 	.word	index@(_ZN7cutlass13device_kernelIN5flash11enable_sm90INS1_16FlashAttnFwdSm90INS1_25CollectiveMainloopFwdSm90ILi2EN4cute5tupleIJNS5_1CILi1EEES8_S8_EEENS6_IJNS7_ILi192EEENS7_ILi128EEENS7_ILi64EEEEEELi64ENS_6half_tEfNS_4arch4Sm90ELb1ELb0ELb1ELb0ELb0ELb0ELb0ELb1ELb1ELb1ELb0ELb0EEENS1_21CollectiveEpilogueFwdINS6_IJSA_SC_SB_EEES9_SE_SG_Li384ELb0ELb1ELb0ELb0EEENS1_30DynamicPersistentTileSchedulerILi384ELi128ELb0ELb1ELb1EEEEEEEEEvNT_6ParamsE)
        /*0038*/ 	.word	0x00000080


	//----- nvinfo : EIATTR_FRAME_SIZE
	.align		4
.L_65:
        /*003c*/ 	.byte	0x04, 0x11
        /*003e*/ 	.short	(.L_67 - .L_66)
	.align		4
.L_66:
        /*0040*/ 	.word	index@(_ZN7cutlass13device_kernelIN5flash11enable_sm90INS1_16FlashAttnFwdSm90INS1_25CollectiveMainloopFwdSm90ILi2EN4cute5tupleIJNS5_1CILi1EEES8_S8_EEENS6_IJNS7_ILi192EEENS7_ILi128EEENS7_ILi64EEEEEELi64ENS_6half_tEfNS_4arch4Sm90ELb1ELb0ELb1ELb0ELb0ELb0ELb0ELb1ELb1ELb1ELb0ELb0EEENS1_21CollectiveEpilogueFwdINS6_IJSA_SC_SB_EEES9_SE_SG_Li384ELb0ELb1ELb0ELb0EEENS1_30DynamicPersistentTileSchedulerILi384ELi128ELb0ELb1ELb1EEEEEEEEEvNT_6ParamsE)
        /*0044*/ 	.word	0x00000008


	//----- nvinfo : EIATTR_REGCOUNT
	.align		4
.L_67:
        /*0048*/ 	.byte	0x04, 0x2f
        /*004a*/ 	.short	(.L_69 - .L_68)
	.align		4
.L_68:
        /*004c*/ 	.word	index@(_ZN7cutlass13device_kernelIN5flash11enable_sm90INS1_16FlashAttnFwdSm90INS1_25CollectiveMainloopFwdSm90ILi2EN4cute5tupleIJNS5_1CILi1EEES8_S8_EEENS6_IJNS7_ILi192EEENS7_ILi128EEENS7_ILi64EEEEEELi64ENS_6half_tEfNS_4arch4Sm90ELb0ELb1ELb1ELb1ELb0ELb1ELb0ELb1ELb1ELb1ELb0ELb0EEENS1_21CollectiveEpilogueFwdINS6_IJSA_SC_SB_EEES9_SE_SG_Li384ELb1ELb1ELb0ELb0EEENS1_36VarlenDynamicPersistentTileSchedulerILi192ELi128ELi384ELi128ELb0ELb1ELb1ELb1ELb0ELb1EEEEEEEEEvNT_6ParamsE)
        /*0050*/ 	.word	0x00000080


	//----- nvinfo : EIATTR_FRAME_SIZE
	.align		4
.L_69:
        /*0054*/ 	.byte	0x04, 0x11
        /*0056*/ 	.short	(.L_71 - .L_70)
	.align		4
.L_70:
        /*0058*/ 	.word	index@(_ZN7cutlass13device_kernelIN5flash11enable_sm90INS1_16FlashAttnFwdSm90INS1_25CollectiveMainloopFwdSm90ILi2EN4cute5tupleIJNS5_1CILi1EEES8_S8_EEENS6_IJNS7_ILi192EEENS7_ILi128EEENS7_ILi64EEEEEELi64ENS_6half_tEfNS_4arch4Sm90ELb0ELb1ELb1ELb1ELb0ELb1ELb0ELb1ELb1ELb1ELb0ELb0EEENS1_21CollectiveEpilogueFwdINS6_IJSA_SC_SB_EEES9_SE_SG_Li384ELb1ELb1ELb0ELb0EEENS1_36VarlenDynamicPersistentTileSchedulerILi192ELi128ELi384ELi128ELb0ELb1ELb1ELb1ELb0ELb1EEEEEEEEEvNT_6ParamsE)
        /*005c*/ 	.word	0x00000068


	//----- nvinfo : EIATTR_REGCOUNT
	.align		4
.L_71:
        /*0060*/ 	.byte	0x04, 0x2f
        /*0062*/ 	.short	(.L_73 - .L_72)
	.align		4
.L_72:
        /*0064*/ 	.word	index@(_ZN7cutlass13device_kernelIN5flash11enable_sm90INS1_16FlashAttnFwdSm90INS1_25CollectiveMainloopFwdSm90ILi2EN4cute5tupleIJNS5_1CILi1EEES8_S8_EEENS6_IJNS7_ILi192EEENS7_ILi128EEENS7_ILi64EEEEEELi64ENS_6half_tEfNS_4arch4Sm90ELb0ELb1ELb1ELb1ELb0ELb0ELb0ELb1ELb1ELb1ELb0ELb0EEENS1_21CollectiveEpilogueFwdINS6_IJSA_SC_SB_EEES9_SE_SG_Li384ELb1ELb1ELb0ELb0EEENS1_36VarlenDynamicPersistentTileSchedulerILi192ELi128ELi384ELi128ELb0ELb1ELb1ELb1ELb0ELb1EEEEEEEEEvNT_6ParamsE)
        /*0068*/ 	.word	0x00000080


	//----- nvinfo : EIATTR_FRAME_SIZE
	.align		4
.L_73:
        /*006c*/ 	.byte	0x04, 0x11
        /*006e*/ 	.short	(.L_75 - .L_74)
	.align		4
.L_74:
        /*0070*/ 	.word	index@(_ZN7cutlass13device_kernelIN5flash11enable_sm90INS1_16FlashAttnFwdSm90INS1_25CollectiveMainloopFwdSm90ILi2EN4cute5tupleIJNS5_1CILi1EEES8_S8_EEENS6_IJNS7_ILi192EEENS7_ILi128EEENS7_ILi64EEEEEELi64ENS_6half_tEfNS_4arch4Sm90ELb0ELb1ELb1ELb1ELb0ELb0ELb0ELb1ELb1ELb1ELb0ELb0EEENS1_21CollectiveEpilogueFwdINS6_IJSA_SC_SB_EEES9_SE_SG_Li384ELb1ELb1ELb0ELb0EEENS1_36VarlenDynamicPersistentTileSchedulerILi192ELi128ELi384ELi128ELb0ELb1ELb1ELb1ELb0ELb1EEEEEEEEEvNT_6ParamsE)
        /*0074*/ 	.word	0x00000038


	//----- nvinfo : EIATTR_REGCOUNT
	.align		4
.L_75:
        /*0078*/ 	.byte	0x04, 0x2f
        /*007a*/ 	.short	(.L_77 - .L_76)
	.align		4
.L_76:
        /*007c*/ 	.word	index@(_ZN7cutlass13device_kernelIN5flash11enable_sm90INS1_16FlashAttnFwdSm90INS1_25CollectiveMainloopFwdSm90ILi2EN4cute5tupleIJNS5_1CILi1EEES8_S8_EEENS6_IJNS7_ILi192EEENS7_ILi128EEENS7_ILi64EEEEEELi64ENS_6half_tEfNS_4arch4Sm90ELb0ELb1ELb1ELb0ELb0ELb0ELb0ELb1ELb1ELb1ELb0ELb0EEENS1_21CollectiveEpilogueFwdINS6_IJSA_SC_SB_EEES9_SE_SG_Li384ELb0ELb1ELb0ELb0EEENS1_30DynamicPersistentTileSchedulerILi384ELi128ELb0ELb1ELb1EEEEEEEEEvNT_6ParamsE)
        /*0080*/ 	.word	0x00000080


	//----- nvinfo : EIATTR_FRAME_SIZE
	.align		4
.L_77:
        /*0084*/ 	.byte	0x04, 0x11
        /*0086*/ 	.short	(.L_79 - .L_78)
	.align		4
.L_78:
        /*0088*/ 	.word	index@(_ZN7cutlass13device_kernelIN5flash11enable_sm90INS1_16FlashAttnFwdSm90INS1_25CollectiveMainloopFwdSm90ILi2EN4cute5tupleIJNS5_1CILi1EEES8_S8_EEENS6_IJNS7_ILi192EEENS7_ILi128EEENS7_ILi64EEEEEELi64ENS_6half_tEfNS_4arch4Sm90ELb0ELb1ELb1ELb0ELb0ELb0ELb0ELb1ELb1ELb1ELb0ELb0EEENS1_21CollectiveEpilogueFwdINS6_IJSA_SC_SB_EEES9_SE_SG_Li384ELb0ELb1ELb0ELb0EEENS1_30DynamicPersistentTileSchedulerILi384ELi128ELb0ELb1ELb1EEEEEEEEEvNT_6ParamsE)
        /*008c*/ 	.word	0x00000000


	//----- nvinfo : EIATTR_REGCOUNT
	.align		4
.L_79:
        /*0090*/ 	.byte	0x04, 0x2f
        /*0092*/ 	.short	(.L_81 - .L_80)
	.align		4
.L_80:
        /*0094*/ 	.word	index@(_ZN7cutlass13device_kernelIN5flash11enable_sm90INS1_16FlashAttnFwdSm90INS1_25CollectiveMainloopFwdSm90ILi2EN4cute5tupleIJNS5_1CILi1EEES8_S8_EEENS6_IJNS7_ILi192EEESA_NS7_ILi64EEEEEELi64ENS_6half_tEfNS_4arch4Sm90ELb0ELb0ELb1ELb1ELb0ELb1ELb0ELb0ELb1ELb1ELb0ELb0EEENS1_21CollectiveEpilogueFwdINS6_IJSA_SB_SA_EEES9_SD_SF_Li384ELb1ELb1ELb0ELb0EEENS1_36VarlenDynamicPersistentTileSchedulerILi192ELi192ELi384ELi128ELb0ELb1ELb1ELb0ELb1ELb1EEEEEEEEEvNT_6ParamsE)
        /*0098*/ 	.word	0x00000080


	//----- nvinfo : EIATTR_FRAME_SIZE
	.align		4
.L_81:
        /*009c*/ 	.byte	0x04, 0x11
        /*009e*/ 	.short	(.L_83 - .L_82)
	.align		4
.L_82:
        /*00a0*/ 	.word	index@(_ZN7cutlass13device_kernelIN5flash11enable_sm90INS1_16FlashAttnFwdSm90INS1_25CollectiveMainloopFwdSm90ILi2EN4cute5tupleIJNS5_1CILi1EEES8_S8_EEENS6_IJNS7_ILi192EEESA_NS7_ILi64EEEEEELi64ENS_6half_tEfNS_4arch4Sm90ELb0ELb0ELb1ELb1ELb0ELb1ELb0ELb0ELb1ELb1ELb0ELb0EEENS1_21CollectiveEpilogueFwdINS6_IJSA_SB_SA_EEES9_SD_SF_Li384ELb1ELb1ELb0ELb0EEENS1_36VarlenDynamicPersistentTileSchedulerILi192ELi192ELi384ELi128ELb0ELb1ELb1ELb0ELb1ELb1EEEEEEEEEvNT_6ParamsE)
        /*00a4*/ 	.word	0x000000c8


	//----- nvinfo : EIATTR_REGCOUNT
	.align		4
.L_83:
        /*00a8*/ 	.byte	0x04, 0x2f
        /*00aa*/ 	.short	(.L_85 - .L_84)
	.align		4
.L_84:
        /*00ac*/ 	.word	index@(_ZN7cutlass13device_kernelIN5flash11enable_sm90INS1_16FlashAttnFwdSm90INS1_25CollectiveMainloopFwdSm90ILi2EN4cute5tupleIJNS5_1CILi1EEES8_S8_EEENS6_IJNS7_ILi192EEESA_NS7_ILi64EEEEEELi64ENS_6half_tEfNS_4arch4Sm90ELb0ELb0ELb1ELb1ELb0ELb0ELb0ELb0ELb1ELb1ELb0ELb0EEENS1_21CollectiveEpilogueFwdINS6_IJSA_SB_SA_EEES9_SD_SF_Li384ELb1ELb1ELb0ELb0EEENS1_36VarlenDynamicPersistentTileSchedulerILi192ELi192ELi384ELi128ELb0ELb1ELb1ELb0ELb1ELb1EEEEEEEEEvNT_6ParamsE)
        /*00b0*/ 	.word	0x00000080


	//----- nvinfo : EIATTR_FRAME_SIZE
	.align		4
.L_85:
        /*00b4*/ 	.byte	0x04, 0x11
        /*00b6*/ 	.short	(.L_87 - .L_86)
	.align		4
.L_86:
        /*00b8*/ 	.word	index@(_ZN7cutlass13device_kernelIN5flash11enable_sm90INS1_16FlashAttnFwdSm90INS1_25CollectiveMainloopFwdSm90ILi2EN4cute5tupleIJNS5_1CILi1EEES8_S8_EEENS6_IJNS7_ILi192EEESA_NS7_ILi64EEEEEELi64ENS_6half_tEfNS_4arch4Sm90ELb0ELb0ELb1ELb1ELb0ELb0ELb0ELb0ELb1ELb1ELb0ELb0EEENS1_21CollectiveEpilogueFwdINS6_IJSA_SB_SA_EEES9_SD_SF_Li384ELb1ELb1ELb0ELb0EEENS1_36VarlenDynamicPersistentTileSchedulerILi192ELi192ELi384ELi128ELb0ELb1ELb1ELb0ELb1ELb1EEEEEEEEEvNT_6ParamsE)
        /*00bc*/ 	.word	0x00000040


	//----- nvinfo : EIATTR_REGCOUNT
	.align		4
.L_87:
        /*00c0*/ 	.byte	0x04, 0x2f
        /*00c2*/ 	.short	(.L_89 - .L_88)
	.align		4
.L_88:
        /*00c4*/ 	.word	index@(_ZN7cutlass13device_kernelIN5flash11enable_sm90INS1_16FlashAttnFwdSm90INS1_25CollectiveMainloopFwdSm90ILi2EN4cute5tupleIJNS5_1CILi1EEES8_S8_EEENS6_IJNS7_ILi192EEESA_NS7_ILi64EEEEEELi64ENS_6half_tEfNS_4arch4Sm90ELb0ELb0ELb1ELb0ELb0ELb0ELb0ELb0ELb1ELb1ELb0ELb0EEENS1_21CollectiveEpilogueFwdINS6_IJSA_SB_SA_EEES9_SD_SF_Li384ELb0ELb1ELb0ELb0EEENS1_29StaticPersistentTileSchedulerILb0EEEEEEEEEvNT_6ParamsE)
        /*00c8*/ 	.word	0x00000080


	//----- nvinfo : EIATTR_FRAME_SIZE
	.align		4
.L_89:
        /*00cc*/ 	.byte	0x04, 0x11
        /*00ce*/ 	.short	(.L_91 - .L_90)
	.align		4
.L_90:
        /*00d0*/ 	.word	index@(_ZN7cutlass13device_kernelIN5flash11enable_sm90INS1_16FlashAttnFwdSm90INS1_25CollectiveMainloopFwdSm90ILi2EN4cute5tupleIJNS5_1CILi1EEES8_S8_EEENS6_IJNS7_ILi192EEESA_NS7_ILi64EEEEEELi64ENS_6half_tEfNS_4arch4Sm90ELb0ELb0ELb1ELb0ELb0ELb0ELb0ELb0ELb1ELb1ELb0ELb0EEENS1_21CollectiveEpilogueFwdINS6_IJSA_SB_SA_EEES9_SD_SF_Li384ELb0ELb1ELb0ELb0EEENS1_29StaticPersistentTileSchedulerILb0EEEEEEEEEvNT_6ParamsE)
        /*00d4*/ 	.word	0x00000030


	//----- nvinfo : EIATTR_REGCOUNT
	.align		4
.L_91:
        /*00d8*/ 	.byte	0x04, 0x2f
        /*00da*/ 	.short	(.L_93 - .L_92)
	.align		4
.L_92:
        /*00dc*/ 	.word	index@(_ZN7cutlass13device_kernelIN5flash11enable_sm90INS1_16FlashAttnFwdSm90INS1_25CollectiveMainloopFwdSm90ILi2EN4cute5tupleIJNS5_1CILi1EEES8_S8_EEENS6_IJNS7_ILi192EEENS7_ILi144EEENS7_ILi96EEEEEELi96ENS_6half_tEfNS_4arch4Sm90ELb1ELb0ELb1ELb1ELb0ELb1ELb0ELb0ELb1ELb1ELb0ELb0EEENS1_21CollectiveEpilogueFwdINS6_IJSA_SC_SB_EEES9_SE_SG_Li384ELb1ELb1ELb0ELb0EEENS1_36VarlenDynamicPersistentTileSchedulerILi192ELi144ELi384ELi128ELb0ELb1ELb1ELb1ELb1ELb1EEEEEEEEEvNT_6ParamsE)
        /*00e0*/ 	.word	0x00000080


	//----- nvinfo : EIATTR_FRAME_SIZE
	.align		4
.L_93:
        /*00e4*/ 	.byte	0x04, 0x11
        /*00e6*/ 	.short	(.L_95 - .L_94)
	.align		4
.L_94:
        /*00e8*/ 	.word	index@(_ZN7cutlass13device_kernelIN5flash11enable_sm90INS1_16FlashAttnFwdSm90INS1_25CollectiveMainloopFwdSm90ILi2EN4cute5tupleIJNS5_1CILi1EEES8_S8_EEENS6_IJNS7_ILi192EEENS7_ILi144EEENS7_ILi96EEEEEELi96ENS_6half_tEfNS_4arch4Sm90ELb1ELb0ELb1ELb1ELb0ELb1ELb0ELb0ELb1ELb1ELb0ELb0EEENS1_21CollectiveEpilogueFwdINS6_IJSA_SC_SB_EEES9_SE_SG_Li384ELb1ELb1ELb0ELb0EEENS1_36VarlenDynamicPersistentTileSchedulerILi192ELi144ELi384ELi128ELb0ELb1ELb1ELb1ELb1ELb1EEEEEEEEEvNT_6ParamsE)
        /*00ec*/ 	.word	0x000000c8


	//----- nvinfo : EIATTR_REGCOUNT
	.align		4
.L_95:
        /*00f0*/ 	.byte	0x04, 0x2f
        /*00f2*/ 	.short	(.L_97 - .L_96)
	.align		4
.L_96:
        /*00f4*/ 	.word	index@(_ZN7cutlass13device_kernelIN5flash11enable_sm90INS1_16FlashAttnFwdSm90INS1_25CollectiveMainloopFwdSm90ILi2EN4cute5tupleIJNS5_1CILi1EEES8_S8_EEENS6_IJNS7_ILi192EEENS7_ILi144EEENS7_ILi96EEEEEELi96ENS_6half_tEfNS_4arch4Sm90ELb1ELb0ELb1ELb1ELb0ELb0ELb0ELb0ELb1ELb1ELb0ELb0EEENS1_21CollectiveEpilogueFwdINS6_IJSA_SC_SB_EEES9_SE_SG_Li384ELb1ELb1ELb0ELb0EEENS1_36VarlenDynamicPersistentTileSchedulerILi192ELi144ELi384ELi128ELb0ELb1ELb1ELb1ELb1ELb1EEEEEEEEEvNT_6ParamsE)
        /*00f8*/ 	.word	0x00000080


	//----- nvinfo : EIATTR_FRAME_SIZE
	.align		4
.L_97:
        /*00fc*/ 	.byte	0x04, 0x11
        /*00fe*/ 	.short	(.L_99 - .L_98)
	.align		4
.L_98:
        /*0100*/ 	.word	index@(_ZN7cutlass13device_kernelIN5flash11enable_sm90INS1_16FlashAttnFwdSm90INS1_25CollectiveMainloopFwdSm90ILi2EN4cute5tupleIJNS5_1CILi1EEES8_S8_EEENS6_IJNS7_ILi192EEENS7_ILi144EEENS7_ILi96EEEEEELi96ENS_6half_tEfNS_4arch4Sm90ELb1ELb0ELb1ELb1ELb0ELb0ELb0ELb0ELb1ELb1ELb0ELb0EEENS1_21CollectiveEpilogueFwdINS6_IJSA_SC_SB_EEES9_SE_SG_Li384ELb1ELb1ELb0ELb0EEENS1_36VarlenDynamicPersistentTileSchedulerILi192ELi144ELi384ELi128ELb0ELb1ELb1ELb1ELb1ELb1EEEEEEEEEvNT_6ParamsE)
        /*0104*/ 	.word	0x00000038


	//----- nvinfo : EIATTR_REGCOUNT
	.align		4
.L_99:
        /*0108*/ 	.byte	0x04, 0x2f
        /*010a*/ 	.short	(.L_101 - .L_100)
	.align		4
.L_100:
        /*010c*/ 	.word	index@(_ZN7cutlass13device_kernelIN5flash11enable_sm90INS1_16FlashAttnFwdSm90INS1_25CollectiveMainloopFwdSm90ILi2EN4cute5tupleIJNS5_1CILi1EEES8_S8_EEENS6_IJNS7_ILi192EEENS7_ILi144EEENS7_ILi96EEEEEELi96ENS_6half_tEfNS_4arch4Sm90ELb1ELb0ELb1ELb0ELb0ELb0ELb0ELb0ELb1ELb1ELb0ELb0EEENS1_21CollectiveEpilogueFwdINS6_IJSA_SC_SB_EEES9_SE_SG_Li384ELb0ELb1ELb0ELb0EEENS1_30DynamicPersistentTileSchedulerILi384ELi128ELb0ELb1ELb1EEEEEEEEEvNT_6ParamsE)
        /*0110*/ 	.word	0x00000080


	//----- nvinfo : EIATTR_FRAME_SIZE
	.align		4
.L_101:
        /*0114*/ 	.byte	0x04, 0x11
        /*0116*/ 	.short	(.L_103 - .L_102)
	.align		4
.L_102:
        /*0118*/ 	.word	index@(_ZN7cutlass13device_kernelIN5flash11enable_sm90INS1_16FlashAttnFwdSm90INS1_25CollectiveMainloopFwdSm90ILi2EN4cute5tupleIJNS5_1CILi1EEES8_S8_EEENS6_IJNS7_ILi192EEENS7_ILi144EEENS7_ILi96EEEEEELi96ENS_6half_tEfNS_4arch4Sm90ELb1ELb0ELb1ELb0ELb0ELb0ELb0ELb0ELb1ELb1ELb0ELb0EEENS1_21CollectiveEpilogueFwdINS6_IJSA_SC_SB_EEES9_SE_SG_Li384ELb0ELb1ELb0ELb0EEENS1_30DynamicPersistentTileSchedulerILi384ELi128ELb0ELb1ELb1EEEEEEEEEvNT_6ParamsE)
        /*011c*/ 	.word	0x00000010


	//----- nvinfo : EIATTR_REGCOUNT
	.align		4
.L_103:
        /*0120*/ 	.byte	0x04, 0x2f
        /*0122*/ 	.short	(.L_105 - .L_104)
	.align		4
.L_104:
        /*0124*/ 	.word	index@(_ZN7cutlass13device_kernelIN5flash11enable_sm90INS1_16FlashAttnFwdSm90INS1_25CollectiveMainloopFwdSm90ILi2EN4cute5tupleIJNS5_1CILi1EEES8_S8_EEENS6_IJNS7_ILi192EEENS7_ILi128EEENS7_ILi96EEEEEELi96ENS_6half_tEfNS_4arch4Sm90ELb0ELb1ELb1ELb1ELb0ELb1ELb0ELb0ELb1ELb1ELb0ELb0EEENS1_21CollectiveEpilogueFwdINS6_IJSA_SC_SB_EEES9_SE_SG_Li384ELb1ELb1ELb0ELb0EEENS1_36VarlenDynamicPersistentTileSchedulerILi192ELi128ELi384ELi128ELb0ELb1ELb1ELb1ELb0ELb1EEEEEEEEEvNT_6ParamsE)
        /*0128*/ 	.word	0x00000080


	//----- nvinfo : EIATTR_FRAME_SIZE
	.align		4
.L_105:
        /*012c*/ 	.byte	0x04, 0x11
        /*012e*/ 	.short	(.L_107 - .L_106)
	.align		4
.L_106:
        /*0130*/ 	.word	index@(_ZN7cutlass13device_kernelIN5flash11enable_sm90INS1_16FlashAttnFwdSm90INS1_25CollectiveMainloopFwdSm90ILi2EN4cute5tupleIJNS5_1CILi1EEES8_S8_EEENS6_IJNS7_ILi192EEENS7_ILi128EEENS7_ILi96EEEEEELi96ENS_6half_tEfNS_4arch4Sm90ELb0ELb1ELb1ELb1ELb0ELb1ELb0ELb0ELb1ELb1ELb0ELb0EEENS1_21CollectiveEpilogueFwdINS6_IJSA_SC_SB_EEES9_SE_SG_Li384ELb1ELb1ELb0ELb0EEENS1_36VarlenDynamicPersistentTileSchedulerILi192ELi128ELi384ELi128ELb0ELb1ELb1ELb1ELb0ELb1EEEEEEEEEvNT_6ParamsE)
        /*0134*/ 	.word	0x00000068


	//----- nvinfo : EIATTR_REGCOUNT
	.align		4
.L_107:
        /*0138*/ 	.byte	0x04, 0x2f
        /*013a*/ 	.short	(.L_109 - .L_108)
	.align		4
.L_108:
        /*013c*/ 	.word	index@(_ZN7cutlass13device_kernelIN5flash11enable_sm90INS1_16FlashAttnFwdSm90INS1_25CollectiveMainloopFwdSm90ILi2EN4cute5tupleIJNS5_1CILi1EEES8_S8_EEENS6_IJNS7_ILi192EEENS7_ILi128EEENS7_ILi96EEEEEELi96ENS_6half_tEfNS_4arch4Sm90ELb0ELb1ELb1ELb1ELb0ELb0ELb0ELb0ELb1ELb1ELb0ELb0EEENS1_21CollectiveEpilogueFwdINS6_IJSA_SC_SB_EEES9_SE_SG_Li384ELb1ELb1ELb0ELb0EEENS1_36VarlenDynamicPersistentTileSchedulerILi192ELi128ELi384ELi128ELb0ELb1ELb1ELb1ELb0ELb1EEEEEEEEEvNT_6ParamsE)
        /*0140*/ 	.word	0x00000080


	//----- nvinfo : EIATTR_FRAME_SIZE
	.align		4
.L_109:
        /*0144*/ 	.byte	0x04, 0x11
        /*0146*/ 	.short	(.L_111 - .L_110)
	.align		4
.L_110:
        /*0148*/ 	.word	index@(_ZN7cutlass13device_kernelIN5flash11enable_sm90INS1_16FlashAttnFwdSm90INS1_25CollectiveMainloopFwdSm90ILi2EN4cute5tupleIJNS5_1CILi1EEES8_S8_EEENS6_IJNS7_ILi192EEENS7_ILi128EEENS7_ILi96EEEEEELi96ENS_6half_tEfNS_4arch4Sm90ELb0ELb1ELb1ELb1ELb0ELb0ELb0ELb0ELb1ELb1ELb0ELb0EEENS1_21CollectiveEpilogueFwdINS6_IJSA_SC_SB_EEES9_SE_SG_Li384ELb1ELb1ELb0ELb0EEENS1_36VarlenDynamicPersistentTileSchedulerILi192ELi128ELi384ELi128ELb0ELb1ELb1ELb1ELb0ELb1EEEEEEEEEvNT_6ParamsE)
        /*014c*/ 	.word	0x00000038


	//----- nvinfo : EIATTR_REGCOUNT
	.align		4
.L_111:
        /*0150*/ 	.byte	0x04, 0x2f
        /*0152*/ 	.short	(.L_113 - .L_112)
	.align		4
.L_112:
        /*0154*/ 	.word	index@(_ZN7cutlass13device_kernelIN5flash11enable_sm90INS1_16FlashAttnFwdSm90INS1_25CollectiveMainloopFwdSm90ILi2EN4cute5tupleIJNS5_1CILi1EEES8_S8_EEENS6_IJNS7_ILi192EEENS7_ILi128EEENS7_ILi96EEEEEELi96ENS_6half_tEfNS_4arch4Sm90ELb0ELb1ELb1ELb0ELb0ELb0ELb0ELb0ELb1ELb1ELb0ELb0EEENS1_21CollectiveEpilogueFwdINS6_IJSA_SC_SB_EEES9_SE_SG_Li384ELb0ELb1ELb0ELb0EEENS1_30DynamicPersistentTileSchedulerILi384ELi128ELb0ELb1ELb1EEEEEEEEEvNT_6ParamsE)
        /*0158*/ 	.word	0x00000080


	//----- nvinfo : EIATTR_FRAME_SIZE
	.align		4
.L_113:
        /*015c*/ 	.byte	0x04, 0x11
        /*015e*/ 	.short	(.L_115 - .L_114)
	.align		4
.L_114:
        /*0160*/ 	.word	index@(_ZN7cutlass13device_kernelIN5flash11enable_sm90INS1_16FlashAttnFwdSm90INS1_25CollectiveMainloopFwdSm90ILi2EN4cute5tupleIJNS5_1CILi1EEES8_S8_EEENS6_IJNS7_ILi192EEENS7_ILi128EEENS7_ILi96EEEEEELi96ENS_6half_tEfNS_4arch4Sm90ELb0ELb1ELb1ELb0ELb0ELb0ELb0ELb0ELb1ELb1ELb0ELb0EEENS1_21CollectiveEpilogueFwdINS6_IJSA_SC_SB_EEES9_SE_SG_Li384ELb0ELb1ELb0ELb0EEENS1_30DynamicPersistentTileSchedulerILi384ELi128ELb0ELb1ELb1EEEEEEEEEvNT_6ParamsE)
        /*0164*/ 	.word	0x00000000


	//----- nvinfo : EIATTR_REGCOUNT
	.align		4
.L_115:
        /*0168*/ 	.byte	0x04, 0x2f
        /*016a*/ 	.short	(.L_117 - .L_116)
	.align		4
.L_116:
        /*016c*/ 	.word	index@(_ZN7cutlass13device_kernelIN5flash11enable_sm90INS1_16FlashAttnFwdSm90INS1_25CollectiveMainloopFwdSm90ILi2EN4cute5tupleIJNS5_1CILi1EEES8_S8_EEENS6_IJNS7_ILi192EEENS7_ILi144EEENS7_ILi96EEEEEELi96ENS_6half_tEfNS_4arch4Sm90ELb0ELb0ELb1ELb1ELb0ELb1ELb0ELb0ELb1ELb1ELb0ELb0EEENS1_21CollectiveEpilogueFwdINS6_IJSA_SC_SB_EEES9_SE_SG_Li384ELb1ELb1ELb0ELb0EEENS1_36VarlenDynamicPersistentTileSchedulerILi192ELi144ELi384ELi128ELb0ELb1ELb1ELb0ELb1ELb1EEEEEEEEEvNT_6ParamsE)
        /*0170*/ 	.word	0x00000080


	//----- nvinfo : EIATTR_FRAME_SIZE
	.align		4
.L_117:
        /*0174*/ 	.byte	0x04, 0x11
        /*0176*/ 	.short	(.L_119 - .L_118)
	.align		4
.L_118:
        /*0178*/ 	.word	index@(_ZN7cutlass13device_kernelIN5flash11enable_sm90INS1_16FlashAttnFwdSm90INS1_25CollectiveMainloopFwdSm90ILi2EN4cute5tupleIJNS5_1CILi1EEES8_S8_EEENS6_IJNS7_ILi192EEENS7_ILi144EEENS7_ILi96EEEEEELi96ENS_6half_tEfNS_4arch4Sm90ELb0ELb0ELb1ELb1ELb0ELb1ELb0ELb0ELb1ELb1ELb0ELb0EEENS1_21CollectiveEpilogueFwdINS6_IJSA_SC_SB_EEES9_SE_SG_Li384ELb1ELb1ELb0ELb0EEENS1_36VarlenDynamicPersistentTileSchedulerILi192ELi144ELi384ELi128ELb0ELb1ELb1ELb0ELb1ELb1EEEEEEEEEvNT_6ParamsE)
        /*017c*/ 	.word	0x00000108


	//----- nvinfo : EIATTR_REGCOUNT
	.align		4
.L_119:
        /*0180*/ 	.byte	0x04, 0x2f
        /*0182*/ 	.short	(.L_121 - .L_120)
	.align		4
.L_120:
        /*0184*/ 	.word	index@(_ZN7cutlass13device_kernelIN5flash11enable_sm90INS1_16FlashAttnFwdSm90INS1_25CollectiveMainloopFwdSm90ILi2EN4cute5tupleIJNS5_1CILi1EEES8_S8_EEENS6_IJNS7_ILi192EEENS7_ILi144EEENS7_ILi96EEEEEELi96ENS_6half_tEfNS_4arch4Sm90ELb0ELb0ELb1ELb1ELb0ELb0ELb0ELb0ELb1ELb1ELb0ELb0EEENS1_21CollectiveEpilogueFwdINS6_IJSA_SC_SB_EEES9_SE_SG_Li384ELb1ELb1ELb0ELb0EEENS1_36VarlenDynamicPersistentTileSchedulerILi192ELi144ELi384ELi128ELb0ELb1ELb1ELb0ELb1ELb1EEEEEEEEEvNT_6ParamsE)
        /*0188*/ 	.word	0x00000080


	//----- nvinfo : EIATTR_FRAME_SIZE
	.align		4
.L_121:
        /*018c*/ 	.byte	0x04, 0x11
        /*018e*/ 	.short	(.L_123 - .L_122)
	.align		4
.L_122:
        /*0190*/ 	.word	index@(_ZN7cutlass13device_kernelIN5flash11enable_sm90INS1_16FlashAttnFwdSm90INS1_25CollectiveMainloopFwdSm90ILi2EN4cute5tupleIJNS5_1CILi1EEES8_S8_EEENS6_IJNS7_ILi192EEENS7_ILi144EEENS7_ILi96EEEEEELi96ENS_6half_tEfNS_4arch4Sm90ELb0ELb0ELb1ELb1ELb0ELb0ELb0ELb0ELb1ELb1ELb0ELb0EEENS1_21CollectiveEpilogueFwdINS6_IJSA_SC_SB_EEES9_SE_SG_Li384ELb1ELb1ELb0ELb0EEENS1_36VarlenDynamicPersistentTileSchedulerILi192ELi144ELi384ELi128ELb0ELb1ELb1ELb0ELb1ELb1EEEEEEEEEvNT_6ParamsE)
        /*0194*/ 	.word	0x00000040


	//----- nvinfo : EIATTR_REGCOUNT
	.align		4
.L_123:
        /*0198*/ 	.byte	0x04, 0x2f
        /*019a*/ 	.short	(.L_125 - .L_124)
	.align		4
.L_124:
        /*019c*/ 	.word	index@(_ZN7cutlass13device_kernelIN5flash11enable_sm90INS1_16FlashAttnFwdSm90INS1_25CollectiveMainloopFwdSm90ILi2EN4cute5tupleIJNS5_1CILi1EEES8_S8_EEENS6_IJNS7_ILi192EEENS7_ILi144EEENS7_ILi96EEEEEELi96ENS_6half_tEfNS_4arch4Sm90ELb0ELb0ELb1ELb0ELb0ELb0ELb0ELb0ELb1ELb1ELb0ELb0EEENS1_21CollectiveEpilogueFwdINS6_IJSA_SC_SB_EEES9_SE_SG_Li384ELb0ELb1ELb0ELb0EEENS1_29StaticPersistentTileSchedulerILb0EEEEEEEEEvNT_6ParamsE)
        /*01a0*/ 	.word	0x00000080


	//----- nvinfo : EIATTR_FRAME_SIZE
	.align		4
.L_125:
        /*01a4*/ 	.byte	0x04, 0x11
        /*01a6*/ 	.short	(.L_127 - .L_126)
	.align		4
.L_126:
        /*01a8*/ 	.word	index@(_ZN7cutlass13device_kernelIN5flash11enable_sm90INS1_16FlashAttnFwdSm90INS1_25CollectiveMainloopFwdSm90ILi2EN4cute5tupleIJNS5_1CILi1EEES8_S8_EEENS6_IJNS7_ILi192EEENS7_ILi144EEENS7_ILi96EEEEEELi96ENS_6half_tEfNS_4arch4Sm90ELb0ELb0ELb1ELb0ELb0ELb0ELb0ELb0ELb1ELb1ELb0ELb0EEENS1_21CollectiveEpilogueFwdINS6_IJSA_SC_SB_EEES9_SE_SG_Li384ELb0ELb1ELb0ELb0EEENS1_29StaticPersistentTileSchedulerILb0EEEEEEEEEvNT_6ParamsE)
        /*01ac*/ 	.word	0x00000030


	//----- nvinfo : EIATTR_REGCOUNT
	.align		4
.L_127:
        /*01b0*/ 	.byte	0x04, 0x2f
        /*01b2*/ 	.short	(.L_129 - .L_128)
	.align		4
.L_128:
        /*01b4*/ 	.word	index@(_ZN7cutlass13device_kernelIN5flash11enable_sm90INS1_16FlashAttnFwdSm90INS1_25CollectiveMainloopFwdSm90ILi2EN4cute5tupleIJNS5_1CILi1EEES8_S8_EEENS6_IJNS7_ILi128EEESA_SA_EEELi128ENS_6half_tEfNS_4arch4Sm90ELb1ELb0ELb1ELb1ELb0ELb1ELb0ELb1ELb1ELb1ELb0ELb0EEENS1_21CollectiveEpilogueFwdISB_S9_SC_SE_Li256ELb1ELb1ELb0ELb0EEENS1_36VarlenDynamicPersistentTileSchedulerILi128ELi128ELi256ELi128ELb0ELb1ELb1ELb1ELb1ELb1EEEEEEEEEvNT_6ParamsE)
        /*01b8*/ 	.word	0x000000a8


	//----- nvinfo : EIATTR_FRAME_SIZE
	.align		4
.L_129:
        /*01bc*/ 	.byte	0x04, 0x11
        /*01be*/ 	.short	(.L_131 - .L_130)
	.align		4
.L_130:
        /*01c0*/ 	.word	index@(_ZN7cutlass13device_kernelIN5flash11enable_sm90INS1_16FlashAttnFwdSm90INS1_25CollectiveMainloopFwdSm90ILi2EN4cute5tupleIJNS5_1CILi1EEES8_S8_EEENS6_IJNS7_ILi128EEESA_SA_EEELi128ENS_6half_tEfNS_4arch4Sm90ELb1ELb0ELb1ELb1ELb0ELb1ELb0ELb1ELb1ELb1ELb0ELb0EEENS1_21CollectiveEpilogueFwdISB_S9_SC_SE_Li256ELb1ELb1ELb0ELb0EEENS1_36VarlenDynamicPersistentTileSchedulerILi128ELi128ELi256ELi128ELb0ELb1ELb1ELb1ELb1ELb1EEEEEEEEEvNT_6ParamsE)
        /*01c4*/ 	.word	0x00000060


	//----- nvinfo : EIATTR_REGCOUNT
	.align		4
.L_131:
        /*01c8*/ 	.byte	0x04, 0x2f
        /*01ca*/ 	.short	(.L_133 - .L_132)
	.align		4
.L_132:
        /*01cc*/ 	.word	index@(_ZN7cutlass13device_kernelIN5flash11enable_sm90INS1_16FlashAttnFwdSm90INS1_25CollectiveMainloopFwdSm90ILi2EN4cute5tupleIJNS5_1CILi1EEES8_S8_EEENS6_IJNS7_ILi128EEESA_SA_EEELi128ENS_6half_tEfNS_4arch4Sm90ELb1ELb0ELb1ELb1ELb0ELb0ELb0ELb1ELb1ELb1ELb0ELb0EEENS1_21CollectiveEpilogueFwdISB_S9_SC_SE_Li256ELb1ELb1ELb0ELb0EEENS1_36VarlenDynamicPersistentTileSchedulerILi128ELi128ELi256ELi128ELb0ELb1ELb1ELb1ELb1ELb1EEEEEEEEEvNT_6ParamsE)
        /*01d0*/ 	.word	0x000000a8


	//----- nvinfo : EIATTR_FRAME_SIZE
	.align		4
.L_133:
        /*01d4*/ 	.byte	0x04, 0x11
        /*01d6*/ 	.short	(.L_135 - .L_134)
	.align		4
.L_134:
        /*01d8*/ 	.word	index@(_ZN7cutlass13device_kernelIN5flash11enable_sm90INS1_16FlashAttnFwdSm90INS1_25CollectiveMainloopFwdSm90ILi2EN4cute5tupleIJNS5_1CILi1EEES8_S8_EEENS6_IJNS7_ILi128EEESA_SA_EEELi128ENS_6half_tEfNS_4arch4Sm90ELb1ELb0ELb1ELb1ELb0ELb0ELb0ELb1ELb1ELb1ELb0ELb0EEENS1_21CollectiveEpilogueFwdISB_S9_SC_SE_Li256ELb1ELb1ELb0ELb0EEENS1_36VarlenDynamicPersistentTileSchedulerILi128ELi128ELi256ELi128ELb0ELb1ELb1ELb1ELb1ELb1EEEEEEEEEvNT_6ParamsE)
        /*01dc*/ 	.word	0x00000058


	//----- nvinfo : EIATTR_REGCOUNT
	.align		4
.L_135:
        /*01e0*/ 	.byte	0x04, 0x2f
        /*01e2*/ 	.short	(.L_137 - .L_136)
	.align		4
.L_136:
        /*01e4*/ 	.word	index@(_ZN7cutlass13device_kernelIN5flash11enable_sm90INS1_16FlashAttnFwdSm90INS1_25CollectiveMainloopFwdSm90ILi2EN4cute5tupleIJNS5_1CILi1EEES8_S8_EEENS6_IJNS7_ILi128EEESA_SA_EEELi128ENS_6half_tEfNS_4arch4Sm90ELb1ELb0ELb1ELb0ELb0ELb0ELb0ELb1ELb1ELb1ELb0ELb0EEENS1_21CollectiveEpilogueFwdISB_S9_SC_SE_Li256ELb0ELb1ELb0ELb0EEENS1_30DynamicPersistentTileSchedulerILi256ELi128ELb0ELb1ELb1EEEEEEEEEvNT_6ParamsE)
        /*01e8*/ 	.word	0x000000a8


	//----- nvinfo : EIATTR_FRAME_SIZE
	.align		4
.L_137:
        /*01ec*/ 	.byte	0x04, 0x11
        /*01ee*/ 	.short	(.L_139 - .L_138)
	.align		4
.L_138:
        /*01f0*/ 	.word	index@(_ZN7cutlass13device_kernelIN5flash11enable_sm90INS1_16FlashAttnFwdSm90INS1_25CollectiveMainloopFwdSm90ILi2EN4cute5tupleIJNS5_1CILi1EEES8_S8_EEENS6_IJNS7_ILi128EEESA_SA_EEELi128ENS_6half_tEfNS_4arch4Sm90ELb1ELb0ELb1ELb0ELb0ELb0ELb0ELb1ELb1ELb1ELb0ELb0EEENS1_21CollectiveEpilogueFwdISB_S9_SC_SE_Li256ELb0ELb1ELb0ELb0EEENS1_30DynamicPersistentTileSchedulerILi256ELi128ELb0ELb1ELb1EEEEEEEEEvNT_6ParamsE)
        /*01f4*/ 	.word	0x00000028


	//----- nvinfo : EIATTR_REGCOUNT
	.align		4
.L_139:
        /*01f8*/ 	.byte	0x04, 0x2f
        /*01fa*/ 	.short	(.L_141 - .L_140)
	.align		4
.L_140:
        /*01fc*/ 	.word	index@(_ZN7cutlass13device_kernelIN5flash11enable_sm90INS1_16FlashAttnFwdSm90INS1_25CollectiveMainloopFwdSm90ILi2EN4cute5tupleIJNS5_1CILi1EEES8_S8_EEENS6_IJNS7_ILi128EEESA_SA_EEELi128ENS_6half_tEfNS_4arch4Sm90ELb0ELb1ELb1ELb1ELb0ELb1ELb0ELb1ELb1ELb1ELb0ELb0EEENS1_21CollectiveEpilogueFwdISB_S9_SC_SE_Li256ELb1ELb1ELb0ELb0EEENS1_36VarlenDynamicPersistentTileSchedulerILi128ELi128ELi256ELi128ELb0ELb1ELb1ELb1ELb0ELb1EEEEEEEEEvNT_6ParamsE)
        /*0200*/ 	.word	0x000000a8


	//----- nvinfo : EIATTR_FRAME_SIZE
	.align		4
.L_141:
        /*0204*/ 	.byte	0x04, 0x11
        /*0206*/ 	.short	(.L_143 - .L_142)
	.align		4
.L_142:
        /*0208*/ 	.word	index@(_ZN7cutlass13device_kernelIN5flash11enable_sm90INS1_16FlashAttnFwdSm90INS1_25CollectiveMainloopFwdSm90ILi2EN4cute5tupleIJNS5_1CILi1EEES8_S8_EEENS6_IJNS7_ILi128EEESA_SA_EEELi128ENS_6half_tEfNS_4arch4Sm90ELb0ELb1ELb1ELb1ELb0ELb1ELb0ELb1ELb1ELb1ELb0ELb0EEENS1_21CollectiveEpilogueFwdISB_S9_SC_SE_Li256ELb1ELb1ELb0ELb0EEENS1_36VarlenDynamicPersistentTileSchedulerILi128ELi128ELi256ELi128ELb0ELb1ELb1ELb1ELb0ELb1EEEEEEEEEvNT_6ParamsE)
        /*020c*/ 	.word	0x00000058


	//----- nvinfo : EIATTR_REGCOUNT
	.align		4
.L_143:
        /*0210*/ 	.byte	0x04, 0x2f
        /*0212*/ 	.short	(.L_145 - .L_144)
	.align		4
.L_144:
        /*0214*/ 	.word	index@(_ZN7cutlass13device_kernelIN5flash11enable_sm90INS1_16FlashAttnFwdSm90INS1_25CollectiveMainloopFwdSm90ILi2EN4cute5tupleIJNS5_1CILi1EEES8_S8_EEENS6_IJNS7_ILi128EEESA_SA_EEELi128ENS_6half_tEfNS_4arch4Sm90ELb0ELb1ELb1ELb1ELb0ELb0ELb0ELb1ELb1ELb1ELb0ELb0EEENS1_21CollectiveEpilogueFwdISB_S9_SC_SE_Li256ELb1ELb1ELb0ELb0EEENS1_36VarlenDynamicPersistentTileSchedulerILi128ELi128ELi256ELi128ELb0ELb1ELb1ELb1ELb0ELb1EEEEEEEEEvNT_6ParamsE)
        /*0218*/ 	.word	0x000000a8


	//----- nvinfo : EIATTR_FRAME_SIZE
	.align		4
.L_145:
        /*021c*/ 	.byte	0x04, 0x11
        /*021e*/ 	.short	(.L_147 - .L_146)
	.align		4
.L_146:
        /*0220*/ 	.word	index@(_ZN7cutlass13device_kernelIN5flash11enable_sm90INS1_16FlashAttnFwdSm90INS1_25CollectiveMainloopFwdSm90ILi2EN4cute5tupleIJNS5_1CILi1EEES8_S8_EEENS6_IJNS7_ILi128EEESA_SA_EEELi128ENS_6half_tEfNS_4arch4Sm90ELb0ELb1ELb1ELb1ELb0ELb0ELb0ELb1ELb1ELb1ELb0ELb0EEENS1_21CollectiveEpilogueFwdISB_S9_SC_SE_Li256ELb1ELb1ELb0ELb0EEENS1_36VarlenDynamicPersistentTileSchedulerILi128ELi128ELi256ELi128ELb0ELb1ELb1ELb1ELb0ELb1EEEEEEEEEvNT_6ParamsE)
        /*0224*/ 	.word	0x00000048


	//----- nvinfo : EIATTR_REGCOUNT
	.align		4
.L_147:
        /*0228*/ 	.byte	0x04, 0x2f
        /*022a*/ 	.short	(.L_149 - .L_148)
	.align		4
.L_148:
        /*022c*/ 	.word	index@(_ZN7cutlass13device_kernelIN5flash11enable_sm90INS1_16FlashAttnFwdSm90INS1_25CollectiveMainloopFwdSm90ILi2EN4cute5tupleIJNS5_1CILi1EEES8_S8_EEENS6_IJNS7_ILi128EEESA_SA_EEELi128ENS_6half_tEfNS_4arch4Sm90ELb0ELb1ELb1ELb0ELb0ELb0ELb0ELb1ELb1ELb1ELb0ELb0EEENS1_21CollectiveEpilogueFwdISB_S9_SC_SE_Li256ELb0ELb1ELb0ELb0EEENS1_30DynamicPersistentTileSchedulerILi256ELi128ELb0ELb1ELb1EEEEEEEEEvNT_6ParamsE)
        /*0230*/ 	.word	0x000000a8


	//----- nvinfo : EIATTR_FRAME_SIZE
	.align		4
.L_149:
        /*0234*/ 	.byte	0x04, 0x11
        /*0236*/ 	.short	(.L_151 - .L_150)
	.align		4
.L_150:
        /*0238*/ 	.word	index@(_ZN7cutlass13device_kernelIN5flash11enable_sm90INS1_16FlashAttnFwdSm90INS1_25CollectiveMainloopFwdSm90ILi2EN4cute5tupleIJNS5_1CILi1EEES8_S8_EEENS6_IJNS7_ILi128EEESA_SA_EEELi128ENS_6half_tEfNS_4arch4Sm90ELb0ELb1ELb1ELb0ELb0ELb0ELb0ELb1ELb1ELb1ELb0ELb0EEENS1_21CollectiveEpilogueFwdISB_S9_SC_SE_Li256ELb0ELb1ELb0ELb0EEENS1_30DynamicPersistentTileSchedulerILi256ELi128ELb0ELb1ELb1EEEEEEEEEvNT_6ParamsE)
        /*023c*/ 	.word	0x00000020


	//----- nvinfo : EIATTR_REGCOUNT
	.align		4
.L_151:
        /*0240*/ 	.byte	0x04, 0x2f
        /*0242*/ 	.short	(.L_153 - .L_152)
	.align		4
.L_152:
        /*0244*/ 	.word	index@(_ZN7cutlass13device_kernelIN5flash11enable_sm90INS1_16FlashAttnFwdSm90INS1_25CollectiveMainloopFwdSm90ILi2EN4cute5tupleIJNS5_1CILi1EEES8_S8_EEENS6_IJNS7_ILi128EEENS7_ILi176EEESA_EEELi128ENS_6half_tEfNS_4arch4Sm90ELb0ELb0ELb1ELb1ELb0ELb1ELb0ELb1ELb1ELb1ELb0ELb0EEENS1_21CollectiveEpilogueFwdINS6_IJSA_SA_SB_EEES9_SD_SF_Li256ELb1ELb1ELb0ELb0EEENS1_36VarlenDynamicPersistentTileSchedulerILi128ELi176ELi256ELi128ELb0ELb1ELb1ELb0ELb1ELb1EEEEEEEEEvNT_6ParamsE)
        /*0248*/ 	.word	0x000000a8


	//----- nvinfo : EIATTR_FRAME_SIZE
	.align		4
.L_153:
        /*024c*/ 	.byte	0x04, 0x11
        /*024e*/ 	.short	(.L_155 - .L_154)
	.align		4
.L_154:
        /*0250*/ 	.word	index@(_ZN7cutlass13device_kernelIN5flash11enable_sm90INS1_16FlashAttnFwdSm90INS1_25CollectiveMainloopFwdSm90ILi2EN4cute5tupleIJNS5_1CILi1EEES8_S8_EEENS6_IJNS7_ILi128EEENS7_ILi176EEESA_EEELi128ENS_6half_tEfNS_4arch4Sm90ELb0ELb0ELb1ELb1ELb0ELb1ELb0ELb1ELb1ELb1ELb0ELb0EEENS1_21CollectiveEpilogueFwdINS6_IJSA_SA_SB_EEES9_SD_SF_Li256ELb1ELb1ELb0ELb0EEENS1_36VarlenDynamicPersistentTileSchedulerILi128ELi176ELi256ELi128ELb0ELb1ELb1ELb0ELb1ELb1EEEEEEEEEvNT_6ParamsE)
        /*0254*/ 	.word	0x00000090


	//----- nvinfo : EIATTR_REGCOUNT
	.align		4
.L_155:
        /*0258*/ 	.byte	0x04, 0x2f
        /*025a*/ 	.short	(.L_157 - .L_156)
	.align		4
.L_156:
        /*025c*/ 	.word	index@(_ZN7cutlass13device_kernelIN5flash11enable_sm90INS1_16FlashAttnFwdSm90INS1_25CollectiveMainloopFwdSm90ILi2EN4cute5tupleIJNS5_1CILi1EEES8_S8_EEENS6_IJNS7_ILi128EEENS7_ILi176EEESA_EEELi128ENS_6half_tEfNS_4arch4Sm90ELb0ELb0ELb1ELb1ELb0ELb0ELb0ELb1ELb1ELb1ELb0ELb0EEENS1_21CollectiveEpilogueFwdINS6_IJSA_SA_SB_EEES9_SD_SF_Li256ELb1ELb1ELb0ELb0EEENS1_36VarlenDynamicPersistentTileSchedulerILi128ELi176ELi256ELi128ELb0ELb1ELb1ELb0ELb1ELb1EEEEEEEEEvNT_6ParamsE)
        /*0260*/ 	.word	0x000000a8


	//----- nvinfo : EIATTR_FRAME_SIZE
	.align		4
.L_157:
        /*0264*/ 	.byte	0x04, 0x11
        /*0266*/ 	.short	(.L_159 - .L_158)
	.align		4
.L_158:
        /*0268*/ 	.word	index@(_ZN7cutlass13device_kernelIN5flash11enable_sm90INS1_16FlashAttnFwdSm90INS1_25CollectiveMainloopFwdSm90ILi2EN4cute5tupleIJNS5_1CILi1EEES8_S8_EEENS6_IJNS7_ILi128EEENS7_ILi176EEESA_EEELi128ENS_6half_tEfNS_4arch4Sm90ELb0ELb0ELb1ELb1ELb0ELb0ELb0ELb1ELb1ELb1ELb0ELb0EEENS1_21CollectiveEpilogueFwdINS6_IJSA_SA_SB_EEES9_SD_SF_Li256ELb1ELb1ELb0ELb0EEENS1_36VarlenDynamicPersistentTileSchedulerILi128ELi176ELi256ELi128ELb0ELb1ELb1ELb0ELb1ELb1EEEEEEEEEvNT_6ParamsE)
        /*026c*/ 	.word	0x00000060


	//----- nvinfo : EIATTR_REGCOUNT
	.align		4
.L_159:
        /*0270*/ 	.byte	0x04, 0x2f
        /*0272*/ 	.short	(.L_161 - .L_160)
	.align		4
.L_160:
        /*0274*/ 	.word	index@(_ZN7cutlass13device_kernelIN5flash11enable_sm90INS1_16FlashAttnFwdSm90INS1_25CollectiveMainloopFwdSm90ILi2EN4cute5tupleIJNS5_1CILi2EEENS7_ILi1EEES9_EEENS6_IJNS7_ILi128EEENS7_ILi176EEESB_EEELi128ENS_6half_tEfNS_4arch4Sm90ELb0ELb0ELb1ELb0ELb0ELb0ELb0ELb1ELb1ELb1ELb0ELb0EEENS1_21CollectiveEpilogueFwdINS6_IJSB_SB_SC_EEESA_SE_SG_Li256ELb0ELb1ELb0ELb0EEENS1_29StaticPersistentTileSchedulerILb0EEEEEEEEEvNT_6ParamsE)
        /*0278*/ 	.word	0x000000a8


	//----- nvinfo : EIATTR_FRAME_SIZE
	.align		4
.L_161:
        /*027c*/ 	.byte	0x04, 0x11
        /*027e*/ 	.short	(.L_163 - .L_162)
	.align		4
.L_162:
        /*0280*/ 	.word	index@(_ZN7cutlass13device_kernelIN5flash11enable_sm90INS1_16FlashAttnFwdSm90INS1_25CollectiveMainloopFwdSm90ILi2EN4cute5tupleIJNS5_1CILi2EEENS7_ILi1EEES9_EEENS6_IJNS7_ILi128EEENS7_ILi176EEESB_EEELi128ENS_6half_tEfNS_4arch4Sm90ELb0ELb0ELb1ELb0ELb0ELb0ELb0ELb1ELb1ELb1ELb0ELb0EEENS1_21CollectiveEpilogueFwdINS6_IJSB_SB_SC_EEESA_SE_SG_Li256ELb0ELb1ELb0ELb0EEENS1_29StaticPersistentTileSchedulerILb0EEEEEEEEEvNT_6ParamsE)
        /*0284*/ 	.word	0x00000038


	//----- nvinfo : EIATTR_REGCOUNT
	.align		4
.L_163:
        /*0288*/ 	.byte	0x04, 0x2f
        /*028a*/ 	.short	(.L_165 - .L_164)
	.align		4
.L_164:
        /*028c*/ 	.word	index@(_ZN7cutlass13device_kernelIN5flash11enable_sm90INS1_16FlashAttnFwdSm90INS1_25CollectiveMainloopFwdSm90ILi2EN4cute5tupleIJNS5_1CILi1EEES8_S8_EEENS6_IJNS7_ILi128EEENS7_ILi176EEESA_EEELi128ENS_6half_tEfNS_4arch4Sm90ELb0ELb0ELb1ELb0ELb0ELb0ELb0ELb1ELb1ELb1ELb0ELb0EEENS1_21CollectiveEpilogueFwdINS6_IJSA_SA_SB_EEES9_SD_SF_Li256ELb0ELb1ELb0ELb0EEENS1_29StaticPersistentTileSchedulerILb0EEEEEEEEEvNT_6ParamsE)
        /*0290*/ 	.word	0x000000a8


	//----- nvinfo : EIATTR_FRAME_SIZE
	.align		4
.L_165:
        /*0294*/ 	.byte	0x04, 0x11
        /*0296*/ 	.short	(.L_167 - .L_166)
	.align		4
.L_166:
        /*0298*/ 	.word	index@(_ZN7cutlass13device_kernelIN5flash11enable_sm90INS1_16FlashAttnFwdSm90INS1_25CollectiveMainloopFwdSm90ILi2EN4cute5tupleIJNS5_1CILi1EEES8_S8_EEENS6_IJNS7_ILi128EEENS7_ILi176EEESA_EEELi128ENS_6half_tEfNS_4arch4Sm90ELb0ELb0ELb1ELb0ELb0ELb0ELb0ELb1ELb1ELb1ELb0ELb0EEENS1_21CollectiveEpilogueFwdINS6_IJSA_SA_SB_EEES9_SD_SF_Li256ELb0ELb1ELb0ELb0EEENS1_29StaticPersistentTileSchedulerILb0EEEEEEEEEvNT_6ParamsE)
        /*029c*/ 	.word	0x00000038


	//----- nvinfo : EIATTR_REGCOUNT
	.align		4
.L_167:
        /*02a0*/ 	.byte	0x04, 0x2f
        /*02a2*/ 	.short	(.L_169 - .L_168)
	.align		4
.L_168:
        /*02a4*/ 	.word	index@(_ZN7cutlass13device_kernelIN5flash11enable_sm90INS1_16FlashAttnFwdSm90INS1_25CollectiveMainloopFwdSm90ILi2EN4cute5tupleIJNS5_1CILi1EEES8_S8_EEENS6_IJNS7_ILi128EEENS7_ILi112EEENS7_ILi192EEEEEELi192ENS_6half_tEfNS_4arch4Sm90ELb1ELb0ELb1ELb1ELb0ELb1ELb0ELb1ELb1ELb1ELb0ELb0EEENS1_21CollectiveEpilogueFwdINS6_IJSA_SC_SB_EEES9_SE_SG_Li256ELb1ELb1ELb0ELb0EEENS1_36VarlenDynamicPersistentTileSchedulerILi128ELi112ELi256ELi128ELb0ELb1ELb1ELb1ELb1ELb1EEEEEEEEEvNT_6ParamsE)
        /*02a8*/ 	.word	0x000000a8


	//----- nvinfo : EIATTR_FRAME_SIZE
	.align		4
.L_169:
        /*02ac*/ 	.byte	0x04, 0x11
        /*02ae*/ 	.short	(.L_171 - .L_170)
	.align		4
.L_170:
        /*02b0*/ 	.word	index@(_ZN7cutlass13device_kernelIN5flash11enable_sm90INS1_16FlashAttnFwdSm90INS1_25CollectiveMainloopFwdSm90ILi2EN4cute5tupleIJNS5_1CILi1EEES8_S8_EEENS6_IJNS7_ILi128EEENS7_ILi112EEENS7_ILi192EEEEEELi192ENS_6half_tEfNS_4arch4Sm90ELb1ELb0ELb1ELb1ELb0ELb1ELb0ELb1ELb1ELb1ELb0ELb0EEENS1_21CollectiveEpilogueFwdINS6_IJSA_SC_SB_EEES9_SE_SG_Li256ELb1ELb1ELb0ELb0EEENS1_36VarlenDynamicPersistentTileSchedulerILi128ELi112ELi256ELi128ELb0ELb1ELb1ELb1ELb1ELb1EEEEEEEEEvNT_6ParamsE)
        /*02b4*/ 	.word	0x000000a8


	//----- nvinfo : EIATTR_REGCOUNT
	.align		4
.L_171:
        /*02b8*/ 	.byte	0x04, 0x2f
        /*02ba*/ 	.short	(.L_173 - .L_172)
	.align		4
.L_172:
        /*02bc*/ 	.word	index@(_ZN7cutlass13device_kernelIN5flash11enable_sm90INS1_16FlashAttnFwdSm90INS1_25CollectiveMainloopFwdSm90ILi2EN4cute5tupleIJNS5_1CILi1EEES8_S8_EEENS6_IJNS7_ILi128EEENS7_ILi112EEENS7_ILi192EEEEEELi192ENS_6half_tEfNS_4arch4Sm90ELb1ELb0ELb1ELb1ELb0ELb0ELb0ELb1ELb1ELb1ELb0ELb0EEENS1_21CollectiveEpilogueFwdINS6_IJSA_SC_SB_EEES9_SE_SG_Li256ELb1ELb1ELb0ELb0EEENS1_36VarlenDynamicPersistentTileSchedulerILi128ELi112ELi256ELi128ELb0ELb1ELb1ELb1ELb1ELb1EEEEEEEEEvNT_6ParamsE)
        /*02c0*/ 	.word	0x000000a8


	//----- nvinfo : EIATTR_FRAME_SIZE
	.align		4
.L_173:
        /*02c4*/ 	.byte	0x04, 0x11
        /*02c6*/ 	.short	(.L_175 - .L_174)
	.align		4
.L_174:
        /*02c8*/ 	.word	index@(_ZN7cutlass13device_kernelIN5flash11enable_sm90INS1_16FlashAttnFwdSm90INS1_25CollectiveMainloopFwdSm90ILi2EN4cute5tupleIJNS5_1CILi1EEES8_S8_EEENS6_IJNS7_ILi128EEENS7_ILi112EEENS7_ILi192EEEEEELi192ENS_6half_tEfNS_4arch4Sm90ELb1ELb0ELb1ELb1ELb0ELb0ELb0ELb1ELb1ELb1ELb0ELb0EEENS1_21CollectiveEpilogueFwdINS6_IJSA_SC_SB_EEES9_SE_SG_Li256ELb1ELb1ELb0ELb0EEENS1_36VarlenDynamicPersistentTileSchedulerILi128ELi112ELi256ELi128ELb0ELb1ELb1ELb1ELb1ELb1EEEEEEEEEvNT_6ParamsE)
        /*02cc*/ 	.word	0x00000058


	//----- nvinfo : EIATTR_REGCOUNT
	.align		4
.L_175:
        /*02d0*/ 	.byte	0x04, 0x2f
        /*02d2*/ 	.short	(.L_177 - .L_176)
	.align		4
.L_176:
        /*02d4*/ 	.word	index@(_ZN7cutlass13device_kernelIN5flash11enable_sm90INS1_16FlashAttnFwdSm90INS1_25CollectiveMainloopFwdSm90ILi2EN4cute5tupleIJNS5_1CILi1EEES8_S8_EEENS6_IJNS7_ILi128EEENS7_ILi112EEENS7_ILi192EEEEEELi192ENS_6half_tEfNS_4arch4Sm90ELb1ELb0ELb1ELb0ELb0ELb0ELb0ELb1ELb1ELb1ELb0ELb0EEENS1_21CollectiveEpilogueFwdINS6_IJSA_SC_SB_EEES9_SE_SG_Li256ELb0ELb1ELb0ELb0EEENS1_30DynamicPersistentTileSchedulerILi256ELi128ELb0ELb1ELb1EEEEEEEEEvNT_6ParamsE)
        /*02d8*/ 	.word	0x000000a8


	//----- nvinfo : EIATTR_FRAME_SIZE
	.align		4
.L_177:
        /*02dc*/ 	.byte	0x04, 0x11
        /*02de*/ 	.short	(.L_179 - .L_178)
	.align		4
.L_178:
        /*02e0*/ 	.word	index@(_ZN7cutlass13device_kernelIN5flash11enable_sm90INS1_16FlashAttnFwdSm90INS1_25CollectiveMainloopFwdSm90ILi2EN4cute5tupleIJNS5_1CILi1EEES8_S8_EEENS6_IJNS7_ILi128EEENS7_ILi112EEENS7_ILi192EEEEEELi192ENS_6half_tEfNS_4arch4Sm90ELb1ELb0ELb1ELb0ELb0ELb0ELb0ELb1ELb1ELb1ELb0ELb0EEENS1_21CollectiveEpilogueFwdINS6_IJSA_SC_SB_EEES9_SE_SG_Li256ELb0ELb1ELb0ELb0EEENS1_30DynamicPersistentTileSchedulerILi256ELi128ELb0ELb1ELb1EEEEEEEEEvNT_6ParamsE)
        /*02e4*/ 	.word	0x00000038


	//----- nvinfo : EIATTR_REGCOUNT
	.align		4
.L_179:
        /*02e8*/ 	.byte	0x04, 0x2f
        /*02ea*/ 	.short	(.L_181 - .L_180)
	.align		4
.L_180:
        /*02ec*/ 	.word	index@(_ZN7cutlass13device_kernelIN5flash11enable_sm90INS1_16FlashAttnFwdSm90INS1_25CollectiveMainloopFwdSm90ILi2EN4cute5tupleIJNS5_1CILi1EEES8_S8_EEENS6_IJNS7_ILi128EEENS7_ILi96EEENS7_ILi192EEEEEELi192ENS_6half_tEfNS_4arch4Sm90ELb0ELb1ELb1ELb1ELb0ELb1ELb0ELb1ELb1ELb1ELb0ELb0EEENS1_21CollectiveEpilogueFwdINS6_IJSA_SC_SB_EEES9_SE_SG_Li256ELb1ELb1ELb0ELb0EEENS1_36VarlenDynamicPersistentTileSchedulerILi128ELi96ELi256ELi128ELb0ELb1ELb1ELb1ELb0ELb1EEEEEEEEEvNT_6ParamsE)
        /*02f0*/ 	.word	0x000000a8


	//----- nvinfo : EIATTR_FRAME_SIZE
	.align		4
.L_181:
        /*02f4*/ 	.byte	0x04, 0x11
        /*02f6*/ 	.short	(.L_183 - .L_182)
	.align		4
.L_182:
        /*02f8*/ 	.word	index@(_ZN7cutlass13device_kernelIN5flash11enable_sm90INS1_16FlashAttnFwdSm90INS1_25CollectiveMainloopFwdSm90ILi2EN4cute5tupleIJNS5_1CILi1EEES8_S8_EEENS6_IJNS7_ILi128EEENS7_ILi96EEENS7_ILi192EEEEEELi192ENS_6half_tEfNS_4arch4Sm90ELb0ELb1ELb1ELb1ELb0ELb1ELb0ELb1ELb1ELb1ELb0ELb0EEENS1_21CollectiveEpilogueFwdINS6_IJSA_SC_SB_EEES9_SE_SG_Li256ELb1ELb1ELb0ELb0EEENS1_36VarlenDynamicPersistentTileSchedulerILi128ELi96ELi256ELi128ELb0ELb1ELb1ELb1ELb0ELb1EEEEEEEEEvNT_6ParamsE)
        /*02fc*/ 	.word	0x00000080


	//----- nvinfo : EIATTR_REGCOUNT
	.align		4
.L_183:
        /*0300*/ 	.byte	0x04, 0x2f
        /*0302*/ 	.short	(.L_185 - .L_184)
	.align		4
.L_184:
        /*0304*/ 	.word	index@(_ZN7cutlass13device_kernelIN5flash11enable_sm90INS1_16FlashAttnFwdSm90INS1_25CollectiveMainloopFwdSm90ILi2EN4cute5tupleIJNS5_1CILi1EEES8_S8_EEENS6_IJNS7_ILi128EEENS7_ILi96EEENS7_ILi192EEEEEELi192ENS_6half_tEfNS_4arch4Sm90ELb0ELb1ELb1ELb1ELb0ELb0ELb0ELb1ELb1ELb1ELb0ELb0EEENS1_21CollectiveEpilogueFwdINS6_IJSA_SC_SB_EEES9_SE_SG_Li256ELb1ELb1ELb0ELb0EEENS1_36VarlenDynamicPersistentTileSchedulerILi128ELi96ELi256ELi128ELb0ELb1ELb1ELb1ELb0ELb1EEEEEEEEEvNT_6ParamsE)
        /*0308*/ 	.word	0x000000a8


	//----- nvinfo : EIATTR_FRAME_SIZE
	.align		4
.L_185:
        /*030c*/ 	.byte	0x04, 0x11
        /*030e*/ 	.short	(.L_187 - .L_186)
	.align		4
.L_186:
        /*0310*/ 	.word	index@(_ZN7cutlass13device_kernelIN5flash11enable_sm90INS1_16FlashAttnFwdSm90INS1_25CollectiveMainloopFwdSm90ILi2EN4cute5tupleIJNS5_1CILi1EEES8_S8_EEENS6_IJNS7_ILi128EEENS7_ILi96EEENS7_ILi192EEEEEELi192ENS_6half_tEfNS_4arch4Sm90ELb0ELb1ELb1ELb1ELb0ELb0ELb0ELb1ELb1ELb1ELb0ELb0EEENS1_21CollectiveEpilogueFwdINS6_IJSA_SC_SB_EEES9_SE_SG_Li256ELb1ELb1ELb0ELb0EEENS1_36VarlenDynamicPersistentTileSchedulerILi128ELi96ELi256ELi128ELb0ELb1ELb1ELb1ELb0ELb1EEEEEEEEEvNT_6ParamsE)
        /*0314*/ 	.word	0x00000050


	//----- nvinfo : EIATTR_REGCOUNT
	.align		4
.L_187:
        /*0318*/ 	.byte	0x04, 0x2f
        /*031a*/ 	.short	(.L_189 - .L_188)
	.align		4
.L_188:
        /*031c*/ 	.word	index@(_ZN7cutlass13device_kernelIN5flash11enable_sm90INS1_16FlashAttnFwdSm90INS1_25CollectiveMainloopFwdSm90ILi2EN4cute5tupleIJNS5_1CILi1EEES8_S8_EEENS6_IJNS7_ILi128EEENS7_ILi96EEENS7_ILi192EEEEEELi192ENS_6half_tEfNS_4arch4Sm90ELb0ELb1ELb1ELb0ELb0ELb0ELb0ELb1ELb1ELb1ELb0ELb0EEENS1_21CollectiveEpilogueFwdINS6_IJSA_SC_SB_EEES9_SE_SG_Li256ELb0ELb1ELb0ELb0EEENS1_30DynamicPersistentTileSchedulerILi256ELi128ELb0ELb1ELb1EEEEEEEEEvNT_6ParamsE)
        /*0320*/ 	.word	0x000000a8


	//----- nvinfo : EIATTR_FRAME_SIZE
	.align		4
.L_189:
        /*0324*/ 	.byte	0x04, 0x11
        /*0326*/ 	.short	(.L_191 - .L_190)
	.align		4
.L_190:
        /*0328*/ 	.word	index@(_ZN7cutlass13device_kernelIN5flash11enable_sm90INS1_16FlashAttnFwdSm90INS1_25CollectiveMainloopFwdSm90ILi2EN4cute5tupleIJNS5_1CILi1EEES8_S8_EEENS6_IJNS7_ILi128EEENS7_ILi96EEENS7_ILi192EEEEEELi192ENS_6half_tEfNS_4arch4Sm90ELb0ELb1ELb1ELb0ELb0ELb0ELb0ELb1ELb1ELb1ELb0ELb0EEENS1_21CollectiveEpilogueFwdINS6_IJSA_SC_SB_EEES9_SE_SG_Li256ELb0ELb1ELb0ELb0EEENS1_30DynamicPersistentTileSchedulerILi256ELi128ELb0ELb1ELb1EEEEEEEEEvNT_6ParamsE)
        /*032c*/ 	.word	0x00000020


	//----- nvinfo : EIATTR_REGCOUNT
	.align		4
.L_191:
        /*0330*/ 	.byte	0x04, 0x2f
        /*0332*/ 	.short	(.L_193 - .L_192)
	.align		4
.L_192:
        /*0334*/ 	.word	index@(_ZN7cutlass13device_kernelIN5flash11enable_sm90INS1_16FlashAttnFwdSm90INS1_25CollectiveMainloopFwdSm90ILi2EN4cute5tupleIJNS5_1CILi1EEES8_S8_EEENS6_IJNS7_ILi128EEENS7_ILi112EEENS7_ILi192EEEEEELi192ENS_6half_tEfNS_4arch4Sm90ELb0ELb0ELb1ELb1ELb0ELb1ELb0ELb1ELb1ELb1ELb0ELb0EEENS1_21CollectiveEpilogueFwdINS6_IJSA_SC_SB_EEES9_SE_SG_Li256ELb1ELb1ELb0ELb0EEENS1_36VarlenDynamicPersistentTileSchedulerILi128ELi112ELi256ELi128ELb0ELb1ELb1ELb0ELb1ELb1EEEEEEEEEvNT_6ParamsE)
        /*0338*/ 	.word	0x000000a8


	//----- nvinfo : EIATTR_FRAME_SIZE
	.align		4
.L_193:
        /*033c*/ 	.byte	0x04, 0x11
        /*033e*/ 	.short	(.L_195 - .L_194)
	.align		4
.L_194:
        /*0340*/ 	.word	index@(_ZN7cutlass13device_kernelIN5flash11enable_sm90INS1_16FlashAttnFwdSm90INS1_25CollectiveMainloopFwdSm90ILi2EN4cute5tupleIJNS5_1CILi1EEES8_S8_EEENS6_IJNS7_ILi128EEENS7_ILi112EEENS7_ILi192EEEEEELi192ENS_6half_tEfNS_4arch4Sm90ELb0ELb0ELb1ELb1ELb0ELb1ELb0ELb1ELb1ELb1ELb0ELb0EEENS1_21CollectiveEpilogueFwdINS6_IJSA_SC_SB_EEES9_SE_SG_Li256ELb1ELb1ELb0ELb0EEENS1_36VarlenDynamicPersistentTileSchedulerILi128ELi112ELi256ELi128ELb0ELb1ELb1ELb0ELb1ELb1EEEEEEEEEvNT_6ParamsE)
        /*0344*/ 	.word	0x000000a0


	//----- nvinfo : EIATTR_REGCOUNT
	.align		4
.L_195:
        /*0348*/ 	.byte	0x04, 0x2f
        /*034a*/ 	.short	(.L_197 - .L_196)
	.align		4
.L_196:
        /*034c*/ 	.word	index@(_ZN7cutlass13device_kernelIN5flash11enable_sm90INS1_16FlashAttnFwdSm90INS1_25CollectiveMainloopFwdSm90ILi2EN4cute5tupleIJNS5_1CILi1EEES8_S8_EEENS6_IJNS7_ILi128EEENS7_ILi112EEENS7_ILi192EEEEEELi192ENS_6half_tEfNS_4arch4Sm90ELb0ELb0ELb1ELb1ELb0ELb0ELb0ELb1ELb1ELb1ELb0ELb0EEENS1_21CollectiveEpilogueFwdINS6_IJSA_SC_SB_EEES9_SE_SG_Li256ELb1ELb1ELb0ELb0EEENS1_36VarlenDynamicPersistentTileSchedulerILi128ELi112ELi256ELi128ELb0ELb1ELb1ELb0ELb1ELb1EEEEEEEEEvNT_6ParamsE)
        /*0350*/ 	.word	0x000000a8


	//----- nvinfo : EIATTR_FRAME_SIZE
	.align		4
.L_197:
        /*0354*/ 	.byte	0x04, 0x11
        /*0356*/ 	.short	(.L_199 - .L_198)
	.align		4
.L_198:
        /*0358*/ 	.word	index@(_ZN7cutlass13device_kernelIN5flash11enable_sm90INS1_16FlashAttnFwdSm90INS1_25CollectiveMainloopFwdSm90ILi2EN4cute5tupleIJNS5_1CILi1EEES8_S8_EEENS6_IJNS7_ILi128EEENS7_ILi112EEENS7_ILi192EEEEEELi192ENS_6half_tEfNS_4arch4Sm90ELb0ELb0ELb1ELb1ELb0ELb0ELb0ELb1ELb1ELb1ELb0ELb0EEENS1_21CollectiveEpilogueFwdINS6_IJSA_SC_SB_EEES9_SE_SG_Li256ELb1ELb1ELb0ELb0EEENS1_36VarlenDynamicPersistentTileSchedulerILi128ELi112ELi256ELi128ELb0ELb1ELb1ELb0ELb1ELb1EEEEEEEEEvNT_6ParamsE)
        /*035c*/ 	.word	0x00000060


	//----- nvinfo : EIATTR_REGCOUNT
	.align		4
.L_199:
        /*0360*/ 	.byte	0x04, 0x2f
        /*0362*/ 	.short	(.L_201 - .L_200)
	.align		4
.L_200:
        /*0364*/ 	.word	index@(_ZN7cutlass13device_kernelIN5flash11enable_sm90INS1_16FlashAttnFwdSm90INS1_25CollectiveMainloopFwdSm90ILi2EN4cute5tupleIJNS5_1CILi2EEENS7_ILi1EEES9_EEENS6_IJNS7_ILi128EEENS7_ILi112EEENS7_ILi192EEEEEELi192ENS_6half_tEfNS_4arch4Sm90ELb0ELb0ELb1ELb0ELb0ELb0ELb0ELb1ELb1ELb1ELb0ELb0EEENS1_21CollectiveEpilogueFwdINS6_IJSB_SD_SC_EEESA_SF_SH_Li256ELb0ELb1ELb0ELb0EEENS1_29StaticPersistentTileSchedulerILb0EEEEEEEEEvNT_6ParamsE)
        /*0368*/ 	.word	0x000000a8


	//----- nvinfo : EIATTR_FRAME_SIZE
	.align		4
.L_201:
        /*036c*/ 	.byte	0x04, 0x11
        /*036e*/ 	.short	(.L_203 - .L_202)
	.align		4
.L_202:
        /*0370*/ 	.word	index@(_ZN7cutlass13device_kernelIN5flash11enable_sm90INS1_16FlashAttnFwdSm90INS1_25CollectiveMainloopFwdSm90ILi2EN4cute5tupleIJNS5_1CILi2EEENS7_ILi1EEES9_EEENS6_IJNS7_ILi128EEENS7_ILi112EEENS7_ILi192EEEEEELi192ENS_6half_tEfNS_4arch4Sm90ELb0ELb0ELb1ELb0ELb0ELb0ELb0ELb1ELb1ELb1ELb0ELb0EEENS1_21CollectiveEpilogueFwdINS6_IJSB_SD_SC_EEESA_SF_SH_Li256ELb0ELb1ELb0ELb0EEENS1_29StaticPersistentTileSchedulerILb0EEEEEEEEEvNT_6ParamsE)
        /*0374*/ 	.word	0x00000038


	//----- nvinfo : EIATTR_REGCOUNT
	.align		4
.L_203:
        /*0378*/ 	.byte	0x04, 0x2f
        /*037a*/ 	.short	(.L_205 - .L_204)
	.align		4
.L_204:
        /*037c*/ 	.word	index@(_ZN7cutlass13device_kernelIN5flash11enable_sm90INS1_16FlashAttnFwdSm90INS1_25CollectiveMainloopFwdSm90ILi2EN4cute5tupleIJNS5_1CILi1EEES8_S8_EEENS6_IJNS7_ILi128EEENS7_ILi112EEENS7_ILi192EEEEEELi192ENS_6half_tEfNS_4arch4Sm90ELb0ELb0ELb1ELb0ELb0ELb0ELb0ELb1ELb1ELb1ELb0ELb0EEENS1_21CollectiveEpilogueFwdINS6_IJSA_SC_SB_EEES9_SE_SG_Li256ELb0ELb1ELb0ELb0EEENS1_29StaticPersistentTileSchedulerILb0EEEEEEEEEvNT_6ParamsE)
        /*0380*/ 	.word	0x000000a8


	//----- nvinfo : EIATTR_FRAME_SIZE
	.align		4
.L_205:
        /*0384*/ 	.byte	0x04, 0x11
        /*0386*/ 	.short	(.L_207 - .L_206)
	.align		4
.L_206:
        /*0388*/ 	.word	index@(_ZN7cutlass13device_kernelIN5flash11enable_sm90INS1_16FlashAttnFwdSm90INS1_25CollectiveMainloopFwdSm90ILi2EN4cute5tupleIJNS5_1CILi1EEES8_S8_EEENS6_IJNS7_ILi128EEENS7_ILi112EEENS7_ILi192EEEEEELi192ENS_6half_tEfNS_4arch4Sm90ELb0ELb0ELb1ELb0ELb0ELb0ELb0ELb1ELb1ELb1ELb0ELb0EEENS1_21CollectiveEpilogueFwdINS6_IJSA_SC_SB_EEES9_SE_SG_Li256ELb0ELb1ELb0ELb0EEENS1_29StaticPersistentTileSchedulerILb0EEEEEEEEEvNT_6ParamsE)
        /*038c*/ 	.word	0x00000038


	//----- nvinfo : EIATTR_REGCOUNT
	.align		4
.L_207:
        /*0390*/ 	.byte	0x04, 0x2f
        /*0392*/ 	.short	(.L_209 - .L_208)
	.align		4
.L_208:
        /*0394*/ 	.word	index@(_ZN7cutlass13device_kernelIN5flash11enable_sm90INS1_16FlashAttnFwdSm90INS1_25CollectiveMainloopFwdSm90ILi2EN4cute5tupleIJNS5_1CILi1EEES8_S8_EEENS6_IJNS7_ILi128EEENS7_ILi80EEENS7_ILi256EEEEEELi256ENS_6half_tEfNS_4arch4Sm90ELb1ELb0ELb1ELb1ELb0ELb1ELb0ELb1ELb1ELb1ELb0ELb0EEENS1_21CollectiveEpilogueFwdINS6_IJSA_SC_SB_EEES9_SE_SG_Li256ELb1ELb1ELb0ELb0EEENS1_36VarlenDynamicPersistentTileSchedulerILi128ELi80ELi256ELi128ELb0ELb1ELb1ELb1ELb1ELb1EEEEEEEEEvNT_6ParamsE)
        /*0398*/ 	.word	0x000000a8


	//----- nvinfo : EIATTR_FRAME_SIZE
	.align		4
.L_209:
        /*039c*/ 	.byte	0x04, 0x11
        /*039e*/ 	.short	(.L_211 - .L_210)
	.align		4
.L_210:
        /*03a0*/ 	.word	index@(_ZN7cutlass13device_kernelIN5flash11enable_sm90INS1_16FlashAttnFwdSm90INS1_25CollectiveMainloopFwdSm90ILi2EN4cute5tupleIJNS5_1CILi1EEES8_S8_EEENS6_IJNS7_ILi128EEENS7_ILi80EEENS7_ILi256EEEEEELi256ENS_6half_tEfNS_4arch4Sm90ELb1ELb0ELb1ELb1ELb0ELb1ELb0ELb1ELb1ELb1ELb0ELb0EEENS1_21CollectiveEpilogueFwdINS6_IJSA_SC_SB_EEES9_SE_SG_Li256ELb1ELb1ELb0ELb0EEENS1_36VarlenDynamicPersistentTileSchedulerILi128ELi80ELi256ELi128ELb0ELb1ELb1ELb1ELb1ELb1EEEEEEEEEvNT_6ParamsE)
        /*03a4*/ 	.word	0x000000a0


	//----- nvinfo : EIATTR_REGCOUNT
	.align		4
.L_211:
        /*03a8*/ 	.byte	0x04, 0x2f
        /*03aa*/ 	.short	(.L_213 - .L_212)
	.align		4
.L_212:
        /*03ac*/ 	.word	index@(_ZN7cutlass13device_kernelIN5flash11enable_sm90INS1_16FlashAttnFwdSm90INS1_25CollectiveMainloopFwdSm90ILi2EN4cute5tupleIJNS5_1CILi1EEES8_S8_EEENS6_IJNS7_ILi128EEENS7_ILi80EEENS7_ILi256EEEEEELi256ENS_6half_tEfNS_4arch4Sm90ELb1ELb0ELb1ELb1ELb0ELb0ELb0ELb1ELb1ELb1ELb0ELb0EEENS1_21CollectiveEpilogueFwdINS6_IJSA_SC_SB_EEES9_SE_SG_Li256ELb1ELb1ELb0ELb0EEENS1_36VarlenDynamicPersistentTileSchedulerILi128ELi80ELi256ELi128ELb0ELb1ELb1ELb1ELb1ELb1EEEEEEEEEvNT_6ParamsE)
        /*03b0*/ 	.word	0x000000a8


	//----- nvinfo : EIATTR_FRAME_SIZE
	.align		4
.L_213:
        /*03b4*/ 	.byte	0x04, 0x11
        /*03b6*/ 	.short	(.L_215 - .L_214)
	.align		4
.L_214:
        /*03b8*/ 	.word	index@(_ZN7cutlass13device_kernelIN5flash11enable_sm90INS1_16FlashAttnFwdSm90INS1_25CollectiveMainloopFwdSm90ILi2EN4cute5tupleIJNS5_1CILi1EEES8_S8_EEENS6_IJNS7_ILi128EEENS7_ILi80EEENS7_ILi256EEEEEELi256ENS_6half_tEfNS_4arch4Sm90ELb1ELb0ELb1ELb1ELb0ELb0ELb0ELb1ELb1ELb1ELb0ELb0EEENS1_21CollectiveEpilogueFwdINS6_IJSA_SC_SB_EEES9_SE_SG_Li256ELb1ELb1ELb0ELb0EEENS1_36VarlenDynamicPersistentTileSchedulerILi128ELi80ELi256ELi128ELb0ELb1ELb1ELb1ELb1ELb1EEEEEEEEEvNT_6ParamsE)
        /*03bc*/ 	.word	0x00000058


	//----- nvinfo : EIATTR_REGCOUNT
	.align		4
.L_215:
        /*03c0*/ 	.byte	0x04, 0x2f
        /*03c2*/ 	.short	(.L_217 - .L_216)
	.align		4
.L_216:
        /*03c4*/ 	.word	index@(_ZN7cutlass13device_kernelIN5flash11enable_sm90INS1_16FlashAttnFwdSm90INS1_25CollectiveMainloopFwdSm90ILi2EN4cute5tupleIJNS5_1CILi1EEES8_S8_EEENS6_IJNS7_ILi128EEENS7_ILi80EEENS7_ILi256EEEEEELi256ENS_6half_tEfNS_4arch4Sm90ELb1ELb0ELb1ELb0ELb0ELb0ELb0ELb1ELb1ELb1ELb0ELb0EEENS1_21CollectiveEpilogueFwdINS6_IJSA_SC_SB_EEES9_SE_SG_Li256ELb0ELb1ELb0ELb0EEENS1_30DynamicPersistentTileSchedulerILi256ELi128ELb0ELb1ELb1EEEEEEEEEvNT_6ParamsE)
        /*03c8*/ 	.word	0x000000a8


	//----- nvinfo : EIATTR_FRAME_SIZE
	.align		4
.L_217:
        /*03cc*/ 	.byte	0x04, 0x11
        /*03ce*/ 	.short	(.L_219 - .L_218)
	.align		4
.L_218:
        /*03d0*/ 	.word	index@(_ZN7cutlass13device_kernelIN5flash11enable_sm90INS1_16FlashAttnFwdSm90INS1_25CollectiveMainloopFwdSm90ILi2EN4cute5tupleIJNS5_1CILi1EEES8_S8_EEENS6_IJNS7_ILi128EEENS7_ILi80EEENS7_ILi256EEEEEELi256ENS_6half_tEfNS_4arch4Sm90ELb1ELb0ELb1ELb0ELb0ELb0ELb0ELb1ELb1ELb1ELb0ELb0EEENS1_21CollectiveEpilogueFwdINS6_IJSA_SC_SB_EEES9_SE_SG_Li256ELb0ELb1ELb0ELb0EEENS1_30DynamicPersistentTileSchedulerILi256ELi128ELb0ELb1ELb1EEEEEEEEEvNT_6ParamsE)
        /*03d4*/ 	.word	0x00000028


	//----- nvinfo : EIATTR_REGCOUNT
	.align		4
.L_219:
        /*03d8*/ 	.byte	0x04, 0x2f
        /*03da*/ 	.short	(.L_221 - .L_220)
	.align		4
.L_220:
        /*03dc*/ 	.word	index@(_ZN7cutlass13device_kernelIN5flash11enable_sm90INS1_16FlashAttnFwdSm90INS1_25CollectiveMainloopFwdSm90ILi2EN4cute5tupleIJNS5_1CILi1EEES8_S8_EEENS6_IJNS7_ILi128EEENS7_ILi64EEENS7_ILi256EEEEEELi256ENS_6half_tEfNS_4arch4Sm90ELb0ELb1ELb1ELb1ELb0ELb1ELb0ELb1ELb1ELb1ELb0ELb0EEENS1_21CollectiveEpilogueFwdINS6_IJSA_SC_SB_EEES9_SE_SG_Li256ELb1ELb1ELb0ELb0EEENS1_36VarlenDynamicPersistentTileSchedulerILi128ELi64ELi256ELi128ELb0ELb1ELb1ELb1ELb0ELb1EEEEEEEEEvNT_6ParamsE)
        /*03e0*/ 	.word	0x000000a8


	//----- nvinfo : EIATTR_FRAME_SIZE
	.align		4
.L_221:
        /*03e4*/ 	.byte	0x04, 0x11
        /*03e6*/ 	.short	(.L_223 - .L_222)
	.align		4
.L_222:
        /*03e8*/ 	.word	index@(_ZN7cutlass13device_kernelIN5flash11enable_sm90INS1_16FlashAttnFwdSm90INS1_25CollectiveMainloopFwdSm90ILi2EN4cute5tupleIJNS5_1CILi1EEES8_S8_EEENS6_IJNS7_ILi128EEENS7_ILi64EEENS7_ILi256EEEEEELi256ENS_6half_tEfNS_4arch4Sm90ELb0ELb1ELb1ELb1ELb0ELb1ELb0ELb1ELb1ELb1ELb0ELb0EEENS1_21CollectiveEpilogueFwdINS6_IJSA_SC_SB_EEES9_SE_SG_Li256ELb1ELb1ELb0ELb0EEENS1_36VarlenDynamicPersistentTileSchedulerILi128ELi64ELi256ELi128ELb0ELb1ELb1ELb1ELb0ELb1EEEEEEEEEvNT_6ParamsE)
        /*03ec*/ 	.word	0x000000c8


	//----- nvinfo : EIATTR_REGCOUNT
	.align		4
.L_223:
        /*03f0*/ 	.byte	0x04, 0x2f
        /*03f2*/ 	.short	(.L_225 - .L_224)
	.align		4
.L_224:
        /*03f4*/ 	.word	index@(_ZN7cutlass13device_kernelIN5flash11enable_sm90INS1_16FlashAttnFwdSm90INS1_25CollectiveMainloopFwdSm90ILi2EN4cute5tupleIJNS5_1CILi1EEES8_S8_EEENS6_IJNS7_ILi128EEENS7_ILi64EEENS7_ILi256EEEEEELi256ENS_6half_tEfNS_4arch4Sm90ELb0ELb1ELb1ELb1ELb0ELb0ELb0ELb1ELb1ELb1ELb0ELb0EEENS1_21CollectiveEpilogueFwdINS6_IJSA_SC_SB_EEES9_SE_SG_Li256ELb1ELb1ELb0ELb0EEENS1_36VarlenDynamicPersistentTileSchedulerILi128ELi64ELi256ELi128ELb0ELb1ELb1ELb1ELb0ELb1EEEEEEEEEvNT_6ParamsE)
        /*03f8*/ 	.word	0x000000a8


	//----- nvinfo : EIATTR_FRAME_SIZE
	.align		4
.L_225:
        /*03fc*/ 	.byte	0x04, 0x11
        /*03fe*/ 	.short	(.L_227 - .L_226)
	.align		4
.L_226:
        /*0400*/ 	.word	index@(_ZN7cutlass13device_kernelIN5flash11enable_sm90INS1_16FlashAttnFwdSm90INS1_25CollectiveMainloopFwdSm90ILi2EN4cute5tupleIJNS5_1CILi1EEES8_S8_EEENS6_IJNS7_ILi128EEENS7_ILi64EEENS7_ILi256EEEEEELi256ENS_6half_tEfNS_4arch4Sm90ELb0ELb1ELb1ELb1ELb0ELb0ELb0ELb1ELb1ELb1ELb0ELb0EEENS1_21CollectiveEpilogueFwdINS6_IJSA_SC_SB_EEES9_SE_SG_Li256ELb1ELb1ELb0ELb0EEENS1_36VarlenDynamicPersistentTileSchedulerILi128ELi64ELi256ELi128ELb0ELb1ELb1ELb1ELb0ELb1EEEEEEEEEvNT_6ParamsE)
        /*0404*/ 	.word	0x00000050


	//----- nvinfo : EIATTR_REGCOUNT
	.align		4
.L_227:
        /*0408*/ 	.byte	0x04, 0x2f
        /*040a*/ 	.short	(.L_229 - .L_228)
	.align		4
.L_228:
        /*040c*/ 	.word	index@(_ZN7cutlass13device_kernelIN5flash11enable_sm90INS1_16FlashAttnFwdSm90INS1_25CollectiveMainloopFwdSm90ILi2EN4cute5tupleIJNS5_1CILi1EEES8_S8_EEENS6_IJNS7_ILi128EEENS7_ILi64EEENS7_ILi256EEEEEELi256ENS_6half_tEfNS_4arch4Sm90ELb0ELb1ELb1ELb0ELb0ELb0ELb0ELb1ELb1ELb1ELb0ELb0EEENS1_21CollectiveEpilogueFwdINS6_IJSA_SC_SB_EEES9_SE_SG_Li256ELb0ELb1ELb0ELb0EEENS1_30DynamicPersistentTileSchedulerILi256ELi128ELb0ELb1ELb1EEEEEEEEEvNT_6ParamsE)
        /*0410*/ 	.word	0x000000a8


	//----- nvinfo : EIATTR_FRAME_SIZE
	.align		4
.L_229:
        /*0414*/ 	.byte	0x04, 0x11
        /*0416*/ 	.short	(.L_231 - .L_230)
	.align		4
.L_230:
        /*0418*/ 	.word	index@(_ZN7cutlass13device_kernelIN5flash11enable_sm90INS1_16FlashAttnFwdSm90INS1_25CollectiveMainloopFwdSm90ILi2EN4cute5tupleIJNS5_1CILi1EEES8_S8_EEENS6_IJNS7_ILi128EEENS7_ILi64EEENS7_ILi256EEEEEELi256ENS_6half_tEfNS_4arch4Sm90ELb0ELb1ELb1ELb0ELb0ELb0ELb0ELb1ELb1ELb1ELb0ELb0EEENS1_21CollectiveEpilogueFwdINS6_IJSA_SC_SB_EEES9_SE_SG_Li256ELb0ELb1ELb0ELb0EEENS1_30DynamicPersistentTileSchedulerILi256ELi128ELb0ELb1ELb1EEEEEEEEEvNT_6ParamsE)
        /*041c*/ 	.word	0x00000020


	//----- nvinfo : EIATTR_REGCOUNT
	.align		4
.L_231:
        /*0420*/ 	.byte	0x04, 0x2f
        /*0422*/ 	.short	(.L_233 - .L_232)
	.align		4
.L_232:
        /*0424*/ 	.word	index@(_ZN7cutlass13device_kernelIN5flash11enable_sm90INS1_16FlashAttnFwdSm90INS1_25CollectiveMainloopFwdSm90ILi2EN4cute5tupleIJNS5_1CILi1EEES8_S8_EEENS6_IJNS7_ILi128EEENS7_ILi80EEENS7_ILi256EEEEEELi256ENS_6half_tEfNS_4arch4Sm90ELb0ELb0ELb1ELb1ELb0ELb1ELb0ELb1ELb1ELb1ELb0ELb0EEENS1_21CollectiveEpilogueFwdINS6_IJSA_SC_SB_EEES9_SE_SG_Li256ELb1ELb1ELb0ELb0EEENS1_36VarlenDynamicPersistentTileSchedulerILi128ELi80ELi256ELi128ELb0ELb1ELb1ELb0ELb1ELb1EEEEEEEEEvNT_6ParamsE)
        /*0428*/ 	.word	0x000000a8


	//----- nvinfo : EIATTR_FRAME_SIZE
	.align		4
.L_233:
        /*042c*/ 	.byte	0x04, 0x11
        /*042e*/ 	.short	(.L_235 - .L_234)
	.align		4
.L_234:
        /*0430*/ 	.word	index@(_ZN7cutlass13device_kernelIN5flash11enable_sm90INS1_16FlashAttnFwdSm90INS1_25CollectiveMainloopFwdSm90ILi2EN4cute5tupleIJNS5_1CILi1EEES8_S8_EEENS6_IJNS7_ILi128EEENS7_ILi80EEENS7_ILi256EEEEEELi256ENS_6half_tEfNS_4arch4Sm90ELb0ELb0ELb1ELb1ELb0ELb1ELb0ELb1ELb1ELb1ELb0ELb0EEENS1_21CollectiveEpilogueFwdINS6_IJSA_SC_SB_EEES9_SE_SG_Li256ELb1ELb1ELb0ELb0EEENS1_36VarlenDynamicPersistentTileSchedulerILi128ELi80ELi256ELi128ELb0ELb1ELb1ELb0ELb1ELb1EEEEEEEEEvNT_6ParamsE)
        /*0434*/ 	.word	0x00000098


	//----- nvinfo : EIATTR_REGCOUNT
	.align		4
.L_235:
        /*0438*/ 	.byte	0x04, 0x2f
        /*043a*/ 	.short	(.L_237 - .L_236)
	.align		4
.L_236:
        /*043c*/ 	.word	index@(_ZN7cutlass13device_kernelIN5flash11enable_sm90INS1_16FlashAttnFwdSm90INS1_25CollectiveMainloopFwdSm90ILi2EN4cute5tupleIJNS5_1CILi1EEES8_S8_EEENS6_IJNS7_ILi128EEENS7_ILi80EEENS7_ILi256EEEEEELi256ENS_6half_tEfNS_4arch4Sm90ELb0ELb0ELb1ELb1ELb0ELb0ELb0ELb1ELb1ELb1ELb0ELb0EEENS1_21CollectiveEpilogueFwdINS6_IJSA_SC_SB_EEES9_SE_SG_Li256ELb1ELb1ELb0ELb0EEENS1_36VarlenDynamicPersistentTileSchedulerILi128ELi80ELi256ELi128ELb0ELb1ELb1ELb0ELb1ELb1EEEEEEEEEvNT_6ParamsE)
        /*0440*/ 	.word	0x000000a8


	//----- nvinfo : EIATTR_FRAME_SIZE
	.align		4
.L_237:
        /*0444*/ 	.byte	0x04, 0x11
        /*0446*/ 	.short	(.L_239 - .L_238)
	.align		4
.L_238:
        /*0448*/ 	.word	index@(_ZN7cutlass13device_kernelIN5flash11enable_sm90INS1_16FlashAttnFwdSm90INS1_25CollectiveMainloopFwdSm90ILi2EN4cute5tupleIJNS5_1CILi1EEES8_S8_EEENS6_IJNS7_ILi128EEENS7_ILi80EEENS7_ILi256EEEEEELi256ENS_6half_tEfNS_4arch4Sm90ELb0ELb0ELb1ELb1ELb0ELb0ELb0ELb1ELb1ELb1ELb0ELb0EEENS1_21CollectiveEpilogueFwdINS6_IJSA_SC_SB_EEES9_SE_SG_Li256ELb1ELb1ELb0ELb0EEENS1_36VarlenDynamicPersistentTileSchedulerILi128ELi80ELi256ELi128ELb0ELb1ELb1ELb0ELb1ELb1EEEEEEEEEvNT_6ParamsE)
        /*044c*/ 	.word	0x00000060


	//----- nvinfo : EIATTR_REGCOUNT
	.align		4
.L_239:
        /*0450*/ 	.byte	0x04, 0x2f
        /*0452*/ 	.short	(.L_241 - .L_240)
	.align		4
.L_240:
        /*0454*/ 	.word	index@(_ZN7cutlass13device_kernelIN5flash11enable_sm90INS1_16FlashAttnFwdSm90INS1_25CollectiveMainloopFwdSm90ILi2EN4cute5tupleIJNS5_1CILi2EEENS7_ILi1EEES9_EEENS6_IJNS7_ILi128EEENS7_ILi80EEENS7_ILi256EEEEEELi256ENS_6half_tEfNS_4arch4Sm90ELb0ELb0ELb1ELb0ELb0ELb0ELb0ELb1ELb1ELb1ELb0ELb0EEENS1_21CollectiveEpilogueFwdINS6_IJSB_SD_SC_EEESA_SF_SH_Li256ELb0ELb1ELb0ELb0EEENS1_29StaticPersistentTileSchedulerILb0EEEEEEEEEvNT_6ParamsE)
        /*0458*/ 	.word	0x000000a8


	//----- nvinfo : EIATTR_FRAME_SIZE
	.align		4
.L_241:
        /*045c*/ 	.byte	0x04, 0x11
        /*045e*/ 	.short	(.L_243 - .L_242)
	.align		4
.L_242:
        /*0460*/ 	.word	index@(_ZN7cutlass13device_kernelIN5flash11enable_sm90INS1_16FlashAttnFwdSm90INS1_25CollectiveMainloopFwdSm90ILi2EN4cute5tupleIJNS5_1CILi2EEENS7_ILi1EEES9_EEENS6_IJNS7_ILi128EEENS7_ILi80EEENS7_ILi256EEEEEELi256ENS_6half_tEfNS_4arch4Sm90ELb0ELb0ELb1ELb0ELb0ELb0ELb0ELb1ELb1ELb1ELb0ELb0EEENS1_21CollectiveEpilogueFwdINS6_IJSB_SD_SC_EEESA_SF_SH_Li256ELb0ELb1ELb0ELb0EEENS1_29StaticPersistentTileSchedulerILb0EEEEEEEEEvNT_6ParamsE)
        /*0464*/ 	.word	0x00000038


	//----- nvinfo : EIATTR_REGCOUNT
	.align		4
.L_243:
        /*0468*/ 	.byte	0x04, 0x2f
        /*046a*/ 	.short	(.L_245 - .L_244)
	.align		4
.L_244:
        /*046c*/ 	.word	index@(_ZN7cutlass13device_kernelIN5flash11enable_sm90INS1_16FlashAttnFwdSm90INS1_25CollectiveMainloopFwdSm90ILi2EN4cute5tupleIJNS5_1CILi1EEES8_S8_EEENS6_IJNS7_ILi128EEENS7_ILi80EEENS7_ILi256EEEEEELi256ENS_6half_tEfNS_4arch4Sm90ELb0ELb0ELb1ELb0ELb0ELb0ELb0ELb1ELb1ELb1ELb0ELb0EEENS1_21CollectiveEpilogueFwdINS6_IJSA_SC_SB_EEES9_SE_SG_Li256ELb0ELb1ELb0ELb0EEENS1_29StaticPersistentTileSchedulerILb0EEEEEEEEEvNT_6ParamsE)
        /*0470*/ 	.word	0x000000a8


	//----- nvinfo : EIATTR_FRAME_SIZE
	.align		4
.L_245:
        /*0474*/ 	.byte	0x04, 0x11
        /*0476*/ 	.short	(.L_247 - .L_246)
	.align		4
.L_246:
        /*0478*/ 	.word	index@(_ZN7cutlass13device_kernelIN5flash11enable_sm90INS1_16FlashAttnFwdSm90INS1_25CollectiveMainloopFwdSm90ILi2EN4cute5tupleIJNS5_1CILi1EEES8_S8_EEENS6_IJNS7_ILi128EEENS7_ILi80EEENS7_ILi256EEEEEELi256ENS_6half_tEfNS_4arch4Sm90ELb0ELb0ELb1ELb0ELb0ELb0ELb0ELb1ELb1ELb1ELb0ELb0EEENS1_21CollectiveEpilogueFwdINS6_IJSA_SC_SB_EEES9_SE_SG_Li256ELb0ELb1ELb0ELb0EEENS1_29StaticPersistentTileSchedulerILb0EEEEEEEEEvNT_6ParamsE)
        /*047c*/ 	.word	0x00000038


	//----- nvinfo : EIATTR_MIN_STACK_SIZE
	.align		4
.L_247:
        /*0480*/ 	.byte	0x04, 0x12
        /*0482*/ 	.short	(.L_249 - .L_248)
	.align		4
.L_248:
        /*0484*/ 	.word	index@(_ZN7cutlass13device_kernelIN5flash11enable_sm90INS1_16FlashAttnFwdSm90INS1_25CollectiveMainloopFwdSm90ILi2EN4cute5tupleIJNS5_1CILi1EEES8_S8_EEENS6_IJNS7_ILi128EEENS7_ILi80EEENS7_ILi256EEEEEELi256ENS_6half_tEfNS_4arch4Sm90ELb0ELb0ELb1ELb0ELb0ELb0ELb0ELb1ELb1ELb1ELb0ELb0EEENS1_21CollectiveEpilogueFwdINS6_IJSA_SC_SB_EEES9_SE_SG_Li256ELb0ELb1ELb0ELb0EEENS1_29StaticPersistentTileSchedulerILb0EEEEEEEEEvNT_6ParamsE)
        /*0488*/ 	.word	0x00000038


	//----- nvinfo : EIATTR_MIN_STACK_SIZE
	.align		4
.L_249:
        /*048c*/ 	.byte	0x04, 0x12
        /*048e*/ 	.short	(.L_251 - .L_250)
	.align		4
.L_250:
        /*0490*/ 	.word	index@(_ZN7cutlass13device_kernelIN5flash11enable_sm90INS1_16FlashAttnFwdSm90INS1_25CollectiveMainloopFwdSm90ILi2EN4cute5tupleIJNS5_1CILi2EEENS7_ILi1EEES9_EEENS6_IJNS7_ILi128EEENS7_ILi80EEENS7_ILi256EEEEEELi256ENS_6half_tEfNS_4arch4Sm90ELb0ELb0ELb1ELb0ELb0ELb0ELb0ELb1ELb1ELb1ELb0ELb0EEENS1_21CollectiveEpilogueFwdINS6_IJSB_SD_SC_EEESA_SF_SH_Li256ELb0ELb1ELb0ELb0EEENS1_29StaticPersistentTileSchedulerILb0EEEEEEEEEvNT_6ParamsE)
        /*0494*/ 	.word	0x00000038


	//----- nvinfo : EIATTR_MIN_STACK_SIZE
	.align		4
.L_251:
        /*0498*/ 	.byte	0x04, 0x12
        /*049a*/ 	.short	(.L_253 - .L_252)
	.align		4
.L_252:
        /*049c*/ 	.word	index@(_ZN7cutlass13device_kernelIN5flash11enable_sm90INS1_16FlashAttnFwdSm90INS1_25CollectiveMainloopFwdSm90ILi2EN4cute5tupleIJNS5_1CILi1EEES8_S8_EEENS6_IJNS7_ILi128EEENS7_ILi80EEENS7_ILi256EEEEEELi256ENS_6half_tEfNS_4arch4Sm90ELb0ELb0ELb1ELb1ELb0ELb0ELb0ELb1ELb1ELb1ELb0ELb0EEENS1_21CollectiveEpilogueFwdINS6_IJSA_SC_SB_EEES9_SE_SG_Li256ELb1ELb1ELb0ELb0EEENS1_36VarlenDynamicPersistentTileSchedulerILi128ELi80ELi256ELi128ELb0ELb1ELb1ELb0ELb1ELb1EEEEEEEEEvNT_6ParamsE)
        /*04a0*/ 	.word	0x00000060


	//----- nvinfo : EIATTR_MIN_STACK_SIZE
	.align		4
.L_253:
        /*04a4*/ 	.byte	0x04, 0x12
        /*04a6*/ 	.short	(.L_255 - .L_254)
	.align		4
.L_254:
        /*04a8*/ 	.word	index@(_ZN7cutlass13device_kernelIN5flash11enable_sm90INS1_16FlashAttnFwdSm90INS1_25CollectiveMainloopFwdSm90ILi2EN4cute5tupleIJNS5_1CILi1EEES8_S8_EEENS6_IJNS7_ILi128EEENS7_ILi80EEENS7_ILi256EEEEEELi256ENS_6half_tEfNS_4arch4Sm90ELb0ELb0ELb1ELb1ELb0ELb1ELb0ELb1ELb1ELb1ELb0ELb0EEENS1_21CollectiveEpilogueFwdINS6_IJSA_SC_SB_EEES9_SE_SG_Li256ELb1ELb1ELb0ELb0EEENS1_36VarlenDynamicPersistentTileSchedulerILi128ELi80ELi256ELi128ELb0ELb1ELb1ELb0ELb1ELb1EEEEEEEEEvNT_6ParamsE)
        /*04ac*/ 	.word	0x00000098


	//----- nvinfo : EIATTR_MIN_STACK_SIZE
	.align		4
.L_255:
        /*04b0*/ 	.byte	0x04, 0x12
        /*04b2*/ 	.short	(.L_257 - .L_256)
	.align		4
.L_256:
        /*04b4*/ 	.word	index@(_ZN7cutlass13device_kernelIN5flash11enable_sm90INS1_16FlashAttnFwdSm90INS1_25CollectiveMainloopFwdSm90ILi2EN4cute5tupleIJNS5_1CILi1EEES8_S8_EEENS6_IJNS7_ILi128EEENS7_ILi64EEENS7_ILi256EEEEEELi256ENS_6half_tEfNS_4arch4Sm90ELb0ELb1ELb1ELb0ELb0ELb0ELb0ELb1ELb1ELb1ELb0ELb0EEENS1_21CollectiveEpilogueFwdINS6_IJSA_SC_SB_EEES9_SE_SG_Li256ELb0ELb1ELb0ELb0EEENS1_30DynamicPersistentTileSchedulerILi256ELi128ELb0ELb1ELb1EEEEEEEEEvNT_6ParamsE)
        /*04b8*/ 	.word	0x00000020


	//----- nvinfo : EIATTR_MIN_STACK_SIZE
	.align		4
.L_257:
        /*04bc*/ 	.byte	0x04, 0x12
        /*04be*/ 	.short	(.L_259 - .L_258)
	.align		4
.L_258:
        /*04c0*/ 	.word	index@(_ZN7cutlass13device_kernelIN5flash11enable_sm90INS1_16FlashAttnFwdSm90INS1_25CollectiveMainloopFwdSm90ILi2EN4cute5tupleIJNS5_1CILi1EEES8_S8_EEENS6_IJNS7_ILi128EEENS7_ILi64EEENS7_ILi256EEEEEELi256ENS_6half_tEfNS_4arch4Sm90ELb0ELb1ELb1ELb1ELb0ELb0ELb0ELb1ELb1ELb1ELb0ELb0EEENS1_21CollectiveEpilogueFwdINS6_IJSA_SC_SB_EEES9_SE_SG_Li256ELb1ELb1ELb0ELb0EEENS1_36VarlenDynamicPersistentTileSchedulerILi128ELi64ELi256ELi128ELb0ELb1ELb1ELb1ELb0ELb1EEEEEEEEEvNT_6ParamsE)
        /*04c4*/ 	.word	0x00000050


	//----- nvinfo : EIATTR_MIN_STACK_SIZE
	.align		4
.L_259:
        /*04c8*/ 	.byte	0x04, 0x12
        /*04ca*/ 	.short	(.L_261 - .L_260)
	.align		4
.L_260:
        /*04cc*/ 	.word	index@(_ZN7cutlass13device_kernelIN5flash11enable_sm90INS1_16FlashAttnFwdSm90INS1_25CollectiveMainloopFwdSm90ILi2EN4cute5tupleIJNS5_1CILi1EEES8_S8_EEENS6_IJNS7_ILi128EEENS7_ILi64EEENS7_ILi256EEEEEELi256ENS_6half_tEfNS_4arch4Sm90ELb0ELb1ELb1ELb1ELb0ELb1ELb0ELb1ELb1ELb1ELb0ELb0EEENS1_21CollectiveEpilogueFwdINS6_IJSA_SC_SB_EEES9_SE_SG_Li256ELb1ELb1ELb0ELb0EEENS1_36VarlenDynamicPersistentTileSchedulerILi128ELi64ELi256ELi128ELb0ELb1ELb1ELb1ELb0ELb1EEEEEEEEEvNT_6ParamsE)
        /*04d0*/ 	.word	0x000000c8


	//----- nvinfo : EIATTR_MIN_STACK_SIZE
	.align		4
.L_261:
        /*04d4*/ 	.byte	0x04, 0x12
        /*04d6*/ 	.short	(.L_263 - .L_262)
	.align		4
.L_262:
        /*04d8*/ 	.word	index@(_ZN7cutlass13device_kernelIN5flash11enable_sm90INS1_16FlashAttnFwdSm90INS1_25CollectiveMainloopFwdSm90ILi2EN4cute5tupleIJNS5_1CILi1EEES8_S8_EEENS6_IJNS7_ILi128EEENS7_ILi80EEENS7_ILi256EEEEEELi256ENS_6half_tEfNS_4arch4Sm90ELb1ELb0ELb1ELb0ELb0ELb0ELb0ELb1ELb1ELb1ELb0ELb0EEENS1_21CollectiveEpilogueFwdINS6_IJSA_SC_SB_EEES9_SE_SG_Li256ELb0ELb1ELb0ELb0EEENS1_30DynamicPersistentTileSchedulerILi256ELi128ELb0ELb1ELb1EEEEEEEEEvNT_6ParamsE)
        /*04dc*/ 	.word	0x00000028


	//----- nvinfo : EIATTR_MIN_STACK_SIZE
	.align		4
.L_263:
        /*04e0*/ 	.byte	0x04, 0x12
        /*04e2*/ 	.short	(.L_265 - .L_264)
	.align		4
.L_264:
        /*04e4*/ 	.word	index@(_ZN7cutlass13device_kernelIN5flash11enable_sm90INS1_16FlashAttnFwdSm90INS1_25CollectiveMainloopFwdSm90ILi2EN4cute5tupleIJNS5_1CILi1EEES8_S8_EEENS6_IJNS7_ILi128EEENS7_ILi80EEENS7_ILi256EEEEEELi256ENS_6half_tEfNS_4arch4Sm90ELb1ELb0ELb1ELb1ELb0ELb0ELb0ELb1ELb1ELb1ELb0ELb0EEENS1_21CollectiveEpilogueFwdINS6_IJSA_SC_SB_EEES9_SE_SG_Li256ELb1ELb1ELb0ELb0EEENS1_36VarlenDynamicPersistentTileSchedulerILi128ELi80ELi256ELi128ELb0ELb1ELb1ELb1ELb1ELb1EEEEEEEEEvNT_6ParamsE)
        /*04e8*/ 	.word	0x00000058


	//----- nvinfo : EIATTR_MIN_STACK_SIZE
	.align		4
.L_265:
        /*04ec*/ 	.byte	0x04, 0x12
        /*04ee*/ 	.short	(.L_267 - .L_266)
	.align		4
.L_266:
        /*04f0*/ 	.word	index@(_ZN7cutlass13device_kernelIN5flash11enable_sm90INS1_16FlashAttnFwdSm90INS1_25CollectiveMainloopFwdSm90ILi2EN4cute5tupleIJNS5_1CILi1EEES8_S8_EEENS6_IJNS7_ILi128EEENS7_ILi80EEENS7_ILi256EEEEEELi256ENS_6half_tEfNS_4arch4Sm90ELb1ELb0ELb1ELb1ELb0ELb1ELb0ELb1ELb1ELb1ELb0ELb0EEENS1_21CollectiveEpilogueFwdINS6_IJSA_SC_SB_EEES9_SE_SG_Li256ELb1ELb1ELb0ELb0EEENS1_36VarlenDynamicPersistentTileSchedulerILi128ELi80ELi256ELi128ELb0ELb1ELb1ELb1ELb1ELb1EEEEEEEEEvNT_6ParamsE)
        /*04f4*/ 	.word	0x000000a0


	//----- nvinfo : EIATTR_MIN_STACK_SIZE
	.align		4
.L_267:
        /*04f8*/ 	.byte	0x04, 0x12
        /*04fa*/ 	.short	(.L_269 - .L_268)
	.align		4
.L_268:
        /*04fc*/ 	.word	index@(_ZN7cutlass13device_kernelIN5flash11enable_sm90INS1_16FlashAttnFwdSm90INS1_25CollectiveMainloopFwdSm90ILi2EN4cute5tupleIJNS5_1CILi1EEES8_S8_EEENS6_IJNS7_ILi128EEENS7_ILi112EEENS7_ILi192EEEEEELi192ENS_6half_tEfNS_4arch4Sm90ELb0ELb0ELb1ELb0ELb0ELb0ELb0ELb1ELb1ELb1ELb0ELb0EEENS1_21CollectiveEpilogueFwdINS6_IJSA_SC_SB_EEES9_SE_SG_Li256ELb0ELb1ELb0ELb0EEENS1_29StaticPersistentTileSchedulerILb0EEEEEEEEEvNT_6ParamsE)
        /*0500*/ 	.word	0x00000038


	//----- nvinfo : EIATTR_MIN_STACK_SIZE
	.align		4
.L_269:
        /*0504*/ 	.byte	0x04, 0x12
        /*0506*/ 	.short	(.L_271 - .L_270)
	.align		4
.L_270:
        /*0508*/ 	.word	index@(_ZN7cutlass13device_kernelIN5flash11enable_sm90INS1_16FlashAttnFwdSm90INS1_25CollectiveMainloopFwdSm90ILi2EN4cute5tupleIJNS5_1CILi2EEENS7_ILi1EEES9_EEENS6_IJNS7_ILi128EEENS7_ILi112EEENS7_ILi192EEEEEELi192ENS_6half_tEfNS_4arch4Sm90ELb0ELb0ELb1ELb0ELb0ELb0ELb0ELb1ELb1ELb1ELb0ELb0EEENS1_21CollectiveEpilogueFwdINS6_IJSB_SD_SC_EEESA_SF_SH_Li256ELb0ELb1ELb0ELb0EEENS1_29StaticPersistentTileSchedulerILb0EEEEEEEEEvNT_6ParamsE)
        /*050c*/ 	.word	0x00000038


	//----- nvinfo : EIATTR_MIN_STACK_SIZE
	.align		4
.L_271:
        /*0510*/ 	.byte	0x04, 0x12
        /*0512*/ 	.short	(.L_273 - .L_272)
	.align		4
.L_272:
        /*0514*/ 	.word	index@(_ZN7cutlass13device_kernelIN5flash11enable_sm90INS1_16FlashAttnFwdSm90INS1_25CollectiveMainloopFwdSm90ILi2EN4cute5tupleIJNS5_1CILi1EEES8_S8_EEENS6_IJNS7_ILi128EEENS7_ILi112EEENS7_ILi192EEEEEELi192ENS_6half_tEfNS_4arch4Sm90ELb0ELb0ELb1ELb1ELb0ELb0ELb0ELb1ELb1ELb1ELb0ELb0EEENS1_21CollectiveEpilogueFwdINS6_IJSA_SC_SB_EEES9_SE_SG_Li256ELb1ELb1ELb0ELb0EEENS1_36VarlenDynamicPersistentTileSchedulerILi128ELi112ELi256ELi128ELb0ELb1ELb1ELb0ELb1ELb1EEEEEEEEEvNT_6ParamsE)
        /*0518*/ 	.word	0x00000060


	//----- nvinfo : EIATTR_MIN_STACK_SIZE
	.align		4
.L_273:
        /*051c*/ 	.byte	0x04, 0x12
        /*051e*/ 	.short	(.L_275 - .L_274)
	.align		4
.L_274:
        /*0520*/ 	.word	index@(_ZN7cutlass13device_kernelIN5flash11enable_sm90INS1_16FlashAttnFwdSm90INS1_25CollectiveMainloopFwdSm90ILi2EN4cute5tupleIJNS5_1CILi1EEES8_S8_EEENS6_IJNS7_ILi128EEENS7_ILi112EEENS7_ILi192EEEEEELi192ENS_6half_tEfNS_4arch4Sm90ELb0ELb0ELb1ELb1ELb0ELb1ELb0ELb1ELb1ELb1ELb0ELb0EEENS1_21CollectiveEpilogueFwdINS6_IJSA_SC_SB_EEES9_SE_SG_Li256ELb1ELb1ELb0ELb0EEENS1_36VarlenDynamicPersistentTileSchedulerILi128ELi112ELi256ELi128ELb0ELb1ELb1ELb0ELb1ELb1EEEEEEEEEvNT_6ParamsE)
        /*0524*/ 	.word	0x000000a0


	//----- nvinfo : EIATTR_MIN_STACK_SIZE
	.align		4
.L_275:
        /*0528*/ 	.byte	0x04, 0x12
        /*052a*/ 	.short	(.L_277 - .L_276)
	.align		4
.L_276:
        /*052c*/ 	.word	index@(_ZN7cutlass13device_kernelIN5flash11enable_sm90INS1_16FlashAttnFwdSm90INS1_25CollectiveMainloopFwdSm90ILi2EN4cute5tupleIJNS5_1CILi1EEES8_S8_EEENS6_IJNS7_ILi128EEENS7_ILi96EEENS7_ILi192EEEEEELi192ENS_6half_tEfNS_4arch4Sm90ELb0ELb1ELb1ELb0ELb0ELb0ELb0ELb1ELb1ELb1ELb0ELb0EEENS1_21CollectiveEpilogueFwdINS6_IJSA_SC_SB_EEES9_SE_SG_Li256ELb0ELb1ELb0ELb0EEENS1_30DynamicPersistentTileSchedulerILi256ELi128ELb0ELb1ELb1EEEEEEEEEvNT_6ParamsE)
        /*0530*/ 	.word	0x00000020


	//----- nvinfo : EIATTR_MIN_STACK_SIZE
	.align		4
.L_277:
        /*0534*/ 	.byte	0x04, 0x12
        /*0536*/ 	.short	(.L_279 - .L_278)
	.align		4
.L_278:
        /*0538*/ 	.word	index@(_ZN7cutlass13device_kernelIN5flash11enable_sm90INS1_16FlashAttnFwdSm90INS1_25CollectiveMainloopFwdSm90ILi2EN4cute5tupleIJNS5_1CILi1EEES8_S8_EEENS6_IJNS7_ILi128EEENS7_ILi96EEENS7_ILi192EEEEEELi192ENS_6half_tEfNS_4arch4Sm90ELb0ELb1ELb1ELb1ELb0ELb0ELb0ELb1ELb1ELb1ELb0ELb0EEENS1_21CollectiveEpilogueFwdINS6_IJSA_SC_SB_EEES9_SE_SG_Li256ELb1ELb1ELb0ELb0EEENS1_36VarlenDynamicPersistentTileSchedulerILi128ELi96ELi256ELi128ELb0ELb1ELb1ELb1ELb0ELb1EEEEEEEEEvNT_6ParamsE)
        /*053c*/ 	.word	0x00000050


	//----- nvinfo : EIATTR_MIN_STACK_SIZE
	.align		4
.L_279:
        /*0540*/ 	.byte	0x04, 0x12
        /*0542*/ 	.short	(.L_281 - .L_280)
	.align		4
.L_280:
        /*0544*/ 	.word	index@(_ZN7cutlass13device_kernelIN5flash11enable_sm90INS1_16FlashAttnFwdSm90INS1_25CollectiveMainloopFwdSm90ILi2EN4cute5tupleIJNS5_1CILi1EEES8_S8_EEENS6_IJNS7_ILi128EEENS7_ILi96EEENS7_ILi192EEEEEELi192ENS_6half_tEfNS_4arch4Sm90ELb0ELb1ELb1ELb1ELb0ELb1ELb0ELb1ELb1ELb1ELb0ELb0EEENS1_21CollectiveEpilogueFwdINS6_IJSA_SC_SB_EEES9_SE_SG_Li256ELb1ELb1ELb0ELb0EEENS1_36VarlenDynamicPersistentTileSchedulerILi128ELi96ELi256ELi128ELb0ELb1ELb1ELb1ELb0ELb1EEEEEEEEEvNT_6ParamsE)
        /*0548*/ 	.word	0x00000080


	//----- nvinfo : EIATTR_MIN_STACK_SIZE
	.align		4
.L_281:
        /*054c*/ 	.byte	0x04, 0x12
        /*054e*/ 	.short	(.L_283 - .L_282)
	.align		4
.L_282:
        /*0550*/ 	.word	index@(_ZN7cutlass13device_kernelIN5flash11enable_sm90INS1_16FlashAttnFwdSm90INS1_25CollectiveMainloopFwdSm90ILi2EN4cute5tupleIJNS5_1CILi1EEES8_S8_EEENS6_IJNS7_ILi128EEENS7_ILi112EEENS7_ILi192EEEEEELi192ENS_6half_tEfNS_4arch4Sm90ELb1ELb0ELb1ELb0ELb0ELb0ELb0ELb1ELb1ELb1ELb0ELb0EEENS1_21CollectiveEpilogueFwdINS6_IJSA_SC_SB_EEES9_SE_SG_Li256ELb0ELb1ELb0ELb0EEENS1_30DynamicPersistentTileSchedulerILi256ELi128ELb0ELb1ELb1EEEEEEEEEvNT_6ParamsE)
        /*0554*/ 	.word	0x00000038


	//----- nvinfo : EIATTR_MIN_STACK_SIZE
	.align		4
.L_283:
        /*0558*/ 	.byte	0x04, 0x12
        /*055a*/ 	.short	(.L_285 - .L_284)
	.align		4
.L_284:
        /*055c*/ 	.word	index@(_ZN7cutlass13device_kernelIN5flash11enable_sm90INS1_16FlashAttnFwdSm90INS1_25CollectiveMainloopFwdSm90ILi2EN4cute5tupleIJNS5_1CILi1EEES8_S8_EEENS6_IJNS7_ILi128EEENS7_ILi112EEENS7_ILi192EEEEEELi192ENS_6half_tEfNS_4arch4Sm90ELb1ELb0ELb1ELb1ELb0ELb0ELb0ELb1ELb1ELb1ELb0ELb0EEENS1_21CollectiveEpilogueFwdINS6_IJSA_SC_SB_EEES9_SE_SG_Li256ELb1ELb1ELb0ELb0EEENS1_36VarlenDynamicPersistentTileSchedulerILi128ELi112ELi256ELi128ELb0ELb1ELb1ELb1ELb1ELb1EEEEEEEEEvNT_6ParamsE)
        /*0560*/ 	.word	0x00000058


	//----- nvinfo : EIATTR_MIN_STACK_SIZE
	.align		4
.L_285:
        /*0564*/ 	.byte	0x04, 0x12
        /*0566*/ 	.short	(.L_287 - .L_286)
	.align		4
.L_286:
        /*0568*/ 	.word	index@(_ZN7cutlass13device_kernelIN5flash11enable_sm90INS1_16FlashAttnFwdSm90INS1_25CollectiveMainloopFwdSm90ILi2EN4cute5tupleIJNS5_1CILi1EEES8_S8_EEENS6_IJNS7_ILi128EEENS7_ILi112EEENS7_ILi192EEEEEELi192ENS_6half_tEfNS_4arch4Sm90ELb1ELb0ELb1ELb1ELb0ELb1ELb0ELb1ELb1ELb1ELb0ELb0EEENS1_21CollectiveEpilogueFwdINS6_IJSA_SC_SB_EEES9_SE_SG_Li256ELb1ELb1ELb0ELb0EEENS1_36VarlenDynamicPersistentTileSchedulerILi128ELi112ELi256ELi128ELb0ELb1ELb1ELb1ELb1ELb1EEEEEEEEEvNT_6ParamsE)
        /*056c*/ 	.word	0x000000a8


	//----- nvinfo : EIATTR_MIN_STACK_SIZE
	.align		4
.L_287:
        /*0570*/ 	.byte	0x04, 0x12
        /*0572*/ 	.short	(.L_289 - .L_288)
	.align		4
.L_288:
        /*0574*/ 	.word	index@(_ZN7cutlass13device_kernelIN5flash11enable_sm90INS1_16FlashAttnFwdSm90INS1_25CollectiveMainloopFwdSm90ILi2EN4cute5tupleIJNS5_1CILi1EEES8_S8_EEENS6_IJNS7_ILi128EEENS7_ILi176EEESA_EEELi128ENS_6half_tEfNS_4arch4Sm90ELb0ELb0ELb1ELb0ELb0ELb0ELb0ELb1ELb1ELb1ELb0ELb0EEENS1_21CollectiveEpilogueFwdINS6_IJSA_SA_SB_EEES9_SD_SF_Li256ELb0ELb1ELb0ELb0EEENS1_29StaticPersistentTileSchedulerILb0EEEEEEEEEvNT_6ParamsE)
        /*0578*/ 	.word	0x00000038


	//----- nvinfo : EIATTR_MIN_STACK_SIZE
	.align		4
.L_289:
        /*057c*/ 	.byte	0x04, 0x12
        /*057e*/ 	.short	(.L_291 - .L_290)
	.align		4
.L_290:
        /*0580*/ 	.word	index@(_ZN7cutlass13device_kernelIN5flash11enable_sm90INS1_16FlashAttnFwdSm90INS1_25CollectiveMainloopFwdSm90ILi2EN4cute5tupleIJNS5_1CILi2EEENS7_ILi1EEES9_EEENS6_IJNS7_ILi128EEENS7_ILi176EEESB_EEELi128ENS_6half_tEfNS_4arch4Sm90ELb0ELb0ELb1ELb0ELb0ELb0ELb0ELb1ELb1ELb1ELb0ELb0EEENS1_21CollectiveEpilogueFwdINS6_IJSB_SB_SC_EEESA_SE_SG_Li256ELb0ELb1ELb0ELb0EEENS1_29StaticPersistentTileSchedulerILb0EEEEEEEEEvNT_6ParamsE)
        /*0584*/ 	.word	0x00000038


	//----- nvinfo : EIATTR_MIN_STACK_SIZE
	.align		4
.L_291:
        /*0588*/ 	.byte	0x04, 0x12
        /*058a*/ 	.short	(.L_293 - .L_292)
	.align		4
.L_292:
        /*058c*/ 	.word	index@(_ZN7cutlass13device_kernelIN5flash11enable_sm90INS1_16FlashAttnFwdSm90INS1_25CollectiveMainloopFwdSm90ILi2EN4cute5tupleIJNS5_1CILi1EEES8_S8_EEENS6_IJNS7_ILi128EEENS7_ILi176EEESA_EEELi128ENS_6half_tEfNS_4arch4Sm90ELb0ELb0ELb1ELb1ELb0ELb0ELb0ELb1ELb1ELb1ELb0ELb0EEENS1_21CollectiveEpilogueFwdINS6_IJSA_SA_SB_EEES9_SD_SF_Li256ELb1ELb1ELb0ELb0EEENS1_36VarlenDynamicPersistentTileSchedulerILi128ELi176ELi256ELi128ELb0ELb1ELb1ELb0ELb1ELb1EEEEEEEEEvNT_6ParamsE)
        /*0590*/ 	.word	0x00000060


	//----- nvinfo : EIATTR_MIN_STACK_SIZE
	.align		4
.L_293:
        /*0594*/ 	.byte	0x04, 0x12
        /*0596*/ 	.short	(.L_295 - .L_294)
	.align		4
.L_294:
        /*0598*/ 	.word	index@(_ZN7cutlass13device_kernelIN5flash11enable_sm90INS1_16FlashAttnFwdSm90INS1_25CollectiveMainloopFwdSm90ILi2EN4cute5tupleIJNS5_1CILi1EEES8_S8_EEENS6_IJNS7_ILi128EEENS7_ILi176EEESA_EEELi128ENS_6half_tEfNS_4arch4Sm90ELb0ELb0ELb1ELb1ELb0ELb1ELb0ELb1ELb1ELb1ELb0ELb0EEENS1_21CollectiveEpilogueFwdINS6_IJSA_SA_SB_EEES9_SD_SF_Li256ELb1ELb1ELb0ELb0EEENS1_36VarlenDynamicPersistentTileSchedulerILi128ELi176ELi256ELi128ELb0ELb1ELb1ELb0ELb1ELb1EEEEEEEEEvNT_6ParamsE)
        /*059c*/ 	.word	0x00000090


	//----- nvinfo : EIATTR_MIN_STACK_SIZE
	.align		4
.L_295:
        /*05a0*/ 	.byte	0x04, 0x12
        /*05a2*/ 	.short	(.L_297 - .L_296)
	.align		4
.L_296:
        /*05a4*/ 	.word	index@(_ZN7cutlass13device_kernelIN5flash11enable_sm90INS1_16FlashAttnFwdSm90INS1_25CollectiveMainloopFwdSm90ILi2EN4cute5tupleIJNS5_1CILi1EEES8_S8_EEENS6_IJNS7_ILi128EEESA_SA_EEELi128ENS_6half_tEfNS_4arch4Sm90ELb0ELb1ELb1ELb0ELb0ELb0ELb0ELb1ELb1ELb1ELb0ELb0EEENS1_21CollectiveEpilogueFwdISB_S9_SC_SE_Li256ELb0ELb1ELb0ELb0EEENS1_30DynamicPersistentTileSchedulerILi256ELi128ELb0ELb1ELb1EEEEEEEEEvNT_6ParamsE)
        /*05a8*/ 	.word	0x00000020


	//----- nvinfo : EIATTR_MIN_STACK_SIZE
	.align		4
.L_297:
        /*05ac*/ 	.byte	0x04, 0x12
        /*05ae*/ 	.short	(.L_299 - .L_298)
	.align		4
.L_298:
        /*05b0*/ 	.word	index@(_ZN7cutlass13device_kernelIN5flash11enable_sm90INS1_16FlashAttnFwdSm90INS1_25CollectiveMainloopFwdSm90ILi2EN4cute5tupleIJNS5_1CILi1EEES8_S8_EEENS6_IJNS7_ILi128EEESA_SA_EEELi128ENS_6half_tEfNS_4arch4Sm90ELb0ELb1ELb1ELb1ELb0ELb0ELb0ELb1ELb1ELb1ELb0ELb0EEENS1_21CollectiveEpilogueFwdISB_S9_SC_SE_Li256ELb1ELb1ELb0ELb0EEENS1_36VarlenDynamicPersistentTileSchedulerILi128ELi128ELi256ELi128ELb0ELb1ELb1ELb1ELb0ELb1EEEEEEEEEvNT_6ParamsE)
        /*05b4*/ 	.word	0x00000048


	//----- nvinfo : EIATTR_MIN_STACK_SIZE
	.align		4
.L_299:
        /*05b8*/ 	.byte	0x04, 0x12
        /*05ba*/ 	.short	(.L_301 - .L_300)
	.align		4
.L_300:
        /*05bc*/ 	.word	index@(_ZN7cutlass13device_kernelIN5flash11enable_sm90INS1_16FlashAttnFwdSm90INS1_25CollectiveMainloopFwdSm90ILi2EN4cute5tupleIJNS5_1CILi1EEES8_S8_EEENS6_IJNS7_ILi128EEESA_SA_EEELi128ENS_6half_tEfNS_4arch4Sm90ELb0ELb1ELb1ELb1ELb0ELb1ELb0ELb1ELb1ELb1ELb0ELb0EEENS1_21CollectiveEpilogueFwdISB_S9_SC_SE_Li256ELb1ELb1ELb0ELb0EEENS1_36VarlenDynamicPersistentTileSchedulerILi128ELi128ELi256ELi128ELb0ELb1ELb1ELb1ELb0ELb1EEEEEEEEEvNT_6ParamsE)
        /*05c0*/ 	.word	0x00000058


	//----- nvinfo : EIATTR_MIN_STACK_SIZE
	.align		4
.L_301:
        /*05c4*/ 	.byte	0x04, 0x12
        /*05c6*/ 	.short	(.L_303 - .L_302)
	.align		4
.L_302:
        /*05c8*/ 	.word	index@(_ZN7cutlass13device_kernelIN5flash11enable_sm90INS1_16FlashAttnFwdSm90INS1_25CollectiveMainloopFwdSm90ILi2EN4cute5tupleIJNS5_1CILi1EEES8_S8_EEENS6_IJNS7_ILi128EEESA_SA_EEELi128ENS_6half_tEfNS_4arch4Sm90ELb1ELb0ELb1ELb0ELb0ELb0ELb0ELb1ELb1ELb1ELb0ELb0EEENS1_21CollectiveEpilogueFwdISB_S9_SC_SE_Li256ELb0ELb1ELb0ELb0EEENS1_30DynamicPersistentTileSchedulerILi256ELi128ELb0ELb1ELb1EEEEEEEEEvNT_6ParamsE)
        /*05cc*/ 	.word	0x00000028


	//----- nvinfo : EIATTR_MIN_STACK_SIZE
	.align		4
.L_303:
        /*05d0*/ 	.byte	0x04, 0x12
        /*05d2*/ 	.short	(.L_305 - .L_304)
	.align		4
.L_304:
        /*05d4*/ 	.word	index@(_ZN7cutlass13device_kernelIN5flash11enable_sm90INS1_16FlashAttnFwdSm90INS1_25CollectiveMainloopFwdSm90ILi2EN4cute5tupleIJNS5_1CILi1EEES8_S8_EEENS6_IJNS7_ILi128EEESA_SA_EEELi128ENS_6half_tEfNS_4arch4Sm90ELb1ELb0ELb1ELb1ELb0ELb0ELb0ELb1ELb1ELb1ELb0ELb0EEENS1_21CollectiveEpilogueFwdISB_S9_SC_SE_Li256ELb1ELb1ELb0ELb0EEENS1_36VarlenDynamicPersistentTileSchedulerILi128ELi128ELi256ELi128ELb0ELb1ELb1ELb1ELb1ELb1EEEEEEEEEvNT_6ParamsE)
        /*05d8*/ 	.word	0x00000058


	//----- nvinfo : EIATTR_MIN_STACK_SIZE
	.align		4
.L_305:
        /*05dc*/ 	.byte	0x04, 0x12
        /*05de*/ 	.short	(.L_307 - .L_306)
	.align		4
.L_306:
        /*05e0*/ 	.word	index@(_ZN7cutlass13device_kernelIN5flash11enable_sm90INS1_16FlashAttnFwdSm90INS1_25CollectiveMainloopFwdSm90ILi2EN4cute5tupleIJNS5_1CILi1EEES8_S8_EEENS6_IJNS7_ILi128EEESA_SA_EEELi128ENS_6half_tEfNS_4arch4Sm90ELb1ELb0ELb1ELb1ELb0ELb1ELb0ELb1ELb1ELb1ELb0ELb0EEENS1_21CollectiveEpilogueFwdISB_S9_SC_SE_Li256ELb1ELb1ELb0ELb0EEENS1_36VarlenDynamicPersistentTileSchedulerILi128ELi128ELi256ELi128ELb0ELb1ELb1ELb1ELb1ELb1EEEEEEEEEvNT_6ParamsE)
        /*05e4*/ 	.word	0x00000060


	//----- nvinfo : EIATTR_MIN_STACK_SIZE
	.align		4
.L_307:
        /*05e8*/ 	.byte	0x04, 0x12
        /*05ea*/ 	.short	(.L_309 - .L_308)
	.align		4
.L_308:
        /*05ec*/ 	.word	index@(_ZN7cutlass13device_kernelIN5flash11enable_sm90INS1_16FlashAttnFwdSm90INS1_25CollectiveMainloopFwdSm90ILi2EN4cute5tupleIJNS5_1CILi1EEES8_S8_EEENS6_IJNS7_ILi192EEENS7_ILi144EEENS7_ILi96EEEEEELi96ENS_6half_tEfNS_4arch4Sm90ELb0ELb0ELb1ELb0ELb0ELb0ELb0ELb0ELb1ELb1ELb0ELb0EEENS1_21CollectiveEpilogueFwdINS6_IJSA_SC_SB_EEES9_SE_SG_Li384ELb0ELb1ELb0ELb0EEENS1_29StaticPersistentTileSchedulerILb0EEEEEEEEEvNT_6ParamsE)
        /*05f0*/ 	.word	0x00000030


	//----- nvinfo : EIATTR_MIN_STACK_SIZE
	.align		4
.L_309:
        /*05f4*/ 	.byte	0x04, 0x12
        /*05f6*/ 	.short	(.L_311 - .L_310)
	.align		4
.L_310:
        /*05f8*/ 	.word	index@(_ZN7cutlass13device_kernelIN5flash11enable_sm90INS1_16FlashAttnFwdSm90INS1_25CollectiveMainloopFwdSm90ILi2EN4cute5tupleIJNS5_1CILi1EEES8_S8_EEENS6_IJNS7_ILi192EEENS7_ILi144EEENS7_ILi96EEEEEELi96ENS_6half_tEfNS_4arch4Sm90ELb0ELb0ELb1ELb1ELb0ELb0ELb0ELb0ELb1ELb1ELb0ELb0EEENS1_21CollectiveEpilogueFwdINS6_IJSA_SC_SB_EEES9_SE_SG_Li384ELb1ELb1ELb0ELb0EEENS1_36VarlenDynamicPersistentTileSchedulerILi192ELi144ELi384ELi128ELb0ELb1ELb1ELb0ELb1ELb1EEEEEEEEEvNT_6ParamsE)
        /*05fc*/ 	.word	0x00000040


	//----- nvinfo : EIATTR_MIN_STACK_SIZE
	.align		4
.L_311:
        /*0600*/ 	.byte	0x04, 0x12
        /*0602*/ 	.short	(.L_313 - .L_312)
	.align		4
.L_312:
        /*0604*/ 	.word	index@(_ZN7cutlass13device_kernelIN5flash11enable_sm90INS1_16FlashAttnFwdSm90INS1_25CollectiveMainloopFwdSm90ILi2EN4cute5tupleIJNS5_1CILi1EEES8_S8_EEENS6_IJNS7_ILi192EEENS7_ILi144EEENS7_ILi96EEEEEELi96ENS_6half_tEfNS_4arch4Sm90ELb0ELb0ELb1ELb1ELb0ELb1ELb0ELb0ELb1ELb1ELb0ELb0EEENS1_21CollectiveEpilogueFwdINS6_IJSA_SC_SB_EEES9_SE_SG_Li384ELb1ELb1ELb0ELb0EEENS1_36VarlenDynamicPersistentTileSchedulerILi192ELi144ELi384ELi128ELb0ELb1ELb1ELb0ELb1ELb1EEEEEEEEEvNT_6ParamsE)
        /*0608*/ 	.word	0x00000108


	//----- nvinfo : EIATTR_MIN_STACK_SIZE
	.align		4
.L_313:
        /*060c*/ 	.byte	0x04, 0x12
        /*060e*/ 	.short	(.L_315 - .L_314)
	.align		4
.L_314:
        /*0610*/ 	.word	index@(_ZN7cutlass13device_kernelIN5flash11enable_sm90INS1_16FlashAttnFwdSm90INS1_25CollectiveMainloopFwdSm90ILi2EN4cute5tupleIJNS5_1CILi1EEES8_S8_EEENS6_IJNS7_ILi192EEENS7_ILi128EEENS7_ILi96EEEEEELi96ENS_6half_tEfNS_4arch4Sm90ELb0ELb1ELb1ELb0ELb0ELb0ELb0ELb0ELb1ELb1ELb0ELb0EEENS1_21CollectiveEpilogueFwdINS6_IJSA_SC_SB_EEES9_SE_SG_Li384ELb0ELb1ELb0ELb0EEENS1_30DynamicPersistentTileSchedulerILi384ELi128ELb0ELb1ELb1EEEEEEEEEvNT_6ParamsE)
        /*0614*/ 	.word	0x00000000


	//----- nvinfo : EIATTR_MIN_STACK_SIZE
	.align		4
.L_315:
        /*0618*/ 	.byte	0x04, 0x12
        /*061a*/ 	.short	(.L_317 - .L_316)
	.align		4
.L_316:
        /*061c*/ 	.word	index@(_ZN7cutlass13device_kernelIN5flash11enable_sm90INS1_16FlashAttnFwdSm90INS1_25CollectiveMainloopFwdSm90ILi2EN4cute5tupleIJNS5_1CILi1EEES8_S8_EEENS6_IJNS7_ILi192EEENS7_ILi128EEENS7_ILi96EEEEEELi96ENS_6half_tEfNS_4arch4Sm90ELb0ELb1ELb1ELb1ELb0ELb0ELb0ELb0ELb1ELb1ELb0ELb0EEENS1_21CollectiveEpilogueFwdINS6_IJSA_SC_SB_EEES9_SE_SG_Li384ELb1ELb1ELb0ELb0EEENS1_36VarlenDynamicPersistentTileSchedulerILi192ELi128ELi384ELi128ELb0ELb1ELb1ELb1ELb0ELb1EEEEEEEEEvNT_6ParamsE)
        /*0620*/ 	.word	0x00000038


	//----- nvinfo : EIATTR_MIN_STACK_SIZE
	.align		4
.L_317:
        /*0624*/ 	.byte	0x04, 0x12
        /*0626*/ 	.short	(.L_319 - .L_318)
	.align		4
.L_318:
        /*0628*/ 	.word	index@(_ZN7cutlass13device_kernelIN5flash11enable_sm90INS1_16FlashAttnFwdSm90INS1_25CollectiveMainloopFwdSm90ILi2EN4cute5tupleIJNS5_1CILi1EEES8_S8_EEENS6_IJNS7_ILi192EEENS7_ILi128EEENS7_ILi96EEEEEELi96ENS_6half_tEfNS_4arch4Sm90ELb0ELb1ELb1ELb1ELb0ELb1ELb0ELb0ELb1ELb1ELb0ELb0EEENS1_21CollectiveEpilogueFwdINS6_IJSA_SC_SB_EEES9_SE_SG_Li384ELb1ELb1ELb0ELb0EEENS1_36VarlenDynamicPersistentTileSchedulerILi192ELi128ELi384ELi128ELb0ELb1ELb1ELb1ELb0ELb1EEEEEEEEEvNT_6ParamsE)
        /*062c*/ 	.word	0x00000068


	//----- nvinfo : EIATTR_MIN_STACK_SIZE
	.align		4
.L_319:
        /*0630*/ 	.byte	0x04, 0x12
        /*0632*/ 	.short	(.L_321 - .L_320)
	.align		4
.L_320:
        /*0634*/ 	.word	index@(_ZN7cutlass13device_kernelIN5flash11enable_sm90INS1_16FlashAttnFwdSm90INS1_25CollectiveMainloopFwdSm90ILi2EN4cute5tupleIJNS5_1CILi1EEES8_S8_EEENS6_IJNS7_ILi192EEENS7_ILi144EEENS7_ILi96EEEEEELi96ENS_6half_tEfNS_4arch4Sm90ELb1ELb0ELb1ELb0ELb0ELb0ELb0ELb0ELb1ELb1ELb0ELb0EEENS1_21CollectiveEpilogueFwdINS6_IJSA_SC_SB_EEES9_SE_SG_Li384ELb0ELb1ELb0ELb0EEENS1_30DynamicPersistentTileSchedulerILi384ELi128ELb0ELb1ELb1EEEEEEEEEvNT_6ParamsE)
        /*0638*/ 	.word	0x00000010


	//----- nvinfo : EIATTR_MIN_STACK_SIZE
	.align		4
.L_321:
        /*063c*/ 	.byte	0x04, 0x12
        /*063e*/ 	.short	(.L_323 - .L_322)
	.align		4
.L_322:
        /*0640*/ 	.word	index@(_ZN7cutlass13device_kernelIN5flash11enable_sm90INS1_16FlashAttnFwdSm90INS1_25CollectiveMainloopFwdSm90ILi2EN4cute5tupleIJNS5_1CILi1EEES8_S8_EEENS6_IJNS7_ILi192EEENS7_ILi144EEENS7_ILi96EEEEEELi96ENS_6half_tEfNS_4arch4Sm90ELb1ELb0ELb1ELb1ELb0ELb0ELb0ELb0ELb1ELb1ELb0ELb0EEENS1_21CollectiveEpilogueFwdINS6_IJSA_SC_SB_EEES9_SE_SG_Li384ELb1ELb1ELb0ELb0EEENS1_36VarlenDynamicPersistentTileSchedulerILi192ELi144ELi384ELi128ELb0ELb1ELb1ELb1ELb1ELb1EEEEEEEEEvNT_6ParamsE)
        /*0644*/ 	.word	0x00000038


	//----- nvinfo : EIATTR_MIN_STACK_SIZE
	.align		4
.L_323:
        /*0648*/ 	.byte	0x04, 0x12
        /*064a*/ 	.short	(.L_325 - .L_324)
	.align		4
.L_324:
        /*064c*/ 	.word	index@(_ZN7cutlass13device_kernelIN5flash11enable_sm90INS1_16FlashAttnFwdSm90INS1_25CollectiveMainloopFwdSm90ILi2EN4cute5tupleIJNS5_1CILi1EEES8_S8_EEENS6_IJNS7_ILi192EEENS7_ILi144EEENS7_ILi96EEEEEELi96ENS_6half_tEfNS_4arch4Sm90ELb1ELb0ELb1ELb1ELb0ELb1ELb0ELb0ELb1ELb1ELb0ELb0EEENS1_21CollectiveEpilogueFwdINS6_IJSA_SC_SB_EEES9_SE_SG_Li384ELb1ELb1ELb0ELb0EEENS1_36VarlenDynamicPersistentTileSchedulerILi192ELi144ELi384ELi128ELb0ELb1ELb1ELb1ELb1ELb1EEEEEEEEEvNT_6ParamsE)
        /*0650*/ 	.word	0x000000c8


	//----- nvinfo : EIATTR_MIN_STACK_SIZE
	.align		4
.L_325:
        /*0654*/ 	.byte	0x04, 0x12
        /*0656*/ 	.short	(.L_327 - .L_326)
	.align		4
.L_326:
        /*0658*/ 	.word	index@(_ZN7cutlass13device_kernelIN5flash11enable_sm90INS1_16FlashAttnFwdSm90INS1_25CollectiveMainloopFwdSm90ILi2EN4cute5tupleIJNS5_1CILi1EEES8_S8_EEENS6_IJNS7_ILi192EEESA_NS7_ILi64EEEEEELi64ENS_6half_tEfNS_4arch4Sm90ELb0ELb0ELb1ELb0ELb0ELb0ELb0ELb0ELb1ELb1ELb0ELb0EEENS1_21CollectiveEpilogueFwdINS6_IJSA_SB_SA_EEES9_SD_SF_Li384ELb0ELb1ELb0ELb0EEENS1_29StaticPersistentTileSchedulerILb0EEEEEEEEEvNT_6ParamsE)
        /*065c*/ 	.word	0x00000030


	//----- nvinfo : EIATTR_MIN_STACK_SIZE
	.align		4
.L_327:
        /*0660*/ 	.byte	0x04, 0x12
        /*0662*/ 	.short	(.L_329 - .L_328)
	.align		4
.L_328:
        /*0664*/ 	.word	index@(_ZN7cutlass13device_kernelIN5flash11enable_sm90INS1_16FlashAttnFwdSm90INS1_25CollectiveMainloopFwdSm90ILi2EN4cute5tupleIJNS5_1CILi1EEES8_S8_EEENS6_IJNS7_ILi192EEESA_NS7_ILi64EEEEEELi64ENS_6half_tEfNS_4arch4Sm90ELb0ELb0ELb1ELb1ELb0ELb0ELb0ELb0ELb1ELb1ELb0ELb0EEENS1_21CollectiveEpilogueFwdINS6_IJSA_SB_SA_EEES9_SD_SF_Li384ELb1ELb1ELb0ELb0EEENS1_36VarlenDynamicPersistentTileSchedulerILi192ELi192ELi384ELi128ELb0ELb1ELb1ELb0ELb1ELb1EEEEEEEEEvNT_6ParamsE)
        /*0668*/ 	.word	0x00000040


	//----- nvinfo : EIATTR_MIN_STACK_SIZE
	.align		4
.L_329:
        /*066c*/ 	.byte	0x04, 0x12
        /*066e*/ 	.short	(.L_331 - .L_330)
	.align		4
.L_330:
        /*0670*/ 	.word	index@(_ZN7cutlass13device_kernelIN5flash11enable_sm90INS1_16FlashAttnFwdSm90INS1_25CollectiveMainloopFwdSm90ILi2EN4cute5tupleIJNS5_1CILi1EEES8_S8_EEENS6_IJNS7_ILi192EEESA_NS7_ILi64EEEEEELi64ENS_6half_tEfNS_4arch4Sm90ELb0ELb0ELb1ELb1ELb0ELb1ELb0ELb0ELb1ELb1ELb0ELb0EEENS1_21CollectiveEpilogueFwdINS6_IJSA_SB_SA_EEES9_SD_SF_Li384ELb1ELb1ELb0ELb0EEENS1_36VarlenDynamicPersistentTileSchedulerILi192ELi192ELi384ELi128ELb0ELb1ELb1ELb0ELb1ELb1EEEEEEEEEvNT_6ParamsE)
        /*0674*/ 	.word	0x000000c8


	//----- nvinfo : EIATTR_MIN_STACK_SIZE
	.align		4
.L_331:
        /*0678*/ 	.byte	0x04, 0x12
        /*067a*/ 	.short	(.L_333 - .L_332)
	.align		4
.L_332:
        /*067c*/ 	.word	index@(_ZN7cutlass13device_kernelIN5flash11enable_sm90INS1_16FlashAttnFwdSm90INS1_25CollectiveMainloopFwdSm90ILi2EN4cute5tupleIJNS5_1CILi1EEES8_S8_EEENS6_IJNS7_ILi192EEENS7_ILi128EEENS7_ILi64EEEEEELi64ENS_6half_tEfNS_4arch4Sm90ELb0ELb1ELb1ELb0ELb0ELb0ELb0ELb1ELb1ELb1ELb0ELb0EEENS1_21CollectiveEpilogueFwdINS6_IJSA_SC_SB_EEES9_SE_SG_Li384ELb0ELb1ELb0ELb0EEENS1_30DynamicPersistentTileSchedulerILi384ELi128ELb0ELb1ELb1EEEEEEEEEvNT_6ParamsE)
        /*0680*/ 	.word	0x00000000


	//----- nvinfo : EIATTR_MIN_STACK_SIZE
	.align		4
.L_333:
        /*0684*/ 	.byte	0x04, 0x12
        /*0686*/ 	.short	(.L_335 - .L_334)
	.align		4
.L_334:
        /*0688*/ 	.word	index@(_ZN7cutlass13device_kernelIN5flash11enable_sm90INS1_16FlashAttnFwdSm90INS1_25CollectiveMainloopFwdSm90ILi2EN4cute5tupleIJNS5_1CILi1EEES8_S8_EEENS6_IJNS7_ILi192EEENS7_ILi128EEENS7_ILi64EEEEEELi64ENS_6half_tEfNS_4arch4Sm90ELb0ELb1ELb1ELb1ELb0ELb0ELb0ELb1ELb1ELb1ELb0ELb0EEENS1_21CollectiveEpilogueFwdINS6_IJSA_SC_SB_EEES9_SE_SG_Li384ELb1ELb1ELb0ELb0EEENS1_36VarlenDynamicPersistentTileSchedulerILi192ELi128ELi384ELi128ELb0ELb1ELb1ELb1ELb0ELb1EEEEEEEEEvNT_6ParamsE)
        /*068c*/ 	.word	0x00000038


	//----- nvinfo : EIATTR_MIN_STACK_SIZE
	.align		4
.L_335:
        /*0690*/ 	.byte	0x04, 0x12
        /*0692*/ 	.short	(.L_337 - .L_336)
	.align		4
.L_336:
        /*0694*/ 	.word	index@(_ZN7cutlass13device_kernelIN5flash11enable_sm90INS1_16FlashAttnFwdSm90INS1_25CollectiveMainloopFwdSm90ILi2EN4cute5tupleIJNS5_1CILi1EEES8_S8_EEENS6_IJNS7_ILi192EEENS7_ILi128EEENS7_ILi64EEEEEELi64ENS_6half_tEfNS_4arch4Sm90ELb0ELb1ELb1ELb1ELb0ELb1ELb0ELb1ELb1ELb1ELb0ELb0EEENS1_21CollectiveEpilogueFwdINS6_IJSA_SC_SB_EEES9_SE_SG_Li384ELb1ELb1ELb0ELb0EEENS1_36VarlenDynamicPersistentTileSchedulerILi192ELi128ELi384ELi128ELb0ELb1ELb1ELb1ELb0ELb1EEEEEEEEEvNT_6ParamsE)
        /*0698*/ 	.word	0x00000068


	//----- nvinfo : EIATTR_MIN_STACK_SIZE
	.align		4
.L_337:
        /*069c*/ 	.byte	0x04, 0x12
        /*069e*/ 	.short	(.L_339 - .L_338)
	.align		4
.L_338:
        /*06a0*/ 	.word	index@(_ZN7cutlass13device_kernelIN5flash11enable_sm90INS1_16FlashAttnFwdSm90INS1_25CollectiveMainloopFwdSm90ILi2EN4cute5tupleIJNS5_1CILi1EEES8_S8_EEENS6_IJNS7_ILi192EEENS7_ILi128EEENS7_ILi64EEEEEELi64ENS_6half_tEfNS_4arch4Sm90ELb1ELb0ELb1ELb0ELb0ELb0ELb0ELb1ELb1ELb1ELb0ELb0EEENS1_21CollectiveEpilogueFwdINS6_IJSA_SC_SB_EEES9_SE_SG_Li384ELb0ELb1ELb0ELb0EEENS1_30DynamicPersistentTileSchedulerILi384ELi128ELb0ELb1ELb1EEEEEEEEEvNT_6ParamsE)
        /*06a4*/ 	.word	0x00000008


	//----- nvinfo : EIATTR_MIN_STACK_SIZE
	.align		4
.L_339:
        /*06a8*/ 	.byte	0x04, 0x12
        /*06aa*/ 	.short	(.L_341 - .L_340)
	.align		4
.L_340:
        /*06ac*/ 	.word	index@(_ZN7cutlass13device_kernelIN5flash11enable_sm90INS1_16FlashAttnFwdSm90INS1_25CollectiveMainloopFwdSm90ILi2EN4cute5tupleIJNS5_1CILi1EEES8_S8_EEENS6_IJNS7_ILi192EEENS7_ILi128EEENS7_ILi64EEEEEELi64ENS_6half_tEfNS_4arch4Sm90ELb1ELb0ELb1ELb1ELb0ELb0ELb0ELb1ELb1ELb1ELb0ELb0EEENS1_21CollectiveEpilogueFwdINS6_IJSA_SC_SB_EEES9_SE_SG_Li384ELb1ELb1ELb0ELb0EEENS1_36VarlenDynamicPersistentTileSchedulerILi192ELi128ELi384ELi128ELb0ELb1ELb1ELb1ELb1ELb1EEEEEEEEEvNT_6ParamsE)
        /*06b0*/ 	.word	0x00000038


	//----- nvinfo : EIATTR_MIN_STACK_SIZE
	.align		4
.L_341:
        /*06b4*/ 	.byte	0x04, 0x12
        /*06b6*/ 	.short	(.L_343 - .L_342)
	.align		4
.L_342:
        /*06b8*/ 	.word	index@(_ZN7cutlass13device_kernelIN5flash11enable_sm90INS1_16FlashAttnFwdSm90INS1_25CollectiveMainloopFwdSm90ILi2EN4cute5tupleIJNS5_1CILi1EEES8_S8_EEENS6_IJNS7_ILi192EEENS7_ILi128EEENS7_ILi64EEEEEELi64ENS_6half_tEfNS_4arch4Sm90ELb1ELb0ELb1ELb1ELb0ELb1ELb0ELb1ELb1ELb1ELb0ELb0EEENS1_21CollectiveEpilogueFwdINS6_IJSA_SC_SB_EEES9_SE_SG_Li384ELb1ELb1ELb0ELb0EEENS1_36VarlenDynamicPersistentTileSchedulerILi192ELi128ELi384ELi128ELb0ELb1ELb1ELb1ELb1ELb1EEEEEEEEEvNT_6ParamsE)
        /*06bc*/ 	.word	0x00000060
.L_343:


//--------------------- .nv.compat                --------------------------
	.section	.nv.compat,"",@"SHT_CUDA_COMPAT_INFO"
	.align	4
        /*0000*/ 	.byte	0x02, 0x09, 0x01, 0x00, 0x02, 0x02, 0x04, 0x00, 0x02, 0x05, 0x05, 0x00, 0x03, 0x07, 0x01, 0x01
        /*0010*/ 	.byte	0x02, 0x03, 0x01, 0x00, 0x02, 0x06, 0x01, 0x00, 0x04, 0x0b, 0x08, 0x00, 0x00, 0x00, 0x00, 0x00
        /*0020*/ 	.byte	0x00, 0x00, 0x00, 0x00


//--------------------- .nv.info._ZN7cutlass13device_kernelIN5flash11enable_sm90INS1_16FlashAttnFwdSm90INS1_25CollectiveMainloopFwdSm90ILi2EN4cute5tupleIJNS5_1CILi1EEES8_S8_EEENS6_IJNS7_ILi128EEENS7_ILi80EEENS7_ILi256EEEEEELi256ENS_6half_tEfNS_4arch4Sm90ELb0ELb0ELb1ELb0ELb0ELb0ELb0ELb1ELb1ELb1ELb0ELb0EEENS1_21CollectiveEpilogueFwdINS6_IJSA_SC_SB_EEES9_SE_SG_Li256ELb0ELb1ELb0ELb0EEENS1_29StaticPersistentTileSchedulerILb0EEEEEEEEEvNT_6ParamsE --------------------------
	.section	.nv.info._ZN7cutlass13device_kernelIN5flash11enable_sm90INS1_16FlashAttnFwdSm90INS1_25CollectiveMainloopFwdSm90ILi2EN4cute5tupleIJNS5_1CILi1EEES8_S8_EEENS6_IJNS7_ILi128EEENS7_ILi80EEENS7_ILi256EEEEEELi256ENS_6half_tEfNS_4arch4Sm90ELb0ELb0ELb1ELb0ELb0ELb0ELb0ELb1ELb1ELb1ELb0ELb0EEENS1_21CollectiveEpilogueFwdINS6_IJSA_SC_SB_EEES9_SE_SG_Li256ELb0ELb1ELb0ELb0EEENS1_29StaticPersistentTileSchedulerILb0EEEEEEEEEvNT_6ParamsE,"",@"SHT_CUDA_INFO"
	.sectionflags	@""
	.align	4


	//----- nvinfo : EIATTR_CUDA_API_VERSION
	.align		4
        /*0000*/ 	.byte	0x04, 0x37
        /*0002*/ 	.short	(.L_345 - .L_344)
.L_344:
        /*0004*/ 	.word	0x00000082


	//----- nvinfo : EIATTR_KPARAM_INFO
	.align		4
.L_345:
        /*0008*/ 	.byte	0x04, 0x17
        /*000a*/ 	.short	(.L_347 - .L_346)
.L_346:
        /*000c*/ 	.word	0x00000000
        /*0010*/ 	.short	0x0000
        /*0012*/ 	.short	0x0070
        /*0014*/ 	.byte	0x00, 0xf0, 0x01, 0x28


	//----- nvinfo : EIATTR_SPARSE_MMA_MASK
	.align		4
.L_347:
        /*0018*/ 	.byte	0x03, 0x50
        /*001a*/ 	.short	0x0000


	//----- nvinfo : EIATTR_MAXREG_COUNT
	.align		4
        /*001c*/ 	.byte	0x03, 0x1b
        /*001e*/ 	.short	0x00a8


	//----- nvinfo : EIATTR_NUM_BARRIERS
	.align		4
        /*0020*/ 	.byte	0x02, 0x4c
        /*0022*/ 	.byte	0x09
	.zero		1


	//----- nvinfo : EIATTR_EXTERNS
	.align		4
        /*0024*/ 	.byte	0x04, 0x0f
        /*0026*/ 	.short	(.L_349 - .L_348)


	//   ....[0]....
	.align		4
.L_348:
        /*0028*/ 	.word	index@(__assertfail)


	//----- nvinfo : EIATTR_ANNOTATIONS
	.align		4
.L_349:
        /*002c*/ 	.byte	0x04, 0x55
        /*002e*/ 	.short	(.L_351 - .L_350)


	//   ....[0]....
.L_350:
        /*0030*/ 	.word	0x00000001
        /*0034*/ 	.byte	0x50, 0x09, 0x00, 0x00, 0x01, 0x00, 0x00, 0x00, 0x10, 0x0a, 0x00, 0x00, 0x01, 0x00, 0x00, 0x00
        /* <DEDUP_REMOVED lines=30> */
        /*0224*/ 	.byte	0xd0, 0x18, 0x01, 0x00


	//----- nvinfo : EIATTR_MERCURY_ISA_VERSION
	.align		4
.L_351:
        /*0228*/ 	.byte	0x03, 0x5f
        /*022a*/ 	.short	0x0101


	//----- nvinfo : EIATTR_INT_WARP_WIDE_INSTR_OFFSETS
	.align		4
        /*022c*/ 	.byte	0x04, 0x31
        /*022e*/ 	.short	(.L_353 - .L_352)


	//   ....[0]....
.L_352:
        /*0230*/ 	.word	0x00000130


	//   ....[1]....
        /*0234*/ 	.word	0x00000170


	//   ....[2]....
        /*0238*/ 	.word	0x000001e0


	//----- nvinfo : EIATTR_COOP_GROUP_MASK_REGIDS
	.align		4
.L_353:
        /*023c*/ 	.byte	0x04, 0x29
        /*023e*/ 	.short	(.L_355 - .L_354)


	//   ....[0]....
.L_354:
        /*0240*/ 	.word	0xffffffff


	//   ....[1]....
        /*0244*/ 	.word	0xffffffff


	//   ....[2]....
        /*0248*/ 	.word	0xffffffff


	//   ....[3]....
        /*024c*/ 	.word	0xffffffff


	//   ....[4]....
        /*0250*/ 	.word	0xffffffff


	//   ....[5]....
        /*0254*/ 	.word	0xffffffff


	//   ....[6]....
        /*0258*/ 	.word	0xffffffff


	//   ....[7]....
        /*025c*/ 	.word	0xffffffff


	//   ....[8]....
        /*0260*/ 	.word	0xffffffff


	//   ....[9]....
        /*0264*/ 	.word	0xffffffff


	//   ....[10]....
        /*0268*/ 	.word	0xffffffff


	//   ....[11]....
        /*026c*/ 	.word	0xffffffff


	//   ....[12]....
        /*0270*/ 	.word	0xffffffff


	//   ....[13]....
        /*0274*/ 	.word	0xffffffff


	//   ....[14]....
        /*0278*/ 	.word	0xffffffff


	//   ....[15]....
        /*027c*/ 	.word	0xffffffff


	//   ....[16]....
        /*0280*/ 	.word	0xffffffff


	//   ....[17]....
        /*0284*/ 	.word	0xffffffff


	//   ....[18]....
        /*0288*/ 	.word	0xffffffff


	//   ....[19]....
        /*028c*/ 	.word	0xffffffff


	//   ....[20]....
        /*0290*/ 	.word	0xffffffff


	//   ....[21]....
        /*0294*/ 	.word	0xffffffff


	//   ....[22]....
        /*0298*/ 	.word	0xffffffff


	//   ....[23]....
        /*029c*/ 	.word	0xffffffff


	//   ....[24]....
        /*02a0*/ 	.word	0xffffffff


	//   ....[25]....
        /*02a4*/ 	.word	0xffffffff


	//   ....[26]....
        /*02a8*/ 	.word	0xffffffff


	//   ....[27]....
        /*02ac*/ 	.word	0xffffffff


	//   ....[28]....
        /*02b0*/ 	.word	0xffffffff


	//   ....[29]....
        /*02b4*/ 	.word	0xffffffff


	//   ....[30]....
        /*02b8*/ 	.word	0xffffffff


	//   ....[31]....
        /*02bc*/ 	.word	0xffffffff


	//   ....[32]....
        /*02c0*/ 	.word	0xffffffff


	//   ....[33]....
        /*02c4*/ 	.word	0xffffffff


	//   ....[34]....
        /*02c8*/ 	.word	0xffffffff


	//   ....[35]....
        /*02cc*/ 	.word	0xffffffff


	//   ....[36]....
        /*02d0*/ 	.word	0xffffffff


	//   ....[37]....
        /*02d4*/ 	.word	0xffffffff


	//   ....[38]....
        /*02d8*/ 	.word	0xffffffff


	//   ....[39]....
        /*02dc*/ 	.word	0xffffffff


	//   ....[40]....
        /*02e0*/ 	.word	0xffffffff


	//   ....[41]....
        /*02e4*/ 	.word	0xffffffff


	//   ....[42]....
        /*02e8*/ 	.word	0xffffffff


	//   ....[43]....
        /*02ec*/ 	.word	0xffffffff


	//   ....[44]....
        /*02f0*/ 	.word	0xffffffff


	//   ....[45]....
        /*02f4*/ 	.word	0xffffffff


	//   ....[46]....
        /*02f8*/ 	.word	0xffffffff


	//   ....[47]....
        /*02fc*/ 	.word	0xffffffff


	//   ....[48]....
        /*0300*/ 	.word	0xffffffff


	//   ....[49]....
        /*0304*/ 	.word	0xffffffff


	//   ....[50]....
        /*0308*/ 	.word	0x0500000f


	//   ....[51]....
        /*030c*/ 	.word	0x0500000f


	//   ....[52]....
        /*0310*/ 	.word	0x0500000f


	//   ....[53]....
        /*0314*/ 	.word	0x0500000f


	//   ....[54]....
        /*0318*/ 	.word	0x0500000f


	//   ....[55]....
        /*031c*/ 	.word	0x0500000f


	//   ....[56]....
        /*0320*/ 	.word	0x0500000f


	//   ....[57]....
        /*0324*/ 	.word	0x0500000f


	//   ....[58]....
        /*0328*/ 	.word	0x0500000f


	//   ....[59]....
        /*032c*/ 	.word	0x0500000f


	//   ....[60]....
        /*0330*/ 	.word	0x0500000f


	//   ....[61]....
        /*0334*/ 	.word	0x0500000f


	//   ....[62]....
        /*0338*/ 	.word	0x0500000f


	//   ....[63]....
        /*033c*/ 	.word	0x0500000f


	//   ....[64]....
        /*0340*/ 	.word	0x0500000f


	//   ....[65]....
        /*0344*/ 	.word	0x0500000f


	//   ....[66]....
        /*0348*/ 	.word	0x0500000f


	//   ....[67]....
        /*034c*/ 	.word	0x0500000f


	//----- nvinfo : EIATTR_COOP_GROUP_INSTR_OFFSETS
	.align		4
.L_355:
        /*0350*/ 	.byte	0x04, 0x28
        /*0352*/ 	.short	(.L_357 - .L_356)


	//   ....[0]....
.L_356:
        /*0354*/ 	.word	0x00000060


	//   ....[1]....
        /*0358*/ 	.word	0x00000140


	//   ....[2]....
        /*035c*/ 	.word	0x00000190


	//   ....[3]....
        /*0360*/ 	.word	0x000003c0


	//   ....[4]....
        /*0364*/ 	.word	0x00000520


	//   ....[5]....
        /*0368*/ 	.word	0x00000640


	//   ....[6]....
        /*036c*/ 	.word	0x000007a0


	//   ....[7]....
        /*0370*/ 	.word	0x00000e00


	//   ....[8]....
        /*0374*/ 	.word	0x00004680


	//   ....[9]....
        /*0378*/ 	.word	0x000046f0


	//   ....[10]....
        /*037c*/ 	.word	0x00004a90


	//   ....[11]....
        /*0380*/ 	.word	0x00004b10


	//   ....[12]....
        /*0384*/ 	.word	0x000089c0


	//   ....[13]....
        /*0388*/ 	.word	0x00008a20


	//   ....[14]....
        /*038c*/ 	.word	0x00009010


	//   ....[15]....
        /*0390*/ 	.word	0x00009070


	//   ....[16]....
        /*0394*/ 	.word	0x0000a160


	//   ....[17]....
        /*0398*/ 	.word	0x0000a1a0


	//   ....[18]....
        /*039c*/ 	.word	0x0000a2a0


	//   ....[19]....
        /*03a0*/ 	.word	0x0000a2b0


	//   ....[20]....
        /*03a4*/ 	.word	0x0000c000


	//   ....[21]....
        /*03a8*/ 	.word	0x0000c060


	//   ....[22]....
        /*03ac*/ 	.word	0x0000c170


	//   ....[23]....
        /*03b0*/ 	.word	0x0000c180


	//   ....[24]....
        /*03b4*/ 	.word	0x0000c5e0


	//   ....[25]....
        /*03b8*/ 	.word	0x0000c620


	//   ....[26]....
        /*03bc*/ 	.word	0x0000c760


	//   ....[27]....
        /*03c0*/ 	.word	0x0000c780


	//   ....[28]....
        /*03c4*/ 	.word	0x0000c8c0


	//   ....[29]....
        /*03c8*/ 	.word	0x0000c8e0


	//   ....[30]....
        /*03cc*/ 	.word	0x0000ca40


	//   ....[31]....
        /*03d0*/ 	.word	0x0000ca70


	//   ....[32]....
        /*03d4*/ 	.word	0x0000d540


	//   ....[33]....
        /*03d8*/ 	.word	0x0000e050


	//   ....[34]....
        /*03dc*/ 	.word	0x0000e080


	//   ....[35]....
        /*03e0*/ 	.word	0x0000e140


	//   ....[36]....
        /*03e4*/ 	.word	0x0000e150


	//   ....[37]....
        /*03e8*/ 	.word	0x0000e1f0


	//   ....[38]....
        /*03ec*/ 	.word	0x0000e200


	//   ....[39]....
        /*03f0*/ 	.word	0x0000e2a0


	//   ....[40]....
        /*03f4*/ 	.word	0x0000e2b0


	//   ....[41]....
        /*03f8*/ 	.word	0x0000e350


	//   ....[42]....
        /*03fc*/ 	.word	0x0000e360


	//   ....[43]....
        /*0400*/ 	.word	0x0000e400


	//   ....[44]....
        /*0404*/ 	.word	0x0000e410


	//   ....[45]....
        /*0408*/ 	.word	0x0000e4b0


	//   ....[46]....
        /*040c*/ 	.word	0x0000e4c0


	//   ....[47]....
        /*0410*/ 	.word	0x0000e500


	//   ....[48]....
        /*0414*/ 	.word	0x0000e550


	//   ....[49]....
        /*0418*/ 	.word	0x000117e0


	//   ....[50]....
        /*041c*/ 	.word	0x00011d00


	//   ....[51]....
        /*0420*/ 	.word	0x00011e70


	//   ....[52]....
        /*0424*/ 	.word	0x00011ed0


	//   ....[53]....
        /*0428*/ 	.word	0x00012040


	//   ....[54]....
        /*042c*/ 	.word	0x00012090


	//   ....[55]....
        /*0430*/ 	.word	0x000121c0


	//   ....[56]....
        /*0434*/ 	.word	0x00012210


	//   ....[57]....
        /*0438*/ 	.word	0x00012340


	//   ....[58]....
        /*043c*/ 	.word	0x00012390


	//   ....[59]....
        /*0440*/ 	.word	0x000124c0


	//   ....[60]....
        /*0444*/ 	.word	0x00012510


	//   ....[61]....
        /*0448*/ 	.word	0x00012640


	//   ....[62]....
        /*044c*/ 	.word	0x00012690


	//   ....[63]....
        /*0450*/ 	.word	0x000127c0


	//   ....[64]....
        /*0454*/ 	.word	0x00012810


	//   ....[65]....
        /*0458*/ 	.word	0x00012920


	//   ....[66]....
        /*045c*/ 	.word	0x00012970


	//   ....[67]....
        /*0460*/ 	.word	0x00012d10


	//----- nvinfo : EIATTR_REG_RECONFIG
	.align		4
.L_357:
        /*0464*/ 	.byte	0x01, 0x54
	.zero		2


	//----- nvinfo : EIATTR_SYSCALL_OFFSETS
	.align		4
        /*0468*/ 	.byte	0x04, 0x46
        /*046a*/ 	.short	(.L_359 - .L_358)


	//   ....[0]....
.L_358:
        /*046c*/ 	.word	0x000011c0


	//   ....[1]....
        /*0470*/ 	.word	0x0000d190


	//   ....[2]....
        /*0474*/ 	.word	0x0000d2d0


	//   ....[3]....
        /*0478*/ 	.word	0x0000d3c0


	//   ....[4]....
        /*047c*/ 	.word	0x0000dbd0


	//----- nvinfo : EIATTR_MBARRIER_INSTR_OFFSETS
	.align		4
.L_359:
        /*0480*/ 	.byte	0x04, 0x39
        /*0482*/ 	.short	(.L_361 - .L_360)


	//   ....[0]....
.L_360:
        /*0484*/ 	.word	0x00000270
        /*0488*/ 	.word	0x000000ff
        /*048c*/ 	.word	0x00038800
        /*0490*/ 	.short	0x0100
        /*0492*/ 	.byte	0x08
	.zero		1


	//   ....[1]....
        /*0494*/ 	.word	0x00000280
        /*0498*/ 	.word	0x000000ff
        /*049c*/ 	.word	0x00038820
        /*04a0*/ 	.short	0x0100
        /*04a2*/ 	.byte	0x08
	.zero		1


	//   ....[2]....
        /*04a4*/ 	.word	0x00000370
        /*04a8*/ 	.word	0x000000ff
        /*04ac*/ 	.word	0x00038830
        /*04b0*/ 	.short	0x0100
        /*04b2*/ 	.byte	0x08
	.zero		1


	//   ....[3]....
        /*04b4*/ 	.word	0x00000380
        /*04b8*/ 	.word	0x000000ff
        /*04bc*/ 	.word	0x00038840
        /*04c0*/ 	.short	0x0100
        /*04c2*/ 	.byte	0x08
	.zero		1


	//   ....[4]....
        /*04c4*/ 	.word	0x00000390
        /*04c8*/ 	.word	0x000000ff
        /*04cc*/ 	.word	0x00038838
        /*04d0*/ 	.short	0x0100
        /*04d2*/ 	.byte	0x08
	.zero		1


	//   ....[5]....
        /*04d4*/ 	.word	0x000003a0
        /*04d8*/ 	.word	0x000000ff
        /*04dc*/ 	.word	0x00038848
        /*04e0*/ 	.short	0x0100
        /*04e2*/ 	.byte	0x08
	.zero		1


	//   ....[6]....
        /*04e4*/ 	.word	0x000004d0
        /*04e8*/ 	.word	0x000000ff
        /*04ec*/ 	.word	0x00038850
        /*04f0*/ 	.short	0x0100
        /*04f2*/ 	.byte	0x08
	.zero		1


	//   ....[7]....
        /*04f4*/ 	.word	0x000004e0
        /*04f8*/ 	.word	0x000000ff
        /*04fc*/ 	.word	0x00038860
        /*0500*/ 	.short	0x0100
        /*0502*/ 	.byte	0x08
	.zero		1


	//   ....[8]....
        /*0504*/ 	.word	0x000004f0
        /*0508*/ 	.word	0x000000ff
        /*050c*/ 	.word	0x00038858
        /*0510*/ 	.short	0x0100
        /*0512*/ 	.byte	0x08
	.zero		1


	//   ....[9]....
        /*0514*/ 	.word	0x00000500
        /*0518*/ 	.word	0x000000ff
        /*051c*/ 	.word	0x00038868
        /*0520*/ 	.short	0x0100
        /*0522*/ 	.byte	0x08
	.zero		1


	//   ....[10]....
        /*0524*/ 	.word	0x000005f0
        /*0528*/ 	.word	0x000000ff
        /*052c*/ 	.word	0x00038870
        /*0530*/ 	.short	0x0100
        /*0532*/ 	.byte	0x06
	.zero		1


	//   ....[11]....
        /*0534*/ 	.word	0x00000600
        /*0538*/ 	.word	0x000000ff
        /*053c*/ 	.word	0x00038880
        /*0540*/ 	.short	0x0100
        /*0542*/ 	.byte	0x06
	.zero		1


	//   ....[12]....
        /*0544*/ 	.word	0x00000610
        /*0548*/ 	.word	0x000000ff
        /*054c*/ 	.word	0x00038878
        /*0550*/ 	.short	0x0100
        /*0552*/ 	.byte	0x06
	.zero		1


	//   ....[13]....
        /*0554*/ 	.word	0x00000620
        /*0558*/ 	.word	0x000000ff
        /*055c*/ 	.word	0x00038888
        /*0560*/ 	.short	0x0100
        /*0562*/ 	.byte	0x06
	.zero		1


	//   ....[14]....
        /*0564*/ 	.word	0x00000750
        /*0568*/ 	.word	0x000000ff
        /*056c*/ 	.word	0x00038890
        /*0570*/ 	.short	0x0100
        /*0572*/ 	.byte	0x08
	.zero		1


	//   ....[15]....
        /*0574*/ 	.word	0x00000760
        /*0578*/ 	.word	0x000000ff
        /*057c*/ 	.word	0x000388a0
        /*0580*/ 	.short	0x0100
        /*0582*/ 	.byte	0x08
	.zero		1


	//   ....[16]....
        /*0584*/ 	.word	0x00000770
        /*0588*/ 	.word	0x000000ff
        /*058c*/ 	.word	0x00038898
        /*0590*/ 	.short	0x0100
        /*0592*/ 	.byte	0x08
	.zero		1


	//   ....[17]....
        /*0594*/ 	.word	0x00000780
        /*0598*/ 	.word	0x000000ff
        /*059c*/ 	.word	0x000388a8
        /*05a0*/ 	.short	0x0100
        /*05a2*/ 	.byte	0x08
	.zero		1


	//   ....[18]....
        /*05a4*/ 	.word	0x000008b0
        /*05a8*/ 	.word	0x000000ff
        /*05ac*/ 	.word	0x000388b0
        /*05b0*/ 	.short	0x0100
        /*05b2*/ 	.byte	0x08
	.zero		1


	//   ....[19]....
        /*05b4*/ 	.word	0x000008c0
        /*05b8*/ 	.word	0x000000ff
        /*05bc*/ 	.word	0x000388c0
        /*05c0*/ 	.short	0x0100
        /*05c2*/ 	.byte	0x08
	.zero		1


	//   ....[20]....
        /*05c4*/ 	.word	0x000008d0
        /*05c8*/ 	.word	0x000000ff
        /*05cc*/ 	.word	0x000388b8
        /*05d0*/ 	.short	0x0100
        /*05d2*/ 	.byte	0x08
	.zero		1


	//   ....[21]....
        /*05d4*/ 	.word	0x000008e0
        /*05d8*/ 	.word	0x000000ff
        /*05dc*/ 	.word	0x000388c8
        /*05e0*/ 	.short	0x0100
        /*05e2*/ 	.byte	0x08
	.zero		1


	//   ....[22]....
        /*05e4*/ 	.word	0x00001240
        /*05e8*/ 	.word	0x000000ff
        /*05ec*/ 	.word	0x00038800
        /*05f0*/ 	.short	0x010a
        /*05f2*/ 	.byte	0x24
	.zero		1


	//   ....[23]....
        /*05f4*/ 	.word	0x000012d0
        /*05f8*/ 	.word	0x00000000
        /*05fc*/ 	.word	0x00038830
        /*0600*/ 	.short	0x010a
        /*0602*/ 	.byte	0x3f
	.zero		1


	//   ....[24]....
        /*0604*/ 	.word	0x00001350
        /*0608*/ 	.word	0x00000000
        /*060c*/ 	.word	0x00038830
        /*0610*/ 	.short	0x010a
        /*0612*/ 	.byte	0x3f
	.zero		1


	//   ....[25]....
        /*0614*/ 	.word	0x00004500
        /*0618*/ 	.word	0x00000000
        /*061c*/ 	.word	0x00000000
        /*0620*/ 	.short	0x0101
        /*0622*/ 	.byte	0x3f
	.zero		1


	//   ....[26]....
        /*0624*/ 	.word	0x00005a30
        /*0628*/ 	.word	0x000000ff
        /*062c*/ 	.word	0x00038830
        /*0630*/ 	.short	0x010a
        /*0632*/ 	.byte	0x06
	.zero		1


	//   ....[27]....
        /*0634*/ 	.word	0x00005a80
        /*0638*/ 	.word	0x000000ff
        /*063c*/ 	.word	0x00038830
        /*0640*/ 	.short	0x010a
        /*0642*/ 	.byte	0x04
	.zero		1


	//   ....[28]....
        /*0644*/ 	.word	0x00008330
        /*0648*/ 	.word	0x000000ff
        /*064c*/ 	.word	0x00038850
        /*0650*/ 	.short	0x010a
        /*0652*/ 	.byte	0x04
	.zero		1


	//   ....[29]....
        /*0654*/ 	.word	0x00008370
        /*0658*/ 	.word	0x000000ff
        /*065c*/ 	.word	0x00038850
        /*0660*/ 	.short	0x010a
        /*0662*/ 	.byte	0x04
	.zero		1


	//   ....[30]....
        /*0664*/ 	.word	0x000093d0
        /*0668*/ 	.word	0x0000009d
        /*066c*/ 	.word	0x00000000
        /*0670*/ 	.short	0x0101
        /*0672*/ 	.byte	0x3f
	.zero		1


	//   ....[31]....
        /*0674*/ 	.word	0x00009440
        /*0678*/ 	.word	0x000000a5
        /*067c*/ 	.word	0x00000000
        /*0680*/ 	.short	0x0101
        /*0682*/ 	.byte	0x3f
	.zero		1


	//   ....[32]....
        /*0684*/ 	.word	0x0000a0d0
        /*0688*/ 	.word	0x000000ff
        /*068c*/ 	.word	0x00038850
        /*0690*/ 	.short	0x010a
        /*0692*/ 	.byte	0x0c
	.zero		1


	//   ....[33]....
        /*0694*/ 	.word	0x0000a110
        /*0698*/ 	.word	0x000000ff
        /*069c*/ 	.word	0x00038850
        /*06a0*/ 	.short	0x010a
        /*06a2*/ 	.byte	0x0c
	.zero		1


	//   ....[34]....
        /*06a4*/ 	.word	0x0000b250
        /*06a8*/ 	.word	0x0000009b
        /*06ac*/ 	.word	0x00000000
        /*06b0*/ 	.short	0x0101
        /*06b2*/ 	.byte	0x3f
	.zero		1


	//   ....[35]....
        /*06b4*/ 	.word	0x0000c500
        /*06b8*/ 	.word	0x000000ff
        /*06bc*/ 	.word	0x00000000
        /*06c0*/ 	.short	0x0101
        /*06c2*/ 	.byte	0x04
	.zero		1


	//   ....[36]....
        /*06c4*/ 	.word	0x0000d780
        /*06c8*/ 	.word	0x00000000
        /*06cc*/ 	.word	0x00038840
        /*06d0*/ 	.short	0x010a
        /*06d2*/ 	.byte	0x3f
	.zero		1


	//   ....[37]....
        /*06d4*/ 	.word	0x0000e660
        /*06d8*/ 	.word	0x000000ff
        /*06dc*/ 	.word	0x00038800
        /*06e0*/ 	.short	0x0107
        /*06e2*/ 	.byte	0x24
	.zero		1


	//   ....[38]....
        /*06e4*/ 	.word	0x0000e6d0
        /*06e8*/ 	.word	0x000000ff
        /*06ec*/ 	.word	0x00038800
        /*06f0*/ 	.short	0x0101
        /*06f2*/ 	.byte	0x24
	.zero		1


	//   ....[39]....
        /*06f4*/ 	.word	0x0000e700
        /*06f8*/ 	.word	0x000000ff
        /*06fc*/ 	.word	0x00038820
        /*0700*/ 	.short	0x010a
        /*0702*/ 	.byte	0x24
	.zero		1


	//   ....[40]....
        /*0704*/ 	.word	0x0000ea40
        /*0708*/ 	.word	0x00000003
        /*070c*/ 	.word	0x00038840
        /*0710*/ 	.short	0x010a
        /*0712*/ 	.byte	0x3f
	.zero		1


	//   ....[41]....
        /*0714*/ 	.word	0x0000efd0
        /*0718*/ 	.word	0x00000003
        /*071c*/ 	.word	0x00000060
        /*0720*/ 	.short	0x010a
        /*0722*/ 	.byte	0x3f
	.zero		1


	//   ....[42]....
        /*0724*/ 	.word	0x0000f820
        /*0728*/ 	.word	0x00000003
        /*072c*/ 	.word	0x00038840
        /*0730*/ 	.short	0x010a
        /*0732*/ 	.byte	0x3f
	.zero		1


	//   ....[43]....
        /*0734*/ 	.word	0x0000fdb0
        /*0738*/ 	.word	0x00000005
        /*073c*/ 	.word	0x00000060
        /*0740*/ 	.short	0x010a
        /*0742*/ 	.byte	0x3f
	.zero		1


	//   ....[44]....
        /*0744*/ 	.word	0x00010540
        /*0748*/ 	.word	0x00000002
        /*074c*/ 	.word	0x00038840
        /*0750*/ 	.short	0x010a
        /*0752*/ 	.byte	0x3f
	.zero		1


	//   ....[45]....
        /*0754*/ 	.word	0x00010ad0
        /*0758*/ 	.word	0x00000005
        /*075c*/ 	.word	0x00000060
        /*0760*/ 	.short	0x010a
        /*0762*/ 	.byte	0x3f
	.zero		1


	//   ....[46]....
        /*0764*/ 	.word	0x00011100
        /*0768*/ 	.word	0x00000002
        /*076c*/ 	.word	0x00038860
        /*0770*/ 	.short	0x010a
        /*0772*/ 	.byte	0x3f
	.zero		1


	//   ....[47]....
        /*0774*/ 	.word	0x00011760
        /*0778*/ 	.word	0x00000000
        /*077c*/ 	.word	0x00038820
        /*0780*/ 	.short	0x010a
        /*0782*/ 	.byte	0x3f
	.zero		1


	//   ....[48]....
        /*0784*/ 	.word	0x00011950
        /*0788*/ 	.word	0x00000006
        /*078c*/ 	.word	0x00000000
        /*0790*/ 	.short	0x010a
        /*0792*/ 	.byte	0x3f
	.zero		1


	//   ....[49]....
        /*0794*/ 	.word	0x000119a0
        /*0798*/ 	.word	0x00000003
        /*079c*/ 	.word	0x00000000
        /*07a0*/ 	.short	0x010a
        /*07a2*/ 	.byte	0x3f
	.zero		1


	//   ....[50]....
        /*07a4*/ 	.word	0x00011a00
        /*07a8*/ 	.word	0x00000012
        /*07ac*/ 	.word	0x00000000
        /*07b0*/ 	.short	0x010a
        /*07b2*/ 	.byte	0x3f
	.zero		1


	//   ....[51]....
        /*07b4*/ 	.word	0x00011a30
        /*07b8*/ 	.word	0x00000003
        /*07bc*/ 	.word	0x00000000
        /*07c0*/ 	.short	0x010a
        /*07c2*/ 	.byte	0x3f
	.zero		1


	//   ....[52]....
        /*07c4*/ 	.word	0x00011aa0
        /*07c8*/ 	.word	0x00000003
        /*07cc*/ 	.word	0x00038800
        /*07d0*/ 	.short	0x010a
        /*07d2*/ 	.byte	0x3f
	.zero		1


	//   ....[53]....
        /*07d4*/ 	.word	0x00011af0
        /*07d8*/ 	.word	0x00000000
        /*07dc*/ 	.word	0x00038830
        /*07e0*/ 	.short	0x010a
        /*07e2*/ 	.byte	0x3f
	.zero		1


	//   ....[54]....
        /*07e4*/ 	.word	0x00011b60
        /*07e8*/ 	.word	0x00000004
        /*07ec*/ 	.word	0x00038830
        /*07f0*/ 	.short	0x010a
        /*07f2*/ 	.byte	0x3f
	.zero		1


	//   ....[55]....
        /*07f4*/ 	.word	0x00011bc0
        /*07f8*/ 	.word	0x00000003
        /*07fc*/ 	.word	0x00038850
        /*0800*/ 	.short	0x010a
        /*0802*/ 	.byte	0x3f
	.zero		1


	//   ....[56]....
        /*0804*/ 	.word	0x00011c20
        /*0808*/ 	.word	0x00000007
        /*080c*/ 	.word	0x00038850
        /*0810*/ 	.short	0x010a
        /*0812*/ 	.byte	0x3f
	.zero		1


	//   ....[57]....
        /*0814*/ 	.word	0x00011dc0
        /*0818*/ 	.word	0x00000000
        /*081c*/ 	.word	0x00038840
        /*0820*/ 	.short	0x010a
        /*0822*/ 	.byte	0x3f
	.zero		1


	//   ....[58]....
        /*0824*/ 	.word	0x000129b0
        /*0828*/ 	.word	0x00000009
        /*082c*/ 	.word	0x00038820
        /*0830*/ 	.short	0x010a
        /*0832*/ 	.byte	0x3f
	.zero		1


	//   ....[59]....
        /*0834*/ 	.word	0x00012a00
        /*0838*/ 	.word	0x00000003
        /*083c*/ 	.word	0x00038840
        /*0840*/ 	.short	0x010a
        /*0842*/ 	.byte	0x3f
	.zero		1


	//   ....[60]....
        /*0844*/ 	.word	0x00012a50
        /*0848*/ 	.word	0x00000003
        /*084c*/ 	.word	0x00000060
        /*0850*/ 	.short	0x010a
        /*0852*/ 	.byte	0x3f
	.zero		1


	//   ....[61]....
        /*0854*/ 	.word	0x00012aa0
        /*0858*/ 	.word	0x00000003
        /*085c*/ 	.word	0x00038840
        /*0860*/ 	.short	0x010a
        /*0862*/ 	.byte	0x3f
	.zero		1


	//   ....[62]....
        /*0864*/ 	.word	0x00012af0
        /*0868*/ 	.word	0x00000005
        /*086c*/ 	.word	0x00000060
        /*0870*/ 	.short	0x010a
        /*0872*/ 	.byte	0x3f
	.zero		1


	//   ....[63]....
        /*0874*/ 	.word	0x00012b40
        /*0878*/ 	.word	0x00000002
        /*087c*/ 	.word	0x00038840
        /*0880*/ 	.short	0x010a
        /*0882*/ 	.byte	0x3f
	.zero		1


	//   ....[64]....
        /*0884*/ 	.word	0x00012b90
        /*0888*/ 	.word	0x00000005
        /*088c*/ 	.word	0x00000060
        /*0890*/ 	.short	0x010a
        /*0892*/ 	.byte	0x3f
	.zero		1


	//   ....[65]....
        /*0894*/ 	.word	0x00012be0
        /*0898*/ 	.word	0x00000002
        /*089c*/ 	.word	0x00038860
        /*08a0*/ 	.short	0x010a
        /*08a2*/ 	.byte	0x3f
	.zero		1


	//   ....[66]....
        /*08a4*/ 	.word	0x00012c30
        /*08a8*/ 	.word	0x00000000
        /*08ac*/ 	.word	0x00038820
        /*08b0*/ 	.short	0x010a
        /*08b2*/ 	.byte	0x3f
	.zero		1


	//   ....[67]....
        /*08b4*/ 	.word	0x00012dd0
        /*08b8*/ 	.word	0x00000006
        /*08bc*/ 	.word	0x00000000
        /*08c0*/ 	.short	0x010a
        /*08c2*/ 	.byte	0x3f
	.zero		1


	//   ....[68]....
        /*08c4*/ 	.word	0x00012e20
        /*08c8*/ 	.word	0x00000003
        /*08cc*/ 	.word	0x00000000
        /*08d0*/ 	.short	0x010a
        /*08d2*/ 	.byte	0x3f
	.zero		1


	//   ....[69]....
        /*08d4*/ 	.word	0x00012e70
        /*08d8*/ 	.word	0x00000012
        /*08dc*/ 	.word	0x00000000
        /*08e0*/ 	.short	0x010a
        /*08e2*/ 	.byte	0x3f
	.zero		1


	//----- nvinfo : EIATTR_NUM_MBARRIERS
	.align		4
.L_361:
        /*08e4*/ 	.byte	0x03, 0x38
        /*08e6*/ 	.short	0x0016


	//----- nvinfo : EIATTR_EXIT_INSTR_OFFSETS
	.align		4
        /*08e8*/ 	.byte	0x04, 0x1c
        /*08ea*/ 	.short	(.L_363 - .L_362)


	//   ....[0]....
.L_362:
        /*08ec*/ 	.word	0x00000a00


	//   ....[1]....
        /*08f0*/ 	.word	0x0000cc10


	//   ....[2]....
        /*08f4*/ 	.word	0x00011a80


	//----- nvinfo : EIATTR_MAX_THREADS
	.align		4
.L_363:
        /*08f8*/ 	.byte	0x04, 0x05
        /*08fa*/ 	.short	(.L_365 - .L_364)
.L_364:
        /*08fc*/ 	.word	0x00000180
        /*0900*/ 	.word	0x00000001
        /*0904*/ 	.word	0x00000001


	//----- nvinfo : EIATTR_CRS_STACK_SIZE
	.align		4
.L_365:
        /*0908*/ 	.byte	0x04, 0x1e
        /*090a*/ 	.short	(.L_367 - .L_366)
.L_366:
        /*090c*/ 	.word	0x00000000


	//----- nvinfo : EIATTR_CBANK_PARAM_SIZE
	.align		4
.L_367:
        /*0910*/ 	.byte	0x03, 0x19
        /*0912*/ 	.short	0x0a70


	//----- nvinfo : EIATTR_PARAM_CBANK
	.align		4
        /*0914*/ 	.byte	0x04, 0x0a
        /*0916*/ 	.short	(.L_369 - .L_368)
	.align		4
.L_368:
        /*0918*/ 	.word	index@(.nv.constant0._ZN7cutlass13device_kernelIN5flash11enable_sm90INS1_16FlashAttnFwdSm90INS1_25CollectiveMainloopFwdSm90ILi2EN4cute5tupleIJNS5_1CILi1EEES8_S8_EEENS6_IJNS7_ILi128EEENS7_ILi80EEENS7_ILi256EEEEEELi256ENS_6half_tEfNS_4arch4Sm90ELb0ELb0ELb1ELb0ELb0ELb0ELb0ELb1ELb1ELb1ELb0ELb0EEENS1_21CollectiveEpilogueFwdINS6_IJSA_SC_SB_EEES9_SE_SG_Li256ELb0ELb1ELb0ELb0EEENS1_29StaticPersistentTileSchedulerILb0EEEEEEEEEvNT_6ParamsE)
        /*091c*/ 	.short	0x0210
        /*091e*/ 	.short	0x0a70


	//----- nvinfo : EIATTR_SW_WAR
	.align		4
.L_369:
        /*0920*/ 	.byte	0x04, 0x36
        /*0922*/ 	.short	(.L_371 - .L_370)
.L_370:
        /*0924*/ 	.word	0x00000008
.L_371:


//--------------------- .nv.info._ZN7cutlass13device_kernelIN5flash11enable_sm90INS1_16FlashAttnFwdSm90INS1_25CollectiveMainloopFwdSm90ILi2EN4cute5tupleIJNS5_1CILi2EEENS7_ILi1EEES9_EEENS6_IJNS7_ILi128EEENS7_ILi80EEENS7_ILi256EEEEEELi256ENS_6half_tEfNS_4arch4Sm90ELb0ELb0ELb1ELb0ELb0ELb0ELb0ELb1ELb1ELb1ELb0ELb0EEENS1_21CollectiveEpilogueFwdINS6_IJSB_SD_SC_EEESA_SF_SH_Li256ELb0ELb1ELb0ELb0EEENS1_29StaticPersistentTileSchedulerILb0EEEEEEEEEvNT_6ParamsE --------------------------
	.section	.nv.info._ZN7cutlass13device_kernelIN5flash11enable_sm90INS1_16FlashAttnFwdSm90INS1_25CollectiveMainloopFwdSm90ILi2EN4cute5tupleIJNS5_1CILi2EEENS7_ILi1EEES9_EEENS6_IJNS7_ILi128EEENS7_ILi80EEENS7_ILi256EEEEEELi256ENS_6half_tEfNS_4arch4Sm90ELb0ELb0ELb1ELb0ELb0ELb0ELb0ELb1ELb1ELb1ELb0ELb0EEENS1_21CollectiveEpilogueFwdINS6_IJSB_SD_SC_EEESA_SF_SH_Li256ELb0ELb1ELb0ELb0EEENS1_29StaticPersistentTileSchedulerILb0EEEEEEEEEvNT_6ParamsE,"",@"SHT_CUDA_INFO"
	.sectionflags	@""
	.align	4


	//----- nvinfo : EIATTR_CUDA_API_VERSION
	.align		4
        /*0000*/ 	.byte	0x04, 0x37
        /*0002*/ 	.short	(.L_373 - .L_372)
.L_372:
        /*0004*/ 	.word	0x00000082


	//----- nvinfo : EIATTR_KPARAM_INFO
	.align		4
.L_373:
        /*0008*/ 	.byte	0x04, 0x17
        /*000a*/ 	.short	(.L_375 - .L_374)
.L_374:
        /*000c*/ 	.word	0x00000000
        /*0010*/ 	.short	0x0000
        /*0012*/ 	.short	0x0070
        /*0014*/ 	.byte	0x00, 0xf0, 0x01, 0x28


	//----- nvinfo : EIATTR_SPARSE_MMA_MASK
	.align		4
.L_375:
        /*0018*/ 	.byte	0x03, 0x50
        /*001a*/ 	.short	0x0000


	//----- nvinfo : EIATTR_MAXREG_COUNT
	.align		4
        /*001c*/ 	.byte	0x03, 0x1b
        /*001e*/ 	.short	0x00a8


	//----- nvinfo : EIATTR_NUM_BARRIERS
	.align		4
        /*0020*/ 	.byte	0x02, 0x4c
        /*0022*/ 	.byte	0x09
	.zero		1


	//----- nvinfo : EIATTR_EXTERNS
	.align		4
        /*0024*/ 	.byte	0x04, 0x0f
        /*0026*/ 	.short	(.L_377 - .L_376)


	//   ....[0]....
	.align		4
.L_376:
        /*0028*/ 	.word	index@(__assertfail)


	//----- nvinfo : EIATTR_ANNOTATIONS
	.align		4
.L_377:
        /*002c*/ 	.byte	0x04, 0x55
        /*002e*/ 	.short	(.L_379 - .L_378)


	//   ....[0]....
.L_378:
        /* <DEDUP_REMOVED lines=32> */


	//----- nvinfo : EIATTR_MERCURY_ISA_VERSION
	.align		4
.L_379:
        /*0218*/ 	.byte	0x03, 0x5f
        /*021a*/ 	.short	0x0101


	//----- nvinfo : EIATTR_INT_WARP_WIDE_INSTR_OFFSETS
	.align		4
        /*021c*/ 	.byte	0x04, 0x31
        /*021e*/ 	.short	(.L_381 - .L_380)


	//   ....[0]....
.L_380:
        /*0220*/ 	.word	0x00000130


	//   ....[1]....
        /*0224*/ 	.word	0x00000170


	//   ....[2]....
        /*0228*/ 	.word	0x000001e0


	//----- nvinfo : EIATTR_COOP_GROUP_MASK_REGIDS
	.align		4
.L_381:
        /*022c*/ 	.byte	0x04, 0x29
        /*022e*/ 	.short	(.L_383 - .L_382)


	//   ....[0]....
.L_382:
        /*0230*/ 	.word	0xffffffff


	//   ....[1]....
        /*0234*/ 	.word	0xffffffff


	//   ....[2]....
        /*0238*/ 	.word	0xffffffff


	//   ....[3]....
        /*023c*/ 	.word	0xffffffff


	//   ....[4]....
        /*0240*/ 	.word	0xffffffff


	//   ....[5]....
        /*0244*/ 	.word	0xffffffff


	//   ....[6]....
        /*0248*/ 	.word	0xffffffff


	//   ....[7]....
        /*024c*/ 	.word	0xffffffff


	//   ....[8]....
        /*0250*/ 	.word	0xffffffff


	//   ....[9]....
        /*0254*/ 	.word	0xffffffff


	//   ....[10]....
        /*0258*/ 	.word	0xffffffff


	//   ....[11]....
        /*025c*/ 	.word	0xffffffff


	//   ....[12]....
        /*0260*/ 	.word	0xffffffff


	//   ....[13]....
        /*0264*/ 	.word	0xffffffff


	//   ....[14]....
        /*0268*/ 	.word	0xffffffff


	//   ....[15]....
        /*026c*/ 	.word	0xffffffff


	//   ....[16]....
        /*0270*/ 	.word	0xffffffff


	//   ....[17]....
        /*0274*/ 	.word	0xffffffff


	//   ....[18]....
        /*0278*/ 	.word	0xffffffff


	//   ....[19]....
        /*027c*/ 	.word	0xffffffff


	//   ....[20]....
        /*0280*/ 	.word	0xffffffff


	//   ....[21]....
        /*0284*/ 	.word	0xffffffff


	//   ....[22]....
        /*0288*/ 	.word	0xffffffff


	//   ....[23]....
        /*028c*/ 	.word	0xffffffff


	//   ....[24]....
        /*0290*/ 	.word	0xffffffff


	//   ....[25]....
        /*0294*/ 	.word	0xffffffff


	//   ....[26]....
        /*0298*/ 	.word	0xffffffff


	//   ....[27]....
        /*029c*/ 	.word	0xffffffff


	//   ....[28]....
        /*02a0*/ 	.word	0xffffffff


	//   ....[29]....
        /*02a4*/ 	.word	0xffffffff


	//   ....[30]....
        /*02a8*/ 	.word	0xffffffff


	//   ....[31]....
        /*02ac*/ 	.word	0xffffffff


	//   ....[32]....
        /*02b0*/ 	.word	0xffffffff


	//   ....[33]....
        /*02b4*/ 	.word	0xffffffff


	//   ....[34]....
        /*02b8*/ 	.word	0xffffffff


	//   ....[35]....
        /*02bc*/ 	.word	0xffffffff


	//   ....[36]....
        /*02c0*/ 	.word	0xffffffff


	//   ....[37]....
        /*02c4*/ 	.word	0xffffffff


	//   ....[38]....
        /*02c8*/ 	.word	0xffffffff


	//   ....[39]....
        /*02cc*/ 	.word	0xffffffff


	//   ....[40]....
        /*02d0*/ 	.word	0xffffffff


	//   ....[41]....
        /*02d4*/ 	.word	0xffffffff


	//   ....[42]....
        /*02d8*/ 	.word	0xffffffff


	//   ....[43]....
        /*02dc*/ 	.word	0xffffffff


	//   ....[44]....
        /*02e0*/ 	.word	0xffffffff


	//   ....[45]....
        /*02e4*/ 	.word	0xffffffff


	//   ....[46]....
        /*02e8*/ 	.word	0xffffffff


	//   ....[47]....
        /*02ec*/ 	.word	0xffffffff


	//   ....[48]....
        /*02f0*/ 	.word	0xffffffff


	//   ....[49]....
        /*02f4*/ 	.word	0xffffffff


	//   ....[50]....
        /*02f8*/ 	.word	0xffffffff


	//   ....[51]....
        /*02fc*/ 	.word	0x0500000f


	//   ....[52]....
        /*0300*/ 	.word	0x0500000f


	//   ....[53]....
        /*0304*/ 	.word	0x0500000f


	//   ....[54]....
        /*0308*/ 	.word	0x0500000f


	//   ....[55]....
        /*030c*/ 	.word	0x0500000f


	//   ....[56]....
        /*0310*/ 	.word	0x0500000f


	//   ....[57]....
        /*0314*/ 	.word	0x0500000f


	//   ....[58]....
        /*0318*/ 	.word	0x0500000f


	//   ....[59]....
        /*031c*/ 	.word	0x0500000f


	//   ....[60]....
        /*0320*/ 	.word	0x0500000f


	//   ....[61]....
        /*0324*/ 	.word	0x0500000f


	//   ....[62]....
        /*0328*/ 	.word	0x0500000f


	//   ....[63]....
        /*032c*/ 	.word	0x0500000f


	//   ....[64]....
        /*0330*/ 	.word	0x0500000f


	//   ....[65]....
        /*0334*/ 	.word	0x0500000f


	//   ....[66]....
        /*0338*/ 	.word	0x0500000f


	//   ....[67]....
        /*033c*/ 	.word	0x0500000f


	//   ....[68]....
        /*0340*/ 	.word	0x0500000f


	//----- nvinfo : EIATTR_COOP_GROUP_INSTR_OFFSETS
	.align		4
.L_383:
        /*0344*/ 	.byte	0x04, 0x28
        /*0346*/ 	.short	(.L_385 - .L_384)


	//   ....[0]....
.L_384:
        /*0348*/ 	.word	0x00000060


	//   ....[1]....
        /*034c*/ 	.word	0x00000140


	//   ....[2]....
        /*0350*/ 	.word	0x00000190


	//   ....[3]....
        /*0354*/ 	.word	0x000003d0


	//   ....[4]....
        /*0358*/ 	.word	0x00000600


	//   ....[5]....
        /*035c*/ 	.word	0x00000830


	//   ....[6]....
        /*0360*/ 	.word	0x00000ac0


	//   ....[7]....
        /*0364*/ 	.word	0x00000dd0


	//   ....[8]....
        /*0368*/ 	.word	0x00001310


	//   ....[9]....
        /*036c*/ 	.word	0x00004850


	//   ....[10]....
        /*0370*/ 	.word	0x000048d0


	//   ....[11]....
        /*0374*/ 	.word	0x00004c70


	//   ....[12]....
        /*0378*/ 	.word	0x00004cf0


	//   ....[13]....
        /*037c*/ 	.word	0x00008a90


	//   ....[14]....
        /*0380*/ 	.word	0x00008ab0


	//   ....[15]....
        /*0384*/ 	.word	0x00008ad0


	//   ....[16]....
        /*0388*/ 	.word	0x00008af0


	//   ....[17]....
        /*038c*/ 	.word	0x00009ee0


	//   ....[18]....
        /*0390*/ 	.word	0x00009f10


	//   ....[19]....
        /*0394*/ 	.word	0x00009fd0


	//   ....[20]....
        /*0398*/ 	.word	0x00009fe0


	//   ....[21]....
        /*039c*/ 	.word	0x0000bb80


	//   ....[22]....
        /*03a0*/ 	.word	0x0000bbb0


	//   ....[23]....
        /*03a4*/ 	.word	0x0000bcd0


	//   ....[24]....
        /*03a8*/ 	.word	0x0000bd00


	//   ....[25]....
        /*03ac*/ 	.word	0x0000c3d0


	//   ....[26]....
        /*03b0*/ 	.word	0x0000c400


	//   ....[27]....
        /*03b4*/ 	.word	0x0000c560


	//   ....[28]....
        /*03b8*/ 	.word	0x0000c580


	//   ....[29]....
        /*03bc*/ 	.word	0x0000c6c0


	//   ....[30]....
        /*03c0*/ 	.word	0x0000c6e0


	//   ....[31]....
        /*03c4*/ 	.word	0x0000c840


	//   ....[32]....
        /*03c8*/ 	.word	0x0000c870


	//   ....[33]....
        /*03cc*/ 	.word	0x0000d420


	//   ....[34]....
        /*03d0*/ 	.word	0x0000dfb0


	//   ....[35]....
        /*03d4*/ 	.word	0x0000dff0


	//   ....[36]....
        /*03d8*/ 	.word	0x0000e0f0


	//   ....[37]....
        /*03dc*/ 	.word	0x0000e100


	//   ....[38]....
        /*03e0*/ 	.word	0x0000e1b0


	//   ....[39]....
        /*03e4*/ 	.word	0x0000e1c0


	//   ....[40]....
        /*03e8*/ 	.word	0x0000e280


	//   ....[41]....
        /*03ec*/ 	.word	0x0000e290


	//   ....[42]....
        /*03f0*/ 	.word	0x0000e350


	//   ....[43]....
        /*03f4*/ 	.word	0x0000e360


	//   ....[44]....
        /*03f8*/ 	.word	0x0000e420


	//   ....[45]....
        /*03fc*/ 	.word	0x0000e430


	//   ....[46]....
        /*0400*/ 	.word	0x0000e4f0


	//   ....[47]....
        /*0404*/ 	.word	0x0000e500


	//   ....[48]....
        /*0408*/ 	.word	0x0000e570


	//   ....[49]....
        /*040c*/ 	.word	0x0000e5c0


	//   ....[50]....
        /*0410*/ 	.word	0x00011d20


	//   ....[51]....
        /*0414*/ 	.word	0x00012240


	//   ....[52]....
        /*0418*/ 	.word	0x000123c0


	//   ....[53]....
        /*041c*/ 	.word	0x00012420


	//   ....[54]....
        /*0420*/ 	.word	0x000125d0


	//   ....[55]....
        /*0424*/ 	.word	0x00012620


	//   ....[56]....
        /*0428*/ 	.word	0x00012770


	//   ....[57]....
        /*042c*/ 	.word	0x000127c0


	//   ....[58]....
        /*0430*/ 	.word	0x00012910


	//   ....[59]....
        /*0434*/ 	.word	0x00012960


	//   ....[60]....
        /*0438*/ 	.word	0x00012ab0


	//   ....[61]....
        /*043c*/ 	.word	0x00012b00


	//   ....[62]....
        /*0440*/ 	.word	0x00012c50


	//   ....[63]....
        /*0444*/ 	.word	0x00012ca0


	//   ....[64]....
        /*0448*/ 	.word	0x00012de0


	//   ....[65]....
        /*044c*/ 	.word	0x00012e30


	//   ....[66]....
        /*0450*/ 	.word	0x00012f60


	//   ....[67]....
        /*0454*/ 	.word	0x00012fb0


	//   ....[68]....
        /*0458*/ 	.word	0x00013360


	//----- nvinfo : EIATTR_REG_RECONFIG
	.align		4
.L_385:
        /*045c*/ 	.byte	0x01, 0x54
	.zero		2


	//----- nvinfo : EIATTR_SYSCALL_OFFSETS
	.align		4
        /*0460*/ 	.byte	0x04, 0x46
        /*0462*/ 	.short	(.L_387 - .L_386)


	//   ....[0]....
.L_386:
        /*0464*/ 	.word	0x000016d0


	//   ....[1]....
        /*0468*/ 	.word	0x0000d040


	//   ....[2]....
        /*046c*/ 	.word	0x0000d180


	//   ....[3]....
        /*0470*/ 	.word	0x0000d270


	//   ....[4]....
        /*0474*/ 	.word	0x0000db50


	//----- nvinfo : EIATTR_MBARRIER_INSTR_OFFSETS
	.align		4
.L_387:
        /*0478*/ 	.byte	0x04, 0x39
        /*047a*/ 	.short	(.L_389 - .L_388)


	//   ....[0]....
.L_388:
        /*047c*/ 	.word	0x00000270
        /*0480*/ 	.word	0x000000ff
        /*0484*/ 	.word	0x00038800
        /*0488*/ 	.short	0x0100
        /*048a*/ 	.byte	0x08
	.zero		1


	//   ....[1]....
        /*048c*/ 	.word	0x00000280
        /*0490*/ 	.word	0x000000ff
        /*0494*/ 	.word	0x00038820
        /*0498*/ 	.short	0x0100
        /*049a*/ 	.byte	0x08
	.zero		1


	//   ....[2]....
        /*049c*/ 	.word	0x00000370
        /*04a0*/ 	.word	0x000000ff
        /*04a4*/ 	.word	0x00038830
        /*04a8*/ 	.short	0x0100
        /*04aa*/ 	.byte	0x08
	.zero		1


	//   ....[3]....
        /*04ac*/ 	.word	0x00000380
        /*04b0*/ 	.word	0x000000ff
        /*04b4*/ 	.word	0x00038840
        /*04b8*/ 	.short	0x0100
        /*04ba*/ 	.byte	0x08
	.zero		1


	//   ....[4]....
        /*04bc*/ 	.word	0x00000390
        /*04c0*/ 	.word	0x000000ff
        /*04c4*/ 	.word	0x00038838
        /*04c8*/ 	.short	0x0100
        /*04ca*/ 	.byte	0x08
	.zero		1


	//   ....[5]....
        /*04cc*/ 	.word	0x000003a0
        /*04d0*/ 	.word	0x000000ff
        /*04d4*/ 	.word	0x00038848
        /*04d8*/ 	.short	0x0100
        /*04da*/ 	.byte	0x08
	.zero		1


	//   ....[6]....
        /*04dc*/ 	.word	0x000005b0
        /*04e0*/ 	.word	0x000000ff
        /*04e4*/ 	.word	0x00038850
        /*04e8*/ 	.short	0x0100
        /*04ea*/ 	.byte	0x08
	.zero		1


	//   ....[7]....
        /*04ec*/ 	.word	0x000005c0
        /*04f0*/ 	.word	0x000000ff
        /*04f4*/ 	.word	0x00038860
        /*04f8*/ 	.short	0x0100
        /*04fa*/ 	.byte	0x08
	.zero		1


	//   ....[8]....
        /*04fc*/ 	.word	0x000005d0
        /*0500*/ 	.word	0x000000ff
        /*0504*/ 	.word	0x00038858
        /*0508*/ 	.short	0x0100
        /*050a*/ 	.byte	0x08
	.zero		1


	//   ....[9]....
        /*050c*/ 	.word	0x000005e0
        /*0510*/ 	.word	0x000000ff
        /*0514*/ 	.word	0x00038868
        /*0518*/ 	.short	0x0100
        /*051a*/ 	.byte	0x08
	.zero		1


	//   ....[10]....
        /*051c*/ 	.word	0x000007e0
        /*0520*/ 	.word	0x000000ff
        /*0524*/ 	.word	0x00038870
        /*0528*/ 	.short	0x0100
        /*052a*/ 	.byte	0x08
	.zero		1


	//   ....[11]....
        /*052c*/ 	.word	0x000007f0
        /*0530*/ 	.word	0x000000ff
        /*0534*/ 	.word	0x00038880
        /*0538*/ 	.short	0x0100
        /*053a*/ 	.byte	0x08
	.zero		1


	//   ....[12]....
        /*053c*/ 	.word	0x00000800
        /*0540*/ 	.word	0x000000ff
        /*0544*/ 	.word	0x00038878
        /*0548*/ 	.short	0x0100
        /*054a*/ 	.byte	0x08
	.zero		1


	//   ....[13]....
        /*054c*/ 	.word	0x00000810
        /*0550*/ 	.word	0x000000ff
        /*0554*/ 	.word	0x00038888
        /*0558*/ 	.short	0x0100
        /*055a*/ 	.byte	0x08
	.zero		1


	//   ....[14]....
        /*055c*/ 	.word	0x00000a70
        /*0560*/ 	.word	0x000000ff
        /*0564*/ 	.word	0x00038890
        /*0568*/ 	.short	0x0100
        /*056a*/ 	.byte	0x08
	.zero		1


	//   ....[15]....
        /*056c*/ 	.word	0x00000a80
        /*0570*/ 	.word	0x000000ff
        /*0574*/ 	.word	0x000388a0
        /*0578*/ 	.short	0x0100
        /*057a*/ 	.byte	0x08
	.zero		1


	//   ....[16]....
        /*057c*/ 	.word	0x00000a90
        /*0580*/ 	.word	0x000000ff
        /*0584*/ 	.word	0x00038898
        /*0588*/ 	.short	0x0100
        /*058a*/ 	.byte	0x08
	.zero		1


	//   ....[17]....
        /*058c*/ 	.word	0x00000aa0
        /*0590*/ 	.word	0x000000ff
        /*0594*/ 	.word	0x000388a8
        /*0598*/ 	.short	0x0100
        /*059a*/ 	.byte	0x08
	.zero		1


	//   ....[18]....
        /*059c*/ 	.word	0x00000d30
        /*05a0*/ 	.word	0x000000ff
        /*05a4*/ 	.word	0x000388b0
        /*05a8*/ 	.short	0x0100
        /*05aa*/ 	.byte	0x08
	.zero		1


	//   ....[19]....
        /*05ac*/ 	.word	0x00000d40
        /*05b0*/ 	.word	0x000000ff
        /*05b4*/ 	.word	0x000388c0
        /*05b8*/ 	.short	0x0100
        /*05ba*/ 	.byte	0x08
	.zero		1


	//   ....[20]....
        /*05bc*/ 	.word	0x00000d50
        /*05c0*/ 	.word	0x000000ff
        /*05c4*/ 	.word	0x000388b8
        /*05c8*/ 	.short	0x0100
        /*05ca*/ 	.byte	0x08
	.zero		1


	//   ....[21]....
        /*05cc*/ 	.word	0x00000d60
        /*05d0*/ 	.word	0x000000ff
        /*05d4*/ 	.word	0x000388c8
        /*05d8*/ 	.short	0x0100
        /*05da*/ 	.byte	0x08
	.zero		1


	//   ....[22]....
        /*05dc*/ 	.word	0x00001750
        /*05e0*/ 	.word	0x000000ff
        /*05e4*/ 	.word	0x00038800
        /*05e8*/ 	.short	0x010a
        /*05ea*/ 	.byte	0x24
	.zero		1


	//   ....[23]....
        /*05ec*/ 	.word	0x000017e0
        /*05f0*/ 	.word	0x00000000
        /*05f4*/ 	.word	0x00038830
        /*05f8*/ 	.short	0x010a
        /*05fa*/ 	.byte	0x3f
	.zero		1


	//   ....[24]....
        /*05fc*/ 	.word	0x00001820
        /*0600*/ 	.word	0x00000000
        /*0604*/ 	.word	0x00038830
        /*0608*/ 	.short	0x010a
        /*060a*/ 	.byte	0x3f
	.zero		1


	//   ....[25]....
        /*060c*/ 	.word	0x00004f60
        /*0610*/ 	.word	0x00000000
        /*0614*/ 	.word	0x00000000
        /*0618*/ 	.short	0x0101
        /*061a*/ 	.byte	0x3f
	.zero		1


	//   ....[26]....
        /*061c*/ 	.word	0x00005730
        /*0620*/ 	.word	0x000000ff
        /*0624*/ 	.word	0x00038830
        /*0628*/ 	.short	0x010a
        /*062a*/ 	.byte	0x06
	.zero		1


	//   ....[27]....
        /*062c*/ 	.word	0x00005780
        /*0630*/ 	.word	0x000000ff
        /*0634*/ 	.word	0x00038830
        /*0638*/ 	.short	0x010a
        /*063a*/ 	.byte	0x04
	.zero		1


	//   ....[28]....
        /*063c*/ 	.word	0x00008030
        /*0640*/ 	.word	0x000000ff
        /*0644*/ 	.word	0x00038850
        /*0648*/ 	.short	0x010a
        /*064a*/ 	.byte	0x04
	.zero		1


	//   ....[29]....
        /*064c*/ 	.word	0x00008070
        /*0650*/ 	.word	0x000000ff
        /*0654*/ 	.word	0x00038850
        /*0658*/ 	.short	0x010a
        /*065a*/ 	.byte	0x04
	.zero		1


	//   ....[30]....
        /*065c*/ 	.word	0x000091d0
        /*0660*/ 	.word	0x0000000e
        /*0664*/ 	.word	0x00000000
        /*0668*/ 	.short	0x0101
        /*066a*/ 	.byte	0x3f
	.zero		1


	//   ....[31]....
        /*066c*/ 	.word	0x000094a0
        /*0670*/ 	.word	0x0000009b
        /*0674*/ 	.word	0x00000000
        /*0678*/ 	.short	0x0101
        /*067a*/ 	.byte	0x3f
	.zero		1


	//   ....[32]....
        /*067c*/ 	.word	0x00009e50
        /*0680*/ 	.word	0x000000ff
        /*0684*/ 	.word	0x00038850
        /*0688*/ 	.short	0x010a
        /*068a*/ 	.byte	0x09
	.zero		1


	//   ....[33]....
        /*068c*/ 	.word	0x00009e90
        /*0690*/ 	.word	0x000000ff
        /*0694*/ 	.word	0x00038850
        /*0698*/ 	.short	0x010a
        /*069a*/ 	.byte	0x09
	.zero		1


	//   ....[34]....
        /*069c*/ 	.word	0x0000a850
        /*06a0*/ 	.word	0x00000007
        /*06a4*/ 	.word	0x00000000
        /*06a8*/ 	.short	0x0101
        /*06aa*/ 	.byte	0x3f
	.zero		1


	//   ....[35]....
        /*06ac*/ 	.word	0x0000c3a0
        /*06b0*/ 	.word	0x000000ff
        /*06b4*/ 	.word	0x00000000
        /*06b8*/ 	.short	0x0101
        /*06ba*/ 	.byte	0x05
	.zero		1


	//   ....[36]....
        /*06bc*/ 	.word	0x0000c410
        /*06c0*/ 	.word	0x000000ff
        /*06c4*/ 	.word	0x00000000
        /*06c8*/ 	.short	0x0101
        /*06ca*/ 	.byte	0x04
	.zero		1


	//   ....[37]....
        /*06cc*/ 	.word	0x0000d640
        /*06d0*/ 	.word	0x00000002
        /*06d4*/ 	.word	0x00038840
        /*06d8*/ 	.short	0x010a
        /*06da*/ 	.byte	0x3f
	.zero		1


	//   ....[38]....
        /*06dc*/ 	.word	0x0000e6e0
        /*06e0*/ 	.word	0x000000ff
        /*06e4*/ 	.word	0x00038800
        /*06e8*/ 	.short	0x0107
        /*06ea*/ 	.byte	0x24
	.zero		1


	//   ....[39]....
        /*06ec*/ 	.word	0x0000e750
        /*06f0*/ 	.word	0x000000ff
        /*06f4*/ 	.word	0x00038800
        /*06f8*/ 	.short	0x0101
        /*06fa*/ 	.byte	0x24
	.zero		1


	//   ....[40]....
        /*06fc*/ 	.word	0x0000e770
        /*0700*/ 	.word	0x000000ff
        /*0704*/ 	.word	0x00038820
        /*0708*/ 	.short	0x010a
        /*070a*/ 	.byte	0x24
	.zero		1


	//   ....[41]....
        /*070c*/ 	.word	0x0000ea90
        /*0710*/ 	.word	0x00000003
        /*0714*/ 	.word	0x00038840
        /*0718*/ 	.short	0x010a
        /*071a*/ 	.byte	0x3f
	.zero		1


	//   ....[42]....
        /*071c*/ 	.word	0x0000f0f0
        /*0720*/ 	.word	0x00000002
        /*0724*/ 	.word	0x00038860
        /*0728*/ 	.short	0x010a
        /*072a*/ 	.byte	0x3f
	.zero		1


	//   ....[43]....
        /*072c*/ 	.word	0x0000f9c0
        /*0730*/ 	.word	0x00000003
        /*0734*/ 	.word	0x00038840
        /*0738*/ 	.short	0x010a
        /*073a*/ 	.byte	0x3f
	.zero		1


	//   ....[44]....
        /*073c*/ 	.word	0x00010020
        /*0740*/ 	.word	0x00000002
        /*0744*/ 	.word	0x00038860
        /*0748*/ 	.short	0x010a
        /*074a*/ 	.byte	0x3f
	.zero		1


	//   ....[45]....
        /*074c*/ 	.word	0x00010850
        /*0750*/ 	.word	0x00000003
        /*0754*/ 	.word	0x00038840
        /*0758*/ 	.short	0x010a
        /*075a*/ 	.byte	0x3f
	.zero		1


	//   ....[46]....
        /*075c*/ 	.word	0x00010ea0
        /*0760*/ 	.word	0x00000002
        /*0764*/ 	.word	0x00038860
        /*0768*/ 	.short	0x010a
        /*076a*/ 	.byte	0x3f
	.zero		1


	//   ....[47]....
        /*076c*/ 	.word	0x00011540
        /*0770*/ 	.word	0x00000000
        /*0774*/ 	.word	0x00038860
        /*0778*/ 	.short	0x010a
        /*077a*/ 	.byte	0x3f
	.zero		1


	//   ....[48]....
        /*077c*/ 	.word	0x00011ca0
        /*0780*/ 	.word	0x00000000
        /*0784*/ 	.word	0x00038820
        /*0788*/ 	.short	0x010a
        /*078a*/ 	.byte	0x3f
	.zero		1


	//   ....[49]....
        /*078c*/ 	.word	0x00011eb0
        /*0790*/ 	.word	0x00000006
        /*0794*/ 	.word	0x00000000
        /*0798*/ 	.short	0x010a
        /*079a*/ 	.byte	0x3f
	.zero		1


	//   ....[50]....
        /*079c*/ 	.word	0x00011ee0
        /*07a0*/ 	.word	0x00000007
        /*07a4*/ 	.word	0x00000000
        /*07a8*/ 	.short	0x010a
        /*07aa*/ 	.byte	0x3f
	.zero		1


	//   ....[51]....
        /*07ac*/ 	.word	0x00011f40
        /*07b0*/ 	.word	0x00000004
        /*07b4*/ 	.word	0x00000000
        /*07b8*/ 	.short	0x010a
        /*07ba*/ 	.byte	0x3f
	.zero		1


	//   ....[52]....
        /*07bc*/ 	.word	0x00011f70
        /*07c0*/ 	.word	0x00000003
        /*07c4*/ 	.word	0x00000000
        /*07c8*/ 	.short	0x010a
        /*07ca*/ 	.byte	0x3f
	.zero		1


	//   ....[53]....
        /*07cc*/ 	.word	0x00011fe0
        /*07d0*/ 	.word	0x00000003
        /*07d4*/ 	.word	0x00038800
        /*07d8*/ 	.short	0x010a
        /*07da*/ 	.byte	0x3f
	.zero		1


	//   ....[54]....
        /*07dc*/ 	.word	0x00012030
        /*07e0*/ 	.word	0x00000000
        /*07e4*/ 	.word	0x00038830
        /*07e8*/ 	.short	0x010a
        /*07ea*/ 	.byte	0x3f
	.zero		1


	//   ....[55]....
        /*07ec*/ 	.word	0x000120a0
        /*07f0*/ 	.word	0x00000098
        /*07f4*/ 	.word	0x00038830
        /*07f8*/ 	.short	0x010a
        /*07fa*/ 	.byte	0x3f
	.zero		1


	//   ....[56]....
        /*07fc*/ 	.word	0x00012100
        /*0800*/ 	.word	0x00000003
        /*0804*/ 	.word	0x00038850
        /*0808*/ 	.short	0x010a
        /*080a*/ 	.byte	0x3f
	.zero		1


	//   ....[57]....
        /*080c*/ 	.word	0x00012160
        /*0810*/ 	.word	0x00000007
        /*0814*/ 	.word	0x00038850
        /*0818*/ 	.short	0x010a
        /*081a*/ 	.byte	0x3f
	.zero		1


	//   ....[58]....
        /*081c*/ 	.word	0x00012300
        /*0820*/ 	.word	0x00000002
        /*0824*/ 	.word	0x00038840
        /*0828*/ 	.short	0x010a
        /*082a*/ 	.byte	0x3f
	.zero		1


	//   ....[59]....
        /*082c*/ 	.word	0x00013000
        /*0830*/ 	.word	0x00000002
        /*0834*/ 	.word	0x00038820
        /*0838*/ 	.short	0x010a
        /*083a*/ 	.byte	0x3f
	.zero		1


	//   ....[60]....
        /*083c*/ 	.word	0x00013050
        /*0840*/ 	.word	0x00000003
        /*0844*/ 	.word	0x00038840
        /*0848*/ 	.short	0x010a
        /*084a*/ 	.byte	0x3f
	.zero		1


	//   ....[61]....
        /*084c*/ 	.word	0x000130a0
        /*0850*/ 	.word	0x00000002
        /*0854*/ 	.word	0x00038860
        /*0858*/ 	.short	0x010a
        /*085a*/ 	.byte	0x3f
	.zero		1


	//   ....[62]....
        /*085c*/ 	.word	0x000130f0
        /*0860*/ 	.word	0x00000003
        /*0864*/ 	.word	0x00038840
        /*0868*/ 	.short	0x010a
        /*086a*/ 	.byte	0x3f
	.zero		1


	//   ....[63]....
        /*086c*/ 	.word	0x00013140
        /*0870*/ 	.word	0x00000002
        /*0874*/ 	.word	0x00038860
        /*0878*/ 	.short	0x010a
        /*087a*/ 	.byte	0x3f
	.zero		1


	//   ....[64]....
        /*087c*/ 	.word	0x00013190
        /*0880*/ 	.word	0x00000003
        /*0884*/ 	.word	0x00038840
        /*0888*/ 	.short	0x010a
        /*088a*/ 	.byte	0x3f
	.zero		1


	//   ....[65]....
        /*088c*/ 	.word	0x000131e0
        /*0890*/ 	.word	0x00000002
        /*0894*/ 	.word	0x00038860
        /*0898*/ 	.short	0x010a
        /*089a*/ 	.byte	0x3f
	.zero		1


	//   ....[66]....
        /*089c*/ 	.word	0x00013230
        /*08a0*/ 	.word	0x00000000
        /*08a4*/ 	.word	0x00038860
        /*08a8*/ 	.short	0x010a
        /*08aa*/ 	.byte	0x3f
	.zero		1


	//   ....[67]....
        /*08ac*/ 	.word	0x00013280
        /*08b0*/ 	.word	0x00000000
        /*08b4*/ 	.word	0x00038820
        /*08b8*/ 	.short	0x010a
        /*08ba*/ 	.byte	0x3f
	.zero		1


	//   ....[68]....
        /*08bc*/ 	.word	0x00013420
        /*08c0*/ 	.word	0x00000006
        /*08c4*/ 	.word	0x00000000
        /*08c8*/ 	.short	0x010a
        /*08ca*/ 	.byte	0x3f
	.zero		1


	//   ....[69]....
        /*08cc*/ 	.word	0x00013470
        /*08d0*/ 	.word	0x00000007
        /*08d4*/ 	.word	0x00000000
        /*08d8*/ 	.short	0x010a
        /*08da*/ 	.byte	0x3f
	.zero		1


	//   ....[70]....
        /*08dc*/ 	.word	0x000134c0
        /*08e0*/ 	.word	0x00000004
        /*08e4*/ 	.word	0x00000000
        /*08e8*/ 	.short	0x010a
        /*08ea*/ 	.byte	0x3f
	.zero		1


	//----- nvinfo : EIATTR_NUM_MBARRIERS
	.align		4
.L_389:
        /*08ec*/ 	.byte	0x03, 0x38
        /*08ee*/ 	.short	0x0016


	//----- nvinfo : EIATTR_EXIT_INSTR_OFFSETS
	.align		4
        /*08f0*/ 	.byte	0x04, 0x1c
        /*08f2*/ 	.short	(.L_391 - .L_390)


	//   ....[0]....
.L_390:
        /*08f4*/ 	.word	0x00000f10


	//   ....[1]....
        /*08f8*/ 	.word	0x0000ca10


	//   ....[2]....
        /*08fc*/ 	.word	0x00011fc0


	//----- nvinfo : EIATTR_MAX_THREADS
	.align		4
.L_391:
        /*0900*/ 	.byte	0x04, 0x05
        /*0902*/ 	.short	(.L_393 - .L_392)
.L_392:
        /*0904*/ 	.word	0x00000180
        /*0908*/ 	.word	0x00000001
        /*090c*/ 	.word	0x00000001


	//----- nvinfo : EIATTR_CRS_STACK_SIZE
	.align		4
.L_393:
        /*0910*/ 	.byte	0x04, 0x1e
        /*0912*/ 	.short	(.L_395 - .L_394)
.L_394:
        /*0914*/ 	.word	0x00000000


	//----- nvinfo : EIATTR_CBANK_PARAM_SIZE
	.align		4
.L_395:
        /*0918*/ 	.byte	0x03, 0x19
        /*091a*/ 	.short	0x0a70


	//----- nvinfo : EIATTR_PARAM_CBANK
	.align		4
        /*091c*/ 	.byte	0x04, 0x0a
        /*091e*/ 	.short	(.L_397 - .L_396)
	.align		4
.L_396:
        /*0920*/ 	.word	index@(.nv.constant0._ZN7cutlass13device_kernelIN5flash11enable_sm90INS1_16FlashAttnFwdSm90INS1_25CollectiveMainloopFwdSm90ILi2EN4cute5tupleIJNS5_1CILi2EEENS7_ILi1EEES9_EEENS6_IJNS7_ILi128EEENS7_ILi80EEENS7_ILi256EEEEEELi256ENS_6half_tEfNS_4arch4Sm90ELb0ELb0ELb1ELb0ELb0ELb0ELb0ELb1ELb1ELb1ELb0ELb0EEENS1_21CollectiveEpilogueFwdINS6_IJSB_SD_SC_EEESA_SF_SH_Li256ELb0ELb1ELb0ELb0EEENS1_29StaticPersistentTileSchedulerILb0EEEEEEEEEvNT_6ParamsE)
        /*0924*/ 	.short	0x0210
        /*0926*/ 	.short	0x0a70


	//----- nvinfo : EIATTR_SW_WAR
	.align		4
.L_397:
        /*0928*/ 	.byte	0x04, 0x36
        /*092a*/ 	.short	(.L_399 - .L_398)
.L_398:
        /*092c*/ 	.word	0x00000008
.L_399:


//--------------------- .nv.info._ZN7cutlass13device_kernelIN5flash11enable_sm90INS1_16FlashAttnFwdSm90INS1_25CollectiveMainloopFwdSm90ILi2EN4cute5tupleIJNS5_1CILi1EEES8_S8_EEENS6_IJNS7_ILi128EEENS7_ILi80EEENS7_ILi256EEEEEELi256ENS_6half_tEfNS_4arch4Sm90ELb0ELb0ELb1ELb1ELb0ELb0ELb0ELb1ELb1ELb1ELb0ELb0EEENS1_21CollectiveEpilogueFwdINS6_IJSA_SC_SB_EEES9_SE_SG_Li256ELb1ELb1ELb0ELb0EEENS1_36VarlenDynamicPersistentTileSchedulerILi128ELi80ELi256ELi128ELb0ELb1ELb1ELb0ELb1ELb1EEEEEEEEEvNT_6ParamsE --------------------------
	.section	.nv.info._ZN7cutlass13device_kernelIN5flash11enable_sm90INS1_16FlashAttnFwdSm90INS1_25CollectiveMainloopFwdSm90ILi2EN4cute5tupleIJNS5_1CILi1EEES8_S8_EEENS6_IJNS7_ILi128EEENS7_ILi80EEENS7_ILi256EEEEEELi256ENS_6half_tEfNS_4arch4Sm90ELb0ELb0ELb1ELb1ELb0ELb0ELb0ELb1ELb1ELb1ELb0ELb0EEENS1_21CollectiveEpilogueFwdINS6_IJSA_SC_SB_EEES9_SE_SG_Li256ELb1ELb1ELb0ELb0EEENS1_36VarlenDynamicPersistentTileSchedulerILi128ELi80ELi256ELi128ELb0ELb1ELb1ELb0ELb1ELb1EEEEEEEEEvNT_6ParamsE,"",@"SHT_CUDA_INFO"
	.sectionflags	@""
	.align	4


	//----- nvinfo : EIATTR_CUDA_API_VERSION
	.align		4
        /*0000*/ 	.byte	0x04, 0x37
        /*0002*/ 	.short	(.L_401 - .L_400)
.L_400:
        /*0004*/ 	.word	0x00000082


	//----- nvinfo : EIATTR_KPARAM_INFO
	.align		4
.L_401:
        /*0008*/ 	.byte	0x04, 0x17
        /*000a*/ 	.short	(.L_403 - .L_402)
.L_402:
        /*000c*/ 	.word	0x00000000
        /*0010*/ 	.short	0x0000
        /*0012*/ 	.short	0x0070
        /*0014*/ 	.byte	0x00, 0xf0, 0x01, 0x2a


	//----- nvinfo : EIATTR_SPARSE_MMA_MASK
	.align		4
.L_403:
        /*0018*/ 	.byte	0x03, 0x50
        /*001a*/ 	.short	0x0000


	//----- nvinfo : EIATTR_MAXREG_COUNT
	.align		4
        /*001c*/ 	.byte	0x03, 0x1b
        /*001e*/ 	.short	0x00a8


	//----- nvinfo : EIATTR_NUM_BARRIERS
	.align		4
        /*0020*/ 	.byte	0x02, 0x4c
        /*0022*/ 	.byte	0x09
	.zero		1


	//----- nvinfo : EIATTR_EXTERNS
	.align		4
        /*0024*/ 	.byte	0x04, 0x0f
        /*0026*/ 	.short	(.L_405 - .L_404)


	//   ....[0]....
	.align		4
.L_404:
        /*0028*/ 	.word	index@(__assertfail)


	//----- nvinfo : EIATTR_ANNOTATIONS
	.align		4
.L_405:
        /*002c*/ 	.byte	0x04, 0x55
        /*002e*/ 	.short	(.L_407 - .L_406)


	//   ....[0]....
.L_406:
        /* <DEDUP_REMOVED lines=80> */
        /*0524*/ 	.byte	0xd0, 0x55, 0x01, 0x00, 0x01, 0x00, 0x00, 0x00, 0xf0, 0x61, 0x01, 0x00


	//----- nvinfo : EIATTR_MERCURY_ISA_VERSION
	.align		4
.L_407:
        /*0530*/ 	.byte	0x03, 0x5f
        /*0532*/ 	.short	0x0101


	//----- nvinfo : EIATTR_UNUSED_LOAD_BYTE_OFFSET
	.align		4
        /*0534*/ 	.byte	0x04, 0x44
        /*0536*/ 	.short	(.L_409 - .L_408)


	//   ....[0]....
.L_408:
        /*0538*/ 	.word	0x00000a10
        /*053c*/ 	.word	0x0000fff0


	//   ....[1]....
        /*0540*/ 	.word	0x0000b4a0
        /*0544*/ 	.word	0x0000fff0


	//----- nvinfo : EIATTR_INT_WARP_WIDE_INSTR_OFFSETS
	.align		4
.L_409:
        /*0548*/ 	.byte	0x04, 0x31
        /*054a*/ 	.short	(.L_411 - .L_410)


	//   ....[0]....
.L_410:
        /*054c*/ 	.word	0x00000130


	//   ....[1]....
        /*0550*/ 	.word	0x00000170


	//   ....[2]....
        /*0554*/ 	.word	0x000001e0


	//   ....[3]....
        /*0558*/ 	.word	0x00008e90


	//   ....[4]....
        /*055c*/ 	.word	0x0000f560


	//   ....[5]....
        /*0560*/ 	.word	0x0000f600


	//   ....[6]....
        /*0564*/ 	.word	0x00013ca0


	//   ....[7]....
        /*0568*/ 	.word	0x00013d10


	//----- nvinfo : EIATTR_COOP_GROUP_MASK_REGIDS
	.align		4
.L_411:
        /*056c*/ 	.byte	0x04, 0x29
        /*056e*/ 	.short	(.L_413 - .L_412)


	//   ....[0]....
.L_412:
        /*0570*/ 	.word	0xffffffff


	//   ....[1]....
        /*0574*/ 	.word	0xffffffff


	//   ....[2]....
        /*0578*/ 	.word	0xffffffff


	//   ....[3]....
        /*057c*/ 	.word	0xffffffff


	//   ....[4]....
        /*0580*/ 	.word	0xffffffff


	//   ....[5]....
        /*0584*/ 	.word	0xffffffff


	//   ....[6]....
        /*0588*/ 	.word	0xffffffff


	//   ....[7]....
        /*058c*/ 	.word	0xffffffff


	//   ....[8]....
        /*0590*/ 	.word	0xffffffff


	//   ....[9]....
        /*0594*/ 	.word	0xffffffff


	//   ....[10]....
        /*0598*/ 	.word	0xffffffff


	//   ....[11]....
        /*059c*/ 	.word	0xffffffff


	//   ....[12]....
        /*05a0*/ 	.word	0xffffffff


	//   ....[13]....
        /*05a4*/ 	.word	0xffffffff


	//   ....[14]....
        /*05a8*/ 	.word	0xffffffff


	//   ....[15]....
        /*05ac*/ 	.word	0xffffffff


	//   ....[16]....
        /*05b0*/ 	.word	0xffffffff


	//   ....[17]....
        /*05b4*/ 	.word	0xffffffff


	//   ....[18]....
        /*05b8*/ 	.word	0xffffffff


	//   ....[19]....
        /*05bc*/ 	.word	0xffffffff


	//   ....[20]....
        /*05c0*/ 	.word	0xffffffff


	//   ....[21]....
        /*05c4*/ 	.word	0xffffffff


	//   ....[22]....
        /*05c8*/ 	.word	0xffffffff


	//   ....[23]....
        /*05cc*/ 	.word	0xffffffff


	//   ....[24]....
        /*05d0*/ 	.word	0xffffffff


	//   ....[25]....
        /*05d4*/ 	.word	0xffffffff


	//   ....[26]....
        /*05d8*/ 	.word	0xffffffff


	//   ....[27]....
        /*05dc*/ 	.word	0xffffffff


	//   ....[28]....
        /*05e0*/ 	.word	0xffffffff


	//   ....[29]....
        /*05e4*/ 	.word	0xffffffff


	//   ....[30]....
        /*05e8*/ 	.word	0xffffffff


	//   ....[31]....
        /*05ec*/ 	.word	0xffffffff


	//   ....[32]....
        /*05f0*/ 	.word	0xffffffff


	//   ....[33]....
        /*05f4*/ 	.word	0xffffffff


	//   ....[34]....
        /*05f8*/ 	.word	0xffffffff


	//   ....[35]....
        /*05fc*/ 	.word	0xffffffff


	//   ....[36]....
        /*0600*/ 	.word	0xffffffff


	//   ....[37]....
        /*0604*/ 	.word	0xffffffff


	//   ....[38]....
        /*0608*/ 	.word	0xffffffff


	//   ....[39]....
        /*060c*/ 	.word	0xffffffff


	//   ....[40]....
        /*0610*/ 	.word	0xffffffff


	//   ....[41]....
        /*0614*/ 	.word	0xffffffff


	//   ....[42]....
        /*0618*/ 	.word	0xffffffff


	//   ....[43]....
        /*061c*/ 	.word	0xffffffff


	//   ....[44]....
        /*0620*/ 	.word	0xffffffff


	//   ....[45]....
        /*0624*/ 	.word	0xffffffff


	//   ....[46]....
        /*0628*/ 	.word	0xffffffff


	//   ....[47]....
        /*062c*/ 	.word	0xffffffff


	//   ....[48]....
        /*0630*/ 	.word	0xffffffff


	//   ....[49]....
        /*0634*/ 	.word	0xffffffff


	//   ....[50]....
        /*0638*/ 	.word	0xffffffff


	//   ....[51]....
        /*063c*/ 	.word	0xffffffff


	//   ....[52]....
        /*0640*/ 	.word	0xffffffff


	//   ....[53]....
        /*0644*/ 	.word	0xffffffff


	//   ....[54]....
        /*0648*/ 	.word	0xffffffff


	//   ....[55]....
        /*064c*/ 	.word	0xffffffff


	//   ....[56]....
        /*0650*/ 	.word	0xffffffff


	//   ....[57]....
        /*0654*/ 	.word	0xffffffff


	//   ....[58]....
        /*0658*/ 	.word	0xffffffff


	//   ....[59]....
        /*065c*/ 	.word	0xffffffff


	//   ....[60]....
        /*0660*/ 	.word	0xffffffff


	//   ....[61]....
        /*0664*/ 	.word	0xffffffff


	//   ....[62]....
        /*0668*/ 	.word	0xffffffff


	//   ....[63]....
        /*066c*/ 	.word	0xffffffff


	//   ....[64]....
        /*0670*/ 	.word	0xffffffff


	//   ....[65]....
        /*0674*/ 	.word	0xffffffff


	//   ....[66]....
        /*0678*/ 	.word	0xffffffff


	//   ....[67]....
        /*067c*/ 	.word	0xffffffff


	//   ....[68]....
        /*0680*/ 	.word	0xffffffff


	//   ....[69]....
        /*0684*/ 	.word	0xffffffff


	//   ....[70]....
        /*0688*/ 	.word	0xffffffff


	//   ....[71]....
        /*068c*/ 	.word	0xffffffff


	//   ....[72]....
        /*0690*/ 	.word	0xffffffff


	//   ....[73]....
        /*0694*/ 	.word	0xffffffff


	//   ....[74]....
        /*0698*/ 	.word	0xffffffff


	//   ....[75]....
        /*069c*/ 	.word	0xffffffff


	//   ....[76]....
        /*06a0*/ 	.word	0xffffffff


	//   ....[77]....
        /*06a4*/ 	.word	0xffffffff


	//   ....[78]....
        /*06a8*/ 	.word	0xffffffff


	//   ....[79]....
        /*06ac*/ 	.word	0xffffffff


	//   ....[80]....
        /*06b0*/ 	.word	0xffffffff


	//   ....[81]....
        /*06b4*/ 	.word	0xffffffff


	//   ....[82]....
        /*06b8*/ 	.word	0xffffffff


	//   ....[83]....
        /*06bc*/ 	.word	0xffffffff


	//   ....[84]....
        /*06c0*/ 	.word	0xffffffff


	//   ....[85]....
        /*06c4*/ 	.word	0xffffffff


	//   ....[86]....
        /*06c8*/ 	.word	0xffffffff


	//   ....[87]....
        /*06cc*/ 	.word	0xffffffff


	//   ....[88]....
        /*06d0*/ 	.word	0xffffffff


	//   ....[89]....
        /*06d4*/ 	.word	0xffffffff


	//   ....[90]....
        /*06d8*/ 	.word	0xffffffff


	//   ....[91]....
        /*06dc*/ 	.word	0x0500000f


	//   ....[92]....
        /*06e0*/ 	.word	0x0500000f


	//   ....[93]....
        /*06e4*/ 	.word	0x0500000f


	//   ....[94]....
        /*06e8*/ 	.word	0x0500000f


	//   ....[95]....
        /*06ec*/ 	.word	0x0500000f


	//   ....[96]....
        /*06f0*/ 	.word	0x0500000f


	//   ....[97]....
        /*06f4*/ 	.word	0x0500000f


	//   ....[98]....
        /*06f8*/ 	.word	0x0500000f


	//   ....[99]....
        /*06fc*/ 	.word	0x0500000f


	//   ....[100]....
        /*0700*/ 	.word	0x0500000f


	//   ....[101]....
        /*0704*/ 	.word	0x0500000f


	//   ....[102]....
        /*0708*/ 	.word	0x0500000f


	//   ....[103]....
        /*070c*/ 	.word	0x0500000f


	//   ....[104]....
        /*0710*/ 	.word	0x0500000f


	//   ....[105]....
        /*0714*/ 	.word	0x0500000f


	//   ....[106]....
        /*0718*/ 	.word	0x0500000f


	//   ....[107]....
        /*071c*/ 	.word	0x0500000f


	//   ....[108]....
        /*0720*/ 	.word	0x0500000f


	//   ....[109]....
        /*0724*/ 	.word	0x0500000f


	//   ....[110]....
        /*0728*/ 	.word	0x0500000f


	//   ....[111]....
        /*072c*/ 	.word	0x0500000f


	//   ....[112]....
        /*0730*/ 	.word	0x0500000f


	//   ....[113]....
        /*0734*/ 	.word	0x0500000f


	//   ....[114]....
        /*0738*/ 	.word	0x0500000f


	//   ....[115]....
        /*073c*/ 	.word	0x0500000f


	//   ....[116]....
        /*0740*/ 	.word	0x0500000f


	//   ....[117]....
        /*0744*/ 	.word	0x0500000f


	//   ....[118]....
        /*0748*/ 	.word	0x0500000f


	//   ....[119]....
        /*074c*/ 	.word	0x0500000f


	//   ....[120]....
        /*0750*/ 	.word	0x0500000f


	//   ....[121]....
        /*0754*/ 	.word	0x0500000f


	//   ....[122]....
        /*0758*/ 	.word	0x0500000f


	//   ....[123]....
        /*075c*/ 	.word	0x0500000f


	//   ....[124]....
        /*0760*/ 	.word	0x0500000f


	//   ....[125]....
        /*0764*/ 	.word	0x0500000f


	//----- nvinfo : EIATTR_COOP_GROUP_INSTR_OFFSETS
	.align		4
.L_413:
        /*0768*/ 	.byte	0x04, 0x28
        /*076a*/ 	.short	(.L_415 - .L_414)


	//   ....[0]....
.L_414:
        /*076c*/ 	.word	0x00000060


	//   ....[1]....
        /*0770*/ 	.word	0x00000140


	//   ....[2]....
        /*0774*/ 	.word	0x00000190


	//   ....[3]....
        /*0778*/ 	.word	0x000003c0


	//   ....[4]....
        /*077c*/ 	.word	0x00000520


	//   ....[5]....
        /*0780*/ 	.word	0x00000640


	//   ....[6]....
        /*0784*/ 	.word	0x000007a0


	//   ....[7]....
        /*0788*/ 	.word	0x000016c0


	//   ....[8]....
        /*078c*/ 	.word	0x00004d90


	//   ....[9]....
        /*0790*/ 	.word	0x00004e10


	//   ....[10]....
        /*0794*/ 	.word	0x00005180


	//   ....[11]....
        /*0798*/ 	.word	0x00005200


	//   ....[12]....
        /*079c*/ 	.word	0x000090a0


	//   ....[13]....
        /*07a0*/ 	.word	0x00009100


	//   ....[14]....
        /*07a4*/ 	.word	0x000096f0


	//   ....[15]....
        /*07a8*/ 	.word	0x00009750


	//   ....[16]....
        /*07ac*/ 	.word	0x0000a7b0


	//   ....[17]....
        /*07b0*/ 	.word	0x0000a880


	//   ....[18]....
        /*07b4*/ 	.word	0x0000a940


	//   ....[19]....
        /*07b8*/ 	.word	0x0000ab20


	//   ....[20]....
        /*07bc*/ 	.word	0x0000c670


	//   ....[21]....
        /*07c0*/ 	.word	0x0000c6a0


	//   ....[22]....
        /*07c4*/ 	.word	0x0000c750


	//   ....[23]....
        /*07c8*/ 	.word	0x0000c790


	//   ....[24]....
        /*07cc*/ 	.word	0x0000cf20


	//   ....[25]....
        /*07d0*/ 	.word	0x0000cf60


	//   ....[26]....
        /*07d4*/ 	.word	0x0000d0d0


	//   ....[27]....
        /*07d8*/ 	.word	0x0000d0f0


	//   ....[28]....
        /*07dc*/ 	.word	0x0000d240


	//   ....[29]....
        /*07e0*/ 	.word	0x0000d260


	//   ....[30]....
        /*07e4*/ 	.word	0x0000d3c0


	//   ....[31]....
        /*07e8*/ 	.word	0x0000d3e0


	//   ....[32]....
        /*07ec*/ 	.word	0x0000de30


	//   ....[33]....
        /*07f0*/ 	.word	0x0000de60


	//   ....[34]....
        /*07f4*/ 	.word	0x0000dfc0


	//   ....[35]....
        /*07f8*/ 	.word	0x0000dfe0


	//   ....[36]....
        /*07fc*/ 	.word	0x0000e130


	//   ....[37]....
        /*0800*/ 	.word	0x0000e150


	//   ....[38]....
        /*0804*/ 	.word	0x0000e2b0


	//   ....[39]....
        /*0808*/ 	.word	0x0000e2d0


	//   ....[40]....
        /*080c*/ 	.word	0x0000e490


	//   ....[41]....
        /*0810*/ 	.word	0x0000e680


	//   ....[42]....
        /*0814*/ 	.word	0x0000e6b0


	//   ....[43]....
        /*0818*/ 	.word	0x0000e6e0


	//   ....[44]....
        /*081c*/ 	.word	0x0000e710


	//   ....[45]....
        /*0820*/ 	.word	0x0000e740


	//   ....[46]....
        /*0824*/ 	.word	0x0000e770


	//   ....[47]....
        /*0828*/ 	.word	0x0000e8f0


	//   ....[48]....
        /*082c*/ 	.word	0x0000e920


	//   ....[49]....
        /*0830*/ 	.word	0x0000e950


	//   ....[50]....
        /*0834*/ 	.word	0x0000e980


	//   ....[51]....
        /*0838*/ 	.word	0x0000e9b0


	//   ....[52]....
        /*083c*/ 	.word	0x0000e9e0


	//   ....[53]....
        /*0840*/ 	.word	0x0000ea80


	//   ....[54]....
        /*0844*/ 	.word	0x0000eab0


	//   ....[55]....
        /*0848*/ 	.word	0x0000eb40


	//   ....[56]....
        /*084c*/ 	.word	0x0000fb90


	//   ....[57]....
        /*0850*/ 	.word	0x00010890


	//   ....[58]....
        /*0854*/ 	.word	0x000108c0


	//   ....[59]....
        /*0858*/ 	.word	0x000108e0


	//   ....[60]....
        /*085c*/ 	.word	0x00010990


	//   ....[61]....
        /*0860*/ 	.word	0x000109a0


	//   ....[62]....
        /*0864*/ 	.word	0x00010a50


	//   ....[63]....
        /*0868*/ 	.word	0x00010a60


	//   ....[64]....
        /*086c*/ 	.word	0x00010b10


	//   ....[65]....
        /*0870*/ 	.word	0x00010b20


	//   ....[66]....
        /*0874*/ 	.word	0x00010bd0


	//   ....[67]....
        /*0878*/ 	.word	0x00010be0


	//   ....[68]....
        /*087c*/ 	.word	0x00010c90


	//   ....[69]....
        /*0880*/ 	.word	0x00010ca0


	//   ....[70]....
        /*0884*/ 	.word	0x00010d50


	//   ....[71]....
        /*0888*/ 	.word	0x00010d60


	//   ....[72]....
        /*088c*/ 	.word	0x00010db0


	//   ....[73]....
        /*0890*/ 	.word	0x000145e0


	//   ....[74]....
        /*0894*/ 	.word	0x00014610


	//   ....[75]....
        /*0898*/ 	.word	0x00014650


	//   ....[76]....
        /*089c*/ 	.word	0x00014680


	//   ....[77]....
        /*08a0*/ 	.word	0x000146b0


	//   ....[78]....
        /*08a4*/ 	.word	0x000146e0


	//   ....[79]....
        /*08a8*/ 	.word	0x00014710


	//   ....[80]....
        /*08ac*/ 	.word	0x00014740


	//   ....[81]....
        /*08b0*/ 	.word	0x000148d0


	//   ....[82]....
        /*08b4*/ 	.word	0x00014900


	//   ....[83]....
        /*08b8*/ 	.word	0x00014930


	//   ....[84]....
        /*08bc*/ 	.word	0x00014960


	//   ....[85]....
        /*08c0*/ 	.word	0x00014990


	//   ....[86]....
        /*08c4*/ 	.word	0x000149c0


	//   ....[87]....
        /*08c8*/ 	.word	0x00014a80


	//   ....[88]....
        /*08cc*/ 	.word	0x00014aa0


	//   ....[89]....
        /*08d0*/ 	.word	0x00014b10


	//   ....[90]....
        /*08d4*/ 	.word	0x00014fa0


	//   ....[91]....
        /*08d8*/ 	.word	0x000154c0


	//   ....[92]....
        /*08dc*/ 	.word	0x00015690


	//   ....[93]....
        /*08e0*/ 	.word	0x000156e0


	//   ....[94]....
        /*08e4*/ 	.word	0x00015820


	//   ....[95]....
        /*08e8*/ 	.word	0x00015870


	//   ....[96]....
        /*08ec*/ 	.word	0x000159b0


	//   ....[97]....
        /*08f0*/ 	.word	0x00015a00


	//   ....[98]....
        /*08f4*/ 	.word	0x00015b40


	//   ....[99]....
        /*08f8*/ 	.word	0x00015b90


	//   ....[100]....
        /*08fc*/ 	.word	0x00015cd0


	//   ....[101]....
        /*0900*/ 	.word	0x00015d20


	//   ....[102]....
        /*0904*/ 	.word	0x00015e60


	//   ....[103]....
        /*0908*/ 	.word	0x00015eb0


	//   ....[104]....
        /*090c*/ 	.word	0x00015fd0


	//   ....[105]....
        /*0910*/ 	.word	0x00016040


	//   ....[106]....
        /*0914*/ 	.word	0x00016160


	//   ....[107]....
        /*0918*/ 	.word	0x000161b0


	//   ....[108]....
        /*091c*/ 	.word	0x000164e0


	//   ....[109]....
        /*0920*/ 	.word	0x00016580


	//   ....[110]....
        /*0924*/ 	.word	0x000166b0


	//   ....[111]....
        /*0928*/ 	.word	0x00016730


	//   ....[112]....
        /*092c*/ 	.word	0x000167b0


	//   ....[113]....
        /*0930*/ 	.word	0x00016830


	//   ....[114]....
        /*0934*/ 	.word	0x000168b0


	//   ....[115]....
        /*0938*/ 	.word	0x00016940


	//   ....[116]....
        /*093c*/ 	.word	0x000169e0


	//   ....[117]....
        /*0940*/ 	.word	0x00016a90


	//   ....[118]....
        /*0944*/ 	.word	0x00016b10


	//   ....[119]....
        /*0948*/ 	.word	0x00016b90


	//   ....[120]....
        /*094c*/ 	.word	0x00016c10


	//   ....[121]....
        /*0950*/ 	.word	0x00016ca0


	//   ....[122]....
        /*0954*/ 	.word	0x00016d20


	//   ....[123]....
        /*0958*/ 	.word	0x00016dc0


	//   ....[124]....
        /*095c*/ 	.word	0x00016e50


	//   ....[125]....
        /*0960*/ 	.word	0x00016f80


	//----- nvinfo : EIATTR_REG_RECONFIG
	.align		4
.L_415:
        /*0964*/ 	.byte	0x01, 0x54
	.zero		2


	//----- nvinfo : EIATTR_SYSCALL_OFFSETS
	.align		4
        /*0968*/ 	.byte	0x04, 0x46
        /*096a*/ 	.short	(.L_417 - .L_416)


	//   ....[0]....
.L_416:
        /*096c*/ 	.word	0x000018a0


	//   ....[1]....
        /*0970*/ 	.word	0x0000f770


	//   ....[2]....
        /*0974*/ 	.word	0x0000f8d0


	//   ....[3]....
        /*0978*/ 	.word	0x0000f9d0


	//   ....[4]....
        /*097c*/ 	.word	0x00010410


	//----- nvinfo : EIATTR_MBARRIER_INSTR_OFFSETS
	.align		4
.L_417:
        /*0980*/ 	.byte	0x04, 0x39
        /*0982*/ 	.short	(.L_419 - .L_418)


	//   ....[0]....
.L_418:
        /*0984*/ 	.word	0x00000270
        /*0988*/ 	.word	0x000000ff
        /*098c*/ 	.word	0x00038800
        /*0990*/ 	.short	0x0100
        /*0992*/ 	.byte	0x08
	.zero		1


	//   ....[1]....
        /*0994*/ 	.word	0x00000280
        /*0998*/ 	.word	0x000000ff
        /*099c*/ 	.word	0x00038820
        /*09a0*/ 	.short	0x0100
        /*09a2*/ 	.byte	0x08
	.zero		1


	//   ....[2]....
        /*09a4*/ 	.word	0x00000370
        /*09a8*/ 	.word	0x000000ff
        /*09ac*/ 	.word	0x00038830
        /*09b0*/ 	.short	0x0100
        /*09b2*/ 	.byte	0x08
	.zero		1


	//   ....[3]....
        /*09b4*/ 	.word	0x00000380
        /*09b8*/ 	.word	0x000000ff
        /*09bc*/ 	.word	0x00038840
        /*09c0*/ 	.short	0x0100
        /*09c2*/ 	.byte	0x08
	.zero		1


	//   ....[4]....
        /*09c4*/ 	.word	0x00000390
        /*09c8*/ 	.word	0x000000ff
        /*09cc*/ 	.word	0x00038838
        /*09d0*/ 	.short	0x0100
        /*09d2*/ 	.byte	0x08
	.zero		1


	//   ....[5]....
        /*09d4*/ 	.word	0x000003a0
        /*09d8*/ 	.word	0x000000ff
        /*09dc*/ 	.word	0x00038848
        /*09e0*/ 	.short	0x0100
        /*09e2*/ 	.byte	0x08
	.zero		1


	//   ....[6]....
        /*09e4*/ 	.word	0x000004d0
        /*09e8*/ 	.word	0x000000ff
        /*09ec*/ 	.word	0x00038850
        /*09f0*/ 	.short	0x0100
        /*09f2*/ 	.byte	0x08
	.zero		1


	//   ....[7]....
        /*09f4*/ 	.word	0x000004e0
        /*09f8*/ 	.word	0x000000ff
        /*09fc*/ 	.word	0x00038860
        /*0a00*/ 	.short	0x0100
        /*0a02*/ 	.byte	0x08
	.zero		1


	//   ....[8]....
        /*0a04*/ 	.word	0x000004f0
        /*0a08*/ 	.word	0x000000ff
        /*0a0c*/ 	.word	0x00038858
        /*0a10*/ 	.short	0x0100
        /*0a12*/ 	.byte	0x08
	.zero		1


	//   ....[9]....
        /*0a14*/ 	.word	0x00000500
        /*0a18*/ 	.word	0x000000ff
        /*0a1c*/ 	.word	0x00038868
        /*0a20*/ 	.short	0x0100
        /*0a22*/ 	.byte	0x08
	.zero		1


	//   ....[10]....
        /*0a24*/ 	.word	0x000005f0
        /*0a28*/ 	.word	0x000000ff
        /*0a2c*/ 	.word	0x00038870
        /*0a30*/ 	.short	0x0100
        /*0a32*/ 	.byte	0x06
	.zero		1


	//   ....[11]....
        /*0a34*/ 	.word	0x00000600
        /*0a38*/ 	.word	0x000000ff
        /*0a3c*/ 	.word	0x00038880
        /*0a40*/ 	.short	0x0100
        /*0a42*/ 	.byte	0x06
	.zero		1


	//   ....[12]....
        /*0a44*/ 	.word	0x00000610
        /*0a48*/ 	.word	0x000000ff
        /*0a4c*/ 	.word	0x00038878
        /*0a50*/ 	.short	0x0100
        /*0a52*/ 	.byte	0x06
	.zero		1


	//   ....[13]....
        /*0a54*/ 	.word	0x00000620
        /*0a58*/ 	.word	0x000000ff
        /*0a5c*/ 	.word	0x00038888
        /*0a60*/ 	.short	0x0100
        /*0a62*/ 	.byte	0x06
	.zero		1


	//   ....[14]....
        /*0a64*/ 	.word	0x00000750
        /*0a68*/ 	.word	0x000000ff
        /*0a6c*/ 	.word	0x00038890
        /*0a70*/ 	.short	0x0100
        /*0a72*/ 	.byte	0x08
	.zero		1


	//   ....[15]....
        /*0a74*/ 	.word	0x00000760
        /*0a78*/ 	.word	0x000000ff
        /*0a7c*/ 	.word	0x000388a0
        /*0a80*/ 	.short	0x0100
        /*0a82*/ 	.byte	0x08
	.zero		1


	//   ....[16]....
        /*0a84*/ 	.word	0x00000770
        /*0a88*/ 	.word	0x000000ff
        /*0a8c*/ 	.word	0x00038898
        /*0a90*/ 	.short	0x0100
        /*0a92*/ 	.byte	0x08
	.zero		1


	//   ....[17]....
        /*0a94*/ 	.word	0x00000780
        /*0a98*/ 	.word	0x000000ff
        /*0a9c*/ 	.word	0x000388a8
        /*0aa0*/ 	.short	0x0100
        /*0aa2*/ 	.byte	0x08
	.zero		1


	//   ....[18]....
        /*0aa4*/ 	.word	0x000008b0
        /*0aa8*/ 	.word	0x000000ff
        /*0aac*/ 	.word	0x000388b0
        /*0ab0*/ 	.short	0x0100
        /*0ab2*/ 	.byte	0x08
	.zero		1


	//   ....[19]....
        /*0ab4*/ 	.word	0x000008c0
        /*0ab8*/ 	.word	0x000000ff
        /*0abc*/ 	.word	0x000388c0
        /*0ac0*/ 	.short	0x0100
        /*0ac2*/ 	.byte	0x08
	.zero		1


	//   ....[20]....
        /*0ac4*/ 	.word	0x000008d0
        /*0ac8*/ 	.word	0x000000ff
        /*0acc*/ 	.word	0x000388b8
        /*0ad0*/ 	.short	0x0100
        /*0ad2*/ 	.byte	0x08
	.zero		1


	//   ....[21]....
        /*0ad4*/ 	.word	0x000008e0
        /*0ad8*/ 	.word	0x000000ff
        /*0adc*/ 	.word	0x000388c8
        /*0ae0*/ 	.short	0x0100
        /*0ae2*/ 	.byte	0x08
	.zero		1


	//   ....[22]....
        /*0ae4*/ 	.word	0x00001970
        /*0ae8*/ 	.word	0x00000005
        /*0aec*/ 	.word	0x00038800
        /*0af0*/ 	.short	0x010a
        /*0af2*/ 	.byte	0x3f
	.zero		1


	//   ....[23]....
        /*0af4*/ 	.word	0x000019e0
        /*0af8*/ 	.word	0x00000000
        /*0afc*/ 	.word	0x00038830
        /*0b00*/ 	.short	0x010a
        /*0b02*/ 	.byte	0x3f
	.zero		1


	//   ....[24]....
        /*0b04*/ 	.word	0x00001a50
        /*0b08*/ 	.word	0x00000000
        /*0b0c*/ 	.word	0x00038830
        /*0b10*/ 	.short	0x010a
        /*0b12*/ 	.byte	0x3f
	.zero		1


	//   ....[25]....
        /*0b14*/ 	.word	0x00004c10
        /*0b18*/ 	.word	0x00000000
        /*0b1c*/ 	.word	0x00000000
        /*0b20*/ 	.short	0x0101
        /*0b22*/ 	.byte	0x3f
	.zero		1


	//   ....[26]....
        /*0b24*/ 	.word	0x00006100
        /*0b28*/ 	.word	0x000000ff
        /*0b2c*/ 	.word	0x00038830
        /*0b30*/ 	.short	0x010a
        /*0b32*/ 	.byte	0x04
	.zero		1


	//   ....[27]....
        /*0b34*/ 	.word	0x00006150
        /*0b38*/ 	.word	0x000000ff
        /*0b3c*/ 	.word	0x00038830
        /*0b40*/ 	.short	0x010a
        /*0b42*/ 	.byte	0x04
	.zero		1


	//   ....[28]....
        /*0b44*/ 	.word	0x000089f0
        /*0b48*/ 	.word	0x000000ff
        /*0b4c*/ 	.word	0x00038850
        /*0b50*/ 	.short	0x010a
        /*0b52*/ 	.byte	0x04
	.zero		1


	//   ....[29]....
        /*0b54*/ 	.word	0x00008a30
        /*0b58*/ 	.word	0x000000ff
        /*0b5c*/ 	.word	0x00038850
        /*0b60*/ 	.short	0x010a
        /*0b62*/ 	.byte	0x04
	.zero		1


	//   ....[30]....
        /*0b64*/ 	.word	0x00009c80
        /*0b68*/ 	.word	0x000000ff
        /*0b6c*/ 	.word	0x00000000
        /*0b70*/ 	.short	0x0101
        /*0b72*/ 	.byte	0x06
	.zero		1


	//   ....[31]....
        /*0b74*/ 	.word	0x00009ca0
        /*0b78*/ 	.word	0x000000ff
        /*0b7c*/ 	.word	0x00000000
        /*0b80*/ 	.short	0x0101
        /*0b82*/ 	.byte	0x04
	.zero		1


	//   ....[32]....
        /*0b84*/ 	.word	0x0000a710
        /*0b88*/ 	.word	0x0000000b
        /*0b8c*/ 	.word	0x00038850
        /*0b90*/ 	.short	0x010a
        /*0b92*/ 	.byte	0x3f
	.zero		1


	//   ....[33]....
        /*0b94*/ 	.word	0x0000a750
        /*0b98*/ 	.word	0x0000000b
        /*0b9c*/ 	.word	0x00038850
        /*0ba0*/ 	.short	0x010a
        /*0ba2*/ 	.byte	0x3f
	.zero		1


	//   ....[34]....
        /*0ba4*/ 	.word	0x0000ac40
        /*0ba8*/ 	.word	0x0000000b
        /*0bac*/ 	.word	0x00000000
        /*0bb0*/ 	.short	0x0101
        /*0bb2*/ 	.byte	0x3f
	.zero		1


	//   ....[35]....
        /*0bb4*/ 	.word	0x0000cf70
        /*0bb8*/ 	.word	0x00000098
        /*0bbc*/ 	.word	0x00000000
        /*0bc0*/ 	.short	0x0101
        /*0bc2*/ 	.byte	0x3f
	.zero		1


	//   ....[36]....
        /*0bc4*/ 	.word	0x0000fe20
        /*0bc8*/ 	.word	0x00000000
        /*0bcc*/ 	.word	0x00038840
        /*0bd0*/ 	.short	0x010a
        /*0bd2*/ 	.byte	0x3f
	.zero		1


	//   ....[37]....
        /*0bd4*/ 	.word	0x00010f10
        /*0bd8*/ 	.word	0x00000009
        /*0bdc*/ 	.word	0x00038800
        /*0be0*/ 	.short	0x0107
        /*0be2*/ 	.byte	0x3f
	.zero		1


	//   ....[38]....
        /*0be4*/ 	.word	0x00011020
        /*0be8*/ 	.word	0x00000002
        /*0bec*/ 	.word	0x00038800
        /*0bf0*/ 	.short	0x0101
        /*0bf2*/ 	.byte	0x3f
	.zero		1


	//   ....[39]....
        /*0bf4*/ 	.word	0x00011040
        /*0bf8*/ 	.word	0x00000002
        /*0bfc*/ 	.word	0x00038820
        /*0c00*/ 	.short	0x010a
        /*0c02*/ 	.byte	0x3f
	.zero		1


	//   ....[40]....
        /*0c04*/ 	.word	0x000113d0
        /*0c08*/ 	.word	0x00000003
        /*0c0c*/ 	.word	0x00038840
        /*0c10*/ 	.short	0x010a
        /*0c12*/ 	.byte	0x3f
	.zero		1


	//   ....[41]....
        /*0c14*/ 	.word	0x00011990
        /*0c18*/ 	.word	0x00000003
        /*0c1c*/ 	.word	0x00000060
        /*0c20*/ 	.short	0x010a
        /*0c22*/ 	.byte	0x3f
	.zero		1


	//   ....[42]....
        /*0c24*/ 	.word	0x000122b0
        /*0c28*/ 	.word	0x00000003
        /*0c2c*/ 	.word	0x00038840
        /*0c30*/ 	.short	0x010a
        /*0c32*/ 	.byte	0x3f
	.zero		1


	//   ....[43]....
        /*0c34*/ 	.word	0x00012870
        /*0c38*/ 	.word	0x00000002
        /*0c3c*/ 	.word	0x00000060
        /*0c40*/ 	.short	0x010a
        /*0c42*/ 	.byte	0x3f
	.zero		1


	//   ....[44]....
        /*0c44*/ 	.word	0x000130a0
        /*0c48*/ 	.word	0x00000002
        /*0c4c*/ 	.word	0x00038840
        /*0c50*/ 	.short	0x010a
        /*0c52*/ 	.byte	0x3f
	.zero		1


	//   ....[45]....
        /*0c54*/ 	.word	0x00013660
        /*0c58*/ 	.word	0x00000002
        /*0c5c*/ 	.word	0x00000060
        /*0c60*/ 	.short	0x010a
        /*0c62*/ 	.byte	0x3f
	.zero		1


	//   ....[46]....
        /*0c64*/ 	.word	0x00013e20
        /*0c68*/ 	.word	0x00000002
        /*0c6c*/ 	.word	0x00038860
        /*0c70*/ 	.short	0x010a
        /*0c72*/ 	.byte	0x3f
	.zero		1


	//   ....[47]....
        /*0c74*/ 	.word	0x00014f20
        /*0c78*/ 	.word	0x00000000
        /*0c7c*/ 	.word	0x00038820
        /*0c80*/ 	.short	0x010a
        /*0c82*/ 	.byte	0x3f
	.zero		1


	//   ....[48]....
        /*0c84*/ 	.word	0x00015100
        /*0c88*/ 	.word	0x00000006
        /*0c8c*/ 	.word	0x00000000
        /*0c90*/ 	.short	0x010a
        /*0c92*/ 	.byte	0x3f
	.zero		1


	//   ....[49]....
        /*0c94*/ 	.word	0x00015170
        /*0c98*/ 	.word	0x00000007
        /*0c9c*/ 	.word	0x00000000
        /*0ca0*/ 	.short	0x010a
        /*0ca2*/ 	.byte	0x3f
	.zero		1


	//   ....[50]....
        /*0ca4*/ 	.word	0x000151e0
        /*0ca8*/ 	.word	0x00000004
        /*0cac*/ 	.word	0x00000000
        /*0cb0*/ 	.short	0x010a
        /*0cb2*/ 	.byte	0x3f
	.zero		1


	//   ....[51]....
        /*0cb4*/ 	.word	0x00015210
        /*0cb8*/ 	.word	0x00000003
        /*0cbc*/ 	.word	0x00000000
        /*0cc0*/ 	.short	0x010a
        /*0cc2*/ 	.byte	0x3f
	.zero		1


	//   ....[52]....
        /*0cc4*/ 	.word	0x00015270
        /*0cc8*/ 	.word	0x00000005
        /*0ccc*/ 	.word	0x00038800
        /*0cd0*/ 	.short	0x010a
        /*0cd2*/ 	.byte	0x3f
	.zero		1


	//   ....[53]....
        /*0cd4*/ 	.word	0x000152c0
        /*0cd8*/ 	.word	0x00000000
        /*0cdc*/ 	.word	0x00038830
        /*0ce0*/ 	.short	0x010a
        /*0ce2*/ 	.byte	0x3f
	.zero		1


	//   ....[54]....
        /*0ce4*/ 	.word	0x00015330
        /*0ce8*/ 	.word	0x00000004
        /*0cec*/ 	.word	0x00038830
        /*0cf0*/ 	.short	0x010a
        /*0cf2*/ 	.byte	0x3f
	.zero		1


	//   ....[55]....
        /*0cf4*/ 	.word	0x00015390
        /*0cf8*/ 	.word	0x00000003
        /*0cfc*/ 	.word	0x00038850
        /*0d00*/ 	.short	0x010a
        /*0d02*/ 	.byte	0x3f
	.zero		1


	//   ....[56]....
        /*0d04*/ 	.word	0x000153e0
        /*0d08*/ 	.word	0x0000000b
        /*0d0c*/ 	.word	0x00038850
        /*0d10*/ 	.short	0x010a
        /*0d12*/ 	.byte	0x3f
	.zero		1


	//   ....[57]....
        /*0d14*/ 	.word	0x00015580
        /*0d18*/ 	.word	0x00000000
        /*0d1c*/ 	.word	0x00038840
        /*0d20*/ 	.short	0x010a
        /*0d22*/ 	.byte	0x3f
	.zero		1


	//   ....[58]....
        /*0d24*/ 	.word	0x00016200
        /*0d28*/ 	.word	0x00000002
        /*0d2c*/ 	.word	0x00038820
        /*0d30*/ 	.short	0x010a
        /*0d32*/ 	.byte	0x3f
	.zero		1


	//   ....[59]....
        /*0d34*/ 	.word	0x00016250
        /*0d38*/ 	.word	0x00000003
        /*0d3c*/ 	.word	0x00038840
        /*0d40*/ 	.short	0x010a
        /*0d42*/ 	.byte	0x3f
	.zero		1


	//   ....[60]....
        /*0d44*/ 	.word	0x000162a0
        /*0d48*/ 	.word	0x00000003
        /*0d4c*/ 	.word	0x00000060
        /*0d50*/ 	.short	0x010a
        /*0d52*/ 	.byte	0x3f
	.zero		1


	//   ....[61]....
        /*0d54*/ 	.word	0x000162f0
        /*0d58*/ 	.word	0x00000003
        /*0d5c*/ 	.word	0x00038840
        /*0d60*/ 	.short	0x010a
        /*0d62*/ 	.byte	0x3f
	.zero		1


	//   ....[62]....
        /*0d64*/ 	.word	0x00016340
        /*0d68*/ 	.word	0x00000002
        /*0d6c*/ 	.word	0x00000060
        /*0d70*/ 	.short	0x010a
        /*0d72*/ 	.byte	0x3f
	.zero		1


	//   ....[63]....
        /*0d74*/ 	.word	0x00016390
        /*0d78*/ 	.word	0x00000002
        /*0d7c*/ 	.word	0x00038840
        /*0d80*/ 	.short	0x010a
        /*0d82*/ 	.byte	0x3f
	.zero		1


	//   ....[64]....
        /*0d84*/ 	.word	0x000163e0
        /*0d88*/ 	.word	0x00000002
        /*0d8c*/ 	.word	0x00000060
        /*0d90*/ 	.short	0x010a
        /*0d92*/ 	.byte	0x3f
	.zero		1


	//   ....[65]....
        /*0d94*/ 	.word	0x00016430
        /*0d98*/ 	.word	0x00000002
        /*0d9c*/ 	.word	0x00038860
        /*0da0*/ 	.short	0x010a
        /*0da2*/ 	.byte	0x3f
	.zero		1


	//   ....[66]....
        /*0da4*/ 	.word	0x00016ea0
        /*0da8*/ 	.word	0x00000000
        /*0dac*/ 	.word	0x00038820
        /*0db0*/ 	.short	0x010a
        /*0db2*/ 	.byte	0x3f
	.zero		1


	//   ....[67]....
        /*0db4*/ 	.word	0x00017040
        /*0db8*/ 	.word	0x00000006
        /*0dbc*/ 	.word	0x00000000
        /*0dc0*/ 	.short	0x010a
        /*0dc2*/ 	.byte	0x3f
	.zero		1


	//   ....[68]....
        /*0dc4*/ 	.word	0x00017090
        /*0dc8*/ 	.word	0x00000007
        /*0dcc*/ 	.word	0x00000000
        /*0dd0*/ 	.short	0x010a
        /*0dd2*/ 	.byte	0x3f
	.zero		1


	//   ....[69]....
        /*0dd4*/ 	.word	0x000170e0
        /*0dd8*/ 	.word	0x00000004
        /*0ddc*/ 	.word	0x00000000
        /*0de0*/ 	.short	0x010a
        /*0de2*/ 	.byte	0x3f
	.zero		1


	//----- nvinfo : EIATTR_NUM_MBARRIERS
	.align		4
.L_419:
        /*0de4*/ 	.byte	0x03, 0x38
        /*0de6*/ 	.short	0x0016


	//----- nvinfo : EIATTR_EXIT_INSTR_OFFSETS
	.align		4
        /*0de8*/ 	.byte	0x04, 0x1c
        /*0dea*/ 	.short	(.L_421 - .L_420)


	//   ....[0]....
.L_420:
        /*0dec*/ 	.word	0x00000a50


	//   ....[1]....
        /*0df0*/ 	.word	0x0000e450


	//   ....[2]....
        /*0df4*/ 	.word	0x00015260


	//----- nvinfo : EIATTR_MAX_THREADS
	.align		4
.L_421:
        /*0df8*/ 	.byte	0x04, 0x05
        /*0dfa*/ 	.short	(.L_423 - .L_422)
.L_422:
        /*0dfc*/ 	.word	0x00000180
        /*0e00*/ 	.word	0x00000001
        /*0e04*/ 	.word	0x00000001


	//----- nvinfo : EIATTR_CRS_STACK_SIZE
	.align		4
.L_423:
        /*0e08*/ 	.byte	0x04, 0x1e
        /*0e0a*/ 	.short	(.L_425 - .L_424)
.L_424:
        /*0e0c*/ 	.word	0x00000000


	//----- nvinfo : EIATTR_CBANK_PARAM_SIZE
	.align		4
.L_425:
        /*0e10*/ 	.byte	0x03, 0x19
        /*0e12*/ 	.short	0x0af0


	//----- nvinfo : EIATTR_PARAM_CBANK
	.align		4
        /*0e14*/ 	.byte	0x04, 0x0a
        /*0e16*/ 	.short	(.L_427 - .L_426)
	.align		4
.L_426:
        /*0e18*/ 	.word	index@(.nv.constant0._ZN7cutlass13device_kernelIN5flash11enable_sm90INS1_16FlashAttnFwdSm90INS1_25CollectiveMainloopFwdSm90ILi2EN4cute5tupleIJNS5_1CILi1EEES8_S8_EEENS6_IJNS7_ILi128EEENS7_ILi80EEENS7_ILi256EEEEEELi256ENS_6half_tEfNS_4arch4Sm90ELb0ELb0ELb1ELb1ELb0ELb0ELb0ELb1ELb1ELb1ELb0ELb0EEENS1_21CollectiveEpilogueFwdINS6_IJSA_SC_SB_EEES9_SE_SG_Li256ELb1ELb1ELb0ELb0EEENS1_36VarlenDynamicPersistentTileSchedulerILi128ELi80ELi256ELi128ELb0ELb1ELb1ELb0ELb1ELb1EEEEEEEEEvNT_6ParamsE)
        /*0e1c*/ 	.short	0x0210
        /*0e1e*/ 	.short	0x0af0


	//----- nvinfo : EIATTR_SW_WAR
	.align		4
.L_427:
        /*0e20*/ 	.byte	0x04, 0x36
        /*0e22*/ 	.short	(.L_429 - .L_428)
.L_428:
        /*0e24*/ 	.word	0x00000008
.L_429:


//--------------------- .nv.info._ZN7cutlass13device_kernelIN5flash11enable_sm90INS1_16FlashAttnFwdSm90INS1_25CollectiveMainloopFwdSm90ILi2EN4cute5tupleIJNS5_1CILi1EEES8_S8_EEENS6_IJNS7_ILi128EEENS7_ILi80EEENS7_ILi256EEEEEELi256ENS_6half_tEfNS_4arch4Sm90ELb0ELb0ELb1ELb1ELb0ELb1ELb0ELb1ELb1ELb1ELb0ELb0EEENS1_21CollectiveEpilogueFwdINS6_IJSA_SC_SB_EEES9_SE_SG_Li256ELb1ELb1ELb0ELb0EEENS1_36VarlenDynamicPersistentTileSchedulerILi128ELi80ELi256ELi128ELb0ELb1ELb1ELb0ELb1ELb1EEEEEEEEEvNT_6ParamsE --------------------------
	.section	.nv.info._ZN7cutlass13device_kernelIN5flash11enable_sm90INS1_16FlashAttnFwdSm90INS1_25CollectiveMainloopFwdSm90ILi2EN4cute5tupleIJNS5_1CILi1EEES8_S8_EEENS6_IJNS7_ILi128EEENS7_ILi80EEENS7_ILi256EEEEEELi256ENS_6half_tEfNS_4arch4Sm90ELb0ELb0ELb1ELb1ELb0ELb1ELb0ELb1ELb1ELb1ELb0ELb0EEENS1_21CollectiveEpilogueFwdINS6_IJSA_SC_SB_EEES9_SE_SG_Li256ELb1ELb1ELb0ELb0EEENS1_36VarlenDynamicPersistentTileSchedulerILi128ELi80ELi256ELi128ELb0ELb1ELb1ELb0ELb1ELb1EEEEEEEEEvNT_6ParamsE,"",@"SHT_CUDA_INFO"
	.sectionflags	@""
	.align	4


	//----- nvinfo : EIATTR_CUDA_API_VERSION
	.align		4
        /*0000*/ 	.byte	0x04, 0x37
        /*0002*/ 	.short	(.L_431 - .L_430)
.L_430:
        /*0004*/ 	.word	0x00000082


	//----- nvinfo : EIATTR_KPARAM_INFO
	.align		4
.L_431:
        /*0008*/ 	.byte	0x04, 0x17
        /*000a*/ 	.short	(.L_433 - .L_432)
.L_432:
        /*000c*/ 	.word	0x00000000
        /*0010*/ 	.short	0x0000
        /*0012*/ 	.short	0x0070
        /*0014*/ 	.byte	0x00, 0xf0, 0x01, 0x2a


	//----- nvinfo : EIATTR_SPARSE_MMA_MASK
	.align		4
.L_433:
        /*0018*/ 	.byte	0x03, 0x50
        /*001a*/ 	.short	0x0000


	//----- nvinfo : EIATTR_MAXREG_COUNT
	.align		4
        /*001c*/ 	.byte	0x03, 0x1b
        /*001e*/ 	.short	0x00a8


	//----- nvinfo : EIATTR_NUM_BARRIERS
	.align		4
        /*0020*/ 	.byte	0x02, 0x4c
        /*0022*/ 	.byte	0x10
	.zero		1


	//----- nvinfo : EIATTR_EXTERNS
	.align		4
        /*0024*/ 	.byte	0x04, 0x0f
        /*0026*/ 	.short	(.L_435 - .L_434)


	//   ....[0]....
	.align		4
.L_434:
        /*0028*/ 	.word	index@(__assertfail)


	//----- nvinfo : EIATTR_ANNOTATIONS
	.align		4
.L_435:
        /*002c*/ 	.byte	0x04, 0x55
        /*002e*/ 	.short	(.L_437 - .L_436)


	//   ....[0]....
.L_436:
        /* <DEDUP_REMOVED lines=133> */


	//----- nvinfo : EIATTR_MERCURY_ISA_VERSION
	.align		4
.L_437:
        /*0870*/ 	.byte	0x03, 0x5f
        /*0872*/ 	.short	0x0101


	//----- nvinfo : EIATTR_UNUSED_LOAD_BYTE_OFFSET
	.align		4
        /*0874*/ 	.byte	0x04, 0x44
        /*0876*/ 	.short	(.L_439 - .L_438)


	//   ....[0]....
.L_438:
        /*0878*/ 	.word	0x00000a80
        /*087c*/ 	.word	0x0000fff0


	//   ....[1]....
        /*0880*/ 	.word	0x0001d490
        /*0884*/ 	.word	0x0000fff0


	//----- nvinfo : EIATTR_INT_WARP_WIDE_INSTR_OFFSETS
	.align		4
.L_439:
        /*0888*/ 	.byte	0x04, 0x31
        /*088a*/ 	.short	(.L_441 - .L_440)


	//   ....[0]....
.L_440:
        /*088c*/ 	.word	0x00000190


	//   ....[1]....
        /*0890*/ 	.word	0x000001d0


	//   ....[2]....
        /*0894*/ 	.word	0x00000240


	//   ....[3]....
        /*0898*/ 	.word	0x00022f50


	//   ....[4]....
        /*089c*/ 	.word	0x00022ff0


	//   ....[5]....
        /*08a0*/ 	.word	0x00027730


	//   ....[6]....
        /*08a4*/ 	.word	0x000277a0


	//----- nvinfo : EIATTR_COOP_GROUP_MASK_REGIDS
	.align		4
.L_441:
        /*08a8*/ 	.byte	0x04, 0x29
        /*08aa*/ 	.short	(.L_443 - .L_442)


	//   ....[0]....
.L_442:
        /*08ac*/ 	.word	0xffffffff


	//   ....[1]....
        /*08b0*/ 	.word	0xffffffff


	//   ....[2]....
        /*08b4*/ 	.word	0xffffffff


	//   ....[3]....
        /*08b8*/ 	.word	0xffffffff


	//   ....[4]....
        /*08bc*/ 	.word	0xffffffff


	//   ....[5]....
        /*08c0*/ 	.word	0xffffffff


	//   ....[6]....
        /*08c4*/ 	.word	0xffffffff


	//   ....[7]....
        /*08c8*/ 	.word	0xffffffff


	//   ....[8]....
        /*08cc*/ 	.word	0xffffffff


	//   ....[9]....
        /*08d0*/ 	.word	0xffffffff


	//   ....[10]....
        /*08d4*/ 	.word	0xffffffff


	//   ....[11]....
        /*08d8*/ 	.word	0xffffffff


	//   ....[12]....
        /*08dc*/ 	.word	0xffffffff


	//   ....[13]....
        /*08e0*/ 	.word	0xffffffff


	//   ....[14]....
        /*08e4*/ 	.word	0xffffffff


	//   ....[15]....
        /*08e8*/ 	.word	0xffffffff


	//   ....[16]....
        /*08ec*/ 	.word	0xffffffff


	//   ....[17]....
        /*08f0*/ 	.word	0xffffffff


	//   ....[18]....
        /*08f4*/ 	.word	0xffffffff


	//   ....[19]....
        /*08f8*/ 	.word	0xffffffff


	//   ....[20]....
        /*08fc*/ 	.word	0xffffffff


	//   ....[21]....
        /*0900*/ 	.word	0xffffffff


	//   ....[22]....
        /*0904*/ 	.word	0xffffffff


	//   ....[23]....
        /*0908*/ 	.word	0xffffffff


	//   ....[24]....
        /*090c*/ 	.word	0xffffffff


	//   ....[25]....
        /*0910*/ 	.word	0xffffffff


	//   ....[26]....
        /*0914*/ 	.word	0xffffffff


	//   ....[27]....
        /*0918*/ 	.word	0xffffffff


	//   ....[28]....
        /*091c*/ 	.word	0xffffffff


	//   ....[29]....
        /*0920*/ 	.word	0xffffffff


	//   ....[30]....
        /*0924*/ 	.word	0xffffffff


	//   ....[31]....
        /*0928*/ 	.word	0xffffffff


	//   ....[32]....
        /*092c*/ 	.word	0xffffffff


	//   ....[33]....
        /*0930*/ 	.word	0xffffffff


	//   ....[34]....
        /*0934*/ 	.word	0xffffffff


	//   ....[35]....
        /*0938*/ 	.word	0xffffffff


	//   ....[36]....
        /*093c*/ 	.word	0xffffffff


	//   ....[37]....
        /*0940*/ 	.word	0xffffffff


	//   ....[38]....
        /*0944*/ 	.word	0xffffffff


	//   ....[39]....
        /*0948*/ 	.word	0xffffffff


	//   ....[40]....
        /*094c*/ 	.word	0xffffffff


	//   ....[41]....
        /*0950*/ 	.word	0xffffffff


	//   ....[42]....
        /*0954*/ 	.word	0xffffffff


	//   ....[43]....
        /*0958*/ 	.word	0xffffffff


	//   ....[44]....
        /*095c*/ 	.word	0xffffffff


	//   ....[45]....
        /*0960*/ 	.word	0xffffffff


	//   ....[46]....
        /*0964*/ 	.word	0xffffffff


	//   ....[47]....
        /*0968*/ 	.word	0xffffffff


	//   ....[48]....
        /*096c*/ 	.word	0xffffffff


	//   ....[49]....
        /*0970*/ 	.word	0xffffffff


	//   ....[50]....
        /*0974*/ 	.word	0xffffffff


	//   ....[51]....
        /*0978*/ 	.word	0xffffffff


	//   ....[52]....
        /*097c*/ 	.word	0xffffffff


	//   ....[53]....
        /*0980*/ 	.word	0xffffffff


	//   ....[54]....
        /*0984*/ 	.word	0xffffffff


	//   ....[55]....
        /*0988*/ 	.word	0xffffffff


	//   ....[56]....
        /*098c*/ 	.word	0xffffffff


	//   ....[57]....
        /*0990*/ 	.word	0xffffffff


	//   ....[58]....
        /*0994*/ 	.word	0xffffffff


	//   ....[59]....
        /*0998*/ 	.word	0xffffffff


	//   ....[60]....
        /*099c*/ 	.word	0xffffffff


	//   ....[61]....
        /*09a0*/ 	.word	0xffffffff


	//   ....[62]....
        /*09a4*/ 	.word	0xffffffff


	//   ....[63]....
        /*09a8*/ 	.word	0xffffffff


	//   ....[64]....
        /*09ac*/ 	.word	0xffffffff


	//   ....[65]....
        /*09b0*/ 	.word	0xffffffff


	//   ....[66]....
        /*09b4*/ 	.word	0xffffffff


	//   ....[67]....
        /*09b8*/ 	.word	0xffffffff


	//   ....[68]....
        /*09bc*/ 	.word	0xffffffff


	//   ....[69]....
        /*09c0*/ 	.word	0xffffffff


	//   ....[70]....
        /*09c4*/ 	.word	0xffffffff


	//   ....[71]....
        /*09c8*/ 	.word	0xffffffff


	//   ....[72]....
        /*09cc*/ 	.word	0xffffffff


	//   ....[73]....
        /*09d0*/ 	.word	0xffffffff


	//   ....[74]....
        /*09d4*/ 	.word	0xffffffff


	//   ....[75]....
        /*09d8*/ 	.word	0xffffffff


	//   ....[76]....
        /*09dc*/ 	.word	0xffffffff


	//   ....[77]....
        /*09e0*/ 	.word	0xffffffff


	//   ....[78]....
        /*09e4*/ 	.word	0xffffffff


	//   ....[79]....
        /*09e8*/ 	.word	0xffffffff


	//   ....[80]....
        /*09ec*/ 	.word	0xffffffff


	//   ....[81]....
        /*09f0*/ 	.word	0xffffffff


	//   ....[82]....
        /*09f4*/ 	.word	0xffffffff


	//   ....[83]....
        /*09f8*/ 	.word	0xffffffff


	//   ....[84]....
        /*09fc*/ 	.word	0xffffffff


	//   ....[85]....
        /*0a00*/ 	.word	0xffffffff


	//   ....[86]....
        /*0a04*/ 	.word	0xffffffff


	//   ....[87]....
        /*0a08*/ 	.word	0xffffffff


	//   ....[88]....
        /*0a0c*/ 	.word	0xffffffff


	//   ....[89]....
        /*0a10*/ 	.word	0xffffffff


	//   ....[90]....
        /*0a14*/ 	.word	0xffffffff


	//   ....[91]....
        /*0a18*/ 	.word	0xffffffff


	//   ....[92]....
        /*0a1c*/ 	.word	0xffffffff


	//   ....[93]....
        /*0a20*/ 	.word	0xffffffff


	//   ....[94]....
        /*0a24*/ 	.word	0xffffffff


	//   ....[95]....
        /*0a28*/ 	.word	0xffffffff


	//   ....[96]....
        /*0a2c*/ 	.word	0xffffffff


	//   ....[97]....
        /*0a30*/ 	.word	0xffffffff


	//   ....[98]....
        /*0a34*/ 	.word	0xffffffff


	//   ....[99]....
        /*0a38*/ 	.word	0xffffffff


	//   ....[100]....
        /*0a3c*/ 	.word	0x0500000f


	//   ....[101]....
        /*0a40*/ 	.word	0x0500000f


	//   ....[102]....
        /*0a44*/ 	.word	0x0500000f


	//   ....[103]....
        /*0a48*/ 	.word	0x0500000f


	//   ....[104]....
        /*0a4c*/ 	.word	0x0500000f


	//   ....[105]....
        /*0a50*/ 	.word	0x0500000f


	//   ....[106]....
        /*0a54*/ 	.word	0x0500000f


	//   ....[107]....
        /*0a58*/ 	.word	0x0500000f


	//   ....[108]....
        /*0a5c*/ 	.word	0x0500000f


	//   ....[109]....
        /*0a60*/ 	.word	0x0500000f


	//   ....[110]....
        /*0a64*/ 	.word	0x0500000f


	//   ....[111]....
        /*0a68*/ 	.word	0x0500000f


	//   ....[112]....
        /*0a6c*/ 	.word	0x0500000f


	//   ....[113]....
        /*0a70*/ 	.word	0x0500000f


	//   ....[114]....
        /*0a74*/ 	.word	0x0500000f


	//   ....[115]....
        /*0a78*/ 	.word	0x0500000f


	//   ....[116]....
        /*0a7c*/ 	.word	0x0500000f


	//   ....[117]....
        /*0a80*/ 	.word	0x0500000f


	//   ....[118]....
        /*0a84*/ 	.word	0x0500000f


	//   ....[119]....
        /*0a88*/ 	.word	0x0500000f


	//   ....[120]....
        /*0a8c*/ 	.word	0x0500000f


	//   ....[121]....
        /*0a90*/ 	.word	0x0500000f


	//   ....[122]....
        /*0a94*/ 	.word	0x0500000f


	//   ....[123]....
        /*0a98*/ 	.word	0x0500000f


	//   ....[124]....
        /*0a9c*/ 	.word	0x0500000f


	//   ....[125]....
        /*0aa0*/ 	.word	0x0500000f


	//   ....[126]....
        /*0aa4*/ 	.word	0x0500000f


	//   ....[127]....
        /*0aa8*/ 	.word	0x0500000f


	//   ....[128]....
        /*0aac*/ 	.word	0x0500000f


	//   ....[129]....
        /*0ab0*/ 	.word	0x0500000f


	//   ....[130]....
        /*0ab4*/ 	.word	0x0500000f


	//   ....[131]....
        /*0ab8*/ 	.word	0x0500000f


	//   ....[132]....
        /*0abc*/ 	.word	0x0500000f


	//   ....[133]....
        /*0ac0*/ 	.word	0x0500000f


	//   ....[134]....
        /*0ac4*/ 	.word	0x0500000f


	//   ....[135]....
        /*0ac8*/ 	.word	0x0500000f


	//   ....[136]....
        /*0acc*/ 	.word	0x0500000f


	//   ....[137]....
        /*0ad0*/ 	.word	0x0500000f


	//   ....[138]....
        /*0ad4*/ 	.word	0x0500000f


	//   ....[139]....
        /*0ad8*/ 	.word	0x0500000f


	//   ....[140]....
        /*0adc*/ 	.word	0x0500000f


	//   ....[141]....
        /*0ae0*/ 	.word	0x0500000f


	//   ....[142]....
        /*0ae4*/ 	.word	0x0500000f


	//   ....[143]....
        /*0ae8*/ 	.word	0x0500000f


	//----- nvinfo : EIATTR_COOP_GROUP_INSTR_OFFSETS
	.align		4
.L_443:
        /*0aec*/ 	.byte	0x04, 0x28
        /*0aee*/ 	.short	(.L_445 - .L_444)


	//   ....[0]....
.L_444:
        /*0af0*/ 	.word	0x00000060


	//   ....[1]....
        /*0af4*/ 	.word	0x000001a0


	//   ....[2]....
        /*0af8*/ 	.word	0x000001f0


	//   ....[3]....
        /*0afc*/ 	.word	0x00000420


	//   ....[4]....
        /*0b00*/ 	.word	0x00000580


	//   ....[5]....
        /*0b04*/ 	.word	0x000006a0


	//   ....[6]....
        /*0b08*/ 	.word	0x00000800


	//   ....[7]....
        /*0b0c*/ 	.word	0x0000af40


	//   ....[8]....
        /*0b10*/ 	.word	0x0000b500


	//   ....[9]....
        /*0b14*/ 	.word	0x0000b510


	//   ....[10]....
        /*0b18*/ 	.word	0x0000b520


	//   ....[11]....
        /*0b1c*/ 	.word	0x0000b530


	//   ....[12]....
        /*0b20*/ 	.word	0x0000e7c0


	//   ....[13]....
        /*0b24*/ 	.word	0x0000e7d0


	//   ....[14]....
        /*0b28*/ 	.word	0x0000e7e0


	//   ....[15]....
        /*0b2c*/ 	.word	0x0000e7f0


	//   ....[16]....
        /*0b30*/ 	.word	0x000158a0


	//   ....[17]....
        /*0b34*/ 	.word	0x000158c0


	//   ....[18]....
        /*0b38*/ 	.word	0x00015ba0


	//   ....[19]....
        /*0b3c*/ 	.word	0x00015be0


	//   ....[20]....
        /*0b40*/ 	.word	0x0001b2b0


	//   ....[21]....
        /*0b44*/ 	.word	0x0001b2e0


	//   ....[22]....
        /*0b48*/ 	.word	0x0001b660


	//   ....[23]....
        /*0b4c*/ 	.word	0x0001b700


	//   ....[24]....
        /*0b50*/ 	.word	0x0001c9e0


	//   ....[25]....
        /*0b54*/ 	.word	0x0001ca60


	//   ....[26]....
        /*0b58*/ 	.word	0x0001ca70


	//   ....[27]....
        /*0b5c*/ 	.word	0x0001caa0


	//   ....[28]....
        /*0b60*/ 	.word	0x0001e6b0


	//   ....[29]....
        /*0b64*/ 	.word	0x0001e6f0


	//   ....[30]....
        /*0b68*/ 	.word	0x0001e7a0


	//   ....[31]....
        /*0b6c*/ 	.word	0x0001e7d0


	//   ....[32]....
        /*0b70*/ 	.word	0x0001eec0


	//   ....[33]....
        /*0b74*/ 	.word	0x0001eee0


	//   ....[34]....
        /*0b78*/ 	.word	0x0001f030


	//   ....[35]....
        /*0b7c*/ 	.word	0x0001f050


	//   ....[36]....
        /*0b80*/ 	.word	0x0001f1a0


	//   ....[37]....
        /*0b84*/ 	.word	0x0001f1c0


	//   ....[38]....
        /*0b88*/ 	.word	0x0001f320


	//   ....[39]....
        /*0b8c*/ 	.word	0x0001f340


	//   ....[40]....
        /*0b90*/ 	.word	0x0001fc70


	//   ....[41]....
        /*0b94*/ 	.word	0x0001fc90


	//   ....[42]....
        /*0b98*/ 	.word	0x0001fdf0


	//   ....[43]....
        /*0b9c*/ 	.word	0x0001fe10


	//   ....[44]....
        /*0ba0*/ 	.word	0x0001ff60


	//   ....[45]....
        /*0ba4*/ 	.word	0x0001ff80


	//   ....[46]....
        /*0ba8*/ 	.word	0x000200e0


	//   ....[47]....
        /*0bac*/ 	.word	0x00020100


	//   ....[48]....
        /*0bb0*/ 	.word	0x000202e0


	//   ....[49]....
        /*0bb4*/ 	.word	0x000204c0


	//   ....[50]....
        /*0bb8*/ 	.word	0x000204f0


	//   ....[51]....
        /*0bbc*/ 	.word	0x00020520


	//   ....[52]....
        /*0bc0*/ 	.word	0x00020550


	//   ....[53]....
        /*0bc4*/ 	.word	0x00020580


	//   ....[54]....
        /*0bc8*/ 	.word	0x000205b0


	//   ....[55]....
        /*0bcc*/ 	.word	0x00020730


	//   ....[56]....
        /*0bd0*/ 	.word	0x00020760


	//   ....[57]....
        /*0bd4*/ 	.word	0x00020790


	//   ....[58]....
        /*0bd8*/ 	.word	0x000207c0


	//   ....[59]....
        /*0bdc*/ 	.word	0x000207f0


	//   ....[60]....
        /*0be0*/ 	.word	0x00020820


	//   ....[61]....
        /*0be4*/ 	.word	0x000208b0


	//   ....[62]....
        /*0be8*/ 	.word	0x000208e0


	//   ....[63]....
        /*0bec*/ 	.word	0x00020970


	//   ....[64]....
        /*0bf0*/ 	.word	0x00021620


	//   ....[65]....
        /*0bf4*/ 	.word	0x00023580


	//   ....[66]....
        /*0bf8*/ 	.word	0x000242b0


	//   ....[67]....
        /*0bfc*/ 	.word	0x000242d0


	//   ....[68]....
        /*0c00*/ 	.word	0x000242f0


	//   ....[69]....
        /*0c04*/ 	.word	0x00024390


	//   ....[70]....
        /*0c08*/ 	.word	0x00024400


	//   ....[71]....
        /*0c0c*/ 	.word	0x00024450


	//   ....[72]....
        /*0c10*/ 	.word	0x000244c0


	//   ....[73]....
        /*0c14*/ 	.word	0x00024510


	//   ....[74]....
        /*0c18*/ 	.word	0x00024580


	//   ....[75]....
        /*0c1c*/ 	.word	0x000245d0


	//   ....[76]....
        /*0c20*/ 	.word	0x00024640


	//   ....[77]....
        /*0c24*/ 	.word	0x00024690


	//   ....[78]....
        /*0c28*/ 	.word	0x00024700


	//   ....[79]....
        /*0c2c*/ 	.word	0x00024750


	//   ....[80]....
        /*0c30*/ 	.word	0x000247c0


	//   ....[81]....
        /*0c34*/ 	.word	0x00024810


	//   ....[82]....
        /*0c38*/ 	.word	0x000280c0


	//   ....[83]....
        /*0c3c*/ 	.word	0x000280e0


	//   ....[84]....
        /*0c40*/ 	.word	0x00028120


	//   ....[85]....
        /*0c44*/ 	.word	0x00028150


	//   ....[86]....
        /*0c48*/ 	.word	0x00028180


	//   ....[87]....
        /*0c4c*/ 	.word	0x000281b0


	//   ....[88]....
        /*0c50*/ 	.word	0x000281e0


	//   ....[89]....
        /*0c54*/ 	.word	0x00028210


	//   ....[90]....
        /*0c58*/ 	.word	0x000283b0


	//   ....[91]....
        /*0c5c*/ 	.word	0x000283e0


	//   ....[92]....
        /*0c60*/ 	.word	0x00028410


	//   ....[93]....
        /*0c64*/ 	.word	0x00028440


	//   ....[94]....
        /*0c68*/ 	.word	0x00028470


	//   ....[95]....
        /*0c6c*/ 	.word	0x000284a0


	//   ....[96]....
        /*0c70*/ 	.word	0x00028560


	//   ....[97]....
        /*0c74*/ 	.word	0x00028580


	//   ....[98]....
        /*0c78*/ 	.word	0x000285f0


	//   ....[99]....
        /*0c7c*/ 	.word	0x00028a70


	//   ....[100]....
        /*0c80*/ 	.word	0x00028eb0


	//   ....[101]....
        /*0c84*/ 	.word	0x00028f40


	//   ....[102]....
        /*0c88*/ 	.word	0x00028f90


	//   ....[103]....
        /*0c8c*/ 	.word	0x00028fe0


	//   ....[104]....
        /*0c90*/ 	.word	0x000290c0


	//   ....[105]....
        /*0c94*/ 	.word	0x00029150


	//   ....[106]....
        /*0c98*/ 	.word	0x000291a0


	//   ....[107]....
        /*0c9c*/ 	.word	0x000291f0


	//   ....[108]....
        /*0ca0*/ 	.word	0x00029450


	//   ....[109]....
        /*0ca4*/ 	.word	0x00029750


	//   ....[110]....
        /*0ca8*/ 	.word	0x000298c0


	//   ....[111]....
        /*0cac*/ 	.word	0x00029910


	//   ....[112]....
        /*0cb0*/ 	.word	0x00029aa0


	//   ....[113]....
        /*0cb4*/ 	.word	0x00029af0


	//   ....[114]....
        /*0cb8*/ 	.word	0x00029c30


	//   ....[115]....
        /*0cbc*/ 	.word	0x00029c80


	//   ....[116]....
        /*0cc0*/ 	.word	0x00029dc0


	//   ....[117]....
        /*0cc4*/ 	.word	0x00029e10


	//   ....[118]....
        /*0cc8*/ 	.word	0x00029f50


	//   ....[119]....
        /*0ccc*/ 	.word	0x00029fa0


	//   ....[120]....
        /*0cd0*/ 	.word	0x0002a0e0


	//   ....[121]....
        /*0cd4*/ 	.word	0x0002a130


	//   ....[122]....
        /*0cd8*/ 	.word	0x0002a270


	//   ....[123]....
        /*0cdc*/ 	.word	0x0002a2c0


	//   ....[124]....
        /*0ce0*/ 	.word	0x0002a3e0


	//   ....[125]....
        /*0ce4*/ 	.word	0x0002a430


	//   ....[126]....
        /*0ce8*/ 	.word	0x0002a760


	//   ....[127]....
        /*0cec*/ 	.word	0x0002a810


	//   ....[128]....
        /*0cf0*/ 	.word	0x0002a920


	//   ....[129]....
        /*0cf4*/ 	.word	0x0002a9b0


	//   ....[130]....
        /*0cf8*/ 	.word	0x0002aa30


	//   ....[131]....
        /*0cfc*/ 	.word	0x0002aab0


	//   ....[132]....
        /*0d00*/ 	.word	0x0002ab30


	//   ....[133]....
        /*0d04*/ 	.word	0x0002abc0


	//   ....[134]....
        /*0d08*/ 	.word	0x0002ac60


	//   ....[135]....
        /*0d0c*/ 	.word	0x0002ad30


	//   ....[136]....
        /*0d10*/ 	.word	0x0002adb0


	//   ....[137]....
        /*0d14*/ 	.word	0x0002ae30


	//   ....[138]....
        /*0d18*/ 	.word	0x0002aeb0


	//   ....[139]....
        /*0d1c*/ 	.word	0x0002af40


	//   ....[140]....
        /*0d20*/ 	.word	0x0002afc0


	//   ....[141]....
        /*0d24*/ 	.word	0x0002b060


	//   ....[142]....
        /*0d28*/ 	.word	0x0002b0f0


	//   ....[143]....
        /*0d2c*/ 	.word	0x0002b220


	//----- nvinfo : EIATTR_REG_RECONFIG
	.align		4
.L_445:
        /*0d30*/ 	.byte	0x01, 0x54
	.zero		2


	//----- nvinfo : EIATTR_SYSCALL_OFFSETS
	.align		4
        /*0d34*/ 	.byte	0x04, 0x46
        /*0d36*/ 	.short	(.L_447 - .L_446)


	//   ....[0]....
.L_446:
        /*0d38*/ 	.word	0x00001b80


	//   ....[1]....
        /*0d3c*/ 	.word	0x00001cd0


	//   ....[2]....
        /*0d40*/ 	.word	0x0000b0e0


	//   ....[3]....
        /*0d44*/ 	.word	0x0000b460


	//   ....[4]....
        /*0d48*/ 	.word	0x00023160


	//   ....[5]....
        /*0d4c*/ 	.word	0x000232c0


	//   ....[6]....
        /*0d50*/ 	.word	0x000233c0


	//   ....[7]....
        /*0d54*/ 	.word	0x00023e20


	//----- nvinfo : EIATTR_MBARRIER_INSTR_OFFSETS
	.align		4
.L_447:
        /*0d58*/ 	.byte	0x04, 0x39
        /*0d5a*/ 	.short	(.L_449 - .L_448)


	//   ....[0]....
.L_448:
        /*0d5c*/ 	.word	0x000002d0
        /*0d60*/ 	.word	0x000000ff
        /*0d64*/ 	.word	0x00038800
        /*0d68*/ 	.short	0x0100
        /*0d6a*/ 	.byte	0x08
	.zero		1


	//   ....[1]....
        /*0d6c*/ 	.word	0x000002e0
        /*0d70*/ 	.word	0x000000ff
        /*0d74*/ 	.word	0x00038820
        /*0d78*/ 	.short	0x0100
        /*0d7a*/ 	.byte	0x08
	.zero		1


	//   ....[2]....
        /*0d7c*/ 	.word	0x000003d0
        /*0d80*/ 	.word	0x000000ff
        /*0d84*/ 	.word	0x00038830
        /*0d88*/ 	.short	0x0100
        /*0d8a*/ 	.byte	0x08
	.zero		1


	//   ....[3]....
        /*0d8c*/ 	.word	0x000003e0
        /*0d90*/ 	.word	0x000000ff
        /*0d94*/ 	.word	0x00038840
        /*0d98*/ 	.short	0x0100
        /*0d9a*/ 	.byte	0x08
	.zero		1


	//   ....[4]....
        /*0d9c*/ 	.word	0x000003f0
        /*0da0*/ 	.word	0x000000ff
        /*0da4*/ 	.word	0x00038838
        /*0da8*/ 	.short	0x0100
        /*0daa*/ 	.byte	0x08
	.zero		1


	//   ....[5]....
        /*0dac*/ 	.word	0x00000400
        /*0db0*/ 	.word	0x000000ff
        /*0db4*/ 	.word	0x00038848
        /*0db8*/ 	.short	0x0100
        /*0dba*/ 	.byte	0x08
	.zero		1


	//   ....[6]....
        /*0dbc*/ 	.word	0x00000530
        /*0dc0*/ 	.word	0x000000ff
        /*0dc4*/ 	.word	0x00038850
        /*0dc8*/ 	.short	0x0100
        /*0dca*/ 	.byte	0x08
	.zero		1


	//   ....[7]....
        /*0dcc*/ 	.word	0x00000540
        /*0dd0*/ 	.word	0x000000ff
        /*0dd4*/ 	.word	0x00038860
        /*0dd8*/ 	.short	0x0100
        /*0dda*/ 	.byte	0x08
	.zero		1


	//   ....[8]....
        /*0ddc*/ 	.word	0x00000550
        /*0de0*/ 	.word	0x000000ff
        /*0de4*/ 	.word	0x00038858
        /*0de8*/ 	.short	0x0100
        /*0dea*/ 	.byte	0x08
	.zero		1


	//   ....[9]....
        /*0dec*/ 	.word	0x00000560
        /*0df0*/ 	.word	0x000000ff
        /*0df4*/ 	.word	0x00038868
        /*0df8*/ 	.short	0x0100
        /*0dfa*/ 	.byte	0x08
	.zero		1


	//   ....[10]....
        /*0dfc*/ 	.word	0x00000650
        /*0e00*/ 	.word	0x000000ff
        /*0e04*/ 	.word	0x00038870
        /*0e08*/ 	.short	0x0100
        /*0e0a*/ 	.byte	0x06
	.zero		1


	//   ....[11]....
        /*0e0c*/ 	.word	0x00000660
        /*0e10*/ 	.word	0x000000ff
        /*0e14*/ 	.word	0x00038880
        /*0e18*/ 	.short	0x0100
        /*0e1a*/ 	.byte	0x06
	.zero		1


	//   ....[12]....
        /*0e1c*/ 	.word	0x00000670
        /*0e20*/ 	.word	0x000000ff
        /*0e24*/ 	.word	0x00038878
        /*0e28*/ 	.short	0x0100
        /*0e2a*/ 	.byte	0x06
	.zero		1


	//   ....[13]....
        /*0e2c*/ 	.word	0x00000680
        /*0e30*/ 	.word	0x000000ff
        /*0e34*/ 	.word	0x00038888
        /*0e38*/ 	.short	0x0100
        /*0e3a*/ 	.byte	0x06
	.zero		1


	//   ....[14]....
        /*0e3c*/ 	.word	0x000007b0
        /*0e40*/ 	.word	0x000000ff
        /*0e44*/ 	.word	0x00038890
        /*0e48*/ 	.short	0x0100
        /*0e4a*/ 	.byte	0x08
	.zero		1


	//   ....[15]....
        /*0e4c*/ 	.word	0x000007c0
        /*0e50*/ 	.word	0x000000ff
        /*0e54*/ 	.word	0x000388a0
        /*0e58*/ 	.short	0x0100
        /*0e5a*/ 	.byte	0x08
	.zero		1


	//   ....[16]....
        /*0e5c*/ 	.word	0x000007d0
        /*0e60*/ 	.word	0x000000ff
        /*0e64*/ 	.word	0x00038898
        /*0e68*/ 	.short	0x0100
        /*0e6a*/ 	.byte	0x08
	.zero		1


	//   ....[17]....
        /*0e6c*/ 	.word	0x000007e0
        /*0e70*/ 	.word	0x000000ff
        /*0e74*/ 	.word	0x000388a8
        /*0e78*/ 	.short	0x0100
        /*0e7a*/ 	.byte	0x08
	.zero		1


	//   ....[18]....
        /*0e7c*/ 	.word	0x00000910
        /*0e80*/ 	.word	0x000000ff
        /*0e84*/ 	.word	0x000388b0
        /*0e88*/ 	.short	0x0100
        /*0e8a*/ 	.byte	0x08
	.zero		1


	//   ....[19]....
        /*0e8c*/ 	.word	0x00000920
        /*0e90*/ 	.word	0x000000ff
        /*0e94*/ 	.word	0x000388c0
        /*0e98*/ 	.short	0x0100
        /*0e9a*/ 	.byte	0x08
	.zero		1


	//   ....[20]....
        /*0e9c*/ 	.word	0x00000930
        /*0ea0*/ 	.word	0x000000ff
        /*0ea4*/ 	.word	0x000388b8
        /*0ea8*/ 	.short	0x0100
        /*0eaa*/ 	.byte	0x08
	.zero		1


	//   ....[21]....
        /*0eac*/ 	.word	0x00000940
        /*0eb0*/ 	.word	0x000000ff
        /*0eb4*/ 	.word	0x000388c8
        /*0eb8*/ 	.short	0x0100
        /*0eba*/ 	.byte	0x08
	.zero		1


	//   ....[22]....
        /*0ebc*/ 	.word	0x00003880
        /*0ec0*/ 	.word	0x00000000
        /*0ec4*/ 	.word	0x00038890
        /*0ec8*/ 	.short	0x010a
        /*0eca*/ 	.byte	0x3f
	.zero		1


	//   ....[23]....
        /*0ecc*/ 	.word	0x00006ce0
        /*0ed0*/ 	.word	0x00000000
        /*0ed4*/ 	.word	0x00038890
        /*0ed8*/ 	.short	0x010a
        /*0eda*/ 	.byte	0x3f
	.zero		1


	//   ....[24]....
        /*0edc*/ 	.word	0x00009ec0
        /*0ee0*/ 	.word	0x00000000
        /*0ee4*/ 	.word	0x00038890
        /*0ee8*/ 	.short	0x010a
        /*0eea*/ 	.byte	0x3f
	.zero		1


	//   ....[25]....
        /*0eec*/ 	.word	0x0000a320
        /*0ef0*/ 	.word	0x00000024
        /*0ef4*/ 	.word	0x00000000
        /*0ef8*/ 	.short	0x0101
        /*0efa*/ 	.byte	0x3f
	.zero		1


	//   ....[26]....
        /*0efc*/ 	.word	0x0000a360
        /*0f00*/ 	.word	0x00000000
        /*0f04*/ 	.word	0x000388b0
        /*0f08*/ 	.short	0x010a
        /*0f0a*/ 	.byte	0x3f
	.zero		1


	//   ....[27]....
        /*0f0c*/ 	.word	0x0000a9b0
        /*0f10*/ 	.word	0x00000000
        /*0f14*/ 	.word	0x00000000
        /*0f18*/ 	.short	0x0101
        /*0f1a*/ 	.byte	0x3f
	.zero		1


	//   ....[28]....
        /*0f1c*/ 	.word	0x0000b160
        /*0f20*/ 	.word	0x00000012
        /*0f24*/ 	.word	0x00038800
        /*0f28*/ 	.short	0x010a
        /*0f2a*/ 	.byte	0x3f
	.zero		1


	//   ....[29]....
        /*0f2c*/ 	.word	0x0000b1b0
        /*0f30*/ 	.word	0x00000012
        /*0f34*/ 	.word	0x00038800
        /*0f38*/ 	.short	0x010a
        /*0f3a*/ 	.byte	0x3f
	.zero		1


	//   ....[30]....
        /*0f3c*/ 	.word	0x0000ba50
        /*0f40*/ 	.word	0x00000012
        /*0f44*/ 	.word	0x00038800
        /*0f48*/ 	.short	0x010a
        /*0f4a*/ 	.byte	0x3f
	.zero		1


	//   ....[31]....
        /*0f4c*/ 	.word	0x0000ebb0
        /*0f50*/ 	.word	0x00000012
        /*0f54*/ 	.word	0x00038800
        /*0f58*/ 	.short	0x010a
        /*0f5a*/ 	.byte	0x3f
	.zero		1


	//   ....[32]....
        /*0f5c*/ 	.word	0x00011e50
        /*0f60*/ 	.word	0x00000000
        /*0f64*/ 	.word	0x00038830
        /*0f68*/ 	.short	0x010a
        /*0f6a*/ 	.byte	0x3f
	.zero		1


	//   ....[33]....
        /*0f6c*/ 	.word	0x00011ed0
        /*0f70*/ 	.word	0x00000000
        /*0f74*/ 	.word	0x00038830
        /*0f78*/ 	.short	0x010a
        /*0f7a*/ 	.byte	0x3f
	.zero		1


	//   ....[34]....
        /*0f7c*/ 	.word	0x000161a0
        /*0f80*/ 	.word	0x00000000
        /*0f84*/ 	.word	0x00000000
        /*0f88*/ 	.short	0x0101
        /*0f8a*/ 	.byte	0x3f
	.zero		1


	//   ....[35]....
        /*0f8c*/ 	.word	0x000171c0
        /*0f90*/ 	.word	0x0000000b
        /*0f94*/ 	.word	0x00038830
        /*0f98*/ 	.short	0x010a
        /*0f9a*/ 	.byte	0x3f
	.zero		1


	//   ....[36]....
        /*0f9c*/ 	.word	0x00017240
        /*0fa0*/ 	.word	0x0000000b
        /*0fa4*/ 	.word	0x00038830
        /*0fa8*/ 	.short	0x010a
        /*0faa*/ 	.byte	0x3f
	.zero		1


	//   ....[37]....
        /*0fac*/ 	.word	0x0001a960
        /*0fb0*/ 	.word	0x00000009
        /*0fb4*/ 	.word	0x00038850
        /*0fb8*/ 	.short	0x010a
        /*0fba*/ 	.byte	0x3f
	.zero		1


	//   ....[38]....
        /*0fbc*/ 	.word	0x0001a9b0
        /*0fc0*/ 	.word	0x00000009
        /*0fc4*/ 	.word	0x00038850
        /*0fc8*/ 	.short	0x010a
        /*0fca*/ 	.byte	0x3f
	.zero		1


	//   ....[39]....
        /*0fcc*/ 	.word	0x0001b930
        /*0fd0*/ 	.word	0x000000a4
        /*0fd4*/ 	.word	0x00000000
        /*0fd8*/ 	.short	0x0101
        /*0fda*/ 	.byte	0x3f
	.zero		1


	//   ....[40]....
        /*0fdc*/ 	.word	0x0001ba50
        /*0fe0*/ 	.word	0x00000009
        /*0fe4*/ 	.word	0x00000000
        /*0fe8*/ 	.short	0x0101
        /*0fea*/ 	.byte	0x3f
	.zero		1


	//   ....[41]....
        /*0fec*/ 	.word	0x0001c6e0
        /*0ff0*/ 	.word	0x00000000
        /*0ff4*/ 	.word	0x00038850
        /*0ff8*/ 	.short	0x010a
        /*0ffa*/ 	.byte	0x3f
	.zero		1


	//   ....[42]....
        /*0ffc*/ 	.word	0x0001c780
        /*1000*/ 	.word	0x00000000
        /*1004*/ 	.word	0x00038850
        /*1008*/ 	.short	0x010a
        /*100a*/ 	.byte	0x3f
	.zero		1


	//   ....[43]....
        /*100c*/ 	.word	0x0001cc20
        /*1010*/ 	.word	0x0000000c
        /*1014*/ 	.word	0x00000000
        /*1018*/ 	.short	0x0101
        /*101a*/ 	.byte	0x3f
	.zero		1


	//   ....[44]....
        /*101c*/ 	.word	0x0001eeb0
        /*1020*/ 	.word	0x00000000
        /*1024*/ 	.word	0x00000000
        /*1028*/ 	.short	0x0101
        /*102a*/ 	.byte	0x3f
	.zero		1


	//   ....[45]....
        /*102c*/ 	.word	0x00021710
        /*1030*/ 	.word	0x00000004
        /*1034*/ 	.word	0x00038820
        /*1038*/ 	.short	0x010a
        /*103a*/ 	.byte	0x3f
	.zero		1


	//   ....[46]....
        /*103c*/ 	.word	0x000217f0
        /*1040*/ 	.word	0x00000006
        /*1044*/ 	.word	0x000388a0
        /*1048*/ 	.short	0x010a
        /*104a*/ 	.byte	0x3f
	.zero		1


	//   ....[47]....
        /*104c*/ 	.word	0x00021d30
        /*1050*/ 	.word	0x00000006
        /*1054*/ 	.word	0x000388c0
        /*1058*/ 	.short	0x010a
        /*105a*/ 	.byte	0x3f
	.zero		1


	//   ....[48]....
        /*105c*/ 	.word	0x000223b0
        /*1060*/ 	.word	0x00000006
        /*1064*/ 	.word	0x000388a0
        /*1068*/ 	.short	0x010a
        /*106a*/ 	.byte	0x3f
	.zero		1


	//   ....[49]....
        /*106c*/ 	.word	0x000228e0
        /*1070*/ 	.word	0x00000006
        /*1074*/ 	.word	0x000388c0
        /*1078*/ 	.short	0x010a
        /*107a*/ 	.byte	0x3f
	.zero		1


	//   ....[50]....
        /*107c*/ 	.word	0x00023830
        /*1080*/ 	.word	0x00000000
        /*1084*/ 	.word	0x00038840
        /*1088*/ 	.short	0x010a
        /*108a*/ 	.byte	0x3f
	.zero		1


	//   ....[51]....
        /*108c*/ 	.word	0x00024940
        /*1090*/ 	.word	0x00000008
        /*1094*/ 	.word	0x00038800
        /*1098*/ 	.short	0x0107
        /*109a*/ 	.byte	0x3f
	.zero		1


	//   ....[52]....
        /*109c*/ 	.word	0x00024a40
        /*10a0*/ 	.word	0x00000002
        /*10a4*/ 	.word	0x00038800
        /*10a8*/ 	.short	0x0101
        /*10aa*/ 	.byte	0x3f
	.zero		1


	//   ....[53]....
        /*10ac*/ 	.word	0x00024a60
        /*10b0*/ 	.word	0x00000002
        /*10b4*/ 	.word	0x00038820
        /*10b8*/ 	.short	0x010a
        /*10ba*/ 	.byte	0x3f
	.zero		1


	//   ....[54]....
        /*10bc*/ 	.word	0x00024df0
        /*10c0*/ 	.word	0x00000003
        /*10c4*/ 	.word	0x00038840
        /*10c8*/ 	.short	0x010a
        /*10ca*/ 	.byte	0x3f
	.zero		1


	//   ....[55]....
        /*10cc*/ 	.word	0x000253b0
        /*10d0*/ 	.word	0x00000002
        /*10d4*/ 	.word	0x00038860
        /*10d8*/ 	.short	0x010a
        /*10da*/ 	.byte	0x3f
	.zero		1


	//   ....[56]....
        /*10dc*/ 	.word	0x00025cd0
        /*10e0*/ 	.word	0x00000003
        /*10e4*/ 	.word	0x00038840
        /*10e8*/ 	.short	0x010a
        /*10ea*/ 	.byte	0x3f
	.zero		1


	//   ....[57]....
        /*10ec*/ 	.word	0x00026290
        /*10f0*/ 	.word	0x00000002
        /*10f4*/ 	.word	0x00038860
        /*10f8*/ 	.short	0x010a
        /*10fa*/ 	.byte	0x3f
	.zero		1


	//   ....[58]....
        /*10fc*/ 	.word	0x00026b00
        /*1100*/ 	.word	0x00000003
        /*1104*/ 	.word	0x00038840
        /*1108*/ 	.short	0x010a
        /*110a*/ 	.byte	0x3f
	.zero		1


	//   ....[59]....
        /*110c*/ 	.word	0x000270b0
        /*1110*/ 	.word	0x00000002
        /*1114*/ 	.word	0x00038860
        /*1118*/ 	.short	0x010a
        /*111a*/ 	.byte	0x3f
	.zero		1


	//   ....[60]....
        /*111c*/ 	.word	0x000278a0
        /*1120*/ 	.word	0x00000002
        /*1124*/ 	.word	0x00038860
        /*1128*/ 	.short	0x010a
        /*112a*/ 	.byte	0x3f
	.zero		1


	//   ....[61]....
        /*112c*/ 	.word	0x000289f0
        /*1130*/ 	.word	0x00000000
        /*1134*/ 	.word	0x00038820
        /*1138*/ 	.short	0x010a
        /*113a*/ 	.byte	0x3f
	.zero		1


	//   ....[62]....
        /*113c*/ 	.word	0x00028ba0
        /*1140*/ 	.word	0x00000006
        /*1144*/ 	.word	0x00000000
        /*1148*/ 	.short	0x010a
        /*114a*/ 	.byte	0x3f
	.zero		1


	//   ....[63]....
        /*114c*/ 	.word	0x00028c10
        /*1150*/ 	.word	0x00000007
        /*1154*/ 	.word	0x00000000
        /*1158*/ 	.short	0x010a
        /*115a*/ 	.byte	0x3f
	.zero		1


	//   ....[64]....
        /*115c*/ 	.word	0x00028c80
        /*1160*/ 	.word	0x00000004
        /*1164*/ 	.word	0x00000000
        /*1168*/ 	.short	0x010a
        /*116a*/ 	.byte	0x3f
	.zero		1


	//   ....[65]....
        /*116c*/ 	.word	0x00028cb0
        /*1170*/ 	.word	0x00000003
        /*1174*/ 	.word	0x00000000
        /*1178*/ 	.short	0x010a
        /*117a*/ 	.byte	0x3f
	.zero		1


	//   ....[66]....
        /*117c*/ 	.word	0x00028d10
        /*1180*/ 	.word	0x00000000
        /*1184*/ 	.word	0x00038890
        /*1188*/ 	.short	0x010a
        /*118a*/ 	.byte	0x3f
	.zero		1


	//   ....[67]....
        /*118c*/ 	.word	0x00028d60
        /*1190*/ 	.word	0x00000000
        /*1194*/ 	.word	0x00038890
        /*1198*/ 	.short	0x010a
        /*119a*/ 	.byte	0x3f
	.zero		1


	//   ....[68]....
        /*119c*/ 	.word	0x00028db0
        /*11a0*/ 	.word	0x00000000
        /*11a4*/ 	.word	0x00038890
        /*11a8*/ 	.short	0x010a
        /*11aa*/ 	.byte	0x3f
	.zero		1


	//   ....[69]....
        /*11ac*/ 	.word	0x00028e00
        /*11b0*/ 	.word	0x00000000
        /*11b4*/ 	.word	0x000388b0
        /*11b8*/ 	.short	0x010a
        /*11ba*/ 	.byte	0x3f
	.zero		1


	//   ....[70]....
        /*11bc*/ 	.word	0x00029010
        /*11c0*/ 	.word	0x00000012
        /*11c4*/ 	.word	0x00038800
        /*11c8*/ 	.short	0x010a
        /*11ca*/ 	.byte	0x3f
	.zero		1


	//   ....[71]....
        /*11cc*/ 	.word	0x00029230
        /*11d0*/ 	.word	0x00000012
        /*11d4*/ 	.word	0x00038800
        /*11d8*/ 	.short	0x010a
        /*11da*/ 	.byte	0x3f
	.zero		1


	//   ....[72]....
        /*11dc*/ 	.word	0x00029280
        /*11e0*/ 	.word	0x00000000
        /*11e4*/ 	.word	0x00038830
        /*11e8*/ 	.short	0x010a
        /*11ea*/ 	.byte	0x3f
	.zero		1


	//   ....[73]....
        /*11ec*/ 	.word	0x000292d0
        /*11f0*/ 	.word	0x0000000b
        /*11f4*/ 	.word	0x00038830
        /*11f8*/ 	.short	0x010a
        /*11fa*/ 	.byte	0x3f
	.zero		1


	//   ....[74]....
        /*11fc*/ 	.word	0x00029320
        /*1200*/ 	.word	0x00000009
        /*1204*/ 	.word	0x00038850
        /*1208*/ 	.short	0x010a
        /*120a*/ 	.byte	0x3f
	.zero		1


	//   ....[75]....
        /*120c*/ 	.word	0x00029370
        /*1210*/ 	.word	0x00000000
        /*1214*/ 	.word	0x00038850
        /*1218*/ 	.short	0x010a
        /*121a*/ 	.byte	0x3f
	.zero		1


	//   ....[76]....
        /*121c*/ 	.word	0x00029530
        /*1220*/ 	.word	0x00000003
        /*1224*/ 	.word	0x00038820
        /*1228*/ 	.short	0x010a
        /*122a*/ 	.byte	0x3f
	.zero		1


	//   ....[77]....
        /*122c*/ 	.word	0x00029580
        /*1230*/ 	.word	0x00000006
        /*1234*/ 	.word	0x000388a0
        /*1238*/ 	.short	0x010a
        /*123a*/ 	.byte	0x3f
	.zero		1


	//   ....[78]....
        /*123c*/ 	.word	0x000295d0
        /*1240*/ 	.word	0x00000006
        /*1244*/ 	.word	0x000388c0
        /*1248*/ 	.short	0x010a
        /*124a*/ 	.byte	0x3f
	.zero		1


	//   ....[79]....
        /*124c*/ 	.word	0x00029620
        /*1250*/ 	.word	0x00000006
        /*1254*/ 	.word	0x000388a0
        /*1258*/ 	.short	0x010a
        /*125a*/ 	.byte	0x3f
	.zero		1


	//   ....[80]....
        /*125c*/ 	.word	0x00029670
        /*1260*/ 	.word	0x00000006
        /*1264*/ 	.word	0x000388c0
        /*1268*/ 	.short	0x010a
        /*126a*/ 	.byte	0x3f
	.zero		1


	//   ....[81]....
        /*126c*/ 	.word	0x00029810
        /*1270*/ 	.word	0x00000000
        /*1274*/ 	.word	0x00038840
        /*1278*/ 	.short	0x010a
        /*127a*/ 	.byte	0x3f
	.zero		1


	//   ....[82]....
        /*127c*/ 	.word	0x0002a480
        /*1280*/ 	.word	0x00000002
        /*1284*/ 	.word	0x00038820
        /*1288*/ 	.short	0x010a
        /*128a*/ 	.byte	0x3f
	.zero		1


	//   ....[83]....
        /*128c*/ 	.word	0x0002a4d0
        /*1290*/ 	.word	0x00000003
        /*1294*/ 	.word	0x00038840
        /*1298*/ 	.short	0x010a
        /*129a*/ 	.byte	0x3f
	.zero		1


	//   ....[84]....
        /*129c*/ 	.word	0x0002a520
        /*12a0*/ 	.word	0x00000002
        /*12a4*/ 	.word	0x00038860
        /*12a8*/ 	.short	0x010a
        /*12aa*/ 	.byte	0x3f
	.zero		1


	//   ....[85]....
        /*12ac*/ 	.word	0x0002a570
        /*12b0*/ 	.word	0x00000003
        /*12b4*/ 	.word	0x00038840
        /*12b8*/ 	.short	0x010a
        /*12ba*/ 	.byte	0x3f
	.zero		1


	//   ....[86]....
        /*12bc*/ 	.word	0x0002a5c0
        /*12c0*/ 	.word	0x00000002
        /*12c4*/ 	.word	0x00038860
        /*12c8*/ 	.short	0x010a
        /*12ca*/ 	.byte	0x3f
	.zero		1


	//   ....[87]....
        /*12cc*/ 	.word	0x0002a610
        /*12d0*/ 	.word	0x00000003
        /*12d4*/ 	.word	0x00038840
        /*12d8*/ 	.short	0x010a
        /*12da*/ 	.byte	0x3f
	.zero		1


	//   ....[88]....
        /*12dc*/ 	.word	0x0002a660
        /*12e0*/ 	.word	0x00000002
        /*12e4*/ 	.word	0x00038860
        /*12e8*/ 	.short	0x010a
        /*12ea*/ 	.byte	0x3f
	.zero		1


	//   ....[89]....
        /*12ec*/ 	.word	0x0002a6b0
        /*12f0*/ 	.word	0x00000002
        /*12f4*/ 	.word	0x00038860
        /*12f8*/ 	.short	0x010a
        /*12fa*/ 	.byte	0x3f
	.zero		1


	//   ....[90]....
        /*12fc*/ 	.word	0x0002b140
        /*1300*/ 	.word	0x00000000
        /*1304*/ 	.word	0x00038820
        /*1308*/ 	.short	0x010a
        /*130a*/ 	.byte	0x3f
	.zero		1


	//   ....[91]....
        /*130c*/ 	.word	0x0002b2e0
        /*1310*/ 	.word	0x00000006
        /*1314*/ 	.word	0x00000000
        /*1318*/ 	.short	0x010a
        /*131a*/ 	.byte	0x3f
	.zero		1


	//   ....[92]....
        /*131c*/ 	.word	0x0002b330
        /*1320*/ 	.word	0x00000007
        /*1324*/ 	.word	0x00000000
        /*1328*/ 	.short	0x010a
        /*132a*/ 	.byte	0x3f
	.zero		1


	//   ....[93]....
        /*132c*/ 	.word	0x0002b380
        /*1330*/ 	.word	0x00000004
        /*1334*/ 	.word	0x00000000
        /*1338*/ 	.short	0x010a
        /*133a*/ 	.byte	0x3f
	.zero		1


	//----- nvinfo : EIATTR_NUM_MBARRIERS
	.align		4
.L_449:
        /*133c*/ 	.byte	0x03, 0x38
        /*133e*/ 	.short	0x0016


	//----- nvinfo : EIATTR_EXIT_INSTR_OFFSETS
	.align		4
        /*1340*/ 	.byte	0x04, 0x1c
        /*1342*/ 	.short	(.L_451 - .L_450)


	//   ....[0]....
.L_450:
        /*1344*/ 	.word	0x00028d00


	//----- nvinfo : EIATTR_MAX_THREADS
	.align		4
.L_451:
        /*1348*/ 	.byte	0x04, 0x05
        /*134a*/ 	.short	(.L_453 - .L_452)
.L_452:
        /*134c*/ 	.word	0x00000180
        /*1350*/ 	.word	0x00000001
        /*1354*/ 	.word	0x00000001


	//----- nvinfo : EIATTR_CRS_STACK_SIZE
	.align		4
.L_453:
        /*1358*/ 	.byte	0x04, 0x1e
        /*135a*/ 	.short	(.L_455 - .L_454)
.L_454:
        /*135c*/ 	.word	0x00000000


	//----- nvinfo : EIATTR_CBANK_PARAM_SIZE
	.align		4
.L_455:
        /*1360*/ 	.byte	0x03, 0x19
        /*1362*/ 	.short	0x0af0


	//----- nvinfo : EIATTR_PARAM_CBANK
	.align		4
        /*1364*/ 	.byte	0x04, 0x0a
        /*1366*/ 	.short	(.L_457 - .L_456)
	.align		4
.L_456:
        /*1368*/ 	.word	index@(.nv.constant0._ZN7cutlass13device_kernelIN5flash11enable_sm90INS1_16FlashAttnFwdSm90INS1_25CollectiveMainloopFwdSm90ILi2EN4cute5tupleIJNS5_1CILi1EEES8_S8_EEENS6_IJNS7_ILi128EEENS7_ILi80EEENS7_ILi256EEEEEELi256ENS_6half_tEfNS_4arch4Sm90ELb0ELb0ELb1ELb1ELb0ELb1ELb0ELb1ELb1ELb1ELb0ELb0EEENS1_21CollectiveEpilogueFwdINS6_IJSA_SC_SB_EEES9_SE_SG_Li256ELb1ELb1ELb0ELb0EEENS1_36VarlenDynamicPersistentTileSchedulerILi128ELi80ELi256ELi128ELb0ELb1ELb1ELb0ELb1ELb1EEEEEEEEEvNT_6ParamsE)
        /*136c*/ 	.short	0x0210
        /*136e*/ 	.short	0x0af0


	//----- nvinfo : EIATTR_SW_WAR
	.align		4
.L_457:
        /*1370*/ 	.byte	0x04, 0x36
        /*1372*/ 	.short	(.L_459 - .L_458)
.L_458:
        /*1374*/ 	.word	0x00000008
.L_459:


//--------------------- .nv.info._ZN7cutlass13device_kernelIN5flash11enable_sm90INS1_16FlashAttnFwdSm90INS1_25CollectiveMainloopFwdSm90ILi2EN4cute5tupleIJNS5_1CILi1EEES8_S8_EEENS6_IJNS7_ILi128EEENS7_ILi64EEENS7_ILi256EEEEEELi256ENS_6half_tEfNS_4arch4Sm90ELb0ELb1ELb1ELb0ELb0ELb0ELb0ELb1ELb1ELb1ELb0ELb0EEENS1_21CollectiveEpilogueFwdINS6_IJSA_SC_SB_EEES9_SE_SG_Li256ELb0ELb1ELb0ELb0EEENS1_30DynamicPersistentTileSchedulerILi256ELi128ELb0ELb1ELb1EEEEEEEEEvNT_6ParamsE --------------------------
	.section	.nv.info._ZN7cutlass13device_kernelIN5flash11enable_sm90INS1_16FlashAttnFwdSm90INS1_25CollectiveMainloopFwdSm90ILi2EN4cute5tupleIJNS5_1CILi1EEES8_S8_EEENS6_IJNS7_ILi128EEENS7_ILi64EEENS7_ILi256EEEEEELi256ENS_6half_tEfNS_4arch4Sm90ELb0ELb1ELb1ELb0ELb0ELb0ELb0ELb1ELb1ELb1ELb0ELb0EEENS1_21CollectiveEpilogueFwdINS6_IJSA_SC_SB_EEES9_SE_SG_Li256ELb0ELb1ELb0ELb0EEENS1_30DynamicPersistentTileSchedulerILi256ELi128ELb0ELb1ELb1EEEEEEEEEvNT_6ParamsE,"",@"SHT_CUDA_INFO"
	.sectionflags	@""
	.align	4


	//----- nvinfo : EIATTR_CUDA_API_VERSION
	.align		4
        /*0000*/ 	.byte	0x04, 0x37
        /*0002*/ 	.short	(.L_461 - .L_460)
.L_460:
        /*0004*/ 	.word	0x00000082


	//----- nvinfo : EIATTR_KPARAM_INFO
	.align		4
.L_461:
        /*0008*/ 	.byte	0x04, 0x17
        /*000a*/ 	.short	(.L_463 - .L_462)
.L_462:
        /*000c*/ 	.word	0x00000000
        /*0010*/ 	.short	0x0000
        /*0012*/ 	.short	0x0070
        /*0014*/ 	.byte	0x00, 0xf0, 0x01, 0x2a


	//----- nvinfo : EIATTR_SPARSE_MMA_MASK
	.align		4
.L_463:
        /*0018*/ 	.byte	0x03, 0x50
        /*001a*/ 	.short	0x0000


	//----- nvinfo : EIATTR_MAXREG_COUNT
	.align		4
        /*001c*/ 	.byte	0x03, 0x1b
        /*001e*/ 	.short	0x00a8


	//----- nvinfo : EIATTR_NUM_BARRIERS
	.align		4
        /*0020*/ 	.byte	0x02, 0x4c
        /*0022*/ 	.byte	0x09
	.zero		1


	//----- nvinfo : EIATTR_EXTERNS
	.align		4
        /*0024*/ 	.byte	0x04, 0x0f
        /*0026*/ 	.short	(.L_465 - .L_464)


	//   ....[0]....
	.align		4
.L_464:
        /*0028*/ 	.word	index@(__assertfail)


	//----- nvinfo : EIATTR_ANNOTATIONS
	.align		4
.L_465:
        /*002c*/ 	.byte	0x04, 0x55
        /*002e*/ 	.short	(.L_467 - .L_466)


	//   ....[0]....
.L_466:
        /* <DEDUP_REMOVED lines=26> */


	//----- nvinfo : EIATTR_MERCURY_ISA_VERSION
	.align		4
.L_467:
        /*01b8*/ 	.byte	0x03, 0x5f
        /*01ba*/ 	.short	0x0101


	//----- nvinfo : EIATTR_INT_WARP_WIDE_INSTR_OFFSETS
	.align		4
        /*01bc*/ 	.byte	0x04, 0x31
        /*01be*/ 	.short	(.L_469 - .L_468)


	//   ....[0]....
.L_468:
        /*01c0*/ 	.word	0x00000130


	//   ....[1]....
        /*01c4*/ 	.word	0x00000170


	//   ....[2]....
        /*01c8*/ 	.word	0x000001e0


	//   ....[3]....
        /*01cc*/ 	.word	0x00010ea0


	//   ....[4]....
        /*01d0*/ 	.word	0x00010f40


	//   ....[5]....
        /*01d4*/ 	.word	0x000151a0


	//   ....[6]....
        /*01d8*/ 	.word	0x00015240


	//----- nvinfo : EIATTR_COOP_GROUP_MASK_REGIDS
	.align		4
.L_469:
        /*01dc*/ 	.byte	0x04, 0x29
        /*01de*/ 	.short	(.L_471 - .L_470)


	//   ....[0]....
.L_470:
        /*01e0*/ 	.word	0xffffffff


	//   ....[1]....
        /*01e4*/ 	.word	0xffffffff


	//   ....[2]....
        /*01e8*/ 	.word	0xffffffff


	//   ....[3]....
        /*01ec*/ 	.word	0xffffffff


	//   ....[4]....
        /*01f0*/ 	.word	0xffffffff


	//   ....[5]....
        /*01f4*/ 	.word	0xffffffff


	//   ....[6]....
        /*01f8*/ 	.word	0xffffffff


	//   ....[7]....
        /*01fc*/ 	.word	0xffffffff


	//   ....[8]....
        /*0200*/ 	.word	0xffffffff


	//   ....[9]....
        /*0204*/ 	.word	0xffffffff


	//   ....[10]....
        /*0208*/ 	.word	0xffffffff


	//   ....[11]....
        /*020c*/ 	.word	0xffffffff


	//   ....[12]....
        /*0210*/ 	.word	0xffffffff


	//   ....[13]....
        /*0214*/ 	.word	0xffffffff


	//   ....[14]....
        /*0218*/ 	.word	0xffffffff


	//   ....[15]....
        /*021c*/ 	.word	0xffffffff


	//   ....[16]....
        /*0220*/ 	.word	0xffffffff


	//   ....[17]....
        /*0224*/ 	.word	0xffffffff


	//   ....[18]....
        /*0228*/ 	.word	0xffffffff


	//   ....[19]....
        /*022c*/ 	.word	0xffffffff


	//   ....[20]....
        /*0230*/ 	.word	0xffffffff


	//   ....[21]....
        /*0234*/ 	.word	0xffffffff


	//   ....[22]....
        /*0238*/ 	.word	0xffffffff


	//   ....[23]....
        /*023c*/ 	.word	0xffffffff


	//   ....[24]....
        /*0240*/ 	.word	0xffffffff


	//   ....[25]....
        /*0244*/ 	.word	0xffffffff


	//   ....[26]....
        /*0248*/ 	.word	0xffffffff


	//   ....[27]....
        /*024c*/ 	.word	0xffffffff


	//   ....[28]....
        /*0250*/ 	.word	0xffffffff


	//   ....[29]....
        /*0254*/ 	.word	0xffffffff


	//   ....[30]....
        /*0258*/ 	.word	0xffffffff


	//   ....[31]....
        /*025c*/ 	.word	0xffffffff


	//   ....[32]....
        /*0260*/ 	.word	0xffffffff


	//   ....[33]....
        /*0264*/ 	.word	0xffffffff


	//   ....[34]....
        /*0268*/ 	.word	0xffffffff


	//   ....[35]....
        /*026c*/ 	.word	0xffffffff


	//   ....[36]....
        /*0270*/ 	.word	0xffffffff


	//   ....[37]....
        /*0274*/ 	.word	0xffffffff


	//   ....[38]....
        /*0278*/ 	.word	0xffffffff


	//   ....[39]....
        /*027c*/ 	.word	0xffffffff


	//   ....[40]....
        /*0280*/ 	.word	0xffffffff


	//   ....[41]....
        /*0284*/ 	.word	0xffffffff


	//   ....[42]....
        /*0288*/ 	.word	0xffffffff


	//   ....[43]....
        /*028c*/ 	.word	0xffffffff


	//   ....[44]....
        /*0290*/ 	.word	0xffffffff


	//   ....[45]....
        /*0294*/ 	.word	0xffffffff


	//   ....[46]....
        /*0298*/ 	.word	0xffffffff


	//   ....[47]....
        /*029c*/ 	.word	0xffffffff


	//   ....[48]....
        /*02a0*/ 	.word	0xffffffff


	//   ....[49]....
        /*02a4*/ 	.word	0xffffffff


	//   ....[50]....
        /*02a8*/ 	.word	0xffffffff


	//   ....[51]....
        /*02ac*/ 	.word	0xffffffff


	//   ....[52]....
        /*02b0*/ 	.word	0xffffffff


	//   ....[53]....
        /*02b4*/ 	.word	0xffffffff


	//   ....[54]....
        /*02b8*/ 	.word	0xffffffff


	//   ....[55]....
        /*02bc*/ 	.word	0xffffffff


	//   ....[56]....
        /*02c0*/ 	.word	0xffffffff


	//   ....[57]....
        /*02c4*/ 	.word	0xffffffff


	//   ....[58]....
        /*02c8*/ 	.word	0xffffffff


	//   ....[59]....
        /*02cc*/ 	.word	0xffffffff


	//   ....[60]....
        /*02d0*/ 	.word	0xffffffff


	//   ....[61]....
        /*02d4*/ 	.word	0xffffffff


	//   ....[62]....
        /*02d8*/ 	.word	0xffffffff


	//   ....[63]....
        /*02dc*/ 	.word	0xffffffff


	//   ....[64]....
        /*02e0*/ 	.word	0xffffffff


	//   ....[65]....
        /*02e4*/ 	.word	0xffffffff


	//   ....[66]....
        /*02e8*/ 	.word	0xffffffff


	//   ....[67]....
        /*02ec*/ 	.word	0xffffffff


	//   ....[68]....
        /*02f0*/ 	.word	0xffffffff


	//   ....[69]....
        /*02f4*/ 	.word	0xffffffff


	//   ....[70]....
        /*02f8*/ 	.word	0xffffffff


	//   ....[71]....
        /*02fc*/ 	.word	0xffffffff


	//   ....[72]....
        /*0300*/ 	.word	0xffffffff


	//   ....[73]....
        /*0304*/ 	.word	0xffffffff


	//   ....[74]....
        /*0308*/ 	.word	0x0500000f


	//   ....[75]....
        /*030c*/ 	.word	0x0500000f


	//   ....[76]....
        /*0310*/ 	.word	0x0500000f


	//   ....[77]....
        /*0314*/ 	.word	0x0500000f


	//   ....[78]....
        /*0318*/ 	.word	0x0500000f


	//   ....[79]....
        /*031c*/ 	.word	0x0500000f


	//   ....[80]....
        /*0320*/ 	.word	0x0500000f


	//   ....[81]....
        /*0324*/ 	.word	0x0500000f


	//   ....[82]....
        /*0328*/ 	.word	0x0500000f


	//   ....[83]....
        /*032c*/ 	.word	0x0500000f


	//   ....[84]....
        /*0330*/ 	.word	0x0500000f


	//   ....[85]....
        /*0334*/ 	.word	0x0500000f


	//   ....[86]....
        /*0338*/ 	.word	0x0500000f


	//   ....[87]....
        /*033c*/ 	.word	0x0500000f


	//   ....[88]....
        /*0340*/ 	.word	0x0500000f


	//   ....[89]....
        /*0344*/ 	.word	0x0500000f


	//   ....[90]....
        /*0348*/ 	.word	0x0500000f


	//   ....[91]....
        /*034c*/ 	.word	0x0500000f


	//   ....[92]....
        /*0350*/ 	.word	0x0500000f


	//----- nvinfo : EIATTR_COOP_GROUP_INSTR_OFFSETS
	.align		4
.L_471:
        /*0354*/ 	.byte	0x04, 0x28
        /*0356*/ 	.short	(.L_473 - .L_472)


	//   ....[0]....
.L_472:
        /*0358*/ 	.word	0x00000060


	//   ....[1]....
        /*035c*/ 	.word	0x00000140


	//   ....[2]....
        /*0360*/ 	.word	0x00000190


	//   ....[3]....
        /*0364*/ 	.word	0x000003c0


	//   ....[4]....
        /*0368*/ 	.word	0x00000520


	//   ....[5]....
        /*036c*/ 	.word	0x00000640


	//   ....[6]....
        /*0370*/ 	.word	0x000007a0


	//   ....[7]....
        /*0374*/ 	.word	0x00001a50


	//   ....[8]....
        /*0378*/ 	.word	0x00002570


	//   ....[9]....
        /*037c*/ 	.word	0x00002e30


	//   ....[10]....
        /*0380*/ 	.word	0x000037b0


	//   ....[11]....
        /*0384*/ 	.word	0x000038c0


	//   ....[12]....
        /*0388*/ 	.word	0x00003c60


	//   ....[13]....
        /*038c*/ 	.word	0x00003cf0


	//   ....[14]....
        /*0390*/ 	.word	0x00005cd0


	//   ....[15]....
        /*0394*/ 	.word	0x00006150


	//   ....[16]....
        /*0398*/ 	.word	0x00006850


	//   ....[17]....
        /*039c*/ 	.word	0x00006950


	//   ....[18]....
        /*03a0*/ 	.word	0x00006c90


	//   ....[19]....
        /*03a4*/ 	.word	0x00006d50


	//   ....[20]....
        /*03a8*/ 	.word	0x00008d80


	//   ....[21]....
        /*03ac*/ 	.word	0x00008e40


	//   ....[22]....
        /*03b0*/ 	.word	0x00009090


	//   ....[23]....
        /*03b4*/ 	.word	0x000090e0


	//   ....[24]....
        /*03b8*/ 	.word	0x0000aad0


	//   ....[25]....
        /*03bc*/ 	.word	0x0000b0d0


	//   ....[26]....
        /*03c0*/ 	.word	0x0000b7b0


	//   ....[27]....
        /*03c4*/ 	.word	0x0000b8b0


	//   ....[28]....
        /*03c8*/ 	.word	0x0000bc40


	//   ....[29]....
        /*03cc*/ 	.word	0x0000bcc0


	//   ....[30]....
        /*03d0*/ 	.word	0x0000cca0


	//   ....[31]....
        /*03d4*/ 	.word	0x0000cce0


	//   ....[32]....
        /*03d8*/ 	.word	0x0000ce20


	//   ....[33]....
        /*03dc*/ 	.word	0x0000ce40


	//   ....[34]....
        /*03e0*/ 	.word	0x0000ea00


	//   ....[35]....
        /*03e4*/ 	.word	0x0000ea30


	//   ....[36]....
        /*03e8*/ 	.word	0x0000eb20


	//   ....[37]....
        /*03ec*/ 	.word	0x0000eb50


	//   ....[38]....
        /*03f0*/ 	.word	0x0000f0f0


	//   ....[39]....
        /*03f4*/ 	.word	0x0000f130


	//   ....[40]....
        /*03f8*/ 	.word	0x0000f280


	//   ....[41]....
        /*03fc*/ 	.word	0x0000f2a0


	//   ....[42]....
        /*0400*/ 	.word	0x0000f3f0


	//   ....[43]....
        /*0404*/ 	.word	0x0000f410


	//   ....[44]....
        /*0408*/ 	.word	0x0000f570


	//   ....[45]....
        /*040c*/ 	.word	0x0000f590


	//   ....[46]....
        /*0410*/ 	.word	0x0000fd40


	//   ....[47]....
        /*0414*/ 	.word	0x0000fd60


	//   ....[48]....
        /*0418*/ 	.word	0x0000feb0


	//   ....[49]....
        /*041c*/ 	.word	0x0000fed0


	//   ....[50]....
        /*0420*/ 	.word	0x00010020


	//   ....[51]....
        /*0424*/ 	.word	0x00010040


	//   ....[52]....
        /*0428*/ 	.word	0x000101a0


	//   ....[53]....
        /*042c*/ 	.word	0x000101c0


	//   ....[54]....
        /*0430*/ 	.word	0x000103d0


	//   ....[55]....
        /*0434*/ 	.word	0x000114c0


	//   ....[56]....
        /*0438*/ 	.word	0x00011fd0


	//   ....[57]....
        /*043c*/ 	.word	0x00012010


	//   ....[58]....
        /*0440*/ 	.word	0x00012030


	//   ....[59]....
        /*0444*/ 	.word	0x000120f0


	//   ....[60]....
        /*0448*/ 	.word	0x00012110


	//   ....[61]....
        /*044c*/ 	.word	0x000121c0


	//   ....[62]....
        /*0450*/ 	.word	0x000121e0


	//   ....[63]....
        /*0454*/ 	.word	0x00012290


	//   ....[64]....
        /*0458*/ 	.word	0x000122b0


	//   ....[65]....
        /*045c*/ 	.word	0x00012360


	//   ....[66]....
        /*0460*/ 	.word	0x00012380


	//   ....[67]....
        /*0464*/ 	.word	0x00012430


	//   ....[68]....
        /*0468*/ 	.word	0x00012450


	//   ....[69]....
        /*046c*/ 	.word	0x00012500


	//   ....[70]....
        /*0470*/ 	.word	0x00012520


	//   ....[71]....
        /*0474*/ 	.word	0x000125c0


	//   ....[72]....
        /*0478*/ 	.word	0x00015970


	//   ....[73]....
        /*047c*/ 	.word	0x00015b60


	//   ....[74]....
        /*0480*/ 	.word	0x000161b0


	//   ....[75]....
        /*0484*/ 	.word	0x00016310


	//   ....[76]....
        /*0488*/ 	.word	0x00016360


	//   ....[77]....
        /*048c*/ 	.word	0x000164e0


	//   ....[78]....
        /*0490*/ 	.word	0x00016530


	//   ....[79]....
        /*0494*/ 	.word	0x00016660


	//   ....[80]....
        /*0498*/ 	.word	0x000166d0


	//   ....[81]....
        /*049c*/ 	.word	0x00016800


	//   ....[82]....
        /*04a0*/ 	.word	0x00016870


	//   ....[83]....
        /*04a4*/ 	.word	0x000169a0


	//   ....[84]....
        /*04a8*/ 	.word	0x00016a10


	//   ....[85]....
        /*04ac*/ 	.word	0x00016b40


	//   ....[86]....
        /*04b0*/ 	.word	0x00016bb0


	//   ....[87]....
        /*04b4*/ 	.word	0x00016ce0


	//   ....[88]....
        /*04b8*/ 	.word	0x00016d50


	//   ....[89]....
        /*04bc*/ 	.word	0x00016e80


	//   ....[90]....
        /*04c0*/ 	.word	0x00016ed0


	//   ....[91]....
        /*04c4*/ 	.word	0x000171f0


	//   ....[92]....
        /*04c8*/ 	.word	0x00017310


	//----- nvinfo : EIATTR_REG_RECONFIG
	.align		4
.L_473:
        /*04cc*/ 	.byte	0x01, 0x54
	.zero		2


	//----- nvinfo : EIATTR_SYSCALL_OFFSETS
	.align		4
        /*04d0*/ 	.byte	0x04, 0x46
        /*04d2*/ 	.short	(.L_475 - .L_474)


	//   ....[0]....
.L_474:
        /*04d4*/ 	.word	0x00001c30


	//   ....[1]....
        /*04d8*/ 	.word	0x000110b0


	//   ....[2]....
        /*04dc*/ 	.word	0x00011200


	//   ....[3]....
        /*04e0*/ 	.word	0x000112f0


	//   ....[4]....
        /*04e4*/ 	.word	0x00011ba0


	//----- nvinfo : EIATTR_MBARRIER_INSTR_OFFSETS
	.align		4
.L_475:
        /*04e8*/ 	.byte	0x04, 0x39
        /*04ea*/ 	.short	(.L_477 - .L_476)


	//   ....[0]....
.L_476:
        /*04ec*/ 	.word	0x00000270
        /*04f0*/ 	.word	0x000000ff
        /*04f4*/ 	.word	0x00030800
        /*04f8*/ 	.short	0x0100
        /*04fa*/ 	.byte	0x08
	.zero		1


	//   ....[1]....
        /*04fc*/ 	.word	0x00000280
        /*0500*/ 	.word	0x000000ff
        /*0504*/ 	.word	0x00030820
        /*0508*/ 	.short	0x0100
        /*050a*/ 	.byte	0x08
	.zero		1


	//   ....[2]....
        /*050c*/ 	.word	0x00000370
        /*0510*/ 	.word	0x000000ff
        /*0514*/ 	.word	0x00030830
        /*0518*/ 	.short	0x0100
        /*051a*/ 	.byte	0x08
	.zero		1


	//   ....[3]....
        /*051c*/ 	.word	0x00000380
        /*0520*/ 	.word	0x000000ff
        /*0524*/ 	.word	0x00030840
        /*0528*/ 	.short	0x0100
        /*052a*/ 	.byte	0x08
	.zero		1


	//   ....[4]....
        /*052c*/ 	.word	0x00000390
        /*0530*/ 	.word	0x000000ff
        /*0534*/ 	.word	0x00030838
        /*0538*/ 	.short	0x0100
        /*053a*/ 	.byte	0x08
	.zero		1


	//   ....[5]....
        /*053c*/ 	.word	0x000003a0
        /*0540*/ 	.word	0x000000ff
        /*0544*/ 	.word	0x00030848
        /*0548*/ 	.short	0x0100
        /*054a*/ 	.byte	0x08
	.zero		1


	//   ....[6]....
        /*054c*/ 	.word	0x000004d0
        /*0550*/ 	.word	0x000000ff
        /*0554*/ 	.word	0x00030850
        /*0558*/ 	.short	0x0100
        /*055a*/ 	.byte	0x08
	.zero		1


	//   ....[7]....
        /*055c*/ 	.word	0x000004e0
        /*0560*/ 	.word	0x000000ff
        /*0564*/ 	.word	0x00030860
        /*0568*/ 	.short	0x0100
        /*056a*/ 	.byte	0x08
	.zero		1


	//   ....[8]....
        /*056c*/ 	.word	0x000004f0
        /*0570*/ 	.word	0x000000ff
        /*0574*/ 	.word	0x00030858
        /*0578*/ 	.short	0x0100
        /*057a*/ 	.byte	0x08
	.zero		1


	//   ....[9]....
        /*057c*/ 	.word	0x00000500
        /*0580*/ 	.word	0x000000ff
        /*0584*/ 	.word	0x00030868
        /*0588*/ 	.short	0x0100
        /*058a*/ 	.byte	0x08
	.zero		1


	//   ....[10]....
        /*058c*/ 	.word	0x000005f0
        /*0590*/ 	.word	0x000000ff
        /*0594*/ 	.word	0x00030870
        /*0598*/ 	.short	0x0100
        /*059a*/ 	.byte	0x06
	.zero		1


	//   ....[11]....
        /*059c*/ 	.word	0x00000600
        /*05a0*/ 	.word	0x000000ff
        /*05a4*/ 	.word	0x00030880
        /*05a8*/ 	.short	0x0100
        /*05aa*/ 	.byte	0x06
	.zero		1


	//   ....[12]....
        /*05ac*/ 	.word	0x00000610
        /*05b0*/ 	.word	0x000000ff
        /*05b4*/ 	.word	0x00030878
        /*05b8*/ 	.short	0x0100
        /*05ba*/ 	.byte	0x06
	.zero		1


	//   ....[13]....
        /*05bc*/ 	.word	0x00000620
        /*05c0*/ 	.word	0x000000ff
        /*05c4*/ 	.word	0x00030888
        /*05c8*/ 	.short	0x0100
        /*05ca*/ 	.byte	0x06
	.zero		1


	//   ....[14]....
        /*05cc*/ 	.word	0x00000750
        /*05d0*/ 	.word	0x000000ff
        /*05d4*/ 	.word	0x00030890
        /*05d8*/ 	.short	0x0100
        /*05da*/ 	.byte	0x08
	.zero		1


	//   ....[15]....
        /*05dc*/ 	.word	0x00000760
        /*05e0*/ 	.word	0x000000ff
        /*05e4*/ 	.word	0x000308a0
        /*05e8*/ 	.short	0x0100
        /*05ea*/ 	.byte	0x08
	.zero		1


	//   ....[16]....
        /*05ec*/ 	.word	0x00000770
        /*05f0*/ 	.word	0x000000ff
        /*05f4*/ 	.word	0x00030898
        /*05f8*/ 	.short	0x0100
        /*05fa*/ 	.byte	0x08
	.zero		1


	//   ....[17]....
        /*05fc*/ 	.word	0x00000780
        /*0600*/ 	.word	0x000000ff
        /*0604*/ 	.word	0x000308a8
        /*0608*/ 	.short	0x0100
        /*060a*/ 	.byte	0x08
	.zero		1


	//   ....[18]....
        /*060c*/ 	.word	0x000008b0
        /*0610*/ 	.word	0x000000ff
        /*0614*/ 	.word	0x000308b0
        /*0618*/ 	.short	0x0100
        /*061a*/ 	.byte	0x08
	.zero		1


	//   ....[19]....
        /*061c*/ 	.word	0x000008c0
        /*0620*/ 	.word	0x000000ff
        /*0624*/ 	.word	0x000308c0
        /*0628*/ 	.short	0x0100
        /*062a*/ 	.byte	0x08
	.zero		1


	//   ....[20]....
        /*062c*/ 	.word	0x000008d0
        /*0630*/ 	.word	0x000000ff
        /*0634*/ 	.word	0x000308b8
        /*0638*/ 	.short	0x0100
        /*063a*/ 	.byte	0x08
	.zero		1


	//   ....[21]....
        /*063c*/ 	.word	0x000008e0
        /*0640*/ 	.word	0x000000ff
        /*0644*/ 	.word	0x000308c8
        /*0648*/ 	.short	0x0100
        /*064a*/ 	.byte	0x08
	.zero		1


	//   ....[22]....
        /*064c*/ 	.word	0x00001cd0
        /*0650*/ 	.word	0x000000ff
        /*0654*/ 	.word	0x00030800
        /*0658*/ 	.short	0x010a
        /*065a*/ 	.byte	0x26
	.zero		1


	//   ....[23]....
        /*065c*/ 	.word	0x00001d50
        /*0660*/ 	.word	0x00000039
        /*0664*/ 	.word	0x00030830
        /*0668*/ 	.short	0x010a
        /*066a*/ 	.byte	0x3f
	.zero		1


	//   ....[24]....
        /*066c*/ 	.word	0x00001db0
        /*0670*/ 	.word	0x00000039
        /*0674*/ 	.word	0x00030830
        /*0678*/ 	.short	0x010a
        /*067a*/ 	.byte	0x3f
	.zero		1


	//   ....[25]....
        /*067c*/ 	.word	0x00002a40
        /*0680*/ 	.word	0x00000000
        /*0684*/ 	.word	0x00000000
        /*0688*/ 	.short	0x0101
        /*068a*/ 	.byte	0x3f
	.zero		1


	//   ....[26]....
        /*068c*/ 	.word	0x00004980
        /*0690*/ 	.word	0x000000ff
        /*0694*/ 	.word	0x00030830
        /*0698*/ 	.short	0x010a
        /*069a*/ 	.byte	0x07
	.zero		1


	//   ....[27]....
        /*069c*/ 	.word	0x000049c0
        /*06a0*/ 	.word	0x000000ff
        /*06a4*/ 	.word	0x00030830
        /*06a8*/ 	.short	0x010a
        /*06aa*/ 	.byte	0x07
	.zero		1


	//   ....[28]....
        /*06ac*/ 	.word	0x00005850
        /*06b0*/ 	.word	0x000000ff
        /*06b4*/ 	.word	0x00030850
        /*06b8*/ 	.short	0x010a
        /*06ba*/ 	.byte	0x0e
	.zero		1


	//   ....[29]....
        /*06bc*/ 	.word	0x00005890
        /*06c0*/ 	.word	0x000000ff
        /*06c4*/ 	.word	0x00030850
        /*06c8*/ 	.short	0x010a
        /*06ca*/ 	.byte	0x0e
	.zero		1


	//   ....[30]....
        /*06cc*/ 	.word	0x00005ed0
        /*06d0*/ 	.word	0x00000098
        /*06d4*/ 	.word	0x00000000
        /*06d8*/ 	.short	0x0101
        /*06da*/ 	.byte	0x3f
	.zero		1


	//   ....[31]....
        /*06dc*/ 	.word	0x00007040
        /*06e0*/ 	.word	0x0000009d
        /*06e4*/ 	.word	0x00000000
        /*06e8*/ 	.short	0x0101
        /*06ea*/ 	.byte	0x3f
	.zero		1


	//   ....[32]....
        /*06ec*/ 	.word	0x000077e0
        /*06f0*/ 	.word	0x000000ff
        /*06f4*/ 	.word	0x00030830
        /*06f8*/ 	.short	0x010a
        /*06fa*/ 	.byte	0x06
	.zero		1


	//   ....[33]....
        /*06fc*/ 	.word	0x00007820
        /*0700*/ 	.word	0x000000ff
        /*0704*/ 	.word	0x00030830
        /*0708*/ 	.short	0x010a
        /*070a*/ 	.byte	0x06
	.zero		1


	//   ....[34]....
        /*070c*/ 	.word	0x000086b0
        /*0710*/ 	.word	0x000000ff
        /*0714*/ 	.word	0x00030850
        /*0718*/ 	.short	0x010a
        /*071a*/ 	.byte	0x0e
	.zero		1


	//   ....[35]....
        /*071c*/ 	.word	0x000086f0
        /*0720*/ 	.word	0x000000ff
        /*0724*/ 	.word	0x00030850
        /*0728*/ 	.short	0x010a
        /*072a*/ 	.byte	0x0e
	.zero		1


	//   ....[36]....
        /*072c*/ 	.word	0x00009340
        /*0730*/ 	.word	0x00000099
        /*0734*/ 	.word	0x00000000
        /*0738*/ 	.short	0x0101
        /*073a*/ 	.byte	0x3f
	.zero		1


	//   ....[37]....
        /*073c*/ 	.word	0x000093e0
        /*0740*/ 	.word	0x00000010
        /*0744*/ 	.word	0x00000000
        /*0748*/ 	.short	0x0101
        /*074a*/ 	.byte	0x3f
	.zero		1


	//   ....[38]....
        /*074c*/ 	.word	0x00009920
        /*0750*/ 	.word	0x000000ff
        /*0754*/ 	.word	0x00030830
        /*0758*/ 	.short	0x010a
        /*075a*/ 	.byte	0x06
	.zero		1


	//   ....[39]....
        /*075c*/ 	.word	0x00009960
        /*0760*/ 	.word	0x000000ff
        /*0764*/ 	.word	0x00030830
        /*0768*/ 	.short	0x010a
        /*076a*/ 	.byte	0x06
	.zero		1


	//   ....[40]....
        /*076c*/ 	.word	0x0000a7f0
        /*0770*/ 	.word	0x000000ff
        /*0774*/ 	.word	0x00030850
        /*0778*/ 	.short	0x010a
        /*077a*/ 	.byte	0x0a
	.zero		1


	//   ....[41]....
        /*077c*/ 	.word	0x0000a830
        /*0780*/ 	.word	0x000000ff
        /*0784*/ 	.word	0x00030850
        /*0788*/ 	.short	0x010a
        /*078a*/ 	.byte	0x0a
	.zero		1


	//   ....[42]....
        /*078c*/ 	.word	0x0000ae40
        /*0790*/ 	.word	0x00000002
        /*0794*/ 	.word	0x00000000
        /*0798*/ 	.short	0x0101
        /*079a*/ 	.byte	0x3f
	.zero		1


	//   ....[43]....
        /*079c*/ 	.word	0x0000bf80
        /*07a0*/ 	.word	0x0000009b
        /*07a4*/ 	.word	0x00000000
        /*07a8*/ 	.short	0x0101
        /*07aa*/ 	.byte	0x3f
	.zero		1


	//   ....[44]....
        /*07ac*/ 	.word	0x0000cc10
        /*07b0*/ 	.word	0x000000ff
        /*07b4*/ 	.word	0x00030850
        /*07b8*/ 	.short	0x010a
        /*07ba*/ 	.byte	0x05
	.zero		1


	//   ....[45]....
        /*07bc*/ 	.word	0x0000cc50
        /*07c0*/ 	.word	0x000000ff
        /*07c4*/ 	.word	0x00030850
        /*07c8*/ 	.short	0x010a
        /*07ca*/ 	.byte	0x05
	.zero		1


	//   ....[46]....
        /*07cc*/ 	.word	0x0000d0b0
        /*07d0*/ 	.word	0x00000009
        /*07d4*/ 	.word	0x00000000
        /*07d8*/ 	.short	0x0101
        /*07da*/ 	.byte	0x3f
	.zero		1


	//   ....[47]....
        /*07dc*/ 	.word	0x0000f120
        /*07e0*/ 	.word	0x000000cf
        /*07e4*/ 	.word	0x00000000
        /*07e8*/ 	.short	0x0101
        /*07ea*/ 	.byte	0x3f
	.zero		1


	//   ....[48]....
        /*07ec*/ 	.word	0x00011700
        /*07f0*/ 	.word	0x00000000
        /*07f4*/ 	.word	0x00030840
        /*07f8*/ 	.short	0x010a
        /*07fa*/ 	.byte	0x3f
	.zero		1


	//   ....[49]....
        /*07fc*/ 	.word	0x000126c0
        /*0800*/ 	.word	0x00000011
        /*0804*/ 	.word	0x00030800
        /*0808*/ 	.short	0x0107
        /*080a*/ 	.byte	0x3f
	.zero		1


	//   ....[50]....
        /*080c*/ 	.word	0x000127d0
        /*0810*/ 	.word	0x00000011
        /*0814*/ 	.word	0x00030800
        /*0818*/ 	.short	0x0101
        /*081a*/ 	.byte	0x3f
	.zero		1


	//   ....[51]....
        /*081c*/ 	.word	0x000127f0
        /*0820*/ 	.word	0x00000011
        /*0824*/ 	.word	0x00030820
        /*0828*/ 	.short	0x010a
        /*082a*/ 	.byte	0x3f
	.zero		1


	//   ....[52]....
        /*082c*/ 	.word	0x00012b30
        /*0830*/ 	.word	0x00000003
        /*0834*/ 	.word	0x00030840
        /*0838*/ 	.short	0x010a
        /*083a*/ 	.byte	0x3f
	.zero		1


	//   ....[53]....
        /*083c*/ 	.word	0x000130c0
        /*0840*/ 	.word	0x00000003
        /*0844*/ 	.word	0x00000060
        /*0848*/ 	.short	0x010a
        /*084a*/ 	.byte	0x3f
	.zero		1


	//   ....[54]....
        /*084c*/ 	.word	0x00013910
        /*0850*/ 	.word	0x00000003
        /*0854*/ 	.word	0x00030840
        /*0858*/ 	.short	0x010a
        /*085a*/ 	.byte	0x3f
	.zero		1


	//   ....[55]....
        /*085c*/ 	.word	0x00013ea0
        /*0860*/ 	.word	0x00000009
        /*0864*/ 	.word	0x00000060
        /*0868*/ 	.short	0x010a
        /*086a*/ 	.byte	0x3f
	.zero		1


	//   ....[56]....
        /*086c*/ 	.word	0x00014630
        /*0870*/ 	.word	0x00000002
        /*0874*/ 	.word	0x00030840
        /*0878*/ 	.short	0x010a
        /*087a*/ 	.byte	0x3f
	.zero		1


	//   ....[57]....
        /*087c*/ 	.word	0x00014bc0
        /*0880*/ 	.word	0x00000002
        /*0884*/ 	.word	0x00000060
        /*0888*/ 	.short	0x010a
        /*088a*/ 	.byte	0x3f
	.zero		1


	//   ....[58]....
        /*088c*/ 	.word	0x00015300
        /*0890*/ 	.word	0x00000000
        /*0894*/ 	.word	0x00030860
        /*0898*/ 	.short	0x010a
        /*089a*/ 	.byte	0x3f
	.zero		1


	//   ....[59]....
        /*089c*/ 	.word	0x00015ae0
        /*08a0*/ 	.word	0x00000000
        /*08a4*/ 	.word	0x00030820
        /*08a8*/ 	.short	0x010a
        /*08aa*/ 	.byte	0x3f
	.zero		1


	//   ....[60]....
        /*08ac*/ 	.word	0x00015cd0
        /*08b0*/ 	.word	0x00000006
        /*08b4*/ 	.word	0x00000000
        /*08b8*/ 	.short	0x010a
        /*08ba*/ 	.byte	0x3f
	.zero		1


	//   ....[61]....
        /*08bc*/ 	.word	0x00015d20
        /*08c0*/ 	.word	0x00000003
        /*08c4*/ 	.word	0x00000000
        /*08c8*/ 	.short	0x010a
        /*08ca*/ 	.byte	0x3f
	.zero		1


	//   ....[62]....
        /*08cc*/ 	.word	0x00015d80
        /*08d0*/ 	.word	0x00000012
        /*08d4*/ 	.word	0x00000000
        /*08d8*/ 	.short	0x010a
        /*08da*/ 	.byte	0x3f
	.zero		1


	//   ....[63]....
        /*08dc*/ 	.word	0x00015db0
        /*08e0*/ 	.word	0x00000003
        /*08e4*/ 	.word	0x00000000
        /*08e8*/ 	.short	0x010a
        /*08ea*/ 	.byte	0x3f
	.zero		1


	//   ....[64]....
        /*08ec*/ 	.word	0x00015e20
        /*08f0*/ 	.word	0x00000003
        /*08f4*/ 	.word	0x00030800
        /*08f8*/ 	.short	0x010a
        /*08fa*/ 	.byte	0x3f
	.zero		1


	//   ....[65]....
        /*08fc*/ 	.word	0x00015e70
        /*0900*/ 	.word	0x00000039
        /*0904*/ 	.word	0x00030830
        /*0908*/ 	.short	0x010a
        /*090a*/ 	.byte	0x3f
	.zero		1


	//   ....[66]....
        /*090c*/ 	.word	0x00015ed0
        /*0910*/ 	.word	0x00000098
        /*0914*/ 	.word	0x00030830
        /*0918*/ 	.short	0x010a
        /*091a*/ 	.byte	0x3f
	.zero		1


	//   ....[67]....
        /*091c*/ 	.word	0x00015f30
        /*0920*/ 	.word	0x00000015
        /*0924*/ 	.word	0x00030850
        /*0928*/ 	.short	0x010a
        /*092a*/ 	.byte	0x3f
	.zero		1


	//   ....[68]....
        /*092c*/ 	.word	0x00015f90
        /*0930*/ 	.word	0x00000004
        /*0934*/ 	.word	0x00030830
        /*0938*/ 	.short	0x010a
        /*093a*/ 	.byte	0x3f
	.zero		1


	//   ....[69]....
        /*093c*/ 	.word	0x00015ff0
        /*0940*/ 	.word	0x00000003
        /*0944*/ 	.word	0x00030850
        /*0948*/ 	.short	0x010a
        /*094a*/ 	.byte	0x3f
	.zero		1


	//   ....[70]....
        /*094c*/ 	.word	0x00016050
        /*0950*/ 	.word	0x00000004
        /*0954*/ 	.word	0x00030830
        /*0958*/ 	.short	0x010a
        /*095a*/ 	.byte	0x3f
	.zero		1


	//   ....[71]....
        /*095c*/ 	.word	0x000160b0
        /*0960*/ 	.word	0x00000003
        /*0964*/ 	.word	0x00030850
        /*0968*/ 	.short	0x010a
        /*096a*/ 	.byte	0x3f
	.zero		1


	//   ....[72]....
        /*096c*/ 	.word	0x00016110
        /*0970*/ 	.word	0x00000007
        /*0974*/ 	.word	0x00030850
        /*0978*/ 	.short	0x010a
        /*097a*/ 	.byte	0x3f
	.zero		1


	//   ....[73]....
        /*097c*/ 	.word	0x00016260
        /*0980*/ 	.word	0x00000000
        /*0984*/ 	.word	0x00030840
        /*0988*/ 	.short	0x010a
        /*098a*/ 	.byte	0x3f
	.zero		1


	//   ....[74]....
        /*098c*/ 	.word	0x00016f10
        /*0990*/ 	.word	0x00000011
        /*0994*/ 	.word	0x00030820
        /*0998*/ 	.short	0x010a
        /*099a*/ 	.byte	0x3f
	.zero		1


	//   ....[75]....
        /*099c*/ 	.word	0x00016f60
        /*09a0*/ 	.word	0x00000003
        /*09a4*/ 	.word	0x00030840
        /*09a8*/ 	.short	0x010a
        /*09aa*/ 	.byte	0x3f
	.zero		1


	//   ....[76]....
        /*09ac*/ 	.word	0x00016fb0
        /*09b0*/ 	.word	0x00000003
        /*09b4*/ 	.word	0x00000060
        /*09b8*/ 	.short	0x010a
        /*09ba*/ 	.byte	0x3f
	.zero		1


	//   ....[77]....
        /*09bc*/ 	.word	0x00017000
        /*09c0*/ 	.word	0x00000003
        /*09c4*/ 	.word	0x00030840
        /*09c8*/ 	.short	0x010a
        /*09ca*/ 	.byte	0x3f
	.zero		1


	//   ....[78]....
        /*09cc*/ 	.word	0x00017050
        /*09d0*/ 	.word	0x00000009
        /*09d4*/ 	.word	0x00000060
        /*09d8*/ 	.short	0x010a
        /*09da*/ 	.byte	0x3f
	.zero		1


	//   ....[79]....
        /*09dc*/ 	.word	0x000170a0
        /*09e0*/ 	.word	0x00000002
        /*09e4*/ 	.word	0x00030840
        /*09e8*/ 	.short	0x010a
        /*09ea*/ 	.byte	0x3f
	.zero		1


	//   ....[80]....
        /*09ec*/ 	.word	0x000170f0
        /*09f0*/ 	.word	0x00000002
        /*09f4*/ 	.word	0x00000060
        /*09f8*/ 	.short	0x010a
        /*09fa*/ 	.byte	0x3f
	.zero		1


	//   ....[81]....
        /*09fc*/ 	.word	0x00017140
        /*0a00*/ 	.word	0x00000000
        /*0a04*/ 	.word	0x00030860
        /*0a08*/ 	.short	0x010a
        /*0a0a*/ 	.byte	0x3f
	.zero		1


	//   ....[82]....
        /*0a0c*/ 	.word	0x00017230
        /*0a10*/ 	.word	0x00000000
        /*0a14*/ 	.word	0x00030820
        /*0a18*/ 	.short	0x010a
        /*0a1a*/ 	.byte	0x3f
	.zero		1


	//   ....[83]....
        /*0a1c*/ 	.word	0x000173d0
        /*0a20*/ 	.word	0x00000006
        /*0a24*/ 	.word	0x00000000
        /*0a28*/ 	.short	0x010a
        /*0a2a*/ 	.byte	0x3f
	.zero		1


	//   ....[84]....
        /*0a2c*/ 	.word	0x00017420
        /*0a30*/ 	.word	0x00000003
        /*0a34*/ 	.word	0x00000000
        /*0a38*/ 	.short	0x010a
        /*0a3a*/ 	.byte	0x3f
	.zero		1


	//   ....[85]....
        /*0a3c*/ 	.word	0x00017470
        /*0a40*/ 	.word	0x00000012
        /*0a44*/ 	.word	0x00000000
        /*0a48*/ 	.short	0x010a
        /*0a4a*/ 	.byte	0x3f
	.zero		1


	//----- nvinfo : EIATTR_NUM_MBARRIERS
	.align		4
.L_477:
        /*0a4c*/ 	.byte	0x03, 0x38
        /*0a4e*/ 	.short	0x0016


	//----- nvinfo : EIATTR_EXIT_INSTR_OFFSETS
	.align		4
        /*0a50*/ 	.byte	0x04, 0x1c
        /*0a52*/ 	.short	(.L_479 - .L_478)


	//   ....[0]....
.L_478:
        /*0a54*/ 	.word	0x00000a10


	//   ....[1]....
        /*0a58*/ 	.word	0x00010350


	//   ....[2]....
        /*0a5c*/ 	.word	0x00015e00


	//----- nvinfo : EIATTR_MAX_THREADS
	.align		4
.L_479:
        /*0a60*/ 	.byte	0x04, 0x05
        /*0a62*/ 	.short	(.L_481 - .L_480)
.L_480:
        /*0a64*/ 	.word	0x00000180
        /*0a68*/ 	.word	0x00000001
        /*0a6c*/ 	.word	0x00000001


	//----- nvinfo : EIATTR_CRS_STACK_SIZE
	.align		4
.L_481:
        /*0a70*/ 	.byte	0x04, 0x1e
        /*0a72*/ 	.short	(.L_483 - .L_482)
.L_482:
        /*0a74*/ 	.word	0x00000000


	//----- nvinfo : EIATTR_CBANK_PARAM_SIZE
	.align		4
.L_483:
        /*0a78*/ 	.byte	0x03, 0x19
        /*0a7a*/ 	.short	0x0af0


	//----- nvinfo : EIATTR_PARAM_CBANK
	.align		4
        /*0a7c*/ 	.byte	0x04, 0x0a
        /*0a7e*/ 	.short	(.L_485 - .L_484)
	.align		4
.L_484:
        /*0a80*/ 	.word	index@(.nv.constant0._ZN7cutlass13device_kernelIN5flash11enable_sm90INS1_16FlashAttnFwdSm90INS1_25CollectiveMainloopFwdSm90ILi2EN4cute5tupleIJNS5_1CILi1EEES8_S8_EEENS6_IJNS7_ILi128EEENS7_ILi64EEENS7_ILi256EEEEEELi256ENS_6half_tEfNS_4arch4Sm90ELb0ELb1ELb1ELb0ELb0ELb0ELb0ELb1ELb1ELb1ELb0ELb0EEENS1_21CollectiveEpilogueFwdINS6_IJSA_SC_SB_EEES9_SE_SG_Li256ELb0ELb1ELb0ELb0EEENS1_30DynamicPersistentTileSchedulerILi256ELi128ELb0ELb1ELb1EEEEEEEEEvNT_6ParamsE)
        /*0a84*/ 	.short	0x0210
        /*0a86*/ 	.short	0x0af0


	//----- nvinfo : EIATTR_SW_WAR
	.align		4
.L_485:
        /*0a88*/ 	.byte	0x04, 0x36
        /*0a8a*/ 	.short	(.L_487 - .L_486)
.L_486:
        /*0a8c*/ 	.word	0x00000008
.L_487:


//--------------------- .nv.info._ZN7cutlass13device_kernelIN5flash11enable_sm90INS1_16FlashAttnFwdSm90INS1_25CollectiveMainloopFwdSm90ILi2EN4cute5tupleIJNS5_1CILi1EEES8_S8_EEENS6_IJNS7_ILi128EEENS7_ILi64EEENS7_ILi256EEEEEELi256ENS_6half_tEfNS_4arch4Sm90ELb0ELb1ELb1ELb1ELb0ELb0ELb0ELb1ELb1ELb1ELb0ELb0EEENS1_21CollectiveEpilogueFwdINS6_IJSA_SC_SB_EEES9_SE_SG_Li256ELb1ELb1ELb0ELb0EEENS1_36VarlenDynamicPersistentTileSchedulerILi128ELi64ELi256ELi128ELb0ELb1ELb1ELb1ELb0ELb1EEEEEEEEEvNT_6ParamsE --------------------------
	.section	.nv.info._ZN7cutlass13device_kernelIN5flash11enable_sm90INS1_16FlashAttnFwdSm90INS1_25CollectiveMainloopFwdSm90ILi2EN4cute5tupleIJNS5_1CILi1EEES8_S8_EEENS6_IJNS7_ILi128EEENS7_ILi64EEENS7_ILi256EEEEEELi256ENS_6half_tEfNS_4arch4Sm90ELb0ELb1ELb1ELb1ELb0ELb0ELb0ELb1ELb1ELb1ELb0ELb0EEENS1_21CollectiveEpilogueFwdINS6_IJSA_SC_SB_EEES9_SE_SG_Li256ELb1ELb1ELb0ELb0EEENS1_36VarlenDynamicPersistentTileSchedulerILi128ELi64ELi256ELi128ELb0ELb1ELb1ELb1ELb0ELb1EEEEEEEEEvNT_6ParamsE,"",@"SHT_CUDA_INFO"
	.sectionflags	@""
	.align	4


	//----- nvinfo : EIATTR_CUDA_API_VERSION
	.align		4
        /*0000*/ 	.byte	0x04, 0x37
        /*0002*/ 	.short	(.L_489 - .L_488)
.L_488:
        /*0004*/ 	.word	0x00000082


	//----- nvinfo : EIATTR_KPARAM_INFO
	.align		4
.L_489:
        /*0008*/ 	.byte	0x04, 0x17
        /*000a*/ 	.short	(.L_491 - .L_490)
.L_490:
        /*000c*/ 	.word	0x00000000
        /*0010*/ 	.short	0x0000
        /*0012*/ 	.short	0x0070
        /*0014*/ 	.byte	0x00, 0xf0, 0x01, 0x2a


	//----- nvinfo : EIATTR_SPARSE_MMA_MASK
	.align		4
.L_491:
        /*0018*/ 	.byte	0x03, 0x50
        /*001a*/ 	.short	0x0000


	//----- nvinfo : EIATTR_MAXREG_COUNT
	.align		4
        /*001c*/ 	.byte	0x03, 0x1b
        /*001e*/ 	.short	0x00a8


	//----- nvinfo : EIATTR_NUM_BARRIERS
	.align		4
        /*0020*/ 	.byte	0x02, 0x4c
        /*0022*/ 	.byte	0x09
	.zero		1


	//----- nvinfo : EIATTR_EXTERNS
	.align		4
        /*0024*/ 	.byte	0x04, 0x0f
        /*0026*/ 	.short	(.L_493 - .L_492)


	//   ....[0]....
	.align		4
.L_492:
        /*0028*/ 	.word	index@(__assertfail)


	//----- nvinfo : EIATTR_ANNOTATIONS
	.align		4
.L_493:
        /*002c*/ 	.byte	0x04, 0x55
        /*002e*/ 	.short	(.L_495 - .L_494)


	//   ....[0]....
.L_494:
        /* <DEDUP_REMOVED lines=64> */


	//----- nvinfo : EIATTR_MERCURY_ISA_VERSION
	.align		4
.L_495:
        /*0418*/ 	.byte	0x03, 0x5f
        /*041a*/ 	.short	0x0101


	//----- nvinfo : EIATTR_UNUSED_LOAD_BYTE_OFFSET
	.align		4
        /*041c*/ 	.byte	0x04, 0x44
        /*041e*/ 	.short	(.L_497 - .L_496)


	//   ....[0]....
.L_496:
        /*0420*/ 	.word	0x00000a10
        /*0424*/ 	.word	0x0000fff0


	//   ....[1]....
        /*0428*/ 	.word	0x0000db20
        /*042c*/ 	.word	0x0000fff0


	//----- nvinfo : EIATTR_INT_WARP_WIDE_INSTR_OFFSETS
	.align		4
.L_497:
        /*0430*/ 	.byte	0x04, 0x31
        /*0432*/ 	.short	(.L_499 - .L_498)


	//   ....[0]....
.L_498:
        /*0434*/ 	.word	0x00000130


	//   ....[1]....
        /*0438*/ 	.word	0x00000170


	//   ....[2]....
        /*043c*/ 	.word	0x000001e0


	//   ....[3]....
        /*0440*/ 	.word	0x00012110


	//   ....[4]....
        /*0444*/ 	.word	0x000121b0


	//   ....[5]....
        /*0448*/ 	.word	0x000167b0


	//   ....[6]....
        /*044c*/ 	.word	0x00016820


	//----- nvinfo : EIATTR_COOP_GROUP_MASK_REGIDS
	.align		4
.L_499:
        /*0450*/ 	.byte	0x04, 0x29
        /*0452*/ 	.short	(.L_501 - .L_500)


	//   ....[0]....
.L_500:
        /*0454*/ 	.word	0xffffffff


	//   ....[1]....
        /*0458*/ 	.word	0xffffffff


	//   ....[2]....
        /*045c*/ 	.word	0xffffffff


	//   ....[3]....
        /*0460*/ 	.word	0xffffffff


	//   ....[4]....
        /*0464*/ 	.word	0xffffffff


	//   ....[5]....
        /*0468*/ 	.word	0xffffffff


	//   ....[6]....
        /*046c*/ 	.word	0xffffffff


	//   ....[7]....
        /*0470*/ 	.word	0xffffffff


	//   ....[8]....
        /*0474*/ 	.word	0xffffffff


	//   ....[9]....
        /*0478*/ 	.word	0xffffffff


	//   ....[10]....
        /*047c*/ 	.word	0xffffffff


	//   ....[11]....
        /*0480*/ 	.word	0xffffffff


	//   ....[12]....
        /*0484*/ 	.word	0xffffffff


	//   ....[13]....
        /*0488*/ 	.word	0xffffffff


	//   ....[14]....
        /*048c*/ 	.word	0xffffffff


	//   ....[15]....
        /*0490*/ 	.word	0xffffffff


	//   ....[16]....
        /*0494*/ 	.word	0xffffffff


	//   ....[17]....
        /*0498*/ 	.word	0xffffffff


	//   ....[18]....
        /*049c*/ 	.word	0xffffffff


	//   ....[19]....
        /*04a0*/ 	.word	0xffffffff


	//   ....[20]....
        /*04a4*/ 	.word	0xffffffff


	//   ....[21]....
        /*04a8*/ 	.word	0xffffffff


	//   ....[22]....
        /*04ac*/ 	.word	0xffffffff


	//   ....[23]....
        /*04b0*/ 	.word	0xffffffff


	//   ....[24]....
        /*04b4*/ 	.word	0xffffffff


	//   ....[25]....
        /*04b8*/ 	.word	0xffffffff


	//   ....[26]....
        /*04bc*/ 	.word	0xffffffff


	//   ....[27]....
        /*04c0*/ 	.word	0xffffffff


	//   ....[28]....
        /*04c4*/ 	.word	0xffffffff


	//   ....[29]....
        /*04c8*/ 	.word	0xffffffff


	//   ....[30]....
        /*04cc*/ 	.word	0xffffffff


	//   ....[31]....
        /*04d0*/ 	.word	0xffffffff


	//   ....[32]....
        /*04d4*/ 	.word	0xffffffff


	//   ....[33]....
        /*04d8*/ 	.word	0xffffffff


	//   ....[34]....
        /*04dc*/ 	.word	0xffffffff


	//   ....[35]....
        /*04e0*/ 	.word	0xffffffff


	//   ....[36]....
        /*04e4*/ 	.word	0xffffffff


	//   ....[37]....
        /*04e8*/ 	.word	0xffffffff


	//   ....[38]....
        /*04ec*/ 	.word	0xffffffff


	//   ....[39]....
        /*04f0*/ 	.word	0xffffffff


	//   ....[40]....
        /*04f4*/ 	.word	0xffffffff


	//   ....[41]....
        /*04f8*/ 	.word	0xffffffff


	//   ....[42]....
        /*04fc*/ 	.word	0xffffffff


	//   ....[43]....
        /*0500*/ 	.word	0xffffffff


	//   ....[44]....
        /*0504*/ 	.word	0xffffffff


	//   ....[45]....
        /*0508*/ 	.word	0xffffffff


	//   ....[46]....
        /*050c*/ 	.word	0xffffffff


	//   ....[47]....
        /*0510*/ 	.word	0xffffffff


	//   ....[48]....
        /*0514*/ 	.word	0xffffffff


	//   ....[49]....
        /*0518*/ 	.word	0xffffffff


	//   ....[50]....
        /*051c*/ 	.word	0xffffffff


	//   ....[51]....
        /*0520*/ 	.word	0xffffffff


	//   ....[52]....
        /*0524*/ 	.word	0xffffffff


	//   ....[53]....
        /*0528*/ 	.word	0xffffffff


	//   ....[54]....
        /*052c*/ 	.word	0xffffffff


	//   ....[55]....
        /*0530*/ 	.word	0xffffffff


	//   ....[56]....
        /*0534*/ 	.word	0xffffffff


	//   ....[57]....
        /*0538*/ 	.word	0xffffffff


	//   ....[58]....
        /*053c*/ 	.word	0xffffffff


	//   ....[59]....
        /*0540*/ 	.word	0xffffffff


	//   ....[60]....
        /*0544*/ 	.word	0xffffffff


	//   ....[61]....
        /*0548*/ 	.word	0xffffffff


	//   ....[62]....
        /*054c*/ 	.word	0xffffffff


	//   ....[63]....
        /*0550*/ 	.word	0xffffffff


	//   ....[64]....
        /*0554*/ 	.word	0xffffffff


	//   ....[65]....
        /*0558*/ 	.word	0xffffffff


	//   ....[66]....
        /*055c*/ 	.word	0xffffffff


	//   ....[67]....
        /*0560*/ 	.word	0xffffffff


	//   ....[68]....
        /*0564*/ 	.word	0xffffffff


	//   ....[69]....
        /*0568*/ 	.word	0xffffffff


	//   ....[70]....
        /*056c*/ 	.word	0xffffffff


	//   ....[71]....
        /*0570*/ 	.word	0xffffffff


	//   ....[72]....
        /*0574*/ 	.word	0xffffffff


	//   ....[73]....
        /*0578*/ 	.word	0xffffffff


	//   ....[74]....
        /*057c*/ 	.word	0xffffffff


	//   ....[75]....
        /*0580*/ 	.word	0xffffffff


	//   ....[76]....
        /*0584*/ 	.word	0xffffffff


	//   ....[77]....
        /*0588*/ 	.word	0xffffffff


	//   ....[78]....
        /*058c*/ 	.word	0xffffffff


	//   ....[79]....
        /*0590*/ 	.word	0xffffffff


	//   ....[80]....
        /*0594*/ 	.word	0xffffffff


	//   ....[81]....
        /*0598*/ 	.word	0xffffffff


	//   ....[82]....
        /*059c*/ 	.word	0xffffffff


	//   ....[83]....
        /*05a0*/ 	.word	0xffffffff


	//   ....[84]....
        /*05a4*/ 	.word	0xffffffff


	//   ....[85]....
        /*05a8*/ 	.word	0xffffffff


	//   ....[86]....
        /*05ac*/ 	.word	0xffffffff


	//   ....[87]....
        /*05b0*/ 	.word	0xffffffff


	//   ....[88]....
        /*05b4*/ 	.word	0xffffffff


	//   ....[89]....
        /*05b8*/ 	.word	0xffffffff


	//   ....[90]....
        /*05bc*/ 	.word	0xffffffff


	//   ....[91]....
        /*05c0*/ 	.word	0xffffffff


	//   ....[92]....
        /*05c4*/ 	.word	0xffffffff


	//   ....[93]....
        /*05c8*/ 	.word	0xffffffff


	//   ....[94]....
        /*05cc*/ 	.word	0xffffffff


	//   ....[95]....
        /*05d0*/ 	.word	0xffffffff


	//   ....[96]....
        /*05d4*/ 	.word	0xffffffff


	//   ....[97]....
        /*05d8*/ 	.word	0xffffffff


	//   ....[98]....
        /*05dc*/ 	.word	0xffffffff


	//   ....[99]....
        /*05e0*/ 	.word	0xffffffff


	//   ....[100]....
        /*05e4*/ 	.word	0xffffffff


	//   ....[101]....
        /*05e8*/ 	.word	0xffffffff


	//   ....[102]....
        /*05ec*/ 	.word	0xffffffff


	//   ....[103]....
        /*05f0*/ 	.word	0xffffffff


	//   ....[104]....
        /*05f4*/ 	.word	0xffffffff


	//   ....[105]....
        /*05f8*/ 	.word	0x0500000f


	//   ....[106]....
        /*05fc*/ 	.word	0x0500000f


	//   ....[107]....
        /*0600*/ 	.word	0x0500000f


	//   ....[108]....
        /*0604*/ 	.word	0x0500000f


	//   ....[109]....
        /*0608*/ 	.word	0x0500000f


	//   ....[110]....
        /*060c*/ 	.word	0x0500000f


	//   ....[111]....
        /*0610*/ 	.word	0x0500000f


	//   ....[112]....
        /*0614*/ 	.word	0x0500000f


	//   ....[113]....
        /*0618*/ 	.word	0x0500000f


	//   ....[114]....
        /*061c*/ 	.word	0x0500000f


	//   ....[115]....
        /*0620*/ 	.word	0x0500000f


	//   ....[116]....
        /*0624*/ 	.word	0x0500000f


	//   ....[117]....
        /*0628*/ 	.word	0x0500000f


	//   ....[118]....
        /*062c*/ 	.word	0x0500000f


	//   ....[119]....
        /*0630*/ 	.word	0x0500000f


	//   ....[120]....
        /*0634*/ 	.word	0x0500000f


	//   ....[121]....
        /*0638*/ 	.word	0x0500000f


	//   ....[122]....
        /*063c*/ 	.word	0x0500000f


	//   ....[123]....
        /*0640*/ 	.word	0x0500000f


	//   ....[124]....
        /*0644*/ 	.word	0x0500000f


	//   ....[125]....
        /*0648*/ 	.word	0x0500000f


	//   ....[126]....
        /*064c*/ 	.word	0x0500000f


	//   ....[127]....
        /*0650*/ 	.word	0x0500000f


	//   ....[128]....
        /*0654*/ 	.word	0x0500000f


	//   ....[129]....
        /*0658*/ 	.word	0x0500000f


	//   ....[130]....
        /*065c*/ 	.word	0x0500000f


	//   ....[131]....
        /*0660*/ 	.word	0x0500000f


	//   ....[132]....
        /*0664*/ 	.word	0x0500000f


	//   ....[133]....
        /*0668*/ 	.word	0x0500000f


	//   ....[134]....
        /*066c*/ 	.word	0x0500000f


	//   ....[135]....
        /*0670*/ 	.word	0x0500000f


	//   ....[136]....
        /*0674*/ 	.word	0x0500000f


	//   ....[137]....
        /*0678*/ 	.word	0x0500000f


	//   ....[138]....
        /*067c*/ 	.word	0x0500000f


	//   ....[139]....
        /*0680*/ 	.word	0x0500000f


	//----- nvinfo : EIATTR_COOP_GROUP_INSTR_OFFSETS
	.align		4
.L_501:
        /*0684*/ 	.byte	0x04, 0x28
        /*0686*/ 	.short	(.L_503 - .L_502)


	//   ....[0]....
.L_502:
        /*0688*/ 	.word	0x00000060


	//   ....[1]....
        /*068c*/ 	.word	0x00000140


	//   ....[2]....
        /*0690*/ 	.word	0x00000190


	//   ....[3]....
        /*0694*/ 	.word	0x000003c0


	//   ....[4]....
        /*0698*/ 	.word	0x00000520


	//   ....[5]....
        /*069c*/ 	.word	0x00000640


	//   ....[6]....
        /*06a0*/ 	.word	0x000007a0


	//   ....[7]....
        /*06a4*/ 	.word	0x00001c30


	//   ....[8]....
        /*06a8*/ 	.word	0x00002750


	//   ....[9]....
        /*06ac*/ 	.word	0x00003000


	//   ....[10]....
        /*06b0*/ 	.word	0x00003950


	//   ....[11]....
        /*06b4*/ 	.word	0x00003a70


	//   ....[12]....
        /*06b8*/ 	.word	0x00003de0


	//   ....[13]....
        /*06bc*/ 	.word	0x00003e90


	//   ....[14]....
        /*06c0*/ 	.word	0x00005e80


	//   ....[15]....
        /*06c4*/ 	.word	0x00006320


	//   ....[16]....
        /*06c8*/ 	.word	0x00006a20


	//   ....[17]....
        /*06cc*/ 	.word	0x00006b20


	//   ....[18]....
        /*06d0*/ 	.word	0x00006e60


	//   ....[19]....
        /*06d4*/ 	.word	0x00006f20


	//   ....[20]....
        /*06d8*/ 	.word	0x00008f90


	//   ....[21]....
        /*06dc*/ 	.word	0x00009050


	//   ....[22]....
        /*06e0*/ 	.word	0x00009290


	//   ....[23]....
        /*06e4*/ 	.word	0x000092e0


	//   ....[24]....
        /*06e8*/ 	.word	0x0000ad80


	//   ....[25]....
        /*06ec*/ 	.word	0x0000b340


	//   ....[26]....
        /*06f0*/ 	.word	0x0000b9c0


	//   ....[27]....
        /*06f4*/ 	.word	0x0000ba90


	//   ....[28]....
        /*06f8*/ 	.word	0x0000be70


	//   ....[29]....
        /*06fc*/ 	.word	0x0000bed0


	//   ....[30]....
        /*0700*/ 	.word	0x0000ceb0


	//   ....[31]....
        /*0704*/ 	.word	0x0000cef0


	//   ....[32]....
        /*0708*/ 	.word	0x0000d030


	//   ....[33]....
        /*070c*/ 	.word	0x0000d050


	//   ....[34]....
        /*0710*/ 	.word	0x0000ec40


	//   ....[35]....
        /*0714*/ 	.word	0x0000ec80


	//   ....[36]....
        /*0718*/ 	.word	0x0000ecc0


	//   ....[37]....
        /*071c*/ 	.word	0x0000ed00


	//   ....[38]....
        /*0720*/ 	.word	0x0000f570


	//   ....[39]....
        /*0724*/ 	.word	0x0000f5a0


	//   ....[40]....
        /*0728*/ 	.word	0x0000f700


	//   ....[41]....
        /*072c*/ 	.word	0x0000f720


	//   ....[42]....
        /*0730*/ 	.word	0x0000f870


	//   ....[43]....
        /*0734*/ 	.word	0x0000f890


	//   ....[44]....
        /*0738*/ 	.word	0x0000f9f0


	//   ....[45]....
        /*073c*/ 	.word	0x0000fa10


	//   ....[46]....
        /*0740*/ 	.word	0x00010420


	//   ....[47]....
        /*0744*/ 	.word	0x00010440


	//   ....[48]....
        /*0748*/ 	.word	0x00010590


	//   ....[49]....
        /*074c*/ 	.word	0x000105b0


	//   ....[50]....
        /*0750*/ 	.word	0x00010700


	//   ....[51]....
        /*0754*/ 	.word	0x00010720


	//   ....[52]....
        /*0758*/ 	.word	0x00010880


	//   ....[53]....
        /*075c*/ 	.word	0x000108a0


	//   ....[54]....
        /*0760*/ 	.word	0x00010a90


	//   ....[55]....
        /*0764*/ 	.word	0x00010c80


	//   ....[56]....
        /*0768*/ 	.word	0x00010cb0


	//   ....[57]....
        /*076c*/ 	.word	0x00010ce0


	//   ....[58]....
        /*0770*/ 	.word	0x00010d10


	//   ....[59]....
        /*0774*/ 	.word	0x00010d40


	//   ....[60]....
        /*0778*/ 	.word	0x00010d70


	//   ....[61]....
        /*077c*/ 	.word	0x00010ef0


	//   ....[62]....
        /*0780*/ 	.word	0x00010f20


	//   ....[63]....
        /*0784*/ 	.word	0x00010f50


	//   ....[64]....
        /*0788*/ 	.word	0x00010f80


	//   ....[65]....
        /*078c*/ 	.word	0x00010fb0


	//   ....[66]....
        /*0790*/ 	.word	0x00010fe0


	//   ....[67]....
        /*0794*/ 	.word	0x00011090


	//   ....[68]....
        /*0798*/ 	.word	0x000110f0


	//   ....[69]....
        /*079c*/ 	.word	0x00011180


	//   ....[70]....
        /*07a0*/ 	.word	0x000126f0


	//   ....[71]....
        /*07a4*/ 	.word	0x000133c0


	//   ....[72]....
        /*07a8*/ 	.word	0x000133e0


	//   ....[73]....
        /*07ac*/ 	.word	0x000134d0


	//   ....[74]....
        /*07b0*/ 	.word	0x000134e0


	//   ....[75]....
        /*07b4*/ 	.word	0x000135a0


	//   ....[76]....
        /*07b8*/ 	.word	0x000135b0


	//   ....[77]....
        /*07bc*/ 	.word	0x00013670


	//   ....[78]....
        /*07c0*/ 	.word	0x00013680


	//   ....[79]....
        /*07c4*/ 	.word	0x00013740


	//   ....[80]....
        /*07c8*/ 	.word	0x00013750


	//   ....[81]....
        /*07cc*/ 	.word	0x00013810


	//   ....[82]....
        /*07d0*/ 	.word	0x00013820


	//   ....[83]....
        /*07d4*/ 	.word	0x000138d0


	//   ....[84]....
        /*07d8*/ 	.word	0x000138e0


	//   ....[85]....
        /*07dc*/ 	.word	0x00013910


	//   ....[86]....
        /*07e0*/ 	.word	0x00013930


	//   ....[87]....
        /*07e4*/ 	.word	0x000170b0


	//   ....[88]....
        /*07e8*/ 	.word	0x00017110


	//   ....[89]....
        /*07ec*/ 	.word	0x00017140


	//   ....[90]....
        /*07f0*/ 	.word	0x00017150


	//   ....[91]....
        /*07f4*/ 	.word	0x00017180


	//   ....[92]....
        /*07f8*/ 	.word	0x000171b0


	//   ....[93]....
        /*07fc*/ 	.word	0x000171e0


	//   ....[94]....
        /*0800*/ 	.word	0x00017210


	//   ....[95]....
        /*0804*/ 	.word	0x000173a0


	//   ....[96]....
        /*0808*/ 	.word	0x000173d0


	//   ....[97]....
        /*080c*/ 	.word	0x00017400


	//   ....[98]....
        /*0810*/ 	.word	0x00017430


	//   ....[99]....
        /*0814*/ 	.word	0x00017460


	//   ....[100]....
        /*0818*/ 	.word	0x00017490


	//   ....[101]....
        /*081c*/ 	.word	0x00017550


	//   ....[102]....
        /*0820*/ 	.word	0x00017570


	//   ....[103]....
        /*0824*/ 	.word	0x000175e0


	//   ....[104]....
        /*0828*/ 	.word	0x00017cc0


	//   ....[105]....
        /*082c*/ 	.word	0x00018370


	//   ....[106]....
        /*0830*/ 	.word	0x00018550


	//   ....[107]....
        /*0834*/ 	.word	0x000185a0


	//   ....[108]....
        /*0838*/ 	.word	0x000186f0


	//   ....[109]....
        /*083c*/ 	.word	0x00018740


	//   ....[110]....
        /*0840*/ 	.word	0x00018890


	//   ....[111]....
        /*0844*/ 	.word	0x000188e0


	//   ....[112]....
        /*0848*/ 	.word	0x00018a30


	//   ....[113]....
        /*084c*/ 	.word	0x00018a80


	//   ....[114]....
        /*0850*/ 	.word	0x00018bd0


	//   ....[115]....
        /*0854*/ 	.word	0x00018c20


	//   ....[116]....
        /*0858*/ 	.word	0x00018d60


	//   ....[117]....
        /*085c*/ 	.word	0x00018db0


	//   ....[118]....
        /*0860*/ 	.word	0x00018ef0


	//   ....[119]....
        /*0864*/ 	.word	0x00018f40


	//   ....[120]....
        /*0868*/ 	.word	0x00019070


	//   ....[121]....
        /*086c*/ 	.word	0x000190c0


	//   ....[122]....
        /*0870*/ 	.word	0x000193f0


	//   ....[123]....
        /*0874*/ 	.word	0x00019490


	//   ....[124]....
        /*0878*/ 	.word	0x000195c0


	//   ....[125]....
        /*087c*/ 	.word	0x00019640


	//   ....[126]....
        /*0880*/ 	.word	0x000196c0


	//   ....[127]....
        /*0884*/ 	.word	0x00019740


	//   ....[128]....
        /*0888*/ 	.word	0x000197c0


	//   ....[129]....
        /*088c*/ 	.word	0x00019850


	//   ....[130]....
        /*0890*/ 	.word	0x000198f0


	//   ....[131]....
        /*0894*/ 	.word	0x00019990


	//   ....[132]....
        /*0898*/ 	.word	0x00019a10


	//   ....[133]....
        /*089c*/ 	.word	0x00019a90


	//   ....[134]....
        /*08a0*/ 	.word	0x00019b10


	//   ....[135]....
        /*08a4*/ 	.word	0x00019ba0


	//   ....[136]....
        /*08a8*/ 	.word	0x00019c20


	//   ....[137]....
        /*08ac*/ 	.word	0x00019cc0


	//   ....[138]....
        /*08b0*/ 	.word	0x00019d50


	//   ....[139]....
        /*08b4*/ 	.word	0x00019e80


	//----- nvinfo : EIATTR_REG_RECONFIG
	.align		4
.L_503:
        /*08b8*/ 	.byte	0x01, 0x54
	.zero		2


	//----- nvinfo : EIATTR_SYSCALL_OFFSETS
	.align		4
        /*08bc*/ 	.byte	0x04, 0x46
        /*08be*/ 	.short	(.L_505 - .L_504)


	//   ....[0]....
.L_504:
        /*08c0*/ 	.word	0x00001e10


	//   ....[1]....
        /*08c4*/ 	.word	0x00012320


	//   ....[2]....
        /*08c8*/ 	.word	0x00012470


	//   ....[3]....
        /*08cc*/ 	.word	0x00012560


	//   ....[4]....
        /*08d0*/ 	.word	0x00012ee0


	//----- nvinfo : EIATTR_MBARRIER_INSTR_OFFSETS
	.align		4
.L_505:
        /*08d4*/ 	.byte	0x04, 0x39
        /*08d6*/ 	.short	(.L_507 - .L_506)


	//   ....[0]....
.L_506:
        /*08d8*/ 	.word	0x00000270
        /*08dc*/ 	.word	0x000000ff
        /*08e0*/ 	.word	0x00030800
        /*08e4*/ 	.short	0x0100
        /*08e6*/ 	.byte	0x08
	.zero		1


	//   ....[1]....
        /*08e8*/ 	.word	0x00000280
        /*08ec*/ 	.word	0x000000ff
        /*08f0*/ 	.word	0x00030820
        /*08f4*/ 	.short	0x0100
        /*08f6*/ 	.byte	0x08
	.zero		1


	//   ....[2]....
        /*08f8*/ 	.word	0x00000370
        /*08fc*/ 	.word	0x000000ff
        /*0900*/ 	.word	0x00030830
        /*0904*/ 	.short	0x0100
        /*0906*/ 	.byte	0x08
	.zero		1


	//   ....[3]....
        /*0908*/ 	.word	0x00000380
        /*090c*/ 	.word	0x000000ff
        /*0910*/ 	.word	0x00030840
        /*0914*/ 	.short	0x0100
        /*0916*/ 	.byte	0x08
	.zero		1


	//   ....[4]....
        /*0918*/ 	.word	0x00000390
        /*091c*/ 	.word	0x000000ff
        /*0920*/ 	.word	0x00030838
        /*0924*/ 	.short	0x0100
        /*0926*/ 	.byte	0x08
	.zero		1


	//   ....[5]....
        /*0928*/ 	.word	0x000003a0
        /*092c*/ 	.word	0x000000ff
        /*0930*/ 	.word	0x00030848
        /*0934*/ 	.short	0x0100
        /*0936*/ 	.byte	0x08
	.zero		1


	//   ....[6]....
        /*0938*/ 	.word	0x000004d0
        /*093c*/ 	.word	0x000000ff
        /*0940*/ 	.word	0x00030850
        /*0944*/ 	.short	0x0100
        /*0946*/ 	.byte	0x08
	.zero		1


	//   ....[7]....
        /*0948*/ 	.word	0x000004e0
        /*094c*/ 	.word	0x000000ff
        /*0950*/ 	.word	0x00030860
        /*0954*/ 	.short	0x0100
        /*0956*/ 	.byte	0x08
	.zero		1


	//   ....[8]....
        /*0958*/ 	.word	0x000004f0
        /*095c*/ 	.word	0x000000ff
        /*0960*/ 	.word	0x00030858
        /*0964*/ 	.short	0x0100
        /*0966*/ 	.byte	0x08
	.zero		1


	//   ....[9]....
        /*0968*/ 	.word	0x00000500
        /*096c*/ 	.word	0x000000ff
        /*0970*/ 	.word	0x00030868
        /*0974*/ 	.short	0x0100
        /*0976*/ 	.byte	0x08
	.zero		1


	//   ....[10]....
        /*0978*/ 	.word	0x000005f0
        /*097c*/ 	.word	0x000000ff
        /*0980*/ 	.word	0x00030870
        /*0984*/ 	.short	0x0100
        /*0986*/ 	.byte	0x06
	.zero		1


	//   ....[11]....
        /*0988*/ 	.word	0x00000600
        /*098c*/ 	.word	0x000000ff
        /*0990*/ 	.word	0x00030880
        /*0994*/ 	.short	0x0100
        /*0996*/ 	.byte	0x06
	.zero		1


	//   ....[12]....
        /*0998*/ 	.word	0x00000610
        /*099c*/ 	.word	0x000000ff
        /*09a0*/ 	.word	0x00030878
        /*09a4*/ 	.short	0x0100
        /*09a6*/ 	.byte	0x06
	.zero		1


	//   ....[13]....
        /*09a8*/ 	.word	0x00000620
        /*09ac*/ 	.word	0x000000ff
        /*09b0*/ 	.word	0x00030888
        /*09b4*/ 	.short	0x0100
        /*09b6*/ 	.byte	0x06
	.zero		1


	//   ....[14]....
        /*09b8*/ 	.word	0x00000750
        /*09bc*/ 	.word	0x000000ff
        /*09c0*/ 	.word	0x00030890
        /*09c4*/ 	.short	0x0100
        /*09c6*/ 	.byte	0x08
	.zero		1


	//   ....[15]....
        /*09c8*/ 	.word	0x00000760
        /*09cc*/ 	.word	0x000000ff
        /*09d0*/ 	.word	0x000308a0
        /*09d4*/ 	.short	0x0100
        /*09d6*/ 	.byte	0x08
	.zero		1


	//   ....[16]....
        /*09d8*/ 	.word	0x00000770
        /*09dc*/ 	.word	0x000000ff
        /*09e0*/ 	.word	0x00030898
        /*09e4*/ 	.short	0x0100
        /*09e6*/ 	.byte	0x08
	.zero		1


	//   ....[17]....
        /*09e8*/ 	.word	0x00000780
        /*09ec*/ 	.word	0x000000ff
        /*09f0*/ 	.word	0x000308a8
        /*09f4*/ 	.short	0x0100
        /*09f6*/ 	.byte	0x08
	.zero		1


	//   ....[18]....
        /*09f8*/ 	.word	0x000008b0
        /*09fc*/ 	.word	0x000000ff
        /*0a00*/ 	.word	0x000308b0
        /*0a04*/ 	.short	0x0100
        /*0a06*/ 	.byte	0x08
	.zero		1


	//   ....[19]....
        /*0a08*/ 	.word	0x000008c0
        /*0a0c*/ 	.word	0x000000ff
        /*0a10*/ 	.word	0x000308c0
        /*0a14*/ 	.short	0x0100
        /*0a16*/ 	.byte	0x08
	.zero		1


	//   ....[20]....
        /*0a18*/ 	.word	0x000008d0
        /*0a1c*/ 	.word	0x000000ff
        /*0a20*/ 	.word	0x000308b8
        /*0a24*/ 	.short	0x0100
        /*0a26*/ 	.byte	0x08
	.zero		1


	//   ....[21]....
        /*0a28*/ 	.word	0x000008e0
        /*0a2c*/ 	.word	0x000000ff
        /*0a30*/ 	.word	0x000308c8
        /*0a34*/ 	.short	0x0100
        /*0a36*/ 	.byte	0x08
	.zero		1


	//   ....[22]....
        /*0a38*/ 	.word	0x00001eb0
        /*0a3c*/ 	.word	0x000000ff
        /*0a40*/ 	.word	0x00030800
        /*0a44*/ 	.short	0x010a
        /*0a46*/ 	.byte	0x26
	.zero		1


	//   ....[23]....
        /*0a48*/ 	.word	0x00001f30
        /*0a4c*/ 	.word	0x00000005
        /*0a50*/ 	.word	0x00030830
        /*0a54*/ 	.short	0x010a
        /*0a56*/ 	.byte	0x3f
	.zero		1


	//   ....[24]....
        /*0a58*/ 	.word	0x00001f90
        /*0a5c*/ 	.word	0x00000005
        /*0a60*/ 	.word	0x00030830
        /*0a64*/ 	.short	0x010a
        /*0a66*/ 	.byte	0x3f
	.zero		1


	//   ....[25]....
        /*0a68*/ 	.word	0x000029d0
        /*0a6c*/ 	.word	0x00000000
        /*0a70*/ 	.word	0x00000000
        /*0a74*/ 	.short	0x0101
        /*0a76*/ 	.byte	0x3f
	.zero		1


	//   ....[26]....
        /*0a78*/ 	.word	0x00004b40
        /*0a7c*/ 	.word	0x000000ff
        /*0a80*/ 	.word	0x00030830
        /*0a84*/ 	.short	0x010a
        /*0a86*/ 	.byte	0x07
	.zero		1


	//   ....[27]....
        /*0a88*/ 	.word	0x00004b80
        /*0a8c*/ 	.word	0x000000ff
        /*0a90*/ 	.word	0x00030830
        /*0a94*/ 	.short	0x010a
        /*0a96*/ 	.byte	0x07
	.zero		1


	//   ....[28]....
        /*0a98*/ 	.word	0x00005a10
        /*0a9c*/ 	.word	0x000000ff
        /*0aa0*/ 	.word	0x00030850
        /*0aa4*/ 	.short	0x010a
        /*0aa6*/ 	.byte	0x0e
	.zero		1


	//   ....[29]....
        /*0aa8*/ 	.word	0x00005a50
        /*0aac*/ 	.word	0x000000ff
        /*0ab0*/ 	.word	0x00030850
        /*0ab4*/ 	.short	0x010a
        /*0ab6*/ 	.byte	0x0e
	.zero		1


	//   ....[30]....
        /*0ab8*/ 	.word	0x00006090
        /*0abc*/ 	.word	0x00000098
        /*0ac0*/ 	.word	0x00000000
        /*0ac4*/ 	.short	0x0101
        /*0ac6*/ 	.byte	0x3f
	.zero		1


	//   ....[31]....
        /*0ac8*/ 	.word	0x000071d0
        /*0acc*/ 	.word	0x00000015
        /*0ad0*/ 	.word	0x00000000
        /*0ad4*/ 	.short	0x0101
        /*0ad6*/ 	.byte	0x3f
	.zero		1


	//   ....[32]....
        /*0ad8*/ 	.word	0x000079f0
        /*0adc*/ 	.word	0x000000ff
        /*0ae0*/ 	.word	0x00030830
        /*0ae4*/ 	.short	0x010a
        /*0ae6*/ 	.byte	0x06
	.zero		1


	//   ....[33]....
        /*0ae8*/ 	.word	0x00007a30
        /*0aec*/ 	.word	0x000000ff
        /*0af0*/ 	.word	0x00030830
        /*0af4*/ 	.short	0x010a
        /*0af6*/ 	.byte	0x06
	.zero		1


	//   ....[34]....
        /*0af8*/ 	.word	0x000088c0
        /*0afc*/ 	.word	0x000000ff
        /*0b00*/ 	.word	0x00030850
        /*0b04*/ 	.short	0x010a
        /*0b06*/ 	.byte	0x0e
	.zero		1


	//   ....[35]....
        /*0b08*/ 	.word	0x00008900
        /*0b0c*/ 	.word	0x000000ff
        /*0b10*/ 	.word	0x00030850
        /*0b14*/ 	.short	0x010a
        /*0b16*/ 	.byte	0x0e
	.zero		1


	//   ....[36]....
        /*0b18*/ 	.word	0x00009540
        /*0b1c*/ 	.word	0x00000099
        /*0b20*/ 	.word	0x00000000
        /*0b24*/ 	.short	0x0101
        /*0b26*/ 	.byte	0x3f
	.zero		1


	//   ....[37]....
        /*0b28*/ 	.word	0x000095e0
        /*0b2c*/ 	.word	0x00000010
        /*0b30*/ 	.word	0x00000000
        /*0b34*/ 	.short	0x0101
        /*0b36*/ 	.byte	0x3f
	.zero		1


	//   ....[38]....
        /*0b38*/ 	.word	0x00009b20
        /*0b3c*/ 	.word	0x000000ff
        /*0b40*/ 	.word	0x00030830
        /*0b44*/ 	.short	0x010a
        /*0b46*/ 	.byte	0x06
	.zero		1


	//   ....[39]....
        /*0b48*/ 	.word	0x00009b60
        /*0b4c*/ 	.word	0x000000ff
        /*0b50*/ 	.word	0x00030830
        /*0b54*/ 	.short	0x010a
        /*0b56*/ 	.byte	0x06
	.zero		1


	//   ....[40]....
        /*0b58*/ 	.word	0x0000a9f0
        /*0b5c*/ 	.word	0x000000ff
        /*0b60*/ 	.word	0x00030850
        /*0b64*/ 	.short	0x010a
        /*0b66*/ 	.byte	0x0a
	.zero		1


	//   ....[41]....
        /*0b68*/ 	.word	0x0000aa30
        /*0b6c*/ 	.word	0x000000ff
        /*0b70*/ 	.word	0x00030850
        /*0b74*/ 	.short	0x010a
        /*0b76*/ 	.byte	0x0a
	.zero		1


	//   ....[42]....
        /*0b78*/ 	.word	0x0000b070
        /*0b7c*/ 	.word	0x00000002
        /*0b80*/ 	.word	0x00000000
        /*0b84*/ 	.short	0x0101
        /*0b86*/ 	.byte	0x3f
	.zero		1


	//   ....[43]....
        /*0b88*/ 	.word	0x0000c210
        /*0b8c*/ 	.word	0x0000009b
        /*0b90*/ 	.word	0x00000000
        /*0b94*/ 	.short	0x0101
        /*0b96*/ 	.byte	0x3f
	.zero		1


	//   ....[44]....
        /*0b98*/ 	.word	0x0000ce20
        /*0b9c*/ 	.word	0x000000ff
        /*0ba0*/ 	.word	0x00030850
        /*0ba4*/ 	.short	0x010a
        /*0ba6*/ 	.byte	0x05
	.zero		1


	//   ....[45]....
        /*0ba8*/ 	.word	0x0000ce60
        /*0bac*/ 	.word	0x000000ff
        /*0bb0*/ 	.word	0x00030850
        /*0bb4*/ 	.short	0x010a
        /*0bb6*/ 	.byte	0x05
	.zero		1


	//   ....[46]....
        /*0bb8*/ 	.word	0x0000d2c0
        /*0bbc*/ 	.word	0x00000009
        /*0bc0*/ 	.word	0x00000000
        /*0bc4*/ 	.short	0x0101
        /*0bc6*/ 	.byte	0x3f
	.zero		1


	//   ....[47]....
        /*0bc8*/ 	.word	0x0000f5b0
        /*0bcc*/ 	.word	0x000000a8
        /*0bd0*/ 	.word	0x00000000
        /*0bd4*/ 	.short	0x0101
        /*0bd6*/ 	.byte	0x3f
	.zero		1


	//   ....[48]....
        /*0bd8*/ 	.word	0x00012990
        /*0bdc*/ 	.word	0x00000000
        /*0be0*/ 	.word	0x00030840
        /*0be4*/ 	.short	0x010a
        /*0be6*/ 	.byte	0x3f
	.zero		1


	//   ....[49]....
        /*0be8*/ 	.word	0x00013ab0
        /*0bec*/ 	.word	0x00000008
        /*0bf0*/ 	.word	0x00030800
        /*0bf4*/ 	.short	0x0107
        /*0bf6*/ 	.byte	0x3f
	.zero		1


	//   ....[50]....
        /*0bf8*/ 	.word	0x00013bc0
        /*0bfc*/ 	.word	0x00000002
        /*0c00*/ 	.word	0x00030800
        /*0c04*/ 	.short	0x0101
        /*0c06*/ 	.byte	0x3f
	.zero		1


	//   ....[51]....
        /*0c08*/ 	.word	0x00013be0
        /*0c0c*/ 	.word	0x00000002
        /*0c10*/ 	.word	0x00030820
        /*0c14*/ 	.short	0x010a
        /*0c16*/ 	.byte	0x3f
	.zero		1


	//   ....[52]....
        /*0c18*/ 	.word	0x00013f70
        /*0c1c*/ 	.word	0x00000003
        /*0c20*/ 	.word	0x00030840
        /*0c24*/ 	.short	0x010a
        /*0c26*/ 	.byte	0x3f
	.zero		1


	//   ....[53]....
        /*0c28*/ 	.word	0x00014530
        /*0c2c*/ 	.word	0x00000003
        /*0c30*/ 	.word	0x00000060
        /*0c34*/ 	.short	0x010a
        /*0c36*/ 	.byte	0x3f
	.zero		1


	//   ....[54]....
        /*0c38*/ 	.word	0x00014e20
        /*0c3c*/ 	.word	0x00000003
        /*0c40*/ 	.word	0x00030840
        /*0c44*/ 	.short	0x010a
        /*0c46*/ 	.byte	0x3f
	.zero		1


	//   ....[55]....
        /*0c48*/ 	.word	0x000153e0
        /*0c4c*/ 	.word	0x00000002
        /*0c50*/ 	.word	0x00000060
        /*0c54*/ 	.short	0x010a
        /*0c56*/ 	.byte	0x3f
	.zero		1


	//   ....[56]....
        /*0c58*/ 	.word	0x00015be0
        /*0c5c*/ 	.word	0x00000002
        /*0c60*/ 	.word	0x00030840
        /*0c64*/ 	.short	0x010a
        /*0c66*/ 	.byte	0x3f
	.zero		1


	//   ....[57]....
        /*0c68*/ 	.word	0x000161a0
        /*0c6c*/ 	.word	0x00000002
        /*0c70*/ 	.word	0x00000060
        /*0c74*/ 	.short	0x010a
        /*0c76*/ 	.byte	0x3f
	.zero		1


	//   ....[58]....
        /*0c78*/ 	.word	0x00016930
        /*0c7c*/ 	.word	0x00000000
        /*0c80*/ 	.word	0x00030860
        /*0c84*/ 	.short	0x010a
        /*0c86*/ 	.byte	0x3f
	.zero		1


	//   ....[59]....
        /*0c88*/ 	.word	0x00017c40
        /*0c8c*/ 	.word	0x00000000
        /*0c90*/ 	.word	0x00030820
        /*0c94*/ 	.short	0x010a
        /*0c96*/ 	.byte	0x3f
	.zero		1


	//   ....[60]....
        /*0c98*/ 	.word	0x00017e20
        /*0c9c*/ 	.word	0x00000006
        /*0ca0*/ 	.word	0x00000000
        /*0ca4*/ 	.short	0x010a
        /*0ca6*/ 	.byte	0x3f
	.zero		1


	//   ....[61]....
        /*0ca8*/ 	.word	0x00017e90
        /*0cac*/ 	.word	0x00000007
        /*0cb0*/ 	.word	0x00000000
        /*0cb4*/ 	.short	0x010a
        /*0cb6*/ 	.byte	0x3f
	.zero		1


	//   ....[62]....
        /*0cb8*/ 	.word	0x00017f00
        /*0cbc*/ 	.word	0x00000004
        /*0cc0*/ 	.word	0x00000000
        /*0cc4*/ 	.short	0x010a
        /*0cc6*/ 	.byte	0x3f
	.zero		1


	//   ....[63]....
        /*0cc8*/ 	.word	0x00017f30
        /*0ccc*/ 	.word	0x00000003
        /*0cd0*/ 	.word	0x00000000
        /*0cd4*/ 	.short	0x010a
        /*0cd6*/ 	.byte	0x3f
	.zero		1


	//   ....[64]....
        /*0cd8*/ 	.word	0x00017fa0
        /*0cdc*/ 	.word	0x00000003
        /*0ce0*/ 	.word	0x00030800
        /*0ce4*/ 	.short	0x010a
        /*0ce6*/ 	.byte	0x3f
	.zero		1


	//   ....[65]....
        /*0ce8*/ 	.word	0x00017ff0
        /*0cec*/ 	.word	0x00000005
        /*0cf0*/ 	.word	0x00030830
        /*0cf4*/ 	.short	0x010a
        /*0cf6*/ 	.byte	0x3f
	.zero		1


	//   ....[66]....
        /*0cf8*/ 	.word	0x00018050
        /*0cfc*/ 	.word	0x00000098
        /*0d00*/ 	.word	0x00030830
        /*0d04*/ 	.short	0x010a
        /*0d06*/ 	.byte	0x3f
	.zero		1


	//   ....[67]....
        /*0d08*/ 	.word	0x000180b0
        /*0d0c*/ 	.word	0x00000015
        /*0d10*/ 	.word	0x00030850
        /*0d14*/ 	.short	0x010a
        /*0d16*/ 	.byte	0x3f
	.zero		1


	//   ....[68]....
        /*0d18*/ 	.word	0x00018110
        /*0d1c*/ 	.word	0x00000004
        /*0d20*/ 	.word	0x00030830
        /*0d24*/ 	.short	0x010a
        /*0d26*/ 	.byte	0x3f
	.zero		1


	//   ....[69]....
        /*0d28*/ 	.word	0x00018170
        /*0d2c*/ 	.word	0x00000003
        /*0d30*/ 	.word	0x00030850
        /*0d34*/ 	.short	0x010a
        /*0d36*/ 	.byte	0x3f
	.zero		1


	//   ....[70]....
        /*0d38*/ 	.word	0x000181d0
        /*0d3c*/ 	.word	0x00000004
        /*0d40*/ 	.word	0x00030830
        /*0d44*/ 	.short	0x010a
        /*0d46*/ 	.byte	0x3f
	.zero		1


	//   ....[71]....
        /*0d48*/ 	.word	0x00018230
        /*0d4c*/ 	.word	0x00000003
        /*0d50*/ 	.word	0x00030850
        /*0d54*/ 	.short	0x010a
        /*0d56*/ 	.byte	0x3f
	.zero		1


	//   ....[72]....
        /*0d58*/ 	.word	0x00018290
        /*0d5c*/ 	.word	0x00000007
        /*0d60*/ 	.word	0x00030850
        /*0d64*/ 	.short	0x010a
        /*0d66*/ 	.byte	0x3f
	.zero		1


	//   ....[73]....
        /*0d68*/ 	.word	0x00018430
        /*0d6c*/ 	.word	0x00000000
        /*0d70*/ 	.word	0x00030840
        /*0d74*/ 	.short	0x010a
        /*0d76*/ 	.byte	0x3f
	.zero		1


	//   ....[74]....
        /*0d78*/ 	.word	0x00019110
        /*0d7c*/ 	.word	0x00000002
        /*0d80*/ 	.word	0x00030820
        /*0d84*/ 	.short	0x010a
        /*0d86*/ 	.byte	0x3f
	.zero		1


	//   ....[75]....
        /*0d88*/ 	.word	0x00019160
        /*0d8c*/ 	.word	0x00000003
        /*0d90*/ 	.word	0x00030840
        /*0d94*/ 	.short	0x010a
        /*0d96*/ 	.byte	0x3f
	.zero		1


	//   ....[76]....
        /*0d98*/ 	.word	0x000191b0
        /*0d9c*/ 	.word	0x00000003
        /*0da0*/ 	.word	0x00000060
        /*0da4*/ 	.short	0x010a
        /*0da6*/ 	.byte	0x3f
	.zero		1


	//   ....[77]....
        /*0da8*/ 	.word	0x00019200
        /*0dac*/ 	.word	0x00000003
        /*0db0*/ 	.word	0x00030840
        /*0db4*/ 	.short	0x010a
        /*0db6*/ 	.byte	0x3f
	.zero		1


	//   ....[78]....
        /*0db8*/ 	.word	0x00019250
        /*0dbc*/ 	.word	0x00000002
        /*0dc0*/ 	.word	0x00000060
        /*0dc4*/ 	.short	0x010a
        /*0dc6*/ 	.byte	0x3f
	.zero		1


	//   ....[79]....
        /*0dc8*/ 	.word	0x000192a0
        /*0dcc*/ 	.word	0x00000002
        /*0dd0*/ 	.word	0x00030840
        /*0dd4*/ 	.short	0x010a
        /*0dd6*/ 	.byte	0x3f
	.zero		1


	//   ....[80]....
        /*0dd8*/ 	.word	0x000192f0
        /*0ddc*/ 	.word	0x00000002
        /*0de0*/ 	.word	0x00000060
        /*0de4*/ 	.short	0x010a
        /*0de6*/ 	.byte	0x3f
	.zero		1


	//   ....[81]....
        /*0de8*/ 	.word	0x00019340
        /*0dec*/ 	.word	0x00000000
        /*0df0*/ 	.word	0x00030860
        /*0df4*/ 	.short	0x010a
        /*0df6*/ 	.byte	0x3f
	.zero		1


	//   ....[82]....
        /*0df8*/ 	.word	0x00019da0
        /*0dfc*/ 	.word	0x00000000
        /*0e00*/ 	.word	0x00030820
        /*0e04*/ 	.short	0x010a
        /*0e06*/ 	.byte	0x3f
	.zero		1


	//   ....[83]....
        /*0e08*/ 	.word	0x00019f40
        /*0e0c*/ 	.word	0x00000006
        /*0e10*/ 	.word	0x00000000
        /*0e14*/ 	.short	0x010a
        /*0e16*/ 	.byte	0x3f
	.zero		1


	//   ....[84]....
        /*0e18*/ 	.word	0x00019f90
        /*0e1c*/ 	.word	0x00000007
        /*0e20*/ 	.word	0x00000000
        /*0e24*/ 	.short	0x010a
        /*0e26*/ 	.byte	0x3f
	.zero		1


	//   ....[85]....
        /*0e28*/ 	.word	0x00019fe0
        /*0e2c*/ 	.word	0x00000004
        /*0e30*/ 	.word	0x00000000
        /*0e34*/ 	.short	0x010a
        /*0e36*/ 	.byte	0x3f
	.zero		1


	//----- nvinfo : EIATTR_NUM_MBARRIERS
	.align		4
.L_507:
        /*0e38*/ 	.byte	0x03, 0x38
        /*0e3a*/ 	.short	0x0016


	//----- nvinfo : EIATTR_EXIT_INSTR_OFFSETS
	.align		4
        /*0e3c*/ 	.byte	0x04, 0x1c
        /*0e3e*/ 	.short	(.L_509 - .L_508)


	//   ....[0]....
.L_508:
        /*0e40*/ 	.word	0x00000a50


	//   ....[1]....
        /*0e44*/ 	.word	0x00010a30


	//   ....[2]....
        /*0e48*/ 	.word	0x00017f80


	//----- nvinfo : EIATTR_MAX_THREADS
	.align		4
.L_509:
        /*0e4c*/ 	.byte	0x04, 0x05
        /*0e4e*/ 	.short	(.L_511 - .L_510)
.L_510:
        /*0e50*/ 	.word	0x00000180
        /*0e54*/ 	.word	0x00000001
        /*0e58*/ 	.word	0x00000001


	//----- nvinfo : EIATTR_CRS_STACK_SIZE
	.align		4
.L_511:
        /*0e5c*/ 	.byte	0x04, 0x1e
        /*0e5e*/ 	.short	(.L_513 - .L_512)
.L_512:
        /*0e60*/ 	.word	0x00000000


	//----- nvinfo : EIATTR_CBANK_PARAM_SIZE
	.align		4
.L_513:
        /*0e64*/ 	.byte	0x03, 0x19
        /*0e66*/ 	.short	0x0af0


	//----- nvinfo : EIATTR_PARAM_CBANK
	.align		4
        /*0e68*/ 	.byte	0x04, 0x0a
        /*0e6a*/ 	.short	(.L_515 - .L_514)
	.align		4
.L_514:
        /*0e6c*/ 	.word	index@(.nv.constant0._ZN7cutlass13device_kernelIN5flash11enable_sm90INS1_16FlashAttnFwdSm90INS1_25CollectiveMainloopFwdSm90ILi2EN4cute5tupleIJNS5_1CILi1EEES8_S8_EEENS6_IJNS7_ILi128EEENS7_ILi64EEENS7_ILi256EEEEEELi256ENS_6half_tEfNS_4arch4Sm90ELb0ELb1ELb1ELb1ELb0ELb0ELb0ELb1ELb1ELb1ELb0ELb0EEENS1_21CollectiveEpilogueFwdINS6_IJSA_SC_SB_EEES9_SE_SG_Li256ELb1ELb1ELb0ELb0EEENS1_36VarlenDynamicPersistentTileSchedulerILi128ELi64ELi256ELi128ELb0ELb1ELb1ELb1ELb0ELb1EEEEEEEEEvNT_6ParamsE)
        /*0e70*/ 	.short	0x0210
        /*0e72*/ 	.short	0x0af0


	//----- nvinfo : EIATTR_SW_WAR
	.align		4
.L_515:
        /*0e74*/ 	.byte	0x04, 0x36
        /*0e76*/ 	.short	(.L_517 - .L_516)
.L_516:
        /*0e78*/ 	.word	0x00000008
.L_517:


//--------------------- .nv.info._ZN7cutlass13device_kernelIN5flash11enable_sm90INS1_16FlashAttnFwdSm90INS1_25CollectiveMainloopFwdSm90ILi2EN4cute5tupleIJNS5_1CILi1EEES8_S8_EEENS6_IJNS7_ILi128EEENS7_ILi64EEENS7_ILi256EEEEEELi256ENS_6half_tEfNS_4arch4Sm90ELb0ELb1ELb1ELb1ELb0ELb1ELb0ELb1ELb1ELb1ELb0ELb0EEENS1_21CollectiveEpilogueFwdINS6_IJSA_SC_SB_EEES9_SE_SG_Li256ELb1ELb1ELb0ELb0EEENS1_36VarlenDynamicPersistentTileSchedulerILi128ELi64ELi256ELi128ELb0ELb1ELb1ELb1ELb0ELb1EEEEEEEEEvNT_6ParamsE --------------------------
	.section	.nv.info._ZN7cutlass13device_kernelIN5flash11enable_sm90INS1_16FlashAttnFwdSm90INS1_25CollectiveMainloopFwdSm90ILi2EN4cute5tupleIJNS5_1CILi1EEES8_S8_EEENS6_IJNS7_ILi128EEENS7_ILi64EEENS7_ILi256EEEEEELi256ENS_6half_tEfNS_4arch4Sm90ELb0ELb1ELb1ELb1ELb0ELb1ELb0ELb1ELb1ELb1ELb0ELb0EEENS1_21CollectiveEpilogueFwdINS6_IJSA_SC_SB_EEES9_SE_SG_Li256ELb1ELb1ELb0ELb0EEENS1_36VarlenDynamicPersistentTileSchedulerILi128ELi64ELi256ELi128ELb0ELb1ELb1ELb1ELb0ELb1EEEEEEEEEvNT_6ParamsE,"",@"SHT_CUDA_INFO"
	.sectionflags	@""
	.align	4


	//----- nvinfo : EIATTR_CUDA_API_VERSION
	.align		4
        /*0000*/ 	.byte	0x04, 0x37
        /*0002*/ 	.short	(.L_519 - .L_518)
.L_518:
        /*0004*/ 	.word	0x00000082


	//----- nvinfo : EIATTR_KPARAM_INFO
	.align		4
.L_519:
        /*0008*/ 	.byte	0x04, 0x17
        /*000a*/ 	.short	(.L_521 - .L_520)
.L_520:
        /*000c*/ 	.word	0x00000000
        /*0010*/ 	.short	0x0000
        /*0012*/ 	.short	0x0070
        /*0014*/ 	.byte	0x00, 0xf0, 0x01, 0x2a


	//----- nvinfo : EIATTR_SPARSE_MMA_MASK
	.align		4
.L_521:
        /*0018*/ 	.byte	0x03, 0x50
        /*001a*/ 	.short	0x0000


	//----- nvinfo : EIATTR_MAXREG_COUNT
	.align		4
        /*001c*/ 	.byte	0x03, 0x1b
        /*001e*/ 	.short	0x00a8


	//----- nvinfo : EIATTR_NUM_BARRIERS
	.align		4
        /*0020*/ 	.byte	0x02, 0x4c
        /*0022*/ 	.byte	0x10
	.zero		1


	//----- nvinfo : EIATTR_EXTERNS
	.align		4
        /*0024*/ 	.byte	0x04, 0x0f
        /*0026*/ 	.short	(.L_523 - .L_522)


	//   ....[0]....
	.align		4
.L_522:
        /*0028*/ 	.word	index@(__assertfail)


	//----- nvinfo : EIATTR_ANNOTATIONS
	.align		4
.L_523:
        /*002c*/ 	.byte	0x04, 0x55
        /*002e*/ 	.short	(.L_525 - .L_524)


	//   ....[0]....
.L_524:
        /* <DEDUP_REMOVED lines=172> */


	//----- nvinfo : EIATTR_MERCURY_ISA_VERSION
	.align		4
.L_525:
        /*0ae0*/ 	.byte	0x03, 0x5f
        /*0ae2*/ 	.short	0x0101


	//----- nvinfo : EIATTR_UNUSED_LOAD_BYTE_OFFSET
	.align		4
        /*0ae4*/ 	.byte	0x04, 0x44
        /*0ae6*/ 	.short	(.L_527 - .L_526)


	//   ....[0]....
.L_526:
        /*0ae8*/ 	.word	0x00000a80
        /*0aec*/ 	.word	0x0000fff0


	//   ....[1]....
        /*0af0*/ 	.word	0x0001f0d0
        /*0af4*/ 	.word	0x0000fff0


	//----- nvinfo : EIATTR_INT_WARP_WIDE_INSTR_OFFSETS
	.align		4
.L_527:
        /*0af8*/ 	.byte	0x04, 0x31
        /*0afa*/ 	.short	(.L_529 - .L_528)


	//   ....[0]....
.L_528:
        /*0afc*/ 	.word	0x00000180


	//   ....[1]....
        /*0b00*/ 	.word	0x000001c0


	//   ....[2]....
        /*0b04*/ 	.word	0x00000280


	//   ....[3]....
        /*0b08*/ 	.word	0x000254c0


	//   ....[4]....
        /*0b0c*/ 	.word	0x00025520


	//   ....[5]....
        /*0b10*/ 	.word	0x00029ac0


	//   ....[6]....
        /*0b14*/ 	.word	0x00029b20


	//----- nvinfo : EIATTR_COOP_GROUP_MASK_REGIDS
	.align		4
.L_529:
        /*0b18*/ 	.byte	0x04, 0x29
        /*0b1a*/ 	.short	(.L_531 - .L_530)


	//   ....[0]....
.L_530:
        /*0b1c*/ 	.word	0xffffffff


	//   ....[1]....
        /*0b20*/ 	.word	0xffffffff


	//   ....[2]....
        /*0b24*/ 	.word	0xffffffff


	//   ....[3]....
        /*0b28*/ 	.word	0xffffffff


	//   ....[4]....
        /*0b2c*/ 	.word	0xffffffff


	//   ....[5]....
        /*0b30*/ 	.word	0xffffffff


	//   ....[6]....
        /*0b34*/ 	.word	0xffffffff


	//   ....[7]....
        /*0b38*/ 	.word	0xffffffff


	//   ....[8]....
        /*0b3c*/ 	.word	0xffffffff


	//   ....[9]....
        /*0b40*/ 	.word	0xffffffff


	//   ....[10]....
        /*0b44*/ 	.word	0xffffffff


	//   ....[11]....
        /*0b48*/ 	.word	0xffffffff


	//   ....[12]....
        /*0b4c*/ 	.word	0xffffffff


	//   ....[13]....
        /*0b50*/ 	.word	0xffffffff


	//   ....[14]....
        /*0b54*/ 	.word	0xffffffff


	//   ....[15]....
        /*0b58*/ 	.word	0xffffffff


	//   ....[16]....
        /*0b5c*/ 	.word	0xffffffff


	//   ....[17]....
        /*0b60*/ 	.word	0xffffffff


	//   ....[18]....
        /*0b64*/ 	.word	0xffffffff


	//   ....[19]....
        /*0b68*/ 	.word	0xffffffff


	//   ....[20]....
        /*0b6c*/ 	.word	0xffffffff


	//   ....[21]....
        /*0b70*/ 	.word	0xffffffff


	//   ....[22]....
        /*0b74*/ 	.word	0xffffffff


	//   ....[23]....
        /*0b78*/ 	.word	0xffffffff


	//   ....[24]....
        /*0b7c*/ 	.word	0xffffffff


	//   ....[25]....
        /*0b80*/ 	.word	0xffffffff


	//   ....[26]....
        /*0b84*/ 	.word	0xffffffff


	//   ....[27]....
        /*0b88*/ 	.word	0xffffffff


	//   ....[28]....
        /*0b8c*/ 	.word	0xffffffff


	//   ....[29]....
        /*0b90*/ 	.word	0xffffffff


	//   ....[30]....
        /*0b94*/ 	.word	0xffffffff


	//   ....[31]....
        /*0b98*/ 	.word	0xffffffff


	//   ....[32]....
        /*0b9c*/ 	.word	0xffffffff


	//   ....[33]....
        /*0ba0*/ 	.word	0xffffffff


	//   ....[34]....
        /*0ba4*/ 	.word	0xffffffff


	//   ....[35]....
        /*0ba8*/ 	.word	0xffffffff


	//   ....[36]....
        /*0bac*/ 	.word	0xffffffff


	//   ....[37]....
        /*0bb0*/ 	.word	0xffffffff


	//   ....[38]....
        /*0bb4*/ 	.word	0xffffffff


	//   ....[39]....
        /*0bb8*/ 	.word	0xffffffff


	//   ....[40]....
        /*0bbc*/ 	.word	0xffffffff


	//   ....[41]....
        /*0bc0*/ 	.word	0xffffffff


	//   ....[42]....
        /*0bc4*/ 	.word	0xffffffff


	//   ....[43]....
        /*0bc8*/ 	.word	0xffffffff


	//   ....[44]....
        /*0bcc*/ 	.word	0xffffffff


	//   ....[45]....
        /*0bd0*/ 	.word	0xffffffff


	//   ....[46]....
        /*0bd4*/ 	.word	0xffffffff


	//   ....[47]....
        /*0bd8*/ 	.word	0xffffffff


	//   ....[48]....
        /*0bdc*/ 	.word	0xffffffff


	//   ....[49]....
        /*0be0*/ 	.word	0xffffffff


	//   ....[50]....
        /*0be4*/ 	.word	0xffffffff


	//   ....[51]....
        /*0be8*/ 	.word	0xffffffff


	//   ....[52]....
        /*0bec*/ 	.word	0xffffffff


	//   ....[53]....
        /*0bf0*/ 	.word	0xffffffff


	//   ....[54]....
        /*0bf4*/ 	.word	0xffffffff


	//   ....[55]....
        /*0bf8*/ 	.word	0xffffffff


	//   ....[56]....
        /*0bfc*/ 	.word	0xffffffff


	//   ....[57]....
        /*0c00*/ 	.word	0xffffffff


	//   ....[58]....
        /*0c04*/ 	.word	0xffffffff


	//   ....[59]....
        /*0c08*/ 	.word	0xffffffff


	//   ....[60]....
        /*0c0c*/ 	.word	0xffffffff


	//   ....[61]....
        /*0c10*/ 	.word	0xffffffff


	//   ....[62]....
        /*0c14*/ 	.word	0xffffffff


	//   ....[63]....
        /*0c18*/ 	.word	0xffffffff


	//   ....[64]....
        /*0c1c*/ 	.word	0xffffffff


	//   ....[65]....
        /*0c20*/ 	.word	0xffffffff


	//   ....[66]....
        /*0c24*/ 	.word	0xffffffff


	//   ....[67]....
        /*0c28*/ 	.word	0xffffffff


	//   ....[68]....
        /*0c2c*/ 	.word	0xffffffff


	//   ....[69]....
        /*0c30*/ 	.word	0xffffffff


	//   ....[70]....
        /*0c34*/ 	.word	0xffffffff


	//   ....[71]....
        /*0c38*/ 	.word	0xffffffff


	//   ....[72]....
        /*0c3c*/ 	.word	0xffffffff


	//   ....[73]....
        /*0c40*/ 	.word	0xffffffff


	//   ....[74]....
        /*0c44*/ 	.word	0xffffffff


	//   ....[75]....
        /*0c48*/ 	.word	0xffffffff


	//   ....[76]....
        /*0c4c*/ 	.word	0xffffffff


	//   ....[77]....
        /*0c50*/ 	.word	0xffffffff


	//   ....[78]....
        /*0c54*/ 	.word	0xffffffff


	//   ....[79]....
        /*0c58*/ 	.word	0xffffffff


	//   ....[80]....
        /*0c5c*/ 	.word	0xffffffff


	//   ....[81]....
        /*0c60*/ 	.word	0xffffffff


	//   ....[82]....
        /*0c64*/ 	.word	0xffffffff


	//   ....[83]....
        /*0c68*/ 	.word	0xffffffff


	//   ....[84]....
        /*0c6c*/ 	.word	0xffffffff


	//   ....[85]....
        /*0c70*/ 	.word	0xffffffff


	//   ....[86]....
        /*0c74*/ 	.word	0xffffffff


	//   ....[87]....
        /*0c78*/ 	.word	0xffffffff


	//   ....[88]....
        /*0c7c*/ 	.word	0xffffffff


	//   ....[89]....
        /*0c80*/ 	.word	0xffffffff


	//   ....[90]....
        /*0c84*/ 	.word	0xffffffff


	//   ....[91]....
        /*0c88*/ 	.word	0xffffffff


	//   ....[92]....
        /*0c8c*/ 	.word	0xffffffff


	//   ....[93]....
        /*0c90*/ 	.word	0xffffffff


	//   ....[94]....
        /*0c94*/ 	.word	0xffffffff


	//   ....[95]....
        /*0c98*/ 	.word	0xffffffff


	//   ....[96]....
        /*0c9c*/ 	.word	0xffffffff


	//   ....[97]....
        /*0ca0*/ 	.word	0xffffffff


	//   ....[98]....
        /*0ca4*/ 	.word	0xffffffff


	//   ....[99]....
        /*0ca8*/ 	.word	0xffffffff


	//   ....[100]....
        /*0cac*/ 	.word	0xffffffff


	//   ....[101]....
        /*0cb0*/ 	.word	0xffffffff


	//   ....[102]....
        /*0cb4*/ 	.word	0xffffffff


	//   ....[103]....
        /*0cb8*/ 	.word	0xffffffff


	//   ....[104]....
        /*0cbc*/ 	.word	0xffffffff


	//   ....[105]....
        /*0cc0*/ 	.word	0xffffffff


	//   ....[106]....
        /*0cc4*/ 	.word	0xffffffff


	//   ....[107]....
        /*0cc8*/ 	.word	0xffffffff


	//   ....[108]....
        /*0ccc*/ 	.word	0xffffffff


	//   ....[109]....
        /*0cd0*/ 	.word	0xffffffff


	//   ....[110]....
        /*0cd4*/ 	.word	0xffffffff


	//   ....[111]....
        /*0cd8*/ 	.word	0xffffffff


	//   ....[112]....
        /*0cdc*/ 	.word	0xffffffff


	//   ....[113]....
        /*0ce0*/ 	.word	0xffffffff


	//   ....[114]....
        /*0ce4*/ 	.word	0xffffffff


	//   ....[115]....
        /*0ce8*/ 	.word	0xffffffff


	//   ....[116]....
        /*0cec*/ 	.word	0xffffffff


	//   ....[117]....
        /*0cf0*/ 	.word	0xffffffff


	//   ....[118]....
        /*0cf4*/ 	.word	0xffffffff


	//   ....[119]....
        /*0cf8*/ 	.word	0xffffffff


	//   ....[120]....
        /*0cfc*/ 	.word	0xffffffff


	//   ....[121]....
        /*0d00*/ 	.word	0xffffffff


	//   ....[122]....
        /*0d04*/ 	.word	0xffffffff


	//   ....[123]....
        /*0d08*/ 	.word	0xffffffff


	//   ....[124]....
        /*0d0c*/ 	.word	0xffffffff


	//   ....[125]....
        /*0d10*/ 	.word	0xffffffff


	//   ....[126]....
        /*0d14*/ 	.word	0xffffffff


	//   ....[127]....
        /*0d18*/ 	.word	0xffffffff


	//   ....[128]....
        /*0d1c*/ 	.word	0xffffffff


	//   ....[129]....
        /*0d20*/ 	.word	0xffffffff


	//   ....[130]....
        /*0d24*/ 	.word	0xffffffff


	//   ....[131]....
        /*0d28*/ 	.word	0xffffffff


	//   ....[132]....
        /*0d2c*/ 	.word	0xffffffff


	//   ....[133]....
        /*0d30*/ 	.word	0xffffffff


	//   ....[134]....
        /*0d34*/ 	.word	0xffffffff


	//   ....[135]....
        /*0d38*/ 	.word	0xffffffff


	//   ....[136]....
        /*0d3c*/ 	.word	0xffffffff


	//   ....[137]....
        /*0d40*/ 	.word	0xffffffff


	//   ....[138]....
        /*0d44*/ 	.word	0x0500000f


	//   ....[139]....
        /*0d48*/ 	.word	0x0500000f


	//   ....[140]....
        /*0d4c*/ 	.word	0x0500000f


	//   ....[141]....
        /*0d50*/ 	.word	0x0500000f


	//   ....[142]....
        /*0d54*/ 	.word	0x0500000f


	//   ....[143]....
        /*0d58*/ 	.word	0x0500000f


	//   ....[144]....
        /*0d5c*/ 	.word	0x0500000f


	//   ....[145]....
        /*0d60*/ 	.word	0x0500000f


	//   ....[146]....
        /*0d64*/ 	.word	0x0500000f


	//   ....[147]....
        /*0d68*/ 	.word	0x0500000f


	//   ....[148]....
        /*0d6c*/ 	.word	0x0500000f


	//   ....[149]....
        /*0d70*/ 	.word	0x0500000f


	//   ....[150]....
        /*0d74*/ 	.word	0x0500000f


	//   ....[151]....
        /*0d78*/ 	.word	0x0500000f


	//   ....[152]....
        /*0d7c*/ 	.word	0x0500000f


	//   ....[153]....
        /*0d80*/ 	.word	0x0500000f


	//   ....[154]....
        /*0d84*/ 	.word	0x0500000f


	//   ....[155]....
        /*0d88*/ 	.word	0x0500000f


	//   ....[156]....
        /*0d8c*/ 	.word	0x0500000f


	//   ....[157]....
        /*0d90*/ 	.word	0x0500000f


	//   ....[158]....
        /*0d94*/ 	.word	0x0500000f


	//   ....[159]....
        /*0d98*/ 	.word	0x0500000f


	//   ....[160]....
        /*0d9c*/ 	.word	0x0500000f


	//   ....[161]....
        /*0da0*/ 	.word	0x0500000f


	//   ....[162]....
        /*0da4*/ 	.word	0x0500000f


	//   ....[163]....
        /*0da8*/ 	.word	0x0500000f


	//   ....[164]....
        /*0dac*/ 	.word	0x0500000f


	//   ....[165]....
        /*0db0*/ 	.word	0x0500000f


	//   ....[166]....
        /*0db4*/ 	.word	0x0500000f


	//   ....[167]....
        /*0db8*/ 	.word	0x0500000f


	//   ....[168]....
        /*0dbc*/ 	.word	0x0500000f


	//   ....[169]....
        /*0dc0*/ 	.word	0x0500000f


	//   ....[170]....
        /*0dc4*/ 	.word	0x0500000f


	//   ....[171]....
        /*0dc8*/ 	.word	0x0500000f


	//   ....[172]....
        /*0dcc*/ 	.word	0x0500000f


	//   ....[173]....
        /*0dd0*/ 	.word	0x0500000f


	//   ....[174]....
        /*0dd4*/ 	.word	0x0500000f


	//   ....[175]....
        /*0dd8*/ 	.word	0x0500000f


	//   ....[176]....
        /*0ddc*/ 	.word	0x0500000f


	//   ....[177]....
        /*0de0*/ 	.word	0x0500000f


	//   ....[178]....
        /*0de4*/ 	.word	0x0500000f


	//   ....[179]....
        /*0de8*/ 	.word	0x0500000f


	//   ....[180]....
        /*0dec*/ 	.word	0x0500000f


	//   ....[181]....
        /*0df0*/ 	.word	0x0500000f


	//   ....[182]....
        /*0df4*/ 	.word	0x0500000f


	//   ....[183]....
        /*0df8*/ 	.word	0x0500000f


	//   ....[184]....
        /*0dfc*/ 	.word	0x0500000f


	//   ....[185]....
        /*0e00*/ 	.word	0x0500000f


	//   ....[186]....
        /*0e04*/ 	.word	0x0500000f


	//   ....[187]....
        /*0e08*/ 	.word	0x0500000f


	//   ....[188]....
        /*0e0c*/ 	.word	0x0500000f


	//   ....[189]....
        /*0e10*/ 	.word	0x0500000f


	//   ....[190]....
        /*0e14*/ 	.word	0x0500000f


	//   ....[191]....
        /*0e18*/ 	.word	0x0500000f


	//   ....[192]....
        /*0e1c*/ 	.word	0x0500000f


	//   ....[193]....
        /*0e20*/ 	.word	0x0500000f


	//   ....[194]....
        /*0e24*/ 	.word	0x0500000f


	//   ....[195]....
        /*0e28*/ 	.word	0x0500000f


	//   ....[196]....
        /*0e2c*/ 	.word	0x0500000f


	//   ....[197]....
        /*0e30*/ 	.word	0x0500000f


	//   ....[198]....
        /*0e34*/ 	.word	0x0500000f


	//   ....[199]....
        /*0e38*/ 	.word	0x0500000f


	//   ....[200]....
        /*0e3c*/ 	.word	0x0500000f


	//   ....[201]....
        /*0e40*/ 	.word	0x0500000f


	//   ....[202]....
        /*0e44*/ 	.word	0x0500000f


	//   ....[203]....
        /*0e48*/ 	.word	0x0500000f


	//   ....[204]....
        /*0e4c*/ 	.word	0x0500000f


	//   ....[205]....
        /*0e50*/ 	.word	0x0500000f


	//----- nvinfo : EIATTR_COOP_GROUP_INSTR_OFFSETS
	.align		4
.L_531:
        /*0e54*/ 	.byte	0x04, 0x28
        /*0e56*/ 	.short	(.L_533 - .L_532)


	//   ....[0]....
.L_532:
        /*0e58*/ 	.word	0x00000060


	//   ....[1]....
        /*0e5c*/ 	.word	0x00000190


	//   ....[2]....
        /*0e60*/ 	.word	0x00000290


	//   ....[3]....
        /*0e64*/ 	.word	0x00000400


	//   ....[4]....
        /*0e68*/ 	.word	0x00000560


	//   ....[5]....
        /*0e6c*/ 	.word	0x00000680


	//   ....[6]....
        /*0e70*/ 	.word	0x000007e0


	//   ....[7]....
        /*0e74*/ 	.word	0x00008ca0


	//   ....[8]....
        /*0e78*/ 	.word	0x000093f0


	//   ....[9]....
        /*0e7c*/ 	.word	0x00009400


	//   ....[10]....
        /*0e80*/ 	.word	0x00009410


	//   ....[11]....
        /*0e84*/ 	.word	0x00009420


	//   ....[12]....
        /*0e88*/ 	.word	0x00009980


	//   ....[13]....
        /*0e8c*/ 	.word	0x00009990


	//   ....[14]....
        /*0e90*/ 	.word	0x000099a0


	//   ....[15]....
        /*0e94*/ 	.word	0x000099b0


	//   ....[16]....
        /*0e98*/ 	.word	0x00009ed0


	//   ....[17]....
        /*0e9c*/ 	.word	0x00009ee0


	//   ....[18]....
        /*0ea0*/ 	.word	0x00009ef0


	//   ....[19]....
        /*0ea4*/ 	.word	0x00009f00


	//   ....[20]....
        /*0ea8*/ 	.word	0x0000a440


	//   ....[21]....
        /*0eac*/ 	.word	0x0000a450


	//   ....[22]....
        /*0eb0*/ 	.word	0x0000a460


	//   ....[23]....
        /*0eb4*/ 	.word	0x0000a470


	//   ....[24]....
        /*0eb8*/ 	.word	0x0000db10


	//   ....[25]....
        /*0ebc*/ 	.word	0x0000db20


	//   ....[26]....
        /*0ec0*/ 	.word	0x0000db30


	//   ....[27]....
        /*0ec4*/ 	.word	0x0000db40


	//   ....[28]....
        /*0ec8*/ 	.word	0x0000e000


	//   ....[29]....
        /*0ecc*/ 	.word	0x0000e010


	//   ....[30]....
        /*0ed0*/ 	.word	0x0000e020


	//   ....[31]....
        /*0ed4*/ 	.word	0x0000e030


	//   ....[32]....
        /*0ed8*/ 	.word	0x0000e460


	//   ....[33]....
        /*0edc*/ 	.word	0x0000e470


	//   ....[34]....
        /*0ee0*/ 	.word	0x0000e480


	//   ....[35]....
        /*0ee4*/ 	.word	0x0000e490


	//   ....[36]....
        /*0ee8*/ 	.word	0x0000e8e0


	//   ....[37]....
        /*0eec*/ 	.word	0x0000e8f0


	//   ....[38]....
        /*0ef0*/ 	.word	0x0000e900


	//   ....[39]....
        /*0ef4*/ 	.word	0x0000e910


	//   ....[40]....
        /*0ef8*/ 	.word	0x000133a0


	//   ....[41]....
        /*0efc*/ 	.word	0x00013700


	//   ....[42]....
        /*0f00*/ 	.word	0x00013fe0


	//   ....[43]....
        /*0f04*/ 	.word	0x000140b0


	//   ....[44]....
        /*0f08*/ 	.word	0x00014550


	//   ....[45]....
        /*0f0c*/ 	.word	0x000145d0


	//   ....[46]....
        /*0f10*/ 	.word	0x000169e0


	//   ....[47]....
        /*0f14*/ 	.word	0x00016ea0


	//   ....[48]....
        /*0f18*/ 	.word	0x000174c0


	//   ....[49]....
        /*0f1c*/ 	.word	0x000174e0


	//   ....[50]....
        /*0f20*/ 	.word	0x00017bd0


	//   ....[51]....
        /*0f24*/ 	.word	0x00017c00


	//   ....[52]....
        /*0f28*/ 	.word	0x00019e50


	//   ....[53]....
        /*0f2c*/ 	.word	0x00019ee0


	//   ....[54]....
        /*0f30*/ 	.word	0x0001a320


	//   ....[55]....
        /*0f34*/ 	.word	0x0001a380


	//   ....[56]....
        /*0f38*/ 	.word	0x0001c340


	//   ....[57]....
        /*0f3c*/ 	.word	0x0001c840


	//   ....[58]....
        /*0f40*/ 	.word	0x0001ce70


	//   ....[59]....
        /*0f44*/ 	.word	0x0001ce90


	//   ....[60]....
        /*0f48*/ 	.word	0x0001d590


	//   ....[61]....
        /*0f4c*/ 	.word	0x0001d5d0


	//   ....[62]....
        /*0f50*/ 	.word	0x0001e620


	//   ....[63]....
        /*0f54*/ 	.word	0x0001e6a0


	//   ....[64]....
        /*0f58*/ 	.word	0x0001e6c0


	//   ....[65]....
        /*0f5c*/ 	.word	0x0001e6d0


	//   ....[66]....
        /*0f60*/ 	.word	0x000201e0


	//   ....[67]....
        /*0f64*/ 	.word	0x000202f0


	//   ....[68]....
        /*0f68*/ 	.word	0x000204c0


	//   ....[69]....
        /*0f6c*/ 	.word	0x00020500


	//   ....[70]....
        /*0f70*/ 	.word	0x00020ac0


	//   ....[71]....
        /*0f74*/ 	.word	0x00020af0


	//   ....[72]....
        /*0f78*/ 	.word	0x00020c40


	//   ....[73]....
        /*0f7c*/ 	.word	0x00020c60


	//   ....[74]....
        /*0f80*/ 	.word	0x00020da0


	//   ....[75]....
        /*0f84*/ 	.word	0x00020dc0


	//   ....[76]....
        /*0f88*/ 	.word	0x00020f10


	//   ....[77]....
        /*0f8c*/ 	.word	0x00020f30


	//   ....[78]....
        /*0f90*/ 	.word	0x00021850


	//   ....[79]....
        /*0f94*/ 	.word	0x00021870


	//   ....[80]....
        /*0f98*/ 	.word	0x000219d0


	//   ....[81]....
        /*0f9c*/ 	.word	0x000219f0


	//   ....[82]....
        /*0fa0*/ 	.word	0x00021b30


	//   ....[83]....
        /*0fa4*/ 	.word	0x00021b50


	//   ....[84]....
        /*0fa8*/ 	.word	0x00021ca0


	//   ....[85]....
        /*0fac*/ 	.word	0x00021cc0


	//   ....[86]....
        /*0fb0*/ 	.word	0x00021e90


	//   ....[87]....
        /*0fb4*/ 	.word	0x00022060


	//   ....[88]....
        /*0fb8*/ 	.word	0x00022090


	//   ....[89]....
        /*0fbc*/ 	.word	0x000220c0


	//   ....[90]....
        /*0fc0*/ 	.word	0x000220f0


	//   ....[91]....
        /*0fc4*/ 	.word	0x00022120


	//   ....[92]....
        /*0fc8*/ 	.word	0x00022150


	//   ....[93]....
        /*0fcc*/ 	.word	0x000222c0


	//   ....[94]....
        /*0fd0*/ 	.word	0x000222f0


	//   ....[95]....
        /*0fd4*/ 	.word	0x00022320


	//   ....[96]....
        /*0fd8*/ 	.word	0x00022350


	//   ....[97]....
        /*0fdc*/ 	.word	0x00022380


	//   ....[98]....
        /*0fe0*/ 	.word	0x000223b0


	//   ....[99]....
        /*0fe4*/ 	.word	0x00022450


	//   ....[100]....
        /*0fe8*/ 	.word	0x000224b0


	//   ....[101]....
        /*0fec*/ 	.word	0x00022540


	//   ....[102]....
        /*0ff0*/ 	.word	0x00023720


	//   ....[103]....
        /*0ff4*/ 	.word	0x00025a80


	//   ....[104]....
        /*0ff8*/ 	.word	0x00026700


	//   ....[105]....
        /*0ffc*/ 	.word	0x00026720


	//   ....[106]....
        /*1000*/ 	.word	0x00026740


	//   ....[107]....
        /*1004*/ 	.word	0x000267f0


	//   ....[108]....
        /*1008*/ 	.word	0x00026860


	//   ....[109]....
        /*100c*/ 	.word	0x000268b0


	//   ....[110]....
        /*1010*/ 	.word	0x00026920


	//   ....[111]....
        /*1014*/ 	.word	0x00026970


	//   ....[112]....
        /*1018*/ 	.word	0x000269e0


	//   ....[113]....
        /*101c*/ 	.word	0x00026a30


	//   ....[114]....
        /*1020*/ 	.word	0x00026aa0


	//   ....[115]....
        /*1024*/ 	.word	0x00026af0


	//   ....[116]....
        /*1028*/ 	.word	0x00026b60


	//   ....[117]....
        /*102c*/ 	.word	0x00026bb0


	//   ....[118]....
        /*1030*/ 	.word	0x00026c20


	//   ....[119]....
        /*1034*/ 	.word	0x00026c70


	//   ....[120]....
        /*1038*/ 	.word	0x0002a3f0


	//   ....[121]....
        /*103c*/ 	.word	0x0002a410


	//   ....[122]....
        /*1040*/ 	.word	0x0002a450


	//   ....[123]....
        /*1044*/ 	.word	0x0002a480


	//   ....[124]....
        /*1048*/ 	.word	0x0002a4b0


	//   ....[125]....
        /*104c*/ 	.word	0x0002a4e0


	//   ....[126]....
        /*1050*/ 	.word	0x0002a510


	//   ....[127]....
        /*1054*/ 	.word	0x0002a540


	//   ....[128]....
        /*1058*/ 	.word	0x0002a6c0


	//   ....[129]....
        /*105c*/ 	.word	0x0002a700


	//   ....[130]....
        /*1060*/ 	.word	0x0002a730


	//   ....[131]....
        /*1064*/ 	.word	0x0002a760


	//   ....[132]....
        /*1068*/ 	.word	0x0002a790


	//   ....[133]....
        /*106c*/ 	.word	0x0002a7c0


	//   ....[134]....
        /*1070*/ 	.word	0x0002a880


	//   ....[135]....
        /*1074*/ 	.word	0x0002a8a0


	//   ....[136]....
        /*1078*/ 	.word	0x0002a910


	//   ....[137]....
        /*107c*/ 	.word	0x0002afe0


	//   ....[138]....
        /*1080*/ 	.word	0x0002b420


	//   ....[139]....
        /*1084*/ 	.word	0x0002b4b0


	//   ....[140]....
        /*1088*/ 	.word	0x0002b500


	//   ....[141]....
        /*108c*/ 	.word	0x0002b550


	//   ....[142]....
        /*1090*/ 	.word	0x0002b5e0


	//   ....[143]....
        /*1094*/ 	.word	0x0002b670


	//   ....[144]....
        /*1098*/ 	.word	0x0002b6c0


	//   ....[145]....
        /*109c*/ 	.word	0x0002b710


	//   ....[146]....
        /*10a0*/ 	.word	0x0002b7a0


	//   ....[147]....
        /*10a4*/ 	.word	0x0002b830


	//   ....[148]....
        /*10a8*/ 	.word	0x0002b880


	//   ....[149]....
        /*10ac*/ 	.word	0x0002b8d0


	//   ....[150]....
        /*10b0*/ 	.word	0x0002b960


	//   ....[151]....
        /*10b4*/ 	.word	0x0002b9f0


	//   ....[152]....
        /*10b8*/ 	.word	0x0002ba40


	//   ....[153]....
        /*10bc*/ 	.word	0x0002ba90


	//   ....[154]....
        /*10c0*/ 	.word	0x0002bb80


	//   ....[155]....
        /*10c4*/ 	.word	0x0002bc10


	//   ....[156]....
        /*10c8*/ 	.word	0x0002bc60


	//   ....[157]....
        /*10cc*/ 	.word	0x0002bcb0


	//   ....[158]....
        /*10d0*/ 	.word	0x0002bd40


	//   ....[159]....
        /*10d4*/ 	.word	0x0002bdd0


	//   ....[160]....
        /*10d8*/ 	.word	0x0002be20


	//   ....[161]....
        /*10dc*/ 	.word	0x0002be70


	//   ....[162]....
        /*10e0*/ 	.word	0x0002bf00


	//   ....[163]....
        /*10e4*/ 	.word	0x0002bf90


	//   ....[164]....
        /*10e8*/ 	.word	0x0002bfe0


	//   ....[165]....
        /*10ec*/ 	.word	0x0002c030


	//   ....[166]....
        /*10f0*/ 	.word	0x0002c0c0


	//   ....[167]....
        /*10f4*/ 	.word	0x0002c150


	//   ....[168]....
        /*10f8*/ 	.word	0x0002c1a0


	//   ....[169]....
        /*10fc*/ 	.word	0x0002c1f0


	//   ....[170]....
        /*1100*/ 	.word	0x0002c590


	//   ....[171]....
        /*1104*/ 	.word	0x0002c890


	//   ....[172]....
        /*1108*/ 	.word	0x0002ca10


	//   ....[173]....
        /*110c*/ 	.word	0x0002ca60


	//   ....[174]....
        /*1110*/ 	.word	0x0002cb10


	//   ....[175]....
        /*1114*/ 	.word	0x0002cc30


	//   ....[176]....
        /*1118*/ 	.word	0x0002cc90


	//   ....[177]....
        /*111c*/ 	.word	0x0002cdb0


	//   ....[178]....
        /*1120*/ 	.word	0x0002ce10


	//   ....[179]....
        /*1124*/ 	.word	0x0002cf30


	//   ....[180]....
        /*1128*/ 	.word	0x0002cf90


	//   ....[181]....
        /*112c*/ 	.word	0x0002d0b0


	//   ....[182]....
        /*1130*/ 	.word	0x0002d110


	//   ....[183]....
        /*1134*/ 	.word	0x0002d230


	//   ....[184]....
        /*1138*/ 	.word	0x0002d290


	//   ....[185]....
        /*113c*/ 	.word	0x0002d3b0


	//   ....[186]....
        /*1140*/ 	.word	0x0002d410


	//   ....[187]....
        /*1144*/ 	.word	0x0002d4f0


	//   ....[188]....
        /*1148*/ 	.word	0x0002d870


	//   ....[189]....
        /*114c*/ 	.word	0x0002d920


	//   ....[190]....
        /*1150*/ 	.word	0x0002da20


	//   ....[191]....
        /*1154*/ 	.word	0x0002dab0


	//   ....[192]....
        /*1158*/ 	.word	0x0002db30


	//   ....[193]....
        /*115c*/ 	.word	0x0002dbb0


	//   ....[194]....
        /*1160*/ 	.word	0x0002dc30


	//   ....[195]....
        /*1164*/ 	.word	0x0002dcc0


	//   ....[196]....
        /*1168*/ 	.word	0x0002dd60


	//   ....[197]....
        /*116c*/ 	.word	0x0002de30


	//   ....[198]....
        /*1170*/ 	.word	0x0002deb0


	//   ....[199]....
        /*1174*/ 	.word	0x0002df30


	//   ....[200]....
        /*1178*/ 	.word	0x0002dfb0


	//   ....[201]....
        /*117c*/ 	.word	0x0002e040


	//   ....[202]....
        /*1180*/ 	.word	0x0002e0c0


	//   ....[203]....
        /*1184*/ 	.word	0x0002e160


	//   ....[204]....
        /*1188*/ 	.word	0x0002e1f0


	//   ....[205]....
        /*118c*/ 	.word	0x0002e320


	//----- nvinfo : EIATTR_REG_RECONFIG
	.align		4
.L_533:
        /*1190*/ 	.byte	0x01, 0x54
	.zero		2


	//----- nvinfo : EIATTR_SYSCALL_OFFSETS
	.align		4
        /*1194*/ 	.byte	0x04, 0x46
        /*1196*/ 	.short	(.L_535 - .L_534)


	//   ....[0]....
.L_534:
        /*1198*/ 	.word	0x00002000


	//   ....[1]....
        /*119c*/ 	.word	0x00002150


	//   ....[2]....
        /*11a0*/ 	.word	0x00008e40


	//   ....[3]....
        /*11a4*/ 	.word	0x00009160


	//   ....[4]....
        /*11a8*/ 	.word	0x000256c0


	//   ....[5]....
        /*11ac*/ 	.word	0x00025810


	//   ....[6]....
        /*11b0*/ 	.word	0x00025900


	//   ....[7]....
        /*11b4*/ 	.word	0x00026240


	//----- nvinfo : EIATTR_MBARRIER_INSTR_OFFSETS
	.align		4
.L_535:
        /*11b8*/ 	.byte	0x04, 0x39
        /*11ba*/ 	.short	(.L_537 - .L_536)


	//   ....[0]....
.L_536:
        /*11bc*/ 	.word	0x000002b0
        /*11c0*/ 	.word	0x000000ff
        /*11c4*/ 	.word	0x00030800
        /*11c8*/ 	.short	0x0100
        /*11ca*/ 	.byte	0x08
	.zero		1


	//   ....[1]....
        /*11cc*/ 	.word	0x000002c0
        /*11d0*/ 	.word	0x000000ff
        /*11d4*/ 	.word	0x00030820
        /*11d8*/ 	.short	0x0100
        /*11da*/ 	.byte	0x08
	.zero		1


	//   ....[2]....
        /*11dc*/ 	.word	0x000003b0
        /*11e0*/ 	.word	0x000000ff
        /*11e4*/ 	.word	0x00030830
        /*11e8*/ 	.short	0x0100
        /*11ea*/ 	.byte	0x08
	.zero		1


	//   ....[3]....
        /*11ec*/ 	.word	0x000003c0
        /*11f0*/ 	.word	0x000000ff
        /*11f4*/ 	.word	0x00030840
        /*11f8*/ 	.short	0x0100
        /*11fa*/ 	.byte	0x08
	.zero		1


	//   ....[4]....
        /*11fc*/ 	.word	0x000003d0
        /*1200*/ 	.word	0x000000ff
        /*1204*/ 	.word	0x00030838
        /*1208*/ 	.short	0x0100
        /*120a*/ 	.byte	0x08
	.zero		1


	//   ....[5]....
        /*120c*/ 	.word	0x000003e0
        /*1210*/ 	.word	0x000000ff
        /*1214*/ 	.word	0x00030848
        /*1218*/ 	.short	0x0100
        /*121a*/ 	.byte	0x08
	.zero		1


	//   ....[6]....
        /*121c*/ 	.word	0x00000510
        /*1220*/ 	.word	0x000000ff
        /*1224*/ 	.word	0x00030850
        /*1228*/ 	.short	0x0100
        /*122a*/ 	.byte	0x08
	.zero		1


	//   ....[7]....
        /*122c*/ 	.word	0x00000520
        /*1230*/ 	.word	0x000000ff
        /*1234*/ 	.word	0x00030860
        /*1238*/ 	.short	0x0100
        /*123a*/ 	.byte	0x08
	.zero		1


	//   ....[8]....
        /*123c*/ 	.word	0x00000530
        /*1240*/ 	.word	0x000000ff
        /*1244*/ 	.word	0x00030858
        /*1248*/ 	.short	0x0100
        /*124a*/ 	.byte	0x08
	.zero		1


	//   ....[9]....
        /*124c*/ 	.word	0x00000540
        /*1250*/ 	.word	0x000000ff
        /*1254*/ 	.word	0x00030868
        /*1258*/ 	.short	0x0100
        /*125a*/ 	.byte	0x08
	.zero		1


	//   ....[10]....
        /*125c*/ 	.word	0x00000630
        /*1260*/ 	.word	0x000000ff
        /*1264*/ 	.word	0x00030870
        /*1268*/ 	.short	0x0100
        /*126a*/ 	.byte	0x06
	.zero		1


	//   ....[11]....
        /*126c*/ 	.word	0x00000640
        /*1270*/ 	.word	0x000000ff
        /*1274*/ 	.word	0x00030880
        /*1278*/ 	.short	0x0100
        /*127a*/ 	.byte	0x06
	.zero		1


	//   ....[12]....
        /*127c*/ 	.word	0x00000650
        /*1280*/ 	.word	0x000000ff
        /*1284*/ 	.word	0x00030878
        /*1288*/ 	.short	0x0100
        /*128a*/ 	.byte	0x06
	.zero		1


	//   ....[13]....
        /*128c*/ 	.word	0x00000660
        /*1290*/ 	.word	0x000000ff
        /*1294*/ 	.word	0x00030888
        /*1298*/ 	.short	0x0100
        /*129a*/ 	.byte	0x06
	.zero		1


	//   ....[14]....
        /*129c*/ 	.word	0x00000790
        /*12a0*/ 	.word	0x000000ff
        /*12a4*/ 	.word	0x00030890
        /*12a8*/ 	.short	0x0100
        /*12aa*/ 	.byte	0x08
	.zero		1


	//   ....[15]....
        /*12ac*/ 	.word	0x000007a0
        /*12b0*/ 	.word	0x000000ff
        /*12b4*/ 	.word	0x000308a0
        /*12b8*/ 	.short	0x0100
        /*12ba*/ 	.byte	0x08
	.zero		1


	//   ....[16]....
        /*12bc*/ 	.word	0x000007b0
        /*12c0*/ 	.word	0x000000ff
        /*12c4*/ 	.word	0x00030898
        /*12c8*/ 	.short	0x0100
        /*12ca*/ 	.byte	0x08
	.zero		1


	//   ....[17]....
        /*12cc*/ 	.word	0x000007c0
        /*12d0*/ 	.word	0x000000ff
        /*12d4*/ 	.word	0x000308a8
        /*12d8*/ 	.short	0x0100
        /*12da*/ 	.byte	0x08
	.zero		1


	//   ....[18]....
        /*12dc*/ 	.word	0x000008f0
        /*12e0*/ 	.word	0x000000ff
        /*12e4*/ 	.word	0x000308b0
        /*12e8*/ 	.short	0x0100
        /*12ea*/ 	.byte	0x08
	.zero		1


	//   ....[19]....
        /*12ec*/ 	.word	0x00000900
        /*12f0*/ 	.word	0x000000ff
        /*12f4*/ 	.word	0x000308c0
        /*12f8*/ 	.short	0x0100
        /*12fa*/ 	.byte	0x08
	.zero		1


	//   ....[20]....
        /*12fc*/ 	.word	0x00000910
        /*1300*/ 	.word	0x000000ff
        /*1304*/ 	.word	0x000308b8
        /*1308*/ 	.short	0x0100
        /*130a*/ 	.byte	0x08
	.zero		1


	//   ....[21]....
        /*130c*/ 	.word	0x00000920
        /*1310*/ 	.word	0x000000ff
        /*1314*/ 	.word	0x000308c8
        /*1318*/ 	.short	0x0100
        /*131a*/ 	.byte	0x08
	.zero		1


	//   ....[22]....
        /*131c*/ 	.word	0x000036e0
        /*1320*/ 	.word	0x00000063
        /*1324*/ 	.word	0x00030890
        /*1328*/ 	.short	0x010a
        /*132a*/ 	.byte	0x3f
	.zero		1


	//   ....[23]....
        /*132c*/ 	.word	0x00005920
        /*1330*/ 	.word	0x00000063
        /*1334*/ 	.word	0x00030890
        /*1338*/ 	.short	0x010a
        /*133a*/ 	.byte	0x3f
	.zero		1


	//   ....[24]....
        /*133c*/ 	.word	0x00007b20
        /*1340*/ 	.word	0x00000063
        /*1344*/ 	.word	0x00030890
        /*1348*/ 	.short	0x010a
        /*134a*/ 	.byte	0x3f
	.zero		1


	//   ....[25]....
        /*134c*/ 	.word	0x00007e20
        /*1350*/ 	.word	0x00000024
        /*1354*/ 	.word	0x00000000
        /*1358*/ 	.short	0x0101
        /*135a*/ 	.byte	0x3f
	.zero		1


	//   ....[26]....
        /*135c*/ 	.word	0x00007e60
        /*1360*/ 	.word	0x00000063
        /*1364*/ 	.word	0x000308b0
        /*1368*/ 	.short	0x010a
        /*136a*/ 	.byte	0x3f
	.zero		1


	//   ....[27]....
        /*136c*/ 	.word	0x00008350
        /*1370*/ 	.word	0x00000063
        /*1374*/ 	.word	0x00000000
        /*1378*/ 	.short	0x0101
        /*137a*/ 	.byte	0x3f
	.zero		1


	//   ....[28]....
        /*137c*/ 	.word	0x00008ee0
        /*1380*/ 	.word	0x00000010
        /*1384*/ 	.word	0x00030800
        /*1388*/ 	.short	0x010a
        /*138a*/ 	.byte	0x3f
	.zero		1


	//   ....[29]....
        /*138c*/ 	.word	0x00008f30
        /*1390*/ 	.word	0x00000010
        /*1394*/ 	.word	0x00030800
        /*1398*/ 	.short	0x010a
        /*139a*/ 	.byte	0x3f
	.zero		1


	//   ....[30]....
        /*139c*/ 	.word	0x0000a850
        /*13a0*/ 	.word	0x00000010
        /*13a4*/ 	.word	0x00030800
        /*13a8*/ 	.short	0x010a
        /*13aa*/ 	.byte	0x3f
	.zero		1


	//   ....[31]....
        /*13ac*/ 	.word	0x0000ec10
        /*13b0*/ 	.word	0x00000010
        /*13b4*/ 	.word	0x00030800
        /*13b8*/ 	.short	0x010a
        /*13ba*/ 	.byte	0x3f
	.zero		1


	//   ....[32]....
        /*13bc*/ 	.word	0x000123a0
        /*13c0*/ 	.word	0x00000039
        /*13c4*/ 	.word	0x00030830
        /*13c8*/ 	.short	0x010a
        /*13ca*/ 	.byte	0x3f
	.zero		1


	//   ....[33]....
        /*13cc*/ 	.word	0x00012410
        /*13d0*/ 	.word	0x00000039
        /*13d4*/ 	.word	0x00030830
        /*13d8*/ 	.short	0x010a
        /*13da*/ 	.byte	0x3f
	.zero		1


	//   ....[34]....
        /*13dc*/ 	.word	0x000133d0
        /*13e0*/ 	.word	0x00000002
        /*13e4*/ 	.word	0x00000000
        /*13e8*/ 	.short	0x0101
        /*13ea*/ 	.byte	0x3f
	.zero		1


	//   ....[35]....
        /*13ec*/ 	.word	0x00015210
        /*13f0*/ 	.word	0x00000002
        /*13f4*/ 	.word	0x00030830
        /*13f8*/ 	.short	0x010a
        /*13fa*/ 	.byte	0x3f
	.zero		1


	//   ....[36]....
        /*13fc*/ 	.word	0x000152a0
        /*1400*/ 	.word	0x00000002
        /*1404*/ 	.word	0x00030830
        /*1408*/ 	.short	0x010a
        /*140a*/ 	.byte	0x3f
	.zero		1


	//   ....[37]....
        /*140c*/ 	.word	0x00016500
        /*1410*/ 	.word	0x00000000
        /*1414*/ 	.word	0x00030850
        /*1418*/ 	.short	0x010a
        /*141a*/ 	.byte	0x3f
	.zero		1


	//   ....[38]....
        /*141c*/ 	.word	0x00016550
        /*1420*/ 	.word	0x00000000
        /*1424*/ 	.word	0x00030850
        /*1428*/ 	.short	0x010a
        /*142a*/ 	.byte	0x3f
	.zero		1


	//   ....[39]....
        /*142c*/ 	.word	0x00016960
        /*1430*/ 	.word	0x00000002
        /*1434*/ 	.word	0x00000000
        /*1438*/ 	.short	0x0101
        /*143a*/ 	.byte	0x3f
	.zero		1


	//   ....[40]....
        /*143c*/ 	.word	0x000173b0
        /*1440*/ 	.word	0x00000000
        /*1444*/ 	.word	0x00000000
        /*1448*/ 	.short	0x0101
        /*144a*/ 	.byte	0x3f
	.zero		1


	//   ....[41]....
        /*144c*/ 	.word	0x00018590
        /*1450*/ 	.word	0x00000003
        /*1454*/ 	.word	0x00030830
        /*1458*/ 	.short	0x010a
        /*145a*/ 	.byte	0x3f
	.zero		1


	//   ....[42]....
        /*145c*/ 	.word	0x00018620
        /*1460*/ 	.word	0x00000003
        /*1464*/ 	.word	0x00030830
        /*1468*/ 	.short	0x010a
        /*146a*/ 	.byte	0x3f
	.zero		1


	//   ....[43]....
        /*146c*/ 	.word	0x00019870
        /*1470*/ 	.word	0x000000e8
        /*1474*/ 	.word	0x00030850
        /*1478*/ 	.short	0x010a
        /*147a*/ 	.byte	0x3f
	.zero		1


	//   ....[44]....
        /*147c*/ 	.word	0x000198c0
        /*1480*/ 	.word	0x000000e8
        /*1484*/ 	.word	0x00030850
        /*1488*/ 	.short	0x010a
        /*148a*/ 	.byte	0x3f
	.zero		1


	//   ....[45]....
        /*148c*/ 	.word	0x0001a540
        /*1490*/ 	.word	0x0000009c
        /*1494*/ 	.word	0x00000000
        /*1498*/ 	.short	0x0101
        /*149a*/ 	.byte	0x3f
	.zero		1


	//   ....[46]....
        /*149c*/ 	.word	0x0001a590
        /*14a0*/ 	.word	0x000000e8
        /*14a4*/ 	.word	0x00000000
        /*14a8*/ 	.short	0x0101
        /*14aa*/ 	.byte	0x3f
	.zero		1


	//   ....[47]....
        /*14ac*/ 	.word	0x0001ab80
        /*14b0*/ 	.word	0x00000003
        /*14b4*/ 	.word	0x00030830
        /*14b8*/ 	.short	0x010a
        /*14ba*/ 	.byte	0x3f
	.zero		1


	//   ....[48]....
        /*14bc*/ 	.word	0x0001ac10
        /*14c0*/ 	.word	0x00000003
        /*14c4*/ 	.word	0x00030830
        /*14c8*/ 	.short	0x010a
        /*14ca*/ 	.byte	0x3f
	.zero		1


	//   ....[49]....
        /*14cc*/ 	.word	0x0001be90
        /*14d0*/ 	.word	0x00000000
        /*14d4*/ 	.word	0x00030850
        /*14d8*/ 	.short	0x010a
        /*14da*/ 	.byte	0x3f
	.zero		1


	//   ....[50]....
        /*14dc*/ 	.word	0x0001bee0
        /*14e0*/ 	.word	0x00000000
        /*14e4*/ 	.word	0x00030850
        /*14e8*/ 	.short	0x010a
        /*14ea*/ 	.byte	0x3f
	.zero		1


	//   ....[51]....
        /*14ec*/ 	.word	0x0001c420
        /*14f0*/ 	.word	0x00000004
        /*14f4*/ 	.word	0x00000000
        /*14f8*/ 	.short	0x0101
        /*14fa*/ 	.byte	0x3f
	.zero		1


	//   ....[52]....
        /*14fc*/ 	.word	0x0001cd60
        /*1500*/ 	.word	0x00000000
        /*1504*/ 	.word	0x00000000
        /*1508*/ 	.short	0x0101
        /*150a*/ 	.byte	0x3f
	.zero		1


	//   ....[53]....
        /*150c*/ 	.word	0x0001e390
        /*1510*/ 	.word	0x00000000
        /*1514*/ 	.word	0x00030850
        /*1518*/ 	.short	0x010a
        /*151a*/ 	.byte	0x3f
	.zero		1


	//   ....[54]....
        /*151c*/ 	.word	0x0001e430
        /*1520*/ 	.word	0x00000000
        /*1524*/ 	.word	0x00030850
        /*1528*/ 	.short	0x010a
        /*152a*/ 	.byte	0x3f
	.zero		1


	//   ....[55]....
        /*152c*/ 	.word	0x0001e880
        /*1530*/ 	.word	0x0000000c
        /*1534*/ 	.word	0x00000000
        /*1538*/ 	.short	0x0101
        /*153a*/ 	.byte	0x3f
	.zero		1


	//   ....[56]....
        /*153c*/ 	.word	0x00020ad0
        /*1540*/ 	.word	0x00000000
        /*1544*/ 	.word	0x00000000
        /*1548*/ 	.short	0x0101
        /*154a*/ 	.byte	0x3f
	.zero		1


	//   ....[57]....
        /*154c*/ 	.word	0x00023810
        /*1550*/ 	.word	0x00000006
        /*1554*/ 	.word	0x00030820
        /*1558*/ 	.short	0x010a
        /*155a*/ 	.byte	0x3f
	.zero		1


	//   ....[58]....
        /*155c*/ 	.word	0x000238f0
        /*1560*/ 	.word	0x00000006
        /*1564*/ 	.word	0x000308a0
        /*1568*/ 	.short	0x010a
        /*156a*/ 	.byte	0x3f
	.zero		1


	//   ....[59]....
        /*156c*/ 	.word	0x00023e40
        /*1570*/ 	.word	0x00000006
        /*1574*/ 	.word	0x000308c0
        /*1578*/ 	.short	0x010a
        /*157a*/ 	.byte	0x3f
	.zero		1


	//   ....[60]....
        /*157c*/ 	.word	0x000244e0
        /*1580*/ 	.word	0x00000007
        /*1584*/ 	.word	0x000308a0
        /*1588*/ 	.short	0x010a
        /*158a*/ 	.byte	0x3f
	.zero		1


	//   ....[61]....
        /*158c*/ 	.word	0x00024a10
        /*1590*/ 	.word	0x00000007
        /*1594*/ 	.word	0x000308c0
        /*1598*/ 	.short	0x010a
        /*159a*/ 	.byte	0x3f
	.zero		1


	//   ....[62]....
        /*159c*/ 	.word	0x00025d10
        /*15a0*/ 	.word	0x00000000
        /*15a4*/ 	.word	0x00030840
        /*15a8*/ 	.short	0x010a
        /*15aa*/ 	.byte	0x3f
	.zero		1


	//   ....[63]....
        /*15ac*/ 	.word	0x00026d90
        /*15b0*/ 	.word	0x00000008
        /*15b4*/ 	.word	0x00030800
        /*15b8*/ 	.short	0x0107
        /*15ba*/ 	.byte	0x3f
	.zero		1


	//   ....[64]....
        /*15bc*/ 	.word	0x00026e90
        /*15c0*/ 	.word	0x00000002
        /*15c4*/ 	.word	0x00030800
        /*15c8*/ 	.short	0x0101
        /*15ca*/ 	.byte	0x3f
	.zero		1


	//   ....[65]....
        /*15cc*/ 	.word	0x00026eb0
        /*15d0*/ 	.word	0x00000002
        /*15d4*/ 	.word	0x00030820
        /*15d8*/ 	.short	0x010a
        /*15da*/ 	.byte	0x3f
	.zero		1


	//   ....[66]....
        /*15dc*/ 	.word	0x00027230
        /*15e0*/ 	.word	0x00000003
        /*15e4*/ 	.word	0x00030840
        /*15e8*/ 	.short	0x010a
        /*15ea*/ 	.byte	0x3f
	.zero		1


	//   ....[67]....
        /*15ec*/ 	.word	0x000277f0
        /*15f0*/ 	.word	0x00000002
        /*15f4*/ 	.word	0x00030860
        /*15f8*/ 	.short	0x010a
        /*15fa*/ 	.byte	0x3f
	.zero		1


	//   ....[68]....
        /*15fc*/ 	.word	0x000280d0
        /*1600*/ 	.word	0x00000003
        /*1604*/ 	.word	0x00030840
        /*1608*/ 	.short	0x010a
        /*160a*/ 	.byte	0x3f
	.zero		1


	//   ....[69]....
        /*160c*/ 	.word	0x00028690
        /*1610*/ 	.word	0x00000002
        /*1614*/ 	.word	0x00030860
        /*1618*/ 	.short	0x010a
        /*161a*/ 	.byte	0x3f
	.zero		1


	//   ....[70]....
        /*161c*/ 	.word	0x00028ec0
        /*1620*/ 	.word	0x00000003
        /*1624*/ 	.word	0x00030840
        /*1628*/ 	.short	0x010a
        /*162a*/ 	.byte	0x3f
	.zero		1


	//   ....[71]....
        /*162c*/ 	.word	0x00029470
        /*1630*/ 	.word	0x00000002
        /*1634*/ 	.word	0x00030860
        /*1638*/ 	.short	0x010a
        /*163a*/ 	.byte	0x3f
	.zero		1


	//   ....[72]....
        /*163c*/ 	.word	0x00029c20
        /*1640*/ 	.word	0x00000000
        /*1644*/ 	.word	0x00030860
        /*1648*/ 	.short	0x010a
        /*164a*/ 	.byte	0x3f
	.zero		1


	//   ....[73]....
        /*164c*/ 	.word	0x0002af60
        /*1650*/ 	.word	0x00000000
        /*1654*/ 	.word	0x00030820
        /*1658*/ 	.short	0x010a
        /*165a*/ 	.byte	0x3f
	.zero		1


	//   ....[74]....
        /*165c*/ 	.word	0x0002b110
        /*1660*/ 	.word	0x00000006
        /*1664*/ 	.word	0x00000000
        /*1668*/ 	.short	0x010a
        /*166a*/ 	.byte	0x3f
	.zero		1


	//   ....[75]....
        /*166c*/ 	.word	0x0002b180
        /*1670*/ 	.word	0x00000007
        /*1674*/ 	.word	0x00000000
        /*1678*/ 	.short	0x010a
        /*167a*/ 	.byte	0x3f
	.zero		1


	//   ....[76]....
        /*167c*/ 	.word	0x0002b1f0
        /*1680*/ 	.word	0x00000004
        /*1684*/ 	.word	0x00000000
        /*1688*/ 	.short	0x010a
        /*168a*/ 	.byte	0x3f
	.zero		1


	//   ....[77]....
        /*168c*/ 	.word	0x0002b220
        /*1690*/ 	.word	0x00000003
        /*1694*/ 	.word	0x00000000
        /*1698*/ 	.short	0x010a
        /*169a*/ 	.byte	0x3f
	.zero		1


	//   ....[78]....
        /*169c*/ 	.word	0x0002b280
        /*16a0*/ 	.word	0x00000063
        /*16a4*/ 	.word	0x00030890
        /*16a8*/ 	.short	0x010a
        /*16aa*/ 	.byte	0x3f
	.zero		1


	//   ....[79]....
        /*16ac*/ 	.word	0x0002b2d0
        /*16b0*/ 	.word	0x00000063
        /*16b4*/ 	.word	0x00030890
        /*16b8*/ 	.short	0x010a
        /*16ba*/ 	.byte	0x3f
	.zero		1


	//   ....[80]....
        /*16bc*/ 	.word	0x0002b320
        /*16c0*/ 	.word	0x00000063
        /*16c4*/ 	.word	0x00030890
        /*16c8*/ 	.short	0x010a
        /*16ca*/ 	.byte	0x3f
	.zero		1


	//   ....[81]....
        /*16cc*/ 	.word	0x0002b370
        /*16d0*/ 	.word	0x00000063
        /*16d4*/ 	.word	0x000308b0
        /*16d8*/ 	.short	0x010a
        /*16da*/ 	.byte	0x3f
	.zero		1


	//   ....[82]....
        /*16dc*/ 	.word	0x0002bad0
        /*16e0*/ 	.word	0x00000010
        /*16e4*/ 	.word	0x00030800
        /*16e8*/ 	.short	0x010a
        /*16ea*/ 	.byte	0x3f
	.zero		1


	//   ....[83]....
        /*16ec*/ 	.word	0x0002c230
        /*16f0*/ 	.word	0x00000010
        /*16f4*/ 	.word	0x00030800
        /*16f8*/ 	.short	0x010a
        /*16fa*/ 	.byte	0x3f
	.zero		1


	//   ....[84]....
        /*16fc*/ 	.word	0x0002c280
        /*1700*/ 	.word	0x00000039
        /*1704*/ 	.word	0x00030830
        /*1708*/ 	.short	0x010a
        /*170a*/ 	.byte	0x3f
	.zero		1


	//   ....[85]....
        /*170c*/ 	.word	0x0002c2d0
        /*1710*/ 	.word	0x00000002
        /*1714*/ 	.word	0x00030830
        /*1718*/ 	.short	0x010a
        /*171a*/ 	.byte	0x3f
	.zero		1


	//   ....[86]....
        /*171c*/ 	.word	0x0002c320
        /*1720*/ 	.word	0x00000000
        /*1724*/ 	.word	0x00030850
        /*1728*/ 	.short	0x010a
        /*172a*/ 	.byte	0x3f
	.zero		1


	//   ....[87]....
        /*172c*/ 	.word	0x0002c370
        /*1730*/ 	.word	0x00000003
        /*1734*/ 	.word	0x00030830
        /*1738*/ 	.short	0x010a
        /*173a*/ 	.byte	0x3f
	.zero		1


	//   ....[88]....
        /*173c*/ 	.word	0x0002c3c0
        /*1740*/ 	.word	0x000000e8
        /*1744*/ 	.word	0x00030850
        /*1748*/ 	.short	0x010a
        /*174a*/ 	.byte	0x3f
	.zero		1


	//   ....[89]....
        /*174c*/ 	.word	0x0002c410
        /*1750*/ 	.word	0x00000003
        /*1754*/ 	.word	0x00030830
        /*1758*/ 	.short	0x010a
        /*175a*/ 	.byte	0x3f
	.zero		1


	//   ....[90]....
        /*175c*/ 	.word	0x0002c460
        /*1760*/ 	.word	0x00000000
        /*1764*/ 	.word	0x00030850
        /*1768*/ 	.short	0x010a
        /*176a*/ 	.byte	0x3f
	.zero		1


	//   ....[91]....
        /*176c*/ 	.word	0x0002c4b0
        /*1770*/ 	.word	0x00000000
        /*1774*/ 	.word	0x00030850
        /*1778*/ 	.short	0x010a
        /*177a*/ 	.byte	0x3f
	.zero		1


	//   ....[92]....
        /*177c*/ 	.word	0x0002c670
        /*1780*/ 	.word	0x00000005
        /*1784*/ 	.word	0x00030820
        /*1788*/ 	.short	0x010a
        /*178a*/ 	.byte	0x3f
	.zero		1


	//   ....[93]....
        /*178c*/ 	.word	0x0002c6c0
        /*1790*/ 	.word	0x00000006
        /*1794*/ 	.word	0x000308a0
        /*1798*/ 	.short	0x010a
        /*179a*/ 	.byte	0x3f
	.zero		1


	//   ....[94]....
        /*179c*/ 	.word	0x0002c710
        /*17a0*/ 	.word	0x00000006
        /*17a4*/ 	.word	0x000308c0
        /*17a8*/ 	.short	0x010a
        /*17aa*/ 	.byte	0x3f
	.zero		1


	//   ....[95]....
        /*17ac*/ 	.word	0x0002c760
        /*17b0*/ 	.word	0x00000007
        /*17b4*/ 	.word	0x000308a0
        /*17b8*/ 	.short	0x010a
        /*17ba*/ 	.byte	0x3f
	.zero		1


	//   ....[96]....
        /*17bc*/ 	.word	0x0002c7b0
        /*17c0*/ 	.word	0x00000007
        /*17c4*/ 	.word	0x000308c0
        /*17c8*/ 	.short	0x010a
        /*17ca*/ 	.byte	0x3f
	.zero		1


	//   ....[97]....
        /*17cc*/ 	.word	0x0002c950
        /*17d0*/ 	.word	0x00000000
        /*17d4*/ 	.word	0x00030840
        /*17d8*/ 	.short	0x010a
        /*17da*/ 	.byte	0x3f
	.zero		1


	//   ....[98]....
        /*17dc*/ 	.word	0x0002d590
        /*17e0*/ 	.word	0x00000002
        /*17e4*/ 	.word	0x00030820
        /*17e8*/ 	.short	0x010a
        /*17ea*/ 	.byte	0x3f
	.zero		1


	//   ....[99]....
        /*17ec*/ 	.word	0x0002d5e0
        /*17f0*/ 	.word	0x00000003
        /*17f4*/ 	.word	0x00030840
        /*17f8*/ 	.short	0x010a
        /*17fa*/ 	.byte	0x3f
	.zero		1


	//   ....[100]....
        /*17fc*/ 	.word	0x0002d630
        /*1800*/ 	.word	0x00000002
        /*1804*/ 	.word	0x00030860
        /*1808*/ 	.short	0x010a
        /*180a*/ 	.byte	0x3f
	.zero		1


	//   ....[101]....
        /*180c*/ 	.word	0x0002d680
        /*1810*/ 	.word	0x00000003
        /*1814*/ 	.word	0x00030840
        /*1818*/ 	.short	0x010a
        /*181a*/ 	.byte	0x3f
	.zero		1


	//   ....[102]....
        /*181c*/ 	.word	0x0002d6d0
        /*1820*/ 	.word	0x00000002
        /*1824*/ 	.word	0x00030860
        /*1828*/ 	.short	0x010a
        /*182a*/ 	.byte	0x3f
	.zero		1


	//   ....[103]....
        /*182c*/ 	.word	0x0002d720
        /*1830*/ 	.word	0x00000003
        /*1834*/ 	.word	0x00030840
        /*1838*/ 	.short	0x010a
        /*183a*/ 	.byte	0x3f
	.zero		1


	//   ....[104]....
        /*183c*/ 	.word	0x0002d770
        /*1840*/ 	.word	0x00000002
        /*1844*/ 	.word	0x00030860
        /*1848*/ 	.short	0x010a
        /*184a*/ 	.byte	0x3f
	.zero		1


	//   ....[105]....
        /*184c*/ 	.word	0x0002d7c0
        /*1850*/ 	.word	0x00000000
        /*1854*/ 	.word	0x00030860
        /*1858*/ 	.short	0x010a
        /*185a*/ 	.byte	0x3f
	.zero		1


	//   ....[106]....
        /*185c*/ 	.word	0x0002e240
        /*1860*/ 	.word	0x00000000
        /*1864*/ 	.word	0x00030820
        /*1868*/ 	.short	0x010a
        /*186a*/ 	.byte	0x3f
	.zero		1


	//   ....[107]....
        /*186c*/ 	.word	0x0002e3e0
        /*1870*/ 	.word	0x00000006
        /*1874*/ 	.word	0x00000000
        /*1878*/ 	.short	0x010a
        /*187a*/ 	.byte	0x3f
	.zero		1


	//   ....[108]....
        /*187c*/ 	.word	0x0002e430
        /*1880*/ 	.word	0x00000007
        /*1884*/ 	.word	0x00000000
        /*1888*/ 	.short	0x010a
        /*188a*/ 	.byte	0x3f
	.zero		1


	//   ....[109]....
        /*188c*/ 	.word	0x0002e480
        /*1890*/ 	.word	0x00000004
        /*1894*/ 	.word	0x00000000
        /*1898*/ 	.short	0x010a
        /*189a*/ 	.byte	0x3f
	.zero		1


	//----- nvinfo : EIATTR_NUM_MBARRIERS
	.align		4
.L_537:
        /*189c*/ 	.byte	0x03, 0x38
        /*189e*/ 	.short	0x0016


	//----- nvinfo : EIATTR_EXIT_INSTR_OFFSETS
	.align		4
        /*18a0*/ 	.byte	0x04, 0x1c
        /*18a2*/ 	.short	(.L_539 - .L_538)


	//   ....[0]....
.L_538:
        /*18a4*/ 	.word	0x0002b270


	//----- nvinfo : EIATTR_MAX_THREADS
	.align		4
.L_539:
        /*18a8*/ 	.byte	0x04, 0x05
        /*18aa*/ 	.short	(.L_541 - .L_540)
.L_540:
        /*18ac*/ 	.word	0x00000180
        /*18b0*/ 	.word	0x00000001
        /*18b4*/ 	.word	0x00000001


	//----- nvinfo : EIATTR_CRS_STACK_SIZE
	.align		4
.L_541:
        /*18b8*/ 	.byte	0x04, 0x1e
        /*18ba*/ 	.short	(.L_543 - .L_542)
.L_542:
        /*18bc*/ 	.word	0x00000000


	//----- nvinfo : EIATTR_CBANK_PARAM_SIZE
	.align		4
.L_543:
        /*18c0*/ 	.byte	0x03, 0x19
        /*18c2*/ 	.short	0x0af0


	//----- nvinfo : EIATTR_PARAM_CBANK
	.align		4
        /*18c4*/ 	.byte	0x04, 0x0a
        /*18c6*/ 	.short	(.L_545 - .L_544)
	.align		4
.L_544:
        /*18c8*/ 	.word	index@(.nv.constant0._ZN7cutlass13device_kernelIN5flash11enable_sm90INS1_16FlashAttnFwdSm90INS1_25CollectiveMainloopFwdSm90ILi2EN4cute5tupleIJNS5_1CILi1EEES8_S8_EEENS6_IJNS7_ILi128EEENS7_ILi64EEENS7_ILi256EEEEEELi256ENS_6half_tEfNS_4arch4Sm90ELb0ELb1ELb1ELb1ELb0ELb1ELb0ELb1ELb1ELb1ELb0ELb0EEENS1_21CollectiveEpilogueFwdINS6_IJSA_SC_SB_EEES9_SE_SG_Li256ELb1ELb1ELb0ELb0EEENS1_36VarlenDynamicPersistentTileSchedulerILi128ELi64ELi256ELi128ELb0ELb1ELb1ELb1ELb0ELb1EEEEEEEEEvNT_6ParamsE)
        /*18cc*/ 	.short	0x0210
        /*18ce*/ 	.short	0x0af0


	//----- nvinfo : EIATTR_SW_WAR
	.align		4
.L_545:
        /*18d0*/ 	.byte	0x04, 0x36
        /*18d2*/ 	.short	(.L_547 - .L_546)
.L_546:
        /*18d4*/ 	.word	0x00000008
.L_547:


//--------------------- .nv.info._ZN7cutlass13device_kernelIN5flash11enable_sm90INS1_16FlashAttnFwdSm90INS1_25CollectiveMainloopFwdSm90ILi2EN4cute5tupleIJNS5_1CILi1EEES8_S8_EEENS6_IJNS7_ILi128EEENS7_ILi80EEENS7_ILi256EEEEEELi256ENS_6half_tEfNS_4arch4Sm90ELb1ELb0ELb1ELb0ELb0ELb0ELb0ELb1ELb1ELb1ELb0ELb0EEENS1_21CollectiveEpilogueFwdINS6_IJSA_SC_SB_EEES9_SE_SG_Li256ELb0ELb1ELb0ELb0EEENS1_30DynamicPersistentTileSchedulerILi256ELi128ELb0ELb1ELb1EEEEEEEEEvNT_6ParamsE --------------------------
	.section	.nv.info._ZN7cutlass13device_kernelIN5flash11enable_sm90INS1_16FlashAttnFwdSm90INS1_25CollectiveMainloopFwdSm90ILi2EN4cute5tupleIJNS5_1CILi1EEES8_S8_EEENS6_IJNS7_ILi128EEENS7_ILi80EEENS7_ILi256EEEEEELi256ENS_6half_tEfNS_4arch4Sm90ELb1ELb0ELb1ELb0ELb0ELb0ELb0ELb1ELb1ELb1ELb0ELb0EEENS1_21CollectiveEpilogueFwdINS6_IJSA_SC_SB_EEES9_SE_SG_Li256ELb0ELb1ELb0ELb0EEENS1_30DynamicPersistentTileSchedulerILi256ELi128ELb0ELb1ELb1EEEEEEEEEvNT_6ParamsE,"",@"SHT_CUDA_INFO"
	.sectionflags	@""
	.align	4


	//----- nvinfo : EIATTR_CUDA_API_VERSION
	.align		4
        /*0000*/ 	.byte	0x04, 0x37
        /*0002*/ 	.short	(.L_549 - .L_548)
.L_548:
        /*0004*/ 	.word	0x00000082


	//----- nvinfo : EIATTR_KPARAM_INFO
	.align		4
.L_549:
        /*0008*/ 	.byte	0x04, 0x17
        /*000a*/ 	.short	(.L_551 - .L_550)
.L_550:
        /*000c*/ 	.word	0x00000000
        /*0010*/ 	.short	0x0000
        /*0012*/ 	.short	0x0070
        /*0014*/ 	.byte	0x00, 0xf0, 0x01, 0x2a


	//----- nvinfo : EIATTR_SPARSE_MMA_MASK
	.align		4
.L_551:
        /*0018*/ 	.byte	0x03, 0x50
        /*001a*/ 	.short	0x0000


	//----- nvinfo : EIATTR_MAXREG_COUNT
	.align		4
        /*001c*/ 	.byte	0x03, 0x1b
        /*001e*/ 	.short	0x00a8


	//----- nvinfo : EIATTR_NUM_BARRIERS
	.align		4
        /*0020*/ 	.byte	0x02, 0x4c
        /*0022*/ 	.byte	0x09
	.zero		1


	//----- nvinfo : EIATTR_EXTERNS
	.align		4
        /*0024*/ 	.byte	0x04, 0x0f
        /*0026*/ 	.short	(.L_553 - .L_552)


	//   ....[0]....
	.align		4
.L_552:
        /*0028*/ 	.word	index@(__assertfail)


	//----- nvinfo : EIATTR_ANNOTATIONS
	.align		4
.L_553:
        /*002c*/ 	.byte	0x04, 0x55
        /*002e*/ 	.short	(.L_555 - .L_554)


	//   ....[0]....
.L_554:
        /* <DEDUP_REMOVED lines=27> */


	//----- nvinfo : EIATTR_MERCURY_ISA_VERSION
	.align		4
.L_555:
        /*01c8*/ 	.byte	0x03, 0x5f
        /*01ca*/ 	.short	0x0101


	//----- nvinfo : EIATTR_INT_WARP_WIDE_INSTR_OFFSETS
	.align		4
        /*01cc*/ 	.byte	0x04, 0x31
        /*01ce*/ 	.short	(.L_557 - .L_556)


	//   ....[0]....
.L_556:
        /*01d0*/ 	.word	0x00000130


	//   ....[1]....
        /*01d4*/ 	.word	0x00000170


	//   ....[2]....
        /*01d8*/ 	.word	0x000001e0


	//   ....[3]....
        /*01dc*/ 	.word	0x000125c0


	//   ....[4]....
        /*01e0*/ 	.word	0x00012660


	//   ....[5]....
        /*01e4*/ 	.word	0x00016790


	//   ....[6]....
        /*01e8*/ 	.word	0x00016830


	//----- nvinfo : EIATTR_COOP_GROUP_MASK_REGIDS
	.align		4
.L_557:
        /*01ec*/ 	.byte	0x04, 0x29
        /*01ee*/ 	.short	(.L_559 - .L_558)


	//   ....[0]....
.L_558:
        /*01f0*/ 	.word	0xffffffff


	//   ....[1]....
        /*01f4*/ 	.word	0xffffffff


	//   ....[2]....
        /*01f8*/ 	.word	0xffffffff


	//   ....[3]....
        /*01fc*/ 	.word	0xffffffff


	//   ....[4]....
        /*0200*/ 	.word	0xffffffff


	//   ....[5]....
        /*0204*/ 	.word	0xffffffff


	//   ....[6]....
        /*0208*/ 	.word	0xffffffff


	//   ....[7]....
        /*020c*/ 	.word	0xffffffff


	//   ....[8]....
        /*0210*/ 	.word	0xffffffff


	//   ....[9]....
        /*0214*/ 	.word	0xffffffff


	//   ....[10]....
        /*0218*/ 	.word	0xffffffff


	//   ....[11]....
        /*021c*/ 	.word	0xffffffff


	//   ....[12]....
        /*0220*/ 	.word	0xffffffff


	//   ....[13]....
        /*0224*/ 	.word	0xffffffff


	//   ....[14]....
        /*0228*/ 	.word	0xffffffff


	//   ....[15]....
        /*022c*/ 	.word	0xffffffff


	//   ....[16]....
        /*0230*/ 	.word	0xffffffff


	//   ....[17]....
        /*0234*/ 	.word	0xffffffff


	//   ....[18]....
        /*0238*/ 	.word	0xffffffff


	//   ....[19]....
        /*023c*/ 	.word	0xffffffff


	//   ....[20]....
        /*0240*/ 	.word	0xffffffff


	//   ....[21]....
        /*0244*/ 	.word	0xffffffff


	//   ....[22]....
        /*0248*/ 	.word	0xffffffff


	//   ....[23]....
        /*024c*/ 	.word	0xffffffff


	//   ....[24]....
        /*0250*/ 	.word	0xffffffff


	//   ....[25]....
        /*0254*/ 	.word	0xffffffff


	//   ....[26]....
        /*0258*/ 	.word	0xffffffff


	//   ....[27]....
        /*025c*/ 	.word	0xffffffff


	//   ....[28]....
        /*0260*/ 	.word	0xffffffff


	//   ....[29]....
        /*0264*/ 	.word	0xffffffff


	//   ....[30]....
        /*0268*/ 	.word	0xffffffff


	//   ....[31]....
        /*026c*/ 	.word	0xffffffff


	//   ....[32]....
        /*0270*/ 	.word	0xffffffff


	//   ....[33]....
        /*0274*/ 	.word	0xffffffff


	//   ....[34]....
        /*0278*/ 	.word	0xffffffff


	//   ....[35]....
        /*027c*/ 	.word	0xffffffff


	//   ....[36]....
        /*0280*/ 	.word	0xffffffff


	//   ....[37]....
        /*0284*/ 	.word	0xffffffff


	//   ....[38]....
        /*0288*/ 	.word	0xffffffff


	//   ....[39]....
        /*028c*/ 	.word	0xffffffff


	//   ....[40]....
        /*0290*/ 	.word	0xffffffff


	//   ....[41]....
        /*0294*/ 	.word	0xffffffff


	//   ....[42]....
        /*0298*/ 	.word	0xffffffff


	//   ....[43]....
        /*029c*/ 	.word	0xffffffff


	//   ....[44]....
        /*02a0*/ 	.word	0xffffffff


	//   ....[45]....
        /*02a4*/ 	.word	0xffffffff


	//   ....[46]....
        /*02a8*/ 	.word	0xffffffff


	//   ....[47]....
        /*02ac*/ 	.word	0xffffffff


	//   ....[48]....
        /*02b0*/ 	.word	0xffffffff


	//   ....[49]....
        /*02b4*/ 	.word	0xffffffff


	//   ....[50]....
        /*02b8*/ 	.word	0xffffffff


	//   ....[51]....
        /*02bc*/ 	.word	0xffffffff


	//   ....[52]....
        /*02c0*/ 	.word	0xffffffff


	//   ....[53]....
        /*02c4*/ 	.word	0xffffffff


	//   ....[54]....
        /*02c8*/ 	.word	0xffffffff


	//   ....[55]....
        /*02cc*/ 	.word	0xffffffff


	//   ....[56]....
        /*02d0*/ 	.word	0xffffffff


	//   ....[57]....
        /*02d4*/ 	.word	0xffffffff


	//   ....[58]....
        /*02d8*/ 	.word	0xffffffff


	//   ....[59]....
        /*02dc*/ 	.word	0xffffffff


	//   ....[60]....
        /*02e0*/ 	.word	0xffffffff


	//   ....[61]....
        /*02e4*/ 	.word	0xffffffff


	//   ....[62]....
        /*02e8*/ 	.word	0xffffffff


	//   ....[63]....
        /*02ec*/ 	.word	0xffffffff


	//   ....[64]....
        /*02f0*/ 	.word	0xffffffff


	//   ....[65]....
        /*02f4*/ 	.word	0xffffffff


	//   ....[66]....
        /*02f8*/ 	.word	0xffffffff


	//   ....[67]....
        /*02fc*/ 	.word	0xffffffff


	//   ....[68]....
        /*0300*/ 	.word	0x0500000f


	//   ....[69]....
        /*0304*/ 	.word	0x0500000f


	//   ....[70]....
        /*0308*/ 	.word	0x0500000f


	//   ....[71]....
        /*030c*/ 	.word	0x0500000f


	//   ....[72]....
        /*0310*/ 	.word	0x0500000f


	//   ....[73]....
        /*0314*/ 	.word	0x0500000f


	//   ....[74]....
        /*0318*/ 	.word	0x0500000f


	//   ....[75]....
        /*031c*/ 	.word	0x0500000f


	//   ....[76]....
        /*0320*/ 	.word	0x0500000f


	//   ....[77]....
        /*0324*/ 	.word	0x0500000f


	//   ....[78]....
        /*0328*/ 	.word	0x0500000f


	//   ....[79]....
        /*032c*/ 	.word	0x0500000f


	//   ....[80]....
        /*0330*/ 	.word	0x0500000f


	//   ....[81]....
        /*0334*/ 	.word	0x0500000f


	//   ....[82]....
        /*0338*/ 	.word	0x0500000f


	//   ....[83]....
        /*033c*/ 	.word	0x0500000f


	//   ....[84]....
        /*0340*/ 	.word	0x0500000f


	//   ....[85]....
        /*0344*/ 	.word	0x0500000f


	//   ....[86]....
        /*0348*/ 	.word	0x0500000f


	//----- nvinfo : EIATTR_COOP_GROUP_INSTR_OFFSETS
	.align		4
.L_559:
        /*034c*/ 	.byte	0x04, 0x28
        /*034e*/ 	.short	(.L_561 - .L_560)


	//   ....[0]....
.L_560:
        /*0350*/ 	.word	0x00000060


	//   ....[1]....
        /*0354*/ 	.word	0x00000140


	//   ....[2]....
        /*0358*/ 	.word	0x00000190


	//   ....[3]....
        /*035c*/ 	.word	0x000003c0


	//   ....[4]....
        /*0360*/ 	.word	0x00000520


	//   ....[5]....
        /*0364*/ 	.word	0x00000640


	//   ....[6]....
        /*0368*/ 	.word	0x000007a0


	//   ....[7]....
        /*036c*/ 	.word	0x00001710


	//   ....[8]....
        /*0370*/ 	.word	0x00003f70


	//   ....[9]....
        /*0374*/ 	.word	0x00003fa0


	//   ....[10]....
        /*0378*/ 	.word	0x00004cb0


	//   ....[11]....
        /*037c*/ 	.word	0x00004d20


	//   ....[12]....
        /*0380*/ 	.word	0x000052d0


	//   ....[13]....
        /*0384*/ 	.word	0x00005340


	//   ....[14]....
        /*0388*/ 	.word	0x00008670


	//   ....[15]....
        /*038c*/ 	.word	0x00008680


	//   ....[16]....
        /*0390*/ 	.word	0x00008dc0


	//   ....[17]....
        /*0394*/ 	.word	0x00008ec0


	//   ....[18]....
        /*0398*/ 	.word	0x000094a0


	//   ....[19]....
        /*039c*/ 	.word	0x00009520


	//   ....[20]....
        /*03a0*/ 	.word	0x0000ced0


	//   ....[21]....
        /*03a4*/ 	.word	0x0000cf30


	//   ....[22]....
        /*03a8*/ 	.word	0x0000d4c0


	//   ....[23]....
        /*03ac*/ 	.word	0x0000d520


	//   ....[24]....
        /*03b0*/ 	.word	0x0000e680


	//   ....[25]....
        /*03b4*/ 	.word	0x0000e6c0


	//   ....[26]....
        /*03b8*/ 	.word	0x0000e790


	//   ....[27]....
        /*03bc*/ 	.word	0x0000e7c0


	//   ....[28]....
        /*03c0*/ 	.word	0x00010520


	//   ....[29]....
        /*03c4*/ 	.word	0x00010550


	//   ....[30]....
        /*03c8*/ 	.word	0x000105f0


	//   ....[31]....
        /*03cc*/ 	.word	0x00010620


	//   ....[32]....
        /*03d0*/ 	.word	0x00010b70


	//   ....[33]....
        /*03d4*/ 	.word	0x00010ba0


	//   ....[34]....
        /*03d8*/ 	.word	0x00010d00


	//   ....[35]....
        /*03dc*/ 	.word	0x00010d20


	//   ....[36]....
        /*03e0*/ 	.word	0x00010e70


	//   ....[37]....
        /*03e4*/ 	.word	0x00010e90


	//   ....[38]....
        /*03e8*/ 	.word	0x00010ff0


	//   ....[39]....
        /*03ec*/ 	.word	0x00011010


	//   ....[40]....
        /*03f0*/ 	.word	0x000117e0


	//   ....[41]....
        /*03f4*/ 	.word	0x00011800


	//   ....[42]....
        /*03f8*/ 	.word	0x00011950


	//   ....[43]....
        /*03fc*/ 	.word	0x00011970


	//   ....[44]....
        /*0400*/ 	.word	0x00011ac0


	//   ....[45]....
        /*0404*/ 	.word	0x00011ae0


	//   ....[46]....
        /*0408*/ 	.word	0x00011c40


	//   ....[47]....
        /*040c*/ 	.word	0x00011c60


	//   ....[48]....
        /*0410*/ 	.word	0x00011e50


	//   ....[49]....
        /*0414*/ 	.word	0x00012be0


	//   ....[50]....
        /*0418*/ 	.word	0x000136d0


	//   ....[51]....
        /*041c*/ 	.word	0x00013710


	//   ....[52]....
        /*0420*/ 	.word	0x000137f0


	//   ....[53]....
        /*0424*/ 	.word	0x00013800


	//   ....[54]....
        /*0428*/ 	.word	0x000138a0


	//   ....[55]....
        /*042c*/ 	.word	0x000138b0


	//   ....[56]....
        /*0430*/ 	.word	0x00013950


	//   ....[57]....
        /*0434*/ 	.word	0x00013960


	//   ....[58]....
        /*0438*/ 	.word	0x00013a00


	//   ....[59]....
        /*043c*/ 	.word	0x00013a10


	//   ....[60]....
        /*0440*/ 	.word	0x00013ab0


	//   ....[61]....
        /*0444*/ 	.word	0x00013ac0


	//   ....[62]....
        /*0448*/ 	.word	0x00013b60


	//   ....[63]....
        /*044c*/ 	.word	0x00013b70


	//   ....[64]....
        /*0450*/ 	.word	0x00013bb0


	//   ....[65]....
        /*0454*/ 	.word	0x00013c00


	//   ....[66]....
        /*0458*/ 	.word	0x00016f70


	//   ....[67]....
        /*045c*/ 	.word	0x00017160


	//   ....[68]....
        /*0460*/ 	.word	0x00017710


	//   ....[69]....
        /*0464*/ 	.word	0x00017870


	//   ....[70]....
        /*0468*/ 	.word	0x000178d0


	//   ....[71]....
        /*046c*/ 	.word	0x00017a30


	//   ....[72]....
        /*0470*/ 	.word	0x00017a80


	//   ....[73]....
        /*0474*/ 	.word	0x00017bb0


	//   ....[74]....
        /*0478*/ 	.word	0x00017c00


	//   ....[75]....
        /*047c*/ 	.word	0x00017d30


	//   ....[76]....
        /*0480*/ 	.word	0x00017d80


	//   ....[77]....
        /*0484*/ 	.word	0x00017eb0


	//   ....[78]....
        /*0488*/ 	.word	0x00017f00


	//   ....[79]....
        /*048c*/ 	.word	0x00018030


	//   ....[80]....
        /*0490*/ 	.word	0x00018080


	//   ....[81]....
        /*0494*/ 	.word	0x000181b0


	//   ....[82]....
        /*0498*/ 	.word	0x00018200


	//   ....[83]....
        /*049c*/ 	.word	0x00018310


	//   ....[84]....
        /*04a0*/ 	.word	0x00018360


	//   ....[85]....
        /*04a4*/ 	.word	0x00018680


	//   ....[86]....
        /*04a8*/ 	.word	0x000187a0


	//----- nvinfo : EIATTR_REG_RECONFIG
	.align		4
.L_561:
        /*04ac*/ 	.byte	0x01, 0x54
	.zero		2


	//----- nvinfo : EIATTR_SYSCALL_OFFSETS
	.align		4
        /*04b0*/ 	.byte	0x04, 0x46
        /*04b2*/ 	.short	(.L_563 - .L_562)


	//   ....[0]....
.L_562:
        /*04b4*/ 	.word	0x00001900


	//   ....[1]....
        /*04b8*/ 	.word	0x000127d0


	//   ....[2]....
        /*04bc*/ 	.word	0x00012920


	//   ....[3]....
        /*04c0*/ 	.word	0x00012a10


	//   ....[4]....
        /*04c4*/ 	.word	0x00013280


	//----- nvinfo : EIATTR_MBARRIER_INSTR_OFFSETS
	.align		4
.L_563:
        /*04c8*/ 	.byte	0x04, 0x39
        /*04ca*/ 	.short	(.L_565 - .L_564)


	//   ....[0]....
.L_564:
        /*04cc*/ 	.word	0x00000270
        /*04d0*/ 	.word	0x000000ff
        /*04d4*/ 	.word	0x00038800
        /*04d8*/ 	.short	0x0100
        /*04da*/ 	.byte	0x08
	.zero		1


	//   ....[1]....
        /*04dc*/ 	.word	0x00000280
        /*04e0*/ 	.word	0x000000ff
        /*04e4*/ 	.word	0x00038820
        /*04e8*/ 	.short	0x0100
        /*04ea*/ 	.byte	0x08
	.zero		1


	//   ....[2]....
        /*04ec*/ 	.word	0x00000370
        /*04f0*/ 	.word	0x000000ff
        /*04f4*/ 	.word	0x00038830
        /*04f8*/ 	.short	0x0100
        /*04fa*/ 	.byte	0x08
	.zero		1


	//   ....[3]....
        /*04fc*/ 	.word	0x00000380
        /*0500*/ 	.word	0x000000ff
        /*0504*/ 	.word	0x00038840
        /*0508*/ 	.short	0x0100
        /*050a*/ 	.byte	0x08
	.zero		1


	//   ....[4]....
        /*050c*/ 	.word	0x00000390
        /*0510*/ 	.word	0x000000ff
        /*0514*/ 	.word	0x00038838
        /*0518*/ 	.short	0x0100
        /*051a*/ 	.byte	0x08
	.zero		1


	//   ....[5]....
        /*051c*/ 	.word	0x000003a0
        /*0520*/ 	.word	0x000000ff
        /*0524*/ 	.word	0x00038848
        /*0528*/ 	.short	0x0100
        /*052a*/ 	.byte	0x08
	.zero		1


	//   ....[6]....
        /*052c*/ 	.word	0x000004d0
        /*0530*/ 	.word	0x000000ff
        /*0534*/ 	.word	0x00038850
        /*0538*/ 	.short	0x0100
        /*053a*/ 	.byte	0x08
	.zero		1


	//   ....[7]....
        /*053c*/ 	.word	0x000004e0
        /*0540*/ 	.word	0x000000ff
        /*0544*/ 	.word	0x00038860
        /*0548*/ 	.short	0x0100
        /*054a*/ 	.byte	0x08
	.zero		1


	//   ....[8]....
        /*054c*/ 	.word	0x000004f0
        /*0550*/ 	.word	0x000000ff
        /*0554*/ 	.word	0x00038858
        /*0558*/ 	.short	0x0100
        /*055a*/ 	.byte	0x08
	.zero		1


	//   ....[9]....
        /*055c*/ 	.word	0x00000500
        /*0560*/ 	.word	0x000000ff
        /*0564*/ 	.word	0x00038868
        /*0568*/ 	.short	0x0100
        /*056a*/ 	.byte	0x08
	.zero		1


	//   ....[10]....
        /*056c*/ 	.word	0x000005f0
        /*0570*/ 	.word	0x000000ff
        /*0574*/ 	.word	0x00038870
        /*0578*/ 	.short	0x0100
        /*057a*/ 	.byte	0x06
	.zero		1


	//   ....[11]....
        /*057c*/ 	.word	0x00000600
        /*0580*/ 	.word	0x000000ff
        /*0584*/ 	.word	0x00038880
        /*0588*/ 	.short	0x0100
        /*058a*/ 	.byte	0x06
	.zero		1


	//   ....[12]....
        /*058c*/ 	.word	0x00000610
        /*0590*/ 	.word	0x000000ff
        /*0594*/ 	.word	0x00038878
        /*0598*/ 	.short	0x0100
        /*059a*/ 	.byte	0x06
	.zero		1


	//   ....[13]....
        /*059c*/ 	.word	0x00000620
        /*05a0*/ 	.word	0x000000ff
        /*05a4*/ 	.word	0x00038888
        /*05a8*/ 	.short	0x0100
        /*05aa*/ 	.byte	0x06
	.zero		1


	//   ....[14]....
        /*05ac*/ 	.word	0x00000750
        /*05b0*/ 	.word	0x000000ff
        /*05b4*/ 	.word	0x00038890
        /*05b8*/ 	.short	0x0100
        /*05ba*/ 	.byte	0x08
	.zero		1


	//   ....[15]....
        /*05bc*/ 	.word	0x00000760
        /*05c0*/ 	.word	0x000000ff
        /*05c4*/ 	.word	0x000388a0
        /*05c8*/ 	.short	0x0100
        /*05ca*/ 	.byte	0x08
	.zero		1


	//   ....[16]....
        /*05cc*/ 	.word	0x00000770
        /*05d0*/ 	.word	0x000000ff
        /*05d4*/ 	.word	0x00038898
        /*05d8*/ 	.short	0x0100
        /*05da*/ 	.byte	0x08
	.zero		1


	//   ....[17]....
        /*05dc*/ 	.word	0x00000780
        /*05e0*/ 	.word	0x000000ff
        /*05e4*/ 	.word	0x000388a8
        /*05e8*/ 	.short	0x0100
        /*05ea*/ 	.byte	0x08
	.zero		1


	//   ....[18]....
        /*05ec*/ 	.word	0x000008b0
        /*05f0*/ 	.word	0x000000ff
        /*05f4*/ 	.word	0x000388b0
        /*05f8*/ 	.short	0x0100
        /*05fa*/ 	.byte	0x08
	.zero		1


	//   ....[19]....
        /*05fc*/ 	.word	0x000008c0
        /*0600*/ 	.word	0x000000ff
        /*0604*/ 	.word	0x000388c0
        /*0608*/ 	.short	0x0100
        /*060a*/ 	.byte	0x08
	.zero		1


	//   ....[20]....
        /*060c*/ 	.word	0x000008d0
        /*0610*/ 	.word	0x000000ff
        /*0614*/ 	.word	0x000388b8
        /*0618*/ 	.short	0x0100
        /*061a*/ 	.byte	0x08
	.zero		1


	//   ....[21]....
        /*061c*/ 	.word	0x000008e0
        /*0620*/ 	.word	0x000000ff
        /*0624*/ 	.word	0x000388c8
        /*0628*/ 	.short	0x0100
        /*062a*/ 	.byte	0x08
	.zero		1


	//   ....[22]....
        /*062c*/ 	.word	0x000019b0
        /*0630*/ 	.word	0x000000ff
        /*0634*/ 	.word	0x00038800
        /*0638*/ 	.short	0x010a
        /*063a*/ 	.byte	0x06
	.zero		1


	//   ....[23]....
        /*063c*/ 	.word	0x00001a50
        /*0640*/ 	.word	0x00000000
        /*0644*/ 	.word	0x00038830
        /*0648*/ 	.short	0x010a
        /*064a*/ 	.byte	0x3f
	.zero		1


	//   ....[24]....
        /*064c*/ 	.word	0x00001ab0
        /*0650*/ 	.word	0x00000000
        /*0654*/ 	.word	0x00038830
        /*0658*/ 	.short	0x010a
        /*065a*/ 	.byte	0x3f
	.zero		1


	//   ....[25]....
        /*065c*/ 	.word	0x00004ae0
        /*0660*/ 	.word	0x00000000
        /*0664*/ 	.word	0x00000000
        /*0668*/ 	.short	0x0101
        /*066a*/ 	.byte	0x3f
	.zero		1


	//   ....[26]....
        /*066c*/ 	.word	0x00005d10
        /*0670*/ 	.word	0x000000ff
        /*0674*/ 	.word	0x00038830
        /*0678*/ 	.short	0x010a
        /*067a*/ 	.byte	0x04
	.zero		1


	//   ....[27]....
        /*067c*/ 	.word	0x00005d60
        /*0680*/ 	.word	0x000000ff
        /*0684*/ 	.word	0x00038830
        /*0688*/ 	.short	0x010a
        /*068a*/ 	.byte	0x04
	.zero		1


	//   ....[28]....
        /*068c*/ 	.word	0x00008230
        /*0690*/ 	.word	0x000000ff
        /*0694*/ 	.word	0x00038850
        /*0698*/ 	.short	0x010a
        /*069a*/ 	.byte	0x04
	.zero		1


	//   ....[29]....
        /*069c*/ 	.word	0x00008270
        /*06a0*/ 	.word	0x000000ff
        /*06a4*/ 	.word	0x00038850
        /*06a8*/ 	.short	0x010a
        /*06aa*/ 	.byte	0x04
	.zero		1


	//   ....[30]....
        /*06ac*/ 	.word	0x00009900
        /*06b0*/ 	.word	0x00000014
        /*06b4*/ 	.word	0x00000000
        /*06b8*/ 	.short	0x0101
        /*06ba*/ 	.byte	0x3f
	.zero		1


	//   ....[31]....
        /*06bc*/ 	.word	0x00009960
        /*06c0*/ 	.word	0x00000098
        /*06c4*/ 	.word	0x00000000
        /*06c8*/ 	.short	0x0101
        /*06ca*/ 	.byte	0x3f
	.zero		1


	//   ....[32]....
        /*06cc*/ 	.word	0x00009f60
        /*06d0*/ 	.word	0x000000ff
        /*06d4*/ 	.word	0x00038830
        /*06d8*/ 	.short	0x010a
        /*06da*/ 	.byte	0x04
	.zero		1


	//   ....[33]....
        /*06dc*/ 	.word	0x00009fa0
        /*06e0*/ 	.word	0x000000ff
        /*06e4*/ 	.word	0x00038830
        /*06e8*/ 	.short	0x010a
        /*06ea*/ 	.byte	0x04
	.zero		1


	//   ....[34]....
        /*06ec*/ 	.word	0x0000c860
        /*06f0*/ 	.word	0x000000ff
        /*06f4*/ 	.word	0x00038850
        /*06f8*/ 	.short	0x010a
        /*06fa*/ 	.byte	0x04
	.zero		1


	//   ....[35]....
        /*06fc*/ 	.word	0x0000c8a0
        /*0700*/ 	.word	0x000000ff
        /*0704*/ 	.word	0x00038850
        /*0708*/ 	.short	0x010a
        /*070a*/ 	.byte	0x04
	.zero		1


	//   ....[36]....
        /*070c*/ 	.word	0x0000d920
        /*0710*/ 	.word	0x00000015
        /*0714*/ 	.word	0x00000000
        /*0718*/ 	.short	0x0101
        /*071a*/ 	.byte	0x3f
	.zero		1


	//   ....[37]....
        /*071c*/ 	.word	0x0000d9d0
        /*0720*/ 	.word	0x0000009d
        /*0724*/ 	.word	0x00000000
        /*0728*/ 	.short	0x0101
        /*072a*/ 	.byte	0x3f
	.zero		1


	//   ....[38]....
        /*072c*/ 	.word	0x0000e5f0
        /*0730*/ 	.word	0x000000ff
        /*0734*/ 	.word	0x00038850
        /*0738*/ 	.short	0x010a
        /*073a*/ 	.byte	0x07
	.zero		1


	//   ....[39]....
        /*073c*/ 	.word	0x0000e630
        /*0740*/ 	.word	0x000000ff
        /*0744*/ 	.word	0x00038850
        /*0748*/ 	.short	0x010a
        /*074a*/ 	.byte	0x07
	.zero		1


	//   ....[40]....
        /*074c*/ 	.word	0x0000eb20
        /*0750*/ 	.word	0x00000009
        /*0754*/ 	.word	0x00000000
        /*0758*/ 	.short	0x0101
        /*075a*/ 	.byte	0x3f
	.zero		1


	//   ....[41]....
        /*075c*/ 	.word	0x00010bb0
        /*0760*/ 	.word	0x000000c7
        /*0764*/ 	.word	0x00000000
        /*0768*/ 	.short	0x0101
        /*076a*/ 	.byte	0x3f
	.zero		1


	//   ....[42]....
        /*076c*/ 	.word	0x00012df0
        /*0770*/ 	.word	0x00000000
        /*0774*/ 	.word	0x00038840
        /*0778*/ 	.short	0x010a
        /*077a*/ 	.byte	0x3f
	.zero		1


	//   ....[43]....
        /*077c*/ 	.word	0x00013d00
        /*0780*/ 	.word	0x00000011
        /*0784*/ 	.word	0x00038800
        /*0788*/ 	.short	0x0107
        /*078a*/ 	.byte	0x3f
	.zero		1


	//   ....[44]....
        /*078c*/ 	.word	0x00013e10
        /*0790*/ 	.word	0x00000011
        /*0794*/ 	.word	0x00038800
        /*0798*/ 	.short	0x0101
        /*079a*/ 	.byte	0x3f
	.zero		1


	//   ....[45]....
        /*079c*/ 	.word	0x00013e30
        /*07a0*/ 	.word	0x00000011
        /*07a4*/ 	.word	0x00038820
        /*07a8*/ 	.short	0x010a
        /*07aa*/ 	.byte	0x3f
	.zero		1


	//   ....[46]....
        /*07ac*/ 	.word	0x00014170
        /*07b0*/ 	.word	0x00000002
        /*07b4*/ 	.word	0x00038840
        /*07b8*/ 	.short	0x010a
        /*07ba*/ 	.byte	0x3f
	.zero		1


	//   ....[47]....
        /*07bc*/ 	.word	0x000146d0
        /*07c0*/ 	.word	0x00000003
        /*07c4*/ 	.word	0x00000060
        /*07c8*/ 	.short	0x010a
        /*07ca*/ 	.byte	0x3f
	.zero		1


	//   ....[48]....
        /*07cc*/ 	.word	0x00014f10
        /*07d0*/ 	.word	0x00000003
        /*07d4*/ 	.word	0x00038840
        /*07d8*/ 	.short	0x010a
        /*07da*/ 	.byte	0x3f
	.zero		1


	//   ....[49]....
        /*07dc*/ 	.word	0x000154a0
        /*07e0*/ 	.word	0x00000002
        /*07e4*/ 	.word	0x00000060
        /*07e8*/ 	.short	0x010a
        /*07ea*/ 	.byte	0x3f
	.zero		1


	//   ....[50]....
        /*07ec*/ 	.word	0x00015c30
        /*07f0*/ 	.word	0x00000002
        /*07f4*/ 	.word	0x00038840
        /*07f8*/ 	.short	0x010a
        /*07fa*/ 	.byte	0x3f
	.zero		1


	//   ....[51]....
        /*07fc*/ 	.word	0x000161c0
        /*0800*/ 	.word	0x00000002
        /*0804*/ 	.word	0x00000060
        /*0808*/ 	.short	0x010a
        /*080a*/ 	.byte	0x3f
	.zero		1


	//   ....[52]....
        /*080c*/ 	.word	0x00016900
        /*0810*/ 	.word	0x00000002
        /*0814*/ 	.word	0x00038860
        /*0818*/ 	.short	0x010a
        /*081a*/ 	.byte	0x3f
	.zero		1


	//   ....[53]....
        /*081c*/ 	.word	0x000170e0
        /*0820*/ 	.word	0x00000000
        /*0824*/ 	.word	0x00038820
        /*0828*/ 	.short	0x010a
        /*082a*/ 	.byte	0x3f
	.zero		1


	//   ....[54]....
        /*082c*/ 	.word	0x000172d0
        /*0830*/ 	.word	0x00000006
        /*0834*/ 	.word	0x00000000
        /*0838*/ 	.short	0x010a
        /*083a*/ 	.byte	0x3f
	.zero		1


	//   ....[55]....
        /*083c*/ 	.word	0x00017320
        /*0840*/ 	.word	0x00000003
        /*0844*/ 	.word	0x00000000
        /*0848*/ 	.short	0x010a
        /*084a*/ 	.byte	0x3f
	.zero		1


	//   ....[56]....
        /*084c*/ 	.word	0x00017380
        /*0850*/ 	.word	0x00000012
        /*0854*/ 	.word	0x00000000
        /*0858*/ 	.short	0x010a
        /*085a*/ 	.byte	0x3f
	.zero		1


	//   ....[57]....
        /*085c*/ 	.word	0x000173b0
        /*0860*/ 	.word	0x00000003
        /*0864*/ 	.word	0x00000000
        /*0868*/ 	.short	0x010a
        /*086a*/ 	.byte	0x3f
	.zero		1


	//   ....[58]....
        /*086c*/ 	.word	0x00017430
        /*0870*/ 	.word	0x00000003
        /*0874*/ 	.word	0x00038800
        /*0878*/ 	.short	0x010a
        /*087a*/ 	.byte	0x3f
	.zero		1


	//   ....[59]....
        /*087c*/ 	.word	0x00017480
        /*0880*/ 	.word	0x00000000
        /*0884*/ 	.word	0x00038830
        /*0888*/ 	.short	0x010a
        /*088a*/ 	.byte	0x3f
	.zero		1


	//   ....[60]....
        /*088c*/ 	.word	0x000174f0
        /*0890*/ 	.word	0x00000004
        /*0894*/ 	.word	0x00038830
        /*0898*/ 	.short	0x010a
        /*089a*/ 	.byte	0x3f
	.zero		1


	//   ....[61]....
        /*089c*/ 	.word	0x00017550
        /*08a0*/ 	.word	0x00000003
        /*08a4*/ 	.word	0x00038850
        /*08a8*/ 	.short	0x010a
        /*08aa*/ 	.byte	0x3f
	.zero		1


	//   ....[62]....
        /*08ac*/ 	.word	0x000175b0
        /*08b0*/ 	.word	0x00000004
        /*08b4*/ 	.word	0x00038830
        /*08b8*/ 	.short	0x010a
        /*08ba*/ 	.byte	0x3f
	.zero		1


	//   ....[63]....
        /*08bc*/ 	.word	0x00017610
        /*08c0*/ 	.word	0x00000003
        /*08c4*/ 	.word	0x00038850
        /*08c8*/ 	.short	0x010a
        /*08ca*/ 	.byte	0x3f
	.zero		1


	//   ....[64]....
        /*08cc*/ 	.word	0x00017670
        /*08d0*/ 	.word	0x00000007
        /*08d4*/ 	.word	0x00038850
        /*08d8*/ 	.short	0x010a
        /*08da*/ 	.byte	0x3f
	.zero		1


	//   ....[65]....
        /*08dc*/ 	.word	0x000177c0
        /*08e0*/ 	.word	0x00000000
        /*08e4*/ 	.word	0x00038840
        /*08e8*/ 	.short	0x010a
        /*08ea*/ 	.byte	0x3f
	.zero		1


	//   ....[66]....
        /*08ec*/ 	.word	0x000183a0
        /*08f0*/ 	.word	0x00000011
        /*08f4*/ 	.word	0x00038820
        /*08f8*/ 	.short	0x010a
        /*08fa*/ 	.byte	0x3f
	.zero		1


	//   ....[67]....
        /*08fc*/ 	.word	0x000183f0
        /*0900*/ 	.word	0x00000002
        /*0904*/ 	.word	0x00038840
        /*0908*/ 	.short	0x010a
        /*090a*/ 	.byte	0x3f
	.zero		1


	//   ....[68]....
        /*090c*/ 	.word	0x00018440
        /*0910*/ 	.word	0x00000003
        /*0914*/ 	.word	0x00000060
        /*0918*/ 	.short	0x010a
        /*091a*/ 	.byte	0x3f
	.zero		1


	//   ....[69]....
        /*091c*/ 	.word	0x00018490
        /*0920*/ 	.word	0x00000003
        /*0924*/ 	.word	0x00038840
        /*0928*/ 	.short	0x010a
        /*092a*/ 	.byte	0x3f
	.zero		1


	//   ....[70]....
        /*092c*/ 	.word	0x000184e0
        /*0930*/ 	.word	0x00000002
        /*0934*/ 	.word	0x00000060
        /*0938*/ 	.short	0x010a
        /*093a*/ 	.byte	0x3f
	.zero		1


	//   ....[71]....
        /*093c*/ 	.word	0x00018530
        /*0940*/ 	.word	0x00000002
        /*0944*/ 	.word	0x00038840
        /*0948*/ 	.short	0x010a
        /*094a*/ 	.byte	0x3f
	.zero		1


	//   ....[72]....
        /*094c*/ 	.word	0x00018580
        /*0950*/ 	.word	0x00000002
        /*0954*/ 	.word	0x00000060
        /*0958*/ 	.short	0x010a
        /*095a*/ 	.byte	0x3f
	.zero		1


	//   ....[73]....
        /*095c*/ 	.word	0x000185d0
        /*0960*/ 	.word	0x00000002
        /*0964*/ 	.word	0x00038860
        /*0968*/ 	.short	0x010a
        /*096a*/ 	.byte	0x3f
	.zero		1


	//   ....[74]....
        /*096c*/ 	.word	0x000186c0
        /*0970*/ 	.word	0x00000000
        /*0974*/ 	.word	0x00038820
        /*0978*/ 	.short	0x010a
        /*097a*/ 	.byte	0x3f
	.zero		1


	//   ....[75]....
        /*097c*/ 	.word	0x00018860
        /*0980*/ 	.word	0x00000006
        /*0984*/ 	.word	0x00000000
        /*0988*/ 	.short	0x010a
        /*098a*/ 	.byte	0x3f
	.zero		1


	//   ....[76]....
        /*098c*/ 	.word	0x000188b0
        /*0990*/ 	.word	0x00000003
        /*0994*/ 	.word	0x00000000
        /*0998*/ 	.short	0x010a
        /*099a*/ 	.byte	0x3f
	.zero		1


	//   ....[77]....
        /*099c*/ 	.word	0x00018900
        /*09a0*/ 	.word	0x00000012
        /*09a4*/ 	.word	0x00000000
        /*09a8*/ 	.short	0x010a
        /*09aa*/ 	.byte	0x3f
	.zero		1


	//----- nvinfo : EIATTR_NUM_MBARRIERS
	.align		4
.L_565:
        /*09ac*/ 	.byte	0x03, 0x38
        /*09ae*/ 	.short	0x0016


	//----- nvinfo : EIATTR_EXIT_INSTR_OFFSETS
	.align		4
        /*09b0*/ 	.byte	0x04, 0x1c
        /*09b2*/ 	.short	(.L_567 - .L_566)


	//   ....[0]....
.L_566:
        /*09b4*/ 	.word	0x00000a10


	//   ....[1]....
        /*09b8*/ 	.word	0x00011df0


	//   ....[2]....
        /*09bc*/ 	.word	0x00017400


	//----- nvinfo : EIATTR_MAX_THREADS
	.align		4
.L_567:
        /*09c0*/ 	.byte	0x04, 0x05
        /*09c2*/ 	.short	(.L_569 - .L_568)
.L_568:
        /*09c4*/ 	.word	0x00000180
        /*09c8*/ 	.word	0x00000001
        /*09cc*/ 	.word	0x00000001


	//----- nvinfo : EIATTR_CRS_STACK_SIZE
	.align		4
.L_569:
        /*09d0*/ 	.byte	0x04, 0x1e
        /*09d2*/ 	.short	(.L_571 - .L_570)
.L_570:
        /*09d4*/ 	.word	0x00000000


	//----- nvinfo : EIATTR_CBANK_PARAM_SIZE
	.align		4
.L_571:
        /*09d8*/ 	.byte	0x03, 0x19
        /*09da*/ 	.short	0x0af0


	//----- nvinfo : EIATTR_PARAM_CBANK
	.align		4
        /*09dc*/ 	.byte	0x04, 0x0a
        /*09de*/ 	.short	(.L_573 - .L_572)
	.align		4
.L_572:
        /*09e0*/ 	.word	index@(.nv.constant0._ZN7cutlass13device_kernelIN5flash11enable_sm90INS1_16FlashAttnFwdSm90INS1_25CollectiveMainloopFwdSm90ILi2EN4cute5tupleIJNS5_1CILi1EEES8_S8_EEENS6_IJNS7_ILi128EEENS7_ILi80EEENS7_ILi256EEEEEELi256ENS_6half_tEfNS_4arch4Sm90ELb1ELb0ELb1ELb0ELb0ELb0ELb0ELb1ELb1ELb1ELb0ELb0EEENS1_21CollectiveEpilogueFwdINS6_IJSA_SC_SB_EEES9_SE_SG_Li256ELb0ELb1ELb0ELb0EEENS1_30DynamicPersistentTileSchedulerILi256ELi128ELb0ELb1ELb1EEEEEEEEEvNT_6ParamsE)
        /*09e4*/ 	.short	0x0210
        /*09e6*/ 	.short	0x0af0


	//----- nvinfo : EIATTR_SW_WAR
	.align		4
.L_573:
        /*09e8*/ 	.byte	0x04, 0x36
        /*09ea*/ 	.short	(.L_575 - .L_574)
.L_574:
        /*09ec*/ 	.word	0x00000008
.L_575:


//--------------------- .nv.info._ZN7cutlass13device_kernelIN5flash11enable_sm90INS1_16FlashAttnFwdSm90INS1_25CollectiveMainloopFwdSm90ILi2EN4cute5tupleIJNS5_1CILi1EEES8_S8_EEENS6_IJNS7_ILi128EEENS7_ILi80EEENS7_ILi256EEEEEELi256ENS_6half_tEfNS_4arch4Sm90ELb1ELb0ELb1ELb1ELb0ELb0ELb0ELb1ELb1ELb1ELb0ELb0EEENS1_21CollectiveEpilogueFwdINS6_IJSA_SC_SB_EEES9_SE_SG_Li256ELb1ELb1ELb0ELb0EEENS1_36VarlenDynamicPersistentTileSchedulerILi128ELi80ELi256ELi128ELb0ELb1ELb1ELb1ELb1ELb1EEEEEEEEEvNT_6ParamsE --------------------------
	.section	.nv.info._ZN7cutlass13device_kernelIN5flash11enable_sm90INS1_16FlashAttnFwdSm90INS1_25CollectiveMainloopFwdSm90ILi2EN4cute5tupleIJNS5_1CILi1EEES8_S8_EEENS6_IJNS7_ILi128EEENS7_ILi80EEENS7_ILi256EEEEEELi256ENS_6half_tEfNS_4arch4Sm90ELb1ELb0ELb1ELb1ELb0ELb0ELb0ELb1ELb1ELb1ELb0ELb0EEENS1_21CollectiveEpilogueFwdINS6_IJSA_SC_SB_EEES9_SE_SG_Li256ELb1ELb1ELb0ELb0EEENS1_36VarlenDynamicPersistentTileSchedulerILi128ELi80ELi256ELi128ELb0ELb1ELb1ELb1ELb1ELb1EEEEEEEEEvNT_6ParamsE,"",@"SHT_CUDA_INFO"
	.sectionflags	@""
	.align	4


	//----- nvinfo : EIATTR_CUDA_API_VERSION
	.align		4
        /*0000*/ 	.byte	0x04, 0x37
        /*0002*/ 	.short	(.L_577 - .L_576)
.L_576:
        /*0004*/ 	.word	0x00000082


	//----- nvinfo : EIATTR_KPARAM_INFO
	.align		4
.L_577:
        /*0008*/ 	.byte	0x04, 0x17
        /*000a*/ 	.short	(.L_579 - .L_578)
.L_578:
        /*000c*/ 	.word	0x00000000
        /*0010*/ 	.short	0x0000
        /*0012*/ 	.short	0x0070
        /*0014*/ 	.byte	0x00, 0xf0, 0x01, 0x2a


	//----- nvinfo : EIATTR_SPARSE_MMA_MASK
	.align		4
.L_579:
        /*0018*/ 	.byte	0x03, 0x50
        /*001a*/ 	.short	0x0000


	//----- nvinfo : EIATTR_MAXREG_COUNT
	.align		4
        /*001c*/ 	.byte	0x03, 0x1b
        /*001e*/ 	.short	0x00a8


	//----- nvinfo : EIATTR_NUM_BARRIERS
	.align		4
        /*0020*/ 	.byte	0x02, 0x4c
        /*0022*/ 	.byte	0x09
	.zero		1


	//----- nvinfo : EIATTR_EXTERNS
	.align		4
        /*0024*/ 	.byte	0x04, 0x0f
        /*0026*/ 	.short	(.L_581 - .L_580)


	//   ....[0]....
	.align		4
.L_580:
        /*0028*/ 	.word	index@(__assertfail)


	//----- nvinfo : EIATTR_ANNOTATIONS
	.align		4
.L_581:
        /*002c*/ 	.byte	0x04, 0x55
        /*002e*/ 	.short	(.L_583 - .L_582)


	//   ....[0]....
.L_582:
        /* <DEDUP_REMOVED lines=79> */


	//----- nvinfo : EIATTR_MERCURY_ISA_VERSION
	.align		4
.L_583:
        /*0510*/ 	.byte	0x03, 0x5f
        /*0512*/ 	.short	0x0101


	//----- nvinfo : EIATTR_UNUSED_LOAD_BYTE_OFFSET
	.align		4
        /*0514*/ 	.byte	0x04, 0x44
        /*0516*/ 	.short	(.L_585 - .L_584)


	//   ....[0]....
.L_584:
        /*0518*/ 	.word	0x00000a10
        /*051c*/ 	.word	0x0000fff0


	//   ....[1]....
        /*0520*/ 	.word	0x0000f5b0
        /*0524*/ 	.word	0x0000fff0


	//----- nvinfo : EIATTR_INT_WARP_WIDE_INSTR_OFFSETS
	.align		4
.L_585:
        /*0528*/ 	.byte	0x04, 0x31
        /*052a*/ 	.short	(.L_587 - .L_586)


	//   ....[0]....
.L_586:
        /*052c*/ 	.word	0x00000130


	//   ....[1]....
        /*0530*/ 	.word	0x00000170


	//   ....[2]....
        /*0534*/ 	.word	0x000001e0


	//   ....[3]....
        /*0538*/ 	.word	0x00013900


	//   ....[4]....
        /*053c*/ 	.word	0x000139a0


	//   ....[5]....
        /*0540*/ 	.word	0x00018050


	//   ....[6]....
        /*0544*/ 	.word	0x000180c0


	//----- nvinfo : EIATTR_COOP_GROUP_MASK_REGIDS
	.align		4
.L_587:
        /*0548*/ 	.byte	0x04, 0x29
        /*054a*/ 	.short	(.L_589 - .L_588)


	//   ....[0]....
.L_588:
        /*054c*/ 	.word	0xffffffff


	//   ....[1]....
        /*0550*/ 	.word	0xffffffff


	//   ....[2]....
        /*0554*/ 	.word	0xffffffff


	//   ....[3]....
        /*0558*/ 	.word	0xffffffff


	//   ....[4]....
        /*055c*/ 	.word	0xffffffff


	//   ....[5]....
        /*0560*/ 	.word	0xffffffff


	//   ....[6]....
        /*0564*/ 	.word	0xffffffff


	//   ....[7]....
        /*0568*/ 	.word	0xffffffff


	//   ....[8]....
        /*056c*/ 	.word	0xffffffff


	//   ....[9]....
        /*0570*/ 	.word	0xffffffff


	//   ....[10]....
        /*0574*/ 	.word	0xffffffff


	//   ....[11]....
        /*0578*/ 	.word	0xffffffff


	//   ....[12]....
        /*057c*/ 	.word	0xffffffff


	//   ....[13]....
        /*0580*/ 	.word	0xffffffff


	//   ....[14]....
        /*0584*/ 	.word	0xffffffff


	//   ....[15]....
        /*0588*/ 	.word	0xffffffff


	//   ....[16]....
        /*058c*/ 	.word	0xffffffff


	//   ....[17]....
        /*0590*/ 	.word	0xffffffff


	//   ....[18]....
        /*0594*/ 	.word	0xffffffff


	//   ....[19]....
        /*0598*/ 	.word	0xffffffff


	//   ....[20]....
        /*059c*/ 	.word	0xffffffff


	//   ....[21]....
        /*05a0*/ 	.word	0xffffffff


	//   ....[22]....
        /*05a4*/ 	.word	0xffffffff


	//   ....[23]....
        /*05a8*/ 	.word	0xffffffff


	//   ....[24]....
        /*05ac*/ 	.word	0xffffffff


	//   ....[25]....
        /*05b0*/ 	.word	0xffffffff


	//   ....[26]....
        /*05b4*/ 	.word	0xffffffff


	//   ....[27]....
        /*05b8*/ 	.word	0xffffffff


	//   ....[28]....
        /*05bc*/ 	.word	0xffffffff


	//   ....[29]....
        /*05c0*/ 	.word	0xffffffff


	//   ....[30]....
        /*05c4*/ 	.word	0xffffffff


	//   ....[31]....
        /*05c8*/ 	.word	0xffffffff


	//   ....[32]....
        /*05cc*/ 	.word	0xffffffff


	//   ....[33]....
        /*05d0*/ 	.word	0xffffffff


	//   ....[34]....
        /*05d4*/ 	.word	0xffffffff


	//   ....[35]....
        /*05d8*/ 	.word	0xffffffff


	//   ....[36]....
        /*05dc*/ 	.word	0xffffffff


	//   ....[37]....
        /*05e0*/ 	.word	0xffffffff


	//   ....[38]....
        /*05e4*/ 	.word	0xffffffff


	//   ....[39]....
        /*05e8*/ 	.word	0xffffffff


	//   ....[40]....
        /*05ec*/ 	.word	0xffffffff


	//   ....[41]....
        /*05f0*/ 	.word	0xffffffff


	//   ....[42]....
        /*05f4*/ 	.word	0xffffffff


	//   ....[43]....
        /*05f8*/ 	.word	0xffffffff


	//   ....[44]....
        /*05fc*/ 	.word	0xffffffff


	//   ....[45]....
        /*0600*/ 	.word	0xffffffff


	//   ....[46]....
        /*0604*/ 	.word	0xffffffff


	//   ....[47]....
        /*0608*/ 	.word	0xffffffff


	//   ....[48]....
        /*060c*/ 	.word	0xffffffff


	//   ....[49]....
        /*0610*/ 	.word	0xffffffff


	//   ....[50]....
        /*0614*/ 	.word	0xffffffff


	//   ....[51]....
        /*0618*/ 	.word	0xffffffff


	//   ....[52]....
        /*061c*/ 	.word	0xffffffff


	//   ....[53]....
        /*0620*/ 	.word	0xffffffff


	//   ....[54]....
        /*0624*/ 	.word	0xffffffff


	//   ....[55]....
        /*0628*/ 	.word	0xffffffff


	//   ....[56]....
        /*062c*/ 	.word	0xffffffff


	//   ....[57]....
        /*0630*/ 	.word	0xffffffff


	//   ....[58]....
        /*0634*/ 	.word	0xffffffff


	//   ....[59]....
        /*0638*/ 	.word	0xffffffff


	//   ....[60]....
        /*063c*/ 	.word	0xffffffff


	//   ....[61]....
        /*0640*/ 	.word	0xffffffff


	//   ....[62]....
        /*0644*/ 	.word	0xffffffff


	//   ....[63]....
        /*0648*/ 	.word	0xffffffff


	//   ....[64]....
        /*064c*/ 	.word	0xffffffff


	//   ....[65]....
        /*0650*/ 	.word	0xffffffff


	//   ....[66]....
        /*0654*/ 	.word	0xffffffff


	//   ....[67]....
        /*0658*/ 	.word	0xffffffff


	//   ....[68]....
        /*065c*/ 	.word	0xffffffff


	//   ....[69]....
        /*0660*/ 	.word	0xffffffff


	//   ....[70]....
        /*0664*/ 	.word	0xffffffff


	//   ....[71]....
        /*0668*/ 	.word	0xffffffff


	//   ....[72]....
        /*066c*/ 	.word	0xffffffff


	//   ....[73]....
        /*0670*/ 	.word	0xffffffff


	//   ....[74]....
        /*0674*/ 	.word	0xffffffff


	//   ....[75]....
        /*0678*/ 	.word	0xffffffff


	//   ....[76]....
        /*067c*/ 	.word	0xffffffff


	//   ....[77]....
        /*0680*/ 	.word	0xffffffff


	//   ....[78]....
        /*0684*/ 	.word	0xffffffff


	//   ....[79]....
        /*0688*/ 	.word	0xffffffff


	//   ....[80]....
        /*068c*/ 	.word	0xffffffff


	//   ....[81]....
        /*0690*/ 	.word	0xffffffff


	//   ....[82]....
        /*0694*/ 	.word	0xffffffff


	//   ....[83]....
        /*0698*/ 	.word	0xffffffff


	//   ....[84]....
        /*069c*/ 	.word	0xffffffff


	//   ....[85]....
        /*06a0*/ 	.word	0xffffffff


	//   ....[86]....
        /*06a4*/ 	.word	0xffffffff


	//   ....[87]....
        /*06a8*/ 	.word	0xffffffff


	//   ....[88]....
        /*06ac*/ 	.word	0xffffffff


	//   ....[89]....
        /*06b0*/ 	.word	0xffffffff


	//   ....[90]....
        /*06b4*/ 	.word	0xffffffff


	//   ....[91]....
        /*06b8*/ 	.word	0xffffffff


	//   ....[92]....
        /*06bc*/ 	.word	0xffffffff


	//   ....[93]....
        /*06c0*/ 	.word	0xffffffff


	//   ....[94]....
        /*06c4*/ 	.word	0xffffffff


	//   ....[95]....
        /*06c8*/ 	.word	0xffffffff


	//   ....[96]....
        /*06cc*/ 	.word	0xffffffff


	//   ....[97]....
        /*06d0*/ 	.word	0xffffffff


	//   ....[98]....
        /*06d4*/ 	.word	0xffffffff


	//   ....[99]....
        /*06d8*/ 	.word	0x0500000f


	//   ....[100]....
        /*06dc*/ 	.word	0x0500000f


	//   ....[101]....
        /*06e0*/ 	.word	0x0500000f


	//   ....[102]....
        /*06e4*/ 	.word	0x0500000f


	//   ....[103]....
        /*06e8*/ 	.word	0x0500000f


	//   ....[104]....
        /*06ec*/ 	.word	0x0500000f


	//   ....[105]....
        /*06f0*/ 	.word	0x0500000f


	//   ....[106]....
        /*06f4*/ 	.word	0x0500000f


	//   ....[107]....
        /*06f8*/ 	.word	0x0500000f


	//   ....[108]....
        /*06fc*/ 	.word	0x0500000f


	//   ....[109]....
        /*0700*/ 	.word	0x0500000f


	//   ....[110]....
        /*0704*/ 	.word	0x0500000f


	//   ....[111]....
        /*0708*/ 	.word	0x0500000f


	//   ....[112]....
        /*070c*/ 	.word	0x0500000f


	//   ....[113]....
        /*0710*/ 	.word	0x0500000f


	//   ....[114]....
        /*0714*/ 	.word	0x0500000f


	//   ....[115]....
        /*0718*/ 	.word	0x0500000f


	//   ....[116]....
        /*071c*/ 	.word	0x0500000f


	//   ....[117]....
        /*0720*/ 	.word	0x0500000f


	//   ....[118]....
        /*0724*/ 	.word	0x0500000f


	//   ....[119]....
        /*0728*/ 	.word	0x0500000f


	//   ....[120]....
        /*072c*/ 	.word	0x0500000f


	//   ....[121]....
        /*0730*/ 	.word	0x0500000f


	//   ....[122]....
        /*0734*/ 	.word	0x0500000f


	//   ....[123]....
        /*0738*/ 	.word	0x0500000f


	//   ....[124]....
        /*073c*/ 	.word	0x0500000f


	//   ....[125]....
        /*0740*/ 	.word	0x0500000f


	//   ....[126]....
        /*0744*/ 	.word	0x0500000f


	//   ....[127]....
        /*0748*/ 	.word	0x0500000f


	//   ....[128]....
        /*074c*/ 	.word	0x0500000f


	//   ....[129]....
        /*0750*/ 	.word	0x0500000f


	//   ....[130]....
        /*0754*/ 	.word	0x0500000f


	//   ....[131]....
        /*0758*/ 	.word	0x0500000f


	//   ....[132]....
        /*075c*/ 	.word	0x0500000f


	//   ....[133]....
        /*0760*/ 	.word	0x0500000f


	//----- nvinfo : EIATTR_COOP_GROUP_INSTR_OFFSETS
	.align		4
.L_589:
        /*0764*/ 	.byte	0x04, 0x28
        /*0766*/ 	.short	(.L_591 - .L_590)


	//   ....[0]....
.L_590:
        /*0768*/ 	.word	0x00000060


	//   ....[1]....
        /*076c*/ 	.word	0x00000140


	//   ....[2]....
        /*0770*/ 	.word	0x00000190


	//   ....[3]....
        /*0774*/ 	.word	0x000003c0


	//   ....[4]....
        /*0778*/ 	.word	0x00000520


	//   ....[5]....
        /*077c*/ 	.word	0x00000640


	//   ....[6]....
        /*0780*/ 	.word	0x000007a0


	//   ....[7]....
        /*0784*/ 	.word	0x000019a0


	//   ....[8]....
        /*0788*/ 	.word	0x00004250


	//   ....[9]....
        /*078c*/ 	.word	0x00004280


	//   ....[10]....
        /*0790*/ 	.word	0x00004ed0


	//   ....[11]....
        /*0794*/ 	.word	0x00004f20


	//   ....[12]....
        /*0798*/ 	.word	0x00005510


	//   ....[13]....
        /*079c*/ 	.word	0x00005580


	//   ....[14]....
        /*07a0*/ 	.word	0x00008af0


	//   ....[15]....
        /*07a4*/ 	.word	0x00009030


	//   ....[16]....
        /*07a8*/ 	.word	0x00009050


	//   ....[17]....
        /*07ac*/ 	.word	0x000090f0


	//   ....[18]....
        /*07b0*/ 	.word	0x000096d0


	//   ....[19]....
        /*07b4*/ 	.word	0x00009720


	//   ....[20]....
        /*07b8*/ 	.word	0x0000d100


	//   ....[21]....
        /*07bc*/ 	.word	0x0000d160


	//   ....[22]....
        /*07c0*/ 	.word	0x0000d6f0


	//   ....[23]....
        /*07c4*/ 	.word	0x0000d750


	//   ....[24]....
        /*07c8*/ 	.word	0x0000e8b0


	//   ....[25]....
        /*07cc*/ 	.word	0x0000e8f0


	//   ....[26]....
        /*07d0*/ 	.word	0x0000e9c0


	//   ....[27]....
        /*07d4*/ 	.word	0x0000e9f0


	//   ....[28]....
        /*07d8*/ 	.word	0x00010720


	//   ....[29]....
        /*07dc*/ 	.word	0x00010750


	//   ....[30]....
        /*07e0*/ 	.word	0x00010790


	//   ....[31]....
        /*07e4*/ 	.word	0x000107c0


	//   ....[32]....
        /*07e8*/ 	.word	0x00011010


	//   ....[33]....
        /*07ec*/ 	.word	0x00011040


	//   ....[34]....
        /*07f0*/ 	.word	0x00011190


	//   ....[35]....
        /*07f4*/ 	.word	0x000111b0


	//   ....[36]....
        /*07f8*/ 	.word	0x00011300


	//   ....[37]....
        /*07fc*/ 	.word	0x00011320


	//   ....[38]....
        /*0800*/ 	.word	0x00011480


	//   ....[39]....
        /*0804*/ 	.word	0x000114a0


	//   ....[40]....
        /*0808*/ 	.word	0x00011ec0


	//   ....[41]....
        /*080c*/ 	.word	0x00011ef0


	//   ....[42]....
        /*0810*/ 	.word	0x00012050


	//   ....[43]....
        /*0814*/ 	.word	0x00012070


	//   ....[44]....
        /*0818*/ 	.word	0x000121c0


	//   ....[45]....
        /*081c*/ 	.word	0x000121e0


	//   ....[46]....
        /*0820*/ 	.word	0x00012340


	//   ....[47]....
        /*0824*/ 	.word	0x00012360


	//   ....[48]....
        /*0828*/ 	.word	0x00012530


	//   ....[49]....
        /*082c*/ 	.word	0x00012710


	//   ....[50]....
        /*0830*/ 	.word	0x00012740


	//   ....[51]....
        /*0834*/ 	.word	0x00012770


	//   ....[52]....
        /*0838*/ 	.word	0x000127a0


	//   ....[53]....
        /*083c*/ 	.word	0x000127d0


	//   ....[54]....
        /*0840*/ 	.word	0x00012800


	//   ....[55]....
        /*0844*/ 	.word	0x00012980


	//   ....[56]....
        /*0848*/ 	.word	0x000129b0


	//   ....[57]....
        /*084c*/ 	.word	0x000129e0


	//   ....[58]....
        /*0850*/ 	.word	0x00012a10


	//   ....[59]....
        /*0854*/ 	.word	0x00012a40


	//   ....[60]....
        /*0858*/ 	.word	0x00012a70


	//   ....[61]....
        /*085c*/ 	.word	0x00012b20


	//   ....[62]....
        /*0860*/ 	.word	0x00012b80


	//   ....[63]....
        /*0864*/ 	.word	0x00012c10


	//   ....[64]....
        /*0868*/ 	.word	0x00013f20


	//   ....[65]....
        /*086c*/ 	.word	0x00014c20


	//   ....[66]....
        /*0870*/ 	.word	0x00014c30


	//   ....[67]....
        /*0874*/ 	.word	0x00014c50


	//   ....[68]....
        /*0878*/ 	.word	0x00014d10


	//   ....[69]....
        /*087c*/ 	.word	0x00014d30


	//   ....[70]....
        /*0880*/ 	.word	0x00014de0


	//   ....[71]....
        /*0884*/ 	.word	0x00014e00


	//   ....[72]....
        /*0888*/ 	.word	0x00014eb0


	//   ....[73]....
        /*088c*/ 	.word	0x00014ed0


	//   ....[74]....
        /*0890*/ 	.word	0x00014f80


	//   ....[75]....
        /*0894*/ 	.word	0x00014fa0


	//   ....[76]....
        /*0898*/ 	.word	0x00015050


	//   ....[77]....
        /*089c*/ 	.word	0x00015070


	//   ....[78]....
        /*08a0*/ 	.word	0x00015110


	//   ....[79]....
        /*08a4*/ 	.word	0x00015130


	//   ....[80]....
        /*08a8*/ 	.word	0x00015170


	//   ....[81]....
        /*08ac*/ 	.word	0x00018990


	//   ....[82]....
        /*08b0*/ 	.word	0x000189f0


	//   ....[83]....
        /*08b4*/ 	.word	0x00018a20


	//   ....[84]....
        /*08b8*/ 	.word	0x00018a30


	//   ....[85]....
        /*08bc*/ 	.word	0x00018a60


	//   ....[86]....
        /*08c0*/ 	.word	0x00018a90


	//   ....[87]....
        /*08c4*/ 	.word	0x00018ac0


	//   ....[88]....
        /*08c8*/ 	.word	0x00018af0


	//   ....[89]....
        /*08cc*/ 	.word	0x00018c80


	//   ....[90]....
        /*08d0*/ 	.word	0x00018cb0


	//   ....[91]....
        /*08d4*/ 	.word	0x00018ce0


	//   ....[92]....
        /*08d8*/ 	.word	0x00018d10


	//   ....[93]....
        /*08dc*/ 	.word	0x00018d40


	//   ....[94]....
        /*08e0*/ 	.word	0x00018d70


	//   ....[95]....
        /*08e4*/ 	.word	0x00018e30


	//   ....[96]....
        /*08e8*/ 	.word	0x00018e50


	//   ....[97]....
        /*08ec*/ 	.word	0x00018ec0


	//   ....[98]....
        /*08f0*/ 	.word	0x000195a0


	//   ....[99]....
        /*08f4*/ 	.word	0x00019bb0


	//   ....[100]....
        /*08f8*/ 	.word	0x00019d60


	//   ....[101]....
        /*08fc*/ 	.word	0x00019db0


	//   ....[102]....
        /*0900*/ 	.word	0x00019ee0


	//   ....[103]....
        /*0904*/ 	.word	0x00019f50


	//   ....[104]....
        /*0908*/ 	.word	0x0001a080


	//   ....[105]....
        /*090c*/ 	.word	0x0001a0f0


	//   ....[106]....
        /*0910*/ 	.word	0x0001a220


	//   ....[107]....
        /*0914*/ 	.word	0x0001a290


	//   ....[108]....
        /*0918*/ 	.word	0x0001a3c0


	//   ....[109]....
        /*091c*/ 	.word	0x0001a430


	//   ....[110]....
        /*0920*/ 	.word	0x0001a560


	//   ....[111]....
        /*0924*/ 	.word	0x0001a5d0


	//   ....[112]....
        /*0928*/ 	.word	0x0001a710


	//   ....[113]....
        /*092c*/ 	.word	0x0001a760


	//   ....[114]....
        /*0930*/ 	.word	0x0001a890


	//   ....[115]....
        /*0934*/ 	.word	0x0001a8e0


	//   ....[116]....
        /*0938*/ 	.word	0x0001ac10


	//   ....[117]....
        /*093c*/ 	.word	0x0001acb0


	//   ....[118]....
        /*0940*/ 	.word	0x0001ade0


	//   ....[119]....
        /*0944*/ 	.word	0x0001ae60


	//   ....[120]....
        /*0948*/ 	.word	0x0001aee0


	//   ....[121]....
        /*094c*/ 	.word	0x0001af60


	//   ....[122]....
        /*0950*/ 	.word	0x0001afe0


	//   ....[123]....
        /*0954*/ 	.word	0x0001b070


	//   ....[124]....
        /*0958*/ 	.word	0x0001b110


	//   ....[125]....
        /*095c*/ 	.word	0x0001b1b0


	//   ....[126]....
        /*0960*/ 	.word	0x0001b230


	//   ....[127]....
        /*0964*/ 	.word	0x0001b2b0


	//   ....[128]....
        /*0968*/ 	.word	0x0001b330


	//   ....[129]....
        /*096c*/ 	.word	0x0001b3c0


	//   ....[130]....
        /*0970*/ 	.word	0x0001b440


	//   ....[131]....
        /*0974*/ 	.word	0x0001b4e0


	//   ....[132]....
        /*0978*/ 	.word	0x0001b570


	//   ....[133]....
        /*097c*/ 	.word	0x0001b6a0


	//----- nvinfo : EIATTR_REG_RECONFIG
	.align		4
.L_591:
        /*0980*/ 	.byte	0x01, 0x54
	.zero		2


	//----- nvinfo : EIATTR_SYSCALL_OFFSETS
	.align		4
        /*0984*/ 	.byte	0x04, 0x46
        /*0986*/ 	.short	(.L_593 - .L_592)


	//   ....[0]....
.L_592:
        /*0988*/ 	.word	0x00001b90


	//   ....[1]....
        /*098c*/ 	.word	0x00013b10


	//   ....[2]....
        /*0990*/ 	.word	0x00013c70


	//   ....[3]....
        /*0994*/ 	.word	0x00013d70


	//   ....[4]....
        /*0998*/ 	.word	0x000147b0


	//----- nvinfo : EIATTR_MBARRIER_INSTR_OFFSETS
	.align		4
.L_593:
        /*099c*/ 	.byte	0x04, 0x39
        /*099e*/ 	.short	(.L_595 - .L_594)


	//   ....[0]....
.L_594:
        /*09a0*/ 	.word	0x00000270
        /*09a4*/ 	.word	0x000000ff
        /*09a8*/ 	.word	0x00038800
        /*09ac*/ 	.short	0x0100
        /*09ae*/ 	.byte	0x08
	.zero		1


	//   ....[1]....
        /*09b0*/ 	.word	0x00000280
        /*09b4*/ 	.word	0x000000ff
        /*09b8*/ 	.word	0x00038820
        /*09bc*/ 	.short	0x0100
        /*09be*/ 	.byte	0x08
	.zero		1


	//   ....[2]....
        /*09c0*/ 	.word	0x00000370
        /*09c4*/ 	.word	0x000000ff
        /*09c8*/ 	.word	0x00038830
        /*09cc*/ 	.short	0x0100
        /*09ce*/ 	.byte	0x08
	.zero		1


	//   ....[3]....
        /*09d0*/ 	.word	0x00000380
        /*09d4*/ 	.word	0x000000ff
        /*09d8*/ 	.word	0x00038840
        /*09dc*/ 	.short	0x0100
        /*09de*/ 	.byte	0x08
	.zero		1


	//   ....[4]....
        /*09e0*/ 	.word	0x00000390
        /*09e4*/ 	.word	0x000000ff
        /*09e8*/ 	.word	0x00038838
        /*09ec*/ 	.short	0x0100
        /*09ee*/ 	.byte	0x08
	.zero		1


	//   ....[5]....
        /*09f0*/ 	.word	0x000003a0
        /*09f4*/ 	.word	0x000000ff
        /*09f8*/ 	.word	0x00038848
        /*09fc*/ 	.short	0x0100
        /*09fe*/ 	.byte	0x08
	.zero		1


	//   ....[6]....
        /*0a00*/ 	.word	0x000004d0
        /*0a04*/ 	.word	0x000000ff
        /*0a08*/ 	.word	0x00038850
        /*0a0c*/ 	.short	0x0100
        /*0a0e*/ 	.byte	0x08
	.zero		1


	//   ....[7]....
        /*0a10*/ 	.word	0x000004e0
        /*0a14*/ 	.word	0x000000ff
        /*0a18*/ 	.word	0x00038860
        /*0a1c*/ 	.short	0x0100
        /*0a1e*/ 	.byte	0x08
	.zero		1


	//   ....[8]....
        /*0a20*/ 	.word	0x000004f0
        /*0a24*/ 	.word	0x000000ff
        /*0a28*/ 	.word	0x00038858
        /*0a2c*/ 	.short	0x0100
        /*0a2e*/ 	.byte	0x08
	.zero		1


	//   ....[9]....
        /*0a30*/ 	.word	0x00000500
        /*0a34*/ 	.word	0x000000ff
        /*0a38*/ 	.word	0x00038868
        /*0a3c*/ 	.short	0x0100
        /*0a3e*/ 	.byte	0x08
	.zero		1


	//   ....[10]....
        /*0a40*/ 	.word	0x000005f0
        /*0a44*/ 	.word	0x000000ff
        /*0a48*/ 	.word	0x00038870
        /*0a4c*/ 	.short	0x0100
        /*0a4e*/ 	.byte	0x06
	.zero		1


	//   ....[11]....
        /*0a50*/ 	.word	0x00000600
        /*0a54*/ 	.word	0x000000ff
        /*0a58*/ 	.word	0x00038880
        /*0a5c*/ 	.short	0x0100
        /*0a5e*/ 	.byte	0x06
	.zero		1


	//   ....[12]....
        /*0a60*/ 	.word	0x00000610
        /*0a64*/ 	.word	0x000000ff
        /*0a68*/ 	.word	0x00038878
        /*0a6c*/ 	.short	0x0100
        /*0a6e*/ 	.byte	0x06
	.zero		1


	//   ....[13]....
        /*0a70*/ 	.word	0x00000620
        /*0a74*/ 	.word	0x000000ff
        /*0a78*/ 	.word	0x00038888
        /*0a7c*/ 	.short	0x0100
        /*0a7e*/ 	.byte	0x06
	.zero		1


	//   ....[14]....
        /*0a80*/ 	.word	0x00000750
        /*0a84*/ 	.word	0x000000ff
        /*0a88*/ 	.word	0x00038890
        /*0a8c*/ 	.short	0x0100
        /*0a8e*/ 	.byte	0x08
	.zero		1


	//   ....[15]....
        /*0a90*/ 	.word	0x00000760
        /*0a94*/ 	.word	0x000000ff
        /*0a98*/ 	.word	0x000388a0
        /*0a9c*/ 	.short	0x0100
        /*0a9e*/ 	.byte	0x08
	.zero		1


	//   ....[16]....
        /*0aa0*/ 	.word	0x00000770
        /*0aa4*/ 	.word	0x000000ff
        /*0aa8*/ 	.word	0x00038898
        /*0aac*/ 	.short	0x0100
        /*0aae*/ 	.byte	0x08
	.zero		1


	//   ....[17]....
        /*0ab0*/ 	.word	0x00000780
        /*0ab4*/ 	.word	0x000000ff
        /*0ab8*/ 	.word	0x000388a8
        /*0abc*/ 	.short	0x0100
        /*0abe*/ 	.byte	0x08
	.zero		1


	//   ....[18]....
        /*0ac0*/ 	.word	0x000008b0
        /*0ac4*/ 	.word	0x000000ff
        /*0ac8*/ 	.word	0x000388b0
        /*0acc*/ 	.short	0x0100
        /*0ace*/ 	.byte	0x08
	.zero		1


	//   ....[19]....
        /*0ad0*/ 	.word	0x000008c0
        /*0ad4*/ 	.word	0x000000ff
        /*0ad8*/ 	.word	0x000388c0
        /*0adc*/ 	.short	0x0100
        /*0ade*/ 	.byte	0x08
	.zero		1


	//   ....[20]....
        /*0ae0*/ 	.word	0x000008d0
        /*0ae4*/ 	.word	0x000000ff
        /*0ae8*/ 	.word	0x000388b8
        /*0aec*/ 	.short	0x0100
        /*0aee*/ 	.byte	0x08
	.zero		1


	//   ....[21]....
        /*0af0*/ 	.word	0x000008e0
        /*0af4*/ 	.word	0x000000ff
        /*0af8*/ 	.word	0x000388c8
        /*0afc*/ 	.short	0x0100
        /*0afe*/ 	.byte	0x08
	.zero		1


	//   ....[22]....
        /*0b00*/ 	.word	0x00001c40
        /*0b04*/ 	.word	0x000000ff
        /*0b08*/ 	.word	0x00038800
        /*0b0c*/ 	.short	0x010a
        /*0b0e*/ 	.byte	0x06
	.zero		1


	//   ....[23]....
        /*0b10*/ 	.word	0x00001ce0
        /*0b14*/ 	.word	0x00000000
        /*0b18*/ 	.word	0x00038830
        /*0b1c*/ 	.short	0x010a
        /*0b1e*/ 	.byte	0x3f
	.zero		1


	//   ....[24]....
        /*0b20*/ 	.word	0x00001d40
        /*0b24*/ 	.word	0x00000000
        /*0b28*/ 	.word	0x00038830
        /*0b2c*/ 	.short	0x010a
        /*0b2e*/ 	.byte	0x3f
	.zero		1


	//   ....[25]....
        /*0b30*/ 	.word	0x00004d20
        /*0b34*/ 	.word	0x00000000
        /*0b38*/ 	.word	0x00000000
        /*0b3c*/ 	.short	0x0101
        /*0b3e*/ 	.byte	0x3f
	.zero		1


	//   ....[26]....
        /*0b40*/ 	.word	0x00005f60
        /*0b44*/ 	.word	0x000000ff
        /*0b48*/ 	.word	0x00038830
        /*0b4c*/ 	.short	0x010a
        /*0b4e*/ 	.byte	0x04
	.zero		1


	//   ....[27]....
        /*0b50*/ 	.word	0x00005fb0
        /*0b54*/ 	.word	0x000000ff
        /*0b58*/ 	.word	0x00038830
        /*0b5c*/ 	.short	0x010a
        /*0b5e*/ 	.byte	0x04
	.zero		1


	//   ....[28]....
        /*0b60*/ 	.word	0x00008470
        /*0b64*/ 	.word	0x000000ff
        /*0b68*/ 	.word	0x00038850
        /*0b6c*/ 	.short	0x010a
        /*0b6e*/ 	.byte	0x04
	.zero		1


	//   ....[29]....
        /*0b70*/ 	.word	0x000084b0
        /*0b74*/ 	.word	0x000000ff
        /*0b78*/ 	.word	0x00038850
        /*0b7c*/ 	.short	0x010a
        /*0b7e*/ 	.byte	0x04
	.zero		1


	//   ....[30]....
        /*0b80*/ 	.word	0x00009c30
        /*0b84*/ 	.word	0x00000014
        /*0b88*/ 	.word	0x00000000
        /*0b8c*/ 	.short	0x0101
        /*0b8e*/ 	.byte	0x3f
	.zero		1


	//   ....[31]....
        /*0b90*/ 	.word	0x00009c90
        /*0b94*/ 	.word	0x000000a0
        /*0b98*/ 	.word	0x00000000
        /*0b9c*/ 	.short	0x0101
        /*0b9e*/ 	.byte	0x3f
	.zero		1


	//   ....[32]....
        /*0ba0*/ 	.word	0x0000a1a0
        /*0ba4*/ 	.word	0x000000ff
        /*0ba8*/ 	.word	0x00038830
        /*0bac*/ 	.short	0x010a
        /*0bae*/ 	.byte	0x04
	.zero		1


	//   ....[33]....
        /*0bb0*/ 	.word	0x0000a1e0
        /*0bb4*/ 	.word	0x000000ff
        /*0bb8*/ 	.word	0x00038830
        /*0bbc*/ 	.short	0x010a
        /*0bbe*/ 	.byte	0x04
	.zero		1


	//   ....[34]....
        /*0bc0*/ 	.word	0x0000ca90
        /*0bc4*/ 	.word	0x000000ff
        /*0bc8*/ 	.word	0x00038850
        /*0bcc*/ 	.short	0x010a
        /*0bce*/ 	.byte	0x04
	.zero		1


	//   ....[35]....
        /*0bd0*/ 	.word	0x0000cad0
        /*0bd4*/ 	.word	0x000000ff
        /*0bd8*/ 	.word	0x00038850
        /*0bdc*/ 	.short	0x010a
        /*0bde*/ 	.byte	0x04
	.zero		1


	//   ....[36]....
        /*0be0*/ 	.word	0x0000db40
        /*0be4*/ 	.word	0x00000015
        /*0be8*/ 	.word	0x00000000
        /*0bec*/ 	.short	0x0101
        /*0bee*/ 	.byte	0x3f
	.zero		1


	//   ....[37]....
        /*0bf0*/ 	.word	0x0000dbf0
        /*0bf4*/ 	.word	0x0000009d
        /*0bf8*/ 	.word	0x00000000
        /*0bfc*/ 	.short	0x0101
        /*0bfe*/ 	.byte	0x3f
	.zero		1


	//   ....[38]....
        /*0c00*/ 	.word	0x0000e820
        /*0c04*/ 	.word	0x000000ff
        /*0c08*/ 	.word	0x00038850
        /*0c0c*/ 	.short	0x010a
        /*0c0e*/ 	.byte	0x07
	.zero		1


	//   ....[39]....
        /*0c10*/ 	.word	0x0000e860
        /*0c14*/ 	.word	0x000000ff
        /*0c18*/ 	.word	0x00038850
        /*0c1c*/ 	.short	0x010a
        /*0c1e*/ 	.byte	0x07
	.zero		1


	//   ....[40]....
        /*0c20*/ 	.word	0x0000ed50
        /*0c24*/ 	.word	0x00000009
        /*0c28*/ 	.word	0x00000000
        /*0c2c*/ 	.short	0x0101
        /*0c2e*/ 	.byte	0x3f
	.zero		1


	//   ....[41]....
        /*0c30*/ 	.word	0x00011000
        /*0c34*/ 	.word	0x00000013
        /*0c38*/ 	.word	0x00000000
        /*0c3c*/ 	.short	0x0101
        /*0c3e*/ 	.byte	0x3f
	.zero		1


	//   ....[42]....
        /*0c40*/ 	.word	0x000141c0
        /*0c44*/ 	.word	0x00000000
        /*0c48*/ 	.word	0x00038840
        /*0c4c*/ 	.short	0x010a
        /*0c4e*/ 	.byte	0x3f
	.zero		1


	//   ....[43]....
        /*0c50*/ 	.word	0x00015300
        /*0c54*/ 	.word	0x00000008
        /*0c58*/ 	.word	0x00038800
        /*0c5c*/ 	.short	0x0107
        /*0c5e*/ 	.byte	0x3f
	.zero		1


	//   ....[44]....
        /*0c60*/ 	.word	0x00015410
        /*0c64*/ 	.word	0x00000002
        /*0c68*/ 	.word	0x00038800
        /*0c6c*/ 	.short	0x0101
        /*0c6e*/ 	.byte	0x3f
	.zero		1


	//   ....[45]....
        /*0c70*/ 	.word	0x00015430
        /*0c74*/ 	.word	0x00000002
        /*0c78*/ 	.word	0x00038820
        /*0c7c*/ 	.short	0x010a
        /*0c7e*/ 	.byte	0x3f
	.zero		1


	//   ....[46]....
        /*0c80*/ 	.word	0x000157a0
        /*0c84*/ 	.word	0x00000002
        /*0c88*/ 	.word	0x00038840
        /*0c8c*/ 	.short	0x010a
        /*0c8e*/ 	.byte	0x3f
	.zero		1


	//   ....[47]....
        /*0c90*/ 	.word	0x00015d60
        /*0c94*/ 	.word	0x00000002
        /*0c98*/ 	.word	0x00000060
        /*0c9c*/ 	.short	0x010a
        /*0c9e*/ 	.byte	0x3f
	.zero		1


	//   ....[48]....
        /*0ca0*/ 	.word	0x00016660
        /*0ca4*/ 	.word	0x00000003
        /*0ca8*/ 	.word	0x00038840
        /*0cac*/ 	.short	0x010a
        /*0cae*/ 	.byte	0x3f
	.zero		1


	//   ....[49]....
        /*0cb0*/ 	.word	0x00016c20
        /*0cb4*/ 	.word	0x00000002
        /*0cb8*/ 	.word	0x00000060
        /*0cbc*/ 	.short	0x010a
        /*0cbe*/ 	.byte	0x3f
	.zero		1


	//   ....[50]....
        /*0cc0*/ 	.word	0x00017450
        /*0cc4*/ 	.word	0x00000002
        /*0cc8*/ 	.word	0x00038840
        /*0ccc*/ 	.short	0x010a
        /*0cce*/ 	.byte	0x3f
	.zero		1


	//   ....[51]....
        /*0cd0*/ 	.word	0x00017a10
        /*0cd4*/ 	.word	0x00000002
        /*0cd8*/ 	.word	0x00000060
        /*0cdc*/ 	.short	0x010a
        /*0cde*/ 	.byte	0x3f
	.zero		1


	//   ....[52]....
        /*0ce0*/ 	.word	0x000181d0
        /*0ce4*/ 	.word	0x00000000
        /*0ce8*/ 	.word	0x00038860
        /*0cec*/ 	.short	0x010a
        /*0cee*/ 	.byte	0x3f
	.zero		1


	//   ....[53]....
        /*0cf0*/ 	.word	0x00019520
        /*0cf4*/ 	.word	0x00000000
        /*0cf8*/ 	.word	0x00038820
        /*0cfc*/ 	.short	0x010a
        /*0cfe*/ 	.byte	0x3f
	.zero		1


	//   ....[54]....
        /*0d00*/ 	.word	0x00019700
        /*0d04*/ 	.word	0x00000006
        /*0d08*/ 	.word	0x00000000
        /*0d0c*/ 	.short	0x010a
        /*0d0e*/ 	.byte	0x3f
	.zero		1


	//   ....[55]....
        /*0d10*/ 	.word	0x00019770
        /*0d14*/ 	.word	0x00000007
        /*0d18*/ 	.word	0x00000000
        /*0d1c*/ 	.short	0x010a
        /*0d1e*/ 	.byte	0x3f
	.zero		1


	//   ....[56]....
        /*0d20*/ 	.word	0x000197e0
        /*0d24*/ 	.word	0x00000004
        /*0d28*/ 	.word	0x00000000
        /*0d2c*/ 	.short	0x010a
        /*0d2e*/ 	.byte	0x3f
	.zero		1


	//   ....[57]....
        /*0d30*/ 	.word	0x00019810
        /*0d34*/ 	.word	0x00000003
        /*0d38*/ 	.word	0x00000000
        /*0d3c*/ 	.short	0x010a
        /*0d3e*/ 	.byte	0x3f
	.zero		1


	//   ....[58]....
        /*0d40*/ 	.word	0x00019890
        /*0d44*/ 	.word	0x00000003
        /*0d48*/ 	.word	0x00038800
        /*0d4c*/ 	.short	0x010a
        /*0d4e*/ 	.byte	0x3f
	.zero		1


	//   ....[59]....
        /*0d50*/ 	.word	0x000198e0
        /*0d54*/ 	.word	0x00000000
        /*0d58*/ 	.word	0x00038830
        /*0d5c*/ 	.short	0x010a
        /*0d5e*/ 	.byte	0x3f
	.zero		1


	//   ....[60]....
        /*0d60*/ 	.word	0x00019950
        /*0d64*/ 	.word	0x00000098
        /*0d68*/ 	.word	0x00038830
        /*0d6c*/ 	.short	0x010a
        /*0d6e*/ 	.byte	0x3f
	.zero		1


	//   ....[61]....
        /*0d70*/ 	.word	0x000199b0
        /*0d74*/ 	.word	0x00000003
        /*0d78*/ 	.word	0x00038850
        /*0d7c*/ 	.short	0x010a
        /*0d7e*/ 	.byte	0x3f
	.zero		1


	//   ....[62]....
        /*0d80*/ 	.word	0x00019a10
        /*0d84*/ 	.word	0x00000004
        /*0d88*/ 	.word	0x00038830
        /*0d8c*/ 	.short	0x010a
        /*0d8e*/ 	.byte	0x3f
	.zero		1


	//   ....[63]....
        /*0d90*/ 	.word	0x00019a70
        /*0d94*/ 	.word	0x00000003
        /*0d98*/ 	.word	0x00038850
        /*0d9c*/ 	.short	0x010a
        /*0d9e*/ 	.byte	0x3f
	.zero		1


	//   ....[64]....
        /*0da0*/ 	.word	0x00019ad0
        /*0da4*/ 	.word	0x00000007
        /*0da8*/ 	.word	0x00038850
        /*0dac*/ 	.short	0x010a
        /*0dae*/ 	.byte	0x3f
	.zero		1


	//   ....[65]....
        /*0db0*/ 	.word	0x00019c70
        /*0db4*/ 	.word	0x00000000
        /*0db8*/ 	.word	0x00038840
        /*0dbc*/ 	.short	0x010a
        /*0dbe*/ 	.byte	0x3f
	.zero		1


	//   ....[66]....
        /*0dc0*/ 	.word	0x0001a930
        /*0dc4*/ 	.word	0x00000002
        /*0dc8*/ 	.word	0x00038820
        /*0dcc*/ 	.short	0x010a
        /*0dce*/ 	.byte	0x3f
	.zero		1


	//   ....[67]....
        /*0dd0*/ 	.word	0x0001a980
        /*0dd4*/ 	.word	0x00000002
        /*0dd8*/ 	.word	0x00038840
        /*0ddc*/ 	.short	0x010a
        /*0dde*/ 	.byte	0x3f
	.zero		1


	//   ....[68]....
        /*0de0*/ 	.word	0x0001a9d0
        /*0de4*/ 	.word	0x00000002
        /*0de8*/ 	.word	0x00000060
        /*0dec*/ 	.short	0x010a
        /*0dee*/ 	.byte	0x3f
	.zero		1


	//   ....[69]....
        /*0df0*/ 	.word	0x0001aa20
        /*0df4*/ 	.word	0x00000003
        /*0df8*/ 	.word	0x00038840
        /*0dfc*/ 	.short	0x010a
        /*0dfe*/ 	.byte	0x3f
	.zero		1


	//   ....[70]....
        /*0e00*/ 	.word	0x0001aa70
        /*0e04*/ 	.word	0x00000002
        /*0e08*/ 	.word	0x00000060
        /*0e0c*/ 	.short	0x010a
        /*0e0e*/ 	.byte	0x3f
	.zero		1


	//   ....[71]....
        /*0e10*/ 	.word	0x0001aac0
        /*0e14*/ 	.word	0x00000002
        /*0e18*/ 	.word	0x00038840
        /*0e1c*/ 	.short	0x010a
        /*0e1e*/ 	.byte	0x3f
	.zero		1


	//   ....[72]....
        /*0e20*/ 	.word	0x0001ab10
        /*0e24*/ 	.word	0x00000002
        /*0e28*/ 	.word	0x00000060
        /*0e2c*/ 	.short	0x010a
        /*0e2e*/ 	.byte	0x3f
	.zero		1


	//   ....[73]....
        /*0e30*/ 	.word	0x0001ab60
        /*0e34*/ 	.word	0x00000000
        /*0e38*/ 	.word	0x00038860
        /*0e3c*/ 	.short	0x010a
        /*0e3e*/ 	.byte	0x3f
	.zero		1


	//   ....[74]....
        /*0e40*/ 	.word	0x0001b5c0
        /*0e44*/ 	.word	0x00000000
        /*0e48*/ 	.word	0x00038820
        /*0e4c*/ 	.short	0x010a
        /*0e4e*/ 	.byte	0x3f
	.zero		1


	//   ....[75]....
        /*0e50*/ 	.word	0x0001b760
        /*0e54*/ 	.word	0x00000006
        /*0e58*/ 	.word	0x00000000
        /*0e5c*/ 	.short	0x010a
        /*0e5e*/ 	.byte	0x3f
	.zero		1


	//   ....[76]....
        /*0e60*/ 	.word	0x0001b7b0
        /*0e64*/ 	.word	0x00000007
        /*0e68*/ 	.word	0x00000000
        /*0e6c*/ 	.short	0x010a
        /*0e6e*/ 	.byte	0x3f
	.zero		1


	//   ....[77]....
        /*0e70*/ 	.word	0x0001b800
        /*0e74*/ 	.word	0x00000004
        /*0e78*/ 	.word	0x00000000
        /*0e7c*/ 	.short	0x010a
        /*0e7e*/ 	.byte	0x3f
	.zero		1


	//----- nvinfo : EIATTR_NUM_MBARRIERS
	.align		4
.L_595:
        /*0e80*/ 	.byte	0x03, 0x38
        /*0e82*/ 	.short	0x0016


	//----- nvinfo : EIATTR_EXIT_INSTR_OFFSETS
	.align		4
        /*0e84*/ 	.byte	0x04, 0x1c
        /*0e86*/ 	.short	(.L_597 - .L_596)


	//   ....[0]....
.L_596:
        /*0e88*/ 	.word	0x00000a50


	//   ....[1]....
        /*0e8c*/ 	.word	0x000124e0


	//   ....[2]....
        /*0e90*/ 	.word	0x00019860


	//----- nvinfo : EIATTR_MAX_THREADS
	.align		4
.L_597:
        /*0e94*/ 	.byte	0x04, 0x05
        /*0e96*/ 	.short	(.L_599 - .L_598)
.L_598:
        /*0e98*/ 	.word	0x00000180
        /*0e9c*/ 	.word	0x00000001
        /*0ea0*/ 	.word	0x00000001


	//----- nvinfo : EIATTR_CRS_STACK_SIZE
	.align		4
.L_599:
        /*0ea4*/ 	.byte	0x04, 0x1e
        /*0ea6*/ 	.short	(.L_601 - .L_600)
.L_600:
        /*0ea8*/ 	.word	0x00000000


	//----- nvinfo : EIATTR_CBANK_PARAM_SIZE
	.align		4
.L_601:
        /*0eac*/ 	.byte	0x03, 0x19
        /*0eae*/ 	.short	0x0af0


	//----- nvinfo : EIATTR_PARAM_CBANK
	.align		4
        /*0eb0*/ 	.byte	0x04, 0x0a
        /*0eb2*/ 	.short	(.L_603 - .L_602)
	.align		4
.L_602:
        /*0eb4*/ 	.word	index@(.nv.constant0._ZN7cutlass13device_kernelIN5flash11enable_sm90INS1_16FlashAttnFwdSm90INS1_25CollectiveMainloopFwdSm90ILi2EN4cute5tupleIJNS5_1CILi1EEES8_S8_EEENS6_IJNS7_ILi128EEENS7_ILi80EEENS7_ILi256EEEEEELi256ENS_6half_tEfNS_4arch4Sm90ELb1ELb0ELb1ELb1ELb0ELb0ELb0ELb1ELb1ELb1ELb0ELb0EEENS1_21CollectiveEpilogueFwdINS6_IJSA_SC_SB_EEES9_SE_SG_Li256ELb1ELb1ELb0ELb0EEENS1_36VarlenDynamicPersistentTileSchedulerILi128ELi80ELi256ELi128ELb0ELb1ELb1ELb1ELb1ELb1EEEEEEEEEvNT_6ParamsE)
        /*0eb8*/ 	.short	0x0210
        /*0eba*/ 	.short	0x0af0


	//----- nvinfo : EIATTR_SW_WAR
	.align		4
.L_603:
        /*0ebc*/ 	.byte	0x04, 0x36
        /*0ebe*/ 	.short	(.L_605 - .L_604)
.L_604:
        /*0ec0*/ 	.word	0x00000008
.L_605:


//--------------------- .nv.info._ZN7cutlass13device_kernelIN5flash11enable_sm90INS1_16FlashAttnFwdSm90INS1_25CollectiveMainloopFwdSm90ILi2EN4cute5tupleIJNS5_1CILi1EEES8_S8_EEENS6_IJNS7_ILi128EEENS7_ILi80EEENS7_ILi256EEEEEELi256ENS_6half_tEfNS_4arch4Sm90ELb1ELb0ELb1ELb1ELb0ELb1ELb0ELb1ELb1ELb1ELb0ELb0EEENS1_21CollectiveEpilogueFwdINS6_IJSA_SC_SB_EEES9_SE_SG_Li256ELb1ELb1ELb0ELb0EEENS1_36VarlenDynamicPersistentTileSchedulerILi128ELi80ELi256ELi128ELb0ELb1ELb1ELb1ELb1ELb1EEEEEEEEEvNT_6ParamsE --------------------------
	.section	.nv.info._ZN7cutlass13device_kernelIN5flash11enable_sm90INS1_16FlashAttnFwdSm90INS1_25CollectiveMainloopFwdSm90ILi2EN4cute5tupleIJNS5_1CILi1EEES8_S8_EEENS6_IJNS7_ILi128EEENS7_ILi80EEENS7_ILi256EEEEEELi256ENS_6half_tEfNS_4arch4Sm90ELb1ELb0ELb1ELb1ELb0ELb1ELb0ELb1ELb1ELb1ELb0ELb0EEENS1_21CollectiveEpilogueFwdINS6_IJSA_SC_SB_EEES9_SE_SG_Li256ELb1ELb1ELb0ELb0EEENS1_36VarlenDynamicPersistentTileSchedulerILi128ELi80ELi256ELi128ELb0ELb1ELb1ELb1ELb1ELb1EEEEEEEEEvNT_6ParamsE,"",@"SHT_CUDA_INFO"
	.sectionflags	@""
	.align	4


	//----- nvinfo : EIATTR_CUDA_API_VERSION
	.align		4
        /*0000*/ 	.byte	0x04, 0x37
        /*0002*/ 	.short	(.L_607 - .L_606)
.L_606:
        /*0004*/ 	.word	0x00000082


	//----- nvinfo : EIATTR_KPARAM_INFO
	.align		4
.L_607:
        /*0008*/ 	.byte	0x04, 0x17
        /*000a*/ 	.short	(.L_609 - .L_608)
.L_608:
        /*000c*/ 	.word	0x00000000
        /*0010*/ 	.short	0x0000
        /*0012*/ 	.short	0x0070
        /*0014*/ 	.byte	0x00, 0xf0, 0x01, 0x2a


	//----- nvinfo : EIATTR_SPARSE_MMA_MASK
	.align		4
.L_609:
        /*0018*/ 	.byte	0x03, 0x50
        /*001a*/ 	.short	0x0000


	//----- nvinfo : EIATTR_MAXREG_COUNT
	.align		4
        /*001c*/ 	.byte	0x03, 0x1b
        /*001e*/ 	.short	0x00a8


	//----- nvinfo : EIATTR_NUM_BARRIERS
	.align		4
        /*0020*/ 	.byte	0x02, 0x4c
        /*0022*/ 	.byte	0x10
	.zero		1


	//----- nvinfo : EIATTR_EXTERNS
	.align		4
        /*0024*/ 	.byte	0x04, 0x0f
        /*0026*/ 	.short	(.L_611 - .L_610)


	//   ....[0]....
	.align		4
.L_610:
        /*0028*/ 	.word	index@(__assertfail)


	//----- nvinfo : EIATTR_ANNOTATIONS
	.align		4
.L_611:
        /*002c*/ 	.byte	0x04, 0x55
        /*002e*/ 	.short	(.L_613 - .L_612)


	//   ....[0]....
.L_612:
        /* <DEDUP_REMOVED lines=149> */


	//----- nvinfo : EIATTR_MERCURY_ISA_VERSION
	.align		4
.L_613:
        /*0968*/ 	.byte	0x03, 0x5f
        /*096a*/ 	.short	0x0101


	//----- nvinfo : EIATTR_UNUSED_LOAD_BYTE_OFFSET
	.align		4
        /*096c*/ 	.byte	0x04, 0x44
        /*096e*/ 	.short	(.L_615 - .L_614)


	//   ....[0]....
.L_614:
        /*0970*/ 	.word	0x00000aa0
        /*0974*/ 	.word	0x0000fff0


	//   ....[1]....
        /*0978*/ 	.word	0x00024d30
        /*097c*/ 	.word	0x0000fff0


	//----- nvinfo : EIATTR_INT_WARP_WIDE_INSTR_OFFSETS
	.align		4
.L_615:
        /*0980*/ 	.byte	0x04, 0x31
        /*0982*/ 	.short	(.L_617 - .L_616)


	//   ....[0]....
.L_616:
        /*0984*/ 	.word	0x00000190


	//   ....[1]....
        /*0988*/ 	.word	0x000001d0


	//   ....[2]....
        /*098c*/ 	.word	0x00000240


	//   ....[3]....
        /*0990*/ 	.word	0x0002ac20


	//   ....[4]....
        /*0994*/ 	.word	0x0002acc0


	//   ....[5]....
        /*0998*/ 	.word	0x0002f410


	//   ....[6]....
        /*099c*/ 	.word	0x0002f480


	//----- nvinfo : EIATTR_COOP_GROUP_MASK_REGIDS
	.align		4
.L_617:
        /*09a0*/ 	.byte	0x04, 0x29
        /*09a2*/ 	.short	(.L_619 - .L_618)


	//   ....[0]....
.L_618:
        /*09a4*/ 	.word	0xffffffff


	//   ....[1]....
        /*09a8*/ 	.word	0xffffffff


	//   ....[2]....
        /*09ac*/ 	.word	0xffffffff


	//   ....[3]....
        /*09b0*/ 	.word	0xffffffff


	//   ....[4]....
        /*09b4*/ 	.word	0xffffffff


	//   ....[5]....
        /*09b8*/ 	.word	0xffffffff


	//   ....[6]....
        /*09bc*/ 	.word	0xffffffff


	//   ....[7]....
        /*09c0*/ 	.word	0xffffffff


	//   ....[8]....
        /*09c4*/ 	.word	0xffffffff


	//   ....[9]....
        /*09c8*/ 	.word	0xffffffff


	//   ....[10]....
        /*09cc*/ 	.word	0xffffffff


	//   ....[11]....
        /*09d0*/ 	.word	0xffffffff


	//   ....[12]....
        /*09d4*/ 	.word	0xffffffff


	//   ....[13]....
        /*09d8*/ 	.word	0xffffffff


	//   ....[14]....
        /*09dc*/ 	.word	0xffffffff


	//   ....[15]....
        /*09e0*/ 	.word	0xffffffff


	//   ....[16]....
        /*09e4*/ 	.word	0xffffffff


	//   ....[17]....
        /*09e8*/ 	.word	0xffffffff


	//   ....[18]....
        /*09ec*/ 	.word	0xffffffff


	//   ....[19]....
        /*09f0*/ 	.word	0xffffffff


	//   ....[20]....
        /*09f4*/ 	.word	0xffffffff


	//   ....[21]....
        /*09f8*/ 	.word	0xffffffff


	//   ....[22]....
        /*09fc*/ 	.word	0xffffffff


	//   ....[23]....
        /*0a00*/ 	.word	0xffffffff


	//   ....[24]....
        /*0a04*/ 	.word	0xffffffff


	//   ....[25]....
        /*0a08*/ 	.word	0xffffffff


	//   ....[26]....
        /*0a0c*/ 	.word	0xffffffff


	//   ....[27]....
        /*0a10*/ 	.word	0xffffffff


	//   ....[28]....
        /*0a14*/ 	.word	0xffffffff


	//   ....[29]....
        /*0a18*/ 	.word	0xffffffff


	//   ....[30]....
        /*0a1c*/ 	.word	0xffffffff


	//   ....[31]....
        /*0a20*/ 	.word	0xffffffff


	//   ....[32]....
        /*0a24*/ 	.word	0xffffffff


	//   ....[33]....
        /*0a28*/ 	.word	0xffffffff


	//   ....[34]....
        /*0a2c*/ 	.word	0xffffffff


	//   ....[35]....
        /*0a30*/ 	.word	0xffffffff


	//   ....[36]....
        /*0a34*/ 	.word	0xffffffff


	//   ....[37]....
        /*0a38*/ 	.word	0xffffffff


	//   ....[38]....
        /*0a3c*/ 	.word	0xffffffff


	//   ....[39]....
        /*0a40*/ 	.word	0xffffffff


	//   ....[40]....
        /*0a44*/ 	.word	0xffffffff


	//   ....[41]....
        /*0a48*/ 	.word	0xffffffff


	//   ....[42]....
        /*0a4c*/ 	.word	0xffffffff


	//   ....[43]....
        /*0a50*/ 	.word	0xffffffff


	//   ....[44]....
        /*0a54*/ 	.word	0xffffffff


	//   ....[45]....
        /*0a58*/ 	.word	0xffffffff


	//   ....[46]....
        /*0a5c*/ 	.word	0xffffffff


	//   ....[47]....
        /*0a60*/ 	.word	0xffffffff


	//   ....[48]....
        /*0a64*/ 	.word	0xffffffff


	//   ....[49]....
        /*0a68*/ 	.word	0xffffffff


	//   ....[50]....
        /*0a6c*/ 	.word	0xffffffff


	//   ....[51]....
        /*0a70*/ 	.word	0xffffffff


	//   ....[52]....
        /*0a74*/ 	.word	0xffffffff


	//   ....[53]....
        /*0a78*/ 	.word	0xffffffff


	//   ....[54]....
        /*0a7c*/ 	.word	0xffffffff


	//   ....[55]....
        /*0a80*/ 	.word	0xffffffff


	//   ....[56]....
        /*0a84*/ 	.word	0xffffffff


	//   ....[57]....
        /*0a88*/ 	.word	0xffffffff


	//   ....[58]....
        /*0a8c*/ 	.word	0xffffffff


	//   ....[59]....
        /*0a90*/ 	.word	0xffffffff


	//   ....[60]....
        /*0a94*/ 	.word	0xffffffff


	//   ....[61]....
        /*0a98*/ 	.word	0xffffffff


	//   ....[62]....
        /*0a9c*/ 	.word	0xffffffff


	//   ....[63]....
        /*0aa0*/ 	.word	0xffffffff


	//   ....[64]....
        /*0aa4*/ 	.word	0xffffffff


	//   ....[65]....
        /*0aa8*/ 	.word	0xffffffff


	//   ....[66]....
        /*0aac*/ 	.word	0xffffffff


	//   ....[67]....
        /*0ab0*/ 	.word	0xffffffff


	//   ....[68]....
        /*0ab4*/ 	.word	0xffffffff


	//   ....[69]....
        /*0ab8*/ 	.word	0xffffffff


	//   ....[70]....
        /*0abc*/ 	.word	0xffffffff


	//   ....[71]....
        /*0ac0*/ 	.word	0xffffffff


	//   ....[72]....
        /*0ac4*/ 	.word	0xffffffff


	//   ....[73]....
        /*0ac8*/ 	.word	0xffffffff


	//   ....[74]....
        /*0acc*/ 	.word	0xffffffff


	//   ....[75]....
        /*0ad0*/ 	.word	0xffffffff


	//   ....[76]....
        /*0ad4*/ 	.word	0xffffffff


	//   ....[77]....
        /*0ad8*/ 	.word	0xffffffff


	//   ....[78]....
        /*0adc*/ 	.word	0xffffffff


	//   ....[79]....
        /*0ae0*/ 	.word	0xffffffff


	//   ....[80]....
        /*0ae4*/ 	.word	0xffffffff


	//   ....[81]....
        /*0ae8*/ 	.word	0xffffffff


	//   ....[82]....
        /*0aec*/ 	.word	0xffffffff


	//   ....[83]....
        /*0af0*/ 	.word	0xffffffff


	//   ....[84]....
        /*0af4*/ 	.word	0xffffffff


	//   ....[85]....
        /*0af8*/ 	.word	0xffffffff


	//   ....[86]....
        /*0afc*/ 	.word	0xffffffff


	//   ....[87]....
        /*0b00*/ 	.word	0xffffffff


	//   ....[88]....
        /*0b04*/ 	.word	0xffffffff


	//   ....[89]....
        /*0b08*/ 	.word	0xffffffff


	//   ....[90]....
        /*0b0c*/ 	.word	0xffffffff


	//   ....[91]....
        /*0b10*/ 	.word	0xffffffff


	//   ....[92]....
        /*0b14*/ 	.word	0xffffffff


	//   ....[93]....
        /*0b18*/ 	.word	0xffffffff


	//   ....[94]....
        /*0b1c*/ 	.word	0xffffffff


	//   ....[95]....
        /*0b20*/ 	.word	0xffffffff


	//   ....[96]....
        /*0b24*/ 	.word	0xffffffff


	//   ....[97]....
        /*0b28*/ 	.word	0xffffffff


	//   ....[98]....
        /*0b2c*/ 	.word	0xffffffff


	//   ....[99]....
        /*0b30*/ 	.word	0xffffffff


	//   ....[100]....
        /*0b34*/ 	.word	0xffffffff


	//   ....[101]....
        /*0b38*/ 	.word	0xffffffff


	//   ....[102]....
        /*0b3c*/ 	.word	0xffffffff


	//   ....[103]....
        /*0b40*/ 	.word	0xffffffff


	//   ....[104]....
        /*0b44*/ 	.word	0xffffffff


	//   ....[105]....
        /*0b48*/ 	.word	0xffffffff


	//   ....[106]....
        /*0b4c*/ 	.word	0xffffffff


	//   ....[107]....
        /*0b50*/ 	.word	0xffffffff


	//   ....[108]....
        /*0b54*/ 	.word	0xffffffff


	//   ....[109]....
        /*0b58*/ 	.word	0xffffffff


	//   ....[110]....
        /*0b5c*/ 	.word	0xffffffff


	//   ....[111]....
        /*0b60*/ 	.word	0xffffffff


	//   ....[112]....
        /*0b64*/ 	.word	0xffffffff


	//   ....[113]....
        /*0b68*/ 	.word	0xffffffff


	//   ....[114]....
        /*0b6c*/ 	.word	0xffffffff


	//   ....[115]....
        /*0b70*/ 	.word	0xffffffff


	//   ....[116]....
        /*0b74*/ 	.word	0xffffffff


	//   ....[117]....
        /*0b78*/ 	.word	0xffffffff


	//   ....[118]....
        /*0b7c*/ 	.word	0xffffffff


	//   ....[119]....
        /*0b80*/ 	.word	0xffffffff


	//   ....[120]....
        /*0b84*/ 	.word	0xffffffff


	//   ....[121]....
        /*0b88*/ 	.word	0xffffffff


	//   ....[122]....
        /*0b8c*/ 	.word	0xffffffff


	//   ....[123]....
        /*0b90*/ 	.word	0xffffffff


	//   ....[124]....
        /*0b94*/ 	.word	0xffffffff


	//   ....[125]....
        /*0b98*/ 	.word	0xffffffff


	//   ....[126]....
        /*0b9c*/ 	.word	0xffffffff


	//   ....[127]....
        /*0ba0*/ 	.word	0xffffffff


	//   ....[128]....
        /*0ba4*/ 	.word	0xffffffff


	//   ....[129]....
        /*0ba8*/ 	.word	0xffffffff


	//   ....[130]....
        /*0bac*/ 	.word	0xffffffff


	//   ....[131]....
        /*0bb0*/ 	.word	0xffffffff


	//   ....[132]....
        /*0bb4*/ 	.word	0x0500000f


	//   ....[133]....
        /*0bb8*/ 	.word	0x0500000f


	//   ....[134]....
        /*0bbc*/ 	.word	0x0500000f


	//   ....[135]....
        /*0bc0*/ 	.word	0x0500000f


	//   ....[136]....
        /*0bc4*/ 	.word	0x0500000f


	//   ....[137]....
        /*0bc8*/ 	.word	0x0500000f


	//   ....[138]....
        /*0bcc*/ 	.word	0x0500000f


	//   ....[139]....
        /*0bd0*/ 	.word	0x0500000f


	//   ....[140]....
        /*0bd4*/ 	.word	0x0500000f


	//   ....[141]....
        /*0bd8*/ 	.word	0x0500000f


	//   ....[142]....
        /*0bdc*/ 	.word	0x0500000f


	//   ....[143]....
        /*0be0*/ 	.word	0x0500000f


	//   ....[144]....
        /*0be4*/ 	.word	0x0500000f


	//   ....[145]....
        /*0be8*/ 	.word	0x0500000f


	//   ....[146]....
        /*0bec*/ 	.word	0x0500000f


	//   ....[147]....
        /*0bf0*/ 	.word	0x0500000f


	//   ....[148]....
        /*0bf4*/ 	.word	0x0500000f


	//   ....[149]....
        /*0bf8*/ 	.word	0x0500000f


	//   ....[150]....
        /*0bfc*/ 	.word	0x0500000f


	//   ....[151]....
        /*0c00*/ 	.word	0x0500000f


	//   ....[152]....
        /*0c04*/ 	.word	0x0500000f


	//   ....[153]....
        /*0c08*/ 	.word	0x0500000f


	//   ....[154]....
        /*0c0c*/ 	.word	0x0500000f


	//   ....[155]....
        /*0c10*/ 	.word	0x0500000f


	//   ....[156]....
        /*0c14*/ 	.word	0x0500000f


	//   ....[157]....
        /*0c18*/ 	.word	0x0500000f


	//   ....[158]....
        /*0c1c*/ 	.word	0x0500000f


	//   ....[159]....
        /*0c20*/ 	.word	0x0500000f


	//   ....[160]....
        /*0c24*/ 	.word	0x0500000f


	//   ....[161]....
        /*0c28*/ 	.word	0x0500000f


	//   ....[162]....
        /*0c2c*/ 	.word	0x0500000f


	//   ....[163]....
        /*0c30*/ 	.word	0x0500000f


	//   ....[164]....
        /*0c34*/ 	.word	0x0500000f


	//   ....[165]....
        /*0c38*/ 	.word	0x0500000f


	//   ....[166]....
        /*0c3c*/ 	.word	0x0500000f


	//   ....[167]....
        /*0c40*/ 	.word	0x0500000f


	//   ....[168]....
        /*0c44*/ 	.word	0x0500000f


	//   ....[169]....
        /*0c48*/ 	.word	0x0500000f


	//   ....[170]....
        /*0c4c*/ 	.word	0x0500000f


	//   ....[171]....
        /*0c50*/ 	.word	0x0500000f


	//   ....[172]....
        /*0c54*/ 	.word	0x0500000f


	//   ....[173]....
        /*0c58*/ 	.word	0x0500000f


	//   ....[174]....
        /*0c5c*/ 	.word	0x0500000f


	//   ....[175]....
        /*0c60*/ 	.word	0x0500000f


	//   ....[176]....
        /*0c64*/ 	.word	0x0500000f


	//   ....[177]....
        /*0c68*/ 	.word	0x0500000f


	//   ....[178]....
        /*0c6c*/ 	.word	0x0500000f


	//   ....[179]....
        /*0c70*/ 	.word	0x0500000f


	//   ....[180]....
        /*0c74*/ 	.word	0x0500000f


	//   ....[181]....
        /*0c78*/ 	.word	0x0500000f


	//   ....[182]....
        /*0c7c*/ 	.word	0x0500000f


	//   ....[183]....
        /*0c80*/ 	.word	0x0500000f


	//   ....[184]....
        /*0c84*/ 	.word	0x0500000f


	//   ....[185]....
        /*0c88*/ 	.word	0x0500000f


	//   ....[186]....
        /*0c8c*/ 	.word	0x0500000f


	//   ....[187]....
        /*0c90*/ 	.word	0x0500000f


	//   ....[188]....
        /*0c94*/ 	.word	0x0500000f


	//   ....[189]....
        /*0c98*/ 	.word	0x0500000f


	//   ....[190]....
        /*0c9c*/ 	.word	0x0500000f


	//   ....[191]....
        /*0ca0*/ 	.word	0x0500000f


	//   ....[192]....
        /*0ca4*/ 	.word	0x0500000f


	//   ....[193]....
        /*0ca8*/ 	.word	0x0500000f


	//   ....[194]....
        /*0cac*/ 	.word	0x0500000f


	//   ....[195]....
        /*0cb0*/ 	.word	0x0500000f


	//   ....[196]....
        /*0cb4*/ 	.word	0x0500000f


	//   ....[197]....
        /*0cb8*/ 	.word	0x0500000f


	//   ....[198]....
        /*0cbc*/ 	.word	0x0500000f


	//   ....[199]....
        /*0cc0*/ 	.word	0x0500000f


	//----- nvinfo : EIATTR_COOP_GROUP_INSTR_OFFSETS
	.align		4
.L_619:
        /*0cc4*/ 	.byte	0x04, 0x28
        /*0cc6*/ 	.short	(.L_621 - .L_620)


	//   ....[0]....
.L_620:
        /*0cc8*/ 	.word	0x00000060


	//   ....[1]....
        /*0ccc*/ 	.word	0x000001a0


	//   ....[2]....
        /*0cd0*/ 	.word	0x000001f0


	//   ....[3]....
        /*0cd4*/ 	.word	0x00000420


	//   ....[4]....
        /*0cd8*/ 	.word	0x00000580


	//   ....[5]....
        /*0cdc*/ 	.word	0x000006a0


	//   ....[6]....
        /*0ce0*/ 	.word	0x00000800


	//   ....[7]....
        /*0ce4*/ 	.word	0x0000b170


	//   ....[8]....
        /*0ce8*/ 	.word	0x0000b8e0


	//   ....[9]....
        /*0cec*/ 	.word	0x0000b8f0


	//   ....[10]....
        /*0cf0*/ 	.word	0x0000b900


	//   ....[11]....
        /*0cf4*/ 	.word	0x0000b910


	//   ....[12]....
        /*0cf8*/ 	.word	0x0000be80


	//   ....[13]....
        /*0cfc*/ 	.word	0x0000be90


	//   ....[14]....
        /*0d00*/ 	.word	0x0000bea0


	//   ....[15]....
        /*0d04*/ 	.word	0x0000beb0


	//   ....[16]....
        /*0d08*/ 	.word	0x0000c400


	//   ....[17]....
        /*0d0c*/ 	.word	0x0000c410


	//   ....[18]....
        /*0d10*/ 	.word	0x0000c420


	//   ....[19]....
        /*0d14*/ 	.word	0x0000c430


	//   ....[20]....
        /*0d18*/ 	.word	0x0000c9a0


	//   ....[21]....
        /*0d1c*/ 	.word	0x0000c9b0


	//   ....[22]....
        /*0d20*/ 	.word	0x0000c9c0


	//   ....[23]....
        /*0d24*/ 	.word	0x0000c9d0


	//   ....[24]....
        /*0d28*/ 	.word	0x00010050


	//   ....[25]....
        /*0d2c*/ 	.word	0x00010060


	//   ....[26]....
        /*0d30*/ 	.word	0x00010070


	//   ....[27]....
        /*0d34*/ 	.word	0x00010080


	//   ....[28]....
        /*0d38*/ 	.word	0x00010510


	//   ....[29]....
        /*0d3c*/ 	.word	0x00010520


	//   ....[30]....
        /*0d40*/ 	.word	0x00010530


	//   ....[31]....
        /*0d44*/ 	.word	0x00010540


	//   ....[32]....
        /*0d48*/ 	.word	0x00010980


	//   ....[33]....
        /*0d4c*/ 	.word	0x00010990


	//   ....[34]....
        /*0d50*/ 	.word	0x000109a0


	//   ....[35]....
        /*0d54*/ 	.word	0x000109b0


	//   ....[36]....
        /*0d58*/ 	.word	0x00010e10


	//   ....[37]....
        /*0d5c*/ 	.word	0x00010e20


	//   ....[38]....
        /*0d60*/ 	.word	0x00010e30


	//   ....[39]....
        /*0d64*/ 	.word	0x00010e40


	//   ....[40]....
        /*0d68*/ 	.word	0x00017d70


	//   ....[41]....
        /*0d6c*/ 	.word	0x00017dd0


	//   ....[42]....
        /*0d70*/ 	.word	0x000184f0


	//   ....[43]....
        /*0d74*/ 	.word	0x00018610


	//   ....[44]....
        /*0d78*/ 	.word	0x00018af0


	//   ....[45]....
        /*0d7c*/ 	.word	0x00018bd0


	//   ....[46]....
        /*0d80*/ 	.word	0x0001d430


	//   ....[47]....
        /*0d84*/ 	.word	0x0001d910


	//   ....[48]....
        /*0d88*/ 	.word	0x0001dab0


	//   ....[49]....
        /*0d8c*/ 	.word	0x0001dbb0


	//   ....[50]....
        /*0d90*/ 	.word	0x0001e030


	//   ....[51]....
        /*0d94*/ 	.word	0x0001e080


	//   ....[52]....
        /*0d98*/ 	.word	0x00022b40


	//   ....[53]....
        /*0d9c*/ 	.word	0x00022b70


	//   ....[54]....
        /*0da0*/ 	.word	0x00022e60


	//   ....[55]....
        /*0da4*/ 	.word	0x00022f20


	//   ....[56]....
        /*0da8*/ 	.word	0x000242a0


	//   ....[57]....
        /*0dac*/ 	.word	0x00024320


	//   ....[58]....
        /*0db0*/ 	.word	0x00024340


	//   ....[59]....
        /*0db4*/ 	.word	0x00024350


	//   ....[60]....
        /*0db8*/ 	.word	0x00025f40


	//   ....[61]....
        /*0dbc*/ 	.word	0x00025f90


	//   ....[62]....
        /*0dc0*/ 	.word	0x00026050


	//   ....[63]....
        /*0dc4*/ 	.word	0x000260b0


	//   ....[64]....
        /*0dc8*/ 	.word	0x00026710


	//   ....[65]....
        /*0dcc*/ 	.word	0x00026750


	//   ....[66]....
        /*0dd0*/ 	.word	0x000268c0


	//   ....[67]....
        /*0dd4*/ 	.word	0x000268e0


	//   ....[68]....
        /*0dd8*/ 	.word	0x00026a30


	//   ....[69]....
        /*0ddc*/ 	.word	0x00026a50


	//   ....[70]....
        /*0de0*/ 	.word	0x00026bb0


	//   ....[71]....
        /*0de4*/ 	.word	0x00026bd0


	//   ....[72]....
        /*0de8*/ 	.word	0x000274f0


	//   ....[73]....
        /*0dec*/ 	.word	0x00027510


	//   ....[74]....
        /*0df0*/ 	.word	0x00027690


	//   ....[75]....
        /*0df4*/ 	.word	0x000276b0


	//   ....[76]....
        /*0df8*/ 	.word	0x00027800


	//   ....[77]....
        /*0dfc*/ 	.word	0x00027820


	//   ....[78]....
        /*0e00*/ 	.word	0x00027980


	//   ....[79]....
        /*0e04*/ 	.word	0x000279a0


	//   ....[80]....
        /*0e08*/ 	.word	0x00027b80


	//   ....[81]....
        /*0e0c*/ 	.word	0x00027d60


	//   ....[82]....
        /*0e10*/ 	.word	0x00027d90


	//   ....[83]....
        /*0e14*/ 	.word	0x00027dc0


	//   ....[84]....
        /*0e18*/ 	.word	0x00027df0


	//   ....[85]....
        /*0e1c*/ 	.word	0x00027e20


	//   ....[86]....
        /*0e20*/ 	.word	0x00027e50


	//   ....[87]....
        /*0e24*/ 	.word	0x00027fd0


	//   ....[88]....
        /*0e28*/ 	.word	0x00028000


	//   ....[89]....
        /*0e2c*/ 	.word	0x00028030


	//   ....[90]....
        /*0e30*/ 	.word	0x00028060


	//   ....[91]....
        /*0e34*/ 	.word	0x00028090


	//   ....[92]....
        /*0e38*/ 	.word	0x000280c0


	//   ....[93]....
        /*0e3c*/ 	.word	0x00028170


	//   ....[94]....
        /*0e40*/ 	.word	0x000281d0


	//   ....[95]....
        /*0e44*/ 	.word	0x00028260


	//   ....[96]....
        /*0e48*/ 	.word	0x00029210


	//   ....[97]....
        /*0e4c*/ 	.word	0x0002b240


	//   ....[98]....
        /*0e50*/ 	.word	0x0002bf70


	//   ....[99]....
        /*0e54*/ 	.word	0x0002bf80


	//   ....[100]....
        /*0e58*/ 	.word	0x0002bfa0


	//   ....[101]....
        /*0e5c*/ 	.word	0x0002c050


	//   ....[102]....
        /*0e60*/ 	.word	0x0002c0a0


	//   ....[103]....
        /*0e64*/ 	.word	0x0002c120


	//   ....[104]....
        /*0e68*/ 	.word	0x0002c170


	//   ....[105]....
        /*0e6c*/ 	.word	0x0002c1f0


	//   ....[106]....
        /*0e70*/ 	.word	0x0002c240


	//   ....[107]....
        /*0e74*/ 	.word	0x0002c2c0


	//   ....[108]....
        /*0e78*/ 	.word	0x0002c310


	//   ....[109]....
        /*0e7c*/ 	.word	0x0002c390


	//   ....[110]....
        /*0e80*/ 	.word	0x0002c3e0


	//   ....[111]....
        /*0e84*/ 	.word	0x0002c460


	//   ....[112]....
        /*0e88*/ 	.word	0x0002c480


	//   ....[113]....
        /*0e8c*/ 	.word	0x0002c4c0


	//   ....[114]....
        /*0e90*/ 	.word	0x0002fda0


	//   ....[115]....
        /*0e94*/ 	.word	0x0002fdc0


	//   ....[116]....
        /*0e98*/ 	.word	0x0002fe00


	//   ....[117]....
        /*0e9c*/ 	.word	0x0002fe30


	//   ....[118]....
        /*0ea0*/ 	.word	0x0002fe60


	//   ....[119]....
        /*0ea4*/ 	.word	0x0002fe90


	//   ....[120]....
        /*0ea8*/ 	.word	0x0002fec0


	//   ....[121]....
        /*0eac*/ 	.word	0x0002fef0


	//   ....[122]....
        /*0eb0*/ 	.word	0x00030080


	//   ....[123]....
        /*0eb4*/ 	.word	0x000300c0


	//   ....[124]....
        /*0eb8*/ 	.word	0x000300f0


	//   ....[125]....
        /*0ebc*/ 	.word	0x00030120


	//   ....[126]....
        /*0ec0*/ 	.word	0x00030150


	//   ....[127]....
        /*0ec4*/ 	.word	0x00030180


	//   ....[128]....
        /*0ec8*/ 	.word	0x00030240


	//   ....[129]....
        /*0ecc*/ 	.word	0x00030260


	//   ....[130]....
        /*0ed0*/ 	.word	0x000302d0


	//   ....[131]....
        /*0ed4*/ 	.word	0x000309b0


	//   ....[132]....
        /*0ed8*/ 	.word	0x00030e10


	//   ....[133]....
        /*0edc*/ 	.word	0x00030ea0


	//   ....[134]....
        /*0ee0*/ 	.word	0x00030ef0


	//   ....[135]....
        /*0ee4*/ 	.word	0x00030f40


	//   ....[136]....
        /*0ee8*/ 	.word	0x00030fd0


	//   ....[137]....
        /*0eec*/ 	.word	0x00031060


	//   ....[138]....
        /*0ef0*/ 	.word	0x000310b0


	//   ....[139]....
        /*0ef4*/ 	.word	0x00031100


	//   ....[140]....
        /*0ef8*/ 	.word	0x00031190


	//   ....[141]....
        /*0efc*/ 	.word	0x00031220


	//   ....[142]....
        /*0f00*/ 	.word	0x00031270


	//   ....[143]....
        /*0f04*/ 	.word	0x000312c0


	//   ....[144]....
        /*0f08*/ 	.word	0x00031350


	//   ....[145]....
        /*0f0c*/ 	.word	0x000313e0


	//   ....[146]....
        /*0f10*/ 	.word	0x00031430


	//   ....[147]....
        /*0f14*/ 	.word	0x00031480


	//   ....[148]....
        /*0f18*/ 	.word	0x00031570


	//   ....[149]....
        /*0f1c*/ 	.word	0x00031600


	//   ....[150]....
        /*0f20*/ 	.word	0x00031650


	//   ....[151]....
        /*0f24*/ 	.word	0x000316a0


	//   ....[152]....
        /*0f28*/ 	.word	0x00031730


	//   ....[153]....
        /*0f2c*/ 	.word	0x000317c0


	//   ....[154]....
        /*0f30*/ 	.word	0x00031810


	//   ....[155]....
        /*0f34*/ 	.word	0x00031860


	//   ....[156]....
        /*0f38*/ 	.word	0x000318f0


	//   ....[157]....
        /*0f3c*/ 	.word	0x00031980


	//   ....[158]....
        /*0f40*/ 	.word	0x000319d0


	//   ....[159]....
        /*0f44*/ 	.word	0x00031a20


	//   ....[160]....
        /*0f48*/ 	.word	0x00031ab0


	//   ....[161]....
        /*0f4c*/ 	.word	0x00031b40


	//   ....[162]....
        /*0f50*/ 	.word	0x00031b90


	//   ....[163]....
        /*0f54*/ 	.word	0x00031be0


	//   ....[164]....
        /*0f58*/ 	.word	0x00031ee0


	//   ....[165]....
        /*0f5c*/ 	.word	0x000321e0


	//   ....[166]....
        /*0f60*/ 	.word	0x00032350


	//   ....[167]....
        /*0f64*/ 	.word	0x000323a0


	//   ....[168]....
        /*0f68*/ 	.word	0x00032530


	//   ....[169]....
        /*0f6c*/ 	.word	0x00032580


	//   ....[170]....
        /*0f70*/ 	.word	0x000326b0


	//   ....[171]....
        /*0f74*/ 	.word	0x00032720


	//   ....[172]....
        /*0f78*/ 	.word	0x00032850


	//   ....[173]....
        /*0f7c*/ 	.word	0x000328c0


	//   ....[174]....
        /*0f80*/ 	.word	0x000329f0


	//   ....[175]....
        /*0f84*/ 	.word	0x00032a60


	//   ....[176]....
        /*0f88*/ 	.word	0x00032b90


	//   ....[177]....
        /*0f8c*/ 	.word	0x00032c00


	//   ....[178]....
        /*0f90*/ 	.word	0x00032d30


	//   ....[179]....
        /*0f94*/ 	.word	0x00032da0


	//   ....[180]....
        /*0f98*/ 	.word	0x00032ed0


	//   ....[181]....
        /*0f9c*/ 	.word	0x00032f20


	//   ....[182]....
        /*0fa0*/ 	.word	0x00033250


	//   ....[183]....
        /*0fa4*/ 	.word	0x00033300


	//   ....[184]....
        /*0fa8*/ 	.word	0x00033410


	//   ....[185]....
        /*0fac*/ 	.word	0x000334a0


	//   ....[186]....
        /*0fb0*/ 	.word	0x00033520


	//   ....[187]....
        /*0fb4*/ 	.word	0x000335a0


	//   ....[188]....
        /*0fb8*/ 	.word	0x00033620


	//   ....[189]....
        /*0fbc*/ 	.word	0x000336b0


	//   ....[190]....
        /*0fc0*/ 	.word	0x00033750


	//   ....[191]....
        /*0fc4*/ 	.word	0x00033820


	//   ....[192]....
        /*0fc8*/ 	.word	0x000338a0


	//   ....[193]....
        /*0fcc*/ 	.word	0x00033920


	//   ....[194]....
        /*0fd0*/ 	.word	0x000339a0


	//   ....[195]....
        /*0fd4*/ 	.word	0x00033a30


	//   ....[196]....
        /*0fd8*/ 	.word	0x00033ab0


	//   ....[197]....
        /*0fdc*/ 	.word	0x00033b50


	//   ....[198]....
        /*0fe0*/ 	.word	0x00033be0


	//   ....[199]....
        /*0fe4*/ 	.word	0x00033d10


	//----- nvinfo : EIATTR_REG_RECONFIG
	.align		4
.L_621:
        /*0fe8*/ 	.byte	0x01, 0x54
	.zero		2


	//----- nvinfo : EIATTR_SYSCALL_OFFSETS
	.align		4
        /*0fec*/ 	.byte	0x04, 0x46
        /*0fee*/ 	.short	(.L_623 - .L_622)


	//   ....[0]....
.L_622:
        /*0ff0*/ 	.word	0x00001bf0


	//   ....[1]....
        /*0ff4*/ 	.word	0x00001d40


	//   ....[2]....
        /*0ff8*/ 	.word	0x0000b310


	//   ....[3]....
        /*0ffc*/ 	.word	0x0000b640


	//   ....[4]....
        /*1000*/ 	.word	0x0002ae30


	//   ....[5]....
        /*1004*/ 	.word	0x0002af90


	//   ....[6]....
        /*1008*/ 	.word	0x0002b090


	//   ....[7]....
        /*100c*/ 	.word	0x0002baf0


	//----- nvinfo : EIATTR_MBARRIER_INSTR_OFFSETS
	.align		4
.L_623:
        /*1010*/ 	.byte	0x04, 0x39
        /*1012*/ 	.short	(.L_625 - .L_624)


	//   ....[0]....
.L_624:
        /*1014*/ 	.word	0x000002d0
        /*1018*/ 	.word	0x000000ff
        /*101c*/ 	.word	0x00038800
        /*1020*/ 	.short	0x0100
        /*1022*/ 	.byte	0x08
	.zero		1


	//   ....[1]....
        /*1024*/ 	.word	0x000002e0
        /*1028*/ 	.word	0x000000ff
        /*102c*/ 	.word	0x00038820
        /*1030*/ 	.short	0x0100
        /*1032*/ 	.byte	0x08
	.zero		1


	//   ....[2]....
        /*1034*/ 	.word	0x000003d0
        /*1038*/ 	.word	0x000000ff
        /*103c*/ 	.word	0x00038830
        /*1040*/ 	.short	0x0100
        /*1042*/ 	.byte	0x08
	.zero		1


	//   ....[3]....
        /*1044*/ 	.word	0x000003e0
        /*1048*/ 	.word	0x000000ff
        /*104c*/ 	.word	0x00038840
        /*1050*/ 	.short	0x0100
        /*1052*/ 	.byte	0x08
	.zero		1


	//   ....[4]....
        /*1054*/ 	.word	0x000003f0
        /*1058*/ 	.word	0x000000ff
        /*105c*/ 	.word	0x00038838
        /*1060*/ 	.short	0x0100
        /*1062*/ 	.byte	0x08
	.zero		1


	//   ....[5]....
        /*1064*/ 	.word	0x00000400
        /*1068*/ 	.word	0x000000ff
        /*106c*/ 	.word	0x00038848
        /*1070*/ 	.short	0x0100
        /*1072*/ 	.byte	0x08
	.zero		1


	//   ....[6]....
        /*1074*/ 	.word	0x00000530
        /*1078*/ 	.word	0x000000ff
        /*107c*/ 	.word	0x00038850
        /*1080*/ 	.short	0x0100
        /*1082*/ 	.byte	0x08
	.zero		1


	//   ....[7]....
        /*1084*/ 	.word	0x00000540
        /*1088*/ 	.word	0x000000ff
        /*108c*/ 	.word	0x00038860
        /*1090*/ 	.short	0x0100
        /*1092*/ 	.byte	0x08
	.zero		1


	//   ....[8]....
        /*1094*/ 	.word	0x00000550
        /*1098*/ 	.word	0x000000ff
        /*109c*/ 	.word	0x00038858
        /*10a0*/ 	.short	0x0100
        /*10a2*/ 	.byte	0x08
	.zero		1


	//   ....[9]....
        /*10a4*/ 	.word	0x00000560
        /*10a8*/ 	.word	0x000000ff
        /*10ac*/ 	.word	0x00038868
        /*10b0*/ 	.short	0x0100
        /*10b2*/ 	.byte	0x08
	.zero		1


	//   ....[10]....
        /*10b4*/ 	.word	0x00000650
        /*10b8*/ 	.word	0x000000ff
        /*10bc*/ 	.word	0x00038870
        /*10c0*/ 	.short	0x0100
        /*10c2*/ 	.byte	0x06
	.zero		1


	//   ....[11]....
        /*10c4*/ 	.word	0x00000660
        /*10c8*/ 	.word	0x000000ff
        /*10cc*/ 	.word	0x00038880
        /*10d0*/ 	.short	0x0100
        /*10d2*/ 	.byte	0x06
	.zero		1


	//   ....[12]....
        /*10d4*/ 	.word	0x00000670
        /*10d8*/ 	.word	0x000000ff
        /*10dc*/ 	.word	0x00038878
        /*10e0*/ 	.short	0x0100
        /*10e2*/ 	.byte	0x06
	.zero		1


	//   ....[13]....
        /*10e4*/ 	.word	0x00000680
        /*10e8*/ 	.word	0x000000ff
        /*10ec*/ 	.word	0x00038888
        /*10f0*/ 	.short	0x0100
        /*10f2*/ 	.byte	0x06
	.zero		1


	//   ....[14]....
        /*10f4*/ 	.word	0x000007b0
        /*10f8*/ 	.word	0x000000ff
        /*10fc*/ 	.word	0x00038890
        /*1100*/ 	.short	0x0100
        /*1102*/ 	.byte	0x08
	.zero		1


	//   ....[15]....
        /*1104*/ 	.word	0x000007c0
        /*1108*/ 	.word	0x000000ff
        /*110c*/ 	.word	0x000388a0
        /*1110*/ 	.short	0x0100
        /*1112*/ 	.byte	0x08
	.zero		1


	//   ....[16]....
        /*1114*/ 	.word	0x000007d0
        /*1118*/ 	.word	0x000000ff
        /*111c*/ 	.word	0x00038898
        /*1120*/ 	.short	0x0100
        /*1122*/ 	.byte	0x08
	.zero		1


	//   ....[17]....
        /*1124*/ 	.word	0x000007e0
        /*1128*/ 	.word	0x000000ff
        /*112c*/ 	.word	0x000388a8
        /*1130*/ 	.short	0x0100
        /*1132*/ 	.byte	0x08
	.zero		1


	//   ....[18]....
        /*1134*/ 	.word	0x00000910
        /*1138*/ 	.word	0x000000ff
        /*113c*/ 	.word	0x000388b0
        /*1140*/ 	.short	0x0100
        /*1142*/ 	.byte	0x08
	.zero		1


	//   ....[19]....
        /*1144*/ 	.word	0x00000920
        /*1148*/ 	.word	0x000000ff
        /*114c*/ 	.word	0x000388c0
        /*1150*/ 	.short	0x0100
        /*1152*/ 	.byte	0x08
	.zero		1


	//   ....[20]....
        /*1154*/ 	.word	0x00000930
        /*1158*/ 	.word	0x000000ff
        /*115c*/ 	.word	0x000388b8
        /*1160*/ 	.short	0x0100
        /*1162*/ 	.byte	0x08
	.zero		1


	//   ....[21]....
        /*1164*/ 	.word	0x00000940
        /*1168*/ 	.word	0x000000ff
        /*116c*/ 	.word	0x000388c8
        /*1170*/ 	.short	0x0100
        /*1172*/ 	.byte	0x08
	.zero		1


	//   ....[22]....
        /*1174*/ 	.word	0x000038f0
        /*1178*/ 	.word	0x00000000
        /*117c*/ 	.word	0x00038890
        /*1180*/ 	.short	0x010a
        /*1182*/ 	.byte	0x3f
	.zero		1


	//   ....[23]....
        /*1184*/ 	.word	0x00006d20
        /*1188*/ 	.word	0x00000000
        /*118c*/ 	.word	0x00038890
        /*1190*/ 	.short	0x010a
        /*1192*/ 	.byte	0x3f
	.zero		1


	//   ....[24]....
        /*1194*/ 	.word	0x00009f30
        /*1198*/ 	.word	0x00000000
        /*119c*/ 	.word	0x00038890
        /*11a0*/ 	.short	0x010a
        /*11a2*/ 	.byte	0x3f
	.zero		1


	//   ....[25]....
        /*11a4*/ 	.word	0x0000a390
        /*11a8*/ 	.word	0x00000024
        /*11ac*/ 	.word	0x00000000
        /*11b0*/ 	.short	0x0101
        /*11b2*/ 	.byte	0x3f
	.zero		1


	//   ....[26]....
        /*11b4*/ 	.word	0x0000a3d0
        /*11b8*/ 	.word	0x00000000
        /*11bc*/ 	.word	0x000388b0
        /*11c0*/ 	.short	0x010a
        /*11c2*/ 	.byte	0x3f
	.zero		1


	//   ....[27]....
        /*11c4*/ 	.word	0x0000ab40
        /*11c8*/ 	.word	0x00000000
        /*11cc*/ 	.word	0x00000000
        /*11d0*/ 	.short	0x0101
        /*11d2*/ 	.byte	0x3f
	.zero		1


	//   ....[28]....
        /*11d4*/ 	.word	0x0000b3a0
        /*11d8*/ 	.word	0x00000010
        /*11dc*/ 	.word	0x00038800
        /*11e0*/ 	.short	0x010a
        /*11e2*/ 	.byte	0x3f
	.zero		1


	//   ....[29]....
        /*11e4*/ 	.word	0x0000b3f0
        /*11e8*/ 	.word	0x00000010
        /*11ec*/ 	.word	0x00038800
        /*11f0*/ 	.short	0x010a
        /*11f2*/ 	.byte	0x3f
	.zero		1


	//   ....[30]....
        /*11f4*/ 	.word	0x0000cdd0
        /*11f8*/ 	.word	0x00000010
        /*11fc*/ 	.word	0x00038800
        /*1200*/ 	.short	0x010a
        /*1202*/ 	.byte	0x3f
	.zero		1


	//   ....[31]....
        /*1204*/ 	.word	0x00011120
        /*1208*/ 	.word	0x00000010
        /*120c*/ 	.word	0x00038800
        /*1210*/ 	.short	0x010a
        /*1212*/ 	.byte	0x3f
	.zero		1


	//   ....[32]....
        /*1214*/ 	.word	0x000147f0
        /*1218*/ 	.word	0x00000000
        /*121c*/ 	.word	0x00038830
        /*1220*/ 	.short	0x010a
        /*1222*/ 	.byte	0x3f
	.zero		1


	//   ....[33]....
        /*1224*/ 	.word	0x00014860
        /*1228*/ 	.word	0x00000000
        /*122c*/ 	.word	0x00038830
        /*1230*/ 	.short	0x010a
        /*1232*/ 	.byte	0x3f
	.zero		1


	//   ....[34]....
        /*1234*/ 	.word	0x00018360
        /*1238*/ 	.word	0x00000000
        /*123c*/ 	.word	0x00000000
        /*1240*/ 	.short	0x0101
        /*1242*/ 	.byte	0x3f
	.zero		1


	//   ....[35]....
        /*1244*/ 	.word	0x00019620
        /*1248*/ 	.word	0x0000000b
        /*124c*/ 	.word	0x00038830
        /*1250*/ 	.short	0x010a
        /*1252*/ 	.byte	0x3f
	.zero		1


	//   ....[36]....
        /*1254*/ 	.word	0x000196a0
        /*1258*/ 	.word	0x0000000b
        /*125c*/ 	.word	0x00038830
        /*1260*/ 	.short	0x010a
        /*1262*/ 	.byte	0x3f
	.zero		1


	//   ....[37]....
        /*1264*/ 	.word	0x0001cdc0
        /*1268*/ 	.word	0x00000009
        /*126c*/ 	.word	0x00038850
        /*1270*/ 	.short	0x010a
        /*1272*/ 	.byte	0x3f
	.zero		1


	//   ....[38]....
        /*1274*/ 	.word	0x0001ce10
        /*1278*/ 	.word	0x00000009
        /*127c*/ 	.word	0x00038850
        /*1280*/ 	.short	0x010a
        /*1282*/ 	.byte	0x3f
	.zero		1


	//   ....[39]....
        /*1284*/ 	.word	0x0001e360
        /*1288*/ 	.word	0x0000000b
        /*128c*/ 	.word	0x00000000
        /*1290*/ 	.short	0x0101
        /*1292*/ 	.byte	0x3f
	.zero		1


	//   ....[40]....
        /*1294*/ 	.word	0x0001e3a0
        /*1298*/ 	.word	0x00000009
        /*129c*/ 	.word	0x00000000
        /*12a0*/ 	.short	0x0101
        /*12a2*/ 	.byte	0x3f
	.zero		1


	//   ....[41]....
        /*12a4*/ 	.word	0x0001ea40
        /*12a8*/ 	.word	0x00000003
        /*12ac*/ 	.word	0x00038830
        /*12b0*/ 	.short	0x010a
        /*12b2*/ 	.byte	0x3f
	.zero		1


	//   ....[42]....
        /*12b4*/ 	.word	0x0001eac0
        /*12b8*/ 	.word	0x00000003
        /*12bc*/ 	.word	0x00038830
        /*12c0*/ 	.short	0x010a
        /*12c2*/ 	.byte	0x3f
	.zero		1


	//   ....[43]....
        /*12c4*/ 	.word	0x000221e0
        /*12c8*/ 	.word	0x00000009
        /*12cc*/ 	.word	0x00038850
        /*12d0*/ 	.short	0x010a
        /*12d2*/ 	.byte	0x3f
	.zero		1


	//   ....[44]....
        /*12d4*/ 	.word	0x00022230
        /*12d8*/ 	.word	0x00000009
        /*12dc*/ 	.word	0x00038850
        /*12e0*/ 	.short	0x010a
        /*12e2*/ 	.byte	0x3f
	.zero		1


	//   ....[45]....
        /*12e4*/ 	.word	0x00023300
        /*12e8*/ 	.word	0x0000009d
        /*12ec*/ 	.word	0x00000000
        /*12f0*/ 	.short	0x0101
        /*12f2*/ 	.byte	0x3f
	.zero		1


	//   ....[46]....
        /*12f4*/ 	.word	0x00023380
        /*12f8*/ 	.word	0x00000009
        /*12fc*/ 	.word	0x00000000
        /*1300*/ 	.short	0x0101
        /*1302*/ 	.byte	0x3f
	.zero		1


	//   ....[47]....
        /*1304*/ 	.word	0x00023f70
        /*1308*/ 	.word	0x00000000
        /*130c*/ 	.word	0x00038850
        /*1310*/ 	.short	0x010a
        /*1312*/ 	.byte	0x3f
	.zero		1


	//   ....[48]....
        /*1314*/ 	.word	0x00024010
        /*1318*/ 	.word	0x00000000
        /*131c*/ 	.word	0x00038850
        /*1320*/ 	.short	0x010a
        /*1322*/ 	.byte	0x3f
	.zero		1


	//   ....[49]....
        /*1324*/ 	.word	0x00024510
        /*1328*/ 	.word	0x0000000b
        /*132c*/ 	.word	0x00000000
        /*1330*/ 	.short	0x0101
        /*1332*/ 	.byte	0x3f
	.zero		1


	//   ....[50]....
        /*1334*/ 	.word	0x00026740
        /*1338*/ 	.word	0x00000000
        /*133c*/ 	.word	0x00000000
        /*1340*/ 	.short	0x0101
        /*1342*/ 	.byte	0x3f
	.zero		1


	//   ....[51]....
        /*1344*/ 	.word	0x00029300
        /*1348*/ 	.word	0x00000004
        /*134c*/ 	.word	0x00038820
        /*1350*/ 	.short	0x010a
        /*1352*/ 	.byte	0x3f
	.zero		1


	//   ....[52]....
        /*1354*/ 	.word	0x000293e0
        /*1358*/ 	.word	0x00000006
        /*135c*/ 	.word	0x000388a0
        /*1360*/ 	.short	0x010a
        /*1362*/ 	.byte	0x3f
	.zero		1


	//   ....[53]....
        /*1364*/ 	.word	0x00029920
        /*1368*/ 	.word	0x00000006
        /*136c*/ 	.word	0x000388c0
        /*1370*/ 	.short	0x010a
        /*1372*/ 	.byte	0x3f
	.zero		1


	//   ....[54]....
        /*1374*/ 	.word	0x00029fb0
        /*1378*/ 	.word	0x00000006
        /*137c*/ 	.word	0x000388a0
        /*1380*/ 	.short	0x010a
        /*1382*/ 	.byte	0x3f
	.zero		1


	//   ....[55]....
        /*1384*/ 	.word	0x0002a4e0
        /*1388*/ 	.word	0x00000006
        /*138c*/ 	.word	0x000388c0
        /*1390*/ 	.short	0x010a
        /*1392*/ 	.byte	0x3f
	.zero		1


	//   ....[56]....
        /*1394*/ 	.word	0x0002b500
        /*1398*/ 	.word	0x00000000
        /*139c*/ 	.word	0x00038840
        /*13a0*/ 	.short	0x010a
        /*13a2*/ 	.byte	0x3f
	.zero		1


	//   ....[57]....
        /*13a4*/ 	.word	0x0002c660
        /*13a8*/ 	.word	0x00000008
        /*13ac*/ 	.word	0x00038800
        /*13b0*/ 	.short	0x0107
        /*13b2*/ 	.byte	0x3f
	.zero		1


	//   ....[58]....
        /*13b4*/ 	.word	0x0002c760
        /*13b8*/ 	.word	0x00000002
        /*13bc*/ 	.word	0x00038800
        /*13c0*/ 	.short	0x0101
        /*13c2*/ 	.byte	0x3f
	.zero		1


	//   ....[59]....
        /*13c4*/ 	.word	0x0002c780
        /*13c8*/ 	.word	0x00000002
        /*13cc*/ 	.word	0x00038820
        /*13d0*/ 	.short	0x010a
        /*13d2*/ 	.byte	0x3f
	.zero		1


	//   ....[60]....
        /*13d4*/ 	.word	0x0002caf0
        /*13d8*/ 	.word	0x00000003
        /*13dc*/ 	.word	0x00038840
        /*13e0*/ 	.short	0x010a
        /*13e2*/ 	.byte	0x3f
	.zero		1


	//   ....[61]....
        /*13e4*/ 	.word	0x0002d0b0
        /*13e8*/ 	.word	0x00000000
        /*13ec*/ 	.word	0x00038860
        /*13f0*/ 	.short	0x010a
        /*13f2*/ 	.byte	0x3f
	.zero		1


	//   ....[62]....
        /*13f4*/ 	.word	0x0002d9b0
        /*13f8*/ 	.word	0x00000003
        /*13fc*/ 	.word	0x00038840
        /*1400*/ 	.short	0x010a
        /*1402*/ 	.byte	0x3f
	.zero		1


	//   ....[63]....
        /*1404*/ 	.word	0x0002df70
        /*1408*/ 	.word	0x00000002
        /*140c*/ 	.word	0x00038860
        /*1410*/ 	.short	0x010a
        /*1412*/ 	.byte	0x3f
	.zero		1


	//   ....[64]....
        /*1414*/ 	.word	0x0002e7e0
        /*1418*/ 	.word	0x00000003
        /*141c*/ 	.word	0x00038840
        /*1420*/ 	.short	0x010a
        /*1422*/ 	.byte	0x3f
	.zero		1


	//   ....[65]....
        /*1424*/ 	.word	0x0002ed90
        /*1428*/ 	.word	0x00000002
        /*142c*/ 	.word	0x00038860
        /*1430*/ 	.short	0x010a
        /*1432*/ 	.byte	0x3f
	.zero		1


	//   ....[66]....
        /*1434*/ 	.word	0x0002f580
        /*1438*/ 	.word	0x00000000
        /*143c*/ 	.word	0x00038860
        /*1440*/ 	.short	0x010a
        /*1442*/ 	.byte	0x3f
	.zero		1


	//   ....[67]....
        /*1444*/ 	.word	0x00030930
        /*1448*/ 	.word	0x00000000
        /*144c*/ 	.word	0x00038820
        /*1450*/ 	.short	0x010a
        /*1452*/ 	.byte	0x3f
	.zero		1


	//   ....[68]....
        /*1454*/ 	.word	0x00030b00
        /*1458*/ 	.word	0x00000006
        /*145c*/ 	.word	0x00000000
        /*1460*/ 	.short	0x010a
        /*1462*/ 	.byte	0x3f
	.zero		1


	//   ....[69]....
        /*1464*/ 	.word	0x00030b70
        /*1468*/ 	.word	0x00000007
        /*146c*/ 	.word	0x00000000
        /*1470*/ 	.short	0x010a
        /*1472*/ 	.byte	0x3f
	.zero		1


	//   ....[70]....
        /*1474*/ 	.word	0x00030be0
        /*1478*/ 	.word	0x00000004
        /*147c*/ 	.word	0x00000000
        /*1480*/ 	.short	0x010a
        /*1482*/ 	.byte	0x3f
	.zero		1


	//   ....[71]....
        /*1484*/ 	.word	0x00030c10
        /*1488*/ 	.word	0x00000003
        /*148c*/ 	.word	0x00000000
        /*1490*/ 	.short	0x010a
        /*1492*/ 	.byte	0x3f
	.zero		1


	//   ....[72]....
        /*1494*/ 	.word	0x00030c70
        /*1498*/ 	.word	0x00000000
        /*149c*/ 	.word	0x00038890
        /*14a0*/ 	.short	0x010a
        /*14a2*/ 	.byte	0x3f
	.zero		1


	//   ....[73]....
        /*14a4*/ 	.word	0x00030cc0
        /*14a8*/ 	.word	0x00000000
        /*14ac*/ 	.word	0x00038890
        /*14b0*/ 	.short	0x010a
        /*14b2*/ 	.byte	0x3f
	.zero		1


	//   ....[74]....
        /*14b4*/ 	.word	0x00030d10
        /*14b8*/ 	.word	0x00000000
        /*14bc*/ 	.word	0x00038890
        /*14c0*/ 	.short	0x010a
        /*14c2*/ 	.byte	0x3f
	.zero		1


	//   ....[75]....
        /*14c4*/ 	.word	0x00030d60
        /*14c8*/ 	.word	0x00000000
        /*14cc*/ 	.word	0x000388b0
        /*14d0*/ 	.short	0x010a
        /*14d2*/ 	.byte	0x3f
	.zero		1


	//   ....[76]....
        /*14d4*/ 	.word	0x000314c0
        /*14d8*/ 	.word	0x00000010
        /*14dc*/ 	.word	0x00038800
        /*14e0*/ 	.short	0x010a
        /*14e2*/ 	.byte	0x3f
	.zero		1


	//   ....[77]....
        /*14e4*/ 	.word	0x00031c20
        /*14e8*/ 	.word	0x00000010
        /*14ec*/ 	.word	0x00038800
        /*14f0*/ 	.short	0x010a
        /*14f2*/ 	.byte	0x3f
	.zero		1


	//   ....[78]....
        /*14f4*/ 	.word	0x00031c70
        /*14f8*/ 	.word	0x00000000
        /*14fc*/ 	.word	0x00038830
        /*1500*/ 	.short	0x010a
        /*1502*/ 	.byte	0x3f
	.zero		1


	//   ....[79]....
        /*1504*/ 	.word	0x00031cc0
        /*1508*/ 	.word	0x0000000b
        /*150c*/ 	.word	0x00038830
        /*1510*/ 	.short	0x010a
        /*1512*/ 	.byte	0x3f
	.zero		1


	//   ....[80]....
        /*1514*/ 	.word	0x00031d10
        /*1518*/ 	.word	0x00000009
        /*151c*/ 	.word	0x00038850
        /*1520*/ 	.short	0x010a
        /*1522*/ 	.byte	0x3f
	.zero		1


	//   ....[81]....
        /*1524*/ 	.word	0x00031d60
        /*1528*/ 	.word	0x00000003
        /*152c*/ 	.word	0x00038830
        /*1530*/ 	.short	0x010a
        /*1532*/ 	.byte	0x3f
	.zero		1


	//   ....[82]....
        /*1534*/ 	.word	0x00031db0
        /*1538*/ 	.word	0x00000009
        /*153c*/ 	.word	0x00038850
        /*1540*/ 	.short	0x010a
        /*1542*/ 	.byte	0x3f
	.zero		1


	//   ....[83]....
        /*1544*/ 	.word	0x00031e00
        /*1548*/ 	.word	0x00000000
        /*154c*/ 	.word	0x00038850
        /*1550*/ 	.short	0x010a
        /*1552*/ 	.byte	0x3f
	.zero		1


	//   ....[84]....
        /*1554*/ 	.word	0x00031fc0
        /*1558*/ 	.word	0x00000003
        /*155c*/ 	.word	0x00038820
        /*1560*/ 	.short	0x010a
        /*1562*/ 	.byte	0x3f
	.zero		1


	//   ....[85]....
        /*1564*/ 	.word	0x00032010
        /*1568*/ 	.word	0x00000006
        /*156c*/ 	.word	0x000388a0
        /*1570*/ 	.short	0x010a
        /*1572*/ 	.byte	0x3f
	.zero		1


	//   ....[86]....
        /*1574*/ 	.word	0x00032060
        /*1578*/ 	.word	0x00000006
        /*157c*/ 	.word	0x000388c0
        /*1580*/ 	.short	0x010a
        /*1582*/ 	.byte	0x3f
	.zero		1


	//   ....[87]....
        /*1584*/ 	.word	0x000320b0
        /*1588*/ 	.word	0x00000006
        /*158c*/ 	.word	0x000388a0
        /*1590*/ 	.short	0x010a
        /*1592*/ 	.byte	0x3f
	.zero		1


	//   ....[88]....
        /*1594*/ 	.word	0x00032100
        /*1598*/ 	.word	0x00000006
        /*159c*/ 	.word	0x000388c0
        /*15a0*/ 	.short	0x010a
        /*15a2*/ 	.byte	0x3f
	.zero		1


	//   ....[89]....
        /*15a4*/ 	.word	0x000322a0
        /*15a8*/ 	.word	0x00000000
        /*15ac*/ 	.word	0x00038840
        /*15b0*/ 	.short	0x010a
        /*15b2*/ 	.byte	0x3f
	.zero		1


	//   ....[90]....
        /*15b4*/ 	.word	0x00032f70
        /*15b8*/ 	.word	0x00000002
        /*15bc*/ 	.word	0x00038820
        /*15c0*/ 	.short	0x010a
        /*15c2*/ 	.byte	0x3f
	.zero		1


	//   ....[91]....
        /*15c4*/ 	.word	0x00032fc0
        /*15c8*/ 	.word	0x00000003
        /*15cc*/ 	.word	0x00038840
        /*15d0*/ 	.short	0x010a
        /*15d2*/ 	.byte	0x3f
	.zero		1


	//   ....[92]....
        /*15d4*/ 	.word	0x00033010
        /*15d8*/ 	.word	0x00000000
        /*15dc*/ 	.word	0x00038860
        /*15e0*/ 	.short	0x010a
        /*15e2*/ 	.byte	0x3f
	.zero		1


	//   ....[93]....
        /*15e4*/ 	.word	0x00033060
        /*15e8*/ 	.word	0x00000003
        /*15ec*/ 	.word	0x00038840
        /*15f0*/ 	.short	0x010a
        /*15f2*/ 	.byte	0x3f
	.zero		1


	//   ....[94]....
        /*15f4*/ 	.word	0x000330b0
        /*15f8*/ 	.word	0x00000002
        /*15fc*/ 	.word	0x00038860
        /*1600*/ 	.short	0x010a
        /*1602*/ 	.byte	0x3f
	.zero		1


	//   ....[95]....
        /*1604*/ 	.word	0x00033100
        /*1608*/ 	.word	0x00000003
        /*160c*/ 	.word	0x00038840
        /*1610*/ 	.short	0x010a
        /*1612*/ 	.byte	0x3f
	.zero		1


	//   ....[96]....
        /*1614*/ 	.word	0x00033150
        /*1618*/ 	.word	0x00000002
        /*161c*/ 	.word	0x00038860
        /*1620*/ 	.short	0x010a
        /*1622*/ 	.byte	0x3f
	.zero		1


	//   ....[97]....
        /*1624*/ 	.word	0x000331a0
        /*1628*/ 	.word	0x00000000
        /*162c*/ 	.word	0x00038860
        /*1630*/ 	.short	0x010a
        /*1632*/ 	.byte	0x3f
	.zero		1


	//   ....[98]....
        /*1634*/ 	.word	0x00033c30
        /*1638*/ 	.word	0x00000000
        /*163c*/ 	.word	0x00038820
        /*1640*/ 	.short	0x010a
        /*1642*/ 	.byte	0x3f
	.zero		1


	//   ....[99]....
        /*1644*/ 	.word	0x00033dd0
        /*1648*/ 	.word	0x00000006
        /*164c*/ 	.word	0x00000000
        /*1650*/ 	.short	0x010a
        /*1652*/ 	.byte	0x3f
	.zero		1


	//   ....[100]....
        /*1654*/ 	.word	0x00033e20
        /*1658*/ 	.word	0x00000007
        /*165c*/ 	.word	0x00000000
        /*1660*/ 	.short	0x010a
        /*1662*/ 	.byte	0x3f
	.zero		1


	//   ....[101]....
        /*1664*/ 	.word	0x00033e70
        /*1668*/ 	.word	0x00000004
        /*166c*/ 	.word	0x00000000
        /*1670*/ 	.short	0x010a
        /*1672*/ 	.byte	0x3f
	.zero		1


	//----- nvinfo : EIATTR_NUM_MBARRIERS
	.align		4
.L_625:
        /*1674*/ 	.byte	0x03, 0x38
        /*1676*/ 	.short	0x0016


	//----- nvinfo : EIATTR_EXIT_INSTR_OFFSETS
	.align		4
        /*1678*/ 	.byte	0x04, 0x1c
        /*167a*/ 	.short	(.L_627 - .L_626)


	//   ....[0]....
.L_626:
        /*167c*/ 	.word	0x00030c60


	//----- nvinfo : EIATTR_MAX_THREADS
	.align		4
.L_627:
        /*1680*/ 	.byte	0x04, 0x05
        /*1682*/ 	.short	(.L_629 - .L_628)
.L_628:
        /*1684*/ 	.word	0x00000180
        /*1688*/ 	.word	0x00000001
        /*168c*/ 	.word	0x00000001


	//----- nvinfo : EIATTR_CRS_STACK_SIZE
	.align		4
.L_629:
        /*1690*/ 	.byte	0x04, 0x1e
        /*1692*/ 	.short	(.L_631 - .L_630)
.L_630:
        /*1694*/ 	.word	0x00000000


	//----- nvinfo : EIATTR_CBANK_PARAM_SIZE
	.align		4
.L_631:
        /*1698*/ 	.byte	0x03, 0x19
        /*169a*/ 	.short	0x0af0


	//----- nvinfo : EIATTR_PARAM_CBANK
	.align		4
        /*169c*/ 	.byte	0x04, 0x0a
        /*169e*/ 	.short	(.L_633 - .L_632)
	.align		4
.L_632:
        /*16a0*/ 	.word	index@(.nv.constant0._ZN7cutlass13device_kernelIN5flash11enable_sm90INS1_16FlashAttnFwdSm90INS1_25CollectiveMainloopFwdSm90ILi2EN4cute5tupleIJNS5_1CILi1EEES8_S8_EEENS6_IJNS7_ILi128EEENS7_ILi80EEENS7_ILi256EEEEEELi256ENS_6half_tEfNS_4arch4Sm90ELb1ELb0ELb1ELb1ELb0ELb1ELb0ELb1ELb1ELb1ELb0ELb0EEENS1_21CollectiveEpilogueFwdINS6_IJSA_SC_SB_EEES9_SE_SG_Li256ELb1ELb1ELb0ELb0EEENS1_36VarlenDynamicPersistentTileSchedulerILi128ELi80ELi256ELi128ELb0ELb1ELb1ELb1ELb1ELb1EEEEEEEEEvNT_6ParamsE)
        /*16a4*/ 	.short	0x0210
        /*16a6*/ 	.short	0x0af0


	//----- nvinfo : EIATTR_SW_WAR
	.align		4
.L_633:
        /*16a8*/ 	.byte	0x04, 0x36
        /*16aa*/ 	.short	(.L_635 - .L_634)
.L_634:
        /*16ac*/ 	.word	0x00000008
.L_635:


//--------------------- .nv.info._ZN7cutlass13device_kernelIN5flash11enable_sm90INS1_16FlashAttnFwdSm90INS1_25CollectiveMainloopFwdSm90ILi2EN4cute5tupleIJNS5_1CILi1EEES8_S8_EEENS6_IJNS7_ILi128EEENS7_ILi112EEENS7_ILi192EEEEEELi192ENS_6half_tEfNS_4arch4Sm90ELb0ELb0ELb1ELb0ELb0ELb0ELb0ELb1ELb1ELb1ELb0ELb0EEENS1_21CollectiveEpilogueFwdINS6_IJSA_SC_SB_EEES9_SE_SG_Li256ELb0ELb1ELb0ELb0EEENS1_29StaticPersistentTileSchedulerILb0EEEEEEEEEvNT_6ParamsE --------------------------
	.section	.nv.info._ZN7cutlass13device_kernelIN5flash11enable_sm90INS1_16FlashAttnFwdSm90INS1_25CollectiveMainloopFwdSm90ILi2EN4cute5tupleIJNS5_1CILi1EEES8_S8_EEENS6_IJNS7_ILi128EEENS7_ILi112EEENS7_ILi192EEEEEELi192ENS_6half_tEfNS_4arch4Sm90ELb0ELb0ELb1ELb0ELb0ELb0ELb0ELb1ELb1ELb1ELb0ELb0EEENS1_21CollectiveEpilogueFwdINS6_IJSA_SC_SB_EEES9_SE_SG_Li256ELb0ELb1ELb0ELb0EEENS1_29StaticPersistentTileSchedulerILb0EEEEEEEEEvNT_6ParamsE,"",@"SHT_CUDA_INFO"
	.sectionflags	@""
	.align	4


	//----- nvinfo : EIATTR_CUDA_API_VERSION
	.align		4
        /*0000*/ 	.byte	0x04, 0x37
        /*0002*/ 	.short	(.L_637 - .L_636)
.L_636:
        /*0004*/ 	.word	0x00000082


	//----- nvinfo : EIATTR_KPARAM_INFO
	.align		4
.L_637:
        /*0008*/ 	.byte	0x04, 0x17
        /*000a*/ 	.short	(.L_639 - .L_638)
.L_638:
        /*000c*/ 	.word	0x00000000
        /*0010*/ 	.short	0x0000
        /*0012*/ 	.short	0x0070
        /*0014*/ 	.byte	0x00, 0xf0, 0x01, 0x28


	//----- nvinfo : EIATTR_SPARSE_MMA_MASK
	.align		4
.L_639:
        /*0018*/ 	.byte	0x03, 0x50
        /*001a*/ 	.short	0x0000


	//----- nvinfo : EIATTR_MAXREG_COUNT
	.align		4
        /*001c*/ 	.byte	0x03, 0x1b
        /*001e*/ 	.short	0x00a8


	//----- nvinfo : EIATTR_NUM_BARRIERS
	.align		4
        /*0020*/ 	.byte	0x02, 0x4c
        /*0022*/ 	.byte	0x09
	.zero		1


	//----- nvinfo : EIATTR_EXTERNS
	.align		4
        /*0024*/ 	.byte	0x04, 0x0f
        /*0026*/ 	.short	(.L_641 - .L_640)


	//   ....[0]....
	.align		4
.L_640:
        /*0028*/ 	.word	index@(__assertfail)


	//----- nvinfo : EIATTR_ANNOTATIONS
	.align		4
.L_641:
        /*002c*/ 	.byte	0x04, 0x55
        /*002e*/ 	.short	(.L_643 - .L_642)


	//   ....[0]....
.L_642:
        /* <DEDUP_REMOVED lines=33> */


	//----- nvinfo : EIATTR_MERCURY_ISA_VERSION
	.align		4
.L_643:
        /*0228*/ 	.byte	0x03, 0x5f
        /*022a*/ 	.short	0x0101


	//----- nvinfo : EIATTR_INT_WARP_WIDE_INSTR_OFFSETS
	.align		4
        /*022c*/ 	.byte	0x04, 0x31
        /*022e*/ 	.short	(.L_645 - .L_644)


	//   ....[0]....
.L_644:
        /*0230*/ 	.word	0x00000120


	//   ....[1]....
        /*0234*/ 	.word	0x00000160


	//   ....[2]....
        /*0238*/ 	.word	0x00000220


	//----- nvinfo : EIATTR_COOP_GROUP_MASK_REGIDS
	.align		4
.L_645:
        /*023c*/ 	.byte	0x04, 0x29
        /*023e*/ 	.short	(.L_647 - .L_646)


	//   ....[0]....
.L_646:
        /*0240*/ 	.word	0xffffffff


	//   ....[1]....
        /*0244*/ 	.word	0xffffffff


	//   ....[2]....
        /*0248*/ 	.word	0xffffffff


	//   ....[3]....
        /*024c*/ 	.word	0xffffffff


	//   ....[4]....
        /*0250*/ 	.word	0xffffffff


	//   ....[5]....
        /*0254*/ 	.word	0xffffffff


	//   ....[6]....
        /*0258*/ 	.word	0xffffffff


	//   ....[7]....
        /*025c*/ 	.word	0xffffffff


	//   ....[8]....
        /*0260*/ 	.word	0xffffffff


	//   ....[9]....
        /*0264*/ 	.word	0xffffffff


	//   ....[10]....
        /*0268*/ 	.word	0xffffffff


	//   ....[11]....
        /*026c*/ 	.word	0xffffffff


	//   ....[12]....
        /*0270*/ 	.word	0xffffffff


	//   ....[13]....
        /*0274*/ 	.word	0xffffffff


	//   ....[14]....
        /*0278*/ 	.word	0xffffffff


	//   ....[15]....
        /*027c*/ 	.word	0xffffffff


	//   ....[16]....
        /*0280*/ 	.word	0xffffffff


	//   ....[17]....
        /*0284*/ 	.word	0xffffffff


	//   ....[18]....
        /*0288*/ 	.word	0xffffffff


	//   ....[19]....
        /*028c*/ 	.word	0xffffffff


	//   ....[20]....
        /*0290*/ 	.word	0xffffffff


	//   ....[21]....
        /*0294*/ 	.word	0xffffffff


	//   ....[22]....
        /*0298*/ 	.word	0xffffffff


	//   ....[23]....
        /*029c*/ 	.word	0xffffffff


	//   ....[24]....
        /*02a0*/ 	.word	0xffffffff


	//   ....[25]....
        /*02a4*/ 	.word	0xffffffff


	//   ....[26]....
        /*02a8*/ 	.word	0xffffffff


	//   ....[27]....
        /*02ac*/ 	.word	0xffffffff


	//   ....[28]....
        /*02b0*/ 	.word	0xffffffff


	//   ....[29]....
        /*02b4*/ 	.word	0xffffffff


	//   ....[30]....
        /*02b8*/ 	.word	0xffffffff


	//   ....[31]....
        /*02bc*/ 	.word	0xffffffff


	//   ....[32]....
        /*02c0*/ 	.word	0xffffffff


	//   ....[33]....
        /*02c4*/ 	.word	0xffffffff


	//   ....[34]....
        /*02c8*/ 	.word	0xffffffff


	//   ....[35]....
        /*02cc*/ 	.word	0xffffffff


	//   ....[36]....
        /*02d0*/ 	.word	0xffffffff


	//   ....[37]....
        /*02d4*/ 	.word	0xffffffff


	//   ....[38]....
        /*02d8*/ 	.word	0xffffffff


	//   ....[39]....
        /*02dc*/ 	.word	0xffffffff


	//   ....[40]....
        /*02e0*/ 	.word	0xffffffff


	//   ....[41]....
        /*02e4*/ 	.word	0xffffffff


	//   ....[42]....
        /*02e8*/ 	.word	0xffffffff


	//   ....[43]....
        /*02ec*/ 	.word	0xffffffff


	//   ....[44]....
        /*02f0*/ 	.word	0xffffffff


	//   ....[45]....
        /*02f4*/ 	.word	0xffffffff


	//   ....[46]....
        /*02f8*/ 	.word	0xffffffff


	//   ....[47]....
        /*02fc*/ 	.word	0xffffffff


	//   ....[48]....
        /*0300*/ 	.word	0xffffffff


	//   ....[49]....
        /*0304*/ 	.word	0xffffffff


	//   ....[50]....
        /*0308*/ 	.word	0x0500000f


	//   ....[51]....
        /*030c*/ 	.word	0x0500000f


	//   ....[52]....
        /*0310*/ 	.word	0x0500000f


	//   ....[53]....
        /*0314*/ 	.word	0x0500000f


	//   ....[54]....
        /*0318*/ 	.word	0x0500000f


	//   ....[55]....
        /*031c*/ 	.word	0x0500000f


	//   ....[56]....
        /*0320*/ 	.word	0x0500000f


	//   ....[57]....
        /*0324*/ 	.word	0x0500000f


	//   ....[58]....
        /*0328*/ 	.word	0x0500000f


	//   ....[59]....
        /*032c*/ 	.word	0x0500000f


	//   ....[60]....
        /*0330*/ 	.word	0x0500000f


	//   ....[61]....
        /*0334*/ 	.word	0x0500000f


	//   ....[62]....
        /*0338*/ 	.word	0x0500000f


	//   ....[63]....
        /*033c*/ 	.word	0x0500000f


	//   ....[64]....
        /*0340*/ 	.word	0x0500000f


	//   ....[65]....
        /*0344*/ 	.word	0x0500000f


	//   ....[66]....
        /*0348*/ 	.word	0x0500000f


	//   ....[67]....
        /*034c*/ 	.word	0x0500000f


	//----- nvinfo : EIATTR_COOP_GROUP_INSTR_OFFSETS
	.align		4
.L_647:
        /*0350*/ 	.byte	0x04, 0x28
        /*0352*/ 	.short	(.L_649 - .L_648)


	//   ....[0]....
.L_648:
        /*0354*/ 	.word	0x00000060


	//   ....[1]....
        /*0358*/ 	.word	0x00000130


	//   ....[2]....
        /*035c*/ 	.word	0x00000230


	//   ....[3]....
        /*0360*/ 	.word	0x000003a0


	//   ....[4]....
        /*0364*/ 	.word	0x00000500


	//   ....[5]....
        /*0368*/ 	.word	0x00000620


	//   ....[6]....
        /*036c*/ 	.word	0x00000780


	//   ....[7]....
        /*0370*/ 	.word	0x00000d90


	//   ....[8]....
        /*0374*/ 	.word	0x00004780


	//   ....[9]....
        /*0378*/ 	.word	0x00004860


	//   ....[10]....
        /*037c*/ 	.word	0x00004ad0


	//   ....[11]....
        /*0380*/ 	.word	0x00004c50


	//   ....[12]....
        /*0384*/ 	.word	0x00009000


	//   ....[13]....
        /*0388*/ 	.word	0x00009030


	//   ....[14]....
        /*038c*/ 	.word	0x00009410


	//   ....[15]....
        /*0390*/ 	.word	0x00009490


	//   ....[16]....
        /*0394*/ 	.word	0x0000a700


	//   ....[17]....
        /*0398*/ 	.word	0x0000a740


	//   ....[18]....
        /*039c*/ 	.word	0x0000a840


	//   ....[19]....
        /*03a0*/ 	.word	0x0000a850


	//   ....[20]....
        /*03a4*/ 	.word	0x0000bf70


	//   ....[21]....
        /*03a8*/ 	.word	0x0000bfe0


	//   ....[22]....
        /*03ac*/ 	.word	0x0000c010


	//   ....[23]....
        /*03b0*/ 	.word	0x0000c070


	//   ....[24]....
        /*03b4*/ 	.word	0x0000c540


	//   ....[25]....
        /*03b8*/ 	.word	0x0000c580


	//   ....[26]....
        /*03bc*/ 	.word	0x0000c680


	//   ....[27]....
        /*03c0*/ 	.word	0x0000c6a0


	//   ....[28]....
        /*03c4*/ 	.word	0x0000c790


	//   ....[29]....
        /*03c8*/ 	.word	0x0000c7b0


	//   ....[30]....
        /*03cc*/ 	.word	0x0000c8b0


	//   ....[31]....
        /*03d0*/ 	.word	0x0000c8f0


	//   ....[32]....
        /*03d4*/ 	.word	0x0000d340


	//   ....[33]....
        /*03d8*/ 	.word	0x0000ddb0


	//   ....[34]....
        /*03dc*/ 	.word	0x0000ddc0


	//   ....[35]....
        /*03e0*/ 	.word	0x0000de20


	//   ....[36]....
        /*03e4*/ 	.word	0x0000de60


	//   ....[37]....
        /*03e8*/ 	.word	0x0000df30


	//   ....[38]....
        /*03ec*/ 	.word	0x0000df90


	//   ....[39]....
        /*03f0*/ 	.word	0x0000e030


	//   ....[40]....
        /*03f4*/ 	.word	0x0000e040


	//   ....[41]....
        /*03f8*/ 	.word	0x0000e0d0


	//   ....[42]....
        /*03fc*/ 	.word	0x0000e0e0


	//   ....[43]....
        /*0400*/ 	.word	0x0000e170


	//   ....[44]....
        /*0404*/ 	.word	0x0000e180


	//   ....[45]....
        /*0408*/ 	.word	0x0000e210


	//   ....[46]....
        /*040c*/ 	.word	0x0000e220


	//   ....[47]....
        /*0410*/ 	.word	0x0000e230


	//   ....[48]....
        /*0414*/ 	.word	0x0000e270


	//   ....[49]....
        /*0418*/ 	.word	0x00010e50


	//   ....[50]....
        /*041c*/ 	.word	0x00011340


	//   ....[51]....
        /*0420*/ 	.word	0x000114b0


	//   ....[52]....
        /*0424*/ 	.word	0x00011500


	//   ....[53]....
        /*0428*/ 	.word	0x000115e0


	//   ....[54]....
        /*042c*/ 	.word	0x00011670


	//   ....[55]....
        /*0430*/ 	.word	0x00011770


	//   ....[56]....
        /*0434*/ 	.word	0x00011890


	//   ....[57]....
        /*0438*/ 	.word	0x00011910


	//   ....[58]....
        /*043c*/ 	.word	0x00011a40


	//   ....[59]....
        /*0440*/ 	.word	0x00011ac0


	//   ....[60]....
        /*0444*/ 	.word	0x00011bc0


	//   ....[61]....
        /*0448*/ 	.word	0x00011c20


	//   ....[62]....
        /*044c*/ 	.word	0x00011d20


	//   ....[63]....
        /*0450*/ 	.word	0x00011d80


	//   ....[64]....
        /*0454*/ 	.word	0x00011e70


	//   ....[65]....
        /*0458*/ 	.word	0x00011ed0


	//   ....[66]....
        /*045c*/ 	.word	0x00011fa0


	//   ....[67]....
        /*0460*/ 	.word	0x00012380


	//----- nvinfo : EIATTR_REG_RECONFIG
	.align		4
.L_649:
        /*0464*/ 	.byte	0x01, 0x54
	.zero		2


	//----- nvinfo : EIATTR_SYSCALL_OFFSETS
	.align		4
        /*0468*/ 	.byte	0x04, 0x46
        /*046a*/ 	.short	(.L_651 - .L_650)


	//   ....[0]....
.L_650:
        /*046c*/ 	.word	0x00001150


	//   ....[1]....
        /*0470*/ 	.word	0x0000cfa0


	//   ....[2]....
        /*0474*/ 	.word	0x0000d0e0


	//   ....[3]....
        /*0478*/ 	.word	0x0000d1d0


	//   ....[4]....
        /*047c*/ 	.word	0x0000d980


	//----- nvinfo : EIATTR_MBARRIER_INSTR_OFFSETS
	.align		4
.L_651:
        /*0480*/ 	.byte	0x04, 0x39
        /*0482*/ 	.short	(.L_653 - .L_652)


	//   ....[0]....
.L_652:
        /*0484*/ 	.word	0x00000250
        /*0488*/ 	.word	0x000000ff
        /*048c*/ 	.word	0x00036800
        /*0490*/ 	.short	0x0100
        /*0492*/ 	.byte	0x08
	.zero		1


	//   ....[1]....
        /*0494*/ 	.word	0x00000260
        /*0498*/ 	.word	0x000000ff
        /*049c*/ 	.word	0x00036820
        /*04a0*/ 	.short	0x0100
        /*04a2*/ 	.byte	0x08
	.zero		1


	//   ....[2]....
        /*04a4*/ 	.word	0x00000350
        /*04a8*/ 	.word	0x000000ff
        /*04ac*/ 	.word	0x00036830
        /*04b0*/ 	.short	0x0100
        /*04b2*/ 	.byte	0x08
	.zero		1


	//   ....[3]....
        /*04b4*/ 	.word	0x00000360
        /*04b8*/ 	.word	0x000000ff
        /*04bc*/ 	.word	0x00036840
        /*04c0*/ 	.short	0x0100
        /*04c2*/ 	.byte	0x08
	.zero		1


	//   ....[4]....
        /*04c4*/ 	.word	0x00000370
        /*04c8*/ 	.word	0x000000ff
        /*04cc*/ 	.word	0x00036838
        /*04d0*/ 	.short	0x0100
        /*04d2*/ 	.byte	0x08
	.zero		1


	//   ....[5]....
        /*04d4*/ 	.word	0x00000380
        /*04d8*/ 	.word	0x000000ff
        /*04dc*/ 	.word	0x00036848
        /*04e0*/ 	.short	0x0100
        /*04e2*/ 	.byte	0x08
	.zero		1


	//   ....[6]....
        /*04e4*/ 	.word	0x000004b0
        /*04e8*/ 	.word	0x000000ff
        /*04ec*/ 	.word	0x00036850
        /*04f0*/ 	.short	0x0100
        /*04f2*/ 	.byte	0x08
	.zero		1


	//   ....[7]....
        /*04f4*/ 	.word	0x000004c0
        /*04f8*/ 	.word	0x000000ff
        /*04fc*/ 	.word	0x00036860
        /*0500*/ 	.short	0x0100
        /*0502*/ 	.byte	0x08
	.zero		1


	//   ....[8]....
        /*0504*/ 	.word	0x000004d0
        /*0508*/ 	.word	0x000000ff
        /*050c*/ 	.word	0x00036858
        /*0510*/ 	.short	0x0100
        /*0512*/ 	.byte	0x08
	.zero		1


	//   ....[9]....
        /*0514*/ 	.word	0x000004e0
        /*0518*/ 	.word	0x000000ff
        /*051c*/ 	.word	0x00036868
        /*0520*/ 	.short	0x0100
        /*0522*/ 	.byte	0x08
	.zero		1


	//   ....[10]....
        /*0524*/ 	.word	0x000005d0
        /*0528*/ 	.word	0x000000ff
        /*052c*/ 	.word	0x00036870
        /*0530*/ 	.short	0x0100
        /*0532*/ 	.byte	0x06
	.zero		1


	//   ....[11]....
        /*0534*/ 	.word	0x000005e0
        /*0538*/ 	.word	0x000000ff
        /*053c*/ 	.word	0x00036880
        /*0540*/ 	.short	0x0100
        /*0542*/ 	.byte	0x06
	.zero		1


	//   ....[12]....
        /*0544*/ 	.word	0x000005f0
        /*0548*/ 	.word	0x000000ff
        /*054c*/ 	.word	0x00036878
        /*0550*/ 	.short	0x0100
        /*0552*/ 	.byte	0x06
	.zero		1


	//   ....[13]....
        /*0554*/ 	.word	0x00000600
        /*0558*/ 	.word	0x000000ff
        /*055c*/ 	.word	0x00036888
        /*0560*/ 	.short	0x0100
        /*0562*/ 	.byte	0x06
	.zero		1


	//   ....[14]....
        /*0564*/ 	.word	0x00000730
        /*0568*/ 	.word	0x000000ff
        /*056c*/ 	.word	0x00036890
        /*0570*/ 	.short	0x0100
        /*0572*/ 	.byte	0x08
	.zero		1


	//   ....[15]....
        /*0574*/ 	.word	0x00000740
        /*0578*/ 	.word	0x000000ff
        /*057c*/ 	.word	0x000368a0
        /*0580*/ 	.short	0x0100
        /*0582*/ 	.byte	0x08
	.zero		1


	//   ....[16]....
        /*0584*/ 	.word	0x00000750
        /*0588*/ 	.word	0x000000ff
        /*058c*/ 	.word	0x00036898
        /*0590*/ 	.short	0x0100
        /*0592*/ 	.byte	0x08
	.zero		1


	//   ....[17]....
        /*0594*/ 	.word	0x00000760
        /*0598*/ 	.word	0x000000ff
        /*059c*/ 	.word	0x000368a8
        /*05a0*/ 	.short	0x0100
        /*05a2*/ 	.byte	0x08
	.zero		1


	//   ....[18]....
        /*05a4*/ 	.word	0x00000890
        /*05a8*/ 	.word	0x000000ff
        /*05ac*/ 	.word	0x000368b0
        /*05b0*/ 	.short	0x0100
        /*05b2*/ 	.byte	0x08
	.zero		1


	//   ....[19]....
        /*05b4*/ 	.word	0x000008a0
        /*05b8*/ 	.word	0x000000ff
        /*05bc*/ 	.word	0x000368c0
        /*05c0*/ 	.short	0x0100
        /*05c2*/ 	.byte	0x08
	.zero		1


	//   ....[20]....
        /*05c4*/ 	.word	0x000008b0
        /*05c8*/ 	.word	0x000000ff
        /*05cc*/ 	.word	0x000368b8
        /*05d0*/ 	.short	0x0100
        /*05d2*/ 	.byte	0x08
	.zero		1


	//   ....[21]....
        /*05d4*/ 	.word	0x000008c0
        /*05d8*/ 	.word	0x000000ff
        /*05dc*/ 	.word	0x000368c8
        /*05e0*/ 	.short	0x0100
        /*05e2*/ 	.byte	0x08
	.zero		1


	//   ....[22]....
        /*05e4*/ 	.word	0x00001190
        /*05e8*/ 	.word	0x000000ff
        /*05ec*/ 	.word	0x00036800
        /*05f0*/ 	.short	0x010a
        /*05f2*/ 	.byte	0x25
	.zero		1


	//   ....[23]....
        /*05f4*/ 	.word	0x00001210
        /*05f8*/ 	.word	0x00000000
        /*05fc*/ 	.word	0x00036830
        /*0600*/ 	.short	0x010a
        /*0602*/ 	.byte	0x3f
	.zero		1


	//   ....[24]....
        /*0604*/ 	.word	0x00001290
        /*0608*/ 	.word	0x00000000
        /*060c*/ 	.word	0x00036830
        /*0610*/ 	.short	0x010a
        /*0612*/ 	.byte	0x3f
	.zero		1


	//   ....[25]....
        /*0614*/ 	.word	0x00004490
        /*0618*/ 	.word	0x00000000
        /*061c*/ 	.word	0x00000000
        /*0620*/ 	.short	0x0101
        /*0622*/ 	.byte	0x3f
	.zero		1


	//   ....[26]....
        /*0624*/ 	.word	0x00005e50
        /*0628*/ 	.word	0x000000ff
        /*062c*/ 	.word	0x00036830
        /*0630*/ 	.short	0x010a
        /*0632*/ 	.byte	0x07
	.zero		1


	//   ....[27]....
        /*0634*/ 	.word	0x00005e90
        /*0638*/ 	.word	0x000000ff
        /*063c*/ 	.word	0x00036830
        /*0640*/ 	.short	0x010a
        /*0642*/ 	.byte	0x07
	.zero		1


	//   ....[28]....
        /*0644*/ 	.word	0x000083e0
        /*0648*/ 	.word	0x000000ff
        /*064c*/ 	.word	0x00036850
        /*0650*/ 	.short	0x010a
        /*0652*/ 	.byte	0x0a
	.zero		1


	//   ....[29]....
        /*0654*/ 	.word	0x00008420
        /*0658*/ 	.word	0x000000ff
        /*065c*/ 	.word	0x00036850
        /*0660*/ 	.short	0x010a
        /*0662*/ 	.byte	0x0a
	.zero		1


	//   ....[30]....
        /*0664*/ 	.word	0x00009a10
        /*0668*/ 	.word	0x00000092
        /*066c*/ 	.word	0x00000000
        /*0670*/ 	.short	0x0101
        /*0672*/ 	.byte	0x3f
	.zero		1


	//   ....[31]....
        /*0674*/ 	.word	0x00009ac0
        /*0678*/ 	.word	0x00000092
        /*067c*/ 	.word	0x00000000
        /*0680*/ 	.short	0x0101
        /*0682*/ 	.byte	0x3f
	.zero		1


	//   ....[32]....
        /*0684*/ 	.word	0x0000a670
        /*0688*/ 	.word	0x000000ff
        /*068c*/ 	.word	0x00036850
        /*0690*/ 	.short	0x010a
        /*0692*/ 	.byte	0x0c
	.zero		1


	//   ....[33]....
        /*0694*/ 	.word	0x0000a6b0
        /*0698*/ 	.word	0x000000ff
        /*069c*/ 	.word	0x00036850
        /*06a0*/ 	.short	0x010a
        /*06a2*/ 	.byte	0x0c
	.zero		1


	//   ....[34]....
        /*06a4*/ 	.word	0x0000b5a0
        /*06a8*/ 	.word	0x00000096
        /*06ac*/ 	.word	0x00000000
        /*06b0*/ 	.short	0x0101
        /*06b2*/ 	.byte	0x3f
	.zero		1


	//   ....[35]....
        /*06b4*/ 	.word	0x0000c590
        /*06b8*/ 	.word	0x000000ff
        /*06bc*/ 	.word	0x00000000
        /*06c0*/ 	.short	0x0101
        /*06c2*/ 	.byte	0x04
	.zero		1


	//   ....[36]....
        /*06c4*/ 	.word	0x0000d570
        /*06c8*/ 	.word	0x00000000
        /*06cc*/ 	.word	0x00036840
        /*06d0*/ 	.short	0x010a
        /*06d2*/ 	.byte	0x3f
	.zero		1


	//   ....[37]....
        /*06d4*/ 	.word	0x0000e3c0
        /*06d8*/ 	.word	0x000000ff
        /*06dc*/ 	.word	0x00036800
        /*06e0*/ 	.short	0x0107
        /*06e2*/ 	.byte	0x24
	.zero		1


	//   ....[38]....
        /*06e4*/ 	.word	0x0000e430
        /*06e8*/ 	.word	0x000000ff
        /*06ec*/ 	.word	0x00036800
        /*06f0*/ 	.short	0x0101
        /*06f2*/ 	.byte	0x24
	.zero		1


	//   ....[39]....
        /*06f4*/ 	.word	0x0000e460
        /*06f8*/ 	.word	0x000000ff
        /*06fc*/ 	.word	0x00036820
        /*0700*/ 	.short	0x010a
        /*0702*/ 	.byte	0x24
	.zero		1


	//   ....[40]....
        /*0704*/ 	.word	0x0000e790
        /*0708*/ 	.word	0x00000003
        /*070c*/ 	.word	0x00036840
        /*0710*/ 	.short	0x010a
        /*0712*/ 	.byte	0x3f
	.zero		1


	//   ....[41]....
        /*0714*/ 	.word	0x0000ec20
        /*0718*/ 	.word	0x00000003
        /*071c*/ 	.word	0x00000060
        /*0720*/ 	.short	0x010a
        /*0722*/ 	.byte	0x3f
	.zero		1


	//   ....[42]....
        /*0724*/ 	.word	0x0000f370
        /*0728*/ 	.word	0x00000003
        /*072c*/ 	.word	0x00036840
        /*0730*/ 	.short	0x010a
        /*0732*/ 	.byte	0x3f
	.zero		1


	//   ....[43]....
        /*0734*/ 	.word	0x0000f800
        /*0738*/ 	.word	0x00000002
        /*073c*/ 	.word	0x00000060
        /*0740*/ 	.short	0x010a
        /*0742*/ 	.byte	0x3f
	.zero		1


	//   ....[44]....
        /*0744*/ 	.word	0x0000fe90
        /*0748*/ 	.word	0x00000002
        /*074c*/ 	.word	0x00036840
        /*0750*/ 	.short	0x010a
        /*0752*/ 	.byte	0x3f
	.zero		1


	//   ....[45]....
        /*0754*/ 	.word	0x00010320
        /*0758*/ 	.word	0x00000002
        /*075c*/ 	.word	0x00000060
        /*0760*/ 	.short	0x010a
        /*0762*/ 	.byte	0x3f
	.zero		1


	//   ....[46]....
        /*0764*/ 	.word	0x00010860
        /*0768*/ 	.word	0x00000000
        /*076c*/ 	.word	0x00036860
        /*0770*/ 	.short	0x010a
        /*0772*/ 	.byte	0x3f
	.zero		1


	//   ....[47]....
        /*0774*/ 	.word	0x00010dd0
        /*0778*/ 	.word	0x00000000
        /*077c*/ 	.word	0x00036820
        /*0780*/ 	.short	0x010a
        /*0782*/ 	.byte	0x3f
	.zero		1


	//   ....[48]....
        /*0784*/ 	.word	0x00010fa0
        /*0788*/ 	.word	0x00000006
        /*078c*/ 	.word	0x00000000
        /*0790*/ 	.short	0x010a
        /*0792*/ 	.byte	0x3f
	.zero		1


	//   ....[49]....
        /*0794*/ 	.word	0x00010ff0
        /*0798*/ 	.word	0x00000003
        /*079c*/ 	.word	0x00000000
        /*07a0*/ 	.short	0x010a
        /*07a2*/ 	.byte	0x3f
	.zero		1


	//   ....[50]....
        /*07a4*/ 	.word	0x00011050
        /*07a8*/ 	.word	0x00000012
        /*07ac*/ 	.word	0x00000000
        /*07b0*/ 	.short	0x010a
        /*07b2*/ 	.byte	0x3f
	.zero		1


	//   ....[51]....
        /*07b4*/ 	.word	0x00011080
        /*07b8*/ 	.word	0x00000003
        /*07bc*/ 	.word	0x00000000
        /*07c0*/ 	.short	0x010a
        /*07c2*/ 	.byte	0x3f
	.zero		1


	//   ....[52]....
        /*07c4*/ 	.word	0x000110f0
        /*07c8*/ 	.word	0x00000003
        /*07cc*/ 	.word	0x00036800
        /*07d0*/ 	.short	0x010a
        /*07d2*/ 	.byte	0x3f
	.zero		1


	//   ....[53]....
        /*07d4*/ 	.word	0x00011140
        /*07d8*/ 	.word	0x00000000
        /*07dc*/ 	.word	0x00036830
        /*07e0*/ 	.short	0x010a
        /*07e2*/ 	.byte	0x3f
	.zero		1


	//   ....[54]....
        /*07e4*/ 	.word	0x000111a0
        /*07e8*/ 	.word	0x00000008
        /*07ec*/ 	.word	0x00036830
        /*07f0*/ 	.short	0x010a
        /*07f2*/ 	.byte	0x3f
	.zero		1


	//   ....[55]....
        /*07f4*/ 	.word	0x00011200
        /*07f8*/ 	.word	0x00000005
        /*07fc*/ 	.word	0x00036850
        /*0800*/ 	.short	0x010a
        /*0802*/ 	.byte	0x3f
	.zero		1


	//   ....[56]....
        /*0804*/ 	.word	0x00011260
        /*0808*/ 	.word	0x00000009
        /*080c*/ 	.word	0x00036850
        /*0810*/ 	.short	0x010a
        /*0812*/ 	.byte	0x3f
	.zero		1


	//   ....[57]....
        /*0814*/ 	.word	0x00011400
        /*0818*/ 	.word	0x00000000
        /*081c*/ 	.word	0x00036840
        /*0820*/ 	.short	0x010a
        /*0822*/ 	.byte	0x3f
	.zero		1


	//   ....[58]....
        /*0824*/ 	.word	0x00012020
        /*0828*/ 	.word	0x00000009
        /*082c*/ 	.word	0x00036820
        /*0830*/ 	.short	0x010a
        /*0832*/ 	.byte	0x3f
	.zero		1


	//   ....[59]....
        /*0834*/ 	.word	0x00012070
        /*0838*/ 	.word	0x00000003
        /*083c*/ 	.word	0x00036840
        /*0840*/ 	.short	0x010a
        /*0842*/ 	.byte	0x3f
	.zero		1


	//   ....[60]....
        /*0844*/ 	.word	0x000120c0
        /*0848*/ 	.word	0x00000003
        /*084c*/ 	.word	0x00000060
        /*0850*/ 	.short	0x010a
        /*0852*/ 	.byte	0x3f
	.zero		1


	//   ....[61]....
        /*0854*/ 	.word	0x00012110
        /*0858*/ 	.word	0x00000003
        /*085c*/ 	.word	0x00036840
        /*0860*/ 	.short	0x010a
        /*0862*/ 	.byte	0x3f
	.zero		1


	//   ....[62]....
        /*0864*/ 	.word	0x00012160
        /*0868*/ 	.word	0x00000002
        /*086c*/ 	.word	0x00000060
        /*0870*/ 	.short	0x010a
        /*0872*/ 	.byte	0x3f
	.zero		1


	//   ....[63]....
        /*0874*/ 	.word	0x000121b0
        /*0878*/ 	.word	0x00000002
        /*087c*/ 	.word	0x00036840
        /*0880*/ 	.short	0x010a
        /*0882*/ 	.byte	0x3f
	.zero		1


	//   ....[64]....
        /*0884*/ 	.word	0x00012200
        /*0888*/ 	.word	0x00000002
        /*088c*/ 	.word	0x00000060
        /*0890*/ 	.short	0x010a
        /*0892*/ 	.byte	0x3f
	.zero		1


	//   ....[65]....
        /*0894*/ 	.word	0x00012250
        /*0898*/ 	.word	0x00000000
        /*089c*/ 	.word	0x00036860
        /*08a0*/ 	.short	0x010a
        /*08a2*/ 	.byte	0x3f
	.zero		1


	//   ....[66]....
        /*08a4*/ 	.word	0x000122a0
        /*08a8*/ 	.word	0x00000000
        /*08ac*/ 	.word	0x00036820
        /*08b0*/ 	.short	0x010a
        /*08b2*/ 	.byte	0x3f
	.zero		1


	//   ....[67]....
        /*08b4*/ 	.word	0x00012440
        /*08b8*/ 	.word	0x00000006
        /*08bc*/ 	.word	0x00000000
        /*08c0*/ 	.short	0x010a
        /*08c2*/ 	.byte	0x3f
	.zero		1


	//   ....[68]....
        /*08c4*/ 	.word	0x00012490
        /*08c8*/ 	.word	0x00000003
        /*08cc*/ 	.word	0x00000000
        /*08d0*/ 	.short	0x010a
        /*08d2*/ 	.byte	0x3f
	.zero		1


	//   ....[69]....
        /*08d4*/ 	.word	0x000124e0
        /*08d8*/ 	.word	0x00000012
        /*08dc*/ 	.word	0x00000000
        /*08e0*/ 	.short	0x010a
        /*08e2*/ 	.byte	0x3f
	.zero		1


	//----- nvinfo : EIATTR_NUM_MBARRIERS
	.align		4
.L_653:
        /*08e4*/ 	.byte	0x03, 0x38
        /*08e6*/ 	.short	0x0016


	//----- nvinfo : EIATTR_EXIT_INSTR_OFFSETS
	.align		4
        /*08e8*/ 	.byte	0x04, 0x1c
        /*08ea*/ 	.short	(.L_655 - .L_654)


	//   ....[0]....
.L_654:
        /*08ec*/ 	.word	0x000009e0


	//   ....[1]....
        /*08f0*/ 	.word	0x0000ca20


	//   ....[2]....
        /*08f4*/ 	.word	0x000110d0


	//----- nvinfo : EIATTR_MAX_THREADS
	.align		4
.L_655:
        /*08f8*/ 	.byte	0x04, 0x05
        /*08fa*/ 	.short	(.L_657 - .L_656)
.L_656:
        /*08fc*/ 	.word	0x00000180
        /*0900*/ 	.word	0x00000001
        /*0904*/ 	.word	0x00000001


	//----- nvinfo : EIATTR_CRS_STACK_SIZE
	.align		4
.L_657:
        /*0908*/ 	.byte	0x04, 0x1e
        /*090a*/ 	.short	(.L_659 - .L_658)
.L_658:
        /*090c*/ 	.word	0x00000000


	//----- nvinfo : EIATTR_CBANK_PARAM_SIZE
	.align		4
.L_659:
        /*0910*/ 	.byte	0x03, 0x19
        /*0912*/ 	.short	0x0a70


	//----- nvinfo : EIATTR_PARAM_CBANK
	.align		4
        /*0914*/ 	.byte	0x04, 0x0a
        /*0916*/ 	.short	(.L_661 - .L_660)
	.align		4
.L_660:
        /*0918*/ 	.word	index@(.nv.constant0._ZN7cutlass13device_kernelIN5flash11enable_sm90INS1_16FlashAttnFwdSm90INS1_25CollectiveMainloopFwdSm90ILi2EN4cute5tupleIJNS5_1CILi1EEES8_S8_EEENS6_IJNS7_ILi128EEENS7_ILi112EEENS7_ILi192EEEEEELi192ENS_6half_tEfNS_4arch4Sm90ELb0ELb0ELb1ELb0ELb0ELb0ELb0ELb1ELb1ELb1ELb0ELb0EEENS1_21CollectiveEpilogueFwdINS6_IJSA_SC_SB_EEES9_SE_SG_Li256ELb0ELb1ELb0ELb0EEENS1_29StaticPersistentTileSchedulerILb0EEEEEEEEEvNT_6ParamsE)
        /*091c*/ 	.short	0x0210
        /*091e*/ 	.short	0x0a70


	//----- nvinfo : EIATTR_SW_WAR
	.align		4
.L_661:
        /*0920*/ 	.byte	0x04, 0x36
        /*0922*/ 	.short	(.L_663 - .L_662)
.L_662:
        /*0924*/ 	.word	0x00000008
.L_663:


//--------------------- .nv.info._ZN7cutlass13device_kernelIN5flash11enable_sm90INS1_16FlashAttnFwdSm90INS1_25CollectiveMainloopFwdSm90ILi2EN4cute5tupleIJNS5_1CILi2EEENS7_ILi1EEES9_EEENS6_IJNS7_ILi128EEENS7_ILi112EEENS7_ILi192EEEEEELi192ENS_6half_tEfNS_4arch4Sm90ELb0ELb0ELb1ELb0ELb0ELb0ELb0ELb1ELb1ELb1ELb0ELb0EEENS1_21CollectiveEpilogueFwdINS6_IJSB_SD_SC_EEESA_SF_SH_Li256ELb0ELb1ELb0ELb0EEENS1_29StaticPersistentTileSchedulerILb0EEEEEEEEEvNT_6ParamsE --------------------------
	.section	.nv.info._ZN7cutlass13device_kernelIN5flash11enable_sm90INS1_16FlashAttnFwdSm90INS1_25CollectiveMainloopFwdSm90ILi2EN4cute5tupleIJNS5_1CILi2EEENS7_ILi1EEES9_EEENS6_IJNS7_ILi128EEENS7_ILi112EEENS7_ILi192EEEEEELi192ENS_6half_tEfNS_4arch4Sm90ELb0ELb0ELb1ELb0ELb0ELb0ELb0ELb1ELb1ELb1ELb0ELb0EEENS1_21CollectiveEpilogueFwdINS6_IJSB_SD_SC_EEESA_SF_SH_Li256ELb0ELb1ELb0ELb0EEENS1_29StaticPersistentTileSchedulerILb0EEEEEEEEEvNT_6ParamsE,"",@"SHT_CUDA_INFO"
	.sectionflags	@""
	.align	4


	//----- nvinfo : EIATTR_CUDA_API_VERSION
	.align		4
        /*0000*/ 	.byte	0x04, 0x37
        /*0002*/ 	.short	(.L_665 - .L_664)
.L_664:
        /*0004*/ 	.word	0x00000082


	//----- nvinfo : EIATTR_KPARAM_INFO
	.align		4
.L_665:
        /*0008*/ 	.byte	0x04, 0x17
        /*000a*/ 	.short	(.L_667 - .L_666)
.L_666:
        /*000c*/ 	.word	0x00000000
        /*0010*/ 	.short	0x0000
        /*0012*/ 	.short	0x0070
        /*0014*/ 	.byte	0x00, 0xf0, 0x01, 0x28


	//----- nvinfo : EIATTR_SPARSE_MMA_MASK
	.align		4
.L_667:
        /*0018*/ 	.byte	0x03, 0x50
        /*001a*/ 	.short	0x0000


	//----- nvinfo : EIATTR_MAXREG_COUNT
	.align		4
        /*001c*/ 	.byte	0x03, 0x1b
        /*001e*/ 	.short	0x00a8


	//----- nvinfo : EIATTR_NUM_BARRIERS
	.align		4
        /*0020*/ 	.byte	0x02, 0x4c
        /*0022*/ 	.byte	0x09
	.zero		1


	//----- nvinfo : EIATTR_EXTERNS
	.align		4
        /*0024*/ 	.byte	0x04, 0x0f
        /*0026*/ 	.short	(.L_669 - .L_668)


	//   ....[0]....
	.align		4
.L_668:
        /*0028*/ 	.word	index@(__assertfail)


	//----- nvinfo : EIATTR_ANNOTATIONS
	.align		4
.L_669:
        /*002c*/ 	.byte	0x04, 0x55
        /*002e*/ 	.short	(.L_671 - .L_670)


	//   ....[0]....
.L_670:
        /* <DEDUP_REMOVED lines=34> */


	//----- nvinfo : EIATTR_MERCURY_ISA_VERSION
	.align		4
.L_671:
        /*0238*/ 	.byte	0x03, 0x5f
        /*023a*/ 	.short	0x0101


	//----- nvinfo : EIATTR_INT_WARP_WIDE_INSTR_OFFSETS
	.align		4
        /*023c*/ 	.byte	0x04, 0x31
        /*023e*/ 	.short	(.L_673 - .L_672)


	//   ....[0]....
.L_672:
        /*0240*/ 	.word	0x00000120


	//   ....[1]....
        /*0244*/ 	.word	0x000001c0


	//   ....[2]....
        /*0248*/ 	.word	0x00000230


	//----- nvinfo : EIATTR_COOP_GROUP_MASK_REGIDS
	.align		4
.L_673:
        /*024c*/ 	.byte	0x04, 0x29
        /*024e*/ 	.short	(.L_675 - .L_674)


	//   ....[0]....
.L_674:
        /*0250*/ 	.word	0xffffffff


	//   ....[1]....
        /*0254*/ 	.word	0xffffffff


	//   ....[2]....
        /*0258*/ 	.word	0xffffffff


	//   ....[3]....
        /*025c*/ 	.word	0xffffffff


	//   ....[4]....
        /*0260*/ 	.word	0xffffffff


	//   ....[5]....
        /*0264*/ 	.word	0xffffffff


	//   ....[6]....
        /*0268*/ 	.word	0xffffffff


	//   ....[7]....
        /*026c*/ 	.word	0xffffffff


	//   ....[8]....
        /*0270*/ 	.word	0xffffffff


	//   ....[9]....
        /*0274*/ 	.word	0xffffffff


	//   ....[10]....
        /*0278*/ 	.word	0xffffffff


	//   ....[11]....
        /*027c*/ 	.word	0xffffffff


	//   ....[12]....
        /*0280*/ 	.word	0xffffffff


	//   ....[13]....
        /*0284*/ 	.word	0xffffffff


	//   ....[14]....
        /*0288*/ 	.word	0xffffffff


	//   ....[15]....
        /*028c*/ 	.word	0xffffffff


	//   ....[16]....
        /*0290*/ 	.word	0xffffffff


	//   ....[17]....
        /*0294*/ 	.word	0xffffffff


	//   ....[18]....
        /*0298*/ 	.word	0xffffffff


	//   ....[19]....
        /*029c*/ 	.word	0xffffffff


	//   ....[20]....
        /*02a0*/ 	.word	0xffffffff


	//   ....[21]....
        /*02a4*/ 	.word	0xffffffff


	//   ....[22]....
        /*02a8*/ 	.word	0xffffffff


	//   ....[23]....
        /*02ac*/ 	.word	0xffffffff


	//   ....[24]....
        /*02b0*/ 	.word	0xffffffff


	//   ....[25]....
        /*02b4*/ 	.word	0xffffffff


	//   ....[26]....
        /*02b8*/ 	.word	0xffffffff


	//   ....[27]....
        /*02bc*/ 	.word	0xffffffff


	//   ....[28]....
        /*02c0*/ 	.word	0xffffffff


	//   ....[29]....
        /*02c4*/ 	.word	0xffffffff


	//   ....[30]....
        /*02c8*/ 	.word	0xffffffff


	//   ....[31]....
        /*02cc*/ 	.word	0xffffffff


	//   ....[32]....
        /*02d0*/ 	.word	0xffffffff


	//   ....[33]....
        /*02d4*/ 	.word	0xffffffff


	//   ....[34]....
        /*02d8*/ 	.word	0xffffffff


	//   ....[35]....
        /*02dc*/ 	.word	0xffffffff


	//   ....[36]....
        /*02e0*/ 	.word	0xffffffff


	//   ....[37]....
        /*02e4*/ 	.word	0xffffffff


	//   ....[38]....
        /*02e8*/ 	.word	0xffffffff


	//   ....[39]....
        /*02ec*/ 	.word	0xffffffff


	//   ....[40]....
        /*02f0*/ 	.word	0xffffffff


	//   ....[41]....
        /*02f4*/ 	.word	0xffffffff


	//   ....[42]....
        /*02f8*/ 	.word	0xffffffff


	//   ....[43]....
        /*02fc*/ 	.word	0xffffffff


	//   ....[44]....
        /*0300*/ 	.word	0xffffffff


	//   ....[45]....
        /*0304*/ 	.word	0xffffffff


	//   ....[46]....
        /*0308*/ 	.word	0xffffffff


	//   ....[47]....
        /*030c*/ 	.word	0xffffffff


	//   ....[48]....
        /*0310*/ 	.word	0xffffffff


	//   ....[49]....
        /*0314*/ 	.word	0xffffffff


	//   ....[50]....
        /*0318*/ 	.word	0xffffffff


	//   ....[51]....
        /*031c*/ 	.word	0x0500000f


	//   ....[52]....
        /*0320*/ 	.word	0x0500000f


	//   ....[53]....
        /*0324*/ 	.word	0x0500000f


	//   ....[54]....
        /*0328*/ 	.word	0x0500000f


	//   ....[55]....
        /*032c*/ 	.word	0x0500000f


	//   ....[56]....
        /*0330*/ 	.word	0x0500000f


	//   ....[57]....
        /*0334*/ 	.word	0x0500000f


	//   ....[58]....
        /*0338*/ 	.word	0x0500000f


	//   ....[59]....
        /*033c*/ 	.word	0x0500000f


	//   ....[60]....
        /*0340*/ 	.word	0x0500000f


	//   ....[61]....
        /*0344*/ 	.word	0x0500000f


	//   ....[62]....
        /*0348*/ 	.word	0x0500000f


	//   ....[63]....
        /*034c*/ 	.word	0x0500000f


	//   ....[64]....
        /*0350*/ 	.word	0x0500000f


	//   ....[65]....
        /*0354*/ 	.word	0x0500000f


	//   ....[66]....
        /*0358*/ 	.word	0x0500000f


	//   ....[67]....
        /*035c*/ 	.word	0x0500000f


	//   ....[68]....
        /*0360*/ 	.word	0x0500000f


	//----- nvinfo : EIATTR_COOP_GROUP_INSTR_OFFSETS
	.align		4
.L_675:
        /*0364*/ 	.byte	0x04, 0x28
        /*0366*/ 	.short	(.L_677 - .L_676)


	//   ....[0]....
.L_676:
        /*0368*/ 	.word	0x00000060


	//   ....[1]....
        /*036c*/ 	.word	0x00000130


	//   ....[2]....
        /*0370*/ 	.word	0x000001d0


	//   ....[3]....
        /*0374*/ 	.word	0x000003b0


	//   ....[4]....
        /*0378*/ 	.word	0x000005e0


	//   ....[5]....
        /*037c*/ 	.word	0x00000810


	//   ....[6]....
        /*0380*/ 	.word	0x00000aa0


	//   ....[7]....
        /*0384*/ 	.word	0x00000dc0


	//   ....[8]....
        /*0388*/ 	.word	0x000012a0


	//   ....[9]....
        /*038c*/ 	.word	0x00004900


	//   ....[10]....
        /*0390*/ 	.word	0x00004970


	//   ....[11]....
        /*0394*/ 	.word	0x00004ed0


	//   ....[12]....
        /*0398*/ 	.word	0x00004f60


	//   ....[13]....
        /*039c*/ 	.word	0x00009070


	//   ....[14]....
        /*03a0*/ 	.word	0x00009080


	//   ....[15]....
        /*03a4*/ 	.word	0x000090c0


	//   ....[16]....
        /*03a8*/ 	.word	0x000090d0


	//   ....[17]....
        /*03ac*/ 	.word	0x0000a620


	//   ....[18]....
        /*03b0*/ 	.word	0x0000a650


	//   ....[19]....
        /*03b4*/ 	.word	0x0000a700


	//   ....[20]....
        /*03b8*/ 	.word	0x0000a710


	//   ....[21]....
        /*03bc*/ 	.word	0x0000bcb0


	//   ....[22]....
        /*03c0*/ 	.word	0x0000bd50


	//   ....[23]....
        /*03c4*/ 	.word	0x0000bd80


	//   ....[24]....
        /*03c8*/ 	.word	0x0000bde0


	//   ....[25]....
        /*03cc*/ 	.word	0x0000c4d0


	//   ....[26]....
        /*03d0*/ 	.word	0x0000c500


	//   ....[27]....
        /*03d4*/ 	.word	0x0000c610


	//   ....[28]....
        /*03d8*/ 	.word	0x0000c630


	//   ....[29]....
        /*03dc*/ 	.word	0x0000c720


	//   ....[30]....
        /*03e0*/ 	.word	0x0000c740


	//   ....[31]....
        /*03e4*/ 	.word	0x0000c840


	//   ....[32]....
        /*03e8*/ 	.word	0x0000c880


	//   ....[33]....
        /*03ec*/ 	.word	0x0000d3b0


	//   ....[34]....
        /*03f0*/ 	.word	0x0000dee0


	//   ....[35]....
        /*03f4*/ 	.word	0x0000df10


	//   ....[36]....
        /*03f8*/ 	.word	0x0000dff0


	//   ....[37]....
        /*03fc*/ 	.word	0x0000e000


	//   ....[38]....
        /*0400*/ 	.word	0x0000e0a0


	//   ....[39]....
        /*0404*/ 	.word	0x0000e0b0


	//   ....[40]....
        /*0408*/ 	.word	0x0000e150


	//   ....[41]....
        /*040c*/ 	.word	0x0000e160


	//   ....[42]....
        /*0410*/ 	.word	0x0000e200


	//   ....[43]....
        /*0414*/ 	.word	0x0000e210


	//   ....[44]....
        /*0418*/ 	.word	0x0000e2b0


	//   ....[45]....
        /*041c*/ 	.word	0x0000e2c0


	//   ....[46]....
        /*0420*/ 	.word	0x0000e360


	//   ....[47]....
        /*0424*/ 	.word	0x0000e370


	//   ....[48]....
        /*0428*/ 	.word	0x0000e380


	//   ....[49]....
        /*042c*/ 	.word	0x0000e3d0


	//   ....[50]....
        /*0430*/ 	.word	0x000113d0


	//   ....[51]....
        /*0434*/ 	.word	0x000118c0


	//   ....[52]....
        /*0438*/ 	.word	0x00011a30


	//   ....[53]....
        /*043c*/ 	.word	0x00011a90


	//   ....[54]....
        /*0440*/ 	.word	0x00011b50


	//   ....[55]....
        /*0444*/ 	.word	0x00011c60


	//   ....[56]....
        /*0448*/ 	.word	0x00011cc0


	//   ....[57]....
        /*044c*/ 	.word	0x00011dd0


	//   ....[58]....
        /*0450*/ 	.word	0x00011e30


	//   ....[59]....
        /*0454*/ 	.word	0x00011f40


	//   ....[60]....
        /*0458*/ 	.word	0x00011fa0


	//   ....[61]....
        /*045c*/ 	.word	0x000120b0


	//   ....[62]....
        /*0460*/ 	.word	0x00012110


	//   ....[63]....
        /*0464*/ 	.word	0x00012220


	//   ....[64]....
        /*0468*/ 	.word	0x00012280


	//   ....[65]....
        /*046c*/ 	.word	0x00012390


	//   ....[66]....
        /*0470*/ 	.word	0x000123f0


	//   ....[67]....
        /*0474*/ 	.word	0x000124d0


	//   ....[68]....
        /*0478*/ 	.word	0x000128c0


	//----- nvinfo : EIATTR_REG_RECONFIG
	.align		4
.L_677:
        /*047c*/ 	.byte	0x01, 0x54
	.zero		2


	//----- nvinfo : EIATTR_SYSCALL_OFFSETS
	.align		4
        /*0480*/ 	.byte	0x04, 0x46
        /*0482*/ 	.short	(.L_679 - .L_678)


	//   ....[0]....
.L_678:
        /*0484*/ 	.word	0x00001660


	//   ....[1]....
        /*0488*/ 	.word	0x0000cfe0


	//   ....[2]....
        /*048c*/ 	.word	0x0000d120


	//   ....[3]....
        /*0490*/ 	.word	0x0000d210


	//   ....[4]....
        /*0494*/ 	.word	0x0000da90


	//----- nvinfo : EIATTR_MBARRIER_INSTR_OFFSETS
	.align		4
.L_679:
        /*0498*/ 	.byte	0x04, 0x39
        /*049a*/ 	.short	(.L_681 - .L_680)


	//   ....[0]....
.L_680:
        /*049c*/ 	.word	0x00000250
        /*04a0*/ 	.word	0x000000ff
        /*04a4*/ 	.word	0x00036800
        /*04a8*/ 	.short	0x0100
        /*04aa*/ 	.byte	0x08
	.zero		1


	//   ....[1]....
        /*04ac*/ 	.word	0x00000260
        /*04b0*/ 	.word	0x000000ff
        /*04b4*/ 	.word	0x00036820
        /*04b8*/ 	.short	0x0100
        /*04ba*/ 	.byte	0x08
	.zero		1


	//   ....[2]....
        /*04bc*/ 	.word	0x00000350
        /*04c0*/ 	.word	0x000000ff
        /*04c4*/ 	.word	0x00036830
        /*04c8*/ 	.short	0x0100
        /*04ca*/ 	.byte	0x08
	.zero		1


	//   ....[3]....
        /*04cc*/ 	.word	0x00000360
        /*04d0*/ 	.word	0x000000ff
        /*04d4*/ 	.word	0x00036840
        /*04d8*/ 	.short	0x0100
        /*04da*/ 	.byte	0x08
	.zero		1


	//   ....[4]....
        /*04dc*/ 	.word	0x00000370
        /*04e0*/ 	.word	0x000000ff
        /*04e4*/ 	.word	0x00036838
        /*04e8*/ 	.short	0x0100
        /*04ea*/ 	.byte	0x08
	.zero		1


	//   ....[5]....
        /*04ec*/ 	.word	0x00000380
        /*04f0*/ 	.word	0x000000ff
        /*04f4*/ 	.word	0x00036848
        /*04f8*/ 	.short	0x0100
        /*04fa*/ 	.byte	0x08
	.zero		1


	//   ....[6]....
        /*04fc*/ 	.word	0x00000590
        /*0500*/ 	.word	0x000000ff
        /*0504*/ 	.word	0x00036850
        /*0508*/ 	.short	0x0100
        /*050a*/ 	.byte	0x08
	.zero		1


	//   ....[7]....
        /*050c*/ 	.word	0x000005a0
        /*0510*/ 	.word	0x000000ff
        /*0514*/ 	.word	0x00036860
        /*0518*/ 	.short	0x0100
        /*051a*/ 	.byte	0x08
	.zero		1


	//   ....[8]....
        /*051c*/ 	.word	0x000005b0
        /*0520*/ 	.word	0x000000ff
        /*0524*/ 	.word	0x00036858
        /*0528*/ 	.short	0x0100
        /*052a*/ 	.byte	0x08
	.zero		1


	//   ....[9]....
        /*052c*/ 	.word	0x000005c0
        /*0530*/ 	.word	0x000000ff
        /*0534*/ 	.word	0x00036868
        /*0538*/ 	.short	0x0100
        /*053a*/ 	.byte	0x08
	.zero		1


	//   ....[10]....
        /*053c*/ 	.word	0x000007c0
        /*0540*/ 	.word	0x000000ff
        /*0544*/ 	.word	0x00036870
        /*0548*/ 	.short	0x0100
        /*054a*/ 	.byte	0x08
	.zero		1


	//   ....[11]....
        /*054c*/ 	.word	0x000007d0
        /*0550*/ 	.word	0x000000ff
        /*0554*/ 	.word	0x00036880
        /*0558*/ 	.short	0x0100
        /*055a*/ 	.byte	0x08
	.zero		1


	//   ....[12]....
        /*055c*/ 	.word	0x000007e0
        /*0560*/ 	.word	0x000000ff
        /*0564*/ 	.word	0x00036878
        /*0568*/ 	.short	0x0100
        /*056a*/ 	.byte	0x08
	.zero		1


	//   ....[13]....
        /*056c*/ 	.word	0x000007f0
        /*0570*/ 	.word	0x000000ff
        /*0574*/ 	.word	0x00036888
        /*0578*/ 	.short	0x0100
        /*057a*/ 	.byte	0x08
	.zero		1


	//   ....[14]....
        /*057c*/ 	.word	0x00000a50
        /*0580*/ 	.word	0x000000ff
        /*0584*/ 	.word	0x00036890
        /*0588*/ 	.short	0x0100
        /*058a*/ 	.byte	0x08
	.zero		1


	//   ....[15]....
        /*058c*/ 	.word	0x00000a60
        /*0590*/ 	.word	0x000000ff
        /*0594*/ 	.word	0x000368a0
        /*0598*/ 	.short	0x0100
        /*059a*/ 	.byte	0x08
	.zero		1


	//   ....[16]....
        /*059c*/ 	.word	0x00000a70
        /*05a0*/ 	.word	0x000000ff
        /*05a4*/ 	.word	0x00036898
        /*05a8*/ 	.short	0x0100
        /*05aa*/ 	.byte	0x08
	.zero		1


	//   ....[17]....
        /*05ac*/ 	.word	0x00000a80
        /*05b0*/ 	.word	0x000000ff
        /*05b4*/ 	.word	0x000368a8
        /*05b8*/ 	.short	0x0100
        /*05ba*/ 	.byte	0x08
	.zero		1


	//   ....[18]....
        /*05bc*/ 	.word	0x00000d20
        /*05c0*/ 	.word	0x000000ff
        /*05c4*/ 	.word	0x000368b0
        /*05c8*/ 	.short	0x0100
        /*05ca*/ 	.byte	0x08
	.zero		1


	//   ....[19]....
        /*05cc*/ 	.word	0x00000d30
        /*05d0*/ 	.word	0x000000ff
        /*05d4*/ 	.word	0x000368c0
        /*05d8*/ 	.short	0x0100
        /*05da*/ 	.byte	0x08
	.zero		1


	//   ....[20]....
        /*05dc*/ 	.word	0x00000d40
        /*05e0*/ 	.word	0x000000ff
        /*05e4*/ 	.word	0x000368b8
        /*05e8*/ 	.short	0x0100
        /*05ea*/ 	.byte	0x08
	.zero		1


	//   ....[21]....
        /*05ec*/ 	.word	0x00000d50
        /*05f0*/ 	.word	0x000000ff
        /*05f4*/ 	.word	0x000368c8
        /*05f8*/ 	.short	0x0100
        /*05fa*/ 	.byte	0x08
	.zero		1


	//   ....[22]....
        /*05fc*/ 	.word	0x000016a0
        /*0600*/ 	.word	0x000000ff
        /*0604*/ 	.word	0x00036800
        /*0608*/ 	.short	0x010a
        /*060a*/ 	.byte	0x25
	.zero		1


	//   ....[23]....
        /*060c*/ 	.word	0x00001720
        /*0610*/ 	.word	0x00000000
        /*0614*/ 	.word	0x00036830
        /*0618*/ 	.short	0x010a
        /*061a*/ 	.byte	0x3f
	.zero		1


	//   ....[24]....
        /*061c*/ 	.word	0x00001760
        /*0620*/ 	.word	0x00000000
        /*0624*/ 	.word	0x00036830
        /*0628*/ 	.short	0x010a
        /*062a*/ 	.byte	0x3f
	.zero		1


	//   ....[25]....
        /*062c*/ 	.word	0x000054e0
        /*0630*/ 	.word	0x00000003
        /*0634*/ 	.word	0x00000000
        /*0638*/ 	.short	0x0101
        /*063a*/ 	.byte	0x3f
	.zero		1


	//   ....[26]....
        /*063c*/ 	.word	0x00005cf0
        /*0640*/ 	.word	0x000000ff
        /*0644*/ 	.word	0x00036830
        /*0648*/ 	.short	0x010a
        /*064a*/ 	.byte	0x07
	.zero		1


	//   ....[27]....
        /*064c*/ 	.word	0x00005d30
        /*0650*/ 	.word	0x000000ff
        /*0654*/ 	.word	0x00036830
        /*0658*/ 	.short	0x010a
        /*065a*/ 	.byte	0x07
	.zero		1


	//   ....[28]....
        /*065c*/ 	.word	0x00008280
        /*0660*/ 	.word	0x000000ff
        /*0664*/ 	.word	0x00036850
        /*0668*/ 	.short	0x010a
        /*066a*/ 	.byte	0x0a
	.zero		1


	//   ....[29]....
        /*066c*/ 	.word	0x000082c0
        /*0670*/ 	.word	0x000000ff
        /*0674*/ 	.word	0x00036850
        /*0678*/ 	.short	0x010a
        /*067a*/ 	.byte	0x0a
	.zero		1


	//   ....[30]....
        /*067c*/ 	.word	0x00009a70
        /*0680*/ 	.word	0x00000003
        /*0684*/ 	.word	0x00000000
        /*0688*/ 	.short	0x0101
        /*068a*/ 	.byte	0x3f
	.zero		1


	//   ....[31]....
        /*068c*/ 	.word	0x00009d60
        /*0690*/ 	.word	0x0000007a
        /*0694*/ 	.word	0x00000000
        /*0698*/ 	.short	0x0101
        /*069a*/ 	.byte	0x3f
	.zero		1


	//   ....[32]....
        /*069c*/ 	.word	0x0000a570
        /*06a0*/ 	.word	0x000000ff
        /*06a4*/ 	.word	0x00036850
        /*06a8*/ 	.short	0x010a
        /*06aa*/ 	.byte	0x09
	.zero		1


	//   ....[33]....
        /*06ac*/ 	.word	0x0000a5b0
        /*06b0*/ 	.word	0x000000ff
        /*06b4*/ 	.word	0x00036850
        /*06b8*/ 	.short	0x010a
        /*06ba*/ 	.byte	0x09
	.zero		1


	//   ....[34]....
        /*06bc*/ 	.word	0x0000ae60
        /*06c0*/ 	.word	0x0000001a
        /*06c4*/ 	.word	0x00000000
        /*06c8*/ 	.short	0x0101
        /*06ca*/ 	.byte	0x3f
	.zero		1


	//   ....[35]....
        /*06cc*/ 	.word	0x0000c4a0
        /*06d0*/ 	.word	0x000000ff
        /*06d4*/ 	.word	0x00000000
        /*06d8*/ 	.short	0x0101
        /*06da*/ 	.byte	0x05
	.zero		1


	//   ....[36]....
        /*06dc*/ 	.word	0x0000c510
        /*06e0*/ 	.word	0x000000ff
        /*06e4*/ 	.word	0x00000000
        /*06e8*/ 	.short	0x0101
        /*06ea*/ 	.byte	0x04
	.zero		1


	//   ....[37]....
        /*06ec*/ 	.word	0x0000d5c0
        /*06f0*/ 	.word	0x00000002
        /*06f4*/ 	.word	0x00036840
        /*06f8*/ 	.short	0x010a
        /*06fa*/ 	.byte	0x3f
	.zero		1


	//   ....[38]....
        /*06fc*/ 	.word	0x0000e4f0
        /*0700*/ 	.word	0x000000ff
        /*0704*/ 	.word	0x00036800
        /*0708*/ 	.short	0x0107
        /*070a*/ 	.byte	0x24
	.zero		1


	//   ....[39]....
        /*070c*/ 	.word	0x0000e560
        /*0710*/ 	.word	0x000000ff
        /*0714*/ 	.word	0x00036800
        /*0718*/ 	.short	0x0101
        /*071a*/ 	.byte	0x24
	.zero		1


	//   ....[40]....
        /*071c*/ 	.word	0x0000e580
        /*0720*/ 	.word	0x000000ff
        /*0724*/ 	.word	0x00036820
        /*0728*/ 	.short	0x010a
        /*072a*/ 	.byte	0x24
	.zero		1


	//   ....[41]....
        /*072c*/ 	.word	0x0000e890
        /*0730*/ 	.word	0x00000003
        /*0734*/ 	.word	0x00036840
        /*0738*/ 	.short	0x010a
        /*073a*/ 	.byte	0x3f
	.zero		1


	//   ....[42]....
        /*073c*/ 	.word	0x0000ede0
        /*0740*/ 	.word	0x00000002
        /*0744*/ 	.word	0x00036860
        /*0748*/ 	.short	0x010a
        /*074a*/ 	.byte	0x3f
	.zero		1


	//   ....[43]....
        /*074c*/ 	.word	0x0000f5a0
        /*0750*/ 	.word	0x00000003
        /*0754*/ 	.word	0x00036840
        /*0758*/ 	.short	0x010a
        /*075a*/ 	.byte	0x3f
	.zero		1


	//   ....[44]....
        /*075c*/ 	.word	0x0000faf0
        /*0760*/ 	.word	0x00000002
        /*0764*/ 	.word	0x00036860
        /*0768*/ 	.short	0x010a
        /*076a*/ 	.byte	0x3f
	.zero		1


	//   ....[45]....
        /*076c*/ 	.word	0x00010210
        /*0770*/ 	.word	0x00000003
        /*0774*/ 	.word	0x00036840
        /*0778*/ 	.short	0x010a
        /*077a*/ 	.byte	0x3f
	.zero		1


	//   ....[46]....
        /*077c*/ 	.word	0x00010750
        /*0780*/ 	.word	0x00000002
        /*0784*/ 	.word	0x00036860
        /*0788*/ 	.short	0x010a
        /*078a*/ 	.byte	0x3f
	.zero		1


	//   ....[47]....
        /*078c*/ 	.word	0x00010cf0
        /*0790*/ 	.word	0x00000000
        /*0794*/ 	.word	0x00036860
        /*0798*/ 	.short	0x010a
        /*079a*/ 	.byte	0x3f
	.zero		1


	//   ....[48]....
        /*079c*/ 	.word	0x00011350
        /*07a0*/ 	.word	0x00000000
        /*07a4*/ 	.word	0x00036820
        /*07a8*/ 	.short	0x010a
        /*07aa*/ 	.byte	0x3f
	.zero		1


	//   ....[49]....
        /*07ac*/ 	.word	0x00011540
        /*07b0*/ 	.word	0x00000006
        /*07b4*/ 	.word	0x00000000
        /*07b8*/ 	.short	0x010a
        /*07ba*/ 	.byte	0x3f
	.zero		1


	//   ....[50]....
        /*07bc*/ 	.word	0x00011570
        /*07c0*/ 	.word	0x00000007
        /*07c4*/ 	.word	0x00000000
        /*07c8*/ 	.short	0x010a
        /*07ca*/ 	.byte	0x3f
	.zero		1


	//   ....[51]....
        /*07cc*/ 	.word	0x000115d0
        /*07d0*/ 	.word	0x00000004
        /*07d4*/ 	.word	0x00000000
        /*07d8*/ 	.short	0x010a
        /*07da*/ 	.byte	0x3f
	.zero		1


	//   ....[52]....
        /*07dc*/ 	.word	0x00011600
        /*07e0*/ 	.word	0x00000003
        /*07e4*/ 	.word	0x00000000
        /*07e8*/ 	.short	0x010a
        /*07ea*/ 	.byte	0x3f
	.zero		1


	//   ....[53]....
        /*07ec*/ 	.word	0x00011670
        /*07f0*/ 	.word	0x00000003
        /*07f4*/ 	.word	0x00036800
        /*07f8*/ 	.short	0x010a
        /*07fa*/ 	.byte	0x3f
	.zero		1


	//   ....[54]....
        /*07fc*/ 	.word	0x000116c0
        /*0800*/ 	.word	0x00000000
        /*0804*/ 	.word	0x00036830
        /*0808*/ 	.short	0x010a
        /*080a*/ 	.byte	0x3f
	.zero		1


	//   ....[55]....
        /*080c*/ 	.word	0x00011720
        /*0810*/ 	.word	0x00000007
        /*0814*/ 	.word	0x00036830
        /*0818*/ 	.short	0x010a
        /*081a*/ 	.byte	0x3f
	.zero		1


	//   ....[56]....
        /*081c*/ 	.word	0x00011780
        /*0820*/ 	.word	0x00000005
        /*0824*/ 	.word	0x00036850
        /*0828*/ 	.short	0x010a
        /*082a*/ 	.byte	0x3f
	.zero		1


	//   ....[57]....
        /*082c*/ 	.word	0x000117e0
        /*0830*/ 	.word	0x00000005
        /*0834*/ 	.word	0x00036850
        /*0838*/ 	.short	0x010a
        /*083a*/ 	.byte	0x3f
	.zero		1


	//   ....[58]....
        /*083c*/ 	.word	0x00011980
        /*0840*/ 	.word	0x00000002
        /*0844*/ 	.word	0x00036840
        /*0848*/ 	.short	0x010a
        /*084a*/ 	.byte	0x3f
	.zero		1


	//   ....[59]....
        /*084c*/ 	.word	0x00012560
        /*0850*/ 	.word	0x00000002
        /*0854*/ 	.word	0x00036820
        /*0858*/ 	.short	0x010a
        /*085a*/ 	.byte	0x3f
	.zero		1


	//   ....[60]....
        /*085c*/ 	.word	0x000125b0
        /*0860*/ 	.word	0x00000003
        /*0864*/ 	.word	0x00036840
        /*0868*/ 	.short	0x010a
        /*086a*/ 	.byte	0x3f
	.zero		1


	//   ....[61]....
        /*086c*/ 	.word	0x00012600
        /*0870*/ 	.word	0x00000002
        /*0874*/ 	.word	0x00036860
        /*0878*/ 	.short	0x010a
        /*087a*/ 	.byte	0x3f
	.zero		1


	//   ....[62]....
        /*087c*/ 	.word	0x00012650
        /*0880*/ 	.word	0x00000003
        /*0884*/ 	.word	0x00036840
        /*0888*/ 	.short	0x010a
        /*088a*/ 	.byte	0x3f
	.zero		1


	//   ....[63]....
        /*088c*/ 	.word	0x000126a0
        /*0890*/ 	.word	0x00000002
        /*0894*/ 	.word	0x00036860
        /*0898*/ 	.short	0x010a
        /*089a*/ 	.byte	0x3f
	.zero		1


	//   ....[64]....
        /*089c*/ 	.word	0x000126f0
        /*08a0*/ 	.word	0x00000003
        /*08a4*/ 	.word	0x00036840
        /*08a8*/ 	.short	0x010a
        /*08aa*/ 	.byte	0x3f
	.zero		1


	//   ....[65]....
        /*08ac*/ 	.word	0x00012740
        /*08b0*/ 	.word	0x00000002
        /*08b4*/ 	.word	0x00036860
        /*08b8*/ 	.short	0x010a
        /*08ba*/ 	.byte	0x3f
	.zero		1


	//   ....[66]....
        /*08bc*/ 	.word	0x00012790
        /*08c0*/ 	.word	0x00000000
        /*08c4*/ 	.word	0x00036860
        /*08c8*/ 	.short	0x010a
        /*08ca*/ 	.byte	0x3f
	.zero		1


	//   ....[67]....
        /*08cc*/ 	.word	0x000127e0
        /*08d0*/ 	.word	0x00000000
        /*08d4*/ 	.word	0x00036820
        /*08d8*/ 	.short	0x010a
        /*08da*/ 	.byte	0x3f
	.zero		1


	//   ....[68]....
        /*08dc*/ 	.word	0x00012980
        /*08e0*/ 	.word	0x00000006
        /*08e4*/ 	.word	0x00000000
        /*08e8*/ 	.short	0x010a
        /*08ea*/ 	.byte	0x3f
	.zero		1


	//   ....[69]....
        /*08ec*/ 	.word	0x000129d0
        /*08f0*/ 	.word	0x00000007
        /*08f4*/ 	.word	0x00000000
        /*08f8*/ 	.short	0x010a
        /*08fa*/ 	.byte	0x3f
	.zero		1


	//   ....[70]....
        /*08fc*/ 	.word	0x00012a20
        /*0900*/ 	.word	0x00000004
        /*0904*/ 	.word	0x00000000
        /*0908*/ 	.short	0x010a
        /*090a*/ 	.byte	0x3f
	.zero		1


	//----- nvinfo : EIATTR_NUM_MBARRIERS
	.align		4
.L_681:
        /*090c*/ 	.byte	0x03, 0x38
        /*090e*/ 	.short	0x0016


	//----- nvinfo : EIATTR_EXIT_INSTR_OFFSETS
	.align		4
        /*0910*/ 	.byte	0x04, 0x1c
        /*0912*/ 	.short	(.L_683 - .L_682)


	//   ....[0]....
.L_682:
        /*0914*/ 	.word	0x00000ef0


	//   ....[1]....
        /*0918*/ 	.word	0x0000c9b0


	//   ....[2]....
        /*091c*/ 	.word	0x00011650


	//----- nvinfo : EIATTR_MAX_THREADS
	.align		4
.L_683:
        /*0920*/ 	.byte	0x04, 0x05
        /*0922*/ 	.short	(.L_685 - .L_684)
.L_684:
        /*0924*/ 	.word	0x00000180
        /*0928*/ 	.word	0x00000001
        /*092c*/ 	.word	0x00000001


	//----- nvinfo : EIATTR_CRS_STACK_SIZE
	.align		4
.L_685:
        /*0930*/ 	.byte	0x04, 0x1e
        /*0932*/ 	.short	(.L_687 - .L_686)
.L_686:
        /*0934*/ 	.word	0x00000000


	//----- nvinfo : EIATTR_CBANK_PARAM_SIZE
	.align		4
.L_687:
        /*0938*/ 	.byte	0x03, 0x19
        /*093a*/ 	.short	0x0a70


	//----- nvinfo : EIATTR_PARAM_CBANK
	.align		4
        /*093c*/ 	.byte	0x04, 0x0a
        /*093e*/ 	.short	(.L_689 - .L_688)
	.align		4
.L_688:
        /*0940*/ 	.word	index@(.nv.constant0._ZN7cutlass13device_kernelIN5flash11enable_sm90INS1_16FlashAttnFwdSm90INS1_25CollectiveMainloopFwdSm90ILi2EN4cute5tupleIJNS5_1CILi2EEENS7_ILi1EEES9_EEENS6_IJNS7_ILi128EEENS7_ILi112EEENS7_ILi192EEEEEELi192ENS_6half_tEfNS_4arch4Sm90ELb0ELb0ELb1ELb0ELb0ELb0ELb0ELb1ELb1ELb1ELb0ELb0EEENS1_21CollectiveEpilogueFwdINS6_IJSB_SD_SC_EEESA_SF_SH_Li256ELb0ELb1ELb0ELb0EEENS1_29StaticPersistentTileSchedulerILb0EEEEEEEEEvNT_6ParamsE)
        /*0944*/ 	.short	0x0210
        /*0946*/ 	.short	0x0a70


	//----- nvinfo : EIATTR_SW_WAR
	.align		4
.L_689:
        /*0948*/ 	.byte	0x04, 0x36
        /*094a*/ 	.short	(.L_691 - .L_690)
.L_690:
        /*094c*/ 	.word	0x00000008
.L_691:


//--------------------- .nv.info._ZN7cutlass13device_kernelIN5flash11enable_sm90INS1_16FlashAttnFwdSm90INS1_25CollectiveMainloopFwdSm90ILi2EN4cute5tupleIJNS5_1CILi1EEES8_S8_EEENS6_IJNS7_ILi128EEENS7_ILi112EEENS7_ILi192EEEEEELi192ENS_6half_tEfNS_4arch4Sm90ELb0ELb0ELb1ELb1ELb0ELb0ELb0ELb1ELb1ELb1ELb0ELb0EEENS1_21CollectiveEpilogueFwdINS6_IJSA_SC_SB_EEES9_SE_SG_Li256ELb1ELb1ELb0ELb0EEENS1_36VarlenDynamicPersistentTileSchedulerILi128ELi112ELi256ELi128ELb0ELb1ELb1ELb0ELb1ELb1EEEEEEEEEvNT_6ParamsE --------------------------
	.section	.nv.info._ZN7cutlass13device_kernelIN5flash11enable_sm90INS1_16FlashAttnFwdSm90INS1_25CollectiveMainloopFwdSm90ILi2EN4cute5tupleIJNS5_1CILi1EEES8_S8_EEENS6_IJNS7_ILi128EEENS7_ILi112EEENS7_ILi192EEEEEELi192ENS_6half_tEfNS_4arch4Sm90ELb0ELb0ELb1ELb1ELb0ELb0ELb0ELb1ELb1ELb1ELb0ELb0EEENS1_21CollectiveEpilogueFwdINS6_IJSA_SC_SB_EEES9_SE_SG_Li256ELb1ELb1ELb0ELb0EEENS1_36VarlenDynamicPersistentTileSchedulerILi128ELi112ELi256ELi128ELb0ELb1ELb1ELb0ELb1ELb1EEEEEEEEEvNT_6ParamsE,"",@"SHT_CUDA_INFO"
	.sectionflags	@""
	.align	4


	//----- nvinfo : EIATTR_CUDA_API_VERSION
	.align		4
        /*0000*/ 	.byte	0x04, 0x37
        /*0002*/ 	.short	(.L_693 - .L_692)
.L_692:
        /*0004*/ 	.word	0x00000082


	//----- nvinfo : EIATTR_KPARAM_INFO
	.align		4
.L_693:
        /*0008*/ 	.byte	0x04, 0x17
        /*000a*/ 	.short	(.L_695 - .L_694)
.L_694:
        /*000c*/ 	.word	0x00000000
        /*0010*/ 	.short	0x0000
        /*0012*/ 	.short	0x0070
        /*0014*/ 	.byte	0x00, 0xf0, 0x01, 0x2a


	//----- nvinfo : EIATTR_SPARSE_MMA_MASK
	.align		4
.L_695:
        /*0018*/ 	.byte	0x03, 0x50
        /*001a*/ 	.short	0x0000


	//----- nvinfo : EIATTR_MAXREG_COUNT
	.align		4
        /*001c*/ 	.byte	0x03, 0x1b
        /*001e*/ 	.short	0x00a8


	//----- nvinfo : EIATTR_NUM_BARRIERS
	.align		4
        /*0020*/ 	.byte	0x02, 0x4c
        /*0022*/ 	.byte	0x09
	.zero		1


	//----- nvinfo : EIATTR_EXTERNS
	.align		4
        /*0024*/ 	.byte	0x04, 0x0f
        /*0026*/ 	.short	(.L_697 - .L_696)


	//   ....[0]....
	.align		4
.L_696:
        /*0028*/ 	.word	index@(__assertfail)


	//----- nvinfo : EIATTR_ANNOTATIONS
	.align		4
.L_697:
        /*002c*/ 	.byte	0x04, 0x55
        /*002e*/ 	.short	(.L_699 - .L_698)


	//   ....[0]....
.L_698:
        /* <DEDUP_REMOVED lines=79> */


	//----- nvinfo : EIATTR_MERCURY_ISA_VERSION
	.align		4
.L_699:
        /*0508*/ 	.byte	0x03, 0x5f
        /*050a*/ 	.short	0x0101


	//----- nvinfo : EIATTR_UNUSED_LOAD_BYTE_OFFSET
	.align		4
        /*050c*/ 	.byte	0x04, 0x44
        /*050e*/ 	.short	(.L_701 - .L_700)


	//   ....[0]....
.L_700:
        /*0510*/ 	.word	0x000009f0
        /*0514*/ 	.word	0x0000fff0


	//   ....[1]....
        /*0518*/ 	.word	0x0000b680
        /*051c*/ 	.word	0x0000fff0


	//----- nvinfo : EIATTR_INT_WARP_WIDE_INSTR_OFFSETS
	.align		4
.L_701:
        /*0520*/ 	.byte	0x04, 0x31
        /*0522*/ 	.short	(.L_703 - .L_702)


	//   ....[0]....
.L_702:
        /*0524*/ 	.word	0x00000120


	//   ....[1]....
        /*0528*/ 	.word	0x00000160


	//   ....[2]....
        /*052c*/ 	.word	0x00000220


	//   ....[3]....
        /*0530*/ 	.word	0x0000eca0


	//   ....[4]....
        /*0534*/ 	.word	0x0000ed30


	//   ....[5]....
        /*0538*/ 	.word	0x00012ca0


	//   ....[6]....
        /*053c*/ 	.word	0x00012d00


	//----- nvinfo : EIATTR_COOP_GROUP_MASK_REGIDS
	.align		4
.L_703:
        /*0540*/ 	.byte	0x04, 0x29
        /*0542*/ 	.short	(.L_705 - .L_704)


	//   ....[0]....
.L_704:
        /*0544*/ 	.word	0xffffffff


	//   ....[1]....
        /*0548*/ 	.word	0xffffffff


	//   ....[2]....
        /*054c*/ 	.word	0xffffffff


	//   ....[3]....
        /*0550*/ 	.word	0xffffffff


	//   ....[4]....
        /*0554*/ 	.word	0xffffffff


	//   ....[5]....
        /*0558*/ 	.word	0xffffffff


	//   ....[6]....
        /*055c*/ 	.word	0xffffffff


	//   ....[7]....
        /*0560*/ 	.word	0xffffffff


	//   ....[8]....
        /*0564*/ 	.word	0xffffffff


	//   ....[9]....
        /*0568*/ 	.word	0xffffffff


	//   ....[10]....
        /*056c*/ 	.word	0xffffffff


	//   ....[11]....
        /*0570*/ 	.word	0xffffffff


	//   ....[12]....
        /*0574*/ 	.word	0xffffffff


	//   ....[13]....
        /*0578*/ 	.word	0xffffffff


	//   ....[14]....
        /*057c*/ 	.word	0xffffffff


	//   ....[15]....
        /*0580*/ 	.word	0xffffffff


	//   ....[16]....
        /*0584*/ 	.word	0xffffffff


	//   ....[17]....
        /*0588*/ 	.word	0xffffffff


	//   ....[18]....
        /*058c*/ 	.word	0xffffffff


	//   ....[19]....
        /*0590*/ 	.word	0xffffffff


	//   ....[20]....
        /*0594*/ 	.word	0xffffffff


	//   ....[21]....
        /*0598*/ 	.word	0xffffffff


	//   ....[22]....
        /*059c*/ 	.word	0xffffffff


	//   ....[23]....
        /*05a0*/ 	.word	0xffffffff


	//   ....[24]....
        /*05a4*/ 	.word	0xffffffff


	//   ....[25]....
        /*05a8*/ 	.word	0xffffffff


	//   ....[26]....
        /*05ac*/ 	.word	0xffffffff


	//   ....[27]....
        /*05b0*/ 	.word	0xffffffff


	//   ....[28]....
        /*05b4*/ 	.word	0xffffffff


	//   ....[29]....
        /*05b8*/ 	.word	0xffffffff


	//   ....[30]....
        /*05bc*/ 	.word	0xffffffff


	//   ....[31]....
        /*05c0*/ 	.word	0xffffffff


	//   ....[32]....
        /*05c4*/ 	.word	0xffffffff


	//   ....[33]....
        /*05c8*/ 	.word	0xffffffff


	//   ....[34]....
        /*05cc*/ 	.word	0xffffffff


	//   ....[35]....
        /*05d0*/ 	.word	0xffffffff


	//   ....[36]....
        /*05d4*/ 	.word	0xffffffff


	//   ....[37]....
        /*05d8*/ 	.word	0xffffffff


	//   ....[38]....
        /*05dc*/ 	.word	0xffffffff


	//   ....[39]....
        /*05e0*/ 	.word	0xffffffff


	//   ....[40]....
        /*05e4*/ 	.word	0xffffffff


	//   ....[41]....
        /*05e8*/ 	.word	0xffffffff


	//   ....[42]....
        /*05ec*/ 	.word	0xffffffff


	//   ....[43]....
        /*05f0*/ 	.word	0xffffffff


	//   ....[44]....
        /*05f4*/ 	.word	0xffffffff


	//   ....[45]....
        /*05f8*/ 	.word	0xffffffff


	//   ....[46]....
        /*05fc*/ 	.word	0xffffffff


	//   ....[47]....
        /*0600*/ 	.word	0xffffffff


	//   ....[48]....
        /*0604*/ 	.word	0xffffffff


	//   ....[49]....
        /*0608*/ 	.word	0xffffffff


	//   ....[50]....
        /*060c*/ 	.word	0xffffffff


	//   ....[51]....
        /*0610*/ 	.word	0xffffffff


	//   ....[52]....
        /*0614*/ 	.word	0xffffffff


	//   ....[53]....
        /*0618*/ 	.word	0xffffffff


	//   ....[54]....
        /*061c*/ 	.word	0xffffffff


	//   ....[55]....
        /*0620*/ 	.word	0xffffffff


	//   ....[56]....
        /*0624*/ 	.word	0xffffffff


	//   ....[57]....
        /*0628*/ 	.word	0xffffffff


	//   ....[58]....
        /*062c*/ 	.word	0xffffffff


	//   ....[59]....
        /*0630*/ 	.word	0xffffffff


	//   ....[60]....
        /*0634*/ 	.word	0xffffffff


	//   ....[61]....
        /*0638*/ 	.word	0xffffffff


	//   ....[62]....
        /*063c*/ 	.word	0xffffffff


	//   ....[63]....
        /*0640*/ 	.word	0xffffffff


	//   ....[64]....
        /*0644*/ 	.word	0xffffffff


	//   ....[65]....
        /*0648*/ 	.word	0xffffffff


	//   ....[66]....
        /*064c*/ 	.word	0xffffffff


	//   ....[67]....
        /*0650*/ 	.word	0xffffffff


	//   ....[68]....
        /*0654*/ 	.word	0xffffffff


	//   ....[69]....
        /*0658*/ 	.word	0xffffffff


	//   ....[70]....
        /*065c*/ 	.word	0xffffffff


	//   ....[71]....
        /*0660*/ 	.word	0xffffffff


	//   ....[72]....
        /*0664*/ 	.word	0xffffffff


	//   ....[73]....
        /*0668*/ 	.word	0xffffffff


	//   ....[74]....
        /*066c*/ 	.word	0xffffffff


	//   ....[75]....
        /*0670*/ 	.word	0xffffffff


	//   ....[76]....
        /*0674*/ 	.word	0xffffffff


	//   ....[77]....
        /*0678*/ 	.word	0xffffffff


	//   ....[78]....
        /*067c*/ 	.word	0xffffffff


	//   ....[79]....
        /*0680*/ 	.word	0xffffffff


	//   ....[80]....
        /*0684*/ 	.word	0xffffffff


	//   ....[81]....
        /*0688*/ 	.word	0xffffffff


	//   ....[82]....
        /*068c*/ 	.word	0xffffffff


	//   ....[83]....
        /*0690*/ 	.word	0xffffffff


	//   ....[84]....
        /*0694*/ 	.word	0xffffffff


	//   ....[85]....
        /*0698*/ 	.word	0xffffffff


	//   ....[86]....
        /*069c*/ 	.word	0xffffffff


	//   ....[87]....
        /*06a0*/ 	.word	0xffffffff


	//   ....[88]....
        /*06a4*/ 	.word	0xffffffff


	//   ....[89]....
        /*06a8*/ 	.word	0xffffffff


	//   ....[90]....
        /*06ac*/ 	.word	0xffffffff


	//   ....[91]....
        /*06b0*/ 	.word	0x0500000f


	//   ....[92]....
        /*06b4*/ 	.word	0x0500000f


	//   ....[93]....
        /*06b8*/ 	.word	0x0500000f


	//   ....[94]....
        /*06bc*/ 	.word	0x0500000f


	//   ....[95]....
        /*06c0*/ 	.word	0x0500000f


	//   ....[96]....
        /*06c4*/ 	.word	0x0500000f


	//   ....[97]....
        /*06c8*/ 	.word	0x0500000f


	//   ....[98]....
        /*06cc*/ 	.word	0x0500000f


	//   ....[99]....
        /*06d0*/ 	.word	0x0500000f


	//   ....[100]....
        /*06d4*/ 	.word	0x0500000f


	//   ....[101]....
        /*06d8*/ 	.word	0x0500000f


	//   ....[102]....
        /*06dc*/ 	.word	0x0500000f


	//   ....[103]....
        /*06e0*/ 	.word	0x0500000f


	//   ....[104]....
        /*06e4*/ 	.word	0x0500000f


	//   ....[105]....
        /*06e8*/ 	.word	0x0500000f


	//   ....[106]....
        /*06ec*/ 	.word	0x0500000f


	//   ....[107]....
        /*06f0*/ 	.word	0x0500000f


	//   ....[108]....
        /*06f4*/ 	.word	0x0500000f


	//   ....[109]....
        /*06f8*/ 	.word	0x0500000f


	//   ....[110]....
        /*06fc*/ 	.word	0x0500000f


	//   ....[111]....
        /*0700*/ 	.word	0x0500000f


	//   ....[112]....
        /*0704*/ 	.word	0x0500000f


	//   ....[113]....
        /*0708*/ 	.word	0x0500000f


	//   ....[114]....
        /*070c*/ 	.word	0x0500000f


	//   ....[115]....
        /*0710*/ 	.word	0x0500000f


	//   ....[116]....
        /*0714*/ 	.word	0x0500000f


	//   ....[117]....
        /*0718*/ 	.word	0x0500000f


	//   ....[118]....
        /*071c*/ 	.word	0x0500000f


	//   ....[119]....
        /*0720*/ 	.word	0x0500000f


	//   ....[120]....
        /*0724*/ 	.word	0x0500000f


	//   ....[121]....
        /*0728*/ 	.word	0x0500000f


	//   ....[122]....
        /*072c*/ 	.word	0x0500000f


	//   ....[123]....
        /*0730*/ 	.word	0x0500000f


	//   ....[124]....
        /*0734*/ 	.word	0x0500000f


	//   ....[125]....
        /*0738*/ 	.word	0x0500000f


	//----- nvinfo : EIATTR_COOP_GROUP_INSTR_OFFSETS
	.align		4
.L_705:
        /*073c*/ 	.byte	0x04, 0x28
        /*073e*/ 	.short	(.L_707 - .L_706)


	//   ....[0]....
.L_706:
        /*0740*/ 	.word	0x00000060


	//   ....[1]....
        /*0744*/ 	.word	0x00000130


	//   ....[2]....
        /*0748*/ 	.word	0x00000230


	//   ....[3]....
        /*074c*/ 	.word	0x000003a0


	//   ....[4]....
        /*0750*/ 	.word	0x00000500


	//   ....[5]....
        /*0754*/ 	.word	0x00000620


	//   ....[6]....
        /*0758*/ 	.word	0x00000780


	//   ....[7]....
        /*075c*/ 	.word	0x00001400


	//   ....[8]....
        /*0760*/ 	.word	0x00004bf0


	//   ....[9]....
        /*0764*/ 	.word	0x00004c90


	//   ....[10]....
        /*0768*/ 	.word	0x00005030


	//   ....[11]....
        /*076c*/ 	.word	0x000050f0


	//   ....[12]....
        /*0770*/ 	.word	0x00009400


	//   ....[13]....
        /*0774*/ 	.word	0x00009440


	//   ....[14]....
        /*0778*/ 	.word	0x00009860


	//   ....[15]....
        /*077c*/ 	.word	0x00009900


	//   ....[16]....
        /*0780*/ 	.word	0x0000ab00


	//   ....[17]....
        /*0784*/ 	.word	0x0000ab30


	//   ....[18]....
        /*0788*/ 	.word	0x0000ac00


	//   ....[19]....
        /*078c*/ 	.word	0x0000ac20


	//   ....[20]....
        /*0790*/ 	.word	0x0000c390


	//   ....[21]....
        /*0794*/ 	.word	0x0000c3d0


	//   ....[22]....
        /*0798*/ 	.word	0x0000c410


	//   ....[23]....
        /*079c*/ 	.word	0x0000c440


	//   ....[24]....
        /*07a0*/ 	.word	0x0000cb20


	//   ....[25]....
        /*07a4*/ 	.word	0x0000cb60


	//   ....[26]....
        /*07a8*/ 	.word	0x0000cc60


	//   ....[27]....
        /*07ac*/ 	.word	0x0000cc80


	//   ....[28]....
        /*07b0*/ 	.word	0x0000cd80


	//   ....[29]....
        /*07b4*/ 	.word	0x0000cda0


	//   ....[30]....
        /*07b8*/ 	.word	0x0000ceb0


	//   ....[31]....
        /*07bc*/ 	.word	0x0000ced0


	//   ....[32]....
        /*07c0*/ 	.word	0x0000d740


	//   ....[33]....
        /*07c4*/ 	.word	0x0000d760


	//   ....[34]....
        /*07c8*/ 	.word	0x0000d860


	//   ....[35]....
        /*07cc*/ 	.word	0x0000d880


	//   ....[36]....
        /*07d0*/ 	.word	0x0000d980


	//   ....[37]....
        /*07d4*/ 	.word	0x0000d9a0


	//   ....[38]....
        /*07d8*/ 	.word	0x0000dab0


	//   ....[39]....
        /*07dc*/ 	.word	0x0000dad0


	//   ....[40]....
        /*07e0*/ 	.word	0x0000dc40


	//   ....[41]....
        /*07e4*/ 	.word	0x0000de20


	//   ....[42]....
        /*07e8*/ 	.word	0x0000de50


	//   ....[43]....
        /*07ec*/ 	.word	0x0000de80


	//   ....[44]....
        /*07f0*/ 	.word	0x0000deb0


	//   ....[45]....
        /*07f4*/ 	.word	0x0000dee0


	//   ....[46]....
        /*07f8*/ 	.word	0x0000df10


	//   ....[47]....
        /*07fc*/ 	.word	0x0000e080


	//   ....[48]....
        /*0800*/ 	.word	0x0000e0b0


	//   ....[49]....
        /*0804*/ 	.word	0x0000e0e0


	//   ....[50]....
        /*0808*/ 	.word	0x0000e110


	//   ....[51]....
        /*080c*/ 	.word	0x0000e140


	//   ....[52]....
        /*0810*/ 	.word	0x0000e170


	//   ....[53]....
        /*0814*/ 	.word	0x0000e210


	//   ....[54]....
        /*0818*/ 	.word	0x0000e240


	//   ....[55]....
        /*081c*/ 	.word	0x0000e2d0


	//   ....[56]....
        /*0820*/ 	.word	0x0000f2b0


	//   ....[57]....
        /*0824*/ 	.word	0x0000ff10


	//   ....[58]....
        /*0828*/ 	.word	0x0000ff30


	//   ....[59]....
        /*082c*/ 	.word	0x0000ff60


	//   ....[60]....
        /*0830*/ 	.word	0x0000ffa0


	//   ....[61]....
        /*0834*/ 	.word	0x00010070


	//   ....[62]....
        /*0838*/ 	.word	0x000100d0


	//   ....[63]....
        /*083c*/ 	.word	0x00010170


	//   ....[64]....
        /*0840*/ 	.word	0x00010180


	//   ....[65]....
        /*0844*/ 	.word	0x00010220


	//   ....[66]....
        /*0848*/ 	.word	0x00010230


	//   ....[67]....
        /*084c*/ 	.word	0x000102d0


	//   ....[68]....
        /*0850*/ 	.word	0x000102e0


	//   ....[69]....
        /*0854*/ 	.word	0x00010360


	//   ....[70]....
        /*0858*/ 	.word	0x00010390


	//   ....[71]....
        /*085c*/ 	.word	0x000103a0


	//   ....[72]....
        /*0860*/ 	.word	0x000103c0


	//   ....[73]....
        /*0864*/ 	.word	0x000134c0


	//   ....[74]....
        /*0868*/ 	.word	0x00013520


	//   ....[75]....
        /*086c*/ 	.word	0x00013550


	//   ....[76]....
        /*0870*/ 	.word	0x00013580


	//   ....[77]....
        /*0874*/ 	.word	0x000135b0


	//   ....[78]....
        /*0878*/ 	.word	0x000135e0


	//   ....[79]....
        /*087c*/ 	.word	0x00013610


	//   ....[80]....
        /*0880*/ 	.word	0x00013620


	//   ....[81]....
        /*0884*/ 	.word	0x000137a0


	//   ....[82]....
        /*0888*/ 	.word	0x000137d0


	//   ....[83]....
        /*088c*/ 	.word	0x00013800


	//   ....[84]....
        /*0890*/ 	.word	0x00013830


	//   ....[85]....
        /*0894*/ 	.word	0x00013860


	//   ....[86]....
        /*0898*/ 	.word	0x00013890


	//   ....[87]....
        /*089c*/ 	.word	0x00013950


	//   ....[88]....
        /*08a0*/ 	.word	0x00013970


	//   ....[89]....
        /*08a4*/ 	.word	0x000139e0


	//   ....[90]....
        /*08a8*/ 	.word	0x00013e70


	//   ....[91]....
        /*08ac*/ 	.word	0x00014340


	//   ....[92]....
        /*08b0*/ 	.word	0x000144c0


	//   ....[93]....
        /*08b4*/ 	.word	0x00014510


	//   ....[94]....
        /*08b8*/ 	.word	0x00014590


	//   ....[95]....
        /*08bc*/ 	.word	0x000145e0


	//   ....[96]....
        /*08c0*/ 	.word	0x00014770


	//   ....[97]....
        /*08c4*/ 	.word	0x00014800


	//   ....[98]....
        /*08c8*/ 	.word	0x000148e0


	//   ....[99]....
        /*08cc*/ 	.word	0x00014a00


	//   ....[100]....
        /*08d0*/ 	.word	0x00014a60


	//   ....[101]....
        /*08d4*/ 	.word	0x00014b70


	//   ....[102]....
        /*08d8*/ 	.word	0x00014bd0


	//   ....[103]....
        /*08dc*/ 	.word	0x00014ce0


	//   ....[104]....
        /*08e0*/ 	.word	0x00014d40


	//   ....[105]....
        /*08e4*/ 	.word	0x00014e40


	//   ....[106]....
        /*08e8*/ 	.word	0x00014ea0


	//   ....[107]....
        /*08ec*/ 	.word	0x00014f80


	//   ....[108]....
        /*08f0*/ 	.word	0x000152f0


	//   ....[109]....
        /*08f4*/ 	.word	0x00015390


	//   ....[110]....
        /*08f8*/ 	.word	0x000154b0


	//   ....[111]....
        /*08fc*/ 	.word	0x00015530


	//   ....[112]....
        /*0900*/ 	.word	0x000155b0


	//   ....[113]....
        /*0904*/ 	.word	0x00015630


	//   ....[114]....
        /*0908*/ 	.word	0x000156b0


	//   ....[115]....
        /*090c*/ 	.word	0x00015740


	//   ....[116]....
        /*0910*/ 	.word	0x000157e0


	//   ....[117]....
        /*0914*/ 	.word	0x00015880


	//   ....[118]....
        /*0918*/ 	.word	0x00015900


	//   ....[119]....
        /*091c*/ 	.word	0x00015980


	//   ....[120]....
        /*0920*/ 	.word	0x00015a00


	//   ....[121]....
        /*0924*/ 	.word	0x00015a90


	//   ....[122]....
        /*0928*/ 	.word	0x00015b10


	//   ....[123]....
        /*092c*/ 	.word	0x00015bb0


	//   ....[124]....
        /*0930*/ 	.word	0x00015c40


	//   ....[125]....
        /*0934*/ 	.word	0x00015d70


	//----- nvinfo : EIATTR_REG_RECONFIG
	.align		4
.L_707:
        /*0938*/ 	.byte	0x01, 0x54
	.zero		2


	//----- nvinfo : EIATTR_SYSCALL_OFFSETS
	.align		4
        /*093c*/ 	.byte	0x04, 0x46
        /*093e*/ 	.short	(.L_709 - .L_708)


	//   ....[0]....
.L_708:
        /*0940*/ 	.word	0x000015e0


	//   ....[1]....
        /*0944*/ 	.word	0x0000eea0


	//   ....[2]....
        /*0948*/ 	.word	0x0000f000


	//   ....[3]....
        /*094c*/ 	.word	0x0000f100


	//   ....[4]....
        /*0950*/ 	.word	0x0000fae0


	//----- nvinfo : EIATTR_MBARRIER_INSTR_OFFSETS
	.align		4
.L_709:
        /*0954*/ 	.byte	0x04, 0x39
        /*0956*/ 	.short	(.L_711 - .L_710)


	//   ....[0]....
.L_710:
        /*0958*/ 	.word	0x00000250
        /*095c*/ 	.word	0x000000ff
        /*0960*/ 	.word	0x00036800
        /*0964*/ 	.short	0x0100
        /*0966*/ 	.byte	0x08
	.zero		1


	//   ....[1]....
        /*0968*/ 	.word	0x00000260
        /*096c*/ 	.word	0x000000ff
        /*0970*/ 	.word	0x00036820
        /*0974*/ 	.short	0x0100
        /*0976*/ 	.byte	0x08
	.zero		1


	//   ....[2]....
        /*0978*/ 	.word	0x00000350
        /*097c*/ 	.word	0x000000ff
        /*0980*/ 	.word	0x00036830
        /*0984*/ 	.short	0x0100
        /*0986*/ 	.byte	0x08
	.zero		1


	//   ....[3]....
        /*0988*/ 	.word	0x00000360
        /*098c*/ 	.word	0x000000ff
        /*0990*/ 	.word	0x00036840
        /*0994*/ 	.short	0x0100
        /*0996*/ 	.byte	0x08
	.zero		1


	//   ....[4]....
        /*0998*/ 	.word	0x00000370
        /*099c*/ 	.word	0x000000ff
        /*09a0*/ 	.word	0x00036838
        /*09a4*/ 	.short	0x0100
        /*09a6*/ 	.byte	0x08
	.zero		1


	//   ....[5]....
        /*09a8*/ 	.word	0x00000380
        /*09ac*/ 	.word	0x000000ff
        /*09b0*/ 	.word	0x00036848
        /*09b4*/ 	.short	0x0100
        /*09b6*/ 	.byte	0x08
	.zero		1


	//   ....[6]....
        /*09b8*/ 	.word	0x000004b0
        /*09bc*/ 	.word	0x000000ff
        /*09c0*/ 	.word	0x00036850
        /*09c4*/ 	.short	0x0100
        /*09c6*/ 	.byte	0x08
	.zero		1


	//   ....[7]....
        /*09c8*/ 	.word	0x000004c0
        /*09cc*/ 	.word	0x000000ff
        /*09d0*/ 	.word	0x00036860
        /*09d4*/ 	.short	0x0100
        /*09d6*/ 	.byte	0x08
	.zero		1


	//   ....[8]....
        /*09d8*/ 	.word	0x000004d0
        /*09dc*/ 	.word	0x000000ff
        /*09e0*/ 	.word	0x00036858
        /*09e4*/ 	.short	0x0100
        /*09e6*/ 	.byte	0x08
	.zero		1


	//   ....[9]....
        /*09e8*/ 	.word	0x000004e0
        /*09ec*/ 	.word	0x000000ff
        /*09f0*/ 	.word	0x00036868
        /*09f4*/ 	.short	0x0100
        /*09f6*/ 	.byte	0x08
	.zero		1


	//   ....[10]....
        /*09f8*/ 	.word	0x000005d0
        /*09fc*/ 	.word	0x000000ff
        /*0a00*/ 	.word	0x00036870
        /*0a04*/ 	.short	0x0100
        /*0a06*/ 	.byte	0x06
	.zero		1


	//   ....[11]....
        /*0a08*/ 	.word	0x000005e0
        /*0a0c*/ 	.word	0x000000ff
        /*0a10*/ 	.word	0x00036880
        /*0a14*/ 	.short	0x0100
        /*0a16*/ 	.byte	0x06
	.zero		1


	//   ....[12]....
        /*0a18*/ 	.word	0x000005f0
        /*0a1c*/ 	.word	0x000000ff
        /*0a20*/ 	.word	0x00036878
        /*0a24*/ 	.short	0x0100
        /*0a26*/ 	.byte	0x06
	.zero		1


	//   ....[13]....
        /*0a28*/ 	.word	0x00000600
        /*0a2c*/ 	.word	0x000000ff
        /*0a30*/ 	.word	0x00036888
        /*0a34*/ 	.short	0x0100
        /*0a36*/ 	.byte	0x06
	.zero		1


	//   ....[14]....
        /*0a38*/ 	.word	0x00000730
        /*0a3c*/ 	.word	0x000000ff
        /*0a40*/ 	.word	0x00036890
        /*0a44*/ 	.short	0x0100
        /*0a46*/ 	.byte	0x08
	.zero		1


	//   ....[15]....
        /*0a48*/ 	.word	0x00000740
        /*0a4c*/ 	.word	0x000000ff
        /*0a50*/ 	.word	0x000368a0
        /*0a54*/ 	.short	0x0100
        /*0a56*/ 	.byte	0x08
	.zero		1


	//   ....[16]....
        /*0a58*/ 	.word	0x00000750
        /*0a5c*/ 	.word	0x000000ff
        /*0a60*/ 	.word	0x00036898
        /*0a64*/ 	.short	0x0100
        /*0a66*/ 	.byte	0x08
	.zero		1


	//   ....[17]....
        /*0a68*/ 	.word	0x00000760
        /*0a6c*/ 	.word	0x000000ff
        /*0a70*/ 	.word	0x000368a8
        /*0a74*/ 	.short	0x0100
        /*0a76*/ 	.byte	0x08
	.zero		1


	//   ....[18]....
        /*0a78*/ 	.word	0x00000890
        /*0a7c*/ 	.word	0x000000ff
        /*0a80*/ 	.word	0x000368b0
        /*0a84*/ 	.short	0x0100
        /*0a86*/ 	.byte	0x08
	.zero		1


	//   ....[19]....
        /*0a88*/ 	.word	0x000008a0
        /*0a8c*/ 	.word	0x000000ff
        /*0a90*/ 	.word	0x000368c0
        /*0a94*/ 	.short	0x0100
        /*0a96*/ 	.byte	0x08
	.zero		1


	//   ....[20]....
        /*0a98*/ 	.word	0x000008b0
        /*0a9c*/ 	.word	0x000000ff
        /*0aa0*/ 	.word	0x000368b8
        /*0aa4*/ 	.short	0x0100
        /*0aa6*/ 	.byte	0x08
	.zero		1


	//   ....[21]....
        /*0aa8*/ 	.word	0x000008c0
        /*0aac*/ 	.word	0x000000ff
        /*0ab0*/ 	.word	0x000368c8
        /*0ab4*/ 	.short	0x0100
        /*0ab6*/ 	.byte	0x08
	.zero		1


	//   ....[22]....
        /*0ab8*/ 	.word	0x00001690
        /*0abc*/ 	.word	0x00000002
        /*0ac0*/ 	.word	0x00036800
        /*0ac4*/ 	.short	0x010a
        /*0ac6*/ 	.byte	0x3f
	.zero		1


	//   ....[23]....
        /*0ac8*/ 	.word	0x00001700
        /*0acc*/ 	.word	0x00000000
        /*0ad0*/ 	.word	0x00036830
        /*0ad4*/ 	.short	0x010a
        /*0ad6*/ 	.byte	0x3f
	.zero		1


	//   ....[24]....
        /*0ad8*/ 	.word	0x00001770
        /*0adc*/ 	.word	0x00000000
        /*0ae0*/ 	.word	0x00036830
        /*0ae4*/ 	.short	0x010a
        /*0ae6*/ 	.byte	0x3f
	.zero		1


	//   ....[25]....
        /*0ae8*/ 	.word	0x00004960
        /*0aec*/ 	.word	0x00000000
        /*0af0*/ 	.word	0x00000000
        /*0af4*/ 	.short	0x0101
        /*0af6*/ 	.byte	0x3f
	.zero		1


	//   ....[26]....
        /*0af8*/ 	.word	0x00006300
        /*0afc*/ 	.word	0x0000000c
        /*0b00*/ 	.word	0x00036830
        /*0b04*/ 	.short	0x010a
        /*0b06*/ 	.byte	0x3f
	.zero		1


	//   ....[27]....
        /*0b08*/ 	.word	0x00006350
        /*0b0c*/ 	.word	0x0000000c
        /*0b10*/ 	.word	0x00036830
        /*0b14*/ 	.short	0x010a
        /*0b16*/ 	.byte	0x3f
	.zero		1


	//   ....[28]....
        /*0b18*/ 	.word	0x00008890
        /*0b1c*/ 	.word	0x0000000e
        /*0b20*/ 	.word	0x00036850
        /*0b24*/ 	.short	0x010a
        /*0b26*/ 	.byte	0x3f
	.zero		1


	//   ....[29]....
        /*0b28*/ 	.word	0x000088d0
        /*0b2c*/ 	.word	0x0000000e
        /*0b30*/ 	.word	0x00036850
        /*0b34*/ 	.short	0x010a
        /*0b36*/ 	.byte	0x3f
	.zero		1


	//   ....[30]....
        /*0b38*/ 	.word	0x00009e20
        /*0b3c*/ 	.word	0x0000000c
        /*0b40*/ 	.word	0x00000000
        /*0b44*/ 	.short	0x0101
        /*0b46*/ 	.byte	0x3f
	.zero		1


	//   ....[31]....
        /*0b48*/ 	.word	0x00009e70
        /*0b4c*/ 	.word	0x0000000c
        /*0b50*/ 	.word	0x00000000
        /*0b54*/ 	.short	0x0101
        /*0b56*/ 	.byte	0x3f
	.zero		1


	//   ....[32]....
        /*0b58*/ 	.word	0x0000aa60
        /*0b5c*/ 	.word	0x0000000d
        /*0b60*/ 	.word	0x00036850
        /*0b64*/ 	.short	0x010a
        /*0b66*/ 	.byte	0x3f
	.zero		1


	//   ....[33]....
        /*0b68*/ 	.word	0x0000aaa0
        /*0b6c*/ 	.word	0x0000000d
        /*0b70*/ 	.word	0x00036850
        /*0b74*/ 	.short	0x010a
        /*0b76*/ 	.byte	0x3f
	.zero		1


	//   ....[34]....
        /*0b78*/ 	.word	0x0000b020
        /*0b7c*/ 	.word	0x0000000b
        /*0b80*/ 	.word	0x00000000
        /*0b84*/ 	.short	0x0101
        /*0b86*/ 	.byte	0x3f
	.zero		1


	//   ....[35]....
        /*0b88*/ 	.word	0x0000cb50
        /*0b8c*/ 	.word	0x00000026
        /*0b90*/ 	.word	0x00000000
        /*0b94*/ 	.short	0x0101
        /*0b96*/ 	.byte	0x3f
	.zero		1


	//   ....[36]....
        /*0b98*/ 	.word	0x0000f530
        /*0b9c*/ 	.word	0x00000000
        /*0ba0*/ 	.word	0x00036840
        /*0ba4*/ 	.short	0x010a
        /*0ba6*/ 	.byte	0x3f
	.zero		1


	//   ....[37]....
        /*0ba8*/ 	.word	0x00010550
        /*0bac*/ 	.word	0x0000000a
        /*0bb0*/ 	.word	0x00036800
        /*0bb4*/ 	.short	0x0107
        /*0bb6*/ 	.byte	0x3f
	.zero		1


	//   ....[38]....
        /*0bb8*/ 	.word	0x00010660
        /*0bbc*/ 	.word	0x00000002
        /*0bc0*/ 	.word	0x00036800
        /*0bc4*/ 	.short	0x0101
        /*0bc6*/ 	.byte	0x3f
	.zero		1


	//   ....[39]....
        /*0bc8*/ 	.word	0x00010680
        /*0bcc*/ 	.word	0x00000002
        /*0bd0*/ 	.word	0x00036820
        /*0bd4*/ 	.short	0x010a
        /*0bd6*/ 	.byte	0x3f
	.zero		1


	//   ....[40]....
        /*0bd8*/ 	.word	0x00010a00
        /*0bdc*/ 	.word	0x00000003
        /*0be0*/ 	.word	0x00036840
        /*0be4*/ 	.short	0x010a
        /*0be6*/ 	.byte	0x3f
	.zero		1


	//   ....[41]....
        /*0be8*/ 	.word	0x00010ec0
        /*0bec*/ 	.word	0x00000003
        /*0bf0*/ 	.word	0x00000060
        /*0bf4*/ 	.short	0x010a
        /*0bf6*/ 	.byte	0x3f
	.zero		1


	//   ....[42]....
        /*0bf8*/ 	.word	0x000116c0
        /*0bfc*/ 	.word	0x00000003
        /*0c00*/ 	.word	0x00036840
        /*0c04*/ 	.short	0x010a
        /*0c06*/ 	.byte	0x3f
	.zero		1


	//   ....[43]....
        /*0c08*/ 	.word	0x00011b80
        /*0c0c*/ 	.word	0x00000002
        /*0c10*/ 	.word	0x00000060
        /*0c14*/ 	.short	0x010a
        /*0c16*/ 	.byte	0x3f
	.zero		1


	//   ....[44]....
        /*0c18*/ 	.word	0x000122a0
        /*0c1c*/ 	.word	0x00000002
        /*0c20*/ 	.word	0x00036840
        /*0c24*/ 	.short	0x010a
        /*0c26*/ 	.byte	0x3f
	.zero		1


	//   ....[45]....
        /*0c28*/ 	.word	0x00012760
        /*0c2c*/ 	.word	0x00000002
        /*0c30*/ 	.word	0x00000060
        /*0c34*/ 	.short	0x010a
        /*0c36*/ 	.byte	0x3f
	.zero		1


	//   ....[46]....
        /*0c38*/ 	.word	0x00012e10
        /*0c3c*/ 	.word	0x00000002
        /*0c40*/ 	.word	0x00036860
        /*0c44*/ 	.short	0x010a
        /*0c46*/ 	.byte	0x3f
	.zero		1


	//   ....[47]....
        /*0c48*/ 	.word	0x00013df0
        /*0c4c*/ 	.word	0x00000000
        /*0c50*/ 	.word	0x00036820
        /*0c54*/ 	.short	0x010a
        /*0c56*/ 	.byte	0x3f
	.zero		1


	//   ....[48]....
        /*0c58*/ 	.word	0x00013fb0
        /*0c5c*/ 	.word	0x00000006
        /*0c60*/ 	.word	0x00000000
        /*0c64*/ 	.short	0x010a
        /*0c66*/ 	.byte	0x3f
	.zero		1


	//   ....[49]....
        /*0c68*/ 	.word	0x00014020
        /*0c6c*/ 	.word	0x00000007
        /*0c70*/ 	.word	0x00000000
        /*0c74*/ 	.short	0x010a
        /*0c76*/ 	.byte	0x3f
	.zero		1


	//   ....[50]....
        /*0c78*/ 	.word	0x00014090
        /*0c7c*/ 	.word	0x00000004
        /*0c80*/ 	.word	0x00000000
        /*0c84*/ 	.short	0x010a
        /*0c86*/ 	.byte	0x3f
	.zero		1


	//   ....[51]....
        /*0c88*/ 	.word	0x000140c0
        /*0c8c*/ 	.word	0x00000003
        /*0c90*/ 	.word	0x00000000
        /*0c94*/ 	.short	0x010a
        /*0c96*/ 	.byte	0x3f
	.zero		1


	//   ....[52]....
        /*0c98*/ 	.word	0x00014120
        /*0c9c*/ 	.word	0x00000002
        /*0ca0*/ 	.word	0x00036800
        /*0ca4*/ 	.short	0x010a
        /*0ca6*/ 	.byte	0x3f
	.zero		1


	//   ....[53]....
        /*0ca8*/ 	.word	0x00014170
        /*0cac*/ 	.word	0x00000000
        /*0cb0*/ 	.word	0x00036830
        /*0cb4*/ 	.short	0x010a
        /*0cb6*/ 	.byte	0x3f
	.zero		1


	//   ....[54]....
        /*0cb8*/ 	.word	0x000141c0
        /*0cbc*/ 	.word	0x0000000c
        /*0cc0*/ 	.word	0x00036830
        /*0cc4*/ 	.short	0x010a
        /*0cc6*/ 	.byte	0x3f
	.zero		1


	//   ....[55]....
        /*0cc8*/ 	.word	0x00014210
        /*0ccc*/ 	.word	0x0000000e
        /*0cd0*/ 	.word	0x00036850
        /*0cd4*/ 	.short	0x010a
        /*0cd6*/ 	.byte	0x3f
	.zero		1


	//   ....[56]....
        /*0cd8*/ 	.word	0x00014260
        /*0cdc*/ 	.word	0x0000000d
        /*0ce0*/ 	.word	0x00036850
        /*0ce4*/ 	.short	0x010a
        /*0ce6*/ 	.byte	0x3f
	.zero		1


	//   ....[57]....
        /*0ce8*/ 	.word	0x00014400
        /*0cec*/ 	.word	0x00000000
        /*0cf0*/ 	.word	0x00036840
        /*0cf4*/ 	.short	0x010a
        /*0cf6*/ 	.byte	0x3f
	.zero		1


	//   ....[58]....
        /*0cf8*/ 	.word	0x00015010
        /*0cfc*/ 	.word	0x00000002
        /*0d00*/ 	.word	0x00036820
        /*0d04*/ 	.short	0x010a
        /*0d06*/ 	.byte	0x3f
	.zero		1


	//   ....[59]....
        /*0d08*/ 	.word	0x00015060
        /*0d0c*/ 	.word	0x00000003
        /*0d10*/ 	.word	0x00036840
        /*0d14*/ 	.short	0x010a
        /*0d16*/ 	.byte	0x3f
	.zero		1


	//   ....[60]....
        /*0d18*/ 	.word	0x000150b0
        /*0d1c*/ 	.word	0x00000003
        /*0d20*/ 	.word	0x00000060
        /*0d24*/ 	.short	0x010a
        /*0d26*/ 	.byte	0x3f
	.zero		1


	//   ....[61]....
        /*0d28*/ 	.word	0x00015100
        /*0d2c*/ 	.word	0x00000003
        /*0d30*/ 	.word	0x00036840
        /*0d34*/ 	.short	0x010a
        /*0d36*/ 	.byte	0x3f
	.zero		1


	//   ....[62]....
        /*0d38*/ 	.word	0x00015150
        /*0d3c*/ 	.word	0x00000002
        /*0d40*/ 	.word	0x00000060
        /*0d44*/ 	.short	0x010a
        /*0d46*/ 	.byte	0x3f
	.zero		1


	//   ....[63]....
        /*0d48*/ 	.word	0x000151a0
        /*0d4c*/ 	.word	0x00000002
        /*0d50*/ 	.word	0x00036840
        /*0d54*/ 	.short	0x010a
        /*0d56*/ 	.byte	0x3f
	.zero		1


	//   ....[64]....
        /*0d58*/ 	.word	0x000151f0
        /*0d5c*/ 	.word	0x00000002
        /*0d60*/ 	.word	0x00000060
        /*0d64*/ 	.short	0x010a
        /*0d66*/ 	.byte	0x3f
	.zero		1


	//   ....[65]....
        /*0d68*/ 	.word	0x00015240
        /*0d6c*/ 	.word	0x00000002
        /*0d70*/ 	.word	0x00036860
        /*0d74*/ 	.short	0x010a
        /*0d76*/ 	.byte	0x3f
	.zero		1


	//   ....[66]....
        /*0d78*/ 	.word	0x00015c90
        /*0d7c*/ 	.word	0x00000000
        /*0d80*/ 	.word	0x00036820
        /*0d84*/ 	.short	0x010a
        /*0d86*/ 	.byte	0x3f
	.zero		1


	//   ....[67]....
        /*0d88*/ 	.word	0x00015e30
        /*0d8c*/ 	.word	0x00000006
        /*0d90*/ 	.word	0x00000000
        /*0d94*/ 	.short	0x010a
        /*0d96*/ 	.byte	0x3f
	.zero		1


	//   ....[68]....
        /*0d98*/ 	.word	0x00015e80
        /*0d9c*/ 	.word	0x00000007
        /*0da0*/ 	.word	0x00000000
        /*0da4*/ 	.short	0x010a
        /*0da6*/ 	.byte	0x3f
	.zero		1


	//   ....[69]....
        /*0da8*/ 	.word	0x00015ed0
        /*0dac*/ 	.word	0x00000004
        /*0db0*/ 	.word	0x00000000
        /*0db4*/ 	.short	0x010a
        /*0db6*/ 	.byte	0x3f
	.zero		1


	//----- nvinfo : EIATTR_NUM_MBARRIERS
	.align		4
.L_711:
        /*0db8*/ 	.byte	0x03, 0x38
        /*0dba*/ 	.short	0x0016


	//----- nvinfo : EIATTR_EXIT_INSTR_OFFSETS
	.align		4
        /*0dbc*/ 	.byte	0x04, 0x1c
        /*0dbe*/ 	.short	(.L_713 - .L_712)


	//   ....[0]....
.L_712:
        /*0dc0*/ 	.word	0x00000a30


	//   ....[1]....
        /*0dc4*/ 	.word	0x0000dc00


	//   ....[2]....
        /*0dc8*/ 	.word	0x00014110


	//----- nvinfo : EIATTR_MAX_THREADS
	.align		4
.L_713:
        /*0dcc*/ 	.byte	0x04, 0x05
        /*0dce*/ 	.short	(.L_715 - .L_714)
.L_714:
        /*0dd0*/ 	.word	0x00000180
        /*0dd4*/ 	.word	0x00000001
        /*0dd8*/ 	.word	0x00000001


	//----- nvinfo : EIATTR_CRS_STACK_SIZE
	.align		4
.L_715:
        /*0ddc*/ 	.byte	0x04, 0x1e
        /*0dde*/ 	.short	(.L_717 - .L_716)
.L_716:
        /*0de0*/ 	.word	0x00000000


	//----- nvinfo : EIATTR_CBANK_PARAM_SIZE
	.align		4
.L_717:
        /*0de4*/ 	.byte	0x03, 0x19
        /*0de6*/ 	.short	0x0af0


	//----- nvinfo : EIATTR_PARAM_CBANK
	.align		4
        /*0de8*/ 	.byte	0x04, 0x0a
        /*0dea*/ 	.short	(.L_719 - .L_718)
	.align		4
.L_718:
        /*0dec*/ 	.word	index@(.nv.constant0._ZN7cutlass13device_kernelIN5flash11enable_sm90INS1_16FlashAttnFwdSm90INS1_25CollectiveMainloopFwdSm90ILi2EN4cute5tupleIJNS5_1CILi1EEES8_S8_EEENS6_IJNS7_ILi128EEENS7_ILi112EEENS7_ILi192EEEEEELi192ENS_6half_tEfNS_4arch4Sm90ELb0ELb0ELb1ELb1ELb0ELb0ELb0ELb1ELb1ELb1ELb0ELb0EEENS1_21CollectiveEpilogueFwdINS6_IJSA_SC_SB_EEES9_SE_SG_Li256ELb1ELb1ELb0ELb0EEENS1_36VarlenDynamicPersistentTileSchedulerILi128ELi112ELi256ELi128ELb0ELb1ELb1ELb0ELb1ELb1EEEEEEEEEvNT_6ParamsE)
        /*0df0*/ 	.short	0x0210
        /*0df2*/ 	.short	0x0af0


	//----- nvinfo : EIATTR_SW_WAR
	.align		4
.L_719:
        /*0df4*/ 	.byte	0x04, 0x36
        /*0df6*/ 	.short	(.L_721 - .L_720)
.L_720:
        /*0df8*/ 	.word	0x00000008
.L_721:


//--------------------- .nv.info._ZN7cutlass13device_kernelIN5flash11enable_sm90INS1_16FlashAttnFwdSm90INS1_25CollectiveMainloopFwdSm90ILi2EN4cute5tupleIJNS5_1CILi1EEES8_S8_EEENS6_IJNS7_ILi128EEENS7_ILi112EEENS7_ILi192EEEEEELi192ENS_6half_tEfNS_4arch4Sm90ELb0ELb0ELb1ELb1ELb0ELb1ELb0ELb1ELb1ELb1ELb0ELb0EEENS1_21CollectiveEpilogueFwdINS6_IJSA_SC_SB_EEES9_SE_SG_Li256ELb1ELb1ELb0ELb0EEENS1_36VarlenDynamicPersistentTileSchedulerILi128ELi112ELi256ELi128ELb0ELb1ELb1ELb0ELb1ELb1EEEEEEEEEvNT_6ParamsE --------------------------
	.section	.nv.info._ZN7cutlass13device_kernelIN5flash11enable_sm90INS1_16FlashAttnFwdSm90INS1_25CollectiveMainloopFwdSm90ILi2EN4cute5tupleIJNS5_1CILi1EEES8_S8_EEENS6_IJNS7_ILi128EEENS7_ILi112EEENS7_ILi192EEEEEELi192ENS_6half_tEfNS_4arch4Sm90ELb0ELb0ELb1ELb1ELb0ELb1ELb0ELb1ELb1ELb1ELb0ELb0EEENS1_21CollectiveEpilogueFwdINS6_IJSA_SC_SB_EEES9_SE_SG_Li256ELb1ELb1ELb0ELb0EEENS1_36VarlenDynamicPersistentTileSchedulerILi128ELi112ELi256ELi128ELb0ELb1ELb1ELb0ELb1ELb1EEEEEEEEEvNT_6ParamsE,"",@"SHT_CUDA_INFO"
	.sectionflags	@""
	.align	4


	//----- nvinfo : EIATTR_CUDA_API_VERSION
	.align		4
        /*0000*/ 	.byte	0x04, 0x37
        /*0002*/ 	.short	(.L_723 - .L_722)
.L_722:
        /*0004*/ 	.word	0x00000082


	//----- nvinfo : EIATTR_KPARAM_INFO
	.align		4
.L_723:
        /*0008*/ 	.byte	0x04, 0x17
        /*000a*/ 	.short	(.L_725 - .L_724)
.L_724:
        /*000c*/ 	.word	0x00000000
        /*0010*/ 	.short	0x0000
        /*0012*/ 	.short	0x0070
        /*0014*/ 	.byte	0x00, 0xf0, 0x01, 0x2a


	//----- nvinfo : EIATTR_SPARSE_MMA_MASK
	.align		4
.L_725:
        /*0018*/ 	.byte	0x03, 0x50
        /*001a*/ 	.short	0x0000


	//----- nvinfo : EIATTR_MAXREG_COUNT
	.align		4
        /*001c*/ 	.byte	0x03, 0x1b
        /*001e*/ 	.short	0x00a8


	//----- nvinfo : EIATTR_NUM_BARRIERS
	.align		4
        /*0020*/ 	.byte	0x02, 0x4c
        /*0022*/ 	.byte	0x10
	.zero		1


	//----- nvinfo : EIATTR_EXTERNS
	.align		4
        /*0024*/ 	.byte	0x04, 0x0f
        /*0026*/ 	.short	(.L_727 - .L_726)


	//   ....[0]....
	.align		4
.L_726:
        /*0028*/ 	.word	index@(__assertfail)


	//----- nvinfo : EIATTR_ANNOTATIONS
	.align		4
.L_727:
        /*002c*/ 	.byte	0x04, 0x55
        /*002e*/ 	.short	(.L_729 - .L_728)


	//   ....[0]....
.L_728:
        /* <DEDUP_REMOVED lines=140> */


	//----- nvinfo : EIATTR_MERCURY_ISA_VERSION
	.align		4
.L_729:
        /*08d8*/ 	.byte	0x03, 0x5f
        /*08da*/ 	.short	0x0101


	//----- nvinfo : EIATTR_UNUSED_LOAD_BYTE_OFFSET
	.align		4
        /*08dc*/ 	.byte	0x04, 0x44
        /*08de*/ 	.short	(.L_731 - .L_730)


	//   ....[0]....
.L_730:
        /*08e0*/ 	.word	0x00000ab0
        /*08e4*/ 	.word	0x0000fff0


	//   ....[1]....
        /*08e8*/ 	.word	0x0001ca40
        /*08ec*/ 	.word	0x0000fff0


	//----- nvinfo : EIATTR_INT_WARP_WIDE_INSTR_OFFSETS
	.align		4
.L_731:
        /*08f0*/ 	.byte	0x04, 0x31
        /*08f2*/ 	.short	(.L_733 - .L_732)


	//   ....[0]....
.L_732:
        /*08f4*/ 	.word	0x00000190


	//   ....[1]....
        /*08f8*/ 	.word	0x000001d0


	//   ....[2]....
        /*08fc*/ 	.word	0x00000240


	//   ....[3]....
        /*0900*/ 	.word	0x00021900


	//   ....[4]....
        /*0904*/ 	.word	0x00021990


	//   ....[5]....
        /*0908*/ 	.word	0x00025990


	//   ....[6]....
        /*090c*/ 	.word	0x000259f0


	//----- nvinfo : EIATTR_COOP_GROUP_MASK_REGIDS
	.align		4
.L_733:
        /*0910*/ 	.byte	0x04, 0x29
        /*0912*/ 	.short	(.L_735 - .L_734)


	//   ....[0]....
.L_734:
        /*0914*/ 	.word	0xffffffff


	//   ....[1]....
        /*0918*/ 	.word	0xffffffff


	//   ....[2]....
        /*091c*/ 	.word	0xffffffff


	//   ....[3]....
        /*0920*/ 	.word	0xffffffff


	//   ....[4]....
        /*0924*/ 	.word	0xffffffff


	//   ....[5]....
        /*0928*/ 	.word	0xffffffff


	//   ....[6]....
        /*092c*/ 	.word	0xffffffff


	//   ....[7]....
        /*0930*/ 	.word	0xffffffff


	//   ....[8]....
        /*0934*/ 	.word	0xffffffff


	//   ....[9]....
        /*0938*/ 	.word	0xffffffff


	//   ....[10]....
        /*093c*/ 	.word	0xffffffff


	//   ....[11]....
        /*0940*/ 	.word	0xffffffff


	//   ....[12]....
        /*0944*/ 	.word	0xffffffff


	//   ....[13]....
        /*0948*/ 	.word	0xffffffff


	//   ....[14]....
        /*094c*/ 	.word	0xffffffff


	//   ....[15]....
        /*0950*/ 	.word	0xffffffff


	//   ....[16]....
        /*0954*/ 	.word	0xffffffff


	//   ....[17]....
        /*0958*/ 	.word	0xffffffff


	//   ....[18]....
        /*095c*/ 	.word	0xffffffff


	//   ....[19]....
        /*0960*/ 	.word	0xffffffff


	//   ....[20]....
        /*0964*/ 	.word	0xffffffff


	//   ....[21]....
        /*0968*/ 	.word	0xffffffff


	//   ....[22]....
        /*096c*/ 	.word	0xffffffff


	//   ....[23]....
        /*0970*/ 	.word	0xffffffff


	//   ....[24]....
        /*0974*/ 	.word	0xffffffff


	//   ....[25]....
        /*0978*/ 	.word	0xffffffff


	//   ....[26]....
        /*097c*/ 	.word	0xffffffff


	//   ....[27]....
        /*0980*/ 	.word	0xffffffff


	//   ....[28]....
        /*0984*/ 	.word	0xffffffff


	//   ....[29]....
        /*0988*/ 	.word	0xffffffff


	//   ....[30]....
        /*098c*/ 	.word	0xffffffff


	//   ....[31]....
        /*0990*/ 	.word	0xffffffff


	//   ....[32]....
        /*0994*/ 	.word	0xffffffff


	//   ....[33]....
        /*0998*/ 	.word	0xffffffff


	//   ....[34]....
        /*099c*/ 	.word	0xffffffff


	//   ....[35]....
        /*09a0*/ 	.word	0xffffffff


	//   ....[36]....
        /*09a4*/ 	.word	0xffffffff


	//   ....[37]....
        /*09a8*/ 	.word	0xffffffff


	//   ....[38]....
        /*09ac*/ 	.word	0xffffffff


	//   ....[39]....
        /*09b0*/ 	.word	0xffffffff


	//   ....[40]....
        /*09b4*/ 	.word	0xffffffff


	//   ....[41]....
        /*09b8*/ 	.word	0xffffffff


	//   ....[42]....
        /*09bc*/ 	.word	0xffffffff


	//   ....[43]....
        /*09c0*/ 	.word	0xffffffff


	//   ....[44]....
        /*09c4*/ 	.word	0xffffffff


	//   ....[45]....
        /*09c8*/ 	.word	0xffffffff


	//   ....[46]....
        /*09cc*/ 	.word	0xffffffff


	//   ....[47]....
        /*09d0*/ 	.word	0xffffffff


	//   ....[48]....
        /*09d4*/ 	.word	0xffffffff


	//   ....[49]....
        /*09d8*/ 	.word	0xffffffff


	//   ....[50]....
        /*09dc*/ 	.word	0xffffffff


	//   ....[51]....
        /*09e0*/ 	.word	0xffffffff


	//   ....[52]....
        /*09e4*/ 	.word	0xffffffff


	//   ....[53]....
        /*09e8*/ 	.word	0xffffffff


	//   ....[54]....
        /*09ec*/ 	.word	0xffffffff


	//   ....[55]....
        /*09f0*/ 	.word	0xffffffff


	//   ....[56]....
        /*09f4*/ 	.word	0xffffffff


	//   ....[57]....
        /*09f8*/ 	.word	0xffffffff


	//   ....[58]....
        /*09fc*/ 	.word	0xffffffff


	//   ....[59]....
        /*0a00*/ 	.word	0xffffffff


	//   ....[60]....
        /*0a04*/ 	.word	0xffffffff


	//   ....[61]....
        /*0a08*/ 	.word	0xffffffff


	//   ....[62]....
        /*0a0c*/ 	.word	0xffffffff


	//   ....[63]....
        /*0a10*/ 	.word	0xffffffff


	//   ....[64]....
        /*0a14*/ 	.word	0xffffffff


	//   ....[65]....
        /*0a18*/ 	.word	0xffffffff


	//   ....[66]....
        /*0a1c*/ 	.word	0xffffffff


	//   ....[67]....
        /*0a20*/ 	.word	0xffffffff


	//   ....[68]....
        /*0a24*/ 	.word	0xffffffff


	//   ....[69]....
        /*0a28*/ 	.word	0xffffffff


	//   ....[70]....
        /*0a2c*/ 	.word	0xffffffff


	//   ....[71]....
        /*0a30*/ 	.word	0xffffffff


	//   ....[72]....
        /*0a34*/ 	.word	0xffffffff


	//   ....[73]....
        /*0a38*/ 	.word	0xffffffff


	//   ....[74]....
        /*0a3c*/ 	.word	0xffffffff


	//   ....[75]....
        /*0a40*/ 	.word	0xffffffff


	//   ....[76]....
        /*0a44*/ 	.word	0xffffffff


	//   ....[77]....
        /*0a48*/ 	.word	0xffffffff


	//   ....[78]....
        /*0a4c*/ 	.word	0xffffffff


	//   ....[79]....
        /*0a50*/ 	.word	0xffffffff


	//   ....[80]....
        /*0a54*/ 	.word	0xffffffff


	//   ....[81]....
        /*0a58*/ 	.word	0xffffffff


	//   ....[82]....
        /*0a5c*/ 	.word	0xffffffff


	//   ....[83]....
        /*0a60*/ 	.word	0xffffffff


	//   ....[84]....
        /*0a64*/ 	.word	0xffffffff


	//   ....[85]....
        /*0a68*/ 	.word	0xffffffff


	//   ....[86]....
        /*0a6c*/ 	.word	0xffffffff


	//   ....[87]....
        /*0a70*/ 	.word	0xffffffff


	//   ....[88]....
        /*0a74*/ 	.word	0xffffffff


	//   ....[89]....
        /*0a78*/ 	.word	0xffffffff


	//   ....[90]....
        /*0a7c*/ 	.word	0xffffffff


	//   ....[91]....
        /*0a80*/ 	.word	0xffffffff


	//   ....[92]....
        /*0a84*/ 	.word	0xffffffff


	//   ....[93]....
        /*0a88*/ 	.word	0xffffffff


	//   ....[94]....
        /*0a8c*/ 	.word	0xffffffff


	//   ....[95]....
        /*0a90*/ 	.word	0xffffffff


	//   ....[96]....
        /*0a94*/ 	.word	0xffffffff


	//   ....[97]....
        /*0a98*/ 	.word	0xffffffff


	//   ....[98]....
        /*0a9c*/ 	.word	0xffffffff


	//   ....[99]....
        /*0aa0*/ 	.word	0xffffffff


	//   ....[100]....
        /*0aa4*/ 	.word	0x0500000f


	//   ....[101]....
        /*0aa8*/ 	.word	0x0500000f


	//   ....[102]....
        /*0aac*/ 	.word	0x0500000f


	//   ....[103]....
        /*0ab0*/ 	.word	0x0500000f


	//   ....[104]....
        /*0ab4*/ 	.word	0x0500000f


	//   ....[105]....
        /*0ab8*/ 	.word	0x0500000f


	//   ....[106]....
        /*0abc*/ 	.word	0x0500000f


	//   ....[107]....
        /*0ac0*/ 	.word	0x0500000f


	//   ....[108]....
        /*0ac4*/ 	.word	0x0500000f


	//   ....[109]....
        /*0ac8*/ 	.word	0x0500000f


	//   ....[110]....
        /*0acc*/ 	.word	0x0500000f


	//   ....[111]....
        /*0ad0*/ 	.word	0x0500000f


	//   ....[112]....
        /*0ad4*/ 	.word	0x0500000f


	//   ....[113]....
        /*0ad8*/ 	.word	0x0500000f


	//   ....[114]....
        /*0adc*/ 	.word	0x0500000f


	//   ....[115]....
        /*0ae0*/ 	.word	0x0500000f


	//   ....[116]....
        /*0ae4*/ 	.word	0x0500000f


	//   ....[117]....
        /*0ae8*/ 	.word	0x0500000f


	//   ....[118]....
        /*0aec*/ 	.word	0x0500000f


	//   ....[119]....
        /*0af0*/ 	.word	0x0500000f


	//   ....[120]....
        /*0af4*/ 	.word	0x0500000f


	//   ....[121]....
        /*0af8*/ 	.word	0x0500000f


	//   ....[122]....
        /*0afc*/ 	.word	0x0500000f


	//   ....[123]....
        /*0b00*/ 	.word	0x0500000f


	//   ....[124]....
        /*0b04*/ 	.word	0x0500000f


	//   ....[125]....
        /*0b08*/ 	.word	0x0500000f


	//   ....[126]....
        /*0b0c*/ 	.word	0x0500000f


	//   ....[127]....
        /*0b10*/ 	.word	0x0500000f


	//   ....[128]....
        /*0b14*/ 	.word	0x0500000f


	//   ....[129]....
        /*0b18*/ 	.word	0x0500000f


	//   ....[130]....
        /*0b1c*/ 	.word	0x0500000f


	//   ....[131]....
        /*0b20*/ 	.word	0x0500000f


	//   ....[132]....
        /*0b24*/ 	.word	0x0500000f


	//   ....[133]....
        /*0b28*/ 	.word	0x0500000f


	//   ....[134]....
        /*0b2c*/ 	.word	0x0500000f


	//   ....[135]....
        /*0b30*/ 	.word	0x0500000f


	//   ....[136]....
        /*0b34*/ 	.word	0x0500000f


	//   ....[137]....
        /*0b38*/ 	.word	0x0500000f


	//   ....[138]....
        /*0b3c*/ 	.word	0x0500000f


	//   ....[139]....
        /*0b40*/ 	.word	0x0500000f


	//   ....[140]....
        /*0b44*/ 	.word	0x0500000f


	//   ....[141]....
        /*0b48*/ 	.word	0x0500000f


	//   ....[142]....
        /*0b4c*/ 	.word	0x0500000f


	//   ....[143]....
        /*0b50*/ 	.word	0x0500000f


	//----- nvinfo : EIATTR_COOP_GROUP_INSTR_OFFSETS
	.align		4
.L_735:
        /*0b54*/ 	.byte	0x04, 0x28
        /*0b56*/ 	.short	(.L_737 - .L_736)


	//   ....[0]....
.L_736:
        /*0b58*/ 	.word	0x00000070


	//   ....[1]....
        /*0b5c*/ 	.word	0x000001a0


	//   ....[2]....
        /*0b60*/ 	.word	0x000001f0


	//   ....[3]....
        /*0b64*/ 	.word	0x00000420


	//   ....[4]....
        /*0b68*/ 	.word	0x00000580


	//   ....[5]....
        /*0b6c*/ 	.word	0x000006a0


	//   ....[6]....
        /*0b70*/ 	.word	0x00000800


	//   ....[7]....
        /*0b74*/ 	.word	0x0000ac50


	//   ....[8]....
        /*0b78*/ 	.word	0x0000b1f0


	//   ....[9]....
        /*0b7c*/ 	.word	0x0000b200


	//   ....[10]....
        /*0b80*/ 	.word	0x0000b210


	//   ....[11]....
        /*0b84*/ 	.word	0x0000b220


	//   ....[12]....
        /*0b88*/ 	.word	0x0000dcd0


	//   ....[13]....
        /*0b8c*/ 	.word	0x0000dce0


	//   ....[14]....
        /*0b90*/ 	.word	0x0000dcf0


	//   ....[15]....
        /*0b94*/ 	.word	0x0000dd00


	//   ....[16]....
        /*0b98*/ 	.word	0x000149c0


	//   ....[17]....
        /*0b9c*/ 	.word	0x000149e0


	//   ....[18]....
        /*0ba0*/ 	.word	0x00014d50


	//   ....[19]....
        /*0ba4*/ 	.word	0x00014d70


	//   ....[20]....
        /*0ba8*/ 	.word	0x0001a720


	//   ....[21]....
        /*0bac*/ 	.word	0x0001a740


	//   ....[22]....
        /*0bb0*/ 	.word	0x0001ad60


	//   ....[23]....
        /*0bb4*/ 	.word	0x0001ae00


	//   ....[24]....
        /*0bb8*/ 	.word	0x0001c1c0


	//   ....[25]....
        /*0bbc*/ 	.word	0x0001c1d0


	//   ....[26]....
        /*0bc0*/ 	.word	0x0001c200


	//   ....[27]....
        /*0bc4*/ 	.word	0x0001c210


	//   ....[28]....
        /*0bc8*/ 	.word	0x0001d870


	//   ....[29]....
        /*0bcc*/ 	.word	0x0001d8e0


	//   ....[30]....
        /*0bd0*/ 	.word	0x0001d990


	//   ....[31]....
        /*0bd4*/ 	.word	0x0001d9a0


	//   ....[32]....
        /*0bd8*/ 	.word	0x0001df60


	//   ....[33]....
        /*0bdc*/ 	.word	0x0001df80


	//   ....[34]....
        /*0be0*/ 	.word	0x0001e080


	//   ....[35]....
        /*0be4*/ 	.word	0x0001e0a0


	//   ....[36]....
        /*0be8*/ 	.word	0x0001e1a0


	//   ....[37]....
        /*0bec*/ 	.word	0x0001e1c0


	//   ....[38]....
        /*0bf0*/ 	.word	0x0001e2d0


	//   ....[39]....
        /*0bf4*/ 	.word	0x0001e2f0


	//   ....[40]....
        /*0bf8*/ 	.word	0x0001eba0


	//   ....[41]....
        /*0bfc*/ 	.word	0x0001ebb0


	//   ....[42]....
        /*0c00*/ 	.word	0x0001ecb0


	//   ....[43]....
        /*0c04*/ 	.word	0x0001ecd0


	//   ....[44]....
        /*0c08*/ 	.word	0x0001edd0


	//   ....[45]....
        /*0c0c*/ 	.word	0x0001edf0


	//   ....[46]....
        /*0c10*/ 	.word	0x0001ef00


	//   ....[47]....
        /*0c14*/ 	.word	0x0001ef20


	//   ....[48]....
        /*0c18*/ 	.word	0x0001f0b0


	//   ....[49]....
        /*0c1c*/ 	.word	0x0001f280


	//   ....[50]....
        /*0c20*/ 	.word	0x0001f2b0


	//   ....[51]....
        /*0c24*/ 	.word	0x0001f2e0


	//   ....[52]....
        /*0c28*/ 	.word	0x0001f310


	//   ....[53]....
        /*0c2c*/ 	.word	0x0001f340


	//   ....[54]....
        /*0c30*/ 	.word	0x0001f370


	//   ....[55]....
        /*0c34*/ 	.word	0x0001f4e0


	//   ....[56]....
        /*0c38*/ 	.word	0x0001f510


	//   ....[57]....
        /*0c3c*/ 	.word	0x0001f540


	//   ....[58]....
        /*0c40*/ 	.word	0x0001f570


	//   ....[59]....
        /*0c44*/ 	.word	0x0001f5a0


	//   ....[60]....
        /*0c48*/ 	.word	0x0001f5d0


	//   ....[61]....
        /*0c4c*/ 	.word	0x0001f660


	//   ....[62]....
        /*0c50*/ 	.word	0x0001f690


	//   ....[63]....
        /*0c54*/ 	.word	0x0001f720


	//   ....[64]....
        /*0c58*/ 	.word	0x000203b0


	//   ....[65]....
        /*0c5c*/ 	.word	0x00021f10


	//   ....[66]....
        /*0c60*/ 	.word	0x00022be0


	//   ....[67]....
        /*0c64*/ 	.word	0x00022c00


	//   ....[68]....
        /*0c68*/ 	.word	0x00022cb0


	//   ....[69]....
        /*0c6c*/ 	.word	0x00022cc0


	//   ....[70]....
        /*0c70*/ 	.word	0x00022d60


	//   ....[71]....
        /*0c74*/ 	.word	0x00022d70


	//   ....[72]....
        /*0c78*/ 	.word	0x00022e10


	//   ....[73]....
        /*0c7c*/ 	.word	0x00022e20


	//   ....[74]....
        /*0c80*/ 	.word	0x00022ec0


	//   ....[75]....
        /*0c84*/ 	.word	0x00022ed0


	//   ....[76]....
        /*0c88*/ 	.word	0x00022f70


	//   ....[77]....
        /*0c8c*/ 	.word	0x00022f80


	//   ....[78]....
        /*0c90*/ 	.word	0x00023020


	//   ....[79]....
        /*0c94*/ 	.word	0x00023030


	//   ....[80]....
        /*0c98*/ 	.word	0x00023080


	//   ....[81]....
        /*0c9c*/ 	.word	0x000230c0


	//   ....[82]....
        /*0ca0*/ 	.word	0x00026200


	//   ....[83]....
        /*0ca4*/ 	.word	0x00026220


	//   ....[84]....
        /*0ca8*/ 	.word	0x00026260


	//   ....[85]....
        /*0cac*/ 	.word	0x00026290


	//   ....[86]....
        /*0cb0*/ 	.word	0x000262c0


	//   ....[87]....
        /*0cb4*/ 	.word	0x000262f0


	//   ....[88]....
        /*0cb8*/ 	.word	0x00026320


	//   ....[89]....
        /*0cbc*/ 	.word	0x00026350


	//   ....[90]....
        /*0cc0*/ 	.word	0x000264e0


	//   ....[91]....
        /*0cc4*/ 	.word	0x00026510


	//   ....[92]....
        /*0cc8*/ 	.word	0x00026540


	//   ....[93]....
        /*0ccc*/ 	.word	0x00026570


	//   ....[94]....
        /*0cd0*/ 	.word	0x000265a0


	//   ....[95]....
        /*0cd4*/ 	.word	0x000265d0


	//   ....[96]....
        /*0cd8*/ 	.word	0x00026690


	//   ....[97]....
        /*0cdc*/ 	.word	0x000266b0


	//   ....[98]....
        /*0ce0*/ 	.word	0x00026720


	//   ....[99]....
        /*0ce4*/ 	.word	0x00026ba0


	//   ....[100]....
        /*0ce8*/ 	.word	0x00027000


	//   ....[101]....
        /*0cec*/ 	.word	0x00027090


	//   ....[102]....
        /*0cf0*/ 	.word	0x000270e0


	//   ....[103]....
        /*0cf4*/ 	.word	0x00027130


	//   ....[104]....
        /*0cf8*/ 	.word	0x00027210


	//   ....[105]....
        /*0cfc*/ 	.word	0x000272b0


	//   ....[106]....
        /*0d00*/ 	.word	0x00027300


	//   ....[107]....
        /*0d04*/ 	.word	0x00027360


	//   ....[108]....
        /*0d08*/ 	.word	0x000275b0


	//   ....[109]....
        /*0d0c*/ 	.word	0x000278b0


	//   ....[110]....
        /*0d10*/ 	.word	0x00027a20


	//   ....[111]....
        /*0d14*/ 	.word	0x00027a70


	//   ....[112]....
        /*0d18*/ 	.word	0x00027b20


	//   ....[113]....
        /*0d1c*/ 	.word	0x00027c30


	//   ....[114]....
        /*0d20*/ 	.word	0x00027c90


	//   ....[115]....
        /*0d24*/ 	.word	0x00027da0


	//   ....[116]....
        /*0d28*/ 	.word	0x00027e00


	//   ....[117]....
        /*0d2c*/ 	.word	0x00027f10


	//   ....[118]....
        /*0d30*/ 	.word	0x00027f70


	//   ....[119]....
        /*0d34*/ 	.word	0x00028080


	//   ....[120]....
        /*0d38*/ 	.word	0x000280e0


	//   ....[121]....
        /*0d3c*/ 	.word	0x000281f0


	//   ....[122]....
        /*0d40*/ 	.word	0x00028250


	//   ....[123]....
        /*0d44*/ 	.word	0x00028360


	//   ....[124]....
        /*0d48*/ 	.word	0x000283c0


	//   ....[125]....
        /*0d4c*/ 	.word	0x000284a0


	//   ....[126]....
        /*0d50*/ 	.word	0x00028810


	//   ....[127]....
        /*0d54*/ 	.word	0x000288c0


	//   ....[128]....
        /*0d58*/ 	.word	0x000289c0


	//   ....[129]....
        /*0d5c*/ 	.word	0x00028a50


	//   ....[130]....
        /*0d60*/ 	.word	0x00028ad0


	//   ....[131]....
        /*0d64*/ 	.word	0x00028b50


	//   ....[132]....
        /*0d68*/ 	.word	0x00028bd0


	//   ....[133]....
        /*0d6c*/ 	.word	0x00028c60


	//   ....[134]....
        /*0d70*/ 	.word	0x00028d00


	//   ....[135]....
        /*0d74*/ 	.word	0x00028dd0


	//   ....[136]....
        /*0d78*/ 	.word	0x00028e50


	//   ....[137]....
        /*0d7c*/ 	.word	0x00028ed0


	//   ....[138]....
        /*0d80*/ 	.word	0x00028f50


	//   ....[139]....
        /*0d84*/ 	.word	0x00028fe0


	//   ....[140]....
        /*0d88*/ 	.word	0x00029060


	//   ....[141]....
        /*0d8c*/ 	.word	0x00029100


	//   ....[142]....
        /*0d90*/ 	.word	0x00029190


	//   ....[143]....
        /*0d94*/ 	.word	0x000292c0


	//----- nvinfo : EIATTR_REG_RECONFIG
	.align		4
.L_737:
        /*0d98*/ 	.byte	0x01, 0x54
	.zero		2


	//----- nvinfo : EIATTR_SYSCALL_OFFSETS
	.align		4
        /*0d9c*/ 	.byte	0x04, 0x46
        /*0d9e*/ 	.short	(.L_739 - .L_738)


	//   ....[0]....
.L_738:
        /*0da0*/ 	.word	0x00001c30


	//   ....[1]....
        /*0da4*/ 	.word	0x00001d80


	//   ....[2]....
        /*0da8*/ 	.word	0x0000adf0


	//   ....[3]....
        /*0dac*/ 	.word	0x0000b170


	//   ....[4]....
        /*0db0*/ 	.word	0x00021b00


	//   ....[5]....
        /*0db4*/ 	.word	0x00021c60


	//   ....[6]....
        /*0db8*/ 	.word	0x00021d60


	//   ....[7]....
        /*0dbc*/ 	.word	0x00022760


	//----- nvinfo : EIATTR_MBARRIER_INSTR_OFFSETS
	.align		4
.L_739:
        /*0dc0*/ 	.byte	0x04, 0x39
        /*0dc2*/ 	.short	(.L_741 - .L_740)


	//   ....[0]....
.L_740:
        /*0dc4*/ 	.word	0x000002d0
        /*0dc8*/ 	.word	0x000000ff
        /*0dcc*/ 	.word	0x00036800
        /*0dd0*/ 	.short	0x0100
        /*0dd2*/ 	.byte	0x08
	.zero		1


	//   ....[1]....
        /*0dd4*/ 	.word	0x000002e0
        /*0dd8*/ 	.word	0x000000ff
        /*0ddc*/ 	.word	0x00036820
        /*0de0*/ 	.short	0x0100
        /*0de2*/ 	.byte	0x08
	.zero		1


	//   ....[2]....
        /*0de4*/ 	.word	0x000003d0
        /*0de8*/ 	.word	0x000000ff
        /*0dec*/ 	.word	0x00036830
        /*0df0*/ 	.short	0x0100
        /*0df2*/ 	.byte	0x08
	.zero		1


	//   ....[3]....
        /*0df4*/ 	.word	0x000003e0
        /*0df8*/ 	.word	0x000000ff
        /*0dfc*/ 	.word	0x00036840
        /*0e00*/ 	.short	0x0100
        /*0e02*/ 	.byte	0x08
	.zero		1


	//   ....[4]....
        /*0e04*/ 	.word	0x000003f0
        /*0e08*/ 	.word	0x000000ff
        /*0e0c*/ 	.word	0x00036838
        /*0e10*/ 	.short	0x0100
        /*0e12*/ 	.byte	0x08
	.zero		1


	//   ....[5]....
        /*0e14*/ 	.word	0x00000400
        /*0e18*/ 	.word	0x000000ff
        /*0e1c*/ 	.word	0x00036848
        /*0e20*/ 	.short	0x0100
        /*0e22*/ 	.byte	0x08
	.zero		1


	//   ....[6]....
        /*0e24*/ 	.word	0x00000530
        /*0e28*/ 	.word	0x000000ff
        /*0e2c*/ 	.word	0x00036850
        /*0e30*/ 	.short	0x0100
        /*0e32*/ 	.byte	0x08
	.zero		1


	//   ....[7]....
        /*0e34*/ 	.word	0x00000540
        /*0e38*/ 	.word	0x000000ff
        /*0e3c*/ 	.word	0x00036860
        /*0e40*/ 	.short	0x0100
        /*0e42*/ 	.byte	0x08
	.zero		1


	//   ....[8]....
        /*0e44*/ 	.word	0x00000550
        /*0e48*/ 	.word	0x000000ff
        /*0e4c*/ 	.word	0x00036858
        /*0e50*/ 	.short	0x0100
        /*0e52*/ 	.byte	0x08
	.zero		1


	//   ....[9]....
        /*0e54*/ 	.word	0x00000560
        /*0e58*/ 	.word	0x000000ff
        /*0e5c*/ 	.word	0x00036868
        /*0e60*/ 	.short	0x0100
        /*0e62*/ 	.byte	0x08
	.zero		1


	//   ....[10]....
        /*0e64*/ 	.word	0x00000650
        /*0e68*/ 	.word	0x000000ff
        /*0e6c*/ 	.word	0x00036870
        /*0e70*/ 	.short	0x0100
        /*0e72*/ 	.byte	0x06
	.zero		1


	//   ....[11]....
        /*0e74*/ 	.word	0x00000660
        /*0e78*/ 	.word	0x000000ff
        /*0e7c*/ 	.word	0x00036880
        /*0e80*/ 	.short	0x0100
        /*0e82*/ 	.byte	0x06
	.zero		1


	//   ....[12]....
        /*0e84*/ 	.word	0x00000670
        /*0e88*/ 	.word	0x000000ff
        /*0e8c*/ 	.word	0x00036878
        /*0e90*/ 	.short	0x0100
        /*0e92*/ 	.byte	0x06
	.zero		1


	//   ....[13]....
        /*0e94*/ 	.word	0x00000680
        /*0e98*/ 	.word	0x000000ff
        /*0e9c*/ 	.word	0x00036888
        /*0ea0*/ 	.short	0x0100
        /*0ea2*/ 	.byte	0x06
	.zero		1


	//   ....[14]....
        /*0ea4*/ 	.word	0x000007b0
        /*0ea8*/ 	.word	0x000000ff
        /*0eac*/ 	.word	0x00036890
        /*0eb0*/ 	.short	0x0100
        /*0eb2*/ 	.byte	0x08
	.zero		1


	//   ....[15]....
        /*0eb4*/ 	.word	0x000007c0
        /*0eb8*/ 	.word	0x000000ff
        /*0ebc*/ 	.word	0x000368a0
        /*0ec0*/ 	.short	0x0100
        /*0ec2*/ 	.byte	0x08
	.zero		1


	//   ....[16]....
        /*0ec4*/ 	.word	0x000007d0
        /*0ec8*/ 	.word	0x000000ff
        /*0ecc*/ 	.word	0x00036898
        /*0ed0*/ 	.short	0x0100
        /*0ed2*/ 	.byte	0x08
	.zero		1


	//   ....[17]....
        /*0ed4*/ 	.word	0x000007e0
        /*0ed8*/ 	.word	0x000000ff
        /*0edc*/ 	.word	0x000368a8
        /*0ee0*/ 	.short	0x0100
        /*0ee2*/ 	.byte	0x08
	.zero		1


	//   ....[18]....
        /*0ee4*/ 	.word	0x00000910
        /*0ee8*/ 	.word	0x000000ff
        /*0eec*/ 	.word	0x000368b0
        /*0ef0*/ 	.short	0x0100
        /*0ef2*/ 	.byte	0x08
	.zero		1


	//   ....[19]....
        /*0ef4*/ 	.word	0x00000920
        /*0ef8*/ 	.word	0x000000ff
        /*0efc*/ 	.word	0x000368c0
        /*0f00*/ 	.short	0x0100
        /*0f02*/ 	.byte	0x08
	.zero		1


	//   ....[20]....
        /*0f04*/ 	.word	0x00000930
        /*0f08*/ 	.word	0x000000ff
        /*0f0c*/ 	.word	0x000368b8
        /*0f10*/ 	.short	0x0100
        /*0f12*/ 	.byte	0x08
	.zero		1


	//   ....[21]....
        /*0f14*/ 	.word	0x00000940
        /*0f18*/ 	.word	0x000000ff
        /*0f1c*/ 	.word	0x000368c8
        /*0f20*/ 	.short	0x0100
        /*0f22*/ 	.byte	0x08
	.zero		1


	//   ....[22]....
        /*0f24*/ 	.word	0x000038f0
        /*0f28*/ 	.word	0x00000064
        /*0f2c*/ 	.word	0x00036890
        /*0f30*/ 	.short	0x010a
        /*0f32*/ 	.byte	0x3f
	.zero		1


	//   ....[23]....
        /*0f34*/ 	.word	0x00006c50
        /*0f38*/ 	.word	0x00000064
        /*0f3c*/ 	.word	0x00036890
        /*0f40*/ 	.short	0x010a
        /*0f42*/ 	.byte	0x3f
	.zero		1


	//   ....[24]....
        /*0f44*/ 	.word	0x00009d30
        /*0f48*/ 	.word	0x00000064
        /*0f4c*/ 	.word	0x00036890
        /*0f50*/ 	.short	0x010a
        /*0f52*/ 	.byte	0x3f
	.zero		1


	//   ....[25]....
        /*0f54*/ 	.word	0x0000a100
        /*0f58*/ 	.word	0x0000002c
        /*0f5c*/ 	.word	0x00000000
        /*0f60*/ 	.short	0x0101
        /*0f62*/ 	.byte	0x3f
	.zero		1


	//   ....[26]....
        /*0f64*/ 	.word	0x0000a140
        /*0f68*/ 	.word	0x00000064
        /*0f6c*/ 	.word	0x000368b0
        /*0f70*/ 	.short	0x010a
        /*0f72*/ 	.byte	0x3f
	.zero		1


	//   ....[27]....
        /*0f74*/ 	.word	0x0000a7b0
        /*0f78*/ 	.word	0x00000064
        /*0f7c*/ 	.word	0x00000000
        /*0f80*/ 	.short	0x0101
        /*0f82*/ 	.byte	0x3f
	.zero		1


	//   ....[28]....
        /*0f84*/ 	.word	0x0000ae70
        /*0f88*/ 	.word	0x00000002
        /*0f8c*/ 	.word	0x00036800
        /*0f90*/ 	.short	0x010a
        /*0f92*/ 	.byte	0x3f
	.zero		1


	//   ....[29]....
        /*0f94*/ 	.word	0x0000aec0
        /*0f98*/ 	.word	0x00000002
        /*0f9c*/ 	.word	0x00036800
        /*0fa0*/ 	.short	0x010a
        /*0fa2*/ 	.byte	0x3f
	.zero		1


	//   ....[30]....
        /*0fa4*/ 	.word	0x0000b9c0
        /*0fa8*/ 	.word	0x00000002
        /*0fac*/ 	.word	0x00036800
        /*0fb0*/ 	.short	0x010a
        /*0fb2*/ 	.byte	0x3f
	.zero		1


	//   ....[31]....
        /*0fb4*/ 	.word	0x0000e210
        /*0fb8*/ 	.word	0x00000002
        /*0fbc*/ 	.word	0x00036800
        /*0fc0*/ 	.short	0x010a
        /*0fc2*/ 	.byte	0x3f
	.zero		1


	//   ....[32]....
        /*0fc4*/ 	.word	0x00010980
        /*0fc8*/ 	.word	0x00000000
        /*0fcc*/ 	.word	0x00036830
        /*0fd0*/ 	.short	0x010a
        /*0fd2*/ 	.byte	0x3f
	.zero		1


	//   ....[33]....
        /*0fd4*/ 	.word	0x00010a00
        /*0fd8*/ 	.word	0x00000000
        /*0fdc*/ 	.word	0x00036830
        /*0fe0*/ 	.short	0x010a
        /*0fe2*/ 	.byte	0x3f
	.zero		1


	//   ....[34]....
        /*0fe4*/ 	.word	0x000151d0
        /*0fe8*/ 	.word	0x00000000
        /*0fec*/ 	.word	0x00000000
        /*0ff0*/ 	.short	0x0101
        /*0ff2*/ 	.byte	0x3f
	.zero		1


	//   ....[35]....
        /*0ff4*/ 	.word	0x000163e0
        /*0ff8*/ 	.word	0x0000000c
        /*0ffc*/ 	.word	0x00036830
        /*1000*/ 	.short	0x010a
        /*1002*/ 	.byte	0x3f
	.zero		1


	//   ....[36]....
        /*1004*/ 	.word	0x00016460
        /*1008*/ 	.word	0x0000000c
        /*100c*/ 	.word	0x00036830
        /*1010*/ 	.short	0x010a
        /*1012*/ 	.byte	0x3f
	.zero		1


	//   ....[37]....
        /*1014*/ 	.word	0x00019af0
        /*1018*/ 	.word	0x0000000e
        /*101c*/ 	.word	0x00036850
        /*1020*/ 	.short	0x010a
        /*1022*/ 	.byte	0x3f
	.zero		1


	//   ....[38]....
        /*1024*/ 	.word	0x00019b40
        /*1028*/ 	.word	0x0000000e
        /*102c*/ 	.word	0x00036850
        /*1030*/ 	.short	0x010a
        /*1032*/ 	.byte	0x3f
	.zero		1


	//   ....[39]....
        /*1034*/ 	.word	0x0001b370
        /*1038*/ 	.word	0x0000000c
        /*103c*/ 	.word	0x00000000
        /*1040*/ 	.short	0x0101
        /*1042*/ 	.byte	0x3f
	.zero		1


	//   ....[40]....
        /*1044*/ 	.word	0x0001b3b0
        /*1048*/ 	.word	0x0000000e
        /*104c*/ 	.word	0x00000000
        /*1050*/ 	.short	0x0101
        /*1052*/ 	.byte	0x3f
	.zero		1


	//   ....[41]....
        /*1054*/ 	.word	0x0001bde0
        /*1058*/ 	.word	0x00000000
        /*105c*/ 	.word	0x00036850
        /*1060*/ 	.short	0x010a
        /*1062*/ 	.byte	0x3f
	.zero		1


	//   ....[42]....
        /*1064*/ 	.word	0x0001be80
        /*1068*/ 	.word	0x00000000
        /*106c*/ 	.word	0x00036850
        /*1070*/ 	.short	0x010a
        /*1072*/ 	.byte	0x3f
	.zero		1


	//   ....[43]....
        /*1074*/ 	.word	0x0001c3d0
        /*1078*/ 	.word	0x00000008
        /*107c*/ 	.word	0x00000000
        /*1080*/ 	.short	0x0101
        /*1082*/ 	.byte	0x3f
	.zero		1


	//   ....[44]....
        /*1084*/ 	.word	0x0001df50
        /*1088*/ 	.word	0x00000000
        /*108c*/ 	.word	0x00000000
        /*1090*/ 	.short	0x0101
        /*1092*/ 	.byte	0x3f
	.zero		1


	//   ....[45]....
        /*1094*/ 	.word	0x000204a0
        /*1098*/ 	.word	0x00000004
        /*109c*/ 	.word	0x00036820
        /*10a0*/ 	.short	0x010a
        /*10a2*/ 	.byte	0x3f
	.zero		1


	//   ....[46]....
        /*10a4*/ 	.word	0x00020580
        /*10a8*/ 	.word	0x00000005
        /*10ac*/ 	.word	0x000368a0
        /*10b0*/ 	.short	0x010a
        /*10b2*/ 	.byte	0x3f
	.zero		1


	//   ....[47]....
        /*10b4*/ 	.word	0x000209c0
        /*10b8*/ 	.word	0x00000005
        /*10bc*/ 	.word	0x000368c0
        /*10c0*/ 	.short	0x010a
        /*10c2*/ 	.byte	0x3f
	.zero		1


	//   ....[48]....
        /*10c4*/ 	.word	0x00020f50
        /*10c8*/ 	.word	0x00000006
        /*10cc*/ 	.word	0x000368a0
        /*10d0*/ 	.short	0x010a
        /*10d2*/ 	.byte	0x3f
	.zero		1


	//   ....[49]....
        /*10d4*/ 	.word	0x00021380
        /*10d8*/ 	.word	0x00000006
        /*10dc*/ 	.word	0x000368c0
        /*10e0*/ 	.short	0x010a
        /*10e2*/ 	.byte	0x3f
	.zero		1


	//   ....[50]....
        /*10e4*/ 	.word	0x000221b0
        /*10e8*/ 	.word	0x00000000
        /*10ec*/ 	.word	0x00036840
        /*10f0*/ 	.short	0x010a
        /*10f2*/ 	.byte	0x3f
	.zero		1


	//   ....[51]....
        /*10f4*/ 	.word	0x000231d0
        /*10f8*/ 	.word	0x00000008
        /*10fc*/ 	.word	0x00036800
        /*1100*/ 	.short	0x0107
        /*1102*/ 	.byte	0x3f
	.zero		1


	//   ....[52]....
        /*1104*/ 	.word	0x000232d0
        /*1108*/ 	.word	0x00000002
        /*110c*/ 	.word	0x00036800
        /*1110*/ 	.short	0x0101
        /*1112*/ 	.byte	0x3f
	.zero		1


	//   ....[53]....
        /*1114*/ 	.word	0x000232f0
        /*1118*/ 	.word	0x00000002
        /*111c*/ 	.word	0x00036820
        /*1120*/ 	.short	0x010a
        /*1122*/ 	.byte	0x3f
	.zero		1


	//   ....[54]....
        /*1124*/ 	.word	0x00023670
        /*1128*/ 	.word	0x00000003
        /*112c*/ 	.word	0x00036840
        /*1130*/ 	.short	0x010a
        /*1132*/ 	.byte	0x3f
	.zero		1


	//   ....[55]....
        /*1134*/ 	.word	0x00023b30
        /*1138*/ 	.word	0x00000002
        /*113c*/ 	.word	0x00036860
        /*1140*/ 	.short	0x010a
        /*1142*/ 	.byte	0x3f
	.zero		1


	//   ....[56]....
        /*1144*/ 	.word	0x00024340
        /*1148*/ 	.word	0x00000003
        /*114c*/ 	.word	0x00036840
        /*1150*/ 	.short	0x010a
        /*1152*/ 	.byte	0x3f
	.zero		1


	//   ....[57]....
        /*1154*/ 	.word	0x00024800
        /*1158*/ 	.word	0x00000002
        /*115c*/ 	.word	0x00036860
        /*1160*/ 	.short	0x010a
        /*1162*/ 	.byte	0x3f
	.zero		1


	//   ....[58]....
        /*1164*/ 	.word	0x00024f60
        /*1168*/ 	.word	0x00000003
        /*116c*/ 	.word	0x00036840
        /*1170*/ 	.short	0x010a
        /*1172*/ 	.byte	0x3f
	.zero		1


	//   ....[59]....
        /*1174*/ 	.word	0x00025410
        /*1178*/ 	.word	0x00000002
        /*117c*/ 	.word	0x00036860
        /*1180*/ 	.short	0x010a
        /*1182*/ 	.byte	0x3f
	.zero		1


	//   ....[60]....
        /*1184*/ 	.word	0x00025af0
        /*1188*/ 	.word	0x00000002
        /*118c*/ 	.word	0x00036860
        /*1190*/ 	.short	0x010a
        /*1192*/ 	.byte	0x3f
	.zero		1


	//   ....[61]....
        /*1194*/ 	.word	0x00026b20
        /*1198*/ 	.word	0x00000000
        /*119c*/ 	.word	0x00036820
        /*11a0*/ 	.short	0x010a
        /*11a2*/ 	.byte	0x3f
	.zero		1


	//   ....[62]....
        /*11a4*/ 	.word	0x00026cf0
        /*11a8*/ 	.word	0x00000006
        /*11ac*/ 	.word	0x00000000
        /*11b0*/ 	.short	0x010a
        /*11b2*/ 	.byte	0x3f
	.zero		1


	//   ....[63]....
        /*11b4*/ 	.word	0x00026d60
        /*11b8*/ 	.word	0x00000007
        /*11bc*/ 	.word	0x00000000
        /*11c0*/ 	.short	0x010a
        /*11c2*/ 	.byte	0x3f
	.zero		1


	//   ....[64]....
        /*11c4*/ 	.word	0x00026dd0
        /*11c8*/ 	.word	0x00000004
        /*11cc*/ 	.word	0x00000000
        /*11d0*/ 	.short	0x010a
        /*11d2*/ 	.byte	0x3f
	.zero		1


	//   ....[65]....
        /*11d4*/ 	.word	0x00026e00
        /*11d8*/ 	.word	0x00000003
        /*11dc*/ 	.word	0x00000000
        /*11e0*/ 	.short	0x010a
        /*11e2*/ 	.byte	0x3f
	.zero		1


	//   ....[66]....
        /*11e4*/ 	.word	0x00026e60
        /*11e8*/ 	.word	0x00000064
        /*11ec*/ 	.word	0x00036890
        /*11f0*/ 	.short	0x010a
        /*11f2*/ 	.byte	0x3f
	.zero		1


	//   ....[67]....
        /*11f4*/ 	.word	0x00026eb0
        /*11f8*/ 	.word	0x00000064
        /*11fc*/ 	.word	0x00036890
        /*1200*/ 	.short	0x010a
        /*1202*/ 	.byte	0x3f
	.zero		1


	//   ....[68]....
        /*1204*/ 	.word	0x00026f00
        /*1208*/ 	.word	0x00000064
        /*120c*/ 	.word	0x00036890
        /*1210*/ 	.short	0x010a
        /*1212*/ 	.byte	0x3f
	.zero		1


	//   ....[69]....
        /*1214*/ 	.word	0x00026f50
        /*1218*/ 	.word	0x00000064
        /*121c*/ 	.word	0x000368b0
        /*1220*/ 	.short	0x010a
        /*1222*/ 	.byte	0x3f
	.zero		1


	//   ....[70]....
        /*1224*/ 	.word	0x00027160
        /*1228*/ 	.word	0x00000002
        /*122c*/ 	.word	0x00036800
        /*1230*/ 	.short	0x010a
        /*1232*/ 	.byte	0x3f
	.zero		1


	//   ....[71]....
        /*1234*/ 	.word	0x00027390
        /*1238*/ 	.word	0x00000002
        /*123c*/ 	.word	0x00036800
        /*1240*/ 	.short	0x010a
        /*1242*/ 	.byte	0x3f
	.zero		1


	//   ....[72]....
        /*1244*/ 	.word	0x000273e0
        /*1248*/ 	.word	0x00000000
        /*124c*/ 	.word	0x00036830
        /*1250*/ 	.short	0x010a
        /*1252*/ 	.byte	0x3f
	.zero		1


	//   ....[73]....
        /*1254*/ 	.word	0x00027430
        /*1258*/ 	.word	0x0000000c
        /*125c*/ 	.word	0x00036830
        /*1260*/ 	.short	0x010a
        /*1262*/ 	.byte	0x3f
	.zero		1


	//   ....[74]....
        /*1264*/ 	.word	0x00027480
        /*1268*/ 	.word	0x0000000e
        /*126c*/ 	.word	0x00036850
        /*1270*/ 	.short	0x010a
        /*1272*/ 	.byte	0x3f
	.zero		1


	//   ....[75]....
        /*1274*/ 	.word	0x000274d0
        /*1278*/ 	.word	0x00000000
        /*127c*/ 	.word	0x00036850
        /*1280*/ 	.short	0x010a
        /*1282*/ 	.byte	0x3f
	.zero		1


	//   ....[76]....
        /*1284*/ 	.word	0x00027690
        /*1288*/ 	.word	0x00000003
        /*128c*/ 	.word	0x00036820
        /*1290*/ 	.short	0x010a
        /*1292*/ 	.byte	0x3f
	.zero		1


	//   ....[77]....
        /*1294*/ 	.word	0x000276e0
        /*1298*/ 	.word	0x00000005
        /*129c*/ 	.word	0x000368a0
        /*12a0*/ 	.short	0x010a
        /*12a2*/ 	.byte	0x3f
	.zero		1


	//   ....[78]....
        /*12a4*/ 	.word	0x00027730
        /*12a8*/ 	.word	0x00000005
        /*12ac*/ 	.word	0x000368c0
        /*12b0*/ 	.short	0x010a
        /*12b2*/ 	.byte	0x3f
	.zero		1


	//   ....[79]....
        /*12b4*/ 	.word	0x00027780
        /*12b8*/ 	.word	0x00000006
        /*12bc*/ 	.word	0x000368a0
        /*12c0*/ 	.short	0x010a
        /*12c2*/ 	.byte	0x3f
	.zero		1


	//   ....[80]....
        /*12c4*/ 	.word	0x000277d0
        /*12c8*/ 	.word	0x00000006
        /*12cc*/ 	.word	0x000368c0
        /*12d0*/ 	.short	0x010a
        /*12d2*/ 	.byte	0x3f
	.zero		1


	//   ....[81]....
        /*12d4*/ 	.word	0x00027970
        /*12d8*/ 	.word	0x00000000
        /*12dc*/ 	.word	0x00036840
        /*12e0*/ 	.short	0x010a
        /*12e2*/ 	.byte	0x3f
	.zero		1


	//   ....[82]....
        /*12e4*/ 	.word	0x00028530
        /*12e8*/ 	.word	0x00000002
        /*12ec*/ 	.word	0x00036820
        /*12f0*/ 	.short	0x010a
        /*12f2*/ 	.byte	0x3f
	.zero		1


	//   ....[83]....
        /*12f4*/ 	.word	0x00028580
        /*12f8*/ 	.word	0x00000003
        /*12fc*/ 	.word	0x00036840
        /*1300*/ 	.short	0x010a
        /*1302*/ 	.byte	0x3f
	.zero		1


	//   ....[84]....
        /*1304*/ 	.word	0x000285d0
        /*1308*/ 	.word	0x00000002
        /*130c*/ 	.word	0x00036860
        /*1310*/ 	.short	0x010a
        /*1312*/ 	.byte	0x3f
	.zero		1


	//   ....[85]....
        /*1314*/ 	.word	0x00028620
        /*1318*/ 	.word	0x00000003
        /*131c*/ 	.word	0x00036840
        /*1320*/ 	.short	0x010a
        /*1322*/ 	.byte	0x3f
	.zero		1


	//   ....[86]....
        /*1324*/ 	.word	0x00028670
        /*1328*/ 	.word	0x00000002
        /*132c*/ 	.word	0x00036860
        /*1330*/ 	.short	0x010a
        /*1332*/ 	.byte	0x3f
	.zero		1


	//   ....[87]....
        /*1334*/ 	.word	0x000286c0
        /*1338*/ 	.word	0x00000003
        /*133c*/ 	.word	0x00036840
        /*1340*/ 	.short	0x010a
        /*1342*/ 	.byte	0x3f
	.zero		1


	//   ....[88]....
        /*1344*/ 	.word	0x00028710
        /*1348*/ 	.word	0x00000002
        /*134c*/ 	.word	0x00036860
        /*1350*/ 	.short	0x010a
        /*1352*/ 	.byte	0x3f
	.zero		1


	//   ....[89]....
        /*1354*/ 	.word	0x00028760
        /*1358*/ 	.word	0x00000002
        /*135c*/ 	.word	0x00036860
        /*1360*/ 	.short	0x010a
        /*1362*/ 	.byte	0x3f
	.zero		1


	//   ....[90]....
        /*1364*/ 	.word	0x000291e0
        /*1368*/ 	.word	0x00000000
        /*136c*/ 	.word	0x00036820
        /*1370*/ 	.short	0x010a
        /*1372*/ 	.byte	0x3f
	.zero		1


	//   ....[91]....
        /*1374*/ 	.word	0x00029380
        /*1378*/ 	.word	0x00000006
        /*137c*/ 	.word	0x00000000
        /*1380*/ 	.short	0x010a
        /*1382*/ 	.byte	0x3f
	.zero		1


	//   ....[92]....
        /*1384*/ 	.word	0x000293d0
        /*1388*/ 	.word	0x00000007
        /*138c*/ 	.word	0x00000000
        /*1390*/ 	.short	0x010a
        /*1392*/ 	.byte	0x3f
	.zero		1


	//   ....[93]....
        /*1394*/ 	.word	0x00029420
        /*1398*/ 	.word	0x00000004
        /*139c*/ 	.word	0x00000000
        /*13a0*/ 	.short	0x010a
        /*13a2*/ 	.byte	0x3f
	.zero		1


	//----- nvinfo : EIATTR_NUM_MBARRIERS
	.align		4
.L_741:
        /*13a4*/ 	.byte	0x03, 0x38
        /*13a6*/ 	.short	0x0016


	//----- nvinfo : EIATTR_EXIT_INSTR_OFFSETS
	.align		4
        /*13a8*/ 	.byte	0x04, 0x1c
        /*13aa*/ 	.short	(.L_743 - .L_742)


	//   ....[0]....
.L_742:
        /*13ac*/ 	.word	0x00026e50


	//----- nvinfo : EIATTR_MAX_THREADS
	.align		4
.L_743:
        /*13b0*/ 	.byte	0x04, 0x05
        /*13b2*/ 	.short	(.L_745 - .L_744)
.L_744:
        /*13b4*/ 	.word	0x00000180
        /*13b8*/ 	.word	0x00000001
        /*13bc*/ 	.word	0x00000001


	//----- nvinfo : EIATTR_CRS_STACK_SIZE
	.align		4
.L_745:
        /*13c0*/ 	.byte	0x04, 0x1e
        /*13c2*/ 	.short	(.L_747 - .L_746)
.L_746:
        /*13c4*/ 	.word	0x00000000


	//----- nvinfo : EIATTR_CBANK_PARAM_SIZE
	.align		4
.L_747:
        /*13c8*/ 	.byte	0x03, 0x19
        /*13ca*/ 	.short	0x0af0


	//----- nvinfo : EIATTR_PARAM_CBANK
	.align		4
        /*13cc*/ 	.byte	0x04, 0x0a
        /*13ce*/ 	.short	(.L_749 - .L_748)
	.align		4
.L_748:
        /*13d0*/ 	.word	index@(.nv.constant0._ZN7cutlass13device_kernelIN5flash11enable_sm90INS1_16FlashAttnFwdSm90INS1_25CollectiveMainloopFwdSm90ILi2EN4cute5tupleIJNS5_1CILi1EEES8_S8_EEENS6_IJNS7_ILi128EEENS7_ILi112EEENS7_ILi192EEEEEELi192ENS_6half_tEfNS_4arch4Sm90ELb0ELb0ELb1ELb1ELb0ELb1ELb0ELb1ELb1ELb1ELb0ELb0EEENS1_21CollectiveEpilogueFwdINS6_IJSA_SC_SB_EEES9_SE_SG_Li256ELb1ELb1ELb0ELb0EEENS1_36VarlenDynamicPersistentTileSchedulerILi128ELi112ELi256ELi128ELb0ELb1ELb1ELb0ELb1ELb1EEEEEEEEEvNT_6ParamsE)
        /*13d4*/ 	.short	0x0210
        /*13d6*/ 	.short	0x0af0


	//----- nvinfo : EIATTR_SW_WAR
	.align		4
.L_749:
        /*13d8*/ 	.byte	0x04, 0x36
        /*13da*/ 	.short	(.L_751 - .L_750)
.L_750:
        /*13dc*/ 	.word	0x00000008
.L_751:


//--------------------- .nv.info._ZN7cutlass13device_kernelIN5flash11enable_sm90INS1_16FlashAttnFwdSm90INS1_25CollectiveMainloopFwdSm90ILi2EN4cute5tupleIJNS5_1CILi1EEES8_S8_EEENS6_IJNS7_ILi128EEENS7_ILi96EEENS7_ILi192EEEEEELi192ENS_6half_tEfNS_4arch4Sm90ELb0ELb1ELb1ELb0ELb0ELb0ELb0ELb1ELb1ELb1ELb0ELb0EEENS1_21CollectiveEpilogueFwdINS6_IJSA_SC_SB_EEES9_SE_SG_Li256ELb0ELb1ELb0ELb0EEENS1_30DynamicPersistentTileSchedulerILi256ELi128ELb0ELb1ELb1EEEEEEEEEvNT_6ParamsE --------------------------
	.section	.nv.info._ZN7cutlass13device_kernelIN5flash11enable_sm90INS1_16FlashAttnFwdSm90INS1_25CollectiveMainloopFwdSm90ILi2EN4cute5tupleIJNS5_1CILi1EEES8_S8_EEENS6_IJNS7_ILi128EEENS7_ILi96EEENS7_ILi192EEEEEELi192ENS_6half_tEfNS_4arch4Sm90ELb0ELb1ELb1ELb0ELb0ELb0ELb0ELb1ELb1ELb1ELb0ELb0EEENS1_21CollectiveEpilogueFwdINS6_IJSA_SC_SB_EEES9_SE_SG_Li256ELb0ELb1ELb0ELb0EEENS1_30DynamicPersistentTileSchedulerILi256ELi128ELb0ELb1ELb1EEEEEEEEEvNT_6ParamsE,"",@"SHT_CUDA_INFO"
	.sectionflags	@""
	.align	4


	//----- nvinfo : EIATTR_CUDA_API_VERSION
	.align		4
        /*0000*/ 	.byte	0x04, 0x37
        /*0002*/ 	.short	(.L_753 - .L_752)
.L_752:
        /*0004*/ 	.word	0x00000082


	//----- nvinfo : EIATTR_KPARAM_INFO
	.align		4
.L_753:
        /*0008*/ 	.byte	0x04, 0x17
        /*000a*/ 	.short	(.L_755 - .L_754)
.L_754:
        /*000c*/ 	.word	0x00000000
        /*0010*/ 	.short	0x0000
        /*0012*/ 	.short	0x0070
        /*0014*/ 	.byte	0x00, 0xf0, 0x01, 0x2a


	//----- nvinfo : EIATTR_SPARSE_MMA_MASK
	.align		4
.L_755:
        /*0018*/ 	.byte	0x03, 0x50
        /*001a*/ 	.short	0x0000


	//----- nvinfo : EIATTR_MAXREG_COUNT
	.align		4
        /*001c*/ 	.byte	0x03, 0x1b
        /*001e*/ 	.short	0x00a8


	//----- nvinfo : EIATTR_NUM_BARRIERS
	.align		4
        /*0020*/ 	.byte	0x02, 0x4c
        /*0022*/ 	.byte	0x09
	.zero		1


	//----- nvinfo : EIATTR_EXTERNS
	.align		4
        /*0024*/ 	.byte	0x04, 0x0f
        /*0026*/ 	.short	(.L_757 - .L_756)


	//   ....[0]....
	.align		4
.L_756:
        /*0028*/ 	.word	index@(__assertfail)


	//----- nvinfo : EIATTR_ANNOTATIONS
	.align		4
.L_757:
        /*002c*/ 	.byte	0x04, 0x55
        /*002e*/ 	.short	(.L_759 - .L_758)


	//   ....[0]....
.L_758:
        /* <DEDUP_REMOVED lines=28> */


	//----- nvinfo : EIATTR_MERCURY_ISA_VERSION
	.align		4
.L_759:
        /*01d8*/ 	.byte	0x03, 0x5f
        /*01da*/ 	.short	0x0101


	//----- nvinfo : EIATTR_INT_WARP_WIDE_INSTR_OFFSETS
	.align		4
        /*01dc*/ 	.byte	0x04, 0x31
        /*01de*/ 	.short	(.L_761 - .L_760)


	//   ....[0]....
.L_760:
        /*01e0*/ 	.word	0x00000130


	//   ....[1]....
        /*01e4*/ 	.word	0x00000170


	//   ....[2]....
        /*01e8*/ 	.word	0x000001e0


	//   ....[3]....
        /*01ec*/ 	.word	0x00012290


	//   ....[4]....
        /*01f0*/ 	.word	0x00012330


	//   ....[5]....
        /*01f4*/ 	.word	0x00015ed0


	//   ....[6]....
        /*01f8*/ 	.word	0x00015f70


	//----- nvinfo : EIATTR_COOP_GROUP_MASK_REGIDS
	.align		4
.L_761:
        /*01fc*/ 	.byte	0x04, 0x29
        /*01fe*/ 	.short	(.L_763 - .L_762)


	//   ....[0]....
.L_762:
        /*0200*/ 	.word	0xffffffff


	//   ....[1]....
        /*0204*/ 	.word	0xffffffff


	//   ....[2]....
        /*0208*/ 	.word	0xffffffff


	//   ....[3]....
        /*020c*/ 	.word	0xffffffff


	//   ....[4]....
        /*0210*/ 	.word	0xffffffff


	//   ....[5]....
        /*0214*/ 	.word	0xffffffff


	//   ....[6]....
        /*0218*/ 	.word	0xffffffff


	//   ....[7]....
        /*021c*/ 	.word	0xffffffff


	//   ....[8]....
        /*0220*/ 	.word	0xffffffff


	//   ....[9]....
        /*0224*/ 	.word	0xffffffff


	//   ....[10]....
        /*0228*/ 	.word	0xffffffff


	//   ....[11]....
        /*022c*/ 	.word	0xffffffff


	//   ....[12]....
        /*0230*/ 	.word	0xffffffff


	//   ....[13]....
        /*0234*/ 	.word	0xffffffff


	//   ....[14]....
        /*0238*/ 	.word	0xffffffff


	//   ....[15]....
        /*023c*/ 	.word	0xffffffff


	//   ....[16]....
        /*0240*/ 	.word	0xffffffff


	//   ....[17]....
        /*0244*/ 	.word	0xffffffff


	//   ....[18]....
        /*0248*/ 	.word	0xffffffff


	//   ....[19]....
        /*024c*/ 	.word	0xffffffff


	//   ....[20]....
        /*0250*/ 	.word	0xffffffff


	//   ....[21]....
        /*0254*/ 	.word	0xffffffff


	//   ....[22]....
        /*0258*/ 	.word	0xffffffff


	//   ....[23]....
        /*025c*/ 	.word	0xffffffff


	//   ....[24]....
        /*0260*/ 	.word	0xffffffff


	//   ....[25]....
        /*0264*/ 	.word	0xffffffff


	//   ....[26]....
        /*0268*/ 	.word	0xffffffff


	//   ....[27]....
        /*026c*/ 	.word	0xffffffff


	//   ....[28]....
        /*0270*/ 	.word	0xffffffff


	//   ....[29]....
        /*0274*/ 	.word	0xffffffff


	//   ....[30]....
        /*0278*/ 	.word	0xffffffff


	//   ....[31]....
        /*027c*/ 	.word	0xffffffff


	//   ....[32]....
        /*0280*/ 	.word	0xffffffff


	//   ....[33]....
        /*0284*/ 	.word	0xffffffff


	//   ....[34]....
        /*0288*/ 	.word	0xffffffff


	//   ....[35]....
        /*028c*/ 	.word	0xffffffff


	//   ....[36]....
        /*0290*/ 	.word	0xffffffff


	//   ....[37]....
        /*0294*/ 	.word	0xffffffff


	//   ....[38]....
        /*0298*/ 	.word	0xffffffff


	//   ....[39]....
        /*029c*/ 	.word	0xffffffff


	//   ....[40]....
        /*02a0*/ 	.word	0xffffffff


	//   ....[41]....
        /*02a4*/ 	.word	0xffffffff


	//   ....[42]....
        /*02a8*/ 	.word	0xffffffff


	//   ....[43]....
        /*02ac*/ 	.word	0xffffffff


	//   ....[44]....
        /*02b0*/ 	.word	0xffffffff


	//   ....[45]....
        /*02b4*/ 	.word	0xffffffff


	//   ....[46]....
        /*02b8*/ 	.word	0xffffffff


	//   ....[47]....
        /*02bc*/ 	.word	0xffffffff


	//   ....[48]....
        /*02c0*/ 	.word	0xffffffff


	//   ....[49]....
        /*02c4*/ 	.word	0xffffffff


	//   ....[50]....
        /*02c8*/ 	.word	0xffffffff


	//   ....[51]....
        /*02cc*/ 	.word	0xffffffff


	//   ....[52]....
        /*02d0*/ 	.word	0xffffffff


	//   ....[53]....
        /*02d4*/ 	.word	0xffffffff


	//   ....[54]....
        /*02d8*/ 	.word	0xffffffff


	//   ....[55]....
        /*02dc*/ 	.word	0xffffffff


	//   ....[56]....
        /*02e0*/ 	.word	0xffffffff


	//   ....[57]....
        /*02e4*/ 	.word	0xffffffff


	//   ....[58]....
        /*02e8*/ 	.word	0xffffffff


	//   ....[59]....
        /*02ec*/ 	.word	0xffffffff


	//   ....[60]....
        /*02f0*/ 	.word	0xffffffff


	//   ....[61]....
        /*02f4*/ 	.word	0xffffffff


	//   ....[62]....
        /*02f8*/ 	.word	0xffffffff


	//   ....[63]....
        /*02fc*/ 	.word	0xffffffff


	//   ....[64]....
        /*0300*/ 	.word	0xffffffff


	//   ....[65]....
        /*0304*/ 	.word	0xffffffff


	//   ....[66]....
        /*0308*/ 	.word	0xffffffff


	//   ....[67]....
        /*030c*/ 	.word	0xffffffff


	//   ....[68]....
        /*0310*/ 	.word	0xffffffff


	//   ....[69]....
        /*0314*/ 	.word	0xffffffff


	//   ....[70]....
        /*0318*/ 	.word	0xffffffff


	//   ....[71]....
        /*031c*/ 	.word	0xffffffff


	//   ....[72]....
        /*0320*/ 	.word	0xffffffff


	//   ....[73]....
        /*0324*/ 	.word	0xffffffff


	//   ....[74]....
        /*0328*/ 	.word	0x0500000f


	//   ....[75]....
        /*032c*/ 	.word	0x0500000f


	//   ....[76]....
        /*0330*/ 	.word	0x0500000f


	//   ....[77]....
        /*0334*/ 	.word	0x0500000f


	//   ....[78]....
        /*0338*/ 	.word	0x0500000f


	//   ....[79]....
        /*033c*/ 	.word	0x0500000f


	//   ....[80]....
        /*0340*/ 	.word	0x0500000f


	//   ....[81]....
        /*0344*/ 	.word	0x0500000f


	//   ....[82]....
        /*0348*/ 	.word	0x0500000f


	//   ....[83]....
        /*034c*/ 	.word	0x0500000f


	//   ....[84]....
        /*0350*/ 	.word	0x0500000f


	//   ....[85]....
        /*0354*/ 	.word	0x0500000f


	//   ....[86]....
        /*0358*/ 	.word	0x0500000f


	//   ....[87]....
        /*035c*/ 	.word	0x0500000f


	//   ....[88]....
        /*0360*/ 	.word	0x0500000f


	//   ....[89]....
        /*0364*/ 	.word	0x0500000f


	//   ....[90]....
        /*0368*/ 	.word	0x0500000f


	//   ....[91]....
        /*036c*/ 	.word	0x0500000f


	//   ....[92]....
        /*0370*/ 	.word	0x0500000f


	//----- nvinfo : EIATTR_COOP_GROUP_INSTR_OFFSETS
	.align		4
.L_763:
        /*0374*/ 	.byte	0x04, 0x28
        /*0376*/ 	.short	(.L_765 - .L_764)


	//   ....[0]....
.L_764:
        /*0378*/ 	.word	0x00000060


	//   ....[1]....
        /*037c*/ 	.word	0x00000140


	//   ....[2]....
        /*0380*/ 	.word	0x00000190


	//   ....[3]....
        /*0384*/ 	.word	0x000003c0


	//   ....[4]....
        /*0388*/ 	.word	0x00000520


	//   ....[5]....
        /*038c*/ 	.word	0x00000640


	//   ....[6]....
        /*0390*/ 	.word	0x000007a0


	//   ....[7]....
        /*0394*/ 	.word	0x00001940


	//   ....[8]....
        /*0398*/ 	.word	0x00002710


	//   ....[9]....
        /*039c*/ 	.word	0x00003390


	//   ....[10]....
        /*03a0*/ 	.word	0x000039d0


	//   ....[11]....
        /*03a4*/ 	.word	0x00003b00


	//   ....[12]....
        /*03a8*/ 	.word	0x00004050


	//   ....[13]....
        /*03ac*/ 	.word	0x00004100


	//   ....[14]....
        /*03b0*/ 	.word	0x00006480


	//   ....[15]....
        /*03b4*/ 	.word	0x00006630


	//   ....[16]....
        /*03b8*/ 	.word	0x000073a0


	//   ....[17]....
        /*03bc*/ 	.word	0x000074c0


	//   ....[18]....
        /*03c0*/ 	.word	0x00007a50


	//   ....[19]....
        /*03c4*/ 	.word	0x00007ae0


	//   ....[20]....
        /*03c8*/ 	.word	0x00009ca0


	//   ....[21]....
        /*03cc*/ 	.word	0x00009cc0


	//   ....[22]....
        /*03d0*/ 	.word	0x0000a150


	//   ....[23]....
        /*03d4*/ 	.word	0x0000a1c0


	//   ....[24]....
        /*03d8*/ 	.word	0x0000be80


	//   ....[25]....
        /*03dc*/ 	.word	0x0000c350


	//   ....[26]....
        /*03e0*/ 	.word	0x0000d0e0


	//   ....[27]....
        /*03e4*/ 	.word	0x0000d1f0


	//   ....[28]....
        /*03e8*/ 	.word	0x0000d790


	//   ....[29]....
        /*03ec*/ 	.word	0x0000d7f0


	//   ....[30]....
        /*03f0*/ 	.word	0x0000e870


	//   ....[31]....
        /*03f4*/ 	.word	0x0000e8b0


	//   ....[32]....
        /*03f8*/ 	.word	0x0000e9c0


	//   ....[33]....
        /*03fc*/ 	.word	0x0000e9e0


	//   ....[34]....
        /*0400*/ 	.word	0x0000fe50


	//   ....[35]....
        /*0404*/ 	.word	0x0000ff30


	//   ....[36]....
        /*0408*/ 	.word	0x0000ff60


	//   ....[37]....
        /*040c*/ 	.word	0x0000ff90


	//   ....[38]....
        /*0410*/ 	.word	0x000106c0


	//   ....[39]....
        /*0414*/ 	.word	0x00010700


	//   ....[40]....
        /*0418*/ 	.word	0x00010810


	//   ....[41]....
        /*041c*/ 	.word	0x00010830


	//   ....[42]....
        /*0420*/ 	.word	0x00010940


	//   ....[43]....
        /*0424*/ 	.word	0x00010960


	//   ....[44]....
        /*0428*/ 	.word	0x00010a80


	//   ....[45]....
        /*042c*/ 	.word	0x00010aa0


	//   ....[46]....
        /*0430*/ 	.word	0x00011210


	//   ....[47]....
        /*0434*/ 	.word	0x00011230


	//   ....[48]....
        /*0438*/ 	.word	0x00011340


	//   ....[49]....
        /*043c*/ 	.word	0x00011360


	//   ....[50]....
        /*0440*/ 	.word	0x00011470


	//   ....[51]....
        /*0444*/ 	.word	0x00011490


	//   ....[52]....
        /*0448*/ 	.word	0x000115b0


	//   ....[53]....
        /*044c*/ 	.word	0x000115d0


	//   ....[54]....
        /*0450*/ 	.word	0x00011790


	//   ....[55]....
        /*0454*/ 	.word	0x000128d0


	//   ....[56]....
        /*0458*/ 	.word	0x00013360


	//   ....[57]....
        /*045c*/ 	.word	0x00013390


	//   ....[58]....
        /*0460*/ 	.word	0x00013460


	//   ....[59]....
        /*0464*/ 	.word	0x00013480


	//   ....[60]....
        /*0468*/ 	.word	0x00013520


	//   ....[61]....
        /*046c*/ 	.word	0x00013540


	//   ....[62]....
        /*0470*/ 	.word	0x000135e0


	//   ....[63]....
        /*0474*/ 	.word	0x00013600


	//   ....[64]....
        /*0478*/ 	.word	0x000136a0


	//   ....[65]....
        /*047c*/ 	.word	0x000136c0


	//   ....[66]....
        /*0480*/ 	.word	0x00013760


	//   ....[67]....
        /*0484*/ 	.word	0x00013780


	//   ....[68]....
        /*0488*/ 	.word	0x00013820


	//   ....[69]....
        /*048c*/ 	.word	0x00013840


	//   ....[70]....
        /*0490*/ 	.word	0x00013850


	//   ....[71]....
        /*0494*/ 	.word	0x00013860


	//   ....[72]....
        /*0498*/ 	.word	0x000165c0


	//   ....[73]....
        /*049c*/ 	.word	0x000167b0


	//   ....[74]....
        /*04a0*/ 	.word	0x00016e00


	//   ....[75]....
        /*04a4*/ 	.word	0x00016f80


	//   ....[76]....
        /*04a8*/ 	.word	0x00016fe0


	//   ....[77]....
        /*04ac*/ 	.word	0x00017140


	//   ....[78]....
        /*04b0*/ 	.word	0x00017190


	//   ....[79]....
        /*04b4*/ 	.word	0x000172b0


	//   ....[80]....
        /*04b8*/ 	.word	0x00017320


	//   ....[81]....
        /*04bc*/ 	.word	0x00017440


	//   ....[82]....
        /*04c0*/ 	.word	0x000174b0


	//   ....[83]....
        /*04c4*/ 	.word	0x000175d0


	//   ....[84]....
        /*04c8*/ 	.word	0x00017640


	//   ....[85]....
        /*04cc*/ 	.word	0x00017760


	//   ....[86]....
        /*04d0*/ 	.word	0x000177d0


	//   ....[87]....
        /*04d4*/ 	.word	0x000178f0


	//   ....[88]....
        /*04d8*/ 	.word	0x00017960


	//   ....[89]....
        /*04dc*/ 	.word	0x00017a80


	//   ....[90]....
        /*04e0*/ 	.word	0x00017ad0


	//   ....[91]....
        /*04e4*/ 	.word	0x00017df0


	//   ....[92]....
        /*04e8*/ 	.word	0x00017f10


	//----- nvinfo : EIATTR_REG_RECONFIG
	.align		4
.L_765:
        /*04ec*/ 	.byte	0x01, 0x54
	.zero		2


	//----- nvinfo : EIATTR_SYSCALL_OFFSETS
	.align		4
        /*04f0*/ 	.byte	0x04, 0x46
        /*04f2*/ 	.short	(.L_767 - .L_766)


	//   ....[0]....
.L_766:
        /*04f4*/ 	.word	0x00001b20


	//   ....[1]....
        /*04f8*/ 	.word	0x000124a0


	//   ....[2]....
        /*04fc*/ 	.word	0x000125f0


	//   ....[3]....
        /*0500*/ 	.word	0x000126e0


	//   ....[4]....
        /*0504*/ 	.word	0x00012f30


	//----- nvinfo : EIATTR_MBARRIER_INSTR_OFFSETS
	.align		4
.L_767:
        /*0508*/ 	.byte	0x04, 0x39
        /*050a*/ 	.short	(.L_769 - .L_768)


	//   ....[0]....
.L_768:
        /*050c*/ 	.word	0x00000270
        /*0510*/ 	.word	0x000000ff
        /*0514*/ 	.word	0x00030800
        /*0518*/ 	.short	0x0100
        /*051a*/ 	.byte	0x08
	.zero		1


	//   ....[1]....
        /*051c*/ 	.word	0x00000280
        /*0520*/ 	.word	0x000000ff
        /*0524*/ 	.word	0x00030820
        /*0528*/ 	.short	0x0100
        /*052a*/ 	.byte	0x08
	.zero		1


	//   ....[2]....
        /*052c*/ 	.word	0x00000370
        /*0530*/ 	.word	0x000000ff
        /*0534*/ 	.word	0x00030830
        /*0538*/ 	.short	0x0100
        /*053a*/ 	.byte	0x08
	.zero		1


	//   ....[3]....
        /*053c*/ 	.word	0x00000380
        /*0540*/ 	.word	0x000000ff
        /*0544*/ 	.word	0x00030840
        /*0548*/ 	.short	0x0100
        /*054a*/ 	.byte	0x08
	.zero		1


	//   ....[4]....
        /*054c*/ 	.word	0x00000390
        /*0550*/ 	.word	0x000000ff
        /*0554*/ 	.word	0x00030838
        /*0558*/ 	.short	0x0100
        /*055a*/ 	.byte	0x08
	.zero		1


	//   ....[5]....
        /*055c*/ 	.word	0x000003a0
        /*0560*/ 	.word	0x000000ff
        /*0564*/ 	.word	0x00030848
        /*0568*/ 	.short	0x0100
        /*056a*/ 	.byte	0x08
	.zero		1


	//   ....[6]....
        /*056c*/ 	.word	0x000004d0
        /*0570*/ 	.word	0x000000ff
        /*0574*/ 	.word	0x00030850
        /*0578*/ 	.short	0x0100
        /*057a*/ 	.byte	0x08
	.zero		1


	//   ....[7]....
        /*057c*/ 	.word	0x000004e0
        /*0580*/ 	.word	0x000000ff
        /*0584*/ 	.word	0x00030860
        /*0588*/ 	.short	0x0100
        /*058a*/ 	.byte	0x08
	.zero		1


	//   ....[8]....
        /*058c*/ 	.word	0x000004f0
        /*0590*/ 	.word	0x000000ff
        /*0594*/ 	.word	0x00030858
        /*0598*/ 	.short	0x0100
        /*059a*/ 	.byte	0x08
	.zero		1


	//   ....[9]....
        /*059c*/ 	.word	0x00000500
        /*05a0*/ 	.word	0x000000ff
        /*05a4*/ 	.word	0x00030868
        /*05a8*/ 	.short	0x0100
        /*05aa*/ 	.byte	0x08
	.zero		1


	//   ....[10]....
        /*05ac*/ 	.word	0x000005f0
        /*05b0*/ 	.word	0x000000ff
        /*05b4*/ 	.word	0x00030870
        /*05b8*/ 	.short	0x0100
        /*05ba*/ 	.byte	0x06
	.zero		1


	//   ....[11]....
        /*05bc*/ 	.word	0x00000600
        /*05c0*/ 	.word	0x000000ff
        /*05c4*/ 	.word	0x00030880
        /*05c8*/ 	.short	0x0100
        /*05ca*/ 	.byte	0x06
	.zero		1


	//   ....[12]....
        /*05cc*/ 	.word	0x00000610
        /*05d0*/ 	.word	0x000000ff
        /*05d4*/ 	.word	0x00030878
        /*05d8*/ 	.short	0x0100
        /*05da*/ 	.byte	0x06
	.zero		1


	//   ....[13]....
        /*05dc*/ 	.word	0x00000620
        /*05e0*/ 	.word	0x000000ff
        /*05e4*/ 	.word	0x00030888
        /*05e8*/ 	.short	0x0100
        /*05ea*/ 	.byte	0x06
	.zero		1


	//   ....[14]....
        /*05ec*/ 	.word	0x00000750
        /*05f0*/ 	.word	0x000000ff
        /*05f4*/ 	.word	0x00030890
        /*05f8*/ 	.short	0x0100
        /*05fa*/ 	.byte	0x08
	.zero		1


	//   ....[15]....
        /*05fc*/ 	.word	0x00000760
        /*0600*/ 	.word	0x000000ff
        /*0604*/ 	.word	0x000308a0
        /*0608*/ 	.short	0x0100
        /*060a*/ 	.byte	0x08
	.zero		1


	//   ....[16]....
        /*060c*/ 	.word	0x00000770
        /*0610*/ 	.word	0x000000ff
        /*0614*/ 	.word	0x00030898
        /*0618*/ 	.short	0x0100
        /*061a*/ 	.byte	0x08
	.zero		1


	//   ....[17]....
        /*061c*/ 	.word	0x00000780
        /*0620*/ 	.word	0x000000ff
        /*0624*/ 	.word	0x000308a8
        /*0628*/ 	.short	0x0100
        /*062a*/ 	.byte	0x08
	.zero		1


	//   ....[18]....
        /*062c*/ 	.word	0x000008b0
        /*0630*/ 	.word	0x000000ff
        /*0634*/ 	.word	0x000308b0
        /*0638*/ 	.short	0x0100
        /*063a*/ 	.byte	0x08
	.zero		1


	//   ....[19]....
        /*063c*/ 	.word	0x000008c0
        /*0640*/ 	.word	0x000000ff
        /*0644*/ 	.word	0x000308c0
        /*0648*/ 	.short	0x0100
        /*064a*/ 	.byte	0x08
	.zero		1


	//   ....[20]....
        /*064c*/ 	.word	0x000008d0
        /*0650*/ 	.word	0x000000ff
        /*0654*/ 	.word	0x000308b8
        /*0658*/ 	.short	0x0100
        /*065a*/ 	.byte	0x08
	.zero		1


	//   ....[21]....
        /*065c*/ 	.word	0x000008e0
        /*0660*/ 	.word	0x000000ff
        /*0664*/ 	.word	0x000308c8
        /*0668*/ 	.short	0x0100
        /*066a*/ 	.byte	0x08
	.zero		1


	//   ....[22]....
        /*066c*/ 	.word	0x00001bc0
        /*0670*/ 	.word	0x000000ff
        /*0674*/ 	.word	0x00030800
        /*0678*/ 	.short	0x010a
        /*067a*/ 	.byte	0x26
	.zero		1


	//   ....[23]....
        /*067c*/ 	.word	0x00001c40
        /*0680*/ 	.word	0x0000000b
        /*0684*/ 	.word	0x00030830
        /*0688*/ 	.short	0x010a
        /*068a*/ 	.byte	0x3f
	.zero		1


	//   ....[24]....
        /*068c*/ 	.word	0x00001ce0
        /*0690*/ 	.word	0x0000000b
        /*0694*/ 	.word	0x00030830
        /*0698*/ 	.short	0x010a
        /*069a*/ 	.byte	0x3f
	.zero		1


	//   ....[25]....
        /*069c*/ 	.word	0x00002750
        /*06a0*/ 	.word	0x00000004
        /*06a4*/ 	.word	0x00000000
        /*06a8*/ 	.short	0x0101
        /*06aa*/ 	.byte	0x3f
	.zero		1


	//   ....[26]....
        /*06ac*/ 	.word	0x00004fa0
        /*06b0*/ 	.word	0x000000ff
        /*06b4*/ 	.word	0x00030830
        /*06b8*/ 	.short	0x010a
        /*06ba*/ 	.byte	0x07
	.zero		1


	//   ....[27]....
        /*06bc*/ 	.word	0x00004fe0
        /*06c0*/ 	.word	0x000000ff
        /*06c4*/ 	.word	0x00030830
        /*06c8*/ 	.short	0x010a
        /*06ca*/ 	.byte	0x07
	.zero		1


	//   ....[28]....
        /*06cc*/ 	.word	0x00005aa0
        /*06d0*/ 	.word	0x000000ff
        /*06d4*/ 	.word	0x00030850
        /*06d8*/ 	.short	0x010a
        /*06da*/ 	.byte	0x06
	.zero		1


	//   ....[29]....
        /*06dc*/ 	.word	0x00005ae0
        /*06e0*/ 	.word	0x000000ff
        /*06e4*/ 	.word	0x00030850
        /*06e8*/ 	.short	0x010a
        /*06ea*/ 	.byte	0x06
	.zero		1


	//   ....[30]....
        /*06ec*/ 	.word	0x00006490
        /*06f0*/ 	.word	0x0000000c
        /*06f4*/ 	.word	0x00000000
        /*06f8*/ 	.short	0x0101
        /*06fa*/ 	.byte	0x3f
	.zero		1


	//   ....[31]....
        /*06fc*/ 	.word	0x00007f50
        /*0700*/ 	.word	0x00000005
        /*0704*/ 	.word	0x00000000
        /*0708*/ 	.short	0x0101
        /*070a*/ 	.byte	0x3f
	.zero		1


	//   ....[32]....
        /*070c*/ 	.word	0x00008830
        /*0710*/ 	.word	0x000000ff
        /*0714*/ 	.word	0x00030830
        /*0718*/ 	.short	0x010a
        /*071a*/ 	.byte	0x06
	.zero		1


	//   ....[33]....
        /*071c*/ 	.word	0x00008870
        /*0720*/ 	.word	0x000000ff
        /*0724*/ 	.word	0x00030830
        /*0728*/ 	.short	0x010a
        /*072a*/ 	.byte	0x06
	.zero		1


	//   ....[34]....
        /*072c*/ 	.word	0x00009330
        /*0730*/ 	.word	0x000000ff
        /*0734*/ 	.word	0x00030850
        /*0738*/ 	.short	0x010a
        /*073a*/ 	.byte	0x0a
	.zero		1


	//   ....[35]....
        /*073c*/ 	.word	0x00009370
        /*0740*/ 	.word	0x000000ff
        /*0744*/ 	.word	0x00030850
        /*0748*/ 	.short	0x010a
        /*074a*/ 	.byte	0x0a
	.zero		1


	//   ....[36]....
        /*074c*/ 	.word	0x0000a6b0
        /*0750*/ 	.word	0x0000000d
        /*0754*/ 	.word	0x00000000
        /*0758*/ 	.short	0x0101
        /*075a*/ 	.byte	0x3f
	.zero		1


	//   ....[37]....
        /*075c*/ 	.word	0x0000a6f0
        /*0760*/ 	.word	0x00000088
        /*0764*/ 	.word	0x00000000
        /*0768*/ 	.short	0x0101
        /*076a*/ 	.byte	0x3f
	.zero		1


	//   ....[38]....
        /*076c*/ 	.word	0x0000acc0
        /*0770*/ 	.word	0x000000ff
        /*0774*/ 	.word	0x00030830
        /*0778*/ 	.short	0x010a
        /*077a*/ 	.byte	0x06
	.zero		1


	//   ....[39]....
        /*077c*/ 	.word	0x0000ad00
        /*0780*/ 	.word	0x000000ff
        /*0784*/ 	.word	0x00030830
        /*0788*/ 	.short	0x010a
        /*078a*/ 	.byte	0x06
	.zero		1


	//   ....[40]....
        /*078c*/ 	.word	0x0000b7c0
        /*0790*/ 	.word	0x000000ff
        /*0794*/ 	.word	0x00030850
        /*0798*/ 	.short	0x010a
        /*079a*/ 	.byte	0x0a
	.zero		1


	//   ....[41]....
        /*079c*/ 	.word	0x0000b800
        /*07a0*/ 	.word	0x000000ff
        /*07a4*/ 	.word	0x00030850
        /*07a8*/ 	.short	0x010a
        /*07aa*/ 	.byte	0x0a
	.zero		1


	//   ....[42]....
        /*07ac*/ 	.word	0x0000c1d0
        /*07b0*/ 	.word	0x00000002
        /*07b4*/ 	.word	0x00000000
        /*07b8*/ 	.short	0x0101
        /*07ba*/ 	.byte	0x3f
	.zero		1


	//   ....[43]....
        /*07bc*/ 	.word	0x0000db50
        /*07c0*/ 	.word	0x0000007d
        /*07c4*/ 	.word	0x00000000
        /*07c8*/ 	.short	0x0101
        /*07ca*/ 	.byte	0x3f
	.zero		1


	//   ....[44]....
        /*07cc*/ 	.word	0x0000e7e0
        /*07d0*/ 	.word	0x000000ff
        /*07d4*/ 	.word	0x00030850
        /*07d8*/ 	.short	0x010a
        /*07da*/ 	.byte	0x05
	.zero		1


	//   ....[45]....
        /*07dc*/ 	.word	0x0000e820
        /*07e0*/ 	.word	0x000000ff
        /*07e4*/ 	.word	0x00030850
        /*07e8*/ 	.short	0x010a
        /*07ea*/ 	.byte	0x05
	.zero		1


	//   ....[46]....
        /*07ec*/ 	.word	0x0000eff0
        /*07f0*/ 	.word	0x00000007
        /*07f4*/ 	.word	0x00000000
        /*07f8*/ 	.short	0x0101
        /*07fa*/ 	.byte	0x3f
	.zero		1


	//   ....[47]....
        /*07fc*/ 	.word	0x000106f0
        /*0800*/ 	.word	0x00000010
        /*0804*/ 	.word	0x00000000
        /*0808*/ 	.short	0x0101
        /*080a*/ 	.byte	0x3f
	.zero		1


	//   ....[48]....
        /*080c*/ 	.word	0x00012af0
        /*0810*/ 	.word	0x00000000
        /*0814*/ 	.word	0x00030840
        /*0818*/ 	.short	0x010a
        /*081a*/ 	.byte	0x3f
	.zero		1


	//   ....[49]....
        /*081c*/ 	.word	0x000139d0
        /*0820*/ 	.word	0x00000011
        /*0824*/ 	.word	0x00030800
        /*0828*/ 	.short	0x0107
        /*082a*/ 	.byte	0x3f
	.zero		1


	//   ....[50]....
        /*082c*/ 	.word	0x00013ae0
        /*0830*/ 	.word	0x00000011
        /*0834*/ 	.word	0x00030800
        /*0838*/ 	.short	0x0101
        /*083a*/ 	.byte	0x3f
	.zero		1


	//   ....[51]....
        /*083c*/ 	.word	0x00013b00
        /*0840*/ 	.word	0x00000011
        /*0844*/ 	.word	0x00030820
        /*0848*/ 	.short	0x010a
        /*084a*/ 	.byte	0x3f
	.zero		1


	//   ....[52]....
        /*084c*/ 	.word	0x00013e40
        /*0850*/ 	.word	0x00000003
        /*0854*/ 	.word	0x00030840
        /*0858*/ 	.short	0x010a
        /*085a*/ 	.byte	0x3f
	.zero		1


	//   ....[53]....
        /*085c*/ 	.word	0x000142d0
        /*0860*/ 	.word	0x00000003
        /*0864*/ 	.word	0x00000060
        /*0868*/ 	.short	0x010a
        /*086a*/ 	.byte	0x3f
	.zero		1


	//   ....[54]....
        /*086c*/ 	.word	0x00014a30
        /*0870*/ 	.word	0x00000003
        /*0874*/ 	.word	0x00030840
        /*0878*/ 	.short	0x010a
        /*087a*/ 	.byte	0x3f
	.zero		1


	//   ....[55]....
        /*087c*/ 	.word	0x00014ec0
        /*0880*/ 	.word	0x00000009
        /*0884*/ 	.word	0x00000060
        /*0888*/ 	.short	0x010a
        /*088a*/ 	.byte	0x3f
	.zero		1


	//   ....[56]....
        /*088c*/ 	.word	0x00015560
        /*0890*/ 	.word	0x00000002
        /*0894*/ 	.word	0x00030840
        /*0898*/ 	.short	0x010a
        /*089a*/ 	.byte	0x3f
	.zero		1


	//   ....[57]....
        /*089c*/ 	.word	0x000159f0
        /*08a0*/ 	.word	0x00000002
        /*08a4*/ 	.word	0x00000060
        /*08a8*/ 	.short	0x010a
        /*08aa*/ 	.byte	0x3f
	.zero		1


	//   ....[58]....
        /*08ac*/ 	.word	0x00016040
        /*08b0*/ 	.word	0x00000002
        /*08b4*/ 	.word	0x00030860
        /*08b8*/ 	.short	0x010a
        /*08ba*/ 	.byte	0x3f
	.zero		1


	//   ....[59]....
        /*08bc*/ 	.word	0x00016730
        /*08c0*/ 	.word	0x00000000
        /*08c4*/ 	.word	0x00030820
        /*08c8*/ 	.short	0x010a
        /*08ca*/ 	.byte	0x3f
	.zero		1


	//   ....[60]....
        /*08cc*/ 	.word	0x00016920
        /*08d0*/ 	.word	0x00000006
        /*08d4*/ 	.word	0x00000000
        /*08d8*/ 	.short	0x010a
        /*08da*/ 	.byte	0x3f
	.zero		1


	//   ....[61]....
        /*08dc*/ 	.word	0x00016970
        /*08e0*/ 	.word	0x00000003
        /*08e4*/ 	.word	0x00000000
        /*08e8*/ 	.short	0x010a
        /*08ea*/ 	.byte	0x3f
	.zero		1


	//   ....[62]....
        /*08ec*/ 	.word	0x000169d0
        /*08f0*/ 	.word	0x00000012
        /*08f4*/ 	.word	0x00000000
        /*08f8*/ 	.short	0x010a
        /*08fa*/ 	.byte	0x3f
	.zero		1


	//   ....[63]....
        /*08fc*/ 	.word	0x00016a00
        /*0900*/ 	.word	0x00000003
        /*0904*/ 	.word	0x00000000
        /*0908*/ 	.short	0x010a
        /*090a*/ 	.byte	0x3f
	.zero		1


	//   ....[64]....
        /*090c*/ 	.word	0x00016a70
        /*0910*/ 	.word	0x00000003
        /*0914*/ 	.word	0x00030800
        /*0918*/ 	.short	0x010a
        /*091a*/ 	.byte	0x3f
	.zero		1


	//   ....[65]....
        /*091c*/ 	.word	0x00016ac0
        /*0920*/ 	.word	0x0000000b
        /*0924*/ 	.word	0x00030830
        /*0928*/ 	.short	0x010a
        /*092a*/ 	.byte	0x3f
	.zero		1


	//   ....[66]....
        /*092c*/ 	.word	0x00016b20
        /*0930*/ 	.word	0x0000000c
        /*0934*/ 	.word	0x00030830
        /*0938*/ 	.short	0x010a
        /*093a*/ 	.byte	0x3f
	.zero		1


	//   ....[67]....
        /*093c*/ 	.word	0x00016b80
        /*0940*/ 	.word	0x00000009
        /*0944*/ 	.word	0x00030850
        /*0948*/ 	.short	0x010a
        /*094a*/ 	.byte	0x3f
	.zero		1


	//   ....[68]....
        /*094c*/ 	.word	0x00016be0
        /*0950*/ 	.word	0x00000004
        /*0954*/ 	.word	0x00030830
        /*0958*/ 	.short	0x010a
        /*095a*/ 	.byte	0x3f
	.zero		1


	//   ....[69]....
        /*095c*/ 	.word	0x00016c40
        /*0960*/ 	.word	0x00000003
        /*0964*/ 	.word	0x00030850
        /*0968*/ 	.short	0x010a
        /*096a*/ 	.byte	0x3f
	.zero		1


	//   ....[70]....
        /*096c*/ 	.word	0x00016ca0
        /*0970*/ 	.word	0x00000004
        /*0974*/ 	.word	0x00030830
        /*0978*/ 	.short	0x010a
        /*097a*/ 	.byte	0x3f
	.zero		1


	//   ....[71]....
        /*097c*/ 	.word	0x00016d00
        /*0980*/ 	.word	0x00000003
        /*0984*/ 	.word	0x00030850
        /*0988*/ 	.short	0x010a
        /*098a*/ 	.byte	0x3f
	.zero		1


	//   ....[72]....
        /*098c*/ 	.word	0x00016d60
        /*0990*/ 	.word	0x00000007
        /*0994*/ 	.word	0x00030850
        /*0998*/ 	.short	0x010a
        /*099a*/ 	.byte	0x3f
	.zero		1


	//   ....[73]....
        /*099c*/ 	.word	0x00016eb0
        /*09a0*/ 	.word	0x00000000
        /*09a4*/ 	.word	0x00030840
        /*09a8*/ 	.short	0x010a
        /*09aa*/ 	.byte	0x3f
	.zero		1


	//   ....[74]....
        /*09ac*/ 	.word	0x00017b10
        /*09b0*/ 	.word	0x00000011
        /*09b4*/ 	.word	0x00030820
        /*09b8*/ 	.short	0x010a
        /*09ba*/ 	.byte	0x3f
	.zero		1


	//   ....[75]....
        /*09bc*/ 	.word	0x00017b60
        /*09c0*/ 	.word	0x00000003
        /*09c4*/ 	.word	0x00030840
        /*09c8*/ 	.short	0x010a
        /*09ca*/ 	.byte	0x3f
	.zero		1


	//   ....[76]....
        /*09cc*/ 	.word	0x00017bb0
        /*09d0*/ 	.word	0x00000003
        /*09d4*/ 	.word	0x00000060
        /*09d8*/ 	.short	0x010a
        /*09da*/ 	.byte	0x3f
	.zero		1


	//   ....[77]....
        /*09dc*/ 	.word	0x00017c00
        /*09e0*/ 	.word	0x00000003
        /*09e4*/ 	.word	0x00030840
        /*09e8*/ 	.short	0x010a
        /*09ea*/ 	.byte	0x3f
	.zero		1


	//   ....[78]....
        /*09ec*/ 	.word	0x00017c50
        /*09f0*/ 	.word	0x00000009
        /*09f4*/ 	.word	0x00000060
        /*09f8*/ 	.short	0x010a
        /*09fa*/ 	.byte	0x3f
	.zero		1


	//   ....[79]....
        /*09fc*/ 	.word	0x00017ca0
        /*0a00*/ 	.word	0x00000002
        /*0a04*/ 	.word	0x00030840
        /*0a08*/ 	.short	0x010a
        /*0a0a*/ 	.byte	0x3f
	.zero		1


	//   ....[80]....
        /*0a0c*/ 	.word	0x00017cf0
        /*0a10*/ 	.word	0x00000002
        /*0a14*/ 	.word	0x00000060
        /*0a18*/ 	.short	0x010a
        /*0a1a*/ 	.byte	0x3f
	.zero		1


	//   ....[81]....
        /*0a1c*/ 	.word	0x00017d40
        /*0a20*/ 	.word	0x00000002
        /*0a24*/ 	.word	0x00030860
        /*0a28*/ 	.short	0x010a
        /*0a2a*/ 	.byte	0x3f
	.zero		1


	//   ....[82]....
        /*0a2c*/ 	.word	0x00017e30
        /*0a30*/ 	.word	0x00000000
        /*0a34*/ 	.word	0x00030820
        /*0a38*/ 	.short	0x010a
        /*0a3a*/ 	.byte	0x3f
	.zero		1


	//   ....[83]....
        /*0a3c*/ 	.word	0x00017fd0
        /*0a40*/ 	.word	0x00000006
        /*0a44*/ 	.word	0x00000000
        /*0a48*/ 	.short	0x010a
        /*0a4a*/ 	.byte	0x3f
	.zero		1


	//   ....[84]....
        /*0a4c*/ 	.word	0x00018020
        /*0a50*/ 	.word	0x00000003
        /*0a54*/ 	.word	0x00000000
        /*0a58*/ 	.short	0x010a
        /*0a5a*/ 	.byte	0x3f
	.zero		1


	//   ....[85]....
        /*0a5c*/ 	.word	0x00018070
        /*0a60*/ 	.word	0x00000012
        /*0a64*/ 	.word	0x00000000
        /*0a68*/ 	.short	0x010a
        /*0a6a*/ 	.byte	0x3f
	.zero		1


	//----- nvinfo : EIATTR_NUM_MBARRIERS
	.align		4
.L_769:
        /*0a6c*/ 	.byte	0x03, 0x38
        /*0a6e*/ 	.short	0x0016


	//----- nvinfo : EIATTR_EXIT_INSTR_OFFSETS
	.align		4
        /*0a70*/ 	.byte	0x04, 0x1c
        /*0a72*/ 	.short	(.L_771 - .L_770)


	//   ....[0]....
.L_770:
        /*0a74*/ 	.word	0x00000a10


	//   ....[1]....
        /*0a78*/ 	.word	0x00011720


	//   ....[2]....
        /*0a7c*/ 	.word	0x00016a50


	//----- nvinfo : EIATTR_MAX_THREADS
	.align		4
.L_771:
        /*0a80*/ 	.byte	0x04, 0x05
        /*0a82*/ 	.short	(.L_773 - .L_772)
.L_772:
        /*0a84*/ 	.word	0x00000180
        /*0a88*/ 	.word	0x00000001
        /*0a8c*/ 	.word	0x00000001


	//----- nvinfo : EIATTR_CRS_STACK_SIZE
	.align		4
.L_773:
        /*0a90*/ 	.byte	0x04, 0x1e
        /*0a92*/ 	.short	(.L_775 - .L_774)
.L_774:
        /*0a94*/ 	.word	0x00000000


	//----- nvinfo : EIATTR_CBANK_PARAM_SIZE
	.align		4
.L_775:
        /*0a98*/ 	.byte	0x03, 0x19
        /*0a9a*/ 	.short	0x0af0


	//----- nvinfo : EIATTR_PARAM_CBANK
	.align		4
        /*0a9c*/ 	.byte	0x04, 0x0a
        /*0a9e*/ 	.short	(.L_777 - .L_776)
	.align		4
.L_776:
        /*0aa0*/ 	.word	index@(.nv.constant0._ZN7cutlass13device_kernelIN5flash11enable_sm90INS1_16FlashAttnFwdSm90INS1_25CollectiveMainloopFwdSm90ILi2EN4cute5tupleIJNS5_1CILi1EEES8_S8_EEENS6_IJNS7_ILi128EEENS7_ILi96EEENS7_ILi192EEEEEELi192ENS_6half_tEfNS_4arch4Sm90ELb0ELb1ELb1ELb0ELb0ELb0ELb0ELb1ELb1ELb1ELb0ELb0EEENS1_21CollectiveEpilogueFwdINS6_IJSA_SC_SB_EEES9_SE_SG_Li256ELb0ELb1ELb0ELb0EEENS1_30DynamicPersistentTileSchedulerILi256ELi128ELb0ELb1ELb1EEEEEEEEEvNT_6ParamsE)
        /*0aa4*/ 	.short	0x0210
        /*0aa6*/ 	.short	0x0af0


	//----- nvinfo : EIATTR_SW_WAR
	.align		4
.L_777:
        /*0aa8*/ 	.byte	0x04, 0x36
        /*0aaa*/ 	.short	(.L_779 - .L_778)
.L_778:
        /*0aac*/ 	.word	0x00000008
.L_779:


//--------------------- .nv.info._ZN7cutlass13device_kernelIN5flash11enable_sm90INS1_16FlashAttnFwdSm90INS1_25CollectiveMainloopFwdSm90ILi2EN4cute5tupleIJNS5_1CILi1EEES8_S8_EEENS6_IJNS7_ILi128EEENS7_ILi96EEENS7_ILi192EEEEEELi192ENS_6half_tEfNS_4arch4Sm90ELb0ELb1ELb1ELb1ELb0ELb0ELb0ELb1ELb1ELb1ELb0ELb0EEENS1_21CollectiveEpilogueFwdINS6_IJSA_SC_SB_EEES9_SE_SG_Li256ELb1ELb1ELb0ELb0EEENS1_36VarlenDynamicPersistentTileSchedulerILi128ELi96ELi256ELi128ELb0ELb1ELb1ELb1ELb0ELb1EEEEEEEEEvNT_6ParamsE --------------------------
	.section	.nv.info._ZN7cutlass13device_kernelIN5flash11enable_sm90INS1_16FlashAttnFwdSm90INS1_25CollectiveMainloopFwdSm90ILi2EN4cute5tupleIJNS5_1CILi1EEES8_S8_EEENS6_IJNS7_ILi128EEENS7_ILi96EEENS7_ILi192EEEEEELi192ENS_6half_tEfNS_4arch4Sm90ELb0ELb1ELb1ELb1ELb0ELb0ELb0ELb1ELb1ELb1ELb0ELb0EEENS1_21CollectiveEpilogueFwdINS6_IJSA_SC_SB_EEES9_SE_SG_Li256ELb1ELb1ELb0ELb0EEENS1_36VarlenDynamicPersistentTileSchedulerILi128ELi96ELi256ELi128ELb0ELb1ELb1ELb1ELb0ELb1EEEEEEEEEvNT_6ParamsE,"",@"SHT_CUDA_INFO"
	.sectionflags	@""
	.align	4


	//----- nvinfo : EIATTR_CUDA_API_VERSION
	.align		4
        /*0000*/ 	.byte	0x04, 0x37
        /*0002*/ 	.short	(.L_781 - .L_780)
.L_780:
        /*0004*/ 	.word	0x00000082


	//----- nvinfo : EIATTR_KPARAM_INFO
	.align		4
.L_781:
        /*0008*/ 	.byte	0x04, 0x17
        /*000a*/ 	.short	(.L_783 - .L_782)
.L_782:
        /*000c*/ 	.word	0x00000000
        /*0010*/ 	.short	0x0000
        /*0012*/ 	.short	0x0070
        /*0014*/ 	.byte	0x00, 0xf0, 0x01, 0x2a


	//----- nvinfo : EIATTR_SPARSE_MMA_MASK
	.align		4
.L_783:
        /*0018*/ 	.byte	0x03, 0x50
        /*001a*/ 	.short	0x0000


	//----- nvinfo : EIATTR_MAXREG_COUNT
	.align		4
        /*001c*/ 	.byte	0x03, 0x1b
        /*001e*/ 	.short	0x00a8


	//----- nvinfo : EIATTR_NUM_BARRIERS
	.align		4
        /*0020*/ 	.byte	0x02, 0x4c
        /*0022*/ 	.byte	0x09
	.zero		1


	//----- nvinfo : EIATTR_EXTERNS
	.align		4
        /*0024*/ 	.byte	0x04, 0x0f
        /*0026*/ 	.short	(.L_785 - .L_784)


	//   ....[0]....
	.align		4
.L_784:
        /*0028*/ 	.word	index@(__assertfail)


	//----- nvinfo : EIATTR_ANNOTATIONS
	.align		4
.L_785:
        /*002c*/ 	.byte	0x04, 0x55
        /*002e*/ 	.short	(.L_787 - .L_786)


	//   ....[0]....
.L_786:
        /* <DEDUP_REMOVED lines=65> */


	//----- nvinfo : EIATTR_MERCURY_ISA_VERSION
	.align		4
.L_787:
        /*0428*/ 	.byte	0x03, 0x5f
        /*042a*/ 	.short	0x0101


	//----- nvinfo : EIATTR_UNUSED_LOAD_BYTE_OFFSET
	.align		4
        /*042c*/ 	.byte	0x04, 0x44
        /*042e*/ 	.short	(.L_789 - .L_788)


	//   ....[0]....
.L_788:
        /*0430*/ 	.word	0x00000a10
        /*0434*/ 	.word	0x0000fff0


	//   ....[1]....
        /*0438*/ 	.word	0x0000f470
        /*043c*/ 	.word	0x0000fff0


	//----- nvinfo : EIATTR_INT_WARP_WIDE_INSTR_OFFSETS
	.align		4
.L_789:
        /*0440*/ 	.byte	0x04, 0x31
        /*0442*/ 	.short	(.L_791 - .L_790)


	//   ....[0]....
.L_790:
        /*0444*/ 	.word	0x00000130


	//   ....[1]....
        /*0448*/ 	.word	0x00000170


	//   ....[2]....
        /*044c*/ 	.word	0x000001e0


	//   ....[3]....
        /*0450*/ 	.word	0x000133e0


	//   ....[4]....
        /*0454*/ 	.word	0x00013480


	//   ....[5]....
        /*0458*/ 	.word	0x000173c0


	//   ....[6]....
        /*045c*/ 	.word	0x00017430


	//----- nvinfo : EIATTR_COOP_GROUP_MASK_REGIDS
	.align		4
.L_791:
        /*0460*/ 	.byte	0x04, 0x29
        /*0462*/ 	.short	(.L_793 - .L_792)


	//   ....[0]....
.L_792:
        /*0464*/ 	.word	0xffffffff


	//   ....[1]....
        /*0468*/ 	.word	0xffffffff


	//   ....[2]....
        /*046c*/ 	.word	0xffffffff


	//   ....[3]....
        /*0470*/ 	.word	0xffffffff


	//   ....[4]....
        /*0474*/ 	.word	0xffffffff


	//   ....[5]....
        /*0478*/ 	.word	0xffffffff


	//   ....[6]....
        /*047c*/ 	.word	0xffffffff


	//   ....[7]....
        /*0480*/ 	.word	0xffffffff


	//   ....[8]....
        /*0484*/ 	.word	0xffffffff


	//   ....[9]....
        /*0488*/ 	.word	0xffffffff


	//   ....[10]....
        /*048c*/ 	.word	0xffffffff


	//   ....[11]....
        /*0490*/ 	.word	0xffffffff


	//   ....[12]....
        /*0494*/ 	.word	0xffffffff


	//   ....[13]....
        /*0498*/ 	.word	0xffffffff


	//   ....[14]....
        /*049c*/ 	.word	0xffffffff


	//   ....[15]....
        /*04a0*/ 	.word	0xffffffff


	//   ....[16]....
        /*04a4*/ 	.word	0xffffffff


	//   ....[17]....
        /*04a8*/ 	.word	0xffffffff


	//   ....[18]....
        /*04ac*/ 	.word	0xffffffff


	//   ....[19]....
        /*04b0*/ 	.word	0xffffffff


	//   ....[20]....
        /*04b4*/ 	.word	0xffffffff


	//   ....[21]....
        /*04b8*/ 	.word	0xffffffff


	//   ....[22]....
        /*04bc*/ 	.word	0xffffffff


	//   ....[23]....
        /*04c0*/ 	.word	0xffffffff


	//   ....[24]....
        /*04c4*/ 	.word	0xffffffff


	//   ....[25]....
        /*04c8*/ 	.word	0xffffffff


	//   ....[26]....
        /*04cc*/ 	.word	0xffffffff


	//   ....[27]....
        /*04d0*/ 	.word	0xffffffff


	//   ....[28]....
        /*04d4*/ 	.word	0xffffffff


	//   ....[29]....
        /*04d8*/ 	.word	0xffffffff


	//   ....[30]....
        /*04dc*/ 	.word	0xffffffff


	//   ....[31]....
        /*04e0*/ 	.word	0xffffffff


	//   ....[32]....
        /*04e4*/ 	.word	0xffffffff


	//   ....[33]....
        /*04e8*/ 	.word	0xffffffff


	//   ....[34]....
        /*04ec*/ 	.word	0xffffffff


	//   ....[35]....
        /*04f0*/ 	.word	0xffffffff


	//   ....[36]....
        /*04f4*/ 	.word	0xffffffff


	//   ....[37]....
        /*04f8*/ 	.word	0xffffffff


	//   ....[38]....
        /*04fc*/ 	.word	0xffffffff


	//   ....[39]....
        /*0500*/ 	.word	0xffffffff


	//   ....[40]....
        /*0504*/ 	.word	0xffffffff


	//   ....[41]....
        /*0508*/ 	.word	0xffffffff


	//   ....[42]....
        /*050c*/ 	.word	0xffffffff


	//   ....[43]....
        /*0510*/ 	.word	0xffffffff


	//   ....[44]....
        /*0514*/ 	.word	0xffffffff


	//   ....[45]....
        /*0518*/ 	.word	0xffffffff


	//   ....[46]....
        /*051c*/ 	.word	0xffffffff


	//   ....[47]....
        /*0520*/ 	.word	0xffffffff


	//   ....[48]....
        /*0524*/ 	.word	0xffffffff


	//   ....[49]....
        /*0528*/ 	.word	0xffffffff


	//   ....[50]....
        /*052c*/ 	.word	0xffffffff


	//   ....[51]....
        /*0530*/ 	.word	0xffffffff


	//   ....[52]....
        /*0534*/ 	.word	0xffffffff


	//   ....[53]....
        /*0538*/ 	.word	0xffffffff


	//   ....[54]....
        /*053c*/ 	.word	0xffffffff


	//   ....[55]....
        /*0540*/ 	.word	0xffffffff


	//   ....[56]....
        /*0544*/ 	.word	0xffffffff


	//   ....[57]....
        /*0548*/ 	.word	0xffffffff


	//   ....[58]....
        /*054c*/ 	.word	0xffffffff


	//   ....[59]....
        /*0550*/ 	.word	0xffffffff


	//   ....[60]....
        /*0554*/ 	.word	0xffffffff


	//   ....[61]....
        /*0558*/ 	.word	0xffffffff


	//   ....[62]....
        /*055c*/ 	.word	0xffffffff


	//   ....[63]....
        /*0560*/ 	.word	0xffffffff


	//   ....[64]....
        /*0564*/ 	.word	0xffffffff


	//   ....[65]....
        /*0568*/ 	.word	0xffffffff


	//   ....[66]....
        /*056c*/ 	.word	0xffffffff


	//   ....[67]....
        /*0570*/ 	.word	0xffffffff


	//   ....[68]....
        /*0574*/ 	.word	0xffffffff


	//   ....[69]....
        /*0578*/ 	.word	0xffffffff


	//   ....[70]....
        /*057c*/ 	.word	0xffffffff


	//   ....[71]....
        /*0580*/ 	.word	0xffffffff


	//   ....[72]....
        /*0584*/ 	.word	0xffffffff


	//   ....[73]....
        /*0588*/ 	.word	0xffffffff


	//   ....[74]....
        /*058c*/ 	.word	0xffffffff


	//   ....[75]....
        /*0590*/ 	.word	0xffffffff


	//   ....[76]....
        /*0594*/ 	.word	0xffffffff


	//   ....[77]....
        /*0598*/ 	.word	0xffffffff


	//   ....[78]....
        /*059c*/ 	.word	0xffffffff


	//   ....[79]....
        /*05a0*/ 	.word	0xffffffff


	//   ....[80]....
        /*05a4*/ 	.word	0xffffffff


	//   ....[81]....
        /*05a8*/ 	.word	0xffffffff


	//   ....[82]....
        /*05ac*/ 	.word	0xffffffff


	//   ....[83]....
        /*05b0*/ 	.word	0xffffffff


	//   ....[84]....
        /*05b4*/ 	.word	0xffffffff


	//   ....[85]....
        /*05b8*/ 	.word	0xffffffff


	//   ....[86]....
        /*05bc*/ 	.word	0xffffffff


	//   ....[87]....
        /*05c0*/ 	.word	0xffffffff


	//   ....[88]....
        /*05c4*/ 	.word	0xffffffff


	//   ....[89]....
        /*05c8*/ 	.word	0xffffffff


	//   ....[90]....
        /*05cc*/ 	.word	0xffffffff


	//   ....[91]....
        /*05d0*/ 	.word	0xffffffff


	//   ....[92]....
        /*05d4*/ 	.word	0xffffffff


	//   ....[93]....
        /*05d8*/ 	.word	0xffffffff


	//   ....[94]....
        /*05dc*/ 	.word	0xffffffff


	//   ....[95]....
        /*05e0*/ 	.word	0xffffffff


	//   ....[96]....
        /*05e4*/ 	.word	0xffffffff


	//   ....[97]....
        /*05e8*/ 	.word	0xffffffff


	//   ....[98]....
        /*05ec*/ 	.word	0xffffffff


	//   ....[99]....
        /*05f0*/ 	.word	0xffffffff


	//   ....[100]....
        /*05f4*/ 	.word	0xffffffff


	//   ....[101]....
        /*05f8*/ 	.word	0xffffffff


	//   ....[102]....
        /*05fc*/ 	.word	0xffffffff


	//   ....[103]....
        /*0600*/ 	.word	0xffffffff


	//   ....[104]....
        /*0604*/ 	.word	0xffffffff


	//   ....[105]....
        /*0608*/ 	.word	0x0500000f


	//   ....[106]....
        /*060c*/ 	.word	0x0500000f


	//   ....[107]....
        /*0610*/ 	.word	0x0500000f


	//   ....[108]....
        /*0614*/ 	.word	0x0500000f


	//   ....[109]....
        /*0618*/ 	.word	0x0500000f


	//   ....[110]....
        /*061c*/ 	.word	0x0500000f


	//   ....[111]....
        /*0620*/ 	.word	0x0500000f


	//   ....[112]....
        /*0624*/ 	.word	0x0500000f


	//   ....[113]....
        /*0628*/ 	.word	0x0500000f


	//   ....[114]....
        /*062c*/ 	.word	0x0500000f


	//   ....[115]....
        /*0630*/ 	.word	0x0500000f


	//   ....[116]....
        /*0634*/ 	.word	0x0500000f


	//   ....[117]....
        /*0638*/ 	.word	0x0500000f


	//   ....[118]....
        /*063c*/ 	.word	0x0500000f


	//   ....[119]....
        /*0640*/ 	.word	0x0500000f


	//   ....[120]....
        /*0644*/ 	.word	0x0500000f


	//   ....[121]....
        /*0648*/ 	.word	0x0500000f


	//   ....[122]....
        /*064c*/ 	.word	0x0500000f


	//   ....[123]....
        /*0650*/ 	.word	0x0500000f


	//   ....[124]....
        /*0654*/ 	.word	0x0500000f


	//   ....[125]....
        /*0658*/ 	.word	0x0500000f


	//   ....[126]....
        /*065c*/ 	.word	0x0500000f


	//   ....[127]....
        /*0660*/ 	.word	0x0500000f


	//   ....[128]....
        /*0664*/ 	.word	0x0500000f


	//   ....[129]....
        /*0668*/ 	.word	0x0500000f


	//   ....[130]....
        /*066c*/ 	.word	0x0500000f


	//   ....[131]....
        /*0670*/ 	.word	0x0500000f


	//   ....[132]....
        /*0674*/ 	.word	0x0500000f


	//   ....[133]....
        /*0678*/ 	.word	0x0500000f


	//   ....[134]....
        /*067c*/ 	.word	0x0500000f


	//   ....[135]....
        /*0680*/ 	.word	0x0500000f


	//   ....[136]....
        /*0684*/ 	.word	0x0500000f


	//   ....[137]....
        /*0688*/ 	.word	0x0500000f


	//   ....[138]....
        /*068c*/ 	.word	0x0500000f


	//   ....[139]....
        /*0690*/ 	.word	0x0500000f


	//----- nvinfo : EIATTR_COOP_GROUP_INSTR_OFFSETS
	.align		4
.L_793:
        /*0694*/ 	.byte	0x04, 0x28
        /*0696*/ 	.short	(.L_795 - .L_794)


	//   ....[0]....
.L_794:
        /*0698*/ 	.word	0x00000060


	//   ....[1]....
        /*069c*/ 	.word	0x00000140


	//   ....[2]....
        /*06a0*/ 	.word	0x00000190


	//   ....[3]....
        /*06a4*/ 	.word	0x000003c0


	//   ....[4]....
        /*06a8*/ 	.word	0x00000520


	//   ....[5]....
        /*06ac*/ 	.word	0x00000640


	//   ....[6]....
        /*06b0*/ 	.word	0x000007a0


	//   ....[7]....
        /*06b4*/ 	.word	0x00001aa0


	//   ....[8]....
        /*06b8*/ 	.word	0x00002860


	//   ....[9]....
        /*06bc*/ 	.word	0x000034e0


	//   ....[10]....
        /*06c0*/ 	.word	0x00003b20


	//   ....[11]....
        /*06c4*/ 	.word	0x00003c50


	//   ....[12]....
        /*06c8*/ 	.word	0x000041c0


	//   ....[13]....
        /*06cc*/ 	.word	0x00004260


	//   ....[14]....
        /*06d0*/ 	.word	0x000064b0


	//   ....[15]....
        /*06d4*/ 	.word	0x00006770


	//   ....[16]....
        /*06d8*/ 	.word	0x000074c0


	//   ....[17]....
        /*06dc*/ 	.word	0x000075d0


	//   ....[18]....
        /*06e0*/ 	.word	0x00007ba0


	//   ....[19]....
        /*06e4*/ 	.word	0x00007c30


	//   ....[20]....
        /*06e8*/ 	.word	0x00009de0


	//   ....[21]....
        /*06ec*/ 	.word	0x00009e00


	//   ....[22]....
        /*06f0*/ 	.word	0x0000a280


	//   ....[23]....
        /*06f4*/ 	.word	0x0000a2f0


	//   ....[24]....
        /*06f8*/ 	.word	0x0000c030


	//   ....[25]....
        /*06fc*/ 	.word	0x0000c480


	//   ....[26]....
        /*0700*/ 	.word	0x0000d1e0


	//   ....[27]....
        /*0704*/ 	.word	0x0000d300


	//   ....[28]....
        /*0708*/ 	.word	0x0000d8c0


	//   ....[29]....
        /*070c*/ 	.word	0x0000d920


	//   ....[30]....
        /*0710*/ 	.word	0x0000e9a0


	//   ....[31]....
        /*0714*/ 	.word	0x0000e9e0


	//   ....[32]....
        /*0718*/ 	.word	0x0000eae0


	//   ....[33]....
        /*071c*/ 	.word	0x0000eb00


	//   ....[34]....
        /*0720*/ 	.word	0x000102f0


	//   ....[35]....
        /*0724*/ 	.word	0x00010320


	//   ....[36]....
        /*0728*/ 	.word	0x00010350


	//   ....[37]....
        /*072c*/ 	.word	0x000103c0


	//   ....[38]....
        /*0730*/ 	.word	0x00010a80


	//   ....[39]....
        /*0734*/ 	.word	0x00010aa0


	//   ....[40]....
        /*0738*/ 	.word	0x00010bc0


	//   ....[41]....
        /*073c*/ 	.word	0x00010be0


	//   ....[42]....
        /*0740*/ 	.word	0x00010cf0


	//   ....[43]....
        /*0744*/ 	.word	0x00010d10


	//   ....[44]....
        /*0748*/ 	.word	0x00010e30


	//   ....[45]....
        /*074c*/ 	.word	0x00010e50


	//   ....[46]....
        /*0750*/ 	.word	0x000117e0


	//   ....[47]....
        /*0754*/ 	.word	0x00011810


	//   ....[48]....
        /*0758*/ 	.word	0x00011930


	//   ....[49]....
        /*075c*/ 	.word	0x00011950


	//   ....[50]....
        /*0760*/ 	.word	0x00011a60


	//   ....[51]....
        /*0764*/ 	.word	0x00011a80


	//   ....[52]....
        /*0768*/ 	.word	0x00011ba0


	//   ....[53]....
        /*076c*/ 	.word	0x00011bc0


	//   ....[54]....
        /*0770*/ 	.word	0x00011d70


	//   ....[55]....
        /*0774*/ 	.word	0x00011f60


	//   ....[56]....
        /*0778*/ 	.word	0x00011f90


	//   ....[57]....
        /*077c*/ 	.word	0x00011fc0


	//   ....[58]....
        /*0780*/ 	.word	0x00011ff0


	//   ....[59]....
        /*0784*/ 	.word	0x00012020


	//   ....[60]....
        /*0788*/ 	.word	0x00012050


	//   ....[61]....
        /*078c*/ 	.word	0x000121d0


	//   ....[62]....
        /*0790*/ 	.word	0x00012200


	//   ....[63]....
        /*0794*/ 	.word	0x00012230


	//   ....[64]....
        /*0798*/ 	.word	0x00012260


	//   ....[65]....
        /*079c*/ 	.word	0x00012290


	//   ....[66]....
        /*07a0*/ 	.word	0x000122c0


	//   ....[67]....
        /*07a4*/ 	.word	0x00012370


	//   ....[68]....
        /*07a8*/ 	.word	0x000123d0


	//   ....[69]....
        /*07ac*/ 	.word	0x00012460


	//   ....[70]....
        /*07b0*/ 	.word	0x000139c0


	//   ....[71]....
        /*07b4*/ 	.word	0x00014610


	//   ....[72]....
        /*07b8*/ 	.word	0x00014660


	//   ....[73]....
        /*07bc*/ 	.word	0x00014680


	//   ....[74]....
        /*07c0*/ 	.word	0x000146c0


	//   ....[75]....
        /*07c4*/ 	.word	0x000147f0


	//   ....[76]....
        /*07c8*/ 	.word	0x00014800


	//   ....[77]....
        /*07cc*/ 	.word	0x000148a0


	//   ....[78]....
        /*07d0*/ 	.word	0x000148b0


	//   ....[79]....
        /*07d4*/ 	.word	0x00014950


	//   ....[80]....
        /*07d8*/ 	.word	0x00014960


	//   ....[81]....
        /*07dc*/ 	.word	0x00014a00


	//   ....[82]....
        /*07e0*/ 	.word	0x00014a10


	//   ....[83]....
        /*07e4*/ 	.word	0x00014a90


	//   ....[84]....
        /*07e8*/ 	.word	0x00014ac0


	//   ....[85]....
        /*07ec*/ 	.word	0x00014ae0


	//   ....[86]....
        /*07f0*/ 	.word	0x00014af0


	//   ....[87]....
        /*07f4*/ 	.word	0x00017bd0


	//   ....[88]....
        /*07f8*/ 	.word	0x00017c30


	//   ....[89]....
        /*07fc*/ 	.word	0x00017c60


	//   ....[90]....
        /*0800*/ 	.word	0x00017c70


	//   ....[91]....
        /*0804*/ 	.word	0x00017ca0


	//   ....[92]....
        /*0808*/ 	.word	0x00017cd0


	//   ....[93]....
        /*080c*/ 	.word	0x00017d00


	//   ....[94]....
        /*0810*/ 	.word	0x00017d30


	//   ....[95]....
        /*0814*/ 	.word	0x00017ec0


	//   ....[96]....
        /*0818*/ 	.word	0x00017ef0


	//   ....[97]....
        /*081c*/ 	.word	0x00017f20


	//   ....[98]....
        /*0820*/ 	.word	0x00017f50


	//   ....[99]....
        /*0824*/ 	.word	0x00017f80


	//   ....[100]....
        /*0828*/ 	.word	0x00017fb0


	//   ....[101]....
        /*082c*/ 	.word	0x00018070


	//   ....[102]....
        /*0830*/ 	.word	0x00018090


	//   ....[103]....
        /*0834*/ 	.word	0x00018100


	//   ....[104]....
        /*0838*/ 	.word	0x000187e0


	//   ....[105]....
        /*083c*/ 	.word	0x00018e90


	//   ....[106]....
        /*0840*/ 	.word	0x00019060


	//   ....[107]....
        /*0844*/ 	.word	0x000190b0


	//   ....[108]....
        /*0848*/ 	.word	0x000191e0


	//   ....[109]....
        /*084c*/ 	.word	0x00019230


	//   ....[110]....
        /*0850*/ 	.word	0x00019370


	//   ....[111]....
        /*0854*/ 	.word	0x000193e0


	//   ....[112]....
        /*0858*/ 	.word	0x00019510


	//   ....[113]....
        /*085c*/ 	.word	0x00019560


	//   ....[114]....
        /*0860*/ 	.word	0x00019690


	//   ....[115]....
        /*0864*/ 	.word	0x000196e0


	//   ....[116]....
        /*0868*/ 	.word	0x00019810


	//   ....[117]....
        /*086c*/ 	.word	0x00019860


	//   ....[118]....
        /*0870*/ 	.word	0x00019970


	//   ....[119]....
        /*0874*/ 	.word	0x000199e0


	//   ....[120]....
        /*0878*/ 	.word	0x00019af0


	//   ....[121]....
        /*087c*/ 	.word	0x00019b40


	//   ....[122]....
        /*0880*/ 	.word	0x00019e70


	//   ....[123]....
        /*0884*/ 	.word	0x00019f10


	//   ....[124]....
        /*0888*/ 	.word	0x0001a040


	//   ....[125]....
        /*088c*/ 	.word	0x0001a0b0


	//   ....[126]....
        /*0890*/ 	.word	0x0001a130


	//   ....[127]....
        /*0894*/ 	.word	0x0001a1b0


	//   ....[128]....
        /*0898*/ 	.word	0x0001a230


	//   ....[129]....
        /*089c*/ 	.word	0x0001a2c0


	//   ....[130]....
        /*08a0*/ 	.word	0x0001a360


	//   ....[131]....
        /*08a4*/ 	.word	0x0001a400


	//   ....[132]....
        /*08a8*/ 	.word	0x0001a470


	//   ....[133]....
        /*08ac*/ 	.word	0x0001a4e0


	//   ....[134]....
        /*08b0*/ 	.word	0x0001a550


	//   ....[135]....
        /*08b4*/ 	.word	0x0001a5d0


	//   ....[136]....
        /*08b8*/ 	.word	0x0001a650


	//   ....[137]....
        /*08bc*/ 	.word	0x0001a6f0


	//   ....[138]....
        /*08c0*/ 	.word	0x0001a780


	//   ....[139]....
        /*08c4*/ 	.word	0x0001a8b0


	//----- nvinfo : EIATTR_REG_RECONFIG
	.align		4
.L_795:
        /*08c8*/ 	.byte	0x01, 0x54
	.zero		2


	//----- nvinfo : EIATTR_SYSCALL_OFFSETS
	.align		4
        /*08cc*/ 	.byte	0x04, 0x46
        /*08ce*/ 	.short	(.L_797 - .L_796)


	//   ....[0]....
.L_796:
        /*08d0*/ 	.word	0x00001c80


	//   ....[1]....
        /*08d4*/ 	.word	0x000135f0


	//   ....[2]....
        /*08d8*/ 	.word	0x00013740


	//   ....[3]....
        /*08dc*/ 	.word	0x00013830


	//   ....[4]....
        /*08e0*/ 	.word	0x00014170


	//----- nvinfo : EIATTR_MBARRIER_INSTR_OFFSETS
	.align		4
.L_797:
        /*08e4*/ 	.byte	0x04, 0x39
        /*08e6*/ 	.short	(.L_799 - .L_798)


	//   ....[0]....
.L_798:
        /*08e8*/ 	.word	0x00000270
        /*08ec*/ 	.word	0x000000ff
        /*08f0*/ 	.word	0x00030800
        /*08f4*/ 	.short	0x0100
        /*08f6*/ 	.byte	0x08
	.zero		1


	//   ....[1]....
        /*08f8*/ 	.word	0x00000280
        /*08fc*/ 	.word	0x000000ff
        /*0900*/ 	.word	0x00030820
        /*0904*/ 	.short	0x0100
        /*0906*/ 	.byte	0x08
	.zero		1


	//   ....[2]....
        /*0908*/ 	.word	0x00000370
        /*090c*/ 	.word	0x000000ff
        /*0910*/ 	.word	0x00030830
        /*0914*/ 	.short	0x0100
        /*0916*/ 	.byte	0x08
	.zero		1


	//   ....[3]....
        /*0918*/ 	.word	0x00000380
        /*091c*/ 	.word	0x000000ff
        /*0920*/ 	.word	0x00030840
        /*0924*/ 	.short	0x0100
        /*0926*/ 	.byte	0x08
	.zero		1


	//   ....[4]....
        /*0928*/ 	.word	0x00000390
        /*092c*/ 	.word	0x000000ff
        /*0930*/ 	.word	0x00030838
        /*0934*/ 	.short	0x0100
        /*0936*/ 	.byte	0x08
	.zero		1


	//   ....[5]....
        /*0938*/ 	.word	0x000003a0
        /*093c*/ 	.word	0x000000ff
        /*0940*/ 	.word	0x00030848
        /*0944*/ 	.short	0x0100
        /*0946*/ 	.byte	0x08
	.zero		1


	//   ....[6]....
        /*0948*/ 	.word	0x000004d0
        /*094c*/ 	.word	0x000000ff
        /*0950*/ 	.word	0x00030850
        /*0954*/ 	.short	0x0100
        /*0956*/ 	.byte	0x08
	.zero		1


	//   ....[7]....
        /*0958*/ 	.word	0x000004e0
        /*095c*/ 	.word	0x000000ff
        /*0960*/ 	.word	0x00030860
        /*0964*/ 	.short	0x0100
        /*0966*/ 	.byte	0x08
	.zero		1


	//   ....[8]....
        /*0968*/ 	.word	0x000004f0
        /*096c*/ 	.word	0x000000ff
        /*0970*/ 	.word	0x00030858
        /*0974*/ 	.short	0x0100
        /*0976*/ 	.byte	0x08
	.zero		1


	//   ....[9]....
        /*0978*/ 	.word	0x00000500
        /*097c*/ 	.word	0x000000ff
        /*0980*/ 	.word	0x00030868
        /*0984*/ 	.short	0x0100
        /*0986*/ 	.byte	0x08
	.zero		1


	//   ....[10]....
        /*0988*/ 	.word	0x000005f0
        /*098c*/ 	.word	0x000000ff
        /*0990*/ 	.word	0x00030870
        /*0994*/ 	.short	0x0100
        /*0996*/ 	.byte	0x06
	.zero		1


	//   ....[11]....
        /*0998*/ 	.word	0x00000600
        /*099c*/ 	.word	0x000000ff
        /*09a0*/ 	.word	0x00030880
        /*09a4*/ 	.short	0x0100
        /*09a6*/ 	.byte	0x06
	.zero		1


	//   ....[12]....
        /*09a8*/ 	.word	0x00000610
        /*09ac*/ 	.word	0x000000ff
        /*09b0*/ 	.word	0x00030878
        /*09b4*/ 	.short	0x0100
        /*09b6*/ 	.byte	0x06
	.zero		1


	//   ....[13]....
        /*09b8*/ 	.word	0x00000620
        /*09bc*/ 	.word	0x000000ff
        /*09c0*/ 	.word	0x00030888
        /*09c4*/ 	.short	0x0100
        /*09c6*/ 	.byte	0x06
	.zero		1


	//   ....[14]....
        /*09c8*/ 	.word	0x00000750
        /*09cc*/ 	.word	0x000000ff
        /*09d0*/ 	.word	0x00030890
        /*09d4*/ 	.short	0x0100
        /*09d6*/ 	.byte	0x08
	.zero		1


	//   ....[15]....
        /*09d8*/ 	.word	0x00000760
        /*09dc*/ 	.word	0x000000ff
        /*09e0*/ 	.word	0x000308a0
        /*09e4*/ 	.short	0x0100
        /*09e6*/ 	.byte	0x08
	.zero		1


	//   ....[16]....
        /*09e8*/ 	.word	0x00000770
        /*09ec*/ 	.word	0x000000ff
        /*09f0*/ 	.word	0x00030898
        /*09f4*/ 	.short	0x0100
        /*09f6*/ 	.byte	0x08
	.zero		1


	//   ....[17]....
        /*09f8*/ 	.word	0x00000780
        /*09fc*/ 	.word	0x000000ff
        /*0a00*/ 	.word	0x000308a8
        /*0a04*/ 	.short	0x0100
        /*0a06*/ 	.byte	0x08
	.zero		1


	//   ....[18]....
        /*0a08*/ 	.word	0x000008b0
        /*0a0c*/ 	.word	0x000000ff
        /*0a10*/ 	.word	0x000308b0
        /*0a14*/ 	.short	0x0100
        /*0a16*/ 	.byte	0x08
	.zero		1


	//   ....[19]....
        /*0a18*/ 	.word	0x000008c0
        /*0a1c*/ 	.word	0x000000ff
        /*0a20*/ 	.word	0x000308c0
        /*0a24*/ 	.short	0x0100
        /*0a26*/ 	.byte	0x08
	.zero		1


	//   ....[20]....
        /*0a28*/ 	.word	0x000008d0
        /*0a2c*/ 	.word	0x000000ff
        /*0a30*/ 	.word	0x000308b8
        /*0a34*/ 	.short	0x0100
        /*0a36*/ 	.byte	0x08
	.zero		1


	//   ....[21]....
        /*0a38*/ 	.word	0x000008e0
        /*0a3c*/ 	.word	0x000000ff
        /*0a40*/ 	.word	0x000308c8
        /*0a44*/ 	.short	0x0100
        /*0a46*/ 	.byte	0x08
	.zero		1


	//   ....[22]....
        /*0a48*/ 	.word	0x00001d20
        /*0a4c*/ 	.word	0x000000ff
        /*0a50*/ 	.word	0x00030800
        /*0a54*/ 	.short	0x010a
        /*0a56*/ 	.byte	0x26
	.zero		1


	//   ....[23]....
        /*0a58*/ 	.word	0x00001da0
        /*0a5c*/ 	.word	0x0000000b
        /*0a60*/ 	.word	0x00030830
        /*0a64*/ 	.short	0x010a
        /*0a66*/ 	.byte	0x3f
	.zero		1


	//   ....[24]....
        /*0a68*/ 	.word	0x00001e40
        /*0a6c*/ 	.word	0x0000000b
        /*0a70*/ 	.word	0x00030830
        /*0a74*/ 	.short	0x010a
        /*0a76*/ 	.byte	0x3f
	.zero		1


	//   ....[25]....
        /*0a78*/ 	.word	0x000028a0
        /*0a7c*/ 	.word	0x00000004
        /*0a80*/ 	.word	0x00000000
        /*0a84*/ 	.short	0x0101
        /*0a86*/ 	.byte	0x3f
	.zero		1


	//   ....[26]....
        /*0a88*/ 	.word	0x000050f0
        /*0a8c*/ 	.word	0x000000ff
        /*0a90*/ 	.word	0x00030830
        /*0a94*/ 	.short	0x010a
        /*0a96*/ 	.byte	0x07
	.zero		1


	//   ....[27]....
        /*0a98*/ 	.word	0x00005130
        /*0a9c*/ 	.word	0x000000ff
        /*0aa0*/ 	.word	0x00030830
        /*0aa4*/ 	.short	0x010a
        /*0aa6*/ 	.byte	0x07
	.zero		1


	//   ....[28]....
        /*0aa8*/ 	.word	0x00005bf0
        /*0aac*/ 	.word	0x000000ff
        /*0ab0*/ 	.word	0x00030850
        /*0ab4*/ 	.short	0x010a
        /*0ab6*/ 	.byte	0x06
	.zero		1


	//   ....[29]....
        /*0ab8*/ 	.word	0x00005c30
        /*0abc*/ 	.word	0x000000ff
        /*0ac0*/ 	.word	0x00030850
        /*0ac4*/ 	.short	0x010a
        /*0ac6*/ 	.byte	0x06
	.zero		1


	//   ....[30]....
        /*0ac8*/ 	.word	0x000065f0
        /*0acc*/ 	.word	0x0000000c
        /*0ad0*/ 	.word	0x00000000
        /*0ad4*/ 	.short	0x0101
        /*0ad6*/ 	.byte	0x3f
	.zero		1


	//   ....[31]....
        /*0ad8*/ 	.word	0x00008030
        /*0adc*/ 	.word	0x00000084
        /*0ae0*/ 	.word	0x00000000
        /*0ae4*/ 	.short	0x0101
        /*0ae6*/ 	.byte	0x3f
	.zero		1


	//   ....[32]....
        /*0ae8*/ 	.word	0x00008970
        /*0aec*/ 	.word	0x000000ff
        /*0af0*/ 	.word	0x00030830
        /*0af4*/ 	.short	0x010a
        /*0af6*/ 	.byte	0x06
	.zero		1


	//   ....[33]....
        /*0af8*/ 	.word	0x000089b0
        /*0afc*/ 	.word	0x000000ff
        /*0b00*/ 	.word	0x00030830
        /*0b04*/ 	.short	0x010a
        /*0b06*/ 	.byte	0x06
	.zero		1


	//   ....[34]....
        /*0b08*/ 	.word	0x00009470
        /*0b0c*/ 	.word	0x000000ff
        /*0b10*/ 	.word	0x00030850
        /*0b14*/ 	.short	0x010a
        /*0b16*/ 	.byte	0x0a
	.zero		1


	//   ....[35]....
        /*0b18*/ 	.word	0x000094b0
        /*0b1c*/ 	.word	0x000000ff
        /*0b20*/ 	.word	0x00030850
        /*0b24*/ 	.short	0x010a
        /*0b26*/ 	.byte	0x0a
	.zero		1


	//   ....[36]....
        /*0b28*/ 	.word	0x0000a7f0
        /*0b2c*/ 	.word	0x0000000d
        /*0b30*/ 	.word	0x00000000
        /*0b34*/ 	.short	0x0101
        /*0b36*/ 	.byte	0x3f
	.zero		1


	//   ....[37]....
        /*0b38*/ 	.word	0x0000a830
        /*0b3c*/ 	.word	0x0000008a
        /*0b40*/ 	.word	0x00000000
        /*0b44*/ 	.short	0x0101
        /*0b46*/ 	.byte	0x3f
	.zero		1


	//   ....[38]....
        /*0b48*/ 	.word	0x0000adf0
        /*0b4c*/ 	.word	0x000000ff
        /*0b50*/ 	.word	0x00030830
        /*0b54*/ 	.short	0x010a
        /*0b56*/ 	.byte	0x06
	.zero		1


	//   ....[39]....
        /*0b58*/ 	.word	0x0000ae30
        /*0b5c*/ 	.word	0x000000ff
        /*0b60*/ 	.word	0x00030830
        /*0b64*/ 	.short	0x010a
        /*0b66*/ 	.byte	0x06
	.zero		1


	//   ....[40]....
        /*0b68*/ 	.word	0x0000b8f0
        /*0b6c*/ 	.word	0x000000ff
        /*0b70*/ 	.word	0x00030850
        /*0b74*/ 	.short	0x010a
        /*0b76*/ 	.byte	0x0a
	.zero		1


	//   ....[41]....
        /*0b78*/ 	.word	0x0000b930
        /*0b7c*/ 	.word	0x000000ff
        /*0b80*/ 	.word	0x00030850
        /*0b84*/ 	.short	0x010a
        /*0b86*/ 	.byte	0x0a
	.zero		1


	//   ....[42]....
        /*0b88*/ 	.word	0x0000c300
        /*0b8c*/ 	.word	0x0000000e
        /*0b90*/ 	.word	0x00000000
        /*0b94*/ 	.short	0x0101
        /*0b96*/ 	.byte	0x3f
	.zero		1


	//   ....[43]....
        /*0b98*/ 	.word	0x0000dc80
        /*0b9c*/ 	.word	0x0000007d
        /*0ba0*/ 	.word	0x00000000
        /*0ba4*/ 	.short	0x0101
        /*0ba6*/ 	.byte	0x3f
	.zero		1


	//   ....[44]....
        /*0ba8*/ 	.word	0x0000e910
        /*0bac*/ 	.word	0x000000ff
        /*0bb0*/ 	.word	0x00030850
        /*0bb4*/ 	.short	0x010a
        /*0bb6*/ 	.byte	0x05
	.zero		1


	//   ....[45]....
        /*0bb8*/ 	.word	0x0000e950
        /*0bbc*/ 	.word	0x000000ff
        /*0bc0*/ 	.word	0x00030850
        /*0bc4*/ 	.short	0x010a
        /*0bc6*/ 	.byte	0x05
	.zero		1


	//   ....[46]....
        /*0bc8*/ 	.word	0x0000ee10
        /*0bcc*/ 	.word	0x00000009
        /*0bd0*/ 	.word	0x00000000
        /*0bd4*/ 	.short	0x0101
        /*0bd6*/ 	.byte	0x3f
	.zero		1


	//   ....[47]....
        /*0bd8*/ 	.word	0x00010a70
        /*0bdc*/ 	.word	0x00000017
        /*0be0*/ 	.word	0x00000000
        /*0be4*/ 	.short	0x0101
        /*0be6*/ 	.byte	0x3f
	.zero		1


	//   ....[48]....
        /*0be8*/ 	.word	0x00013c60
        /*0bec*/ 	.word	0x00000000
        /*0bf0*/ 	.word	0x00030840
        /*0bf4*/ 	.short	0x010a
        /*0bf6*/ 	.byte	0x3f
	.zero		1


	//   ....[49]....
        /*0bf8*/ 	.word	0x00014c90
        /*0bfc*/ 	.word	0x0000000a
        /*0c00*/ 	.word	0x00030800
        /*0c04*/ 	.short	0x0107
        /*0c06*/ 	.byte	0x3f
	.zero		1


	//   ....[50]....
        /*0c08*/ 	.word	0x00014da0
        /*0c0c*/ 	.word	0x00000002
        /*0c10*/ 	.word	0x00030800
        /*0c14*/ 	.short	0x0101
        /*0c16*/ 	.byte	0x3f
	.zero		1


	//   ....[51]....
        /*0c18*/ 	.word	0x00014dc0
        /*0c1c*/ 	.word	0x00000002
        /*0c20*/ 	.word	0x00030820
        /*0c24*/ 	.short	0x010a
        /*0c26*/ 	.byte	0x3f
	.zero		1


	//   ....[52]....
        /*0c28*/ 	.word	0x00015150
        /*0c2c*/ 	.word	0x00000003
        /*0c30*/ 	.word	0x00030840
        /*0c34*/ 	.short	0x010a
        /*0c36*/ 	.byte	0x3f
	.zero		1


	//   ....[53]....
        /*0c38*/ 	.word	0x00015610
        /*0c3c*/ 	.word	0x00000003
        /*0c40*/ 	.word	0x00000060
        /*0c44*/ 	.short	0x010a
        /*0c46*/ 	.byte	0x3f
	.zero		1


	//   ....[54]....
        /*0c48*/ 	.word	0x00015e10
        /*0c4c*/ 	.word	0x00000003
        /*0c50*/ 	.word	0x00030840
        /*0c54*/ 	.short	0x010a
        /*0c56*/ 	.byte	0x3f
	.zero		1


	//   ....[55]....
        /*0c58*/ 	.word	0x000162d0
        /*0c5c*/ 	.word	0x00000002
        /*0c60*/ 	.word	0x00000060
        /*0c64*/ 	.short	0x010a
        /*0c66*/ 	.byte	0x3f
	.zero		1


	//   ....[56]....
        /*0c68*/ 	.word	0x000169e0
        /*0c6c*/ 	.word	0x00000002
        /*0c70*/ 	.word	0x00030840
        /*0c74*/ 	.short	0x010a
        /*0c76*/ 	.byte	0x3f
	.zero		1


	//   ....[57]....
        /*0c78*/ 	.word	0x00016ea0
        /*0c7c*/ 	.word	0x00000002
        /*0c80*/ 	.word	0x00000060
        /*0c84*/ 	.short	0x010a
        /*0c86*/ 	.byte	0x3f
	.zero		1


	//   ....[58]....
        /*0c88*/ 	.word	0x00017540
        /*0c8c*/ 	.word	0x00000000
        /*0c90*/ 	.word	0x00030860
        /*0c94*/ 	.short	0x010a
        /*0c96*/ 	.byte	0x3f
	.zero		1


	//   ....[59]....
        /*0c98*/ 	.word	0x00018760
        /*0c9c*/ 	.word	0x00000000
        /*0ca0*/ 	.word	0x00030820
        /*0ca4*/ 	.short	0x010a
        /*0ca6*/ 	.byte	0x3f
	.zero		1


	//   ....[60]....
        /*0ca8*/ 	.word	0x00018940
        /*0cac*/ 	.word	0x00000006
        /*0cb0*/ 	.word	0x00000000
        /*0cb4*/ 	.short	0x010a
        /*0cb6*/ 	.byte	0x3f
	.zero		1


	//   ....[61]....
        /*0cb8*/ 	.word	0x000189b0
        /*0cbc*/ 	.word	0x00000007
        /*0cc0*/ 	.word	0x00000000
        /*0cc4*/ 	.short	0x010a
        /*0cc6*/ 	.byte	0x3f
	.zero		1


	//   ....[62]....
        /*0cc8*/ 	.word	0x00018a20
        /*0ccc*/ 	.word	0x00000004
        /*0cd0*/ 	.word	0x00000000
        /*0cd4*/ 	.short	0x010a
        /*0cd6*/ 	.byte	0x3f
	.zero		1


	//   ....[63]....
        /*0cd8*/ 	.word	0x00018a50
        /*0cdc*/ 	.word	0x00000003
        /*0ce0*/ 	.word	0x00000000
        /*0ce4*/ 	.short	0x010a
        /*0ce6*/ 	.byte	0x3f
	.zero		1


	//   ....[64]....
        /*0ce8*/ 	.word	0x00018ac0
        /*0cec*/ 	.word	0x00000003
        /*0cf0*/ 	.word	0x00030800
        /*0cf4*/ 	.short	0x010a
        /*0cf6*/ 	.byte	0x3f
	.zero		1


	//   ....[65]....
        /*0cf8*/ 	.word	0x00018b10
        /*0cfc*/ 	.word	0x0000000b
        /*0d00*/ 	.word	0x00030830
        /*0d04*/ 	.short	0x010a
        /*0d06*/ 	.byte	0x3f
	.zero		1


	//   ....[66]....
        /*0d08*/ 	.word	0x00018b70
        /*0d0c*/ 	.word	0x0000000c
        /*0d10*/ 	.word	0x00030830
        /*0d14*/ 	.short	0x010a
        /*0d16*/ 	.byte	0x3f
	.zero		1


	//   ....[67]....
        /*0d18*/ 	.word	0x00018bd0
        /*0d1c*/ 	.word	0x00000009
        /*0d20*/ 	.word	0x00030850
        /*0d24*/ 	.short	0x010a
        /*0d26*/ 	.byte	0x3f
	.zero		1


	//   ....[68]....
        /*0d28*/ 	.word	0x00018c30
        /*0d2c*/ 	.word	0x00000004
        /*0d30*/ 	.word	0x00030830
        /*0d34*/ 	.short	0x010a
        /*0d36*/ 	.byte	0x3f
	.zero		1


	//   ....[69]....
        /*0d38*/ 	.word	0x00018c90
        /*0d3c*/ 	.word	0x00000003
        /*0d40*/ 	.word	0x00030850
        /*0d44*/ 	.short	0x010a
        /*0d46*/ 	.byte	0x3f
	.zero		1


	//   ....[70]....
        /*0d48*/ 	.word	0x00018cf0
        /*0d4c*/ 	.word	0x00000004
        /*0d50*/ 	.word	0x00030830
        /*0d54*/ 	.short	0x010a
        /*0d56*/ 	.byte	0x3f
	.zero		1


	//   ....[71]....
        /*0d58*/ 	.word	0x00018d50
        /*0d5c*/ 	.word	0x00000003
        /*0d60*/ 	.word	0x00030850
        /*0d64*/ 	.short	0x010a
        /*0d66*/ 	.byte	0x3f
	.zero		1


	//   ....[72]....
        /*0d68*/ 	.word	0x00018db0
        /*0d6c*/ 	.word	0x00000007
        /*0d70*/ 	.word	0x00030850
        /*0d74*/ 	.short	0x010a
        /*0d76*/ 	.byte	0x3f
	.zero		1


	//   ....[73]....
        /*0d78*/ 	.word	0x00018f50
        /*0d7c*/ 	.word	0x00000000
        /*0d80*/ 	.word	0x00030840
        /*0d84*/ 	.short	0x010a
        /*0d86*/ 	.byte	0x3f
	.zero		1


	//   ....[74]....
        /*0d88*/ 	.word	0x00019b90
        /*0d8c*/ 	.word	0x00000002
        /*0d90*/ 	.word	0x00030820
        /*0d94*/ 	.short	0x010a
        /*0d96*/ 	.byte	0x3f
	.zero		1


	//   ....[75]....
        /*0d98*/ 	.word	0x00019be0
        /*0d9c*/ 	.word	0x00000003
        /*0da0*/ 	.word	0x00030840
        /*0da4*/ 	.short	0x010a
        /*0da6*/ 	.byte	0x3f
	.zero		1


	//   ....[76]....
        /*0da8*/ 	.word	0x00019c30
        /*0dac*/ 	.word	0x00000003
        /*0db0*/ 	.word	0x00000060
        /*0db4*/ 	.short	0x010a
        /*0db6*/ 	.byte	0x3f
	.zero		1


	//   ....[77]....
        /*0db8*/ 	.word	0x00019c80
        /*0dbc*/ 	.word	0x00000003
        /*0dc0*/ 	.word	0x00030840
        /*0dc4*/ 	.short	0x010a
        /*0dc6*/ 	.byte	0x3f
	.zero		1


	//   ....[78]....
        /*0dc8*/ 	.word	0x00019cd0
        /*0dcc*/ 	.word	0x00000002
        /*0dd0*/ 	.word	0x00000060
        /*0dd4*/ 	.short	0x010a
        /*0dd6*/ 	.byte	0x3f
	.zero		1


	//   ....[79]....
        /*0dd8*/ 	.word	0x00019d20
        /*0ddc*/ 	.word	0x00000002
        /*0de0*/ 	.word	0x00030840
        /*0de4*/ 	.short	0x010a
        /*0de6*/ 	.byte	0x3f
	.zero		1


	//   ....[80]....
        /*0de8*/ 	.word	0x00019d70
        /*0dec*/ 	.word	0x00000002
        /*0df0*/ 	.word	0x00000060
        /*0df4*/ 	.short	0x010a
        /*0df6*/ 	.byte	0x3f
	.zero		1


	//   ....[81]....
        /*0df8*/ 	.word	0x00019dc0
        /*0dfc*/ 	.word	0x00000000
        /*0e00*/ 	.word	0x00030860
        /*0e04*/ 	.short	0x010a
        /*0e06*/ 	.byte	0x3f
	.zero		1


	//   ....[82]....
        /*0e08*/ 	.word	0x0001a7d0
        /*0e0c*/ 	.word	0x00000000
        /*0e10*/ 	.word	0x00030820
        /*0e14*/ 	.short	0x010a
        /*0e16*/ 	.byte	0x3f
	.zero		1


	//   ....[83]....
        /*0e18*/ 	.word	0x0001a970
        /*0e1c*/ 	.word	0x00000006
        /*0e20*/ 	.word	0x00000000
        /*0e24*/ 	.short	0x010a
        /*0e26*/ 	.byte	0x3f
	.zero		1


	//   ....[84]....
        /*0e28*/ 	.word	0x0001a9c0
        /*0e2c*/ 	.word	0x00000007
        /*0e30*/ 	.word	0x00000000
        /*0e34*/ 	.short	0x010a
        /*0e36*/ 	.byte	0x3f
	.zero		1


	//   ....[85]....
        /*0e38*/ 	.word	0x0001aa10
        /*0e3c*/ 	.word	0x00000004
        /*0e40*/ 	.word	0x00000000
        /*0e44*/ 	.short	0x010a
        /*0e46*/ 	.byte	0x3f
	.zero		1


	//----- nvinfo : EIATTR_NUM_MBARRIERS
	.align		4
.L_799:
        /*0e48*/ 	.byte	0x03, 0x38
        /*0e4a*/ 	.short	0x0016


	//----- nvinfo : EIATTR_EXIT_INSTR_OFFSETS
	.align		4
        /*0e4c*/ 	.byte	0x04, 0x1c
        /*0e4e*/ 	.short	(.L_801 - .L_800)


	//   ....[0]....
.L_800:
        /*0e50*/ 	.word	0x00000a50


	//   ....[1]....
        /*0e54*/ 	.word	0x00011d10


	//   ....[2]....
        /*0e58*/ 	.word	0x00018aa0


	//----- nvinfo : EIATTR_MAX_THREADS
	.align		4
.L_801:
        /*0e5c*/ 	.byte	0x04, 0x05
        /*0e5e*/ 	.short	(.L_803 - .L_802)
.L_802:
        /*0e60*/ 	.word	0x00000180
        /*0e64*/ 	.word	0x00000001
        /*0e68*/ 	.word	0x00000001


	//----- nvinfo : EIATTR_CRS_STACK_SIZE
	.align		4
.L_803:
        /*0e6c*/ 	.byte	0x04, 0x1e
        /*0e6e*/ 	.short	(.L_805 - .L_804)
.L_804:
        /*0e70*/ 	.word	0x00000000


	//----- nvinfo : EIATTR_CBANK_PARAM_SIZE
	.align		4
.L_805:
        /*0e74*/ 	.byte	0x03, 0x19
        /*0e76*/ 	.short	0x0af0


	//----- nvinfo : EIATTR_PARAM_CBANK
	.align		4
        /*0e78*/ 	.byte	0x04, 0x0a
        /*0e7a*/ 	.short	(.L_807 - .L_806)
	.align		4
.L_806:
        /*0e7c*/ 	.word	index@(.nv.constant0._ZN7cutlass13device_kernelIN5flash11enable_sm90INS1_16FlashAttnFwdSm90INS1_25CollectiveMainloopFwdSm90ILi2EN4cute5tupleIJNS5_1CILi1EEES8_S8_EEENS6_IJNS7_ILi128EEENS7_ILi96EEENS7_ILi192EEEEEELi192ENS_6half_tEfNS_4arch4Sm90ELb0ELb1ELb1ELb1ELb0ELb0ELb0ELb1ELb1ELb1ELb0ELb0EEENS1_21CollectiveEpilogueFwdINS6_IJSA_SC_SB_EEES9_SE_SG_Li256ELb1ELb1ELb0ELb0EEENS1_36VarlenDynamicPersistentTileSchedulerILi128ELi96ELi256ELi128ELb0ELb1ELb1ELb1ELb0ELb1EEEEEEEEEvNT_6ParamsE)
        /*0e80*/ 	.short	0x0210
        /*0e82*/ 	.short	0x0af0


	//----- nvinfo : EIATTR_SW_WAR
	.align		4
.L_807:
        /*0e84*/ 	.byte	0x04, 0x36
        /*0e86*/ 	.short	(.L_809 - .L_808)
.L_808:
        /*0e88*/ 	.word	0x00000008
.L_809:


//--------------------- .nv.info._ZN7cutlass13device_kernelIN5flash11enable_sm90INS1_16FlashAttnFwdSm90INS1_25CollectiveMainloopFwdSm90ILi2EN4cute5tupleIJNS5_1CILi1EEES8_S8_EEENS6_IJNS7_ILi128EEENS7_ILi96EEENS7_ILi192EEEEEELi192ENS_6half_tEfNS_4arch4Sm90ELb0ELb1ELb1ELb1ELb0ELb1ELb0ELb1ELb1ELb1ELb0ELb0EEENS1_21CollectiveEpilogueFwdINS6_IJSA_SC_SB_EEES9_SE_SG_Li256ELb1ELb1ELb0ELb0EEENS1_36VarlenDynamicPersistentTileSchedulerILi128ELi96ELi256ELi128ELb0ELb1ELb1ELb1ELb0ELb1EEEEEEEEEvNT_6ParamsE --------------------------
	.section	.nv.info._ZN7cutlass13device_kernelIN5flash11enable_sm90INS1_16FlashAttnFwdSm90INS1_25CollectiveMainloopFwdSm90ILi2EN4cute5tupleIJNS5_1CILi1EEES8_S8_EEENS6_IJNS7_ILi128EEENS7_ILi96EEENS7_ILi192EEEEEELi192ENS_6half_tEfNS_4arch4Sm90ELb0ELb1ELb1ELb1ELb0ELb1ELb0ELb1ELb1ELb1ELb0ELb0EEENS1_21CollectiveEpilogueFwdINS6_IJSA_SC_SB_EEES9_SE_SG_Li256ELb1ELb1ELb0ELb0EEENS1_36VarlenDynamicPersistentTileSchedulerILi128ELi96ELi256ELi128ELb0ELb1ELb1ELb1ELb0ELb1EEEEEEEEEvNT_6ParamsE,"",@"SHT_CUDA_INFO"
	.sectionflags	@""
	.align	4


	//----- nvinfo : EIATTR_CUDA_API_VERSION
	.align		4
        /*0000*/ 	.byte	0x04, 0x37
        /*0002*/ 	.short	(.L_811 - .L_810)
.L_810:
        /*0004*/ 	.word	0x00000082


	//----- nvinfo : EIATTR_KPARAM_INFO
	.align		4
.L_811:
        /*0008*/ 	.byte	0x04, 0x17
        /*000a*/ 	.short	(.L_813 - .L_812)
.L_812:
        /*000c*/ 	.word	0x00000000
        /*0010*/ 	.short	0x0000
        /*0012*/ 	.short	0x0070
        /*0014*/ 	.byte	0x00, 0xf0, 0x01, 0x2a


	//----- nvinfo : EIATTR_SPARSE_MMA_MASK
	.align		4
.L_813:
        /*0018*/ 	.byte	0x03, 0x50
        /*001a*/ 	.short	0x0000


	//----- nvinfo : EIATTR_MAXREG_COUNT
	.align		4
        /*001c*/ 	.byte	0x03, 0x1b
        /*001e*/ 	.short	0x00a8


	//----- nvinfo : EIATTR_NUM_BARRIERS
	.align		4
        /*0020*/ 	.byte	0x02, 0x4c
        /*0022*/ 	.byte	0x10
	.zero		1


	//----- nvinfo : EIATTR_EXTERNS
	.align		4
        /*0024*/ 	.byte	0x04, 0x0f
        /*0026*/ 	.short	(.L_815 - .L_814)


	//   ....[0]....
	.align		4
.L_814:
        /*0028*/ 	.word	index@(__assertfail)


	//----- nvinfo : EIATTR_ANNOTATIONS
	.align		4
.L_815:
        /*002c*/ 	.byte	0x04, 0x55
        /*002e*/ 	.short	(.L_817 - .L_816)


	//   ....[0]....
.L_816:
        /* <DEDUP_REMOVED lines=130> */


	//----- nvinfo : EIATTR_MERCURY_ISA_VERSION
	.align		4
.L_817:
        /*0840*/ 	.byte	0x03, 0x5f
        /*0842*/ 	.short	0x0101


	//----- nvinfo : EIATTR_UNUSED_LOAD_BYTE_OFFSET
	.align		4
        /*0844*/ 	.byte	0x04, 0x44
        /*0846*/ 	.short	(.L_819 - .L_818)


	//   ....[0]....
.L_818:
        /*0848*/ 	.word	0x00000ab0
        /*084c*/ 	.word	0x0000fff0


	//   ....[1]....
        /*0850*/ 	.word	0x00020620
        /*0854*/ 	.word	0x0000fff0


	//----- nvinfo : EIATTR_INT_WARP_WIDE_INSTR_OFFSETS
	.align		4
.L_819:
        /*0858*/ 	.byte	0x04, 0x31
        /*085a*/ 	.short	(.L_821 - .L_820)


	//   ....[0]....
.L_820:
        /*085c*/ 	.word	0x00000190


	//   ....[1]....
        /*0860*/ 	.word	0x000001d0


	//   ....[2]....
        /*0864*/ 	.word	0x00000240


	//   ....[3]....
        /*0868*/ 	.word	0x00025e90


	//   ....[4]....
        /*086c*/ 	.word	0x00025f20


	//   ....[5]....
        /*0870*/ 	.word	0x00029df0


	//   ....[6]....
        /*0874*/ 	.word	0x00029e50


	//----- nvinfo : EIATTR_COOP_GROUP_MASK_REGIDS
	.align		4
.L_821:
        /*0878*/ 	.byte	0x04, 0x29
        /*087a*/ 	.short	(.L_823 - .L_822)


	//   ....[0]....
.L_822:
        /*087c*/ 	.word	0xffffffff


	//   ....[1]....
        /*0880*/ 	.word	0xffffffff


	//   ....[2]....
        /*0884*/ 	.word	0xffffffff


	//   ....[3]....
        /*0888*/ 	.word	0xffffffff


	//   ....[4]....
        /*088c*/ 	.word	0xffffffff


	//   ....[5]....
        /*0890*/ 	.word	0xffffffff


	//   ....[6]....
        /*0894*/ 	.word	0xffffffff


	//   ....[7]....
        /*0898*/ 	.word	0xffffffff


	//   ....[8]....
        /*089c*/ 	.word	0xffffffff


	//   ....[9]....
        /*08a0*/ 	.word	0xffffffff


	//   ....[10]....
        /*08a4*/ 	.word	0xffffffff


	//   ....[11]....
        /*08a8*/ 	.word	0xffffffff


	//   ....[12]....
        /*08ac*/ 	.word	0xffffffff


	//   ....[13]....
        /*08b0*/ 	.word	0xffffffff


	//   ....[14]....
        /*08b4*/ 	.word	0xffffffff


	//   ....[15]....
        /*08b8*/ 	.word	0xffffffff


	//   ....[16]....
        /*08bc*/ 	.word	0xffffffff


	//   ....[17]....
        /*08c0*/ 	.word	0xffffffff


	//   ....[18]....
        /*08c4*/ 	.word	0xffffffff


	//   ....[19]....
        /*08c8*/ 	.word	0xffffffff


	//   ....[20]....
        /*08cc*/ 	.word	0xffffffff


	//   ....[21]....
        /*08d0*/ 	.word	0xffffffff


	//   ....[22]....
        /*08d4*/ 	.word	0xffffffff


	//   ....[23]....
        /*08d8*/ 	.word	0xffffffff


	//   ....[24]....
        /*08dc*/ 	.word	0xffffffff


	//   ....[25]....
        /*08e0*/ 	.word	0xffffffff


	//   ....[26]....
        /*08e4*/ 	.word	0xffffffff


	//   ....[27]....
        /*08e8*/ 	.word	0xffffffff


	//   ....[28]....
        /*08ec*/ 	.word	0xffffffff


	//   ....[29]....
        /*08f0*/ 	.word	0xffffffff


	//   ....[30]....
        /*08f4*/ 	.word	0xffffffff


	//   ....[31]....
        /*08f8*/ 	.word	0xffffffff


	//   ....[32]....
        /*08fc*/ 	.word	0xffffffff


	//   ....[33]....
        /*0900*/ 	.word	0xffffffff


	//   ....[34]....
        /*0904*/ 	.word	0xffffffff


	//   ....[35]....
        /*0908*/ 	.word	0xffffffff


	//   ....[36]....
        /*090c*/ 	.word	0xffffffff


	//   ....[37]....
        /*0910*/ 	.word	0xffffffff


	//   ....[38]....
        /*0914*/ 	.word	0xffffffff


	//   ....[39]....
        /*0918*/ 	.word	0xffffffff


	//   ....[40]....
        /*091c*/ 	.word	0xffffffff


	//   ....[41]....
        /*0920*/ 	.word	0xffffffff


	//   ....[42]....
        /*0924*/ 	.word	0xffffffff


	//   ....[43]....
        /*0928*/ 	.word	0xffffffff


	//   ....[44]....
        /*092c*/ 	.word	0xffffffff


	//   ....[45]....
        /*0930*/ 	.word	0xffffffff


	//   ....[46]....
        /*0934*/ 	.word	0xffffffff


	//   ....[47]....
        /*0938*/ 	.word	0xffffffff


	//   ....[48]....
        /*093c*/ 	.word	0xffffffff


	//   ....[49]....
        /*0940*/ 	.word	0xffffffff


	//   ....[50]....
        /*0944*/ 	.word	0xffffffff


	//   ....[51]....
        /*0948*/ 	.word	0xffffffff


	//   ....[52]....
        /*094c*/ 	.word	0xffffffff


	//   ....[53]....
        /*0950*/ 	.word	0xffffffff


	//   ....[54]....
        /*0954*/ 	.word	0xffffffff


	//   ....[55]....
        /*0958*/ 	.word	0xffffffff


	//   ....[56]....
        /*095c*/ 	.word	0xffffffff


	//   ....[57]....
        /*0960*/ 	.word	0xffffffff


	//   ....[58]....
        /*0964*/ 	.word	0xffffffff


	//   ....[59]....
        /*0968*/ 	.word	0xffffffff


	//   ....[60]....
        /*096c*/ 	.word	0xffffffff


	//   ....[61]....
        /*0970*/ 	.word	0xffffffff


	//   ....[62]....
        /*0974*/ 	.word	0xffffffff


	//   ....[63]....
        /*0978*/ 	.word	0xffffffff


	//   ....[64]....
        /*097c*/ 	.word	0xffffffff


	//   ....[65]....
        /*0980*/ 	.word	0xffffffff


	//   ....[66]....
        /*0984*/ 	.word	0xffffffff


	//   ....[67]....
        /*0988*/ 	.word	0xffffffff


	//   ....[68]....
        /*098c*/ 	.word	0xffffffff


	//   ....[69]....
        /*0990*/ 	.word	0xffffffff


	//   ....[70]....
        /*0994*/ 	.word	0xffffffff


	//   ....[71]....
        /*0998*/ 	.word	0xffffffff


	//   ....[72]....
        /*099c*/ 	.word	0xffffffff


	//   ....[73]....
        /*09a0*/ 	.word	0xffffffff


	//   ....[74]....
        /*09a4*/ 	.word	0xffffffff


	//   ....[75]....
        /*09a8*/ 	.word	0xffffffff


	//   ....[76]....
        /*09ac*/ 	.word	0xffffffff


	//   ....[77]....
        /*09b0*/ 	.word	0xffffffff


	//   ....[78]....
        /*09b4*/ 	.word	0xffffffff


	//   ....[79]....
        /*09b8*/ 	.word	0xffffffff


	//   ....[80]....
        /*09bc*/ 	.word	0xffffffff


	//   ....[81]....
        /*09c0*/ 	.word	0xffffffff


	//   ....[82]....
        /*09c4*/ 	.word	0xffffffff


	//   ....[83]....
        /*09c8*/ 	.word	0xffffffff


	//   ....[84]....
        /*09cc*/ 	.word	0xffffffff


	//   ....[85]....
        /*09d0*/ 	.word	0xffffffff


	//   ....[86]....
        /*09d4*/ 	.word	0xffffffff


	//   ....[87]....
        /*09d8*/ 	.word	0xffffffff


	//   ....[88]....
        /*09dc*/ 	.word	0xffffffff


	//   ....[89]....
        /*09e0*/ 	.word	0xffffffff


	//   ....[90]....
        /*09e4*/ 	.word	0xffffffff


	//   ....[91]....
        /*09e8*/ 	.word	0xffffffff


	//   ....[92]....
        /*09ec*/ 	.word	0xffffffff


	//   ....[93]....
        /*09f0*/ 	.word	0xffffffff


	//   ....[94]....
        /*09f4*/ 	.word	0xffffffff


	//   ....[95]....
        /*09f8*/ 	.word	0xffffffff


	//   ....[96]....
        /*09fc*/ 	.word	0xffffffff


	//   ....[97]....
        /*0a00*/ 	.word	0xffffffff


	//   ....[98]....
        /*0a04*/ 	.word	0xffffffff


	//   ....[99]....
        /*0a08*/ 	.word	0xffffffff


	//   ....[100]....
        /*0a0c*/ 	.word	0xffffffff


	//   ....[101]....
        /*0a10*/ 	.word	0xffffffff


	//   ....[102]....
        /*0a14*/ 	.word	0xffffffff


	//   ....[103]....
        /*0a18*/ 	.word	0xffffffff


	//   ....[104]....
        /*0a1c*/ 	.word	0xffffffff


	//   ....[105]....
        /*0a20*/ 	.word	0xffffffff


	//   ....[106]....
        /*0a24*/ 	.word	0xffffffff


	//   ....[107]....
        /*0a28*/ 	.word	0xffffffff


	//   ....[108]....
        /*0a2c*/ 	.word	0xffffffff


	//   ....[109]....
        /*0a30*/ 	.word	0xffffffff


	//   ....[110]....
        /*0a34*/ 	.word	0xffffffff


	//   ....[111]....
        /*0a38*/ 	.word	0xffffffff


	//   ....[112]....
        /*0a3c*/ 	.word	0xffffffff


	//   ....[113]....
        /*0a40*/ 	.word	0xffffffff


	//   ....[114]....
        /*0a44*/ 	.word	0xffffffff


	//   ....[115]....
        /*0a48*/ 	.word	0xffffffff


	//   ....[116]....
        /*0a4c*/ 	.word	0xffffffff


	//   ....[117]....
        /*0a50*/ 	.word	0xffffffff


	//   ....[118]....
        /*0a54*/ 	.word	0xffffffff


	//   ....[119]....
        /*0a58*/ 	.word	0xffffffff


	//   ....[120]....
        /*0a5c*/ 	.word	0xffffffff


	//   ....[121]....
        /*0a60*/ 	.word	0xffffffff


	//   ....[122]....
        /*0a64*/ 	.word	0x0500000f


	//   ....[123]....
        /*0a68*/ 	.word	0x0500000f


	//   ....[124]....
        /*0a6c*/ 	.word	0x0500000f


	//   ....[125]....
        /*0a70*/ 	.word	0x0500000f


	//   ....[126]....
        /*0a74*/ 	.word	0x0500000f


	//   ....[127]....
        /*0a78*/ 	.word	0x0500000f


	//   ....[128]....
        /*0a7c*/ 	.word	0x0500000f


	//   ....[129]....
        /*0a80*/ 	.word	0x0500000f


	//   ....[130]....
        /*0a84*/ 	.word	0x0500000f


	//   ....[131]....
        /*0a88*/ 	.word	0x0500000f


	//   ....[132]....
        /*0a8c*/ 	.word	0x0500000f


	//   ....[133]....
        /*0a90*/ 	.word	0x0500000f


	//   ....[134]....
        /*0a94*/ 	.word	0x0500000f


	//   ....[135]....
        /*0a98*/ 	.word	0x0500000f


	//   ....[136]....
        /*0a9c*/ 	.word	0x0500000f


	//   ....[137]....
        /*0aa0*/ 	.word	0x0500000f


	//   ....[138]....
        /*0aa4*/ 	.word	0x0500000f


	//   ....[139]....
        /*0aa8*/ 	.word	0x0500000f


	//   ....[140]....
        /*0aac*/ 	.word	0x0500000f


	//   ....[141]....
        /*0ab0*/ 	.word	0x0500000f


	//   ....[142]....
        /*0ab4*/ 	.word	0x0500000f


	//   ....[143]....
        /*0ab8*/ 	.word	0x0500000f


	//   ....[144]....
        /*0abc*/ 	.word	0x0500000f


	//   ....[145]....
        /*0ac0*/ 	.word	0x0500000f


	//   ....[146]....
        /*0ac4*/ 	.word	0x0500000f


	//   ....[147]....
        /*0ac8*/ 	.word	0x0500000f


	//   ....[148]....
        /*0acc*/ 	.word	0x0500000f


	//   ....[149]....
        /*0ad0*/ 	.word	0x0500000f


	//   ....[150]....
        /*0ad4*/ 	.word	0x0500000f


	//   ....[151]....
        /*0ad8*/ 	.word	0x0500000f


	//   ....[152]....
        /*0adc*/ 	.word	0x0500000f


	//   ....[153]....
        /*0ae0*/ 	.word	0x0500000f


	//   ....[154]....
        /*0ae4*/ 	.word	0x0500000f


	//   ....[155]....
        /*0ae8*/ 	.word	0x0500000f


	//   ....[156]....
        /*0aec*/ 	.word	0x0500000f


	//   ....[157]....
        /*0af0*/ 	.word	0x0500000f


	//   ....[158]....
        /*0af4*/ 	.word	0x0500000f


	//   ....[159]....
        /*0af8*/ 	.word	0x0500000f


	//   ....[160]....
        /*0afc*/ 	.word	0x0500000f


	//   ....[161]....
        /*0b00*/ 	.word	0x0500000f


	//   ....[162]....
        /*0b04*/ 	.word	0x0500000f


	//   ....[163]....
        /*0b08*/ 	.word	0x0500000f


	//   ....[164]....
        /*0b0c*/ 	.word	0x0500000f


	//   ....[165]....
        /*0b10*/ 	.word	0x0500000f


	//   ....[166]....
        /*0b14*/ 	.word	0x0500000f


	//   ....[167]....
        /*0b18*/ 	.word	0x0500000f


	//   ....[168]....
        /*0b1c*/ 	.word	0x0500000f


	//   ....[169]....
        /*0b20*/ 	.word	0x0500000f


	//   ....[170]....
        /*0b24*/ 	.word	0x0500000f


	//   ....[171]....
        /*0b28*/ 	.word	0x0500000f


	//   ....[172]....
        /*0b2c*/ 	.word	0x0500000f


	//   ....[173]....
        /*0b30*/ 	.word	0x0500000f


	//----- nvinfo : EIATTR_COOP_GROUP_INSTR_OFFSETS
	.align		4
.L_823:
        /*0b34*/ 	.byte	0x04, 0x28
        /*0b36*/ 	.short	(.L_825 - .L_824)


	//   ....[0]....
.L_824:
        /*0b38*/ 	.word	0x00000060


	//   ....[1]....
        /*0b3c*/ 	.word	0x000001a0


	//   ....[2]....
        /*0b40*/ 	.word	0x000001f0


	//   ....[3]....
        /*0b44*/ 	.word	0x00000420


	//   ....[4]....
        /*0b48*/ 	.word	0x00000580


	//   ....[5]....
        /*0b4c*/ 	.word	0x000006a0


	//   ....[6]....
        /*0b50*/ 	.word	0x00000800


	//   ....[7]....
        /*0b54*/ 	.word	0x0000aeb0


	//   ....[8]....
        /*0b58*/ 	.word	0x0000b5b0


	//   ....[9]....
        /*0b5c*/ 	.word	0x0000b5c0


	//   ....[10]....
        /*0b60*/ 	.word	0x0000b5d0


	//   ....[11]....
        /*0b64*/ 	.word	0x0000b5e0


	//   ....[12]....
        /*0b68*/ 	.word	0x0000bdb0


	//   ....[13]....
        /*0b6c*/ 	.word	0x0000bdc0


	//   ....[14]....
        /*0b70*/ 	.word	0x0000bdd0


	//   ....[15]....
        /*0b74*/ 	.word	0x0000bde0


	//   ....[16]....
        /*0b78*/ 	.word	0x0000eb40


	//   ....[17]....
        /*0b7c*/ 	.word	0x0000eb50


	//   ....[18]....
        /*0b80*/ 	.word	0x0000eb60


	//   ....[19]....
        /*0b84*/ 	.word	0x0000eb70


	//   ....[20]....
        /*0b88*/ 	.word	0x0000f160


	//   ....[21]....
        /*0b8c*/ 	.word	0x0000f170


	//   ....[22]....
        /*0b90*/ 	.word	0x0000f180


	//   ....[23]....
        /*0b94*/ 	.word	0x0000f190


	//   ....[24]....
        /*0b98*/ 	.word	0x00012c10


	//   ....[25]....
        /*0b9c*/ 	.word	0x00013140


	//   ....[26]....
        /*0ba0*/ 	.word	0x00013eb0


	//   ....[27]....
        /*0ba4*/ 	.word	0x00013fa0


	//   ....[28]....
        /*0ba8*/ 	.word	0x000144a0


	//   ....[29]....
        /*0bac*/ 	.word	0x00014580


	//   ....[30]....
        /*0bb0*/ 	.word	0x00016c30


	//   ....[31]....
        /*0bb4*/ 	.word	0x00016e50


	//   ....[32]....
        /*0bb8*/ 	.word	0x00017d10


	//   ....[33]....
        /*0bbc*/ 	.word	0x00017e30


	//   ....[34]....
        /*0bc0*/ 	.word	0x00018470


	//   ....[35]....
        /*0bc4*/ 	.word	0x000184d0


	//   ....[36]....
        /*0bc8*/ 	.word	0x0001aa70


	//   ....[37]....
        /*0bcc*/ 	.word	0x0001aa90


	//   ....[38]....
        /*0bd0*/ 	.word	0x0001af20


	//   ....[39]....
        /*0bd4*/ 	.word	0x0001af80


	//   ....[40]....
        /*0bd8*/ 	.word	0x0001d180


	//   ....[41]....
        /*0bdc*/ 	.word	0x0001dc60


	//   ....[42]....
        /*0be0*/ 	.word	0x0001e2f0


	//   ....[43]....
        /*0be4*/ 	.word	0x0001e410


	//   ....[44]....
        /*0be8*/ 	.word	0x0001ea20


	//   ....[45]....
        /*0bec*/ 	.word	0x0001ea80


	//   ....[46]....
        /*0bf0*/ 	.word	0x0001fb30


	//   ....[47]....
        /*0bf4*/ 	.word	0x0001fd80


	//   ....[48]....
        /*0bf8*/ 	.word	0x0001fe30


	//   ....[49]....
        /*0bfc*/ 	.word	0x0001fe50


	//   ....[50]....
        /*0c00*/ 	.word	0x00021360


	//   ....[51]....
        /*0c04*/ 	.word	0x00021420


	//   ....[52]....
        /*0c08*/ 	.word	0x00021460


	//   ....[53]....
        /*0c0c*/ 	.word	0x00021490


	//   ....[54]....
        /*0c10*/ 	.word	0x000218d0


	//   ....[55]....
        /*0c14*/ 	.word	0x00021b60


	//   ....[56]....
        /*0c18*/ 	.word	0x00021c60


	//   ....[57]....
        /*0c1c*/ 	.word	0x00021c80


	//   ....[58]....
        /*0c20*/ 	.word	0x00021d80


	//   ....[59]....
        /*0c24*/ 	.word	0x00021da0


	//   ....[60]....
        /*0c28*/ 	.word	0x00021eb0


	//   ....[61]....
        /*0c2c*/ 	.word	0x00021ed0


	//   ....[62]....
        /*0c30*/ 	.word	0x00022770


	//   ....[63]....
        /*0c34*/ 	.word	0x00022780


	//   ....[64]....
        /*0c38*/ 	.word	0x00022880


	//   ....[65]....
        /*0c3c*/ 	.word	0x000228a0


	//   ....[66]....
        /*0c40*/ 	.word	0x000229a0


	//   ....[67]....
        /*0c44*/ 	.word	0x000229c0


	//   ....[68]....
        /*0c48*/ 	.word	0x00022ad0


	//   ....[69]....
        /*0c4c*/ 	.word	0x00022af0


	//   ....[70]....
        /*0c50*/ 	.word	0x00022c80


	//   ....[71]....
        /*0c54*/ 	.word	0x00022e50


	//   ....[72]....
        /*0c58*/ 	.word	0x00022e80


	//   ....[73]....
        /*0c5c*/ 	.word	0x00022eb0


	//   ....[74]....
        /*0c60*/ 	.word	0x00022ee0


	//   ....[75]....
        /*0c64*/ 	.word	0x00022f10


	//   ....[76]....
        /*0c68*/ 	.word	0x00022f40


	//   ....[77]....
        /*0c6c*/ 	.word	0x000230b0


	//   ....[78]....
        /*0c70*/ 	.word	0x000230e0


	//   ....[79]....
        /*0c74*/ 	.word	0x00023110


	//   ....[80]....
        /*0c78*/ 	.word	0x00023140


	//   ....[81]....
        /*0c7c*/ 	.word	0x00023170


	//   ....[82]....
        /*0c80*/ 	.word	0x000231a0


	//   ....[83]....
        /*0c84*/ 	.word	0x00023240


	//   ....[84]....
        /*0c88*/ 	.word	0x000232a0


	//   ....[85]....
        /*0c8c*/ 	.word	0x00023330


	//   ....[86]....
        /*0c90*/ 	.word	0x00024510


	//   ....[87]....
        /*0c94*/ 	.word	0x00026450


	//   ....[88]....
        /*0c98*/ 	.word	0x00027080


	//   ....[89]....
        /*0c9c*/ 	.word	0x000270a0


	//   ....[90]....
        /*0ca0*/ 	.word	0x00027170


	//   ....[91]....
        /*0ca4*/ 	.word	0x00027180


	//   ....[92]....
        /*0ca8*/ 	.word	0x00027220


	//   ....[93]....
        /*0cac*/ 	.word	0x00027230


	//   ....[94]....
        /*0cb0*/ 	.word	0x000272d0


	//   ....[95]....
        /*0cb4*/ 	.word	0x000272e0


	//   ....[96]....
        /*0cb8*/ 	.word	0x00027380


	//   ....[97]....
        /*0cbc*/ 	.word	0x00027390


	//   ....[98]....
        /*0cc0*/ 	.word	0x00027430


	//   ....[99]....
        /*0cc4*/ 	.word	0x00027440


	//   ....[100]....
        /*0cc8*/ 	.word	0x000274e0


	//   ....[101]....
        /*0ccc*/ 	.word	0x000274f0


	//   ....[102]....
        /*0cd0*/ 	.word	0x00027540


	//   ....[103]....
        /*0cd4*/ 	.word	0x00027580


	//   ....[104]....
        /*0cd8*/ 	.word	0x0002a630


	//   ....[105]....
        /*0cdc*/ 	.word	0x0002a680


	//   ....[106]....
        /*0ce0*/ 	.word	0x0002a6b0


	//   ....[107]....
        /*0ce4*/ 	.word	0x0002a6c0


	//   ....[108]....
        /*0ce8*/ 	.word	0x0002a6f0


	//   ....[109]....
        /*0cec*/ 	.word	0x0002a720


	//   ....[110]....
        /*0cf0*/ 	.word	0x0002a750


	//   ....[111]....
        /*0cf4*/ 	.word	0x0002a780


	//   ....[112]....
        /*0cf8*/ 	.word	0x0002a900


	//   ....[113]....
        /*0cfc*/ 	.word	0x0002a940


	//   ....[114]....
        /*0d00*/ 	.word	0x0002a970


	//   ....[115]....
        /*0d04*/ 	.word	0x0002a9a0


	//   ....[116]....
        /*0d08*/ 	.word	0x0002a9d0


	//   ....[117]....
        /*0d0c*/ 	.word	0x0002aa00


	//   ....[118]....
        /*0d10*/ 	.word	0x0002aac0


	//   ....[119]....
        /*0d14*/ 	.word	0x0002aae0


	//   ....[120]....
        /*0d18*/ 	.word	0x0002ab50


	//   ....[121]....
        /*0d1c*/ 	.word	0x0002b220


	//   ....[122]....
        /*0d20*/ 	.word	0x0002b680


	//   ....[123]....
        /*0d24*/ 	.word	0x0002b710


	//   ....[124]....
        /*0d28*/ 	.word	0x0002b760


	//   ....[125]....
        /*0d2c*/ 	.word	0x0002b7b0


	//   ....[126]....
        /*0d30*/ 	.word	0x0002b840


	//   ....[127]....
        /*0d34*/ 	.word	0x0002b8d0


	//   ....[128]....
        /*0d38*/ 	.word	0x0002b920


	//   ....[129]....
        /*0d3c*/ 	.word	0x0002b970


	//   ....[130]....
        /*0d40*/ 	.word	0x0002ba60


	//   ....[131]....
        /*0d44*/ 	.word	0x0002baf0


	//   ....[132]....
        /*0d48*/ 	.word	0x0002bb40


	//   ....[133]....
        /*0d4c*/ 	.word	0x0002bb90


	//   ....[134]....
        /*0d50*/ 	.word	0x0002bc40


	//   ....[135]....
        /*0d54*/ 	.word	0x0002bcd0


	//   ....[136]....
        /*0d58*/ 	.word	0x0002bd30


	//   ....[137]....
        /*0d5c*/ 	.word	0x0002bd90


	//   ....[138]....
        /*0d60*/ 	.word	0x0002c120


	//   ....[139]....
        /*0d64*/ 	.word	0x0002c420


	//   ....[140]....
        /*0d68*/ 	.word	0x0002c5a0


	//   ....[141]....
        /*0d6c*/ 	.word	0x0002c5f0


	//   ....[142]....
        /*0d70*/ 	.word	0x0002c6a0


	//   ....[143]....
        /*0d74*/ 	.word	0x0002c7b0


	//   ....[144]....
        /*0d78*/ 	.word	0x0002c810


	//   ....[145]....
        /*0d7c*/ 	.word	0x0002c920


	//   ....[146]....
        /*0d80*/ 	.word	0x0002c980


	//   ....[147]....
        /*0d84*/ 	.word	0x0002ca90


	//   ....[148]....
        /*0d88*/ 	.word	0x0002caf0


	//   ....[149]....
        /*0d8c*/ 	.word	0x0002cc00


	//   ....[150]....
        /*0d90*/ 	.word	0x0002cc60


	//   ....[151]....
        /*0d94*/ 	.word	0x0002cd70


	//   ....[152]....
        /*0d98*/ 	.word	0x0002cdd0


	//   ....[153]....
        /*0d9c*/ 	.word	0x0002cee0


	//   ....[154]....
        /*0da0*/ 	.word	0x0002cf40


	//   ....[155]....
        /*0da4*/ 	.word	0x0002d020


	//   ....[156]....
        /*0da8*/ 	.word	0x0002d390


	//   ....[157]....
        /*0dac*/ 	.word	0x0002d440


	//   ....[158]....
        /*0db0*/ 	.word	0x0002d540


	//   ....[159]....
        /*0db4*/ 	.word	0x0002d5d0


	//   ....[160]....
        /*0db8*/ 	.word	0x0002d650


	//   ....[161]....
        /*0dbc*/ 	.word	0x0002d6d0


	//   ....[162]....
        /*0dc0*/ 	.word	0x0002d750


	//   ....[163]....
        /*0dc4*/ 	.word	0x0002d7e0


	//   ....[164]....
        /*0dc8*/ 	.word	0x0002d880


	//   ....[165]....
        /*0dcc*/ 	.word	0x0002d950


	//   ....[166]....
        /*0dd0*/ 	.word	0x0002d9d0


	//   ....[167]....
        /*0dd4*/ 	.word	0x0002da50


	//   ....[168]....
        /*0dd8*/ 	.word	0x0002dad0


	//   ....[169]....
        /*0ddc*/ 	.word	0x0002db60


	//   ....[170]....
        /*0de0*/ 	.word	0x0002dbe0


	//   ....[171]....
        /*0de4*/ 	.word	0x0002dc80


	//   ....[172]....
        /*0de8*/ 	.word	0x0002dd10


	//   ....[173]....
        /*0dec*/ 	.word	0x0002de40


	//----- nvinfo : EIATTR_REG_RECONFIG
	.align		4
.L_825:
        /*0df0*/ 	.byte	0x01, 0x54
	.zero		2


	//----- nvinfo : EIATTR_SYSCALL_OFFSETS
	.align		4
        /*0df4*/ 	.byte	0x04, 0x46
        /*0df6*/ 	.short	(.L_827 - .L_826)


	//   ....[0]....
.L_826:
        /*0df8*/ 	.word	0x00001e30


	//   ....[1]....
        /*0dfc*/ 	.word	0x00001f80


	//   ....[2]....
        /*0e00*/ 	.word	0x0000b050


	//   ....[3]....
        /*0e04*/ 	.word	0x0000b370


	//   ....[4]....
        /*0e08*/ 	.word	0x00026090


	//   ....[5]....
        /*0e0c*/ 	.word	0x000261e0


	//   ....[6]....
        /*0e10*/ 	.word	0x000262d0


	//   ....[7]....
        /*0e14*/ 	.word	0x00026bd0


	//----- nvinfo : EIATTR_MBARRIER_INSTR_OFFSETS
	.align		4
.L_827:
        /*0e18*/ 	.byte	0x04, 0x39
        /*0e1a*/ 	.short	(.L_829 - .L_828)


	//   ....[0]....
.L_828:
        /*0e1c*/ 	.word	0x000002d0
        /*0e20*/ 	.word	0x000000ff
        /*0e24*/ 	.word	0x00030800
        /*0e28*/ 	.short	0x0100
        /*0e2a*/ 	.byte	0x08
	.zero		1


	//   ....[1]....
        /*0e2c*/ 	.word	0x000002e0
        /*0e30*/ 	.word	0x000000ff
        /*0e34*/ 	.word	0x00030820
        /*0e38*/ 	.short	0x0100
        /*0e3a*/ 	.byte	0x08
	.zero		1


	//   ....[2]....
        /*0e3c*/ 	.word	0x000003d0
        /*0e40*/ 	.word	0x000000ff
        /*0e44*/ 	.word	0x00030830
        /*0e48*/ 	.short	0x0100
        /*0e4a*/ 	.byte	0x08
	.zero		1


	//   ....[3]....
        /*0e4c*/ 	.word	0x000003e0
        /*0e50*/ 	.word	0x000000ff
        /*0e54*/ 	.word	0x00030840
        /*0e58*/ 	.short	0x0100
        /*0e5a*/ 	.byte	0x08
	.zero		1


	//   ....[4]....
        /*0e5c*/ 	.word	0x000003f0
        /*0e60*/ 	.word	0x000000ff
        /*0e64*/ 	.word	0x00030838
        /*0e68*/ 	.short	0x0100
        /*0e6a*/ 	.byte	0x08
	.zero		1


	//   ....[5]....
        /*0e6c*/ 	.word	0x00000400
        /*0e70*/ 	.word	0x000000ff
        /*0e74*/ 	.word	0x00030848
        /*0e78*/ 	.short	0x0100
        /*0e7a*/ 	.byte	0x08
	.zero		1


	//   ....[6]....
        /*0e7c*/ 	.word	0x00000530
        /*0e80*/ 	.word	0x000000ff
        /*0e84*/ 	.word	0x00030850
        /*0e88*/ 	.short	0x0100
        /*0e8a*/ 	.byte	0x08
	.zero		1


	//   ....[7]....
        /*0e8c*/ 	.word	0x00000540
        /*0e90*/ 	.word	0x000000ff
        /*0e94*/ 	.word	0x00030860
        /*0e98*/ 	.short	0x0100
        /*0e9a*/ 	.byte	0x08
	.zero		1


	//   ....[8]....
        /*0e9c*/ 	.word	0x00000550
        /*0ea0*/ 	.word	0x000000ff
        /*0ea4*/ 	.word	0x00030858
        /*0ea8*/ 	.short	0x0100
        /*0eaa*/ 	.byte	0x08
	.zero		1


	//   ....[9]....
        /*0eac*/ 	.word	0x00000560
        /*0eb0*/ 	.word	0x000000ff
        /*0eb4*/ 	.word	0x00030868
        /*0eb8*/ 	.short	0x0100
        /*0eba*/ 	.byte	0x08
	.zero		1


	//   ....[10]....
        /*0ebc*/ 	.word	0x00000650
        /*0ec0*/ 	.word	0x000000ff
        /*0ec4*/ 	.word	0x00030870
        /*0ec8*/ 	.short	0x0100
        /*0eca*/ 	.byte	0x06
	.zero		1


	//   ....[11]....
        /*0ecc*/ 	.word	0x00000660
        /*0ed0*/ 	.word	0x000000ff
        /*0ed4*/ 	.word	0x00030880
        /*0ed8*/ 	.short	0x0100
        /*0eda*/ 	.byte	0x06
	.zero		1


	//   ....[12]....
        /*0edc*/ 	.word	0x00000670
        /*0ee0*/ 	.word	0x000000ff
        /*0ee4*/ 	.word	0x00030878
        /*0ee8*/ 	.short	0x0100
        /*0eea*/ 	.byte	0x06
	.zero		1


	//   ....[13]....
        /*0eec*/ 	.word	0x00000680
        /*0ef0*/ 	.word	0x000000ff
        /*0ef4*/ 	.word	0x00030888
        /*0ef8*/ 	.short	0x0100
        /*0efa*/ 	.byte	0x06
	.zero		1


	//   ....[14]....
        /*0efc*/ 	.word	0x000007b0
        /*0f00*/ 	.word	0x000000ff
        /*0f04*/ 	.word	0x00030890
        /*0f08*/ 	.short	0x0100
        /*0f0a*/ 	.byte	0x08
	.zero		1


	//   ....[15]....
        /*0f0c*/ 	.word	0x000007c0
        /*0f10*/ 	.word	0x000000ff
        /*0f14*/ 	.word	0x000308a0
        /*0f18*/ 	.short	0x0100
        /*0f1a*/ 	.byte	0x08
	.zero		1


	//   ....[16]....
        /*0f1c*/ 	.word	0x000007d0
        /*0f20*/ 	.word	0x000000ff
        /*0f24*/ 	.word	0x00030898
        /*0f28*/ 	.short	0x0100
        /*0f2a*/ 	.byte	0x08
	.zero		1


	//   ....[17]....
        /*0f2c*/ 	.word	0x000007e0
        /*0f30*/ 	.word	0x000000ff
        /*0f34*/ 	.word	0x000308a8
        /*0f38*/ 	.short	0x0100
        /*0f3a*/ 	.byte	0x08
	.zero		1


	//   ....[18]....
        /*0f3c*/ 	.word	0x00000910
        /*0f40*/ 	.word	0x000000ff
        /*0f44*/ 	.word	0x000308b0
        /*0f48*/ 	.short	0x0100
        /*0f4a*/ 	.byte	0x08
	.zero		1


	//   ....[19]....
        /*0f4c*/ 	.word	0x00000920
        /*0f50*/ 	.word	0x000000ff
        /*0f54*/ 	.word	0x000308c0
        /*0f58*/ 	.short	0x0100
        /*0f5a*/ 	.byte	0x08
	.zero		1


	//   ....[20]....
        /*0f5c*/ 	.word	0x00000930
        /*0f60*/ 	.word	0x000000ff
        /*0f64*/ 	.word	0x000308b8
        /*0f68*/ 	.short	0x0100
        /*0f6a*/ 	.byte	0x08
	.zero		1


	//   ....[21]....
        /*0f6c*/ 	.word	0x00000940
        /*0f70*/ 	.word	0x000000ff
        /*0f74*/ 	.word	0x000308c8
        /*0f78*/ 	.short	0x0100
        /*0f7a*/ 	.byte	0x08
	.zero		1


	//   ....[22]....
        /*0f7c*/ 	.word	0x00003a70
        /*0f80*/ 	.word	0x0000005a
        /*0f84*/ 	.word	0x00030890
        /*0f88*/ 	.short	0x010a
        /*0f8a*/ 	.byte	0x3f
	.zero		1


	//   ....[23]....
        /*0f8c*/ 	.word	0x00006c40
        /*0f90*/ 	.word	0x0000005a
        /*0f94*/ 	.word	0x00030890
        /*0f98*/ 	.short	0x010a
        /*0f9a*/ 	.byte	0x3f
	.zero		1


	//   ....[24]....
        /*0f9c*/ 	.word	0x00009cf0
        /*0fa0*/ 	.word	0x0000005a
        /*0fa4*/ 	.word	0x00030890
        /*0fa8*/ 	.short	0x010a
        /*0faa*/ 	.byte	0x3f
	.zero		1


	//   ....[25]....
        /*0fac*/ 	.word	0x0000a0c0
        /*0fb0*/ 	.word	0x00000020
        /*0fb4*/ 	.word	0x00000000
        /*0fb8*/ 	.short	0x0101
        /*0fba*/ 	.byte	0x3f
	.zero		1


	//   ....[26]....
        /*0fbc*/ 	.word	0x0000a100
        /*0fc0*/ 	.word	0x0000005a
        /*0fc4*/ 	.word	0x000308b0
        /*0fc8*/ 	.short	0x010a
        /*0fca*/ 	.byte	0x3f
	.zero		1


	//   ....[27]....
        /*0fcc*/ 	.word	0x0000a630
        /*0fd0*/ 	.word	0x0000005a
        /*0fd4*/ 	.word	0x00000000
        /*0fd8*/ 	.short	0x0101
        /*0fda*/ 	.byte	0x3f
	.zero		1


	//   ....[28]....
        /*0fdc*/ 	.word	0x0000b0d0
        /*0fe0*/ 	.word	0x00000002
        /*0fe4*/ 	.word	0x00030800
        /*0fe8*/ 	.short	0x010a
        /*0fea*/ 	.byte	0x3f
	.zero		1


	//   ....[29]....
        /*0fec*/ 	.word	0x0000b120
        /*0ff0*/ 	.word	0x00000002
        /*0ff4*/ 	.word	0x00030800
        /*0ff8*/ 	.short	0x010a
        /*0ffa*/ 	.byte	0x3f
	.zero		1


	//   ....[30]....
        /*0ffc*/ 	.word	0x0000c470
        /*1000*/ 	.word	0x00000002
        /*1004*/ 	.word	0x00030800
        /*1008*/ 	.short	0x010a
        /*100a*/ 	.byte	0x3f
	.zero		1


	//   ....[31]....
        /*100c*/ 	.word	0x0000f630
        /*1010*/ 	.word	0x00000002
        /*1014*/ 	.word	0x00030800
        /*1018*/ 	.short	0x010a
        /*101a*/ 	.byte	0x3f
	.zero		1


	//   ....[32]....
        /*101c*/ 	.word	0x00011e20
        /*1020*/ 	.word	0x0000004a
        /*1024*/ 	.word	0x00030830
        /*1028*/ 	.short	0x010a
        /*102a*/ 	.byte	0x3f
	.zero		1


	//   ....[33]....
        /*102c*/ 	.word	0x00011e90
        /*1030*/ 	.word	0x0000004a
        /*1034*/ 	.word	0x00030830
        /*1038*/ 	.short	0x010a
        /*103a*/ 	.byte	0x3f
	.zero		1


	//   ....[34]....
        /*103c*/ 	.word	0x00012860
        /*1040*/ 	.word	0x0000004a
        /*1044*/ 	.word	0x00000000
        /*1048*/ 	.short	0x0101
        /*104a*/ 	.byte	0x3f
	.zero		1


	//   ....[35]....
        /*104c*/ 	.word	0x00015430
        /*1050*/ 	.word	0x00000006
        /*1054*/ 	.word	0x00030830
        /*1058*/ 	.short	0x010a
        /*105a*/ 	.byte	0x3f
	.zero		1


	//   ....[36]....
        /*105c*/ 	.word	0x000154b0
        /*1060*/ 	.word	0x00000006
        /*1064*/ 	.word	0x00030830
        /*1068*/ 	.short	0x010a
        /*106a*/ 	.byte	0x3f
	.zero		1


	//   ....[37]....
        /*106c*/ 	.word	0x000161d0
        /*1070*/ 	.word	0x00000015
        /*1074*/ 	.word	0x00030850
        /*1078*/ 	.short	0x010a
        /*107a*/ 	.byte	0x3f
	.zero		1


	//   ....[38]....
        /*107c*/ 	.word	0x00016220
        /*1080*/ 	.word	0x00000015
        /*1084*/ 	.word	0x00030850
        /*1088*/ 	.short	0x010a
        /*108a*/ 	.byte	0x3f
	.zero		1


	//   ....[39]....
        /*108c*/ 	.word	0x00016c40
        /*1090*/ 	.word	0x00000006
        /*1094*/ 	.word	0x00000000
        /*1098*/ 	.short	0x0101
        /*109a*/ 	.byte	0x3f
	.zero		1


	//   ....[40]....
        /*109c*/ 	.word	0x00017eb0
        /*10a0*/ 	.word	0x00000015
        /*10a4*/ 	.word	0x00000000
        /*10a8*/ 	.short	0x0101
        /*10aa*/ 	.byte	0x3f
	.zero		1


	//   ....[41]....
        /*10ac*/ 	.word	0x00019220
        /*10b0*/ 	.word	0x00000000
        /*10b4*/ 	.word	0x00030830
        /*10b8*/ 	.short	0x010a
        /*10ba*/ 	.byte	0x3f
	.zero		1


	//   ....[42]....
        /*10bc*/ 	.word	0x000192a0
        /*10c0*/ 	.word	0x00000000
        /*10c4*/ 	.word	0x00030830
        /*10c8*/ 	.short	0x010a
        /*10ca*/ 	.byte	0x3f
	.zero		1


	//   ....[43]....
        /*10cc*/ 	.word	0x00019fe0
        /*10d0*/ 	.word	0x00000014
        /*10d4*/ 	.word	0x00030850
        /*10d8*/ 	.short	0x010a
        /*10da*/ 	.byte	0x3f
	.zero		1


	//   ....[44]....
        /*10dc*/ 	.word	0x0001a030
        /*10e0*/ 	.word	0x00000014
        /*10e4*/ 	.word	0x00030850
        /*10e8*/ 	.short	0x010a
        /*10ea*/ 	.byte	0x3f
	.zero		1


	//   ....[45]....
        /*10ec*/ 	.word	0x0001b410
        /*10f0*/ 	.word	0x00000080
        /*10f4*/ 	.word	0x00000000
        /*10f8*/ 	.short	0x0101
        /*10fa*/ 	.byte	0x3f
	.zero		1


	//   ....[46]....
        /*10fc*/ 	.word	0x0001b460
        /*1100*/ 	.word	0x00000014
        /*1104*/ 	.word	0x00000000
        /*1108*/ 	.short	0x0101
        /*110a*/ 	.byte	0x3f
	.zero		1


	//   ....[47]....
        /*110c*/ 	.word	0x0001ba00
        /*1110*/ 	.word	0x00000003
        /*1114*/ 	.word	0x00030830
        /*1118*/ 	.short	0x010a
        /*111a*/ 	.byte	0x3f
	.zero		1


	//   ....[48]....
        /*111c*/ 	.word	0x0001ba80
        /*1120*/ 	.word	0x00000003
        /*1124*/ 	.word	0x00030830
        /*1128*/ 	.short	0x010a
        /*112a*/ 	.byte	0x3f
	.zero		1


	//   ....[49]....
        /*112c*/ 	.word	0x0001c7a0
        /*1130*/ 	.word	0x00000014
        /*1134*/ 	.word	0x00030850
        /*1138*/ 	.short	0x010a
        /*113a*/ 	.byte	0x3f
	.zero		1


	//   ....[50]....
        /*113c*/ 	.word	0x0001c7f0
        /*1140*/ 	.word	0x00000014
        /*1144*/ 	.word	0x00030850
        /*1148*/ 	.short	0x010a
        /*114a*/ 	.byte	0x3f
	.zero		1


	//   ....[51]....
        /*114c*/ 	.word	0x0001d200
        /*1150*/ 	.word	0x0000000a
        /*1154*/ 	.word	0x00000000
        /*1158*/ 	.short	0x0101
        /*115a*/ 	.byte	0x3f
	.zero		1


	//   ....[52]....
        /*115c*/ 	.word	0x0001e460
        /*1160*/ 	.word	0x00000014
        /*1164*/ 	.word	0x00000000
        /*1168*/ 	.short	0x0101
        /*116a*/ 	.byte	0x3f
	.zero		1


	//   ....[53]....
        /*116c*/ 	.word	0x0001fa30
        /*1170*/ 	.word	0x0000000c
        /*1174*/ 	.word	0x00030850
        /*1178*/ 	.short	0x010a
        /*117a*/ 	.byte	0x3f
	.zero		1


	//   ....[54]....
        /*117c*/ 	.word	0x0001fad0
        /*1180*/ 	.word	0x0000000c
        /*1184*/ 	.word	0x00030850
        /*1188*/ 	.short	0x010a
        /*118a*/ 	.byte	0x3f
	.zero		1


	//   ....[55]....
        /*118c*/ 	.word	0x00020010
        /*1190*/ 	.word	0x0000000c
        /*1194*/ 	.word	0x00000000
        /*1198*/ 	.short	0x0101
        /*119a*/ 	.byte	0x3f
	.zero		1


	//   ....[56]....
        /*119c*/ 	.word	0x00021b40
        /*11a0*/ 	.word	0x00000000
        /*11a4*/ 	.word	0x00000000
        /*11a8*/ 	.short	0x0101
        /*11aa*/ 	.byte	0x3f
	.zero		1


	//   ....[57]....
        /*11ac*/ 	.word	0x00024600
        /*11b0*/ 	.word	0x00000006
        /*11b4*/ 	.word	0x00030820
        /*11b8*/ 	.short	0x010a
        /*11ba*/ 	.byte	0x3f
	.zero		1


	//   ....[58]....
        /*11bc*/ 	.word	0x000246e0
        /*11c0*/ 	.word	0x00000007
        /*11c4*/ 	.word	0x000308a0
        /*11c8*/ 	.short	0x010a
        /*11ca*/ 	.byte	0x3f
	.zero		1


	//   ....[59]....
        /*11cc*/ 	.word	0x00024b20
        /*11d0*/ 	.word	0x00000007
        /*11d4*/ 	.word	0x000308c0
        /*11d8*/ 	.short	0x010a
        /*11da*/ 	.byte	0x3f
	.zero		1


	//   ....[60]....
        /*11dc*/ 	.word	0x000250b0
        /*11e0*/ 	.word	0x00000008
        /*11e4*/ 	.word	0x000308a0
        /*11e8*/ 	.short	0x010a
        /*11ea*/ 	.byte	0x3f
	.zero		1


	//   ....[61]....
        /*11ec*/ 	.word	0x000254e0
        /*11f0*/ 	.word	0x00000008
        /*11f4*/ 	.word	0x000308c0
        /*11f8*/ 	.short	0x010a
        /*11fa*/ 	.byte	0x3f
	.zero		1


	//   ....[62]....
        /*11fc*/ 	.word	0x000266e0
        /*1200*/ 	.word	0x00000000
        /*1204*/ 	.word	0x00030840
        /*1208*/ 	.short	0x010a
        /*120a*/ 	.byte	0x3f
	.zero		1


	//   ....[63]....
        /*120c*/ 	.word	0x00027690
        /*1210*/ 	.word	0x00000008
        /*1214*/ 	.word	0x00030800
        /*1218*/ 	.short	0x0107
        /*121a*/ 	.byte	0x3f
	.zero		1


	//   ....[64]....
        /*121c*/ 	.word	0x00027790
        /*1220*/ 	.word	0x00000002
        /*1224*/ 	.word	0x00030800
        /*1228*/ 	.short	0x0101
        /*122a*/ 	.byte	0x3f
	.zero		1


	//   ....[65]....
        /*122c*/ 	.word	0x000277b0
        /*1230*/ 	.word	0x00000002
        /*1234*/ 	.word	0x00030820
        /*1238*/ 	.short	0x010a
        /*123a*/ 	.byte	0x3f
	.zero		1


	//   ....[66]....
        /*123c*/ 	.word	0x00027b30
        /*1240*/ 	.word	0x00000003
        /*1244*/ 	.word	0x00030840
        /*1248*/ 	.short	0x010a
        /*124a*/ 	.byte	0x3f
	.zero		1


	//   ....[67]....
        /*124c*/ 	.word	0x00027ff0
        /*1250*/ 	.word	0x00000002
        /*1254*/ 	.word	0x00030860
        /*1258*/ 	.short	0x010a
        /*125a*/ 	.byte	0x3f
	.zero		1


	//   ....[68]....
        /*125c*/ 	.word	0x000287e0
        /*1260*/ 	.word	0x00000003
        /*1264*/ 	.word	0x00030840
        /*1268*/ 	.short	0x010a
        /*126a*/ 	.byte	0x3f
	.zero		1


	//   ....[69]....
        /*126c*/ 	.word	0x00028ca0
        /*1270*/ 	.word	0x00000002
        /*1274*/ 	.word	0x00030860
        /*1278*/ 	.short	0x010a
        /*127a*/ 	.byte	0x3f
	.zero		1


	//   ....[70]....
        /*127c*/ 	.word	0x000293e0
        /*1280*/ 	.word	0x00000003
        /*1284*/ 	.word	0x00030840
        /*1288*/ 	.short	0x010a
        /*128a*/ 	.byte	0x3f
	.zero		1


	//   ....[71]....
        /*128c*/ 	.word	0x00029890
        /*1290*/ 	.word	0x00000002
        /*1294*/ 	.word	0x00030860
        /*1298*/ 	.short	0x010a
        /*129a*/ 	.byte	0x3f
	.zero		1


	//   ....[72]....
        /*129c*/ 	.word	0x00029f50
        /*12a0*/ 	.word	0x00000000
        /*12a4*/ 	.word	0x00030860
        /*12a8*/ 	.short	0x010a
        /*12aa*/ 	.byte	0x3f
	.zero		1


	//   ....[73]....
        /*12ac*/ 	.word	0x0002b1a0
        /*12b0*/ 	.word	0x00000000
        /*12b4*/ 	.word	0x00030820
        /*12b8*/ 	.short	0x010a
        /*12ba*/ 	.byte	0x3f
	.zero		1


	//   ....[74]....
        /*12bc*/ 	.word	0x0002b370
        /*12c0*/ 	.word	0x00000006
        /*12c4*/ 	.word	0x00000000
        /*12c8*/ 	.short	0x010a
        /*12ca*/ 	.byte	0x3f
	.zero		1


	//   ....[75]....
        /*12cc*/ 	.word	0x0002b3e0
        /*12d0*/ 	.word	0x00000007
        /*12d4*/ 	.word	0x00000000
        /*12d8*/ 	.short	0x010a
        /*12da*/ 	.byte	0x3f
	.zero		1


	//   ....[76]....
        /*12dc*/ 	.word	0x0002b450
        /*12e0*/ 	.word	0x00000004
        /*12e4*/ 	.word	0x00000000
        /*12e8*/ 	.short	0x010a
        /*12ea*/ 	.byte	0x3f
	.zero		1


	//   ....[77]....
        /*12ec*/ 	.word	0x0002b480
        /*12f0*/ 	.word	0x00000003
        /*12f4*/ 	.word	0x00000000
        /*12f8*/ 	.short	0x010a
        /*12fa*/ 	.byte	0x3f
	.zero		1


	//   ....[78]....
        /*12fc*/ 	.word	0x0002b4e0
        /*1300*/ 	.word	0x0000005a
        /*1304*/ 	.word	0x00030890
        /*1308*/ 	.short	0x010a
        /*130a*/ 	.byte	0x3f
	.zero		1


	//   ....[79]....
        /*130c*/ 	.word	0x0002b530
        /*1310*/ 	.word	0x0000005a
        /*1314*/ 	.word	0x00030890
        /*1318*/ 	.short	0x010a
        /*131a*/ 	.byte	0x3f
	.zero		1


	//   ....[80]....
        /*131c*/ 	.word	0x0002b580
        /*1320*/ 	.word	0x0000005a
        /*1324*/ 	.word	0x00030890
        /*1328*/ 	.short	0x010a
        /*132a*/ 	.byte	0x3f
	.zero		1


	//   ....[81]....
        /*132c*/ 	.word	0x0002b5d0
        /*1330*/ 	.word	0x0000005a
        /*1334*/ 	.word	0x000308b0
        /*1338*/ 	.short	0x010a
        /*133a*/ 	.byte	0x3f
	.zero		1


	//   ....[82]....
        /*133c*/ 	.word	0x0002b9b0
        /*1340*/ 	.word	0x00000002
        /*1344*/ 	.word	0x00030800
        /*1348*/ 	.short	0x010a
        /*134a*/ 	.byte	0x3f
	.zero		1


	//   ....[83]....
        /*134c*/ 	.word	0x0002bdc0
        /*1350*/ 	.word	0x00000002
        /*1354*/ 	.word	0x00030800
        /*1358*/ 	.short	0x010a
        /*135a*/ 	.byte	0x3f
	.zero		1


	//   ....[84]....
        /*135c*/ 	.word	0x0002be10
        /*1360*/ 	.word	0x0000004a
        /*1364*/ 	.word	0x00030830
        /*1368*/ 	.short	0x010a
        /*136a*/ 	.byte	0x3f
	.zero		1


	//   ....[85]....
        /*136c*/ 	.word	0x0002be60
        /*1370*/ 	.word	0x00000006
        /*1374*/ 	.word	0x00030830
        /*1378*/ 	.short	0x010a
        /*137a*/ 	.byte	0x3f
	.zero		1


	//   ....[86]....
        /*137c*/ 	.word	0x0002beb0
        /*1380*/ 	.word	0x00000015
        /*1384*/ 	.word	0x00030850
        /*1388*/ 	.short	0x010a
        /*138a*/ 	.byte	0x3f
	.zero		1


	//   ....[87]....
        /*138c*/ 	.word	0x0002bf00
        /*1390*/ 	.word	0x00000000
        /*1394*/ 	.word	0x00030830
        /*1398*/ 	.short	0x010a
        /*139a*/ 	.byte	0x3f
	.zero		1


	//   ....[88]....
        /*139c*/ 	.word	0x0002bf50
        /*13a0*/ 	.word	0x00000014
        /*13a4*/ 	.word	0x00030850
        /*13a8*/ 	.short	0x010a
        /*13aa*/ 	.byte	0x3f
	.zero		1


	//   ....[89]....
        /*13ac*/ 	.word	0x0002bfa0
        /*13b0*/ 	.word	0x00000003
        /*13b4*/ 	.word	0x00030830
        /*13b8*/ 	.short	0x010a
        /*13ba*/ 	.byte	0x3f
	.zero		1


	//   ....[90]....
        /*13bc*/ 	.word	0x0002bff0
        /*13c0*/ 	.word	0x00000014
        /*13c4*/ 	.word	0x00030850
        /*13c8*/ 	.short	0x010a
        /*13ca*/ 	.byte	0x3f
	.zero		1


	//   ....[91]....
        /*13cc*/ 	.word	0x0002c040
        /*13d0*/ 	.word	0x0000000c
        /*13d4*/ 	.word	0x00030850
        /*13d8*/ 	.short	0x010a
        /*13da*/ 	.byte	0x3f
	.zero		1


	//   ....[92]....
        /*13dc*/ 	.word	0x0002c200
        /*13e0*/ 	.word	0x00000005
        /*13e4*/ 	.word	0x00030820
        /*13e8*/ 	.short	0x010a
        /*13ea*/ 	.byte	0x3f
	.zero		1


	//   ....[93]....
        /*13ec*/ 	.word	0x0002c250
        /*13f0*/ 	.word	0x00000007
        /*13f4*/ 	.word	0x000308a0
        /*13f8*/ 	.short	0x010a
        /*13fa*/ 	.byte	0x3f
	.zero		1


	//   ....[94]....
        /*13fc*/ 	.word	0x0002c2a0
        /*1400*/ 	.word	0x00000007
        /*1404*/ 	.word	0x000308c0
        /*1408*/ 	.short	0x010a
        /*140a*/ 	.byte	0x3f
	.zero		1


	//   ....[95]....
        /*140c*/ 	.word	0x0002c2f0
        /*1410*/ 	.word	0x00000008
        /*1414*/ 	.word	0x000308a0
        /*1418*/ 	.short	0x010a
        /*141a*/ 	.byte	0x3f
	.zero		1


	//   ....[96]....
        /*141c*/ 	.word	0x0002c340
        /*1420*/ 	.word	0x00000008
        /*1424*/ 	.word	0x000308c0
        /*1428*/ 	.short	0x010a
        /*142a*/ 	.byte	0x3f
	.zero		1


	//   ....[97]....
        /*142c*/ 	.word	0x0002c4e0
        /*1430*/ 	.word	0x00000000
        /*1434*/ 	.word	0x00030840
        /*1438*/ 	.short	0x010a
        /*143a*/ 	.byte	0x3f
	.zero		1


	//   ....[98]....
        /*143c*/ 	.word	0x0002d0b0
        /*1440*/ 	.word	0x00000002
        /*1444*/ 	.word	0x00030820
        /*1448*/ 	.short	0x010a
        /*144a*/ 	.byte	0x3f
	.zero		1


	//   ....[99]....
        /*144c*/ 	.word	0x0002d100
        /*1450*/ 	.word	0x00000003
        /*1454*/ 	.word	0x00030840
        /*1458*/ 	.short	0x010a
        /*145a*/ 	.byte	0x3f
	.zero		1


	//   ....[100]....
        /*145c*/ 	.word	0x0002d150
        /*1460*/ 	.word	0x00000002
        /*1464*/ 	.word	0x00030860
        /*1468*/ 	.short	0x010a
        /*146a*/ 	.byte	0x3f
	.zero		1


	//   ....[101]....
        /*146c*/ 	.word	0x0002d1a0
        /*1470*/ 	.word	0x00000003
        /*1474*/ 	.word	0x00030840
        /*1478*/ 	.short	0x010a
        /*147a*/ 	.byte	0x3f
	.zero		1


	//   ....[102]....
        /*147c*/ 	.word	0x0002d1f0
        /*1480*/ 	.word	0x00000002
        /*1484*/ 	.word	0x00030860
        /*1488*/ 	.short	0x010a
        /*148a*/ 	.byte	0x3f
	.zero		1


	//   ....[103]....
        /*148c*/ 	.word	0x0002d240
        /*1490*/ 	.word	0x00000003
        /*1494*/ 	.word	0x00030840
        /*1498*/ 	.short	0x010a
        /*149a*/ 	.byte	0x3f
	.zero		1


	//   ....[104]....
        /*149c*/ 	.word	0x0002d290
        /*14a0*/ 	.word	0x00000002
        /*14a4*/ 	.word	0x00030860
        /*14a8*/ 	.short	0x010a
        /*14aa*/ 	.byte	0x3f
	.zero		1


	//   ....[105]....
        /*14ac*/ 	.word	0x0002d2e0
        /*14b0*/ 	.word	0x00000000
        /*14b4*/ 	.word	0x00030860
        /*14b8*/ 	.short	0x010a
        /*14ba*/ 	.byte	0x3f
	.zero		1


	//   ....[106]....
        /*14bc*/ 	.word	0x0002dd60
        /*14c0*/ 	.word	0x00000000
        /*14c4*/ 	.word	0x00030820
        /*14c8*/ 	.short	0x010a
        /*14ca*/ 	.byte	0x3f
	.zero		1


	//   ....[107]....
        /*14cc*/ 	.word	0x0002df00
        /*14d0*/ 	.word	0x00000006
        /*14d4*/ 	.word	0x00000000
        /*14d8*/ 	.short	0x010a
        /*14da*/ 	.byte	0x3f
	.zero		1


	//   ....[108]....
        /*14dc*/ 	.word	0x0002df50
        /*14e0*/ 	.word	0x00000007
        /*14e4*/ 	.word	0x00000000
        /*14e8*/ 	.short	0x010a
        /*14ea*/ 	.byte	0x3f
	.zero		1


	//   ....[109]....
        /*14ec*/ 	.word	0x0002dfa0
        /*14f0*/ 	.word	0x00000004
        /*14f4*/ 	.word	0x00000000
        /*14f8*/ 	.short	0x010a
        /*14fa*/ 	.byte	0x3f
	.zero		1


	//----- nvinfo : EIATTR_NUM_MBARRIERS
	.align		4
.L_829:
        /*14fc*/ 	.byte	0x03, 0x38
        /*14fe*/ 	.short	0x0016


	//----- nvinfo : EIATTR_EXIT_INSTR_OFFSETS
	.align		4
        /*1500*/ 	.byte	0x04, 0x1c
        /*1502*/ 	.short	(.L_831 - .L_830)


	//   ....[0]....
.L_830:
        /*1504*/ 	.word	0x0002b4d0


	//----- nvinfo : EIATTR_MAX_THREADS
	.align		4
.L_831:
        /*1508*/ 	.byte	0x04, 0x05
        /*150a*/ 	.short	(.L_833 - .L_832)
.L_832:
        /*150c*/ 	.word	0x00000180
        /*1510*/ 	.word	0x00000001
        /*1514*/ 	.word	0x00000001


	//----- nvinfo : EIATTR_CRS_STACK_SIZE
	.align		4
.L_833:
        /*1518*/ 	.byte	0x04, 0x1e
        /*151a*/ 	.short	(.L_835 - .L_834)
.L_834:
        /*151c*/ 	.word	0x00000000


	//----- nvinfo : EIATTR_CBANK_PARAM_SIZE
	.align		4
.L_835:
        /*1520*/ 	.byte	0x03, 0x19
        /*1522*/ 	.short	0x0af0


	//----- nvinfo : EIATTR_PARAM_CBANK
	.align		4
        /*1524*/ 	.byte	0x04, 0x0a
        /*1526*/ 	.short	(.L_837 - .L_836)
	.align		4
.L_836:
        /*1528*/ 	.word	index@(.nv.constant0._ZN7cutlass13device_kernelIN5flash11enable_sm90INS1_16FlashAttnFwdSm90INS1_25CollectiveMainloopFwdSm90ILi2EN4cute5tupleIJNS5_1CILi1EEES8_S8_EEENS6_IJNS7_ILi128EEENS7_ILi96EEENS7_ILi192EEEEEELi192ENS_6half_tEfNS_4arch4Sm90ELb0ELb1ELb1ELb1ELb0ELb1ELb0ELb1ELb1ELb1ELb0ELb0EEENS1_21CollectiveEpilogueFwdINS6_IJSA_SC_SB_EEES9_SE_SG_Li256ELb1ELb1ELb0ELb0EEENS1_36VarlenDynamicPersistentTileSchedulerILi128ELi96ELi256ELi128ELb0ELb1ELb1ELb1ELb0ELb1EEEEEEEEEvNT_6ParamsE)
        /*152c*/ 	.short	0x0210
        /*152e*/ 	.short	0x0af0


	//----- nvinfo : EIATTR_SW_WAR
	.align		4
.L_837:
        /*1530*/ 	.byte	0x04, 0x36
        /*1532*/ 	.short	(.L_839 - .L_838)
.L_838:
        /*1534*/ 	.word	0x00000008
.L_839:


//--------------------- .nv.info._ZN7cutlass13device_kernelIN5flash11enable_sm90INS1_16FlashAttnFwdSm90INS1_25CollectiveMainloopFwdSm90ILi2EN4cute5tupleIJNS5_1CILi1EEES8_S8_EEENS6_IJNS7_ILi128EEENS7_ILi112EEENS7_ILi192EEEEEELi192ENS_6half_tEfNS_4arch4Sm90ELb1ELb0ELb1ELb0ELb0ELb0ELb0ELb1ELb1ELb1ELb0ELb0EEENS1_21CollectiveEpilogueFwdINS6_IJSA_SC_SB_EEES9_SE_SG_Li256ELb0ELb1ELb0ELb0EEENS1_30DynamicPersistentTileSchedulerILi256ELi128ELb0ELb1ELb1EEEEEEEEEvNT_6ParamsE --------------------------
	.section	.nv.info._ZN7cutlass13device_kernelIN5flash11enable_sm90INS1_16FlashAttnFwdSm90INS1_25CollectiveMainloopFwdSm90ILi2EN4cute5tupleIJNS5_1CILi1EEES8_S8_EEENS6_IJNS7_ILi128EEENS7_ILi112EEENS7_ILi192EEEEEELi192ENS_6half_tEfNS_4arch4Sm90ELb1ELb0ELb1ELb0ELb0ELb0ELb0ELb1ELb1ELb1ELb0ELb0EEENS1_21CollectiveEpilogueFwdINS6_IJSA_SC_SB_EEES9_SE_SG_Li256ELb0ELb1ELb0ELb0EEENS1_30DynamicPersistentTileSchedulerILi256ELi128ELb0ELb1ELb1EEEEEEEEEvNT_6ParamsE,"",@"SHT_CUDA_INFO"
	.sectionflags	@""
	.align	4


	//----- nvinfo : EIATTR_CUDA_API_VERSION
	.align		4
        /*0000*/ 	.byte	0x04, 0x37
        /*0002*/ 	.short	(.L_841 - .L_840)
.L_840:
        /*0004*/ 	.word	0x00000082


	//----- nvinfo : EIATTR_KPARAM_INFO
	.align		4
.L_841:
        /*0008*/ 	.byte	0x04, 0x17
        /*000a*/ 	.short	(.L_843 - .L_842)
.L_842:
        /*000c*/ 	.word	0x00000000
        /*0010*/ 	.short	0x0000
        /*0012*/ 	.short	0x0070
        /*0014*/ 	.byte	0x00, 0xf0, 0x01, 0x2a


	//----- nvinfo : EIATTR_SPARSE_MMA_MASK
	.align		4
.L_843:
        /*0018*/ 	.byte	0x03, 0x50
        /*001a*/ 	.short	0x0000


	//----- nvinfo : EIATTR_MAXREG_COUNT
	.align		4
        /*001c*/ 	.byte	0x03, 0x1b
        /*001e*/ 	.short	0x00a8


	//----- nvinfo : EIATTR_NUM_BARRIERS
	.align		4
        /*0020*/ 	.byte	0x02, 0x4c
        /*0022*/ 	.byte	0x09
	.zero		1


	//----- nvinfo : EIATTR_EXTERNS
	.align		4
        /*0024*/ 	.byte	0x04, 0x0f
        /*0026*/ 	.short	(.L_845 - .L_844)


	//   ....[0]....
	.align		4
.L_844:
        /*0028*/ 	.word	index@(__assertfail)


	//----- nvinfo : EIATTR_ANNOTATIONS
	.align		4
.L_845:
        /*002c*/ 	.byte	0x04, 0x55
        /*002e*/ 	.short	(.L_847 - .L_846)


	//   ....[0]....
.L_846:
        /* <DEDUP_REMOVED lines=31> */


	//----- nvinfo : EIATTR_MERCURY_ISA_VERSION
	.align		4
.L_847:
        /*0210*/ 	.byte	0x03, 0x5f
        /*0212*/ 	.short	0x0101


	//----- nvinfo : EIATTR_INT_WARP_WIDE_INSTR_OFFSETS
	.align		4
        /*0214*/ 	.byte	0x04, 0x31
        /*0216*/ 	.short	(.L_849 - .L_848)


	//   ....[0]....
.L_848:
        /*0218*/ 	.word	0x00000120


	//   ....[1]....
        /*021c*/ 	.word	0x00000160


	//   ....[2]....
        /*0220*/ 	.word	0x00000220


	//   ....[3]....
        /*0224*/ 	.word	0x00012aa0


	//   ....[4]....
        /*0228*/ 	.word	0x00012b40


	//   ....[5]....
        /*022c*/ 	.word	0x00016520


	//   ....[6]....
        /*0230*/ 	.word	0x000165c0


	//----- nvinfo : EIATTR_COOP_GROUP_MASK_REGIDS
	.align		4
.L_849:
        /*0234*/ 	.byte	0x04, 0x29
        /*0236*/ 	.short	(.L_851 - .L_850)


	//   ....[0]....
.L_850:
        /*0238*/ 	.word	0xffffffff


	//   ....[1]....
        /*023c*/ 	.word	0xffffffff


	//   ....[2]....
        /*0240*/ 	.word	0xffffffff


	//   ....[3]....
        /*0244*/ 	.word	0xffffffff


	//   ....[4]....
        /*0248*/ 	.word	0xffffffff


	//   ....[5]....
        /*024c*/ 	.word	0xffffffff


	//   ....[6]....
        /*0250*/ 	.word	0xffffffff


	//   ....[7]....
        /*0254*/ 	.word	0xffffffff


	//   ....[8]....
        /*0258*/ 	.word	0xffffffff


	//   ....[9]....
        /*025c*/ 	.word	0xffffffff


	//   ....[10]....
        /*0260*/ 	.word	0xffffffff


	//   ....[11]....
        /*0264*/ 	.word	0xffffffff


	//   ....[12]....
        /*0268*/ 	.word	0xffffffff


	//   ....[13]....
        /*026c*/ 	.word	0xffffffff


	//   ....[14]....
        /*0270*/ 	.word	0xffffffff


	//   ....[15]....
        /*0274*/ 	.word	0xffffffff


	//   ....[16]....
        /*0278*/ 	.word	0xffffffff


	//   ....[17]....
        /*027c*/ 	.word	0xffffffff


	//   ....[18]....
        /*0280*/ 	.word	0xffffffff


	//   ....[19]....
        /*0284*/ 	.word	0xffffffff


	//   ....[20]....
        /*0288*/ 	.word	0xffffffff


	//   ....[21]....
        /*028c*/ 	.word	0xffffffff


	//   ....[22]....
        /*0290*/ 	.word	0xffffffff


	//   ....[23]....
        /*0294*/ 	.word	0xffffffff


	//   ....[24]....
        /*0298*/ 	.word	0xffffffff


	//   ....[25]....
        /*029c*/ 	.word	0xffffffff


	//   ....[26]....
        /*02a0*/ 	.word	0xffffffff


	//   ....[27]....
        /*02a4*/ 	.word	0xffffffff


	//   ....[28]....
        /*02a8*/ 	.word	0xffffffff


	//   ....[29]....
        /*02ac*/ 	.word	0xffffffff


	//   ....[30]....
        /*02b0*/ 	.word	0xffffffff


	//   ....[31]....
        /*02b4*/ 	.word	0xffffffff


	//   ....[32]....
        /*02b8*/ 	.word	0xffffffff


	//   ....[33]....
        /*02bc*/ 	.word	0xffffffff


	//   ....[34]....
        /*02c0*/ 	.word	0xffffffff


	//   ....[35]....
        /*02c4*/ 	.word	0xffffffff


	//   ....[36]....
        /*02c8*/ 	.word	0xffffffff


	//   ....[37]....
        /*02cc*/ 	.word	0xffffffff


	//   ....[38]....
        /*02d0*/ 	.word	0xffffffff


	//   ....[39]....
        /*02d4*/ 	.word	0xffffffff


	//   ....[40]....
        /*02d8*/ 	.word	0xffffffff


	//   ....[41]....
        /*02dc*/ 	.word	0xffffffff


	//   ....[42]....
        /*02e0*/ 	.word	0xffffffff


	//   ....[43]....
        /*02e4*/ 	.word	0xffffffff


	//   ....[44]....
        /*02e8*/ 	.word	0xffffffff


	//   ....[45]....
        /*02ec*/ 	.word	0xffffffff


	//   ....[46]....
        /*02f0*/ 	.word	0xffffffff


	//   ....[47]....
        /*02f4*/ 	.word	0xffffffff


	//   ....[48]....
        /*02f8*/ 	.word	0xffffffff


	//   ....[49]....
        /*02fc*/ 	.word	0xffffffff


	//   ....[50]....
        /*0300*/ 	.word	0xffffffff


	//   ....[51]....
        /*0304*/ 	.word	0xffffffff


	//   ....[52]....
        /*0308*/ 	.word	0xffffffff


	//   ....[53]....
        /*030c*/ 	.word	0xffffffff


	//   ....[54]....
        /*0310*/ 	.word	0xffffffff


	//   ....[55]....
        /*0314*/ 	.word	0xffffffff


	//   ....[56]....
        /*0318*/ 	.word	0xffffffff


	//   ....[57]....
        /*031c*/ 	.word	0xffffffff


	//   ....[58]....
        /*0320*/ 	.word	0xffffffff


	//   ....[59]....
        /*0324*/ 	.word	0xffffffff


	//   ....[60]....
        /*0328*/ 	.word	0xffffffff


	//   ....[61]....
        /*032c*/ 	.word	0xffffffff


	//   ....[62]....
        /*0330*/ 	.word	0xffffffff


	//   ....[63]....
        /*0334*/ 	.word	0xffffffff


	//   ....[64]....
        /*0338*/ 	.word	0xffffffff


	//   ....[65]....
        /*033c*/ 	.word	0xffffffff


	//   ....[66]....
        /*0340*/ 	.word	0xffffffff


	//   ....[67]....
        /*0344*/ 	.word	0xffffffff


	//   ....[68]....
        /*0348*/ 	.word	0x0500000f


	//   ....[69]....
        /*034c*/ 	.word	0x0500000f


	//   ....[70]....
        /*0350*/ 	.word	0x0500000f


	//   ....[71]....
        /*0354*/ 	.word	0x0500000f


	//   ....[72]....
        /*0358*/ 	.word	0x0500000f


	//   ....[73]....
        /*035c*/ 	.word	0x0500000f


	//   ....[74]....
        /*0360*/ 	.word	0x0500000f


	//   ....[75]....
        /*0364*/ 	.word	0x0500000f


	//   ....[76]....
        /*0368*/ 	.word	0x0500000f


	//   ....[77]....
        /*036c*/ 	.word	0x0500000f


	//   ....[78]....
        /*0370*/ 	.word	0x0500000f


	//   ....[79]....
        /*0374*/ 	.word	0x0500000f


	//   ....[80]....
        /*0378*/ 	.word	0x0500000f


	//   ....[81]....
        /*037c*/ 	.word	0x0500000f


	//   ....[82]....
        /*0380*/ 	.word	0x0500000f


	//   ....[83]....
        /*0384*/ 	.word	0x0500000f


	//   ....[84]....
        /*0388*/ 	.word	0x0500000f


	//   ....[85]....
        /*038c*/ 	.word	0x0500000f


	//   ....[86]....
        /*0390*/ 	.word	0x0500000f


	//----- nvinfo : EIATTR_COOP_GROUP_INSTR_OFFSETS
	.align		4
.L_851:
        /*0394*/ 	.byte	0x04, 0x28
        /*0396*/ 	.short	(.L_853 - .L_852)


	//   ....[0]....
.L_852:
        /*0398*/ 	.word	0x00000060


	//   ....[1]....
        /*039c*/ 	.word	0x00000130


	//   ....[2]....
        /*03a0*/ 	.word	0x00000230


	//   ....[3]....
        /*03a4*/ 	.word	0x000003a0


	//   ....[4]....
        /*03a8*/ 	.word	0x00000500


	//   ....[5]....
        /*03ac*/ 	.word	0x00000620


	//   ....[6]....
        /*03b0*/ 	.word	0x00000780


	//   ....[7]....
        /*03b4*/ 	.word	0x00001580


	//   ....[8]....
        /*03b8*/ 	.word	0x00003fa0


	//   ....[9]....
        /*03bc*/ 	.word	0x00003fe0


	//   ....[10]....
        /*03c0*/ 	.word	0x00004ad0


	//   ....[11]....
        /*03c4*/ 	.word	0x00004ba0


	//   ....[12]....
        /*03c8*/ 	.word	0x00005430


	//   ....[13]....
        /*03cc*/ 	.word	0x000054a0


	//   ....[14]....
        /*03d0*/ 	.word	0x00009040


	//   ....[15]....
        /*03d4*/ 	.word	0x00009070


	//   ....[16]....
        /*03d8*/ 	.word	0x00009830


	//   ....[17]....
        /*03dc*/ 	.word	0x000098f0


	//   ....[18]....
        /*03e0*/ 	.word	0x00009fd0


	//   ....[19]....
        /*03e4*/ 	.word	0x0000a030


	//   ....[20]....
        /*03e8*/ 	.word	0x0000de10


	//   ....[21]....
        /*03ec*/ 	.word	0x0000de40


	//   ....[22]....
        /*03f0*/ 	.word	0x0000e200


	//   ....[23]....
        /*03f4*/ 	.word	0x0000e360


	//   ....[24]....
        /*03f8*/ 	.word	0x0000f510


	//   ....[25]....
        /*03fc*/ 	.word	0x0000f550


	//   ....[26]....
        /*0400*/ 	.word	0x0000f620


	//   ....[27]....
        /*0404*/ 	.word	0x0000f630


	//   ....[28]....
        /*0408*/ 	.word	0x00010b30


	//   ....[29]....
        /*040c*/ 	.word	0x00010ba0


	//   ....[30]....
        /*0410*/ 	.word	0x00010c10


	//   ....[31]....
        /*0414*/ 	.word	0x00010c40


	//   ....[32]....
        /*0418*/ 	.word	0x00011300


	//   ....[33]....
        /*041c*/ 	.word	0x00011320


	//   ....[34]....
        /*0420*/ 	.word	0x00011440


	//   ....[35]....
        /*0424*/ 	.word	0x00011460


	//   ....[36]....
        /*0428*/ 	.word	0x00011570


	//   ....[37]....
        /*042c*/ 	.word	0x00011590


	//   ....[38]....
        /*0430*/ 	.word	0x000116b0


	//   ....[39]....
        /*0434*/ 	.word	0x000116d0


	//   ....[40]....
        /*0438*/ 	.word	0x00011d70


	//   ....[41]....
        /*043c*/ 	.word	0x00011da0


	//   ....[42]....
        /*0440*/ 	.word	0x00011ec0


	//   ....[43]....
        /*0444*/ 	.word	0x00011ee0


	//   ....[44]....
        /*0448*/ 	.word	0x00011ff0


	//   ....[45]....
        /*044c*/ 	.word	0x00012010


	//   ....[46]....
        /*0450*/ 	.word	0x00012130


	//   ....[47]....
        /*0454*/ 	.word	0x00012150


	//   ....[48]....
        /*0458*/ 	.word	0x000122f0


	//   ....[49]....
        /*045c*/ 	.word	0x00013090


	//   ....[50]....
        /*0460*/ 	.word	0x00013ac0


	//   ....[51]....
        /*0464*/ 	.word	0x00013b00


	//   ....[52]....
        /*0468*/ 	.word	0x00013bd0


	//   ....[53]....
        /*046c*/ 	.word	0x00013be0


	//   ....[54]....
        /*0470*/ 	.word	0x00013c70


	//   ....[55]....
        /*0474*/ 	.word	0x00013c80


	//   ....[56]....
        /*0478*/ 	.word	0x00013d10


	//   ....[57]....
        /*047c*/ 	.word	0x00013d20


	//   ....[58]....
        /*0480*/ 	.word	0x00013db0


	//   ....[59]....
        /*0484*/ 	.word	0x00013dc0


	//   ....[60]....
        /*0488*/ 	.word	0x00013e50


	//   ....[61]....
        /*048c*/ 	.word	0x00013e60


	//   ....[62]....
        /*0490*/ 	.word	0x00013ef0


	//   ....[63]....
        /*0494*/ 	.word	0x00013f00


	//   ....[64]....
        /*0498*/ 	.word	0x00013f10


	//   ....[65]....
        /*049c*/ 	.word	0x00013f20


	//   ....[66]....
        /*04a0*/ 	.word	0x00016c10


	//   ....[67]....
        /*04a4*/ 	.word	0x00016e00


	//   ....[68]....
        /*04a8*/ 	.word	0x00017370


	//   ....[69]....
        /*04ac*/ 	.word	0x000174e0


	//   ....[70]....
        /*04b0*/ 	.word	0x00017550


	//   ....[71]....
        /*04b4*/ 	.word	0x00017690


	//   ....[72]....
        /*04b8*/ 	.word	0x000176e0


	//   ....[73]....
        /*04bc*/ 	.word	0x00017800


	//   ....[74]....
        /*04c0*/ 	.word	0x00017850


	//   ....[75]....
        /*04c4*/ 	.word	0x00017970


	//   ....[76]....
        /*04c8*/ 	.word	0x000179c0


	//   ....[77]....
        /*04cc*/ 	.word	0x00017ae0


	//   ....[78]....
        /*04d0*/ 	.word	0x00017b30


	//   ....[79]....
        /*04d4*/ 	.word	0x00017c50


	//   ....[80]....
        /*04d8*/ 	.word	0x00017ca0


	//   ....[81]....
        /*04dc*/ 	.word	0x00017dc0


	//   ....[82]....
        /*04e0*/ 	.word	0x00017e10


	//   ....[83]....
        /*04e4*/ 	.word	0x00017f10


	//   ....[84]....
        /*04e8*/ 	.word	0x00017f60


	//   ....[85]....
        /*04ec*/ 	.word	0x00018280


	//   ....[86]....
        /*04f0*/ 	.word	0x000183a0


	//----- nvinfo : EIATTR_REG_RECONFIG
	.align		4
.L_853:
        /*04f4*/ 	.byte	0x01, 0x54
	.zero		2


	//----- nvinfo : EIATTR_SYSCALL_OFFSETS
	.align		4
        /*04f8*/ 	.byte	0x04, 0x46
        /*04fa*/ 	.short	(.L_855 - .L_854)


	//   ....[0]....
.L_854:
        /*04fc*/ 	.word	0x00001760


	//   ....[1]....
        /*0500*/ 	.word	0x00012cb0


	//   ....[2]....
        /*0504*/ 	.word	0x00012e00


	//   ....[3]....
        /*0508*/ 	.word	0x00012ef0


	//   ....[4]....
        /*050c*/ 	.word	0x000136c0


	//----- nvinfo : EIATTR_MBARRIER_INSTR_OFFSETS
	.align		4
.L_855:
        /*0510*/ 	.byte	0x04, 0x39
        /*0512*/ 	.short	(.L_857 - .L_856)


	//   ....[0]....
.L_856:
        /*0514*/ 	.word	0x00000250
        /*0518*/ 	.word	0x000000ff
        /*051c*/ 	.word	0x00036800
        /*0520*/ 	.short	0x0100
        /*0522*/ 	.byte	0x08
	.zero		1


	//   ....[1]....
        /*0524*/ 	.word	0x00000260
        /*0528*/ 	.word	0x000000ff
        /*052c*/ 	.word	0x00036820
        /*0530*/ 	.short	0x0100
        /*0532*/ 	.byte	0x08
	.zero		1


	//   ....[2]....
        /*0534*/ 	.word	0x00000350
        /*0538*/ 	.word	0x000000ff
        /*053c*/ 	.word	0x00036830
        /*0540*/ 	.short	0x0100
        /*0542*/ 	.byte	0x08
	.zero		1


	//   ....[3]....
        /*0544*/ 	.word	0x00000360
        /*0548*/ 	.word	0x000000ff
        /*054c*/ 	.word	0x00036840
        /*0550*/ 	.short	0x0100
        /*0552*/ 	.byte	0x08
	.zero		1


	//   ....[4]....
        /*0554*/ 	.word	0x00000370
        /*0558*/ 	.word	0x000000ff
        /*055c*/ 	.word	0x00036838
        /*0560*/ 	.short	0x0100
        /*0562*/ 	.byte	0x08
	.zero		1


	//   ....[5]....
        /*0564*/ 	.word	0x00000380
        /*0568*/ 	.word	0x000000ff
        /*056c*/ 	.word	0x00036848
        /*0570*/ 	.short	0x0100
        /*0572*/ 	.byte	0x08
	.zero		1


	//   ....[6]....
        /*0574*/ 	.word	0x000004b0
        /*0578*/ 	.word	0x000000ff
        /*057c*/ 	.word	0x00036850
        /*0580*/ 	.short	0x0100
        /*0582*/ 	.byte	0x08
	.zero		1


	//   ....[7]....
        /*0584*/ 	.word	0x000004c0
        /*0588*/ 	.word	0x000000ff
        /*058c*/ 	.word	0x00036860
        /*0590*/ 	.short	0x0100
        /*0592*/ 	.byte	0x08
	.zero		1


	//   ....[8]....
        /*0594*/ 	.word	0x000004d0
        /*0598*/ 	.word	0x000000ff
        /*059c*/ 	.word	0x00036858
        /*05a0*/ 	.short	0x0100
        /*05a2*/ 	.byte	0x08
	.zero		1


	//   ....[9]....
        /*05a4*/ 	.word	0x000004e0
        /*05a8*/ 	.word	0x000000ff
        /*05ac*/ 	.word	0x00036868
        /*05b0*/ 	.short	0x0100
        /*05b2*/ 	.byte	0x08
	.zero		1


	//   ....[10]....
        /*05b4*/ 	.word	0x000005d0
        /*05b8*/ 	.word	0x000000ff
        /*05bc*/ 	.word	0x00036870
        /*05c0*/ 	.short	0x0100
        /*05c2*/ 	.byte	0x06
	.zero		1


	//   ....[11]....
        /*05c4*/ 	.word	0x000005e0
        /*05c8*/ 	.word	0x000000ff
        /*05cc*/ 	.word	0x00036880
        /*05d0*/ 	.short	0x0100
        /*05d2*/ 	.byte	0x06
	.zero		1


	//   ....[12]....
        /*05d4*/ 	.word	0x000005f0
        /*05d8*/ 	.word	0x000000ff
        /*05dc*/ 	.word	0x00036878
        /*05e0*/ 	.short	0x0100
        /*05e2*/ 	.byte	0x06
	.zero		1


	//   ....[13]....
        /*05e4*/ 	.word	0x00000600
        /*05e8*/ 	.word	0x000000ff
        /*05ec*/ 	.word	0x00036888
        /*05f0*/ 	.short	0x0100
        /*05f2*/ 	.byte	0x06
	.zero		1


	//   ....[14]....
        /*05f4*/ 	.word	0x00000730
        /*05f8*/ 	.word	0x000000ff
        /*05fc*/ 	.word	0x00036890
        /*0600*/ 	.short	0x0100
        /*0602*/ 	.byte	0x08
	.zero		1


	//   ....[15]....
        /*0604*/ 	.word	0x00000740
        /*0608*/ 	.word	0x000000ff
        /*060c*/ 	.word	0x000368a0
        /*0610*/ 	.short	0x0100
        /*0612*/ 	.byte	0x08
	.zero		1


	//   ....[16]....
        /*0614*/ 	.word	0x00000750
        /*0618*/ 	.word	0x000000ff
        /*061c*/ 	.word	0x00036898
        /*0620*/ 	.short	0x0100
        /*0622*/ 	.byte	0x08
	.zero		1


	//   ....[17]....
        /*0624*/ 	.word	0x00000760
        /*0628*/ 	.word	0x000000ff
        /*062c*/ 	.word	0x000368a8
        /*0630*/ 	.short	0x0100
        /*0632*/ 	.byte	0x08
	.zero		1


	//   ....[18]....
        /*0634*/ 	.word	0x00000890
        /*0638*/ 	.word	0x000000ff
        /*063c*/ 	.word	0x000368b0
        /*0640*/ 	.short	0x0100
        /*0642*/ 	.byte	0x08
	.zero		1


	//   ....[19]....
        /*0644*/ 	.word	0x000008a0
        /*0648*/ 	.word	0x000000ff
        /*064c*/ 	.word	0x000368c0
        /*0650*/ 	.short	0x0100
        /*0652*/ 	.byte	0x08
	.zero		1


	//   ....[20]....
        /*0654*/ 	.word	0x000008b0
        /*0658*/ 	.word	0x000000ff
        /*065c*/ 	.word	0x000368b8
        /*0660*/ 	.short	0x0100
        /*0662*/ 	.byte	0x08
	.zero		1


	//   ....[21]....
        /*0664*/ 	.word	0x000008c0
        /*0668*/ 	.word	0x000000ff
        /*066c*/ 	.word	0x000368c8
        /*0670*/ 	.short	0x0100
        /*0672*/ 	.byte	0x08
	.zero		1


	//   ....[22]....
        /*0674*/ 	.word	0x000017c0
        /*0678*/ 	.word	0x000000ff
        /*067c*/ 	.word	0x00036800
        /*0680*/ 	.short	0x010a
        /*0682*/ 	.byte	0x25
	.zero		1


	//   ....[23]....
        /*0684*/ 	.word	0x00001840
        /*0688*/ 	.word	0x00000000
        /*068c*/ 	.word	0x00036830
        /*0690*/ 	.short	0x010a
        /*0692*/ 	.byte	0x3f
	.zero		1


	//   ....[24]....
        /*0694*/ 	.word	0x000018a0
        /*0698*/ 	.word	0x00000000
        /*069c*/ 	.word	0x00036830
        /*06a0*/ 	.short	0x010a
        /*06a2*/ 	.byte	0x3f
	.zero		1


	//   ....[25]....
        /*06a4*/ 	.word	0x000048c0
        /*06a8*/ 	.word	0x00000000
        /*06ac*/ 	.word	0x00000000
        /*06b0*/ 	.short	0x0101
        /*06b2*/ 	.byte	0x3f
	.zero		1


	//   ....[26]....
        /*06b4*/ 	.word	0x00006200
        /*06b8*/ 	.word	0x000000ff
        /*06bc*/ 	.word	0x00036830
        /*06c0*/ 	.short	0x010a
        /*06c2*/ 	.byte	0x07
	.zero		1


	//   ....[27]....
        /*06c4*/ 	.word	0x00006240
        /*06c8*/ 	.word	0x000000ff
        /*06cc*/ 	.word	0x00036830
        /*06d0*/ 	.short	0x010a
        /*06d2*/ 	.byte	0x07
	.zero		1


	//   ....[28]....
        /*06d4*/ 	.word	0x00008780
        /*06d8*/ 	.word	0x000000ff
        /*06dc*/ 	.word	0x00036850
        /*06e0*/ 	.short	0x010a
        /*06e2*/ 	.byte	0x0a
	.zero		1


	//   ....[29]....
        /*06e4*/ 	.word	0x000087c0
        /*06e8*/ 	.word	0x000000ff
        /*06ec*/ 	.word	0x00036850
        /*06f0*/ 	.short	0x010a
        /*06f2*/ 	.byte	0x0a
	.zero		1


	//   ....[30]....
        /*06f4*/ 	.word	0x0000a620
        /*06f8*/ 	.word	0x0000000a
        /*06fc*/ 	.word	0x00000000
        /*0700*/ 	.short	0x0101
        /*0702*/ 	.byte	0x3f
	.zero		1


	//   ....[31]....
        /*0704*/ 	.word	0x0000a6b0
        /*0708*/ 	.word	0x00000004
        /*070c*/ 	.word	0x00000000
        /*0710*/ 	.short	0x0101
        /*0712*/ 	.byte	0x3f
	.zero		1


	//   ....[32]....
        /*0714*/ 	.word	0x0000ace0
        /*0718*/ 	.word	0x000000ff
        /*071c*/ 	.word	0x00036830
        /*0720*/ 	.short	0x010a
        /*0722*/ 	.byte	0x04
	.zero		1


	//   ....[33]....
        /*0724*/ 	.word	0x0000ad20
        /*0728*/ 	.word	0x000000ff
        /*072c*/ 	.word	0x00036830
        /*0730*/ 	.short	0x010a
        /*0732*/ 	.byte	0x04
	.zero		1


	//   ....[34]....
        /*0734*/ 	.word	0x0000d260
        /*0738*/ 	.word	0x000000ff
        /*073c*/ 	.word	0x00036850
        /*0740*/ 	.short	0x010a
        /*0742*/ 	.byte	0x0a
	.zero		1


	//   ....[35]....
        /*0744*/ 	.word	0x0000d2a0
        /*0748*/ 	.word	0x000000ff
        /*074c*/ 	.word	0x00036850
        /*0750*/ 	.short	0x010a
        /*0752*/ 	.byte	0x0a
	.zero		1


	//   ....[36]....
        /*0754*/ 	.word	0x0000e880
        /*0758*/ 	.word	0x00000092
        /*075c*/ 	.word	0x00000000
        /*0760*/ 	.short	0x0101
        /*0762*/ 	.byte	0x3f
	.zero		1


	//   ....[37]....
        /*0764*/ 	.word	0x0000e920
        /*0768*/ 	.word	0x00000092
        /*076c*/ 	.word	0x00000000
        /*0770*/ 	.short	0x0101
        /*0772*/ 	.byte	0x3f
	.zero		1


	//   ....[38]....
        /*0774*/ 	.word	0x0000f480
        /*0778*/ 	.word	0x000000ff
        /*077c*/ 	.word	0x00036850
        /*0780*/ 	.short	0x010a
        /*0782*/ 	.byte	0x05
	.zero		1


	//   ....[39]....
        /*0784*/ 	.word	0x0000f4c0
        /*0788*/ 	.word	0x000000ff
        /*078c*/ 	.word	0x00036850
        /*0790*/ 	.short	0x010a
        /*0792*/ 	.byte	0x05
	.zero		1


	//   ....[40]....
        /*0794*/ 	.word	0x0000f9c0
        /*0798*/ 	.word	0x00000079
        /*079c*/ 	.word	0x00000000
        /*07a0*/ 	.short	0x0101
        /*07a2*/ 	.byte	0x3f
	.zero		1


	//   ....[41]....
        /*07a4*/ 	.word	0x000112f0
        /*07a8*/ 	.word	0x0000005a
        /*07ac*/ 	.word	0x00000000
        /*07b0*/ 	.short	0x0101
        /*07b2*/ 	.byte	0x3f
	.zero		1


	//   ....[42]....
        /*07b4*/ 	.word	0x000132a0
        /*07b8*/ 	.word	0x00000002
        /*07bc*/ 	.word	0x00036840
        /*07c0*/ 	.short	0x010a
        /*07c2*/ 	.byte	0x3f
	.zero		1


	//   ....[43]....
        /*07c4*/ 	.word	0x00014070
        /*07c8*/ 	.word	0x00000011
        /*07cc*/ 	.word	0x00036800
        /*07d0*/ 	.short	0x0107
        /*07d2*/ 	.byte	0x3f
	.zero		1


	//   ....[44]....
        /*07d4*/ 	.word	0x00014180
        /*07d8*/ 	.word	0x00000011
        /*07dc*/ 	.word	0x00036800
        /*07e0*/ 	.short	0x0101
        /*07e2*/ 	.byte	0x3f
	.zero		1


	//   ....[45]....
        /*07e4*/ 	.word	0x000141a0
        /*07e8*/ 	.word	0x00000011
        /*07ec*/ 	.word	0x00036820
        /*07f0*/ 	.short	0x010a
        /*07f2*/ 	.byte	0x3f
	.zero		1


	//   ....[46]....
        /*07f4*/ 	.word	0x000144c0
        /*07f8*/ 	.word	0x00000002
        /*07fc*/ 	.word	0x00036840
        /*0800*/ 	.short	0x010a
        /*0802*/ 	.byte	0x3f
	.zero		1


	//   ....[47]....
        /*0804*/ 	.word	0x00014930
        /*0808*/ 	.word	0x00000003
        /*080c*/ 	.word	0x00000060
        /*0810*/ 	.short	0x010a
        /*0812*/ 	.byte	0x3f
	.zero		1


	//   ....[48]....
        /*0814*/ 	.word	0x00015080
        /*0818*/ 	.word	0x00000003
        /*081c*/ 	.word	0x00036840
        /*0820*/ 	.short	0x010a
        /*0822*/ 	.byte	0x3f
	.zero		1


	//   ....[49]....
        /*0824*/ 	.word	0x00015510
        /*0828*/ 	.word	0x00000002
        /*082c*/ 	.word	0x00000060
        /*0830*/ 	.short	0x010a
        /*0832*/ 	.byte	0x3f
	.zero		1


	//   ....[50]....
        /*0834*/ 	.word	0x00015bb0
        /*0838*/ 	.word	0x00000002
        /*083c*/ 	.word	0x00036840
        /*0840*/ 	.short	0x010a
        /*0842*/ 	.byte	0x3f
	.zero		1


	//   ....[51]....
        /*0844*/ 	.word	0x00016040
        /*0848*/ 	.word	0x00000002
        /*084c*/ 	.word	0x00000060
        /*0850*/ 	.short	0x010a
        /*0852*/ 	.byte	0x3f
	.zero		1


	//   ....[52]....
        /*0854*/ 	.word	0x00016690
        /*0858*/ 	.word	0x00000002
        /*085c*/ 	.word	0x00036860
        /*0860*/ 	.short	0x010a
        /*0862*/ 	.byte	0x3f
	.zero		1


	//   ....[53]....
        /*0864*/ 	.word	0x00016d80
        /*0868*/ 	.word	0x00000000
        /*086c*/ 	.word	0x00036820
        /*0870*/ 	.short	0x010a
        /*0872*/ 	.byte	0x3f
	.zero		1


	//   ....[54]....
        /*0874*/ 	.word	0x00016f50
        /*0878*/ 	.word	0x00000006
        /*087c*/ 	.word	0x00000000
        /*0880*/ 	.short	0x010a
        /*0882*/ 	.byte	0x3f
	.zero		1


	//   ....[55]....
        /*0884*/ 	.word	0x00016fa0
        /*0888*/ 	.word	0x00000003
        /*088c*/ 	.word	0x00000000
        /*0890*/ 	.short	0x010a
        /*0892*/ 	.byte	0x3f
	.zero		1


	//   ....[56]....
        /*0894*/ 	.word	0x00017000
        /*0898*/ 	.word	0x00000012
        /*089c*/ 	.word	0x00000000
        /*08a0*/ 	.short	0x010a
        /*08a2*/ 	.byte	0x3f
	.zero		1


	//   ....[57]....
        /*08a4*/ 	.word	0x00017030
        /*08a8*/ 	.word	0x00000003
        /*08ac*/ 	.word	0x00000000
        /*08b0*/ 	.short	0x010a
        /*08b2*/ 	.byte	0x3f
	.zero		1


	//   ....[58]....
        /*08b4*/ 	.word	0x000170a0
        /*08b8*/ 	.word	0x00000003
        /*08bc*/ 	.word	0x00036800
        /*08c0*/ 	.short	0x010a
        /*08c2*/ 	.byte	0x3f
	.zero		1


	//   ....[59]....
        /*08c4*/ 	.word	0x000170f0
        /*08c8*/ 	.word	0x00000000
        /*08cc*/ 	.word	0x00036830
        /*08d0*/ 	.short	0x010a
        /*08d2*/ 	.byte	0x3f
	.zero		1


	//   ....[60]....
        /*08d4*/ 	.word	0x00017150
        /*08d8*/ 	.word	0x00000006
        /*08dc*/ 	.word	0x00036830
        /*08e0*/ 	.short	0x010a
        /*08e2*/ 	.byte	0x3f
	.zero		1


	//   ....[61]....
        /*08e4*/ 	.word	0x000171b0
        /*08e8*/ 	.word	0x00000005
        /*08ec*/ 	.word	0x00036850
        /*08f0*/ 	.short	0x010a
        /*08f2*/ 	.byte	0x3f
	.zero		1


	//   ....[62]....
        /*08f4*/ 	.word	0x00017210
        /*08f8*/ 	.word	0x00000006
        /*08fc*/ 	.word	0x00036830
        /*0900*/ 	.short	0x010a
        /*0902*/ 	.byte	0x3f
	.zero		1


	//   ....[63]....
        /*0904*/ 	.word	0x00017270
        /*0908*/ 	.word	0x00000005
        /*090c*/ 	.word	0x00036850
        /*0910*/ 	.short	0x010a
        /*0912*/ 	.byte	0x3f
	.zero		1


	//   ....[64]....
        /*0914*/ 	.word	0x000172d0
        /*0918*/ 	.word	0x00000009
        /*091c*/ 	.word	0x00036850
        /*0920*/ 	.short	0x010a
        /*0922*/ 	.byte	0x3f
	.zero		1


	//   ....[65]....
        /*0924*/ 	.word	0x00017420
        /*0928*/ 	.word	0x00000002
        /*092c*/ 	.word	0x00036840
        /*0930*/ 	.short	0x010a
        /*0932*/ 	.byte	0x3f
	.zero		1


	//   ....[66]....
        /*0934*/ 	.word	0x00017fa0
        /*0938*/ 	.word	0x00000011
        /*093c*/ 	.word	0x00036820
        /*0940*/ 	.short	0x010a
        /*0942*/ 	.byte	0x3f
	.zero		1


	//   ....[67]....
        /*0944*/ 	.word	0x00017ff0
        /*0948*/ 	.word	0x00000002
        /*094c*/ 	.word	0x00036840
        /*0950*/ 	.short	0x010a
        /*0952*/ 	.byte	0x3f
	.zero		1


	//   ....[68]....
        /*0954*/ 	.word	0x00018040
        /*0958*/ 	.word	0x00000003
        /*095c*/ 	.word	0x00000060
        /*0960*/ 	.short	0x010a
        /*0962*/ 	.byte	0x3f
	.zero		1


	//   ....[69]....
        /*0964*/ 	.word	0x00018090
        /*0968*/ 	.word	0x00000003
        /*096c*/ 	.word	0x00036840
        /*0970*/ 	.short	0x010a
        /*0972*/ 	.byte	0x3f
	.zero		1


	//   ....[70]....
        /*0974*/ 	.word	0x000180e0
        /*0978*/ 	.word	0x00000002
        /*097c*/ 	.word	0x00000060
        /*0980*/ 	.short	0x010a
        /*0982*/ 	.byte	0x3f
	.zero		1


	//   ....[71]....
        /*0984*/ 	.word	0x00018130
        /*0988*/ 	.word	0x00000002
        /*098c*/ 	.word	0x00036840
        /*0990*/ 	.short	0x010a
        /*0992*/ 	.byte	0x3f
	.zero		1


	//   ....[72]....
        /*0994*/ 	.word	0x00018180
        /*0998*/ 	.word	0x00000002
        /*099c*/ 	.word	0x00000060
        /*09a0*/ 	.short	0x010a
        /*09a2*/ 	.byte	0x3f
	.zero		1


	//   ....[73]....
        /*09a4*/ 	.word	0x000181d0
        /*09a8*/ 	.word	0x00000002
        /*09ac*/ 	.word	0x00036860
        /*09b0*/ 	.short	0x010a
        /*09b2*/ 	.byte	0x3f
	.zero		1


	//   ....[74]....
        /*09b4*/ 	.word	0x000182c0
        /*09b8*/ 	.word	0x00000000
        /*09bc*/ 	.word	0x00036820
        /*09c0*/ 	.short	0x010a
        /*09c2*/ 	.byte	0x3f
	.zero		1


	//   ....[75]....
        /*09c4*/ 	.word	0x00018460
        /*09c8*/ 	.word	0x00000006
        /*09cc*/ 	.word	0x00000000
        /*09d0*/ 	.short	0x010a
        /*09d2*/ 	.byte	0x3f
	.zero		1


	//   ....[76]....
        /*09d4*/ 	.word	0x000184b0
        /*09d8*/ 	.word	0x00000003
        /*09dc*/ 	.word	0x00000000
        /*09e0*/ 	.short	0x010a
        /*09e2*/ 	.byte	0x3f
	.zero		1


	//   ....[77]....
        /*09e4*/ 	.word	0x00018500
        /*09e8*/ 	.word	0x00000012
        /*09ec*/ 	.word	0x00000000
        /*09f0*/ 	.short	0x010a
        /*09f2*/ 	.byte	0x3f
	.zero		1


	//----- nvinfo : EIATTR_NUM_MBARRIERS
	.align		4
.L_857:
        /*09f4*/ 	.byte	0x03, 0x38
        /*09f6*/ 	.short	0x0016


	//----- nvinfo : EIATTR_EXIT_INSTR_OFFSETS
	.align		4
        /*09f8*/ 	.byte	0x04, 0x1c
        /*09fa*/ 	.short	(.L_859 - .L_858)


	//   ....[0]....
.L_858:
        /*09fc*/ 	.word	0x000009e0


	//   ....[1]....
        /*0a00*/ 	.word	0x00012290


	//   ....[2]....
        /*0a04*/ 	.word	0x00017080


	//----- nvinfo : EIATTR_MAX_THREADS
	.align		4
.L_859:
        /*0a08*/ 	.byte	0x04, 0x05
        /*0a0a*/ 	.short	(.L_861 - .L_860)
.L_860:
        /*0a0c*/ 	.word	0x00000180
        /*0a10*/ 	.word	0x00000001
        /*0a14*/ 	.word	0x00000001


	//----- nvinfo : EIATTR_CRS_STACK_SIZE
	.align		4
.L_861:
        /*0a18*/ 	.byte	0x04, 0x1e
        /*0a1a*/ 	.short	(.L_863 - .L_862)
.L_862:
        /*0a1c*/ 	.word	0x00000000


	//----- nvinfo : EIATTR_CBANK_PARAM_SIZE
	.align		4
.L_863:
        /*0a20*/ 	.byte	0x03, 0x19
        /*0a22*/ 	.short	0x0af0


	//----- nvinfo : EIATTR_PARAM_CBANK
	.align		4
        /*0a24*/ 	.byte	0x04, 0x0a
        /*0a26*/ 	.short	(.L_865 - .L_864)
	.align		4
.L_864:
        /*0a28*/ 	.word	index@(.nv.constant0._ZN7cutlass13device_kernelIN5flash11enable_sm90INS1_16FlashAttnFwdSm90INS1_25CollectiveMainloopFwdSm90ILi2EN4cute5tupleIJNS5_1CILi1EEES8_S8_EEENS6_IJNS7_ILi128EEENS7_ILi112EEENS7_ILi192EEEEEELi192ENS_6half_tEfNS_4arch4Sm90ELb1ELb0ELb1ELb0ELb0ELb0ELb0ELb1ELb1ELb1ELb0ELb0EEENS1_21CollectiveEpilogueFwdINS6_IJSA_SC_SB_EEES9_SE_SG_Li256ELb0ELb1ELb0ELb0EEENS1_30DynamicPersistentTileSchedulerILi256ELi128ELb0ELb1ELb1EEEEEEEEEvNT_6ParamsE)
        /*0a2c*/ 	.short	0x0210
        /*0a2e*/ 	.short	0x0af0


	//----- nvinfo : EIATTR_SW_WAR
	.align		4
.L_865:
        /*0a30*/ 	.byte	0x04, 0x36
        /*0a32*/ 	.short	(.L_867 - .L_866)
.L_866:
        /*0a34*/ 	.word	0x00000008
.L_867:


//--------------------- .nv.info._ZN7cutlass13device_kernelIN5flash11enable_sm90INS1_16FlashAttnFwdSm90INS1_25CollectiveMainloopFwdSm90ILi2EN4cute5tupleIJNS5_1CILi1EEES8_S8_EEENS6_IJNS7_ILi128EEENS7_ILi112EEENS7_ILi192EEEEEELi192ENS_6half_tEfNS_4arch4Sm90ELb1ELb0ELb1ELb1ELb0ELb0ELb0ELb1ELb1ELb1ELb0ELb0EEENS1_21CollectiveEpilogueFwdINS6_IJSA_SC_SB_EEES9_SE_SG_Li256ELb1ELb1ELb0ELb0EEENS1_36VarlenDynamicPersistentTileSchedulerILi128ELi112ELi256ELi128ELb0ELb1ELb1ELb1ELb1ELb1EEEEEEEEEvNT_6ParamsE --------------------------
	.section	.nv.info._ZN7cutlass13device_kernelIN5flash11enable_sm90INS1_16FlashAttnFwdSm90INS1_25CollectiveMainloopFwdSm90ILi2EN4cute5tupleIJNS5_1CILi1EEES8_S8_EEENS6_IJNS7_ILi128EEENS7_ILi112EEENS7_ILi192EEEEEELi192ENS_6half_tEfNS_4arch4Sm90ELb1ELb0ELb1ELb1ELb0ELb0ELb0ELb1ELb1ELb1ELb0ELb0EEENS1_21CollectiveEpilogueFwdINS6_IJSA_SC_SB_EEES9_SE_SG_Li256ELb1ELb1ELb0ELb0EEENS1_36VarlenDynamicPersistentTileSchedulerILi128ELi112ELi256ELi128ELb0ELb1ELb1ELb1ELb1ELb1EEEEEEEEEvNT_6ParamsE,"",@"SHT_CUDA_INFO"
	.sectionflags	@""
	.align	4


	//----- nvinfo : EIATTR_CUDA_API_VERSION
	.align		4
        /*0000*/ 	.byte	0x04, 0x37
        /*0002*/ 	.short	(.L_869 - .L_868)
.L_868:
        /*0004*/ 	.word	0x00000082


	//----- nvinfo : EIATTR_KPARAM_INFO
	.align		4
.L_869:
        /*0008*/ 	.byte	0x04, 0x17
        /*000a*/ 	.short	(.L_871 - .L_870)
.L_870:
        /*000c*/ 	.word	0x00000000
        /*0010*/ 	.short	0x0000
        /*0012*/ 	.short	0x0070
        /*0014*/ 	.byte	0x00, 0xf0, 0x01, 0x2a


	//----- nvinfo : EIATTR_SPARSE_MMA_MASK
	.align		4
.L_871:
        /*0018*/ 	.byte	0x03, 0x50
        /*001a*/ 	.short	0x0000


	//----- nvinfo : EIATTR_MAXREG_COUNT
	.align		4
        /*001c*/ 	.byte	0x03, 0x1b
        /*001e*/ 	.short	0x00a8


	//----- nvinfo : EIATTR_NUM_BARRIERS
	.align		4
        /*0020*/ 	.byte	0x02, 0x4c
        /*0022*/ 	.byte	0x09
	.zero		1


	//----- nvinfo : EIATTR_EXTERNS
	.align		4
        /*0024*/ 	.byte	0x04, 0x0f
        /*0026*/ 	.short	(.L_873 - .L_872)


	//   ....[0]....
	.align		4
.L_872:
        /*0028*/ 	.word	index@(__assertfail)


	//----- nvinfo : EIATTR_ANNOTATIONS
	.align		4
.L_873:
        /*002c*/ 	.byte	0x04, 0x55
        /*002e*/ 	.short	(.L_875 - .L_874)


	//   ....[0]....
.L_874:
        /* <DEDUP_REMOVED lines=77> */


	//----- nvinfo : EIATTR_MERCURY_ISA_VERSION
	.align		4
.L_875:
        /*04e8*/ 	.byte	0x03, 0x5f
        /*04ea*/ 	.short	0x0101


	//----- nvinfo : EIATTR_UNUSED_LOAD_BYTE_OFFSET
	.align		4
        /*04ec*/ 	.byte	0x04, 0x44
        /*04ee*/ 	.short	(.L_877 - .L_876)


	//   ....[0]....
.L_876:
        /*04f0*/ 	.word	0x00000a10
        /*04f4*/ 	.word	0x0000fff0


	//   ....[1]....
        /*04f8*/ 	.word	0x000103e0
        /*04fc*/ 	.word	0x0000fff0


	//----- nvinfo : EIATTR_INT_WARP_WIDE_INSTR_OFFSETS
	.align		4
.L_877:
        /*0500*/ 	.byte	0x04, 0x31
        /*0502*/ 	.short	(.L_879 - .L_878)


	//   ....[0]....
.L_878:
        /*0504*/ 	.word	0x00000130


	//   ....[1]....
        /*0508*/ 	.word	0x00000170


	//   ....[2]....
        /*050c*/ 	.word	0x000001e0


	//   ....[3]....
        /*0510*/ 	.word	0x00014100


	//   ....[4]....
        /*0514*/ 	.word	0x000141a0


	//   ....[5]....
        /*0518*/ 	.word	0x00018150


	//   ....[6]....
        /*051c*/ 	.word	0x000181c0


	//----- nvinfo : EIATTR_COOP_GROUP_MASK_REGIDS
	.align		4
.L_879:
        /*0520*/ 	.byte	0x04, 0x29
        /*0522*/ 	.short	(.L_881 - .L_880)


	//   ....[0]....
.L_880:
        /*0524*/ 	.word	0xffffffff


	//   ....[1]....
        /*0528*/ 	.word	0xffffffff


	//   ....[2]....
        /*052c*/ 	.word	0xffffffff


	//   ....[3]....
        /*0530*/ 	.word	0xffffffff


	//   ....[4]....
        /*0534*/ 	.word	0xffffffff


	//   ....[5]....
        /*0538*/ 	.word	0xffffffff


	//   ....[6]....
        /*053c*/ 	.word	0xffffffff


	//   ....[7]....
        /*0540*/ 	.word	0xffffffff


	//   ....[8]....
        /*0544*/ 	.word	0xffffffff


	//   ....[9]....
        /*0548*/ 	.word	0xffffffff


	//   ....[10]....
        /*054c*/ 	.word	0xffffffff


	//   ....[11]....
        /*0550*/ 	.word	0xffffffff


	//   ....[12]....
        /*0554*/ 	.word	0xffffffff


	//   ....[13]....
        /*0558*/ 	.word	0xffffffff


	//   ....[14]....
        /*055c*/ 	.word	0xffffffff


	//   ....[15]....
        /*0560*/ 	.word	0xffffffff


	//   ....[16]....
        /*0564*/ 	.word	0xffffffff


	//   ....[17]....
        /*0568*/ 	.word	0xffffffff


	//   ....[18]....
        /*056c*/ 	.word	0xffffffff


	//   ....[19]....
        /*0570*/ 	.word	0xffffffff


	//   ....[20]....
        /*0574*/ 	.word	0xffffffff


	//   ....[21]....
        /*0578*/ 	.word	0xffffffff


	//   ....[22]....
        /*057c*/ 	.word	0xffffffff


	//   ....[23]....
        /*0580*/ 	.word	0xffffffff


	//   ....[24]....
        /*0584*/ 	.word	0xffffffff


	//   ....[25]....
        /*0588*/ 	.word	0xffffffff


	//   ....[26]....
        /*058c*/ 	.word	0xffffffff


	//   ....[27]....
        /*0590*/ 	.word	0xffffffff


	//   ....[28]....
        /*0594*/ 	.word	0xffffffff


	//   ....[29]....
        /*0598*/ 	.word	0xffffffff


	//   ....[30]....
        /*059c*/ 	.word	0xffffffff


	//   ....[31]....
        /*05a0*/ 	.word	0xffffffff


	//   ....[32]....
        /*05a4*/ 	.word	0xffffffff


	//   ....[33]....
        /*05a8*/ 	.word	0xffffffff


	//   ....[34]....
        /*05ac*/ 	.word	0xffffffff


	//   ....[35]....
        /*05b0*/ 	.word	0xffffffff


	//   ....[36]....
        /*05b4*/ 	.word	0xffffffff


	//   ....[37]....
        /*05b8*/ 	.word	0xffffffff


	//   ....[38]....
        /*05bc*/ 	.word	0xffffffff


	//   ....[39]....
        /*05c0*/ 	.word	0xffffffff


	//   ....[40]....
        /*05c4*/ 	.word	0xffffffff


	//   ....[41]....
        /*05c8*/ 	.word	0xffffffff


	//   ....[42]....
        /*05cc*/ 	.word	0xffffffff


	//   ....[43]....
        /*05d0*/ 	.word	0xffffffff


	//   ....[44]....
        /*05d4*/ 	.word	0xffffffff


	//   ....[45]....
        /*05d8*/ 	.word	0xffffffff


	//   ....[46]....
        /*05dc*/ 	.word	0xffffffff


	//   ....[47]....
        /*05e0*/ 	.word	0xffffffff


	//   ....[48]....
        /*05e4*/ 	.word	0xffffffff


	//   ....[49]....
        /*05e8*/ 	.word	0xffffffff


	//   ....[50]....
        /*05ec*/ 	.word	0xffffffff


	//   ....[51]....
        /*05f0*/ 	.word	0xffffffff


	//   ....[52]....
        /*05f4*/ 	.word	0xffffffff


	//   ....[53]....
        /*05f8*/ 	.word	0xffffffff


	//   ....[54]....
        /*05fc*/ 	.word	0xffffffff


	//   ....[55]....
        /*0600*/ 	.word	0xffffffff


	//   ....[56]....
        /*0604*/ 	.word	0xffffffff


	//   ....[57]....
        /*0608*/ 	.word	0xffffffff


	//   ....[58]....
        /*060c*/ 	.word	0xffffffff


	//   ....[59]....
        /*0610*/ 	.word	0xffffffff


	//   ....[60]....
        /*0614*/ 	.word	0xffffffff


	//   ....[61]....
        /*0618*/ 	.word	0xffffffff


	//   ....[62]....
        /*061c*/ 	.word	0xffffffff


	//   ....[63]....
        /*0620*/ 	.word	0xffffffff


	//   ....[64]....
        /*0624*/ 	.word	0xffffffff


	//   ....[65]....
        /*0628*/ 	.word	0xffffffff


	//   ....[66]....
        /*062c*/ 	.word	0xffffffff


	//   ....[67]....
        /*0630*/ 	.word	0xffffffff


	//   ....[68]....
        /*0634*/ 	.word	0xffffffff


	//   ....[69]....
        /*0638*/ 	.word	0xffffffff


	//   ....[70]....
        /*063c*/ 	.word	0xffffffff


	//   ....[71]....
        /*0640*/ 	.word	0xffffffff


	//   ....[72]....
        /*0644*/ 	.word	0xffffffff


	//   ....[73]....
        /*0648*/ 	.word	0xffffffff


	//   ....[74]....
        /*064c*/ 	.word	0xffffffff


	//   ....[75]....
        /*0650*/ 	.word	0xffffffff


	//   ....[76]....
        /*0654*/ 	.word	0xffffffff


	//   ....[77]....
        /*0658*/ 	.word	0xffffffff


	//   ....[78]....
        /*065c*/ 	.word	0xffffffff


	//   ....[79]....
        /*0660*/ 	.word	0xffffffff


	//   ....[80]....
        /*0664*/ 	.word	0xffffffff


	//   ....[81]....
        /*0668*/ 	.word	0xffffffff


	//   ....[82]....
        /*066c*/ 	.word	0xffffffff


	//   ....[83]....
        /*0670*/ 	.word	0xffffffff


	//   ....[84]....
        /*0674*/ 	.word	0xffffffff


	//   ....[85]....
        /*0678*/ 	.word	0xffffffff


	//   ....[86]....
        /*067c*/ 	.word	0xffffffff


	//   ....[87]....
        /*0680*/ 	.word	0xffffffff


	//   ....[88]....
        /*0684*/ 	.word	0xffffffff


	//   ....[89]....
        /*0688*/ 	.word	0xffffffff


	//   ....[90]....
        /*068c*/ 	.word	0xffffffff


	//   ....[91]....
        /*0690*/ 	.word	0xffffffff


	//   ....[92]....
        /*0694*/ 	.word	0xffffffff


	//   ....[93]....
        /*0698*/ 	.word	0xffffffff


	//   ....[94]....
        /*069c*/ 	.word	0xffffffff


	//   ....[95]....
        /*06a0*/ 	.word	0xffffffff


	//   ....[96]....
        /*06a4*/ 	.word	0xffffffff


	//   ....[97]....
        /*06a8*/ 	.word	0xffffffff


	//   ....[98]....
        /*06ac*/ 	.word	0xffffffff


	//   ....[99]....
        /*06b0*/ 	.word	0x0500000f


	//   ....[100]....
        /*06b4*/ 	.word	0x0500000f


	//   ....[101]....
        /*06b8*/ 	.word	0x0500000f


	//   ....[102]....
        /*06bc*/ 	.word	0x0500000f


	//   ....[103]....
        /*06c0*/ 	.word	0x0500000f


	//   ....[104]....
        /*06c4*/ 	.word	0x0500000f


	//   ....[105]....
        /*06c8*/ 	.word	0x0500000f


	//   ....[106]....
        /*06cc*/ 	.word	0x0500000f


	//   ....[107]....
        /*06d0*/ 	.word	0x0500000f


	//   ....[108]....
        /*06d4*/ 	.word	0x0500000f


	//   ....[109]....
        /*06d8*/ 	.word	0x0500000f


	//   ....[110]....
        /*06dc*/ 	.word	0x0500000f


	//   ....[111]....
        /*06e0*/ 	.word	0x0500000f


	//   ....[112]....
        /*06e4*/ 	.word	0x0500000f


	//   ....[113]....
        /*06e8*/ 	.word	0x0500000f


	//   ....[114]....
        /*06ec*/ 	.word	0x0500000f


	//   ....[115]....
        /*06f0*/ 	.word	0x0500000f


	//   ....[116]....
        /*06f4*/ 	.word	0x0500000f


	//   ....[117]....
        /*06f8*/ 	.word	0x0500000f


	//   ....[118]....
        /*06fc*/ 	.word	0x0500000f


	//   ....[119]....
        /*0700*/ 	.word	0x0500000f


	//   ....[120]....
        /*0704*/ 	.word	0x0500000f


	//   ....[121]....
        /*0708*/ 	.word	0x0500000f


	//   ....[122]....
        /*070c*/ 	.word	0x0500000f


	//   ....[123]....
        /*0710*/ 	.word	0x0500000f


	//   ....[124]....
        /*0714*/ 	.word	0x0500000f


	//   ....[125]....
        /*0718*/ 	.word	0x0500000f


	//   ....[126]....
        /*071c*/ 	.word	0x0500000f


	//   ....[127]....
        /*0720*/ 	.word	0x0500000f


	//   ....[128]....
        /*0724*/ 	.word	0x0500000f


	//   ....[129]....
        /*0728*/ 	.word	0x0500000f


	//   ....[130]....
        /*072c*/ 	.word	0x0500000f


	//   ....[131]....
        /*0730*/ 	.word	0x0500000f


	//   ....[132]....
        /*0734*/ 	.word	0x0500000f


	//   ....[133]....
        /*0738*/ 	.word	0x0500000f


	//----- nvinfo : EIATTR_COOP_GROUP_INSTR_OFFSETS
	.align		4
.L_881:
        /*073c*/ 	.byte	0x04, 0x28
        /*073e*/ 	.short	(.L_883 - .L_882)


	//   ....[0]....
.L_882:
        /*0740*/ 	.word	0x00000060


	//   ....[1]....
        /*0744*/ 	.word	0x00000140


	//   ....[2]....
        /*0748*/ 	.word	0x00000190


	//   ....[3]....
        /*074c*/ 	.word	0x000003c0


	//   ....[4]....
        /*0750*/ 	.word	0x00000520


	//   ....[5]....
        /*0754*/ 	.word	0x00000640


	//   ....[6]....
        /*0758*/ 	.word	0x000007a0


	//   ....[7]....
        /*075c*/ 	.word	0x00001880


	//   ....[8]....
        /*0760*/ 	.word	0x00004330


	//   ....[9]....
        /*0764*/ 	.word	0x00004430


	//   ....[10]....
        /*0768*/ 	.word	0x00004f10


	//   ....[11]....
        /*076c*/ 	.word	0x00004f60


	//   ....[12]....
        /*0770*/ 	.word	0x00005870


	//   ....[13]....
        /*0774*/ 	.word	0x000058d0


	//   ....[14]....
        /*0778*/ 	.word	0x000092d0


	//   ....[15]....
        /*077c*/ 	.word	0x00009320


	//   ....[16]....
        /*0780*/ 	.word	0x00009b50


	//   ....[17]....
        /*0784*/ 	.word	0x00009c70


	//   ....[18]....
        /*0788*/ 	.word	0x0000a380


	//   ....[19]....
        /*078c*/ 	.word	0x0000a400


	//   ....[20]....
        /*0790*/ 	.word	0x0000e130


	//   ....[21]....
        /*0794*/ 	.word	0x0000e1b0


	//   ....[22]....
        /*0798*/ 	.word	0x0000e5c0


	//   ....[23]....
        /*079c*/ 	.word	0x0000e620


	//   ....[24]....
        /*07a0*/ 	.word	0x0000f8e0


	//   ....[25]....
        /*07a4*/ 	.word	0x0000f920


	//   ....[26]....
        /*07a8*/ 	.word	0x0000fa10


	//   ....[27]....
        /*07ac*/ 	.word	0x0000fa30


	//   ....[28]....
        /*07b0*/ 	.word	0x00011230


	//   ....[29]....
        /*07b4*/ 	.word	0x00011260


	//   ....[30]....
        /*07b8*/ 	.word	0x00011290


	//   ....[31]....
        /*07bc*/ 	.word	0x000112c0


	//   ....[32]....
        /*07c0*/ 	.word	0x000119f0


	//   ....[33]....
        /*07c4*/ 	.word	0x00011a30


	//   ....[34]....
        /*07c8*/ 	.word	0x00011b40


	//   ....[35]....
        /*07cc*/ 	.word	0x00011b60


	//   ....[36]....
        /*07d0*/ 	.word	0x00011c70


	//   ....[37]....
        /*07d4*/ 	.word	0x00011c90


	//   ....[38]....
        /*07d8*/ 	.word	0x00011db0


	//   ....[39]....
        /*07dc*/ 	.word	0x00011dd0


	//   ....[40]....
        /*07e0*/ 	.word	0x000127d0


	//   ....[41]....
        /*07e4*/ 	.word	0x000127f0


	//   ....[42]....
        /*07e8*/ 	.word	0x00012900


	//   ....[43]....
        /*07ec*/ 	.word	0x00012920


	//   ....[44]....
        /*07f0*/ 	.word	0x00012a30


	//   ....[45]....
        /*07f4*/ 	.word	0x00012a50


	//   ....[46]....
        /*07f8*/ 	.word	0x00012b70


	//   ....[47]....
        /*07fc*/ 	.word	0x00012b90


	//   ....[48]....
        /*0800*/ 	.word	0x00012d20


	//   ....[49]....
        /*0804*/ 	.word	0x00012f00


	//   ....[50]....
        /*0808*/ 	.word	0x00012f30


	//   ....[51]....
        /*080c*/ 	.word	0x00012f60


	//   ....[52]....
        /*0810*/ 	.word	0x00012f90


	//   ....[53]....
        /*0814*/ 	.word	0x00012fc0


	//   ....[54]....
        /*0818*/ 	.word	0x00012ff0


	//   ....[55]....
        /*081c*/ 	.word	0x00013170


	//   ....[56]....
        /*0820*/ 	.word	0x000131a0


	//   ....[57]....
        /*0824*/ 	.word	0x000131d0


	//   ....[58]....
        /*0828*/ 	.word	0x00013200


	//   ....[59]....
        /*082c*/ 	.word	0x00013230


	//   ....[60]....
        /*0830*/ 	.word	0x00013260


	//   ....[61]....
        /*0834*/ 	.word	0x00013310


	//   ....[62]....
        /*0838*/ 	.word	0x00013370


	//   ....[63]....
        /*083c*/ 	.word	0x00013400


	//   ....[64]....
        /*0840*/ 	.word	0x00014720


	//   ....[65]....
        /*0844*/ 	.word	0x000153d0


	//   ....[66]....
        /*0848*/ 	.word	0x000153e0


	//   ....[67]....
        /*084c*/ 	.word	0x000153f0


	//   ....[68]....
        /*0850*/ 	.word	0x00015440


	//   ....[69]....
        /*0854*/ 	.word	0x00015510


	//   ....[70]....
        /*0858*/ 	.word	0x00015550


	//   ....[71]....
        /*085c*/ 	.word	0x00015600


	//   ....[72]....
        /*0860*/ 	.word	0x00015620


	//   ....[73]....
        /*0864*/ 	.word	0x000156c0


	//   ....[74]....
        /*0868*/ 	.word	0x000156e0


	//   ....[75]....
        /*086c*/ 	.word	0x00015780


	//   ....[76]....
        /*0870*/ 	.word	0x000157a0


	//   ....[77]....
        /*0874*/ 	.word	0x00015840


	//   ....[78]....
        /*0878*/ 	.word	0x00015860


	//   ....[79]....
        /*087c*/ 	.word	0x00015870


	//   ....[80]....
        /*0880*/ 	.word	0x00015880


	//   ....[81]....
        /*0884*/ 	.word	0x00018990


	//   ....[82]....
        /*0888*/ 	.word	0x000189f0


	//   ....[83]....
        /*088c*/ 	.word	0x00018a20


	//   ....[84]....
        /*0890*/ 	.word	0x00018a30


	//   ....[85]....
        /*0894*/ 	.word	0x00018a60


	//   ....[86]....
        /*0898*/ 	.word	0x00018a90


	//   ....[87]....
        /*089c*/ 	.word	0x00018ac0


	//   ....[88]....
        /*08a0*/ 	.word	0x00018af0


	//   ....[89]....
        /*08a4*/ 	.word	0x00018c80


	//   ....[90]....
        /*08a8*/ 	.word	0x00018cb0


	//   ....[91]....
        /*08ac*/ 	.word	0x00018ce0


	//   ....[92]....
        /*08b0*/ 	.word	0x00018d10


	//   ....[93]....
        /*08b4*/ 	.word	0x00018d40


	//   ....[94]....
        /*08b8*/ 	.word	0x00018d70


	//   ....[95]....
        /*08bc*/ 	.word	0x00018e30


	//   ....[96]....
        /*08c0*/ 	.word	0x00018e50


	//   ....[97]....
        /*08c4*/ 	.word	0x00018ec0


	//   ....[98]....
        /*08c8*/ 	.word	0x000195a0


	//   ....[99]....
        /*08cc*/ 	.word	0x00019b90


	//   ....[100]....
        /*08d0*/ 	.word	0x00019d50


	//   ....[101]....
        /*08d4*/ 	.word	0x00019da0


	//   ....[102]....
        /*08d8*/ 	.word	0x00019ec0


	//   ....[103]....
        /*08dc*/ 	.word	0x00019f30


	//   ....[104]....
        /*08e0*/ 	.word	0x0001a040


	//   ....[105]....
        /*08e4*/ 	.word	0x0001a0b0


	//   ....[106]....
        /*08e8*/ 	.word	0x0001a1d0


	//   ....[107]....
        /*08ec*/ 	.word	0x0001a240


	//   ....[108]....
        /*08f0*/ 	.word	0x0001a360


	//   ....[109]....
        /*08f4*/ 	.word	0x0001a3d0


	//   ....[110]....
        /*08f8*/ 	.word	0x0001a4f0


	//   ....[111]....
        /*08fc*/ 	.word	0x0001a560


	//   ....[112]....
        /*0900*/ 	.word	0x0001a690


	//   ....[113]....
        /*0904*/ 	.word	0x0001a6e0


	//   ....[114]....
        /*0908*/ 	.word	0x0001a800


	//   ....[115]....
        /*090c*/ 	.word	0x0001a850


	//   ....[116]....
        /*0910*/ 	.word	0x0001ab80


	//   ....[117]....
        /*0914*/ 	.word	0x0001ac20


	//   ....[118]....
        /*0918*/ 	.word	0x0001ad50


	//   ....[119]....
        /*091c*/ 	.word	0x0001adc0


	//   ....[120]....
        /*0920*/ 	.word	0x0001ae40


	//   ....[121]....
        /*0924*/ 	.word	0x0001aec0


	//   ....[122]....
        /*0928*/ 	.word	0x0001af40


	//   ....[123]....
        /*092c*/ 	.word	0x0001afd0


	//   ....[124]....
        /*0930*/ 	.word	0x0001b070


	//   ....[125]....
        /*0934*/ 	.word	0x0001b110


	//   ....[126]....
        /*0938*/ 	.word	0x0001b180


	//   ....[127]....
        /*093c*/ 	.word	0x0001b1f0


	//   ....[128]....
        /*0940*/ 	.word	0x0001b260


	//   ....[129]....
        /*0944*/ 	.word	0x0001b2e0


	//   ....[130]....
        /*0948*/ 	.word	0x0001b360


	//   ....[131]....
        /*094c*/ 	.word	0x0001b400


	//   ....[132]....
        /*0950*/ 	.word	0x0001b490


	//   ....[133]....
        /*0954*/ 	.word	0x0001b5c0


	//----- nvinfo : EIATTR_REG_RECONFIG
	.align		4
.L_883:
        /*0958*/ 	.byte	0x01, 0x54
	.zero		2


	//----- nvinfo : EIATTR_SYSCALL_OFFSETS
	.align		4
        /*095c*/ 	.byte	0x04, 0x46
        /*095e*/ 	.short	(.L_885 - .L_884)


	//   ....[0]....
.L_884:
        /*0960*/ 	.word	0x00001a60


	//   ....[1]....
        /*0964*/ 	.word	0x00014310


	//   ....[2]....
        /*0968*/ 	.word	0x00014470


	//   ....[3]....
        /*096c*/ 	.word	0x00014570


	//   ....[4]....
        /*0970*/ 	.word	0x00014f70


	//----- nvinfo : EIATTR_MBARRIER_INSTR_OFFSETS
	.align		4
.L_885:
        /*0974*/ 	.byte	0x04, 0x39
        /*0976*/ 	.short	(.L_887 - .L_886)


	//   ....[0]....
.L_886:
        /*0978*/ 	.word	0x00000270
        /*097c*/ 	.word	0x000000ff
        /*0980*/ 	.word	0x00036800
        /*0984*/ 	.short	0x0100
        /*0986*/ 	.byte	0x08
	.zero		1


	//   ....[1]....
        /*0988*/ 	.word	0x00000280
        /*098c*/ 	.word	0x000000ff
        /*0990*/ 	.word	0x00036820
        /*0994*/ 	.short	0x0100
        /*0996*/ 	.byte	0x08
	.zero		1


	//   ....[2]....
        /*0998*/ 	.word	0x00000370
        /*099c*/ 	.word	0x000000ff
        /*09a0*/ 	.word	0x00036830
        /*09a4*/ 	.short	0x0100
        /*09a6*/ 	.byte	0x08
	.zero		1


	//   ....[3]....
        /*09a8*/ 	.word	0x00000380
        /*09ac*/ 	.word	0x000000ff
        /*09b0*/ 	.word	0x00036840
        /*09b4*/ 	.short	0x0100
        /*09b6*/ 	.byte	0x08
	.zero		1


	//   ....[4]....
        /*09b8*/ 	.word	0x00000390
        /*09bc*/ 	.word	0x000000ff
        /*09c0*/ 	.word	0x00036838
        /*09c4*/ 	.short	0x0100
        /*09c6*/ 	.byte	0x08
	.zero		1


	//   ....[5]....
        /*09c8*/ 	.word	0x000003a0
        /*09cc*/ 	.word	0x000000ff
        /*09d0*/ 	.word	0x00036848
        /*09d4*/ 	.short	0x0100
        /*09d6*/ 	.byte	0x08
	.zero		1


	//   ....[6]....
        /*09d8*/ 	.word	0x000004d0
        /*09dc*/ 	.word	0x000000ff
        /*09e0*/ 	.word	0x00036850
        /*09e4*/ 	.short	0x0100
        /*09e6*/ 	.byte	0x08
	.zero		1


	//   ....[7]....
        /*09e8*/ 	.word	0x000004e0
        /*09ec*/ 	.word	0x000000ff
        /*09f0*/ 	.word	0x00036860
        /*09f4*/ 	.short	0x0100
        /*09f6*/ 	.byte	0x08
	.zero		1


	//   ....[8]....
        /*09f8*/ 	.word	0x000004f0
        /*09fc*/ 	.word	0x000000ff
        /*0a00*/ 	.word	0x00036858
        /*0a04*/ 	.short	0x0100
        /*0a06*/ 	.byte	0x08
	.zero		1


	//   ....[9]....
        /*0a08*/ 	.word	0x00000500
        /*0a0c*/ 	.word	0x000000ff
        /*0a10*/ 	.word	0x00036868
        /*0a14*/ 	.short	0x0100
        /*0a16*/ 	.byte	0x08
	.zero		1


	//   ....[10]....
        /*0a18*/ 	.word	0x000005f0
        /*0a1c*/ 	.word	0x000000ff
        /*0a20*/ 	.word	0x00036870
        /*0a24*/ 	.short	0x0100
        /*0a26*/ 	.byte	0x06
	.zero		1


	//   ....[11]....
        /*0a28*/ 	.word	0x00000600
        /*0a2c*/ 	.word	0x000000ff
        /*0a30*/ 	.word	0x00036880
        /*0a34*/ 	.short	0x0100
        /*0a36*/ 	.byte	0x06
	.zero		1


	//   ....[12]....
        /*0a38*/ 	.word	0x00000610
        /*0a3c*/ 	.word	0x000000ff
        /*0a40*/ 	.word	0x00036878
        /*0a44*/ 	.short	0x0100
        /*0a46*/ 	.byte	0x06
	.zero		1


	//   ....[13]....
        /*0a48*/ 	.word	0x00000620
        /*0a4c*/ 	.word	0x000000ff
        /*0a50*/ 	.word	0x00036888
        /*0a54*/ 	.short	0x0100
        /*0a56*/ 	.byte	0x06
	.zero		1


	//   ....[14]....
        /*0a58*/ 	.word	0x00000750
        /*0a5c*/ 	.word	0x000000ff
        /*0a60*/ 	.word	0x00036890
        /*0a64*/ 	.short	0x0100
        /*0a66*/ 	.byte	0x08
	.zero		1


	//   ....[15]....
        /*0a68*/ 	.word	0x00000760
        /*0a6c*/ 	.word	0x000000ff
        /*0a70*/ 	.word	0x000368a0
        /*0a74*/ 	.short	0x0100
        /*0a76*/ 	.byte	0x08
	.zero		1


	//   ....[16]....
        /*0a78*/ 	.word	0x00000770
        /*0a7c*/ 	.word	0x000000ff
        /*0a80*/ 	.word	0x00036898
        /*0a84*/ 	.short	0x0100
        /*0a86*/ 	.byte	0x08
	.zero		1


	//   ....[17]....
        /*0a88*/ 	.word	0x00000780
        /*0a8c*/ 	.word	0x000000ff
        /*0a90*/ 	.word	0x000368a8
        /*0a94*/ 	.short	0x0100
        /*0a96*/ 	.byte	0x08
	.zero		1


	//   ....[18]....
        /*0a98*/ 	.word	0x000008b0
        /*0a9c*/ 	.word	0x000000ff
        /*0aa0*/ 	.word	0x000368b0
        /*0aa4*/ 	.short	0x0100
        /*0aa6*/ 	.byte	0x08
	.zero		1


	//   ....[19]....
        /*0aa8*/ 	.word	0x000008c0
        /*0aac*/ 	.word	0x000000ff
        /*0ab0*/ 	.word	0x000368c0
        /*0ab4*/ 	.short	0x0100
        /*0ab6*/ 	.byte	0x08
	.zero		1


	//   ....[20]....
        /*0ab8*/ 	.word	0x000008d0
        /*0abc*/ 	.word	0x000000ff
        /*0ac0*/ 	.word	0x000368b8
        /*0ac4*/ 	.short	0x0100
        /*0ac6*/ 	.byte	0x08
	.zero		1


	//   ....[21]....
        /*0ac8*/ 	.word	0x000008e0
        /*0acc*/ 	.word	0x000000ff
        /*0ad0*/ 	.word	0x000368c8
        /*0ad4*/ 	.short	0x0100
        /*0ad6*/ 	.byte	0x08
	.zero		1


	//   ....[22]....
        /*0ad8*/ 	.word	0x00001b00
        /*0adc*/ 	.word	0x000000ff
        /*0ae0*/ 	.word	0x00036800
        /*0ae4*/ 	.short	0x010a
        /*0ae6*/ 	.byte	0x26
	.zero		1


	//   ....[23]....
        /*0ae8*/ 	.word	0x00001b80
        /*0aec*/ 	.word	0x00000000
        /*0af0*/ 	.word	0x00036830
        /*0af4*/ 	.short	0x010a
        /*0af6*/ 	.byte	0x3f
	.zero		1


	//   ....[24]....
        /*0af8*/ 	.word	0x00001be0
        /*0afc*/ 	.word	0x00000000
        /*0b00*/ 	.word	0x00036830
        /*0b04*/ 	.short	0x010a
        /*0b06*/ 	.byte	0x3f
	.zero		1


	//   ....[25]....
        /*0b08*/ 	.word	0x00004d90
        /*0b0c*/ 	.word	0x00000000
        /*0b10*/ 	.word	0x00000000
        /*0b14*/ 	.short	0x0101
        /*0b16*/ 	.byte	0x3f
	.zero		1


	//   ....[26]....
        /*0b18*/ 	.word	0x000065d0
        /*0b1c*/ 	.word	0x000000ff
        /*0b20*/ 	.word	0x00036830
        /*0b24*/ 	.short	0x010a
        /*0b26*/ 	.byte	0x25
	.zero		1


	//   ....[27]....
        /*0b28*/ 	.word	0x00006610
        /*0b2c*/ 	.word	0x000000ff
        /*0b30*/ 	.word	0x00036830
        /*0b34*/ 	.short	0x010a
        /*0b36*/ 	.byte	0x25
	.zero		1


	//   ....[28]....
        /*0b38*/ 	.word	0x00008b60
        /*0b3c*/ 	.word	0x000000ff
        /*0b40*/ 	.word	0x00036850
        /*0b44*/ 	.short	0x010a
        /*0b46*/ 	.byte	0x04
	.zero		1


	//   ....[29]....
        /*0b48*/ 	.word	0x00008ba0
        /*0b4c*/ 	.word	0x000000ff
        /*0b50*/ 	.word	0x00036850
        /*0b54*/ 	.short	0x010a
        /*0b56*/ 	.byte	0x04
	.zero		1


	//   ....[30]....
        /*0b58*/ 	.word	0x0000aa00
        /*0b5c*/ 	.word	0x0000000a
        /*0b60*/ 	.word	0x00000000
        /*0b64*/ 	.short	0x0101
        /*0b66*/ 	.byte	0x3f
	.zero		1


	//   ....[31]....
        /*0b68*/ 	.word	0x0000aa20
        /*0b6c*/ 	.word	0x00000004
        /*0b70*/ 	.word	0x00000000
        /*0b74*/ 	.short	0x0101
        /*0b76*/ 	.byte	0x3f
	.zero		1


	//   ....[32]....
        /*0b78*/ 	.word	0x0000b0a0
        /*0b7c*/ 	.word	0x000000ff
        /*0b80*/ 	.word	0x00036830
        /*0b84*/ 	.short	0x010a
        /*0b86*/ 	.byte	0x04
	.zero		1


	//   ....[33]....
        /*0b88*/ 	.word	0x0000b0e0
        /*0b8c*/ 	.word	0x000000ff
        /*0b90*/ 	.word	0x00036830
        /*0b94*/ 	.short	0x010a
        /*0b96*/ 	.byte	0x04
	.zero		1


	//   ....[34]....
        /*0b98*/ 	.word	0x0000d630
        /*0b9c*/ 	.word	0x000000ff
        /*0ba0*/ 	.word	0x00036850
        /*0ba4*/ 	.short	0x010a
        /*0ba6*/ 	.byte	0x0e
	.zero		1


	//   ....[35]....
        /*0ba8*/ 	.word	0x0000d670
        /*0bac*/ 	.word	0x000000ff
        /*0bb0*/ 	.word	0x00036850
        /*0bb4*/ 	.short	0x010a
        /*0bb6*/ 	.byte	0x0e
	.zero		1


	//   ....[36]....
        /*0bb8*/ 	.word	0x0000ebe0
        /*0bbc*/ 	.word	0x0000000f
        /*0bc0*/ 	.word	0x00000000
        /*0bc4*/ 	.short	0x0101
        /*0bc6*/ 	.byte	0x3f
	.zero		1


	//   ....[37]....
        /*0bc8*/ 	.word	0x0000ec60
        /*0bcc*/ 	.word	0x00000004
        /*0bd0*/ 	.word	0x00000000
        /*0bd4*/ 	.short	0x0101
        /*0bd6*/ 	.byte	0x3f
	.zero		1


	//   ....[38]....
        /*0bd8*/ 	.word	0x0000f850
        /*0bdc*/ 	.word	0x000000ff
        /*0be0*/ 	.word	0x00036850
        /*0be4*/ 	.short	0x010a
        /*0be6*/ 	.byte	0x05
	.zero		1


	//   ....[39]....
        /*0be8*/ 	.word	0x0000f890
        /*0bec*/ 	.word	0x000000ff
        /*0bf0*/ 	.word	0x00036850
        /*0bf4*/ 	.short	0x010a
        /*0bf6*/ 	.byte	0x05
	.zero		1


	//   ....[40]....
        /*0bf8*/ 	.word	0x0000fd80
        /*0bfc*/ 	.word	0x00000005
        /*0c00*/ 	.word	0x00000000
        /*0c04*/ 	.short	0x0101
        /*0c06*/ 	.byte	0x3f
	.zero		1


	//   ....[41]....
        /*0c08*/ 	.word	0x00011a20
        /*0c0c*/ 	.word	0x00000011
        /*0c10*/ 	.word	0x00000000
        /*0c14*/ 	.short	0x0101
        /*0c16*/ 	.byte	0x3f
	.zero		1


	//   ....[42]....
        /*0c18*/ 	.word	0x000149c0
        /*0c1c*/ 	.word	0x00000000
        /*0c20*/ 	.word	0x00036840
        /*0c24*/ 	.short	0x010a
        /*0c26*/ 	.byte	0x3f
	.zero		1


	//   ....[43]....
        /*0c28*/ 	.word	0x00015a10
        /*0c2c*/ 	.word	0x00000009
        /*0c30*/ 	.word	0x00036800
        /*0c34*/ 	.short	0x0107
        /*0c36*/ 	.byte	0x3f
	.zero		1


	//   ....[44]....
        /*0c38*/ 	.word	0x00015b20
        /*0c3c*/ 	.word	0x00000002
        /*0c40*/ 	.word	0x00036800
        /*0c44*/ 	.short	0x0101
        /*0c46*/ 	.byte	0x3f
	.zero		1


	//   ....[45]....
        /*0c48*/ 	.word	0x00015b40
        /*0c4c*/ 	.word	0x00000002
        /*0c50*/ 	.word	0x00036820
        /*0c54*/ 	.short	0x010a
        /*0c56*/ 	.byte	0x3f
	.zero		1


	//   ....[46]....
        /*0c58*/ 	.word	0x00015eb0
        /*0c5c*/ 	.word	0x00000002
        /*0c60*/ 	.word	0x00036840
        /*0c64*/ 	.short	0x010a
        /*0c66*/ 	.byte	0x3f
	.zero		1


	//   ....[47]....
        /*0c68*/ 	.word	0x00016370
        /*0c6c*/ 	.word	0x00000002
        /*0c70*/ 	.word	0x00000060
        /*0c74*/ 	.short	0x010a
        /*0c76*/ 	.byte	0x3f
	.zero		1


	//   ....[48]....
        /*0c78*/ 	.word	0x00016b60
        /*0c7c*/ 	.word	0x00000003
        /*0c80*/ 	.word	0x00036840
        /*0c84*/ 	.short	0x010a
        /*0c86*/ 	.byte	0x3f
	.zero		1


	//   ....[49]....
        /*0c88*/ 	.word	0x00017020
        /*0c8c*/ 	.word	0x00000002
        /*0c90*/ 	.word	0x00000060
        /*0c94*/ 	.short	0x010a
        /*0c96*/ 	.byte	0x3f
	.zero		1


	//   ....[50]....
        /*0c98*/ 	.word	0x00017750
        /*0c9c*/ 	.word	0x00000002
        /*0ca0*/ 	.word	0x00036840
        /*0ca4*/ 	.short	0x010a
        /*0ca6*/ 	.byte	0x3f
	.zero		1


	//   ....[51]....
        /*0ca8*/ 	.word	0x00017c10
        /*0cac*/ 	.word	0x00000002
        /*0cb0*/ 	.word	0x00000060
        /*0cb4*/ 	.short	0x010a
        /*0cb6*/ 	.byte	0x3f
	.zero		1


	//   ....[52]....
        /*0cb8*/ 	.word	0x000182d0
        /*0cbc*/ 	.word	0x00000000
        /*0cc0*/ 	.word	0x00036860
        /*0cc4*/ 	.short	0x010a
        /*0cc6*/ 	.byte	0x3f
	.zero		1


	//   ....[53]....
        /*0cc8*/ 	.word	0x00019520
        /*0ccc*/ 	.word	0x00000000
        /*0cd0*/ 	.word	0x00036820
        /*0cd4*/ 	.short	0x010a
        /*0cd6*/ 	.byte	0x3f
	.zero		1


	//   ....[54]....
        /*0cd8*/ 	.word	0x00019700
        /*0cdc*/ 	.word	0x00000006
        /*0ce0*/ 	.word	0x00000000
        /*0ce4*/ 	.short	0x010a
        /*0ce6*/ 	.byte	0x3f
	.zero		1


	//   ....[55]....
        /*0ce8*/ 	.word	0x00019770
        /*0cec*/ 	.word	0x00000007
        /*0cf0*/ 	.word	0x00000000
        /*0cf4*/ 	.short	0x010a
        /*0cf6*/ 	.byte	0x3f
	.zero		1


	//   ....[56]....
        /*0cf8*/ 	.word	0x000197e0
        /*0cfc*/ 	.word	0x00000004
        /*0d00*/ 	.word	0x00000000
        /*0d04*/ 	.short	0x010a
        /*0d06*/ 	.byte	0x3f
	.zero		1


	//   ....[57]....
        /*0d08*/ 	.word	0x00019810
        /*0d0c*/ 	.word	0x00000003
        /*0d10*/ 	.word	0x00000000
        /*0d14*/ 	.short	0x010a
        /*0d16*/ 	.byte	0x3f
	.zero		1


	//   ....[58]....
        /*0d18*/ 	.word	0x00019880
        /*0d1c*/ 	.word	0x00000003
        /*0d20*/ 	.word	0x00036800
        /*0d24*/ 	.short	0x010a
        /*0d26*/ 	.byte	0x3f
	.zero		1


	//   ....[59]....
        /*0d28*/ 	.word	0x000198d0
        /*0d2c*/ 	.word	0x00000000
        /*0d30*/ 	.word	0x00036830
        /*0d34*/ 	.short	0x010a
        /*0d36*/ 	.byte	0x3f
	.zero		1


	//   ....[60]....
        /*0d38*/ 	.word	0x00019930
        /*0d3c*/ 	.word	0x00000007
        /*0d40*/ 	.word	0x00036830
        /*0d44*/ 	.short	0x010a
        /*0d46*/ 	.byte	0x3f
	.zero		1


	//   ....[61]....
        /*0d48*/ 	.word	0x00019990
        /*0d4c*/ 	.word	0x00000007
        /*0d50*/ 	.word	0x00036850
        /*0d54*/ 	.short	0x010a
        /*0d56*/ 	.byte	0x3f
	.zero		1


	//   ....[62]....
        /*0d58*/ 	.word	0x000199f0
        /*0d5c*/ 	.word	0x00000007
        /*0d60*/ 	.word	0x00036830
        /*0d64*/ 	.short	0x010a
        /*0d66*/ 	.byte	0x3f
	.zero		1


	//   ....[63]....
        /*0d68*/ 	.word	0x00019a50
        /*0d6c*/ 	.word	0x00000007
        /*0d70*/ 	.word	0x00036850
        /*0d74*/ 	.short	0x010a
        /*0d76*/ 	.byte	0x3f
	.zero		1


	//   ....[64]....
        /*0d78*/ 	.word	0x00019ab0
        /*0d7c*/ 	.word	0x00000005
        /*0d80*/ 	.word	0x00036850
        /*0d84*/ 	.short	0x010a
        /*0d86*/ 	.byte	0x3f
	.zero		1


	//   ....[65]....
        /*0d88*/ 	.word	0x00019c50
        /*0d8c*/ 	.word	0x00000000
        /*0d90*/ 	.word	0x00036840
        /*0d94*/ 	.short	0x010a
        /*0d96*/ 	.byte	0x3f
	.zero		1


	//   ....[66]....
        /*0d98*/ 	.word	0x0001a8a0
        /*0d9c*/ 	.word	0x00000002
        /*0da0*/ 	.word	0x00036820
        /*0da4*/ 	.short	0x010a
        /*0da6*/ 	.byte	0x3f
	.zero		1


	//   ....[67]....
        /*0da8*/ 	.word	0x0001a8f0
        /*0dac*/ 	.word	0x00000002
        /*0db0*/ 	.word	0x00036840
        /*0db4*/ 	.short	0x010a
        /*0db6*/ 	.byte	0x3f
	.zero		1


	//   ....[68]....
        /*0db8*/ 	.word	0x0001a940
        /*0dbc*/ 	.word	0x00000002
        /*0dc0*/ 	.word	0x00000060
        /*0dc4*/ 	.short	0x010a
        /*0dc6*/ 	.byte	0x3f
	.zero		1


	//   ....[69]....
        /*0dc8*/ 	.word	0x0001a990
        /*0dcc*/ 	.word	0x00000003
        /*0dd0*/ 	.word	0x00036840
        /*0dd4*/ 	.short	0x010a
        /*0dd6*/ 	.byte	0x3f
	.zero		1


	//   ....[70]....
        /*0dd8*/ 	.word	0x0001a9e0
        /*0ddc*/ 	.word	0x00000002
        /*0de0*/ 	.word	0x00000060
        /*0de4*/ 	.short	0x010a
        /*0de6*/ 	.byte	0x3f
	.zero		1


	//   ....[71]....
        /*0de8*/ 	.word	0x0001aa30
        /*0dec*/ 	.word	0x00000002
        /*0df0*/ 	.word	0x00036840
        /*0df4*/ 	.short	0x010a
        /*0df6*/ 	.byte	0x3f
	.zero		1


	//   ....[72]....
        /*0df8*/ 	.word	0x0001aa80
        /*0dfc*/ 	.word	0x00000002
        /*0e00*/ 	.word	0x00000060
        /*0e04*/ 	.short	0x010a
        /*0e06*/ 	.byte	0x3f
	.zero		1


	//   ....[73]....
        /*0e08*/ 	.word	0x0001aad0
        /*0e0c*/ 	.word	0x00000000
        /*0e10*/ 	.word	0x00036860
        /*0e14*/ 	.short	0x010a
        /*0e16*/ 	.byte	0x3f
	.zero		1


	//   ....[74]....
        /*0e18*/ 	.word	0x0001b4e0
        /*0e1c*/ 	.word	0x00000000
        /*0e20*/ 	.word	0x00036820
        /*0e24*/ 	.short	0x010a
        /*0e26*/ 	.byte	0x3f
	.zero		1


	//   ....[75]....
        /*0e28*/ 	.word	0x0001b680
        /*0e2c*/ 	.word	0x00000006
        /*0e30*/ 	.word	0x00000000
        /*0e34*/ 	.short	0x010a
        /*0e36*/ 	.byte	0x3f
	.zero		1


	//   ....[76]....
        /*0e38*/ 	.word	0x0001b6d0
        /*0e3c*/ 	.word	0x00000007
        /*0e40*/ 	.word	0x00000000
        /*0e44*/ 	.short	0x010a
        /*0e46*/ 	.byte	0x3f
	.zero		1


	//   ....[77]....
        /*0e48*/ 	.word	0x0001b720
        /*0e4c*/ 	.word	0x00000004
        /*0e50*/ 	.word	0x00000000
        /*0e54*/ 	.short	0x010a
        /*0e56*/ 	.byte	0x3f
	.zero		1


	//----- nvinfo : EIATTR_NUM_MBARRIERS
	.align		4
.L_887:
        /*0e58*/ 	.byte	0x03, 0x38
        /*0e5a*/ 	.short	0x0016


	//----- nvinfo : EIATTR_EXIT_INSTR_OFFSETS
	.align		4
        /*0e5c*/ 	.byte	0x04, 0x1c
        /*0e5e*/ 	.short	(.L_889 - .L_888)


	//   ....[0]....
.L_888:
        /*0e60*/ 	.word	0x00000a50


	//   ....[1]....
        /*0e64*/ 	.word	0x00012cd0


	//   ....[2]....
        /*0e68*/ 	.word	0x00019860


	//----- nvinfo : EIATTR_MAX_THREADS
	.align		4
.L_889:
        /*0e6c*/ 	.byte	0x04, 0x05
        /*0e6e*/ 	.short	(.L_891 - .L_890)
.L_890:
        /*0e70*/ 	.word	0x00000180
        /*0e74*/ 	.word	0x00000001
        /*0e78*/ 	.word	0x00000001


	//----- nvinfo : EIATTR_CRS_STACK_SIZE
	.align		4
.L_891:
        /*0e7c*/ 	.byte	0x04, 0x1e
        /*0e7e*/ 	.short	(.L_893 - .L_892)
.L_892:
        /*0e80*/ 	.word	0x00000000


	//----- nvinfo : EIATTR_CBANK_PARAM_SIZE
	.align		4
.L_893:
        /*0e84*/ 	.byte	0x03, 0x19
        /*0e86*/ 	.short	0x0af0


	//----- nvinfo : EIATTR_PARAM_CBANK
	.align		4
        /*0e88*/ 	.byte	0x04, 0x0a
        /*0e8a*/ 	.short	(.L_895 - .L_894)
	.align		4
.L_894:
        /*0e8c*/ 	.word	index@(.nv.constant0._ZN7cutlass13device_kernelIN5flash11enable_sm90INS1_16FlashAttnFwdSm90INS1_25CollectiveMainloopFwdSm90ILi2EN4cute5tupleIJNS5_1CILi1EEES8_S8_EEENS6_IJNS7_ILi128EEENS7_ILi112EEENS7_ILi192EEEEEELi192ENS_6half_tEfNS_4arch4Sm90ELb1ELb0ELb1ELb1ELb0ELb0ELb0ELb1ELb1ELb1ELb0ELb0EEENS1_21CollectiveEpilogueFwdINS6_IJSA_SC_SB_EEES9_SE_SG_Li256ELb1ELb1ELb0ELb0EEENS1_36VarlenDynamicPersistentTileSchedulerILi128ELi112ELi256ELi128ELb0ELb1ELb1ELb1ELb1ELb1EEEEEEEEEvNT_6ParamsE)
        /*0e90*/ 	.short	0x0210
        /*0e92*/ 	.short	0x0af0


	//----- nvinfo : EIATTR_SW_WAR
	.align		4
.L_895:
        /*0e94*/ 	.byte	0x04, 0x36
        /*0e96*/ 	.short	(.L_897 - .L_896)
.L_896:
        /*0e98*/ 	.word	0x00000008
.L_897:


//--------------------- .nv.info._ZN7cutlass13device_kernelIN5flash11enable_sm90INS1_16FlashAttnFwdSm90INS1_25CollectiveMainloopFwdSm90ILi2EN4cute5tupleIJNS5_1CILi1EEES8_S8_EEENS6_IJNS7_ILi128EEENS7_ILi112EEENS7_ILi192EEEEEELi192ENS_6half_tEfNS_4arch4Sm90ELb1ELb0ELb1ELb1ELb0ELb1ELb0ELb1ELb1ELb1ELb0ELb0EEENS1_21CollectiveEpilogueFwdINS6_IJSA_SC_SB_EEES9_SE_SG_Li256ELb1ELb1ELb0ELb0EEENS1_36VarlenDynamicPersistentTileSchedulerILi128ELi112ELi256ELi128ELb0ELb1ELb1ELb1ELb1ELb1EEEEEEEEEvNT_6ParamsE --------------------------
	.section	.nv.info._ZN7cutlass13device_kernelIN5flash11enable_sm90INS1_16FlashAttnFwdSm90INS1_25CollectiveMainloopFwdSm90ILi2EN4cute5tupleIJNS5_1CILi1EEES8_S8_EEENS6_IJNS7_ILi128EEENS7_ILi112EEENS7_ILi192EEEEEELi192ENS_6half_tEfNS_4arch4Sm90ELb1ELb0ELb1ELb1ELb0ELb1ELb0ELb1ELb1ELb1ELb0ELb0EEENS1_21CollectiveEpilogueFwdINS6_IJSA_SC_SB_EEES9_SE_SG_Li256ELb1ELb1ELb0ELb0EEENS1_36VarlenDynamicPersistentTileSchedulerILi128ELi112ELi256ELi128ELb0ELb1ELb1ELb1ELb1ELb1EEEEEEEEEvNT_6ParamsE,"",@"SHT_CUDA_INFO"
	.sectionflags	@""
	.align	4


	//----- nvinfo : EIATTR_CUDA_API_VERSION
	.align		4
        /*0000*/ 	.byte	0x04, 0x37
        /*0002*/ 	.short	(.L_899 - .L_898)
.L_898:
        /*0004*/ 	.word	0x00000082


	//----- nvinfo : EIATTR_KPARAM_INFO
	.align		4
.L_899:
        /*0008*/ 	.byte	0x04, 0x17
        /*000a*/ 	.short	(.L_901 - .L_900)
.L_900:
        /*000c*/ 	.word	0x00000000
        /*0010*/ 	.short	0x0000
        /*0012*/ 	.short	0x0070
        /*0014*/ 	.byte	0x00, 0xf0, 0x01, 0x2a


	//----- nvinfo : EIATTR_SPARSE_MMA_MASK
	.align		4
.L_901:
        /*0018*/ 	.byte	0x03, 0x50
        /*001a*/ 	.short	0x0000


	//----- nvinfo : EIATTR_MAXREG_COUNT
	.align		4
        /*001c*/ 	.byte	0x03, 0x1b
        /*001e*/ 	.short	0x00a8


	//----- nvinfo : EIATTR_NUM_BARRIERS
	.align		4
        /*0020*/ 	.byte	0x02, 0x4c
        /*0022*/ 	.byte	0x10
	.zero		1


	//----- nvinfo : EIATTR_EXTERNS
	.align		4
        /*0024*/ 	.byte	0x04, 0x0f
        /*0026*/ 	.short	(.L_903 - .L_902)


	//   ....[0]....
	.align		4
.L_902:
        /*0028*/ 	.word	index@(__assertfail)


	//----- nvinfo : EIATTR_ANNOTATIONS
	.align		4
.L_903:
        /*002c*/ 	.byte	0x04, 0x55
        /*002e*/ 	.short	(.L_905 - .L_904)


	//   ....[0]....
.L_904:
        /* <DEDUP_REMOVED lines=150> */


	//----- nvinfo : EIATTR_MERCURY_ISA_VERSION
	.align		4
.L_905:
        /*0980*/ 	.byte	0x03, 0x5f
        /*0982*/ 	.short	0x0101


	//----- nvinfo : EIATTR_UNUSED_LOAD_BYTE_OFFSET
	.align		4
        /*0984*/ 	.byte	0x04, 0x44
        /*0986*/ 	.short	(.L_907 - .L_906)


	//   ....[0]....
.L_906:
        /*0988*/ 	.word	0x00000ab0
        /*098c*/ 	.word	0x0000fff0


	//   ....[1]....
        /*0990*/ 	.word	0x00023a90
        /*0994*/ 	.word	0x0000fff0


	//----- nvinfo : EIATTR_INT_WARP_WIDE_INSTR_OFFSETS
	.align		4
.L_907:
        /*0998*/ 	.byte	0x04, 0x31
        /*099a*/ 	.short	(.L_909 - .L_908)


	//   ....[0]....
.L_908:
        /*099c*/ 	.word	0x00000190


	//   ....[1]....
        /*09a0*/ 	.word	0x000001d0


	//   ....[2]....
        /*09a4*/ 	.word	0x00000240


	//   ....[3]....
        /*09a8*/ 	.word	0x00028e10


	//   ....[4]....
        /*09ac*/ 	.word	0x00028ea0


	//   ....[5]....
        /*09b0*/ 	.word	0x0002cea0


	//   ....[6]....
        /*09b4*/ 	.word	0x0002cf00


	//----- nvinfo : EIATTR_COOP_GROUP_MASK_REGIDS
	.align		4
.L_909:
        /*09b8*/ 	.byte	0x04, 0x29
        /*09ba*/ 	.short	(.L_911 - .L_910)


	//   ....[0]....
.L_910:
        /*09bc*/ 	.word	0xffffffff


	//   ....[1]....
        /*09c0*/ 	.word	0xffffffff


	//   ....[2]....
        /*09c4*/ 	.word	0xffffffff


	//   ....[3]....
        /*09c8*/ 	.word	0xffffffff


	//   ....[4]....
        /*09cc*/ 	.word	0xffffffff


	//   ....[5]....
        /*09d0*/ 	.word	0xffffffff


	//   ....[6]....
        /*09d4*/ 	.word	0xffffffff


	//   ....[7]....
        /*09d8*/ 	.word	0xffffffff


	//   ....[8]....
        /*09dc*/ 	.word	0xffffffff


	//   ....[9]....
        /*09e0*/ 	.word	0xffffffff


	//   ....[10]....
        /*09e4*/ 	.word	0xffffffff


	//   ....[11]....
        /*09e8*/ 	.word	0xffffffff


	//   ....[12]....
        /*09ec*/ 	.word	0xffffffff


	//   ....[13]....
        /*09f0*/ 	.word	0xffffffff


	//   ....[14]....
        /*09f4*/ 	.word	0xffffffff


	//   ....[15]....
        /*09f8*/ 	.word	0xffffffff


	//   ....[16]....
        /*09fc*/ 	.word	0xffffffff


	//   ....[17]....
        /*0a00*/ 	.word	0xffffffff


	//   ....[18]....
        /*0a04*/ 	.word	0xffffffff


	//   ....[19]....
        /*0a08*/ 	.word	0xffffffff


	//   ....[20]....
        /*0a0c*/ 	.word	0xffffffff


	//   ....[21]....
        /*0a10*/ 	.word	0xffffffff


	//   ....[22]....
        /*0a14*/ 	.word	0xffffffff


	//   ....[23]....
        /*0a18*/ 	.word	0xffffffff


	//   ....[24]....
        /*0a1c*/ 	.word	0xffffffff


	//   ....[25]....
        /*0a20*/ 	.word	0xffffffff


	//   ....[26]....
        /*0a24*/ 	.word	0xffffffff


	//   ....[27]....
        /*0a28*/ 	.word	0xffffffff


	//   ....[28]....
        /*0a2c*/ 	.word	0xffffffff


	//   ....[29]....
        /*0a30*/ 	.word	0xffffffff


	//   ....[30]....
        /*0a34*/ 	.word	0xffffffff


	//   ....[31]....
        /*0a38*/ 	.word	0xffffffff


	//   ....[32]....
        /*0a3c*/ 	.word	0xffffffff


	//   ....[33]....
        /*0a40*/ 	.word	0xffffffff


	//   ....[34]....
        /*0a44*/ 	.word	0xffffffff


	//   ....[35]....
        /*0a48*/ 	.word	0xffffffff


	//   ....[36]....
        /*0a4c*/ 	.word	0xffffffff


	//   ....[37]....
        /*0a50*/ 	.word	0xffffffff


	//   ....[38]....
        /*0a54*/ 	.word	0xffffffff


	//   ....[39]....
        /*0a58*/ 	.word	0xffffffff


	//   ....[40]....
        /*0a5c*/ 	.word	0xffffffff


	//   ....[41]....
        /*0a60*/ 	.word	0xffffffff


	//   ....[42]....
        /*0a64*/ 	.word	0xffffffff


	//   ....[43]....
        /*0a68*/ 	.word	0xffffffff


	//   ....[44]....
        /*0a6c*/ 	.word	0xffffffff


	//   ....[45]....
        /*0a70*/ 	.word	0xffffffff


	//   ....[46]....
        /*0a74*/ 	.word	0xffffffff


	//   ....[47]....
        /*0a78*/ 	.word	0xffffffff


	//   ....[48]....
        /*0a7c*/ 	.word	0xffffffff


	//   ....[49]....
        /*0a80*/ 	.word	0xffffffff


	//   ....[50]....
        /*0a84*/ 	.word	0xffffffff


	//   ....[51]....
        /*0a88*/ 	.word	0xffffffff


	//   ....[52]....
        /*0a8c*/ 	.word	0xffffffff


	//   ....[53]....
        /*0a90*/ 	.word	0xffffffff


	//   ....[54]....
        /*0a94*/ 	.word	0xffffffff


	//   ....[55]....
        /*0a98*/ 	.word	0xffffffff


	//   ....[56]....
        /*0a9c*/ 	.word	0xffffffff


	//   ....[57]....
        /*0aa0*/ 	.word	0xffffffff


	//   ....[58]....
        /*0aa4*/ 	.word	0xffffffff


	//   ....[59]....
        /*0aa8*/ 	.word	0xffffffff


	//   ....[60]....
        /*0aac*/ 	.word	0xffffffff


	//   ....[61]....
        /*0ab0*/ 	.word	0xffffffff


	//   ....[62]....
        /*0ab4*/ 	.word	0xffffffff


	//   ....[63]....
        /*0ab8*/ 	.word	0xffffffff


	//   ....[64]....
        /*0abc*/ 	.word	0xffffffff


	//   ....[65]....
        /*0ac0*/ 	.word	0xffffffff


	//   ....[66]....
        /*0ac4*/ 	.word	0xffffffff


	//   ....[67]....
        /*0ac8*/ 	.word	0xffffffff


	//   ....[68]....
        /*0acc*/ 	.word	0xffffffff


	//   ....[69]....
        /*0ad0*/ 	.word	0xffffffff


	//   ....[70]....
        /*0ad4*/ 	.word	0xffffffff


	//   ....[71]....
        /*0ad8*/ 	.word	0xffffffff


	//   ....[72]....
        /*0adc*/ 	.word	0xffffffff


	//   ....[73]....
        /*0ae0*/ 	.word	0xffffffff


	//   ....[74]....
        /*0ae4*/ 	.word	0xffffffff


	//   ....[75]....
        /*0ae8*/ 	.word	0xffffffff


	//   ....[76]....
        /*0aec*/ 	.word	0xffffffff


	//   ....[77]....
        /*0af0*/ 	.word	0xffffffff


	//   ....[78]....
        /*0af4*/ 	.word	0xffffffff


	//   ....[79]....
        /*0af8*/ 	.word	0xffffffff


	//   ....[80]....
        /*0afc*/ 	.word	0xffffffff


	//   ....[81]....
        /*0b00*/ 	.word	0xffffffff


	//   ....[82]....
        /*0b04*/ 	.word	0xffffffff


	//   ....[83]....
        /*0b08*/ 	.word	0xffffffff


	//   ....[84]....
        /*0b0c*/ 	.word	0xffffffff


	//   ....[85]....
        /*0b10*/ 	.word	0xffffffff


	//   ....[86]....
        /*0b14*/ 	.word	0xffffffff


	//   ....[87]....
        /*0b18*/ 	.word	0xffffffff


	//   ....[88]....
        /*0b1c*/ 	.word	0xffffffff


	//   ....[89]....
        /*0b20*/ 	.word	0xffffffff


	//   ....[90]....
        /*0b24*/ 	.word	0xffffffff


	//   ....[91]....
        /*0b28*/ 	.word	0xffffffff


	//   ....[92]....
        /*0b2c*/ 	.word	0xffffffff


	//   ....[93]....
        /*0b30*/ 	.word	0xffffffff


	//   ....[94]....
        /*0b34*/ 	.word	0xffffffff


	//   ....[95]....
        /*0b38*/ 	.word	0xffffffff


	//   ....[96]....
        /*0b3c*/ 	.word	0xffffffff


	//   ....[97]....
        /*0b40*/ 	.word	0xffffffff


	//   ....[98]....
        /*0b44*/ 	.word	0xffffffff


	//   ....[99]....
        /*0b48*/ 	.word	0xffffffff


	//   ....[100]....
        /*0b4c*/ 	.word	0xffffffff


	//   ....[101]....
        /*0b50*/ 	.word	0xffffffff


	//   ....[102]....
        /*0b54*/ 	.word	0xffffffff


	//   ....[103]....
        /*0b58*/ 	.word	0xffffffff


	//   ....[104]....
        /*0b5c*/ 	.word	0xffffffff


	//   ....[105]....
        /*0b60*/ 	.word	0xffffffff


	//   ....[106]....
        /*0b64*/ 	.word	0xffffffff


	//   ....[107]....
        /*0b68*/ 	.word	0xffffffff


	//   ....[108]....
        /*0b6c*/ 	.word	0xffffffff


	//   ....[109]....
        /*0b70*/ 	.word	0xffffffff


	//   ....[110]....
        /*0b74*/ 	.word	0xffffffff


	//   ....[111]....
        /*0b78*/ 	.word	0xffffffff


	//   ....[112]....
        /*0b7c*/ 	.word	0xffffffff


	//   ....[113]....
        /*0b80*/ 	.word	0xffffffff


	//   ....[114]....
        /*0b84*/ 	.word	0xffffffff


	//   ....[115]....
        /*0b88*/ 	.word	0xffffffff


	//   ....[116]....
        /*0b8c*/ 	.word	0x0500000f


	//   ....[117]....
        /*0b90*/ 	.word	0x0500000f


	//   ....[118]....
        /*0b94*/ 	.word	0x0500000f


	//   ....[119]....
        /*0b98*/ 	.word	0x0500000f


	//   ....[120]....
        /*0b9c*/ 	.word	0x0500000f


	//   ....[121]....
        /*0ba0*/ 	.word	0x0500000f


	//   ....[122]....
        /*0ba4*/ 	.word	0x0500000f


	//   ....[123]....
        /*0ba8*/ 	.word	0x0500000f


	//   ....[124]....
        /*0bac*/ 	.word	0x0500000f


	//   ....[125]....
        /*0bb0*/ 	.word	0x0500000f


	//   ....[126]....
        /*0bb4*/ 	.word	0x0500000f


	//   ....[127]....
        /*0bb8*/ 	.word	0x0500000f


	//   ....[128]....
        /*0bbc*/ 	.word	0x0500000f


	//   ....[129]....
        /*0bc0*/ 	.word	0x0500000f


	//   ....[130]....
        /*0bc4*/ 	.word	0x0500000f


	//   ....[131]....
        /*0bc8*/ 	.word	0x0500000f


	//   ....[132]....
        /*0bcc*/ 	.word	0x0500000f


	//   ....[133]....
        /*0bd0*/ 	.word	0x0500000f


	//   ....[134]....
        /*0bd4*/ 	.word	0x0500000f


	//   ....[135]....
        /*0bd8*/ 	.word	0x0500000f


	//   ....[136]....
        /*0bdc*/ 	.word	0x0500000f


	//   ....[137]....
        /*0be0*/ 	.word	0x0500000f


	//   ....[138]....
        /*0be4*/ 	.word	0x0500000f


	//   ....[139]....
        /*0be8*/ 	.word	0x0500000f


	//   ....[140]....
        /*0bec*/ 	.word	0x0500000f


	//   ....[141]....
        /*0bf0*/ 	.word	0x0500000f


	//   ....[142]....
        /*0bf4*/ 	.word	0x0500000f


	//   ....[143]....
        /*0bf8*/ 	.word	0x0500000f


	//   ....[144]....
        /*0bfc*/ 	.word	0x0500000f


	//   ....[145]....
        /*0c00*/ 	.word	0x0500000f


	//   ....[146]....
        /*0c04*/ 	.word	0x0500000f


	//   ....[147]....
        /*0c08*/ 	.word	0x0500000f


	//   ....[148]....
        /*0c0c*/ 	.word	0x0500000f


	//   ....[149]....
        /*0c10*/ 	.word	0x0500000f


	//   ....[150]....
        /*0c14*/ 	.word	0x0500000f


	//   ....[151]....
        /*0c18*/ 	.word	0x0500000f


	//   ....[152]....
        /*0c1c*/ 	.word	0x0500000f


	//   ....[153]....
        /*0c20*/ 	.word	0x0500000f


	//   ....[154]....
        /*0c24*/ 	.word	0x0500000f


	//   ....[155]....
        /*0c28*/ 	.word	0x0500000f


	//   ....[156]....
        /*0c2c*/ 	.word	0x0500000f


	//   ....[157]....
        /*0c30*/ 	.word	0x0500000f


	//   ....[158]....
        /*0c34*/ 	.word	0x0500000f


	//   ....[159]....
        /*0c38*/ 	.word	0x0500000f


	//   ....[160]....
        /*0c3c*/ 	.word	0x0500000f


	//   ....[161]....
        /*0c40*/ 	.word	0x0500000f


	//   ....[162]....
        /*0c44*/ 	.word	0x0500000f


	//   ....[163]....
        /*0c48*/ 	.word	0x0500000f


	//   ....[164]....
        /*0c4c*/ 	.word	0x0500000f


	//   ....[165]....
        /*0c50*/ 	.word	0x0500000f


	//   ....[166]....
        /*0c54*/ 	.word	0x0500000f


	//   ....[167]....
        /*0c58*/ 	.word	0x0500000f


	//----- nvinfo : EIATTR_COOP_GROUP_INSTR_OFFSETS
	.align		4
.L_911:
        /*0c5c*/ 	.byte	0x04, 0x28
        /*0c5e*/ 	.short	(.L_913 - .L_912)


	//   ....[0]....
.L_912:
        /*0c60*/ 	.word	0x00000060


	//   ....[1]....
        /*0c64*/ 	.word	0x000001a0


	//   ....[2]....
        /*0c68*/ 	.word	0x000001f0


	//   ....[3]....
        /*0c6c*/ 	.word	0x00000420


	//   ....[4]....
        /*0c70*/ 	.word	0x00000580


	//   ....[5]....
        /*0c74*/ 	.word	0x000006a0


	//   ....[6]....
        /*0c78*/ 	.word	0x00000800


	//   ....[7]....
        /*0c7c*/ 	.word	0x0000ac20


	//   ....[8]....
        /*0c80*/ 	.word	0x0000b390


	//   ....[9]....
        /*0c84*/ 	.word	0x0000b3a0


	//   ....[10]....
        /*0c88*/ 	.word	0x0000b3b0


	//   ....[11]....
        /*0c8c*/ 	.word	0x0000b3c0


	//   ....[12]....
        /*0c90*/ 	.word	0x0000bc00


	//   ....[13]....
        /*0c94*/ 	.word	0x0000bc10


	//   ....[14]....
        /*0c98*/ 	.word	0x0000bc20


	//   ....[15]....
        /*0c9c*/ 	.word	0x0000bc30


	//   ....[16]....
        /*0ca0*/ 	.word	0x0000ea70


	//   ....[17]....
        /*0ca4*/ 	.word	0x0000ea80


	//   ....[18]....
        /*0ca8*/ 	.word	0x0000ea90


	//   ....[19]....
        /*0cac*/ 	.word	0x0000eaa0


	//   ....[20]....
        /*0cb0*/ 	.word	0x0000f090


	//   ....[21]....
        /*0cb4*/ 	.word	0x0000f0a0


	//   ....[22]....
        /*0cb8*/ 	.word	0x0000f0b0


	//   ....[23]....
        /*0cbc*/ 	.word	0x0000f0c0


	//   ....[24]....
        /*0cc0*/ 	.word	0x00015560


	//   ....[25]....
        /*0cc4*/ 	.word	0x000155b0


	//   ....[26]....
        /*0cc8*/ 	.word	0x00015f80


	//   ....[27]....
        /*0ccc*/ 	.word	0x00016030


	//   ....[28]....
        /*0cd0*/ 	.word	0x000168d0


	//   ....[29]....
        /*0cd4*/ 	.word	0x00016960


	//   ....[30]....
        /*0cd8*/ 	.word	0x0001b790


	//   ....[31]....
        /*0cdc*/ 	.word	0x0001b7d0


	//   ....[32]....
        /*0ce0*/ 	.word	0x0001bf50


	//   ....[33]....
        /*0ce4*/ 	.word	0x0001c050


	//   ....[34]....
        /*0ce8*/ 	.word	0x0001c630


	//   ....[35]....
        /*0cec*/ 	.word	0x0001c6c0


	//   ....[36]....
        /*0cf0*/ 	.word	0x00021740


	//   ....[37]....
        /*0cf4*/ 	.word	0x00021760


	//   ....[38]....
        /*0cf8*/ 	.word	0x00021c30


	//   ....[39]....
        /*0cfc*/ 	.word	0x00021c80


	//   ....[40]....
        /*0d00*/ 	.word	0x000231c0


	//   ....[41]....
        /*0d04*/ 	.word	0x00023260


	//   ....[42]....
        /*0d08*/ 	.word	0x00023290


	//   ....[43]....
        /*0d0c*/ 	.word	0x000232a0


	//   ....[44]....
        /*0d10*/ 	.word	0x000249a0


	//   ....[45]....
        /*0d14*/ 	.word	0x00024a00


	//   ....[46]....
        /*0d18*/ 	.word	0x00024a30


	//   ....[47]....
        /*0d1c*/ 	.word	0x00024a50


	//   ....[48]....
        /*0d20*/ 	.word	0x00025040


	//   ....[49]....
        /*0d24*/ 	.word	0x00025070


	//   ....[50]....
        /*0d28*/ 	.word	0x00025170


	//   ....[51]....
        /*0d2c*/ 	.word	0x00025190


	//   ....[52]....
        /*0d30*/ 	.word	0x00025290


	//   ....[53]....
        /*0d34*/ 	.word	0x000252b0


	//   ....[54]....
        /*0d38*/ 	.word	0x000253c0


	//   ....[55]....
        /*0d3c*/ 	.word	0x000253e0


	//   ....[56]....
        /*0d40*/ 	.word	0x00025cb0


	//   ....[57]....
        /*0d44*/ 	.word	0x00025cd0


	//   ....[58]....
        /*0d48*/ 	.word	0x00025dd0


	//   ....[59]....
        /*0d4c*/ 	.word	0x00025df0


	//   ....[60]....
        /*0d50*/ 	.word	0x00025ef0


	//   ....[61]....
        /*0d54*/ 	.word	0x00025f10


	//   ....[62]....
        /*0d58*/ 	.word	0x00026020


	//   ....[63]....
        /*0d5c*/ 	.word	0x00026040


	//   ....[64]....
        /*0d60*/ 	.word	0x000261d0


	//   ....[65]....
        /*0d64*/ 	.word	0x000263a0


	//   ....[66]....
        /*0d68*/ 	.word	0x000263d0


	//   ....[67]....
        /*0d6c*/ 	.word	0x00026400


	//   ....[68]....
        /*0d70*/ 	.word	0x00026430


	//   ....[69]....
        /*0d74*/ 	.word	0x00026460


	//   ....[70]....
        /*0d78*/ 	.word	0x00026490


	//   ....[71]....
        /*0d7c*/ 	.word	0x00026600


	//   ....[72]....
        /*0d80*/ 	.word	0x00026630


	//   ....[73]....
        /*0d84*/ 	.word	0x00026660


	//   ....[74]....
        /*0d88*/ 	.word	0x00026690


	//   ....[75]....
        /*0d8c*/ 	.word	0x000266c0


	//   ....[76]....
        /*0d90*/ 	.word	0x000266f0


	//   ....[77]....
        /*0d94*/ 	.word	0x00026790


	//   ....[78]....
        /*0d98*/ 	.word	0x000267f0


	//   ....[79]....
        /*0d9c*/ 	.word	0x00026880


	//   ....[80]....
        /*0da0*/ 	.word	0x000277f0


	//   ....[81]....
        /*0da4*/ 	.word	0x00029410


	//   ....[82]....
        /*0da8*/ 	.word	0x0002a0c0


	//   ....[83]....
        /*0dac*/ 	.word	0x0002a0d0


	//   ....[84]....
        /*0db0*/ 	.word	0x0002a0f0


	//   ....[85]....
        /*0db4*/ 	.word	0x0002a1b0


	//   ....[86]....
        /*0db8*/ 	.word	0x0002a1e0


	//   ....[87]....
        /*0dbc*/ 	.word	0x0002a270


	//   ....[88]....
        /*0dc0*/ 	.word	0x0002a2a0


	//   ....[89]....
        /*0dc4*/ 	.word	0x0002a330


	//   ....[90]....
        /*0dc8*/ 	.word	0x0002a360


	//   ....[91]....
        /*0dcc*/ 	.word	0x0002a3f0


	//   ....[92]....
        /*0dd0*/ 	.word	0x0002a420


	//   ....[93]....
        /*0dd4*/ 	.word	0x0002a4b0


	//   ....[94]....
        /*0dd8*/ 	.word	0x0002a4e0


	//   ....[95]....
        /*0ddc*/ 	.word	0x0002a570


	//   ....[96]....
        /*0de0*/ 	.word	0x0002a580


	//   ....[97]....
        /*0de4*/ 	.word	0x0002a610


	//   ....[98]....
        /*0de8*/ 	.word	0x0002d710


	//   ....[99]....
        /*0dec*/ 	.word	0x0002d760


	//   ....[100]....
        /*0df0*/ 	.word	0x0002d790


	//   ....[101]....
        /*0df4*/ 	.word	0x0002d7a0


	//   ....[102]....
        /*0df8*/ 	.word	0x0002d7d0


	//   ....[103]....
        /*0dfc*/ 	.word	0x0002d800


	//   ....[104]....
        /*0e00*/ 	.word	0x0002d830


	//   ....[105]....
        /*0e04*/ 	.word	0x0002d860


	//   ....[106]....
        /*0e08*/ 	.word	0x0002d9e0


	//   ....[107]....
        /*0e0c*/ 	.word	0x0002da20


	//   ....[108]....
        /*0e10*/ 	.word	0x0002da50


	//   ....[109]....
        /*0e14*/ 	.word	0x0002da80


	//   ....[110]....
        /*0e18*/ 	.word	0x0002dab0


	//   ....[111]....
        /*0e1c*/ 	.word	0x0002dae0


	//   ....[112]....
        /*0e20*/ 	.word	0x0002dba0


	//   ....[113]....
        /*0e24*/ 	.word	0x0002dbc0


	//   ....[114]....
        /*0e28*/ 	.word	0x0002dc30


	//   ....[115]....
        /*0e2c*/ 	.word	0x0002e300


	//   ....[116]....
        /*0e30*/ 	.word	0x0002e760


	//   ....[117]....
        /*0e34*/ 	.word	0x0002e7f0


	//   ....[118]....
        /*0e38*/ 	.word	0x0002e840


	//   ....[119]....
        /*0e3c*/ 	.word	0x0002e890


	//   ....[120]....
        /*0e40*/ 	.word	0x0002e920


	//   ....[121]....
        /*0e44*/ 	.word	0x0002e9b0


	//   ....[122]....
        /*0e48*/ 	.word	0x0002ea00


	//   ....[123]....
        /*0e4c*/ 	.word	0x0002ea50


	//   ....[124]....
        /*0e50*/ 	.word	0x0002eb40


	//   ....[125]....
        /*0e54*/ 	.word	0x0002ebd0


	//   ....[126]....
        /*0e58*/ 	.word	0x0002ec30


	//   ....[127]....
        /*0e5c*/ 	.word	0x0002ec90


	//   ....[128]....
        /*0e60*/ 	.word	0x0002ed20


	//   ....[129]....
        /*0e64*/ 	.word	0x0002edb0


	//   ....[130]....
        /*0e68*/ 	.word	0x0002ee10


	//   ....[131]....
        /*0e6c*/ 	.word	0x0002ee70


	//   ....[132]....
        /*0e70*/ 	.word	0x0002f160


	//   ....[133]....
        /*0e74*/ 	.word	0x0002f460


	//   ....[134]....
        /*0e78*/ 	.word	0x0002f5d0


	//   ....[135]....
        /*0e7c*/ 	.word	0x0002f620


	//   ....[136]....
        /*0e80*/ 	.word	0x0002f6d0


	//   ....[137]....
        /*0e84*/ 	.word	0x0002f760


	//   ....[138]....
        /*0e88*/ 	.word	0x0002f840


	//   ....[139]....
        /*0e8c*/ 	.word	0x0002f920


	//   ....[140]....
        /*0e90*/ 	.word	0x0002f9f0


	//   ....[141]....
        /*0e94*/ 	.word	0x0002fa80


	//   ....[142]....
        /*0e98*/ 	.word	0x0002fb70


	//   ....[143]....
        /*0e9c*/ 	.word	0x0002fc00


	//   ....[144]....
        /*0ea0*/ 	.word	0x0002fcf0


	//   ....[145]....
        /*0ea4*/ 	.word	0x0002fd80


	//   ....[146]....
        /*0ea8*/ 	.word	0x0002fe70


	//   ....[147]....
        /*0eac*/ 	.word	0x0002ff00


	//   ....[148]....
        /*0eb0*/ 	.word	0x0002fff0


	//   ....[149]....
        /*0eb4*/ 	.word	0x000300f0


	//   ....[150]....
        /*0eb8*/ 	.word	0x00030420


	//   ....[151]....
        /*0ebc*/ 	.word	0x000304d0


	//   ....[152]....
        /*0ec0*/ 	.word	0x000305d0


	//   ....[153]....
        /*0ec4*/ 	.word	0x00030660


	//   ....[154]....
        /*0ec8*/ 	.word	0x000306e0


	//   ....[155]....
        /*0ecc*/ 	.word	0x00030760


	//   ....[156]....
        /*0ed0*/ 	.word	0x000307e0


	//   ....[157]....
        /*0ed4*/ 	.word	0x00030870


	//   ....[158]....
        /*0ed8*/ 	.word	0x00030910


	//   ....[159]....
        /*0edc*/ 	.word	0x000309e0


	//   ....[160]....
        /*0ee0*/ 	.word	0x00030a60


	//   ....[161]....
        /*0ee4*/ 	.word	0x00030ae0


	//   ....[162]....
        /*0ee8*/ 	.word	0x00030b60


	//   ....[163]....
        /*0eec*/ 	.word	0x00030bf0


	//   ....[164]....
        /*0ef0*/ 	.word	0x00030c70


	//   ....[165]....
        /*0ef4*/ 	.word	0x00030d10


	//   ....[166]....
        /*0ef8*/ 	.word	0x00030da0


	//   ....[167]....
        /*0efc*/ 	.word	0x00030ed0


	//----- nvinfo : EIATTR_REG_RECONFIG
	.align		4
.L_913:
        /*0f00*/ 	.byte	0x01, 0x54
	.zero		2


	//----- nvinfo : EIATTR_SYSCALL_OFFSETS
	.align		4
        /*0f04*/ 	.byte	0x04, 0x46
        /*0f06*/ 	.short	(.L_915 - .L_914)


	//   ....[0]....
.L_914:
        /*0f08*/ 	.word	0x00001c20


	//   ....[1]....
        /*0f0c*/ 	.word	0x00001d70


	//   ....[2]....
        /*0f10*/ 	.word	0x0000adc0


	//   ....[3]....
        /*0f14*/ 	.word	0x0000b0f0


	//   ....[4]....
        /*0f18*/ 	.word	0x00029010


	//   ....[5]....
        /*0f1c*/ 	.word	0x00029170


	//   ....[6]....
        /*0f20*/ 	.word	0x00029270


	//   ....[7]....
        /*0f24*/ 	.word	0x00029c70


	//----- nvinfo : EIATTR_MBARRIER_INSTR_OFFSETS
	.align		4
.L_915:
        /*0f28*/ 	.byte	0x04, 0x39
        /*0f2a*/ 	.short	(.L_917 - .L_916)


	//   ....[0]....
.L_916:
        /*0f2c*/ 	.word	0x000002d0
        /*0f30*/ 	.word	0x000000ff
        /*0f34*/ 	.word	0x00036800
        /*0f38*/ 	.short	0x0100
        /*0f3a*/ 	.byte	0x08
	.zero		1


	//   ....[1]....
        /*0f3c*/ 	.word	0x000002e0
        /*0f40*/ 	.word	0x000000ff
        /*0f44*/ 	.word	0x00036820
        /*0f48*/ 	.short	0x0100
        /*0f4a*/ 	.byte	0x08
	.zero		1


	//   ....[2]....
        /*0f4c*/ 	.word	0x000003d0
        /*0f50*/ 	.word	0x000000ff
        /*0f54*/ 	.word	0x00036830
        /*0f58*/ 	.short	0x0100
        /*0f5a*/ 	.byte	0x08
	.zero		1


	//   ....[3]....
        /*0f5c*/ 	.word	0x000003e0
        /*0f60*/ 	.word	0x000000ff
        /*0f64*/ 	.word	0x00036840
        /*0f68*/ 	.short	0x0100
        /*0f6a*/ 	.byte	0x08
	.zero		1


	//   ....[4]....
        /*0f6c*/ 	.word	0x000003f0
        /*0f70*/ 	.word	0x000000ff
        /*0f74*/ 	.word	0x00036838
        /*0f78*/ 	.short	0x0100
        /*0f7a*/ 	.byte	0x08
	.zero		1


	//   ....[5]....
        /*0f7c*/ 	.word	0x00000400
        /*0f80*/ 	.word	0x000000ff
        /*0f84*/ 	.word	0x00036848
        /*0f88*/ 	.short	0x0100
        /*0f8a*/ 	.byte	0x08
	.zero		1


	//   ....[6]....
        /*0f8c*/ 	.word	0x00000530
        /*0f90*/ 	.word	0x000000ff
        /*0f94*/ 	.word	0x00036850
        /*0f98*/ 	.short	0x0100
        /*0f9a*/ 	.byte	0x08
	.zero		1


	//   ....[7]....
        /*0f9c*/ 	.word	0x00000540
        /*0fa0*/ 	.word	0x000000ff
        /*0fa4*/ 	.word	0x00036860
        /*0fa8*/ 	.short	0x0100
        /*0faa*/ 	.byte	0x08
	.zero		1


	//   ....[8]....
        /*0fac*/ 	.word	0x00000550
        /*0fb0*/ 	.word	0x000000ff
        /*0fb4*/ 	.word	0x00036858
        /*0fb8*/ 	.short	0x0100
        /*0fba*/ 	.byte	0x08
	.zero		1


	//   ....[9]....
        /*0fbc*/ 	.word	0x00000560
        /*0fc0*/ 	.word	0x000000ff
        /*0fc4*/ 	.word	0x00036868
        /*0fc8*/ 	.short	0x0100
        /*0fca*/ 	.byte	0x08
	.zero		1


	//   ....[10]....
        /*0fcc*/ 	.word	0x00000650
        /*0fd0*/ 	.word	0x000000ff
        /*0fd4*/ 	.word	0x00036870
        /*0fd8*/ 	.short	0x0100
        /*0fda*/ 	.byte	0x06
	.zero		1


	//   ....[11]....
        /*0fdc*/ 	.word	0x00000660
        /*0fe0*/ 	.word	0x000000ff
        /*0fe4*/ 	.word	0x00036880
        /*0fe8*/ 	.short	0x0100
        /*0fea*/ 	.byte	0x06
	.zero		1


	//   ....[12]....
        /*0fec*/ 	.word	0x00000670
        /*0ff0*/ 	.word	0x000000ff
        /*0ff4*/ 	.word	0x00036878
        /*0ff8*/ 	.short	0x0100
        /*0ffa*/ 	.byte	0x06
	.zero		1


	//   ....[13]....
        /*0ffc*/ 	.word	0x00000680
        /*1000*/ 	.word	0x000000ff
        /*1004*/ 	.word	0x00036888
        /*1008*/ 	.short	0x0100
        /*100a*/ 	.byte	0x06
	.zero		1


	//   ....[14]....
        /*100c*/ 	.word	0x000007b0
        /*1010*/ 	.word	0x000000ff
        /*1014*/ 	.word	0x00036890
        /*1018*/ 	.short	0x0100
        /*101a*/ 	.byte	0x08
	.zero		1


	//   ....[15]....
        /*101c*/ 	.word	0x000007c0
        /*1020*/ 	.word	0x000000ff
        /*1024*/ 	.word	0x000368a0
        /*1028*/ 	.short	0x0100
        /*102a*/ 	.byte	0x08
	.zero		1


	//   ....[16]....
        /*102c*/ 	.word	0x000007d0
        /*1030*/ 	.word	0x000000ff
        /*1034*/ 	.word	0x00036898
        /*1038*/ 	.short	0x0100
        /*103a*/ 	.byte	0x08
	.zero		1


	//   ....[17]....
        /*103c*/ 	.word	0x000007e0
        /*1040*/ 	.word	0x000000ff
        /*1044*/ 	.word	0x000368a8
        /*1048*/ 	.short	0x0100
        /*104a*/ 	.byte	0x08
	.zero		1


	//   ....[18]....
        /*104c*/ 	.word	0x00000910
        /*1050*/ 	.word	0x000000ff
        /*1054*/ 	.word	0x000368b0
        /*1058*/ 	.short	0x0100
        /*105a*/ 	.byte	0x08
	.zero		1


	//   ....[19]....
        /*105c*/ 	.word	0x00000920
        /*1060*/ 	.word	0x000000ff
        /*1064*/ 	.word	0x000368c0
        /*1068*/ 	.short	0x0100
        /*106a*/ 	.byte	0x08
	.zero		1


	//   ....[20]....
        /*106c*/ 	.word	0x00000930
        /*1070*/ 	.word	0x000000ff
        /*1074*/ 	.word	0x000368b8
        /*1078*/ 	.short	0x0100
        /*107a*/ 	.byte	0x08
	.zero		1


	//   ....[21]....
        /*107c*/ 	.word	0x00000940
        /*1080*/ 	.word	0x000000ff
        /*1084*/ 	.word	0x000368c8
        /*1088*/ 	.short	0x0100
        /*108a*/ 	.byte	0x08
	.zero		1


	//   ....[22]....
        /*108c*/ 	.word	0x000038e0
        /*1090*/ 	.word	0x00000062
        /*1094*/ 	.word	0x00036890
        /*1098*/ 	.short	0x010a
        /*109a*/ 	.byte	0x3f
	.zero		1


	//   ....[23]....
        /*109c*/ 	.word	0x00006b10
        /*10a0*/ 	.word	0x00000062
        /*10a4*/ 	.word	0x00036890
        /*10a8*/ 	.short	0x010a
        /*10aa*/ 	.byte	0x3f
	.zero		1


	//   ....[24]....
        /*10ac*/ 	.word	0x00009be0
        /*10b0*/ 	.word	0x00000062
        /*10b4*/ 	.word	0x00036890
        /*10b8*/ 	.short	0x010a
        /*10ba*/ 	.byte	0x3f
	.zero		1


	//   ....[25]....
        /*10bc*/ 	.word	0x00009fc0
        /*10c0*/ 	.word	0x00000028
        /*10c4*/ 	.word	0x00000000
        /*10c8*/ 	.short	0x0101
        /*10ca*/ 	.byte	0x3f
	.zero		1


	//   ....[26]....
        /*10cc*/ 	.word	0x0000a000
        /*10d0*/ 	.word	0x00000062
        /*10d4*/ 	.word	0x000368b0
        /*10d8*/ 	.short	0x010a
        /*10da*/ 	.byte	0x3f
	.zero		1


	//   ....[27]....
        /*10dc*/ 	.word	0x0000a680
        /*10e0*/ 	.word	0x00000062
        /*10e4*/ 	.word	0x00000000
        /*10e8*/ 	.short	0x0101
        /*10ea*/ 	.byte	0x3f
	.zero		1


	//   ....[28]....
        /*10ec*/ 	.word	0x0000ae50
        /*10f0*/ 	.word	0x00000010
        /*10f4*/ 	.word	0x00036800
        /*10f8*/ 	.short	0x010a
        /*10fa*/ 	.byte	0x3f
	.zero		1


	//   ....[29]....
        /*10fc*/ 	.word	0x0000aea0
        /*1100*/ 	.word	0x00000010
        /*1104*/ 	.word	0x00036800
        /*1108*/ 	.short	0x010a
        /*110a*/ 	.byte	0x3f
	.zero		1


	//   ....[30]....
        /*110c*/ 	.word	0x0000c400
        /*1110*/ 	.word	0x00000010
        /*1114*/ 	.word	0x00036800
        /*1118*/ 	.short	0x010a
        /*111a*/ 	.byte	0x3f
	.zero		1


	//   ....[31]....
        /*111c*/ 	.word	0x0000f5b0
        /*1120*/ 	.word	0x00000010
        /*1124*/ 	.word	0x00036800
        /*1128*/ 	.short	0x010a
        /*112a*/ 	.byte	0x3f
	.zero		1


	//   ....[32]....
        /*112c*/ 	.word	0x00011ee0
        /*1130*/ 	.word	0x00000000
        /*1134*/ 	.word	0x00036830
        /*1138*/ 	.short	0x010a
        /*113a*/ 	.byte	0x3f
	.zero		1


	//   ....[33]....
        /*113c*/ 	.word	0x00011f50
        /*1140*/ 	.word	0x00000000
        /*1144*/ 	.word	0x00036830
        /*1148*/ 	.short	0x010a
        /*114a*/ 	.byte	0x3f
	.zero		1


	//   ....[34]....
        /*114c*/ 	.word	0x00015de0
        /*1150*/ 	.word	0x00000000
        /*1154*/ 	.word	0x00000000
        /*1158*/ 	.short	0x0101
        /*115a*/ 	.byte	0x3f
	.zero		1


	//   ....[35]....
        /*115c*/ 	.word	0x00017660
        /*1160*/ 	.word	0x0000000d
        /*1164*/ 	.word	0x00036830
        /*1168*/ 	.short	0x010a
        /*116a*/ 	.byte	0x3f
	.zero		1


	//   ....[36]....
        /*116c*/ 	.word	0x000176e0
        /*1170*/ 	.word	0x0000000d
        /*1174*/ 	.word	0x00036830
        /*1178*/ 	.short	0x010a
        /*117a*/ 	.byte	0x3f
	.zero		1


	//   ....[37]....
        /*117c*/ 	.word	0x0001ade0
        /*1180*/ 	.word	0x0000000b
        /*1184*/ 	.word	0x00036850
        /*1188*/ 	.short	0x010a
        /*118a*/ 	.byte	0x3f
	.zero		1


	//   ....[38]....
        /*118c*/ 	.word	0x0001ae30
        /*1190*/ 	.word	0x0000000b
        /*1194*/ 	.word	0x00036850
        /*1198*/ 	.short	0x010a
        /*119a*/ 	.byte	0x3f
	.zero		1


	//   ....[39]....
        /*119c*/ 	.word	0x0001cc20
        /*11a0*/ 	.word	0x0000000d
        /*11a4*/ 	.word	0x00000000
        /*11a8*/ 	.short	0x0101
        /*11aa*/ 	.byte	0x3f
	.zero		1


	//   ....[40]....
        /*11ac*/ 	.word	0x0001cc50
        /*11b0*/ 	.word	0x0000000b
        /*11b4*/ 	.word	0x00000000
        /*11b8*/ 	.short	0x0101
        /*11ba*/ 	.byte	0x3f
	.zero		1


	//   ....[41]....
        /*11bc*/ 	.word	0x0001d3c0
        /*11c0*/ 	.word	0x00000004
        /*11c4*/ 	.word	0x00036830
        /*11c8*/ 	.short	0x010a
        /*11ca*/ 	.byte	0x3f
	.zero		1


	//   ....[42]....
        /*11cc*/ 	.word	0x0001d440
        /*11d0*/ 	.word	0x00000004
        /*11d4*/ 	.word	0x00036830
        /*11d8*/ 	.short	0x010a
        /*11da*/ 	.byte	0x3f
	.zero		1


	//   ....[43]....
        /*11dc*/ 	.word	0x00020b20
        /*11e0*/ 	.word	0x0000000b
        /*11e4*/ 	.word	0x00036850
        /*11e8*/ 	.short	0x010a
        /*11ea*/ 	.byte	0x3f
	.zero		1


	//   ....[44]....
        /*11ec*/ 	.word	0x00020b70
        /*11f0*/ 	.word	0x0000000b
        /*11f4*/ 	.word	0x00036850
        /*11f8*/ 	.short	0x010a
        /*11fa*/ 	.byte	0x3f
	.zero		1


	//   ....[45]....
        /*11fc*/ 	.word	0x00022220
        /*1200*/ 	.word	0x0000000f
        /*1204*/ 	.word	0x00000000
        /*1208*/ 	.short	0x0101
        /*120a*/ 	.byte	0x3f
	.zero		1


	//   ....[46]....
        /*120c*/ 	.word	0x00022270
        /*1210*/ 	.word	0x0000000b
        /*1214*/ 	.word	0x00000000
        /*1218*/ 	.short	0x0101
        /*121a*/ 	.byte	0x3f
	.zero		1


	//   ....[47]....
        /*121c*/ 	.word	0x00022e10
        /*1220*/ 	.word	0x00000000
        /*1224*/ 	.word	0x00036850
        /*1228*/ 	.short	0x010a
        /*122a*/ 	.byte	0x3f
	.zero		1


	//   ....[48]....
        /*122c*/ 	.word	0x00022eb0
        /*1230*/ 	.word	0x00000000
        /*1234*/ 	.word	0x00036850
        /*1238*/ 	.short	0x010a
        /*123a*/ 	.byte	0x3f
	.zero		1


	//   ....[49]....
        /*123c*/ 	.word	0x00023480
        /*1240*/ 	.word	0x0000000a
        /*1244*/ 	.word	0x00000000
        /*1248*/ 	.short	0x0101
        /*124a*/ 	.byte	0x3f
	.zero		1


	//   ....[50]....
        /*124c*/ 	.word	0x00025050
        /*1250*/ 	.word	0x00000000
        /*1254*/ 	.word	0x00000000
        /*1258*/ 	.short	0x0101
        /*125a*/ 	.byte	0x3f
	.zero		1


	//   ....[51]....
        /*125c*/ 	.word	0x000278e0
        /*1260*/ 	.word	0x00000004
        /*1264*/ 	.word	0x00036820
        /*1268*/ 	.short	0x010a
        /*126a*/ 	.byte	0x3f
	.zero		1


	//   ....[52]....
        /*126c*/ 	.word	0x000279c0
        /*1270*/ 	.word	0x00000004
        /*1274*/ 	.word	0x000368a0
        /*1278*/ 	.short	0x010a
        /*127a*/ 	.byte	0x3f
	.zero		1


	//   ....[53]....
        /*127c*/ 	.word	0x00027e00
        /*1280*/ 	.word	0x00000004
        /*1284*/ 	.word	0x000368c0
        /*1288*/ 	.short	0x010a
        /*128a*/ 	.byte	0x3f
	.zero		1


	//   ....[54]....
        /*128c*/ 	.word	0x00028390
        /*1290*/ 	.word	0x00000006
        /*1294*/ 	.word	0x000368a0
        /*1298*/ 	.short	0x010a
        /*129a*/ 	.byte	0x3f
	.zero		1


	//   ....[55]....
        /*129c*/ 	.word	0x000287c0
        /*12a0*/ 	.word	0x00000006
        /*12a4*/ 	.word	0x000368c0
        /*12a8*/ 	.short	0x010a
        /*12aa*/ 	.byte	0x3f
	.zero		1


	//   ....[56]....
        /*12ac*/ 	.word	0x000296c0
        /*12b0*/ 	.word	0x00000000
        /*12b4*/ 	.word	0x00036840
        /*12b8*/ 	.short	0x010a
        /*12ba*/ 	.byte	0x3f
	.zero		1


	//   ....[57]....
        /*12bc*/ 	.word	0x0002a720
        /*12c0*/ 	.word	0x00000008
        /*12c4*/ 	.word	0x00036800
        /*12c8*/ 	.short	0x0107
        /*12ca*/ 	.byte	0x3f
	.zero		1


	//   ....[58]....
        /*12cc*/ 	.word	0x0002a820
        /*12d0*/ 	.word	0x00000002
        /*12d4*/ 	.word	0x00036800
        /*12d8*/ 	.short	0x0101
        /*12da*/ 	.byte	0x3f
	.zero		1


	//   ....[59]....
        /*12dc*/ 	.word	0x0002a840
        /*12e0*/ 	.word	0x00000002
        /*12e4*/ 	.word	0x00036820
        /*12e8*/ 	.short	0x010a
        /*12ea*/ 	.byte	0x3f
	.zero		1


	//   ....[60]....
        /*12ec*/ 	.word	0x0002aba0
        /*12f0*/ 	.word	0x00000003
        /*12f4*/ 	.word	0x00036840
        /*12f8*/ 	.short	0x010a
        /*12fa*/ 	.byte	0x3f
	.zero		1


	//   ....[61]....
        /*12fc*/ 	.word	0x0002b060
        /*1300*/ 	.word	0x00000000
        /*1304*/ 	.word	0x00036860
        /*1308*/ 	.short	0x010a
        /*130a*/ 	.byte	0x3f
	.zero		1


	//   ....[62]....
        /*130c*/ 	.word	0x0002b850
        /*1310*/ 	.word	0x00000003
        /*1314*/ 	.word	0x00036840
        /*1318*/ 	.short	0x010a
        /*131a*/ 	.byte	0x3f
	.zero		1


	//   ....[63]....
        /*131c*/ 	.word	0x0002bd10
        /*1320*/ 	.word	0x00000002
        /*1324*/ 	.word	0x00036860
        /*1328*/ 	.short	0x010a
        /*132a*/ 	.byte	0x3f
	.zero		1


	//   ....[64]....
        /*132c*/ 	.word	0x0002c470
        /*1330*/ 	.word	0x00000003
        /*1334*/ 	.word	0x00036840
        /*1338*/ 	.short	0x010a
        /*133a*/ 	.byte	0x3f
	.zero		1


	//   ....[65]....
        /*133c*/ 	.word	0x0002c920
        /*1340*/ 	.word	0x00000002
        /*1344*/ 	.word	0x00036860
        /*1348*/ 	.short	0x010a
        /*134a*/ 	.byte	0x3f
	.zero		1


	//   ....[66]....
        /*134c*/ 	.word	0x0002d000
        /*1350*/ 	.word	0x00000000
        /*1354*/ 	.word	0x00036860
        /*1358*/ 	.short	0x010a
        /*135a*/ 	.byte	0x3f
	.zero		1


	//   ....[67]....
        /*135c*/ 	.word	0x0002e280
        /*1360*/ 	.word	0x00000000
        /*1364*/ 	.word	0x00036820
        /*1368*/ 	.short	0x010a
        /*136a*/ 	.byte	0x3f
	.zero		1


	//   ....[68]....
        /*136c*/ 	.word	0x0002e450
        /*1370*/ 	.word	0x00000006
        /*1374*/ 	.word	0x00000000
        /*1378*/ 	.short	0x010a
        /*137a*/ 	.byte	0x3f
	.zero		1


	//   ....[69]....
        /*137c*/ 	.word	0x0002e4c0
        /*1380*/ 	.word	0x00000007
        /*1384*/ 	.word	0x00000000
        /*1388*/ 	.short	0x010a
        /*138a*/ 	.byte	0x3f
	.zero		1


	//   ....[70]....
        /*138c*/ 	.word	0x0002e530
        /*1390*/ 	.word	0x00000004
        /*1394*/ 	.word	0x00000000
        /*1398*/ 	.short	0x010a
        /*139a*/ 	.byte	0x3f
	.zero		1


	//   ....[71]....
        /*139c*/ 	.word	0x0002e560
        /*13a0*/ 	.word	0x00000003
        /*13a4*/ 	.word	0x00000000
        /*13a8*/ 	.short	0x010a
        /*13aa*/ 	.byte	0x3f
	.zero		1


	//   ....[72]....
        /*13ac*/ 	.word	0x0002e5c0
        /*13b0*/ 	.word	0x00000062
        /*13b4*/ 	.word	0x00036890
        /*13b8*/ 	.short	0x010a
        /*13ba*/ 	.byte	0x3f
	.zero		1


	//   ....[73]....
        /*13bc*/ 	.word	0x0002e610
        /*13c0*/ 	.word	0x00000062
        /*13c4*/ 	.word	0x00036890
        /*13c8*/ 	.short	0x010a
        /*13ca*/ 	.byte	0x3f
	.zero		1


	//   ....[74]....
        /*13cc*/ 	.word	0x0002e660
        /*13d0*/ 	.word	0x00000062
        /*13d4*/ 	.word	0x00036890
        /*13d8*/ 	.short	0x010a
        /*13da*/ 	.byte	0x3f
	.zero		1


	//   ....[75]....
        /*13dc*/ 	.word	0x0002e6b0
        /*13e0*/ 	.word	0x00000062
        /*13e4*/ 	.word	0x000368b0
        /*13e8*/ 	.short	0x010a
        /*13ea*/ 	.byte	0x3f
	.zero		1


	//   ....[76]....
        /*13ec*/ 	.word	0x0002ea90
        /*13f0*/ 	.word	0x00000010
        /*13f4*/ 	.word	0x00036800
        /*13f8*/ 	.short	0x010a
        /*13fa*/ 	.byte	0x3f
	.zero		1


	//   ....[77]....
        /*13fc*/ 	.word	0x0002eea0
        /*1400*/ 	.word	0x00000010
        /*1404*/ 	.word	0x00036800
        /*1408*/ 	.short	0x010a
        /*140a*/ 	.byte	0x3f
	.zero		1


	//   ....[78]....
        /*140c*/ 	.word	0x0002eef0
        /*1410*/ 	.word	0x00000000
        /*1414*/ 	.word	0x00036830
        /*1418*/ 	.short	0x010a
        /*141a*/ 	.byte	0x3f
	.zero		1


	//   ....[79]....
        /*141c*/ 	.word	0x0002ef40
        /*1420*/ 	.word	0x0000000d
        /*1424*/ 	.word	0x00036830
        /*1428*/ 	.short	0x010a
        /*142a*/ 	.byte	0x3f
	.zero		1


	//   ....[80]....
        /*142c*/ 	.word	0x0002ef90
        /*1430*/ 	.word	0x0000000b
        /*1434*/ 	.word	0x00036850
        /*1438*/ 	.short	0x010a
        /*143a*/ 	.byte	0x3f
	.zero		1


	//   ....[81]....
        /*143c*/ 	.word	0x0002efe0
        /*1440*/ 	.word	0x00000004
        /*1444*/ 	.word	0x00036830
        /*1448*/ 	.short	0x010a
        /*144a*/ 	.byte	0x3f
	.zero		1


	//   ....[82]....
        /*144c*/ 	.word	0x0002f030
        /*1450*/ 	.word	0x0000000b
        /*1454*/ 	.word	0x00036850
        /*1458*/ 	.short	0x010a
        /*145a*/ 	.byte	0x3f
	.zero		1


	//   ....[83]....
        /*145c*/ 	.word	0x0002f080
        /*1460*/ 	.word	0x00000000
        /*1464*/ 	.word	0x00036850
        /*1468*/ 	.short	0x010a
        /*146a*/ 	.byte	0x3f
	.zero		1


	//   ....[84]....
        /*146c*/ 	.word	0x0002f240
        /*1470*/ 	.word	0x00000003
        /*1474*/ 	.word	0x00036820
        /*1478*/ 	.short	0x010a
        /*147a*/ 	.byte	0x3f
	.zero		1


	//   ....[85]....
        /*147c*/ 	.word	0x0002f290
        /*1480*/ 	.word	0x00000004
        /*1484*/ 	.word	0x000368a0
        /*1488*/ 	.short	0x010a
        /*148a*/ 	.byte	0x3f
	.zero		1


	//   ....[86]....
        /*148c*/ 	.word	0x0002f2e0
        /*1490*/ 	.word	0x00000004
        /*1494*/ 	.word	0x000368c0
        /*1498*/ 	.short	0x010a
        /*149a*/ 	.byte	0x3f
	.zero		1


	//   ....[87]....
        /*149c*/ 	.word	0x0002f330
        /*14a0*/ 	.word	0x00000006
        /*14a4*/ 	.word	0x000368a0
        /*14a8*/ 	.short	0x010a
        /*14aa*/ 	.byte	0x3f
	.zero		1


	//   ....[88]....
        /*14ac*/ 	.word	0x0002f380
        /*14b0*/ 	.word	0x00000006
        /*14b4*/ 	.word	0x000368c0
        /*14b8*/ 	.short	0x010a
        /*14ba*/ 	.byte	0x3f
	.zero		1


	//   ....[89]....
        /*14bc*/ 	.word	0x0002f520
        /*14c0*/ 	.word	0x00000000
        /*14c4*/ 	.word	0x00036840
        /*14c8*/ 	.short	0x010a
        /*14ca*/ 	.byte	0x3f
	.zero		1


	//   ....[90]....
        /*14cc*/ 	.word	0x00030140
        /*14d0*/ 	.word	0x00000002
        /*14d4*/ 	.word	0x00036820
        /*14d8*/ 	.short	0x010a
        /*14da*/ 	.byte	0x3f
	.zero		1


	//   ....[91]....
        /*14dc*/ 	.word	0x00030190
        /*14e0*/ 	.word	0x00000003
        /*14e4*/ 	.word	0x00036840
        /*14e8*/ 	.short	0x010a
        /*14ea*/ 	.byte	0x3f
	.zero		1


	//   ....[92]....
        /*14ec*/ 	.word	0x000301e0
        /*14f0*/ 	.word	0x00000000
        /*14f4*/ 	.word	0x00036860
        /*14f8*/ 	.short	0x010a
        /*14fa*/ 	.byte	0x3f
	.zero		1


	//   ....[93]....
        /*14fc*/ 	.word	0x00030230
        /*1500*/ 	.word	0x00000003
        /*1504*/ 	.word	0x00036840
        /*1508*/ 	.short	0x010a
        /*150a*/ 	.byte	0x3f
	.zero		1


	//   ....[94]....
        /*150c*/ 	.word	0x00030280
        /*1510*/ 	.word	0x00000002
        /*1514*/ 	.word	0x00036860
        /*1518*/ 	.short	0x010a
        /*151a*/ 	.byte	0x3f
	.zero		1


	//   ....[95]....
        /*151c*/ 	.word	0x000302d0
        /*1520*/ 	.word	0x00000003
        /*1524*/ 	.word	0x00036840
        /*1528*/ 	.short	0x010a
        /*152a*/ 	.byte	0x3f
	.zero		1


	//   ....[96]....
        /*152c*/ 	.word	0x00030320
        /*1530*/ 	.word	0x00000002
        /*1534*/ 	.word	0x00036860
        /*1538*/ 	.short	0x010a
        /*153a*/ 	.byte	0x3f
	.zero		1


	//   ....[97]....
        /*153c*/ 	.word	0x00030370
        /*1540*/ 	.word	0x00000000
        /*1544*/ 	.word	0x00036860
        /*1548*/ 	.short	0x010a
        /*154a*/ 	.byte	0x3f
	.zero		1


	//   ....[98]....
        /*154c*/ 	.word	0x00030df0
        /*1550*/ 	.word	0x00000000
        /*1554*/ 	.word	0x00036820
        /*1558*/ 	.short	0x010a
        /*155a*/ 	.byte	0x3f
	.zero		1


	//   ....[99]....
        /*155c*/ 	.word	0x00030f90
        /*1560*/ 	.word	0x00000006
        /*1564*/ 	.word	0x00000000
        /*1568*/ 	.short	0x010a
        /*156a*/ 	.byte	0x3f
	.zero		1


	//   ....[100]....
        /*156c*/ 	.word	0x00030fe0
        /*1570*/ 	.word	0x00000007
        /*1574*/ 	.word	0x00000000
        /*1578*/ 	.short	0x010a
        /*157a*/ 	.byte	0x3f
	.zero		1


	//   ....[101]....
        /*157c*/ 	.word	0x00031030
        /*1580*/ 	.word	0x00000004
        /*1584*/ 	.word	0x00000000
        /*1588*/ 	.short	0x010a
        /*158a*/ 	.byte	0x3f
	.zero		1


	//----- nvinfo : EIATTR_NUM_MBARRIERS
	.align		4
.L_917:
        /*158c*/ 	.byte	0x03, 0x38
        /*158e*/ 	.short	0x0016


	//----- nvinfo : EIATTR_EXIT_INSTR_OFFSETS
	.align		4
        /*1590*/ 	.byte	0x04, 0x1c
        /*1592*/ 	.short	(.L_919 - .L_918)


	//   ....[0]....
.L_918:
        /*1594*/ 	.word	0x0002e5b0


	//----- nvinfo : EIATTR_MAX_THREADS
	.align		4
.L_919:
        /*1598*/ 	.byte	0x04, 0x05
        /*159a*/ 	.short	(.L_921 - .L_920)
.L_920:
        /*159c*/ 	.word	0x00000180
        /*15a0*/ 	.word	0x00000001
        /*15a4*/ 	.word	0x00000001


	//----- nvinfo : EIATTR_CRS_STACK_SIZE
	.align		4
.L_921:
        /*15a8*/ 	.byte	0x04, 0x1e
        /*15aa*/ 	.short	(.L_923 - .L_922)
.L_922:
        /*15ac*/ 	.word	0x00000000


	//----- nvinfo : EIATTR_CBANK_PARAM_SIZE
	.align		4
.L_923:
        /*15b0*/ 	.byte	0x03, 0x19
        /*15b2*/ 	.short	0x0af0


	//----- nvinfo : EIATTR_PARAM_CBANK
	.align		4
        /*15b4*/ 	.byte	0x04, 0x0a
        /*15b6*/ 	.short	(.L_925 - .L_924)
	.align		4
.L_924:
        /*15b8*/ 	.word	index@(.nv.constant0._ZN7cutlass13device_kernelIN5flash11enable_sm90INS1_16FlashAttnFwdSm90INS1_25CollectiveMainloopFwdSm90ILi2EN4cute5tupleIJNS5_1CILi1EEES8_S8_EEENS6_IJNS7_ILi128EEENS7_ILi112EEENS7_ILi192EEEEEELi192ENS_6half_tEfNS_4arch4Sm90ELb1ELb0ELb1ELb1ELb0ELb1ELb0ELb1ELb1ELb1ELb0ELb0EEENS1_21CollectiveEpilogueFwdINS6_IJSA_SC_SB_EEES9_SE_SG_Li256ELb1ELb1ELb0ELb0EEENS1_36VarlenDynamicPersistentTileSchedulerILi128ELi112ELi256ELi128ELb0ELb1ELb1ELb1ELb1ELb1EEEEEEEEEvNT_6ParamsE)
        /*15bc*/ 	.short	0x0210
        /*15be*/ 	.short	0x0af0


	//----- nvinfo : EIATTR_SW_WAR
	.align		4
.L_925:
        /*15c0*/ 	.byte	0x04, 0x36
        /*15c2*/ 	.short	(.L_927 - .L_926)
.L_926:
        /*15c4*/ 	.word	0x00000008
.L_927:


//--------------------- .nv.info._ZN7cutlass13device_kernelIN5flash11enable_sm90INS1_16FlashAttnFwdSm90INS1_25CollectiveMainloopFwdSm90ILi2EN4cute5tupleIJNS5_1CILi1EEES8_S8_EEENS6_IJNS7_ILi128EEENS7_ILi176EEESA_EEELi128ENS_6half_tEfNS_4arch4Sm90ELb0ELb0ELb1ELb0ELb0ELb0ELb0ELb1ELb1ELb1ELb0ELb0EEENS1_21CollectiveEpilogueFwdINS6_IJSA_SA_SB_EEES9_SD_SF_Li256ELb0ELb1ELb0ELb0EEENS1_29StaticPersistentTileSchedulerILb0EEEEEEEEEvNT_6ParamsE --------------------------
	.section	.nv.info._ZN7cutlass13device_kernelIN5flash11enable_sm90INS1_16FlashAttnFwdSm90INS1_25CollectiveMainloopFwdSm90ILi2EN4cute5tupleIJNS5_1CILi1EEES8_S8_EEENS6_IJNS7_ILi128EEENS7_ILi176EEESA_EEELi128ENS_6half_tEfNS_4arch4Sm90ELb0ELb0ELb1ELb0ELb0ELb0ELb0ELb1ELb1ELb1ELb0ELb0EEENS1_21CollectiveEpilogueFwdINS6_IJSA_SA_SB_EEES9_SD_SF_Li256ELb0ELb1ELb0ELb0EEENS1_29StaticPersistentTileSchedulerILb0EEEEEEEEEvNT_6ParamsE,"",@"SHT_CUDA_INFO"
	.sectionflags	@""
	.align	4


	//----- nvinfo : EIATTR_CUDA_API_VERSION
	.align		4
        /*0000*/ 	.byte	0x04, 0x37
        /*0002*/ 	.short	(.L_929 - .L_928)
.L_928:
        /*0004*/ 	.word	0x00000082


	//----- nvinfo : EIATTR_KPARAM_INFO
	.align		4
.L_929:
        /*0008*/ 	.byte	0x04, 0x17
        /*000a*/ 	.short	(.L_931 - .L_930)
.L_930:
        /*000c*/ 	.word	0x00000000
        /*0010*/ 	.short	0x0000
        /*0012*/ 	.short	0x0070
        /*0014*/ 	.byte	0x00, 0xf0, 0x01, 0x28


	//----- nvinfo : EIATTR_SPARSE_MMA_MASK
	.align		4
.L_931:
        /*0018*/ 	.byte	0x03, 0x50
        /*001a*/ 	.short	0x0000


	//----- nvinfo : EIATTR_MAXREG_COUNT
	.align		4
        /*001c*/ 	.byte	0x03, 0x1b
        /*001e*/ 	.short	0x00a8


	//----- nvinfo : EIATTR_NUM_BARRIERS
	.align		4
        /*0020*/ 	.byte	0x02, 0x4c
        /*0022*/ 	.byte	0x10
	.zero		1


	//----- nvinfo : EIATTR_EXTERNS
	.align		4
        /*0024*/ 	.byte	0x04, 0x0f
        /*0026*/ 	.short	(.L_933 - .L_932)


	//   ....[0]....
	.align		4
.L_932:
        /*0028*/ 	.word	index@(__assertfail)


	//----- nvinfo : EIATTR_ANNOTATIONS
	.align		4
.L_933:
        /*002c*/ 	.byte	0x04, 0x55
        /*002e*/ 	.short	(.L_935 - .L_934)


	//   ....[0]....
.L_934:
        /* <DEDUP_REMOVED lines=33> */


	//----- nvinfo : EIATTR_MERCURY_ISA_VERSION
	.align		4
.L_935:
        /*0228*/ 	.byte	0x03, 0x5f
        /*022a*/ 	.short	0x0101


	//----- nvinfo : EIATTR_INT_WARP_WIDE_INSTR_OFFSETS
	.align		4
        /*022c*/ 	.byte	0x04, 0x31
        /*022e*/ 	.short	(.L_937 - .L_936)


	//   ....[0]....
.L_936:
        /*0230*/ 	.word	0x00000120


	//   ....[1]....
        /*0234*/ 	.word	0x000001c0


	//   ....[2]....
        /*0238*/ 	.word	0x00000230


	//----- nvinfo : EIATTR_COOP_GROUP_MASK_REGIDS
	.align		4
.L_937:
        /*023c*/ 	.byte	0x04, 0x29
        /*023e*/ 	.short	(.L_939 - .L_938)


	//   ....[0]....
.L_938:
        /*0240*/ 	.word	0xffffffff


	//   ....[1]....
        /*0244*/ 	.word	0xffffffff


	//   ....[2]....
        /*0248*/ 	.word	0xffffffff


	//   ....[3]....
        /*024c*/ 	.word	0xffffffff


	//   ....[4]....
        /*0250*/ 	.word	0xffffffff


	//   ....[5]....
        /*0254*/ 	.word	0xffffffff


	//   ....[6]....
        /*0258*/ 	.word	0xffffffff


	//   ....[7]....
        /*025c*/ 	.word	0xffffffff


	//   ....[8]....
        /*0260*/ 	.word	0xffffffff


	//   ....[9]....
        /*0264*/ 	.word	0xffffffff


	//   ....[10]....
        /*0268*/ 	.word	0xffffffff


	//   ....[11]....
        /*026c*/ 	.word	0xffffffff


	//   ....[12]....
        /*0270*/ 	.word	0xffffffff


	//   ....[13]....
        /*0274*/ 	.word	0xffffffff


	//   ....[14]....
        /*0278*/ 	.word	0xffffffff


	//   ....[15]....
        /*027c*/ 	.word	0xffffffff


	//   ....[16]....
        /*0280*/ 	.word	0xffffffff


	//   ....[17]....
        /*0284*/ 	.word	0xffffffff


	//   ....[18]....
        /*0288*/ 	.word	0xffffffff


	//   ....[19]....
        /*028c*/ 	.word	0xffffffff


	//   ....[20]....
        /*0290*/ 	.word	0xffffffff


	//   ....[21]....
        /*0294*/ 	.word	0xffffffff


	//   ....[22]....
        /*0298*/ 	.word	0xffffffff


	//   ....[23]....
        /*029c*/ 	.word	0xffffffff


	//   ....[24]....
        /*02a0*/ 	.word	0xffffffff


	//   ....[25]....
        /*02a4*/ 	.word	0xffffffff


	//   ....[26]....
        /*02a8*/ 	.word	0xffffffff


	//   ....[27]....
        /*02ac*/ 	.word	0xffffffff


	//   ....[28]....
        /*02b0*/ 	.word	0xffffffff


	//   ....[29]....
        /*02b4*/ 	.word	0xffffffff


	//   ....[30]....
        /*02b8*/ 	.word	0xffffffff


	//   ....[31]....
        /*02bc*/ 	.word	0xffffffff


	//   ....[32]....
        /*02c0*/ 	.word	0xffffffff


	//   ....[33]....
        /*02c4*/ 	.word	0xffffffff


	//   ....[34]....
        /*02c8*/ 	.word	0xffffffff


	//   ....[35]....
        /*02cc*/ 	.word	0xffffffff


	//   ....[36]....
        /*02d0*/ 	.word	0xffffffff


	//   ....[37]....
        /*02d4*/ 	.word	0xffffffff


	//   ....[38]....
        /*02d8*/ 	.word	0xffffffff


	//   ....[39]....
        /*02dc*/ 	.word	0xffffffff


	//   ....[40]....
        /*02e0*/ 	.word	0xffffffff


	//   ....[41]....
        /*02e4*/ 	.word	0xffffffff


	//   ....[42]....
        /*02e8*/ 	.word	0xffffffff


	//   ....[43]....
        /*02ec*/ 	.word	0xffffffff


	//   ....[44]....
        /*02f0*/ 	.word	0xffffffff


	//   ....[45]....
        /*02f4*/ 	.word	0xffffffff


	//   ....[46]....
        /*02f8*/ 	.word	0xffffffff


	//   ....[47]....
        /*02fc*/ 	.word	0xffffffff


	//   ....[48]....
        /*0300*/ 	.word	0xffffffff


	//   ....[49]....
        /*0304*/ 	.word	0xffffffff


	//   ....[50]....
        /*0308*/ 	.word	0x0500000f


	//   ....[51]....
        /*030c*/ 	.word	0x0500000f


	//   ....[52]....
        /*0310*/ 	.word	0x0500000f


	//   ....[53]....
        /*0314*/ 	.word	0x0500000f


	//   ....[54]....
        /*0318*/ 	.word	0x0500000f


	//   ....[55]....
        /*031c*/ 	.word	0x0500000f


	//   ....[56]....
        /*0320*/ 	.word	0x0500000f


	//   ....[57]....
        /*0324*/ 	.word	0x0500000f


	//   ....[58]....
        /*0328*/ 	.word	0x0500000f


	//   ....[59]....
        /*032c*/ 	.word	0x0500000f


	//   ....[60]....
        /*0330*/ 	.word	0x0500000f


	//   ....[61]....
        /*0334*/ 	.word	0x0500000f


	//   ....[62]....
        /*0338*/ 	.word	0x0500000f


	//   ....[63]....
        /*033c*/ 	.word	0x0500000f


	//   ....[64]....
        /*0340*/ 	.word	0x0500000f


	//   ....[65]....
        /*0344*/ 	.word	0x0500000f


	//   ....[66]....
        /*0348*/ 	.word	0x0500000f


	//   ....[67]....
        /*034c*/ 	.word	0x0500000f


	//----- nvinfo : EIATTR_COOP_GROUP_INSTR_OFFSETS
	.align		4
.L_939:
        /*0350*/ 	.byte	0x04, 0x28
        /*0352*/ 	.short	(.L_941 - .L_940)


	//   ....[0]....
.L_940:
        /*0354*/ 	.word	0x00000060


	//   ....[1]....
        /*0358*/ 	.word	0x00000130


	//   ....[2]....
        /*035c*/ 	.word	0x000001e0


	//   ....[3]....
        /*0360*/ 	.word	0x000003a0


	//   ....[4]....
        /*0364*/ 	.word	0x00000500


	//   ....[5]....
        /*0368*/ 	.word	0x00000620


	//   ....[6]....
        /*036c*/ 	.word	0x00000780


	//   ....[7]....
        /*0370*/ 	.word	0x00000da0


	//   ....[8]....
        /*0374*/ 	.word	0x00004fe0


	//   ....[9]....
        /*0378*/ 	.word	0x00005020


	//   ....[10]....
        /*037c*/ 	.word	0x000057a0


	//   ....[11]....
        /*0380*/ 	.word	0x000057f0


	//   ....[12]....
        /*0384*/ 	.word	0x0000a3a0


	//   ....[13]....
        /*0388*/ 	.word	0x0000a3f0


	//   ....[14]....
        /*038c*/ 	.word	0x0000afc0


	//   ....[15]....
        /*0390*/ 	.word	0x0000b000


	//   ....[16]....
        /*0394*/ 	.word	0x0000c4b0


	//   ....[17]....
        /*0398*/ 	.word	0x0000c4f0


	//   ....[18]....
        /*039c*/ 	.word	0x0000c5d0


	//   ....[19]....
        /*03a0*/ 	.word	0x0000c620


	//   ....[20]....
        /*03a4*/ 	.word	0x0000d900


	//   ....[21]....
        /*03a8*/ 	.word	0x0000d930


	//   ....[22]....
        /*03ac*/ 	.word	0x0000d960


	//   ....[23]....
        /*03b0*/ 	.word	0x0000d9d0


	//   ....[24]....
        /*03b4*/ 	.word	0x0000dea0


	//   ....[25]....
        /*03b8*/ 	.word	0x0000dee0


	//   ....[26]....
        /*03bc*/ 	.word	0x0000dfc0


	//   ....[27]....
        /*03c0*/ 	.word	0x0000dfe0


	//   ....[28]....
        /*03c4*/ 	.word	0x0000e0a0


	//   ....[29]....
        /*03c8*/ 	.word	0x0000e0c0


	//   ....[30]....
        /*03cc*/ 	.word	0x0000e190


	//   ....[31]....
        /*03d0*/ 	.word	0x0000e1d0


	//   ....[32]....
        /*03d4*/ 	.word	0x0000ebe0


	//   ....[33]....
        /*03d8*/ 	.word	0x0000f610


	//   ....[34]....
        /*03dc*/ 	.word	0x0000f620


	//   ....[35]....
        /*03e0*/ 	.word	0x0000f660


	//   ....[36]....
        /*03e4*/ 	.word	0x0000f6a0


	//   ....[37]....
        /*03e8*/ 	.word	0x0000f7a0


	//   ....[38]....
        /*03ec*/ 	.word	0x0000f7b0


	//   ....[39]....
        /*03f0*/ 	.word	0x0000f830


	//   ....[40]....
        /*03f4*/ 	.word	0x0000f840


	//   ....[41]....
        /*03f8*/ 	.word	0x0000f8c0


	//   ....[42]....
        /*03fc*/ 	.word	0x0000f8d0


	//   ....[43]....
        /*0400*/ 	.word	0x0000f950


	//   ....[44]....
        /*0404*/ 	.word	0x0000f960


	//   ....[45]....
        /*0408*/ 	.word	0x0000f9e0


	//   ....[46]....
        /*040c*/ 	.word	0x0000f9f0


	//   ....[47]....
        /*0410*/ 	.word	0x0000fa00


	//   ....[48]....
        /*0414*/ 	.word	0x0000fa40


	//   ....[49]....
        /*0418*/ 	.word	0x00011f50


	//   ....[50]....
        /*041c*/ 	.word	0x00012450


	//   ....[51]....
        /*0420*/ 	.word	0x000125c0


	//   ....[52]....
        /*0424*/ 	.word	0x00012610


	//   ....[53]....
        /*0428*/ 	.word	0x000127a0


	//   ....[54]....
        /*042c*/ 	.word	0x000127f0


	//   ....[55]....
        /*0430*/ 	.word	0x00012920


	//   ....[56]....
        /*0434*/ 	.word	0x00012970


	//   ....[57]....
        /*0438*/ 	.word	0x00012a80


	//   ....[58]....
        /*043c*/ 	.word	0x00012ad0


	//   ....[59]....
        /*0440*/ 	.word	0x00012be0


	//   ....[60]....
        /*0444*/ 	.word	0x00012c30


	//   ....[61]....
        /*0448*/ 	.word	0x00012d40


	//   ....[62]....
        /*044c*/ 	.word	0x00012d90


	//   ....[63]....
        /*0450*/ 	.word	0x00012e90


	//   ....[64]....
        /*0454*/ 	.word	0x00012ee0


	//   ....[65]....
        /*0458*/ 	.word	0x00012fd0


	//   ....[66]....
        /*045c*/ 	.word	0x00013020


	//   ....[67]....
        /*0460*/ 	.word	0x000133c0


	//----- nvinfo : EIATTR_REG_RECONFIG
	.align		4
.L_941:
        /*0464*/ 	.byte	0x01, 0x54
	.zero		2


	//----- nvinfo : EIATTR_SYSCALL_OFFSETS
	.align		4
        /*0468*/ 	.byte	0x04, 0x46
        /*046a*/ 	.short	(.L_943 - .L_942)


	//   ....[0]....
.L_942:
        /*046c*/ 	.word	0x00001170


	//   ....[1]....
        /*0470*/ 	.word	0x0000e830


	//   ....[2]....
        /*0474*/ 	.word	0x0000e970


	//   ....[3]....
        /*0478*/ 	.word	0x0000ea60


	//   ....[4]....
        /*047c*/ 	.word	0x0000f1d0


	//----- nvinfo : EIATTR_MBARRIER_INSTR_OFFSETS
	.align		4
.L_943:
        /*0480*/ 	.byte	0x04, 0x39
        /*0482*/ 	.short	(.L_945 - .L_944)


	//   ....[0]....
.L_944:
        /*0484*/ 	.word	0x00000250
        /*0488*/ 	.word	0x000000ff
        /*048c*/ 	.word	0x00034800
        /*0490*/ 	.short	0x0100
        /*0492*/ 	.byte	0x08
	.zero		1


	//   ....[1]....
        /*0494*/ 	.word	0x00000260
        /*0498*/ 	.word	0x000000ff
        /*049c*/ 	.word	0x00034820
        /*04a0*/ 	.short	0x0100
        /*04a2*/ 	.byte	0x08
	.zero		1


	//   ....[2]....
        /*04a4*/ 	.word	0x00000350
        /*04a8*/ 	.word	0x000000ff
        /*04ac*/ 	.word	0x00034830
        /*04b0*/ 	.short	0x0100
        /*04b2*/ 	.byte	0x08
	.zero		1


	//   ....[3]....
        /*04b4*/ 	.word	0x00000360
        /*04b8*/ 	.word	0x000000ff
        /*04bc*/ 	.word	0x00034840
        /*04c0*/ 	.short	0x0100
        /*04c2*/ 	.byte	0x08
	.zero		1


	//   ....[4]....
        /*04c4*/ 	.word	0x00000370
        /*04c8*/ 	.word	0x000000ff
        /*04cc*/ 	.word	0x00034838
        /*04d0*/ 	.short	0x0100
        /*04d2*/ 	.byte	0x08
	.zero		1


	//   ....[5]....
        /*04d4*/ 	.word	0x00000380
        /*04d8*/ 	.word	0x000000ff
        /*04dc*/ 	.word	0x00034848
        /*04e0*/ 	.short	0x0100
        /*04e2*/ 	.byte	0x08
	.zero		1


	//   ....[6]....
        /*04e4*/ 	.word	0x000004b0
        /*04e8*/ 	.word	0x000000ff
        /*04ec*/ 	.word	0x00034850
        /*04f0*/ 	.short	0x0100
        /*04f2*/ 	.byte	0x08
	.zero		1


	//   ....[7]....
        /*04f4*/ 	.word	0x000004c0
        /*04f8*/ 	.word	0x000000ff
        /*04fc*/ 	.word	0x00034860
        /*0500*/ 	.short	0x0100
        /*0502*/ 	.byte	0x08
	.zero		1


	//   ....[8]....
        /*0504*/ 	.word	0x000004d0
        /*0508*/ 	.word	0x000000ff
        /*050c*/ 	.word	0x00034858
        /*0510*/ 	.short	0x0100
        /*0512*/ 	.byte	0x08
	.zero		1


	//   ....[9]....
        /*0514*/ 	.word	0x000004e0
        /*0518*/ 	.word	0x000000ff
        /*051c*/ 	.word	0x00034868
        /*0520*/ 	.short	0x0100
        /*0522*/ 	.byte	0x08
	.zero		1


	//   ....[10]....
        /*0524*/ 	.word	0x000005d0
        /*0528*/ 	.word	0x000000ff
        /*052c*/ 	.word	0x00034870
        /*0530*/ 	.short	0x0100
        /*0532*/ 	.byte	0x06
	.zero		1


	//   ....[11]....
        /*0534*/ 	.word	0x000005e0
        /*0538*/ 	.word	0x000000ff
        /*053c*/ 	.word	0x00034880
        /*0540*/ 	.short	0x0100
        /*0542*/ 	.byte	0x06
	.zero		1


	//   ....[12]....
        /*0544*/ 	.word	0x000005f0
        /*0548*/ 	.word	0x000000ff
        /*054c*/ 	.word	0x00034878
        /*0550*/ 	.short	0x0100
        /*0552*/ 	.byte	0x06
	.zero		1


	//   ....[13]....
        /*0554*/ 	.word	0x00000600
        /*0558*/ 	.word	0x000000ff
        /*055c*/ 	.word	0x00034888
        /*0560*/ 	.short	0x0100
        /*0562*/ 	.byte	0x06
	.zero		1


	//   ....[14]....
        /*0564*/ 	.word	0x00000730
        /*0568*/ 	.word	0x000000ff
        /*056c*/ 	.word	0x00034890
        /*0570*/ 	.short	0x0100
        /*0572*/ 	.byte	0x08
	.zero		1


	//   ....[15]....
        /*0574*/ 	.word	0x00000740
        /*0578*/ 	.word	0x000000ff
        /*057c*/ 	.word	0x000348a0
        /*0580*/ 	.short	0x0100
        /*0582*/ 	.byte	0x08
	.zero		1


	//   ....[16]....
        /*0584*/ 	.word	0x00000750
        /*0588*/ 	.word	0x000000ff
        /*058c*/ 	.word	0x00034898
        /*0590*/ 	.short	0x0100
        /*0592*/ 	.byte	0x08
	.zero		1


	//   ....[17]....
        /*0594*/ 	.word	0x00000760
        /*0598*/ 	.word	0x000000ff
        /*059c*/ 	.word	0x000348a8
        /*05a0*/ 	.short	0x0100
        /*05a2*/ 	.byte	0x08
	.zero		1


	//   ....[18]....
        /*05a4*/ 	.word	0x00000890
        /*05a8*/ 	.word	0x000000ff
        /*05ac*/ 	.word	0x000348b0
        /*05b0*/ 	.short	0x0100
        /*05b2*/ 	.byte	0x08
	.zero		1


	//   ....[19]....
        /*05b4*/ 	.word	0x000008a0
        /*05b8*/ 	.word	0x000000ff
        /*05bc*/ 	.word	0x000348c0
        /*05c0*/ 	.short	0x0100
        /*05c2*/ 	.byte	0x08
	.zero		1


	//   ....[20]....
        /*05c4*/ 	.word	0x000008b0
        /*05c8*/ 	.word	0x000000ff
        /*05cc*/ 	.word	0x000348b8
        /*05d0*/ 	.short	0x0100
        /*05d2*/ 	.byte	0x08
	.zero		1


	//   ....[21]....
        /*05d4*/ 	.word	0x000008c0
        /*05d8*/ 	.word	0x000000ff
        /*05dc*/ 	.word	0x000348c8
        /*05e0*/ 	.short	0x0100
        /*05e2*/ 	.byte	0x08
	.zero		1


	//   ....[22]....
        /*05e4*/ 	.word	0x000011c0
        /*05e8*/ 	.word	0x000000ff
        /*05ec*/ 	.word	0x00034800
        /*05f0*/ 	.short	0x010a
        /*05f2*/ 	.byte	0x04
	.zero		1


	//   ....[23]....
        /*05f4*/ 	.word	0x00001260
        /*05f8*/ 	.word	0x00000003
        /*05fc*/ 	.word	0x00034830
        /*0600*/ 	.short	0x010a
        /*0602*/ 	.byte	0x3f
	.zero		1


	//   ....[24]....
        /*0604*/ 	.word	0x000012e0
        /*0608*/ 	.word	0x00000003
        /*060c*/ 	.word	0x00034830
        /*0610*/ 	.short	0x010a
        /*0612*/ 	.byte	0x3f
	.zero		1


	//   ....[25]....
        /*0614*/ 	.word	0x00004930
        /*0618*/ 	.word	0x00000003
        /*061c*/ 	.word	0x00000000
        /*0620*/ 	.short	0x0101
        /*0622*/ 	.byte	0x3f
	.zero		1


	//   ....[26]....
        /*0624*/ 	.word	0x00006e00
        /*0628*/ 	.word	0x000000ff
        /*062c*/ 	.word	0x00034830
        /*0630*/ 	.short	0x010a
        /*0632*/ 	.byte	0x06
	.zero		1


	//   ....[27]....
        /*0634*/ 	.word	0x00006e40
        /*0638*/ 	.word	0x000000ff
        /*063c*/ 	.word	0x00034830
        /*0640*/ 	.short	0x010a
        /*0642*/ 	.byte	0x06
	.zero		1


	//   ....[28]....
        /*0644*/ 	.word	0x00009520
        /*0648*/ 	.word	0x000000ff
        /*064c*/ 	.word	0x00034850
        /*0650*/ 	.short	0x010a
        /*0652*/ 	.byte	0x06
	.zero		1


	//   ....[29]....
        /*0654*/ 	.word	0x00009560
        /*0658*/ 	.word	0x000000ff
        /*065c*/ 	.word	0x00034850
        /*0660*/ 	.short	0x010a
        /*0662*/ 	.byte	0x06
	.zero		1


	//   ....[30]....
        /*0664*/ 	.word	0x0000b630
        /*0668*/ 	.word	0x0000007c
        /*066c*/ 	.word	0x00000000
        /*0670*/ 	.short	0x0101
        /*0672*/ 	.byte	0x3f
	.zero		1


	//   ....[31]....
        /*0674*/ 	.word	0x0000b6d0
        /*0678*/ 	.word	0x00000080
        /*067c*/ 	.word	0x00000000
        /*0680*/ 	.short	0x0101
        /*0682*/ 	.byte	0x3f
	.zero		1


	//   ....[32]....
        /*0684*/ 	.word	0x0000c410
        /*0688*/ 	.word	0x000000ff
        /*068c*/ 	.word	0x00034850
        /*0690*/ 	.short	0x010a
        /*0692*/ 	.byte	0x08
	.zero		1


	//   ....[33]....
        /*0694*/ 	.word	0x0000c450
        /*0698*/ 	.word	0x000000ff
        /*069c*/ 	.word	0x00034850
        /*06a0*/ 	.short	0x010a
        /*06a2*/ 	.byte	0x08
	.zero		1


	//   ....[34]....
        /*06a4*/ 	.word	0x0000d270
        /*06a8*/ 	.word	0x00000066
        /*06ac*/ 	.word	0x00000000
        /*06b0*/ 	.short	0x0101
        /*06b2*/ 	.byte	0x3f
	.zero		1


	//   ....[35]....
        /*06b4*/ 	.word	0x0000dec0
        /*06b8*/ 	.word	0x000000ff
        /*06bc*/ 	.word	0x00000000
        /*06c0*/ 	.short	0x0101
        /*06c2*/ 	.byte	0x04
	.zero		1


	//   ....[36]....
        /*06c4*/ 	.word	0x0000ee20
        /*06c8*/ 	.word	0x00000000
        /*06cc*/ 	.word	0x00034840
        /*06d0*/ 	.short	0x010a
        /*06d2*/ 	.byte	0x3f
	.zero		1


	//   ....[37]....
        /*06d4*/ 	.word	0x0000fb50
        /*06d8*/ 	.word	0x000000ff
        /*06dc*/ 	.word	0x00034800
        /*06e0*/ 	.short	0x0107
        /*06e2*/ 	.byte	0x24
	.zero		1


	//   ....[38]....
        /*06e4*/ 	.word	0x0000fbc0
        /*06e8*/ 	.word	0x000000ff
        /*06ec*/ 	.word	0x00034800
        /*06f0*/ 	.short	0x0101
        /*06f2*/ 	.byte	0x24
	.zero		1


	//   ....[39]....
        /*06f4*/ 	.word	0x0000fbf0
        /*06f8*/ 	.word	0x000000ff
        /*06fc*/ 	.word	0x00034820
        /*0700*/ 	.short	0x010a
        /*0702*/ 	.byte	0x24
	.zero		1


	//   ....[40]....
        /*0704*/ 	.word	0x0000ff30
        /*0708*/ 	.word	0x00000003
        /*070c*/ 	.word	0x00034840
        /*0710*/ 	.short	0x010a
        /*0712*/ 	.byte	0x3f
	.zero		1


	//   ....[41]....
        /*0714*/ 	.word	0x000102c0
        /*0718*/ 	.word	0x00000003
        /*071c*/ 	.word	0x00000060
        /*0720*/ 	.short	0x010a
        /*0722*/ 	.byte	0x3f
	.zero		1


	//   ....[42]....
        /*0724*/ 	.word	0x00010930
        /*0728*/ 	.word	0x00000003
        /*072c*/ 	.word	0x00034840
        /*0730*/ 	.short	0x010a
        /*0732*/ 	.byte	0x3f
	.zero		1


	//   ....[43]....
        /*0734*/ 	.word	0x00010cc0
        /*0738*/ 	.word	0x00000002
        /*073c*/ 	.word	0x00000060
        /*0740*/ 	.short	0x010a
        /*0742*/ 	.byte	0x3f
	.zero		1


	//   ....[44]....
        /*0744*/ 	.word	0x00011270
        /*0748*/ 	.word	0x00000002
        /*074c*/ 	.word	0x00034840
        /*0750*/ 	.short	0x010a
        /*0752*/ 	.byte	0x3f
	.zero		1


	//   ....[45]....
        /*0754*/ 	.word	0x00011600
        /*0758*/ 	.word	0x00000002
        /*075c*/ 	.word	0x00000060
        /*0760*/ 	.short	0x010a
        /*0762*/ 	.byte	0x3f
	.zero		1


	//   ....[46]....
        /*0764*/ 	.word	0x00011a50
        /*0768*/ 	.word	0x00000003
        /*076c*/ 	.word	0x00034860
        /*0770*/ 	.short	0x010a
        /*0772*/ 	.byte	0x3f
	.zero		1


	//   ....[47]....
        /*0774*/ 	.word	0x00011ed0
        /*0778*/ 	.word	0x00000000
        /*077c*/ 	.word	0x00034820
        /*0780*/ 	.short	0x010a
        /*0782*/ 	.byte	0x3f
	.zero		1


	//   ....[48]....
        /*0784*/ 	.word	0x000120a0
        /*0788*/ 	.word	0x00000006
        /*078c*/ 	.word	0x00000000
        /*0790*/ 	.short	0x010a
        /*0792*/ 	.byte	0x3f
	.zero		1


	//   ....[49]....
        /*0794*/ 	.word	0x000120f0
        /*0798*/ 	.word	0x00000003
        /*079c*/ 	.word	0x00000000
        /*07a0*/ 	.short	0x010a
        /*07a2*/ 	.byte	0x3f
	.zero		1


	//   ....[50]....
        /*07a4*/ 	.word	0x00012150
        /*07a8*/ 	.word	0x00000012
        /*07ac*/ 	.word	0x00000000
        /*07b0*/ 	.short	0x010a
        /*07b2*/ 	.byte	0x3f
	.zero		1


	//   ....[51]....
        /*07b4*/ 	.word	0x00012180
        /*07b8*/ 	.word	0x00000003
        /*07bc*/ 	.word	0x00000000
        /*07c0*/ 	.short	0x010a
        /*07c2*/ 	.byte	0x3f
	.zero		1


	//   ....[52]....
        /*07c4*/ 	.word	0x00012200
        /*07c8*/ 	.word	0x00000003
        /*07cc*/ 	.word	0x00034800
        /*07d0*/ 	.short	0x010a
        /*07d2*/ 	.byte	0x3f
	.zero		1


	//   ....[53]....
        /*07d4*/ 	.word	0x00012250
        /*07d8*/ 	.word	0x00000003
        /*07dc*/ 	.word	0x00034830
        /*07e0*/ 	.short	0x010a
        /*07e2*/ 	.byte	0x3f
	.zero		1


	//   ....[54]....
        /*07e4*/ 	.word	0x000122b0
        /*07e8*/ 	.word	0x00000015
        /*07ec*/ 	.word	0x00034830
        /*07f0*/ 	.short	0x010a
        /*07f2*/ 	.byte	0x3f
	.zero		1


	//   ....[55]....
        /*07f4*/ 	.word	0x00012310
        /*07f8*/ 	.word	0x0000000f
        /*07fc*/ 	.word	0x00034850
        /*0800*/ 	.short	0x010a
        /*0802*/ 	.byte	0x3f
	.zero		1


	//   ....[56]....
        /*0804*/ 	.word	0x00012370
        /*0808*/ 	.word	0x00000005
        /*080c*/ 	.word	0x00034850
        /*0810*/ 	.short	0x010a
        /*0812*/ 	.byte	0x3f
	.zero		1


	//   ....[57]....
        /*0814*/ 	.word	0x00012510
        /*0818*/ 	.word	0x00000000
        /*081c*/ 	.word	0x00034840
        /*0820*/ 	.short	0x010a
        /*0822*/ 	.byte	0x3f
	.zero		1


	//   ....[58]....
        /*0824*/ 	.word	0x00013060
        /*0828*/ 	.word	0x0000000b
        /*082c*/ 	.word	0x00034820
        /*0830*/ 	.short	0x010a
        /*0832*/ 	.byte	0x3f
	.zero		1


	//   ....[59]....
        /*0834*/ 	.word	0x000130b0
        /*0838*/ 	.word	0x00000003
        /*083c*/ 	.word	0x00034840
        /*0840*/ 	.short	0x010a
        /*0842*/ 	.byte	0x3f
	.zero		1


	//   ....[60]....
        /*0844*/ 	.word	0x00013100
        /*0848*/ 	.word	0x00000003
        /*084c*/ 	.word	0x00000060
        /*0850*/ 	.short	0x010a
        /*0852*/ 	.byte	0x3f
	.zero		1


	//   ....[61]....
        /*0854*/ 	.word	0x00013150
        /*0858*/ 	.word	0x00000003
        /*085c*/ 	.word	0x00034840
        /*0860*/ 	.short	0x010a
        /*0862*/ 	.byte	0x3f
	.zero		1


	//   ....[62]....
        /*0864*/ 	.word	0x000131a0
        /*0868*/ 	.word	0x00000002
        /*086c*/ 	.word	0x00000060
        /*0870*/ 	.short	0x010a
        /*0872*/ 	.byte	0x3f
	.zero		1


	//   ....[63]....
        /*0874*/ 	.word	0x000131f0
        /*0878*/ 	.word	0x00000002
        /*087c*/ 	.word	0x00034840
        /*0880*/ 	.short	0x010a
        /*0882*/ 	.byte	0x3f
	.zero		1


	//   ....[64]....
        /*0884*/ 	.word	0x00013240
        /*0888*/ 	.word	0x00000002
        /*088c*/ 	.word	0x00000060
        /*0890*/ 	.short	0x010a
        /*0892*/ 	.byte	0x3f
	.zero		1


	//   ....[65]....
        /*0894*/ 	.word	0x00013290
        /*0898*/ 	.word	0x00000003
        /*089c*/ 	.word	0x00034860
        /*08a0*/ 	.short	0x010a
        /*08a2*/ 	.byte	0x3f
	.zero		1


	//   ....[66]....
        /*08a4*/ 	.word	0x000132e0
        /*08a8*/ 	.word	0x00000000
        /*08ac*/ 	.word	0x00034820
        /*08b0*/ 	.short	0x010a
        /*08b2*/ 	.byte	0x3f
	.zero		1


	//   ....[67]....
        /*08b4*/ 	.word	0x00013480
        /*08b8*/ 	.word	0x00000006
        /*08bc*/ 	.word	0x00000000
        /*08c0*/ 	.short	0x010a
        /*08c2*/ 	.byte	0x3f
	.zero		1


	//   ....[68]....
        /*08c4*/ 	.word	0x000134d0
        /*08c8*/ 	.word	0x00000003
        /*08cc*/ 	.word	0x00000000
        /*08d0*/ 	.short	0x010a
        /*08d2*/ 	.byte	0x3f
	.zero		1


	//   ....[69]....
        /*08d4*/ 	.word	0x00013520
        /*08d8*/ 	.word	0x00000012
        /*08dc*/ 	.word	0x00000000
        /*08e0*/ 	.short	0x010a
        /*08e2*/ 	.byte	0x3f
	.zero		1


	//----- nvinfo : EIATTR_NUM_MBARRIERS
	.align		4
.L_945:
        /*08e4*/ 	.byte	0x03, 0x38
        /*08e6*/ 	.short	0x0016


	//----- nvinfo : EIATTR_EXIT_INSTR_OFFSETS
	.align		4
        /*08e8*/ 	.byte	0x04, 0x1c
        /*08ea*/ 	.short	(.L_947 - .L_946)


	//   ....[0]....
.L_946:
        /*08ec*/ 	.word	0x00000a00


	//   ....[1]....
        /*08f0*/ 	.word	0x0000e2d0


	//   ....[2]....
        /*08f4*/ 	.word	0x000121d0


	//----- nvinfo : EIATTR_MAX_THREADS
	.align		4
.L_947:
        /*08f8*/ 	.byte	0x04, 0x05
        /*08fa*/ 	.short	(.L_949 - .L_948)
.L_948:
        /*08fc*/ 	.word	0x00000180
        /*0900*/ 	.word	0x00000001
        /*0904*/ 	.word	0x00000001


	//----- nvinfo : EIATTR_CRS_STACK_SIZE
	.align		4
.L_949:
        /*0908*/ 	.byte	0x04, 0x1e
        /*090a*/ 	.short	(.L_951 - .L_950)
.L_950:
        /*090c*/ 	.word	0x00000000


	//----- nvinfo : EIATTR_CBANK_PARAM_SIZE
	.align		4
.L_951:
        /*0910*/ 	.byte	0x03, 0x19
        /*0912*/ 	.short	0x0a70


	//----- nvinfo : EIATTR_PARAM_CBANK
	.align		4
        /*0914*/ 	.byte	0x04, 0x0a
        /*0916*/ 	.short	(.L_953 - .L_952)
	.align		4
.L_952:
        /*0918*/ 	.word	index@(.nv.constant0._ZN7cutlass13device_kernelIN5flash11enable_sm90INS1_16FlashAttnFwdSm90INS1_25CollectiveMainloopFwdSm90ILi2EN4cute5tupleIJNS5_1CILi1EEES8_S8_EEENS6_IJNS7_ILi128EEENS7_ILi176EEESA_EEELi128ENS_6half_tEfNS_4arch4Sm90ELb0ELb0ELb1ELb0ELb0ELb0ELb0ELb1ELb1ELb1ELb0ELb0EEENS1_21CollectiveEpilogueFwdINS6_IJSA_SA_SB_EEES9_SD_SF_Li256ELb0ELb1ELb0ELb0EEENS1_29StaticPersistentTileSchedulerILb0EEEEEEEEEvNT_6ParamsE)
        /*091c*/ 	.short	0x0210
        /*091e*/ 	.short	0x0a70


	//----- nvinfo : EIATTR_SW_WAR
	.align		4
.L_953:
        /*0920*/ 	.byte	0x04, 0x36
        /*0922*/ 	.short	(.L_955 - .L_954)
.L_954:
        /*0924*/ 	.word	0x00000008
.L_955:


//--------------------- .nv.info._ZN7cutlass13device_kernelIN5flash11enable_sm90INS1_16FlashAttnFwdSm90INS1_25CollectiveMainloopFwdSm90ILi2EN4cute5tupleIJNS5_1CILi2EEENS7_ILi1EEES9_EEENS6_IJNS7_ILi128EEENS7_ILi176EEESB_EEELi128ENS_6half_tEfNS_4arch4Sm90ELb0ELb0ELb1ELb0ELb0ELb0ELb0ELb1ELb1ELb1ELb0ELb0EEENS1_21CollectiveEpilogueFwdINS6_IJSB_SB_SC_EEESA_SE_SG_Li256ELb0ELb1ELb0ELb0EEENS1_29StaticPersistentTileSchedulerILb0EEEEEEEEEvNT_6ParamsE --------------------------
	.section	.nv.info._ZN7cutlass13device_kernelIN5flash11enable_sm90INS1_16FlashAttnFwdSm90INS1_25CollectiveMainloopFwdSm90ILi2EN4cute5tupleIJNS5_1CILi2EEENS7_ILi1EEES9_EEENS6_IJNS7_ILi128EEENS7_ILi176EEESB_EEELi128ENS_6half_tEfNS_4arch4Sm90ELb0ELb0ELb1ELb0ELb0ELb0ELb0ELb1ELb1ELb1ELb0ELb0EEENS1_21CollectiveEpilogueFwdINS6_IJSB_SB_SC_EEESA_SE_SG_Li256ELb0ELb1ELb0ELb0EEENS1_29StaticPersistentTileSchedulerILb0EEEEEEEEEvNT_6ParamsE,"",@"SHT_CUDA_INFO"
	.sectionflags	@""
	.align	4


	//----- nvinfo : EIATTR_CUDA_API_VERSION
	.align		4
        /*0000*/ 	.byte	0x04, 0x37
        /*0002*/ 	.short	(.L_957 - .L_956)
.L_956:
        /*0004*/ 	.word	0x00000082


	//----- nvinfo : EIATTR_KPARAM_INFO
	.align		4
.L_957:
        /*0008*/ 	.byte	0x04, 0x17
        /*000a*/ 	.short	(.L_959 - .L_958)
.L_958:
        /*000c*/ 	.word	0x00000000
        /*0010*/ 	.short	0x0000
        /*0012*/ 	.short	0x0070
        /*0014*/ 	.byte	0x00, 0xf0, 0x01, 0x28


	//----- nvinfo : EIATTR_SPARSE_MMA_MASK
	.align		4
.L_959:
        /*0018*/ 	.byte	0x03, 0x50
        /*001a*/ 	.short	0x0000


	//----- nvinfo : EIATTR_MAXREG_COUNT
	.align		4
        /*001c*/ 	.byte	0x03, 0x1b
        /*001e*/ 	.short	0x00a8


	//----- nvinfo : EIATTR_NUM_BARRIERS
	.align		4
        /*0020*/ 	.byte	0x02, 0x4c
        /*0022*/ 	.byte	0x10
	.zero		1


	//----- nvinfo : EIATTR_EXTERNS
	.align		4
        /*0024*/ 	.byte	0x04, 0x0f
        /*0026*/ 	.short	(.L_961 - .L_960)


	//   ....[0]....
	.align		4
.L_960:
        /*0028*/ 	.word	index@(__assertfail)


	//----- nvinfo : EIATTR_ANNOTATIONS
	.align		4
.L_961:
        /*002c*/ 	.byte	0x04, 0x55
        /*002e*/ 	.short	(.L_963 - .L_962)


	//   ....[0]....
.L_962:
        /* <DEDUP_REMOVED lines=35> */


	//----- nvinfo : EIATTR_MERCURY_ISA_VERSION
	.align		4
.L_963:
        /*0250*/ 	.byte	0x03, 0x5f
        /*0252*/ 	.short	0x0101


	//----- nvinfo : EIATTR_INT_WARP_WIDE_INSTR_OFFSETS
	.align		4
        /*0254*/ 	.byte	0x04, 0x31
        /*0256*/ 	.short	(.L_965 - .L_964)


	//   ....[0]....
.L_964:
        /*0258*/ 	.word	0x00000120


	//   ....[1]....
        /*025c*/ 	.word	0x000001c0


	//   ....[2]....
        /*0260*/ 	.word	0x00000230


	//----- nvinfo : EIATTR_COOP_GROUP_MASK_REGIDS
	.align		4
.L_965:
        /*0264*/ 	.byte	0x04, 0x29
        /*0266*/ 	.short	(.L_967 - .L_966)


	//   ....[0]....
.L_966:
        /*0268*/ 	.word	0xffffffff


	//   ....[1]....
        /*026c*/ 	.word	0xffffffff


	//   ....[2]....
        /*0270*/ 	.word	0xffffffff


	//   ....[3]....
        /*0274*/ 	.word	0xffffffff


	//   ....[4]....
        /*0278*/ 	.word	0xffffffff


	//   ....[5]....
        /*027c*/ 	.word	0xffffffff


	//   ....[6]....
        /*0280*/ 	.word	0xffffffff


	//   ....[7]....
        /*0284*/ 	.word	0xffffffff


	//   ....[8]....
        /*0288*/ 	.word	0xffffffff


	//   ....[9]....
        /*028c*/ 	.word	0xffffffff


	//   ....[10]....
        /*0290*/ 	.word	0xffffffff


	//   ....[11]....
        /*0294*/ 	.word	0xffffffff


	//   ....[12]....
        /*0298*/ 	.word	0xffffffff


	//   ....[13]....
        /*029c*/ 	.word	0xffffffff


	//   ....[14]....
        /*02a0*/ 	.word	0xffffffff


	//   ....[15]....
        /*02a4*/ 	.word	0xffffffff


	//   ....[16]....
        /*02a8*/ 	.word	0xffffffff


	//   ....[17]....
        /*02ac*/ 	.word	0xffffffff


	//   ....[18]....
        /*02b0*/ 	.word	0xffffffff


	//   ....[19]....
        /*02b4*/ 	.word	0xffffffff


	//   ....[20]....
        /*02b8*/ 	.word	0xffffffff


	//   ....[21]....
        /*02bc*/ 	.word	0xffffffff


	//   ....[22]....
        /*02c0*/ 	.word	0xffffffff


	//   ....[23]....
        /*02c4*/ 	.word	0xffffffff


	//   ....[24]....
        /*02c8*/ 	.word	0xffffffff


	//   ....[25]....
        /*02cc*/ 	.word	0xffffffff


	//   ....[26]....
        /*02d0*/ 	.word	0xffffffff


	//   ....[27]....
        /*02d4*/ 	.word	0xffffffff


	//   ....[28]....
        /*02d8*/ 	.word	0xffffffff


	//   ....[29]....
        /*02dc*/ 	.word	0xffffffff


	//   ....[30]....
        /*02e0*/ 	.word	0xffffffff


	//   ....[31]....
        /*02e4*/ 	.word	0xffffffff


	//   ....[32]....
        /*02e8*/ 	.word	0xffffffff


	//   ....[33]....
        /*02ec*/ 	.word	0xffffffff


	//   ....[34]....
        /*02f0*/ 	.word	0xffffffff


	//   ....[35]....
        /*02f4*/ 	.word	0xffffffff


	//   ....[36]....
        /*02f8*/ 	.word	0xffffffff


	//   ....[37]....
        /*02fc*/ 	.word	0xffffffff


	//   ....[38]....
        /*0300*/ 	.word	0xffffffff


	//   ....[39]....
        /*0304*/ 	.word	0xffffffff


	//   ....[40]....
        /*0308*/ 	.word	0xffffffff


	//   ....[41]....
        /*030c*/ 	.word	0xffffffff


	//   ....[42]....
        /*0310*/ 	.word	0xffffffff


	//   ....[43]....
        /*0314*/ 	.word	0xffffffff


	//   ....[44]....
        /*0318*/ 	.word	0xffffffff


	//   ....[45]....
        /*031c*/ 	.word	0xffffffff


	//   ....[46]....
        /*0320*/ 	.word	0xffffffff


	//   ....[47]....
        /*0324*/ 	.word	0xffffffff


	//   ....[48]....
        /*0328*/ 	.word	0xffffffff


	//   ....[49]....
        /*032c*/ 	.word	0xffffffff


	//   ....[50]....
        /*0330*/ 	.word	0xffffffff


	//   ....[51]....
        /*0334*/ 	.word	0x0500000f


	//   ....[52]....
        /*0338*/ 	.word	0x0500000f


	//   ....[53]....
        /*033c*/ 	.word	0x0500000f


	//   ....[54]....
        /*0340*/ 	.word	0x0500000f


	//   ....[55]....
        /*0344*/ 	.word	0x0500000f


	//   ....[56]....
        /*0348*/ 	.word	0x0500000f


	//   ....[57]....
        /*034c*/ 	.word	0x0500000f


	//   ....[58]....
        /*0350*/ 	.word	0x0500000f


	//   ....[59]....
        /*0354*/ 	.word	0x0500000f


	//   ....[60]....
        /*0358*/ 	.word	0x0500000f


	//   ....[61]....
        /*035c*/ 	.word	0x0500000f


	//   ....[62]....
        /*0360*/ 	.word	0x0500000f


	//   ....[63]....
        /*0364*/ 	.word	0x0500000f


	//   ....[64]....
        /*0368*/ 	.word	0x0500000f


	//   ....[65]....
        /*036c*/ 	.word	0x0500000f


	//   ....[66]....
        /*0370*/ 	.word	0x0500000f


	//   ....[67]....
        /*0374*/ 	.word	0x0500000f


	//   ....[68]....
        /*0378*/ 	.word	0x0500000f


	//----- nvinfo : EIATTR_COOP_GROUP_INSTR_OFFSETS
	.align		4
.L_967:
        /*037c*/ 	.byte	0x04, 0x28
        /*037e*/ 	.short	(.L_969 - .L_968)


	//   ....[0]....
.L_968:
        /*0380*/ 	.word	0x00000060


	//   ....[1]....
        /*0384*/ 	.word	0x00000130


	//   ....[2]....
        /*0388*/ 	.word	0x000001d0


	//   ....[3]....
        /*038c*/ 	.word	0x000003b0


	//   ....[4]....
        /*0390*/ 	.word	0x000005e0


	//   ....[5]....
        /*0394*/ 	.word	0x00000810


	//   ....[6]....
        /*0398*/ 	.word	0x00000aa0


	//   ....[7]....
        /*039c*/ 	.word	0x00000dd0


	//   ....[8]....
        /*03a0*/ 	.word	0x000012c0


	//   ....[9]....
        /*03a4*/ 	.word	0x00005660


	//   ....[10]....
        /*03a8*/ 	.word	0x00005700


	//   ....[11]....
        /*03ac*/ 	.word	0x00005a00


	//   ....[12]....
        /*03b0*/ 	.word	0x00005bd0


	//   ....[13]....
        /*03b4*/ 	.word	0x0000ac80


	//   ....[14]....
        /*03b8*/ 	.word	0x0000acb0


	//   ....[15]....
        /*03bc*/ 	.word	0x0000acf0


	//   ....[16]....
        /*03c0*/ 	.word	0x0000ad00


	//   ....[17]....
        /*03c4*/ 	.word	0x0000c780


	//   ....[18]....
        /*03c8*/ 	.word	0x0000c7b0


	//   ....[19]....
        /*03cc*/ 	.word	0x0000c850


	//   ....[20]....
        /*03d0*/ 	.word	0x0000c8b0


	//   ....[21]....
        /*03d4*/ 	.word	0x0000db40


	//   ....[22]....
        /*03d8*/ 	.word	0x0000db70


	//   ....[23]....
        /*03dc*/ 	.word	0x0000dba0


	//   ....[24]....
        /*03e0*/ 	.word	0x0000dbd0


	//   ....[25]....
        /*03e4*/ 	.word	0x0000e210


	//   ....[26]....
        /*03e8*/ 	.word	0x0000e250


	//   ....[27]....
        /*03ec*/ 	.word	0x0000e320


	//   ....[28]....
        /*03f0*/ 	.word	0x0000e340


	//   ....[29]....
        /*03f4*/ 	.word	0x0000e400


	//   ....[30]....
        /*03f8*/ 	.word	0x0000e420


	//   ....[31]....
        /*03fc*/ 	.word	0x0000e4f0


	//   ....[32]....
        /*0400*/ 	.word	0x0000e530


	//   ....[33]....
        /*0404*/ 	.word	0x0000f020


	//   ....[34]....
        /*0408*/ 	.word	0x0000faf0


	//   ....[35]....
        /*040c*/ 	.word	0x0000fb20


	//   ....[36]....
        /*0410*/ 	.word	0x0000fbf0


	//   ....[37]....
        /*0414*/ 	.word	0x0000fc00


	//   ....[38]....
        /*0418*/ 	.word	0x0000fc90


	//   ....[39]....
        /*041c*/ 	.word	0x0000fca0


	//   ....[40]....
        /*0420*/ 	.word	0x0000fd30


	//   ....[41]....
        /*0424*/ 	.word	0x0000fd40


	//   ....[42]....
        /*0428*/ 	.word	0x0000fdd0


	//   ....[43]....
        /*042c*/ 	.word	0x0000fde0


	//   ....[44]....
        /*0430*/ 	.word	0x0000fe70


	//   ....[45]....
        /*0434*/ 	.word	0x0000fe80


	//   ....[46]....
        /*0438*/ 	.word	0x0000ff10


	//   ....[47]....
        /*043c*/ 	.word	0x0000ff20


	//   ....[48]....
        /*0440*/ 	.word	0x0000ff30


	//   ....[49]....
        /*0444*/ 	.word	0x0000ff80


	//   ....[50]....
        /*0448*/ 	.word	0x00012870


	//   ....[51]....
        /*044c*/ 	.word	0x00012d70


	//   ....[52]....
        /*0450*/ 	.word	0x00012ee0


	//   ....[53]....
        /*0454*/ 	.word	0x00012f40


	//   ....[54]....
        /*0458*/ 	.word	0x000130c0


	//   ....[55]....
        /*045c*/ 	.word	0x00013110


	//   ....[56]....
        /*0460*/ 	.word	0x00013230


	//   ....[57]....
        /*0464*/ 	.word	0x00013280


	//   ....[58]....
        /*0468*/ 	.word	0x000133a0


	//   ....[59]....
        /*046c*/ 	.word	0x000133f0


	//   ....[60]....
        /*0470*/ 	.word	0x00013510


	//   ....[61]....
        /*0474*/ 	.word	0x00013560


	//   ....[62]....
        /*0478*/ 	.word	0x00013680


	//   ....[63]....
        /*047c*/ 	.word	0x000136d0


	//   ....[64]....
        /*0480*/ 	.word	0x000137f0


	//   ....[65]....
        /*0484*/ 	.word	0x00013840


	//   ....[66]....
        /*0488*/ 	.word	0x00013940


	//   ....[67]....
        /*048c*/ 	.word	0x00013990


	//   ....[68]....
        /*0490*/ 	.word	0x00013d40


	//----- nvinfo : EIATTR_REG_RECONFIG
	.align		4
.L_969:
        /*0494*/ 	.byte	0x01, 0x54
	.zero		2


	//----- nvinfo : EIATTR_SYSCALL_OFFSETS
	.align		4
        /*0498*/ 	.byte	0x04, 0x46
        /*049a*/ 	.short	(.L_971 - .L_970)


	//   ....[0]....
.L_970:
        /*049c*/ 	.word	0x00001690


	//   ....[1]....
        /*04a0*/ 	.word	0x0000ec40


	//   ....[2]....
        /*04a4*/ 	.word	0x0000ed80


	//   ....[3]....
        /*04a8*/ 	.word	0x0000ee70


	//   ....[4]....
        /*04ac*/ 	.word	0x0000f6b0


	//----- nvinfo : EIATTR_MBARRIER_INSTR_OFFSETS
	.align		4
.L_971:
        /*04b0*/ 	.byte	0x04, 0x39
        /*04b2*/ 	.short	(.L_973 - .L_972)


	//   ....[0]....
.L_972:
        /*04b4*/ 	.word	0x00000250
        /*04b8*/ 	.word	0x000000ff
        /*04bc*/ 	.word	0x00034800
        /*04c0*/ 	.short	0x0100
        /*04c2*/ 	.byte	0x08
	.zero		1


	//   ....[1]....
        /*04c4*/ 	.word	0x00000260
        /*04c8*/ 	.word	0x000000ff
        /*04cc*/ 	.word	0x00034820
        /*04d0*/ 	.short	0x0100
        /*04d2*/ 	.byte	0x08
	.zero		1


	//   ....[2]....
        /*04d4*/ 	.word	0x00000350
        /*04d8*/ 	.word	0x000000ff
        /*04dc*/ 	.word	0x00034830
        /*04e0*/ 	.short	0x0100
        /*04e2*/ 	.byte	0x08
	.zero		1


	//   ....[3]....
        /*04e4*/ 	.word	0x00000360
        /*04e8*/ 	.word	0x000000ff
        /*04ec*/ 	.word	0x00034840
        /*04f0*/ 	.short	0x0100
        /*04f2*/ 	.byte	0x08
	.zero		1


	//   ....[4]....
        /*04f4*/ 	.word	0x00000370
        /*04f8*/ 	.word	0x000000ff
        /*04fc*/ 	.word	0x00034838
        /*0500*/ 	.short	0x0100
        /*0502*/ 	.byte	0x08
	.zero		1


	//   ....[5]....
        /*0504*/ 	.word	0x00000380
        /*0508*/ 	.word	0x000000ff
        /*050c*/ 	.word	0x00034848
        /*0510*/ 	.short	0x0100
        /*0512*/ 	.byte	0x08
	.zero		1


	//   ....[6]....
        /*0514*/ 	.word	0x00000590
        /*0518*/ 	.word	0x000000ff
        /*051c*/ 	.word	0x00034850
        /*0520*/ 	.short	0x0100
        /*0522*/ 	.byte	0x08
	.zero		1


	//   ....[7]....
        /*0524*/ 	.word	0x000005a0
        /*0528*/ 	.word	0x000000ff
        /*052c*/ 	.word	0x00034860
        /*0530*/ 	.short	0x0100
        /*0532*/ 	.byte	0x08
	.zero		1


	//   ....[8]....
        /*0534*/ 	.word	0x000005b0
        /*0538*/ 	.word	0x000000ff
        /*053c*/ 	.word	0x00034858
        /*0540*/ 	.short	0x0100
        /*0542*/ 	.byte	0x08
	.zero		1


	//   ....[9]....
        /*0544*/ 	.word	0x000005c0
        /*0548*/ 	.word	0x000000ff
        /*054c*/ 	.word	0x00034868
        /*0550*/ 	.short	0x0100
        /*0552*/ 	.byte	0x08
	.zero		1


	//   ....[10]....
        /*0554*/ 	.word	0x000007c0
        /*0558*/ 	.word	0x000000ff
        /*055c*/ 	.word	0x00034870
        /*0560*/ 	.short	0x0100
        /*0562*/ 	.byte	0x08
	.zero		1


	//   ....[11]....
        /*0564*/ 	.word	0x000007d0
        /*0568*/ 	.word	0x000000ff
        /*056c*/ 	.word	0x00034880
        /*0570*/ 	.short	0x0100
        /*0572*/ 	.byte	0x08
	.zero		1


	//   ....[12]....
        /*0574*/ 	.word	0x000007e0
        /*0578*/ 	.word	0x000000ff
        /*057c*/ 	.word	0x00034878
        /*0580*/ 	.short	0x0100
        /*0582*/ 	.byte	0x08
	.zero		1


	//   ....[13]....
        /*0584*/ 	.word	0x000007f0
        /*0588*/ 	.word	0x000000ff
        /*058c*/ 	.word	0x00034888
        /*0590*/ 	.short	0x0100
        /*0592*/ 	.byte	0x08
	.zero		1


	//   ....[14]....
        /*0594*/ 	.word	0x00000a50
        /*0598*/ 	.word	0x000000ff
        /*059c*/ 	.word	0x00034890
        /*05a0*/ 	.short	0x0100
        /*05a2*/ 	.byte	0x08
	.zero		1


	//   ....[15]....
        /*05a4*/ 	.word	0x00000a60
        /*05a8*/ 	.word	0x000000ff
        /*05ac*/ 	.word	0x000348a0
        /*05b0*/ 	.short	0x0100
        /*05b2*/ 	.byte	0x08
	.zero		1


	//   ....[16]....
        /*05b4*/ 	.word	0x00000a70
        /*05b8*/ 	.word	0x000000ff
        /*05bc*/ 	.word	0x00034898
        /*05c0*/ 	.short	0x0100
        /*05c2*/ 	.byte	0x08
	.zero		1


	//   ....[17]....
        /*05c4*/ 	.word	0x00000a80
        /*05c8*/ 	.word	0x000000ff
        /*05cc*/ 	.word	0x000348a8
        /*05d0*/ 	.short	0x0100
        /*05d2*/ 	.byte	0x08
	.zero		1


	//   ....[18]....
        /*05d4*/ 	.word	0x00000d30
        /*05d8*/ 	.word	0x000000ff
        /*05dc*/ 	.word	0x000348b0
        /*05e0*/ 	.short	0x0100
        /*05e2*/ 	.byte	0x08
	.zero		1


	//   ....[19]....
        /*05e4*/ 	.word	0x00000d40
        /*05e8*/ 	.word	0x000000ff
        /*05ec*/ 	.word	0x000348c0
        /*05f0*/ 	.short	0x0100
        /*05f2*/ 	.byte	0x08
	.zero		1


	//   ....[20]....
        /*05f4*/ 	.word	0x00000d50
        /*05f8*/ 	.word	0x000000ff
        /*05fc*/ 	.word	0x000348b8
        /*0600*/ 	.short	0x0100
        /*0602*/ 	.byte	0x08
	.zero		1


	//   ....[21]....
        /*0604*/ 	.word	0x00000d60
        /*0608*/ 	.word	0x000000ff
        /*060c*/ 	.word	0x000348c8
        /*0610*/ 	.short	0x0100
        /*0612*/ 	.byte	0x08
	.zero		1


	//   ....[22]....
        /*0614*/ 	.word	0x000016e0
        /*0618*/ 	.word	0x000000ff
        /*061c*/ 	.word	0x00034800
        /*0620*/ 	.short	0x010a
        /*0622*/ 	.byte	0x04
	.zero		1


	//   ....[23]....
        /*0624*/ 	.word	0x00001780
        /*0628*/ 	.word	0x00000003
        /*062c*/ 	.word	0x00034830
        /*0630*/ 	.short	0x010a
        /*0632*/ 	.byte	0x3f
	.zero		1


	//   ....[24]....
        /*0634*/ 	.word	0x000017c0
        /*0638*/ 	.word	0x00000003
        /*063c*/ 	.word	0x00034830
        /*0640*/ 	.short	0x010a
        /*0642*/ 	.byte	0x3f
	.zero		1


	//   ....[25]....
        /*0644*/ 	.word	0x00005f20
        /*0648*/ 	.word	0x00000003
        /*064c*/ 	.word	0x00000000
        /*0650*/ 	.short	0x0101
        /*0652*/ 	.byte	0x3f
	.zero		1


	//   ....[26]....
        /*0654*/ 	.word	0x00007050
        /*0658*/ 	.word	0x000000ff
        /*065c*/ 	.word	0x00034830
        /*0660*/ 	.short	0x010a
        /*0662*/ 	.byte	0x06
	.zero		1


	//   ....[27]....
        /*0664*/ 	.word	0x00007090
        /*0668*/ 	.word	0x000000ff
        /*066c*/ 	.word	0x00034830
        /*0670*/ 	.short	0x010a
        /*0672*/ 	.byte	0x06
	.zero		1


	//   ....[28]....
        /*0674*/ 	.word	0x00009770
        /*0678*/ 	.word	0x000000ff
        /*067c*/ 	.word	0x00034850
        /*0680*/ 	.short	0x010a
        /*0682*/ 	.byte	0x06
	.zero		1


	//   ....[29]....
        /*0684*/ 	.word	0x000097b0
        /*0688*/ 	.word	0x000000ff
        /*068c*/ 	.word	0x00034850
        /*0690*/ 	.short	0x010a
        /*0692*/ 	.byte	0x06
	.zero		1


	//   ....[30]....
        /*0694*/ 	.word	0x0000bdd0
        /*0698*/ 	.word	0x00000003
        /*069c*/ 	.word	0x00000000
        /*06a0*/ 	.short	0x0101
        /*06a2*/ 	.byte	0x3f
	.zero		1


	//   ....[31]....
        /*06a4*/ 	.word	0x0000c090
        /*06a8*/ 	.word	0x00000066
        /*06ac*/ 	.word	0x00000000
        /*06b0*/ 	.short	0x0101
        /*06b2*/ 	.byte	0x3f
	.zero		1


	//   ....[32]....
        /*06b4*/ 	.word	0x0000c6f0
        /*06b8*/ 	.word	0x000000ff
        /*06bc*/ 	.word	0x00034850
        /*06c0*/ 	.short	0x010a
        /*06c2*/ 	.byte	0x07
	.zero		1


	//   ....[33]....
        /*06c4*/ 	.word	0x0000c730
        /*06c8*/ 	.word	0x000000ff
        /*06cc*/ 	.word	0x00034850
        /*06d0*/ 	.short	0x010a
        /*06d2*/ 	.byte	0x07
	.zero		1


	//   ....[34]....
        /*06d4*/ 	.word	0x0000d070
        /*06d8*/ 	.word	0x0000000a
        /*06dc*/ 	.word	0x00000000
        /*06e0*/ 	.short	0x0101
        /*06e2*/ 	.byte	0x3f
	.zero		1


	//   ....[35]....
        /*06e4*/ 	.word	0x0000e1c0
        /*06e8*/ 	.word	0x000000ff
        /*06ec*/ 	.word	0x00000000
        /*06f0*/ 	.short	0x0101
        /*06f2*/ 	.byte	0x05
	.zero		1


	//   ....[36]....
        /*06f4*/ 	.word	0x0000e240
        /*06f8*/ 	.word	0x000000ff
        /*06fc*/ 	.word	0x00000000
        /*0700*/ 	.short	0x0101
        /*0702*/ 	.byte	0x04
	.zero		1


	//   ....[37]....
        /*0704*/ 	.word	0x0000f240
        /*0708*/ 	.word	0x00000002
        /*070c*/ 	.word	0x00034840
        /*0710*/ 	.short	0x010a
        /*0712*/ 	.byte	0x3f
	.zero		1


	//   ....[38]....
        /*0714*/ 	.word	0x00010090
        /*0718*/ 	.word	0x000000ff
        /*071c*/ 	.word	0x00034800
        /*0720*/ 	.short	0x0107
        /*0722*/ 	.byte	0x24
	.zero		1


	//   ....[39]....
        /*0724*/ 	.word	0x00010100
        /*0728*/ 	.word	0x000000ff
        /*072c*/ 	.word	0x00034800
        /*0730*/ 	.short	0x0101
        /*0732*/ 	.byte	0x24
	.zero		1


	//   ....[40]....
        /*0734*/ 	.word	0x00010120
        /*0738*/ 	.word	0x000000ff
        /*073c*/ 	.word	0x00034820
        /*0740*/ 	.short	0x010a
        /*0742*/ 	.byte	0x24
	.zero		1


	//   ....[41]....
        /*0744*/ 	.word	0x00010440
        /*0748*/ 	.word	0x00000003
        /*074c*/ 	.word	0x00034840
        /*0750*/ 	.short	0x010a
        /*0752*/ 	.byte	0x3f
	.zero		1


	//   ....[42]....
        /*0754*/ 	.word	0x00010880
        /*0758*/ 	.word	0x00000002
        /*075c*/ 	.word	0x00034860
        /*0760*/ 	.short	0x010a
        /*0762*/ 	.byte	0x3f
	.zero		1


	//   ....[43]....
        /*0764*/ 	.word	0x00010f50
        /*0768*/ 	.word	0x00000003
        /*076c*/ 	.word	0x00034840
        /*0770*/ 	.short	0x010a
        /*0772*/ 	.byte	0x3f
	.zero		1


	//   ....[44]....
        /*0774*/ 	.word	0x00011390
        /*0778*/ 	.word	0x00000002
        /*077c*/ 	.word	0x00034860
        /*0780*/ 	.short	0x010a
        /*0782*/ 	.byte	0x3f
	.zero		1


	//   ....[45]....
        /*0784*/ 	.word	0x000119c0
        /*0788*/ 	.word	0x00000003
        /*078c*/ 	.word	0x00034840
        /*0790*/ 	.short	0x010a
        /*0792*/ 	.byte	0x3f
	.zero		1


	//   ....[46]....
        /*0794*/ 	.word	0x00011df0
        /*0798*/ 	.word	0x00000002
        /*079c*/ 	.word	0x00034860
        /*07a0*/ 	.short	0x010a
        /*07a2*/ 	.byte	0x3f
	.zero		1


	//   ....[47]....
        /*07a4*/ 	.word	0x00012290
        /*07a8*/ 	.word	0x00000000
        /*07ac*/ 	.word	0x00034860
        /*07b0*/ 	.short	0x010a
        /*07b2*/ 	.byte	0x3f
	.zero		1


	//   ....[48]....
        /*07b4*/ 	.word	0x000127f0
        /*07b8*/ 	.word	0x00000000
        /*07bc*/ 	.word	0x00034820
        /*07c0*/ 	.short	0x010a
        /*07c2*/ 	.byte	0x3f
	.zero		1


	//   ....[49]....
        /*07c4*/ 	.word	0x000129e0
        /*07c8*/ 	.word	0x00000006
        /*07cc*/ 	.word	0x00000000
        /*07d0*/ 	.short	0x010a
        /*07d2*/ 	.byte	0x3f
	.zero		1


	//   ....[50]....
        /*07d4*/ 	.word	0x00012a10
        /*07d8*/ 	.word	0x00000007
        /*07dc*/ 	.word	0x00000000
        /*07e0*/ 	.short	0x010a
        /*07e2*/ 	.byte	0x3f
	.zero		1


	//   ....[51]....
        /*07e4*/ 	.word	0x00012a70
        /*07e8*/ 	.word	0x00000004
        /*07ec*/ 	.word	0x00000000
        /*07f0*/ 	.short	0x010a
        /*07f2*/ 	.byte	0x3f
	.zero		1


	//   ....[52]....
        /*07f4*/ 	.word	0x00012aa0
        /*07f8*/ 	.word	0x00000003
        /*07fc*/ 	.word	0x00000000
        /*0800*/ 	.short	0x010a
        /*0802*/ 	.byte	0x3f
	.zero		1


	//   ....[53]....
        /*0804*/ 	.word	0x00012b20
        /*0808*/ 	.word	0x00000003
        /*080c*/ 	.word	0x00034800
        /*0810*/ 	.short	0x010a
        /*0812*/ 	.byte	0x3f
	.zero		1


	//   ....[54]....
        /*0814*/ 	.word	0x00012b70
        /*0818*/ 	.word	0x00000003
        /*081c*/ 	.word	0x00034830
        /*0820*/ 	.short	0x010a
        /*0822*/ 	.byte	0x3f
	.zero		1


	//   ....[55]....
        /*0824*/ 	.word	0x00012bd0
        /*0828*/ 	.word	0x00000014
        /*082c*/ 	.word	0x00034830
        /*0830*/ 	.short	0x010a
        /*0832*/ 	.byte	0x3f
	.zero		1


	//   ....[56]....
        /*0834*/ 	.word	0x00012c30
        /*0838*/ 	.word	0x0000000f
        /*083c*/ 	.word	0x00034850
        /*0840*/ 	.short	0x010a
        /*0842*/ 	.byte	0x3f
	.zero		1


	//   ....[57]....
        /*0844*/ 	.word	0x00012c90
        /*0848*/ 	.word	0x00000005
        /*084c*/ 	.word	0x00034850
        /*0850*/ 	.short	0x010a
        /*0852*/ 	.byte	0x3f
	.zero		1


	//   ....[58]....
        /*0854*/ 	.word	0x00012e30
        /*0858*/ 	.word	0x00000002
        /*085c*/ 	.word	0x00034840
        /*0860*/ 	.short	0x010a
        /*0862*/ 	.byte	0x3f
	.zero		1


	//   ....[59]....
        /*0864*/ 	.word	0x000139e0
        /*0868*/ 	.word	0x00000003
        /*086c*/ 	.word	0x00034820
        /*0870*/ 	.short	0x010a
        /*0872*/ 	.byte	0x3f
	.zero		1


	//   ....[60]....
        /*0874*/ 	.word	0x00013a30
        /*0878*/ 	.word	0x00000003
        /*087c*/ 	.word	0x00034840
        /*0880*/ 	.short	0x010a
        /*0882*/ 	.byte	0x3f
	.zero		1


	//   ....[61]....
        /*0884*/ 	.word	0x00013a80
        /*0888*/ 	.word	0x00000002
        /*088c*/ 	.word	0x00034860
        /*0890*/ 	.short	0x010a
        /*0892*/ 	.byte	0x3f
	.zero		1


	//   ....[62]....
        /*0894*/ 	.word	0x00013ad0
        /*0898*/ 	.word	0x00000003
        /*089c*/ 	.word	0x00034840
        /*08a0*/ 	.short	0x010a
        /*08a2*/ 	.byte	0x3f
	.zero		1


	//   ....[63]....
        /*08a4*/ 	.word	0x00013b20
        /*08a8*/ 	.word	0x00000002
        /*08ac*/ 	.word	0x00034860
        /*08b0*/ 	.short	0x010a
        /*08b2*/ 	.byte	0x3f
	.zero		1


	//   ....[64]....
        /*08b4*/ 	.word	0x00013b70
        /*08b8*/ 	.word	0x00000003
        /*08bc*/ 	.word	0x00034840
        /*08c0*/ 	.short	0x010a
        /*08c2*/ 	.byte	0x3f
	.zero		1


	//   ....[65]....
        /*08c4*/ 	.word	0x00013bc0
        /*08c8*/ 	.word	0x00000002
        /*08cc*/ 	.word	0x00034860
        /*08d0*/ 	.short	0x010a
        /*08d2*/ 	.byte	0x3f
	.zero		1


	//   ....[66]....
        /*08d4*/ 	.word	0x00013c10
        /*08d8*/ 	.word	0x00000000
        /*08dc*/ 	.word	0x00034860
        /*08e0*/ 	.short	0x010a
        /*08e2*/ 	.byte	0x3f
	.zero		1


	//   ....[67]....
        /*08e4*/ 	.word	0x00013c60
        /*08e8*/ 	.word	0x00000000
        /*08ec*/ 	.word	0x00034820
        /*08f0*/ 	.short	0x010a
        /*08f2*/ 	.byte	0x3f
	.zero		1


	//   ....[68]....
        /*08f4*/ 	.word	0x00013e00
        /*08f8*/ 	.word	0x00000006
        /*08fc*/ 	.word	0x00000000
        /*0900*/ 	.short	0x010a
        /*0902*/ 	.byte	0x3f
	.zero		1


	//   ....[69]....
        /*0904*/ 	.word	0x00013e50
        /*0908*/ 	.word	0x00000007
        /*090c*/ 	.word	0x00000000
        /*0910*/ 	.short	0x010a
        /*0912*/ 	.byte	0x3f
	.zero		1


	//   ....[70]....
        /*0914*/ 	.word	0x00013ea0
        /*0918*/ 	.word	0x00000004
        /*091c*/ 	.word	0x00000000
        /*0920*/ 	.short	0x010a
        /*0922*/ 	.byte	0x3f
	.zero		1


	//----- nvinfo : EIATTR_NUM_MBARRIERS
	.align		4
.L_973:
        /*0924*/ 	.byte	0x03, 0x38
        /*0926*/ 	.short	0x0016


	//----- nvinfo : EIATTR_EXIT_INSTR_OFFSETS
	.align		4
        /*0928*/ 	.byte	0x04, 0x1c
        /*092a*/ 	.short	(.L_975 - .L_974)


	//   ....[0]....
.L_974:
        /*092c*/ 	.word	0x00000f20


	//   ....[1]....
        /*0930*/ 	.word	0x0000e630


	//   ....[2]....
        /*0934*/ 	.word	0x00012af0


	//----- nvinfo : EIATTR_MAX_THREADS
	.align		4
.L_975:
        /*0938*/ 	.byte	0x04, 0x05
        /*093a*/ 	.short	(.L_977 - .L_976)
.L_976:
        /*093c*/ 	.word	0x00000180
        /*0940*/ 	.word	0x00000001
        /*0944*/ 	.word	0x00000001


	//----- nvinfo : EIATTR_CRS_STACK_SIZE
	.align		4
.L_977:
        /*0948*/ 	.byte	0x04, 0x1e
        /*094a*/ 	.short	(.L_979 - .L_978)
.L_978:
        /*094c*/ 	.word	0x00000000


	//----- nvinfo : EIATTR_CBANK_PARAM_SIZE
	.align		4
.L_979:
        /*0950*/ 	.byte	0x03, 0x19
        /*0952*/ 	.short	0x0a70


	//----- nvinfo : EIATTR_PARAM_CBANK
	.align		4
        /*0954*/ 	.byte	0x04, 0x0a
        /*0956*/ 	.short	(.L_981 - .L_980)
	.align		4
.L_980:
        /*0958*/ 	.word	index@(.nv.constant0._ZN7cutlass13device_kernelIN5flash11enable_sm90INS1_16FlashAttnFwdSm90INS1_25CollectiveMainloopFwdSm90ILi2EN4cute5tupleIJNS5_1CILi2EEENS7_ILi1EEES9_EEENS6_IJNS7_ILi128EEENS7_ILi176EEESB_EEELi128ENS_6half_tEfNS_4arch4Sm90ELb0ELb0ELb1ELb0ELb0ELb0ELb0ELb1ELb1ELb1ELb0ELb0EEENS1_21CollectiveEpilogueFwdINS6_IJSB_SB_SC_EEESA_SE_SG_Li256ELb0ELb1ELb0ELb0EEENS1_29StaticPersistentTileSchedulerILb0EEEEEEEEEvNT_6ParamsE)
        /*095c*/ 	.short	0x0210
        /*095e*/ 	.short	0x0a70


	//----- nvinfo : EIATTR_SW_WAR
	.align		4
.L_981:
        /*0960*/ 	.byte	0x04, 0x36
        /*0962*/ 	.short	(.L_983 - .L_982)
.L_982:
        /*0964*/ 	.word	0x00000008
.L_983:


//--------------------- .nv.info._ZN7cutlass13device_kernelIN5flash11enable_sm90INS1_16FlashAttnFwdSm90INS1_25CollectiveMainloopFwdSm90ILi2EN4cute5tupleIJNS5_1CILi1EEES8_S8_EEENS6_IJNS7_ILi128EEENS7_ILi176EEESA_EEELi128ENS_6half_tEfNS_4arch4Sm90ELb0ELb0ELb1ELb1ELb0ELb0ELb0ELb1ELb1ELb1ELb0ELb0EEENS1_21CollectiveEpilogueFwdINS6_IJSA_SA_SB_EEES9_SD_SF_Li256ELb1ELb1ELb0ELb0EEENS1_36VarlenDynamicPersistentTileSchedulerILi128ELi176ELi256ELi128ELb0ELb1ELb1ELb0ELb1ELb1EEEEEEEEEvNT_6ParamsE --------------------------
	.section	.nv.info._ZN7cutlass13device_kernelIN5flash11enable_sm90INS1_16FlashAttnFwdSm90INS1_25CollectiveMainloopFwdSm90ILi2EN4cute5tupleIJNS5_1CILi1EEES8_S8_EEENS6_IJNS7_ILi128EEENS7_ILi176EEESA_EEELi128ENS_6half_tEfNS_4arch4Sm90ELb0ELb0ELb1ELb1ELb0ELb0ELb0ELb1ELb1ELb1ELb0ELb0EEENS1_21CollectiveEpilogueFwdINS6_IJSA_SA_SB_EEES9_SD_SF_Li256ELb1ELb1ELb0ELb0EEENS1_36VarlenDynamicPersistentTileSchedulerILi128ELi176ELi256ELi128ELb0ELb1ELb1ELb0ELb1ELb1EEEEEEEEEvNT_6ParamsE,"",@"SHT_CUDA_INFO"
	.sectionflags	@""
	.align	4


	//----- nvinfo : EIATTR_CUDA_API_VERSION
	.align		4
        /*0000*/ 	.byte	0x04, 0x37
        /*0002*/ 	.short	(.L_985 - .L_984)
.L_984:
        /*0004*/ 	.word	0x00000082


	//----- nvinfo : EIATTR_KPARAM_INFO
	.align		4
.L_985:
        /*0008*/ 	.byte	0x04, 0x17
        /*000a*/ 	.short	(.L_987 - .L_986)
.L_986:
        /*000c*/ 	.word	0x00000000
        /*0010*/ 	.short	0x0000
        /*0012*/ 	.short	0x0070
        /*0014*/ 	.byte	0x00, 0xf0, 0x01, 0x2a


	//----- nvinfo : EIATTR_SPARSE_MMA_MASK
	.align		4
.L_987:
        /*0018*/ 	.byte	0x03, 0x50
        /*001a*/ 	.short	0x0000


	//----- nvinfo : EIATTR_MAXREG_COUNT
	.align		4
        /*001c*/ 	.byte	0x03, 0x1b
        /*001e*/ 	.short	0x00a8


	//----- nvinfo : EIATTR_NUM_BARRIERS
	.align		4
        /*0020*/ 	.byte	0x02, 0x4c
        /*0022*/ 	.byte	0x10
	.zero		1


	//----- nvinfo : EIATTR_EXTERNS
	.align		4
        /*0024*/ 	.byte	0x04, 0x0f
        /*0026*/ 	.short	(.L_989 - .L_988)


	//   ....[0]....
	.align		4
.L_988:
        /*0028*/ 	.word	index@(__assertfail)


	//----- nvinfo : EIATTR_ANNOTATIONS
	.align		4
.L_989:
        /*002c*/ 	.byte	0x04, 0x55
        /*002e*/ 	.short	(.L_991 - .L_990)


	//   ....[0]....
.L_990:
        /* <DEDUP_REMOVED lines=76> */


	//----- nvinfo : EIATTR_MERCURY_ISA_VERSION
	.align		4
.L_991:
        /*04e0*/ 	.byte	0x03, 0x5f
        /*04e2*/ 	.short	0x0101


	//----- nvinfo : EIATTR_UNUSED_LOAD_BYTE_OFFSET
	.align		4
        /*04e4*/ 	.byte	0x04, 0x44
        /*04e6*/ 	.short	(.L_993 - .L_992)


	//   ....[0]....
.L_992:
        /*04e8*/ 	.word	0x00000a20
        /*04ec*/ 	.word	0x0000fff0


	//   ....[1]....
        /*04f0*/ 	.word	0x0000d380
        /*04f4*/ 	.word	0x0000fff0


	//----- nvinfo : EIATTR_INT_WARP_WIDE_INSTR_OFFSETS
	.align		4
.L_993:
        /*04f8*/ 	.byte	0x04, 0x31
        /*04fa*/ 	.short	(.L_995 - .L_994)


	//   ....[0]....
.L_994:
        /*04fc*/ 	.word	0x00000120


	//   ....[1]....
        /*0500*/ 	.word	0x000001c0


	//   ....[2]....
        /*0504*/ 	.word	0x00000230


	//   ....[3]....
        /*0508*/ 	.word	0x000104b0


	//   ....[4]....
        /*050c*/ 	.word	0x00010550


	//   ....[5]....
        /*0510*/ 	.word	0x00013e00


	//   ....[6]....
        /*0514*/ 	.word	0x00013e70


	//----- nvinfo : EIATTR_COOP_GROUP_MASK_REGIDS
	.align		4
.L_995:
        /*0518*/ 	.byte	0x04, 0x29
        /*051a*/ 	.short	(.L_997 - .L_996)


	//   ....[0]....
.L_996:
        /*051c*/ 	.word	0xffffffff


	//   ....[1]....
        /*0520*/ 	.word	0xffffffff


	//   ....[2]....
        /*0524*/ 	.word	0xffffffff


	//   ....[3]....
        /*0528*/ 	.word	0xffffffff


	//   ....[4]....
        /*052c*/ 	.word	0xffffffff


	//   ....[5]....
        /*0530*/ 	.word	0xffffffff


	//   ....[6]....
        /*0534*/ 	.word	0xffffffff


	//   ....[7]....
        /*0538*/ 	.word	0xffffffff


	//   ....[8]....
        /*053c*/ 	.word	0xffffffff


	//   ....[9]....
        /*0540*/ 	.word	0xffffffff


	//   ....[10]....
        /*0544*/ 	.word	0xffffffff


	//   ....[11]....
        /*0548*/ 	.word	0xffffffff


	//   ....[12]....
        /*054c*/ 	.word	0xffffffff


	//   ....[13]....
        /*0550*/ 	.word	0xffffffff


	//   ....[14]....
        /*0554*/ 	.word	0xffffffff


	//   ....[15]....
        /*0558*/ 	.word	0xffffffff


	//   ....[16]....
        /*055c*/ 	.word	0xffffffff


	//   ....[17]....
        /*0560*/ 	.word	0xffffffff


	//   ....[18]....
        /*0564*/ 	.word	0xffffffff


	//   ....[19]....
        /*0568*/ 	.word	0xffffffff


	//   ....[20]....
        /*056c*/ 	.word	0xffffffff


	//   ....[21]....
        /*0570*/ 	.word	0xffffffff


	//   ....[22]....
        /*0574*/ 	.word	0xffffffff


	//   ....[23]....
        /*0578*/ 	.word	0xffffffff


	//   ....[24]....
        /*057c*/ 	.word	0xffffffff


	//   ....[25]....
        /*0580*/ 	.word	0xffffffff


	//   ....[26]....
        /*0584*/ 	.word	0xffffffff


	//   ....[27]....
        /*0588*/ 	.word	0xffffffff


	//   ....[28]....
        /*058c*/ 	.word	0xffffffff


	//   ....[29]....
        /*0590*/ 	.word	0xffffffff


	//   ....[30]....
        /*0594*/ 	.word	0xffffffff


	//   ....[31]....
        /*0598*/ 	.word	0xffffffff


	//   ....[32]....
        /*059c*/ 	.word	0xffffffff


	//   ....[33]....
        /*05a0*/ 	.word	0xffffffff


	//   ....[34]....
        /*05a4*/ 	.word	0xffffffff


	//   ....[35]....
        /*05a8*/ 	.word	0xffffffff


	//   ....[36]....
        /*05ac*/ 	.word	0xffffffff


	//   ....[37]....
        /*05b0*/ 	.word	0xffffffff


	//   ....[38]....
        /*05b4*/ 	.word	0xffffffff


	//   ....[39]....
        /*05b8*/ 	.word	0xffffffff


	//   ....[40]....
        /*05bc*/ 	.word	0xffffffff


	//   ....[41]....
        /*05c0*/ 	.word	0xffffffff


	//   ....[42]....
        /*05c4*/ 	.word	0xffffffff


	//   ....[43]....
        /*05c8*/ 	.word	0xffffffff


	//   ....[44]....
        /*05cc*/ 	.word	0xffffffff


	//   ....[45]....
        /*05d0*/ 	.word	0xffffffff


	//   ....[46]....
        /*05d4*/ 	.word	0xffffffff


	//   ....[47]....
        /*05d8*/ 	.word	0xffffffff


	//   ....[48]....
        /*05dc*/ 	.word	0xffffffff


	//   ....[49]....
        /*05e0*/ 	.word	0xffffffff


	//   ....[50]....
        /*05e4*/ 	.word	0xffffffff


	//   ....[51]....
        /*05e8*/ 	.word	0xffffffff


	//   ....[52]....
        /*05ec*/ 	.word	0xffffffff


	//   ....[53]....
        /*05f0*/ 	.word	0xffffffff


	//   ....[54]....
        /*05f4*/ 	.word	0xffffffff


	//   ....[55]....
        /*05f8*/ 	.word	0xffffffff


	//   ....[56]....
        /*05fc*/ 	.word	0xffffffff


	//   ....[57]....
        /*0600*/ 	.word	0xffffffff


	//   ....[58]....
        /*0604*/ 	.word	0xffffffff


	//   ....[59]....
        /*0608*/ 	.word	0xffffffff


	//   ....[60]....
        /*060c*/ 	.word	0xffffffff


	//   ....[61]....
        /*0610*/ 	.word	0xffffffff


	//   ....[62]....
        /*0614*/ 	.word	0xffffffff


	//   ....[63]....
        /*0618*/ 	.word	0xffffffff


	//   ....[64]....
        /*061c*/ 	.word	0xffffffff


	//   ....[65]....
        /*0620*/ 	.word	0xffffffff


	//   ....[66]....
        /*0624*/ 	.word	0xffffffff


	//   ....[67]....
        /*0628*/ 	.word	0xffffffff


	//   ....[68]....
        /*062c*/ 	.word	0xffffffff


	//   ....[69]....
        /*0630*/ 	.word	0xffffffff


	//   ....[70]....
        /*0634*/ 	.word	0xffffffff


	//   ....[71]....
        /*0638*/ 	.word	0xffffffff


	//   ....[72]....
        /*063c*/ 	.word	0xffffffff


	//   ....[73]....
        /*0640*/ 	.word	0xffffffff


	//   ....[74]....
        /*0644*/ 	.word	0xffffffff


	//   ....[75]....
        /*0648*/ 	.word	0xffffffff


	//   ....[76]....
        /*064c*/ 	.word	0xffffffff


	//   ....[77]....
        /*0650*/ 	.word	0xffffffff


	//   ....[78]....
        /*0654*/ 	.word	0xffffffff


	//   ....[79]....
        /*0658*/ 	.word	0xffffffff


	//   ....[80]....
        /*065c*/ 	.word	0xffffffff


	//   ....[81]....
        /*0660*/ 	.word	0xffffffff


	//   ....[82]....
        /*0664*/ 	.word	0xffffffff


	//   ....[83]....
        /*0668*/ 	.word	0xffffffff


	//   ....[84]....
        /*066c*/ 	.word	0xffffffff


	//   ....[85]....
        /*0670*/ 	.word	0xffffffff


	//   ....[86]....
        /*0674*/ 	.word	0xffffffff


	//   ....[87]....
        /*0678*/ 	.word	0xffffffff


	//   ....[88]....
        /*067c*/ 	.word	0xffffffff


	//   ....[89]....
        /*0680*/ 	.word	0xffffffff


	//   ....[90]....
        /*0684*/ 	.word	0xffffffff


	//   ....[91]....
        /*0688*/ 	.word	0x0500000f


	//   ....[92]....
        /*068c*/ 	.word	0x0500000f


	//   ....[93]....
        /*0690*/ 	.word	0x0500000f


	//   ....[94]....
        /*0694*/ 	.word	0x0500000f


	//   ....[95]....
        /*0698*/ 	.word	0x0500000f


	//   ....[96]....
        /*069c*/ 	.word	0x0500000f


	//   ....[97]....
        /*06a0*/ 	.word	0x0500000f


	//   ....[98]....
        /*06a4*/ 	.word	0x0500000f


	//   ....[99]....
        /*06a8*/ 	.word	0x0500000f


	//   ....[100]....
        /*06ac*/ 	.word	0x0500000f


	//   ....[101]....
        /*06b0*/ 	.word	0x0500000f


	//   ....[102]....
        /*06b4*/ 	.word	0x0500000f


	//   ....[103]....
        /*06b8*/ 	.word	0x0500000f


	//   ....[104]....
        /*06bc*/ 	.word	0x0500000f


	//   ....[105]....
        /*06c0*/ 	.word	0x0500000f


	//   ....[106]....
        /*06c4*/ 	.word	0x0500000f


	//   ....[107]....
        /*06c8*/ 	.word	0x0500000f


	//   ....[108]....
        /*06cc*/ 	.word	0x0500000f


	//   ....[109]....
        /*06d0*/ 	.word	0x0500000f


	//   ....[110]....
        /*06d4*/ 	.word	0x0500000f


	//   ....[111]....
        /*06d8*/ 	.word	0x0500000f


	//   ....[112]....
        /*06dc*/ 	.word	0x0500000f


	//   ....[113]....
        /*06e0*/ 	.word	0x0500000f


	//   ....[114]....
        /*06e4*/ 	.word	0x0500000f


	//   ....[115]....
        /*06e8*/ 	.word	0x0500000f


	//   ....[116]....
        /*06ec*/ 	.word	0x0500000f


	//   ....[117]....
        /*06f0*/ 	.word	0x0500000f


	//   ....[118]....
        /*06f4*/ 	.word	0x0500000f


	//   ....[119]....
        /*06f8*/ 	.word	0x0500000f


	//   ....[120]....
        /*06fc*/ 	.word	0x0500000f


	//   ....[121]....
        /*0700*/ 	.word	0x0500000f


	//   ....[122]....
        /*0704*/ 	.word	0x0500000f


	//   ....[123]....
        /*0708*/ 	.word	0x0500000f


	//   ....[124]....
        /*070c*/ 	.word	0x0500000f


	//   ....[125]....
        /*0710*/ 	.word	0x0500000f


	//----- nvinfo : EIATTR_COOP_GROUP_INSTR_OFFSETS
	.align		4
.L_997:
        /*0714*/ 	.byte	0x04, 0x28
        /*0716*/ 	.short	(.L_999 - .L_998)


	//   ....[0]....
.L_998:
        /*0718*/ 	.word	0x00000060


	//   ....[1]....
        /*071c*/ 	.word	0x00000130


	//   ....[2]....
        /*0720*/ 	.word	0x000001e0


	//   ....[3]....
        /*0724*/ 	.word	0x000003a0


	//   ....[4]....
        /*0728*/ 	.word	0x00000500


	//   ....[5]....
        /*072c*/ 	.word	0x00000620


	//   ....[6]....
        /*0730*/ 	.word	0x00000780


	//   ....[7]....
        /*0734*/ 	.word	0x00001350


	//   ....[8]....
        /*0738*/ 	.word	0x000054f0


	//   ....[9]....
        /*073c*/ 	.word	0x00005590


	//   ....[10]....
        /*0740*/ 	.word	0x00005880


	//   ....[11]....
        /*0744*/ 	.word	0x00005a50


	//   ....[12]....
        /*0748*/ 	.word	0x0000a780


	//   ....[13]....
        /*074c*/ 	.word	0x0000a7d0


	//   ....[14]....
        /*0750*/ 	.word	0x0000b320


	//   ....[15]....
        /*0754*/ 	.word	0x0000b360


	//   ....[16]....
        /*0758*/ 	.word	0x0000c830


	//   ....[17]....
        /*075c*/ 	.word	0x0000c890


	//   ....[18]....
        /*0760*/ 	.word	0x0000cd80


	//   ....[19]....
        /*0764*/ 	.word	0x0000cd90


	//   ....[20]....
        /*0768*/ 	.word	0x0000de10


	//   ....[21]....
        /*076c*/ 	.word	0x0000de50


	//   ....[22]....
        /*0770*/ 	.word	0x0000de90


	//   ....[23]....
        /*0774*/ 	.word	0x0000dec0


	//   ....[24]....
        /*0778*/ 	.word	0x0000e450


	//   ....[25]....
        /*077c*/ 	.word	0x0000e460


	//   ....[26]....
        /*0780*/ 	.word	0x0000e530


	//   ....[27]....
        /*0784*/ 	.word	0x0000e550


	//   ....[28]....
        /*0788*/ 	.word	0x0000e620


	//   ....[29]....
        /*078c*/ 	.word	0x0000e640


	//   ....[30]....
        /*0790*/ 	.word	0x0000e720


	//   ....[31]....
        /*0794*/ 	.word	0x0000e740


	//   ....[32]....
        /*0798*/ 	.word	0x0000efc0


	//   ....[33]....
        /*079c*/ 	.word	0x0000efe0


	//   ....[34]....
        /*07a0*/ 	.word	0x0000f0b0


	//   ....[35]....
        /*07a4*/ 	.word	0x0000f0d0


	//   ....[36]....
        /*07a8*/ 	.word	0x0000f1a0


	//   ....[37]....
        /*07ac*/ 	.word	0x0000f1c0


	//   ....[38]....
        /*07b0*/ 	.word	0x0000f2a0


	//   ....[39]....
        /*07b4*/ 	.word	0x0000f2c0


	//   ....[40]....
        /*07b8*/ 	.word	0x0000f400


	//   ....[41]....
        /*07bc*/ 	.word	0x0000f5f0


	//   ....[42]....
        /*07c0*/ 	.word	0x0000f620


	//   ....[43]....
        /*07c4*/ 	.word	0x0000f650


	//   ....[44]....
        /*07c8*/ 	.word	0x0000f680


	//   ....[45]....
        /*07cc*/ 	.word	0x0000f6b0


	//   ....[46]....
        /*07d0*/ 	.word	0x0000f6e0


	//   ....[47]....
        /*07d4*/ 	.word	0x0000f860


	//   ....[48]....
        /*07d8*/ 	.word	0x0000f890


	//   ....[49]....
        /*07dc*/ 	.word	0x0000f8c0


	//   ....[50]....
        /*07e0*/ 	.word	0x0000f8f0


	//   ....[51]....
        /*07e4*/ 	.word	0x0000f920


	//   ....[52]....
        /*07e8*/ 	.word	0x0000f950


	//   ....[53]....
        /*07ec*/ 	.word	0x0000f9f0


	//   ....[54]....
        /*07f0*/ 	.word	0x0000fa20


	//   ....[55]....
        /*07f4*/ 	.word	0x0000fab0


	//   ....[56]....
        /*07f8*/ 	.word	0x00010ae0


	//   ....[57]....
        /*07fc*/ 	.word	0x00011700


	//   ....[58]....
        /*0800*/ 	.word	0x00011710


	//   ....[59]....
        /*0804*/ 	.word	0x00011730


	//   ....[60]....
        /*0808*/ 	.word	0x00011770


	//   ....[61]....
        /*080c*/ 	.word	0x00011880


	//   ....[62]....
        /*0810*/ 	.word	0x00011890


	//   ....[63]....
        /*0814*/ 	.word	0x00011920


	//   ....[64]....
        /*0818*/ 	.word	0x00011930


	//   ....[65]....
        /*081c*/ 	.word	0x000119c0


	//   ....[66]....
        /*0820*/ 	.word	0x000119d0


	//   ....[67]....
        /*0824*/ 	.word	0x00011a60


	//   ....[68]....
        /*0828*/ 	.word	0x00011a70


	//   ....[69]....
        /*082c*/ 	.word	0x00011b00


	//   ....[70]....
        /*0830*/ 	.word	0x00011b10


	//   ....[71]....
        /*0834*/ 	.word	0x00011b20


	//   ....[72]....
        /*0838*/ 	.word	0x00011b30


	//   ....[73]....
        /*083c*/ 	.word	0x00014540


	//   ....[74]....
        /*0840*/ 	.word	0x000145a0


	//   ....[75]....
        /*0844*/ 	.word	0x000145d0


	//   ....[76]....
        /*0848*/ 	.word	0x00014600


	//   ....[77]....
        /*084c*/ 	.word	0x00014630


	//   ....[78]....
        /*0850*/ 	.word	0x00014660


	//   ....[79]....
        /*0854*/ 	.word	0x00014690


	//   ....[80]....
        /*0858*/ 	.word	0x000146a0


	//   ....[81]....
        /*085c*/ 	.word	0x00014830


	//   ....[82]....
        /*0860*/ 	.word	0x00014860


	//   ....[83]....
        /*0864*/ 	.word	0x00014890


	//   ....[84]....
        /*0868*/ 	.word	0x000148c0


	//   ....[85]....
        /*086c*/ 	.word	0x000148f0


	//   ....[86]....
        /*0870*/ 	.word	0x00014920


	//   ....[87]....
        /*0874*/ 	.word	0x000149e0


	//   ....[88]....
        /*0878*/ 	.word	0x00014a00


	//   ....[89]....
        /*087c*/ 	.word	0x00014a70


	//   ....[90]....
        /*0880*/ 	.word	0x00014f00


	//   ....[91]....
        /*0884*/ 	.word	0x000153e0


	//   ....[92]....
        /*0888*/ 	.word	0x000155b0


	//   ....[93]....
        /*088c*/ 	.word	0x00015600


	//   ....[94]....
        /*0890*/ 	.word	0x00015720


	//   ....[95]....
        /*0894*/ 	.word	0x00015770


	//   ....[96]....
        /*0898*/ 	.word	0x000158b0


	//   ....[97]....
        /*089c*/ 	.word	0x00015900


	//   ....[98]....
        /*08a0*/ 	.word	0x00015a20


	//   ....[99]....
        /*08a4*/ 	.word	0x00015a70


	//   ....[100]....
        /*08a8*/ 	.word	0x00015b90


	//   ....[101]....
        /*08ac*/ 	.word	0x00015be0


	//   ....[102]....
        /*08b0*/ 	.word	0x00015d00


	//   ....[103]....
        /*08b4*/ 	.word	0x00015d50


	//   ....[104]....
        /*08b8*/ 	.word	0x00015e60


	//   ....[105]....
        /*08bc*/ 	.word	0x00015eb0


	//   ....[106]....
        /*08c0*/ 	.word	0x00015fb0


	//   ....[107]....
        /*08c4*/ 	.word	0x00016000


	//   ....[108]....
        /*08c8*/ 	.word	0x00016330


	//   ....[109]....
        /*08cc*/ 	.word	0x000163d0


	//   ....[110]....
        /*08d0*/ 	.word	0x00016500


	//   ....[111]....
        /*08d4*/ 	.word	0x00016570


	//   ....[112]....
        /*08d8*/ 	.word	0x000165f0


	//   ....[113]....
        /*08dc*/ 	.word	0x00016670


	//   ....[114]....
        /*08e0*/ 	.word	0x000166f0


	//   ....[115]....
        /*08e4*/ 	.word	0x00016780


	//   ....[116]....
        /*08e8*/ 	.word	0x00016820


	//   ....[117]....
        /*08ec*/ 	.word	0x000168c0


	//   ....[118]....
        /*08f0*/ 	.word	0x00016930


	//   ....[119]....
        /*08f4*/ 	.word	0x000169a0


	//   ....[120]....
        /*08f8*/ 	.word	0x00016a10


	//   ....[121]....
        /*08fc*/ 	.word	0x00016a90


	//   ....[122]....
        /*0900*/ 	.word	0x00016b10


	//   ....[123]....
        /*0904*/ 	.word	0x00016bb0


	//   ....[124]....
        /*0908*/ 	.word	0x00016c40


	//   ....[125]....
        /*090c*/ 	.word	0x00016d70


	//----- nvinfo : EIATTR_REG_RECONFIG
	.align		4
.L_999:
        /*0910*/ 	.byte	0x01, 0x54
	.zero		2


	//----- nvinfo : EIATTR_SYSCALL_OFFSETS
	.align		4
        /*0914*/ 	.byte	0x04, 0x46
        /*0916*/ 	.short	(.L_1001 - .L_1000)


	//   ....[0]....
.L_1000:
        /*0918*/ 	.word	0x00001530


	//   ....[1]....
        /*091c*/ 	.word	0x000106c0


	//   ....[2]....
        /*0920*/ 	.word	0x00010820


	//   ....[3]....
        /*0924*/ 	.word	0x00010920


	//   ....[4]....
        /*0928*/ 	.word	0x000112c0


	//----- nvinfo : EIATTR_MBARRIER_INSTR_OFFSETS
	.align		4
.L_1001:
        /*092c*/ 	.byte	0x04, 0x39
        /*092e*/ 	.short	(.L_1003 - .L_1002)


	//   ....[0]....
.L_1002:
        /*0930*/ 	.word	0x00000250
        /*0934*/ 	.word	0x000000ff
        /*0938*/ 	.word	0x00034800
        /*093c*/ 	.short	0x0100
        /*093e*/ 	.byte	0x08
	.zero		1


	//   ....[1]....
        /*0940*/ 	.word	0x00000260
        /*0944*/ 	.word	0x000000ff
        /*0948*/ 	.word	0x00034820
        /*094c*/ 	.short	0x0100
        /*094e*/ 	.byte	0x08
	.zero		1


	//   ....[2]....
        /*0950*/ 	.word	0x00000350
        /*0954*/ 	.word	0x000000ff
        /*0958*/ 	.word	0x00034830
        /*095c*/ 	.short	0x0100
        /*095e*/ 	.byte	0x08
	.zero		1


	//   ....[3]....
        /*0960*/ 	.word	0x00000360
        /*0964*/ 	.word	0x000000ff
        /*0968*/ 	.word	0x00034840
        /*096c*/ 	.short	0x0100
        /*096e*/ 	.byte	0x08
	.zero		1


	//   ....[4]....
        /*0970*/ 	.word	0x00000370
        /*0974*/ 	.word	0x000000ff
        /*0978*/ 	.word	0x00034838
        /*097c*/ 	.short	0x0100
        /*097e*/ 	.byte	0x08
	.zero		1


	//   ....[5]....
        /*0980*/ 	.word	0x00000380
        /*0984*/ 	.word	0x000000ff
        /*0988*/ 	.word	0x00034848
        /*098c*/ 	.short	0x0100
        /*098e*/ 	.byte	0x08
	.zero		1


	//   ....[6]....
        /*0990*/ 	.word	0x000004b0
        /*0994*/ 	.word	0x000000ff
        /*0998*/ 	.word	0x00034850
        /*099c*/ 	.short	0x0100
        /*099e*/ 	.byte	0x08
	.zero		1


	//   ....[7]....
        /*09a0*/ 	.word	0x000004c0
        /*09a4*/ 	.word	0x000000ff
        /*09a8*/ 	.word	0x00034860
        /*09ac*/ 	.short	0x0100
        /*09ae*/ 	.byte	0x08
	.zero		1


	//   ....[8]....
        /*09b0*/ 	.word	0x000004d0
        /*09b4*/ 	.word	0x000000ff
        /*09b8*/ 	.word	0x00034858
        /*09bc*/ 	.short	0x0100
        /*09be*/ 	.byte	0x08
	.zero		1


	//   ....[9]....
        /*09c0*/ 	.word	0x000004e0
        /*09c4*/ 	.word	0x000000ff
        /*09c8*/ 	.word	0x00034868
        /*09cc*/ 	.short	0x0100
        /*09ce*/ 	.byte	0x08
	.zero		1


	//   ....[10]....
        /*09d0*/ 	.word	0x000005d0
        /*09d4*/ 	.word	0x000000ff
        /*09d8*/ 	.word	0x00034870
        /*09dc*/ 	.short	0x0100
        /*09de*/ 	.byte	0x06
	.zero		1


	//   ....[11]....
        /*09e0*/ 	.word	0x000005e0
        /*09e4*/ 	.word	0x000000ff
        /*09e8*/ 	.word	0x00034880
        /*09ec*/ 	.short	0x0100
        /*09ee*/ 	.byte	0x06
	.zero		1


	//   ....[12]....
        /*09f0*/ 	.word	0x000005f0
        /*09f4*/ 	.word	0x000000ff
        /*09f8*/ 	.word	0x00034878
        /*09fc*/ 	.short	0x0100
        /*09fe*/ 	.byte	0x06
	.zero		1


	//   ....[13]....
        /*0a00*/ 	.word	0x00000600
        /*0a04*/ 	.word	0x000000ff
        /*0a08*/ 	.word	0x00034888
        /*0a0c*/ 	.short	0x0100
        /*0a0e*/ 	.byte	0x06
	.zero		1


	//   ....[14]....
        /*0a10*/ 	.word	0x00000730
        /*0a14*/ 	.word	0x000000ff
        /*0a18*/ 	.word	0x00034890
        /*0a1c*/ 	.short	0x0100
        /*0a1e*/ 	.byte	0x08
	.zero		1


	//   ....[15]....
        /*0a20*/ 	.word	0x00000740
        /*0a24*/ 	.word	0x000000ff
        /*0a28*/ 	.word	0x000348a0
        /*0a2c*/ 	.short	0x0100
        /*0a2e*/ 	.byte	0x08
	.zero		1


	//   ....[16]....
        /*0a30*/ 	.word	0x00000750
        /*0a34*/ 	.word	0x000000ff
        /*0a38*/ 	.word	0x00034898
        /*0a3c*/ 	.short	0x0100
        /*0a3e*/ 	.byte	0x08
	.zero		1


	//   ....[17]....
        /*0a40*/ 	.word	0x00000760
        /*0a44*/ 	.word	0x000000ff
        /*0a48*/ 	.word	0x000348a8
        /*0a4c*/ 	.short	0x0100
        /*0a4e*/ 	.byte	0x08
	.zero		1


	//   ....[18]....
        /*0a50*/ 	.word	0x00000890
        /*0a54*/ 	.word	0x000000ff
        /*0a58*/ 	.word	0x000348b0
        /*0a5c*/ 	.short	0x0100
        /*0a5e*/ 	.byte	0x08
	.zero		1


	//   ....[19]....
        /*0a60*/ 	.word	0x000008a0
        /*0a64*/ 	.word	0x000000ff
        /*0a68*/ 	.word	0x000348c0
        /*0a6c*/ 	.short	0x0100
        /*0a6e*/ 	.byte	0x08
	.zero		1


	//   ....[20]....
        /*0a70*/ 	.word	0x000008b0
        /*0a74*/ 	.word	0x000000ff
        /*0a78*/ 	.word	0x000348b8
        /*0a7c*/ 	.short	0x0100
        /*0a7e*/ 	.byte	0x08
	.zero		1


	//   ....[21]....
        /*0a80*/ 	.word	0x000008c0
        /*0a84*/ 	.word	0x000000ff
        /*0a88*/ 	.word	0x000348c8
        /*0a8c*/ 	.short	0x0100
        /*0a8e*/ 	.byte	0x08
	.zero		1


	//   ....[22]....
        /*0a90*/ 	.word	0x000015e0
        /*0a94*/ 	.word	0x00000000
        /*0a98*/ 	.word	0x00034800
        /*0a9c*/ 	.short	0x010a
        /*0a9e*/ 	.byte	0x3f
	.zero		1


	//   ....[23]....
        /*0aa0*/ 	.word	0x00001650
        /*0aa4*/ 	.word	0x0000000a
        /*0aa8*/ 	.word	0x00034830
        /*0aac*/ 	.short	0x010a
        /*0aae*/ 	.byte	0x3f
	.zero		1


	//   ....[24]....
        /*0ab0*/ 	.word	0x000016c0
        /*0ab4*/ 	.word	0x0000000a
        /*0ab8*/ 	.word	0x00034830
        /*0abc*/ 	.short	0x010a
        /*0abe*/ 	.byte	0x3f
	.zero		1


	//   ....[25]....
        /*0ac0*/ 	.word	0x000063f0
        /*0ac4*/ 	.word	0x0000000b
        /*0ac8*/ 	.word	0x00000000
        /*0acc*/ 	.short	0x0101
        /*0ace*/ 	.byte	0x3f
	.zero		1


	//   ....[26]....
        /*0ad0*/ 	.word	0x000071a0
        /*0ad4*/ 	.word	0x00000000
        /*0ad8*/ 	.word	0x00034830
        /*0adc*/ 	.short	0x010a
        /*0ade*/ 	.byte	0x3f
	.zero		1


	//   ....[27]....
        /*0ae0*/ 	.word	0x000071e0
        /*0ae4*/ 	.word	0x00000000
        /*0ae8*/ 	.word	0x00034830
        /*0aec*/ 	.short	0x010a
        /*0aee*/ 	.byte	0x3f
	.zero		1


	//   ....[28]....
        /*0af0*/ 	.word	0x000098b0
        /*0af4*/ 	.word	0x000000ff
        /*0af8*/ 	.word	0x00034850
        /*0afc*/ 	.short	0x010a
        /*0afe*/ 	.byte	0x06
	.zero		1


	//   ....[29]....
        /*0b00*/ 	.word	0x000098f0
        /*0b04*/ 	.word	0x000000ff
        /*0b08*/ 	.word	0x00034850
        /*0b0c*/ 	.short	0x010a
        /*0b0e*/ 	.byte	0x06
	.zero		1


	//   ....[30]....
        /*0b10*/ 	.word	0x0000b990
        /*0b14*/ 	.word	0x00000080
        /*0b18*/ 	.word	0x00000000
        /*0b1c*/ 	.short	0x0101
        /*0b1e*/ 	.byte	0x3f
	.zero		1


	//   ....[31]....
        /*0b20*/ 	.word	0x0000ba20
        /*0b24*/ 	.word	0x00000082
        /*0b28*/ 	.word	0x00000000
        /*0b2c*/ 	.short	0x0101
        /*0b2e*/ 	.byte	0x3f
	.zero		1


	//   ....[32]....
        /*0b30*/ 	.word	0x0000c790
        /*0b34*/ 	.word	0x00000008
        /*0b38*/ 	.word	0x00034850
        /*0b3c*/ 	.short	0x010a
        /*0b3e*/ 	.byte	0x3f
	.zero		1


	//   ....[33]....
        /*0b40*/ 	.word	0x0000c7d0
        /*0b44*/ 	.word	0x00000008
        /*0b48*/ 	.word	0x00034850
        /*0b4c*/ 	.short	0x010a
        /*0b4e*/ 	.byte	0x3f
	.zero		1


	//   ....[34]....
        /*0b50*/ 	.word	0x0000d060
        /*0b54*/ 	.word	0x00000007
        /*0b58*/ 	.word	0x00000000
        /*0b5c*/ 	.short	0x0101
        /*0b5e*/ 	.byte	0x3f
	.zero		1


	//   ....[35]....
        /*0b60*/ 	.word	0x0000e440
        /*0b64*/ 	.word	0x0000001c
        /*0b68*/ 	.word	0x00000000
        /*0b6c*/ 	.short	0x0101
        /*0b6e*/ 	.byte	0x3f
	.zero		1


	//   ....[36]....
        /*0b70*/ 	.word	0x00010d70
        /*0b74*/ 	.word	0x00000000
        /*0b78*/ 	.word	0x00034840
        /*0b7c*/ 	.short	0x010a
        /*0b7e*/ 	.byte	0x3f
	.zero		1


	//   ....[37]....
        /*0b80*/ 	.word	0x00011c90
        /*0b84*/ 	.word	0x00000009
        /*0b88*/ 	.word	0x00034800
        /*0b8c*/ 	.short	0x0107
        /*0b8e*/ 	.byte	0x3f
	.zero		1


	//   ....[38]....
        /*0b90*/ 	.word	0x00011da0
        /*0b94*/ 	.word	0x00000002
        /*0b98*/ 	.word	0x00034800
        /*0b9c*/ 	.short	0x0101
        /*0b9e*/ 	.byte	0x3f
	.zero		1


	//   ....[39]....
        /*0ba0*/ 	.word	0x00011dc0
        /*0ba4*/ 	.word	0x00000002
        /*0ba8*/ 	.word	0x00034820
        /*0bac*/ 	.short	0x010a
        /*0bae*/ 	.byte	0x3f
	.zero		1


	//   ....[40]....
        /*0bb0*/ 	.word	0x00012150
        /*0bb4*/ 	.word	0x00000003
        /*0bb8*/ 	.word	0x00034840
        /*0bbc*/ 	.short	0x010a
        /*0bbe*/ 	.byte	0x3f
	.zero		1


	//   ....[41]....
        /*0bc0*/ 	.word	0x00012510
        /*0bc4*/ 	.word	0x00000003
        /*0bc8*/ 	.word	0x00000060
        /*0bcc*/ 	.short	0x010a
        /*0bce*/ 	.byte	0x3f
	.zero		1


	//   ....[42]....
        /*0bd0*/ 	.word	0x00012c10
        /*0bd4*/ 	.word	0x00000003
        /*0bd8*/ 	.word	0x00034840
        /*0bdc*/ 	.short	0x010a
        /*0bde*/ 	.byte	0x3f
	.zero		1


	//   ....[43]....
        /*0be0*/ 	.word	0x00012fd0
        /*0be4*/ 	.word	0x00000002
        /*0be8*/ 	.word	0x00000060
        /*0bec*/ 	.short	0x010a
        /*0bee*/ 	.byte	0x3f
	.zero		1


	//   ....[44]....
        /*0bf0*/ 	.word	0x00013600
        /*0bf4*/ 	.word	0x00000002
        /*0bf8*/ 	.word	0x00034840
        /*0bfc*/ 	.short	0x010a
        /*0bfe*/ 	.byte	0x3f
	.zero		1


	//   ....[45]....
        /*0c00*/ 	.word	0x000139c0
        /*0c04*/ 	.word	0x00000002
        /*0c08*/ 	.word	0x00000060
        /*0c0c*/ 	.short	0x010a
        /*0c0e*/ 	.byte	0x3f
	.zero		1


	//   ....[46]....
        /*0c10*/ 	.word	0x00013f80
        /*0c14*/ 	.word	0x00000002
        /*0c18*/ 	.word	0x00034860
        /*0c1c*/ 	.short	0x010a
        /*0c1e*/ 	.byte	0x3f
	.zero		1


	//   ....[47]....
        /*0c20*/ 	.word	0x00014e80
        /*0c24*/ 	.word	0x00000000
        /*0c28*/ 	.word	0x00034820
        /*0c2c*/ 	.short	0x010a
        /*0c2e*/ 	.byte	0x3f
	.zero		1


	//   ....[48]....
        /*0c30*/ 	.word	0x00015040
        /*0c34*/ 	.word	0x00000006
        /*0c38*/ 	.word	0x00000000
        /*0c3c*/ 	.short	0x010a
        /*0c3e*/ 	.byte	0x3f
	.zero		1


	//   ....[49]....
        /*0c40*/ 	.word	0x000150b0
        /*0c44*/ 	.word	0x00000007
        /*0c48*/ 	.word	0x00000000
        /*0c4c*/ 	.short	0x010a
        /*0c4e*/ 	.byte	0x3f
	.zero		1


	//   ....[50]....
        /*0c50*/ 	.word	0x00015120
        /*0c54*/ 	.word	0x00000004
        /*0c58*/ 	.word	0x00000000
        /*0c5c*/ 	.short	0x010a
        /*0c5e*/ 	.byte	0x3f
	.zero		1


	//   ....[51]....
        /*0c60*/ 	.word	0x00015150
        /*0c64*/ 	.word	0x00000003
        /*0c68*/ 	.word	0x00000000
        /*0c6c*/ 	.short	0x010a
        /*0c6e*/ 	.byte	0x3f
	.zero		1


	//   ....[52]....
        /*0c70*/ 	.word	0x000151b0
        /*0c74*/ 	.word	0x00000000
        /*0c78*/ 	.word	0x00034800
        /*0c7c*/ 	.short	0x010a
        /*0c7e*/ 	.byte	0x3f
	.zero		1


	//   ....[53]....
        /*0c80*/ 	.word	0x00015200
        /*0c84*/ 	.word	0x0000000a
        /*0c88*/ 	.word	0x00034830
        /*0c8c*/ 	.short	0x010a
        /*0c8e*/ 	.byte	0x3f
	.zero		1


	//   ....[54]....
        /*0c90*/ 	.word	0x00015250
        /*0c94*/ 	.word	0x00000000
        /*0c98*/ 	.word	0x00034830
        /*0c9c*/ 	.short	0x010a
        /*0c9e*/ 	.byte	0x3f
	.zero		1


	//   ....[55]....
        /*0ca0*/ 	.word	0x000152b0
        /*0ca4*/ 	.word	0x0000000f
        /*0ca8*/ 	.word	0x00034850
        /*0cac*/ 	.short	0x010a
        /*0cae*/ 	.byte	0x3f
	.zero		1


	//   ....[56]....
        /*0cb0*/ 	.word	0x00015300
        /*0cb4*/ 	.word	0x00000008
        /*0cb8*/ 	.word	0x00034850
        /*0cbc*/ 	.short	0x010a
        /*0cbe*/ 	.byte	0x3f
	.zero		1


	//   ....[57]....
        /*0cc0*/ 	.word	0x000154a0
        /*0cc4*/ 	.word	0x00000000
        /*0cc8*/ 	.word	0x00034840
        /*0ccc*/ 	.short	0x010a
        /*0cce*/ 	.byte	0x3f
	.zero		1


	//   ....[58]....
        /*0cd0*/ 	.word	0x00016050
        /*0cd4*/ 	.word	0x00000002
        /*0cd8*/ 	.word	0x00034820
        /*0cdc*/ 	.short	0x010a
        /*0cde*/ 	.byte	0x3f
	.zero		1


	//   ....[59]....
        /*0ce0*/ 	.word	0x000160a0
        /*0ce4*/ 	.word	0x00000003
        /*0ce8*/ 	.word	0x00034840
        /*0cec*/ 	.short	0x010a
        /*0cee*/ 	.byte	0x3f
	.zero		1


	//   ....[60]....
        /*0cf0*/ 	.word	0x000160f0
        /*0cf4*/ 	.word	0x00000003
        /*0cf8*/ 	.word	0x00000060
        /*0cfc*/ 	.short	0x010a
        /*0cfe*/ 	.byte	0x3f
	.zero		1


	//   ....[61]....
        /*0d00*/ 	.word	0x00016140
        /*0d04*/ 	.word	0x00000003
        /*0d08*/ 	.word	0x00034840
        /*0d0c*/ 	.short	0x010a
        /*0d0e*/ 	.byte	0x3f
	.zero		1


	//   ....[62]....
        /*0d10*/ 	.word	0x00016190
        /*0d14*/ 	.word	0x00000002
        /*0d18*/ 	.word	0x00000060
        /*0d1c*/ 	.short	0x010a
        /*0d1e*/ 	.byte	0x3f
	.zero		1


	//   ....[63]....
        /*0d20*/ 	.word	0x000161e0
        /*0d24*/ 	.word	0x00000002
        /*0d28*/ 	.word	0x00034840
        /*0d2c*/ 	.short	0x010a
        /*0d2e*/ 	.byte	0x3f
	.zero		1


	//   ....[64]....
        /*0d30*/ 	.word	0x00016230
        /*0d34*/ 	.word	0x00000002
        /*0d38*/ 	.word	0x00000060
        /*0d3c*/ 	.short	0x010a
        /*0d3e*/ 	.byte	0x3f
	.zero		1


	//   ....[65]....
        /*0d40*/ 	.word	0x00016280
        /*0d44*/ 	.word	0x00000002
        /*0d48*/ 	.word	0x00034860
        /*0d4c*/ 	.short	0x010a
        /*0d4e*/ 	.byte	0x3f
	.zero		1


	//   ....[66]....
        /*0d50*/ 	.word	0x00016c90
        /*0d54*/ 	.word	0x00000000
        /*0d58*/ 	.word	0x00034820
        /*0d5c*/ 	.short	0x010a
        /*0d5e*/ 	.byte	0x3f
	.zero		1


	//   ....[67]....
        /*0d60*/ 	.word	0x00016e30
        /*0d64*/ 	.word	0x00000006
        /*0d68*/ 	.word	0x00000000
        /*0d6c*/ 	.short	0x010a
        /*0d6e*/ 	.byte	0x3f
	.zero		1


	//   ....[68]....
        /*0d70*/ 	.word	0x00016e80
        /*0d74*/ 	.word	0x00000007
        /*0d78*/ 	.word	0x00000000
        /*0d7c*/ 	.short	0x010a
        /*0d7e*/ 	.byte	0x3f
	.zero		1


	//   ....[69]....
        /*0d80*/ 	.word	0x00016ed0
        /*0d84*/ 	.word	0x00000004
        /*0d88*/ 	.word	0x00000000
        /*0d8c*/ 	.short	0x010a
        /*0d8e*/ 	.byte	0x3f
	.zero		1


	//----- nvinfo : EIATTR_NUM_MBARRIERS
	.align		4
.L_1003:
        /*0d90*/ 	.byte	0x03, 0x38
        /*0d92*/ 	.short	0x0016


	//----- nvinfo : EIATTR_EXIT_INSTR_OFFSETS
	.align		4
        /*0d94*/ 	.byte	0x04, 0x1c
        /*0d96*/ 	.short	(.L_1005 - .L_1004)


	//   ....[0]....
.L_1004:
        /*0d98*/ 	.word	0x00000a60


	//   ....[1]....
        /*0d9c*/ 	.word	0x0000f3c0


	//   ....[2]....
        /*0da0*/ 	.word	0x000151a0


	//----- nvinfo : EIATTR_MAX_THREADS
	.align		4
.L_1005:
        /*0da4*/ 	.byte	0x04, 0x05
        /*0da6*/ 	.short	(.L_1007 - .L_1006)
.L_1006:
        /*0da8*/ 	.word	0x00000180
        /*0dac*/ 	.word	0x00000001
        /*0db0*/ 	.word	0x00000001


	//----- nvinfo : EIATTR_CRS_STACK_SIZE
	.align		4
.L_1007:
        /*0db4*/ 	.byte	0x04, 0x1e
        /*0db6*/ 	.short	(.L_1009 - .L_1008)
.L_1008:
        /*0db8*/ 	.word	0x00000000


	//----- nvinfo : EIATTR_CBANK_PARAM_SIZE
	.align		4
.L_1009:
        /*0dbc*/ 	.byte	0x03, 0x19
        /*0dbe*/ 	.short	0x0af0


	//----- nvinfo : EIATTR_PARAM_CBANK
	.align		4
        /*0dc0*/ 	.byte	0x04, 0x0a
        /*0dc2*/ 	.short	(.L_1011 - .L_1010)
	.align		4
.L_1010:
        /*0dc4*/ 	.word	index@(.nv.constant0._ZN7cutlass13device_kernelIN5flash11enable_sm90INS1_16FlashAttnFwdSm90INS1_25CollectiveMainloopFwdSm90ILi2EN4cute5tupleIJNS5_1CILi1EEES8_S8_EEENS6_IJNS7_ILi128EEENS7_ILi176EEESA_EEELi128ENS_6half_tEfNS_4arch4Sm90ELb0ELb0ELb1ELb1ELb0ELb0ELb0ELb1ELb1ELb1ELb0ELb0EEENS1_21CollectiveEpilogueFwdINS6_IJSA_SA_SB_EEES9_SD_SF_Li256ELb1ELb1ELb0ELb0EEENS1_36VarlenDynamicPersistentTileSchedulerILi128ELi176ELi256ELi128ELb0ELb1ELb1ELb0ELb1ELb1EEEEEEEEEvNT_6ParamsE)
        /*0dc8*/ 	.short	0x0210
        /*0dca*/ 	.short	0x0af0


	//----- nvinfo : EIATTR_SW_WAR
	.align		4
.L_1011:
        /*0dcc*/ 	.byte	0x04, 0x36
        /*0dce*/ 	.short	(.L_1013 - .L_1012)
.L_1012:
        /*0dd0*/ 	.word	0x00000008
.L_1013:


//--------------------- .nv.info._ZN7cutlass13device_kernelIN5flash11enable_sm90INS1_16FlashAttnFwdSm90INS1_25CollectiveMainloopFwdSm90ILi2EN4cute5tupleIJNS5_1CILi1EEES8_S8_EEENS6_IJNS7_ILi128EEENS7_ILi176EEESA_EEELi128ENS_6half_tEfNS_4arch4Sm90ELb0ELb0ELb1ELb1ELb0ELb1ELb0ELb1ELb1ELb1ELb0ELb0EEENS1_21CollectiveEpilogueFwdINS6_IJSA_SA_SB_EEES9_SD_SF_Li256ELb1ELb1ELb0ELb0EEENS1_36VarlenDynamicPersistentTileSchedulerILi128ELi176ELi256ELi128ELb0ELb1ELb1ELb0ELb1ELb1EEEEEEEEEvNT_6ParamsE --------------------------
	.section	.nv.info._ZN7cutlass13device_kernelIN5flash11enable_sm90INS1_16FlashAttnFwdSm90INS1_25CollectiveMainloopFwdSm90ILi2EN4cute5tupleIJNS5_1CILi1EEES8_S8_EEENS6_IJNS7_ILi128EEENS7_ILi176EEESA_EEELi128ENS_6half_tEfNS_4arch4Sm90ELb0ELb0ELb1ELb1ELb0ELb1ELb0ELb1ELb1ELb1ELb0ELb0EEENS1_21CollectiveEpilogueFwdINS6_IJSA_SA_SB_EEES9_SD_SF_Li256ELb1ELb1ELb0ELb0EEENS1_36VarlenDynamicPersistentTileSchedulerILi128ELi176ELi256ELi128ELb0ELb1ELb1ELb0ELb1ELb1EEEEEEEEEvNT_6ParamsE,"",@"SHT_CUDA_INFO"
	.sectionflags	@""
	.align	4


	//----- nvinfo : EIATTR_CUDA_API_VERSION
	.align		4
        /*0000*/ 	.byte	0x04, 0x37
        /*0002*/ 	.short	(.L_1015 - .L_1014)
.L_1014:
        /*0004*/ 	.word	0x00000082


	//----- nvinfo : EIATTR_KPARAM_INFO
	.align		4
.L_1015:
        /*0008*/ 	.byte	0x04, 0x17
        /*000a*/ 	.short	(.L_1017 - .L_1016)
.L_1016:
        /*000c*/ 	.word	0x00000000
        /*0010*/ 	.short	0x0000
        /*0012*/ 	.short	0x0070
        /*0014*/ 	.byte	0x00, 0xf0, 0x01, 0x2a


	//----- nvinfo : EIATTR_SPARSE_MMA_MASK
	.align		4
.L_1017:
        /*0018*/ 	.byte	0x03, 0x50
        /*001a*/ 	.short	0x0000


	//----- nvinfo : EIATTR_MAXREG_COUNT
	.align		4
        /*001c*/ 	.byte	0x03, 0x1b
        /*001e*/ 	.short	0x00a8


	//----- nvinfo : EIATTR_NUM_BARRIERS
	.align		4
        /*0020*/ 	.byte	0x02, 0x4c
        /*0022*/ 	.byte	0x10
	.zero		1


	//----- nvinfo : EIATTR_EXTERNS
	.align		4
        /*0024*/ 	.byte	0x04, 0x0f
        /*0026*/ 	.short	(.L_1019 - .L_1018)


	//   ....[0]....
	.align		4
.L_1018:
        /*0028*/ 	.word	index@(__assertfail)


	//----- nvinfo : EIATTR_ANNOTATIONS
	.align		4
.L_1019:
        /*002c*/ 	.byte	0x04, 0x55
        /*002e*/ 	.short	(.L_1021 - .L_1020)


	//   ....[0]....
.L_1020:
        /* <DEDUP_REMOVED lines=142> */


	//----- nvinfo : EIATTR_MERCURY_ISA_VERSION
	.align		4
.L_1021:
        /*0900*/ 	.byte	0x03, 0x5f
        /*0902*/ 	.short	0x0101


	//----- nvinfo : EIATTR_UNUSED_LOAD_BYTE_OFFSET
	.align		4
        /*0904*/ 	.byte	0x04, 0x44
        /*0906*/ 	.short	(.L_1023 - .L_1022)


	//   ....[0]....
.L_1022:
        /*0908*/ 	.word	0x00000ac0
        /*090c*/ 	.word	0x0000fff0


	//   ....[1]....
        /*0910*/ 	.word	0x0001dee0
        /*0914*/ 	.word	0x0000fff0


	//----- nvinfo : EIATTR_INT_WARP_WIDE_INSTR_OFFSETS
	.align		4
.L_1023:
        /*0918*/ 	.byte	0x04, 0x31
        /*091a*/ 	.short	(.L_1025 - .L_1024)


	//   ....[0]....
.L_1024:
        /*091c*/ 	.word	0x00000190


	//   ....[1]....
        /*0920*/ 	.word	0x000001d0


	//   ....[2]....
        /*0924*/ 	.word	0x00000240


	//   ....[3]....
        /*0928*/ 	.word	0x00022640


	//   ....[4]....
        /*092c*/ 	.word	0x000226e0


	//   ....[5]....
        /*0930*/ 	.word	0x00026040


	//   ....[6]....
        /*0934*/ 	.word	0x000260b0


	//----- nvinfo : EIATTR_COOP_GROUP_MASK_REGIDS
	.align		4
.L_1025:
        /*0938*/ 	.byte	0x04, 0x29
        /*093a*/ 	.short	(.L_1027 - .L_1026)


	//   ....[0]....
.L_1026:
        /*093c*/ 	.word	0xffffffff


	//   ....[1]....
        /*0940*/ 	.word	0xffffffff


	//   ....[2]....
        /*0944*/ 	.word	0xffffffff


	//   ....[3]....
        /*0948*/ 	.word	0xffffffff


	//   ....[4]....
        /*094c*/ 	.word	0xffffffff


	//   ....[5]....
        /*0950*/ 	.word	0xffffffff


	//   ....[6]....
        /*0954*/ 	.word	0xffffffff


	//   ....[7]....
        /*0958*/ 	.word	0xffffffff


	//   ....[8]....
        /*095c*/ 	.word	0xffffffff


	//   ....[9]....
        /*0960*/ 	.word	0xffffffff


	//   ....[10]....
        /*0964*/ 	.word	0xffffffff


	//   ....[11]....
        /*0968*/ 	.word	0xffffffff


	//   ....[12]....
        /*096c*/ 	.word	0xffffffff


	//   ....[13]....
        /*0970*/ 	.word	0xffffffff


	//   ....[14]....
        /*0974*/ 	.word	0xffffffff


	//   ....[15]....
        /*0978*/ 	.word	0xffffffff


	//   ....[16]....
        /*097c*/ 	.word	0xffffffff


	//   ....[17]....
        /*0980*/ 	.word	0xffffffff


	//   ....[18]....
        /*0984*/ 	.word	0xffffffff


	//   ....[19]....
        /*0988*/ 	.word	0xffffffff


	//   ....[20]....
        /*098c*/ 	.word	0xffffffff


	//   ....[21]....
        /*0990*/ 	.word	0xffffffff


	//   ....[22]....
        /*0994*/ 	.word	0xffffffff


	//   ....[23]....
        /*0998*/ 	.word	0xffffffff


	//   ....[24]....
        /*099c*/ 	.word	0xffffffff


	//   ....[25]....
        /*09a0*/ 	.word	0xffffffff


	//   ....[26]....
        /*09a4*/ 	.word	0xffffffff


	//   ....[27]....
        /*09a8*/ 	.word	0xffffffff


	//   ....[28]....
        /*09ac*/ 	.word	0xffffffff


	//   ....[29]....
        /*09b0*/ 	.word	0xffffffff


	//   ....[30]....
        /*09b4*/ 	.word	0xffffffff


	//   ....[31]....
        /*09b8*/ 	.word	0xffffffff


	//   ....[32]....
        /*09bc*/ 	.word	0xffffffff


	//   ....[33]....
        /*09c0*/ 	.word	0xffffffff


	//   ....[34]....
        /*09c4*/ 	.word	0xffffffff


	//   ....[35]....
        /*09c8*/ 	.word	0xffffffff


	//   ....[36]....
        /*09cc*/ 	.word	0xffffffff


	//   ....[37]....
        /*09d0*/ 	.word	0xffffffff


	//   ....[38]....
        /*09d4*/ 	.word	0xffffffff


	//   ....[39]....
        /*09d8*/ 	.word	0xffffffff


	//   ....[40]....
        /*09dc*/ 	.word	0xffffffff


	//   ....[41]....
        /*09e0*/ 	.word	0xffffffff


	//   ....[42]....
        /*09e4*/ 	.word	0xffffffff


	//   ....[43]....
        /*09e8*/ 	.word	0xffffffff


	//   ....[44]....
        /*09ec*/ 	.word	0xffffffff


	//   ....[45]....
        /*09f0*/ 	.word	0xffffffff


	//   ....[46]....
        /*09f4*/ 	.word	0xffffffff


	//   ....[47]....
        /*09f8*/ 	.word	0xffffffff


	//   ....[48]....
        /*09fc*/ 	.word	0xffffffff


	//   ....[49]....
        /*0a00*/ 	.word	0xffffffff


	//   ....[50]....
        /*0a04*/ 	.word	0xffffffff


	//   ....[51]....
        /*0a08*/ 	.word	0xffffffff


	//   ....[52]....
        /*0a0c*/ 	.word	0xffffffff


	//   ....[53]....
        /*0a10*/ 	.word	0xffffffff


	//   ....[54]....
        /*0a14*/ 	.word	0xffffffff


	//   ....[55]....
        /*0a18*/ 	.word	0xffffffff


	//   ....[56]....
        /*0a1c*/ 	.word	0xffffffff


	//   ....[57]....
        /*0a20*/ 	.word	0xffffffff


	//   ....[58]....
        /*0a24*/ 	.word	0xffffffff


	//   ....[59]....
        /*0a28*/ 	.word	0xffffffff


	//   ....[60]....
        /*0a2c*/ 	.word	0xffffffff


	//   ....[61]....
        /*0a30*/ 	.word	0xffffffff


	//   ....[62]....
        /*0a34*/ 	.word	0xffffffff


	//   ....[63]....
        /*0a38*/ 	.word	0xffffffff


	//   ....[64]....
        /*0a3c*/ 	.word	0xffffffff


	//   ....[65]....
        /*0a40*/ 	.word	0xffffffff


	//   ....[66]....
        /*0a44*/ 	.word	0xffffffff


	//   ....[67]....
        /*0a48*/ 	.word	0xffffffff


	//   ....[68]....
        /*0a4c*/ 	.word	0xffffffff


	//   ....[69]....
        /*0a50*/ 	.word	0xffffffff


	//   ....[70]....
        /*0a54*/ 	.word	0xffffffff


	//   ....[71]....
        /*0a58*/ 	.word	0xffffffff


	//   ....[72]....
        /*0a5c*/ 	.word	0xffffffff


	//   ....[73]....
        /*0a60*/ 	.word	0xffffffff


	//   ....[74]....
        /*0a64*/ 	.word	0xffffffff


	//   ....[75]....
        /*0a68*/ 	.word	0xffffffff


	//   ....[76]....
        /*0a6c*/ 	.word	0xffffffff


	//   ....[77]....
        /*0a70*/ 	.word	0xffffffff


	//   ....[78]....
        /*0a74*/ 	.word	0xffffffff


	//   ....[79]....
        /*0a78*/ 	.word	0xffffffff


	//   ....[80]....
        /*0a7c*/ 	.word	0xffffffff


	//   ....[81]....
        /*0a80*/ 	.word	0xffffffff


	//   ....[82]....
        /*0a84*/ 	.word	0xffffffff


	//   ....[83]....
        /*0a88*/ 	.word	0xffffffff


	//   ....[84]....
        /*0a8c*/ 	.word	0xffffffff


	//   ....[85]....
        /*0a90*/ 	.word	0xffffffff


	//   ....[86]....
        /*0a94*/ 	.word	0xffffffff


	//   ....[87]....
        /*0a98*/ 	.word	0xffffffff


	//   ....[88]....
        /*0a9c*/ 	.word	0xffffffff


	//   ....[89]....
        /*0aa0*/ 	.word	0xffffffff


	//   ....[90]....
        /*0aa4*/ 	.word	0xffffffff


	//   ....[91]....
        /*0aa8*/ 	.word	0xffffffff


	//   ....[92]....
        /*0aac*/ 	.word	0xffffffff


	//   ....[93]....
        /*0ab0*/ 	.word	0xffffffff


	//   ....[94]....
        /*0ab4*/ 	.word	0xffffffff


	//   ....[95]....
        /*0ab8*/ 	.word	0xffffffff


	//   ....[96]....
        /*0abc*/ 	.word	0xffffffff


	//   ....[97]....
        /*0ac0*/ 	.word	0xffffffff


	//   ....[98]....
        /*0ac4*/ 	.word	0xffffffff


	//   ....[99]....
        /*0ac8*/ 	.word	0xffffffff


	//   ....[100]....
        /*0acc*/ 	.word	0x0500000f


	//   ....[101]....
        /*0ad0*/ 	.word	0x0500000f


	//   ....[102]....
        /*0ad4*/ 	.word	0x0500000f


	//   ....[103]....
        /*0ad8*/ 	.word	0x0500000f


	//   ....[104]....
        /*0adc*/ 	.word	0x0500000f


	//   ....[105]....
        /*0ae0*/ 	.word	0x0500000f


	//   ....[106]....
        /*0ae4*/ 	.word	0x0500000f


	//   ....[107]....
        /*0ae8*/ 	.word	0x0500000f


	//   ....[108]....
        /*0aec*/ 	.word	0x0500000f


	//   ....[109]....
        /*0af0*/ 	.word	0x0500000f


	//   ....[110]....
        /*0af4*/ 	.word	0x0500000f


	//   ....[111]....
        /*0af8*/ 	.word	0x0500000f


	//   ....[112]....
        /*0afc*/ 	.word	0x0500000f


	//   ....[113]....
        /*0b00*/ 	.word	0x0500000f


	//   ....[114]....
        /*0b04*/ 	.word	0x0500000f


	//   ....[115]....
        /*0b08*/ 	.word	0x0500000f


	//   ....[116]....
        /*0b0c*/ 	.word	0x0500000f


	//   ....[117]....
        /*0b10*/ 	.word	0x0500000f


	//   ....[118]....
        /*0b14*/ 	.word	0x0500000f


	//   ....[119]....
        /*0b18*/ 	.word	0x0500000f


	//   ....[120]....
        /*0b1c*/ 	.word	0x0500000f


	//   ....[121]....
        /*0b20*/ 	.word	0x0500000f


	//   ....[122]....
        /*0b24*/ 	.word	0x0500000f


	//   ....[123]....
        /*0b28*/ 	.word	0x0500000f


	//   ....[124]....
        /*0b2c*/ 	.word	0x0500000f


	//   ....[125]....
        /*0b30*/ 	.word	0x0500000f


	//   ....[126]....
        /*0b34*/ 	.word	0x0500000f


	//   ....[127]....
        /*0b38*/ 	.word	0x0500000f


	//   ....[128]....
        /*0b3c*/ 	.word	0x0500000f


	//   ....[129]....
        /*0b40*/ 	.word	0x0500000f


	//   ....[130]....
        /*0b44*/ 	.word	0x0500000f


	//   ....[131]....
        /*0b48*/ 	.word	0x0500000f


	//   ....[132]....
        /*0b4c*/ 	.word	0x0500000f


	//   ....[133]....
        /*0b50*/ 	.word	0x0500000f


	//   ....[134]....
        /*0b54*/ 	.word	0x0500000f


	//   ....[135]....
        /*0b58*/ 	.word	0x0500000f


	//   ....[136]....
        /*0b5c*/ 	.word	0x0500000f


	//   ....[137]....
        /*0b60*/ 	.word	0x0500000f


	//   ....[138]....
        /*0b64*/ 	.word	0x0500000f


	//   ....[139]....
        /*0b68*/ 	.word	0x0500000f


	//   ....[140]....
        /*0b6c*/ 	.word	0x0500000f


	//   ....[141]....
        /*0b70*/ 	.word	0x0500000f


	//   ....[142]....
        /*0b74*/ 	.word	0x0500000f


	//   ....[143]....
        /*0b78*/ 	.word	0x0500000f


	//   ....[144]....
        /*0b7c*/ 	.word	0x0500000f


	//   ....[145]....
        /*0b80*/ 	.word	0x0500000f


	//   ....[146]....
        /*0b84*/ 	.word	0x0500000f


	//   ....[147]....
        /*0b88*/ 	.word	0x0500000f


	//   ....[148]....
        /*0b8c*/ 	.word	0x0500000f


	//   ....[149]....
        /*0b90*/ 	.word	0x0500000f


	//   ....[150]....
        /*0b94*/ 	.word	0x0500000f


	//   ....[151]....
        /*0b98*/ 	.word	0x0500000f


	//   ....[152]....
        /*0b9c*/ 	.word	0x0500000f


	//----- nvinfo : EIATTR_COOP_GROUP_INSTR_OFFSETS
	.align		4
.L_1027:
        /*0ba0*/ 	.byte	0x04, 0x28
        /*0ba2*/ 	.short	(.L_1029 - .L_1028)


	//   ....[0]....
.L_1028:
        /*0ba4*/ 	.word	0x00000070


	//   ....[1]....
        /*0ba8*/ 	.word	0x000001a0


	//   ....[2]....
        /*0bac*/ 	.word	0x000001f0


	//   ....[3]....
        /*0bb0*/ 	.word	0x00000420


	//   ....[4]....
        /*0bb4*/ 	.word	0x00000580


	//   ....[5]....
        /*0bb8*/ 	.word	0x000006a0


	//   ....[6]....
        /*0bbc*/ 	.word	0x00000800


	//   ....[7]....
        /*0bc0*/ 	.word	0x0000c5e0


	//   ....[8]....
        /*0bc4*/ 	.word	0x0000cbf0


	//   ....[9]....
        /*0bc8*/ 	.word	0x0000cc00


	//   ....[10]....
        /*0bcc*/ 	.word	0x0000cc10


	//   ....[11]....
        /*0bd0*/ 	.word	0x0000cc20


	//   ....[12]....
        /*0bd4*/ 	.word	0x0000e680


	//   ....[13]....
        /*0bd8*/ 	.word	0x0000e690


	//   ....[14]....
        /*0bdc*/ 	.word	0x0000e6a0


	//   ....[15]....
        /*0be0*/ 	.word	0x0000e6b0


	//   ....[16]....
        /*0be4*/ 	.word	0x00014de0


	//   ....[17]....
        /*0be8*/ 	.word	0x00014e00


	//   ....[18]....
        /*0bec*/ 	.word	0x00015280


	//   ....[19]....
        /*0bf0*/ 	.word	0x000152c0


	//   ....[20]....
        /*0bf4*/ 	.word	0x0001b340


	//   ....[21]....
        /*0bf8*/ 	.word	0x0001b390


	//   ....[22]....
        /*0bfc*/ 	.word	0x0001bce0


	//   ....[23]....
        /*0c00*/ 	.word	0x0001bdd0


	//   ....[24]....
        /*0c04*/ 	.word	0x0001d800


	//   ....[25]....
        /*0c08*/ 	.word	0x0001d830


	//   ....[26]....
        /*0c0c*/ 	.word	0x0001d900


	//   ....[27]....
        /*0c10*/ 	.word	0x0001d920


	//   ....[28]....
        /*0c14*/ 	.word	0x0001eab0


	//   ....[29]....
        /*0c18*/ 	.word	0x0001eaf0


	//   ....[30]....
        /*0c1c*/ 	.word	0x0001eb80


	//   ....[31]....
        /*0c20*/ 	.word	0x0001eba0


	//   ....[32]....
        /*0c24*/ 	.word	0x0001f0e0


	//   ....[33]....
        /*0c28*/ 	.word	0x0001f100


	//   ....[34]....
        /*0c2c*/ 	.word	0x0001f1d0


	//   ....[35]....
        /*0c30*/ 	.word	0x0001f1f0


	//   ....[36]....
        /*0c34*/ 	.word	0x0001f2c0


	//   ....[37]....
        /*0c38*/ 	.word	0x0001f2e0


	//   ....[38]....
        /*0c3c*/ 	.word	0x0001f3c0


	//   ....[39]....
        /*0c40*/ 	.word	0x0001f3e0


	//   ....[40]....
        /*0c44*/ 	.word	0x0001fc90


	//   ....[41]....
        /*0c48*/ 	.word	0x0001fca0


	//   ....[42]....
        /*0c4c*/ 	.word	0x0001fdc0


	//   ....[43]....
        /*0c50*/ 	.word	0x0001fdd0


	//   ....[44]....
        /*0c54*/ 	.word	0x0001fef0


	//   ....[45]....
        /*0c58*/ 	.word	0x0001ff00


	//   ....[46]....
        /*0c5c*/ 	.word	0x00020020


	//   ....[47]....
        /*0c60*/ 	.word	0x00020030


	//   ....[48]....
        /*0c64*/ 	.word	0x000201b0


	//   ....[49]....
        /*0c68*/ 	.word	0x00020390


	//   ....[50]....
        /*0c6c*/ 	.word	0x000203c0


	//   ....[51]....
        /*0c70*/ 	.word	0x000203f0


	//   ....[52]....
        /*0c74*/ 	.word	0x00020420


	//   ....[53]....
        /*0c78*/ 	.word	0x00020450


	//   ....[54]....
        /*0c7c*/ 	.word	0x00020480


	//   ....[55]....
        /*0c80*/ 	.word	0x00020600


	//   ....[56]....
        /*0c84*/ 	.word	0x00020630


	//   ....[57]....
        /*0c88*/ 	.word	0x00020660


	//   ....[58]....
        /*0c8c*/ 	.word	0x00020690


	//   ....[59]....
        /*0c90*/ 	.word	0x000206c0


	//   ....[60]....
        /*0c94*/ 	.word	0x000206f0


	//   ....[61]....
        /*0c98*/ 	.word	0x00020780


	//   ....[62]....
        /*0c9c*/ 	.word	0x000207b0


	//   ....[63]....
        /*0ca0*/ 	.word	0x00020840


	//   ....[64]....
        /*0ca4*/ 	.word	0x000214d0


	//   ....[65]....
        /*0ca8*/ 	.word	0x00022c70


	//   ....[66]....
        /*0cac*/ 	.word	0x000238e0


	//   ....[67]....
        /*0cb0*/ 	.word	0x00023900


	//   ....[68]....
        /*0cb4*/ 	.word	0x000239a0


	//   ....[69]....
        /*0cb8*/ 	.word	0x000239b0


	//   ....[70]....
        /*0cbc*/ 	.word	0x00023a40


	//   ....[71]....
        /*0cc0*/ 	.word	0x00023a50


	//   ....[72]....
        /*0cc4*/ 	.word	0x00023ae0


	//   ....[73]....
        /*0cc8*/ 	.word	0x00023af0


	//   ....[74]....
        /*0ccc*/ 	.word	0x00023b80


	//   ....[75]....
        /*0cd0*/ 	.word	0x00023b90


	//   ....[76]....
        /*0cd4*/ 	.word	0x00023c20


	//   ....[77]....
        /*0cd8*/ 	.word	0x00023c30


	//   ....[78]....
        /*0cdc*/ 	.word	0x00023cc0


	//   ....[79]....
        /*0ce0*/ 	.word	0x00023cd0


	//   ....[80]....
        /*0ce4*/ 	.word	0x00023d20


	//   ....[81]....
        /*0ce8*/ 	.word	0x00023d50


	//   ....[82]....
        /*0cec*/ 	.word	0x000267d0


	//   ....[83]....
        /*0cf0*/ 	.word	0x00026820


	//   ....[84]....
        /*0cf4*/ 	.word	0x00026850


	//   ....[85]....
        /*0cf8*/ 	.word	0x00026880


	//   ....[86]....
        /*0cfc*/ 	.word	0x000268b0


	//   ....[87]....
        /*0d00*/ 	.word	0x000268e0


	//   ....[88]....
        /*0d04*/ 	.word	0x00026910


	//   ....[89]....
        /*0d08*/ 	.word	0x00026920


	//   ....[90]....
        /*0d0c*/ 	.word	0x00026ab0


	//   ....[91]....
        /*0d10*/ 	.word	0x00026af0


	//   ....[92]....
        /*0d14*/ 	.word	0x00026b20


	//   ....[93]....
        /*0d18*/ 	.word	0x00026b50


	//   ....[94]....
        /*0d1c*/ 	.word	0x00026b80


	//   ....[95]....
        /*0d20*/ 	.word	0x00026bb0


	//   ....[96]....
        /*0d24*/ 	.word	0x00026c70


	//   ....[97]....
        /*0d28*/ 	.word	0x00026c90


	//   ....[98]....
        /*0d2c*/ 	.word	0x00026d00


	//   ....[99]....
        /*0d30*/ 	.word	0x00027180


	//   ....[100]....
        /*0d34*/ 	.word	0x00027610


	//   ....[101]....
        /*0d38*/ 	.word	0x000276c0


	//   ....[102]....
        /*0d3c*/ 	.word	0x00027750


	//   ....[103]....
        /*0d40*/ 	.word	0x000277a0


	//   ....[104]....
        /*0d44*/ 	.word	0x000277f0


	//   ....[105]....
        /*0d48*/ 	.word	0x000278d0


	//   ....[106]....
        /*0d4c*/ 	.word	0x00027960


	//   ....[107]....
        /*0d50*/ 	.word	0x000279b0


	//   ....[108]....
        /*0d54*/ 	.word	0x00027a00


	//   ....[109]....
        /*0d58*/ 	.word	0x00027c10


	//   ....[110]....
        /*0d5c*/ 	.word	0x00027c60


	//   ....[111]....
        /*0d60*/ 	.word	0x00027cf0


	//   ....[112]....
        /*0d64*/ 	.word	0x00027d80


	//   ....[113]....
        /*0d68*/ 	.word	0x00027e10


	//   ....[114]....
        /*0d6c*/ 	.word	0x00027ea0


	//   ....[115]....
        /*0d70*/ 	.word	0x00027f30


	//   ....[116]....
        /*0d74*/ 	.word	0x00027fc0


	//   ....[117]....
        /*0d78*/ 	.word	0x00028080


	//   ....[118]....
        /*0d7c*/ 	.word	0x00028380


	//   ....[119]....
        /*0d80*/ 	.word	0x00028530


	//   ....[120]....
        /*0d84*/ 	.word	0x00028580


	//   ....[121]....
        /*0d88*/ 	.word	0x000286a0


	//   ....[122]....
        /*0d8c*/ 	.word	0x000286f0


	//   ....[123]....
        /*0d90*/ 	.word	0x00028810


	//   ....[124]....
        /*0d94*/ 	.word	0x00028860


	//   ....[125]....
        /*0d98*/ 	.word	0x00028980


	//   ....[126]....
        /*0d9c*/ 	.word	0x000289d0


	//   ....[127]....
        /*0da0*/ 	.word	0x00028af0


	//   ....[128]....
        /*0da4*/ 	.word	0x00028b40


	//   ....[129]....
        /*0da8*/ 	.word	0x00028c60


	//   ....[130]....
        /*0dac*/ 	.word	0x00028cb0


	//   ....[131]....
        /*0db0*/ 	.word	0x00028dd0


	//   ....[132]....
        /*0db4*/ 	.word	0x00028e20


	//   ....[133]....
        /*0db8*/ 	.word	0x00028f20


	//   ....[134]....
        /*0dbc*/ 	.word	0x00028f70


	//   ....[135]....
        /*0dc0*/ 	.word	0x000292a0


	//   ....[136]....
        /*0dc4*/ 	.word	0x00029350


	//   ....[137]....
        /*0dc8*/ 	.word	0x00029460


	//   ....[138]....
        /*0dcc*/ 	.word	0x000294f0


	//   ....[139]....
        /*0dd0*/ 	.word	0x00029570


	//   ....[140]....
        /*0dd4*/ 	.word	0x000295f0


	//   ....[141]....
        /*0dd8*/ 	.word	0x00029670


	//   ....[142]....
        /*0ddc*/ 	.word	0x00029700


	//   ....[143]....
        /*0de0*/ 	.word	0x000297a0


	//   ....[144]....
        /*0de4*/ 	.word	0x00029860


	//   ....[145]....
        /*0de8*/ 	.word	0x000298e0


	//   ....[146]....
        /*0dec*/ 	.word	0x00029960


	//   ....[147]....
        /*0df0*/ 	.word	0x000299e0


	//   ....[148]....
        /*0df4*/ 	.word	0x00029a70


	//   ....[149]....
        /*0df8*/ 	.word	0x00029af0


	//   ....[150]....
        /*0dfc*/ 	.word	0x00029b90


	//   ....[151]....
        /*0e00*/ 	.word	0x00029c20


	//   ....[152]....
        /*0e04*/ 	.word	0x00029d50


	//----- nvinfo : EIATTR_REG_RECONFIG
	.align		4
.L_1029:
        /*0e08*/ 	.byte	0x01, 0x54
	.zero		2


	//----- nvinfo : EIATTR_SYSCALL_OFFSETS
	.align		4
        /*0e0c*/ 	.byte	0x04, 0x46
        /*0e0e*/ 	.short	(.L_1031 - .L_1030)


	//   ....[0]....
.L_1030:
        /*0e10*/ 	.word	0x00001ba0


	//   ....[1]....
        /*0e14*/ 	.word	0x00001cf0


	//   ....[2]....
        /*0e18*/ 	.word	0x0000c7b0


	//   ....[3]....
        /*0e1c*/ 	.word	0x0000cb40


	//   ....[4]....
        /*0e20*/ 	.word	0x00022850


	//   ....[5]....
        /*0e24*/ 	.word	0x000229b0


	//   ....[6]....
        /*0e28*/ 	.word	0x00022ab0


	//   ....[7]....
        /*0e2c*/ 	.word	0x00023470


	//----- nvinfo : EIATTR_MBARRIER_INSTR_OFFSETS
	.align		4
.L_1031:
        /*0e30*/ 	.byte	0x04, 0x39
        /*0e32*/ 	.short	(.L_1033 - .L_1032)


	//   ....[0]....
.L_1032:
        /*0e34*/ 	.word	0x000002d0
        /*0e38*/ 	.word	0x000000ff
        /*0e3c*/ 	.word	0x00034800
        /*0e40*/ 	.short	0x0100
        /*0e42*/ 	.byte	0x08
	.zero		1


	//   ....[1]....
        /*0e44*/ 	.word	0x000002e0
        /*0e48*/ 	.word	0x000000ff
        /*0e4c*/ 	.word	0x00034820
        /*0e50*/ 	.short	0x0100
        /*0e52*/ 	.byte	0x08
	.zero		1


	//   ....[2]....
        /*0e54*/ 	.word	0x000003d0
        /*0e58*/ 	.word	0x000000ff
        /*0e5c*/ 	.word	0x00034830
        /*0e60*/ 	.short	0x0100
        /*0e62*/ 	.byte	0x08
	.zero		1


	//   ....[3]....
        /*0e64*/ 	.word	0x000003e0
        /*0e68*/ 	.word	0x000000ff
        /*0e6c*/ 	.word	0x00034840
        /*0e70*/ 	.short	0x0100
        /*0e72*/ 	.byte	0x08
	.zero		1


	//   ....[4]....
        /*0e74*/ 	.word	0x000003f0
        /*0e78*/ 	.word	0x000000ff
        /*0e7c*/ 	.word	0x00034838
        /*0e80*/ 	.short	0x0100
        /*0e82*/ 	.byte	0x08
	.zero		1


	//   ....[5]....
        /*0e84*/ 	.word	0x00000400
        /*0e88*/ 	.word	0x000000ff
        /*0e8c*/ 	.word	0x00034848
        /*0e90*/ 	.short	0x0100
        /*0e92*/ 	.byte	0x08
	.zero		1


	//   ....[6]....
        /*0e94*/ 	.word	0x00000530
        /*0e98*/ 	.word	0x000000ff
        /*0e9c*/ 	.word	0x00034850
        /*0ea0*/ 	.short	0x0100
        /*0ea2*/ 	.byte	0x08
	.zero		1


	//   ....[7]....
        /*0ea4*/ 	.word	0x00000540
        /*0ea8*/ 	.word	0x000000ff
        /*0eac*/ 	.word	0x00034860
        /*0eb0*/ 	.short	0x0100
        /*0eb2*/ 	.byte	0x08
	.zero		1


	//   ....[8]....
        /*0eb4*/ 	.word	0x00000550
        /*0eb8*/ 	.word	0x000000ff
        /*0ebc*/ 	.word	0x00034858
        /*0ec0*/ 	.short	0x0100
        /*0ec2*/ 	.byte	0x08
	.zero		1


	//   ....[9]....
        /*0ec4*/ 	.word	0x00000560
        /*0ec8*/ 	.word	0x000000ff
        /*0ecc*/ 	.word	0x00034868
        /*0ed0*/ 	.short	0x0100
        /*0ed2*/ 	.byte	0x08
	.zero		1


	//   ....[10]....
        /*0ed4*/ 	.word	0x00000650
        /*0ed8*/ 	.word	0x000000ff
        /*0edc*/ 	.word	0x00034870
        /*0ee0*/ 	.short	0x0100
        /*0ee2*/ 	.byte	0x06
	.zero		1


	//   ....[11]....
        /*0ee4*/ 	.word	0x00000660
        /*0ee8*/ 	.word	0x000000ff
        /*0eec*/ 	.word	0x00034880
        /*0ef0*/ 	.short	0x0100
        /*0ef2*/ 	.byte	0x06
	.zero		1


	//   ....[12]....
        /*0ef4*/ 	.word	0x00000670
        /*0ef8*/ 	.word	0x000000ff
        /*0efc*/ 	.word	0x00034878
        /*0f00*/ 	.short	0x0100
        /*0f02*/ 	.byte	0x06
	.zero		1


	//   ....[13]....
        /*0f04*/ 	.word	0x00000680
        /*0f08*/ 	.word	0x000000ff
        /*0f0c*/ 	.word	0x00034888
        /*0f10*/ 	.short	0x0100
        /*0f12*/ 	.byte	0x06
	.zero		1


	//   ....[14]....
        /*0f14*/ 	.word	0x000007b0
        /*0f18*/ 	.word	0x000000ff
        /*0f1c*/ 	.word	0x00034890
        /*0f20*/ 	.short	0x0100
        /*0f22*/ 	.byte	0x08
	.zero		1


	//   ....[15]....
        /*0f24*/ 	.word	0x000007c0
        /*0f28*/ 	.word	0x000000ff
        /*0f2c*/ 	.word	0x000348a0
        /*0f30*/ 	.short	0x0100
        /*0f32*/ 	.byte	0x08
	.zero		1


	//   ....[16]....
        /*0f34*/ 	.word	0x000007d0
        /*0f38*/ 	.word	0x000000ff
        /*0f3c*/ 	.word	0x00034898
        /*0f40*/ 	.short	0x0100
        /*0f42*/ 	.byte	0x08
	.zero		1


	//   ....[17]....
        /*0f44*/ 	.word	0x000007e0
        /*0f48*/ 	.word	0x000000ff
        /*0f4c*/ 	.word	0x000348a8
        /*0f50*/ 	.short	0x0100
        /*0f52*/ 	.byte	0x08
	.zero		1


	//   ....[18]....
        /*0f54*/ 	.word	0x00000910
        /*0f58*/ 	.word	0x000000ff
        /*0f5c*/ 	.word	0x000348b0
        /*0f60*/ 	.short	0x0100
        /*0f62*/ 	.byte	0x08
	.zero		1


	//   ....[19]....
        /*0f64*/ 	.word	0x00000920
        /*0f68*/ 	.word	0x000000ff
        /*0f6c*/ 	.word	0x000348c0
        /*0f70*/ 	.short	0x0100
        /*0f72*/ 	.byte	0x08
	.zero		1


	//   ....[20]....
        /*0f74*/ 	.word	0x00000930
        /*0f78*/ 	.word	0x000000ff
        /*0f7c*/ 	.word	0x000348b8
        /*0f80*/ 	.short	0x0100
        /*0f82*/ 	.byte	0x08
	.zero		1


	//   ....[21]....
        /*0f84*/ 	.word	0x00000940
        /*0f88*/ 	.word	0x000000ff
        /*0f8c*/ 	.word	0x000348c8
        /*0f90*/ 	.short	0x0100
        /*0f92*/ 	.byte	0x08
	.zero		1


	//   ....[22]....
        /*0f94*/ 	.word	0x00003ef0
        /*0f98*/ 	.word	0x00000003
        /*0f9c*/ 	.word	0x00034890
        /*0fa0*/ 	.short	0x010a
        /*0fa2*/ 	.byte	0x3f
	.zero		1


	//   ....[23]....
        /*0fa4*/ 	.word	0x00007960
        /*0fa8*/ 	.word	0x00000003
        /*0fac*/ 	.word	0x00034890
        /*0fb0*/ 	.short	0x010a
        /*0fb2*/ 	.byte	0x3f
	.zero		1


	//   ....[24]....
        /*0fb4*/ 	.word	0x0000ae90
        /*0fb8*/ 	.word	0x00000003
        /*0fbc*/ 	.word	0x00034890
        /*0fc0*/ 	.short	0x010a
        /*0fc2*/ 	.byte	0x3f
	.zero		1


	//   ....[25]....
        /*0fc4*/ 	.word	0x0000b860
        /*0fc8*/ 	.word	0x0000002c
        /*0fcc*/ 	.word	0x00000000
        /*0fd0*/ 	.short	0x0101
        /*0fd2*/ 	.byte	0x3f
	.zero		1


	//   ....[26]....
        /*0fd4*/ 	.word	0x0000b8a0
        /*0fd8*/ 	.word	0x00000003
        /*0fdc*/ 	.word	0x000348b0
        /*0fe0*/ 	.short	0x010a
        /*0fe2*/ 	.byte	0x3f
	.zero		1


	//   ....[27]....
        /*0fe4*/ 	.word	0x0000c200
        /*0fe8*/ 	.word	0x00000003
        /*0fec*/ 	.word	0x00000000
        /*0ff0*/ 	.short	0x0101
        /*0ff2*/ 	.byte	0x3f
	.zero		1


	//   ....[28]....
        /*0ff4*/ 	.word	0x0000c840
        /*0ff8*/ 	.word	0x00000002
        /*0ffc*/ 	.word	0x00034800
        /*1000*/ 	.short	0x010a
        /*1002*/ 	.byte	0x3f
	.zero		1


	//   ....[29]....
        /*1004*/ 	.word	0x0000c890
        /*1008*/ 	.word	0x00000002
        /*100c*/ 	.word	0x00034800
        /*1010*/ 	.short	0x010a
        /*1012*/ 	.byte	0x3f
	.zero		1


	//   ....[30]....
        /*1014*/ 	.word	0x0000cea0
        /*1018*/ 	.word	0x00000002
        /*101c*/ 	.word	0x00034800
        /*1020*/ 	.short	0x010a
        /*1022*/ 	.byte	0x3f
	.zero		1


	//   ....[31]....
        /*1024*/ 	.word	0x0000e910
        /*1028*/ 	.word	0x00000002
        /*102c*/ 	.word	0x00034800
        /*1030*/ 	.short	0x010a
        /*1032*/ 	.byte	0x3f
	.zero		1


	//   ....[32]....
        /*1034*/ 	.word	0x000105e0
        /*1038*/ 	.word	0x00000000
        /*103c*/ 	.word	0x00034830
        /*1040*/ 	.short	0x010a
        /*1042*/ 	.byte	0x3f
	.zero		1


	//   ....[33]....
        /*1044*/ 	.word	0x00010660
        /*1048*/ 	.word	0x00000000
        /*104c*/ 	.word	0x00034830
        /*1050*/ 	.short	0x010a
        /*1052*/ 	.byte	0x3f
	.zero		1


	//   ....[34]....
        /*1054*/ 	.word	0x00015a40
        /*1058*/ 	.word	0x00000003
        /*105c*/ 	.word	0x00000000
        /*1060*/ 	.short	0x0101
        /*1062*/ 	.byte	0x3f
	.zero		1


	//   ....[35]....
        /*1064*/ 	.word	0x00016d40
        /*1068*/ 	.word	0x00000008
        /*106c*/ 	.word	0x00034830
        /*1070*/ 	.short	0x010a
        /*1072*/ 	.byte	0x3f
	.zero		1


	//   ....[36]....
        /*1074*/ 	.word	0x00016d90
        /*1078*/ 	.word	0x00000008
        /*107c*/ 	.word	0x00034830
        /*1080*/ 	.short	0x010a
        /*1082*/ 	.byte	0x3f
	.zero		1


	//   ....[37]....
        /*1084*/ 	.word	0x0001a280
        /*1088*/ 	.word	0x00000008
        /*108c*/ 	.word	0x00034850
        /*1090*/ 	.short	0x010a
        /*1092*/ 	.byte	0x3f
	.zero		1


	//   ....[38]....
        /*1094*/ 	.word	0x0001a2c0
        /*1098*/ 	.word	0x00000008
        /*109c*/ 	.word	0x00034850
        /*10a0*/ 	.short	0x010a
        /*10a2*/ 	.byte	0x3f
	.zero		1


	//   ....[39]....
        /*10a4*/ 	.word	0x0001c5b0
        /*10a8*/ 	.word	0x00000082
        /*10ac*/ 	.word	0x00000000
        /*10b0*/ 	.short	0x0101
        /*10b2*/ 	.byte	0x3f
	.zero		1


	//   ....[40]....
        /*10b4*/ 	.word	0x0001c630
        /*10b8*/ 	.word	0x0000000b
        /*10bc*/ 	.word	0x00000000
        /*10c0*/ 	.short	0x0101
        /*10c2*/ 	.byte	0x3f
	.zero		1


	//   ....[41]....
        /*10c4*/ 	.word	0x0001d280
        /*10c8*/ 	.word	0x0000000a
        /*10cc*/ 	.word	0x00034850
        /*10d0*/ 	.short	0x010a
        /*10d2*/ 	.byte	0x3f
	.zero		1


	//   ....[42]....
        /*10d4*/ 	.word	0x0001d300
        /*10d8*/ 	.word	0x0000000a
        /*10dc*/ 	.word	0x00034850
        /*10e0*/ 	.short	0x010a
        /*10e2*/ 	.byte	0x3f
	.zero		1


	//   ....[43]....
        /*10e4*/ 	.word	0x0001dba0
        /*10e8*/ 	.word	0x0000000a
        /*10ec*/ 	.word	0x00000000
        /*10f0*/ 	.short	0x0101
        /*10f2*/ 	.byte	0x3f
	.zero		1


	//   ....[44]....
        /*10f4*/ 	.word	0x0001f0f0
        /*10f8*/ 	.word	0x00000000
        /*10fc*/ 	.word	0x00000000
        /*1100*/ 	.short	0x0101
        /*1102*/ 	.byte	0x3f
	.zero		1


	//   ....[45]....
        /*1104*/ 	.word	0x000215c0
        /*1108*/ 	.word	0x00000004
        /*110c*/ 	.word	0x00034820
        /*1110*/ 	.short	0x010a
        /*1112*/ 	.byte	0x3f
	.zero		1


	//   ....[46]....
        /*1114*/ 	.word	0x000216a0
        /*1118*/ 	.word	0x00000005
        /*111c*/ 	.word	0x000348a0
        /*1120*/ 	.short	0x010a
        /*1122*/ 	.byte	0x3f
	.zero		1


	//   ....[47]....
        /*1124*/ 	.word	0x000219e0
        /*1128*/ 	.word	0x00000005
        /*112c*/ 	.word	0x000348c0
        /*1130*/ 	.short	0x010a
        /*1132*/ 	.byte	0x3f
	.zero		1


	//   ....[48]....
        /*1134*/ 	.word	0x00021e80
        /*1138*/ 	.word	0x00000006
        /*113c*/ 	.word	0x000348a0
        /*1140*/ 	.short	0x010a
        /*1142*/ 	.byte	0x3f
	.zero		1


	//   ....[49]....
        /*1144*/ 	.word	0x000221b0
        /*1148*/ 	.word	0x00000006
        /*114c*/ 	.word	0x000348c0
        /*1150*/ 	.short	0x010a
        /*1152*/ 	.byte	0x3f
	.zero		1


	//   ....[50]....
        /*1154*/ 	.word	0x00022f20
        /*1158*/ 	.word	0x00000000
        /*115c*/ 	.word	0x00034840
        /*1160*/ 	.short	0x010a
        /*1162*/ 	.byte	0x3f
	.zero		1


	//   ....[51]....
        /*1164*/ 	.word	0x00023e50
        /*1168*/ 	.word	0x00000008
        /*116c*/ 	.word	0x00034800
        /*1170*/ 	.short	0x0107
        /*1172*/ 	.byte	0x3f
	.zero		1


	//   ....[52]....
        /*1174*/ 	.word	0x00023f50
        /*1178*/ 	.word	0x00000002
        /*117c*/ 	.word	0x00034800
        /*1180*/ 	.short	0x0101
        /*1182*/ 	.byte	0x3f
	.zero		1


	//   ....[53]....
        /*1184*/ 	.word	0x00023f70
        /*1188*/ 	.word	0x00000002
        /*118c*/ 	.word	0x00034820
        /*1190*/ 	.short	0x010a
        /*1192*/ 	.byte	0x3f
	.zero		1


	//   ....[54]....
        /*1194*/ 	.word	0x00024300
        /*1198*/ 	.word	0x00000003
        /*119c*/ 	.word	0x00034840
        /*11a0*/ 	.short	0x010a
        /*11a2*/ 	.byte	0x3f
	.zero		1


	//   ....[55]....
        /*11a4*/ 	.word	0x000246c0
        /*11a8*/ 	.word	0x00000002
        /*11ac*/ 	.word	0x00034860
        /*11b0*/ 	.short	0x010a
        /*11b2*/ 	.byte	0x3f
	.zero		1


	//   ....[56]....
        /*11b4*/ 	.word	0x00024de0
        /*11b8*/ 	.word	0x00000003
        /*11bc*/ 	.word	0x00034840
        /*11c0*/ 	.short	0x010a
        /*11c2*/ 	.byte	0x3f
	.zero		1


	//   ....[57]....
        /*11c4*/ 	.word	0x000251a0
        /*11c8*/ 	.word	0x00000002
        /*11cc*/ 	.word	0x00034860
        /*11d0*/ 	.short	0x010a
        /*11d2*/ 	.byte	0x3f
	.zero		1


	//   ....[58]....
        /*11d4*/ 	.word	0x00025810
        /*11d8*/ 	.word	0x00000003
        /*11dc*/ 	.word	0x00034840
        /*11e0*/ 	.short	0x010a
        /*11e2*/ 	.byte	0x3f
	.zero		1


	//   ....[59]....
        /*11e4*/ 	.word	0x00025bc0
        /*11e8*/ 	.word	0x00000002
        /*11ec*/ 	.word	0x00034860
        /*11f0*/ 	.short	0x010a
        /*11f2*/ 	.byte	0x3f
	.zero		1


	//   ....[60]....
        /*11f4*/ 	.word	0x000261b0
        /*11f8*/ 	.word	0x00000002
        /*11fc*/ 	.word	0x00034860
        /*1200*/ 	.short	0x010a
        /*1202*/ 	.byte	0x3f
	.zero		1


	//   ....[61]....
        /*1204*/ 	.word	0x00027100
        /*1208*/ 	.word	0x00000000
        /*120c*/ 	.word	0x00034820
        /*1210*/ 	.short	0x010a
        /*1212*/ 	.byte	0x3f
	.zero		1


	//   ....[62]....
        /*1214*/ 	.word	0x000272b0
        /*1218*/ 	.word	0x00000006
        /*121c*/ 	.word	0x00000000
        /*1220*/ 	.short	0x010a
        /*1222*/ 	.byte	0x3f
	.zero		1


	//   ....[63]....
        /*1224*/ 	.word	0x00027320
        /*1228*/ 	.word	0x00000007
        /*122c*/ 	.word	0x00000000
        /*1230*/ 	.short	0x010a
        /*1232*/ 	.byte	0x3f
	.zero		1


	//   ....[64]....
        /*1234*/ 	.word	0x00027390
        /*1238*/ 	.word	0x00000004
        /*123c*/ 	.word	0x00000000
        /*1240*/ 	.short	0x010a
        /*1242*/ 	.byte	0x3f
	.zero		1


	//   ....[65]....
        /*1244*/ 	.word	0x000273c0
        /*1248*/ 	.word	0x00000003
        /*124c*/ 	.word	0x00000000
        /*1250*/ 	.short	0x010a
        /*1252*/ 	.byte	0x3f
	.zero		1


	//   ....[66]....
        /*1254*/ 	.word	0x00027420
        /*1258*/ 	.word	0x00000003
        /*125c*/ 	.word	0x00034890
        /*1260*/ 	.short	0x010a
        /*1262*/ 	.byte	0x3f
	.zero		1


	//   ....[67]....
        /*1264*/ 	.word	0x00027470
        /*1268*/ 	.word	0x00000003
        /*126c*/ 	.word	0x00034890
        /*1270*/ 	.short	0x010a
        /*1272*/ 	.byte	0x3f
	.zero		1


	//   ....[68]....
        /*1274*/ 	.word	0x000274c0
        /*1278*/ 	.word	0x00000003
        /*127c*/ 	.word	0x00034890
        /*1280*/ 	.short	0x010a
        /*1282*/ 	.byte	0x3f
	.zero		1


	//   ....[69]....
        /*1284*/ 	.word	0x00027510
        /*1288*/ 	.word	0x00000003
        /*128c*/ 	.word	0x000348b0
        /*1290*/ 	.short	0x010a
        /*1292*/ 	.byte	0x3f
	.zero		1


	//   ....[70]....
        /*1294*/ 	.word	0x00027820
        /*1298*/ 	.word	0x00000002
        /*129c*/ 	.word	0x00034800
        /*12a0*/ 	.short	0x010a
        /*12a2*/ 	.byte	0x3f
	.zero		1


	//   ....[71]....
        /*12a4*/ 	.word	0x00027a30
        /*12a8*/ 	.word	0x00000002
        /*12ac*/ 	.word	0x00034800
        /*12b0*/ 	.short	0x010a
        /*12b2*/ 	.byte	0x3f
	.zero		1


	//   ....[72]....
        /*12b4*/ 	.word	0x00027a80
        /*12b8*/ 	.word	0x00000000
        /*12bc*/ 	.word	0x00034830
        /*12c0*/ 	.short	0x010a
        /*12c2*/ 	.byte	0x3f
	.zero		1


	//   ....[73]....
        /*12c4*/ 	.word	0x00027ad0
        /*12c8*/ 	.word	0x00000008
        /*12cc*/ 	.word	0x00034830
        /*12d0*/ 	.short	0x010a
        /*12d2*/ 	.byte	0x3f
	.zero		1


	//   ....[74]....
        /*12d4*/ 	.word	0x00027b20
        /*12d8*/ 	.word	0x00000008
        /*12dc*/ 	.word	0x00034850
        /*12e0*/ 	.short	0x010a
        /*12e2*/ 	.byte	0x3f
	.zero		1


	//   ....[75]....
        /*12e4*/ 	.word	0x00027b70
        /*12e8*/ 	.word	0x0000000a
        /*12ec*/ 	.word	0x00034850
        /*12f0*/ 	.short	0x010a
        /*12f2*/ 	.byte	0x3f
	.zero		1


	//   ....[76]....
        /*12f4*/ 	.word	0x00028160
        /*12f8*/ 	.word	0x00000003
        /*12fc*/ 	.word	0x00034820
        /*1300*/ 	.short	0x010a
        /*1302*/ 	.byte	0x3f
	.zero		1


	//   ....[77]....
        /*1304*/ 	.word	0x000281b0
        /*1308*/ 	.word	0x00000005
        /*130c*/ 	.word	0x000348a0
        /*1310*/ 	.short	0x010a
        /*1312*/ 	.byte	0x3f
	.zero		1


	//   ....[78]....
        /*1314*/ 	.word	0x00028200
        /*1318*/ 	.word	0x00000005
        /*131c*/ 	.word	0x000348c0
        /*1320*/ 	.short	0x010a
        /*1322*/ 	.byte	0x3f
	.zero		1


	//   ....[79]....
        /*1324*/ 	.word	0x00028250
        /*1328*/ 	.word	0x00000006
        /*132c*/ 	.word	0x000348a0
        /*1330*/ 	.short	0x010a
        /*1332*/ 	.byte	0x3f
	.zero		1


	//   ....[80]....
        /*1334*/ 	.word	0x000282a0
        /*1338*/ 	.word	0x00000006
        /*133c*/ 	.word	0x000348c0
        /*1340*/ 	.short	0x010a
        /*1342*/ 	.byte	0x3f
	.zero		1


	//   ....[81]....
        /*1344*/ 	.word	0x00028440
        /*1348*/ 	.word	0x00000000
        /*134c*/ 	.word	0x00034840
        /*1350*/ 	.short	0x010a
        /*1352*/ 	.byte	0x3f
	.zero		1


	//   ....[82]....
        /*1354*/ 	.word	0x00028fc0
        /*1358*/ 	.word	0x00000002
        /*135c*/ 	.word	0x00034820
        /*1360*/ 	.short	0x010a
        /*1362*/ 	.byte	0x3f
	.zero		1


	//   ....[83]....
        /*1364*/ 	.word	0x00029010
        /*1368*/ 	.word	0x00000003
        /*136c*/ 	.word	0x00034840
        /*1370*/ 	.short	0x010a
        /*1372*/ 	.byte	0x3f
	.zero		1


	//   ....[84]....
        /*1374*/ 	.word	0x00029060
        /*1378*/ 	.word	0x00000002
        /*137c*/ 	.word	0x00034860
        /*1380*/ 	.short	0x010a
        /*1382*/ 	.byte	0x3f
	.zero		1


	//   ....[85]....
        /*1384*/ 	.word	0x000290b0
        /*1388*/ 	.word	0x00000003
        /*138c*/ 	.word	0x00034840
        /*1390*/ 	.short	0x010a
        /*1392*/ 	.byte	0x3f
	.zero		1


	//   ....[86]....
        /*1394*/ 	.word	0x00029100
        /*1398*/ 	.word	0x00000002
        /*139c*/ 	.word	0x00034860
        /*13a0*/ 	.short	0x010a
        /*13a2*/ 	.byte	0x3f
	.zero		1


	//   ....[87]....
        /*13a4*/ 	.word	0x00029150
        /*13a8*/ 	.word	0x00000003
        /*13ac*/ 	.word	0x00034840
        /*13b0*/ 	.short	0x010a
        /*13b2*/ 	.byte	0x3f
	.zero		1


	//   ....[88]....
        /*13b4*/ 	.word	0x000291a0
        /*13b8*/ 	.word	0x00000002
        /*13bc*/ 	.word	0x00034860
        /*13c0*/ 	.short	0x010a
        /*13c2*/ 	.byte	0x3f
	.zero		1


	//   ....[89]....
        /*13c4*/ 	.word	0x000291f0
        /*13c8*/ 	.word	0x00000002
        /*13cc*/ 	.word	0x00034860
        /*13d0*/ 	.short	0x010a
        /*13d2*/ 	.byte	0x3f
	.zero		1


	//   ....[90]....
        /*13d4*/ 	.word	0x00029c70
        /*13d8*/ 	.word	0x00000000
        /*13dc*/ 	.word	0x00034820
        /*13e0*/ 	.short	0x010a
        /*13e2*/ 	.byte	0x3f
	.zero		1


	//   ....[91]....
        /*13e4*/ 	.word	0x00029e10
        /*13e8*/ 	.word	0x00000006
        /*13ec*/ 	.word	0x00000000
        /*13f0*/ 	.short	0x010a
        /*13f2*/ 	.byte	0x3f
	.zero		1


	//   ....[92]....
        /*13f4*/ 	.word	0x00029e60
        /*13f8*/ 	.word	0x00000007
        /*13fc*/ 	.word	0x00000000
        /*1400*/ 	.short	0x010a
        /*1402*/ 	.byte	0x3f
	.zero		1


	//   ....[93]....
        /*1404*/ 	.word	0x00029eb0
        /*1408*/ 	.word	0x00000004
        /*140c*/ 	.word	0x00000000
        /*1410*/ 	.short	0x010a
        /*1412*/ 	.byte	0x3f
	.zero		1


	//----- nvinfo : EIATTR_NUM_MBARRIERS
	.align		4
.L_1033:
        /*1414*/ 	.byte	0x03, 0x38
        /*1416*/ 	.short	0x0016


	//----- nvinfo : EIATTR_EXIT_INSTR_OFFSETS
	.align		4
        /*1418*/ 	.byte	0x04, 0x1c
        /*141a*/ 	.short	(.L_1035 - .L_1034)


	//   ....[0]....
.L_1034:
        /*141c*/ 	.word	0x00027410


	//----- nvinfo : EIATTR_MAX_THREADS
	.align		4
.L_1035:
        /*1420*/ 	.byte	0x04, 0x05
        /*1422*/ 	.short	(.L_1037 - .L_1036)
.L_1036:
        /*1424*/ 	.word	0x00000180
        /*1428*/ 	.word	0x00000001
        /*142c*/ 	.word	0x00000001


	//----- nvinfo : EIATTR_CRS_STACK_SIZE
	.align		4
.L_1037:
        /*1430*/ 	.byte	0x04, 0x1e
        /*1432*/ 	.short	(.L_1039 - .L_1038)
.L_1038:
        /*1434*/ 	.word	0x00000000


	//----- nvinfo : EIATTR_CBANK_PARAM_SIZE
	.align		4
.L_1039:
        /*1438*/ 	.byte	0x03, 0x19
        /*143a*/ 	.short	0x0af0


	//----- nvinfo : EIATTR_PARAM_CBANK
	.align		4
        /*143c*/ 	.byte	0x04, 0x0a
        /*143e*/ 	.short	(.L_1041 - .L_1040)
	.align		4
.L_1040:
        /*1440*/ 	.word	index@(.nv.constant0._ZN7cutlass13device_kernelIN5flash11enable_sm90INS1_16FlashAttnFwdSm90INS1_25CollectiveMainloopFwdSm90ILi2EN4cute5tupleIJNS5_1CILi1EEES8_S8_EEENS6_IJNS7_ILi128EEENS7_ILi176EEESA_EEELi128ENS_6half_tEfNS_4arch4Sm90ELb0ELb0ELb1ELb1ELb0ELb1ELb0ELb1ELb1ELb1ELb0ELb0EEENS1_21CollectiveEpilogueFwdINS6_IJSA_SA_SB_EEES9_SD_SF_Li256ELb1ELb1ELb0ELb0EEENS1_36VarlenDynamicPersistentTileSchedulerILi128ELi176ELi256ELi128ELb0ELb1ELb1ELb0ELb1ELb1EEEEEEEEEvNT_6ParamsE)
        /*1444*/ 	.short	0x0210
        /*1446*/ 	.short	0x0af0


	//----- nvinfo : EIATTR_SW_WAR
	.align		4
.L_1041:
        /*1448*/ 	.byte	0x04, 0x36
        /*144a*/ 	.short	(.L_1043 - .L_1042)
.L_1042:
        /*144c*/ 	.word	0x00000008
.L_1043:


//--------------------- .nv.info._ZN7cutlass13device_kernelIN5flash11enable_sm90INS1_16FlashAttnFwdSm90INS1_25CollectiveMainloopFwdSm90ILi2EN4cute5tupleIJNS5_1CILi1EEES8_S8_EEENS6_IJNS7_ILi128EEESA_SA_EEELi128ENS_6half_tEfNS_4arch4Sm90ELb0ELb1ELb1ELb0ELb0ELb0ELb0ELb1ELb1ELb1ELb0ELb0EEENS1_21CollectiveEpilogueFwdISB_S9_SC_SE_Li256ELb0ELb1ELb0ELb0EEENS1_30DynamicPersistentTileSchedulerILi256ELi128ELb0ELb1ELb1EEEEEEEEEvNT_6ParamsE --------------------------
	.section	.nv.info._ZN7cutlass13device_kernelIN5flash11enable_sm90INS1_16FlashAttnFwdSm90INS1_25CollectiveMainloopFwdSm90ILi2EN4cute5tupleIJNS5_1CILi1EEES8_S8_EEENS6_IJNS7_ILi128EEESA_SA_EEELi128ENS_6half_tEfNS_4arch4Sm90ELb0ELb1ELb1ELb0ELb0ELb0ELb0ELb1ELb1ELb1ELb0ELb0EEENS1_21CollectiveEpilogueFwdISB_S9_SC_SE_Li256ELb0ELb1ELb0ELb0EEENS1_30DynamicPersistentTileSchedulerILi256ELi128ELb0ELb1ELb1EEEEEEEEEvNT_6ParamsE,"",@"SHT_CUDA_INFO"
	.sectionflags	@""
	.align	4


	//----- nvinfo : EIATTR_CUDA_API_VERSION
	.align		4
        /*0000*/ 	.byte	0x04, 0x37
        /*0002*/ 	.short	(.L_1045 - .L_1044)
.L_1044:
        /*0004*/ 	.word	0x00000082


	//----- nvinfo : EIATTR_KPARAM_INFO
	.align		4
.L_1045:
        /*0008*/ 	.byte	0x04, 0x17
        /*000a*/ 	.short	(.L_1047 - .L_1046)
.L_1046:
        /*000c*/ 	.word	0x00000000
        /*0010*/ 	.short	0x0000
        /*0012*/ 	.short	0x0070
        /*0014*/ 	.byte	0x00, 0xf0, 0x01, 0x2a


	//----- nvinfo : EIATTR_SPARSE_MMA_MASK
	.align		4
.L_1047:
        /*0018*/ 	.byte	0x03, 0x50
        /*001a*/ 	.short	0x0000


	//----- nvinfo : EIATTR_MAXREG_COUNT
	.align		4
        /*001c*/ 	.byte	0x03, 0x1b
        /*001e*/ 	.short	0x00a8


	//----- nvinfo : EIATTR_NUM_BARRIERS
	.align		4
        /*0020*/ 	.byte	0x02, 0x4c
        /*0022*/ 	.byte	0x10
	.zero		1


	//----- nvinfo : EIATTR_EXTERNS
	.align		4
        /*0024*/ 	.byte	0x04, 0x0f
        /*0026*/ 	.short	(.L_1049 - .L_1048)


	//   ....[0]....
	.align		4
.L_1048:
        /*0028*/ 	.word	index@(__assertfail)


	//----- nvinfo : EIATTR_ANNOTATIONS
	.align		4
.L_1049:
        /*002c*/ 	.byte	0x04, 0x55
        /*002e*/ 	.short	(.L_1051 - .L_1050)


	//   ....[0]....
.L_1050:
        /* <DEDUP_REMOVED lines=24> */


	//----- nvinfo : EIATTR_MERCURY_ISA_VERSION
	.align		4
.L_1051:
        /*01a0*/ 	.byte	0x03, 0x5f
        /*01a2*/ 	.short	0x0101


	//----- nvinfo : EIATTR_INT_WARP_WIDE_INSTR_OFFSETS
	.align		4
        /*01a4*/ 	.byte	0x04, 0x31
        /*01a6*/ 	.short	(.L_1053 - .L_1052)


	//   ....[0]....
.L_1052:
        /*01a8*/ 	.word	0x00000130


	//   ....[1]....
        /*01ac*/ 	.word	0x00000170


	//   ....[2]....
        /*01b0*/ 	.word	0x000001e0


	//   ....[3]....
        /*01b4*/ 	.word	0x000122b0


	//   ....[4]....
        /*01b8*/ 	.word	0x00012340


	//   ....[5]....
        /*01bc*/ 	.word	0x000156a0


	//   ....[6]....
        /*01c0*/ 	.word	0x00015730


	//----- nvinfo : EIATTR_COOP_GROUP_MASK_REGIDS
	.align		4
.L_1053:
        /*01c4*/ 	.byte	0x04, 0x29
        /*01c6*/ 	.short	(.L_1055 - .L_1054)


	//   ....[0]....
.L_1054:
        /*01c8*/ 	.word	0xffffffff


	//   ....[1]....
        /*01cc*/ 	.word	0xffffffff


	//   ....[2]....
        /*01d0*/ 	.word	0xffffffff


	//   ....[3]....
        /*01d4*/ 	.word	0xffffffff


	//   ....[4]....
        /*01d8*/ 	.word	0xffffffff


	//   ....[5]....
        /*01dc*/ 	.word	0xffffffff


	//   ....[6]....
        /*01e0*/ 	.word	0xffffffff


	//   ....[7]....
        /*01e4*/ 	.word	0xffffffff


	//   ....[8]....
        /*01e8*/ 	.word	0xffffffff


	//   ....[9]....
        /*01ec*/ 	.word	0xffffffff


	//   ....[10]....
        /*01f0*/ 	.word	0xffffffff


	//   ....[11]....
        /*01f4*/ 	.word	0xffffffff


	//   ....[12]....
        /*01f8*/ 	.word	0xffffffff


	//   ....[13]....
        /*01fc*/ 	.word	0xffffffff


	//   ....[14]....
        /*0200*/ 	.word	0xffffffff


	//   ....[15]....
        /*0204*/ 	.word	0xffffffff


	//   ....[16]....
        /*0208*/ 	.word	0xffffffff


	//   ....[17]....
        /*020c*/ 	.word	0xffffffff


	//   ....[18]....
        /*0210*/ 	.word	0xffffffff


	//   ....[19]....
        /*0214*/ 	.word	0xffffffff


	//   ....[20]....
        /*0218*/ 	.word	0xffffffff


	//   ....[21]....
        /*021c*/ 	.word	0xffffffff


	//   ....[22]....
        /*0220*/ 	.word	0xffffffff


	//   ....[23]....
        /*0224*/ 	.word	0xffffffff


	//   ....[24]....
        /*0228*/ 	.word	0xffffffff


	//   ....[25]....
        /*022c*/ 	.word	0xffffffff


	//   ....[26]....
        /*0230*/ 	.word	0xffffffff


	//   ....[27]....
        /*0234*/ 	.word	0xffffffff


	//   ....[28]....
        /*0238*/ 	.word	0xffffffff


	//   ....[29]....
        /*023c*/ 	.word	0xffffffff


	//   ....[30]....
        /*0240*/ 	.word	0xffffffff


	//   ....[31]....
        /*0244*/ 	.word	0xffffffff


	//   ....[32]....
        /*0248*/ 	.word	0xffffffff


	//   ....[33]....
        /*024c*/ 	.word	0xffffffff


	//   ....[34]....
        /*0250*/ 	.word	0xffffffff


	//   ....[35]....
        /*0254*/ 	.word	0xffffffff


	//   ....[36]....
        /*0258*/ 	.word	0xffffffff


	//   ....[37]....
        /*025c*/ 	.word	0xffffffff


	//   ....[38]....
        /*0260*/ 	.word	0xffffffff


	//   ....[39]....
        /*0264*/ 	.word	0xffffffff


	//   ....[40]....
        /*0268*/ 	.word	0xffffffff


	//   ....[41]....
        /*026c*/ 	.word	0xffffffff


	//   ....[42]....
        /*0270*/ 	.word	0xffffffff


	//   ....[43]....
        /*0274*/ 	.word	0xffffffff


	//   ....[44]....
        /*0278*/ 	.word	0xffffffff


	//   ....[45]....
        /*027c*/ 	.word	0xffffffff


	//   ....[46]....
        /*0280*/ 	.word	0xffffffff


	//   ....[47]....
        /*0284*/ 	.word	0xffffffff


	//   ....[48]....
        /*0288*/ 	.word	0xffffffff


	//   ....[49]....
        /*028c*/ 	.word	0xffffffff


	//   ....[50]....
        /*0290*/ 	.word	0xffffffff


	//   ....[51]....
        /*0294*/ 	.word	0xffffffff


	//   ....[52]....
        /*0298*/ 	.word	0xffffffff


	//   ....[53]....
        /*029c*/ 	.word	0xffffffff


	//   ....[54]....
        /*02a0*/ 	.word	0xffffffff


	//   ....[55]....
        /*02a4*/ 	.word	0xffffffff


	//   ....[56]....
        /*02a8*/ 	.word	0xffffffff


	//   ....[57]....
        /*02ac*/ 	.word	0xffffffff


	//   ....[58]....
        /*02b0*/ 	.word	0xffffffff


	//   ....[59]....
        /*02b4*/ 	.word	0xffffffff


	//   ....[60]....
        /*02b8*/ 	.word	0xffffffff


	//   ....[61]....
        /*02bc*/ 	.word	0xffffffff


	//   ....[62]....
        /*02c0*/ 	.word	0xffffffff


	//   ....[63]....
        /*02c4*/ 	.word	0xffffffff


	//   ....[64]....
        /*02c8*/ 	.word	0xffffffff


	//   ....[65]....
        /*02cc*/ 	.word	0xffffffff


	//   ....[66]....
        /*02d0*/ 	.word	0xffffffff


	//   ....[67]....
        /*02d4*/ 	.word	0xffffffff


	//   ....[68]....
        /*02d8*/ 	.word	0xffffffff


	//   ....[69]....
        /*02dc*/ 	.word	0xffffffff


	//   ....[70]....
        /*02e0*/ 	.word	0xffffffff


	//   ....[71]....
        /*02e4*/ 	.word	0xffffffff


	//   ....[72]....
        /*02e8*/ 	.word	0xffffffff


	//   ....[73]....
        /*02ec*/ 	.word	0xffffffff


	//   ....[74]....
        /*02f0*/ 	.word	0x0500000f


	//   ....[75]....
        /*02f4*/ 	.word	0x0500000f


	//   ....[76]....
        /*02f8*/ 	.word	0x0500000f


	//   ....[77]....
        /*02fc*/ 	.word	0x0500000f


	//   ....[78]....
        /*0300*/ 	.word	0x0500000f


	//   ....[79]....
        /*0304*/ 	.word	0x0500000f


	//   ....[80]....
        /*0308*/ 	.word	0x0500000f


	//   ....[81]....
        /*030c*/ 	.word	0x0500000f


	//   ....[82]....
        /*0310*/ 	.word	0x0500000f


	//   ....[83]....
        /*0314*/ 	.word	0x0500000f


	//   ....[84]....
        /*0318*/ 	.word	0x0500000f


	//   ....[85]....
        /*031c*/ 	.word	0x0500000f


	//   ....[86]....
        /*0320*/ 	.word	0x0500000f


	//   ....[87]....
        /*0324*/ 	.word	0x0500000f


	//   ....[88]....
        /*0328*/ 	.word	0x0500000f


	//   ....[89]....
        /*032c*/ 	.word	0x0500000f


	//   ....[90]....
        /*0330*/ 	.word	0x0500000f


	//   ....[91]....
        /*0334*/ 	.word	0x0500000f


	//   ....[92]....
        /*0338*/ 	.word	0x0500000f


	//----- nvinfo : EIATTR_COOP_GROUP_INSTR_OFFSETS
	.align		4
.L_1055:
        /*033c*/ 	.byte	0x04, 0x28
        /*033e*/ 	.short	(.L_1057 - .L_1056)


	//   ....[0]....
.L_1056:
        /*0340*/ 	.word	0x00000070


	//   ....[1]....
        /*0344*/ 	.word	0x00000140


	//   ....[2]....
        /*0348*/ 	.word	0x00000190


	//   ....[3]....
        /*034c*/ 	.word	0x000003c0


	//   ....[4]....
        /*0350*/ 	.word	0x00000520


	//   ....[5]....
        /*0354*/ 	.word	0x00000640


	//   ....[6]....
        /*0358*/ 	.word	0x000007a0


	//   ....[7]....
        /*035c*/ 	.word	0x000017c0


	//   ....[8]....
        /*0360*/ 	.word	0x00002100


	//   ....[9]....
        /*0364*/ 	.word	0x00002ab0


	//   ....[10]....
        /*0368*/ 	.word	0x00003c70


	//   ....[11]....
        /*036c*/ 	.word	0x00003d10


	//   ....[12]....
        /*0370*/ 	.word	0x000046c0


	//   ....[13]....
        /*0374*/ 	.word	0x00004730


	//   ....[14]....
        /*0378*/ 	.word	0x00006560


	//   ....[15]....
        /*037c*/ 	.word	0x000067b0


	//   ....[16]....
        /*0380*/ 	.word	0x00007330


	//   ....[17]....
        /*0384*/ 	.word	0x00007350


	//   ....[18]....
        /*0388*/ 	.word	0x00007db0


	//   ....[19]....
        /*038c*/ 	.word	0x00007e50


	//   ....[20]....
        /*0390*/ 	.word	0x0000a250


	//   ....[21]....
        /*0394*/ 	.word	0x0000a2f0


	//   ....[22]....
        /*0398*/ 	.word	0x0000a3f0


	//   ....[23]....
        /*039c*/ 	.word	0x0000a580


	//   ....[24]....
        /*03a0*/ 	.word	0x0000c6c0


	//   ....[25]....
        /*03a4*/ 	.word	0x0000cb80


	//   ....[26]....
        /*03a8*/ 	.word	0x0000d6f0


	//   ....[27]....
        /*03ac*/ 	.word	0x0000d7f0


	//   ....[28]....
        /*03b0*/ 	.word	0x0000e050


	//   ....[29]....
        /*03b4*/ 	.word	0x0000e160


	//   ....[30]....
        /*03b8*/ 	.word	0x0000f1e0


	//   ....[31]....
        /*03bc*/ 	.word	0x0000f220


	//   ....[32]....
        /*03c0*/ 	.word	0x0000f320


	//   ....[33]....
        /*03c4*/ 	.word	0x0000f340


	//   ....[34]....
        /*03c8*/ 	.word	0x00010440


	//   ....[35]....
        /*03cc*/ 	.word	0x000104a0


	//   ....[36]....
        /*03d0*/ 	.word	0x000104f0


	//   ....[37]....
        /*03d4*/ 	.word	0x00010550


	//   ....[38]....
        /*03d8*/ 	.word	0x00010a20


	//   ....[39]....
        /*03dc*/ 	.word	0x00010a60


	//   ....[40]....
        /*03e0*/ 	.word	0x00010b20


	//   ....[41]....
        /*03e4*/ 	.word	0x00010b40


	//   ....[42]....
        /*03e8*/ 	.word	0x00010c00


	//   ....[43]....
        /*03ec*/ 	.word	0x00010c20


	//   ....[44]....
        /*03f0*/ 	.word	0x00010cf0


	//   ....[45]....
        /*03f4*/ 	.word	0x00010d10


	//   ....[46]....
        /*03f8*/ 	.word	0x000113b0


	//   ....[47]....
        /*03fc*/ 	.word	0x000113d0


	//   ....[48]....
        /*0400*/ 	.word	0x00011490


	//   ....[49]....
        /*0404*/ 	.word	0x000114b0


	//   ....[50]....
        /*0408*/ 	.word	0x00011570


	//   ....[51]....
        /*040c*/ 	.word	0x00011590


	//   ....[52]....
        /*0410*/ 	.word	0x00011660


	//   ....[53]....
        /*0414*/ 	.word	0x00011680


	//   ....[54]....
        /*0418*/ 	.word	0x00011800


	//   ....[55]....
        /*041c*/ 	.word	0x000128b0


	//   ....[56]....
        /*0420*/ 	.word	0x000132a0


	//   ....[57]....
        /*0424*/ 	.word	0x000132b0


	//   ....[58]....
        /*0428*/ 	.word	0x00013320


	//   ....[59]....
        /*042c*/ 	.word	0x00013360


	//   ....[60]....
        /*0430*/ 	.word	0x00013400


	//   ....[61]....
        /*0434*/ 	.word	0x00013410


	//   ....[62]....
        /*0438*/ 	.word	0x00013490


	//   ....[63]....
        /*043c*/ 	.word	0x000134a0


	//   ....[64]....
        /*0440*/ 	.word	0x00013520


	//   ....[65]....
        /*0444*/ 	.word	0x00013530


	//   ....[66]....
        /*0448*/ 	.word	0x000135b0


	//   ....[67]....
        /*044c*/ 	.word	0x000135c0


	//   ....[68]....
        /*0450*/ 	.word	0x00013640


	//   ....[69]....
        /*0454*/ 	.word	0x00013650


	//   ....[70]....
        /*0458*/ 	.word	0x00013660


	//   ....[71]....
        /*045c*/ 	.word	0x00013670


	//   ....[72]....
        /*0460*/ 	.word	0x00015c80


	//   ....[73]....
        /*0464*/ 	.word	0x00015e70


	//   ....[74]....
        /*0468*/ 	.word	0x000164a0


	//   ....[75]....
        /*046c*/ 	.word	0x00016620


	//   ....[76]....
        /*0470*/ 	.word	0x00016670


	//   ....[77]....
        /*0474*/ 	.word	0x00016700


	//   ....[78]....
        /*0478*/ 	.word	0x000167e0


	//   ....[79]....
        /*047c*/ 	.word	0x00016840


	//   ....[80]....
        /*0480*/ 	.word	0x00016950


	//   ....[81]....
        /*0484*/ 	.word	0x000169b0


	//   ....[82]....
        /*0488*/ 	.word	0x00016aa0


	//   ....[83]....
        /*048c*/ 	.word	0x00016b00


	//   ....[84]....
        /*0490*/ 	.word	0x00016bf0


	//   ....[85]....
        /*0494*/ 	.word	0x00016c50


	//   ....[86]....
        /*0498*/ 	.word	0x00016d40


	//   ....[87]....
        /*049c*/ 	.word	0x00016da0


	//   ....[88]....
        /*04a0*/ 	.word	0x00016e80


	//   ....[89]....
        /*04a4*/ 	.word	0x00016ee0


	//   ....[90]....
        /*04a8*/ 	.word	0x00016fb0


	//   ....[91]....
        /*04ac*/ 	.word	0x000172d0


	//   ....[92]....
        /*04b0*/ 	.word	0x000173f0


	//----- nvinfo : EIATTR_REG_RECONFIG
	.align		4
.L_1057:
        /*04b4*/ 	.byte	0x01, 0x54
	.zero		2


	//----- nvinfo : EIATTR_SYSCALL_OFFSETS
	.align		4
        /*04b8*/ 	.byte	0x04, 0x46
        /*04ba*/ 	.short	(.L_1059 - .L_1058)


	//   ....[0]....
.L_1058:
        /*04bc*/ 	.word	0x000019a0


	//   ....[1]....
        /*04c0*/ 	.word	0x000124b0


	//   ....[2]....
        /*04c4*/ 	.word	0x00012600


	//   ....[3]....
        /*04c8*/ 	.word	0x000126f0


	//   ....[4]....
        /*04cc*/ 	.word	0x00012ea0


	//----- nvinfo : EIATTR_MBARRIER_INSTR_OFFSETS
	.align		4
.L_1059:
        /*04d0*/ 	.byte	0x04, 0x39
        /*04d2*/ 	.short	(.L_1061 - .L_1060)


	//   ....[0]....
.L_1060:
        /*04d4*/ 	.word	0x00000270
        /*04d8*/ 	.word	0x000000ff
        /*04dc*/ 	.word	0x00028800
        /*04e0*/ 	.short	0x0100
        /*04e2*/ 	.byte	0x08
	.zero		1


	//   ....[1]....
        /*04e4*/ 	.word	0x00000280
        /*04e8*/ 	.word	0x000000ff
        /*04ec*/ 	.word	0x00028820
        /*04f0*/ 	.short	0x0100
        /*04f2*/ 	.byte	0x08
	.zero		1


	//   ....[2]....
        /*04f4*/ 	.word	0x00000370
        /*04f8*/ 	.word	0x000000ff
        /*04fc*/ 	.word	0x00028830
        /*0500*/ 	.short	0x0100
        /*0502*/ 	.byte	0x08
	.zero		1


	//   ....[3]....
        /*0504*/ 	.word	0x00000380
        /*0508*/ 	.word	0x000000ff
        /*050c*/ 	.word	0x00028840
        /*0510*/ 	.short	0x0100
        /*0512*/ 	.byte	0x08
	.zero		1


	//   ....[4]....
        /*0514*/ 	.word	0x00000390
        /*0518*/ 	.word	0x000000ff
        /*051c*/ 	.word	0x00028838
        /*0520*/ 	.short	0x0100
        /*0522*/ 	.byte	0x08
	.zero		1


	//   ....[5]....
        /*0524*/ 	.word	0x000003a0
        /*0528*/ 	.word	0x000000ff
        /*052c*/ 	.word	0x00028848
        /*0530*/ 	.short	0x0100
        /*0532*/ 	.byte	0x08
	.zero		1


	//   ....[6]....
        /*0534*/ 	.word	0x000004d0
        /*0538*/ 	.word	0x000000ff
        /*053c*/ 	.word	0x00028850
        /*0540*/ 	.short	0x0100
        /*0542*/ 	.byte	0x08
	.zero		1


	//   ....[7]....
        /*0544*/ 	.word	0x000004e0
        /*0548*/ 	.word	0x000000ff
        /*054c*/ 	.word	0x00028860
        /*0550*/ 	.short	0x0100
        /*0552*/ 	.byte	0x08
	.zero		1


	//   ....[8]....
        /*0554*/ 	.word	0x000004f0
        /*0558*/ 	.word	0x000000ff
        /*055c*/ 	.word	0x00028858
        /*0560*/ 	.short	0x0100
        /*0562*/ 	.byte	0x08
	.zero		1


	//   ....[9]....
        /*0564*/ 	.word	0x00000500
        /*0568*/ 	.word	0x000000ff
        /*056c*/ 	.word	0x00028868
        /*0570*/ 	.short	0x0100
        /*0572*/ 	.byte	0x08
	.zero		1


	//   ....[10]....
        /*0574*/ 	.word	0x000005f0
        /*0578*/ 	.word	0x000000ff
        /*057c*/ 	.word	0x00028870
        /*0580*/ 	.short	0x0100
        /*0582*/ 	.byte	0x06
	.zero		1


	//   ....[11]....
        /*0584*/ 	.word	0x00000600
        /*0588*/ 	.word	0x000000ff
        /*058c*/ 	.word	0x00028880
        /*0590*/ 	.short	0x0100
        /*0592*/ 	.byte	0x06
	.zero		1


	//   ....[12]....
        /*0594*/ 	.word	0x00000610
        /*0598*/ 	.word	0x000000ff
        /*059c*/ 	.word	0x00028878
        /*05a0*/ 	.short	0x0100
        /*05a2*/ 	.byte	0x06
	.zero		1


	//   ....[13]....
        /*05a4*/ 	.word	0x00000620
        /*05a8*/ 	.word	0x000000ff
        /*05ac*/ 	.word	0x00028888
        /*05b0*/ 	.short	0x0100
        /*05b2*/ 	.byte	0x06
	.zero		1


	//   ....[14]....
        /*05b4*/ 	.word	0x00000750
        /*05b8*/ 	.word	0x000000ff
        /*05bc*/ 	.word	0x00028890
        /*05c0*/ 	.short	0x0100
        /*05c2*/ 	.byte	0x08
	.zero		1


	//   ....[15]....
        /*05c4*/ 	.word	0x00000760
        /*05c8*/ 	.word	0x000000ff
        /*05cc*/ 	.word	0x000288a0
        /*05d0*/ 	.short	0x0100
        /*05d2*/ 	.byte	0x08
	.zero		1


	//   ....[16]....
        /*05d4*/ 	.word	0x00000770
        /*05d8*/ 	.word	0x000000ff
        /*05dc*/ 	.word	0x00028898
        /*05e0*/ 	.short	0x0100
        /*05e2*/ 	.byte	0x08
	.zero		1


	//   ....[17]....
        /*05e4*/ 	.word	0x00000780
        /*05e8*/ 	.word	0x000000ff
        /*05ec*/ 	.word	0x000288a8
        /*05f0*/ 	.short	0x0100
        /*05f2*/ 	.byte	0x08
	.zero		1


	//   ....[18]....
        /*05f4*/ 	.word	0x000008b0
        /*05f8*/ 	.word	0x000000ff
        /*05fc*/ 	.word	0x000288b0
        /*0600*/ 	.short	0x0100
        /*0602*/ 	.byte	0x08
	.zero		1


	//   ....[19]....
        /*0604*/ 	.word	0x000008c0
        /*0608*/ 	.word	0x000000ff
        /*060c*/ 	.word	0x000288c0
        /*0610*/ 	.short	0x0100
        /*0612*/ 	.byte	0x08
	.zero		1


	//   ....[20]....
        /*0614*/ 	.word	0x000008d0
        /*0618*/ 	.word	0x000000ff
        /*061c*/ 	.word	0x000288b8
        /*0620*/ 	.short	0x0100
        /*0622*/ 	.byte	0x08
	.zero		1


	//   ....[21]....
        /*0624*/ 	.word	0x000008e0
        /*0628*/ 	.word	0x000000ff
        /*062c*/ 	.word	0x000288c8
        /*0630*/ 	.short	0x0100
        /*0632*/ 	.byte	0x08
	.zero		1


	//   ....[22]....
        /*0634*/ 	.word	0x00001a20
        /*0638*/ 	.word	0x000000ff
        /*063c*/ 	.word	0x00028800
        /*0640*/ 	.short	0x010a
        /*0642*/ 	.byte	0x29
	.zero		1


	//   ....[23]....
        /*0644*/ 	.word	0x00001aa0
        /*0648*/ 	.word	0x0000000b
        /*064c*/ 	.word	0x00028830
        /*0650*/ 	.short	0x010a
        /*0652*/ 	.byte	0x3f
	.zero		1


	//   ....[24]....
        /*0654*/ 	.word	0x00001b00
        /*0658*/ 	.word	0x0000000b
        /*065c*/ 	.word	0x00028830
        /*0660*/ 	.short	0x010a
        /*0662*/ 	.byte	0x3f
	.zero		1


	//   ....[25]....
        /*0664*/ 	.word	0x00002500
        /*0668*/ 	.word	0x00000003
        /*066c*/ 	.word	0x00000000
        /*0670*/ 	.short	0x0101
        /*0672*/ 	.byte	0x3f
	.zero		1


	//   ....[26]....
        /*0674*/ 	.word	0x000055e0
        /*0678*/ 	.word	0x000000ff
        /*067c*/ 	.word	0x00028830
        /*0680*/ 	.short	0x010a
        /*0682*/ 	.byte	0x06
	.zero		1


	//   ....[27]....
        /*0684*/ 	.word	0x00005620
        /*0688*/ 	.word	0x000000ff
        /*068c*/ 	.word	0x00028830
        /*0690*/ 	.short	0x010a
        /*0692*/ 	.byte	0x06
	.zero		1


	//   ....[28]....
        /*0694*/ 	.word	0x00005940
        /*0698*/ 	.word	0x000000ff
        /*069c*/ 	.word	0x00028850
        /*06a0*/ 	.short	0x010a
        /*06a2*/ 	.byte	0x06
	.zero		1


	//   ....[29]....
        /*06a4*/ 	.word	0x00005980
        /*06a8*/ 	.word	0x000000ff
        /*06ac*/ 	.word	0x00028850
        /*06b0*/ 	.short	0x010a
        /*06b2*/ 	.byte	0x06
	.zero		1


	//   ....[30]....
        /*06b4*/ 	.word	0x000065f0
        /*06b8*/ 	.word	0x00000031
        /*06bc*/ 	.word	0x00000000
        /*06c0*/ 	.short	0x0101
        /*06c2*/ 	.byte	0x3f
	.zero		1


	//   ....[31]....
        /*06c4*/ 	.word	0x00008370
        /*06c8*/ 	.word	0x0000001e
        /*06cc*/ 	.word	0x00000000
        /*06d0*/ 	.short	0x0101
        /*06d2*/ 	.byte	0x3f
	.zero		1


	//   ....[32]....
        /*06d4*/ 	.word	0x00009150
        /*06d8*/ 	.word	0x000000ff
        /*06dc*/ 	.word	0x00028830
        /*06e0*/ 	.short	0x010a
        /*06e2*/ 	.byte	0x06
	.zero		1


	//   ....[33]....
        /*06e4*/ 	.word	0x00009190
        /*06e8*/ 	.word	0x000000ff
        /*06ec*/ 	.word	0x00028830
        /*06f0*/ 	.short	0x010a
        /*06f2*/ 	.byte	0x06
	.zero		1


	//   ....[34]....
        /*06f4*/ 	.word	0x000094b0
        /*06f8*/ 	.word	0x000000ff
        /*06fc*/ 	.word	0x00028850
        /*0700*/ 	.short	0x010a
        /*0702*/ 	.byte	0x06
	.zero		1


	//   ....[35]....
        /*0704*/ 	.word	0x000094f0
        /*0708*/ 	.word	0x000000ff
        /*070c*/ 	.word	0x00028850
        /*0710*/ 	.short	0x010a
        /*0712*/ 	.byte	0x06
	.zero		1


	//   ....[36]....
        /*0714*/ 	.word	0x0000ae00
        /*0718*/ 	.word	0x00000015
        /*071c*/ 	.word	0x00000000
        /*0720*/ 	.short	0x0101
        /*0722*/ 	.byte	0x3f
	.zero		1


	//   ....[37]....
        /*0724*/ 	.word	0x0000ae90
        /*0728*/ 	.word	0x00000023
        /*072c*/ 	.word	0x00000000
        /*0730*/ 	.short	0x0101
        /*0732*/ 	.byte	0x3f
	.zero		1


	//   ....[38]....
        /*0734*/ 	.word	0x0000b980
        /*0738*/ 	.word	0x000000ff
        /*073c*/ 	.word	0x00028830
        /*0740*/ 	.short	0x010a
        /*0742*/ 	.byte	0x06
	.zero		1


	//   ....[39]....
        /*0744*/ 	.word	0x0000b9c0
        /*0748*/ 	.word	0x000000ff
        /*074c*/ 	.word	0x00028830
        /*0750*/ 	.short	0x010a
        /*0752*/ 	.byte	0x06
	.zero		1


	//   ....[40]....
        /*0754*/ 	.word	0x0000bce0
        /*0758*/ 	.word	0x000000ff
        /*075c*/ 	.word	0x00028850
        /*0760*/ 	.short	0x010a
        /*0762*/ 	.byte	0x06
	.zero		1


	//   ....[41]....
        /*0764*/ 	.word	0x0000bd20
        /*0768*/ 	.word	0x000000ff
        /*076c*/ 	.word	0x00028850
        /*0770*/ 	.short	0x010a
        /*0772*/ 	.byte	0x06
	.zero		1


	//   ....[42]....
        /*0774*/ 	.word	0x0000c910
        /*0778*/ 	.word	0x00000036
        /*077c*/ 	.word	0x00000000
        /*0780*/ 	.short	0x0101
        /*0782*/ 	.byte	0x3f
	.zero		1


	//   ....[43]....
        /*0784*/ 	.word	0x0000e890
        /*0788*/ 	.word	0x00000019
        /*078c*/ 	.word	0x00000000
        /*0790*/ 	.short	0x0101
        /*0792*/ 	.byte	0x3f
	.zero		1


	//   ....[44]....
        /*0794*/ 	.word	0x0000f150
        /*0798*/ 	.word	0x000000ff
        /*079c*/ 	.word	0x00028850
        /*07a0*/ 	.short	0x010a
        /*07a2*/ 	.byte	0x05
	.zero		1


	//   ....[45]....
        /*07a4*/ 	.word	0x0000f190
        /*07a8*/ 	.word	0x000000ff
        /*07ac*/ 	.word	0x00028850
        /*07b0*/ 	.short	0x010a
        /*07b2*/ 	.byte	0x05
	.zero		1


	//   ....[46]....
        /*07b4*/ 	.word	0x0000f6b0
        /*07b8*/ 	.word	0x00000003
        /*07bc*/ 	.word	0x00000000
        /*07c0*/ 	.short	0x0101
        /*07c2*/ 	.byte	0x3f
	.zero		1


	//   ....[47]....
        /*07c4*/ 	.word	0x00010a50
        /*07c8*/ 	.word	0x00000025
        /*07cc*/ 	.word	0x00000000
        /*07d0*/ 	.short	0x0101
        /*07d2*/ 	.byte	0x3f
	.zero		1


	//   ....[48]....
        /*07d4*/ 	.word	0x00012ae0
        /*07d8*/ 	.word	0x00000003
        /*07dc*/ 	.word	0x00028840
        /*07e0*/ 	.short	0x010a
        /*07e2*/ 	.byte	0x3f
	.zero		1


	//   ....[49]....
        /*07e4*/ 	.word	0x00013790
        /*07e8*/ 	.word	0x00000011
        /*07ec*/ 	.word	0x00028800
        /*07f0*/ 	.short	0x0107
        /*07f2*/ 	.byte	0x3f
	.zero		1


	//   ....[50]....
        /*07f4*/ 	.word	0x000138a0
        /*07f8*/ 	.word	0x00000011
        /*07fc*/ 	.word	0x00028800
        /*0800*/ 	.short	0x0101
        /*0802*/ 	.byte	0x3f
	.zero		1


	//   ....[51]....
        /*0804*/ 	.word	0x000138c0
        /*0808*/ 	.word	0x00000011
        /*080c*/ 	.word	0x00028820
        /*0810*/ 	.short	0x010a
        /*0812*/ 	.byte	0x3f
	.zero		1


	//   ....[52]....
        /*0814*/ 	.word	0x00013bf0
        /*0818*/ 	.word	0x00000007
        /*081c*/ 	.word	0x00028840
        /*0820*/ 	.short	0x010a
        /*0822*/ 	.byte	0x3f
	.zero		1


	//   ....[53]....
        /*0824*/ 	.word	0x00013f80
        /*0828*/ 	.word	0x00000007
        /*082c*/ 	.word	0x00000060
        /*0830*/ 	.short	0x010a
        /*0832*/ 	.byte	0x3f
	.zero		1


	//   ....[54]....
        /*0834*/ 	.word	0x000145e0
        /*0838*/ 	.word	0x00000003
        /*083c*/ 	.word	0x00028840
        /*0840*/ 	.short	0x010a
        /*0842*/ 	.byte	0x3f
	.zero		1


	//   ....[55]....
        /*0844*/ 	.word	0x00014970
        /*0848*/ 	.word	0x00000002
        /*084c*/ 	.word	0x00000060
        /*0850*/ 	.short	0x010a
        /*0852*/ 	.byte	0x3f
	.zero		1


	//   ....[56]....
        /*0854*/ 	.word	0x00014f10
        /*0858*/ 	.word	0x00000002
        /*085c*/ 	.word	0x00028840
        /*0860*/ 	.short	0x010a
        /*0862*/ 	.byte	0x3f
	.zero		1


	//   ....[57]....
        /*0864*/ 	.word	0x000152a0
        /*0868*/ 	.word	0x00000002
        /*086c*/ 	.word	0x00000060
        /*0870*/ 	.short	0x010a
        /*0872*/ 	.byte	0x3f
	.zero		1


	//   ....[58]....
        /*0874*/ 	.word	0x000157f0
        /*0878*/ 	.word	0x00000003
        /*087c*/ 	.word	0x00028860
        /*0880*/ 	.short	0x010a
        /*0882*/ 	.byte	0x3f
	.zero		1


	//   ....[59]....
        /*0884*/ 	.word	0x00015df0
        /*0888*/ 	.word	0x00000000
        /*088c*/ 	.word	0x00028820
        /*0890*/ 	.short	0x010a
        /*0892*/ 	.byte	0x3f
	.zero		1


	//   ....[60]....
        /*0894*/ 	.word	0x00015fc0
        /*0898*/ 	.word	0x00000006
        /*089c*/ 	.word	0x00000000
        /*08a0*/ 	.short	0x010a
        /*08a2*/ 	.byte	0x3f
	.zero		1


	//   ....[61]....
        /*08a4*/ 	.word	0x00016010
        /*08a8*/ 	.word	0x00000003
        /*08ac*/ 	.word	0x00000000
        /*08b0*/ 	.short	0x010a
        /*08b2*/ 	.byte	0x3f
	.zero		1


	//   ....[62]....
        /*08b4*/ 	.word	0x00016070
        /*08b8*/ 	.word	0x00000012
        /*08bc*/ 	.word	0x00000000
        /*08c0*/ 	.short	0x010a
        /*08c2*/ 	.byte	0x3f
	.zero		1


	//   ....[63]....
        /*08c4*/ 	.word	0x000160a0
        /*08c8*/ 	.word	0x00000003
        /*08cc*/ 	.word	0x00000000
        /*08d0*/ 	.short	0x010a
        /*08d2*/ 	.byte	0x3f
	.zero		1


	//   ....[64]....
        /*08d4*/ 	.word	0x00016110
        /*08d8*/ 	.word	0x00000003
        /*08dc*/ 	.word	0x00028800
        /*08e0*/ 	.short	0x010a
        /*08e2*/ 	.byte	0x3f
	.zero		1


	//   ....[65]....
        /*08e4*/ 	.word	0x00016160
        /*08e8*/ 	.word	0x0000000b
        /*08ec*/ 	.word	0x00028830
        /*08f0*/ 	.short	0x010a
        /*08f2*/ 	.byte	0x3f
	.zero		1


	//   ....[66]....
        /*08f4*/ 	.word	0x000161c0
        /*08f8*/ 	.word	0x00000007
        /*08fc*/ 	.word	0x00028830
        /*0900*/ 	.short	0x010a
        /*0902*/ 	.byte	0x3f
	.zero		1


	//   ....[67]....
        /*0904*/ 	.word	0x00016220
        /*0908*/ 	.word	0x00000007
        /*090c*/ 	.word	0x00028850
        /*0910*/ 	.short	0x010a
        /*0912*/ 	.byte	0x3f
	.zero		1


	//   ....[68]....
        /*0914*/ 	.word	0x00016280
        /*0918*/ 	.word	0x00000005
        /*091c*/ 	.word	0x00028830
        /*0920*/ 	.short	0x010a
        /*0922*/ 	.byte	0x3f
	.zero		1


	//   ....[69]....
        /*0924*/ 	.word	0x000162e0
        /*0928*/ 	.word	0x00000005
        /*092c*/ 	.word	0x00028850
        /*0930*/ 	.short	0x010a
        /*0932*/ 	.byte	0x3f
	.zero		1


	//   ....[70]....
        /*0934*/ 	.word	0x00016340
        /*0938*/ 	.word	0x00000005
        /*093c*/ 	.word	0x00028830
        /*0940*/ 	.short	0x010a
        /*0942*/ 	.byte	0x3f
	.zero		1


	//   ....[71]....
        /*0944*/ 	.word	0x000163a0
        /*0948*/ 	.word	0x00000005
        /*094c*/ 	.word	0x00028850
        /*0950*/ 	.short	0x010a
        /*0952*/ 	.byte	0x3f
	.zero		1


	//   ....[72]....
        /*0954*/ 	.word	0x00016400
        /*0958*/ 	.word	0x00000008
        /*095c*/ 	.word	0x00028850
        /*0960*/ 	.short	0x010a
        /*0962*/ 	.byte	0x3f
	.zero		1


	//   ....[73]....
        /*0964*/ 	.word	0x00016550
        /*0968*/ 	.word	0x00000003
        /*096c*/ 	.word	0x00028840
        /*0970*/ 	.short	0x010a
        /*0972*/ 	.byte	0x3f
	.zero		1


	//   ....[74]....
        /*0974*/ 	.word	0x00016ff0
        /*0978*/ 	.word	0x00000011
        /*097c*/ 	.word	0x00028820
        /*0980*/ 	.short	0x010a
        /*0982*/ 	.byte	0x3f
	.zero		1


	//   ....[75]....
        /*0984*/ 	.word	0x00017040
        /*0988*/ 	.word	0x00000007
        /*098c*/ 	.word	0x00028840
        /*0990*/ 	.short	0x010a
        /*0992*/ 	.byte	0x3f
	.zero		1


	//   ....[76]....
        /*0994*/ 	.word	0x00017090
        /*0998*/ 	.word	0x00000007
        /*099c*/ 	.word	0x00000060
        /*09a0*/ 	.short	0x010a
        /*09a2*/ 	.byte	0x3f
	.zero		1


	//   ....[77]....
        /*09a4*/ 	.word	0x000170e0
        /*09a8*/ 	.word	0x00000003
        /*09ac*/ 	.word	0x00028840
        /*09b0*/ 	.short	0x010a
        /*09b2*/ 	.byte	0x3f
	.zero		1


	//   ....[78]....
        /*09b4*/ 	.word	0x00017130
        /*09b8*/ 	.word	0x00000002
        /*09bc*/ 	.word	0x00000060
        /*09c0*/ 	.short	0x010a
        /*09c2*/ 	.byte	0x3f
	.zero		1


	//   ....[79]....
        /*09c4*/ 	.word	0x00017180
        /*09c8*/ 	.word	0x00000002
        /*09cc*/ 	.word	0x00028840
        /*09d0*/ 	.short	0x010a
        /*09d2*/ 	.byte	0x3f
	.zero		1


	//   ....[80]....
        /*09d4*/ 	.word	0x000171d0
        /*09d8*/ 	.word	0x00000002
        /*09dc*/ 	.word	0x00000060
        /*09e0*/ 	.short	0x010a
        /*09e2*/ 	.byte	0x3f
	.zero		1


	//   ....[81]....
        /*09e4*/ 	.word	0x00017220
        /*09e8*/ 	.word	0x00000003
        /*09ec*/ 	.word	0x00028860
        /*09f0*/ 	.short	0x010a
        /*09f2*/ 	.byte	0x3f
	.zero		1


	//   ....[82]....
        /*09f4*/ 	.word	0x00017310
        /*09f8*/ 	.word	0x00000000
        /*09fc*/ 	.word	0x00028820
        /*0a00*/ 	.short	0x010a
        /*0a02*/ 	.byte	0x3f
	.zero		1


	//   ....[83]....
        /*0a04*/ 	.word	0x000174b0
        /*0a08*/ 	.word	0x00000006
        /*0a0c*/ 	.word	0x00000000
        /*0a10*/ 	.short	0x010a
        /*0a12*/ 	.byte	0x3f
	.zero		1


	//   ....[84]....
        /*0a14*/ 	.word	0x00017500
        /*0a18*/ 	.word	0x00000003
        /*0a1c*/ 	.word	0x00000000
        /*0a20*/ 	.short	0x010a
        /*0a22*/ 	.byte	0x3f
	.zero		1


	//   ....[85]....
        /*0a24*/ 	.word	0x00017550
        /*0a28*/ 	.word	0x00000012
        /*0a2c*/ 	.word	0x00000000
        /*0a30*/ 	.short	0x010a
        /*0a32*/ 	.byte	0x3f
	.zero		1


	//----- nvinfo : EIATTR_NUM_MBARRIERS
	.align		4
.L_1061:
        /*0a34*/ 	.byte	0x03, 0x38
        /*0a36*/ 	.short	0x0016


	//----- nvinfo : EIATTR_EXIT_INSTR_OFFSETS
	.align		4
        /*0a38*/ 	.byte	0x04, 0x1c
        /*0a3a*/ 	.short	(.L_1063 - .L_1062)


	//   ....[0]....
.L_1062:
        /*0a3c*/ 	.word	0x00000a40


	//   ....[1]....
        /*0a40*/ 	.word	0x00011780


	//   ....[2]....
        /*0a44*/ 	.word	0x000160f0


	//----- nvinfo : EIATTR_MAX_THREADS
	.align		4
.L_1063:
        /*0a48*/ 	.byte	0x04, 0x05
        /*0a4a*/ 	.short	(.L_1065 - .L_1064)
.L_1064:
        /*0a4c*/ 	.word	0x00000180
        /*0a50*/ 	.word	0x00000001
        /*0a54*/ 	.word	0x00000001


	//----- nvinfo : EIATTR_CRS_STACK_SIZE
	.align		4
.L_1065:
        /*0a58*/ 	.byte	0x04, 0x1e
        /*0a5a*/ 	.short	(.L_1067 - .L_1066)
.L_1066:
        /*0a5c*/ 	.word	0x00000000


	//----- nvinfo : EIATTR_CBANK_PARAM_SIZE
	.align		4
.L_1067:
        /*0a60*/ 	.byte	0x03, 0x19
        /*0a62*/ 	.short	0x0af0


	//----- nvinfo : EIATTR_PARAM_CBANK
	.align		4
        /*0a64*/ 	.byte	0x04, 0x0a
        /*0a66*/ 	.short	(.L_1069 - .L_1068)
	.align		4
.L_1068:
        /*0a68*/ 	.word	index@(.nv.constant0._ZN7cutlass13device_kernelIN5flash11enable_sm90INS1_16FlashAttnFwdSm90INS1_25CollectiveMainloopFwdSm90ILi2EN4cute5tupleIJNS5_1CILi1EEES8_S8_EEENS6_IJNS7_ILi128EEESA_SA_EEELi128ENS_6half_tEfNS_4arch4Sm90ELb0ELb1ELb1ELb0ELb0ELb0ELb0ELb1ELb1ELb1ELb0ELb0EEENS1_21CollectiveEpilogueFwdISB_S9_SC_SE_Li256ELb0ELb1ELb0ELb0EEENS1_30DynamicPersistentTileSchedulerILi256ELi128ELb0ELb1ELb1EEEEEEEEEvNT_6ParamsE)
        /*0a6c*/ 	.short	0x0210
        /*0a6e*/ 	.short	0x0af0


	//----- nvinfo : EIATTR_SW_WAR
	.align		4
.L_1069:
        /*0a70*/ 	.byte	0x04, 0x36
        /*0a72*/ 	.short	(.L_1071 - .L_1070)
.L_1070:
        /*0a74*/ 	.word	0x00000008
.L_1071:


//--------------------- .nv.info._ZN7cutlass13device_kernelIN5flash11enable_sm90INS1_16FlashAttnFwdSm90INS1_25CollectiveMainloopFwdSm90ILi2EN4cute5tupleIJNS5_1CILi1EEES8_S8_EEENS6_IJNS7_ILi128EEESA_SA_EEELi128ENS_6half_tEfNS_4arch4Sm90ELb0ELb1ELb1ELb1ELb0ELb0ELb0ELb1ELb1ELb1ELb0ELb0EEENS1_21CollectiveEpilogueFwdISB_S9_SC_SE_Li256ELb1ELb1ELb0ELb0EEENS1_36VarlenDynamicPersistentTileSchedulerILi128ELi128ELi256ELi128ELb0ELb1ELb1ELb1ELb0ELb1EEEEEEEEEvNT_6ParamsE --------------------------
	.section	.nv.info._ZN7cutlass13device_kernelIN5flash11enable_sm90INS1_16FlashAttnFwdSm90INS1_25CollectiveMainloopFwdSm90ILi2EN4cute5tupleIJNS5_1CILi1EEES8_S8_EEENS6_IJNS7_ILi128EEESA_SA_EEELi128ENS_6half_tEfNS_4arch4Sm90ELb0ELb1ELb1ELb1ELb0ELb0ELb0ELb1ELb1ELb1ELb0ELb0EEENS1_21CollectiveEpilogueFwdISB_S9_SC_SE_Li256ELb1ELb1ELb0ELb0EEENS1_36VarlenDynamicPersistentTileSchedulerILi128ELi128ELi256ELi128ELb0ELb1ELb1ELb1ELb0ELb1EEEEEEEEEvNT_6ParamsE,"",@"SHT_CUDA_INFO"
	.sectionflags	@""
	.align	4


	//----- nvinfo : EIATTR_CUDA_API_VERSION
	.align		4
        /*0000*/ 	.byte	0x04, 0x37
        /*0002*/ 	.short	(.L_1073 - .L_1072)
.L_1072:
        /*0004*/ 	.word	0x00000082


	//----- nvinfo : EIATTR_KPARAM_INFO
	.align		4
.L_1073:
        /*0008*/ 	.byte	0x04, 0x17
        /*000a*/ 	.short	(.L_1075 - .L_1074)
.L_1074:
        /*000c*/ 	.word	0x00000000
        /*0010*/ 	.short	0x0000
        /*0012*/ 	.short	0x0070
        /*0014*/ 	.byte	0x00, 0xf0, 0x01, 0x2a


	//----- nvinfo : EIATTR_SPARSE_MMA_MASK
	.align		4
.L_1075:
        /*0018*/ 	.byte	0x03, 0x50
        /*001a*/ 	.short	0x0000


	//----- nvinfo : EIATTR_MAXREG_COUNT
	.align		4
        /*001c*/ 	.byte	0x03, 0x1b
        /*001e*/ 	.short	0x00a8


	//----- nvinfo : EIATTR_NUM_BARRIERS
	.align		4
        /*0020*/ 	.byte	0x02, 0x4c
        /*0022*/ 	.byte	0x10
	.zero		1


	//----- nvinfo : EIATTR_EXTERNS
	.align		4
        /*0024*/ 	.byte	0x04, 0x0f
        /*0026*/ 	.short	(.L_1077 - .L_1076)


	//   ....[0]....
	.align		4
.L_1076:
        /*0028*/ 	.word	index@(__assertfail)


	//----- nvinfo : EIATTR_ANNOTATIONS
	.align		4
.L_1077:
        /*002c*/ 	.byte	0x04, 0x55
        /*002e*/ 	.short	(.L_1079 - .L_1078)


	//   ....[0]....
.L_1078:
        /* <DEDUP_REMOVED lines=62> */


	//----- nvinfo : EIATTR_MERCURY_ISA_VERSION
	.align		4
.L_1079:
        /*03f8*/ 	.byte	0x03, 0x5f
        /*03fa*/ 	.short	0x0101


	//----- nvinfo : EIATTR_UNUSED_LOAD_BYTE_OFFSET
	.align		4
        /*03fc*/ 	.byte	0x04, 0x44
        /*03fe*/ 	.short	(.L_1081 - .L_1080)


	//   ....[0]....
.L_1080:
        /*0400*/ 	.word	0x00000a40
        /*0404*/ 	.word	0x0000fff0


	//   ....[1]....
        /*0408*/ 	.word	0x0000fc90
        /*040c*/ 	.word	0x0000fff0


	//----- nvinfo : EIATTR_INT_WARP_WIDE_INSTR_OFFSETS
	.align		4
.L_1081:
        /*0410*/ 	.byte	0x04, 0x31
        /*0412*/ 	.short	(.L_1083 - .L_1082)


	//   ....[0]....
.L_1082:
        /*0414*/ 	.word	0x00000130


	//   ....[1]....
        /*0418*/ 	.word	0x00000170


	//   ....[2]....
        /*041c*/ 	.word	0x000001e0


	//   ....[3]....
        /*0420*/ 	.word	0x000133c0


	//   ....[4]....
        /*0424*/ 	.word	0x00013450


	//   ....[5]....
        /*0428*/ 	.word	0x00016bf0


	//   ....[6]....
        /*042c*/ 	.word	0x00016c80


	//----- nvinfo : EIATTR_COOP_GROUP_MASK_REGIDS
	.align		4
.L_1083:
        /*0430*/ 	.byte	0x04, 0x29
        /*0432*/ 	.short	(.L_1085 - .L_1084)


	//   ....[0]....
.L_1084:
        /*0434*/ 	.word	0xffffffff


	//   ....[1]....
        /*0438*/ 	.word	0xffffffff


	//   ....[2]....
        /*043c*/ 	.word	0xffffffff


	//   ....[3]....
        /*0440*/ 	.word	0xffffffff


	//   ....[4]....
        /*0444*/ 	.word	0xffffffff


	//   ....[5]....
        /*0448*/ 	.word	0xffffffff


	//   ....[6]....
        /*044c*/ 	.word	0xffffffff


	//   ....[7]....
        /*0450*/ 	.word	0xffffffff


	//   ....[8]....
        /*0454*/ 	.word	0xffffffff


	//   ....[9]....
        /*0458*/ 	.word	0xffffffff


	//   ....[10]....
        /*045c*/ 	.word	0xffffffff


	//   ....[11]....
        /*0460*/ 	.word	0xffffffff


	//   ....[12]....
        /*0464*/ 	.word	0xffffffff


	//   ....[13]....
        /*0468*/ 	.word	0xffffffff


	//   ....[14]....
        /*046c*/ 	.word	0xffffffff


	//   ....[15]....
        /*0470*/ 	.word	0xffffffff


	//   ....[16]....
        /*0474*/ 	.word	0xffffffff


	//   ....[17]....
        /*0478*/ 	.word	0xffffffff


	//   ....[18]....
        /*047c*/ 	.word	0xffffffff


	//   ....[19]....
        /*0480*/ 	.word	0xffffffff


	//   ....[20]....
        /*0484*/ 	.word	0xffffffff


	//   ....[21]....
        /*0488*/ 	.word	0xffffffff


	//   ....[22]....
        /*048c*/ 	.word	0xffffffff


	//   ....[23]....
        /*0490*/ 	.word	0xffffffff


	//   ....[24]....
        /*0494*/ 	.word	0xffffffff


	//   ....[25]....
        /*0498*/ 	.word	0xffffffff


	//   ....[26]....
        /*049c*/ 	.word	0xffffffff


	//   ....[27]....
        /*04a0*/ 	.word	0xffffffff


	//   ....[28]....
        /*04a4*/ 	.word	0xffffffff


	//   ....[29]....
        /*04a8*/ 	.word	0xffffffff


	//   ....[30]....
        /*04ac*/ 	.word	0xffffffff


	//   ....[31]....
        /*04b0*/ 	.word	0xffffffff


	//   ....[32]....
        /*04b4*/ 	.word	0xffffffff


	//   ....[33]....
        /*04b8*/ 	.word	0xffffffff


	//   ....[34]....
        /*04bc*/ 	.word	0xffffffff


	//   ....[35]....
        /*04c0*/ 	.word	0xffffffff


	//   ....[36]....
        /*04c4*/ 	.word	0xffffffff


	//   ....[37]....
        /*04c8*/ 	.word	0xffffffff


	//   ....[38]....
        /*04cc*/ 	.word	0xffffffff


	//   ....[39]....
        /*04d0*/ 	.word	0xffffffff


	//   ....[40]....
        /*04d4*/ 	.word	0xffffffff


	//   ....[41]....
        /*04d8*/ 	.word	0xffffffff


	//   ....[42]....
        /*04dc*/ 	.word	0xffffffff


	//   ....[43]....
        /*04e0*/ 	.word	0xffffffff


	//   ....[44]....
        /*04e4*/ 	.word	0xffffffff


	//   ....[45]....
        /*04e8*/ 	.word	0xffffffff


	//   ....[46]....
        /*04ec*/ 	.word	0xffffffff


	//   ....[47]....
        /*04f0*/ 	.word	0xffffffff


	//   ....[48]....
        /*04f4*/ 	.word	0xffffffff


	//   ....[49]....
        /*04f8*/ 	.word	0xffffffff


	//   ....[50]....
        /*04fc*/ 	.word	0xffffffff


	//   ....[51]....
        /*0500*/ 	.word	0xffffffff


	//   ....[52]....
        /*0504*/ 	.word	0xffffffff


	//   ....[53]....
        /*0508*/ 	.word	0xffffffff


	//   ....[54]....
        /*050c*/ 	.word	0xffffffff


	//   ....[55]....
        /*0510*/ 	.word	0xffffffff


	//   ....[56]....
        /*0514*/ 	.word	0xffffffff


	//   ....[57]....
        /*0518*/ 	.word	0xffffffff


	//   ....[58]....
        /*051c*/ 	.word	0xffffffff


	//   ....[59]....
        /*0520*/ 	.word	0xffffffff


	//   ....[60]....
        /*0524*/ 	.word	0xffffffff


	//   ....[61]....
        /*0528*/ 	.word	0xffffffff


	//   ....[62]....
        /*052c*/ 	.word	0xffffffff


	//   ....[63]....
        /*0530*/ 	.word	0xffffffff


	//   ....[64]....
        /*0534*/ 	.word	0xffffffff


	//   ....[65]....
        /*0538*/ 	.word	0xffffffff


	//   ....[66]....
        /*053c*/ 	.word	0xffffffff


	//   ....[67]....
        /*0540*/ 	.word	0xffffffff


	//   ....[68]....
        /*0544*/ 	.word	0xffffffff


	//   ....[69]....
        /*0548*/ 	.word	0xffffffff


	//   ....[70]....
        /*054c*/ 	.word	0xffffffff


	//   ....[71]....
        /*0550*/ 	.word	0xffffffff


	//   ....[72]....
        /*0554*/ 	.word	0xffffffff


	//   ....[73]....
        /*0558*/ 	.word	0xffffffff


	//   ....[74]....
        /*055c*/ 	.word	0xffffffff


	//   ....[75]....
        /*0560*/ 	.word	0xffffffff


	//   ....[76]....
        /*0564*/ 	.word	0xffffffff


	//   ....[77]....
        /*0568*/ 	.word	0xffffffff


	//   ....[78]....
        /*056c*/ 	.word	0xffffffff


	//   ....[79]....
        /*0570*/ 	.word	0xffffffff


	//   ....[80]....
        /*0574*/ 	.word	0xffffffff


	//   ....[81]....
        /*0578*/ 	.word	0xffffffff


	//   ....[82]....
        /*057c*/ 	.word	0xffffffff


	//   ....[83]....
        /*0580*/ 	.word	0xffffffff


	//   ....[84]....
        /*0584*/ 	.word	0xffffffff


	//   ....[85]....
        /*0588*/ 	.word	0xffffffff


	//   ....[86]....
        /*058c*/ 	.word	0xffffffff


	//   ....[87]....
        /*0590*/ 	.word	0xffffffff


	//   ....[88]....
        /*0594*/ 	.word	0xffffffff


	//   ....[89]....
        /*0598*/ 	.word	0xffffffff


	//   ....[90]....
        /*059c*/ 	.word	0xffffffff


	//   ....[91]....
        /*05a0*/ 	.word	0xffffffff


	//   ....[92]....
        /*05a4*/ 	.word	0xffffffff


	//   ....[93]....
        /*05a8*/ 	.word	0xffffffff


	//   ....[94]....
        /*05ac*/ 	.word	0xffffffff


	//   ....[95]....
        /*05b0*/ 	.word	0xffffffff


	//   ....[96]....
        /*05b4*/ 	.word	0xffffffff


	//   ....[97]....
        /*05b8*/ 	.word	0xffffffff


	//   ....[98]....
        /*05bc*/ 	.word	0xffffffff


	//   ....[99]....
        /*05c0*/ 	.word	0xffffffff


	//   ....[100]....
        /*05c4*/ 	.word	0xffffffff


	//   ....[101]....
        /*05c8*/ 	.word	0xffffffff


	//   ....[102]....
        /*05cc*/ 	.word	0xffffffff


	//   ....[103]....
        /*05d0*/ 	.word	0xffffffff


	//   ....[104]....
        /*05d4*/ 	.word	0xffffffff


	//   ....[105]....
        /*05d8*/ 	.word	0x0500000f


	//   ....[106]....
        /*05dc*/ 	.word	0x0500000f


	//   ....[107]....
        /*05e0*/ 	.word	0x0500000f


	//   ....[108]....
        /*05e4*/ 	.word	0x0500000f


	//   ....[109]....
        /*05e8*/ 	.word	0x0500000f


	//   ....[110]....
        /*05ec*/ 	.word	0x0500000f


	//   ....[111]....
        /*05f0*/ 	.word	0x0500000f


	//   ....[112]....
        /*05f4*/ 	.word	0x0500000f


	//   ....[113]....
        /*05f8*/ 	.word	0x0500000f


	//   ....[114]....
        /*05fc*/ 	.word	0x0500000f


	//   ....[115]....
        /*0600*/ 	.word	0x0500000f


	//   ....[116]....
        /*0604*/ 	.word	0x0500000f


	//   ....[117]....
        /*0608*/ 	.word	0x0500000f


	//   ....[118]....
        /*060c*/ 	.word	0x0500000f


	//   ....[119]....
        /*0610*/ 	.word	0x0500000f


	//   ....[120]....
        /*0614*/ 	.word	0x0500000f


	//   ....[121]....
        /*0618*/ 	.word	0x0500000f


	//   ....[122]....
        /*061c*/ 	.word	0x0500000f


	//   ....[123]....
        /*0620*/ 	.word	0x0500000f


	//   ....[124]....
        /*0624*/ 	.word	0x0500000f


	//   ....[125]....
        /*0628*/ 	.word	0x0500000f


	//   ....[126]....
        /*062c*/ 	.word	0x0500000f


	//   ....[127]....
        /*0630*/ 	.word	0x0500000f


	//   ....[128]....
        /*0634*/ 	.word	0x0500000f


	//   ....[129]....
        /*0638*/ 	.word	0x0500000f


	//   ....[130]....
        /*063c*/ 	.word	0x0500000f


	//   ....[131]....
        /*0640*/ 	.word	0x0500000f


	//   ....[132]....
        /*0644*/ 	.word	0x0500000f


	//   ....[133]....
        /*0648*/ 	.word	0x0500000f


	//   ....[134]....
        /*064c*/ 	.word	0x0500000f


	//   ....[135]....
        /*0650*/ 	.word	0x0500000f


	//   ....[136]....
        /*0654*/ 	.word	0x0500000f


	//   ....[137]....
        /*0658*/ 	.word	0x0500000f


	//   ....[138]....
        /*065c*/ 	.word	0x0500000f


	//   ....[139]....
        /*0660*/ 	.word	0x0500000f


	//----- nvinfo : EIATTR_COOP_GROUP_INSTR_OFFSETS
	.align		4
.L_1085:
        /*0664*/ 	.byte	0x04, 0x28
        /*0666*/ 	.short	(.L_1087 - .L_1086)


	//   ....[0]....
.L_1086:
        /*0668*/ 	.word	0x00000070


	//   ....[1]....
        /*066c*/ 	.word	0x00000140


	//   ....[2]....
        /*0670*/ 	.word	0x00000190


	//   ....[3]....
        /*0674*/ 	.word	0x000003c0


	//   ....[4]....
        /*0678*/ 	.word	0x00000520


	//   ....[5]....
        /*067c*/ 	.word	0x00000640


	//   ....[6]....
        /*0680*/ 	.word	0x000007a0


	//   ....[7]....
        /*0684*/ 	.word	0x00001960


	//   ....[8]....
        /*0688*/ 	.word	0x000023b0


	//   ....[9]....
        /*068c*/ 	.word	0x000030d0


	//   ....[10]....
        /*0690*/ 	.word	0x00004110


	//   ....[11]....
        /*0694*/ 	.word	0x00004140


	//   ....[12]....
        /*0698*/ 	.word	0x00004840


	//   ....[13]....
        /*069c*/ 	.word	0x000048b0


	//   ....[14]....
        /*06a0*/ 	.word	0x000066f0


	//   ....[15]....
        /*06a4*/ 	.word	0x00006910


	//   ....[16]....
        /*06a8*/ 	.word	0x000073e0


	//   ....[17]....
        /*06ac*/ 	.word	0x00007400


	//   ....[18]....
        /*06b0*/ 	.word	0x00007f30


	//   ....[19]....
        /*06b4*/ 	.word	0x00007fd0


	//   ....[20]....
        /*06b8*/ 	.word	0x0000a3c0


	//   ....[21]....
        /*06bc*/ 	.word	0x0000a3f0


	//   ....[22]....
        /*06c0*/ 	.word	0x0000a6d0


	//   ....[23]....
        /*06c4*/ 	.word	0x0000a750


	//   ....[24]....
        /*06c8*/ 	.word	0x0000ca20


	//   ....[25]....
        /*06cc*/ 	.word	0x0000cc90


	//   ....[26]....
        /*06d0*/ 	.word	0x0000d760


	//   ....[27]....
        /*06d4*/ 	.word	0x0000d780


	//   ....[28]....
        /*06d8*/ 	.word	0x0000e280


	//   ....[29]....
        /*06dc*/ 	.word	0x0000e320


	//   ....[30]....
        /*06e0*/ 	.word	0x0000f360


	//   ....[31]....
        /*06e4*/ 	.word	0x0000f3a0


	//   ....[32]....
        /*06e8*/ 	.word	0x0000f480


	//   ....[33]....
        /*06ec*/ 	.word	0x0000f4a0


	//   ....[34]....
        /*06f0*/ 	.word	0x000107b0


	//   ....[35]....
        /*06f4*/ 	.word	0x000107f0


	//   ....[36]....
        /*06f8*/ 	.word	0x00010830


	//   ....[37]....
        /*06fc*/ 	.word	0x00010870


	//   ....[38]....
        /*0700*/ 	.word	0x00010df0


	//   ....[39]....
        /*0704*/ 	.word	0x00010e30


	//   ....[40]....
        /*0708*/ 	.word	0x00010ef0


	//   ....[41]....
        /*070c*/ 	.word	0x00010f10


	//   ....[42]....
        /*0710*/ 	.word	0x00010fd0


	//   ....[43]....
        /*0714*/ 	.word	0x00010ff0


	//   ....[44]....
        /*0718*/ 	.word	0x000110c0


	//   ....[45]....
        /*071c*/ 	.word	0x000110e0


	//   ....[46]....
        /*0720*/ 	.word	0x000119b0


	//   ....[47]....
        /*0724*/ 	.word	0x000119d0


	//   ....[48]....
        /*0728*/ 	.word	0x00011a90


	//   ....[49]....
        /*072c*/ 	.word	0x00011ab0


	//   ....[50]....
        /*0730*/ 	.word	0x00011b70


	//   ....[51]....
        /*0734*/ 	.word	0x00011b90


	//   ....[52]....
        /*0738*/ 	.word	0x00011c60


	//   ....[53]....
        /*073c*/ 	.word	0x00011c80


	//   ....[54]....
        /*0740*/ 	.word	0x00011de0


	//   ....[55]....
        /*0744*/ 	.word	0x00011fc0


	//   ....[56]....
        /*0748*/ 	.word	0x00011ff0


	//   ....[57]....
        /*074c*/ 	.word	0x00012020


	//   ....[58]....
        /*0750*/ 	.word	0x00012050


	//   ....[59]....
        /*0754*/ 	.word	0x00012080


	//   ....[60]....
        /*0758*/ 	.word	0x000120b0


	//   ....[61]....
        /*075c*/ 	.word	0x00012220


	//   ....[62]....
        /*0760*/ 	.word	0x00012250


	//   ....[63]....
        /*0764*/ 	.word	0x00012280


	//   ....[64]....
        /*0768*/ 	.word	0x000122b0


	//   ....[65]....
        /*076c*/ 	.word	0x000122e0


	//   ....[66]....
        /*0770*/ 	.word	0x00012310


	//   ....[67]....
        /*0774*/ 	.word	0x000123b0


	//   ....[68]....
        /*0778*/ 	.word	0x00012410


	//   ....[69]....
        /*077c*/ 	.word	0x000124a0


	//   ....[70]....
        /*0780*/ 	.word	0x00013980


	//   ....[71]....
        /*0784*/ 	.word	0x00014550


	//   ....[72]....
        /*0788*/ 	.word	0x00014570


	//   ....[73]....
        /*078c*/ 	.word	0x000145b0


	//   ....[74]....
        /*0790*/ 	.word	0x000145c0


	//   ....[75]....
        /*0794*/ 	.word	0x000146d0


	//   ....[76]....
        /*0798*/ 	.word	0x000146e0


	//   ....[77]....
        /*079c*/ 	.word	0x00014770


	//   ....[78]....
        /*07a0*/ 	.word	0x00014780


	//   ....[79]....
        /*07a4*/ 	.word	0x00014810


	//   ....[80]....
        /*07a8*/ 	.word	0x00014820


	//   ....[81]....
        /*07ac*/ 	.word	0x000148b0


	//   ....[82]....
        /*07b0*/ 	.word	0x000148c0


	//   ....[83]....
        /*07b4*/ 	.word	0x00014950


	//   ....[84]....
        /*07b8*/ 	.word	0x00014960


	//   ....[85]....
        /*07bc*/ 	.word	0x000149b0


	//   ....[86]....
        /*07c0*/ 	.word	0x000149e0


	//   ....[87]....
        /*07c4*/ 	.word	0x000172f0


	//   ....[88]....
        /*07c8*/ 	.word	0x00017350


	//   ....[89]....
        /*07cc*/ 	.word	0x00017380


	//   ....[90]....
        /*07d0*/ 	.word	0x00017390


	//   ....[91]....
        /*07d4*/ 	.word	0x000173c0


	//   ....[92]....
        /*07d8*/ 	.word	0x000173f0


	//   ....[93]....
        /*07dc*/ 	.word	0x00017420


	//   ....[94]....
        /*07e0*/ 	.word	0x00017450


	//   ....[95]....
        /*07e4*/ 	.word	0x000175d0


	//   ....[96]....
        /*07e8*/ 	.word	0x00017600


	//   ....[97]....
        /*07ec*/ 	.word	0x00017630


	//   ....[98]....
        /*07f0*/ 	.word	0x00017660


	//   ....[99]....
        /*07f4*/ 	.word	0x00017690


	//   ....[100]....
        /*07f8*/ 	.word	0x000176c0


	//   ....[101]....
        /*07fc*/ 	.word	0x00017780


	//   ....[102]....
        /*0800*/ 	.word	0x000177a0


	//   ....[103]....
        /*0804*/ 	.word	0x00017810


	//   ....[104]....
        /*0808*/ 	.word	0x00017ed0


	//   ....[105]....
        /*080c*/ 	.word	0x00018560


	//   ....[106]....
        /*0810*/ 	.word	0x00018730


	//   ....[107]....
        /*0814*/ 	.word	0x00018780


	//   ....[108]....
        /*0818*/ 	.word	0x000187e0


	//   ....[109]....
        /*081c*/ 	.word	0x00018880


	//   ....[110]....
        /*0820*/ 	.word	0x00018940


	//   ....[111]....
        /*0824*/ 	.word	0x00018a50


	//   ....[112]....
        /*0828*/ 	.word	0x00018ab0


	//   ....[113]....
        /*082c*/ 	.word	0x00018bb0


	//   ....[114]....
        /*0830*/ 	.word	0x00018c10


	//   ....[115]....
        /*0834*/ 	.word	0x00018d10


	//   ....[116]....
        /*0838*/ 	.word	0x00018d70


	//   ....[117]....
        /*083c*/ 	.word	0x00018e70


	//   ....[118]....
        /*0840*/ 	.word	0x00018ed0


	//   ....[119]....
        /*0844*/ 	.word	0x00018fb0


	//   ....[120]....
        /*0848*/ 	.word	0x00019030


	//   ....[121]....
        /*084c*/ 	.word	0x00019110


	//   ....[122]....
        /*0850*/ 	.word	0x00019440


	//   ....[123]....
        /*0854*/ 	.word	0x000194e0


	//   ....[124]....
        /*0858*/ 	.word	0x00019600


	//   ....[125]....
        /*085c*/ 	.word	0x00019670


	//   ....[126]....
        /*0860*/ 	.word	0x000196e0


	//   ....[127]....
        /*0864*/ 	.word	0x00019750


	//   ....[128]....
        /*0868*/ 	.word	0x000197c0


	//   ....[129]....
        /*086c*/ 	.word	0x00019840


	//   ....[130]....
        /*0870*/ 	.word	0x000198d0


	//   ....[131]....
        /*0874*/ 	.word	0x00019970


	//   ....[132]....
        /*0878*/ 	.word	0x000199e0


	//   ....[133]....
        /*087c*/ 	.word	0x00019a50


	//   ....[134]....
        /*0880*/ 	.word	0x00019ac0


	//   ....[135]....
        /*0884*/ 	.word	0x00019b40


	//   ....[136]....
        /*0888*/ 	.word	0x00019bb0


	//   ....[137]....
        /*088c*/ 	.word	0x00019c50


	//   ....[138]....
        /*0890*/ 	.word	0x00019ce0


	//   ....[139]....
        /*0894*/ 	.word	0x00019e10


	//----- nvinfo : EIATTR_REG_RECONFIG
	.align		4
.L_1087:
        /*0898*/ 	.byte	0x01, 0x54
	.zero		2


	//----- nvinfo : EIATTR_SYSCALL_OFFSETS
	.align		4
        /*089c*/ 	.byte	0x04, 0x46
        /*089e*/ 	.short	(.L_1089 - .L_1088)


	//   ....[0]....
.L_1088:
        /*08a0*/ 	.word	0x00001b40


	//   ....[1]....
        /*08a4*/ 	.word	0x000135c0


	//   ....[2]....
        /*08a8*/ 	.word	0x00013710


	//   ....[3]....
        /*08ac*/ 	.word	0x00013800


	//   ....[4]....
        /*08b0*/ 	.word	0x000140c0


	//----- nvinfo : EIATTR_MBARRIER_INSTR_OFFSETS
	.align		4
.L_1089:
        /*08b4*/ 	.byte	0x04, 0x39
        /*08b6*/ 	.short	(.L_1091 - .L_1090)


	//   ....[0]....
.L_1090:
        /*08b8*/ 	.word	0x00000270
        /*08bc*/ 	.word	0x000000ff
        /*08c0*/ 	.word	0x00028800
        /*08c4*/ 	.short	0x0100
        /*08c6*/ 	.byte	0x08
	.zero		1


	//   ....[1]....
        /*08c8*/ 	.word	0x00000280
        /*08cc*/ 	.word	0x000000ff
        /*08d0*/ 	.word	0x00028820
        /*08d4*/ 	.short	0x0100
        /*08d6*/ 	.byte	0x08
	.zero		1


	//   ....[2]....
        /*08d8*/ 	.word	0x00000370
        /*08dc*/ 	.word	0x000000ff
        /*08e0*/ 	.word	0x00028830
        /*08e4*/ 	.short	0x0100
        /*08e6*/ 	.byte	0x08
	.zero		1


	//   ....[3]....
        /*08e8*/ 	.word	0x00000380
        /*08ec*/ 	.word	0x000000ff
        /*08f0*/ 	.word	0x00028840
        /*08f4*/ 	.short	0x0100
        /*08f6*/ 	.byte	0x08
	.zero		1


	//   ....[4]....
        /*08f8*/ 	.word	0x00000390
        /*08fc*/ 	.word	0x000000ff
        /*0900*/ 	.word	0x00028838
        /*0904*/ 	.short	0x0100
        /*0906*/ 	.byte	0x08
	.zero		1


	//   ....[5]....
        /*0908*/ 	.word	0x000003a0
        /*090c*/ 	.word	0x000000ff
        /*0910*/ 	.word	0x00028848
        /*0914*/ 	.short	0x0100
        /*0916*/ 	.byte	0x08
	.zero		1


	//   ....[6]....
        /*0918*/ 	.word	0x000004d0
        /*091c*/ 	.word	0x000000ff
        /*0920*/ 	.word	0x00028850
        /*0924*/ 	.short	0x0100
        /*0926*/ 	.byte	0x08
	.zero		1


	//   ....[7]....
        /*0928*/ 	.word	0x000004e0
        /*092c*/ 	.word	0x000000ff
        /*0930*/ 	.word	0x00028860
        /*0934*/ 	.short	0x0100
        /*0936*/ 	.byte	0x08
	.zero		1


	//   ....[8]....
        /*0938*/ 	.word	0x000004f0
        /*093c*/ 	.word	0x000000ff
        /*0940*/ 	.word	0x00028858
        /*0944*/ 	.short	0x0100
        /*0946*/ 	.byte	0x08
	.zero		1


	//   ....[9]....
        /*0948*/ 	.word	0x00000500
        /*094c*/ 	.word	0x000000ff
        /*0950*/ 	.word	0x00028868
        /*0954*/ 	.short	0x0100
        /*0956*/ 	.byte	0x08
	.zero		1


	//   ....[10]....
        /*0958*/ 	.word	0x000005f0
        /*095c*/ 	.word	0x000000ff
        /*0960*/ 	.word	0x00028870
        /*0964*/ 	.short	0x0100
        /*0966*/ 	.byte	0x06
	.zero		1


	//   ....[11]....
        /*0968*/ 	.word	0x00000600
        /*096c*/ 	.word	0x000000ff
        /*0970*/ 	.word	0x00028880
        /*0974*/ 	.short	0x0100
        /*0976*/ 	.byte	0x06
	.zero		1


	//   ....[12]....
        /*0978*/ 	.word	0x00000610
        /*097c*/ 	.word	0x000000ff
        /*0980*/ 	.word	0x00028878
        /*0984*/ 	.short	0x0100
        /*0986*/ 	.byte	0x06
	.zero		1


	//   ....[13]....
        /*0988*/ 	.word	0x00000620
        /*098c*/ 	.word	0x000000ff
        /*0990*/ 	.word	0x00028888
        /*0994*/ 	.short	0x0100
        /*0996*/ 	.byte	0x06
	.zero		1


	//   ....[14]....
        /*0998*/ 	.word	0x00000750
        /*099c*/ 	.word	0x000000ff
        /*09a0*/ 	.word	0x00028890
        /*09a4*/ 	.short	0x0100
        /*09a6*/ 	.byte	0x08
	.zero		1


	//   ....[15]....
        /*09a8*/ 	.word	0x00000760
        /*09ac*/ 	.word	0x000000ff
        /*09b0*/ 	.word	0x000288a0
        /*09b4*/ 	.short	0x0100
        /*09b6*/ 	.byte	0x08
	.zero		1


	//   ....[16]....
        /*09b8*/ 	.word	0x00000770
        /*09bc*/ 	.word	0x000000ff
        /*09c0*/ 	.word	0x00028898
        /*09c4*/ 	.short	0x0100
        /*09c6*/ 	.byte	0x08
	.zero		1


	//   ....[17]....
        /*09c8*/ 	.word	0x00000780
        /*09cc*/ 	.word	0x000000ff
        /*09d0*/ 	.word	0x000288a8
        /*09d4*/ 	.short	0x0100
        /*09d6*/ 	.byte	0x08
	.zero		1


	//   ....[18]....
        /*09d8*/ 	.word	0x000008b0
        /*09dc*/ 	.word	0x000000ff
        /*09e0*/ 	.word	0x000288b0
        /*09e4*/ 	.short	0x0100
        /*09e6*/ 	.byte	0x08
	.zero		1


	//   ....[19]....
        /*09e8*/ 	.word	0x000008c0
        /*09ec*/ 	.word	0x000000ff
        /*09f0*/ 	.word	0x000288c0
        /*09f4*/ 	.short	0x0100
        /*09f6*/ 	.byte	0x08
	.zero		1


	//   ....[20]....
        /*09f8*/ 	.word	0x000008d0
        /*09fc*/ 	.word	0x000000ff
        /*0a00*/ 	.word	0x000288b8
        /*0a04*/ 	.short	0x0100
        /*0a06*/ 	.byte	0x08
	.zero		1


	//   ....[21]....
        /*0a08*/ 	.word	0x000008e0
        /*0a0c*/ 	.word	0x000000ff
        /*0a10*/ 	.word	0x000288c8
        /*0a14*/ 	.short	0x0100
        /*0a16*/ 	.byte	0x08
	.zero		1


	//   ....[22]....
        /*0a18*/ 	.word	0x00001bc0
        /*0a1c*/ 	.word	0x000000ff
        /*0a20*/ 	.word	0x00028800
        /*0a24*/ 	.short	0x010a
        /*0a26*/ 	.byte	0x29
	.zero		1


	//   ....[23]....
        /*0a28*/ 	.word	0x00001c40
        /*0a2c*/ 	.word	0x00000007
        /*0a30*/ 	.word	0x00028830
        /*0a34*/ 	.short	0x010a
        /*0a36*/ 	.byte	0x3f
	.zero		1


	//   ....[24]....
        /*0a38*/ 	.word	0x00001ca0
        /*0a3c*/ 	.word	0x00000007
        /*0a40*/ 	.word	0x00028830
        /*0a44*/ 	.short	0x010a
        /*0a46*/ 	.byte	0x3f
	.zero		1


	//   ....[25]....
        /*0a48*/ 	.word	0x00002360
        /*0a4c*/ 	.word	0x00000003
        /*0a50*/ 	.word	0x00000000
        /*0a54*/ 	.short	0x0101
        /*0a56*/ 	.byte	0x3f
	.zero		1


	//   ....[26]....
        /*0a58*/ 	.word	0x00005760
        /*0a5c*/ 	.word	0x000000ff
        /*0a60*/ 	.word	0x00028830
        /*0a64*/ 	.short	0x010a
        /*0a66*/ 	.byte	0x06
	.zero		1


	//   ....[27]....
        /*0a68*/ 	.word	0x000057a0
        /*0a6c*/ 	.word	0x000000ff
        /*0a70*/ 	.word	0x00028830
        /*0a74*/ 	.short	0x010a
        /*0a76*/ 	.byte	0x06
	.zero		1


	//   ....[28]....
        /*0a78*/ 	.word	0x00005ac0
        /*0a7c*/ 	.word	0x000000ff
        /*0a80*/ 	.word	0x00028850
        /*0a84*/ 	.short	0x010a
        /*0a86*/ 	.byte	0x06
	.zero		1


	//   ....[29]....
        /*0a88*/ 	.word	0x00005b00
        /*0a8c*/ 	.word	0x000000ff
        /*0a90*/ 	.word	0x00028850
        /*0a94*/ 	.short	0x010a
        /*0a96*/ 	.byte	0x06
	.zero		1


	//   ....[30]....
        /*0a98*/ 	.word	0x00006730
        /*0a9c*/ 	.word	0x00000033
        /*0aa0*/ 	.word	0x00000000
        /*0aa4*/ 	.short	0x0101
        /*0aa6*/ 	.byte	0x3f
	.zero		1


	//   ....[31]....
        /*0aa8*/ 	.word	0x00008480
        /*0aac*/ 	.word	0x0000001c
        /*0ab0*/ 	.word	0x00000000
        /*0ab4*/ 	.short	0x0101
        /*0ab6*/ 	.byte	0x3f
	.zero		1


	//   ....[32]....
        /*0ab8*/ 	.word	0x000092e0
        /*0abc*/ 	.word	0x000000ff
        /*0ac0*/ 	.word	0x00028830
        /*0ac4*/ 	.short	0x010a
        /*0ac6*/ 	.byte	0x06
	.zero		1


	//   ....[33]....
        /*0ac8*/ 	.word	0x00009320
        /*0acc*/ 	.word	0x000000ff
        /*0ad0*/ 	.word	0x00028830
        /*0ad4*/ 	.short	0x010a
        /*0ad6*/ 	.byte	0x06
	.zero		1


	//   ....[34]....
        /*0ad8*/ 	.word	0x00009640
        /*0adc*/ 	.word	0x000000ff
        /*0ae0*/ 	.word	0x00028850
        /*0ae4*/ 	.short	0x010a
        /*0ae6*/ 	.byte	0x06
	.zero		1


	//   ....[35]....
        /*0ae8*/ 	.word	0x00009680
        /*0aec*/ 	.word	0x000000ff
        /*0af0*/ 	.word	0x00028850
        /*0af4*/ 	.short	0x010a
        /*0af6*/ 	.byte	0x06
	.zero		1


	//   ....[36]....
        /*0af8*/ 	.word	0x0000af50
        /*0afc*/ 	.word	0x0000001b
        /*0b00*/ 	.word	0x00000000
        /*0b04*/ 	.short	0x0101
        /*0b06*/ 	.byte	0x3f
	.zero		1


	//   ....[37]....
        /*0b08*/ 	.word	0x0000b000
        /*0b0c*/ 	.word	0x00000023
        /*0b10*/ 	.word	0x00000000
        /*0b14*/ 	.short	0x0101
        /*0b16*/ 	.byte	0x3f
	.zero		1


	//   ....[38]....
        /*0b18*/ 	.word	0x0000bb00
        /*0b1c*/ 	.word	0x000000ff
        /*0b20*/ 	.word	0x00028830
        /*0b24*/ 	.short	0x010a
        /*0b26*/ 	.byte	0x06
	.zero		1


	//   ....[39]....
        /*0b28*/ 	.word	0x0000bb40
        /*0b2c*/ 	.word	0x000000ff
        /*0b30*/ 	.word	0x00028830
        /*0b34*/ 	.short	0x010a
        /*0b36*/ 	.byte	0x06
	.zero		1


	//   ....[40]....
        /*0b38*/ 	.word	0x0000be60
        /*0b3c*/ 	.word	0x000000ff
        /*0b40*/ 	.word	0x00028850
        /*0b44*/ 	.short	0x010a
        /*0b46*/ 	.byte	0x06
	.zero		1


	//   ....[41]....
        /*0b48*/ 	.word	0x0000bea0
        /*0b4c*/ 	.word	0x000000ff
        /*0b50*/ 	.word	0x00028850
        /*0b54*/ 	.short	0x010a
        /*0b56*/ 	.byte	0x06
	.zero		1


	//   ....[42]....
        /*0b58*/ 	.word	0x0000ca90
        /*0b5c*/ 	.word	0x00000036
        /*0b60*/ 	.word	0x00000000
        /*0b64*/ 	.short	0x0101
        /*0b66*/ 	.byte	0x3f
	.zero		1


	//   ....[43]....
        /*0b68*/ 	.word	0x0000e2e0
        /*0b6c*/ 	.word	0x00000022
        /*0b70*/ 	.word	0x00000000
        /*0b74*/ 	.short	0x0101
        /*0b76*/ 	.byte	0x3f
	.zero		1


	//   ....[44]....
        /*0b78*/ 	.word	0x0000f2d0
        /*0b7c*/ 	.word	0x000000ff
        /*0b80*/ 	.word	0x00028850
        /*0b84*/ 	.short	0x010a
        /*0b86*/ 	.byte	0x05
	.zero		1


	//   ....[45]....
        /*0b88*/ 	.word	0x0000f310
        /*0b8c*/ 	.word	0x000000ff
        /*0b90*/ 	.word	0x00028850
        /*0b94*/ 	.short	0x010a
        /*0b96*/ 	.byte	0x05
	.zero		1


	//   ....[46]....
        /*0b98*/ 	.word	0x0000f830
        /*0b9c*/ 	.word	0x00000007
        /*0ba0*/ 	.word	0x00000000
        /*0ba4*/ 	.short	0x0101
        /*0ba6*/ 	.byte	0x3f
	.zero		1


	//   ....[47]....
        /*0ba8*/ 	.word	0x00010e20
        /*0bac*/ 	.word	0x00000003
        /*0bb0*/ 	.word	0x00000000
        /*0bb4*/ 	.short	0x0101
        /*0bb6*/ 	.byte	0x3f
	.zero		1


	//   ....[48]....
        /*0bb8*/ 	.word	0x00013c10
        /*0bbc*/ 	.word	0x00000000
        /*0bc0*/ 	.word	0x00028840
        /*0bc4*/ 	.short	0x010a
        /*0bc6*/ 	.byte	0x3f
	.zero		1


	//   ....[49]....
        /*0bc8*/ 	.word	0x00014ad0
        /*0bcc*/ 	.word	0x00000009
        /*0bd0*/ 	.word	0x00028800
        /*0bd4*/ 	.short	0x0107
        /*0bd6*/ 	.byte	0x3f
	.zero		1


	//   ....[50]....
        /*0bd8*/ 	.word	0x00014be0
        /*0bdc*/ 	.word	0x00000002
        /*0be0*/ 	.word	0x00028800
        /*0be4*/ 	.short	0x0101
        /*0be6*/ 	.byte	0x3f
	.zero		1


	//   ....[51]....
        /*0be8*/ 	.word	0x00014c00
        /*0bec*/ 	.word	0x00000002
        /*0bf0*/ 	.word	0x00028820
        /*0bf4*/ 	.short	0x010a
        /*0bf6*/ 	.byte	0x3f
	.zero		1


	//   ....[52]....
        /*0bf8*/ 	.word	0x00014f80
        /*0bfc*/ 	.word	0x00000003
        /*0c00*/ 	.word	0x00028840
        /*0c04*/ 	.short	0x010a
        /*0c06*/ 	.byte	0x3f
	.zero		1


	//   ....[53]....
        /*0c08*/ 	.word	0x00015340
        /*0c0c*/ 	.word	0x00000003
        /*0c10*/ 	.word	0x00000060
        /*0c14*/ 	.short	0x010a
        /*0c16*/ 	.byte	0x3f
	.zero		1


	//   ....[54]....
        /*0c18*/ 	.word	0x00015a30
        /*0c1c*/ 	.word	0x00000003
        /*0c20*/ 	.word	0x00028840
        /*0c24*/ 	.short	0x010a
        /*0c26*/ 	.byte	0x3f
	.zero		1


	//   ....[55]....
        /*0c28*/ 	.word	0x00015df0
        /*0c2c*/ 	.word	0x00000002
        /*0c30*/ 	.word	0x00000060
        /*0c34*/ 	.short	0x010a
        /*0c36*/ 	.byte	0x3f
	.zero		1


	//   ....[56]....
        /*0c38*/ 	.word	0x00016400
        /*0c3c*/ 	.word	0x00000002
        /*0c40*/ 	.word	0x00028840
        /*0c44*/ 	.short	0x010a
        /*0c46*/ 	.byte	0x3f
	.zero		1


	//   ....[57]....
        /*0c48*/ 	.word	0x000167c0
        /*0c4c*/ 	.word	0x00000002
        /*0c50*/ 	.word	0x00000060
        /*0c54*/ 	.short	0x010a
        /*0c56*/ 	.byte	0x3f
	.zero		1


	//   ....[58]....
        /*0c58*/ 	.word	0x00016d60
        /*0c5c*/ 	.word	0x00000000
        /*0c60*/ 	.word	0x00028860
        /*0c64*/ 	.short	0x010a
        /*0c66*/ 	.byte	0x3f
	.zero		1


	//   ....[59]....
        /*0c68*/ 	.word	0x00017e50
        /*0c6c*/ 	.word	0x00000000
        /*0c70*/ 	.word	0x00028820
        /*0c74*/ 	.short	0x010a
        /*0c76*/ 	.byte	0x3f
	.zero		1


	//   ....[60]....
        /*0c78*/ 	.word	0x00018010
        /*0c7c*/ 	.word	0x00000006
        /*0c80*/ 	.word	0x00000000
        /*0c84*/ 	.short	0x010a
        /*0c86*/ 	.byte	0x3f
	.zero		1


	//   ....[61]....
        /*0c88*/ 	.word	0x00018080
        /*0c8c*/ 	.word	0x00000007
        /*0c90*/ 	.word	0x00000000
        /*0c94*/ 	.short	0x010a
        /*0c96*/ 	.byte	0x3f
	.zero		1


	//   ....[62]....
        /*0c98*/ 	.word	0x000180f0
        /*0c9c*/ 	.word	0x00000004
        /*0ca0*/ 	.word	0x00000000
        /*0ca4*/ 	.short	0x010a
        /*0ca6*/ 	.byte	0x3f
	.zero		1


	//   ....[63]....
        /*0ca8*/ 	.word	0x00018120
        /*0cac*/ 	.word	0x00000003
        /*0cb0*/ 	.word	0x00000000
        /*0cb4*/ 	.short	0x010a
        /*0cb6*/ 	.byte	0x3f
	.zero		1


	//   ....[64]....
        /*0cb8*/ 	.word	0x00018190
        /*0cbc*/ 	.word	0x00000003
        /*0cc0*/ 	.word	0x00028800
        /*0cc4*/ 	.short	0x010a
        /*0cc6*/ 	.byte	0x3f
	.zero		1


	//   ....[65]....
        /*0cc8*/ 	.word	0x000181e0
        /*0ccc*/ 	.word	0x00000007
        /*0cd0*/ 	.word	0x00028830
        /*0cd4*/ 	.short	0x010a
        /*0cd6*/ 	.byte	0x3f
	.zero		1


	//   ....[66]....
        /*0cd8*/ 	.word	0x00018240
        /*0cdc*/ 	.word	0x00000007
        /*0ce0*/ 	.word	0x00028830
        /*0ce4*/ 	.short	0x010a
        /*0ce6*/ 	.byte	0x3f
	.zero		1


	//   ....[67]....
        /*0ce8*/ 	.word	0x000182a0
        /*0cec*/ 	.word	0x00000007
        /*0cf0*/ 	.word	0x00028850
        /*0cf4*/ 	.short	0x010a
        /*0cf6*/ 	.byte	0x3f
	.zero		1


	//   ....[68]....
        /*0cf8*/ 	.word	0x00018300
        /*0cfc*/ 	.word	0x00000005
        /*0d00*/ 	.word	0x00028830
        /*0d04*/ 	.short	0x010a
        /*0d06*/ 	.byte	0x3f
	.zero		1


	//   ....[69]....
        /*0d08*/ 	.word	0x00018360
        /*0d0c*/ 	.word	0x00000005
        /*0d10*/ 	.word	0x00028850
        /*0d14*/ 	.short	0x010a
        /*0d16*/ 	.byte	0x3f
	.zero		1


	//   ....[70]....
        /*0d18*/ 	.word	0x000183c0
        /*0d1c*/ 	.word	0x00000005
        /*0d20*/ 	.word	0x00028830
        /*0d24*/ 	.short	0x010a
        /*0d26*/ 	.byte	0x3f
	.zero		1


	//   ....[71]....
        /*0d28*/ 	.word	0x00018420
        /*0d2c*/ 	.word	0x00000005
        /*0d30*/ 	.word	0x00028850
        /*0d34*/ 	.short	0x010a
        /*0d36*/ 	.byte	0x3f
	.zero		1


	//   ....[72]....
        /*0d38*/ 	.word	0x00018480
        /*0d3c*/ 	.word	0x00000008
        /*0d40*/ 	.word	0x00028850
        /*0d44*/ 	.short	0x010a
        /*0d46*/ 	.byte	0x3f
	.zero		1


	//   ....[73]....
        /*0d48*/ 	.word	0x00018620
        /*0d4c*/ 	.word	0x00000000
        /*0d50*/ 	.word	0x00028840
        /*0d54*/ 	.short	0x010a
        /*0d56*/ 	.byte	0x3f
	.zero		1


	//   ....[74]....
        /*0d58*/ 	.word	0x00019160
        /*0d5c*/ 	.word	0x00000002
        /*0d60*/ 	.word	0x00028820
        /*0d64*/ 	.short	0x010a
        /*0d66*/ 	.byte	0x3f
	.zero		1


	//   ....[75]....
        /*0d68*/ 	.word	0x000191b0
        /*0d6c*/ 	.word	0x00000003
        /*0d70*/ 	.word	0x00028840
        /*0d74*/ 	.short	0x010a
        /*0d76*/ 	.byte	0x3f
	.zero		1


	//   ....[76]....
        /*0d78*/ 	.word	0x00019200
        /*0d7c*/ 	.word	0x00000003
        /*0d80*/ 	.word	0x00000060
        /*0d84*/ 	.short	0x010a
        /*0d86*/ 	.byte	0x3f
	.zero		1


	//   ....[77]....
        /*0d88*/ 	.word	0x00019250
        /*0d8c*/ 	.word	0x00000003
        /*0d90*/ 	.word	0x00028840
        /*0d94*/ 	.short	0x010a
        /*0d96*/ 	.byte	0x3f
	.zero		1


	//   ....[78]....
        /*0d98*/ 	.word	0x000192a0
        /*0d9c*/ 	.word	0x00000002
        /*0da0*/ 	.word	0x00000060
        /*0da4*/ 	.short	0x010a
        /*0da6*/ 	.byte	0x3f
	.zero		1


	//   ....[79]....
        /*0da8*/ 	.word	0x000192f0
        /*0dac*/ 	.word	0x00000002
        /*0db0*/ 	.word	0x00028840
        /*0db4*/ 	.short	0x010a
        /*0db6*/ 	.byte	0x3f
	.zero		1


	//   ....[80]....
        /*0db8*/ 	.word	0x00019340
        /*0dbc*/ 	.word	0x00000002
        /*0dc0*/ 	.word	0x00000060
        /*0dc4*/ 	.short	0x010a
        /*0dc6*/ 	.byte	0x3f
	.zero		1


	//   ....[81]....
        /*0dc8*/ 	.word	0x00019390
        /*0dcc*/ 	.word	0x00000000
        /*0dd0*/ 	.word	0x00028860
        /*0dd4*/ 	.short	0x010a
        /*0dd6*/ 	.byte	0x3f
	.zero		1


	//   ....[82]....
        /*0dd8*/ 	.word	0x00019d30
        /*0ddc*/ 	.word	0x00000000
        /*0de0*/ 	.word	0x00028820
        /*0de4*/ 	.short	0x010a
        /*0de6*/ 	.byte	0x3f
	.zero		1


	//   ....[83]....
        /*0de8*/ 	.word	0x00019ed0
        /*0dec*/ 	.word	0x00000006
        /*0df0*/ 	.word	0x00000000
        /*0df4*/ 	.short	0x010a
        /*0df6*/ 	.byte	0x3f
	.zero		1


	//   ....[84]....
        /*0df8*/ 	.word	0x00019f20
        /*0dfc*/ 	.word	0x00000007
        /*0e00*/ 	.word	0x00000000
        /*0e04*/ 	.short	0x010a
        /*0e06*/ 	.byte	0x3f
	.zero		1


	//   ....[85]....
        /*0e08*/ 	.word	0x00019f70
        /*0e0c*/ 	.word	0x00000004
        /*0e10*/ 	.word	0x00000000
        /*0e14*/ 	.short	0x010a
        /*0e16*/ 	.byte	0x3f
	.zero		1


	//----- nvinfo : EIATTR_NUM_MBARRIERS
	.align		4
.L_1091:
        /*0e18*/ 	.byte	0x03, 0x38
        /*0e1a*/ 	.short	0x0016


	//----- nvinfo : EIATTR_EXIT_INSTR_OFFSETS
	.align		4
        /*0e1c*/ 	.byte	0x04, 0x1c
        /*0e1e*/ 	.short	(.L_1093 - .L_1092)


	//   ....[0]....
.L_1092:
        /*0e20*/ 	.word	0x00000a80


	//   ....[1]....
        /*0e24*/ 	.word	0x00011d80


	//   ....[2]....
        /*0e28*/ 	.word	0x00018170


	//----- nvinfo : EIATTR_MAX_THREADS
	.align		4
.L_1093:
        /*0e2c*/ 	.byte	0x04, 0x05
        /*0e2e*/ 	.short	(.L_1095 - .L_1094)
.L_1094:
        /*0e30*/ 	.word	0x00000180
        /*0e34*/ 	.word	0x00000001
        /*0e38*/ 	.word	0x00000001


	//----- nvinfo : EIATTR_CRS_STACK_SIZE
	.align		4
.L_1095:
        /*0e3c*/ 	.byte	0x04, 0x1e
        /*0e3e*/ 	.short	(.L_1097 - .L_1096)
.L_1096:
        /*0e40*/ 	.word	0x00000000


	//----- nvinfo : EIATTR_CBANK_PARAM_SIZE
	.align		4
.L_1097:
        /*0e44*/ 	.byte	0x03, 0x19
        /*0e46*/ 	.short	0x0af0


	//----- nvinfo : EIATTR_PARAM_CBANK
	.align		4
        /*0e48*/ 	.byte	0x04, 0x0a
        /*0e4a*/ 	.short	(.L_1099 - .L_1098)
	.align		4
.L_1098:
        /*0e4c*/ 	.word	index@(.nv.constant0._ZN7cutlass13device_kernelIN5flash11enable_sm90INS1_16FlashAttnFwdSm90INS1_25CollectiveMainloopFwdSm90ILi2EN4cute5tupleIJNS5_1CILi1EEES8_S8_EEENS6_IJNS7_ILi128EEESA_SA_EEELi128ENS_6half_tEfNS_4arch4Sm90ELb0ELb1ELb1ELb1ELb0ELb0ELb0ELb1ELb1ELb1ELb0ELb0EEENS1_21CollectiveEpilogueFwdISB_S9_SC_SE_Li256ELb1ELb1ELb0ELb0EEENS1_36VarlenDynamicPersistentTileSchedulerILi128ELi128ELi256ELi128ELb0ELb1ELb1ELb1ELb0ELb1EEEEEEEEEvNT_6ParamsE)
        /*0e50*/ 	.short	0x0210
        /*0e52*/ 	.short	0x0af0


	//----- nvinfo : EIATTR_SW_WAR
	.align		4
.L_1099:
        /*0e54*/ 	.byte	0x04, 0x36
        /*0e56*/ 	.short	(.L_1101 - .L_1100)
.L_1100:
        /*0e58*/ 	.word	0x00000008
.L_1101:


//--------------------- .nv.info._ZN7cutlass13device_kernelIN5flash11enable_sm90INS1_16FlashAttnFwdSm90INS1_25CollectiveMainloopFwdSm90ILi2EN4cute5tupleIJNS5_1CILi1EEES8_S8_EEENS6_IJNS7_ILi128EEESA_SA_EEELi128ENS_6half_tEfNS_4arch4Sm90ELb0ELb1ELb1ELb1ELb0ELb1ELb0ELb1ELb1ELb1ELb0ELb0EEENS1_21CollectiveEpilogueFwdISB_S9_SC_SE_Li256ELb1ELb1ELb0ELb0EEENS1_36VarlenDynamicPersistentTileSchedulerILi128ELi128ELi256ELi128ELb0ELb1ELb1ELb1ELb0ELb1EEEEEEEEEvNT_6ParamsE --------------------------
	.section	.nv.info._ZN7cutlass13device_kernelIN5flash11enable_sm90INS1_16FlashAttnFwdSm90INS1_25CollectiveMainloopFwdSm90ILi2EN4cute5tupleIJNS5_1CILi1EEES8_S8_EEENS6_IJNS7_ILi128EEESA_SA_EEELi128ENS_6half_tEfNS_4arch4Sm90ELb0ELb1ELb1ELb1ELb0ELb1ELb0ELb1ELb1ELb1ELb0ELb0EEENS1_21CollectiveEpilogueFwdISB_S9_SC_SE_Li256ELb1ELb1ELb0ELb0EEENS1_36VarlenDynamicPersistentTileSchedulerILi128ELi128ELi256ELi128ELb0ELb1ELb1ELb1ELb0ELb1EEEEEEEEEvNT_6ParamsE,"",@"SHT_CUDA_INFO"
	.sectionflags	@""
	.align	4


	//----- nvinfo : EIATTR_CUDA_API_VERSION
	.align		4
        /*0000*/ 	.byte	0x04, 0x37
        /*0002*/ 	.short	(.L_1103 - .L_1102)
.L_1102:
        /*0004*/ 	.word	0x00000082


	//----- nvinfo : EIATTR_KPARAM_INFO
	.align		4
.L_1103:
        /*0008*/ 	.byte	0x04, 0x17
        /*000a*/ 	.short	(.L_1105 - .L_1104)
.L_1104:
        /*000c*/ 	.word	0x00000000
        /*0010*/ 	.short	0x0000
        /*0012*/ 	.short	0x0070
        /*0014*/ 	.byte	0x00, 0xf0, 0x01, 0x2a


	//----- nvinfo : EIATTR_SPARSE_MMA_MASK
	.align		4
.L_1105:
        /*0018*/ 	.byte	0x03, 0x50
        /*001a*/ 	.short	0x0000


	//----- nvinfo : EIATTR_MAXREG_COUNT
	.align		4
        /*001c*/ 	.byte	0x03, 0x1b
        /*001e*/ 	.short	0x00a8


	//----- nvinfo : EIATTR_NUM_BARRIERS
	.align		4
        /*0020*/ 	.byte	0x02, 0x4c
        /*0022*/ 	.byte	0x10
	.zero		1


	//----- nvinfo : EIATTR_EXTERNS
	.align		4
        /*0024*/ 	.byte	0x04, 0x0f
        /*0026*/ 	.short	(.L_1107 - .L_1106)


	//   ....[0]....
	.align		4
.L_1106:
        /*0028*/ 	.word	index@(__assertfail)


	//----- nvinfo : EIATTR_ANNOTATIONS
	.align		4
.L_1107:
        /*002c*/ 	.byte	0x04, 0x55
        /*002e*/ 	.short	(.L_1109 - .L_1108)


	//   ....[0]....
.L_1108:
        /* <DEDUP_REMOVED lines=89> */


	//----- nvinfo : EIATTR_MERCURY_ISA_VERSION
	.align		4
.L_1109:
        /*05b0*/ 	.byte	0x03, 0x5f
        /*05b2*/ 	.short	0x0101


	//----- nvinfo : EIATTR_UNUSED_LOAD_BYTE_OFFSET
	.align		4
        /*05b4*/ 	.byte	0x04, 0x44
        /*05b6*/ 	.short	(.L_1111 - .L_1110)


	//   ....[0]....
.L_1110:
        /*05b8*/ 	.word	0x00000ab0
        /*05bc*/ 	.word	0x0000fff0


	//   ....[1]....
        /*05c0*/ 	.word	0x0001c7d0
        /*05c4*/ 	.word	0x0000fff0


	//----- nvinfo : EIATTR_INT_WARP_WIDE_INSTR_OFFSETS
	.align		4
.L_1111:
        /*05c8*/ 	.byte	0x04, 0x31
        /*05ca*/ 	.short	(.L_1113 - .L_1112)


	//   ....[0]....
.L_1112:
        /*05cc*/ 	.word	0x00000180


	//   ....[1]....
        /*05d0*/ 	.word	0x00000220


	//   ....[2]....
        /*05d4*/ 	.word	0x00000290


	//   ....[3]....
        /*05d8*/ 	.word	0x00021620


	//   ....[4]....
        /*05dc*/ 	.word	0x000216b0


	//   ....[5]....
        /*05e0*/ 	.word	0x00024ea0


	//   ....[6]....
        /*05e4*/ 	.word	0x00024f00


	//----- nvinfo : EIATTR_COOP_GROUP_MASK_REGIDS
	.align		4
.L_1113:
        /*05e8*/ 	.byte	0x04, 0x29
        /*05ea*/ 	.short	(.L_1115 - .L_1114)


	//   ....[0]....
.L_1114:
        /*05ec*/ 	.word	0xffffffff


	//   ....[1]....
        /*05f0*/ 	.word	0xffffffff


	//   ....[2]....
        /*05f4*/ 	.word	0xffffffff


	//   ....[3]....
        /*05f8*/ 	.word	0xffffffff


	//   ....[4]....
        /*05fc*/ 	.word	0xffffffff


	//   ....[5]....
        /*0600*/ 	.word	0xffffffff


	//   ....[6]....
        /*0604*/ 	.word	0xffffffff


	//   ....[7]....
        /*0608*/ 	.word	0xffffffff


	//   ....[8]....
        /*060c*/ 	.word	0xffffffff


	//   ....[9]....
        /*0610*/ 	.word	0xffffffff


	//   ....[10]....
        /*0614*/ 	.word	0xffffffff


	//   ....[11]....
        /*0618*/ 	.word	0xffffffff


	//   ....[12]....
        /*061c*/ 	.word	0xffffffff


	//   ....[13]....
        /*0620*/ 	.word	0xffffffff


	//   ....[14]....
        /*0624*/ 	.word	0xffffffff


	//   ....[15]....
        /*0628*/ 	.word	0xffffffff


	//   ....[16]....
        /*062c*/ 	.word	0xffffffff


	//   ....[17]....
        /*0630*/ 	.word	0xffffffff


	//   ....[18]....
        /*0634*/ 	.word	0xffffffff


	//   ....[19]....
        /*0638*/ 	.word	0xffffffff


	//   ....[20]....
        /*063c*/ 	.word	0xffffffff


	//   ....[21]....
        /*0640*/ 	.word	0xffffffff


	//   ....[22]....
        /*0644*/ 	.word	0xffffffff


	//   ....[23]....
        /*0648*/ 	.word	0xffffffff


	//   ....[24]....
        /*064c*/ 	.word	0xffffffff


	//   ....[25]....
        /*0650*/ 	.word	0xffffffff


	//   ....[26]....
        /*0654*/ 	.word	0xffffffff


	//   ....[27]....
        /*0658*/ 	.word	0xffffffff


	//   ....[28]....
        /*065c*/ 	.word	0xffffffff


	//   ....[29]....
        /*0660*/ 	.word	0xffffffff


	//   ....[30]....
        /*0664*/ 	.word	0xffffffff


	//   ....[31]....
        /*0668*/ 	.word	0xffffffff


	//   ....[32]....
        /*066c*/ 	.word	0xffffffff


	//   ....[33]....
        /*0670*/ 	.word	0xffffffff


	//   ....[34]....
        /*0674*/ 	.word	0xffffffff


	//   ....[35]....
        /*0678*/ 	.word	0xffffffff


	//   ....[36]....
        /*067c*/ 	.word	0xffffffff


	//   ....[37]....
        /*0680*/ 	.word	0xffffffff


	//   ....[38]....
        /*0684*/ 	.word	0xffffffff


	//   ....[39]....
        /*0688*/ 	.word	0xffffffff


	//   ....[40]....
        /*068c*/ 	.word	0xffffffff


	//   ....[41]....
        /*0690*/ 	.word	0xffffffff


	//   ....[42]....
        /*0694*/ 	.word	0xffffffff


	//   ....[43]....
        /*0698*/ 	.word	0xffffffff


	//   ....[44]....
        /*069c*/ 	.word	0xffffffff


	//   ....[45]....
        /*06a0*/ 	.word	0xffffffff


	//   ....[46]....
        /*06a4*/ 	.word	0xffffffff


	//   ....[47]....
        /*06a8*/ 	.word	0xffffffff


	//   ....[48]....
        /*06ac*/ 	.word	0xffffffff


	//   ....[49]....
        /*06b0*/ 	.word	0xffffffff


	//   ....[50]....
        /*06b4*/ 	.word	0xffffffff


	//   ....[51]....
        /*06b8*/ 	.word	0xffffffff


	//   ....[52]....
        /*06bc*/ 	.word	0xffffffff


	//   ....[53]....
        /*06c0*/ 	.word	0xffffffff


	//   ....[54]....
        /*06c4*/ 	.word	0xffffffff


	//   ....[55]....
        /*06c8*/ 	.word	0xffffffff


	//   ....[56]....
        /*06cc*/ 	.word	0xffffffff


	//   ....[57]....
        /*06d0*/ 	.word	0xffffffff


	//   ....[58]....
        /*06d4*/ 	.word	0xffffffff


	//   ....[59]....
        /*06d8*/ 	.word	0xffffffff


	//   ....[60]....
        /*06dc*/ 	.word	0xffffffff


	//   ....[61]....
        /*06e0*/ 	.word	0xffffffff


	//   ....[62]....
        /*06e4*/ 	.word	0xffffffff


	//   ....[63]....
        /*06e8*/ 	.word	0xffffffff


	//   ....[64]....
        /*06ec*/ 	.word	0xffffffff


	//   ....[65]....
        /*06f0*/ 	.word	0xffffffff


	//   ....[66]....
        /*06f4*/ 	.word	0xffffffff


	//   ....[67]....
        /*06f8*/ 	.word	0xffffffff


	//   ....[68]....
        /*06fc*/ 	.word	0xffffffff


	//   ....[69]....
        /*0700*/ 	.word	0xffffffff


	//   ....[70]....
        /*0704*/ 	.word	0xffffffff


	//   ....[71]....
        /*0708*/ 	.word	0xffffffff


	//   ....[72]....
        /*070c*/ 	.word	0xffffffff


	//   ....[73]....
        /*0710*/ 	.word	0xffffffff


	//   ....[74]....
        /*0714*/ 	.word	0xffffffff


	//   ....[75]....
        /*0718*/ 	.word	0xffffffff


	//   ....[76]....
        /*071c*/ 	.word	0xffffffff


	//   ....[77]....
        /*0720*/ 	.word	0xffffffff


	//   ....[78]....
        /*0724*/ 	.word	0xffffffff


	//   ....[79]....
        /*0728*/ 	.word	0xffffffff


	//   ....[80]....
        /*072c*/ 	.word	0xffffffff


	//   ....[81]....
        /*0730*/ 	.word	0xffffffff


	//   ....[82]....
        /*0734*/ 	.word	0xffffffff


	//   ....[83]....
        /*0738*/ 	.word	0xffffffff


	//   ....[84]....
        /*073c*/ 	.word	0xffffffff


	//   ....[85]....
        /*0740*/ 	.word	0xffffffff


	//   ....[86]....
        /*0744*/ 	.word	0xffffffff


	//   ....[87]....
        /*0748*/ 	.word	0xffffffff


	//   ....[88]....
        /*074c*/ 	.word	0xffffffff


	//   ....[89]....
        /*0750*/ 	.word	0xffffffff


	//   ....[90]....
        /*0754*/ 	.word	0xffffffff


	//   ....[91]....
        /*0758*/ 	.word	0xffffffff


	//   ....[92]....
        /*075c*/ 	.word	0xffffffff


	//   ....[93]....
        /*0760*/ 	.word	0xffffffff


	//   ....[94]....
        /*0764*/ 	.word	0xffffffff


	//   ....[95]....
        /*0768*/ 	.word	0xffffffff


	//   ....[96]....
        /*076c*/ 	.word	0xffffffff


	//   ....[97]....
        /*0770*/ 	.word	0xffffffff


	//   ....[98]....
        /*0774*/ 	.word	0xffffffff


	//   ....[99]....
        /*0778*/ 	.word	0xffffffff


	//   ....[100]....
        /*077c*/ 	.word	0xffffffff


	//   ....[101]....
        /*0780*/ 	.word	0xffffffff


	//   ....[102]....
        /*0784*/ 	.word	0xffffffff


	//   ....[103]....
        /*0788*/ 	.word	0xffffffff


	//   ....[104]....
        /*078c*/ 	.word	0xffffffff


	//   ....[105]....
        /*0790*/ 	.word	0xffffffff


	//   ....[106]....
        /*0794*/ 	.word	0xffffffff


	//   ....[107]....
        /*0798*/ 	.word	0xffffffff


	//   ....[108]....
        /*079c*/ 	.word	0xffffffff


	//   ....[109]....
        /*07a0*/ 	.word	0xffffffff


	//   ....[110]....
        /*07a4*/ 	.word	0xffffffff


	//   ....[111]....
        /*07a8*/ 	.word	0xffffffff


	//   ....[112]....
        /*07ac*/ 	.word	0xffffffff


	//   ....[113]....
        /*07b0*/ 	.word	0xffffffff


	//   ....[114]....
        /*07b4*/ 	.word	0xffffffff


	//   ....[115]....
        /*07b8*/ 	.word	0xffffffff


	//   ....[116]....
        /*07bc*/ 	.word	0xffffffff


	//   ....[117]....
        /*07c0*/ 	.word	0xffffffff


	//   ....[118]....
        /*07c4*/ 	.word	0xffffffff


	//   ....[119]....
        /*07c8*/ 	.word	0xffffffff


	//   ....[120]....
        /*07cc*/ 	.word	0xffffffff


	//   ....[121]....
        /*07d0*/ 	.word	0xffffffff


	//   ....[122]....
        /*07d4*/ 	.word	0xffffffff


	//   ....[123]....
        /*07d8*/ 	.word	0xffffffff


	//   ....[124]....
        /*07dc*/ 	.word	0xffffffff


	//   ....[125]....
        /*07e0*/ 	.word	0xffffffff


	//   ....[126]....
        /*07e4*/ 	.word	0xffffffff


	//   ....[127]....
        /*07e8*/ 	.word	0xffffffff


	//   ....[128]....
        /*07ec*/ 	.word	0xffffffff


	//   ....[129]....
        /*07f0*/ 	.word	0xffffffff


	//   ....[130]....
        /*07f4*/ 	.word	0xffffffff


	//   ....[131]....
        /*07f8*/ 	.word	0xffffffff


	//   ....[132]....
        /*07fc*/ 	.word	0xffffffff


	//   ....[133]....
        /*0800*/ 	.word	0xffffffff


	//   ....[134]....
        /*0804*/ 	.word	0xffffffff


	//   ....[135]....
        /*0808*/ 	.word	0xffffffff


	//   ....[136]....
        /*080c*/ 	.word	0xffffffff


	//   ....[137]....
        /*0810*/ 	.word	0xffffffff


	//   ....[138]....
        /*0814*/ 	.word	0x0500000f


	//   ....[139]....
        /*0818*/ 	.word	0x0500000f


	//   ....[140]....
        /*081c*/ 	.word	0x0500000f


	//   ....[141]....
        /*0820*/ 	.word	0x0500000f


	//   ....[142]....
        /*0824*/ 	.word	0x0500000f


	//   ....[143]....
        /*0828*/ 	.word	0x0500000f


	//   ....[144]....
        /*082c*/ 	.word	0x0500000f


	//   ....[145]....
        /*0830*/ 	.word	0x0500000f


	//   ....[146]....
        /*0834*/ 	.word	0x0500000f


	//   ....[147]....
        /*0838*/ 	.word	0x0500000f


	//   ....[148]....
        /*083c*/ 	.word	0x0500000f


	//   ....[149]....
        /*0840*/ 	.word	0x0500000f


	//   ....[150]....
        /*0844*/ 	.word	0x0500000f


	//   ....[151]....
        /*0848*/ 	.word	0x0500000f


	//   ....[152]....
        /*084c*/ 	.word	0x0500000f


	//   ....[153]....
        /*0850*/ 	.word	0x0500000f


	//   ....[154]....
        /*0854*/ 	.word	0x0500000f


	//   ....[155]....
        /*0858*/ 	.word	0x0500000f


	//   ....[156]....
        /*085c*/ 	.word	0x0500000f


	//   ....[157]....
        /*0860*/ 	.word	0x0500000f


	//   ....[158]....
        /*0864*/ 	.word	0x0500000f


	//   ....[159]....
        /*0868*/ 	.word	0x0500000f


	//   ....[160]....
        /*086c*/ 	.word	0x0500000f


	//   ....[161]....
        /*0870*/ 	.word	0x0500000f


	//   ....[162]....
        /*0874*/ 	.word	0x0500000f


	//   ....[163]....
        /*0878*/ 	.word	0x0500000f


	//   ....[164]....
        /*087c*/ 	.word	0x0500000f


	//   ....[165]....
        /*0880*/ 	.word	0x0500000f


	//   ....[166]....
        /*0884*/ 	.word	0x0500000f


	//   ....[167]....
        /*0888*/ 	.word	0x0500000f


	//   ....[168]....
        /*088c*/ 	.word	0x0500000f


	//   ....[169]....
        /*0890*/ 	.word	0x0500000f


	//   ....[170]....
        /*0894*/ 	.word	0x0500000f


	//   ....[171]....
        /*0898*/ 	.word	0x0500000f


	//   ....[172]....
        /*089c*/ 	.word	0x0500000f


	//   ....[173]....
        /*08a0*/ 	.word	0x0500000f


	//   ....[174]....
        /*08a4*/ 	.word	0x0500000f


	//   ....[175]....
        /*08a8*/ 	.word	0x0500000f


	//   ....[176]....
        /*08ac*/ 	.word	0x0500000f


	//   ....[177]....
        /*08b0*/ 	.word	0x0500000f


	//   ....[178]....
        /*08b4*/ 	.word	0x0500000f


	//   ....[179]....
        /*08b8*/ 	.word	0x0500000f


	//   ....[180]....
        /*08bc*/ 	.word	0x0500000f


	//   ....[181]....
        /*08c0*/ 	.word	0x0500000f


	//   ....[182]....
        /*08c4*/ 	.word	0x0500000f


	//   ....[183]....
        /*08c8*/ 	.word	0x0500000f


	//   ....[184]....
        /*08cc*/ 	.word	0x0500000f


	//   ....[185]....
        /*08d0*/ 	.word	0x0500000f


	//   ....[186]....
        /*08d4*/ 	.word	0x0500000f


	//   ....[187]....
        /*08d8*/ 	.word	0x0500000f


	//   ....[188]....
        /*08dc*/ 	.word	0x0500000f


	//   ....[189]....
        /*08e0*/ 	.word	0x0500000f


	//   ....[190]....
        /*08e4*/ 	.word	0x0500000f


	//   ....[191]....
        /*08e8*/ 	.word	0x0500000f


	//   ....[192]....
        /*08ec*/ 	.word	0x0500000f


	//   ....[193]....
        /*08f0*/ 	.word	0x0500000f


	//   ....[194]....
        /*08f4*/ 	.word	0x0500000f


	//   ....[195]....
        /*08f8*/ 	.word	0x0500000f


	//   ....[196]....
        /*08fc*/ 	.word	0x0500000f


	//   ....[197]....
        /*0900*/ 	.word	0x0500000f


	//   ....[198]....
        /*0904*/ 	.word	0x0500000f


	//   ....[199]....
        /*0908*/ 	.word	0x0500000f


	//   ....[200]....
        /*090c*/ 	.word	0x0500000f


	//   ....[201]....
        /*0910*/ 	.word	0x0500000f


	//   ....[202]....
        /*0914*/ 	.word	0x0500000f


	//   ....[203]....
        /*0918*/ 	.word	0x0500000f


	//   ....[204]....
        /*091c*/ 	.word	0x0500000f


	//   ....[205]....
        /*0920*/ 	.word	0x0500000f


	//   ....[206]....
        /*0924*/ 	.word	0x0500000f


	//   ....[207]....
        /*0928*/ 	.word	0x0500000f


	//   ....[208]....
        /*092c*/ 	.word	0x0500000f


	//   ....[209]....
        /*0930*/ 	.word	0x0500000f


	//   ....[210]....
        /*0934*/ 	.word	0x0500000f


	//   ....[211]....
        /*0938*/ 	.word	0x0500000f


	//   ....[212]....
        /*093c*/ 	.word	0x0500000f


	//   ....[213]....
        /*0940*/ 	.word	0x0500000f


	//   ....[214]....
        /*0944*/ 	.word	0x0500000f


	//----- nvinfo : EIATTR_COOP_GROUP_INSTR_OFFSETS
	.align		4
.L_1115:
        /*0948*/ 	.byte	0x04, 0x28
        /*094a*/ 	.short	(.L_1117 - .L_1116)


	//   ....[0]....
.L_1116:
        /*094c*/ 	.word	0x00000060


	//   ....[1]....
        /*0950*/ 	.word	0x00000190


	//   ....[2]....
        /*0954*/ 	.word	0x00000240


	//   ....[3]....
        /*0958*/ 	.word	0x00000400


	//   ....[4]....
        /*095c*/ 	.word	0x00000560


	//   ....[5]....
        /*0960*/ 	.word	0x00000680


	//   ....[6]....
        /*0964*/ 	.word	0x000007e0


	//   ....[7]....
        /*0968*/ 	.word	0x00008ee0


	//   ....[8]....
        /*096c*/ 	.word	0x000095a0


	//   ....[9]....
        /*0970*/ 	.word	0x000095b0


	//   ....[10]....
        /*0974*/ 	.word	0x000095c0


	//   ....[11]....
        /*0978*/ 	.word	0x000095d0


	//   ....[12]....
        /*097c*/ 	.word	0x00009910


	//   ....[13]....
        /*0980*/ 	.word	0x00009920


	//   ....[14]....
        /*0984*/ 	.word	0x00009930


	//   ....[15]....
        /*0988*/ 	.word	0x00009940


	//   ....[16]....
        /*098c*/ 	.word	0x00009c40


	//   ....[17]....
        /*0990*/ 	.word	0x00009c50


	//   ....[18]....
        /*0994*/ 	.word	0x00009c60


	//   ....[19]....
        /*0998*/ 	.word	0x00009c70


	//   ....[20]....
        /*099c*/ 	.word	0x00009f70


	//   ....[21]....
        /*09a0*/ 	.word	0x00009f80


	//   ....[22]....
        /*09a4*/ 	.word	0x00009f90


	//   ....[23]....
        /*09a8*/ 	.word	0x00009fa0


	//   ....[24]....
        /*09ac*/ 	.word	0x0000bc60


	//   ....[25]....
        /*09b0*/ 	.word	0x0000bc80


	//   ....[26]....
        /*09b4*/ 	.word	0x0000bc90


	//   ....[27]....
        /*09b8*/ 	.word	0x0000bca0


	//   ....[28]....
        /*09bc*/ 	.word	0x0000bdb0


	//   ....[29]....
        /*09c0*/ 	.word	0x0000bdd0


	//   ....[30]....
        /*09c4*/ 	.word	0x0000be80


	//   ....[31]....
        /*09c8*/ 	.word	0x0000bec0


	//   ....[32]....
        /*09cc*/ 	.word	0x0000c190


	//   ....[33]....
        /*09d0*/ 	.word	0x0000c1b0


	//   ....[34]....
        /*09d4*/ 	.word	0x0000c1d0


	//   ....[35]....
        /*09d8*/ 	.word	0x0000c1e0


	//   ....[36]....
        /*09dc*/ 	.word	0x0000c2b0


	//   ....[37]....
        /*09e0*/ 	.word	0x0000c2d0


	//   ....[38]....
        /*09e4*/ 	.word	0x0000c2e0


	//   ....[39]....
        /*09e8*/ 	.word	0x0000c380


	//   ....[40]....
        /*09ec*/ 	.word	0x0000e830


	//   ....[41]....
        /*09f0*/ 	.word	0x0000fa90


	//   ....[42]....
        /*09f4*/ 	.word	0x00010160


	//   ....[43]....
        /*09f8*/ 	.word	0x00010220


	//   ....[44]....
        /*09fc*/ 	.word	0x00010b70


	//   ....[45]....
        /*0a00*/ 	.word	0x00010be0


	//   ....[46]....
        /*0a04*/ 	.word	0x00012d10


	//   ....[47]....
        /*0a08*/ 	.word	0x00012fc0


	//   ....[48]....
        /*0a0c*/ 	.word	0x00013c80


	//   ....[49]....
        /*0a10*/ 	.word	0x00013d30


	//   ....[50]....
        /*0a14*/ 	.word	0x000144f0


	//   ....[51]....
        /*0a18*/ 	.word	0x00014580


	//   ....[52]....
        /*0a1c*/ 	.word	0x00016a90


	//   ....[53]....
        /*0a20*/ 	.word	0x00016ab0


	//   ....[54]....
        /*0a24*/ 	.word	0x00016fd0


	//   ....[55]....
        /*0a28*/ 	.word	0x00017050


	//   ....[56]....
        /*0a2c*/ 	.word	0x000193c0


	//   ....[57]....
        /*0a30*/ 	.word	0x00019700


	//   ....[58]....
        /*0a34*/ 	.word	0x0001a3c0


	//   ....[59]....
        /*0a38*/ 	.word	0x0001a470


	//   ....[60]....
        /*0a3c*/ 	.word	0x0001ae50


	//   ....[61]....
        /*0a40*/ 	.word	0x0001aee0


	//   ....[62]....
        /*0a44*/ 	.word	0x0001be20


	//   ....[63]....
        /*0a48*/ 	.word	0x0001c1c0


	//   ....[64]....
        /*0a4c*/ 	.word	0x0001c1f0


	//   ....[65]....
        /*0a50*/ 	.word	0x0001c200


	//   ....[66]....
        /*0a54*/ 	.word	0x0001d1f0


	//   ....[67]....
        /*0a58*/ 	.word	0x0001d230


	//   ....[68]....
        /*0a5c*/ 	.word	0x0001d270


	//   ....[69]....
        /*0a60*/ 	.word	0x0001d2a0


	//   ....[70]....
        /*0a64*/ 	.word	0x0001d860


	//   ....[71]....
        /*0a68*/ 	.word	0x0001d890


	//   ....[72]....
        /*0a6c*/ 	.word	0x0001d950


	//   ....[73]....
        /*0a70*/ 	.word	0x0001d970


	//   ....[74]....
        /*0a74*/ 	.word	0x0001da30


	//   ....[75]....
        /*0a78*/ 	.word	0x0001da50


	//   ....[76]....
        /*0a7c*/ 	.word	0x0001db20


	//   ....[77]....
        /*0a80*/ 	.word	0x0001db40


	//   ....[78]....
        /*0a84*/ 	.word	0x0001e310


	//   ....[79]....
        /*0a88*/ 	.word	0x0001e320


	//   ....[80]....
        /*0a8c*/ 	.word	0x0001e430


	//   ....[81]....
        /*0a90*/ 	.word	0x0001e440


	//   ....[82]....
        /*0a94*/ 	.word	0x0001e550


	//   ....[83]....
        /*0a98*/ 	.word	0x0001e560


	//   ....[84]....
        /*0a9c*/ 	.word	0x0001e670


	//   ....[85]....
        /*0aa0*/ 	.word	0x0001e680


	//   ....[86]....
        /*0aa4*/ 	.word	0x0001e7f0


	//   ....[87]....
        /*0aa8*/ 	.word	0x0001e9c0


	//   ....[88]....
        /*0aac*/ 	.word	0x0001e9f0


	//   ....[89]....
        /*0ab0*/ 	.word	0x0001ea20


	//   ....[90]....
        /*0ab4*/ 	.word	0x0001ea50


	//   ....[91]....
        /*0ab8*/ 	.word	0x0001ea80


	//   ....[92]....
        /*0abc*/ 	.word	0x0001eab0


	//   ....[93]....
        /*0ac0*/ 	.word	0x0001ec20


	//   ....[94]....
        /*0ac4*/ 	.word	0x0001ec50


	//   ....[95]....
        /*0ac8*/ 	.word	0x0001ec80


	//   ....[96]....
        /*0acc*/ 	.word	0x0001ecb0


	//   ....[97]....
        /*0ad0*/ 	.word	0x0001ece0


	//   ....[98]....
        /*0ad4*/ 	.word	0x0001ed10


	//   ....[99]....
        /*0ad8*/ 	.word	0x0001edb0


	//   ....[100]....
        /*0adc*/ 	.word	0x0001ee10


	//   ....[101]....
        /*0ae0*/ 	.word	0x0001eea0


	//   ....[102]....
        /*0ae4*/ 	.word	0x00020050


	//   ....[103]....
        /*0ae8*/ 	.word	0x00021be0


	//   ....[104]....
        /*0aec*/ 	.word	0x00022790


	//   ....[105]....
        /*0af0*/ 	.word	0x000227b0


	//   ....[106]....
        /*0af4*/ 	.word	0x00022870


	//   ....[107]....
        /*0af8*/ 	.word	0x00022880


	//   ....[108]....
        /*0afc*/ 	.word	0x00022910


	//   ....[109]....
        /*0b00*/ 	.word	0x00022920


	//   ....[110]....
        /*0b04*/ 	.word	0x000229b0


	//   ....[111]....
        /*0b08*/ 	.word	0x000229c0


	//   ....[112]....
        /*0b0c*/ 	.word	0x00022a50


	//   ....[113]....
        /*0b10*/ 	.word	0x00022a60


	//   ....[114]....
        /*0b14*/ 	.word	0x00022af0


	//   ....[115]....
        /*0b18*/ 	.word	0x00022b00


	//   ....[116]....
        /*0b1c*/ 	.word	0x00022b90


	//   ....[117]....
        /*0b20*/ 	.word	0x00022ba0


	//   ....[118]....
        /*0b24*/ 	.word	0x00022bf0


	//   ....[119]....
        /*0b28*/ 	.word	0x00022c20


	//   ....[120]....
        /*0b2c*/ 	.word	0x000255f0


	//   ....[121]....
        /*0b30*/ 	.word	0x00025640


	//   ....[122]....
        /*0b34*/ 	.word	0x00025670


	//   ....[123]....
        /*0b38*/ 	.word	0x00025680


	//   ....[124]....
        /*0b3c*/ 	.word	0x000256b0


	//   ....[125]....
        /*0b40*/ 	.word	0x000256e0


	//   ....[126]....
        /*0b44*/ 	.word	0x00025710


	//   ....[127]....
        /*0b48*/ 	.word	0x00025740


	//   ....[128]....
        /*0b4c*/ 	.word	0x000258c0


	//   ....[129]....
        /*0b50*/ 	.word	0x00025900


	//   ....[130]....
        /*0b54*/ 	.word	0x00025930


	//   ....[131]....
        /*0b58*/ 	.word	0x00025960


	//   ....[132]....
        /*0b5c*/ 	.word	0x00025990


	//   ....[133]....
        /*0b60*/ 	.word	0x000259c0


	//   ....[134]....
        /*0b64*/ 	.word	0x00025a80


	//   ....[135]....
        /*0b68*/ 	.word	0x00025aa0


	//   ....[136]....
        /*0b6c*/ 	.word	0x00025b10


	//   ....[137]....
        /*0b70*/ 	.word	0x000261e0


	//   ....[138]....
        /*0b74*/ 	.word	0x00026620


	//   ....[139]....
        /*0b78*/ 	.word	0x000266d0


	//   ....[140]....
        /*0b7c*/ 	.word	0x00026760


	//   ....[141]....
        /*0b80*/ 	.word	0x000267b0


	//   ....[142]....
        /*0b84*/ 	.word	0x00026800


	//   ....[143]....
        /*0b88*/ 	.word	0x00026890


	//   ....[144]....
        /*0b8c*/ 	.word	0x00026920


	//   ....[145]....
        /*0b90*/ 	.word	0x00026970


	//   ....[146]....
        /*0b94*/ 	.word	0x000269c0


	//   ....[147]....
        /*0b98*/ 	.word	0x00026a50


	//   ....[148]....
        /*0b9c*/ 	.word	0x00026ae0


	//   ....[149]....
        /*0ba0*/ 	.word	0x00026b30


	//   ....[150]....
        /*0ba4*/ 	.word	0x00026b80


	//   ....[151]....
        /*0ba8*/ 	.word	0x00026c10


	//   ....[152]....
        /*0bac*/ 	.word	0x00026ca0


	//   ....[153]....
        /*0bb0*/ 	.word	0x00026cf0


	//   ....[154]....
        /*0bb4*/ 	.word	0x00026d40


	//   ....[155]....
        /*0bb8*/ 	.word	0x00026e30


	//   ....[156]....
        /*0bbc*/ 	.word	0x00026ee0


	//   ....[157]....
        /*0bc0*/ 	.word	0x00026f60


	//   ....[158]....
        /*0bc4*/ 	.word	0x00027000


	//   ....[159]....
        /*0bc8*/ 	.word	0x00027090


	//   ....[160]....
        /*0bcc*/ 	.word	0x00027150


	//   ....[161]....
        /*0bd0*/ 	.word	0x000271d0


	//   ....[162]....
        /*0bd4*/ 	.word	0x00027220


	//   ....[163]....
        /*0bd8*/ 	.word	0x000273c0


	//   ....[164]....
        /*0bdc*/ 	.word	0x00027460


	//   ....[165]....
        /*0be0*/ 	.word	0x000274e0


	//   ....[166]....
        /*0be4*/ 	.word	0x00027550


	//   ....[167]....
        /*0be8*/ 	.word	0x000276e0


	//   ....[168]....
        /*0bec*/ 	.word	0x000277d0


	//   ....[169]....
        /*0bf0*/ 	.word	0x00027820


	//   ....[170]....
        /*0bf4*/ 	.word	0x00027870


	//   ....[171]....
        /*0bf8*/ 	.word	0x00027bf0


	//   ....[172]....
        /*0bfc*/ 	.word	0x00027c40


	//   ....[173]....
        /*0c00*/ 	.word	0x00027cd0


	//   ....[174]....
        /*0c04*/ 	.word	0x00027d60


	//   ....[175]....
        /*0c08*/ 	.word	0x00027df0


	//   ....[176]....
        /*0c0c*/ 	.word	0x00027e80


	//   ....[177]....
        /*0c10*/ 	.word	0x00027f10


	//   ....[178]....
        /*0c14*/ 	.word	0x00027fa0


	//   ....[179]....
        /*0c18*/ 	.word	0x00028060


	//   ....[180]....
        /*0c1c*/ 	.word	0x00028360


	//   ....[181]....
        /*0c20*/ 	.word	0x00028520


	//   ....[182]....
        /*0c24*/ 	.word	0x00028570


	//   ....[183]....
        /*0c28*/ 	.word	0x000285d0


	//   ....[184]....
        /*0c2c*/ 	.word	0x000286d0


	//   ....[185]....
        /*0c30*/ 	.word	0x00028730


	//   ....[186]....
        /*0c34*/ 	.word	0x00028830


	//   ....[187]....
        /*0c38*/ 	.word	0x00028890


	//   ....[188]....
        /*0c3c*/ 	.word	0x00028990


	//   ....[189]....
        /*0c40*/ 	.word	0x000289f0


	//   ....[190]....
        /*0c44*/ 	.word	0x00028af0


	//   ....[191]....
        /*0c48*/ 	.word	0x00028b50


	//   ....[192]....
        /*0c4c*/ 	.word	0x00028c50


	//   ....[193]....
        /*0c50*/ 	.word	0x00028cb0


	//   ....[194]....
        /*0c54*/ 	.word	0x00028db0


	//   ....[195]....
        /*0c58*/ 	.word	0x00028e10


	//   ....[196]....
        /*0c5c*/ 	.word	0x00028ef0


	//   ....[197]....
        /*0c60*/ 	.word	0x00029220


	//   ....[198]....
        /*0c64*/ 	.word	0x000292d0


	//   ....[199]....
        /*0c68*/ 	.word	0x000293d0


	//   ....[200]....
        /*0c6c*/ 	.word	0x00029460


	//   ....[201]....
        /*0c70*/ 	.word	0x000294e0


	//   ....[202]....
        /*0c74*/ 	.word	0x00029560


	//   ....[203]....
        /*0c78*/ 	.word	0x000295e0


	//   ....[204]....
        /*0c7c*/ 	.word	0x00029670


	//   ....[205]....
        /*0c80*/ 	.word	0x00029710


	//   ....[206]....
        /*0c84*/ 	.word	0x000297e0


	//   ....[207]....
        /*0c88*/ 	.word	0x00029860


	//   ....[208]....
        /*0c8c*/ 	.word	0x000298e0


	//   ....[209]....
        /*0c90*/ 	.word	0x00029960


	//   ....[210]....
        /*0c94*/ 	.word	0x000299f0


	//   ....[211]....
        /*0c98*/ 	.word	0x00029a70


	//   ....[212]....
        /*0c9c*/ 	.word	0x00029b10


	//   ....[213]....
        /*0ca0*/ 	.word	0x00029ba0


	//   ....[214]....
        /*0ca4*/ 	.word	0x00029cd0


	//----- nvinfo : EIATTR_REG_RECONFIG
	.align		4
.L_1117:
        /*0ca8*/ 	.byte	0x01, 0x54
	.zero		2


	//----- nvinfo : EIATTR_SYSCALL_OFFSETS
	.align		4
        /*0cac*/ 	.byte	0x04, 0x46
        /*0cae*/ 	.short	(.L_1119 - .L_1118)


	//   ....[0]....
.L_1118:
        /*0cb0*/ 	.word	0x00001cb0


	//   ....[1]....
        /*0cb4*/ 	.word	0x00001e00


	//   ....[2]....
        /*0cb8*/ 	.word	0x00009070


	//   ....[3]....
        /*0cbc*/ 	.word	0x00009360


	//   ....[4]....
        /*0cc0*/ 	.word	0x00021820


	//   ....[5]....
        /*0cc4*/ 	.word	0x00021970


	//   ....[6]....
        /*0cc8*/ 	.word	0x00021a60


	//   ....[7]....
        /*0ccc*/ 	.word	0x00022300


	//----- nvinfo : EIATTR_MBARRIER_INSTR_OFFSETS
	.align		4
.L_1119:
        /*0cd0*/ 	.byte	0x04, 0x39
        /*0cd2*/ 	.short	(.L_1121 - .L_1120)


	//   ....[0]....
.L_1120:
        /*0cd4*/ 	.word	0x000002b0
        /*0cd8*/ 	.word	0x000000ff
        /*0cdc*/ 	.word	0x00028800
        /*0ce0*/ 	.short	0x0100
        /*0ce2*/ 	.byte	0x08
	.zero		1


	//   ....[1]....
        /*0ce4*/ 	.word	0x000002c0
        /*0ce8*/ 	.word	0x000000ff
        /*0cec*/ 	.word	0x00028820
        /*0cf0*/ 	.short	0x0100
        /*0cf2*/ 	.byte	0x08
	.zero		1


	//   ....[2]....
        /*0cf4*/ 	.word	0x000003b0
        /*0cf8*/ 	.word	0x000000ff
        /*0cfc*/ 	.word	0x00028830
        /*0d00*/ 	.short	0x0100
        /*0d02*/ 	.byte	0x08
	.zero		1


	//   ....[3]....
        /*0d04*/ 	.word	0x000003c0
        /*0d08*/ 	.word	0x000000ff
        /*0d0c*/ 	.word	0x00028840
        /*0d10*/ 	.short	0x0100
        /*0d12*/ 	.byte	0x08
	.zero		1


	//   ....[4]....
        /*0d14*/ 	.word	0x000003d0
        /*0d18*/ 	.word	0x000000ff
        /*0d1c*/ 	.word	0x00028838
        /*0d20*/ 	.short	0x0100
        /*0d22*/ 	.byte	0x08
	.zero		1


	//   ....[5]....
        /*0d24*/ 	.word	0x000003e0
        /*0d28*/ 	.word	0x000000ff
        /*0d2c*/ 	.word	0x00028848
        /*0d30*/ 	.short	0x0100
        /*0d32*/ 	.byte	0x08
	.zero		1


	//   ....[6]....
        /*0d34*/ 	.word	0x00000510
        /*0d38*/ 	.word	0x000000ff
        /*0d3c*/ 	.word	0x00028850
        /*0d40*/ 	.short	0x0100
        /*0d42*/ 	.byte	0x08
	.zero		1


	//   ....[7]....
        /*0d44*/ 	.word	0x00000520
        /*0d48*/ 	.word	0x000000ff
        /*0d4c*/ 	.word	0x00028860
        /*0d50*/ 	.short	0x0100
        /*0d52*/ 	.byte	0x08
	.zero		1


	//   ....[8]....
        /*0d54*/ 	.word	0x00000530
        /*0d58*/ 	.word	0x000000ff
        /*0d5c*/ 	.word	0x00028858
        /*0d60*/ 	.short	0x0100
        /*0d62*/ 	.byte	0x08
	.zero		1


	//   ....[9]....
        /*0d64*/ 	.word	0x00000540
        /*0d68*/ 	.word	0x000000ff
        /*0d6c*/ 	.word	0x00028868
        /*0d70*/ 	.short	0x0100
        /*0d72*/ 	.byte	0x08
	.zero		1


	//   ....[10]....
        /*0d74*/ 	.word	0x00000630
        /*0d78*/ 	.word	0x000000ff
        /*0d7c*/ 	.word	0x00028870
        /*0d80*/ 	.short	0x0100
        /*0d82*/ 	.byte	0x06
	.zero		1


	//   ....[11]....
        /*0d84*/ 	.word	0x00000640
        /*0d88*/ 	.word	0x000000ff
        /*0d8c*/ 	.word	0x00028880
        /*0d90*/ 	.short	0x0100
        /*0d92*/ 	.byte	0x06
	.zero		1


	//   ....[12]....
        /*0d94*/ 	.word	0x00000650
        /*0d98*/ 	.word	0x000000ff
        /*0d9c*/ 	.word	0x00028878
        /*0da0*/ 	.short	0x0100
        /*0da2*/ 	.byte	0x06
	.zero		1


	//   ....[13]....
        /*0da4*/ 	.word	0x00000660
        /*0da8*/ 	.word	0x000000ff
        /*0dac*/ 	.word	0x00028888
        /*0db0*/ 	.short	0x0100
        /*0db2*/ 	.byte	0x06
	.zero		1


	//   ....[14]....
        /*0db4*/ 	.word	0x00000790
        /*0db8*/ 	.word	0x000000ff
        /*0dbc*/ 	.word	0x00028890
        /*0dc0*/ 	.short	0x0100
        /*0dc2*/ 	.byte	0x08
	.zero		1


	//   ....[15]....
        /*0dc4*/ 	.word	0x000007a0
        /*0dc8*/ 	.word	0x000000ff
        /*0dcc*/ 	.word	0x000288a0
        /*0dd0*/ 	.short	0x0100
        /*0dd2*/ 	.byte	0x08
	.zero		1


	//   ....[16]....
        /*0dd4*/ 	.word	0x000007b0
        /*0dd8*/ 	.word	0x000000ff
        /*0ddc*/ 	.word	0x00028898
        /*0de0*/ 	.short	0x0100
        /*0de2*/ 	.byte	0x08
	.zero		1


	//   ....[17]....
        /*0de4*/ 	.word	0x000007c0
        /*0de8*/ 	.word	0x000000ff
        /*0dec*/ 	.word	0x000288a8
        /*0df0*/ 	.short	0x0100
        /*0df2*/ 	.byte	0x08
	.zero		1


	//   ....[18]....
        /*0df4*/ 	.word	0x000008f0
        /*0df8*/ 	.word	0x000000ff
        /*0dfc*/ 	.word	0x000288b0
        /*0e00*/ 	.short	0x0100
        /*0e02*/ 	.byte	0x08
	.zero		1


	//   ....[19]....
        /*0e04*/ 	.word	0x00000900
        /*0e08*/ 	.word	0x000000ff
        /*0e0c*/ 	.word	0x000288c0
        /*0e10*/ 	.short	0x0100
        /*0e12*/ 	.byte	0x08
	.zero		1


	//   ....[20]....
        /*0e14*/ 	.word	0x00000910
        /*0e18*/ 	.word	0x000000ff
        /*0e1c*/ 	.word	0x000288b8
        /*0e20*/ 	.short	0x0100
        /*0e22*/ 	.byte	0x08
	.zero		1


	//   ....[21]....
        /*0e24*/ 	.word	0x00000920
        /*0e28*/ 	.word	0x000000ff
        /*0e2c*/ 	.word	0x000288c8
        /*0e30*/ 	.short	0x0100
        /*0e32*/ 	.byte	0x08
	.zero		1


	//   ....[22]....
        /*0e34*/ 	.word	0x000033e0
        /*0e38*/ 	.word	0x0000006a
        /*0e3c*/ 	.word	0x00028890
        /*0e40*/ 	.short	0x010a
        /*0e42*/ 	.byte	0x3f
	.zero		1


	//   ....[23]....
        /*0e44*/ 	.word	0x00005980
        /*0e48*/ 	.word	0x0000006a
        /*0e4c*/ 	.word	0x00028890
        /*0e50*/ 	.short	0x010a
        /*0e52*/ 	.byte	0x3f
	.zero		1


	//   ....[24]....
        /*0e54*/ 	.word	0x00007a80
        /*0e58*/ 	.word	0x0000006a
        /*0e5c*/ 	.word	0x00028890
        /*0e60*/ 	.short	0x010a
        /*0e62*/ 	.byte	0x3f
	.zero		1


	//   ....[25]....
        /*0e64*/ 	.word	0x000080d0
        /*0e68*/ 	.word	0x0000002c
        /*0e6c*/ 	.word	0x00000000
        /*0e70*/ 	.short	0x0101
        /*0e72*/ 	.byte	0x3f
	.zero		1


	//   ....[26]....
        /*0e74*/ 	.word	0x00008110
        /*0e78*/ 	.word	0x0000006a
        /*0e7c*/ 	.word	0x000288b0
        /*0e80*/ 	.short	0x010a
        /*0e82*/ 	.byte	0x3f
	.zero		1


	//   ....[27]....
        /*0e84*/ 	.word	0x00008760
        /*0e88*/ 	.word	0x0000006a
        /*0e8c*/ 	.word	0x00000000
        /*0e90*/ 	.short	0x0101
        /*0e92*/ 	.byte	0x3f
	.zero		1


	//   ....[28]....
        /*0e94*/ 	.word	0x000090f0
        /*0e98*/ 	.word	0x00000002
        /*0e9c*/ 	.word	0x00028800
        /*0ea0*/ 	.short	0x010a
        /*0ea2*/ 	.byte	0x3f
	.zero		1


	//   ....[29]....
        /*0ea4*/ 	.word	0x00009140
        /*0ea8*/ 	.word	0x00000002
        /*0eac*/ 	.word	0x00028800
        /*0eb0*/ 	.short	0x010a
        /*0eb2*/ 	.byte	0x3f
	.zero		1


	//   ....[30]....
        /*0eb4*/ 	.word	0x0000a1e0
        /*0eb8*/ 	.word	0x00000002
        /*0ebc*/ 	.word	0x00028800
        /*0ec0*/ 	.short	0x010a
        /*0ec2*/ 	.byte	0x3f
	.zero		1


	//   ....[31]....
        /*0ec4*/ 	.word	0x0000c5d0
        /*0ec8*/ 	.word	0x00000002
        /*0ecc*/ 	.word	0x00028800
        /*0ed0*/ 	.short	0x010a
        /*0ed2*/ 	.byte	0x3f
	.zero		1


	//   ....[32]....
        /*0ed4*/ 	.word	0x0000e030
        /*0ed8*/ 	.word	0x00000008
        /*0edc*/ 	.word	0x00028830
        /*0ee0*/ 	.short	0x010a
        /*0ee2*/ 	.byte	0x3f
	.zero		1


	//   ....[33]....
        /*0ee4*/ 	.word	0x0000e0a0
        /*0ee8*/ 	.word	0x00000008
        /*0eec*/ 	.word	0x00028830
        /*0ef0*/ 	.short	0x010a
        /*0ef2*/ 	.byte	0x3f
	.zero		1


	//   ....[34]....
        /*0ef4*/ 	.word	0x0000eae0
        /*0ef8*/ 	.word	0x00000008
        /*0efc*/ 	.word	0x00000000
        /*0f00*/ 	.short	0x0101
        /*0f02*/ 	.byte	0x3f
	.zero		1


	//   ....[35]....
        /*0f04*/ 	.word	0x00011c10
        /*0f08*/ 	.word	0x00000007
        /*0f0c*/ 	.word	0x00028830
        /*0f10*/ 	.short	0x010a
        /*0f12*/ 	.byte	0x3f
	.zero		1


	//   ....[36]....
        /*0f14*/ 	.word	0x00011c60
        /*0f18*/ 	.word	0x00000007
        /*0f1c*/ 	.word	0x00028830
        /*0f20*/ 	.short	0x010a
        /*0f22*/ 	.byte	0x3f
	.zero		1


	//   ....[37]....
        /*0f24*/ 	.word	0x000120b0
        /*0f28*/ 	.word	0x00000007
        /*0f2c*/ 	.word	0x00028850
        /*0f30*/ 	.short	0x010a
        /*0f32*/ 	.byte	0x3f
	.zero		1


	//   ....[38]....
        /*0f34*/ 	.word	0x000120f0
        /*0f38*/ 	.word	0x00000007
        /*0f3c*/ 	.word	0x00028850
        /*0f40*/ 	.short	0x010a
        /*0f42*/ 	.byte	0x3f
	.zero		1


	//   ....[39]....
        /*0f44*/ 	.word	0x00012e30
        /*0f48*/ 	.word	0x00000007
        /*0f4c*/ 	.word	0x00000000
        /*0f50*/ 	.short	0x0101
        /*0f52*/ 	.byte	0x3f
	.zero		1


	//   ....[40]....
        /*0f54*/ 	.word	0x00014c50
        /*0f58*/ 	.word	0x00000033
        /*0f5c*/ 	.word	0x00000000
        /*0f60*/ 	.short	0x0101
        /*0f62*/ 	.byte	0x3f
	.zero		1


	//   ....[41]....
        /*0f64*/ 	.word	0x00015920
        /*0f68*/ 	.word	0x00000006
        /*0f6c*/ 	.word	0x00028830
        /*0f70*/ 	.short	0x010a
        /*0f72*/ 	.byte	0x3f
	.zero		1


	//   ....[42]....
        /*0f74*/ 	.word	0x00015970
        /*0f78*/ 	.word	0x00000006
        /*0f7c*/ 	.word	0x00028830
        /*0f80*/ 	.short	0x010a
        /*0f82*/ 	.byte	0x3f
	.zero		1


	//   ....[43]....
        /*0f84*/ 	.word	0x00015dc0
        /*0f88*/ 	.word	0x00000007
        /*0f8c*/ 	.word	0x00028850
        /*0f90*/ 	.short	0x010a
        /*0f92*/ 	.byte	0x3f
	.zero		1


	//   ....[44]....
        /*0f94*/ 	.word	0x00015e00
        /*0f98*/ 	.word	0x00000007
        /*0f9c*/ 	.word	0x00028850
        /*0fa0*/ 	.short	0x010a
        /*0fa2*/ 	.byte	0x3f
	.zero		1


	//   ....[45]....
        /*0fa4*/ 	.word	0x00017850
        /*0fa8*/ 	.word	0x00000007
        /*0fac*/ 	.word	0x00000000
        /*0fb0*/ 	.short	0x0101
        /*0fb2*/ 	.byte	0x3f
	.zero		1


	//   ....[46]....
        /*0fb4*/ 	.word	0x000178e0
        /*0fb8*/ 	.word	0x0000000f
        /*0fbc*/ 	.word	0x00000000
        /*0fc0*/ 	.short	0x0101
        /*0fc2*/ 	.byte	0x3f
	.zero		1


	//   ....[47]....
        /*0fc4*/ 	.word	0x00018350
        /*0fc8*/ 	.word	0x00000006
        /*0fcc*/ 	.word	0x00028830
        /*0fd0*/ 	.short	0x010a
        /*0fd2*/ 	.byte	0x3f
	.zero		1


	//   ....[48]....
        /*0fd4*/ 	.word	0x000183a0
        /*0fd8*/ 	.word	0x00000006
        /*0fdc*/ 	.word	0x00028830
        /*0fe0*/ 	.short	0x010a
        /*0fe2*/ 	.byte	0x3f
	.zero		1


	//   ....[49]....
        /*0fe4*/ 	.word	0x000187f0
        /*0fe8*/ 	.word	0x00000007
        /*0fec*/ 	.word	0x00028850
        /*0ff0*/ 	.short	0x010a
        /*0ff2*/ 	.byte	0x3f
	.zero		1


	//   ....[50]....
        /*0ff4*/ 	.word	0x00018830
        /*0ff8*/ 	.word	0x00000007
        /*0ffc*/ 	.word	0x00028850
        /*1000*/ 	.short	0x010a
        /*1002*/ 	.byte	0x3f
	.zero		1


	//   ....[51]....
        /*1004*/ 	.word	0x00019550
        /*1008*/ 	.word	0x00000044
        /*100c*/ 	.word	0x00000000
        /*1010*/ 	.short	0x0101
        /*1012*/ 	.byte	0x3f
	.zero		1


	//   ....[52]....
        /*1014*/ 	.word	0x0001b440
        /*1018*/ 	.word	0x00000037
        /*101c*/ 	.word	0x00000000
        /*1020*/ 	.short	0x0101
        /*1022*/ 	.byte	0x3f
	.zero		1


	//   ....[53]....
        /*1024*/ 	.word	0x0001bd20
        /*1028*/ 	.word	0x00000009
        /*102c*/ 	.word	0x00028850
        /*1030*/ 	.short	0x010a
        /*1032*/ 	.byte	0x3f
	.zero		1


	//   ....[54]....
        /*1034*/ 	.word	0x0001bda0
        /*1038*/ 	.word	0x00000009
        /*103c*/ 	.word	0x00028850
        /*1040*/ 	.short	0x010a
        /*1042*/ 	.byte	0x3f
	.zero		1


	//   ....[55]....
        /*1044*/ 	.word	0x0001c350
        /*1048*/ 	.word	0x0000000c
        /*104c*/ 	.word	0x00000000
        /*1050*/ 	.short	0x0101
        /*1052*/ 	.byte	0x3f
	.zero		1


	//   ....[56]....
        /*1054*/ 	.word	0x0001d880
        /*1058*/ 	.word	0x00000000
        /*105c*/ 	.word	0x00000000
        /*1060*/ 	.short	0x0101
        /*1062*/ 	.byte	0x3f
	.zero		1


	//   ....[57]....
        /*1064*/ 	.word	0x00020140
        /*1068*/ 	.word	0x00000007
        /*106c*/ 	.word	0x00028820
        /*1070*/ 	.short	0x010a
        /*1072*/ 	.byte	0x3f
	.zero		1


	//   ....[58]....
        /*1074*/ 	.word	0x00020220
        /*1078*/ 	.word	0x00000007
        /*107c*/ 	.word	0x000288a0
        /*1080*/ 	.short	0x010a
        /*1082*/ 	.byte	0x3f
	.zero		1


	//   ....[59]....
        /*1084*/ 	.word	0x00020570
        /*1088*/ 	.word	0x00000007
        /*108c*/ 	.word	0x000288c0
        /*1090*/ 	.short	0x010a
        /*1092*/ 	.byte	0x3f
	.zero		1


	//   ....[60]....
        /*1094*/ 	.word	0x00020a30
        /*1098*/ 	.word	0x00000008
        /*109c*/ 	.word	0x000288a0
        /*10a0*/ 	.short	0x010a
        /*10a2*/ 	.byte	0x3f
	.zero		1


	//   ....[61]....
        /*10a4*/ 	.word	0x00020d60
        /*10a8*/ 	.word	0x00000008
        /*10ac*/ 	.word	0x000288c0
        /*10b0*/ 	.short	0x010a
        /*10b2*/ 	.byte	0x3f
	.zero		1


	//   ....[62]....
        /*10b4*/ 	.word	0x00021e70
        /*10b8*/ 	.word	0x00000000
        /*10bc*/ 	.word	0x00028840
        /*10c0*/ 	.short	0x010a
        /*10c2*/ 	.byte	0x3f
	.zero		1


	//   ....[63]....
        /*10c4*/ 	.word	0x00022d10
        /*10c8*/ 	.word	0x00000008
        /*10cc*/ 	.word	0x00028800
        /*10d0*/ 	.short	0x0107
        /*10d2*/ 	.byte	0x3f
	.zero		1


	//   ....[64]....
        /*10d4*/ 	.word	0x00022e10
        /*10d8*/ 	.word	0x00000002
        /*10dc*/ 	.word	0x00028800
        /*10e0*/ 	.short	0x0101
        /*10e2*/ 	.byte	0x3f
	.zero		1


	//   ....[65]....
        /*10e4*/ 	.word	0x00022e30
        /*10e8*/ 	.word	0x00000002
        /*10ec*/ 	.word	0x00028820
        /*10f0*/ 	.short	0x010a
        /*10f2*/ 	.byte	0x3f
	.zero		1


	//   ....[66]....
        /*10f4*/ 	.word	0x000231b0
        /*10f8*/ 	.word	0x00000003
        /*10fc*/ 	.word	0x00028840
        /*1100*/ 	.short	0x010a
        /*1102*/ 	.byte	0x3f
	.zero		1


	//   ....[67]....
        /*1104*/ 	.word	0x00023570
        /*1108*/ 	.word	0x00000002
        /*110c*/ 	.word	0x00028860
        /*1110*/ 	.short	0x010a
        /*1112*/ 	.byte	0x3f
	.zero		1


	//   ....[68]....
        /*1114*/ 	.word	0x00023c70
        /*1118*/ 	.word	0x00000003
        /*111c*/ 	.word	0x00028840
        /*1120*/ 	.short	0x010a
        /*1122*/ 	.byte	0x3f
	.zero		1


	//   ....[69]....
        /*1124*/ 	.word	0x00024030
        /*1128*/ 	.word	0x00000002
        /*112c*/ 	.word	0x00028860
        /*1130*/ 	.short	0x010a
        /*1132*/ 	.byte	0x3f
	.zero		1


	//   ....[70]....
        /*1134*/ 	.word	0x00024680
        /*1138*/ 	.word	0x00000002
        /*113c*/ 	.word	0x00028840
        /*1140*/ 	.short	0x010a
        /*1142*/ 	.byte	0x3f
	.zero		1


	//   ....[71]....
        /*1144*/ 	.word	0x00024a30
        /*1148*/ 	.word	0x00000002
        /*114c*/ 	.word	0x00028860
        /*1150*/ 	.short	0x010a
        /*1152*/ 	.byte	0x3f
	.zero		1


	//   ....[72]....
        /*1154*/ 	.word	0x00025000
        /*1158*/ 	.word	0x00000000
        /*115c*/ 	.word	0x00028860
        /*1160*/ 	.short	0x010a
        /*1162*/ 	.byte	0x3f
	.zero		1


	//   ....[73]....
        /*1164*/ 	.word	0x00026160
        /*1168*/ 	.word	0x00000000
        /*116c*/ 	.word	0x00028820
        /*1170*/ 	.short	0x010a
        /*1172*/ 	.byte	0x3f
	.zero		1


	//   ....[74]....
        /*1174*/ 	.word	0x00026310
        /*1178*/ 	.word	0x00000006
        /*117c*/ 	.word	0x00000000
        /*1180*/ 	.short	0x010a
        /*1182*/ 	.byte	0x3f
	.zero		1


	//   ....[75]....
        /*1184*/ 	.word	0x00026380
        /*1188*/ 	.word	0x00000007
        /*118c*/ 	.word	0x00000000
        /*1190*/ 	.short	0x010a
        /*1192*/ 	.byte	0x3f
	.zero		1


	//   ....[76]....
        /*1194*/ 	.word	0x000263f0
        /*1198*/ 	.word	0x00000004
        /*119c*/ 	.word	0x00000000
        /*11a0*/ 	.short	0x010a
        /*11a2*/ 	.byte	0x3f
	.zero		1


	//   ....[77]....
        /*11a4*/ 	.word	0x00026420
        /*11a8*/ 	.word	0x00000003
        /*11ac*/ 	.word	0x00000000
        /*11b0*/ 	.short	0x010a
        /*11b2*/ 	.byte	0x3f
	.zero		1


	//   ....[78]....
        /*11b4*/ 	.word	0x00026480
        /*11b8*/ 	.word	0x0000006a
        /*11bc*/ 	.word	0x00028890
        /*11c0*/ 	.short	0x010a
        /*11c2*/ 	.byte	0x3f
	.zero		1


	//   ....[79]....
        /*11c4*/ 	.word	0x000264d0
        /*11c8*/ 	.word	0x0000006a
        /*11cc*/ 	.word	0x00028890
        /*11d0*/ 	.short	0x010a
        /*11d2*/ 	.byte	0x3f
	.zero		1


	//   ....[80]....
        /*11d4*/ 	.word	0x00026520
        /*11d8*/ 	.word	0x0000006a
        /*11dc*/ 	.word	0x00028890
        /*11e0*/ 	.short	0x010a
        /*11e2*/ 	.byte	0x3f
	.zero		1


	//   ....[81]....
        /*11e4*/ 	.word	0x00026570
        /*11e8*/ 	.word	0x0000006a
        /*11ec*/ 	.word	0x000288b0
        /*11f0*/ 	.short	0x010a
        /*11f2*/ 	.byte	0x3f
	.zero		1


	//   ....[82]....
        /*11f4*/ 	.word	0x00026d70
        /*11f8*/ 	.word	0x00000002
        /*11fc*/ 	.word	0x00028800
        /*1200*/ 	.short	0x010a
        /*1202*/ 	.byte	0x3f
	.zero		1


	//   ....[83]....
        /*1204*/ 	.word	0x000278d0
        /*1208*/ 	.word	0x00000002
        /*120c*/ 	.word	0x00028800
        /*1210*/ 	.short	0x010a
        /*1212*/ 	.byte	0x3f
	.zero		1


	//   ....[84]....
        /*1214*/ 	.word	0x00027920
        /*1218*/ 	.word	0x00000008
        /*121c*/ 	.word	0x00028830
        /*1220*/ 	.short	0x010a
        /*1222*/ 	.byte	0x3f
	.zero		1


	//   ....[85]....
        /*1224*/ 	.word	0x00027970
        /*1228*/ 	.word	0x00000007
        /*122c*/ 	.word	0x00028830
        /*1230*/ 	.short	0x010a
        /*1232*/ 	.byte	0x3f
	.zero		1


	//   ....[86]....
        /*1234*/ 	.word	0x000279c0
        /*1238*/ 	.word	0x00000007
        /*123c*/ 	.word	0x00028850
        /*1240*/ 	.short	0x010a
        /*1242*/ 	.byte	0x3f
	.zero		1


	//   ....[87]....
        /*1244*/ 	.word	0x00027a10
        /*1248*/ 	.word	0x00000006
        /*124c*/ 	.word	0x00028830
        /*1250*/ 	.short	0x010a
        /*1252*/ 	.byte	0x3f
	.zero		1


	//   ....[88]....
        /*1254*/ 	.word	0x00027a60
        /*1258*/ 	.word	0x00000007
        /*125c*/ 	.word	0x00028850
        /*1260*/ 	.short	0x010a
        /*1262*/ 	.byte	0x3f
	.zero		1


	//   ....[89]....
        /*1264*/ 	.word	0x00027ab0
        /*1268*/ 	.word	0x00000006
        /*126c*/ 	.word	0x00028830
        /*1270*/ 	.short	0x010a
        /*1272*/ 	.byte	0x3f
	.zero		1


	//   ....[90]....
        /*1274*/ 	.word	0x00027b00
        /*1278*/ 	.word	0x00000007
        /*127c*/ 	.word	0x00028850
        /*1280*/ 	.short	0x010a
        /*1282*/ 	.byte	0x3f
	.zero		1


	//   ....[91]....
        /*1284*/ 	.word	0x00027b50
        /*1288*/ 	.word	0x00000009
        /*128c*/ 	.word	0x00028850
        /*1290*/ 	.short	0x010a
        /*1292*/ 	.byte	0x3f
	.zero		1


	//   ....[92]....
        /*1294*/ 	.word	0x00028140
        /*1298*/ 	.word	0x00000006
        /*129c*/ 	.word	0x00028820
        /*12a0*/ 	.short	0x010a
        /*12a2*/ 	.byte	0x3f
	.zero		1


	//   ....[93]....
        /*12a4*/ 	.word	0x00028190
        /*12a8*/ 	.word	0x00000007
        /*12ac*/ 	.word	0x000288a0
        /*12b0*/ 	.short	0x010a
        /*12b2*/ 	.byte	0x3f
	.zero		1


	//   ....[94]....
        /*12b4*/ 	.word	0x000281e0
        /*12b8*/ 	.word	0x00000007
        /*12bc*/ 	.word	0x000288c0
        /*12c0*/ 	.short	0x010a
        /*12c2*/ 	.byte	0x3f
	.zero		1


	//   ....[95]....
        /*12c4*/ 	.word	0x00028230
        /*12c8*/ 	.word	0x00000008
        /*12cc*/ 	.word	0x000288a0
        /*12d0*/ 	.short	0x010a
        /*12d2*/ 	.byte	0x3f
	.zero		1


	//   ....[96]....
        /*12d4*/ 	.word	0x00028280
        /*12d8*/ 	.word	0x00000008
        /*12dc*/ 	.word	0x000288c0
        /*12e0*/ 	.short	0x010a
        /*12e2*/ 	.byte	0x3f
	.zero		1


	//   ....[97]....
        /*12e4*/ 	.word	0x00028420
        /*12e8*/ 	.word	0x00000000
        /*12ec*/ 	.word	0x00028840
        /*12f0*/ 	.short	0x010a
        /*12f2*/ 	.byte	0x3f
	.zero		1


	//   ....[98]....
        /*12f4*/ 	.word	0x00028f40
        /*12f8*/ 	.word	0x00000002
        /*12fc*/ 	.word	0x00028820
        /*1300*/ 	.short	0x010a
        /*1302*/ 	.byte	0x3f
	.zero		1


	//   ....[99]....
        /*1304*/ 	.word	0x00028f90
        /*1308*/ 	.word	0x00000003
        /*130c*/ 	.word	0x00028840
        /*1310*/ 	.short	0x010a
        /*1312*/ 	.byte	0x3f
	.zero		1


	//   ....[100]....
        /*1314*/ 	.word	0x00028fe0
        /*1318*/ 	.word	0x00000002
        /*131c*/ 	.word	0x00028860
        /*1320*/ 	.short	0x010a
        /*1322*/ 	.byte	0x3f
	.zero		1


	//   ....[101]....
        /*1324*/ 	.word	0x00029030
        /*1328*/ 	.word	0x00000003
        /*132c*/ 	.word	0x00028840
        /*1330*/ 	.short	0x010a
        /*1332*/ 	.byte	0x3f
	.zero		1


	//   ....[102]....
        /*1334*/ 	.word	0x00029080
        /*1338*/ 	.word	0x00000002
        /*133c*/ 	.word	0x00028860
        /*1340*/ 	.short	0x010a
        /*1342*/ 	.byte	0x3f
	.zero		1


	//   ....[103]....
        /*1344*/ 	.word	0x000290d0
        /*1348*/ 	.word	0x00000002
        /*134c*/ 	.word	0x00028840
        /*1350*/ 	.short	0x010a
        /*1352*/ 	.byte	0x3f
	.zero		1


	//   ....[104]....
        /*1354*/ 	.word	0x00029120
        /*1358*/ 	.word	0x00000002
        /*135c*/ 	.word	0x00028860
        /*1360*/ 	.short	0x010a
        /*1362*/ 	.byte	0x3f
	.zero		1


	//   ....[105]....
        /*1364*/ 	.word	0x00029170
        /*1368*/ 	.word	0x00000000
        /*136c*/ 	.word	0x00028860
        /*1370*/ 	.short	0x010a
        /*1372*/ 	.byte	0x3f
	.zero		1


	//   ....[106]....
        /*1374*/ 	.word	0x00029bf0
        /*1378*/ 	.word	0x00000000
        /*137c*/ 	.word	0x00028820
        /*1380*/ 	.short	0x010a
        /*1382*/ 	.byte	0x3f
	.zero		1


	//   ....[107]....
        /*1384*/ 	.word	0x00029d90
        /*1388*/ 	.word	0x00000006
        /*138c*/ 	.word	0x00000000
        /*1390*/ 	.short	0x010a
        /*1392*/ 	.byte	0x3f
	.zero		1


	//   ....[108]....
        /*1394*/ 	.word	0x00029de0
        /*1398*/ 	.word	0x00000007
        /*139c*/ 	.word	0x00000000
        /*13a0*/ 	.short	0x010a
        /*13a2*/ 	.byte	0x3f
	.zero		1


	//   ....[109]....
        /*13a4*/ 	.word	0x00029e30
        /*13a8*/ 	.word	0x00000004
        /*13ac*/ 	.word	0x00000000
        /*13b0*/ 	.short	0x010a
        /*13b2*/ 	.byte	0x3f
	.zero		1


	//----- nvinfo : EIATTR_NUM_MBARRIERS
	.align		4
.L_1121:
        /*13b4*/ 	.byte	0x03, 0x38
        /*13b6*/ 	.short	0x0016


	//----- nvinfo : EIATTR_EXIT_INSTR_OFFSETS
	.align		4
        /*13b8*/ 	.byte	0x04, 0x1c
        /*13ba*/ 	.short	(.L_1123 - .L_1122)


	//   ....[0]....
.L_1122:
        /*13bc*/ 	.word	0x00026470


	//----- nvinfo : EIATTR_MAX_THREADS
	.align		4
.L_1123:
        /*13c0*/ 	.byte	0x04, 0x05
        /*13c2*/ 	.short	(.L_1125 - .L_1124)
.L_1124:
        /*13c4*/ 	.word	0x00000180
        /*13c8*/ 	.word	0x00000001
        /*13cc*/ 	.word	0x00000001


	//----- nvinfo : EIATTR_CRS_STACK_SIZE
	.align		4
.L_1125:
        /*13d0*/ 	.byte	0x04, 0x1e
        /*13d2*/ 	.short	(.L_1127 - .L_1126)
.L_1126:
        /*13d4*/ 	.word	0x00000000


	//----- nvinfo : EIATTR_CBANK_PARAM_SIZE
	.align		4
.L_1127:
        /*13d8*/ 	.byte	0x03, 0x19
        /*13da*/ 	.short	0x0af0


	//----- nvinfo : EIATTR_PARAM_CBANK
	.align		4
        /*13dc*/ 	.byte	0x04, 0x0a
        /*13de*/ 	.short	(.L_1129 - .L_1128)
	.align		4
.L_1128:
        /*13e0*/ 	.word	index@(.nv.constant0._ZN7cutlass13device_kernelIN5flash11enable_sm90INS1_16FlashAttnFwdSm90INS1_25CollectiveMainloopFwdSm90ILi2EN4cute5tupleIJNS5_1CILi1EEES8_S8_EEENS6_IJNS7_ILi128EEESA_SA_EEELi128ENS_6half_tEfNS_4arch4Sm90ELb0ELb1ELb1ELb1ELb0ELb1ELb0ELb1ELb1ELb1ELb0ELb0EEENS1_21CollectiveEpilogueFwdISB_S9_SC_SE_Li256ELb1ELb1ELb0ELb0EEENS1_36VarlenDynamicPersistentTileSchedulerILi128ELi128ELi256ELi128ELb0ELb1ELb1ELb1ELb0ELb1EEEEEEEEEvNT_6ParamsE)
        /*13e4*/ 	.short	0x0210
        /*13e6*/ 	.short	0x0af0


	//----- nvinfo : EIATTR_SW_WAR
	.align		4
.L_1129:
        /*13e8*/ 	.byte	0x04, 0x36
        /*13ea*/ 	.short	(.L_1131 - .L_1130)
.L_1130:
        /*13ec*/ 	.word	0x00000008
.L_1131:


//--------------------- .nv.info._ZN7cutlass13device_kernelIN5flash11enable_sm90INS1_16FlashAttnFwdSm90INS1_25CollectiveMainloopFwdSm90ILi2EN4cute5tupleIJNS5_1CILi1EEES8_S8_EEENS6_IJNS7_ILi128EEESA_SA_EEELi128ENS_6half_tEfNS_4arch4Sm90ELb1ELb0ELb1ELb0ELb0ELb0ELb0ELb1ELb1ELb1ELb0ELb0EEENS1_21CollectiveEpilogueFwdISB_S9_SC_SE_Li256ELb0ELb1ELb0ELb0EEENS1_30DynamicPersistentTileSchedulerILi256ELi128ELb0ELb1ELb1EEEEEEEEEvNT_6ParamsE --------------------------
	.section	.nv.info._ZN7cutlass13device_kernelIN5flash11enable_sm90INS1_16FlashAttnFwdSm90INS1_25CollectiveMainloopFwdSm90ILi2EN4cute5tupleIJNS5_1CILi1EEES8_S8_EEENS6_IJNS7_ILi128EEESA_SA_EEELi128ENS_6half_tEfNS_4arch4Sm90ELb1ELb0ELb1ELb0ELb0ELb0ELb0ELb1ELb1ELb1ELb0ELb0EEENS1_21CollectiveEpilogueFwdISB_S9_SC_SE_Li256ELb0ELb1ELb0ELb0EEENS1_30DynamicPersistentTileSchedulerILi256ELi128ELb0ELb1ELb1EEEEEEEEEvNT_6ParamsE,"",@"SHT_CUDA_INFO"
	.sectionflags	@""
	.align	4


	//----- nvinfo : EIATTR_CUDA_API_VERSION
	.align		4
        /*0000*/ 	.byte	0x04, 0x37
        /*0002*/ 	.short	(.L_1133 - .L_1132)
.L_1132:
        /*0004*/ 	.word	0x00000082


	//----- nvinfo : EIATTR_KPARAM_INFO
	.align		4
.L_1133:
        /*0008*/ 	.byte	0x04, 0x17
        /*000a*/ 	.short	(.L_1135 - .L_1134)
.L_1134:
        /*000c*/ 	.word	0x00000000
        /*0010*/ 	.short	0x0000
        /*0012*/ 	.short	0x0070
        /*0014*/ 	.byte	0x00, 0xf0, 0x01, 0x2a


	//----- nvinfo : EIATTR_SPARSE_MMA_MASK
	.align		4
.L_1135:
        /*0018*/ 	.byte	0x03, 0x50
        /*001a*/ 	.short	0x0000


	//----- nvinfo : EIATTR_MAXREG_COUNT
	.align		4
        /*001c*/ 	.byte	0x03, 0x1b
        /*001e*/ 	.short	0x00a8


	//----- nvinfo : EIATTR_NUM_BARRIERS
	.align		4
        /*0020*/ 	.byte	0x02, 0x4c
        /*0022*/ 	.byte	0x10
	.zero		1


	//----- nvinfo : EIATTR_EXTERNS
	.align		4
        /*0024*/ 	.byte	0x04, 0x0f
        /*0026*/ 	.short	(.L_1137 - .L_1136)


	//   ....[0]....
	.align		4
.L_1136:
        /*0028*/ 	.word	index@(__assertfail)


	//----- nvinfo : EIATTR_ANNOTATIONS
	.align		4
.L_1137:
        /*002c*/ 	.byte	0x04, 0x55
        /*002e*/ 	.short	(.L_1139 - .L_1138)


	//   ....[0]....
.L_1138:
        /* <DEDUP_REMOVED lines=25> */


	//----- nvinfo : EIATTR_MERCURY_ISA_VERSION
	.align		4
.L_1139:
        /*01b0*/ 	.byte	0x03, 0x5f
        /*01b2*/ 	.short	0x0101


	//----- nvinfo : EIATTR_INT_WARP_WIDE_INSTR_OFFSETS
	.align		4
        /*01b4*/ 	.byte	0x04, 0x31
        /*01b6*/ 	.short	(.L_1141 - .L_1140)


	//   ....[0]....
.L_1140:
        /*01b8*/ 	.word	0x00000130


	//   ....[1]....
        /*01bc*/ 	.word	0x00000170


	//   ....[2]....
        /*01c0*/ 	.word	0x000001e0


	//   ....[3]....
        /*01c4*/ 	.word	0x0000cb00


	//   ....[4]....
        /*01c8*/ 	.word	0x0000cb90


	//   ....[5]....
        /*01cc*/ 	.word	0x0000feb0


	//   ....[6]....
        /*01d0*/ 	.word	0x0000ff40


	//----- nvinfo : EIATTR_COOP_GROUP_MASK_REGIDS
	.align		4
.L_1141:
        /*01d4*/ 	.byte	0x04, 0x29
        /*01d6*/ 	.short	(.L_1143 - .L_1142)


	//   ....[0]....
.L_1142:
        /*01d8*/ 	.word	0xffffffff


	//   ....[1]....
        /*01dc*/ 	.word	0xffffffff


	//   ....[2]....
        /*01e0*/ 	.word	0xffffffff


	//   ....[3]....
        /*01e4*/ 	.word	0xffffffff


	//   ....[4]....
        /*01e8*/ 	.word	0xffffffff


	//   ....[5]....
        /*01ec*/ 	.word	0xffffffff


	//   ....[6]....
        /*01f0*/ 	.word	0xffffffff


	//   ....[7]....
        /*01f4*/ 	.word	0xffffffff


	//   ....[8]....
        /*01f8*/ 	.word	0xffffffff


	//   ....[9]....
        /*01fc*/ 	.word	0xffffffff


	//   ....[10]....
        /*0200*/ 	.word	0xffffffff


	//   ....[11]....
        /*0204*/ 	.word	0xffffffff


	//   ....[12]....
        /*0208*/ 	.word	0xffffffff


	//   ....[13]....
        /*020c*/ 	.word	0xffffffff


	//   ....[14]....
        /*0210*/ 	.word	0xffffffff


	//   ....[15]....
        /*0214*/ 	.word	0xffffffff


	//   ....[16]....
        /*0218*/ 	.word	0xffffffff


	//   ....[17]....
        /*021c*/ 	.word	0xffffffff


	//   ....[18]....
        /*0220*/ 	.word	0xffffffff


	//   ....[19]....
        /*0224*/ 	.word	0xffffffff


	//   ....[20]....
        /*0228*/ 	.word	0xffffffff


	//   ....[21]....
        /*022c*/ 	.word	0xffffffff


	//   ....[22]....
        /*0230*/ 	.word	0xffffffff


	//   ....[23]....
        /*0234*/ 	.word	0xffffffff


	//   ....[24]....
        /*0238*/ 	.word	0xffffffff


	//   ....[25]....
        /*023c*/ 	.word	0xffffffff


	//   ....[26]....
        /*0240*/ 	.word	0xffffffff


	//   ....[27]....
        /*0244*/ 	.word	0xffffffff


	//   ....[28]....
        /*0248*/ 	.word	0xffffffff


	//   ....[29]....
        /*024c*/ 	.word	0xffffffff


	//   ....[30]....
        /*0250*/ 	.word	0xffffffff


	//   ....[31]....
        /*0254*/ 	.word	0xffffffff


	//   ....[32]....
        /*0258*/ 	.word	0xffffffff


	//   ....[33]....
        /*025c*/ 	.word	0xffffffff


	//   ....[34]....
        /*0260*/ 	.word	0xffffffff


	//   ....[35]....
        /*0264*/ 	.word	0xffffffff


	//   ....[36]....
        /*0268*/ 	.word	0xffffffff


	//   ....[37]....
        /*026c*/ 	.word	0xffffffff


	//   ....[38]....
        /*0270*/ 	.word	0xffffffff


	//   ....[39]....
        /*0274*/ 	.word	0xffffffff


	//   ....[40]....
        /*0278*/ 	.word	0xffffffff


	//   ....[41]....
        /*027c*/ 	.word	0xffffffff


	//   ....[42]....
        /*0280*/ 	.word	0xffffffff


	//   ....[43]....
        /*0284*/ 	.word	0xffffffff


	//   ....[44]....
        /*0288*/ 	.word	0xffffffff


	//   ....[45]....
        /*028c*/ 	.word	0xffffffff


	//   ....[46]....
        /*0290*/ 	.word	0xffffffff


	//   ....[47]....
        /*0294*/ 	.word	0xffffffff


	//   ....[48]....
        /*0298*/ 	.word	0xffffffff


	//   ....[49]....
        /*029c*/ 	.word	0xffffffff


	//   ....[50]....
        /*02a0*/ 	.word	0xffffffff


	//   ....[51]....
        /*02a4*/ 	.word	0xffffffff


	//   ....[52]....
        /*02a8*/ 	.word	0xffffffff


	//   ....[53]....
        /*02ac*/ 	.word	0xffffffff


	//   ....[54]....
        /*02b0*/ 	.word	0xffffffff


	//   ....[55]....
        /*02b4*/ 	.word	0xffffffff


	//   ....[56]....
        /*02b8*/ 	.word	0xffffffff


	//   ....[57]....
        /*02bc*/ 	.word	0xffffffff


	//   ....[58]....
        /*02c0*/ 	.word	0xffffffff


	//   ....[59]....
        /*02c4*/ 	.word	0xffffffff


	//   ....[60]....
        /*02c8*/ 	.word	0xffffffff


	//   ....[61]....
        /*02cc*/ 	.word	0xffffffff


	//   ....[62]....
        /*02d0*/ 	.word	0xffffffff


	//   ....[63]....
        /*02d4*/ 	.word	0xffffffff


	//   ....[64]....
        /*02d8*/ 	.word	0xffffffff


	//   ....[65]....
        /*02dc*/ 	.word	0xffffffff


	//   ....[66]....
        /*02e0*/ 	.word	0xffffffff


	//   ....[67]....
        /*02e4*/ 	.word	0xffffffff


	//   ....[68]....
        /*02e8*/ 	.word	0x0500000f


	//   ....[69]....
        /*02ec*/ 	.word	0x0500000f


	//   ....[70]....
        /*02f0*/ 	.word	0x0500000f


	//   ....[71]....
        /*02f4*/ 	.word	0x0500000f


	//   ....[72]....
        /*02f8*/ 	.word	0x0500000f


	//   ....[73]....
        /*02fc*/ 	.word	0x0500000f


	//   ....[74]....
        /*0300*/ 	.word	0x0500000f


	//   ....[75]....
        /*0304*/ 	.word	0x0500000f


	//   ....[76]....
        /*0308*/ 	.word	0x0500000f


	//   ....[77]....
        /*030c*/ 	.word	0x0500000f


	//   ....[78]....
        /*0310*/ 	.word	0x0500000f


	//   ....[79]....
        /*0314*/ 	.word	0x0500000f


	//   ....[80]....
        /*0318*/ 	.word	0x0500000f


	//   ....[81]....
        /*031c*/ 	.word	0x0500000f


	//   ....[82]....
        /*0320*/ 	.word	0x0500000f


	//   ....[83]....
        /*0324*/ 	.word	0x0500000f


	//   ....[84]....
        /*0328*/ 	.word	0x0500000f


	//   ....[85]....
        /*032c*/ 	.word	0x0500000f


	//   ....[86]....
        /*0330*/ 	.word	0x0500000f


	//----- nvinfo : EIATTR_COOP_GROUP_INSTR_OFFSETS
	.align		4
.L_1143:
        /*0334*/ 	.byte	0x04, 0x28
        /*0336*/ 	.short	(.L_1145 - .L_1144)


	//   ....[0]....
.L_1144:
        /*0338*/ 	.word	0x00000070


	//   ....[1]....
        /*033c*/ 	.word	0x00000140


	//   ....[2]....
        /*0340*/ 	.word	0x00000190


	//   ....[3]....
        /*0344*/ 	.word	0x000003c0


	//   ....[4]....
        /*0348*/ 	.word	0x00000520


	//   ....[5]....
        /*034c*/ 	.word	0x00000640


	//   ....[6]....
        /*0350*/ 	.word	0x000007a0


	//   ....[7]....
        /*0354*/ 	.word	0x00001470


	//   ....[8]....
        /*0358*/ 	.word	0x00001ed0


	//   ....[9]....
        /*035c*/ 	.word	0x00002340


	//   ....[10]....
        /*0360*/ 	.word	0x00002b10


	//   ....[11]....
        /*0364*/ 	.word	0x00002be0


	//   ....[12]....
        /*0368*/ 	.word	0x000036f0


	//   ....[13]....
        /*036c*/ 	.word	0x00003750


	//   ....[14]....
        /*0370*/ 	.word	0x000050d0


	//   ....[15]....
        /*0374*/ 	.word	0x00005300


	//   ....[16]....
        /*0378*/ 	.word	0x000059f0


	//   ....[17]....
        /*037c*/ 	.word	0x00005b00


	//   ....[18]....
        /*0380*/ 	.word	0x00006380


	//   ....[19]....
        /*0384*/ 	.word	0x00006410


	//   ....[20]....
        /*0388*/ 	.word	0x000086e0


	//   ....[21]....
        /*038c*/ 	.word	0x00008710


	//   ....[22]....
        /*0390*/ 	.word	0x000089a0


	//   ....[23]....
        /*0394*/ 	.word	0x00008a50


	//   ....[24]....
        /*0398*/ 	.word	0x00009db0


	//   ....[25]....
        /*039c*/ 	.word	0x00009df0


	//   ....[26]....
        /*03a0*/ 	.word	0x00009ed0


	//   ....[27]....
        /*03a4*/ 	.word	0x00009ef0


	//   ....[28]....
        /*03a8*/ 	.word	0x0000aff0


	//   ....[29]....
        /*03ac*/ 	.word	0x0000b020


	//   ....[30]....
        /*03b0*/ 	.word	0x0000b050


	//   ....[31]....
        /*03b4*/ 	.word	0x0000b080


	//   ....[32]....
        /*03b8*/ 	.word	0x0000b5f0


	//   ....[33]....
        /*03bc*/ 	.word	0x0000b630


	//   ....[34]....
        /*03c0*/ 	.word	0x0000b6f0


	//   ....[35]....
        /*03c4*/ 	.word	0x0000b710


	//   ....[36]....
        /*03c8*/ 	.word	0x0000b7d0


	//   ....[37]....
        /*03cc*/ 	.word	0x0000b7f0


	//   ....[38]....
        /*03d0*/ 	.word	0x0000b8c0


	//   ....[39]....
        /*03d4*/ 	.word	0x0000b8e0


	//   ....[40]....
        /*03d8*/ 	.word	0x0000bf80


	//   ....[41]....
        /*03dc*/ 	.word	0x0000bfa0


	//   ....[42]....
        /*03e0*/ 	.word	0x0000c060


	//   ....[43]....
        /*03e4*/ 	.word	0x0000c080


	//   ....[44]....
        /*03e8*/ 	.word	0x0000c140


	//   ....[45]....
        /*03ec*/ 	.word	0x0000c160


	//   ....[46]....
        /*03f0*/ 	.word	0x0000c230


	//   ....[47]....
        /*03f4*/ 	.word	0x0000c250


	//   ....[48]....
        /*03f8*/ 	.word	0x0000c3b0


	//   ....[49]....
        /*03fc*/ 	.word	0x0000d100


	//   ....[50]....
        /*0400*/ 	.word	0x0000dae0


	//   ....[51]....
        /*0404*/ 	.word	0x0000daf0


	//   ....[52]....
        /*0408*/ 	.word	0x0000db60


	//   ....[53]....
        /*040c*/ 	.word	0x0000db90


	//   ....[54]....
        /*0410*/ 	.word	0x0000dc40


	//   ....[55]....
        /*0414*/ 	.word	0x0000dc50


	//   ....[56]....
        /*0418*/ 	.word	0x0000dcd0


	//   ....[57]....
        /*041c*/ 	.word	0x0000dce0


	//   ....[58]....
        /*0420*/ 	.word	0x0000dd60


	//   ....[59]....
        /*0424*/ 	.word	0x0000dd70


	//   ....[60]....
        /*0428*/ 	.word	0x0000ddf0


	//   ....[61]....
        /*042c*/ 	.word	0x0000de00


	//   ....[62]....
        /*0430*/ 	.word	0x0000de80


	//   ....[63]....
        /*0434*/ 	.word	0x0000de90


	//   ....[64]....
        /*0438*/ 	.word	0x0000dea0


	//   ....[65]....
        /*043c*/ 	.word	0x0000deb0


	//   ....[66]....
        /*0440*/ 	.word	0x000104a0


	//   ....[67]....
        /*0444*/ 	.word	0x00010690


	//   ....[68]....
        /*0448*/ 	.word	0x00010c00


	//   ....[69]....
        /*044c*/ 	.word	0x00010d80


	//   ....[70]....
        /*0450*/ 	.word	0x00010de0


	//   ....[71]....
        /*0454*/ 	.word	0x00010e70


	//   ....[72]....
        /*0458*/ 	.word	0x00010f50


	//   ....[73]....
        /*045c*/ 	.word	0x00010fb0


	//   ....[74]....
        /*0460*/ 	.word	0x000110c0


	//   ....[75]....
        /*0464*/ 	.word	0x00011120


	//   ....[76]....
        /*0468*/ 	.word	0x00011210


	//   ....[77]....
        /*046c*/ 	.word	0x00011270


	//   ....[78]....
        /*0470*/ 	.word	0x00011360


	//   ....[79]....
        /*0474*/ 	.word	0x000113c0


	//   ....[80]....
        /*0478*/ 	.word	0x000114b0


	//   ....[81]....
        /*047c*/ 	.word	0x00011510


	//   ....[82]....
        /*0480*/ 	.word	0x000115f0


	//   ....[83]....
        /*0484*/ 	.word	0x00011650


	//   ....[84]....
        /*0488*/ 	.word	0x00011720


	//   ....[85]....
        /*048c*/ 	.word	0x00011a40


	//   ....[86]....
        /*0490*/ 	.word	0x00011b60


	//----- nvinfo : EIATTR_REG_RECONFIG
	.align		4
.L_1145:
        /*0494*/ 	.byte	0x01, 0x54
	.zero		2


	//----- nvinfo : EIATTR_SYSCALL_OFFSETS
	.align		4
        /*0498*/ 	.byte	0x04, 0x46
        /*049a*/ 	.short	(.L_1147 - .L_1146)


	//   ....[0]....
.L_1146:
        /*049c*/ 	.word	0x00001650


	//   ....[1]....
        /*04a0*/ 	.word	0x0000cd00


	//   ....[2]....
        /*04a4*/ 	.word	0x0000ce50


	//   ....[3]....
        /*04a8*/ 	.word	0x0000cf40


	//   ....[4]....
        /*04ac*/ 	.word	0x0000d6b0


	//----- nvinfo : EIATTR_MBARRIER_INSTR_OFFSETS
	.align		4
.L_1147:
        /*04b0*/ 	.byte	0x04, 0x39
        /*04b2*/ 	.short	(.L_1149 - .L_1148)


	//   ....[0]....
.L_1148:
        /*04b4*/ 	.word	0x00000270
        /*04b8*/ 	.word	0x000000ff
        /*04bc*/ 	.word	0x00028800
        /*04c0*/ 	.short	0x0100
        /*04c2*/ 	.byte	0x08
	.zero		1


	//   ....[1]....
        /*04c4*/ 	.word	0x00000280
        /*04c8*/ 	.word	0x000000ff
        /*04cc*/ 	.word	0x00028820
        /*04d0*/ 	.short	0x0100
        /*04d2*/ 	.byte	0x08
	.zero		1


	//   ....[2]....
        /*04d4*/ 	.word	0x00000370
        /*04d8*/ 	.word	0x000000ff
        /*04dc*/ 	.word	0x00028830
        /*04e0*/ 	.short	0x0100
        /*04e2*/ 	.byte	0x08
	.zero		1


	//   ....[3]....
        /*04e4*/ 	.word	0x00000380
        /*04e8*/ 	.word	0x000000ff
        /*04ec*/ 	.word	0x00028840
        /*04f0*/ 	.short	0x0100
        /*04f2*/ 	.byte	0x08
	.zero		1


	//   ....[4]....
        /*04f4*/ 	.word	0x00000390
        /*04f8*/ 	.word	0x000000ff
        /*04fc*/ 	.word	0x00028838
        /*0500*/ 	.short	0x0100
        /*0502*/ 	.byte	0x08
	.zero		1


	//   ....[5]....
        /*0504*/ 	.word	0x000003a0
        /*0508*/ 	.word	0x000000ff
        /*050c*/ 	.word	0x00028848
        /*0510*/ 	.short	0x0100
        /*0512*/ 	.byte	0x08
	.zero		1


	//   ....[6]....
        /*0514*/ 	.word	0x000004d0
        /*0518*/ 	.word	0x000000ff
        /*051c*/ 	.word	0x00028850
        /*0520*/ 	.short	0x0100
        /*0522*/ 	.byte	0x08
	.zero		1


	//   ....[7]....
        /*0524*/ 	.word	0x000004e0
        /*0528*/ 	.word	0x000000ff
        /*052c*/ 	.word	0x00028860
        /*0530*/ 	.short	0x0100
        /*0532*/ 	.byte	0x08
	.zero		1


	//   ....[8]....
        /*0534*/ 	.word	0x000004f0
        /*0538*/ 	.word	0x000000ff
        /*053c*/ 	.word	0x00028858
        /*0540*/ 	.short	0x0100
        /*0542*/ 	.byte	0x08
	.zero		1


	//   ....[9]....
        /*0544*/ 	.word	0x00000500
        /*0548*/ 	.word	0x000000ff
        /*054c*/ 	.word	0x00028868
        /*0550*/ 	.short	0x0100
        /*0552*/ 	.byte	0x08
	.zero		1


	//   ....[10]....
        /*0554*/ 	.word	0x000005f0
        /*0558*/ 	.word	0x000000ff
        /*055c*/ 	.word	0x00028870
        /*0560*/ 	.short	0x0100
        /*0562*/ 	.byte	0x06
	.zero		1


	//   ....[11]....
        /*0564*/ 	.word	0x00000600
        /*0568*/ 	.word	0x000000ff
        /*056c*/ 	.word	0x00028880
        /*0570*/ 	.short	0x0100
        /*0572*/ 	.byte	0x06
	.zero		1


	//   ....[12]....
        /*0574*/ 	.word	0x00000610
        /*0578*/ 	.word	0x000000ff
        /*057c*/ 	.word	0x00028878
        /*0580*/ 	.short	0x0100
        /*0582*/ 	.byte	0x06
	.zero		1


	//   ....[13]....
        /*0584*/ 	.word	0x00000620
        /*0588*/ 	.word	0x000000ff
        /*058c*/ 	.word	0x00028888
        /*0590*/ 	.short	0x0100
        /*0592*/ 	.byte	0x06
	.zero		1


	//   ....[14]....
        /*0594*/ 	.word	0x00000750
        /*0598*/ 	.word	0x000000ff
        /*059c*/ 	.word	0x00028890
        /*05a0*/ 	.short	0x0100
        /*05a2*/ 	.byte	0x08
	.zero		1


	//   ....[15]....
        /*05a4*/ 	.word	0x00000760
        /*05a8*/ 	.word	0x000000ff
        /*05ac*/ 	.word	0x000288a0
        /*05b0*/ 	.short	0x0100
        /*05b2*/ 	.byte	0x08
	.zero		1


	//   ....[16]....
        /*05b4*/ 	.word	0x00000770
        /*05b8*/ 	.word	0x000000ff
        /*05bc*/ 	.word	0x00028898
        /*05c0*/ 	.short	0x0100
        /*05c2*/ 	.byte	0x08
	.zero		1


	//   ....[17]....
        /*05c4*/ 	.word	0x00000780
        /*05c8*/ 	.word	0x000000ff
        /*05cc*/ 	.word	0x000288a8
        /*05d0*/ 	.short	0x0100
        /*05d2*/ 	.byte	0x08
	.zero		1


	//   ....[18]....
        /*05d4*/ 	.word	0x000008b0
        /*05d8*/ 	.word	0x000000ff
        /*05dc*/ 	.word	0x000288b0
        /*05e0*/ 	.short	0x0100
        /*05e2*/ 	.byte	0x08
	.zero		1


	//   ....[19]....
        /*05e4*/ 	.word	0x000008c0
        /*05e8*/ 	.word	0x000000ff
        /*05ec*/ 	.word	0x000288c0
        /*05f0*/ 	.short	0x0100
        /*05f2*/ 	.byte	0x08
	.zero		1


	//   ....[20]....
        /*05f4*/ 	.word	0x000008d0
        /*05f8*/ 	.word	0x000000ff
        /*05fc*/ 	.word	0x000288b8
        /*0600*/ 	.short	0x0100
        /*0602*/ 	.byte	0x08
	.zero		1


	//   ....[21]....
        /*0604*/ 	.word	0x000008e0
        /*0608*/ 	.word	0x000000ff
        /*060c*/ 	.word	0x000288c8
        /*0610*/ 	.short	0x0100
        /*0612*/ 	.byte	0x08
	.zero		1


	//   ....[22]....
        /*0614*/ 	.word	0x000016d0
        /*0618*/ 	.word	0x000000ff
        /*061c*/ 	.word	0x00028800
        /*0620*/ 	.short	0x010a
        /*0622*/ 	.byte	0x29
	.zero		1


	//   ....[23]....
        /*0624*/ 	.word	0x00001750
        /*0628*/ 	.word	0x00000000
        /*062c*/ 	.word	0x00028830
        /*0630*/ 	.short	0x010a
        /*0632*/ 	.byte	0x3f
	.zero		1


	//   ....[24]....
        /*0634*/ 	.word	0x000017b0
        /*0638*/ 	.word	0x00000000
        /*063c*/ 	.word	0x00028830
        /*0640*/ 	.short	0x010a
        /*0642*/ 	.byte	0x3f
	.zero		1


	//   ....[25]....
        /*0644*/ 	.word	0x00002640
        /*0648*/ 	.word	0x00000000
        /*064c*/ 	.word	0x00000000
        /*0650*/ 	.short	0x0101
        /*0652*/ 	.byte	0x3f
	.zero		1


	//   ....[26]....
        /*0654*/ 	.word	0x00004480
        /*0658*/ 	.word	0x000000ff
        /*065c*/ 	.word	0x00028830
        /*0660*/ 	.short	0x010a
        /*0662*/ 	.byte	0x06
	.zero		1


	//   ....[27]....
        /*0664*/ 	.word	0x000044c0
        /*0668*/ 	.word	0x000000ff
        /*066c*/ 	.word	0x00028830
        /*0670*/ 	.short	0x010a
        /*0672*/ 	.byte	0x06
	.zero		1


	//   ....[28]....
        /*0674*/ 	.word	0x000047e0
        /*0678*/ 	.word	0x000000ff
        /*067c*/ 	.word	0x00028850
        /*0680*/ 	.short	0x010a
        /*0682*/ 	.byte	0x06
	.zero		1


	//   ....[29]....
        /*0684*/ 	.word	0x00004820
        /*0688*/ 	.word	0x000000ff
        /*068c*/ 	.word	0x00028850
        /*0690*/ 	.short	0x010a
        /*0692*/ 	.byte	0x06
	.zero		1


	//   ....[30]....
        /*0694*/ 	.word	0x00006700
        /*0698*/ 	.word	0x0000002d
        /*069c*/ 	.word	0x00000000
        /*06a0*/ 	.short	0x0101
        /*06a2*/ 	.byte	0x3f
	.zero		1


	//   ....[31]....
        /*06a4*/ 	.word	0x00006a10
        /*06a8*/ 	.word	0x0000002e
        /*06ac*/ 	.word	0x00000000
        /*06b0*/ 	.short	0x0101
        /*06b2*/ 	.byte	0x3f
	.zero		1


	//   ....[32]....
        /*06b4*/ 	.word	0x000075e0
        /*06b8*/ 	.word	0x000000ff
        /*06bc*/ 	.word	0x00028830
        /*06c0*/ 	.short	0x010a
        /*06c2*/ 	.byte	0x06
	.zero		1


	//   ....[33]....
        /*06c4*/ 	.word	0x00007620
        /*06c8*/ 	.word	0x000000ff
        /*06cc*/ 	.word	0x00028830
        /*06d0*/ 	.short	0x010a
        /*06d2*/ 	.byte	0x06
	.zero		1


	//   ....[34]....
        /*06d4*/ 	.word	0x00007940
        /*06d8*/ 	.word	0x000000ff
        /*06dc*/ 	.word	0x00028850
        /*06e0*/ 	.short	0x010a
        /*06e2*/ 	.byte	0x06
	.zero		1


	//   ....[35]....
        /*06e4*/ 	.word	0x00007980
        /*06e8*/ 	.word	0x000000ff
        /*06ec*/ 	.word	0x00028850
        /*06f0*/ 	.short	0x010a
        /*06f2*/ 	.byte	0x06
	.zero		1


	//   ....[36]....
        /*06f4*/ 	.word	0x00009320
        /*06f8*/ 	.word	0x0000001d
        /*06fc*/ 	.word	0x00000000
        /*0700*/ 	.short	0x0101
        /*0702*/ 	.byte	0x3f
	.zero		1


	//   ....[37]....
        /*0704*/ 	.word	0x000094d0
        /*0708*/ 	.word	0x0000001d
        /*070c*/ 	.word	0x00000000
        /*0710*/ 	.short	0x0101
        /*0712*/ 	.byte	0x3f
	.zero		1


	//   ....[38]....
        /*0714*/ 	.word	0x00009d20
        /*0718*/ 	.word	0x000000ff
        /*071c*/ 	.word	0x00028850
        /*0720*/ 	.short	0x010a
        /*0722*/ 	.byte	0x05
	.zero		1


	//   ....[39]....
        /*0724*/ 	.word	0x00009d60
        /*0728*/ 	.word	0x000000ff
        /*072c*/ 	.word	0x00028850
        /*0730*/ 	.short	0x010a
        /*0732*/ 	.byte	0x05
	.zero		1


	//   ....[40]....
        /*0734*/ 	.word	0x0000a280
        /*0738*/ 	.word	0x00000008
        /*073c*/ 	.word	0x00000000
        /*0740*/ 	.short	0x0101
        /*0742*/ 	.byte	0x3f
	.zero		1


	//   ....[41]....
        /*0744*/ 	.word	0x0000b620
        /*0748*/ 	.word	0x00000026
        /*074c*/ 	.word	0x00000000
        /*0750*/ 	.short	0x0101
        /*0752*/ 	.byte	0x3f
	.zero		1


	//   ....[42]....
        /*0754*/ 	.word	0x0000d300
        /*0758*/ 	.word	0x00000000
        /*075c*/ 	.word	0x00028840
        /*0760*/ 	.short	0x010a
        /*0762*/ 	.byte	0x3f
	.zero		1


	//   ....[43]....
        /*0764*/ 	.word	0x0000dfd0
        /*0768*/ 	.word	0x00000011
        /*076c*/ 	.word	0x00028800
        /*0770*/ 	.short	0x0107
        /*0772*/ 	.byte	0x3f
	.zero		1


	//   ....[44]....
        /*0774*/ 	.word	0x0000e0e0
        /*0778*/ 	.word	0x00000011
        /*077c*/ 	.word	0x00028800
        /*0780*/ 	.short	0x0101
        /*0782*/ 	.byte	0x3f
	.zero		1


	//   ....[45]....
        /*0784*/ 	.word	0x0000e100
        /*0788*/ 	.word	0x00000011
        /*078c*/ 	.word	0x00028820
        /*0790*/ 	.short	0x010a
        /*0792*/ 	.byte	0x3f
	.zero		1


	//   ....[46]....
        /*0794*/ 	.word	0x0000e430
        /*0798*/ 	.word	0x00000004
        /*079c*/ 	.word	0x00028840
        /*07a0*/ 	.short	0x010a
        /*07a2*/ 	.byte	0x3f
	.zero		1


	//   ....[47]....
        /*07a4*/ 	.word	0x0000e7b0
        /*07a8*/ 	.word	0x00000004
        /*07ac*/ 	.word	0x00000060
        /*07b0*/ 	.short	0x010a
        /*07b2*/ 	.byte	0x3f
	.zero		1


	//   ....[48]....
        /*07b4*/ 	.word	0x0000ee00
        /*07b8*/ 	.word	0x00000003
        /*07bc*/ 	.word	0x00028840
        /*07c0*/ 	.short	0x010a
        /*07c2*/ 	.byte	0x3f
	.zero		1


	//   ....[49]....
        /*07c4*/ 	.word	0x0000f190
        /*07c8*/ 	.word	0x00000002
        /*07cc*/ 	.word	0x00000060
        /*07d0*/ 	.short	0x010a
        /*07d2*/ 	.byte	0x3f
	.zero		1


	//   ....[50]....
        /*07d4*/ 	.word	0x0000f730
        /*07d8*/ 	.word	0x00000002
        /*07dc*/ 	.word	0x00028840
        /*07e0*/ 	.short	0x010a
        /*07e2*/ 	.byte	0x3f
	.zero		1


	//   ....[51]....
        /*07e4*/ 	.word	0x0000fac0
        /*07e8*/ 	.word	0x00000002
        /*07ec*/ 	.word	0x00000060
        /*07f0*/ 	.short	0x010a
        /*07f2*/ 	.byte	0x3f
	.zero		1


	//   ....[52]....
        /*07f4*/ 	.word	0x00010010
        /*07f8*/ 	.word	0x00000003
        /*07fc*/ 	.word	0x00028860
        /*0800*/ 	.short	0x010a
        /*0802*/ 	.byte	0x3f
	.zero		1


	//   ....[53]....
        /*0804*/ 	.word	0x00010610
        /*0808*/ 	.word	0x00000000
        /*080c*/ 	.word	0x00028820
        /*0810*/ 	.short	0x010a
        /*0812*/ 	.byte	0x3f
	.zero		1


	//   ....[54]....
        /*0814*/ 	.word	0x000107e0
        /*0818*/ 	.word	0x00000006
        /*081c*/ 	.word	0x00000000
        /*0820*/ 	.short	0x010a
        /*0822*/ 	.byte	0x3f
	.zero		1


	//   ....[55]....
        /*0824*/ 	.word	0x00010830
        /*0828*/ 	.word	0x00000003
        /*082c*/ 	.word	0x00000000
        /*0830*/ 	.short	0x010a
        /*0832*/ 	.byte	0x3f
	.zero		1


	//   ....[56]....
        /*0834*/ 	.word	0x00010890
        /*0838*/ 	.word	0x00000012
        /*083c*/ 	.word	0x00000000
        /*0840*/ 	.short	0x010a
        /*0842*/ 	.byte	0x3f
	.zero		1


	//   ....[57]....
        /*0844*/ 	.word	0x000108c0
        /*0848*/ 	.word	0x00000003
        /*084c*/ 	.word	0x00000000
        /*0850*/ 	.short	0x010a
        /*0852*/ 	.byte	0x3f
	.zero		1


	//   ....[58]....
        /*0854*/ 	.word	0x00010930
        /*0858*/ 	.word	0x00000003
        /*085c*/ 	.word	0x00028800
        /*0860*/ 	.short	0x010a
        /*0862*/ 	.byte	0x3f
	.zero		1


	//   ....[59]....
        /*0864*/ 	.word	0x00010980
        /*0868*/ 	.word	0x00000000
        /*086c*/ 	.word	0x00028830
        /*0870*/ 	.short	0x010a
        /*0872*/ 	.byte	0x3f
	.zero		1


	//   ....[60]....
        /*0874*/ 	.word	0x000109e0
        /*0878*/ 	.word	0x00000007
        /*087c*/ 	.word	0x00028830
        /*0880*/ 	.short	0x010a
        /*0882*/ 	.byte	0x3f
	.zero		1


	//   ....[61]....
        /*0884*/ 	.word	0x00010a40
        /*0888*/ 	.word	0x00000007
        /*088c*/ 	.word	0x00028850
        /*0890*/ 	.short	0x010a
        /*0892*/ 	.byte	0x3f
	.zero		1


	//   ....[62]....
        /*0894*/ 	.word	0x00010aa0
        /*0898*/ 	.word	0x00000005
        /*089c*/ 	.word	0x00028830
        /*08a0*/ 	.short	0x010a
        /*08a2*/ 	.byte	0x3f
	.zero		1


	//   ....[63]....
        /*08a4*/ 	.word	0x00010b00
        /*08a8*/ 	.word	0x00000005
        /*08ac*/ 	.word	0x00028850
        /*08b0*/ 	.short	0x010a
        /*08b2*/ 	.byte	0x3f
	.zero		1


	//   ....[64]....
        /*08b4*/ 	.word	0x00010b60
        /*08b8*/ 	.word	0x00000006
        /*08bc*/ 	.word	0x00028850
        /*08c0*/ 	.short	0x010a
        /*08c2*/ 	.byte	0x3f
	.zero		1


	//   ....[65]....
        /*08c4*/ 	.word	0x00010cb0
        /*08c8*/ 	.word	0x00000000
        /*08cc*/ 	.word	0x00028840
        /*08d0*/ 	.short	0x010a
        /*08d2*/ 	.byte	0x3f
	.zero		1


	//   ....[66]....
        /*08d4*/ 	.word	0x00011760
        /*08d8*/ 	.word	0x00000011
        /*08dc*/ 	.word	0x00028820
        /*08e0*/ 	.short	0x010a
        /*08e2*/ 	.byte	0x3f
	.zero		1


	//   ....[67]....
        /*08e4*/ 	.word	0x000117b0
        /*08e8*/ 	.word	0x00000004
        /*08ec*/ 	.word	0x00028840
        /*08f0*/ 	.short	0x010a
        /*08f2*/ 	.byte	0x3f
	.zero		1


	//   ....[68]....
        /*08f4*/ 	.word	0x00011800
        /*08f8*/ 	.word	0x00000004
        /*08fc*/ 	.word	0x00000060
        /*0900*/ 	.short	0x010a
        /*0902*/ 	.byte	0x3f
	.zero		1


	//   ....[69]....
        /*0904*/ 	.word	0x00011850
        /*0908*/ 	.word	0x00000003
        /*090c*/ 	.word	0x00028840
        /*0910*/ 	.short	0x010a
        /*0912*/ 	.byte	0x3f
	.zero		1


	//   ....[70]....
        /*0914*/ 	.word	0x000118a0
        /*0918*/ 	.word	0x00000002
        /*091c*/ 	.word	0x00000060
        /*0920*/ 	.short	0x010a
        /*0922*/ 	.byte	0x3f
	.zero		1


	//   ....[71]....
        /*0924*/ 	.word	0x000118f0
        /*0928*/ 	.word	0x00000002
        /*092c*/ 	.word	0x00028840
        /*0930*/ 	.short	0x010a
        /*0932*/ 	.byte	0x3f
	.zero		1


	//   ....[72]....
        /*0934*/ 	.word	0x00011940
        /*0938*/ 	.word	0x00000002
        /*093c*/ 	.word	0x00000060
        /*0940*/ 	.short	0x010a
        /*0942*/ 	.byte	0x3f
	.zero		1


	//   ....[73]....
        /*0944*/ 	.word	0x00011990
        /*0948*/ 	.word	0x00000003
        /*094c*/ 	.word	0x00028860
        /*0950*/ 	.short	0x010a
        /*0952*/ 	.byte	0x3f
	.zero		1


	//   ....[74]....
        /*0954*/ 	.word	0x00011a80
        /*0958*/ 	.word	0x00000000
        /*095c*/ 	.word	0x00028820
        /*0960*/ 	.short	0x010a
        /*0962*/ 	.byte	0x3f
	.zero		1


	//   ....[75]....
        /*0964*/ 	.word	0x00011c20
        /*0968*/ 	.word	0x00000006
        /*096c*/ 	.word	0x00000000
        /*0970*/ 	.short	0x010a
        /*0972*/ 	.byte	0x3f
	.zero		1


	//   ....[76]....
        /*0974*/ 	.word	0x00011c70
        /*0978*/ 	.word	0x00000003
        /*097c*/ 	.word	0x00000000
        /*0980*/ 	.short	0x010a
        /*0982*/ 	.byte	0x3f
	.zero		1


	//   ....[77]....
        /*0984*/ 	.word	0x00011cc0
        /*0988*/ 	.word	0x00000012
        /*098c*/ 	.word	0x00000000
        /*0990*/ 	.short	0x010a
        /*0992*/ 	.byte	0x3f
	.zero		1


	//----- nvinfo : EIATTR_NUM_MBARRIERS
	.align		4
.L_1149:
        /*0994*/ 	.byte	0x03, 0x38
        /*0996*/ 	.short	0x0016


	//----- nvinfo : EIATTR_EXIT_INSTR_OFFSETS
	.align		4
        /*0998*/ 	.byte	0x04, 0x1c
        /*099a*/ 	.short	(.L_1151 - .L_1150)


	//   ....[0]....
.L_1150:
        /*099c*/ 	.word	0x00000a40


	//   ....[1]....
        /*09a0*/ 	.word	0x0000c350


	//   ....[2]....
        /*09a4*/ 	.word	0x00010910


	//----- nvinfo : EIATTR_MAX_THREADS
	.align		4
.L_1151:
        /*09a8*/ 	.byte	0x04, 0x05
        /*09aa*/ 	.short	(.L_1153 - .L_1152)
.L_1152:
        /*09ac*/ 	.word	0x00000180
        /*09b0*/ 	.word	0x00000001
        /*09b4*/ 	.word	0x00000001


	//----- nvinfo : EIATTR_CRS_STACK_SIZE
	.align		4
.L_1153:
        /*09b8*/ 	.byte	0x04, 0x1e
        /*09ba*/ 	.short	(.L_1155 - .L_1154)
.L_1154:
        /*09bc*/ 	.word	0x00000000


	//----- nvinfo : EIATTR_CBANK_PARAM_SIZE
	.align		4
.L_1155:
        /*09c0*/ 	.byte	0x03, 0x19
        /*09c2*/ 	.short	0x0af0


	//----- nvinfo : EIATTR_PARAM_CBANK
	.align		4
        /*09c4*/ 	.byte	0x04, 0x0a
        /*09c6*/ 	.short	(.L_1157 - .L_1156)
	.align		4
.L_1156:
        /*09c8*/ 	.word	index@(.nv.constant0._ZN7cutlass13device_kernelIN5flash11enable_sm90INS1_16FlashAttnFwdSm90INS1_25CollectiveMainloopFwdSm90ILi2EN4cute5tupleIJNS5_1CILi1EEES8_S8_EEENS6_IJNS7_ILi128EEESA_SA_EEELi128ENS_6half_tEfNS_4arch4Sm90ELb1ELb0ELb1ELb0ELb0ELb0ELb0ELb1ELb1ELb1ELb0ELb0EEENS1_21CollectiveEpilogueFwdISB_S9_SC_SE_Li256ELb0ELb1ELb0ELb0EEENS1_30DynamicPersistentTileSchedulerILi256ELi128ELb0ELb1ELb1EEEEEEEEEvNT_6ParamsE)
        /*09cc*/ 	.short	0x0210
        /*09ce*/ 	.short	0x0af0


	//----- nvinfo : EIATTR_SW_WAR
	.align		4
.L_1157:
        /*09d0*/ 	.byte	0x04, 0x36
        /*09d2*/ 	.short	(.L_1159 - .L_1158)
.L_1158:
        /*09d4*/ 	.word	0x00000008
.L_1159:


//--------------------- .nv.info._ZN7cutlass13device_kernelIN5flash11enable_sm90INS1_16FlashAttnFwdSm90INS1_25CollectiveMainloopFwdSm90ILi2EN4cute5tupleIJNS5_1CILi1EEES8_S8_EEENS6_IJNS7_ILi128EEESA_SA_EEELi128ENS_6half_tEfNS_4arch4Sm90ELb1ELb0ELb1ELb1ELb0ELb0ELb0ELb1ELb1ELb1ELb0ELb0EEENS1_21CollectiveEpilogueFwdISB_S9_SC_SE_Li256ELb1ELb1ELb0ELb0EEENS1_36VarlenDynamicPersistentTileSchedulerILi128ELi128ELi256ELi128ELb0ELb1ELb1ELb1ELb1ELb1EEEEEEEEEvNT_6ParamsE --------------------------
	.section	.nv.info._ZN7cutlass13device_kernelIN5flash11enable_sm90INS1_16FlashAttnFwdSm90INS1_25CollectiveMainloopFwdSm90ILi2EN4cute5tupleIJNS5_1CILi1EEES8_S8_EEENS6_IJNS7_ILi128EEESA_SA_EEELi128ENS_6half_tEfNS_4arch4Sm90ELb1ELb0ELb1ELb1ELb0ELb0ELb0ELb1ELb1ELb1ELb0ELb0EEENS1_21CollectiveEpilogueFwdISB_S9_SC_SE_Li256ELb1ELb1ELb0ELb0EEENS1_36VarlenDynamicPersistentTileSchedulerILi128ELi128ELi256ELi128ELb0ELb1ELb1ELb1ELb1ELb1EEEEEEEEEvNT_6ParamsE,"",@"SHT_CUDA_INFO"
	.sectionflags	@""
	.align	4


	//----- nvinfo : EIATTR_CUDA_API_VERSION
	.align		4
        /*0000*/ 	.byte	0x04, 0x37
        /*0002*/ 	.short	(.L_1161 - .L_1160)
.L_1160:
        /*0004*/ 	.word	0x00000082


	//----- nvinfo : EIATTR_KPARAM_INFO
	.align		4
.L_1161:
        /*0008*/ 	.byte	0x04, 0x17
        /*000a*/ 	.short	(.L_1163 - .L_1162)
.L_1162:
        /*000c*/ 	.word	0x00000000
        /*0010*/ 	.short	0x0000
        /*0012*/ 	.short	0x0070
        /*0014*/ 	.byte	0x00, 0xf0, 0x01, 0x2a


	//----- nvinfo : EIATTR_SPARSE_MMA_MASK
	.align		4
.L_1163:
        /*0018*/ 	.byte	0x03, 0x50
        /*001a*/ 	.short	0x0000


	//----- nvinfo : EIATTR_MAXREG_COUNT
	.align		4
        /*001c*/ 	.byte	0x03, 0x1b
        /*001e*/ 	.short	0x00a8


	//----- nvinfo : EIATTR_NUM_BARRIERS
	.align		4
        /*0020*/ 	.byte	0x02, 0x4c
        /*0022*/ 	.byte	0x10
	.zero		1


	//----- nvinfo : EIATTR_EXTERNS
	.align		4
        /*0024*/ 	.byte	0x04, 0x0f
        /*0026*/ 	.short	(.L_1165 - .L_1164)


	//   ....[0]....
	.align		4
.L_1164:
        /*0028*/ 	.word	index@(__assertfail)


	//----- nvinfo : EIATTR_ANNOTATIONS
	.align		4
.L_1165:
        /*002c*/ 	.byte	0x04, 0x55
        /*002e*/ 	.short	(.L_1167 - .L_1166)


	//   ....[0]....
.L_1166:
        /* <DEDUP_REMOVED lines=74> */


	//----- nvinfo : EIATTR_MERCURY_ISA_VERSION
	.align		4
.L_1167:
        /*04b8*/ 	.byte	0x03, 0x5f
        /*04ba*/ 	.short	0x0101


	//----- nvinfo : EIATTR_UNUSED_LOAD_BYTE_OFFSET
	.align		4
        /*04bc*/ 	.byte	0x04, 0x44
        /*04be*/ 	.short	(.L_1169 - .L_1168)


	//   ....[0]....
.L_1168:
        /*04c0*/ 	.word	0x00000a30
        /*04c4*/ 	.word	0x0000fff0


	//   ....[1]....
        /*04c8*/ 	.word	0x0000a6a0
        /*04cc*/ 	.word	0x0000fff0


	//----- nvinfo : EIATTR_INT_WARP_WIDE_INSTR_OFFSETS
	.align		4
.L_1169:
        /*04d0*/ 	.byte	0x04, 0x31
        /*04d2*/ 	.short	(.L_1171 - .L_1170)


	//   ....[0]....
.L_1170:
        /*04d4*/ 	.word	0x00000120


	//   ....[1]....
        /*04d8*/ 	.word	0x000001c0


	//   ....[2]....
        /*04dc*/ 	.word	0x00000230


	//   ....[3]....
        /*04e0*/ 	.word	0x0000d950


	//   ....[4]....
        /*04e4*/ 	.word	0x0000d9e0


	//   ....[5]....
        /*04e8*/ 	.word	0x00011220


	//   ....[6]....
        /*04ec*/ 	.word	0x00011280


	//----- nvinfo : EIATTR_COOP_GROUP_MASK_REGIDS
	.align		4
.L_1171:
        /*04f0*/ 	.byte	0x04, 0x29
        /*04f2*/ 	.short	(.L_1173 - .L_1172)


	//   ....[0]....
.L_1172:
        /*04f4*/ 	.word	0xffffffff


	//   ....[1]....
        /*04f8*/ 	.word	0xffffffff


	//   ....[2]....
        /*04fc*/ 	.word	0xffffffff


	//   ....[3]....
        /*0500*/ 	.word	0xffffffff


	//   ....[4]....
        /*0504*/ 	.word	0xffffffff


	//   ....[5]....
        /*0508*/ 	.word	0xffffffff


	//   ....[6]....
        /*050c*/ 	.word	0xffffffff


	//   ....[7]....
        /*0510*/ 	.word	0xffffffff


	//   ....[8]....
        /*0514*/ 	.word	0xffffffff


	//   ....[9]....
        /*0518*/ 	.word	0xffffffff


	//   ....[10]....
        /*051c*/ 	.word	0xffffffff


	//   ....[11]....
        /*0520*/ 	.word	0xffffffff


	//   ....[12]....
        /*0524*/ 	.word	0xffffffff


	//   ....[13]....
        /*0528*/ 	.word	0xffffffff


	//   ....[14]....
        /*052c*/ 	.word	0xffffffff


	//   ....[15]....
        /*0530*/ 	.word	0xffffffff


	//   ....[16]....
        /*0534*/ 	.word	0xffffffff


	//   ....[17]....
        /*0538*/ 	.word	0xffffffff


	//   ....[18]....
        /*053c*/ 	.word	0xffffffff


	//   ....[19]....
        /*0540*/ 	.word	0xffffffff


	//   ....[20]....
        /*0544*/ 	.word	0xffffffff


	//   ....[21]....
        /*0548*/ 	.word	0xffffffff


	//   ....[22]....
        /*054c*/ 	.word	0xffffffff


	//   ....[23]....
        /*0550*/ 	.word	0xffffffff


	//   ....[24]....
        /*0554*/ 	.word	0xffffffff


	//   ....[25]....
        /*0558*/ 	.word	0xffffffff


	//   ....[26]....
        /*055c*/ 	.word	0xffffffff


	//   ....[27]....
        /*0560*/ 	.word	0xffffffff


	//   ....[28]....
        /*0564*/ 	.word	0xffffffff


	//   ....[29]....
        /*0568*/ 	.word	0xffffffff


	//   ....[30]....
        /*056c*/ 	.word	0xffffffff


	//   ....[31]....
        /*0570*/ 	.word	0xffffffff


	//   ....[32]....
        /*0574*/ 	.word	0xffffffff


	//   ....[33]....
        /*0578*/ 	.word	0xffffffff


	//   ....[34]....
        /*057c*/ 	.word	0xffffffff


	//   ....[35]....
        /*0580*/ 	.word	0xffffffff


	//   ....[36]....
        /*0584*/ 	.word	0xffffffff


	//   ....[37]....
        /*0588*/ 	.word	0xffffffff


	//   ....[38]....
        /*058c*/ 	.word	0xffffffff


	//   ....[39]....
        /*0590*/ 	.word	0xffffffff


	//   ....[40]....
        /*0594*/ 	.word	0xffffffff


	//   ....[41]....
        /*0598*/ 	.word	0xffffffff


	//   ....[42]....
        /*059c*/ 	.word	0xffffffff


	//   ....[43]....
        /*05a0*/ 	.word	0xffffffff


	//   ....[44]....
        /*05a4*/ 	.word	0xffffffff


	//   ....[45]....
        /*05a8*/ 	.word	0xffffffff


	//   ....[46]....
        /*05ac*/ 	.word	0xffffffff


	//   ....[47]....
        /*05b0*/ 	.word	0xffffffff


	//   ....[48]....
        /*05b4*/ 	.word	0xffffffff


	//   ....[49]....
        /*05b8*/ 	.word	0xffffffff


	//   ....[50]....
        /*05bc*/ 	.word	0xffffffff


	//   ....[51]....
        /*05c0*/ 	.word	0xffffffff


	//   ....[52]....
        /*05c4*/ 	.word	0xffffffff


	//   ....[53]....
        /*05c8*/ 	.word	0xffffffff


	//   ....[54]....
        /*05cc*/ 	.word	0xffffffff


	//   ....[55]....
        /*05d0*/ 	.word	0xffffffff


	//   ....[56]....
        /*05d4*/ 	.word	0xffffffff


	//   ....[57]....
        /*05d8*/ 	.word	0xffffffff


	//   ....[58]....
        /*05dc*/ 	.word	0xffffffff


	//   ....[59]....
        /*05e0*/ 	.word	0xffffffff


	//   ....[60]....
        /*05e4*/ 	.word	0xffffffff


	//   ....[61]....
        /*05e8*/ 	.word	0xffffffff


	//   ....[62]....
        /*05ec*/ 	.word	0xffffffff


	//   ....[63]....
        /*05f0*/ 	.word	0xffffffff


	//   ....[64]....
        /*05f4*/ 	.word	0xffffffff


	//   ....[65]....
        /*05f8*/ 	.word	0xffffffff


	//   ....[66]....
        /*05fc*/ 	.word	0xffffffff


	//   ....[67]....
        /*0600*/ 	.word	0xffffffff


	//   ....[68]....
        /*0604*/ 	.word	0xffffffff


	//   ....[69]....
        /*0608*/ 	.word	0xffffffff


	//   ....[70]....
        /*060c*/ 	.word	0xffffffff


	//   ....[71]....
        /*0610*/ 	.word	0xffffffff


	//   ....[72]....
        /*0614*/ 	.word	0xffffffff


	//   ....[73]....
        /*0618*/ 	.word	0xffffffff


	//   ....[74]....
        /*061c*/ 	.word	0xffffffff


	//   ....[75]....
        /*0620*/ 	.word	0xffffffff


	//   ....[76]....
        /*0624*/ 	.word	0xffffffff


	//   ....[77]....
        /*0628*/ 	.word	0xffffffff


	//   ....[78]....
        /*062c*/ 	.word	0xffffffff


	//   ....[79]....
        /*0630*/ 	.word	0xffffffff


	//   ....[80]....
        /*0634*/ 	.word	0xffffffff


	//   ....[81]....
        /*0638*/ 	.word	0xffffffff


	//   ....[82]....
        /*063c*/ 	.word	0xffffffff


	//   ....[83]....
        /*0640*/ 	.word	0xffffffff


	//   ....[84]....
        /*0644*/ 	.word	0xffffffff


	//   ....[85]....
        /*0648*/ 	.word	0xffffffff


	//   ....[86]....
        /*064c*/ 	.word	0xffffffff


	//   ....[87]....
        /*0650*/ 	.word	0xffffffff


	//   ....[88]....
        /*0654*/ 	.word	0xffffffff


	//   ....[89]....
        /*0658*/ 	.word	0xffffffff


	//   ....[90]....
        /*065c*/ 	.word	0xffffffff


	//   ....[91]....
        /*0660*/ 	.word	0xffffffff


	//   ....[92]....
        /*0664*/ 	.word	0xffffffff


	//   ....[93]....
        /*0668*/ 	.word	0xffffffff


	//   ....[94]....
        /*066c*/ 	.word	0xffffffff


	//   ....[95]....
        /*0670*/ 	.word	0xffffffff


	//   ....[96]....
        /*0674*/ 	.word	0xffffffff


	//   ....[97]....
        /*0678*/ 	.word	0xffffffff


	//   ....[98]....
        /*067c*/ 	.word	0xffffffff


	//   ....[99]....
        /*0680*/ 	.word	0x0500000f


	//   ....[100]....
        /*0684*/ 	.word	0x0500000f


	//   ....[101]....
        /*0688*/ 	.word	0x0500000f


	//   ....[102]....
        /*068c*/ 	.word	0x0500000f


	//   ....[103]....
        /*0690*/ 	.word	0x0500000f


	//   ....[104]....
        /*0694*/ 	.word	0x0500000f


	//   ....[105]....
        /*0698*/ 	.word	0x0500000f


	//   ....[106]....
        /*069c*/ 	.word	0x0500000f


	//   ....[107]....
        /*06a0*/ 	.word	0x0500000f


	//   ....[108]....
        /*06a4*/ 	.word	0x0500000f


	//   ....[109]....
        /*06a8*/ 	.word	0x0500000f


	//   ....[110]....
        /*06ac*/ 	.word	0x0500000f


	//   ....[111]....
        /*06b0*/ 	.word	0x0500000f


	//   ....[112]....
        /*06b4*/ 	.word	0x0500000f


	//   ....[113]....
        /*06b8*/ 	.word	0x0500000f


	//   ....[114]....
        /*06bc*/ 	.word	0x0500000f


	//   ....[115]....
        /*06c0*/ 	.word	0x0500000f


	//   ....[116]....
        /*06c4*/ 	.word	0x0500000f


	//   ....[117]....
        /*06c8*/ 	.word	0x0500000f


	//   ....[118]....
        /*06cc*/ 	.word	0x0500000f


	//   ....[119]....
        /*06d0*/ 	.word	0x0500000f


	//   ....[120]....
        /*06d4*/ 	.word	0x0500000f


	//   ....[121]....
        /*06d8*/ 	.word	0x0500000f


	//   ....[122]....
        /*06dc*/ 	.word	0x0500000f


	//   ....[123]....
        /*06e0*/ 	.word	0x0500000f


	//   ....[124]....
        /*06e4*/ 	.word	0x0500000f


	//   ....[125]....
        /*06e8*/ 	.word	0x0500000f


	//   ....[126]....
        /*06ec*/ 	.word	0x0500000f


	//   ....[127]....
        /*06f0*/ 	.word	0x0500000f


	//   ....[128]....
        /*06f4*/ 	.word	0x0500000f


	//   ....[129]....
        /*06f8*/ 	.word	0x0500000f


	//   ....[130]....
        /*06fc*/ 	.word	0x0500000f


	//   ....[131]....
        /*0700*/ 	.word	0x0500000f


	//   ....[132]....
        /*0704*/ 	.word	0x0500000f


	//   ....[133]....
        /*0708*/ 	.word	0x0500000f


	//----- nvinfo : EIATTR_COOP_GROUP_INSTR_OFFSETS
	.align		4
.L_1173:
        /*070c*/ 	.byte	0x04, 0x28
        /*070e*/ 	.short	(.L_1175 - .L_1174)


	//   ....[0]....
.L_1174:
        /*0710*/ 	.word	0x00000060


	//   ....[1]....
        /*0714*/ 	.word	0x00000130


	//   ....[2]....
        /*0718*/ 	.word	0x000001e0


	//   ....[3]....
        /*071c*/ 	.word	0x000003a0


	//   ....[4]....
        /*0720*/ 	.word	0x00000500


	//   ....[5]....
        /*0724*/ 	.word	0x00000620


	//   ....[6]....
        /*0728*/ 	.word	0x00000780


	//   ....[7]....
        /*072c*/ 	.word	0x000014f0


	//   ....[8]....
        /*0730*/ 	.word	0x00002060


	//   ....[9]....
        /*0734*/ 	.word	0x000021a0


	//   ....[10]....
        /*0738*/ 	.word	0x00002b00


	//   ....[11]....
        /*073c*/ 	.word	0x00002b70


	//   ....[12]....
        /*0740*/ 	.word	0x000035f0


	//   ....[13]....
        /*0744*/ 	.word	0x00003660


	//   ....[14]....
        /*0748*/ 	.word	0x00004fa0


	//   ....[15]....
        /*074c*/ 	.word	0x000051d0


	//   ....[16]....
        /*0750*/ 	.word	0x000059f0


	//   ....[17]....
        /*0754*/ 	.word	0x00005af0


	//   ....[18]....
        /*0758*/ 	.word	0x00006380


	//   ....[19]....
        /*075c*/ 	.word	0x000063d0


	//   ....[20]....
        /*0760*/ 	.word	0x00008700


	//   ....[21]....
        /*0764*/ 	.word	0x00008740


	//   ....[22]....
        /*0768*/ 	.word	0x000089a0


	//   ....[23]....
        /*076c*/ 	.word	0x00008a40


	//   ....[24]....
        /*0770*/ 	.word	0x00009d70


	//   ....[25]....
        /*0774*/ 	.word	0x00009da0


	//   ....[26]....
        /*0778*/ 	.word	0x00009e90


	//   ....[27]....
        /*077c*/ 	.word	0x00009eb0


	//   ....[28]....
        /*0780*/ 	.word	0x0000b0f0


	//   ....[29]....
        /*0784*/ 	.word	0x0000b130


	//   ....[30]....
        /*0788*/ 	.word	0x0000b170


	//   ....[31]....
        /*078c*/ 	.word	0x0000b1a0


	//   ....[32]....
        /*0790*/ 	.word	0x0000b700


	//   ....[33]....
        /*0794*/ 	.word	0x0000b740


	//   ....[34]....
        /*0798*/ 	.word	0x0000b800


	//   ....[35]....
        /*079c*/ 	.word	0x0000b820


	//   ....[36]....
        /*07a0*/ 	.word	0x0000b8e0


	//   ....[37]....
        /*07a4*/ 	.word	0x0000b900


	//   ....[38]....
        /*07a8*/ 	.word	0x0000b9d0


	//   ....[39]....
        /*07ac*/ 	.word	0x0000b9f0


	//   ....[40]....
        /*07b0*/ 	.word	0x0000c210


	//   ....[41]....
        /*07b4*/ 	.word	0x0000c230


	//   ....[42]....
        /*07b8*/ 	.word	0x0000c2f0


	//   ....[43]....
        /*07bc*/ 	.word	0x0000c310


	//   ....[44]....
        /*07c0*/ 	.word	0x0000c3d0


	//   ....[45]....
        /*07c4*/ 	.word	0x0000c3f0


	//   ....[46]....
        /*07c8*/ 	.word	0x0000c4c0


	//   ....[47]....
        /*07cc*/ 	.word	0x0000c4e0


	//   ....[48]....
        /*07d0*/ 	.word	0x0000c620


	//   ....[49]....
        /*07d4*/ 	.word	0x0000c7f0


	//   ....[50]....
        /*07d8*/ 	.word	0x0000c820


	//   ....[51]....
        /*07dc*/ 	.word	0x0000c850


	//   ....[52]....
        /*07e0*/ 	.word	0x0000c880


	//   ....[53]....
        /*07e4*/ 	.word	0x0000c8b0


	//   ....[54]....
        /*07e8*/ 	.word	0x0000c8e0


	//   ....[55]....
        /*07ec*/ 	.word	0x0000ca50


	//   ....[56]....
        /*07f0*/ 	.word	0x0000ca80


	//   ....[57]....
        /*07f4*/ 	.word	0x0000cab0


	//   ....[58]....
        /*07f8*/ 	.word	0x0000cae0


	//   ....[59]....
        /*07fc*/ 	.word	0x0000cb10


	//   ....[60]....
        /*0800*/ 	.word	0x0000cb40


	//   ....[61]....
        /*0804*/ 	.word	0x0000cbe0


	//   ....[62]....
        /*0808*/ 	.word	0x0000cc40


	//   ....[63]....
        /*080c*/ 	.word	0x0000ccd0


	//   ....[64]....
        /*0810*/ 	.word	0x0000df50


	//   ....[65]....
        /*0814*/ 	.word	0x0000eb30


	//   ....[66]....
        /*0818*/ 	.word	0x0000eb40


	//   ....[67]....
        /*081c*/ 	.word	0x0000eb50


	//   ....[68]....
        /*0820*/ 	.word	0x0000ebc0


	//   ....[69]....
        /*0824*/ 	.word	0x0000ecc0


	//   ....[70]....
        /*0828*/ 	.word	0x0000ece0


	//   ....[71]....
        /*082c*/ 	.word	0x0000ed70


	//   ....[72]....
        /*0830*/ 	.word	0x0000ed90


	//   ....[73]....
        /*0834*/ 	.word	0x0000ee20


	//   ....[74]....
        /*0838*/ 	.word	0x0000ee40


	//   ....[75]....
        /*083c*/ 	.word	0x0000eed0


	//   ....[76]....
        /*0840*/ 	.word	0x0000eef0


	//   ....[77]....
        /*0844*/ 	.word	0x0000ef80


	//   ....[78]....
        /*0848*/ 	.word	0x0000efa0


	//   ....[79]....
        /*084c*/ 	.word	0x0000efb0


	//   ....[80]....
        /*0850*/ 	.word	0x0000efc0


	//   ....[81]....
        /*0854*/ 	.word	0x00011940


	//   ....[82]....
        /*0858*/ 	.word	0x000119a0


	//   ....[83]....
        /*085c*/ 	.word	0x000119d0


	//   ....[84]....
        /*0860*/ 	.word	0x000119e0


	//   ....[85]....
        /*0864*/ 	.word	0x00011a10


	//   ....[86]....
        /*0868*/ 	.word	0x00011a40


	//   ....[87]....
        /*086c*/ 	.word	0x00011a70


	//   ....[88]....
        /*0870*/ 	.word	0x00011aa0


	//   ....[89]....
        /*0874*/ 	.word	0x00011c20


	//   ....[90]....
        /*0878*/ 	.word	0x00011c50


	//   ....[91]....
        /*087c*/ 	.word	0x00011c80


	//   ....[92]....
        /*0880*/ 	.word	0x00011cb0


	//   ....[93]....
        /*0884*/ 	.word	0x00011ce0


	//   ....[94]....
        /*0888*/ 	.word	0x00011d10


	//   ....[95]....
        /*088c*/ 	.word	0x00011dd0


	//   ....[96]....
        /*0890*/ 	.word	0x00011df0


	//   ....[97]....
        /*0894*/ 	.word	0x00011e60


	//   ....[98]....
        /*0898*/ 	.word	0x00012520


	//   ....[99]....
        /*089c*/ 	.word	0x00012af0


	//   ....[100]....
        /*08a0*/ 	.word	0x00012c70


	//   ....[101]....
        /*08a4*/ 	.word	0x00012cd0


	//   ....[102]....
        /*08a8*/ 	.word	0x00012d60


	//   ....[103]....
        /*08ac*/ 	.word	0x00012e00


	//   ....[104]....
        /*08b0*/ 	.word	0x00012ed0


	//   ....[105]....
        /*08b4*/ 	.word	0x00012ff0


	//   ....[106]....
        /*08b8*/ 	.word	0x00013050


	//   ....[107]....
        /*08bc*/ 	.word	0x00013160


	//   ....[108]....
        /*08c0*/ 	.word	0x000131c0


	//   ....[109]....
        /*08c4*/ 	.word	0x000132d0


	//   ....[110]....
        /*08c8*/ 	.word	0x00013330


	//   ....[111]....
        /*08cc*/ 	.word	0x00013440


	//   ....[112]....
        /*08d0*/ 	.word	0x000134a0


	//   ....[113]....
        /*08d4*/ 	.word	0x000135a0


	//   ....[114]....
        /*08d8*/ 	.word	0x00013600


	//   ....[115]....
        /*08dc*/ 	.word	0x000136a0


	//   ....[116]....
        /*08e0*/ 	.word	0x00013a20


	//   ....[117]....
        /*08e4*/ 	.word	0x00013ac0


	//   ....[118]....
        /*08e8*/ 	.word	0x00013be0


	//   ....[119]....
        /*08ec*/ 	.word	0x00013c50


	//   ....[120]....
        /*08f0*/ 	.word	0x00013cc0


	//   ....[121]....
        /*08f4*/ 	.word	0x00013d30


	//   ....[122]....
        /*08f8*/ 	.word	0x00013da0


	//   ....[123]....
        /*08fc*/ 	.word	0x00013e20


	//   ....[124]....
        /*0900*/ 	.word	0x00013eb0


	//   ....[125]....
        /*0904*/ 	.word	0x00013f50


	//   ....[126]....
        /*0908*/ 	.word	0x00013fc0


	//   ....[127]....
        /*090c*/ 	.word	0x00014030


	//   ....[128]....
        /*0910*/ 	.word	0x000140a0


	//   ....[129]....
        /*0914*/ 	.word	0x00014120


	//   ....[130]....
        /*0918*/ 	.word	0x00014190


	//   ....[131]....
        /*091c*/ 	.word	0x00014230


	//   ....[132]....
        /*0920*/ 	.word	0x000142c0


	//   ....[133]....
        /*0924*/ 	.word	0x000143f0


	//----- nvinfo : EIATTR_REG_RECONFIG
	.align		4
.L_1175:
        /*0928*/ 	.byte	0x01, 0x54
	.zero		2


	//----- nvinfo : EIATTR_SYSCALL_OFFSETS
	.align		4
        /*092c*/ 	.byte	0x04, 0x46
        /*092e*/ 	.short	(.L_1177 - .L_1176)


	//   ....[0]....
.L_1176:
        /*0930*/ 	.word	0x000016d0


	//   ....[1]....
        /*0934*/ 	.word	0x0000db50


	//   ....[2]....
        /*0938*/ 	.word	0x0000dcb0


	//   ....[3]....
        /*093c*/ 	.word	0x0000ddb0


	//   ....[4]....
        /*0940*/ 	.word	0x0000e730


	//----- nvinfo : EIATTR_MBARRIER_INSTR_OFFSETS
	.align		4
.L_1177:
        /*0944*/ 	.byte	0x04, 0x39
        /*0946*/ 	.short	(.L_1179 - .L_1178)


	//   ....[0]....
.L_1178:
        /*0948*/ 	.word	0x00000250
        /*094c*/ 	.word	0x000000ff
        /*0950*/ 	.word	0x00028800
        /*0954*/ 	.short	0x0100
        /*0956*/ 	.byte	0x08
	.zero		1


	//   ....[1]....
        /*0958*/ 	.word	0x00000260
        /*095c*/ 	.word	0x000000ff
        /*0960*/ 	.word	0x00028820
        /*0964*/ 	.short	0x0100
        /*0966*/ 	.byte	0x08
	.zero		1


	//   ....[2]....
        /*0968*/ 	.word	0x00000350
        /*096c*/ 	.word	0x000000ff
        /*0970*/ 	.word	0x00028830
        /*0974*/ 	.short	0x0100
        /*0976*/ 	.byte	0x08
	.zero		1


	//   ....[3]....
        /*0978*/ 	.word	0x00000360
        /*097c*/ 	.word	0x000000ff
        /*0980*/ 	.word	0x00028840
        /*0984*/ 	.short	0x0100
        /*0986*/ 	.byte	0x08
	.zero		1


	//   ....[4]....
        /*0988*/ 	.word	0x00000370
        /*098c*/ 	.word	0x000000ff
        /*0990*/ 	.word	0x00028838
        /*0994*/ 	.short	0x0100
        /*0996*/ 	.byte	0x08
	.zero		1


	//   ....[5]....
        /*0998*/ 	.word	0x00000380
        /*099c*/ 	.word	0x000000ff
        /*09a0*/ 	.word	0x00028848
        /*09a4*/ 	.short	0x0100
        /*09a6*/ 	.byte	0x08
	.zero		1


	//   ....[6]....
        /*09a8*/ 	.word	0x000004b0
        /*09ac*/ 	.word	0x000000ff
        /*09b0*/ 	.word	0x00028850
        /*09b4*/ 	.short	0x0100
        /*09b6*/ 	.byte	0x08
	.zero		1


	//   ....[7]....
        /*09b8*/ 	.word	0x000004c0
        /*09bc*/ 	.word	0x000000ff
        /*09c0*/ 	.word	0x00028860
        /*09c4*/ 	.short	0x0100
        /*09c6*/ 	.byte	0x08
	.zero		1


	//   ....[8]....
        /*09c8*/ 	.word	0x000004d0
        /*09cc*/ 	.word	0x000000ff
        /*09d0*/ 	.word	0x00028858
        /*09d4*/ 	.short	0x0100
        /*09d6*/ 	.byte	0x08
	.zero		1


	//   ....[9]....
        /*09d8*/ 	.word	0x000004e0
        /*09dc*/ 	.word	0x000000ff
        /*09e0*/ 	.word	0x00028868
        /*09e4*/ 	.short	0x0100
        /*09e6*/ 	.byte	0x08
	.zero		1


	//   ....[10]....
        /*09e8*/ 	.word	0x000005d0
        /*09ec*/ 	.word	0x000000ff
        /*09f0*/ 	.word	0x00028870
        /*09f4*/ 	.short	0x0100
        /*09f6*/ 	.byte	0x06
	.zero		1


	//   ....[11]....
        /*09f8*/ 	.word	0x000005e0
        /*09fc*/ 	.word	0x000000ff
        /*0a00*/ 	.word	0x00028880
        /*0a04*/ 	.short	0x0100
        /*0a06*/ 	.byte	0x06
	.zero		1


	//   ....[12]....
        /*0a08*/ 	.word	0x000005f0
        /*0a0c*/ 	.word	0x000000ff
        /*0a10*/ 	.word	0x00028878
        /*0a14*/ 	.short	0x0100
        /*0a16*/ 	.byte	0x06
	.zero		1


	//   ....[13]....
        /*0a18*/ 	.word	0x00000600
        /*0a1c*/ 	.word	0x000000ff
        /*0a20*/ 	.word	0x00028888
        /*0a24*/ 	.short	0x0100
        /*0a26*/ 	.byte	0x06
	.zero		1


	//   ....[14]....
        /*0a28*/ 	.word	0x00000730
        /*0a2c*/ 	.word	0x000000ff
        /*0a30*/ 	.word	0x00028890
        /*0a34*/ 	.short	0x0100
        /*0a36*/ 	.byte	0x08
	.zero		1


	//   ....[15]....
        /*0a38*/ 	.word	0x00000740
        /*0a3c*/ 	.word	0x000000ff
        /*0a40*/ 	.word	0x000288a0
        /*0a44*/ 	.short	0x0100
        /*0a46*/ 	.byte	0x08
	.zero		1


	//   ....[16]....
        /*0a48*/ 	.word	0x00000750
        /*0a4c*/ 	.word	0x000000ff
        /*0a50*/ 	.word	0x00028898
        /*0a54*/ 	.short	0x0100
        /*0a56*/ 	.byte	0x08
	.zero		1


	//   ....[17]....
        /*0a58*/ 	.word	0x00000760
        /*0a5c*/ 	.word	0x000000ff
        /*0a60*/ 	.word	0x000288a8
        /*0a64*/ 	.short	0x0100
        /*0a66*/ 	.byte	0x08
	.zero		1


	//   ....[18]....
        /*0a68*/ 	.word	0x00000890
        /*0a6c*/ 	.word	0x000000ff
        /*0a70*/ 	.word	0x000288b0
        /*0a74*/ 	.short	0x0100
        /*0a76*/ 	.byte	0x08
	.zero		1


	//   ....[19]....
        /*0a78*/ 	.word	0x000008a0
        /*0a7c*/ 	.word	0x000000ff
        /*0a80*/ 	.word	0x000288c0
        /*0a84*/ 	.short	0x0100
        /*0a86*/ 	.byte	0x08
	.zero		1


	//   ....[20]....
        /*0a88*/ 	.word	0x000008b0
        /*0a8c*/ 	.word	0x000000ff
        /*0a90*/ 	.word	0x000288b8
        /*0a94*/ 	.short	0x0100
        /*0a96*/ 	.byte	0x08
	.zero		1


	//   ....[21]....
        /*0a98*/ 	.word	0x000008c0
        /*0a9c*/ 	.word	0x000000ff
        /*0aa0*/ 	.word	0x000288c8
        /*0aa4*/ 	.short	0x0100
        /*0aa6*/ 	.byte	0x08
	.zero		1


	//   ....[22]....
        /*0aa8*/ 	.word	0x00001730
        /*0aac*/ 	.word	0x000000ff
        /*0ab0*/ 	.word	0x00028800
        /*0ab4*/ 	.short	0x010a
        /*0ab6*/ 	.byte	0x26
	.zero		1


	//   ....[23]....
        /*0ab8*/ 	.word	0x000017b0
        /*0abc*/ 	.word	0x00000000
        /*0ac0*/ 	.word	0x00028830
        /*0ac4*/ 	.short	0x010a
        /*0ac6*/ 	.byte	0x3f
	.zero		1


	//   ....[24]....
        /*0ac8*/ 	.word	0x00001810
        /*0acc*/ 	.word	0x00000000
        /*0ad0*/ 	.word	0x00028830
        /*0ad4*/ 	.short	0x010a
        /*0ad6*/ 	.byte	0x3f
	.zero		1


	//   ....[25]....
        /*0ad8*/ 	.word	0x000024b0
        /*0adc*/ 	.word	0x00000000
        /*0ae0*/ 	.word	0x00000000
        /*0ae4*/ 	.short	0x0101
        /*0ae6*/ 	.byte	0x3f
	.zero		1


	//   ....[26]....
        /*0ae8*/ 	.word	0x00004420
        /*0aec*/ 	.word	0x000000ff
        /*0af0*/ 	.word	0x00028830
        /*0af4*/ 	.short	0x010a
        /*0af6*/ 	.byte	0x06
	.zero		1


	//   ....[27]....
        /*0af8*/ 	.word	0x00004460
        /*0afc*/ 	.word	0x000000ff
        /*0b00*/ 	.word	0x00028830
        /*0b04*/ 	.short	0x010a
        /*0b06*/ 	.byte	0x06
	.zero		1


	//   ....[28]....
        /*0b08*/ 	.word	0x000047a0
        /*0b0c*/ 	.word	0x000000ff
        /*0b10*/ 	.word	0x00028850
        /*0b14*/ 	.short	0x010a
        /*0b16*/ 	.byte	0x06
	.zero		1


	//   ....[29]....
        /*0b18*/ 	.word	0x000047e0
        /*0b1c*/ 	.word	0x000000ff
        /*0b20*/ 	.word	0x00028850
        /*0b24*/ 	.short	0x010a
        /*0b26*/ 	.byte	0x06
	.zero		1


	//   ....[30]....
        /*0b28*/ 	.word	0x000067d0
        /*0b2c*/ 	.word	0x00000034
        /*0b30*/ 	.word	0x00000000
        /*0b34*/ 	.short	0x0101
        /*0b36*/ 	.byte	0x3f
	.zero		1


	//   ....[31]....
        /*0b38*/ 	.word	0x000069b0
        /*0b3c*/ 	.word	0x00000034
        /*0b40*/ 	.word	0x00000000
        /*0b44*/ 	.short	0x0101
        /*0b46*/ 	.byte	0x3f
	.zero		1


	//   ....[32]....
        /*0b48*/ 	.word	0x00007580
        /*0b4c*/ 	.word	0x000000ff
        /*0b50*/ 	.word	0x00028830
        /*0b54*/ 	.short	0x010a
        /*0b56*/ 	.byte	0x06
	.zero		1


	//   ....[33]....
        /*0b58*/ 	.word	0x000075c0
        /*0b5c*/ 	.word	0x000000ff
        /*0b60*/ 	.word	0x00028830
        /*0b64*/ 	.short	0x010a
        /*0b66*/ 	.byte	0x06
	.zero		1


	//   ....[34]....
        /*0b68*/ 	.word	0x00007900
        /*0b6c*/ 	.word	0x000000ff
        /*0b70*/ 	.word	0x00028850
        /*0b74*/ 	.short	0x010a
        /*0b76*/ 	.byte	0x06
	.zero		1


	//   ....[35]....
        /*0b78*/ 	.word	0x00007940
        /*0b7c*/ 	.word	0x000000ff
        /*0b80*/ 	.word	0x00028850
        /*0b84*/ 	.short	0x010a
        /*0b86*/ 	.byte	0x06
	.zero		1


	//   ....[36]....
        /*0b88*/ 	.word	0x00009240
        /*0b8c*/ 	.word	0x0000001f
        /*0b90*/ 	.word	0x00000000
        /*0b94*/ 	.short	0x0101
        /*0b96*/ 	.byte	0x3f
	.zero		1


	//   ....[37]....
        /*0b98*/ 	.word	0x000093f0
        /*0b9c*/ 	.word	0x00000021
        /*0ba0*/ 	.word	0x00000000
        /*0ba4*/ 	.short	0x0101
        /*0ba6*/ 	.byte	0x3f
	.zero		1


	//   ....[38]....
        /*0ba8*/ 	.word	0x00009ce0
        /*0bac*/ 	.word	0x000000ff
        /*0bb0*/ 	.word	0x00028850
        /*0bb4*/ 	.short	0x010a
        /*0bb6*/ 	.byte	0x05
	.zero		1


	//   ....[39]....
        /*0bb8*/ 	.word	0x00009d20
        /*0bbc*/ 	.word	0x000000ff
        /*0bc0*/ 	.word	0x00028850
        /*0bc4*/ 	.short	0x010a
        /*0bc6*/ 	.byte	0x05
	.zero		1


	//   ....[40]....
        /*0bc8*/ 	.word	0x0000a240
        /*0bcc*/ 	.word	0x00000004
        /*0bd0*/ 	.word	0x00000000
        /*0bd4*/ 	.short	0x0101
        /*0bd6*/ 	.byte	0x3f
	.zero		1


	//   ....[41]....
        /*0bd8*/ 	.word	0x0000b730
        /*0bdc*/ 	.word	0x00000014
        /*0be0*/ 	.word	0x00000000
        /*0be4*/ 	.short	0x0101
        /*0be6*/ 	.byte	0x3f
	.zero		1


	//   ....[42]....
        /*0be8*/ 	.word	0x0000e1e0
        /*0bec*/ 	.word	0x00000000
        /*0bf0*/ 	.word	0x00028840
        /*0bf4*/ 	.short	0x010a
        /*0bf6*/ 	.byte	0x3f
	.zero		1


	//   ....[43]....
        /*0bf8*/ 	.word	0x0000f120
        /*0bfc*/ 	.word	0x00000008
        /*0c00*/ 	.word	0x00028800
        /*0c04*/ 	.short	0x0107
        /*0c06*/ 	.byte	0x3f
	.zero		1


	//   ....[44]....
        /*0c08*/ 	.word	0x0000f230
        /*0c0c*/ 	.word	0x00000002
        /*0c10*/ 	.word	0x00028800
        /*0c14*/ 	.short	0x0101
        /*0c16*/ 	.byte	0x3f
	.zero		1


	//   ....[45]....
        /*0c18*/ 	.word	0x0000f250
        /*0c1c*/ 	.word	0x00000002
        /*0c20*/ 	.word	0x00028820
        /*0c24*/ 	.short	0x010a
        /*0c26*/ 	.byte	0x3f
	.zero		1


	//   ....[46]....
        /*0c28*/ 	.word	0x0000f5b0
        /*0c2c*/ 	.word	0x00000002
        /*0c30*/ 	.word	0x00028840
        /*0c34*/ 	.short	0x010a
        /*0c36*/ 	.byte	0x3f
	.zero		1


	//   ....[47]....
        /*0c38*/ 	.word	0x0000f970
        /*0c3c*/ 	.word	0x00000002
        /*0c40*/ 	.word	0x00000060
        /*0c44*/ 	.short	0x010a
        /*0c46*/ 	.byte	0x3f
	.zero		1


	//   ....[48]....
        /*0c48*/ 	.word	0x00010040
        /*0c4c*/ 	.word	0x00000003
        /*0c50*/ 	.word	0x00028840
        /*0c54*/ 	.short	0x010a
        /*0c56*/ 	.byte	0x3f
	.zero		1


	//   ....[49]....
        /*0c58*/ 	.word	0x00010400
        /*0c5c*/ 	.word	0x00000002
        /*0c60*/ 	.word	0x00000060
        /*0c64*/ 	.short	0x010a
        /*0c66*/ 	.byte	0x3f
	.zero		1


	//   ....[50]....
        /*0c68*/ 	.word	0x00010a20
        /*0c6c*/ 	.word	0x00000002
        /*0c70*/ 	.word	0x00028840
        /*0c74*/ 	.short	0x010a
        /*0c76*/ 	.byte	0x3f
	.zero		1


	//   ....[51]....
        /*0c78*/ 	.word	0x00010de0
        /*0c7c*/ 	.word	0x00000002
        /*0c80*/ 	.word	0x00000060
        /*0c84*/ 	.short	0x010a
        /*0c86*/ 	.byte	0x3f
	.zero		1


	//   ....[52]....
        /*0c88*/ 	.word	0x00011390
        /*0c8c*/ 	.word	0x00000000
        /*0c90*/ 	.word	0x00028860
        /*0c94*/ 	.short	0x010a
        /*0c96*/ 	.byte	0x3f
	.zero		1


	//   ....[53]....
        /*0c98*/ 	.word	0x000124a0
        /*0c9c*/ 	.word	0x00000000
        /*0ca0*/ 	.word	0x00028820
        /*0ca4*/ 	.short	0x010a
        /*0ca6*/ 	.byte	0x3f
	.zero		1


	//   ....[54]....
        /*0ca8*/ 	.word	0x00012660
        /*0cac*/ 	.word	0x00000006
        /*0cb0*/ 	.word	0x00000000
        /*0cb4*/ 	.short	0x010a
        /*0cb6*/ 	.byte	0x3f
	.zero		1


	//   ....[55]....
        /*0cb8*/ 	.word	0x000126d0
        /*0cbc*/ 	.word	0x00000007
        /*0cc0*/ 	.word	0x00000000
        /*0cc4*/ 	.short	0x010a
        /*0cc6*/ 	.byte	0x3f
	.zero		1


	//   ....[56]....
        /*0cc8*/ 	.word	0x00012740
        /*0ccc*/ 	.word	0x00000004
        /*0cd0*/ 	.word	0x00000000
        /*0cd4*/ 	.short	0x010a
        /*0cd6*/ 	.byte	0x3f
	.zero		1


	//   ....[57]....
        /*0cd8*/ 	.word	0x00012770
        /*0cdc*/ 	.word	0x00000003
        /*0ce0*/ 	.word	0x00000000
        /*0ce4*/ 	.short	0x010a
        /*0ce6*/ 	.byte	0x3f
	.zero		1


	//   ....[58]....
        /*0ce8*/ 	.word	0x000127e0
        /*0cec*/ 	.word	0x00000003
        /*0cf0*/ 	.word	0x00028800
        /*0cf4*/ 	.short	0x010a
        /*0cf6*/ 	.byte	0x3f
	.zero		1


	//   ....[59]....
        /*0cf8*/ 	.word	0x00012830
        /*0cfc*/ 	.word	0x00000000
        /*0d00*/ 	.word	0x00028830
        /*0d04*/ 	.short	0x010a
        /*0d06*/ 	.byte	0x3f
	.zero		1


	//   ....[60]....
        /*0d08*/ 	.word	0x00012890
        /*0d0c*/ 	.word	0x00000009
        /*0d10*/ 	.word	0x00028830
        /*0d14*/ 	.short	0x010a
        /*0d16*/ 	.byte	0x3f
	.zero		1


	//   ....[61]....
        /*0d18*/ 	.word	0x000128f0
        /*0d1c*/ 	.word	0x00000009
        /*0d20*/ 	.word	0x00028850
        /*0d24*/ 	.short	0x010a
        /*0d26*/ 	.byte	0x3f
	.zero		1


	//   ....[62]....
        /*0d28*/ 	.word	0x00012950
        /*0d2c*/ 	.word	0x00000008
        /*0d30*/ 	.word	0x00028830
        /*0d34*/ 	.short	0x010a
        /*0d36*/ 	.byte	0x3f
	.zero		1


	//   ....[63]....
        /*0d38*/ 	.word	0x000129b0
        /*0d3c*/ 	.word	0x00000008
        /*0d40*/ 	.word	0x00028850
        /*0d44*/ 	.short	0x010a
        /*0d46*/ 	.byte	0x3f
	.zero		1


	//   ....[64]....
        /*0d48*/ 	.word	0x00012a10
        /*0d4c*/ 	.word	0x00000005
        /*0d50*/ 	.word	0x00028850
        /*0d54*/ 	.short	0x010a
        /*0d56*/ 	.byte	0x3f
	.zero		1


	//   ....[65]....
        /*0d58*/ 	.word	0x00012bb0
        /*0d5c*/ 	.word	0x00000000
        /*0d60*/ 	.word	0x00028840
        /*0d64*/ 	.short	0x010a
        /*0d66*/ 	.byte	0x3f
	.zero		1


	//   ....[66]....
        /*0d68*/ 	.word	0x00013740
        /*0d6c*/ 	.word	0x00000002
        /*0d70*/ 	.word	0x00028820
        /*0d74*/ 	.short	0x010a
        /*0d76*/ 	.byte	0x3f
	.zero		1


	//   ....[67]....
        /*0d78*/ 	.word	0x00013790
        /*0d7c*/ 	.word	0x00000002
        /*0d80*/ 	.word	0x00028840
        /*0d84*/ 	.short	0x010a
        /*0d86*/ 	.byte	0x3f
	.zero		1


	//   ....[68]....
        /*0d88*/ 	.word	0x000137e0
        /*0d8c*/ 	.word	0x00000002
        /*0d90*/ 	.word	0x00000060
        /*0d94*/ 	.short	0x010a
        /*0d96*/ 	.byte	0x3f
	.zero		1


	//   ....[69]....
        /*0d98*/ 	.word	0x00013830
        /*0d9c*/ 	.word	0x00000003
        /*0da0*/ 	.word	0x00028840
        /*0da4*/ 	.short	0x010a
        /*0da6*/ 	.byte	0x3f
	.zero		1


	//   ....[70]....
        /*0da8*/ 	.word	0x00013880
        /*0dac*/ 	.word	0x00000002
        /*0db0*/ 	.word	0x00000060
        /*0db4*/ 	.short	0x010a
        /*0db6*/ 	.byte	0x3f
	.zero		1


	//   ....[71]....
        /*0db8*/ 	.word	0x000138d0
        /*0dbc*/ 	.word	0x00000002
        /*0dc0*/ 	.word	0x00028840
        /*0dc4*/ 	.short	0x010a
        /*0dc6*/ 	.byte	0x3f
	.zero		1


	//   ....[72]....
        /*0dc8*/ 	.word	0x00013920
        /*0dcc*/ 	.word	0x00000002
        /*0dd0*/ 	.word	0x00000060
        /*0dd4*/ 	.short	0x010a
        /*0dd6*/ 	.byte	0x3f
	.zero		1


	//   ....[73]....
        /*0dd8*/ 	.word	0x00013970
        /*0ddc*/ 	.word	0x00000000
        /*0de0*/ 	.word	0x00028860
        /*0de4*/ 	.short	0x010a
        /*0de6*/ 	.byte	0x3f
	.zero		1


	//   ....[74]....
        /*0de8*/ 	.word	0x00014310
        /*0dec*/ 	.word	0x00000000
        /*0df0*/ 	.word	0x00028820
        /*0df4*/ 	.short	0x010a
        /*0df6*/ 	.byte	0x3f
	.zero		1


	//   ....[75]....
        /*0df8*/ 	.word	0x000144b0
        /*0dfc*/ 	.word	0x00000006
        /*0e00*/ 	.word	0x00000000
        /*0e04*/ 	.short	0x010a
        /*0e06*/ 	.byte	0x3f
	.zero		1


	//   ....[76]....
        /*0e08*/ 	.word	0x00014500
        /*0e0c*/ 	.word	0x00000007
        /*0e10*/ 	.word	0x00000000
        /*0e14*/ 	.short	0x010a
        /*0e16*/ 	.byte	0x3f
	.zero		1


	//   ....[77]....
        /*0e18*/ 	.word	0x00014550
        /*0e1c*/ 	.word	0x00000004
        /*0e20*/ 	.word	0x00000000
        /*0e24*/ 	.short	0x010a
        /*0e26*/ 	.byte	0x3f
	.zero		1


	//----- nvinfo : EIATTR_NUM_MBARRIERS
	.align		4
.L_1179:
        /*0e28*/ 	.byte	0x03, 0x38
        /*0e2a*/ 	.short	0x0016


	//----- nvinfo : EIATTR_EXIT_INSTR_OFFSETS
	.align		4
        /*0e2c*/ 	.byte	0x04, 0x1c
        /*0e2e*/ 	.short	(.L_1181 - .L_1180)


	//   ....[0]....
.L_1180:
        /*0e30*/ 	.word	0x00000a70


	//   ....[1]....
        /*0e34*/ 	.word	0x0000c5d0


	//   ....[2]....
        /*0e38*/ 	.word	0x000127c0


	//----- nvinfo : EIATTR_MAX_THREADS
	.align		4
.L_1181:
        /*0e3c*/ 	.byte	0x04, 0x05
        /*0e3e*/ 	.short	(.L_1183 - .L_1182)
.L_1182:
        /*0e40*/ 	.word	0x00000180
        /*0e44*/ 	.word	0x00000001
        /*0e48*/ 	.word	0x00000001


	//----- nvinfo : EIATTR_CRS_STACK_SIZE
	.align		4
.L_1183:
        /*0e4c*/ 	.byte	0x04, 0x1e
        /*0e4e*/ 	.short	(.L_1185 - .L_1184)
.L_1184:
        /*0e50*/ 	.word	0x00000000


	//----- nvinfo : EIATTR_CBANK_PARAM_SIZE
	.align		4
.L_1185:
        /*0e54*/ 	.byte	0x03, 0x19
        /*0e56*/ 	.short	0x0af0


	//----- nvinfo : EIATTR_PARAM_CBANK
	.align		4
        /*0e58*/ 	.byte	0x04, 0x0a
        /*0e5a*/ 	.short	(.L_1187 - .L_1186)
	.align		4
.L_1186:
        /*0e5c*/ 	.word	index@(.nv.constant0._ZN7cutlass13device_kernelIN5flash11enable_sm90INS1_16FlashAttnFwdSm90INS1_25CollectiveMainloopFwdSm90ILi2EN4cute5tupleIJNS5_1CILi1EEES8_S8_EEENS6_IJNS7_ILi128EEESA_SA_EEELi128ENS_6half_tEfNS_4arch4Sm90ELb1ELb0ELb1ELb1ELb0ELb0ELb0ELb1ELb1ELb1ELb0ELb0EEENS1_21CollectiveEpilogueFwdISB_S9_SC_SE_Li256ELb1ELb1ELb0ELb0EEENS1_36VarlenDynamicPersistentTileSchedulerILi128ELi128ELi256ELi128ELb0ELb1ELb1ELb1ELb1ELb1EEEEEEEEEvNT_6ParamsE)
        /*0e60*/ 	.short	0x0210
        /*0e62*/ 	.short	0x0af0


	//----- nvinfo : EIATTR_SW_WAR
	.align		4
.L_1187:
        /*0e64*/ 	.byte	0x04, 0x36
        /*0e66*/ 	.short	(.L_1189 - .L_1188)
.L_1188:
        /*0e68*/ 	.word	0x00000008
.L_1189:


//--------------------- .nv.info._ZN7cutlass13device_kernelIN5flash11enable_sm90INS1_16FlashAttnFwdSm90INS1_25CollectiveMainloopFwdSm90ILi2EN4cute5tupleIJNS5_1CILi1EEES8_S8_EEENS6_IJNS7_ILi128EEESA_SA_EEELi128ENS_6half_tEfNS_4arch4Sm90ELb1ELb0ELb1ELb1ELb0ELb1ELb0ELb1ELb1ELb1ELb0ELb0EEENS1_21CollectiveEpilogueFwdISB_S9_SC_SE_Li256ELb1ELb1ELb0ELb0EEENS1_36VarlenDynamicPersistentTileSchedulerILi128ELi128ELi256ELi128ELb0ELb1ELb1ELb1ELb1ELb1EEEEEEEEEvNT_6ParamsE --------------------------
	.section	.nv.info._ZN7cutlass13device_kernelIN5flash11enable_sm90INS1_16FlashAttnFwdSm90INS1_25CollectiveMainloopFwdSm90ILi2EN4cute5tupleIJNS5_1CILi1EEES8_S8_EEENS6_IJNS7_ILi128EEESA_SA_EEELi128ENS_6half_tEfNS_4arch4Sm90ELb1ELb0ELb1ELb1ELb0ELb1ELb0ELb1ELb1ELb1ELb0ELb0EEENS1_21CollectiveEpilogueFwdISB_S9_SC_SE_Li256ELb1ELb1ELb0ELb0EEENS1_36VarlenDynamicPersistentTileSchedulerILi128ELi128ELi256ELi128ELb0ELb1ELb1ELb1ELb1ELb1EEEEEEEEEvNT_6ParamsE,"",@"SHT_CUDA_INFO"
	.sectionflags	@""
	.align	4


	//----- nvinfo : EIATTR_CUDA_API_VERSION
	.align		4
        /*0000*/ 	.byte	0x04, 0x37
        /*0002*/ 	.short	(.L_1191 - .L_1190)
.L_1190:
        /*0004*/ 	.word	0x00000082


	//----- nvinfo : EIATTR_KPARAM_INFO
	.align		4
.L_1191:
        /*0008*/ 	.byte	0x04, 0x17
        /*000a*/ 	.short	(.L_1193 - .L_1192)
.L_1192:
        /*000c*/ 	.word	0x00000000
        /*0010*/ 	.short	0x0000
        /*0012*/ 	.short	0x0070
        /*0014*/ 	.byte	0x00, 0xf0, 0x01, 0x2a


	//----- nvinfo : EIATTR_SPARSE_MMA_MASK
	.align		4
.L_1193:
        /*0018*/ 	.byte	0x03, 0x50
        /*001a*/ 	.short	0x0000


	//----- nvinfo : EIATTR_MAXREG_COUNT
	.align		4
        /*001c*/ 	.byte	0x03, 0x1b
        /*001e*/ 	.short	0x00a8


	//----- nvinfo : EIATTR_NUM_BARRIERS
	.align		4
        /*0020*/ 	.byte	0x02, 0x4c
        /*0022*/ 	.byte	0x10
	.zero		1


	//----- nvinfo : EIATTR_EXTERNS
	.align		4
        /*0024*/ 	.byte	0x04, 0x0f
        /*0026*/ 	.short	(.L_1195 - .L_1194)


	//   ....[0]....
	.align		4
.L_1194:
        /*0028*/ 	.word	index@(__assertfail)


	//----- nvinfo : EIATTR_ANNOTATIONS
	.align		4
.L_1195:
        /*002c*/ 	.byte	0x04, 0x55
        /*002e*/ 	.short	(.L_1197 - .L_1196)


	//   ....[0]....
.L_1196:
        /* <DEDUP_REMOVED lines=103> */


	//----- nvinfo : EIATTR_MERCURY_ISA_VERSION
	.align		4
.L_1197:
        /*0688*/ 	.byte	0x03, 0x5f
        /*068a*/ 	.short	0x0101


	//----- nvinfo : EIATTR_UNUSED_LOAD_BYTE_OFFSET
	.align		4
        /*068c*/ 	.byte	0x04, 0x44
        /*068e*/ 	.short	(.L_1199 - .L_1198)


	//   ....[0]....
.L_1198:
        /*0690*/ 	.word	0x00000ab0
        /*0694*/ 	.word	0x0000fff0


	//   ....[1]....
        /*0698*/ 	.word	0x00016ee0
        /*069c*/ 	.word	0x0000fff0


	//----- nvinfo : EIATTR_INT_WARP_WIDE_INSTR_OFFSETS
	.align		4
.L_1199:
        /*06a0*/ 	.byte	0x04, 0x31
        /*06a2*/ 	.short	(.L_1201 - .L_1200)


	//   ....[0]....
.L_1200:
        /*06a4*/ 	.word	0x00000180


	//   ....[1]....
        /*06a8*/ 	.word	0x00000220


	//   ....[2]....
        /*06ac*/ 	.word	0x00000290


	//   ....[3]....
        /*06b0*/ 	.word	0x0001b700


	//   ....[4]....
        /*06b4*/ 	.word	0x0001b790


	//   ....[5]....
        /*06b8*/ 	.word	0x0001f080


	//   ....[6]....
        /*06bc*/ 	.word	0x0001f0e0


	//----- nvinfo : EIATTR_COOP_GROUP_MASK_REGIDS
	.align		4
.L_1201:
        /*06c0*/ 	.byte	0x04, 0x29
        /*06c2*/ 	.short	(.L_1203 - .L_1202)


	//   ....[0]....
.L_1202:
        /*06c4*/ 	.word	0xffffffff


	//   ....[1]....
        /*06c8*/ 	.word	0xffffffff


	//   ....[2]....
        /*06cc*/ 	.word	0xffffffff


	//   ....[3]....
        /*06d0*/ 	.word	0xffffffff


	//   ....[4]....
        /*06d4*/ 	.word	0xffffffff


	//   ....[5]....
        /*06d8*/ 	.word	0xffffffff


	//   ....[6]....
        /*06dc*/ 	.word	0xffffffff


	//   ....[7]....
        /*06e0*/ 	.word	0xffffffff


	//   ....[8]....
        /*06e4*/ 	.word	0xffffffff


	//   ....[9]....
        /*06e8*/ 	.word	0xffffffff


	//   ....[10]....
        /*06ec*/ 	.word	0xffffffff


	//   ....[11]....
        /*06f0*/ 	.word	0xffffffff


	//   ....[12]....
        /*06f4*/ 	.word	0xffffffff


	//   ....[13]....
        /*06f8*/ 	.word	0xffffffff


	//   ....[14]....
        /*06fc*/ 	.word	0xffffffff


	//   ....[15]....
        /*0700*/ 	.word	0xffffffff


	//   ....[16]....
        /*0704*/ 	.word	0xffffffff


	//   ....[17]....
        /*0708*/ 	.word	0xffffffff


	//   ....[18]....
        /*070c*/ 	.word	0xffffffff


	//   ....[19]....
        /*0710*/ 	.word	0xffffffff


	//   ....[20]....
        /*0714*/ 	.word	0xffffffff


	//   ....[21]....
        /*0718*/ 	.word	0xffffffff


	//   ....[22]....
        /*071c*/ 	.word	0xffffffff


	//   ....[23]....
        /*0720*/ 	.word	0xffffffff


	//   ....[24]....
        /*0724*/ 	.word	0xffffffff


	//   ....[25]....
        /*0728*/ 	.word	0xffffffff


	//   ....[26]....
        /*072c*/ 	.word	0xffffffff


	//   ....[27]....
        /*0730*/ 	.word	0xffffffff


	//   ....[28]....
        /*0734*/ 	.word	0xffffffff


	//   ....[29]....
        /*0738*/ 	.word	0xffffffff


	//   ....[30]....
        /*073c*/ 	.word	0xffffffff


	//   ....[31]....
        /*0740*/ 	.word	0xffffffff


	//   ....[32]....
        /*0744*/ 	.word	0xffffffff


	//   ....[33]....
        /*0748*/ 	.word	0xffffffff


	//   ....[34]....
        /*074c*/ 	.word	0xffffffff


	//   ....[35]....
        /*0750*/ 	.word	0xffffffff


	//   ....[36]....
        /*0754*/ 	.word	0xffffffff


	//   ....[37]....
        /*0758*/ 	.word	0xffffffff


	//   ....[38]....
        /*075c*/ 	.word	0xffffffff


	//   ....[39]....
        /*0760*/ 	.word	0xffffffff


	//   ....[40]....
        /*0764*/ 	.word	0xffffffff


	//   ....[41]....
        /*0768*/ 	.word	0xffffffff


	//   ....[42]....
        /*076c*/ 	.word	0xffffffff


	//   ....[43]....
        /*0770*/ 	.word	0xffffffff


	//   ....[44]....
        /*0774*/ 	.word	0xffffffff


	//   ....[45]....
        /*0778*/ 	.word	0xffffffff


	//   ....[46]....
        /*077c*/ 	.word	0xffffffff


	//   ....[47]....
        /*0780*/ 	.word	0xffffffff


	//   ....[48]....
        /*0784*/ 	.word	0xffffffff


	//   ....[49]....
        /*0788*/ 	.word	0xffffffff


	//   ....[50]....
        /*078c*/ 	.word	0xffffffff


	//   ....[51]....
        /*0790*/ 	.word	0xffffffff


	//   ....[52]....
        /*0794*/ 	.word	0xffffffff


	//   ....[53]....
        /*0798*/ 	.word	0xffffffff


	//   ....[54]....
        /*079c*/ 	.word	0xffffffff


	//   ....[55]....
        /*07a0*/ 	.word	0xffffffff


	//   ....[56]....
        /*07a4*/ 	.word	0xffffffff


	//   ....[57]....
        /*07a8*/ 	.word	0xffffffff


	//   ....[58]....
        /*07ac*/ 	.word	0xffffffff


	//   ....[59]....
        /*07b0*/ 	.word	0xffffffff


	//   ....[60]....
        /*07b4*/ 	.word	0xffffffff


	//   ....[61]....
        /*07b8*/ 	.word	0xffffffff


	//   ....[62]....
        /*07bc*/ 	.word	0xffffffff


	//   ....[63]....
        /*07c0*/ 	.word	0xffffffff


	//   ....[64]....
        /*07c4*/ 	.word	0xffffffff


	//   ....[65]....
        /*07c8*/ 	.word	0xffffffff


	//   ....[66]....
        /*07cc*/ 	.word	0xffffffff


	//   ....[67]....
        /*07d0*/ 	.word	0xffffffff


	//   ....[68]....
        /*07d4*/ 	.word	0xffffffff


	//   ....[69]....
        /*07d8*/ 	.word	0xffffffff


	//   ....[70]....
        /*07dc*/ 	.word	0xffffffff


	//   ....[71]....
        /*07e0*/ 	.word	0xffffffff


	//   ....[72]....
        /*07e4*/ 	.word	0xffffffff


	//   ....[73]....
        /*07e8*/ 	.word	0xffffffff


	//   ....[74]....
        /*07ec*/ 	.word	0xffffffff


	//   ....[75]....
        /*07f0*/ 	.word	0xffffffff


	//   ....[76]....
        /*07f4*/ 	.word	0xffffffff


	//   ....[77]....
        /*07f8*/ 	.word	0xffffffff


	//   ....[78]....
        /*07fc*/ 	.word	0xffffffff


	//   ....[79]....
        /*0800*/ 	.word	0xffffffff


	//   ....[80]....
        /*0804*/ 	.word	0xffffffff


	//   ....[81]....
        /*0808*/ 	.word	0xffffffff


	//   ....[82]....
        /*080c*/ 	.word	0xffffffff


	//   ....[83]....
        /*0810*/ 	.word	0xffffffff


	//   ....[84]....
        /*0814*/ 	.word	0xffffffff


	//   ....[85]....
        /*0818*/ 	.word	0xffffffff


	//   ....[86]....
        /*081c*/ 	.word	0xffffffff


	//   ....[87]....
        /*0820*/ 	.word	0xffffffff


	//   ....[88]....
        /*0824*/ 	.word	0xffffffff


	//   ....[89]....
        /*0828*/ 	.word	0xffffffff


	//   ....[90]....
        /*082c*/ 	.word	0xffffffff


	//   ....[91]....
        /*0830*/ 	.word	0xffffffff


	//   ....[92]....
        /*0834*/ 	.word	0xffffffff


	//   ....[93]....
        /*0838*/ 	.word	0xffffffff


	//   ....[94]....
        /*083c*/ 	.word	0xffffffff


	//   ....[95]....
        /*0840*/ 	.word	0xffffffff


	//   ....[96]....
        /*0844*/ 	.word	0xffffffff


	//   ....[97]....
        /*0848*/ 	.word	0xffffffff


	//   ....[98]....
        /*084c*/ 	.word	0xffffffff


	//   ....[99]....
        /*0850*/ 	.word	0xffffffff


	//   ....[100]....
        /*0854*/ 	.word	0xffffffff


	//   ....[101]....
        /*0858*/ 	.word	0xffffffff


	//   ....[102]....
        /*085c*/ 	.word	0xffffffff


	//   ....[103]....
        /*0860*/ 	.word	0xffffffff


	//   ....[104]....
        /*0864*/ 	.word	0xffffffff


	//   ....[105]....
        /*0868*/ 	.word	0xffffffff


	//   ....[106]....
        /*086c*/ 	.word	0xffffffff


	//   ....[107]....
        /*0870*/ 	.word	0xffffffff


	//   ....[108]....
        /*0874*/ 	.word	0xffffffff


	//   ....[109]....
        /*0878*/ 	.word	0xffffffff


	//   ....[110]....
        /*087c*/ 	.word	0xffffffff


	//   ....[111]....
        /*0880*/ 	.word	0xffffffff


	//   ....[112]....
        /*0884*/ 	.word	0xffffffff


	//   ....[113]....
        /*0888*/ 	.word	0xffffffff


	//   ....[114]....
        /*088c*/ 	.word	0xffffffff


	//   ....[115]....
        /*0890*/ 	.word	0xffffffff


	//   ....[116]....
        /*0894*/ 	.word	0xffffffff


	//   ....[117]....
        /*0898*/ 	.word	0xffffffff


	//   ....[118]....
        /*089c*/ 	.word	0xffffffff


	//   ....[119]....
        /*08a0*/ 	.word	0xffffffff


	//   ....[120]....
        /*08a4*/ 	.word	0xffffffff


	//   ....[121]....
        /*08a8*/ 	.word	0xffffffff


	//   ....[122]....
        /*08ac*/ 	.word	0xffffffff


	//   ....[123]....
        /*08b0*/ 	.word	0xffffffff


	//   ....[124]....
        /*08b4*/ 	.word	0xffffffff


	//   ....[125]....
        /*08b8*/ 	.word	0xffffffff


	//   ....[126]....
        /*08bc*/ 	.word	0xffffffff


	//   ....[127]....
        /*08c0*/ 	.word	0xffffffff


	//   ....[128]....
        /*08c4*/ 	.word	0xffffffff


	//   ....[129]....
        /*08c8*/ 	.word	0xffffffff


	//   ....[130]....
        /*08cc*/ 	.word	0xffffffff


	//   ....[131]....
        /*08d0*/ 	.word	0xffffffff


	//   ....[132]....
        /*08d4*/ 	.word	0x0500000f


	//   ....[133]....
        /*08d8*/ 	.word	0x0500000f


	//   ....[134]....
        /*08dc*/ 	.word	0x0500000f


	//   ....[135]....
        /*08e0*/ 	.word	0x0500000f


	//   ....[136]....
        /*08e4*/ 	.word	0x0500000f


	//   ....[137]....
        /*08e8*/ 	.word	0x0500000f


	//   ....[138]....
        /*08ec*/ 	.word	0x0500000f


	//   ....[139]....
        /*08f0*/ 	.word	0x0500000f


	//   ....[140]....
        /*08f4*/ 	.word	0x0500000f


	//   ....[141]....
        /*08f8*/ 	.word	0x0500000f


	//   ....[142]....
        /*08fc*/ 	.word	0x0500000f


	//   ....[143]....
        /*0900*/ 	.word	0x0500000f


	//   ....[144]....
        /*0904*/ 	.word	0x0500000f


	//   ....[145]....
        /*0908*/ 	.word	0x0500000f


	//   ....[146]....
        /*090c*/ 	.word	0x0500000f


	//   ....[147]....
        /*0910*/ 	.word	0x0500000f


	//   ....[148]....
        /*0914*/ 	.word	0x0500000f


	//   ....[149]....
        /*0918*/ 	.word	0x0500000f


	//   ....[150]....
        /*091c*/ 	.word	0x0500000f


	//   ....[151]....
        /*0920*/ 	.word	0x0500000f


	//   ....[152]....
        /*0924*/ 	.word	0x0500000f


	//   ....[153]....
        /*0928*/ 	.word	0x0500000f


	//   ....[154]....
        /*092c*/ 	.word	0x0500000f


	//   ....[155]....
        /*0930*/ 	.word	0x0500000f


	//   ....[156]....
        /*0934*/ 	.word	0x0500000f


	//   ....[157]....
        /*0938*/ 	.word	0x0500000f


	//   ....[158]....
        /*093c*/ 	.word	0x0500000f


	//   ....[159]....
        /*0940*/ 	.word	0x0500000f


	//   ....[160]....
        /*0944*/ 	.word	0x0500000f


	//   ....[161]....
        /*0948*/ 	.word	0x0500000f


	//   ....[162]....
        /*094c*/ 	.word	0x0500000f


	//   ....[163]....
        /*0950*/ 	.word	0x0500000f


	//   ....[164]....
        /*0954*/ 	.word	0x0500000f


	//   ....[165]....
        /*0958*/ 	.word	0x0500000f


	//   ....[166]....
        /*095c*/ 	.word	0x0500000f


	//   ....[167]....
        /*0960*/ 	.word	0x0500000f


	//   ....[168]....
        /*0964*/ 	.word	0x0500000f


	//   ....[169]....
        /*0968*/ 	.word	0x0500000f


	//   ....[170]....
        /*096c*/ 	.word	0x0500000f


	//   ....[171]....
        /*0970*/ 	.word	0x0500000f


	//   ....[172]....
        /*0974*/ 	.word	0x0500000f


	//   ....[173]....
        /*0978*/ 	.word	0x0500000f


	//   ....[174]....
        /*097c*/ 	.word	0x0500000f


	//   ....[175]....
        /*0980*/ 	.word	0x0500000f


	//   ....[176]....
        /*0984*/ 	.word	0x0500000f


	//   ....[177]....
        /*0988*/ 	.word	0x0500000f


	//   ....[178]....
        /*098c*/ 	.word	0x0500000f


	//   ....[179]....
        /*0990*/ 	.word	0x0500000f


	//   ....[180]....
        /*0994*/ 	.word	0x0500000f


	//   ....[181]....
        /*0998*/ 	.word	0x0500000f


	//   ....[182]....
        /*099c*/ 	.word	0x0500000f


	//   ....[183]....
        /*09a0*/ 	.word	0x0500000f


	//   ....[184]....
        /*09a4*/ 	.word	0x0500000f


	//   ....[185]....
        /*09a8*/ 	.word	0x0500000f


	//   ....[186]....
        /*09ac*/ 	.word	0x0500000f


	//   ....[187]....
        /*09b0*/ 	.word	0x0500000f


	//   ....[188]....
        /*09b4*/ 	.word	0x0500000f


	//   ....[189]....
        /*09b8*/ 	.word	0x0500000f


	//   ....[190]....
        /*09bc*/ 	.word	0x0500000f


	//   ....[191]....
        /*09c0*/ 	.word	0x0500000f


	//   ....[192]....
        /*09c4*/ 	.word	0x0500000f


	//   ....[193]....
        /*09c8*/ 	.word	0x0500000f


	//   ....[194]....
        /*09cc*/ 	.word	0x0500000f


	//   ....[195]....
        /*09d0*/ 	.word	0x0500000f


	//   ....[196]....
        /*09d4*/ 	.word	0x0500000f


	//   ....[197]....
        /*09d8*/ 	.word	0x0500000f


	//   ....[198]....
        /*09dc*/ 	.word	0x0500000f


	//   ....[199]....
        /*09e0*/ 	.word	0x0500000f


	//   ....[200]....
        /*09e4*/ 	.word	0x0500000f


	//   ....[201]....
        /*09e8*/ 	.word	0x0500000f


	//   ....[202]....
        /*09ec*/ 	.word	0x0500000f


	//   ....[203]....
        /*09f0*/ 	.word	0x0500000f


	//   ....[204]....
        /*09f4*/ 	.word	0x0500000f


	//   ....[205]....
        /*09f8*/ 	.word	0x0500000f


	//   ....[206]....
        /*09fc*/ 	.word	0x0500000f


	//   ....[207]....
        /*0a00*/ 	.word	0x0500000f


	//   ....[208]....
        /*0a04*/ 	.word	0x0500000f


	//----- nvinfo : EIATTR_COOP_GROUP_INSTR_OFFSETS
	.align		4
.L_1203:
        /*0a08*/ 	.byte	0x04, 0x28
        /*0a0a*/ 	.short	(.L_1205 - .L_1204)


	//   ....[0]....
.L_1204:
        /*0a0c*/ 	.word	0x00000060


	//   ....[1]....
        /*0a10*/ 	.word	0x00000190


	//   ....[2]....
        /*0a14*/ 	.word	0x00000240


	//   ....[3]....
        /*0a18*/ 	.word	0x00000400


	//   ....[4]....
        /*0a1c*/ 	.word	0x00000560


	//   ....[5]....
        /*0a20*/ 	.word	0x00000680


	//   ....[6]....
        /*0a24*/ 	.word	0x000007e0


	//   ....[7]....
        /*0a28*/ 	.word	0x00008860


	//   ....[8]....
        /*0a2c*/ 	.word	0x00008f20


	//   ....[9]....
        /*0a30*/ 	.word	0x00008f30


	//   ....[10]....
        /*0a34*/ 	.word	0x00008f40


	//   ....[11]....
        /*0a38*/ 	.word	0x00008f50


	//   ....[12]....
        /*0a3c*/ 	.word	0x00009290


	//   ....[13]....
        /*0a40*/ 	.word	0x000092a0


	//   ....[14]....
        /*0a44*/ 	.word	0x000092b0


	//   ....[15]....
        /*0a48*/ 	.word	0x000092c0


	//   ....[16]....
        /*0a4c*/ 	.word	0x000095c0


	//   ....[17]....
        /*0a50*/ 	.word	0x000095d0


	//   ....[18]....
        /*0a54*/ 	.word	0x000095e0


	//   ....[19]....
        /*0a58*/ 	.word	0x000095f0


	//   ....[20]....
        /*0a5c*/ 	.word	0x000098f0


	//   ....[21]....
        /*0a60*/ 	.word	0x00009900


	//   ....[22]....
        /*0a64*/ 	.word	0x00009910


	//   ....[23]....
        /*0a68*/ 	.word	0x00009920


	//   ....[24]....
        /*0a6c*/ 	.word	0x0000b5e0


	//   ....[25]....
        /*0a70*/ 	.word	0x0000b600


	//   ....[26]....
        /*0a74*/ 	.word	0x0000b610


	//   ....[27]....
        /*0a78*/ 	.word	0x0000b620


	//   ....[28]....
        /*0a7c*/ 	.word	0x0000b730


	//   ....[29]....
        /*0a80*/ 	.word	0x0000b750


	//   ....[30]....
        /*0a84*/ 	.word	0x0000b800


	//   ....[31]....
        /*0a88*/ 	.word	0x0000b830


	//   ....[32]....
        /*0a8c*/ 	.word	0x0000bb10


	//   ....[33]....
        /*0a90*/ 	.word	0x0000bb30


	//   ....[34]....
        /*0a94*/ 	.word	0x0000bb50


	//   ....[35]....
        /*0a98*/ 	.word	0x0000bb60


	//   ....[36]....
        /*0a9c*/ 	.word	0x0000bc30


	//   ....[37]....
        /*0aa0*/ 	.word	0x0000bc50


	//   ....[38]....
        /*0aa4*/ 	.word	0x0000bc60


	//   ....[39]....
        /*0aa8*/ 	.word	0x0000bd00


	//   ....[40]....
        /*0aac*/ 	.word	0x0000e370


	//   ....[41]....
        /*0ab0*/ 	.word	0x0000e4b0


	//   ....[42]....
        /*0ab4*/ 	.word	0x0000ee40


	//   ....[43]....
        /*0ab8*/ 	.word	0x0000eec0


	//   ....[44]....
        /*0abc*/ 	.word	0x0000f920


	//   ....[45]....
        /*0ac0*/ 	.word	0x0000f9a0


	//   ....[46]....
        /*0ac4*/ 	.word	0x000115c0


	//   ....[47]....
        /*0ac8*/ 	.word	0x00011830


	//   ....[48]....
        /*0acc*/ 	.word	0x00011e20


	//   ....[49]....
        /*0ad0*/ 	.word	0x00011e70


	//   ....[50]....
        /*0ad4*/ 	.word	0x000128c0


	//   ....[51]....
        /*0ad8*/ 	.word	0x00012930


	//   ....[52]....
        /*0adc*/ 	.word	0x00014bd0


	//   ....[53]....
        /*0ae0*/ 	.word	0x00014bf0


	//   ....[54]....
        /*0ae4*/ 	.word	0x00015170


	//   ....[55]....
        /*0ae8*/ 	.word	0x00015250


	//   ....[56]....
        /*0aec*/ 	.word	0x00016540


	//   ....[57]....
        /*0af0*/ 	.word	0x000168d0


	//   ....[58]....
        /*0af4*/ 	.word	0x00016900


	//   ....[59]....
        /*0af8*/ 	.word	0x00016910


	//   ....[60]....
        /*0afc*/ 	.word	0x000178f0


	//   ....[61]....
        /*0b00*/ 	.word	0x00017930


	//   ....[62]....
        /*0b04*/ 	.word	0x00017970


	//   ....[63]....
        /*0b08*/ 	.word	0x000179a0


	//   ....[64]....
        /*0b0c*/ 	.word	0x00017f70


	//   ....[65]....
        /*0b10*/ 	.word	0x00017f90


	//   ....[66]....
        /*0b14*/ 	.word	0x00018050


	//   ....[67]....
        /*0b18*/ 	.word	0x00018070


	//   ....[68]....
        /*0b1c*/ 	.word	0x00018130


	//   ....[69]....
        /*0b20*/ 	.word	0x00018150


	//   ....[70]....
        /*0b24*/ 	.word	0x00018220


	//   ....[71]....
        /*0b28*/ 	.word	0x00018240


	//   ....[72]....
        /*0b2c*/ 	.word	0x00018a00


	//   ....[73]....
        /*0b30*/ 	.word	0x00018a10


	//   ....[74]....
        /*0b34*/ 	.word	0x00018b20


	//   ....[75]....
        /*0b38*/ 	.word	0x00018b30


	//   ....[76]....
        /*0b3c*/ 	.word	0x00018c40


	//   ....[77]....
        /*0b40*/ 	.word	0x00018c50


	//   ....[78]....
        /*0b44*/ 	.word	0x00018d60


	//   ....[79]....
        /*0b48*/ 	.word	0x00018d70


	//   ....[80]....
        /*0b4c*/ 	.word	0x00018ee0


	//   ....[81]....
        /*0b50*/ 	.word	0x000190b0


	//   ....[82]....
        /*0b54*/ 	.word	0x000190e0


	//   ....[83]....
        /*0b58*/ 	.word	0x00019110


	//   ....[84]....
        /*0b5c*/ 	.word	0x00019140


	//   ....[85]....
        /*0b60*/ 	.word	0x00019170


	//   ....[86]....
        /*0b64*/ 	.word	0x000191a0


	//   ....[87]....
        /*0b68*/ 	.word	0x00019310


	//   ....[88]....
        /*0b6c*/ 	.word	0x00019340


	//   ....[89]....
        /*0b70*/ 	.word	0x00019370


	//   ....[90]....
        /*0b74*/ 	.word	0x000193a0


	//   ....[91]....
        /*0b78*/ 	.word	0x000193d0


	//   ....[92]....
        /*0b7c*/ 	.word	0x00019400


	//   ....[93]....
        /*0b80*/ 	.word	0x000194a0


	//   ....[94]....
        /*0b84*/ 	.word	0x00019500


	//   ....[95]....
        /*0b88*/ 	.word	0x00019590


	//   ....[96]....
        /*0b8c*/ 	.word	0x0001a4a0


	//   ....[97]....
        /*0b90*/ 	.word	0x0001bd00


	//   ....[98]....
        /*0b94*/ 	.word	0x0001c930


	//   ....[99]....
        /*0b98*/ 	.word	0x0001c940


	//   ....[100]....
        /*0b9c*/ 	.word	0x0001c960


	//   ....[101]....
        /*0ba0*/ 	.word	0x0001ca10


	//   ....[102]....
        /*0ba4*/ 	.word	0x0001ca40


	//   ....[103]....
        /*0ba8*/ 	.word	0x0001cac0


	//   ....[104]....
        /*0bac*/ 	.word	0x0001caf0


	//   ....[105]....
        /*0bb0*/ 	.word	0x0001cb70


	//   ....[106]....
        /*0bb4*/ 	.word	0x0001cba0


	//   ....[107]....
        /*0bb8*/ 	.word	0x0001cc20


	//   ....[108]....
        /*0bbc*/ 	.word	0x0001cc50


	//   ....[109]....
        /*0bc0*/ 	.word	0x0001ccd0


	//   ....[110]....
        /*0bc4*/ 	.word	0x0001cd00


	//   ....[111]....
        /*0bc8*/ 	.word	0x0001cd80


	//   ....[112]....
        /*0bcc*/ 	.word	0x0001cd90


	//   ....[113]....
        /*0bd0*/ 	.word	0x0001ce10


	//   ....[114]....
        /*0bd4*/ 	.word	0x0001f7f0


	//   ....[115]....
        /*0bd8*/ 	.word	0x0001f840


	//   ....[116]....
        /*0bdc*/ 	.word	0x0001f870


	//   ....[117]....
        /*0be0*/ 	.word	0x0001f880


	//   ....[118]....
        /*0be4*/ 	.word	0x0001f8b0


	//   ....[119]....
        /*0be8*/ 	.word	0x0001f8e0


	//   ....[120]....
        /*0bec*/ 	.word	0x0001f910


	//   ....[121]....
        /*0bf0*/ 	.word	0x0001f940


	//   ....[122]....
        /*0bf4*/ 	.word	0x0001fac0


	//   ....[123]....
        /*0bf8*/ 	.word	0x0001fb00


	//   ....[124]....
        /*0bfc*/ 	.word	0x0001fb30


	//   ....[125]....
        /*0c00*/ 	.word	0x0001fb60


	//   ....[126]....
        /*0c04*/ 	.word	0x0001fb90


	//   ....[127]....
        /*0c08*/ 	.word	0x0001fbc0


	//   ....[128]....
        /*0c0c*/ 	.word	0x0001fc80


	//   ....[129]....
        /*0c10*/ 	.word	0x0001fca0


	//   ....[130]....
        /*0c14*/ 	.word	0x0001fd10


	//   ....[131]....
        /*0c18*/ 	.word	0x000203e0


	//   ....[132]....
        /*0c1c*/ 	.word	0x00020820


	//   ....[133]....
        /*0c20*/ 	.word	0x000208d0


	//   ....[134]....
        /*0c24*/ 	.word	0x00020960


	//   ....[135]....
        /*0c28*/ 	.word	0x000209b0


	//   ....[136]....
        /*0c2c*/ 	.word	0x00020a00


	//   ....[137]....
        /*0c30*/ 	.word	0x00020a90


	//   ....[138]....
        /*0c34*/ 	.word	0x00020b20


	//   ....[139]....
        /*0c38*/ 	.word	0x00020b70


	//   ....[140]....
        /*0c3c*/ 	.word	0x00020bc0


	//   ....[141]....
        /*0c40*/ 	.word	0x00020c50


	//   ....[142]....
        /*0c44*/ 	.word	0x00020ce0


	//   ....[143]....
        /*0c48*/ 	.word	0x00020d30


	//   ....[144]....
        /*0c4c*/ 	.word	0x00020d80


	//   ....[145]....
        /*0c50*/ 	.word	0x00020e10


	//   ....[146]....
        /*0c54*/ 	.word	0x00020ea0


	//   ....[147]....
        /*0c58*/ 	.word	0x00020ef0


	//   ....[148]....
        /*0c5c*/ 	.word	0x00020f40


	//   ....[149]....
        /*0c60*/ 	.word	0x00021030


	//   ....[150]....
        /*0c64*/ 	.word	0x000210e0


	//   ....[151]....
        /*0c68*/ 	.word	0x00021160


	//   ....[152]....
        /*0c6c*/ 	.word	0x00021200


	//   ....[153]....
        /*0c70*/ 	.word	0x00021290


	//   ....[154]....
        /*0c74*/ 	.word	0x00021350


	//   ....[155]....
        /*0c78*/ 	.word	0x000213d0


	//   ....[156]....
        /*0c7c*/ 	.word	0x00021420


	//   ....[157]....
        /*0c80*/ 	.word	0x000215c0


	//   ....[158]....
        /*0c84*/ 	.word	0x00021670


	//   ....[159]....
        /*0c88*/ 	.word	0x000216e0


	//   ....[160]....
        /*0c8c*/ 	.word	0x00021750


	//   ....[161]....
        /*0c90*/ 	.word	0x000218f0


	//   ....[162]....
        /*0c94*/ 	.word	0x000219d0


	//   ....[163]....
        /*0c98*/ 	.word	0x00021a20


	//   ....[164]....
        /*0c9c*/ 	.word	0x00021a70


	//   ....[165]....
        /*0ca0*/ 	.word	0x00021d50


	//   ....[166]....
        /*0ca4*/ 	.word	0x00021da0


	//   ....[167]....
        /*0ca8*/ 	.word	0x00021e30


	//   ....[168]....
        /*0cac*/ 	.word	0x00021ec0


	//   ....[169]....
        /*0cb0*/ 	.word	0x00021f50


	//   ....[170]....
        /*0cb4*/ 	.word	0x00021fe0


	//   ....[171]....
        /*0cb8*/ 	.word	0x00022070


	//   ....[172]....
        /*0cbc*/ 	.word	0x00022100


	//   ....[173]....
        /*0cc0*/ 	.word	0x000221c0


	//   ....[174]....
        /*0cc4*/ 	.word	0x000224c0


	//   ....[175]....
        /*0cc8*/ 	.word	0x00022670


	//   ....[176]....
        /*0ccc*/ 	.word	0x000226c0


	//   ....[177]....
        /*0cd0*/ 	.word	0x00022720


	//   ....[178]....
        /*0cd4*/ 	.word	0x00022800


	//   ....[179]....
        /*0cd8*/ 	.word	0x000228b0


	//   ....[180]....
        /*0cdc*/ 	.word	0x00022990


	//   ....[181]....
        /*0ce0*/ 	.word	0x00022a50


	//   ....[182]....
        /*0ce4*/ 	.word	0x00022ae0


	//   ....[183]....
        /*0ce8*/ 	.word	0x00022bc0


	//   ....[184]....
        /*0cec*/ 	.word	0x00022c50


	//   ....[185]....
        /*0cf0*/ 	.word	0x00022d30


	//   ....[186]....
        /*0cf4*/ 	.word	0x00022dc0


	//   ....[187]....
        /*0cf8*/ 	.word	0x00022ea0


	//   ....[188]....
        /*0cfc*/ 	.word	0x00022f30


	//   ....[189]....
        /*0d00*/ 	.word	0x00023010


	//   ....[190]....
        /*0d04*/ 	.word	0x00023100


	//   ....[191]....
        /*0d08*/ 	.word	0x00023430


	//   ....[192]....
        /*0d0c*/ 	.word	0x000234e0


	//   ....[193]....
        /*0d10*/ 	.word	0x000235e0


	//   ....[194]....
        /*0d14*/ 	.word	0x00023670


	//   ....[195]....
        /*0d18*/ 	.word	0x000236f0


	//   ....[196]....
        /*0d1c*/ 	.word	0x00023770


	//   ....[197]....
        /*0d20*/ 	.word	0x000237f0


	//   ....[198]....
        /*0d24*/ 	.word	0x00023880


	//   ....[199]....
        /*0d28*/ 	.word	0x00023920


	//   ....[200]....
        /*0d2c*/ 	.word	0x000239f0


	//   ....[201]....
        /*0d30*/ 	.word	0x00023a70


	//   ....[202]....
        /*0d34*/ 	.word	0x00023af0


	//   ....[203]....
        /*0d38*/ 	.word	0x00023b70


	//   ....[204]....
        /*0d3c*/ 	.word	0x00023c00


	//   ....[205]....
        /*0d40*/ 	.word	0x00023c80


	//   ....[206]....
        /*0d44*/ 	.word	0x00023d20


	//   ....[207]....
        /*0d48*/ 	.word	0x00023db0


	//   ....[208]....
        /*0d4c*/ 	.word	0x00023ee0


	//----- nvinfo : EIATTR_REG_RECONFIG
	.align		4
.L_1205:
        /*0d50*/ 	.byte	0x01, 0x54
	.zero		2


	//----- nvinfo : EIATTR_SYSCALL_OFFSETS
	.align		4
        /*0d54*/ 	.byte	0x04, 0x46
        /*0d56*/ 	.short	(.L_1207 - .L_1206)


	//   ....[0]....
.L_1206:
        /*0d58*/ 	.word	0x000019a0


	//   ....[1]....
        /*0d5c*/ 	.word	0x00001af0


	//   ....[2]....
        /*0d60*/ 	.word	0x000089f0


	//   ....[3]....
        /*0d64*/ 	.word	0x00008ce0


	//   ....[4]....
        /*0d68*/ 	.word	0x0001b900


	//   ....[5]....
        /*0d6c*/ 	.word	0x0001ba60


	//   ....[6]....
        /*0d70*/ 	.word	0x0001bb60


	//   ....[7]....
        /*0d74*/ 	.word	0x0001c500


	//----- nvinfo : EIATTR_MBARRIER_INSTR_OFFSETS
	.align		4
.L_1207:
        /*0d78*/ 	.byte	0x04, 0x39
        /*0d7a*/ 	.short	(.L_1209 - .L_1208)


	//   ....[0]....
.L_1208:
        /*0d7c*/ 	.word	0x000002b0
        /*0d80*/ 	.word	0x000000ff
        /*0d84*/ 	.word	0x00028800
        /*0d88*/ 	.short	0x0100
        /*0d8a*/ 	.byte	0x08
	.zero		1


	//   ....[1]....
        /*0d8c*/ 	.word	0x000002c0
        /*0d90*/ 	.word	0x000000ff
        /*0d94*/ 	.word	0x00028820
        /*0d98*/ 	.short	0x0100
        /*0d9a*/ 	.byte	0x08
	.zero		1


	//   ....[2]....
        /*0d9c*/ 	.word	0x000003b0
        /*0da0*/ 	.word	0x000000ff
        /*0da4*/ 	.word	0x00028830
        /*0da8*/ 	.short	0x0100
        /*0daa*/ 	.byte	0x08
	.zero		1


	//   ....[3]....
        /*0dac*/ 	.word	0x000003c0
        /*0db0*/ 	.word	0x000000ff
        /*0db4*/ 	.word	0x00028840
        /*0db8*/ 	.short	0x0100
        /*0dba*/ 	.byte	0x08
	.zero		1


	//   ....[4]....
        /*0dbc*/ 	.word	0x000003d0
        /*0dc0*/ 	.word	0x000000ff
        /*0dc4*/ 	.word	0x00028838
        /*0dc8*/ 	.short	0x0100
        /*0dca*/ 	.byte	0x08
	.zero		1


	//   ....[5]....
        /*0dcc*/ 	.word	0x000003e0
        /*0dd0*/ 	.word	0x000000ff
        /*0dd4*/ 	.word	0x00028848
        /*0dd8*/ 	.short	0x0100
        /*0dda*/ 	.byte	0x08
	.zero		1


	//   ....[6]....
        /*0ddc*/ 	.word	0x00000510
        /*0de0*/ 	.word	0x000000ff
        /*0de4*/ 	.word	0x00028850
        /*0de8*/ 	.short	0x0100
        /*0dea*/ 	.byte	0x08
	.zero		1


	//   ....[7]....
        /*0dec*/ 	.word	0x00000520
        /*0df0*/ 	.word	0x000000ff
        /*0df4*/ 	.word	0x00028860
        /*0df8*/ 	.short	0x0100
        /*0dfa*/ 	.byte	0x08
	.zero		1


	//   ....[8]....
        /*0dfc*/ 	.word	0x00000530
        /*0e00*/ 	.word	0x000000ff
        /*0e04*/ 	.word	0x00028858
        /*0e08*/ 	.short	0x0100
        /*0e0a*/ 	.byte	0x08
	.zero		1


	//   ....[9]....
        /*0e0c*/ 	.word	0x00000540
        /*0e10*/ 	.word	0x000000ff
        /*0e14*/ 	.word	0x00028868
        /*0e18*/ 	.short	0x0100
        /*0e1a*/ 	.byte	0x08
	.zero		1


	//   ....[10]....
        /*0e1c*/ 	.word	0x00000630
        /*0e20*/ 	.word	0x000000ff
        /*0e24*/ 	.word	0x00028870
        /*0e28*/ 	.short	0x0100
        /*0e2a*/ 	.byte	0x06
	.zero		1


	//   ....[11]....
        /*0e2c*/ 	.word	0x00000640
        /*0e30*/ 	.word	0x000000ff
        /*0e34*/ 	.word	0x00028880
        /*0e38*/ 	.short	0x0100
        /*0e3a*/ 	.byte	0x06
	.zero		1


	//   ....[12]....
        /*0e3c*/ 	.word	0x00000650
        /*0e40*/ 	.word	0x000000ff
        /*0e44*/ 	.word	0x00028878
        /*0e48*/ 	.short	0x0100
        /*0e4a*/ 	.byte	0x06
	.zero		1


	//   ....[13]....
        /*0e4c*/ 	.word	0x00000660
        /*0e50*/ 	.word	0x000000ff
        /*0e54*/ 	.word	0x00028888
        /*0e58*/ 	.short	0x0100
        /*0e5a*/ 	.byte	0x06
	.zero		1


	//   ....[14]....
        /*0e5c*/ 	.word	0x00000790
        /*0e60*/ 	.word	0x000000ff
        /*0e64*/ 	.word	0x00028890
        /*0e68*/ 	.short	0x0100
        /*0e6a*/ 	.byte	0x08
	.zero		1


	//   ....[15]....
        /*0e6c*/ 	.word	0x000007a0
        /*0e70*/ 	.word	0x000000ff
        /*0e74*/ 	.word	0x000288a0
        /*0e78*/ 	.short	0x0100
        /*0e7a*/ 	.byte	0x08
	.zero		1


	//   ....[16]....
        /*0e7c*/ 	.word	0x000007b0
        /*0e80*/ 	.word	0x000000ff
        /*0e84*/ 	.word	0x00028898
        /*0e88*/ 	.short	0x0100
        /*0e8a*/ 	.byte	0x08
	.zero		1


	//   ....[17]....
        /*0e8c*/ 	.word	0x000007c0
        /*0e90*/ 	.word	0x000000ff
        /*0e94*/ 	.word	0x000288a8
        /*0e98*/ 	.short	0x0100
        /*0e9a*/ 	.byte	0x08
	.zero		1


	//   ....[18]....
        /*0e9c*/ 	.word	0x000008f0
        /*0ea0*/ 	.word	0x000000ff
        /*0ea4*/ 	.word	0x000288b0
        /*0ea8*/ 	.short	0x0100
        /*0eaa*/ 	.byte	0x08
	.zero		1


	//   ....[19]....
        /*0eac*/ 	.word	0x00000900
        /*0eb0*/ 	.word	0x000000ff
        /*0eb4*/ 	.word	0x000288c0
        /*0eb8*/ 	.short	0x0100
        /*0eba*/ 	.byte	0x08
	.zero		1


	//   ....[20]....
        /*0ebc*/ 	.word	0x00000910
        /*0ec0*/ 	.word	0x000000ff
        /*0ec4*/ 	.word	0x000288b8
        /*0ec8*/ 	.short	0x0100
        /*0eca*/ 	.byte	0x08
	.zero		1


	//   ....[21]....
        /*0ecc*/ 	.word	0x00000920
        /*0ed0*/ 	.word	0x000000ff
        /*0ed4*/ 	.word	0x000288c8
        /*0ed8*/ 	.short	0x0100
        /*0eda*/ 	.byte	0x08
	.zero		1


	//   ....[22]....
        /*0edc*/ 	.word	0x000030d0
        /*0ee0*/ 	.word	0x0000006e
        /*0ee4*/ 	.word	0x00028890
        /*0ee8*/ 	.short	0x010a
        /*0eea*/ 	.byte	0x3f
	.zero		1


	//   ....[23]....
        /*0eec*/ 	.word	0x00005670
        /*0ef0*/ 	.word	0x0000006e
        /*0ef4*/ 	.word	0x00028890
        /*0ef8*/ 	.short	0x010a
        /*0efa*/ 	.byte	0x3f
	.zero		1


	//   ....[24]....
        /*0efc*/ 	.word	0x00007750
        /*0f00*/ 	.word	0x0000006e
        /*0f04*/ 	.word	0x00028890
        /*0f08*/ 	.short	0x010a
        /*0f0a*/ 	.byte	0x3f
	.zero		1


	//   ....[25]....
        /*0f0c*/ 	.word	0x00007db0
        /*0f10*/ 	.word	0x00000030
        /*0f14*/ 	.word	0x00000000
        /*0f18*/ 	.short	0x0101
        /*0f1a*/ 	.byte	0x3f
	.zero		1


	//   ....[26]....
        /*0f1c*/ 	.word	0x00007df0
        /*0f20*/ 	.word	0x0000006e
        /*0f24*/ 	.word	0x000288b0
        /*0f28*/ 	.short	0x010a
        /*0f2a*/ 	.byte	0x3f
	.zero		1


	//   ....[27]....
        /*0f2c*/ 	.word	0x00008440
        /*0f30*/ 	.word	0x0000006e
        /*0f34*/ 	.word	0x00000000
        /*0f38*/ 	.short	0x0101
        /*0f3a*/ 	.byte	0x3f
	.zero		1


	//   ....[28]....
        /*0f3c*/ 	.word	0x00008a70
        /*0f40*/ 	.word	0x00000002
        /*0f44*/ 	.word	0x00028800
        /*0f48*/ 	.short	0x010a
        /*0f4a*/ 	.byte	0x3f
	.zero		1


	//   ....[29]....
        /*0f4c*/ 	.word	0x00008ac0
        /*0f50*/ 	.word	0x00000002
        /*0f54*/ 	.word	0x00028800
        /*0f58*/ 	.short	0x010a
        /*0f5a*/ 	.byte	0x3f
	.zero		1


	//   ....[30]....
        /*0f5c*/ 	.word	0x00009b60
        /*0f60*/ 	.word	0x00000002
        /*0f64*/ 	.word	0x00028800
        /*0f68*/ 	.short	0x010a
        /*0f6a*/ 	.byte	0x3f
	.zero		1


	//   ....[31]....
        /*0f6c*/ 	.word	0x0000bf50
        /*0f70*/ 	.word	0x00000002
        /*0f74*/ 	.word	0x00028800
        /*0f78*/ 	.short	0x010a
        /*0f7a*/ 	.byte	0x3f
	.zero		1


	//   ....[32]....
        /*0f7c*/ 	.word	0x0000d9b0
        /*0f80*/ 	.word	0x00000000
        /*0f84*/ 	.word	0x00028830
        /*0f88*/ 	.short	0x010a
        /*0f8a*/ 	.byte	0x3f
	.zero		1


	//   ....[33]....
        /*0f8c*/ 	.word	0x0000da20
        /*0f90*/ 	.word	0x00000000
        /*0f94*/ 	.word	0x00028830
        /*0f98*/ 	.short	0x010a
        /*0f9a*/ 	.byte	0x3f
	.zero		1


	//   ....[34]....
        /*0f9c*/ 	.word	0x0000e7e0
        /*0fa0*/ 	.word	0x00000000
        /*0fa4*/ 	.word	0x00000000
        /*0fa8*/ 	.short	0x0101
        /*0faa*/ 	.byte	0x3f
	.zero		1


	//   ....[35]....
        /*0fac*/ 	.word	0x00010760
        /*0fb0*/ 	.word	0x00000006
        /*0fb4*/ 	.word	0x00028830
        /*0fb8*/ 	.short	0x010a
        /*0fba*/ 	.byte	0x3f
	.zero		1


	//   ....[36]....
        /*0fbc*/ 	.word	0x000107b0
        /*0fc0*/ 	.word	0x00000006
        /*0fc4*/ 	.word	0x00028830
        /*0fc8*/ 	.short	0x010a
        /*0fca*/ 	.byte	0x3f
	.zero		1


	//   ....[37]....
        /*0fcc*/ 	.word	0x00010c00
        /*0fd0*/ 	.word	0x00000007
        /*0fd4*/ 	.word	0x00028850
        /*0fd8*/ 	.short	0x010a
        /*0fda*/ 	.byte	0x3f
	.zero		1


	//   ....[38]....
        /*0fdc*/ 	.word	0x00010c40
        /*0fe0*/ 	.word	0x00000007
        /*0fe4*/ 	.word	0x00028850
        /*0fe8*/ 	.short	0x010a
        /*0fea*/ 	.byte	0x3f
	.zero		1


	//   ....[39]....
        /*0fec*/ 	.word	0x00012e60
        /*0ff0*/ 	.word	0x0000000a
        /*0ff4*/ 	.word	0x00000000
        /*0ff8*/ 	.short	0x0101
        /*0ffa*/ 	.byte	0x3f
	.zero		1


	//   ....[40]....
        /*0ffc*/ 	.word	0x00012ef0
        /*1000*/ 	.word	0x00000008
        /*1004*/ 	.word	0x00000000
        /*1008*/ 	.short	0x0101
        /*100a*/ 	.byte	0x3f
	.zero		1


	//   ....[41]....
        /*100c*/ 	.word	0x00013ac0
        /*1010*/ 	.word	0x00000006
        /*1014*/ 	.word	0x00028830
        /*1018*/ 	.short	0x010a
        /*101a*/ 	.byte	0x3f
	.zero		1


	//   ....[42]....
        /*101c*/ 	.word	0x00013b10
        /*1020*/ 	.word	0x00000006
        /*1024*/ 	.word	0x00028830
        /*1028*/ 	.short	0x010a
        /*102a*/ 	.byte	0x3f
	.zero		1


	//   ....[43]....
        /*102c*/ 	.word	0x00013f60
        /*1030*/ 	.word	0x00000007
        /*1034*/ 	.word	0x00028850
        /*1038*/ 	.short	0x010a
        /*103a*/ 	.byte	0x3f
	.zero		1


	//   ....[44]....
        /*103c*/ 	.word	0x00013fa0
        /*1040*/ 	.word	0x00000007
        /*1044*/ 	.word	0x00028850
        /*1048*/ 	.short	0x010a
        /*104a*/ 	.byte	0x3f
	.zero		1


	//   ....[45]....
        /*104c*/ 	.word	0x00015940
        /*1050*/ 	.word	0x0000001d
        /*1054*/ 	.word	0x00000000
        /*1058*/ 	.short	0x0101
        /*105a*/ 	.byte	0x3f
	.zero		1


	//   ....[46]....
        /*105c*/ 	.word	0x00015a90
        /*1060*/ 	.word	0x0000001f
        /*1064*/ 	.word	0x00000000
        /*1068*/ 	.short	0x0101
        /*106a*/ 	.byte	0x3f
	.zero		1


	//   ....[47]....
        /*106c*/ 	.word	0x00016430
        /*1070*/ 	.word	0x0000000b
        /*1074*/ 	.word	0x00028850
        /*1078*/ 	.short	0x010a
        /*107a*/ 	.byte	0x3f
	.zero		1


	//   ....[48]....
        /*107c*/ 	.word	0x000164b0
        /*1080*/ 	.word	0x0000000b
        /*1084*/ 	.word	0x00028850
        /*1088*/ 	.short	0x010a
        /*108a*/ 	.byte	0x3f
	.zero		1


	//   ....[49]....
        /*108c*/ 	.word	0x00016a50
        /*1090*/ 	.word	0x0000000a
        /*1094*/ 	.word	0x00000000
        /*1098*/ 	.short	0x0101
        /*109a*/ 	.byte	0x3f
	.zero		1


	//   ....[50]....
        /*109c*/ 	.word	0x00017f60
        /*10a0*/ 	.word	0x00000000
        /*10a4*/ 	.word	0x00000000
        /*10a8*/ 	.short	0x0101
        /*10aa*/ 	.byte	0x3f
	.zero		1


	//   ....[51]....
        /*10ac*/ 	.word	0x0001a590
        /*10b0*/ 	.word	0x00000004
        /*10b4*/ 	.word	0x00028820
        /*10b8*/ 	.short	0x010a
        /*10ba*/ 	.byte	0x3f
	.zero		1


	//   ....[52]....
        /*10bc*/ 	.word	0x0001a670
        /*10c0*/ 	.word	0x00000004
        /*10c4*/ 	.word	0x000288a0
        /*10c8*/ 	.short	0x010a
        /*10ca*/ 	.byte	0x3f
	.zero		1


	//   ....[53]....
        /*10cc*/ 	.word	0x0001a9c0
        /*10d0*/ 	.word	0x00000004
        /*10d4*/ 	.word	0x000288c0
        /*10d8*/ 	.short	0x010a
        /*10da*/ 	.byte	0x3f
	.zero		1


	//   ....[54]....
        /*10dc*/ 	.word	0x0001ae80
        /*10e0*/ 	.word	0x00000006
        /*10e4*/ 	.word	0x000288a0
        /*10e8*/ 	.short	0x010a
        /*10ea*/ 	.byte	0x3f
	.zero		1


	//   ....[55]....
        /*10ec*/ 	.word	0x0001b1b0
        /*10f0*/ 	.word	0x00000006
        /*10f4*/ 	.word	0x000288c0
        /*10f8*/ 	.short	0x010a
        /*10fa*/ 	.byte	0x3f
	.zero		1


	//   ....[56]....
        /*10fc*/ 	.word	0x0001bfb0
        /*1100*/ 	.word	0x00000000
        /*1104*/ 	.word	0x00028840
        /*1108*/ 	.short	0x010a
        /*110a*/ 	.byte	0x3f
	.zero		1


	//   ....[57]....
        /*110c*/ 	.word	0x0001cf00
        /*1110*/ 	.word	0x00000008
        /*1114*/ 	.word	0x00028800
        /*1118*/ 	.short	0x0107
        /*111a*/ 	.byte	0x3f
	.zero		1


	//   ....[58]....
        /*111c*/ 	.word	0x0001d000
        /*1120*/ 	.word	0x00000002
        /*1124*/ 	.word	0x00028800
        /*1128*/ 	.short	0x0101
        /*112a*/ 	.byte	0x3f
	.zero		1


	//   ....[59]....
        /*112c*/ 	.word	0x0001d020
        /*1130*/ 	.word	0x00000002
        /*1134*/ 	.word	0x00028820
        /*1138*/ 	.short	0x010a
        /*113a*/ 	.byte	0x3f
	.zero		1


	//   ....[60]....
        /*113c*/ 	.word	0x0001d380
        /*1140*/ 	.word	0x00000003
        /*1144*/ 	.word	0x00028840
        /*1148*/ 	.short	0x010a
        /*114a*/ 	.byte	0x3f
	.zero		1


	//   ....[61]....
        /*114c*/ 	.word	0x0001d740
        /*1150*/ 	.word	0x00000000
        /*1154*/ 	.word	0x00028860
        /*1158*/ 	.short	0x010a
        /*115a*/ 	.byte	0x3f
	.zero		1


	//   ....[62]....
        /*115c*/ 	.word	0x0001de30
        /*1160*/ 	.word	0x00000003
        /*1164*/ 	.word	0x00028840
        /*1168*/ 	.short	0x010a
        /*116a*/ 	.byte	0x3f
	.zero		1


	//   ....[63]....
        /*116c*/ 	.word	0x0001e1f0
        /*1170*/ 	.word	0x00000002
        /*1174*/ 	.word	0x00028860
        /*1178*/ 	.short	0x010a
        /*117a*/ 	.byte	0x3f
	.zero		1


	//   ....[64]....
        /*117c*/ 	.word	0x0001e850
        /*1180*/ 	.word	0x00000003
        /*1184*/ 	.word	0x00028840
        /*1188*/ 	.short	0x010a
        /*118a*/ 	.byte	0x3f
	.zero		1


	//   ....[65]....
        /*118c*/ 	.word	0x0001ec00
        /*1190*/ 	.word	0x00000002
        /*1194*/ 	.word	0x00028860
        /*1198*/ 	.short	0x010a
        /*119a*/ 	.byte	0x3f
	.zero		1


	//   ....[66]....
        /*119c*/ 	.word	0x0001f1e0
        /*11a0*/ 	.word	0x00000000
        /*11a4*/ 	.word	0x00028860
        /*11a8*/ 	.short	0x010a
        /*11aa*/ 	.byte	0x3f
	.zero		1


	//   ....[67]....
        /*11ac*/ 	.word	0x00020360
        /*11b0*/ 	.word	0x00000000
        /*11b4*/ 	.word	0x00028820
        /*11b8*/ 	.short	0x010a
        /*11ba*/ 	.byte	0x3f
	.zero		1


	//   ....[68]....
        /*11bc*/ 	.word	0x00020510
        /*11c0*/ 	.word	0x00000006
        /*11c4*/ 	.word	0x00000000
        /*11c8*/ 	.short	0x010a
        /*11ca*/ 	.byte	0x3f
	.zero		1


	//   ....[69]....
        /*11cc*/ 	.word	0x00020580
        /*11d0*/ 	.word	0x00000007
        /*11d4*/ 	.word	0x00000000
        /*11d8*/ 	.short	0x010a
        /*11da*/ 	.byte	0x3f
	.zero		1


	//   ....[70]....
        /*11dc*/ 	.word	0x000205f0
        /*11e0*/ 	.word	0x00000004
        /*11e4*/ 	.word	0x00000000
        /*11e8*/ 	.short	0x010a
        /*11ea*/ 	.byte	0x3f
	.zero		1


	//   ....[71]....
        /*11ec*/ 	.word	0x00020620
        /*11f0*/ 	.word	0x00000003
        /*11f4*/ 	.word	0x00000000
        /*11f8*/ 	.short	0x010a
        /*11fa*/ 	.byte	0x3f
	.zero		1


	//   ....[72]....
        /*11fc*/ 	.word	0x00020680
        /*1200*/ 	.word	0x0000006e
        /*1204*/ 	.word	0x00028890
        /*1208*/ 	.short	0x010a
        /*120a*/ 	.byte	0x3f
	.zero		1


	//   ....[73]....
        /*120c*/ 	.word	0x000206d0
        /*1210*/ 	.word	0x0000006e
        /*1214*/ 	.word	0x00028890
        /*1218*/ 	.short	0x010a
        /*121a*/ 	.byte	0x3f
	.zero		1


	//   ....[74]....
        /*121c*/ 	.word	0x00020720
        /*1220*/ 	.word	0x0000006e
        /*1224*/ 	.word	0x00028890
        /*1228*/ 	.short	0x010a
        /*122a*/ 	.byte	0x3f
	.zero		1


	//   ....[75]....
        /*122c*/ 	.word	0x00020770
        /*1230*/ 	.word	0x0000006e
        /*1234*/ 	.word	0x000288b0
        /*1238*/ 	.short	0x010a
        /*123a*/ 	.byte	0x3f
	.zero		1


	//   ....[76]....
        /*123c*/ 	.word	0x00020f70
        /*1240*/ 	.word	0x00000002
        /*1244*/ 	.word	0x00028800
        /*1248*/ 	.short	0x010a
        /*124a*/ 	.byte	0x3f
	.zero		1


	//   ....[77]....
        /*124c*/ 	.word	0x00021ad0
        /*1250*/ 	.word	0x00000002
        /*1254*/ 	.word	0x00028800
        /*1258*/ 	.short	0x010a
        /*125a*/ 	.byte	0x3f
	.zero		1


	//   ....[78]....
        /*125c*/ 	.word	0x00021b20
        /*1260*/ 	.word	0x00000000
        /*1264*/ 	.word	0x00028830
        /*1268*/ 	.short	0x010a
        /*126a*/ 	.byte	0x3f
	.zero		1


	//   ....[79]....
        /*126c*/ 	.word	0x00021b70
        /*1270*/ 	.word	0x00000006
        /*1274*/ 	.word	0x00028830
        /*1278*/ 	.short	0x010a
        /*127a*/ 	.byte	0x3f
	.zero		1


	//   ....[80]....
        /*127c*/ 	.word	0x00021bc0
        /*1280*/ 	.word	0x00000007
        /*1284*/ 	.word	0x00028850
        /*1288*/ 	.short	0x010a
        /*128a*/ 	.byte	0x3f
	.zero		1


	//   ....[81]....
        /*128c*/ 	.word	0x00021c10
        /*1290*/ 	.word	0x00000006
        /*1294*/ 	.word	0x00028830
        /*1298*/ 	.short	0x010a
        /*129a*/ 	.byte	0x3f
	.zero		1


	//   ....[82]....
        /*129c*/ 	.word	0x00021c60
        /*12a0*/ 	.word	0x00000007
        /*12a4*/ 	.word	0x00028850
        /*12a8*/ 	.short	0x010a
        /*12aa*/ 	.byte	0x3f
	.zero		1


	//   ....[83]....
        /*12ac*/ 	.word	0x00021cb0
        /*12b0*/ 	.word	0x0000000b
        /*12b4*/ 	.word	0x00028850
        /*12b8*/ 	.short	0x010a
        /*12ba*/ 	.byte	0x3f
	.zero		1


	//   ....[84]....
        /*12bc*/ 	.word	0x000222a0
        /*12c0*/ 	.word	0x00000003
        /*12c4*/ 	.word	0x00028820
        /*12c8*/ 	.short	0x010a
        /*12ca*/ 	.byte	0x3f
	.zero		1


	//   ....[85]....
        /*12cc*/ 	.word	0x000222f0
        /*12d0*/ 	.word	0x00000004
        /*12d4*/ 	.word	0x000288a0
        /*12d8*/ 	.short	0x010a
        /*12da*/ 	.byte	0x3f
	.zero		1


	//   ....[86]....
        /*12dc*/ 	.word	0x00022340
        /*12e0*/ 	.word	0x00000004
        /*12e4*/ 	.word	0x000288c0
        /*12e8*/ 	.short	0x010a
        /*12ea*/ 	.byte	0x3f
	.zero		1


	//   ....[87]....
        /*12ec*/ 	.word	0x00022390
        /*12f0*/ 	.word	0x00000006
        /*12f4*/ 	.word	0x000288a0
        /*12f8*/ 	.short	0x010a
        /*12fa*/ 	.byte	0x3f
	.zero		1


	//   ....[88]....
        /*12fc*/ 	.word	0x000223e0
        /*1300*/ 	.word	0x00000006
        /*1304*/ 	.word	0x000288c0
        /*1308*/ 	.short	0x010a
        /*130a*/ 	.byte	0x3f
	.zero		1


	//   ....[89]....
        /*130c*/ 	.word	0x00022580
        /*1310*/ 	.word	0x00000000
        /*1314*/ 	.word	0x00028840
        /*1318*/ 	.short	0x010a
        /*131a*/ 	.byte	0x3f
	.zero		1


	//   ....[90]....
        /*131c*/ 	.word	0x00023150
        /*1320*/ 	.word	0x00000002
        /*1324*/ 	.word	0x00028820
        /*1328*/ 	.short	0x010a
        /*132a*/ 	.byte	0x3f
	.zero		1


	//   ....[91]....
        /*132c*/ 	.word	0x000231a0
        /*1330*/ 	.word	0x00000003
        /*1334*/ 	.word	0x00028840
        /*1338*/ 	.short	0x010a
        /*133a*/ 	.byte	0x3f
	.zero		1


	//   ....[92]....
        /*133c*/ 	.word	0x000231f0
        /*1340*/ 	.word	0x00000000
        /*1344*/ 	.word	0x00028860
        /*1348*/ 	.short	0x010a
        /*134a*/ 	.byte	0x3f
	.zero		1


	//   ....[93]....
        /*134c*/ 	.word	0x00023240
        /*1350*/ 	.word	0x00000003
        /*1354*/ 	.word	0x00028840
        /*1358*/ 	.short	0x010a
        /*135a*/ 	.byte	0x3f
	.zero		1


	//   ....[94]....
        /*135c*/ 	.word	0x00023290
        /*1360*/ 	.word	0x00000002
        /*1364*/ 	.word	0x00028860
        /*1368*/ 	.short	0x010a
        /*136a*/ 	.byte	0x3f
	.zero		1


	//   ....[95]....
        /*136c*/ 	.word	0x000232e0
        /*1370*/ 	.word	0x00000003
        /*1374*/ 	.word	0x00028840
        /*1378*/ 	.short	0x010a
        /*137a*/ 	.byte	0x3f
	.zero		1


	//   ....[96]....
        /*137c*/ 	.word	0x00023330
        /*1380*/ 	.word	0x00000002
        /*1384*/ 	.word	0x00028860
        /*1388*/ 	.short	0x010a
        /*138a*/ 	.byte	0x3f
	.zero		1


	//   ....[97]....
        /*138c*/ 	.word	0x00023380
        /*1390*/ 	.word	0x00000000
        /*1394*/ 	.word	0x00028860
        /*1398*/ 	.short	0x010a
        /*139a*/ 	.byte	0x3f
	.zero		1


	//   ....[98]....
        /*139c*/ 	.word	0x00023e00
        /*13a0*/ 	.word	0x00000000
        /*13a4*/ 	.word	0x00028820
        /*13a8*/ 	.short	0x010a
        /*13aa*/ 	.byte	0x3f
	.zero		1


	//   ....[99]....
        /*13ac*/ 	.word	0x00023fa0
        /*13b0*/ 	.word	0x00000006
        /*13b4*/ 	.word	0x00000000
        /*13b8*/ 	.short	0x010a
        /*13ba*/ 	.byte	0x3f
	.zero		1


	//   ....[100]....
        /*13bc*/ 	.word	0x00023ff0
        /*13c0*/ 	.word	0x00000007
        /*13c4*/ 	.word	0x00000000
        /*13c8*/ 	.short	0x010a
        /*13ca*/ 	.byte	0x3f
	.zero		1


	//   ....[101]....
        /*13cc*/ 	.word	0x00024040
        /*13d0*/ 	.word	0x00000004
        /*13d4*/ 	.word	0x00000000
        /*13d8*/ 	.short	0x010a
        /*13da*/ 	.byte	0x3f
	.zero		1


	//----- nvinfo : EIATTR_NUM_MBARRIERS
	.align		4
.L_1209:
        /*13dc*/ 	.byte	0x03, 0x38
        /*13de*/ 	.short	0x0016


	//----- nvinfo : EIATTR_EXIT_INSTR_OFFSETS
	.align		4
        /*13e0*/ 	.byte	0x04, 0x1c
        /*13e2*/ 	.short	(.L_1211 - .L_1210)


	//   ....[0]....
.L_1210:
        /*13e4*/ 	.word	0x00020670


	//----- nvinfo : EIATTR_MAX_THREADS
	.align		4
.L_1211:
        /*13e8*/ 	.byte	0x04, 0x05
        /*13ea*/ 	.short	(.L_1213 - .L_1212)
.L_1212:
        /*13ec*/ 	.word	0x00000180
        /*13f0*/ 	.word	0x00000001
        /*13f4*/ 	.word	0x00000001


	//----- nvinfo : EIATTR_CRS_STACK_SIZE
	.align		4
.L_1213:
        /*13f8*/ 	.byte	0x04, 0x1e
        /*13fa*/ 	.short	(.L_1215 - .L_1214)
.L_1214:
        /*13fc*/ 	.word	0x00000000


	//----- nvinfo : EIATTR_CBANK_PARAM_SIZE
	.align		4
.L_1215:
        /*1400*/ 	.byte	0x03, 0x19
        /*1402*/ 	.short	0x0af0


	//----- nvinfo : EIATTR_PARAM_CBANK
	.align		4
        /*1404*/ 	.byte	0x04, 0x0a
        /*1406*/ 	.short	(.L_1217 - .L_1216)
	.align		4
.L_1216:
        /*1408*/ 	.word	index@(.nv.constant0._ZN7cutlass13device_kernelIN5flash11enable_sm90INS1_16FlashAttnFwdSm90INS1_25CollectiveMainloopFwdSm90ILi2EN4cute5tupleIJNS5_1CILi1EEES8_S8_EEENS6_IJNS7_ILi128EEESA_SA_EEELi128ENS_6half_tEfNS_4arch4Sm90ELb1ELb0ELb1ELb1ELb0ELb1ELb0ELb1ELb1ELb1ELb0ELb0EEENS1_21CollectiveEpilogueFwdISB_S9_SC_SE_Li256ELb1ELb1ELb0ELb0EEENS1_36VarlenDynamicPersistentTileSchedulerILi128ELi128ELi256ELi128ELb0ELb1ELb1ELb1ELb1ELb1EEEEEEEEEvNT_6ParamsE)
        /*140c*/ 	.short	0x0210
        /*140e*/ 	.short	0x0af0


	//----- nvinfo : EIATTR_SW_WAR
	.align		4
.L_1217:
        /*1410*/ 	.byte	0x04, 0x36
        /*1412*/ 	.short	(.L_1219 - .L_1218)
.L_1218:
        /*1414*/ 	.word	0x00000008
.L_1219:


//--------------------- .nv.info._ZN7cutlass13device_kernelIN5flash11enable_sm90INS1_16FlashAttnFwdSm90INS1_25CollectiveMainloopFwdSm90ILi2EN4cute5tupleIJNS5_1CILi1EEES8_S8_EEENS6_IJNS7_ILi192EEENS7_ILi144EEENS7_ILi96EEEEEELi96ENS_6half_tEfNS_4arch4Sm90ELb0ELb0ELb1ELb0ELb0ELb0ELb0ELb0ELb1ELb1ELb0ELb0EEENS1_21CollectiveEpilogueFwdINS6_IJSA_SC_SB_EEES9_SE_SG_Li384ELb0ELb1ELb0ELb0EEENS1_29StaticPersistentTileSchedulerILb0EEEEEEEEEvNT_6ParamsE --------------------------
	.section	.nv.info._ZN7cutlass13device_kernelIN5flash11enable_sm90INS1_16FlashAttnFwdSm90INS1_25CollectiveMainloopFwdSm90ILi2EN4cute5tupleIJNS5_1CILi1EEES8_S8_EEENS6_IJNS7_ILi192EEENS7_ILi144EEENS7_ILi96EEEEEELi96ENS_6half_tEfNS_4arch4Sm90ELb0ELb0ELb1ELb0ELb0ELb0ELb0ELb0ELb1ELb1ELb0ELb0EEENS1_21CollectiveEpilogueFwdINS6_IJSA_SC_SB_EEES9_SE_SG_Li384ELb0ELb1ELb0ELb0EEENS1_29StaticPersistentTileSchedulerILb0EEEEEEEEEvNT_6ParamsE,"",@"SHT_CUDA_INFO"
	.sectionflags	@""
	.align	4


	//----- nvinfo : EIATTR_CUDA_API_VERSION
	.align		4
        /*0000*/ 	.byte	0x04, 0x37
        /*0002*/ 	.short	(.L_1221 - .L_1220)
.L_1220:
        /*0004*/ 	.word	0x00000082


	//----- nvinfo : EIATTR_KPARAM_INFO
	.align		4
.L_1221:
        /*0008*/ 	.byte	0x04, 0x17
        /*000a*/ 	.short	(.L_1223 - .L_1222)
.L_1222:
        /*000c*/ 	.word	0x00000000
        /*0010*/ 	.short	0x0000
        /*0012*/ 	.short	0x0070
        /*0014*/ 	.byte	0x00, 0xf0, 0x01, 0x28


	//----- nvinfo : EIATTR_SPARSE_MMA_MASK
	.align		4
.L_1223:
        /*0018*/ 	.byte	0x03, 0x50
        /*001a*/ 	.short	0x0000


	//----- nvinfo : EIATTR_MAXREG_COUNT
	.align		4
        /*001c*/ 	.byte	0x03, 0x1b
        /*001e*/ 	.short	0x0080


	//----- nvinfo : EIATTR_NUM_BARRIERS
	.align		4
        /*0020*/ 	.byte	0x02, 0x4c
        /*0022*/ 	.byte	0x10
	.zero		1


	//----- nvinfo : EIATTR_EXTERNS
	.align		4
        /*0024*/ 	.byte	0x04, 0x0f
        /*0026*/ 	.short	(.L_1225 - .L_1224)


	//   ....[0]....
	.align		4
.L_1224:
        /*0028*/ 	.word	index@(__assertfail)


	//----- nvinfo : EIATTR_ANNOTATIONS
	.align		4
.L_1225:
        /*002c*/ 	.byte	0x04, 0x55
        /*002e*/ 	.short	(.L_1227 - .L_1226)


	//   ....[0]....
.L_1226:
        /* <DEDUP_REMOVED lines=14> */


	//----- nvinfo : EIATTR_MERCURY_ISA_VERSION
	.align		4
.L_1227:
        /*00f8*/ 	.byte	0x03, 0x5f
        /*00fa*/ 	.short	0x0101


	//----- nvinfo : EIATTR_INT_WARP_WIDE_INSTR_OFFSETS
	.align		4
        /*00fc*/ 	.byte	0x04, 0x31
        /*00fe*/ 	.short	(.L_1229 - .L_1228)


	//   ....[0]....
.L_1228:
        /*0100*/ 	.word	0x00000120


	//   ....[1]....
        /*0104*/ 	.word	0x000001c0


	//   ....[2]....
        /*0108*/ 	.word	0x00000230


	//----- nvinfo : EIATTR_COOP_GROUP_MASK_REGIDS
	.align		4
.L_1229:
        /*010c*/ 	.byte	0x04, 0x29
        /*010e*/ 	.short	(.L_1231 - .L_1230)


	//   ....[0]....
.L_1230:
        /*0110*/ 	.word	0xffffffff


	//   ....[1]....
        /*0114*/ 	.word	0xffffffff


	//   ....[2]....
        /*0118*/ 	.word	0xffffffff


	//   ....[3]....
        /*011c*/ 	.word	0xffffffff


	//   ....[4]....
        /*0120*/ 	.word	0xffffffff


	//   ....[5]....
        /*0124*/ 	.word	0xffffffff


	//   ....[6]....
        /*0128*/ 	.word	0xffffffff


	//   ....[7]....
        /*012c*/ 	.word	0xffffffff


	//   ....[8]....
        /*0130*/ 	.word	0xffffffff


	//   ....[9]....
        /*0134*/ 	.word	0xffffffff


	//   ....[10]....
        /*0138*/ 	.word	0xffffffff


	//   ....[11]....
        /*013c*/ 	.word	0xffffffff


	//   ....[12]....
        /*0140*/ 	.word	0xffffffff


	//   ....[13]....
        /*0144*/ 	.word	0xffffffff


	//   ....[14]....
        /*0148*/ 	.word	0xffffffff


	//   ....[15]....
        /*014c*/ 	.word	0xffffffff


	//   ....[16]....
        /*0150*/ 	.word	0xffffffff


	//   ....[17]....
        /*0154*/ 	.word	0xffffffff


	//   ....[18]....
        /*0158*/ 	.word	0xffffffff


	//   ....[19]....
        /*015c*/ 	.word	0xffffffff


	//   ....[20]....
        /*0160*/ 	.word	0xffffffff


	//   ....[21]....
        /*0164*/ 	.word	0xffffffff


	//   ....[22]....
        /*0168*/ 	.word	0xffffffff


	//   ....[23]....
        /*016c*/ 	.word	0xffffffff


	//   ....[24]....
        /*0170*/ 	.word	0xffffffff


	//   ....[25]....
        /*0174*/ 	.word	0xffffffff


	//   ....[26]....
        /*0178*/ 	.word	0xffffffff


	//   ....[27]....
        /*017c*/ 	.word	0xffffffff


	//   ....[28]....
        /*0180*/ 	.word	0xffffffff


	//   ....[29]....
        /*0184*/ 	.word	0xffffffff


	//   ....[30]....
        /*0188*/ 	.word	0xffffffff


	//   ....[31]....
        /*018c*/ 	.word	0xffffffff


	//   ....[32]....
        /*0190*/ 	.word	0xffffffff


	//   ....[33]....
        /*0194*/ 	.word	0xffffffff


	//   ....[34]....
        /*0198*/ 	.word	0xffffffff


	//   ....[35]....
        /*019c*/ 	.word	0xffffffff


	//   ....[36]....
        /*01a0*/ 	.word	0xffffffff


	//   ....[37]....
        /*01a4*/ 	.word	0xffffffff


	//   ....[38]....
        /*01a8*/ 	.word	0xffffffff


	//   ....[39]....
        /*01ac*/ 	.word	0xffffffff


	//   ....[40]....
        /*01b0*/ 	.word	0xffffffff


	//   ....[41]....
        /*01b4*/ 	.word	0xffffffff


	//   ....[42]....
        /*01b8*/ 	.word	0xffffffff


	//   ....[43]....
        /*01bc*/ 	.word	0xffffffff


	//   ....[44]....
        /*01c0*/ 	.word	0x0500000f


	//   ....[45]....
        /*01c4*/ 	.word	0x0500000f


	//   ....[46]....
        /*01c8*/ 	.word	0x0500000f


	//   ....[47]....
        /*01cc*/ 	.word	0x0500000f


	//   ....[48]....
        /*01d0*/ 	.word	0x0500000f


	//   ....[49]....
        /*01d4*/ 	.word	0x0500000f


	//   ....[50]....
        /*01d8*/ 	.word	0x0500000f


	//   ....[51]....
        /*01dc*/ 	.word	0x0500000f


	//   ....[52]....
        /*01e0*/ 	.word	0x0500000f


	//   ....[53]....
        /*01e4*/ 	.word	0x0500000f


	//   ....[54]....
        /*01e8*/ 	.word	0x0500000f


	//   ....[55]....
        /*01ec*/ 	.word	0x0500000f


	//   ....[56]....
        /*01f0*/ 	.word	0x0500000f


	//   ....[57]....
        /*01f4*/ 	.word	0x0500000f


	//----- nvinfo : EIATTR_COOP_GROUP_INSTR_OFFSETS
	.align		4
.L_1231:
        /*01f8*/ 	.byte	0x04, 0x28
        /*01fa*/ 	.short	(.L_1233 - .L_1232)


	//   ....[0]....
.L_1232:
        /*01fc*/ 	.word	0x00000060


	//   ....[1]....
        /*0200*/ 	.word	0x00000130


	//   ....[2]....
        /*0204*/ 	.word	0x000001e0


	//   ....[3]....
        /*0208*/ 	.word	0x000003a0


	//   ....[4]....
        /*020c*/ 	.word	0x00000500


	//   ....[5]....
        /*0210*/ 	.word	0x00000620


	//   ....[6]....
        /*0214*/ 	.word	0x00000780


	//   ....[7]....
        /*0218*/ 	.word	0x00000ee0


	//   ....[8]....
        /*021c*/ 	.word	0x00003a50


	//   ....[9]....
        /*0220*/ 	.word	0x00003a90


	//   ....[10]....
        /*0224*/ 	.word	0x00004050


	//   ....[11]....
        /*0228*/ 	.word	0x000040c0


	//   ....[12]....
        /*022c*/ 	.word	0x00005150


	//   ....[13]....
        /*0230*/ 	.word	0x00007630


	//   ....[14]....
        /*0234*/ 	.word	0x000076c0


	//   ....[15]....
        /*0238*/ 	.word	0x00007ed0


	//   ....[16]....
        /*023c*/ 	.word	0x00007f50


	//   ....[17]....
        /*0240*/ 	.word	0x00009310


	//   ....[18]....
        /*0244*/ 	.word	0x00009410


	//   ....[19]....
        /*0248*/ 	.word	0x00009470


	//   ....[20]....
        /*024c*/ 	.word	0x000095b0


	//   ....[21]....
        /*0250*/ 	.word	0x000095d0


	//   ....[22]....
        /*0254*/ 	.word	0x0000a500


	//   ....[23]....
        /*0258*/ 	.word	0x0000a530


	//   ....[24]....
        /*025c*/ 	.word	0x0000a590


	//   ....[25]....
        /*0260*/ 	.word	0x0000a5f0


	//   ....[26]....
        /*0264*/ 	.word	0x0000aa90


	//   ....[27]....
        /*0268*/ 	.word	0x0000aad0


	//   ....[28]....
        /*026c*/ 	.word	0x0000ac00


	//   ....[29]....
        /*0270*/ 	.word	0x0000ac40


	//   ....[30]....
        /*0274*/ 	.word	0x0000b630


	//   ....[31]....
        /*0278*/ 	.word	0x0000c1c0


	//   ....[32]....
        /*027c*/ 	.word	0x0000c1f0


	//   ....[33]....
        /*0280*/ 	.word	0x0000c210


	//   ....[34]....
        /*0284*/ 	.word	0x0000c2c0


	//   ....[35]....
        /*0288*/ 	.word	0x0000c2e0


	//   ....[36]....
        /*028c*/ 	.word	0x0000c380


	//   ....[37]....
        /*0290*/ 	.word	0x0000c3a0


	//   ....[38]....
        /*0294*/ 	.word	0x0000c3b0


	//   ....[39]....
        /*0298*/ 	.word	0x0000c440


	//   ....[40]....
        /*029c*/ 	.word	0x0000c490


	//   ....[41]....
        /*02a0*/ 	.word	0x0000c4a0


	//   ....[42]....
        /*02a4*/ 	.word	0x0000c4d0


	//   ....[43]....
        /*02a8*/ 	.word	0x0000ef50


	//   ....[44]....
        /*02ac*/ 	.word	0x0000f430


	//   ....[45]....
        /*02b0*/ 	.word	0x0000f5a0


	//   ....[46]....
        /*02b4*/ 	.word	0x0000f5f0


	//   ....[47]....
        /*02b8*/ 	.word	0x0000f690


	//   ....[48]....
        /*02bc*/ 	.word	0x0000f7a0


	//   ....[49]....
        /*02c0*/ 	.word	0x0000f800


	//   ....[50]....
        /*02c4*/ 	.word	0x0000f920


	//   ....[51]....
        /*02c8*/ 	.word	0x0000f980


	//   ....[52]....
        /*02cc*/ 	.word	0x0000fa30


	//   ....[53]....
        /*02d0*/ 	.word	0x0000fb00


	//   ....[54]....
        /*02d4*/ 	.word	0x0000fbd0


	//   ....[55]....
        /*02d8*/ 	.word	0x0000fc50


	//   ....[56]....
        /*02dc*/ 	.word	0x0000fd40


	//   ....[57]....
        /*02e0*/ 	.word	0x000100d0


	//----- nvinfo : EIATTR_REG_RECONFIG
	.align		4
.L_1233:
        /*02e4*/ 	.byte	0x01, 0x54
	.zero		2


	//----- nvinfo : EIATTR_SYSCALL_OFFSETS
	.align		4
        /*02e8*/ 	.byte	0x04, 0x46
        /*02ea*/ 	.short	(.L_1235 - .L_1234)


	//   ....[0]....
.L_1234:
        /*02ec*/ 	.word	0x00001260


	//   ....[1]....
        /*02f0*/ 	.word	0x0000b2c0


	//   ....[2]....
        /*02f4*/ 	.word	0x0000b400


	//   ....[3]....
        /*02f8*/ 	.word	0x0000b4f0


	//   ....[4]....
        /*02fc*/ 	.word	0x0000bcb0


	//----- nvinfo : EIATTR_MBARRIER_INSTR_OFFSETS
	.align		4
.L_1235:
        /*0300*/ 	.byte	0x04, 0x39
        /*0302*/ 	.short	(.L_1237 - .L_1236)


	//   ....[0]....
.L_1236:
        /*0304*/ 	.word	0x00000250
        /*0308*/ 	.word	0x000000ff
        /*030c*/ 	.word	0x00031c00
        /*0310*/ 	.short	0x0100
        /*0312*/ 	.byte	0x08
	.zero		1


	//   ....[1]....
        /*0314*/ 	.word	0x00000260
        /*0318*/ 	.word	0x000000ff
        /*031c*/ 	.word	0x00031c20
        /*0320*/ 	.short	0x0100
        /*0322*/ 	.byte	0x08
	.zero		1


	//   ....[2]....
        /*0324*/ 	.word	0x00000350
        /*0328*/ 	.word	0x000000ff
        /*032c*/ 	.word	0x00031c30
        /*0330*/ 	.short	0x0100
        /*0332*/ 	.byte	0x08
	.zero		1


	//   ....[3]....
        /*0334*/ 	.word	0x00000360
        /*0338*/ 	.word	0x000000ff
        /*033c*/ 	.word	0x00031c40
        /*0340*/ 	.short	0x0100
        /*0342*/ 	.byte	0x08
	.zero		1


	//   ....[4]....
        /*0344*/ 	.word	0x00000370
        /*0348*/ 	.word	0x000000ff
        /*034c*/ 	.word	0x00031c38
        /*0350*/ 	.short	0x0100
        /*0352*/ 	.byte	0x08
	.zero		1


	//   ....[5]....
        /*0354*/ 	.word	0x00000380
        /*0358*/ 	.word	0x000000ff
        /*035c*/ 	.word	0x00031c48
        /*0360*/ 	.short	0x0100
        /*0362*/ 	.byte	0x08
	.zero		1


	//   ....[6]....
        /*0364*/ 	.word	0x000004b0
        /*0368*/ 	.word	0x000000ff
        /*036c*/ 	.word	0x00031c50
        /*0370*/ 	.short	0x0100
        /*0372*/ 	.byte	0x08
	.zero		1


	//   ....[7]....
        /*0374*/ 	.word	0x000004c0
        /*0378*/ 	.word	0x000000ff
        /*037c*/ 	.word	0x00031c60
        /*0380*/ 	.short	0x0100
        /*0382*/ 	.byte	0x08
	.zero		1


	//   ....[8]....
        /*0384*/ 	.word	0x000004d0
        /*0388*/ 	.word	0x000000ff
        /*038c*/ 	.word	0x00031c58
        /*0390*/ 	.short	0x0100
        /*0392*/ 	.byte	0x08
	.zero		1


	//   ....[9]....
        /*0394*/ 	.word	0x000004e0
        /*0398*/ 	.word	0x000000ff
        /*039c*/ 	.word	0x00031c68
        /*03a0*/ 	.short	0x0100
        /*03a2*/ 	.byte	0x08
	.zero		1


	//   ....[10]....
        /*03a4*/ 	.word	0x000005d0
        /*03a8*/ 	.word	0x000000ff
        /*03ac*/ 	.word	0x00031c70
        /*03b0*/ 	.short	0x0100
        /*03b2*/ 	.byte	0x06
	.zero		1


	//   ....[11]....
        /*03b4*/ 	.word	0x000005e0
        /*03b8*/ 	.word	0x000000ff
        /*03bc*/ 	.word	0x00031c80
        /*03c0*/ 	.short	0x0100
        /*03c2*/ 	.byte	0x06
	.zero		1


	//   ....[12]....
        /*03c4*/ 	.word	0x000005f0
        /*03c8*/ 	.word	0x000000ff
        /*03cc*/ 	.word	0x00031c78
        /*03d0*/ 	.short	0x0100
        /*03d2*/ 	.byte	0x06
	.zero		1


	//   ....[13]....
        /*03d4*/ 	.word	0x00000600
        /*03d8*/ 	.word	0x000000ff
        /*03dc*/ 	.word	0x00031c88
        /*03e0*/ 	.short	0x0100
        /*03e2*/ 	.byte	0x06
	.zero		1


	//   ....[14]....
        /*03e4*/ 	.word	0x00000730
        /*03e8*/ 	.word	0x000000ff
        /*03ec*/ 	.word	0x00031c90
        /*03f0*/ 	.short	0x0100
        /*03f2*/ 	.byte	0x08
	.zero		1


	//   ....[15]....
        /*03f4*/ 	.word	0x00000740
        /*03f8*/ 	.word	0x000000ff
        /*03fc*/ 	.word	0x00031ca0
        /*0400*/ 	.short	0x0100
        /*0402*/ 	.byte	0x08
	.zero		1


	//   ....[16]....
        /*0404*/ 	.word	0x00000750
        /*0408*/ 	.word	0x000000ff
        /*040c*/ 	.word	0x00031c98
        /*0410*/ 	.short	0x0100
        /*0412*/ 	.byte	0x08
	.zero		1


	//   ....[17]....
        /*0414*/ 	.word	0x00000760
        /*0418*/ 	.word	0x000000ff
        /*041c*/ 	.word	0x00031ca8
        /*0420*/ 	.short	0x0100
        /*0422*/ 	.byte	0x08
	.zero		1


	//   ....[18]....
        /*0424*/ 	.word	0x00000890
        /*0428*/ 	.word	0x000000ff
        /*042c*/ 	.word	0x00031cb0
        /*0430*/ 	.short	0x0100
        /*0432*/ 	.byte	0x08
	.zero		1


	//   ....[19]....
        /*0434*/ 	.word	0x000008a0
        /*0438*/ 	.word	0x000000ff
        /*043c*/ 	.word	0x00031cc0
        /*0440*/ 	.short	0x0100
        /*0442*/ 	.byte	0x08
	.zero		1


	//   ....[20]....
        /*0444*/ 	.word	0x000008b0
        /*0448*/ 	.word	0x000000ff
        /*044c*/ 	.word	0x00031cb8
        /*0450*/ 	.short	0x0100
        /*0452*/ 	.byte	0x08
	.zero		1


	//   ....[21]....
        /*0454*/ 	.word	0x000008c0
        /*0458*/ 	.word	0x000000ff
        /*045c*/ 	.word	0x00031cc8
        /*0460*/ 	.short	0x0100
        /*0462*/ 	.byte	0x08
	.zero		1


	//   ....[22]....
        /*0464*/ 	.word	0x000012a0
        /*0468*/ 	.word	0x000000ff
        /*046c*/ 	.word	0x00031c00
        /*0470*/ 	.short	0x010a
        /*0472*/ 	.byte	0x25
	.zero		1


	//   ....[23]....
        /*0474*/ 	.word	0x00001310
        /*0478*/ 	.word	0x00000000
        /*047c*/ 	.word	0x00031c30
        /*0480*/ 	.short	0x010a
        /*0482*/ 	.byte	0x3f
	.zero		1


	//   ....[24]....
        /*0484*/ 	.word	0x00001380
        /*0488*/ 	.word	0x00000000
        /*048c*/ 	.word	0x00031c30
        /*0490*/ 	.short	0x010a
        /*0492*/ 	.byte	0x3f
	.zero		1


	//   ....[25]....
        /*0494*/ 	.word	0x00004300
        /*0498*/ 	.word	0x00000004
        /*049c*/ 	.word	0x00000000
        /*04a0*/ 	.short	0x0101
        /*04a2*/ 	.byte	0x3f
	.zero		1


	//   ....[26]....
        /*04a4*/ 	.word	0x00005400
        /*04a8*/ 	.word	0x000000ff
        /*04ac*/ 	.word	0x00031c30
        /*04b0*/ 	.short	0x010a
        /*04b2*/ 	.byte	0x04
	.zero		1


	//   ....[27]....
        /*04b4*/ 	.word	0x00005440
        /*04b8*/ 	.word	0x000000ff
        /*04bc*/ 	.word	0x00031c30
        /*04c0*/ 	.short	0x010a
        /*04c2*/ 	.byte	0x04
	.zero		1


	//   ....[28]....
        /*04c4*/ 	.word	0x00006ac0
        /*04c8*/ 	.word	0x000000ff
        /*04cc*/ 	.word	0x00031c50
        /*04d0*/ 	.short	0x010a
        /*04d2*/ 	.byte	0x04
	.zero		1


	//   ....[29]....
        /*04d4*/ 	.word	0x00006b00
        /*04d8*/ 	.word	0x000000ff
        /*04dc*/ 	.word	0x00031c50
        /*04e0*/ 	.short	0x010a
        /*04e2*/ 	.byte	0x04
	.zero		1


	//   ....[30]....
        /*04e4*/ 	.word	0x00008590
        /*04e8*/ 	.word	0x0000000d
        /*04ec*/ 	.word	0x00000000
        /*04f0*/ 	.short	0x0101
        /*04f2*/ 	.byte	0x3f
	.zero		1


	//   ....[31]....
        /*04f4*/ 	.word	0x00008850
        /*04f8*/ 	.word	0x00000006
        /*04fc*/ 	.word	0x00000000
        /*0500*/ 	.short	0x0101
        /*0502*/ 	.byte	0x3f
	.zero		1


	//   ....[32]....
        /*0504*/ 	.word	0x00009380
        /*0508*/ 	.word	0x000000ff
        /*050c*/ 	.word	0x00031c50
        /*0510*/ 	.short	0x010a
        /*0512*/ 	.byte	0x0c
	.zero		1


	//   ....[33]....
        /*0514*/ 	.word	0x000093c0
        /*0518*/ 	.word	0x000000ff
        /*051c*/ 	.word	0x00031c50
        /*0520*/ 	.short	0x010a
        /*0522*/ 	.byte	0x0c
	.zero		1


	//   ....[34]....
        /*0524*/ 	.word	0x0000a110
        /*0528*/ 	.word	0x00000014
        /*052c*/ 	.word	0x00000000
        /*0530*/ 	.short	0x0101
        /*0532*/ 	.byte	0x3f
	.zero		1


	//   ....[35]....
        /*0534*/ 	.word	0x0000aab0
        /*0538*/ 	.word	0x000000ff
        /*053c*/ 	.word	0x00000000
        /*0540*/ 	.short	0x0101
        /*0542*/ 	.byte	0x04
	.zero		1


	//   ....[36]....
        /*0544*/ 	.word	0x0000b850
        /*0548*/ 	.word	0x00000003
        /*054c*/ 	.word	0x00031c40
        /*0550*/ 	.short	0x010a
        /*0552*/ 	.byte	0x3f
	.zero		1


	//   ....[37]....
        /*0554*/ 	.word	0x0000c630
        /*0558*/ 	.word	0x000000ff
        /*055c*/ 	.word	0x00031c00
        /*0560*/ 	.short	0x0107
        /*0562*/ 	.byte	0x24
	.zero		1


	//   ....[38]....
        /*0564*/ 	.word	0x0000c6a0
        /*0568*/ 	.word	0x000000ff
        /*056c*/ 	.word	0x00031c00
        /*0570*/ 	.short	0x0101
        /*0572*/ 	.byte	0x24
	.zero		1


	//   ....[39]....
        /*0574*/ 	.word	0x0000c6d0
        /*0578*/ 	.word	0x000000ff
        /*057c*/ 	.word	0x00031c20
        /*0580*/ 	.short	0x010a
        /*0582*/ 	.byte	0x24
	.zero		1


	//   ....[40]....
        /*0584*/ 	.word	0x0000c9c0
        /*0588*/ 	.word	0x00000003
        /*058c*/ 	.word	0x00031c40
        /*0590*/ 	.short	0x010a
        /*0592*/ 	.byte	0x3f
	.zero		1


	//   ....[41]....
        /*0594*/ 	.word	0x0000ce40
        /*0598*/ 	.word	0x00000003
        /*059c*/ 	.word	0x00000060
        /*05a0*/ 	.short	0x010a
        /*05a2*/ 	.byte	0x3f
	.zero		1


	//   ....[42]....
        /*05a4*/ 	.word	0x0000d530
        /*05a8*/ 	.word	0x00000003
        /*05ac*/ 	.word	0x00031c40
        /*05b0*/ 	.short	0x010a
        /*05b2*/ 	.byte	0x3f
	.zero		1


	//   ....[43]....
        /*05b4*/ 	.word	0x0000d9b0
        /*05b8*/ 	.word	0x0000000d
        /*05bc*/ 	.word	0x00000060
        /*05c0*/ 	.short	0x010a
        /*05c2*/ 	.byte	0x3f
	.zero		1


	//   ....[44]....
        /*05c4*/ 	.word	0x0000dff0
        /*05c8*/ 	.word	0x00000002
        /*05cc*/ 	.word	0x00031c40
        /*05d0*/ 	.short	0x010a
        /*05d2*/ 	.byte	0x3f
	.zero		1


	//   ....[45]....
        /*05d4*/ 	.word	0x0000e480
        /*05d8*/ 	.word	0x00000007
        /*05dc*/ 	.word	0x00000060
        /*05e0*/ 	.short	0x010a
        /*05e2*/ 	.byte	0x3f
	.zero		1


	//   ....[46]....
        /*05e4*/ 	.word	0x0000e990
        /*05e8*/ 	.word	0x00000003
        /*05ec*/ 	.word	0x00031c60
        /*05f0*/ 	.short	0x010a
        /*05f2*/ 	.byte	0x3f
	.zero		1


	//   ....[47]....
        /*05f4*/ 	.word	0x0000eed0
        /*05f8*/ 	.word	0x00000009
        /*05fc*/ 	.word	0x00031c20
        /*0600*/ 	.short	0x010a
        /*0602*/ 	.byte	0x3f
	.zero		1


	//   ....[48]....
        /*0604*/ 	.word	0x0000f070
        /*0608*/ 	.word	0x00000007
        /*060c*/ 	.word	0x00000000
        /*0610*/ 	.short	0x010a
        /*0612*/ 	.byte	0x3f
	.zero		1


	//   ....[49]....
        /*0614*/ 	.word	0x0000f0e0
        /*0618*/ 	.word	0x00000003
        /*061c*/ 	.word	0x00000000
        /*0620*/ 	.short	0x010a
        /*0622*/ 	.byte	0x3f
	.zero		1


	//   ....[50]....
        /*0624*/ 	.word	0x0000f140
        /*0628*/ 	.word	0x00000005
        /*062c*/ 	.word	0x00000000
        /*0630*/ 	.short	0x010a
        /*0632*/ 	.byte	0x3f
	.zero		1


	//   ....[51]....
        /*0634*/ 	.word	0x0000f170
        /*0638*/ 	.word	0x00000003
        /*063c*/ 	.word	0x00000000
        /*0640*/ 	.short	0x010a
        /*0642*/ 	.byte	0x3f
	.zero		1


	//   ....[52]....
        /*0644*/ 	.word	0x0000f1e0
        /*0648*/ 	.word	0x00000003
        /*064c*/ 	.word	0x00031c00
        /*0650*/ 	.short	0x010a
        /*0652*/ 	.byte	0x3f
	.zero		1


	//   ....[53]....
        /*0654*/ 	.word	0x0000f230
        /*0658*/ 	.word	0x00000000
        /*065c*/ 	.word	0x00031c30
        /*0660*/ 	.short	0x010a
        /*0662*/ 	.byte	0x3f
	.zero		1


	//   ....[54]....
        /*0664*/ 	.word	0x0000f290
        /*0668*/ 	.word	0x00000009
        /*066c*/ 	.word	0x00031c30
        /*0670*/ 	.short	0x010a
        /*0672*/ 	.byte	0x3f
	.zero		1


	//   ....[55]....
        /*0674*/ 	.word	0x0000f2f0
        /*0678*/ 	.word	0x00000008
        /*067c*/ 	.word	0x00031c50
        /*0680*/ 	.short	0x010a
        /*0682*/ 	.byte	0x3f
	.zero		1


	//   ....[56]....
        /*0684*/ 	.word	0x0000f350
        /*0688*/ 	.word	0x00000005
        /*068c*/ 	.word	0x00031c50
        /*0690*/ 	.short	0x010a
        /*0692*/ 	.byte	0x3f
	.zero		1


	//   ....[57]....
        /*0694*/ 	.word	0x0000f4f0
        /*0698*/ 	.word	0x00000003
        /*069c*/ 	.word	0x00031c40
        /*06a0*/ 	.short	0x010a
        /*06a2*/ 	.byte	0x3f
	.zero		1


	//   ....[58]....
        /*06a4*/ 	.word	0x0000fd70
        /*06a8*/ 	.word	0x00000009
        /*06ac*/ 	.word	0x00031c20
        /*06b0*/ 	.short	0x010a
        /*06b2*/ 	.byte	0x3f
	.zero		1


	//   ....[59]....
        /*06b4*/ 	.word	0x0000fdc0
        /*06b8*/ 	.word	0x00000003
        /*06bc*/ 	.word	0x00031c40
        /*06c0*/ 	.short	0x010a
        /*06c2*/ 	.byte	0x3f
	.zero		1


	//   ....[60]....
        /*06c4*/ 	.word	0x0000fe10
        /*06c8*/ 	.word	0x00000003
        /*06cc*/ 	.word	0x00000060
        /*06d0*/ 	.short	0x010a
        /*06d2*/ 	.byte	0x3f
	.zero		1


	//   ....[61]....
        /*06d4*/ 	.word	0x0000fe60
        /*06d8*/ 	.word	0x00000003
        /*06dc*/ 	.word	0x00031c40
        /*06e0*/ 	.short	0x010a
        /*06e2*/ 	.byte	0x3f
	.zero		1


	//   ....[62]....
        /*06e4*/ 	.word	0x0000feb0
        /*06e8*/ 	.word	0x0000000d
        /*06ec*/ 	.word	0x00000060
        /*06f0*/ 	.short	0x010a
        /*06f2*/ 	.byte	0x3f
	.zero		1


	//   ....[63]....
        /*06f4*/ 	.word	0x0000ff00
        /*06f8*/ 	.word	0x00000002
        /*06fc*/ 	.word	0x00031c40
        /*0700*/ 	.short	0x010a
        /*0702*/ 	.byte	0x3f
	.zero		1


	//   ....[64]....
        /*0704*/ 	.word	0x0000ff50
        /*0708*/ 	.word	0x00000007
        /*070c*/ 	.word	0x00000060
        /*0710*/ 	.short	0x010a
        /*0712*/ 	.byte	0x3f
	.zero		1


	//   ....[65]....
        /*0714*/ 	.word	0x0000ffa0
        /*0718*/ 	.word	0x00000003
        /*071c*/ 	.word	0x00031c60
        /*0720*/ 	.short	0x010a
        /*0722*/ 	.byte	0x3f
	.zero		1


	//   ....[66]....
        /*0724*/ 	.word	0x0000fff0
        /*0728*/ 	.word	0x00000009
        /*072c*/ 	.word	0x00031c20
        /*0730*/ 	.short	0x010a
        /*0732*/ 	.byte	0x3f
	.zero		1


	//   ....[67]....
        /*0734*/ 	.word	0x00010190
        /*0738*/ 	.word	0x00000007
        /*073c*/ 	.word	0x00000000
        /*0740*/ 	.short	0x010a
        /*0742*/ 	.byte	0x3f
	.zero		1


	//   ....[68]....
        /*0744*/ 	.word	0x000101e0
        /*0748*/ 	.word	0x00000003
        /*074c*/ 	.word	0x00000000
        /*0750*/ 	.short	0x010a
        /*0752*/ 	.byte	0x3f
	.zero		1


	//   ....[69]....
        /*0754*/ 	.word	0x00010230
        /*0758*/ 	.word	0x00000005
        /*075c*/ 	.word	0x00000000
        /*0760*/ 	.short	0x010a
        /*0762*/ 	.byte	0x3f
	.zero		1


	//----- nvinfo : EIATTR_NUM_MBARRIERS
	.align		4
.L_1237:
        /*0764*/ 	.byte	0x03, 0x38
        /*0766*/ 	.short	0x0016


	//----- nvinfo : EIATTR_EXIT_INSTR_OFFSETS
	.align		4
        /*0768*/ 	.byte	0x04, 0x1c
        /*076a*/ 	.short	(.L_1239 - .L_1238)


	//   ....[0]....
.L_1238:
        /*076c*/ 	.word	0x00000a20


	//   ....[1]....
        /*0770*/ 	.word	0x0000ad70


	//   ....[2]....
        /*0774*/ 	.word	0x0000f1c0


	//----- nvinfo : EIATTR_MAX_THREADS
	.align		4
.L_1239:
        /*0778*/ 	.byte	0x04, 0x05
        /*077a*/ 	.short	(.L_1241 - .L_1240)
.L_1240:
        /*077c*/ 	.word	0x00000200
        /*0780*/ 	.word	0x00000001
        /*0784*/ 	.word	0x00000001


	//----- nvinfo : EIATTR_CRS_STACK_SIZE
	.align		4
.L_1241:
        /*0788*/ 	.byte	0x04, 0x1e
        /*078a*/ 	.short	(.L_1243 - .L_1242)
.L_1242:
        /*078c*/ 	.word	0x00000000


	//----- nvinfo : EIATTR_CBANK_PARAM_SIZE
	.align		4
.L_1243:
        /*0790*/ 	.byte	0x03, 0x19
        /*0792*/ 	.short	0x0a70


	//----- nvinfo : EIATTR_PARAM_CBANK
	.align		4
        /*0794*/ 	.byte	0x04, 0x0a
        /*0796*/ 	.short	(.L_1245 - .L_1244)
	.align		4
.L_1244:
        /*0798*/ 	.word	index@(.nv.constant0._ZN7cutlass13device_kernelIN5flash11enable_sm90INS1_16FlashAttnFwdSm90INS1_25CollectiveMainloopFwdSm90ILi2EN4cute5tupleIJNS5_1CILi1EEES8_S8_EEENS6_IJNS7_ILi192EEENS7_ILi144EEENS7_ILi96EEEEEELi96ENS_6half_tEfNS_4arch4Sm90ELb0ELb0ELb1ELb0ELb0ELb0ELb0ELb0ELb1ELb1ELb0ELb0EEENS1_21CollectiveEpilogueFwdINS6_IJSA_SC_SB_EEES9_SE_SG_Li384ELb0ELb1ELb0ELb0EEENS1_29StaticPersistentTileSchedulerILb0EEEEEEEEEvNT_6ParamsE)
        /*079c*/ 	.short	0x0210
        /*079e*/ 	.short	0x0a70


	//----- nvinfo : EIATTR_SW_WAR
	.align		4
.L_1245:
        /*07a0*/ 	.byte	0x04, 0x36
        /*07a2*/ 	.short	(.L_1247 - .L_1246)
.L_1246:
        /*07a4*/ 	.word	0x00000008
.L_1247:


//--------------------- .nv.info._ZN7cutlass13device_kernelIN5flash11enable_sm90INS1_16FlashAttnFwdSm90INS1_25CollectiveMainloopFwdSm90ILi2EN4cute5tupleIJNS5_1CILi1EEES8_S8_EEENS6_IJNS7_ILi192EEENS7_ILi144EEENS7_ILi96EEEEEELi96ENS_6half_tEfNS_4arch4Sm90ELb0ELb0ELb1ELb1ELb0ELb0ELb0ELb0ELb1ELb1ELb0ELb0EEENS1_21CollectiveEpilogueFwdINS6_IJSA_SC_SB_EEES9_SE_SG_Li384ELb1ELb1ELb0ELb0EEENS1_36VarlenDynamicPersistentTileSchedulerILi192ELi144ELi384ELi128ELb0ELb1ELb1ELb0ELb1ELb1EEEEEEEEEvNT_6ParamsE --------------------------
	.section	.nv.info._ZN7cutlass13device_kernelIN5flash11enable_sm90INS1_16FlashAttnFwdSm90INS1_25CollectiveMainloopFwdSm90ILi2EN4cute5tupleIJNS5_1CILi1EEES8_S8_EEENS6_IJNS7_ILi192EEENS7_ILi144EEENS7_ILi96EEEEEELi96ENS_6half_tEfNS_4arch4Sm90ELb0ELb0ELb1ELb1ELb0ELb0ELb0ELb0ELb1ELb1ELb0ELb0EEENS1_21CollectiveEpilogueFwdINS6_IJSA_SC_SB_EEES9_SE_SG_Li384ELb1ELb1ELb0ELb0EEENS1_36VarlenDynamicPersistentTileSchedulerILi192ELi144ELi384ELi128ELb0ELb1ELb1ELb0ELb1ELb1EEEEEEEEEvNT_6ParamsE,"",@"SHT_CUDA_INFO"
	.sectionflags	@""
	.align	4


	//----- nvinfo : EIATTR_CUDA_API_VERSION
	.align		4
        /*0000*/ 	.byte	0x04, 0x37
        /*0002*/ 	.short	(.L_1249 - .L_1248)
.L_1248:
        /*0004*/ 	.word	0x00000082


	//----- nvinfo : EIATTR_KPARAM_INFO
	.align		4
.L_1249:
        /*0008*/ 	.byte	0x04, 0x17
        /*000a*/ 	.short	(.L_1251 - .L_1250)
.L_1250:
        /*000c*/ 	.word	0x00000000
        /*0010*/ 	.short	0x0000
        /*0012*/ 	.short	0x0070
        /*0014*/ 	.byte	0x00, 0xf0, 0x01, 0x2a


	//----- nvinfo : EIATTR_SPARSE_MMA_MASK
	.align		4
.L_1251:
        /*0018*/ 	.byte	0x03, 0x50
        /*001a*/ 	.short	0x0000


	//----- nvinfo : EIATTR_MAXREG_COUNT
	.align		4
        /*001c*/ 	.byte	0x03, 0x1b
        /*001e*/ 	.short	0x0080


	//----- nvinfo : EIATTR_NUM_BARRIERS
	.align		4
        /*0020*/ 	.byte	0x02, 0x4c
        /*0022*/ 	.byte	0x10
	.zero		1


	//----- nvinfo : EIATTR_EXTERNS
	.align		4
        /*0024*/ 	.byte	0x04, 0x0f
        /*0026*/ 	.short	(.L_1253 - .L_1252)


	//   ....[0]....
	.align		4
.L_1252:
        /*0028*/ 	.word	index@(__assertfail)


	//----- nvinfo : EIATTR_ANNOTATIONS
	.align		4
.L_1253:
        /*002c*/ 	.byte	0x04, 0x55
        /*002e*/ 	.short	(.L_1255 - .L_1254)


	//   ....[0]....
.L_1254:
        /* <DEDUP_REMOVED lines=24> */


	//----- nvinfo : EIATTR_MERCURY_ISA_VERSION
	.align		4
.L_1255:
        /*01a0*/ 	.byte	0x03, 0x5f
        /*01a2*/ 	.short	0x0101


	//----- nvinfo : EIATTR_UNUSED_LOAD_BYTE_OFFSET
	.align		4
        /*01a4*/ 	.byte	0x04, 0x44
        /*01a6*/ 	.short	(.L_1257 - .L_1256)


	//   ....[0]....
.L_1256:
        /*01a8*/ 	.word	0x00000a40
        /*01ac*/ 	.word	0x0000fff0


	//   ....[1]....
        /*01b0*/ 	.word	0x0000a1c0
        /*01b4*/ 	.word	0x0000fff0


	//----- nvinfo : EIATTR_INT_WARP_WIDE_INSTR_OFFSETS
	.align		4
.L_1257:
        /*01b8*/ 	.byte	0x04, 0x31
        /*01ba*/ 	.short	(.L_1259 - .L_1258)


	//   ....[0]....
.L_1258:
        /*01bc*/ 	.word	0x00000120


	//   ....[1]....
        /*01c0*/ 	.word	0x000001c0


	//   ....[2]....
        /*01c4*/ 	.word	0x00000230


	//   ....[3]....
        /*01c8*/ 	.word	0x0000cc40


	//   ....[4]....
        /*01cc*/ 	.word	0x0000ccd0


	//   ....[5]....
        /*01d0*/ 	.word	0x00010770


	//   ....[6]....
        /*01d4*/ 	.word	0x00010800


	//----- nvinfo : EIATTR_COOP_GROUP_MASK_REGIDS
	.align		4
.L_1259:
        /*01d8*/ 	.byte	0x04, 0x29
        /*01da*/ 	.short	(.L_1261 - .L_1260)


	//   ....[0]....
.L_1260:
        /*01dc*/ 	.word	0xffffffff


	//   ....[1]....
        /*01e0*/ 	.word	0xffffffff


	//   ....[2]....
        /*01e4*/ 	.word	0xffffffff


	//   ....[3]....
        /*01e8*/ 	.word	0xffffffff


	//   ....[4]....
        /*01ec*/ 	.word	0xffffffff


	//   ....[5]....
        /*01f0*/ 	.word	0xffffffff


	//   ....[6]....
        /*01f4*/ 	.word	0xffffffff


	//   ....[7]....
        /*01f8*/ 	.word	0xffffffff


	//   ....[8]....
        /*01fc*/ 	.word	0xffffffff


	//   ....[9]....
        /*0200*/ 	.word	0xffffffff


	//   ....[10]....
        /*0204*/ 	.word	0xffffffff


	//   ....[11]....
        /*0208*/ 	.word	0xffffffff


	//   ....[12]....
        /*020c*/ 	.word	0xffffffff


	//   ....[13]....
        /*0210*/ 	.word	0xffffffff


	//   ....[14]....
        /*0214*/ 	.word	0xffffffff


	//   ....[15]....
        /*0218*/ 	.word	0xffffffff


	//   ....[16]....
        /*021c*/ 	.word	0xffffffff


	//   ....[17]....
        /*0220*/ 	.word	0xffffffff


	//   ....[18]....
        /*0224*/ 	.word	0xffffffff


	//   ....[19]....
        /*0228*/ 	.word	0xffffffff


	//   ....[20]....
        /*022c*/ 	.word	0xffffffff


	//   ....[21]....
        /*0230*/ 	.word	0xffffffff


	//   ....[22]....
        /*0234*/ 	.word	0xffffffff


	//   ....[23]....
        /*0238*/ 	.word	0xffffffff


	//   ....[24]....
        /*023c*/ 	.word	0xffffffff


	//   ....[25]....
        /*0240*/ 	.word	0xffffffff


	//   ....[26]....
        /*0244*/ 	.word	0xffffffff


	//   ....[27]....
        /*0248*/ 	.word	0xffffffff


	//   ....[28]....
        /*024c*/ 	.word	0xffffffff


	//   ....[29]....
        /*0250*/ 	.word	0xffffffff


	//   ....[30]....
        /*0254*/ 	.word	0xffffffff


	//   ....[31]....
        /*0258*/ 	.word	0xffffffff


	//   ....[32]....
        /*025c*/ 	.word	0xffffffff


	//   ....[33]....
        /*0260*/ 	.word	0xffffffff


	//   ....[34]....
        /*0264*/ 	.word	0xffffffff


	//   ....[35]....
        /*0268*/ 	.word	0xffffffff


	//   ....[36]....
        /*026c*/ 	.word	0xffffffff


	//   ....[37]....
        /*0270*/ 	.word	0xffffffff


	//   ....[38]....
        /*0274*/ 	.word	0xffffffff


	//   ....[39]....
        /*0278*/ 	.word	0xffffffff


	//   ....[40]....
        /*027c*/ 	.word	0xffffffff


	//   ....[41]....
        /*0280*/ 	.word	0xffffffff


	//   ....[42]....
        /*0284*/ 	.word	0xffffffff


	//   ....[43]....
        /*0288*/ 	.word	0xffffffff


	//   ....[44]....
        /*028c*/ 	.word	0xffffffff


	//   ....[45]....
        /*0290*/ 	.word	0xffffffff


	//   ....[46]....
        /*0294*/ 	.word	0xffffffff


	//   ....[47]....
        /*0298*/ 	.word	0xffffffff


	//   ....[48]....
        /*029c*/ 	.word	0xffffffff


	//   ....[49]....
        /*02a0*/ 	.word	0xffffffff


	//   ....[50]....
        /*02a4*/ 	.word	0xffffffff


	//   ....[51]....
        /*02a8*/ 	.word	0xffffffff


	//   ....[52]....
        /*02ac*/ 	.word	0xffffffff


	//   ....[53]....
        /*02b0*/ 	.word	0xffffffff


	//   ....[54]....
        /*02b4*/ 	.word	0xffffffff


	//   ....[55]....
        /*02b8*/ 	.word	0xffffffff


	//   ....[56]....
        /*02bc*/ 	.word	0xffffffff


	//   ....[57]....
        /*02c0*/ 	.word	0xffffffff


	//   ....[58]....
        /*02c4*/ 	.word	0xffffffff


	//   ....[59]....
        /*02c8*/ 	.word	0xffffffff


	//   ....[60]....
        /*02cc*/ 	.word	0xffffffff


	//   ....[61]....
        /*02d0*/ 	.word	0xffffffff


	//   ....[62]....
        /*02d4*/ 	.word	0xffffffff


	//   ....[63]....
        /*02d8*/ 	.word	0xffffffff


	//   ....[64]....
        /*02dc*/ 	.word	0xffffffff


	//   ....[65]....
        /*02e0*/ 	.word	0xffffffff


	//   ....[66]....
        /*02e4*/ 	.word	0xffffffff


	//   ....[67]....
        /*02e8*/ 	.word	0xffffffff


	//   ....[68]....
        /*02ec*/ 	.word	0xffffffff


	//   ....[69]....
        /*02f0*/ 	.word	0xffffffff


	//   ....[70]....
        /*02f4*/ 	.word	0xffffffff


	//   ....[71]....
        /*02f8*/ 	.word	0xffffffff


	//   ....[72]....
        /*02fc*/ 	.word	0xffffffff


	//   ....[73]....
        /*0300*/ 	.word	0xffffffff


	//   ....[74]....
        /*0304*/ 	.word	0xffffffff


	//   ....[75]....
        /*0308*/ 	.word	0xffffffff


	//   ....[76]....
        /*030c*/ 	.word	0xffffffff


	//   ....[77]....
        /*0310*/ 	.word	0xffffffff


	//   ....[78]....
        /*0314*/ 	.word	0xffffffff


	//   ....[79]....
        /*0318*/ 	.word	0xffffffff


	//   ....[80]....
        /*031c*/ 	.word	0xffffffff


	//   ....[81]....
        /*0320*/ 	.word	0x0500000f


	//   ....[82]....
        /*0324*/ 	.word	0x0500000f


	//   ....[83]....
        /*0328*/ 	.word	0x0500000f


	//   ....[84]....
        /*032c*/ 	.word	0x0500000f


	//   ....[85]....
        /*0330*/ 	.word	0x0500000f


	//   ....[86]....
        /*0334*/ 	.word	0x0500000f


	//   ....[87]....
        /*0338*/ 	.word	0x0500000f


	//   ....[88]....
        /*033c*/ 	.word	0x0500000f


	//   ....[89]....
        /*0340*/ 	.word	0x0500000f


	//   ....[90]....
        /*0344*/ 	.word	0x0500000f


	//   ....[91]....
        /*0348*/ 	.word	0x0500000f


	//   ....[92]....
        /*034c*/ 	.word	0x0500000f


	//   ....[93]....
        /*0350*/ 	.word	0x0500000f


	//   ....[94]....
        /*0354*/ 	.word	0x0500000f


	//   ....[95]....
        /*0358*/ 	.word	0x0500000f


	//   ....[96]....
        /*035c*/ 	.word	0x0500000f


	//   ....[97]....
        /*0360*/ 	.word	0x0500000f


	//   ....[98]....
        /*0364*/ 	.word	0x0500000f


	//   ....[99]....
        /*0368*/ 	.word	0x0500000f


	//   ....[100]....
        /*036c*/ 	.word	0x0500000f


	//   ....[101]....
        /*0370*/ 	.word	0x0500000f


	//   ....[102]....
        /*0374*/ 	.word	0x0500000f


	//   ....[103]....
        /*0378*/ 	.word	0x0500000f


	//   ....[104]....
        /*037c*/ 	.word	0x0500000f


	//   ....[105]....
        /*0380*/ 	.word	0x0500000f


	//   ....[106]....
        /*0384*/ 	.word	0x0500000f


	//   ....[107]....
        /*0388*/ 	.word	0x0500000f


	//   ....[108]....
        /*038c*/ 	.word	0x0500000f


	//   ....[109]....
        /*0390*/ 	.word	0x0500000f


	//   ....[110]....
        /*0394*/ 	.word	0x0500000f


	//   ....[111]....
        /*0398*/ 	.word	0x0500000f


	//----- nvinfo : EIATTR_COOP_GROUP_INSTR_OFFSETS
	.align		4
.L_1261:
        /*039c*/ 	.byte	0x04, 0x28
        /*039e*/ 	.short	(.L_1263 - .L_1262)


	//   ....[0]....
.L_1262:
        /*03a0*/ 	.word	0x00000060


	//   ....[1]....
        /*03a4*/ 	.word	0x00000130


	//   ....[2]....
        /*03a8*/ 	.word	0x000001e0


	//   ....[3]....
        /*03ac*/ 	.word	0x000003a0


	//   ....[4]....
        /*03b0*/ 	.word	0x00000500


	//   ....[5]....
        /*03b4*/ 	.word	0x00000620


	//   ....[6]....
        /*03b8*/ 	.word	0x00000780


	//   ....[7]....
        /*03bc*/ 	.word	0x000013a0


	//   ....[8]....
        /*03c0*/ 	.word	0x00003e60


	//   ....[9]....
        /*03c4*/ 	.word	0x00003ea0


	//   ....[10]....
        /*03c8*/ 	.word	0x00004480


	//   ....[11]....
        /*03cc*/ 	.word	0x000044e0


	//   ....[12]....
        /*03d0*/ 	.word	0x00005560


	//   ....[13]....
        /*03d4*/ 	.word	0x00007ee0


	//   ....[14]....
        /*03d8*/ 	.word	0x00007ff0


	//   ....[15]....
        /*03dc*/ 	.word	0x00008080


	//   ....[16]....
        /*03e0*/ 	.word	0x00008120


	//   ....[17]....
        /*03e4*/ 	.word	0x00009720


	//   ....[18]....
        /*03e8*/ 	.word	0x00009820


	//   ....[19]....
        /*03ec*/ 	.word	0x00009880


	//   ....[20]....
        /*03f0*/ 	.word	0x00009990


	//   ....[21]....
        /*03f4*/ 	.word	0x000099b0


	//   ....[22]....
        /*03f8*/ 	.word	0x0000aaf0


	//   ....[23]....
        /*03fc*/ 	.word	0x0000ab30


	//   ....[24]....
        /*0400*/ 	.word	0x0000ab70


	//   ....[25]....
        /*0404*/ 	.word	0x0000aba0


	//   ....[26]....
        /*0408*/ 	.word	0x0000aff0


	//   ....[27]....
        /*040c*/ 	.word	0x0000b030


	//   ....[28]....
        /*0410*/ 	.word	0x0000b130


	//   ....[29]....
        /*0414*/ 	.word	0x0000b150


	//   ....[30]....
        /*0418*/ 	.word	0x0000b9a0


	//   ....[31]....
        /*041c*/ 	.word	0x0000b9b0


	//   ....[32]....
        /*0420*/ 	.word	0x0000bab0


	//   ....[33]....
        /*0424*/ 	.word	0x0000bad0


	//   ....[34]....
        /*0428*/ 	.word	0x0000bc30


	//   ....[35]....
        /*042c*/ 	.word	0x0000be10


	//   ....[36]....
        /*0430*/ 	.word	0x0000be40


	//   ....[37]....
        /*0434*/ 	.word	0x0000be70


	//   ....[38]....
        /*0438*/ 	.word	0x0000bea0


	//   ....[39]....
        /*043c*/ 	.word	0x0000bed0


	//   ....[40]....
        /*0440*/ 	.word	0x0000bf00


	//   ....[41]....
        /*0444*/ 	.word	0x0000c070


	//   ....[42]....
        /*0448*/ 	.word	0x0000c0a0


	//   ....[43]....
        /*044c*/ 	.word	0x0000c0d0


	//   ....[44]....
        /*0450*/ 	.word	0x0000c100


	//   ....[45]....
        /*0454*/ 	.word	0x0000c130


	//   ....[46]....
        /*0458*/ 	.word	0x0000c160


	//   ....[47]....
        /*045c*/ 	.word	0x0000c1f0


	//   ....[48]....
        /*0460*/ 	.word	0x0000c220


	//   ....[49]....
        /*0464*/ 	.word	0x0000c2a0


	//   ....[50]....
        /*0468*/ 	.word	0x0000d1e0


	//   ....[51]....
        /*046c*/ 	.word	0x0000dec0


	//   ....[52]....
        /*0470*/ 	.word	0x0000dee0


	//   ....[53]....
        /*0474*/ 	.word	0x0000dfa0


	//   ....[54]....
        /*0478*/ 	.word	0x0000dfc0


	//   ....[55]....
        /*047c*/ 	.word	0x0000e060


	//   ....[56]....
        /*0480*/ 	.word	0x0000e080


	//   ....[57]....
        /*0484*/ 	.word	0x0000e090


	//   ....[58]....
        /*0488*/ 	.word	0x0000e120


	//   ....[59]....
        /*048c*/ 	.word	0x0000e170


	//   ....[60]....
        /*0490*/ 	.word	0x0000e180


	//   ....[61]....
        /*0494*/ 	.word	0x0000e1b0


	//   ....[62]....
        /*0498*/ 	.word	0x0000e260


	//   ....[63]....
        /*049c*/ 	.word	0x00010ea0


	//   ....[64]....
        /*04a0*/ 	.word	0x00010ed0


	//   ....[65]....
        /*04a4*/ 	.word	0x00010f10


	//   ....[66]....
        /*04a8*/ 	.word	0x00010f40


	//   ....[67]....
        /*04ac*/ 	.word	0x00010f70


	//   ....[68]....
        /*04b0*/ 	.word	0x00010fa0


	//   ....[69]....
        /*04b4*/ 	.word	0x00010fd0


	//   ....[70]....
        /*04b8*/ 	.word	0x00011000


	//   ....[71]....
        /*04bc*/ 	.word	0x00011180


	//   ....[72]....
        /*04c0*/ 	.word	0x000111b0


	//   ....[73]....
        /*04c4*/ 	.word	0x000111e0


	//   ....[74]....
        /*04c8*/ 	.word	0x00011210


	//   ....[75]....
        /*04cc*/ 	.word	0x00011240


	//   ....[76]....
        /*04d0*/ 	.word	0x00011270


	//   ....[77]....
        /*04d4*/ 	.word	0x00011330


	//   ....[78]....
        /*04d8*/ 	.word	0x00011350


	//   ....[79]....
        /*04dc*/ 	.word	0x000113c0


	//   ....[80]....
        /*04e0*/ 	.word	0x00011830


	//   ....[81]....
        /*04e4*/ 	.word	0x00011d10


	//   ....[82]....
        /*04e8*/ 	.word	0x00011ec0


	//   ....[83]....
        /*04ec*/ 	.word	0x00011f10


	//   ....[84]....
        /*04f0*/ 	.word	0x00011f70


	//   ....[85]....
        /*04f4*/ 	.word	0x00012080


	//   ....[86]....
        /*04f8*/ 	.word	0x000120e0


	//   ....[87]....
        /*04fc*/ 	.word	0x00012200


	//   ....[88]....
        /*0500*/ 	.word	0x00012260


	//   ....[89]....
        /*0504*/ 	.word	0x00012310


	//   ....[90]....
        /*0508*/ 	.word	0x000123e0


	//   ....[91]....
        /*050c*/ 	.word	0x000124b0


	//   ....[92]....
        /*0510*/ 	.word	0x00012530


	//   ....[93]....
        /*0514*/ 	.word	0x00012620


	//   ....[94]....
        /*0518*/ 	.word	0x00012940


	//   ....[95]....
        /*051c*/ 	.word	0x000129e0


	//   ....[96]....
        /*0520*/ 	.word	0x00012b00


	//   ....[97]....
        /*0524*/ 	.word	0x00012b70


	//   ....[98]....
        /*0528*/ 	.word	0x00012be0


	//   ....[99]....
        /*052c*/ 	.word	0x00012c50


	//   ....[100]....
        /*0530*/ 	.word	0x00012cc0


	//   ....[101]....
        /*0534*/ 	.word	0x00012d40


	//   ....[102]....
        /*0538*/ 	.word	0x00012dd0


	//   ....[103]....
        /*053c*/ 	.word	0x00012e60


	//   ....[104]....
        /*0540*/ 	.word	0x00012ed0


	//   ....[105]....
        /*0544*/ 	.word	0x00012f40


	//   ....[106]....
        /*0548*/ 	.word	0x00012fb0


	//   ....[107]....
        /*054c*/ 	.word	0x00013030


	//   ....[108]....
        /*0550*/ 	.word	0x000130a0


	//   ....[109]....
        /*0554*/ 	.word	0x00013140


	//   ....[110]....
        /*0558*/ 	.word	0x000131d0


	//   ....[111]....
        /*055c*/ 	.word	0x000132f0


	//----- nvinfo : EIATTR_REG_RECONFIG
	.align		4
.L_1263:
        /*0560*/ 	.byte	0x01, 0x54
	.zero		2


	//----- nvinfo : EIATTR_SYSCALL_OFFSETS
	.align		4
        /*0564*/ 	.byte	0x04, 0x46
        /*0566*/ 	.short	(.L_1265 - .L_1264)


	//   ....[0]....
.L_1264:
        /*0568*/ 	.word	0x00001550


	//   ....[1]....
        /*056c*/ 	.word	0x0000ce30


	//   ....[2]....
        /*0570*/ 	.word	0x0000cf80


	//   ....[3]....
        /*0574*/ 	.word	0x0000d080


	//   ....[4]....
        /*0578*/ 	.word	0x0000d940


	//----- nvinfo : EIATTR_MBARRIER_INSTR_OFFSETS
	.align		4
.L_1265:
        /*057c*/ 	.byte	0x04, 0x39
        /*057e*/ 	.short	(.L_1267 - .L_1266)


	//   ....[0]....
.L_1266:
        /*0580*/ 	.word	0x00000250
        /*0584*/ 	.word	0x000000ff
        /*0588*/ 	.word	0x00031c00
        /*058c*/ 	.short	0x0100
        /*058e*/ 	.byte	0x08
	.zero		1


	//   ....[1]....
        /*0590*/ 	.word	0x00000260
        /*0594*/ 	.word	0x000000ff
        /*0598*/ 	.word	0x00031c20
        /*059c*/ 	.short	0x0100
        /*059e*/ 	.byte	0x08
	.zero		1


	//   ....[2]....
        /*05a0*/ 	.word	0x00000350
        /*05a4*/ 	.word	0x000000ff
        /*05a8*/ 	.word	0x00031c30
        /*05ac*/ 	.short	0x0100
        /*05ae*/ 	.byte	0x08
	.zero		1


	//   ....[3]....
        /*05b0*/ 	.word	0x00000360
        /*05b4*/ 	.word	0x000000ff
        /*05b8*/ 	.word	0x00031c40
        /*05bc*/ 	.short	0x0100
        /*05be*/ 	.byte	0x08
	.zero		1


	//   ....[4]....
        /*05c0*/ 	.word	0x00000370
        /*05c4*/ 	.word	0x000000ff
        /*05c8*/ 	.word	0x00031c38
        /*05cc*/ 	.short	0x0100
        /*05ce*/ 	.byte	0x08
	.zero		1


	//   ....[5]....
        /*05d0*/ 	.word	0x00000380
        /*05d4*/ 	.word	0x000000ff
        /*05d8*/ 	.word	0x00031c48
        /*05dc*/ 	.short	0x0100
        /*05de*/ 	.byte	0x08
	.zero		1


	//   ....[6]....
        /*05e0*/ 	.word	0x000004b0
        /*05e4*/ 	.word	0x000000ff
        /*05e8*/ 	.word	0x00031c50
        /*05ec*/ 	.short	0x0100
        /*05ee*/ 	.byte	0x08
	.zero		1


	//   ....[7]....
        /*05f0*/ 	.word	0x000004c0
        /*05f4*/ 	.word	0x000000ff
        /*05f8*/ 	.word	0x00031c60
        /*05fc*/ 	.short	0x0100
        /*05fe*/ 	.byte	0x08
	.zero		1


	//   ....[8]....
        /*0600*/ 	.word	0x000004d0
        /*0604*/ 	.word	0x000000ff
        /*0608*/ 	.word	0x00031c58
        /*060c*/ 	.short	0x0100
        /*060e*/ 	.byte	0x08
	.zero		1


	//   ....[9]....
        /*0610*/ 	.word	0x000004e0
        /*0614*/ 	.word	0x000000ff
        /*0618*/ 	.word	0x00031c68
        /*061c*/ 	.short	0x0100
        /*061e*/ 	.byte	0x08
	.zero		1


	//   ....[10]....
        /*0620*/ 	.word	0x000005d0
        /*0624*/ 	.word	0x000000ff
        /*0628*/ 	.word	0x00031c70
        /*062c*/ 	.short	0x0100
        /*062e*/ 	.byte	0x06
	.zero		1


	//   ....[11]....
        /*0630*/ 	.word	0x000005e0
        /*0634*/ 	.word	0x000000ff
        /*0638*/ 	.word	0x00031c80
        /*063c*/ 	.short	0x0100
        /*063e*/ 	.byte	0x06
	.zero		1


	//   ....[12]....
        /*0640*/ 	.word	0x000005f0
        /*0644*/ 	.word	0x000000ff
        /*0648*/ 	.word	0x00031c78
        /*064c*/ 	.short	0x0100
        /*064e*/ 	.byte	0x06
	.zero		1


	//   ....[13]....
        /*0650*/ 	.word	0x00000600
        /*0654*/ 	.word	0x000000ff
        /*0658*/ 	.word	0x00031c88
        /*065c*/ 	.short	0x0100
        /*065e*/ 	.byte	0x06
	.zero		1


	//   ....[14]....
        /*0660*/ 	.word	0x00000730
        /*0664*/ 	.word	0x000000ff
        /*0668*/ 	.word	0x00031c90
        /*066c*/ 	.short	0x0100
        /*066e*/ 	.byte	0x08
	.zero		1


	//   ....[15]....
        /*0670*/ 	.word	0x00000740
        /*0674*/ 	.word	0x000000ff
        /*0678*/ 	.word	0x00031ca0
        /*067c*/ 	.short	0x0100
        /*067e*/ 	.byte	0x08
	.zero		1


	//   ....[16]....
        /*0680*/ 	.word	0x00000750
        /*0684*/ 	.word	0x000000ff
        /*0688*/ 	.word	0x00031c98
        /*068c*/ 	.short	0x0100
        /*068e*/ 	.byte	0x08
	.zero		1


	//   ....[17]....
        /*0690*/ 	.word	0x00000760
        /*0694*/ 	.word	0x000000ff
        /*0698*/ 	.word	0x00031ca8
        /*069c*/ 	.short	0x0100
        /*069e*/ 	.byte	0x08
	.zero		1


	//   ....[18]....
        /*06a0*/ 	.word	0x00000890
        /*06a4*/ 	.word	0x000000ff
        /*06a8*/ 	.word	0x00031cb0
        /*06ac*/ 	.short	0x0100
        /*06ae*/ 	.byte	0x08
	.zero		1


	//   ....[19]....
        /*06b0*/ 	.word	0x000008a0
        /*06b4*/ 	.word	0x000000ff
        /*06b8*/ 	.word	0x00031cc0
        /*06bc*/ 	.short	0x0100
        /*06be*/ 	.byte	0x08
	.zero		1


	//   ....[20]....
        /*06c0*/ 	.word	0x000008b0
        /*06c4*/ 	.word	0x000000ff
        /*06c8*/ 	.word	0x00031cb8
        /*06cc*/ 	.short	0x0100
        /*06ce*/ 	.byte	0x08
	.zero		1


	//   ....[21]....
        /*06d0*/ 	.word	0x000008c0
        /*06d4*/ 	.word	0x000000ff
        /*06d8*/ 	.word	0x00031cc8
        /*06dc*/ 	.short	0x0100
        /*06de*/ 	.byte	0x08
	.zero		1


	//   ....[22]....
        /*06e0*/ 	.word	0x000015b0
        /*06e4*/ 	.word	0x000000ff
        /*06e8*/ 	.word	0x00031c00
        /*06ec*/ 	.short	0x010a
        /*06ee*/ 	.byte	0x24
	.zero		1


	//   ....[23]....
        /*06f0*/ 	.word	0x00001620
        /*06f4*/ 	.word	0x00000000
        /*06f8*/ 	.word	0x00031c30
        /*06fc*/ 	.short	0x010a
        /*06fe*/ 	.byte	0x3f
	.zero		1


	//   ....[24]....
        /*0700*/ 	.word	0x00001690
        /*0704*/ 	.word	0x00000000
        /*0708*/ 	.word	0x00031c30
        /*070c*/ 	.short	0x010a
        /*070e*/ 	.byte	0x3f
	.zero		1


	//   ....[25]....
        /*0710*/ 	.word	0x000046b0
        /*0714*/ 	.word	0x00000004
        /*0718*/ 	.word	0x00000000
        /*071c*/ 	.short	0x0101
        /*071e*/ 	.byte	0x3f
	.zero		1


	//   ....[26]....
        /*0720*/ 	.word	0x00005810
        /*0724*/ 	.word	0x000000ff
        /*0728*/ 	.word	0x00031c30
        /*072c*/ 	.short	0x010a
        /*072e*/ 	.byte	0x06
	.zero		1


	//   ....[27]....
        /*0730*/ 	.word	0x00005850
        /*0734*/ 	.word	0x000000ff
        /*0738*/ 	.word	0x00031c30
        /*073c*/ 	.short	0x010a
        /*073e*/ 	.byte	0x06
	.zero		1


	//   ....[28]....
        /*0740*/ 	.word	0x00006ed0
        /*0744*/ 	.word	0x000000ff
        /*0748*/ 	.word	0x00031c50
        /*074c*/ 	.short	0x010a
        /*074e*/ 	.byte	0x06
	.zero		1


	//   ....[29]....
        /*0750*/ 	.word	0x00006f10
        /*0754*/ 	.word	0x000000ff
        /*0758*/ 	.word	0x00031c50
        /*075c*/ 	.short	0x010a
        /*075e*/ 	.byte	0x06
	.zero		1


	//   ....[30]....
        /*0760*/ 	.word	0x000086c0
        /*0764*/ 	.word	0x00000007
        /*0768*/ 	.word	0x00000000
        /*076c*/ 	.short	0x0101
        /*076e*/ 	.byte	0x3f
	.zero		1


	//   ....[31]....
        /*0770*/ 	.word	0x00008870
        /*0774*/ 	.word	0x00000007
        /*0778*/ 	.word	0x00000000
        /*077c*/ 	.short	0x0101
        /*077e*/ 	.byte	0x3f
	.zero		1


	//   ....[32]....
        /*0780*/ 	.word	0x00009790
        /*0784*/ 	.word	0x000000ff
        /*0788*/ 	.word	0x00031c50
        /*078c*/ 	.short	0x010a
        /*078e*/ 	.byte	0x09
	.zero		1


	//   ....[33]....
        /*0790*/ 	.word	0x000097d0
        /*0794*/ 	.word	0x000000ff
        /*0798*/ 	.word	0x00031c50
        /*079c*/ 	.short	0x010a
        /*079e*/ 	.byte	0x09
	.zero		1


	//   ....[34]....
        /*07a0*/ 	.word	0x00009e60
        /*07a4*/ 	.word	0x00000004
        /*07a8*/ 	.word	0x00000000
        /*07ac*/ 	.short	0x0101
        /*07ae*/ 	.byte	0x3f
	.zero		1


	//   ....[35]....
        /*07b0*/ 	.word	0x0000b020
        /*07b4*/ 	.word	0x000000ff
        /*07b8*/ 	.word	0x00000000
        /*07bc*/ 	.short	0x0101
        /*07be*/ 	.byte	0x04
	.zero		1


	//   ....[36]....
        /*07c0*/ 	.word	0x0000d3f0
        /*07c4*/ 	.word	0x00000000
        /*07c8*/ 	.word	0x00031c40
        /*07cc*/ 	.short	0x010a
        /*07ce*/ 	.byte	0x3f
	.zero		1


	//   ....[37]....
        /*07d0*/ 	.word	0x0000e330
        /*07d4*/ 	.word	0x00000016
        /*07d8*/ 	.word	0x00031c00
        /*07dc*/ 	.short	0x0107
        /*07de*/ 	.byte	0x3f
	.zero		1


	//   ....[38]....
        /*07e0*/ 	.word	0x0000e430
        /*07e4*/ 	.word	0x00000016
        /*07e8*/ 	.word	0x00031c00
        /*07ec*/ 	.short	0x0101
        /*07ee*/ 	.byte	0x3f
	.zero		1


	//   ....[39]....
        /*07f0*/ 	.word	0x0000e450
        /*07f4*/ 	.word	0x00000016
        /*07f8*/ 	.word	0x00031c20
        /*07fc*/ 	.short	0x010a
        /*07fe*/ 	.byte	0x3f
	.zero		1


	//   ....[40]....
        /*0800*/ 	.word	0x0000e770
        /*0804*/ 	.word	0x00000003
        /*0808*/ 	.word	0x00031c40
        /*080c*/ 	.short	0x010a
        /*080e*/ 	.byte	0x3f
	.zero		1


	//   ....[41]....
        /*0810*/ 	.word	0x0000ebf0
        /*0814*/ 	.word	0x00000003
        /*0818*/ 	.word	0x00000060
        /*081c*/ 	.short	0x010a
        /*081e*/ 	.byte	0x3f
	.zero		1


	//   ....[42]....
        /*0820*/ 	.word	0x0000f320
        /*0824*/ 	.word	0x00000003
        /*0828*/ 	.word	0x00031c40
        /*082c*/ 	.short	0x010a
        /*082e*/ 	.byte	0x3f
	.zero		1


	//   ....[43]....
        /*0830*/ 	.word	0x0000f7a0
        /*0834*/ 	.word	0x0000000c
        /*0838*/ 	.word	0x00000060
        /*083c*/ 	.short	0x010a
        /*083e*/ 	.byte	0x3f
	.zero		1


	//   ....[44]....
        /*0840*/ 	.word	0x0000fe00
        /*0844*/ 	.word	0x00000002
        /*0848*/ 	.word	0x00031c40
        /*084c*/ 	.short	0x010a
        /*084e*/ 	.byte	0x3f
	.zero		1


	//   ....[45]....
        /*0850*/ 	.word	0x00010290
        /*0854*/ 	.word	0x00000008
        /*0858*/ 	.word	0x00000060
        /*085c*/ 	.short	0x010a
        /*085e*/ 	.byte	0x3f
	.zero		1


	//   ....[46]....
        /*0860*/ 	.word	0x000108b0
        /*0864*/ 	.word	0x00000003
        /*0868*/ 	.word	0x00031c60
        /*086c*/ 	.short	0x010a
        /*086e*/ 	.byte	0x3f
	.zero		1


	//   ....[47]....
        /*0870*/ 	.word	0x000117b0
        /*0874*/ 	.word	0x00000009
        /*0878*/ 	.word	0x00031c20
        /*087c*/ 	.short	0x010a
        /*087e*/ 	.byte	0x3f
	.zero		1


	//   ....[48]....
        /*0880*/ 	.word	0x00011950
        /*0884*/ 	.word	0x00000005
        /*0888*/ 	.word	0x00000000
        /*088c*/ 	.short	0x010a
        /*088e*/ 	.byte	0x3f
	.zero		1


	//   ....[49]....
        /*0890*/ 	.word	0x000119c0
        /*0894*/ 	.word	0x00000003
        /*0898*/ 	.word	0x00000000
        /*089c*/ 	.short	0x010a
        /*089e*/ 	.byte	0x3f
	.zero		1


	//   ....[50]....
        /*08a0*/ 	.word	0x00011a20
        /*08a4*/ 	.word	0x00000017
        /*08a8*/ 	.word	0x00000000
        /*08ac*/ 	.short	0x010a
        /*08ae*/ 	.byte	0x3f
	.zero		1


	//   ....[51]....
        /*08b0*/ 	.word	0x00011a50
        /*08b4*/ 	.word	0x00000007
        /*08b8*/ 	.word	0x00000000
        /*08bc*/ 	.short	0x010a
        /*08be*/ 	.byte	0x3f
	.zero		1


	//   ....[52]....
        /*08c0*/ 	.word	0x00011ac0
        /*08c4*/ 	.word	0x00000003
        /*08c8*/ 	.word	0x00031c00
        /*08cc*/ 	.short	0x010a
        /*08ce*/ 	.byte	0x3f
	.zero		1


	//   ....[53]....
        /*08d0*/ 	.word	0x00011b10
        /*08d4*/ 	.word	0x00000000
        /*08d8*/ 	.word	0x00031c30
        /*08dc*/ 	.short	0x010a
        /*08de*/ 	.byte	0x3f
	.zero		1


	//   ....[54]....
        /*08e0*/ 	.word	0x00011b70
        /*08e4*/ 	.word	0x00000009
        /*08e8*/ 	.word	0x00031c30
        /*08ec*/ 	.short	0x010a
        /*08ee*/ 	.byte	0x3f
	.zero		1


	//   ....[55]....
        /*08f0*/ 	.word	0x00011bd0
        /*08f4*/ 	.word	0x00000008
        /*08f8*/ 	.word	0x00031c50
        /*08fc*/ 	.short	0x010a
        /*08fe*/ 	.byte	0x3f
	.zero		1


	//   ....[56]....
        /*0900*/ 	.word	0x00011c30
        /*0904*/ 	.word	0x00000005
        /*0908*/ 	.word	0x00031c50
        /*090c*/ 	.short	0x010a
        /*090e*/ 	.byte	0x3f
	.zero		1


	//   ....[57]....
        /*0910*/ 	.word	0x00011dd0
        /*0914*/ 	.word	0x00000000
        /*0918*/ 	.word	0x00031c40
        /*091c*/ 	.short	0x010a
        /*091e*/ 	.byte	0x3f
	.zero		1


	//   ....[58]....
        /*0920*/ 	.word	0x00012660
        /*0924*/ 	.word	0x00000016
        /*0928*/ 	.word	0x00031c20
        /*092c*/ 	.short	0x010a
        /*092e*/ 	.byte	0x3f
	.zero		1


	//   ....[59]....
        /*0930*/ 	.word	0x000126b0
        /*0934*/ 	.word	0x00000003
        /*0938*/ 	.word	0x00031c40
        /*093c*/ 	.short	0x010a
        /*093e*/ 	.byte	0x3f
	.zero		1


	//   ....[60]....
        /*0940*/ 	.word	0x00012700
        /*0944*/ 	.word	0x00000003
        /*0948*/ 	.word	0x00000060
        /*094c*/ 	.short	0x010a
        /*094e*/ 	.byte	0x3f
	.zero		1


	//   ....[61]....
        /*0950*/ 	.word	0x00012750
        /*0954*/ 	.word	0x00000003
        /*0958*/ 	.word	0x00031c40
        /*095c*/ 	.short	0x010a
        /*095e*/ 	.byte	0x3f
	.zero		1


	//   ....[62]....
        /*0960*/ 	.word	0x000127a0
        /*0964*/ 	.word	0x0000000c
        /*0968*/ 	.word	0x00000060
        /*096c*/ 	.short	0x010a
        /*096e*/ 	.byte	0x3f
	.zero		1


	//   ....[63]....
        /*0970*/ 	.word	0x000127f0
        /*0974*/ 	.word	0x00000002
        /*0978*/ 	.word	0x00031c40
        /*097c*/ 	.short	0x010a
        /*097e*/ 	.byte	0x3f
	.zero		1


	//   ....[64]....
        /*0980*/ 	.word	0x00012840
        /*0984*/ 	.word	0x00000008
        /*0988*/ 	.word	0x00000060
        /*098c*/ 	.short	0x010a
        /*098e*/ 	.byte	0x3f
	.zero		1


	//   ....[65]....
        /*0990*/ 	.word	0x00012890
        /*0994*/ 	.word	0x00000003
        /*0998*/ 	.word	0x00031c60
        /*099c*/ 	.short	0x010a
        /*099e*/ 	.byte	0x3f
	.zero		1


	//   ....[66]....
        /*09a0*/ 	.word	0x00013210
        /*09a4*/ 	.word	0x00000009
        /*09a8*/ 	.word	0x00031c20
        /*09ac*/ 	.short	0x010a
        /*09ae*/ 	.byte	0x3f
	.zero		1


	//   ....[67]....
        /*09b0*/ 	.word	0x000133b0
        /*09b4*/ 	.word	0x00000005
        /*09b8*/ 	.word	0x00000000
        /*09bc*/ 	.short	0x010a
        /*09be*/ 	.byte	0x3f
	.zero		1


	//   ....[68]....
        /*09c0*/ 	.word	0x00013400
        /*09c4*/ 	.word	0x00000003
        /*09c8*/ 	.word	0x00000000
        /*09cc*/ 	.short	0x010a
        /*09ce*/ 	.byte	0x3f
	.zero		1


	//   ....[69]....
        /*09d0*/ 	.word	0x00013450
        /*09d4*/ 	.word	0x00000017
        /*09d8*/ 	.word	0x00000000
        /*09dc*/ 	.short	0x010a
        /*09de*/ 	.byte	0x3f
	.zero		1


	//----- nvinfo : EIATTR_NUM_MBARRIERS
	.align		4
.L_1267:
        /*09e0*/ 	.byte	0x03, 0x38
        /*09e2*/ 	.short	0x0016


	//----- nvinfo : EIATTR_EXIT_INSTR_OFFSETS
	.align		4
        /*09e4*/ 	.byte	0x04, 0x1c
        /*09e6*/ 	.short	(.L_1269 - .L_1268)


	//   ....[0]....
.L_1268:
        /*09e8*/ 	.word	0x00000a70


	//   ....[1]....
        /*09ec*/ 	.word	0x0000bbf0


	//   ....[2]....
        /*09f0*/ 	.word	0x00011aa0


	//----- nvinfo : EIATTR_MAX_THREADS
	.align		4
.L_1269:
        /*09f4*/ 	.byte	0x04, 0x05
        /*09f6*/ 	.short	(.L_1271 - .L_1270)
.L_1270:
        /*09f8*/ 	.word	0x00000200
        /*09fc*/ 	.word	0x00000001
        /*0a00*/ 	.word	0x00000001


	//----- nvinfo : EIATTR_CRS_STACK_SIZE
	.align		4
.L_1271:
        /*0a04*/ 	.byte	0x04, 0x1e
        /*0a06*/ 	.short	(.L_1273 - .L_1272)
.L_1272:
        /*0a08*/ 	.word	0x00000000


	//----- nvinfo : EIATTR_CBANK_PARAM_SIZE
	.align		4
.L_1273:
        /*0a0c*/ 	.byte	0x03, 0x19
        /*0a0e*/ 	.short	0x0af0


	//----- nvinfo : EIATTR_PARAM_CBANK
	.align		4
        /*0a10*/ 	.byte	0x04, 0x0a
        /*0a12*/ 	.short	(.L_1275 - .L_1274)
	.align		4
.L_1274:
        /*0a14*/ 	.word	index@(.nv.constant0._ZN7cutlass13device_kernelIN5flash11enable_sm90INS1_16FlashAttnFwdSm90INS1_25CollectiveMainloopFwdSm90ILi2EN4cute5tupleIJNS5_1CILi1EEES8_S8_EEENS6_IJNS7_ILi192EEENS7_ILi144EEENS7_ILi96EEEEEELi96ENS_6half_tEfNS_4arch4Sm90ELb0ELb0ELb1ELb1ELb0ELb0ELb0ELb0ELb1ELb1ELb0ELb0EEENS1_21CollectiveEpilogueFwdINS6_IJSA_SC_SB_EEES9_SE_SG_Li384ELb1ELb1ELb0ELb0EEENS1_36VarlenDynamicPersistentTileSchedulerILi192ELi144ELi384ELi128ELb0ELb1ELb1ELb0ELb1ELb1EEEEEEEEEvNT_6ParamsE)
        /*0a18*/ 	.short	0x0210
        /*0a1a*/ 	.short	0x0af0


	//----- nvinfo : EIATTR_SW_WAR
	.align		4
.L_1275:
        /*0a1c*/ 	.byte	0x04, 0x36
        /*0a1e*/ 	.short	(.L_1277 - .L_1276)
.L_1276:
        /*0a20*/ 	.word	0x00000008
.L_1277:


//--------------------- .nv.info._ZN7cutlass13device_kernelIN5flash11enable_sm90INS1_16FlashAttnFwdSm90INS1_25CollectiveMainloopFwdSm90ILi2EN4cute5tupleIJNS5_1CILi1EEES8_S8_EEENS6_IJNS7_ILi192EEENS7_ILi144EEENS7_ILi96EEEEEELi96ENS_6half_tEfNS_4arch4Sm90ELb0ELb0ELb1ELb1ELb0ELb1ELb0ELb0ELb1ELb1ELb0ELb0EEENS1_21CollectiveEpilogueFwdINS6_IJSA_SC_SB_EEES9_SE_SG_Li384ELb1ELb1ELb0ELb0EEENS1_36VarlenDynamicPersistentTileSchedulerILi192ELi144ELi384ELi128ELb0ELb1ELb1ELb0ELb1ELb1EEEEEEEEEvNT_6ParamsE --------------------------
	.section	.nv.info._ZN7cutlass13device_kernelIN5flash11enable_sm90INS1_16FlashAttnFwdSm90INS1_25CollectiveMainloopFwdSm90ILi2EN4cute5tupleIJNS5_1CILi1EEES8_S8_EEENS6_IJNS7_ILi192EEENS7_ILi144EEENS7_ILi96EEEEEELi96ENS_6half_tEfNS_4arch4Sm90ELb0ELb0ELb1ELb1ELb0ELb1ELb0ELb0ELb1ELb1ELb0ELb0EEENS1_21CollectiveEpilogueFwdINS6_IJSA_SC_SB_EEES9_SE_SG_Li384ELb1ELb1ELb0ELb0EEENS1_36VarlenDynamicPersistentTileSchedulerILi192ELi144ELi384ELi128ELb0ELb1ELb1ELb0ELb1ELb1EEEEEEEEEvNT_6ParamsE,"",@"SHT_CUDA_INFO"
	.sectionflags	@""
	.align	4


	//----- nvinfo : EIATTR_CUDA_API_VERSION
	.align		4
        /*0000*/ 	.byte	0x04, 0x37
        /*0002*/ 	.short	(.L_1279 - .L_1278)
.L_1278:
        /*0004*/ 	.word	0x00000082


	//----- nvinfo : EIATTR_KPARAM_INFO
	.align		4
.L_1279:
        /*0008*/ 	.byte	0x04, 0x17
        /*000a*/ 	.short	(.L_1281 - .L_1280)
.L_1280:
        /*000c*/ 	.word	0x00000000
        /*0010*/ 	.short	0x0000
        /*0012*/ 	.short	0x0070
        /*0014*/ 	.byte	0x00, 0xf0, 0x01, 0x2a


	//----- nvinfo : EIATTR_SPARSE_MMA_MASK
	.align		4
.L_1281:
        /*0018*/ 	.byte	0x03, 0x50
        /*001a*/ 	.short	0x0000


	//----- nvinfo : EIATTR_MAXREG_COUNT
	.align		4
        /*001c*/ 	.byte	0x03, 0x1b
        /*001e*/ 	.short	0x0080


	//----- nvinfo : EIATTR_NUM_BARRIERS
	.align		4
        /*0020*/ 	.byte	0x02, 0x4c
        /*0022*/ 	.byte	0x10
	.zero		1


	//----- nvinfo : EIATTR_EXTERNS
	.align		4
        /*0024*/ 	.byte	0x04, 0x0f
        /*0026*/ 	.short	(.L_1283 - .L_1282)


	//   ....[0]....
	.align		4
.L_1282:
        /*0028*/ 	.word	index@(__assertfail)


	//----- nvinfo : EIATTR_ANNOTATIONS
	.align		4
.L_1283:
        /*002c*/ 	.byte	0x04, 0x55
        /*002e*/ 	.short	(.L_1285 - .L_1284)


	//   ....[0]....
.L_1284:
        /* <DEDUP_REMOVED lines=133> */


	//----- nvinfo : EIATTR_MERCURY_ISA_VERSION
	.align		4
.L_1285:
        /*0868*/ 	.byte	0x03, 0x5f
        /*086a*/ 	.short	0x0101


	//----- nvinfo : EIATTR_UNUSED_LOAD_BYTE_OFFSET
	.align		4
        /*086c*/ 	.byte	0x04, 0x44
        /*086e*/ 	.short	(.L_1287 - .L_1286)


	//   ....[0]....
.L_1286:
        /*0870*/ 	.word	0x00000ad0
        /*0874*/ 	.word	0x0000fff0


	//   ....[1]....
        /*0878*/ 	.word	0x000158f0
        /*087c*/ 	.word	0x0000fff0


	//----- nvinfo : EIATTR_INT_WARP_WIDE_INSTR_OFFSETS
	.align		4
.L_1287:
        /*0880*/ 	.byte	0x04, 0x31
        /*0882*/ 	.short	(.L_1289 - .L_1288)


	//   ....[0]....
.L_1288:
        /*0884*/ 	.word	0x00000180


	//   ....[1]....
        /*0888*/ 	.word	0x00000220


	//   ....[2]....
        /*088c*/ 	.word	0x00000290


	//   ....[3]....
        /*0890*/ 	.word	0x00019c40


	//   ....[4]....
        /*0894*/ 	.word	0x00019cd0


	//   ....[5]....
        /*0898*/ 	.word	0x0001d840


	//   ....[6]....
        /*089c*/ 	.word	0x0001d8d0


	//----- nvinfo : EIATTR_COOP_GROUP_MASK_REGIDS
	.align		4
.L_1289:
        /*08a0*/ 	.byte	0x04, 0x29
        /*08a2*/ 	.short	(.L_1291 - .L_1290)


	//   ....[0]....
.L_1290:
        /*08a4*/ 	.word	0xffffffff


	//   ....[1]....
        /*08a8*/ 	.word	0xffffffff


	//   ....[2]....
        /*08ac*/ 	.word	0xffffffff


	//   ....[3]....
        /*08b0*/ 	.word	0xffffffff


	//   ....[4]....
        /*08b4*/ 	.word	0xffffffff


	//   ....[5]....
        /*08b8*/ 	.word	0xffffffff


	//   ....[6]....
        /*08bc*/ 	.word	0xffffffff


	//   ....[7]....
        /*08c0*/ 	.word	0xffffffff


	//   ....[8]....
        /*08c4*/ 	.word	0xffffffff


	//   ....[9]....
        /*08c8*/ 	.word	0xffffffff


	//   ....[10]....
        /*08cc*/ 	.word	0xffffffff


	//   ....[11]....
        /*08d0*/ 	.word	0xffffffff


	//   ....[12]....
        /*08d4*/ 	.word	0xffffffff


	//   ....[13]....
        /*08d8*/ 	.word	0xffffffff


	//   ....[14]....
        /*08dc*/ 	.word	0xffffffff


	//   ....[15]....
        /*08e0*/ 	.word	0xffffffff


	//   ....[16]....
        /*08e4*/ 	.word	0xffffffff


	//   ....[17]....
        /*08e8*/ 	.word	0xffffffff


	//   ....[18]....
        /*08ec*/ 	.word	0xffffffff


	//   ....[19]....
        /*08f0*/ 	.word	0xffffffff


	//   ....[20]....
        /*08f4*/ 	.word	0xffffffff


	//   ....[21]....
        /*08f8*/ 	.word	0xffffffff


	//   ....[22]....
        /*08fc*/ 	.word	0xffffffff


	//   ....[23]....
        /*0900*/ 	.word	0xffffffff


	//   ....[24]....
        /*0904*/ 	.word	0xffffffff


	//   ....[25]....
        /*0908*/ 	.word	0xffffffff


	//   ....[26]....
        /*090c*/ 	.word	0xffffffff


	//   ....[27]....
        /*0910*/ 	.word	0xffffffff


	//   ....[28]....
        /*0914*/ 	.word	0xffffffff


	//   ....[29]....
        /*0918*/ 	.word	0xffffffff


	//   ....[30]....
        /*091c*/ 	.word	0xffffffff


	//   ....[31]....
        /*0920*/ 	.word	0xffffffff


	//   ....[32]....
        /*0924*/ 	.word	0xffffffff


	//   ....[33]....
        /*0928*/ 	.word	0xffffffff


	//   ....[34]....
        /*092c*/ 	.word	0xffffffff


	//   ....[35]....
        /*0930*/ 	.word	0xffffffff


	//   ....[36]....
        /*0934*/ 	.word	0xffffffff


	//   ....[37]....
        /*0938*/ 	.word	0xffffffff


	//   ....[38]....
        /*093c*/ 	.word	0xffffffff


	//   ....[39]....
        /*0940*/ 	.word	0xffffffff


	//   ....[40]....
        /*0944*/ 	.word	0xffffffff


	//   ....[41]....
        /*0948*/ 	.word	0xffffffff


	//   ....[42]....
        /*094c*/ 	.word	0xffffffff


	//   ....[43]....
        /*0950*/ 	.word	0xffffffff


	//   ....[44]....
        /*0954*/ 	.word	0xffffffff


	//   ....[45]....
        /*0958*/ 	.word	0xffffffff


	//   ....[46]....
        /*095c*/ 	.word	0xffffffff


	//   ....[47]....
        /*0960*/ 	.word	0xffffffff


	//   ....[48]....
        /*0964*/ 	.word	0xffffffff


	//   ....[49]....
        /*0968*/ 	.word	0xffffffff


	//   ....[50]....
        /*096c*/ 	.word	0xffffffff


	//   ....[51]....
        /*0970*/ 	.word	0xffffffff


	//   ....[52]....
        /*0974*/ 	.word	0xffffffff


	//   ....[53]....
        /*0978*/ 	.word	0xffffffff


	//   ....[54]....
        /*097c*/ 	.word	0xffffffff


	//   ....[55]....
        /*0980*/ 	.word	0xffffffff


	//   ....[56]....
        /*0984*/ 	.word	0xffffffff


	//   ....[57]....
        /*0988*/ 	.word	0xffffffff


	//   ....[58]....
        /*098c*/ 	.word	0xffffffff


	//   ....[59]....
        /*0990*/ 	.word	0xffffffff


	//   ....[60]....
        /*0994*/ 	.word	0xffffffff


	//   ....[61]....
        /*0998*/ 	.word	0xffffffff


	//   ....[62]....
        /*099c*/ 	.word	0xffffffff


	//   ....[63]....
        /*09a0*/ 	.word	0xffffffff


	//   ....[64]....
        /*09a4*/ 	.word	0xffffffff


	//   ....[65]....
        /*09a8*/ 	.word	0xffffffff


	//   ....[66]....
        /*09ac*/ 	.word	0xffffffff


	//   ....[67]....
        /*09b0*/ 	.word	0xffffffff


	//   ....[68]....
        /*09b4*/ 	.word	0xffffffff


	//   ....[69]....
        /*09b8*/ 	.word	0xffffffff


	//   ....[70]....
        /*09bc*/ 	.word	0xffffffff


	//   ....[71]....
        /*09c0*/ 	.word	0xffffffff


	//   ....[72]....
        /*09c4*/ 	.word	0xffffffff


	//   ....[73]....
        /*09c8*/ 	.word	0xffffffff


	//   ....[74]....
        /*09cc*/ 	.word	0xffffffff


	//   ....[75]....
        /*09d0*/ 	.word	0xffffffff


	//   ....[76]....
        /*09d4*/ 	.word	0xffffffff


	//   ....[77]....
        /*09d8*/ 	.word	0xffffffff


	//   ....[78]....
        /*09dc*/ 	.word	0xffffffff


	//   ....[79]....
        /*09e0*/ 	.word	0xffffffff


	//   ....[80]....
        /*09e4*/ 	.word	0xffffffff


	//   ....[81]....
        /*09e8*/ 	.word	0xffffffff


	//   ....[82]....
        /*09ec*/ 	.word	0xffffffff


	//   ....[83]....
        /*09f0*/ 	.word	0xffffffff


	//   ....[84]....
        /*09f4*/ 	.word	0xffffffff


	//   ....[85]....
        /*09f8*/ 	.word	0xffffffff


	//   ....[86]....
        /*09fc*/ 	.word	0xffffffff


	//   ....[87]....
        /*0a00*/ 	.word	0xffffffff


	//   ....[88]....
        /*0a04*/ 	.word	0xffffffff


	//   ....[89]....
        /*0a08*/ 	.word	0xffffffff


	//   ....[90]....
        /*0a0c*/ 	.word	0x0500000f


	//   ....[91]....
        /*0a10*/ 	.word	0x0500000f


	//   ....[92]....
        /*0a14*/ 	.word	0x0500000f


	//   ....[93]....
        /*0a18*/ 	.word	0x0500000f


	//   ....[94]....
        /*0a1c*/ 	.word	0x0500000f


	//   ....[95]....
        /*0a20*/ 	.word	0x0500000f


	//   ....[96]....
        /*0a24*/ 	.word	0x0500000f


	//   ....[97]....
        /*0a28*/ 	.word	0x0500000f


	//   ....[98]....
        /*0a2c*/ 	.word	0x0500000f


	//   ....[99]....
        /*0a30*/ 	.word	0x0500000f


	//   ....[100]....
        /*0a34*/ 	.word	0x0500000f


	//   ....[101]....
        /*0a38*/ 	.word	0x0500000f


	//   ....[102]....
        /*0a3c*/ 	.word	0x0500000f


	//   ....[103]....
        /*0a40*/ 	.word	0x0500000f


	//   ....[104]....
        /*0a44*/ 	.word	0x0500000f


	//   ....[105]....
        /*0a48*/ 	.word	0x0500000f


	//   ....[106]....
        /*0a4c*/ 	.word	0x0500000f


	//   ....[107]....
        /*0a50*/ 	.word	0x0500000f


	//   ....[108]....
        /*0a54*/ 	.word	0x0500000f


	//   ....[109]....
        /*0a58*/ 	.word	0x0500000f


	//   ....[110]....
        /*0a5c*/ 	.word	0x0500000f


	//   ....[111]....
        /*0a60*/ 	.word	0x0500000f


	//   ....[112]....
        /*0a64*/ 	.word	0x0500000f


	//   ....[113]....
        /*0a68*/ 	.word	0x0500000f


	//   ....[114]....
        /*0a6c*/ 	.word	0x0500000f


	//   ....[115]....
        /*0a70*/ 	.word	0x0500000f


	//   ....[116]....
        /*0a74*/ 	.word	0x0500000f


	//   ....[117]....
        /*0a78*/ 	.word	0x0500000f


	//   ....[118]....
        /*0a7c*/ 	.word	0x0500000f


	//   ....[119]....
        /*0a80*/ 	.word	0x0500000f


	//   ....[120]....
        /*0a84*/ 	.word	0x0500000f


	//   ....[121]....
        /*0a88*/ 	.word	0x0500000f


	//   ....[122]....
        /*0a8c*/ 	.word	0x0500000f


	//   ....[123]....
        /*0a90*/ 	.word	0x0500000f


	//   ....[124]....
        /*0a94*/ 	.word	0x0500000f


	//   ....[125]....
        /*0a98*/ 	.word	0x0500000f


	//   ....[126]....
        /*0a9c*/ 	.word	0x0500000f


	//   ....[127]....
        /*0aa0*/ 	.word	0x0500000f


	//   ....[128]....
        /*0aa4*/ 	.word	0x0500000f


	//   ....[129]....
        /*0aa8*/ 	.word	0x0500000f


	//   ....[130]....
        /*0aac*/ 	.word	0x0500000f


	//   ....[131]....
        /*0ab0*/ 	.word	0x0500000f


	//   ....[132]....
        /*0ab4*/ 	.word	0x0500000f


	//   ....[133]....
        /*0ab8*/ 	.word	0x0500000f


	//   ....[134]....
        /*0abc*/ 	.word	0x0500000f


	//----- nvinfo : EIATTR_COOP_GROUP_INSTR_OFFSETS
	.align		4
.L_1291:
        /*0ac0*/ 	.byte	0x04, 0x28
        /*0ac2*/ 	.short	(.L_1293 - .L_1292)


	//   ....[0]....
.L_1292:
        /*0ac4*/ 	.word	0x00000060


	//   ....[1]....
        /*0ac8*/ 	.word	0x00000190


	//   ....[2]....
        /*0acc*/ 	.word	0x00000240


	//   ....[3]....
        /*0ad0*/ 	.word	0x00000400


	//   ....[4]....
        /*0ad4*/ 	.word	0x00000560


	//   ....[5]....
        /*0ad8*/ 	.word	0x00000680


	//   ....[6]....
        /*0adc*/ 	.word	0x000007e0


	//   ....[7]....
        /*0ae0*/ 	.word	0x00006f90


	//   ....[8]....
        /*0ae4*/ 	.word	0x00007560


	//   ....[9]....
        /*0ae8*/ 	.word	0x00007570


	//   ....[10]....
        /*0aec*/ 	.word	0x00007580


	//   ....[11]....
        /*0af0*/ 	.word	0x00007590


	//   ....[12]....
        /*0af4*/ 	.word	0x000090c0


	//   ....[13]....
        /*0af8*/ 	.word	0x000090d0


	//   ....[14]....
        /*0afc*/ 	.word	0x000090e0


	//   ....[15]....
        /*0b00*/ 	.word	0x000090f0


	//   ....[16]....
        /*0b04*/ 	.word	0x0000ddc0


	//   ....[17]....
        /*0b08*/ 	.word	0x0000dde0


	//   ....[18]....
        /*0b0c*/ 	.word	0x0000e240


	//   ....[19]....
        /*0b10*/ 	.word	0x0000e280


	//   ....[20]....
        /*0b14*/ 	.word	0x0000f5b0


	//   ....[21]....
        /*0b18*/ 	.word	0x00012770


	//   ....[22]....
        /*0b1c*/ 	.word	0x000127d0


	//   ....[23]....
        /*0b20*/ 	.word	0x000131d0


	//   ....[24]....
        /*0b24*/ 	.word	0x000131f0


	//   ....[25]....
        /*0b28*/ 	.word	0x00014ad0


	//   ....[26]....
        /*0b2c*/ 	.word	0x00015230


	//   ....[27]....
        /*0b30*/ 	.word	0x00015260


	//   ....[28]....
        /*0b34*/ 	.word	0x000152a0


	//   ....[29]....
        /*0b38*/ 	.word	0x000152b0


	//   ....[30]....
        /*0b3c*/ 	.word	0x00016350


	//   ....[31]....
        /*0b40*/ 	.word	0x00016370


	//   ....[32]....
        /*0b44*/ 	.word	0x000163b0


	//   ....[33]....
        /*0b48*/ 	.word	0x000163d0


	//   ....[34]....
        /*0b4c*/ 	.word	0x00016820


	//   ....[35]....
        /*0b50*/ 	.word	0x00016840


	//   ....[36]....
        /*0b54*/ 	.word	0x00016940


	//   ....[37]....
        /*0b58*/ 	.word	0x00016960


	//   ....[38]....
        /*0b5c*/ 	.word	0x000171b0


	//   ....[39]....
        /*0b60*/ 	.word	0x000171c0


	//   ....[40]....
        /*0b64*/ 	.word	0x00017320


	//   ....[41]....
        /*0b68*/ 	.word	0x00017330


	//   ....[42]....
        /*0b6c*/ 	.word	0x000174d0


	//   ....[43]....
        /*0b70*/ 	.word	0x000176c0


	//   ....[44]....
        /*0b74*/ 	.word	0x000176f0


	//   ....[45]....
        /*0b78*/ 	.word	0x00017720


	//   ....[46]....
        /*0b7c*/ 	.word	0x00017750


	//   ....[47]....
        /*0b80*/ 	.word	0x00017780


	//   ....[48]....
        /*0b84*/ 	.word	0x000177b0


	//   ....[49]....
        /*0b88*/ 	.word	0x00017920


	//   ....[50]....
        /*0b8c*/ 	.word	0x00017950


	//   ....[51]....
        /*0b90*/ 	.word	0x00017980


	//   ....[52]....
        /*0b94*/ 	.word	0x000179b0


	//   ....[53]....
        /*0b98*/ 	.word	0x000179e0


	//   ....[54]....
        /*0b9c*/ 	.word	0x00017a10


	//   ....[55]....
        /*0ba0*/ 	.word	0x00017aa0


	//   ....[56]....
        /*0ba4*/ 	.word	0x00017ad0


	//   ....[57]....
        /*0ba8*/ 	.word	0x00017b50


	//   ....[58]....
        /*0bac*/ 	.word	0x000187c0


	//   ....[59]....
        /*0bb0*/ 	.word	0x0001a200


	//   ....[60]....
        /*0bb4*/ 	.word	0x0001af00


	//   ....[61]....
        /*0bb8*/ 	.word	0x0001af10


	//   ....[62]....
        /*0bbc*/ 	.word	0x0001b000


	//   ....[63]....
        /*0bc0*/ 	.word	0x0001b010


	//   ....[64]....
        /*0bc4*/ 	.word	0x0001b0c0


	//   ....[65]....
        /*0bc8*/ 	.word	0x0001b0d0


	//   ....[66]....
        /*0bcc*/ 	.word	0x0001b0e0


	//   ....[67]....
        /*0bd0*/ 	.word	0x0001b0f0


	//   ....[68]....
        /*0bd4*/ 	.word	0x0001b1c0


	//   ....[69]....
        /*0bd8*/ 	.word	0x0001b200


	//   ....[70]....
        /*0bdc*/ 	.word	0x0001b210


	//   ....[71]....
        /*0be0*/ 	.word	0x0001b230


	//   ....[72]....
        /*0be4*/ 	.word	0x0001dfc0


	//   ....[73]....
        /*0be8*/ 	.word	0x0001dfe0


	//   ....[74]....
        /*0bec*/ 	.word	0x0001e020


	//   ....[75]....
        /*0bf0*/ 	.word	0x0001e050


	//   ....[76]....
        /*0bf4*/ 	.word	0x0001e080


	//   ....[77]....
        /*0bf8*/ 	.word	0x0001e0b0


	//   ....[78]....
        /*0bfc*/ 	.word	0x0001e0e0


	//   ....[79]....
        /*0c00*/ 	.word	0x0001e110


	//   ....[80]....
        /*0c04*/ 	.word	0x0001e290


	//   ....[81]....
        /*0c08*/ 	.word	0x0001e2d0


	//   ....[82]....
        /*0c0c*/ 	.word	0x0001e300


	//   ....[83]....
        /*0c10*/ 	.word	0x0001e330


	//   ....[84]....
        /*0c14*/ 	.word	0x0001e360


	//   ....[85]....
        /*0c18*/ 	.word	0x0001e390


	//   ....[86]....
        /*0c1c*/ 	.word	0x0001e450


	//   ....[87]....
        /*0c20*/ 	.word	0x0001e470


	//   ....[88]....
        /*0c24*/ 	.word	0x0001e4e0


	//   ....[89]....
        /*0c28*/ 	.word	0x0001e940


	//   ....[90]....
        /*0c2c*/ 	.word	0x0001eda0


	//   ....[91]....
        /*0c30*/ 	.word	0x0001ee50


	//   ....[92]....
        /*0c34*/ 	.word	0x0001eee0


	//   ....[93]....
        /*0c38*/ 	.word	0x0001ef30


	//   ....[94]....
        /*0c3c*/ 	.word	0x0001ef80


	//   ....[95]....
        /*0c40*/ 	.word	0x0001f070


	//   ....[96]....
        /*0c44*/ 	.word	0x0001f100


	//   ....[97]....
        /*0c48*/ 	.word	0x0001f160


	//   ....[98]....
        /*0c4c*/ 	.word	0x0001f1c0


	//   ....[99]....
        /*0c50*/ 	.word	0x0001f3d0


	//   ....[100]....
        /*0c54*/ 	.word	0x0001f420


	//   ....[101]....
        /*0c58*/ 	.word	0x0001f4b0


	//   ....[102]....
        /*0c5c*/ 	.word	0x0001f540


	//   ....[103]....
        /*0c60*/ 	.word	0x0001f600


	//   ....[104]....
        /*0c64*/ 	.word	0x0001f8f0


	//   ....[105]....
        /*0c68*/ 	.word	0x0001faa0


	//   ....[106]....
        /*0c6c*/ 	.word	0x0001faf0


	//   ....[107]....
        /*0c70*/ 	.word	0x0001fb60


	//   ....[108]....
        /*0c74*/ 	.word	0x0001fc60


	//   ....[109]....
        /*0c78*/ 	.word	0x0001fcd0


	//   ....[110]....
        /*0c7c*/ 	.word	0x0001fdd0


	//   ....[111]....
        /*0c80*/ 	.word	0x0001fe50


	//   ....[112]....
        /*0c84*/ 	.word	0x0001fed0


	//   ....[113]....
        /*0c88*/ 	.word	0x0001ffd0


	//   ....[114]....
        /*0c8c*/ 	.word	0x000200d0


	//   ....[115]....
        /*0c90*/ 	.word	0x00020130


	//   ....[116]....
        /*0c94*/ 	.word	0x00020210


	//   ....[117]....
        /*0c98*/ 	.word	0x00020530


	//   ....[118]....
        /*0c9c*/ 	.word	0x000205e0


	//   ....[119]....
        /*0ca0*/ 	.word	0x000206e0


	//   ....[120]....
        /*0ca4*/ 	.word	0x00020760


	//   ....[121]....
        /*0ca8*/ 	.word	0x000207d0


	//   ....[122]....
        /*0cac*/ 	.word	0x00020840


	//   ....[123]....
        /*0cb0*/ 	.word	0x000208b0


	//   ....[124]....
        /*0cb4*/ 	.word	0x00020930


	//   ....[125]....
        /*0cb8*/ 	.word	0x000209c0


	//   ....[126]....
        /*0cbc*/ 	.word	0x00020a70


	//   ....[127]....
        /*0cc0*/ 	.word	0x00020ae0


	//   ....[128]....
        /*0cc4*/ 	.word	0x00020b50


	//   ....[129]....
        /*0cc8*/ 	.word	0x00020bc0


	//   ....[130]....
        /*0ccc*/ 	.word	0x00020c40


	//   ....[131]....
        /*0cd0*/ 	.word	0x00020cb0


	//   ....[132]....
        /*0cd4*/ 	.word	0x00020d50


	//   ....[133]....
        /*0cd8*/ 	.word	0x00020de0


	//   ....[134]....
        /*0cdc*/ 	.word	0x00020f00


	//----- nvinfo : EIATTR_REG_RECONFIG
	.align		4
.L_1293:
        /*0ce0*/ 	.byte	0x01, 0x54
	.zero		2


	//----- nvinfo : EIATTR_SYSCALL_OFFSETS
	.align		4
        /*0ce4*/ 	.byte	0x04, 0x46
        /*0ce6*/ 	.short	(.L_1295 - .L_1294)


	//   ....[0]....
.L_1294:
        /*0ce8*/ 	.word	0x00001c80


	//   ....[1]....
        /*0cec*/ 	.word	0x00001dd0


	//   ....[2]....
        /*0cf0*/ 	.word	0x00007160


	//   ....[3]....
        /*0cf4*/ 	.word	0x000074e0


	//   ....[4]....
        /*0cf8*/ 	.word	0x00019e30


	//   ....[5]....
        /*0cfc*/ 	.word	0x00019f80


	//   ....[6]....
        /*0d00*/ 	.word	0x0001a080


	//   ....[7]....
        /*0d04*/ 	.word	0x0001a990


	//----- nvinfo : EIATTR_MBARRIER_INSTR_OFFSETS
	.align		4
.L_1295:
        /*0d08*/ 	.byte	0x04, 0x39
        /*0d0a*/ 	.short	(.L_1297 - .L_1296)


	//   ....[0]....
.L_1296:
        /*0d0c*/ 	.word	0x000002b0
        /*0d10*/ 	.word	0x000000ff
        /*0d14*/ 	.word	0x00031c00
        /*0d18*/ 	.short	0x0100
        /*0d1a*/ 	.byte	0x08
	.zero		1


	//   ....[1]....
        /*0d1c*/ 	.word	0x000002c0
        /*0d20*/ 	.word	0x000000ff
        /*0d24*/ 	.word	0x00031c20
        /*0d28*/ 	.short	0x0100
        /*0d2a*/ 	.byte	0x08
	.zero		1


	//   ....[2]....
        /*0d2c*/ 	.word	0x000003b0
        /*0d30*/ 	.word	0x000000ff
        /*0d34*/ 	.word	0x00031c30
        /*0d38*/ 	.short	0x0100
        /*0d3a*/ 	.byte	0x08
	.zero		1


	//   ....[3]....
        /*0d3c*/ 	.word	0x000003c0
        /*0d40*/ 	.word	0x000000ff
        /*0d44*/ 	.word	0x00031c40
        /*0d48*/ 	.short	0x0100
        /*0d4a*/ 	.byte	0x08
	.zero		1


	//   ....[4]....
        /*0d4c*/ 	.word	0x000003d0
        /*0d50*/ 	.word	0x000000ff
        /*0d54*/ 	.word	0x00031c38
        /*0d58*/ 	.short	0x0100
        /*0d5a*/ 	.byte	0x08
	.zero		1


	//   ....[5]....
        /*0d5c*/ 	.word	0x000003e0
        /*0d60*/ 	.word	0x000000ff
        /*0d64*/ 	.word	0x00031c48
        /*0d68*/ 	.short	0x0100
        /*0d6a*/ 	.byte	0x08
	.zero		1


	//   ....[6]....
        /*0d6c*/ 	.word	0x00000510
        /*0d70*/ 	.word	0x000000ff
        /*0d74*/ 	.word	0x00031c50
        /*0d78*/ 	.short	0x0100
        /*0d7a*/ 	.byte	0x08
	.zero		1


	//   ....[7]....
        /*0d7c*/ 	.word	0x00000520
        /*0d80*/ 	.word	0x000000ff
        /*0d84*/ 	.word	0x00031c60
        /*0d88*/ 	.short	0x0100
        /*0d8a*/ 	.byte	0x08
	.zero		1


	//   ....[8]....
        /*0d8c*/ 	.word	0x00000530
        /*0d90*/ 	.word	0x000000ff
        /*0d94*/ 	.word	0x00031c58
        /*0d98*/ 	.short	0x0100
        /*0d9a*/ 	.byte	0x08
	.zero		1


	//   ....[9]....
        /*0d9c*/ 	.word	0x00000540
        /*0da0*/ 	.word	0x000000ff
        /*0da4*/ 	.word	0x00031c68
        /*0da8*/ 	.short	0x0100
        /*0daa*/ 	.byte	0x08
	.zero		1


	//   ....[10]....
        /*0dac*/ 	.word	0x00000630
        /*0db0*/ 	.word	0x000000ff
        /*0db4*/ 	.word	0x00031c70
        /*0db8*/ 	.short	0x0100
        /*0dba*/ 	.byte	0x06
	.zero		1


	//   ....[11]....
        /*0dbc*/ 	.word	0x00000640
        /*0dc0*/ 	.word	0x000000ff
        /*0dc4*/ 	.word	0x00031c80
        /*0dc8*/ 	.short	0x0100
        /*0dca*/ 	.byte	0x06
	.zero		1


	//   ....[12]....
        /*0dcc*/ 	.word	0x00000650
        /*0dd0*/ 	.word	0x000000ff
        /*0dd4*/ 	.word	0x00031c78
        /*0dd8*/ 	.short	0x0100
        /*0dda*/ 	.byte	0x06
	.zero		1


	//   ....[13]....
        /*0ddc*/ 	.word	0x00000660
        /*0de0*/ 	.word	0x000000ff
        /*0de4*/ 	.word	0x00031c88
        /*0de8*/ 	.short	0x0100
        /*0dea*/ 	.byte	0x06
	.zero		1


	//   ....[14]....
        /*0dec*/ 	.word	0x00000790
        /*0df0*/ 	.word	0x000000ff
        /*0df4*/ 	.word	0x00031c90
        /*0df8*/ 	.short	0x0100
        /*0dfa*/ 	.byte	0x08
	.zero		1


	//   ....[15]....
        /*0dfc*/ 	.word	0x000007a0
        /*0e00*/ 	.word	0x000000ff
        /*0e04*/ 	.word	0x00031ca0
        /*0e08*/ 	.short	0x0100
        /*0e0a*/ 	.byte	0x08
	.zero		1


	//   ....[16]....
        /*0e0c*/ 	.word	0x000007b0
        /*0e10*/ 	.word	0x000000ff
        /*0e14*/ 	.word	0x00031c98
        /*0e18*/ 	.short	0x0100
        /*0e1a*/ 	.byte	0x08
	.zero		1


	//   ....[17]....
        /*0e1c*/ 	.word	0x000007c0
        /*0e20*/ 	.word	0x000000ff
        /*0e24*/ 	.word	0x00031ca8
        /*0e28*/ 	.short	0x0100
        /*0e2a*/ 	.byte	0x08
	.zero		1


	//   ....[18]....
        /*0e2c*/ 	.word	0x000008f0
        /*0e30*/ 	.word	0x000000ff
        /*0e34*/ 	.word	0x00031cb0
        /*0e38*/ 	.short	0x0100
        /*0e3a*/ 	.byte	0x08
	.zero		1


	//   ....[19]....
        /*0e3c*/ 	.word	0x00000900
        /*0e40*/ 	.word	0x000000ff
        /*0e44*/ 	.word	0x00031cc0
        /*0e48*/ 	.short	0x0100
        /*0e4a*/ 	.byte	0x08
	.zero		1


	//   ....[20]....
        /*0e4c*/ 	.word	0x00000910
        /*0e50*/ 	.word	0x000000ff
        /*0e54*/ 	.word	0x00031cb8
        /*0e58*/ 	.short	0x0100
        /*0e5a*/ 	.byte	0x08
	.zero		1


	//   ....[21]....
        /*0e5c*/ 	.word	0x00000920
        /*0e60*/ 	.word	0x000000ff
        /*0e64*/ 	.word	0x00031cc8
        /*0e68*/ 	.short	0x0100
        /*0e6a*/ 	.byte	0x08
	.zero		1


	//   ....[22]....
        /*0e6c*/ 	.word	0x00003220
        /*0e70*/ 	.word	0x00000014
        /*0e74*/ 	.word	0x00031c90
        /*0e78*/ 	.short	0x010a
        /*0e7a*/ 	.byte	0x3f
	.zero		1


	//   ....[23]....
        /*0e7c*/ 	.word	0x00004c40
        /*0e80*/ 	.word	0x00000014
        /*0e84*/ 	.word	0x00031c90
        /*0e88*/ 	.short	0x010a
        /*0e8a*/ 	.byte	0x3f
	.zero		1


	//   ....[24]....
        /*0e8c*/ 	.word	0x00006670
        /*0e90*/ 	.word	0x00000014
        /*0e94*/ 	.word	0x00031c90
        /*0e98*/ 	.short	0x010a
        /*0e9a*/ 	.byte	0x3f
	.zero		1


	//   ....[25]....
        /*0e9c*/ 	.word	0x000068e0
        /*0ea0*/ 	.word	0x00000020
        /*0ea4*/ 	.word	0x00000000
        /*0ea8*/ 	.short	0x0101
        /*0eaa*/ 	.byte	0x3f
	.zero		1


	//   ....[26]....
        /*0eac*/ 	.word	0x00006920
        /*0eb0*/ 	.word	0x00000014
        /*0eb4*/ 	.word	0x00031cb0
        /*0eb8*/ 	.short	0x010a
        /*0eba*/ 	.byte	0x3f
	.zero		1


	//   ....[27]....
        /*0ebc*/ 	.word	0x00006c40
        /*0ec0*/ 	.word	0x00000014
        /*0ec4*/ 	.word	0x00000000
        /*0ec8*/ 	.short	0x0101
        /*0eca*/ 	.byte	0x3f
	.zero		1


	//   ....[28]....
        /*0ecc*/ 	.word	0x00007200
        /*0ed0*/ 	.word	0x00000010
        /*0ed4*/ 	.word	0x00031c00
        /*0ed8*/ 	.short	0x010a
        /*0eda*/ 	.byte	0x3f
	.zero		1


	//   ....[29]....
        /*0edc*/ 	.word	0x00007250
        /*0ee0*/ 	.word	0x00000010
        /*0ee4*/ 	.word	0x00031c00
        /*0ee8*/ 	.short	0x010a
        /*0eea*/ 	.byte	0x3f
	.zero		1


	//   ....[30]....
        /*0eec*/ 	.word	0x00007c70
        /*0ef0*/ 	.word	0x00000010
        /*0ef4*/ 	.word	0x00031c00
        /*0ef8*/ 	.short	0x010a
        /*0efa*/ 	.byte	0x3f
	.zero		1


	//   ....[31]....
        /*0efc*/ 	.word	0x000095a0
        /*0f00*/ 	.word	0x00000010
        /*0f04*/ 	.word	0x00031c00
        /*0f08*/ 	.short	0x010a
        /*0f0a*/ 	.byte	0x3f
	.zero		1


	//   ....[32]....
        /*0f0c*/ 	.word	0x0000ac40
        /*0f10*/ 	.word	0x00000000
        /*0f14*/ 	.word	0x00031c30
        /*0f18*/ 	.short	0x010a
        /*0f1a*/ 	.byte	0x3f
	.zero		1


	//   ....[33]....
        /*0f1c*/ 	.word	0x0000ad10
        /*0f20*/ 	.word	0x00000000
        /*0f24*/ 	.word	0x00031c30
        /*0f28*/ 	.short	0x010a
        /*0f2a*/ 	.byte	0x3f
	.zero		1


	//   ....[34]....
        /*0f2c*/ 	.word	0x0000e770
        /*0f30*/ 	.word	0x00000000
        /*0f34*/ 	.word	0x00000000
        /*0f38*/ 	.short	0x0101
        /*0f3a*/ 	.byte	0x3f
	.zero		1


	//   ....[35]....
        /*0f3c*/ 	.word	0x0000f890
        /*0f40*/ 	.word	0x0000000e
        /*0f44*/ 	.word	0x00031c30
        /*0f48*/ 	.short	0x010a
        /*0f4a*/ 	.byte	0x3f
	.zero		1


	//   ....[36]....
        /*0f4c*/ 	.word	0x0000f8e0
        /*0f50*/ 	.word	0x0000000e
        /*0f54*/ 	.word	0x00031c30
        /*0f58*/ 	.short	0x010a
        /*0f5a*/ 	.byte	0x3f
	.zero		1


	//   ....[37]....
        /*0f5c*/ 	.word	0x00011ee0
        /*0f60*/ 	.word	0x0000000f
        /*0f64*/ 	.word	0x00031c50
        /*0f68*/ 	.short	0x010a
        /*0f6a*/ 	.byte	0x3f
	.zero		1


	//   ....[38]....
        /*0f6c*/ 	.word	0x00011f20
        /*0f70*/ 	.word	0x0000000f
        /*0f74*/ 	.word	0x00031c50
        /*0f78*/ 	.short	0x010a
        /*0f7a*/ 	.byte	0x3f
	.zero		1


	//   ....[39]....
        /*0f7c*/ 	.word	0x00013b60
        /*0f80*/ 	.word	0x0000006f
        /*0f84*/ 	.word	0x00000000
        /*0f88*/ 	.short	0x0101
        /*0f8a*/ 	.byte	0x3f
	.zero		1


	//   ....[40]....
        /*0f8c*/ 	.word	0x00013b70
        /*0f90*/ 	.word	0x0000006c
        /*0f94*/ 	.word	0x00000000
        /*0f98*/ 	.short	0x0101
        /*0f9a*/ 	.byte	0x3f
	.zero		1


	//   ....[41]....
        /*0f9c*/ 	.word	0x00014b60
        /*0fa0*/ 	.word	0x00000000
        /*0fa4*/ 	.word	0x00031c50
        /*0fa8*/ 	.short	0x010a
        /*0faa*/ 	.byte	0x3f
	.zero		1


	//   ....[42]....
        /*0fac*/ 	.word	0x00014c10
        /*0fb0*/ 	.word	0x00000000
        /*0fb4*/ 	.word	0x00031c50
        /*0fb8*/ 	.short	0x010a
        /*0fba*/ 	.byte	0x3f
	.zero		1


	//   ....[43]....
        /*0fbc*/ 	.word	0x000155c0
        /*0fc0*/ 	.word	0x00000008
        /*0fc4*/ 	.word	0x00000000
        /*0fc8*/ 	.short	0x0101
        /*0fca*/ 	.byte	0x3f
	.zero		1


	//   ....[44]....
        /*0fcc*/ 	.word	0x00016830
        /*0fd0*/ 	.word	0x00000000
        /*0fd4*/ 	.word	0x00000000
        /*0fd8*/ 	.short	0x0101
        /*0fda*/ 	.byte	0x3f
	.zero		1


	//   ....[45]....
        /*0fdc*/ 	.word	0x000188a0
        /*0fe0*/ 	.word	0x00000016
        /*0fe4*/ 	.word	0x00031c20
        /*0fe8*/ 	.short	0x010a
        /*0fea*/ 	.byte	0x3f
	.zero		1


	//   ....[46]....
        /*0fec*/ 	.word	0x00018960
        /*0ff0*/ 	.word	0x00000008
        /*0ff4*/ 	.word	0x00031ca0
        /*0ff8*/ 	.short	0x010a
        /*0ffa*/ 	.byte	0x3f
	.zero		1


	//   ....[47]....
        /*0ffc*/ 	.word	0x00018d80
        /*1000*/ 	.word	0x00000008
        /*1004*/ 	.word	0x00031cc0
        /*1008*/ 	.short	0x010a
        /*100a*/ 	.byte	0x3f
	.zero		1


	//   ....[48]....
        /*100c*/ 	.word	0x000192d0
        /*1010*/ 	.word	0x00000008
        /*1014*/ 	.word	0x00031ca0
        /*1018*/ 	.short	0x010a
        /*101a*/ 	.byte	0x3f
	.zero		1


	//   ....[49]....
        /*101c*/ 	.word	0x000196e0
        /*1020*/ 	.word	0x00000008
        /*1024*/ 	.word	0x00031cc0
        /*1028*/ 	.short	0x010a
        /*102a*/ 	.byte	0x3f
	.zero		1


	//   ....[50]....
        /*102c*/ 	.word	0x0001a440
        /*1030*/ 	.word	0x00000000
        /*1034*/ 	.word	0x00031c40
        /*1038*/ 	.short	0x010a
        /*103a*/ 	.byte	0x3f
	.zero		1


	//   ....[51]....
        /*103c*/ 	.word	0x0001b370
        /*1040*/ 	.word	0x00000016
        /*1044*/ 	.word	0x00031c00
        /*1048*/ 	.short	0x0107
        /*104a*/ 	.byte	0x3f
	.zero		1


	//   ....[52]....
        /*104c*/ 	.word	0x0001b460
        /*1050*/ 	.word	0x00000016
        /*1054*/ 	.word	0x00031c00
        /*1058*/ 	.short	0x0101
        /*105a*/ 	.byte	0x3f
	.zero		1


	//   ....[53]....
        /*105c*/ 	.word	0x0001b480
        /*1060*/ 	.word	0x00000016
        /*1064*/ 	.word	0x00031c20
        /*1068*/ 	.short	0x010a
        /*106a*/ 	.byte	0x3f
	.zero		1


	//   ....[54]....
        /*106c*/ 	.word	0x0001b7c0
        /*1070*/ 	.word	0x00000003
        /*1074*/ 	.word	0x00031c40
        /*1078*/ 	.short	0x010a
        /*107a*/ 	.byte	0x3f
	.zero		1


	//   ....[55]....
        /*107c*/ 	.word	0x0001bc30
        /*1080*/ 	.word	0x00000002
        /*1084*/ 	.word	0x00031c60
        /*1088*/ 	.short	0x010a
        /*108a*/ 	.byte	0x3f
	.zero		1


	//   ....[56]....
        /*108c*/ 	.word	0x0001c390
        /*1090*/ 	.word	0x00000005
        /*1094*/ 	.word	0x00031c40
        /*1098*/ 	.short	0x010a
        /*109a*/ 	.byte	0x3f
	.zero		1


	//   ....[57]....
        /*109c*/ 	.word	0x0001c800
        /*10a0*/ 	.word	0x00000003
        /*10a4*/ 	.word	0x00031c60
        /*10a8*/ 	.short	0x010a
        /*10aa*/ 	.byte	0x3f
	.zero		1


	//   ....[58]....
        /*10ac*/ 	.word	0x0001ceb0
        /*10b0*/ 	.word	0x00000005
        /*10b4*/ 	.word	0x00031c40
        /*10b8*/ 	.short	0x010a
        /*10ba*/ 	.byte	0x3f
	.zero		1


	//   ....[59]....
        /*10bc*/ 	.word	0x0001d320
        /*10c0*/ 	.word	0x00000003
        /*10c4*/ 	.word	0x00031c60
        /*10c8*/ 	.short	0x010a
        /*10ca*/ 	.byte	0x3f
	.zero		1


	//   ....[60]....
        /*10cc*/ 	.word	0x0001d970
        /*10d0*/ 	.word	0x00000000
        /*10d4*/ 	.word	0x00031c60
        /*10d8*/ 	.short	0x010a
        /*10da*/ 	.byte	0x3f
	.zero		1


	//   ....[61]....
        /*10dc*/ 	.word	0x0001e8c0
        /*10e0*/ 	.word	0x00000009
        /*10e4*/ 	.word	0x00031c20
        /*10e8*/ 	.short	0x010a
        /*10ea*/ 	.byte	0x3f
	.zero		1


	//   ....[62]....
        /*10ec*/ 	.word	0x0001ea50
        /*10f0*/ 	.word	0x00000005
        /*10f4*/ 	.word	0x00000000
        /*10f8*/ 	.short	0x010a
        /*10fa*/ 	.byte	0x3f
	.zero		1


	//   ....[63]....
        /*10fc*/ 	.word	0x0001eac0
        /*1100*/ 	.word	0x00000003
        /*1104*/ 	.word	0x00000000
        /*1108*/ 	.short	0x010a
        /*110a*/ 	.byte	0x3f
	.zero		1


	//   ....[64]....
        /*110c*/ 	.word	0x0001eb20
        /*1110*/ 	.word	0x00000017
        /*1114*/ 	.word	0x00000000
        /*1118*/ 	.short	0x010a
        /*111a*/ 	.byte	0x3f
	.zero		1


	//   ....[65]....
        /*111c*/ 	.word	0x0001eb50
        /*1120*/ 	.word	0x00000007
        /*1124*/ 	.word	0x00000000
        /*1128*/ 	.short	0x010a
        /*112a*/ 	.byte	0x3f
	.zero		1


	//   ....[66]....
        /*112c*/ 	.word	0x0001ebb0
        /*1130*/ 	.word	0x00000014
        /*1134*/ 	.word	0x00031c90
        /*1138*/ 	.short	0x010a
        /*113a*/ 	.byte	0x3f
	.zero		1


	//   ....[67]....
        /*113c*/ 	.word	0x0001ec00
        /*1140*/ 	.word	0x00000014
        /*1144*/ 	.word	0x00031c90
        /*1148*/ 	.short	0x010a
        /*114a*/ 	.byte	0x3f
	.zero		1


	//   ....[68]....
        /*114c*/ 	.word	0x0001ec50
        /*1150*/ 	.word	0x00000014
        /*1154*/ 	.word	0x00031c90
        /*1158*/ 	.short	0x010a
        /*115a*/ 	.byte	0x3f
	.zero		1


	//   ....[69]....
        /*115c*/ 	.word	0x0001eca0
        /*1160*/ 	.word	0x00000014
        /*1164*/ 	.word	0x00031cb0
        /*1168*/ 	.short	0x010a
        /*116a*/ 	.byte	0x3f
	.zero		1


	//   ....[70]....
        /*116c*/ 	.word	0x0001efc0
        /*1170*/ 	.word	0x00000010
        /*1174*/ 	.word	0x00031c00
        /*1178*/ 	.short	0x010a
        /*117a*/ 	.byte	0x3f
	.zero		1


	//   ....[71]....
        /*117c*/ 	.word	0x0001f1f0
        /*1180*/ 	.word	0x00000010
        /*1184*/ 	.word	0x00031c00
        /*1188*/ 	.short	0x010a
        /*118a*/ 	.byte	0x3f
	.zero		1


	//   ....[72]....
        /*118c*/ 	.word	0x0001f240
        /*1190*/ 	.word	0x00000000
        /*1194*/ 	.word	0x00031c30
        /*1198*/ 	.short	0x010a
        /*119a*/ 	.byte	0x3f
	.zero		1


	//   ....[73]....
        /*119c*/ 	.word	0x0001f290
        /*11a0*/ 	.word	0x0000000e
        /*11a4*/ 	.word	0x00031c30
        /*11a8*/ 	.short	0x010a
        /*11aa*/ 	.byte	0x3f
	.zero		1


	//   ....[74]....
        /*11ac*/ 	.word	0x0001f2e0
        /*11b0*/ 	.word	0x0000000f
        /*11b4*/ 	.word	0x00031c50
        /*11b8*/ 	.short	0x010a
        /*11ba*/ 	.byte	0x3f
	.zero		1


	//   ....[75]....
        /*11bc*/ 	.word	0x0001f330
        /*11c0*/ 	.word	0x00000000
        /*11c4*/ 	.word	0x00031c50
        /*11c8*/ 	.short	0x010a
        /*11ca*/ 	.byte	0x3f
	.zero		1


	//   ....[76]....
        /*11cc*/ 	.word	0x0001f6d0
        /*11d0*/ 	.word	0x00000016
        /*11d4*/ 	.word	0x00031c20
        /*11d8*/ 	.short	0x010a
        /*11da*/ 	.byte	0x3f
	.zero		1


	//   ....[77]....
        /*11dc*/ 	.word	0x0001f720
        /*11e0*/ 	.word	0x00000008
        /*11e4*/ 	.word	0x00031ca0
        /*11e8*/ 	.short	0x010a
        /*11ea*/ 	.byte	0x3f
	.zero		1


	//   ....[78]....
        /*11ec*/ 	.word	0x0001f770
        /*11f0*/ 	.word	0x00000008
        /*11f4*/ 	.word	0x00031cc0
        /*11f8*/ 	.short	0x010a
        /*11fa*/ 	.byte	0x3f
	.zero		1


	//   ....[79]....
        /*11fc*/ 	.word	0x0001f7c0
        /*1200*/ 	.word	0x00000008
        /*1204*/ 	.word	0x00031ca0
        /*1208*/ 	.short	0x010a
        /*120a*/ 	.byte	0x3f
	.zero		1


	//   ....[80]....
        /*120c*/ 	.word	0x0001f810
        /*1210*/ 	.word	0x00000008
        /*1214*/ 	.word	0x00031cc0
        /*1218*/ 	.short	0x010a
        /*121a*/ 	.byte	0x3f
	.zero		1


	//   ....[81]....
        /*121c*/ 	.word	0x0001f9b0
        /*1220*/ 	.word	0x00000000
        /*1224*/ 	.word	0x00031c40
        /*1228*/ 	.short	0x010a
        /*122a*/ 	.byte	0x3f
	.zero		1


	//   ....[82]....
        /*122c*/ 	.word	0x00020250
        /*1230*/ 	.word	0x00000016
        /*1234*/ 	.word	0x00031c20
        /*1238*/ 	.short	0x010a
        /*123a*/ 	.byte	0x3f
	.zero		1


	//   ....[83]....
        /*123c*/ 	.word	0x000202a0
        /*1240*/ 	.word	0x00000003
        /*1244*/ 	.word	0x00031c40
        /*1248*/ 	.short	0x010a
        /*124a*/ 	.byte	0x3f
	.zero		1


	//   ....[84]....
        /*124c*/ 	.word	0x000202f0
        /*1250*/ 	.word	0x00000002
        /*1254*/ 	.word	0x00031c60
        /*1258*/ 	.short	0x010a
        /*125a*/ 	.byte	0x3f
	.zero		1


	//   ....[85]....
        /*125c*/ 	.word	0x00020340
        /*1260*/ 	.word	0x00000005
        /*1264*/ 	.word	0x00031c40
        /*1268*/ 	.short	0x010a
        /*126a*/ 	.byte	0x3f
	.zero		1


	//   ....[86]....
        /*126c*/ 	.word	0x00020390
        /*1270*/ 	.word	0x00000003
        /*1274*/ 	.word	0x00031c60
        /*1278*/ 	.short	0x010a
        /*127a*/ 	.byte	0x3f
	.zero		1


	//   ....[87]....
        /*127c*/ 	.word	0x000203e0
        /*1280*/ 	.word	0x00000005
        /*1284*/ 	.word	0x00031c40
        /*1288*/ 	.short	0x010a
        /*128a*/ 	.byte	0x3f
	.zero		1


	//   ....[88]....
        /*128c*/ 	.word	0x00020430
        /*1290*/ 	.word	0x00000003
        /*1294*/ 	.word	0x00031c60
        /*1298*/ 	.short	0x010a
        /*129a*/ 	.byte	0x3f
	.zero		1


	//   ....[89]....
        /*129c*/ 	.word	0x00020480
        /*12a0*/ 	.word	0x00000000
        /*12a4*/ 	.word	0x00031c60
        /*12a8*/ 	.short	0x010a
        /*12aa*/ 	.byte	0x3f
	.zero		1


	//   ....[90]....
        /*12ac*/ 	.word	0x00020e20
        /*12b0*/ 	.word	0x00000009
        /*12b4*/ 	.word	0x00031c20
        /*12b8*/ 	.short	0x010a
        /*12ba*/ 	.byte	0x3f
	.zero		1


	//   ....[91]....
        /*12bc*/ 	.word	0x00020fc0
        /*12c0*/ 	.word	0x00000005
        /*12c4*/ 	.word	0x00000000
        /*12c8*/ 	.short	0x010a
        /*12ca*/ 	.byte	0x3f
	.zero		1


	//   ....[92]....
        /*12cc*/ 	.word	0x00021010
        /*12d0*/ 	.word	0x00000003
        /*12d4*/ 	.word	0x00000000
        /*12d8*/ 	.short	0x010a
        /*12da*/ 	.byte	0x3f
	.zero		1


	//   ....[93]....
        /*12dc*/ 	.word	0x00021060
        /*12e0*/ 	.word	0x00000017
        /*12e4*/ 	.word	0x00000000
        /*12e8*/ 	.short	0x010a
        /*12ea*/ 	.byte	0x3f
	.zero		1


	//----- nvinfo : EIATTR_NUM_MBARRIERS
	.align		4
.L_1297:
        /*12ec*/ 	.byte	0x03, 0x38
        /*12ee*/ 	.short	0x0016


	//----- nvinfo : EIATTR_EXIT_INSTR_OFFSETS
	.align		4
        /*12f0*/ 	.byte	0x04, 0x1c
        /*12f2*/ 	.short	(.L_1299 - .L_1298)


	//   ....[0]....
.L_1298:
        /*12f4*/ 	.word	0x0001eba0


	//----- nvinfo : EIATTR_MAX_THREADS
	.align		4
.L_1299:
        /*12f8*/ 	.byte	0x04, 0x05
        /*12fa*/ 	.short	(.L_1301 - .L_1300)
.L_1300:
        /*12fc*/ 	.word	0x00000200
        /*1300*/ 	.word	0x00000001
        /*1304*/ 	.word	0x00000001


	//----- nvinfo : EIATTR_CRS_STACK_SIZE
	.align		4
.L_1301:
        /*1308*/ 	.byte	0x04, 0x1e
        /*130a*/ 	.short	(.L_1303 - .L_1302)
.L_1302:
        /*130c*/ 	.word	0x00000000


	//----- nvinfo : EIATTR_CBANK_PARAM_SIZE
	.align		4
.L_1303:
        /*1310*/ 	.byte	0x03, 0x19
        /*1312*/ 	.short	0x0af0


	//----- nvinfo : EIATTR_PARAM_CBANK
	.align		4
        /*1314*/ 	.byte	0x04, 0x0a
        /*1316*/ 	.short	(.L_1305 - .L_1304)
	.align		4
.L_1304:
        /*1318*/ 	.word	index@(.nv.constant0._ZN7cutlass13device_kernelIN5flash11enable_sm90INS1_16FlashAttnFwdSm90INS1_25CollectiveMainloopFwdSm90ILi2EN4cute5tupleIJNS5_1CILi1EEES8_S8_EEENS6_IJNS7_ILi192EEENS7_ILi144EEENS7_ILi96EEEEEELi96ENS_6half_tEfNS_4arch4Sm90ELb0ELb0ELb1ELb1ELb0ELb1ELb0ELb0ELb1ELb1ELb0ELb0EEENS1_21CollectiveEpilogueFwdINS6_IJSA_SC_SB_EEES9_SE_SG_Li384ELb1ELb1ELb0ELb0EEENS1_36VarlenDynamicPersistentTileSchedulerILi192ELi144ELi384ELi128ELb0ELb1ELb1ELb0ELb1ELb1EEEEEEEEEvNT_6ParamsE)
        /*131c*/ 	.short	0x0210
        /*131e*/ 	.short	0x0af0


	//----- nvinfo : EIATTR_SW_WAR
	.align		4
.L_1305:
        /*1320*/ 	.byte	0x04, 0x36
        /*1322*/ 	.short	(.L_1307 - .L_1306)
.L_1306:
        /*1324*/ 	.word	0x00000008
.L_1307:


//--------------------- .nv.info._ZN7cutlass13device_kernelIN5flash11enable_sm90INS1_16FlashAttnFwdSm90INS1_25CollectiveMainloopFwdSm90ILi2EN4cute5tupleIJNS5_1CILi1EEES8_S8_EEENS6_IJNS7_ILi192EEENS7_ILi128EEENS7_ILi96EEEEEELi96ENS_6half_tEfNS_4arch4Sm90ELb0ELb1ELb1ELb0ELb0ELb0ELb0ELb0ELb1ELb1ELb0ELb0EEENS1_21CollectiveEpilogueFwdINS6_IJSA_SC_SB_EEES9_SE_SG_Li384ELb0ELb1ELb0ELb0EEENS1_30DynamicPersistentTileSchedulerILi384ELi128ELb0ELb1ELb1EEEEEEEEEvNT_6ParamsE --------------------------
	.section	.nv.info._ZN7cutlass13device_kernelIN5flash11enable_sm90INS1_16FlashAttnFwdSm90INS1_25CollectiveMainloopFwdSm90ILi2EN4cute5tupleIJNS5_1CILi1EEES8_S8_EEENS6_IJNS7_ILi192EEENS7_ILi128EEENS7_ILi96EEEEEELi96ENS_6half_tEfNS_4arch4Sm90ELb0ELb1ELb1ELb0ELb0ELb0ELb0ELb0ELb1ELb1ELb0ELb0EEENS1_21CollectiveEpilogueFwdINS6_IJSA_SC_SB_EEES9_SE_SG_Li384ELb0ELb1ELb0ELb0EEENS1_30DynamicPersistentTileSchedulerILi384ELi128ELb0ELb1ELb1EEEEEEEEEvNT_6ParamsE,"",@"SHT_CUDA_INFO"
	.sectionflags	@""
	.align	4


	//----- nvinfo : EIATTR_CUDA_API_VERSION
	.align		4
        /*0000*/ 	.byte	0x04, 0x37
        /*0002*/ 	.short	(.L_1309 - .L_1308)
.L_1308:
        /*0004*/ 	.word	0x00000082


	//----- nvinfo : EIATTR_KPARAM_INFO
	.align		4
.L_1309:
        /*0008*/ 	.byte	0x04, 0x17
        /*000a*/ 	.short	(.L_1311 - .L_1310)
.L_1310:
        /*000c*/ 	.word	0x00000000
        /*0010*/ 	.short	0x0000
        /*0012*/ 	.short	0x0070
        /*0014*/ 	.byte	0x00, 0xf0, 0x01, 0x2a


	//----- nvinfo : EIATTR_SPARSE_MMA_MASK
	.align		4
.L_1311:
        /*0018*/ 	.byte	0x03, 0x50
        /*001a*/ 	.short	0x0000


	//----- nvinfo : EIATTR_MAXREG_COUNT
	.align		4
        /*001c*/ 	.byte	0x03, 0x1b
        /*001e*/ 	.short	0x0080


	//----- nvinfo : EIATTR_NUM_BARRIERS
	.align		4
        /*0020*/ 	.byte	0x02, 0x4c
        /*0022*/ 	.byte	0x10
	.zero		1


	//----- nvinfo : EIATTR_EXTERNS
	.align		4
        /*0024*/ 	.byte	0x04, 0x0f
        /*0026*/ 	.short	(.L_1313 - .L_1312)


	//   ....[0]....
	.align		4
.L_1312:
        /*0028*/ 	.word	index@(__assertfail)


	//----- nvinfo : EIATTR_MERCURY_ISA_VERSION
	.align		4
.L_1313:
        /*002c*/ 	.byte	0x03, 0x5f
        /*002e*/ 	.short	0x0101


	//----- nvinfo : EIATTR_INT_WARP_WIDE_INSTR_OFFSETS
	.align		4
        /*0030*/ 	.byte	0x04, 0x31
        /*0032*/ 	.short	(.L_1315 - .L_1314)


	//   ....[0]....
.L_1314:
        /*0034*/ 	.word	0x00000120


	//   ....[1]....
        /*0038*/ 	.word	0x00000160


	//   ....[2]....
        /*003c*/ 	.word	0x000001d0


	//   ....[3]....
        /*0040*/ 	.word	0x000121b0


	//   ....[4]....
        /*0044*/ 	.word	0x00012240


	//   ....[5]....
        /*0048*/ 	.word	0x00015a20


	//   ....[6]....
        /*004c*/ 	.word	0x00015ab0


	//----- nvinfo : EIATTR_COOP_GROUP_MASK_REGIDS
	.align		4
.L_1315:
        /*0050*/ 	.byte	0x04, 0x29
        /*0052*/ 	.short	(.L_1317 - .L_1316)


	//   ....[0]....
.L_1316:
        /*0054*/ 	.word	0xffffffff


	//   ....[1]....
        /*0058*/ 	.word	0xffffffff


	//   ....[2]....
        /*005c*/ 	.word	0xffffffff


	//   ....[3]....
        /*0060*/ 	.word	0xffffffff


	//   ....[4]....
        /*0064*/ 	.word	0xffffffff


	//   ....[5]....
        /*0068*/ 	.word	0xffffffff


	//   ....[6]....
        /*006c*/ 	.word	0xffffffff


	//   ....[7]....
        /*0070*/ 	.word	0xffffffff


	//   ....[8]....
        /*0074*/ 	.word	0xffffffff


	//   ....[9]....
        /*0078*/ 	.word	0xffffffff


	//   ....[10]....
        /*007c*/ 	.word	0xffffffff


	//   ....[11]....
        /*0080*/ 	.word	0xffffffff


	//   ....[12]....
        /*0084*/ 	.word	0xffffffff


	//   ....[13]....
        /*0088*/ 	.word	0xffffffff


	//   ....[14]....
        /*008c*/ 	.word	0xffffffff


	//   ....[15]....
        /*0090*/ 	.word	0xffffffff


	//   ....[16]....
        /*0094*/ 	.word	0xffffffff


	//   ....[17]....
        /*0098*/ 	.word	0xffffffff


	//   ....[18]....
        /*009c*/ 	.word	0xffffffff


	//   ....[19]....
        /*00a0*/ 	.word	0xffffffff


	//   ....[20]....
        /*00a4*/ 	.word	0xffffffff


	//   ....[21]....
        /*00a8*/ 	.word	0xffffffff


	//   ....[22]....
        /*00ac*/ 	.word	0xffffffff


	//   ....[23]....
        /*00b0*/ 	.word	0xffffffff


	//   ....[24]....
        /*00b4*/ 	.word	0xffffffff


	//   ....[25]....
        /*00b8*/ 	.word	0xffffffff


	//   ....[26]....
        /*00bc*/ 	.word	0xffffffff


	//   ....[27]....
        /*00c0*/ 	.word	0xffffffff


	//   ....[28]....
        /*00c4*/ 	.word	0xffffffff


	//   ....[29]....
        /*00c8*/ 	.word	0xffffffff


	//   ....[30]....
        /*00cc*/ 	.word	0xffffffff


	//   ....[31]....
        /*00d0*/ 	.word	0xffffffff


	//   ....[32]....
        /*00d4*/ 	.word	0xffffffff


	//   ....[33]....
        /*00d8*/ 	.word	0xffffffff


	//   ....[34]....
        /*00dc*/ 	.word	0xffffffff


	//   ....[35]....
        /*00e0*/ 	.word	0xffffffff


	//   ....[36]....
        /*00e4*/ 	.word	0xffffffff


	//   ....[37]....
        /*00e8*/ 	.word	0xffffffff


	//   ....[38]....
        /*00ec*/ 	.word	0xffffffff


	//   ....[39]....
        /*00f0*/ 	.word	0xffffffff


	//   ....[40]....
        /*00f4*/ 	.word	0xffffffff


	//   ....[41]....
        /*00f8*/ 	.word	0xffffffff


	//   ....[42]....
        /*00fc*/ 	.word	0xffffffff


	//   ....[43]....
        /*0100*/ 	.word	0xffffffff


	//   ....[44]....
        /*0104*/ 	.word	0xffffffff


	//   ....[45]....
        /*0108*/ 	.word	0xffffffff


	//   ....[46]....
        /*010c*/ 	.word	0xffffffff


	//   ....[47]....
        /*0110*/ 	.word	0xffffffff


	//   ....[48]....
        /*0114*/ 	.word	0xffffffff


	//   ....[49]....
        /*0118*/ 	.word	0xffffffff


	//   ....[50]....
        /*011c*/ 	.word	0xffffffff


	//   ....[51]....
        /*0120*/ 	.word	0xffffffff


	//   ....[52]....
        /*0124*/ 	.word	0xffffffff


	//   ....[53]....
        /*0128*/ 	.word	0xffffffff


	//   ....[54]....
        /*012c*/ 	.word	0xffffffff


	//   ....[55]....
        /*0130*/ 	.word	0xffffffff


	//   ....[56]....
        /*0134*/ 	.word	0xffffffff


	//   ....[57]....
        /*0138*/ 	.word	0xffffffff


	//   ....[58]....
        /*013c*/ 	.word	0xffffffff


	//   ....[59]....
        /*0140*/ 	.word	0xffffffff


	//   ....[60]....
        /*0144*/ 	.word	0xffffffff


	//   ....[61]....
        /*0148*/ 	.word	0xffffffff


	//   ....[62]....
        /*014c*/ 	.word	0xffffffff


	//   ....[63]....
        /*0150*/ 	.word	0xffffffff


	//   ....[64]....
        /*0154*/ 	.word	0xffffffff


	//   ....[65]....
        /*0158*/ 	.word	0xffffffff


	//   ....[66]....
        /*015c*/ 	.word	0x0500000f


	//   ....[67]....
        /*0160*/ 	.word	0x0500000f


	//   ....[68]....
        /*0164*/ 	.word	0x0500000f


	//   ....[69]....
        /*0168*/ 	.word	0x0500000f


	//   ....[70]....
        /*016c*/ 	.word	0x0500000f


	//   ....[71]....
        /*0170*/ 	.word	0x0500000f


	//   ....[72]....
        /*0174*/ 	.word	0x0500000f


	//   ....[73]....
        /*0178*/ 	.word	0x0500000f


	//   ....[74]....
        /*017c*/ 	.word	0x0500000f


	//   ....[75]....
        /*0180*/ 	.word	0x0500000f


	//   ....[76]....
        /*0184*/ 	.word	0x0500000f


	//   ....[77]....
        /*0188*/ 	.word	0x0500000f


	//   ....[78]....
        /*018c*/ 	.word	0x0500000f


	//   ....[79]....
        /*0190*/ 	.word	0x0500000f


	//   ....[80]....
        /*0194*/ 	.word	0x0500000f


	//----- nvinfo : EIATTR_COOP_GROUP_INSTR_OFFSETS
	.align		4
.L_1317:
        /*0198*/ 	.byte	0x04, 0x28
        /*019a*/ 	.short	(.L_1319 - .L_1318)


	//   ....[0]....
.L_1318:
        /*019c*/ 	.word	0x00000060


	//   ....[1]....
        /*01a0*/ 	.word	0x00000130


	//   ....[2]....
        /*01a4*/ 	.word	0x00000180


	//   ....[3]....
        /*01a8*/ 	.word	0x000003b0


	//   ....[4]....
        /*01ac*/ 	.word	0x00000510


	//   ....[5]....
        /*01b0*/ 	.word	0x00000630


	//   ....[6]....
        /*01b4*/ 	.word	0x00000790


	//   ....[7]....
        /*01b8*/ 	.word	0x000018e0


	//   ....[8]....
        /*01bc*/ 	.word	0x00002180


	//   ....[9]....
        /*01c0*/ 	.word	0x00003630


	//   ....[10]....
        /*01c4*/ 	.word	0x000041d0


	//   ....[11]....
        /*01c8*/ 	.word	0x000041f0


	//   ....[12]....
        /*01cc*/ 	.word	0x000047d0


	//   ....[13]....
        /*01d0*/ 	.word	0x00004830


	//   ....[14]....
        /*01d4*/ 	.word	0x000053f0


	//   ....[15]....
        /*01d8*/ 	.word	0x00006890


	//   ....[16]....
        /*01dc*/ 	.word	0x00006b00


	//   ....[17]....
        /*01e0*/ 	.word	0x000076e0


	//   ....[18]....
        /*01e4*/ 	.word	0x000077e0


	//   ....[19]....
        /*01e8*/ 	.word	0x00007fd0


	//   ....[20]....
        /*01ec*/ 	.word	0x00008060


	//   ....[21]....
        /*01f0*/ 	.word	0x00009070


	//   ....[22]....
        /*01f4*/ 	.word	0x0000a1b0


	//   ....[23]....
        /*01f8*/ 	.word	0x0000a220


	//   ....[24]....
        /*01fc*/ 	.word	0x0000a910


	//   ....[25]....
        /*0200*/ 	.word	0x0000a9f0


	//   ....[26]....
        /*0204*/ 	.word	0x0000bbb0


	//   ....[27]....
        /*0208*/ 	.word	0x0000c410


	//   ....[28]....
        /*020c*/ 	.word	0x0000cfa0


	//   ....[29]....
        /*0210*/ 	.word	0x0000db70


	//   ....[30]....
        /*0214*/ 	.word	0x0000dc70


	//   ....[31]....
        /*0218*/ 	.word	0x0000e4a0


	//   ....[32]....
        /*021c*/ 	.word	0x0000e530


	//   ....[33]....
        /*0220*/ 	.word	0x0000f500


	//   ....[34]....
        /*0224*/ 	.word	0x0000f610


	//   ....[35]....
        /*0228*/ 	.word	0x0000f670


	//   ....[36]....
        /*022c*/ 	.word	0x0000f7b0


	//   ....[37]....
        /*0230*/ 	.word	0x0000f7d0


	//   ....[38]....
        /*0234*/ 	.word	0x000106a0


	//   ....[39]....
        /*0238*/ 	.word	0x000106d0


	//   ....[40]....
        /*023c*/ 	.word	0x00010700


	//   ....[41]....
        /*0240*/ 	.word	0x00010730


	//   ....[42]....
        /*0244*/ 	.word	0x00010c40


	//   ....[43]....
        /*0248*/ 	.word	0x00010c60


	//   ....[44]....
        /*024c*/ 	.word	0x00010d70


	//   ....[45]....
        /*0250*/ 	.word	0x00010d90


	//   ....[46]....
        /*0254*/ 	.word	0x00011430


	//   ....[47]....
        /*0258*/ 	.word	0x00011440


	//   ....[48]....
        /*025c*/ 	.word	0x00011540


	//   ....[49]....
        /*0260*/ 	.word	0x00011560


	//   ....[50]....
        /*0264*/ 	.word	0x00011700


	//   ....[51]....
        /*0268*/ 	.word	0x00012780


	//   ....[52]....
        /*026c*/ 	.word	0x000132d0


	//   ....[53]....
        /*0270*/ 	.word	0x00013300


	//   ....[54]....
        /*0274*/ 	.word	0x00013370


	//   ....[55]....
        /*0278*/ 	.word	0x000133d0


	//   ....[56]....
        /*027c*/ 	.word	0x00013420


	//   ....[57]....
        /*0280*/ 	.word	0x00013480


	//   ....[58]....
        /*0284*/ 	.word	0x000134a0


	//   ....[59]....
        /*0288*/ 	.word	0x000134d0


	//   ....[60]....
        /*028c*/ 	.word	0x000134f0


	//   ....[61]....
        /*0290*/ 	.word	0x00013550


	//   ....[62]....
        /*0294*/ 	.word	0x00013590


	//   ....[63]....
        /*0298*/ 	.word	0x00013630


	//   ....[64]....
        /*029c*/ 	.word	0x00016060


	//   ....[65]....
        /*02a0*/ 	.word	0x00016230


	//   ....[66]....
        /*02a4*/ 	.word	0x00016850


	//   ....[67]....
        /*02a8*/ 	.word	0x000169b0


	//   ....[68]....
        /*02ac*/ 	.word	0x00016a10


	//   ....[69]....
        /*02b0*/ 	.word	0x00016ac0


	//   ....[70]....
        /*02b4*/ 	.word	0x00016b90


	//   ....[71]....
        /*02b8*/ 	.word	0x00016c10


	//   ....[72]....
        /*02bc*/ 	.word	0x00016ce0


	//   ....[73]....
        /*02c0*/ 	.word	0x00016d60


	//   ....[74]....
        /*02c4*/ 	.word	0x00016e50


	//   ....[75]....
        /*02c8*/ 	.word	0x00016ec0


	//   ....[76]....
        /*02cc*/ 	.word	0x00016fa0


	//   ....[77]....
        /*02d0*/ 	.word	0x00017010


	//   ....[78]....
        /*02d4*/ 	.word	0x000170e0


	//   ....[79]....
        /*02d8*/ 	.word	0x000173f0


	//   ....[80]....
        /*02dc*/ 	.word	0x00017510


	//----- nvinfo : EIATTR_REG_RECONFIG
	.align		4
.L_1319:
        /*02e0*/ 	.byte	0x01, 0x54
	.zero		2


	//----- nvinfo : EIATTR_SYSCALL_OFFSETS
	.align		4
        /*02e4*/ 	.byte	0x04, 0x46
        /*02e6*/ 	.short	(.L_1321 - .L_1320)


	//   ....[0]....
.L_1320:
        /*02e8*/ 	.word	0x00001ad0


	//   ....[1]....
        /*02ec*/ 	.word	0x000123a0


	//   ....[2]....
        /*02f0*/ 	.word	0x000124f0


	//   ....[3]....
        /*02f4*/ 	.word	0x000125e0


	//   ....[4]....
        /*02f8*/ 	.word	0x00012df0


	//----- nvinfo : EIATTR_MBARRIER_INSTR_OFFSETS
	.align		4
.L_1321:
        /*02fc*/ 	.byte	0x04, 0x39
        /*02fe*/ 	.short	(.L_1323 - .L_1322)


	//   ....[0]....
.L_1322:
        /*0300*/ 	.word	0x00000260
        /*0304*/ 	.word	0x000000ff
        /*0308*/ 	.word	0x0002d800
        /*030c*/ 	.short	0x0100
        /*030e*/ 	.byte	0x08
	.zero		1


	//   ....[1]....
        /*0310*/ 	.word	0x00000270
        /*0314*/ 	.word	0x000000ff
        /*0318*/ 	.word	0x0002d820
        /*031c*/ 	.short	0x0100
        /*031e*/ 	.byte	0x08
	.zero		1


	//   ....[2]....
        /*0320*/ 	.word	0x00000360
        /*0324*/ 	.word	0x000000ff
        /*0328*/ 	.word	0x0002d830
        /*032c*/ 	.short	0x0100
        /*032e*/ 	.byte	0x08
	.zero		1


	//   ....[3]....
        /*0330*/ 	.word	0x00000370
        /*0334*/ 	.word	0x000000ff
        /*0338*/ 	.word	0x0002d840
        /*033c*/ 	.short	0x0100
        /*033e*/ 	.byte	0x08
	.zero		1


	//   ....[4]....
        /*0340*/ 	.word	0x00000380
        /*0344*/ 	.word	0x000000ff
        /*0348*/ 	.word	0x0002d838
        /*034c*/ 	.short	0x0100
        /*034e*/ 	.byte	0x08
	.zero		1


	//   ....[5]....
        /*0350*/ 	.word	0x00000390
        /*0354*/ 	.word	0x000000ff
        /*0358*/ 	.word	0x0002d848
        /*035c*/ 	.short	0x0100
        /*035e*/ 	.byte	0x08
	.zero		1


	//   ....[6]....
        /*0360*/ 	.word	0x000004c0
        /*0364*/ 	.word	0x000000ff
        /*0368*/ 	.word	0x0002d850
        /*036c*/ 	.short	0x0100
        /*036e*/ 	.byte	0x08
	.zero		1


	//   ....[7]....
        /*0370*/ 	.word	0x000004d0
        /*0374*/ 	.word	0x000000ff
        /*0378*/ 	.word	0x0002d860
        /*037c*/ 	.short	0x0100
        /*037e*/ 	.byte	0x08
	.zero		1


	//   ....[8]....
        /*0380*/ 	.word	0x000004e0
        /*0384*/ 	.word	0x000000ff
        /*0388*/ 	.word	0x0002d858
        /*038c*/ 	.short	0x0100
        /*038e*/ 	.byte	0x08
	.zero		1


	//   ....[9]....
        /*0390*/ 	.word	0x000004f0
        /*0394*/ 	.word	0x000000ff
        /*0398*/ 	.word	0x0002d868
        /*039c*/ 	.short	0x0100
        /*039e*/ 	.byte	0x08
	.zero		1


	//   ....[10]....
        /*03a0*/ 	.word	0x000005e0
        /*03a4*/ 	.word	0x000000ff
        /*03a8*/ 	.word	0x0002d870
        /*03ac*/ 	.short	0x0100
        /*03ae*/ 	.byte	0x06
	.zero		1


	//   ....[11]....
        /*03b0*/ 	.word	0x000005f0
        /*03b4*/ 	.word	0x000000ff
        /*03b8*/ 	.word	0x0002d880
        /*03bc*/ 	.short	0x0100
        /*03be*/ 	.byte	0x06
	.zero		1


	//   ....[12]....
        /*03c0*/ 	.word	0x00000600
        /*03c4*/ 	.word	0x000000ff
        /*03c8*/ 	.word	0x0002d878
        /*03cc*/ 	.short	0x0100
        /*03ce*/ 	.byte	0x06
	.zero		1


	//   ....[13]....
        /*03d0*/ 	.word	0x00000610
        /*03d4*/ 	.word	0x000000ff
        /*03d8*/ 	.word	0x0002d888
        /*03dc*/ 	.short	0x0100
        /*03de*/ 	.byte	0x06
	.zero		1


	//   ....[14]....
        /*03e0*/ 	.word	0x00000740
        /*03e4*/ 	.word	0x000000ff
        /*03e8*/ 	.word	0x0002d890
        /*03ec*/ 	.short	0x0100
        /*03ee*/ 	.byte	0x08
	.zero		1


	//   ....[15]....
        /*03f0*/ 	.word	0x00000750
        /*03f4*/ 	.word	0x000000ff
        /*03f8*/ 	.word	0x0002d8a0
        /*03fc*/ 	.short	0x0100
        /*03fe*/ 	.byte	0x08
	.zero		1


	//   ....[16]....
        /*0400*/ 	.word	0x00000760
        /*0404*/ 	.word	0x000000ff
        /*0408*/ 	.word	0x0002d898
        /*040c*/ 	.short	0x0100
        /*040e*/ 	.byte	0x08
	.zero		1


	//   ....[17]....
        /*0410*/ 	.word	0x00000770
        /*0414*/ 	.word	0x000000ff
        /*0418*/ 	.word	0x0002d8a8
        /*041c*/ 	.short	0x0100
        /*041e*/ 	.byte	0x08
	.zero		1


	//   ....[18]....
        /*0420*/ 	.word	0x000008a0
        /*0424*/ 	.word	0x000000ff
        /*0428*/ 	.word	0x0002d8b0
        /*042c*/ 	.short	0x0100
        /*042e*/ 	.byte	0x08
	.zero		1


	//   ....[19]....
        /*0430*/ 	.word	0x000008b0
        /*0434*/ 	.word	0x000000ff
        /*0438*/ 	.word	0x0002d8c0
        /*043c*/ 	.short	0x0100
        /*043e*/ 	.byte	0x08
	.zero		1


	//   ....[20]....
        /*0440*/ 	.word	0x000008c0
        /*0444*/ 	.word	0x000000ff
        /*0448*/ 	.word	0x0002d8b8
        /*044c*/ 	.short	0x0100
        /*044e*/ 	.byte	0x08
	.zero		1


	//   ....[21]....
        /*0450*/ 	.word	0x000008d0
        /*0454*/ 	.word	0x000000ff
        /*0458*/ 	.word	0x0002d8c8
        /*045c*/ 	.short	0x0100
        /*045e*/ 	.byte	0x08
	.zero		1


	//   ....[22]....
        /*0460*/ 	.word	0x00001b50
        /*0464*/ 	.word	0x000000ff
        /*0468*/ 	.word	0x0002d800
        /*046c*/ 	.short	0x010a
        /*046e*/ 	.byte	0x2a
	.zero		1


	//   ....[23]....
        /*0470*/ 	.word	0x00001bd0
        /*0474*/ 	.word	0x0000005a
        /*0478*/ 	.word	0x0002d830
        /*047c*/ 	.short	0x010a
        /*047e*/ 	.byte	0x3f
	.zero		1


	//   ....[24]....
        /*0480*/ 	.word	0x00001c30
        /*0484*/ 	.word	0x0000005a
        /*0488*/ 	.word	0x0002d830
        /*048c*/ 	.short	0x010a
        /*048e*/ 	.byte	0x3f
	.zero		1


	//   ....[25]....
        /*0490*/ 	.word	0x000024f0
        /*0494*/ 	.word	0x0000005a
        /*0498*/ 	.word	0x00000000
        /*049c*/ 	.short	0x0101
        /*049e*/ 	.byte	0x3f
	.zero		1


	//   ....[26]....
        /*04a0*/ 	.word	0x00005820
        /*04a4*/ 	.word	0x000000ff
        /*04a8*/ 	.word	0x0002d830
        /*04ac*/ 	.short	0x010a
        /*04ae*/ 	.byte	0x06
	.zero		1


	//   ....[27]....
        /*04b0*/ 	.word	0x00005860
        /*04b4*/ 	.word	0x000000ff
        /*04b8*/ 	.word	0x0002d830
        /*04bc*/ 	.short	0x010a
        /*04be*/ 	.byte	0x06
	.zero		1


	//   ....[28]....
        /*04c0*/ 	.word	0x00005b00
        /*04c4*/ 	.word	0x000000ff
        /*04c8*/ 	.word	0x0002d850
        /*04cc*/ 	.short	0x010a
        /*04ce*/ 	.byte	0x06
	.zero		1


	//   ....[29]....
        /*04d0*/ 	.word	0x00005b40
        /*04d4*/ 	.word	0x000000ff
        /*04d8*/ 	.word	0x0002d850
        /*04dc*/ 	.short	0x010a
        /*04de*/ 	.byte	0x06
	.zero		1


	//   ....[30]....
        /*04e0*/ 	.word	0x00006960
        /*04e4*/ 	.word	0x0000002f
        /*04e8*/ 	.word	0x00000000
        /*04ec*/ 	.short	0x0101
        /*04ee*/ 	.byte	0x3f
	.zero		1


	//   ....[31]....
        /*04f0*/ 	.word	0x00008360
        /*04f4*/ 	.word	0x00000026
        /*04f8*/ 	.word	0x00000000
        /*04fc*/ 	.short	0x0101
        /*04fe*/ 	.byte	0x3f
	.zero		1


	//   ....[32]....
        /*0500*/ 	.word	0x00009450
        /*0504*/ 	.word	0x000000ff
        /*0508*/ 	.word	0x0002d830
        /*050c*/ 	.short	0x010a
        /*050e*/ 	.byte	0x06
	.zero		1


	//   ....[33]....
        /*0510*/ 	.word	0x00009490
        /*0514*/ 	.word	0x000000ff
        /*0518*/ 	.word	0x0002d830
        /*051c*/ 	.short	0x010a
        /*051e*/ 	.byte	0x06
	.zero		1


	//   ....[34]....
        /*0520*/ 	.word	0x00009730
        /*0524*/ 	.word	0x000000ff
        /*0528*/ 	.word	0x0002d850
        /*052c*/ 	.short	0x010a
        /*052e*/ 	.byte	0x06
	.zero		1


	//   ....[35]....
        /*0530*/ 	.word	0x00009770
        /*0534*/ 	.word	0x000000ff
        /*0538*/ 	.word	0x0002d850
        /*053c*/ 	.short	0x010a
        /*053e*/ 	.byte	0x06
	.zero		1


	//   ....[36]....
        /*0540*/ 	.word	0x0000b020
        /*0544*/ 	.word	0x00000025
        /*0548*/ 	.word	0x00000000
        /*054c*/ 	.short	0x0101
        /*054e*/ 	.byte	0x3f
	.zero		1


	//   ....[37]....
        /*0550*/ 	.word	0x0000b0e0
        /*0554*/ 	.word	0x00000026
        /*0558*/ 	.word	0x00000000
        /*055c*/ 	.short	0x0101
        /*055e*/ 	.byte	0x3f
	.zero		1


	//   ....[38]....
        /*0560*/ 	.word	0x0000bd40
        /*0564*/ 	.word	0x000000ff
        /*0568*/ 	.word	0x0002d830
        /*056c*/ 	.short	0x010a
        /*056e*/ 	.byte	0x06
	.zero		1


	//   ....[39]....
        /*0570*/ 	.word	0x0000bd80
        /*0574*/ 	.word	0x000000ff
        /*0578*/ 	.word	0x0002d830
        /*057c*/ 	.short	0x010a
        /*057e*/ 	.byte	0x06
	.zero		1


	//   ....[40]....
        /*0580*/ 	.word	0x0000c020
        /*0584*/ 	.word	0x000000ff
        /*0588*/ 	.word	0x0002d850
        /*058c*/ 	.short	0x010a
        /*058e*/ 	.byte	0x06
	.zero		1


	//   ....[41]....
        /*0590*/ 	.word	0x0000c060
        /*0594*/ 	.word	0x000000ff
        /*0598*/ 	.word	0x0002d850
        /*059c*/ 	.short	0x010a
        /*059e*/ 	.byte	0x06
	.zero		1


	//   ....[42]....
        /*05a0*/ 	.word	0x0000cdd0
        /*05a4*/ 	.word	0x00000051
        /*05a8*/ 	.word	0x00000000
        /*05ac*/ 	.short	0x0101
        /*05ae*/ 	.byte	0x3f
	.zero		1


	//   ....[43]....
        /*05b0*/ 	.word	0x0000e850
        /*05b4*/ 	.word	0x00000026
        /*05b8*/ 	.word	0x00000000
        /*05bc*/ 	.short	0x0101
        /*05be*/ 	.byte	0x3f
	.zero		1


	//   ....[44]....
        /*05c0*/ 	.word	0x0000f580
        /*05c4*/ 	.word	0x000000ff
        /*05c8*/ 	.word	0x0002d850
        /*05cc*/ 	.short	0x010a
        /*05ce*/ 	.byte	0x09
	.zero		1


	//   ....[45]....
        /*05d0*/ 	.word	0x0000f5c0
        /*05d4*/ 	.word	0x000000ff
        /*05d8*/ 	.word	0x0002d850
        /*05dc*/ 	.short	0x010a
        /*05de*/ 	.byte	0x09
	.zero		1


	//   ....[46]....
        /*05e0*/ 	.word	0x0000fc00
        /*05e4*/ 	.word	0x00000005
        /*05e8*/ 	.word	0x00000000
        /*05ec*/ 	.short	0x0101
        /*05ee*/ 	.byte	0x3f
	.zero		1


	//   ....[47]....
        /*05f0*/ 	.word	0x00010c70
        /*05f4*/ 	.word	0x000000ff
        /*05f8*/ 	.word	0x00000000
        /*05fc*/ 	.short	0x0101
        /*05fe*/ 	.byte	0x05
	.zero		1


	//   ....[48]....
        /*0600*/ 	.word	0x000129b0
        /*0604*/ 	.word	0x00000003
        /*0608*/ 	.word	0x0002d840
        /*060c*/ 	.short	0x010a
        /*060e*/ 	.byte	0x3f
	.zero		1


	//   ....[49]....
        /*0610*/ 	.word	0x00013730
        /*0614*/ 	.word	0x00000011
        /*0618*/ 	.word	0x0002d800
        /*061c*/ 	.short	0x0107
        /*061e*/ 	.byte	0x3f
	.zero		1


	//   ....[50]....
        /*0620*/ 	.word	0x00013800
        /*0624*/ 	.word	0x00000011
        /*0628*/ 	.word	0x0002d800
        /*062c*/ 	.short	0x0101
        /*062e*/ 	.byte	0x3f
	.zero		1


	//   ....[51]....
        /*0630*/ 	.word	0x00013820
        /*0634*/ 	.word	0x00000011
        /*0638*/ 	.word	0x0002d820
        /*063c*/ 	.short	0x010a
        /*063e*/ 	.byte	0x3f
	.zero		1


	//   ....[52]....
        /*0640*/ 	.word	0x00013b40
        /*0644*/ 	.word	0x00000003
        /*0648*/ 	.word	0x0002d840
        /*064c*/ 	.short	0x010a
        /*064e*/ 	.byte	0x3f
	.zero		1


	//   ....[53]....
        /*0650*/ 	.word	0x00013f70
        /*0654*/ 	.word	0x00000002
        /*0658*/ 	.word	0x00000060
        /*065c*/ 	.short	0x010a
        /*065e*/ 	.byte	0x3f
	.zero		1


	//   ....[54]....
        /*0660*/ 	.word	0x00014690
        /*0664*/ 	.word	0x00000003
        /*0668*/ 	.word	0x0002d840
        /*066c*/ 	.short	0x010a
        /*066e*/ 	.byte	0x3f
	.zero		1


	//   ....[55]....
        /*0670*/ 	.word	0x00014ac0
        /*0674*/ 	.word	0x0000000c
        /*0678*/ 	.word	0x00000060
        /*067c*/ 	.short	0x010a
        /*067e*/ 	.byte	0x3f
	.zero		1


	//   ....[56]....
        /*0680*/ 	.word	0x000150f0
        /*0684*/ 	.word	0x00000002
        /*0688*/ 	.word	0x0002d840
        /*068c*/ 	.short	0x010a
        /*068e*/ 	.byte	0x3f
	.zero		1


	//   ....[57]....
        /*0690*/ 	.word	0x00015560
        /*0694*/ 	.word	0x00000008
        /*0698*/ 	.word	0x00000060
        /*069c*/ 	.short	0x010a
        /*069e*/ 	.byte	0x3f
	.zero		1


	//   ....[58]....
        /*06a0*/ 	.word	0x00015b50
        /*06a4*/ 	.word	0x00000003
        /*06a8*/ 	.word	0x0002d860
        /*06ac*/ 	.short	0x010a
        /*06ae*/ 	.byte	0x3f
	.zero		1


	//   ....[59]....
        /*06b0*/ 	.word	0x000161b0
        /*06b4*/ 	.word	0x00000009
        /*06b8*/ 	.word	0x0002d820
        /*06bc*/ 	.short	0x010a
        /*06be*/ 	.byte	0x3f
	.zero		1


	//   ....[60]....
        /*06c0*/ 	.word	0x00016350
        /*06c4*/ 	.word	0x00000007
        /*06c8*/ 	.word	0x00000000
        /*06cc*/ 	.short	0x010a
        /*06ce*/ 	.byte	0x3f
	.zero		1


	//   ....[61]....
        /*06d0*/ 	.word	0x000163c0
        /*06d4*/ 	.word	0x00000003
        /*06d8*/ 	.word	0x00000000
        /*06dc*/ 	.short	0x010a
        /*06de*/ 	.byte	0x3f
	.zero		1


	//   ....[62]....
        /*06e0*/ 	.word	0x00016420
        /*06e4*/ 	.word	0x00000005
        /*06e8*/ 	.word	0x00000000
        /*06ec*/ 	.short	0x010a
        /*06ee*/ 	.byte	0x3f
	.zero		1


	//   ....[63]....
        /*06f0*/ 	.word	0x00016450
        /*06f4*/ 	.word	0x00000003
        /*06f8*/ 	.word	0x00000000
        /*06fc*/ 	.short	0x010a
        /*06fe*/ 	.byte	0x3f
	.zero		1


	//   ....[64]....
        /*0700*/ 	.word	0x000164c0
        /*0704*/ 	.word	0x00000003
        /*0708*/ 	.word	0x0002d800
        /*070c*/ 	.short	0x010a
        /*070e*/ 	.byte	0x3f
	.zero		1


	//   ....[65]....
        /*0710*/ 	.word	0x00016510
        /*0714*/ 	.word	0x0000005a
        /*0718*/ 	.word	0x0002d830
        /*071c*/ 	.short	0x010a
        /*071e*/ 	.byte	0x3f
	.zero		1


	//   ....[66]....
        /*0720*/ 	.word	0x00016570
        /*0724*/ 	.word	0x00000006
        /*0728*/ 	.word	0x0002d830
        /*072c*/ 	.short	0x010a
        /*072e*/ 	.byte	0x3f
	.zero		1


	//   ....[67]....
        /*0730*/ 	.word	0x000165d0
        /*0734*/ 	.word	0x00000006
        /*0738*/ 	.word	0x0002d850
        /*073c*/ 	.short	0x010a
        /*073e*/ 	.byte	0x3f
	.zero		1


	//   ....[68]....
        /*0740*/ 	.word	0x00016630
        /*0744*/ 	.word	0x00000009
        /*0748*/ 	.word	0x0002d830
        /*074c*/ 	.short	0x010a
        /*074e*/ 	.byte	0x3f
	.zero		1


	//   ....[69]....
        /*0750*/ 	.word	0x00016690
        /*0754*/ 	.word	0x00000009
        /*0758*/ 	.word	0x0002d850
        /*075c*/ 	.short	0x010a
        /*075e*/ 	.byte	0x3f
	.zero		1


	//   ....[70]....
        /*0760*/ 	.word	0x000166f0
        /*0764*/ 	.word	0x00000007
        /*0768*/ 	.word	0x0002d830
        /*076c*/ 	.short	0x010a
        /*076e*/ 	.byte	0x3f
	.zero		1


	//   ....[71]....
        /*0770*/ 	.word	0x00016750
        /*0774*/ 	.word	0x00000007
        /*0778*/ 	.word	0x0002d850
        /*077c*/ 	.short	0x010a
        /*077e*/ 	.byte	0x3f
	.zero		1


	//   ....[72]....
        /*0780*/ 	.word	0x000167b0
        /*0784*/ 	.word	0x00000005
        /*0788*/ 	.word	0x0002d850
        /*078c*/ 	.short	0x010a
        /*078e*/ 	.byte	0x3f
	.zero		1


	//   ....[73]....
        /*0790*/ 	.word	0x00016900
        /*0794*/ 	.word	0x00000003
        /*0798*/ 	.word	0x0002d840
        /*079c*/ 	.short	0x010a
        /*079e*/ 	.byte	0x3f
	.zero		1


	//   ....[74]....
        /*07a0*/ 	.word	0x00017110
        /*07a4*/ 	.word	0x00000011
        /*07a8*/ 	.word	0x0002d820
        /*07ac*/ 	.short	0x010a
        /*07ae*/ 	.byte	0x3f
	.zero		1


	//   ....[75]....
        /*07b0*/ 	.word	0x00017160
        /*07b4*/ 	.word	0x00000003
        /*07b8*/ 	.word	0x0002d840
        /*07bc*/ 	.short	0x010a
        /*07be*/ 	.byte	0x3f
	.zero		1


	//   ....[76]....
        /*07c0*/ 	.word	0x000171b0
        /*07c4*/ 	.word	0x00000002
        /*07c8*/ 	.word	0x00000060
        /*07cc*/ 	.short	0x010a
        /*07ce*/ 	.byte	0x3f
	.zero		1


	//   ....[77]....
        /*07d0*/ 	.word	0x00017200
        /*07d4*/ 	.word	0x00000003
        /*07d8*/ 	.word	0x0002d840
        /*07dc*/ 	.short	0x010a
        /*07de*/ 	.byte	0x3f
	.zero		1


	//   ....[78]....
        /*07e0*/ 	.word	0x00017250
        /*07e4*/ 	.word	0x0000000c
        /*07e8*/ 	.word	0x00000060
        /*07ec*/ 	.short	0x010a
        /*07ee*/ 	.byte	0x3f
	.zero		1


	//   ....[79]....
        /*07f0*/ 	.word	0x000172a0
        /*07f4*/ 	.word	0x00000002
        /*07f8*/ 	.word	0x0002d840
        /*07fc*/ 	.short	0x010a
        /*07fe*/ 	.byte	0x3f
	.zero		1


	//   ....[80]....
        /*0800*/ 	.word	0x000172f0
        /*0804*/ 	.word	0x00000008
        /*0808*/ 	.word	0x00000060
        /*080c*/ 	.short	0x010a
        /*080e*/ 	.byte	0x3f
	.zero		1


	//   ....[81]....
        /*0810*/ 	.word	0x00017340
        /*0814*/ 	.word	0x00000003
        /*0818*/ 	.word	0x0002d860
        /*081c*/ 	.short	0x010a
        /*081e*/ 	.byte	0x3f
	.zero		1


	//   ....[82]....
        /*0820*/ 	.word	0x00017430
        /*0824*/ 	.word	0x00000009
        /*0828*/ 	.word	0x0002d820
        /*082c*/ 	.short	0x010a
        /*082e*/ 	.byte	0x3f
	.zero		1


	//   ....[83]....
        /*0830*/ 	.word	0x000175d0
        /*0834*/ 	.word	0x00000007
        /*0838*/ 	.word	0x00000000
        /*083c*/ 	.short	0x010a
        /*083e*/ 	.byte	0x3f
	.zero		1


	//   ....[84]....
        /*0840*/ 	.word	0x00017620
        /*0844*/ 	.word	0x00000003
        /*0848*/ 	.word	0x00000000
        /*084c*/ 	.short	0x010a
        /*084e*/ 	.byte	0x3f
	.zero		1


	//   ....[85]....
        /*0850*/ 	.word	0x00017670
        /*0854*/ 	.word	0x00000005
        /*0858*/ 	.word	0x00000000
        /*085c*/ 	.short	0x010a
        /*085e*/ 	.byte	0x3f
	.zero		1


	//----- nvinfo : EIATTR_NUM_MBARRIERS
	.align		4
.L_1323:
        /*0860*/ 	.byte	0x03, 0x38
        /*0862*/ 	.short	0x0016


	//----- nvinfo : EIATTR_EXIT_INSTR_OFFSETS
	.align		4
        /*0864*/ 	.byte	0x04, 0x1c
        /*0866*/ 	.short	(.L_1325 - .L_1324)


	//   ....[0]....
.L_1324:
        /*0868*/ 	.word	0x00000a30


	//   ....[1]....
        /*086c*/ 	.word	0x00011690


	//   ....[2]....
        /*0870*/ 	.word	0x000164a0


	//----- nvinfo : EIATTR_MAX_THREADS
	.align		4
.L_1325:
        /*0874*/ 	.byte	0x04, 0x05
        /*0876*/ 	.short	(.L_1327 - .L_1326)
.L_1326:
        /*0878*/ 	.word	0x00000200
        /*087c*/ 	.word	0x00000001
        /*0880*/ 	.word	0x00000001


	//----- nvinfo : EIATTR_CRS_STACK_SIZE
	.align		4
.L_1327:
        /*0884*/ 	.byte	0x04, 0x1e
        /*0886*/ 	.short	(.L_1329 - .L_1328)
.L_1328:
        /*0888*/ 	.word	0x00000000


	//----- nvinfo : EIATTR_CBANK_PARAM_SIZE
	.align		4
.L_1329:
        /*088c*/ 	.byte	0x03, 0x19
        /*088e*/ 	.short	0x0af0


	//----- nvinfo : EIATTR_PARAM_CBANK
	.align		4
        /*0890*/ 	.byte	0x04, 0x0a
        /*0892*/ 	.short	(.L_1331 - .L_1330)
	.align		4
.L_1330:
        /*0894*/ 	.word	index@(.nv.constant0._ZN7cutlass13device_kernelIN5flash11enable_sm90INS1_16FlashAttnFwdSm90INS1_25CollectiveMainloopFwdSm90ILi2EN4cute5tupleIJNS5_1CILi1EEES8_S8_EEENS6_IJNS7_ILi192EEENS7_ILi128EEENS7_ILi96EEEEEELi96ENS_6half_tEfNS_4arch4Sm90ELb0ELb1ELb1ELb0ELb0ELb0ELb0ELb0ELb1ELb1ELb0ELb0EEENS1_21CollectiveEpilogueFwdINS6_IJSA_SC_SB_EEES9_SE_SG_Li384ELb0ELb1ELb0ELb0EEENS1_30DynamicPersistentTileSchedulerILi384ELi128ELb0ELb1ELb1EEEEEEEEEvNT_6ParamsE)
        /*0898*/ 	.short	0x0210
        /*089a*/ 	.short	0x0af0


	//----- nvinfo : EIATTR_SW_WAR
	.align		4
.L_1331:
        /*089c*/ 	.byte	0x04, 0x36
        /*089e*/ 	.short	(.L_1333 - .L_1332)
.L_1332:
        /*08a0*/ 	.word	0x00000008
.L_1333:


//--------------------- .nv.info._ZN7cutlass13device_kernelIN5flash11enable_sm90INS1_16FlashAttnFwdSm90INS1_25CollectiveMainloopFwdSm90ILi2EN4cute5tupleIJNS5_1CILi1EEES8_S8_EEENS6_IJNS7_ILi192EEENS7_ILi128EEENS7_ILi96EEEEEELi96ENS_6half_tEfNS_4arch4Sm90ELb0ELb1ELb1ELb1ELb0ELb0ELb0ELb0ELb1ELb1ELb0ELb0EEENS1_21CollectiveEpilogueFwdINS6_IJSA_SC_SB_EEES9_SE_SG_Li384ELb1ELb1ELb0ELb0EEENS1_36VarlenDynamicPersistentTileSchedulerILi192ELi128ELi384ELi128ELb0ELb1ELb1ELb1ELb0ELb1EEEEEEEEEvNT_6ParamsE --------------------------
	.section	.nv.info._ZN7cutlass13device_kernelIN5flash11enable_sm90INS1_16FlashAttnFwdSm90INS1_25CollectiveMainloopFwdSm90ILi2EN4cute5tupleIJNS5_1CILi1EEES8_S8_EEENS6_IJNS7_ILi192EEENS7_ILi128EEENS7_ILi96EEEEEELi96ENS_6half_tEfNS_4arch4Sm90ELb0ELb1ELb1ELb1ELb0ELb0ELb0ELb0ELb1ELb1ELb0ELb0EEENS1_21CollectiveEpilogueFwdINS6_IJSA_SC_SB_EEES9_SE_SG_Li384ELb1ELb1ELb0ELb0EEENS1_36VarlenDynamicPersistentTileSchedulerILi192ELi128ELi384ELi128ELb0ELb1ELb1ELb1ELb0ELb1EEEEEEEEEvNT_6ParamsE,"",@"SHT_CUDA_INFO"
	.sectionflags	@""
	.align	4


	//----- nvinfo : EIATTR_CUDA_API_VERSION
	.align		4
        /*0000*/ 	.byte	0x04, 0x37
        /*0002*/ 	.short	(.L_1335 - .L_1334)
.L_1334:
        /*0004*/ 	.word	0x00000082


	//----- nvinfo : EIATTR_KPARAM_INFO
	.align		4
.L_1335:
        /*0008*/ 	.byte	0x04, 0x17
        /*000a*/ 	.short	(.L_1337 - .L_1336)
.L_1336:
        /*000c*/ 	.word	0x00000000
        /*0010*/ 	.short	0x0000
        /*0012*/ 	.short	0x0070
        /*0014*/ 	.byte	0x00, 0xf0, 0x01, 0x2a


	//----- nvinfo : EIATTR_SPARSE_MMA_MASK
	.align		4
.L_1337:
        /*0018*/ 	.byte	0x03, 0x50
        /*001a*/ 	.short	0x0000


	//----- nvinfo : EIATTR_MAXREG_COUNT
	.align		4
        /*001c*/ 	.byte	0x03, 0x1b
        /*001e*/ 	.short	0x0080


	//----- nvinfo : EIATTR_NUM_BARRIERS
	.align		4
        /*0020*/ 	.byte	0x02, 0x4c
        /*0022*/ 	.byte	0x10
	.zero		1


	//----- nvinfo : EIATTR_EXTERNS
	.align		4
        /*0024*/ 	.byte	0x04, 0x0f
        /*0026*/ 	.short	(.L_1339 - .L_1338)


	//   ....[0]....
	.align		4
.L_1338:
        /*0028*/ 	.word	index@(__assertfail)


	//----- nvinfo : EIATTR_ANNOTATIONS
	.align		4
.L_1339:
        /*002c*/ 	.byte	0x04, 0x55
        /*002e*/ 	.short	(.L_1341 - .L_1340)


	//   ....[0]....
.L_1340:
        /* <DEDUP_REMOVED lines=23> */


	//----- nvinfo : EIATTR_MERCURY_ISA_VERSION
	.align		4
.L_1341:
        /*0190*/ 	.byte	0x03, 0x5f
        /*0192*/ 	.short	0x0101


	//----- nvinfo : EIATTR_UNUSED_LOAD_BYTE_OFFSET
	.align		4
        /*0194*/ 	.byte	0x04, 0x44
        /*0196*/ 	.short	(.L_1343 - .L_1342)


	//   ....[0]....
.L_1342:
        /*0198*/ 	.word	0x00000a50
        /*019c*/ 	.word	0x0000fff0


	//   ....[1]....
        /*01a0*/ 	.word	0x000100c0
        /*01a4*/ 	.word	0x0000fff0


	//----- nvinfo : EIATTR_INT_WARP_WIDE_INSTR_OFFSETS
	.align		4
.L_1343:
        /*01a8*/ 	.byte	0x04, 0x31
        /*01aa*/ 	.short	(.L_1345 - .L_1344)


	//   ....[0]....
.L_1344:
        /*01ac*/ 	.word	0x00000130


	//   ....[1]....
        /*01b0*/ 	.word	0x00000170


	//   ....[2]....
        /*01b4*/ 	.word	0x000001e0


	//   ....[3]....
        /*01b8*/ 	.word	0x000132e0


	//   ....[4]....
        /*01bc*/ 	.word	0x00013370


	//   ....[5]....
        /*01c0*/ 	.word	0x00016e60


	//   ....[6]....
        /*01c4*/ 	.word	0x00016ef0


	//----- nvinfo : EIATTR_COOP_GROUP_MASK_REGIDS
	.align		4
.L_1345:
        /*01c8*/ 	.byte	0x04, 0x29
        /*01ca*/ 	.short	(.L_1347 - .L_1346)


	//   ....[0]....
.L_1346:
        /*01cc*/ 	.word	0xffffffff


	//   ....[1]....
        /*01d0*/ 	.word	0xffffffff


	//   ....[2]....
        /*01d4*/ 	.word	0xffffffff


	//   ....[3]....
        /*01d8*/ 	.word	0xffffffff


	//   ....[4]....
        /*01dc*/ 	.word	0xffffffff


	//   ....[5]....
        /*01e0*/ 	.word	0xffffffff


	//   ....[6]....
        /*01e4*/ 	.word	0xffffffff


	//   ....[7]....
        /*01e8*/ 	.word	0xffffffff


	//   ....[8]....
        /*01ec*/ 	.word	0xffffffff


	//   ....[9]....
        /*01f0*/ 	.word	0xffffffff


	//   ....[10]....
        /*01f4*/ 	.word	0xffffffff


	//   ....[11]....
        /*01f8*/ 	.word	0xffffffff


	//   ....[12]....
        /*01fc*/ 	.word	0xffffffff


	//   ....[13]....
        /*0200*/ 	.word	0xffffffff


	//   ....[14]....
        /*0204*/ 	.word	0xffffffff


	//   ....[15]....
        /*0208*/ 	.word	0xffffffff


	//   ....[16]....
        /*020c*/ 	.word	0xffffffff


	//   ....[17]....
        /*0210*/ 	.word	0xffffffff


	//   ....[18]....
        /*0214*/ 	.word	0xffffffff


	//   ....[19]....
        /*0218*/ 	.word	0xffffffff


	//   ....[20]....
        /*021c*/ 	.word	0xffffffff


	//   ....[21]....
        /*0220*/ 	.word	0xffffffff


	//   ....[22]....
        /*0224*/ 	.word	0xffffffff


	//   ....[23]....
        /*0228*/ 	.word	0xffffffff


	//   ....[24]....
        /*022c*/ 	.word	0xffffffff


	//   ....[25]....
        /*0230*/ 	.word	0xffffffff


	//   ....[26]....
        /*0234*/ 	.word	0xffffffff


	//   ....[27]....
        /*0238*/ 	.word	0xffffffff


	//   ....[28]....
        /*023c*/ 	.word	0xffffffff


	//   ....[29]....
        /*0240*/ 	.word	0xffffffff


	//   ....[30]....
        /*0244*/ 	.word	0xffffffff


	//   ....[31]....
        /*0248*/ 	.word	0xffffffff


	//   ....[32]....
        /*024c*/ 	.word	0xffffffff


	//   ....[33]....
        /*0250*/ 	.word	0xffffffff


	//   ....[34]....
        /*0254*/ 	.word	0xffffffff


	//   ....[35]....
        /*0258*/ 	.word	0xffffffff


	//   ....[36]....
        /*025c*/ 	.word	0xffffffff


	//   ....[37]....
        /*0260*/ 	.word	0xffffffff


	//   ....[38]....
        /*0264*/ 	.word	0xffffffff


	//   ....[39]....
        /*0268*/ 	.word	0xffffffff


	//   ....[40]....
        /*026c*/ 	.word	0xffffffff


	//   ....[41]....
        /*0270*/ 	.word	0xffffffff


	//   ....[42]....
        /*0274*/ 	.word	0xffffffff


	//   ....[43]....
        /*0278*/ 	.word	0xffffffff


	//   ....[44]....
        /*027c*/ 	.word	0xffffffff


	//   ....[45]....
        /*0280*/ 	.word	0xffffffff


	//   ....[46]....
        /*0284*/ 	.word	0xffffffff


	//   ....[47]....
        /*0288*/ 	.word	0xffffffff


	//   ....[48]....
        /*028c*/ 	.word	0xffffffff


	//   ....[49]....
        /*0290*/ 	.word	0xffffffff


	//   ....[50]....
        /*0294*/ 	.word	0xffffffff


	//   ....[51]....
        /*0298*/ 	.word	0xffffffff


	//   ....[52]....
        /*029c*/ 	.word	0xffffffff


	//   ....[53]....
        /*02a0*/ 	.word	0xffffffff


	//   ....[54]....
        /*02a4*/ 	.word	0xffffffff


	//   ....[55]....
        /*02a8*/ 	.word	0xffffffff


	//   ....[56]....
        /*02ac*/ 	.word	0xffffffff


	//   ....[57]....
        /*02b0*/ 	.word	0xffffffff


	//   ....[58]....
        /*02b4*/ 	.word	0xffffffff


	//   ....[59]....
        /*02b8*/ 	.word	0xffffffff


	//   ....[60]....
        /*02bc*/ 	.word	0xffffffff


	//   ....[61]....
        /*02c0*/ 	.word	0xffffffff


	//   ....[62]....
        /*02c4*/ 	.word	0xffffffff


	//   ....[63]....
        /*02c8*/ 	.word	0xffffffff


	//   ....[64]....
        /*02cc*/ 	.word	0xffffffff


	//   ....[65]....
        /*02d0*/ 	.word	0xffffffff


	//   ....[66]....
        /*02d4*/ 	.word	0xffffffff


	//   ....[67]....
        /*02d8*/ 	.word	0xffffffff


	//   ....[68]....
        /*02dc*/ 	.word	0xffffffff


	//   ....[69]....
        /*02e0*/ 	.word	0xffffffff


	//   ....[70]....
        /*02e4*/ 	.word	0xffffffff


	//   ....[71]....
        /*02e8*/ 	.word	0xffffffff


	//   ....[72]....
        /*02ec*/ 	.word	0xffffffff


	//   ....[73]....
        /*02f0*/ 	.word	0xffffffff


	//   ....[74]....
        /*02f4*/ 	.word	0xffffffff


	//   ....[75]....
        /*02f8*/ 	.word	0xffffffff


	//   ....[76]....
        /*02fc*/ 	.word	0xffffffff


	//   ....[77]....
        /*0300*/ 	.word	0xffffffff


	//   ....[78]....
        /*0304*/ 	.word	0xffffffff


	//   ....[79]....
        /*0308*/ 	.word	0xffffffff


	//   ....[80]....
        /*030c*/ 	.word	0xffffffff


	//   ....[81]....
        /*0310*/ 	.word	0xffffffff


	//   ....[82]....
        /*0314*/ 	.word	0xffffffff


	//   ....[83]....
        /*0318*/ 	.word	0xffffffff


	//   ....[84]....
        /*031c*/ 	.word	0xffffffff


	//   ....[85]....
        /*0320*/ 	.word	0xffffffff


	//   ....[86]....
        /*0324*/ 	.word	0xffffffff


	//   ....[87]....
        /*0328*/ 	.word	0xffffffff


	//   ....[88]....
        /*032c*/ 	.word	0xffffffff


	//   ....[89]....
        /*0330*/ 	.word	0xffffffff


	//   ....[90]....
        /*0334*/ 	.word	0xffffffff


	//   ....[91]....
        /*0338*/ 	.word	0xffffffff


	//   ....[92]....
        /*033c*/ 	.word	0xffffffff


	//   ....[93]....
        /*0340*/ 	.word	0xffffffff


	//   ....[94]....
        /*0344*/ 	.word	0xffffffff


	//   ....[95]....
        /*0348*/ 	.word	0xffffffff


	//   ....[96]....
        /*034c*/ 	.word	0xffffffff


	//   ....[97]....
        /*0350*/ 	.word	0x0500000f


	//   ....[98]....
        /*0354*/ 	.word	0x0500000f


	//   ....[99]....
        /*0358*/ 	.word	0x0500000f


	//   ....[100]....
        /*035c*/ 	.word	0x0500000f


	//   ....[101]....
        /*0360*/ 	.word	0x0500000f


	//   ....[102]....
        /*0364*/ 	.word	0x0500000f


	//   ....[103]....
        /*0368*/ 	.word	0x0500000f


	//   ....[104]....
        /*036c*/ 	.word	0x0500000f


	//   ....[105]....
        /*0370*/ 	.word	0x0500000f


	//   ....[106]....
        /*0374*/ 	.word	0x0500000f


	//   ....[107]....
        /*0378*/ 	.word	0x0500000f


	//   ....[108]....
        /*037c*/ 	.word	0x0500000f


	//   ....[109]....
        /*0380*/ 	.word	0x0500000f


	//   ....[110]....
        /*0384*/ 	.word	0x0500000f


	//   ....[111]....
        /*0388*/ 	.word	0x0500000f


	//   ....[112]....
        /*038c*/ 	.word	0x0500000f


	//   ....[113]....
        /*0390*/ 	.word	0x0500000f


	//   ....[114]....
        /*0394*/ 	.word	0x0500000f


	//   ....[115]....
        /*0398*/ 	.word	0x0500000f


	//   ....[116]....
        /*039c*/ 	.word	0x0500000f


	//   ....[117]....
        /*03a0*/ 	.word	0x0500000f


	//   ....[118]....
        /*03a4*/ 	.word	0x0500000f


	//   ....[119]....
        /*03a8*/ 	.word	0x0500000f


	//   ....[120]....
        /*03ac*/ 	.word	0x0500000f


	//   ....[121]....
        /*03b0*/ 	.word	0x0500000f


	//   ....[122]....
        /*03b4*/ 	.word	0x0500000f


	//   ....[123]....
        /*03b8*/ 	.word	0x0500000f


	//   ....[124]....
        /*03bc*/ 	.word	0x0500000f


	//   ....[125]....
        /*03c0*/ 	.word	0x0500000f


	//   ....[126]....
        /*03c4*/ 	.word	0x0500000f


	//   ....[127]....
        /*03c8*/ 	.word	0x0500000f


	//----- nvinfo : EIATTR_COOP_GROUP_INSTR_OFFSETS
	.align		4
.L_1347:
        /*03cc*/ 	.byte	0x04, 0x28
        /*03ce*/ 	.short	(.L_1349 - .L_1348)


	//   ....[0]....
.L_1348:
        /*03d0*/ 	.word	0x00000070


	//   ....[1]....
        /*03d4*/ 	.word	0x00000140


	//   ....[2]....
        /*03d8*/ 	.word	0x00000190


	//   ....[3]....
        /*03dc*/ 	.word	0x000003c0


	//   ....[4]....
        /*03e0*/ 	.word	0x00000520


	//   ....[5]....
        /*03e4*/ 	.word	0x00000640


	//   ....[6]....
        /*03e8*/ 	.word	0x000007a0


	//   ....[7]....
        /*03ec*/ 	.word	0x00001a40


	//   ....[8]....
        /*03f0*/ 	.word	0x00002240


	//   ....[9]....
        /*03f4*/ 	.word	0x000031f0


	//   ....[10]....
        /*03f8*/ 	.word	0x00004020


	//   ....[11]....
        /*03fc*/ 	.word	0x000040f0


	//   ....[12]....
        /*0400*/ 	.word	0x00004920


	//   ....[13]....
        /*0404*/ 	.word	0x00004980


	//   ....[14]....
        /*0408*/ 	.word	0x00005550


	//   ....[15]....
        /*040c*/ 	.word	0x00006a00


	//   ....[16]....
        /*0410*/ 	.word	0x00006c40


	//   ....[17]....
        /*0414*/ 	.word	0x000077c0


	//   ....[18]....
        /*0418*/ 	.word	0x000077e0


	//   ....[19]....
        /*041c*/ 	.word	0x000081e0


	//   ....[20]....
        /*0420*/ 	.word	0x00008250


	//   ....[21]....
        /*0424*/ 	.word	0x000091b0


	//   ....[22]....
        /*0428*/ 	.word	0x0000a320


	//   ....[23]....
        /*042c*/ 	.word	0x0000a390


	//   ....[24]....
        /*0430*/ 	.word	0x0000aa80


	//   ....[25]....
        /*0434*/ 	.word	0x0000ab20


	//   ....[26]....
        /*0438*/ 	.word	0x0000bd20


	//   ....[27]....
        /*043c*/ 	.word	0x0000ceb0


	//   ....[28]....
        /*0440*/ 	.word	0x0000d100


	//   ....[29]....
        /*0444*/ 	.word	0x0000dcd0


	//   ....[30]....
        /*0448*/ 	.word	0x0000dd80


	//   ....[31]....
        /*044c*/ 	.word	0x0000e600


	//   ....[32]....
        /*0450*/ 	.word	0x0000e6a0


	//   ....[33]....
        /*0454*/ 	.word	0x0000f660


	//   ....[34]....
        /*0458*/ 	.word	0x0000f770


	//   ....[35]....
        /*045c*/ 	.word	0x0000f7d0


	//   ....[36]....
        /*0460*/ 	.word	0x0000f8e0


	//   ....[37]....
        /*0464*/ 	.word	0x0000f900


	//   ....[38]....
        /*0468*/ 	.word	0x00010a90


	//   ....[39]....
        /*046c*/ 	.word	0x00010ad0


	//   ....[40]....
        /*0470*/ 	.word	0x00010b00


	//   ....[41]....
        /*0474*/ 	.word	0x00010b40


	//   ....[42]....
        /*0478*/ 	.word	0x00010ff0


	//   ....[43]....
        /*047c*/ 	.word	0x00011010


	//   ....[44]....
        /*0480*/ 	.word	0x00011120


	//   ....[45]....
        /*0484*/ 	.word	0x00011140


	//   ....[46]....
        /*0488*/ 	.word	0x00011a10


	//   ....[47]....
        /*048c*/ 	.word	0x00011a20


	//   ....[48]....
        /*0490*/ 	.word	0x00011b20


	//   ....[49]....
        /*0494*/ 	.word	0x00011b40


	//   ....[50]....
        /*0498*/ 	.word	0x00011cc0


	//   ....[51]....
        /*049c*/ 	.word	0x00011eb0


	//   ....[52]....
        /*04a0*/ 	.word	0x00011ee0


	//   ....[53]....
        /*04a4*/ 	.word	0x00011f10


	//   ....[54]....
        /*04a8*/ 	.word	0x00011f40


	//   ....[55]....
        /*04ac*/ 	.word	0x00011f70


	//   ....[56]....
        /*04b0*/ 	.word	0x00011fa0


	//   ....[57]....
        /*04b4*/ 	.word	0x00012110


	//   ....[58]....
        /*04b8*/ 	.word	0x00012140


	//   ....[59]....
        /*04bc*/ 	.word	0x00012170


	//   ....[60]....
        /*04c0*/ 	.word	0x000121a0


	//   ....[61]....
        /*04c4*/ 	.word	0x000121d0


	//   ....[62]....
        /*04c8*/ 	.word	0x00012200


	//   ....[63]....
        /*04cc*/ 	.word	0x000122a0


	//   ....[64]....
        /*04d0*/ 	.word	0x00012300


	//   ....[65]....
        /*04d4*/ 	.word	0x000123a0


	//   ....[66]....
        /*04d8*/ 	.word	0x00013860


	//   ....[67]....
        /*04dc*/ 	.word	0x00014570


	//   ....[68]....
        /*04e0*/ 	.word	0x00014580


	//   ....[69]....
        /*04e4*/ 	.word	0x000145a0


	//   ....[70]....
        /*04e8*/ 	.word	0x00014660


	//   ....[71]....
        /*04ec*/ 	.word	0x00014680


	//   ....[72]....
        /*04f0*/ 	.word	0x00014720


	//   ....[73]....
        /*04f4*/ 	.word	0x00014740


	//   ....[74]....
        /*04f8*/ 	.word	0x00014750


	//   ....[75]....
        /*04fc*/ 	.word	0x000147e0


	//   ....[76]....
        /*0500*/ 	.word	0x00014830


	//   ....[77]....
        /*0504*/ 	.word	0x00014840


	//   ....[78]....
        /*0508*/ 	.word	0x00014870


	//   ....[79]....
        /*050c*/ 	.word	0x000175a0


	//   ....[80]....
        /*0510*/ 	.word	0x000175f0


	//   ....[81]....
        /*0514*/ 	.word	0x00017620


	//   ....[82]....
        /*0518*/ 	.word	0x00017650


	//   ....[83]....
        /*051c*/ 	.word	0x00017660


	//   ....[84]....
        /*0520*/ 	.word	0x00017690


	//   ....[85]....
        /*0524*/ 	.word	0x000176c0


	//   ....[86]....
        /*0528*/ 	.word	0x000176f0


	//   ....[87]....
        /*052c*/ 	.word	0x00017870


	//   ....[88]....
        /*0530*/ 	.word	0x000178a0


	//   ....[89]....
        /*0534*/ 	.word	0x000178d0


	//   ....[90]....
        /*0538*/ 	.word	0x00017900


	//   ....[91]....
        /*053c*/ 	.word	0x00017930


	//   ....[92]....
        /*0540*/ 	.word	0x00017960


	//   ....[93]....
        /*0544*/ 	.word	0x00017a20


	//   ....[94]....
        /*0548*/ 	.word	0x00017a40


	//   ....[95]....
        /*054c*/ 	.word	0x00017ab0


	//   ....[96]....
        /*0550*/ 	.word	0x00018150


	//   ....[97]....
        /*0554*/ 	.word	0x000187b0


	//   ....[98]....
        /*0558*/ 	.word	0x00018970


	//   ....[99]....
        /*055c*/ 	.word	0x000189c0


	//   ....[100]....
        /*0560*/ 	.word	0x00018a20


	//   ....[101]....
        /*0564*/ 	.word	0x00018b30


	//   ....[102]....
        /*0568*/ 	.word	0x00018b90


	//   ....[103]....
        /*056c*/ 	.word	0x00018cb0


	//   ....[104]....
        /*0570*/ 	.word	0x00018d10


	//   ....[105]....
        /*0574*/ 	.word	0x00018db0


	//   ....[106]....
        /*0578*/ 	.word	0x00018e80


	//   ....[107]....
        /*057c*/ 	.word	0x00018f80


	//   ....[108]....
        /*0580*/ 	.word	0x00019000


	//   ....[109]....
        /*0584*/ 	.word	0x000190f0


	//   ....[110]....
        /*0588*/ 	.word	0x00019400


	//   ....[111]....
        /*058c*/ 	.word	0x000194a0


	//   ....[112]....
        /*0590*/ 	.word	0x000195c0


	//   ....[113]....
        /*0594*/ 	.word	0x00019630


	//   ....[114]....
        /*0598*/ 	.word	0x000196a0


	//   ....[115]....
        /*059c*/ 	.word	0x00019710


	//   ....[116]....
        /*05a0*/ 	.word	0x00019780


	//   ....[117]....
        /*05a4*/ 	.word	0x00019800


	//   ....[118]....
        /*05a8*/ 	.word	0x00019890


	//   ....[119]....
        /*05ac*/ 	.word	0x00019920


	//   ....[120]....
        /*05b0*/ 	.word	0x00019990


	//   ....[121]....
        /*05b4*/ 	.word	0x00019a00


	//   ....[122]....
        /*05b8*/ 	.word	0x00019a70


	//   ....[123]....
        /*05bc*/ 	.word	0x00019af0


	//   ....[124]....
        /*05c0*/ 	.word	0x00019b60


	//   ....[125]....
        /*05c4*/ 	.word	0x00019c00


	//   ....[126]....
        /*05c8*/ 	.word	0x00019c90


	//   ....[127]....
        /*05cc*/ 	.word	0x00019db0


	//----- nvinfo : EIATTR_REG_RECONFIG
	.align		4
.L_1349:
        /*05d0*/ 	.byte	0x01, 0x54
	.zero		2


	//----- nvinfo : EIATTR_SYSCALL_OFFSETS
	.align		4
        /*05d4*/ 	.byte	0x04, 0x46
        /*05d6*/ 	.short	(.L_1351 - .L_1350)


	//   ....[0]....
.L_1350:
        /*05d8*/ 	.word	0x00001c30


	//   ....[1]....
        /*05dc*/ 	.word	0x000134d0


	//   ....[2]....
        /*05e0*/ 	.word	0x00013620


	//   ....[3]....
        /*05e4*/ 	.word	0x00013710


	//   ....[4]....
        /*05e8*/ 	.word	0x00013fe0


	//----- nvinfo : EIATTR_MBARRIER_INSTR_OFFSETS
	.align		4
.L_1351:
        /*05ec*/ 	.byte	0x04, 0x39
        /*05ee*/ 	.short	(.L_1353 - .L_1352)


	//   ....[0]....
.L_1352:
        /*05f0*/ 	.word	0x00000270
        /*05f4*/ 	.word	0x000000ff
        /*05f8*/ 	.word	0x0002d800
        /*05fc*/ 	.short	0x0100
        /*05fe*/ 	.byte	0x08
	.zero		1


	//   ....[1]....
        /*0600*/ 	.word	0x00000280
        /*0604*/ 	.word	0x000000ff
        /*0608*/ 	.word	0x0002d820
        /*060c*/ 	.short	0x0100
        /*060e*/ 	.byte	0x08
	.zero		1


	//   ....[2]....
        /*0610*/ 	.word	0x00000370
        /*0614*/ 	.word	0x000000ff
        /*0618*/ 	.word	0x0002d830
        /*061c*/ 	.short	0x0100
        /*061e*/ 	.byte	0x08
	.zero		1


	//   ....[3]....
        /*0620*/ 	.word	0x00000380
        /*0624*/ 	.word	0x000000ff
        /*0628*/ 	.word	0x0002d840
        /*062c*/ 	.short	0x0100
        /*062e*/ 	.byte	0x08
	.zero		1


	//   ....[4]....
        /*0630*/ 	.word	0x00000390
        /*0634*/ 	.word	0x000000ff
        /*0638*/ 	.word	0x0002d838
        /*063c*/ 	.short	0x0100
        /*063e*/ 	.byte	0x08
	.zero		1


	//   ....[5]....
        /*0640*/ 	.word	0x000003a0
        /*0644*/ 	.word	0x000000ff
        /*0648*/ 	.word	0x0002d848
        /*064c*/ 	.short	0x0100
        /*064e*/ 	.byte	0x08
	.zero		1


	//   ....[6]....
        /*0650*/ 	.word	0x000004d0
        /*0654*/ 	.word	0x000000ff
        /*0658*/ 	.word	0x0002d850
        /*065c*/ 	.short	0x0100
        /*065e*/ 	.byte	0x08
	.zero		1


	//   ....[7]....
        /*0660*/ 	.word	0x000004e0
        /*0664*/ 	.word	0x000000ff
        /*0668*/ 	.word	0x0002d860
        /*066c*/ 	.short	0x0100
        /*066e*/ 	.byte	0x08
	.zero		1


	//   ....[8]....
        /*0670*/ 	.word	0x000004f0
        /*0674*/ 	.word	0x000000ff
        /*0678*/ 	.word	0x0002d858
        /*067c*/ 	.short	0x0100
        /*067e*/ 	.byte	0x08
	.zero		1


	//   ....[9]....
        /*0680*/ 	.word	0x00000500
        /*0684*/ 	.word	0x000000ff
        /*0688*/ 	.word	0x0002d868
        /*068c*/ 	.short	0x0100
        /*068e*/ 	.byte	0x08
	.zero		1


	//   ....[10]....
        /*0690*/ 	.word	0x000005f0
        /*0694*/ 	.word	0x000000ff
        /*0698*/ 	.word	0x0002d870
        /*069c*/ 	.short	0x0100
        /*069e*/ 	.byte	0x06
	.zero		1


	//   ....[11]....
        /*06a0*/ 	.word	0x00000600
        /*06a4*/ 	.word	0x000000ff
        /*06a8*/ 	.word	0x0002d880
        /*06ac*/ 	.short	0x0100
        /*06ae*/ 	.byte	0x06
	.zero		1


	//   ....[12]....
        /*06b0*/ 	.word	0x00000610
        /*06b4*/ 	.word	0x000000ff
        /*06b8*/ 	.word	0x0002d878
        /*06bc*/ 	.short	0x0100
        /*06be*/ 	.byte	0x06
	.zero		1


	//   ....[13]....
        /*06c0*/ 	.word	0x00000620
        /*06c4*/ 	.word	0x000000ff
        /*06c8*/ 	.word	0x0002d888
        /*06cc*/ 	.short	0x0100
        /*06ce*/ 	.byte	0x06
	.zero		1


	//   ....[14]....
        /*06d0*/ 	.word	0x00000750
        /*06d4*/ 	.word	0x000000ff
        /*06d8*/ 	.word	0x0002d890
        /*06dc*/ 	.short	0x0100
        /*06de*/ 	.byte	0x08
	.zero		1


	//   ....[15]....
        /*06e0*/ 	.word	0x00000760
        /*06e4*/ 	.word	0x000000ff
        /*06e8*/ 	.word	0x0002d8a0
        /*06ec*/ 	.short	0x0100
        /*06ee*/ 	.byte	0x08
	.zero		1


	//   ....[16]....
        /*06f0*/ 	.word	0x00000770
        /*06f4*/ 	.word	0x000000ff
        /*06f8*/ 	.word	0x0002d898
        /*06fc*/ 	.short	0x0100
        /*06fe*/ 	.byte	0x08
	.zero		1


	//   ....[17]....
        /*0700*/ 	.word	0x00000780
        /*0704*/ 	.word	0x000000ff
        /*0708*/ 	.word	0x0002d8a8
        /*070c*/ 	.short	0x0100
        /*070e*/ 	.byte	0x08
	.zero		1


	//   ....[18]....
        /*0710*/ 	.word	0x000008b0
        /*0714*/ 	.word	0x000000ff
        /*0718*/ 	.word	0x0002d8b0
        /*071c*/ 	.short	0x0100
        /*071e*/ 	.byte	0x08
	.zero		1


	//   ....[19]....
        /*0720*/ 	.word	0x000008c0
        /*0724*/ 	.word	0x000000ff
        /*0728*/ 	.word	0x0002d8c0
        /*072c*/ 	.short	0x0100
        /*072e*/ 	.byte	0x08
	.zero		1


	//   ....[20]....
        /*0730*/ 	.word	0x000008d0
        /*0734*/ 	.word	0x000000ff
        /*0738*/ 	.word	0x0002d8b8
        /*073c*/ 	.short	0x0100
        /*073e*/ 	.byte	0x08
	.zero		1


	//   ....[21]....
        /*0740*/ 	.word	0x000008e0
        /*0744*/ 	.word	0x000000ff
        /*0748*/ 	.word	0x0002d8c8
        /*074c*/ 	.short	0x0100
        /*074e*/ 	.byte	0x08
	.zero		1


	//   ....[22]....
        /*0750*/ 	.word	0x00001cb0
        /*0754*/ 	.word	0x000000ff
        /*0758*/ 	.word	0x0002d800
        /*075c*/ 	.short	0x010a
        /*075e*/ 	.byte	0x2a
	.zero		1


	//   ....[23]....
        /*0760*/ 	.word	0x00001d30
        /*0764*/ 	.word	0x0000005a
        /*0768*/ 	.word	0x0002d830
        /*076c*/ 	.short	0x010a
        /*076e*/ 	.byte	0x3f
	.zero		1


	//   ....[24]....
        /*0770*/ 	.word	0x00001d90
        /*0774*/ 	.word	0x0000005a
        /*0778*/ 	.word	0x0002d830
        /*077c*/ 	.short	0x010a
        /*077e*/ 	.byte	0x3f
	.zero		1


	//   ....[25]....
        /*0780*/ 	.word	0x00002640
        /*0784*/ 	.word	0x0000005a
        /*0788*/ 	.word	0x00000000
        /*078c*/ 	.short	0x0101
        /*078e*/ 	.byte	0x3f
	.zero		1


	//   ....[26]....
        /*0790*/ 	.word	0x00005980
        /*0794*/ 	.word	0x000000ff
        /*0798*/ 	.word	0x0002d830
        /*079c*/ 	.short	0x010a
        /*079e*/ 	.byte	0x06
	.zero		1


	//   ....[27]....
        /*07a0*/ 	.word	0x000059c0
        /*07a4*/ 	.word	0x000000ff
        /*07a8*/ 	.word	0x0002d830
        /*07ac*/ 	.short	0x010a
        /*07ae*/ 	.byte	0x06
	.zero		1


	//   ....[28]....
        /*07b0*/ 	.word	0x00005c60
        /*07b4*/ 	.word	0x000000ff
        /*07b8*/ 	.word	0x0002d850
        /*07bc*/ 	.short	0x010a
        /*07be*/ 	.byte	0x06
	.zero		1


	//   ....[29]....
        /*07c0*/ 	.word	0x00005ca0
        /*07c4*/ 	.word	0x000000ff
        /*07c8*/ 	.word	0x0002d850
        /*07cc*/ 	.short	0x010a
        /*07ce*/ 	.byte	0x06
	.zero		1


	//   ....[30]....
        /*07d0*/ 	.word	0x00006aa0
        /*07d4*/ 	.word	0x0000002f
        /*07d8*/ 	.word	0x00000000
        /*07dc*/ 	.short	0x0101
        /*07de*/ 	.byte	0x3f
	.zero		1


	//   ....[31]....
        /*07e0*/ 	.word	0x00008500
        /*07e4*/ 	.word	0x0000001e
        /*07e8*/ 	.word	0x00000000
        /*07ec*/ 	.short	0x0101
        /*07ee*/ 	.byte	0x3f
	.zero		1


	//   ....[32]....
        /*07f0*/ 	.word	0x000095c0
        /*07f4*/ 	.word	0x000000ff
        /*07f8*/ 	.word	0x0002d830
        /*07fc*/ 	.short	0x010a
        /*07fe*/ 	.byte	0x06
	.zero		1


	//   ....[33]....
        /*0800*/ 	.word	0x00009600
        /*0804*/ 	.word	0x000000ff
        /*0808*/ 	.word	0x0002d830
        /*080c*/ 	.short	0x010a
        /*080e*/ 	.byte	0x06
	.zero		1


	//   ....[34]....
        /*0810*/ 	.word	0x000098a0
        /*0814*/ 	.word	0x000000ff
        /*0818*/ 	.word	0x0002d850
        /*081c*/ 	.short	0x010a
        /*081e*/ 	.byte	0x06
	.zero		1


	//   ....[35]....
        /*0820*/ 	.word	0x000098e0
        /*0824*/ 	.word	0x000000ff
        /*0828*/ 	.word	0x0002d850
        /*082c*/ 	.short	0x010a
        /*082e*/ 	.byte	0x06
	.zero		1


	//   ....[36]....
        /*0830*/ 	.word	0x0000b1b0
        /*0834*/ 	.word	0x00000008
        /*0838*/ 	.word	0x00000000
        /*083c*/ 	.short	0x0101
        /*083e*/ 	.byte	0x3f
	.zero		1


	//   ....[37]....
        /*0840*/ 	.word	0x0000b240
        /*0844*/ 	.word	0x0000000a
        /*0848*/ 	.word	0x00000000
        /*084c*/ 	.short	0x0101
        /*084e*/ 	.byte	0x3f
	.zero		1


	//   ....[38]....
        /*0850*/ 	.word	0x0000bea0
        /*0854*/ 	.word	0x000000ff
        /*0858*/ 	.word	0x0002d830
        /*085c*/ 	.short	0x010a
        /*085e*/ 	.byte	0x06
	.zero		1


	//   ....[39]....
        /*0860*/ 	.word	0x0000bee0
        /*0864*/ 	.word	0x000000ff
        /*0868*/ 	.word	0x0002d830
        /*086c*/ 	.short	0x010a
        /*086e*/ 	.byte	0x06
	.zero		1


	//   ....[40]....
        /*0870*/ 	.word	0x0000c180
        /*0874*/ 	.word	0x000000ff
        /*0878*/ 	.word	0x0002d850
        /*087c*/ 	.short	0x010a
        /*087e*/ 	.byte	0x06
	.zero		1


	//   ....[41]....
        /*0880*/ 	.word	0x0000c1c0
        /*0884*/ 	.word	0x000000ff
        /*0888*/ 	.word	0x0002d850
        /*088c*/ 	.short	0x010a
        /*088e*/ 	.byte	0x06
	.zero		1


	//   ....[42]....
        /*0890*/ 	.word	0x0000cf40
        /*0894*/ 	.word	0x0000004d
        /*0898*/ 	.word	0x00000000
        /*089c*/ 	.short	0x0101
        /*089e*/ 	.byte	0x3f
	.zero		1


	//   ....[43]....
        /*08a0*/ 	.word	0x0000eae0
        /*08a4*/ 	.word	0x0000002d
        /*08a8*/ 	.word	0x00000000
        /*08ac*/ 	.short	0x0101
        /*08ae*/ 	.byte	0x3f
	.zero		1


	//   ....[44]....
        /*08b0*/ 	.word	0x0000f6e0
        /*08b4*/ 	.word	0x000000ff
        /*08b8*/ 	.word	0x0002d850
        /*08bc*/ 	.short	0x010a
        /*08be*/ 	.byte	0x09
	.zero		1


	//   ....[45]....
        /*08c0*/ 	.word	0x0000f720
        /*08c4*/ 	.word	0x000000ff
        /*08c8*/ 	.word	0x0002d850
        /*08cc*/ 	.short	0x010a
        /*08ce*/ 	.byte	0x09
	.zero		1


	//   ....[46]....
        /*08d0*/ 	.word	0x0000fd60
        /*08d4*/ 	.word	0x00000006
        /*08d8*/ 	.word	0x00000000
        /*08dc*/ 	.short	0x0101
        /*08de*/ 	.byte	0x3f
	.zero		1


	//   ....[47]....
        /*08e0*/ 	.word	0x00011020
        /*08e4*/ 	.word	0x000000ff
        /*08e8*/ 	.word	0x00000000
        /*08ec*/ 	.short	0x0101
        /*08ee*/ 	.byte	0x04
	.zero		1


	//   ....[48]....
        /*08f0*/ 	.word	0x00013a80
        /*08f4*/ 	.word	0x00000000
        /*08f8*/ 	.word	0x0002d840
        /*08fc*/ 	.short	0x010a
        /*08fe*/ 	.byte	0x3f
	.zero		1


	//   ....[49]....
        /*0900*/ 	.word	0x00014a00
        /*0904*/ 	.word	0x00000016
        /*0908*/ 	.word	0x0002d800
        /*090c*/ 	.short	0x0107
        /*090e*/ 	.byte	0x3f
	.zero		1


	//   ....[50]....
        /*0910*/ 	.word	0x00014b00
        /*0914*/ 	.word	0x00000016
        /*0918*/ 	.word	0x0002d800
        /*091c*/ 	.short	0x0101
        /*091e*/ 	.byte	0x3f
	.zero		1


	//   ....[51]....
        /*0920*/ 	.word	0x00014b20
        /*0924*/ 	.word	0x00000016
        /*0928*/ 	.word	0x0002d820
        /*092c*/ 	.short	0x010a
        /*092e*/ 	.byte	0x3f
	.zero		1


	//   ....[52]....
        /*0930*/ 	.word	0x00014e40
        /*0934*/ 	.word	0x00000003
        /*0938*/ 	.word	0x0002d840
        /*093c*/ 	.short	0x010a
        /*093e*/ 	.byte	0x3f
	.zero		1


	//   ....[53]....
        /*0940*/ 	.word	0x000152c0
        /*0944*/ 	.word	0x00000003
        /*0948*/ 	.word	0x00000060
        /*094c*/ 	.short	0x010a
        /*094e*/ 	.byte	0x3f
	.zero		1


	//   ....[54]....
        /*0950*/ 	.word	0x00015a00
        /*0954*/ 	.word	0x00000003
        /*0958*/ 	.word	0x0002d840
        /*095c*/ 	.short	0x010a
        /*095e*/ 	.byte	0x3f
	.zero		1


	//   ....[55]....
        /*0960*/ 	.word	0x00015e80
        /*0964*/ 	.word	0x0000000c
        /*0968*/ 	.word	0x00000060
        /*096c*/ 	.short	0x010a
        /*096e*/ 	.byte	0x3f
	.zero		1


	//   ....[56]....
        /*0970*/ 	.word	0x000164f0
        /*0974*/ 	.word	0x00000002
        /*0978*/ 	.word	0x0002d840
        /*097c*/ 	.short	0x010a
        /*097e*/ 	.byte	0x3f
	.zero		1


	//   ....[57]....
        /*0980*/ 	.word	0x00016980
        /*0984*/ 	.word	0x00000007
        /*0988*/ 	.word	0x00000060
        /*098c*/ 	.short	0x010a
        /*098e*/ 	.byte	0x3f
	.zero		1


	//   ....[58]....
        /*0990*/ 	.word	0x00016fa0
        /*0994*/ 	.word	0x00000003
        /*0998*/ 	.word	0x0002d860
        /*099c*/ 	.short	0x010a
        /*099e*/ 	.byte	0x3f
	.zero		1


	//   ....[59]....
        /*09a0*/ 	.word	0x000180d0
        /*09a4*/ 	.word	0x00000009
        /*09a8*/ 	.word	0x0002d820
        /*09ac*/ 	.short	0x010a
        /*09ae*/ 	.byte	0x3f
	.zero		1


	//   ....[60]....
        /*09b0*/ 	.word	0x00018270
        /*09b4*/ 	.word	0x00000005
        /*09b8*/ 	.word	0x00000000
        /*09bc*/ 	.short	0x010a
        /*09be*/ 	.byte	0x3f
	.zero		1


	//   ....[61]....
        /*09c0*/ 	.word	0x000182e0
        /*09c4*/ 	.word	0x00000003
        /*09c8*/ 	.word	0x00000000
        /*09cc*/ 	.short	0x010a
        /*09ce*/ 	.byte	0x3f
	.zero		1


	//   ....[62]....
        /*09d0*/ 	.word	0x00018340
        /*09d4*/ 	.word	0x00000017
        /*09d8*/ 	.word	0x00000000
        /*09dc*/ 	.short	0x010a
        /*09de*/ 	.byte	0x3f
	.zero		1


	//   ....[63]....
        /*09e0*/ 	.word	0x00018370
        /*09e4*/ 	.word	0x00000007
        /*09e8*/ 	.word	0x00000000
        /*09ec*/ 	.short	0x010a
        /*09ee*/ 	.byte	0x3f
	.zero		1


	//   ....[64]....
        /*09f0*/ 	.word	0x000183e0
        /*09f4*/ 	.word	0x00000003
        /*09f8*/ 	.word	0x0002d800
        /*09fc*/ 	.short	0x010a
        /*09fe*/ 	.byte	0x3f
	.zero		1


	//   ....[65]....
        /*0a00*/ 	.word	0x00018430
        /*0a04*/ 	.word	0x0000005a
        /*0a08*/ 	.word	0x0002d830
        /*0a0c*/ 	.short	0x010a
        /*0a0e*/ 	.byte	0x3f
	.zero		1


	//   ....[66]....
        /*0a10*/ 	.word	0x00018490
        /*0a14*/ 	.word	0x00000006
        /*0a18*/ 	.word	0x0002d830
        /*0a1c*/ 	.short	0x010a
        /*0a1e*/ 	.byte	0x3f
	.zero		1


	//   ....[67]....
        /*0a20*/ 	.word	0x000184f0
        /*0a24*/ 	.word	0x00000006
        /*0a28*/ 	.word	0x0002d850
        /*0a2c*/ 	.short	0x010a
        /*0a2e*/ 	.byte	0x3f
	.zero		1


	//   ....[68]....
        /*0a30*/ 	.word	0x00018550
        /*0a34*/ 	.word	0x00000007
        /*0a38*/ 	.word	0x0002d830
        /*0a3c*/ 	.short	0x010a
        /*0a3e*/ 	.byte	0x3f
	.zero		1


	//   ....[69]....
        /*0a40*/ 	.word	0x000185b0
        /*0a44*/ 	.word	0x00000007
        /*0a48*/ 	.word	0x0002d850
        /*0a4c*/ 	.short	0x010a
        /*0a4e*/ 	.byte	0x3f
	.zero		1


	//   ....[70]....
        /*0a50*/ 	.word	0x00018610
        /*0a54*/ 	.word	0x00000007
        /*0a58*/ 	.word	0x0002d830
        /*0a5c*/ 	.short	0x010a
        /*0a5e*/ 	.byte	0x3f
	.zero		1


	//   ....[71]....
        /*0a60*/ 	.word	0x00018670
        /*0a64*/ 	.word	0x00000007
        /*0a68*/ 	.word	0x0002d850
        /*0a6c*/ 	.short	0x010a
        /*0a6e*/ 	.byte	0x3f
	.zero		1


	//   ....[72]....
        /*0a70*/ 	.word	0x000186d0
        /*0a74*/ 	.word	0x00000005
        /*0a78*/ 	.word	0x0002d850
        /*0a7c*/ 	.short	0x010a
        /*0a7e*/ 	.byte	0x3f
	.zero		1


	//   ....[73]....
        /*0a80*/ 	.word	0x00018870
        /*0a84*/ 	.word	0x00000000
        /*0a88*/ 	.word	0x0002d840
        /*0a8c*/ 	.short	0x010a
        /*0a8e*/ 	.byte	0x3f
	.zero		1


	//   ....[74]....
        /*0a90*/ 	.word	0x00019120
        /*0a94*/ 	.word	0x00000016
        /*0a98*/ 	.word	0x0002d820
        /*0a9c*/ 	.short	0x010a
        /*0a9e*/ 	.byte	0x3f
	.zero		1


	//   ....[75]....
        /*0aa0*/ 	.word	0x00019170
        /*0aa4*/ 	.word	0x00000003
        /*0aa8*/ 	.word	0x0002d840
        /*0aac*/ 	.short	0x010a
        /*0aae*/ 	.byte	0x3f
	.zero		1


	//   ....[76]....
        /*0ab0*/ 	.word	0x000191c0
        /*0ab4*/ 	.word	0x00000003
        /*0ab8*/ 	.word	0x00000060
        /*0abc*/ 	.short	0x010a
        /*0abe*/ 	.byte	0x3f
	.zero		1


	//   ....[77]....
        /*0ac0*/ 	.word	0x00019210
        /*0ac4*/ 	.word	0x00000003
        /*0ac8*/ 	.word	0x0002d840
        /*0acc*/ 	.short	0x010a
        /*0ace*/ 	.byte	0x3f
	.zero		1


	//   ....[78]....
        /*0ad0*/ 	.word	0x00019260
        /*0ad4*/ 	.word	0x0000000c
        /*0ad8*/ 	.word	0x00000060
        /*0adc*/ 	.short	0x010a
        /*0ade*/ 	.byte	0x3f
	.zero		1


	//   ....[79]....
        /*0ae0*/ 	.word	0x000192b0
        /*0ae4*/ 	.word	0x00000002
        /*0ae8*/ 	.word	0x0002d840
        /*0aec*/ 	.short	0x010a
        /*0aee*/ 	.byte	0x3f
	.zero		1


	//   ....[80]....
        /*0af0*/ 	.word	0x00019300
        /*0af4*/ 	.word	0x00000007
        /*0af8*/ 	.word	0x00000060
        /*0afc*/ 	.short	0x010a
        /*0afe*/ 	.byte	0x3f
	.zero		1


	//   ....[81]....
        /*0b00*/ 	.word	0x00019350
        /*0b04*/ 	.word	0x00000003
        /*0b08*/ 	.word	0x0002d860
        /*0b0c*/ 	.short	0x010a
        /*0b0e*/ 	.byte	0x3f
	.zero		1


	//   ....[82]....
        /*0b10*/ 	.word	0x00019cd0
        /*0b14*/ 	.word	0x00000009
        /*0b18*/ 	.word	0x0002d820
        /*0b1c*/ 	.short	0x010a
        /*0b1e*/ 	.byte	0x3f
	.zero		1


	//   ....[83]....
        /*0b20*/ 	.word	0x00019e70
        /*0b24*/ 	.word	0x00000005
        /*0b28*/ 	.word	0x00000000
        /*0b2c*/ 	.short	0x010a
        /*0b2e*/ 	.byte	0x3f
	.zero		1


	//   ....[84]....
        /*0b30*/ 	.word	0x00019ec0
        /*0b34*/ 	.word	0x00000003
        /*0b38*/ 	.word	0x00000000
        /*0b3c*/ 	.short	0x010a
        /*0b3e*/ 	.byte	0x3f
	.zero		1


	//   ....[85]....
        /*0b40*/ 	.word	0x00019f10
        /*0b44*/ 	.word	0x00000017
        /*0b48*/ 	.word	0x00000000
        /*0b4c*/ 	.short	0x010a
        /*0b4e*/ 	.byte	0x3f
	.zero		1


	//----- nvinfo : EIATTR_NUM_MBARRIERS
	.align		4
.L_1353:
        /*0b50*/ 	.byte	0x03, 0x38
        /*0b52*/ 	.short	0x0016


	//----- nvinfo : EIATTR_EXIT_INSTR_OFFSETS
	.align		4
        /*0b54*/ 	.byte	0x04, 0x1c
        /*0b56*/ 	.short	(.L_1355 - .L_1354)


	//   ....[0]....
.L_1354:
        /*0b58*/ 	.word	0x00000a80


	//   ....[1]....
        /*0b5c*/ 	.word	0x00011c70


	//   ....[2]....
        /*0b60*/ 	.word	0x000183c0


	//----- nvinfo : EIATTR_MAX_THREADS
	.align		4
.L_1355:
        /*0b64*/ 	.byte	0x04, 0x05
        /*0b66*/ 	.short	(.L_1357 - .L_1356)
.L_1356:
        /*0b68*/ 	.word	0x00000200
        /*0b6c*/ 	.word	0x00000001
        /*0b70*/ 	.word	0x00000001


	//----- nvinfo : EIATTR_CRS_STACK_SIZE
	.align		4
.L_1357:
        /*0b74*/ 	.byte	0x04, 0x1e
        /*0b76*/ 	.short	(.L_1359 - .L_1358)
.L_1358:
        /*0b78*/ 	.word	0x00000000


	//----- nvinfo : EIATTR_CBANK_PARAM_SIZE
	.align		4
.L_1359:
        /*0b7c*/ 	.byte	0x03, 0x19
        /*0b7e*/ 	.short	0x0af0


	//----- nvinfo : EIATTR_PARAM_CBANK
	.align		4
        /*0b80*/ 	.byte	0x04, 0x0a
        /*0b82*/ 	.short	(.L_1361 - .L_1360)
	.align		4
.L_1360:
        /*0b84*/ 	.word	index@(.nv.constant0._ZN7cutlass13device_kernelIN5flash11enable_sm90INS1_16FlashAttnFwdSm90INS1_25CollectiveMainloopFwdSm90ILi2EN4cute5tupleIJNS5_1CILi1EEES8_S8_EEENS6_IJNS7_ILi192EEENS7_ILi128EEENS7_ILi96EEEEEELi96ENS_6half_tEfNS_4arch4Sm90ELb0ELb1ELb1ELb1ELb0ELb0ELb0ELb0ELb1ELb1ELb0ELb0EEENS1_21CollectiveEpilogueFwdINS6_IJSA_SC_SB_EEES9_SE_SG_Li384ELb1ELb1ELb0ELb0EEENS1_36VarlenDynamicPersistentTileSchedulerILi192ELi128ELi384ELi128ELb0ELb1ELb1ELb1ELb0ELb1EEEEEEEEEvNT_6ParamsE)
        /*0b88*/ 	.short	0x0210
        /*0b8a*/ 	.short	0x0af0


	//----- nvinfo : EIATTR_SW_WAR
	.align		4
.L_1361:
        /*0b8c*/ 	.byte	0x04, 0x36
        /*0b8e*/ 	.short	(.L_1363 - .L_1362)
.L_1362:
        /*0b90*/ 	.word	0x00000008
.L_1363:


//--------------------- .nv.info._ZN7cutlass13device_kernelIN5flash11enable_sm90INS1_16FlashAttnFwdSm90INS1_25CollectiveMainloopFwdSm90ILi2EN4cute5tupleIJNS5_1CILi1EEES8_S8_EEENS6_IJNS7_ILi192EEENS7_ILi128EEENS7_ILi96EEEEEELi96ENS_6half_tEfNS_4arch4Sm90ELb0ELb1ELb1ELb1ELb0ELb1ELb0ELb0ELb1ELb1ELb0ELb0EEENS1_21CollectiveEpilogueFwdINS6_IJSA_SC_SB_EEES9_SE_SG_Li384ELb1ELb1ELb0ELb0EEENS1_36VarlenDynamicPersistentTileSchedulerILi192ELi128ELi384ELi128ELb0ELb1ELb1ELb1ELb0ELb1EEEEEEEEEvNT_6ParamsE --------------------------
	.section	.nv.info._ZN7cutlass13device_kernelIN5flash11enable_sm90INS1_16FlashAttnFwdSm90INS1_25CollectiveMainloopFwdSm90ILi2EN4cute5tupleIJNS5_1CILi1EEES8_S8_EEENS6_IJNS7_ILi192EEENS7_ILi128EEENS7_ILi96EEEEEELi96ENS_6half_tEfNS_4arch4Sm90ELb0ELb1ELb1ELb1ELb0ELb1ELb0ELb0ELb1ELb1ELb0ELb0EEENS1_21CollectiveEpilogueFwdINS6_IJSA_SC_SB_EEES9_SE_SG_Li384ELb1ELb1ELb0ELb0EEENS1_36VarlenDynamicPersistentTileSchedulerILi192ELi128ELi384ELi128ELb0ELb1ELb1ELb1ELb0ELb1EEEEEEEEEvNT_6ParamsE,"",@"SHT_CUDA_INFO"
	.sectionflags	@""
	.align	4


	//----- nvinfo : EIATTR_CUDA_API_VERSION
	.align		4
        /*0000*/ 	.byte	0x04, 0x37
        /*0002*/ 	.short	(.L_1365 - .L_1364)
.L_1364:
        /*0004*/ 	.word	0x00000082


	//----- nvinfo : EIATTR_KPARAM_INFO
	.align		4
.L_1365:
        /*0008*/ 	.byte	0x04, 0x17
        /*000a*/ 	.short	(.L_1367 - .L_1366)
.L_1366:
        /*000c*/ 	.word	0x00000000
        /*0010*/ 	.short	0x0000
        /*0012*/ 	.short	0x0070
        /*0014*/ 	.byte	0x00, 0xf0, 0x01, 0x2a


	//----- nvinfo : EIATTR_SPARSE_MMA_MASK
	.align		4
.L_1367:
        /*0018*/ 	.byte	0x03, 0x50
        /*001a*/ 	.short	0x0000


	//----- nvinfo : EIATTR_MAXREG_COUNT
	.align		4
        /*001c*/ 	.byte	0x03, 0x1b
        /*001e*/ 	.short	0x0080


	//----- nvinfo : EIATTR_NUM_BARRIERS
	.align		4
        /*0020*/ 	.byte	0x02, 0x4c
        /*0022*/ 	.byte	0x10
	.zero		1


	//----- nvinfo : EIATTR_EXTERNS
	.align		4
        /*0024*/ 	.byte	0x04, 0x0f
        /*0026*/ 	.short	(.L_1369 - .L_1368)


	//   ....[0]....
	.align		4
.L_1368:
        /*0028*/ 	.word	index@(__assertfail)


	//----- nvinfo : EIATTR_ANNOTATIONS
	.align		4
.L_1369:
        /*002c*/ 	.byte	0x04, 0x55
        /*002e*/ 	.short	(.L_1371 - .L_1370)


	//   ....[0]....
.L_1370:
        /* <DEDUP_REMOVED lines=85> */


	//----- nvinfo : EIATTR_MERCURY_ISA_VERSION
	.align		4
.L_1371:
        /*0570*/ 	.byte	0x03, 0x5f
        /*0572*/ 	.short	0x0101


	//----- nvinfo : EIATTR_UNUSED_LOAD_BYTE_OFFSET
	.align		4
        /*0574*/ 	.byte	0x04, 0x44
        /*0576*/ 	.short	(.L_1373 - .L_1372)


	//   ....[0]....
.L_1372:
        /*0578*/ 	.word	0x00000af0
        /*057c*/ 	.word	0x0000fff0


	//   ....[1]....
        /*0580*/ 	.word	0x0001a5d0
        /*0584*/ 	.word	0x0000fff0


	//----- nvinfo : EIATTR_INT_WARP_WIDE_INSTR_OFFSETS
	.align		4
.L_1373:
        /*0588*/ 	.byte	0x04, 0x31
        /*058a*/ 	.short	(.L_1375 - .L_1374)


	//   ....[0]....
.L_1374:
        /*058c*/ 	.word	0x00000190


	//   ....[1]....
        /*0590*/ 	.word	0x000001d0


	//   ....[2]....
        /*0594*/ 	.word	0x00000240


	//   ....[3]....
        /*0598*/ 	.word	0x0001f320


	//   ....[4]....
        /*059c*/ 	.word	0x0001f3b0


	//   ....[5]....
        /*05a0*/ 	.word	0x00022e40


	//   ....[6]....
        /*05a4*/ 	.word	0x00022ed0


	//----- nvinfo : EIATTR_COOP_GROUP_MASK_REGIDS
	.align		4
.L_1375:
        /*05a8*/ 	.byte	0x04, 0x29
        /*05aa*/ 	.short	(.L_1377 - .L_1376)


	//   ....[0]....
.L_1376:
        /*05ac*/ 	.word	0xffffffff


	//   ....[1]....
        /*05b0*/ 	.word	0xffffffff


	//   ....[2]....
        /*05b4*/ 	.word	0xffffffff


	//   ....[3]....
        /*05b8*/ 	.word	0xffffffff


	//   ....[4]....
        /*05bc*/ 	.word	0xffffffff


	//   ....[5]....
        /*05c0*/ 	.word	0xffffffff


	//   ....[6]....
        /*05c4*/ 	.word	0xffffffff


	//   ....[7]....
        /*05c8*/ 	.word	0xffffffff


	//   ....[8]....
        /*05cc*/ 	.word	0xffffffff


	//   ....[9]....
        /*05d0*/ 	.word	0xffffffff


	//   ....[10]....
        /*05d4*/ 	.word	0xffffffff


	//   ....[11]....
        /*05d8*/ 	.word	0xffffffff


	//   ....[12]....
        /*05dc*/ 	.word	0xffffffff


	//   ....[13]....
        /*05e0*/ 	.word	0xffffffff


	//   ....[14]....
        /*05e4*/ 	.word	0xffffffff


	//   ....[15]....
        /*05e8*/ 	.word	0xffffffff


	//   ....[16]....
        /*05ec*/ 	.word	0xffffffff


	//   ....[17]....
        /*05f0*/ 	.word	0xffffffff


	//   ....[18]....
        /*05f4*/ 	.word	0xffffffff


	//   ....[19]....
        /*05f8*/ 	.word	0xffffffff


	//   ....[20]....
        /*05fc*/ 	.word	0xffffffff


	//   ....[21]....
        /*0600*/ 	.word	0xffffffff


	//   ....[22]....
        /*0604*/ 	.word	0xffffffff


	//   ....[23]....
        /*0608*/ 	.word	0xffffffff


	//   ....[24]....
        /*060c*/ 	.word	0xffffffff


	//   ....[25]....
        /*0610*/ 	.word	0xffffffff


	//   ....[26]....
        /*0614*/ 	.word	0xffffffff


	//   ....[27]....
        /*0618*/ 	.word	0xffffffff


	//   ....[28]....
        /*061c*/ 	.word	0xffffffff


	//   ....[29]....
        /*0620*/ 	.word	0xffffffff


	//   ....[30]....
        /*0624*/ 	.word	0xffffffff


	//   ....[31]....
        /*0628*/ 	.word	0xffffffff


	//   ....[32]....
        /*062c*/ 	.word	0xffffffff


	//   ....[33]....
        /*0630*/ 	.word	0xffffffff


	//   ....[34]....
        /*0634*/ 	.word	0xffffffff


	//   ....[35]....
        /*0638*/ 	.word	0xffffffff


	//   ....[36]....
        /*063c*/ 	.word	0xffffffff


	//   ....[37]....
        /*0640*/ 	.word	0xffffffff


	//   ....[38]....
        /*0644*/ 	.word	0xffffffff


	//   ....[39]....
        /*0648*/ 	.word	0xffffffff


	//   ....[40]....
        /*064c*/ 	.word	0xffffffff


	//   ....[41]....
        /*0650*/ 	.word	0xffffffff


	//   ....[42]....
        /*0654*/ 	.word	0xffffffff


	//   ....[43]....
        /*0658*/ 	.word	0xffffffff


	//   ....[44]....
        /*065c*/ 	.word	0xffffffff


	//   ....[45]....
        /*0660*/ 	.word	0xffffffff


	//   ....[46]....
        /*0664*/ 	.word	0xffffffff


	//   ....[47]....
        /*0668*/ 	.word	0xffffffff


	//   ....[48]....
        /*066c*/ 	.word	0xffffffff


	//   ....[49]....
        /*0670*/ 	.word	0xffffffff


	//   ....[50]....
        /*0674*/ 	.word	0xffffffff


	//   ....[51]....
        /*0678*/ 	.word	0xffffffff


	//   ....[52]....
        /*067c*/ 	.word	0xffffffff


	//   ....[53]....
        /*0680*/ 	.word	0xffffffff


	//   ....[54]....
        /*0684*/ 	.word	0xffffffff


	//   ....[55]....
        /*0688*/ 	.word	0xffffffff


	//   ....[56]....
        /*068c*/ 	.word	0xffffffff


	//   ....[57]....
        /*0690*/ 	.word	0xffffffff


	//   ....[58]....
        /*0694*/ 	.word	0xffffffff


	//   ....[59]....
        /*0698*/ 	.word	0xffffffff


	//   ....[60]....
        /*069c*/ 	.word	0xffffffff


	//   ....[61]....
        /*06a0*/ 	.word	0xffffffff


	//   ....[62]....
        /*06a4*/ 	.word	0xffffffff


	//   ....[63]....
        /*06a8*/ 	.word	0xffffffff


	//   ....[64]....
        /*06ac*/ 	.word	0xffffffff


	//   ....[65]....
        /*06b0*/ 	.word	0xffffffff


	//   ....[66]....
        /*06b4*/ 	.word	0xffffffff


	//   ....[67]....
        /*06b8*/ 	.word	0xffffffff


	//   ....[68]....
        /*06bc*/ 	.word	0xffffffff


	//   ....[69]....
        /*06c0*/ 	.word	0xffffffff


	//   ....[70]....
        /*06c4*/ 	.word	0xffffffff


	//   ....[71]....
        /*06c8*/ 	.word	0xffffffff


	//   ....[72]....
        /*06cc*/ 	.word	0xffffffff


	//   ....[73]....
        /*06d0*/ 	.word	0xffffffff


	//   ....[74]....
        /*06d4*/ 	.word	0xffffffff


	//   ....[75]....
        /*06d8*/ 	.word	0xffffffff


	//   ....[76]....
        /*06dc*/ 	.word	0xffffffff


	//   ....[77]....
        /*06e0*/ 	.word	0xffffffff


	//   ....[78]....
        /*06e4*/ 	.word	0xffffffff


	//   ....[79]....
        /*06e8*/ 	.word	0xffffffff


	//   ....[80]....
        /*06ec*/ 	.word	0xffffffff


	//   ....[81]....
        /*06f0*/ 	.word	0xffffffff


	//   ....[82]....
        /*06f4*/ 	.word	0xffffffff


	//   ....[83]....
        /*06f8*/ 	.word	0xffffffff


	//   ....[84]....
        /*06fc*/ 	.word	0xffffffff


	//   ....[85]....
        /*0700*/ 	.word	0xffffffff


	//   ....[86]....
        /*0704*/ 	.word	0xffffffff


	//   ....[87]....
        /*0708*/ 	.word	0xffffffff


	//   ....[88]....
        /*070c*/ 	.word	0xffffffff


	//   ....[89]....
        /*0710*/ 	.word	0xffffffff


	//   ....[90]....
        /*0714*/ 	.word	0xffffffff


	//   ....[91]....
        /*0718*/ 	.word	0xffffffff


	//   ....[92]....
        /*071c*/ 	.word	0xffffffff


	//   ....[93]....
        /*0720*/ 	.word	0xffffffff


	//   ....[94]....
        /*0724*/ 	.word	0xffffffff


	//   ....[95]....
        /*0728*/ 	.word	0xffffffff


	//   ....[96]....
        /*072c*/ 	.word	0xffffffff


	//   ....[97]....
        /*0730*/ 	.word	0xffffffff


	//   ....[98]....
        /*0734*/ 	.word	0xffffffff


	//   ....[99]....
        /*0738*/ 	.word	0xffffffff


	//   ....[100]....
        /*073c*/ 	.word	0xffffffff


	//   ....[101]....
        /*0740*/ 	.word	0xffffffff


	//   ....[102]....
        /*0744*/ 	.word	0xffffffff


	//   ....[103]....
        /*0748*/ 	.word	0xffffffff


	//   ....[104]....
        /*074c*/ 	.word	0xffffffff


	//   ....[105]....
        /*0750*/ 	.word	0xffffffff


	//   ....[106]....
        /*0754*/ 	.word	0x0500000f


	//   ....[107]....
        /*0758*/ 	.word	0x0500000f


	//   ....[108]....
        /*075c*/ 	.word	0x0500000f


	//   ....[109]....
        /*0760*/ 	.word	0x0500000f


	//   ....[110]....
        /*0764*/ 	.word	0x0500000f


	//   ....[111]....
        /*0768*/ 	.word	0x0500000f


	//   ....[112]....
        /*076c*/ 	.word	0x0500000f


	//   ....[113]....
        /*0770*/ 	.word	0x0500000f


	//   ....[114]....
        /*0774*/ 	.word	0x0500000f


	//   ....[115]....
        /*0778*/ 	.word	0x0500000f


	//   ....[116]....
        /*077c*/ 	.word	0x0500000f


	//   ....[117]....
        /*0780*/ 	.word	0x0500000f


	//   ....[118]....
        /*0784*/ 	.word	0x0500000f


	//   ....[119]....
        /*0788*/ 	.word	0x0500000f


	//   ....[120]....
        /*078c*/ 	.word	0x0500000f


	//   ....[121]....
        /*0790*/ 	.word	0x0500000f


	//   ....[122]....
        /*0794*/ 	.word	0x0500000f


	//   ....[123]....
        /*0798*/ 	.word	0x0500000f


	//   ....[124]....
        /*079c*/ 	.word	0x0500000f


	//   ....[125]....
        /*07a0*/ 	.word	0x0500000f


	//   ....[126]....
        /*07a4*/ 	.word	0x0500000f


	//   ....[127]....
        /*07a8*/ 	.word	0x0500000f


	//   ....[128]....
        /*07ac*/ 	.word	0x0500000f


	//   ....[129]....
        /*07b0*/ 	.word	0x0500000f


	//   ....[130]....
        /*07b4*/ 	.word	0x0500000f


	//   ....[131]....
        /*07b8*/ 	.word	0x0500000f


	//   ....[132]....
        /*07bc*/ 	.word	0x0500000f


	//   ....[133]....
        /*07c0*/ 	.word	0x0500000f


	//   ....[134]....
        /*07c4*/ 	.word	0x0500000f


	//   ....[135]....
        /*07c8*/ 	.word	0x0500000f


	//   ....[136]....
        /*07cc*/ 	.word	0x0500000f


	//   ....[137]....
        /*07d0*/ 	.word	0x0500000f


	//   ....[138]....
        /*07d4*/ 	.word	0x0500000f


	//   ....[139]....
        /*07d8*/ 	.word	0x0500000f


	//   ....[140]....
        /*07dc*/ 	.word	0x0500000f


	//   ....[141]....
        /*07e0*/ 	.word	0x0500000f


	//   ....[142]....
        /*07e4*/ 	.word	0x0500000f


	//   ....[143]....
        /*07e8*/ 	.word	0x0500000f


	//   ....[144]....
        /*07ec*/ 	.word	0x0500000f


	//   ....[145]....
        /*07f0*/ 	.word	0x0500000f


	//   ....[146]....
        /*07f4*/ 	.word	0x0500000f


	//   ....[147]....
        /*07f8*/ 	.word	0x0500000f


	//   ....[148]....
        /*07fc*/ 	.word	0x0500000f


	//   ....[149]....
        /*0800*/ 	.word	0x0500000f


	//   ....[150]....
        /*0804*/ 	.word	0x0500000f


	//----- nvinfo : EIATTR_COOP_GROUP_INSTR_OFFSETS
	.align		4
.L_1377:
        /*0808*/ 	.byte	0x04, 0x28
        /*080a*/ 	.short	(.L_1379 - .L_1378)


	//   ....[0]....
.L_1378:
        /*080c*/ 	.word	0x00000070


	//   ....[1]....
        /*0810*/ 	.word	0x000001a0


	//   ....[2]....
        /*0814*/ 	.word	0x000001f0


	//   ....[3]....
        /*0818*/ 	.word	0x00000420


	//   ....[4]....
        /*081c*/ 	.word	0x00000580


	//   ....[5]....
        /*0820*/ 	.word	0x000006a0


	//   ....[6]....
        /*0824*/ 	.word	0x00000800


	//   ....[7]....
        /*0828*/ 	.word	0x00007490


	//   ....[8]....
        /*082c*/ 	.word	0x00007c00


	//   ....[9]....
        /*0830*/ 	.word	0x00007c10


	//   ....[10]....
        /*0834*/ 	.word	0x00007c20


	//   ....[11]....
        /*0838*/ 	.word	0x00007c30


	//   ....[12]....
        /*083c*/ 	.word	0x00009a10


	//   ....[13]....
        /*0840*/ 	.word	0x00009a20


	//   ....[14]....
        /*0844*/ 	.word	0x00009a30


	//   ....[15]....
        /*0848*/ 	.word	0x00009a40


	//   ....[16]....
        /*084c*/ 	.word	0x0000bfe0


	//   ....[17]....
        /*0850*/ 	.word	0x0000d140


	//   ....[18]....
        /*0854*/ 	.word	0x0000d8d0


	//   ....[19]....
        /*0858*/ 	.word	0x0000d970


	//   ....[20]....
        /*085c*/ 	.word	0x0000e260


	//   ....[21]....
        /*0860*/ 	.word	0x0000e2c0


	//   ....[22]....
        /*0864*/ 	.word	0x0000ef20


	//   ....[23]....
        /*0868*/ 	.word	0x0000fcf0


	//   ....[24]....
        /*086c*/ 	.word	0x000108d0


	//   ....[25]....
        /*0870*/ 	.word	0x000112e0


	//   ....[26]....
        /*0874*/ 	.word	0x00011300


	//   ....[27]....
        /*0878*/ 	.word	0x00011fb0


	//   ....[28]....
        /*087c*/ 	.word	0x00011fe0


	//   ....[29]....
        /*0880*/ 	.word	0x00012e60


	//   ....[30]....
        /*0884*/ 	.word	0x000140c0


	//   ....[31]....
        /*0888*/ 	.word	0x00014120


	//   ....[32]....
        /*088c*/ 	.word	0x00014830


	//   ....[33]....
        /*0890*/ 	.word	0x00014850


	//   ....[34]....
        /*0894*/ 	.word	0x00015cd0


	//   ....[35]....
        /*0898*/ 	.word	0x00016720


	//   ....[36]....
        /*089c*/ 	.word	0x00017380


	//   ....[37]....
        /*08a0*/ 	.word	0x00017d80


	//   ....[38]....
        /*08a4*/ 	.word	0x00017da0


	//   ....[39]....
        /*08a8*/ 	.word	0x00018ab0


	//   ....[40]....
        /*08ac*/ 	.word	0x00018ad0


	//   ....[41]....
        /*08b0*/ 	.word	0x00019900


	//   ....[42]....
        /*08b4*/ 	.word	0x00019b10


	//   ....[43]....
        /*08b8*/ 	.word	0x00019b40


	//   ....[44]....
        /*08bc*/ 	.word	0x00019c60


	//   ....[45]....
        /*08c0*/ 	.word	0x0001a060


	//   ....[46]....
        /*08c4*/ 	.word	0x0001af90


	//   ....[47]....
        /*08c8*/ 	.word	0x0001afc0


	//   ....[48]....
        /*08cc*/ 	.word	0x0001aff0


	//   ....[49]....
        /*08d0*/ 	.word	0x0001b000


	//   ....[50]....
        /*08d4*/ 	.word	0x0001b560


	//   ....[51]....
        /*08d8*/ 	.word	0x0001b580


	//   ....[52]....
        /*08dc*/ 	.word	0x0001b6a0


	//   ....[53]....
        /*08e0*/ 	.word	0x0001b6c0


	//   ....[54]....
        /*08e4*/ 	.word	0x0001bf30


	//   ....[55]....
        /*08e8*/ 	.word	0x0001bf40


	//   ....[56]....
        /*08ec*/ 	.word	0x0001c0a0


	//   ....[57]....
        /*08f0*/ 	.word	0x0001c0b0


	//   ....[58]....
        /*08f4*/ 	.word	0x0001c250


	//   ....[59]....
        /*08f8*/ 	.word	0x0001c420


	//   ....[60]....
        /*08fc*/ 	.word	0x0001c450


	//   ....[61]....
        /*0900*/ 	.word	0x0001c480


	//   ....[62]....
        /*0904*/ 	.word	0x0001c4b0


	//   ....[63]....
        /*0908*/ 	.word	0x0001c4e0


	//   ....[64]....
        /*090c*/ 	.word	0x0001c510


	//   ....[65]....
        /*0910*/ 	.word	0x0001c680


	//   ....[66]....
        /*0914*/ 	.word	0x0001c6b0


	//   ....[67]....
        /*0918*/ 	.word	0x0001c6e0


	//   ....[68]....
        /*091c*/ 	.word	0x0001c710


	//   ....[69]....
        /*0920*/ 	.word	0x0001c740


	//   ....[70]....
        /*0924*/ 	.word	0x0001c770


	//   ....[71]....
        /*0928*/ 	.word	0x0001c810


	//   ....[72]....
        /*092c*/ 	.word	0x0001c870


	//   ....[73]....
        /*0930*/ 	.word	0x0001c910


	//   ....[74]....
        /*0934*/ 	.word	0x0001dab0


	//   ....[75]....
        /*0938*/ 	.word	0x0001f8b0


	//   ....[76]....
        /*093c*/ 	.word	0x00020550


	//   ....[77]....
        /*0940*/ 	.word	0x00020570


	//   ....[78]....
        /*0944*/ 	.word	0x00020640


	//   ....[79]....
        /*0948*/ 	.word	0x00020660


	//   ....[80]....
        /*094c*/ 	.word	0x00020700


	//   ....[81]....
        /*0950*/ 	.word	0x00020720


	//   ....[82]....
        /*0954*/ 	.word	0x00020730


	//   ....[83]....
        /*0958*/ 	.word	0x00020740


	//   ....[84]....
        /*095c*/ 	.word	0x00020820


	//   ....[85]....
        /*0960*/ 	.word	0x00020860


	//   ....[86]....
        /*0964*/ 	.word	0x00020870


	//   ....[87]....
        /*0968*/ 	.word	0x00020900


	//   ....[88]....
        /*096c*/ 	.word	0x00023590


	//   ....[89]....
        /*0970*/ 	.word	0x000235b0


	//   ....[90]....
        /*0974*/ 	.word	0x000235f0


	//   ....[91]....
        /*0978*/ 	.word	0x00023620


	//   ....[92]....
        /*097c*/ 	.word	0x00023650


	//   ....[93]....
        /*0980*/ 	.word	0x00023680


	//   ....[94]....
        /*0984*/ 	.word	0x000236b0


	//   ....[95]....
        /*0988*/ 	.word	0x000236e0


	//   ....[96]....
        /*098c*/ 	.word	0x00023850


	//   ....[97]....
        /*0990*/ 	.word	0x00023890


	//   ....[98]....
        /*0994*/ 	.word	0x000238c0


	//   ....[99]....
        /*0998*/ 	.word	0x000238f0


	//   ....[100]....
        /*099c*/ 	.word	0x00023920


	//   ....[101]....
        /*09a0*/ 	.word	0x00023950


	//   ....[102]....
        /*09a4*/ 	.word	0x00023a10


	//   ....[103]....
        /*09a8*/ 	.word	0x00023a30


	//   ....[104]....
        /*09ac*/ 	.word	0x00023aa0


	//   ....[105]....
        /*09b0*/ 	.word	0x00024130


	//   ....[106]....
        /*09b4*/ 	.word	0x00024590


	//   ....[107]....
        /*09b8*/ 	.word	0x00024630


	//   ....[108]....
        /*09bc*/ 	.word	0x000246c0


	//   ....[109]....
        /*09c0*/ 	.word	0x00024710


	//   ....[110]....
        /*09c4*/ 	.word	0x00024760


	//   ....[111]....
        /*09c8*/ 	.word	0x00024830


	//   ....[112]....
        /*09cc*/ 	.word	0x000248c0


	//   ....[113]....
        /*09d0*/ 	.word	0x00024920


	//   ....[114]....
        /*09d4*/ 	.word	0x00024980


	//   ....[115]....
        /*09d8*/ 	.word	0x00024cd0


	//   ....[116]....
        /*09dc*/ 	.word	0x00024d20


	//   ....[117]....
        /*09e0*/ 	.word	0x00024db0


	//   ....[118]....
        /*09e4*/ 	.word	0x00024e40


	//   ....[119]....
        /*09e8*/ 	.word	0x00024f00


	//   ....[120]....
        /*09ec*/ 	.word	0x000251f0


	//   ....[121]....
        /*09f0*/ 	.word	0x000253a0


	//   ....[122]....
        /*09f4*/ 	.word	0x000253f0


	//   ....[123]....
        /*09f8*/ 	.word	0x00025460


	//   ....[124]....
        /*09fc*/ 	.word	0x00025560


	//   ....[125]....
        /*0a00*/ 	.word	0x000255f0


	//   ....[126]....
        /*0a04*/ 	.word	0x00025700


	//   ....[127]....
        /*0a08*/ 	.word	0x00025760


	//   ....[128]....
        /*0a0c*/ 	.word	0x000257f0


	//   ....[129]....
        /*0a10*/ 	.word	0x000258e0


	//   ....[130]....
        /*0a14*/ 	.word	0x000259e0


	//   ....[131]....
        /*0a18*/ 	.word	0x00025a40


	//   ....[132]....
        /*0a1c*/ 	.word	0x00025aa0


	//   ....[133]....
        /*0a20*/ 	.word	0x00025e40


	//   ....[134]....
        /*0a24*/ 	.word	0x00025ef0


	//   ....[135]....
        /*0a28*/ 	.word	0x00025ff0


	//   ....[136]....
        /*0a2c*/ 	.word	0x00026070


	//   ....[137]....
        /*0a30*/ 	.word	0x000260e0


	//   ....[138]....
        /*0a34*/ 	.word	0x00026150


	//   ....[139]....
        /*0a38*/ 	.word	0x000261c0


	//   ....[140]....
        /*0a3c*/ 	.word	0x00026240


	//   ....[141]....
        /*0a40*/ 	.word	0x000262d0


	//   ....[142]....
        /*0a44*/ 	.word	0x00026370


	//   ....[143]....
        /*0a48*/ 	.word	0x000263e0


	//   ....[144]....
        /*0a4c*/ 	.word	0x00026450


	//   ....[145]....
        /*0a50*/ 	.word	0x000264c0


	//   ....[146]....
        /*0a54*/ 	.word	0x00026540


	//   ....[147]....
        /*0a58*/ 	.word	0x000265b0


	//   ....[148]....
        /*0a5c*/ 	.word	0x00026650


	//   ....[149]....
        /*0a60*/ 	.word	0x000266e0


	//   ....[150]....
        /*0a64*/ 	.word	0x00026810


	//----- nvinfo : EIATTR_REG_RECONFIG
	.align		4
.L_1379:
        /*0a68*/ 	.byte	0x01, 0x54
	.zero		2


	//----- nvinfo : EIATTR_SYSCALL_OFFSETS
	.align		4
        /*0a6c*/ 	.byte	0x04, 0x46
        /*0a6e*/ 	.short	(.L_1381 - .L_1380)


	//   ....[0]....
.L_1380:
        /*0a70*/ 	.word	0x00001e70


	//   ....[1]....
        /*0a74*/ 	.word	0x00001fc0


	//   ....[2]....
        /*0a78*/ 	.word	0x00007690


	//   ....[3]....
        /*0a7c*/ 	.word	0x000079b0


	//   ....[4]....
        /*0a80*/ 	.word	0x0001f510


	//   ....[5]....
        /*0a84*/ 	.word	0x0001f660


	//   ....[6]....
        /*0a88*/ 	.word	0x0001f750


	//   ....[7]....
        /*0a8c*/ 	.word	0x0001ffd0


	//----- nvinfo : EIATTR_MBARRIER_INSTR_OFFSETS
	.align		4
.L_1381:
        /*0a90*/ 	.byte	0x04, 0x39
        /*0a92*/ 	.short	(.L_1383 - .L_1382)


	//   ....[0]....
.L_1382:
        /*0a94*/ 	.word	0x000002d0
        /*0a98*/ 	.word	0x000000ff
        /*0a9c*/ 	.word	0x0002d800
        /*0aa0*/ 	.short	0x0100
        /*0aa2*/ 	.byte	0x08
	.zero		1


	//   ....[1]....
        /*0aa4*/ 	.word	0x000002e0
        /*0aa8*/ 	.word	0x000000ff
        /*0aac*/ 	.word	0x0002d820
        /*0ab0*/ 	.short	0x0100
        /*0ab2*/ 	.byte	0x08
	.zero		1


	//   ....[2]....
        /*0ab4*/ 	.word	0x000003d0
        /*0ab8*/ 	.word	0x000000ff
        /*0abc*/ 	.word	0x0002d830
        /*0ac0*/ 	.short	0x0100
        /*0ac2*/ 	.byte	0x08
	.zero		1


	//   ....[3]....
        /*0ac4*/ 	.word	0x000003e0
        /*0ac8*/ 	.word	0x000000ff
        /*0acc*/ 	.word	0x0002d840
        /*0ad0*/ 	.short	0x0100
        /*0ad2*/ 	.byte	0x08
	.zero		1


	//   ....[4]....
        /*0ad4*/ 	.word	0x000003f0
        /*0ad8*/ 	.word	0x000000ff
        /*0adc*/ 	.word	0x0002d838
        /*0ae0*/ 	.short	0x0100
        /*0ae2*/ 	.byte	0x08
	.zero		1


	//   ....[5]....
        /*0ae4*/ 	.word	0x00000400
        /*0ae8*/ 	.word	0x000000ff
        /*0aec*/ 	.word	0x0002d848
        /*0af0*/ 	.short	0x0100
        /*0af2*/ 	.byte	0x08
	.zero		1


	//   ....[6]....
        /*0af4*/ 	.word	0x00000530
        /*0af8*/ 	.word	0x000000ff
        /*0afc*/ 	.word	0x0002d850
        /*0b00*/ 	.short	0x0100
        /*0b02*/ 	.byte	0x08
	.zero		1


	//   ....[7]....
        /*0b04*/ 	.word	0x00000540
        /*0b08*/ 	.word	0x000000ff
        /*0b0c*/ 	.word	0x0002d860
        /*0b10*/ 	.short	0x0100
        /*0b12*/ 	.byte	0x08
	.zero		1


	//   ....[8]....
        /*0b14*/ 	.word	0x00000550
        /*0b18*/ 	.word	0x000000ff
        /*0b1c*/ 	.word	0x0002d858
        /*0b20*/ 	.short	0x0100
        /*0b22*/ 	.byte	0x08
	.zero		1


	//   ....[9]....
        /*0b24*/ 	.word	0x00000560
        /*0b28*/ 	.word	0x000000ff
        /*0b2c*/ 	.word	0x0002d868
        /*0b30*/ 	.short	0x0100
        /*0b32*/ 	.byte	0x08
	.zero		1


	//   ....[10]....
        /*0b34*/ 	.word	0x00000650
        /*0b38*/ 	.word	0x000000ff
        /*0b3c*/ 	.word	0x0002d870
        /*0b40*/ 	.short	0x0100
        /*0b42*/ 	.byte	0x06
	.zero		1


	//   ....[11]....
        /*0b44*/ 	.word	0x00000660
        /*0b48*/ 	.word	0x000000ff
        /*0b4c*/ 	.word	0x0002d880
        /*0b50*/ 	.short	0x0100
        /*0b52*/ 	.byte	0x06
	.zero		1


	//   ....[12]....
        /*0b54*/ 	.word	0x00000670
        /*0b58*/ 	.word	0x000000ff
        /*0b5c*/ 	.word	0x0002d878
        /*0b60*/ 	.short	0x0100
        /*0b62*/ 	.byte	0x06
	.zero		1


	//   ....[13]....
        /*0b64*/ 	.word	0x00000680
        /*0b68*/ 	.word	0x000000ff
        /*0b6c*/ 	.word	0x0002d888
        /*0b70*/ 	.short	0x0100
        /*0b72*/ 	.byte	0x06
	.zero		1


	//   ....[14]....
        /*0b74*/ 	.word	0x000007b0
        /*0b78*/ 	.word	0x000000ff
        /*0b7c*/ 	.word	0x0002d890
        /*0b80*/ 	.short	0x0100
        /*0b82*/ 	.byte	0x08
	.zero		1


	//   ....[15]....
        /*0b84*/ 	.word	0x000007c0
        /*0b88*/ 	.word	0x000000ff
        /*0b8c*/ 	.word	0x0002d8a0
        /*0b90*/ 	.short	0x0100
        /*0b92*/ 	.byte	0x08
	.zero		1


	//   ....[16]....
        /*0b94*/ 	.word	0x000007d0
        /*0b98*/ 	.word	0x000000ff
        /*0b9c*/ 	.word	0x0002d898
        /*0ba0*/ 	.short	0x0100
        /*0ba2*/ 	.byte	0x08
	.zero		1


	//   ....[17]....
        /*0ba4*/ 	.word	0x000007e0
        /*0ba8*/ 	.word	0x000000ff
        /*0bac*/ 	.word	0x0002d8a8
        /*0bb0*/ 	.short	0x0100
        /*0bb2*/ 	.byte	0x08
	.zero		1


	//   ....[18]....
        /*0bb4*/ 	.word	0x00000910
        /*0bb8*/ 	.word	0x000000ff
        /*0bbc*/ 	.word	0x0002d8b0
        /*0bc0*/ 	.short	0x0100
        /*0bc2*/ 	.byte	0x08
	.zero		1


	//   ....[19]....
        /*0bc4*/ 	.word	0x00000920
        /*0bc8*/ 	.word	0x000000ff
        /*0bcc*/ 	.word	0x0002d8c0
        /*0bd0*/ 	.short	0x0100
        /*0bd2*/ 	.byte	0x08
	.zero		1


	//   ....[20]....
        /*0bd4*/ 	.word	0x00000930
        /*0bd8*/ 	.word	0x000000ff
        /*0bdc*/ 	.word	0x0002d8b8
        /*0be0*/ 	.short	0x0100
        /*0be2*/ 	.byte	0x08
	.zero		1


	//   ....[21]....
        /*0be4*/ 	.word	0x00000940
        /*0be8*/ 	.word	0x000000ff
        /*0bec*/ 	.word	0x0002d8c8
        /*0bf0*/ 	.short	0x0100
        /*0bf2*/ 	.byte	0x08
	.zero		1


	//   ....[22]....
        /*0bf4*/ 	.word	0x000033a0
        /*0bf8*/ 	.word	0x0000000e
        /*0bfc*/ 	.word	0x0002d890
        /*0c00*/ 	.short	0x010a
        /*0c02*/ 	.byte	0x3f
	.zero		1


	//   ....[23]....
        /*0c04*/ 	.word	0x00004da0
        /*0c08*/ 	.word	0x0000000e
        /*0c0c*/ 	.word	0x0002d890
        /*0c10*/ 	.short	0x010a
        /*0c12*/ 	.byte	0x3f
	.zero		1


	//   ....[24]....
        /*0c14*/ 	.word	0x00006750
        /*0c18*/ 	.word	0x0000000e
        /*0c1c*/ 	.word	0x0002d890
        /*0c20*/ 	.short	0x010a
        /*0c22*/ 	.byte	0x3f
	.zero		1


	//   ....[25]....
        /*0c24*/ 	.word	0x000069c0
        /*0c28*/ 	.word	0x0000001c
        /*0c2c*/ 	.word	0x00000000
        /*0c30*/ 	.short	0x0101
        /*0c32*/ 	.byte	0x3f
	.zero		1


	//   ....[26]....
        /*0c34*/ 	.word	0x00006a00
        /*0c38*/ 	.word	0x0000000e
        /*0c3c*/ 	.word	0x0002d8b0
        /*0c40*/ 	.short	0x010a
        /*0c42*/ 	.byte	0x3f
	.zero		1


	//   ....[27]....
        /*0c44*/ 	.word	0x00006d40
        /*0c48*/ 	.word	0x0000000e
        /*0c4c*/ 	.word	0x00000000
        /*0c50*/ 	.short	0x0101
        /*0c52*/ 	.byte	0x3f
	.zero		1


	//   ....[28]....
        /*0c54*/ 	.word	0x00007730
        /*0c58*/ 	.word	0x00000002
        /*0c5c*/ 	.word	0x0002d800
        /*0c60*/ 	.short	0x010a
        /*0c62*/ 	.byte	0x3f
	.zero		1


	//   ....[29]....
        /*0c64*/ 	.word	0x00007780
        /*0c68*/ 	.word	0x00000002
        /*0c6c*/ 	.word	0x0002d800
        /*0c70*/ 	.short	0x010a
        /*0c72*/ 	.byte	0x3f
	.zero		1


	//   ....[30]....
        /*0c74*/ 	.word	0x00008360
        /*0c78*/ 	.word	0x00000002
        /*0c7c*/ 	.word	0x0002d800
        /*0c80*/ 	.short	0x010a
        /*0c82*/ 	.byte	0x3f
	.zero		1


	//   ....[31]....
        /*0c84*/ 	.word	0x00009ec0
        /*0c88*/ 	.word	0x00000002
        /*0c8c*/ 	.word	0x0002d800
        /*0c90*/ 	.short	0x010a
        /*0c92*/ 	.byte	0x3f
	.zero		1


	//   ....[32]....
        /*0c94*/ 	.word	0x0000b580
        /*0c98*/ 	.word	0x00000000
        /*0c9c*/ 	.word	0x0002d830
        /*0ca0*/ 	.short	0x010a
        /*0ca2*/ 	.byte	0x3f
	.zero		1


	//   ....[33]....
        /*0ca4*/ 	.word	0x0000b5f0
        /*0ca8*/ 	.word	0x00000000
        /*0cac*/ 	.word	0x0002d830
        /*0cb0*/ 	.short	0x010a
        /*0cb2*/ 	.byte	0x3f
	.zero		1


	//   ....[34]....
        /*0cb4*/ 	.word	0x0000bf70
        /*0cb8*/ 	.word	0x00000000
        /*0cbc*/ 	.word	0x00000000
        /*0cc0*/ 	.short	0x0101
        /*0cc2*/ 	.byte	0x3f
	.zero		1


	//   ....[35]....
        /*0cc4*/ 	.word	0x0000f400
        /*0cc8*/ 	.word	0x0000000b
        /*0ccc*/ 	.word	0x0002d830
        /*0cd0*/ 	.short	0x010a
        /*0cd2*/ 	.byte	0x3f
	.zero		1


	//   ....[36]....
        /*0cd4*/ 	.word	0x0000f450
        /*0cd8*/ 	.word	0x0000000b
        /*0cdc*/ 	.word	0x0002d830
        /*0ce0*/ 	.short	0x010a
        /*0ce2*/ 	.byte	0x3f
	.zero		1


	//   ....[37]....
        /*0ce4*/ 	.word	0x0000f860
        /*0ce8*/ 	.word	0x0000000b
        /*0cec*/ 	.word	0x0002d850
        /*0cf0*/ 	.short	0x010a
        /*0cf2*/ 	.byte	0x3f
	.zero		1


	//   ....[38]....
        /*0cf4*/ 	.word	0x0000f8a0
        /*0cf8*/ 	.word	0x0000000b
        /*0cfc*/ 	.word	0x0002d850
        /*0d00*/ 	.short	0x010a
        /*0d02*/ 	.byte	0x3f
	.zero		1


	//   ....[39]....
        /*0d04*/ 	.word	0x000106d0
        /*0d08*/ 	.word	0x00000032
        /*0d0c*/ 	.word	0x00000000
        /*0d10*/ 	.short	0x0101
        /*0d12*/ 	.byte	0x3f
	.zero		1


	//   ....[40]....
        /*0d14*/ 	.word	0x000110d0
        /*0d18*/ 	.word	0x0000000a
        /*0d1c*/ 	.word	0x00000000
        /*0d20*/ 	.short	0x0101
        /*0d22*/ 	.byte	0x3f
	.zero		1


	//   ....[41]....
        /*0d24*/ 	.word	0x00013240
        /*0d28*/ 	.word	0x0000000c
        /*0d2c*/ 	.word	0x0002d830
        /*0d30*/ 	.short	0x010a
        /*0d32*/ 	.byte	0x3f
	.zero		1


	//   ....[42]....
        /*0d34*/ 	.word	0x00013290
        /*0d38*/ 	.word	0x0000000c
        /*0d3c*/ 	.word	0x0002d830
        /*0d40*/ 	.short	0x010a
        /*0d42*/ 	.byte	0x3f
	.zero		1


	//   ....[43]....
        /*0d44*/ 	.word	0x000136a0
        /*0d48*/ 	.word	0x0000000d
        /*0d4c*/ 	.word	0x0002d850
        /*0d50*/ 	.short	0x010a
        /*0d52*/ 	.byte	0x3f
	.zero		1


	//   ....[44]....
        /*0d54*/ 	.word	0x000136e0
        /*0d58*/ 	.word	0x0000000d
        /*0d5c*/ 	.word	0x0002d850
        /*0d60*/ 	.short	0x010a
        /*0d62*/ 	.byte	0x3f
	.zero		1


	//   ....[45]....
        /*0d64*/ 	.word	0x00014f90
        /*0d68*/ 	.word	0x0000001b
        /*0d6c*/ 	.word	0x00000000
        /*0d70*/ 	.short	0x0101
        /*0d72*/ 	.byte	0x3f
	.zero		1


	//   ....[46]....
        /*0d74*/ 	.word	0x00014fb0
        /*0d78*/ 	.word	0x0000000a
        /*0d7c*/ 	.word	0x00000000
        /*0d80*/ 	.short	0x0101
        /*0d82*/ 	.byte	0x3f
	.zero		1


	//   ....[47]....
        /*0d84*/ 	.word	0x00015e20
        /*0d88*/ 	.word	0x0000000c
        /*0d8c*/ 	.word	0x0002d830
        /*0d90*/ 	.short	0x010a
        /*0d92*/ 	.byte	0x3f
	.zero		1


	//   ....[48]....
        /*0d94*/ 	.word	0x00015e70
        /*0d98*/ 	.word	0x0000000c
        /*0d9c*/ 	.word	0x0002d830
        /*0da0*/ 	.short	0x010a
        /*0da2*/ 	.byte	0x3f
	.zero		1


	//   ....[49]....
        /*0da4*/ 	.word	0x00016280
        /*0da8*/ 	.word	0x0000000d
        /*0dac*/ 	.word	0x0002d850
        /*0db0*/ 	.short	0x010a
        /*0db2*/ 	.byte	0x3f
	.zero		1


	//   ....[50]....
        /*0db4*/ 	.word	0x000162c0
        /*0db8*/ 	.word	0x0000000d
        /*0dbc*/ 	.word	0x0002d850
        /*0dc0*/ 	.short	0x010a
        /*0dc2*/ 	.byte	0x3f
	.zero		1


	//   ....[51]....
        /*0dc4*/ 	.word	0x00017180
        /*0dc8*/ 	.word	0x00000032
        /*0dcc*/ 	.word	0x00000000
        /*0dd0*/ 	.short	0x0101
        /*0dd2*/ 	.byte	0x3f
	.zero		1


	//   ....[52]....
        /*0dd4*/ 	.word	0x00017b70
        /*0dd8*/ 	.word	0x0000000b
        /*0ddc*/ 	.word	0x00000000
        /*0de0*/ 	.short	0x0101
        /*0de2*/ 	.byte	0x3f
	.zero		1


	//   ....[53]....
        /*0de4*/ 	.word	0x00019980
        /*0de8*/ 	.word	0x0000000b
        /*0dec*/ 	.word	0x0002d850
        /*0df0*/ 	.short	0x010a
        /*0df2*/ 	.byte	0x3f
	.zero		1


	//   ....[54]....
        /*0df4*/ 	.word	0x00019a30
        /*0df8*/ 	.word	0x0000000b
        /*0dfc*/ 	.word	0x0002d850
        /*0e00*/ 	.short	0x010a
        /*0e02*/ 	.byte	0x3f
	.zero		1


	//   ....[55]....
        /*0e04*/ 	.word	0x0001a210
        /*0e08*/ 	.word	0x00000009
        /*0e0c*/ 	.word	0x00000000
        /*0e10*/ 	.short	0x0101
        /*0e12*/ 	.byte	0x3f
	.zero		1


	//   ....[56]....
        /*0e14*/ 	.word	0x0001b570
        /*0e18*/ 	.word	0x00000000
        /*0e1c*/ 	.word	0x00000000
        /*0e20*/ 	.short	0x0101
        /*0e22*/ 	.byte	0x3f
	.zero		1


	//   ....[57]....
        /*0e24*/ 	.word	0x0001db90
        /*0e28*/ 	.word	0x00000016
        /*0e2c*/ 	.word	0x0002d820
        /*0e30*/ 	.short	0x010a
        /*0e32*/ 	.byte	0x3f
	.zero		1


	//   ....[58]....
        /*0e34*/ 	.word	0x0001dc50
        /*0e38*/ 	.word	0x0000000b
        /*0e3c*/ 	.word	0x0002d8a0
        /*0e40*/ 	.short	0x010a
        /*0e42*/ 	.byte	0x3f
	.zero		1


	//   ....[59]....
        /*0e44*/ 	.word	0x0001e060
        /*0e48*/ 	.word	0x0000000b
        /*0e4c*/ 	.word	0x0002d8c0
        /*0e50*/ 	.short	0x010a
        /*0e52*/ 	.byte	0x3f
	.zero		1


	//   ....[60]....
        /*0e54*/ 	.word	0x0001e5a0
        /*0e58*/ 	.word	0x00000006
        /*0e5c*/ 	.word	0x0002d8a0
        /*0e60*/ 	.short	0x010a
        /*0e62*/ 	.byte	0x3f
	.zero		1


	//   ....[61]....
        /*0e64*/ 	.word	0x0001e9a0
        /*0e68*/ 	.word	0x00000006
        /*0e6c*/ 	.word	0x0002d8c0
        /*0e70*/ 	.short	0x010a
        /*0e72*/ 	.byte	0x3f
	.zero		1


	//   ....[62]....
        /*0e74*/ 	.word	0x0001fab0
        /*0e78*/ 	.word	0x00000000
        /*0e7c*/ 	.word	0x0002d840
        /*0e80*/ 	.short	0x010a
        /*0e82*/ 	.byte	0x3f
	.zero		1


	//   ....[63]....
        /*0e84*/ 	.word	0x000209d0
        /*0e88*/ 	.word	0x00000016
        /*0e8c*/ 	.word	0x0002d800
        /*0e90*/ 	.short	0x0107
        /*0e92*/ 	.byte	0x3f
	.zero		1


	//   ....[64]....
        /*0e94*/ 	.word	0x00020ac0
        /*0e98*/ 	.word	0x00000016
        /*0e9c*/ 	.word	0x0002d800
        /*0ea0*/ 	.short	0x0101
        /*0ea2*/ 	.byte	0x3f
	.zero		1


	//   ....[65]....
        /*0ea4*/ 	.word	0x00020ae0
        /*0ea8*/ 	.word	0x00000016
        /*0eac*/ 	.word	0x0002d820
        /*0eb0*/ 	.short	0x010a
        /*0eb2*/ 	.byte	0x3f
	.zero		1


	//   ....[66]....
        /*0eb4*/ 	.word	0x00020e10
        /*0eb8*/ 	.word	0x00000003
        /*0ebc*/ 	.word	0x0002d840
        /*0ec0*/ 	.short	0x010a
        /*0ec2*/ 	.byte	0x3f
	.zero		1


	//   ....[67]....
        /*0ec4*/ 	.word	0x00021270
        /*0ec8*/ 	.word	0x00000002
        /*0ecc*/ 	.word	0x0002d860
        /*0ed0*/ 	.short	0x010a
        /*0ed2*/ 	.byte	0x3f
	.zero		1


	//   ....[68]....
        /*0ed4*/ 	.word	0x000219c0
        /*0ed8*/ 	.word	0x00000004
        /*0edc*/ 	.word	0x0002d840
        /*0ee0*/ 	.short	0x010a
        /*0ee2*/ 	.byte	0x3f
	.zero		1


	//   ....[69]....
        /*0ee4*/ 	.word	0x00021e20
        /*0ee8*/ 	.word	0x00000003
        /*0eec*/ 	.word	0x0002d860
        /*0ef0*/ 	.short	0x010a
        /*0ef2*/ 	.byte	0x3f
	.zero		1


	//   ....[70]....
        /*0ef4*/ 	.word	0x000224c0
        /*0ef8*/ 	.word	0x00000004
        /*0efc*/ 	.word	0x0002d840
        /*0f00*/ 	.short	0x010a
        /*0f02*/ 	.byte	0x3f
	.zero		1


	//   ....[71]....
        /*0f04*/ 	.word	0x00022920
        /*0f08*/ 	.word	0x00000003
        /*0f0c*/ 	.word	0x0002d860
        /*0f10*/ 	.short	0x010a
        /*0f12*/ 	.byte	0x3f
	.zero		1


	//   ....[72]....
        /*0f14*/ 	.word	0x00022f60
        /*0f18*/ 	.word	0x00000003
        /*0f1c*/ 	.word	0x0002d860
        /*0f20*/ 	.short	0x010a
        /*0f22*/ 	.byte	0x3f
	.zero		1


	//   ....[73]....
        /*0f24*/ 	.word	0x000240b0
        /*0f28*/ 	.word	0x00000007
        /*0f2c*/ 	.word	0x0002d820
        /*0f30*/ 	.short	0x010a
        /*0f32*/ 	.byte	0x3f
	.zero		1


	//   ....[74]....
        /*0f34*/ 	.word	0x00024240
        /*0f38*/ 	.word	0x00000005
        /*0f3c*/ 	.word	0x00000000
        /*0f40*/ 	.short	0x010a
        /*0f42*/ 	.byte	0x3f
	.zero		1


	//   ....[75]....
        /*0f44*/ 	.word	0x000242b0
        /*0f48*/ 	.word	0x00000003
        /*0f4c*/ 	.word	0x00000000
        /*0f50*/ 	.short	0x010a
        /*0f52*/ 	.byte	0x3f
	.zero		1


	//   ....[76]....
        /*0f54*/ 	.word	0x00024310
        /*0f58*/ 	.word	0x00000005
        /*0f5c*/ 	.word	0x00000000
        /*0f60*/ 	.short	0x010a
        /*0f62*/ 	.byte	0x3f
	.zero		1


	//   ....[77]....
        /*0f64*/ 	.word	0x00024340
        /*0f68*/ 	.word	0x00000003
        /*0f6c*/ 	.word	0x00000000
        /*0f70*/ 	.short	0x010a
        /*0f72*/ 	.byte	0x3f
	.zero		1


	//   ....[78]....
        /*0f74*/ 	.word	0x000243a0
        /*0f78*/ 	.word	0x0000000e
        /*0f7c*/ 	.word	0x0002d890
        /*0f80*/ 	.short	0x010a
        /*0f82*/ 	.byte	0x3f
	.zero		1


	//   ....[79]....
        /*0f84*/ 	.word	0x000243f0
        /*0f88*/ 	.word	0x0000000e
        /*0f8c*/ 	.word	0x0002d890
        /*0f90*/ 	.short	0x010a
        /*0f92*/ 	.byte	0x3f
	.zero		1


	//   ....[80]....
        /*0f94*/ 	.word	0x00024440
        /*0f98*/ 	.word	0x0000000e
        /*0f9c*/ 	.word	0x0002d890
        /*0fa0*/ 	.short	0x010a
        /*0fa2*/ 	.byte	0x3f
	.zero		1


	//   ....[81]....
        /*0fa4*/ 	.word	0x00024490
        /*0fa8*/ 	.word	0x0000000e
        /*0fac*/ 	.word	0x0002d8b0
        /*0fb0*/ 	.short	0x010a
        /*0fb2*/ 	.byte	0x3f
	.zero		1


	//   ....[82]....
        /*0fb4*/ 	.word	0x00024790
        /*0fb8*/ 	.word	0x00000002
        /*0fbc*/ 	.word	0x0002d800
        /*0fc0*/ 	.short	0x010a
        /*0fc2*/ 	.byte	0x3f
	.zero		1


	//   ....[83]....
        /*0fc4*/ 	.word	0x000249b0
        /*0fc8*/ 	.word	0x00000002
        /*0fcc*/ 	.word	0x0002d800
        /*0fd0*/ 	.short	0x010a
        /*0fd2*/ 	.byte	0x3f
	.zero		1


	//   ....[84]....
        /*0fd4*/ 	.word	0x00024a00
        /*0fd8*/ 	.word	0x00000000
        /*0fdc*/ 	.word	0x0002d830
        /*0fe0*/ 	.short	0x010a
        /*0fe2*/ 	.byte	0x3f
	.zero		1


	//   ....[85]....
        /*0fe4*/ 	.word	0x00024a50
        /*0fe8*/ 	.word	0x0000000b
        /*0fec*/ 	.word	0x0002d830
        /*0ff0*/ 	.short	0x010a
        /*0ff2*/ 	.byte	0x3f
	.zero		1


	//   ....[86]....
        /*0ff4*/ 	.word	0x00024aa0
        /*0ff8*/ 	.word	0x0000000b
        /*0ffc*/ 	.word	0x0002d850
        /*1000*/ 	.short	0x010a
        /*1002*/ 	.byte	0x3f
	.zero		1


	//   ....[87]....
        /*1004*/ 	.word	0x00024af0
        /*1008*/ 	.word	0x0000000c
        /*100c*/ 	.word	0x0002d830
        /*1010*/ 	.short	0x010a
        /*1012*/ 	.byte	0x3f
	.zero		1


	//   ....[88]....
        /*1014*/ 	.word	0x00024b40
        /*1018*/ 	.word	0x0000000d
        /*101c*/ 	.word	0x0002d850
        /*1020*/ 	.short	0x010a
        /*1022*/ 	.byte	0x3f
	.zero		1


	//   ....[89]....
        /*1024*/ 	.word	0x00024b90
        /*1028*/ 	.word	0x0000000c
        /*102c*/ 	.word	0x0002d830
        /*1030*/ 	.short	0x010a
        /*1032*/ 	.byte	0x3f
	.zero		1


	//   ....[90]....
        /*1034*/ 	.word	0x00024be0
        /*1038*/ 	.word	0x0000000d
        /*103c*/ 	.word	0x0002d850
        /*1040*/ 	.short	0x010a
        /*1042*/ 	.byte	0x3f
	.zero		1


	//   ....[91]....
        /*1044*/ 	.word	0x00024c30
        /*1048*/ 	.word	0x0000000b
        /*104c*/ 	.word	0x0002d850
        /*1050*/ 	.short	0x010a
        /*1052*/ 	.byte	0x3f
	.zero		1


	//   ....[92]....
        /*1054*/ 	.word	0x00024fd0
        /*1058*/ 	.word	0x00000016
        /*105c*/ 	.word	0x0002d820
        /*1060*/ 	.short	0x010a
        /*1062*/ 	.byte	0x3f
	.zero		1


	//   ....[93]....
        /*1064*/ 	.word	0x00025020
        /*1068*/ 	.word	0x0000000b
        /*106c*/ 	.word	0x0002d8a0
        /*1070*/ 	.short	0x010a
        /*1072*/ 	.byte	0x3f
	.zero		1


	//   ....[94]....
        /*1074*/ 	.word	0x00025070
        /*1078*/ 	.word	0x0000000b
        /*107c*/ 	.word	0x0002d8c0
        /*1080*/ 	.short	0x010a
        /*1082*/ 	.byte	0x3f
	.zero		1


	//   ....[95]....
        /*1084*/ 	.word	0x000250c0
        /*1088*/ 	.word	0x00000006
        /*108c*/ 	.word	0x0002d8a0
        /*1090*/ 	.short	0x010a
        /*1092*/ 	.byte	0x3f
	.zero		1


	//   ....[96]....
        /*1094*/ 	.word	0x00025110
        /*1098*/ 	.word	0x00000006
        /*109c*/ 	.word	0x0002d8c0
        /*10a0*/ 	.short	0x010a
        /*10a2*/ 	.byte	0x3f
	.zero		1


	//   ....[97]....
        /*10a4*/ 	.word	0x000252b0
        /*10a8*/ 	.word	0x00000000
        /*10ac*/ 	.word	0x0002d840
        /*10b0*/ 	.short	0x010a
        /*10b2*/ 	.byte	0x3f
	.zero		1


	//   ....[98]....
        /*10b4*/ 	.word	0x00025b60
        /*10b8*/ 	.word	0x00000016
        /*10bc*/ 	.word	0x0002d820
        /*10c0*/ 	.short	0x010a
        /*10c2*/ 	.byte	0x3f
	.zero		1


	//   ....[99]....
        /*10c4*/ 	.word	0x00025bb0
        /*10c8*/ 	.word	0x00000003
        /*10cc*/ 	.word	0x0002d840
        /*10d0*/ 	.short	0x010a
        /*10d2*/ 	.byte	0x3f
	.zero		1


	//   ....[100]....
        /*10d4*/ 	.word	0x00025c00
        /*10d8*/ 	.word	0x00000002
        /*10dc*/ 	.word	0x0002d860
        /*10e0*/ 	.short	0x010a
        /*10e2*/ 	.byte	0x3f
	.zero		1


	//   ....[101]....
        /*10e4*/ 	.word	0x00025c50
        /*10e8*/ 	.word	0x00000004
        /*10ec*/ 	.word	0x0002d840
        /*10f0*/ 	.short	0x010a
        /*10f2*/ 	.byte	0x3f
	.zero		1


	//   ....[102]....
        /*10f4*/ 	.word	0x00025ca0
        /*10f8*/ 	.word	0x00000003
        /*10fc*/ 	.word	0x0002d860
        /*1100*/ 	.short	0x010a
        /*1102*/ 	.byte	0x3f
	.zero		1


	//   ....[103]....
        /*1104*/ 	.word	0x00025cf0
        /*1108*/ 	.word	0x00000004
        /*110c*/ 	.word	0x0002d840
        /*1110*/ 	.short	0x010a
        /*1112*/ 	.byte	0x3f
	.zero		1


	//   ....[104]....
        /*1114*/ 	.word	0x00025d40
        /*1118*/ 	.word	0x00000003
        /*111c*/ 	.word	0x0002d860
        /*1120*/ 	.short	0x010a
        /*1122*/ 	.byte	0x3f
	.zero		1


	//   ....[105]....
        /*1124*/ 	.word	0x00025d90
        /*1128*/ 	.word	0x00000003
        /*112c*/ 	.word	0x0002d860
        /*1130*/ 	.short	0x010a
        /*1132*/ 	.byte	0x3f
	.zero		1


	//   ....[106]....
        /*1134*/ 	.word	0x00026730
        /*1138*/ 	.word	0x00000007
        /*113c*/ 	.word	0x0002d820
        /*1140*/ 	.short	0x010a
        /*1142*/ 	.byte	0x3f
	.zero		1


	//   ....[107]....
        /*1144*/ 	.word	0x000268d0
        /*1148*/ 	.word	0x00000005
        /*114c*/ 	.word	0x00000000
        /*1150*/ 	.short	0x010a
        /*1152*/ 	.byte	0x3f
	.zero		1


	//   ....[108]....
        /*1154*/ 	.word	0x00026920
        /*1158*/ 	.word	0x00000003
        /*115c*/ 	.word	0x00000000
        /*1160*/ 	.short	0x010a
        /*1162*/ 	.byte	0x3f
	.zero		1


	//   ....[109]....
        /*1164*/ 	.word	0x00026970
        /*1168*/ 	.word	0x00000005
        /*116c*/ 	.word	0x00000000
        /*1170*/ 	.short	0x010a
        /*1172*/ 	.byte	0x3f
	.zero		1


	//----- nvinfo : EIATTR_NUM_MBARRIERS
	.align		4
.L_1383:
        /*1174*/ 	.byte	0x03, 0x38
        /*1176*/ 	.short	0x0016


	//----- nvinfo : EIATTR_EXIT_INSTR_OFFSETS
	.align		4
        /*1178*/ 	.byte	0x04, 0x1c
        /*117a*/ 	.short	(.L_1385 - .L_1384)


	//   ....[0]....
.L_1384:
        /*117c*/ 	.word	0x00024390


	//----- nvinfo : EIATTR_MAX_THREADS
	.align		4
.L_1385:
        /*1180*/ 	.byte	0x04, 0x05
        /*1182*/ 	.short	(.L_1387 - .L_1386)
.L_1386:
        /*1184*/ 	.word	0x00000200
        /*1188*/ 	.word	0x00000001
        /*118c*/ 	.word	0x00000001


	//----- nvinfo : EIATTR_CRS_STACK_SIZE
	.align		4
.L_1387:
        /*1190*/ 	.byte	0x04, 0x1e
        /*1192*/ 	.short	(.L_1389 - .L_1388)
.L_1388:
        /*1194*/ 	.word	0x00000000


	//----- nvinfo : EIATTR_CBANK_PARAM_SIZE
	.align		4
.L_1389:
        /*1198*/ 	.byte	0x03, 0x19
        /*119a*/ 	.short	0x0af0


	//----- nvinfo : EIATTR_PARAM_CBANK
	.align		4
        /*119c*/ 	.byte	0x04, 0x0a
        /*119e*/ 	.short	(.L_1391 - .L_1390)
	.align		4
.L_1390:
        /*11a0*/ 	.word	index@(.nv.constant0._ZN7cutlass13device_kernelIN5flash11enable_sm90INS1_16FlashAttnFwdSm90INS1_25CollectiveMainloopFwdSm90ILi2EN4cute5tupleIJNS5_1CILi1EEES8_S8_EEENS6_IJNS7_ILi192EEENS7_ILi128EEENS7_ILi96EEEEEELi96ENS_6half_tEfNS_4arch4Sm90ELb0ELb1ELb1ELb1ELb0ELb1ELb0ELb0ELb1ELb1ELb0ELb0EEENS1_21CollectiveEpilogueFwdINS6_IJSA_SC_SB_EEES9_SE_SG_Li384ELb1ELb1ELb0ELb0EEENS1_36VarlenDynamicPersistentTileSchedulerILi192ELi128ELi384ELi128ELb0ELb1ELb1ELb1ELb0ELb1EEEEEEEEEvNT_6ParamsE)
        /*11a4*/ 	.short	0x0210
        /*11a6*/ 	.short	0x0af0


	//----- nvinfo : EIATTR_SW_WAR
	.align		4
.L_1391:
        /*11a8*/ 	.byte	0x04, 0x36
        /*11aa*/ 	.short	(.L_1393 - .L_1392)
.L_1392:
        /*11ac*/ 	.word	0x00000008
.L_1393:


//--------------------- .nv.info._ZN7cutlass13device_kernelIN5flash11enable_sm90INS1_16FlashAttnFwdSm90INS1_25CollectiveMainloopFwdSm90ILi2EN4cute5tupleIJNS5_1CILi1EEES8_S8_EEENS6_IJNS7_ILi192EEENS7_ILi144EEENS7_ILi96EEEEEELi96ENS_6half_tEfNS_4arch4Sm90ELb1ELb0ELb1ELb0ELb0ELb0ELb0ELb0ELb1ELb1ELb0ELb0EEENS1_21CollectiveEpilogueFwdINS6_IJSA_SC_SB_EEES9_SE_SG_Li384ELb0ELb1ELb0ELb0EEENS1_30DynamicPersistentTileSchedulerILi384ELi128ELb0ELb1ELb1EEEEEEEEEvNT_6ParamsE --------------------------
	.section	.nv.info._ZN7cutlass13device_kernelIN5flash11enable_sm90INS1_16FlashAttnFwdSm90INS1_25CollectiveMainloopFwdSm90ILi2EN4cute5tupleIJNS5_1CILi1EEES8_S8_EEENS6_IJNS7_ILi192EEENS7_ILi144EEENS7_ILi96EEEEEELi96ENS_6half_tEfNS_4arch4Sm90ELb1ELb0ELb1ELb0ELb0ELb0ELb0ELb0ELb1ELb1ELb0ELb0EEENS1_21CollectiveEpilogueFwdINS6_IJSA_SC_SB_EEES9_SE_SG_Li384ELb0ELb1ELb0ELb0EEENS1_30DynamicPersistentTileSchedulerILi384ELi128ELb0ELb1ELb1EEEEEEEEEvNT_6ParamsE,"",@"SHT_CUDA_INFO"
	.sectionflags	@""
	.align	4


	//----- nvinfo : EIATTR_CUDA_API_VERSION
	.align		4
        /*0000*/ 	.byte	0x04, 0x37
        /*0002*/ 	.short	(.L_1395 - .L_1394)
.L_1394:
        /*0004*/ 	.word	0x00000082


	//----- nvinfo : EIATTR_KPARAM_INFO
	.align		4
.L_1395:
        /*0008*/ 	.byte	0x04, 0x17
        /*000a*/ 	.short	(.L_1397 - .L_1396)
.L_1396:
        /*000c*/ 	.word	0x00000000
        /*0010*/ 	.short	0x0000
        /*0012*/ 	.short	0x0070
        /*0014*/ 	.byte	0x00, 0xf0, 0x01, 0x2a


	//----- nvinfo : EIATTR_SPARSE_MMA_MASK
	.align		4
.L_1397:
        /*0018*/ 	.byte	0x03, 0x50
        /*001a*/ 	.short	0x0000


	//----- nvinfo : EIATTR_MAXREG_COUNT
	.align		4
        /*001c*/ 	.byte	0x03, 0x1b
        /*001e*/ 	.short	0x0080


	//----- nvinfo : EIATTR_NUM_BARRIERS
	.align		4
        /*0020*/ 	.byte	0x02, 0x4c
        /*0022*/ 	.byte	0x10
	.zero		1


	//----- nvinfo : EIATTR_EXTERNS
	.align		4
        /*0024*/ 	.byte	0x04, 0x0f
        /*0026*/ 	.short	(.L_1399 - .L_1398)


	//   ....[0]....
	.align		4
.L_1398:
        /*0028*/ 	.word	index@(__assertfail)


	//----- nvinfo : EIATTR_ANNOTATIONS
	.align		4
.L_1399:
        /*002c*/ 	.byte	0x04, 0x55
        /*002e*/ 	.short	(.L_1401 - .L_1400)


	//   ....[0]....
.L_1400:
        /*0030*/ 	.word	0x00000001
        /*0034*/ 	.byte	0x50, 0x09, 0x00, 0x00, 0x01, 0x00, 0x00, 0x00, 0x60, 0x0a, 0x00, 0x00, 0x01, 0x00, 0x00, 0x00
        /*0044*/ 	.byte	0xc0, 0x0b, 0x01, 0x00, 0x01, 0x00, 0x00, 0x00, 0xd0, 0x0b, 0x01, 0x00, 0x01, 0x00, 0x00, 0x00
        /*0054*/ 	.byte	0x50, 0x0c, 0x01, 0x00, 0x01, 0x00, 0x00, 0x00, 0x30, 0x29, 0x01, 0x00, 0x01, 0x00, 0x00, 0x00
        /*0064*/ 	.byte	0x50, 0x29, 0x01, 0x00, 0x01, 0x00, 0x00, 0x00, 0x20, 0x51, 0x01, 0x00, 0x01, 0x00, 0x00, 0x00
        /*0074*/ 	.byte	0xc0, 0x52, 0x01, 0x00, 0x01, 0x00, 0x00, 0x00, 0x60, 0x54, 0x01, 0x00


	//----- nvinfo : EIATTR_MERCURY_ISA_VERSION
	.align		4
.L_1401:
        /*0080*/ 	.byte	0x03, 0x5f
        /*0082*/ 	.short	0x0101


	//----- nvinfo : EIATTR_INT_WARP_WIDE_INSTR_OFFSETS
	.align		4
        /*0084*/ 	.byte	0x04, 0x31
        /*0086*/ 	.short	(.L_1403 - .L_1402)


	//   ....[0]....
.L_1402:
        /*0088*/ 	.word	0x00000130


	//   ....[1]....
        /*008c*/ 	.word	0x00000170


	//   ....[2]....
        /*0090*/ 	.word	0x000001e0


	//   ....[3]....
        /*0094*/ 	.word	0x000112b0


	//   ....[4]....
        /*0098*/ 	.word	0x00011350


	//   ....[5]....
        /*009c*/ 	.word	0x00014ba0


	//   ....[6]....
        /*00a0*/ 	.word	0x00014c40


	//----- nvinfo : EIATTR_COOP_GROUP_MASK_REGIDS
	.align		4
.L_1403:
        /*00a4*/ 	.byte	0x04, 0x29
        /*00a6*/ 	.short	(.L_1405 - .L_1404)


	//   ....[0]....
.L_1404:
        /*00a8*/ 	.word	0xffffffff


	//   ....[1]....
        /*00ac*/ 	.word	0xffffffff


	//   ....[2]....
        /*00b0*/ 	.word	0xffffffff


	//   ....[3]....
        /*00b4*/ 	.word	0xffffffff


	//   ....[4]....
        /*00b8*/ 	.word	0xffffffff


	//   ....[5]....
        /*00bc*/ 	.word	0xffffffff


	//   ....[6]....
        /*00c0*/ 	.word	0xffffffff


	//   ....[7]....
        /*00c4*/ 	.word	0xffffffff


	//   ....[8]....
        /*00c8*/ 	.word	0xffffffff


	//   ....[9]....
        /*00cc*/ 	.word	0xffffffff


	//   ....[10]....
        /*00d0*/ 	.word	0xffffffff


	//   ....[11]....
        /*00d4*/ 	.word	0xffffffff


	//   ....[12]....
        /*00d8*/ 	.word	0xffffffff


	//   ....[13]....
        /*00dc*/ 	.word	0xffffffff


	//   ....[14]....
        /*00e0*/ 	.word	0xffffffff


	//   ....[15]....
        /*00e4*/ 	.word	0xffffffff


	//   ....[16]....
        /*00e8*/ 	.word	0xffffffff


	//   ....[17]....
        /*00ec*/ 	.word	0xffffffff


	//   ....[18]....
        /*00f0*/ 	.word	0xffffffff


	//   ....[19]....
        /*00f4*/ 	.word	0xffffffff


	//   ....[20]....
        /*00f8*/ 	.word	0xffffffff


	//   ....[21]....
        /*00fc*/ 	.word	0xffffffff


	//   ....[22]....
        /*0100*/ 	.word	0xffffffff


	//   ....[23]....
        /*0104*/ 	.word	0xffffffff


	//   ....[24]....
        /*0108*/ 	.word	0xffffffff


	//   ....[25]....
        /*010c*/ 	.word	0xffffffff


	//   ....[26]....
        /*0110*/ 	.word	0xffffffff


	//   ....[27]....
        /*0114*/ 	.word	0xffffffff


	//   ....[28]....
        /*0118*/ 	.word	0xffffffff


	//   ....[29]....
        /*011c*/ 	.word	0xffffffff


	//   ....[30]....
        /*0120*/ 	.word	0xffffffff


	//   ....[31]....
        /*0124*/ 	.word	0xffffffff


	//   ....[32]....
        /*0128*/ 	.word	0xffffffff


	//   ....[33]....
        /*012c*/ 	.word	0xffffffff


	//   ....[34]....
        /*0130*/ 	.word	0xffffffff


	//   ....[35]....
        /*0134*/ 	.word	0xffffffff


	//   ....[36]....
        /*0138*/ 	.word	0xffffffff


	//   ....[37]....
        /*013c*/ 	.word	0xffffffff


	//   ....[38]....
        /*0140*/ 	.word	0xffffffff


	//   ....[39]....
        /*0144*/ 	.word	0xffffffff


	//   ....[40]....
        /*0148*/ 	.word	0xffffffff


	//   ....[41]....
        /*014c*/ 	.word	0xffffffff


	//   ....[42]....
        /*0150*/ 	.word	0xffffffff


	//   ....[43]....
        /*0154*/ 	.word	0xffffffff


	//   ....[44]....
        /*0158*/ 	.word	0xffffffff


	//   ....[45]....
        /*015c*/ 	.word	0xffffffff


	//   ....[46]....
        /*0160*/ 	.word	0xffffffff


	//   ....[47]....
        /*0164*/ 	.word	0xffffffff


	//   ....[48]....
        /*0168*/ 	.word	0xffffffff


	//   ....[49]....
        /*016c*/ 	.word	0xffffffff


	//   ....[50]....
        /*0170*/ 	.word	0xffffffff


	//   ....[51]....
        /*0174*/ 	.word	0xffffffff


	//   ....[52]....
        /*0178*/ 	.word	0xffffffff


	//   ....[53]....
        /*017c*/ 	.word	0xffffffff


	//   ....[54]....
        /*0180*/ 	.word	0xffffffff


	//   ....[55]....
        /*0184*/ 	.word	0xffffffff


	//   ....[56]....
        /*0188*/ 	.word	0xffffffff


	//   ....[57]....
        /*018c*/ 	.word	0xffffffff


	//   ....[58]....
        /*0190*/ 	.word	0xffffffff


	//   ....[59]....
        /*0194*/ 	.word	0x0500000f


	//   ....[60]....
        /*0198*/ 	.word	0x0500000f


	//   ....[61]....
        /*019c*/ 	.word	0x0500000f


	//   ....[62]....
        /*01a0*/ 	.word	0x0500000f


	//   ....[63]....
        /*01a4*/ 	.word	0x0500000f


	//   ....[64]....
        /*01a8*/ 	.word	0x0500000f


	//   ....[65]....
        /*01ac*/ 	.word	0x0500000f


	//   ....[66]....
        /*01b0*/ 	.word	0x0500000f


	//   ....[67]....
        /*01b4*/ 	.word	0x0500000f


	//   ....[68]....
        /*01b8*/ 	.word	0x0500000f


	//   ....[69]....
        /*01bc*/ 	.word	0x0500000f


	//   ....[70]....
        /*01c0*/ 	.word	0x0500000f


	//   ....[71]....
        /*01c4*/ 	.word	0x0500000f


	//   ....[72]....
        /*01c8*/ 	.word	0x0500000f


	//   ....[73]....
        /*01cc*/ 	.word	0x0500000f


	//----- nvinfo : EIATTR_COOP_GROUP_INSTR_OFFSETS
	.align		4
.L_1405:
        /*01d0*/ 	.byte	0x04, 0x28
        /*01d2*/ 	.short	(.L_1407 - .L_1406)


	//   ....[0]....
.L_1406:
        /*01d4*/ 	.word	0x00000070


	//   ....[1]....
        /*01d8*/ 	.word	0x00000140


	//   ....[2]....
        /*01dc*/ 	.word	0x00000190


	//   ....[3]....
        /*01e0*/ 	.word	0x000003c0


	//   ....[4]....
        /*01e4*/ 	.word	0x00000520


	//   ....[5]....
        /*01e8*/ 	.word	0x00000640


	//   ....[6]....
        /*01ec*/ 	.word	0x000007a0


	//   ....[7]....
        /*01f0*/ 	.word	0x000015a0


	//   ....[8]....
        /*01f4*/ 	.word	0x000033b0


	//   ....[9]....
        /*01f8*/ 	.word	0x00004030


	//   ....[10]....
        /*01fc*/ 	.word	0x000040b0


	//   ....[11]....
        /*0200*/ 	.word	0x00004110


	//   ....[12]....
        /*0204*/ 	.word	0x00004cd0


	//   ....[13]....
        /*0208*/ 	.word	0x00004d20


	//   ....[14]....
        /*020c*/ 	.word	0x00005bd0


	//   ....[15]....
        /*0210*/ 	.word	0x00007730


	//   ....[16]....
        /*0214*/ 	.word	0x000085f0


	//   ....[17]....
        /*0218*/ 	.word	0x00008650


	//   ....[18]....
        /*021c*/ 	.word	0x000086b0


	//   ....[19]....
        /*0220*/ 	.word	0x00009360


	//   ....[20]....
        /*0224*/ 	.word	0x000093c0


	//   ....[21]....
        /*0228*/ 	.word	0x0000a700


	//   ....[22]....
        /*022c*/ 	.word	0x0000caf0


	//   ....[23]....
        /*0230*/ 	.word	0x0000cb60


	//   ....[24]....
        /*0234*/ 	.word	0x0000d380


	//   ....[25]....
        /*0238*/ 	.word	0x0000d3e0


	//   ....[26]....
        /*023c*/ 	.word	0x0000e7b0


	//   ....[27]....
        /*0240*/ 	.word	0x0000e8c0


	//   ....[28]....
        /*0244*/ 	.word	0x0000e920


	//   ....[29]....
        /*0248*/ 	.word	0x0000ea30


	//   ....[30]....
        /*024c*/ 	.word	0x0000ea70


	//   ....[31]....
        /*0250*/ 	.word	0x0000f9f0


	//   ....[32]....
        /*0254*/ 	.word	0x0000fa20


	//   ....[33]....
        /*0258*/ 	.word	0x0000fa60


	//   ....[34]....
        /*025c*/ 	.word	0x0000fa90


	//   ....[35]....
        /*0260*/ 	.word	0x0000ffd0


	//   ....[36]....
        /*0264*/ 	.word	0x0000fff0


	//   ....[37]....
        /*0268*/ 	.word	0x00010100


	//   ....[38]....
        /*026c*/ 	.word	0x00010120


	//   ....[39]....
        /*0270*/ 	.word	0x00010890


	//   ....[40]....
        /*0274*/ 	.word	0x000108a0


	//   ....[41]....
        /*0278*/ 	.word	0x000109b0


	//   ....[42]....
        /*027c*/ 	.word	0x000109d0


	//   ....[43]....
        /*0280*/ 	.word	0x00010b80


	//   ....[44]....
        /*0284*/ 	.word	0x00011890


	//   ....[45]....
        /*0288*/ 	.word	0x000123f0


	//   ....[46]....
        /*028c*/ 	.word	0x00012430


	//   ....[47]....
        /*0290*/ 	.word	0x00012460


	//   ....[48]....
        /*0294*/ 	.word	0x00012530


	//   ....[49]....
        /*0298*/ 	.word	0x00012540


	//   ....[50]....
        /*029c*/ 	.word	0x000125f0


	//   ....[51]....
        /*02a0*/ 	.word	0x00012600


	//   ....[52]....
        /*02a4*/ 	.word	0x00012610


	//   ....[53]....
        /*02a8*/ 	.word	0x00012620


	//   ....[54]....
        /*02ac*/ 	.word	0x00012630


	//   ....[55]....
        /*02b0*/ 	.word	0x00012710


	//   ....[56]....
        /*02b4*/ 	.word	0x000127b0


	//   ....[57]....
        /*02b8*/ 	.word	0x00015200


	//   ....[58]....
        /*02bc*/ 	.word	0x000153e0


	//   ....[59]....
        /*02c0*/ 	.word	0x00015960


	//   ....[60]....
        /*02c4*/ 	.word	0x00015ac0


	//   ....[61]....
        /*02c8*/ 	.word	0x00015b30


	//   ....[62]....
        /*02cc*/ 	.word	0x00015ca0


	//   ....[63]....
        /*02d0*/ 	.word	0x00015cf0


	//   ....[64]....
        /*02d4*/ 	.word	0x00015e20


	//   ....[65]....
        /*02d8*/ 	.word	0x00015e70


	//   ....[66]....
        /*02dc*/ 	.word	0x00015f90


	//   ....[67]....
        /*02e0*/ 	.word	0x00016010


	//   ....[68]....
        /*02e4*/ 	.word	0x00016120


	//   ....[69]....
        /*02e8*/ 	.word	0x00016170


	//   ....[70]....
        /*02ec*/ 	.word	0x00016270


	//   ....[71]....
        /*02f0*/ 	.word	0x000162c0


	//   ....[72]....
        /*02f4*/ 	.word	0x000165d0


	//   ....[73]....
        /*02f8*/ 	.word	0x000166f0


	//----- nvinfo : EIATTR_REG_RECONFIG
	.align		4
.L_1407:
        /*02fc*/ 	.byte	0x01, 0x54
	.zero		2


	//----- nvinfo : EIATTR_SYSCALL_OFFSETS
	.align		4
        /*0300*/ 	.byte	0x04, 0x46
        /*0302*/ 	.short	(.L_1409 - .L_1408)


	//   ....[0]....
.L_1408:
        /*0304*/ 	.word	0x000017a0


	//   ....[1]....
        /*0308*/ 	.word	0x000114b0


	//   ....[2]....
        /*030c*/ 	.word	0x00011600


	//   ....[3]....
        /*0310*/ 	.word	0x000116f0


	//   ....[4]....
        /*0314*/ 	.word	0x00011ef0


	//----- nvinfo : EIATTR_MBARRIER_INSTR_OFFSETS
	.align		4
.L_1409:
        /*0318*/ 	.byte	0x04, 0x39
        /*031a*/ 	.short	(.L_1411 - .L_1410)


	//   ....[0]....
.L_1410:
        /*031c*/ 	.word	0x00000270
        /*0320*/ 	.word	0x000000ff
        /*0324*/ 	.word	0x00031c00
        /*0328*/ 	.short	0x0100
        /*032a*/ 	.byte	0x08
	.zero		1


	//   ....[1]....
        /*032c*/ 	.word	0x00000280
        /*0330*/ 	.word	0x000000ff
        /*0334*/ 	.word	0x00031c20
        /*0338*/ 	.short	0x0100
        /*033a*/ 	.byte	0x08
	.zero		1


	//   ....[2]....
        /*033c*/ 	.word	0x00000370
        /*0340*/ 	.word	0x000000ff
        /*0344*/ 	.word	0x00031c30
        /*0348*/ 	.short	0x0100
        /*034a*/ 	.byte	0x08
	.zero		1


	//   ....[3]....
        /*034c*/ 	.word	0x00000380
        /*0350*/ 	.word	0x000000ff
        /*0354*/ 	.word	0x00031c40
        /*0358*/ 	.short	0x0100
        /*035a*/ 	.byte	0x08
	.zero		1


	//   ....[4]....
        /*035c*/ 	.word	0x00000390
        /*0360*/ 	.word	0x000000ff
        /*0364*/ 	.word	0x00031c38
        /*0368*/ 	.short	0x0100
        /*036a*/ 	.byte	0x08
	.zero		1


	//   ....[5]....
        /*036c*/ 	.word	0x000003a0
        /*0370*/ 	.word	0x000000ff
        /*0374*/ 	.word	0x00031c48
        /*0378*/ 	.short	0x0100
        /*037a*/ 	.byte	0x08
	.zero		1


	//   ....[6]....
        /*037c*/ 	.word	0x000004d0
        /*0380*/ 	.word	0x000000ff
        /*0384*/ 	.word	0x00031c50
        /*0388*/ 	.short	0x0100
        /*038a*/ 	.byte	0x08
	.zero		1


	//   ....[7]....
        /*038c*/ 	.word	0x000004e0
        /*0390*/ 	.word	0x000000ff
        /*0394*/ 	.word	0x00031c60
        /*0398*/ 	.short	0x0100
        /*039a*/ 	.byte	0x08
	.zero		1


	//   ....[8]....
        /*039c*/ 	.word	0x000004f0
        /*03a0*/ 	.word	0x000000ff
        /*03a4*/ 	.word	0x00031c58
        /*03a8*/ 	.short	0x0100
        /*03aa*/ 	.byte	0x08
	.zero		1


	//   ....[9]....
        /*03ac*/ 	.word	0x00000500
        /*03b0*/ 	.word	0x000000ff
        /*03b4*/ 	.word	0x00031c68
        /*03b8*/ 	.short	0x0100
        /*03ba*/ 	.byte	0x08
	.zero		1


	//   ....[10]....
        /*03bc*/ 	.word	0x000005f0
        /*03c0*/ 	.word	0x000000ff
        /*03c4*/ 	.word	0x00031c70
        /*03c8*/ 	.short	0x0100
        /*03ca*/ 	.byte	0x06
	.zero		1


	//   ....[11]....
        /*03cc*/ 	.word	0x00000600
        /*03d0*/ 	.word	0x000000ff
        /*03d4*/ 	.word	0x00031c80
        /*03d8*/ 	.short	0x0100
        /*03da*/ 	.byte	0x06
	.zero		1


	//   ....[12]....
        /*03dc*/ 	.word	0x00000610
        /*03e0*/ 	.word	0x000000ff
        /*03e4*/ 	.word	0x00031c78
        /*03e8*/ 	.short	0x0100
        /*03ea*/ 	.byte	0x06
	.zero		1


	//   ....[13]....
        /*03ec*/ 	.word	0x00000620
        /*03f0*/ 	.word	0x000000ff
        /*03f4*/ 	.word	0x00031c88
        /*03f8*/ 	.short	0x0100
        /*03fa*/ 	.byte	0x06
	.zero		1


	//   ....[14]....
        /*03fc*/ 	.word	0x00000750
        /*0400*/ 	.word	0x000000ff
        /*0404*/ 	.word	0x00031c90
        /*0408*/ 	.short	0x0100
        /*040a*/ 	.byte	0x08
	.zero		1


	//   ....[15]....
        /*040c*/ 	.word	0x00000760
        /*0410*/ 	.word	0x000000ff
        /*0414*/ 	.word	0x00031ca0
        /*0418*/ 	.short	0x0100
        /*041a*/ 	.byte	0x08
	.zero		1


	//   ....[16]....
        /*041c*/ 	.word	0x00000770
        /*0420*/ 	.word	0x000000ff
        /*0424*/ 	.word	0x00031c98
        /*0428*/ 	.short	0x0100
        /*042a*/ 	.byte	0x08
	.zero		1


	//   ....[17]....
        /*042c*/ 	.word	0x00000780
        /*0430*/ 	.word	0x000000ff
        /*0434*/ 	.word	0x00031ca8
        /*0438*/ 	.short	0x0100
        /*043a*/ 	.byte	0x08
	.zero		1


	//   ....[18]....
        /*043c*/ 	.word	0x000008b0
        /*0440*/ 	.word	0x000000ff
        /*0444*/ 	.word	0x00031cb0
        /*0448*/ 	.short	0x0100
        /*044a*/ 	.byte	0x08
	.zero		1


	//   ....[19]....
        /*044c*/ 	.word	0x000008c0
        /*0450*/ 	.word	0x000000ff
        /*0454*/ 	.word	0x00031cc0
        /*0458*/ 	.short	0x0100
        /*045a*/ 	.byte	0x08
	.zero		1


	//   ....[20]....
        /*045c*/ 	.word	0x000008d0
        /*0460*/ 	.word	0x000000ff
        /*0464*/ 	.word	0x00031cb8
        /*0468*/ 	.short	0x0100
        /*046a*/ 	.byte	0x08
	.zero		1


	//   ....[21]....
        /*046c*/ 	.word	0x000008e0
        /*0470*/ 	.word	0x000000ff
        /*0474*/ 	.word	0x00031cc8
        /*0478*/ 	.short	0x0100
        /*047a*/ 	.byte	0x08
	.zero		1


	//   ....[22]....
        /*047c*/ 	.word	0x00001840
        /*0480*/ 	.word	0x000000ff
        /*0484*/ 	.word	0x00031c00
        /*0488*/ 	.short	0x010a
        /*048a*/ 	.byte	0x25
	.zero		1


	//   ....[23]....
        /*048c*/ 	.word	0x000018c0
        /*0490*/ 	.word	0x00000000
        /*0494*/ 	.word	0x00031c30
        /*0498*/ 	.short	0x010a
        /*049a*/ 	.byte	0x3f
	.zero		1


	//   ....[24]....
        /*049c*/ 	.word	0x00001920
        /*04a0*/ 	.word	0x00000000
        /*04a4*/ 	.word	0x00031c30
        /*04a8*/ 	.short	0x010a
        /*04aa*/ 	.byte	0x3f
	.zero		1


	//   ....[25]....
        /*04ac*/ 	.word	0x00004f30
        /*04b0*/ 	.word	0x00000004
        /*04b4*/ 	.word	0x00000000
        /*04b8*/ 	.short	0x0101
        /*04ba*/ 	.byte	0x3f
	.zero		1


	//   ....[26]....
        /*04bc*/ 	.word	0x00005d20
        /*04c0*/ 	.word	0x000000ff
        /*04c4*/ 	.word	0x00031c30
        /*04c8*/ 	.short	0x010a
        /*04ca*/ 	.byte	0x04
	.zero		1


	//   ....[27]....
        /*04cc*/ 	.word	0x00005d60
        /*04d0*/ 	.word	0x000000ff
        /*04d4*/ 	.word	0x00031c30
        /*04d8*/ 	.short	0x010a
        /*04da*/ 	.byte	0x04
	.zero		1


	//   ....[28]....
        /*04dc*/ 	.word	0x000073f0
        /*04e0*/ 	.word	0x000000ff
        /*04e4*/ 	.word	0x00031c50
        /*04e8*/ 	.short	0x010a
        /*04ea*/ 	.byte	0x04
	.zero		1


	//   ....[29]....
        /*04ec*/ 	.word	0x00007430
        /*04f0*/ 	.word	0x000000ff
        /*04f4*/ 	.word	0x00031c50
        /*04f8*/ 	.short	0x010a
        /*04fa*/ 	.byte	0x04
	.zero		1


	//   ....[30]....
        /*04fc*/ 	.word	0x00009970
        /*0500*/ 	.word	0x00000005
        /*0504*/ 	.word	0x00000000
        /*0508*/ 	.short	0x0101
        /*050a*/ 	.byte	0x3f
	.zero		1


	//   ....[31]....
        /*050c*/ 	.word	0x00009ac0
        /*0510*/ 	.word	0x0000004f
        /*0514*/ 	.word	0x00000000
        /*0518*/ 	.short	0x0101
        /*051a*/ 	.byte	0x3f
	.zero		1


	//   ....[32]....
        /*051c*/ 	.word	0x0000a870
        /*0520*/ 	.word	0x000000ff
        /*0524*/ 	.word	0x00031c30
        /*0528*/ 	.short	0x010a
        /*052a*/ 	.byte	0x04
	.zero		1


	//   ....[33]....
        /*052c*/ 	.word	0x0000a8b0
        /*0530*/ 	.word	0x000000ff
        /*0534*/ 	.word	0x00031c30
        /*0538*/ 	.short	0x010a
        /*053a*/ 	.byte	0x04
	.zero		1


	//   ....[34]....
        /*053c*/ 	.word	0x0000bf40
        /*0540*/ 	.word	0x000000ff
        /*0544*/ 	.word	0x00031c50
        /*0548*/ 	.short	0x010a
        /*054a*/ 	.byte	0x04
	.zero		1


	//   ....[35]....
        /*054c*/ 	.word	0x0000bf80
        /*0550*/ 	.word	0x000000ff
        /*0554*/ 	.word	0x00031c50
        /*0558*/ 	.short	0x010a
        /*055a*/ 	.byte	0x04
	.zero		1


	//   ....[36]....
        /*055c*/ 	.word	0x0000da60
        /*0560*/ 	.word	0x0000000d
        /*0564*/ 	.word	0x00000000
        /*0568*/ 	.short	0x0101
        /*056a*/ 	.byte	0x3f
	.zero		1


	//   ....[37]....
        /*056c*/ 	.word	0x0000dbb0
        /*0570*/ 	.word	0x0000000c
        /*0574*/ 	.word	0x00000000
        /*0578*/ 	.short	0x0101
        /*057a*/ 	.byte	0x3f
	.zero		1


	//   ....[38]....
        /*057c*/ 	.word	0x0000e830
        /*0580*/ 	.word	0x000000ff
        /*0584*/ 	.word	0x00031c50
        /*0588*/ 	.short	0x010a
        /*058a*/ 	.byte	0x05
	.zero		1


	//   ....[39]....
        /*058c*/ 	.word	0x0000e870
        /*0590*/ 	.word	0x000000ff
        /*0594*/ 	.word	0x00031c50
        /*0598*/ 	.short	0x010a
        /*059a*/ 	.byte	0x05
	.zero		1


	//   ....[40]....
        /*059c*/ 	.word	0x0000ef40
        /*05a0*/ 	.word	0x00000004
        /*05a4*/ 	.word	0x00000000
        /*05a8*/ 	.short	0x0101
        /*05aa*/ 	.byte	0x3f
	.zero		1


	//   ....[41]....
        /*05ac*/ 	.word	0x0000ffc0
        /*05b0*/ 	.word	0x000000ff
        /*05b4*/ 	.word	0x00000000
        /*05b8*/ 	.short	0x0101
        /*05ba*/ 	.byte	0x05
	.zero		1


	//   ....[42]....
        /*05bc*/ 	.word	0x00011ac0
        /*05c0*/ 	.word	0x00000003
        /*05c4*/ 	.word	0x00031c40
        /*05c8*/ 	.short	0x010a
        /*05ca*/ 	.byte	0x3f
	.zero		1


	//   ....[43]....
        /*05cc*/ 	.word	0x000128c0
        /*05d0*/ 	.word	0x00000011
        /*05d4*/ 	.word	0x00031c00
        /*05d8*/ 	.short	0x0107
        /*05da*/ 	.byte	0x3f
	.zero		1


	//   ....[44]....
        /*05dc*/ 	.word	0x000129b0
        /*05e0*/ 	.word	0x00000011
        /*05e4*/ 	.word	0x00031c00
        /*05e8*/ 	.short	0x0101
        /*05ea*/ 	.byte	0x3f
	.zero		1


	//   ....[45]....
        /*05ec*/ 	.word	0x000129d0
        /*05f0*/ 	.word	0x00000011
        /*05f4*/ 	.word	0x00031c20
        /*05f8*/ 	.short	0x010a
        /*05fa*/ 	.byte	0x3f
	.zero		1


	//   ....[46]....
        /*05fc*/ 	.word	0x00012cf0
        /*0600*/ 	.word	0x00000002
        /*0604*/ 	.word	0x00031c40
        /*0608*/ 	.short	0x010a
        /*060a*/ 	.byte	0x3f
	.zero		1


	//   ....[47]....
        /*060c*/ 	.word	0x00013100
        /*0610*/ 	.word	0x00000003
        /*0614*/ 	.word	0x00000060
        /*0618*/ 	.short	0x010a
        /*061a*/ 	.byte	0x3f
	.zero		1


	//   ....[48]....
        /*061c*/ 	.word	0x00013810
        /*0620*/ 	.word	0x00000003
        /*0624*/ 	.word	0x00031c40
        /*0628*/ 	.short	0x010a
        /*062a*/ 	.byte	0x3f
	.zero		1


	//   ....[49]....
        /*062c*/ 	.word	0x00013c40
        /*0630*/ 	.word	0x0000000c
        /*0634*/ 	.word	0x00000060
        /*0638*/ 	.short	0x010a
        /*063a*/ 	.byte	0x3f
	.zero		1


	//   ....[50]....
        /*063c*/ 	.word	0x000142a0
        /*0640*/ 	.word	0x00000002
        /*0644*/ 	.word	0x00031c40
        /*0648*/ 	.short	0x010a
        /*064a*/ 	.byte	0x3f
	.zero		1


	//   ....[51]....
        /*064c*/ 	.word	0x000146e0
        /*0650*/ 	.word	0x00000008
        /*0654*/ 	.word	0x00000060
        /*0658*/ 	.short	0x010a
        /*065a*/ 	.byte	0x3f
	.zero		1


	//   ....[52]....
        /*065c*/ 	.word	0x00014ce0
        /*0660*/ 	.word	0x00000003
        /*0664*/ 	.word	0x00031c60
        /*0668*/ 	.short	0x010a
        /*066a*/ 	.byte	0x3f
	.zero		1


	//   ....[53]....
        /*066c*/ 	.word	0x00015360
        /*0670*/ 	.word	0x00000007
        /*0674*/ 	.word	0x00031c20
        /*0678*/ 	.short	0x010a
        /*067a*/ 	.byte	0x3f
	.zero		1


	//   ....[54]....
        /*067c*/ 	.word	0x00015520
        /*0680*/ 	.word	0x00000005
        /*0684*/ 	.word	0x00000000
        /*0688*/ 	.short	0x010a
        /*068a*/ 	.byte	0x3f
	.zero		1


	//   ....[55]....
        /*068c*/ 	.word	0x00015590
        /*0690*/ 	.word	0x00000003
        /*0694*/ 	.word	0x00000000
        /*0698*/ 	.short	0x010a
        /*069a*/ 	.byte	0x3f
	.zero		1


	//   ....[56]....
        /*069c*/ 	.word	0x000155f0
        /*06a0*/ 	.word	0x00000005
        /*06a4*/ 	.word	0x00000000
        /*06a8*/ 	.short	0x010a
        /*06aa*/ 	.byte	0x3f
	.zero		1


	//   ....[57]....
        /*06ac*/ 	.word	0x00015620
        /*06b0*/ 	.word	0x00000003
        /*06b4*/ 	.word	0x00000000
        /*06b8*/ 	.short	0x010a
        /*06ba*/ 	.byte	0x3f
	.zero		1


	//   ....[58]....
        /*06bc*/ 	.word	0x00015690
        /*06c0*/ 	.word	0x00000003
        /*06c4*/ 	.word	0x00031c00
        /*06c8*/ 	.short	0x010a
        /*06ca*/ 	.byte	0x3f
	.zero		1


	//   ....[59]....
        /*06cc*/ 	.word	0x000156e0
        /*06d0*/ 	.word	0x00000000
        /*06d4*/ 	.word	0x00031c30
        /*06d8*/ 	.short	0x010a
        /*06da*/ 	.byte	0x3f
	.zero		1


	//   ....[60]....
        /*06dc*/ 	.word	0x00015740
        /*06e0*/ 	.word	0x00000008
        /*06e4*/ 	.word	0x00031c30
        /*06e8*/ 	.short	0x010a
        /*06ea*/ 	.byte	0x3f
	.zero		1


	//   ....[61]....
        /*06ec*/ 	.word	0x000157a0
        /*06f0*/ 	.word	0x00000008
        /*06f4*/ 	.word	0x00031c50
        /*06f8*/ 	.short	0x010a
        /*06fa*/ 	.byte	0x3f
	.zero		1


	//   ....[62]....
        /*06fc*/ 	.word	0x00015800
        /*0700*/ 	.word	0x00000007
        /*0704*/ 	.word	0x00031c30
        /*0708*/ 	.short	0x010a
        /*070a*/ 	.byte	0x3f
	.zero		1


	//   ....[63]....
        /*070c*/ 	.word	0x00015860
        /*0710*/ 	.word	0x00000007
        /*0714*/ 	.word	0x00031c50
        /*0718*/ 	.short	0x010a
        /*071a*/ 	.byte	0x3f
	.zero		1


	//   ....[64]....
        /*071c*/ 	.word	0x000158c0
        /*0720*/ 	.word	0x00000005
        /*0724*/ 	.word	0x00031c50
        /*0728*/ 	.short	0x010a
        /*072a*/ 	.byte	0x3f
	.zero		1


	//   ....[65]....
        /*072c*/ 	.word	0x00015a10
        /*0730*/ 	.word	0x00000003
        /*0734*/ 	.word	0x00031c40
        /*0738*/ 	.short	0x010a
        /*073a*/ 	.byte	0x3f
	.zero		1


	//   ....[66]....
        /*073c*/ 	.word	0x000162f0
        /*0740*/ 	.word	0x00000011
        /*0744*/ 	.word	0x00031c20
        /*0748*/ 	.short	0x010a
        /*074a*/ 	.byte	0x3f
	.zero		1


	//   ....[67]....
        /*074c*/ 	.word	0x00016340
        /*0750*/ 	.word	0x00000002
        /*0754*/ 	.word	0x00031c40
        /*0758*/ 	.short	0x010a
        /*075a*/ 	.byte	0x3f
	.zero		1


	//   ....[68]....
        /*075c*/ 	.word	0x00016390
        /*0760*/ 	.word	0x00000003
        /*0764*/ 	.word	0x00000060
        /*0768*/ 	.short	0x010a
        /*076a*/ 	.byte	0x3f
	.zero		1


	//   ....[69]....
        /*076c*/ 	.word	0x000163e0
        /*0770*/ 	.word	0x00000003
        /*0774*/ 	.word	0x00031c40
        /*0778*/ 	.short	0x010a
        /*077a*/ 	.byte	0x3f
	.zero		1


	//   ....[70]....
        /*077c*/ 	.word	0x00016430
        /*0780*/ 	.word	0x0000000c
        /*0784*/ 	.word	0x00000060
        /*0788*/ 	.short	0x010a
        /*078a*/ 	.byte	0x3f
	.zero		1


	//   ....[71]....
        /*078c*/ 	.word	0x00016480
        /*0790*/ 	.word	0x00000002
        /*0794*/ 	.word	0x00031c40
        /*0798*/ 	.short	0x010a
        /*079a*/ 	.byte	0x3f
	.zero		1


	//   ....[72]....
        /*079c*/ 	.word	0x000164d0
        /*07a0*/ 	.word	0x00000008
        /*07a4*/ 	.word	0x00000060
        /*07a8*/ 	.short	0x010a
        /*07aa*/ 	.byte	0x3f
	.zero		1


	//   ....[73]....
        /*07ac*/ 	.word	0x00016520
        /*07b0*/ 	.word	0x00000003
        /*07b4*/ 	.word	0x00031c60
        /*07b8*/ 	.short	0x010a
        /*07ba*/ 	.byte	0x3f
	.zero		1


	//   ....[74]....
        /*07bc*/ 	.word	0x00016610
        /*07c0*/ 	.word	0x00000007
        /*07c4*/ 	.word	0x00031c20
        /*07c8*/ 	.short	0x010a
        /*07ca*/ 	.byte	0x3f
	.zero		1


	//   ....[75]....
        /*07cc*/ 	.word	0x000167b0
        /*07d0*/ 	.word	0x00000005
        /*07d4*/ 	.word	0x00000000
        /*07d8*/ 	.short	0x010a
        /*07da*/ 	.byte	0x3f
	.zero		1


	//   ....[76]....
        /*07dc*/ 	.word	0x00016800
        /*07e0*/ 	.word	0x00000003
        /*07e4*/ 	.word	0x00000000
        /*07e8*/ 	.short	0x010a
        /*07ea*/ 	.byte	0x3f
	.zero		1


	//   ....[77]....
        /*07ec*/ 	.word	0x00016850
        /*07f0*/ 	.word	0x00000005
        /*07f4*/ 	.word	0x00000000
        /*07f8*/ 	.short	0x010a
        /*07fa*/ 	.byte	0x3f
	.zero		1


	//----- nvinfo : EIATTR_NUM_MBARRIERS
	.align		4
.L_1411:
        /*07fc*/ 	.byte	0x03, 0x38
        /*07fe*/ 	.short	0x0016


	//----- nvinfo : EIATTR_EXIT_INSTR_OFFSETS
	.align		4
        /*0800*/ 	.byte	0x04, 0x1c
        /*0802*/ 	.short	(.L_1413 - .L_1412)


	//   ....[0]....
.L_1412:
        /*0804*/ 	.word	0x00000a50


	//   ....[1]....
        /*0808*/ 	.word	0x00010b10


	//   ....[2]....
        /*080c*/ 	.word	0x00015670


	//----- nvinfo : EIATTR_MAX_THREADS
	.align		4
.L_1413:
        /*0810*/ 	.byte	0x04, 0x05
        /*0812*/ 	.short	(.L_1415 - .L_1414)
.L_1414:
        /*0814*/ 	.word	0x00000200
        /*0818*/ 	.word	0x00000001
        /*081c*/ 	.word	0x00000001


	//----- nvinfo : EIATTR_CRS_STACK_SIZE
	.align		4
.L_1415:
        /*0820*/ 	.byte	0x04, 0x1e
        /*0822*/ 	.short	(.L_1417 - .L_1416)
.L_1416:
        /*0824*/ 	.word	0x00000000


	//----- nvinfo : EIATTR_CBANK_PARAM_SIZE
	.align		4
.L_1417:
        /*0828*/ 	.byte	0x03, 0x19
        /*082a*/ 	.short	0x0af0


	//----- nvinfo : EIATTR_PARAM_CBANK
	.align		4
        /*082c*/ 	.byte	0x04, 0x0a
        /*082e*/ 	.short	(.L_1419 - .L_1418)
	.align		4
.L_1418:
        /*0830*/ 	.word	index@(.nv.constant0._ZN7cutlass13device_kernelIN5flash11enable_sm90INS1_16FlashAttnFwdSm90INS1_25CollectiveMainloopFwdSm90ILi2EN4cute5tupleIJNS5_1CILi1EEES8_S8_EEENS6_IJNS7_ILi192EEENS7_ILi144EEENS7_ILi96EEEEEELi96ENS_6half_tEfNS_4arch4Sm90ELb1ELb0ELb1ELb0ELb0ELb0ELb0ELb0ELb1ELb1ELb0ELb0EEENS1_21CollectiveEpilogueFwdINS6_IJSA_SC_SB_EEES9_SE_SG_Li384ELb0ELb1ELb0ELb0EEENS1_30DynamicPersistentTileSchedulerILi384ELi128ELb0ELb1ELb1EEEEEEEEEvNT_6ParamsE)
        /*0834*/ 	.short	0x0210
        /*0836*/ 	.short	0x0af0


	//----- nvinfo : EIATTR_SW_WAR
	.align		4
.L_1419:
        /*0838*/ 	.byte	0x04, 0x36
        /*083a*/ 	.short	(.L_1421 - .L_1420)
.L_1420:
        /*083c*/ 	.word	0x00000008
.L_1421:


//--------------------- .nv.info._ZN7cutlass13device_kernelIN5flash11enable_sm90INS1_16FlashAttnFwdSm90INS1_25CollectiveMainloopFwdSm90ILi2EN4cute5tupleIJNS5_1CILi1EEES8_S8_EEENS6_IJNS7_ILi192EEENS7_ILi144EEENS7_ILi96EEEEEELi96ENS_6half_tEfNS_4arch4Sm90ELb1ELb0ELb1ELb1ELb0ELb0ELb0ELb0ELb1ELb1ELb0ELb0EEENS1_21CollectiveEpilogueFwdINS6_IJSA_SC_SB_EEES9_SE_SG_Li384ELb1ELb1ELb0ELb0EEENS1_36VarlenDynamicPersistentTileSchedulerILi192ELi144ELi384ELi128ELb0ELb1ELb1ELb1ELb1ELb1EEEEEEEEEvNT_6ParamsE --------------------------
	.section	.nv.info._ZN7cutlass13device_kernelIN5flash11enable_sm90INS1_16FlashAttnFwdSm90INS1_25CollectiveMainloopFwdSm90ILi2EN4cute5tupleIJNS5_1CILi1EEES8_S8_EEENS6_IJNS7_ILi192EEENS7_ILi144EEENS7_ILi96EEEEEELi96ENS_6half_tEfNS_4arch4Sm90ELb1ELb0ELb1ELb1ELb0ELb0ELb0ELb0ELb1ELb1ELb0ELb0EEENS1_21CollectiveEpilogueFwdINS6_IJSA_SC_SB_EEES9_SE_SG_Li384ELb1ELb1ELb0ELb0EEENS1_36VarlenDynamicPersistentTileSchedulerILi192ELi144ELi384ELi128ELb0ELb1ELb1ELb1ELb1ELb1EEEEEEEEEvNT_6ParamsE,"",@"SHT_CUDA_INFO"
	.sectionflags	@""
	.align	4


	//----- nvinfo : EIATTR_CUDA_API_VERSION
	.align		4
        /*0000*/ 	.byte	0x04, 0x37
        /*0002*/ 	.short	(.L_1423 - .L_1422)
.L_1422:
        /*0004*/ 	.word	0x00000082


	//----- nvinfo : EIATTR_KPARAM_INFO
	.align		4
.L_1423:
        /*0008*/ 	.byte	0x04, 0x17
        /*000a*/ 	.short	(.L_1425 - .L_1424)
.L_1424:
        /*000c*/ 	.word	0x00000000
        /*0010*/ 	.short	0x0000
        /*0012*/ 	.short	0x0070
        /*0014*/ 	.byte	0x00, 0xf0, 0x01, 0x2a


	//----- nvinfo : EIATTR_SPARSE_MMA_MASK
	.align		4
.L_1425:
        /*0018*/ 	.byte	0x03, 0x50
        /*001a*/ 	.short	0x0000


	//----- nvinfo : EIATTR_MAXREG_COUNT
	.align		4
        /*001c*/ 	.byte	0x03, 0x1b
        /*001e*/ 	.short	0x0080


	//----- nvinfo : EIATTR_NUM_BARRIERS
	.align		4
        /*0020*/ 	.byte	0x02, 0x4c
        /*0022*/ 	.byte	0x10
	.zero		1


	//----- nvinfo : EIATTR_EXTERNS
	.align		4
        /*0024*/ 	.byte	0x04, 0x0f
        /*0026*/ 	.short	(.L_1427 - .L_1426)


	//   ....[0]....
	.align		4
.L_1426:
        /*0028*/ 	.word	index@(__assertfail)


	//----- nvinfo : EIATTR_ANNOTATIONS
	.align		4
.L_1427:
        /*002c*/ 	.byte	0x04, 0x55
        /*002e*/ 	.short	(.L_1429 - .L_1428)


	//   ....[0]....
.L_1428:
        /* <DEDUP_REMOVED lines=23> */


	//----- nvinfo : EIATTR_MERCURY_ISA_VERSION
	.align		4
.L_1429:
        /*0188*/ 	.byte	0x03, 0x5f
        /*018a*/ 	.short	0x0101


	//----- nvinfo : EIATTR_UNUSED_LOAD_BYTE_OFFSET
	.align		4
        /*018c*/ 	.byte	0x04, 0x44
        /*018e*/ 	.short	(.L_1431 - .L_1430)


	//   ....[0]....
.L_1430:
        /*0190*/ 	.word	0x00000a60
        /*0194*/ 	.word	0x0000fff0


	//   ....[1]....
        /*0198*/ 	.word	0x0000f4f0
        /*019c*/ 	.word	0x0000fff0


	//----- nvinfo : EIATTR_INT_WARP_WIDE_INSTR_OFFSETS
	.align		4
.L_1431:
        /*01a0*/ 	.byte	0x04, 0x31
        /*01a2*/ 	.short	(.L_1433 - .L_1432)


	//   ....[0]....
.L_1432:
        /*01a4*/ 	.word	0x00000130


	//   ....[1]....
        /*01a8*/ 	.word	0x00000170


	//   ....[2]....
        /*01ac*/ 	.word	0x000001e0


	//   ....[3]....
        /*01b0*/ 	.word	0x000126a0


	//   ....[4]....
        /*01b4*/ 	.word	0x00012740


	//   ....[5]....
        /*01b8*/ 	.word	0x000161d0


	//   ....[6]....
        /*01bc*/ 	.word	0x00016270


	//----- nvinfo : EIATTR_COOP_GROUP_MASK_REGIDS
	.align		4
.L_1433:
        /*01c0*/ 	.byte	0x04, 0x29
        /*01c2*/ 	.short	(.L_1435 - .L_1434)


	//   ....[0]....
.L_1434:
        /*01c4*/ 	.word	0xffffffff


	//   ....[1]....
        /*01c8*/ 	.word	0xffffffff


	//   ....[2]....
        /*01cc*/ 	.word	0xffffffff


	//   ....[3]....
        /*01d0*/ 	.word	0xffffffff


	//   ....[4]....
        /*01d4*/ 	.word	0xffffffff


	//   ....[5]....
        /*01d8*/ 	.word	0xffffffff


	//   ....[6]....
        /*01dc*/ 	.word	0xffffffff


	//   ....[7]....
        /*01e0*/ 	.word	0xffffffff


	//   ....[8]....
        /*01e4*/ 	.word	0xffffffff


	//   ....[9]....
        /*01e8*/ 	.word	0xffffffff


	//   ....[10]....
        /*01ec*/ 	.word	0xffffffff


	//   ....[11]....
        /*01f0*/ 	.word	0xffffffff


	//   ....[12]....
        /*01f4*/ 	.word	0xffffffff


	//   ....[13]....
        /*01f8*/ 	.word	0xffffffff


	//   ....[14]....
        /*01fc*/ 	.word	0xffffffff


	//   ....[15]....
        /*0200*/ 	.word	0xffffffff


	//   ....[16]....
        /*0204*/ 	.word	0xffffffff


	//   ....[17]....
        /*0208*/ 	.word	0xffffffff


	//   ....[18]....
        /*020c*/ 	.word	0xffffffff


	//   ....[19]....
        /*0210*/ 	.word	0xffffffff


	//   ....[20]....
        /*0214*/ 	.word	0xffffffff


	//   ....[21]....
        /*0218*/ 	.word	0xffffffff


	//   ....[22]....
        /*021c*/ 	.word	0xffffffff


	//   ....[23]....
        /*0220*/ 	.word	0xffffffff


	//   ....[24]....
        /*0224*/ 	.word	0xffffffff


	//   ....[25]....
        /*0228*/ 	.word	0xffffffff


	//   ....[26]....
        /*022c*/ 	.word	0xffffffff


	//   ....[27]....
        /*0230*/ 	.word	0xffffffff


	//   ....[28]....
        /*0234*/ 	.word	0xffffffff


	//   ....[29]....
        /*0238*/ 	.word	0xffffffff


	//   ....[30]....
        /*023c*/ 	.word	0xffffffff


	//   ....[31]....
        /*0240*/ 	.word	0xffffffff


	//   ....[32]....
        /*0244*/ 	.word	0xffffffff


	//   ....[33]....
        /*0248*/ 	.word	0xffffffff


	//   ....[34]....
        /*024c*/ 	.word	0xffffffff


	//   ....[35]....
        /*0250*/ 	.word	0xffffffff


	//   ....[36]....
        /*0254*/ 	.word	0xffffffff


	//   ....[37]....
        /*0258*/ 	.word	0xffffffff


	//   ....[38]....
        /*025c*/ 	.word	0xffffffff


	//   ....[39]....
        /*0260*/ 	.word	0xffffffff


	//   ....[40]....
        /*0264*/ 	.word	0xffffffff


	//   ....[41]....
        /*0268*/ 	.word	0xffffffff


	//   ....[42]....
        /*026c*/ 	.word	0xffffffff


	//   ....[43]....
        /*0270*/ 	.word	0xffffffff


	//   ....[44]....
        /*0274*/ 	.word	0xffffffff


	//   ....[45]....
        /*0278*/ 	.word	0xffffffff


	//   ....[46]....
        /*027c*/ 	.word	0xffffffff


	//   ....[47]....
        /*0280*/ 	.word	0xffffffff


	//   ....[48]....
        /*0284*/ 	.word	0xffffffff


	//   ....[49]....
        /*0288*/ 	.word	0xffffffff


	//   ....[50]....
        /*028c*/ 	.word	0xffffffff


	//   ....[51]....
        /*0290*/ 	.word	0xffffffff


	//   ....[52]....
        /*0294*/ 	.word	0xffffffff


	//   ....[53]....
        /*0298*/ 	.word	0xffffffff


	//   ....[54]....
        /*029c*/ 	.word	0xffffffff


	//   ....[55]....
        /*02a0*/ 	.word	0xffffffff


	//   ....[56]....
        /*02a4*/ 	.word	0xffffffff


	//   ....[57]....
        /*02a8*/ 	.word	0xffffffff


	//   ....[58]....
        /*02ac*/ 	.word	0xffffffff


	//   ....[59]....
        /*02b0*/ 	.word	0xffffffff


	//   ....[60]....
        /*02b4*/ 	.word	0xffffffff


	//   ....[61]....
        /*02b8*/ 	.word	0xffffffff


	//   ....[62]....
        /*02bc*/ 	.word	0xffffffff


	//   ....[63]....
        /*02c0*/ 	.word	0xffffffff


	//   ....[64]....
        /*02c4*/ 	.word	0xffffffff


	//   ....[65]....
        /*02c8*/ 	.word	0xffffffff


	//   ....[66]....
        /*02cc*/ 	.word	0xffffffff


	//   ....[67]....
        /*02d0*/ 	.word	0xffffffff


	//   ....[68]....
        /*02d4*/ 	.word	0xffffffff


	//   ....[69]....
        /*02d8*/ 	.word	0xffffffff


	//   ....[70]....
        /*02dc*/ 	.word	0xffffffff


	//   ....[71]....
        /*02e0*/ 	.word	0xffffffff


	//   ....[72]....
        /*02e4*/ 	.word	0xffffffff


	//   ....[73]....
        /*02e8*/ 	.word	0xffffffff


	//   ....[74]....
        /*02ec*/ 	.word	0xffffffff


	//   ....[75]....
        /*02f0*/ 	.word	0xffffffff


	//   ....[76]....
        /*02f4*/ 	.word	0xffffffff


	//   ....[77]....
        /*02f8*/ 	.word	0xffffffff


	//   ....[78]....
        /*02fc*/ 	.word	0xffffffff


	//   ....[79]....
        /*0300*/ 	.word	0xffffffff


	//   ....[80]....
        /*0304*/ 	.word	0xffffffff


	//   ....[81]....
        /*0308*/ 	.word	0xffffffff


	//   ....[82]....
        /*030c*/ 	.word	0xffffffff


	//   ....[83]....
        /*0310*/ 	.word	0xffffffff


	//   ....[84]....
        /*0314*/ 	.word	0xffffffff


	//   ....[85]....
        /*0318*/ 	.word	0xffffffff


	//   ....[86]....
        /*031c*/ 	.word	0xffffffff


	//   ....[87]....
        /*0320*/ 	.word	0xffffffff


	//   ....[88]....
        /*0324*/ 	.word	0xffffffff


	//   ....[89]....
        /*0328*/ 	.word	0xffffffff


	//   ....[90]....
        /*032c*/ 	.word	0x0500000f


	//   ....[91]....
        /*0330*/ 	.word	0x0500000f


	//   ....[92]....
        /*0334*/ 	.word	0x0500000f


	//   ....[93]....
        /*0338*/ 	.word	0x0500000f


	//   ....[94]....
        /*033c*/ 	.word	0x0500000f


	//   ....[95]....
        /*0340*/ 	.word	0x0500000f


	//   ....[96]....
        /*0344*/ 	.word	0x0500000f


	//   ....[97]....
        /*0348*/ 	.word	0x0500000f


	//   ....[98]....
        /*034c*/ 	.word	0x0500000f


	//   ....[99]....
        /*0350*/ 	.word	0x0500000f


	//   ....[100]....
        /*0354*/ 	.word	0x0500000f


	//   ....[101]....
        /*0358*/ 	.word	0x0500000f


	//   ....[102]....
        /*035c*/ 	.word	0x0500000f


	//   ....[103]....
        /*0360*/ 	.word	0x0500000f


	//   ....[104]....
        /*0364*/ 	.word	0x0500000f


	//   ....[105]....
        /*0368*/ 	.word	0x0500000f


	//   ....[106]....
        /*036c*/ 	.word	0x0500000f


	//   ....[107]....
        /*0370*/ 	.word	0x0500000f


	//   ....[108]....
        /*0374*/ 	.word	0x0500000f


	//   ....[109]....
        /*0378*/ 	.word	0x0500000f


	//   ....[110]....
        /*037c*/ 	.word	0x0500000f


	//   ....[111]....
        /*0380*/ 	.word	0x0500000f


	//   ....[112]....
        /*0384*/ 	.word	0x0500000f


	//   ....[113]....
        /*0388*/ 	.word	0x0500000f


	//   ....[114]....
        /*038c*/ 	.word	0x0500000f


	//   ....[115]....
        /*0390*/ 	.word	0x0500000f


	//   ....[116]....
        /*0394*/ 	.word	0x0500000f


	//   ....[117]....
        /*0398*/ 	.word	0x0500000f


	//   ....[118]....
        /*039c*/ 	.word	0x0500000f


	//   ....[119]....
        /*03a0*/ 	.word	0x0500000f


	//   ....[120]....
        /*03a4*/ 	.word	0x0500000f


	//----- nvinfo : EIATTR_COOP_GROUP_INSTR_OFFSETS
	.align		4
.L_1435:
        /*03a8*/ 	.byte	0x04, 0x28
        /*03aa*/ 	.short	(.L_1437 - .L_1436)


	//   ....[0]....
.L_1436:
        /*03ac*/ 	.word	0x00000070


	//   ....[1]....
        /*03b0*/ 	.word	0x00000140


	//   ....[2]....
        /*03b4*/ 	.word	0x00000190


	//   ....[3]....
        /*03b8*/ 	.word	0x000003c0


	//   ....[4]....
        /*03bc*/ 	.word	0x00000520


	//   ....[5]....
        /*03c0*/ 	.word	0x00000640


	//   ....[6]....
        /*03c4*/ 	.word	0x000007a0


	//   ....[7]....
        /*03c8*/ 	.word	0x00001830


	//   ....[8]....
        /*03cc*/ 	.word	0x000036a0


	//   ....[9]....
        /*03d0*/ 	.word	0x00003730


	//   ....[10]....
        /*03d4*/ 	.word	0x000042d0


	//   ....[11]....
        /*03d8*/ 	.word	0x00004360


	//   ....[12]....
        /*03dc*/ 	.word	0x00004ec0


	//   ....[13]....
        /*03e0*/ 	.word	0x00004f50


	//   ....[14]....
        /*03e4*/ 	.word	0x00005e20


	//   ....[15]....
        /*03e8*/ 	.word	0x00007980


	//   ....[16]....
        /*03ec*/ 	.word	0x00007c70


	//   ....[17]....
        /*03f0*/ 	.word	0x000088b0


	//   ....[18]....
        /*03f4*/ 	.word	0x00008960


	//   ....[19]....
        /*03f8*/ 	.word	0x000095d0


	//   ....[20]....
        /*03fc*/ 	.word	0x00009650


	//   ....[21]....
        /*0400*/ 	.word	0x0000a950


	//   ....[22]....
        /*0404*/ 	.word	0x0000cd40


	//   ....[23]....
        /*0408*/ 	.word	0x0000cdb0


	//   ....[24]....
        /*040c*/ 	.word	0x0000d5d0


	//   ....[25]....
        /*0410*/ 	.word	0x0000d630


	//   ....[26]....
        /*0414*/ 	.word	0x0000ea00


	//   ....[27]....
        /*0418*/ 	.word	0x0000eb10


	//   ....[28]....
        /*041c*/ 	.word	0x0000eb70


	//   ....[29]....
        /*0420*/ 	.word	0x0000ec90


	//   ....[30]....
        /*0424*/ 	.word	0x0000ecc0


	//   ....[31]....
        /*0428*/ 	.word	0x0000ff70


	//   ....[32]....
        /*042c*/ 	.word	0x0000ffb0


	//   ....[33]....
        /*0430*/ 	.word	0x0000ffe0


	//   ....[34]....
        /*0434*/ 	.word	0x00010010


	//   ....[35]....
        /*0438*/ 	.word	0x000104b0


	//   ....[36]....
        /*043c*/ 	.word	0x000104d0


	//   ....[37]....
        /*0440*/ 	.word	0x00010610


	//   ....[38]....
        /*0444*/ 	.word	0x00010630


	//   ....[39]....
        /*0448*/ 	.word	0x00011030


	//   ....[40]....
        /*044c*/ 	.word	0x00011040


	//   ....[41]....
        /*0450*/ 	.word	0x00011150


	//   ....[42]....
        /*0454*/ 	.word	0x00011170


	//   ....[43]....
        /*0458*/ 	.word	0x000112e0


	//   ....[44]....
        /*045c*/ 	.word	0x000114d0


	//   ....[45]....
        /*0460*/ 	.word	0x00011500


	//   ....[46]....
        /*0464*/ 	.word	0x00011530


	//   ....[47]....
        /*0468*/ 	.word	0x00011560


	//   ....[48]....
        /*046c*/ 	.word	0x00011590


	//   ....[49]....
        /*0470*/ 	.word	0x000115c0


	//   ....[50]....
        /*0474*/ 	.word	0x00011740


	//   ....[51]....
        /*0478*/ 	.word	0x00011770


	//   ....[52]....
        /*047c*/ 	.word	0x000117a0


	//   ....[53]....
        /*0480*/ 	.word	0x000117d0


	//   ....[54]....
        /*0484*/ 	.word	0x00011800


	//   ....[55]....
        /*0488*/ 	.word	0x00011830


	//   ....[56]....
        /*048c*/ 	.word	0x000118f0


	//   ....[57]....
        /*0490*/ 	.word	0x00011950


	//   ....[58]....
        /*0494*/ 	.word	0x000119f0


	//   ....[59]....
        /*0498*/ 	.word	0x00012c40


	//   ....[60]....
        /*049c*/ 	.word	0x00013930


	//   ....[61]....
        /*04a0*/ 	.word	0x00013940


	//   ....[62]....
        /*04a4*/ 	.word	0x00013960


	//   ....[63]....
        /*04a8*/ 	.word	0x00013a10


	//   ....[64]....
        /*04ac*/ 	.word	0x00013a30


	//   ....[65]....
        /*04b0*/ 	.word	0x00013ad0


	//   ....[66]....
        /*04b4*/ 	.word	0x00013af0


	//   ....[67]....
        /*04b8*/ 	.word	0x00013b00


	//   ....[68]....
        /*04bc*/ 	.word	0x00013b90


	//   ....[69]....
        /*04c0*/ 	.word	0x00013be0


	//   ....[70]....
        /*04c4*/ 	.word	0x00013bf0


	//   ....[71]....
        /*04c8*/ 	.word	0x00013c20


	//   ....[72]....
        /*04cc*/ 	.word	0x00016930


	//   ....[73]....
        /*04d0*/ 	.word	0x00016980


	//   ....[74]....
        /*04d4*/ 	.word	0x000169b0


	//   ....[75]....
        /*04d8*/ 	.word	0x000169e0


	//   ....[76]....
        /*04dc*/ 	.word	0x000169f0


	//   ....[77]....
        /*04e0*/ 	.word	0x00016a20


	//   ....[78]....
        /*04e4*/ 	.word	0x00016a50


	//   ....[79]....
        /*04e8*/ 	.word	0x00016a80


	//   ....[80]....
        /*04ec*/ 	.word	0x00016c10


	//   ....[81]....
        /*04f0*/ 	.word	0x00016c40


	//   ....[82]....
        /*04f4*/ 	.word	0x00016c70


	//   ....[83]....
        /*04f8*/ 	.word	0x00016ca0


	//   ....[84]....
        /*04fc*/ 	.word	0x00016cd0


	//   ....[85]....
        /*0500*/ 	.word	0x00016d00


	//   ....[86]....
        /*0504*/ 	.word	0x00016dc0


	//   ....[87]....
        /*0508*/ 	.word	0x00016de0


	//   ....[88]....
        /*050c*/ 	.word	0x00016e50


	//   ....[89]....
        /*0510*/ 	.word	0x00017500


	//   ....[90]....
        /*0514*/ 	.word	0x00017ac0


	//   ....[91]....
        /*0518*/ 	.word	0x00017c70


	//   ....[92]....
        /*051c*/ 	.word	0x00017cc0


	//   ....[93]....
        /*0520*/ 	.word	0x00017df0


	//   ....[94]....
        /*0524*/ 	.word	0x00017e40


	//   ....[95]....
        /*0528*/ 	.word	0x00017f60


	//   ....[96]....
        /*052c*/ 	.word	0x00017fd0


	//   ....[97]....
        /*0530*/ 	.word	0x000180f0


	//   ....[98]....
        /*0534*/ 	.word	0x00018160


	//   ....[99]....
        /*0538*/ 	.word	0x00018250


	//   ....[100]....
        /*053c*/ 	.word	0x000182c0


	//   ....[101]....
        /*0540*/ 	.word	0x000183d0


	//   ....[102]....
        /*0544*/ 	.word	0x00018420


	//   ....[103]....
        /*0548*/ 	.word	0x00018730


	//   ....[104]....
        /*054c*/ 	.word	0x000187d0


	//   ....[105]....
        /*0550*/ 	.word	0x00018900


	//   ....[106]....
        /*0554*/ 	.word	0x00018970


	//   ....[107]....
        /*0558*/ 	.word	0x000189e0


	//   ....[108]....
        /*055c*/ 	.word	0x00018a50


	//   ....[109]....
        /*0560*/ 	.word	0x00018ac0


	//   ....[110]....
        /*0564*/ 	.word	0x00018b40


	//   ....[111]....
        /*0568*/ 	.word	0x00018bd0


	//   ....[112]....
        /*056c*/ 	.word	0x00018c60


	//   ....[113]....
        /*0570*/ 	.word	0x00018cd0


	//   ....[114]....
        /*0574*/ 	.word	0x00018d40


	//   ....[115]....
        /*0578*/ 	.word	0x00018db0


	//   ....[116]....
        /*057c*/ 	.word	0x00018e30


	//   ....[117]....
        /*0580*/ 	.word	0x00018ea0


	//   ....[118]....
        /*0584*/ 	.word	0x00018f40


	//   ....[119]....
        /*0588*/ 	.word	0x00018fd0


	//   ....[120]....
        /*058c*/ 	.word	0x000190f0


	//----- nvinfo : EIATTR_REG_RECONFIG
	.align		4
.L_1437:
        /*0590*/ 	.byte	0x01, 0x54
	.zero		2


	//----- nvinfo : EIATTR_SYSCALL_OFFSETS
	.align		4
        /*0594*/ 	.byte	0x04, 0x46
        /*0596*/ 	.short	(.L_1439 - .L_1438)


	//   ....[0]....
.L_1438:
        /*0598*/ 	.word	0x00001a30


	//   ....[1]....
        /*059c*/ 	.word	0x000128a0


	//   ....[2]....
        /*05a0*/ 	.word	0x000129f0


	//   ....[3]....
        /*05a4*/ 	.word	0x00012ae0


	//   ....[4]....
        /*05a8*/ 	.word	0x000133a0


	//----- nvinfo : EIATTR_MBARRIER_INSTR_OFFSETS
	.align		4
.L_1439:
        /*05ac*/ 	.byte	0x04, 0x39
        /*05ae*/ 	.short	(.L_1441 - .L_1440)


	//   ....[0]....
.L_1440:
        /*05b0*/ 	.word	0x00000270
        /*05b4*/ 	.word	0x000000ff
        /*05b8*/ 	.word	0x00031c00
        /*05bc*/ 	.short	0x0100
        /*05be*/ 	.byte	0x08
	.zero		1


	//   ....[1]....
        /*05c0*/ 	.word	0x00000280
        /*05c4*/ 	.word	0x000000ff
        /*05c8*/ 	.word	0x00031c20
        /*05cc*/ 	.short	0x0100
        /*05ce*/ 	.byte	0x08
	.zero		1


	//   ....[2]....
        /*05d0*/ 	.word	0x00000370
        /*05d4*/ 	.word	0x000000ff
        /*05d8*/ 	.word	0x00031c30
        /*05dc*/ 	.short	0x0100
        /*05de*/ 	.byte	0x08
	.zero		1


	//   ....[3]....
        /*05e0*/ 	.word	0x00000380
        /*05e4*/ 	.word	0x000000ff
        /*05e8*/ 	.word	0x00031c40
        /*05ec*/ 	.short	0x0100
        /*05ee*/ 	.byte	0x08
	.zero		1


	//   ....[4]....
        /*05f0*/ 	.word	0x00000390
        /*05f4*/ 	.word	0x000000ff
        /*05f8*/ 	.word	0x00031c38
        /*05fc*/ 	.short	0x0100
        /*05fe*/ 	.byte	0x08
	.zero		1


	//   ....[5]....
        /*0600*/ 	.word	0x000003a0
        /*0604*/ 	.word	0x000000ff
        /*0608*/ 	.word	0x00031c48
        /*060c*/ 	.short	0x0100
        /*060e*/ 	.byte	0x08
	.zero		1


	//   ....[6]....
        /*0610*/ 	.word	0x000004d0
        /*0614*/ 	.word	0x000000ff
        /*0618*/ 	.word	0x00031c50
        /*061c*/ 	.short	0x0100
        /*061e*/ 	.byte	0x08
	.zero		1


	//   ....[7]....
        /*0620*/ 	.word	0x000004e0
        /*0624*/ 	.word	0x000000ff
        /*0628*/ 	.word	0x00031c60
        /*062c*/ 	.short	0x0100
        /*062e*/ 	.byte	0x08
	.zero		1


	//   ....[8]....
        /*0630*/ 	.word	0x000004f0
        /*0634*/ 	.word	0x000000ff
        /*0638*/ 	.word	0x00031c58
        /*063c*/ 	.short	0x0100
        /*063e*/ 	.byte	0x08
	.zero		1


	//   ....[9]....
        /*0640*/ 	.word	0x00000500
        /*0644*/ 	.word	0x000000ff
        /*0648*/ 	.word	0x00031c68
        /*064c*/ 	.short	0x0100
        /*064e*/ 	.byte	0x08
	.zero		1


	//   ....[10]....
        /*0650*/ 	.word	0x000005f0
        /*0654*/ 	.word	0x000000ff
        /*0658*/ 	.word	0x00031c70
        /*065c*/ 	.short	0x0100
        /*065e*/ 	.byte	0x06
	.zero		1


	//   ....[11]....
        /*0660*/ 	.word	0x00000600
        /*0664*/ 	.word	0x000000ff
        /*0668*/ 	.word	0x00031c80
        /*066c*/ 	.short	0x0100
        /*066e*/ 	.byte	0x06
	.zero		1


	//   ....[12]....
        /*0670*/ 	.word	0x00000610
        /*0674*/ 	.word	0x000000ff
        /*0678*/ 	.word	0x00031c78
        /*067c*/ 	.short	0x0100
        /*067e*/ 	.byte	0x06
	.zero		1


	//   ....[13]....
        /*0680*/ 	.word	0x00000620
        /*0684*/ 	.word	0x000000ff
        /*0688*/ 	.word	0x00031c88
        /*068c*/ 	.short	0x0100
        /*068e*/ 	.byte	0x06
	.zero		1


	//   ....[14]....
        /*0690*/ 	.word	0x00000750
        /*0694*/ 	.word	0x000000ff
        /*0698*/ 	.word	0x00031c90
        /*069c*/ 	.short	0x0100
        /*069e*/ 	.byte	0x08
	.zero		1


	//   ....[15]....
        /*06a0*/ 	.word	0x00000760
        /*06a4*/ 	.word	0x000000ff
        /*06a8*/ 	.word	0x00031ca0
        /*06ac*/ 	.short	0x0100
        /*06ae*/ 	.byte	0x08
	.zero		1


	//   ....[16]....
        /*06b0*/ 	.word	0x00000770
        /*06b4*/ 	.word	0x000000ff
        /*06b8*/ 	.word	0x00031c98
        /*06bc*/ 	.short	0x0100
        /*06be*/ 	.byte	0x08
	.zero		1


	//   ....[17]....
        /*06c0*/ 	.word	0x00000780
        /*06c4*/ 	.word	0x000000ff
        /*06c8*/ 	.word	0x00031ca8
        /*06cc*/ 	.short	0x0100
        /*06ce*/ 	.byte	0x08
	.zero		1


	//   ....[18]....
        /*06d0*/ 	.word	0x000008b0
        /*06d4*/ 	.word	0x000000ff
        /*06d8*/ 	.word	0x00031cb0
        /*06dc*/ 	.short	0x0100
        /*06de*/ 	.byte	0x08
	.zero		1


	//   ....[19]....
        /*06e0*/ 	.word	0x000008c0
        /*06e4*/ 	.word	0x000000ff
        /*06e8*/ 	.word	0x00031cc0
        /*06ec*/ 	.short	0x0100
        /*06ee*/ 	.byte	0x08
	.zero		1


	//   ....[20]....
        /*06f0*/ 	.word	0x000008d0
        /*06f4*/ 	.word	0x000000ff
        /*06f8*/ 	.word	0x00031cb8
        /*06fc*/ 	.short	0x0100
        /*06fe*/ 	.byte	0x08
	.zero		1


	//   ....[21]....
        /*0700*/ 	.word	0x000008e0
        /*0704*/ 	.word	0x000000ff
        /*0708*/ 	.word	0x00031cc8
        /*070c*/ 	.short	0x0100
        /*070e*/ 	.byte	0x08
	.zero		1


	//   ....[22]....
        /*0710*/ 	.word	0x00001ad0
        /*0714*/ 	.word	0x000000ff
        /*0718*/ 	.word	0x00031c00
        /*071c*/ 	.short	0x010a
        /*071e*/ 	.byte	0x25
	.zero		1


	//   ....[23]....
        /*0720*/ 	.word	0x00001b50
        /*0724*/ 	.word	0x00000000
        /*0728*/ 	.word	0x00031c30
        /*072c*/ 	.short	0x010a
        /*072e*/ 	.byte	0x3f
	.zero		1


	//   ....[24]....
        /*0730*/ 	.word	0x00001bb0
        /*0734*/ 	.word	0x00000000
        /*0738*/ 	.word	0x00031c30
        /*073c*/ 	.short	0x010a
        /*073e*/ 	.byte	0x3f
	.zero		1


	//   ....[25]....
        /*0740*/ 	.word	0x00005110
        /*0744*/ 	.word	0x00000004
        /*0748*/ 	.word	0x00000000
        /*074c*/ 	.short	0x0101
        /*074e*/ 	.byte	0x3f
	.zero		1


	//   ....[26]....
        /*0750*/ 	.word	0x00005f70
        /*0754*/ 	.word	0x000000ff
        /*0758*/ 	.word	0x00031c30
        /*075c*/ 	.short	0x010a
        /*075e*/ 	.byte	0x04
	.zero		1


	//   ....[27]....
        /*0760*/ 	.word	0x00005fb0
        /*0764*/ 	.word	0x000000ff
        /*0768*/ 	.word	0x00031c30
        /*076c*/ 	.short	0x010a
        /*076e*/ 	.byte	0x04
	.zero		1


	//   ....[28]....
        /*0770*/ 	.word	0x00007640
        /*0774*/ 	.word	0x000000ff
        /*0778*/ 	.word	0x00031c50
        /*077c*/ 	.short	0x010a
        /*077e*/ 	.byte	0x04
	.zero		1


	//   ....[29]....
        /*0780*/ 	.word	0x00007680
        /*0784*/ 	.word	0x000000ff
        /*0788*/ 	.word	0x00031c50
        /*078c*/ 	.short	0x010a
        /*078e*/ 	.byte	0x04
	.zero		1


	//   ....[30]....
        /*0790*/ 	.word	0x00009bb0
        /*0794*/ 	.word	0x0000000b
        /*0798*/ 	.word	0x00000000
        /*079c*/ 	.short	0x0101
        /*079e*/ 	.byte	0x3f
	.zero		1


	//   ....[31]....
        /*07a0*/ 	.word	0x00009d60
        /*07a4*/ 	.word	0x0000000b
        /*07a8*/ 	.word	0x00000000
        /*07ac*/ 	.short	0x0101
        /*07ae*/ 	.byte	0x3f
	.zero		1


	//   ....[32]....
        /*07b0*/ 	.word	0x0000aac0
        /*07b4*/ 	.word	0x000000ff
        /*07b8*/ 	.word	0x00031c30
        /*07bc*/ 	.short	0x010a
        /*07be*/ 	.byte	0x04
	.zero		1


	//   ....[33]....
        /*07c0*/ 	.word	0x0000ab00
        /*07c4*/ 	.word	0x000000ff
        /*07c8*/ 	.word	0x00031c30
        /*07cc*/ 	.short	0x010a
        /*07ce*/ 	.byte	0x04
	.zero		1


	//   ....[34]....
        /*07d0*/ 	.word	0x0000c190
        /*07d4*/ 	.word	0x000000ff
        /*07d8*/ 	.word	0x00031c50
        /*07dc*/ 	.short	0x010a
        /*07de*/ 	.byte	0x04
	.zero		1


	//   ....[35]....
        /*07e0*/ 	.word	0x0000c1d0
        /*07e4*/ 	.word	0x000000ff
        /*07e8*/ 	.word	0x00031c50
        /*07ec*/ 	.short	0x010a
        /*07ee*/ 	.byte	0x04
	.zero		1


	//   ....[36]....
        /*07f0*/ 	.word	0x0000dd50
        /*07f4*/ 	.word	0x0000000d
        /*07f8*/ 	.word	0x00000000
        /*07fc*/ 	.short	0x0101
        /*07fe*/ 	.byte	0x3f
	.zero		1


	//   ....[37]....
        /*0800*/ 	.word	0x0000dea0
        /*0804*/ 	.word	0x0000000c
        /*0808*/ 	.word	0x00000000
        /*080c*/ 	.short	0x0101
        /*080e*/ 	.byte	0x3f
	.zero		1


	//   ....[38]....
        /*0810*/ 	.word	0x0000ea80
        /*0814*/ 	.word	0x000000ff
        /*0818*/ 	.word	0x00031c50
        /*081c*/ 	.short	0x010a
        /*081e*/ 	.byte	0x06
	.zero		1


	//   ....[39]....
        /*0820*/ 	.word	0x0000eac0
        /*0824*/ 	.word	0x000000ff
        /*0828*/ 	.word	0x00031c50
        /*082c*/ 	.short	0x010a
        /*082e*/ 	.byte	0x06
	.zero		1


	//   ....[40]....
        /*0830*/ 	.word	0x0000f190
        /*0834*/ 	.word	0x00000004
        /*0838*/ 	.word	0x00000000
        /*083c*/ 	.short	0x0101
        /*083e*/ 	.byte	0x3f
	.zero		1


	//   ....[41]....
        /*0840*/ 	.word	0x000104e0
        /*0844*/ 	.word	0x000000ff
        /*0848*/ 	.word	0x00000000
        /*084c*/ 	.short	0x0101
        /*084e*/ 	.byte	0x04
	.zero		1


	//   ....[42]....
        /*0850*/ 	.word	0x00012e50
        /*0854*/ 	.word	0x00000000
        /*0858*/ 	.word	0x00031c40
        /*085c*/ 	.short	0x010a
        /*085e*/ 	.byte	0x3f
	.zero		1


	//   ....[43]....
        /*0860*/ 	.word	0x00013da0
        /*0864*/ 	.word	0x00000016
        /*0868*/ 	.word	0x00031c00
        /*086c*/ 	.short	0x0107
        /*086e*/ 	.byte	0x3f
	.zero		1


	//   ....[44]....
        /*0870*/ 	.word	0x00013ea0
        /*0874*/ 	.word	0x00000016
        /*0878*/ 	.word	0x00031c00
        /*087c*/ 	.short	0x0101
        /*087e*/ 	.byte	0x3f
	.zero		1


	//   ....[45]....
        /*0880*/ 	.word	0x00013ec0
        /*0884*/ 	.word	0x00000016
        /*0888*/ 	.word	0x00031c20
        /*088c*/ 	.short	0x010a
        /*088e*/ 	.byte	0x3f
	.zero		1


	//   ....[46]....
        /*0890*/ 	.word	0x000141d0
        /*0894*/ 	.word	0x00000003
        /*0898*/ 	.word	0x00031c40
        /*089c*/ 	.short	0x010a
        /*089e*/ 	.byte	0x3f
	.zero		1


	//   ....[47]....
        /*08a0*/ 	.word	0x00014650
        /*08a4*/ 	.word	0x00000003
        /*08a8*/ 	.word	0x00000060
        /*08ac*/ 	.short	0x010a
        /*08ae*/ 	.byte	0x3f
	.zero		1


	//   ....[48]....
        /*08b0*/ 	.word	0x00014d70
        /*08b4*/ 	.word	0x00000003
        /*08b8*/ 	.word	0x00031c40
        /*08bc*/ 	.short	0x010a
        /*08be*/ 	.byte	0x3f
	.zero		1


	//   ....[49]....
        /*08c0*/ 	.word	0x000151f0
        /*08c4*/ 	.word	0x0000000c
        /*08c8*/ 	.word	0x00000060
        /*08cc*/ 	.short	0x010a
        /*08ce*/ 	.byte	0x3f
	.zero		1


	//   ....[50]....
        /*08d0*/ 	.word	0x00015860
        /*08d4*/ 	.word	0x00000002
        /*08d8*/ 	.word	0x00031c40
        /*08dc*/ 	.short	0x010a
        /*08de*/ 	.byte	0x3f
	.zero		1


	//   ....[51]....
        /*08e0*/ 	.word	0x00015cf0
        /*08e4*/ 	.word	0x00000008
        /*08e8*/ 	.word	0x00000060
        /*08ec*/ 	.short	0x010a
        /*08ee*/ 	.byte	0x3f
	.zero		1


	//   ....[52]....
        /*08f0*/ 	.word	0x00016320
        /*08f4*/ 	.word	0x00000003
        /*08f8*/ 	.word	0x00031c60
        /*08fc*/ 	.short	0x010a
        /*08fe*/ 	.byte	0x3f
	.zero		1


	//   ....[53]....
        /*0900*/ 	.word	0x00017480
        /*0904*/ 	.word	0x00000009
        /*0908*/ 	.word	0x00031c20
        /*090c*/ 	.short	0x010a
        /*090e*/ 	.byte	0x3f
	.zero		1


	//   ....[54]....
        /*0910*/ 	.word	0x00017640
        /*0914*/ 	.word	0x00000006
        /*0918*/ 	.word	0x00000000
        /*091c*/ 	.short	0x010a
        /*091e*/ 	.byte	0x3f
	.zero		1


	//   ....[55]....
        /*0920*/ 	.word	0x000176b0
        /*0924*/ 	.word	0x00000007
        /*0928*/ 	.word	0x00000000
        /*092c*/ 	.short	0x010a
        /*092e*/ 	.byte	0x3f
	.zero		1


	//   ....[56]....
        /*0930*/ 	.word	0x00017710
        /*0934*/ 	.word	0x00000004
        /*0938*/ 	.word	0x00000000
        /*093c*/ 	.short	0x010a
        /*093e*/ 	.byte	0x3f
	.zero		1


	//   ....[57]....
        /*0940*/ 	.word	0x00017740
        /*0944*/ 	.word	0x00000005
        /*0948*/ 	.word	0x00000000
        /*094c*/ 	.short	0x010a
        /*094e*/ 	.byte	0x3f
	.zero		1


	//   ....[58]....
        /*0950*/ 	.word	0x000177b0
        /*0954*/ 	.word	0x00000003
        /*0958*/ 	.word	0x00031c00
        /*095c*/ 	.short	0x010a
        /*095e*/ 	.byte	0x3f
	.zero		1


	//   ....[59]....
        /*0960*/ 	.word	0x00017800
        /*0964*/ 	.word	0x00000000
        /*0968*/ 	.word	0x00031c30
        /*096c*/ 	.short	0x010a
        /*096e*/ 	.byte	0x3f
	.zero		1


	//   ....[60]....
        /*0970*/ 	.word	0x00017860
        /*0974*/ 	.word	0x00000008
        /*0978*/ 	.word	0x00031c30
        /*097c*/ 	.short	0x010a
        /*097e*/ 	.byte	0x3f
	.zero		1


	//   ....[61]....
        /*0980*/ 	.word	0x000178c0
        /*0984*/ 	.word	0x00000008
        /*0988*/ 	.word	0x00031c50
        /*098c*/ 	.short	0x010a
        /*098e*/ 	.byte	0x3f
	.zero		1


	//   ....[62]....
        /*0990*/ 	.word	0x00017920
        /*0994*/ 	.word	0x00000007
        /*0998*/ 	.word	0x00031c30
        /*099c*/ 	.short	0x010a
        /*099e*/ 	.byte	0x3f
	.zero		1


	//   ....[63]....
        /*09a0*/ 	.word	0x00017980
        /*09a4*/ 	.word	0x00000007
        /*09a8*/ 	.word	0x00031c50
        /*09ac*/ 	.short	0x010a
        /*09ae*/ 	.byte	0x3f
	.zero		1


	//   ....[64]....
        /*09b0*/ 	.word	0x000179e0
        /*09b4*/ 	.word	0x00000005
        /*09b8*/ 	.word	0x00031c50
        /*09bc*/ 	.short	0x010a
        /*09be*/ 	.byte	0x3f
	.zero		1


	//   ....[65]....
        /*09c0*/ 	.word	0x00017b80
        /*09c4*/ 	.word	0x00000000
        /*09c8*/ 	.word	0x00031c40
        /*09cc*/ 	.short	0x010a
        /*09ce*/ 	.byte	0x3f
	.zero		1


	//   ....[66]....
        /*09d0*/ 	.word	0x00018450
        /*09d4*/ 	.word	0x00000016
        /*09d8*/ 	.word	0x00031c20
        /*09dc*/ 	.short	0x010a
        /*09de*/ 	.byte	0x3f
	.zero		1


	//   ....[67]....
        /*09e0*/ 	.word	0x000184a0
        /*09e4*/ 	.word	0x00000003
        /*09e8*/ 	.word	0x00031c40
        /*09ec*/ 	.short	0x010a
        /*09ee*/ 	.byte	0x3f
	.zero		1


	//   ....[68]....
        /*09f0*/ 	.word	0x000184f0
        /*09f4*/ 	.word	0x00000003
        /*09f8*/ 	.word	0x00000060
        /*09fc*/ 	.short	0x010a
        /*09fe*/ 	.byte	0x3f
	.zero		1


	//   ....[69]....
        /*0a00*/ 	.word	0x00018540
        /*0a04*/ 	.word	0x00000003
        /*0a08*/ 	.word	0x00031c40
        /*0a0c*/ 	.short	0x010a
        /*0a0e*/ 	.byte	0x3f
	.zero		1


	//   ....[70]....
        /*0a10*/ 	.word	0x00018590
        /*0a14*/ 	.word	0x0000000c
        /*0a18*/ 	.word	0x00000060
        /*0a1c*/ 	.short	0x010a
        /*0a1e*/ 	.byte	0x3f
	.zero		1


	//   ....[71]....
        /*0a20*/ 	.word	0x000185e0
        /*0a24*/ 	.word	0x00000002
        /*0a28*/ 	.word	0x00031c40
        /*0a2c*/ 	.short	0x010a
        /*0a2e*/ 	.byte	0x3f
	.zero		1


	//   ....[72]....
        /*0a30*/ 	.word	0x00018630
        /*0a34*/ 	.word	0x00000008
        /*0a38*/ 	.word	0x00000060
        /*0a3c*/ 	.short	0x010a
        /*0a3e*/ 	.byte	0x3f
	.zero		1


	//   ....[73]....
        /*0a40*/ 	.word	0x00018680
        /*0a44*/ 	.word	0x00000003
        /*0a48*/ 	.word	0x00031c60
        /*0a4c*/ 	.short	0x010a
        /*0a4e*/ 	.byte	0x3f
	.zero		1


	//   ....[74]....
        /*0a50*/ 	.word	0x00019010
        /*0a54*/ 	.word	0x00000009
        /*0a58*/ 	.word	0x00031c20
        /*0a5c*/ 	.short	0x010a
        /*0a5e*/ 	.byte	0x3f
	.zero		1


	//   ....[75]....
        /*0a60*/ 	.word	0x000191b0
        /*0a64*/ 	.word	0x00000006
        /*0a68*/ 	.word	0x00000000
        /*0a6c*/ 	.short	0x010a
        /*0a6e*/ 	.byte	0x3f
	.zero		1


	//   ....[76]....
        /*0a70*/ 	.word	0x00019200
        /*0a74*/ 	.word	0x00000007
        /*0a78*/ 	.word	0x00000000
        /*0a7c*/ 	.short	0x010a
        /*0a7e*/ 	.byte	0x3f
	.zero		1


	//   ....[77]....
        /*0a80*/ 	.word	0x00019250
        /*0a84*/ 	.word	0x00000004
        /*0a88*/ 	.word	0x00000000
        /*0a8c*/ 	.short	0x010a
        /*0a8e*/ 	.byte	0x3f
	.zero		1


	//----- nvinfo : EIATTR_NUM_MBARRIERS
	.align		4
.L_1441:
        /*0a90*/ 	.byte	0x03, 0x38
        /*0a92*/ 	.short	0x0016


	//----- nvinfo : EIATTR_EXIT_INSTR_OFFSETS
	.align		4
        /*0a94*/ 	.byte	0x04, 0x1c
        /*0a96*/ 	.short	(.L_1443 - .L_1442)


	//   ....[0]....
.L_1442:
        /*0a98*/ 	.word	0x00000a90


	//   ....[1]....
        /*0a9c*/ 	.word	0x000112a0


	//   ....[2]....
        /*0aa0*/ 	.word	0x00017790


	//----- nvinfo : EIATTR_MAX_THREADS
	.align		4
.L_1443:
        /*0aa4*/ 	.byte	0x04, 0x05
        /*0aa6*/ 	.short	(.L_1445 - .L_1444)
.L_1444:
        /*0aa8*/ 	.word	0x00000200
        /*0aac*/ 	.word	0x00000001
        /*0ab0*/ 	.word	0x00000001


	//----- nvinfo : EIATTR_CRS_STACK_SIZE
	.align		4
.L_1445:
        /*0ab4*/ 	.byte	0x04, 0x1e
        /*0ab6*/ 	.short	(.L_1447 - .L_1446)
.L_1446:
        /*0ab8*/ 	.word	0x00000000


	//----- nvinfo : EIATTR_CBANK_PARAM_SIZE
	.align		4
.L_1447:
        /*0abc*/ 	.byte	0x03, 0x19
        /*0abe*/ 	.short	0x0af0


	//----- nvinfo : EIATTR_PARAM_CBANK
	.align		4
        /*0ac0*/ 	.byte	0x04, 0x0a
        /*0ac2*/ 	.short	(.L_1449 - .L_1448)
	.align		4
.L_1448:
        /*0ac4*/ 	.word	index@(.nv.constant0._ZN7cutlass13device_kernelIN5flash11enable_sm90INS1_16FlashAttnFwdSm90INS1_25CollectiveMainloopFwdSm90ILi2EN4cute5tupleIJNS5_1CILi1EEES8_S8_EEENS6_IJNS7_ILi192EEENS7_ILi144EEENS7_ILi96EEEEEELi96ENS_6half_tEfNS_4arch4Sm90ELb1ELb0ELb1ELb1ELb0ELb0ELb0ELb0ELb1ELb1ELb0ELb0EEENS1_21CollectiveEpilogueFwdINS6_IJSA_SC_SB_EEES9_SE_SG_Li384ELb1ELb1ELb0ELb0EEENS1_36VarlenDynamicPersistentTileSchedulerILi192ELi144ELi384ELi128ELb0ELb1ELb1ELb1ELb1ELb1EEEEEEEEEvNT_6ParamsE)
        /*0ac8*/ 	.short	0x0210
        /*0aca*/ 	.short	0x0af0


	//----- nvinfo : EIATTR_SW_WAR
	.align		4
.L_1449:
        /*0acc*/ 	.byte	0x04, 0x36
        /*0ace*/ 	.short	(.L_1451 - .L_1450)
.L_1450:
        /*0ad0*/ 	.word	0x00000008
.L_1451:


//--------------------- .nv.info._ZN7cutlass13device_kernelIN5flash11enable_sm90INS1_16FlashAttnFwdSm90INS1_25CollectiveMainloopFwdSm90ILi2EN4cute5tupleIJNS5_1CILi1EEES8_S8_EEENS6_IJNS7_ILi192EEENS7_ILi144EEENS7_ILi96EEEEEELi96ENS_6half_tEfNS_4arch4Sm90ELb1ELb0ELb1ELb1ELb0ELb1ELb0ELb0ELb1ELb1ELb0ELb0EEENS1_21CollectiveEpilogueFwdINS6_IJSA_SC_SB_EEES9_SE_SG_Li384ELb1ELb1ELb0ELb0EEENS1_36VarlenDynamicPersistentTileSchedulerILi192ELi144ELi384ELi128ELb0ELb1ELb1ELb1ELb1ELb1EEEEEEEEEvNT_6ParamsE --------------------------
	.section	.nv.info._ZN7cutlass13device_kernelIN5flash11enable_sm90INS1_16FlashAttnFwdSm90INS1_25CollectiveMainloopFwdSm90ILi2EN4cute5tupleIJNS5_1CILi1EEES8_S8_EEENS6_IJNS7_ILi192EEENS7_ILi144EEENS7_ILi96EEEEEELi96ENS_6half_tEfNS_4arch4Sm90ELb1ELb0ELb1ELb1ELb0ELb1ELb0ELb0ELb1ELb1ELb0ELb0EEENS1_21CollectiveEpilogueFwdINS6_IJSA_SC_SB_EEES9_SE_SG_Li384ELb1ELb1ELb0ELb0EEENS1_36VarlenDynamicPersistentTileSchedulerILi192ELi144ELi384ELi128ELb0ELb1ELb1ELb1ELb1ELb1EEEEEEEEEvNT_6ParamsE,"",@"SHT_CUDA_INFO"
	.sectionflags	@""
	.align	4


	//----- nvinfo : EIATTR_CUDA_API_VERSION
	.align		4
        /*0000*/ 	.byte	0x04, 0x37
        /*0002*/ 	.short	(.L_1453 - .L_1452)
.L_1452:
        /*0004*/ 	.word	0x00000082


	//----- nvinfo : EIATTR_KPARAM_INFO
	.align		4
.L_1453:
        /*0008*/ 	.byte	0x04, 0x17
        /*000a*/ 	.short	(.L_1455 - .L_1454)
.L_1454:
        /*000c*/ 	.word	0x00000000
        /*0010*/ 	.short	0x0000
        /*0012*/ 	.short	0x0070
        /*0014*/ 	.byte	0x00, 0xf0, 0x01, 0x2a


	//----- nvinfo : EIATTR_SPARSE_MMA_MASK
	.align		4
.L_1455:
        /*0018*/ 	.byte	0x03, 0x50
        /*001a*/ 	.short	0x0000


	//----- nvinfo : EIATTR_MAXREG_COUNT
	.align		4
        /*001c*/ 	.byte	0x03, 0x1b
        /*001e*/ 	.short	0x0080


	//----- nvinfo : EIATTR_NUM_BARRIERS
	.align		4
        /*0020*/ 	.byte	0x02, 0x4c
        /*0022*/ 	.byte	0x10
	.zero		1


	//----- nvinfo : EIATTR_EXTERNS
	.align		4
        /*0024*/ 	.byte	0x04, 0x0f
        /*0026*/ 	.short	(.L_1457 - .L_1456)


	//   ....[0]....
	.align		4
.L_1456:
        /*0028*/ 	.word	index@(__assertfail)


	//----- nvinfo : EIATTR_ANNOTATIONS
	.align		4
.L_1457:
        /*002c*/ 	.byte	0x04, 0x55
        /*002e*/ 	.short	(.L_1459 - .L_1458)


	//   ....[0]....
.L_1458:
        /* <DEDUP_REMOVED lines=128> */


	//----- nvinfo : EIATTR_MERCURY_ISA_VERSION
	.align		4
.L_1459:
        /*0818*/ 	.byte	0x03, 0x5f
        /*081a*/ 	.short	0x0101


	//----- nvinfo : EIATTR_UNUSED_LOAD_BYTE_OFFSET
	.align		4
        /*081c*/ 	.byte	0x04, 0x44
        /*081e*/ 	.short	(.L_1461 - .L_1460)


	//   ....[0]....
.L_1460:
        /*0820*/ 	.word	0x00000af0
        /*0824*/ 	.word	0x0000fff0


	//   ....[1]....
        /*0828*/ 	.word	0x0001b810
        /*082c*/ 	.word	0x0000fff0


	//----- nvinfo : EIATTR_INT_WARP_WIDE_INSTR_OFFSETS
	.align		4
.L_1461:
        /*0830*/ 	.byte	0x04, 0x31
        /*0832*/ 	.short	(.L_1463 - .L_1462)


	//   ....[0]....
.L_1462:
        /*0834*/ 	.word	0x00000190


	//   ....[1]....
        /*0838*/ 	.word	0x000001d0


	//   ....[2]....
        /*083c*/ 	.word	0x00000240


	//   ....[3]....
        /*0840*/ 	.word	0x000200d0


	//   ....[4]....
        /*0844*/ 	.word	0x00020170


	//   ....[5]....
        /*0848*/ 	.word	0x00023ce0


	//   ....[6]....
        /*084c*/ 	.word	0x00023d80


	//----- nvinfo : EIATTR_COOP_GROUP_MASK_REGIDS
	.align		4
.L_1463:
        /*0850*/ 	.byte	0x04, 0x29
        /*0852*/ 	.short	(.L_1465 - .L_1464)


	//   ....[0]....
.L_1464:
        /*0854*/ 	.word	0xffffffff


	//   ....[1]....
        /*0858*/ 	.word	0xffffffff


	//   ....[2]....
        /*085c*/ 	.word	0xffffffff


	//   ....[3]....
        /*0860*/ 	.word	0xffffffff


	//   ....[4]....
        /*0864*/ 	.word	0xffffffff


	//   ....[5]....
        /*0868*/ 	.word	0xffffffff


	//   ....[6]....
        /*086c*/ 	.word	0xffffffff


	//   ....[7]....
        /*0870*/ 	.word	0xffffffff


	//   ....[8]....
        /*0874*/ 	.word	0xffffffff


	//   ....[9]....
        /*0878*/ 	.word	0xffffffff


	//   ....[10]....
        /*087c*/ 	.word	0xffffffff


	//   ....[11]....
        /*0880*/ 	.word	0xffffffff


	//   ....[12]....
        /*0884*/ 	.word	0xffffffff


	//   ....[13]....
        /*0888*/ 	.word	0xffffffff


	//   ....[14]....
        /*088c*/ 	.word	0xffffffff


	//   ....[15]....
        /*0890*/ 	.word	0xffffffff


	//   ....[16]....
        /*0894*/ 	.word	0xffffffff


	//   ....[17]....
        /*0898*/ 	.word	0xffffffff


	//   ....[18]....
        /*089c*/ 	.word	0xffffffff


	//   ....[19]....
        /*08a0*/ 	.word	0xffffffff


	//   ....[20]....
        /*08a4*/ 	.word	0xffffffff


	//   ....[21]....
        /*08a8*/ 	.word	0xffffffff


	//   ....[22]....
        /*08ac*/ 	.word	0xffffffff


	//   ....[23]....
        /*08b0*/ 	.word	0xffffffff


	//   ....[24]....
        /*08b4*/ 	.word	0xffffffff


	//   ....[25]....
        /*08b8*/ 	.word	0xffffffff


	//   ....[26]....
        /*08bc*/ 	.word	0xffffffff


	//   ....[27]....
        /*08c0*/ 	.word	0xffffffff


	//   ....[28]....
        /*08c4*/ 	.word	0xffffffff


	//   ....[29]....
        /*08c8*/ 	.word	0xffffffff


	//   ....[30]....
        /*08cc*/ 	.word	0xffffffff


	//   ....[31]....
        /*08d0*/ 	.word	0xffffffff


	//   ....[32]....
        /*08d4*/ 	.word	0xffffffff


	//   ....[33]....
        /*08d8*/ 	.word	0xffffffff


	//   ....[34]....
        /*08dc*/ 	.word	0xffffffff


	//   ....[35]....
        /*08e0*/ 	.word	0xffffffff


	//   ....[36]....
        /*08e4*/ 	.word	0xffffffff


	//   ....[37]....
        /*08e8*/ 	.word	0xffffffff


	//   ....[38]....
        /*08ec*/ 	.word	0xffffffff


	//   ....[39]....
        /*08f0*/ 	.word	0xffffffff


	//   ....[40]....
        /*08f4*/ 	.word	0xffffffff


	//   ....[41]....
        /*08f8*/ 	.word	0xffffffff


	//   ....[42]....
        /*08fc*/ 	.word	0xffffffff


	//   ....[43]....
        /*0900*/ 	.word	0xffffffff


	//   ....[44]....
        /*0904*/ 	.word	0xffffffff


	//   ....[45]....
        /*0908*/ 	.word	0xffffffff


	//   ....[46]....
        /*090c*/ 	.word	0xffffffff


	//   ....[47]....
        /*0910*/ 	.word	0xffffffff


	//   ....[48]....
        /*0914*/ 	.word	0xffffffff


	//   ....[49]....
        /*0918*/ 	.word	0xffffffff


	//   ....[50]....
        /*091c*/ 	.word	0xffffffff


	//   ....[51]....
        /*0920*/ 	.word	0xffffffff


	//   ....[52]....
        /*0924*/ 	.word	0xffffffff


	//   ....[53]....
        /*0928*/ 	.word	0xffffffff


	//   ....[54]....
        /*092c*/ 	.word	0xffffffff


	//   ....[55]....
        /*0930*/ 	.word	0xffffffff


	//   ....[56]....
        /*0934*/ 	.word	0xffffffff


	//   ....[57]....
        /*0938*/ 	.word	0xffffffff


	//   ....[58]....
        /*093c*/ 	.word	0xffffffff


	//   ....[59]....
        /*0940*/ 	.word	0xffffffff


	//   ....[60]....
        /*0944*/ 	.word	0xffffffff


	//   ....[61]....
        /*0948*/ 	.word	0xffffffff


	//   ....[62]....
        /*094c*/ 	.word	0xffffffff


	//   ....[63]....
        /*0950*/ 	.word	0xffffffff


	//   ....[64]....
        /*0954*/ 	.word	0xffffffff


	//   ....[65]....
        /*0958*/ 	.word	0xffffffff


	//   ....[66]....
        /*095c*/ 	.word	0xffffffff


	//   ....[67]....
        /*0960*/ 	.word	0xffffffff


	//   ....[68]....
        /*0964*/ 	.word	0xffffffff


	//   ....[69]....
        /*0968*/ 	.word	0xffffffff


	//   ....[70]....
        /*096c*/ 	.word	0xffffffff


	//   ....[71]....
        /*0970*/ 	.word	0xffffffff


	//   ....[72]....
        /*0974*/ 	.word	0xffffffff


	//   ....[73]....
        /*0978*/ 	.word	0xffffffff


	//   ....[74]....
        /*097c*/ 	.word	0xffffffff


	//   ....[75]....
        /*0980*/ 	.word	0xffffffff


	//   ....[76]....
        /*0984*/ 	.word	0xffffffff


	//   ....[77]....
        /*0988*/ 	.word	0xffffffff


	//   ....[78]....
        /*098c*/ 	.word	0xffffffff


	//   ....[79]....
        /*0990*/ 	.word	0xffffffff


	//   ....[80]....
        /*0994*/ 	.word	0xffffffff


	//   ....[81]....
        /*0998*/ 	.word	0xffffffff


	//   ....[82]....
        /*099c*/ 	.word	0xffffffff


	//   ....[83]....
        /*09a0*/ 	.word	0xffffffff


	//   ....[84]....
        /*09a4*/ 	.word	0xffffffff


	//   ....[85]....
        /*09a8*/ 	.word	0xffffffff


	//   ....[86]....
        /*09ac*/ 	.word	0xffffffff


	//   ....[87]....
        /*09b0*/ 	.word	0xffffffff


	//   ....[88]....
        /*09b4*/ 	.word	0xffffffff


	//   ....[89]....
        /*09b8*/ 	.word	0xffffffff


	//   ....[90]....
        /*09bc*/ 	.word	0xffffffff


	//   ....[91]....
        /*09c0*/ 	.word	0xffffffff


	//   ....[92]....
        /*09c4*/ 	.word	0xffffffff


	//   ....[93]....
        /*09c8*/ 	.word	0xffffffff


	//   ....[94]....
        /*09cc*/ 	.word	0xffffffff


	//   ....[95]....
        /*09d0*/ 	.word	0xffffffff


	//   ....[96]....
        /*09d4*/ 	.word	0xffffffff


	//   ....[97]....
        /*09d8*/ 	.word	0xffffffff


	//   ....[98]....
        /*09dc*/ 	.word	0xffffffff


	//   ....[99]....
        /*09e0*/ 	.word	0x0500000f


	//   ....[100]....
        /*09e4*/ 	.word	0x0500000f


	//   ....[101]....
        /*09e8*/ 	.word	0x0500000f


	//   ....[102]....
        /*09ec*/ 	.word	0x0500000f


	//   ....[103]....
        /*09f0*/ 	.word	0x0500000f


	//   ....[104]....
        /*09f4*/ 	.word	0x0500000f


	//   ....[105]....
        /*09f8*/ 	.word	0x0500000f


	//   ....[106]....
        /*09fc*/ 	.word	0x0500000f


	//   ....[107]....
        /*0a00*/ 	.word	0x0500000f


	//   ....[108]....
        /*0a04*/ 	.word	0x0500000f


	//   ....[109]....
        /*0a08*/ 	.word	0x0500000f


	//   ....[110]....
        /*0a0c*/ 	.word	0x0500000f


	//   ....[111]....
        /*0a10*/ 	.word	0x0500000f


	//   ....[112]....
        /*0a14*/ 	.word	0x0500000f


	//   ....[113]....
        /*0a18*/ 	.word	0x0500000f


	//   ....[114]....
        /*0a1c*/ 	.word	0x0500000f


	//   ....[115]....
        /*0a20*/ 	.word	0x0500000f


	//   ....[116]....
        /*0a24*/ 	.word	0x0500000f


	//   ....[117]....
        /*0a28*/ 	.word	0x0500000f


	//   ....[118]....
        /*0a2c*/ 	.word	0x0500000f


	//   ....[119]....
        /*0a30*/ 	.word	0x0500000f


	//   ....[120]....
        /*0a34*/ 	.word	0x0500000f


	//   ....[121]....
        /*0a38*/ 	.word	0x0500000f


	//   ....[122]....
        /*0a3c*/ 	.word	0x0500000f


	//   ....[123]....
        /*0a40*/ 	.word	0x0500000f


	//   ....[124]....
        /*0a44*/ 	.word	0x0500000f


	//   ....[125]....
        /*0a48*/ 	.word	0x0500000f


	//   ....[126]....
        /*0a4c*/ 	.word	0x0500000f


	//   ....[127]....
        /*0a50*/ 	.word	0x0500000f


	//   ....[128]....
        /*0a54*/ 	.word	0x0500000f


	//   ....[129]....
        /*0a58*/ 	.word	0x0500000f


	//   ....[130]....
        /*0a5c*/ 	.word	0x0500000f


	//   ....[131]....
        /*0a60*/ 	.word	0x0500000f


	//   ....[132]....
        /*0a64*/ 	.word	0x0500000f


	//   ....[133]....
        /*0a68*/ 	.word	0x0500000f


	//   ....[134]....
        /*0a6c*/ 	.word	0x0500000f


	//   ....[135]....
        /*0a70*/ 	.word	0x0500000f


	//   ....[136]....
        /*0a74*/ 	.word	0x0500000f


	//   ....[137]....
        /*0a78*/ 	.word	0x0500000f


	//   ....[138]....
        /*0a7c*/ 	.word	0x0500000f


	//   ....[139]....
        /*0a80*/ 	.word	0x0500000f


	//   ....[140]....
        /*0a84*/ 	.word	0x0500000f


	//   ....[141]....
        /*0a88*/ 	.word	0x0500000f


	//   ....[142]....
        /*0a8c*/ 	.word	0x0500000f


	//   ....[143]....
        /*0a90*/ 	.word	0x0500000f


	//----- nvinfo : EIATTR_COOP_GROUP_INSTR_OFFSETS
	.align		4
.L_1465:
        /*0a94*/ 	.byte	0x04, 0x28
        /*0a96*/ 	.short	(.L_1467 - .L_1466)


	//   ....[0]....
.L_1466:
        /*0a98*/ 	.word	0x00000070


	//   ....[1]....
        /*0a9c*/ 	.word	0x000001a0


	//   ....[2]....
        /*0aa0*/ 	.word	0x000001f0


	//   ....[3]....
        /*0aa4*/ 	.word	0x00000420


	//   ....[4]....
        /*0aa8*/ 	.word	0x00000580


	//   ....[5]....
        /*0aac*/ 	.word	0x000006a0


	//   ....[6]....
        /*0ab0*/ 	.word	0x00000800


	//   ....[7]....
        /*0ab4*/ 	.word	0x000072c0


	//   ....[8]....
        /*0ab8*/ 	.word	0x00007a20


	//   ....[9]....
        /*0abc*/ 	.word	0x00007a30


	//   ....[10]....
        /*0ac0*/ 	.word	0x00007a40


	//   ....[11]....
        /*0ac4*/ 	.word	0x00007a50


	//   ....[12]....
        /*0ac8*/ 	.word	0x00009800


	//   ....[13]....
        /*0acc*/ 	.word	0x00009810


	//   ....[14]....
        /*0ad0*/ 	.word	0x00009820


	//   ....[15]....
        /*0ad4*/ 	.word	0x00009830


	//   ....[16]....
        /*0ad8*/ 	.word	0x0000d900


	//   ....[17]....
        /*0adc*/ 	.word	0x0000e320


	//   ....[18]....
        /*0ae0*/ 	.word	0x0000e350


	//   ....[19]....
        /*0ae4*/ 	.word	0x0000e370


	//   ....[20]....
        /*0ae8*/ 	.word	0x0000ee30


	//   ....[21]....
        /*0aec*/ 	.word	0x0000ee50


	//   ....[22]....
        /*0af0*/ 	.word	0x00010030


	//   ....[23]....
        /*0af4*/ 	.word	0x00012b10


	//   ....[24]....
        /*0af8*/ 	.word	0x00012e20


	//   ....[25]....
        /*0afc*/ 	.word	0x00013ab0


	//   ....[26]....
        /*0b00*/ 	.word	0x00013ad0


	//   ....[27]....
        /*0b04*/ 	.word	0x00014160


	//   ....[28]....
        /*0b08*/ 	.word	0x00014180


	//   ....[29]....
        /*0b0c*/ 	.word	0x00015a60


	//   ....[30]....
        /*0b10*/ 	.word	0x00018720


	//   ....[31]....
        /*0b14*/ 	.word	0x000187a0


	//   ....[32]....
        /*0b18*/ 	.word	0x00019160


	//   ....[33]....
        /*0b1c*/ 	.word	0x00019180


	//   ....[34]....
        /*0b20*/ 	.word	0x0001aa30


	//   ....[35]....
        /*0b24*/ 	.word	0x0001aeb0


	//   ....[36]....
        /*0b28*/ 	.word	0x0001b1b0


	//   ....[37]....
        /*0b2c*/ 	.word	0x0001b1e0


	//   ....[38]....
        /*0b30*/ 	.word	0x0001b220


	//   ....[39]....
        /*0b34*/ 	.word	0x0001c2a0


	//   ....[40]....
        /*0b38*/ 	.word	0x0001c2d0


	//   ....[41]....
        /*0b3c*/ 	.word	0x0001c300


	//   ....[42]....
        /*0b40*/ 	.word	0x0001c310


	//   ....[43]....
        /*0b44*/ 	.word	0x0001c7d0


	//   ....[44]....
        /*0b48*/ 	.word	0x0001c7f0


	//   ....[45]....
        /*0b4c*/ 	.word	0x0001c900


	//   ....[46]....
        /*0b50*/ 	.word	0x0001c920


	//   ....[47]....
        /*0b54*/ 	.word	0x0001d1a0


	//   ....[48]....
        /*0b58*/ 	.word	0x0001d1b0


	//   ....[49]....
        /*0b5c*/ 	.word	0x0001d320


	//   ....[50]....
        /*0b60*/ 	.word	0x0001d330


	//   ....[51]....
        /*0b64*/ 	.word	0x0001d4e0


	//   ....[52]....
        /*0b68*/ 	.word	0x0001d6e0


	//   ....[53]....
        /*0b6c*/ 	.word	0x0001d710


	//   ....[54]....
        /*0b70*/ 	.word	0x0001d740


	//   ....[55]....
        /*0b74*/ 	.word	0x0001d770


	//   ....[56]....
        /*0b78*/ 	.word	0x0001d7a0


	//   ....[57]....
        /*0b7c*/ 	.word	0x0001d7d0


	//   ....[58]....
        /*0b80*/ 	.word	0x0001d950


	//   ....[59]....
        /*0b84*/ 	.word	0x0001d980


	//   ....[60]....
        /*0b88*/ 	.word	0x0001d9b0


	//   ....[61]....
        /*0b8c*/ 	.word	0x0001d9e0


	//   ....[62]....
        /*0b90*/ 	.word	0x0001da10


	//   ....[63]....
        /*0b94*/ 	.word	0x0001da40


	//   ....[64]....
        /*0b98*/ 	.word	0x0001db00


	//   ....[65]....
        /*0b9c*/ 	.word	0x0001db60


	//   ....[66]....
        /*0ba0*/ 	.word	0x0001dc00


	//   ....[67]....
        /*0ba4*/ 	.word	0x0001eb80


	//   ....[68]....
        /*0ba8*/ 	.word	0x00020690


	//   ....[69]....
        /*0bac*/ 	.word	0x00021390


	//   ....[70]....
        /*0bb0*/ 	.word	0x000213b0


	//   ....[71]....
        /*0bb4*/ 	.word	0x00021470


	//   ....[72]....
        /*0bb8*/ 	.word	0x00021490


	//   ....[73]....
        /*0bbc*/ 	.word	0x00021530


	//   ....[74]....
        /*0bc0*/ 	.word	0x00021550


	//   ....[75]....
        /*0bc4*/ 	.word	0x00021560


	//   ....[76]....
        /*0bc8*/ 	.word	0x00021570


	//   ....[77]....
        /*0bcc*/ 	.word	0x00021690


	//   ....[78]....
        /*0bd0*/ 	.word	0x000216a0


	//   ....[79]....
        /*0bd4*/ 	.word	0x000216b0


	//   ....[80]....
        /*0bd8*/ 	.word	0x00021740


	//   ....[81]....
        /*0bdc*/ 	.word	0x00024480


	//   ....[82]....
        /*0be0*/ 	.word	0x000244a0


	//   ....[83]....
        /*0be4*/ 	.word	0x000244e0


	//   ....[84]....
        /*0be8*/ 	.word	0x00024510


	//   ....[85]....
        /*0bec*/ 	.word	0x00024540


	//   ....[86]....
        /*0bf0*/ 	.word	0x00024570


	//   ....[87]....
        /*0bf4*/ 	.word	0x000245a0


	//   ....[88]....
        /*0bf8*/ 	.word	0x000245d0


	//   ....[89]....
        /*0bfc*/ 	.word	0x00024760


	//   ....[90]....
        /*0c00*/ 	.word	0x000247a0


	//   ....[91]....
        /*0c04*/ 	.word	0x000247d0


	//   ....[92]....
        /*0c08*/ 	.word	0x00024800


	//   ....[93]....
        /*0c0c*/ 	.word	0x00024830


	//   ....[94]....
        /*0c10*/ 	.word	0x00024860


	//   ....[95]....
        /*0c14*/ 	.word	0x00024920


	//   ....[96]....
        /*0c18*/ 	.word	0x00024940


	//   ....[97]....
        /*0c1c*/ 	.word	0x000249b0


	//   ....[98]....
        /*0c20*/ 	.word	0x00025050


	//   ....[99]....
        /*0c24*/ 	.word	0x000254d0


	//   ....[100]....
        /*0c28*/ 	.word	0x00025570


	//   ....[101]....
        /*0c2c*/ 	.word	0x00025600


	//   ....[102]....
        /*0c30*/ 	.word	0x00025650


	//   ....[103]....
        /*0c34*/ 	.word	0x000256a0


	//   ....[104]....
        /*0c38*/ 	.word	0x00025770


	//   ....[105]....
        /*0c3c*/ 	.word	0x00025800


	//   ....[106]....
        /*0c40*/ 	.word	0x00025860


	//   ....[107]....
        /*0c44*/ 	.word	0x000258c0


	//   ....[108]....
        /*0c48*/ 	.word	0x00025b70


	//   ....[109]....
        /*0c4c*/ 	.word	0x00025bc0


	//   ....[110]....
        /*0c50*/ 	.word	0x00025c50


	//   ....[111]....
        /*0c54*/ 	.word	0x00025ce0


	//   ....[112]....
        /*0c58*/ 	.word	0x00025da0


	//   ....[113]....
        /*0c5c*/ 	.word	0x00026090


	//   ....[114]....
        /*0c60*/ 	.word	0x00026240


	//   ....[115]....
        /*0c64*/ 	.word	0x00026290


	//   ....[116]....
        /*0c68*/ 	.word	0x000263c0


	//   ....[117]....
        /*0c6c*/ 	.word	0x00026410


	//   ....[118]....
        /*0c70*/ 	.word	0x00026540


	//   ....[119]....
        /*0c74*/ 	.word	0x000265b0


	//   ....[120]....
        /*0c78*/ 	.word	0x000266d0


	//   ....[121]....
        /*0c7c*/ 	.word	0x00026720


	//   ....[122]....
        /*0c80*/ 	.word	0x00026830


	//   ....[123]....
        /*0c84*/ 	.word	0x000268a0


	//   ....[124]....
        /*0c88*/ 	.word	0x000269c0


	//   ....[125]....
        /*0c8c*/ 	.word	0x00026a10


	//   ....[126]....
        /*0c90*/ 	.word	0x00026d30


	//   ....[127]....
        /*0c94*/ 	.word	0x00026de0


	//   ....[128]....
        /*0c98*/ 	.word	0x00026ef0


	//   ....[129]....
        /*0c9c*/ 	.word	0x00026f70


	//   ....[130]....
        /*0ca0*/ 	.word	0x00026fe0


	//   ....[131]....
        /*0ca4*/ 	.word	0x00027050


	//   ....[132]....
        /*0ca8*/ 	.word	0x000270c0


	//   ....[133]....
        /*0cac*/ 	.word	0x00027140


	//   ....[134]....
        /*0cb0*/ 	.word	0x000271d0


	//   ....[135]....
        /*0cb4*/ 	.word	0x00027280


	//   ....[136]....
        /*0cb8*/ 	.word	0x000272f0


	//   ....[137]....
        /*0cbc*/ 	.word	0x00027360


	//   ....[138]....
        /*0cc0*/ 	.word	0x000273d0


	//   ....[139]....
        /*0cc4*/ 	.word	0x00027450


	//   ....[140]....
        /*0cc8*/ 	.word	0x000274c0


	//   ....[141]....
        /*0ccc*/ 	.word	0x00027560


	//   ....[142]....
        /*0cd0*/ 	.word	0x000275f0


	//   ....[143]....
        /*0cd4*/ 	.word	0x00027720


	//----- nvinfo : EIATTR_REG_RECONFIG
	.align		4
.L_1467:
        /*0cd8*/ 	.byte	0x01, 0x54
	.zero		2


	//----- nvinfo : EIATTR_SYSCALL_OFFSETS
	.align		4
        /*0cdc*/ 	.byte	0x04, 0x46
        /*0cde*/ 	.short	(.L_1469 - .L_1468)


	//   ....[0]....
.L_1468:
        /*0ce0*/ 	.word	0x00001d60


	//   ....[1]....
        /*0ce4*/ 	.word	0x00001eb0


	//   ....[2]....
        /*0ce8*/ 	.word	0x00007490


	//   ....[3]....
        /*0cec*/ 	.word	0x000077d0


	//   ....[4]....
        /*0cf0*/ 	.word	0x000202d0


	//   ....[5]....
        /*0cf4*/ 	.word	0x00020420


	//   ....[6]....
        /*0cf8*/ 	.word	0x00020520


	//   ....[7]....
        /*0cfc*/ 	.word	0x00020e10


	//----- nvinfo : EIATTR_MBARRIER_INSTR_OFFSETS
	.align		4
.L_1469:
        /*0d00*/ 	.byte	0x04, 0x39
        /*0d02*/ 	.short	(.L_1471 - .L_1470)


	//   ....[0]....
.L_1470:
        /*0d04*/ 	.word	0x000002d0
        /*0d08*/ 	.word	0x000000ff
        /*0d0c*/ 	.word	0x00031c00
        /*0d10*/ 	.short	0x0100
        /*0d12*/ 	.byte	0x08
	.zero		1


	//   ....[1]....
        /*0d14*/ 	.word	0x000002e0
        /*0d18*/ 	.word	0x000000ff
        /*0d1c*/ 	.word	0x00031c20
        /*0d20*/ 	.short	0x0100
        /*0d22*/ 	.byte	0x08
	.zero		1


	//   ....[2]....
        /*0d24*/ 	.word	0x000003d0
        /*0d28*/ 	.word	0x000000ff
        /*0d2c*/ 	.word	0x00031c30
        /*0d30*/ 	.short	0x0100
        /*0d32*/ 	.byte	0x08
	.zero		1


	//   ....[3]....
        /*0d34*/ 	.word	0x000003e0
        /*0d38*/ 	.word	0x000000ff
        /*0d3c*/ 	.word	0x00031c40
        /*0d40*/ 	.short	0x0100
        /*0d42*/ 	.byte	0x08
	.zero		1


	//   ....[4]....
        /*0d44*/ 	.word	0x000003f0
        /*0d48*/ 	.word	0x000000ff
        /*0d4c*/ 	.word	0x00031c38
        /*0d50*/ 	.short	0x0100
        /*0d52*/ 	.byte	0x08
	.zero		1


	//   ....[5]....
        /*0d54*/ 	.word	0x00000400
        /*0d58*/ 	.word	0x000000ff
        /*0d5c*/ 	.word	0x00031c48
        /*0d60*/ 	.short	0x0100
        /*0d62*/ 	.byte	0x08
	.zero		1


	//   ....[6]....
        /*0d64*/ 	.word	0x00000530
        /*0d68*/ 	.word	0x000000ff
        /*0d6c*/ 	.word	0x00031c50
        /*0d70*/ 	.short	0x0100
        /*0d72*/ 	.byte	0x08
	.zero		1


	//   ....[7]....
        /*0d74*/ 	.word	0x00000540
        /*0d78*/ 	.word	0x000000ff
        /*0d7c*/ 	.word	0x00031c60
        /*0d80*/ 	.short	0x0100
        /*0d82*/ 	.byte	0x08
	.zero		1


	//   ....[8]....
        /*0d84*/ 	.word	0x00000550
        /*0d88*/ 	.word	0x000000ff
        /*0d8c*/ 	.word	0x00031c58
        /*0d90*/ 	.short	0x0100
        /*0d92*/ 	.byte	0x08
	.zero		1


	//   ....[9]....
        /*0d94*/ 	.word	0x00000560
        /*0d98*/ 	.word	0x000000ff
        /*0d9c*/ 	.word	0x00031c68
        /*0da0*/ 	.short	0x0100
        /*0da2*/ 	.byte	0x08
	.zero		1


	//   ....[10]....
        /*0da4*/ 	.word	0x00000650
        /*0da8*/ 	.word	0x000000ff
        /*0dac*/ 	.word	0x00031c70
        /*0db0*/ 	.short	0x0100
        /*0db2*/ 	.byte	0x06
	.zero		1


	//   ....[11]....
        /*0db4*/ 	.word	0x00000660
        /*0db8*/ 	.word	0x000000ff
        /*0dbc*/ 	.word	0x00031c80
        /*0dc0*/ 	.short	0x0100
        /*0dc2*/ 	.byte	0x06
	.zero		1


	//   ....[12]....
        /*0dc4*/ 	.word	0x00000670
        /*0dc8*/ 	.word	0x000000ff
        /*0dcc*/ 	.word	0x00031c78
        /*0dd0*/ 	.short	0x0100
        /*0dd2*/ 	.byte	0x06
	.zero		1


	//   ....[13]....
        /*0dd4*/ 	.word	0x00000680
        /*0dd8*/ 	.word	0x000000ff
        /*0ddc*/ 	.word	0x00031c88
        /*0de0*/ 	.short	0x0100
        /*0de2*/ 	.byte	0x06
	.zero		1


	//   ....[14]....
        /*0de4*/ 	.word	0x000007b0
        /*0de8*/ 	.word	0x000000ff
        /*0dec*/ 	.word	0x00031c90
        /*0df0*/ 	.short	0x0100
        /*0df2*/ 	.byte	0x08
	.zero		1


	//   ....[15]....
        /*0df4*/ 	.word	0x000007c0
        /*0df8*/ 	.word	0x000000ff
        /*0dfc*/ 	.word	0x00031ca0
        /*0e00*/ 	.short	0x0100
        /*0e02*/ 	.byte	0x08
	.zero		1


	//   ....[16]....
        /*0e04*/ 	.word	0x000007d0
        /*0e08*/ 	.word	0x000000ff
        /*0e0c*/ 	.word	0x00031c98
        /*0e10*/ 	.short	0x0100
        /*0e12*/ 	.byte	0x08
	.zero		1


	//   ....[17]....
        /*0e14*/ 	.word	0x000007e0
        /*0e18*/ 	.word	0x000000ff
        /*0e1c*/ 	.word	0x00031ca8
        /*0e20*/ 	.short	0x0100
        /*0e22*/ 	.byte	0x08
	.zero		1


	//   ....[18]....
        /*0e24*/ 	.word	0x00000910
        /*0e28*/ 	.word	0x000000ff
        /*0e2c*/ 	.word	0x00031cb0
        /*0e30*/ 	.short	0x0100
        /*0e32*/ 	.byte	0x08
	.zero		1


	//   ....[19]....
        /*0e34*/ 	.word	0x00000920
        /*0e38*/ 	.word	0x000000ff
        /*0e3c*/ 	.word	0x00031cc0
        /*0e40*/ 	.short	0x0100
        /*0e42*/ 	.byte	0x08
	.zero		1


	//   ....[20]....
        /*0e44*/ 	.word	0x00000930
        /*0e48*/ 	.word	0x000000ff
        /*0e4c*/ 	.word	0x00031cb8
        /*0e50*/ 	.short	0x0100
        /*0e52*/ 	.byte	0x08
	.zero		1


	//   ....[21]....
        /*0e54*/ 	.word	0x00000940
        /*0e58*/ 	.word	0x000000ff
        /*0e5c*/ 	.word	0x00031cc8
        /*0e60*/ 	.short	0x0100
        /*0e62*/ 	.byte	0x08
	.zero		1


	//   ....[22]....
        /*0e64*/ 	.word	0x000033b0
        /*0e68*/ 	.word	0x00000019
        /*0e6c*/ 	.word	0x00031c90
        /*0e70*/ 	.short	0x010a
        /*0e72*/ 	.byte	0x3f
	.zero		1


	//   ....[23]....
        /*0e74*/ 	.word	0x00004e40
        /*0e78*/ 	.word	0x00000019
        /*0e7c*/ 	.word	0x00031c90
        /*0e80*/ 	.short	0x010a
        /*0e82*/ 	.byte	0x3f
	.zero		1


	//   ....[24]....
        /*0e84*/ 	.word	0x00006890
        /*0e88*/ 	.word	0x00000019
        /*0e8c*/ 	.word	0x00031c90
        /*0e90*/ 	.short	0x010a
        /*0e92*/ 	.byte	0x3f
	.zero		1


	//   ....[25]....
        /*0e94*/ 	.word	0x00006b00
        /*0e98*/ 	.word	0x00000024
        /*0e9c*/ 	.word	0x00000000
        /*0ea0*/ 	.short	0x0101
        /*0ea2*/ 	.byte	0x3f
	.zero		1


	//   ....[26]....
        /*0ea4*/ 	.word	0x00006b40
        /*0ea8*/ 	.word	0x00000019
        /*0eac*/ 	.word	0x00031cb0
        /*0eb0*/ 	.short	0x010a
        /*0eb2*/ 	.byte	0x3f
	.zero		1


	//   ....[27]....
        /*0eb4*/ 	.word	0x00006e90
        /*0eb8*/ 	.word	0x00000019
        /*0ebc*/ 	.word	0x00000000
        /*0ec0*/ 	.short	0x0101
        /*0ec2*/ 	.byte	0x3f
	.zero		1


	//   ....[28]....
        /*0ec4*/ 	.word	0x00007530
        /*0ec8*/ 	.word	0x00000010
        /*0ecc*/ 	.word	0x00031c00
        /*0ed0*/ 	.short	0x010a
        /*0ed2*/ 	.byte	0x3f
	.zero		1


	//   ....[29]....
        /*0ed4*/ 	.word	0x00007580
        /*0ed8*/ 	.word	0x00000010
        /*0edc*/ 	.word	0x00031c00
        /*0ee0*/ 	.short	0x010a
        /*0ee2*/ 	.byte	0x3f
	.zero		1


	//   ....[30]....
        /*0ee4*/ 	.word	0x000081a0
        /*0ee8*/ 	.word	0x00000010
        /*0eec*/ 	.word	0x00031c00
        /*0ef0*/ 	.short	0x010a
        /*0ef2*/ 	.byte	0x3f
	.zero		1


	//   ....[31]....
        /*0ef4*/ 	.word	0x00009cf0
        /*0ef8*/ 	.word	0x00000010
        /*0efc*/ 	.word	0x00031c00
        /*0f00*/ 	.short	0x010a
        /*0f02*/ 	.byte	0x3f
	.zero		1


	//   ....[32]....
        /*0f04*/ 	.word	0x0000b3b0
        /*0f08*/ 	.word	0x00000000
        /*0f0c*/ 	.word	0x00031c30
        /*0f10*/ 	.short	0x010a
        /*0f12*/ 	.byte	0x3f
	.zero		1


	//   ....[33]....
        /*0f14*/ 	.word	0x0000b420
        /*0f18*/ 	.word	0x00000000
        /*0f1c*/ 	.word	0x00031c30
        /*0f20*/ 	.short	0x010a
        /*0f22*/ 	.byte	0x3f
	.zero		1


	//   ....[34]....
        /*0f24*/ 	.word	0x0000f350
        /*0f28*/ 	.word	0x00000018
        /*0f2c*/ 	.word	0x00000000
        /*0f30*/ 	.short	0x0101
        /*0f32*/ 	.byte	0x3f
	.zero		1


	//   ....[35]....
        /*0f34*/ 	.word	0x00010190
        /*0f38*/ 	.word	0x00000017
        /*0f3c*/ 	.word	0x00031c30
        /*0f40*/ 	.short	0x010a
        /*0f42*/ 	.byte	0x3f
	.zero		1


	//   ....[36]....
        /*0f44*/ 	.word	0x000101e0
        /*0f48*/ 	.word	0x00000017
        /*0f4c*/ 	.word	0x00031c30
        /*0f50*/ 	.short	0x010a
        /*0f52*/ 	.byte	0x3f
	.zero		1


	//   ....[37]....
        /*0f54*/ 	.word	0x00012460
        /*0f58*/ 	.word	0x00000017
        /*0f5c*/ 	.word	0x00031c50
        /*0f60*/ 	.short	0x010a
        /*0f62*/ 	.byte	0x3f
	.zero		1


	//   ....[38]....
        /*0f64*/ 	.word	0x000124b0
        /*0f68*/ 	.word	0x00000017
        /*0f6c*/ 	.word	0x00031c50
        /*0f70*/ 	.short	0x010a
        /*0f72*/ 	.byte	0x3f
	.zero		1


	//   ....[39]....
        /*0f74*/ 	.word	0x00014ea0
        /*0f78*/ 	.word	0x0000006f
        /*0f7c*/ 	.word	0x00000000
        /*0f80*/ 	.short	0x0101
        /*0f82*/ 	.byte	0x3f
	.zero		1


	//   ....[40]....
        /*0f84*/ 	.word	0x00014ee0
        /*0f88*/ 	.word	0x0000006e
        /*0f8c*/ 	.word	0x00000000
        /*0f90*/ 	.short	0x0101
        /*0f92*/ 	.byte	0x3f
	.zero		1


	//   ....[41]....
        /*0f94*/ 	.word	0x00015bd0
        /*0f98*/ 	.word	0x00000015
        /*0f9c*/ 	.word	0x00031c30
        /*0fa0*/ 	.short	0x010a
        /*0fa2*/ 	.byte	0x3f
	.zero		1


	//   ....[42]....
        /*0fa4*/ 	.word	0x00015c20
        /*0fa8*/ 	.word	0x00000015
        /*0fac*/ 	.word	0x00031c30
        /*0fb0*/ 	.short	0x010a
        /*0fb2*/ 	.byte	0x3f
	.zero		1


	//   ....[43]....
        /*0fb4*/ 	.word	0x00017ea0
        /*0fb8*/ 	.word	0x00000015
        /*0fbc*/ 	.word	0x00031c50
        /*0fc0*/ 	.short	0x010a
        /*0fc2*/ 	.byte	0x3f
	.zero		1


	//   ....[44]....
        /*0fc4*/ 	.word	0x00017ef0
        /*0fc8*/ 	.word	0x00000015
        /*0fcc*/ 	.word	0x00031c50
        /*0fd0*/ 	.short	0x010a
        /*0fd2*/ 	.byte	0x3f
	.zero		1


	//   ....[45]....
        /*0fd4*/ 	.word	0x00019af0
        /*0fd8*/ 	.word	0x0000006e
        /*0fdc*/ 	.word	0x00000000
        /*0fe0*/ 	.short	0x0101
        /*0fe2*/ 	.byte	0x3f
	.zero		1


	//   ....[46]....
        /*0fe4*/ 	.word	0x00019b00
        /*0fe8*/ 	.word	0x0000006c
        /*0fec*/ 	.word	0x00000000
        /*0ff0*/ 	.short	0x0101
        /*0ff2*/ 	.byte	0x3f
	.zero		1


	//   ....[47]....
        /*0ff4*/ 	.word	0x0001aac0
        /*0ff8*/ 	.word	0x00000009
        /*0ffc*/ 	.word	0x00031c50
        /*1000*/ 	.short	0x010a
        /*1002*/ 	.byte	0x3f
	.zero		1


	//   ....[48]....
        /*1004*/ 	.word	0x0001ab70
        /*1008*/ 	.word	0x00000009
        /*100c*/ 	.word	0x00031c50
        /*1010*/ 	.short	0x010a
        /*1012*/ 	.byte	0x3f
	.zero		1


	//   ....[49]....
        /*1014*/ 	.word	0x0001b3f0
        /*1018*/ 	.word	0x00000009
        /*101c*/ 	.word	0x00000000
        /*1020*/ 	.short	0x0101
        /*1022*/ 	.byte	0x3f
	.zero		1


	//   ....[50]....
        /*1024*/ 	.word	0x0001c7e0
        /*1028*/ 	.word	0x00000000
        /*102c*/ 	.word	0x00000000
        /*1030*/ 	.short	0x0101
        /*1032*/ 	.byte	0x3f
	.zero		1


	//   ....[51]....
        /*1034*/ 	.word	0x0001ec60
        /*1038*/ 	.word	0x00000016
        /*103c*/ 	.word	0x00031c20
        /*1040*/ 	.short	0x010a
        /*1042*/ 	.byte	0x3f
	.zero		1


	//   ....[52]....
        /*1044*/ 	.word	0x0001ed20
        /*1048*/ 	.word	0x00000009
        /*104c*/ 	.word	0x00031ca0
        /*1050*/ 	.short	0x010a
        /*1052*/ 	.byte	0x3f
	.zero		1


	//   ....[53]....
        /*1054*/ 	.word	0x0001f140
        /*1058*/ 	.word	0x00000009
        /*105c*/ 	.word	0x00031cc0
        /*1060*/ 	.short	0x010a
        /*1062*/ 	.byte	0x3f
	.zero		1


	//   ....[54]....
        /*1064*/ 	.word	0x0001f690
        /*1068*/ 	.word	0x00000008
        /*106c*/ 	.word	0x00031ca0
        /*1070*/ 	.short	0x010a
        /*1072*/ 	.byte	0x3f
	.zero		1


	//   ....[55]....
        /*1074*/ 	.word	0x0001faa0
        /*1078*/ 	.word	0x00000008
        /*107c*/ 	.word	0x00031cc0
        /*1080*/ 	.short	0x010a
        /*1082*/ 	.byte	0x3f
	.zero		1


	//   ....[56]....
        /*1084*/ 	.word	0x000208c0
        /*1088*/ 	.word	0x00000000
        /*108c*/ 	.word	0x00031c40
        /*1090*/ 	.short	0x010a
        /*1092*/ 	.byte	0x3f
	.zero		1


	//   ....[57]....
        /*1094*/ 	.word	0x00021820
        /*1098*/ 	.word	0x00000016
        /*109c*/ 	.word	0x00031c00
        /*10a0*/ 	.short	0x0107
        /*10a2*/ 	.byte	0x3f
	.zero		1


	//   ....[58]....
        /*10a4*/ 	.word	0x00021920
        /*10a8*/ 	.word	0x00000016
        /*10ac*/ 	.word	0x00031c00
        /*10b0*/ 	.short	0x0101
        /*10b2*/ 	.byte	0x3f
	.zero		1


	//   ....[59]....
        /*10b4*/ 	.word	0x00021940
        /*10b8*/ 	.word	0x00000016
        /*10bc*/ 	.word	0x00031c20
        /*10c0*/ 	.short	0x010a
        /*10c2*/ 	.byte	0x3f
	.zero		1


	//   ....[60]....
        /*10c4*/ 	.word	0x00021c60
        /*10c8*/ 	.word	0x00000003
        /*10cc*/ 	.word	0x00031c40
        /*10d0*/ 	.short	0x010a
        /*10d2*/ 	.byte	0x3f
	.zero		1


	//   ....[61]....
        /*10d4*/ 	.word	0x000220d0
        /*10d8*/ 	.word	0x00000002
        /*10dc*/ 	.word	0x00031c60
        /*10e0*/ 	.short	0x010a
        /*10e2*/ 	.byte	0x3f
	.zero		1


	//   ....[62]....
        /*10e4*/ 	.word	0x00022820
        /*10e8*/ 	.word	0x00000005
        /*10ec*/ 	.word	0x00031c40
        /*10f0*/ 	.short	0x010a
        /*10f2*/ 	.byte	0x3f
	.zero		1


	//   ....[63]....
        /*10f4*/ 	.word	0x00022c90
        /*10f8*/ 	.word	0x00000003
        /*10fc*/ 	.word	0x00031c60
        /*1100*/ 	.short	0x010a
        /*1102*/ 	.byte	0x3f
	.zero		1


	//   ....[64]....
        /*1104*/ 	.word	0x00023350
        /*1108*/ 	.word	0x00000005
        /*110c*/ 	.word	0x00031c40
        /*1110*/ 	.short	0x010a
        /*1112*/ 	.byte	0x3f
	.zero		1


	//   ....[65]....
        /*1114*/ 	.word	0x000237c0
        /*1118*/ 	.word	0x00000003
        /*111c*/ 	.word	0x00031c60
        /*1120*/ 	.short	0x010a
        /*1122*/ 	.byte	0x3f
	.zero		1


	//   ....[66]....
        /*1124*/ 	.word	0x00023e20
        /*1128*/ 	.word	0x00000003
        /*112c*/ 	.word	0x00031c60
        /*1130*/ 	.short	0x010a
        /*1132*/ 	.byte	0x3f
	.zero		1


	//   ....[67]....
        /*1134*/ 	.word	0x00024fd0
        /*1138*/ 	.word	0x00000009
        /*113c*/ 	.word	0x00031c20
        /*1140*/ 	.short	0x010a
        /*1142*/ 	.byte	0x3f
	.zero		1


	//   ....[68]....
        /*1144*/ 	.word	0x00025180
        /*1148*/ 	.word	0x00000006
        /*114c*/ 	.word	0x00000000
        /*1150*/ 	.short	0x010a
        /*1152*/ 	.byte	0x3f
	.zero		1


	//   ....[69]....
        /*1154*/ 	.word	0x000251f0
        /*1158*/ 	.word	0x00000007
        /*115c*/ 	.word	0x00000000
        /*1160*/ 	.short	0x010a
        /*1162*/ 	.byte	0x3f
	.zero		1


	//   ....[70]....
        /*1164*/ 	.word	0x00025250
        /*1168*/ 	.word	0x00000004
        /*116c*/ 	.word	0x00000000
        /*1170*/ 	.short	0x010a
        /*1172*/ 	.byte	0x3f
	.zero		1


	//   ....[71]....
        /*1174*/ 	.word	0x00025280
        /*1178*/ 	.word	0x00000005
        /*117c*/ 	.word	0x00000000
        /*1180*/ 	.short	0x010a
        /*1182*/ 	.byte	0x3f
	.zero		1


	//   ....[72]....
        /*1184*/ 	.word	0x000252e0
        /*1188*/ 	.word	0x00000019
        /*118c*/ 	.word	0x00031c90
        /*1190*/ 	.short	0x010a
        /*1192*/ 	.byte	0x3f
	.zero		1


	//   ....[73]....
        /*1194*/ 	.word	0x00025330
        /*1198*/ 	.word	0x00000019
        /*119c*/ 	.word	0x00031c90
        /*11a0*/ 	.short	0x010a
        /*11a2*/ 	.byte	0x3f
	.zero		1


	//   ....[74]....
        /*11a4*/ 	.word	0x00025380
        /*11a8*/ 	.word	0x00000019
        /*11ac*/ 	.word	0x00031c90
        /*11b0*/ 	.short	0x010a
        /*11b2*/ 	.byte	0x3f
	.zero		1


	//   ....[75]....
        /*11b4*/ 	.word	0x000253d0
        /*11b8*/ 	.word	0x00000019
        /*11bc*/ 	.word	0x00031cb0
        /*11c0*/ 	.short	0x010a
        /*11c2*/ 	.byte	0x3f
	.zero		1


	//   ....[76]....
        /*11c4*/ 	.word	0x000256d0
        /*11c8*/ 	.word	0x00000010
        /*11cc*/ 	.word	0x00031c00
        /*11d0*/ 	.short	0x010a
        /*11d2*/ 	.byte	0x3f
	.zero		1


	//   ....[77]....
        /*11d4*/ 	.word	0x000258f0
        /*11d8*/ 	.word	0x00000010
        /*11dc*/ 	.word	0x00031c00
        /*11e0*/ 	.short	0x010a
        /*11e2*/ 	.byte	0x3f
	.zero		1


	//   ....[78]....
        /*11e4*/ 	.word	0x00025940
        /*11e8*/ 	.word	0x00000000
        /*11ec*/ 	.word	0x00031c30
        /*11f0*/ 	.short	0x010a
        /*11f2*/ 	.byte	0x3f
	.zero		1


	//   ....[79]....
        /*11f4*/ 	.word	0x00025990
        /*11f8*/ 	.word	0x00000017
        /*11fc*/ 	.word	0x00031c30
        /*1200*/ 	.short	0x010a
        /*1202*/ 	.byte	0x3f
	.zero		1


	//   ....[80]....
        /*1204*/ 	.word	0x000259e0
        /*1208*/ 	.word	0x00000017
        /*120c*/ 	.word	0x00031c50
        /*1210*/ 	.short	0x010a
        /*1212*/ 	.byte	0x3f
	.zero		1


	//   ....[81]....
        /*1214*/ 	.word	0x00025a30
        /*1218*/ 	.word	0x00000015
        /*121c*/ 	.word	0x00031c30
        /*1220*/ 	.short	0x010a
        /*1222*/ 	.byte	0x3f
	.zero		1


	//   ....[82]....
        /*1224*/ 	.word	0x00025a80
        /*1228*/ 	.word	0x00000015
        /*122c*/ 	.word	0x00031c50
        /*1230*/ 	.short	0x010a
        /*1232*/ 	.byte	0x3f
	.zero		1


	//   ....[83]....
        /*1234*/ 	.word	0x00025ad0
        /*1238*/ 	.word	0x00000009
        /*123c*/ 	.word	0x00031c50
        /*1240*/ 	.short	0x010a
        /*1242*/ 	.byte	0x3f
	.zero		1


	//   ....[84]....
        /*1244*/ 	.word	0x00025e70
        /*1248*/ 	.word	0x00000016
        /*124c*/ 	.word	0x00031c20
        /*1250*/ 	.short	0x010a
        /*1252*/ 	.byte	0x3f
	.zero		1


	//   ....[85]....
        /*1254*/ 	.word	0x00025ec0
        /*1258*/ 	.word	0x00000009
        /*125c*/ 	.word	0x00031ca0
        /*1260*/ 	.short	0x010a
        /*1262*/ 	.byte	0x3f
	.zero		1


	//   ....[86]....
        /*1264*/ 	.word	0x00025f10
        /*1268*/ 	.word	0x00000009
        /*126c*/ 	.word	0x00031cc0
        /*1270*/ 	.short	0x010a
        /*1272*/ 	.byte	0x3f
	.zero		1


	//   ....[87]....
        /*1274*/ 	.word	0x00025f60
        /*1278*/ 	.word	0x00000008
        /*127c*/ 	.word	0x00031ca0
        /*1280*/ 	.short	0x010a
        /*1282*/ 	.byte	0x3f
	.zero		1


	//   ....[88]....
        /*1284*/ 	.word	0x00025fb0
        /*1288*/ 	.word	0x00000008
        /*128c*/ 	.word	0x00031cc0
        /*1290*/ 	.short	0x010a
        /*1292*/ 	.byte	0x3f
	.zero		1


	//   ....[89]....
        /*1294*/ 	.word	0x00026150
        /*1298*/ 	.word	0x00000000
        /*129c*/ 	.word	0x00031c40
        /*12a0*/ 	.short	0x010a
        /*12a2*/ 	.byte	0x3f
	.zero		1


	//   ....[90]....
        /*12a4*/ 	.word	0x00026a50
        /*12a8*/ 	.word	0x00000016
        /*12ac*/ 	.word	0x00031c20
        /*12b0*/ 	.short	0x010a
        /*12b2*/ 	.byte	0x3f
	.zero		1


	//   ....[91]....
        /*12b4*/ 	.word	0x00026aa0
        /*12b8*/ 	.word	0x00000003
        /*12bc*/ 	.word	0x00031c40
        /*12c0*/ 	.short	0x010a
        /*12c2*/ 	.byte	0x3f
	.zero		1


	//   ....[92]....
        /*12c4*/ 	.word	0x00026af0
        /*12c8*/ 	.word	0x00000002
        /*12cc*/ 	.word	0x00031c60
        /*12d0*/ 	.short	0x010a
        /*12d2*/ 	.byte	0x3f
	.zero		1


	//   ....[93]....
        /*12d4*/ 	.word	0x00026b40
        /*12d8*/ 	.word	0x00000005
        /*12dc*/ 	.word	0x00031c40
        /*12e0*/ 	.short	0x010a
        /*12e2*/ 	.byte	0x3f
	.zero		1


	//   ....[94]....
        /*12e4*/ 	.word	0x00026b90
        /*12e8*/ 	.word	0x00000003
        /*12ec*/ 	.word	0x00031c60
        /*12f0*/ 	.short	0x010a
        /*12f2*/ 	.byte	0x3f
	.zero		1


	//   ....[95]....
        /*12f4*/ 	.word	0x00026be0
        /*12f8*/ 	.word	0x00000005
        /*12fc*/ 	.word	0x00031c40
        /*1300*/ 	.short	0x010a
        /*1302*/ 	.byte	0x3f
	.zero		1


	//   ....[96]....
        /*1304*/ 	.word	0x00026c30
        /*1308*/ 	.word	0x00000003
        /*130c*/ 	.word	0x00031c60
        /*1310*/ 	.short	0x010a
        /*1312*/ 	.byte	0x3f
	.zero		1


	//   ....[97]....
        /*1314*/ 	.word	0x00026c80
        /*1318*/ 	.word	0x00000003
        /*131c*/ 	.word	0x00031c60
        /*1320*/ 	.short	0x010a
        /*1322*/ 	.byte	0x3f
	.zero		1


	//   ....[98]....
        /*1324*/ 	.word	0x00027640
        /*1328*/ 	.word	0x00000009
        /*132c*/ 	.word	0x00031c20
        /*1330*/ 	.short	0x010a
        /*1332*/ 	.byte	0x3f
	.zero		1


	//   ....[99]....
        /*1334*/ 	.word	0x000277e0
        /*1338*/ 	.word	0x00000006
        /*133c*/ 	.word	0x00000000
        /*1340*/ 	.short	0x010a
        /*1342*/ 	.byte	0x3f
	.zero		1


	//   ....[100]....
        /*1344*/ 	.word	0x00027830
        /*1348*/ 	.word	0x00000007
        /*134c*/ 	.word	0x00000000
        /*1350*/ 	.short	0x010a
        /*1352*/ 	.byte	0x3f
	.zero		1


	//   ....[101]....
        /*1354*/ 	.word	0x00027880
        /*1358*/ 	.word	0x00000004
        /*135c*/ 	.word	0x00000000
        /*1360*/ 	.short	0x010a
        /*1362*/ 	.byte	0x3f
	.zero		1


	//----- nvinfo : EIATTR_NUM_MBARRIERS
	.align		4
.L_1471:
        /*1364*/ 	.byte	0x03, 0x38
        /*1366*/ 	.short	0x0016


	//----- nvinfo : EIATTR_EXIT_INSTR_OFFSETS
	.align		4
        /*1368*/ 	.byte	0x04, 0x1c
        /*136a*/ 	.short	(.L_1473 - .L_1472)


	//   ....[0]....
.L_1472:
        /*136c*/ 	.word	0x000252d0


	//----- nvinfo : EIATTR_MAX_THREADS
	.align		4
.L_1473:
        /*1370*/ 	.byte	0x04, 0x05
        /*1372*/ 	.short	(.L_1475 - .L_1474)
.L_1474:
        /*1374*/ 	.word	0x00000200
        /*1378*/ 	.word	0x00000001
        /*137c*/ 	.word	0x00000001


	//----- nvinfo : EIATTR_CRS_STACK_SIZE
	.align		4
.L_1475:
        /*1380*/ 	.byte	0x04, 0x1e
        /*1382*/ 	.short	(.L_1477 - .L_1476)
.L_1476:
        /*1384*/ 	.word	0x00000000


	//----- nvinfo : EIATTR_CBANK_PARAM_SIZE
	.align		4
.L_1477:
        /*1388*/ 	.byte	0x03, 0x19
        /*138a*/ 	.short	0x0af0


	//----- nvinfo : EIATTR_PARAM_CBANK
	.align		4
        /*138c*/ 	.byte	0x04, 0x0a
        /*138e*/ 	.short	(.L_1479 - .L_1478)
	.align		4
.L_1478:
        /*1390*/ 	.word	index@(.nv.constant0._ZN7cutlass13device_kernelIN5flash11enable_sm90INS1_16FlashAttnFwdSm90INS1_25CollectiveMainloopFwdSm90ILi2EN4cute5tupleIJNS5_1CILi1EEES8_S8_EEENS6_IJNS7_ILi192EEENS7_ILi144EEENS7_ILi96EEEEEELi96ENS_6half_tEfNS_4arch4Sm90ELb1ELb0ELb1ELb1ELb0ELb1ELb0ELb0ELb1ELb1ELb0ELb0EEENS1_21CollectiveEpilogueFwdINS6_IJSA_SC_SB_EEES9_SE_SG_Li384ELb1ELb1ELb0ELb0EEENS1_36VarlenDynamicPersistentTileSchedulerILi192ELi144ELi384ELi128ELb0ELb1ELb1ELb1ELb1ELb1EEEEEEEEEvNT_6ParamsE)
        /*1394*/ 	.short	0x0210
        /*1396*/ 	.short	0x0af0


	//----- nvinfo : EIATTR_SW_WAR
	.align		4
.L_1479:
        /*1398*/ 	.byte	0x04, 0x36
        /*139a*/ 	.short	(.L_1481 - .L_1480)
.L_1480:
        /*139c*/ 	.word	0x00000008
.L_1481:


//--------------------- .nv.info._ZN7cutlass13device_kernelIN5flash11enable_sm90INS1_16FlashAttnFwdSm90INS1_25CollectiveMainloopFwdSm90ILi2EN4cute5tupleIJNS5_1CILi1EEES8_S8_EEENS6_IJNS7_ILi192EEESA_NS7_ILi64EEEEEELi64ENS_6half_tEfNS_4arch4Sm90ELb0ELb0ELb1ELb0ELb0ELb0ELb0ELb0ELb1ELb1ELb0ELb0EEENS1_21CollectiveEpilogueFwdINS6_IJSA_SB_SA_EEES9_SD_SF_Li384ELb0ELb1ELb0ELb0EEENS1_29StaticPersistentTileSchedulerILb0EEEEEEEEEvNT_6ParamsE --------------------------
	.section	.nv.info._ZN7cutlass13device_kernelIN5flash11enable_sm90INS1_16FlashAttnFwdSm90INS1_25CollectiveMainloopFwdSm90ILi2EN4cute5tupleIJNS5_1CILi1EEES8_S8_EEENS6_IJNS7_ILi192EEESA_NS7_ILi64EEEEEELi64ENS_6half_tEfNS_4arch4Sm90ELb0ELb0ELb1ELb0ELb0ELb0ELb0ELb0ELb1ELb1ELb0ELb0EEENS1_21CollectiveEpilogueFwdINS6_IJSA_SB_SA_EEES9_SD_SF_Li384ELb0ELb1ELb0ELb0EEENS1_29StaticPersistentTileSchedulerILb0EEEEEEEEEvNT_6ParamsE,"",@"SHT_CUDA_INFO"
	.sectionflags	@""
	.align	4


	//----- nvinfo : EIATTR_CUDA_API_VERSION
	.align		4
        /*0000*/ 	.byte	0x04, 0x37
        /*0002*/ 	.short	(.L_1483 - .L_1482)
.L_1482:
        /*0004*/ 	.word	0x00000082


	//----- nvinfo : EIATTR_KPARAM_INFO
	.align		4
.L_1483:
        /*0008*/ 	.byte	0x04, 0x17
        /*000a*/ 	.short	(.L_1485 - .L_1484)
.L_1484:
        /*000c*/ 	.word	0x00000000
        /*0010*/ 	.short	0x0000
        /*0012*/ 	.short	0x0070
        /*0014*/ 	.byte	0x00, 0xf0, 0x01, 0x28


	//----- nvinfo : EIATTR_SPARSE_MMA_MASK
	.align		4
.L_1485:
        /*0018*/ 	.byte	0x03, 0x50
        /*001a*/ 	.short	0x0000


	//----- nvinfo : EIATTR_MAXREG_COUNT
	.align		4
        /*001c*/ 	.byte	0x03, 0x1b
        /*001e*/ 	.short	0x0080


	//----- nvinfo : EIATTR_NUM_BARRIERS
	.align		4
        /*0020*/ 	.byte	0x02, 0x4c
        /*0022*/ 	.byte	0x10
	.zero		1


	//----- nvinfo : EIATTR_EXTERNS
	.align		4
        /*0024*/ 	.byte	0x04, 0x0f
        /*0026*/ 	.short	(.L_1487 - .L_1486)


	//   ....[0]....
	.align		4
.L_1486:
        /*0028*/ 	.word	index@(__assertfail)


	//----- nvinfo : EIATTR_ANNOTATIONS
	.align		4
.L_1487:
        /*002c*/ 	.byte	0x04, 0x55
        /*002e*/ 	.short	(.L_1489 - .L_1488)


	//   ....[0]....
.L_1488:
        /* <DEDUP_REMOVED lines=20> */


	//----- nvinfo : EIATTR_MERCURY_ISA_VERSION
	.align		4
.L_1489:
        /*0158*/ 	.byte	0x03, 0x5f
        /*015a*/ 	.short	0x0101


	//----- nvinfo : EIATTR_INT_WARP_WIDE_INSTR_OFFSETS
	.align		4
        /*015c*/ 	.byte	0x04, 0x31
        /*015e*/ 	.short	(.L_1491 - .L_1490)


	//   ....[0]....
.L_1490:
        /*0160*/ 	.word	0x00000130


	//   ....[1]....
        /*0164*/ 	.word	0x00000170


	//   ....[2]....
        /*0168*/ 	.word	0x000001e0


	//----- nvinfo : EIATTR_COOP_GROUP_MASK_REGIDS
	.align		4
.L_1491:
        /*016c*/ 	.byte	0x04, 0x29
        /*016e*/ 	.short	(.L_1493 - .L_1492)


	//   ....[0]....
.L_1492:
        /*0170*/ 	.word	0xffffffff


	//   ....[1]....
        /*0174*/ 	.word	0xffffffff


	//   ....[2]....
        /*0178*/ 	.word	0xffffffff


	//   ....[3]....
        /*017c*/ 	.word	0xffffffff


	//   ....[4]....
        /*0180*/ 	.word	0xffffffff


	//   ....[5]....
        /*0184*/ 	.word	0xffffffff


	//   ....[6]....
        /*0188*/ 	.word	0xffffffff


	//   ....[7]....
        /*018c*/ 	.word	0xffffffff


	//   ....[8]....
        /*0190*/ 	.word	0xffffffff


	//   ....[9]....
        /*0194*/ 	.word	0xffffffff


	//   ....[10]....
        /*0198*/ 	.word	0xffffffff


	//   ....[11]....
        /*019c*/ 	.word	0xffffffff


	//   ....[12]....
        /*01a0*/ 	.word	0xffffffff


	//   ....[13]....
        /*01a4*/ 	.word	0xffffffff


	//   ....[14]....
        /*01a8*/ 	.word	0xffffffff


	//   ....[15]....
        /*01ac*/ 	.word	0xffffffff


	//   ....[16]....
        /*01b0*/ 	.word	0xffffffff


	//   ....[17]....
        /*01b4*/ 	.word	0xffffffff


	//   ....[18]....
        /*01b8*/ 	.word	0xffffffff


	//   ....[19]....
        /*01bc*/ 	.word	0xffffffff


	//   ....[20]....
        /*01c0*/ 	.word	0xffffffff


	//   ....[21]....
        /*01c4*/ 	.word	0xffffffff


	//   ....[22]....
        /*01c8*/ 	.word	0xffffffff


	//   ....[23]....
        /*01cc*/ 	.word	0xffffffff


	//   ....[24]....
        /*01d0*/ 	.word	0xffffffff


	//   ....[25]....
        /*01d4*/ 	.word	0xffffffff


	//   ....[26]....
        /*01d8*/ 	.word	0xffffffff


	//   ....[27]....
        /*01dc*/ 	.word	0xffffffff


	//   ....[28]....
        /*01e0*/ 	.word	0xffffffff


	//   ....[29]....
        /*01e4*/ 	.word	0xffffffff


	//   ....[30]....
        /*01e8*/ 	.word	0xffffffff


	//   ....[31]....
        /*01ec*/ 	.word	0xffffffff


	//   ....[32]....
        /*01f0*/ 	.word	0xffffffff


	//   ....[33]....
        /*01f4*/ 	.word	0xffffffff


	//   ....[34]....
        /*01f8*/ 	.word	0xffffffff


	//   ....[35]....
        /*01fc*/ 	.word	0xffffffff


	//   ....[36]....
        /*0200*/ 	.word	0xffffffff


	//   ....[37]....
        /*0204*/ 	.word	0xffffffff


	//   ....[38]....
        /*0208*/ 	.word	0xffffffff


	//   ....[39]....
        /*020c*/ 	.word	0xffffffff


	//   ....[40]....
        /*0210*/ 	.word	0xffffffff


	//   ....[41]....
        /*0214*/ 	.word	0xffffffff


	//   ....[42]....
        /*0218*/ 	.word	0xffffffff


	//   ....[43]....
        /*021c*/ 	.word	0xffffffff


	//   ....[44]....
        /*0220*/ 	.word	0xffffffff


	//   ....[45]....
        /*0224*/ 	.word	0xffffffff


	//   ....[46]....
        /*0228*/ 	.word	0xffffffff


	//   ....[47]....
        /*022c*/ 	.word	0xffffffff


	//   ....[48]....
        /*0230*/ 	.word	0xffffffff


	//   ....[49]....
        /*0234*/ 	.word	0xffffffff


	//   ....[50]....
        /*0238*/ 	.word	0xffffffff


	//   ....[51]....
        /*023c*/ 	.word	0xffffffff


	//   ....[52]....
        /*0240*/ 	.word	0xffffffff


	//   ....[53]....
        /*0244*/ 	.word	0xffffffff


	//   ....[54]....
        /*0248*/ 	.word	0xffffffff


	//   ....[55]....
        /*024c*/ 	.word	0xffffffff


	//   ....[56]....
        /*0250*/ 	.word	0xffffffff


	//   ....[57]....
        /*0254*/ 	.word	0xffffffff


	//   ....[58]....
        /*0258*/ 	.word	0xffffffff


	//   ....[59]....
        /*025c*/ 	.word	0xffffffff


	//   ....[60]....
        /*0260*/ 	.word	0x0500000f


	//   ....[61]....
        /*0264*/ 	.word	0x0500000f


	//   ....[62]....
        /*0268*/ 	.word	0x0500000f


	//   ....[63]....
        /*026c*/ 	.word	0x0500000f


	//   ....[64]....
        /*0270*/ 	.word	0x0500000f


	//   ....[65]....
        /*0274*/ 	.word	0x0500000f


	//   ....[66]....
        /*0278*/ 	.word	0x0500000f


	//   ....[67]....
        /*027c*/ 	.word	0x0500000f


	//   ....[68]....
        /*0280*/ 	.word	0x0500000f


	//   ....[69]....
        /*0284*/ 	.word	0x0500000f


	//   ....[70]....
        /*0288*/ 	.word	0x0500000f


	//   ....[71]....
        /*028c*/ 	.word	0x0500000f


	//   ....[72]....
        /*0290*/ 	.word	0x0500000f


	//   ....[73]....
        /*0294*/ 	.word	0x0500000f


	//   ....[74]....
        /*0298*/ 	.word	0x0500000f


	//   ....[75]....
        /*029c*/ 	.word	0x0500000f


	//   ....[76]....
        /*02a0*/ 	.word	0x0500000f


	//   ....[77]....
        /*02a4*/ 	.word	0x0500000f


	//   ....[78]....
        /*02a8*/ 	.word	0x0500000f


	//   ....[79]....
        /*02ac*/ 	.word	0x0500000f


	//   ....[80]....
        /*02b0*/ 	.word	0x0500000f


	//   ....[81]....
        /*02b4*/ 	.word	0x0500000f


	//   ....[82]....
        /*02b8*/ 	.word	0x0500000f


	//   ....[83]....
        /*02bc*/ 	.word	0x0500000f


	//   ....[84]....
        /*02c0*/ 	.word	0x0500000f


	//   ....[85]....
        /*02c4*/ 	.word	0x0500000f


	//----- nvinfo : EIATTR_COOP_GROUP_INSTR_OFFSETS
	.align		4
.L_1493:
        /*02c8*/ 	.byte	0x04, 0x28
        /*02ca*/ 	.short	(.L_1495 - .L_1494)


	//   ....[0]....
.L_1494:
        /*02cc*/ 	.word	0x00000070


	//   ....[1]....
        /*02d0*/ 	.word	0x00000140


	//   ....[2]....
        /*02d4*/ 	.word	0x00000190


	//   ....[3]....
        /*02d8*/ 	.word	0x000003c0


	//   ....[4]....
        /*02dc*/ 	.word	0x00000520


	//   ....[5]....
        /*02e0*/ 	.word	0x00000640


	//   ....[6]....
        /*02e4*/ 	.word	0x000007a0


	//   ....[7]....
        /*02e8*/ 	.word	0x000011a0


	//   ....[8]....
        /*02ec*/ 	.word	0x00002e90


	//   ....[9]....
        /*02f0*/ 	.word	0x00002eb0


	//   ....[10]....
        /*02f4*/ 	.word	0x00003400


	//   ....[11]....
        /*02f8*/ 	.word	0x00003430


	//   ....[12]....
        /*02fc*/ 	.word	0x00004b60


	//   ....[13]....
        /*0300*/ 	.word	0x000068e0


	//   ....[14]....
        /*0304*/ 	.word	0x00006970


	//   ....[15]....
        /*0308*/ 	.word	0x00006980


	//   ....[16]....
        /*030c*/ 	.word	0x000069b0


	//   ....[17]....
        /*0310*/ 	.word	0x000082a0


	//   ....[18]....
        /*0314*/ 	.word	0x00008440


	//   ....[19]....
        /*0318*/ 	.word	0x00008460


	//   ....[20]....
        /*031c*/ 	.word	0x00008970


	//   ....[21]....
        /*0320*/ 	.word	0x00008990


	//   ....[22]....
        /*0324*/ 	.word	0x000094a0


	//   ....[23]....
        /*0328*/ 	.word	0x000094d0


	//   ....[24]....
        /*032c*/ 	.word	0x000094f0


	//   ....[25]....
        /*0330*/ 	.word	0x00009520


	//   ....[26]....
        /*0334*/ 	.word	0x00009880


	//   ....[27]....
        /*0338*/ 	.word	0x00009890


	//   ....[28]....
        /*033c*/ 	.word	0x000098a0


	//   ....[29]....
        /*0340*/ 	.word	0x000098b0


	//   ....[30]....
        /*0344*/ 	.word	0x000098c0


	//   ....[31]....
        /*0348*/ 	.word	0x000098d0


	//   ....[32]....
        /*034c*/ 	.word	0x000098e0


	//   ....[33]....
        /*0350*/ 	.word	0x000098f0


	//   ....[34]....
        /*0354*/ 	.word	0x0000a340


	//   ....[35]....
        /*0358*/ 	.word	0x0000adc0


	//   ....[36]....
        /*035c*/ 	.word	0x0000adf0


	//   ....[37]....
        /*0360*/ 	.word	0x0000ae10


	//   ....[38]....
        /*0364*/ 	.word	0x0000ae90


	//   ....[39]....
        /*0368*/ 	.word	0x0000aeb0


	//   ....[40]....
        /*036c*/ 	.word	0x0000af10


	//   ....[41]....
        /*0370*/ 	.word	0x0000af30


	//   ....[42]....
        /*0374*/ 	.word	0x0000af90


	//   ....[43]....
        /*0378*/ 	.word	0x0000afb0


	//   ....[44]....
        /*037c*/ 	.word	0x0000b010


	//   ....[45]....
        /*0380*/ 	.word	0x0000b030


	//   ....[46]....
        /*0384*/ 	.word	0x0000b090


	//   ....[47]....
        /*0388*/ 	.word	0x0000b0b0


	//   ....[48]....
        /*038c*/ 	.word	0x0000b110


	//   ....[49]....
        /*0390*/ 	.word	0x0000b130


	//   ....[50]....
        /*0394*/ 	.word	0x0000b140


	//   ....[51]....
        /*0398*/ 	.word	0x0000b1c0


	//   ....[52]....
        /*039c*/ 	.word	0x0000b1d0


	//   ....[53]....
        /*03a0*/ 	.word	0x0000b1e0


	//   ....[54]....
        /*03a4*/ 	.word	0x0000b250


	//   ....[55]....
        /*03a8*/ 	.word	0x0000b2a0


	//   ....[56]....
        /*03ac*/ 	.word	0x0000b2c0


	//   ....[57]....
        /*03b0*/ 	.word	0x0000b2f0


	//   ....[58]....
        /*03b4*/ 	.word	0x0000b330


	//   ....[59]....
        /*03b8*/ 	.word	0x0000cf90


	//   ....[60]....
        /*03bc*/ 	.word	0x0000d470


	//   ....[61]....
        /*03c0*/ 	.word	0x0000d5e0


	//   ....[62]....
        /*03c4*/ 	.word	0x0000d630


	//   ....[63]....
        /*03c8*/ 	.word	0x0000d6c0


	//   ....[64]....
        /*03cc*/ 	.word	0x0000d7a0


	//   ....[65]....
        /*03d0*/ 	.word	0x0000d800


	//   ....[66]....
        /*03d4*/ 	.word	0x0000d8d0


	//   ....[67]....
        /*03d8*/ 	.word	0x0000d930


	//   ....[68]....
        /*03dc*/ 	.word	0x0000da00


	//   ....[69]....
        /*03e0*/ 	.word	0x0000da60


	//   ....[70]....
        /*03e4*/ 	.word	0x0000db30


	//   ....[71]....
        /*03e8*/ 	.word	0x0000db90


	//   ....[72]....
        /*03ec*/ 	.word	0x0000dc60


	//   ....[73]....
        /*03f0*/ 	.word	0x0000dcc0


	//   ....[74]....
        /*03f4*/ 	.word	0x0000dd90


	//   ....[75]....
        /*03f8*/ 	.word	0x0000ddf0


	//   ....[76]....
        /*03fc*/ 	.word	0x0000ded0


	//   ....[77]....
        /*0400*/ 	.word	0x0000df40


	//   ....[78]....
        /*0404*/ 	.word	0x0000dff0


	//   ....[79]....
        /*0408*/ 	.word	0x0000e050


	//   ....[80]....
        /*040c*/ 	.word	0x0000e120


	//   ....[81]....
        /*0410*/ 	.word	0x0000e1a0


	//   ....[82]....
        /*0414*/ 	.word	0x0000e260


	//   ....[83]....
        /*0418*/ 	.word	0x0000e2c0


	//   ....[84]....
        /*041c*/ 	.word	0x0000e360


	//   ....[85]....
        /*0420*/ 	.word	0x0000e6f0


	//----- nvinfo : EIATTR_REG_RECONFIG
	.align		4
.L_1495:
        /*0424*/ 	.byte	0x01, 0x54
	.zero		2


	//----- nvinfo : EIATTR_SYSCALL_OFFSETS
	.align		4
        /*0428*/ 	.byte	0x04, 0x46
        /*042a*/ 	.short	(.L_1497 - .L_1496)


	//   ....[0]....
.L_1496:
        /*042c*/ 	.word	0x000012f0


	//   ....[1]....
        /*0430*/ 	.word	0x00009fd0


	//   ....[2]....
        /*0434*/ 	.word	0x0000a110


	//   ....[3]....
        /*0438*/ 	.word	0x0000a200


	//   ....[4]....
        /*043c*/ 	.word	0x0000a920


	//----- nvinfo : EIATTR_MBARRIER_INSTR_OFFSETS
	.align		4
.L_1497:
        /*0440*/ 	.byte	0x04, 0x39
        /*0442*/ 	.short	(.L_1499 - .L_1498)


	//   ....[0]....
.L_1498:
        /*0444*/ 	.word	0x00000270
        /*0448*/ 	.word	0x000000ff
        /*044c*/ 	.word	0x00030800
        /*0450*/ 	.short	0x0100
        /*0452*/ 	.byte	0x08
	.zero		1


	//   ....[1]....
        /*0454*/ 	.word	0x00000280
        /*0458*/ 	.word	0x000000ff
        /*045c*/ 	.word	0x00030820
        /*0460*/ 	.short	0x0100
        /*0462*/ 	.byte	0x08
	.zero		1


	//   ....[2]....
        /*0464*/ 	.word	0x00000370
        /*0468*/ 	.word	0x000000ff
        /*046c*/ 	.word	0x00030830
        /*0470*/ 	.short	0x0100
        /*0472*/ 	.byte	0x08
	.zero		1


	//   ....[3]....
        /*0474*/ 	.word	0x00000380
        /*0478*/ 	.word	0x000000ff
        /*047c*/ 	.word	0x00030840
        /*0480*/ 	.short	0x0100
        /*0482*/ 	.byte	0x08
	.zero		1


	//   ....[4]....
        /*0484*/ 	.word	0x00000390
        /*0488*/ 	.word	0x000000ff
        /*048c*/ 	.word	0x00030838
        /*0490*/ 	.short	0x0100
        /*0492*/ 	.byte	0x08
	.zero		1


	//   ....[5]....
        /*0494*/ 	.word	0x000003a0
        /*0498*/ 	.word	0x000000ff
        /*049c*/ 	.word	0x00030848
        /*04a0*/ 	.short	0x0100
        /*04a2*/ 	.byte	0x08
	.zero		1


	//   ....[6]....
        /*04a4*/ 	.word	0x000004d0
        /*04a8*/ 	.word	0x000000ff
        /*04ac*/ 	.word	0x00030850
        /*04b0*/ 	.short	0x0100
        /*04b2*/ 	.byte	0x08
	.zero		1


	//   ....[7]....
        /*04b4*/ 	.word	0x000004e0
        /*04b8*/ 	.word	0x000000ff
        /*04bc*/ 	.word	0x00030860
        /*04c0*/ 	.short	0x0100
        /*04c2*/ 	.byte	0x08
	.zero		1


	//   ....[8]....
        /*04c4*/ 	.word	0x000004f0
        /*04c8*/ 	.word	0x000000ff
        /*04cc*/ 	.word	0x00030858
        /*04d0*/ 	.short	0x0100
        /*04d2*/ 	.byte	0x08
	.zero		1


	//   ....[9]....
        /*04d4*/ 	.word	0x00000500
        /*04d8*/ 	.word	0x000000ff
        /*04dc*/ 	.word	0x00030868
        /*04e0*/ 	.short	0x0100
        /*04e2*/ 	.byte	0x08
	.zero		1


	//   ....[10]....
        /*04e4*/ 	.word	0x000005f0
        /*04e8*/ 	.word	0x000000ff
        /*04ec*/ 	.word	0x00030870
        /*04f0*/ 	.short	0x0100
        /*04f2*/ 	.byte	0x06
	.zero		1


	//   ....[11]....
        /*04f4*/ 	.word	0x00000600
        /*04f8*/ 	.word	0x000000ff
        /*04fc*/ 	.word	0x00030880
        /*0500*/ 	.short	0x0100
        /*0502*/ 	.byte	0x06
	.zero		1


	//   ....[12]....
        /*0504*/ 	.word	0x00000610
        /*0508*/ 	.word	0x000000ff
        /*050c*/ 	.word	0x00030878
        /*0510*/ 	.short	0x0100
        /*0512*/ 	.byte	0x06
	.zero		1


	//   ....[13]....
        /*0514*/ 	.word	0x00000620
        /*0518*/ 	.word	0x000000ff
        /*051c*/ 	.word	0x00030888
        /*0520*/ 	.short	0x0100
        /*0522*/ 	.byte	0x06
	.zero		1


	//   ....[14]....
        /*0524*/ 	.word	0x00000750
        /*0528*/ 	.word	0x000000ff
        /*052c*/ 	.word	0x00030890
        /*0530*/ 	.short	0x0100
        /*0532*/ 	.byte	0x08
	.zero		1


	//   ....[15]....
        /*0534*/ 	.word	0x00000760
        /*0538*/ 	.word	0x000000ff
        /*053c*/ 	.word	0x000308a0
        /*0540*/ 	.short	0x0100
        /*0542*/ 	.byte	0x08
	.zero		1


	//   ....[16]....
        /*0544*/ 	.word	0x00000770
        /*0548*/ 	.word	0x000000ff
        /*054c*/ 	.word	0x00030898
        /*0550*/ 	.short	0x0100
        /*0552*/ 	.byte	0x08
	.zero		1


	//   ....[17]....
        /*0554*/ 	.word	0x00000780
        /*0558*/ 	.word	0x000000ff
        /*055c*/ 	.word	0x000308a8
        /*0560*/ 	.short	0x0100
        /*0562*/ 	.byte	0x08
	.zero		1


	//   ....[18]....
        /*0564*/ 	.word	0x000008b0
        /*0568*/ 	.word	0x000000ff
        /*056c*/ 	.word	0x000308b0
        /*0570*/ 	.short	0x0100
        /*0572*/ 	.byte	0x08
	.zero		1


	//   ....[19]....
        /*0574*/ 	.word	0x000008c0
        /*0578*/ 	.word	0x000000ff
        /*057c*/ 	.word	0x000308c0
        /*0580*/ 	.short	0x0100
        /*0582*/ 	.byte	0x08
	.zero		1


	//   ....[20]....
        /*0584*/ 	.word	0x000008d0
        /*0588*/ 	.word	0x000000ff
        /*058c*/ 	.word	0x000308b8
        /*0590*/ 	.short	0x0100
        /*0592*/ 	.byte	0x08
	.zero		1


	//   ....[21]....
        /*0594*/ 	.word	0x000008e0
        /*0598*/ 	.word	0x000000ff
        /*059c*/ 	.word	0x000308c8
        /*05a0*/ 	.short	0x0100
        /*05a2*/ 	.byte	0x08
	.zero		1


	//   ....[22]....
        /*05a4*/ 	.word	0x00001350
        /*05a8*/ 	.word	0x000000ff
        /*05ac*/ 	.word	0x00030800
        /*05b0*/ 	.short	0x010a
        /*05b2*/ 	.byte	0x28
	.zero		1


	//   ....[23]....
        /*05b4*/ 	.word	0x000013d0
        /*05b8*/ 	.word	0x00000000
        /*05bc*/ 	.word	0x00030830
        /*05c0*/ 	.short	0x010a
        /*05c2*/ 	.byte	0x3f
	.zero		1


	//   ....[24]....
        /*05c4*/ 	.word	0x00001480
        /*05c8*/ 	.word	0x00000000
        /*05cc*/ 	.word	0x00030830
        /*05d0*/ 	.short	0x010a
        /*05d2*/ 	.byte	0x3f
	.zero		1


	//   ....[25]....
        /*05d4*/ 	.word	0x00003d90
        /*05d8*/ 	.word	0x00000008
        /*05dc*/ 	.word	0x00000000
        /*05e0*/ 	.short	0x0101
        /*05e2*/ 	.byte	0x3f
	.zero		1


	//   ....[26]....
        /*05e4*/ 	.word	0x00004db0
        /*05e8*/ 	.word	0x000000ff
        /*05ec*/ 	.word	0x00030830
        /*05f0*/ 	.short	0x010a
        /*05f2*/ 	.byte	0x06
	.zero		1


	//   ....[27]....
        /*05f4*/ 	.word	0x00004df0
        /*05f8*/ 	.word	0x000000ff
        /*05fc*/ 	.word	0x00030830
        /*0600*/ 	.short	0x010a
        /*0602*/ 	.byte	0x06
	.zero		1


	//   ....[28]....
        /*0604*/ 	.word	0x00005010
        /*0608*/ 	.word	0x000000ff
        /*060c*/ 	.word	0x00030850
        /*0610*/ 	.short	0x010a
        /*0612*/ 	.byte	0x06
	.zero		1


	//   ....[29]....
        /*0614*/ 	.word	0x00005050
        /*0618*/ 	.word	0x000000ff
        /*061c*/ 	.word	0x00030850
        /*0620*/ 	.short	0x010a
        /*0622*/ 	.byte	0x06
	.zero		1


	//   ....[30]....
        /*0624*/ 	.word	0x00006470
        /*0628*/ 	.word	0x0000004c
        /*062c*/ 	.word	0x00000000
        /*0630*/ 	.short	0x0101
        /*0632*/ 	.byte	0x3f
	.zero		1


	//   ....[31]....
        /*0634*/ 	.word	0x00006530
        /*0638*/ 	.word	0x0000004c
        /*063c*/ 	.word	0x00000000
        /*0640*/ 	.short	0x0101
        /*0642*/ 	.byte	0x3f
	.zero		1


	//   ....[32]....
        /*0644*/ 	.word	0x00008320
        /*0648*/ 	.word	0x000000ff
        /*064c*/ 	.word	0x00030850
        /*0650*/ 	.short	0x010a
        /*0652*/ 	.byte	0x0c
	.zero		1


	//   ....[33]....
        /*0654*/ 	.word	0x00008360
        /*0658*/ 	.word	0x000000ff
        /*065c*/ 	.word	0x00030850
        /*0660*/ 	.short	0x010a
        /*0662*/ 	.byte	0x0c
	.zero		1


	//   ....[34]....
        /*0664*/ 	.word	0x00009050
        /*0668*/ 	.word	0x00000016
        /*066c*/ 	.word	0x00000000
        /*0670*/ 	.short	0x0101
        /*0672*/ 	.byte	0x3f
	.zero		1


	//   ....[35]....
        /*0674*/ 	.word	0x000099b0
        /*0678*/ 	.word	0x000000ff
        /*067c*/ 	.word	0x00000000
        /*0680*/ 	.short	0x0101
        /*0682*/ 	.byte	0x04
	.zero		1


	//   ....[36]....
        /*0684*/ 	.word	0x0000a570
        /*0688*/ 	.word	0x00000003
        /*068c*/ 	.word	0x00030840
        /*0690*/ 	.short	0x010a
        /*0692*/ 	.byte	0x3f
	.zero		1


	//   ....[37]....
        /*0694*/ 	.word	0x0000b3f0
        /*0698*/ 	.word	0x000000ff
        /*069c*/ 	.word	0x00030800
        /*06a0*/ 	.short	0x0107
        /*06a2*/ 	.byte	0x25
	.zero		1


	//   ....[38]....
        /*06a4*/ 	.word	0x0000b460
        /*06a8*/ 	.word	0x000000ff
        /*06ac*/ 	.word	0x00030800
        /*06b0*/ 	.short	0x0101
        /*06b2*/ 	.byte	0x25
	.zero		1


	//   ....[39]....
        /*06b4*/ 	.word	0x0000b490
        /*06b8*/ 	.word	0x000000ff
        /*06bc*/ 	.word	0x00030820
        /*06c0*/ 	.short	0x010a
        /*06c2*/ 	.byte	0x25
	.zero		1


	//   ....[40]....
        /*06c4*/ 	.word	0x0000b780
        /*06c8*/ 	.word	0x00000002
        /*06cc*/ 	.word	0x00030840
        /*06d0*/ 	.short	0x010a
        /*06d2*/ 	.byte	0x3f
	.zero		1


	//   ....[41]....
        /*06d4*/ 	.word	0x0000ba00
        /*06d8*/ 	.word	0x00000002
        /*06dc*/ 	.word	0x00000060
        /*06e0*/ 	.short	0x010a
        /*06e2*/ 	.byte	0x3f
	.zero		1


	//   ....[42]....
        /*06e4*/ 	.word	0x0000bf40
        /*06e8*/ 	.word	0x00000002
        /*06ec*/ 	.word	0x00030840
        /*06f0*/ 	.short	0x010a
        /*06f2*/ 	.byte	0x3f
	.zero		1


	//   ....[43]....
        /*06f4*/ 	.word	0x0000c190
        /*06f8*/ 	.word	0x00000005
        /*06fc*/ 	.word	0x00000060
        /*0700*/ 	.short	0x010a
        /*0702*/ 	.byte	0x3f
	.zero		1


	//   ....[44]....
        /*0704*/ 	.word	0x0000c620
        /*0708*/ 	.word	0x00000002
        /*070c*/ 	.word	0x00030840
        /*0710*/ 	.short	0x010a
        /*0712*/ 	.byte	0x3f
	.zero		1


	//   ....[45]....
        /*0714*/ 	.word	0x0000c880
        /*0718*/ 	.word	0x00000005
        /*071c*/ 	.word	0x00000060
        /*0720*/ 	.short	0x010a
        /*0722*/ 	.byte	0x3f
	.zero		1


	//   ....[46]....
        /*0724*/ 	.word	0x0000cbb0
        /*0728*/ 	.word	0x00000003
        /*072c*/ 	.word	0x00030860
        /*0730*/ 	.short	0x010a
        /*0732*/ 	.byte	0x3f
	.zero		1


	//   ....[47]....
        /*0734*/ 	.word	0x0000cf10
        /*0738*/ 	.word	0x00000009
        /*073c*/ 	.word	0x00030820
        /*0740*/ 	.short	0x010a
        /*0742*/ 	.byte	0x3f
	.zero		1


	//   ....[48]....
        /*0744*/ 	.word	0x0000d0b0
        /*0748*/ 	.word	0x00000007
        /*074c*/ 	.word	0x00000000
        /*0750*/ 	.short	0x010a
        /*0752*/ 	.byte	0x3f
	.zero		1


	//   ....[49]....
        /*0754*/ 	.word	0x0000d120
        /*0758*/ 	.word	0x00000003
        /*075c*/ 	.word	0x00000000
        /*0760*/ 	.short	0x010a
        /*0762*/ 	.byte	0x3f
	.zero		1


	//   ....[50]....
        /*0764*/ 	.word	0x0000d180
        /*0768*/ 	.word	0x00000005
        /*076c*/ 	.word	0x00000000
        /*0770*/ 	.short	0x010a
        /*0772*/ 	.byte	0x3f
	.zero		1


	//   ....[51]....
        /*0774*/ 	.word	0x0000d1b0
        /*0778*/ 	.word	0x00000003
        /*077c*/ 	.word	0x00000000
        /*0780*/ 	.short	0x010a
        /*0782*/ 	.byte	0x3f
	.zero		1


	//   ....[52]....
        /*0784*/ 	.word	0x0000d220
        /*0788*/ 	.word	0x00000003
        /*078c*/ 	.word	0x00030800
        /*0790*/ 	.short	0x010a
        /*0792*/ 	.byte	0x3f
	.zero		1


	//   ....[53]....
        /*0794*/ 	.word	0x0000d270
        /*0798*/ 	.word	0x00000000
        /*079c*/ 	.word	0x00030830
        /*07a0*/ 	.short	0x010a
        /*07a2*/ 	.byte	0x3f
	.zero		1


	//   ....[54]....
        /*07a4*/ 	.word	0x0000d2d0
        /*07a8*/ 	.word	0x00000009
        /*07ac*/ 	.word	0x00030830
        /*07b0*/ 	.short	0x010a
        /*07b2*/ 	.byte	0x3f
	.zero		1


	//   ....[55]....
        /*07b4*/ 	.word	0x0000d330
        /*07b8*/ 	.word	0x00000009
        /*07bc*/ 	.word	0x00030850
        /*07c0*/ 	.short	0x010a
        /*07c2*/ 	.byte	0x3f
	.zero		1


	//   ....[56]....
        /*07c4*/ 	.word	0x0000d390
        /*07c8*/ 	.word	0x00000005
        /*07cc*/ 	.word	0x00030850
        /*07d0*/ 	.short	0x010a
        /*07d2*/ 	.byte	0x3f
	.zero		1


	//   ....[57]....
        /*07d4*/ 	.word	0x0000d530
        /*07d8*/ 	.word	0x00000003
        /*07dc*/ 	.word	0x00030840
        /*07e0*/ 	.short	0x010a
        /*07e2*/ 	.byte	0x3f
	.zero		1


	//   ....[58]....
        /*07e4*/ 	.word	0x0000e390
        /*07e8*/ 	.word	0x00000009
        /*07ec*/ 	.word	0x00030820
        /*07f0*/ 	.short	0x010a
        /*07f2*/ 	.byte	0x3f
	.zero		1


	//   ....[59]....
        /*07f4*/ 	.word	0x0000e3e0
        /*07f8*/ 	.word	0x00000002
        /*07fc*/ 	.word	0x00030840
        /*0800*/ 	.short	0x010a
        /*0802*/ 	.byte	0x3f
	.zero		1


	//   ....[60]....
        /*0804*/ 	.word	0x0000e430
        /*0808*/ 	.word	0x00000002
        /*080c*/ 	.word	0x00000060
        /*0810*/ 	.short	0x010a
        /*0812*/ 	.byte	0x3f
	.zero		1


	//   ....[61]....
        /*0814*/ 	.word	0x0000e480
        /*0818*/ 	.word	0x00000002
        /*081c*/ 	.word	0x00030840
        /*0820*/ 	.short	0x010a
        /*0822*/ 	.byte	0x3f
	.zero		1


	//   ....[62]....
        /*0824*/ 	.word	0x0000e4d0
        /*0828*/ 	.word	0x00000005
        /*082c*/ 	.word	0x00000060
        /*0830*/ 	.short	0x010a
        /*0832*/ 	.byte	0x3f
	.zero		1


	//   ....[63]....
        /*0834*/ 	.word	0x0000e520
        /*0838*/ 	.word	0x00000002
        /*083c*/ 	.word	0x00030840
        /*0840*/ 	.short	0x010a
        /*0842*/ 	.byte	0x3f
	.zero		1


	//   ....[64]....
        /*0844*/ 	.word	0x0000e570
        /*0848*/ 	.word	0x00000005
        /*084c*/ 	.word	0x00000060
        /*0850*/ 	.short	0x010a
        /*0852*/ 	.byte	0x3f
	.zero		1


	//   ....[65]....
        /*0854*/ 	.word	0x0000e5c0
        /*0858*/ 	.word	0x00000003
        /*085c*/ 	.word	0x00030860
        /*0860*/ 	.short	0x010a
        /*0862*/ 	.byte	0x3f
	.zero		1


	//   ....[66]....
        /*0864*/ 	.word	0x0000e610
        /*0868*/ 	.word	0x00000009
        /*086c*/ 	.word	0x00030820
        /*0870*/ 	.short	0x010a
        /*0872*/ 	.byte	0x3f
	.zero		1


	//   ....[67]....
        /*0874*/ 	.word	0x0000e7b0
        /*0878*/ 	.word	0x00000007
        /*087c*/ 	.word	0x00000000
        /*0880*/ 	.short	0x010a
        /*0882*/ 	.byte	0x3f
	.zero		1


	//   ....[68]....
        /*0884*/ 	.word	0x0000e800
        /*0888*/ 	.word	0x00000003
        /*088c*/ 	.word	0x00000000
        /*0890*/ 	.short	0x010a
        /*0892*/ 	.byte	0x3f
	.zero		1


	//   ....[69]....
        /*0894*/ 	.word	0x0000e850
        /*0898*/ 	.word	0x00000005
        /*089c*/ 	.word	0x00000000
        /*08a0*/ 	.short	0x010a
        /*08a2*/ 	.byte	0x3f
	.zero		1


	//----- nvinfo : EIATTR_NUM_MBARRIERS
	.align		4
.L_1499:
        /*08a4*/ 	.byte	0x03, 0x38
        /*08a6*/ 	.short	0x0016


	//----- nvinfo : EIATTR_EXIT_INSTR_OFFSETS
	.align		4
        /*08a8*/ 	.byte	0x04, 0x1c
        /*08aa*/ 	.short	(.L_1501 - .L_1500)


	//   ....[0]....
.L_1500:
        /*08ac*/ 	.word	0x00000a30


	//   ....[1]....
        /*08b0*/ 	.word	0x00009ad0


	//   ....[2]....
        /*08b4*/ 	.word	0x0000d200


	//----- nvinfo : EIATTR_MAX_THREADS
	.align		4
.L_1501:
        /*08b8*/ 	.byte	0x04, 0x05
        /*08ba*/ 	.short	(.L_1503 - .L_1502)
.L_1502:
        /*08bc*/ 	.word	0x00000200
        /*08c0*/ 	.word	0x00000001
        /*08c4*/ 	.word	0x00000001


	//----- nvinfo : EIATTR_CRS_STACK_SIZE
	.align		4
.L_1503:
        /*08c8*/ 	.byte	0x04, 0x1e
        /*08ca*/ 	.short	(.L_1505 - .L_1504)
.L_1504:
        /*08cc*/ 	.word	0x00000000


	//----- nvinfo : EIATTR_CBANK_PARAM_SIZE
	.align		4
.L_1505:
        /*08d0*/ 	.byte	0x03, 0x19
        /*08d2*/ 	.short	0x0a70


	//----- nvinfo : EIATTR_PARAM_CBANK
	.align		4
        /*08d4*/ 	.byte	0x04, 0x0a
        /*08d6*/ 	.short	(.L_1507 - .L_1506)
	.align		4
.L_1506:
        /*08d8*/ 	.word	index@(.nv.constant0._ZN7cutlass13device_kernelIN5flash11enable_sm90INS1_16FlashAttnFwdSm90INS1_25CollectiveMainloopFwdSm90ILi2EN4cute5tupleIJNS5_1CILi1EEES8_S8_EEENS6_IJNS7_ILi192EEESA_NS7_ILi64EEEEEELi64ENS_6half_tEfNS_4arch4Sm90ELb0ELb0ELb1ELb0ELb0ELb0ELb0ELb0ELb1ELb1ELb0ELb0EEENS1_21CollectiveEpilogueFwdINS6_IJSA_SB_SA_EEES9_SD_SF_Li384ELb0ELb1ELb0ELb0EEENS1_29StaticPersistentTileSchedulerILb0EEEEEEEEEvNT_6ParamsE)
        /*08dc*/ 	.short	0x0210
        /*08de*/ 	.short	0x0a70


	//----- nvinfo : EIATTR_SW_WAR
	.align		4
.L_1507:
        /*08e0*/ 	.byte	0x04, 0x36
        /*08e2*/ 	.short	(.L_1509 - .L_1508)
.L_1508:
        /*08e4*/ 	.word	0x00000008
.L_1509:


//--------------------- .nv.info._ZN7cutlass13device_kernelIN5flash11enable_sm90INS1_16FlashAttnFwdSm90INS1_25CollectiveMainloopFwdSm90ILi2EN4cute5tupleIJNS5_1CILi1EEES8_S8_EEENS6_IJNS7_ILi192EEESA_NS7_ILi64EEEEEELi64ENS_6half_tEfNS_4arch4Sm90ELb0ELb0ELb1ELb1ELb0ELb0ELb0ELb0ELb1ELb1ELb0ELb0EEENS1_21CollectiveEpilogueFwdINS6_IJSA_SB_SA_EEES9_SD_SF_Li384ELb1ELb1ELb0ELb0EEENS1_36VarlenDynamicPersistentTileSchedulerILi192ELi192ELi384ELi128ELb0ELb1ELb1ELb0ELb1ELb1EEEEEEEEEvNT_6ParamsE --------------------------
	.section	.nv.info._ZN7cutlass13device_kernelIN5flash11enable_sm90INS1_16FlashAttnFwdSm90INS1_25CollectiveMainloopFwdSm90ILi2EN4cute5tupleIJNS5_1CILi1EEES8_S8_EEENS6_IJNS7_ILi192EEESA_NS7_ILi64EEEEEELi64ENS_6half_tEfNS_4arch4Sm90ELb0ELb0ELb1ELb1ELb0ELb0ELb0ELb0ELb1ELb1ELb0ELb0EEENS1_21CollectiveEpilogueFwdINS6_IJSA_SB_SA_EEES9_SD_SF_Li384ELb1ELb1ELb0ELb0EEENS1_36VarlenDynamicPersistentTileSchedulerILi192ELi192ELi384ELi128ELb0ELb1ELb1ELb0ELb1ELb1EEEEEEEEEvNT_6ParamsE,"",@"SHT_CUDA_INFO"
	.sectionflags	@""
	.align	4


	//----- nvinfo : EIATTR_CUDA_API_VERSION
	.align		4
        /*0000*/ 	.byte	0x04, 0x37
        /*0002*/ 	.short	(.L_1511 - .L_1510)
.L_1510:
        /*0004*/ 	.word	0x00000082


	//----- nvinfo : EIATTR_KPARAM_INFO
	.align		4
.L_1511:
        /*0008*/ 	.byte	0x04, 0x17
        /*000a*/ 	.short	(.L_1513 - .L_1512)
.L_1512:
        /*000c*/ 	.word	0x00000000
        /*0010*/ 	.short	0x0000
        /*0012*/ 	.short	0x0070
        /*0014*/ 	.byte	0x00, 0xf0, 0x01, 0x2a


	//----- nvinfo : EIATTR_SPARSE_MMA_MASK
	.align		4
.L_1513:
        /*0018*/ 	.byte	0x03, 0x50
        /*001a*/ 	.short	0x0000


	//----- nvinfo : EIATTR_MAXREG_COUNT
	.align		4
        /*001c*/ 	.byte	0x03, 0x1b
        /*001e*/ 	.short	0x0080


	//----- nvinfo : EIATTR_NUM_BARRIERS
	.align		4
        /*0020*/ 	.byte	0x02, 0x4c
        /*0022*/ 	.byte	0x10
	.zero		1


	//----- nvinfo : EIATTR_EXTERNS
	.align		4
        /*0024*/ 	.byte	0x04, 0x0f
        /*0026*/ 	.short	(.L_1515 - .L_1514)


	//   ....[0]....
	.align		4
.L_1514:
        /*0028*/ 	.word	index@(__assertfail)


	//----- nvinfo : EIATTR_ANNOTATIONS
	.align		4
.L_1515:
        /*002c*/ 	.byte	0x04, 0x55
        /*002e*/ 	.short	(.L_1517 - .L_1516)


	//   ....[0]....
.L_1516:
        /* <DEDUP_REMOVED lines=27> */


	//----- nvinfo : EIATTR_MERCURY_ISA_VERSION
	.align		4
.L_1517:
        /*01c8*/ 	.byte	0x03, 0x5f
        /*01ca*/ 	.short	0x0101


	//----- nvinfo : EIATTR_UNUSED_LOAD_BYTE_OFFSET
	.align		4
        /*01cc*/ 	.byte	0x04, 0x44
        /*01ce*/ 	.short	(.L_1519 - .L_1518)


	//   ....[0]....
.L_1518:
        /*01d0*/ 	.word	0x00000a50
        /*01d4*/ 	.word	0x0000fff0


	//   ....[1]....
        /*01d8*/ 	.word	0x000090e0
        /*01dc*/ 	.word	0x0000fff0


	//----- nvinfo : EIATTR_INT_WARP_WIDE_INSTR_OFFSETS
	.align		4
.L_1519:
        /*01e0*/ 	.byte	0x04, 0x31
        /*01e2*/ 	.short	(.L_1521 - .L_1520)


	//   ....[0]....
.L_1520:
        /*01e4*/ 	.word	0x00000130


	//   ....[1]....
        /*01e8*/ 	.word	0x00000170


	//   ....[2]....
        /*01ec*/ 	.word	0x000001e0


	//   ....[3]....
        /*01f0*/ 	.word	0x0000bac0


	//   ....[4]....
        /*01f4*/ 	.word	0x0000bb50


	//   ....[5]....
        /*01f8*/ 	.word	0x0000ebe0


	//   ....[6]....
        /*01fc*/ 	.word	0x0000ec70


	//----- nvinfo : EIATTR_COOP_GROUP_MASK_REGIDS
	.align		4
.L_1521:
        /*0200*/ 	.byte	0x04, 0x29
        /*0202*/ 	.short	(.L_1523 - .L_1522)


	//   ....[0]....
.L_1522:
        /*0204*/ 	.word	0xffffffff


	//   ....[1]....
        /*0208*/ 	.word	0xffffffff


	//   ....[2]....
        /*020c*/ 	.word	0xffffffff


	//   ....[3]....
        /*0210*/ 	.word	0xffffffff


	//   ....[4]....
        /*0214*/ 	.word	0xffffffff


	//   ....[5]....
        /*0218*/ 	.word	0xffffffff


	//   ....[6]....
        /*021c*/ 	.word	0xffffffff


	//   ....[7]....
        /*0220*/ 	.word	0xffffffff


	//   ....[8]....
        /*0224*/ 	.word	0xffffffff


	//   ....[9]....
        /*0228*/ 	.word	0xffffffff


	//   ....[10]....
        /*022c*/ 	.word	0xffffffff


	//   ....[11]....
        /*0230*/ 	.word	0xffffffff


	//   ....[12]....
        /*0234*/ 	.word	0xffffffff


	//   ....[13]....
        /*0238*/ 	.word	0xffffffff


	//   ....[14]....
        /*023c*/ 	.word	0xffffffff


	//   ....[15]....
        /*0240*/ 	.word	0xffffffff


	//   ....[16]....
        /*0244*/ 	.word	0xffffffff


	//   ....[17]....
        /*0248*/ 	.word	0xffffffff


	//   ....[18]....
        /*024c*/ 	.word	0xffffffff


	//   ....[19]....
        /*0250*/ 	.word	0xffffffff


	//   ....[20]....
        /*0254*/ 	.word	0xffffffff


	//   ....[21]....
        /*0258*/ 	.word	0xffffffff


	//   ....[22]....
        /*025c*/ 	.word	0xffffffff


	//   ....[23]....
        /*0260*/ 	.word	0xffffffff


	//   ....[24]....
        /*0264*/ 	.word	0xffffffff


	//   ....[25]....
        /*0268*/ 	.word	0xffffffff


	//   ....[26]....
        /*026c*/ 	.word	0xffffffff


	//   ....[27]....
        /*0270*/ 	.word	0xffffffff


	//   ....[28]....
        /*0274*/ 	.word	0xffffffff


	//   ....[29]....
        /*0278*/ 	.word	0xffffffff


	//   ....[30]....
        /*027c*/ 	.word	0xffffffff


	//   ....[31]....
        /*0280*/ 	.word	0xffffffff


	//   ....[32]....
        /*0284*/ 	.word	0xffffffff


	//   ....[33]....
        /*0288*/ 	.word	0xffffffff


	//   ....[34]....
        /*028c*/ 	.word	0xffffffff


	//   ....[35]....
        /*0290*/ 	.word	0xffffffff


	//   ....[36]....
        /*0294*/ 	.word	0xffffffff


	//   ....[37]....
        /*0298*/ 	.word	0xffffffff


	//   ....[38]....
        /*029c*/ 	.word	0xffffffff


	//   ....[39]....
        /*02a0*/ 	.word	0xffffffff


	//   ....[40]....
        /*02a4*/ 	.word	0xffffffff


	//   ....[41]....
        /*02a8*/ 	.word	0xffffffff


	//   ....[42]....
        /*02ac*/ 	.word	0xffffffff


	//   ....[43]....
        /*02b0*/ 	.word	0xffffffff


	//   ....[44]....
        /*02b4*/ 	.word	0xffffffff


	//   ....[45]....
        /*02b8*/ 	.word	0xffffffff


	//   ....[46]....
        /*02bc*/ 	.word	0xffffffff


	//   ....[47]....
        /*02c0*/ 	.word	0xffffffff


	//   ....[48]....
        /*02c4*/ 	.word	0xffffffff


	//   ....[49]....
        /*02c8*/ 	.word	0xffffffff


	//   ....[50]....
        /*02cc*/ 	.word	0xffffffff


	//   ....[51]....
        /*02d0*/ 	.word	0xffffffff


	//   ....[52]....
        /*02d4*/ 	.word	0xffffffff


	//   ....[53]....
        /*02d8*/ 	.word	0xffffffff


	//   ....[54]....
        /*02dc*/ 	.word	0xffffffff


	//   ....[55]....
        /*02e0*/ 	.word	0xffffffff


	//   ....[56]....
        /*02e4*/ 	.word	0xffffffff


	//   ....[57]....
        /*02e8*/ 	.word	0xffffffff


	//   ....[58]....
        /*02ec*/ 	.word	0xffffffff


	//   ....[59]....
        /*02f0*/ 	.word	0xffffffff


	//   ....[60]....
        /*02f4*/ 	.word	0xffffffff


	//   ....[61]....
        /*02f8*/ 	.word	0xffffffff


	//   ....[62]....
        /*02fc*/ 	.word	0xffffffff


	//   ....[63]....
        /*0300*/ 	.word	0xffffffff


	//   ....[64]....
        /*0304*/ 	.word	0xffffffff


	//   ....[65]....
        /*0308*/ 	.word	0xffffffff


	//   ....[66]....
        /*030c*/ 	.word	0xffffffff


	//   ....[67]....
        /*0310*/ 	.word	0xffffffff


	//   ....[68]....
        /*0314*/ 	.word	0xffffffff


	//   ....[69]....
        /*0318*/ 	.word	0xffffffff


	//   ....[70]....
        /*031c*/ 	.word	0xffffffff


	//   ....[71]....
        /*0320*/ 	.word	0xffffffff


	//   ....[72]....
        /*0324*/ 	.word	0xffffffff


	//   ....[73]....
        /*0328*/ 	.word	0xffffffff


	//   ....[74]....
        /*032c*/ 	.word	0xffffffff


	//   ....[75]....
        /*0330*/ 	.word	0xffffffff


	//   ....[76]....
        /*0334*/ 	.word	0xffffffff


	//   ....[77]....
        /*0338*/ 	.word	0xffffffff


	//   ....[78]....
        /*033c*/ 	.word	0xffffffff


	//   ....[79]....
        /*0340*/ 	.word	0xffffffff


	//   ....[80]....
        /*0344*/ 	.word	0xffffffff


	//   ....[81]....
        /*0348*/ 	.word	0xffffffff


	//   ....[82]....
        /*034c*/ 	.word	0xffffffff


	//   ....[83]....
        /*0350*/ 	.word	0xffffffff


	//   ....[84]....
        /*0354*/ 	.word	0xffffffff


	//   ....[85]....
        /*0358*/ 	.word	0xffffffff


	//   ....[86]....
        /*035c*/ 	.word	0xffffffff


	//   ....[87]....
        /*0360*/ 	.word	0xffffffff


	//   ....[88]....
        /*0364*/ 	.word	0xffffffff


	//   ....[89]....
        /*0368*/ 	.word	0xffffffff


	//   ....[90]....
        /*036c*/ 	.word	0xffffffff


	//   ....[91]....
        /*0370*/ 	.word	0xffffffff


	//   ....[92]....
        /*0374*/ 	.word	0xffffffff


	//   ....[93]....
        /*0378*/ 	.word	0xffffffff


	//   ....[94]....
        /*037c*/ 	.word	0xffffffff


	//   ....[95]....
        /*0380*/ 	.word	0xffffffff


	//   ....[96]....
        /*0384*/ 	.word	0xffffffff


	//   ....[97]....
        /*0388*/ 	.word	0xffffffff


	//   ....[98]....
        /*038c*/ 	.word	0xffffffff


	//   ....[99]....
        /*0390*/ 	.word	0xffffffff


	//   ....[100]....
        /*0394*/ 	.word	0xffffffff


	//   ....[101]....
        /*0398*/ 	.word	0x0500000f


	//   ....[102]....
        /*039c*/ 	.word	0x0500000f


	//   ....[103]....
        /*03a0*/ 	.word	0x0500000f


	//   ....[104]....
        /*03a4*/ 	.word	0x0500000f


	//   ....[105]....
        /*03a8*/ 	.word	0x0500000f


	//   ....[106]....
        /*03ac*/ 	.word	0x0500000f


	//   ....[107]....
        /*03b0*/ 	.word	0x0500000f


	//   ....[108]....
        /*03b4*/ 	.word	0x0500000f


	//   ....[109]....
        /*03b8*/ 	.word	0x0500000f


	//   ....[110]....
        /*03bc*/ 	.word	0x0500000f


	//   ....[111]....
        /*03c0*/ 	.word	0x0500000f


	//   ....[112]....
        /*03c4*/ 	.word	0x0500000f


	//   ....[113]....
        /*03c8*/ 	.word	0x0500000f


	//   ....[114]....
        /*03cc*/ 	.word	0x0500000f


	//   ....[115]....
        /*03d0*/ 	.word	0x0500000f


	//   ....[116]....
        /*03d4*/ 	.word	0x0500000f


	//   ....[117]....
        /*03d8*/ 	.word	0x0500000f


	//   ....[118]....
        /*03dc*/ 	.word	0x0500000f


	//   ....[119]....
        /*03e0*/ 	.word	0x0500000f


	//   ....[120]....
        /*03e4*/ 	.word	0x0500000f


	//   ....[121]....
        /*03e8*/ 	.word	0x0500000f


	//   ....[122]....
        /*03ec*/ 	.word	0x0500000f


	//   ....[123]....
        /*03f0*/ 	.word	0x0500000f


	//   ....[124]....
        /*03f4*/ 	.word	0x0500000f


	//   ....[125]....
        /*03f8*/ 	.word	0x0500000f


	//   ....[126]....
        /*03fc*/ 	.word	0x0500000f


	//   ....[127]....
        /*0400*/ 	.word	0x0500000f


	//   ....[128]....
        /*0404*/ 	.word	0x0500000f


	//   ....[129]....
        /*0408*/ 	.word	0x0500000f


	//   ....[130]....
        /*040c*/ 	.word	0x0500000f


	//   ....[131]....
        /*0410*/ 	.word	0x0500000f


	//   ....[132]....
        /*0414*/ 	.word	0x0500000f


	//   ....[133]....
        /*0418*/ 	.word	0x0500000f


	//   ....[134]....
        /*041c*/ 	.word	0x0500000f


	//   ....[135]....
        /*0420*/ 	.word	0x0500000f


	//   ....[136]....
        /*0424*/ 	.word	0x0500000f


	//   ....[137]....
        /*0428*/ 	.word	0x0500000f


	//   ....[138]....
        /*042c*/ 	.word	0x0500000f


	//   ....[139]....
        /*0430*/ 	.word	0x0500000f


	//   ....[140]....
        /*0434*/ 	.word	0x0500000f


	//   ....[141]....
        /*0438*/ 	.word	0x0500000f


	//   ....[142]....
        /*043c*/ 	.word	0x0500000f


	//   ....[143]....
        /*0440*/ 	.word	0x0500000f


	//----- nvinfo : EIATTR_COOP_GROUP_INSTR_OFFSETS
	.align		4
.L_1523:
        /*0444*/ 	.byte	0x04, 0x28
        /*0446*/ 	.short	(.L_1525 - .L_1524)


	//   ....[0]....
.L_1524:
        /*0448*/ 	.word	0x00000070


	//   ....[1]....
        /*044c*/ 	.word	0x00000140


	//   ....[2]....
        /*0450*/ 	.word	0x00000190


	//   ....[3]....
        /*0454*/ 	.word	0x000003c0


	//   ....[4]....
        /*0458*/ 	.word	0x00000520


	//   ....[5]....
        /*045c*/ 	.word	0x00000640


	//   ....[6]....
        /*0460*/ 	.word	0x000007a0


	//   ....[7]....
        /*0464*/ 	.word	0x00001510


	//   ....[8]....
        /*0468*/ 	.word	0x00003430


	//   ....[9]....
        /*046c*/ 	.word	0x000034a0


	//   ....[10]....
        /*0470*/ 	.word	0x00003c20


	//   ....[11]....
        /*0474*/ 	.word	0x00003cb0


	//   ....[12]....
        /*0478*/ 	.word	0x00004e80


	//   ....[13]....
        /*047c*/ 	.word	0x00006970


	//   ....[14]....
        /*0480*/ 	.word	0x00006ab0


	//   ....[15]....
        /*0484*/ 	.word	0x00006ae0


	//   ....[16]....
        /*0488*/ 	.word	0x00006b30


	//   ....[17]....
        /*048c*/ 	.word	0x000085c0


	//   ....[18]....
        /*0490*/ 	.word	0x000086d0


	//   ....[19]....
        /*0494*/ 	.word	0x00008710


	//   ....[20]....
        /*0498*/ 	.word	0x00008860


	//   ....[21]....
        /*049c*/ 	.word	0x00008880


	//   ....[22]....
        /*04a0*/ 	.word	0x000098d0


	//   ....[23]....
        /*04a4*/ 	.word	0x000098f0


	//   ....[24]....
        /*04a8*/ 	.word	0x00009900


	//   ....[25]....
        /*04ac*/ 	.word	0x00009950


	//   ....[26]....
        /*04b0*/ 	.word	0x00009e70


	//   ....[27]....
        /*04b4*/ 	.word	0x00009ea0


	//   ....[28]....
        /*04b8*/ 	.word	0x00009eb0


	//   ....[29]....
        /*04bc*/ 	.word	0x00009ed0


	//   ....[30]....
        /*04c0*/ 	.word	0x00009ef0


	//   ....[31]....
        /*04c4*/ 	.word	0x00009f10


	//   ....[32]....
        /*04c8*/ 	.word	0x0000a010


	//   ....[33]....
        /*04cc*/ 	.word	0x0000a020


	//   ....[34]....
        /*04d0*/ 	.word	0x0000a8c0


	//   ....[35]....
        /*04d4*/ 	.word	0x0000a8f0


	//   ....[36]....
        /*04d8*/ 	.word	0x0000a930


	//   ....[37]....
        /*04dc*/ 	.word	0x0000a960


	//   ....[38]....
        /*04e0*/ 	.word	0x0000a980


	//   ....[39]....
        /*04e4*/ 	.word	0x0000a990


	//   ....[40]....
        /*04e8*/ 	.word	0x0000a9a0


	//   ....[41]....
        /*04ec*/ 	.word	0x0000a9c0


	//   ....[42]....
        /*04f0*/ 	.word	0x0000ab00


	//   ....[43]....
        /*04f4*/ 	.word	0x0000ace0


	//   ....[44]....
        /*04f8*/ 	.word	0x0000ad10


	//   ....[45]....
        /*04fc*/ 	.word	0x0000ad40


	//   ....[46]....
        /*0500*/ 	.word	0x0000ad70


	//   ....[47]....
        /*0504*/ 	.word	0x0000ada0


	//   ....[48]....
        /*0508*/ 	.word	0x0000add0


	//   ....[49]....
        /*050c*/ 	.word	0x0000af40


	//   ....[50]....
        /*0510*/ 	.word	0x0000af70


	//   ....[51]....
        /*0514*/ 	.word	0x0000afa0


	//   ....[52]....
        /*0518*/ 	.word	0x0000afd0


	//   ....[53]....
        /*051c*/ 	.word	0x0000b000


	//   ....[54]....
        /*0520*/ 	.word	0x0000b030


	//   ....[55]....
        /*0524*/ 	.word	0x0000b0c0


	//   ....[56]....
        /*0528*/ 	.word	0x0000b0f0


	//   ....[57]....
        /*052c*/ 	.word	0x0000b170


	//   ....[58]....
        /*0530*/ 	.word	0x0000c060


	//   ....[59]....
        /*0534*/ 	.word	0x0000cc20


	//   ....[60]....
        /*0538*/ 	.word	0x0000cc30


	//   ....[61]....
        /*053c*/ 	.word	0x0000cc40


	//   ....[62]....
        /*0540*/ 	.word	0x0000cc60


	//   ....[63]....
        /*0544*/ 	.word	0x0000ccf0


	//   ....[64]....
        /*0548*/ 	.word	0x0000cd10


	//   ....[65]....
        /*054c*/ 	.word	0x0000cd90


	//   ....[66]....
        /*0550*/ 	.word	0x0000cdb0


	//   ....[67]....
        /*0554*/ 	.word	0x0000ce30


	//   ....[68]....
        /*0558*/ 	.word	0x0000ce50


	//   ....[69]....
        /*055c*/ 	.word	0x0000ced0


	//   ....[70]....
        /*0560*/ 	.word	0x0000cef0


	//   ....[71]....
        /*0564*/ 	.word	0x0000cf70


	//   ....[72]....
        /*0568*/ 	.word	0x0000cf90


	//   ....[73]....
        /*056c*/ 	.word	0x0000d010


	//   ....[74]....
        /*0570*/ 	.word	0x0000d030


	//   ....[75]....
        /*0574*/ 	.word	0x0000d040


	//   ....[76]....
        /*0578*/ 	.word	0x0000d0b0


	//   ....[77]....
        /*057c*/ 	.word	0x0000d100


	//   ....[78]....
        /*0580*/ 	.word	0x0000d1b0


	//   ....[79]....
        /*0584*/ 	.word	0x0000d1c0


	//   ....[80]....
        /*0588*/ 	.word	0x0000d230


	//   ....[81]....
        /*058c*/ 	.word	0x0000d240


	//   ....[82]....
        /*0590*/ 	.word	0x0000d280


	//   ....[83]....
        /*0594*/ 	.word	0x0000f140


	//   ....[84]....
        /*0598*/ 	.word	0x0000f170


	//   ....[85]....
        /*059c*/ 	.word	0x0000f1a0


	//   ....[86]....
        /*05a0*/ 	.word	0x0000f1d0


	//   ....[87]....
        /*05a4*/ 	.word	0x0000f200


	//   ....[88]....
        /*05a8*/ 	.word	0x0000f230


	//   ....[89]....
        /*05ac*/ 	.word	0x0000f260


	//   ....[90]....
        /*05b0*/ 	.word	0x0000f290


	//   ....[91]....
        /*05b4*/ 	.word	0x0000f410


	//   ....[92]....
        /*05b8*/ 	.word	0x0000f440


	//   ....[93]....
        /*05bc*/ 	.word	0x0000f470


	//   ....[94]....
        /*05c0*/ 	.word	0x0000f4a0


	//   ....[95]....
        /*05c4*/ 	.word	0x0000f4d0


	//   ....[96]....
        /*05c8*/ 	.word	0x0000f500


	//   ....[97]....
        /*05cc*/ 	.word	0x0000f5c0


	//   ....[98]....
        /*05d0*/ 	.word	0x0000f5e0


	//   ....[99]....
        /*05d4*/ 	.word	0x0000f650


	//   ....[100]....
        /*05d8*/ 	.word	0x0000fac0


	//   ....[101]....
        /*05dc*/ 	.word	0x0000ffa0


	//   ....[102]....
        /*05e0*/ 	.word	0x00010150


	//   ....[103]....
        /*05e4*/ 	.word	0x000101a0


	//   ....[104]....
        /*05e8*/ 	.word	0x00010200


	//   ....[105]....
        /*05ec*/ 	.word	0x000102f0


	//   ....[106]....
        /*05f0*/ 	.word	0x00010350


	//   ....[107]....
        /*05f4*/ 	.word	0x00010450


	//   ....[108]....
        /*05f8*/ 	.word	0x000104b0


	//   ....[109]....
        /*05fc*/ 	.word	0x000105b0


	//   ....[110]....
        /*0600*/ 	.word	0x00010610


	//   ....[111]....
        /*0604*/ 	.word	0x00010710


	//   ....[112]....
        /*0608*/ 	.word	0x00010770


	//   ....[113]....
        /*060c*/ 	.word	0x00010870


	//   ....[114]....
        /*0610*/ 	.word	0x000108d0


	//   ....[115]....
        /*0614*/ 	.word	0x000109d0


	//   ....[116]....
        /*0618*/ 	.word	0x00010a30


	//   ....[117]....
        /*061c*/ 	.word	0x00010b40


	//   ....[118]....
        /*0620*/ 	.word	0x00010bb0


	//   ....[119]....
        /*0624*/ 	.word	0x00010c80


	//   ....[120]....
        /*0628*/ 	.word	0x00010ce0


	//   ....[121]....
        /*062c*/ 	.word	0x00010dc0


	//   ....[122]....
        /*0630*/ 	.word	0x00010e20


	//   ....[123]....
        /*0634*/ 	.word	0x00010ef0


	//   ....[124]....
        /*0638*/ 	.word	0x00010f50


	//   ....[125]....
        /*063c*/ 	.word	0x00011010


	//   ....[126]....
        /*0640*/ 	.word	0x00011320


	//   ....[127]....
        /*0644*/ 	.word	0x000113c0


	//   ....[128]....
        /*0648*/ 	.word	0x000114e0


	//   ....[129]....
        /*064c*/ 	.word	0x00011550


	//   ....[130]....
        /*0650*/ 	.word	0x000115c0


	//   ....[131]....
        /*0654*/ 	.word	0x00011630


	//   ....[132]....
        /*0658*/ 	.word	0x000116a0


	//   ....[133]....
        /*065c*/ 	.word	0x00011720


	//   ....[134]....
        /*0660*/ 	.word	0x000117b0


	//   ....[135]....
        /*0664*/ 	.word	0x00011840


	//   ....[136]....
        /*0668*/ 	.word	0x000118b0


	//   ....[137]....
        /*066c*/ 	.word	0x00011920


	//   ....[138]....
        /*0670*/ 	.word	0x00011990


	//   ....[139]....
        /*0674*/ 	.word	0x00011a10


	//   ....[140]....
        /*0678*/ 	.word	0x00011a80


	//   ....[141]....
        /*067c*/ 	.word	0x00011b20


	//   ....[142]....
        /*0680*/ 	.word	0x00011bb0


	//   ....[143]....
        /*0684*/ 	.word	0x00011cd0


	//----- nvinfo : EIATTR_REG_RECONFIG
	.align		4
.L_1525:
        /*0688*/ 	.byte	0x01, 0x54
	.zero		2


	//----- nvinfo : EIATTR_SYSCALL_OFFSETS
	.align		4
        /*068c*/ 	.byte	0x04, 0x46
        /*068e*/ 	.short	(.L_1527 - .L_1526)


	//   ....[0]....
.L_1526:
        /*0690*/ 	.word	0x00001660


	//   ....[1]....
        /*0694*/ 	.word	0x0000bcb0


	//   ....[2]....
        /*0698*/ 	.word	0x0000be00


	//   ....[3]....
        /*069c*/ 	.word	0x0000bf00


	//   ....[4]....
        /*06a0*/ 	.word	0x0000c710


	//----- nvinfo : EIATTR_MBARRIER_INSTR_OFFSETS
	.align		4
.L_1527:
        /*06a4*/ 	.byte	0x04, 0x39
        /*06a6*/ 	.short	(.L_1529 - .L_1528)


	//   ....[0]....
.L_1528:
        /*06a8*/ 	.word	0x00000270
        /*06ac*/ 	.word	0x000000ff
        /*06b0*/ 	.word	0x00030800
        /*06b4*/ 	.short	0x0100
        /*06b6*/ 	.byte	0x08
	.zero		1


	//   ....[1]....
        /*06b8*/ 	.word	0x00000280
        /*06bc*/ 	.word	0x000000ff
        /*06c0*/ 	.word	0x00030820
        /*06c4*/ 	.short	0x0100
        /*06c6*/ 	.byte	0x08
	.zero		1


	//   ....[2]....
        /*06c8*/ 	.word	0x00000370
        /*06cc*/ 	.word	0x000000ff
        /*06d0*/ 	.word	0x00030830
        /*06d4*/ 	.short	0x0100
        /*06d6*/ 	.byte	0x08
	.zero		1


	//   ....[3]....
        /*06d8*/ 	.word	0x00000380
        /*06dc*/ 	.word	0x000000ff
        /*06e0*/ 	.word	0x00030840
        /*06e4*/ 	.short	0x0100
        /*06e6*/ 	.byte	0x08
	.zero		1


	//   ....[4]....
        /*06e8*/ 	.word	0x00000390
        /*06ec*/ 	.word	0x000000ff
        /*06f0*/ 	.word	0x00030838
        /*06f4*/ 	.short	0x0100
        /*06f6*/ 	.byte	0x08
	.zero		1


	//   ....[5]....
        /*06f8*/ 	.word	0x000003a0
        /*06fc*/ 	.word	0x000000ff
        /*0700*/ 	.word	0x00030848
        /*0704*/ 	.short	0x0100
        /*0706*/ 	.byte	0x08
	.zero		1


	//   ....[6]....
        /*0708*/ 	.word	0x000004d0
        /*070c*/ 	.word	0x000000ff
        /*0710*/ 	.word	0x00030850
        /*0714*/ 	.short	0x0100
        /*0716*/ 	.byte	0x08
	.zero		1


	//   ....[7]....
        /*0718*/ 	.word	0x000004e0
        /*071c*/ 	.word	0x000000ff
        /*0720*/ 	.word	0x00030860
        /*0724*/ 	.short	0x0100
        /*0726*/ 	.byte	0x08
	.zero		1


	//   ....[8]....
        /*0728*/ 	.word	0x000004f0
        /*072c*/ 	.word	0x000000ff
        /*0730*/ 	.word	0x00030858
        /*0734*/ 	.short	0x0100
        /*0736*/ 	.byte	0x08
	.zero		1


	//   ....[9]....
        /*0738*/ 	.word	0x00000500
        /*073c*/ 	.word	0x000000ff
        /*0740*/ 	.word	0x00030868
        /*0744*/ 	.short	0x0100
        /*0746*/ 	.byte	0x08
	.zero		1


	//   ....[10]....
        /*0748*/ 	.word	0x000005f0
        /*074c*/ 	.word	0x000000ff
        /*0750*/ 	.word	0x00030870
        /*0754*/ 	.short	0x0100
        /*0756*/ 	.byte	0x06
	.zero		1


	//   ....[11]....
        /*0758*/ 	.word	0x00000600
        /*075c*/ 	.word	0x000000ff
        /*0760*/ 	.word	0x00030880
        /*0764*/ 	.short	0x0100
        /*0766*/ 	.byte	0x06
	.zero		1


	//   ....[12]....
        /*0768*/ 	.word	0x00000610
        /*076c*/ 	.word	0x000000ff
        /*0770*/ 	.word	0x00030878
        /*0774*/ 	.short	0x0100
        /*0776*/ 	.byte	0x06
	.zero		1


	//   ....[13]....
        /*0778*/ 	.word	0x00000620
        /*077c*/ 	.word	0x000000ff
        /*0780*/ 	.word	0x00030888
        /*0784*/ 	.short	0x0100
        /*0786*/ 	.byte	0x06
	.zero		1


	//   ....[14]....
        /*0788*/ 	.word	0x00000750
        /*078c*/ 	.word	0x000000ff
        /*0790*/ 	.word	0x00030890
        /*0794*/ 	.short	0x0100
        /*0796*/ 	.byte	0x08
	.zero		1


	//   ....[15]....
        /*0798*/ 	.word	0x00000760
        /*079c*/ 	.word	0x000000ff
        /*07a0*/ 	.word	0x000308a0
        /*07a4*/ 	.short	0x0100
        /*07a6*/ 	.byte	0x08
	.zero		1


	//   ....[16]....
        /*07a8*/ 	.word	0x00000770
        /*07ac*/ 	.word	0x000000ff
        /*07b0*/ 	.word	0x00030898
        /*07b4*/ 	.short	0x0100
        /*07b6*/ 	.byte	0x08
	.zero		1


	//   ....[17]....
        /*07b8*/ 	.word	0x00000780
        /*07bc*/ 	.word	0x000000ff
        /*07c0*/ 	.word	0x000308a8
        /*07c4*/ 	.short	0x0100
        /*07c6*/ 	.byte	0x08
	.zero		1


	//   ....[18]....
        /*07c8*/ 	.word	0x000008b0
        /*07cc*/ 	.word	0x000000ff
        /*07d0*/ 	.word	0x000308b0
        /*07d4*/ 	.short	0x0100
        /*07d6*/ 	.byte	0x08
	.zero		1


	//   ....[19]....
        /*07d8*/ 	.word	0x000008c0
        /*07dc*/ 	.word	0x000000ff
        /*07e0*/ 	.word	0x000308c0
        /*07e4*/ 	.short	0x0100
        /*07e6*/ 	.byte	0x08
	.zero		1


	//   ....[20]....
        /*07e8*/ 	.word	0x000008d0
        /*07ec*/ 	.word	0x000000ff
        /*07f0*/ 	.word	0x000308b8
        /*07f4*/ 	.short	0x0100
        /*07f6*/ 	.byte	0x08
	.zero		1


	//   ....[21]....
        /*07f8*/ 	.word	0x000008e0
        /*07fc*/ 	.word	0x000000ff
        /*0800*/ 	.word	0x000308c8
        /*0804*/ 	.short	0x0100
        /*0806*/ 	.byte	0x08
	.zero		1


	//   ....[22]....
        /*0808*/ 	.word	0x000016e0
        /*080c*/ 	.word	0x000000ff
        /*0810*/ 	.word	0x00030800
        /*0814*/ 	.short	0x010a
        /*0816*/ 	.byte	0x27
	.zero		1


	//   ....[23]....
        /*0818*/ 	.word	0x00001760
        /*081c*/ 	.word	0x00000000
        /*0820*/ 	.word	0x00030830
        /*0824*/ 	.short	0x010a
        /*0826*/ 	.byte	0x3f
	.zero		1


	//   ....[24]....
        /*0828*/ 	.word	0x000017d0
        /*082c*/ 	.word	0x00000000
        /*0830*/ 	.word	0x00030830
        /*0834*/ 	.short	0x010a
        /*0836*/ 	.byte	0x3f
	.zero		1


	//   ....[25]....
        /*0838*/ 	.word	0x00003ee0
        /*083c*/ 	.word	0x00000006
        /*0840*/ 	.word	0x00000000
        /*0844*/ 	.short	0x0101
        /*0846*/ 	.byte	0x3f
	.zero		1


	//   ....[26]....
        /*0848*/ 	.word	0x000050d0
        /*084c*/ 	.word	0x000000ff
        /*0850*/ 	.word	0x00030830
        /*0854*/ 	.short	0x010a
        /*0856*/ 	.byte	0x06
	.zero		1


	//   ....[27]....
        /*0858*/ 	.word	0x00005110
        /*085c*/ 	.word	0x000000ff
        /*0860*/ 	.word	0x00030830
        /*0864*/ 	.short	0x010a
        /*0866*/ 	.byte	0x06
	.zero		1


	//   ....[28]....
        /*0868*/ 	.word	0x00005310
        /*086c*/ 	.word	0x000000ff
        /*0870*/ 	.word	0x00030850
        /*0874*/ 	.short	0x010a
        /*0876*/ 	.byte	0x06
	.zero		1


	//   ....[29]....
        /*0878*/ 	.word	0x00005350
        /*087c*/ 	.word	0x000000ff
        /*0880*/ 	.word	0x00030850
        /*0884*/ 	.short	0x010a
        /*0886*/ 	.byte	0x06
	.zero		1


	//   ....[30]....
        /*0888*/ 	.word	0x00007280
        /*088c*/ 	.word	0x0000000c
        /*0890*/ 	.word	0x00000000
        /*0894*/ 	.short	0x0101
        /*0896*/ 	.byte	0x3f
	.zero		1


	//   ....[31]....
        /*0898*/ 	.word	0x00007310
        /*089c*/ 	.word	0x0000006d
        /*08a0*/ 	.word	0x00000000
        /*08a4*/ 	.short	0x0101
        /*08a6*/ 	.byte	0x3f
	.zero		1


	//   ....[32]....
        /*08a8*/ 	.word	0x00008640
        /*08ac*/ 	.word	0x000000ff
        /*08b0*/ 	.word	0x00030850
        /*08b4*/ 	.short	0x010a
        /*08b6*/ 	.byte	0x0c
	.zero		1


	//   ....[33]....
        /*08b8*/ 	.word	0x00008680
        /*08bc*/ 	.word	0x000000ff
        /*08c0*/ 	.word	0x00030850
        /*08c4*/ 	.short	0x010a
        /*08c6*/ 	.byte	0x0c
	.zero		1


	//   ....[34]....
        /*08c8*/ 	.word	0x00008e80
        /*08cc*/ 	.word	0x00000006
        /*08d0*/ 	.word	0x00000000
        /*08d4*/ 	.short	0x0101
        /*08d6*/ 	.byte	0x3f
	.zero		1


	//   ....[35]....
        /*08d8*/ 	.word	0x00009fb0
        /*08dc*/ 	.word	0x000000ff
        /*08e0*/ 	.word	0x00000000
        /*08e4*/ 	.short	0x0101
        /*08e6*/ 	.byte	0x04
	.zero		1


	//   ....[36]....
        /*08e8*/ 	.word	0x0000c270
        /*08ec*/ 	.word	0x00000000
        /*08f0*/ 	.word	0x00030840
        /*08f4*/ 	.short	0x010a
        /*08f6*/ 	.byte	0x3f
	.zero		1


	//   ....[37]....
        /*08f8*/ 	.word	0x0000d340
        /*08fc*/ 	.word	0x00000016
        /*0900*/ 	.word	0x00030800
        /*0904*/ 	.short	0x0107
        /*0906*/ 	.byte	0x3f
	.zero		1


	//   ....[38]....
        /*0908*/ 	.word	0x0000d440
        /*090c*/ 	.word	0x00000016
        /*0910*/ 	.word	0x00030800
        /*0914*/ 	.short	0x0101
        /*0916*/ 	.byte	0x3f
	.zero		1


	//   ....[39]....
        /*0918*/ 	.word	0x0000d460
        /*091c*/ 	.word	0x00000016
        /*0920*/ 	.word	0x00030820
        /*0924*/ 	.short	0x010a
        /*0926*/ 	.byte	0x3f
	.zero		1


	//   ....[40]....
        /*0928*/ 	.word	0x0000d780
        /*092c*/ 	.word	0x00000002
        /*0930*/ 	.word	0x00030840
        /*0934*/ 	.short	0x010a
        /*0936*/ 	.byte	0x3f
	.zero		1


	//   ....[41]....
        /*0938*/ 	.word	0x0000da00
        /*093c*/ 	.word	0x00000003
        /*0940*/ 	.word	0x00000060
        /*0944*/ 	.short	0x010a
        /*0946*/ 	.byte	0x3f
	.zero		1


	//   ....[42]....
        /*0948*/ 	.word	0x0000df50
        /*094c*/ 	.word	0x00000002
        /*0950*/ 	.word	0x00030840
        /*0954*/ 	.short	0x010a
        /*0956*/ 	.byte	0x3f
	.zero		1


	//   ....[43]....
        /*0958*/ 	.word	0x0000e1d0
        /*095c*/ 	.word	0x0000000a
        /*0960*/ 	.word	0x00000060
        /*0964*/ 	.short	0x010a
        /*0966*/ 	.byte	0x3f
	.zero		1


	//   ....[44]....
        /*0968*/ 	.word	0x0000e650
        /*096c*/ 	.word	0x00000002
        /*0970*/ 	.word	0x00030840
        /*0974*/ 	.short	0x010a
        /*0976*/ 	.byte	0x3f
	.zero		1


	//   ....[45]....
        /*0978*/ 	.word	0x0000e8e0
        /*097c*/ 	.word	0x00000008
        /*0980*/ 	.word	0x00000060
        /*0984*/ 	.short	0x010a
        /*0986*/ 	.byte	0x3f
	.zero		1


	//   ....[46]....
        /*0988*/ 	.word	0x0000ed20
        /*098c*/ 	.word	0x00000003
        /*0990*/ 	.word	0x00030860
        /*0994*/ 	.short	0x010a
        /*0996*/ 	.byte	0x3f
	.zero		1


	//   ....[47]....
        /*0998*/ 	.word	0x0000fa40
        /*099c*/ 	.word	0x00000009
        /*09a0*/ 	.word	0x00030820
        /*09a4*/ 	.short	0x010a
        /*09a6*/ 	.byte	0x3f
	.zero		1


	//   ....[48]....
        /*09a8*/ 	.word	0x0000fbe0
        /*09ac*/ 	.word	0x00000005
        /*09b0*/ 	.word	0x00000000
        /*09b4*/ 	.short	0x010a
        /*09b6*/ 	.byte	0x3f
	.zero		1


	//   ....[49]....
        /*09b8*/ 	.word	0x0000fc50
        /*09bc*/ 	.word	0x00000003
        /*09c0*/ 	.word	0x00000000
        /*09c4*/ 	.short	0x010a
        /*09c6*/ 	.byte	0x3f
	.zero		1


	//   ....[50]....
        /*09c8*/ 	.word	0x0000fcb0
        /*09cc*/ 	.word	0x00000017
        /*09d0*/ 	.word	0x00000000
        /*09d4*/ 	.short	0x010a
        /*09d6*/ 	.byte	0x3f
	.zero		1


	//   ....[51]....
        /*09d8*/ 	.word	0x0000fce0
        /*09dc*/ 	.word	0x00000007
        /*09e0*/ 	.word	0x00000000
        /*09e4*/ 	.short	0x010a
        /*09e6*/ 	.byte	0x3f
	.zero		1


	//   ....[52]....
        /*09e8*/ 	.word	0x0000fd50
        /*09ec*/ 	.word	0x00000003
        /*09f0*/ 	.word	0x00030800
        /*09f4*/ 	.short	0x010a
        /*09f6*/ 	.byte	0x3f
	.zero		1


	//   ....[53]....
        /*09f8*/ 	.word	0x0000fda0
        /*09fc*/ 	.word	0x00000000
        /*0a00*/ 	.word	0x00030830
        /*0a04*/ 	.short	0x010a
        /*0a06*/ 	.byte	0x3f
	.zero		1


	//   ....[54]....
        /*0a08*/ 	.word	0x0000fe00
        /*0a0c*/ 	.word	0x00000007
        /*0a10*/ 	.word	0x00030830
        /*0a14*/ 	.short	0x010a
        /*0a16*/ 	.byte	0x3f
	.zero		1


	//   ....[55]....
        /*0a18*/ 	.word	0x0000fe60
        /*0a1c*/ 	.word	0x00000007
        /*0a20*/ 	.word	0x00030850
        /*0a24*/ 	.short	0x010a
        /*0a26*/ 	.byte	0x3f
	.zero		1


	//   ....[56]....
        /*0a28*/ 	.word	0x0000fec0
        /*0a2c*/ 	.word	0x00000005
        /*0a30*/ 	.word	0x00030850
        /*0a34*/ 	.short	0x010a
        /*0a36*/ 	.byte	0x3f
	.zero		1


	//   ....[57]....
        /*0a38*/ 	.word	0x00010060
        /*0a3c*/ 	.word	0x00000000
        /*0a40*/ 	.word	0x00030840
        /*0a44*/ 	.short	0x010a
        /*0a46*/ 	.byte	0x3f
	.zero		1


	//   ....[58]....
        /*0a48*/ 	.word	0x00011040
        /*0a4c*/ 	.word	0x00000016
        /*0a50*/ 	.word	0x00030820
        /*0a54*/ 	.short	0x010a
        /*0a56*/ 	.byte	0x3f
	.zero		1


	//   ....[59]....
        /*0a58*/ 	.word	0x00011090
        /*0a5c*/ 	.word	0x00000002
        /*0a60*/ 	.word	0x00030840
        /*0a64*/ 	.short	0x010a
        /*0a66*/ 	.byte	0x3f
	.zero		1


	//   ....[60]....
        /*0a68*/ 	.word	0x000110e0
        /*0a6c*/ 	.word	0x00000003
        /*0a70*/ 	.word	0x00000060
        /*0a74*/ 	.short	0x010a
        /*0a76*/ 	.byte	0x3f
	.zero		1


	//   ....[61]....
        /*0a78*/ 	.word	0x00011130
        /*0a7c*/ 	.word	0x00000002
        /*0a80*/ 	.word	0x00030840
        /*0a84*/ 	.short	0x010a
        /*0a86*/ 	.byte	0x3f
	.zero		1


	//   ....[62]....
        /*0a88*/ 	.word	0x00011180
        /*0a8c*/ 	.word	0x0000000a
        /*0a90*/ 	.word	0x00000060
        /*0a94*/ 	.short	0x010a
        /*0a96*/ 	.byte	0x3f
	.zero		1


	//   ....[63]....
        /*0a98*/ 	.word	0x000111d0
        /*0a9c*/ 	.word	0x00000002
        /*0aa0*/ 	.word	0x00030840
        /*0aa4*/ 	.short	0x010a
        /*0aa6*/ 	.byte	0x3f
	.zero		1


	//   ....[64]....
        /*0aa8*/ 	.word	0x00011220
        /*0aac*/ 	.word	0x00000008
        /*0ab0*/ 	.word	0x00000060
        /*0ab4*/ 	.short	0x010a
        /*0ab6*/ 	.byte	0x3f
	.zero		1


	//   ....[65]....
        /*0ab8*/ 	.word	0x00011270
        /*0abc*/ 	.word	0x00000003
        /*0ac0*/ 	.word	0x00030860
        /*0ac4*/ 	.short	0x010a
        /*0ac6*/ 	.byte	0x3f
	.zero		1


	//   ....[66]....
        /*0ac8*/ 	.word	0x00011bf0
        /*0acc*/ 	.word	0x00000009
        /*0ad0*/ 	.word	0x00030820
        /*0ad4*/ 	.short	0x010a
        /*0ad6*/ 	.byte	0x3f
	.zero		1


	//   ....[67]....
        /*0ad8*/ 	.word	0x00011d90
        /*0adc*/ 	.word	0x00000005
        /*0ae0*/ 	.word	0x00000000
        /*0ae4*/ 	.short	0x010a
        /*0ae6*/ 	.byte	0x3f
	.zero		1


	//   ....[68]....
        /*0ae8*/ 	.word	0x00011de0
        /*0aec*/ 	.word	0x00000003
        /*0af0*/ 	.word	0x00000000
        /*0af4*/ 	.short	0x010a
        /*0af6*/ 	.byte	0x3f
	.zero		1


	//   ....[69]....
        /*0af8*/ 	.word	0x00011e30
        /*0afc*/ 	.word	0x00000017
        /*0b00*/ 	.word	0x00000000
        /*0b04*/ 	.short	0x010a
        /*0b06*/ 	.byte	0x3f
	.zero		1


	//----- nvinfo : EIATTR_NUM_MBARRIERS
	.align		4
.L_1529:
        /*0b08*/ 	.byte	0x03, 0x38
        /*0b0a*/ 	.short	0x0016


	//----- nvinfo : EIATTR_EXIT_INSTR_OFFSETS
	.align		4
        /*0b0c*/ 	.byte	0x04, 0x1c
        /*0b0e*/ 	.short	(.L_1531 - .L_1530)


	//   ....[0]....
.L_1530:
        /*0b10*/ 	.word	0x00000a80


	//   ....[1]....
        /*0b14*/ 	.word	0x0000aac0


	//   ....[2]....
        /*0b18*/ 	.word	0x0000fd30


	//----- nvinfo : EIATTR_MAX_THREADS
	.align		4
.L_1531:
        /*0b1c*/ 	.byte	0x04, 0x05
        /*0b1e*/ 	.short	(.L_1533 - .L_1532)
.L_1532:
        /*0b20*/ 	.word	0x00000200
        /*0b24*/ 	.word	0x00000001
        /*0b28*/ 	.word	0x00000001


	//----- nvinfo : EIATTR_CRS_STACK_SIZE
	.align		4
.L_1533:
        /*0b2c*/ 	.byte	0x04, 0x1e
        /*0b2e*/ 	.short	(.L_1535 - .L_1534)
.L_1534:
        /*0b30*/ 	.word	0x00000000


	//----- nvinfo : EIATTR_CBANK_PARAM_SIZE
	.align		4
.L_1535:
        /*0b34*/ 	.byte	0x03, 0x19
        /*0b36*/ 	.short	0x0af0


	//----- nvinfo : EIATTR_PARAM_CBANK
	.align		4
        /*0b38*/ 	.byte	0x04, 0x0a
        /*0b3a*/ 	.short	(.L_1537 - .L_1536)
	.align		4
.L_1536:
        /*0b3c*/ 	.word	index@(.nv.constant0._ZN7cutlass13device_kernelIN5flash11enable_sm90INS1_16FlashAttnFwdSm90INS1_25CollectiveMainloopFwdSm90ILi2EN4cute5tupleIJNS5_1CILi1EEES8_S8_EEENS6_IJNS7_ILi192EEESA_NS7_ILi64EEEEEELi64ENS_6half_tEfNS_4arch4Sm90ELb0ELb0ELb1ELb1ELb0ELb0ELb0ELb0ELb1ELb1ELb0ELb0EEENS1_21CollectiveEpilogueFwdINS6_IJSA_SB_SA_EEES9_SD_SF_Li384ELb1ELb1ELb0ELb0EEENS1_36VarlenDynamicPersistentTileSchedulerILi192ELi192ELi384ELi128ELb0ELb1ELb1ELb0ELb1ELb1EEEEEEEEEvNT_6ParamsE)
        /*0b40*/ 	.short	0x0210
        /*0b42*/ 	.short	0x0af0


	//----- nvinfo : EIATTR_SW_WAR
	.align		4
.L_1537:
        /*0b44*/ 	.byte	0x04, 0x36
        /*0b46*/ 	.short	(.L_1539 - .L_1538)
.L_1538:
        /*0b48*/ 	.word	0x00000008
.L_1539:


//--------------------- .nv.info._ZN7cutlass13device_kernelIN5flash11enable_sm90INS1_16FlashAttnFwdSm90INS1_25CollectiveMainloopFwdSm90ILi2EN4cute5tupleIJNS5_1CILi1EEES8_S8_EEENS6_IJNS7_ILi192EEESA_NS7_ILi64EEEEEELi64ENS_6half_tEfNS_4arch4Sm90ELb0ELb0ELb1ELb1ELb0ELb1ELb0ELb0ELb1ELb1ELb0ELb0EEENS1_21CollectiveEpilogueFwdINS6_IJSA_SB_SA_EEES9_SD_SF_Li384ELb1ELb1ELb0ELb0EEENS1_36VarlenDynamicPersistentTileSchedulerILi192ELi192ELi384ELi128ELb0ELb1ELb1ELb0ELb1ELb1EEEEEEEEEvNT_6ParamsE --------------------------
	.section	.nv.info._ZN7cutlass13device_kernelIN5flash11enable_sm90INS1_16FlashAttnFwdSm90INS1_25CollectiveMainloopFwdSm90ILi2EN4cute5tupleIJNS5_1CILi1EEES8_S8_EEENS6_IJNS7_ILi192EEESA_NS7_ILi64EEEEEELi64ENS_6half_tEfNS_4arch4Sm90ELb0ELb0ELb1ELb1ELb0ELb1ELb0ELb0ELb1ELb1ELb0ELb0EEENS1_21CollectiveEpilogueFwdINS6_IJSA_SB_SA_EEES9_SD_SF_Li384ELb1ELb1ELb0ELb0EEENS1_36VarlenDynamicPersistentTileSchedulerILi192ELi192ELi384ELi128ELb0ELb1ELb1ELb0ELb1ELb1EEEEEEEEEvNT_6ParamsE,"",@"SHT_CUDA_INFO"
	.sectionflags	@""
	.align	4


	//----- nvinfo : EIATTR_CUDA_API_VERSION
	.align		4
        /*0000*/ 	.byte	0x04, 0x37
        /*0002*/ 	.short	(.L_1541 - .L_1540)
.L_1540:
        /*0004*/ 	.word	0x00000082


	//----- nvinfo : EIATTR_KPARAM_INFO
	.align		4
.L_1541:
        /*0008*/ 	.byte	0x04, 0x17
        /*000a*/ 	.short	(.L_1543 - .L_1542)
.L_1542:
        /*000c*/ 	.word	0x00000000
        /*0010*/ 	.short	0x0000
        /*0012*/ 	.short	0x0070
        /*0014*/ 	.byte	0x00, 0xf0, 0x01, 0x2a


	//----- nvinfo : EIATTR_SPARSE_MMA_MASK
	.align		4
.L_1543:
        /*0018*/ 	.byte	0x03, 0x50
        /*001a*/ 	.short	0x0000


	//----- nvinfo : EIATTR_MAXREG_COUNT
	.align		4
        /*001c*/ 	.byte	0x03, 0x1b
        /*001e*/ 	.short	0x0080


	//----- nvinfo : EIATTR_NUM_BARRIERS
	.align		4
        /*0020*/ 	.byte	0x02, 0x4c
        /*0022*/ 	.byte	0x10
	.zero		1


	//----- nvinfo : EIATTR_EXTERNS
	.align		4
        /*0024*/ 	.byte	0x04, 0x0f
        /*0026*/ 	.short	(.L_1545 - .L_1544)


	//   ....[0]....
	.align		4
.L_1544:
        /*0028*/ 	.word	index@(__assertfail)


	//----- nvinfo : EIATTR_ANNOTATIONS
	.align		4
.L_1545:
        /*002c*/ 	.byte	0x04, 0x55
        /*002e*/ 	.short	(.L_1547 - .L_1546)


	//   ....[0]....
.L_1546:
        /* <DEDUP_REMOVED lines=85> */


	//----- nvinfo : EIATTR_MERCURY_ISA_VERSION
	.align		4
.L_1547:
        /*0570*/ 	.byte	0x03, 0x5f
        /*0572*/ 	.short	0x0101


	//----- nvinfo : EIATTR_UNUSED_LOAD_BYTE_OFFSET
	.align		4
        /*0574*/ 	.byte	0x04, 0x44
        /*0576*/ 	.short	(.L_1549 - .L_1548)


	//   ....[0]....
.L_1548:
        /*0578*/ 	.word	0x00000ad0
        /*057c*/ 	.word	0x0000fff0


	//   ....[1]....
        /*0580*/ 	.word	0x000106c0
        /*0584*/ 	.word	0x0000fff0


	//----- nvinfo : EIATTR_INT_WARP_WIDE_INSTR_OFFSETS
	.align		4
.L_1549:
        /*0588*/ 	.byte	0x04, 0x31
        /*058a*/ 	.short	(.L_1551 - .L_1550)


	//   ....[0]....
.L_1550:
        /*058c*/ 	.word	0x00000180


	//   ....[1]....
        /*0590*/ 	.word	0x00000220


	//   ....[2]....
        /*0594*/ 	.word	0x00000290


	//   ....[3]....
        /*0598*/ 	.word	0x00013e10


	//   ....[4]....
        /*059c*/ 	.word	0x00013ea0


	//   ....[5]....
        /*05a0*/ 	.word	0x00016fd0


	//   ....[6]....
        /*05a4*/ 	.word	0x00017060


	//----- nvinfo : EIATTR_COOP_GROUP_MASK_REGIDS
	.align		4
.L_1551:
        /*05a8*/ 	.byte	0x04, 0x29
        /*05aa*/ 	.short	(.L_1553 - .L_1552)


	//   ....[0]....
.L_1552:
        /*05ac*/ 	.word	0xffffffff


	//   ....[1]....
        /*05b0*/ 	.word	0xffffffff


	//   ....[2]....
        /*05b4*/ 	.word	0xffffffff


	//   ....[3]....
        /*05b8*/ 	.word	0xffffffff


	//   ....[4]....
        /*05bc*/ 	.word	0xffffffff


	//   ....[5]....
        /*05c0*/ 	.word	0xffffffff


	//   ....[6]....
        /*05c4*/ 	.word	0xffffffff


	//   ....[7]....
        /*05c8*/ 	.word	0xffffffff


	//   ....[8]....
        /*05cc*/ 	.word	0xffffffff


	//   ....[9]....
        /*05d0*/ 	.word	0xffffffff


	//   ....[10]....
        /*05d4*/ 	.word	0xffffffff


	//   ....[11]....
        /*05d8*/ 	.word	0xffffffff


	//   ....[12]....
        /*05dc*/ 	.word	0xffffffff


	//   ....[13]....
        /*05e0*/ 	.word	0xffffffff


	//   ....[14]....
        /*05e4*/ 	.word	0xffffffff


	//   ....[15]....
        /*05e8*/ 	.word	0xffffffff


	//   ....[16]....
        /*05ec*/ 	.word	0xffffffff


	//   ....[17]....
        /*05f0*/ 	.word	0xffffffff


	//   ....[18]....
        /*05f4*/ 	.word	0xffffffff


	//   ....[19]....
        /*05f8*/ 	.word	0xffffffff


	//   ....[20]....
        /*05fc*/ 	.word	0xffffffff


	//   ....[21]....
        /*0600*/ 	.word	0xffffffff


	//   ....[22]....
        /*0604*/ 	.word	0xffffffff


	//   ....[23]....
        /*0608*/ 	.word	0xffffffff


	//   ....[24]....
        /*060c*/ 	.word	0xffffffff


	//   ....[25]....
        /*0610*/ 	.word	0xffffffff


	//   ....[26]....
        /*0614*/ 	.word	0xffffffff


	//   ....[27]....
        /*0618*/ 	.word	0xffffffff


	//   ....[28]....
        /*061c*/ 	.word	0xffffffff


	//   ....[29]....
        /*0620*/ 	.word	0xffffffff


	//   ....[30]....
        /*0624*/ 	.word	0xffffffff


	//   ....[31]....
        /*0628*/ 	.word	0xffffffff


	//   ....[32]....
        /*062c*/ 	.word	0xffffffff


	//   ....[33]....
        /*0630*/ 	.word	0xffffffff


	//   ....[34]....
        /*0634*/ 	.word	0xffffffff


	//   ....[35]....
        /*0638*/ 	.word	0xffffffff


	//   ....[36]....
        /*063c*/ 	.word	0xffffffff


	//   ....[37]....
        /*0640*/ 	.word	0xffffffff


	//   ....[38]....
        /*0644*/ 	.word	0xffffffff


	//   ....[39]....
        /*0648*/ 	.word	0xffffffff


	//   ....[40]....
        /*064c*/ 	.word	0xffffffff


	//   ....[41]....
        /*0650*/ 	.word	0xffffffff


	//   ....[42]....
        /*0654*/ 	.word	0xffffffff


	//   ....[43]....
        /*0658*/ 	.word	0xffffffff


	//   ....[44]....
        /*065c*/ 	.word	0xffffffff


	//   ....[45]....
        /*0660*/ 	.word	0xffffffff


	//   ....[46]....
        /*0664*/ 	.word	0xffffffff


	//   ....[47]....
        /*0668*/ 	.word	0xffffffff


	//   ....[48]....
        /*066c*/ 	.word	0xffffffff


	//   ....[49]....
        /*0670*/ 	.word	0xffffffff


	//   ....[50]....
        /*0674*/ 	.word	0xffffffff


	//   ....[51]....
        /*0678*/ 	.word	0xffffffff


	//   ....[52]....
        /*067c*/ 	.word	0xffffffff


	//   ....[53]....
        /*0680*/ 	.word	0xffffffff


	//   ....[54]....
        /*0684*/ 	.word	0xffffffff


	//   ....[55]....
        /*0688*/ 	.word	0xffffffff


	//   ....[56]....
        /*068c*/ 	.word	0xffffffff


	//   ....[57]....
        /*0690*/ 	.word	0xffffffff


	//   ....[58]....
        /*0694*/ 	.word	0xffffffff


	//   ....[59]....
        /*0698*/ 	.word	0xffffffff


	//   ....[60]....
        /*069c*/ 	.word	0xffffffff


	//   ....[61]....
        /*06a0*/ 	.word	0xffffffff


	//   ....[62]....
        /*06a4*/ 	.word	0xffffffff


	//   ....[63]....
        /*06a8*/ 	.word	0xffffffff


	//   ....[64]....
        /*06ac*/ 	.word	0xffffffff


	//   ....[65]....
        /*06b0*/ 	.word	0xffffffff


	//   ....[66]....
        /*06b4*/ 	.word	0xffffffff


	//   ....[67]....
        /*06b8*/ 	.word	0xffffffff


	//   ....[68]....
        /*06bc*/ 	.word	0xffffffff


	//   ....[69]....
        /*06c0*/ 	.word	0xffffffff


	//   ....[70]....
        /*06c4*/ 	.word	0xffffffff


	//   ....[71]....
        /*06c8*/ 	.word	0xffffffff


	//   ....[72]....
        /*06cc*/ 	.word	0xffffffff


	//   ....[73]....
        /*06d0*/ 	.word	0xffffffff


	//   ....[74]....
        /*06d4*/ 	.word	0xffffffff


	//   ....[75]....
        /*06d8*/ 	.word	0xffffffff


	//   ....[76]....
        /*06dc*/ 	.word	0xffffffff


	//   ....[77]....
        /*06e0*/ 	.word	0xffffffff


	//   ....[78]....
        /*06e4*/ 	.word	0xffffffff


	//   ....[79]....
        /*06e8*/ 	.word	0xffffffff


	//   ....[80]....
        /*06ec*/ 	.word	0xffffffff


	//   ....[81]....
        /*06f0*/ 	.word	0xffffffff


	//   ....[82]....
        /*06f4*/ 	.word	0xffffffff


	//   ....[83]....
        /*06f8*/ 	.word	0xffffffff


	//   ....[84]....
        /*06fc*/ 	.word	0xffffffff


	//   ....[85]....
        /*0700*/ 	.word	0xffffffff


	//   ....[86]....
        /*0704*/ 	.word	0xffffffff


	//   ....[87]....
        /*0708*/ 	.word	0xffffffff


	//   ....[88]....
        /*070c*/ 	.word	0xffffffff


	//   ....[89]....
        /*0710*/ 	.word	0xffffffff


	//   ....[90]....
        /*0714*/ 	.word	0xffffffff


	//   ....[91]....
        /*0718*/ 	.word	0xffffffff


	//   ....[92]....
        /*071c*/ 	.word	0xffffffff


	//   ....[93]....
        /*0720*/ 	.word	0xffffffff


	//   ....[94]....
        /*0724*/ 	.word	0xffffffff


	//   ....[95]....
        /*0728*/ 	.word	0xffffffff


	//   ....[96]....
        /*072c*/ 	.word	0xffffffff


	//   ....[97]....
        /*0730*/ 	.word	0xffffffff


	//   ....[98]....
        /*0734*/ 	.word	0xffffffff


	//   ....[99]....
        /*0738*/ 	.word	0xffffffff


	//   ....[100]....
        /*073c*/ 	.word	0xffffffff


	//   ....[101]....
        /*0740*/ 	.word	0xffffffff


	//   ....[102]....
        /*0744*/ 	.word	0xffffffff


	//   ....[103]....
        /*0748*/ 	.word	0xffffffff


	//   ....[104]....
        /*074c*/ 	.word	0xffffffff


	//   ....[105]....
        /*0750*/ 	.word	0xffffffff


	//   ....[106]....
        /*0754*/ 	.word	0xffffffff


	//   ....[107]....
        /*0758*/ 	.word	0xffffffff


	//   ....[108]....
        /*075c*/ 	.word	0xffffffff


	//   ....[109]....
        /*0760*/ 	.word	0xffffffff


	//   ....[110]....
        /*0764*/ 	.word	0x0500000f


	//   ....[111]....
        /*0768*/ 	.word	0x0500000f


	//   ....[112]....
        /*076c*/ 	.word	0x0500000f


	//   ....[113]....
        /*0770*/ 	.word	0x0500000f


	//   ....[114]....
        /*0774*/ 	.word	0x0500000f


	//   ....[115]....
        /*0778*/ 	.word	0x0500000f


	//   ....[116]....
        /*077c*/ 	.word	0x0500000f


	//   ....[117]....
        /*0780*/ 	.word	0x0500000f


	//   ....[118]....
        /*0784*/ 	.word	0x0500000f


	//   ....[119]....
        /*0788*/ 	.word	0x0500000f


	//   ....[120]....
        /*078c*/ 	.word	0x0500000f


	//   ....[121]....
        /*0790*/ 	.word	0x0500000f


	//   ....[122]....
        /*0794*/ 	.word	0x0500000f


	//   ....[123]....
        /*0798*/ 	.word	0x0500000f


	//   ....[124]....
        /*079c*/ 	.word	0x0500000f


	//   ....[125]....
        /*07a0*/ 	.word	0x0500000f


	//   ....[126]....
        /*07a4*/ 	.word	0x0500000f


	//   ....[127]....
        /*07a8*/ 	.word	0x0500000f


	//   ....[128]....
        /*07ac*/ 	.word	0x0500000f


	//   ....[129]....
        /*07b0*/ 	.word	0x0500000f


	//   ....[130]....
        /*07b4*/ 	.word	0x0500000f


	//   ....[131]....
        /*07b8*/ 	.word	0x0500000f


	//   ....[132]....
        /*07bc*/ 	.word	0x0500000f


	//   ....[133]....
        /*07c0*/ 	.word	0x0500000f


	//   ....[134]....
        /*07c4*/ 	.word	0x0500000f


	//   ....[135]....
        /*07c8*/ 	.word	0x0500000f


	//   ....[136]....
        /*07cc*/ 	.word	0x0500000f


	//   ....[137]....
        /*07d0*/ 	.word	0x0500000f


	//   ....[138]....
        /*07d4*/ 	.word	0x0500000f


	//   ....[139]....
        /*07d8*/ 	.word	0x0500000f


	//   ....[140]....
        /*07dc*/ 	.word	0x0500000f


	//   ....[141]....
        /*07e0*/ 	.word	0x0500000f


	//   ....[142]....
        /*07e4*/ 	.word	0x0500000f


	//   ....[143]....
        /*07e8*/ 	.word	0x0500000f


	//   ....[144]....
        /*07ec*/ 	.word	0x0500000f


	//   ....[145]....
        /*07f0*/ 	.word	0x0500000f


	//   ....[146]....
        /*07f4*/ 	.word	0x0500000f


	//   ....[147]....
        /*07f8*/ 	.word	0x0500000f


	//   ....[148]....
        /*07fc*/ 	.word	0x0500000f


	//   ....[149]....
        /*0800*/ 	.word	0x0500000f


	//   ....[150]....
        /*0804*/ 	.word	0x0500000f


	//   ....[151]....
        /*0808*/ 	.word	0x0500000f


	//   ....[152]....
        /*080c*/ 	.word	0x0500000f


	//   ....[153]....
        /*0810*/ 	.word	0x0500000f


	//   ....[154]....
        /*0814*/ 	.word	0x0500000f


	//   ....[155]....
        /*0818*/ 	.word	0x0500000f


	//   ....[156]....
        /*081c*/ 	.word	0x0500000f


	//   ....[157]....
        /*0820*/ 	.word	0x0500000f


	//   ....[158]....
        /*0824*/ 	.word	0x0500000f


	//   ....[159]....
        /*0828*/ 	.word	0x0500000f


	//   ....[160]....
        /*082c*/ 	.word	0x0500000f


	//   ....[161]....
        /*0830*/ 	.word	0x0500000f


	//   ....[162]....
        /*0834*/ 	.word	0x0500000f


	//   ....[163]....
        /*0838*/ 	.word	0x0500000f


	//   ....[164]....
        /*083c*/ 	.word	0x0500000f


	//   ....[165]....
        /*0840*/ 	.word	0x0500000f


	//   ....[166]....
        /*0844*/ 	.word	0x0500000f


	//   ....[167]....
        /*0848*/ 	.word	0x0500000f


	//   ....[168]....
        /*084c*/ 	.word	0x0500000f


	//   ....[169]....
        /*0850*/ 	.word	0x0500000f


	//   ....[170]....
        /*0854*/ 	.word	0x0500000f


	//----- nvinfo : EIATTR_COOP_GROUP_INSTR_OFFSETS
	.align		4
.L_1553:
        /*0858*/ 	.byte	0x04, 0x28
        /*085a*/ 	.short	(.L_1555 - .L_1554)


	//   ....[0]....
.L_1554:
        /*085c*/ 	.word	0x00000060


	//   ....[1]....
        /*0860*/ 	.word	0x00000190


	//   ....[2]....
        /*0864*/ 	.word	0x00000240


	//   ....[3]....
        /*0868*/ 	.word	0x00000400


	//   ....[4]....
        /*086c*/ 	.word	0x00000560


	//   ....[5]....
        /*0870*/ 	.word	0x00000680


	//   ....[6]....
        /*0874*/ 	.word	0x000007e0


	//   ....[7]....
        /*0878*/ 	.word	0x000058c0


	//   ....[8]....
        /*087c*/ 	.word	0x00005e70


	//   ....[9]....
        /*0880*/ 	.word	0x00005e80


	//   ....[10]....
        /*0884*/ 	.word	0x00005e90


	//   ....[11]....
        /*0888*/ 	.word	0x00005ea0


	//   ....[12]....
        /*088c*/ 	.word	0x00006f20


	//   ....[13]....
        /*0890*/ 	.word	0x00006f30


	//   ....[14]....
        /*0894*/ 	.word	0x00006f40


	//   ....[15]....
        /*0898*/ 	.word	0x00006f50


	//   ....[16]....
        /*089c*/ 	.word	0x00009bb0


	//   ....[17]....
        /*08a0*/ 	.word	0x00009bd0


	//   ....[18]....
        /*08a4*/ 	.word	0x0000a1b0


	//   ....[19]....
        /*08a8*/ 	.word	0x0000a1e0


	//   ....[20]....
        /*08ac*/ 	.word	0x0000b8d0


	//   ....[21]....
        /*08b0*/ 	.word	0x0000cb40


	//   ....[22]....
        /*08b4*/ 	.word	0x0000cba0


	//   ....[23]....
        /*08b8*/ 	.word	0x0000d800


	//   ....[24]....
        /*08bc*/ 	.word	0x0000d820


	//   ....[25]....
        /*08c0*/ 	.word	0x0000f7a0


	//   ....[26]....
        /*08c4*/ 	.word	0x0000fa30


	//   ....[27]....
        /*08c8*/ 	.word	0x0000fd10


	//   ....[28]....
        /*08cc*/ 	.word	0x00010180


	//   ....[29]....
        /*08d0*/ 	.word	0x000101b0


	//   ....[30]....
        /*08d4*/ 	.word	0x00010e80


	//   ....[31]....
        /*08d8*/ 	.word	0x00010ec0


	//   ....[32]....
        /*08dc*/ 	.word	0x00010ee0


	//   ....[33]....
        /*08e0*/ 	.word	0x00010f10


	//   ....[34]....
        /*08e4*/ 	.word	0x000113b0


	//   ....[35]....
        /*08e8*/ 	.word	0x000113e0


	//   ....[36]....
        /*08ec*/ 	.word	0x00011410


	//   ....[37]....
        /*08f0*/ 	.word	0x00011450


	//   ....[38]....
        /*08f4*/ 	.word	0x00011480


	//   ....[39]....
        /*08f8*/ 	.word	0x000114a0


	//   ....[40]....
        /*08fc*/ 	.word	0x000114b0


	//   ....[41]....
        /*0900*/ 	.word	0x000114d0


	//   ....[42]....
        /*0904*/ 	.word	0x00011ce0


	//   ....[43]....
        /*0908*/ 	.word	0x00011d10


	//   ....[44]....
        /*090c*/ 	.word	0x00011d30


	//   ....[45]....
        /*0910*/ 	.word	0x00011d60


	//   ....[46]....
        /*0914*/ 	.word	0x00011d90


	//   ....[47]....
        /*0918*/ 	.word	0x00011da0


	//   ....[48]....
        /*091c*/ 	.word	0x00011dd0


	//   ....[49]....
        /*0920*/ 	.word	0x00011e10


	//   ....[50]....
        /*0924*/ 	.word	0x00011f60


	//   ....[51]....
        /*0928*/ 	.word	0x00012150


	//   ....[52]....
        /*092c*/ 	.word	0x00012180


	//   ....[53]....
        /*0930*/ 	.word	0x000121b0


	//   ....[54]....
        /*0934*/ 	.word	0x000121e0


	//   ....[55]....
        /*0938*/ 	.word	0x00012210


	//   ....[56]....
        /*093c*/ 	.word	0x00012240


	//   ....[57]....
        /*0940*/ 	.word	0x000123b0


	//   ....[58]....
        /*0944*/ 	.word	0x000123e0


	//   ....[59]....
        /*0948*/ 	.word	0x00012410


	//   ....[60]....
        /*094c*/ 	.word	0x00012440


	//   ....[61]....
        /*0950*/ 	.word	0x00012470


	//   ....[62]....
        /*0954*/ 	.word	0x000124a0


	//   ....[63]....
        /*0958*/ 	.word	0x00012530


	//   ....[64]....
        /*095c*/ 	.word	0x00012560


	//   ....[65]....
        /*0960*/ 	.word	0x000125e0


	//   ....[66]....
        /*0964*/ 	.word	0x00013110


	//   ....[67]....
        /*0968*/ 	.word	0x000143d0


	//   ....[68]....
        /*096c*/ 	.word	0x00014fe0


	//   ....[69]....
        /*0970*/ 	.word	0x00014ff0


	//   ....[70]....
        /*0974*/ 	.word	0x00015010


	//   ....[71]....
        /*0978*/ 	.word	0x000150a0


	//   ....[72]....
        /*097c*/ 	.word	0x000150c0


	//   ....[73]....
        /*0980*/ 	.word	0x00015140


	//   ....[74]....
        /*0984*/ 	.word	0x00015160


	//   ....[75]....
        /*0988*/ 	.word	0x000151e0


	//   ....[76]....
        /*098c*/ 	.word	0x00015200


	//   ....[77]....
        /*0990*/ 	.word	0x00015280


	//   ....[78]....
        /*0994*/ 	.word	0x000152a0


	//   ....[79]....
        /*0998*/ 	.word	0x00015320


	//   ....[80]....
        /*099c*/ 	.word	0x00015340


	//   ....[81]....
        /*09a0*/ 	.word	0x000153c0


	//   ....[82]....
        /*09a4*/ 	.word	0x000153e0


	//   ....[83]....
        /*09a8*/ 	.word	0x000153f0


	//   ....[84]....
        /*09ac*/ 	.word	0x00015460


	//   ....[85]....
        /*09b0*/ 	.word	0x000154b0


	//   ....[86]....
        /*09b4*/ 	.word	0x00015560


	//   ....[87]....
        /*09b8*/ 	.word	0x00015570


	//   ....[88]....
        /*09bc*/ 	.word	0x000155e0


	//   ....[89]....
        /*09c0*/ 	.word	0x000155f0


	//   ....[90]....
        /*09c4*/ 	.word	0x00015630


	//   ....[91]....
        /*09c8*/ 	.word	0x00015650


	//   ....[92]....
        /*09cc*/ 	.word	0x00017520


	//   ....[93]....
        /*09d0*/ 	.word	0x00017550


	//   ....[94]....
        /*09d4*/ 	.word	0x00017590


	//   ....[95]....
        /*09d8*/ 	.word	0x000175c0


	//   ....[96]....
        /*09dc*/ 	.word	0x000175f0


	//   ....[97]....
        /*09e0*/ 	.word	0x00017620


	//   ....[98]....
        /*09e4*/ 	.word	0x00017650


	//   ....[99]....
        /*09e8*/ 	.word	0x00017680


	//   ....[100]....
        /*09ec*/ 	.word	0x00017800


	//   ....[101]....
        /*09f0*/ 	.word	0x00017830


	//   ....[102]....
        /*09f4*/ 	.word	0x00017860


	//   ....[103]....
        /*09f8*/ 	.word	0x00017890


	//   ....[104]....
        /*09fc*/ 	.word	0x000178c0


	//   ....[105]....
        /*0a00*/ 	.word	0x000178f0


	//   ....[106]....
        /*0a04*/ 	.word	0x000179b0


	//   ....[107]....
        /*0a08*/ 	.word	0x000179d0


	//   ....[108]....
        /*0a0c*/ 	.word	0x00017a40


	//   ....[109]....
        /*0a10*/ 	.word	0x00017eb0


	//   ....[110]....
        /*0a14*/ 	.word	0x00018310


	//   ....[111]....
        /*0a18*/ 	.word	0x000183c0


	//   ....[112]....
        /*0a1c*/ 	.word	0x00018450


	//   ....[113]....
        /*0a20*/ 	.word	0x000184a0


	//   ....[114]....
        /*0a24*/ 	.word	0x000184f0


	//   ....[115]....
        /*0a28*/ 	.word	0x000185d0


	//   ....[116]....
        /*0a2c*/ 	.word	0x00018660


	//   ....[117]....
        /*0a30*/ 	.word	0x000186b0


	//   ....[118]....
        /*0a34*/ 	.word	0x00018700


	//   ....[119]....
        /*0a38*/ 	.word	0x00018930


	//   ....[120]....
        /*0a3c*/ 	.word	0x000189d0


	//   ....[121]....
        /*0a40*/ 	.word	0x00018a30


	//   ....[122]....
        /*0a44*/ 	.word	0x00018aa0


	//   ....[123]....
        /*0a48*/ 	.word	0x00018b00


	//   ....[124]....
        /*0a4c*/ 	.word	0x00018b70


	//   ....[125]....
        /*0a50*/ 	.word	0x00018c30


	//   ....[126]....
        /*0a54*/ 	.word	0x00018c90


	//   ....[127]....
        /*0a58*/ 	.word	0x00018d50


	//   ....[128]....
        /*0a5c*/ 	.word	0x00019030


	//   ....[129]....
        /*0a60*/ 	.word	0x000191e0


	//   ....[130]....
        /*0a64*/ 	.word	0x00019230


	//   ....[131]....
        /*0a68*/ 	.word	0x00019290


	//   ....[132]....
        /*0a6c*/ 	.word	0x00019380


	//   ....[133]....
        /*0a70*/ 	.word	0x000193e0


	//   ....[134]....
        /*0a74*/ 	.word	0x000194e0


	//   ....[135]....
        /*0a78*/ 	.word	0x00019540


	//   ....[136]....
        /*0a7c*/ 	.word	0x00019640


	//   ....[137]....
        /*0a80*/ 	.word	0x000196a0


	//   ....[138]....
        /*0a84*/ 	.word	0x000197a0


	//   ....[139]....
        /*0a88*/ 	.word	0x00019800


	//   ....[140]....
        /*0a8c*/ 	.word	0x00019900


	//   ....[141]....
        /*0a90*/ 	.word	0x00019960


	//   ....[142]....
        /*0a94*/ 	.word	0x00019a60


	//   ....[143]....
        /*0a98*/ 	.word	0x00019ac0


	//   ....[144]....
        /*0a9c*/ 	.word	0x00019b70


	//   ....[145]....
        /*0aa0*/ 	.word	0x00019c40


	//   ....[146]....
        /*0aa4*/ 	.word	0x00019d10


	//   ....[147]....
        /*0aa8*/ 	.word	0x00019d70


	//   ....[148]....
        /*0aac*/ 	.word	0x00019e50


	//   ....[149]....
        /*0ab0*/ 	.word	0x00019eb0


	//   ....[150]....
        /*0ab4*/ 	.word	0x00019f80


	//   ....[151]....
        /*0ab8*/ 	.word	0x00019fe0


	//   ....[152]....
        /*0abc*/ 	.word	0x0001a0a0


	//   ....[153]....
        /*0ac0*/ 	.word	0x0001a3c0


	//   ....[154]....
        /*0ac4*/ 	.word	0x0001a460


	//   ....[155]....
        /*0ac8*/ 	.word	0x0001a580


	//   ....[156]....
        /*0acc*/ 	.word	0x0001a5f0


	//   ....[157]....
        /*0ad0*/ 	.word	0x0001a660


	//   ....[158]....
        /*0ad4*/ 	.word	0x0001a6d0


	//   ....[159]....
        /*0ad8*/ 	.word	0x0001a740


	//   ....[160]....
        /*0adc*/ 	.word	0x0001a7c0


	//   ....[161]....
        /*0ae0*/ 	.word	0x0001a850


	//   ....[162]....
        /*0ae4*/ 	.word	0x0001a8e0


	//   ....[163]....
        /*0ae8*/ 	.word	0x0001a950


	//   ....[164]....
        /*0aec*/ 	.word	0x0001a9c0


	//   ....[165]....
        /*0af0*/ 	.word	0x0001aa30


	//   ....[166]....
        /*0af4*/ 	.word	0x0001aab0


	//   ....[167]....
        /*0af8*/ 	.word	0x0001ab20


	//   ....[168]....
        /*0afc*/ 	.word	0x0001abc0


	//   ....[169]....
        /*0b00*/ 	.word	0x0001ac50


	//   ....[170]....
        /*0b04*/ 	.word	0x0001ad70


	//----- nvinfo : EIATTR_REG_RECONFIG
	.align		4
.L_1555:
        /*0b08*/ 	.byte	0x01, 0x54
	.zero		2


	//----- nvinfo : EIATTR_SYSCALL_OFFSETS
	.align		4
        /*0b0c*/ 	.byte	0x04, 0x46
        /*0b0e*/ 	.short	(.L_1557 - .L_1556)


	//   ....[0]....
.L_1556:
        /*0b10*/ 	.word	0x00001980


	//   ....[1]....
        /*0b14*/ 	.word	0x00001ad0


	//   ....[2]....
        /*0b18*/ 	.word	0x00005a50


	//   ....[3]....
        /*0b1c*/ 	.word	0x00005de0


	//   ....[4]....
        /*0b20*/ 	.word	0x00014000


	//   ....[5]....
        /*0b24*/ 	.word	0x00014150


	//   ....[6]....
        /*0b28*/ 	.word	0x00014250


	//   ....[7]....
        /*0b2c*/ 	.word	0x00014ad0


	//----- nvinfo : EIATTR_MBARRIER_INSTR_OFFSETS
	.align		4
.L_1557:
        /*0b30*/ 	.byte	0x04, 0x39
        /*0b32*/ 	.short	(.L_1559 - .L_1558)


	//   ....[0]....
.L_1558:
        /*0b34*/ 	.word	0x000002b0
        /*0b38*/ 	.word	0x000000ff
        /*0b3c*/ 	.word	0x00030800
        /*0b40*/ 	.short	0x0100
        /*0b42*/ 	.byte	0x08
	.zero		1


	//   ....[1]....
        /*0b44*/ 	.word	0x000002c0
        /*0b48*/ 	.word	0x000000ff
        /*0b4c*/ 	.word	0x00030820
        /*0b50*/ 	.short	0x0100
        /*0b52*/ 	.byte	0x08
	.zero		1


	//   ....[2]....
        /*0b54*/ 	.word	0x000003b0
        /*0b58*/ 	.word	0x000000ff
        /*0b5c*/ 	.word	0x00030830
        /*0b60*/ 	.short	0x0100
        /*0b62*/ 	.byte	0x08
	.zero		1


	//   ....[3]....
        /*0b64*/ 	.word	0x000003c0
        /*0b68*/ 	.word	0x000000ff
        /*0b6c*/ 	.word	0x00030840
        /*0b70*/ 	.short	0x0100
        /*0b72*/ 	.byte	0x08
	.zero		1


	//   ....[4]....
        /*0b74*/ 	.word	0x000003d0
        /*0b78*/ 	.word	0x000000ff
        /*0b7c*/ 	.word	0x00030838
        /*0b80*/ 	.short	0x0100
        /*0b82*/ 	.byte	0x08
	.zero		1


	//   ....[5]....
        /*0b84*/ 	.word	0x000003e0
        /*0b88*/ 	.word	0x000000ff
        /*0b8c*/ 	.word	0x00030848
        /*0b90*/ 	.short	0x0100
        /*0b92*/ 	.byte	0x08
	.zero		1


	//   ....[6]....
        /*0b94*/ 	.word	0x00000510
        /*0b98*/ 	.word	0x000000ff
        /*0b9c*/ 	.word	0x00030850
        /*0ba0*/ 	.short	0x0100
        /*0ba2*/ 	.byte	0x08
	.zero		1


	//   ....[7]....
        /*0ba4*/ 	.word	0x00000520
        /*0ba8*/ 	.word	0x000000ff
        /*0bac*/ 	.word	0x00030860
        /*0bb0*/ 	.short	0x0100
        /*0bb2*/ 	.byte	0x08
	.zero		1


	//   ....[8]....
        /*0bb4*/ 	.word	0x00000530
        /*0bb8*/ 	.word	0x000000ff
        /*0bbc*/ 	.word	0x00030858
        /*0bc0*/ 	.short	0x0100
        /*0bc2*/ 	.byte	0x08
	.zero		1


	//   ....[9]....
        /*0bc4*/ 	.word	0x00000540
        /*0bc8*/ 	.word	0x000000ff
        /*0bcc*/ 	.word	0x00030868
        /*0bd0*/ 	.short	0x0100
        /*0bd2*/ 	.byte	0x08
	.zero		1


	//   ....[10]....
        /*0bd4*/ 	.word	0x00000630
        /*0bd8*/ 	.word	0x000000ff
        /*0bdc*/ 	.word	0x00030870
        /*0be0*/ 	.short	0x0100
        /*0be2*/ 	.byte	0x06
	.zero		1


	//   ....[11]....
        /*0be4*/ 	.word	0x00000640
        /*0be8*/ 	.word	0x000000ff
        /*0bec*/ 	.word	0x00030880
        /*0bf0*/ 	.short	0x0100
        /*0bf2*/ 	.byte	0x06
	.zero		1


	//   ....[12]....
        /*0bf4*/ 	.word	0x00000650
        /*0bf8*/ 	.word	0x000000ff
        /*0bfc*/ 	.word	0x00030878
        /*0c00*/ 	.short	0x0100
        /*0c02*/ 	.byte	0x06
	.zero		1


	//   ....[13]....
        /*0c04*/ 	.word	0x00000660
        /*0c08*/ 	.word	0x000000ff
        /*0c0c*/ 	.word	0x00030888
        /*0c10*/ 	.short	0x0100
        /*0c12*/ 	.byte	0x06
	.zero		1


	//   ....[14]....
        /*0c14*/ 	.word	0x00000790
        /*0c18*/ 	.word	0x000000ff
        /*0c1c*/ 	.word	0x00030890
        /*0c20*/ 	.short	0x0100
        /*0c22*/ 	.byte	0x08
	.zero		1


	//   ....[15]....
        /*0c24*/ 	.word	0x000007a0
        /*0c28*/ 	.word	0x000000ff
        /*0c2c*/ 	.word	0x000308a0
        /*0c30*/ 	.short	0x0100
        /*0c32*/ 	.byte	0x08
	.zero		1


	//   ....[16]....
        /*0c34*/ 	.word	0x000007b0
        /*0c38*/ 	.word	0x000000ff
        /*0c3c*/ 	.word	0x00030898
        /*0c40*/ 	.short	0x0100
        /*0c42*/ 	.byte	0x08
	.zero		1


	//   ....[17]....
        /*0c44*/ 	.word	0x000007c0
        /*0c48*/ 	.word	0x000000ff
        /*0c4c*/ 	.word	0x000308a8
        /*0c50*/ 	.short	0x0100
        /*0c52*/ 	.byte	0x08
	.zero		1


	//   ....[18]....
        /*0c54*/ 	.word	0x000008f0
        /*0c58*/ 	.word	0x000000ff
        /*0c5c*/ 	.word	0x000308b0
        /*0c60*/ 	.short	0x0100
        /*0c62*/ 	.byte	0x08
	.zero		1


	//   ....[19]....
        /*0c64*/ 	.word	0x00000900
        /*0c68*/ 	.word	0x000000ff
        /*0c6c*/ 	.word	0x000308c0
        /*0c70*/ 	.short	0x0100
        /*0c72*/ 	.byte	0x08
	.zero		1


	//   ....[20]....
        /*0c74*/ 	.word	0x00000910
        /*0c78*/ 	.word	0x000000ff
        /*0c7c*/ 	.word	0x000308b8
        /*0c80*/ 	.short	0x0100
        /*0c82*/ 	.byte	0x08
	.zero		1


	//   ....[21]....
        /*0c84*/ 	.word	0x00000920
        /*0c88*/ 	.word	0x000000ff
        /*0c8c*/ 	.word	0x000308c8
        /*0c90*/ 	.short	0x0100
        /*0c92*/ 	.byte	0x08
	.zero		1


	//   ....[22]....
        /*0c94*/ 	.word	0x00002cf0
        /*0c98*/ 	.word	0x00000052
        /*0c9c*/ 	.word	0x00030890
        /*0ca0*/ 	.short	0x010a
        /*0ca2*/ 	.byte	0x3f
	.zero		1


	//   ....[23]....
        /*0ca4*/ 	.word	0x00003ef0
        /*0ca8*/ 	.word	0x00000052
        /*0cac*/ 	.word	0x00030890
        /*0cb0*/ 	.short	0x010a
        /*0cb2*/ 	.byte	0x3f
	.zero		1


	//   ....[24]....
        /*0cb4*/ 	.word	0x00004fd0
        /*0cb8*/ 	.word	0x00000052
        /*0cbc*/ 	.word	0x00030890
        /*0cc0*/ 	.short	0x010a
        /*0cc2*/ 	.byte	0x3f
	.zero		1


	//   ....[25]....
        /*0cc4*/ 	.word	0x000051f0
        /*0cc8*/ 	.word	0x0000000c
        /*0ccc*/ 	.word	0x00000000
        /*0cd0*/ 	.short	0x0101
        /*0cd2*/ 	.byte	0x3f
	.zero		1


	//   ....[26]....
        /*0cd4*/ 	.word	0x00005230
        /*0cd8*/ 	.word	0x00000052
        /*0cdc*/ 	.word	0x000308b0
        /*0ce0*/ 	.short	0x010a
        /*0ce2*/ 	.byte	0x3f
	.zero		1


	//   ....[27]....
        /*0ce4*/ 	.word	0x000055f0
        /*0ce8*/ 	.word	0x00000052
        /*0cec*/ 	.word	0x00000000
        /*0cf0*/ 	.short	0x0101
        /*0cf2*/ 	.byte	0x3f
	.zero		1


	//   ....[28]....
        /*0cf4*/ 	.word	0x00005af0
        /*0cf8*/ 	.word	0x00000002
        /*0cfc*/ 	.word	0x00030800
        /*0d00*/ 	.short	0x010a
        /*0d02*/ 	.byte	0x3f
	.zero		1


	//   ....[29]....
        /*0d04*/ 	.word	0x00005b40
        /*0d08*/ 	.word	0x00000002
        /*0d0c*/ 	.word	0x00030800
        /*0d10*/ 	.short	0x010a
        /*0d12*/ 	.byte	0x3f
	.zero		1


	//   ....[30]....
        /*0d14*/ 	.word	0x000061c0
        /*0d18*/ 	.word	0x00000002
        /*0d1c*/ 	.word	0x00030800
        /*0d20*/ 	.short	0x010a
        /*0d22*/ 	.byte	0x3f
	.zero		1


	//   ....[31]....
        /*0d24*/ 	.word	0x00007130
        /*0d28*/ 	.word	0x00000002
        /*0d2c*/ 	.word	0x00030800
        /*0d30*/ 	.short	0x010a
        /*0d32*/ 	.byte	0x3f
	.zero		1


	//   ....[32]....
        /*0d34*/ 	.word	0x00007ff0
        /*0d38*/ 	.word	0x00000000
        /*0d3c*/ 	.word	0x00030830
        /*0d40*/ 	.short	0x010a
        /*0d42*/ 	.byte	0x3f
	.zero		1


	//   ....[33]....
        /*0d44*/ 	.word	0x000080d0
        /*0d48*/ 	.word	0x00000000
        /*0d4c*/ 	.word	0x00030830
        /*0d50*/ 	.short	0x010a
        /*0d52*/ 	.byte	0x3f
	.zero		1


	//   ....[34]....
        /*0d54*/ 	.word	0x0000a4f0
        /*0d58*/ 	.word	0x0000000c
        /*0d5c*/ 	.word	0x00000000
        /*0d60*/ 	.short	0x0101
        /*0d62*/ 	.byte	0x3f
	.zero		1


	//   ....[35]....
        /*0d64*/ 	.word	0x0000bb30
        /*0d68*/ 	.word	0x00000005
        /*0d6c*/ 	.word	0x00030830
        /*0d70*/ 	.short	0x010a
        /*0d72*/ 	.byte	0x3f
	.zero		1


	//   ....[36]....
        /*0d74*/ 	.word	0x0000bb80
        /*0d78*/ 	.word	0x00000005
        /*0d7c*/ 	.word	0x00030830
        /*0d80*/ 	.short	0x010a
        /*0d82*/ 	.byte	0x3f
	.zero		1


	//   ....[37]....
        /*0d84*/ 	.word	0x0000bed0
        /*0d88*/ 	.word	0x00000006
        /*0d8c*/ 	.word	0x00030850
        /*0d90*/ 	.short	0x010a
        /*0d92*/ 	.byte	0x3f
	.zero		1


	//   ....[38]....
        /*0d94*/ 	.word	0x0000bf10
        /*0d98*/ 	.word	0x00000006
        /*0d9c*/ 	.word	0x00030850
        /*0da0*/ 	.short	0x010a
        /*0da2*/ 	.byte	0x3f
	.zero		1


	//   ....[39]....
        /*0da4*/ 	.word	0x0000e590
        /*0da8*/ 	.word	0x00000040
        /*0dac*/ 	.word	0x00000000
        /*0db0*/ 	.short	0x0101
        /*0db2*/ 	.byte	0x3f
	.zero		1


	//   ....[40]....
        /*0db4*/ 	.word	0x0000e800
        /*0db8*/ 	.word	0x00000000
        /*0dbc*/ 	.word	0x00000000
        /*0dc0*/ 	.short	0x0101
        /*0dc2*/ 	.byte	0x3f
	.zero		1


	//   ....[41]....
        /*0dc4*/ 	.word	0x0000f830
        /*0dc8*/ 	.word	0x0000000b
        /*0dcc*/ 	.word	0x00030850
        /*0dd0*/ 	.short	0x010a
        /*0dd2*/ 	.byte	0x3f
	.zero		1


	//   ....[42]....
        /*0dd4*/ 	.word	0x0000f8e0
        /*0dd8*/ 	.word	0x0000000b
        /*0ddc*/ 	.word	0x00030850
        /*0de0*/ 	.short	0x010a
        /*0de2*/ 	.byte	0x3f
	.zero		1


	//   ....[43]....
        /*0de4*/ 	.word	0x00010380
        /*0de8*/ 	.word	0x00000009
        /*0dec*/ 	.word	0x00000000
        /*0df0*/ 	.short	0x0101
        /*0df2*/ 	.byte	0x3f
	.zero		1


	//   ....[44]....
        /*0df4*/ 	.word	0x00011490
        /*0df8*/ 	.word	0x00000000
        /*0dfc*/ 	.word	0x00000000
        /*0e00*/ 	.short	0x0101
        /*0e02*/ 	.byte	0x3f
	.zero		1


	//   ....[45]....
        /*0e04*/ 	.word	0x000131f0
        /*0e08*/ 	.word	0x00000016
        /*0e0c*/ 	.word	0x00030820
        /*0e10*/ 	.short	0x010a
        /*0e12*/ 	.byte	0x3f
	.zero		1


	//   ....[46]....
        /*0e14*/ 	.word	0x000132b0
        /*0e18*/ 	.word	0x00000006
        /*0e1c*/ 	.word	0x000308a0
        /*0e20*/ 	.short	0x010a
        /*0e22*/ 	.byte	0x3f
	.zero		1


	//   ....[47]....
        /*0e24*/ 	.word	0x000134e0
        /*0e28*/ 	.word	0x00000006
        /*0e2c*/ 	.word	0x000308c0
        /*0e30*/ 	.short	0x010a
        /*0e32*/ 	.byte	0x3f
	.zero		1


	//   ....[48]....
        /*0e34*/ 	.word	0x00013860
        /*0e38*/ 	.word	0x00000005
        /*0e3c*/ 	.word	0x000308a0
        /*0e40*/ 	.short	0x010a
        /*0e42*/ 	.byte	0x3f
	.zero		1


	//   ....[49]....
        /*0e44*/ 	.word	0x00013a80
        /*0e48*/ 	.word	0x00000005
        /*0e4c*/ 	.word	0x000308c0
        /*0e50*/ 	.short	0x010a
        /*0e52*/ 	.byte	0x3f
	.zero		1


	//   ....[50]....
        /*0e54*/ 	.word	0x00014610
        /*0e58*/ 	.word	0x00000000
        /*0e5c*/ 	.word	0x00030840
        /*0e60*/ 	.short	0x010a
        /*0e62*/ 	.byte	0x3f
	.zero		1


	//   ....[51]....
        /*0e64*/ 	.word	0x00015700
        /*0e68*/ 	.word	0x00000016
        /*0e6c*/ 	.word	0x00030800
        /*0e70*/ 	.short	0x0107
        /*0e72*/ 	.byte	0x3f
	.zero		1


	//   ....[52]....
        /*0e74*/ 	.word	0x00015800
        /*0e78*/ 	.word	0x00000016
        /*0e7c*/ 	.word	0x00030800
        /*0e80*/ 	.short	0x0101
        /*0e82*/ 	.byte	0x3f
	.zero		1


	//   ....[53]....
        /*0e84*/ 	.word	0x00015820
        /*0e88*/ 	.word	0x00000016
        /*0e8c*/ 	.word	0x00030820
        /*0e90*/ 	.short	0x010a
        /*0e92*/ 	.byte	0x3f
	.zero		1


	//   ....[54]....
        /*0e94*/ 	.word	0x00015b50
        /*0e98*/ 	.word	0x00000002
        /*0e9c*/ 	.word	0x00030840
        /*0ea0*/ 	.short	0x010a
        /*0ea2*/ 	.byte	0x3f
	.zero		1


	//   ....[55]....
        /*0ea4*/ 	.word	0x00015dd0
        /*0ea8*/ 	.word	0x00000003
        /*0eac*/ 	.word	0x00000060
        /*0eb0*/ 	.short	0x010a
        /*0eb2*/ 	.byte	0x3f
	.zero		1


	//   ....[56]....
        /*0eb4*/ 	.word	0x00016330
        /*0eb8*/ 	.word	0x00000002
        /*0ebc*/ 	.word	0x00030840
        /*0ec0*/ 	.short	0x010a
        /*0ec2*/ 	.byte	0x3f
	.zero		1


	//   ....[57]....
        /*0ec4*/ 	.word	0x000165b0
        /*0ec8*/ 	.word	0x0000000a
        /*0ecc*/ 	.word	0x00000060
        /*0ed0*/ 	.short	0x010a
        /*0ed2*/ 	.byte	0x3f
	.zero		1


	//   ....[58]....
        /*0ed4*/ 	.word	0x00016a40
        /*0ed8*/ 	.word	0x00000002
        /*0edc*/ 	.word	0x00030840
        /*0ee0*/ 	.short	0x010a
        /*0ee2*/ 	.byte	0x3f
	.zero		1


	//   ....[59]....
        /*0ee4*/ 	.word	0x00016cd0
        /*0ee8*/ 	.word	0x00000007
        /*0eec*/ 	.word	0x00000060
        /*0ef0*/ 	.short	0x010a
        /*0ef2*/ 	.byte	0x3f
	.zero		1


	//   ....[60]....
        /*0ef4*/ 	.word	0x00017110
        /*0ef8*/ 	.word	0x00000003
        /*0efc*/ 	.word	0x00030860
        /*0f00*/ 	.short	0x010a
        /*0f02*/ 	.byte	0x3f
	.zero		1


	//   ....[61]....
        /*0f04*/ 	.word	0x00017e30
        /*0f08*/ 	.word	0x00000009
        /*0f0c*/ 	.word	0x00030820
        /*0f10*/ 	.short	0x010a
        /*0f12*/ 	.byte	0x3f
	.zero		1


	//   ....[62]....
        /*0f14*/ 	.word	0x00017fc0
        /*0f18*/ 	.word	0x00000005
        /*0f1c*/ 	.word	0x00000000
        /*0f20*/ 	.short	0x010a
        /*0f22*/ 	.byte	0x3f
	.zero		1


	//   ....[63]....
        /*0f24*/ 	.word	0x00018030
        /*0f28*/ 	.word	0x00000003
        /*0f2c*/ 	.word	0x00000000
        /*0f30*/ 	.short	0x010a
        /*0f32*/ 	.byte	0x3f
	.zero		1


	//   ....[64]....
        /*0f34*/ 	.word	0x00018090
        /*0f38*/ 	.word	0x00000017
        /*0f3c*/ 	.word	0x00000000
        /*0f40*/ 	.short	0x010a
        /*0f42*/ 	.byte	0x3f
	.zero		1


	//   ....[65]....
        /*0f44*/ 	.word	0x000180c0
        /*0f48*/ 	.word	0x00000007
        /*0f4c*/ 	.word	0x00000000
        /*0f50*/ 	.short	0x010a
        /*0f52*/ 	.byte	0x3f
	.zero		1


	//   ....[66]....
        /*0f54*/ 	.word	0x00018120
        /*0f58*/ 	.word	0x00000052
        /*0f5c*/ 	.word	0x00030890
        /*0f60*/ 	.short	0x010a
        /*0f62*/ 	.byte	0x3f
	.zero		1


	//   ....[67]....
        /*0f64*/ 	.word	0x00018170
        /*0f68*/ 	.word	0x00000052
        /*0f6c*/ 	.word	0x00030890
        /*0f70*/ 	.short	0x010a
        /*0f72*/ 	.byte	0x3f
	.zero		1


	//   ....[68]....
        /*0f74*/ 	.word	0x000181c0
        /*0f78*/ 	.word	0x00000052
        /*0f7c*/ 	.word	0x00030890
        /*0f80*/ 	.short	0x010a
        /*0f82*/ 	.byte	0x3f
	.zero		1


	//   ....[69]....
        /*0f84*/ 	.word	0x00018210
        /*0f88*/ 	.word	0x00000052
        /*0f8c*/ 	.word	0x000308b0
        /*0f90*/ 	.short	0x010a
        /*0f92*/ 	.byte	0x3f
	.zero		1


	//   ....[70]....
        /*0f94*/ 	.word	0x00018520
        /*0f98*/ 	.word	0x00000002
        /*0f9c*/ 	.word	0x00030800
        /*0fa0*/ 	.short	0x010a
        /*0fa2*/ 	.byte	0x3f
	.zero		1


	//   ....[71]....
        /*0fa4*/ 	.word	0x00018730
        /*0fa8*/ 	.word	0x00000002
        /*0fac*/ 	.word	0x00030800
        /*0fb0*/ 	.short	0x010a
        /*0fb2*/ 	.byte	0x3f
	.zero		1


	//   ....[72]....
        /*0fb4*/ 	.word	0x00018780
        /*0fb8*/ 	.word	0x00000000
        /*0fbc*/ 	.word	0x00030830
        /*0fc0*/ 	.short	0x010a
        /*0fc2*/ 	.byte	0x3f
	.zero		1


	//   ....[73]....
        /*0fc4*/ 	.word	0x000187d0
        /*0fc8*/ 	.word	0x00000005
        /*0fcc*/ 	.word	0x00030830
        /*0fd0*/ 	.short	0x010a
        /*0fd2*/ 	.byte	0x3f
	.zero		1


	//   ....[74]....
        /*0fd4*/ 	.word	0x00018820
        /*0fd8*/ 	.word	0x00000006
        /*0fdc*/ 	.word	0x00030850
        /*0fe0*/ 	.short	0x010a
        /*0fe2*/ 	.byte	0x3f
	.zero		1


	//   ....[75]....
        /*0fe4*/ 	.word	0x00018870
        /*0fe8*/ 	.word	0x0000000b
        /*0fec*/ 	.word	0x00030850
        /*0ff0*/ 	.short	0x010a
        /*0ff2*/ 	.byte	0x3f
	.zero		1


	//   ....[76]....
        /*0ff4*/ 	.word	0x00018e10
        /*0ff8*/ 	.word	0x00000016
        /*0ffc*/ 	.word	0x00030820
        /*1000*/ 	.short	0x010a
        /*1002*/ 	.byte	0x3f
	.zero		1


	//   ....[77]....
        /*1004*/ 	.word	0x00018e60
        /*1008*/ 	.word	0x00000006
        /*100c*/ 	.word	0x000308a0
        /*1010*/ 	.short	0x010a
        /*1012*/ 	.byte	0x3f
	.zero		1


	//   ....[78]....
        /*1014*/ 	.word	0x00018eb0
        /*1018*/ 	.word	0x00000006
        /*101c*/ 	.word	0x000308c0
        /*1020*/ 	.short	0x010a
        /*1022*/ 	.byte	0x3f
	.zero		1


	//   ....[79]....
        /*1024*/ 	.word	0x00018f00
        /*1028*/ 	.word	0x00000005
        /*102c*/ 	.word	0x000308a0
        /*1030*/ 	.short	0x010a
        /*1032*/ 	.byte	0x3f
	.zero		1


	//   ....[80]....
        /*1034*/ 	.word	0x00018f50
        /*1038*/ 	.word	0x00000005
        /*103c*/ 	.word	0x000308c0
        /*1040*/ 	.short	0x010a
        /*1042*/ 	.byte	0x3f
	.zero		1


	//   ....[81]....
        /*1044*/ 	.word	0x000190f0
        /*1048*/ 	.word	0x00000000
        /*104c*/ 	.word	0x00030840
        /*1050*/ 	.short	0x010a
        /*1052*/ 	.byte	0x3f
	.zero		1


	//   ....[82]....
        /*1054*/ 	.word	0x0001a0e0
        /*1058*/ 	.word	0x00000016
        /*105c*/ 	.word	0x00030820
        /*1060*/ 	.short	0x010a
        /*1062*/ 	.byte	0x3f
	.zero		1


	//   ....[83]....
        /*1064*/ 	.word	0x0001a130
        /*1068*/ 	.word	0x00000002
        /*106c*/ 	.word	0x00030840
        /*1070*/ 	.short	0x010a
        /*1072*/ 	.byte	0x3f
	.zero		1


	//   ....[84]....
        /*1074*/ 	.word	0x0001a180
        /*1078*/ 	.word	0x00000003
        /*107c*/ 	.word	0x00000060
        /*1080*/ 	.short	0x010a
        /*1082*/ 	.byte	0x3f
	.zero		1


	//   ....[85]....
        /*1084*/ 	.word	0x0001a1d0
        /*1088*/ 	.word	0x00000002
        /*108c*/ 	.word	0x00030840
        /*1090*/ 	.short	0x010a
        /*1092*/ 	.byte	0x3f
	.zero		1


	//   ....[86]....
        /*1094*/ 	.word	0x0001a220
        /*1098*/ 	.word	0x0000000a
        /*109c*/ 	.word	0x00000060
        /*10a0*/ 	.short	0x010a
        /*10a2*/ 	.byte	0x3f
	.zero		1


	//   ....[87]....
        /*10a4*/ 	.word	0x0001a270
        /*10a8*/ 	.word	0x00000002
        /*10ac*/ 	.word	0x00030840
        /*10b0*/ 	.short	0x010a
        /*10b2*/ 	.byte	0x3f
	.zero		1


	//   ....[88]....
        /*10b4*/ 	.word	0x0001a2c0
        /*10b8*/ 	.word	0x00000007
        /*10bc*/ 	.word	0x00000060
        /*10c0*/ 	.short	0x010a
        /*10c2*/ 	.byte	0x3f
	.zero		1


	//   ....[89]....
        /*10c4*/ 	.word	0x0001a310
        /*10c8*/ 	.word	0x00000003
        /*10cc*/ 	.word	0x00030860
        /*10d0*/ 	.short	0x010a
        /*10d2*/ 	.byte	0x3f
	.zero		1


	//   ....[90]....
        /*10d4*/ 	.word	0x0001ac90
        /*10d8*/ 	.word	0x00000009
        /*10dc*/ 	.word	0x00030820
        /*10e0*/ 	.short	0x010a
        /*10e2*/ 	.byte	0x3f
	.zero		1


	//   ....[91]....
        /*10e4*/ 	.word	0x0001ae30
        /*10e8*/ 	.word	0x00000005
        /*10ec*/ 	.word	0x00000000
        /*10f0*/ 	.short	0x010a
        /*10f2*/ 	.byte	0x3f
	.zero		1


	//   ....[92]....
        /*10f4*/ 	.word	0x0001ae80
        /*10f8*/ 	.word	0x00000003
        /*10fc*/ 	.word	0x00000000
        /*1100*/ 	.short	0x010a
        /*1102*/ 	.byte	0x3f
	.zero		1


	//   ....[93]....
        /*1104*/ 	.word	0x0001aed0
        /*1108*/ 	.word	0x00000017
        /*110c*/ 	.word	0x00000000
        /*1110*/ 	.short	0x010a
        /*1112*/ 	.byte	0x3f
	.zero		1


	//----- nvinfo : EIATTR_NUM_MBARRIERS
	.align		4
.L_1559:
        /*1114*/ 	.byte	0x03, 0x38
        /*1116*/ 	.short	0x0016


	//----- nvinfo : EIATTR_EXIT_INSTR_OFFSETS
	.align		4
        /*1118*/ 	.byte	0x04, 0x1c
        /*111a*/ 	.short	(.L_1561 - .L_1560)


	//   ....[0]....
.L_1560:
        /*111c*/ 	.word	0x00018110


	//----- nvinfo : EIATTR_MAX_THREADS
	.align		4
.L_1561:
        /*1120*/ 	.byte	0x04, 0x05
        /*1122*/ 	.short	(.L_1563 - .L_1562)
.L_1562:
        /*1124*/ 	.word	0x00000200
        /*1128*/ 	.word	0x00000001
        /*112c*/ 	.word	0x00000001


	//----- nvinfo : EIATTR_CRS_STACK_SIZE
	.align		4
.L_1563:
        /*1130*/ 	.byte	0x04, 0x1e
        /*1132*/ 	.short	(.L_1565 - .L_1564)
.L_1564:
        /*1134*/ 	.word	0x00000000


	//----- nvinfo : EIATTR_CBANK_PARAM_SIZE
	.align		4
.L_1565:
        /*1138*/ 	.byte	0x03, 0x19
        /*113a*/ 	.short	0x0af0


	//----- nvinfo : EIATTR_PARAM_CBANK
	.align		4
        /*113c*/ 	.byte	0x04, 0x0a
        /*113e*/ 	.short	(.L_1567 - .L_1566)
	.align		4
.L_1566:
        /*1140*/ 	.word	index@(.nv.constant0._ZN7cutlass13device_kernelIN5flash11enable_sm90INS1_16FlashAttnFwdSm90INS1_25CollectiveMainloopFwdSm90ILi2EN4cute5tupleIJNS5_1CILi1EEES8_S8_EEENS6_IJNS7_ILi192EEESA_NS7_ILi64EEEEEELi64ENS_6half_tEfNS_4arch4Sm90ELb0ELb0ELb1ELb1ELb0ELb1ELb0ELb0ELb1ELb1ELb0ELb0EEENS1_21CollectiveEpilogueFwdINS6_IJSA_SB_SA_EEES9_SD_SF_Li384ELb1ELb1ELb0ELb0EEENS1_36VarlenDynamicPersistentTileSchedulerILi192ELi192ELi384ELi128ELb0ELb1ELb1ELb0ELb1ELb1EEEEEEEEEvNT_6ParamsE)
        /*1144*/ 	.short	0x0210
        /*1146*/ 	.short	0x0af0


	//----- nvinfo : EIATTR_SW_WAR
	.align		4
.L_1567:
        /*1148*/ 	.byte	0x04, 0x36
        /*114a*/ 	.short	(.L_1569 - .L_1568)
.L_1568:
        /*114c*/ 	.word	0x00000008
.L_1569:


//--------------------- .nv.info._ZN7cutlass13device_kernelIN5flash11enable_sm90INS1_16FlashAttnFwdSm90INS1_25CollectiveMainloopFwdSm90ILi2EN4cute5tupleIJNS5_1CILi1EEES8_S8_EEENS6_IJNS7_ILi192EEENS7_ILi128EEENS7_ILi64EEEEEELi64ENS_6half_tEfNS_4arch4Sm90ELb0ELb1ELb1ELb0ELb0ELb0ELb0ELb1ELb1ELb1ELb0ELb0EEENS1_21CollectiveEpilogueFwdINS6_IJSA_SC_SB_EEES9_SE_SG_Li384ELb0ELb1ELb0ELb0EEENS1_30DynamicPersistentTileSchedulerILi384ELi128ELb0ELb1ELb1EEEEEEEEEvNT_6ParamsE --------------------------
	.section	.nv.info._ZN7cutlass13device_kernelIN5flash11enable_sm90INS1_16FlashAttnFwdSm90INS1_25CollectiveMainloopFwdSm90ILi2EN4cute5tupleIJNS5_1CILi1EEES8_S8_EEENS6_IJNS7_ILi192EEENS7_ILi128EEENS7_ILi64EEEEEELi64ENS_6half_tEfNS_4arch4Sm90ELb0ELb1ELb1ELb0ELb0ELb0ELb0ELb1ELb1ELb1ELb0ELb0EEENS1_21CollectiveEpilogueFwdINS6_IJSA_SC_SB_EEES9_SE_SG_Li384ELb0ELb1ELb0ELb0EEENS1_30DynamicPersistentTileSchedulerILi384ELi128ELb0ELb1ELb1EEEEEEEEEvNT_6ParamsE,"",@"SHT_CUDA_INFO"
	.sectionflags	@""
	.align	4


	//----- nvinfo : EIATTR_CUDA_API_VERSION
	.align		4
        /*0000*/ 	.byte	0x04, 0x37
        /*0002*/ 	.short	(.L_1571 - .L_1570)
.L_1570:
        /*0004*/ 	.word	0x00000082


	//----- nvinfo : EIATTR_KPARAM_INFO
	.align		4
.L_1571:
        /*0008*/ 	.byte	0x04, 0x17
        /*000a*/ 	.short	(.L_1573 - .L_1572)
.L_1572:
        /*000c*/ 	.word	0x00000000
        /*0010*/ 	.short	0x0000
        /*0012*/ 	.short	0x0070
        /*0014*/ 	.byte	0x00, 0xf0, 0x01, 0x2a


	//----- nvinfo : EIATTR_SPARSE_MMA_MASK
	.align		4
.L_1573:
        /*0018*/ 	.byte	0x03, 0x50
        /*001a*/ 	.short	0x0000


	//----- nvinfo : EIATTR_MAXREG_COUNT
	.align		4
        /*001c*/ 	.byte	0x03, 0x1b
        /*001e*/ 	.short	0x0080


	//----- nvinfo : EIATTR_NUM_BARRIERS
	.align		4
        /*0020*/ 	.byte	0x02, 0x4c
        /*0022*/ 	.byte	0x10
	.zero		1


	//----- nvinfo : EIATTR_EXTERNS
	.align		4
        /*0024*/ 	.byte	0x04, 0x0f
        /*0026*/ 	.short	(.L_1575 - .L_1574)


	//   ....[0]....
	.align		4
.L_1574:
        /*0028*/ 	.word	index@(__assertfail)


	//----- nvinfo : EIATTR_MERCURY_ISA_VERSION
	.align		4
.L_1575:
        /*002c*/ 	.byte	0x03, 0x5f
        /*002e*/ 	.short	0x0101


	//----- nvinfo : EIATTR_INT_WARP_WIDE_INSTR_OFFSETS
	.align		4
        /*0030*/ 	.byte	0x04, 0x31
        /*0032*/ 	.short	(.L_1577 - .L_1576)


	//   ....[0]....
.L_1576:
        /*0034*/ 	.word	0x00000120


	//   ....[1]....
        /*0038*/ 	.word	0x00000160


	//   ....[2]....
        /*003c*/ 	.word	0x000001d0


	//   ....[3]....
        /*0040*/ 	.word	0x00010cd0


	//   ....[4]....
        /*0044*/ 	.word	0x00010d60


	//   ....[5]....
        /*0048*/ 	.word	0x00013a00


	//   ....[6]....
        /*004c*/ 	.word	0x00013a90


	//----- nvinfo : EIATTR_COOP_GROUP_MASK_REGIDS
	.align		4
.L_1577:
        /*0050*/ 	.byte	0x04, 0x29
        /*0052*/ 	.short	(.L_1579 - .L_1578)


	//   ....[0]....
.L_1578:
        /*0054*/ 	.word	0xffffffff


	//   ....[1]....
        /*0058*/ 	.word	0xffffffff


	//   ....[2]....
        /*005c*/ 	.word	0xffffffff


	//   ....[3]....
        /*0060*/ 	.word	0xffffffff


	//   ....[4]....
        /*0064*/ 	.word	0xffffffff


	//   ....[5]....
        /*0068*/ 	.word	0xffffffff


	//   ....[6]....
        /*006c*/ 	.word	0xffffffff


	//   ....[7]....
        /*0070*/ 	.word	0xffffffff


	//   ....[8]....
        /*0074*/ 	.word	0xffffffff


	//   ....[9]....
        /*0078*/ 	.word	0xffffffff


	//   ....[10]....
        /*007c*/ 	.word	0xffffffff


	//   ....[11]....
        /*0080*/ 	.word	0xffffffff


	//   ....[12]....
        /*0084*/ 	.word	0xffffffff


	//   ....[13]....
        /*0088*/ 	.word	0xffffffff


	//   ....[14]....
        /*008c*/ 	.word	0xffffffff


	//   ....[15]....
        /*0090*/ 	.word	0xffffffff


	//   ....[16]....
        /*0094*/ 	.word	0xffffffff


	//   ....[17]....
        /*0098*/ 	.word	0xffffffff


	//   ....[18]....
        /*009c*/ 	.word	0xffffffff


	//   ....[19]....
        /*00a0*/ 	.word	0xffffffff


	//   ....[20]....
        /*00a4*/ 	.word	0xffffffff


	//   ....[21]....
        /*00a8*/ 	.word	0xffffffff


	//   ....[22]....
        /*00ac*/ 	.word	0xffffffff


	//   ....[23]....
        /*00b0*/ 	.word	0xffffffff


	//   ....[24]....
        /*00b4*/ 	.word	0xffffffff


	//   ....[25]....
        /*00b8*/ 	.word	0xffffffff


	//   ....[26]....
        /*00bc*/ 	.word	0xffffffff


	//   ....[27]....
        /*00c0*/ 	.word	0xffffffff


	//   ....[28]....
        /*00c4*/ 	.word	0xffffffff


	//   ....[29]....
        /*00c8*/ 	.word	0xffffffff


	//   ....[30]....
        /*00cc*/ 	.word	0xffffffff


	//   ....[31]....
        /*00d0*/ 	.word	0xffffffff


	//   ....[32]....
        /*00d4*/ 	.word	0xffffffff


	//   ....[33]....
        /*00d8*/ 	.word	0xffffffff


	//   ....[34]....
        /*00dc*/ 	.word	0xffffffff


	//   ....[35]....
        /*00e0*/ 	.word	0xffffffff


	//   ....[36]....
        /*00e4*/ 	.word	0xffffffff


	//   ....[37]....
        /*00e8*/ 	.word	0xffffffff


	//   ....[38]....
        /*00ec*/ 	.word	0xffffffff


	//   ....[39]....
        /*00f0*/ 	.word	0xffffffff


	//   ....[40]....
        /*00f4*/ 	.word	0xffffffff


	//   ....[41]....
        /*00f8*/ 	.word	0xffffffff


	//   ....[42]....
        /*00fc*/ 	.word	0xffffffff


	//   ....[43]....
        /*0100*/ 	.word	0xffffffff


	//   ....[44]....
        /*0104*/ 	.word	0xffffffff


	//   ....[45]....
        /*0108*/ 	.word	0xffffffff


	//   ....[46]....
        /*010c*/ 	.word	0xffffffff


	//   ....[47]....
        /*0110*/ 	.word	0xffffffff


	//   ....[48]....
        /*0114*/ 	.word	0xffffffff


	//   ....[49]....
        /*0118*/ 	.word	0xffffffff


	//   ....[50]....
        /*011c*/ 	.word	0xffffffff


	//   ....[51]....
        /*0120*/ 	.word	0xffffffff


	//   ....[52]....
        /*0124*/ 	.word	0xffffffff


	//   ....[53]....
        /*0128*/ 	.word	0xffffffff


	//   ....[54]....
        /*012c*/ 	.word	0xffffffff


	//   ....[55]....
        /*0130*/ 	.word	0xffffffff


	//   ....[56]....
        /*0134*/ 	.word	0xffffffff


	//   ....[57]....
        /*0138*/ 	.word	0xffffffff


	//   ....[58]....
        /*013c*/ 	.word	0xffffffff


	//   ....[59]....
        /*0140*/ 	.word	0xffffffff


	//   ....[60]....
        /*0144*/ 	.word	0xffffffff


	//   ....[61]....
        /*0148*/ 	.word	0xffffffff


	//   ....[62]....
        /*014c*/ 	.word	0xffffffff


	//   ....[63]....
        /*0150*/ 	.word	0xffffffff


	//   ....[64]....
        /*0154*/ 	.word	0xffffffff


	//   ....[65]....
        /*0158*/ 	.word	0xffffffff


	//   ....[66]....
        /*015c*/ 	.word	0xffffffff


	//   ....[67]....
        /*0160*/ 	.word	0xffffffff


	//   ....[68]....
        /*0164*/ 	.word	0xffffffff


	//   ....[69]....
        /*0168*/ 	.word	0xffffffff


	//   ....[70]....
        /*016c*/ 	.word	0xffffffff


	//   ....[71]....
        /*0170*/ 	.word	0xffffffff


	//   ....[72]....
        /*0174*/ 	.word	0xffffffff


	//   ....[73]....
        /*0178*/ 	.word	0xffffffff


	//   ....[74]....
        /*017c*/ 	.word	0xffffffff


	//   ....[75]....
        /*0180*/ 	.word	0xffffffff


	//   ....[76]....
        /*0184*/ 	.word	0xffffffff


	//   ....[77]....
        /*0188*/ 	.word	0xffffffff


	//   ....[78]....
        /*018c*/ 	.word	0xffffffff


	//   ....[79]....
        /*0190*/ 	.word	0xffffffff


	//   ....[80]....
        /*0194*/ 	.word	0xffffffff


	//   ....[81]....
        /*0198*/ 	.word	0xffffffff


	//   ....[82]....
        /*019c*/ 	.word	0x0500000f


	//   ....[83]....
        /*01a0*/ 	.word	0x0500000f


	//   ....[84]....
        /*01a4*/ 	.word	0x0500000f


	//   ....[85]....
        /*01a8*/ 	.word	0x0500000f


	//   ....[86]....
        /*01ac*/ 	.word	0x0500000f


	//   ....[87]....
        /*01b0*/ 	.word	0x0500000f


	//   ....[88]....
        /*01b4*/ 	.word	0x0500000f


	//   ....[89]....
        /*01b8*/ 	.word	0x0500000f


	//   ....[90]....
        /*01bc*/ 	.word	0x0500000f


	//   ....[91]....
        /*01c0*/ 	.word	0x0500000f


	//   ....[92]....
        /*01c4*/ 	.word	0x0500000f


	//   ....[93]....
        /*01c8*/ 	.word	0x0500000f


	//   ....[94]....
        /*01cc*/ 	.word	0x0500000f


	//   ....[95]....
        /*01d0*/ 	.word	0x0500000f


	//   ....[96]....
        /*01d4*/ 	.word	0x0500000f


	//   ....[97]....
        /*01d8*/ 	.word	0x0500000f


	//   ....[98]....
        /*01dc*/ 	.word	0x0500000f


	//   ....[99]....
        /*01e0*/ 	.word	0x0500000f


	//   ....[100]....
        /*01e4*/ 	.word	0x0500000f


	//   ....[101]....
        /*01e8*/ 	.word	0x0500000f


	//   ....[102]....
        /*01ec*/ 	.word	0x0500000f


	//   ....[103]....
        /*01f0*/ 	.word	0x0500000f


	//   ....[104]....
        /*01f4*/ 	.word	0x0500000f


	//   ....[105]....
        /*01f8*/ 	.word	0x0500000f


	//   ....[106]....
        /*01fc*/ 	.word	0x0500000f


	//   ....[107]....
        /*0200*/ 	.word	0x0500000f


	//   ....[108]....
        /*0204*/ 	.word	0x0500000f


	//----- nvinfo : EIATTR_COOP_GROUP_INSTR_OFFSETS
	.align		4
.L_1579:
        /*0208*/ 	.byte	0x04, 0x28
        /*020a*/ 	.short	(.L_1581 - .L_1580)


	//   ....[0]....
.L_1580:
        /*020c*/ 	.word	0x00000060


	//   ....[1]....
        /*0210*/ 	.word	0x00000130


	//   ....[2]....
        /*0214*/ 	.word	0x00000180


	//   ....[3]....
        /*0218*/ 	.word	0x000003b0


	//   ....[4]....
        /*021c*/ 	.word	0x00000510


	//   ....[5]....
        /*0220*/ 	.word	0x00000630


	//   ....[6]....
        /*0224*/ 	.word	0x00000790


	//   ....[7]....
        /*0228*/ 	.word	0x000016c0


	//   ....[8]....
        /*022c*/ 	.word	0x00001ed0


	//   ....[9]....
        /*0230*/ 	.word	0x00002bb0


	//   ....[10]....
        /*0234*/ 	.word	0x00003b70


	//   ....[11]....
        /*0238*/ 	.word	0x00003c40


	//   ....[12]....
        /*023c*/ 	.word	0x000044d0


	//   ....[13]....
        /*0240*/ 	.word	0x00004520


	//   ....[14]....
        /*0244*/ 	.word	0x00006250


	//   ....[15]....
        /*0248*/ 	.word	0x00006490


	//   ....[16]....
        /*024c*/ 	.word	0x00007070


	//   ....[17]....
        /*0250*/ 	.word	0x00007110


	//   ....[18]....
        /*0254*/ 	.word	0x00007990


	//   ....[19]....
        /*0258*/ 	.word	0x00007a00


	//   ....[20]....
        /*025c*/ 	.word	0x00009880


	//   ....[21]....
        /*0260*/ 	.word	0x000098f0


	//   ....[22]....
        /*0264*/ 	.word	0x00009ff0


	//   ....[23]....
        /*0268*/ 	.word	0x0000a070


	//   ....[24]....
        /*026c*/ 	.word	0x0000ba60


	//   ....[25]....
        /*0270*/ 	.word	0x0000c210


	//   ....[26]....
        /*0274*/ 	.word	0x0000cd80


	//   ....[27]....
        /*0278*/ 	.word	0x0000ce80


	//   ....[28]....
        /*027c*/ 	.word	0x0000d720


	//   ....[29]....
        /*0280*/ 	.word	0x0000d780


	//   ....[30]....
        /*0284*/ 	.word	0x0000e670


	//   ....[31]....
        /*0288*/ 	.word	0x0000e6b0


	//   ....[32]....
        /*028c*/ 	.word	0x0000e7a0


	//   ....[33]....
        /*0290*/ 	.word	0x0000e7b0


	//   ....[34]....
        /*0294*/ 	.word	0x0000f380


	//   ....[35]....
        /*0298*/ 	.word	0x0000f3b0


	//   ....[36]....
        /*029c*/ 	.word	0x0000f3e0


	//   ....[37]....
        /*02a0*/ 	.word	0x0000f440


	//   ....[38]....
        /*02a4*/ 	.word	0x0000f860


	//   ....[39]....
        /*02a8*/ 	.word	0x0000f8a0


	//   ....[40]....
        /*02ac*/ 	.word	0x0000f8c0


	//   ....[41]....
        /*02b0*/ 	.word	0x0000f900


	//   ....[42]....
        /*02b4*/ 	.word	0x0000f920


	//   ....[43]....
        /*02b8*/ 	.word	0x0000f930


	//   ....[44]....
        /*02bc*/ 	.word	0x0000f950


	//   ....[45]....
        /*02c0*/ 	.word	0x0000f970


	//   ....[46]....
        /*02c4*/ 	.word	0x0000ffe0


	//   ....[47]....
        /*02c8*/ 	.word	0x00010020


	//   ....[48]....
        /*02cc*/ 	.word	0x00010060


	//   ....[49]....
        /*02d0*/ 	.word	0x00010090


	//   ....[50]....
        /*02d4*/ 	.word	0x000100b0


	//   ....[51]....
        /*02d8*/ 	.word	0x000100c0


	//   ....[52]....
        /*02dc*/ 	.word	0x000100d0


	//   ....[53]....
        /*02e0*/ 	.word	0x000100f0


	//   ....[54]....
        /*02e4*/ 	.word	0x00010270


	//   ....[55]....
        /*02e8*/ 	.word	0x000112a0


	//   ....[56]....
        /*02ec*/ 	.word	0x00011cb0


	//   ....[57]....
        /*02f0*/ 	.word	0x00011cc0


	//   ....[58]....
        /*02f4*/ 	.word	0x00011cd0


	//   ....[59]....
        /*02f8*/ 	.word	0x00011d00


	//   ....[60]....
        /*02fc*/ 	.word	0x00011d60


	//   ....[61]....
        /*0300*/ 	.word	0x00011da0


	//   ....[62]....
        /*0304*/ 	.word	0x00011df0


	//   ....[63]....
        /*0308*/ 	.word	0x00011e50


	//   ....[64]....
        /*030c*/ 	.word	0x00011e70


	//   ....[65]....
        /*0310*/ 	.word	0x00011e90


	//   ....[66]....
        /*0314*/ 	.word	0x00011ee0


	//   ....[67]....
        /*0318*/ 	.word	0x00011f40


	//   ....[68]....
        /*031c*/ 	.word	0x00011f60


	//   ....[69]....
        /*0320*/ 	.word	0x00011f80


	//   ....[70]....
        /*0324*/ 	.word	0x00011fe0


	//   ....[71]....
        /*0328*/ 	.word	0x00012010


	//   ....[72]....
        /*032c*/ 	.word	0x00012050


	//   ....[73]....
        /*0330*/ 	.word	0x00012070


	//   ....[74]....
        /*0334*/ 	.word	0x00012090


	//   ....[75]....
        /*0338*/ 	.word	0x00012110


	//   ....[76]....
        /*033c*/ 	.word	0x00012120


	//   ....[77]....
        /*0340*/ 	.word	0x00012140


	//   ....[78]....
        /*0344*/ 	.word	0x00012160


	//   ....[79]....
        /*0348*/ 	.word	0x000121d0


	//   ....[80]....
        /*034c*/ 	.word	0x00013e60


	//   ....[81]....
        /*0350*/ 	.word	0x00014030


	//   ....[82]....
        /*0354*/ 	.word	0x00014650


	//   ....[83]....
        /*0358*/ 	.word	0x000147d0


	//   ....[84]....
        /*035c*/ 	.word	0x00014830


	//   ....[85]....
        /*0360*/ 	.word	0x000148e0


	//   ....[86]....
        /*0364*/ 	.word	0x00014980


	//   ....[87]....
        /*0368*/ 	.word	0x000149e0


	//   ....[88]....
        /*036c*/ 	.word	0x00014ad0


	//   ....[89]....
        /*0370*/ 	.word	0x00014b30


	//   ....[90]....
        /*0374*/ 	.word	0x00014be0


	//   ....[91]....
        /*0378*/ 	.word	0x00014c40


	//   ....[92]....
        /*037c*/ 	.word	0x00014d30


	//   ....[93]....
        /*0380*/ 	.word	0x00014d90


	//   ....[94]....
        /*0384*/ 	.word	0x00014e40


	//   ....[95]....
        /*0388*/ 	.word	0x00014ea0


	//   ....[96]....
        /*038c*/ 	.word	0x00014f80


	//   ....[97]....
        /*0390*/ 	.word	0x00014fe0


	//   ....[98]....
        /*0394*/ 	.word	0x000150b0


	//   ....[99]....
        /*0398*/ 	.word	0x00015110


	//   ....[100]....
        /*039c*/ 	.word	0x000151e0


	//   ....[101]....
        /*03a0*/ 	.word	0x00015240


	//   ....[102]....
        /*03a4*/ 	.word	0x000152f0


	//   ....[103]....
        /*03a8*/ 	.word	0x00015350


	//   ....[104]....
        /*03ac*/ 	.word	0x00015400


	//   ....[105]....
        /*03b0*/ 	.word	0x00015480


	//   ....[106]....
        /*03b4*/ 	.word	0x00015520


	//   ....[107]....
        /*03b8*/ 	.word	0x00015830


	//   ....[108]....
        /*03bc*/ 	.word	0x00015950


	//----- nvinfo : EIATTR_REG_RECONFIG
	.align		4
.L_1581:
        /*03c0*/ 	.byte	0x01, 0x54
	.zero		2


	//----- nvinfo : EIATTR_SYSCALL_OFFSETS
	.align		4
        /*03c4*/ 	.byte	0x04, 0x46
        /*03c6*/ 	.short	(.L_1583 - .L_1582)


	//   ....[0]....
.L_1582:
        /*03c8*/ 	.word	0x000018a0


	//   ....[1]....
        /*03cc*/ 	.word	0x00010ec0


	//   ....[2]....
        /*03d0*/ 	.word	0x00011010


	//   ....[3]....
        /*03d4*/ 	.word	0x00011100


	//   ....[4]....
        /*03d8*/ 	.word	0x00011830


	//----- nvinfo : EIATTR_MBARRIER_INSTR_OFFSETS
	.align		4
.L_1583:
        /*03dc*/ 	.byte	0x04, 0x39
        /*03de*/ 	.short	(.L_1585 - .L_1584)


	//   ....[0]....
.L_1584:
        /*03e0*/ 	.word	0x00000260
        /*03e4*/ 	.word	0x000000ff
        /*03e8*/ 	.word	0x00016800
        /*03ec*/ 	.short	0x0100
        /*03ee*/ 	.byte	0x08
	.zero		1


	//   ....[1]....
        /*03f0*/ 	.word	0x00000270
        /*03f4*/ 	.word	0x000000ff
        /*03f8*/ 	.word	0x00016820
        /*03fc*/ 	.short	0x0100
        /*03fe*/ 	.byte	0x08
	.zero		1


	//   ....[2]....
        /*0400*/ 	.word	0x00000360
        /*0404*/ 	.word	0x000000ff
        /*0408*/ 	.word	0x00016830
        /*040c*/ 	.short	0x0100
        /*040e*/ 	.byte	0x08
	.zero		1


	//   ....[3]....
        /*0410*/ 	.word	0x00000370
        /*0414*/ 	.word	0x000000ff
        /*0418*/ 	.word	0x00016840
        /*041c*/ 	.short	0x0100
        /*041e*/ 	.byte	0x08
	.zero		1


	//   ....[4]....
        /*0420*/ 	.word	0x00000380
        /*0424*/ 	.word	0x000000ff
        /*0428*/ 	.word	0x00016838
        /*042c*/ 	.short	0x0100
        /*042e*/ 	.byte	0x08
	.zero		1


	//   ....[5]....
        /*0430*/ 	.word	0x00000390
        /*0434*/ 	.word	0x000000ff
        /*0438*/ 	.word	0x00016848
        /*043c*/ 	.short	0x0100
        /*043e*/ 	.byte	0x08
	.zero		1


	//   ....[6]....
        /*0440*/ 	.word	0x000004c0
        /*0444*/ 	.word	0x000000ff
        /*0448*/ 	.word	0x00016850
        /*044c*/ 	.short	0x0100
        /*044e*/ 	.byte	0x08
	.zero		1


	//   ....[7]....
        /*0450*/ 	.word	0x000004d0
        /*0454*/ 	.word	0x000000ff
        /*0458*/ 	.word	0x00016860
        /*045c*/ 	.short	0x0100
        /*045e*/ 	.byte	0x08
	.zero		1


	//   ....[8]....
        /*0460*/ 	.word	0x000004e0
        /*0464*/ 	.word	0x000000ff
        /*0468*/ 	.word	0x00016858
        /*046c*/ 	.short	0x0100
        /*046e*/ 	.byte	0x08
	.zero		1


	//   ....[9]....
        /*0470*/ 	.word	0x000004f0
        /*0474*/ 	.word	0x000000ff
        /*0478*/ 	.word	0x00016868
        /*047c*/ 	.short	0x0100
        /*047e*/ 	.byte	0x08
	.zero		1


	//   ....[10]....
        /*0480*/ 	.word	0x000005e0
        /*0484*/ 	.word	0x000000ff
        /*0488*/ 	.word	0x00016870
        /*048c*/ 	.short	0x0100
        /*048e*/ 	.byte	0x06
	.zero		1


	//   ....[11]....
        /*0490*/ 	.word	0x000005f0
        /*0494*/ 	.word	0x000000ff
        /*0498*/ 	.word	0x00016880
        /*049c*/ 	.short	0x0100
        /*049e*/ 	.byte	0x06
	.zero		1


	//   ....[12]....
        /*04a0*/ 	.word	0x00000600
        /*04a4*/ 	.word	0x000000ff
        /*04a8*/ 	.word	0x00016878
        /*04ac*/ 	.short	0x0100
        /*04ae*/ 	.byte	0x06
	.zero		1


	//   ....[13]....
        /*04b0*/ 	.word	0x00000610
        /*04b4*/ 	.word	0x000000ff
        /*04b8*/ 	.word	0x00016888
        /*04bc*/ 	.short	0x0100
        /*04be*/ 	.byte	0x06
	.zero		1


	//   ....[14]....
        /*04c0*/ 	.word	0x00000740
        /*04c4*/ 	.word	0x000000ff
        /*04c8*/ 	.word	0x00016890
        /*04cc*/ 	.short	0x0100
        /*04ce*/ 	.byte	0x08
	.zero		1


	//   ....[15]....
        /*04d0*/ 	.word	0x00000750
        /*04d4*/ 	.word	0x000000ff
        /*04d8*/ 	.word	0x000168a0
        /*04dc*/ 	.short	0x0100
        /*04de*/ 	.byte	0x08
	.zero		1


	//   ....[16]....
        /*04e0*/ 	.word	0x00000760
        /*04e4*/ 	.word	0x000000ff
        /*04e8*/ 	.word	0x00016898
        /*04ec*/ 	.short	0x0100
        /*04ee*/ 	.byte	0x08
	.zero		1


	//   ....[17]....
        /*04f0*/ 	.word	0x00000770
        /*04f4*/ 	.word	0x000000ff
        /*04f8*/ 	.word	0x000168a8
        /*04fc*/ 	.short	0x0100
        /*04fe*/ 	.byte	0x08
	.zero		1


	//   ....[18]....
        /*0500*/ 	.word	0x000008a0
        /*0504*/ 	.word	0x000000ff
        /*0508*/ 	.word	0x000168b0
        /*050c*/ 	.short	0x0100
        /*050e*/ 	.byte	0x08
	.zero		1


	//   ....[19]....
        /*0510*/ 	.word	0x000008b0
        /*0514*/ 	.word	0x000000ff
        /*0518*/ 	.word	0x000168c0
        /*051c*/ 	.short	0x0100
        /*051e*/ 	.byte	0x08
	.zero		1


	//   ....[20]....
        /*0520*/ 	.word	0x000008c0
        /*0524*/ 	.word	0x000000ff
        /*0528*/ 	.word	0x000168b8
        /*052c*/ 	.short	0x0100
        /*052e*/ 	.byte	0x08
	.zero		1


	//   ....[21]....
        /*0530*/ 	.word	0x000008d0
        /*0534*/ 	.word	0x000000ff
        /*0538*/ 	.word	0x000168c8
        /*053c*/ 	.short	0x0100
        /*053e*/ 	.byte	0x08
	.zero		1


	//   ....[22]....
        /*0540*/ 	.word	0x00001920
        /*0544*/ 	.word	0x000000ff
        /*0548*/ 	.word	0x00016800
        /*054c*/ 	.short	0x010a
        /*054e*/ 	.byte	0x2d
	.zero		1


	//   ....[23]....
        /*0550*/ 	.word	0x000019a0
        /*0554*/ 	.word	0x0000000f
        /*0558*/ 	.word	0x00016830
        /*055c*/ 	.short	0x010a
        /*055e*/ 	.byte	0x3f
	.zero		1


	//   ....[24]....
        /*0560*/ 	.word	0x00001a00
        /*0564*/ 	.word	0x0000000f
        /*0568*/ 	.word	0x00016830
        /*056c*/ 	.short	0x010a
        /*056e*/ 	.byte	0x3f
	.zero		1


	//   ....[25]....
        /*0570*/ 	.word	0x00002030
        /*0574*/ 	.word	0x0000000f
        /*0578*/ 	.word	0x00000000
        /*057c*/ 	.short	0x0101
        /*057e*/ 	.byte	0x3f
	.zero		1


	//   ....[26]....
        /*0580*/ 	.word	0x000053e0
        /*0584*/ 	.word	0x000000ff
        /*0588*/ 	.word	0x00016830
        /*058c*/ 	.short	0x010a
        /*058e*/ 	.byte	0x06
	.zero		1


	//   ....[27]....
        /*0590*/ 	.word	0x00005420
        /*0594*/ 	.word	0x000000ff
        /*0598*/ 	.word	0x00016830
        /*059c*/ 	.short	0x010a
        /*059e*/ 	.byte	0x06
	.zero		1


	//   ....[28]....
        /*05a0*/ 	.word	0x00005600
        /*05a4*/ 	.word	0x000000ff
        /*05a8*/ 	.word	0x00016850
        /*05ac*/ 	.short	0x010a
        /*05ae*/ 	.byte	0x06
	.zero		1


	//   ....[29]....
        /*05b0*/ 	.word	0x00005640
        /*05b4*/ 	.word	0x000000ff
        /*05b8*/ 	.word	0x00016850
        /*05bc*/ 	.short	0x010a
        /*05be*/ 	.byte	0x06
	.zero		1


	//   ....[30]....
        /*05c0*/ 	.word	0x00006290
        /*05c4*/ 	.word	0x00000021
        /*05c8*/ 	.word	0x00000000
        /*05cc*/ 	.short	0x0101
        /*05ce*/ 	.byte	0x3f
	.zero		1


	//   ....[31]....
        /*05d0*/ 	.word	0x00007de0
        /*05d4*/ 	.word	0x00000015
        /*05d8*/ 	.word	0x00000000
        /*05dc*/ 	.short	0x0101
        /*05de*/ 	.byte	0x3f
	.zero		1


	//   ....[32]....
        /*05e0*/ 	.word	0x00008c30
        /*05e4*/ 	.word	0x000000ff
        /*05e8*/ 	.word	0x00016830
        /*05ec*/ 	.short	0x010a
        /*05ee*/ 	.byte	0x06
	.zero		1


	//   ....[33]....
        /*05f0*/ 	.word	0x00008c70
        /*05f4*/ 	.word	0x000000ff
        /*05f8*/ 	.word	0x00016830
        /*05fc*/ 	.short	0x010a
        /*05fe*/ 	.byte	0x06
	.zero		1


	//   ....[34]....
        /*0600*/ 	.word	0x00008e50
        /*0604*/ 	.word	0x000000ff
        /*0608*/ 	.word	0x00016850
        /*060c*/ 	.short	0x010a
        /*060e*/ 	.byte	0x06
	.zero		1


	//   ....[35]....
        /*0610*/ 	.word	0x00008e90
        /*0614*/ 	.word	0x000000ff
        /*0618*/ 	.word	0x00016850
        /*061c*/ 	.short	0x010a
        /*061e*/ 	.byte	0x06
	.zero		1


	//   ....[36]....
        /*0620*/ 	.word	0x0000a510
        /*0624*/ 	.word	0x0000000d
        /*0628*/ 	.word	0x00000000
        /*062c*/ 	.short	0x0101
        /*062e*/ 	.byte	0x3f
	.zero		1


	//   ....[37]....
        /*0630*/ 	.word	0x0000a6c0
        /*0634*/ 	.word	0x0000000f
        /*0638*/ 	.word	0x00000000
        /*063c*/ 	.short	0x0101
        /*063e*/ 	.byte	0x3f
	.zero		1


	//   ....[38]....
        /*0640*/ 	.word	0x0000b140
        /*0644*/ 	.word	0x000000ff
        /*0648*/ 	.word	0x00016830
        /*064c*/ 	.short	0x010a
        /*064e*/ 	.byte	0x06
	.zero		1


	//   ....[39]....
        /*0650*/ 	.word	0x0000b180
        /*0654*/ 	.word	0x000000ff
        /*0658*/ 	.word	0x00016830
        /*065c*/ 	.short	0x010a
        /*065e*/ 	.byte	0x06
	.zero		1


	//   ....[40]....
        /*0660*/ 	.word	0x0000b360
        /*0664*/ 	.word	0x000000ff
        /*0668*/ 	.word	0x00016850
        /*066c*/ 	.short	0x010a
        /*066e*/ 	.byte	0x06
	.zero		1


	//   ....[41]....
        /*0670*/ 	.word	0x0000b3a0
        /*0674*/ 	.word	0x000000ff
        /*0678*/ 	.word	0x00016850
        /*067c*/ 	.short	0x010a
        /*067e*/ 	.byte	0x06
	.zero		1


	//   ....[42]....
        /*0680*/ 	.word	0x0000bff0
        /*0684*/ 	.word	0x00000049
        /*0688*/ 	.word	0x00000000
        /*068c*/ 	.short	0x0101
        /*068e*/ 	.byte	0x3f
	.zero		1


	//   ....[43]....
        /*0690*/ 	.word	0x0000db10
        /*0694*/ 	.word	0x0000000d
        /*0698*/ 	.word	0x00000000
        /*069c*/ 	.short	0x0101
        /*069e*/ 	.byte	0x3f
	.zero		1


	//   ....[44]....
        /*06a0*/ 	.word	0x0000e5e0
        /*06a4*/ 	.word	0x000000ff
        /*06a8*/ 	.word	0x00016850
        /*06ac*/ 	.short	0x010a
        /*06ae*/ 	.byte	0x05
	.zero		1


	//   ....[45]....
        /*06b0*/ 	.word	0x0000e620
        /*06b4*/ 	.word	0x000000ff
        /*06b8*/ 	.word	0x00016850
        /*06bc*/ 	.short	0x010a
        /*06be*/ 	.byte	0x05
	.zero		1


	//   ....[46]....
        /*06c0*/ 	.word	0x0000eb40
        /*06c4*/ 	.word	0x00000007
        /*06c8*/ 	.word	0x00000000
        /*06cc*/ 	.short	0x0101
        /*06ce*/ 	.byte	0x3f
	.zero		1


	//   ....[47]....
        /*06d0*/ 	.word	0x0000f850
        /*06d4*/ 	.word	0x0000001f
        /*06d8*/ 	.word	0x00000000
        /*06dc*/ 	.short	0x0101
        /*06de*/ 	.byte	0x3f
	.zero		1


	//   ....[48]....
        /*06e0*/ 	.word	0x000114d0
        /*06e4*/ 	.word	0x00000003
        /*06e8*/ 	.word	0x00016840
        /*06ec*/ 	.short	0x010a
        /*06ee*/ 	.byte	0x3f
	.zero		1


	//   ....[49]....
        /*06f0*/ 	.word	0x000122a0
        /*06f4*/ 	.word	0x00000011
        /*06f8*/ 	.word	0x00016800
        /*06fc*/ 	.short	0x0107
        /*06fe*/ 	.byte	0x3f
	.zero		1


	//   ....[50]....
        /*0700*/ 	.word	0x00012370
        /*0704*/ 	.word	0x00000011
        /*0708*/ 	.word	0x00016800
        /*070c*/ 	.short	0x0101
        /*070e*/ 	.byte	0x3f
	.zero		1


	//   ....[51]....
        /*0710*/ 	.word	0x00012390
        /*0714*/ 	.word	0x00000011
        /*0718*/ 	.word	0x00016820
        /*071c*/ 	.short	0x010a
        /*071e*/ 	.byte	0x3f
	.zero		1


	//   ....[52]....
        /*0720*/ 	.word	0x000126b0
        /*0724*/ 	.word	0x00000003
        /*0728*/ 	.word	0x00016840
        /*072c*/ 	.short	0x010a
        /*072e*/ 	.byte	0x3f
	.zero		1


	//   ....[53]....
        /*0730*/ 	.word	0x000128e0
        /*0734*/ 	.word	0x00000002
        /*0738*/ 	.word	0x00000060
        /*073c*/ 	.short	0x010a
        /*073e*/ 	.byte	0x3f
	.zero		1


	//   ....[54]....
        /*0740*/ 	.word	0x00012e30
        /*0744*/ 	.word	0x00000003
        /*0748*/ 	.word	0x00016840
        /*074c*/ 	.short	0x010a
        /*074e*/ 	.byte	0x3f
	.zero		1


	//   ....[55]....
        /*0750*/ 	.word	0x00013060
        /*0754*/ 	.word	0x00000005
        /*0758*/ 	.word	0x00000060
        /*075c*/ 	.short	0x010a
        /*075e*/ 	.byte	0x3f
	.zero		1


	//   ....[56]....
        /*0760*/ 	.word	0x000134e0
        /*0764*/ 	.word	0x00000002
        /*0768*/ 	.word	0x00016840
        /*076c*/ 	.short	0x010a
        /*076e*/ 	.byte	0x3f
	.zero		1


	//   ....[57]....
        /*0770*/ 	.word	0x00013720
        /*0774*/ 	.word	0x00000005
        /*0778*/ 	.word	0x00000060
        /*077c*/ 	.short	0x010a
        /*077e*/ 	.byte	0x3f
	.zero		1


	//   ....[58]....
        /*0780*/ 	.word	0x00013b30
        /*0784*/ 	.word	0x00000003
        /*0788*/ 	.word	0x00016860
        /*078c*/ 	.short	0x010a
        /*078e*/ 	.byte	0x3f
	.zero		1


	//   ....[59]....
        /*0790*/ 	.word	0x00013fb0
        /*0794*/ 	.word	0x00000009
        /*0798*/ 	.word	0x00016820
        /*079c*/ 	.short	0x010a
        /*079e*/ 	.byte	0x3f
	.zero		1


	//   ....[60]....
        /*07a0*/ 	.word	0x00014150
        /*07a4*/ 	.word	0x00000007
        /*07a8*/ 	.word	0x00000000
        /*07ac*/ 	.short	0x010a
        /*07ae*/ 	.byte	0x3f
	.zero		1


	//   ....[61]....
        /*07b0*/ 	.word	0x000141c0
        /*07b4*/ 	.word	0x00000003
        /*07b8*/ 	.word	0x00000000
        /*07bc*/ 	.short	0x010a
        /*07be*/ 	.byte	0x3f
	.zero		1


	//   ....[62]....
        /*07c0*/ 	.word	0x00014220
        /*07c4*/ 	.word	0x00000005
        /*07c8*/ 	.word	0x00000000
        /*07cc*/ 	.short	0x010a
        /*07ce*/ 	.byte	0x3f
	.zero		1


	//   ....[63]....
        /*07d0*/ 	.word	0x00014250
        /*07d4*/ 	.word	0x00000003
        /*07d8*/ 	.word	0x00000000
        /*07dc*/ 	.short	0x010a
        /*07de*/ 	.byte	0x3f
	.zero		1


	//   ....[64]....
        /*07e0*/ 	.word	0x000142c0
        /*07e4*/ 	.word	0x00000003
        /*07e8*/ 	.word	0x00016800
        /*07ec*/ 	.short	0x010a
        /*07ee*/ 	.byte	0x3f
	.zero		1


	//   ....[65]....
        /*07f0*/ 	.word	0x00014310
        /*07f4*/ 	.word	0x0000000f
        /*07f8*/ 	.word	0x00016830
        /*07fc*/ 	.short	0x010a
        /*07fe*/ 	.byte	0x3f
	.zero		1


	//   ....[66]....
        /*0800*/ 	.word	0x00014370
        /*0804*/ 	.word	0x00000008
        /*0808*/ 	.word	0x00016830
        /*080c*/ 	.short	0x010a
        /*080e*/ 	.byte	0x3f
	.zero		1


	//   ....[67]....
        /*0810*/ 	.word	0x000143d0
        /*0814*/ 	.word	0x00000008
        /*0818*/ 	.word	0x00016850
        /*081c*/ 	.short	0x010a
        /*081e*/ 	.byte	0x3f
	.zero		1


	//   ....[68]....
        /*0820*/ 	.word	0x00014430
        /*0824*/ 	.word	0x0000000b
        /*0828*/ 	.word	0x00016830
        /*082c*/ 	.short	0x010a
        /*082e*/ 	.byte	0x3f
	.zero		1


	//   ....[69]....
        /*0830*/ 	.word	0x00014490
        /*0834*/ 	.word	0x0000000b
        /*0838*/ 	.word	0x00016850
        /*083c*/ 	.short	0x010a
        /*083e*/ 	.byte	0x3f
	.zero		1


	//   ....[70]....
        /*0840*/ 	.word	0x000144f0
        /*0844*/ 	.word	0x00000009
        /*0848*/ 	.word	0x00016830
        /*084c*/ 	.short	0x010a
        /*084e*/ 	.byte	0x3f
	.zero		1


	//   ....[71]....
        /*0850*/ 	.word	0x00014550
        /*0854*/ 	.word	0x00000009
        /*0858*/ 	.word	0x00016850
        /*085c*/ 	.short	0x010a
        /*085e*/ 	.byte	0x3f
	.zero		1


	//   ....[72]....
        /*0860*/ 	.word	0x000145b0
        /*0864*/ 	.word	0x00000005
        /*0868*/ 	.word	0x00016850
        /*086c*/ 	.short	0x010a
        /*086e*/ 	.byte	0x3f
	.zero		1


	//   ....[73]....
        /*0870*/ 	.word	0x00014700
        /*0874*/ 	.word	0x00000003
        /*0878*/ 	.word	0x00016840
        /*087c*/ 	.short	0x010a
        /*087e*/ 	.byte	0x3f
	.zero		1


	//   ....[74]....
        /*0880*/ 	.word	0x00015550
        /*0884*/ 	.word	0x00000011
        /*0888*/ 	.word	0x00016820
        /*088c*/ 	.short	0x010a
        /*088e*/ 	.byte	0x3f
	.zero		1


	//   ....[75]....
        /*0890*/ 	.word	0x000155a0
        /*0894*/ 	.word	0x00000003
        /*0898*/ 	.word	0x00016840
        /*089c*/ 	.short	0x010a
        /*089e*/ 	.byte	0x3f
	.zero		1


	//   ....[76]....
        /*08a0*/ 	.word	0x000155f0
        /*08a4*/ 	.word	0x00000002
        /*08a8*/ 	.word	0x00000060
        /*08ac*/ 	.short	0x010a
        /*08ae*/ 	.byte	0x3f
	.zero		1


	//   ....[77]....
        /*08b0*/ 	.word	0x00015640
        /*08b4*/ 	.word	0x00000003
        /*08b8*/ 	.word	0x00016840
        /*08bc*/ 	.short	0x010a
        /*08be*/ 	.byte	0x3f
	.zero		1


	//   ....[78]....
        /*08c0*/ 	.word	0x00015690
        /*08c4*/ 	.word	0x00000005
        /*08c8*/ 	.word	0x00000060
        /*08cc*/ 	.short	0x010a
        /*08ce*/ 	.byte	0x3f
	.zero		1


	//   ....[79]....
        /*08d0*/ 	.word	0x000156e0
        /*08d4*/ 	.word	0x00000002
        /*08d8*/ 	.word	0x00016840
        /*08dc*/ 	.short	0x010a
        /*08de*/ 	.byte	0x3f
	.zero		1


	//   ....[80]....
        /*08e0*/ 	.word	0x00015730
        /*08e4*/ 	.word	0x00000005
        /*08e8*/ 	.word	0x00000060
        /*08ec*/ 	.short	0x010a
        /*08ee*/ 	.byte	0x3f
	.zero		1


	//   ....[81]....
        /*08f0*/ 	.word	0x00015780
        /*08f4*/ 	.word	0x00000003
        /*08f8*/ 	.word	0x00016860
        /*08fc*/ 	.short	0x010a
        /*08fe*/ 	.byte	0x3f
	.zero		1


	//   ....[82]....
        /*0900*/ 	.word	0x00015870
        /*0904*/ 	.word	0x00000009
        /*0908*/ 	.word	0x00016820
        /*090c*/ 	.short	0x010a
        /*090e*/ 	.byte	0x3f
	.zero		1


	//   ....[83]....
        /*0910*/ 	.word	0x00015a10
        /*0914*/ 	.word	0x00000007
        /*0918*/ 	.word	0x00000000
        /*091c*/ 	.short	0x010a
        /*091e*/ 	.byte	0x3f
	.zero		1


	//   ....[84]....
        /*0920*/ 	.word	0x00015a60
        /*0924*/ 	.word	0x00000003
        /*0928*/ 	.word	0x00000000
        /*092c*/ 	.short	0x010a
        /*092e*/ 	.byte	0x3f
	.zero		1


	//   ....[85]....
        /*0930*/ 	.word	0x00015ab0
        /*0934*/ 	.word	0x00000005
        /*0938*/ 	.word	0x00000000
        /*093c*/ 	.short	0x010a
        /*093e*/ 	.byte	0x3f
	.zero		1


	//----- nvinfo : EIATTR_NUM_MBARRIERS
	.align		4
.L_1585:
        /*0940*/ 	.byte	0x03, 0x38
        /*0942*/ 	.short	0x0016


	//----- nvinfo : EIATTR_EXIT_INSTR_OFFSETS
	.align		4
        /*0944*/ 	.byte	0x04, 0x1c
        /*0946*/ 	.short	(.L_1587 - .L_1586)


	//   ....[0]....
.L_1586:
        /*0948*/ 	.word	0x00000a30


	//   ....[1]....
        /*094c*/ 	.word	0x00010200


	//   ....[2]....
        /*0950*/ 	.word	0x000142a0


	//----- nvinfo : EIATTR_MAX_THREADS
	.align		4
.L_1587:
        /*0954*/ 	.byte	0x04, 0x05
        /*0956*/ 	.short	(.L_1589 - .L_1588)
.L_1588:
        /*0958*/ 	.word	0x00000200
        /*095c*/ 	.word	0x00000001
        /*0960*/ 	.word	0x00000001


	//----- nvinfo : EIATTR_CRS_STACK_SIZE
	.align		4
.L_1589:
        /*0964*/ 	.byte	0x04, 0x1e
        /*0966*/ 	.short	(.L_1591 - .L_1590)
.L_1590:
        /*0968*/ 	.word	0x00000000


	//----- nvinfo : EIATTR_CBANK_PARAM_SIZE
	.align		4
.L_1591:
        /*096c*/ 	.byte	0x03, 0x19
        /*096e*/ 	.short	0x0af0


	//----- nvinfo : EIATTR_PARAM_CBANK
	.align		4
        /*0970*/ 	.byte	0x04, 0x0a
        /*0972*/ 	.short	(.L_1593 - .L_1592)
	.align		4
.L_1592:
        /*0974*/ 	.word	index@(.nv.constant0._ZN7cutlass13device_kernelIN5flash11enable_sm90INS1_16FlashAttnFwdSm90INS1_25CollectiveMainloopFwdSm90ILi2EN4cute5tupleIJNS5_1CILi1EEES8_S8_EEENS6_IJNS7_ILi192EEENS7_ILi128EEENS7_ILi64EEEEEELi64ENS_6half_tEfNS_4arch4Sm90ELb0ELb1ELb1ELb0ELb0ELb0ELb0ELb1ELb1ELb1ELb0ELb0EEENS1_21CollectiveEpilogueFwdINS6_IJSA_SC_SB_EEES9_SE_SG_Li384ELb0ELb1ELb0ELb0EEENS1_30DynamicPersistentTileSchedulerILi384ELi128ELb0ELb1ELb1EEEEEEEEEvNT_6ParamsE)
        /*0978*/ 	.short	0x0210
        /*097a*/ 	.short	0x0af0


	//----- nvinfo : EIATTR_SW_WAR
	.align		4
.L_1593:
        /*097c*/ 	.byte	0x04, 0x36
        /*097e*/ 	.short	(.L_1595 - .L_1594)
.L_1594:
        /*0980*/ 	.word	0x00000008
.L_1595:


//--------------------- .nv.info._ZN7cutlass13device_kernelIN5flash11enable_sm90INS1_16FlashAttnFwdSm90INS1_25CollectiveMainloopFwdSm90ILi2EN4cute5tupleIJNS5_1CILi1EEES8_S8_EEENS6_IJNS7_ILi192EEENS7_ILi128EEENS7_ILi64EEEEEELi64ENS_6half_tEfNS_4arch4Sm90ELb0ELb1ELb1ELb1ELb0ELb0ELb0ELb1ELb1ELb1ELb0ELb0EEENS1_21CollectiveEpilogueFwdINS6_IJSA_SC_SB_EEES9_SE_SG_Li384ELb1ELb1ELb0ELb0EEENS1_36VarlenDynamicPersistentTileSchedulerILi192ELi128ELi384ELi128ELb0ELb1ELb1ELb1ELb0ELb1EEEEEEEEEvNT_6ParamsE --------------------------
	.section	.nv.info._ZN7cutlass13device_kernelIN5flash11enable_sm90INS1_16FlashAttnFwdSm90INS1_25CollectiveMainloopFwdSm90ILi2EN4cute5tupleIJNS5_1CILi1EEES8_S8_EEENS6_IJNS7_ILi192EEENS7_ILi128EEENS7_ILi64EEEEEELi64ENS_6half_tEfNS_4arch4Sm90ELb0ELb1ELb1ELb1ELb0ELb0ELb0ELb1ELb1ELb1ELb0ELb0EEENS1_21CollectiveEpilogueFwdINS6_IJSA_SC_SB_EEES9_SE_SG_Li384ELb1ELb1ELb0ELb0EEENS1_36VarlenDynamicPersistentTileSchedulerILi192ELi128ELi384ELi128ELb0ELb1ELb1ELb1ELb0ELb1EEEEEEEEEvNT_6ParamsE,"",@"SHT_CUDA_INFO"
	.sectionflags	@""
	.align	4


	//----- nvinfo : EIATTR_CUDA_API_VERSION
	.align		4
        /*0000*/ 	.byte	0x04, 0x37
        /*0002*/ 	.short	(.L_1597 - .L_1596)
.L_1596:
        /*0004*/ 	.word	0x00000082


	//----- nvinfo : EIATTR_KPARAM_INFO
	.align		4
.L_1597:
        /*0008*/ 	.byte	0x04, 0x17
        /*000a*/ 	.short	(.L_1599 - .L_1598)
.L_1598:
        /*000c*/ 	.word	0x00000000
        /*0010*/ 	.short	0x0000
        /*0012*/ 	.short	0x0070
        /*0014*/ 	.byte	0x00, 0xf0, 0x01, 0x2a


	//----- nvinfo : EIATTR_SPARSE_MMA_MASK
	.align		4
.L_1599:
        /*0018*/ 	.byte	0x03, 0x50
        /*001a*/ 	.short	0x0000


	//----- nvinfo : EIATTR_MAXREG_COUNT
	.align		4
        /*001c*/ 	.byte	0x03, 0x1b
        /*001e*/ 	.short	0x0080


	//----- nvinfo : EIATTR_NUM_BARRIERS
	.align		4
        /*0020*/ 	.byte	0x02, 0x4c
        /*0022*/ 	.byte	0x10
	.zero		1


	//----- nvinfo : EIATTR_EXTERNS
	.align		4
        /*0024*/ 	.byte	0x04, 0x0f
        /*0026*/ 	.short	(.L_1601 - .L_1600)


	//   ....[0]....
	.align		4
.L_1600:
        /*0028*/ 	.word	index@(__assertfail)


	//----- nvinfo : EIATTR_ANNOTATIONS
	.align		4
.L_1601:
        /*002c*/ 	.byte	0x04, 0x55
        /*002e*/ 	.short	(.L_1603 - .L_1602)


	//   ....[0]....
.L_1602:
        /* <DEDUP_REMOVED lines=23> */


	//----- nvinfo : EIATTR_MERCURY_ISA_VERSION
	.align		4
.L_1603:
        /*0190*/ 	.byte	0x03, 0x5f
        /*0192*/ 	.short	0x0101


	//----- nvinfo : EIATTR_UNUSED_LOAD_BYTE_OFFSET
	.align		4
        /*0194*/ 	.byte	0x04, 0x44
        /*0196*/ 	.short	(.L_1605 - .L_1604)


	//   ....[0]....
.L_1604:
        /*0198*/ 	.word	0x00000a40
        /*019c*/ 	.word	0x0000fff0


	//   ....[1]....
        /*01a0*/ 	.word	0x0000ef20
        /*01a4*/ 	.word	0x0000fff0


	//----- nvinfo : EIATTR_INT_WARP_WIDE_INSTR_OFFSETS
	.align		4
.L_1605:
        /*01a8*/ 	.byte	0x04, 0x31
        /*01aa*/ 	.short	(.L_1607 - .L_1606)


	//   ....[0]....
.L_1606:
        /*01ac*/ 	.word	0x00000130


	//   ....[1]....
        /*01b0*/ 	.word	0x00000170


	//   ....[2]....
        /*01b4*/ 	.word	0x000001e0


	//   ....[3]....
        /*01b8*/ 	.word	0x00011de0


	//   ....[4]....
        /*01bc*/ 	.word	0x00011e70


	//   ....[5]....
        /*01c0*/ 	.word	0x00014e50


	//   ....[6]....
        /*01c4*/ 	.word	0x00014ee0


	//----- nvinfo : EIATTR_COOP_GROUP_MASK_REGIDS
	.align		4
.L_1607:
        /*01c8*/ 	.byte	0x04, 0x29
        /*01ca*/ 	.short	(.L_1609 - .L_1608)


	//   ....[0]....
.L_1608:
        /*01cc*/ 	.word	0xffffffff


	//   ....[1]....
        /*01d0*/ 	.word	0xffffffff


	//   ....[2]....
        /*01d4*/ 	.word	0xffffffff


	//   ....[3]....
        /*01d8*/ 	.word	0xffffffff


	//   ....[4]....
        /*01dc*/ 	.word	0xffffffff


	//   ....[5]....
        /*01e0*/ 	.word	0xffffffff


	//   ....[6]....
        /*01e4*/ 	.word	0xffffffff


	//   ....[7]....
        /*01e8*/ 	.word	0xffffffff


	//   ....[8]....
        /*01ec*/ 	.word	0xffffffff


	//   ....[9]....
        /*01f0*/ 	.word	0xffffffff


	//   ....[10]....
        /*01f4*/ 	.word	0xffffffff


	//   ....[11]....
        /*01f8*/ 	.word	0xffffffff


	//   ....[12]....
        /*01fc*/ 	.word	0xffffffff


	//   ....[13]....
        /*0200*/ 	.word	0xffffffff


	//   ....[14]....
        /*0204*/ 	.word	0xffffffff


	//   ....[15]....
        /*0208*/ 	.word	0xffffffff


	//   ....[16]....
        /*020c*/ 	.word	0xffffffff


	//   ....[17]....
        /*0210*/ 	.word	0xffffffff


	//   ....[18]....
        /*0214*/ 	.word	0xffffffff


	//   ....[19]....
        /*0218*/ 	.word	0xffffffff


	//   ....[20]....
        /*021c*/ 	.word	0xffffffff


	//   ....[21]....
        /*0220*/ 	.word	0xffffffff


	//   ....[22]....
        /*0224*/ 	.word	0xffffffff


	//   ....[23]....
        /*0228*/ 	.word	0xffffffff


	//   ....[24]....
        /*022c*/ 	.word	0xffffffff


	//   ....[25]....
        /*0230*/ 	.word	0xffffffff


	//   ....[26]....
        /*0234*/ 	.word	0xffffffff


	//   ....[27]....
        /*0238*/ 	.word	0xffffffff


	//   ....[28]....
        /*023c*/ 	.word	0xffffffff


	//   ....[29]....
        /*0240*/ 	.word	0xffffffff


	//   ....[30]....
        /*0244*/ 	.word	0xffffffff


	//   ....[31]....
        /*0248*/ 	.word	0xffffffff


	//   ....[32]....
        /*024c*/ 	.word	0xffffffff


	//   ....[33]....
        /*0250*/ 	.word	0xffffffff


	//   ....[34]....
        /*0254*/ 	.word	0xffffffff


	//   ....[35]....
        /*0258*/ 	.word	0xffffffff


	//   ....[36]....
        /*025c*/ 	.word	0xffffffff


	//   ....[37]....
        /*0260*/ 	.word	0xffffffff


	//   ....[38]....
        /*0264*/ 	.word	0xffffffff


	//   ....[39]....
        /*0268*/ 	.word	0xffffffff


	//   ....[40]....
        /*026c*/ 	.word	0xffffffff


	//   ....[41]....
        /*0270*/ 	.word	0xffffffff


	//   ....[42]....
        /*0274*/ 	.word	0xffffffff


	//   ....[43]....
        /*0278*/ 	.word	0xffffffff


	//   ....[44]....
        /*027c*/ 	.word	0xffffffff


	//   ....[45]....
        /*0280*/ 	.word	0xffffffff


	//   ....[46]....
        /*0284*/ 	.word	0xffffffff


	//   ....[47]....
        /*0288*/ 	.word	0xffffffff


	//   ....[48]....
        /*028c*/ 	.word	0xffffffff


	//   ....[49]....
        /*0290*/ 	.word	0xffffffff


	//   ....[50]....
        /*0294*/ 	.word	0xffffffff


	//   ....[51]....
        /*0298*/ 	.word	0xffffffff


	//   ....[52]....
        /*029c*/ 	.word	0xffffffff


	//   ....[53]....
        /*02a0*/ 	.word	0xffffffff


	//   ....[54]....
        /*02a4*/ 	.word	0xffffffff


	//   ....[55]....
        /*02a8*/ 	.word	0xffffffff


	//   ....[56]....
        /*02ac*/ 	.word	0xffffffff


	//   ....[57]....
        /*02b0*/ 	.word	0xffffffff


	//   ....[58]....
        /*02b4*/ 	.word	0xffffffff


	//   ....[59]....
        /*02b8*/ 	.word	0xffffffff


	//   ....[60]....
        /*02bc*/ 	.word	0xffffffff


	//   ....[61]....
        /*02c0*/ 	.word	0xffffffff


	//   ....[62]....
        /*02c4*/ 	.word	0xffffffff


	//   ....[63]....
        /*02c8*/ 	.word	0xffffffff


	//   ....[64]....
        /*02cc*/ 	.word	0xffffffff


	//   ....[65]....
        /*02d0*/ 	.word	0xffffffff


	//   ....[66]....
        /*02d4*/ 	.word	0xffffffff


	//   ....[67]....
        /*02d8*/ 	.word	0xffffffff


	//   ....[68]....
        /*02dc*/ 	.word	0xffffffff


	//   ....[69]....
        /*02e0*/ 	.word	0xffffffff


	//   ....[70]....
        /*02e4*/ 	.word	0xffffffff


	//   ....[71]....
        /*02e8*/ 	.word	0xffffffff


	//   ....[72]....
        /*02ec*/ 	.word	0xffffffff


	//   ....[73]....
        /*02f0*/ 	.word	0xffffffff


	//   ....[74]....
        /*02f4*/ 	.word	0xffffffff


	//   ....[75]....
        /*02f8*/ 	.word	0xffffffff


	//   ....[76]....
        /*02fc*/ 	.word	0xffffffff


	//   ....[77]....
        /*0300*/ 	.word	0xffffffff


	//   ....[78]....
        /*0304*/ 	.word	0xffffffff


	//   ....[79]....
        /*0308*/ 	.word	0xffffffff


	//   ....[80]....
        /*030c*/ 	.word	0xffffffff


	//   ....[81]....
        /*0310*/ 	.word	0xffffffff


	//   ....[82]....
        /*0314*/ 	.word	0xffffffff


	//   ....[83]....
        /*0318*/ 	.word	0xffffffff


	//   ....[84]....
        /*031c*/ 	.word	0xffffffff


	//   ....[85]....
        /*0320*/ 	.word	0xffffffff


	//   ....[86]....
        /*0324*/ 	.word	0xffffffff


	//   ....[87]....
        /*0328*/ 	.word	0xffffffff


	//   ....[88]....
        /*032c*/ 	.word	0xffffffff


	//   ....[89]....
        /*0330*/ 	.word	0xffffffff


	//   ....[90]....
        /*0334*/ 	.word	0xffffffff


	//   ....[91]....
        /*0338*/ 	.word	0xffffffff


	//   ....[92]....
        /*033c*/ 	.word	0xffffffff


	//   ....[93]....
        /*0340*/ 	.word	0xffffffff


	//   ....[94]....
        /*0344*/ 	.word	0xffffffff


	//   ....[95]....
        /*0348*/ 	.word	0xffffffff


	//   ....[96]....
        /*034c*/ 	.word	0xffffffff


	//   ....[97]....
        /*0350*/ 	.word	0xffffffff


	//   ....[98]....
        /*0354*/ 	.word	0xffffffff


	//   ....[99]....
        /*0358*/ 	.word	0xffffffff


	//   ....[100]....
        /*035c*/ 	.word	0xffffffff


	//   ....[101]....
        /*0360*/ 	.word	0xffffffff


	//   ....[102]....
        /*0364*/ 	.word	0xffffffff


	//   ....[103]....
        /*0368*/ 	.word	0xffffffff


	//   ....[104]....
        /*036c*/ 	.word	0xffffffff


	//   ....[105]....
        /*0370*/ 	.word	0xffffffff


	//   ....[106]....
        /*0374*/ 	.word	0xffffffff


	//   ....[107]....
        /*0378*/ 	.word	0xffffffff


	//   ....[108]....
        /*037c*/ 	.word	0xffffffff


	//   ....[109]....
        /*0380*/ 	.word	0xffffffff


	//   ....[110]....
        /*0384*/ 	.word	0xffffffff


	//   ....[111]....
        /*0388*/ 	.word	0xffffffff


	//   ....[112]....
        /*038c*/ 	.word	0xffffffff


	//   ....[113]....
        /*0390*/ 	.word	0x0500000f


	//   ....[114]....
        /*0394*/ 	.word	0x0500000f


	//   ....[115]....
        /*0398*/ 	.word	0x0500000f


	//   ....[116]....
        /*039c*/ 	.word	0x0500000f


	//   ....[117]....
        /*03a0*/ 	.word	0x0500000f


	//   ....[118]....
        /*03a4*/ 	.word	0x0500000f


	//   ....[119]....
        /*03a8*/ 	.word	0x0500000f


	//   ....[120]....
        /*03ac*/ 	.word	0x0500000f


	//   ....[121]....
        /*03b0*/ 	.word	0x0500000f


	//   ....[122]....
        /*03b4*/ 	.word	0x0500000f


	//   ....[123]....
        /*03b8*/ 	.word	0x0500000f


	//   ....[124]....
        /*03bc*/ 	.word	0x0500000f


	//   ....[125]....
        /*03c0*/ 	.word	0x0500000f


	//   ....[126]....
        /*03c4*/ 	.word	0x0500000f


	//   ....[127]....
        /*03c8*/ 	.word	0x0500000f


	//   ....[128]....
        /*03cc*/ 	.word	0x0500000f


	//   ....[129]....
        /*03d0*/ 	.word	0x0500000f


	//   ....[130]....
        /*03d4*/ 	.word	0x0500000f


	//   ....[131]....
        /*03d8*/ 	.word	0x0500000f


	//   ....[132]....
        /*03dc*/ 	.word	0x0500000f


	//   ....[133]....
        /*03e0*/ 	.word	0x0500000f


	//   ....[134]....
        /*03e4*/ 	.word	0x0500000f


	//   ....[135]....
        /*03e8*/ 	.word	0x0500000f


	//   ....[136]....
        /*03ec*/ 	.word	0x0500000f


	//   ....[137]....
        /*03f0*/ 	.word	0x0500000f


	//   ....[138]....
        /*03f4*/ 	.word	0x0500000f


	//   ....[139]....
        /*03f8*/ 	.word	0x0500000f


	//   ....[140]....
        /*03fc*/ 	.word	0x0500000f


	//   ....[141]....
        /*0400*/ 	.word	0x0500000f


	//   ....[142]....
        /*0404*/ 	.word	0x0500000f


	//   ....[143]....
        /*0408*/ 	.word	0x0500000f


	//   ....[144]....
        /*040c*/ 	.word	0x0500000f


	//   ....[145]....
        /*0410*/ 	.word	0x0500000f


	//   ....[146]....
        /*0414*/ 	.word	0x0500000f


	//   ....[147]....
        /*0418*/ 	.word	0x0500000f


	//   ....[148]....
        /*041c*/ 	.word	0x0500000f


	//   ....[149]....
        /*0420*/ 	.word	0x0500000f


	//   ....[150]....
        /*0424*/ 	.word	0x0500000f


	//   ....[151]....
        /*0428*/ 	.word	0x0500000f


	//   ....[152]....
        /*042c*/ 	.word	0x0500000f


	//   ....[153]....
        /*0430*/ 	.word	0x0500000f


	//   ....[154]....
        /*0434*/ 	.word	0x0500000f


	//   ....[155]....
        /*0438*/ 	.word	0x0500000f


	//----- nvinfo : EIATTR_COOP_GROUP_INSTR_OFFSETS
	.align		4
.L_1609:
        /*043c*/ 	.byte	0x04, 0x28
        /*043e*/ 	.short	(.L_1611 - .L_1610)


	//   ....[0]....
.L_1610:
        /*0440*/ 	.word	0x00000070


	//   ....[1]....
        /*0444*/ 	.word	0x00000140


	//   ....[2]....
        /*0448*/ 	.word	0x00000190


	//   ....[3]....
        /*044c*/ 	.word	0x000003c0


	//   ....[4]....
        /*0450*/ 	.word	0x00000520


	//   ....[5]....
        /*0454*/ 	.word	0x00000640


	//   ....[6]....
        /*0458*/ 	.word	0x000007a0


	//   ....[7]....
        /*045c*/ 	.word	0x00001850


	//   ....[8]....
        /*0460*/ 	.word	0x00002030


	//   ....[9]....
        /*0464*/ 	.word	0x000034c0


	//   ....[10]....
        /*0468*/ 	.word	0x00003c70


	//   ....[11]....
        /*046c*/ 	.word	0x00003d90


	//   ....[12]....
        /*0470*/ 	.word	0x00004670


	//   ....[13]....
        /*0474*/ 	.word	0x000046e0


	//   ....[14]....
        /*0478*/ 	.word	0x000063f0


	//   ....[15]....
        /*047c*/ 	.word	0x00006600


	//   ....[16]....
        /*0480*/ 	.word	0x000071f0


	//   ....[17]....
        /*0484*/ 	.word	0x000072c0


	//   ....[18]....
        /*0488*/ 	.word	0x00007b80


	//   ....[19]....
        /*048c*/ 	.word	0x00007c00


	//   ....[20]....
        /*0490*/ 	.word	0x00009a20


	//   ....[21]....
        /*0494*/ 	.word	0x00009a90


	//   ....[22]....
        /*0498*/ 	.word	0x0000a180


	//   ....[23]....
        /*049c*/ 	.word	0x0000a1f0


	//   ....[24]....
        /*04a0*/ 	.word	0x0000c110


	//   ....[25]....
        /*04a4*/ 	.word	0x0000c390


	//   ....[26]....
        /*04a8*/ 	.word	0x0000cf10


	//   ....[27]....
        /*04ac*/ 	.word	0x0000cf40


	//   ....[28]....
        /*04b0*/ 	.word	0x0000d910


	//   ....[29]....
        /*04b4*/ 	.word	0x0000da20


	//   ....[30]....
        /*04b8*/ 	.word	0x0000e800


	//   ....[31]....
        /*04bc*/ 	.word	0x0000e840


	//   ....[32]....
        /*04c0*/ 	.word	0x0000e920


	//   ....[33]....
        /*04c4*/ 	.word	0x0000e930


	//   ....[34]....
        /*04c8*/ 	.word	0x0000f6a0


	//   ....[35]....
        /*04cc*/ 	.word	0x0000f6e0


	//   ....[36]....
        /*04d0*/ 	.word	0x0000f720


	//   ....[37]....
        /*04d4*/ 	.word	0x0000f760


	//   ....[38]....
        /*04d8*/ 	.word	0x0000fc30


	//   ....[39]....
        /*04dc*/ 	.word	0x0000fc70


	//   ....[40]....
        /*04e0*/ 	.word	0x0000fc90


	//   ....[41]....
        /*04e4*/ 	.word	0x0000fcd0


	//   ....[42]....
        /*04e8*/ 	.word	0x0000fcf0


	//   ....[43]....
        /*04ec*/ 	.word	0x0000fd00


	//   ....[44]....
        /*04f0*/ 	.word	0x0000fd20


	//   ....[45]....
        /*04f4*/ 	.word	0x0000fd40


	//   ....[46]....
        /*04f8*/ 	.word	0x000105e0


	//   ....[47]....
        /*04fc*/ 	.word	0x00010610


	//   ....[48]....
        /*0500*/ 	.word	0x00010650


	//   ....[49]....
        /*0504*/ 	.word	0x00010680


	//   ....[50]....
        /*0508*/ 	.word	0x00010690


	//   ....[51]....
        /*050c*/ 	.word	0x000106a0


	//   ....[52]....
        /*0510*/ 	.word	0x000106b0


	//   ....[53]....
        /*0514*/ 	.word	0x000106d0


	//   ....[54]....
        /*0518*/ 	.word	0x00010830


	//   ....[55]....
        /*051c*/ 	.word	0x00010a20


	//   ....[56]....
        /*0520*/ 	.word	0x00010a50


	//   ....[57]....
        /*0524*/ 	.word	0x00010a80


	//   ....[58]....
        /*0528*/ 	.word	0x00010ab0


	//   ....[59]....
        /*052c*/ 	.word	0x00010ae0


	//   ....[60]....
        /*0530*/ 	.word	0x00010b10


	//   ....[61]....
        /*0534*/ 	.word	0x00010c80


	//   ....[62]....
        /*0538*/ 	.word	0x00010cb0


	//   ....[63]....
        /*053c*/ 	.word	0x00010ce0


	//   ....[64]....
        /*0540*/ 	.word	0x00010d10


	//   ....[65]....
        /*0544*/ 	.word	0x00010d40


	//   ....[66]....
        /*0548*/ 	.word	0x00010d70


	//   ....[67]....
        /*054c*/ 	.word	0x00010e10


	//   ....[68]....
        /*0550*/ 	.word	0x00010e70


	//   ....[69]....
        /*0554*/ 	.word	0x00010f10


	//   ....[70]....
        /*0558*/ 	.word	0x00012360


	//   ....[71]....
        /*055c*/ 	.word	0x00012f50


	//   ....[72]....
        /*0560*/ 	.word	0x00012f60


	//   ....[73]....
        /*0564*/ 	.word	0x00012f80


	//   ....[74]....
        /*0568*/ 	.word	0x00013010


	//   ....[75]....
        /*056c*/ 	.word	0x00013020


	//   ....[76]....
        /*0570*/ 	.word	0x00013090


	//   ....[77]....
        /*0574*/ 	.word	0x000130a0


	//   ....[78]....
        /*0578*/ 	.word	0x00013110


	//   ....[79]....
        /*057c*/ 	.word	0x00013120


	//   ....[80]....
        /*0580*/ 	.word	0x00013190


	//   ....[81]....
        /*0584*/ 	.word	0x000131a0


	//   ....[82]....
        /*0588*/ 	.word	0x00013210


	//   ....[83]....
        /*058c*/ 	.word	0x00013220


	//   ....[84]....
        /*0590*/ 	.word	0x00013290


	//   ....[85]....
        /*0594*/ 	.word	0x000132a0


	//   ....[86]....
        /*0598*/ 	.word	0x000132b0


	//   ....[87]....
        /*059c*/ 	.word	0x00013340


	//   ....[88]....
        /*05a0*/ 	.word	0x00013350


	//   ....[89]....
        /*05a4*/ 	.word	0x00013360


	//   ....[90]....
        /*05a8*/ 	.word	0x000133f0


	//   ....[91]....
        /*05ac*/ 	.word	0x00013430


	//   ....[92]....
        /*05b0*/ 	.word	0x00013450


	//   ....[93]....
        /*05b4*/ 	.word	0x000134b0


	//   ....[94]....
        /*05b8*/ 	.word	0x000134d0


	//   ....[95]....
        /*05bc*/ 	.word	0x000153b0


	//   ....[96]....
        /*05c0*/ 	.word	0x00015400


	//   ....[97]....
        /*05c4*/ 	.word	0x00015430


	//   ....[98]....
        /*05c8*/ 	.word	0x00015460


	//   ....[99]....
        /*05cc*/ 	.word	0x00015470


	//   ....[100]....
        /*05d0*/ 	.word	0x000154a0


	//   ....[101]....
        /*05d4*/ 	.word	0x000154d0


	//   ....[102]....
        /*05d8*/ 	.word	0x00015500


	//   ....[103]....
        /*05dc*/ 	.word	0x00015680


	//   ....[104]....
        /*05e0*/ 	.word	0x000156b0


	//   ....[105]....
        /*05e4*/ 	.word	0x000156e0


	//   ....[106]....
        /*05e8*/ 	.word	0x00015710


	//   ....[107]....
        /*05ec*/ 	.word	0x00015740


	//   ....[108]....
        /*05f0*/ 	.word	0x00015770


	//   ....[109]....
        /*05f4*/ 	.word	0x00015830


	//   ....[110]....
        /*05f8*/ 	.word	0x00015850


	//   ....[111]....
        /*05fc*/ 	.word	0x000158c0


	//   ....[112]....
        /*0600*/ 	.word	0x00015f60


	//   ....[113]....
        /*0604*/ 	.word	0x000165c0


	//   ....[114]....
        /*0608*/ 	.word	0x00016770


	//   ....[115]....
        /*060c*/ 	.word	0x000167c0


	//   ....[116]....
        /*0610*/ 	.word	0x00016820


	//   ....[117]....
        /*0614*/ 	.word	0x00016900


	//   ....[118]....
        /*0618*/ 	.word	0x00016960


	//   ....[119]....
        /*061c*/ 	.word	0x00016a40


	//   ....[120]....
        /*0620*/ 	.word	0x00016aa0


	//   ....[121]....
        /*0624*/ 	.word	0x00016b80


	//   ....[122]....
        /*0628*/ 	.word	0x00016be0


	//   ....[123]....
        /*062c*/ 	.word	0x00016cc0


	//   ....[124]....
        /*0630*/ 	.word	0x00016d20


	//   ....[125]....
        /*0634*/ 	.word	0x00016e00


	//   ....[126]....
        /*0638*/ 	.word	0x00016e60


	//   ....[127]....
        /*063c*/ 	.word	0x00016f40


	//   ....[128]....
        /*0640*/ 	.word	0x00016fa0


	//   ....[129]....
        /*0644*/ 	.word	0x00017090


	//   ....[130]....
        /*0648*/ 	.word	0x00017100


	//   ....[131]....
        /*064c*/ 	.word	0x000171c0


	//   ....[132]....
        /*0650*/ 	.word	0x00017220


	//   ....[133]....
        /*0654*/ 	.word	0x000172f0


	//   ....[134]....
        /*0658*/ 	.word	0x00017360


	//   ....[135]....
        /*065c*/ 	.word	0x00017430


	//   ....[136]....
        /*0660*/ 	.word	0x00017490


	//   ....[137]....
        /*0664*/ 	.word	0x00017530


	//   ....[138]....
        /*0668*/ 	.word	0x00017840


	//   ....[139]....
        /*066c*/ 	.word	0x000178e0


	//   ....[140]....
        /*0670*/ 	.word	0x00017a00


	//   ....[141]....
        /*0674*/ 	.word	0x00017a70


	//   ....[142]....
        /*0678*/ 	.word	0x00017ae0


	//   ....[143]....
        /*067c*/ 	.word	0x00017b50


	//   ....[144]....
        /*0680*/ 	.word	0x00017bc0


	//   ....[145]....
        /*0684*/ 	.word	0x00017c40


	//   ....[146]....
        /*0688*/ 	.word	0x00017cd0


	//   ....[147]....
        /*068c*/ 	.word	0x00017d60


	//   ....[148]....
        /*0690*/ 	.word	0x00017dd0


	//   ....[149]....
        /*0694*/ 	.word	0x00017e40


	//   ....[150]....
        /*0698*/ 	.word	0x00017eb0


	//   ....[151]....
        /*069c*/ 	.word	0x00017f30


	//   ....[152]....
        /*06a0*/ 	.word	0x00017fa0


	//   ....[153]....
        /*06a4*/ 	.word	0x00018040


	//   ....[154]....
        /*06a8*/ 	.word	0x000180d0


	//   ....[155]....
        /*06ac*/ 	.word	0x000181f0


	//----- nvinfo : EIATTR_REG_RECONFIG
	.align		4
.L_1611:
        /*06b0*/ 	.byte	0x01, 0x54
	.zero		2


	//----- nvinfo : EIATTR_SYSCALL_OFFSETS
	.align		4
        /*06b4*/ 	.byte	0x04, 0x46
        /*06b6*/ 	.short	(.L_1613 - .L_1612)


	//   ....[0]....
.L_1612:
        /*06b8*/ 	.word	0x00001a30


	//   ....[1]....
        /*06bc*/ 	.word	0x00011fd0


	//   ....[2]....
        /*06c0*/ 	.word	0x00012120


	//   ....[3]....
        /*06c4*/ 	.word	0x00012210


	//   ....[4]....
        /*06c8*/ 	.word	0x00012a30


	//----- nvinfo : EIATTR_MBARRIER_INSTR_OFFSETS
	.align		4
.L_1613:
        /*06cc*/ 	.byte	0x04, 0x39
        /*06ce*/ 	.short	(.L_1615 - .L_1614)


	//   ....[0]....
.L_1614:
        /*06d0*/ 	.word	0x00000270
        /*06d4*/ 	.word	0x000000ff
        /*06d8*/ 	.word	0x00016800
        /*06dc*/ 	.short	0x0100
        /*06de*/ 	.byte	0x08
	.zero		1


	//   ....[1]....
        /*06e0*/ 	.word	0x00000280
        /*06e4*/ 	.word	0x000000ff
        /*06e8*/ 	.word	0x00016820
        /*06ec*/ 	.short	0x0100
        /*06ee*/ 	.byte	0x08
	.zero		1


	//   ....[2]....
        /*06f0*/ 	.word	0x00000370
        /*06f4*/ 	.word	0x000000ff
        /*06f8*/ 	.word	0x00016830
        /*06fc*/ 	.short	0x0100
        /*06fe*/ 	.byte	0x08
	.zero		1


	//   ....[3]....
        /*0700*/ 	.word	0x00000380
        /*0704*/ 	.word	0x000000ff
        /*0708*/ 	.word	0x00016840
        /*070c*/ 	.short	0x0100
        /*070e*/ 	.byte	0x08
	.zero		1


	//   ....[4]....
        /*0710*/ 	.word	0x00000390
        /*0714*/ 	.word	0x000000ff
        /*0718*/ 	.word	0x00016838
        /*071c*/ 	.short	0x0100
        /*071e*/ 	.byte	0x08
	.zero		1


	//   ....[5]....
        /*0720*/ 	.word	0x000003a0
        /*0724*/ 	.word	0x000000ff
        /*0728*/ 	.word	0x00016848
        /*072c*/ 	.short	0x0100
        /*072e*/ 	.byte	0x08
	.zero		1


	//   ....[6]....
        /*0730*/ 	.word	0x000004d0
        /*0734*/ 	.word	0x000000ff
        /*0738*/ 	.word	0x00016850
        /*073c*/ 	.short	0x0100
        /*073e*/ 	.byte	0x08
	.zero		1


	//   ....[7]....
        /*0740*/ 	.word	0x000004e0
        /*0744*/ 	.word	0x000000ff
        /*0748*/ 	.word	0x00016860
        /*074c*/ 	.short	0x0100
        /*074e*/ 	.byte	0x08
	.zero		1


	//   ....[8]....
        /*0750*/ 	.word	0x000004f0
        /*0754*/ 	.word	0x000000ff
        /*0758*/ 	.word	0x00016858
        /*075c*/ 	.short	0x0100
        /*075e*/ 	.byte	0x08
	.zero		1


	//   ....[9]....
        /*0760*/ 	.word	0x00000500
        /*0764*/ 	.word	0x000000ff
        /*0768*/ 	.word	0x00016868
        /*076c*/ 	.short	0x0100
        /*076e*/ 	.byte	0x08
	.zero		1


	//   ....[10]....
        /*0770*/ 	.word	0x000005f0
        /*0774*/ 	.word	0x000000ff
        /*0778*/ 	.word	0x00016870
        /*077c*/ 	.short	0x0100
        /*077e*/ 	.byte	0x06
	.zero		1


	//   ....[11]....
        /*0780*/ 	.word	0x00000600
        /*0784*/ 	.word	0x000000ff
        /*0788*/ 	.word	0x00016880
        /*078c*/ 	.short	0x0100
        /*078e*/ 	.byte	0x06
	.zero		1


	//   ....[12]....
        /*0790*/ 	.word	0x00000610
        /*0794*/ 	.word	0x000000ff
        /*0798*/ 	.word	0x00016878
        /*079c*/ 	.short	0x0100
        /*079e*/ 	.byte	0x06
	.zero		1


	//   ....[13]....
        /*07a0*/ 	.word	0x00000620
        /*07a4*/ 	.word	0x000000ff
        /*07a8*/ 	.word	0x00016888
        /*07ac*/ 	.short	0x0100
        /*07ae*/ 	.byte	0x06
	.zero		1


	//   ....[14]....
        /*07b0*/ 	.word	0x00000750
        /*07b4*/ 	.word	0x000000ff
        /*07b8*/ 	.word	0x00016890
        /*07bc*/ 	.short	0x0100
        /*07be*/ 	.byte	0x08
	.zero		1


	//   ....[15]....
        /*07c0*/ 	.word	0x00000760
        /*07c4*/ 	.word	0x000000ff
        /*07c8*/ 	.word	0x000168a0
        /*07cc*/ 	.short	0x0100
        /*07ce*/ 	.byte	0x08
	.zero		1


	//   ....[16]....
        /*07d0*/ 	.word	0x00000770
        /*07d4*/ 	.word	0x000000ff
        /*07d8*/ 	.word	0x00016898
        /*07dc*/ 	.short	0x0100
        /*07de*/ 	.byte	0x08
	.zero		1


	//   ....[17]....
        /*07e0*/ 	.word	0x00000780
        /*07e4*/ 	.word	0x000000ff
        /*07e8*/ 	.word	0x000168a8
        /*07ec*/ 	.short	0x0100
        /*07ee*/ 	.byte	0x08
	.zero		1


	//   ....[18]....
        /*07f0*/ 	.word	0x000008b0
        /*07f4*/ 	.word	0x000000ff
        /*07f8*/ 	.word	0x000168b0
        /*07fc*/ 	.short	0x0100
        /*07fe*/ 	.byte	0x08
	.zero		1


	//   ....[19]....
        /*0800*/ 	.word	0x000008c0
        /*0804*/ 	.word	0x000000ff
        /*0808*/ 	.word	0x000168c0
        /*080c*/ 	.short	0x0100
        /*080e*/ 	.byte	0x08
	.zero		1


	//   ....[20]....
        /*0810*/ 	.word	0x000008d0
        /*0814*/ 	.word	0x000000ff
        /*0818*/ 	.word	0x000168b8
        /*081c*/ 	.short	0x0100
        /*081e*/ 	.byte	0x08
	.zero		1


	//   ....[21]....
        /*0820*/ 	.word	0x000008e0
        /*0824*/ 	.word	0x000000ff
        /*0828*/ 	.word	0x000168c8
        /*082c*/ 	.short	0x0100
        /*082e*/ 	.byte	0x08
	.zero		1


	//   ....[22]....
        /*0830*/ 	.word	0x00001ab0
        /*0834*/ 	.word	0x000000ff
        /*0838*/ 	.word	0x00016800
        /*083c*/ 	.short	0x010a
        /*083e*/ 	.byte	0x2d
	.zero		1


	//   ....[23]....
        /*0840*/ 	.word	0x00001b30
        /*0844*/ 	.word	0x0000000f
        /*0848*/ 	.word	0x00016830
        /*084c*/ 	.short	0x010a
        /*084e*/ 	.byte	0x3f
	.zero		1


	//   ....[24]....
        /*0850*/ 	.word	0x00001b90
        /*0854*/ 	.word	0x0000000f
        /*0858*/ 	.word	0x00016830
        /*085c*/ 	.short	0x010a
        /*085e*/ 	.byte	0x3f
	.zero		1


	//   ....[25]....
        /*0860*/ 	.word	0x00002190
        /*0864*/ 	.word	0x0000000f
        /*0868*/ 	.word	0x00000000
        /*086c*/ 	.short	0x0101
        /*086e*/ 	.byte	0x3f
	.zero		1


	//   ....[26]....
        /*0870*/ 	.word	0x00005570
        /*0874*/ 	.word	0x000000ff
        /*0878*/ 	.word	0x00016830
        /*087c*/ 	.short	0x010a
        /*087e*/ 	.byte	0x06
	.zero		1


	//   ....[27]....
        /*0880*/ 	.word	0x000055b0
        /*0884*/ 	.word	0x000000ff
        /*0888*/ 	.word	0x00016830
        /*088c*/ 	.short	0x010a
        /*088e*/ 	.byte	0x06
	.zero		1


	//   ....[28]....
        /*0890*/ 	.word	0x00005790
        /*0894*/ 	.word	0x000000ff
        /*0898*/ 	.word	0x00016850
        /*089c*/ 	.short	0x010a
        /*089e*/ 	.byte	0x06
	.zero		1


	//   ....[29]....
        /*08a0*/ 	.word	0x000057d0
        /*08a4*/ 	.word	0x000000ff
        /*08a8*/ 	.word	0x00016850
        /*08ac*/ 	.short	0x010a
        /*08ae*/ 	.byte	0x06
	.zero		1


	//   ....[30]....
        /*08b0*/ 	.word	0x00006460
        /*08b4*/ 	.word	0x00000021
        /*08b8*/ 	.word	0x00000000
        /*08bc*/ 	.short	0x0101
        /*08be*/ 	.byte	0x3f
	.zero		1


	//   ....[31]....
        /*08c0*/ 	.word	0x00007ed0
        /*08c4*/ 	.word	0x0000001d
        /*08c8*/ 	.word	0x00000000
        /*08cc*/ 	.short	0x0101
        /*08ce*/ 	.byte	0x3f
	.zero		1


	//   ....[32]....
        /*08d0*/ 	.word	0x00008dc0
        /*08d4*/ 	.word	0x000000ff
        /*08d8*/ 	.word	0x00016830
        /*08dc*/ 	.short	0x010a
        /*08de*/ 	.byte	0x06
	.zero		1


	//   ....[33]....
        /*08e0*/ 	.word	0x00008e00
        /*08e4*/ 	.word	0x000000ff
        /*08e8*/ 	.word	0x00016830
        /*08ec*/ 	.short	0x010a
        /*08ee*/ 	.byte	0x06
	.zero		1


	//   ....[34]....
        /*08f0*/ 	.word	0x00008fe0
        /*08f4*/ 	.word	0x000000ff
        /*08f8*/ 	.word	0x00016850
        /*08fc*/ 	.short	0x010a
        /*08fe*/ 	.byte	0x06
	.zero		1


	//   ....[35]....
        /*0900*/ 	.word	0x00009020
        /*0904*/ 	.word	0x000000ff
        /*0908*/ 	.word	0x00016850
        /*090c*/ 	.short	0x010a
        /*090e*/ 	.byte	0x06
	.zero		1


	//   ....[36]....
        /*0910*/ 	.word	0x0000a690
        /*0914*/ 	.word	0x00000015
        /*0918*/ 	.word	0x00000000
        /*091c*/ 	.short	0x0101
        /*091e*/ 	.byte	0x3f
	.zero		1


	//   ....[37]....
        /*0920*/ 	.word	0x0000a840
        /*0924*/ 	.word	0x00000015
        /*0928*/ 	.word	0x00000000
        /*092c*/ 	.short	0x0101
        /*092e*/ 	.byte	0x3f
	.zero		1


	//   ....[38]....
        /*0930*/ 	.word	0x0000b2c0
        /*0934*/ 	.word	0x000000ff
        /*0938*/ 	.word	0x00016830
        /*093c*/ 	.short	0x010a
        /*093e*/ 	.byte	0x06
	.zero		1


	//   ....[39]....
        /*0940*/ 	.word	0x0000b300
        /*0944*/ 	.word	0x000000ff
        /*0948*/ 	.word	0x00016830
        /*094c*/ 	.short	0x010a
        /*094e*/ 	.byte	0x06
	.zero		1


	//   ....[40]....
        /*0950*/ 	.word	0x0000b4e0
        /*0954*/ 	.word	0x000000ff
        /*0958*/ 	.word	0x00016850
        /*095c*/ 	.short	0x010a
        /*095e*/ 	.byte	0x06
	.zero		1


	//   ....[41]....
        /*0960*/ 	.word	0x0000b520
        /*0964*/ 	.word	0x000000ff
        /*0968*/ 	.word	0x00016850
        /*096c*/ 	.short	0x010a
        /*096e*/ 	.byte	0x06
	.zero		1


	//   ....[42]....
        /*0970*/ 	.word	0x0000c140
        /*0974*/ 	.word	0x00000047
        /*0978*/ 	.word	0x00000000
        /*097c*/ 	.short	0x0101
        /*097e*/ 	.byte	0x3f
	.zero		1


	//   ....[43]....
        /*0980*/ 	.word	0x0000d960
        /*0984*/ 	.word	0x0000001b
        /*0988*/ 	.word	0x00000000
        /*098c*/ 	.short	0x0101
        /*098e*/ 	.byte	0x3f
	.zero		1


	//   ....[44]....
        /*0990*/ 	.word	0x0000e770
        /*0994*/ 	.word	0x000000ff
        /*0998*/ 	.word	0x00016850
        /*099c*/ 	.short	0x010a
        /*099e*/ 	.byte	0x05
	.zero		1


	//   ....[45]....
        /*09a0*/ 	.word	0x0000e7b0
        /*09a4*/ 	.word	0x000000ff
        /*09a8*/ 	.word	0x00016850
        /*09ac*/ 	.short	0x010a
        /*09ae*/ 	.byte	0x05
	.zero		1


	//   ....[46]....
        /*09b0*/ 	.word	0x0000ecc0
        /*09b4*/ 	.word	0x00000005
        /*09b8*/ 	.word	0x00000000
        /*09bc*/ 	.short	0x0101
        /*09be*/ 	.byte	0x3f
	.zero		1


	//   ....[47]....
        /*09c0*/ 	.word	0x0000fbb0
        /*09c4*/ 	.word	0x00000015
        /*09c8*/ 	.word	0x00000000
        /*09cc*/ 	.short	0x0101
        /*09ce*/ 	.byte	0x3f
	.zero		1


	//   ....[48]....
        /*09d0*/ 	.word	0x000125b0
        /*09d4*/ 	.word	0x00000003
        /*09d8*/ 	.word	0x00016840
        /*09dc*/ 	.short	0x010a
        /*09de*/ 	.byte	0x3f
	.zero		1


	//   ....[49]....
        /*09e0*/ 	.word	0x00013590
        /*09e4*/ 	.word	0x00000016
        /*09e8*/ 	.word	0x00016800
        /*09ec*/ 	.short	0x0107
        /*09ee*/ 	.byte	0x3f
	.zero		1


	//   ....[50]....
        /*09f0*/ 	.word	0x00013690
        /*09f4*/ 	.word	0x00000016
        /*09f8*/ 	.word	0x00016800
        /*09fc*/ 	.short	0x0101
        /*09fe*/ 	.byte	0x3f
	.zero		1


	//   ....[51]....
        /*0a00*/ 	.word	0x000136b0
        /*0a04*/ 	.word	0x00000016
        /*0a08*/ 	.word	0x00016820
        /*0a0c*/ 	.short	0x010a
        /*0a0e*/ 	.byte	0x3f
	.zero		1


	//   ....[52]....
        /*0a10*/ 	.word	0x000139d0
        /*0a14*/ 	.word	0x00000002
        /*0a18*/ 	.word	0x00016840
        /*0a1c*/ 	.short	0x010a
        /*0a1e*/ 	.byte	0x3f
	.zero		1


	//   ....[53]....
        /*0a20*/ 	.word	0x00013c50
        /*0a24*/ 	.word	0x00000003
        /*0a28*/ 	.word	0x00000060
        /*0a2c*/ 	.short	0x010a
        /*0a2e*/ 	.byte	0x3f
	.zero		1


	//   ....[54]....
        /*0a30*/ 	.word	0x000141b0
        /*0a34*/ 	.word	0x00000002
        /*0a38*/ 	.word	0x00016840
        /*0a3c*/ 	.short	0x010a
        /*0a3e*/ 	.byte	0x3f
	.zero		1


	//   ....[55]....
        /*0a40*/ 	.word	0x00014430
        /*0a44*/ 	.word	0x0000000a
        /*0a48*/ 	.word	0x00000060
        /*0a4c*/ 	.short	0x010a
        /*0a4e*/ 	.byte	0x3f
	.zero		1


	//   ....[56]....
        /*0a50*/ 	.word	0x000148c0
        /*0a54*/ 	.word	0x00000002
        /*0a58*/ 	.word	0x00016840
        /*0a5c*/ 	.short	0x010a
        /*0a5e*/ 	.byte	0x3f
	.zero		1


	//   ....[57]....
        /*0a60*/ 	.word	0x00014b50
        /*0a64*/ 	.word	0x00000007
        /*0a68*/ 	.word	0x00000060
        /*0a6c*/ 	.short	0x010a
        /*0a6e*/ 	.byte	0x3f
	.zero		1


	//   ....[58]....
        /*0a70*/ 	.word	0x00014f90
        /*0a74*/ 	.word	0x00000003
        /*0a78*/ 	.word	0x00016860
        /*0a7c*/ 	.short	0x010a
        /*0a7e*/ 	.byte	0x3f
	.zero		1


	//   ....[59]....
        /*0a80*/ 	.word	0x00015ee0
        /*0a84*/ 	.word	0x00000009
        /*0a88*/ 	.word	0x00016820
        /*0a8c*/ 	.short	0x010a
        /*0a8e*/ 	.byte	0x3f
	.zero		1


	//   ....[60]....
        /*0a90*/ 	.word	0x00016080
        /*0a94*/ 	.word	0x00000005
        /*0a98*/ 	.word	0x00000000
        /*0a9c*/ 	.short	0x010a
        /*0a9e*/ 	.byte	0x3f
	.zero		1


	//   ....[61]....
        /*0aa0*/ 	.word	0x000160f0
        /*0aa4*/ 	.word	0x00000003
        /*0aa8*/ 	.word	0x00000000
        /*0aac*/ 	.short	0x010a
        /*0aae*/ 	.byte	0x3f
	.zero		1


	//   ....[62]....
        /*0ab0*/ 	.word	0x00016150
        /*0ab4*/ 	.word	0x00000017
        /*0ab8*/ 	.word	0x00000000
        /*0abc*/ 	.short	0x010a
        /*0abe*/ 	.byte	0x3f
	.zero		1


	//   ....[63]....
        /*0ac0*/ 	.word	0x00016180
        /*0ac4*/ 	.word	0x00000007
        /*0ac8*/ 	.word	0x00000000
        /*0acc*/ 	.short	0x010a
        /*0ace*/ 	.byte	0x3f
	.zero		1


	//   ....[64]....
        /*0ad0*/ 	.word	0x000161f0
        /*0ad4*/ 	.word	0x00000003
        /*0ad8*/ 	.word	0x00016800
        /*0adc*/ 	.short	0x010a
        /*0ade*/ 	.byte	0x3f
	.zero		1


	//   ....[65]....
        /*0ae0*/ 	.word	0x00016240
        /*0ae4*/ 	.word	0x0000000f
        /*0ae8*/ 	.word	0x00016830
        /*0aec*/ 	.short	0x010a
        /*0aee*/ 	.byte	0x3f
	.zero		1


	//   ....[66]....
        /*0af0*/ 	.word	0x000162a0
        /*0af4*/ 	.word	0x00000008
        /*0af8*/ 	.word	0x00016830
        /*0afc*/ 	.short	0x010a
        /*0afe*/ 	.byte	0x3f
	.zero		1


	//   ....[67]....
        /*0b00*/ 	.word	0x00016300
        /*0b04*/ 	.word	0x00000008
        /*0b08*/ 	.word	0x00016850
        /*0b0c*/ 	.short	0x010a
        /*0b0e*/ 	.byte	0x3f
	.zero		1


	//   ....[68]....
        /*0b10*/ 	.word	0x00016360
        /*0b14*/ 	.word	0x00000009
        /*0b18*/ 	.word	0x00016830
        /*0b1c*/ 	.short	0x010a
        /*0b1e*/ 	.byte	0x3f
	.zero		1


	//   ....[69]....
        /*0b20*/ 	.word	0x000163c0
        /*0b24*/ 	.word	0x00000009
        /*0b28*/ 	.word	0x00016850
        /*0b2c*/ 	.short	0x010a
        /*0b2e*/ 	.byte	0x3f
	.zero		1


	//   ....[70]....
        /*0b30*/ 	.word	0x00016420
        /*0b34*/ 	.word	0x00000009
        /*0b38*/ 	.word	0x00016830
        /*0b3c*/ 	.short	0x010a
        /*0b3e*/ 	.byte	0x3f
	.zero		1


	//   ....[71]....
        /*0b40*/ 	.word	0x00016480
        /*0b44*/ 	.word	0x00000009
        /*0b48*/ 	.word	0x00016850
        /*0b4c*/ 	.short	0x010a
        /*0b4e*/ 	.byte	0x3f
	.zero		1


	//   ....[72]....
        /*0b50*/ 	.word	0x000164e0
        /*0b54*/ 	.word	0x00000005
        /*0b58*/ 	.word	0x00016850
        /*0b5c*/ 	.short	0x010a
        /*0b5e*/ 	.byte	0x3f
	.zero		1


	//   ....[73]....
        /*0b60*/ 	.word	0x00016680
        /*0b64*/ 	.word	0x00000003
        /*0b68*/ 	.word	0x00016840
        /*0b6c*/ 	.short	0x010a
        /*0b6e*/ 	.byte	0x3f
	.zero		1


	//   ....[74]....
        /*0b70*/ 	.word	0x00017560
        /*0b74*/ 	.word	0x00000016
        /*0b78*/ 	.word	0x00016820
        /*0b7c*/ 	.short	0x010a
        /*0b7e*/ 	.byte	0x3f
	.zero		1


	//   ....[75]....
        /*0b80*/ 	.word	0x000175b0
        /*0b84*/ 	.word	0x00000002
        /*0b88*/ 	.word	0x00016840
        /*0b8c*/ 	.short	0x010a
        /*0b8e*/ 	.byte	0x3f
	.zero		1


	//   ....[76]....
        /*0b90*/ 	.word	0x00017600
        /*0b94*/ 	.word	0x00000003
        /*0b98*/ 	.word	0x00000060
        /*0b9c*/ 	.short	0x010a
        /*0b9e*/ 	.byte	0x3f
	.zero		1


	//   ....[77]....
        /*0ba0*/ 	.word	0x00017650
        /*0ba4*/ 	.word	0x00000002
        /*0ba8*/ 	.word	0x00016840
        /*0bac*/ 	.short	0x010a
        /*0bae*/ 	.byte	0x3f
	.zero		1


	//   ....[78]....
        /*0bb0*/ 	.word	0x000176a0
        /*0bb4*/ 	.word	0x0000000a
        /*0bb8*/ 	.word	0x00000060
        /*0bbc*/ 	.short	0x010a
        /*0bbe*/ 	.byte	0x3f
	.zero		1


	//   ....[79]....
        /*0bc0*/ 	.word	0x000176f0
        /*0bc4*/ 	.word	0x00000002
        /*0bc8*/ 	.word	0x00016840
        /*0bcc*/ 	.short	0x010a
        /*0bce*/ 	.byte	0x3f
	.zero		1


	//   ....[80]....
        /*0bd0*/ 	.word	0x00017740
        /*0bd4*/ 	.word	0x00000007
        /*0bd8*/ 	.word	0x00000060
        /*0bdc*/ 	.short	0x010a
        /*0bde*/ 	.byte	0x3f
	.zero		1


	//   ....[81]....
        /*0be0*/ 	.word	0x00017790
        /*0be4*/ 	.word	0x00000003
        /*0be8*/ 	.word	0x00016860
        /*0bec*/ 	.short	0x010a
        /*0bee*/ 	.byte	0x3f
	.zero		1


	//   ....[82]....
        /*0bf0*/ 	.word	0x00018110
        /*0bf4*/ 	.word	0x00000009
        /*0bf8*/ 	.word	0x00016820
        /*0bfc*/ 	.short	0x010a
        /*0bfe*/ 	.byte	0x3f
	.zero		1


	//   ....[83]....
        /*0c00*/ 	.word	0x000182b0
        /*0c04*/ 	.word	0x00000005
        /*0c08*/ 	.word	0x00000000
        /*0c0c*/ 	.short	0x010a
        /*0c0e*/ 	.byte	0x3f
	.zero		1


	//   ....[84]....
        /*0c10*/ 	.word	0x00018300
        /*0c14*/ 	.word	0x00000003
        /*0c18*/ 	.word	0x00000000
        /*0c1c*/ 	.short	0x010a
        /*0c1e*/ 	.byte	0x3f
	.zero		1


	//   ....[85]....
        /*0c20*/ 	.word	0x00018350
        /*0c24*/ 	.word	0x00000017
        /*0c28*/ 	.word	0x00000000
        /*0c2c*/ 	.short	0x010a
        /*0c2e*/ 	.byte	0x3f
	.zero		1


	//----- nvinfo : EIATTR_NUM_MBARRIERS
	.align		4
.L_1615:
        /*0c30*/ 	.byte	0x03, 0x38
        /*0c32*/ 	.short	0x0016


	//----- nvinfo : EIATTR_EXIT_INSTR_OFFSETS
	.align		4
        /*0c34*/ 	.byte	0x04, 0x1c
        /*0c36*/ 	.short	(.L_1617 - .L_1616)


	//   ....[0]....
.L_1616:
        /*0c38*/ 	.word	0x00000a80


	//   ....[1]....
        /*0c3c*/ 	.word	0x000107e0


	//   ....[2]....
        /*0c40*/ 	.word	0x000161d0


	//----- nvinfo : EIATTR_MAX_THREADS
	.align		4
.L_1617:
        /*0c44*/ 	.byte	0x04, 0x05
        /*0c46*/ 	.short	(.L_1619 - .L_1618)
.L_1618:
        /*0c48*/ 	.word	0x00000200
        /*0c4c*/ 	.word	0x00000001
        /*0c50*/ 	.word	0x00000001


	//----- nvinfo : EIATTR_CRS_STACK_SIZE
	.align		4
.L_1619:
        /*0c54*/ 	.byte	0x04, 0x1e
        /*0c56*/ 	.short	(.L_1621 - .L_1620)
.L_1620:
        /*0c58*/ 	.word	0x00000000


	//----- nvinfo : EIATTR_CBANK_PARAM_SIZE
	.align		4
.L_1621:
        /*0c5c*/ 	.byte	0x03, 0x19
        /*0c5e*/ 	.short	0x0af0


	//----- nvinfo : EIATTR_PARAM_CBANK
	.align		4
        /*0c60*/ 	.byte	0x04, 0x0a
        /*0c62*/ 	.short	(.L_1623 - .L_1622)
	.align		4
.L_1622:
        /*0c64*/ 	.word	index@(.nv.constant0._ZN7cutlass13device_kernelIN5flash11enable_sm90INS1_16FlashAttnFwdSm90INS1_25CollectiveMainloopFwdSm90ILi2EN4cute5tupleIJNS5_1CILi1EEES8_S8_EEENS6_IJNS7_ILi192EEENS7_ILi128EEENS7_ILi64EEEEEELi64ENS_6half_tEfNS_4arch4Sm90ELb0ELb1ELb1ELb1ELb0ELb0ELb0ELb1ELb1ELb1ELb0ELb0EEENS1_21CollectiveEpilogueFwdINS6_IJSA_SC_SB_EEES9_SE_SG_Li384ELb1ELb1ELb0ELb0EEENS1_36VarlenDynamicPersistentTileSchedulerILi192ELi128ELi384ELi128ELb0ELb1ELb1ELb1ELb0ELb1EEEEEEEEEvNT_6ParamsE)
        /*0c68*/ 	.short	0x0210
        /*0c6a*/ 	.short	0x0af0


	//----- nvinfo : EIATTR_SW_WAR
	.align		4
.L_1623:
        /*0c6c*/ 	.byte	0x04, 0x36
        /*0c6e*/ 	.short	(.L_1625 - .L_1624)
.L_1624:
        /*0c70*/ 	.word	0x00000008
.L_1625:


//--------------------- .nv.info._ZN7cutlass13device_kernelIN5flash11enable_sm90INS1_16FlashAttnFwdSm90INS1_25CollectiveMainloopFwdSm90ILi2EN4cute5tupleIJNS5_1CILi1EEES8_S8_EEENS6_IJNS7_ILi192EEENS7_ILi128EEENS7_ILi64EEEEEELi64ENS_6half_tEfNS_4arch4Sm90ELb0ELb1ELb1ELb1ELb0ELb1ELb0ELb1ELb1ELb1ELb0ELb0EEENS1_21CollectiveEpilogueFwdINS6_IJSA_SC_SB_EEES9_SE_SG_Li384ELb1ELb1ELb0ELb0EEENS1_36VarlenDynamicPersistentTileSchedulerILi192ELi128ELi384ELi128ELb0ELb1ELb1ELb1ELb0ELb1EEEEEEEEEvNT_6ParamsE --------------------------
	.section	.nv.info._ZN7cutlass13device_kernelIN5flash11enable_sm90INS1_16FlashAttnFwdSm90INS1_25CollectiveMainloopFwdSm90ILi2EN4cute5tupleIJNS5_1CILi1EEES8_S8_EEENS6_IJNS7_ILi192EEENS7_ILi128EEENS7_ILi64EEEEEELi64ENS_6half_tEfNS_4arch4Sm90ELb0ELb1ELb1ELb1ELb0ELb1ELb0ELb1ELb1ELb1ELb0ELb0EEENS1_21CollectiveEpilogueFwdINS6_IJSA_SC_SB_EEES9_SE_SG_Li384ELb1ELb1ELb0ELb0EEENS1_36VarlenDynamicPersistentTileSchedulerILi192ELi128ELi384ELi128ELb0ELb1ELb1ELb1ELb0ELb1EEEEEEEEEvNT_6ParamsE,"",@"SHT_CUDA_INFO"
	.sectionflags	@""
	.align	4


	//----- nvinfo : EIATTR_CUDA_API_VERSION
	.align		4
        /*0000*/ 	.byte	0x04, 0x37
        /*0002*/ 	.short	(.L_1627 - .L_1626)
.L_1626:
        /*0004*/ 	.word	0x00000082


	//----- nvinfo : EIATTR_KPARAM_INFO
	.align		4
.L_1627:
        /*0008*/ 	.byte	0x04, 0x17
        /*000a*/ 	.short	(.L_1629 - .L_1628)
.L_1628:
        /*000c*/ 	.word	0x00000000
        /*0010*/ 	.short	0x0000
        /*0012*/ 	.short	0x0070
        /*0014*/ 	.byte	0x00, 0xf0, 0x01, 0x2a


	//----- nvinfo : EIATTR_SPARSE_MMA_MASK
	.align		4
.L_1629:
        /*0018*/ 	.byte	0x03, 0x50
        /*001a*/ 	.short	0x0000


	//----- nvinfo : EIATTR_MAXREG_COUNT
	.align		4
        /*001c*/ 	.byte	0x03, 0x1b
        /*001e*/ 	.short	0x0080


	//----- nvinfo : EIATTR_NUM_BARRIERS
	.align		4
        /*0020*/ 	.byte	0x02, 0x4c
        /*0022*/ 	.byte	0x10
	.zero		1


	//----- nvinfo : EIATTR_EXTERNS
	.align		4
        /*0024*/ 	.byte	0x04, 0x0f
        /*0026*/ 	.short	(.L_1631 - .L_1630)


	//   ....[0]....
	.align		4
.L_1630:
        /*0028*/ 	.word	index@(__assertfail)


	//----- nvinfo : EIATTR_ANNOTATIONS
	.align		4
.L_1631:
        /*002c*/ 	.byte	0x04, 0x55
        /*002e*/ 	.short	(.L_1633 - .L_1632)


	//   ....[0]....
.L_1632:
        /* <DEDUP_REMOVED lines=75> */


	//----- nvinfo : EIATTR_MERCURY_ISA_VERSION
	.align		4
.L_1633:
        /*04d0*/ 	.byte	0x03, 0x5f
        /*04d2*/ 	.short	0x0101


	//----- nvinfo : EIATTR_UNUSED_LOAD_BYTE_OFFSET
	.align		4
        /*04d4*/ 	.byte	0x04, 0x44
        /*04d6*/ 	.short	(.L_1635 - .L_1634)


	//   ....[0]....
.L_1634:
        /*04d8*/ 	.word	0x00000ae0
        /*04dc*/ 	.word	0x0000fff0


	//   ....[1]....
        /*04e0*/ 	.word	0x00016f70
        /*04e4*/ 	.word	0x0000fff0


	//----- nvinfo : EIATTR_INT_WARP_WIDE_INSTR_OFFSETS
	.align		4
.L_1635:
        /*04e8*/ 	.byte	0x04, 0x31
        /*04ea*/ 	.short	(.L_1637 - .L_1636)


	//   ....[0]....
.L_1636:
        /*04ec*/ 	.word	0x00000190


	//   ....[1]....
        /*04f0*/ 	.word	0x000001d0


	//   ....[2]....
        /*04f4*/ 	.word	0x00000240


	//   ....[3]....
        /*04f8*/ 	.word	0x0001b180


	//   ....[4]....
        /*04fc*/ 	.word	0x0001b210


	//   ....[5]....
        /*0500*/ 	.word	0x0001e290


	//   ....[6]....
        /*0504*/ 	.word	0x0001e320


	//----- nvinfo : EIATTR_COOP_GROUP_MASK_REGIDS
	.align		4
.L_1637:
        /*0508*/ 	.byte	0x04, 0x29
        /*050a*/ 	.short	(.L_1639 - .L_1638)


	//   ....[0]....
.L_1638:
        /*050c*/ 	.word	0xffffffff


	//   ....[1]....
        /*0510*/ 	.word	0xffffffff


	//   ....[2]....
        /*0514*/ 	.word	0xffffffff


	//   ....[3]....
        /*0518*/ 	.word	0xffffffff


	//   ....[4]....
        /*051c*/ 	.word	0xffffffff


	//   ....[5]....
        /*0520*/ 	.word	0xffffffff


	//   ....[6]....
        /*0524*/ 	.word	0xffffffff


	//   ....[7]....
        /*0528*/ 	.word	0xffffffff


	//   ....[8]....
        /*052c*/ 	.word	0xffffffff


	//   ....[9]....
        /*0530*/ 	.word	0xffffffff


	//   ....[10]....
        /*0534*/ 	.word	0xffffffff


	//   ....[11]....
        /*0538*/ 	.word	0xffffffff


	//   ....[12]....
        /*053c*/ 	.word	0xffffffff


	//   ....[13]....
        /*0540*/ 	.word	0xffffffff


	//   ....[14]....
        /*0544*/ 	.word	0xffffffff


	//   ....[15]....
        /*0548*/ 	.word	0xffffffff


	//   ....[16]....
        /*054c*/ 	.word	0xffffffff


	//   ....[17]....
        /*0550*/ 	.word	0xffffffff


	//   ....[18]....
        /*0554*/ 	.word	0xffffffff


	//   ....[19]....
        /*0558*/ 	.word	0xffffffff


	//   ....[20]....
        /*055c*/ 	.word	0xffffffff


	//   ....[21]....
        /*0560*/ 	.word	0xffffffff


	//   ....[22]....
        /*0564*/ 	.word	0xffffffff


	//   ....[23]....
        /*0568*/ 	.word	0xffffffff


	//   ....[24]....
        /*056c*/ 	.word	0xffffffff


	//   ....[25]....
        /*0570*/ 	.word	0xffffffff


	//   ....[26]....
        /*0574*/ 	.word	0xffffffff


	//   ....[27]....
        /*0578*/ 	.word	0xffffffff


	//   ....[28]....
        /*057c*/ 	.word	0xffffffff


	//   ....[29]....
        /*0580*/ 	.word	0xffffffff


	//   ....[30]....
        /*0584*/ 	.word	0xffffffff


	//   ....[31]....
        /*0588*/ 	.word	0xffffffff


	//   ....[32]....
        /*058c*/ 	.word	0xffffffff


	//   ....[33]....
        /*0590*/ 	.word	0xffffffff


	//   ....[34]....
        /*0594*/ 	.word	0xffffffff


	//   ....[35]....
        /*0598*/ 	.word	0xffffffff


	//   ....[36]....
        /*059c*/ 	.word	0xffffffff


	//   ....[37]....
        /*05a0*/ 	.word	0xffffffff


	//   ....[38]....
        /*05a4*/ 	.word	0xffffffff


	//   ....[39]....
        /*05a8*/ 	.word	0xffffffff


	//   ....[40]....
        /*05ac*/ 	.word	0xffffffff


	//   ....[41]....
        /*05b0*/ 	.word	0xffffffff


	//   ....[42]....
        /*05b4*/ 	.word	0xffffffff


	//   ....[43]....
        /*05b8*/ 	.word	0xffffffff


	//   ....[44]....
        /*05bc*/ 	.word	0xffffffff


	//   ....[45]....
        /*05c0*/ 	.word	0xffffffff


	//   ....[46]....
        /*05c4*/ 	.word	0xffffffff


	//   ....[47]....
        /*05c8*/ 	.word	0xffffffff


	//   ....[48]....
        /*05cc*/ 	.word	0xffffffff


	//   ....[49]....
        /*05d0*/ 	.word	0xffffffff


	//   ....[50]....
        /*05d4*/ 	.word	0xffffffff


	//   ....[51]....
        /*05d8*/ 	.word	0xffffffff


	//   ....[52]....
        /*05dc*/ 	.word	0xffffffff


	//   ....[53]....
        /*05e0*/ 	.word	0xffffffff


	//   ....[54]....
        /*05e4*/ 	.word	0xffffffff


	//   ....[55]....
        /*05e8*/ 	.word	0xffffffff


	//   ....[56]....
        /*05ec*/ 	.word	0xffffffff


	//   ....[57]....
        /*05f0*/ 	.word	0xffffffff


	//   ....[58]....
        /*05f4*/ 	.word	0xffffffff


	//   ....[59]....
        /*05f8*/ 	.word	0xffffffff


	//   ....[60]....
        /*05fc*/ 	.word	0xffffffff


	//   ....[61]....
        /*0600*/ 	.word	0xffffffff


	//   ....[62]....
        /*0604*/ 	.word	0xffffffff


	//   ....[63]....
        /*0608*/ 	.word	0xffffffff


	//   ....[64]....
        /*060c*/ 	.word	0xffffffff


	//   ....[65]....
        /*0610*/ 	.word	0xffffffff


	//   ....[66]....
        /*0614*/ 	.word	0xffffffff


	//   ....[67]....
        /*0618*/ 	.word	0xffffffff


	//   ....[68]....
        /*061c*/ 	.word	0xffffffff


	//   ....[69]....
        /*0620*/ 	.word	0xffffffff


	//   ....[70]....
        /*0624*/ 	.word	0xffffffff


	//   ....[71]....
        /*0628*/ 	.word	0xffffffff


	//   ....[72]....
        /*062c*/ 	.word	0xffffffff


	//   ....[73]....
        /*0630*/ 	.word	0xffffffff


	//   ....[74]....
        /*0634*/ 	.word	0xffffffff


	//   ....[75]....
        /*0638*/ 	.word	0xffffffff


	//   ....[76]....
        /*063c*/ 	.word	0xffffffff


	//   ....[77]....
        /*0640*/ 	.word	0xffffffff


	//   ....[78]....
        /*0644*/ 	.word	0xffffffff


	//   ....[79]....
        /*0648*/ 	.word	0xffffffff


	//   ....[80]....
        /*064c*/ 	.word	0xffffffff


	//   ....[81]....
        /*0650*/ 	.word	0xffffffff


	//   ....[82]....
        /*0654*/ 	.word	0xffffffff


	//   ....[83]....
        /*0658*/ 	.word	0xffffffff


	//   ....[84]....
        /*065c*/ 	.word	0xffffffff


	//   ....[85]....
        /*0660*/ 	.word	0xffffffff


	//   ....[86]....
        /*0664*/ 	.word	0xffffffff


	//   ....[87]....
        /*0668*/ 	.word	0xffffffff


	//   ....[88]....
        /*066c*/ 	.word	0xffffffff


	//   ....[89]....
        /*0670*/ 	.word	0xffffffff


	//   ....[90]....
        /*0674*/ 	.word	0xffffffff


	//   ....[91]....
        /*0678*/ 	.word	0xffffffff


	//   ....[92]....
        /*067c*/ 	.word	0xffffffff


	//   ....[93]....
        /*0680*/ 	.word	0xffffffff


	//   ....[94]....
        /*0684*/ 	.word	0xffffffff


	//   ....[95]....
        /*0688*/ 	.word	0xffffffff


	//   ....[96]....
        /*068c*/ 	.word	0xffffffff


	//   ....[97]....
        /*0690*/ 	.word	0xffffffff


	//   ....[98]....
        /*0694*/ 	.word	0xffffffff


	//   ....[99]....
        /*0698*/ 	.word	0xffffffff


	//   ....[100]....
        /*069c*/ 	.word	0xffffffff


	//   ....[101]....
        /*06a0*/ 	.word	0xffffffff


	//   ....[102]....
        /*06a4*/ 	.word	0xffffffff


	//   ....[103]....
        /*06a8*/ 	.word	0xffffffff


	//   ....[104]....
        /*06ac*/ 	.word	0xffffffff


	//   ....[105]....
        /*06b0*/ 	.word	0xffffffff


	//   ....[106]....
        /*06b4*/ 	.word	0xffffffff


	//   ....[107]....
        /*06b8*/ 	.word	0xffffffff


	//   ....[108]....
        /*06bc*/ 	.word	0xffffffff


	//   ....[109]....
        /*06c0*/ 	.word	0xffffffff


	//   ....[110]....
        /*06c4*/ 	.word	0xffffffff


	//   ....[111]....
        /*06c8*/ 	.word	0xffffffff


	//   ....[112]....
        /*06cc*/ 	.word	0xffffffff


	//   ....[113]....
        /*06d0*/ 	.word	0xffffffff


	//   ....[114]....
        /*06d4*/ 	.word	0xffffffff


	//   ....[115]....
        /*06d8*/ 	.word	0xffffffff


	//   ....[116]....
        /*06dc*/ 	.word	0xffffffff


	//   ....[117]....
        /*06e0*/ 	.word	0xffffffff


	//   ....[118]....
        /*06e4*/ 	.word	0xffffffff


	//   ....[119]....
        /*06e8*/ 	.word	0xffffffff


	//   ....[120]....
        /*06ec*/ 	.word	0xffffffff


	//   ....[121]....
        /*06f0*/ 	.word	0xffffffff


	//   ....[122]....
        /*06f4*/ 	.word	0xffffffff


	//   ....[123]....
        /*06f8*/ 	.word	0xffffffff


	//   ....[124]....
        /*06fc*/ 	.word	0xffffffff


	//   ....[125]....
        /*0700*/ 	.word	0xffffffff


	//   ....[126]....
        /*0704*/ 	.word	0xffffffff


	//   ....[127]....
        /*0708*/ 	.word	0xffffffff


	//   ....[128]....
        /*070c*/ 	.word	0xffffffff


	//   ....[129]....
        /*0710*/ 	.word	0xffffffff


	//   ....[130]....
        /*0714*/ 	.word	0x0500000f


	//   ....[131]....
        /*0718*/ 	.word	0x0500000f


	//   ....[132]....
        /*071c*/ 	.word	0x0500000f


	//   ....[133]....
        /*0720*/ 	.word	0x0500000f


	//   ....[134]....
        /*0724*/ 	.word	0x0500000f


	//   ....[135]....
        /*0728*/ 	.word	0x0500000f


	//   ....[136]....
        /*072c*/ 	.word	0x0500000f


	//   ....[137]....
        /*0730*/ 	.word	0x0500000f


	//   ....[138]....
        /*0734*/ 	.word	0x0500000f


	//   ....[139]....
        /*0738*/ 	.word	0x0500000f


	//   ....[140]....
        /*073c*/ 	.word	0x0500000f


	//   ....[141]....
        /*0740*/ 	.word	0x0500000f


	//   ....[142]....
        /*0744*/ 	.word	0x0500000f


	//   ....[143]....
        /*0748*/ 	.word	0x0500000f


	//   ....[144]....
        /*074c*/ 	.word	0x0500000f


	//   ....[145]....
        /*0750*/ 	.word	0x0500000f


	//   ....[146]....
        /*0754*/ 	.word	0x0500000f


	//   ....[147]....
        /*0758*/ 	.word	0x0500000f


	//   ....[148]....
        /*075c*/ 	.word	0x0500000f


	//   ....[149]....
        /*0760*/ 	.word	0x0500000f


	//   ....[150]....
        /*0764*/ 	.word	0x0500000f


	//   ....[151]....
        /*0768*/ 	.word	0x0500000f


	//   ....[152]....
        /*076c*/ 	.word	0x0500000f


	//   ....[153]....
        /*0770*/ 	.word	0x0500000f


	//   ....[154]....
        /*0774*/ 	.word	0x0500000f


	//   ....[155]....
        /*0778*/ 	.word	0x0500000f


	//   ....[156]....
        /*077c*/ 	.word	0x0500000f


	//   ....[157]....
        /*0780*/ 	.word	0x0500000f


	//   ....[158]....
        /*0784*/ 	.word	0x0500000f


	//   ....[159]....
        /*0788*/ 	.word	0x0500000f


	//   ....[160]....
        /*078c*/ 	.word	0x0500000f


	//   ....[161]....
        /*0790*/ 	.word	0x0500000f


	//   ....[162]....
        /*0794*/ 	.word	0x0500000f


	//   ....[163]....
        /*0798*/ 	.word	0x0500000f


	//   ....[164]....
        /*079c*/ 	.word	0x0500000f


	//   ....[165]....
        /*07a0*/ 	.word	0x0500000f


	//   ....[166]....
        /*07a4*/ 	.word	0x0500000f


	//   ....[167]....
        /*07a8*/ 	.word	0x0500000f


	//   ....[168]....
        /*07ac*/ 	.word	0x0500000f


	//   ....[169]....
        /*07b0*/ 	.word	0x0500000f


	//   ....[170]....
        /*07b4*/ 	.word	0x0500000f


	//   ....[171]....
        /*07b8*/ 	.word	0x0500000f


	//   ....[172]....
        /*07bc*/ 	.word	0x0500000f


	//   ....[173]....
        /*07c0*/ 	.word	0x0500000f


	//   ....[174]....
        /*07c4*/ 	.word	0x0500000f


	//   ....[175]....
        /*07c8*/ 	.word	0x0500000f


	//   ....[176]....
        /*07cc*/ 	.word	0x0500000f


	//   ....[177]....
        /*07d0*/ 	.word	0x0500000f


	//   ....[178]....
        /*07d4*/ 	.word	0x0500000f


	//   ....[179]....
        /*07d8*/ 	.word	0x0500000f


	//   ....[180]....
        /*07dc*/ 	.word	0x0500000f


	//   ....[181]....
        /*07e0*/ 	.word	0x0500000f


	//   ....[182]....
        /*07e4*/ 	.word	0x0500000f


	//   ....[183]....
        /*07e8*/ 	.word	0x0500000f


	//   ....[184]....
        /*07ec*/ 	.word	0x0500000f


	//   ....[185]....
        /*07f0*/ 	.word	0x0500000f


	//   ....[186]....
        /*07f4*/ 	.word	0x0500000f


	//   ....[187]....
        /*07f8*/ 	.word	0x0500000f


	//   ....[188]....
        /*07fc*/ 	.word	0x0500000f


	//   ....[189]....
        /*0800*/ 	.word	0x0500000f


	//   ....[190]....
        /*0804*/ 	.word	0x0500000f


	//   ....[191]....
        /*0808*/ 	.word	0x0500000f


	//   ....[192]....
        /*080c*/ 	.word	0x0500000f


	//   ....[193]....
        /*0810*/ 	.word	0x0500000f


	//   ....[194]....
        /*0814*/ 	.word	0x0500000f


	//   ....[195]....
        /*0818*/ 	.word	0x0500000f


	//   ....[196]....
        /*081c*/ 	.word	0x0500000f


	//   ....[197]....
        /*0820*/ 	.word	0x0500000f


	//   ....[198]....
        /*0824*/ 	.word	0x0500000f


	//----- nvinfo : EIATTR_COOP_GROUP_INSTR_OFFSETS
	.align		4
.L_1639:
        /*0828*/ 	.byte	0x04, 0x28
        /*082a*/ 	.short	(.L_1641 - .L_1640)


	//   ....[0]....
.L_1640:
        /*082c*/ 	.word	0x00000070


	//   ....[1]....
        /*0830*/ 	.word	0x000001a0


	//   ....[2]....
        /*0834*/ 	.word	0x000001f0


	//   ....[3]....
        /*0838*/ 	.word	0x00000420


	//   ....[4]....
        /*083c*/ 	.word	0x00000580


	//   ....[5]....
        /*0840*/ 	.word	0x000006a0


	//   ....[6]....
        /*0844*/ 	.word	0x00000800


	//   ....[7]....
        /*0848*/ 	.word	0x00005eb0


	//   ....[8]....
        /*084c*/ 	.word	0x00006680


	//   ....[9]....
        /*0850*/ 	.word	0x00006690


	//   ....[10]....
        /*0854*/ 	.word	0x000066a0


	//   ....[11]....
        /*0858*/ 	.word	0x000066b0


	//   ....[12]....
        /*085c*/ 	.word	0x000069d0


	//   ....[13]....
        /*0860*/ 	.word	0x000069e0


	//   ....[14]....
        /*0864*/ 	.word	0x000069f0


	//   ....[15]....
        /*0868*/ 	.word	0x00006a00


	//   ....[16]....
        /*086c*/ 	.word	0x00007d00


	//   ....[17]....
        /*0870*/ 	.word	0x00007d10


	//   ....[18]....
        /*0874*/ 	.word	0x00007d20


	//   ....[19]....
        /*0878*/ 	.word	0x00007d30


	//   ....[20]....
        /*087c*/ 	.word	0x00007e30


	//   ....[21]....
        /*0880*/ 	.word	0x00007e50


	//   ....[22]....
        /*0884*/ 	.word	0x00007ee0


	//   ....[23]....
        /*0888*/ 	.word	0x00007f10


	//   ....[24]....
        /*088c*/ 	.word	0x00009670


	//   ....[25]....
        /*0890*/ 	.word	0x00009ff0


	//   ....[26]....
        /*0894*/ 	.word	0x0000b380


	//   ....[27]....
        /*0898*/ 	.word	0x0000b440


	//   ....[28]....
        /*089c*/ 	.word	0x0000bc80


	//   ....[29]....
        /*08a0*/ 	.word	0x0000bcf0


	//   ....[30]....
        /*08a4*/ 	.word	0x0000d850


	//   ....[31]....
        /*08a8*/ 	.word	0x0000df90


	//   ....[32]....
        /*08ac*/ 	.word	0x0000ec40


	//   ....[33]....
        /*08b0*/ 	.word	0x0000eda0


	//   ....[34]....
        /*08b4*/ 	.word	0x0000f5d0


	//   ....[35]....
        /*08b8*/ 	.word	0x0000f650


	//   ....[36]....
        /*08bc*/ 	.word	0x00011770


	//   ....[37]....
        /*08c0*/ 	.word	0x000117e0


	//   ....[38]....
        /*08c4*/ 	.word	0x00011e30


	//   ....[39]....
        /*08c8*/ 	.word	0x00011e90


	//   ....[40]....
        /*08cc*/ 	.word	0x00013c40


	//   ....[41]....
        /*08d0*/ 	.word	0x00014210


	//   ....[42]....
        /*08d4*/ 	.word	0x00014ee0


	//   ....[43]....
        /*08d8*/ 	.word	0x00014f90


	//   ....[44]....
        /*08dc*/ 	.word	0x000156f0


	//   ....[45]....
        /*08e0*/ 	.word	0x00015750


	//   ....[46]....
        /*08e4*/ 	.word	0x00016750


	//   ....[47]....
        /*08e8*/ 	.word	0x00016a80


	//   ....[48]....
        /*08ec*/ 	.word	0x00016aa0


	//   ....[49]....
        /*08f0*/ 	.word	0x00016b80


	//   ....[50]....
        /*08f4*/ 	.word	0x00017850


	//   ....[51]....
        /*08f8*/ 	.word	0x00017890


	//   ....[52]....
        /*08fc*/ 	.word	0x000178b0


	//   ....[53]....
        /*0900*/ 	.word	0x000178e0


	//   ....[54]....
        /*0904*/ 	.word	0x00017d50


	//   ....[55]....
        /*0908*/ 	.word	0x00017d90


	//   ....[56]....
        /*090c*/ 	.word	0x00017db0


	//   ....[57]....
        /*0910*/ 	.word	0x00017df0


	//   ....[58]....
        /*0914*/ 	.word	0x00017e10


	//   ....[59]....
        /*0918*/ 	.word	0x00017e30


	//   ....[60]....
        /*091c*/ 	.word	0x00017e50


	//   ....[61]....
        /*0920*/ 	.word	0x00017e80


	//   ....[62]....
        /*0924*/ 	.word	0x000186a0


	//   ....[63]....
        /*0928*/ 	.word	0x000186d0


	//   ....[64]....
        /*092c*/ 	.word	0x000186f0


	//   ....[65]....
        /*0930*/ 	.word	0x00018720


	//   ....[66]....
        /*0934*/ 	.word	0x00018750


	//   ....[67]....
        /*0938*/ 	.word	0x00018760


	//   ....[68]....
        /*093c*/ 	.word	0x00018790


	//   ....[69]....
        /*0940*/ 	.word	0x00018800


	//   ....[70]....
        /*0944*/ 	.word	0x00018920


	//   ....[71]....
        /*0948*/ 	.word	0x00018b10


	//   ....[72]....
        /*094c*/ 	.word	0x00018b40


	//   ....[73]....
        /*0950*/ 	.word	0x00018b70


	//   ....[74]....
        /*0954*/ 	.word	0x00018ba0


	//   ....[75]....
        /*0958*/ 	.word	0x00018bd0


	//   ....[76]....
        /*095c*/ 	.word	0x00018c00


	//   ....[77]....
        /*0960*/ 	.word	0x00018d70


	//   ....[78]....
        /*0964*/ 	.word	0x00018da0


	//   ....[79]....
        /*0968*/ 	.word	0x00018dd0


	//   ....[80]....
        /*096c*/ 	.word	0x00018e00


	//   ....[81]....
        /*0970*/ 	.word	0x00018e30


	//   ....[82]....
        /*0974*/ 	.word	0x00018e60


	//   ....[83]....
        /*0978*/ 	.word	0x00018f00


	//   ....[84]....
        /*097c*/ 	.word	0x00018f60


	//   ....[85]....
        /*0980*/ 	.word	0x00019000


	//   ....[86]....
        /*0984*/ 	.word	0x0001a090


	//   ....[87]....
        /*0988*/ 	.word	0x0001b710


	//   ....[88]....
        /*098c*/ 	.word	0x0001c310


	//   ....[89]....
        /*0990*/ 	.word	0x0001c320


	//   ....[90]....
        /*0994*/ 	.word	0x0001c340


	//   ....[91]....
        /*0998*/ 	.word	0x0001c3d0


	//   ....[92]....
        /*099c*/ 	.word	0x0001c3e0


	//   ....[93]....
        /*09a0*/ 	.word	0x0001c450


	//   ....[94]....
        /*09a4*/ 	.word	0x0001c460


	//   ....[95]....
        /*09a8*/ 	.word	0x0001c4d0


	//   ....[96]....
        /*09ac*/ 	.word	0x0001c4e0


	//   ....[97]....
        /*09b0*/ 	.word	0x0001c550


	//   ....[98]....
        /*09b4*/ 	.word	0x0001c560


	//   ....[99]....
        /*09b8*/ 	.word	0x0001c5d0


	//   ....[100]....
        /*09bc*/ 	.word	0x0001c5e0


	//   ....[101]....
        /*09c0*/ 	.word	0x0001c650


	//   ....[102]....
        /*09c4*/ 	.word	0x0001c660


	//   ....[103]....
        /*09c8*/ 	.word	0x0001c670


	//   ....[104]....
        /*09cc*/ 	.word	0x0001c6b0


	//   ....[105]....
        /*09d0*/ 	.word	0x0001c6d0


	//   ....[106]....
        /*09d4*/ 	.word	0x0001c720


	//   ....[107]....
        /*09d8*/ 	.word	0x0001c7e0


	//   ....[108]....
        /*09dc*/ 	.word	0x0001c7f0


	//   ....[109]....
        /*09e0*/ 	.word	0x0001c860


	//   ....[110]....
        /*09e4*/ 	.word	0x0001c870


	//   ....[111]....
        /*09e8*/ 	.word	0x0001c880


	//   ....[112]....
        /*09ec*/ 	.word	0x0001e7f0


	//   ....[113]....
        /*09f0*/ 	.word	0x0001e840


	//   ....[114]....
        /*09f4*/ 	.word	0x0001e870


	//   ....[115]....
        /*09f8*/ 	.word	0x0001e8a0


	//   ....[116]....
        /*09fc*/ 	.word	0x0001e8b0


	//   ....[117]....
        /*0a00*/ 	.word	0x0001e8e0


	//   ....[118]....
        /*0a04*/ 	.word	0x0001e910


	//   ....[119]....
        /*0a08*/ 	.word	0x0001e940


	//   ....[120]....
        /*0a0c*/ 	.word	0x0001eac0


	//   ....[121]....
        /*0a10*/ 	.word	0x0001eaf0


	//   ....[122]....
        /*0a14*/ 	.word	0x0001eb20


	//   ....[123]....
        /*0a18*/ 	.word	0x0001eb50


	//   ....[124]....
        /*0a1c*/ 	.word	0x0001eb80


	//   ....[125]....
        /*0a20*/ 	.word	0x0001ebb0


	//   ....[126]....
        /*0a24*/ 	.word	0x0001ec70


	//   ....[127]....
        /*0a28*/ 	.word	0x0001ec90


	//   ....[128]....
        /*0a2c*/ 	.word	0x0001ed00


	//   ....[129]....
        /*0a30*/ 	.word	0x0001f3a0


	//   ....[130]....
        /*0a34*/ 	.word	0x0001f800


	//   ....[131]....
        /*0a38*/ 	.word	0x0001f8b0


	//   ....[132]....
        /*0a3c*/ 	.word	0x0001f940


	//   ....[133]....
        /*0a40*/ 	.word	0x0001f990


	//   ....[134]....
        /*0a44*/ 	.word	0x0001f9e0


	//   ....[135]....
        /*0a48*/ 	.word	0x0001fa70


	//   ....[136]....
        /*0a4c*/ 	.word	0x0001fb00


	//   ....[137]....
        /*0a50*/ 	.word	0x0001fb50


	//   ....[138]....
        /*0a54*/ 	.word	0x0001fba0


	//   ....[139]....
        /*0a58*/ 	.word	0x0001fc90


	//   ....[140]....
        /*0a5c*/ 	.word	0x0001fd40


	//   ....[141]....
        /*0a60*/ 	.word	0x0001fd90


	//   ....[142]....
        /*0a64*/ 	.word	0x0001fde0


	//   ....[143]....
        /*0a68*/ 	.word	0x0001ff70


	//   ....[144]....
        /*0a6c*/ 	.word	0x000200b0


	//   ....[145]....
        /*0a70*/ 	.word	0x00020150


	//   ....[146]....
        /*0a74*/ 	.word	0x000201a0


	//   ....[147]....
        /*0a78*/ 	.word	0x00020510


	//   ....[148]....
        /*0a7c*/ 	.word	0x000205b0


	//   ....[149]....
        /*0a80*/ 	.word	0x00020610


	//   ....[150]....
        /*0a84*/ 	.word	0x00020680


	//   ....[151]....
        /*0a88*/ 	.word	0x000206e0


	//   ....[152]....
        /*0a8c*/ 	.word	0x00020750


	//   ....[153]....
        /*0a90*/ 	.word	0x00020810


	//   ....[154]....
        /*0a94*/ 	.word	0x00020870


	//   ....[155]....
        /*0a98*/ 	.word	0x00020930


	//   ....[156]....
        /*0a9c*/ 	.word	0x00020c10


	//   ....[157]....
        /*0aa0*/ 	.word	0x00020df0


	//   ....[158]....
        /*0aa4*/ 	.word	0x00020e40


	//   ....[159]....
        /*0aa8*/ 	.word	0x00020ea0


	//   ....[160]....
        /*0aac*/ 	.word	0x00020f70


	//   ....[161]....
        /*0ab0*/ 	.word	0x00020fd0


	//   ....[162]....
        /*0ab4*/ 	.word	0x000210b0


	//   ....[163]....
        /*0ab8*/ 	.word	0x00021110


	//   ....[164]....
        /*0abc*/ 	.word	0x000211f0


	//   ....[165]....
        /*0ac0*/ 	.word	0x00021250


	//   ....[166]....
        /*0ac4*/ 	.word	0x00021330


	//   ....[167]....
        /*0ac8*/ 	.word	0x00021390


	//   ....[168]....
        /*0acc*/ 	.word	0x00021470


	//   ....[169]....
        /*0ad0*/ 	.word	0x000214d0


	//   ....[170]....
        /*0ad4*/ 	.word	0x000215b0


	//   ....[171]....
        /*0ad8*/ 	.word	0x00021610


	//   ....[172]....
        /*0adc*/ 	.word	0x00021700


	//   ....[173]....
        /*0ae0*/ 	.word	0x00021770


	//   ....[174]....
        /*0ae4*/ 	.word	0x00021840


	//   ....[175]....
        /*0ae8*/ 	.word	0x000218a0


	//   ....[176]....
        /*0aec*/ 	.word	0x00021990


	//   ....[177]....
        /*0af0*/ 	.word	0x000219f0


	//   ....[178]....
        /*0af4*/ 	.word	0x00021ac0


	//   ....[179]....
        /*0af8*/ 	.word	0x00021b20


	//   ....[180]....
        /*0afc*/ 	.word	0x00021be0


	//   ....[181]....
        /*0b00*/ 	.word	0x00021ef0


	//   ....[182]....
        /*0b04*/ 	.word	0x00021f90


	//   ....[183]....
        /*0b08*/ 	.word	0x000220b0


	//   ....[184]....
        /*0b0c*/ 	.word	0x00022120


	//   ....[185]....
        /*0b10*/ 	.word	0x00022190


	//   ....[186]....
        /*0b14*/ 	.word	0x00022200


	//   ....[187]....
        /*0b18*/ 	.word	0x00022270


	//   ....[188]....
        /*0b1c*/ 	.word	0x000222f0


	//   ....[189]....
        /*0b20*/ 	.word	0x00022380


	//   ....[190]....
        /*0b24*/ 	.word	0x00022410


	//   ....[191]....
        /*0b28*/ 	.word	0x00022480


	//   ....[192]....
        /*0b2c*/ 	.word	0x000224f0


	//   ....[193]....
        /*0b30*/ 	.word	0x00022560


	//   ....[194]....
        /*0b34*/ 	.word	0x000225e0


	//   ....[195]....
        /*0b38*/ 	.word	0x00022650


	//   ....[196]....
        /*0b3c*/ 	.word	0x000226f0


	//   ....[197]....
        /*0b40*/ 	.word	0x00022780


	//   ....[198]....
        /*0b44*/ 	.word	0x000228a0


	//----- nvinfo : EIATTR_REG_RECONFIG
	.align		4
.L_1641:
        /*0b48*/ 	.byte	0x01, 0x54
	.zero		2


	//----- nvinfo : EIATTR_SYSCALL_OFFSETS
	.align		4
        /*0b4c*/ 	.byte	0x04, 0x46
        /*0b4e*/ 	.short	(.L_1643 - .L_1642)


	//   ....[0]....
.L_1642:
        /*0b50*/ 	.word	0x00001ae0


	//   ....[1]....
        /*0b54*/ 	.word	0x00001c30


	//   ....[2]....
        /*0b58*/ 	.word	0x00006080


	//   ....[3]....
        /*0b5c*/ 	.word	0x000063a0


	//   ....[4]....
        /*0b60*/ 	.word	0x0001b370


	//   ....[5]....
        /*0b64*/ 	.word	0x0001b4c0


	//   ....[6]....
        /*0b68*/ 	.word	0x0001b5b0


	//   ....[7]....
        /*0b6c*/ 	.word	0x0001bde0


	//----- nvinfo : EIATTR_MBARRIER_INSTR_OFFSETS
	.align		4
.L_1643:
        /*0b70*/ 	.byte	0x04, 0x39
        /*0b72*/ 	.short	(.L_1645 - .L_1644)


	//   ....[0]....
.L_1644:
        /*0b74*/ 	.word	0x000002d0
        /*0b78*/ 	.word	0x000000ff
        /*0b7c*/ 	.word	0x00016800
        /*0b80*/ 	.short	0x0100
        /*0b82*/ 	.byte	0x08
	.zero		1


	//   ....[1]....
        /*0b84*/ 	.word	0x000002e0
        /*0b88*/ 	.word	0x000000ff
        /*0b8c*/ 	.word	0x00016820
        /*0b90*/ 	.short	0x0100
        /*0b92*/ 	.byte	0x08
	.zero		1


	//   ....[2]....
        /*0b94*/ 	.word	0x000003d0
        /*0b98*/ 	.word	0x000000ff
        /*0b9c*/ 	.word	0x00016830
        /*0ba0*/ 	.short	0x0100
        /*0ba2*/ 	.byte	0x08
	.zero		1


	//   ....[3]....
        /*0ba4*/ 	.word	0x000003e0
        /*0ba8*/ 	.word	0x000000ff
        /*0bac*/ 	.word	0x00016840
        /*0bb0*/ 	.short	0x0100
        /*0bb2*/ 	.byte	0x08
	.zero		1


	//   ....[4]....
        /*0bb4*/ 	.word	0x000003f0
        /*0bb8*/ 	.word	0x000000ff
        /*0bbc*/ 	.word	0x00016838
        /*0bc0*/ 	.short	0x0100
        /*0bc2*/ 	.byte	0x08
	.zero		1


	//   ....[5]....
        /*0bc4*/ 	.word	0x00000400
        /*0bc8*/ 	.word	0x000000ff
        /*0bcc*/ 	.word	0x00016848
        /*0bd0*/ 	.short	0x0100
        /*0bd2*/ 	.byte	0x08
	.zero		1


	//   ....[6]....
        /*0bd4*/ 	.word	0x00000530
        /*0bd8*/ 	.word	0x000000ff
        /*0bdc*/ 	.word	0x00016850
        /*0be0*/ 	.short	0x0100
        /*0be2*/ 	.byte	0x08
	.zero		1


	//   ....[7]....
        /*0be4*/ 	.word	0x00000540
        /*0be8*/ 	.word	0x000000ff
        /*0bec*/ 	.word	0x00016860
        /*0bf0*/ 	.short	0x0100
        /*0bf2*/ 	.byte	0x08
	.zero		1


	//   ....[8]....
        /*0bf4*/ 	.word	0x00000550
        /*0bf8*/ 	.word	0x000000ff
        /*0bfc*/ 	.word	0x00016858
        /*0c00*/ 	.short	0x0100
        /*0c02*/ 	.byte	0x08
	.zero		1


	//   ....[9]....
        /*0c04*/ 	.word	0x00000560
        /*0c08*/ 	.word	0x000000ff
        /*0c0c*/ 	.word	0x00016868
        /*0c10*/ 	.short	0x0100
        /*0c12*/ 	.byte	0x08
	.zero		1


	//   ....[10]....
        /*0c14*/ 	.word	0x00000650
        /*0c18*/ 	.word	0x000000ff
        /*0c1c*/ 	.word	0x00016870
        /*0c20*/ 	.short	0x0100
        /*0c22*/ 	.byte	0x06
	.zero		1


	//   ....[11]....
        /*0c24*/ 	.word	0x00000660
        /*0c28*/ 	.word	0x000000ff
        /*0c2c*/ 	.word	0x00016880
        /*0c30*/ 	.short	0x0100
        /*0c32*/ 	.byte	0x06
	.zero		1


	//   ....[12]....
        /*0c34*/ 	.word	0x00000670
        /*0c38*/ 	.word	0x000000ff
        /*0c3c*/ 	.word	0x00016878
        /*0c40*/ 	.short	0x0100
        /*0c42*/ 	.byte	0x06
	.zero		1


	//   ....[13]....
        /*0c44*/ 	.word	0x00000680
        /*0c48*/ 	.word	0x000000ff
        /*0c4c*/ 	.word	0x00016888
        /*0c50*/ 	.short	0x0100
        /*0c52*/ 	.byte	0x06
	.zero		1


	//   ....[14]....
        /*0c54*/ 	.word	0x000007b0
        /*0c58*/ 	.word	0x000000ff
        /*0c5c*/ 	.word	0x00016890
        /*0c60*/ 	.short	0x0100
        /*0c62*/ 	.byte	0x08
	.zero		1


	//   ....[15]....
        /*0c64*/ 	.word	0x000007c0
        /*0c68*/ 	.word	0x000000ff
        /*0c6c*/ 	.word	0x000168a0
        /*0c70*/ 	.short	0x0100
        /*0c72*/ 	.byte	0x08
	.zero		1


	//   ....[16]....
        /*0c74*/ 	.word	0x000007d0
        /*0c78*/ 	.word	0x000000ff
        /*0c7c*/ 	.word	0x00016898
        /*0c80*/ 	.short	0x0100
        /*0c82*/ 	.byte	0x08
	.zero		1


	//   ....[17]....
        /*0c84*/ 	.word	0x000007e0
        /*0c88*/ 	.word	0x000000ff
        /*0c8c*/ 	.word	0x000168a8
        /*0c90*/ 	.short	0x0100
        /*0c92*/ 	.byte	0x08
	.zero		1


	//   ....[18]....
        /*0c94*/ 	.word	0x00000910
        /*0c98*/ 	.word	0x000000ff
        /*0c9c*/ 	.word	0x000168b0
        /*0ca0*/ 	.short	0x0100
        /*0ca2*/ 	.byte	0x08
	.zero		1


	//   ....[19]....
        /*0ca4*/ 	.word	0x00000920
        /*0ca8*/ 	.word	0x000000ff
        /*0cac*/ 	.word	0x000168c0
        /*0cb0*/ 	.short	0x0100
        /*0cb2*/ 	.byte	0x08
	.zero		1


	//   ....[20]....
        /*0cb4*/ 	.word	0x00000930
        /*0cb8*/ 	.word	0x000000ff
        /*0cbc*/ 	.word	0x000168b8
        /*0cc0*/ 	.short	0x0100
        /*0cc2*/ 	.byte	0x08
	.zero		1


	//   ....[21]....
        /*0cc4*/ 	.word	0x00000940
        /*0cc8*/ 	.word	0x000000ff
        /*0ccc*/ 	.word	0x000168c8
        /*0cd0*/ 	.short	0x0100
        /*0cd2*/ 	.byte	0x08
	.zero		1


	//   ....[22]....
        /*0cd4*/ 	.word	0x00002e20
        /*0cd8*/ 	.word	0x0000004f
        /*0cdc*/ 	.word	0x00016890
        /*0ce0*/ 	.short	0x010a
        /*0ce2*/ 	.byte	0x3f
	.zero		1


	//   ....[23]....
        /*0ce4*/ 	.word	0x00004070
        /*0ce8*/ 	.word	0x0000004f
        /*0cec*/ 	.word	0x00016890
        /*0cf0*/ 	.short	0x010a
        /*0cf2*/ 	.byte	0x3f
	.zero		1


	//   ....[24]....
        /*0cf4*/ 	.word	0x00005190
        /*0cf8*/ 	.word	0x0000004f
        /*0cfc*/ 	.word	0x00016890
        /*0d00*/ 	.short	0x010a
        /*0d02*/ 	.byte	0x3f
	.zero		1


	//   ....[25]....
        /*0d04*/ 	.word	0x000053a0
        /*0d08*/ 	.word	0x0000000c
        /*0d0c*/ 	.word	0x00000000
        /*0d10*/ 	.short	0x0101
        /*0d12*/ 	.byte	0x3f
	.zero		1


	//   ....[26]....
        /*0d14*/ 	.word	0x000053e0
        /*0d18*/ 	.word	0x0000004f
        /*0d1c*/ 	.word	0x000168b0
        /*0d20*/ 	.short	0x010a
        /*0d22*/ 	.byte	0x3f
	.zero		1


	//   ....[27]....
        /*0d24*/ 	.word	0x000057b0
        /*0d28*/ 	.word	0x0000004f
        /*0d2c*/ 	.word	0x00000000
        /*0d30*/ 	.short	0x0101
        /*0d32*/ 	.byte	0x3f
	.zero		1


	//   ....[28]....
        /*0d34*/ 	.word	0x00006120
        /*0d38*/ 	.word	0x00000002
        /*0d3c*/ 	.word	0x00016800
        /*0d40*/ 	.short	0x010a
        /*0d42*/ 	.byte	0x3f
	.zero		1


	//   ....[29]....
        /*0d44*/ 	.word	0x00006170
        /*0d48*/ 	.word	0x00000002
        /*0d4c*/ 	.word	0x00016800
        /*0d50*/ 	.short	0x010a
        /*0d52*/ 	.byte	0x3f
	.zero		1


	//   ....[30]....
        /*0d54*/ 	.word	0x00006c70
        /*0d58*/ 	.word	0x00000002
        /*0d5c*/ 	.word	0x00016800
        /*0d60*/ 	.short	0x010a
        /*0d62*/ 	.byte	0x3f
	.zero		1


	//   ....[31]....
        /*0d64*/ 	.word	0x00008180
        /*0d68*/ 	.word	0x00000002
        /*0d6c*/ 	.word	0x00016800
        /*0d70*/ 	.short	0x010a
        /*0d72*/ 	.byte	0x3f
	.zero		1


	//   ....[32]....
        /*0d74*/ 	.word	0x00009080
        /*0d78*/ 	.word	0x0000000f
        /*0d7c*/ 	.word	0x00016830
        /*0d80*/ 	.short	0x010a
        /*0d82*/ 	.byte	0x3f
	.zero		1


	//   ....[33]....
        /*0d84*/ 	.word	0x000090f0
        /*0d88*/ 	.word	0x0000000f
        /*0d8c*/ 	.word	0x00016830
        /*0d90*/ 	.short	0x010a
        /*0d92*/ 	.byte	0x3f
	.zero		1


	//   ....[34]....
        /*0d94*/ 	.word	0x00009510
        /*0d98*/ 	.word	0x0000000f
        /*0d9c*/ 	.word	0x00000000
        /*0da0*/ 	.short	0x0101
        /*0da2*/ 	.byte	0x3f
	.zero		1


	//   ....[35]....
        /*0da4*/ 	.word	0x0000ccb0
        /*0da8*/ 	.word	0x0000000b
        /*0dac*/ 	.word	0x00016830
        /*0db0*/ 	.short	0x010a
        /*0db2*/ 	.byte	0x3f
	.zero		1


	//   ....[36]....
        /*0db4*/ 	.word	0x0000cd00
        /*0db8*/ 	.word	0x0000000b
        /*0dbc*/ 	.word	0x00016830
        /*0dc0*/ 	.short	0x010a
        /*0dc2*/ 	.byte	0x3f
	.zero		1


	//   ....[37]....
        /*0dc4*/ 	.word	0x0000d010
        /*0dc8*/ 	.word	0x0000000b
        /*0dcc*/ 	.word	0x00016850
        /*0dd0*/ 	.short	0x010a
        /*0dd2*/ 	.byte	0x3f
	.zero		1


	//   ....[38]....
        /*0dd4*/ 	.word	0x0000d050
        /*0dd8*/ 	.word	0x0000000b
        /*0ddc*/ 	.word	0x00016850
        /*0de0*/ 	.short	0x010a
        /*0de2*/ 	.byte	0x3f
	.zero		1


	//   ....[39]....
        /*0de4*/ 	.word	0x0000dde0
        /*0de8*/ 	.word	0x0000000f
        /*0dec*/ 	.word	0x00000000
        /*0df0*/ 	.short	0x0101
        /*0df2*/ 	.byte	0x3f
	.zero		1


	//   ....[40]....
        /*0df4*/ 	.word	0x0000f8b0
        /*0df8*/ 	.word	0x00000020
        /*0dfc*/ 	.word	0x00000000
        /*0e00*/ 	.short	0x0101
        /*0e02*/ 	.byte	0x3f
	.zero		1


	//   ....[41]....
        /*0e04*/ 	.word	0x00010770
        /*0e08*/ 	.word	0x00000005
        /*0e0c*/ 	.word	0x00016830
        /*0e10*/ 	.short	0x010a
        /*0e12*/ 	.byte	0x3f
	.zero		1


	//   ....[42]....
        /*0e14*/ 	.word	0x000107c0
        /*0e18*/ 	.word	0x00000005
        /*0e1c*/ 	.word	0x00016830
        /*0e20*/ 	.short	0x010a
        /*0e22*/ 	.byte	0x3f
	.zero		1


	//   ....[43]....
        /*0e24*/ 	.word	0x00010ad0
        /*0e28*/ 	.word	0x0000000a
        /*0e2c*/ 	.word	0x00016850
        /*0e30*/ 	.short	0x010a
        /*0e32*/ 	.byte	0x3f
	.zero		1


	//   ....[44]....
        /*0e34*/ 	.word	0x00010b10
        /*0e38*/ 	.word	0x0000000a
        /*0e3c*/ 	.word	0x00016850
        /*0e40*/ 	.short	0x010a
        /*0e42*/ 	.byte	0x3f
	.zero		1


	//   ....[45]....
        /*0e44*/ 	.word	0x00012360
        /*0e48*/ 	.word	0x00000015
        /*0e4c*/ 	.word	0x00000000
        /*0e50*/ 	.short	0x0101
        /*0e52*/ 	.byte	0x3f
	.zero		1


	//   ....[46]....
        /*0e54*/ 	.word	0x00012420
        /*0e58*/ 	.word	0x00000024
        /*0e5c*/ 	.word	0x00000000
        /*0e60*/ 	.short	0x0101
        /*0e62*/ 	.byte	0x3f
	.zero		1


	//   ....[47]....
        /*0e64*/ 	.word	0x00012f30
        /*0e68*/ 	.word	0x00000005
        /*0e6c*/ 	.word	0x00016830
        /*0e70*/ 	.short	0x010a
        /*0e72*/ 	.byte	0x3f
	.zero		1


	//   ....[48]....
        /*0e74*/ 	.word	0x00012f80
        /*0e78*/ 	.word	0x00000005
        /*0e7c*/ 	.word	0x00016830
        /*0e80*/ 	.short	0x010a
        /*0e82*/ 	.byte	0x3f
	.zero		1


	//   ....[49]....
        /*0e84*/ 	.word	0x00013290
        /*0e88*/ 	.word	0x0000000a
        /*0e8c*/ 	.word	0x00016850
        /*0e90*/ 	.short	0x010a
        /*0e92*/ 	.byte	0x3f
	.zero		1


	//   ....[50]....
        /*0e94*/ 	.word	0x000132d0
        /*0e98*/ 	.word	0x0000000a
        /*0e9c*/ 	.word	0x00016850
        /*0ea0*/ 	.short	0x010a
        /*0ea2*/ 	.byte	0x3f
	.zero		1


	//   ....[51]....
        /*0ea4*/ 	.word	0x00014050
        /*0ea8*/ 	.word	0x00000056
        /*0eac*/ 	.word	0x00000000
        /*0eb0*/ 	.short	0x0101
        /*0eb2*/ 	.byte	0x3f
	.zero		1


	//   ....[52]....
        /*0eb4*/ 	.word	0x00015990
        /*0eb8*/ 	.word	0x0000001f
        /*0ebc*/ 	.word	0x00000000
        /*0ec0*/ 	.short	0x0101
        /*0ec2*/ 	.byte	0x3f
	.zero		1


	//   ....[53]....
        /*0ec4*/ 	.word	0x00016640
        /*0ec8*/ 	.word	0x0000000b
        /*0ecc*/ 	.word	0x00016850
        /*0ed0*/ 	.short	0x010a
        /*0ed2*/ 	.byte	0x3f
	.zero		1


	//   ....[54]....
        /*0ed4*/ 	.word	0x000166b0
        /*0ed8*/ 	.word	0x0000000b
        /*0edc*/ 	.word	0x00016850
        /*0ee0*/ 	.short	0x010a
        /*0ee2*/ 	.byte	0x3f
	.zero		1


	//   ....[55]....
        /*0ee4*/ 	.word	0x00016cb0
        /*0ee8*/ 	.word	0x00000002
        /*0eec*/ 	.word	0x00000000
        /*0ef0*/ 	.short	0x0101
        /*0ef2*/ 	.byte	0x3f
	.zero		1


	//   ....[56]....
        /*0ef4*/ 	.word	0x00017e20
        /*0ef8*/ 	.word	0x00000000
        /*0efc*/ 	.word	0x00000000
        /*0f00*/ 	.short	0x0101
        /*0f02*/ 	.byte	0x3f
	.zero		1


	//   ....[57]....
        /*0f04*/ 	.word	0x0001a170
        /*0f08*/ 	.word	0x00000016
        /*0f0c*/ 	.word	0x00016820
        /*0f10*/ 	.short	0x010a
        /*0f12*/ 	.byte	0x3f
	.zero		1


	//   ....[58]....
        /*0f14*/ 	.word	0x0001a220
        /*0f18*/ 	.word	0x00000005
        /*0f1c*/ 	.word	0x000168a0
        /*0f20*/ 	.short	0x010a
        /*0f22*/ 	.byte	0x3f
	.zero		1


	//   ....[59]....
        /*0f24*/ 	.word	0x0001a460
        /*0f28*/ 	.word	0x00000005
        /*0f2c*/ 	.word	0x000168c0
        /*0f30*/ 	.short	0x010a
        /*0f32*/ 	.byte	0x3f
	.zero		1


	//   ....[60]....
        /*0f34*/ 	.word	0x0001a7c0
        /*0f38*/ 	.word	0x00000005
        /*0f3c*/ 	.word	0x000168a0
        /*0f40*/ 	.short	0x010a
        /*0f42*/ 	.byte	0x3f
	.zero		1


	//   ....[61]....
        /*0f44*/ 	.word	0x0001a9e0
        /*0f48*/ 	.word	0x00000005
        /*0f4c*/ 	.word	0x000168c0
        /*0f50*/ 	.short	0x010a
        /*0f52*/ 	.byte	0x3f
	.zero		1


	//   ....[62]....
        /*0f54*/ 	.word	0x0001b930
        /*0f58*/ 	.word	0x00000000
        /*0f5c*/ 	.word	0x00016840
        /*0f60*/ 	.short	0x010a
        /*0f62*/ 	.byte	0x3f
	.zero		1


	//   ....[63]....
        /*0f64*/ 	.word	0x0001c970
        /*0f68*/ 	.word	0x00000016
        /*0f6c*/ 	.word	0x00016800
        /*0f70*/ 	.short	0x0107
        /*0f72*/ 	.byte	0x3f
	.zero		1


	//   ....[64]....
        /*0f74*/ 	.word	0x0001ca70
        /*0f78*/ 	.word	0x00000016
        /*0f7c*/ 	.word	0x00016800
        /*0f80*/ 	.short	0x0101
        /*0f82*/ 	.byte	0x3f
	.zero		1


	//   ....[65]....
        /*0f84*/ 	.word	0x0001caa0
        /*0f88*/ 	.word	0x00000016
        /*0f8c*/ 	.word	0x00016820
        /*0f90*/ 	.short	0x010a
        /*0f92*/ 	.byte	0x3f
	.zero		1


	//   ....[66]....
        /*0f94*/ 	.word	0x0001cde0
        /*0f98*/ 	.word	0x00000002
        /*0f9c*/ 	.word	0x00016840
        /*0fa0*/ 	.short	0x010a
        /*0fa2*/ 	.byte	0x3f
	.zero		1


	//   ....[67]....
        /*0fa4*/ 	.word	0x0001d060
        /*0fa8*/ 	.word	0x00000003
        /*0fac*/ 	.word	0x00000060
        /*0fb0*/ 	.short	0x010a
        /*0fb2*/ 	.byte	0x3f
	.zero		1


	//   ....[68]....
        /*0fb4*/ 	.word	0x0001d5d0
        /*0fb8*/ 	.word	0x00000002
        /*0fbc*/ 	.word	0x00016840
        /*0fc0*/ 	.short	0x010a
        /*0fc2*/ 	.byte	0x3f
	.zero		1


	//   ....[69]....
        /*0fc4*/ 	.word	0x0001d850
        /*0fc8*/ 	.word	0x0000000a
        /*0fcc*/ 	.word	0x00000060
        /*0fd0*/ 	.short	0x010a
        /*0fd2*/ 	.byte	0x3f
	.zero		1


	//   ....[70]....
        /*0fd4*/ 	.word	0x0001dcf0
        /*0fd8*/ 	.word	0x00000002
        /*0fdc*/ 	.word	0x00016840
        /*0fe0*/ 	.short	0x010a
        /*0fe2*/ 	.byte	0x3f
	.zero		1


	//   ....[71]....
        /*0fe4*/ 	.word	0x0001df80
        /*0fe8*/ 	.word	0x00000005
        /*0fec*/ 	.word	0x00000060
        /*0ff0*/ 	.short	0x010a
        /*0ff2*/ 	.byte	0x3f
	.zero		1


	//   ....[72]....
        /*0ff4*/ 	.word	0x0001e3d0
        /*0ff8*/ 	.word	0x00000003
        /*0ffc*/ 	.word	0x00016860
        /*1000*/ 	.short	0x010a
        /*1002*/ 	.byte	0x3f
	.zero		1


	//   ....[73]....
        /*1004*/ 	.word	0x0001f320
        /*1008*/ 	.word	0x00000009
        /*100c*/ 	.word	0x00016820
        /*1010*/ 	.short	0x010a
        /*1012*/ 	.byte	0x3f
	.zero		1


	//   ....[74]....
        /*1014*/ 	.word	0x0001f4b0
        /*1018*/ 	.word	0x00000005
        /*101c*/ 	.word	0x00000000
        /*1020*/ 	.short	0x010a
        /*1022*/ 	.byte	0x3f
	.zero		1


	//   ....[75]....
        /*1024*/ 	.word	0x0001f520
        /*1028*/ 	.word	0x00000003
        /*102c*/ 	.word	0x00000000
        /*1030*/ 	.short	0x010a
        /*1032*/ 	.byte	0x3f
	.zero		1


	//   ....[76]....
        /*1034*/ 	.word	0x0001f580
        /*1038*/ 	.word	0x00000017
        /*103c*/ 	.word	0x00000000
        /*1040*/ 	.short	0x010a
        /*1042*/ 	.byte	0x3f
	.zero		1


	//   ....[77]....
        /*1044*/ 	.word	0x0001f5b0
        /*1048*/ 	.word	0x00000007
        /*104c*/ 	.word	0x00000000
        /*1050*/ 	.short	0x010a
        /*1052*/ 	.byte	0x3f
	.zero		1


	//   ....[78]....
        /*1054*/ 	.word	0x0001f610
        /*1058*/ 	.word	0x0000004f
        /*105c*/ 	.word	0x00016890
        /*1060*/ 	.short	0x010a
        /*1062*/ 	.byte	0x3f
	.zero		1


	//   ....[79]....
        /*1064*/ 	.word	0x0001f660
        /*1068*/ 	.word	0x0000004f
        /*106c*/ 	.word	0x00016890
        /*1070*/ 	.short	0x010a
        /*1072*/ 	.byte	0x3f
	.zero		1


	//   ....[80]....
        /*1074*/ 	.word	0x0001f6b0
        /*1078*/ 	.word	0x0000004f
        /*107c*/ 	.word	0x00016890
        /*1080*/ 	.short	0x010a
        /*1082*/ 	.byte	0x3f
	.zero		1


	//   ....[81]....
        /*1084*/ 	.word	0x0001f700
        /*1088*/ 	.word	0x0000004f
        /*108c*/ 	.word	0x000168b0
        /*1090*/ 	.short	0x010a
        /*1092*/ 	.byte	0x3f
	.zero		1


	//   ....[82]....
        /*1094*/ 	.word	0x0001fbd0
        /*1098*/ 	.word	0x00000002
        /*109c*/ 	.word	0x00016800
        /*10a0*/ 	.short	0x010a
        /*10a2*/ 	.byte	0x3f
	.zero		1


	//   ....[83]....
        /*10a4*/ 	.word	0x000201d0
        /*10a8*/ 	.word	0x00000002
        /*10ac*/ 	.word	0x00016800
        /*10b0*/ 	.short	0x010a
        /*10b2*/ 	.byte	0x3f
	.zero		1


	//   ....[84]....
        /*10b4*/ 	.word	0x00020220
        /*10b8*/ 	.word	0x0000000f
        /*10bc*/ 	.word	0x00016830
        /*10c0*/ 	.short	0x010a
        /*10c2*/ 	.byte	0x3f
	.zero		1


	//   ....[85]....
        /*10c4*/ 	.word	0x00020270
        /*10c8*/ 	.word	0x0000000b
        /*10cc*/ 	.word	0x00016830
        /*10d0*/ 	.short	0x010a
        /*10d2*/ 	.byte	0x3f
	.zero		1


	//   ....[86]....
        /*10d4*/ 	.word	0x000202c0
        /*10d8*/ 	.word	0x0000000b
        /*10dc*/ 	.word	0x00016850
        /*10e0*/ 	.short	0x010a
        /*10e2*/ 	.byte	0x3f
	.zero		1


	//   ....[87]....
        /*10e4*/ 	.word	0x00020310
        /*10e8*/ 	.word	0x00000005
        /*10ec*/ 	.word	0x00016830
        /*10f0*/ 	.short	0x010a
        /*10f2*/ 	.byte	0x3f
	.zero		1


	//   ....[88]....
        /*10f4*/ 	.word	0x00020360
        /*10f8*/ 	.word	0x0000000a
        /*10fc*/ 	.word	0x00016850
        /*1100*/ 	.short	0x010a
        /*1102*/ 	.byte	0x3f
	.zero		1


	//   ....[89]....
        /*1104*/ 	.word	0x000203b0
        /*1108*/ 	.word	0x00000005
        /*110c*/ 	.word	0x00016830
        /*1110*/ 	.short	0x010a
        /*1112*/ 	.byte	0x3f
	.zero		1


	//   ....[90]....
        /*1114*/ 	.word	0x00020400
        /*1118*/ 	.word	0x0000000a
        /*111c*/ 	.word	0x00016850
        /*1120*/ 	.short	0x010a
        /*1122*/ 	.byte	0x3f
	.zero		1


	//   ....[91]....
        /*1124*/ 	.word	0x00020450
        /*1128*/ 	.word	0x0000000b
        /*112c*/ 	.word	0x00016850
        /*1130*/ 	.short	0x010a
        /*1132*/ 	.byte	0x3f
	.zero		1


	//   ....[92]....
        /*1134*/ 	.word	0x000209f0
        /*1138*/ 	.word	0x00000016
        /*113c*/ 	.word	0x00016820
        /*1140*/ 	.short	0x010a
        /*1142*/ 	.byte	0x3f
	.zero		1


	//   ....[93]....
        /*1144*/ 	.word	0x00020a40
        /*1148*/ 	.word	0x00000005
        /*114c*/ 	.word	0x000168a0
        /*1150*/ 	.short	0x010a
        /*1152*/ 	.byte	0x3f
	.zero		1


	//   ....[94]....
        /*1154*/ 	.word	0x00020a90
        /*1158*/ 	.word	0x00000005
        /*115c*/ 	.word	0x000168c0
        /*1160*/ 	.short	0x010a
        /*1162*/ 	.byte	0x3f
	.zero		1


	//   ....[95]....
        /*1164*/ 	.word	0x00020ae0
        /*1168*/ 	.word	0x00000005
        /*116c*/ 	.word	0x000168a0
        /*1170*/ 	.short	0x010a
        /*1172*/ 	.byte	0x3f
	.zero		1


	//   ....[96]....
        /*1174*/ 	.word	0x00020b30
        /*1178*/ 	.word	0x00000005
        /*117c*/ 	.word	0x000168c0
        /*1180*/ 	.short	0x010a
        /*1182*/ 	.byte	0x3f
	.zero		1


	//   ....[97]....
        /*1184*/ 	.word	0x00020cd0
        /*1188*/ 	.word	0x00000000
        /*118c*/ 	.word	0x00016840
        /*1190*/ 	.short	0x010a
        /*1192*/ 	.byte	0x3f
	.zero		1


	//   ....[98]....
        /*1194*/ 	.word	0x00021c10
        /*1198*/ 	.word	0x00000016
        /*119c*/ 	.word	0x00016820
        /*11a0*/ 	.short	0x010a
        /*11a2*/ 	.byte	0x3f
	.zero		1


	//   ....[99]....
        /*11a4*/ 	.word	0x00021c60
        /*11a8*/ 	.word	0x00000002
        /*11ac*/ 	.word	0x00016840
        /*11b0*/ 	.short	0x010a
        /*11b2*/ 	.byte	0x3f
	.zero		1


	//   ....[100]....
        /*11b4*/ 	.word	0x00021cb0
        /*11b8*/ 	.word	0x00000003
        /*11bc*/ 	.word	0x00000060
        /*11c0*/ 	.short	0x010a
        /*11c2*/ 	.byte	0x3f
	.zero		1


	//   ....[101]....
        /*11c4*/ 	.word	0x00021d00
        /*11c8*/ 	.word	0x00000002
        /*11cc*/ 	.word	0x00016840
        /*11d0*/ 	.short	0x010a
        /*11d2*/ 	.byte	0x3f
	.zero		1


	//   ....[102]....
        /*11d4*/ 	.word	0x00021d50
        /*11d8*/ 	.word	0x0000000a
        /*11dc*/ 	.word	0x00000060
        /*11e0*/ 	.short	0x010a
        /*11e2*/ 	.byte	0x3f
	.zero		1


	//   ....[103]....
        /*11e4*/ 	.word	0x00021da0
        /*11e8*/ 	.word	0x00000002
        /*11ec*/ 	.word	0x00016840
        /*11f0*/ 	.short	0x010a
        /*11f2*/ 	.byte	0x3f
	.zero		1


	//   ....[104]....
        /*11f4*/ 	.word	0x00021df0
        /*11f8*/ 	.word	0x00000005
        /*11fc*/ 	.word	0x00000060
        /*1200*/ 	.short	0x010a
        /*1202*/ 	.byte	0x3f
	.zero		1


	//   ....[105]....
        /*1204*/ 	.word	0x00021e40
        /*1208*/ 	.word	0x00000003
        /*120c*/ 	.word	0x00016860
        /*1210*/ 	.short	0x010a
        /*1212*/ 	.byte	0x3f
	.zero		1


	//   ....[106]....
        /*1214*/ 	.word	0x000227c0
        /*1218*/ 	.word	0x00000009
        /*121c*/ 	.word	0x00016820
        /*1220*/ 	.short	0x010a
        /*1222*/ 	.byte	0x3f
	.zero		1


	//   ....[107]....
        /*1224*/ 	.word	0x00022960
        /*1228*/ 	.word	0x00000005
        /*122c*/ 	.word	0x00000000
        /*1230*/ 	.short	0x010a
        /*1232*/ 	.byte	0x3f
	.zero		1


	//   ....[108]....
        /*1234*/ 	.word	0x000229b0
        /*1238*/ 	.word	0x00000003
        /*123c*/ 	.word	0x00000000
        /*1240*/ 	.short	0x010a
        /*1242*/ 	.byte	0x3f
	.zero		1


	//   ....[109]....
        /*1244*/ 	.word	0x00022a00
        /*1248*/ 	.word	0x00000017
        /*124c*/ 	.word	0x00000000
        /*1250*/ 	.short	0x010a
        /*1252*/ 	.byte	0x3f
	.zero		1


	//----- nvinfo : EIATTR_NUM_MBARRIERS
	.align		4
.L_1645:
        /*1254*/ 	.byte	0x03, 0x38
        /*1256*/ 	.short	0x0016


	//----- nvinfo : EIATTR_EXIT_INSTR_OFFSETS
	.align		4
        /*1258*/ 	.byte	0x04, 0x1c
        /*125a*/ 	.short	(.L_1647 - .L_1646)


	//   ....[0]....
.L_1646:
        /*125c*/ 	.word	0x0001f600


	//----- nvinfo : EIATTR_MAX_THREADS
	.align		4
.L_1647:
        /*1260*/ 	.byte	0x04, 0x05
        /*1262*/ 	.short	(.L_1649 - .L_1648)
.L_1648:
        /*1264*/ 	.word	0x00000200
        /*1268*/ 	.word	0x00000001
        /*126c*/ 	.word	0x00000001


	//----- nvinfo : EIATTR_CRS_STACK_SIZE
	.align		4
.L_1649:
        /*1270*/ 	.byte	0x04, 0x1e
        /*1272*/ 	.short	(.L_1651 - .L_1650)
.L_1650:
        /*1274*/ 	.word	0x00000000


	//----- nvinfo : EIATTR_CBANK_PARAM_SIZE
	.align		4
.L_1651:
        /*1278*/ 	.byte	0x03, 0x19
        /*127a*/ 	.short	0x0af0


	//----- nvinfo : EIATTR_PARAM_CBANK
	.align		4
        /*127c*/ 	.byte	0x04, 0x0a
        /*127e*/ 	.short	(.L_1653 - .L_1652)
	.align		4
.L_1652:
        /*1280*/ 	.word	index@(.nv.constant0._ZN7cutlass13device_kernelIN5flash11enable_sm90INS1_16FlashAttnFwdSm90INS1_25CollectiveMainloopFwdSm90ILi2EN4cute5tupleIJNS5_1CILi1EEES8_S8_EEENS6_IJNS7_ILi192EEENS7_ILi128EEENS7_ILi64EEEEEELi64ENS_6half_tEfNS_4arch4Sm90ELb0ELb1ELb1ELb1ELb0ELb1ELb0ELb1ELb1ELb1ELb0ELb0EEENS1_21CollectiveEpilogueFwdINS6_IJSA_SC_SB_EEES9_SE_SG_Li384ELb1ELb1ELb0ELb0EEENS1_36VarlenDynamicPersistentTileSchedulerILi192ELi128ELi384ELi128ELb0ELb1ELb1ELb1ELb0ELb1EEEEEEEEEvNT_6ParamsE)
        /*1284*/ 	.short	0x0210
        /*1286*/ 	.short	0x0af0


	//----- nvinfo : EIATTR_SW_WAR
	.align		4
.L_1653:
        /*1288*/ 	.byte	0x04, 0x36
        /*128a*/ 	.short	(.L_1655 - .L_1654)
.L_1654:
        /*128c*/ 	.word	0x00000008
.L_1655:


//--------------------- .nv.info._ZN7cutlass13device_kernelIN5flash11enable_sm90INS1_16FlashAttnFwdSm90INS1_25CollectiveMainloopFwdSm90ILi2EN4cute5tupleIJNS5_1CILi1EEES8_S8_EEENS6_IJNS7_ILi192EEENS7_ILi128EEENS7_ILi64EEEEEELi64ENS_6half_tEfNS_4arch4Sm90ELb1ELb0ELb1ELb0ELb0ELb0ELb0ELb1ELb1ELb1ELb0ELb0EEENS1_21CollectiveEpilogueFwdINS6_IJSA_SC_SB_EEES9_SE_SG_Li384ELb0ELb1ELb0ELb0EEENS1_30DynamicPersistentTileSchedulerILi384ELi128ELb0ELb1ELb1EEEEEEEEEvNT_6ParamsE --------------------------
	.section	.nv.info._ZN7cutlass13device_kernelIN5flash11enable_sm90INS1_16FlashAttnFwdSm90INS1_25CollectiveMainloopFwdSm90ILi2EN4cute5tupleIJNS5_1CILi1EEES8_S8_EEENS6_IJNS7_ILi192EEENS7_ILi128EEENS7_ILi64EEEEEELi64ENS_6half_tEfNS_4arch4Sm90ELb1ELb0ELb1ELb0ELb0ELb0ELb0ELb1ELb1ELb1ELb0ELb0EEENS1_21CollectiveEpilogueFwdINS6_IJSA_SC_SB_EEES9_SE_SG_Li384ELb0ELb1ELb0ELb0EEENS1_30DynamicPersistentTileSchedulerILi384ELi128ELb0ELb1ELb1EEEEEEEEEvNT_6ParamsE,"",@"SHT_CUDA_INFO"
	.sectionflags	@""
	.align	4


	//----- nvinfo : EIATTR_CUDA_API_VERSION
	.align		4
        /*0000*/ 	.byte	0x04, 0x37
        /*0002*/ 	.short	(.L_1657 - .L_1656)
.L_1656:
        /*0004*/ 	.word	0x00000082


	//----- nvinfo : EIATTR_KPARAM_INFO
	.align		4
.L_1657:
        /*0008*/ 	.byte	0x04, 0x17
        /*000a*/ 	.short	(.L_1659 - .L_1658)
.L_1658:
        /*000c*/ 	.word	0x00000000
        /*0010*/ 	.short	0x0000
        /*0012*/ 	.short	0x0070
        /*0014*/ 	.byte	0x00, 0xf0, 0x01, 0x2a


	//----- nvinfo : EIATTR_SPARSE_MMA_MASK
	.align		4
.L_1659:
        /*0018*/ 	.byte	0x03, 0x50
        /*001a*/ 	.short	0x0000


	//----- nvinfo : EIATTR_MAXREG_COUNT
	.align		4
        /*001c*/ 	.byte	0x03, 0x1b
        /*001e*/ 	.short	0x0080


	//----- nvinfo : EIATTR_NUM_BARRIERS
	.align		4
        /*0020*/ 	.byte	0x02, 0x4c
        /*0022*/ 	.byte	0x10
	.zero		1


	//----- nvinfo : EIATTR_EXTERNS
	.align		4
        /*0024*/ 	.byte	0x04, 0x0f
        /*0026*/ 	.short	(.L_1661 - .L_1660)


	//   ....[0]....
	.align		4
.L_1660:
        /*0028*/ 	.word	index@(__assertfail)


	//----- nvinfo : EIATTR_ANNOTATIONS
	.align		4
.L_1661:
        /*002c*/ 	.byte	0x04, 0x55
        /*002e*/ 	.short	(.L_1663 - .L_1662)


	//   ....[0]....
.L_1662:
        /*0030*/ 	.word	0x00000001
        /*0034*/ 	.byte	0xb0, 0xaf, 0x00, 0x00, 0x01, 0x00, 0x00, 0x00, 0xc0, 0xaf, 0x00, 0x00, 0x01, 0x00, 0x00, 0x00
        /*0044*/ 	.byte	0x40, 0xb0, 0x00, 0x00, 0x01, 0x00, 0x00, 0x00, 0x90, 0xcc, 0x00, 0x00, 0x01, 0x00, 0x00, 0x00
        /*0054*/ 	.byte	0xb0, 0xcc, 0x00, 0x00, 0x01, 0x00, 0x00, 0x00, 0xf0, 0xe6, 0x00, 0x00, 0x01, 0x00, 0x00, 0x00
        /*0064*/ 	.byte	0x90, 0xe8, 0x00, 0x00


	//----- nvinfo : EIATTR_MERCURY_ISA_VERSION
	.align		4
.L_1663:
        /*0068*/ 	.byte	0x03, 0x5f
        /*006a*/ 	.short	0x0101


	//----- nvinfo : EIATTR_INT_WARP_WIDE_INSTR_OFFSETS
	.align		4
        /*006c*/ 	.byte	0x04, 0x31
        /*006e*/ 	.short	(.L_1665 - .L_1664)


	//   ....[0]....
.L_1664:
        /*0070*/ 	.word	0x00000130


	//   ....[1]....
        /*0074*/ 	.word	0x00000170


	//   ....[2]....
        /*0078*/ 	.word	0x000001e0


	//   ....[3]....
        /*007c*/ 	.word	0x0000b650


	//   ....[4]....
        /*0080*/ 	.word	0x0000b6e0


	//   ....[5]....
        /*0084*/ 	.word	0x0000e360


	//   ....[6]....
        /*0088*/ 	.word	0x0000e3f0


	//----- nvinfo : EIATTR_COOP_GROUP_MASK_REGIDS
	.align		4
.L_1665:
        /*008c*/ 	.byte	0x04, 0x29
        /*008e*/ 	.short	(.L_1667 - .L_1666)


	//   ....[0]....
.L_1666:
        /*0090*/ 	.word	0xffffffff


	//   ....[1]....
        /*0094*/ 	.word	0xffffffff


	//   ....[2]....
        /*0098*/ 	.word	0xffffffff


	//   ....[3]....
        /*009c*/ 	.word	0xffffffff


	//   ....[4]....
        /*00a0*/ 	.word	0xffffffff


	//   ....[5]....
        /*00a4*/ 	.word	0xffffffff


	//   ....[6]....
        /*00a8*/ 	.word	0xffffffff


	//   ....[7]....
        /*00ac*/ 	.word	0xffffffff


	//   ....[8]....
        /*00b0*/ 	.word	0xffffffff


	//   ....[9]....
        /*00b4*/ 	.word	0xffffffff


	//   ....[10]....
        /*00b8*/ 	.word	0xffffffff


	//   ....[11]....
        /*00bc*/ 	.word	0xffffffff


	//   ....[12]....
        /*00c0*/ 	.word	0xffffffff


	//   ....[13]....
        /*00c4*/ 	.word	0xffffffff


	//   ....[14]....
        /*00c8*/ 	.word	0xffffffff


	//   ....[15]....
        /*00cc*/ 	.word	0xffffffff


	//   ....[16]....
        /*00d0*/ 	.word	0xffffffff


	//   ....[17]....
        /*00d4*/ 	.word	0xffffffff


	//   ....[18]....
        /*00d8*/ 	.word	0xffffffff


	//   ....[19]....
        /*00dc*/ 	.word	0xffffffff


	//   ....[20]....
        /*00e0*/ 	.word	0xffffffff


	//   ....[21]....
        /*00e4*/ 	.word	0xffffffff


	//   ....[22]....
        /*00e8*/ 	.word	0xffffffff


	//   ....[23]....
        /*00ec*/ 	.word	0xffffffff


	//   ....[24]....
        /*00f0*/ 	.word	0xffffffff


	//   ....[25]....
        /*00f4*/ 	.word	0xffffffff


	//   ....[26]....
        /*00f8*/ 	.word	0xffffffff


	//   ....[27]....
        /*00fc*/ 	.word	0xffffffff


	//   ....[28]....
        /*0100*/ 	.word	0xffffffff


	//   ....[29]....
        /*0104*/ 	.word	0xffffffff


	//   ....[30]....
        /*0108*/ 	.word	0xffffffff


	//   ....[31]....
        /*010c*/ 	.word	0xffffffff


	//   ....[32]....
        /*0110*/ 	.word	0xffffffff


	//   ....[33]....
        /*0114*/ 	.word	0xffffffff


	//   ....[34]....
        /*0118*/ 	.word	0xffffffff


	//   ....[35]....
        /*011c*/ 	.word	0xffffffff


	//   ....[36]....
        /*0120*/ 	.word	0xffffffff


	//   ....[37]....
        /*0124*/ 	.word	0xffffffff


	//   ....[38]....
        /*0128*/ 	.word	0xffffffff


	//   ....[39]....
        /*012c*/ 	.word	0xffffffff


	//   ....[40]....
        /*0130*/ 	.word	0xffffffff


	//   ....[41]....
        /*0134*/ 	.word	0xffffffff


	//   ....[42]....
        /*0138*/ 	.word	0xffffffff


	//   ....[43]....
        /*013c*/ 	.word	0xffffffff


	//   ....[44]....
        /*0140*/ 	.word	0xffffffff


	//   ....[45]....
        /*0144*/ 	.word	0xffffffff


	//   ....[46]....
        /*0148*/ 	.word	0xffffffff


	//   ....[47]....
        /*014c*/ 	.word	0xffffffff


	//   ....[48]....
        /*0150*/ 	.word	0xffffffff


	//   ....[49]....
        /*0154*/ 	.word	0xffffffff


	//   ....[50]....
        /*0158*/ 	.word	0xffffffff


	//   ....[51]....
        /*015c*/ 	.word	0xffffffff


	//   ....[52]....
        /*0160*/ 	.word	0xffffffff


	//   ....[53]....
        /*0164*/ 	.word	0xffffffff


	//   ....[54]....
        /*0168*/ 	.word	0xffffffff


	//   ....[55]....
        /*016c*/ 	.word	0xffffffff


	//   ....[56]....
        /*0170*/ 	.word	0xffffffff


	//   ....[57]....
        /*0174*/ 	.word	0xffffffff


	//   ....[58]....
        /*0178*/ 	.word	0xffffffff


	//   ....[59]....
        /*017c*/ 	.word	0xffffffff


	//   ....[60]....
        /*0180*/ 	.word	0xffffffff


	//   ....[61]....
        /*0184*/ 	.word	0xffffffff


	//   ....[62]....
        /*0188*/ 	.word	0xffffffff


	//   ....[63]....
        /*018c*/ 	.word	0xffffffff


	//   ....[64]....
        /*0190*/ 	.word	0xffffffff


	//   ....[65]....
        /*0194*/ 	.word	0xffffffff


	//   ....[66]....
        /*0198*/ 	.word	0xffffffff


	//   ....[67]....
        /*019c*/ 	.word	0xffffffff


	//   ....[68]....
        /*01a0*/ 	.word	0xffffffff


	//   ....[69]....
        /*01a4*/ 	.word	0xffffffff


	//   ....[70]....
        /*01a8*/ 	.word	0xffffffff


	//   ....[71]....
        /*01ac*/ 	.word	0xffffffff


	//   ....[72]....
        /*01b0*/ 	.word	0xffffffff


	//   ....[73]....
        /*01b4*/ 	.word	0xffffffff


	//   ....[74]....
        /*01b8*/ 	.word	0xffffffff


	//   ....[75]....
        /*01bc*/ 	.word	0xffffffff


	//   ....[76]....
        /*01c0*/ 	.word	0x0500000f


	//   ....[77]....
        /*01c4*/ 	.word	0x0500000f


	//   ....[78]....
        /*01c8*/ 	.word	0x0500000f


	//   ....[79]....
        /*01cc*/ 	.word	0x0500000f


	//   ....[80]....
        /*01d0*/ 	.word	0x0500000f


	//   ....[81]....
        /*01d4*/ 	.word	0x0500000f


	//   ....[82]....
        /*01d8*/ 	.word	0x0500000f


	//   ....[83]....
        /*01dc*/ 	.word	0x0500000f


	//   ....[84]....
        /*01e0*/ 	.word	0x0500000f


	//   ....[85]....
        /*01e4*/ 	.word	0x0500000f


	//   ....[86]....
        /*01e8*/ 	.word	0x0500000f


	//   ....[87]....
        /*01ec*/ 	.word	0x0500000f


	//   ....[88]....
        /*01f0*/ 	.word	0x0500000f


	//   ....[89]....
        /*01f4*/ 	.word	0x0500000f


	//   ....[90]....
        /*01f8*/ 	.word	0x0500000f


	//   ....[91]....
        /*01fc*/ 	.word	0x0500000f


	//   ....[92]....
        /*0200*/ 	.word	0x0500000f


	//   ....[93]....
        /*0204*/ 	.word	0x0500000f


	//   ....[94]....
        /*0208*/ 	.word	0x0500000f


	//   ....[95]....
        /*020c*/ 	.word	0x0500000f


	//   ....[96]....
        /*0210*/ 	.word	0x0500000f


	//   ....[97]....
        /*0214*/ 	.word	0x0500000f


	//   ....[98]....
        /*0218*/ 	.word	0x0500000f


	//   ....[99]....
        /*021c*/ 	.word	0x0500000f


	//   ....[100]....
        /*0220*/ 	.word	0x0500000f


	//   ....[101]....
        /*0224*/ 	.word	0x0500000f


	//   ....[102]....
        /*0228*/ 	.word	0x0500000f


	//----- nvinfo : EIATTR_COOP_GROUP_INSTR_OFFSETS
	.align		4
.L_1667:
        /*022c*/ 	.byte	0x04, 0x28
        /*022e*/ 	.short	(.L_1669 - .L_1668)


	//   ....[0]....
.L_1668:
        /*0230*/ 	.word	0x00000070


	//   ....[1]....
        /*0234*/ 	.word	0x00000140


	//   ....[2]....
        /*0238*/ 	.word	0x00000190


	//   ....[3]....
        /*023c*/ 	.word	0x000003c0


	//   ....[4]....
        /*0240*/ 	.word	0x00000520


	//   ....[5]....
        /*0244*/ 	.word	0x00000640


	//   ....[6]....
        /*0248*/ 	.word	0x000007a0


	//   ....[7]....
        /*024c*/ 	.word	0x00001360


	//   ....[8]....
        /*0250*/ 	.word	0x00001a10


	//   ....[9]....
        /*0254*/ 	.word	0x00001a30


	//   ....[10]....
        /*0258*/ 	.word	0x000027e0


	//   ....[11]....
        /*025c*/ 	.word	0x000028b0


	//   ....[12]....
        /*0260*/ 	.word	0x00003330


	//   ....[13]....
        /*0264*/ 	.word	0x00003380


	//   ....[14]....
        /*0268*/ 	.word	0x00004840


	//   ....[15]....
        /*026c*/ 	.word	0x00004890


	//   ....[16]....
        /*0270*/ 	.word	0x00005240


	//   ....[17]....
        /*0274*/ 	.word	0x000052f0


	//   ....[18]....
        /*0278*/ 	.word	0x00005d90


	//   ....[19]....
        /*027c*/ 	.word	0x00005e30


	//   ....[20]....
        /*0280*/ 	.word	0x00007b30


	//   ....[21]....
        /*0284*/ 	.word	0x00007ba0


	//   ....[22]....
        /*0288*/ 	.word	0x00008270


	//   ....[23]....
        /*028c*/ 	.word	0x000082f0


	//   ....[24]....
        /*0290*/ 	.word	0x00009380


	//   ....[25]....
        /*0294*/ 	.word	0x000093c0


	//   ....[26]....
        /*0298*/ 	.word	0x000094a0


	//   ....[27]....
        /*029c*/ 	.word	0x000094c0


	//   ....[28]....
        /*02a0*/ 	.word	0x0000a080


	//   ....[29]....
        /*02a4*/ 	.word	0x0000a0b0


	//   ....[30]....
        /*02a8*/ 	.word	0x0000a0e0


	//   ....[31]....
        /*02ac*/ 	.word	0x0000a110


	//   ....[32]....
        /*02b0*/ 	.word	0x0000a580


	//   ....[33]....
        /*02b4*/ 	.word	0x0000a5c0


	//   ....[34]....
        /*02b8*/ 	.word	0x0000a5e0


	//   ....[35]....
        /*02bc*/ 	.word	0x0000a610


	//   ....[36]....
        /*02c0*/ 	.word	0x0000a630


	//   ....[37]....
        /*02c4*/ 	.word	0x0000a650


	//   ....[38]....
        /*02c8*/ 	.word	0x0000a670


	//   ....[39]....
        /*02cc*/ 	.word	0x0000a690


	//   ....[40]....
        /*02d0*/ 	.word	0x0000acf0


	//   ....[41]....
        /*02d4*/ 	.word	0x0000ad30


	//   ....[42]....
        /*02d8*/ 	.word	0x0000ad60


	//   ....[43]....
        /*02dc*/ 	.word	0x0000ad90


	//   ....[44]....
        /*02e0*/ 	.word	0x0000adb0


	//   ....[45]....
        /*02e4*/ 	.word	0x0000adc0


	//   ....[46]....
        /*02e8*/ 	.word	0x0000add0


	//   ....[47]....
        /*02ec*/ 	.word	0x0000adf0


	//   ....[48]....
        /*02f0*/ 	.word	0x0000af70


	//   ....[49]....
        /*02f4*/ 	.word	0x0000bc10


	//   ....[50]....
        /*02f8*/ 	.word	0x0000c610


	//   ....[51]....
        /*02fc*/ 	.word	0x0000c640


	//   ....[52]....
        /*0300*/ 	.word	0x0000c670


	//   ....[53]....
        /*0304*/ 	.word	0x0000c700


	//   ....[54]....
        /*0308*/ 	.word	0x0000c730


	//   ....[55]....
        /*030c*/ 	.word	0x0000c740


	//   ....[56]....
        /*0310*/ 	.word	0x0000c780


	//   ....[57]....
        /*0314*/ 	.word	0x0000c7b0


	//   ....[58]....
        /*0318*/ 	.word	0x0000c820


	//   ....[59]....
        /*031c*/ 	.word	0x0000c830


	//   ....[60]....
        /*0320*/ 	.word	0x0000c870


	//   ....[61]....
        /*0324*/ 	.word	0x0000c8a0


	//   ....[62]....
        /*0328*/ 	.word	0x0000c910


	//   ....[63]....
        /*032c*/ 	.word	0x0000c920


	//   ....[64]....
        /*0330*/ 	.word	0x0000c940


	//   ....[65]....
        /*0334*/ 	.word	0x0000c970


	//   ....[66]....
        /*0338*/ 	.word	0x0000c9d0


	//   ....[67]....
        /*033c*/ 	.word	0x0000c9e0


	//   ....[68]....
        /*0340*/ 	.word	0x0000ca40


	//   ....[69]....
        /*0344*/ 	.word	0x0000ca90


	//   ....[70]....
        /*0348*/ 	.word	0x0000cab0


	//   ....[71]....
        /*034c*/ 	.word	0x0000caf0


	//   ....[72]....
        /*0350*/ 	.word	0x0000cb00


	//   ....[73]....
        /*0354*/ 	.word	0x0000cb50


	//   ....[74]....
        /*0358*/ 	.word	0x0000e7d0


	//   ....[75]....
        /*035c*/ 	.word	0x0000e9b0


	//   ....[76]....
        /*0360*/ 	.word	0x0000ef10


	//   ....[77]....
        /*0364*/ 	.word	0x0000f070


	//   ....[78]....
        /*0368*/ 	.word	0x0000f0d0


	//   ....[79]....
        /*036c*/ 	.word	0x0000f190


	//   ....[80]....
        /*0370*/ 	.word	0x0000f240


	//   ....[81]....
        /*0374*/ 	.word	0x0000f2c0


	//   ....[82]....
        /*0378*/ 	.word	0x0000f360


	//   ....[83]....
        /*037c*/ 	.word	0x0000f3c0


	//   ....[84]....
        /*0380*/ 	.word	0x0000f4a0


	//   ....[85]....
        /*0384*/ 	.word	0x0000f520


	//   ....[86]....
        /*0388*/ 	.word	0x0000f5c0


	//   ....[87]....
        /*038c*/ 	.word	0x0000f620


	//   ....[88]....
        /*0390*/ 	.word	0x0000f700


	//   ....[89]....
        /*0394*/ 	.word	0x0000f780


	//   ....[90]....
        /*0398*/ 	.word	0x0000f820


	//   ....[91]....
        /*039c*/ 	.word	0x0000f880


	//   ....[92]....
        /*03a0*/ 	.word	0x0000f930


	//   ....[93]....
        /*03a4*/ 	.word	0x0000f9b0


	//   ....[94]....
        /*03a8*/ 	.word	0x0000fa90


	//   ....[95]....
        /*03ac*/ 	.word	0x0000faf0


	//   ....[96]....
        /*03b0*/ 	.word	0x0000fba0


	//   ....[97]....
        /*03b4*/ 	.word	0x0000fc00


	//   ....[98]....
        /*03b8*/ 	.word	0x0000fcc0


	//   ....[99]....
        /*03bc*/ 	.word	0x0000fd40


	//   ....[100]....
        /*03c0*/ 	.word	0x0000fde0


	//   ....[101]....
        /*03c4*/ 	.word	0x000100f0


	//   ....[102]....
        /*03c8*/ 	.word	0x00010210


	//----- nvinfo : EIATTR_REG_RECONFIG
	.align		4
.L_1669:
        /*03cc*/ 	.byte	0x01, 0x54
	.zero		2


	//----- nvinfo : EIATTR_SYSCALL_OFFSETS
	.align		4
        /*03d0*/ 	.byte	0x04, 0x46
        /*03d2*/ 	.short	(.L_1671 - .L_1670)


	//   ....[0]....
.L_1670:
        /*03d4*/ 	.word	0x00001540


	//   ....[1]....
        /*03d8*/ 	.word	0x0000b840


	//   ....[2]....
        /*03dc*/ 	.word	0x0000b990


	//   ....[3]....
        /*03e0*/ 	.word	0x0000ba80


	//   ....[4]....
        /*03e4*/ 	.word	0x0000c180


	//----- nvinfo : EIATTR_MBARRIER_INSTR_OFFSETS
	.align		4
.L_1671:
        /*03e8*/ 	.byte	0x04, 0x39
        /*03ea*/ 	.short	(.L_1673 - .L_1672)


	//   ....[0]....
.L_1672:
        /*03ec*/ 	.word	0x00000270
        /*03f0*/ 	.word	0x000000ff
        /*03f4*/ 	.word	0x00016800
        /*03f8*/ 	.short	0x0100
        /*03fa*/ 	.byte	0x08
	.zero		1


	//   ....[1]....
        /*03fc*/ 	.word	0x00000280
        /*0400*/ 	.word	0x000000ff
        /*0404*/ 	.word	0x00016820
        /*0408*/ 	.short	0x0100
        /*040a*/ 	.byte	0x08
	.zero		1


	//   ....[2]....
        /*040c*/ 	.word	0x00000370
        /*0410*/ 	.word	0x000000ff
        /*0414*/ 	.word	0x00016830
        /*0418*/ 	.short	0x0100
        /*041a*/ 	.byte	0x08
	.zero		1


	//   ....[3]....
        /*041c*/ 	.word	0x00000380
        /*0420*/ 	.word	0x000000ff
        /*0424*/ 	.word	0x00016840
        /*0428*/ 	.short	0x0100
        /*042a*/ 	.byte	0x08
	.zero		1


	//   ....[4]....
        /*042c*/ 	.word	0x00000390
        /*0430*/ 	.word	0x000000ff
        /*0434*/ 	.word	0x00016838
        /*0438*/ 	.short	0x0100
        /*043a*/ 	.byte	0x08
	.zero		1


	//   ....[5]....
        /*043c*/ 	.word	0x000003a0
        /*0440*/ 	.word	0x000000ff
        /*0444*/ 	.word	0x00016848
        /*0448*/ 	.short	0x0100
        /*044a*/ 	.byte	0x08
	.zero		1


	//   ....[6]....
        /*044c*/ 	.word	0x000004d0
        /*0450*/ 	.word	0x000000ff
        /*0454*/ 	.word	0x00016850
        /*0458*/ 	.short	0x0100
        /*045a*/ 	.byte	0x08
	.zero		1


	//   ....[7]....
        /*045c*/ 	.word	0x000004e0
        /*0460*/ 	.word	0x000000ff
        /*0464*/ 	.word	0x00016860
        /*0468*/ 	.short	0x0100
        /*046a*/ 	.byte	0x08
	.zero		1


	//   ....[8]....
        /*046c*/ 	.word	0x000004f0
        /*0470*/ 	.word	0x000000ff
        /*0474*/ 	.word	0x00016858
        /*0478*/ 	.short	0x0100
        /*047a*/ 	.byte	0x08
	.zero		1


	//   ....[9]....
        /*047c*/ 	.word	0x00000500
        /*0480*/ 	.word	0x000000ff
        /*0484*/ 	.word	0x00016868
        /*0488*/ 	.short	0x0100
        /*048a*/ 	.byte	0x08
	.zero		1


	//   ....[10]....
        /*048c*/ 	.word	0x000005f0
        /*0490*/ 	.word	0x000000ff
        /*0494*/ 	.word	0x00016870
        /*0498*/ 	.short	0x0100
        /*049a*/ 	.byte	0x06
	.zero		1


	//   ....[11]....
        /*049c*/ 	.word	0x00000600
        /*04a0*/ 	.word	0x000000ff
        /*04a4*/ 	.word	0x00016880
        /*04a8*/ 	.short	0x0100
        /*04aa*/ 	.byte	0x06
	.zero		1


	//   ....[12]....
        /*04ac*/ 	.word	0x00000610
        /*04b0*/ 	.word	0x000000ff
        /*04b4*/ 	.word	0x00016878
        /*04b8*/ 	.short	0x0100
        /*04ba*/ 	.byte	0x06
	.zero		1


	//   ....[13]....
        /*04bc*/ 	.word	0x00000620
        /*04c0*/ 	.word	0x000000ff
        /*04c4*/ 	.word	0x00016888
        /*04c8*/ 	.short	0x0100
        /*04ca*/ 	.byte	0x06
	.zero		1


	//   ....[14]....
        /*04cc*/ 	.word	0x00000750
        /*04d0*/ 	.word	0x000000ff
        /*04d4*/ 	.word	0x00016890
        /*04d8*/ 	.short	0x0100
        /*04da*/ 	.byte	0x08
	.zero		1


	//   ....[15]....
        /*04dc*/ 	.word	0x00000760
        /*04e0*/ 	.word	0x000000ff
        /*04e4*/ 	.word	0x000168a0
        /*04e8*/ 	.short	0x0100
        /*04ea*/ 	.byte	0x08
	.zero		1


	//   ....[16]....
        /*04ec*/ 	.word	0x00000770
        /*04f0*/ 	.word	0x000000ff
        /*04f4*/ 	.word	0x00016898
        /*04f8*/ 	.short	0x0100
        /*04fa*/ 	.byte	0x08
	.zero		1


	//   ....[17]....
        /*04fc*/ 	.word	0x00000780
        /*0500*/ 	.word	0x000000ff
        /*0504*/ 	.word	0x000168a8
        /*0508*/ 	.short	0x0100
        /*050a*/ 	.byte	0x08
	.zero		1


	//   ....[18]....
        /*050c*/ 	.word	0x000008b0
        /*0510*/ 	.word	0x000000ff
        /*0514*/ 	.word	0x000168b0
        /*0518*/ 	.short	0x0100
        /*051a*/ 	.byte	0x08
	.zero		1


	//   ....[19]....
        /*051c*/ 	.word	0x000008c0
        /*0520*/ 	.word	0x000000ff
        /*0524*/ 	.word	0x000168c0
        /*0528*/ 	.short	0x0100
        /*052a*/ 	.byte	0x08
	.zero		1


	//   ....[20]....
        /*052c*/ 	.word	0x000008d0
        /*0530*/ 	.word	0x000000ff
        /*0534*/ 	.word	0x000168b8
        /*0538*/ 	.short	0x0100
        /*053a*/ 	.byte	0x08
	.zero		1


	//   ....[21]....
        /*053c*/ 	.word	0x000008e0
        /*0540*/ 	.word	0x000000ff
        /*0544*/ 	.word	0x000168c8
        /*0548*/ 	.short	0x0100
        /*054a*/ 	.byte	0x08
	.zero		1


	//   ....[22]....
        /*054c*/ 	.word	0x000015c0
        /*0550*/ 	.word	0x000000ff
        /*0554*/ 	.word	0x00016800
        /*0558*/ 	.short	0x010a
        /*055a*/ 	.byte	0x2d
	.zero		1


	//   ....[23]....
        /*055c*/ 	.word	0x00001640
        /*0560*/ 	.word	0x00000000
        /*0564*/ 	.word	0x00016830
        /*0568*/ 	.short	0x010a
        /*056a*/ 	.byte	0x3f
	.zero		1


	//   ....[24]....
        /*056c*/ 	.word	0x000016a0
        /*0570*/ 	.word	0x00000000
        /*0574*/ 	.word	0x00016830
        /*0578*/ 	.short	0x010a
        /*057a*/ 	.byte	0x3f
	.zero		1


	//   ....[25]....
        /*057c*/ 	.word	0x00001fa0
        /*0580*/ 	.word	0x00000000
        /*0584*/ 	.word	0x00000000
        /*0588*/ 	.short	0x0101
        /*058a*/ 	.byte	0x3f
	.zero		1


	//   ....[26]....
        /*058c*/ 	.word	0x000040a0
        /*0590*/ 	.word	0x000000ff
        /*0594*/ 	.word	0x00016830
        /*0598*/ 	.short	0x010a
        /*059a*/ 	.byte	0x06
	.zero		1


	//   ....[27]....
        /*059c*/ 	.word	0x000040e0
        /*05a0*/ 	.word	0x000000ff
        /*05a4*/ 	.word	0x00016830
        /*05a8*/ 	.short	0x010a
        /*05aa*/ 	.byte	0x06
	.zero		1


	//   ....[28]....
        /*05ac*/ 	.word	0x000042c0
        /*05b0*/ 	.word	0x000000ff
        /*05b4*/ 	.word	0x00016850
        /*05b8*/ 	.short	0x010a
        /*05ba*/ 	.byte	0x06
	.zero		1


	//   ....[29]....
        /*05bc*/ 	.word	0x00004300
        /*05c0*/ 	.word	0x000000ff
        /*05c4*/ 	.word	0x00016850
        /*05c8*/ 	.short	0x010a
        /*05ca*/ 	.byte	0x06
	.zero		1


	//   ....[30]....
        /*05cc*/ 	.word	0x000062b0
        /*05d0*/ 	.word	0x0000000a
        /*05d4*/ 	.word	0x00000000
        /*05d8*/ 	.short	0x0101
        /*05da*/ 	.byte	0x3f
	.zero		1


	//   ....[31]....
        /*05dc*/ 	.word	0x00006540
        /*05e0*/ 	.word	0x00000008
        /*05e4*/ 	.word	0x00000000
        /*05e8*/ 	.short	0x0101
        /*05ea*/ 	.byte	0x3f
	.zero		1


	//   ....[32]....
        /*05ec*/ 	.word	0x00006ee0
        /*05f0*/ 	.word	0x000000ff
        /*05f4*/ 	.word	0x00016830
        /*05f8*/ 	.short	0x010a
        /*05fa*/ 	.byte	0x06
	.zero		1


	//   ....[33]....
        /*05fc*/ 	.word	0x00006f20
        /*0600*/ 	.word	0x000000ff
        /*0604*/ 	.word	0x00016830
        /*0608*/ 	.short	0x010a
        /*060a*/ 	.byte	0x06
	.zero		1


	//   ....[34]....
        /*060c*/ 	.word	0x00007100
        /*0610*/ 	.word	0x000000ff
        /*0614*/ 	.word	0x00016850
        /*0618*/ 	.short	0x010a
        /*061a*/ 	.byte	0x06
	.zero		1


	//   ....[35]....
        /*061c*/ 	.word	0x00007140
        /*0620*/ 	.word	0x000000ff
        /*0624*/ 	.word	0x00016850
        /*0628*/ 	.short	0x010a
        /*062a*/ 	.byte	0x06
	.zero		1


	//   ....[36]....
        /*062c*/ 	.word	0x000087d0
        /*0630*/ 	.word	0x0000000f
        /*0634*/ 	.word	0x00000000
        /*0638*/ 	.short	0x0101
        /*063a*/ 	.byte	0x3f
	.zero		1


	//   ....[37]....
        /*063c*/ 	.word	0x00008980
        /*0640*/ 	.word	0x0000000f
        /*0644*/ 	.word	0x00000000
        /*0648*/ 	.short	0x0101
        /*064a*/ 	.byte	0x3f
	.zero		1


	//   ....[38]....
        /*064c*/ 	.word	0x000092f0
        /*0650*/ 	.word	0x000000ff
        /*0654*/ 	.word	0x00016850
        /*0658*/ 	.short	0x010a
        /*065a*/ 	.byte	0x05
	.zero		1


	//   ....[39]....
        /*065c*/ 	.word	0x00009330
        /*0660*/ 	.word	0x000000ff
        /*0664*/ 	.word	0x00016850
        /*0668*/ 	.short	0x010a
        /*066a*/ 	.byte	0x05
	.zero		1


	//   ....[40]....
        /*066c*/ 	.word	0x00009860
        /*0670*/ 	.word	0x00000006
        /*0674*/ 	.word	0x00000000
        /*0678*/ 	.short	0x0101
        /*067a*/ 	.byte	0x3f
	.zero		1


	//   ....[41]....
        /*067c*/ 	.word	0x0000a4c0
        /*0680*/ 	.word	0x0000001b
        /*0684*/ 	.word	0x00000000
        /*0688*/ 	.short	0x0101
        /*068a*/ 	.byte	0x3f
	.zero		1


	//   ....[42]....
        /*068c*/ 	.word	0x0000be30
        /*0690*/ 	.word	0x00000003
        /*0694*/ 	.word	0x00016840
        /*0698*/ 	.short	0x010a
        /*069a*/ 	.byte	0x3f
	.zero		1


	//   ....[43]....
        /*069c*/ 	.word	0x0000cc20
        /*06a0*/ 	.word	0x00000011
        /*06a4*/ 	.word	0x00016800
        /*06a8*/ 	.short	0x0107
        /*06aa*/ 	.byte	0x3f
	.zero		1


	//   ....[44]....
        /*06ac*/ 	.word	0x0000cd10
        /*06b0*/ 	.word	0x00000011
        /*06b4*/ 	.word	0x00016800
        /*06b8*/ 	.short	0x0101
        /*06ba*/ 	.byte	0x3f
	.zero		1


	//   ....[45]....
        /*06bc*/ 	.word	0x0000cd30
        /*06c0*/ 	.word	0x00000011
        /*06c4*/ 	.word	0x00016820
        /*06c8*/ 	.short	0x010a
        /*06ca*/ 	.byte	0x3f
	.zero		1


	//   ....[46]....
        /*06cc*/ 	.word	0x0000d040
        /*06d0*/ 	.word	0x00000002
        /*06d4*/ 	.word	0x00016840
        /*06d8*/ 	.short	0x010a
        /*06da*/ 	.byte	0x3f
	.zero		1


	//   ....[47]....
        /*06dc*/ 	.word	0x0000d270
        /*06e0*/ 	.word	0x00000002
        /*06e4*/ 	.word	0x00000060
        /*06e8*/ 	.short	0x010a
        /*06ea*/ 	.byte	0x3f
	.zero		1


	//   ....[48]....
        /*06ec*/ 	.word	0x0000d7a0
        /*06f0*/ 	.word	0x00000002
        /*06f4*/ 	.word	0x00016840
        /*06f8*/ 	.short	0x010a
        /*06fa*/ 	.byte	0x3f
	.zero		1


	//   ....[49]....
        /*06fc*/ 	.word	0x0000d9d0
        /*0700*/ 	.word	0x00000005
        /*0704*/ 	.word	0x00000060
        /*0708*/ 	.short	0x010a
        /*070a*/ 	.byte	0x3f
	.zero		1


	//   ....[50]....
        /*070c*/ 	.word	0x0000de40
        /*0710*/ 	.word	0x00000002
        /*0714*/ 	.word	0x00016840
        /*0718*/ 	.short	0x010a
        /*071a*/ 	.byte	0x3f
	.zero		1


	//   ....[51]....
        /*071c*/ 	.word	0x0000e080
        /*0720*/ 	.word	0x00000005
        /*0724*/ 	.word	0x00000060
        /*0728*/ 	.short	0x010a
        /*072a*/ 	.byte	0x3f
	.zero		1


	//   ....[52]....
        /*072c*/ 	.word	0x0000e490
        /*0730*/ 	.word	0x00000003
        /*0734*/ 	.word	0x00016860
        /*0738*/ 	.short	0x010a
        /*073a*/ 	.byte	0x3f
	.zero		1


	//   ....[53]....
        /*073c*/ 	.word	0x0000e930
        /*0740*/ 	.word	0x00000007
        /*0744*/ 	.word	0x00016820
        /*0748*/ 	.short	0x010a
        /*074a*/ 	.byte	0x3f
	.zero		1


	//   ....[54]....
        /*074c*/ 	.word	0x0000ead0
        /*0750*/ 	.word	0x00000005
        /*0754*/ 	.word	0x00000000
        /*0758*/ 	.short	0x010a
        /*075a*/ 	.byte	0x3f
	.zero		1


	//   ....[55]....
        /*075c*/ 	.word	0x0000eb40
        /*0760*/ 	.word	0x00000003
        /*0764*/ 	.word	0x00000000
        /*0768*/ 	.short	0x010a
        /*076a*/ 	.byte	0x3f
	.zero		1


	//   ....[56]....
        /*076c*/ 	.word	0x0000eba0
        /*0770*/ 	.word	0x00000005
        /*0774*/ 	.word	0x00000000
        /*0778*/ 	.short	0x010a
        /*077a*/ 	.byte	0x3f
	.zero		1


	//   ....[57]....
        /*077c*/ 	.word	0x0000ebd0
        /*0780*/ 	.word	0x00000003
        /*0784*/ 	.word	0x00000000
        /*0788*/ 	.short	0x010a
        /*078a*/ 	.byte	0x3f
	.zero		1


	//   ....[58]....
        /*078c*/ 	.word	0x0000ec40
        /*0790*/ 	.word	0x00000003
        /*0794*/ 	.word	0x00016800
        /*0798*/ 	.short	0x010a
        /*079a*/ 	.byte	0x3f
	.zero		1


	//   ....[59]....
        /*079c*/ 	.word	0x0000ec90
        /*07a0*/ 	.word	0x00000000
        /*07a4*/ 	.word	0x00016830
        /*07a8*/ 	.short	0x010a
        /*07aa*/ 	.byte	0x3f
	.zero		1


	//   ....[60]....
        /*07ac*/ 	.word	0x0000ecf0
        /*07b0*/ 	.word	0x00000006
        /*07b4*/ 	.word	0x00016830
        /*07b8*/ 	.short	0x010a
        /*07ba*/ 	.byte	0x3f
	.zero		1


	//   ....[61]....
        /*07bc*/ 	.word	0x0000ed50
        /*07c0*/ 	.word	0x00000006
        /*07c4*/ 	.word	0x00016850
        /*07c8*/ 	.short	0x010a
        /*07ca*/ 	.byte	0x3f
	.zero		1


	//   ....[62]....
        /*07cc*/ 	.word	0x0000edb0
        /*07d0*/ 	.word	0x00000006
        /*07d4*/ 	.word	0x00016830
        /*07d8*/ 	.short	0x010a
        /*07da*/ 	.byte	0x3f
	.zero		1


	//   ....[63]....
        /*07dc*/ 	.word	0x0000ee10
        /*07e0*/ 	.word	0x00000006
        /*07e4*/ 	.word	0x00016850
        /*07e8*/ 	.short	0x010a
        /*07ea*/ 	.byte	0x3f
	.zero		1


	//   ....[64]....
        /*07ec*/ 	.word	0x0000ee70
        /*07f0*/ 	.word	0x00000004
        /*07f4*/ 	.word	0x00016850
        /*07f8*/ 	.short	0x010a
        /*07fa*/ 	.byte	0x3f
	.zero		1


	//   ....[65]....
        /*07fc*/ 	.word	0x0000efc0
        /*0800*/ 	.word	0x00000003
        /*0804*/ 	.word	0x00016840
        /*0808*/ 	.short	0x010a
        /*080a*/ 	.byte	0x3f
	.zero		1


	//   ....[66]....
        /*080c*/ 	.word	0x0000fe10
        /*0810*/ 	.word	0x00000011
        /*0814*/ 	.word	0x00016820
        /*0818*/ 	.short	0x010a
        /*081a*/ 	.byte	0x3f
	.zero		1


	//   ....[67]....
        /*081c*/ 	.word	0x0000fe60
        /*0820*/ 	.word	0x00000002
        /*0824*/ 	.word	0x00016840
        /*0828*/ 	.short	0x010a
        /*082a*/ 	.byte	0x3f
	.zero		1


	//   ....[68]....
        /*082c*/ 	.word	0x0000feb0
        /*0830*/ 	.word	0x00000002
        /*0834*/ 	.word	0x00000060
        /*0838*/ 	.short	0x010a
        /*083a*/ 	.byte	0x3f
	.zero		1


	//   ....[69]....
        /*083c*/ 	.word	0x0000ff00
        /*0840*/ 	.word	0x00000002
        /*0844*/ 	.word	0x00016840
        /*0848*/ 	.short	0x010a
        /*084a*/ 	.byte	0x3f
	.zero		1


	//   ....[70]....
        /*084c*/ 	.word	0x0000ff50
        /*0850*/ 	.word	0x00000005
        /*0854*/ 	.word	0x00000060
        /*0858*/ 	.short	0x010a
        /*085a*/ 	.byte	0x3f
	.zero		1


	//   ....[71]....
        /*085c*/ 	.word	0x0000ffa0
        /*0860*/ 	.word	0x00000002
        /*0864*/ 	.word	0x00016840
        /*0868*/ 	.short	0x010a
        /*086a*/ 	.byte	0x3f
	.zero		1


	//   ....[72]....
        /*086c*/ 	.word	0x0000fff0
        /*0870*/ 	.word	0x00000005
        /*0874*/ 	.word	0x00000060
        /*0878*/ 	.short	0x010a
        /*087a*/ 	.byte	0x3f
	.zero		1


	//   ....[73]....
        /*087c*/ 	.word	0x00010040
        /*0880*/ 	.word	0x00000003
        /*0884*/ 	.word	0x00016860
        /*0888*/ 	.short	0x010a
        /*088a*/ 	.byte	0x3f
	.zero		1


	//   ....[74]....
        /*088c*/ 	.word	0x00010130
        /*0890*/ 	.word	0x00000007
        /*0894*/ 	.word	0x00016820
        /*0898*/ 	.short	0x010a
        /*089a*/ 	.byte	0x3f
	.zero		1


	//   ....[75]....
        /*089c*/ 	.word	0x000102d0
        /*08a0*/ 	.word	0x00000005
        /*08a4*/ 	.word	0x00000000
        /*08a8*/ 	.short	0x010a
        /*08aa*/ 	.byte	0x3f
	.zero		1


	//   ....[76]....
        /*08ac*/ 	.word	0x00010320
        /*08b0*/ 	.word	0x00000003
        /*08b4*/ 	.word	0x00000000
        /*08b8*/ 	.short	0x010a
        /*08ba*/ 	.byte	0x3f
	.zero		1


	//   ....[77]....
        /*08bc*/ 	.word	0x00010370
        /*08c0*/ 	.word	0x00000005
        /*08c4*/ 	.word	0x00000000
        /*08c8*/ 	.short	0x010a
        /*08ca*/ 	.byte	0x3f
	.zero		1


	//----- nvinfo : EIATTR_NUM_MBARRIERS
	.align		4
.L_1673:
        /*08cc*/ 	.byte	0x03, 0x38
        /*08ce*/ 	.short	0x0016


	//----- nvinfo : EIATTR_EXIT_INSTR_OFFSETS
	.align		4
        /*08d0*/ 	.byte	0x04, 0x1c
        /*08d2*/ 	.short	(.L_1675 - .L_1674)


	//   ....[0]....
.L_1674:
        /*08d4*/ 	.word	0x00000a40


	//   ....[1]....
        /*08d8*/ 	.word	0x0000af00


	//   ....[2]....
        /*08dc*/ 	.word	0x0000ec20


	//----- nvinfo : EIATTR_MAX_THREADS
	.align		4
.L_1675:
        /*08e0*/ 	.byte	0x04, 0x05
        /*08e2*/ 	.short	(.L_1677 - .L_1676)
.L_1676:
        /*08e4*/ 	.word	0x00000200
        /*08e8*/ 	.word	0x00000001
        /*08ec*/ 	.word	0x00000001


	//----- nvinfo : EIATTR_CRS_STACK_SIZE
	.align		4
.L_1677:
        /*08f0*/ 	.byte	0x04, 0x1e
        /*08f2*/ 	.short	(.L_1679 - .L_1678)
.L_1678:
        /*08f4*/ 	.word	0x00000000


	//----- nvinfo : EIATTR_CBANK_PARAM_SIZE
	.align		4
.L_1679:
        /*08f8*/ 	.byte	0x03, 0x19
        /*08fa*/ 	.short	0x0af0


	//----- nvinfo : EIATTR_PARAM_CBANK
	.align		4
        /*08fc*/ 	.byte	0x04, 0x0a
        /*08fe*/ 	.short	(.L_1681 - .L_1680)
	.align		4
.L_1680:
        /*0900*/ 	.word	index@(.nv.constant0._ZN7cutlass13device_kernelIN5flash11enable_sm90INS1_16FlashAttnFwdSm90INS1_25CollectiveMainloopFwdSm90ILi2EN4cute5tupleIJNS5_1CILi1EEES8_S8_EEENS6_IJNS7_ILi192EEENS7_ILi128EEENS7_ILi64EEEEEELi64ENS_6half_tEfNS_4arch4Sm90ELb1ELb0ELb1ELb0ELb0ELb0ELb0ELb1ELb1ELb1ELb0ELb0EEENS1_21CollectiveEpilogueFwdINS6_IJSA_SC_SB_EEES9_SE_SG_Li384ELb0ELb1ELb0ELb0EEENS1_30DynamicPersistentTileSchedulerILi384ELi128ELb0ELb1ELb1EEEEEEEEEvNT_6ParamsE)
        /*0904*/ 	.short	0x0210
        /*0906*/ 	.short	0x0af0


	//----- nvinfo : EIATTR_SW_WAR
	.align		4
.L_1681:
        /*0908*/ 	.byte	0x04, 0x36
        /*090a*/ 	.short	(.L_1683 - .L_1682)
.L_1682:
        /*090c*/ 	.word	0x00000008
.L_1683:


//--------------------- .nv.info._ZN7cutlass13device_kernelIN5flash11enable_sm90INS1_16FlashAttnFwdSm90INS1_25CollectiveMainloopFwdSm90ILi2EN4cute5tupleIJNS5_1CILi1EEES8_S8_EEENS6_IJNS7_ILi192EEENS7_ILi128EEENS7_ILi64EEEEEELi64ENS_6half_tEfNS_4arch4Sm90ELb1ELb0ELb1ELb1ELb0ELb0ELb0ELb1ELb1ELb1ELb0ELb0EEENS1_21CollectiveEpilogueFwdINS6_IJSA_SC_SB_EEES9_SE_SG_Li384ELb1ELb1ELb0ELb0EEENS1_36VarlenDynamicPersistentTileSchedulerILi192ELi128ELi384ELi128ELb0ELb1ELb1ELb1ELb1ELb1EEEEEEEEEvNT_6ParamsE --------------------------
	.section	.nv.info._ZN7cutlass13device_kernelIN5flash11enable_sm90INS1_16FlashAttnFwdSm90INS1_25CollectiveMainloopFwdSm90ILi2EN4cute5tupleIJNS5_1CILi1EEES8_S8_EEENS6_IJNS7_ILi192EEENS7_ILi128EEENS7_ILi64EEEEEELi64ENS_6half_tEfNS_4arch4Sm90ELb1ELb0ELb1ELb1ELb0ELb0ELb0ELb1ELb1ELb1ELb0ELb0EEENS1_21CollectiveEpilogueFwdINS6_IJSA_SC_SB_EEES9_SE_SG_Li384ELb1ELb1ELb0ELb0EEENS1_36VarlenDynamicPersistentTileSchedulerILi192ELi128ELi384ELi128ELb0ELb1ELb1ELb1ELb1ELb1EEEEEEEEEvNT_6ParamsE,"",@"SHT_CUDA_INFO"
	.sectionflags	@""
	.align	4


	//----- nvinfo : EIATTR_CUDA_API_VERSION
	.align		4
        /*0000*/ 	.byte	0x04, 0x37
        /*0002*/ 	.short	(.L_1685 - .L_1684)
.L_1684:
        /*0004*/ 	.word	0x00000082


	//----- nvinfo : EIATTR_KPARAM_INFO
	.align		4
.L_1685:
        /*0008*/ 	.byte	0x04, 0x17
        /*000a*/ 	.short	(.L_1687 - .L_1686)
.L_1686:
        /*000c*/ 	.word	0x00000000
        /*0010*/ 	.short	0x0000
        /*0012*/ 	.short	0x0070
        /*0014*/ 	.byte	0x00, 0xf0, 0x01, 0x2a


	//----- nvinfo : EIATTR_SPARSE_MMA_MASK
	.align		4
.L_1687:
        /*0018*/ 	.byte	0x03, 0x50
        /*001a*/ 	.short	0x0000


	//----- nvinfo : EIATTR_MAXREG_COUNT
	.align		4
        /*001c*/ 	.byte	0x03, 0x1b
        /*001e*/ 	.short	0x0080


	//----- nvinfo : EIATTR_NUM_BARRIERS
	.align		4
        /*0020*/ 	.byte	0x02, 0x4c
        /*0022*/ 	.byte	0x10
	.zero		1


	//----- nvinfo : EIATTR_EXTERNS
	.align		4
        /*0024*/ 	.byte	0x04, 0x0f
        /*0026*/ 	.short	(.L_1689 - .L_1688)


	//   ....[0]....
	.align		4
.L_1688:
        /*0028*/ 	.word	index@(__assertfail)


	//----- nvinfo : EIATTR_ANNOTATIONS
	.align		4
.L_1689:
        /*002c*/ 	.byte	0x04, 0x55
        /*002e*/ 	.short	(.L_1691 - .L_1690)


	//   ....[0]....
.L_1690:
        /* <DEDUP_REMOVED lines=21> */


	//----- nvinfo : EIATTR_MERCURY_ISA_VERSION
	.align		4
.L_1691:
        /*0170*/ 	.byte	0x03, 0x5f
        /*0172*/ 	.short	0x0101


	//----- nvinfo : EIATTR_UNUSED_LOAD_BYTE_OFFSET
	.align		4
        /*0174*/ 	.byte	0x04, 0x44
        /*0176*/ 	.short	(.L_1693 - .L_1692)


	//   ....[0]....
.L_1692:
        /*0178*/ 	.word	0x00000a40
        /*017c*/ 	.word	0x0000fff0


	//   ....[1]....
        /*0180*/ 	.word	0x00009c30
        /*0184*/ 	.word	0x0000fff0


	//----- nvinfo : EIATTR_INT_WARP_WIDE_INSTR_OFFSETS
	.align		4
.L_1693:
        /*0188*/ 	.byte	0x04, 0x31
        /*018a*/ 	.short	(.L_1695 - .L_1694)


	//   ....[0]....
.L_1694:
        /*018c*/ 	.word	0x00000130


	//   ....[1]....
        /*0190*/ 	.word	0x00000170


	//   ....[2]....
        /*0194*/ 	.word	0x000001e0


	//   ....[3]....
        /*0198*/ 	.word	0x0000c7d0


	//   ....[4]....
        /*019c*/ 	.word	0x0000c860


	//   ....[5]....
        /*01a0*/ 	.word	0x0000f860


	//   ....[6]....
        /*01a4*/ 	.word	0x0000f8f0


	//----- nvinfo : EIATTR_COOP_GROUP_MASK_REGIDS
	.align		4
.L_1695:
        /*01a8*/ 	.byte	0x04, 0x29
        /*01aa*/ 	.short	(.L_1697 - .L_1696)


	//   ....[0]....
.L_1696:
        /*01ac*/ 	.word	0xffffffff


	//   ....[1]....
        /*01b0*/ 	.word	0xffffffff


	//   ....[2]....
        /*01b4*/ 	.word	0xffffffff


	//   ....[3]....
        /*01b8*/ 	.word	0xffffffff


	//   ....[4]....
        /*01bc*/ 	.word	0xffffffff


	//   ....[5]....
        /*01c0*/ 	.word	0xffffffff


	//   ....[6]....
        /*01c4*/ 	.word	0xffffffff


	//   ....[7]....
        /*01c8*/ 	.word	0xffffffff


	//   ....[8]....
        /*01cc*/ 	.word	0xffffffff


	//   ....[9]....
        /*01d0*/ 	.word	0xffffffff


	//   ....[10]....
        /*01d4*/ 	.word	0xffffffff


	//   ....[11]....
        /*01d8*/ 	.word	0xffffffff


	//   ....[12]....
        /*01dc*/ 	.word	0xffffffff


	//   ....[13]....
        /*01e0*/ 	.word	0xffffffff


	//   ....[14]....
        /*01e4*/ 	.word	0xffffffff


	//   ....[15]....
        /*01e8*/ 	.word	0xffffffff


	//   ....[16]....
        /*01ec*/ 	.word	0xffffffff


	//   ....[17]....
        /*01f0*/ 	.word	0xffffffff


	//   ....[18]....
        /*01f4*/ 	.word	0xffffffff


	//   ....[19]....
        /*01f8*/ 	.word	0xffffffff


	//   ....[20]....
        /*01fc*/ 	.word	0xffffffff


	//   ....[21]....
        /*0200*/ 	.word	0xffffffff


	//   ....[22]....
        /*0204*/ 	.word	0xffffffff


	//   ....[23]....
        /*0208*/ 	.word	0xffffffff


	//   ....[24]....
        /*020c*/ 	.word	0xffffffff


	//   ....[25]....
        /*0210*/ 	.word	0xffffffff


	//   ....[26]....
        /*0214*/ 	.word	0xffffffff


	//   ....[27]....
        /*0218*/ 	.word	0xffffffff


	//   ....[28]....
        /*021c*/ 	.word	0xffffffff


	//   ....[29]....
        /*0220*/ 	.word	0xffffffff


	//   ....[30]....
        /*0224*/ 	.word	0xffffffff


	//   ....[31]....
        /*0228*/ 	.word	0xffffffff


	//   ....[32]....
        /*022c*/ 	.word	0xffffffff


	//   ....[33]....
        /*0230*/ 	.word	0xffffffff


	//   ....[34]....
        /*0234*/ 	.word	0xffffffff


	//   ....[35]....
        /*0238*/ 	.word	0xffffffff


	//   ....[36]....
        /*023c*/ 	.word	0xffffffff


	//   ....[37]....
        /*0240*/ 	.word	0xffffffff


	//   ....[38]....
        /*0244*/ 	.word	0xffffffff


	//   ....[39]....
        /*0248*/ 	.word	0xffffffff


	//   ....[40]....
        /*024c*/ 	.word	0xffffffff


	//   ....[41]....
        /*0250*/ 	.word	0xffffffff


	//   ....[42]....
        /*0254*/ 	.word	0xffffffff


	//   ....[43]....
        /*0258*/ 	.word	0xffffffff


	//   ....[44]....
        /*025c*/ 	.word	0xffffffff


	//   ....[45]....
        /*0260*/ 	.word	0xffffffff


	//   ....[46]....
        /*0264*/ 	.word	0xffffffff


	//   ....[47]....
        /*0268*/ 	.word	0xffffffff


	//   ....[48]....
        /*026c*/ 	.word	0xffffffff


	//   ....[49]....
        /*0270*/ 	.word	0xffffffff


	//   ....[50]....
        /*0274*/ 	.word	0xffffffff


	//   ....[51]....
        /*0278*/ 	.word	0xffffffff


	//   ....[52]....
        /*027c*/ 	.word	0xffffffff


	//   ....[53]....
        /*0280*/ 	.word	0xffffffff


	//   ....[54]....
        /*0284*/ 	.word	0xffffffff


	//   ....[55]....
        /*0288*/ 	.word	0xffffffff


	//   ....[56]....
        /*028c*/ 	.word	0xffffffff


	//   ....[57]....
        /*0290*/ 	.word	0xffffffff


	//   ....[58]....
        /*0294*/ 	.word	0xffffffff


	//   ....[59]....
        /*0298*/ 	.word	0xffffffff


	//   ....[60]....
        /*029c*/ 	.word	0xffffffff


	//   ....[61]....
        /*02a0*/ 	.word	0xffffffff


	//   ....[62]....
        /*02a4*/ 	.word	0xffffffff


	//   ....[63]....
        /*02a8*/ 	.word	0xffffffff


	//   ....[64]....
        /*02ac*/ 	.word	0xffffffff


	//   ....[65]....
        /*02b0*/ 	.word	0xffffffff


	//   ....[66]....
        /*02b4*/ 	.word	0xffffffff


	//   ....[67]....
        /*02b8*/ 	.word	0xffffffff


	//   ....[68]....
        /*02bc*/ 	.word	0xffffffff


	//   ....[69]....
        /*02c0*/ 	.word	0xffffffff


	//   ....[70]....
        /*02c4*/ 	.word	0xffffffff


	//   ....[71]....
        /*02c8*/ 	.word	0xffffffff


	//   ....[72]....
        /*02cc*/ 	.word	0xffffffff


	//   ....[73]....
        /*02d0*/ 	.word	0xffffffff


	//   ....[74]....
        /*02d4*/ 	.word	0xffffffff


	//   ....[75]....
        /*02d8*/ 	.word	0xffffffff


	//   ....[76]....
        /*02dc*/ 	.word	0xffffffff


	//   ....[77]....
        /*02e0*/ 	.word	0xffffffff


	//   ....[78]....
        /*02e4*/ 	.word	0xffffffff


	//   ....[79]....
        /*02e8*/ 	.word	0xffffffff


	//   ....[80]....
        /*02ec*/ 	.word	0xffffffff


	//   ....[81]....
        /*02f0*/ 	.word	0xffffffff


	//   ....[82]....
        /*02f4*/ 	.word	0xffffffff


	//   ....[83]....
        /*02f8*/ 	.word	0xffffffff


	//   ....[84]....
        /*02fc*/ 	.word	0xffffffff


	//   ....[85]....
        /*0300*/ 	.word	0xffffffff


	//   ....[86]....
        /*0304*/ 	.word	0xffffffff


	//   ....[87]....
        /*0308*/ 	.word	0xffffffff


	//   ....[88]....
        /*030c*/ 	.word	0xffffffff


	//   ....[89]....
        /*0310*/ 	.word	0xffffffff


	//   ....[90]....
        /*0314*/ 	.word	0xffffffff


	//   ....[91]....
        /*0318*/ 	.word	0xffffffff


	//   ....[92]....
        /*031c*/ 	.word	0xffffffff


	//   ....[93]....
        /*0320*/ 	.word	0xffffffff


	//   ....[94]....
        /*0324*/ 	.word	0xffffffff


	//   ....[95]....
        /*0328*/ 	.word	0xffffffff


	//   ....[96]....
        /*032c*/ 	.word	0xffffffff


	//   ....[97]....
        /*0330*/ 	.word	0xffffffff


	//   ....[98]....
        /*0334*/ 	.word	0xffffffff


	//   ....[99]....
        /*0338*/ 	.word	0xffffffff


	//   ....[100]....
        /*033c*/ 	.word	0xffffffff


	//   ....[101]....
        /*0340*/ 	.word	0xffffffff


	//   ....[102]....
        /*0344*/ 	.word	0xffffffff


	//   ....[103]....
        /*0348*/ 	.word	0xffffffff


	//   ....[104]....
        /*034c*/ 	.word	0xffffffff


	//   ....[105]....
        /*0350*/ 	.word	0xffffffff


	//   ....[106]....
        /*0354*/ 	.word	0xffffffff


	//   ....[107]....
        /*0358*/ 	.word	0x0500000f


	//   ....[108]....
        /*035c*/ 	.word	0x0500000f


	//   ....[109]....
        /*0360*/ 	.word	0x0500000f


	//   ....[110]....
        /*0364*/ 	.word	0x0500000f


	//   ....[111]....
        /*0368*/ 	.word	0x0500000f


	//   ....[112]....
        /*036c*/ 	.word	0x0500000f


	//   ....[113]....
        /*0370*/ 	.word	0x0500000f


	//   ....[114]....
        /*0374*/ 	.word	0x0500000f


	//   ....[115]....
        /*0378*/ 	.word	0x0500000f


	//   ....[116]....
        /*037c*/ 	.word	0x0500000f


	//   ....[117]....
        /*0380*/ 	.word	0x0500000f


	//   ....[118]....
        /*0384*/ 	.word	0x0500000f


	//   ....[119]....
        /*0388*/ 	.word	0x0500000f


	//   ....[120]....
        /*038c*/ 	.word	0x0500000f


	//   ....[121]....
        /*0390*/ 	.word	0x0500000f


	//   ....[122]....
        /*0394*/ 	.word	0x0500000f


	//   ....[123]....
        /*0398*/ 	.word	0x0500000f


	//   ....[124]....
        /*039c*/ 	.word	0x0500000f


	//   ....[125]....
        /*03a0*/ 	.word	0x0500000f


	//   ....[126]....
        /*03a4*/ 	.word	0x0500000f


	//   ....[127]....
        /*03a8*/ 	.word	0x0500000f


	//   ....[128]....
        /*03ac*/ 	.word	0x0500000f


	//   ....[129]....
        /*03b0*/ 	.word	0x0500000f


	//   ....[130]....
        /*03b4*/ 	.word	0x0500000f


	//   ....[131]....
        /*03b8*/ 	.word	0x0500000f


	//   ....[132]....
        /*03bc*/ 	.word	0x0500000f


	//   ....[133]....
        /*03c0*/ 	.word	0x0500000f


	//   ....[134]....
        /*03c4*/ 	.word	0x0500000f


	//   ....[135]....
        /*03c8*/ 	.word	0x0500000f


	//   ....[136]....
        /*03cc*/ 	.word	0x0500000f


	//   ....[137]....
        /*03d0*/ 	.word	0x0500000f


	//   ....[138]....
        /*03d4*/ 	.word	0x0500000f


	//   ....[139]....
        /*03d8*/ 	.word	0x0500000f


	//   ....[140]....
        /*03dc*/ 	.word	0x0500000f


	//   ....[141]....
        /*03e0*/ 	.word	0x0500000f


	//   ....[142]....
        /*03e4*/ 	.word	0x0500000f


	//   ....[143]....
        /*03e8*/ 	.word	0x0500000f


	//   ....[144]....
        /*03ec*/ 	.word	0x0500000f


	//   ....[145]....
        /*03f0*/ 	.word	0x0500000f


	//   ....[146]....
        /*03f4*/ 	.word	0x0500000f


	//   ....[147]....
        /*03f8*/ 	.word	0x0500000f


	//   ....[148]....
        /*03fc*/ 	.word	0x0500000f


	//   ....[149]....
        /*0400*/ 	.word	0x0500000f


	//----- nvinfo : EIATTR_COOP_GROUP_INSTR_OFFSETS
	.align		4
.L_1697:
        /*0404*/ 	.byte	0x04, 0x28
        /*0406*/ 	.short	(.L_1699 - .L_1698)


	//   ....[0]....
.L_1698:
        /*0408*/ 	.word	0x00000070


	//   ....[1]....
        /*040c*/ 	.word	0x00000140


	//   ....[2]....
        /*0410*/ 	.word	0x00000190


	//   ....[3]....
        /*0414*/ 	.word	0x000003c0


	//   ....[4]....
        /*0418*/ 	.word	0x00000520


	//   ....[5]....
        /*041c*/ 	.word	0x00000640


	//   ....[6]....
        /*0420*/ 	.word	0x000007a0


	//   ....[7]....
        /*0424*/ 	.word	0x00001530


	//   ....[8]....
        /*0428*/ 	.word	0x00001d10


	//   ....[9]....
        /*042c*/ 	.word	0x00002930


	//   ....[10]....
        /*0430*/ 	.word	0x00002950


	//   ....[11]....
        /*0434*/ 	.word	0x000029e0


	//   ....[12]....
        /*0438*/ 	.word	0x000034a0


	//   ....[13]....
        /*043c*/ 	.word	0x00003500


	//   ....[14]....
        /*0440*/ 	.word	0x00004a00


	//   ....[15]....
        /*0444*/ 	.word	0x00004a50


	//   ....[16]....
        /*0448*/ 	.word	0x000053d0


	//   ....[17]....
        /*044c*/ 	.word	0x00005480


	//   ....[18]....
        /*0450*/ 	.word	0x00005f40


	//   ....[19]....
        /*0454*/ 	.word	0x00005fd0


	//   ....[20]....
        /*0458*/ 	.word	0x00007ca0


	//   ....[21]....
        /*045c*/ 	.word	0x00007d10


	//   ....[22]....
        /*0460*/ 	.word	0x000083e0


	//   ....[23]....
        /*0464*/ 	.word	0x00008460


	//   ....[24]....
        /*0468*/ 	.word	0x000094f0


	//   ....[25]....
        /*046c*/ 	.word	0x00009530


	//   ....[26]....
        /*0470*/ 	.word	0x00009610


	//   ....[27]....
        /*0474*/ 	.word	0x00009630


	//   ....[28]....
        /*0478*/ 	.word	0x0000a390


	//   ....[29]....
        /*047c*/ 	.word	0x0000a3d0


	//   ....[30]....
        /*0480*/ 	.word	0x0000a410


	//   ....[31]....
        /*0484*/ 	.word	0x0000a450


	//   ....[32]....
        /*0488*/ 	.word	0x0000a900


	//   ....[33]....
        /*048c*/ 	.word	0x0000a930


	//   ....[34]....
        /*0490*/ 	.word	0x0000a960


	//   ....[35]....
        /*0494*/ 	.word	0x0000a9a0


	//   ....[36]....
        /*0498*/ 	.word	0x0000a9d0


	//   ....[37]....
        /*049c*/ 	.word	0x0000a9f0


	//   ....[38]....
        /*04a0*/ 	.word	0x0000aa10


	//   ....[39]....
        /*04a4*/ 	.word	0x0000aa30


	//   ....[40]....
        /*04a8*/ 	.word	0x0000b2c0


	//   ....[41]....
        /*04ac*/ 	.word	0x0000b2f0


	//   ....[42]....
        /*04b0*/ 	.word	0x0000b330


	//   ....[43]....
        /*04b4*/ 	.word	0x0000b360


	//   ....[44]....
        /*04b8*/ 	.word	0x0000b370


	//   ....[45]....
        /*04bc*/ 	.word	0x0000b380


	//   ....[46]....
        /*04c0*/ 	.word	0x0000b390


	//   ....[47]....
        /*04c4*/ 	.word	0x0000b3b0


	//   ....[48]....
        /*04c8*/ 	.word	0x0000b4f0


	//   ....[49]....
        /*04cc*/ 	.word	0x0000b6d0


	//   ....[50]....
        /*04d0*/ 	.word	0x0000b700


	//   ....[51]....
        /*04d4*/ 	.word	0x0000b730


	//   ....[52]....
        /*04d8*/ 	.word	0x0000b760


	//   ....[53]....
        /*04dc*/ 	.word	0x0000b790


	//   ....[54]....
        /*04e0*/ 	.word	0x0000b7c0


	//   ....[55]....
        /*04e4*/ 	.word	0x0000b930


	//   ....[56]....
        /*04e8*/ 	.word	0x0000b960


	//   ....[57]....
        /*04ec*/ 	.word	0x0000b990


	//   ....[58]....
        /*04f0*/ 	.word	0x0000b9c0


	//   ....[59]....
        /*04f4*/ 	.word	0x0000b9f0


	//   ....[60]....
        /*04f8*/ 	.word	0x0000ba20


	//   ....[61]....
        /*04fc*/ 	.word	0x0000bac0


	//   ....[62]....
        /*0500*/ 	.word	0x0000bb20


	//   ....[63]....
        /*0504*/ 	.word	0x0000bbc0


	//   ....[64]....
        /*0508*/ 	.word	0x0000cd50


	//   ....[65]....
        /*050c*/ 	.word	0x0000d900


	//   ....[66]....
        /*0510*/ 	.word	0x0000d920


	//   ....[67]....
        /*0514*/ 	.word	0x0000d940


	//   ....[68]....
        /*0518*/ 	.word	0x0000d9e0


	//   ....[69]....
        /*051c*/ 	.word	0x0000d9f0


	//   ....[70]....
        /*0520*/ 	.word	0x0000da80


	//   ....[71]....
        /*0524*/ 	.word	0x0000da90


	//   ....[72]....
        /*0528*/ 	.word	0x0000db20


	//   ....[73]....
        /*052c*/ 	.word	0x0000db30


	//   ....[74]....
        /*0530*/ 	.word	0x0000dbc0


	//   ....[75]....
        /*0534*/ 	.word	0x0000dbd0


	//   ....[76]....
        /*0538*/ 	.word	0x0000dc60


	//   ....[77]....
        /*053c*/ 	.word	0x0000dc70


	//   ....[78]....
        /*0540*/ 	.word	0x0000dd00


	//   ....[79]....
        /*0544*/ 	.word	0x0000dd10


	//   ....[80]....
        /*0548*/ 	.word	0x0000dd20


	//   ....[81]....
        /*054c*/ 	.word	0x0000ddc0


	//   ....[82]....
        /*0550*/ 	.word	0x0000ddd0


	//   ....[83]....
        /*0554*/ 	.word	0x0000dde0


	//   ....[84]....
        /*0558*/ 	.word	0x0000de70


	//   ....[85]....
        /*055c*/ 	.word	0x0000dea0


	//   ....[86]....
        /*0560*/ 	.word	0x0000df00


	//   ....[87]....
        /*0564*/ 	.word	0x0000df10


	//   ....[88]....
        /*0568*/ 	.word	0x0000df30


	//   ....[89]....
        /*056c*/ 	.word	0x0000fdb0


	//   ....[90]....
        /*0570*/ 	.word	0x0000fe10


	//   ....[91]....
        /*0574*/ 	.word	0x0000fe40


	//   ....[92]....
        /*0578*/ 	.word	0x0000fe70


	//   ....[93]....
        /*057c*/ 	.word	0x0000fe80


	//   ....[94]....
        /*0580*/ 	.word	0x0000feb0


	//   ....[95]....
        /*0584*/ 	.word	0x0000fee0


	//   ....[96]....
        /*0588*/ 	.word	0x0000ff10


	//   ....[97]....
        /*058c*/ 	.word	0x00010090


	//   ....[98]....
        /*0590*/ 	.word	0x000100c0


	//   ....[99]....
        /*0594*/ 	.word	0x000100f0


	//   ....[100]....
        /*0598*/ 	.word	0x00010120


	//   ....[101]....
        /*059c*/ 	.word	0x00010150


	//   ....[102]....
        /*05a0*/ 	.word	0x00010180


	//   ....[103]....
        /*05a4*/ 	.word	0x00010240


	//   ....[104]....
        /*05a8*/ 	.word	0x00010260


	//   ....[105]....
        /*05ac*/ 	.word	0x000102d0


	//   ....[106]....
        /*05b0*/ 	.word	0x00010970


	//   ....[107]....
        /*05b4*/ 	.word	0x00010f10


	//   ....[108]....
        /*05b8*/ 	.word	0x000110c0


	//   ....[109]....
        /*05bc*/ 	.word	0x00011110


	//   ....[110]....
        /*05c0*/ 	.word	0x00011170


	//   ....[111]....
        /*05c4*/ 	.word	0x00011270


	//   ....[112]....
        /*05c8*/ 	.word	0x000112d0


	//   ....[113]....
        /*05cc*/ 	.word	0x000113d0


	//   ....[114]....
        /*05d0*/ 	.word	0x00011430


	//   ....[115]....
        /*05d4*/ 	.word	0x00011530


	//   ....[116]....
        /*05d8*/ 	.word	0x00011590


	//   ....[117]....
        /*05dc*/ 	.word	0x00011690


	//   ....[118]....
        /*05e0*/ 	.word	0x000116f0


	//   ....[119]....
        /*05e4*/ 	.word	0x000117f0


	//   ....[120]....
        /*05e8*/ 	.word	0x00011850


	//   ....[121]....
        /*05ec*/ 	.word	0x00011940


	//   ....[122]....
        /*05f0*/ 	.word	0x000119a0


	//   ....[123]....
        /*05f4*/ 	.word	0x00011a50


	//   ....[124]....
        /*05f8*/ 	.word	0x00011b20


	//   ....[125]....
        /*05fc*/ 	.word	0x00011bd0


	//   ....[126]....
        /*0600*/ 	.word	0x00011c30


	//   ....[127]....
        /*0604*/ 	.word	0x00011d00


	//   ....[128]....
        /*0608*/ 	.word	0x00011d70


	//   ....[129]....
        /*060c*/ 	.word	0x00011e30


	//   ....[130]....
        /*0610*/ 	.word	0x00011ea0


	//   ....[131]....
        /*0614*/ 	.word	0x00011f40


	//   ....[132]....
        /*0618*/ 	.word	0x00012250


	//   ....[133]....
        /*061c*/ 	.word	0x000122f0


	//   ....[134]....
        /*0620*/ 	.word	0x00012410


	//   ....[135]....
        /*0624*/ 	.word	0x00012480


	//   ....[136]....
        /*0628*/ 	.word	0x000124f0


	//   ....[137]....
        /*062c*/ 	.word	0x00012560


	//   ....[138]....
        /*0630*/ 	.word	0x000125d0


	//   ....[139]....
        /*0634*/ 	.word	0x00012650


	//   ....[140]....
        /*0638*/ 	.word	0x000126e0


	//   ....[141]....
        /*063c*/ 	.word	0x00012770


	//   ....[142]....
        /*0640*/ 	.word	0x000127e0


	//   ....[143]....
        /*0644*/ 	.word	0x00012850


	//   ....[144]....
        /*0648*/ 	.word	0x000128c0


	//   ....[145]....
        /*064c*/ 	.word	0x00012940


	//   ....[146]....
        /*0650*/ 	.word	0x000129b0


	//   ....[147]....
        /*0654*/ 	.word	0x00012a50


	//   ....[148]....
        /*0658*/ 	.word	0x00012ae0


	//   ....[149]....
        /*065c*/ 	.word	0x00012c00


	//----- nvinfo : EIATTR_REG_RECONFIG
	.align		4
.L_1699:
        /*0660*/ 	.byte	0x01, 0x54
	.zero		2


	//----- nvinfo : EIATTR_SYSCALL_OFFSETS
	.align		4
        /*0664*/ 	.byte	0x04, 0x46
        /*0666*/ 	.short	(.L_1701 - .L_1700)


	//   ....[0]....
.L_1700:
        /*0668*/ 	.word	0x00001710


	//   ....[1]....
        /*066c*/ 	.word	0x0000c9c0


	//   ....[2]....
        /*0670*/ 	.word	0x0000cb10


	//   ....[3]....
        /*0674*/ 	.word	0x0000cc00


	//   ....[4]....
        /*0678*/ 	.word	0x0000d3f0


	//----- nvinfo : EIATTR_MBARRIER_INSTR_OFFSETS
	.align		4
.L_1701:
        /*067c*/ 	.byte	0x04, 0x39
        /*067e*/ 	.short	(.L_1703 - .L_1702)


	//   ....[0]....
.L_1702:
        /*0680*/ 	.word	0x00000270
        /*0684*/ 	.word	0x000000ff
        /*0688*/ 	.word	0x00016800
        /*068c*/ 	.short	0x0100
        /*068e*/ 	.byte	0x08
	.zero		1


	//   ....[1]....
        /*0690*/ 	.word	0x00000280
        /*0694*/ 	.word	0x000000ff
        /*0698*/ 	.word	0x00016820
        /*069c*/ 	.short	0x0100
        /*069e*/ 	.byte	0x08
	.zero		1


	//   ....[2]....
        /*06a0*/ 	.word	0x00000370
        /*06a4*/ 	.word	0x000000ff
        /*06a8*/ 	.word	0x00016830
        /*06ac*/ 	.short	0x0100
        /*06ae*/ 	.byte	0x08
	.zero		1


	//   ....[3]....
        /*06b0*/ 	.word	0x00000380
        /*06b4*/ 	.word	0x000000ff
        /*06b8*/ 	.word	0x00016840
        /*06bc*/ 	.short	0x0100
        /*06be*/ 	.byte	0x08
	.zero		1


	//   ....[4]....
        /*06c0*/ 	.word	0x00000390
        /*06c4*/ 	.word	0x000000ff
        /*06c8*/ 	.word	0x00016838
        /*06cc*/ 	.short	0x0100
        /*06ce*/ 	.byte	0x08
	.zero		1


	//   ....[5]....
        /*06d0*/ 	.word	0x000003a0
        /*06d4*/ 	.word	0x000000ff
        /*06d8*/ 	.word	0x00016848
        /*06dc*/ 	.short	0x0100
        /*06de*/ 	.byte	0x08
	.zero		1


	//   ....[6]....
        /*06e0*/ 	.word	0x000004d0
        /*06e4*/ 	.word	0x000000ff
        /*06e8*/ 	.word	0x00016850
        /*06ec*/ 	.short	0x0100
        /*06ee*/ 	.byte	0x08
	.zero		1


	//   ....[7]....
        /*06f0*/ 	.word	0x000004e0
        /*06f4*/ 	.word	0x000000ff
        /*06f8*/ 	.word	0x00016860
        /*06fc*/ 	.short	0x0100
        /*06fe*/ 	.byte	0x08
	.zero		1


	//   ....[8]....
        /*0700*/ 	.word	0x000004f0
        /*0704*/ 	.word	0x000000ff
        /*0708*/ 	.word	0x00016858
        /*070c*/ 	.short	0x0100
        /*070e*/ 	.byte	0x08
	.zero		1


	//   ....[9]....
        /*0710*/ 	.word	0x00000500
        /*0714*/ 	.word	0x000000ff
        /*0718*/ 	.word	0x00016868
        /*071c*/ 	.short	0x0100
        /*071e*/ 	.byte	0x08
	.zero		1


	//   ....[10]....
        /*0720*/ 	.word	0x000005f0
        /*0724*/ 	.word	0x000000ff
        /*0728*/ 	.word	0x00016870
        /*072c*/ 	.short	0x0100
        /*072e*/ 	.byte	0x06
	.zero		1


	//   ....[11]....
        /*0730*/ 	.word	0x00000600
        /*0734*/ 	.word	0x000000ff
        /*0738*/ 	.word	0x00016880
        /*073c*/ 	.short	0x0100
        /*073e*/ 	.byte	0x06
	.zero		1


	//   ....[12]....
        /*0740*/ 	.word	0x00000610
        /*0744*/ 	.word	0x000000ff
        /*0748*/ 	.word	0x00016878
        /*074c*/ 	.short	0x0100
        /*074e*/ 	.byte	0x06
	.zero		1


	//   ....[13]....
        /*0750*/ 	.word	0x00000620
        /*0754*/ 	.word	0x000000ff
        /*0758*/ 	.word	0x00016888
        /*075c*/ 	.short	0x0100
        /*075e*/ 	.byte	0x06
	.zero		1


	//   ....[14]....
        /*0760*/ 	.word	0x00000750
        /*0764*/ 	.word	0x000000ff
        /*0768*/ 	.word	0x00016890
        /*076c*/ 	.short	0x0100
        /*076e*/ 	.byte	0x08
	.zero		1


	//   ....[15]....
        /*0770*/ 	.word	0x00000760
        /*0774*/ 	.word	0x000000ff
        /*0778*/ 	.word	0x000168a0
        /*077c*/ 	.short	0x0100
        /*077e*/ 	.byte	0x08
	.zero		1


	//   ....[16]....
        /*0780*/ 	.word	0x00000770
        /*0784*/ 	.word	0x000000ff
        /*0788*/ 	.word	0x00016898
        /*078c*/ 	.short	0x0100
        /*078e*/ 	.byte	0x08
	.zero		1


	//   ....[17]....
        /*0790*/ 	.word	0x00000780
        /*0794*/ 	.word	0x000000ff
        /*0798*/ 	.word	0x000168a8
        /*079c*/ 	.short	0x0100
        /*079e*/ 	.byte	0x08
	.zero		1


	//   ....[18]....
        /*07a0*/ 	.word	0x000008b0
        /*07a4*/ 	.word	0x000000ff
        /*07a8*/ 	.word	0x000168b0
        /*07ac*/ 	.short	0x0100
        /*07ae*/ 	.byte	0x08
	.zero		1


	//   ....[19]....
        /*07b0*/ 	.word	0x000008c0
        /*07b4*/ 	.word	0x000000ff
        /*07b8*/ 	.word	0x000168c0
        /*07bc*/ 	.short	0x0100
        /*07be*/ 	.byte	0x08
	.zero		1


	//   ....[20]....
        /*07c0*/ 	.word	0x000008d0
        /*07c4*/ 	.word	0x000000ff
        /*07c8*/ 	.word	0x000168b8
        /*07cc*/ 	.short	0x0100
        /*07ce*/ 	.byte	0x08
	.zero		1


	//   ....[21]....
        /*07d0*/ 	.word	0x000008e0
        /*07d4*/ 	.word	0x000000ff
        /*07d8*/ 	.word	0x000168c8
        /*07dc*/ 	.short	0x0100
        /*07de*/ 	.byte	0x08
	.zero		1


	//   ....[22]....
        /*07e0*/ 	.word	0x00001790
        /*07e4*/ 	.word	0x000000ff
        /*07e8*/ 	.word	0x00016800
        /*07ec*/ 	.short	0x010a
        /*07ee*/ 	.byte	0x2d
	.zero		1


	//   ....[23]....
        /*07f0*/ 	.word	0x00001810
        /*07f4*/ 	.word	0x00000000
        /*07f8*/ 	.word	0x00016830
        /*07fc*/ 	.short	0x010a
        /*07fe*/ 	.byte	0x3f
	.zero		1


	//   ....[24]....
        /*0800*/ 	.word	0x00001870
        /*0804*/ 	.word	0x00000000
        /*0808*/ 	.word	0x00016830
        /*080c*/ 	.short	0x010a
        /*080e*/ 	.byte	0x3f
	.zero		1


	//   ....[25]....
        /*0810*/ 	.word	0x00002190
        /*0814*/ 	.word	0x00000000
        /*0818*/ 	.word	0x00000000
        /*081c*/ 	.short	0x0101
        /*081e*/ 	.byte	0x3f
	.zero		1


	//   ....[26]....
        /*0820*/ 	.word	0x00004210
        /*0824*/ 	.word	0x000000ff
        /*0828*/ 	.word	0x00016830
        /*082c*/ 	.short	0x010a
        /*082e*/ 	.byte	0x06
	.zero		1


	//   ....[27]....
        /*0830*/ 	.word	0x00004250
        /*0834*/ 	.word	0x000000ff
        /*0838*/ 	.word	0x00016830
        /*083c*/ 	.short	0x010a
        /*083e*/ 	.byte	0x06
	.zero		1


	//   ....[28]....
        /*0840*/ 	.word	0x00004430
        /*0844*/ 	.word	0x000000ff
        /*0848*/ 	.word	0x00016850
        /*084c*/ 	.short	0x010a
        /*084e*/ 	.byte	0x06
	.zero		1


	//   ....[29]....
        /*0850*/ 	.word	0x00004470
        /*0854*/ 	.word	0x000000ff
        /*0858*/ 	.word	0x00016850
        /*085c*/ 	.short	0x010a
        /*085e*/ 	.byte	0x06
	.zero		1


	//   ....[30]....
        /*0860*/ 	.word	0x00006400
        /*0864*/ 	.word	0x0000000a
        /*0868*/ 	.word	0x00000000
        /*086c*/ 	.short	0x0101
        /*086e*/ 	.byte	0x3f
	.zero		1


	//   ....[31]....
        /*0870*/ 	.word	0x00006590
        /*0874*/ 	.word	0x00000008
        /*0878*/ 	.word	0x00000000
        /*087c*/ 	.short	0x0101
        /*087e*/ 	.byte	0x3f
	.zero		1


	//   ....[32]....
        /*0880*/ 	.word	0x00007050
        /*0884*/ 	.word	0x000000ff
        /*0888*/ 	.word	0x00016830
        /*088c*/ 	.short	0x010a
        /*088e*/ 	.byte	0x06
	.zero		1


	//   ....[33]....
        /*0890*/ 	.word	0x00007090
        /*0894*/ 	.word	0x000000ff
        /*0898*/ 	.word	0x00016830
        /*089c*/ 	.short	0x010a
        /*089e*/ 	.byte	0x06
	.zero		1


	//   ....[34]....
        /*08a0*/ 	.word	0x00007270
        /*08a4*/ 	.word	0x000000ff
        /*08a8*/ 	.word	0x00016850
        /*08ac*/ 	.short	0x010a
        /*08ae*/ 	.byte	0x06
	.zero		1


	//   ....[35]....
        /*08b0*/ 	.word	0x000072b0
        /*08b4*/ 	.word	0x000000ff
        /*08b8*/ 	.word	0x00016850
        /*08bc*/ 	.short	0x010a
        /*08be*/ 	.byte	0x06
	.zero		1


	//   ....[36]....
        /*08c0*/ 	.word	0x00008940
        /*08c4*/ 	.word	0x0000000f
        /*08c8*/ 	.word	0x00000000
        /*08cc*/ 	.short	0x0101
        /*08ce*/ 	.byte	0x3f
	.zero		1


	//   ....[37]....
        /*08d0*/ 	.word	0x00008b00
        /*08d4*/ 	.word	0x0000000f
        /*08d8*/ 	.word	0x00000000
        /*08dc*/ 	.short	0x0101
        /*08de*/ 	.byte	0x3f
	.zero		1


	//   ....[38]....
        /*08e0*/ 	.word	0x00009460
        /*08e4*/ 	.word	0x000000ff
        /*08e8*/ 	.word	0x00016850
        /*08ec*/ 	.short	0x010a
        /*08ee*/ 	.byte	0x05
	.zero		1


	//   ....[39]....
        /*08f0*/ 	.word	0x000094a0
        /*08f4*/ 	.word	0x000000ff
        /*08f8*/ 	.word	0x00016850
        /*08fc*/ 	.short	0x010a
        /*08fe*/ 	.byte	0x05
	.zero		1


	//   ....[40]....
        /*0900*/ 	.word	0x000099d0
        /*0904*/ 	.word	0x00000006
        /*0908*/ 	.word	0x00000000
        /*090c*/ 	.short	0x0101
        /*090e*/ 	.byte	0x3f
	.zero		1


	//   ....[41]....
        /*0910*/ 	.word	0x0000a9e0
        /*0914*/ 	.word	0x00000015
        /*0918*/ 	.word	0x00000000
        /*091c*/ 	.short	0x0101
        /*091e*/ 	.byte	0x3f
	.zero		1


	//   ....[42]....
        /*0920*/ 	.word	0x0000cf50
        /*0924*/ 	.word	0x00000003
        /*0928*/ 	.word	0x00016840
        /*092c*/ 	.short	0x010a
        /*092e*/ 	.byte	0x3f
	.zero		1


	//   ....[43]....
        /*0930*/ 	.word	0x0000e000
        /*0934*/ 	.word	0x00000016
        /*0938*/ 	.word	0x00016800
        /*093c*/ 	.short	0x0107
        /*093e*/ 	.byte	0x3f
	.zero		1


	//   ....[44]....
        /*0940*/ 	.word	0x0000e100
        /*0944*/ 	.word	0x00000016
        /*0948*/ 	.word	0x00016800
        /*094c*/ 	.short	0x0101
        /*094e*/ 	.byte	0x3f
	.zero		1


	//   ....[45]....
        /*0950*/ 	.word	0x0000e120
        /*0954*/ 	.word	0x00000016
        /*0958*/ 	.word	0x00016820
        /*095c*/ 	.short	0x010a
        /*095e*/ 	.byte	0x3f
	.zero		1


	//   ....[46]....
        /*0960*/ 	.word	0x0000e420
        /*0964*/ 	.word	0x00000002
        /*0968*/ 	.word	0x00016840
        /*096c*/ 	.short	0x010a
        /*096e*/ 	.byte	0x3f
	.zero		1


	//   ....[47]....
        /*0970*/ 	.word	0x0000e6a0
        /*0974*/ 	.word	0x00000003
        /*0978*/ 	.word	0x00000060
        /*097c*/ 	.short	0x010a
        /*097e*/ 	.byte	0x3f
	.zero		1


	//   ....[48]....
        /*0980*/ 	.word	0x0000ebd0
        /*0984*/ 	.word	0x00000002
        /*0988*/ 	.word	0x00016840
        /*098c*/ 	.short	0x010a
        /*098e*/ 	.byte	0x3f
	.zero		1


	//   ....[49]....
        /*0990*/ 	.word	0x0000ee50
        /*0994*/ 	.word	0x0000000a
        /*0998*/ 	.word	0x00000060
        /*099c*/ 	.short	0x010a
        /*099e*/ 	.byte	0x3f
	.zero		1


	//   ....[50]....
        /*09a0*/ 	.word	0x0000f2d0
        /*09a4*/ 	.word	0x00000002
        /*09a8*/ 	.word	0x00016840
        /*09ac*/ 	.short	0x010a
        /*09ae*/ 	.byte	0x3f
	.zero		1


	//   ....[51]....
        /*09b0*/ 	.word	0x0000f560
        /*09b4*/ 	.word	0x00000008
        /*09b8*/ 	.word	0x00000060
        /*09bc*/ 	.short	0x010a
        /*09be*/ 	.byte	0x3f
	.zero		1


	//   ....[52]....
        /*09c0*/ 	.word	0x0000f9a0
        /*09c4*/ 	.word	0x00000003
        /*09c8*/ 	.word	0x00016860
        /*09cc*/ 	.short	0x010a
        /*09ce*/ 	.byte	0x3f
	.zero		1


	//   ....[53]....
        /*09d0*/ 	.word	0x000108f0
        /*09d4*/ 	.word	0x00000009
        /*09d8*/ 	.word	0x00016820
        /*09dc*/ 	.short	0x010a
        /*09de*/ 	.byte	0x3f
	.zero		1


	//   ....[54]....
        /*09e0*/ 	.word	0x00010a90
        /*09e4*/ 	.word	0x00000006
        /*09e8*/ 	.word	0x00000000
        /*09ec*/ 	.short	0x010a
        /*09ee*/ 	.byte	0x3f
	.zero		1


	//   ....[55]....
        /*09f0*/ 	.word	0x00010b00
        /*09f4*/ 	.word	0x00000007
        /*09f8*/ 	.word	0x00000000
        /*09fc*/ 	.short	0x010a
        /*09fe*/ 	.byte	0x3f
	.zero		1


	//   ....[56]....
        /*0a00*/ 	.word	0x00010b60
        /*0a04*/ 	.word	0x00000004
        /*0a08*/ 	.word	0x00000000
        /*0a0c*/ 	.short	0x010a
        /*0a0e*/ 	.byte	0x3f
	.zero		1


	//   ....[57]....
        /*0a10*/ 	.word	0x00010b90
        /*0a14*/ 	.word	0x00000005
        /*0a18*/ 	.word	0x00000000
        /*0a1c*/ 	.short	0x010a
        /*0a1e*/ 	.byte	0x3f
	.zero		1


	//   ....[58]....
        /*0a20*/ 	.word	0x00010c00
        /*0a24*/ 	.word	0x00000003
        /*0a28*/ 	.word	0x00016800
        /*0a2c*/ 	.short	0x010a
        /*0a2e*/ 	.byte	0x3f
	.zero		1


	//   ....[59]....
        /*0a30*/ 	.word	0x00010c50
        /*0a34*/ 	.word	0x00000000
        /*0a38*/ 	.word	0x00016830
        /*0a3c*/ 	.short	0x010a
        /*0a3e*/ 	.byte	0x3f
	.zero		1


	//   ....[60]....
        /*0a40*/ 	.word	0x00010cb0
        /*0a44*/ 	.word	0x00000006
        /*0a48*/ 	.word	0x00016830
        /*0a4c*/ 	.short	0x010a
        /*0a4e*/ 	.byte	0x3f
	.zero		1


	//   ....[61]....
        /*0a50*/ 	.word	0x00010d10
        /*0a54*/ 	.word	0x00000006
        /*0a58*/ 	.word	0x00016850
        /*0a5c*/ 	.short	0x010a
        /*0a5e*/ 	.byte	0x3f
	.zero		1


	//   ....[62]....
        /*0a60*/ 	.word	0x00010d70
        /*0a64*/ 	.word	0x00000006
        /*0a68*/ 	.word	0x00016830
        /*0a6c*/ 	.short	0x010a
        /*0a6e*/ 	.byte	0x3f
	.zero		1


	//   ....[63]....
        /*0a70*/ 	.word	0x00010dd0
        /*0a74*/ 	.word	0x00000006
        /*0a78*/ 	.word	0x00016850
        /*0a7c*/ 	.short	0x010a
        /*0a7e*/ 	.byte	0x3f
	.zero		1


	//   ....[64]....
        /*0a80*/ 	.word	0x00010e30
        /*0a84*/ 	.word	0x00000004
        /*0a88*/ 	.word	0x00016850
        /*0a8c*/ 	.short	0x010a
        /*0a8e*/ 	.byte	0x3f
	.zero		1


	//   ....[65]....
        /*0a90*/ 	.word	0x00010fd0
        /*0a94*/ 	.word	0x00000003
        /*0a98*/ 	.word	0x00016840
        /*0a9c*/ 	.short	0x010a
        /*0a9e*/ 	.byte	0x3f
	.zero		1


	//   ....[66]....
        /*0aa0*/ 	.word	0x00011f70
        /*0aa4*/ 	.word	0x00000016
        /*0aa8*/ 	.word	0x00016820
        /*0aac*/ 	.short	0x010a
        /*0aae*/ 	.byte	0x3f
	.zero		1


	//   ....[67]....
        /*0ab0*/ 	.word	0x00011fc0
        /*0ab4*/ 	.word	0x00000002
        /*0ab8*/ 	.word	0x00016840
        /*0abc*/ 	.short	0x010a
        /*0abe*/ 	.byte	0x3f
	.zero		1


	//   ....[68]....
        /*0ac0*/ 	.word	0x00012010
        /*0ac4*/ 	.word	0x00000003
        /*0ac8*/ 	.word	0x00000060
        /*0acc*/ 	.short	0x010a
        /*0ace*/ 	.byte	0x3f
	.zero		1


	//   ....[69]....
        /*0ad0*/ 	.word	0x00012060
        /*0ad4*/ 	.word	0x00000002
        /*0ad8*/ 	.word	0x00016840
        /*0adc*/ 	.short	0x010a
        /*0ade*/ 	.byte	0x3f
	.zero		1


	//   ....[70]....
        /*0ae0*/ 	.word	0x000120b0
        /*0ae4*/ 	.word	0x0000000a
        /*0ae8*/ 	.word	0x00000060
        /*0aec*/ 	.short	0x010a
        /*0aee*/ 	.byte	0x3f
	.zero		1


	//   ....[71]....
        /*0af0*/ 	.word	0x00012100
        /*0af4*/ 	.word	0x00000002
        /*0af8*/ 	.word	0x00016840
        /*0afc*/ 	.short	0x010a
        /*0afe*/ 	.byte	0x3f
	.zero		1


	//   ....[72]....
        /*0b00*/ 	.word	0x00012150
        /*0b04*/ 	.word	0x00000008
        /*0b08*/ 	.word	0x00000060
        /*0b0c*/ 	.short	0x010a
        /*0b0e*/ 	.byte	0x3f
	.zero		1


	//   ....[73]....
        /*0b10*/ 	.word	0x000121a0
        /*0b14*/ 	.word	0x00000003
        /*0b18*/ 	.word	0x00016860
        /*0b1c*/ 	.short	0x010a
        /*0b1e*/ 	.byte	0x3f
	.zero		1


	//   ....[74]....
        /*0b20*/ 	.word	0x00012b20
        /*0b24*/ 	.word	0x00000009
        /*0b28*/ 	.word	0x00016820
        /*0b2c*/ 	.short	0x010a
        /*0b2e*/ 	.byte	0x3f
	.zero		1


	//   ....[75]....
        /*0b30*/ 	.word	0x00012cc0
        /*0b34*/ 	.word	0x00000006
        /*0b38*/ 	.word	0x00000000
        /*0b3c*/ 	.short	0x010a
        /*0b3e*/ 	.byte	0x3f
	.zero		1


	//   ....[76]....
        /*0b40*/ 	.word	0x00012d10
        /*0b44*/ 	.word	0x00000007
        /*0b48*/ 	.word	0x00000000
        /*0b4c*/ 	.short	0x010a
        /*0b4e*/ 	.byte	0x3f
	.zero		1


	//   ....[77]....
        /*0b50*/ 	.word	0x00012d60
        /*0b54*/ 	.word	0x00000004
        /*0b58*/ 	.word	0x00000000
        /*0b5c*/ 	.short	0x010a
        /*0b5e*/ 	.byte	0x3f
	.zero		1


	//----- nvinfo : EIATTR_NUM_MBARRIERS
	.align		4
.L_1703:
        /*0b60*/ 	.byte	0x03, 0x38
        /*0b62*/ 	.short	0x0016


	//----- nvinfo : EIATTR_EXIT_INSTR_OFFSETS
	.align		4
        /*0b64*/ 	.byte	0x04, 0x1c
        /*0b66*/ 	.short	(.L_1705 - .L_1704)


	//   ....[0]....
.L_1704:
        /*0b68*/ 	.word	0x00000a80


	//   ....[1]....
        /*0b6c*/ 	.word	0x0000b4b0


	//   ....[2]....
        /*0b70*/ 	.word	0x00010be0


	//----- nvinfo : EIATTR_MAX_THREADS
	.align		4
.L_1705:
        /*0b74*/ 	.byte	0x04, 0x05
        /*0b76*/ 	.short	(.L_1707 - .L_1706)
.L_1706:
        /*0b78*/ 	.word	0x00000200
        /*0b7c*/ 	.word	0x00000001
        /*0b80*/ 	.word	0x00000001


	//----- nvinfo : EIATTR_CRS_STACK_SIZE
	.align		4
.L_1707:
        /*0b84*/ 	.byte	0x04, 0x1e
        /*0b86*/ 	.short	(.L_1709 - .L_1708)
.L_1708:
        /*0b88*/ 	.word	0x00000000


	//----- nvinfo : EIATTR_CBANK_PARAM_SIZE
	.align		4
.L_1709:
        /*0b8c*/ 	.byte	0x03, 0x19
        /*0b8e*/ 	.short	0x0af0


	//----- nvinfo : EIATTR_PARAM_CBANK
	.align		4
        /*0b90*/ 	.byte	0x04, 0x0a
        /*0b92*/ 	.short	(.L_1711 - .L_1710)
	.align		4
.L_1710:
        /*0b94*/ 	.word	index@(.nv.constant0._ZN7cutlass13device_kernelIN5flash11enable_sm90INS1_16FlashAttnFwdSm90INS1_25CollectiveMainloopFwdSm90ILi2EN4cute5tupleIJNS5_1CILi1EEES8_S8_EEENS6_IJNS7_ILi192EEENS7_ILi128EEENS7_ILi64EEEEEELi64ENS_6half_tEfNS_4arch4Sm90ELb1ELb0ELb1ELb1ELb0ELb0ELb0ELb1ELb1ELb1ELb0ELb0EEENS1_21CollectiveEpilogueFwdINS6_IJSA_SC_SB_EEES9_SE_SG_Li384ELb1ELb1ELb0ELb0EEENS1_36VarlenDynamicPersistentTileSchedulerILi192ELi128ELi384ELi128ELb0ELb1ELb1ELb1ELb1ELb1EEEEEEEEEvNT_6ParamsE)
        /*0b98*/ 	.short	0x0210
        /*0b9a*/ 	.short	0x0af0


	//----- nvinfo : EIATTR_SW_WAR
	.align		4
.L_1711:
        /*0b9c*/ 	.byte	0x04, 0x36
        /*0b9e*/ 	.short	(.L_1713 - .L_1712)
.L_1712:
        /*0ba0*/ 	.word	0x00000008
.L_1713:


//--------------------- .nv.info._ZN7cutlass13device_kernelIN5flash11enable_sm90INS1_16FlashAttnFwdSm90INS1_25CollectiveMainloopFwdSm90ILi2EN4cute5tupleIJNS5_1CILi1EEES8_S8_EEENS6_IJNS7_ILi192EEENS7_ILi128EEENS7_ILi64EEEEEELi64ENS_6half_tEfNS_4arch4Sm90ELb1ELb0ELb1ELb1ELb0ELb1ELb0ELb1ELb1ELb1ELb0ELb0EEENS1_21CollectiveEpilogueFwdINS6_IJSA_SC_SB_EEES9_SE_SG_Li384ELb1ELb1ELb0ELb0EEENS1_36VarlenDynamicPersistentTileSchedulerILi192ELi128ELi384ELi128ELb0ELb1ELb1ELb1ELb1ELb1EEEEEEEEEvNT_6ParamsE --------------------------
	.section	.nv.info._ZN7cutlass13device_kernelIN5flash11enable_sm90INS1_16FlashAttnFwdSm90INS1_25CollectiveMainloopFwdSm90ILi2EN4cute5tupleIJNS5_1CILi1EEES8_S8_EEENS6_IJNS7_ILi192EEENS7_ILi128EEENS7_ILi64EEEEEELi64ENS_6half_tEfNS_4arch4Sm90ELb1ELb0ELb1ELb1ELb0ELb1ELb0ELb1ELb1ELb1ELb0ELb0EEENS1_21CollectiveEpilogueFwdINS6_IJSA_SC_SB_EEES9_SE_SG_Li384ELb1ELb1ELb0ELb0EEENS1_36VarlenDynamicPersistentTileSchedulerILi192ELi128ELi384ELi128ELb0ELb1ELb1ELb1ELb1ELb1EEEEEEEEEvNT_6ParamsE,"",@"SHT_CUDA_INFO"
	.sectionflags	@""
	.align	4


	//----- nvinfo : EIATTR_CUDA_API_VERSION
	.align		4
        /*0000*/ 	.byte	0x04, 0x37
        /*0002*/ 	.short	(.L_1715 - .L_1714)
.L_1714:
        /*0004*/ 	.word	0x00000082


	//----- nvinfo : EIATTR_KPARAM_INFO
	.align		4
.L_1715:
        /*0008*/ 	.byte	0x04, 0x17
        /*000a*/ 	.short	(.L_1717 - .L_1716)
.L_1716:
        /*000c*/ 	.word	0x00000000
        /*0010*/ 	.short	0x0000
        /*0012*/ 	.short	0x0070
        /*0014*/ 	.byte	0x00, 0xf0, 0x01, 0x2a


	//----- nvinfo : EIATTR_SPARSE_MMA_MASK
	.align		4
.L_1717:
        /*0018*/ 	.byte	0x03, 0x50
        /*001a*/ 	.short	0x0000


	//----- nvinfo : EIATTR_MAXREG_COUNT
	.align		4
        /*001c*/ 	.byte	0x03, 0x1b
        /*001e*/ 	.short	0x0080


	//----- nvinfo : EIATTR_NUM_BARRIERS
	.align		4
        /*0020*/ 	.byte	0x02, 0x4c
        /*0022*/ 	.byte	0x10
	.zero		1


	//----- nvinfo : EIATTR_EXTERNS
	.align		4
        /*0024*/ 	.byte	0x04, 0x0f
        /*0026*/ 	.short	(.L_1719 - .L_1718)


	//   ....[0]....
	.align		4
.L_1718:
        /*0028*/ 	.word	index@(__assertfail)


	//----- nvinfo : EIATTR_ANNOTATIONS
	.align		4
.L_1719:
        /*002c*/ 	.byte	0x04, 0x55
        /*002e*/ 	.short	(.L_1721 - .L_1720)


	//   ....[0]....
.L_1720:
        /* <DEDUP_REMOVED lines=66> */


	//----- nvinfo : EIATTR_MERCURY_ISA_VERSION
	.align		4
.L_1721:
        /*0440*/ 	.byte	0x03, 0x5f
        /*0442*/ 	.short	0x0101


	//----- nvinfo : EIATTR_UNUSED_LOAD_BYTE_OFFSET
	.align		4
        /*0444*/ 	.byte	0x04, 0x44
        /*0446*/ 	.short	(.L_1723 - .L_1722)


	//   ....[0]....
.L_1722:
        /*0448*/ 	.word	0x00000ad0
        /*044c*/ 	.word	0x0000fff0


	//   ....[1]....
        /*0450*/ 	.word	0x000117a0
        /*0454*/ 	.word	0x0000fff0


	//----- nvinfo : EIATTR_INT_WARP_WIDE_INSTR_OFFSETS
	.align		4
.L_1723:
        /*0458*/ 	.byte	0x04, 0x31
        /*045a*/ 	.short	(.L_1725 - .L_1724)


	//   ....[0]....
.L_1724:
        /*045c*/ 	.word	0x00000180


	//   ....[1]....
        /*0460*/ 	.word	0x00000220


	//   ....[2]....
        /*0464*/ 	.word	0x00000290


	//   ....[3]....
        /*0468*/ 	.word	0x000152a0


	//   ....[4]....
        /*046c*/ 	.word	0x00015330


	//   ....[5]....
        /*0470*/ 	.word	0x000183e0


	//   ....[6]....
        /*0474*/ 	.word	0x00018470


	//----- nvinfo : EIATTR_COOP_GROUP_MASK_REGIDS
	.align		4
.L_1725:
        /*0478*/ 	.byte	0x04, 0x29
        /*047a*/ 	.short	(.L_1727 - .L_1726)


	//   ....[0]....
.L_1726:
        /*047c*/ 	.word	0xffffffff


	//   ....[1]....
        /*0480*/ 	.word	0xffffffff


	//   ....[2]....
        /*0484*/ 	.word	0xffffffff


	//   ....[3]....
        /*0488*/ 	.word	0xffffffff


	//   ....[4]....
        /*048c*/ 	.word	0xffffffff


	//   ....[5]....
        /*0490*/ 	.word	0xffffffff


	//   ....[6]....
        /*0494*/ 	.word	0xffffffff


	//   ....[7]....
        /*0498*/ 	.word	0xffffffff


	//   ....[8]....
        /*049c*/ 	.word	0xffffffff


	//   ....[9]....
        /*04a0*/ 	.word	0xffffffff


	//   ....[10]....
        /*04a4*/ 	.word	0xffffffff


	//   ....[11]....
        /*04a8*/ 	.word	0xffffffff


	//   ....[12]....
        /*04ac*/ 	.word	0xffffffff


	//   ....[13]....
        /*04b0*/ 	.word	0xffffffff


	//   ....[14]....
        /*04b4*/ 	.word	0xffffffff


	//   ....[15]....
        /*04b8*/ 	.word	0xffffffff


	//   ....[16]....
        /*04bc*/ 	.word	0xffffffff


	//   ....[17]....
        /*04c0*/ 	.word	0xffffffff


	//   ....[18]....
        /*04c4*/ 	.word	0xffffffff


	//   ....[19]....
        /*04c8*/ 	.word	0xffffffff


	//   ....[20]....
        /*04cc*/ 	.word	0xffffffff


	//   ....[21]....
        /*04d0*/ 	.word	0xffffffff


	//   ....[22]....
        /*04d4*/ 	.word	0xffffffff


	//   ....[23]....
        /*04d8*/ 	.word	0xffffffff


	//   ....[24]....
        /*04dc*/ 	.word	0xffffffff


	//   ....[25]....
        /*04e0*/ 	.word	0xffffffff


	//   ....[26]....
        /*04e4*/ 	.word	0xffffffff


	//   ....[27]....
        /*04e8*/ 	.word	0xffffffff


	//   ....[28]....
        /*04ec*/ 	.word	0xffffffff


	//   ....[29]....
        /*04f0*/ 	.word	0xffffffff


	//   ....[30]....
        /*04f4*/ 	.word	0xffffffff


	//   ....[31]....
        /*04f8*/ 	.word	0xffffffff


	//   ....[32]....
        /*04fc*/ 	.word	0xffffffff


	//   ....[33]....
        /*0500*/ 	.word	0xffffffff


	//   ....[34]....
        /*0504*/ 	.word	0xffffffff


	//   ....[35]....
        /*0508*/ 	.word	0xffffffff


	//   ....[36]....
        /*050c*/ 	.word	0xffffffff


	//   ....[37]....
        /*0510*/ 	.word	0xffffffff


	//   ....[38]....
        /*0514*/ 	.word	0xffffffff


	//   ....[39]....
        /*0518*/ 	.word	0xffffffff


	//   ....[40]....
        /*051c*/ 	.word	0xffffffff


	//   ....[41]....
        /*0520*/ 	.word	0xffffffff


	//   ....[42]....
        /*0524*/ 	.word	0xffffffff


	//   ....[43]....
        /*0528*/ 	.word	0xffffffff


	//   ....[44]....
        /*052c*/ 	.word	0xffffffff


	//   ....[45]....
        /*0530*/ 	.word	0xffffffff


	//   ....[46]....
        /*0534*/ 	.word	0xffffffff


	//   ....[47]....
        /*0538*/ 	.word	0xffffffff


	//   ....[48]....
        /*053c*/ 	.word	0xffffffff


	//   ....[49]....
        /*0540*/ 	.word	0xffffffff


	//   ....[50]....
        /*0544*/ 	.word	0xffffffff


	//   ....[51]....
        /*0548*/ 	.word	0xffffffff


	//   ....[52]....
        /*054c*/ 	.word	0xffffffff


	//   ....[53]....
        /*0550*/ 	.word	0xffffffff


	//   ....[54]....
        /*0554*/ 	.word	0xffffffff


	//   ....[55]....
        /*0558*/ 	.word	0xffffffff


	//   ....[56]....
        /*055c*/ 	.word	0xffffffff


	//   ....[57]....
        /*0560*/ 	.word	0xffffffff


	//   ....[58]....
        /*0564*/ 	.word	0xffffffff


	//   ....[59]....
        /*0568*/ 	.word	0xffffffff


	//   ....[60]....
        /*056c*/ 	.word	0xffffffff


	//   ....[61]....
        /*0570*/ 	.word	0xffffffff


	//   ....[62]....
        /*0574*/ 	.word	0xffffffff


	//   ....[63]....
        /*0578*/ 	.word	0xffffffff


	//   ....[64]....
        /*057c*/ 	.word	0xffffffff


	//   ....[65]....
        /*0580*/ 	.word	0xffffffff


	//   ....[66]....
        /*0584*/ 	.word	0xffffffff


	//   ....[67]....
        /*0588*/ 	.word	0xffffffff


	//   ....[68]....
        /*058c*/ 	.word	0xffffffff


	//   ....[69]....
        /*0590*/ 	.word	0xffffffff


	//   ....[70]....
        /*0594*/ 	.word	0xffffffff


	//   ....[71]....
        /*0598*/ 	.word	0xffffffff


	//   ....[72]....
        /*059c*/ 	.word	0xffffffff


	//   ....[73]....
        /*05a0*/ 	.word	0xffffffff


	//   ....[74]....
        /*05a4*/ 	.word	0xffffffff


	//   ....[75]....
        /*05a8*/ 	.word	0xffffffff


	//   ....[76]....
        /*05ac*/ 	.word	0xffffffff


	//   ....[77]....
        /*05b0*/ 	.word	0xffffffff


	//   ....[78]....
        /*05b4*/ 	.word	0xffffffff


	//   ....[79]....
        /*05b8*/ 	.word	0xffffffff


	//   ....[80]....
        /*05bc*/ 	.word	0xffffffff


	//   ....[81]....
        /*05c0*/ 	.word	0xffffffff


	//   ....[82]....
        /*05c4*/ 	.word	0xffffffff


	//   ....[83]....
        /*05c8*/ 	.word	0xffffffff


	//   ....[84]....
        /*05cc*/ 	.word	0xffffffff


	//   ....[85]....
        /*05d0*/ 	.word	0xffffffff


	//   ....[86]....
        /*05d4*/ 	.word	0xffffffff


	//   ....[87]....
        /*05d8*/ 	.word	0xffffffff


	//   ....[88]....
        /*05dc*/ 	.word	0xffffffff


	//   ....[89]....
        /*05e0*/ 	.word	0xffffffff


	//   ....[90]....
        /*05e4*/ 	.word	0xffffffff


	//   ....[91]....
        /*05e8*/ 	.word	0xffffffff


	//   ....[92]....
        /*05ec*/ 	.word	0xffffffff


	//   ....[93]....
        /*05f0*/ 	.word	0xffffffff


	//   ....[94]....
        /*05f4*/ 	.word	0xffffffff


	//   ....[95]....
        /*05f8*/ 	.word	0xffffffff


	//   ....[96]....
        /*05fc*/ 	.word	0xffffffff


	//   ....[97]....
        /*0600*/ 	.word	0xffffffff


	//   ....[98]....
        /*0604*/ 	.word	0xffffffff


	//   ....[99]....
        /*0608*/ 	.word	0xffffffff


	//   ....[100]....
        /*060c*/ 	.word	0xffffffff


	//   ....[101]....
        /*0610*/ 	.word	0xffffffff


	//   ....[102]....
        /*0614*/ 	.word	0xffffffff


	//   ....[103]....
        /*0618*/ 	.word	0xffffffff


	//   ....[104]....
        /*061c*/ 	.word	0xffffffff


	//   ....[105]....
        /*0620*/ 	.word	0xffffffff


	//   ....[106]....
        /*0624*/ 	.word	0xffffffff


	//   ....[107]....
        /*0628*/ 	.word	0xffffffff


	//   ....[108]....
        /*062c*/ 	.word	0xffffffff


	//   ....[109]....
        /*0630*/ 	.word	0xffffffff


	//   ....[110]....
        /*0634*/ 	.word	0xffffffff


	//   ....[111]....
        /*0638*/ 	.word	0xffffffff


	//   ....[112]....
        /*063c*/ 	.word	0xffffffff


	//   ....[113]....
        /*0640*/ 	.word	0xffffffff


	//   ....[114]....
        /*0644*/ 	.word	0xffffffff


	//   ....[115]....
        /*0648*/ 	.word	0xffffffff


	//   ....[116]....
        /*064c*/ 	.word	0xffffffff


	//   ....[117]....
        /*0650*/ 	.word	0xffffffff


	//   ....[118]....
        /*0654*/ 	.word	0xffffffff


	//   ....[119]....
        /*0658*/ 	.word	0xffffffff


	//   ....[120]....
        /*065c*/ 	.word	0xffffffff


	//   ....[121]....
        /*0660*/ 	.word	0xffffffff


	//   ....[122]....
        /*0664*/ 	.word	0xffffffff


	//   ....[123]....
        /*0668*/ 	.word	0xffffffff


	//   ....[124]....
        /*066c*/ 	.word	0x0500000f


	//   ....[125]....
        /*0670*/ 	.word	0x0500000f


	//   ....[126]....
        /*0674*/ 	.word	0x0500000f


	//   ....[127]....
        /*0678*/ 	.word	0x0500000f


	//   ....[128]....
        /*067c*/ 	.word	0x0500000f


	//   ....[129]....
        /*0680*/ 	.word	0x0500000f


	//   ....[130]....
        /*0684*/ 	.word	0x0500000f


	//   ....[131]....
        /*0688*/ 	.word	0x0500000f


	//   ....[132]....
        /*068c*/ 	.word	0x0500000f


	//   ....[133]....
        /*0690*/ 	.word	0x0500000f


	//   ....[134]....
        /*0694*/ 	.word	0x0500000f


	//   ....[135]....
        /*0698*/ 	.word	0x0500000f


	//   ....[136]....
        /*069c*/ 	.word	0x0500000f


	//   ....[137]....
        /*06a0*/ 	.word	0x0500000f


	//   ....[138]....
        /*06a4*/ 	.word	0x0500000f


	//   ....[139]....
        /*06a8*/ 	.word	0x0500000f


	//   ....[140]....
        /*06ac*/ 	.word	0x0500000f


	//   ....[141]....
        /*06b0*/ 	.word	0x0500000f


	//   ....[142]....
        /*06b4*/ 	.word	0x0500000f


	//   ....[143]....
        /*06b8*/ 	.word	0x0500000f


	//   ....[144]....
        /*06bc*/ 	.word	0x0500000f


	//   ....[145]....
        /*06c0*/ 	.word	0x0500000f


	//   ....[146]....
        /*06c4*/ 	.word	0x0500000f


	//   ....[147]....
        /*06c8*/ 	.word	0x0500000f


	//   ....[148]....
        /*06cc*/ 	.word	0x0500000f


	//   ....[149]....
        /*06d0*/ 	.word	0x0500000f


	//   ....[150]....
        /*06d4*/ 	.word	0x0500000f


	//   ....[151]....
        /*06d8*/ 	.word	0x0500000f


	//   ....[152]....
        /*06dc*/ 	.word	0x0500000f


	//   ....[153]....
        /*06e0*/ 	.word	0x0500000f


	//   ....[154]....
        /*06e4*/ 	.word	0x0500000f


	//   ....[155]....
        /*06e8*/ 	.word	0x0500000f


	//   ....[156]....
        /*06ec*/ 	.word	0x0500000f


	//   ....[157]....
        /*06f0*/ 	.word	0x0500000f


	//   ....[158]....
        /*06f4*/ 	.word	0x0500000f


	//   ....[159]....
        /*06f8*/ 	.word	0x0500000f


	//   ....[160]....
        /*06fc*/ 	.word	0x0500000f


	//   ....[161]....
        /*0700*/ 	.word	0x0500000f


	//   ....[162]....
        /*0704*/ 	.word	0x0500000f


	//   ....[163]....
        /*0708*/ 	.word	0x0500000f


	//   ....[164]....
        /*070c*/ 	.word	0x0500000f


	//   ....[165]....
        /*0710*/ 	.word	0x0500000f


	//   ....[166]....
        /*0714*/ 	.word	0x0500000f


	//   ....[167]....
        /*0718*/ 	.word	0x0500000f


	//   ....[168]....
        /*071c*/ 	.word	0x0500000f


	//   ....[169]....
        /*0720*/ 	.word	0x0500000f


	//   ....[170]....
        /*0724*/ 	.word	0x0500000f


	//   ....[171]....
        /*0728*/ 	.word	0x0500000f


	//   ....[172]....
        /*072c*/ 	.word	0x0500000f


	//   ....[173]....
        /*0730*/ 	.word	0x0500000f


	//   ....[174]....
        /*0734*/ 	.word	0x0500000f


	//   ....[175]....
        /*0738*/ 	.word	0x0500000f


	//   ....[176]....
        /*073c*/ 	.word	0x0500000f


	//   ....[177]....
        /*0740*/ 	.word	0x0500000f


	//   ....[178]....
        /*0744*/ 	.word	0x0500000f


	//   ....[179]....
        /*0748*/ 	.word	0x0500000f


	//   ....[180]....
        /*074c*/ 	.word	0x0500000f


	//   ....[181]....
        /*0750*/ 	.word	0x0500000f


	//   ....[182]....
        /*0754*/ 	.word	0x0500000f


	//   ....[183]....
        /*0758*/ 	.word	0x0500000f


	//   ....[184]....
        /*075c*/ 	.word	0x0500000f


	//   ....[185]....
        /*0760*/ 	.word	0x0500000f


	//   ....[186]....
        /*0764*/ 	.word	0x0500000f


	//   ....[187]....
        /*0768*/ 	.word	0x0500000f


	//   ....[188]....
        /*076c*/ 	.word	0x0500000f


	//   ....[189]....
        /*0770*/ 	.word	0x0500000f


	//   ....[190]....
        /*0774*/ 	.word	0x0500000f


	//   ....[191]....
        /*0778*/ 	.word	0x0500000f


	//   ....[192]....
        /*077c*/ 	.word	0x0500000f


	//----- nvinfo : EIATTR_COOP_GROUP_INSTR_OFFSETS
	.align		4
.L_1727:
        /*0780*/ 	.byte	0x04, 0x28
        /*0782*/ 	.short	(.L_1729 - .L_1728)


	//   ....[0]....
.L_1728:
        /*0784*/ 	.word	0x00000060


	//   ....[1]....
        /*0788*/ 	.word	0x00000190


	//   ....[2]....
        /*078c*/ 	.word	0x00000240


	//   ....[3]....
        /*0790*/ 	.word	0x00000400


	//   ....[4]....
        /*0794*/ 	.word	0x00000560


	//   ....[5]....
        /*0798*/ 	.word	0x00000680


	//   ....[6]....
        /*079c*/ 	.word	0x000007e0


	//   ....[7]....
        /*07a0*/ 	.word	0x000058c0


	//   ....[8]....
        /*07a4*/ 	.word	0x00006080


	//   ....[9]....
        /*07a8*/ 	.word	0x00006090


	//   ....[10]....
        /*07ac*/ 	.word	0x000060a0


	//   ....[11]....
        /*07b0*/ 	.word	0x000060b0


	//   ....[12]....
        /*07b4*/ 	.word	0x000063f0


	//   ....[13]....
        /*07b8*/ 	.word	0x00006400


	//   ....[14]....
        /*07bc*/ 	.word	0x00006410


	//   ....[15]....
        /*07c0*/ 	.word	0x00006420


	//   ....[16]....
        /*07c4*/ 	.word	0x00007700


	//   ....[17]....
        /*07c8*/ 	.word	0x00007710


	//   ....[18]....
        /*07cc*/ 	.word	0x00007720


	//   ....[19]....
        /*07d0*/ 	.word	0x00007730


	//   ....[20]....
        /*07d4*/ 	.word	0x00007830


	//   ....[21]....
        /*07d8*/ 	.word	0x00007850


	//   ....[22]....
        /*07dc*/ 	.word	0x000078f0


	//   ....[23]....
        /*07e0*/ 	.word	0x00007920


	//   ....[24]....
        /*07e4*/ 	.word	0x00008f90


	//   ....[25]....
        /*07e8*/ 	.word	0x00009a90


	//   ....[26]....
        /*07ec*/ 	.word	0x00009aa0


	//   ....[27]....
        /*07f0*/ 	.word	0x00009ad0


	//   ....[28]....
        /*07f4*/ 	.word	0x0000a610


	//   ....[29]....
        /*07f8*/ 	.word	0x0000a630


	//   ....[30]....
        /*07fc*/ 	.word	0x0000c1d0


	//   ....[31]....
        /*0800*/ 	.word	0x0000c960


	//   ....[32]....
        /*0804*/ 	.word	0x0000c980


	//   ....[33]....
        /*0808*/ 	.word	0x0000c9a0


	//   ....[34]....
        /*080c*/ 	.word	0x0000d370


	//   ....[35]....
        /*0810*/ 	.word	0x0000d3b0


	//   ....[36]....
        /*0814*/ 	.word	0x0000f690


	//   ....[37]....
        /*0818*/ 	.word	0x0000f6f0


	//   ....[38]....
        /*081c*/ 	.word	0x0000fd50


	//   ....[39]....
        /*0820*/ 	.word	0x0000fdf0


	//   ....[40]....
        /*0824*/ 	.word	0x00010f30


	//   ....[41]....
        /*0828*/ 	.word	0x00011250


	//   ....[42]....
        /*082c*/ 	.word	0x000112f0


	//   ....[43]....
        /*0830*/ 	.word	0x00011300


	//   ....[44]....
        /*0834*/ 	.word	0x00011fa0


	//   ....[45]....
        /*0838*/ 	.word	0x00011fe0


	//   ....[46]....
        /*083c*/ 	.word	0x00012010


	//   ....[47]....
        /*0840*/ 	.word	0x00012040


	//   ....[48]....
        /*0844*/ 	.word	0x00012490


	//   ....[49]....
        /*0848*/ 	.word	0x000124c0


	//   ....[50]....
        /*084c*/ 	.word	0x000124f0


	//   ....[51]....
        /*0850*/ 	.word	0x00012520


	//   ....[52]....
        /*0854*/ 	.word	0x00012540


	//   ....[53]....
        /*0858*/ 	.word	0x00012560


	//   ....[54]....
        /*085c*/ 	.word	0x00012580


	//   ....[55]....
        /*0860*/ 	.word	0x000125b0


	//   ....[56]....
        /*0864*/ 	.word	0x00012db0


	//   ....[57]....
        /*0868*/ 	.word	0x00012de0


	//   ....[58]....
        /*086c*/ 	.word	0x00012e10


	//   ....[59]....
        /*0870*/ 	.word	0x00012e30


	//   ....[60]....
        /*0874*/ 	.word	0x00012e60


	//   ....[61]....
        /*0878*/ 	.word	0x00012e70


	//   ....[62]....
        /*087c*/ 	.word	0x00012ea0


	//   ....[63]....
        /*0880*/ 	.word	0x00012f10


	//   ....[64]....
        /*0884*/ 	.word	0x00013030


	//   ....[65]....
        /*0888*/ 	.word	0x00013220


	//   ....[66]....
        /*088c*/ 	.word	0x00013250


	//   ....[67]....
        /*0890*/ 	.word	0x00013280


	//   ....[68]....
        /*0894*/ 	.word	0x000132b0


	//   ....[69]....
        /*0898*/ 	.word	0x000132e0


	//   ....[70]....
        /*089c*/ 	.word	0x00013310


	//   ....[71]....
        /*08a0*/ 	.word	0x00013480


	//   ....[72]....
        /*08a4*/ 	.word	0x000134b0


	//   ....[73]....
        /*08a8*/ 	.word	0x000134e0


	//   ....[74]....
        /*08ac*/ 	.word	0x00013510


	//   ....[75]....
        /*08b0*/ 	.word	0x00013540


	//   ....[76]....
        /*08b4*/ 	.word	0x00013570


	//   ....[77]....
        /*08b8*/ 	.word	0x00013620


	//   ....[78]....
        /*08bc*/ 	.word	0x00013680


	//   ....[79]....
        /*08c0*/ 	.word	0x00013720


	//   ....[80]....
        /*08c4*/ 	.word	0x000144b0


	//   ....[81]....
        /*08c8*/ 	.word	0x00015840


	//   ....[82]....
        /*08cc*/ 	.word	0x00016430


	//   ....[83]....
        /*08d0*/ 	.word	0x00016440


	//   ....[84]....
        /*08d4*/ 	.word	0x00016450


	//   ....[85]....
        /*08d8*/ 	.word	0x00016470


	//   ....[86]....
        /*08dc*/ 	.word	0x00016500


	//   ....[87]....
        /*08e0*/ 	.word	0x00016520


	//   ....[88]....
        /*08e4*/ 	.word	0x000165a0


	//   ....[89]....
        /*08e8*/ 	.word	0x000165c0


	//   ....[90]....
        /*08ec*/ 	.word	0x00016640


	//   ....[91]....
        /*08f0*/ 	.word	0x00016660


	//   ....[92]....
        /*08f4*/ 	.word	0x000166e0


	//   ....[93]....
        /*08f8*/ 	.word	0x00016700


	//   ....[94]....
        /*08fc*/ 	.word	0x00016780


	//   ....[95]....
        /*0900*/ 	.word	0x000167a0


	//   ....[96]....
        /*0904*/ 	.word	0x00016820


	//   ....[97]....
        /*0908*/ 	.word	0x00016840


	//   ....[98]....
        /*090c*/ 	.word	0x00016850


	//   ....[99]....
        /*0910*/ 	.word	0x000168c0


	//   ....[100]....
        /*0914*/ 	.word	0x00016910


	//   ....[101]....
        /*0918*/ 	.word	0x000169c0


	//   ....[102]....
        /*091c*/ 	.word	0x000169d0


	//   ....[103]....
        /*0920*/ 	.word	0x00016a40


	//   ....[104]....
        /*0924*/ 	.word	0x00016a50


	//   ....[105]....
        /*0928*/ 	.word	0x00016a90


	//   ....[106]....
        /*092c*/ 	.word	0x00018940


	//   ....[107]....
        /*0930*/ 	.word	0x00018990


	//   ....[108]....
        /*0934*/ 	.word	0x000189c0


	//   ....[109]....
        /*0938*/ 	.word	0x000189f0


	//   ....[110]....
        /*093c*/ 	.word	0x00018a00


	//   ....[111]....
        /*0940*/ 	.word	0x00018a30


	//   ....[112]....
        /*0944*/ 	.word	0x00018a60


	//   ....[113]....
        /*0948*/ 	.word	0x00018a90


	//   ....[114]....
        /*094c*/ 	.word	0x00018c10


	//   ....[115]....
        /*0950*/ 	.word	0x00018c40


	//   ....[116]....
        /*0954*/ 	.word	0x00018c70


	//   ....[117]....
        /*0958*/ 	.word	0x00018ca0


	//   ....[118]....
        /*095c*/ 	.word	0x00018cd0


	//   ....[119]....
        /*0960*/ 	.word	0x00018d00


	//   ....[120]....
        /*0964*/ 	.word	0x00018dc0


	//   ....[121]....
        /*0968*/ 	.word	0x00018de0


	//   ....[122]....
        /*096c*/ 	.word	0x00018e50


	//   ....[123]....
        /*0970*/ 	.word	0x000194f0


	//   ....[124]....
        /*0974*/ 	.word	0x00019950


	//   ....[125]....
        /*0978*/ 	.word	0x00019a00


	//   ....[126]....
        /*097c*/ 	.word	0x00019a90


	//   ....[127]....
        /*0980*/ 	.word	0x00019ae0


	//   ....[128]....
        /*0984*/ 	.word	0x00019b30


	//   ....[129]....
        /*0988*/ 	.word	0x00019bc0


	//   ....[130]....
        /*098c*/ 	.word	0x00019c50


	//   ....[131]....
        /*0990*/ 	.word	0x00019ca0


	//   ....[132]....
        /*0994*/ 	.word	0x00019cf0


	//   ....[133]....
        /*0998*/ 	.word	0x00019de0


	//   ....[134]....
        /*099c*/ 	.word	0x00019e90


	//   ....[135]....
        /*09a0*/ 	.word	0x00019ee0


	//   ....[136]....
        /*09a4*/ 	.word	0x00019f30


	//   ....[137]....
        /*09a8*/ 	.word	0x0001a0c0


	//   ....[138]....
        /*09ac*/ 	.word	0x0001a230


	//   ....[139]....
        /*09b0*/ 	.word	0x0001a2a0


	//   ....[140]....
        /*09b4*/ 	.word	0x0001a2f0


	//   ....[141]....
        /*09b8*/ 	.word	0x0001a5c0


	//   ....[142]....
        /*09bc*/ 	.word	0x0001a660


	//   ....[143]....
        /*09c0*/ 	.word	0x0001a6c0


	//   ....[144]....
        /*09c4*/ 	.word	0x0001a730


	//   ....[145]....
        /*09c8*/ 	.word	0x0001a790


	//   ....[146]....
        /*09cc*/ 	.word	0x0001a800


	//   ....[147]....
        /*09d0*/ 	.word	0x0001a8c0


	//   ....[148]....
        /*09d4*/ 	.word	0x0001a920


	//   ....[149]....
        /*09d8*/ 	.word	0x0001a9e0


	//   ....[150]....
        /*09dc*/ 	.word	0x0001acc0


	//   ....[151]....
        /*09e0*/ 	.word	0x0001ae70


	//   ....[152]....
        /*09e4*/ 	.word	0x0001aec0


	//   ....[153]....
        /*09e8*/ 	.word	0x0001af20


	//   ....[154]....
        /*09ec*/ 	.word	0x0001b010


	//   ....[155]....
        /*09f0*/ 	.word	0x0001b070


	//   ....[156]....
        /*09f4*/ 	.word	0x0001b170


	//   ....[157]....
        /*09f8*/ 	.word	0x0001b1d0


	//   ....[158]....
        /*09fc*/ 	.word	0x0001b2d0


	//   ....[159]....
        /*0a00*/ 	.word	0x0001b330


	//   ....[160]....
        /*0a04*/ 	.word	0x0001b430


	//   ....[161]....
        /*0a08*/ 	.word	0x0001b490


	//   ....[162]....
        /*0a0c*/ 	.word	0x0001b590


	//   ....[163]....
        /*0a10*/ 	.word	0x0001b5f0


	//   ....[164]....
        /*0a14*/ 	.word	0x0001b6f0


	//   ....[165]....
        /*0a18*/ 	.word	0x0001b750


	//   ....[166]....
        /*0a1c*/ 	.word	0x0001b800


	//   ....[167]....
        /*0a20*/ 	.word	0x0001b8d0


	//   ....[168]....
        /*0a24*/ 	.word	0x0001b9a0


	//   ....[169]....
        /*0a28*/ 	.word	0x0001ba00


	//   ....[170]....
        /*0a2c*/ 	.word	0x0001bae0


	//   ....[171]....
        /*0a30*/ 	.word	0x0001bb40


	//   ....[172]....
        /*0a34*/ 	.word	0x0001bc10


	//   ....[173]....
        /*0a38*/ 	.word	0x0001bc70


	//   ....[174]....
        /*0a3c*/ 	.word	0x0001bd30


	//   ....[175]....
        /*0a40*/ 	.word	0x0001c040


	//   ....[176]....
        /*0a44*/ 	.word	0x0001c0e0


	//   ....[177]....
        /*0a48*/ 	.word	0x0001c200


	//   ....[178]....
        /*0a4c*/ 	.word	0x0001c270


	//   ....[179]....
        /*0a50*/ 	.word	0x0001c2e0


	//   ....[180]....
        /*0a54*/ 	.word	0x0001c350


	//   ....[181]....
        /*0a58*/ 	.word	0x0001c3c0


	//   ....[182]....
        /*0a5c*/ 	.word	0x0001c440


	//   ....[183]....
        /*0a60*/ 	.word	0x0001c4d0


	//   ....[184]....
        /*0a64*/ 	.word	0x0001c560


	//   ....[185]....
        /*0a68*/ 	.word	0x0001c5d0


	//   ....[186]....
        /*0a6c*/ 	.word	0x0001c640


	//   ....[187]....
        /*0a70*/ 	.word	0x0001c6b0


	//   ....[188]....
        /*0a74*/ 	.word	0x0001c730


	//   ....[189]....
        /*0a78*/ 	.word	0x0001c7a0


	//   ....[190]....
        /*0a7c*/ 	.word	0x0001c840


	//   ....[191]....
        /*0a80*/ 	.word	0x0001c8d0


	//   ....[192]....
        /*0a84*/ 	.word	0x0001c9f0


	//----- nvinfo : EIATTR_REG_RECONFIG
	.align		4
.L_1729:
        /*0a88*/ 	.byte	0x01, 0x54
	.zero		2


	//----- nvinfo : EIATTR_SYSCALL_OFFSETS
	.align		4
        /*0a8c*/ 	.byte	0x04, 0x46
        /*0a8e*/ 	.short	(.L_1731 - .L_1730)


	//   ....[0]....
.L_1730:
        /*0a90*/ 	.word	0x000018b0


	//   ....[1]....
        /*0a94*/ 	.word	0x00001a00


	//   ....[2]....
        /*0a98*/ 	.word	0x00005a90


	//   ....[3]....
        /*0a9c*/ 	.word	0x00005db0


	//   ....[4]....
        /*0aa0*/ 	.word	0x00015490


	//   ....[5]....
        /*0aa4*/ 	.word	0x000155e0


	//   ....[6]....
        /*0aa8*/ 	.word	0x000156e0


	//   ....[7]....
        /*0aac*/ 	.word	0x00015f20


	//----- nvinfo : EIATTR_MBARRIER_INSTR_OFFSETS
	.align		4
.L_1731:
        /*0ab0*/ 	.byte	0x04, 0x39
        /*0ab2*/ 	.short	(.L_1733 - .L_1732)


	//   ....[0]....
.L_1732:
        /*0ab4*/ 	.word	0x000002b0
        /*0ab8*/ 	.word	0x000000ff
        /*0abc*/ 	.word	0x00016800
        /*0ac0*/ 	.short	0x0100
        /*0ac2*/ 	.byte	0x08
	.zero		1


	//   ....[1]....
        /*0ac4*/ 	.word	0x000002c0
        /*0ac8*/ 	.word	0x000000ff
        /*0acc*/ 	.word	0x00016820
        /*0ad0*/ 	.short	0x0100
        /*0ad2*/ 	.byte	0x08
	.zero		1


	//   ....[2]....
        /*0ad4*/ 	.word	0x000003b0
        /*0ad8*/ 	.word	0x000000ff
        /*0adc*/ 	.word	0x00016830
        /*0ae0*/ 	.short	0x0100
        /*0ae2*/ 	.byte	0x08
	.zero		1


	//   ....[3]....
        /*0ae4*/ 	.word	0x000003c0
        /*0ae8*/ 	.word	0x000000ff
        /*0aec*/ 	.word	0x00016840
        /*0af0*/ 	.short	0x0100
        /*0af2*/ 	.byte	0x08
	.zero		1


	//   ....[4]....
        /*0af4*/ 	.word	0x000003d0
        /*0af8*/ 	.word	0x000000ff
        /*0afc*/ 	.word	0x00016838
        /*0b00*/ 	.short	0x0100
        /*0b02*/ 	.byte	0x08
	.zero		1


	//   ....[5]....
        /*0b04*/ 	.word	0x000003e0
        /*0b08*/ 	.word	0x000000ff
        /*0b0c*/ 	.word	0x00016848
        /*0b10*/ 	.short	0x0100
        /*0b12*/ 	.byte	0x08
	.zero		1


	//   ....[6]....
        /*0b14*/ 	.word	0x00000510
        /*0b18*/ 	.word	0x000000ff
        /*0b1c*/ 	.word	0x00016850
        /*0b20*/ 	.short	0x0100
        /*0b22*/ 	.byte	0x08
	.zero		1


	//   ....[7]....
        /*0b24*/ 	.word	0x00000520
        /*0b28*/ 	.word	0x000000ff
        /*0b2c*/ 	.word	0x00016860
        /*0b30*/ 	.short	0x0100
        /*0b32*/ 	.byte	0x08
	.zero		1


	//   ....[8]....
        /*0b34*/ 	.word	0x00000530
        /*0b38*/ 	.word	0x000000ff
        /*0b3c*/ 	.word	0x00016858
        /*0b40*/ 	.short	0x0100
        /*0b42*/ 	.byte	0x08
	.zero		1


	//   ....[9]....
        /*0b44*/ 	.word	0x00000540
        /*0b48*/ 	.word	0x000000ff
        /*0b4c*/ 	.word	0x00016868
        /*0b50*/ 	.short	0x0100
        /*0b52*/ 	.byte	0x08
	.zero		1


	//   ....[10]....
        /*0b54*/ 	.word	0x00000630
        /*0b58*/ 	.word	0x000000ff
        /*0b5c*/ 	.word	0x00016870
        /*0b60*/ 	.short	0x0100
        /*0b62*/ 	.byte	0x06
	.zero		1


	//   ....[11]....
        /*0b64*/ 	.word	0x00000640
        /*0b68*/ 	.word	0x000000ff
        /*0b6c*/ 	.word	0x00016880
        /*0b70*/ 	.short	0x0100
        /*0b72*/ 	.byte	0x06
	.zero		1


	//   ....[12]....
        /*0b74*/ 	.word	0x00000650
        /*0b78*/ 	.word	0x000000ff
        /*0b7c*/ 	.word	0x00016878
        /*0b80*/ 	.short	0x0100
        /*0b82*/ 	.byte	0x06
	.zero		1


	//   ....[13]....
        /*0b84*/ 	.word	0x00000660
        /*0b88*/ 	.word	0x000000ff
        /*0b8c*/ 	.word	0x00016888
        /*0b90*/ 	.short	0x0100
        /*0b92*/ 	.byte	0x06
	.zero		1


	//   ....[14]....
        /*0b94*/ 	.word	0x00000790
        /*0b98*/ 	.word	0x000000ff
        /*0b9c*/ 	.word	0x00016890
        /*0ba0*/ 	.short	0x0100
        /*0ba2*/ 	.byte	0x08
	.zero		1


	//   ....[15]....
        /*0ba4*/ 	.word	0x000007a0
        /*0ba8*/ 	.word	0x000000ff
        /*0bac*/ 	.word	0x000168a0
        /*0bb0*/ 	.short	0x0100
        /*0bb2*/ 	.byte	0x08
	.zero		1


	//   ....[16]....
        /*0bb4*/ 	.word	0x000007b0
        /*0bb8*/ 	.word	0x000000ff
        /*0bbc*/ 	.word	0x00016898
        /*0bc0*/ 	.short	0x0100
        /*0bc2*/ 	.byte	0x08
	.zero		1


	//   ....[17]....
        /*0bc4*/ 	.word	0x000007c0
        /*0bc8*/ 	.word	0x000000ff
        /*0bcc*/ 	.word	0x000168a8
        /*0bd0*/ 	.short	0x0100
        /*0bd2*/ 	.byte	0x08
	.zero		1


	//   ....[18]....
        /*0bd4*/ 	.word	0x000008f0
        /*0bd8*/ 	.word	0x000000ff
        /*0bdc*/ 	.word	0x000168b0
        /*0be0*/ 	.short	0x0100
        /*0be2*/ 	.byte	0x08
	.zero		1


	//   ....[19]....
        /*0be4*/ 	.word	0x00000900
        /*0be8*/ 	.word	0x000000ff
        /*0bec*/ 	.word	0x000168c0
        /*0bf0*/ 	.short	0x0100
        /*0bf2*/ 	.byte	0x08
	.zero		1


	//   ....[20]....
        /*0bf4*/ 	.word	0x00000910
        /*0bf8*/ 	.word	0x000000ff
        /*0bfc*/ 	.word	0x000168b8
        /*0c00*/ 	.short	0x0100
        /*0c02*/ 	.byte	0x08
	.zero		1


	//   ....[21]....
        /*0c04*/ 	.word	0x00000920
        /*0c08*/ 	.word	0x000000ff
        /*0c0c*/ 	.word	0x000168c8
        /*0c10*/ 	.short	0x0100
        /*0c12*/ 	.byte	0x08
	.zero		1


	//   ....[22]....
        /*0c14*/ 	.word	0x00002bd0
        /*0c18*/ 	.word	0x0000004e
        /*0c1c*/ 	.word	0x00016890
        /*0c20*/ 	.short	0x010a
        /*0c22*/ 	.byte	0x3f
	.zero		1


	//   ....[23]....
        /*0c24*/ 	.word	0x00003de0
        /*0c28*/ 	.word	0x0000004e
        /*0c2c*/ 	.word	0x00016890
        /*0c30*/ 	.short	0x010a
        /*0c32*/ 	.byte	0x3f
	.zero		1


	//   ....[24]....
        /*0c34*/ 	.word	0x00004f00
        /*0c38*/ 	.word	0x0000004e
        /*0c3c*/ 	.word	0x00016890
        /*0c40*/ 	.short	0x010a
        /*0c42*/ 	.byte	0x3f
	.zero		1


	//   ....[25]....
        /*0c44*/ 	.word	0x00005120
        /*0c48*/ 	.word	0x0000000c
        /*0c4c*/ 	.word	0x00000000
        /*0c50*/ 	.short	0x0101
        /*0c52*/ 	.byte	0x3f
	.zero		1


	//   ....[26]....
        /*0c54*/ 	.word	0x00005160
        /*0c58*/ 	.word	0x0000004e
        /*0c5c*/ 	.word	0x000168b0
        /*0c60*/ 	.short	0x010a
        /*0c62*/ 	.byte	0x3f
	.zero		1


	//   ....[27]....
        /*0c64*/ 	.word	0x00005540
        /*0c68*/ 	.word	0x0000004e
        /*0c6c*/ 	.word	0x00000000
        /*0c70*/ 	.short	0x0101
        /*0c72*/ 	.byte	0x3f
	.zero		1


	//   ....[28]....
        /*0c74*/ 	.word	0x00005b30
        /*0c78*/ 	.word	0x00000002
        /*0c7c*/ 	.word	0x00016800
        /*0c80*/ 	.short	0x010a
        /*0c82*/ 	.byte	0x3f
	.zero		1


	//   ....[29]....
        /*0c84*/ 	.word	0x00005b80
        /*0c88*/ 	.word	0x00000002
        /*0c8c*/ 	.word	0x00016800
        /*0c90*/ 	.short	0x010a
        /*0c92*/ 	.byte	0x3f
	.zero		1


	//   ....[30]....
        /*0c94*/ 	.word	0x00006690
        /*0c98*/ 	.word	0x00000002
        /*0c9c*/ 	.word	0x00016800
        /*0ca0*/ 	.short	0x010a
        /*0ca2*/ 	.byte	0x3f
	.zero		1


	//   ....[31]....
        /*0ca4*/ 	.word	0x00007b80
        /*0ca8*/ 	.word	0x00000002
        /*0cac*/ 	.word	0x00016800
        /*0cb0*/ 	.short	0x010a
        /*0cb2*/ 	.byte	0x3f
	.zero		1


	//   ....[32]....
        /*0cb4*/ 	.word	0x00008a80
        /*0cb8*/ 	.word	0x00000000
        /*0cbc*/ 	.word	0x00016830
        /*0cc0*/ 	.short	0x010a
        /*0cc2*/ 	.byte	0x3f
	.zero		1


	//   ....[33]....
        /*0cc4*/ 	.word	0x00008af0
        /*0cc8*/ 	.word	0x00000000
        /*0ccc*/ 	.word	0x00016830
        /*0cd0*/ 	.short	0x010a
        /*0cd2*/ 	.byte	0x3f
	.zero		1


	//   ....[34]....
        /*0cd4*/ 	.word	0x0000a140
        /*0cd8*/ 	.word	0x00000000
        /*0cdc*/ 	.word	0x00000000
        /*0ce0*/ 	.short	0x0101
        /*0ce2*/ 	.byte	0x3f
	.zero		1


	//   ....[35]....
        /*0ce4*/ 	.word	0x0000b5e0
        /*0ce8*/ 	.word	0x00000009
        /*0cec*/ 	.word	0x00016830
        /*0cf0*/ 	.short	0x010a
        /*0cf2*/ 	.byte	0x3f
	.zero		1


	//   ....[36]....
        /*0cf4*/ 	.word	0x0000b630
        /*0cf8*/ 	.word	0x00000009
        /*0cfc*/ 	.word	0x00016830
        /*0d00*/ 	.short	0x010a
        /*0d02*/ 	.byte	0x3f
	.zero		1


	//   ....[37]....
        /*0d04*/ 	.word	0x0000b940
        /*0d08*/ 	.word	0x00000009
        /*0d0c*/ 	.word	0x00016850
        /*0d10*/ 	.short	0x010a
        /*0d12*/ 	.byte	0x3f
	.zero		1


	//   ....[38]....
        /*0d14*/ 	.word	0x0000b980
        /*0d18*/ 	.word	0x00000009
        /*0d1c*/ 	.word	0x00016850
        /*0d20*/ 	.short	0x010a
        /*0d22*/ 	.byte	0x3f
	.zero		1


	//   ....[39]....
        /*0d24*/ 	.word	0x0000d980
        /*0d28*/ 	.word	0x0000002e
        /*0d2c*/ 	.word	0x00000000
        /*0d30*/ 	.short	0x0101
        /*0d32*/ 	.byte	0x3f
	.zero		1


	//   ....[40]....
        /*0d34*/ 	.word	0x0000de30
        /*0d38*/ 	.word	0x0000000e
        /*0d3c*/ 	.word	0x00000000
        /*0d40*/ 	.short	0x0101
        /*0d42*/ 	.byte	0x3f
	.zero		1


	//   ....[41]....
        /*0d44*/ 	.word	0x0000e7a0
        /*0d48*/ 	.word	0x00000009
        /*0d4c*/ 	.word	0x00016830
        /*0d50*/ 	.short	0x010a
        /*0d52*/ 	.byte	0x3f
	.zero		1


	//   ....[42]....
        /*0d54*/ 	.word	0x0000e7f0
        /*0d58*/ 	.word	0x00000009
        /*0d5c*/ 	.word	0x00016830
        /*0d60*/ 	.short	0x010a
        /*0d62*/ 	.byte	0x3f
	.zero		1


	//   ....[43]....
        /*0d64*/ 	.word	0x0000eb00
        /*0d68*/ 	.word	0x00000009
        /*0d6c*/ 	.word	0x00016850
        /*0d70*/ 	.short	0x010a
        /*0d72*/ 	.byte	0x3f
	.zero		1


	//   ....[44]....
        /*0d74*/ 	.word	0x0000eb40
        /*0d78*/ 	.word	0x00000009
        /*0d7c*/ 	.word	0x00016850
        /*0d80*/ 	.short	0x010a
        /*0d82*/ 	.byte	0x3f
	.zero		1


	//   ....[45]....
        /*0d84*/ 	.word	0x00010370
        /*0d88*/ 	.word	0x00000019
        /*0d8c*/ 	.word	0x00000000
        /*0d90*/ 	.short	0x0101
        /*0d92*/ 	.byte	0x3f
	.zero		1


	//   ....[46]....
        /*0d94*/ 	.word	0x000104c0
        /*0d98*/ 	.word	0x00000027
        /*0d9c*/ 	.word	0x00000000
        /*0da0*/ 	.short	0x0101
        /*0da2*/ 	.byte	0x3f
	.zero		1


	//   ....[47]....
        /*0da4*/ 	.word	0x00010e20
        /*0da8*/ 	.word	0x0000000d
        /*0dac*/ 	.word	0x00016850
        /*0db0*/ 	.short	0x010a
        /*0db2*/ 	.byte	0x3f
	.zero		1


	//   ....[48]....
        /*0db4*/ 	.word	0x00010e90
        /*0db8*/ 	.word	0x0000000d
        /*0dbc*/ 	.word	0x00016850
        /*0dc0*/ 	.short	0x010a
        /*0dc2*/ 	.byte	0x3f
	.zero		1


	//   ....[49]....
        /*0dc4*/ 	.word	0x00011460
        /*0dc8*/ 	.word	0x00000007
        /*0dcc*/ 	.word	0x00000000
        /*0dd0*/ 	.short	0x0101
        /*0dd2*/ 	.byte	0x3f
	.zero		1


	//   ....[50]....
        /*0dd4*/ 	.word	0x00012550
        /*0dd8*/ 	.word	0x00000000
        /*0ddc*/ 	.word	0x00000000
        /*0de0*/ 	.short	0x0101
        /*0de2*/ 	.byte	0x3f
	.zero		1


	//   ....[51]....
        /*0de4*/ 	.word	0x00014590
        /*0de8*/ 	.word	0x00000016
        /*0dec*/ 	.word	0x00016820
        /*0df0*/ 	.short	0x010a
        /*0df2*/ 	.byte	0x3f
	.zero		1


	//   ....[52]....
        /*0df4*/ 	.word	0x00014650
        /*0df8*/ 	.word	0x00000005
        /*0dfc*/ 	.word	0x000168a0
        /*0e00*/ 	.short	0x010a
        /*0e02*/ 	.byte	0x3f
	.zero		1


	//   ....[53]....
        /*0e04*/ 	.word	0x00014890
        /*0e08*/ 	.word	0x00000005
        /*0e0c*/ 	.word	0x000168c0
        /*0e10*/ 	.short	0x010a
        /*0e12*/ 	.byte	0x3f
	.zero		1


	//   ....[54]....
        /*0e14*/ 	.word	0x00014c20
        /*0e18*/ 	.word	0x00000005
        /*0e1c*/ 	.word	0x000168a0
        /*0e20*/ 	.short	0x010a
        /*0e22*/ 	.byte	0x3f
	.zero		1


	//   ....[55]....
        /*0e24*/ 	.word	0x00014e40
        /*0e28*/ 	.word	0x00000005
        /*0e2c*/ 	.word	0x000168c0
        /*0e30*/ 	.short	0x010a
        /*0e32*/ 	.byte	0x3f
	.zero		1


	//   ....[56]....
        /*0e34*/ 	.word	0x00015a60
        /*0e38*/ 	.word	0x00000000
        /*0e3c*/ 	.word	0x00016840
        /*0e40*/ 	.short	0x010a
        /*0e42*/ 	.byte	0x3f
	.zero		1


	//   ....[57]....
        /*0e44*/ 	.word	0x00016b50
        /*0e48*/ 	.word	0x00000016
        /*0e4c*/ 	.word	0x00016800
        /*0e50*/ 	.short	0x0107
        /*0e52*/ 	.byte	0x3f
	.zero		1


	//   ....[58]....
        /*0e54*/ 	.word	0x00016c50
        /*0e58*/ 	.word	0x00000016
        /*0e5c*/ 	.word	0x00016800
        /*0e60*/ 	.short	0x0101
        /*0e62*/ 	.byte	0x3f
	.zero		1


	//   ....[59]....
        /*0e64*/ 	.word	0x00016c70
        /*0e68*/ 	.word	0x00000016
        /*0e6c*/ 	.word	0x00016820
        /*0e70*/ 	.short	0x010a
        /*0e72*/ 	.byte	0x3f
	.zero		1


	//   ....[60]....
        /*0e74*/ 	.word	0x00016f80
        /*0e78*/ 	.word	0x00000002
        /*0e7c*/ 	.word	0x00016840
        /*0e80*/ 	.short	0x010a
        /*0e82*/ 	.byte	0x3f
	.zero		1


	//   ....[61]....
        /*0e84*/ 	.word	0x00017200
        /*0e88*/ 	.word	0x00000003
        /*0e8c*/ 	.word	0x00000060
        /*0e90*/ 	.short	0x010a
        /*0e92*/ 	.byte	0x3f
	.zero		1


	//   ....[62]....
        /*0e94*/ 	.word	0x00017740
        /*0e98*/ 	.word	0x00000002
        /*0e9c*/ 	.word	0x00016840
        /*0ea0*/ 	.short	0x010a
        /*0ea2*/ 	.byte	0x3f
	.zero		1


	//   ....[63]....
        /*0ea4*/ 	.word	0x000179c0
        /*0ea8*/ 	.word	0x0000000a
        /*0eac*/ 	.word	0x00000060
        /*0eb0*/ 	.short	0x010a
        /*0eb2*/ 	.byte	0x3f
	.zero		1


	//   ....[64]....
        /*0eb4*/ 	.word	0x00017e50
        /*0eb8*/ 	.word	0x00000002
        /*0ebc*/ 	.word	0x00016840
        /*0ec0*/ 	.short	0x010a
        /*0ec2*/ 	.byte	0x3f
	.zero		1


	//   ....[65]....
        /*0ec4*/ 	.word	0x000180e0
        /*0ec8*/ 	.word	0x00000007
        /*0ecc*/ 	.word	0x00000060
        /*0ed0*/ 	.short	0x010a
        /*0ed2*/ 	.byte	0x3f
	.zero		1


	//   ....[66]....
        /*0ed4*/ 	.word	0x00018520
        /*0ed8*/ 	.word	0x00000003
        /*0edc*/ 	.word	0x00016860
        /*0ee0*/ 	.short	0x010a
        /*0ee2*/ 	.byte	0x3f
	.zero		1


	//   ....[67]....
        /*0ee4*/ 	.word	0x00019470
        /*0ee8*/ 	.word	0x00000009
        /*0eec*/ 	.word	0x00016820
        /*0ef0*/ 	.short	0x010a
        /*0ef2*/ 	.byte	0x3f
	.zero		1


	//   ....[68]....
        /*0ef4*/ 	.word	0x00019600
        /*0ef8*/ 	.word	0x00000006
        /*0efc*/ 	.word	0x00000000
        /*0f00*/ 	.short	0x010a
        /*0f02*/ 	.byte	0x3f
	.zero		1


	//   ....[69]....
        /*0f04*/ 	.word	0x00019670
        /*0f08*/ 	.word	0x00000007
        /*0f0c*/ 	.word	0x00000000
        /*0f10*/ 	.short	0x010a
        /*0f12*/ 	.byte	0x3f
	.zero		1


	//   ....[70]....
        /*0f14*/ 	.word	0x000196d0
        /*0f18*/ 	.word	0x00000004
        /*0f1c*/ 	.word	0x00000000
        /*0f20*/ 	.short	0x010a
        /*0f22*/ 	.byte	0x3f
	.zero		1


	//   ....[71]....
        /*0f24*/ 	.word	0x00019700
        /*0f28*/ 	.word	0x00000005
        /*0f2c*/ 	.word	0x00000000
        /*0f30*/ 	.short	0x010a
        /*0f32*/ 	.byte	0x3f
	.zero		1


	//   ....[72]....
        /*0f34*/ 	.word	0x00019760
        /*0f38*/ 	.word	0x0000004e
        /*0f3c*/ 	.word	0x00016890
        /*0f40*/ 	.short	0x010a
        /*0f42*/ 	.byte	0x3f
	.zero		1


	//   ....[73]....
        /*0f44*/ 	.word	0x000197b0
        /*0f48*/ 	.word	0x0000004e
        /*0f4c*/ 	.word	0x00016890
        /*0f50*/ 	.short	0x010a
        /*0f52*/ 	.byte	0x3f
	.zero		1


	//   ....[74]....
        /*0f54*/ 	.word	0x00019800
        /*0f58*/ 	.word	0x0000004e
        /*0f5c*/ 	.word	0x00016890
        /*0f60*/ 	.short	0x010a
        /*0f62*/ 	.byte	0x3f
	.zero		1


	//   ....[75]....
        /*0f64*/ 	.word	0x00019850
        /*0f68*/ 	.word	0x0000004e
        /*0f6c*/ 	.word	0x000168b0
        /*0f70*/ 	.short	0x010a
        /*0f72*/ 	.byte	0x3f
	.zero		1


	//   ....[76]....
        /*0f74*/ 	.word	0x00019d20
        /*0f78*/ 	.word	0x00000002
        /*0f7c*/ 	.word	0x00016800
        /*0f80*/ 	.short	0x010a
        /*0f82*/ 	.byte	0x3f
	.zero		1


	//   ....[77]....
        /*0f84*/ 	.word	0x0001a320
        /*0f88*/ 	.word	0x00000002
        /*0f8c*/ 	.word	0x00016800
        /*0f90*/ 	.short	0x010a
        /*0f92*/ 	.byte	0x3f
	.zero		1


	//   ....[78]....
        /*0f94*/ 	.word	0x0001a370
        /*0f98*/ 	.word	0x00000000
        /*0f9c*/ 	.word	0x00016830
        /*0fa0*/ 	.short	0x010a
        /*0fa2*/ 	.byte	0x3f
	.zero		1


	//   ....[79]....
        /*0fa4*/ 	.word	0x0001a3c0
        /*0fa8*/ 	.word	0x00000009
        /*0fac*/ 	.word	0x00016830
        /*0fb0*/ 	.short	0x010a
        /*0fb2*/ 	.byte	0x3f
	.zero		1


	//   ....[80]....
        /*0fb4*/ 	.word	0x0001a410
        /*0fb8*/ 	.word	0x00000009
        /*0fbc*/ 	.word	0x00016850
        /*0fc0*/ 	.short	0x010a
        /*0fc2*/ 	.byte	0x3f
	.zero		1


	//   ....[81]....
        /*0fc4*/ 	.word	0x0001a460
        /*0fc8*/ 	.word	0x00000009
        /*0fcc*/ 	.word	0x00016830
        /*0fd0*/ 	.short	0x010a
        /*0fd2*/ 	.byte	0x3f
	.zero		1


	//   ....[82]....
        /*0fd4*/ 	.word	0x0001a4b0
        /*0fd8*/ 	.word	0x00000009
        /*0fdc*/ 	.word	0x00016850
        /*0fe0*/ 	.short	0x010a
        /*0fe2*/ 	.byte	0x3f
	.zero		1


	//   ....[83]....
        /*0fe4*/ 	.word	0x0001a500
        /*0fe8*/ 	.word	0x0000000d
        /*0fec*/ 	.word	0x00016850
        /*0ff0*/ 	.short	0x010a
        /*0ff2*/ 	.byte	0x3f
	.zero		1


	//   ....[84]....
        /*0ff4*/ 	.word	0x0001aaa0
        /*0ff8*/ 	.word	0x00000016
        /*0ffc*/ 	.word	0x00016820
        /*1000*/ 	.short	0x010a
        /*1002*/ 	.byte	0x3f
	.zero		1


	//   ....[85]....
        /*1004*/ 	.word	0x0001aaf0
        /*1008*/ 	.word	0x00000005
        /*100c*/ 	.word	0x000168a0
        /*1010*/ 	.short	0x010a
        /*1012*/ 	.byte	0x3f
	.zero		1


	//   ....[86]....
        /*1014*/ 	.word	0x0001ab40
        /*1018*/ 	.word	0x00000005
        /*101c*/ 	.word	0x000168c0
        /*1020*/ 	.short	0x010a
        /*1022*/ 	.byte	0x3f
	.zero		1


	//   ....[87]....
        /*1024*/ 	.word	0x0001ab90
        /*1028*/ 	.word	0x00000005
        /*102c*/ 	.word	0x000168a0
        /*1030*/ 	.short	0x010a
        /*1032*/ 	.byte	0x3f
	.zero		1


	//   ....[88]....
        /*1034*/ 	.word	0x0001abe0
        /*1038*/ 	.word	0x00000005
        /*103c*/ 	.word	0x000168c0
        /*1040*/ 	.short	0x010a
        /*1042*/ 	.byte	0x3f
	.zero		1


	//   ....[89]....
        /*1044*/ 	.word	0x0001ad80
        /*1048*/ 	.word	0x00000000
        /*104c*/ 	.word	0x00016840
        /*1050*/ 	.short	0x010a
        /*1052*/ 	.byte	0x3f
	.zero		1


	//   ....[90]....
        /*1054*/ 	.word	0x0001bd60
        /*1058*/ 	.word	0x00000016
        /*105c*/ 	.word	0x00016820
        /*1060*/ 	.short	0x010a
        /*1062*/ 	.byte	0x3f
	.zero		1


	//   ....[91]....
        /*1064*/ 	.word	0x0001bdb0
        /*1068*/ 	.word	0x00000002
        /*106c*/ 	.word	0x00016840
        /*1070*/ 	.short	0x010a
        /*1072*/ 	.byte	0x3f
	.zero		1


	//   ....[92]....
        /*1074*/ 	.word	0x0001be00
        /*1078*/ 	.word	0x00000003
        /*107c*/ 	.word	0x00000060
        /*1080*/ 	.short	0x010a
        /*1082*/ 	.byte	0x3f
	.zero		1


	//   ....[93]....
        /*1084*/ 	.word	0x0001be50
        /*1088*/ 	.word	0x00000002
        /*108c*/ 	.word	0x00016840
        /*1090*/ 	.short	0x010a
        /*1092*/ 	.byte	0x3f
	.zero		1


	//   ....[94]....
        /*1094*/ 	.word	0x0001bea0
        /*1098*/ 	.word	0x0000000a
        /*109c*/ 	.word	0x00000060
        /*10a0*/ 	.short	0x010a
        /*10a2*/ 	.byte	0x3f
	.zero		1


	//   ....[95]....
        /*10a4*/ 	.word	0x0001bef0
        /*10a8*/ 	.word	0x00000002
        /*10ac*/ 	.word	0x00016840
        /*10b0*/ 	.short	0x010a
        /*10b2*/ 	.byte	0x3f
	.zero		1


	//   ....[96]....
        /*10b4*/ 	.word	0x0001bf40
        /*10b8*/ 	.word	0x00000007
        /*10bc*/ 	.word	0x00000060
        /*10c0*/ 	.short	0x010a
        /*10c2*/ 	.byte	0x3f
	.zero		1


	//   ....[97]....
        /*10c4*/ 	.word	0x0001bf90
        /*10c8*/ 	.word	0x00000003
        /*10cc*/ 	.word	0x00016860
        /*10d0*/ 	.short	0x010a
        /*10d2*/ 	.byte	0x3f
	.zero		1


	//   ....[98]....
        /*10d4*/ 	.word	0x0001c910
        /*10d8*/ 	.word	0x00000009
        /*10dc*/ 	.word	0x00016820
        /*10e0*/ 	.short	0x010a
        /*10e2*/ 	.byte	0x3f
	.zero		1


	//   ....[99]....
        /*10e4*/ 	.word	0x0001cab0
        /*10e8*/ 	.word	0x00000006
        /*10ec*/ 	.word	0x00000000
        /*10f0*/ 	.short	0x010a
        /*10f2*/ 	.byte	0x3f
	.zero		1


	//   ....[100]....
        /*10f4*/ 	.word	0x0001cb00
        /*10f8*/ 	.word	0x00000007
        /*10fc*/ 	.word	0x00000000
        /*1100*/ 	.short	0x010a
        /*1102*/ 	.byte	0x3f
	.zero		1


	//   ....[101]....
        /*1104*/ 	.word	0x0001cb50
        /*1108*/ 	.word	0x00000004
        /*110c*/ 	.word	0x00000000
        /*1110*/ 	.short	0x010a
        /*1112*/ 	.byte	0x3f
	.zero		1


	//----- nvinfo : EIATTR_NUM_MBARRIERS
	.align		4
.L_1733:
        /*1114*/ 	.byte	0x03, 0x38
        /*1116*/ 	.short	0x0016


	//----- nvinfo : EIATTR_EXIT_INSTR_OFFSETS
	.align		4
        /*1118*/ 	.byte	0x04, 0x1c
        /*111a*/ 	.short	(.L_1735 - .L_1734)


	//   ....[0]....
.L_1734:
        /*111c*/ 	.word	0x00019750


	//----- nvinfo : EIATTR_MAX_THREADS
	.align		4
.L_1735:
        /*1120*/ 	.byte	0x04, 0x05
        /*1122*/ 	.short	(.L_1737 - .L_1736)
.L_1736:
        /*1124*/ 	.word	0x00000200
        /*1128*/ 	.word	0x00000001
        /*112c*/ 	.word	0x00000001


	//----- nvinfo : EIATTR_CRS_STACK_SIZE
	.align		4
.L_1737:
        /*1130*/ 	.byte	0x04, 0x1e
        /*1132*/ 	.short	(.L_1739 - .L_1738)
.L_1738:
        /*1134*/ 	.word	0x00000000


	//----- nvinfo : EIATTR_CBANK_PARAM_SIZE
	.align		4
.L_1739:
        /*1138*/ 	.byte	0x03, 0x19
        /*113a*/ 	.short	0x0af0


	//----- nvinfo : EIATTR_PARAM_CBANK
	.align		4
        /*113c*/ 	.byte	0x04, 0x0a
        /*113e*/ 	.short	(.L_1741 - .L_1740)
	.align		4
.L_1740:
        /*1140*/ 	.word	index@(.nv.constant0._ZN7cutlass13device_kernelIN5flash11enable_sm90INS1_16FlashAttnFwdSm90INS1_25CollectiveMainloopFwdSm90ILi2EN4cute5tupleIJNS5_1CILi1EEES8_S8_EEENS6_IJNS7_ILi192EEENS7_ILi128EEENS7_ILi64EEEEEELi64ENS_6half_tEfNS_4arch4Sm90ELb1ELb0ELb1ELb1ELb0ELb1ELb0ELb1ELb1ELb1ELb0ELb0EEENS1_21CollectiveEpilogueFwdINS6_IJSA_SC_SB_EEES9_SE_SG_Li384ELb1ELb1ELb0ELb0EEENS1_36VarlenDynamicPersistentTileSchedulerILi192ELi128ELi384ELi128ELb0ELb1ELb1ELb1ELb1ELb1EEEEEEEEEvNT_6ParamsE)
        /*1144*/ 	.short	0x0210
        /*1146*/ 	.short	0x0af0


	//----- nvinfo : EIATTR_SW_WAR
	.align		4
.L_1741:
        /*1148*/ 	.byte	0x04, 0x36
        /*114a*/ 	.short	(.L_1743 - .L_1742)
.L_1742:
        /*114c*/ 	.word	0x00000008
.L_1743:


//--------------------- .nv.callgraph             --------------------------
	.section	.nv.callgraph,"",@"SHT_CUDA_CALLGRAPH"
	.align	4
	.sectionentsize	8
	.align		4
        /*0000*/ 	.word	0x00000000
	.align		4
        /*0004*/ 	.word	0xffffffff
	.align		4
        /*0008*/ 	.word	index@(_ZN7cutlass13device_kernelIN5flash11enable_sm90INS1_16FlashAttnFwdSm90INS1_25CollectiveMainloopFwdSm90ILi2EN4cute5tupleIJNS5_1CILi1EEES8_S8_EEENS6_IJNS7_ILi128EEENS7_ILi80EEENS7_ILi256EEEEEELi256ENS_6half_tEfNS_4arch4Sm90ELb0ELb0ELb1ELb0ELb0ELb0ELb0ELb1ELb1ELb1ELb0ELb0EEENS1_21CollectiveEpilogueFwdINS6_IJSA_SC_SB_EEES9_SE_SG_Li256ELb0ELb1ELb0ELb0EEENS1_29StaticPersistentTileSchedulerILb0EEEEEEEEEvNT_6ParamsE)
	.align		4
        /*000c*/ 	.word	index@(__assertfail)
	.align		4
        /*0010*/ 	.word	index@(_ZN7cutlass13device_kernelIN5flash11enable_sm90INS1_16FlashAttnFwdSm90INS1_25CollectiveMainloopFwdSm90ILi2EN4cute5tupleIJNS5_1CILi2EEENS7_ILi1EEES9_EEENS6_IJNS7_ILi128EEENS7_ILi80EEENS7_ILi256EEEEEELi256ENS_6half_tEfNS_4arch4Sm90ELb0ELb0ELb1ELb0ELb0ELb0ELb0ELb1ELb1ELb1ELb0ELb0EEENS1_21CollectiveEpilogueFwdINS6_IJSB_SD_SC_EEESA_SF_SH_Li256ELb0ELb1ELb0ELb0EEENS1_29StaticPersistentTileSchedulerILb0EEEEEEEEEvNT_6ParamsE)
	.align		4
        /*0014*/ 	.word	index@(__assertfail)
	.align		4
        /*0018*/ 	.word	index@(_ZN7cutlass13device_kernelIN5flash11enable_sm90INS1_16FlashAttnFwdSm90INS1_25CollectiveMainloopFwdSm90ILi2EN4cute5tupleIJNS5_1CILi1EEES8_S8_EEENS6_IJNS7_ILi128EEENS7_ILi80EEENS7_ILi256EEEEEELi256ENS_6half_tEfNS_4arch4Sm90ELb0ELb0ELb1ELb1ELb0ELb0ELb0ELb1ELb1ELb1ELb0ELb0EEENS1_21CollectiveEpilogueFwdINS6_IJSA_SC_SB_EEES9_SE_SG_Li256ELb1ELb1ELb0ELb0EEENS1_36VarlenDynamicPersistentTileSchedulerILi128ELi80ELi256ELi128ELb0ELb1ELb1ELb0ELb1ELb1EEEEEEEEEvNT_6ParamsE)
	.align		4
        /*001c*/ 	.word	index@(__assertfail)
	.align		4
        /*0020*/ 	.word	index@(_ZN7cutlass13device_kernelIN5flash11enable_sm90INS1_16FlashAttnFwdSm90INS1_25CollectiveMainloopFwdSm90ILi2EN4cute5tupleIJNS5_1CILi1EEES8_S8_EEENS6_IJNS7_ILi128EEENS7_ILi80EEENS7_ILi256EEEEEELi256ENS_6half_tEfNS_4arch4Sm90ELb0ELb0ELb1ELb1ELb0ELb1ELb0ELb1ELb1ELb1ELb0ELb0EEENS1_21CollectiveEpilogueFwdINS6_IJSA_SC_SB_EEES9_SE_SG_Li256ELb1ELb1ELb0ELb0EEENS1_36VarlenDynamicPersistentTileSchedulerILi128ELi80ELi256ELi128ELb0ELb1ELb1ELb0ELb1ELb1EEEEEEEEEvNT_6ParamsE)
	.align		4
        /*0024*/ 	.word	index@(__assertfail)
	.align		4
        /*0028*/ 	.word	index@(_ZN7cutlass13device_kernelIN5flash11enable_sm90INS1_16FlashAttnFwdSm90INS1_25CollectiveMainloopFwdSm90ILi2EN4cute5tupleIJNS5_1CILi1EEES8_S8_EEENS6_IJNS7_ILi128EEENS7_ILi64EEENS7_ILi256EEEEEELi256ENS_6half_tEfNS_4arch4Sm90ELb0ELb1ELb1ELb0ELb0ELb0ELb0ELb1ELb1ELb1ELb0ELb0EEENS1_21CollectiveEpilogueFwdINS6_IJSA_SC_SB_EEES9_SE_SG_Li256ELb0ELb1ELb0ELb0EEENS1_30DynamicPersistentTileSchedulerILi256ELi128ELb0ELb1ELb1EEEEEEEEEvNT_6ParamsE)
	.align		4
        /*002c*/ 	.word	index@(__assertfail)
	.align		4
        /*0030*/ 	.word	index@(_ZN7cutlass13device_kernelIN5flash11enable_sm90INS1_16FlashAttnFwdSm90INS1_25CollectiveMainloopFwdSm90ILi2EN4cute5tupleIJNS5_1CILi1EEES8_S8_EEENS6_IJNS7_ILi128EEENS7_ILi64EEENS7_ILi256EEEEEELi256ENS_6half_tEfNS_4arch4Sm90ELb0ELb1ELb1ELb1ELb0ELb0ELb0ELb1ELb1ELb1ELb0ELb0EEENS1_21CollectiveEpilogueFwdINS6_IJSA_SC_SB_EEES9_SE_SG_Li256ELb1ELb1ELb0ELb0EEENS1_36VarlenDynamicPersistentTileSchedulerILi128ELi64ELi256ELi128ELb0ELb1ELb1ELb1ELb0ELb1EEEEEEEEEvNT_6ParamsE)
	.align		4
        /*0034*/ 	.word	index@(__assertfail)
	.align		4
        /*0038*/ 	.word	index@(_ZN7cutlass13device_kernelIN5flash11enable_sm90INS1_16FlashAttnFwdSm90INS1_25CollectiveMainloopFwdSm90ILi2EN4cute5tupleIJNS5_1CILi1EEES8_S8_EEENS6_IJNS7_ILi128EEENS7_ILi64EEENS7_ILi256EEEEEELi256ENS_6half_tEfNS_4arch4Sm90ELb0ELb1ELb1ELb1ELb0ELb1ELb0ELb1ELb1ELb1ELb0ELb0EEENS1_21CollectiveEpilogueFwdINS6_IJSA_SC_SB_EEES9_SE_SG_Li256ELb1ELb1ELb0ELb0EEENS1_36VarlenDynamicPersistentTileSchedulerILi128ELi64ELi256ELi128ELb0ELb1ELb1ELb1ELb0ELb1EEEEEEEEEvNT_6ParamsE)
	.align		4
        /*003c*/ 	.word	index@(__assertfail)
	.align		4
        /*0040*/ 	.word	index@(_ZN7cutlass13device_kernelIN5flash11enable_sm90INS1_16FlashAttnFwdSm90INS1_25CollectiveMainloopFwdSm90ILi2EN4cute5tupleIJNS5_1CILi1EEES8_S8_EEENS6_IJNS7_ILi128EEENS7_ILi80EEENS7_ILi256EEEEEELi256ENS_6half_tEfNS_4arch4Sm90ELb1ELb0ELb1ELb0ELb0ELb0ELb0ELb1ELb1ELb1ELb0ELb0EEENS1_21CollectiveEpilogueFwdINS6_IJSA_SC_SB_EEES9_SE_SG_Li256ELb0ELb1ELb0ELb0EEENS1_30DynamicPersistentTileSchedulerILi256ELi128ELb0ELb1ELb1EEEEEEEEEvNT_6ParamsE)
	.align		4
        /*0044*/ 	.word	index@(__assertfail)
	.align		4
        /*0048*/ 	.word	index@(_ZN7cutlass13device_kernelIN5flash11enable_sm90INS1_16FlashAttnFwdSm90INS1_25CollectiveMainloopFwdSm90ILi2EN4cute5tupleIJNS5_1CILi1EEES8_S8_EEENS6_IJNS7_ILi128EEENS7_ILi80EEENS7_ILi256EEEEEELi256ENS_6half_tEfNS_4arch4Sm90ELb1ELb0ELb1ELb1ELb0ELb0ELb0ELb1ELb1ELb1ELb0ELb0EEENS1_21CollectiveEpilogueFwdINS6_IJSA_SC_SB_EEES9_SE_SG_Li256ELb1ELb1ELb0ELb0EEENS1_36VarlenDynamicPersistentTileSchedulerILi128ELi80ELi256ELi128ELb0ELb1ELb1ELb1ELb1ELb1EEEEEEEEEvNT_6ParamsE)
	.align		4
        /*004c*/ 	.word	index@(__assertfail)
	.align		4
        /*0050*/ 	.word	index@(_ZN7cutlass13device_kernelIN5flash11enable_sm90INS1_16FlashAttnFwdSm90INS1_25CollectiveMainloopFwdSm90ILi2EN4cute5tupleIJNS5_1CILi1EEES8_S8_EEENS6_IJNS7_ILi128EEENS7_ILi80EEENS7_ILi256EEEEEELi256ENS_6half_tEfNS_4arch4Sm90ELb1ELb0ELb1ELb1ELb0ELb1ELb0ELb1ELb1ELb1ELb0ELb0EEENS1_21CollectiveEpilogueFwdINS6_IJSA_SC_SB_EEES9_SE_SG_Li256ELb1ELb1ELb0ELb0EEENS1_36VarlenDynamicPersistentTileSchedulerILi128ELi80ELi256ELi128ELb0ELb1ELb1ELb1ELb1ELb1EEEEEEEEEvNT_6ParamsE)
	.align		4
        /*0054*/ 	.word	index@(__assertfail)
	.align		4
        /*0058*/ 	.word	index@(_ZN7cutlass13device_kernelIN5flash11enable_sm90INS1_16FlashAttnFwdSm90INS1_25CollectiveMainloopFwdSm90ILi2EN4cute5tupleIJNS5_1CILi1EEES8_S8_EEENS6_IJNS7_ILi128EEENS7_ILi112EEENS7_ILi192EEEEEELi192ENS_6half_tEfNS_4arch4Sm90ELb0ELb0ELb1ELb0ELb0ELb0ELb0ELb1ELb1ELb1ELb0ELb0EEENS1_21CollectiveEpilogueFwdINS6_IJSA_SC_SB_EEES9_SE_SG_Li256ELb0ELb1ELb0ELb0EEENS1_29StaticPersistentTileSchedulerILb0EEEEEEEEEvNT_6ParamsE)
	.align		4
        /*005c*/ 	.word	index@(__assertfail)
	.align		4
        /*0060*/ 	.word	index@(_ZN7cutlass13device_kernelIN5flash11enable_sm90INS1_16FlashAttnFwdSm90INS1_25CollectiveMainloopFwdSm90ILi2EN4cute5tupleIJNS5_1CILi2EEENS7_ILi1EEES9_EEENS6_IJNS7_ILi128EEENS7_ILi112EEENS7_ILi192EEEEEELi192ENS_6half_tEfNS_4arch4Sm90ELb0ELb0ELb1ELb0ELb0ELb0ELb0ELb1ELb1ELb1ELb0ELb0EEENS1_21CollectiveEpilogueFwdINS6_IJSB_SD_SC_EEESA_SF_SH_Li256ELb0ELb1ELb0ELb0EEENS1_29StaticPersistentTileSchedulerILb0EEEEEEEEEvNT_6ParamsE)
	.align		4
        /*0064*/ 	.word	index@(__assertfail)
	.align		4
        /*0068*/ 	.word	index@(_ZN7cutlass13device_kernelIN5flash11enable_sm90INS1_16FlashAttnFwdSm90INS1_25CollectiveMainloopFwdSm90ILi2EN4cute5tupleIJNS5_1CILi1EEES8_S8_EEENS6_IJNS7_ILi128EEENS7_ILi112EEENS7_ILi192EEEEEELi192ENS_6half_tEfNS_4arch4Sm90ELb0ELb0ELb1ELb1ELb0ELb0ELb0ELb1ELb1ELb1ELb0ELb0EEENS1_21CollectiveEpilogueFwdINS6_IJSA_SC_SB_EEES9_SE_SG_Li256ELb1ELb1ELb0ELb0EEENS1_36VarlenDynamicPersistentTileSchedulerILi128ELi112ELi256ELi128ELb0ELb1ELb1ELb0ELb1ELb1EEEEEEEEEvNT_6ParamsE)
	.align		4
        /*006c*/ 	.word	index@(__assertfail)
	.align		4
        /*0070*/ 	.word	index@(_ZN7cutlass13device_kernelIN5flash11enable_sm90INS1_16FlashAttnFwdSm90INS1_25CollectiveMainloopFwdSm90ILi2EN4cute5tupleIJNS5_1CILi1EEES8_S8_EEENS6_IJNS7_ILi128EEENS7_ILi112EEENS7_ILi192EEEEEELi192ENS_6half_tEfNS_4arch4Sm90ELb0ELb0ELb1ELb1ELb0ELb1ELb0ELb1ELb1ELb1ELb0ELb0EEENS1_21CollectiveEpilogueFwdINS6_IJSA_SC_SB_EEES9_SE_SG_Li256ELb1ELb1ELb0ELb0EEENS1_36VarlenDynamicPersistentTileSchedulerILi128ELi112ELi256ELi128ELb0ELb1ELb1ELb0ELb1ELb1EEEEEEEEEvNT_6ParamsE)
	.align		4
        /*0074*/ 	.word	index@(__assertfail)
	.align		4
        /*0078*/ 	.word	index@(_ZN7cutlass13device_kernelIN5flash11enable_sm90INS1_16FlashAttnFwdSm90INS1_25CollectiveMainloopFwdSm90ILi2EN4cute5tupleIJNS5_1CILi1EEES8_S8_EEENS6_IJNS7_ILi128EEENS7_ILi96EEENS7_ILi192EEEEEELi192ENS_6half_tEfNS_4arch4Sm90ELb0ELb1ELb1ELb0ELb0ELb0ELb0ELb1ELb1ELb1ELb0ELb0EEENS1_21CollectiveEpilogueFwdINS6_IJSA_SC_SB_EEES9_SE_SG_Li256ELb0ELb1ELb0ELb0EEENS1_30DynamicPersistentTileSchedulerILi256ELi128ELb0ELb1ELb1EEEEEEEEEvNT_6ParamsE)
	.align		4
        /*007c*/ 	.word	index@(__assertfail)
	.align		4
        /*0080*/ 	.word	index@(_ZN7cutlass13device_kernelIN5flash11enable_sm90INS1_16FlashAttnFwdSm90INS1_25CollectiveMainloopFwdSm90ILi2EN4cute5tupleIJNS5_1CILi1EEES8_S8_EEENS6_IJNS7_ILi128EEENS7_ILi96EEENS7_ILi192EEEEEELi192ENS_6half_tEfNS_4arch4Sm90ELb0ELb1ELb1ELb1ELb0ELb0ELb0ELb1ELb1ELb1ELb0ELb0EEENS1_21CollectiveEpilogueFwdINS6_IJSA_SC_SB_EEES9_SE_SG_Li256ELb1ELb1ELb0ELb0EEENS1_36VarlenDynamicPersistentTileSchedulerILi128ELi96ELi256ELi128ELb0ELb1ELb1ELb1ELb0ELb1EEEEEEEEEvNT_6ParamsE)
	.align		4
        /*0084*/ 	.word	index@(__assertfail)
	.align		4
        /*0088*/ 	.word	index@(_ZN7cutlass13device_kernelIN5flash11enable_sm90INS1_16FlashAttnFwdSm90INS1_25CollectiveMainloopFwdSm90ILi2EN4cute5tupleIJNS5_1CILi1EEES8_S8_EEENS6_IJNS7_ILi128EEENS7_ILi96EEENS7_ILi192EEEEEELi192ENS_6half_tEfNS_4arch4Sm90ELb0ELb1ELb1ELb1ELb0ELb1ELb0ELb1ELb1ELb1ELb0ELb0EEENS1_21CollectiveEpilogueFwdINS6_IJSA_SC_SB_EEES9_SE_SG_Li256ELb1ELb1ELb0ELb0EEENS1_36VarlenDynamicPersistentTileSchedulerILi128ELi96ELi256ELi128ELb0ELb1ELb1ELb1ELb0ELb1EEEEEEEEEvNT_6ParamsE)
	.align		4
        /*008c*/ 	.word	index@(__assertfail)
	.align		4
        /*0090*/ 	.word	index@(_ZN7cutlass13device_kernelIN5flash11enable_sm90INS1_16FlashAttnFwdSm90INS1_25CollectiveMainloopFwdSm90ILi2EN4cute5tupleIJNS5_1CILi1EEES8_S8_EEENS6_IJNS7_ILi128EEENS7_ILi112EEENS7_ILi192EEEEEELi192ENS_6half_tEfNS_4arch4Sm90ELb1ELb0ELb1ELb0ELb0ELb0ELb0ELb1ELb1ELb1ELb0ELb0EEENS1_21CollectiveEpilogueFwdINS6_IJSA_SC_SB_EEES9_SE_SG_Li256ELb0ELb1ELb0ELb0EEENS1_30DynamicPersistentTileSchedulerILi256ELi128ELb0ELb1ELb1EEEEEEEEEvNT_6ParamsE)
	.align		4
        /*0094*/ 	.word	index@(__assertfail)
	.align		4
        /*0098*/ 	.word	index@(_ZN7cutlass13device_kernelIN5flash11enable_sm90INS1_16FlashAttnFwdSm90INS1_25CollectiveMainloopFwdSm90ILi2EN4cute5tupleIJNS5_1CILi1EEES8_S8_EEENS6_IJNS7_ILi128EEENS7_ILi112EEENS7_ILi192EEEEEELi192ENS_6half_tEfNS_4arch4Sm90ELb1ELb0ELb1ELb1ELb0ELb0ELb0ELb1ELb1ELb1ELb0ELb0EEENS1_21CollectiveEpilogueFwdINS6_IJSA_SC_SB_EEES9_SE_SG_Li256ELb1ELb1ELb0ELb0EEENS1_36VarlenDynamicPersistentTileSchedulerILi128ELi112ELi256ELi128ELb0ELb1ELb1ELb1ELb1ELb1EEEEEEEEEvNT_6ParamsE)
	.align		4
        /*009c*/ 	.word	index@(__assertfail)
	.align		4
        /*00a0*/ 	.word	index@(_ZN7cutlass13device_kernelIN5flash11enable_sm90INS1_16FlashAttnFwdSm90INS1_25CollectiveMainloopFwdSm90ILi2EN4cute5tupleIJNS5_1CILi1EEES8_S8_EEENS6_IJNS7_ILi128EEENS7_ILi112EEENS7_ILi192EEEEEELi192ENS_6half_tEfNS_4arch4Sm90ELb1ELb0ELb1ELb1ELb0ELb1ELb0ELb1ELb1ELb1ELb0ELb0EEENS1_21CollectiveEpilogueFwdINS6_IJSA_SC_SB_EEES9_SE_SG_Li256ELb1ELb1ELb0ELb0EEENS1_36VarlenDynamicPersistentTileSchedulerILi128ELi112ELi256ELi128ELb0ELb1ELb1ELb1ELb1ELb1EEEEEEEEEvNT_6ParamsE)
	.align		4
        /*00a4*/ 	.word	index@(__assertfail)
	.align		4
        /*00a8*/ 	.word	index@(_ZN7cutlass13device_kernelIN5flash11enable_sm90INS1_16FlashAttnFwdSm90INS1_25CollectiveMainloopFwdSm90ILi2EN4cute5tupleIJNS5_1CILi1EEES8_S8_EEENS6_IJNS7_ILi128EEENS7_ILi176EEESA_EEELi128ENS_6half_tEfNS_4arch4Sm90ELb0ELb0ELb1ELb0ELb0ELb0ELb0ELb1ELb1ELb1ELb0ELb0EEENS1_21CollectiveEpilogueFwdINS6_IJSA_SA_SB_EEES9_SD_SF_Li256ELb0ELb1ELb0ELb0EEENS1_29StaticPersistentTileSchedulerILb0EEEEEEEEEvNT_6ParamsE)
	.align		4
        /*00ac*/ 	.word	index@(__assertfail)
	.align		4
        /*00b0*/ 	.word	index@(_ZN7cutlass13device_kernelIN5flash11enable_sm90INS1_16FlashAttnFwdSm90INS1_25CollectiveMainloopFwdSm90ILi2EN4cute5tupleIJNS5_1CILi2EEENS7_ILi1EEES9_EEENS6_IJNS7_ILi128EEENS7_ILi176EEESB_EEELi128ENS_6half_tEfNS_4arch4Sm90ELb0ELb0ELb1ELb0ELb0ELb0ELb0ELb1ELb1ELb1ELb0ELb0EEENS1_21CollectiveEpilogueFwdINS6_IJSB_SB_SC_EEESA_SE_SG_Li256ELb0ELb1ELb0ELb0EEENS1_29StaticPersistentTileSchedulerILb0EEEEEEEEEvNT_6ParamsE)
	.align		4
        /*00b4*/ 	.word	index@(__assertfail)
	.align		4
        /*00b8*/ 	.word	index@(_ZN7cutlass13device_kernelIN5flash11enable_sm90INS1_16FlashAttnFwdSm90INS1_25CollectiveMainloopFwdSm90ILi2EN4cute5tupleIJNS5_1CILi1EEES8_S8_EEENS6_IJNS7_ILi128EEENS7_ILi176EEESA_EEELi128ENS_6half_tEfNS_4arch4Sm90ELb0ELb0ELb1ELb1ELb0ELb0ELb0ELb1ELb1ELb1ELb0ELb0EEENS1_21CollectiveEpilogueFwdINS6_IJSA_SA_SB_EEES9_SD_SF_Li256ELb1ELb1ELb0ELb0EEENS1_36VarlenDynamicPersistentTileSchedulerILi128ELi176ELi256ELi128ELb0ELb1ELb1ELb0ELb1ELb1EEEEEEEEEvNT_6ParamsE)
	.align		4
        /*00bc*/ 	.word	index@(__assertfail)
	.align		4
        /*00c0*/ 	.word	index@(_ZN7cutlass13device_kernelIN5flash11enable_sm90INS1_16FlashAttnFwdSm90INS1_25CollectiveMainloopFwdSm90ILi2EN4cute5tupleIJNS5_1CILi1EEES8_S8_EEENS6_IJNS7_ILi128EEENS7_ILi176EEESA_EEELi128ENS_6half_tEfNS_4arch4Sm90ELb0ELb0ELb1ELb1ELb0ELb1ELb0ELb1ELb1ELb1ELb0ELb0EEENS1_21CollectiveEpilogueFwdINS6_IJSA_SA_SB_EEES9_SD_SF_Li256ELb1ELb1ELb0ELb0EEENS1_36VarlenDynamicPersistentTileSchedulerILi128ELi176ELi256ELi128ELb0ELb1ELb1ELb0ELb1ELb1EEEEEEEEEvNT_6ParamsE)
	.align		4
        /*00c4*/ 	.word	index@(__assertfail)
	.align		4
        /*00c8*/ 	.word	index@(_ZN7cutlass13device_kernelIN5flash11enable_sm90INS1_16FlashAttnFwdSm90INS1_25CollectiveMainloopFwdSm90ILi2EN4cute5tupleIJNS5_1CILi1EEES8_S8_EEENS6_IJNS7_ILi128EEESA_SA_EEELi128ENS_6half_tEfNS_4arch4Sm90ELb0ELb1ELb1ELb0ELb0ELb0ELb0ELb1ELb1ELb1ELb0ELb0EEENS1_21CollectiveEpilogueFwdISB_S9_SC_SE_Li256ELb0ELb1ELb0ELb0EEENS1_30DynamicPersistentTileSchedulerILi256ELi128ELb0ELb1ELb1EEEEEEEEEvNT_6ParamsE)
	.align		4
        /*00cc*/ 	.word	index@(__assertfail)
	.align		4
        /*00d0*/ 	.word	index@(_ZN7cutlass13device_kernelIN5flash11enable_sm90INS1_16FlashAttnFwdSm90INS1_25CollectiveMainloopFwdSm90ILi2EN4cute5tupleIJNS5_1CILi1EEES8_S8_EEENS6_IJNS7_ILi128EEESA_SA_EEELi128ENS_6half_tEfNS_4arch4Sm90ELb0ELb1ELb1ELb1ELb0ELb0ELb0ELb1ELb1ELb1ELb0ELb0EEENS1_21CollectiveEpilogueFwdISB_S9_SC_SE_Li256ELb1ELb1ELb0ELb0EEENS1_36VarlenDynamicPersistentTileSchedulerILi128ELi128ELi256ELi128ELb0ELb1ELb1ELb1ELb0ELb1EEEEEEEEEvNT_6ParamsE)
	.align		4
        /*00d4*/ 	.word	index@(__assertfail)
	.align		4
        /*00d8*/ 	.word	index@(_ZN7cutlass13device_kernelIN5flash11enable_sm90INS1_16FlashAttnFwdSm90INS1_25CollectiveMainloopFwdSm90ILi2EN4cute5tupleIJNS5_1CILi1EEES8_S8_EEENS6_IJNS7_ILi128EEESA_SA_EEELi128ENS_6half_tEfNS_4arch4Sm90ELb0ELb1ELb1ELb1ELb0ELb1ELb0ELb1ELb1ELb1ELb0ELb0EEENS1_21CollectiveEpilogueFwdISB_S9_SC_SE_Li256ELb1ELb1ELb0ELb0EEENS1_36VarlenDynamicPersistentTileSchedulerILi128ELi128ELi256ELi128ELb0ELb1ELb1ELb1ELb0ELb1EEEEEEEEEvNT_6ParamsE)
	.align		4
        /*00dc*/ 	.word	index@(__assertfail)
	.align		4
        /*00e0*/ 	.word	index@(_ZN7cutlass13device_kernelIN5flash11enable_sm90INS1_16FlashAttnFwdSm90INS1_25CollectiveMainloopFwdSm90ILi2EN4cute5tupleIJNS5_1CILi1EEES8_S8_EEENS6_IJNS7_ILi128EEESA_SA_EEELi128ENS_6half_tEfNS_4arch4Sm90ELb1ELb0ELb1ELb0ELb0ELb0ELb0ELb1ELb1ELb1ELb0ELb0EEENS1_21CollectiveEpilogueFwdISB_S9_SC_SE_Li256ELb0ELb1ELb0ELb0EEENS1_30DynamicPersistentTileSchedulerILi256ELi128ELb0ELb1ELb1EEEEEEEEEvNT_6ParamsE)
	.align		4
        /*00e4*/ 	.word	index@(__assertfail)
	.align		4
        /*00e8*/ 	.word	index@(_ZN7cutlass13device_kernelIN5flash11enable_sm90INS1_16FlashAttnFwdSm90INS1_25CollectiveMainloopFwdSm90ILi2EN4cute5tupleIJNS5_1CILi1EEES8_S8_EEENS6_IJNS7_ILi128EEESA_SA_EEELi128ENS_6half_tEfNS_4arch4Sm90ELb1ELb0ELb1ELb1ELb0ELb0ELb0ELb1ELb1ELb1ELb0ELb0EEENS1_21CollectiveEpilogueFwdISB_S9_SC_SE_Li256ELb1ELb1ELb0ELb0EEENS1_36VarlenDynamicPersistentTileSchedulerILi128ELi128ELi256ELi128ELb0ELb1ELb1ELb1ELb1ELb1EEEEEEEEEvNT_6ParamsE)
	.align		4
        /*00ec*/ 	.word	index@(__assertfail)
	.align		4
        /*00f0*/ 	.word	index@(_ZN7cutlass13device_kernelIN5flash11enable_sm90INS1_16FlashAttnFwdSm90INS1_25CollectiveMainloopFwdSm90ILi2EN4cute5tupleIJNS5_1CILi1EEES8_S8_EEENS6_IJNS7_ILi128EEESA_SA_EEELi128ENS_6half_tEfNS_4arch4Sm90ELb1ELb0ELb1ELb1ELb0ELb1ELb0ELb1ELb1ELb1ELb0ELb0EEENS1_21CollectiveEpilogueFwdISB_S9_SC_SE_Li256ELb1ELb1ELb0ELb0EEENS1_36VarlenDynamicPersistentTileSchedulerILi128ELi128ELi256ELi128ELb0ELb1ELb1ELb1ELb1ELb1EEEEEEEEEvNT_6ParamsE)
	.align		4
        /*00f4*/ 	.word	index@(__assertfail)
	.align		4
        /*00f8*/ 	.word	index@(_ZN7cutlass13device_kernelIN5flash11enable_sm90INS1_16FlashAttnFwdSm90INS1_25CollectiveMainloopFwdSm90ILi2EN4cute5tupleIJNS5_1CILi1EEES8_S8_EEENS6_IJNS7_ILi192EEENS7_ILi144EEENS7_ILi96EEEEEELi96ENS_6half_tEfNS_4arch4Sm90ELb0ELb0ELb1ELb0ELb0ELb0ELb0ELb0ELb1ELb1ELb0ELb0EEENS1_21CollectiveEpilogueFwdINS6_IJSA_SC_SB_EEES9_SE_SG_Li384ELb0ELb1ELb0ELb0EEENS1_29StaticPersistentTileSchedulerILb0EEEEEEEEEvNT_6ParamsE)
	.align		4
        /*00fc*/ 	.word	index@(__assertfail)
	.align		4
        /*0100*/ 	.word	index@(_ZN7cutlass13device_kernelIN5flash11enable_sm90INS1_16FlashAttnFwdSm90INS1_25CollectiveMainloopFwdSm90ILi2EN4cute5tupleIJNS5_1CILi1EEES8_S8_EEENS6_IJNS7_ILi192EEENS7_ILi144EEENS7_ILi96EEEEEELi96ENS_6half_tEfNS_4arch4Sm90ELb0ELb0ELb1ELb1ELb0ELb0ELb0ELb0ELb1ELb1ELb0ELb0EEENS1_21CollectiveEpilogueFwdINS6_IJSA_SC_SB_EEES9_SE_SG_Li384ELb1ELb1ELb0ELb0EEENS1_36VarlenDynamicPersistentTileSchedulerILi192ELi144ELi384ELi128ELb0ELb1ELb1ELb0ELb1ELb1EEEEEEEEEvNT_6ParamsE)
	.align		4
        /*0104*/ 	.word	index@(__assertfail)
	.align		4
        /*0108*/ 	.word	index@(_ZN7cutlass13device_kernelIN5flash11enable_sm90INS1_16FlashAttnFwdSm90INS1_25CollectiveMainloopFwdSm90ILi2EN4cute5tupleIJNS5_1CILi1EEES8_S8_EEENS6_IJNS7_ILi192EEENS7_ILi144EEENS7_ILi96EEEEEELi96ENS_6half_tEfNS_4arch4Sm90ELb0ELb0ELb1ELb1ELb0ELb1ELb0ELb0ELb1ELb1ELb0ELb0EEENS1_21CollectiveEpilogueFwdINS6_IJSA_SC_SB_EEES9_SE_SG_Li384ELb1ELb1ELb0ELb0EEENS1_36VarlenDynamicPersistentTileSchedulerILi192ELi144ELi384ELi128ELb0ELb1ELb1ELb0ELb1ELb1EEEEEEEEEvNT_6ParamsE)
	.align		4
        /*010c*/ 	.word	index@(__assertfail)
	.align		4
        /*0110*/ 	.word	index@(_ZN7cutlass13device_kernelIN5flash11enable_sm90INS1_16FlashAttnFwdSm90INS1_25CollectiveMainloopFwdSm90ILi2EN4cute5tupleIJNS5_1CILi1EEES8_S8_EEENS6_IJNS7_ILi192EEENS7_ILi128EEENS7_ILi96EEEEEELi96ENS_6half_tEfNS_4arch4Sm90ELb0ELb1ELb1ELb0ELb0ELb0ELb0ELb0ELb1ELb1ELb0ELb0EEENS1_21CollectiveEpilogueFwdINS6_IJSA_SC_SB_EEES9_SE_SG_Li384ELb0ELb1ELb0ELb0EEENS1_30DynamicPersistentTileSchedulerILi384ELi128ELb0ELb1ELb1EEEEEEEEEvNT_6ParamsE)
	.align		4
        /*0114*/ 	.word	index@(__assertfail)
	.align		4
        /*0118*/ 	.word	index@(_ZN7cutlass13device_kernelIN5flash11enable_sm90INS1_16FlashAttnFwdSm90INS1_25CollectiveMainloopFwdSm90ILi2EN4cute5tupleIJNS5_1CILi1EEES8_S8_EEENS6_IJNS7_ILi192EEENS7_ILi128EEENS7_ILi96EEEEEELi96ENS_6half_tEfNS_4arch4Sm90ELb0ELb1ELb1ELb1ELb0ELb0ELb0ELb0ELb1ELb1ELb0ELb0EEENS1_21CollectiveEpilogueFwdINS6_IJSA_SC_SB_EEES9_SE_SG_Li384ELb1ELb1ELb0ELb0EEENS1_36VarlenDynamicPersistentTileSchedulerILi192ELi128ELi384ELi128ELb0ELb1ELb1ELb1ELb0ELb1EEEEEEEEEvNT_6ParamsE)
	.align		4
        /*011c*/ 	.word	index@(__assertfail)
	.align		4
        /*0120*/ 	.word	index@(_ZN7cutlass13device_kernelIN5flash11enable_sm90INS1_16FlashAttnFwdSm90INS1_25CollectiveMainloopFwdSm90ILi2EN4cute5tupleIJNS5_1CILi1EEES8_S8_EEENS6_IJNS7_ILi192EEENS7_ILi128EEENS7_ILi96EEEEEELi96ENS_6half_tEfNS_4arch4Sm90ELb0ELb1ELb1ELb1ELb0ELb1ELb0ELb0ELb1ELb1ELb0ELb0EEENS1_21CollectiveEpilogueFwdINS6_IJSA_SC_SB_EEES9_SE_SG_Li384ELb1ELb1ELb0ELb0EEENS1_36VarlenDynamicPersistentTileSchedulerILi192ELi128ELi384ELi128ELb0ELb1ELb1ELb1ELb0ELb1EEEEEEEEEvNT_6ParamsE)
	.align		4
        /*0124*/ 	.word	index@(__assertfail)
	.align		4
        /*0128*/ 	.word	index@(_ZN7cutlass13device_kernelIN5flash11enable_sm90INS1_16FlashAttnFwdSm90INS1_25CollectiveMainloopFwdSm90ILi2EN4cute5tupleIJNS5_1CILi1EEES8_S8_EEENS6_IJNS7_ILi192EEENS7_ILi144EEENS7_ILi96EEEEEELi96ENS_6half_tEfNS_4arch4Sm90ELb1ELb0ELb1ELb0ELb0ELb0ELb0ELb0ELb1ELb1ELb0ELb0EEENS1_21CollectiveEpilogueFwdINS6_IJSA_SC_SB_EEES9_SE_SG_Li384ELb0ELb1ELb0ELb0EEENS1_30DynamicPersistentTileSchedulerILi384ELi128ELb0ELb1ELb1EEEEEEEEEvNT_6ParamsE)
	.align		4
        /*012c*/ 	.word	index@(__assertfail)
	.align		4
        /*0130*/ 	.word	index@(_ZN7cutlass13device_kernelIN5flash11enable_sm90INS1_16FlashAttnFwdSm90INS1_25CollectiveMainloopFwdSm90ILi2EN4cute5tupleIJNS5_1CILi1EEES8_S8_EEENS6_IJNS7_ILi192EEENS7_ILi144EEENS7_ILi96EEEEEELi96ENS_6half_tEfNS_4arch4Sm90ELb1ELb0ELb1ELb1ELb0ELb0ELb0ELb0ELb1ELb1ELb0ELb0EEENS1_21CollectiveEpilogueFwdINS6_IJSA_SC_SB_EEES9_SE_SG_Li384ELb1ELb1ELb0ELb0EEENS1_36VarlenDynamicPersistentTileSchedulerILi192ELi144ELi384ELi128ELb0ELb1ELb1ELb1ELb1ELb1EEEEEEEEEvNT_6ParamsE)
	.align		4
        /*0134*/ 	.word	index@(__assertfail)
	.align		4
        /*0138*/ 	.word	index@(_ZN7cutlass13device_kernelIN5flash11enable_sm90INS1_16FlashAttnFwdSm90INS1_25CollectiveMainloopFwdSm90ILi2EN4cute5tupleIJNS5_1CILi1EEES8_S8_EEENS6_IJNS7_ILi192EEENS7_ILi144EEENS7_ILi96EEEEEELi96ENS_6half_tEfNS_4arch4Sm90ELb1ELb0ELb1ELb1ELb0ELb1ELb0ELb0ELb1ELb1ELb0ELb0EEENS1_21CollectiveEpilogueFwdINS6_IJSA_SC_SB_EEES9_SE_SG_Li384ELb1ELb1ELb0ELb0EEENS1_36VarlenDynamicPersistentTileSchedulerILi192ELi144ELi384ELi128ELb0ELb1ELb1ELb1ELb1ELb1EEEEEEEEEvNT_6ParamsE)
	.align		4
        /*013c*/ 	.word	index@(__assertfail)
	.align		4
        /*0140*/ 	.word	index@(_ZN7cutlass13device_kernelIN5flash11enable_sm90INS1_16FlashAttnFwdSm90INS1_25CollectiveMainloopFwdSm90ILi2EN4cute5tupleIJNS5_1CILi1EEES8_S8_EEENS6_IJNS7_ILi192EEESA_NS7_ILi64EEEEEELi64ENS_6half_tEfNS_4arch4Sm90ELb0ELb0ELb1ELb0ELb0ELb0ELb0ELb0ELb1ELb1ELb0ELb0EEENS1_21CollectiveEpilogueFwdINS6_IJSA_SB_SA_EEES9_SD_SF_Li384ELb0ELb1ELb0ELb0EEENS1_29StaticPersistentTileSchedulerILb0EEEEEEEEEvNT_6ParamsE)
	.align		4
        /*0144*/ 	.word	index@(__assertfail)
	.align		4
        /*0148*/ 	.word	index@(_ZN7cutlass13device_kernelIN5flash11enable_sm90INS1_16FlashAttnFwdSm90INS1_25CollectiveMainloopFwdSm90ILi2EN4cute5tupleIJNS5_1CILi1EEES8_S8_EEENS6_IJNS7_ILi192EEESA_NS7_ILi64EEEEEELi64ENS_6half_tEfNS_4arch4Sm90ELb0ELb0ELb1ELb1ELb0ELb0ELb0ELb0ELb1ELb1ELb0ELb0EEENS1_21CollectiveEpilogueFwdINS6_IJSA_SB_SA_EEES9_SD_SF_Li384ELb1ELb1ELb0ELb0EEENS1_36VarlenDynamicPersistentTileSchedulerILi192ELi192ELi384ELi128ELb0ELb1ELb1ELb0ELb1ELb1EEEEEEEEEvNT_6ParamsE)
	.align		4
        /*014c*/ 	.word	index@(__assertfail)
	.align		4
        /*0150*/ 	.word	index@(_ZN7cutlass13device_kernelIN5flash11enable_sm90INS1_16FlashAttnFwdSm90INS1_25CollectiveMainloopFwdSm90ILi2EN4cute5tupleIJNS5_1CILi1EEES8_S8_EEENS6_IJNS7_ILi192EEESA_NS7_ILi64EEEEEELi64ENS_6half_tEfNS_4arch4Sm90ELb0ELb0ELb1ELb1ELb0ELb1ELb0ELb0ELb1ELb1ELb0ELb0EEENS1_21CollectiveEpilogueFwdINS6_IJSA_SB_SA_EEES9_SD_SF_Li384ELb1ELb1ELb0ELb0EEENS1_36VarlenDynamicPersistentTileSchedulerILi192ELi192ELi384ELi128ELb0ELb1ELb1ELb0ELb1ELb1EEEEEEEEEvNT_6ParamsE)
	.align		4
        /*0154*/ 	.word	index@(__assertfail)
	.align		4
        /*0158*/ 	.word	index@(_ZN7cutlass13device_kernelIN5flash11enable_sm90INS1_16FlashAttnFwdSm90INS1_25CollectiveMainloopFwdSm90ILi2EN4cute5tupleIJNS5_1CILi1EEES8_S8_EEENS6_IJNS7_ILi192EEENS7_ILi128EEENS7_ILi64EEEEEELi64ENS_6half_tEfNS_4arch4Sm90ELb0ELb1ELb1ELb0ELb0ELb0ELb0ELb1ELb1ELb1ELb0ELb0EEENS1_21CollectiveEpilogueFwdINS6_IJSA_SC_SB_EEES9_SE_SG_Li384ELb0ELb1ELb0ELb0EEENS1_30DynamicPersistentTileSchedulerILi384ELi128ELb0ELb1ELb1EEEEEEEEEvNT_6ParamsE)
	.align		4
        /*015c*/ 	.word	index@(__assertfail)
	.align		4
        /*0160*/ 	.word	index@(_ZN7cutlass13device_kernelIN5flash11enable_sm90INS1_16FlashAttnFwdSm90INS1_25CollectiveMainloopFwdSm90ILi2EN4cute5tupleIJNS5_1CILi1EEES8_S8_EEENS6_IJNS7_ILi192EEENS7_ILi128EEENS7_ILi64EEEEEELi64ENS_6half_tEfNS_4arch4Sm90ELb0ELb1ELb1ELb1ELb0ELb0ELb0ELb1ELb1ELb1ELb0ELb0EEENS1_21CollectiveEpilogueFwdINS6_IJSA_SC_SB_EEES9_SE_SG_Li384ELb1ELb1ELb0ELb0EEENS1_36VarlenDynamicPersistentTileSchedulerILi192ELi128ELi384ELi128ELb0ELb1ELb1ELb1ELb0ELb1EEEEEEEEEvNT_6ParamsE)
	.align		4
        /*0164*/ 	.word	index@(__assertfail)
	.align		4
        /*0168*/ 	.word	index@(_ZN7cutlass13device_kernelIN5flash11enable_sm90INS1_16FlashAttnFwdSm90INS1_25CollectiveMainloopFwdSm90ILi2EN4cute5tupleIJNS5_1CILi1EEES8_S8_EEENS6_IJNS7_ILi192EEENS7_ILi128EEENS7_ILi64EEEEEELi64ENS_6half_tEfNS_4arch4Sm90ELb0ELb1ELb1ELb1ELb0ELb1ELb0ELb1ELb1ELb1ELb0ELb0EEENS1_21CollectiveEpilogueFwdINS6_IJSA_SC_SB_EEES9_SE_SG_Li384ELb1ELb1ELb0ELb0EEENS1_36VarlenDynamicPersistentTileSchedulerILi192ELi128ELi384ELi128ELb0ELb1ELb1ELb1ELb0ELb1EEEEEEEEEvNT_6ParamsE)
	.align		4
        /*016c*/ 	.word	index@(__assertfail)
	.align		4
        /*0170*/ 	.word	index@(_ZN7cutlass13device_kernelIN5flash11enable_sm90INS1_16FlashAttnFwdSm90INS1_25CollectiveMainloopFwdSm90ILi2EN4cute5tupleIJNS5_1CILi1EEES8_S8_EEENS6_IJNS7_ILi192EEENS7_ILi128EEENS7_ILi64EEEEEELi64ENS_6half_tEfNS_4arch4Sm90ELb1ELb0ELb1ELb0ELb0ELb0ELb0ELb1ELb1ELb1ELb0ELb0EEENS1_21CollectiveEpilogueFwdINS6_IJSA_SC_SB_EEES9_SE_SG_Li384ELb0ELb1ELb0ELb0EEENS1_30DynamicPersistentTileSchedulerILi384ELi128ELb0ELb1ELb1EEEEEEEEEvNT_6ParamsE)
	.align		4
        /*0174*/ 	.word	index@(__assertfail)
	.align		4
        /*0178*/ 	.word	index@(_ZN7cutlass13device_kernelIN5flash11enable_sm90INS1_16FlashAttnFwdSm90INS1_25CollectiveMainloopFwdSm90ILi2EN4cute5tupleIJNS5_1CILi1EEES8_S8_EEENS6_IJNS7_ILi192EEENS7_ILi128EEENS7_ILi64EEEEEELi64ENS_6half_tEfNS_4arch4Sm90ELb1ELb0ELb1ELb1ELb0ELb0ELb0ELb1ELb1ELb1ELb0ELb0EEENS1_21CollectiveEpilogueFwdINS6_IJSA_SC_SB_EEES9_SE_SG_Li384ELb1ELb1ELb0ELb0EEENS1_36VarlenDynamicPersistentTileSchedulerILi192ELi128ELi384ELi128ELb0ELb1ELb1ELb1ELb1ELb1EEEEEEEEEvNT_6ParamsE)
	.align		4
        /*017c*/ 	.word	index@(__assertfail)
	.align		4
        /*0180*/ 	.word	index@(_ZN7cutlass13device_kernelIN5flash11enable_sm90INS1_16FlashAttnFwdSm90INS1_25CollectiveMainloopFwdSm90ILi2EN4cute5tupleIJNS5_1CILi1EEES8_S8_EEENS6_IJNS7_ILi192EEENS7_ILi128EEENS7_ILi64EEEEEELi64ENS_6half_tEfNS_4arch4Sm90ELb1ELb0ELb1ELb1ELb0ELb1ELb0ELb1ELb1ELb1ELb0ELb0EEENS1_21CollectiveEpilogueFwdINS6_IJSA_SC_SB_EEES9_SE_SG_Li384ELb1ELb1ELb0ELb0EEENS1_36VarlenDynamicPersistentTileSchedulerILi192ELi128ELi384ELi128ELb0ELb1ELb1ELb1ELb1ELb1EEEEEEEEEvNT_6ParamsE)
	.align		4
        /*0184*/ 	.word	index@(__assertfail)
	.align		4
        /*0188*/ 	.word	0x00000000
	.align		4
        /*018c*/ 	.word	0xfffffffe
	.align		4
        /*0190*/ 	.word	0x00000000
	.align		4
        /*0194*/ 	.word	0xfffffffd
	.align		4
        /*0198*/ 	.word	0x00000000
	.align		4
        /*019c*/ 	.word	0xfffffffc


//--------------------- .nv.constant4             --------------------------
	.section	.nv.constant4,"a",@progbits
	.align	8
	.align		8
.nv.constant4:
        /*0000*/ 	.dword	__assertfail
	.align		8
        /*0008*/ 	.dword	__unnamed_1
	.align		8
        /*0010*/ 	.dword	__unnamed_2
	.align		8
        /*0018*/ 	.dword	__unnamed_3
	.align		8
        /*0020*/ 	.dword	__unnamed_4
	.align		8
        /*0028*/ 	.dword	__unnamed_5
	.align		8
        /*0030*/ 	.dword	__unnamed_6
	.align		8
        /*0038*/ 	.dword	__unnamed_7
	.align		8
        /*0040*/ 	.dword	__unnamed_8
	.align		8
        /*0048*/ 	.dword	__unnamed_9
	.align		8
        /*0050*/ 	.dword	__unnamed_10
	.align		8
        /*0058*/ 	.dword	__unnamed_11
	.align		8
        /*0060*/ 	.dword	__unnamed_12
	.align		8
        /*0068*/ 	.dword	__unnamed_13
	.align		8
        /*0070*/ 	.dword	__unnamed_14
	.align		8
        /*0078*/ 	.dword	__unnamed_15
	.align		8
        /*0080*/ 	.dword	__unnamed_16
	.align		8
        /*0088*/ 	.dword	__unnamed_17
	.align		8
        /*0090*/ 	.dword	__unnamed_18
	.align		8
        /*0098*/ 	.dword	__unnamed_19
	.align		8
        /*00a0*/ 	.dword	__unnamed_20
	.align		8
        /*00a8*/ 	.dword	__unnamed_21
	.align		8
        /*00b0*/ 	.dword	__unnamed_22
	.align		8
        /*00b8*/ 	.dword	__unnamed_23
	.align		8
        /*00c0*/ 	.dword	__unnamed_24
	.align		8
        /*00c8*/ 	.dword	__unnamed_25
	.align		8
        /*00d0*/ 	.dword	__unnamed_26
	.align		8
        /*00d8*/ 	.dword	__unnamed_27
	.align		8
        /*00e0*/ 	.dword	__unnamed_28
	.align		8
        /*00e8*/ 	.dword	__unnamed_29
	.align		8
        /*00f0*/ 	.dword	__unnamed_30
	.align		8
        /*00f8*/ 	.dword	__unnamed_31
	.align		8
        /*0100*/ 	.dword	__unnamed_32
	.align		8
        /*0108*/ 	.dword	__unnamed_33
	.align		8
        /*0110*/ 	.dword	__unnamed_34
	.align		8
        /*0118*/ 	.dword	__unnamed_35
	.align		8
        /*0120*/ 	.dword	__unnamed_36
	.align		8
        /*0128*/ 	.dword	__unnamed_37
	.align		8
        /*0130*/ 	.dword	__unnamed_38
	.align		8
        /*0138*/ 	.dword	__unnamed_39
	.align		8
        /*0140*/ 	.dword	__unnamed_40
	.align		8
        /*0148*/ 	.dword	__unnamed_41
	.align		8
        /*0150*/ 	.dword	__unnamed_42
	.align		8
        /*0158*/ 	.dword	__unnamed_43
	.align		8
        /*0160*/ 	.dword	_ZN82_INTERNAL_2ba0c958_46_flash_fwd_hdimall_fp16_softcap_packgqa_sm90_cu_c0233546_36244cuda3std3__45__cpo5beginE
	.align		8
        /*0168*/ 	.dword	_ZN82_INTERNAL_2ba0c958_46_flash_fwd_hdimall_fp16_softcap_packgqa_sm90_cu_c0233546_36244cuda3std3__45__cpo3endE
	.align		8
        /*0170*/ 	.dword	_ZN82_INTERNAL_2ba0c958_46_flash_fwd_hdimall_fp16_softcap_packgqa_sm90_cu_c0233546_36244cuda3std3__45__cpo6cbeginE
	.align		8
        /*0178*/ 	.dword	_ZN82_INTERNAL_2ba0c958_46_flash_fwd_hdimall_fp16_softcap_packgqa_sm90_cu_c0233546_36244cuda3std3__45__cpo4cendE
	.align		8
        /*0180*/ 	.dword	_ZN82_INTERNAL_2ba0c958_46_flash_fwd_hdimall_fp16_softcap_packgqa_sm90_cu_c0233546_36244cuda3std3__484_GLOBAL__N__2ba0c958_46_flash_fwd_hdimall_fp16_softcap_packgqa_sm90_cu_c0233546_36246ignoreE
	.align		8
        /*0188*/ 	.dword	_ZN82_INTERNAL_2ba0c958_46_flash_fwd_hdimall_fp16_softcap_packgqa_sm90_cu_c0233546_36244cuda3std3__419piecewise_constructE
	.align		8
        /*0190*/ 	.dword	_ZN82_INTERNAL_2ba0c958_46_flash_fwd_hdimall_fp16_softcap_packgqa_sm90_cu_c0233546_36244cuda3std3__48in_placeE
	.align		8
        /*0198*/ 	.dword	_ZN82_INTERNAL_2ba0c958_46_flash_fwd_hdimall_fp16_softcap_packgqa_sm90_cu_c0233546_36244cuda3std6ranges3__45__cpo4swapE
	.align		8
        /*01a0*/ 	.dword	_ZN82_INTERNAL_2ba0c958_46_flash_fwd_hdimall_fp16_softcap_packgqa_sm90_cu_c0233546_36244cuda3std6ranges3__45__cpo9iter_moveE
	.align		8
        /*01a8*/ 	.dword	_ZN82_INTERNAL_2ba0c958_46_flash_fwd_hdimall_fp16_softcap_packgqa_sm90_cu_c0233546_36244cute7productE
	.align		8
        /*01b0*/ 	.dword	_ZN82_INTERNAL_2ba0c958_46_flash_fwd_hdimall_fp16_softcap_packgqa_sm90_cu_c0233546_36244cute1_E
	.align		8
        /*01b8*/ 	.dword	$str$23
	.align		8
        /*01c0*/ 	.dword	$str$24


//--------------------- .text._ZN7cutlass13device_kernelIN5flash11enable_sm90INS1_16FlashAttnFwdSm90INS1_25CollectiveMainloopFwdSm90ILi2EN4cute5tupleIJNS5_1CILi1EEES8_S8_EEENS6_IJNS7_ILi128EEENS7_ILi80EEENS7_ILi256EEEEEELi256ENS_6half_tEfNS_4arch4Sm90ELb0ELb0ELb1ELb0ELb0ELb0ELb0ELb1ELb1ELb1ELb0ELb0EEENS1_21CollectiveEpilogueFwdINS6_IJSA_SC_SB_EEES9_SE_SG_Li256ELb0ELb1ELb0ELb0EEENS1_29StaticPersistentTileSchedulerILb0EEEEEEEEEvNT_6ParamsE --------------------------
	.section	.text._ZN7cutlass13device_kernelIN5flash11enable_sm90INS1_16FlashAttnFwdSm90INS1_25CollectiveMainloopFwdSm90ILi2EN4cute5tupleIJNS5_1CILi1EEES8_S8_EEENS6_IJNS7_ILi128EEENS7_ILi80EEENS7_ILi256EEEEEELi256ENS_6half_tEfNS_4arch4Sm90ELb0ELb0ELb1ELb0ELb0ELb0ELb0ELb1ELb1ELb1ELb0ELb0EEENS1_21CollectiveEpilogueFwdINS6_IJSA_SC_SB_EEES9_SE_SG_Li256ELb0ELb1ELb0ELb0EEENS1_29StaticPersistentTileSchedulerILb0EEEEEEEEEvNT_6ParamsE,"ax",@progbits
	.align	128
.text._ZN7cutlass13device_kernelIN5flash11enable_sm90INS1_16FlashAttnFwdSm90INS1_25CollectiveMainloopFwdSm90ILi2EN4cute5tupleIJNS5_1CILi1EEES8_S8_EEENS6_IJNS7_ILi128EEENS7_ILi80EEENS7_ILi256EEEEEELi256ENS_6half_tEfNS_4arch4Sm90ELb0ELb0ELb1ELb0ELb0ELb0ELb0ELb1ELb1ELb1ELb0ELb0EEENS1_21CollectiveEpilogueFwdINS6_IJSA_SC_SB_EEES9_SE_SG_Li256ELb0ELb1ELb0ELb0EEENS1_29StaticPersistentTileSchedulerILb0EEEEEEEEEvNT_6ParamsE:
        .type           _ZN7cutlass13device_kernelIN5flash11enable_sm90INS1_16FlashAttnFwdSm90INS1_25CollectiveMainloopFwdSm90ILi2EN4cute5tupleIJNS5_1CILi1EEES8_S8_EEENS6_IJNS7_ILi128EEENS7_ILi80EEENS7_ILi256EEEEEELi256ENS_6half_tEfNS_4arch4Sm90ELb0ELb0ELb1ELb0ELb0ELb0ELb0ELb1ELb1ELb1ELb0ELb0EEENS1_21CollectiveEpilogueFwdINS6_IJSA_SC_SB_EEES9_SE_SG_Li256ELb0ELb1ELb0ELb0EEENS1_29StaticPersistentTileSchedulerILb0EEEEEEEEEvNT_6ParamsE,@function
        .size           _ZN7cutlass13device_kernelIN5flash11enable_sm90INS1_16FlashAttnFwdSm90INS1_25CollectiveMainloopFwdSm90ILi2EN4cute5tupleIJNS5_1CILi1EEES8_S8_EEENS6_IJNS7_ILi128EEENS7_ILi80EEENS7_ILi256EEEEEELi256ENS_6half_tEfNS_4arch4Sm90ELb0ELb0ELb1ELb0ELb0ELb0ELb0ELb1ELb1ELb1ELb0ELb0EEENS1_21CollectiveEpilogueFwdINS6_IJSA_SC_SB_EEES9_SE_SG_Li256ELb0ELb1ELb0ELb0EEENS1_29StaticPersistentTileSchedulerILb0EEEEEEEEEvNT_6ParamsE,(.L_x_15293 - _ZN7cutlass13device_kernelIN5flash11enable_sm90INS1_16FlashAttnFwdSm90INS1_25CollectiveMainloopFwdSm90ILi2EN4cute5tupleIJNS5_1CILi1EEES8_S8_EEENS6_IJNS7_ILi128EEENS7_ILi80EEENS7_ILi256EEEEEELi256ENS_6half_tEfNS_4arch4Sm90ELb0ELb0ELb1ELb0ELb0ELb0ELb0ELb1ELb1ELb1ELb0ELb0EEENS1_21CollectiveEpilogueFwdINS6_IJSA_SC_SB_EEES9_SE_SG_Li256ELb0ELb1ELb0ELb0EEENS1_29StaticPersistentTileSchedulerILb0EEEEEEEEEvNT_6ParamsE)
        .other          _ZN7cutlass13device_kernelIN5flash11enable_sm90INS1_16FlashAttnFwdSm90INS1_25CollectiveMainloopFwdSm90ILi2EN4cute5tupleIJNS5_1CILi1EEES8_S8_EEENS6_IJNS7_ILi128EEENS7_ILi80EEENS7_ILi256EEEEEELi256ENS_6half_tEfNS_4arch4Sm90ELb0ELb0ELb1ELb0ELb0ELb0ELb0ELb1ELb1ELb1ELb0ELb0EEENS1_21CollectiveEpilogueFwdINS6_IJSA_SC_SB_EEES9_SE_SG_Li256ELb0ELb1ELb0ELb0EEENS1_29StaticPersistentTileSchedulerILb0EEEEEEEEEvNT_6ParamsE,@"STO_CUDA_ENTRY STV_DEFAULT"
_ZN7cutlass13device_kernelIN5flash11enable_sm90INS1_16FlashAttnFwdSm90INS1_25CollectiveMainloopFwdSm90ILi2EN4cute5tupleIJNS5_1CILi1EEES8_S8_EEENS6_IJNS7_ILi128EEENS7_ILi80EEENS7_ILi256EEEEEELi256ENS_6half_tEfNS_4arch4Sm90ELb0ELb0ELb1ELb0ELb0ELb0ELb0ELb1ELb1ELb1ELb0ELb0EEENS1_21CollectiveEpilogueFwdINS6_IJSA_SC_SB_EEES9_SE_SG_Li256ELb0ELb1ELb0ELb0EEENS1_29StaticPersistentTileSchedulerILb0EEEEEEEEEvNT_6ParamsE:
[----:B------:R-:W0:Y:S02]  /*0000*/  LDC R1, c[0x0][0x28] ;  /* 0x00000a00ff017b82 */ /* 0x000e240000000800 */
[----:B0-----:R-:W-:Y:S01]  /*0010*/  VIADD R1, R1, 0xffffffc8 ;  /* 0xffffffc801017836 */ /* 0x001fe20000000000 */
[----:B------:R-:W0:Y:S01]  /*0020*/  S2R R0, SR_TID.X ;  /* 0x0000000000007919 */ /* 0x000e220000002100 */
[----:B------:R-:W-:Y:S01]  /*0030*/  ELECT P0, URZ, PT ;  /* 0x00000000003f782f */ /* 0x000fe20003800000 */
[----:B------:R-:W-:Y:S01]  /*0040*/  BSSY B0, `(.L_x_0) ;  /* 0x000000e000007945 */ /* 0x000fe20003800000 */
[----:B0-----:R-:W-:-:S05]  /*0050*/  SHF.R.U32.HI R2, RZ, 0x5, R0 ;  /* 0x00000005ff027819 */ /* 0x001fca0000011600 */
[----:B------:R-:W0:Y:S02]  /*0060*/  SHFL.IDX PT, R3, R2, RZ, 0x1f ;  /* 0x00001fff02037589 */ /* 0x000e2400000e0000 */
[----:B0-----:R-:W-:Y:S02]  /*0070*/  ISETP.EQ.AND P0, PT, R3, RZ, P0 ;  /* 0x000000ff0300720c */ /* 0x001fe40000702270 */
[----:B------:R-:W-:-:S11]  /*0080*/  SHF.R.U32.HI R3, RZ, 0x7, R0 ;  /* 0x00000007ff037819 */ /* 0x000fd60000011600 */
[----:B------:R-:W-:Y:S05]  /*0090*/  @!P0 BRA `(.L_x_1) ;  /* 0x0000000000208947 */ /* 0x000fea0003800000 */
[----:B------:R-:W-:Y:S02]  /*00a0*/  ULDC.64 UR4, c[0x0][0x198] ;  /* 0x0000660000047ab9 */ /* 0x000fe40000000a00 */
[----:B------:R-:W-:Y:S02]  /*00b0*/  UIADD3 UR6, UP0, UR4, 0x370, URZ ;  /* 0x0000037004067890 */ /* 0x000fe4000ff1e03f */
[----:B------:R-:W-:Y:S02]  /*00c0*/  UIADD3 UR4, UP1, UR4, 0x470, URZ ;  /* 0x0000047004047890 */ /* 0x000fe4000ff3e03f */
[----:B------:R-:W-:Y:S02]  /*00d0*/  UIADD3.X UR7, URZ, UR5, URZ, UP0, !UPT ;  /* 0x000000053f077290 */ /* 0x000fe400087fe43f */
[----:B------:R-:W-:-:S07]  /*00e0*/  UIADD3.X UR5, URZ, UR5, URZ, UP1, !UPT ;  /* 0x000000053f057290 */ /* 0x000fce0008ffe43f */
[----:B------:R0:W-:Y:S02]  /*00f0*/  UTMACCTL.PF [UR6] ;  /* 0x00000000060079b9 */ /* 0x0001e40008040000 */
[----:B------:R0:W-:Y:S02]  /*0100*/  UTMACCTL.PF [UR4] ;  /* 0x00000000040079b9 */ /* 0x0001e40008040000 */
[----:B0-----:R-:W-:Y:S01]  /*0110*/  NOP ;  /* 0x0000000000007918 */ /* 0x001fe20000000000 */
.L_x_1:
[----:B------:R-:W-:Y:S05]  /*0120*/  BSYNC B0 ;  /* 0x0000000000007941 */ /* 0x000fea0003800000 */
.L_x_0:
[----:B------:R-:W-:Y:S01]  /*0130*/  VOTEU.ANY UP0, P0 ;  /* 0x00000000003f7886 */ /* 0x000fe20000000100 */
[----:B------:R-:W0:Y:S01]  /*0140*/  SHFL.IDX PT, R3, R3, RZ, 0x1f ;  /* 0x00001fff03037589 */ /* 0x000e2200000e0000 */
[----:B------:R-:W-:Y:S01]  /*0150*/  UMOV UR4, 0x80 ;  /* 0x0000008000047882 */ /* 0x000fe20000000000 */
[----:B------:R-:W-:Y:S01]  /*0160*/  UMOV UR7, 0x100 ;  /* 0x0000010000077882 */ /* 0x000fe20000000000 */
[----:B------:R-:W-:Y:S01]  /*0170*/  VOTEU.ANY UP1, P0 ;  /* 0x00000000003f7886 */ /* 0x000fe20000020100 */
[----:B------:R-:W1:Y:S01]  /*0180*/  @UP0 S2UR UR8, SR_CgaCtaId ;  /* 0x00000000000809c3 */ /* 0x000e620000008800 */
[----:B------:R-:W2:Y:S01]  /*0190*/  SHFL.IDX PT, R4, R2, RZ, 0x1f ;  /* 0x00001fff02047589 */ /* 0x000ea200000e0000 */
[----:B------:R-:W-:Y:S01]  /*01a0*/  @UP0 UMOV UR6, 0x400 ;  /* 0x0000040000060882 */ /* 0x000fe20000000000 */
[----:B------:R-:W-:-:S04]  /*01b0*/  @UP0 UIADD3 UR4, -UR4, 0x100000, URZ ;  /* 0x0010000004040890 */ /* 0x000fc8000fffe13f */
[----:B------:R-:W-:Y:S02]  /*01c0*/  @UP0 USHF.L.U32 UR5, UR4, 0xb, URZ ;  /* 0x0000000b04050899 */ /* 0x000fe4000800063f */
[----:B------:R-:W-:Y:S01]  /*01d0*/  @UP0 USHF.L.U32 UR4, UR4, 0x1, URZ ;  /* 0x0000000104040899 */ /* 0x000fe2000800063f */
[----:B------:R-:W-:Y:S01]  /*01e0*/  VOTEU.ANY UP2, P0 ;  /* 0x00000000003f7886 */ /* 0x000fe20000040100 */
[----:B0-----:R-:W-:Y:S01]  /*01f0*/  R2UR UR9, R3 ;  /* 0x00000000030972ca */ /* 0x001fe200000e0000 */
[----:B-1----:R-:W-:Y:S01]  /*0200*/  @UP0 ULEA UR8, UR8, UR6, 0x18 ;  /* 0x0000000608080291 */ /* 0x002fe2000f8ec03f */
[----:B--2---:R-:W-:Y:S01]  /*0210*/  ISETP.NE.AND P1, PT, R4, RZ, PT ;  /* 0x000000ff0400720c */ /* 0x004fe20003f25270 */
[----:B------:R-:W-:-:S04]  /*0220*/  @UP0 UIADD3 UR6, -UR7, 0x100000, URZ ;  /* 0x0010000007060890 */ /* 0x000fc8000fffe13f */
[----:B------:R-:W-:Y:S02]  /*0230*/  @UP0 USHF.L.U32 UR7, UR6, 0xb, URZ ;  /* 0x0000000b06070899 */ /* 0x000fe4000800063f */
[----:B------:R-:W-:-:S04]  /*0240*/  @UP0 USHF.L.U32 UR6, UR6, 0x1, URZ ;  /* 0x0000000106060899 */ /* 0x000fc8000800063f */
[----:B------:R-:W-:Y:S01]  /*0250*/  UISETP.NE.AND UP0, UPT, UR9, URZ, UPT ;  /* 0x0000003f0900728c */ /* 0x000fe2000bf05270 */
[----:B------:R-:W0:Y:S02]  /*0260*/  FENCE.VIEW.ASYNC.S ;  /* 0x00000000000073c6 */ /* 0x000e240000000000 */
[----:B0-----:R0:W1:Y:S05]  /*0270*/  @UP1 SYNCS.EXCH.64 URZ, [UR8+0x38800], UR4 ;  /* 0x03880004083f15b2 */ /* 0x00106a0008000100 */
[----:B------:R0:W2:Y:S01]  /*0280*/  @UP2 SYNCS.EXCH.64 URZ, [UR8+0x38820], UR6 ;  /* 0x03882006083f25b2 */ /* 0x0000a20008000100 */
[----:B------:R-:W-:Y:S05]  /*0290*/  @P1 BRA `(.L_x_2) ;  /* 0x0000000000481947 */ /* 0x000fea0003800000 */
[----:B0-----:R-:W0:Y:S01]  /*02a0*/  S2UR UR5, SR_CgaCtaId ;  /* 0x00000000000579c3 */ /* 0x001e220000008800 */
[----:B------:R-:W-:Y:S01]  /*02b0*/  UMOV UR4, 0x400 ;  /* 0x0000040000047882 */ /* 0x000fe20000000000 */
[----:B------:R-:W-:Y:S01]  /*02c0*/  UMOV UR6, 0x1 ;  /* 0x0000000100067882 */ /* 0x000fe20000000000 */
[----:B------:R-:W-:Y:S01]  /*02d0*/  UMOV UR7, 0x2 ;  /* 0x0000000200077882 */ /* 0x000fe20000000000 */
[----:B------:R-:W-:Y:S01]  /*02e0*/  ELECT P0, URZ, PT ;  /* 0x00000000003f782f */ /* 0x000fe20003800000 */
[----:B0-----:R-:W-:Y:S02]  /*02f0*/  ULEA UR8, UR5, UR4, 0x18 ;  /* 0x0000000405087291 */ /* 0x001fe4000f8ec03f */
[----:B------:R-:W-:-:S04]  /*0300*/  UIADD3 UR4, -UR6, 0x100000, URZ ;  /* 0x0010000006047890 */ /* 0x000fc8000fffe13f */
[----:B------:R-:W-:Y:S02]  /*0310*/  USHF.L.U32 UR5, UR4, 0xb, URZ ;  /* 0x0000000b04057899 */ /* 0x000fe4000800063f */
[----:B------:R-:W-:Y:S02]  /*0320*/  USHF.L.U32 UR4, UR4, 0x1, URZ ;  /* 0x0000000104047899 */ /* 0x000fe4000800063f */
[----:B------:R-:W-:-:S04]  /*0330*/  UIADD3 UR6, -UR7, 0x100000, URZ ;  /* 0x0010000007067890 */ /* 0x000fc8000fffe13f */
[----:B------:R-:W-:Y:S02]  /*0340*/  USHF.L.U32 UR7, UR6, 0xb, URZ ;  /* 0x0000000b06077899 */ /* 0x000fe4000800063f */
[----:B------:R-:W-:Y:S01]  /*0350*/  USHF.L.U32 UR6, UR6, 0x1, URZ ;  /* 0x0000000106067899 */ /* 0x000fe2000800063f */
[----:B------:R-:W0:Y:S03]  /*0360*/  FENCE.VIEW.ASYNC.S ;  /* 0x00000000000073c6 */ /* 0x000e260000000000 */
[----:B0-----:R3:W4:Y:S08]  /*0370*/  SYNCS.EXCH.64 URZ, [UR8+0x38830], UR4 ;  /* 0x03883004083f75b2 */ /* 0x0017300008000100 */
[----:B------:R3:W0:Y:S01]  /*0380*/  SYNCS.EXCH.64 URZ, [UR8+0x38840], UR6 ;  /* 0x03884006083f75b2 */ /* 0x0006220008000100 */
[----:B------:R3:W0:Y:S01]  /*0390*/  SYNCS.EXCH.64 URZ, [UR8+0x38838], UR4 ;  /* 0x03883804083f75b2 */ /* 0x0006220008000100 */
[----:B------:R3:W0:Y:S02]  /*03a0*/  SYNCS.EXCH.64 URZ, [UR8+0x38848], UR6 ;  /* 0x03884806083f75b2 */ /* 0x0006240008000100 */
[----:B---3--:R-:W-:Y:S01]  /*03b0*/  NOP ;  /* 0x0000000000007918 */ /* 0x008fe20000000000 */
.L_x_2:
[----:B------:R-:W3:Y:S01]  /*03c0*/  SHFL.IDX PT, R3, R2, RZ, 0x1f ;  /* 0x00001fff02037589 */ /* 0x000ee200000e0000 */
[----:B------:R-:W-:Y:S01]  /*03d0*/  NOP ;  /* 0x0000000000007918 */ /* 0x000fe20000000000 */
[----:B---3--:R-:W-:-:S13]  /*03e0*/  ISETP.NE.AND P0, PT, R3, RZ, PT ;  /* 0x000000ff0300720c */ /* 0x008fda0003f05270 */
        /* <DEDUP_REMOVED lines=14> */
[----:B0-----:R3:W0:Y:S08]  /*04d0*/  SYNCS.EXCH.64 URZ, [UR8+0x38850], UR4 ;  /* 0x03885004083f75b2 */ /* 0x0016300008000100 */
[----:B------:R3:W0:Y:S01]  /*04e0*/  SYNCS.EXCH.64 URZ, [UR8+0x38860], UR6 ;  /* 0x03886006083f75b2 */ /* 0x0006220008000100 */
[----:B------:R3:W0:Y:S01]  /*04f0*/  SYNCS.EXCH.64 URZ, [UR8+0x38858], UR4 ;  /* 0x03885804083f75b2 */ /* 0x0006220008000100 */
[----:B------:R3:W0:Y:S02]  /*0500*/  SYNCS.EXCH.64 URZ, [UR8+0x38868], UR6 ;  /* 0x03886806083f75b2 */ /* 0x0006240008000100 */
[----:B---3--:R-:W-:Y:S01]  /*0510*/  NOP ;  /* 0x0000000000007918 */ /* 0x008fe20000000000 */
.L_x_3:
[----:B------:R-:W3:Y:S01]  /*0520*/  SHFL.IDX PT, R3, R2, RZ, 0x1f ;  /* 0x00001fff02037589 */ /* 0x000ee200000e0000 */
[----:B------:R-:W-:Y:S01]  /*0530*/  NOP ;  /* 0x0000000000007918 */ /* 0x000fe20000000000 */
[----:B---3--:R-:W-:-:S13]  /*0540*/  ISETP.NE.AND P0, PT, R3, RZ, PT ;  /* 0x000000ff0300720c */ /* 0x008fda0003f05270 */
[----:B------:R-:W-:Y:S05]  /*0550*/  @P0 BRA `(.L_x_4) ;  /* 0x0000000000380947 */ /* 0x000fea0003800000 */
[----:B0-----:R-:W0:Y:S01]  /*0560*/  S2UR UR5, SR_CgaCtaId ;  /* 0x00000000000579c3 */ /* 0x001e220000008800 */
[----:B------:R-:W-:Y:S01]  /*0570*/  UMOV UR4, 0x400 ;  /* 0x0000040000047882 */ /* 0x000fe20000000000 */
[----:B------:R-:W-:Y:S01]  /*0580*/  UMOV UR7, 0x1 ;  /* 0x0000000100077882 */ /* 0x000fe20000000000 */
[----:B------:R-:W-:Y:S01]  /*0590*/  ELECT P0, URZ, PT ;  /* 0x00000000003f782f */ /* 0x000fe20003800000 */
[----:B0-----:R-:W-:Y:S02]  /*05a0*/  ULEA UR6, UR5, UR4, 0x18 ;  /* 0x0000000405067291 */ /* 0x001fe4000f8ec03f */
[----:B------:R-:W-:-:S04]  /*05b0*/  UIADD3 UR4, -UR7, 0x100000, URZ ;  /* 0x0010000007047890 */ /* 0x000fc8000fffe13f */
[----:B------:R-:W-:Y:S02]  /*05c0*/  USHF.L.U32 UR5, UR4, 0xb, URZ ;  /* 0x0000000b04057899 */ /* 0x000fe4000800063f */
[----:B------:R-:W-:Y:S01]  /*05d0*/  USHF.L.U32 UR4, UR4, 0x1, URZ ;  /* 0x0000000104047899 */ /* 0x000fe2000800063f */
[----:B------:R-:W0:Y:S11]  /*05e0*/  FENCE.VIEW.ASYNC.S ;  /* 0x00000000000073c6 */ /* 0x000e360000000000 */
[----:B0-----:R3:W0:Y:S01]  /*05f0*/  SYNCS.EXCH.64 URZ, [UR6+0x38870], UR4 ;  /* 0x03887004063f75b2 */ /* 0x0016220008000100 */
[----:B------:R3:W0:Y:S01]  /*0600*/  SYNCS.EXCH.64 URZ, [UR6+0x38880], UR4 ;  /* 0x03888004063f75b2 */ /* 0x0006220008000100 */
[----:B------:R3:W0:Y:S01]  /*0610*/  SYNCS.EXCH.64 URZ, [UR6+0x38878], UR4 ;  /* 0x03887804063f75b2 */ /* 0x0006220008000100 */
[----:B------:R3:W0:Y:S02]  /*0620*/  SYNCS.EXCH.64 URZ, [UR6+0x38888], UR4 ;  /* 0x03888804063f75b2 */ /* 0x0006240008000100 */
[----:B---3--:R-:W-:Y:S01]  /*0630*/  NOP ;  /* 0x0000000000007918 */ /* 0x008fe20000000000 */
.L_x_4:
        /* <DEDUP_REMOVED lines=22> */
.L_x_5:
        /* <DEDUP_REMOVED lines=22> */
.L_x_6:
[----:B0-----:R-:W-:Y:S01]  /*0900*/  UMOV UR4, 0x1 ;  /* 0x0000000100047882 */ /* 0x001fe20000000000 */
[----:B------:R-:W-:Y:S01]  /*0910*/  PLOP3.LUT P0, PT, PT, PT, UP0, 0x80, 0x0 ;  /* 0x000000000000781c */ /* 0x000fe20003f0f008 */
[----:B------:R-:W-:Y:S01]  /*0920*/  USEL UR4, UR4, 0x2, !UP0 ;  /* 0x0000000204047887 */ /* 0x000fe2000c000000 */
[----:B------:R-:W-:-:S05]  /*0930*/  NOP ;  /* 0x0000000000007918 */ /* 0x000fca0000000000 */
[----:B------:R-:W-:-:S05]  /*0940*/  IMAD.U32 R3, RZ, RZ, UR4 ;  /* 0x00000004ff037e24 */ /* 0x000fca000f8e00ff */
[----:B------:R0:W-:Y:S01]  /*0950*/  STL [R1+0x34], R3 ;  /* 0x0000340301007387 */ /* 0x0001e20000100800 */
[----:B-12-4-:R-:W-:Y:S06]  /*0960*/  BAR.SYNC.DEFER_BLOCKING 0x0 ;  /* 0x0000000000007b1d */ /* 0x016fec0000010000 */
[----:B------:R-:W-:Y:S05]  /*0970*/  @!P0 BRA `(.L_x_7) ;  /* 0x000000c000a88947 */ /* 0x000fea0003800000 */
.L_x_8:
[----:B------:R-:W-:-:S08]  /*0980*/  NOP ;  /* 0x0000000000007918 */ /* 0x000fd00000000000 */
[----:B------:R-:W1:Y:S02]  /*0990*/  USETMAXREG.TRY_ALLOC.CTAPOOL UP0, 0xf0 ;  /* 0x000000f0000079c8 */ /* 0x000e640008000600 */
[----:B-1----:R-:W-:-:S13]  /*09a0*/  PLOP3.LUT P0, PT, PT, PT, UP0, 0x80, 0x0 ;  /* 0x000000000000781c */ /* 0x002fda0003f0f008 */
[----:B------:R-:W-:Y:S05]  /*09b0*/  @!P0 BRA `(.L_x_8) ;  /* 0xfffffffc00f08947 */ /* 0x000fea000383ffff */
[----:B------:R-:W1:Y:S08]  /*09c0*/  S2UR UR4, SR_CTAID.X ;  /* 0x00000000000479c3 */ /* 0x000e700000002500 */
[----:B------:R-:W-:Y:S08]  /*09d0*/  BAR.ARV 0x8, 0x180 ;  /* 0x0206000000007b1d */ /* 0x000ff00000002000 */
[----:B------:R-:W1:Y:S02]  /*09e0*/  LDC R2, c[0x0][0xc34] ;  /* 0x00030d00ff027b82 */ /* 0x000e640000000800 */
[----:B-1----:R-:W-:-:S13]  /*09f0*/  ISETP.LE.AND P0, PT, R2, UR4, PT ;  /* 0x0000000402007c0c */ /* 0x002fda000bf03270 */
[----:B------:R-:W-:Y:S05]  /*0a00*/  @P0 EXIT ;  /* 0x000000000000094d */ /* 0x000fea0003800000 */
[----:B0-----:R-:W2:Y:S01]  /*0a10*/  LDL R3, [R1+0x34] ;  /* 0x0000340001037983 */ /* 0x001ea20000100800 */
[----:B------:R-:W-:Y:S01]  /*0a20*/  VIADD R0, R0, 0xffffff80 ;  /* 0xffffff8000007836 */ /* 0x000fe20000000000 */
[----:B------:R-:W-:Y:S01]  /*0a30*/  UMOV UR60, URZ ;  /* 0x0000003f003c7c82 */ /* 0x000fe20008000000 */
[----:B------:R-:W-:Y:S01]  /*0a40*/  IMAD.U32 R212, RZ, RZ, UR4 ;  /* 0x00000004ffd47e24 */ /* 0x000fe2000f8e00ff */
[----:B------:R-:W-:Y:S02]  /*0a50*/  UMOV UR4, URZ ;  /* 0x0000003f00047c82 */ /* 0x000fe40008000000 */
[----:B------:R-:W-:Y:S02]  /*0a60*/  IMAD.U32 R214, RZ, RZ, UR4 ;  /* 0x00000004ffd67e24 */ /* 0x000fe4000f8e00ff */
[----:B------:R-:W-:Y:S01]  /*0a70*/  IMAD.U32 R16, RZ, RZ, UR4 ;  /* 0x00000004ff107e24 */ /* 0x000fe2000f8e00ff */
[----:B--2---:R-:W-:Y:S02]  /*0a80*/  R2UR UR5, R3 ;  /* 0x00000000030572ca */ /* 0x004fe400000e0000 */
[----:B------:R-:W-:-:S04]  /*0a90*/  SHF.R.S32.HI R3, RZ, 0x1f, R0 ;  /* 0x0000001fff037819 */ /* 0x000fc80000011400 */
[CC--:B------:R-:W-:Y:S02]  /*0aa0*/  LEA.HI R2, R3.reuse, R0.reuse, RZ, 0x7 ;  /* 0x0000000003027211 */ /* 0x0c0fe400078f38ff */
[CC--:B------:R-:W-:Y:S02]  /*0ab0*/  LEA.HI R6, R3.reuse, R0.reuse, RZ, 0x5 ;  /* 0x0000000003067211 */ /* 0x0c0fe400078f28ff */
[----:B------:R-:W-:Y:S02]  /*0ac0*/  LOP3.LUT R5, R2, 0xffffff80, RZ, 0xc0, !PT ;  /* 0xffffff8002057812 */ /* 0x000fe400078ec0ff */
[CC--:B------:R-:W-:Y:S01]  /*0ad0*/  LEA.HI R4, R3.reuse, R0.reuse, RZ, 0x4 ;  /* 0x0000000003047211 */ /* 0x0c0fe200078f20ff */
[----:B------:R-:W-:Y:S01]  /*0ae0*/  IMAD.SHL.U32 R6, R6, 0x20, RZ ;  /* 0x0000002006067824 */ /* 0x000fe200078e00ff */
[CC--:B------:R-:W-:Y:S01]  /*0af0*/  LEA.HI R7, R3.reuse, R0.reuse, RZ, 0x2 ;  /* 0x0000000003077211 */ /* 0x0c0fe200078f10ff */
[----:B------:R-:W-:Y:S01]  /*0b00*/  IMAD.IADD R218, R0, 0x1, -R5 ;  /* 0x0000000100da7824 */ /* 0x000fe200078e0a05 */
[----:B------:R-:W-:Y:S01]  /*0b10*/  LEA.HI R213, R3, R0, RZ, 0x3 ;  /* 0x0000000003d57211 */ /* 0x000fe200078f18ff */
[----:B------:R-:W-:Y:S01]  /*0b20*/  ULOP3.LUT UR5, UR5, 0x1, URZ, 0xfc, !UPT ;  /* 0x0000000105057892 */ /* 0x000fe2000f8efc3f */
[----:B------:R-:W-:-:S02]  /*0b30*/  LOP3.LUT R13, R7, 0xfffffffc, RZ, 0xc0, !PT ;  /* 0xfffffffc070d7812 */ /* 0x000fc400078ec0ff */
[----:B------:R-:W-:Y:S02]  /*0b40*/  SHF.R.S32.HI R5, RZ, 0x1f, R218 ;  /* 0x0000001fff057819 */ /* 0x000fe400000114da */
[----:B------:R-:W-:Y:S01]  /*0b50*/  SHF.R.S32.HI R219, RZ, 0x7, R2 ;  /* 0x00000007ffdb7819 */ /* 0x000fe20000011402 */
[----:B------:R-:W-:Y:S01]  /*0b60*/  IMAD.IADD R13, R0, 0x1, -R13 ;  /* 0x00000001000d7824 */ /* 0x000fe200078e0a0d */
[----:B------:R-:W-:Y:S01]  /*0b70*/  LEA.HI R3, R5, R218, RZ, 0x2 ;  /* 0x000000da05037211 */ /* 0x000fe200078f10ff */
[----:B------:R-:W-:Y:S01]  /*0b80*/  IMAD.U32 R226, RZ, RZ, UR5 ;  /* 0x00000005ffe27e24 */ /* 0x000fe2000f8e00ff */
[----:B------:R-:W-:Y:S02]  /*0b90*/  LOP3.LUT R7, R4, 0x3fffff0, RZ, 0xc0, !PT ;  /* 0x03fffff004077812 */ /* 0x000fe400078ec0ff */
[--C-:B------:R-:W-:Y:S02]  /*0ba0*/  SHF.R.S32.HI R8, RZ, 0x2, R3.reuse ;  /* 0x00000002ff087819 */ /* 0x100fe40000011403 */
[----:B------:R-:W-:Y:S01]  /*0bb0*/  SHF.R.S32.HI R11, RZ, 0x1f, R3 ;  /* 0x0000001fff0b7819 */ /* 0x000fe20000011403 */
[----:B------:R-:W-:Y:S01]  /*0bc0*/  IMAD.IADD R7, R0, 0x1, -R7 ;  /* 0x0000000100077824 */ /* 0x000fe200078e0a07 */
[----:B------:R-:W-:-:S02]  /*0bd0*/  LOP3.LUT R23, R213, 0xfffffff8, RZ, 0xc0, !PT ;  /* 0xfffffff8d5177812 */ /* 0x000fc400078ec0ff */
[----:B------:R-:W-:Y:S02]  /*0be0*/  LEA.HI R11, R11, R8, RZ, 0x3 ;  /* 0x000000080b0b7211 */ /* 0x000fe400078f18ff */
[----:B------:R-:W-:Y:S01]  /*0bf0*/  LEA.HI R2, R2, R219, RZ, 0x1 ;  /* 0x000000db02027211 */ /* 0x000fe200078f08ff */
[----:B------:R-:W-:Y:S01]  /*0c00*/  IMAD.IADD R23, R0, 0x1, -R23 ;  /* 0x0000000100177824 */ /* 0x000fe200078e0a17 */
[----:B------:R-:W-:Y:S02]  /*0c10*/  LOP3.LUT R11, R11, 0xfffffff8, RZ, 0xc0, !PT ;  /* 0xfffffff80b0b7812 */ /* 0x000fe400078ec0ff */
[----:B------:R-:W-:Y:S01]  /*0c20*/  LEA.HI R5, R5, R218, RZ, 0x5 ;  /* 0x000000da05057211 */ /* 0x000fe200078f28ff */
[----:B------:R-:W-:Y:S01]  /*0c30*/  IMAD.SHL.U32 R17, R23, 0x8, RZ ;  /* 0x0000000817117824 */ /* 0x000fe200078e00ff */
[----:B------:R-:W-:Y:S01]  /*0c40*/  SHF.R.S32.HI R9, RZ, 0x4, R4 ;  /* 0x00000004ff097819 */ /* 0x000fe20000011404 */
[----:B------:R-:W-:Y:S01]  /*0c50*/  IMAD.IADD R8, R8, 0x1, -R11 ;  /* 0x0000000108087824 */ /* 0x000fe200078e0a0b */
[----:B------:R-:W-:Y:S01]  /*0c60*/  LOP3.LUT R2, R2, 0x3fffffe, RZ, 0xc0, !PT ;  /* 0x03fffffe02027812 */ /* 0x000fe200078ec0ff */
[C---:B------:R-:W-:Y:S01]  /*0c70*/  VIADD R22, R17.reuse, 0x40 ;  /* 0x0000004011167836 */ /* 0x040fe20000000000 */
[----:B------:R-:W-:Y:S01]  /*0c80*/  SHF.R.S32.HI R5, RZ, 0x5, R5 ;  /* 0x00000005ff057819 */ /* 0x000fe20000011405 */
[----:B------:R-:W-:Y:S01]  /*0c90*/  VIADD R19, R17, 0x80 ;  /* 0x0000008011137836 */ /* 0x000fe20000000000 */
[----:B------:R-:W-:Y:S01]  /*0ca0*/  LEA.HI R4, R4, R9, RZ, 0x1 ;  /* 0x0000000904047211 */ /* 0x000fe200078f08ff */
[----:B------:R-:W-:Y:S01]  /*0cb0*/  IMAD.IADD R2, R219, 0x1, -R2 ;  /* 0x00000001db027824 */ /* 0x000fe200078e0a02 */
[----:B------:R-:W-:Y:S01]  /*0cc0*/  LEA.HI R0, R13, R13, RZ, 0x1 ;  /* 0x0000000d0d007211 */ /* 0x000fe200078f08ff */
[----:B------:R-:W-:Y:S01]  /*0cd0*/  IMAD R5, R5, 0x10, R8 ;  /* 0x0000001005057824 */ /* 0x000fe200078e0208 */
[----:B------:R-:W-:Y:S01]  /*0ce0*/  LOP3.LUT R6, R6, 0xfffffc00, RZ, 0xc0, !PT ;  /* 0xfffffc0006067812 */ /* 0x000fe200078ec0ff */
[----:B------:R-:W-:Y:S01]  /*0cf0*/  VIADD R18, R17, 0xc0 ;  /* 0x000000c011127836 */ /* 0x000fe20000000000 */
[----:B------:R-:W-:-:S02]  /*0d00*/  LOP3.LUT R4, R4, 0x1ffffffe, RZ, 0xc0, !PT ;  /* 0x1ffffffe04047812 */ /* 0x000fc400078ec0ff */
[----:B------:R-:W-:Y:S01]  /*0d10*/  LOP3.LUT R3, R3, 0x7ffffffc, RZ, 0xc0, !PT ;  /* 0x7ffffffc03037812 */ /* 0x000fe200078ec0ff */
[----:B------:R-:W-:Y:S01]  /*0d20*/  IMAD R7, R7, 0x40, R6 ;  /* 0x0000004007077824 */ /* 0x000fe200078e0206 */
[----:B------:R-:W-:Y:S01]  /*0d30*/  LOP3.LUT R0, R0, 0x1ffffffe, RZ, 0xc0, !PT ;  /* 0x1ffffffe00007812 */ /* 0x000fe200078ec0ff */
[----:B------:R-:W-:Y:S01]  /*0d40*/  IMAD.MOV.U32 R6, RZ, RZ, -0x2 ;  /* 0xfffffffeff067424 */ /* 0x000fe200078e00ff */
[----:B------:R-:W-:Y:S01]  /*0d50*/  IADD3 R4, R9, -R4, RZ ;  /* 0x8000000409047210 */ /* 0x000fe20007ffe0ff */
[----:B------:R-:W-:Y:S01]  /*0d60*/  IMAD.IADD R3, R218, 0x1, -R3 ;  /* 0x00000001da037824 */ /* 0x000fe200078e0a03 */
[----:B------:R-:W-:Y:S01]  /*0d70*/  LEA R220, R2, R5, 0x6 ;  /* 0x0000000502dc7211 */ /* 0x000fe200078e30ff */
[----:B------:R-:W-:Y:S01]  /*0d80*/  IMAD.IADD R221, R13, 0x1, -R0 ;  /* 0x000000010ddd7824 */ /* 0x000fe200078e0a00 */
[----:B------:R-:W-:Y:S01]  /*0d90*/  SHF.R.S32.HI R213, RZ, 0x3, R213 ;  /* 0x00000003ffd57819 */ /* 0x000fe200000114d5 */
[----:B------:R-:W-:Y:S01]  /*0da0*/  IMAD R224, R4, 0x8, R7 ;  /* 0x0000000804e07824 */ /* 0x000fe200078e0207 */
[----:B------:R-:W-:Y:S01]  /*0db0*/  SHF.R.S32.HI R229, RZ, 0x1f, R22 ;  /* 0x0000001fffe57819 */ /* 0x000fe20000011416 */
[----:B------:R-:W-:Y:S01]  /*0dc0*/  IMAD R225, R3, R6, 0x50 ;  /* 0x0000005003e17424 */ /* 0x000fe200078e0206 */
[----:B------:R-:W-:Y:S01]  /*0dd0*/  SHF.R.S32.HI R228, RZ, 0x1f, R19 ;  /* 0x0000001fffe47819 */ /* 0x000fe20000011413 */
[----:B------:R-:W-:Y:S01]  /*0de0*/  IMAD R221, R221, 0x8, R220 ;  /* 0x00000008dddd7824 */ /* 0x000fe200078e02dc */
[----:B------:R-:W-:-:S07]  /*0df0*/  SHF.R.S32.HI R227, RZ, 0x1f, R18 ;  /* 0x0000001fffe37819 */ /* 0x000fce0000011412 */
.L_x_37:
[----:B------:R-:W0:Y:S01]  /*0e00*/  SHFL.IDX PT, R0, R219, RZ, 0x1f ;  /* 0x00001fffdb007589 */ /* 0x000e2200000e0000 */
[----:B-1----:R-:W1:Y:S01]  /*0e10*/  S2UR UR4, SR_CgaCtaId ;  /* 0x00000000000479c3 */ /* 0x002e620000008800 */
[----:B------:R-:W-:Y:S01]  /*0e20*/  ULDC.64 UR6, c[0x0][0x418] ;  /* 0x0001060000067ab9 */ /* 0x000fe20000000a00 */
[----:B------:R-:W-:Y:S01]  /*0e30*/  ULDC UR5, c[0x0][0xc38] ;  /* 0x00030e0000057ab9 */ /* 0x000fe20000000800 */
[----:B------:R-:W-:Y:S01]  /*0e40*/  UISETP.NE.U32.AND UP0, UPT, UR6, URZ, UPT ;  /* 0x0000003f0600728c */ /* 0x000fe2000bf05070 */
[----:B------:R-:W-:Y:S01]  /*0e50*/  R2UR UR13, R212 ;  /* 0x00000000d40d72ca */ /* 0x000fe200000e0000 */
[----:B------:R-:W-:Y:S02]  /*0e60*/  UISETP.NE.AND UP1, UPT, UR5, 0x1, UPT ;  /* 0x000000010500788c */ /* 0x000fe4000bf25270 */
[----:B------:R-:W-:Y:S01]  /*0e70*/  UISETP.NE.AND.EX UP0, UPT, UR7, URZ, UPT, UP0 ;  /* 0x0000003f0700728c */ /* 0x000fe2000bf05300 */
[----:B------:R-:W-:Y:S01]  /*0e80*/  ULDC UR5, c[0x0][0xc44] ;  /* 0x0003110000057ab9 */ /* 0x000fe20000000800 */
[----:B------:R-:W-:Y:S01]  /*0e90*/  UMOV UR36, 0x400 ;  /* 0x0000040000247882 */ /* 0x000fe20000000000 */
[----:B------:R-:W-:Y:S01]  /*0ea0*/  UISETP.NE.AND UP2, UPT, UR5, 0x1, UPT ;  /* 0x000000010500788c */ /* 0x000fe2000bf45270 */
[----:B------:R-:W-:Y:S01]  /*0eb0*/  ULDC UR61, c[0x0][0x424] ;  /* 0x00010900003d7ab9 */ /* 0x000fe20000000800 */
[----:B------:R-:W-:Y:S01]  /*0ec0*/  ULDC UR10, c[0x0][0x2f0] ;  /* 0x0000bc00000a7ab9 */ /* 0x000fe20000000800 */
[----:B------:R-:W-:-:S03]  /*0ed0*/  USEL UR61, UR61, 0x1, UP0 ;  /* 0x000000013d3d7887 */ /* 0x000fc60008000000 */
[----:B------:R-:W-:Y:S01]  /*0ee0*/  @UP1 ULDC UR12, c[0x0][0xc40] ;  /* 0x00031000000c1ab9 */ /* 0x000fe20000000800 */
[----:B------:R-:W-:Y:S01]  /*0ef0*/  UMOV UR14, UR13 ;  /* 0x0000000d000e7c82 */ /* 0x000fe20008000000 */
[----:B------:R-:W-:-:S03]  /*0f00*/  UIMAD UR61, UR61, UR10, URZ ;  /* 0x0000000a3d3d72a4 */ /* 0x000fc6000f8e023f */
[----:B------:R-:W-:Y:S01]  /*0f10*/  @UP2 ULDC.64 UR8, c[0x0][0xc48] ;  /* 0x0003120000082ab9 */ /* 0x000fe20000000a00 */
[----:B0-----:R-:W-:Y:S01]  /*0f20*/  R2UR UR6, R0 ;  /* 0x00000000000672ca */ /* 0x001fe200000e0000 */
[----:B-1----:R-:W-:-:S03]  /*0f30*/  ULEA UR36, UR4, UR36, 0x18 ;  /* 0x0000002404247291 */ /* 0x002fc6000f8ec03f */
[----:B------:R-:W-:Y:S01]  /*0f40*/  @UP1 ULDC UR4, c[0x0][0xc3c] ;  /* 0x00030f0000041ab9 */ /* 0x000fe20000000800 */
[----:B------:R-:W-:Y:S02]  /*0f50*/  UIADD3 UR11, UR36, 0x14400, URZ ;  /* 0x00014400240b7890 */ /* 0x000fe4000fffe03f */
[----:B------:R-:W-:Y:S02]  /*0f60*/  UIMAD.WIDE.U32 UR4, UR13, UR4, URZ ;  /* 0x000000040d0472a5 */ /* 0x000fe4000f8e003f */
[----:B------:R-:W-:Y:S02]  /*0f70*/  ULOP3.LUT UP0, URZ, UR11, 0x9f, URZ, 0xc0, !UPT ;  /* 0x0000009f0b3f7892 */ /* 0x000fe4000f80c03f */
[----:B------:R-:W-:Y:S02]  /*0f80*/  @UP1 USHF.R.U32.HI UR14, URZ, UR12, UR5 ;  /* 0x0000000c3f0e1299 */ /* 0x000fe40008011605 */
[----:B------:R-:W-:Y:S02]  /*0f90*/  ULEA.HI UR7, UR6, UR6, URZ, 0x1 ;  /* 0x0000000606077291 */ /* 0x000fe4000f8f083f */
[----:B------:R-:W-:Y:S01]  /*0fa0*/  UIMAD.WIDE.U32 UR4, UR14, UR8, URZ ;  /* 0x000000080e0472a5 */ /* 0x000fe2000f8e003f */
[----:B------:R-:W-:Y:S01]  /*0fb0*/  PLOP3.LUT P0, PT, PT, PT, UP0, 0x80, 0x0 ;  /* 0x000000000000781c */ /* 0x000fe20003f0f008 */
[----:B------:R-:W-:Y:S01]  /*0fc0*/  ULOP3.LUT UR7, UR7, 0x1e, URZ, 0xc0, !UPT ;  /* 0x0000001e07077892 */ /* 0x000fe2000f8ec03f */
[----:B------:R-:W-:Y:S01]  /*0fd0*/  IMAD.U32 R216, RZ, RZ, UR14 ;  /* 0x0000000effd87e24 */ /* 0x000fe2000f8e00ff */
[----:B------:R-:W-:Y:S01]  /*0fe0*/  UMOV UR10, UR14 ;  /* 0x0000000e000a7c82 */ /* 0x000fe20008000000 */
[----:B------:R-:W-:-:S02]  /*0ff0*/  @UP2 USHF.R.U32.HI UR10, URZ, UR9, UR5 ;  /* 0x000000093f0a2299 */ /* 0x000fc40008011605 */
[----:B------:R-:W-:Y:S02]  /*1000*/  UIADD3 UR7, UR6, -UR7, URZ ;  /* 0x8000000706077290 */ /* 0x000fe4000fffe03f */
[----:B------:R-:W-:Y:S02]  /*1010*/  UIADD3 UR6, UR61, 0x4f, URZ ;  /* 0x0000004f3d067890 */ /* 0x000fe4000fffe03f */
[----:B------:R-:W-:Y:S01]  /*1020*/  ULEA UR8, UR7, UR11, 0xd ;  /* 0x0000000b07087291 */ /* 0x000fe2000f8e683f */
[----:B------:R-:W-:Y:S01]  /*1030*/  IMAD.U32 R215, RZ, RZ, UR10 ;  /* 0x0000000affd77e24 */ /* 0x000fe2000f8e00ff */
[----:B------:R-:W-:Y:S02]  /*1040*/  UIMAD.WIDE UR6, UR6, 0x66666667, URZ ;  /* 0x66666667060678a5 */ /* 0x000fe4000f8e023f */
[----:B------:R-:W-:Y:S02]  /*1050*/  USHF.R.U32.HI UR8, URZ, 0x4, UR8 ;  /* 0x000000043f087899 */ /* 0x000fe40008011608 */
[----:B------:R-:W-:-:S02]  /*1060*/  USHF.R.U32.HI UR4, URZ, 0x1f, UR7 ;  /* 0x0000001f3f047899 */ /* 0x000fc40008011607 */
[----:B------:R-:W-:Y:S02]  /*1070*/  ULOP3.LUT UR37, UR8, 0x3fff, URZ, 0xc0, !UPT ;  /* 0x00003fff08257892 */ /* 0x000fe4000f8ec03f */
[----:B------:R-:W-:-:S03]  /*1080*/  ULEA.HI.SX32 UR5, UR7, UR4, 0x1b ;  /* 0x0000000407057291 */ /* 0x000fc6000f8fda3f */
[----:B------:R-:W-:Y:S02]  /*1090*/  UMOV UR4, UR13 ;  /* 0x0000000d00047c82 */ /* 0x000fe40008000000 */
[----:B------:R-:W-:Y:S01]  /*10a0*/  MOV R217, UR4 ;  /* 0x0000000400d97c02 */ /* 0x000fe20008000f00 */
[----:B------:R-:W-:Y:S01]  /*10b0*/  IMAD.U32 R152, RZ, RZ, UR5 ;  /* 0x00000005ff987e24 */ /* 0x000fe2000f8e00ff */
[----:B---3--:R-:W-:Y:S06]  /*10c0*/  @!P0 BRA `(.L_x_9) ;  /* 0x0000000000408947 */ /* 0x008fec0003800000 */
[----:B------:R-:W-:Y:S01]  /*10d0*/  MOV R0, 0x0 ;  /* 0x0000000000007802 */ /* 0x000fe20000000f00 */
[----:B------:R-:W-:Y:S01]  /*10e0*/  ULDC.64 UR4, c[0x4][0x1b8] ;  /* 0x01006e0000047ab9 */ /* 0x000fe20000000a00 */
[----:B------:R-:W-:Y:S01]  /*10f0*/  ULDC.64 UR6, c[0x4][0x138] ;  /* 0x01004e0000067ab9 */ /* 0x000fe20000000a00 */
[----:B------:R-:W-:Y:S01]  /*1100*/  IMAD.U32 R4, RZ, RZ, UR4 ;  /* 0x00000004ff047e24 */ /* 0x000fe2000f8e00ff */
[----:B------:R0:W1:Y:S01]  /*1110*/  LDC.64 R2, c[0x4][R0] ;  /* 0x0100000000027b82 */ /* 0x0000620000000a00 */
[----:B------:R-:W-:Y:S01]  /*1120*/  IMAD.U32 R5, RZ, RZ, UR5 ;  /* 0x00000005ff057e24 */ /* 0x000fe2000f8e00ff */
[----:B------:R-:W-:Y:S01]  /*1130*/  ULDC.64 UR4, c[0x4][0x1c0] ;  /* 0x0100700000047ab9 */ /* 0x000fe20000000a00 */
[----:B------:R-:W-:Y:S01]  /*1140*/  IMAD.U32 R10, RZ, RZ, UR6 ;  /* 0x00000006ff0a7e24 */ /* 0x000fe2000f8e00ff */
[----:B------:R-:W-:Y:S01]  /*1150*/  MOV R13, RZ ;  /* 0x000000ff000d7202 */ /* 0x000fe20000000f00 */
[----:B------:R-:W-:Y:S02]  /*1160*/  IMAD.U32 R6, RZ, RZ, UR4 ;  /* 0x00000004ff067e24 */ /* 0x000fe4000f8e00ff */
[----:B------:R-:W-:-:S02]  /*1170*/  IMAD.U32 R7, RZ, RZ, UR5 ;  /* 0x00000005ff077e24 */ /* 0x000fc4000f8e00ff */
[----:B------:R-:W-:Y:S02]  /*1180*/  IMAD.U32 R11, RZ, RZ, UR7 ;  /* 0x00000007ff0b7e24 */ /* 0x000fe4000f8e00ff */
[----:B------:R-:W-:Y:S02]  /*1190*/  IMAD.MOV.U32 R8, RZ, RZ, 0x70 ;  /* 0x00000070ff087424 */ /* 0x000fe400078e00ff */
[----:B0-----:R-:W-:-:S07]  /*11a0*/  IMAD.MOV.U32 R12, RZ, RZ, 0x1 ;  /* 0x00000001ff0c7424 */ /* 0x001fce00078e00ff */
[----:B------:R-:W-:-:S07]  /*11b0*/  LEPC R20, `(.L_x_9) ;  /* 0x000000001014794e */ /* 0x000fce0000000000 */
[----:B-1----:R-:W-:Y:S05]  /*11c0*/  CALL.ABS.NOINC R2 ;  /* 0x0000000002007343 */ /* 0x002fea0003c00000 */
.L_x_9:
[----:B------:R-:W-:Y:S02]  /*11d0*/  R2UR UR4, R214 ;  /* 0x00000000d60472ca */ /* 0x000fe400000e0000 */
[----:B------:R-:W-:-:S11]  /*11e0*/  R2UR UR5, R226 ;  /* 0x00000000e20572ca */ /* 0x000fd600000e0000 */
[----:B------:R-:W-:Y:S02]  /*11f0*/  ULOP3.LUT UR4, UR4, 0x1, URZ, 0xc0, !UPT ;  /* 0x0000000104047892 */ /* 0x000fe4000f8ec03f */
[----:B------:R-:W-:-:S04]  /*1200*/  IMAD.U32 R2, RZ, RZ, UR5 ;  /* 0x00000005ff027e24 */ /* 0x000fc8000f8e00ff */
[----:B------:R-:W-:Y:S01]  /*1210*/  IMAD.U32 R0, RZ, RZ, UR4 ;  /* 0x00000004ff007e24 */ /* 0x000fe2000f8e00ff */
[----:B------:R-:W-:-:S04]  /*1220*/  ISETP.NE.AND P0, PT, R2, 0x3, PT ;  /* 0x000000030200780c */ /* 0x000fc80003f05270 */
[----:B------:R-:W-:-:S04]  /*1230*/  SHF.L.U32 R0, R0, 0x1f, RZ ;  /* 0x0000001f00007819 */ /* 0x000fc800000006ff */
[----:B------:R-:W0:Y:S02]  /*1240*/  SYNCS.PHASECHK.TRANS64.TRYWAIT P1, [UR36+0x38800], R0 ;  /* 0x03880000ff0075a7 */ /* 0x000e240008020164 */
[----:B0-----:R-:W-:Y:S05]  /*1250*/  @!P1 BRA `(.L_x_10) ;  /* 0x00000108000c9947 */ /* 0x001fea0003800000 */
.L_x_138:
[----:B------:R-:W-:Y:S05]  /*1260*/  @!P0 BRA `(.L_x_11) ;  /* 0x0000000000048947 */ /* 0x000fea0003800000 */
[----:B------:R-:W-:Y:S01]  /*1270*/  BPT.TRAP 0x1 ;  /* 0x000000040000795c */ /* 0x000fe20000300000 */
.L_x_11:
[----:B------:R-:W-:Y:S01]  /*1280*/  R2UR UR4, R16 ;  /* 0x00000000100472ca */ /* 0x000fe200000e0000 */
[----:B0-----:R-:W-:-:S05]  /*1290*/  IMAD.U32 R0, RZ, RZ, UR60 ;  /* 0x0000003cff007e24 */ /* 0x001fca000f8e00ff */
[----:B------:R-:W-:-:S07]  /*12a0*/  LEA R0, R0, UR36, 0x3 ;  /* 0x0000002400007c11 */ /* 0x000fce000f8e18ff */
[----:B------:R-:W-:-:S05]  /*12b0*/  IMAD.U32 R3, RZ, RZ, UR4 ;  /* 0x00000004ff037e24 */ /* 0x000fca000f8e00ff */
[----:B------:R-:W-:-:S04]  /*12c0*/  SHF.L.U32 R3, R3, 0x1f, RZ ;  /* 0x0000001f03037819 */ /* 0x000fc800000006ff */
[----:B------:R0:W1:Y:S01]  /*12d0*/  SYNCS.PHASECHK.TRANS64.TRYWAIT P2, [R0+URZ+0x38830], R3 ;  /* 0x03883003000075a7 */ /* 0x000062000804017f */
[----:B------:R-:W-:Y:S05]  /*12e0*/  @!P0 BRA `(.L_x_12) ;  /* 0x0000000000048947 */ /* 0x000fea0003800000 */
[----:B------:R-:W-:Y:S01]  /*12f0*/  BPT.TRAP 0x1 ;  /* 0x000000040000795c */ /* 0x000fe20000300000 */
.L_x_12:
[----:B------:R-:W2:Y:S01]  /*1300*/  S2R R2, SR_TID.X ;  /* 0x0000000000027919 */ /* 0x000ea20000002100 */
[----:B------:R-:W-:Y:S01]  /*1310*/  IMAD.MOV.U32 R151, RZ, RZ, RZ ;  /* 0x000000ffff977224 */ /* 0x000fe200078e00ff */
[----:B--2---:R-:W-:-:S04]  /*1320*/  LOP3.LUT R2, R2, 0x7f, RZ, 0xc0, !PT ;  /* 0x0000007f02027812 */ /* 0x004fc800078ec0ff */
[----:B------:R-:W-:Y:S01]  /*1330*/  ISETP.NE.AND P1, PT, R2, RZ, PT ;  /* 0x000000ff0200720c */ /* 0x000fe20003f25270 */
[----:B-1----:R-:W-:-:S12]  /*1340*/  @P2 BRA `(.L_x_13) ;  /* 0x0000000000082947 */ /* 0x002fd80003800000 */
[----:B------:R-:W1:Y:S02]  /*1350*/  SYNCS.PHASECHK.TRANS64.TRYWAIT P2, [R0+URZ+0x38830], R3 ;  /* 0x03883003000075a7 */ /* 0x000e64000804017f */
[----:B-1----:R-:W-:Y:S05]  /*1360*/  @!P2 BRA `(.L_x_14) ;  /* 0x0000010400e0a947 */ /* 0x002fea0003800000 */
.L_x_13:
[----:B------:R-:W-:Y:S05]  /*1370*/  WARPSYNC.ALL ;  /* 0x0000000000007948 */ /* 0x000fea0003800000 */
[----:B------:R-:W-:Y:S01]  /*1380*/  UIADD3 UR36, UR36, 0x24400, URZ ;  /* 0x0002440024247890 */ /* 0x000fe2000fffe03f */
[----:B------:R-:W-:Y:S01]  /*1390*/  WARPGROUP.ARRIVE ;  /* 0x00000000000079c5 */ /* 0x000fe20000000000 */
[----:B------:R-:W-:Y:S01]  /*13a0*/  ULOP3.LUT UR5, UR37, 0x10000, URZ, 0xfc, !UPT ;  /* 0x0001000025057892 */ /* 0x000fe2000f8efc3f */
[----:B------:R-:W-:Y:S01]  /*13b0*/  P2R R20, PR, RZ, 0x1 ;  /* 0x00000001ff147803 */ /* 0x000fe20000000000 */
[----:B------:R-:W-:Y:S01]  /*13c0*/  USHF.R.U32.HI UR36, URZ, 0x4, UR36 ;  /* 0x000000043f247899 */ /* 0x000fe20008011624 */
[----:B01----:R-:W-:Y:S01]  /*13d0*/  @!P1 VIADD R0, R0, 0x38840 ;  /* 0x0003884000009836 */ /* 0x003fe20000000000 */
[----:B------:R-:W-:Y:S01]  /*13e0*/  UMOV UR9, 0x40000040 ;  /* 0x4000004000097882 */ /* 0x000fe20000000000 */
[----:B------:R-:W-:Y:S01]  /*13f0*/  UMOV UR11, 0x40000040 ;  /* 0x40000040000b7882 */ /* 0x000fe20000000000 */
[----:B------:R-:W-:Y:S01]  /*1400*/  ULOP3.LUT UR36, UR36, 0x3fff, URZ, 0xc0, !UPT ;  /* 0x00003fff24247892 */ /* 0x000fe2000f8ec03f */
[----:B------:R-:W-:Y:S01]  /*1410*/  IMAD.U32 R13, RZ, RZ, UR9 ;  /* 0x00000009ff0d7e24 */ /* 0x000fe2000f8e00ff */
[----:B------:R-:W-:Y:S01]  /*1420*/  UMOV UR8, UR5 ;  /* 0x0000000500087c82 */ /* 0x000fe20008000000 */
[----:B------:R-:W-:Y:S01]  /*1430*/  UMOV UR21, UR9 ;  /* 0x0000000900157c82 */ /* 0x000fe20008000000 */
[----:B------:R-:W-:Y:S01]  /*1440*/  ULOP3.LUT UR4, UR36, 0x10000, URZ, 0xfc, !UPT ;  /* 0x0001000024047892 */ /* 0x000fe2000f8efc3f */
[----:B------:R-:W-:Y:S01]  /*1450*/  IMAD.U32 R12, RZ, RZ, UR8 ;  /* 0x00000008ff0c7e24 */ /* 0x000fe2000f8e00ff */
[----:B------:R-:W-:Y:S01]  /*1460*/  UMOV UR20, UR8 ;  /* 0x0000000800147c82 */ /* 0x000fe20008000000 */
[----:B------:R-:W-:Y:S01]  /*1470*/  UMOV UR13, UR21 ;  /* 0x00000015000d7c82 */ /* 0x000fe20008000000 */
[----:B------:R-:W-:Y:S01]  /*1480*/  UMOV UR12, UR20 ;  /* 0x00000014000c7c82 */ /* 0x000fe20008000000 */
[----:B------:R-:W-:Y:S01]  /*1490*/  UMOV UR15, 0x40000040 ;  /* 0x40000040000f7882 */ /* 0x000fe20000000000 */
[----:B------:R-:W-:Y:S01]  /*14a0*/  IMAD.U32 R15, RZ, RZ, UR4 ;  /* 0x00000004ff0f7e24 */ /* 0x000fe2000f8e00ff */
[----:B------:R-:W-:Y:S01]  /*14b0*/  UIMAD UR4, UR60, 0xa00, UR4 ;  /* 0x00000a003c0478a4 */ /* 0x000fe2000f8e0204 */
[----:B------:R-:W-:Y:S01]  /*14c0*/  @!P1 PRMT R0, RZ, 0x654, R0 ;  /* 0x00000654ff009816 */ /* 0x000fe20000000000 */
[----:B------:R-:W-:Y:S01]  /*14d0*/  UMOV UR16, UR20 ;  /* 0x0000001400107c82 */ /* 0x000fe20008000000 */
[----:B------:R-:W-:Y:S01]  /*14e0*/  UMOV UR17, UR21 ;  /* 0x0000001500117c82 */ /* 0x000fe20008000000 */
[----:B------:R-:W-:Y:S01]  /*14f0*/  UIADD3 UR14, UR4, 0x100, URZ ;  /* 0x00000100040e7890 */ /* 0x000fe2000fffe03f */
[-C--:B------:R-:W-:Y:S01]  /*1500*/  MOV R150, R151.reuse ;  /* 0x0000009700967202 */ /* 0x080fe20000000f00 */
[----:B------:R-:W-:Y:S01]  /*1510*/  UIADD3 UR18, UR4, 0x180, URZ ;  /* 0x0000018004127890 */ /* 0x000fe2000fffe03f */
[--C-:B------:R-:W-:Y:S01]  /*1520*/  IMAD.MOV.U32 R149, RZ, RZ, R151.reuse ;  /* 0x000000ffff957224 */ /* 0x100fe200078e0097 */
[----:B------:R-:W-:Y:S01]  /*1530*/  UMOV UR10, UR4 ;  /* 0x00000004000a7c82 */ /* 0x000fe20008000000 */
[----:B------:R-:W-:Y:S01]  /*1540*/  UMOV UR19, 0x40000040 ;  /* 0x4000004000137882 */ /* 0x000fe20000000000 */
[----:B------:R-:W-:Y:S01]  /*1550*/  HGMMA.64x16x16.F32 R56, gdesc[UR8], RZ, !UPT, gsb0 ;  /* 0x00200000083879f0 */ /* 0x000fe2000c0008ff */
[----:B------:R-:W-:Y:S01]  /*1560*/  UIADD3 UR10, UR4, 0x80, URZ ;  /* 0x00000080040a7890 */ /* 0x000fe2000fffe03f */
[--C-:B------:R-:W-:Y:S01]  /*1570*/  IMAD.MOV.U32 R148, RZ, RZ, R151.reuse ;  /* 0x000000ffff947224 */ /* 0x100fe200078e0097 */
[----:B------:R-:W-:Y:S01]  /*1580*/  UMOV UR8, UR20 ;  /* 0x0000001400087c82 */ /* 0x000fe20008000000 */
[----:B------:R-:W-:Y:S01]  /*1590*/  UMOV UR9, UR21 ;  /* 0x0000001500097c82 */ /* 0x000fe20008000000 */
[----:B------:R-:W-:Y:S01]  /*15a0*/  UMOV UR11, 0x40000040 ;  /* 0x40000040000b7882 */ /* 0x000fe20000000000 */
[----:B------:R-:W-:Y:S01]  /*15b0*/  UIADD3 UR6, UR5, 0x2, URZ ;  /* 0x0000000205067890 */ /* 0x000fe2000fffe03f */
[--C-:B------:R-:W-:Y:S01]  /*15c0*/  IMAD.MOV.U32 R147, RZ, RZ, R151.reuse ;  /* 0x000000ffff937224 */ /* 0x100fe200078e0097 */
[----:B------:R-:W-:Y:S01]  /*15d0*/  UIADD3 UR7, UR4, 0x2, URZ ;  /* 0x0000000204077890 */ /* 0x000fe2000fffe03f */
[--C-:B------:R-:W-:Y:S01]  /*15e0*/  IMAD.MOV.U32 R146, RZ, RZ, R151.reuse ;  /* 0x000000ffff927224 */ /* 0x100fe200078e0097 */
[----:B------:R-:W-:Y:S01]  /*15f0*/  UIADD3 UR22, UR4, 0x400, URZ ;  /* 0x0000040004167890 */ /* 0x000fe2000fffe03f */
[--C-:B------:R-:W-:Y:S01]  /*1600*/  IMAD.MOV.U32 R145, RZ, RZ, R151.reuse ;  /* 0x000000ffff917224 */ /* 0x100fe200078e0097 */
[----:B------:R-:W-:Y:S01]  /*1610*/  UMOV UR23, 0x40000040 ;  /* 0x4000004000177882 */ /* 0x000fe20000000000 */
        /* <DEDUP_REMOVED lines=13> */
[-C--:B------:R-:W-:Y:S01]  /*16f0*/  MOV R140, R151.reuse ;  /* 0x00000097008c7202 */ /* 0x080fe20000000f00 */
        /* <DEDUP_REMOVED lines=13> */
[----:B------:R-:W-:Y:S01]  /*17d0*/  UISETP.GE.AND UP0, UPT, UR61, 0x51, UPT ;  /* 0x000000513d00788c */ /* 0x000fe2000bf06270 */
[--C-:B------:R-:W-:Y:S01]  /*17e0*/  IMAD.MOV.U32 R135, RZ, RZ, R151.reuse ;  /* 0x000000ffff877224 */ /* 0x100fe200078e0097 */
[-C--:B------:R-:W-:Y:S01]  /*17f0*/  MOV R130, R151.reuse ;  /* 0x0000009700827202 */ /* 0x080fe20000000f00 */
[--C-:B------:R-:W-:Y:S01]  /*1800*/  IMAD.MOV.U32 R134, RZ, RZ, R151.reuse ;  /* 0x000000ffff867224 */ /* 0x100fe200078e0097 */
[-C--:B------:R-:W-:Y:S01]  /*1810*/  MOV R120, R151.reuse ;  /* 0x0000009700787202 */ /* 0x080fe20000000f00 */
[--C-:B------:R-:W-:Y:S01]  /*1820*/  IMAD.MOV.U32 R133, RZ, RZ, R151.reuse ;  /* 0x000000ffff857224 */ /* 0x100fe200078e0097 */
[-C--:B------:R-:W-:Y:S01]  /*1830*/  MOV R110, R151.reuse ;  /* 0x00000097006e7202 */ /* 0x080fe20000000f00 */
[--C-:B------:R-:W-:Y:S01]  /*1840*/  IMAD.MOV.U32 R132, RZ, RZ, R151.reuse ;  /* 0x000000ffff847224 */ /* 0x100fe200078e0097 */
[-C--:B------:R-:W-:Y:S01]  /*1850*/  MOV R100, R151.reuse ;  /* 0x0000009700647202 */ /* 0x080fe20000000f00 */
[--C-:B------:R-:W-:Y:S01]  /*1860*/  IMAD.MOV.U32 R131, RZ, RZ, R151.reuse ;  /* 0x000000ffff837224 */ /* 0x100fe200078e0097 */
[----:B------:R-:W-:Y:S01]  /*1870*/  MOV R90, R151 ;  /* 0x00000097005a7202 */ /* 0x000fe20000000f00 */
[----:B------:R-:W-:Y:S01]  /*1880*/  IMAD.MOV.U32 R129, RZ, RZ, R151 ;  /* 0x000000ffff817224 */ /* 0x000fe200078e0097 */
[----:B------:R-:W-:-:S02]  /*1890*/  WARPGROUP.DEPBAR.LE gsb0, 0x0 ;  /* 0x00008000000079c5 */ /* 0x000fc40000010000 */
[----:B------:R-:W-:Y:S01]  /*18a0*/  WARPGROUP.ARRIVE ;  /* 0x00000000000079c5 */ /* 0x000fe20000000000 */
[--C-:B------:R-:W-:Y:S01]  /*18b0*/  IMAD.MOV.U32 R128, RZ, RZ, R151.reuse ;  /* 0x000000ffff807224 */ /* 0x100fe200078e0097 */
[-C--:B------:R-:W-:Y:S01]  /*18c0*/  MOV R80, R151.reuse ;  /* 0x0000009700507202 */ /* 0x080fe20000000f00 */
[--C-:B------:R-:W-:Y:S01]  /*18d0*/  IMAD.MOV.U32 R127, RZ, RZ, R151.reuse ;  /* 0x000000ffff7f7224 */ /* 0x100fe200078e0097 */
[----:B------:R-:W-:Y:S01]  /*18e0*/  MOV R70, R151 ;  /* 0x0000009700467202 */ /* 0x000fe20000000f00 */
[--C-:B------:R-:W-:Y:S01]  /*18f0*/  IMAD.MOV.U32 R126, RZ, RZ, R151.reuse ;  /* 0x000000ffff7e7224 */ /* 0x100fe200078e0097 */
[----:B------:R-:W-:Y:S01]  /*1900*/  HGMMA.64x16x16.F32 R48, gdesc[UR8], RZ, !UPT, gsb0 ;  /* 0x00200000083079f0 */ /* 0x000fe2000c0008ff */
[----:B------:R-:W-:Y:S01]  /*1910*/  UIADD3 UR10, UR4, 0x200, URZ ;  /* 0x00000200040a7890 */ /* 0x000fe2000fffe03f */
[--C-:B------:R-:W-:Y:S01]  /*1920*/  IMAD.MOV.U32 R125, RZ, RZ, R151.reuse ;  /* 0x000000ffff7d7224 */ /* 0x100fe200078e0097 */
[----:B------:R-:W-:Y:S01]  /*1930*/  UMOV UR8, UR20 ;  /* 0x0000001400087c82 */ /* 0x000fe20008000000 */
[----:B------:R-:W-:Y:S01]  /*1940*/  UMOV UR9, UR21 ;  /* 0x0000001500097c82 */ /* 0x000fe20008000000 */
[----:B------:R-:W-:Y:S01]  /*1950*/  UMOV UR11, 0x40000040 ;  /* 0x40000040000b7882 */ /* 0x000fe20000000000 */
[----:B------:R-:W-:-:S02]  /*1960*/  IMAD.MOV.U32 R124, RZ, RZ, R151 ;  /* 0x000000ffff7c7224 */ /* 0x000fc400078e0097 */
[--C-:B------:R-:W-:Y:S02]  /*1970*/  IMAD.MOV.U32 R123, RZ, RZ, R151.reuse ;  /* 0x000000ffff7b7224 */ /* 0x100fe400078e0097 */
[--C-:B------:R-:W-:Y:S02]  /*1980*/  IMAD.MOV.U32 R122, RZ, RZ, R151.reuse ;  /* 0x000000ffff7a7224 */ /* 0x100fe400078e0097 */
[--C-:B------:R-:W-:Y:S02]  /*1990*/  IMAD.MOV.U32 R121, RZ, RZ, R151.reuse ;  /* 0x000000ffff797224 */ /* 0x100fe400078e0097 */
[--C-:B------:R-:W-:Y:S02]  /*19a0*/  IMAD.MOV.U32 R119, RZ, RZ, R151.reuse ;  /* 0x000000ffff777224 */ /* 0x100fe400078e0097 */
[--C-:B------:R-:W-:Y:S02]  /*19b0*/  IMAD.MOV.U32 R118, RZ, RZ, R151.reuse ;  /* 0x000000ffff767224 */ /* 0x100fe400078e0097 */
        /* <DEDUP_REMOVED lines=16> */
[--C-:B------:R-:W-:Y:S01]  /*1ac0*/  IMAD.MOV.U32 R99, RZ, RZ, R151.reuse ;  /* 0x000000ffff637224 */ /* 0x100fe200078e0097 */
[----:B------:R-:W-:Y:S02]  /*1ad0*/  WARPGROUP.DEPBAR.LE gsb0, 0x0 ;  /* 0x00008000000079c5 */ /* 0x000fe40000010000 */
[----:B------:R-:W-:Y:S01]  /*1ae0*/  WARPGROUP.ARRIVE ;  /* 0x00000000000079c5 */ /* 0x000fe20000000000 */
[----:B------:R-:W-:-:S02]  /*1af0*/  IMAD.MOV.U32 R98, RZ, RZ, R151 ;  /* 0x000000ffff627224 */ /* 0x000fc400078e0097 */
[--C-:B------:R-:W-:Y:S02]  /*1b00*/  IMAD.MOV.U32 R97, RZ, RZ, R151.reuse ;  /* 0x000000ffff617224 */ /* 0x100fe400078e0097 */
[--C-:B------:R-:W-:Y:S01]  /*1b10*/  IMAD.MOV.U32 R96, RZ, RZ, R151.reuse ;  /* 0x000000ffff607224 */ /* 0x100fe200078e0097 */
[----:B------:R-:W-:Y:S01]  /*1b20*/  HGMMA.64x16x16.F32 R40, gdesc[UR12], RZ, !UPT, gsb0 ;  /* 0x002000000c2879f0 */ /* 0x000fe2000c0008ff */
[----:B------:R-:W-:Y:S01]  /*1b30*/  UMOV UR12, UR6 ;  /* 0x00000006000c7c82 */ /* 0x000fe20008000000 */
[----:B------:R-:W-:Y:S01]  /*1b40*/  UMOV UR13, 0x40000040 ;  /* 0x40000040000d7882 */ /* 0x000fe20000000000 */
[----:B------:R-:W-:Y:S01]  /*1b50*/  UMOV UR14, UR7 ;  /* 0x00000007000e7c82 */ /* 0x000fe20008000000 */
[----:B------:R-:W-:Y:S01]  /*1b60*/  UMOV UR15, 0x40000040 ;  /* 0x40000040000f7882 */ /* 0x000fe20000000000 */
[----:B------:R-:W-:Y:S01]  /*1b70*/  UMOV UR20, UR12 ;  /* 0x0000000c00147c82 */ /* 0x000fe20008000000 */
[----:B------:R-:W-:Y:S01]  /*1b80*/  UMOV UR21, UR13 ;  /* 0x0000000d00157c82 */ /* 0x000fe20008000000 */
[----:B------:R-:W-:Y:S01]  /*1b90*/  IMAD.U32 R10, RZ, RZ, UR12 ;  /* 0x0000000cff0a7e24 */ /* 0x000fe2000f8e00ff */
[----:B------:R-:W-:Y:S01]  /*1ba0*/  MOV R11, UR13 ;  /* 0x0000000d000b7c02 */ /* 0x000fe20008000f00 */
[----:B------:R-:W-:Y:S01]  /*1bb0*/  UIADD3 UR6, UR5, 0x4, URZ ;  /* 0x0000000405067890 */ /* 0x000fe2000fffe03f */
[--C-:B------:R-:W-:Y:S01]  /*1bc0*/  IMAD.MOV.U32 R95, RZ, RZ, R151.reuse ;  /* 0x000000ffff5f7224 */ /* 0x100fe200078e0097 */
[----:B------:R-:W-:Y:S01]  /*1bd0*/  UIADD3 UR7, UR4, 0x4, URZ ;  /* 0x0000000404077890 */ /* 0x000fe2000fffe03f */
        /* <DEDUP_REMOVED lines=19> */
[--C-:B------:R-:W-:Y:S01]  /*1d10*/  IMAD.MOV.U32 R73, RZ, RZ, R151.reuse ;  /* 0x000000ffff497224 */ /* 0x100fe200078e0097 */
[----:B------:R-:W-:Y:S02]  /*1d20*/  WARPGROUP.DEPBAR.LE gsb0, 0x0 ;  /* 0x00008000000079c5 */ /* 0x000fe40000010000 */
[----:B------:R-:W-:Y:S01]  /*1d30*/  WARPGROUP.ARRIVE ;  /* 0x00000000000079c5 */ /* 0x000fe20000000000 */
[--C-:B------:R-:W-:Y:S02]  /*1d40*/  IMAD.MOV.U32 R72, RZ, RZ, R151.reuse ;  /* 0x000000ffff487224 */ /* 0x100fe400078e0097 */
[--C-:B------:R-:W-:Y:S02]  /*1d50*/  IMAD.MOV.U32 R71, RZ, RZ, R151.reuse ;  /* 0x000000ffff477224 */ /* 0x100fe400078e0097 */
        /* <DEDUP_REMOVED lines=10> */
[----:B------:R-:W-:Y:S01]  /*1e00*/  IMAD.MOV.U32 R64, RZ, RZ, R151 ;  /* 0x000000ffff407224 */ /* 0x000fe200078e0097 */
[----:B------:R-:W-:Y:S02]  /*1e10*/  WARPGROUP.DEPBAR.LE gsb0, 0x0 ;  /* 0x00008000000079c5 */ /* 0x000fe40000010000 */
[----:B------:R-:W-:-:S06]  /*1e20*/  WARPGROUP.ARRIVE ;  /* 0x00000000000079c5 */ /* 0x000fcc0000000000 */
[----:B------:R-:W-:Y:S01]  /*1e30*/  HGMMA.64x16x16.F32 R24, gdesc[UR8], RZ, !UPT, gsb0 ;  /* 0x00200000081879f0 */ /* 0x000fe2000c0008ff */
[----:B------:R-:W-:Y:S01]  /*1e40*/  UIADD3 UR10, UR4, 0x82, URZ ;  /* 0x00000082040a7890 */ /* 0x000fe2000fffe03f */
[----:B------:R-:W-:Y:S01]  /*1e50*/  UMOV UR8, UR20 ;  /* 0x0000001400087c82 */ /* 0x000fe20008000000 */
[----:B------:R-:W-:Y:S01]  /*1e60*/  UMOV UR9, UR21 ;  /* 0x0000001500097c82 */ /* 0x000fe20008000000 */
[----:B------:R-:W-:Y:S01]  /*1e70*/  UMOV UR11, 0x40000040 ;  /* 0x40000040000b7882 */ /* 0x000fe20000000000 */
[----:B------:R-:W-:Y:S02]  /*1e80*/  WARPGROUP.DEPBAR.LE gsb0, 0x0 ;  /* 0x00008000000079c5 */ /* 0x000fe40000010000 */
[----:B------:R-:W-:-:S06]  /*1e90*/  WARPGROUP.ARRIVE ;  /* 0x00000000000079c5 */ /* 0x000fcc0000000000 */
[----:B------:R-:W-:Y:S01]  /*1ea0*/  HGMMA.64x16x16.F32 R56, gdesc[UR12], R56, gsb0 ;  /* 0x002000000c3879f0 */ /* 0x000fe20008000838 */
        /* <DEDUP_REMOVED lines=14> */
[----:B------:R-:W-:Y:S01]  /*1f90*/  UMOV UR12, UR6 ;  /* 0x00000006000c7c82 */ /* 0x000fe20008000000 */
[----:B------:R-:W-:Y:S01]  /*1fa0*/  UMOV UR13, 0x40000040 ;  /* 0x40000040000d7882 */ /* 0x000fe20000000000 */
[----:B------:R-:W-:Y:S01]  /*1fb0*/  UMOV UR14, UR7 ;  /* 0x00000007000e7c82 */ /* 0x000fe20008000000 */
[----:B------:R-:W-:Y:S01]  /*1fc0*/  UMOV UR15, 0x40000040 ;  /* 0x40000040000f7882 */ /* 0x000fe20000000000 */
[----:B------:R-:W-:Y:S01]  /*1fd0*/  UMOV UR20, UR12 ;  /* 0x0000000c00147c82 */ /* 0x000fe20008000000 */
[----:B------:R-:W-:Y:S01]  /*1fe0*/  UMOV UR21, UR13 ;  /* 0x0000000d00157c82 */ /* 0x000fe20008000000 */
[----:B------:R-:W-:Y:S01]  /*1ff0*/  IMAD.U32 R8, RZ, RZ, UR12 ;  /* 0x0000000cff087e24 */ /* 0x000fe2000f8e00ff */
[----:B------:R-:W-:Y:S01]  /*2000*/  UIADD3 UR6, UR5, 0x6, URZ ;  /* 0x0000000605067890 */ /* 0x000fe2000fffe03f */
[----:B------:R-:W-:Y:S01]  /*2010*/  IMAD.U32 R9, RZ, RZ, UR13 ;  /* 0x0000000dff097e24 */ /* 0x000fe2000f8e00ff */
[----:B------:R-:W-:Y:S01]  /*2020*/  UIADD3 UR7, UR4, 0x6, URZ ;  /* 0x0000000604077890 */ /* 0x000fe2000fffe03f */
[----:B------:R-:W-:-:S02]  /*2030*/  WARPGROUP.DEPBAR.LE gsb0, 0x0 ;  /* 0x00008000000079c5 */ /* 0x000fc40000010000 */
        /* <DEDUP_REMOVED lines=46> */
[----:B------:R-:W-:Y:S01]  /*2320*/  UMOV UR16, UR8 ;  /* 0x0000000800107c82 */ /* 0x000fe20008000000 */
[----:B------:R-:W-:Y:S01]  /*2330*/  UMOV UR17, UR9 ;  /* 0x0000000900117c82 */ /* 0x000fe20008000000 */
[----:B------:R-:W-:Y:S02]  /*2340*/  UIADD3 UR6, UR5, 0x400, URZ ;  /* 0x0000040005067890 */ /* 0x000fe4000fffe03f */
[----:B------:R-:W-:Y:S01]  /*2350*/  UIADD3 UR7, UR4, 0x704, URZ ;  /* 0x0000070404077890 */ /* 0x000fe2000fffe03f */
[----:B------:R-:W-:-:S02]  /*2360*/  WARPGROUP.DEPBAR.LE gsb0, 0x0 ;  /* 0x00008000000079c5 */ /* 0x000fc40000010000 */
        /* <DEDUP_REMOVED lines=13> */
[----:B------:R-:W-:Y:S01]  /*2440*/  UMOV UR12, UR6 ;  /* 0x00000006000c7c82 */ /* 0x000fe20008000000 */
[----:B------:R-:W-:Y:S01]  /*2450*/  UMOV UR13, 0x40000040 ;  /* 0x40000040000d7882 */ /* 0x000fe20000000000 */
[----:B------:R-:W-:Y:S01]  /*2460*/  UMOV UR15, 0x40000040 ;  /* 0x40000040000f7882 */ /* 0x000fe20000000000 */
[----:B------:R-:W-:Y:S01]  /*2470*/  UMOV UR20, UR12 ;  /* 0x0000000c00147c82 */ /* 0x000fe20008000000 */
[----:B------:R-:W-:Y:S01]  /*2480*/  UMOV UR21, UR13 ;  /* 0x0000000d00157c82 */ /* 0x000fe20008000000 */
[----:B------:R-:W-:Y:S01]  /*2490*/  UIADD3 UR6, UR5, 0x402, URZ ;  /* 0x0000040205067890 */ /* 0x000fe2000fffe03f */
[----:B------:R-:W-:Y:S02]  /*24a0*/  MOV R2, UR13 ;  /* 0x0000000d00027c02 */ /* 0x000fe40008000f00 */
[----:B------:R-:W-:Y:S01]  /*24b0*/  MOV R3, UR12 ;  /* 0x0000000c00037c02 */ /* 0x000fe20008000f00 */
        /* <DEDUP_REMOVED lines=11> */
[----:B------:R-:W-:Y:S01]  /*2570*/  ULDC UR11, c[0x0][0x988] ;  /* 0x00026200000b7ab9 */ /* 0x000fe20000000800 */
        /* <DEDUP_REMOVED lines=30> */
[----:B------:R-:W-:Y:S02]  /*2760*/  UMOV UR15, 0x40000040 ;  /* 0x40000040000f7882 */ /* 0x000fe40000000000 */
        /* <DEDUP_REMOVED lines=29> */
[----:B------:R-:W-:Y:S03]  /*2940*/  HGMMA.64x16x16.F32 R24, gdesc[UR16], R24, gsb0 ;  /* 0x00200000101879f0 */ /* 0x000fe60008000818 */
        /* <DEDUP_REMOVED lines=135> */
[----:B------:R-:W-:Y:S01]  /*31c0*/  UIADD3 UR7, UR4, 0x706, URZ ;  /* 0x0000070604077890 */ /* 0x000fe2000fffe03f */
        /* <DEDUP_REMOVED lines=11> */
[----:B------:R-:W-:Y:S01]  /*3280*/  UIADD3 UR6, UR5, 0xc00, URZ ;  /* 0x00000c0005067890 */ /* 0x000fe2000fffe03f */
[----:B------:R-:W-:Y:S01]  /*3290*/  ULDC UR10, c[0x0][0x9d8] ;  /* 0x00027600000a7ab9 */ /* 0x000fe20000000800 */
[----:B------:R-:W-:-:S02]  /*32a0*/  WARPGROUP.DEPBAR.LE gsb0, 0x0 ;  /* 0x00008000000079c5 */ /* 0x000fc40000010000 */
        /* <DEDUP_REMOVED lines=21> */
[----:B------:R-:W-:Y:S01]  /*3400*/  UMOV UR48, UR44 ;  /* 0x0000002c00307c82 */ /* 0x000fe20008000000 */
[----:B------:R-:W-:Y:S01]  /*3410*/  UMOV UR49, UR45 ;  /* 0x0000002d00317c82 */ /* 0x000fe20008000000 */
[----:B------:R-:W-:Y:S01]  /*3420*/  UIADD3 UR6, UR5, 0xc02, URZ ;  /* 0x00000c0205067890 */ /* 0x000fe2000fffe03f */
[----:B------:R-:W-:-:S02]  /*3430*/  WARPGROUP.DEPBAR.LE gsb0, 0x0 ;  /* 0x00008000000079c5 */ /* 0x000fc40000010000 */
[----:B------:R-:W-:-:S06]  /*3440*/  WARPGROUP.ARRIVE ;  /* 0x00000000000079c5 */ /* 0x000fcc0000000000 */
[----:B------:R-:W-:Y:S01]  /*3450*/  HGMMA.64x16x16.F32 R32, gdesc[UR40], R32, gsb0 ;  /* 0x00200000282079f0 */ /* 0x000fe20008000820 */
[----:B------:R-:W-:Y:S01]  /*3460*/  UMOV UR42, UR7 ;  /* 0x00000007002a7c82 */ /* 0x000fe20008000000 */
[----:B------:R-:W-:Y:S01]  /*3470*/  UMOV UR43, 0x40000040 ;  /* 0x40000040002b7882 */ /* 0x000fe20000000000 */
[----:B------:R-:W-:Y:S01]  /*3480*/  UIADD3 UR7, UR4, 0x980, URZ ;  /* 0x0000098004077890 */ /* 0x000fe2000fffe03f */
        /* <DEDUP_REMOVED lines=52> */
[----:B------:R-:W-:Y:S01]  /*37d0*/  UIADD3 UR6, UR4, 0x804, URZ ;  /* 0x0000080404067890 */ /* 0x000fe2000fffe03f */
[----:B------:R-:W-:Y:S01]  /*37e0*/  UMOV UR12, UR52 ;  /* 0x00000034000c7c82 */ /* 0x000fe20008000000 */
[----:B------:R-:W-:Y:S01]  /*37f0*/  UMOV UR13, UR53 ;  /* 0x00000035000d7c82 */ /* 0x000fe20008000000 */
[----:B------:R-:W-:Y:S01]  /*3800*/  UMOV UR56, UR52 ;  /* 0x0000003400387c82 */ /* 0x000fe20008000000 */
[----:B------:R-:W-:-:S03]  /*3810*/  UMOV UR57, UR53 ;  /* 0x0000003500397c82 */ /* 0x000fc60008000000 */
[----:B------:R-:W-:Y:S01]  /*3820*/  UMOV UR14, UR6 ;  /* 0x00000006000e7c82 */ /* 0x000fe20008000000 */
[----:B------:R-:W-:Y:S01]  /*3830*/  UIADD3 UR6, UR4, 0x984, URZ ;  /* 0x0000098404067890 */ /* 0x000fe2000fffe03f */
        /* <DEDUP_REMOVED lines=17> */
[----:B------:R-:W-:Y:S02]  /*3950*/  R2UR UR12, R3 ;  /* 0x00000000030c72ca */ /* 0x000fe400000e0000 */
[----:B------:R-:W-:Y:S01]  /*3960*/  R2UR UR13, R2 ;  /* 0x00000000020d72ca */ /* 0x000fe200000e0000 */
[----:B------:R-:W-:Y:S01]  /*3970*/  VIADD R2, R225, UR61 ;  /* 0x0000003de1027c36 */ /* 0x000fe20008000000 */
        /* <DEDUP_REMOVED lines=10> */
[----:B------:R-:W-:Y:S01]  /*3a20*/  R2UR UR5, R152 ;  /* 0x00000000980572ca */ /* 0x000fe200000e0000 */
[----:B------:R-:W-:Y:S01]  /*3a30*/  IMAD.U32 R7, RZ, RZ, UR57 ;  /* 0x00000039ff077e24 */ /* 0x000fe2000f8e00ff */
[----:B------:R-:W-:-:S11]  /*3a40*/  UMOV UR7, 0x40000040 ;  /* 0x4000004000077882 */ /* 0x000fd60000000000 */
[----:B------:R-:W-:Y:S01]  /*3a50*/  IMAD.U32 R3, RZ, RZ, UR5 ;  /* 0x00000005ff037e24 */ /* 0x000fe2000f8e00ff */
[----:B------:R-:W-:-:S03]  /*3a60*/  UMOV UR5, UR15 ;  /* 0x0000000f00057c82 */ /* 0x000fc60008000000 */
[----:B------:R-:W-:-:S05]  /*3a70*/  IMAD R2, R3, -0x50, R2 ;  /* 0xffffffb003027824 */ /* 0x000fca00078e0202 */
[C---:B------:R-:W-:Y:S02]  /*3a80*/  ISETP.GT.AND P6, PT, R2.reuse, RZ, PT ;  /* 0x000000ff0200720c */ /* 0x040fe40003fc4270 */
[C---:B------:R-:W-:Y:S02]  /*3a90*/  ISETP.GT.AND P5, PT, R2.reuse, 0x1, PT ;  /* 0x000000010200780c */ /* 0x040fe40003fa4270 */
[C---:B------:R-:W-:Y:S02]  /*3aa0*/  ISETP.GT.AND P4, PT, R2.reuse, 0x8, PT ;  /* 0x000000080200780c */ /* 0x040fe40003f84270 */
[C---:B------:R-:W-:Y:S02]  /*3ab0*/  ISETP.GT.AND P2, PT, R2.reuse, 0x9, PT ;  /* 0x000000090200780c */ /* 0x040fe40003f44270 */
[----:B------:R-:W-:Y:S01]  /*3ac0*/  ISETP.GT.AND P3, PT, R2, 0x10, PT ;  /* 0x000000100200780c */ /* 0x000fe20003f64270 */
        /* <DEDUP_REMOVED lines=17> */
[----:B------:R-:W-:Y:S01]  /*3be0*/  WARPGROUP.ARRIVE ;  /* 0x00000000000079c5 */ /* 0x000fe20000000000 */
[----:B------:R-:W-:Y:S01]  /*3bf0*/  FMUL.FTZ R56, R56, UR10 ;  /* 0x0000000a38387c20 */ /* 0x000fe20008410000 */
[----:B------:R-:W-:Y:S01]  /*3c00*/  FMUL.FTZ R57, R57, UR10 ;  /* 0x0000000a39397c20 */ /* 0x000fe20008410000 */
[----:B------:R-:W-:Y:S01]  /*3c10*/  FMUL.FTZ R60, R60, UR10 ;  /* 0x0000000a3c3c7c20 */ /* 0x000fe20008410000 */
[----:B------:R-:W-:Y:S01]  /*3c20*/  FMUL.FTZ R61, R61, UR10 ;  /* 0x0000000a3d3d7c20 */ /* 0x000fe20008410000 */
[----:B------:R-:W-:Y:S01]  /*3c30*/  FMUL.FTZ R58, R58, UR10 ;  /* 0x0000000a3a3a7c20 */ /* 0x000fe20008410000 */
[----:B------:R-:W-:Y:S01]  /*3c40*/  HGMMA.64x16x16.F32 R48, gdesc[UR56], R48, gsb0 ;  /* 0x00200000383079f0 */ /* 0x000fe20008000830 */
[----:B------:R-:W-:Y:S01]  /*3c50*/  UIADD3 UR58, UR4, 0x886, URZ ;  /* 0x00000886043a7890 */ /* 0x000fe2000fffe03f */
[----:B------:R-:W0:Y:S01]  /*3c60*/  MUFU.TANH R56, R56 ;  /* 0x0000003800387308 */ /* 0x000e220000002400 */
[----:B------:R-:W-:Y:S01]  /*3c70*/  UMOV UR56, UR14 ;  /* 0x0000000e00387c82 */ /* 0x000fe20008000000 */
[----:B------:R-:W-:Y:S01]  /*3c80*/  UMOV UR57, UR15 ;  /* 0x0000000f00397c82 */ /* 0x000fe20008000000 */
[----:B------:R-:W-:Y:S01]  /*3c90*/  UMOV UR59, 0x40000040 ;  /* 0x40000040003b7882 */ /* 0x000fe20000000000 */
[----:B------:R-:W-:Y:S01]  /*3ca0*/  FMUL.FTZ R59, R59, UR10 ;  /* 0x0000000a3b3b7c20 */ /* 0x000fe20008410000 */
[----:B------:R-:W-:Y:S01]  /*3cb0*/  FMUL.FTZ R62, R62, UR10 ;  /* 0x0000000a3e3e7c20 */ /* 0x000fe20008410000 */
[----:B------:R-:W-:-:S02]  /*3cc0*/  FMUL.FTZ R63, R63, UR10 ;  /* 0x0000000a3f3f7c20 */ /* 0x000fc40008410000 */
[----:B------:R-:W1:Y:S08]  /*3cd0*/  MUFU.TANH R57, R57 ;  /* 0x0000003900397308 */ /* 0x000e700000002400 */
[----:B------:R-:W2:Y:S01]  /*3ce0*/  MUFU.TANH R60, R60 ;  /* 0x0000003c003c7308 */ /* 0x000ea20000002400 */
[----:B0-----:R-:W-:-:S07]  /*3cf0*/  FSEL R56, R56, -INF , P6 ;  /* 0xff80000038387808 */ /* 0x001fce0003000000 */
[----:B------:R-:W0:Y:S01]  /*3d00*/  MUFU.TANH R61, R61 ;  /* 0x0000003d003d7308 */ /* 0x000e220000002400 */
[----:B-1----:R-:W-:-:S04]  /*3d10*/  FSEL R57, R57, -INF , P5 ;  /* 0xff80000039397808 */ /* 0x002fc80002800000 */
[----:B------:R-:W-:-:S03]  /*3d20*/  FMNMX.FTZ R3, R56, R57, !PT ;  /* 0x0000003938037209 */ /* 0x000fc60007810000 */
[----:B------:R-:W1:Y:S01]  /*3d30*/  MUFU.TANH R58, R58 ;  /* 0x0000003a003a7308 */ /* 0x000e620000002400 */
[----:B--2---:R-:W-:-:S04]  /*3d40*/  FSEL R60, R60, -INF , P4 ;  /* 0xff8000003c3c7808 */ /* 0x004fc80002000000 */
[----:B------:R-:W-:-:S03]  /*3d50*/  FMNMX.FTZ R4, R60, R3, !PT ;  /* 0x000000033c047209 */ /* 0x000fc60007810000 */
[----:B------:R-:W2:Y:S01]  /*3d60*/  MUFU.TANH R59, R59 ;  /* 0x0000003b003b7308 */ /* 0x000ea20000002400 */
[----:B0-----:R-:W-:-:S04]  /*3d70*/  FSEL R61, R61, -INF , P2 ;  /* 0xff8000003d3d7808 */ /* 0x001fc80001000000 */
[----:B------:R-:W-:-:S03]  /*3d80*/  FMNMX.FTZ R3, R61, R4, !PT ;  /* 0x000000043d037209 */ /* 0x000fc60007810000 */
[----:B------:R-:W0:Y:S01]  /*3d90*/  MUFU.TANH R62, R62 ;  /* 0x0000003e003e7308 */ /* 0x000e220000002400 */
[----:B-1----:R-:W-:Y:S01]  /*3da0*/  FSEL R58, R58, -INF , P6 ;  /* 0xff8000003a3a7808 */ /* 0x002fe20003000000 */
        /* <DEDUP_REMOVED lines=9> */
[----:B------:R-:W1:Y:S01]  /*3e40*/  MUFU.TANH R48, R48 ;  /* 0x0000003000307308 */ /* 0x000e620000002400 */
[----:B------:R-:W-:Y:S01]  /*3e50*/  UMOV UR56, UR14 ;  /* 0x0000000e00387c82 */ /* 0x000fe20008000000 */
[----:B------:R-:W-:Y:S01]  /*3e60*/  UMOV UR57, UR15 ;  /* 0x0000000f00397c82 */ /* 0x000fe20008000000 */
[----:B------:R-:W-:Y:S01]  /*3e70*/  UMOV UR59, 0x40000040 ;  /* 0x40000040003b7882 */ /* 0x000fe20000000000 */
[----:B------:R-:W-:Y:S01]  /*3e80*/  UMOV UR4, UR14 ;  /* 0x0000000e00047c82 */ /* 0x000fe20008000000 */
[----:B------:R-:W-:Y:S01]  /*3e90*/  FMUL.FTZ R51, R51, UR10 ;  /* 0x0000000a33337c20 */ /* 0x000fe20008410000 */
[----:B------:R-:W-:Y:S01]  /*3ea0*/  FMUL.FTZ R54, R54, UR10 ;  /* 0x0000000a36367c20 */ /* 0x000fe20008410000 */
[C---:B------:R-:W-:Y:S01]  /*3eb0*/  ISETP.GT.AND P6, PT, R2.reuse, 0x11, PT ;  /* 0x000000110200780c */ /* 0x040fe20003fc4270 */
[----:B------:R-:W3:Y:S01]  /*3ec0*/  MUFU.TANH R49, R49 ;  /* 0x0000003100317308 */ /* 0x000ee20000002400 */
[----:B--2---:R-:W-:Y:S01]  /*3ed0*/  FSEL R59, R59, -INF , P5 ;  /* 0xff8000003b3b7808 */ /* 0x004fe20002800000 */
[----:B------:R-:W-:Y:S01]  /*3ee0*/  FMUL.FTZ R55, R55, UR10 ;  /* 0x0000000a37377c20 */ /* 0x000fe20008410000 */
[----:B------:R-:W-:-:S02]  /*3ef0*/  ISETP.GT.AND P5, PT, R2, 0x18, PT ;  /* 0x000000180200780c */ /* 0x000fc40003fa4270 */
[----:B0-----:R-:W-:Y:S02]  /*3f00*/  FSEL R62, R62, -INF , P4 ;  /* 0xff8000003e3e7808 */ /* 0x001fe40002000000 */
[----:B------:R-:W-:Y:S01]  /*3f10*/  ISETP.GT.AND P4, PT, R2, 0x19, PT ;  /* 0x000000190200780c */ /* 0x000fe20003f84270 */
[----:B------:R-:W0:Y:S01]  /*3f20*/  MUFU.TANH R52, R52 ;  /* 0x0000003400347308 */ /* 0x000e220000002400 */
[----:B-1----:R-:W-:-:S04]  /*3f30*/  FSEL R48, R48, -INF , P3 ;  /* 0xff80000030307808 */ /* 0x002fc80001800000 */
[----:B------:R-:W-:-:S03]  /*3f40*/  FMNMX.FTZ R4, R48, R3, !PT ;  /* 0x0000000330047209 */ /* 0x000fc60007810000 */
[----:B------:R-:W1:Y:S01]  /*3f50*/  MUFU.TANH R63, R63 ;  /* 0x0000003f003f7308 */ /* 0x000e620000002400 */
[----:B---3--:R-:W-:-:S04]  /*3f60*/  FSEL R49, R49, -INF , P6 ;  /* 0xff80000031317808 */ /* 0x008fc80003000000 */
[----:B------:R-:W-:-:S03]  /*3f70*/  FMNMX.FTZ R3, R49, R4, !PT ;  /* 0x0000000431037209 */ /* 0x000fc60007810000 */
[----:B------:R-:W2:Y:S01]  /*3f80*/  MUFU.TANH R53, R53 ;  /* 0x0000003500357308 */ /* 0x000ea20000002400 */
[----:B0-----:R-:W-:-:S04]  /*3f90*/  FSEL R52, R52, -INF , P5 ;  /* 0xff80000034347808 */ /* 0x001fc80002800000 */
[----:B------:R-:W-:-:S03]  /*3fa0*/  FMNMX.FTZ R4, R52, R3, !PT ;  /* 0x0000000334047209 */ /* 0x000fc60007810000 */
[----:B------:R-:W0:Y:S01]  /*3fb0*/  MUFU.TANH R50, R50 ;  /* 0x0000003200327308 */ /* 0x000e220000002400 */
[----:B-1----:R-:W-:Y:S02]  /*3fc0*/  FSEL R63, R63, -INF , P2 ;  /* 0xff8000003f3f7808 */ /* 0x002fe40001000000 */
[----:B------:R-:W-:-:S05]  /*3fd0*/  ISETP.GT.AND P2, PT, R2, 0x20, PT ;  /* 0x000000200200780c */ /* 0x000fca0003f44270 */
[----:B------:R-:W1:Y:S01]  /*3fe0*/  MUFU.TANH R51, R51 ;  /* 0x0000003300337308 */ /* 0x000e620000002400 */
[----:B--2---:R-:W-:Y:S01]  /*3ff0*/  FSEL R53, R53, -INF , P4 ;  /* 0xff80000035357808 */ /* 0x004fe20002000000 */
[----:B------:R-:W-:Y:S02]  /*4000*/  WARPGROUP.DEPBAR.LE gsb0, 0x0 ;  /* 0x00008000000079c5 */ /* 0x000fe40000010000 */
[----:B------:R-:W-:Y:S01]  /*4010*/  WARPGROUP.ARRIVE ;  /* 0x00000000000079c5 */ /* 0x000fe20000000000 */
[----:B------:R-:W-:Y:S01]  /*4020*/  FMUL.FTZ R40, R40, UR10 ;  /* 0x0000000a28287c20 */ /* 0x000fe20008410000 */
[----:B------:R-:W-:Y:S01]  /*4030*/  FMUL.FTZ R41, R41, UR10 ;  /* 0x0000000a29297c20 */ /* 0x000fe20008410000 */
[----:B------:R-:W-:Y:S01]  /*4040*/  FMUL.FTZ R44, R44, UR10 ;  /* 0x0000000a2c2c7c20 */ /* 0x000fe20008410000 */
[----:B------:R-:W-:Y:S01]  /*4050*/  FMUL.FTZ R45, R45, UR10 ;  /* 0x0000000a2d2d7c20 */ /* 0x000fe20008410000 */
[----:B------:R-:W2:Y:S01]  /*4060*/  MUFU.TANH R54, R54 ;  /* 0x0000003600367308 */ /* 0x000ea20000002400 */
[----:B------:R-:W-:Y:S01]  /*4070*/  HGMMA.64x16x16.F32 R32, gdesc[UR56], R32, gsb0 ;  /* 0x00200000382079f0 */ /* 0x000fe20008000820 */
[----:B------:R-:W-:Y:S01]  /*4080*/  FMUL.FTZ R43, R43, UR10 ;  /* 0x0000000a2b2b7c20 */ /* 0x000fe20008410000 */
[----:B------:R-:W-:Y:S01]  /*4090*/  FMUL.FTZ R42, R42, UR10 ;  /* 0x0000000a2a2a7c20 */ /* 0x000fe20008410000 */
[----:B0-----:R-:W-:Y:S01]  /*40a0*/  FSEL R50, R50, -INF , P3 ;  /* 0xff80000032327808 */ /* 0x001fe20001800000 */
[----:B------:R-:W-:Y:S01]  /*40b0*/  FMUL.FTZ R46, R46, UR10 ;  /* 0x0000000a2e2e7c20 */ /* 0x000fe20008410000 */
[----:B------:R-:W-:Y:S01]  /*40c0*/  ISETP.GT.AND P3, PT, R2, 0x21, PT ;  /* 0x000000210200780c */ /* 0x000fe20003f64270 */
[----:B------:R-:W-:Y:S01]  /*40d0*/  FMUL.FTZ R47, R47, UR10 ;  /* 0x0000000a2f2f7c20 */ /* 0x000fe20008410000 */
[----:B------:R-:W0:Y:S01]  /*40e0*/  MUFU.TANH R40, R40 ;  /* 0x0000002800287308 */ /* 0x000e220000002400 */
[----:B------:R-:W-:-:S02]  /*40f0*/  FMNMX.FTZ R3, R53, R4, !PT ;  /* 0x0000000435037209 */ /* 0x000fc40007810000 */
[----:B-1----:R-:W-:Y:S02]  /*4100*/  FSEL R51, R51, -INF , P6 ;  /* 0xff80000033337808 */ /* 0x002fe40003000000 */
[----:B------:R-:W-:-:S03]  /*4110*/  ISETP.GT.AND P6, PT, R2, 0x28, PT ;  /* 0x000000280200780c */ /* 0x000fc60003fc4270 */
[----:B------:R-:W1:Y:S01]  /*4120*/  MUFU.TANH R41, R41 ;  /* 0x0000002900297308 */ /* 0x000e620000002400 */
[----:B--2---:R-:W-:Y:S02]  /*4130*/  FSEL R54, R54, -INF , P5 ;  /* 0xff80000036367808 */ /* 0x004fe40002800000 */
[----:B------:R-:W-:-:S05]  /*4140*/  ISETP.GT.AND P5, PT, R2, 0x29, PT ;  /* 0x000000290200780c */ /* 0x000fca0003fa4270 */
[----:B------:R-:W2:Y:S01]  /*4150*/  MUFU.TANH R44, R44 ;  /* 0x0000002c002c7308 */ /* 0x000ea20000002400 */
[----:B0-----:R-:W-:-:S04]  /*4160*/  FSEL R40, R40, -INF , P2 ;  /* 0xff80000028287808 */ /* 0x001fc80001000000 */
[----:B------:R-:W-:-:S03]  /*4170*/  FMNMX.FTZ R4, R40, R3, !PT ;  /* 0x0000000328047209 */ /* 0x000fc60007810000 */
[----:B------:R-:W0:Y:S01]  /*4180*/  MUFU.TANH R55, R55 ;  /* 0x0000003700377308 */ /* 0x000e220000002400 */
[----:B-1----:R-:W-:-:S04]  /*4190*/  FSEL R41, R41, -INF , P3 ;  /* 0xff80000029297808 */ /* 0x002fc80001800000 */
[----:B------:R-:W-:-:S03]  /*41a0*/  FMNMX.FTZ R3, R41, R4, !PT ;  /* 0x0000000429037209 */ /* 0x000fc60007810000 */
[----:B------:R-:W1:Y:S01]  /*41b0*/  MUFU.TANH R45, R45 ;  /* 0x0000002d002d7308 */ /* 0x000e620000002400 */
[----:B--2---:R-:W-:-:S04]  /*41c0*/  FSEL R44, R44, -INF , P6 ;  /* 0xff8000002c2c7808 */ /* 0x004fc80003000000 */
[----:B------:R-:W-:-:S03]  /*41d0*/  FMNMX.FTZ R4, R44, R3, !PT ;  /* 0x000000032c047209 */ /* 0x000fc60007810000 */
[----:B------:R-:W2:Y:S01]  /*41e0*/  MUFU.TANH R43, R43 ;  /* 0x0000002b002b7308 */ /* 0x000ea20000002400 */
[----:B0-----:R-:W-:Y:S02]  /*41f0*/  FSEL R55, R55, -INF , P4 ;  /* 0xff80000037377808 */ /* 0x001fe40002000000 */
[----:B------:R-:W-:Y:S01]  /*4200*/  ISETP.GT.AND P4, PT, R2, 0x30, PT ;  /* 0x000000300200780c */ /* 0x000fe20003f84270 */
[----:B------:R-:W-:Y:S02]  /*4210*/  WARPGROUP.DEPBAR.LE gsb0, 0x0 ;  /* 0x00008000000079c5 */ /* 0x000fe40000010000 */
[----:B------:R-:W-:Y:S01]  /*4220*/  WARPGROUP.ARRIVE ;  /* 0x00000000000079c5 */ /* 0x000fe20000000000 */
[----:B------:R-:W-:Y:S01]  /*4230*/  FMUL.FTZ R32, R32, UR10 ;  /* 0x0000000a20207c20 */ /* 0x000fe20008410000 */
[----:B------:R-:W-:Y:S01]  /*4240*/  FMUL.FTZ R33, R33, UR10 ;  /* 0x0000000a21217c20 */ /* 0x000fe20008410000 */
[----:B------:R-:W-:Y:S01]  /*4250*/  FMUL.FTZ R36, R36, UR10 ;  /* 0x0000000a24247c20 */ /* 0x000fe20008410000 */
[----:B------:R-:W0:Y:S01]  /*4260*/  MUFU.TANH R42, R42 ;  /* 0x0000002a002a7308 */ /* 0x000e220000002400 */
[----:B------:R-:W-:Y:S01]  /*4270*/  FMUL.FTZ R37, R37, UR10 ;  /* 0x0000000a25257c20 */ /* 0x000fe20008410000 */
[----:B------:R-:W-:Y:S01]  /*4280*/  HGMMA.64x16x16.F32 R24, gdesc[UR4], R24, gsb0 ;  /* 0x00200000041879f0 */ /* 0x000fe20008000818 */
[----:B------:R-:W-:Y:S01]  /*4290*/  FMUL.FTZ R34, R34, UR10 ;  /* 0x0000000a22227c20 */ /* 0x000fe20008410000 */
[----:B------:R-:W-:Y:S01]  /*42a0*/  FMUL.FTZ R35, R35, UR10 ;  /* 0x0000000a23237c20 */ /* 0x000fe20008410000 */
[----:B-1----:R-:W-:Y:S01]  /*42b0*/  FSEL R45, R45, -INF , P5 ;  /* 0xff8000002d2d7808 */ /* 0x002fe20002800000 */
[----:B------:R-:W-:Y:S01]  /*42c0*/  FMUL.FTZ R38, R38, UR10 ;  /* 0x0000000a26267c20 */ /* 0x000fe20008410000 */
[----:B--2---:R-:W-:Y:S01]  /*42d0*/  FSEL R43, R43, -INF , P3 ;  /* 0xff8000002b2b7808 */ /* 0x004fe20001800000 */
[----:B------:R-:W1:Y:S01]  /*42e0*/  MUFU.TANH R32, R32 ;  /* 0x0000002000207308 */ /* 0x000e620000002400 */
[----:B------:R-:W-:Y:S01]  /*42f0*/  ISETP.GT.AND P3, PT, R2, 0x31, PT ;  /* 0x000000310200780c */ /* 0x000fe20003f64270 */
[----:B------:R-:W-:Y:S01]  /*4300*/  FMUL.FTZ R39, R39, UR10 ;  /* 0x0000000a27277c20 */ /* 0x000fe20008410000 */
[----:B------:R-:W-:-:S05]  /*4310*/  FMNMX.FTZ R3, R45, R4, !PT ;  /* 0x000000042d037209 */ /* 0x000fca0007810000 */
[----:B------:R-:W2:Y:S01]  /*4320*/  MUFU.TANH R33, R33 ;  /* 0x0000002100217308 */ /* 0x000ea20000002400 */
[----:B0-----:R-:W-:Y:S02]  /*4330*/  FSEL R42, R42, -INF , P2 ;  /* 0xff8000002a2a7808 */ /* 0x001fe40001000000 */
[----:B------:R-:W-:-:S05]  /*4340*/  ISETP.GT.AND P2, PT, R2, 0x38, PT ;  /* 0x000000380200780c */ /* 0x000fca0003f44270 */
        /* <DEDUP_REMOVED lines=8> */
[----:B------:R-:W-:-:S05]  /*43d0*/  ISETP.GT.AND P6, PT, R2, 0x39, PT ;  /* 0x000000390200780c */ /* 0x000fca0003fc4270 */
[----:B------:R-:W0:Y:S01]  /*43e0*/  MUFU.TANH R37, R37 ;  /* 0x0000002500257308 */ /* 0x000e220000002400 */
[----:B-1----:R-:W-:-:S04]  /*43f0*/  FSEL R36, R36, -INF , P2 ;  /* 0xff80000024247808 */ /* 0x002fc80001000000 */
[----:B------:R-:W-:Y:S01]  /*4400*/  FMNMX.FTZ R4, R36, R3, !PT ;  /* 0x0000000324047209 */ /* 0x000fe20007810000 */
[----:B------:R-:W-:Y:S02]  /*4410*/  WARPGROUP.DEPBAR.LE gsb0, 0x0 ;  /* 0x00008000000079c5 */ /* 0x000fe40000010000 */
[----:B------:R-:W-:Y:S01]  /*4420*/  FMUL.FTZ R24, R24, UR10 ;  /* 0x0000000a18187c20 */ /* 0x000fe20008410000 */
[----:B------:R-:W-:Y:S01]  /*4430*/  FMUL.FTZ R25, R25, UR10 ;  /* 0x0000000a19197c20 */ /* 0x000fe20008410000 */
[----:B------:R-:W1:Y:S01]  /*4440*/  MUFU.TANH R34, R34 ;  /* 0x0000002200227308 */ /* 0x000e620000002400 */
[----:B------:R-:W-:Y:S01]  /*4450*/  FMUL.FTZ R28, R28, UR10 ;  /* 0x0000000a1c1c7c20 */ /* 0x000fe20008410000 */
[----:B------:R-:W-:Y:S01]  /*4460*/  FMUL.FTZ R29, R29, UR10 ;  /* 0x0000000a1d1d7c20 */ /* 0x000fe20008410000 */
[----:B--2---:R-:W-:Y:S01]  /*4470*/  FSEL R47, R47, -INF , P5 ;  /* 0xff8000002f2f7808 */ /* 0x004fe20002800000 */
[----:B------:R-:W-:Y:S01]  /*4480*/  FMUL.FTZ R26, R26, UR10 ;  /* 0x0000000a1a1a7c20 */ /* 0x000fe20008410000 */
[----:B------:R-:W-:Y:S01]  /*4490*/  ISETP.GT.AND P5, PT, R2, 0x40, PT ;  /* 0x000000400200780c */ /* 0x000fe20003fa4270 */
[----:B------:R-:W-:Y:S01]  /*44a0*/  FMUL.FTZ R27, R27, UR10 ;  /* 0x0000000a1b1b7c20 */ /* 0x000fe20008410000 */
[----:B0-----:R-:W-:Y:S01]  /*44b0*/  FSEL R37, R37, -INF , P6 ;  /* 0xff80000025257808 */ /* 0x001fe20003000000 */
[----:B------:R-:W0:Y:S01]  /*44c0*/  MUFU.TANH R24, R24 ;  /* 0x0000001800187308 */ /* 0x000e220000002400 */
[----:B------:R-:W-:Y:S01]  /*44d0*/  FMUL.FTZ R30, R30, UR10 ;  /* 0x0000000a1e1e7c20 */ /* 0x000fe20008410000 */
[----:B------:R-:W-:Y:S01]  /*44e0*/  FMUL.FTZ R31, R31, UR10 ;  /* 0x0000000a1f1f7c20 */ /* 0x000fe20008410000 */
[----:B------:R-:W-:Y:S01]  /*44f0*/  FMNMX.FTZ R3, R37, R4, !PT ;  /* 0x0000000425037209 */ /* 0x000fe20007810000 */
[----:B------:R2:W-:Y:S04]  /*4500*/  @!P1 SYNCS.ARRIVE.TRANS64.RED.A1T0 RZ, [R0+URZ], RZ ;  /* 0x000000ff00ff99a7 */ /* 0x0005e8000810043f */
[----:B------:R-:W3:Y:S01]  /*4510*/  MUFU.TANH R35, R35 ;  /* 0x0000002300237308 */ /* 0x000ee20000002400 */
[----:B-1----:R-:W-:-:S02]  /*4520*/  FSEL R34, R34, -INF , P4 ;  /* 0xff80000022227808 */ /* 0x002fc40002000000 */
[----:B------:R-:W-:-:S05]  /*4530*/  ISETP.GT.AND P4, PT, R2, 0x41, PT ;  /* 0x000000410200780c */ /* 0x000fca0003f84270 */
[----:B------:R-:W1:Y:S01]  /*4540*/  MUFU.TANH R25, R25 ;  /* 0x0000001900197308 */ /* 0x000e620000002400 */
[----:B0-----:R-:W-:-:S04]  /*4550*/  FSEL R24, R24, -INF , P5 ;  /* 0xff80000018187808 */ /* 0x001fc80002800000 */
[----:B------:R-:W-:-:S03]  /*4560*/  FMNMX.FTZ R4, R24, R3, !PT ;  /* 0x0000000318047209 */ /* 0x000fc60007810000 */
[----:B------:R-:W0:Y:S01]  /*4570*/  MUFU.TANH R38, R38 ;  /* 0x0000002600267308 */ /* 0x000e220000002400 */
[----:B---3--:R-:W-:Y:S02]  /*4580*/  FSEL R35, R35, -INF , P3 ;  /* 0xff80000023237808 */ /* 0x008fe40001800000 */
[----:B------:R-:W-:-:S05]  /*4590*/  ISETP.GT.AND P3, PT, R2, 0x48, PT ;  /* 0x000000480200780c */ /* 0x000fca0003f64270 */
[----:B------:R-:W3:Y:S01]  /*45a0*/  MUFU.TANH R28, R28 ;  /* 0x0000001c001c7308 */ /* 0x000ee20000002400 */
[----:B-1----:R-:W-:-:S04]  /*45b0*/  FSEL R25, R25, -INF , P4 ;  /* 0xff80000019197808 */ /* 0x002fc80002000000 */
[----:B------:R-:W-:-:S03]  /*45c0*/  FMNMX.FTZ R3, R25, R4, !PT ;  /* 0x0000000419037209 */ /* 0x000fc60007810000 */
[----:B------:R-:W1:Y:S01]  /*45d0*/  MUFU.TANH R29, R29 ;  /* 0x0000001d001d7308 */ /* 0x000e620000002400 */
[----:B0-----:R-:W-:Y:S02]  /*45e0*/  FSEL R38, R38, -INF , P2 ;  /* 0xff80000026267808 */ /* 0x001fe40001000000 */
[----:B------:R-:W-:-:S05]  /*45f0*/  ISETP.GT.AND P2, PT, R2, 0x49, PT ;  /* 0x000000490200780c */ /* 0x000fca0003f44270 */
[----:B------:R-:W0:Y:S01]  /*4600*/  MUFU.TANH R39, R39 ;  /* 0x0000002700277308 */ /* 0x000e220000002400 */
[----:B---3--:R-:W-:-:S04]  /*4610*/  FSEL R28, R28, -INF , P3 ;  /* 0xff8000001c1c7808 */ /* 0x008fc80001800000 */
[----:B------:R-:W-:-:S03]  /*4620*/  FMNMX.FTZ R2, R28, R3, !PT ;  /* 0x000000031c027209 */ /* 0x000fc60007810000 */
[----:B------:R-:W3:Y:S01]  /*4630*/  MUFU.TANH R26, R26 ;  /* 0x0000001a001a7308 */ /* 0x000ee20000002400 */
[----:B-1----:R-:W-:-:S04]  /*4640*/  FSEL R29, R29, -INF , P2 ;  /* 0xff8000001d1d7808 */ /* 0x002fc80001000000 */
[----:B------:R-:W-:-:S03]  /*4650*/  FMNMX.FTZ R2, R29, R2, !PT ;  /* 0x000000021d027209 */ /* 0x000fc60007810000 */
[----:B------:R-:W1:Y:S01]  /*4660*/  MUFU.TANH R27, R27 ;  /* 0x0000001b001b7308 */ /* 0x000e620000002400 */
[----:B0-----:R-:W-:Y:S01]  /*4670*/  FSEL R39, R39, -INF , P6 ;  /* 0xff80000027277808 */ /* 0x001fe20003000000 */
[----:B------:R-:W0:Y:S06]  /*4680*/  SHFL.BFLY PT, R3, R2, 0x2, 0x1f ;  /* 0x0c401f0002037f89 */ /* 0x000e2c00000e0000 */
[----:B------:R-:W4:Y:S01]  /*4690*/  MUFU.TANH R30, R30 ;  /* 0x0000001e001e7308 */ /* 0x000f220000002400 */
[----:B---3--:R-:W-:-:S07]  /*46a0*/  FSEL R26, R26, -INF , P5 ;  /* 0xff8000001a1a7808 */ /* 0x008fce0002800000 */
[----:B------:R-:W3:Y:S01]  /*46b0*/  MUFU.TANH R31, R31 ;  /* 0x0000001f001f7308 */ /* 0x000ee20000002400 */
[----:B-1----:R-:W-:Y:S02]  /*46c0*/  FSEL R27, R27, -INF , P4 ;  /* 0xff8000001b1b7808 */ /* 0x002fe40002000000 */
[----:B----4-:R-:W-:Y:S02]  /*46d0*/  FSEL R30, R30, -INF , P3 ;  /* 0xff8000001e1e7808 */ /* 0x010fe40001800000 */
[----:B0-----:R-:W-:-:S05]  /*46e0*/  FMNMX.FTZ R3, R2, R3, !PT ;  /* 0x0000000302037209 */ /* 0x001fca0007810000 */
[----:B------:R-:W0:Y:S01]  /*46f0*/  SHFL.BFLY PT, R4, R3, 0x1, 0x1f ;  /* 0x0c201f0003047f89 */ /* 0x000e2200000e0000 */
[----:B---3--:R-:W-:Y:S02]  /*4700*/  FSEL R31, R31, -INF , P2 ;  /* 0xff8000001f1f7808 */ /* 0x008fe40001000000 */
[----:B0-----:R-:W-:Y:S02]  /*4710*/  FMNMX.FTZ R4, R3, R4, !PT ;  /* 0x0000000403047209 */ /* 0x001fe40007810000 */
[----:B------:R-:W-:Y:S02]  /*4720*/  FMNMX.FTZ R3, R58, R59, !PT ;  /* 0x0000003b3a037209 */ /* 0x000fe40007810000 */
[C---:B------:R-:W-:Y:S01]  /*4730*/  FSETP.NEU.FTZ.AND P0, PT, R4.reuse, -INF , PT ;  /* 0xff8000000400780b */ /* 0x040fe20003f1d000 */
[----:B------:R-:W-:Y:S01]  /*4740*/  FMUL.FTZ R5, R4, UR11 ;  /* 0x0000000b04057c20 */ /* 0x000fe20008410000 */
[----:B------:R-:W-:-:S04]  /*4750*/  FMNMX.FTZ R2, R62, R3, !PT ;  /* 0x000000033e027209 */ /* 0x000fc80007810000 */
[----:B------:R-:W-:Y:S02]  /*4760*/  FMNMX.FTZ R3, R63, R2, !PT ;  /* 0x000000023f037209 */ /* 0x000fe40007810000 */
[----:B------:R-:W-:Y:S02]  /*4770*/  FSEL R14, R5, RZ, P0 ;  /* 0x000000ff050e7208 */ /* 0x000fe40000000000 */
[----:B------:R-:W-:Y:S02]  /*4780*/  FMNMX.FTZ R2, R50, R3, !PT ;  /* 0x0000000332027209 */ /* 0x000fe40007810000 */
[----:B------:R-:W-:Y:S01]  /*4790*/  ISETP.NE.AND P0, PT, R20, RZ, PT ;  /* 0x000000ff1400720c */ /* 0x000fe20003f05270 */
[--C-:B------:R-:W-:Y:S01]  /*47a0*/  FFMA.FTZ R56, R56, UR11, -R14.reuse ;  /* 0x0000000b38387c23 */ /* 0x100fe2000801080e */
[----:B------:R-:W-:Y:S01]  /*47b0*/  FMNMX.FTZ R3, R51, R2, !PT ;  /* 0x0000000233037209 */ /* 0x000fe20007810000 */
[--C-:B------:R-:W-:Y:S01]  /*47c0*/  FFMA.FTZ R57, R57, UR11, -R14.reuse ;  /* 0x0000000b39397c23 */ /* 0x100fe2000801080e */
[--C-:B------:R-:W-:Y:S01]  /*47d0*/  FFMA.FTZ R60, R60, UR11, -R14.reuse ;  /* 0x0000000b3c3c7c23 */ /* 0x100fe2000801080e */
[--C-:B------:R-:W-:Y:S01]  /*47e0*/  FFMA.FTZ R61, R61, UR11, -R14.reuse ;  /* 0x0000000b3d3d7c23 */ /* 0x100fe2000801080e */
[----:B------:R-:W-:Y:S01]  /*47f0*/  FMNMX.FTZ R2, R54, R3, !PT ;  /* 0x0000000336027209 */ /* 0x000fe20007810000 */
[----:B------:R-:W-:Y:S01]  /*4800*/  MUFU.EX2 R56, R56 ;  /* 0x0000003800387308 */ /* 0x000fe20000000800 */
[--C-:B------:R-:W-:Y:S01]  /*4810*/  FFMA.FTZ R48, R48, UR11, -R14.reuse ;  /* 0x0000000b30307c23 */ /* 0x100fe2000801080e */
[--C-:B------:R-:W-:Y:S01]  /*4820*/  FFMA.FTZ R49, R49, UR11, -R14.reuse ;  /* 0x0000000b31317c23 */ /* 0x100fe2000801080e */
[----:B------:R-:W-:Y:S01]  /*4830*/  FMNMX.FTZ R3, R55, R2, !PT ;  /* 0x0000000237037209 */ /* 0x000fe20007810000 */
[--C-:B------:R-:W-:Y:S01]  /*4840*/  FFMA.FTZ R52, R52, UR11, -R14.reuse ;  /* 0x0000000b34347c23 */ /* 0x100fe2000801080e */
[--C-:B------:R-:W-:Y:S01]  /*4850*/  FFMA.FTZ R53, R53, UR11, -R14.reuse ;  /* 0x0000000b35357c23 */ /* 0x100fe2000801080e */
[--C-:B------:R-:W-:Y:S01]  /*4860*/  FFMA.FTZ R40, R40, UR11, -R14.reuse ;  /* 0x0000000b28287c23 */ /* 0x100fe2000801080e */
[----:B------:R-:W-:Y:S01]  /*4870*/  FMNMX.FTZ R2, R42, R3, !PT ;  /* 0x000000032a027209 */ /* 0x000fe20007810000 */
[----:B------:R-:W0:Y:S01]  /*4880*/  MUFU.EX2 R57, R57 ;  /* 0x0000003900397308 */ /* 0x000e220000000800 */
[--C-:B------:R-:W-:Y:S01]  /*4890*/  FFMA.FTZ R41, R41, UR11, -R14.reuse ;  /* 0x0000000b29297c23 */ /* 0x100fe2000801080e */
        /* <DEDUP_REMOVED lines=14> */
[----:B------:R-:W1:Y:S01]  /*4980*/  MUFU.EX2 R61, R61 ;  /* 0x0000003d003d7308 */ /* 0x000e620000000800 */
[----:B------:R-:W-:Y:S01]  /*4990*/  FFMA.FTZ R14, R29, UR11, -R14 ;  /* 0x0000000b1d0e7c23 */ /* 0x000fe2000801080e */
[----:B0-----:R-:W-:Y:S01]  /*49a0*/  FADD.FTZ R21, R56, R57 ;  /* 0x0000003938157221 */ /* 0x001fe20000010000 */
[----:B------:R-:W-:-:S02]  /*49b0*/  FMNMX.FTZ R3, R35, R2, !PT ;  /* 0x0000000223037209 */ /* 0x000fc40007810000 */
[----:B------:R-:W-:Y:S01]  /*49c0*/  F2FP.F16.F32.PACK_AB R208, R57, R56 ;  /* 0x0000003839d0723e */ /* 0x000fe200000000ff */
[--C-:B------:R-:W-:Y:S01]  /*49d0*/  IMAD.MOV.U32 R57, RZ, RZ, R151.reuse ;  /* 0x000000ffff397224 */ /* 0x100fe200078e0097 */
[----:B------:R-:W-:Y:S01]  /*49e0*/  FMNMX.FTZ R2, R38, R3, !PT ;  /* 0x0000000326027209 */ /* 0x000fe20007810000 */
[----:B------:R-:W-:Y:S01]  /*49f0*/  MUFU.EX2 R48, R48 ;  /* 0x0000003000307308 */ /* 0x000fe20000000800 */
[----:B------:R-:W-:Y:S02]  /*4a00*/  IMAD.MOV.U32 R56, RZ, RZ, R151 ;  /* 0x000000ffff387224 */ /* 0x000fe400078e0097 */
[----:B------:R-:W-:-:S04]  /*4a10*/  FMNMX.FTZ R3, R39, R2, !PT ;  /* 0x0000000227037209 */ /* 0x000fc80007810000 */
[----:B------:R-:W-:Y:S01]  /*4a20*/  FMNMX.FTZ R2, R26, R3, !PT ;  /* 0x000000031a027209 */ /* 0x000fe20007810000 */
[----:B------:R-:W0:Y:S01]  /*4a30*/  MUFU.EX2 R49, R49 ;  /* 0x0000003100317308 */ /* 0x000e220000000800 */
[----:B-1----:R-:W-:Y:S02]  /*4a40*/  F2FP.F16.F32.PACK_AB R210, R61, R60 ;  /* 0x0000003c3dd2723e */ /* 0x002fe400000000ff */
[----:B------:R-:W-:-:S04]  /*4a50*/  FMNMX.FTZ R3, R27, R2, !PT ;  /* 0x000000021b037209 */ /* 0x000fc80007810000 */
[----:B------:R-:W-:Y:S01]  /*4a60*/  FMNMX.FTZ R2, R30, R3, !PT ;  /* 0x000000031e027209 */ /* 0x000fe20007810000 */
[----:B------:R-:W-:Y:S03]  /*4a70*/  MUFU.EX2 R52, R52 ;  /* 0x0000003400347308 */ /* 0x000fe60000000800 */
[----:B------:R-:W-:-:S05]  /*4a80*/  FMNMX.FTZ R2, R31, R2, !PT ;  /* 0x000000021f027209 */ /* 0x000fca0007810000 */
[----:B------:R-:W1:Y:S01]  /*4a90*/  SHFL.BFLY PT, R3, R2, 0x2, 0x1f ;  /* 0x0c401f0002037f89 */ /* 0x000e6200000e0000 */
[----:B------:R-:W3:Y:S01]  /*4aa0*/  MUFU.EX2 R53, R53 ;  /* 0x0000003500357308 */ /* 0x000ee20000000800 */
[----:B0-----:R-:W-:-:S07]  /*4ab0*/  F2FP.F16.F32.PACK_AB R204, R49, R48 ;  /* 0x0000003031cc723e */ /* 0x001fce00000000ff */
[----:B------:R-:W-:Y:S08]  /*4ac0*/  MUFU.EX2 R40, R40 ;  /* 0x0000002800287308 */ /* 0x000ff00000000800 */
[----:B------:R-:W0:Y:S01]  /*4ad0*/  MUFU.EX2 R41, R41 ;  /* 0x0000002900297308 */ /* 0x000e220000000800 */
[----:B---3--:R-:W-:Y:S02]  /*4ae0*/  F2FP.F16.F32.PACK_AB R206, R53, R52 ;  /* 0x0000003435ce723e */ /* 0x008fe400000000ff */
[----:B-1----:R-:W-:-:S05]  /*4af0*/  FMNMX.FTZ R5, R2, R3, !PT ;  /* 0x0000000302057209 */ /* 0x002fca0007810000 */
[----:B------:R-:W-:Y:S01]  /*4b00*/  MUFU.EX2 R44, R44 ;  /* 0x0000002c002c7308 */ /* 0x000fe20000000800 */
[----:B------:R-:W1:Y:S07]  /*4b10*/  SHFL.BFLY PT, R2, R5, 0x1, 0x1f ;  /* 0x0c201f0005027f89 */ /* 0x000e6e00000e0000 */
[----:B------:R-:W3:Y:S01]  /*4b20*/  MUFU.EX2 R45, R45 ;  /* 0x0000002d002d7308 */ /* 0x000ee20000000800 */
[----:B0-----:R-:W-:-:S07]  /*4b30*/  F2FP.F16.F32.PACK_AB R200, R41, R40 ;  /* 0x0000002829c8723e */ /* 0x001fce00000000ff */
[----:B------:R-:W-:Y:S08]  /*4b40*/  MUFU.EX2 R32, R32 ;  /* 0x0000002000207308 */ /* 0x000ff00000000800 */
[----:B------:R-:W0:Y:S01]  /*4b50*/  MUFU.EX2 R33, R33 ;  /* 0x0000002100217308 */ /* 0x000e220000000800 */
[----:B---3--:R-:W-:Y:S02]  /*4b60*/  F2FP.F16.F32.PACK_AB R202, R45, R44 ;  /* 0x0000002c2dca723e */ /* 0x008fe400000000ff */
[----:B-1----:R-:W-:-:S04]  /*4b70*/  FMNMX.FTZ R3, R5, R2, !PT ;  /* 0x0000000205037209 */ /* 0x002fc80007810000 */
[C---:B------:R-:W-:Y:S01]  /*4b80*/  FSETP.NEU.FTZ.AND P2, PT, R3.reuse, -INF , PT ;  /* 0xff8000000300780b */ /* 0x040fe20003f5d000 */
[----:B------:R-:W-:Y:S01]  /*4b90*/  FMUL.FTZ R2, R3, UR11 ;  /* 0x0000000b03027c20 */ /* 0x000fe20008410000 */
[----:B------:R1:W-:Y:S04]  /*4ba0*/  MUFU.EX2 R5, R14 ;  /* 0x0000000e00057308 */ /* 0x0003e80000000800 */
[----:B------:R-:W-:Y:S02]  /*4bb0*/  FSEL R2, R2, RZ, P2 ;  /* 0x000000ff02027208 */ /* 0x000fe40001000000 */
[----:B------:R-:W-:Y:S02]  /*4bc0*/  PLOP3.LUT P2, PT, PT, PT, UP0, 0x80, 0x0 ;  /* 0x000000000000781c */ /* 0x000fe40003f4f008 */
[----:B------:R-:W-:Y:S01]  /*4bd0*/  MUFU.EX2 R36, R36 ;  /* 0x0000002400247308 */ /* 0x000fe20000000800 */
[--C-:B------:R-:W-:Y:S01]  /*4be0*/  FFMA.FTZ R58, R58, UR11, -R2.reuse ;  /* 0x0000000b3a3a7c23 */ /* 0x100fe20008010802 */
[--C-:B------:R-:W-:Y:S01]  /*4bf0*/  FFMA.FTZ R59, R59, UR11, -R2.reuse ;  /* 0x0000000b3b3b7c23 */ /* 0x100fe20008010802 */
[--C-:B------:R-:W-:Y:S01]  /*4c00*/  FFMA.FTZ R62, R62, UR11, -R2.reuse ;  /* 0x0000000b3e3e7c23 */ /* 0x100fe20008010802 */
[--C-:B------:R-:W-:Y:S01]  /*4c10*/  FFMA.FTZ R63, R63, UR11, -R2.reuse ;  /* 0x0000000b3f3f7c23 */ /* 0x100fe20008010802 */
[--C-:B------:R-:W-:Y:S01]  /*4c20*/  FFMA.FTZ R50, R50, UR11, -R2.reuse ;  /* 0x0000000b32327c23 */ /* 0x100fe20008010802 */
[----:B-1----:R-:W-:Y:S01]  /*4c30*/  FADD.FTZ R14, R60, R21 ;  /* 0x000000153c0e7221 */ /* 0x002fe20000010000 */
[--C-:B------:R-:W-:Y:S01]  /*4c40*/  FFMA.FTZ R51, R51, UR11, -R2.reuse ;  /* 0x0000000b33337c23 */ /* 0x100fe20008010802 */
[----:B------:R-:W-:Y:S01]  /*4c50*/  MUFU.EX2 R58, R58 ;  /* 0x0000003a003a7308 */ /* 0x000fe20000000800 */
[----:B------:R-:W-:Y:S01]  /*4c60*/  FFMA.FTZ R54, R54, UR11, -R2 ;  /* 0x0000000b36367c23 */ /* 0x000fe20008010802 */
[----:B------:R-:W-:Y:S01]  /*4c70*/  FADD.FTZ R21, R61, R14 ;  /* 0x0000000e3d157221 */ /* 0x000fe20000010000 */
[--C-:B------:R-:W-:Y:S01]  /*4c80*/  FFMA.FTZ R55, R55, UR11, -R2.reuse ;  /* 0x0000000b37377c23 */ /* 0x100fe20008010802 */
[--C-:B------:R-:W-:Y:S01]  /*4c90*/  FFMA.FTZ R42, R42, UR11, -R2.reuse ;  /* 0x0000000b2a2a7c23 */ /* 0x100fe20008010802 */
[--C-:B------:R-:W-:Y:S01]  /*4ca0*/  FFMA.FTZ R43, R43, UR11, -R2.reuse ;  /* 0x0000000b2b2b7c23 */ /* 0x100fe20008010802 */
[----:B------:R-:W-:Y:S01]  /*4cb0*/  FADD.FTZ R14, R48, R21 ;  /* 0x00000015300e7221 */ /* 0x000fe20000010000 */
[--C-:B------:R-:W-:Y:S01]  /*4cc0*/  FFMA.FTZ R46, R46, UR11, -R2.reuse ;  /* 0x0000000b2e2e7c23 */ /* 0x100fe20008010802 */
[----:B------:R-:W1:Y:S01]  /*4cd0*/  MUFU.EX2 R59, R59 ;  /* 0x0000003b003b7308 */ /* 0x000e620000000800 */
[----:B------:R-:W-:Y:S01]  /*4ce0*/  FFMA.FTZ R47, R47, UR11, -R2 ;  /* 0x0000000b2f2f7c23 */ /* 0x000fe20008010802 */
[----:B------:R-:W-:Y:S01]  /*4cf0*/  FADD.FTZ R29, R49, R14 ;  /* 0x0000000e311d7221 */ /* 0x000fe20000010000 */
[--C-:B------:R-:W-:Y:S01]  /*4d00*/  FFMA.FTZ R34, R34, UR11, -R2.reuse ;  /* 0x0000000b22227c23 */ /* 0x100fe20008010802 */
[--C-:B------:R-:W-:Y:S01]  /*4d10*/  FFMA.FTZ R35, R35, UR11, -R2.reuse ;  /* 0x0000000b23237c23 */ /* 0x100fe20008010802 */
[--C-:B------:R-:W-:Y:S01]  /*4d20*/  FFMA.FTZ R38, R38, UR11, -R2.reuse ;  /* 0x0000000b26267c23 */ /* 0x100fe20008010802 */
[----:B------:R-:W-:Y:S01]  /*4d30*/  FADD.FTZ R20, R52, R29 ;  /* 0x0000001d34147221 */ /* 0x000fe20000010000 */
[--C-:B------:R-:W-:Y:S01]  /*4d40*/  FFMA.FTZ R39, R39, UR11, -R2.reuse ;  /* 0x0000000b27277c23 */ /* 0x100fe20008010802 */
[----:B------:R-:W3:Y:S01]  /*4d50*/  MUFU.EX2 R62, R62 ;  /* 0x0000003e003e7308 */ /* 0x000ee20000000800 */
[----:B------:R-:W-:Y:S01]  /*4d60*/  FFMA.FTZ R26, R26, UR11, -R2 ;  /* 0x0000000b1a1a7c23 */ /* 0x000fe20008010802 */
[----:B------:R-:W-:Y:S01]  /*4d70*/  FADD.FTZ R29, R53, R20 ;  /* 0x00000014351d7221 */ /* 0x000fe20000010000 */
[--C-:B------:R-:W-:Y:S01]  /*4d80*/  FFMA.FTZ R27, R27, UR11, -R2.reuse ;  /* 0x0000000b1b1b7c23 */ /* 0x100fe20008010802 */
[--C-:B------:R-:W-:Y:S01]  /*4d90*/  FFMA.FTZ R30, R30, UR11, -R2.reuse ;  /* 0x0000000b1e1e7c23 */ /* 0x100fe20008010802 */
[----:B------:R-:W-:Y:S01]  /*4da0*/  FFMA.FTZ R2, R31, UR11, -R2 ;  /* 0x0000000b1f027c23 */ /* 0x000fe20008010802 */
[----:B------:R-:W-:Y:S01]  /*4db0*/  FADD.FTZ R20, R40, R29 ;  /* 0x0000001d28147221 */ /* 0x000fe20000010000 */
[----:B0-----:R-:W-:Y:S01]  /*4dc0*/  F2FP.F16.F32.PACK_AB R196, R33, R32 ;  /* 0x0000002021c4723e */ /* 0x001fe200000000ff */
[----:B------:R-:W0:Y:S01]  /*4dd0*/  MUFU.EX2 R63, R63 ;  /* 0x0000003f003f7308 */ /* 0x000e220000000800 */
[----:B-1----:R-:W-:Y:S01]  /*4de0*/  FADD.FTZ R21, R58, R59 ;  /* 0x0000003b3a157221 */ /* 0x002fe20000010000 */
[----:B------:R-:W-:Y:S01]  /*4df0*/  FADD.FTZ R29, R41, R20 ;  /* 0x00000014291d7221 */ /* 0x000fe20000010000 */
[----:B------:R-:W-:Y:S01]  /*4e00*/  F2FP.F16.F32.PACK_AB R209, R59, R58 ;  /* 0x0000003a3bd1723e */ /* 0x000fe200000000ff */
[----:B------:R-:W-:Y:S01]  /*4e10*/  IMAD.MOV.U32 R61, RZ, RZ, R151 ;  /* 0x000000ffff3d7224 */ /* 0x000fe200078e0097 */
[-C--:B------:R-:W-:Y:S01]  /*4e20*/  MOV R60, R151.reuse ;  /* 0x00000097003c7202 */ /* 0x080fe20000000f00 */
[----:B--2---:R-:W-:Y:S01]  /*4e30*/  FADD.FTZ R0, R44, R29 ;  /* 0x0000001d2c007221 */ /* 0x004fe20000010000 */
[----:B------:R-:W-:Y:S01]  /*4e40*/  IMAD.MOV.U32 R59, RZ, RZ, R151 ;  /* 0x000000ffff3b7224 */ /* 0x000fe200078e0097 */
[----:B------:R-:W1:Y:S01]  /*4e50*/  MUFU.EX2 R50, R50 ;  /* 0x0000003200327308 */ /* 0x000e620000000800 */
[----:B---3--:R-:W-:Y:S01]  /*4e60*/  FADD.FTZ R14, R62, R21 ;  /* 0x000000153e0e7221 */ /* 0x008fe20000010000 */
[----:B------:R-:W-:Y:S01]  /*4e70*/  FADD.FTZ R29, R45, R0 ;  /* 0x000000002d1d7221 */ /* 0x000fe20000010000 */
[--C-:B------:R-:W-:Y:S01]  /*4e80*/  IMAD.MOV.U32 R58, RZ, RZ, R151.reuse ;  /* 0x000000ffff3a7224 */ /* 0x100fe200078e0097 */
[----:B------:R-:W-:Y:S01]  /*4e90*/  MOV R40, R151 ;  /* 0x0000009700287202 */ /* 0x000fe20000000f00 */
[----:B------:R-:W-:-:S02]  /*4ea0*/  IMAD.MOV.U32 R53, RZ, RZ, R151 ;  /* 0x000000ffff357224 */ /* 0x000fc400078e0097 */
[--C-:B------:R-:W-:Y:S01]  /*4eb0*/  IMAD.MOV.U32 R52, RZ, RZ, R151.reuse ;  /* 0x000000ffff347224 */ /* 0x100fe200078e0097 */
[----:B------:R-:W2:Y:S01]  /*4ec0*/  MUFU.EX2 R51, R51 ;  /* 0x0000003300337308 */ /* 0x000ea20000000800 */
[C---:B0-----:R-:W-:Y:S01]  /*4ed0*/  FADD.FTZ R21, R63.reuse, R14 ;  /* 0x0000000e3f157221 */ /* 0x041fe20000010000 */
[----:B------:R-:W-:Y:S01]  /*4ee0*/  F2FP.F16.F32.PACK_AB R211, R63, R62 ;  /* 0x0000003e3fd3723e */ /* 0x000fe200000000ff */
[--C-:B------:R-:W-:Y:S02]  /*4ef0*/  IMAD.MOV.U32 R63, RZ, RZ, R151.reuse ;  /* 0x000000ffff3f7224 */ /* 0x100fe400078e0097 */
[--C-:B------:R-:W-:Y:S02]  /*4f00*/  IMAD.MOV.U32 R62, RZ, RZ, R151.reuse ;  /* 0x000000ffff3e7224 */ /* 0x100fe400078e0097 */
[----:B------:R-:W-:Y:S01]  /*4f10*/  IMAD.MOV.U32 R49, RZ, RZ, R151 ;  /* 0x000000ffff317224 */ /* 0x000fe200078e0097 */
[----:B------:R-:W0:Y:S01]  /*4f20*/  MUFU.EX2 R54, R54 ;  /* 0x0000003600367308 */ /* 0x000e220000000800 */
[----:B-1----:R-:W-:Y:S01]  /*4f30*/  FADD.FTZ R14, R50, R21 ;  /* 0x00000015320e7221 */ /* 0x002fe20000010000 */
[----:B------:R-:W-:-:S02]  /*4f40*/  IMAD.MOV.U32 R48, RZ, RZ, R151 ;  /* 0x000000ffff307224 */ /* 0x000fc400078e0097 */
[--C-:B------:R-:W-:Y:S02]  /*4f50*/  IMAD.MOV.U32 R45, RZ, RZ, R151.reuse ;  /* 0x000000ffff2d7224 */ /* 0x100fe400078e0097 */
[--C-:B------:R-:W-:Y:S02]  /*4f60*/  IMAD.MOV.U32 R44, RZ, RZ, R151.reuse ;  /* 0x000000ffff2c7224 */ /* 0x100fe400078e0097 */
[----:B------:R-:W1:Y:S01]  /*4f70*/  MUFU.EX2 R55, R55 ;  /* 0x0000003700377308 */ /* 0x000e620000000800 */
[C---:B--2---:R-:W-:Y:S01]  /*4f80*/  FADD.FTZ R21, R51.reuse, R14 ;  /* 0x0000000e33157221 */ /* 0x044fe20000010000 */
[----:B------:R-:W-:Y:S01]  /*4f90*/  F2FP.F16.F32.PACK_AB R205, R51, R50 ;  /* 0x0000003233cd723e */ /* 0x000fe200000000ff */
[--C-:B------:R-:W-:Y:S01]  /*4fa0*/  IMAD.MOV.U32 R51, RZ, RZ, R151.reuse ;  /* 0x000000ffff337224 */ /* 0x100fe200078e0097 */
[----:B------:R-:W-:Y:S01]  /*4fb0*/  MOV R50, R151 ;  /* 0x0000009700327202 */ /* 0x000fe20000000f00 */
[--C-:B------:R-:W-:Y:S02]  /*4fc0*/  IMAD.MOV.U32 R41, RZ, RZ, R151.reuse ;  /* 0x000000ffff297224 */ /* 0x100fe400078e0097 */
[----:B------:R-:W-:Y:S01]  /*4fd0*/  IMAD.MOV.U32 R31, RZ, RZ, R151 ;  /* 0x000000ffff1f7224 */ /* 0x000fe200078e0097 */
[----:B------:R-:W2:Y:S01]  /*4fe0*/  MUFU.EX2 R42, R42 ;  /* 0x0000002a002a7308 */ /* 0x000ea20000000800 */
[----:B0-----:R-:W-:-:S07]  /*4ff0*/  FADD.FTZ R14, R54, R21 ;  /* 0x00000015360e7221 */ /* 0x001fce0000010000 */
[----:B------:R-:W0:Y:S01]  /*5000*/  MUFU.EX2 R43, R43 ;  /* 0x0000002b002b7308 */ /* 0x000e220000000800 */
[C---:B-1----:R-:W-:Y:S01]  /*5010*/  FADD.FTZ R21, R55.reuse, R14 ;  /* 0x0000000e37157221 */ /* 0x042fe20000010000 */
[----:B------:R-:W-:Y:S01]  /*5020*/  FADD.FTZ R14, R32, R29 ;  /* 0x0000001d200e7221 */ /* 0x000fe20000010000 */
[----:B------:R-:W-:Y:S01]  /*5030*/  F2FP.F16.F32.PACK_AB R207, R55, R54 ;  /* 0x0000003637cf723e */ /* 0x000fe200000000ff */
[--C-:B------:R-:W-:Y:S02]  /*5040*/  IMAD.MOV.U32 R55, RZ, RZ, R151.reuse ;  /* 0x000000ffff377224 */ /* 0x100fe400078e0097 */
[----:B------:R-:W-:Y:S01]  /*5050*/  FADD.FTZ R29, R33, R14 ;  /* 0x0000000e211d7221 */ /* 0x000fe20000010000 */
[----:B------:R-:W-:Y:S01]  /*5060*/  IMAD.MOV.U32 R54, RZ, RZ, R151 ;  /* 0x000000ffff367224 */ /* 0x000fe200078e0097 */
[----:B------:R-:W1:Y:S01]  /*5070*/  MUFU.EX2 R46, R46 ;  /* 0x0000002e002e7308 */ /* 0x000e620000000800 */
[----:B--2---:R-:W-:Y:S01]  /*5080*/  FADD.FTZ R0, R42, R21 ;  /* 0x000000152a007221 */ /* 0x004fe20000010000 */
[----:B------:R-:W-:Y:S01]  /*5090*/  FADD.FTZ R14, R36, R29 ;  /* 0x0000001d240e7221 */ /* 0x000fe20000010000 */
[----:B------:R-:W-:-:S02]  /*50a0*/  IMAD.MOV.U32 R33, RZ, RZ, R151 ;  /* 0x000000ffff217224 */ /* 0x000fc400078e0097 */
[----:B------:R-:W-:-:S03]  /*50b0*/  IMAD.MOV.U32 R32, RZ, RZ, R151 ;  /* 0x000000ffff207224 */ /* 0x000fc600078e0097 */
[----:B------:R-:W2:Y:S01]  /*50c0*/  MUFU.EX2 R47, R47 ;  /* 0x0000002f002f7308 */ /* 0x000ea20000000800 */
[C---:B0-----:R-:W-:Y:S01]  /*50d0*/  FADD.FTZ R21, R43.reuse, R0 ;  /* 0x000000002b157221 */ /* 0x041fe20000010000 */
[----:B------:R-:W-:Y:S01]  /*50e0*/  F2FP.F16.F32.PACK_AB R201, R43, R42 ;  /* 0x0000002a2bc9723e */ /* 0x000fe200000000ff */
[--C-:B------:R-:W-:Y:S02]  /*50f0*/  IMAD.MOV.U32 R43, RZ, RZ, R151.reuse ;  /* 0x000000ffff2b7224 */ /* 0x100fe400078e0097 */
[----:B------:R-:W-:-:S03]  /*5100*/  IMAD.MOV.U32 R42, RZ, RZ, R151 ;  /* 0x000000ffff2a7224 */ /* 0x000fc600078e0097 */
[----:B------:R-:W0:Y:S01]  /*5110*/  MUFU.EX2 R34, R34 ;  /* 0x0000002200227308 */ /* 0x000e220000000800 */
[----:B-1----:R-:W-:-:S07]  /*5120*/  FADD.FTZ R0, R46, R21 ;  /* 0x000000152e007221 */ /* 0x002fce0000010000 */
[----:B------:R-:W1:Y:S01]  /*5130*/  MUFU.EX2 R37, R37 ;  /* 0x0000002500257308 */ /* 0x000e620000000800 */
[C---:B--2---:R-:W-:Y:S01]  /*5140*/  FADD.FTZ R21, R47.reuse, R0 ;  /* 0x000000002f157221 */ /* 0x044fe20000010000 */
[----:B------:R-:W-:Y:S01]  /*5150*/  F2FP.F16.F32.PACK_AB R203, R47, R46 ;  /* 0x0000002e2fcb723e */ /* 0x000fe200000000ff */
[--C-:B------:R-:W-:Y:S02]  /*5160*/  IMAD.MOV.U32 R47, RZ, RZ, R151.reuse ;  /* 0x000000ffff2f7224 */ /* 0x100fe400078e0097 */
[----:B------:R-:W-:-:S03]  /*5170*/  IMAD.MOV.U32 R46, RZ, RZ, R151 ;  /* 0x000000ffff2e7224 */ /* 0x000fc600078e0097 */
[----:B------:R-:W2:Y:S01]  /*5180*/  MUFU.EX2 R35, R35 ;  /* 0x0000002300237308 */ /* 0x000ea20000000800 */
[----:B0-----:R-:W-:-:S07]  /*5190*/  FADD.FTZ R0, R34, R21 ;  /* 0x0000001522007221 */ /* 0x001fce0000010000 */
[----:B------:R-:W0:Y:S01]  /*51a0*/  MUFU.EX2 R24, R24 ;  /* 0x0000001800187308 */ /* 0x000e220000000800 */
[C---:B-1----:R-:W-:Y:S01]  /*51b0*/  FADD.FTZ R29, R37.reuse, R14 ;  /* 0x0000000e251d7221 */ /* 0x042fe20000010000 */
[----:B------:R-:W-:Y:S01]  /*51c0*/  F2FP.F16.F32.PACK_AB R198, R37, R36 ;  /* 0x0000002425c6723e */ /* 0x000fe200000000ff */
[--C-:B------:R-:W-:Y:S02]  /*51d0*/  IMAD.MOV.U32 R37, RZ, RZ, R151.reuse ;  /* 0x000000ffff257224 */ /* 0x100fe400078e0097 */
[----:B------:R-:W-:-:S03]  /*51e0*/  IMAD.MOV.U32 R36, RZ, RZ, R151 ;  /* 0x000000ffff247224 */ /* 0x000fc600078e0097 */
        /* <DEDUP_REMOVED lines=15> */
[C---:B0-----:R-:W-:Y:S01]  /*52e0*/  FADD.FTZ R21, R39.reuse, R0 ;  /* 0x0000000027157221 */ /* 0x041fe20000010000 */
[----:B------:R-:W-:Y:S01]  /*52f0*/  F2FP.F16.F32.PACK_AB R199, R39, R38 ;  /* 0x0000002627c7723e */ /* 0x000fe200000000ff */
[--C-:B------:R-:W-:Y:S02]  /*5300*/  IMAD.MOV.U32 R39, RZ, RZ, R151.reuse ;  /* 0x000000ffff277224 */ /* 0x100fe400078e0097 */
[----:B------:R-:W-:-:S03]  /*5310*/  IMAD.MOV.U32 R38, RZ, RZ, R151 ;  /* 0x000000ffff267224 */ /* 0x000fc600078e0097 */
[----:B------:R-:W0:Y:S01]  /*5320*/  MUFU.EX2 R27, R27 ;  /* 0x0000001b001b7308 */ /* 0x000e220000000800 */
[----:B-1----:R-:W-:Y:S01]  /*5330*/  FADD.FTZ R14, R28, R29 ;  /* 0x0000001d1c0e7221 */ /* 0x002fe20000010000 */
[C---:B------:R-:W-:Y:S01]  /*5340*/  F2FP.F16.F32.PACK_AB R194, R5.reuse, R28 ;  /* 0x0000001c05c2723e */ /* 0x040fe200000000ff */
[--C-:B------:R-:W-:Y:S02]  /*5350*/  IMAD.MOV.U32 R29, RZ, RZ, R151.reuse ;  /* 0x000000ffff1d7224 */ /* 0x100fe400078e0097 */
[----:B------:R-:W-:Y:S01]  /*5360*/  FADD.FTZ R14, R5, R14 ;  /* 0x0000000e050e7221 */ /* 0x000fe20000010000 */
[----:B------:R-:W-:Y:S02]  /*5370*/  IMAD.MOV.U32 R28, RZ, RZ, R151 ;  /* 0x000000ffff1c7224 */ /* 0x000fe400078e0097 */
[----:B------:R-:W1:Y:S01]  /*5380*/  MUFU.EX2 R30, R30 ;  /* 0x0000001e001e7308 */ /* 0x000e620000000800 */
[----:B--2---:R-:W-:-:S07]  /*5390*/  FADD.FTZ R0, R26, R21 ;  /* 0x000000151a007221 */ /* 0x004fce0000010000 */
[----:B------:R2:W3:Y:S01]  /*53a0*/  MUFU.EX2 R195, R2 ;  /* 0x0000000200c37308 */ /* 0x0004e20000000800 */
[C---:B0-----:R-:W-:Y:S01]  /*53b0*/  FADD.FTZ R5, R27.reuse, R0 ;  /* 0x000000001b057221 */ /* 0x041fe20000010000 */
[----:B------:R-:W-:Y:S01]  /*53c0*/  F2FP.F16.F32.PACK_AB R193, R27, R26 ;  /* 0x0000001a1bc1723e */ /* 0x000fe200000000ff */
[--C-:B------:R-:W-:Y:S02]  /*53d0*/  IMAD.MOV.U32 R27, RZ, RZ, R151.reuse ;  /* 0x000000ffff1b7224 */ /* 0x100fe400078e0097 */
[----:B------:R-:W-:Y:S02]  /*53e0*/  IMAD.MOV.U32 R26, RZ, RZ, R151 ;  /* 0x000000ffff1a7224 */ /* 0x000fe400078e0097 */
[----:B-1----:R-:W-:Y:S01]  /*53f0*/  FADD.FTZ R0, R30, R5 ;  /* 0x000000051e007221 */ /* 0x002fe20000010000 */
[----:B--2---:R-:W-:-:S03]  /*5400*/  IMAD.MOV.U32 R2, RZ, RZ, 0x3f800000 ;  /* 0x3f800000ff027424 */ /* 0x004fc600078e00ff */
[C---:B---3--:R-:W-:Y:S01]  /*5410*/  FADD.FTZ R5, R195.reuse, R0 ;  /* 0x00000000c3057221 */ /* 0x048fe20000010000 */
[----:B------:R-:W-:Y:S01]  /*5420*/  F2FP.F16.F32.PACK_AB R195, R195, R30 ;  /* 0x0000001ec3c3723e */ /* 0x000fe200000000ff */
[----:B------:R-:W-:Y:S01]  /*5430*/  IMAD.MOV.U32 R0, RZ, RZ, 0x3f800000 ;  /* 0x3f800000ff007424 */ /* 0x000fe200078e00ff */
[----:B------:R-:W-:Y:S01]  /*5440*/  MOV R30, R151 ;  /* 0x00000097001e7202 */ /* 0x000fe20000000f00 */
[----:B------:R-:W-:Y:S06]  /*5450*/  @!P2 BRA `(.L_x_15) ;  /* 0x0000004000f4a947 */ /* 0x000fec0003800000 */
[----:B------:R-:W-:Y:S01]  /*5460*/  R2UR UR4, R152 ;  /* 0x00000000980472ca */ /* 0x000fe200000e0000 */
[----:B------:R-:W-:Y:S01]  /*5470*/  IMAD.MOV.U32 R20, RZ, RZ, R3 ;  /* 0x000000ffff147224 */ /* 0x000fe200078e0003 */
[----:B------:R-:W-:Y:S01]  /*5480*/  MOV R230, UR60 ;  /* 0x0000003c00e67c02 */ /* 0x000fe20008000f00 */
[----:B------:R-:W-:Y:S01]  /*5490*/  IMAD.MOV.U32 R21, RZ, RZ, R4 ;  /* 0x000000ffff157224 */ /* 0x000fe200078e0004 */
[----:B------:R-:W-:Y:S01]  /*54a0*/  CS2R R150, SRZ ;  /* 0x0000000000967805 */ /* 0x000fe2000001ff00 */
[----:B------:R-:W-:Y:S01]  /*54b0*/  IMAD.MOV.U32 R0, RZ, RZ, 0x3f800000 ;  /* 0x3f800000ff007424 */ /* 0x000fe200078e00ff */
[----:B------:R-:W-:Y:S02]  /*54c0*/  CS2R R146, SRZ ;  /* 0x0000000000927805 */ /* 0x000fe4000001ff00 */
[----:B------:R-:W-:Y:S02]  /*54d0*/  CS2R R142, SRZ ;  /* 0x00000000008e7805 */ /* 0x000fe4000001ff00 */
[----:B------:R-:W-:-:S02]  /*54e0*/  CS2R R138, SRZ ;  /* 0x00000000008a7805 */ /* 0x000fc4000001ff00 */
[----:B------:R-:W-:Y:S02]  /*54f0*/  CS2R R134, SRZ ;  /* 0x0000000000867805 */ /* 0x000fe4000001ff00 */
[----:B------:R-:W-:Y:S02]  /*5500*/  CS2R R130, SRZ ;  /* 0x0000000000827805 */ /* 0x000fe4000001ff00 */
[----:B------:R-:W-:Y:S02]  /*5510*/  CS2R R126, SRZ ;  /* 0x00000000007e7805 */ /* 0x000fe4000001ff00 */
[----:B------:R-:W-:Y:S01]  /*5520*/  CS2R R122, SRZ ;  /* 0x00000000007a7805 */ /* 0x000fe2000001ff00 */
[----:B------:R-:W-:Y:S01]  /*5530*/  UIADD3 UR4, UR4, -0x2, URZ ;  /* 0xfffffffe04047890 */ /* 0x000fe2000fffe03f */
[----:B------:R-:W-:Y:S02]  /*5540*/  CS2R R118, SRZ ;  /* 0x0000000000767805 */ /* 0x000fe4000001ff00 */
[----:B------:R-:W-:-:S02]  /*5550*/  CS2R R114, SRZ ;  /* 0x0000000000727805 */ /* 0x000fc4000001ff00 */
[----:B------:R-:W-:Y:S02]  /*5560*/  CS2R R110, SRZ ;  /* 0x00000000006e7805 */ /* 0x000fe4000001ff00 */
[----:B------:R-:W-:Y:S02]  /*5570*/  CS2R R106, SRZ ;  /* 0x00000000006a7805 */ /* 0x000fe4000001ff00 */
[----:B------:R-:W-:Y:S01]  /*5580*/  CS2R R102, SRZ ;  /* 0x0000000000667805 */ /* 0x000fe2000001ff00 */
[----:B------:R-:W-:Y:S01]  /*5590*/  IMAD.U32 R222, RZ, RZ, UR4 ;  /* 0x00000004ffde7e24 */ /* 0x000fe2000f8e00ff */
[----:B------:R-:W-:Y:S02]  /*55a0*/  R2UR UR4, R16 ;  /* 0x00000000100472ca */ /* 0x000fe400000e0000 */
[----:B------:R-:W-:Y:S02]  /*55b0*/  CS2R R98, SRZ ;  /* 0x0000000000627805 */ /* 0x000fe4000001ff00 */
[----:B------:R-:W-:-:S02]  /*55c0*/  CS2R R94, SRZ ;  /* 0x00000000005e7805 */ /* 0x000fc4000001ff00 */
[----:B------:R-:W-:Y:S02]  /*55d0*/  CS2R R90, SRZ ;  /* 0x00000000005a7805 */ /* 0x000fe4000001ff00 */
[----:B------:R-:W-:Y:S02]  /*55e0*/  CS2R R86, SRZ ;  /* 0x0000000000567805 */ /* 0x000fe4000001ff00 */
[----:B------:R-:W-:Y:S02]  /*55f0*/  CS2R R82, SRZ ;  /* 0x0000000000527805 */ /* 0x000fe4000001ff00 */
[----:B------:R-:W-:Y:S02]  /*5600*/  CS2R R78, SRZ ;  /* 0x00000000004e7805 */ /* 0x000fe4000001ff00 */
[----:B------:R-:W-:Y:S02]  /*5610*/  CS2R R74, SRZ ;  /* 0x00000000004a7805 */ /* 0x000fe4000001ff00 */
[----:B------:R-:W-:-:S02]  /*5620*/  CS2R R70, SRZ ;  /* 0x0000000000467805 */ /* 0x000fc4000001ff00 */
[----:B------:R-:W-:Y:S02]  /*5630*/  CS2R R66, SRZ ;  /* 0x0000000000427805 */ /* 0x000fe4000001ff00 */
[----:B------:R-:W-:Y:S02]  /*5640*/  CS2R R62, SRZ ;  /* 0x00000000003e7805 */ /* 0x000fe4000001ff00 */
[----:B------:R-:W-:Y:S02]  /*5650*/  CS2R R58, SRZ ;  /* 0x00000000003a7805 */ /* 0x000fe4000001ff00 */
[----:B------:R-:W-:Y:S01]  /*5660*/  CS2R R54, SRZ ;  /* 0x0000000000367805 */ /* 0x000fe2000001ff00 */
[----:B------:R-:W-:Y:S01]  /*5670*/  IMAD.U32 R232, RZ, RZ, UR4 ;  /* 0x00000004ffe87e24 */ /* 0x000fe2000f8e00ff */
        /* <DEDUP_REMOVED lines=38> */
[----:B------:R-:W-:Y:S01]  /*58e0*/  CS2R R24, SRZ ;  /* 0x0000000000187805 */ /* 0x000fe2000001ff00 */
[----:B------:R-:W-:-:S06]  /*58f0*/  ULDC UR61, c[0x0][0x9d8] ;  /* 0x00027600003d7ab9 */ /* 0x000fcc0000000800 */
.L_x_24:
[----:B------:R-:W-:Y:S02]  /*5900*/  R2UR UR4, R230 ;  /* 0x00000000e60472ca */ /* 0x000fe400000e0000 */
[----:B------:R-:W-:-:S11]  /*5910*/  R2UR UR6, R232 ;  /* 0x00000000e80672ca */ /* 0x000fd600000e0000 */
[----:B------:R-:W-:-:S04]  /*5920*/  UIADD3 UR4, UR4, 0x1, URZ ;  /* 0x0000000104047890 */ /* 0x000fc8000fffe03f */
[----:B------:R-:W-:-:S04]  /*5930*/  UISETP.NE.AND UP0, UPT, UR4, 0x2, UPT ;  /* 0x000000020400788c */ /* 0x000fc8000bf05270 */
[----:B------:R-:W-:Y:S02]  /*5940*/  USEL UR5, URZ, 0x1, UP0 ;  /* 0x000000013f057887 */ /* 0x000fe40008000000 */
[----:B------:R-:W-:Y:S02]  /*5950*/  USEL UR60, UR4, URZ, UP0 ;  /* 0x0000003f043c7287 */ /* 0x000fe40008000000 */
[----:B------:R-:W-:-:S06]  /*5960*/  ULOP3.LUT UR4, UR6, UR5, URZ, 0x3c, !UPT ;  /* 0x0000000506047292 */ /* 0x000fcc000f8e3c3f */
[----:B------:R-:W-:Y:S01]  /*5970*/  IMAD.U32 R16, RZ, RZ, UR4 ;  /* 0x00000004ff107e24 */ /* 0x000fe2000f8e00ff */
[----:B------:R-:W-:Y:S06]  /*5980*/  @!P0 BRA `(.L_x_16) ;  /* 0x0000000000048947 */ /* 0x000fec0003800000 */
[----:B------:R-:W-:Y:S01]  /*5990*/  BPT.TRAP 0x1 ;  /* 0x000000040000795c */ /* 0x000fe20000300000 */
.L_x_16:
[----:B------:R-:W0:Y:S01]  /*59a0*/  S2UR UR5, SR_CgaCtaId ;  /* 0x00000000000579c3 */ /* 0x000e220000008800 */
[----:B------:R-:W-:Y:S01]  /*59b0*/  R2UR UR7, R16 ;  /* 0x00000000100772ca */ /* 0x000fe200000e0000 */
[----:B------:R-:W-:-:S12]  /*59c0*/  UMOV UR4, 0x400 ;  /* 0x0000040000047882 */ /* 0x000fd80000000000 */
[----:B------:R-:W-:-:S05]  /*59d0*/  IMAD.U32 R3, RZ, RZ, UR7 ;  /* 0x00000007ff037e24 */ /* 0x000fca000f8e00ff */
[----:B------:R-:W-:Y:S01]  /*59e0*/  SHF.L.U32 R3, R3, 0x1f, RZ ;  /* 0x0000001f03037819 */ /* 0x000fe200000006ff */
[----:B0-----:R-:W-:-:S06]  /*59f0*/  ULEA UR6, UR5, UR4, 0x18 ;  /* 0x0000000405067291 */ /* 0x001fcc000f8ec03f */
[----:B------:R-:W-:Y:S01]  /*5a00*/  IMAD.U32 R231, RZ, RZ, UR6 ;  /* 0x00000006ffe77e24 */ /* 0x000fe2000f8e00ff */
[----:B------:R-:W-:-:S06]  /*5a10*/  ULEA UR6, UR60, UR6, 0x3 ;  /* 0x000000063c067291 */ /* 0x000fcc000f8e183f */
[----:B------:R-:W-:-:S03]  /*5a20*/  IMAD.U32 R223, RZ, RZ, UR6 ;  /* 0x00000006ffdf7e24 */ /* 0x000fc6000f8e00ff */
[----:B------:R0:W1:Y:S01]  /*5a30*/  SYNCS.PHASECHK.TRANS64.TRYWAIT P2, [UR6+0x38830], R3 ;  /* 0x03883003ff0075a7 */ /* 0x0000620008040146 */
[----:B------:R-:W-:Y:S05]  /*5a40*/  @!P0 BRA `(.L_x_17) ;  /* 0x0000000000048947 */ /* 0x000fea0003800000 */
[----:B------:R-:W-:Y:S01]  /*5a50*/  BPT.TRAP 0x1 ;  /* 0x000000040000795c */ /* 0x000fe20000300000 */
.L_x_17:
[----:B-1----:R-:W-:Y:S05]  /*5a60*/  @P2 BRA `(.L_x_18) ;  /* 0x00000000000c2947 */ /* 0x002fea0003800000 */
[----:B------:R-:W-:-:S13]  /*5a70*/  R2UR UR4, R223 ;  /* 0x00000000df0472ca */ /* 0x000fda00000e0000 */
[----:B------:R-:W1:Y:S02]  /*5a80*/  SYNCS.PHASECHK.TRANS64.TRYWAIT P2, [UR4+0x38830], R3 ;  /* 0x03883003ff0075a7 */ /* 0x000e640008040144 */
[----:B-1----:R-:W-:Y:S05]  /*5a90*/  @!P2 BRA `(.L_x_19) ;  /* 0x000000c00028a947 */ /* 0x002fea0003800000 */
.L_x_18:
[----:B------:R-:W-:Y:S01]  /*5aa0*/  R2UR UR4, R15 ;  /* 0x000000000f0472ca */ /* 0x000fe200000e0000 */
[----:B------:R-:W-:Y:S01]  /*5ab0*/  WARPGROUP.ARRIVE ;  /* 0x00000000000079c5 */ /* 0x000fe20000000000 */
[----:B------:R-:W-:Y:S01]  /*5ac0*/  R2UR UR18, R12 ;  /* 0x000000000c1272ca */ /* 0x000fe200000e0000 */
[----:B------:R-:W-:Y:S01]  /*5ad0*/  UMOV UR59, 0x40000040 ;  /* 0x40000040003b7882 */ /* 0x000fe20000000000 */
        /* <DEDUP_REMOVED lines=9> */
[----:B------:R-:W-:Y:S01]  /*5b70*/  UIMAD UR4, UR60, 0xa00, UR4 ;  /* 0x00000a003c0478a4 */ /* 0x000fe2000f8e0204 */
[-C--:B------:R-:W-:Y:S01]  /*5b80*/  FMUL.FTZ R24, R24, R2.reuse ;  /* 0x0000000218187220 */ /* 0x080fe20000410000 */
[----:B------:R-:W-:Y:S01]  /*5b90*/  UMOV UR56, UR18 ;  /* 0x0000001200387c82 */ /* 0x000fe20008000000 */
[----:B------:R-:W-:Y:S01]  /*5ba0*/  UMOV UR39, 0x40000040 ;  /* 0x4000004000277882 */ /* 0x000fe20000000000 */
[----:B------:R-:W-:Y:S01]  /*5bb0*/  UMOV UR57, UR19 ;  /* 0x0000001300397c82 */ /* 0x000fe20008000000 */
[----:B------:R-:W-:Y:S01]  /*5bc0*/  UIADD3 UR6, UR4, 0x80, URZ ;  /* 0x0000008004067890 */ /* 0x000fe2000fffe03f */
[-C--:B------:R-:W-:Y:S01]  /*5bd0*/  FMUL.FTZ R25, R25, R2.reuse ;  /* 0x0000000219197220 */ /* 0x080fe20000410000 */
[----:B------:R-:W-:Y:S01]  /*5be0*/  UMOV UR58, UR4 ;  /* 0x00000004003a7c82 */ /* 0x000fe20008000000 */
[----:B------:R-:W-:Y:S01]  /*5bf0*/  UIADD3 UR5, UR4, 0x100, URZ ;  /* 0x0000010004057890 */ /* 0x000fe2000fffe03f */
[----:B------:R-:W-:Y:S01]  /*5c00*/  HGMMA.64x16x16.F32 R184, gdesc[UR56], RZ, !UPT, gsb0 ;  /* 0x0020000038b879f0 */ /* 0x000fe2000c0008ff */
[----:B------:R-:W-:Y:S01]  /*5c10*/  UMOV UR56, UR18 ;  /* 0x0000001200387c82 */ /* 0x000fe20008000000 */
[----:B------:R-:W-:Y:S01]  /*5c20*/  UMOV UR57, UR19 ;  /* 0x0000001300397c82 */ /* 0x000fe20008000000 */
[----:B------:R-:W-:Y:S01]  /*5c30*/  UMOV UR58, UR6 ;  /* 0x00000006003a7c82 */ /* 0x000fe20008000000 */
[----:B------:R-:W-:Y:S01]  /*5c40*/  UMOV UR59, 0x40000040 ;  /* 0x40000040003b7882 */ /* 0x000fe20000000000 */
[----:B------:R-:W-:Y:S01]  /*5c50*/  UIADD3 UR6, UR4, 0x180, URZ ;  /* 0x0000018004067890 */ /* 0x000fe2000fffe03f */
[-C--:B------:R-:W-:Y:S01]  /*5c60*/  FMUL.FTZ R28, R28, R2.reuse ;  /* 0x000000021c1c7220 */ /* 0x080fe20000410000 */
        /* <DEDUP_REMOVED lines=12> */
[----:B------:R-:W-:Y:S01]  /*5d30*/  UMOV UR43, 0x40000040 ;  /* 0x40000040002b7882 */ /* 0x000fe20000000000 */
        /* <DEDUP_REMOVED lines=9> */
[----:B------:R-:W-:Y:S01]  /*5dd0*/  UMOV UR7, 0x40000040 ;  /* 0x4000004000077882 */ /* 0x000fe20000000000 */
[-C--:B------:R-:W-:Y:S01]  /*5de0*/  FMUL.FTZ R48, R48, R2.reuse ;  /* 0x0000000230307220 */ /* 0x080fe20000410000 */
        /* <DEDUP_REMOVED lines=20> */
[----:B------:R-:W-:Y:S01]  /*5f30*/  FMUL.FTZ R89, R89, R2 ;  /* 0x0000000259597220 */ /* 0x000fe20000410000 */
[----:B------:R-:W-:-:S02]  /*5f40*/  WARPGROUP.DEPBAR.LE gsb0, 0x0 ;  /* 0x00008000000079c5 */ /* 0x000fc40000010000 */
[----:B------:R-:W-:Y:S01]  /*5f50*/  WARPGROUP.ARRIVE ;  /* 0x00000000000079c5 */ /* 0x000fe20000000000 */
[-C--:B------:R-:W-:Y:S01]  /*5f60*/  FMUL.FTZ R92, R92, R2.reuse ;  /* 0x000000025c5c7220 */ /* 0x080fe20000410000 */
[-C--:B------:R-:W-:Y:S01]  /*5f70*/  FMUL.FTZ R93, R93, R2.reuse ;  /* 0x000000025d5d7220 */ /* 0x080fe20000410000 */
[-C--:B------:R-:W-:Y:S01]  /*5f80*/  FMUL.FTZ R96, R96, R2.reuse ;  /* 0x0000000260607220 */ /* 0x080fe20000410000 */
[-C--:B------:R-:W-:Y:S01]  /*5f90*/  FMUL.FTZ R97, R97, R2.reuse ;  /* 0x0000000261617220 */ /* 0x080fe20000410000 */
[-C--:B------:R-:W-:Y:S01]  /*5fa0*/  FMUL.FTZ R100, R100, R2.reuse ;  /* 0x0000000264647220 */ /* 0x080fe20000410000 */
[----:B------:R-:W-:Y:S01]  /*5fb0*/  HGMMA.64x16x16.F32 R176, gdesc[UR56], RZ, !UPT, gsb0 ;  /* 0x0020000038b079f0 */ /* 0x000fe2000c0008ff */
[----:B------:R-:W-:Y:S01]  /*5fc0*/  UMOV UR56, UR18 ;  /* 0x0000001200387c82 */ /* 0x000fe20008000000 */
[----:B------:R-:W-:Y:S01]  /*5fd0*/  UMOV UR57, UR19 ;  /* 0x0000001300397c82 */ /* 0x000fe20008000000 */
[----:B------:R-:W-:Y:S01]  /*5fe0*/  UMOV UR58, UR5 ;  /* 0x00000005003a7c82 */ /* 0x000fe20008000000 */
[----:B------:R-:W-:Y:S01]  /*5ff0*/  UMOV UR59, 0x40000040 ;  /* 0x40000040003b7882 */ /* 0x000fe20000000000 */
[----:B------:R-:W-:Y:S01]  /*6000*/  UIADD3 UR5, UR4, 0x200, URZ ;  /* 0x0000020004057890 */ /* 0x000fe2000fffe03f */
        /* <DEDUP_REMOVED lines=98> */
[----:B------:R-:W-:-:S06]  /*6630*/  WARPGROUP.ARRIVE ;  /* 0x00000000000079c5 */ /* 0x000fcc0000000000 */
[----:B------:R-:W-:Y:S01]  /*6640*/  HGMMA.64x16x16.F32 R160, gdesc[UR56], RZ, !UPT, gsb0 ;  /* 0x0020000038a079f0 */ /* 0x000fe2000c0008ff */
[----:B------:R-:W-:Y:S01]  /*6650*/  UMOV UR56, UR18 ;  /* 0x0000001200387c82 */ /* 0x000fe20008000000 */
[----:B------:R-:W-:Y:S01]  /*6660*/  UMOV UR57, UR19 ;  /* 0x0000001300397c82 */ /* 0x000fe20008000000 */
[----:B------:R-:W-:Y:S01]  /*6670*/  UMOV UR58, UR5 ;  /* 0x00000005003a7c82 */ /* 0x000fe20008000000 */
[----:B------:R-:W-:Y:S01]  /*6680*/  UMOV UR59, 0x40000040 ;  /* 0x40000040003b7882 */ /* 0x000fe20000000000 */
[----:B------:R-:W-:Y:S02]  /*6690*/  UIADD3 UR5, UR4, 0x102, URZ ;  /* 0x0000010204057890 */ /* 0x000fe4000fffe03f */
[----:B------:R-:W-:Y:S01]  /*66a0*/  UIADD3 UR18, UR4, 0x282, URZ ;  /* 0x0000028204127890 */ /* 0x000fe2000fffe03f */
[----:B------:R-:W-:Y:S01]  /*66b0*/  UMOV UR19, 0x40000040 ;  /* 0x4000004000137882 */ /* 0x000fe20000000000 */
        /* <DEDUP_REMOVED lines=11> */
[----:B------:R-:W-:Y:S01]  /*6770*/  UMOV UR57, UR15 ;  /* 0x0000000f00397c82 */ /* 0x000fe20008000000 */
[----:B------:R-:W-:Y:S01]  /*6780*/  UMOV UR58, UR6 ;  /* 0x00000006003a7c82 */ /* 0x000fe20008000000 */
[----:B------:R-:W-:Y:S01]  /*6790*/  UMOV UR59, 0x40000040 ;  /* 0x40000040003b7882 */ /* 0x000fe20000000000 */
[----:B------:R-:W-:Y:S01]  /*67a0*/  UIADD3 UR6, UR4, 0x182, URZ ;  /* 0x0000018204067890 */ /* 0x000fe2000fffe03f */
        /* <DEDUP_REMOVED lines=65> */
[----:B------:R-:W-:Y:S01]  /*6bc0*/  UMOV UR11, 0x40000040 ;  /* 0x40000040000b7882 */ /* 0x000fe20000000000 */
[----:B------:R-:W-:Y:S01]  /*6bd0*/  UIADD3 UR5, UR4, 0x106, URZ ;  /* 0x0000010604057890 */ /* 0x000fe2000fffe03f */
        /* <DEDUP_REMOVED lines=32> */
[----:B------:R-:W-:Y:S02]  /*6de0*/  UIADD3 UR10, UR4, 0x986, URZ ;  /* 0x00000986040a7890 */ /* 0x000fe4000fffe03f */
        /* <DEDUP_REMOVED lines=27> */
[----:B------:R-:W-:Y:S02]  /*6fa0*/  R2UR UR14, R6 ;  /* 0x00000000060e72ca */ /* 0x000fe400000e0000 */
[----:B------:R-:W-:-:S11]  /*6fb0*/  R2UR UR15, R7 ;  /* 0x00000000070f72ca */ /* 0x000fd600000e0000 */
[----:B------:R-:W-:Y:S02]  /*6fc0*/  UMOV UR56, UR14 ;  /* 0x0000000e00387c82 */ /* 0x000fe40008000000 */
[----:B------:R-:W-:Y:S01]  /*6fd0*/  UMOV UR57, UR15 ;  /* 0x0000000f00397c82 */ /* 0x000fe20008000000 */
        /* <DEDUP_REMOVED lines=274> */
[----:B------:R-:W-:Y:S01]  /*8100*/  UMOV UR57, UR15 ;  /* 0x0000000f00397c82 */ /* 0x000fe20008000000 */
[----:B------:R-:W-:Y:S01]  /*8110*/  UMOV UR58, UR6 ;  /* 0x00000006003a7c82 */ /* 0x000fe20008000000 */
[----:B------:R-:W-:Y:S01]  /*8120*/  UMOV UR59, 0x40000040 ;  /* 0x40000040003b7882 */ /* 0x000fe20000000000 */
[----:B------:R-:W-:-:S03]  /*8130*/  UIADD3 UR6, UR4, 0x906, URZ ;  /* 0x0000090604067890 */ /* 0x000fc6000fffe03f */
[----:B------:R-:W-:Y:S01]  /*8140*/  UMOV UR4, UR14 ;  /* 0x0000000e00047c82 */ /* 0x000fe20008000000 */
[----:B------:R-:W-:Y:S02]  /*8150*/  WARPGROUP.DEPBAR.LE gsb0, 0x0 ;  /* 0x00008000000079c5 */ /* 0x000fe40000010000 */
[----:B------:R-:W-:-:S06]  /*8160*/  WARPGROUP.ARRIVE ;  /* 0x00000000000079c5 */ /* 0x000fcc0000000000 */
[----:B------:R-:W-:Y:S01]  /*8170*/  HGMMA.64x16x16.F32 R176, gdesc[UR56], R176, gsb0 ;  /* 0x0020000038b079f0 */ /* 0x000fe200080008b0 */
[----:B------:R-:W-:Y:S01]  /*8180*/  UMOV UR56, UR14 ;  /* 0x0000000e00387c82 */ /* 0x000fe20008000000 */
[----:B------:R-:W-:Y:S01]  /*8190*/  UMOV UR57, UR15 ;  /* 0x0000000f00397c82 */ /* 0x000fe20008000000 */
[----:B------:R-:W-:Y:S01]  /*81a0*/  UMOV UR58, UR5 ;  /* 0x00000005003a7c82 */ /* 0x000fe20008000000 */
[----:B------:R-:W-:Y:S01]  /*81b0*/  UMOV UR59, 0x40000040 ;  /* 0x40000040003b7882 */ /* 0x000fe20000000000 */
[----:B------:R-:W-:Y:S01]  /*81c0*/  UMOV UR5, UR15 ;  /* 0x0000000f00057c82 */ /* 0x000fe20008000000 */
        /* <DEDUP_REMOVED lines=10> */
[----:B------:R-:W-:Y:S02]  /*8270*/  WARPGROUP.DEPBAR.LE gsb0, 0x0 ;  /* 0x00008000000079c5 */ /* 0x000fe40000010000 */
[----:B------:R-:W-:-:S06]  /*8280*/  WARPGROUP.ARRIVE ;  /* 0x00000000000079c5 */ /* 0x000fcc0000000000 */
[----:B------:R-:W-:Y:S03]  /*8290*/  HGMMA.64x16x16.F32 R152, gdesc[UR4], R152, gsb0 ;  /* 0x00200000049879f0 */ /* 0x000fe60008000898 */
[----:B------:R-:W-:Y:S02]  /*82a0*/  WARPGROUP.DEPBAR.LE gsb0, 0x0 ;  /* 0x00008000000079c5 */ /* 0x000fe40000010000 */
[----:B------:R-:W-:Y:S05]  /*82b0*/  @!P0 BRA `(.L_x_20) ;  /* 0x0000000000048947 */ /* 0x000fea0003800000 */
[----:B------:R-:W-:Y:S01]  /*82c0*/  BPT.TRAP 0x1 ;  /* 0x000000040000795c */ /* 0x000fe20000300000 */
.L_x_20:
[----:B------:R-:W-:Y:S02]  /*82d0*/  R2UR UR6, R231 ;  /* 0x00000000e70672ca */ /* 0x000fe400000e0000 */
[----:B------:R-:W-:Y:S02]  /*82e0*/  R2UR UR4, R230 ;  /* 0x00000000e60472ca */ /* 0x000fe400000e0000 */
[----:B------:R-:W-:-:S11]  /*82f0*/  R2UR UR5, R232 ;  /* 0x00000000e80572ca */ /* 0x000fd600000e0000 */
[----:B------:R-:W-:Y:S02]  /*8300*/  ULEA UR4, UR4, UR6, 0x3 ;  /* 0x0000000604047291 */ /* 0x000fe4000f8e183f */
[----:B------:R-:W-:-:S05]  /*8310*/  IMAD.U32 R0, RZ, RZ, UR5 ;  /* 0x00000005ff007e24 */ /* 0x000fca000f8e00ff */
[----:B------:R-:W-:-:S04]  /*8320*/  SHF.L.U32 R0, R0, 0x1f, RZ ;  /* 0x0000001f00007819 */ /* 0x000fc800000006ff */
[----:B------:R2:W3:Y:S01]  /*8330*/  SYNCS.PHASECHK.TRANS64.TRYWAIT P2, [UR4+0x38850], R0 ;  /* 0x03885000ff0075a7 */ /* 0x0004e20008040144 */
[----:B------:R-:W-:Y:S05]  /*8340*/  @!P0 BRA `(.L_x_21) ;  /* 0x0000000000048947 */ /* 0x000fea0003800000 */
[----:B------:R-:W-:Y:S01]  /*8350*/  BPT.TRAP 0x1 ;  /* 0x000000040000795c */ /* 0x000fe20000300000 */
.L_x_21:
[----:B---3--:R-:W-:Y:S05]  /*8360*/  @P2 BRA `(.L_x_22) ;  /* 0x0000000000082947 */ /* 0x008fea0003800000 */
[----:B------:R-:W3:Y:S02]  /*8370*/  SYNCS.PHASECHK.TRANS64.TRYWAIT P2, [UR4+0x38850], R0 ;  /* 0x03885000ff0075a7 */ /* 0x000ee40008040144 */
[----:B---3--:R-:W-:Y:S05]  /*8380*/  @!P2 BRA `(.L_x_23) ;  /* 0x000000980008a947 */ /* 0x008fea0003800000 */
.L_x_22:
[----:B------:R-:W-:Y:S01]  /*8390*/  R2UR UR5, R231 ;  /* 0x00000000e70572ca */ /* 0x000fe200000e0000 */
[----:B------:R-:W-:Y:S01]  /*83a0*/  WARPGROUP.ARRIVE ;  /* 0x00000000000079c5 */ /* 0x000fe20000000000 */
[----:B------:R-:W-:Y:S01]  /*83b0*/  R2UR UR6, R230 ;  /* 0x00000000e60672ca */ /* 0x000fe200000e0000 */
[----:B------:R-:W-:Y:S01]  /*83c0*/  UMOV UR7, 0x40000040 ;  /* 0x4000004000077882 */ /* 0x000fe20000000000 */
[----:B0-2---:R-:W-:Y:S01]  /*83d0*/  FMUL.FTZ R0, R184, UR61 ;  /* 0x0000003db8007c20 */ /* 0x005fe20008410000 */
[----:B-1----:R-:W-:Y:S01]  /*83e0*/  FMUL.FTZ R3, R185, UR61 ;  /* 0x0000003db9037c20 */ /* 0x002fe20008410000 */
[----:B------:R-:W-:Y:S01]  /*83f0*/  FMUL.FTZ R184, R187, UR61 ;  /* 0x0000003dbbb87c20 */ /* 0x000fe20008410000 */
[----:B------:R-:W-:Y:S01]  /*8400*/  FMUL.FTZ R187, R188, UR61 ;  /* 0x0000003dbcbb7c20 */ /* 0x000fe20008410000 */
[----:B------:R-:W-:Y:S01]  /*8410*/  FMUL.FTZ R188, R189, UR61 ;  /* 0x0000003dbdbc7c20 */ /* 0x000fe20008410000 */
[----:B------:R-:W-:Y:S01]  /*8420*/  FMUL.FTZ R185, R186, UR61 ;  /* 0x0000003dbab97c20 */ /* 0x000fe20008410000 */
[----:B------:R-:W0:Y:S01]  /*8430*/  MUFU.TANH R0, R0 ;  /* 0x0000000000007308 */ /* 0x000e220000002400 */
[----:B------:R-:W-:Y:S01]  /*8440*/  FMUL.FTZ R186, R190, UR61 ;  /* 0x0000003dbeba7c20 */ /* 0x000fe20008410000 */
[----:B------:R-:W-:Y:S01]  /*8450*/  FMUL.FTZ R190, R176, UR61 ;  /* 0x0000003db0be7c20 */ /* 0x000fe20008410000 */
[----:B------:R-:W-:Y:S01]  /*8460*/  UIADD3 UR5, UR5, 0x400, URZ ;  /* 0x0000040005057890 */ /* 0x000fe2000fffe03f */
[----:B------:R-:W-:Y:S01]  /*8470*/  FMUL.FTZ R177, R177, UR61 ;  /* 0x0000003db1b17c20 */ /* 0x000fe20008410000 */
[----:B------:R-:W-:Y:S01]  /*8480*/  FMUL.FTZ R180, R180, UR61 ;  /* 0x0000003db4b47c20 */ /* 0x000fe20008410000 */
[----:B------:R-:W-:Y:S01]  /*8490*/  FMUL.FTZ R181, R181, UR61 ;  /* 0x0000003db5b57c20 */ /* 0x000fe20008410000 */
[----:B------:R-:W-:Y:S01]  /*84a0*/  USHF.R.U32.HI UR5, URZ, 0x4, UR5 ;  /* 0x000000043f057899 */ /* 0x000fe20008011605 */
[----:B------:R-:W1:Y:S01]  /*84b0*/  MUFU.TANH R3, R3 ;  /* 0x0000000300037308 */ /* 0x000e620000002400 */
[----:B------:R-:W-:Y:S01]  /*84c0*/  FMUL.FTZ R189, R191, UR61 ;  /* 0x0000003dbfbd7c20 */ /* 0x000fe20008410000 */
[----:B------:R-:W-:Y:S01]  /*84d0*/  FMUL.FTZ R168, R168, UR61 ;  /* 0x0000003da8a87c20 */ /* 0x000fe20008410000 */
[----:B------:R-:W-:Y:S01]  /*84e0*/  ULOP3.LUT UR5, UR5, 0x3fff, URZ, 0xc0, !UPT ;  /* 0x00003fff05057892 */ /* 0x000fe2000f8ec03f */
[----:B------:R-:W-:Y:S01]  /*84f0*/  FMUL.FTZ R169, R169, UR61 ;  /* 0x0000003da9a97c20 */ /* 0x000fe20008410000 */
[----:B------:R-:W-:Y:S01]  /*8500*/  FMUL.FTZ R172, R172, UR61 ;  /* 0x0000003dacac7c20 */ /* 0x000fe20008410000 */
[----:B------:R-:W-:Y:S01]  /*8510*/  FMUL.FTZ R173, R173, UR61 ;  /* 0x0000003dadad7c20 */ /* 0x000fe20008410000 */
[----:B------:R-:W-:Y:S01]  /*8520*/  ULOP3.LUT UR5, UR5, 0x2800000, URZ, 0xfc, !UPT ;  /* 0x0280000005057892 */ /* 0x000fe2000f8efc3f */
[----:B------:R-:W2:Y:S01]  /*8530*/  MUFU.TANH R187, R187 ;  /* 0x000000bb00bb7308 */ /* 0x000ea20000002400 */
[----:B0-----:R-:W-:Y:S01]  /*8540*/  FMNMX.FTZ R2, R0, R21, !PT ;  /* 0x0000001500027209 */ /* 0x001fe20007810000 */
[----:B------:R-:W-:Y:S01]  /*8550*/  FMUL.FTZ R160, R160, UR61 ;  /* 0x0000003da0a07c20 */ /* 0x000fe20008410000 */
[----:B------:R-:W-:Y:S01]  /*8560*/  UIMAD UR5, UR6, 0xa00, UR5 ;  /* 0x00000a00060578a4 */ /* 0x000fe2000f8e0205 */
[----:B------:R-:W-:Y:S01]  /*8570*/  FMUL.FTZ R161, R161, UR61 ;  /* 0x0000003da1a17c20 */ /* 0x000fe20008410000 */
[----:B------:R-:W-:Y:S01]  /*8580*/  FMUL.FTZ R164, R164, UR61 ;  /* 0x0000003da4a47c20 */ /* 0x000fe20008410000 */
[----:B------:R-:W-:Y:S01]  /*8590*/  FMUL.FTZ R165, R165, UR61 ;  /* 0x0000003da5a57c20 */ /* 0x000fe20008410000 */
[----:B------:R-:W-:Y:S01]  /*85a0*/  FMUL.FTZ R152, R152, UR61 ;  /* 0x0000003d98987c20 */ /* 0x000fe20008410000 */
[----:B------:R-:W0:Y:S01]  /*85b0*/  MUFU.TANH R188, R188 ;  /* 0x000000bc00bc7308 */ /* 0x000e220000002400 */
[----:B-1----:R-:W-:Y:S01]  /*85c0*/  FMNMX.FTZ R2, R3, R2, !PT ;  /* 0x0000000203027209 */ /* 0x002fe20007810000 */
[----:B------:R-:W-:Y:S01]  /*85d0*/  UMOV UR6, UR5 ;  /* 0x0000000500067c82 */ /* 0x000fe20008000000 */
[----:B------:R-:W-:Y:S01]  /*85e0*/  FMUL.FTZ R153, R153, UR61 ;  /* 0x0000003d99997c20 */ /* 0x000fe20008410000 */
[----:B------:R-:W-:Y:S01]  /*85f0*/  HGMMA.64x256x16.F32 R24, R208, gdesc[UR4].tnspB, R24, gsb0 ;  /* 0x43e00004d0187df0 */ /* 0x000fe20008000818 */
[----:B------:R-:W-:Y:S01]  /*8600*/  UIADD3 UR6, UR5, 0x80, URZ ;  /* 0x0000008005067890 */ /* 0x000fe2000fffe03f */
[----:B------:R-:W-:Y:S01]  /*8610*/  FMUL.FTZ R176, R178, UR61 ;  /* 0x0000003db2b07c20 */ /* 0x000fe20008410000 */
[----:B------:R-:W-:Y:S01]  /*8620*/  UMOV UR7, 0x40000040 ;  /* 0x4000004000077882 */ /* 0x000fe20000000000 */
[----:B------:R-:W1:Y:S01]  /*8630*/  MUFU.TANH R190, R190 ;  /* 0x000000be00be7308 */ /* 0x000e620000002400 */
[----:B--2---:R-:W-:Y:S01]  /*8640*/  FMNMX.FTZ R191, R187, R2, !PT ;  /* 0x00000002bbbf7209 */ /* 0x004fe20007810000 */
[----:B------:R-:W-:Y:S01]  /*8650*/  FMUL.FTZ R178, R179, UR61 ;  /* 0x0000003db3b27c20 */ /* 0x000fe20008410000 */
[----:B------:R-:W-:Y:S01]  /*8660*/  FMUL.FTZ R156, R156, UR61 ;  /* 0x0000003d9c9c7c20 */ /* 0x000fe20008410000 */
[----:B------:R-:W-:Y:S01]  /*8670*/  FMUL.FTZ R179, R182, UR61 ;  /* 0x0000003db6b37c20 */ /* 0x000fe20008410000 */
[----:B------:R-:W-:Y:S01]  /*8680*/  FMUL.FTZ R182, R157, UR61 ;  /* 0x0000003d9db67c20 */ /* 0x000fe20008410000 */
[----:B------:R-:W-:Y:S01]  /*8690*/  FMUL.FTZ R170, R170, UR61 ;  /* 0x0000003daaaa7c20 */ /* 0x000fe20008410000 */
[----:B------:R-:W-:Y:S01]  /*86a0*/  ULDC UR10, c[0x0][0x988] ;  /* 0x00026200000a7ab9 */ /* 0x000fe20000000800 */
[----:B------:R-:W2:Y:S01]  /*86b0*/  MUFU.TANH R177, R177 ;  /* 0x000000b100b17308 */ /* 0x000ea20000002400 */
[----:B0-----:R-:W-:Y:S01]  /*86c0*/  FMNMX.FTZ R191, R188, R191, !PT ;  /* 0x000000bfbcbf7209 */ /* 0x001fe20007810000 */
[----:B------:R-:W-:Y:S01]  /*86d0*/  FMUL.FTZ R171, R171, UR61 ;  /* 0x0000003dabab7c20 */ /* 0x000fe20008410000 */
[----:B------:R-:W-:Y:S01]  /*86e0*/  UMOV UR11, UR10 ;  /* 0x0000000a000b7c82 */ /* 0x000fe20008000000 */
[----:B------:R-:W-:Y:S01]  /*86f0*/  FMUL.FTZ R174, R174, UR61 ;  /* 0x0000003daeae7c20 */ /* 0x000fe20008410000 */
[----:B------:R-:W-:Y:S01]  /*8700*/  FMUL.FTZ R175, R175, UR61 ;  /* 0x0000003dafaf7c20 */ /* 0x000fe20008410000 */
[----:B------:R-:W-:Y:S01]  /*8710*/  FMUL.FTZ R162, R162, UR61 ;  /* 0x0000003da2a27c20 */ /* 0x000fe20008410000 */
[----:B------:R-:W-:Y:S01]  /*8720*/  FMUL.FTZ R163, R163, UR61 ;  /* 0x0000003da3a37c20 */ /* 0x000fe20008410000 */
[----:B------:R-:W0:Y:S01]  /*8730*/  MUFU.TANH R180, R180 ;  /* 0x000000b400b47308 */ /* 0x000e220000002400 */
[----:B-1----:R-:W-:Y:S01]  /*8740*/  FMNMX.FTZ R2, R190, R191, !PT ;  /* 0x000000bfbe027209 */ /* 0x002fe20007810000 */
[----:B------:R-:W-:Y:S01]  /*8750*/  FMUL.FTZ R166, R166, UR61 ;  /* 0x0000003da6a67c20 */ /* 0x000fe20008410000 */
[----:B------:R-:W-:Y:S01]  /*8760*/  FMUL.FTZ R167, R167, UR61 ;  /* 0x0000003da7a77c20 */ /* 0x000fe20008410000 */
[----:B------:R-:W-:Y:S01]  /*8770*/  FMUL.FTZ R154, R154, UR61 ;  /* 0x0000003d9a9a7c20 */ /* 0x000fe20008410000 */
[----:B------:R-:W-:Y:S01]  /*8780*/  FMUL.FTZ R155, R155, UR61 ;  /* 0x0000003d9b9b7c20 */ /* 0x000fe20008410000 */
[----:B------:R-:W-:Y:S01]  /*8790*/  FMUL.FTZ R158, R158, UR61 ;  /* 0x0000003d9e9e7c20 */ /* 0x000fe20008410000 */
[----:B------:R-:W-:Y:S01]  /*87a0*/  FMUL.FTZ R159, R159, UR61 ;  /* 0x0000003d9f9f7c20 */ /* 0x000fe20008410000 */
[----:B------:R-:W1:Y:S01]  /*87b0*/  MUFU.TANH R181, R181 ;  /* 0x000000b500b57308 */ /* 0x000e620000002400 */
[----:B--2---:R-:W-:Y:S01]  /*87c0*/  FMNMX.FTZ R191, R177, R2, !PT ;  /* 0x00000002b1bf7209 */ /* 0x004fe20007810000 */
[----:B------:R-:W-:Y:S01]  /*87d0*/  IMAD.U32 R230, RZ, RZ, UR60 ;  /* 0x0000003cffe67e24 */ /* 0x000fe2000f8e00ff */
[----:B------:R-:W-:-:S05]  /*87e0*/  R2UR UR10, R223 ;  /* 0x00000000df0a72ca */ /* 0x000fca00000e0000 */
[----:B------:R-:W2:Y:S01]  /*87f0*/  MUFU.TANH R168, R168 ;  /* 0x000000a800a87308 */ /* 0x000ea20000002400 */
[----:B0-----:R-:W-:-:S07]  /*8800*/  FMNMX.FTZ R2, R180, R191, !PT ;  /* 0x000000bfb4027209 */ /* 0x001fce0007810000 */
[----:B------:R-:W0:Y:S01]  /*8810*/  MUFU.TANH R169, R169 ;  /* 0x000000a900a97308 */ /* 0x000e220000002400 */
[----:B-1----:R-:W-:-:S07]  /*8820*/  FMNMX.FTZ R191, R181, R2, !PT ;  /* 0x00000002b5bf7209 */ /* 0x002fce0007810000 */
[----:B------:R-:W1:Y:S01]  /*8830*/  MUFU.TANH R172, R172 ;  /* 0x000000ac00ac7308 */ /* 0x000e620000002400 */
[----:B--2---:R-:W-:-:S07]  /*8840*/  FMNMX.FTZ R2, R168, R191, !PT ;  /* 0x000000bfa8027209 */ /* 0x004fce0007810000 */
        /* <DEDUP_REMOVED lines=11> */
[----:B--2---:R-:W-:Y:S01]  /*8900*/  FMNMX.FTZ R2, R164, R157, !PT ;  /* 0x0000009da4027209 */ /* 0x004fe20007810000 */
[----:B------:R-:W-:-:S06]  /*8910*/  FMUL.FTZ R157, R183, UR61 ;  /* 0x0000003db79d7c20 */ /* 0x000fcc0008410000 */
        /* <DEDUP_REMOVED lines=9> */
[----:B-1----:R-:W-:-:S05]  /*89b0*/  FMNMX.FTZ R183, R182, R183, !PT ;  /* 0x000000b7b6b77209 */ /* 0x002fca0007810000 */
[----:B------:R-:W1:Y:S02]  /*89c0*/  SHFL.BFLY PT, R2, R183, 0x2, 0x1f ;  /* 0x0c401f00b7027f89 */ /* 0x000e6400000e0000 */
[----:B------:R-:W3:Y:S08]  /*89d0*/  MUFU.TANH R186, R186 ;  /* 0x000000ba00ba7308 */ /* 0x000ef00000002400 */
[----:B------:R-:W4:Y:S08]  /*89e0*/  MUFU.TANH R189, R189 ;  /* 0x000000bd00bd7308 */ /* 0x000f300000002400 */
[----:B------:R-:W5:Y:S01]  /*89f0*/  MUFU.TANH R176, R176 ;  /* 0x000000b000b07308 */ /* 0x000f620000002400 */
[----:B-1----:R-:W-:-:S07]  /*8a00*/  FMNMX.FTZ R2, R183, R2, !PT ;  /* 0x00000002b7027209 */ /* 0x002fce0007810000 */
[----:B------:R-:W1:Y:S01]  /*8a10*/  MUFU.TANH R178, R178 ;  /* 0x000000b200b27308 */ /* 0x000e620000002400 */
[----:B------:R-:W2:Y:S07]  /*8a20*/  SHFL.BFLY PT, R183, R2, 0x1, 0x1f ;  /* 0x0c201f0002b77f89 */ /* 0x000eae00000e0000 */
[----:B------:R-:W1:Y:S08]  /*8a30*/  MUFU.TANH R179, R179 ;  /* 0x000000b300b37308 */ /* 0x000e700000002400 */
[----:B------:R-:W1:Y:S08]  /*8a40*/  MUFU.TANH R157, R157 ;  /* 0x0000009d009d7308 */ /* 0x000e700000002400 */
[----:B------:R-:W1:Y:S01]  /*8a50*/  MUFU.TANH R170, R170 ;  /* 0x000000aa00aa7308 */ /* 0x000e620000002400 */
[----:B--2---:R-:W-:-:S02]  /*8a60*/  FMNMX.FTZ R4, R2, R183, !PT ;  /* 0x000000b702047209 */ /* 0x004fc40007810000 */
[----:B------:R-:W-:-:S03]  /*8a70*/  FMNMX.FTZ R183, R185, R20, !PT ;  /* 0x00000014b9b77209 */ /* 0x000fc60007810000 */
[----:B------:R-:W-:Y:S01]  /*8a80*/  FADD.FTZ R2, -R4, R21 ;  /* 0x0000001504027221 */ /* 0x000fe20000010100 */
[----:B0-----:R-:W-:Y:S01]  /*8a90*/  FMNMX.FTZ R183, R184, R183, !PT ;  /* 0x000000b7b8b77209 */ /* 0x001fe20007810000 */
[----:B------:R-:W0:Y:S02]  /*8aa0*/  MUFU.TANH R171, R171 ;  /* 0x000000ab00ab7308 */ /* 0x000e240000002400 */
[----:B------:R-:W-:-:S06]  /*8ab0*/  FMUL.FTZ R2, R2, UR11 ;  /* 0x0000000b02027c20 */ /* 0x000fcc0008410000 */
[----:B------:R-:W2:Y:S08]  /*8ac0*/  MUFU.TANH R174, R174 ;  /* 0x000000ae00ae7308 */ /* 0x000eb00000002400 */
[----:B------:R-:W2:Y:S08]  /*8ad0*/  MUFU.TANH R175, R175 ;  /* 0x000000af00af7308 */ /* 0x000eb00000002400 */
[----:B------:R-:W2:Y:S08]  /*8ae0*/  MUFU.TANH R162, R162 ;  /* 0x000000a200a27308 */ /* 0x000eb00000002400 */
[----:B------:R-:W2:Y:S08]  /*8af0*/  MUFU.TANH R163, R163 ;  /* 0x000000a300a37308 */ /* 0x000eb00000002400 */
[----:B------:R-:W2:Y:S08]  /*8b00*/  MUFU.TANH R166, R166 ;  /* 0x000000a600a67308 */ /* 0x000eb00000002400 */
[----:B------:R-:W2:Y:S08]  /*8b10*/  MUFU.TANH R167, R167 ;  /* 0x000000a700a77308 */ /* 0x000eb00000002400 */
[----:B------:R-:W2:Y:S01]  /*8b20*/  MUFU.TANH R154, R154 ;  /* 0x0000009a009a7308 */ /* 0x000ea20000002400 */
[----:B------:R-:W-:-:S02]  /*8b30*/  WARPGROUP.DEPBAR.LE gsb0, 0x0 ;  /* 0x00008000000079c5 */ /* 0x000fc40000010000 */
[----:B------:R-:W-:-:S05]  /*8b40*/  WARPGROUP.ARRIVE ;  /* 0x00000000000079c5 */ /* 0x000fca0000000000 */
[----:B------:R-:W2:Y:S01]  /*8b50*/  MUFU.TANH R155, R155 ;  /* 0x0000009b009b7308 */ /* 0x000ea20000002400 */
[----:B------:R-:W-:Y:S01]  /*8b60*/  HGMMA.64x256x16.F32 R24, R204, gdesc[UR4].tnspB, R24, gsb0 ;  /* 0x43e00004cc187df0 */ /* 0x000fe20008000818 */
[----:B------:R-:W-:Y:S01]  /*8b70*/  UIADD3 UR6, UR5, 0x100, URZ ;  /* 0x0000010005067890 */ /* 0x000fe2000fffe03f */
[----:B------:R-:W-:-:S05]  /*8b80*/  UMOV UR7, 0x40000040 ;  /* 0x4000004000077882 */ /* 0x000fca0000000000 */
[----:B------:R-:W2:Y:S08]  /*8b90*/  MUFU.TANH R158, R158 ;  /* 0x0000009e009e7308 */ /* 0x000eb00000002400 */
[----:B------:R-:W2:Y:S08]  /*8ba0*/  MUFU.TANH R159, R159 ;  /* 0x0000009f009f7308 */ /* 0x000eb00000002400 */
[----:B------:R-:W-:Y:S01]  /*8bb0*/  MUFU.EX2 R2, R2 ;  /* 0x0000000200027308 */ /* 0x000fe20000000800 */
[----:B------:R-:W-:-:S02]  /*8bc0*/  WARPGROUP.DEPBAR.LE gsb0, 0x0 ;  /* 0x00008000000079c5 */ /* 0x000fc40000010000 */
[----:B------:R-:W-:-:S06]  /*8bd0*/  WARPGROUP.ARRIVE ;  /* 0x00000000000079c5 */ /* 0x000fcc0000000000 */
[----:B------:R-:W-:Y:S01]  /*8be0*/  HGMMA.64x256x16.F32 R24, R200, gdesc[UR4].tnspB, R24, gsb0 ;  /* 0x43e00004c8187df0 */ /* 0x000fe20008000818 */
[----:B------:R-:W-:Y:S01]  /*8bf0*/  UIADD3 UR6, UR5, 0x180, URZ ;  /* 0x0000018005067890 */ /* 0x000fe2000fffe03f */
[----:B------:R-:W-:Y:S01]  /*8c00*/  UMOV UR7, 0x40000040 ;  /* 0x4000004000077882 */ /* 0x000fe20000000000 */
[----:B------:R-:W-:Y:S02]  /*8c10*/  WARPGROUP.DEPBAR.LE gsb0, 0x0 ;  /* 0x00008000000079c5 */ /* 0x000fe40000010000 */
[----:B------:R-:W-:-:S15]  /*8c20*/  WARPGROUP.ARRIVE ;  /* 0x00000000000079c5 */ /* 0x000fde0000000000 */
[----:B------:R-:W-:-:S08]  /*8c30*/  NOP ;  /* 0x0000000000007918 */ /* 0x000fd00000000000 */
[----:B------:R-:W-:Y:S01]  /*8c40*/  HGMMA.64x256x16.F32 R24, R196, gdesc[UR4].tnspB, R24, gsb0 ;  /* 0x43e00004c4187df0 */ /* 0x000fe20008000818 */
[----:B------:R-:W-:Y:S01]  /*8c50*/  UIADD3 UR6, UR5, 0x200, URZ ;  /* 0x0000020005067890 */ /* 0x000fe2000fffe03f */
[----:B------:R-:W-:Y:S01]  /*8c60*/  R2UR UR5, R222 ;  /* 0x00000000de0572ca */ /* 0x000fe200000e0000 */
[----:B------:R-:W-:-:S12]  /*8c70*/  UMOV UR7, 0x40000040 ;  /* 0x4000004000077882 */ /* 0x000fd80000000000 */
[----:B------:R-:W-:Y:S01]  /*8c80*/  ISETP.LT.AND P2, PT, RZ, UR5, PT ;  /* 0x00000005ff007c0c */ /* 0x000fe2000bf41270 */
[----:B------:R-:W-:Y:S02]  /*8c90*/  WARPGROUP.DEPBAR.LE gsb0, 0x0 ;  /* 0x00008000000079c5 */ /* 0x000fe40000010000 */
[----:B------:R-:W-:Y:S01]  /*8ca0*/  WARPGROUP.ARRIVE ;  /* 0x00000000000079c5 */ /* 0x000fe20000000000 */
[----:B---3--:R-:W-:Y:S01]  /*8cb0*/  FMNMX.FTZ R196, R186, R183, !PT ;  /* 0x000000b7bac47209 */ /* 0x008fe20007810000 */
[----:B------:R-:W-:-:S03]  /*8cc0*/  FMUL.FTZ R197, R4, UR11 ;  /* 0x0000000b04c57c20 */ /* 0x000fc60008410000 */
[----:B----4-:R-:W-:-:S05]  /*8cd0*/  FMNMX.FTZ R21, R189, R196, !PT ;  /* 0x000000c4bd157209 */ /* 0x010fca0007810000 */
[----:B------:R-:W-:Y:S01]  /*8ce0*/  HGMMA.64x256x16.F32 R24, R192, gdesc[UR4].tnspB, R24, gsb0 ;  /* 0x43e00004c0187df0 */ /* 0x000fe20008000818 */
[--C-:B------:R-:W-:Y:S01]  /*8cf0*/  FFMA.FTZ R183, R0, UR11, -R197.reuse ;  /* 0x0000000b00b77c23 */ /* 0x100fe200080108c5 */
[--C-:B------:R-:W-:Y:S01]  /*8d00*/  FFMA.FTZ R208, R3, UR11, -R197.reuse ;  /* 0x0000000b03d07c23 */ /* 0x100fe200080108c5 */
[----:B-----5:R-:W-:Y:S01]  /*8d10*/  FMNMX.FTZ R21, R176, R21, !PT ;  /* 0x00000015b0157209 */ /* 0x020fe20007810000 */
[--C-:B------:R-:W-:Y:S01]  /*8d20*/  FFMA.FTZ R196, R160, UR11, -R197.reuse ;  /* 0x0000000ba0c47c23 */ /* 0x100fe200080108c5 */
[--C-:B------:R-:W-:Y:S01]  /*8d30*/  FFMA.FTZ R202, R172, UR11, -R197.reuse ;  /* 0x0000000bacca7c23 */ /* 0x100fe200080108c5 */
[--C-:B------:R-:W-:Y:S01]  /*8d40*/  FFMA.FTZ R210, R187, UR11, -R197.reuse ;  /* 0x0000000bbbd27c23 */ /* 0x100fe200080108c5 */
[----:B-1----:R-:W-:Y:S01]  /*8d50*/  FMNMX.FTZ R0, R178, R21, !PT ;  /* 0x00000015b2007209 */ /* 0x002fe20007810000 */
        /* <DEDUP_REMOVED lines=15> */
[----:B0-----:R-:W-:Y:S01]  /*8e50*/  FMNMX.FTZ R3, R171, R0, !PT ;  /* 0x00000000ab037209 */ /* 0x001fe20007810000 */
[--C-:B------:R-:W-:Y:S01]  /*8e60*/  FFMA.FTZ R181, R161, UR11, -R197.reuse ;  /* 0x0000000ba1b57c23 */ /* 0x100fe200080108c5 */
[--C-:B------:R-:W-:Y:S01]  /*8e70*/  FFMA.FTZ R169, R169, UR11, -R197.reuse ;  /* 0x0000000ba9a97c23 */ /* 0x100fe200080108c5 */
[--C-:B------:R-:W-:Y:S01]  /*8e80*/  FFMA.FTZ R173, R173, UR11, -R197.reuse ;  /* 0x0000000badad7c23 */ /* 0x100fe200080108c5 */
[----:B--2---:R-:W-:Y:S01]  /*8e90*/  FMNMX.FTZ R0, R174, R3, !PT ;  /* 0x00000003ae007209 */ /* 0x004fe20007810000 */
[----:B------:R-:W-:Y:S01]  /*8ea0*/  MUFU.EX2 R210, R210 ;  /* 0x000000d200d27308 */ /* 0x000fe20000000800 */
[--C-:B------:R-:W-:Y:S01]  /*8eb0*/  FFMA.FTZ R161, R165, UR11, -R197.reuse ;  /* 0x0000000ba5a17c23 */ /* 0x100fe200080108c5 */
[----:B------:R-:W-:Y:S01]  /*8ec0*/  FFMA.FTZ R182, R182, UR11, -R197 ;  /* 0x0000000bb6b67c23 */ /* 0x000fe200080108c5 */
[----:B------:R-:W-:-:S02]  /*8ed0*/  FMNMX.FTZ R3, R175, R0, !PT ;  /* 0x00000000af037209 */ /* 0x000fc40007810000 */
[----:B------:R-:W-:Y:S01]  /*8ee0*/  MOV R165, UR4 ;  /* 0x0000000400a57c02 */ /* 0x000fe20008000f00 */
[----:B------:R-:W-:Y:S01]  /*8ef0*/  UIADD3 UR4, UR5, -0x1, URZ ;  /* 0xffffffff05047890 */ /* 0x000fe2000fffe03f */
[----:B------:R-:W-:Y:S01]  /*8f00*/  FMNMX.FTZ R0, R162, R3, !PT ;  /* 0x00000003a2007209 */ /* 0x000fe20007810000 */
[----:B------:R-:W-:Y:S01]  /*8f10*/  MUFU.EX2 R191, R191 ;  /* 0x000000bf00bf7308 */ /* 0x000fe20000000800 */
[----:B------:R-:W-:Y:S01]  /*8f20*/  R2UR UR5, R16 ;  /* 0x00000000100572ca */ /* 0x000fe200000e0000 */
[----:B------:R-:W-:Y:S01]  /*8f30*/  @!P1 VIADD R165, R165, 0x38860 ;  /* 0x00038860a5a59836 */ /* 0x000fe20000000000 */
[----:B------:R-:W-:Y:S01]  /*8f40*/  FMNMX.FTZ R3, R163, R0, !PT ;  /* 0x00000000a3037209 */ /* 0x000fe20007810000 */
[----:B------:R-:W-:-:S03]  /*8f50*/  IMAD.U32 R222, RZ, RZ, UR4 ;  /* 0x00000004ffde7e24 */ /* 0x000fc6000f8e00ff */
[----:B------:R-:W-:Y:S01]  /*8f60*/  FMNMX.FTZ R0, R166, R3, !PT ;  /* 0x00000003a6007209 */ /* 0x000fe20007810000 */
[----:B------:R-:W-:Y:S01]  /*8f70*/  MUFU.EX2 R204, R204 ;  /* 0x000000cc00cc7308 */ /* 0x000fe20000000800 */
[----:B------:R-:W-:Y:S02]  /*8f80*/  @!P1 PRMT R165, RZ, 0x654, R165 ;  /* 0x00000654ffa59816 */ /* 0x000fe400000000a5 */
[----:B------:R-:W-:-:S03]  /*8f90*/  FMNMX.FTZ R3, R167, R0, !PT ;  /* 0x00000000a7037209 */ /* 0x000fc60007810000 */
[----:B------:R-:W-:Y:S01]  /*8fa0*/  IMAD.U32 R232, RZ, RZ, UR5 ;  /* 0x00000005ffe87e24 */ /* 0x000fe2000f8e00ff */
[----:B------:R-:W-:Y:S01]  /*8fb0*/  FMNMX.FTZ R0, R154, R3, !PT ;  /* 0x000000039a007209 */ /* 0x000fe20007810000 */
[----:B------:R-:W-:Y:S03]  /*8fc0*/  MUFU.EX2 R187, R187 ;  /* 0x000000bb00bb7308 */ /* 0x000fe60000000800 */
[----:B------:R-:W-:-:S04]  /*8fd0*/  FMNMX.FTZ R3, R155, R0, !PT ;  /* 0x000000009b037209 */ /* 0x000fc80007810000 */
[----:B------:R-:W-:Y:S01]  /*8fe0*/  FMNMX.FTZ R0, R158, R3, !PT ;  /* 0x000000039e007209 */ /* 0x000fe20007810000 */
[----:B------:R-:W-:Y:S03]  /*8ff0*/  MUFU.EX2 R206, R206 ;  /* 0x000000ce00ce7308 */ /* 0x000fe60000000800 */
[----:B------:R-:W-:-:S05]  /*9000*/  FMNMX.FTZ R0, R159, R0, !PT ;  /* 0x000000009f007209 */ /* 0x000fca0007810000 */
[----:B------:R-:W0:Y:S01]  /*9010*/  SHFL.BFLY PT, R3, R0, 0x2, 0x1f ;  /* 0x0c401f0000037f89 */ /* 0x000e2200000e0000 */
[----:B------:R-:W-:Y:S08]  /*9020*/  MUFU.EX2 R177, R177 ;  /* 0x000000b100b17308 */ /* 0x000ff00000000800 */
[----:B------:R-:W-:Y:S08]  /*9030*/  MUFU.EX2 R200, R200 ;  /* 0x000000c800c87308 */ /* 0x000ff00000000800 */
[----:B------:R-:W-:Y:S01]  /*9040*/  MUFU.EX2 R169, R169 ;  /* 0x000000a900a97308 */ /* 0x000fe20000000800 */
[----:B0-----:R-:W-:-:S07]  /*9050*/  FMNMX.FTZ R3, R0, R3, !PT ;  /* 0x0000000300037209 */ /* 0x001fce0007810000 */
[----:B------:R-:W-:Y:S01]  /*9060*/  MUFU.EX2 R202, R202 ;  /* 0x000000ca00ca7308 */ /* 0x000fe20000000800 */
[----:B------:R-:W0:Y:S07]  /*9070*/  SHFL.BFLY PT, R0, R3, 0x1, 0x1f ;  /* 0x0c201f0003007f89 */ /* 0x000e2e00000e0000 */
[----:B------:R-:W-:Y:S08]  /*9080*/  MUFU.EX2 R173, R173 ;  /* 0x000000ad00ad7308 */ /* 0x000ff00000000800 */
[----:B------:R-:W-:Y:S08]  /*9090*/  MUFU.EX2 R196, R196 ;  /* 0x000000c400c47308 */ /* 0x000ff00000000800 */
[----:B------:R-:W-:Y:S01]  /*90a0*/  MUFU.EX2 R181, R181 ;  /* 0x000000b500b57308 */ /* 0x000fe20000000800 */
[----:B0-----:R-:W-:-:S07]  /*90b0*/  FMNMX.FTZ R3, R3, R0, !PT ;  /* 0x0000000003037209 */ /* 0x001fce0007810000 */
[----:B------:R-:W-:Y:S01]  /*90c0*/  MUFU.EX2 R198, R198 ;  /* 0x000000c600c67308 */ /* 0x000fe20000000800 */
[C---:B------:R-:W-:Y:S01]  /*90d0*/  FADD.FTZ R0, -R3.reuse, R20 ;  /* 0x0000001403007221 */ /* 0x040fe20000010100 */
[----:B------:R-:W-:-:S03]  /*90e0*/  FMUL.FTZ R156, R3, UR11 ;  /* 0x0000000b039c7c20 */ /* 0x000fc60008410000 */
[----:B------:R-:W-:Y:S01]  /*90f0*/  FMUL.FTZ R0, R0, UR11 ;  /* 0x0000000b00007c20 */ /* 0x000fe20008410000 */
[--C-:B------:R-:W-:Y:S01]  /*9100*/  FFMA.FTZ R209, R185, UR11, -R156.reuse ;  /* 0x0000000bb9d17c23 */ /* 0x100fe2000801089c */
[--C-:B------:R-:W-:Y:S01]  /*9110*/  FFMA.FTZ R160, R184, UR11, -R156.reuse ;  /* 0x0000000bb8a07c23 */ /* 0x100fe2000801089c */
[--C-:B------:R-:W-:Y:S01]  /*9120*/  FFMA.FTZ R172, R157, UR11, -R156.reuse ;  /* 0x0000000b9dac7c23 */ /* 0x100fe2000801089c */
[--C-:B------:R-:W-:Y:S01]  /*9130*/  FFMA.FTZ R211, R186, UR11, -R156.reuse ;  /* 0x0000000bbad37c23 */ /* 0x100fe2000801089c */
[----:B------:R-:W-:Y:S01]  /*9140*/  IMAD.U32 R157, RZ, RZ, UR10 ;  /* 0x0000000aff9d7e24 */ /* 0x000fe2000f8e00ff */
[----:B------:R-:W-:Y:S01]  /*9150*/  MUFU.EX2 R0, R0 ;  /* 0x0000000000007308 */ /* 0x000fe20000000800 */
[--C-:B------:R-:W-:Y:S01]  /*9160*/  FFMA.FTZ R164, R189, UR11, -R156.reuse ;  /* 0x0000000bbda47c23 */ /* 0x100fe2000801089c */
[--C-:B------:R-:W-:Y:S01]  /*9170*/  FFMA.FTZ R205, R176, UR11, -R156.reuse ;  /* 0x0000000bb0cd7c23 */ /* 0x100fe2000801089c */
[----:B------:R-:W-:Y:S02]  /*9180*/  @!P1 VIADD R157, R157, 0x38840 ;  /* 0x000388409d9d9836 */ /* 0x000fe40000000000 */
[--C-:B------:R-:W-:Y:S01]  /*9190*/  FFMA.FTZ R168, R178, UR11, -R156.reuse ;  /* 0x0000000bb2a87c23 */ /* 0x100fe2000801089c */
[--C-:B------:R-:W-:Y:S01]  /*91a0*/  FFMA.FTZ R207, R179, UR11, -R156.reuse ;  /* 0x0000000bb3cf7c23 */ /* 0x100fe2000801089c */
[--C-:B------:R-:W-:Y:S01]  /*91b0*/  FFMA.FTZ R197, R162, UR11, -R156.reuse ;  /* 0x0000000ba2c57c23 */ /* 0x100fe2000801089c */
[--C-:B------:R-:W-:Y:S01]  /*91c0*/  FFMA.FTZ R201, R170, UR11, -R156.reuse ;  /* 0x0000000baac97c23 */ /* 0x100fe2000801089c */
[----:B------:R-:W0:Y:S01]  /*91d0*/  MUFU.EX2 R209, R209 ;  /* 0x000000d100d17308 */ /* 0x000e220000000800 */
[----:B------:R-:W-:Y:S01]  /*91e0*/  @!P1 PRMT R157, RZ, 0x654, R157 ;  /* 0x00000654ff9d9816 */ /* 0x000fe2000000009d */
[--C-:B------:R-:W-:Y:S01]  /*91f0*/  FFMA.FTZ R170, R171, UR11, -R156.reuse ;  /* 0x0000000babaa7c23 */ /* 0x100fe2000801089c */
[--C-:B------:R-:W-:Y:S01]  /*9200*/  FFMA.FTZ R199, R166, UR11, -R156.reuse ;  /* 0x0000000ba6c77c23 */ /* 0x100fe2000801089c */
[--C-:B------:R-:W-:Y:S01]  /*9210*/  FFMA.FTZ R203, R174, UR11, -R156.reuse ;  /* 0x0000000baecb7c23 */ /* 0x100fe2000801089c */
[--C-:B------:R-:W-:Y:S01]  /*9220*/  FFMA.FTZ R174, R175, UR11, -R156.reuse ;  /* 0x0000000bafae7c23 */ /* 0x100fe2000801089c */
[--C-:B------:R-:W-:Y:S01]  /*9230*/  FFMA.FTZ R167, R167, UR11, -R156.reuse ;  /* 0x0000000ba7a77c23 */ /* 0x100fe2000801089c */
[--C-:B------:R-:W-:Y:S01]  /*9240*/  FFMA.FTZ R155, R155, UR11, -R156.reuse ;  /* 0x0000000b9b9b7c23 */ /* 0x100fe2000801089c */
[----:B------:R-:W1:Y:S01]  /*9250*/  MUFU.EX2 R160, R160 ;  /* 0x000000a000a07308 */ /* 0x000e620000000800 */
[----:B------:R-:W-:-:S07]  /*9260*/  FFMA.FTZ R158, R158, UR11, -R156 ;  /* 0x0000000b9e9e7c23 */ /* 0x000fce000801089c */
[----:B------:R-:W2:Y:S01]  /*9270*/  MUFU.EX2 R211, R211 ;  /* 0x000000d300d37308 */ /* 0x000ea20000000800 */
[----:B0-----:R-:W-:-:S07]  /*9280*/  FFMA.FTZ R5, R0, R5, R209 ;  /* 0x0000000500057223 */ /* 0x001fce00000100d1 */
[----:B------:R-:W0:Y:S01]  /*9290*/  MUFU.EX2 R164, R164 ;  /* 0x000000a400a47308 */ /* 0x000e220000000800 */
[C---:B-1----:R-:W-:Y:S01]  /*92a0*/  FADD.FTZ R162, R160.reuse, R5 ;  /* 0x00000005a0a27221 */ /* 0x042fe20000010000 */
[----:B------:R-:W-:-:S06]  /*92b0*/  F2FP.F16.F32.PACK_AB R209, R160, R209 ;  /* 0x000000d1a0d1723e */ /* 0x000fcc00000000ff */
[----:B------:R-:W1:Y:S01]  /*92c0*/  MUFU.EX2 R205, R205 ;  /* 0x000000cd00cd7308 */ /* 0x000e620000000800 */
[----:B--2---:R-:W-:-:S07]  /*92d0*/  FADD.FTZ R5, R211, R162 ;  /* 0x000000a2d3057221 */ /* 0x004fce0000010000 */
[----:B------:R-:W2:Y:S01]  /*92e0*/  MUFU.EX2 R168, R168 ;  /* 0x000000a800a87308 */ /* 0x000ea20000000800 */
[----:B0-----:R-:W-:Y:S01]  /*92f0*/  FADD.FTZ R162, R164, R5 ;  /* 0x00000005a4a27221 */ /* 0x001fe20000010000 */
[----:B------:R-:W-:Y:S01]  /*9300*/  FFMA.FTZ R5, R154, UR11, -R156 ;  /* 0x0000000b9a057c23 */ /* 0x000fe2000801089c */
[----:B------:R-:W-:-:S05]  /*9310*/  F2FP.F16.F32.PACK_AB R211, R164, R211 ;  /* 0x000000d3a4d3723e */ /* 0x000fca00000000ff */
[----:B------:R-:W-:Y:S08]  /*9320*/  MUFU.EX2 R207, R207 ;  /* 0x000000cf00cf7308 */ /* 0x000ff00000000800 */
        /* <DEDUP_REMOVED lines=8> */
[----:B------:R-:W-:Y:S01]  /*93b0*/  MUFU.EX2 R21, R21 ;  /* 0x0000001500157308 */ /* 0x000fe20000000800 */
[----:B------:R-:W-:-:S02]  /*93c0*/  WARPGROUP.DEPBAR.LE gsb0, 0x0 ;  /* 0x00008000000079c5 */ /* 0x000fc40000010000 */
[----:B------:R0:W-:Y:S05]  /*93d0*/  @!P1 SYNCS.ARRIVE.TRANS64.RED.A1T0 RZ, [R157+URZ], RZ ;  /* 0x000000ff9dff99a7 */ /* 0x0001ea000810043f */
[----:B------:R-:W-:Y:S01]  /*93e0*/  MUFU.EX2 R164, R5 ;  /* 0x0000000500a47308 */ /* 0x000fe20000000800 */
[----:B0-----:R-:W-:Y:S01]  /*93f0*/  FFMA.FTZ R157, R2, R14, R183 ;  /* 0x0000000e029d7223 */ /* 0x001fe200000100b7 */
[--C-:B------:R-:W-:Y:S01]  /*9400*/  FFMA.FTZ R14, R163, UR11, -R156.reuse ;  /* 0x0000000ba30e7c23 */ /* 0x100fe2000801089c */
[----:B------:R-:W-:-:S05]  /*9410*/  FFMA.FTZ R156, R159, UR11, -R156 ;  /* 0x0000000b9f9c7c23 */ /* 0x000fca000801089c */
[----:B------:R-:W0:Y:S01]  /*9420*/  MUFU.EX2 R152, R152 ;  /* 0x0000009800987308 */ /* 0x000e220000000800 */
[C---:B------:R-:W-:Y:S01]  /*9430*/  FADD.FTZ R157, R208.reuse, R157 ;  /* 0x0000009dd09d7221 */ /* 0x040fe20000010000 */
[----:B------:R3:W-:Y:S01]  /*9440*/  @!P1 SYNCS.ARRIVE.TRANS64.RED.A1T0 RZ, [R165+URZ], RZ ;  /* 0x000000ffa5ff99a7 */ /* 0x0007e2000810043f */
[----:B------:R-:W-:Y:S02]  /*9450*/  F2FP.F16.F32.PACK_AB R208, R208, R183 ;  /* 0x000000b7d0d0723e */ /* 0x000fe400000000ff */
[----:B------:R-:W-:Y:S01]  /*9460*/  FADD.FTZ R176, R210, R157 ;  /* 0x0000009dd2b07221 */ /* 0x000fe20000010000 */
[C---:B------:R-:W-:Y:S02]  /*9470*/  F2FP.F16.F32.PACK_AB R210, R191.reuse, R210 ;  /* 0x000000d2bfd2723e */ /* 0x040fe400000000ff */
[----:B------:R-:W4:Y:S01]  /*9480*/  MUFU.EX2 R14, R14 ;  /* 0x0000000e000e7308 */ /* 0x000f220000000800 */
[----:B------:R-:W-:-:S04]  /*9490*/  FADD.FTZ R157, R191, R176 ;  /* 0x000000b0bf9d7221 */ /* 0x000fc80000010000 */
[----:B------:R-:W-:Y:S01]  /*94a0*/  FADD.FTZ R166, R204, R157 ;  /* 0x0000009dcca67221 */ /* 0x000fe20000010000 */
[----:B-1----:R-:W-:Y:S01]  /*94b0*/  FADD.FTZ R157, R205, R162 ;  /* 0x000000a2cd9d7221 */ /* 0x002fe20000010000 */
[C---:B------:R-:W-:Y:S01]  /*94c0*/  F2FP.F16.F32.PACK_AB R204, R187.reuse, R204 ;  /* 0x000000ccbbcc723e */ /* 0x040fe200000000ff */
[----:B------:R-:W-:Y:S01]  /*94d0*/  MUFU.EX2 R193, R155 ;  /* 0x0000009b00c17308 */ /* 0x000fe20000000800 */
[----:B------:R-:W-:Y:S01]  /*94e0*/  FADD.FTZ R163, R187, R166 ;  /* 0x000000a6bba37221 */ /* 0x000fe20000010000 */
[----:B--2---:R-:W-:Y:S01]  /*94f0*/  FADD.FTZ R154, R168, R157 ;  /* 0x0000009da89a7221 */ /* 0x004fe20000010000 */
[----:B0-----:R-:W-:Y:S02]  /*9500*/  F2FP.F16.F32.PACK_AB R192, R152, R21 ;  /* 0x0000001598c0723e */ /* 0x001fe400000000ff */
[----:B------:R-:W-:Y:S01]  /*9510*/  FADD.FTZ R162, R206, R163 ;  /* 0x000000a3cea27221 */ /* 0x000fe20000010000 */
[----:B------:R-:W-:Y:S01]  /*9520*/  FADD.FTZ R157, R207, R154 ;  /* 0x0000009acf9d7221 */ /* 0x000fe20000010000 */
[----:B------:R-:W-:Y:S01]  /*9530*/  F2FP.F16.F32.PACK_AB R205, R168, R205 ;  /* 0x000000cda8cd723e */ /* 0x000fe200000000ff */
[----:B------:R-:W0:Y:S01]  /*9540*/  MUFU.EX2 R154, R167 ;  /* 0x000000a7009a7308 */ /* 0x000e220000000800 */
[C---:B------:R-:W-:Y:S01]  /*9550*/  FADD.FTZ R159, R177.reuse, R162 ;  /* 0x000000a2b19f7221 */ /* 0x040fe20000010000 */
[----:B------:R-:W-:Y:S01]  /*9560*/  FADD.FTZ R162, R172, R157 ;  /* 0x0000009daca27221 */ /* 0x000fe20000010000 */
[----:B------:R-:W-:-:S02]  /*9570*/  F2FP.F16.F32.PACK_AB R206, R177, R206 ;  /* 0x000000ceb1ce723e */ /* 0x000fc400000000ff */
[----:B------:R-:W-:Y:S01]  /*9580*/  FADD.FTZ R166, R200, R159 ;  /* 0x0000009fc8a67221 */ /* 0x000fe20000010000 */
[----:B------:R-:W-:Y:S01]  /*9590*/  FADD.FTZ R157, R201, R162 ;  /* 0x000000a2c99d7221 */ /* 0x000fe20000010000 */
[----:B------:R-:W-:Y:S01]  /*95a0*/  F2FP.F16.F32.PACK_AB R207, R172, R207 ;  /* 0x000000cfaccf723e */ /* 0x000fe200000000ff */
[----:B------:R-:W-:Y:S01]  /*95b0*/  MUFU.EX2 R153, R153 ;  /* 0x0000009900997308 */ /* 0x000fe20000000800 */
[C---:B------:R-:W-:Y:S01]  /*95c0*/  FADD.FTZ R159, R169.reuse, R166 ;  /* 0x000000a6a99f7221 */ /* 0x040fe20000010000 */
[----:B------:R-:W-:Y:S01]  /*95d0*/  FADD.FTZ R160, R170, R157 ;  /* 0x0000009daaa07221 */ /* 0x000fe20000010000 */
[----:B------:R-:W-:Y:S02]  /*95e0*/  F2FP.F16.F32.PACK_AB R200, R169, R200 ;  /* 0x000000c8a9c8723e */ /* 0x000fe400000000ff */
[----:B------:R-:W-:Y:S01]  /*95f0*/  FADD.FTZ R162, R202, R159 ;  /* 0x0000009fcaa27221 */ /* 0x000fe20000010000 */
[----:B------:R-:W-:Y:S01]  /*9600*/  FADD.FTZ R157, R203, R160 ;  /* 0x000000a0cb9d7221 */ /* 0x000fe20000010000 */
[----:B------:R-:W-:Y:S01]  /*9610*/  F2FP.F16.F32.PACK_AB R201, R170, R201 ;  /* 0x000000c9aac9723e */ /* 0x000fe200000000ff */
[----:B------:R-:W-:Y:S01]  /*9620*/  MUFU.EX2 R158, R158 ;  /* 0x0000009e009e7308 */ /* 0x000fe20000000800 */
[C---:B------:R-:W-:Y:S01]  /*9630*/  FADD.FTZ R159, R173.reuse, R162 ;  /* 0x000000a2ad9f7221 */ /* 0x040fe20000010000 */
[----:B------:R-:W-:Y:S01]  /*9640*/  FADD.FTZ R160, R174, R157 ;  /* 0x0000009daea07221 */ /* 0x000fe20000010000 */
[----:B------:R-:W-:-:S02]  /*9650*/  F2FP.F16.F32.PACK_AB R202, R173, R202 ;  /* 0x000000caadca723e */ /* 0x000fc400000000ff */
[----:B------:R-:W-:Y:S01]  /*9660*/  FADD.FTZ R162, R196, R159 ;  /* 0x0000009fc4a27221 */ /* 0x000fe20000010000 */
[----:B------:R-:W-:Y:S01]  /*9670*/  FADD.FTZ R5, R197, R160 ;  /* 0x000000a0c5057221 */ /* 0x000fe20000010000 */
[C---:B----4-:R-:W-:Y:S01]  /*9680*/  F2FP.F16.F32.PACK_AB R197, R14.reuse, R197 ;  /* 0x000000c50ec5723e */ /* 0x050fe200000000ff */
[----:B------:R-:W1:Y:S01]  /*9690*/  MUFU.EX2 R20, R182 ;  /* 0x000000b600147308 */ /* 0x000e620000000800 */
[----:B------:R-:W-:Y:S01]  /*96a0*/  FADD.FTZ R157, R181, R162 ;  /* 0x000000a2b59d7221 */ /* 0x000fe20000010000 */
[----:B------:R-:W-:Y:S01]  /*96b0*/  FADD.FTZ R160, R14, R5 ;  /* 0x000000050ea07221 */ /* 0x000fe20000010000 */
[----:B------:R-:W-:Y:S02]  /*96c0*/  F2FP.F16.F32.PACK_AB R203, R174, R203 ;  /* 0x000000cbaecb723e */ /* 0x000fe400000000ff */
[----:B------:R-:W-:Y:S01]  /*96d0*/  FADD.FTZ R162, R198, R157 ;  /* 0x0000009dc6a27221 */ /* 0x000fe20000010000 */
[----:B------:R-:W-:Y:S01]  /*96e0*/  FADD.FTZ R5, R199, R160 ;  /* 0x000000a0c7057221 */ /* 0x000fe20000010000 */
[----:B------:R-:W-:Y:S01]  /*96f0*/  F2FP.F16.F32.PACK_AB R196, R181, R196 ;  /* 0x000000c4b5c4723e */ /* 0x000fe200000000ff */
[----:B------:R-:W2:Y:S01]  /*9700*/  MUFU.EX2 R156, R156 ;  /* 0x0000009c009c7308 */ /* 0x000ea20000000800 */
[C---:B------:R-:W-:Y:S01]  /*9710*/  FADD.FTZ R162, R161.reuse, R162 ;  /* 0x000000a2a1a27221 */ /* 0x040fe20000010000 */
[----:B0-----:R-:W-:Y:S01]  /*9720*/  FADD.FTZ R5, R154, R5 ;  /* 0x000000059a057221 */ /* 0x001fe20000010000 */
[----:B------:R-:W-:-:S02]  /*9730*/  F2FP.F16.F32.PACK_AB R198, R161, R198 ;  /* 0x000000c6a1c6723e */ /* 0x000fc400000000ff */
[----:B------:R-:W-:Y:S01]  /*9740*/  FADD.FTZ R155, R21, R162 ;  /* 0x000000a2159b7221 */ /* 0x000fe20000010000 */
[----:B------:R-:W-:Y:S01]  /*9750*/  FADD.FTZ R5, R164, R5 ;  /* 0x00000005a4057221 */ /* 0x000fe20000010000 */
[----:B------:R-:W-:Y:S02]  /*9760*/  F2FP.F16.F32.PACK_AB R199, R154, R199 ;  /* 0x000000c79ac7723e */ /* 0x000fe400000000ff */
[----:B------:R-:W-:Y:S01]  /*9770*/  FADD.FTZ R14, R152, R155 ;  /* 0x0000009b980e7221 */ /* 0x000fe20000010000 */
[----:B------:R-:W-:Y:S01]  /*9780*/  FADD.FTZ R5, R193, R5 ;  /* 0x00000005c1057221 */ /* 0x000fe20000010000 */
[----:B-1----:R-:W-:Y:S02]  /*9790*/  F2FP.F16.F32.PACK_AB R194, R20, R153 ;  /* 0x0000009914c2723e */ /* 0x002fe400000000ff */
[----:B------:R-:W-:Y:S01]  /*97a0*/  FADD.FTZ R21, R153, R14 ;  /* 0x0000000e99157221 */ /* 0x000fe20000010000 */
[----:B------:R-:W-:Y:S01]  /*97b0*/  FADD.FTZ R5, R158, R5 ;  /* 0x000000059e057221 */ /* 0x000fe20000010000 */
[----:B------:R-:W-:-:S02]  /*97c0*/  F2FP.F16.F32.PACK_AB R193, R193, R164 ;  /* 0x000000a4c1c1723e */ /* 0x000fc400000000ff */
[----:B------:R-:W-:Y:S01]  /*97d0*/  FADD.FTZ R14, R20, R21 ;  /* 0x00000015140e7221 */ /* 0x000fe20000010000 */
[C---:B--2---:R-:W-:Y:S01]  /*97e0*/  FADD.FTZ R5, R156.reuse, R5 ;  /* 0x000000059c057221 */ /* 0x044fe20000010000 */
[----:B------:R-:W-:Y:S01]  /*97f0*/  F2FP.F16.F32.PACK_AB R195, R156, R158 ;  /* 0x0000009e9cc3723e */ /* 0x000fe200000000ff */
[----:B------:R-:W-:Y:S02]  /*9800*/  IMAD.MOV.U32 R20, RZ, RZ, R3 ;  /* 0x000000ffff147224 */ /* 0x000fe400078e0003 */
[----:B------:R-:W-:Y:S01]  /*9810*/  IMAD.MOV.U32 R21, RZ, RZ, R4 ;  /* 0x000000ffff157224 */ /* 0x000fe200078e0004 */
[----:B---3--:R-:W-:Y:S06]  /*9820*/  @P2 BRA `(.L_x_24) ;  /* 0xffffffc000342947 */ /* 0x008fec000383ffff */
.L_x_15:
[----:B------:R-:W-:Y:S06]  /*9830*/  BAR.ARV 0x8, 0x180 ;  /* 0x0206000000007b1d */ /* 0x000fec0000002000 */
        /* <DEDUP_REMOVED lines=128> */
[----:B------:R-:W-:Y:S06]  /*a040*/  @!P0 BRA `(.L_x_25) ;  /* 0x0000000000048947 */ /* 0x000fec0003800000 */
[----:B------:R-:W-:Y:S01]  /*a050*/  BPT.TRAP 0x1 ;  /* 0x000000040000795c */ /* 0x000fe20000300000 */
.L_x_25:
[----:B------:R-:W0:Y:S01]  /*a060*/  S2UR UR5, SR_CgaCtaId ;  /* 0x00000000000579c3 */ /* 0x000e220000008800 */
[----:B------:R-:W-:Y:S01]  /*a070*/  R2UR UR6, R16 ;  /* 0x00000000100672ca */ /* 0x000fe200000e0000 */
[----:B------:R-:W-:-:S12]  /*a080*/  UMOV UR4, 0x400 ;  /* 0x0000040000047882 */ /* 0x000fd80000000000 */
[----:B------:R-:W-:-:S05]  /*a090*/  IMAD.U32 R0, RZ, RZ, UR6 ;  /* 0x00000006ff007e24 */ /* 0x000fca000f8e00ff */
[----:B------:R-:W-:Y:S01]  /*a0a0*/  SHF.L.U32 R0, R0, 0x1f, RZ ;  /* 0x0000001f00007819 */ /* 0x000fe200000006ff */
[----:B0-----:R-:W-:-:S04]  /*a0b0*/  ULEA UR4, UR5, UR4, 0x18 ;  /* 0x0000000405047291 */ /* 0x001fc8000f8ec03f */
[----:B------:R-:W-:-:S09]  /*a0c0*/  ULEA UR12, UR60, UR4, 0x3 ;  /* 0x000000043c0c7291 */ /* 0x000fd2000f8e183f */
[----:B------:R0:W1:Y:S01]  /*a0d0*/  SYNCS.PHASECHK.TRANS64.TRYWAIT P2, [UR12+0x38850], R0 ;  /* 0x03885000ff0075a7 */ /* 0x000062000804014c */
[----:B------:R-:W-:Y:S05]  /*a0e0*/  @!P0 BRA `(.L_x_26) ;  /* 0x0000000000048947 */ /* 0x000fea0003800000 */
[----:B------:R-:W-:Y:S01]  /*a0f0*/  BPT.TRAP 0x1 ;  /* 0x000000040000795c */ /* 0x000fe20000300000 */
.L_x_26:
[----:B-1----:R-:W-:Y:S05]  /*a100*/  @P2 BRA `(.L_x_27) ;  /* 0x0000000000082947 */ /* 0x002fea0003800000 */
[----:B------:R-:W1:Y:S02]  /*a110*/  SYNCS.PHASECHK.TRANS64.TRYWAIT P0, [UR12+0x38850], R0 ;  /* 0x03885000ff0075a7 */ /* 0x000e64000800014c */
[----:B-1----:R-:W-:Y:S05]  /*a120*/  @!P0 BRA `(.L_x_28) ;  /* 0x0000007800b88947 */ /* 0x002fea0003800000 */
.L_x_27:
[----:B------:R-:W-:Y:S01]  /*a130*/  UIADD3 UR5, UR4, 0x400, URZ ;  /* 0x0000040004057890 */ /* 0x000fe2000fffe03f */
[----:B------:R-:W-:Y:S01]  /*a140*/  WARPGROUP.ARRIVE ;  /* 0x00000000000079c5 */ /* 0x000fe20000000000 */
[----:B------:R-:W-:Y:S01]  /*a150*/  UMOV UR7, 0x40000040 ;  /* 0x4000004000077882 */ /* 0x000fe20000000000 */
[----:B01----:R-:W0:Y:S01]  /*a160*/  SHFL.BFLY PT, R0, R5, 0x2, 0x1f ;  /* 0x0c401f0005007f89 */ /* 0x003e2200000e0000 */
[----:B------:R-:W-:Y:S01]  /*a170*/  USHF.R.U32.HI UR5, URZ, 0x4, UR5 ;  /* 0x000000043f057899 */ /* 0x000fe20008011605 */
[----:B------:R-:W-:Y:S01]  /*a180*/  IMAD R155, R213, 0x40, R17 ;  /* 0x00000040d59b7824 */ /* 0x000fe200078e0211 */
[----:B------:R-:W-:Y:S01]  /*a190*/  R2UR UR13, R215 ;  /* 0x00000000d70d72ca */ /* 0x000fe200000e0000 */
[----:B------:R-:W1:Y:S01]  /*a1a0*/  SHFL.BFLY PT, R7, R14, 0x2, 0x1f ;  /* 0x0c401f000e077f89 */ /* 0x000e6200000e0000 */
[----:B------:R-:W-:Y:S01]  /*a1b0*/  ULOP3.LUT UR5, UR5, 0x3fff, URZ, 0xc0, !UPT ;  /* 0x00003fff05057892 */ /* 0x000fe2000f8ec03f */
[----:B------:R-:W-:Y:S01]  /*a1c0*/  IMAD.MOV.U32 R6, RZ, RZ, RZ ;  /* 0x000000ffff067224 */ /* 0x000fe200078e00ff */
[----:B------:R-:W-:Y:S01]  /*a1d0*/  R2UR UR14, R216 ;  /* 0x00000000d80e72ca */ /* 0x000fe200000e0000 */
[----:B------:R-:W-:Y:S01]  /*a1e0*/  IMAD.U32 R13, RZ, RZ, UR11 ;  /* 0x0000000bff0d7e24 */ /* 0x000fe2000f8e00ff */
[----:B------:R-:W-:Y:S01]  /*a1f0*/  ULOP3.LUT UR5, UR5, 0x2800000, URZ, 0xfc, !UPT ;  /* 0x0280000005057892 */ /* 0x000fe2000f8efc3f */
[----:B------:R-:W-:-:S03]  /*a200*/  ULDC UR10, c[0x0][0xc44] ;  /* 0x00031100000a7ab9 */ /* 0x000fc60000000800 */
[----:B------:R-:W-:-:S07]  /*a210*/  UIMAD UR8, UR60, 0xa00, UR5 ;  /* 0x00000a003c0878a4 */ /* 0x000fce000f8e0205 */
[----:B------:R-:W-:Y:S01]  /*a220*/  UMOV UR6, UR8 ;  /* 0x0000000800067c82 */ /* 0x000fe20008000000 */
[----:B------:R-:W2:Y:S02]  /*a230*/  S2UR UR5, SR_SWINHI ;  /* 0x00000000000579c3 */ /* 0x000ea40000002f00 */
[----:B--2---:R-:W-:Y:S01]  /*a240*/  HGMMA.64x256x16.F32 R24, R208, gdesc[UR4].tnspB, R24, gsb0 ;  /* 0x43e00004d0187df0 */ /* 0x004fe20008000818 */
[----:B------:R-:W-:Y:S01]  /*a250*/  UIADD3 UR6, UR8, 0x80, URZ ;  /* 0x0000008008067890 */ /* 0x000fe2000fffe03f */
[----:B0-----:R-:W-:Y:S01]  /*a260*/  FADD.FTZ R2, R0, R5 ;  /* 0x0000000500027221 */ /* 0x001fe20000010000 */
[----:B------:R-:W-:Y:S01]  /*a270*/  UMOV UR7, 0x40000040 ;  /* 0x4000004000077882 */ /* 0x000fe20000000000 */
[----:B------:R-:W-:Y:S02]  /*a280*/  IMAD.MOV.U32 R5, RZ, RZ, RZ ;  /* 0x000000ffff057224 */ /* 0x000fe400078e00ff */
[----:B-1----:R-:W-:Y:S01]  /*a290*/  FADD.FTZ R7, R7, R14 ;  /* 0x0000000e07077221 */ /* 0x002fe20000010000 */
[----:B------:R-:W0:Y:S04]  /*a2a0*/  SHFL.BFLY PT, R9, R2, 0x1, 0x1f ;  /* 0x0c201f0002097f89 */ /* 0x000e2800000e0000 */
[----:B------:R-:W1:Y:S01]  /*a2b0*/  SHFL.BFLY PT, R0, R7, 0x1, 0x1f ;  /* 0x0c201f0007007f89 */ /* 0x000e6200000e0000 */
[----:B0-----:R-:W-:Y:S01]  /*a2c0*/  FADD.FTZ R11, R2, R9 ;  /* 0x00000009020b7221 */ /* 0x001fe20000010000 */
[----:B------:R-:W-:-:S02]  /*a2d0*/  IMAD.MOV.U32 R2, RZ, RZ, -0x800000 ;  /* 0xff800000ff027424 */ /* 0x000fc400078e00ff */
[----:B-1----:R-:W-:Y:S02]  /*a2e0*/  FADD.FTZ R10, R7, R0 ;  /* 0x00000000070a7221 */ /* 0x002fe40000010000 */
[----:B------:R-:W-:Y:S01]  /*a2f0*/  FSETP.NE.FTZ.AND P2, PT, R11, RZ, PT ;  /* 0x000000ff0b00720b */ /* 0x000fe20003f55000 */
[----:B------:R-:W-:Y:S02]  /*a300*/  IMAD.U32 R7, RZ, RZ, UR11 ;  /* 0x0000000bff077e24 */ /* 0x000fe4000f8e00ff */
[----:B------:R-:W-:Y:S01]  /*a310*/  IMAD.MOV.U32 R0, RZ, RZ, -0x800000 ;  /* 0xff800000ff007424 */ /* 0x000fe200078e00ff */
[----:B------:R-:W-:-:S09]  /*a320*/  FSETP.NE.FTZ.AND P0, PT, R10, RZ, PT ;  /* 0x000000ff0a00720b */ /* 0x000fd20003f15000 */
[----:B------:R-:W0:Y:S01]  /*a330*/  @P2 MUFU.LG2 R9, R11 ;  /* 0x0000000b00092308 */ /* 0x000e220000000c00 */
[----:B------:R-:W-:-:S03]  /*a340*/  @P2 FMUL.FTZ R13, R13, 0.69314718246459960938 ;  /* 0x3f3172180d0d2820 */ /* 0x000fc60000410000 */
[----:B------:R-:W-:-:S04]  /*a350*/  @P0 FMUL.FTZ R7, R7, 0.69314718246459960938 ;  /* 0x3f31721807070820 */ /* 0x000fc80000410000 */
[----:B------:R-:W1:Y:S08]  /*a360*/  @P0 MUFU.LG2 R8, R10 ;  /* 0x0000000a00080308 */ /* 0x000e700000000c00 */
[----:B------:R0:W2:Y:S08]  /*a370*/  @P0 MUFU.RCP R6, R10 ;  /* 0x0000000a00060308 */ /* 0x0000b00000001000 */
[----:B------:R3:W4:Y:S01]  /*a380*/  @P2 MUFU.RCP R5, R11 ;  /* 0x0000000b00052308 */ /* 0x0007220000001000 */
[----:B0-----:R-:W-:Y:S01]  /*a390*/  @P2 FMUL.FTZ R10, R9, 0.69314718246459960938 ;  /* 0x3f317218090a2820 */ /* 0x001fe20000410000 */
[----:B-1----:R-:W-:-:S03]  /*a3a0*/  @P0 FMUL.FTZ R8, R8, 0.69314718246459960938 ;  /* 0x3f31721808080820 */ /* 0x002fc60000410000 */
[----:B------:R-:W-:Y:S01]  /*a3b0*/  @P2 FFMA.FTZ R0, R13, R3, R10 ;  /* 0x000000030d002223 */ /* 0x000fe2000001000a */
[----:B------:R-:W-:Y:S01]  /*a3c0*/  @P0 FFMA.FTZ R2, R7, R4, R8 ;  /* 0x0000000407020223 */ /* 0x000fe20000010008 */
[----:B------:R-:W-:Y:S02]  /*a3d0*/  WARPGROUP.DEPBAR.LE gsb0, 0x0 ;  /* 0x00008000000079c5 */ /* 0x000fe40000010000 */
        /* <DEDUP_REMOVED lines=9> */
[----:B------:R-:W-:Y:S01]  /*a470*/  UMOV UR7, 0x40000040 ;  /* 0x4000004000077882 */ /* 0x000fe20000000000 */
[----:B------:R-:W-:Y:S01]  /*a480*/  UIADD3 UR8, UR8, 0x200, URZ ;  /* 0x0000020008087890 */ /* 0x000fe2000fffe03f */
[----:B------:R-:W-:Y:S02]  /*a490*/  WARPGROUP.DEPBAR.LE gsb0, 0x0 ;  /* 0x00008000000079c5 */ /* 0x000fe40000010000 */
[----:B------:R-:W-:-:S15]  /*a4a0*/  WARPGROUP.ARRIVE ;  /* 0x00000000000079c5 */ /* 0x000fde0000000000 */
[----:B------:R-:W-:-:S07]  /*a4b0*/  NOP ;  /* 0x0000000000007918 */ /* 0x000fce0000000000 */
[----:B------:R-:W-:Y:S01]  /*a4c0*/  HGMMA.64x256x16.F32 R24, R196, gdesc[UR4].tnspB, R24, gsb0 ;  /* 0x43e00004c4187df0 */ /* 0x000fe20008000818 */
[----:B------:R-:W-:Y:S01]  /*a4d0*/  UMOV UR6, UR4 ;  /* 0x0000000400067c82 */ /* 0x000fe20008000000 */
[----:B------:R-:W-:Y:S01]  /*a4e0*/  UMOV UR7, UR5 ;  /* 0x0000000500077c82 */ /* 0x000fe20008000000 */
[----:B------:R-:W-:Y:S01]  /*a4f0*/  UIADD3 UR5, -UR13, URZ, URZ ;  /* 0x0000003f0d057290 */ /* 0x000fe2000fffe13f */
[----:B------:R-:W-:Y:S01]  /*a500*/  IMAD.U32 R222, RZ, RZ, UR6 ;  /* 0x00000006ffde7e24 */ /* 0x000fe2000f8e00ff */
[----:B------:R-:W-:Y:S01]  /*a510*/  MOV R223, UR7 ;  /* 0x0000000700df7c02 */ /* 0x000fe20008000f00 */
[----:B------:R-:W-:Y:S01]  /*a520*/  UMOV UR6, UR8 ;  /* 0x0000000800067c82 */ /* 0x000fe20008000000 */
[----:B------:R-:W-:Y:S01]  /*a530*/  UMOV UR7, 0x40000040 ;  /* 0x4000004000077882 */ /* 0x000fe20000000000 */
[----:B------:R-:W-:Y:S01]  /*a540*/  UIMAD UR10, UR10, UR5, UR14 ;  /* 0x000000050a0a72a4 */ /* 0x000fe2000f8e020e */
[----:B------:R-:W-:Y:S01]  /*a550*/  IMAD.WIDE R154, R155, 0x2, R222 ;  /* 0x000000029b9a7825 */ /* 0x000fe200078e02de */
[----:B------:R-:W-:-:S02]  /*a560*/  ULDC.64 UR8, c[0x0][0xb90] ;  /* 0x0002e40000087ab9 */ /* 0x000fc40000000a00 */
[----:B------:R-:W-:Y:S01]  /*a570*/  USHF.R.S32.HI UR11, URZ, 0x1f, UR10 ;  /* 0x0000001f3f0b7899 */ /* 0x000fe2000801140a */
[----:B------:R-:W-:Y:S01]  /*a580*/  IMAD.WIDE R222, R224, 0x2, R222 ;  /* 0x00000002e0de7825 */ /* 0x000fe200078e02de */
[----:B------:R-:W-:Y:S02]  /*a590*/  LOP3.LUT R187, R154, 0x380, RZ, 0xc0, !PT ;  /* 0x000003809abb7812 */ /* 0x000fe400078ec0ff */
[----:B------:R-:W-:Y:S01]  /*a5a0*/  UIMAD UR5, UR11, UR8, URZ ;  /* 0x000000080b0572a4 */ /* 0x000fe2000f8e023f */
[----:B------:R-:W-:-:S03]  /*a5b0*/  IADD3 R211, P4, R222, 0xc060, RZ ;  /* 0x0000c060ded37810 */ /* 0x000fc60007f9e0ff */
[----:B------:R-:W-:Y:S01]  /*a5c0*/  UIMAD UR5, UR10, UR9, UR5 ;  /* 0x000000090a0572a4 */ /* 0x000fe2000f8e0205 */
[C---:B------:R-:W-:Y:S02]  /*a5d0*/  IADD3 R169, P3, R222.reuse, 0xc040, RZ ;  /* 0x0000c040dea97810 */ /* 0x040fe40007f7e0ff */
[----:B------:R-:W-:Y:S02]  /*a5e0*/  LOP3.LUT R210, R211, 0x380, RZ, 0xc0, !PT ;  /* 0x00000380d3d27812 */ /* 0x000fe400078ec0ff */
[----:B------:R-:W-:Y:S01]  /*a5f0*/  IADD3 R14, P2, R222, 0xc020, RZ ;  /* 0x0000c020de0e7810 */ /* 0x000fe20007f5e0ff */
[--C-:B------:R-:W-:Y:S01]  /*a600*/  IMAD.X R209, RZ, RZ, R223.reuse, P3 ;  /* 0x000000ffffd17224 */ /* 0x100fe200018e06df */
[----:B------:R-:W-:Y:S02]  /*a610*/  SHF.R.U64 R210, R210, 0x3, RZ ;  /* 0x00000003d2d27819 */ /* 0x000fe400000012ff */
[----:B------:R-:W-:Y:S01]  /*a620*/  LOP3.LUT R7, R222, 0x380, RZ, 0xc0, !PT ;  /* 0x00000380de077812 */ /* 0x000fe200078ec0ff */
[--C-:B------:R-:W-:Y:S01]  /*a630*/  IMAD.X R9, RZ, RZ, R223.reuse, P2 ;  /* 0x000000ffff097224 */ /* 0x100fe200010e06df */
[----:B------:R-:W-:Y:S01]  /*a640*/  LOP3.LUT R210, R210, R211, RZ, 0x3c, !PT ;  /* 0x000000d3d2d27212 */ /* 0x000fe200078e3cff */
[----:B------:R-:W-:Y:S01]  /*a650*/  IMAD.X R211, RZ, RZ, R223, P4 ;  /* 0x000000ffffd37224 */ /* 0x000fe200020e06df */
[----:B------:R-:W-:-:S02]  /*a660*/  IADD3 R167, P6, R222, 0x8060, RZ ;  /* 0x00008060dea77810 */ /* 0x000fc40007fde0ff */
[C---:B------:R-:W-:Y:S02]  /*a670*/  IADD3 R12, P5, R222.reuse, 0x20, RZ ;  /* 0x00000020de0c7810 */ /* 0x040fe40007fbe0ff */
[C---:B------:R-:W-:Y:S01]  /*a680*/  IADD3 R165, P4, R222.reuse, 0x8040, RZ ;  /* 0x00008040dea57810 */ /* 0x040fe20007f9e0ff */
[--C-:B------:R-:W-:Y:S01]  /*a690*/  IMAD.X R207, RZ, RZ, R223.reuse, P6 ;  /* 0x000000ffffcf7224 */ /* 0x100fe200030e06df */
[C---:B------:R-:W-:Y:S01]  /*a6a0*/  IADD3 R163, P3, R222.reuse, 0x8020, RZ ;  /* 0x00008020dea37810 */ /* 0x040fe20007f7e0ff */
[--C-:B------:R-:W-:Y:S01]  /*a6b0*/  IMAD.X R15, RZ, RZ, R223.reuse, P5 ;  /* 0x000000ffff0f7224 */ /* 0x100fe200028e06df */
[C---:B------:R-:W-:Y:S01]  /*a6c0*/  IADD3 R161, P2, R222.reuse, 0x8000, RZ ;  /* 0x00008000dea17810 */ /* 0x040fe20007f5e0ff */
[--C-:B------:R-:W-:Y:S01]  /*a6d0*/  IMAD.X R205, RZ, RZ, R223.reuse, P4 ;  /* 0x000000ffffcd7224 */ /* 0x100fe200020e06df */
[----:B------:R-:W-:Y:S01]  /*a6e0*/  IADD3 R156, P0, R222, 0xc000, RZ ;  /* 0x0000c000de9c7810 */ /* 0x000fe20007f1e0ff */
[--C-:B------:R-:W-:Y:S01]  /*a6f0*/  IMAD.X R13, RZ, RZ, R223.reuse, P3 ;  /* 0x000000ffff0d7224 */ /* 0x100fe200018e06df */
[----:B------:R-:W-:Y:S01]  /*a700*/  SHF.R.U64 R7, R7, 0x3, RZ ;  /* 0x0000000307077819 */ /* 0x000fe200000012ff */
[----:B------:R-:W-:Y:S01]  /*a710*/  IMAD.X R203, RZ, RZ, R223, P2 ;  /* 0x000000ffffcb7224 */ /* 0x000fe200010e06df */
[----:B------:R-:W-:-:S02]  /*a720*/  LOP3.LUT R8, R14, 0x380, RZ, 0xc0, !PT ;  /* 0x000003800e087812 */ /* 0x000fc400078ec0ff */
[----:B---3--:R-:W-:Y:S02]  /*a730*/  IADD3.X R11, RZ, R223, RZ, P0, !PT ;  /* 0x000000dfff0b7210 */ /* 0x008fe400007fe4ff */
[C---:B------:R-:W-:Y:S02]  /*a740*/  IADD3 R152, P0, R222.reuse, 0x4060, RZ ;  /* 0x00004060de987810 */ /* 0x040fe40007f1e0ff */
[C---:B------:R-:W-:Y:S02]  /*a750*/  IADD3 R20, P6, R222.reuse, 0x40, RZ ;  /* 0x00000040de147810 */ /* 0x040fe40007fde0ff */
[C---:B------:R-:W-:Y:S01]  /*a760*/  IADD3 R159, P5, R222.reuse, 0x4040, RZ ;  /* 0x00004040de9f7810 */ /* 0x040fe20007fbe0ff */
[--C-:B------:R-:W-:Y:S01]  /*a770*/  IMAD.X R201, RZ, RZ, R223.reuse, P0 ;  /* 0x000000ffffc97224 */ /* 0x100fe200000e06df */
[C---:B------:R-:W-:Y:S01]  /*a780*/  IADD3 R157, P4, R222.reuse, 0x4020, RZ ;  /* 0x00004020de9d7810 */ /* 0x040fe20007f9e0ff */
[--C-:B------:R-:W-:Y:S01]  /*a790*/  IMAD.X R153, RZ, RZ, R223.reuse, P6 ;  /* 0x000000ffff997224 */ /* 0x100fe200030e06df */
[C---:B------:R-:W-:Y:S01]  /*a7a0*/  IADD3 R4, P3, R222.reuse, 0x4000, RZ ;  /* 0x00004000de047810 */ /* 0x040fe20007f7e0ff */
[----:B------:R-:W-:Y:S01]  /*a7b0*/  IMAD.X R21, RZ, RZ, R223, P5 ;  /* 0x000000ffff157224 */ /* 0x000fe200028e06df */
[----:B------:R-:W-:-:S02]  /*a7c0*/  IADD3 R3, P2, R222, 0x60, RZ ;  /* 0x00000060de037810 */ /* 0x000fc40007f5e0ff */
[----:B------:R-:W-:Y:S02]  /*a7d0*/  LOP3.LUT R222, R7, R222, RZ, 0x3c, !PT ;  /* 0x000000de07de7212 */ /* 0x000fe400078e3cff */
[----:B------:R-:W-:Y:S01]  /*a7e0*/  SHF.R.U64 R7, R8, 0x3, RZ ;  /* 0x0000000308077819 */ /* 0x000fe200000012ff */
[----:B------:R-:W-:Y:S01]  /*a7f0*/  IMAD.X R191, RZ, RZ, R223, P2 ;  /* 0x000000ffffbf7224 */ /* 0x000fe200010e06df */
[----:B------:R-:W-:Y:S02]  /*a800*/  LOP3.LUT R10, R156, 0x380, RZ, 0xc0, !PT ;  /* 0x000003809c0a7812 */ /* 0x000fe400078ec0ff */
[----:B------:R-:W-:Y:S02]  /*a810*/  LOP3.LUT R8, R7, R14, RZ, 0x3c, !PT ;  /* 0x0000000e07087212 */ /* 0x000fe400078e3cff */
[----:B------:R-:W-:Y:S02]  /*a820*/  SHF.R.U64 R7, R10, 0x3, RZ ;  /* 0x000000030a077819 */ /* 0x000fe400000012ff */
[----:B------:R-:W-:-:S02]  /*a830*/  LOP3.LUT R14, R167, 0x380, RZ, 0xc0, !PT ;  /* 0x00000380a70e7812 */ /* 0x000fc400078ec0ff */
[----:B------:R-:W-:Y:S02]  /*a840*/  LOP3.LUT R10, R7, R156, RZ, 0x3c, !PT ;  /* 0x0000009c070a7212 */ /* 0x000fe400078e3cff */
[----:B------:R-:W-:Y:S02]  /*a850*/  LOP3.LUT R7, R12, 0x380, RZ, 0xc0, !PT ;  /* 0x000003800c077812 */ /* 0x000fe400078ec0ff */
[----:B------:R-:W-:Y:S02]  /*a860*/  LOP3.LUT R158, R169, 0x380, RZ, 0xc0, !PT ;  /* 0x00000380a99e7812 */ /* 0x000fe400078ec0ff */
[----:B------:R-:W-:Y:S02]  /*a870*/  LOP3.LUT R156, R165, 0x380, RZ, 0xc0, !PT ;  /* 0x00000380a59c7812 */ /* 0x000fe400078ec0ff */
[----:B------:R-:W-:Y:S02]  /*a880*/  SHF.R.U64 R14, R14, 0x3, RZ ;  /* 0x000000030e0e7819 */ /* 0x000fe400000012ff */
[----:B------:R-:W-:-:S02]  /*a890*/  SHF.R.U64 R7, R7, 0x3, RZ ;  /* 0x0000000307077819 */ /* 0x000fc400000012ff */
[----:B------:R-:W-:Y:S02]  /*a8a0*/  SHF.R.U64 R158, R158, 0x3, RZ ;  /* 0x000000039e9e7819 */ /* 0x000fe400000012ff */
[----:B------:R-:W-:Y:S02]  /*a8b0*/  SHF.R.U64 R156, R156, 0x3, RZ ;  /* 0x000000039c9c7819 */ /* 0x000fe400000012ff */
[----:B------:R-:W-:Y:S02]  /*a8c0*/  LOP3.LUT R206, R14, R167, RZ, 0x3c, !PT ;  /* 0x000000a70ece7212 */ /* 0x000fe400078e3cff */
[----:B------:R-:W-:Y:S02]  /*a8d0*/  LOP3.LUT R14, R7, R12, RZ, 0x3c, !PT ;  /* 0x0000000c070e7212 */ /* 0x000fe400078e3cff */
[----:B------:R-:W-:Y:S02]  /*a8e0*/  LOP3.LUT R208, R158, R169, RZ, 0x3c, !PT ;  /* 0x000000a99ed07212 */ /* 0x000fe400078e3cff */
[----:B------:R-:W-:-:S02]  /*a8f0*/  LOP3.LUT R204, R156, R165, RZ, 0x3c, !PT ;  /* 0x000000a59ccc7212 */ /* 0x000fc400078e3cff */
[----:B------:R-:W-:Y:S02]  /*a900*/  LOP3.LUT R7, R152, 0x380, RZ, 0xc0, !PT ;  /* 0x0000038098077812 */ /* 0x000fe400078ec0ff */
[----:B------:R-:W-:Y:S02]  /*a910*/  LOP3.LUT R158, R163, 0x380, RZ, 0xc0, !PT ;  /* 0x00000380a39e7812 */ /* 0x000fe400078ec0ff */
[----:B------:R-:W-:Y:S02]  /*a920*/  LOP3.LUT R156, R161, 0x380, RZ, 0xc0, !PT ;  /* 0x00000380a19c7812 */ /* 0x000fe400078ec0ff */
[----:B------:R-:W-:Y:S02]  /*a930*/  SHF.R.U64 R7, R7, 0x3, RZ ;  /* 0x0000000307077819 */ /* 0x000fe400000012ff */
[----:B------:R-:W-:Y:S02]  /*a940*/  SHF.R.U64 R158, R158, 0x3, RZ ;  /* 0x000000039e9e7819 */ /* 0x000fe400000012ff */
[----:B------:R-:W-:-:S02]  /*a950*/  SHF.R.U64 R156, R156, 0x3, RZ ;  /* 0x000000039c9c7819 */ /* 0x000fc400000012ff */
[----:B------:R-:W-:Y:S02]  /*a960*/  LOP3.LUT R200, R7, R152, RZ, 0x3c, !PT ;  /* 0x0000009807c87212 */ /* 0x000fe400078e3cff */
[----:B------:R-:W-:Y:S02]  /*a970*/  LOP3.LUT R12, R158, R163, RZ, 0x3c, !PT ;  /* 0x000000a39e0c7212 */ /* 0x000fe400078e3cff */
[----:B------:R-:W-:Y:S02]  /*a980*/  LOP3.LUT R202, R156, R161, RZ, 0x3c, !PT ;  /* 0x000000a19cca7212 */ /* 0x000fe400078e3cff */
[----:B------:R-:W-:Y:S02]  /*a990*/  LOP3.LUT R7, R20, 0x380, RZ, 0xc0, !PT ;  /* 0x0000038014077812 */ /* 0x000fe400078ec0ff */
[----:B------:R-:W-:Y:S02]  /*a9a0*/  LOP3.LUT R158, R159, 0x380, RZ, 0xc0, !PT ;  /* 0x000003809f9e7812 */ /* 0x000fe400078ec0ff */
[----:B------:R-:W-:-:S02]  /*a9b0*/  LOP3.LUT R156, R157, 0x380, RZ, 0xc0, !PT ;  /* 0x000003809d9c7812 */ /* 0x000fc400078ec0ff */
[----:B------:R-:W-:Y:S02]  /*a9c0*/  SHF.R.U64 R7, R7, 0x3, RZ ;  /* 0x0000000307077819 */ /* 0x000fe400000012ff */
[----:B------:R-:W-:Y:S02]  /*a9d0*/  SHF.R.U64 R158, R158, 0x3, RZ ;  /* 0x000000039e9e7819 */ /* 0x000fe400000012ff */
[----:B------:R-:W-:Y:S02]  /*a9e0*/  SHF.R.U64 R156, R156, 0x3, RZ ;  /* 0x000000039c9c7819 */ /* 0x000fe400000012ff */
[----:B------:R-:W-:Y:S02]  /*a9f0*/  LOP3.LUT R152, R7, R20, RZ, 0x3c, !PT ;  /* 0x0000001407987212 */ /* 0x000fe400078e3cff */
[----:B------:R-:W-:Y:S02]  /*aa00*/  LOP3.LUT R20, R158, R159, RZ, 0x3c, !PT ;  /* 0x0000009f9e147212 */ /* 0x000fe400078e3cff */
[----:B------:R-:W-:-:S02]  /*aa10*/  IADD3 R163, P2, R154, 0x3000, RZ ;  /* 0x000030009aa37810 */ /* 0x000fc40007f5e0ff */
[C---:B------:R-:W-:Y:S02]  /*aa20*/  IADD3 R167, P0, R154.reuse, 0x4000, RZ ;  /* 0x000040009aa77810 */ /* 0x040fe40007f1e0ff */
[----:B------:R-:W-:Y:S02]  /*aa30*/  LOP3.LUT R162, R163, 0x380, RZ, 0xc0, !PT ;  /* 0x00000380a3a27812 */ /* 0x000fe400078ec0ff */
[C---:B------:R-:W-:Y:S02]  /*aa40*/  IADD3 R171, P6, R154.reuse, 0x5000, RZ ;  /* 0x000050009aab7810 */ /* 0x040fe40007fde0ff */
[----:B------:R-:W-:Y:S02]  /*aa50*/  IADD3 R173, P5, R154, 0x6000, RZ ;  /* 0x000060009aad7810 */ /* 0x000fe40007fbe0ff */
[----:B------:R-:W-:Y:S02]  /*aa60*/  SHF.R.U64 R162, R162, 0x3, RZ ;  /* 0x00000003a2a27819 */ /* 0x000fe400000012ff */
[----:B------:R-:W-:-:S02]  /*aa70*/  LOP3.LUT R166, R167, 0x380, RZ, 0xc0, !PT ;  /* 0x00000380a7a67812 */ /* 0x000fc400078ec0ff */
[----:B------:R-:W-:Y:S02]  /*aa80*/  LOP3.LUT R170, R171, 0x380, RZ, 0xc0, !PT ;  /* 0x00000380abaa7812 */ /* 0x000fe400078ec0ff */
[----:B------:R-:W-:Y:S02]  /*aa90*/  LOP3.LUT R172, R173, 0x380, RZ, 0xc0, !PT ;  /* 0x00000380adac7812 */ /* 0x000fe400078ec0ff */
[----:B------:R-:W-:Y:S01]  /*aaa0*/  LOP3.LUT R162, R162, R163, RZ, 0x3c, !PT ;  /* 0x000000a3a2a27212 */ /* 0x000fe200078e3cff */
[----:B------:R-:W-:Y:S01]  /*aab0*/  IMAD.X R163, RZ, RZ, R155, P2 ;  /* 0x000000ffffa37224 */ /* 0x000fe200010e069b */
[----:B------:R-:W-:Y:S02]  /*aac0*/  SHF.R.U64 R166, R166, 0x3, RZ ;  /* 0x00000003a6a67819 */ /* 0x000fe400000012ff */
[----:B------:R-:W-:Y:S02]  /*aad0*/  SHF.R.U64 R170, R170, 0x3, RZ ;  /* 0x00000003aaaa7819 */ /* 0x000fe400000012ff */
[----:B------:R-:W-:-:S02]  /*aae0*/  SHF.R.U64 R172, R172, 0x3, RZ ;  /* 0x00000003acac7819 */ /* 0x000fc400000012ff */
[----:B------:R-:W-:Y:S02]  /*aaf0*/  IADD3 R185, P2, R154, 0x9000, RZ ;  /* 0x000090009ab97810 */ /* 0x000fe40007f5e0ff */
[----:B------:R-:W-:Y:S02]  /*ab00*/  LOP3.LUT R160, R3, 0x380, RZ, 0xc0, !PT ;  /* 0x0000038003a07812 */ /* 0x000fe400078ec0ff */
[----:B------:R-:W-:Y:S01]  /*ab10*/  LOP3.LUT R166, R166, R167, RZ, 0x3c, !PT ;  /* 0x000000a7a6a67212 */ /* 0x000fe200078e3cff */
[--C-:B------:R-:W-:Y:S01]  /*ab20*/  IMAD.X R167, RZ, RZ, R155.reuse, P0 ;  /* 0x000000ffffa77224 */ /* 0x100fe200000e069b */
[----:B------:R-:W-:Y:S01]  /*ab30*/  LOP3.LUT R170, R170, R171, RZ, 0x3c, !PT ;  /* 0x000000abaaaa7212 */ /* 0x000fe200078e3cff */
[----:B------:R-:W-:Y:S01]  /*ab40*/  IMAD.X R171, RZ, RZ, R155, P6 ;  /* 0x000000ffffab7224 */ /* 0x000fe200030e069b */
[----:B------:R-:W-:Y:S02]  /*ab50*/  LOP3.LUT R172, R172, R173, RZ, 0x3c, !PT ;  /* 0x000000adacac7212 */ /* 0x000fe400078e3cff */
[----:B------:R-:W-:-:S02]  /*ab60*/  LOP3.LUT R184, R185, 0x380, RZ, 0xc0, !PT ;  /* 0x00000380b9b87812 */ /* 0x000fc400078ec0ff */
[----:B------:R-:W-:Y:S02]  /*ab70*/  LOP3.LUT R7, R4, 0x380, RZ, 0xc0, !PT ;  /* 0x0000038004077812 */ /* 0x000fe400078ec0ff */
[----:B------:R-:W-:Y:S02]  /*ab80*/  SHF.R.U64 R160, R160, 0x3, RZ ;  /* 0x00000003a0a07819 */ /* 0x000fe400000012ff */
[----:B------:R-:W-:Y:S02]  /*ab90*/  IADD3.X R173, RZ, R155, RZ, P5, !PT ;  /* 0x0000009bffad7210 */ /* 0x000fe40002ffe4ff */
[C---:B------:R-:W-:Y:S02]  /*aba0*/  IADD3 R161, P0, R154.reuse, 0xa000, RZ ;  /* 0x0000a0009aa17810 */ /* 0x040fe40007f1e0ff */
[C---:B------:R-:W-:Y:S02]  /*abb0*/  IADD3 R169, P6, R154.reuse, 0xb000, RZ ;  /* 0x0000b0009aa97810 */ /* 0x040fe40007fde0ff */
[----:B------:R-:W-:-:S02]  /*abc0*/  IADD3 R175, P5, R154, 0xc000, RZ ;  /* 0x0000c0009aaf7810 */ /* 0x000fc40007fbe0ff */
[----:B------:R-:W-:Y:S02]  /*abd0*/  SHF.R.U64 R184, R184, 0x3, RZ ;  /* 0x00000003b8b87819 */ /* 0x000fe400000012ff */
[----:B------:R-:W-:Y:S02]  /*abe0*/  SHF.R.U64 R7, R7, 0x3, RZ ;  /* 0x0000000307077819 */ /* 0x000fe400000012ff */
[----:B------:R-:W-:Y:S02]  /*abf0*/  LOP3.LUT R190, R160, R3, RZ, 0x3c, !PT ;  /* 0x00000003a0be7212 */ /* 0x000fe400078e3cff */
[----:B------:R-:W-:Y:S02]  /*ac00*/  LOP3.LUT R160, R161, 0x380, RZ, 0xc0, !PT ;  /* 0x00000380a1a07812 */ /* 0x000fe400078ec0ff */
[----:B------:R-:W-:Y:S02]  /*ac10*/  LOP3.LUT R168, R169, 0x380, RZ, 0xc0, !PT ;  /* 0x00000380a9a87812 */ /* 0x000fe400078ec0ff */
[----:B------:R-:W-:-:S02]  /*ac20*/  LOP3.LUT R174, R175, 0x380, RZ, 0xc0, !PT ;  /* 0x00000380afae7812 */ /* 0x000fc400078ec0ff */
[----:B------:R-:W-:Y:S01]  /*ac30*/  MOV R10, R10 ;  /* 0x0000000a000a7202 */ /* 0x000fe20000000f00 */
[----:B------:R-:W-:Y:S01]  /*ac40*/  IMAD.U32 R11, RZ, RZ, UR12 ;  /* 0x0000000cff0b7e24 */ /* 0x000fe2000f8e00ff */
[----:B------:R-:W-:Y:S01]  /*ac50*/  LOP3.LUT R184, R184, R185, RZ, 0x3c, !PT ;  /* 0x000000b9b8b87212 */ /* 0x000fe200078e3cff */
[----:B------:R-:W-:Y:S01]  /*ac60*/  IMAD.X R185, RZ, RZ, R155, P2 ;  /* 0x000000ffffb97224 */ /* 0x000fe200010e069b */
[----:B------:R-:W-:Y:S01]  /*ac70*/  SHF.R.U64 R160, R160, 0x3, RZ ;  /* 0x00000003a0a07819 */ /* 0x000fe200000012ff */
[----:B------:R-:W-:Y:S01]  /*ac80*/  USHF.R.S32.HI UR12, URZ, 0x1f, UR13 ;  /* 0x0000001f3f0c7899 */ /* 0x000fe2000801140d */
[----:B------:R-:W-:Y:S02]  /*ac90*/  SHF.R.U64 R168, R168, 0x3, RZ ;  /* 0x00000003a8a87819 */ /* 0x000fe400000012ff */
[----:B------:R-:W-:Y:S02]  /*aca0*/  SHF.R.U64 R174, R174, 0x3, RZ ;  /* 0x00000003aeae7819 */ /* 0x000fe400000012ff */
[----:B------:R-:W-:-:S02]  /*acb0*/  SHF.R.U64 R187, R187, 0x3, RZ ;  /* 0x00000003bbbb7819 */ /* 0x000fc400000012ff */
[----:B------:R-:W-:Y:S01]  /*acc0*/  MOV R153, R152 ;  /* 0x0000009800997202 */ /* 0x000fe20000000f00 */
[----:B------:R-:W-:Y:S01]  /*acd0*/  @!P1 VIADD R152, R11, 0x38860 ;  /* 0x000388600b989836 */ /* 0x000fe20000000000 */
[----:B------:R-:W-:Y:S01]  /*ace0*/  LOP3.LUT R160, R160, R161, RZ, 0x3c, !PT ;  /* 0x000000a1a0a07212 */ /* 0x000fe200078e3cff */
[--C-:B------:R-:W-:Y:S01]  /*acf0*/  IMAD.X R161, RZ, RZ, R155.reuse, P0 ;  /* 0x000000ffffa17224 */ /* 0x100fe200000e069b */
[----:B------:R-:W-:Y:S01]  /*ad00*/  LOP3.LUT R168, R168, R169, RZ, 0x3c, !PT ;  /* 0x000000a9a8a87212 */ /* 0x000fe200078e3cff */
[--C-:B------:R-:W-:Y:S01]  /*ad10*/  IMAD.X R169, RZ, RZ, R155.reuse, P6 ;  /* 0x000000ffffa97224 */ /* 0x100fe200030e069b */
[----:B------:R-:W-:Y:S01]  /*ad20*/  LOP3.LUT R174, R174, R175, RZ, 0x3c, !PT ;  /* 0x000000afaeae7212 */ /* 0x000fe200078e3cff */
[----:B------:R-:W-:Y:S01]  /*ad30*/  IMAD.X R175, RZ, RZ, R155, P5 ;  /* 0x000000ffffaf7224 */ /* 0x000fe200028e069b */
[----:B------:R-:W-:Y:S02]  /*ad40*/  LOP3.LUT R186, R187, R154, RZ, 0x3c, !PT ;  /* 0x0000009abbba7212 */ /* 0x000fe400078e3cff */
[----:B------:R-:W-:-:S02]  /*ad50*/  MOV R187, R155 ;  /* 0x0000009b00bb7202 */ /* 0x000fc40000000f00 */
[----:B------:R-:W-:Y:S02]  /*ad60*/  MOV R15, R14 ;  /* 0x0000000e000f7202 */ /* 0x000fe40000000f00 */
[----:B------:R-:W-:Y:S02]  /*ad70*/  MOV R21, R20 ;  /* 0x0000001400157202 */ /* 0x000fe40000000f00 */
[----:B------:R-:W-:Y:S02]  /*ad80*/  MOV R13, R12 ;  /* 0x0000000c000d7202 */ /* 0x000fe40000000f00 */
[----:B------:R-:W-:Y:S02]  /*ad90*/  MOV R12, R200 ;  /* 0x000000c8000c7202 */ /* 0x000fe40000000f00 */
[----:B------:R-:W-:Y:S02]  /*ada0*/  MOV R14, R202 ;  /* 0x000000ca000e7202 */ /* 0x000fe40000000f00 */
[----:B------:R-:W-:-:S02]  /*adb0*/  MOV R8, R8 ;  /* 0x0000000800087202 */ /* 0x000fc40000000f00 */
[----:B------:R-:W-:Y:S01]  /*adc0*/  MOV R9, R204 ;  /* 0x000000cc00097202 */ /* 0x000fe20000000f00 */
[----:B------:R-:W-:Y:S02]  /*add0*/  WARPGROUP.DEPBAR.LE gsb0, 0x0 ;  /* 0x00008000000079c5 */ /* 0x000fe40000010000 */
[----:B------:R-:W-:Y:S01]  /*ade0*/  WARPGROUP.ARRIVE ;  /* 0x00000000000079c5 */ /* 0x000fe20000000000 */
[----:B------:R-:W-:Y:S01]  /*adf0*/  IMAD.X R199, RZ, RZ, R223, P4 ;  /* 0x000000ffffc77224 */ /* 0x000fe200020e06df */
[----:B------:R-:W-:Y:S02]  /*ae00*/  IADD3.X R197, RZ, R223, RZ, P3, !PT ;  /* 0x000000dfffc57210 */ /* 0x000fe40001ffe4ff */
[----:B------:R-:W-:Y:S02]  /*ae10*/  LOP3.LUT R198, R156, R157, RZ, 0x3c, !PT ;  /* 0x0000009d9cc67212 */ /* 0x000fe400078e3cff */
[----:B------:R-:W-:Y:S01]  /*ae20*/  HGMMA.64x256x16.F32 R24, R192, gdesc[UR4].tnspB, R24, gsb0 ;  /* 0x43e00004c0187df0 */ /* 0x000fe20008000818 */
[C---:B------:R-:W-:Y:S01]  /*ae30*/  IADD3 R157, P4, R154.reuse, 0x1000, RZ ;  /* 0x000010009a9d7810 */ /* 0x040fe20007f9e0ff */
[----:B------:R-:W-:Y:S01]  /*ae40*/  UIMAD.WIDE.U32 UR6, UR10, UR8, URZ ;  /* 0x000000080a0672a5 */ /* 0x000fe2000f8e003f */
[----:B------:R-:W-:-:S02]  /*ae50*/  IADD3 R159, P3, R154, 0x2000, RZ ;  /* 0x000020009a9f7810 */ /* 0x000fc40007f7e0ff */
[----:B------:R-:W-:Y:S01]  /*ae60*/  LOP3.LUT R156, R157, 0x380, RZ, 0xc0, !PT ;  /* 0x000003809d9c7812 */ /* 0x000fe200078ec0ff */
[----:B------:R-:W-:Y:S01]  /*ae70*/  ULDC.64 UR8, c[0x0][0x208] ;  /* 0x0000820000087ab9 */ /* 0x000fe20000000a00 */
[----:B------:R-:W-:Y:S01]  /*ae80*/  LOP3.LUT R158, R159, 0x380, RZ, 0xc0, !PT ;  /* 0x000003809f9e7812 */ /* 0x000fe200078ec0ff */
[----:B------:R-:W-:Y:S01]  /*ae90*/  IMAD.U32 R188, RZ, RZ, UR6 ;  /* 0x00000006ffbc7e24 */ /* 0x000fe2000f8e00ff */
[----:B------:R-:W-:Y:S01]  /*aea0*/  SHF.R.U64 R156, R156, 0x3, RZ ;  /* 0x000000039c9c7819 */ /* 0x000fe200000012ff */
[----:B------:R-:W-:Y:S01]  /*aeb0*/  UIADD3 UR6, UR7, UR5, URZ ;  /* 0x0000000507067290 */ /* 0x000fe2000fffe03f */
[----:B------:R-:W-:Y:S01]  /*aec0*/  SHF.R.U64 R158, R158, 0x3, RZ ;  /* 0x000000039e9e7819 */ /* 0x000fe200000012ff */
[----:B------:R-:W-:Y:S01]  /*aed0*/  IMAD.U32 R189, RZ, RZ, UR7 ;  /* 0x00000007ffbd7e24 */ /* 0x000fe2000f8e00ff */
[----:B------:R-:W-:Y:S01]  /*aee0*/  LOP3.LUT R156, R156, R157, RZ, 0x3c, !PT ;  /* 0x0000009d9c9c7212 */ /* 0x000fe200078e3cff */
[--C-:B------:R-:W-:Y:S01]  /*aef0*/  IMAD.X R157, RZ, RZ, R155.reuse, P4 ;  /* 0x000000ffff9d7224 */ /* 0x100fe200020e069b */
[----:B------:R-:W-:Y:S01]  /*af00*/  LOP3.LUT R158, R158, R159, RZ, 0x3c, !PT ;  /* 0x0000009f9e9e7212 */ /* 0x000fe200078e3cff */
[----:B------:R-:W-:Y:S01]  /*af10*/  IMAD.X R159, RZ, RZ, R155, P3 ;  /* 0x000000ffff9f7224 */ /* 0x000fe200018e069b */
[C---:B------:R-:W-:Y:S01]  /*af20*/  IADD3 R177, P4, R154.reuse, 0x7000, RZ ;  /* 0x000070009ab17810 */ /* 0x040fe20007f9e0ff */
[----:B------:R-:W-:Y:S01]  /*af30*/  IMAD.U32 R189, RZ, RZ, UR6 ;  /* 0x00000006ffbd7e24 */ /* 0x000fe2000f8e00ff */
[----:B------:R-:W-:Y:S01]  /*af40*/  IADD3 R181, P3, R154, 0x8000, RZ ;  /* 0x000080009ab57810 */ /* 0x000fe20007f7e0ff */
[----:B------:R-:W-:Y:S01]  /*af50*/  ULDC.64 UR6, c[0x0][0xb88] ;  /* 0x0002e20000067ab9 */ /* 0x000fe20000000a00 */
[----:B------:R-:W-:-:S02]  /*af60*/  LOP3.LUT R176, R177, 0x380, RZ, 0xc0, !PT ;  /* 0x00000380b1b07812 */ /* 0x000fc400078ec0ff */
[----:B------:R-:W-:Y:S02]  /*af70*/  LOP3.LUT R180, R181, 0x380, RZ, 0xc0, !PT ;  /* 0x00000380b5b47812 */ /* 0x000fe400078ec0ff */
[----:B------:R-:W-:Y:S02]  /*af80*/  SHF.R.U64 R176, R176, 0x3, RZ ;  /* 0x00000003b0b07819 */ /* 0x000fe400000012ff */
[----:B------:R-:W-:Y:S02]  /*af90*/  SHF.R.U64 R180, R180, 0x3, RZ ;  /* 0x00000003b4b47819 */ /* 0x000fe400000012ff */
[----:B------:R-:W-:Y:S01]  /*afa0*/  LOP3.LUT R176, R176, R177, RZ, 0x3c, !PT ;  /* 0x000000b1b0b07212 */ /* 0x000fe200078e3cff */
[--C-:B------:R-:W-:Y:S01]  /*afb0*/  IMAD.X R177, RZ, RZ, R155.reuse, P4 ;  /* 0x000000ffffb17224 */ /* 0x100fe200020e069b */
[----:B------:R-:W-:Y:S01]  /*afc0*/  LOP3.LUT R180, R180, R181, RZ, 0x3c, !PT ;  /* 0x000000b5b4b47212 */ /* 0x000fe200078e3cff */
[----:B------:R-:W-:Y:S01]  /*afd0*/  IMAD.X R181, RZ, RZ, R155, P3 ;  /* 0x000000ffffb57224 */ /* 0x000fe200018e069b */
[----:B------:R-:W-:-:S02]  /*afe0*/  IADD3 R183, P4, R154, 0xd000, RZ ;  /* 0x0000d0009ab77810 */ /* 0x000fc40007f9e0ff */
[----:B------:R-:W-:Y:S02]  /*aff0*/  IADD3 R165, P3, R154, 0xe000, RZ ;  /* 0x0000e0009aa57810 */ /* 0x000fe40007f7e0ff */
[----:B------:R-:W-:Y:S02]  /*b000*/  LOP3.LUT R182, R183, 0x380, RZ, 0xc0, !PT ;  /* 0x00000380b7b67812 */ /* 0x000fe400078ec0ff */
[----:B------:R-:W-:Y:S02]  /*b010*/  LOP3.LUT R164, R165, 0x380, RZ, 0xc0, !PT ;  /* 0x00000380a5a47812 */ /* 0x000fe400078ec0ff */
[----:B------:R-:W-:Y:S02]  /*b020*/  LOP3.LUT R196, R7, R4, RZ, 0x3c, !PT ;  /* 0x0000000407c47212 */ /* 0x000fe400078e3cff */
[----:B------:R-:W-:Y:S02]  /*b030*/  SHF.R.U64 R182, R182, 0x3, RZ ;  /* 0x00000003b6b67819 */ /* 0x000fe400000012ff */
[----:B------:R-:W-:-:S02]  /*b040*/  SHF.R.U64 R164, R164, 0x3, RZ ;  /* 0x00000003a4a47819 */ /* 0x000fc400000012ff */
[----:B------:R-:W-:Y:S02]  /*b050*/  IADD3 R4, P2, R154, 0xf000, RZ ;  /* 0x0000f0009a047810 */ /* 0x000fe40007f5e0ff */
[----:B------:R-:W-:Y:S01]  /*b060*/  LOP3.LUT R182, R182, R183, RZ, 0x3c, !PT ;  /* 0x000000b7b6b67212 */ /* 0x000fe200078e3cff */
[--C-:B------:R-:W-:Y:S01]  /*b070*/  IMAD.X R183, RZ, RZ, R155.reuse, P4 ;  /* 0x000000ffffb77224 */ /* 0x100fe200020e069b */
[----:B------:R-:W-:Y:S01]  /*b080*/  LOP3.LUT R164, R164, R165, RZ, 0x3c, !PT ;  /* 0x000000a5a4a47212 */ /* 0x000fe200078e3cff */
[--C-:B------:R-:W-:Y:S01]  /*b090*/  IMAD.X R165, RZ, RZ, R155.reuse, P3 ;  /* 0x000000ffffa57224 */ /* 0x100fe200018e069b */
[----:B------:R-:W-:Y:S01]  /*b0a0*/  MOV R154, R222 ;  /* 0x000000de009a7202 */ /* 0x000fe20000000f00 */
[----:B------:R-:W-:Y:S01]  /*b0b0*/  IMAD.X R179, RZ, RZ, R155, P2 ;  /* 0x000000ffffb37224 */ /* 0x000fe200010e069b */
[----:B------:R-:W-:Y:S02]  /*b0c0*/  @!P1 PRMT R155, RZ, 0x654, R152 ;  /* 0x00000654ff9b9816 */ /* 0x000fe40000000098 */
[----:B------:R-:W-:-:S02]  /*b0d0*/  R2UR UR5, R217 ;  /* 0x00000000d90572ca */ /* 0x000fc400000e0000 */
[----:B------:R-:W-:Y:S02]  /*b0e0*/  MOV R152, R190 ;  /* 0x000000be00987202 */ /* 0x000fe40000000f00 */
[----:B------:R-:W-:Y:S02]  /*b0f0*/  MOV R20, R196 ;  /* 0x000000c400147202 */ /* 0x000fe40000000f00 */
[----:B------:R-:W-:Y:S02]  /*b100*/  MOV R11, R198 ;  /* 0x000000c6000b7202 */ /* 0x000fe40000000f00 */
[----:B------:R-:W-:Y:S02]  /*b110*/  LOP3.LUT R3, R4, 0x380, RZ, 0xc0, !PT ;  /* 0x0000038004037812 */ /* 0x000fe400078ec0ff */
[----:B------:R-:W-:Y:S02]  /*b120*/  MOV R7, R208 ;  /* 0x000000d000077202 */ /* 0x000fe40000000f00 */
[----:B------:R-:W-:-:S04]  /*b130*/  SHF.R.U64 R3, R3, 0x3, RZ ;  /* 0x0000000303037819 */ /* 0x000fc800000012ff */
[----:B------:R-:W-:Y:S02]  /*b140*/  LOP3.LUT R178, R3, R4, RZ, 0x3c, !PT ;  /* 0x0000000403b27212 */ /* 0x000fe400078e3cff */
[----:B------:R-:W-:Y:S02]  /*b150*/  MOV R3, R206 ;  /* 0x000000ce00037202 */ /* 0x000fe40000000f00 */
[----:B------:R-:W-:Y:S01]  /*b160*/  MOV R4, R210 ;  /* 0x000000d200047202 */ /* 0x000fe20000000f00 */
[----:B------:R-:W-:Y:S02]  /*b170*/  UIADD3 UR60, UR60, 0x1, URZ ;  /* 0x000000013c3c7890 */ /* 0x000fe4000fffe03f */
[----:B------:R-:W-:Y:S02]  /*b180*/  UIADD3 UR4, UR4, 0x38820, URZ ;  /* 0x0003882004047890 */ /* 0x000fe4000fffe03f */
[----:B------:R-:W-:Y:S02]  /*b190*/  UISETP.NE.AND UP0, UPT, UR60, 0x2, UPT ;  /* 0x000000023c00788c */ /* 0x000fe4000bf05270 */
[----:B------:R-:W-:Y:S01]  /*b1a0*/  UPRMT UR4, URZ, 0x654, UR4 ;  /* 0x000006543f047896 */ /* 0x000fe20008000004 */
[----:B------:R-:W-:Y:S01]  /*b1b0*/  BSSY B0, `(.L_x_29) ;  /* 0x000015a000007945 */ /* 0x000fe20003800000 */
[----:B------:R-:W-:-:S02]  /*b1c0*/  WARPGROUP.DEPBAR.LE gsb0, 0x0 ;  /* 0x00008000000079c5 */ /* 0x000fc40000010000 */
[----:B------:R-:W0:Y:S01]  /*b1d0*/  LDC R192, c[0x0][0xbe8] ;  /* 0x0002fa00ffc07b82 */ /* 0x000e220000000800 */
[-C--:B--2---:R-:W-:Y:S01]  /*b1e0*/  FMUL.FTZ R25, R25, R6.reuse ;  /* 0x0000000619197220 */ /* 0x084fe20000410000 */
[-C--:B------:R-:W-:Y:S01]  /*b1f0*/  FMUL.FTZ R24, R24, R6.reuse ;  /* 0x0000000618187220 */ /* 0x080fe20000410000 */
[-C--:B------:R-:W-:Y:S01]  /*b200*/  FMUL.FTZ R28, R28, R6.reuse ;  /* 0x000000061c1c7220 */ /* 0x080fe20000410000 */
[-C--:B------:R-:W-:Y:S01]  /*b210*/  FMUL.FTZ R33, R33, R6.reuse ;  /* 0x0000000621217220 */ /* 0x080fe20000410000 */
[-C--:B------:R-:W-:Y:S01]  /*b220*/  FMUL.FTZ R32, R32, R6.reuse ;  /* 0x0000000620207220 */ /* 0x080fe20000410000 */
[-C--:B------:R-:W-:Y:S01]  /*b230*/  FMUL.FTZ R37, R37, R6.reuse ;  /* 0x0000000625257220 */ /* 0x080fe20000410000 */
[-C--:B------:R-:W-:Y:S01]  /*b240*/  FMUL.FTZ R36, R36, R6.reuse ;  /* 0x0000000624247220 */ /* 0x080fe20000410000 */
[----:B------:R4:W-:Y:S01]  /*b250*/  @!P1 SYNCS.ARRIVE.TRANS64.RED.A1T0 RZ, [R155+URZ], RZ ;  /* 0x000000ff9bff99a7 */ /* 0x0009e2000810043f */
[-C--:B------:R-:W-:Y:S01]  /*b260*/  FMUL.FTZ R41, R41, R6.reuse ;  /* 0x0000000629297220 */ /* 0x080fe20000410000 */
[-C--:B------:R-:W-:Y:S01]  /*b270*/  FMUL.FTZ R40, R40, R6.reuse ;  /* 0x0000000628287220 */ /* 0x080fe20000410000 */
[-C--:B------:R-:W-:Y:S01]  /*b280*/  FMUL.FTZ R45, R45, R6.reuse ;  /* 0x000000062d2d7220 */ /* 0x080fe20000410000 */
[-C--:B------:R-:W-:Y:S01]  /*b290*/  FMUL.FTZ R44, R44, R6.reuse ;  /* 0x000000062c2c7220 */ /* 0x080fe20000410000 */
[-C--:B------:R-:W-:Y:S01]  /*b2a0*/  FMUL.FTZ R49, R49, R6.reuse ;  /* 0x0000000631317220 */ /* 0x080fe20000410000 */
[-C--:B------:R-:W-:Y:S01]  /*b2b0*/  FMUL.FTZ R48, R48, R6.reuse ;  /* 0x0000000630307220 */ /* 0x080fe20000410000 */
[-C--:B------:R-:W-:Y:S01]  /*b2c0*/  FMUL.FTZ R53, R53, R6.reuse ;  /* 0x0000000635357220 */ /* 0x080fe20000410000 */
[-C--:B----4-:R-:W-:Y:S01]  /*b2d0*/  FMUL.FTZ R155, R26, R5.reuse ;  /* 0x000000051a9b7220 */ /* 0x090fe20000410000 */
[-C--:B------:R-:W-:Y:S01]  /*b2e0*/  FMUL.FTZ R26, R29, R6.reuse ;  /* 0x000000061d1a7220 */ /* 0x080fe20000410000 */
[-C--:B------:R-:W-:Y:S01]  /*b2f0*/  FMUL.FTZ R52, R52, R6.reuse ;  /* 0x0000000634347220 */ /* 0x080fe20000410000 */
[-C--:B------:R-:W-:Y:S01]  /*b300*/  FMUL.FTZ R57, R57, R6.reuse ;  /* 0x0000000639397220 */ /* 0x080fe20000410000 */
[-C--:B------:R-:W-:Y:S01]  /*b310*/  FMUL.FTZ R56, R56, R6.reuse ;  /* 0x0000000638387220 */ /* 0x080fe20000410000 */
[-C--:B------:R-:W-:Y:S01]  /*b320*/  FMUL.FTZ R61, R61, R6.reuse ;  /* 0x000000063d3d7220 */ /* 0x080fe20000410000 */
[-C--:B------:R-:W-:Y:S01]  /*b330*/  FMUL.FTZ R60, R60, R6.reuse ;  /* 0x000000063c3c7220 */ /* 0x080fe20000410000 */
[-C--:B------:R-:W-:Y:S01]  /*b340*/  FMUL.FTZ R65, R65, R6.reuse ;  /* 0x0000000641417220 */ /* 0x080fe20000410000 */
[----:B0-----:R-:W-:Y:S01]  /*b350*/  ISETP.NE.AND P2, PT, R192, 0x1, PT ;  /* 0x00000001c000780c */ /* 0x001fe20003f45270 */
        /* <DEDUP_REMOVED lines=44> */
[----:B------:R-:W0:Y:S01]  /*b620*/  LDC R148, c[0x0][0xc38] ;  /* 0x00030e00ff947b82 */ /* 0x000e220000000800 */
[-C--:B------:R-:W-:Y:S01]  /*b630*/  FMUL.FTZ R31, R31, R5.reuse ;  /* 0x000000051f1f7220 */ /* 0x080fe20000410000 */
[----:B------:R-:W-:Y:S01]  /*b640*/  FMUL.FTZ R30, R30, R5 ;  /* 0x000000051e1e7220 */ /* 0x000fe20000410000 */
[----:B------:R-:W-:Y:S01]  /*b650*/  F2FP.F16.F32.PACK_AB R24, R25, R24 ;  /* 0x000000181918723e */ /* 0x000fe200000000ff */
[----:B------:R-:W-:Y:S01]  /*b660*/  IMAD R29, RZ, RZ, -UR14 ;  /* 0x8000000eff1d7e24 */ /* 0x000fe2000f8e02ff */
[----:B------:R-:W-:Y:S01]  /*b670*/  F2FP.F16.F32.PACK_AB R25, R27, R155 ;  /* 0x0000009b1b19723e */ /* 0x000fe200000000ff */
[-C--:B------:R-:W-:Y:S01]  /*b680*/  FMUL.FTZ R35, R35, R5.reuse ;  /* 0x0000000523237220 */ /* 0x080fe20000410000 */
[----:B------:R-:W-:Y:S01]  /*b690*/  F2FP.F16.F32.PACK_AB R27, R31, R30 ;  /* 0x0000001e1f1b723e */ /* 0x000fe200000000ff */
[----:B------:R-:W-:Y:S01]  /*b6a0*/  FMUL.FTZ R34, R34, R5 ;  /* 0x0000000522227220 */ /* 0x000fe20000410000 */
[----:B------:R-:W1:Y:S01]  /*b6b0*/  @P2 LDC R31, c[0x0][0xbec] ;  /* 0x0002fb00ff1f2b82 */ /* 0x000e620000000800 */
[----:B------:R-:W-:-:S07]  /*b6c0*/  F2FP.F16.F32.PACK_AB R26, R26, R28 ;  /* 0x0000001c1a1a723e */ /* 0x000fce00000000ff */
[----:B------:R-:W-:Y:S01]  /*b6d0*/  BAR.SYNC.DEFER_BLOCKING 0x1, 0x100 ;  /* 0x0044000000007b1d */ /* 0x000fe20000010000 */
[----:B------:R-:W-:Y:S01]  /*b6e0*/  F2FP.F16.F32.PACK_AB R32, R33, R32 ;  /* 0x000000202120723e */ /* 0x000fe200000000ff */
[-C--:B------:R-:W-:Y:S01]  /*b6f0*/  FMUL.FTZ R39, R39, R5.reuse ;  /* 0x0000000527277220 */ /* 0x080fe20000410000 */
[----:B------:R-:W-:Y:S01]  /*b700*/  F2FP.F16.F32.PACK_AB R33, R35, R34 ;  /* 0x000000222321723e */ /* 0x000fe200000000ff */
[----:B------:R-:W-:Y:S01]  /*b710*/  FMUL.FTZ R38, R38, R5 ;  /* 0x0000000526267220 */ /* 0x000fe20000410000 */
[----:B------:R-:W-:-:S03]  /*b720*/  F2FP.F16.F32.PACK_AB R34, R37, R36 ;  /* 0x000000242522723e */ /* 0x000fc600000000ff */
[----:B------:R-:W2:Y:S01]  /*b730*/  @P2 LDC R30, c[0x0][0xbf0] ;  /* 0x0002fc00ff1e2b82 */ /* 0x000ea20000000800 */
[-C--:B------:R-:W-:Y:S01]  /*b740*/  FMUL.FTZ R43, R43, R5.reuse ;  /* 0x000000052b2b7220 */ /* 0x080fe20000410000 */
[-C--:B------:R-:W-:Y:S01]  /*b750*/  FMUL.FTZ R42, R42, R5.reuse ;  /* 0x000000052a2a7220 */ /* 0x080fe20000410000 */
[-C--:B------:R-:W-:Y:S01]  /*b760*/  FMUL.FTZ R47, R47, R5.reuse ;  /* 0x000000052f2f7220 */ /* 0x080fe20000410000 */
[-C--:B------:R-:W-:Y:S01]  /*b770*/  FMUL.FTZ R46, R46, R5.reuse ;  /* 0x000000052e2e7220 */ /* 0x080fe20000410000 */
[-C--:B------:R-:W-:Y:S01]  /*b780*/  FMUL.FTZ R28, R51, R5.reuse ;  /* 0x00000005331c7220 */ /* 0x080fe20000410000 */
[----:B------:R-:W-:Y:S01]  /*b790*/  FMUL.FTZ R50, R50, R5 ;  /* 0x0000000532327220 */ /* 0x000fe20000410000 */
[----:B0-----:R-:W-:Y:S01]  /*b7a0*/  IMAD R29, R148, R29, UR5 ;  /* 0x00000005941d7e24 */ /* 0x001fe2000f8e021d */
[----:B------:R-:W-:Y:S01]  /*b7b0*/  F2FP.F16.F32.PACK_AB R35, R39, R38 ;  /* 0x000000262723723e */ /* 0x000fe200000000ff */
[-C--:B------:R-:W-:Y:S01]  /*b7c0*/  FMUL.FTZ R51, R55, R5.reuse ;  /* 0x0000000537337220 */ /* 0x080fe20000410000 */
[----:B------:R-:W-:Y:S01]  /*b7d0*/  FMUL.FTZ R54, R54, R5 ;  /* 0x0000000536367220 */ /* 0x000fe20000410000 */
[----:B------:R-:W-:-:S02]  /*b7e0*/  IMAD R36, R29, 0x80, R221 ;  /* 0x000000801d247824 */ /* 0x000fc400078e02dd */
[-C--:B------:R-:W-:Y:S01]  /*b7f0*/  FMUL.FTZ R59, R59, R5.reuse ;  /* 0x000000053b3b7220 */ /* 0x080fe20000410000 */
[-C--:B------:R-:W-:Y:S01]  /*b800*/  FMUL.FTZ R58, R58, R5.reuse ;  /* 0x000000053a3a7220 */ /* 0x080fe20000410000 */
[-C--:B------:R-:W-:Y:S01]  /*b810*/  FMUL.FTZ R63, R63, R5.reuse ;  /* 0x000000053f3f7220 */ /* 0x080fe20000410000 */
[----:B------:R-:W-:Y:S01]  /*b820*/  FMUL.FTZ R62, R62, R5 ;  /* 0x000000053e3e7220 */ /* 0x000fe20000410000 */
[----:B-1----:R-:W-:-:S04]  /*b830*/  @P2 IMAD.HI.U32 R31, R36, R31, RZ ;  /* 0x0000001f241f2227 */ /* 0x002fc800078e00ff */
[-C--:B------:R-:W-:Y:S01]  /*b840*/  FMUL.FTZ R67, R67, R5.reuse ;  /* 0x0000000543437220 */ /* 0x080fe20000410000 */
[----:B------:R0:W-:Y:S01]  /*b850*/  STSM.16.M88.4 [R154], R24 ;  /* 0x000000189a007844 */ /* 0x0001e20000000200 */
[-C--:B------:R-:W-:Y:S01]  /*b860*/  FMUL.FTZ R66, R66, R5.reuse ;  /* 0x0000000542427220 */ /* 0x080fe20000410000 */
[-C--:B------:R-:W-:Y:S01]  /*b870*/  FMUL.FTZ R71, R71, R5.reuse ;  /* 0x0000000547477220 */ /* 0x080fe20000410000 */
[-C--:B------:R-:W-:Y:S01]  /*b880*/  FMUL.FTZ R70, R70, R5.reuse ;  /* 0x0000000546467220 */ /* 0x080fe20000410000 */
[-C--:B------:R-:W-:Y:S01]  /*b890*/  FMUL.FTZ R75, R75, R5.reuse ;  /* 0x000000054b4b7220 */ /* 0x080fe20000410000 */
[-C--:B------:R-:W-:Y:S01]  /*b8a0*/  FMUL.FTZ R74, R74, R5.reuse ;  /* 0x000000054a4a7220 */ /* 0x080fe20000410000 */
[----:B------:R-:W-:Y:S01]  /*b8b0*/  F2FP.F16.F32.PACK_AB R40, R41, R40 ;  /* 0x000000282928723e */ /* 0x000fe200000000ff */
[-C--:B------:R-:W-:Y:S01]  /*b8c0*/  FMUL.FTZ R79, R79, R5.reuse ;  /* 0x000000054f4f7220 */ /* 0x080fe20000410000 */
[-C--:B------:R-:W-:Y:S01]  /*b8d0*/  FMUL.FTZ R78, R78, R5.reuse ;  /* 0x000000054e4e7220 */ /* 0x080fe20000410000 */
[----:B------:R-:W-:Y:S01]  /*b8e0*/  F2FP.F16.F32.PACK_AB R41, R43, R42 ;  /* 0x0000002a2b29723e */ /* 0x000fe200000000ff */
[----:B------:R1:W-:Y:S01]  /*b8f0*/  STSM.16.M88.4 [R15], R32 ;  /* 0x000000200f007844 */ /* 0x0003e20000000200 */
[----:B------:R-:W-:Y:S01]  /*b900*/  F2FP.F16.F32.PACK_AB R48, R49, R48 ;  /* 0x000000303130723e */ /* 0x000fe200000000ff */
[-C--:B------:R-:W-:Y:S01]  /*b910*/  FMUL.FTZ R83, R83, R5.reuse ;  /* 0x0000000553537220 */ /* 0x080fe20000410000 */
[----:B------:R-:W-:Y:S01]  /*b920*/  F2FP.F16.F32.PACK_AB R42, R45, R44 ;  /* 0x0000002c2d2a723e */ /* 0x000fe200000000ff */
[-C--:B------:R-:W-:Y:S01]  /*b930*/  FMUL.FTZ R82, R82, R5.reuse ;  /* 0x0000000552527220 */ /* 0x080fe20000410000 */
[----:B------:R-:W-:Y:S01]  /*b940*/  F2FP.F16.F32.PACK_AB R43, R47, R46 ;  /* 0x0000002e2f2b723e */ /* 0x000fe200000000ff */
[----:B0-----:R-:W0:Y:S01]  /*b950*/  LDC.64 R24, c[0x0][0xb98] ;  /* 0x0002e600ff187b82 */ /* 0x001e220000000a00 */
[--C-:B------:R-:W-:Y:S01]  /*b960*/  IMAD.MOV.U32 R27, RZ, RZ, R36.reuse ;  /* 0x000000ffff1b7224 */ /* 0x100fe200078e0024 */
[----:B--2---:R-:W-:Y:S01]  /*b970*/  @P2 SHF.R.U32.HI R27, RZ, R30, R31 ;  /* 0x0000001eff1b2219 */ /* 0x004fe2000001161f */
[-C--:B------:R-:W-:Y:S01]  /*b980*/  FMUL.FTZ R87, R87, R5.reuse ;  /* 0x0000000557577220 */ /* 0x080fe20000410000 */
[----:B------:R-:W-:Y:S01]  /*b990*/  F2FP.F16.F32.PACK_AB R49, R28, R50 ;  /* 0x000000321c31723e */ /* 0x000fe200000000ff */
[----:B------:R-:W-:Y:S01]  /*b9a0*/  STSM.16.M88.4 [R153], R40 ;  /* 0x0000002899007844 */ /* 0x000fe20000000200 */
[----:B------:R-:W-:Y:S01]  /*b9b0*/  F2FP.F16.F32.PACK_AB R56, R57, R56 ;  /* 0x000000383938723e */ /* 0x000fe200000000ff */
[-C--:B------:R-:W-:Y:S01]  /*b9c0*/  FMUL.FTZ R86, R86, R5.reuse ;  /* 0x0000000556567220 */ /* 0x080fe20000410000 */
[----:B------:R-:W-:Y:S01]  /*b9d0*/  F2FP.F16.F32.PACK_AB R50, R53, R52 ;  /* 0x000000343532723e */ /* 0x000fe200000000ff */
[-C--:B------:R-:W-:Y:S01]  /*b9e0*/  FMUL.FTZ R91, R91, R5.reuse ;  /* 0x000000055b5b7220 */ /* 0x080fe20000410000 */
[----:B------:R-:W-:Y:S01]  /*b9f0*/  F2FP.F16.F32.PACK_AB R51, R51, R54 ;  /* 0x000000363333723e */ /* 0x000fe200000000ff */
[----:B-1----:R-:W-:Y:S01]  /*ba00*/  IMAD.MOV R15, RZ, RZ, -R27 ;  /* 0x000000ffff0f7224 */ /* 0x002fe200078e0a1b */
[----:B------:R-:W-:Y:S01]  /*ba10*/  F2FP.F16.F32.PACK_AB R57, R59, R58 ;  /* 0x0000003a3b39723e */ /* 0x000fe200000000ff */
[----:B------:R-:W-:Y:S01]  /*ba20*/  FMUL.FTZ R90, R90, R5 ;  /* 0x000000055a5a7220 */ /* 0x000fe20000410000 */
[----:B------:R-:W-:Y:S01]  /*ba30*/  F2FP.F16.F32.PACK_AB R64, R65, R64 ;  /* 0x000000404140723e */ /* 0x000fe200000000ff */
[----:B------:R-:W-:Y:S01]  /*ba40*/  IMAD R15, R192, R15, R36 ;  /* 0x0000000fc00f7224 */ /* 0x000fe200078e0224 */
[----:B------:R-:W-:Y:S01]  /*ba50*/  F2FP.F16.F32.PACK_AB R58, R61, R60 ;  /* 0x0000003c3d3a723e */ /* 0x000fe200000000ff */
[----:B------:R-:W-:Y:S01]  /*ba60*/  STSM.16.M88.4 [R152], R48 ;  /* 0x0000003098007844 */ /* 0x000fe20000000200 */
[----:B------:R-:W-:Y:S01]  /*ba70*/  F2FP.F16.F32.PACK_AB R59, R63, R62 ;  /* 0x0000003e3f3b723e */ /* 0x000fe200000000ff */
[-C--:B------:R-:W-:Y:S01]  /*ba80*/  FMUL.FTZ R95, R95, R5.reuse ;  /* 0x000000055f5f7220 */ /* 0x080fe20000410000 */
[----:B------:R-:W-:Y:S01]  /*ba90*/  F2FP.F16.F32.PACK_AB R65, R67, R66 ;  /* 0x000000424341723e */ /* 0x000fe200000000ff */
[-C--:B------:R-:W-:Y:S01]  /*baa0*/  FMUL.FTZ R94, R94, R5.reuse ;  /* 0x000000055e5e7220 */ /* 0x080fe20000410000 */
[----:B------:R-:W-:Y:S01]  /*bab0*/  F2FP.F16.F32.PACK_AB R72, R73, R72 ;  /* 0x000000484948723e */ /* 0x000fe200000000ff */
[----:B------:R-:W-:Y:S01]  /*bac0*/  STSM.16.M88.4 [R20], R56 ;  /* 0x0000003814007844 */ /* 0x000fe20000000200 */
[C---:B0-----:R-:W-:Y:S01]  /*bad0*/  IMAD R26, R24.reuse, UR12, RZ ;  /* 0x0000000c181a7c24 */ /* 0x041fe2000f8e02ff */
[----:B------:R-:W-:Y:S01]  /*bae0*/  F2FP.F16.F32.PACK_AB R66, R69, R68 ;  /* 0x000000444542723e */ /* 0x000fe200000000ff */
[-C--:B------:R-:W-:Y:S01]  /*baf0*/  FMUL.FTZ R99, R99, R5.reuse ;  /* 0x0000000563637220 */ /* 0x080fe20000410000 */
[----:B------:R-:W-:Y:S01]  /*bb00*/  F2FP.F16.F32.PACK_AB R67, R71, R70 ;  /* 0x000000464743723e */ /* 0x000fe200000000ff */
[----:B------:R-:W-:Y:S01]  /*bb10*/  IMAD R26, R25, UR13, R26 ;  /* 0x0000000d191a7c24 */ /* 0x000fe2000f8e021a */
[----:B------:R-:W-:Y:S01]  /*bb20*/  F2FP.F16.F32.PACK_AB R73, R75, R74 ;  /* 0x0000004a4b49723e */ /* 0x000fe200000000ff */
[----:B------:R-:W-:Y:S01]  /*bb30*/  IMAD.WIDE.U32 R24, R24, UR13, R188 ;  /* 0x0000000d18187c25 */ /* 0x000fe2000f8e00bc */
[----:B------:R-:W-:Y:S01]  /*bb40*/  F2FP.F16.F32.PACK_AB R74, R77, R76 ;  /* 0x0000004c4d4a723e */ /* 0x000fe200000000ff */
[----:B------:R0:W-:Y:S01]  /*bb50*/  STSM.16.M88.4 [R11], R64 ;  /* 0x000000400b007844 */ /* 0x0001e20000000200 */
[----:B------:R-:W-:Y:S01]  /*bb60*/  F2FP.F16.F32.PACK_AB R75, R79, R78 ;  /* 0x0000004e4f4b723e */ /* 0x000fe200000000ff */
[-C--:B------:R-:W-:Y:S01]  /*bb70*/  FMUL.FTZ R98, R98, R5.reuse ;  /* 0x0000000562627220 */ /* 0x080fe20000410000 */
[----:B------:R-:W-:Y:S01]  /*bb80*/  IADD3 R24, P0, R27, R24, RZ ;  /* 0x000000181b187210 */ /* 0x000fe20007f1e0ff */
[-C--:B------:R-:W-:Y:S01]  /*bb90*/  FMUL.FTZ R103, R103, R5.reuse ;  /* 0x0000000567677220 */ /* 0x080fe20000410000 */
[-C--:B------:R-:W-:Y:S01]  /*bba0*/  FMUL.FTZ R102, R102, R5.reuse ;  /* 0x0000000566667220 */ /* 0x080fe20000410000 */
[----:B------:R1:W-:Y:S01]  /*bbb0*/  STSM.16.M88.4 [R21], R72 ;  /* 0x0000004815007844 */ /* 0x0003e20000000200 */
[----:B------:R-:W-:Y:S01]  /*bbc0*/  F2FP.F16.F32.PACK_AB R80, R81, R80 ;  /* 0x000000505150723e */ /* 0x000fe200000000ff */
[-C--:B------:R-:W-:Y:S01]  /*bbd0*/  FMUL.FTZ R107, R107, R5.reuse ;  /* 0x000000056b6b7220 */ /* 0x080fe20000410000 */
        /* <DEDUP_REMOVED lines=8> */
[----:B0-----:R-:W-:Y:S01]  /*bc60*/  SHF.R.S32.HI R11, RZ, 0x1f, R15 ;  /* 0x0000001fff0b7819 */ /* 0x001fe2000001140f */
[-C--:B------:R-:W-:Y:S01]  /*bc70*/  FMUL.FTZ R114, R114, R5.reuse ;  /* 0x0000000572727220 */ /* 0x080fe20000410000 */
[----:B------:R-:W-:Y:S01]  /*bc80*/  F2FP.F16.F32.PACK_AB R89, R91, R90 ;  /* 0x0000005a5b59723e */ /* 0x000fe200000000ff */
[-C--:B------:R-:W-:Y:S01]  /*bc90*/  FMUL.FTZ R119, R119, R5.reuse ;  /* 0x0000000577777220 */ /* 0x080fe20000410000 */
[----:B------:R-:W-:Y:S01]  /*bca0*/  F2FP.F16.F32.PACK_AB R96, R97, R96 ;  /* 0x000000606160723e */ /* 0x000fe200000000ff */
[----:B------:R-:W-:Y:S01]  /*bcb0*/  IMAD R20, R11, UR6, RZ ;  /* 0x000000060b147c24 */ /* 0x000fe2000f8e02ff */
[----:B-1----:R-:W-:Y:S01]  /*bcc0*/  SHF.R.S32.HI R21, RZ, 0x1f, R27 ;  /* 0x0000001fff157819 */ /* 0x002fe2000001141b */
[-C--:B------:R-:W-:Y:S01]  /*bcd0*/  FMUL.FTZ R118, R118, R5.reuse ;  /* 0x0000000576767220 */ /* 0x080fe20000410000 */
[----:B------:R-:W-:Y:S01]  /*bce0*/  F2FP.F16.F32.PACK_AB R90, R93, R92 ;  /* 0x0000005c5d5a723e */ /* 0x000fe200000000ff */
[----:B------:R-:W-:Y:S01]  /*bcf0*/  FMUL.FTZ R123, R123, R5 ;  /* 0x000000057b7b7220 */ /* 0x000fe20000410000 */
[----:B------:R-:W-:Y:S01]  /*bd00*/  IADD3.X R25, R21, R25, R26, P0, !PT ;  /* 0x0000001915197210 */ /* 0x000fe200007fe41a */
        /* <DEDUP_REMOVED lines=8> */
[----:B------:R-:W-:Y:S01]  /*bd90*/  FMUL.FTZ R130, R130, R5 ;  /* 0x0000000582827220 */ /* 0x000fe20000410000 */
[----:B------:R-:W-:-:S02]  /*bda0*/  IMAD R21, R15, UR7, R20 ;  /* 0x000000070f157c24 */ /* 0x000fc4000f8e0214 */
[----:B------:R-:W-:Y:S01]  /*bdb0*/  FMUL.FTZ R135, R135, R5 ;  /* 0x0000000587877220 */ /* 0x000fe20000410000 */
[----:B------:R-:W-:-:S04]  /*bdc0*/  IMAD.WIDE.U32 R24, R15, UR6, R24 ;  /* 0x000000060f187c25 */ /* 0x000fc8000f8e0018 */
[-C--:B------:R-:W-:Y:S01]  /*bdd0*/  FMUL.FTZ R134, R134, R5.reuse ;  /* 0x0000000586867220 */ /* 0x080fe20000410000 */
[-C--:B------:R-:W-:Y:S01]  /*bde0*/  FMUL.FTZ R139, R139, R5.reuse ;  /* 0x000000058b8b7220 */ /* 0x080fe20000410000 */
[-C--:B------:R-:W-:Y:S01]  /*bdf0*/  FMUL.FTZ R138, R138, R5.reuse ;  /* 0x000000058a8a7220 */ /* 0x080fe20000410000 */
[----:B------:R-:W-:Y:S01]  /*be00*/  STSM.16.M88.4 [R12], R80 ;  /* 0x000000500c007844 */ /* 0x000fe20000000200 */
[----:B------:R-:W-:Y:S01]  /*be10*/  F2FP.F16.F32.PACK_AB R104, R105, R104 ;  /* 0x000000686968723e */ /* 0x000fe200000000ff */
[-C--:B------:R-:W-:Y:S01]  /*be20*/  FMUL.FTZ R143, R143, R5.reuse ;  /* 0x000000058f8f7220 */ /* 0x080fe20000410000 */
[-C--:B------:R-:W-:Y:S01]  /*be30*/  FMUL.FTZ R142, R142, R5.reuse ;  /* 0x000000058e8e7220 */ /* 0x080fe20000410000 */
[-C--:B------:R-:W-:Y:S01]  /*be40*/  FMUL.FTZ R147, R147, R5.reuse ;  /* 0x0000000593937220 */ /* 0x080fe20000410000 */
[-C--:B------:R-:W-:Y:S01]  /*be50*/  FMUL.FTZ R146, R146, R5.reuse ;  /* 0x0000000592927220 */ /* 0x080fe20000410000 */
[-C--:B------:R-:W-:Y:S01]  /*be60*/  FMUL.FTZ R151, R151, R5.reuse ;  /* 0x0000000597977220 */ /* 0x080fe20000410000 */
[----:B------:R-:W-:Y:S01]  /*be70*/  STSM.16.M88.4 [R14], R88 ;  /* 0x000000580e007844 */ /* 0x000fe20000000200 */
[----:B------:R-:W-:Y:S01]  /*be80*/  F2FP.F16.F32.PACK_AB R105, R107, R106 ;  /* 0x0000006a6b69723e */ /* 0x000fe200000000ff */
[----:B------:R-:W-:Y:S01]  /*be90*/  FMUL.FTZ R5, R150, R5 ;  /* 0x0000000596057220 */ /* 0x000fe20000410000 */
[----:B------:R-:W-:Y:S01]  /*bea0*/  F2FP.F16.F32.PACK_AB R112, R113, R112 ;  /* 0x000000707170723e */ /* 0x000fe200000000ff */
[----:B------:R0:W-:Y:S01]  /*beb0*/  STSM.16.M88.4 [R13], R96 ;  /* 0x000000600d007844 */ /* 0x0001e20000000200 */
[----:B------:R-:W-:Y:S01]  /*bec0*/  F2FP.F16.F32.PACK_AB R106, R109, R108 ;  /* 0x0000006c6d6a723e */ /* 0x000fe200000000ff */
[----:B------:R-:W-:Y:S01]  /*bed0*/  ULDC.64 UR6, c[0x0][0xb50] ;  /* 0x0002d40000067ab9 */ /* 0x000fe20000000a00 */
[----:B------:R-:W-:Y:S01]  /*bee0*/  F2FP.F16.F32.PACK_AB R107, R111, R110 ;  /* 0x0000006e6f6b723e */ /* 0x000fe200000000ff */
[----:B------:R-:W-:Y:S01]  /*bef0*/  IMAD R15, R29, 0x80, R220 ;  /* 0x000000801d0f7824 */ /* 0x000fe200078e02dc */
[----:B------:R-:W-:Y:S01]  /*bf00*/  F2FP.F16.F32.PACK_AB R113, R115, R114 ;  /* 0x000000727371723e */ /* 0x000fe200000000ff */
[----:B------:R-:W-:Y:S01]  /*bf10*/  ULDC UR5, c[0x0][0xa88] ;  /* 0x0002a20000057ab9 */ /* 0x000fe20000000800 */
[----:B------:R-:W-:Y:S01]  /*bf20*/  F2FP.F16.F32.PACK_AB R120, R121, R120 ;  /* 0x000000787978723e */ /* 0x000fe200000000ff */
[----:B------:R-:W-:Y:S01]  /*bf30*/  STSM.16.M88.4 [R9], R104 ;  /* 0x0000006809007844 */ /* 0x000fe20000000200 */
[----:B------:R-:W-:Y:S01]  /*bf40*/  F2FP.F16.F32.PACK_AB R114, R117, R116 ;  /* 0x000000747572723e */ /* 0x000fe200000000ff */
[----:B------:R-:W-:Y:S01]  /*bf50*/  IMAD R20, R192, UR5, RZ ;  /* 0x00000005c0147c24 */ /* 0x000fe2000f8e02ff */
[----:B------:R-:W-:Y:S01]  /*bf60*/  F2FP.F16.F32.PACK_AB R115, R119, R118 ;  /* 0x000000767773723e */ /* 0x000fe200000000ff */
[----:B------:R-:W-:Y:S01]  /*bf70*/  VIADD R11, R15, 0x8 ;  /* 0x000000080f0b7836 */ /* 0x000fe20000000000 */
[----:B------:R-:W-:-:S02]  /*bf80*/  F2FP.F16.F32.PACK_AB R121, R123, R122 ;  /* 0x0000007a7b79723e */ /* 0x000fc400000000ff */
[----:B------:R-:W-:Y:S01]  /*bf90*/  F2FP.F16.F32.PACK_AB R128, R129, R128 ;  /* 0x000000808180723e */ /* 0x000fe200000000ff */
[----:B0-----:R-:W-:Y:S01]  /*bfa0*/  IMAD.IADD R13, R25, 0x1, R21 ;  /* 0x00000001190d7824 */ /* 0x001fe200078e0215 */
[----:B------:R-:W-:Y:S01]  /*bfb0*/  LEA R12, P3, R24, UR6, 0x2 ;  /* 0x00000006180c7c11 */ /* 0x000fe2000f8610ff */
[----:B------:R0:W-:Y:S01]  /*bfc0*/  STSM.16.M88.4 [R3], R112 ;  /* 0x0000007003007844 */ /* 0x0001e20000000200 */
[----:B------:R-:W-:Y:S01]  /*bfd0*/  F2FP.F16.F32.PACK_AB R122, R125, R124 ;  /* 0x0000007c7d7a723e */ /* 0x000fe200000000ff */
[----:B------:R-:W1:Y:S01]  /*bfe0*/  @P2 LDC R21, c[0x0][0xbf0] ;  /* 0x0002fc00ff152b82 */ /* 0x000e620000000800 */
[----:B------:R-:W-:Y:S01]  /*bff0*/  F2FP.F16.F32.PACK_AB R123, R127, R126 ;  /* 0x0000007e7f7b723e */ /* 0x000fe200000000ff */
[----:B------:R-:W-:Y:S01]  /*c000*/  SHFL.IDX PT, R30, R12, RZ, 0x1c1f ;  /* 0x001c1fff0c1e7589 */ /* 0x000fe200000e0000 */
[----:B------:R-:W-:Y:S02]  /*c010*/  F2FP.F16.F32.PACK_AB R129, R131, R130 ;  /* 0x000000828381723e */ /* 0x000fe400000000ff */
[----:B------:R-:W-:Y:S01]  /*c020*/  F2FP.F16.F32.PACK_AB R136, R137, R136 ;  /* 0x000000888988723e */ /* 0x000fe200000000ff */
[----:B------:R-:W-:Y:S01]  /*c030*/  STSM.16.M88.4 [R10], R120 ;  /* 0x000000780a007844 */ /* 0x000fe20000000200 */
[----:B------:R-:W-:-:S02]  /*c040*/  F2FP.F16.F32.PACK_AB R130, R133, R132 ;  /* 0x000000848582723e */ /* 0x000fc400000000ff */
[----:B------:R-:W-:Y:S01]  /*c050*/  F2FP.F16.F32.PACK_AB R131, R135, R134 ;  /* 0x000000868783723e */ /* 0x000fe200000000ff */
[----:B------:R-:W-:Y:S01]  /*c060*/  SHFL.IDX PT, R48, R12, 0x1, 0x1c1f ;  /* 0x003c1f000c307f89 */ /* 0x000fe200000e0000 */
[----:B------:R-:W-:Y:S02]  /*c070*/  F2FP.F16.F32.PACK_AB R137, R139, R138 ;  /* 0x0000008a8b89723e */ /* 0x000fe400000000ff */
[----:B------:R-:W-:Y:S01]  /*c080*/  F2FP.F16.F32.PACK_AB R144, R145, R144 ;  /* 0x000000909190723e */ /* 0x000fe200000000ff */
[----:B------:R-:W-:Y:S01]  /*c090*/  STSM.16.M88.4 [R8], R128 ;  /* 0x0000008008007844 */ /* 0x000fe20000000200 */
[----:B------:R-:W-:Y:S01]  /*c0a0*/  F2FP.F16.F32.PACK_AB R138, R141, R140 ;  /* 0x0000008c8d8a723e */ /* 0x000fe200000000ff */
[----:B0-----:R-:W0:Y:S01]  /*c0b0*/  @P2 LDC R3, c[0x0][0xbec] ;  /* 0x0002fb00ff032b82 */ /* 0x001e220000000800 */
[----:B------:R-:W-:Y:S02]  /*c0c0*/  F2FP.F16.F32.PACK_AB R139, R143, R142 ;  /* 0x0000008e8f8b723e */ /* 0x000fe400000000ff */
[----:B------:R-:W-:-:S02]  /*c0d0*/  F2FP.F16.F32.PACK_AB R145, R147, R146 ;  /* 0x000000929391723e */ /* 0x000fc400000000ff */
[----:B------:R-:W-:Y:S01]  /*c0e0*/  F2FP.F16.F32.PACK_AB R146, R149, R6 ;  /* 0x000000069592723e */ /* 0x000fe200000000ff */
[----:B------:R-:W-:Y:S01]  /*c0f0*/  STSM.16.M88.4 [R7], R136 ;  /* 0x0000008807007844 */ /* 0x000fe20000000200 */
[----:B------:R-:W-:Y:S02]  /*c100*/  F2FP.F16.F32.PACK_AB R147, R151, R5 ;  /* 0x000000059793723e */ /* 0x000fe400000000ff */
[----:B------:R-:W-:Y:S02]  /*c110*/  LEA.HI.X R13, R24, UR7, R13, 0x2, P3 ;  /* 0x00000007180d7c11 */ /* 0x000fe400098f140d */
[----:B------:R-:W-:Y:S01]  /*c120*/  LOP3.LUT P0, RZ, R218, 0x3, RZ, 0xc0, !PT ;  /* 0x00000003daff7812 */ /* 0x000fe2000780c0ff */
[----:B------:R-:W-:Y:S01]  /*c130*/  STSM.16.M88.4 [R4], R144 ;  /* 0x0000009004007844 */ /* 0x000fe20000000200 */
[----:B------:R-:W-:Y:S02]  /*c140*/  BAR.SYNC.DEFER_BLOCKING 0x1, 0x100 ;  /* 0x0044000000007b1d */ /* 0x000fe40000010000 */
[----:B------:R-:W-:-:S02]  /*c150*/  ISETP.GE.OR P1, PT, R15, R20, P0 ;  /* 0x000000140f00720c */ /* 0x000fc40000726670 */
[----:B------:R-:W-:Y:S02]  /*c160*/  ISETP.GE.OR P0, PT, R11, R20, P0 ;  /* 0x000000140b00720c */ /* 0x000fe40000706670 */
[----:B------:R-:W2:Y:S04]  /*c170*/  SHFL.IDX PT, R31, R13, RZ, 0x1c1f ;  /* 0x001c1fff0d1f7589 */ /* 0x000ea800000e0000 */
[----:B------:R-:W3:Y:S05]  /*c180*/  SHFL.IDX PT, R49, R13, 0x1, 0x1c1f ;  /* 0x003c1f000d317f89 */ /* 0x000eea00000e0000 */
[----:B--2---:R2:W-:Y:S04]  /*c190*/  @!P1 ST.E desc[UR8][R30.64], R2 ;  /* 0x000000021e009985 */ /* 0x0045e8000c101908 */
[----:B---3--:R3:W-:Y:S04]  /*c1a0*/  @!P0 ST.E desc[UR8][R48.64], R0 ;  /* 0x0000000030008985 */ /* 0x0087e8000c101908 */
[----:B------:R4:W5:Y:S01]  /*c1b0*/  LD.E.128 R12, desc[UR8][R186.64] ;  /* 0x00000008ba0c7980 */ /* 0x000962000c101d00 */
[----:B--2---:R-:W2:Y:S03]  /*c1c0*/  LDC.64 R30, c[0x0][0xae0] ;  /* 0x0002b800ff1e7b82 */ /* 0x004ea60000000a00 */
[----:B------:R4:W5:Y:S01]  /*c1d0*/  LD.E.128 R24, desc[UR8][R156.64] ;  /* 0x000000089c187980 */ /* 0x000962000c101d00 */
[----:B---3--:R-:W-:-:S03]  /*c1e0*/  LEA R0, R23, R213, 0x5 ;  /* 0x000000d517007211 */ /* 0x008fc600078e28ff */
[----:B------:R4:W5:Y:S04]  /*c1f0*/  LD.E.128 R32, desc[UR8][R158.64] ;  /* 0x000000089e207980 */ /* 0x000968000c101d00 */
[----:B------:R4:W5:Y:S01]  /*c200*/  LD.E.128 R36, desc[UR8][R162.64] ;  /* 0x00000008a2247980 */ /* 0x000962000c101d00 */
[----:B------:R-:W-:-:S03]  /*c210*/  IMAD R28, R29, 0x80, R0 ;  /* 0x000000801d1c7824 */ /* 0x000fc600078e0200 */
[----:B------:R4:W5:Y:S04]  /*c220*/  LD.E.128 R44, desc[UR8][R166.64] ;  /* 0x00000008a62c7980 */ /* 0x000968000c101d00 */
        /* <DEDUP_REMOVED lines=10> */
[----:B------:R4:W5:Y:S01]  /*c2d0*/  LD.E.128 R60, desc[UR8][R178.64] ;  /* 0x00000008b23c7980 */ /* 0x000962000c101d00 */
[----:B------:R-:W-:Y:S01]  /*c2e0*/  ULDC.64 UR8, c[0x0][0xae8] ;  /* 0x0002ba0000087ab9 */ /* 0x000fe20000000a00 */
[----:B0-----:R-:W-:Y:S01]  /*c2f0*/  @P2 IMAD.HI.U32 R0, R28, R3, RZ ;  /* 0x000000031c002227 */ /* 0x001fe200078e00ff */
[----:B------:R-:W-:Y:S01]  /*c300*/  UIMAD UR5, UR11, UR8, URZ ;  /* 0x000000080b0572a4 */ /* 0x000fe2000f8e023f */
[----:B------:R-:W-:Y:S01]  /*c310*/  @!PT LDS RZ, [RZ] ;  /* 0x00000000fffff984 */ /* 0x000fe20000000800 */
[----:B------:R-:W-:Y:S01]  /*c320*/  @!PT LDS RZ, [RZ] ;  /* 0x00000000fffff984 */ /* 0x000fe20000000800 */
[----:B------:R-:W-:Y:S01]  /*c330*/  @!PT LDS RZ, [RZ] ;  /* 0x00000000fffff984 */ /* 0x000fe20000000800 */
[----:B------:R-:W-:Y:S01]  /*c340*/  @!PT LDS RZ, [RZ] ;  /* 0x00000000fffff984 */ /* 0x000fe20000000800 */
[----:B------:R0:W-:Y:S06]  /*c350*/  MEMBAR.ALL.CTA ;  /* 0x0000000000007992 */ /* 0x0001ec0000008000 */
[----:B0-----:R-:W0:Y:S01]  /*c360*/  FENCE.VIEW.ASYNC.S ;  /* 0x00000000000073c6 */ /* 0x001e220000000000 */
[----:B------:R-:W-:Y:S01]  /*c370*/  UIMAD.WIDE.U32 UR6, UR10, UR8, URZ ;  /* 0x000000080a0672a5 */ /* 0x000fe2000f8e003f */
[----:B------:R-:W-:Y:S01]  /*c380*/  IMAD.MOV.U32 R2, RZ, RZ, R28 ;  /* 0x000000ffff027224 */ /* 0x000fe200078e001c */
[----:B------:R-:W-:Y:S01]  /*c390*/  UIMAD UR5, UR10, UR9, UR5 ;  /* 0x000000090a0572a4 */ /* 0x000fe2000f8e0205 */
[----:B-1----:R-:W-:Y:S01]  /*c3a0*/  @P2 SHF.R.U32.HI R2, RZ, R21, R0 ;  /* 0x00000015ff022219 */ /* 0x002fe20000011600 */
[----:B------:R-:W-:Y:S01]  /*c3b0*/  IMAD R85, R29, 0x80, R213 ;  /* 0x000000801d557824 */ /* 0x000fe200078e02d5 */
[----:B------:R-:W-:Y:S01]  /*c3c0*/  ULDC.64 UR8, c[0x0][0xaf0] ;  /* 0x0002bc0000087ab9 */ /* 0x000fe20000000a00 */
[----:B------:R-:W-:Y:S01]  /*c3d0*/  UIADD3 UR7, UR7, UR5, URZ ;  /* 0x0000000507077290 */ /* 0x000fe2000fffe03f */
[--C-:B------:R-:W-:Y:S01]  /*c3e0*/  SHF.R.S32.HI R3, RZ, 0x1f, R2.reuse ;  /* 0x0000001fff037819 */ /* 0x100fe20000011402 */
[----:B------:R-:W-:Y:S01]  /*c3f0*/  UIMAD UR5, UR12, UR8, URZ ;  /* 0x000000080c0572a4 */ /* 0x000fe2000f8e023f */
[----:B------:R-:W-:Y:S01]  /*c400*/  IMAD.MOV R21, RZ, RZ, -R2 ;  /* 0x000000ffff157224 */ /* 0x000fe200078e0a02 */
[----:B------:R-:W-:Y:S01]  /*c410*/  UIMAD.WIDE.U32 UR6, UR13, UR8, UR6 ;  /* 0x000000080d0672a5 */ /* 0x000fe2000f8e0006 */
[----:B------:R-:W-:Y:S01]  /*c420*/  R2UR UR10, R212 ;  /* 0x00000000d40a72ca */ /* 0x000fe200000e0000 */
[----:B------:R-:W-:Y:S01]  /*c430*/  UIMAD UR5, UR13, UR9, UR5 ;  /* 0x000000090d0572a4 */ /* 0x000fe2000f8e0205 */
[----:B------:R-:W-:Y:S01]  /*c440*/  IMAD R21, R192, R21, R28 ;  /* 0x00000015c0157224 */ /* 0x000fe200078e021c */
[----:B------:R-:W-:Y:S01]  /*c450*/  R2UR UR9, R16 ;  /* 0x00000000100972ca */ /* 0x000fe200000e0000 */
[----:B--2---:R-:W-:Y:S01]  /*c460*/  IMAD R3, R3, R30, RZ ;  /* 0x0000001e03037224 */ /* 0x004fe200078e02ff */
[----:B------:R-:W-:Y:S01]  /*c470*/  UIADD3 UR7, UR7, UR5, URZ ;  /* 0x0000000507077290 */ /* 0x000fe2000fffe03f */
[----:B------:R-:W-:Y:S01]  /*c480*/  ISETP.GE.AND P2, PT, R85, R20, PT ;  /* 0x000000145500720c */ /* 0x000fe20003f46270 */
[----:B------:R-:W-:Y:S01]  /*c490*/  USEL UR60, UR60, URZ, UP0 ;  /* 0x0000003f3c3c7287 */ /* 0x000fe20008000000 */
[C---:B------:R-:W-:Y:S01]  /*c4a0*/  IMAD R31, R2.reuse, R31, R3 ;  /* 0x0000001f021f7224 */ /* 0x040fe200078e0203 */
[----:B------:R-:W-:Y:S01]  /*c4b0*/  SHF.R.S32.HI R0, RZ, 0x1f, R21 ;  /* 0x0000001fff007819 */ /* 0x000fe20000011415 */
[----:B------:R-:W-:Y:S01]  /*c4c0*/  ULDC UR5, c[0x0][0xc] ;  /* 0x0000030000057ab9 */ /* 0x000fe20000000800 */
[----:B------:R-:W-:Y:S01]  /*c4d0*/  IMAD.WIDE.U32 R2, R2, R30, UR6 ;  /* 0x0000000602027e25 */ /* 0x000fe2000f8e001e */
[----:B------:R-:W-:Y:S01]  /*c4e0*/  ULDC.64 UR6, c[0x0][0xad8] ;  /* 0x0002b60000067ab9 */ /* 0x000fe20000000a00 */
[----:B------:R-:W-:Y:S01]  /*c4f0*/  UIADD3 UR10, UR5, UR10, URZ ;  /* 0x0000000a050a7290 */ /* 0x000fe2000fffe03f */
[----:B0-----:R-:W-:Y:S01]  /*c500*/  SYNCS.ARRIVE.TRANS64.RED.A1T0 RZ, [UR4], RZ ;  /* 0x000000ffffff79a7 */ /* 0x001fe20008100404 */
[----:B------:R-:W-:-:S02]  /*c510*/  IMAD.IADD R3, R3, 0x1, R31 ;  /* 0x0000000103037824 */ /* 0x000fc400078e021f */
[----:B------:R-:W-:Y:S02]  /*c520*/  IMAD R0, R0, UR6, RZ ;  /* 0x0000000600007c24 */ /* 0x000fe4000f8e02ff */
[----:B------:R-:W-:-:S04]  /*c530*/  IMAD.WIDE.U32 R2, R21, UR6, R2 ;  /* 0x0000000615027c25 */ /* 0x000fc8000f8e0002 */
[----:B------:R-:W-:Y:S01]  /*c540*/  IMAD R29, R21, UR7, R0 ;  /* 0x00000007151d7c24 */ /* 0x000fe2000f8e0200 */
[----:B------:R-:W-:Y:S01]  /*c550*/  ULDC.64 UR6, c[0x0][0xa80] ;  /* 0x0002a00000067ab9 */ /* 0x000fe20000000a00 */
[----:B------:R-:W-:Y:S01]  /*c560*/  VIADD R21, R85, 0x20 ;  /* 0x0000002055157836 */ /* 0x000fe20000000000 */
[----:B------:R-:W-:Y:S01]  /*c570*/  LEA R0, P3, R2, UR6, 0x1 ;  /* 0x0000000602007c11 */ /* 0x000fe2000f8608ff */
[----:B------:R-:W-:Y:S01]  /*c580*/  IMAD.IADD R3, R3, 0x1, R29 ;  /* 0x0000000103037824 */ /* 0x000fe200078e021d */
[----:B------:R-:W-:Y:S01]  /*c590*/  USEL UR6, URZ, 0x1, UP0 ;  /* 0x000000013f067887 */ /* 0x000fe20008000000 */
[----:B------:R-:W-:Y:S01]  /*c5a0*/  IMAD.U32 R212, RZ, RZ, UR10 ;  /* 0x0000000affd47e24 */ /* 0x000fe2000f8e00ff */
[-C--:B------:R-:W-:Y:S01]  /*c5b0*/  ISETP.GE.AND P1, PT, R21, R20.reuse, PT ;  /* 0x000000141500720c */ /* 0x080fe20003f26270 */
[----:B------:R-:W-:Y:S01]  /*c5c0*/  VIADD R21, R85, 0x40 ;  /* 0x0000004055157836 */ /* 0x000fe20000000000 */
[----:B------:R-:W-:Y:S01]  /*c5d0*/  ULOP3.LUT UR9, UR9, UR6, URZ, 0x3c, !UPT ;  /* 0x0000000609097292 */ /* 0x000fe2000f8e3c3f */
[----:B------:R4:W0:Y:S03]  /*c5e0*/  SHFL.IDX PT, R28, R0, RZ, 0x181f ;  /* 0x00181fff001c7589 */ /* 0x00082600000e0000 */
[----:B------:R-:W-:-:S02]  /*c5f0*/  ISETP.GE.AND P0, PT, R21, R20, PT ;  /* 0x000000141500720c */ /* 0x000fc40003f06270 */
[----:B------:R-:W-:Y:S02]  /*c600*/  LEA.HI.X R21, R2, UR7, R3, 0x1, P3 ;  /* 0x0000000702157c11 */ /* 0x000fe400098f0c03 */
[----:B------:R-:W-:-:S03]  /*c610*/  MOV R16, UR9 ;  /* 0x0000000900107c02 */ /* 0x000fc60008000f00 */
[----:B------:R4:W1:Y:S01]  /*c620*/  SHFL.IDX PT, R29, R21, RZ, 0x181f ;  /* 0x00181fff151d7589 */ /* 0x00086200000e0000 */
[----:B------:R-:W-:Y:S05]  /*c630*/  @P2 BRA `(.L_x_30) ;  /* 0x0000000000442947 */ /* 0x000fea0003800000 */
[----:B------:R-:W-:Y:S01]  /*c640*/  ULDC UR4, c[0x0][0xac8] ;  /* 0x0002b20000047ab9 */ /* 0x000fe20000000800 */
[----:B------:R-:W-:Y:S01]  /*c650*/  ULDC.64 UR6, c[0x0][0x208] ;  /* 0x0000820000067ab9 */ /* 0x000fe20000000a00 */
[----:B------:R-:W-:Y:S02]  /*c660*/  ISETP.GE.AND P4, PT, R22, UR4, PT ;  /* 0x0000000416007c0c */ /* 0x000fe4000bf86270 */
[----:B------:R-:W-:Y:S02]  /*c670*/  ISETP.GE.AND P3, PT, R19, UR4, PT ;  /* 0x0000000413007c0c */ /* 0x000fe4000bf66270 */
[----:B------:R-:W-:Y:S02]  /*c680*/  ISETP.GE.AND P2, PT, R18, UR4, PT ;  /* 0x0000000412007c0c */ /* 0x000fe4000bf46270 */
[----:B------:R-:W-:-:S07]  /*c690*/  ISETP.GE.AND P5, PT, R17, UR4, PT ;  /* 0x0000000411007c0c */ /* 0x000fce000bfa6270 */
[----:B0-----:R-:W-:-:S04]  /*c6a0*/  @!P4 LEA R30, P6, R22, R28, 0x1 ;  /* 0x0000001c161ec211 */ /* 0x001fc800078c08ff */
[----:B-1----:R-:W-:Y:S02]  /*c6b0*/  @!P4 LEA.HI.X R31, R22, R29, R229, 0x1, P6 ;  /* 0x0000001d161fc211 */ /* 0x002fe400030f0ce5 */
[----:B------:R-:W-:Y:S01]  /*c6c0*/  @!P3 LEA R80, P6, R19, R28, 0x1 ;  /* 0x0000001c1350b211 */ /* 0x000fe200078c08ff */
[----:B------:R-:W-:-:S03]  /*c6d0*/  @!P5 IMAD.WIDE R2, R17, 0x2, R28 ;  /* 0x000000021102d825 */ /* 0x000fc600078e021c */
[-C--:B------:R-:W-:Y:S02]  /*c6e0*/  @!P3 LEA.HI.X R81, R19, R29.reuse, R228, 0x1, P6 ;  /* 0x0000001d1351b211 */ /* 0x080fe400030f0ce4 */
[C---:B------:R-:W-:Y:S01]  /*c6f0*/  @!P2 LEA R82, P6, R18.reuse, R28, 0x1 ;  /* 0x0000001c1252a211 */ /* 0x040fe200078c08ff */
[----:B-----5:R2:W-:Y:S03]  /*c700*/  @!P5 ST.E.128 desc[UR6][R2.64], R12 ;  /* 0x0000000c0200d985 */ /* 0x0205e6000c101d06 */
[----:B------:R-:W-:Y:S01]  /*c710*/  @!P2 LEA.HI.X R83, R18, R29, R227, 0x1, P6 ;  /* 0x0000001d1253a211 */ /* 0x000fe200030f0ce3 */
[----:B------:R2:W-:Y:S04]  /*c720*/  @!P4 ST.E.128 desc[UR6][R30.64], R44 ;  /* 0x0000002c1e00c985 */ /* 0x0005e8000c101d06 */
[----:B------:R2:W-:Y:S04]  /*c730*/  @!P3 ST.E.128 desc[UR6][R80.64], R68 ;  /* 0x000000445000b985 */ /* 0x0005e8000c101d06 */
[----:B------:R2:W-:Y:S02]  /*c740*/  @!P2 ST.E.128 desc[UR6][R82.64], R76 ;  /* 0x0000004c5200a985 */ /* 0x0005e4000c101d06 */
.L_x_30:
[----:B------:R-:W-:Y:S05]  /*c750*/  BSYNC B0 ;  /* 0x0000000000007941 */ /* 0x000fea0003800000 */
.L_x_29:
[----:B--2--5:R2:W3:Y:S01]  /*c760*/  SHFL.IDX PT, R13, R21, 0x1, 0x181f ;  /* 0x00381f00150d7f89 */ /* 0x0244e200000e0000 */
[----:B------:R-:W-:Y:S03]  /*c770*/  BSSY B0, `(.L_x_31) ;  /* 0x0000014000007945 */ /* 0x000fe60003800000 */
[----:B------:R2:W0:Y:S01]  /*c780*/  SHFL.IDX PT, R12, R0, 0x1, 0x181f ;  /* 0x00381f00000c7f89 */ /* 0x00042200000e0000 */
[----:B------:R-:W-:Y:S05]  /*c790*/  @P1 BRA `(.L_x_32) ;  /* 0x0000000000441947 */ /* 0x000fea0003800000 */
[----:B------:R-:W-:Y:S01]  /*c7a0*/  ULDC UR4, c[0x0][0xac8] ;  /* 0x0002b20000047ab9 */ /* 0x000fe20000000800 */
[----:B------:R-:W-:Y:S01]  /*c7b0*/  ULDC.64 UR6, c[0x0][0x208] ;  /* 0x0000820000067ab9 */ /* 0x000fe20000000a00 */
[----:B------:R-:W-:Y:S02]  /*c7c0*/  ISETP.GE.AND P3, PT, R22, UR4, PT ;  /* 0x0000000416007c0c */ /* 0x000fe4000bf66270 */
[----:B------:R-:W-:Y:S02]  /*c7d0*/  ISETP.GE.AND P2, PT, R19, UR4, PT ;  /* 0x0000000413007c0c */ /* 0x000fe4000bf46270 */
[----:B------:R-:W-:Y:S02]  /*c7e0*/  ISETP.GE.AND P1, PT, R18, UR4, PT ;  /* 0x0000000412007c0c */ /* 0x000fe4000bf26270 */
[----:B------:R-:W-:-:S07]  /*c7f0*/  ISETP.GE.AND P4, PT, R17, UR4, PT ;  /* 0x0000000411007c0c */ /* 0x000fce000bf86270 */
[CC--:B0-----:R-:W-:Y:S02]  /*c800*/  @!P3 LEA R14, P6, R22.reuse, R12.reuse, 0x1 ;  /* 0x0000000c160eb211 */ /* 0x0c1fe400078c08ff */
[-C--:B------:R-:W-:Y:S02]  /*c810*/  @!P2 LEA R28, P5, R19, R12.reuse, 0x1 ;  /* 0x0000000c131ca211 */ /* 0x080fe400078a08ff */
[-C--:B---3--:R-:W-:Y:S02]  /*c820*/  @!P3 LEA.HI.X R15, R22, R13.reuse, R229, 0x1, P6 ;  /* 0x0000000d160fb211 */ /* 0x088fe400030f0ce5 */
[C---:B------:R-:W-:Y:S01]  /*c830*/  @!P1 LEA R30, P6, R18.reuse, R12, 0x1 ;  /* 0x0000000c121e9211 */ /* 0x040fe200078c08ff */
[----:B------:R-:W-:Y:S01]  /*c840*/  @!P4 IMAD.WIDE R2, R17, 0x2, R12 ;  /* 0x000000021102c825 */ /* 0x000fe200078e020c */
[-C--:B-1----:R-:W-:Y:S02]  /*c850*/  @!P2 LEA.HI.X R29, R19, R13.reuse, R228, 0x1, P5 ;  /* 0x0000000d131da211 */ /* 0x082fe400028f0ce4 */
[----:B------:R-:W-:-:S02]  /*c860*/  @!P1 LEA.HI.X R31, R18, R13, R227, 0x1, P6 ;  /* 0x0000000d121f9211 */ /* 0x000fc400030f0ce3 */
[----:B------:R0:W-:Y:S04]  /*c870*/  @!P4 ST.E.128 desc[UR6][R2.64], R24 ;  /* 0x000000180200c985 */ /* 0x0001e8000c101d06 */
[----:B------:R0:W-:Y:S04]  /*c880*/  @!P3 ST.E.128 desc[UR6][R14.64], R8 ;  /* 0x000000080e00b985 */ /* 0x0001e8000c101d06 */
[----:B------:R0:W-:Y:S04]  /*c890*/  @!P2 ST.E.128 desc[UR6][R28.64], R56 ;  /* 0x000000381c00a985 */ /* 0x0001e8000c101d06 */
[----:B------:R0:W-:Y:S02]  /*c8a0*/  @!P1 ST.E.128 desc[UR6][R30.64], R72 ;  /* 0x000000481e009985 */ /* 0x0001e4000c101d06 */
.L_x_32:
[----:B------:R-:W-:Y:S05]  /*c8b0*/  BSYNC B0 ;  /* 0x0000000000007941 */ /* 0x000fea0003800000 */
.L_x_31:
[----:B0-----:R0:W0:Y:S01]  /*c8c0*/  SHFL.IDX PT, R9, R21, 0x2, 0x181f ;  /* 0x00581f0015097f89 */ /* 0x00102200000e0000 */
        /* <DEDUP_REMOVED lines=9> */
[-C--:B0-----:R-:W-:Y:S02]  /*c960*/  @!P4 LEA R10, P0, R22, R8.reuse, 0x1 ;  /* 0x00000008160ac211 */ /* 0x081fe400078008ff */
[-C--:B------:R-:W-:Y:S02]  /*c970*/  @!P5 LEA R12, P1, R19, R8.reuse, 0x1 ;  /* 0x00000008130cd211 */ /* 0x080fe400078208ff */
[----:B------:R-:W-:Y:S02]  /*c980*/  @!P6 LEA R14, P2, R18, R8, 0x1 ;  /* 0x00000008120ee211 */ /* 0x000fe400078408ff */
[----:B------:R-:W-:Y:S01]  /*c990*/  @!P3 IMAD.WIDE R2, R17, 0x2, R8 ;  /* 0x000000021102b825 */ /* 0x000fe200078e0208 */
[-C--:B------:R-:W-:Y:S02]  /*c9a0*/  @!P4 LEA.HI.X R11, R22, R9.reuse, R229, 0x1, P0 ;  /* 0x00000009160bc211 */ /* 0x080fe400000f0ce5 */
[-C--:B---3--:R-:W-:Y:S02]  /*c9b0*/  @!P5 LEA.HI.X R13, R19, R9.reuse, R228, 0x1, P1 ;  /* 0x00000009130dd211 */ /* 0x088fe400008f0ce4 */
[----:B------:R-:W-:Y:S01]  /*c9c0*/  @!P6 LEA.HI.X R15, R18, R9, R227, 0x1, P2 ;  /* 0x00000009120fe211 */ /* 0x000fe200010f0ce3 */
[----:B------:R0:W-:Y:S04]  /*c9d0*/  @!P3 ST.E.128 desc[UR6][R2.64], R32 ;  /* 0x000000200200b985 */ /* 0x0001e8000c101d06 */
[----:B------:R0:W-:Y:S04]  /*c9e0*/  @!P4 ST.E.128 desc[UR6][R10.64], R40 ;  /* 0x000000280a00c985 */ /* 0x0001e8000c101d06 */
[----:B------:R0:W-:Y:S04]  /*c9f0*/  @!P5 ST.E.128 desc[UR6][R12.64], R48 ;  /* 0x000000300c00d985 */ /* 0x0001e8000c101d06 */
[----:B------:R0:W-:Y:S02]  /*ca00*/  @!P6 ST.E.128 desc[UR6][R14.64], R64 ;  /* 0x000000400e00e985 */ /* 0x0001e4000c101d06 */
.L_x_34:
[----:B------:R-:W-:Y:S05]  /*ca10*/  BSYNC B0 ;  /* 0x0000000000007941 */ /* 0x000fea0003800000 */
.L_x_33:
[----:B------:R-:W-:Y:S01]  /*ca20*/  R2UR UR4, R214 ;  /* 0x00000000d60472ca */ /* 0x000fe200000e0000 */
[----:B0-----:R-:W-:Y:S01]  /*ca30*/  VIADD R3, R85, 0x60 ;  /* 0x0000006055037836 */ /* 0x001fe20000000000 */
[----:B------:R0:W0:Y:S01]  /*ca40*/  SHFL.IDX PT, R9, R21, 0x3, 0x181f ;  /* 0x00781f0015097f89 */ /* 0x00002200000e0000 */
[----:B------:R-:W-:Y:S03]  /*ca50*/  BSSY B0, `(.L_x_35) ;  /* 0x0000017000007945 */ /* 0x000fe60003800000 */
[----:B------:R-:W-:Y:S01]  /*ca60*/  ISETP.GE.AND P0, PT, R3, R20, PT ;  /* 0x000000140300720c */ /* 0x000fe20003f06270 */
[----:B------:R0:W0:Y:S06]  /*ca70*/  SHFL.IDX PT, R8, R0, 0x3, 0x181f ;  /* 0x00781f0000087f89 */ /* 0x00002c00000e0000 */
[----:B------:R-:W-:-:S06]  /*ca80*/  UIADD3 UR4, UR4, 0x1, URZ ;  /* 0x0000000104047890 */ /* 0x000fcc000fffe03f */
[----:B------:R-:W-:Y:S01]  /*ca90*/  IMAD.U32 R214, RZ, RZ, UR4 ;  /* 0x00000004ffd67e24 */ /* 0x000fe2000f8e00ff */
[----:B------:R-:W-:Y:S06]  /*caa0*/  @P0 BRA `(.L_x_36) ;  /* 0x0000000000440947 */ /* 0x000fec0003800000 */
        /* <DEDUP_REMOVED lines=17> */
.L_x_36:
[----:B------:R-:W-:Y:S05]  /*cbc0*/  BSYNC B0 ;  /* 0x0000000000007941 */ /* 0x000fea0003800000 */
.L_x_35:
[----:B0-2-4-:R-:W0:Y:S01]  /*cbd0*/  LDC R0, c[0x0][0xc34] ;  /* 0x00030d00ff007b82 */ /* 0x015e220000000800 */
[----:B------:R-:W-:-:S13]  /*cbe0*/  R2UR UR4, R212 ;  /* 0x00000000d40472ca */ /* 0x000fda00000e0000 */
[----:B0-----:R-:W-:-:S13]  /*cbf0*/  ISETP.LE.AND P0, PT, R0, UR4, PT ;  /* 0x0000000400007c0c */ /* 0x001fda000bf03270 */
[----:B------:R-:W-:Y:S05]  /*cc00*/  @!P0 BRA `(.L_x_37) ;  /* 0xffffff40007c8947 */ /* 0x000fea000383ffff */
[----:B------:R-:W-:Y:S05]  /*cc10*/  EXIT ;  /* 0x000000000000794d */ /* 0x000fea0003800000 */
.L_x_7:
[----:B------:R-:W-:-:S08]  /*cc20*/  NOP ;  /* 0x0000000000007918 */ /* 0x000fd00000000000 */
[----:B0-----:R-:W0:-:S00]  /*cc30*/  USETMAXREG.DEALLOC.CTAPOOL 0x18 ;  /* 0x00000018000079c8 */ /* 0x001e0000080e0500 */
[----:B------:R-:W1:Y:S01]  /*cc40*/  S2UR UR5, SR_CTAID.X ;  /* 0x00000000000579c3 */ /* 0x000e620000002500 */
[----:B0-----:R-:W-:Y:S02]  /*cc50*/  IMAD.MOV.U32 R2, RZ, RZ, 0x1 ;  /* 0x00000001ff027424 */ /* 0x001fe400078e00ff */
[----:B------:R-:W-:-:S05]  /*cc60*/  IMAD.MOV.U32 R18, RZ, RZ, RZ ;  /* 0x000000ffff127224 */ /* 0x000fca00078e00ff */
[----:B------:R-:W1:Y:S02]  /*cc70*/  LDC R3, c[0x0][0xc34] ;  /* 0x00030d00ff037b82 */ /* 0x000e640000000800 */
[----:B-1----:R-:W-:Y:S01]  /*cc80*/  ISETP.LE.AND P0, PT, R3, UR5, PT ;  /* 0x0000000503007c0c */ /* 0x002fe2000bf03270 */
[----:B------:R-:W-:-:S05]  /*cc90*/  IMAD.MOV.U32 R3, RZ, RZ, 0x1 ;  /* 0x00000001ff037424 */ /* 0x000fca00078e00ff */
[----:B------:R0:W-:Y:S07]  /*cca0*/  STL [R1], R3 ;  /* 0x0000000301007387 */ /* 0x0001ee0000100800 */
[----:B------:R-:W-:Y:S05]  /*ccb0*/  @P0 BRA `(.L_x_38) ;  /* 0x0000004800940947 */ /* 0x000fea0003800000 */
[----:B------:R-:W1:Y:S01]  /*ccc0*/  S2UR UR4, SR_CgaCtaId ;  /* 0x00000000000479c3 */ /* 0x000e620000008800 */
[C---:B------:R-:W-:Y:S01]  /*ccd0*/  IMAD.SHL.U32 R2, R0.reuse, 0x8, RZ ;  /* 0x0000000800027824 */ /* 0x040fe200078e00ff */
[----:B------:R-:W-:Y:S01]  /*cce0*/  LOP3.LUT R5, R0, 0x7f, RZ, 0xc0, !PT ;  /* 0x0000007f00057812 */ /* 0x000fe200078ec0ff */
[----:B------:R-:W-:Y:S01]  /*ccf0*/  UMOV UR36, 0x400 ;  /* 0x0000040000247882 */ /* 0x000fe20000000000 */
[----:B------:R-:W-:Y:S01]  /*cd00*/  IMAD.MOV.U32 R18, RZ, RZ, RZ ;  /* 0x000000ffff127224 */ /* 0x000fe200078e00ff */
[----:B------:R-:W-:Y:S01]  /*cd10*/  ULDC.64 UR38, c[0x0][0x198] ;  /* 0x0000660000267ab9 */ /* 0x000fe20000000a00 */
[C---:B0-----:R-:W-:Y:S01]  /*cd20*/  LOP3.LUT R3, R2.reuse, 0x1f8, RZ, 0xc0, !PT ;  /* 0x000001f802037812 */ /* 0x041fe200078ec0ff */
[----:B------:R-:W-:Y:S01]  /*cd30*/  ULDC UR37, c[0x0][0xc] ;  /* 0x0000030000257ab9 */ /* 0x000fe20000000800 */
[----:B------:R-:W-:Y:S02]  /*cd40*/  LOP3.LUT R2, R2, 0x38, RZ, 0xc0, !PT ;  /* 0x0000003802027812 */ /* 0x000fe400078ec0ff */
[----:B------:R-:W-:Y:S01]  /*cd50*/  LOP3.LUT R4, R3, 0x38, R0, 0x78, !PT ;  /* 0x0000003803047812 */ /* 0x000fe200078e7800 */
[----:B------:R-:W-:Y:S01]  /*cd60*/  IMAD.SHL.U32 R3, R5, 0x8, RZ ;  /* 0x0000000805037824 */ /* 0x000fe200078e00ff */
[----:B------:R-:W-:-:S04]  /*cd70*/  SHF.R.U32.HI R5, RZ, 0x3, R5 ;  /* 0x00000003ff057819 */ /* 0x000fc80000011605 */
[----:B------:R-:W-:Y:S01]  /*cd80*/  LOP3.LUT R4, R4, 0x200, R3, 0xf8, !PT ;  /* 0x0000020004047812 */ /* 0x000fe200078ef803 */
[----:B------:R-:W-:-:S05]  /*cd90*/  IMAD.SHL.U32 R3, R0, 0x10, RZ ;  /* 0x0000001000037824 */ /* 0x000fca00078e00ff */
[----:B------:R-:W-:Y:S01]  /*cda0*/  LOP3.LUT R0, R5, 0x70, R3, 0xf8, !PT ;  /* 0x0000007005007812 */ /* 0x000fe200078ef803 */
[----:B------:R-:W-:Y:S01]  /*cdb0*/  IMAD.U32 R3, RZ, RZ, UR5 ;  /* 0x00000005ff037e24 */ /* 0x000fe2000f8e00ff */
[----:B-1----:R-:W-:Y:S01]  /*cdc0*/  ULEA UR36, UR4, UR36, 0x18 ;  /* 0x0000002404247291 */ /* 0x002fe2000f8ec03f */
[----:B------:R-:W-:-:S05]  /*cdd0*/  MOV R0, 0x1 ;  /* 0x0000000100007802 */ /* 0x000fca0000000f00 */
[----:B------:R-:W-:-:S05]  /*cde0*/  LEA R4, R4, UR36, 0x1 ;  /* 0x0000002404047c11 */ /* 0x000fca000f8e08ff */
[----:B------:R0:W-:Y:S04]  /*cdf0*/  STL [R1+0x14], R4 ;  /* 0x0000140401007387 */ /* 0x0001e80000100800 */
[----:B------:R1:W-:Y:S04]  /*ce00*/  STL [R1+0x28], R3 ;  /* 0x0000280301007387 */ /* 0x0003e80000100800 */
[----:B------:R2:W-:Y:S01]  /*ce10*/  STL [R1], R0 ;  /* 0x0000000001007387 */ /* 0x0005e20000100800 */
[----:B0-----:R-:W-:-:S03]  /*ce20*/  LOP3.LUT R4, R2, 0x40, RZ, 0xfc, !PT ;  /* 0x0000004002047812 */ /* 0x001fc600078efcff */
[----:B------:R0:W-:Y:S01]  /*ce30*/  STL [R1+0x30], RZ ;  /* 0x000030ff01007387 */ /* 0x0001e20000100800 */
[C---:B-1----:R-:W-:Y:S02]  /*ce40*/  LOP3.LUT R3, R2.reuse, 0x80, RZ, 0xfc, !PT ;  /* 0x0000008002037812 */ /* 0x042fe400078efcff */
[----:B--2---:R-:W-:-:S07]  /*ce50*/  LOP3.LUT R0, R2, 0xc0, RZ, 0xfc, !PT ;  /* 0x000000c002007812 */ /* 0x004fce00078efcff */
.L_x_125:
[----:B------:R-:W2:Y:S01]  /*ce60*/  LDL R2, [R1+0x28] ;  /* 0x0000280001027983 */ /* 0x000ea20000100800 */
[----:B-1----:R-:W1:Y:S01]  /*ce70*/  LDC R0, c[0x0][0xc38] ;  /* 0x00030e00ff007b82 */ /* 0x002e620000000800 */
[----:B------:R-:W-:Y:S05]  /*ce80*/  YIELD ;  /* 0x0000000000007946 */ /* 0x000fea0003800000 */
[----:B------:R-:W-:Y:S02]  /*ce90*/  ULDC.64 UR4, c[0x0][0x418] ;  /* 0x0001060000047ab9 */ /* 0x000fe40000000a00 */
[----:B---3--:R-:W3:Y:S01]  /*cea0*/  LDC R16, c[0x0][0xc44] ;  /* 0x00031100ff107b82 */ /* 0x008ee20000000800 */
[----:B------:R-:W-:-:S03]  /*ceb0*/  UISETP.NE.U32.AND UP0, UPT, UR4, URZ, UPT ;  /* 0x0000003f0400728c */ /* 0x000fc6000bf05070 */
[----:B------:R-:W-:Y:S01]  /*cec0*/  ULDC UR4, c[0x0][0x424] ;  /* 0x0001090000047ab9 */ /* 0x000fe20000000800 */
[----:B------:R-:W-:-:S04]  /*ced0*/  UISETP.NE.AND.EX UP0, UPT, UR5, URZ, UPT, UP0 ;  /* 0x0000003f0500728c */ /* 0x000fc8000bf05300 */
[----:B------:R-:W-:Y:S01]  /*cee0*/  USEL UR4, UR4, 0x1, UP0 ;  /* 0x0000000104047887 */ /* 0x000fe20008000000 */
[----:B-1----:R-:W-:-:S13]  /*cef0*/  ISETP.NE.AND P0, PT, R0, 0x1, PT ;  /* 0x000000010000780c */ /* 0x002fda0003f05270 */
[----:B------:R-:W2:Y:S08]  /*cf00*/  @P0 LDC R0, c[0x0][0xc3c] ;  /* 0x00030f00ff000b82 */ /* 0x000eb00000000800 */
[----:B------:R-:W1:Y:S01]  /*cf10*/  @P0 LDC R3, c[0x0][0xc40] ;  /* 0x00031000ff030b82 */ /* 0x000e620000000800 */
[----:B--2---:R-:W-:-:S04]  /*cf20*/  @P0 IMAD.HI.U32 R0, R2, R0, RZ ;  /* 0x0000000002000227 */ /* 0x004fc800078e00ff */
[----:B------:R-:W-:Y:S01]  /*cf30*/  IMAD.MOV.U32 R4, RZ, RZ, R2 ;  /* 0x000000ffff047224 */ /* 0x000fe200078e0002 */
[----:B-1----:R-:W-:Y:S02]  /*cf40*/  @P0 SHF.R.U32.HI R4, RZ, R3, R0 ;  /* 0x00000003ff040219 */ /* 0x002fe40000011600 */
[----:B---3--:R-:W-:Y:S01]  /*cf50*/  ISETP.NE.AND P0, PT, R16, 0x1, PT ;  /* 0x000000011000780c */ /* 0x008fe20003f05270 */
[----:B------:R-:W1:Y:S02]  /*cf60*/  LDC R0, c[0x0][0x2f0] ;  /* 0x0000bc00ff007b82 */ /* 0x000e640000000800 */
[----:B------:R-:W-:Y:S01]  /*cf70*/  IMAD.MOV.U32 R19, RZ, RZ, R4 ;  /* 0x000000ffff137224 */ /* 0x000fe200078e0004 */
[----:B------:R-:W-:Y:S09]  /*cf80*/  STL [R1+0x20], R4 ;  /* 0x0000200401007387 */ /* 0x000ff20000100800 */
[----:B------:R-:W2:Y:S02]  /*cf90*/  @P0 LDC.64 R2, c[0x0][0xc48] ;  /* 0x00031200ff020b82 */ /* 0x000ea40000000a00 */
[----:B--2---:R-:W-:-:S05]  /*cfa0*/  @P0 IMAD.HI.U32 R2, R4, R2, RZ ;  /* 0x0000000204020227 */ /* 0x004fca00078e00ff */
[----:B------:R-:W-:Y:S01]  /*cfb0*/  @P0 SHF.R.U32.HI R19, RZ, R3, R2 ;  /* 0x00000003ff130219 */ /* 0x000fe20000011602 */
[----:B-1----:R-:W-:Y:S01]  /*cfc0*/  IMAD R2, R0, UR4, RZ ;  /* 0x0000000400027c24 */ /* 0x002fe2000f8e02ff */
[----:B------:R-:W-:-:S03]  /*cfd0*/  UIADD3 UR4, UR36, 0x24400, URZ ;  /* 0x0002440024047890 */ /* 0x000fc6000fffe03f */
[----:B------:R-:W-:Y:S01]  /*cfe0*/  VIADD R0, R2, 0x4f ;  /* 0x0000004f02007836 */ /* 0x000fe20000000000 */
[----:B------:R-:W-:Y:S01]  /*cff0*/  STL [R1+0x18], R19 ;  /* 0x0000181301007387 */ /* 0x000fe20000100800 */
[----:B------:R-:W-:Y:S01]  /*d000*/  ULOP3.LUT UP0, URZ, UR4, 0x3ff, URZ, 0xc0, !UPT ;  /* 0x000003ff043f7892 */ /* 0x000fe2000f80c03f */
[----:B------:R-:W-:Y:S02]  /*d010*/  IMAD.MOV R3, RZ, RZ, -R19 ;  /* 0x000000ffff037224 */ /* 0x000fe400078e0a13 */
[----:B------:R-:W-:Y:S01]  /*d020*/  IMAD.HI R0, R0, 0x66666667, RZ ;  /* 0x6666666700007827 */ /* 0x000fe200078e02ff */
[----:B------:R1:W-:Y:S02]  /*d030*/  STL [R1+0x2c], R2 ;  /* 0x00002c0201007387 */ /* 0x0003e40000100800 */
[----:B------:R-:W-:Y:S01]  /*d040*/  PLOP3.LUT P0, PT, PT, PT, UP0, 0x80, 0x0 ;  /* 0x000000000000781c */ /* 0x000fe20003f0f008 */
[----:B------:R-:W-:Y:S01]  /*d050*/  IMAD R16, R16, R3, R4 ;  /* 0x0000000310107224 */ /* 0x000fe200078e0204 */
[----:B-1----:R-:W-:-:S04]  /*d060*/  SHF.R.U32.HI R2, RZ, 0x1f, R0 ;  /* 0x0000001fff027819 */ /* 0x002fc80000011600 */
[----:B------:R-:W-:-:S05]  /*d070*/  LEA.HI.SX32 R0, R0, R2, 0x1b ;  /* 0x0000000200007211 */ /* 0x000fca00078fdaff */
[----:B------:R1:W-:Y:S02]  /*d080*/  STL [R1+0x24], R0 ;  /* 0x0000240001007387 */ /* 0x0003e40000100800 */
[----:B------:R-:W-:Y:S05]  /*d090*/  @!P0 BRA `(.L_x_39) ;  /* 0x0000000000408947 */ /* 0x000fea0003800000 */
[----:B------:R-:W-:Y:S01]  /*d0a0*/  MOV R2, 0x0 ;  /* 0x0000000000027802 */ /* 0x000fe20000000f00 */
[----:B------:R-:W-:Y:S01]  /*d0b0*/  ULDC.64 UR6, c[0x4][0x1b8] ;  /* 0x01006e0000067ab9 */ /* 0x000fe20000000a00 */
[----:B------:R-:W-:Y:S01]  /*d0c0*/  ULDC.64 UR8, c[0x4][0x1c0] ;  /* 0x0100700000087ab9 */ /* 0x000fe20000000a00 */
[----:B------:R-:W-:Y:S01]  /*d0d0*/  ULDC.64 UR4, c[0x4][0x118] ;  /* 0x0100460000047ab9 */ /* 0x000fe20000000a00 */
[----:B------:R-:W-:Y:S01]  /*d0e0*/  IMAD.U32 R4, RZ, RZ, UR6 ;  /* 0x00000006ff047e24 */ /* 0x000fe2000f8e00ff */
[----:B------:R-:W-:Y:S01]  /*d0f0*/  MOV R10, UR4 ;  /* 0x00000004000a7c02 */ /* 0x000fe20008000f00 */
[----:B------:R-:W2:Y:S01]  /*d100*/  LDC.64 R2, c[0x4][R2] ;  /* 0x0100000002027b82 */ /* 0x000ea20000000a00 */
[----:B------:R-:W-:Y:S02]  /*d110*/  IMAD.U32 R5, RZ, RZ, UR7 ;  /* 0x00000007ff057e24 */ /* 0x000fe4000f8e00ff */
[----:B------:R-:W-:Y:S02]  /*d120*/  IMAD.U32 R6, RZ, RZ, UR8 ;  /* 0x00000008ff067e24 */ /* 0x000fe4000f8e00ff */
[----:B------:R-:W-:-:S02]  /*d130*/  IMAD.U32 R7, RZ, RZ, UR9 ;  /* 0x00000009ff077e24 */ /* 0x000fc4000f8e00ff */
[----:B------:R-:W-:Y:S02]  /*d140*/  IMAD.U32 R11, RZ, RZ, UR5 ;  /* 0x00000005ff0b7e24 */ /* 0x000fe4000f8e00ff */
[----:B------:R-:W-:Y:S02]  /*d150*/  IMAD.MOV.U32 R8, RZ, RZ, 0x70 ;  /* 0x00000070ff087424 */ /* 0x000fe400078e00ff */
[----:B------:R-:W-:Y:S02]  /*d160*/  IMAD.MOV.U32 R12, RZ, RZ, 0x1 ;  /* 0x00000001ff0c7424 */ /* 0x000fe400078e00ff */
[----:B------:R-:W-:-:S07]  /*d170*/  IMAD.MOV.U32 R13, RZ, RZ, RZ ;  /* 0x000000ffff0d7224 */ /* 0x000fce00078e00ff */
[----:B------:R-:W-:-:S07]  /*d180*/  LEPC R20, `(.L_x_39) ;  /* 0x000000001014794e */ /* 0x000fce0000000000 */
[----:B012---:R-:W-:Y:S05]  /*d190*/  CALL.ABS.NOINC R2 ;  /* 0x0000000002007343 */ /* 0x007fea0003c00000 */
.L_x_39:
[----:B------:R-:W-:-:S04]  /*d1a0*/  UIADD3 UR4, UR36, 0x400, URZ ;  /* 0x0000040024047890 */ /* 0x000fc8000fffe03f */
[----:B------:R-:W-:-:S06]  /*d1b0*/  ULOP3.LUT UP0, URZ, UR4, 0x3ff, URZ, 0xc0, !UPT ;  /* 0x000003ff043f7892 */ /* 0x000fcc000f80c03f */
[----:B------:R-:W-:-:S13]  /*d1c0*/  PLOP3.LUT P0, PT, PT, PT, UP0, 0x80, 0x0 ;  /* 0x000000000000781c */ /* 0x000fda0003f0f008 */
[----:B------:R-:W-:Y:S05]  /*d1d0*/  @!P0 BRA `(.L_x_40) ;  /* 0x00000000007c8947 */ /* 0x000fea0003800000 */
[----:B------:R-:W-:Y:S01]  /*d1e0*/  MOV R17, 0x0 ;  /* 0x0000000000117802 */ /* 0x000fe20000000f00 */
[----:B------:R-:W-:Y:S01]  /*d1f0*/  ULDC.64 UR6, c[0x4][0x1b8] ;  /* 0x01006e0000067ab9 */ /* 0x000fe20000000a00 */
[----:B------:R-:W-:Y:S01]  /*d200*/  ULDC.64 UR8, c[0x4][0x1c0] ;  /* 0x0100700000087ab9 */ /* 0x000fe20000000a00 */
[----:B------:R-:W-:Y:S01]  /*d210*/  ULDC.64 UR4, c[0x4][0x120] ;  /* 0x0100480000047ab9 */ /* 0x000fe20000000a00 */
[----:B------:R2:W3:Y:S01]  /*d220*/  LDC.64 R2, c[0x4][R17] ;  /* 0x0100000011027b82 */ /* 0x0004e20000000a00 */
[----:B------:R-:W-:Y:S01]  /*d230*/  IMAD.U32 R4, RZ, RZ, UR6 ;  /* 0x00000006ff047e24 */ /* 0x000fe2000f8e00ff */
[----:B------:R-:W-:Y:S01]  /*d240*/  MOV R11, UR5 ;  /* 0x00000005000b7c02 */ /* 0x000fe20008000f00 */
[----:B------:R-:W-:Y:S02]  /*d250*/  IMAD.U32 R5, RZ, RZ, UR7 ;  /* 0x00000007ff057e24 */ /* 0x000fe4000f8e00ff */
[----:B------:R-:W-:Y:S02]  /*d260*/  IMAD.U32 R6, RZ, RZ, UR8 ;  /* 0x00000008ff067e24 */ /* 0x000fe4000f8e00ff */
[----:B------:R-:W-:-:S02]  /*d270*/  IMAD.U32 R7, RZ, RZ, UR9 ;  /* 0x00000009ff077e24 */ /* 0x000fc4000f8e00ff */
[----:B------:R-:W-:Y:S02]  /*d280*/  IMAD.U32 R10, RZ, RZ, UR4 ;  /* 0x00000004ff0a7e24 */ /* 0x000fe4000f8e00ff */
[----:B------:R-:W-:Y:S02]  /*d290*/  IMAD.MOV.U32 R8, RZ, RZ, 0x70 ;  /* 0x00000070ff087424 */ /* 0x000fe400078e00ff */
[----:B------:R-:W-:Y:S02]  /*d2a0*/  IMAD.MOV.U32 R12, RZ, RZ, 0x1 ;  /* 0x00000001ff0c7424 */ /* 0x000fe400078e00ff */
[----:B--2---:R-:W-:-:S07]  /*d2b0*/  IMAD.MOV.U32 R13, RZ, RZ, RZ ;  /* 0x000000ffff0d7224 */ /* 0x004fce00078e00ff */
[----:B------:R-:W-:-:S07]  /*d2c0*/  LEPC R20, `(.L_x_41) ;  /* 0x000000001014794e */ /* 0x000fce0000000000 */
[----:B01-3--:R-:W-:Y:S05]  /*d2d0*/  CALL.ABS.NOINC R2 ;  /* 0x0000000002007343 */ /* 0x00bfea0003c00000 */
.L_x_41:
[----:B------:R0:W1:Y:S01]  /*d2e0*/  LDC.64 R2, c[0x4][R17] ;  /* 0x0100000011027b82 */ /* 0x0000620000000a00 */
[----:B------:R-:W-:Y:S01]  /*d2f0*/  ULDC.64 UR6, c[0x4][0x1b8] ;  /* 0x01006e0000067ab9 */ /* 0x000fe20000000a00 */
[----:B------:R-:W-:Y:S01]  /*d300*/  ULDC.64 UR8, c[0x4][0x1c0] ;  /* 0x0100700000087ab9 */ /* 0x000fe20000000a00 */
[----:B------:R-:W-:Y:S01]  /*d310*/  ULDC.64 UR4, c[0x4][0x128] ;  /* 0x01004a0000047ab9 */ /* 0x000fe20000000a00 */
        /* <DEDUP_REMOVED lines=8> */
[----:B0-----:R-:W-:-:S07]  /*d3a0*/  IMAD.MOV.U32 R13, RZ, RZ, RZ ;  /* 0x000000ffff0d7224 */ /* 0x001fce00078e00ff */
[----:B------:R-:W-:-:S07]  /*d3b0*/  LEPC R20, `(.L_x_40) ;  /* 0x000000001014794e */ /* 0x000fce0000000000 */
[----:B-1----:R-:W-:Y:S05]  /*d3c0*/  CALL.ABS.NOINC R2 ;  /* 0x0000000002007343 */ /* 0x002fea0003c00000 */
.L_x_40:
[----:B------:R-:W-:Y:S01]  /*d3d0*/  ULDC.64 UR4, c[0x0][0x9f8] ;  /* 0x00027e0000047ab9 */ /* 0x000fe20000000a00 */
[----:B------:R-:W2:Y:S01]  /*d3e0*/  LDL R17, [R1+0x24] ;  /* 0x0000240001117983 */ /* 0x000ea20000100800 */
[----:B------:R-:W-:Y:S01]  /*d3f0*/  ISETP.NE.U32.AND P0, PT, RZ, UR4, PT ;  /* 0x00000004ff007c0c */ /* 0x000fe2000bf05070 */
[----:B------:R-:W-:-:S03]  /*d400*/  ULDC.64 UR6, c[0x0][0x208] ;  /* 0x0000820000067ab9 */ /* 0x000fc60000000a00 */
[----:B------:R-:W-:-:S13]  /*d410*/  ISETP.NE.AND.EX P0, PT, RZ, UR5, PT, P0 ;  /* 0x00000005ff007c0c */ /* 0x000fda000bf05300 */
[----:B------:R-:W3:Y:S02]  /*d420*/  @P0 LDC.64 R2, c[0x0][0x9f8] ;  /* 0x00027e00ff020b82 */ /* 0x000ee40000000a00 */
[----:B---3--:R-:W-:-:S05]  /*d430*/  @P0 IMAD.WIDE R2, R19, 0x4, R2 ;  /* 0x0000000413020825 */ /* 0x008fca00078e0202 */
[----:B------:R3:W4:Y:S01]  /*d440*/  @P0 LDG.E R19, desc[UR6][R2.64] ;  /* 0x0000000602130981 */ /* 0x000722000c1e1900 */
[----:B------:R-:W-:Y:S01]  /*d450*/  UMOV UR4, 0xffffffff ;  /* 0xffffffff00047882 */ /* 0x000fe20000000000 */
[----:B---3--:R-:W3:Y:S02]  /*d460*/  LDC.64 R2, c[0x0][0x418] ;  /* 0x00010600ff027b82 */ /* 0x008ee40000000a00 */
[----:B---3--:R-:W-:-:S04]  /*d470*/  ISETP.NE.U32.AND P0, PT, R2, RZ, PT ;  /* 0x000000ff0200720c */ /* 0x008fc80003f05070 */
[----:B------:R-:W-:-:S04]  /*d480*/  ISETP.NE.AND.EX P1, PT, R3, RZ, PT, P0 ;  /* 0x000000ff0300720c */ /* 0x000fc80003f25300 */
[----:B-1----:R-:W-:Y:S01]  /*d490*/  P2R R0, PR, RZ, 0x2 ;  /* 0x00000002ff007803 */ /* 0x002fe20000000000 */
[----:B--2---:R-:W-:-:S05]  /*d4a0*/  VIADD R8, R17, 0xffffffff ;  /* 0xffffffff11087836 */ /* 0x004fca0000000000 */
[----:B------:R1:W-:Y:S04]  /*d4b0*/  STL [R1+0x1c], R8 ;  /* 0x00001c0801007387 */ /* 0x0003e80000100800 */
[----:B------:R1:W-:Y:S01]  /*d4c0*/  STL [R1+0x10], R0 ;  /* 0x0000100001007387 */ /* 0x0003e20000100800 */
[----:B----4-:R-:W-:Y:S02]  /*d4d0*/  SHF.R.S32.HI R7, RZ, 0x1f, R19 ;  /* 0x0000001fff077819 */ /* 0x010fe40000011413 */
[----:B------:R-:W-:-:S03]  /*d4e0*/  SEL R17, R19, RZ, !P1 ;  /* 0x000000ff13117207 */ /* 0x000fc60004800000 */
[----:B------:R1:W-:Y:S01]  /*d4f0*/  STL [R1+0x8], R7 ;  /* 0x0000080701007387 */ /* 0x0003e20000100800 */
[----:B------:R-:W-:Y:S05]  /*d500*/  BRA.DIV UR4, `(.L_x_42) ;  /* 0x0000004604d87947 */ /* 0x000fea000b800000 */
[----:B-1----:R-:W1:Y:S02]  /*d510*/  S2R R0, SR_TID.X ;  /* 0x0000000000007919 */ /* 0x002e640000002100 */
[----:B-1----:R-:W-:-:S04]  /*d520*/  SHF.R.U32.HI R0, RZ, 0x5, R0 ;  /* 0x00000005ff007819 */ /* 0x002fc80000011600 */
[----:B------:R-:W-:-:S05]  /*d530*/  LOP3.LUT R0, R0, 0x3, RZ, 0xc0, !PT ;  /* 0x0000000300007812 */ /* 0x000fca00078ec0ff */
[----:B------:R1:W2:Y:S02]  /*d540*/  SHFL.IDX PT, R14, R0, RZ, 0x1f ;  /* 0x00001fff000e7589 */ /* 0x0002a400000e0000 */
.L_x_141:
[----:B------:R-:W-:Y:S02]  /*d550*/  PLOP3.LUT P2, PT, PT, PT, PT, 0x8, 0x0 ;  /* 0x000000000000781c */ /* 0x000fe40003f4e170 */
[----:B--2---:R-:W-:Y:S02]  /*d560*/  ISETP.NE.AND P0, PT, R14, RZ, PT ;  /* 0x000000ff0e00720c */ /* 0x004fe40003f05270 */
[----:B-1----:R-:W-:-:S05]  /*d570*/  P2R R0, PR, RZ, 0x4 ;  /* 0x00000004ff007803 */ /* 0x002fca0000000000 */
[----:B------:R1:W-:Y:S06]  /*d580*/  STL [R1+0xc], R0 ;  /* 0x00000c0001007387 */ /* 0x0003ec0000100800 */
[----:B------:R-:W-:Y:S05]  /*d590*/  @P0 BRA `(.L_x_43) ;  /* 0x0000000400380947 */ /* 0x000fea0003800000 */
[----:B------:R-:W-:-:S03]  /*d5a0*/  UMOV UR4, 0xffffffff ;  /* 0xffffffff00047882 */ /* 0x000fc60000000000 */
[----:B------:R-:W-:Y:S05]  /*d5b0*/  BRA.DIV UR4, `(.L_x_44) ;  /* 0x0000004604e07947 */ /* 0x000fea000b800000 */
[----:B------:R-:W-:-:S13]  /*d5c0*/  ELECT P6, URZ, PT ;  /* 0x00000000003f782f */ /* 0x000fda00038c0000 */
.L_x_144:
[----:B------:R-:W-:Y:S05]  /*d5d0*/  @!P6 BRA `(.L_x_43) ;  /* 0x000000040028e947 */ /* 0x000fea0003800000 */
[----:B------:R2:W-:Y:S01]  /*d5e0*/  STL [R1+0x4], R8 ;  /* 0x0000040801007387 */ /* 0x0005e20000100800 */
[----:B------:R-:W-:Y:S01]  /*d5f0*/  IMAD.MOV.U32 R17, RZ, RZ, R19 ;  /* 0x000000ffff117224 */ /* 0x000fe200078e0013 */
[----:B------:R-:W-:Y:S06]  /*d600*/  @!P1 BRA `(.L_x_45) ;  /* 0x0000000000509947 */ /* 0x000fec0003800000 */
[----:B------:R-:W3:Y:S01]  /*d610*/  LDC R6, c[0x0][0x43c] ;  /* 0x00010f00ff067b82 */ /* 0x000ee20000000800 */
[----:B-1----:R-:W-:Y:S01]  /*d620*/  IMAD.MOV.U32 R0, RZ, RZ, R8 ;  /* 0x000000ffff007224 */ /* 0x002fe200078e0008 */
[----:B------:R-:W-:Y:S01]  /*d630*/  ULDC.64 UR4, c[0x0][0x428] ;  /* 0x00010a0000047ab9 */ /* 0x000fe20000000a00 */
[----:B------:R-:W-:Y:S01]  /*d640*/  ULDC.64 UR6, c[0x0][0x208] ;  /* 0x0000820000067ab9 */ /* 0x000fe20000000a00 */
[----:B---3--:R-:W-:-:S13]  /*d650*/  ISETP.NE.AND P0, PT, R6, 0x1, PT ;  /* 0x000000010600780c */ /* 0x008fda0003f05270 */
[----:B------:R-:W1:Y:S02]  /*d660*/  @P0 LDC.64 R4, c[0x0][0x440] ;  /* 0x00011000ff040b82 */ /* 0x000e640000000a00 */
[----:B-1----:R-:W-:-:S05]  /*d670*/  @P0 IMAD.HI.U32 R4, R8, R4, RZ ;  /* 0x0000000408040227 */ /* 0x002fca00078e00ff */
[----:B------:R-:W-:-:S04]  /*d680*/  @P0 SHF.R.U32.HI R0, RZ, R5, R4 ;  /* 0x00000005ff000219 */ /* 0x000fc80000011604 */
[--C-:B------:R-:W-:Y:S01]  /*d690*/  SHF.R.S32.HI R5, RZ, 0x1f, R0.reuse ;  /* 0x0000001fff057819 */ /* 0x100fe20000011400 */
[----:B------:R-:W-:-:S04]  /*d6a0*/  IMAD.MOV R4, RZ, RZ, -R0 ;  /* 0x000000ffff047224 */ /* 0x000fc800078e0a00 */
[----:B------:R-:W-:Y:S02]  /*d6b0*/  IMAD R6, R6, R4, R8 ;  /* 0x0000000406067224 */ /* 0x000fe400078e0208 */
[----:B------:R-:W-:-:S03]  /*d6c0*/  IMAD.MOV.U32 R4, RZ, RZ, R0 ;  /* 0x000000ffff047224 */ /* 0x000fc600078e0000 */
[----:B------:R1:W-:Y:S01]  /*d6d0*/  STL [R1+0x4], R6 ;  /* 0x0000040601007387 */ /* 0x0003e20000100800 */
[----:B------:R-:W-:-:S03]  /*d6e0*/  IMAD.WIDE.U32 R4, R19, UR4, R4 ;  /* 0x0000000413047c25 */ /* 0x000fc6000f8e0004 */
[----:B------:R-:W-:Y:S01]  /*d6f0*/  LEA R2, P0, R4, R2, 0x2 ;  /* 0x0000000204027211 */ /* 0x000fe200078010ff */
[----:B-1----:R-:W-:-:S04]  /*d700*/  IMAD R6, R7, UR4, RZ ;  /* 0x0000000407067c24 */ /* 0x002fc8000f8e02ff */
[----:B------:R-:W-:-:S05]  /*d710*/  IMAD R0, R19, UR5, R6 ;  /* 0x0000000513007c24 */ /* 0x000fca000f8e0206 */
[----:B------:R-:W-:-:S04]  /*d720*/  IADD3 R0, R5, R0, RZ ;  /* 0x0000000005007210 */ /* 0x000fc80007ffe0ff */
[----:B------:R-:W-:-:S05]  /*d730*/  LEA.HI.X R3, R4, R3, R0, 0x2, P0 ;  /* 0x0000000304037211 */ /* 0x000fca00000f1400 */
[----:B------:R3:W5:Y:S02]  /*d740*/  LDG.E R17, desc[UR6][R2.64] ;  /* 0x0000000602117981 */ /* 0x000764000c1e1900 */
.L_x_45:
[----:B---3--:R-:W3:Y:S01]  /*d750*/  LDL R2, [R1] ;  /* 0x0000000001027983 */ /* 0x008ee20000100800 */
[----:B-1----:R-:W-:Y:S02]  /*d760*/  LEA R0, R18, UR36, 0x3 ;  /* 0x0000002412007c11 */ /* 0x002fe4000f8e18ff */
[----:B---3--:R-:W-:-:S04]  /*d770*/  SHF.L.U32 R2, R2, 0x1f, RZ ;  /* 0x0000001f02027819 */ /* 0x008fc800000006ff */
[----:B------:R-:W1:Y:S02]  /*d780*/  SYNCS.PHASECHK.TRANS64.TRYWAIT P0, [R0+URZ+0x38840], R2 ;  /* 0x03884002000075a7 */ /* 0x000e64000800017f */
[----:B-1----:R-:W-:Y:S05]  /*d790*/  @!P0 BRA `(.L_x_46) ;  /* 0x0000004400888947 */ /* 0x002fea0003800000 */
.L_x_145:
[----:B------:R-:W3:Y:S02]  /*d7a0*/  S2R R3, SR_TID.X ;  /* 0x0000000000037919 */ /* 0x000ee40000002100 */
[----:B---3--:R-:W-:-:S04]  /*d7b0*/  LOP3.LUT R3, R3, 0x7f, RZ, 0xc0, !PT ;  /* 0x0000007f03037812 */ /* 0x008fc800078ec0ff */
[----:B------:R-:W-:-:S13]  /*d7c0*/  ISETP.NE.AND P0, PT, R3, RZ, PT ;  /* 0x000000ff0300720c */ /* 0x000fda0003f05270 */
[----:B------:R-:W-:Y:S05]  /*d7d0*/  @P0 BRA `(.L_x_47) ;  /* 0x00000000001c0947 */ /* 0x000fea0003800000 */
[----:B------:R-:W3:Y:S01]  /*d7e0*/  S2R R3, SR_TID.X ;  /* 0x0000000000037919 */ /* 0x000ee20000002100 */
[----:B-1----:R-:W-:-:S04]  /*d7f0*/  IMAD.MOV.U32 R2, RZ, RZ, 0xa000 ;  /* 0x0000a000ff027424 */ /* 0x002fc800078e00ff */
[----:B------:R4:W-:Y:S01]  /*d800*/  SYNCS.ARRIVE.TRANS64 RZ, [R0+URZ+0x38830], R2 ;  /* 0x0388300200ff79a7 */ /* 0x0009e2000800003f */
[----:B---3--:R-:W-:-:S04]  /*d810*/  LOP3.LUT R3, R3, 0x1f, RZ, 0xc0, !PT ;  /* 0x0000001f03037812 */ /* 0x008fc800078ec0ff */
[----:B------:R-:W-:-:S13]  /*d820*/  ISETP.NE.AND P0, PT, R3, RZ, PT ;  /* 0x000000ff0300720c */ /* 0x000fda0003f05270 */
[----:B----4-:R-:W-:Y:S05]  /*d830*/  @!P0 BRA `(.L_x_47) ;  /* 0x0000000000048947 */ /* 0x010fea0003800000 */
[----:B------:R-:W-:Y:S01]  /*d840*/  BPT.TRAP 0x1 ;  /* 0x000000040000795c */ /* 0x000fe20000300000 */
.L_x_47:
[----:B-1----:R-:W3:Y:S01]  /*d850*/  LDL R2, [R1+0x4] ;  /* 0x0000040001027983 */ /* 0x002ee20000100800 */
[----:B------:R-:W-:Y:S01]  /*d860*/  R2UR UR14, R18 ;  /* 0x00000000120e72ca */ /* 0x000fe200000e0000 */
[----:B------:R-:W-:Y:S01]  /*d870*/  UIADD3 UR4, UP0, UR38, 0x370, URZ ;  /* 0x0000037026047890 */ /* 0x000fe2000ff1e03f */
[----:B------:R-:W-:Y:S01]  /*d880*/  R2UR UR9, R0 ;  /* 0x00000000000972ca */ /* 0x000fe200000e0000 */
[----:B------:R-:W-:Y:S01]  /*d890*/  UMOV UR10, URZ ;  /* 0x0000003f000a7c82 */ /* 0x000fe20008000000 */
[----:B------:R-:W-:Y:S01]  /*d8a0*/  R2UR UR12, R16 ;  /* 0x00000000100c72ca */ /* 0x000fe200000e0000 */
[----:B------:R-:W-:Y:S01]  /*d8b0*/  UIADD3.X UR5, URZ, UR39, URZ, UP0, !UPT ;  /* 0x000000273f057290 */ /* 0x000fe200087fe43f */
[----:B-----5:R-:W-:Y:S01]  /*d8c0*/  R2UR UR13, R17 ;  /* 0x00000000110d72ca */ /* 0x020fe200000e0000 */
[----:B------:R-:W-:Y:S01]  /*d8d0*/  UMOV UR6, 0x0 ;  /* 0x0000000000067882 */ /* 0x000fe20000000000 */
[----:B------:R-:W-:Y:S01]  /*d8e0*/  UMOV UR7, 0x14f00000 ;  /* 0x14f0000000077882 */ /* 0x000fe20000000000 */
[----:B------:R-:W-:Y:S01]  /*d8f0*/  UMOV UR16, 0x40 ;  /* 0x0000004000107882 */ /* 0x000fe20000000000 */
[----:B------:R-:W-:-:S03]  /*d900*/  PLOP3.LUT P0, PT, PT, PT, PT, 0x80, 0x0 ;  /* 0x000000000000781c */ /* 0x000fc60003f0f070 */
[----:B------:R-:W-:Y:S01]  /*d910*/  UIMAD UR14, UR14, 0xa000, UR36 ;  /* 0x0000a0000e0e78a4 */ /* 0x000fe2000f8e0224 */
[----:B------:R-:W-:Y:S01]  /*d920*/  P2R R0, PR, RZ, 0x1 ;  /* 0x00000001ff007803 */ /* 0x000fe20000000000 */
[----:B------:R-:W-:Y:S02]  /*d930*/  UIADD3 UR9, UR9, 0x38830, URZ ;  /* 0x0003883009097890 */ /* 0x000fe4000fffe03f */
[----:B------:R-:W-:Y:S02]  /*d940*/  UIADD3 UR8, UR14, 0x24400, URZ ;  /* 0x000244000e087890 */ /* 0x000fe4000fffe03f */
[----:B------:R-:W-:Y:S01]  /*d950*/  UIADD3 UR15, UR14, 0x26c00, URZ ;  /* 0x00026c000e0f7890 */ /* 0x000fe2000fffe03f */
[----:B------:R4:W-:Y:S01]  /*d960*/  STL [R1+0xc], R0 ;  /* 0x00000c0001007387 */ /* 0x0009e20000100800 */
[----:B------:R-:W-:Y:S02]  /*d970*/  UIADD3 UR17, UR14, 0x29400, URZ ;  /* 0x000294000e117890 */ /* 0x000fe4000fffe03f */
[----:B------:R-:W-:-:S03]  /*d980*/  UIADD3 UR18, UR14, 0x2bc00, URZ ;  /* 0x0002bc000e127890 */ /* 0x000fc6000fffe03f */
[----:B------:R-:W-:Y:S01]  /*d990*/  UMOV UR14, 0x80 ;  /* 0x00000080000e7882 */ /* 0x000fe20000000000 */
[----:B---3--:R-:W-:-:S13]  /*d9a0*/  R2UR UR11, R2 ;  /* 0x00000000020b72ca */ /* 0x008fda00000e0000 */
[----:B------:R-:W-:-:S09]  /*d9b0*/  UIMAD UR11, UR11, 0x50, URZ ;  /* 0x000000500b0b78a4 */ /* 0x000fd2000f8e023f */
[----:B------:R1:W-:Y:S02]  /*d9c0*/  UTMALDG.4D [UR8], [UR4], desc[UR6] ;  /* 0x00000608040075b4 */ /* 0x0003e40008019000 */
[----:B-1----:R-:W-:Y:S01]  /*d9d0*/  UMOV UR8, UR15 ;  /* 0x0000000f00087c82 */ /* 0x002fe20008000000 */
[----:B------:R-:W-:Y:S02]  /*d9e0*/  UMOV UR10, UR16 ;  /* 0x00000010000a7c82 */ /* 0x000fe40008000000 */
[----:B------:R1:W-:Y:S02]  /*d9f0*/  UTMALDG.4D [UR8], [UR4], desc[UR6] ;  /* 0x00000608040075b4 */ /* 0x0003e40008019000 */
[----:B-1----:R-:W-:Y:S01]  /*da00*/  UMOV UR8, UR17 ;  /* 0x0000001100087c82 */ /* 0x002fe20008000000 */
[----:B------:R-:W-:Y:S01]  /*da10*/  UMOV UR10, UR14 ;  /* 0x0000000e000a7c82 */ /* 0x000fe20008000000 */
[----:B------:R-:W-:Y:S01]  /*da20*/  UMOV UR14, 0xc0 ;  /* 0x000000c0000e7882 */ /* 0x000fe20000000000 */
[----:B------:R1:W-:Y:S02]  /*da30*/  UTMALDG.4D [UR8], [UR4], desc[UR6] ;  /* 0x00000608040075b4 */ /* 0x0003e40008019000 */
[----:B-1----:R-:W-:Y:S01]  /*da40*/  UMOV UR8, UR18 ;  /* 0x0000001200087c82 */ /* 0x002fe20008000000 */
[----:B------:R-:W-:-:S02]  /*da50*/  UMOV UR10, UR14 ;  /* 0x0000000e000a7c82 */ /* 0x000fc40008000000 */
[----:B------:R4:W-:Y:S02]  /*da60*/  UTMALDG.4D [UR8], [UR4], desc[UR6] ;  /* 0x00000608040075b4 */ /* 0x0009e40008019000 */
[----:B----4-:R-:W-:Y:S01]  /*da70*/  NOP ;  /* 0x0000000000007918 */ /* 0x010fe20000000000 */
.L_x_43:
[----:B------:R-:W-:Y:S05]  /*da80*/  WARPSYNC.ALL ;  /* 0x0000000000007948 */ /* 0x000fea0003800000 */
[----:B------:R-:W-:Y:S01]  /*da90*/  UIADD3 UR4, UR36, 0x14400, URZ ;  /* 0x0001440024047890 */ /* 0x000fe2000fffe03f */
[----:B------:R-:W-:Y:S03]  /*daa0*/  BAR.SYNC.DEFER_BLOCKING 0x8, 0x180 ;  /* 0x0206000000007b1d */ /* 0x000fe60000010000 */
[----:B------:R-:W-:-:S06]  /*dab0*/  ULOP3.LUT UP0, URZ, UR4, 0x3ff, URZ, 0xc0, !UPT ;  /* 0x000003ff043f7892 */ /* 0x000fcc000f80c03f */
[----:B------:R-:W-:-:S13]  /*dac0*/  PLOP3.LUT P0, PT, PT, PT, UP0, 0x80, 0x0 ;  /* 0x000000000000781c */ /* 0x000fda0003f0f008 */
[----:B------:R-:W-:Y:S05]  /*dad0*/  @!P0 BRA `(.L_x_48) ;  /* 0x0000000000408947 */ /* 0x000fea0003800000 */
[----:B------:R-:W-:Y:S01]  /*dae0*/  MOV R2, 0x0 ;  /* 0x0000000000027802 */ /* 0x000fe20000000f00 */
[----:B------:R-:W-:Y:S01]  /*daf0*/  ULDC.64 UR6, c[0x4][0x1b8] ;  /* 0x01006e0000067ab9 */ /* 0x000fe20000000a00 */
[----:B------:R-:W-:Y:S01]  /*db00*/  ULDC.64 UR8, c[0x4][0x1c0] ;  /* 0x0100700000087ab9 */ /* 0x000fe20000000a00 */
[----:B------:R-:W-:Y:S01]  /*db10*/  ULDC.64 UR4, c[0x4][0x130] ;  /* 0x01004c0000047ab9 */ /* 0x000fe20000000a00 */
[----:B------:R-:W-:Y:S01]  /*db20*/  IMAD.U32 R4, RZ, RZ, UR6 ;  /* 0x00000006ff047e24 */ /* 0x000fe2000f8e00ff */
[----:B------:R-:W-:Y:S01]  /*db30*/  MOV R12, 0x1 ;  /* 0x00000001000c7802 */ /* 0x000fe20000000f00 */
[----:B------:R-:W3:Y:S01]  /*db40*/  LDC.64 R2, c[0x4][R2] ;  /* 0x0100000002027b82 */ /* 0x000ee20000000a00 */
[----:B------:R-:W-:Y:S02]  /*db50*/  IMAD.U32 R5, RZ, RZ, UR7 ;  /* 0x00000007ff057e24 */ /* 0x000fe4000f8e00ff */
[----:B------:R-:W-:Y:S02]  /*db60*/  IMAD.U32 R6, RZ, RZ, UR8 ;  /* 0x00000008ff067e24 */ /* 0x000fe4000f8e00ff */
[----:B------:R-:W-:-:S02]  /*db70*/  IMAD.U32 R7, RZ, RZ, UR9 ;  /* 0x00000009ff077e24 */ /* 0x000fc4000f8e00ff */
[----:B------:R-:W-:Y:S02]  /*db80*/  IMAD.U32 R10, RZ, RZ, UR4 ;  /* 0x00000004ff0a7e24 */ /* 0x000fe4000f8e00ff */
[----:B------:R-:W-:Y:S02]  /*db90*/  IMAD.U32 R11, RZ, RZ, UR5 ;  /* 0x00000005ff0b7e24 */ /* 0x000fe4000f8e00ff */
[----:B--2---:R-:W-:Y:S02]  /*dba0*/  IMAD.MOV.U32 R8, RZ, RZ, 0x70 ;  /* 0x00000070ff087424 */ /* 0x004fe400078e00ff */
[----:B------:R-:W-:-:S07]  /*dbb0*/  IMAD.MOV.U32 R13, RZ, RZ, RZ ;  /* 0x000000ffff0d7224 */ /* 0x000fce00078e00ff */
[----:B------:R-:W-:-:S07]  /*dbc0*/  LEPC R20, `(.L_x_48) ;  /* 0x000000001014794e */ /* 0x000fce0000000000 */
[----:B01-3--:R-:W-:Y:S05]  /*dbd0*/  CALL.ABS.NOINC R2 ;  /* 0x0000000002007343 */ /* 0x00bfea0003c00000 */
.L_x_48:
[----:B------:R-:W3:Y:S01]  /*dbe0*/  LDL.LU R4, [R1+0x18] ;  /* 0x0000180001047983 */ /* 0x000ee20000300800 */
[----:B-1----:R-:W-:Y:S01]  /*dbf0*/  SHF.R.S32.HI R0, RZ, 0x1f, R16 ;  /* 0x0000001fff007819 */ /* 0x002fe20000011410 */
[----:B------:R-:W-:Y:S01]  /*dc00*/  ULDC.64 UR4, c[0x0][0x2d8] ;  /* 0x0000b60000047ab9 */ /* 0x000fe20000000a00 */
[----:B--2---:R-:W1:Y:S01]  /*dc10*/  LDC R8, c[0x0][0x448] ;  /* 0x00011200ff087b82 */ /* 0x004e620000000800 */
[----:B------:R-:W2:Y:S01]  /*dc20*/  LDL.LU R7, [R1+0x20] ;  /* 0x0000200001077983 */ /* 0x000ea20000300800 */
[----:B------:R-:W-:-:S03]  /*dc30*/  ULDC.64 UR6, c[0x0][0x280] ;  /* 0x0000a00000067ab9 */ /* 0x000fc60000000a00 */
[----:B------:R-:W4:Y:S01]  /*dc40*/  LDL R5, [R1+0x28] ;  /* 0x0000280001057983 */ /* 0x000f220000100800 */
[----:B------:R-:W-:Y:S02]  /*dc50*/  IMAD R0, R0, UR4, RZ ;  /* 0x0000000400007c24 */ /* 0x000fe4000f8e02ff */
[C---:B------:R-:W-:Y:S01]  /*dc60*/  IMAD.WIDE.U32 R2, R16.reuse, UR4, RZ ;  /* 0x0000000410027c25 */ /* 0x040fe2000f8e00ff */
[----:B------:R-:W0:Y:S03]  /*dc70*/  S2R R10, SR_TID.X ;  /* 0x00000000000a7919 */ /* 0x000e260000002100 */
[----:B------:R-:W-:Y:S01]  /*dc80*/  IMAD R0, R16, UR5, R0 ;  /* 0x0000000510007c24 */ /* 0x000fe2000f8e0200 */
[----:B------:R-:W-:-:S03]  /*dc90*/  ULDC.64 UR4, c[0x0][0x2e0] ;  /* 0x0000b80000047ab9 */ /* 0x000fc60000000a00 */
[----:B------:R-:W-:Y:S01]  /*dca0*/  IMAD.IADD R3, R3, 0x1, R0 ;  /* 0x0000000103037824 */ /* 0x000fe200078e0200 */
[----:B-1----:R-:W-:-:S13]  /*dcb0*/  ISETP.NE.AND P0, PT, R8, 0x1, PT ;  /* 0x000000010800780c */ /* 0x002fda0003f05270 */
[----:B------:R-:W1:Y:S01]  /*dcc0*/  @P0 LDC R6, c[0x0][0x44c] ;  /* 0x00011300ff060b82 */ /* 0x000e620000000800 */
[----:B0-----:R-:W-:-:S05]  /*dcd0*/  IMAD.SHL.U32 R10, R10, 0x8, RZ ;  /* 0x000000080a0a7824 */ /* 0x001fca00078e00ff */
[----:B------:R-:W-:Y:S02]  /*dce0*/  LOP3.LUT R10, R10, 0x38, RZ, 0xc0, !PT ;  /* 0x000000380a0a7812 */ /* 0x000fe400078ec0ff */
[----:B---3--:R-:W-:Y:S01]  /*dcf0*/  SHF.R.S32.HI R0, RZ, 0x1f, R4 ;  /* 0x0000001fff007819 */ /* 0x008fe20000011404 */
[----:B------:R-:W-:-:S04]  /*dd00*/  IMAD.WIDE.U32 R2, R4, UR4, R2 ;  /* 0x0000000404027c25 */ /* 0x000fc8000f8e0002 */
[----:B------:R-:W-:Y:S01]  /*dd10*/  IMAD R0, R0, UR4, RZ ;  /* 0x0000000400007c24 */ /* 0x000fe2000f8e02ff */
[----:B------:R-:W-:-:S03]  /*dd20*/  ULDC UR4, c[0x0][0xc38] ;  /* 0x00030e0000047ab9 */ /* 0x000fc60000000800 */
[----:B------:R-:W-:Y:S02]  /*dd30*/  IMAD R0, R4, UR5, R0 ;  /* 0x0000000504007c24 */ /* 0x000fe4000f8e0200 */
[----:B------:R-:W0:Y:S02]  /*dd40*/  S2R R4, SR_TID.X ;  /* 0x0000000000047919 */ /* 0x000e240000002100 */
[----:B------:R-:W-:Y:S02]  /*dd50*/  IMAD.IADD R3, R3, 0x1, R0 ;  /* 0x0000000103037824 */ /* 0x000fe400078e0200 */
[----:B--2---:R-:W-:Y:S02]  /*dd60*/  IMAD.MOV R0, RZ, RZ, -R7 ;  /* 0x000000ffff007224 */ /* 0x004fe400078e0a07 */
[----:B------:R-:W2:Y:S02]  /*dd70*/  @P0 LDC R7, c[0x0][0x450] ;  /* 0x00011400ff070b82 */ /* 0x000ea40000000800 */
[----:B----4-:R-:W-:Y:S01]  /*dd80*/  IMAD R0, R0, UR4, R5 ;  /* 0x0000000400007c24 */ /* 0x010fe2000f8e0205 */
[----:B------:R-:W-:-:S03]  /*dd90*/  ULDC.64 UR4, c[0x0][0x2d0] ;  /* 0x0000b40000047ab9 */ /* 0x000fc60000000a00 */
[----:B------:R-:W-:Y:S01]  /*dda0*/  IMAD.SHL.U32 R5, R0, 0x80, RZ ;  /* 0x0000008000057824 */ /* 0x000fe200078e00ff */
[----:B0-----:R-:W-:-:S04]  /*ddb0*/  LOP3.LUT R4, R4, 0x7f, RZ, 0xc0, !PT ;  /* 0x0000007f04047812 */ /* 0x001fc800078ec0ff */
[----:B------:R-:W-:Y:S02]  /*ddc0*/  SHF.R.U32.HI R9, RZ, 0x3, R4 ;  /* 0x00000003ff097819 */ /* 0x000fe40000011604 */
[----:B------:R-:W0:Y:S02]  /*ddd0*/  S2R R4, SR_TID.X ;  /* 0x0000000000047919 */ /* 0x000e240000002100 */
[----:B0-----:R-:W-:-:S05]  /*dde0*/  IMAD.SHL.U32 R4, R4, 0x10, RZ ;  /* 0x0000001004047824 */ /* 0x001fca00078e00ff */
[----:B------:R-:W-:Y:S02]  /*ddf0*/  LOP3.LUT R4, R9, 0x70, R4, 0xf8, !PT ;  /* 0x0000007009047812 */ /* 0x000fe400078ef804 */
[----:B------:R-:W0:Y:S02]  /*de00*/  S2R R9, SR_TID.X ;  /* 0x0000000000097919 */ /* 0x000e240000002100 */
[----:B------:R-:W-:-:S05]  /*de10*/  LOP3.LUT R0, R4, R5, RZ, 0xfc, !PT ;  /* 0x0000000504007212 */ /* 0x000fca00078efcff */
[----:B-1----:R-:W-:-:S04]  /*de20*/  @P0 IMAD.HI.U32 R6, R0, R6, RZ ;  /* 0x0000000600060227 */ /* 0x002fc800078e00ff */
[----:B------:R-:W-:Y:S01]  /*de30*/  IMAD.MOV.U32 R4, RZ, RZ, R0 ;  /* 0x000000ffff047224 */ /* 0x000fe200078e0000 */
[----:B--2---:R-:W-:-:S05]  /*de40*/  @P0 SHF.R.U32.HI R4, RZ, R7, R6 ;  /* 0x00000007ff040219 */ /* 0x004fca0000011606 */
[----:B------:R-:W-:Y:S02]  /*de50*/  IMAD.MOV R6, RZ, RZ, -R4 ;  /* 0x000000ffff067224 */ /* 0x000fe400078e0a04 */
[----:B------:R-:W-:-:S04]  /*de60*/  IMAD.WIDE.U32 R2, R4, UR4, R2 ;  /* 0x0000000404027c25 */ /* 0x000fc8000f8e0002 */
[----:B------:R-:W-:Y:S01]  /*de70*/  IMAD R0, R8, R6, R0 ;  /* 0x0000000608007224 */ /* 0x000fe200078e0200 */
[----:B------:R-:W-:-:S05]  /*de80*/  SHF.R.S32.HI R6, RZ, 0x1f, R4 ;  /* 0x0000001fff067819 */ /* 0x000fca0000011404 */
[----:B------:R-:W-:Y:S02]  /*de90*/  IMAD R6, R6, UR4, RZ ;  /* 0x0000000406067c24 */ /* 0x000fe4000f8e02ff */
[----:B0-----:R-:W-:Y:S02]  /*dea0*/  IMAD.SHL.U32 R9, R9, 0x8, RZ ;  /* 0x0000000809097824 */ /* 0x001fe400078e00ff */
[----:B------:R-:W-:Y:S01]  /*deb0*/  IMAD R6, R4, UR5, R6 ;  /* 0x0000000504067c24 */ /* 0x000fe2000f8e0206 */
[----:B------:R-:W-:Y:S01]  /*dec0*/  SHF.R.S32.HI R4, RZ, 0x1f, R0 ;  /* 0x0000001fff047819 */ /* 0x000fe20000011400 */
[----:B------:R-:W-:Y:S01]  /*ded0*/  ULDC.64 UR4, c[0x0][0x2c8] ;  /* 0x0000b20000047ab9 */ /* 0x000fe20000000a00 */
[----:B------:R-:W-:Y:S02]  /*dee0*/  LOP3.LUT R9, R9, 0x38, RZ, 0xc0, !PT ;  /* 0x0000003809097812 */ /* 0x000fe400078ec0ff */
[----:B------:R-:W-:Y:S01]  /*def0*/  IADD3 R3, R3, R6, RZ ;  /* 0x0000000603037210 */ /* 0x000fe20007ffe0ff */
[----:B------:R-:W-:Y:S01]  /*df00*/  IMAD R4, R4, UR4, RZ ;  /* 0x0000000404047c24 */ /* 0x000fe2000f8e02ff */
[----:B------:R-:W-:-:S02]  /*df10*/  LOP3.LUT R12, R9, 0x40, RZ, 0xfc, !PT ;  /* 0x00000040090c7812 */ /* 0x000fc400078efcff */
[C---:B------:R-:W-:Y:S01]  /*df20*/  LOP3.LUT R11, R9.reuse, 0x80, RZ, 0xfc, !PT ;  /* 0x00000080090b7812 */ /* 0x040fe200078efcff */
[C---:B------:R-:W-:Y:S01]  /*df30*/  IMAD.WIDE.U32 R2, R0.reuse, UR4, R2 ;  /* 0x0000000400027c25 */ /* 0x040fe2000f8e0002 */
[----:B------:R-:W-:Y:S01]  /*df40*/  LOP3.LUT R9, R9, 0xc0, RZ, 0xfc, !PT ;  /* 0x000000c009097812 */ /* 0x000fe200078efcff */
[----:B------:R-:W-:Y:S02]  /*df50*/  ULDC UR4, c[0x0][0x2b8] ;  /* 0x0000ae0000047ab9 */ /* 0x000fe40000000800 */
[----:B------:R-:W-:Y:S01]  /*df60*/  IMAD R0, R0, UR5, R4 ;  /* 0x0000000500007c24 */ /* 0x000fe2000f8e0204 */
[----:B------:R-:W-:Y:S02]  /*df70*/  ISETP.GE.AND P3, PT, R9, UR4, PT ;  /* 0x0000000409007c0c */ /* 0x000fe4000bf66270 */
[----:B------:R0:W5:Y:S01]  /*df80*/  LDL R9, [R1+0x14] ;  /* 0x0000140001097983 */ /* 0x0001620000100800 */
[----:B------:R-:W-:Y:S01]  /*df90*/  IMAD.IADD R0, R3, 0x1, R0 ;  /* 0x0000000103007824 */ /* 0x000fe200078e0200 */
[----:B------:R-:W-:-:S02]  /*dfa0*/  LEA R4, P4, R2, UR6, 0x1 ;  /* 0x0000000602047c11 */ /* 0x000fc4000f8808ff */
[----:B------:R-:W-:Y:S02]  /*dfb0*/  ISETP.GE.AND P0, PT, R10, UR4, PT ;  /* 0x000000040a007c0c */ /* 0x000fe4000bf06270 */
[----:B------:R-:W-:Y:S02]  /*dfc0*/  ISETP.GE.AND P1, PT, R12, UR4, PT ;  /* 0x000000040c007c0c */ /* 0x000fe4000bf26270 */
[----:B------:R-:W-:Y:S01]  /*dfd0*/  ISETP.GE.AND P2, PT, R11, UR4, PT ;  /* 0x000000040b007c0c */ /* 0x000fe2000bf46270 */
[----:B------:R-:W-:Y:S01]  /*dfe0*/  UMOV UR4, 0xffffffff ;  /* 0xffffffff00047882 */ /* 0x000fe20000000000 */
[----:B------:R-:W-:Y:S02]  /*dff0*/  LEA.HI.X R3, R2, UR7, R0, 0x1, P4 ;  /* 0x0000000702037c11 */ /* 0x000fe4000a0f0c00 */
[----:B0-----:R-:W-:Y:S09]  /*e000*/  BRA.DIV UR4, `(.L_x_49) ;  /* 0x0000003e04807947 */ /* 0x001ff2000b800000 */
[----:B------:R-:W0:Y:S01]  /*e010*/  S2R R7, SR_TID.X ;  /* 0x0000000000077919 */ /* 0x000e220000002100 */
[----:B------:R-:W-:Y:S01]  /*e020*/  ULDC UR4, c[0x0][0x288] ;  /* 0x0000a20000047ab9 */ /* 0x000fe20000000800 */
[----:B------:R-:W-:Y:S01]  /*e030*/  ULDC.64 UR6, c[0x0][0x208] ;  /* 0x0000820000067ab9 */ /* 0x000fe20000000a00 */
[----:B------:R-:W-:Y:S01]  /*e040*/  IMAD R2, R8, UR4, RZ ;  /* 0x0000000408027c24 */ /* 0x000fe2000f8e02ff */
[----:B------:R-:W1:Y:S01]  /*e050*/  SHFL.IDX PT, R6, R4, RZ, 0x181f ;  /* 0x00181fff04067589 */ /* 0x000e6200000e0000 */
[----:B0-----:R-:W-:-:S04]  /*e060*/  LOP3.LUT R7, R7, 0x7f, RZ, 0xc0, !PT ;  /* 0x0000007f07077812 */ /* 0x001fc800078ec0ff */
[----:B------:R-:W-:Y:S02]  /*e070*/  SHF.R.U32.HI R11, RZ, 0x3, R7 ;  /* 0x00000003ff0b7819 */ /* 0x000fe40000011607 */
[----:B------:R-:W0:Y:S03]  /*e080*/  SHFL.IDX PT, R7, R3, RZ, 0x181f ;  /* 0x00181fff03077589 */ /* 0x000e2600000e0000 */
[----:B------:R-:W-:-:S04]  /*e090*/  IMAD.IADD R0, R11, 0x1, R5 ;  /* 0x000000010b007824 */ /* 0x000fc800078e0205 */
[C---:B------:R-:W-:Y:S01]  /*e0a0*/  VIADD R5, R0.reuse, 0x10 ;  /* 0x0000001000057836 */ /* 0x040fe20000000000 */
[----:B------:R-:W-:-:S13]  /*e0b0*/  ISETP.GE.AND P4, PT, R0, R2, PT ;  /* 0x000000020000720c */ /* 0x000fda0003f86270 */
[----:B-1----:R-:W-:-:S05]  /*e0c0*/  @!P4 LEA R6, P5, R10, R6, 0x1 ;  /* 0x000000060a06c211 */ /* 0x002fca00078a08ff */
[----:B0-----:R-:W-:-:S05]  /*e0d0*/  @!P4 IMAD.X R7, RZ, RZ, R7, P5 ;  /* 0x000000ffff07c224 */ /* 0x001fca00028e0607 */
[----:B------:R-:W-:Y:S01]  /*e0e0*/  @!PT LDS RZ, [RZ] ;  /* 0x00000000fffff984 */ /* 0x000fe20000000800 */
[----:B-----5:R-:W-:Y:S04]  /*e0f0*/  @!P4 LDGSTS.E.BYPASS.LTC128B.128 [R9+0x14400], desc[UR6][R6.64], !P0 ;  /* 0x144000000609cfae */ /* 0x020fe8000c101d46 */
[----:B------:R-:W-:Y:S04]  /*e100*/  @!P4 LDGSTS.E.BYPASS.LTC128B.128 [R9+0x18400], desc[UR6][R6.64+0x80], !P1 ;  /* 0x184000800609cfae */ /* 0x000fe8000c901d46 */
[----:B------:R-:W-:Y:S04]  /*e110*/  @!P4 LDGSTS.E.BYPASS.LTC128B.128 [R9+0x1c400], desc[UR6][R6.64+0x100], !P2 ;  /* 0x1c4001000609cfae */ /* 0x000fe8000d101d46 */
[----:B------:R0:W-:Y:S01]  /*e120*/  @!P4 LDGSTS.E.BYPASS.LTC128B.128 [R9+0x20400], desc[UR6][R6.64+0x180], !P3 ;  /* 0x204001800609cfae */ /* 0x0001e2000d901d46 */
[----:B------:R-:W-:-:S03]  /*e130*/  ISETP.GE.AND P4, PT, R5, R2, PT ;  /* 0x000000020500720c */ /* 0x000fc60003f86270 */
[----:B------:R-:W-:Y:S04]  /*e140*/  SHFL.IDX PT, R5, R3, 0x1, 0x181f ;  /* 0x00381f0003057f89 */ /* 0x000fe800000e0000 */
[----:B0-----:R-:W0:Y:S06]  /*e150*/  SHFL.IDX PT, R6, R4, 0x1, 0x181f ;  /* 0x00381f0004067f89 */ /* 0x001e2c00000e0000 */
[----:B0-----:R-:W-:-:S05]  /*e160*/  @!P4 LEA R6, P5, R10, R6, 0x1 ;  /* 0x000000060a06c211 */ /* 0x001fca00078a08ff */
[----:B------:R-:W-:-:S04]  /*e170*/  @!P4 IMAD.X R5, RZ, RZ, R5, P5 ;  /* 0x000000ffff05c224 */ /* 0x000fc800028e0605 */
[----:B------:R-:W-:Y:S01]  /*e180*/  @!P4 IMAD.MOV.U32 R7, RZ, RZ, R5 ;  /* 0x000000ffff07c224 */ /* 0x000fe200078e0005 */
[----:B------:R-:W-:-:S04]  /*e190*/  IADD3 R5, R0, 0x20, RZ ;  /* 0x0000002000057810 */ /* 0x000fc80007ffe0ff */
[----:B------:R-:W-:Y:S04]  /*e1a0*/  @!P4 LDGSTS.E.BYPASS.LTC128B.128 [R9+0x14c00], desc[UR6][R6.64], !P0 ;  /* 0x14c000000609cfae */ /* 0x000fe8000c101d46 */
        /* <DEDUP_REMOVED lines=8> */
[----:B------:R-:W-:Y:S02]  /*e230*/  @!P4 IMAD.MOV.U32 R7, RZ, RZ, R5 ;  /* 0x000000ffff07c224 */ /* 0x000fe400078e0005 */
[----:B------:R-:W-:-:S03]  /*e240*/  VIADD R5, R0, 0x30 ;  /* 0x0000003000057836 */ /* 0x000fc60000000000 */
        /* <DEDUP_REMOVED lines=43> */
[----:B------:R0:W1:Y:S04]  /*e500*/  SHFL.IDX PT, R5, R3, 0x7, 0x181f ;  /* 0x00f81f0003057f89 */ /* 0x00006800000e0000 */
[----:B------:R0:W-:Y:S04]  /*e510*/  @!P4 LDGSTS.E.BYPASS.LTC128B.128 [R9+0x17400], desc[UR6][R6.64], !P0 ;  /* 0x174000000609cfae */ /* 0x0001e8000c101d46 */
[----:B------:R0:W-:Y:S04]  /*e520*/  @!P4 LDGSTS.E.BYPASS.LTC128B.128 [R9+0x1b400], desc[UR6][R6.64+0x80], !P1 ;  /* 0x1b4000800609cfae */ /* 0x0001e8000c901d46 */
[----:B------:R0:W-:Y:S04]  /*e530*/  @!P4 LDGSTS.E.BYPASS.LTC128B.128 [R9+0x1f400], desc[UR6][R6.64+0x100], !P2 ;  /* 0x1f4001000609cfae */ /* 0x0001e8000d101d46 */
[----:B------:R0:W-:Y:S04]  /*e540*/  @!P4 LDGSTS.E.BYPASS.LTC128B.128 [R9+0x23400], desc[UR6][R6.64+0x180], !P3 ;  /* 0x234001800609cfae */ /* 0x0001e8000d901d46 */
[----:B------:R0:W2:Y:S02]  /*e550*/  SHFL.IDX PT, R3, R4, 0x7, 0x181f ;  /* 0x00f81f0004037f89 */ /* 0x0000a400000e0000 */
.L_x_162:
[----:B------:R-:W-:Y:S01]  /*e560*/  VIADD R0, R0, 0x70 ;  /* 0x0000007000007836 */ /* 0x000fe20000000000 */
[----:B------:R-:W-:Y:S04]  /*e570*/  BSSY B0, `(.L_x_50) ;  /* 0x000000d000007945 */ /* 0x000fe80003800000 */
[----:B------:R-:W-:-:S13]  /*e580*/  ISETP.GE.AND P4, PT, R0, R2, PT ;  /* 0x000000020000720c */ /* 0x000fda0003f86270 */
[----:B------:R-:W-:Y:S05]  /*e590*/  @P4 BRA `(.L_x_51) ;  /* 0x0000000000284947 */ /* 0x000fea0003800000 */
[----:B--2---:R-:W-:Y:S01]  /*e5a0*/  LEA R2, P4, R10, R3, 0x1 ;  /* 0x000000030a027211 */ /* 0x004fe200078808ff */
[----:B------:R-:W-:-:S04]  /*e5b0*/  ULDC.64 UR4, c[0x0][0x208] ;  /* 0x0000820000047ab9 */ /* 0x000fc80000000a00 */
[----:B01----:R-:W-:-:S05]  /*e5c0*/  IMAD.X R3, RZ, RZ, R5, P4 ;  /* 0x000000ffff037224 */ /* 0x003fca00020e0605 */
[----:B------:R-:W-:Y:S01]  /*e5d0*/  @!PT LDS RZ, [RZ] ;  /* 0x00000000fffff984 */ /* 0x000fe20000000800 */
[----:B------:R-:W-:Y:S01]  /*e5e0*/  @!PT LDS RZ, [RZ] ;  /* 0x00000000fffff984 */ /* 0x000fe20000000800 */
[----:B------:R-:W-:Y:S01]  /*e5f0*/  @!PT LDS RZ, [RZ] ;  /* 0x00000000fffff984 */ /* 0x000fe20000000800 */
[----:B------:R3:W-:Y:S04]  /*e600*/  LDGSTS.E.BYPASS.LTC128B.128 [R9+0x17c00], desc[UR4][R2.64], !P0 ;  /* 0x17c0000002097fae */ /* 0x0007e8000c101d44 */
[----:B------:R3:W-:Y:S04]  /*e610*/  LDGSTS.E.BYPASS.LTC128B.128 [R9+0x1bc00], desc[UR4][R2.64+0x80], !P1 ;  /* 0x1bc0008002097fae */ /* 0x0007e8000c901d44 */
[----:B------:R3:W-:Y:S04]  /*e620*/  LDGSTS.E.BYPASS.LTC128B.128 [R9+0x1fc00], desc[UR4][R2.64+0x100], !P2 ;  /* 0x1fc0010002097fae */ /* 0x0007e8000d101d44 */
[----:B------:R3:W-:Y:S02]  /*e630*/  LDGSTS.E.BYPASS.LTC128B.128 [R9+0x23c00], desc[UR4][R2.64+0x180], !P3 ;  /* 0x23c0018002097fae */ /* 0x0007e4000d901d44 */
.L_x_51:
[----:B------:R-:W-:Y:S05]  /*e640*/  BSYNC B0 ;  /* 0x0000000000007941 */ /* 0x000fea0003800000 */
.L_x_50:
[----:B---3--:R-:W3:Y:S01]  /*e650*/  LDL R2, [R1+0x30] ;  /* 0x0000300001027983 */ /* 0x008ee20000100800 */
[----:B------:R-:W-:Y:S01]  /*e660*/  NOP ;  /* 0x0000000000007918 */ /* 0x000fe20000000000 */
[----:B------:R-:W-:Y:S02]  /*e670*/  SYNCS.ARRIVE.TRANS64.RED.A0T1 RZ, [UR36+0x38800], RZ ;  /* 0x038800ffffff79a7 */ /* 0x000fe40008200424 */
[----:B------:R-:W-:Y:S01]  /*e680*/  ARRIVES.LDGSTSBAR.64.TRANSCNT [UR36+0x38800] ;  /* 0x03880000ff0079b0 */ /* 0x000fe20008000aa4 */
[----:B---3--:R-:W-:-:S04]  /*e690*/  LOP3.LUT R0, R2, 0x1, RZ, 0xc, !PT ;  /* 0x0000000102007812 */ /* 0x008fc800078e0cff */
[----:B------:R-:W-:Y:S01]  /*e6a0*/  SHF.L.U32 R0, R0, 0x1f, RZ ;  /* 0x0000001f00007819 */ /* 0x000fe200000006ff */
[----:B------:R-:W-:Y:S01]  /*e6b0*/  NOP ;  /* 0x0000000000007918 */ /* 0x000fe20000000000 */
[----:B------:R-:W3:Y:S01]  /*e6c0*/  LDL.LU R2, [R1+0x2c] ;  /* 0x00002c0001027983 */ /* 0x000ee20000300800 */
[----:B------:R-:W-:Y:S01]  /*e6d0*/  SYNCS.ARRIVE.TRANS64.A1T0 RZ, [UR36+0x38800], RZ ;  /* 0x038800ffffff79a7 */ /* 0x000fe20008100024 */
[----:B------:R-:W-:Y:S01]  /*e6e0*/  BSSY B0, `(.L_x_52) ;  /* 0x0000005000007945 */ /* 0x000fe20003800000 */
[----:B0-----:R-:W-:Y:S01]  /*e6f0*/  IMAD.U32 R9, RZ, RZ, UR36 ;  /* 0x00000024ff097e24 */ /* 0x001fe2000f8e00ff */
[----:B------:R-:W0:Y:S01]  /*e700*/  SYNCS.PHASECHK.TRANS64.TRYWAIT P0, [UR36+0x38820], R0 ;  /* 0x03882000ff0075a7 */ /* 0x000e220008000164 */
[----:B---3--:R-:W-:Y:S01]  /*e710*/  ISETP.GE.AND P1, PT, R2, 0x51, PT ;  /* 0x000000510200780c */ /* 0x008fe20003f26270 */
[----:B0-----:R-:W-:-:S12]  /*e720*/  @!P0 BRA `(.L_x_53) ;  /* 0x0000004000a08947 */ /* 0x001fd80003800000 */
.L_x_163:
[----:B------:R-:W-:Y:S05]  /*e730*/  BSYNC B0 ;  /* 0x0000000000007941 */ /* 0x000fea0003800000 */
.L_x_52:
[----:B------:R-:W-:Y:S01]  /*e740*/  IADD3 R12, R9, 0x38800, RZ ;  /* 0x00038800090c7810 */ /* 0x000fe20007ffe0ff */
[----:B------:R-:W-:Y:S06]  /*e750*/  @!P1 BRA `(.L_x_54) ;  /* 0x00000028003c9947 */ /* 0x000fec0003800000 */
[----:B------:R-:W3:Y:S01]  /*e760*/  LDL R2, [R1+0x24] ;  /* 0x0000240001027983 */ /* 0x000ee20000100800 */
[----:B0-----:R-:W-:Y:S02]  /*e770*/  IMAD.MOV.U32 R0, RZ, RZ, 0x1 ;  /* 0x00000001ff007424 */ /* 0x001fe400078e00ff */
[----:B---3--:R-:W-:-:S05]  /*e780*/  IMAD.MOV R10, RZ, RZ, -R2 ;  /* 0x000000ffff0a7224 */ /* 0x008fca00078e0a02 */
[----:B------:R-:W-:-:S05]  /*e790*/  VIADDMNMX R10, R10, R0, 0xffffffff, !PT ;  /* 0xffffffff0a0a7446 */ /* 0x000fca0007800100 */
[----:B------:R-:W-:-:S05]  /*e7a0*/  IMAD.IADD R0, R2, 0x1, R10 ;  /* 0x0000000102007824 */ /* 0x000fca00078e020a */
[----:B------:R-:W-:-:S04]  /*e7b0*/  LOP3.LUT R0, R0, 0x1, RZ, 0xc0, !PT ;  /* 0x0000000100007812 */ /* 0x000fc800078ec0ff */
[----:B------:R-:W-:Y:S01]  /*e7c0*/  ISETP.NE.U32.AND P0, PT, R0, 0x1, PT ;  /* 0x000000010000780c */ /* 0x000fe20003f05070 */
[----:B------:R-:W-:-:S12]  /*e7d0*/  VIADD R0, R2, 0xfffffffe ;  /* 0xfffffffe02007836 */ /* 0x000fd80000000000 */
[----:B------:R-:W-:Y:S05]  /*e7e0*/  @P0 BRA `(.L_x_55) ;  /* 0x0000000c00600947 */ /* 0x000fea0003800000 */
[----:B--2---:R-:W2:Y:S04]  /*e7f0*/  LDL R3, [R1+0xc] ;  /* 0x00000c0001037983 */ /* 0x004ea80000100800 */
[----:B------:R-:W3:Y:S01]  /*e800*/  LDL R2, [R1] ;  /* 0x0000000001027983 */ /* 0x000ee20000100800 */
[----:B------:R-:W-:Y:S01]  /*e810*/  VIADD R4, R18, 0x1 ;  /* 0x0000000112047836 */ /* 0x000fe20000000000 */
[----:B------:R-:W-:Y:S04]  /*e820*/  BSSY B0, `(.L_x_56) ;  /* 0x00000d0000007945 */ /* 0x000fe80003800000 */
[----:B------:R-:W-:-:S04]  /*e830*/  ISETP.NE.AND P0, PT, R4, 0x2, PT ;  /* 0x000000020400780c */ /* 0x000fc80003f05270 */
[----:B------:R-:W-:Y:S02]  /*e840*/  SEL R8, RZ, 0x1, P0 ;  /* 0x00000001ff087807 */ /* 0x000fe40000000000 */
[----:B------:R-:W-:Y:S02]  /*e850*/  SEL R4, R4, RZ, P0 ;  /* 0x000000ff04047207 */ /* 0x000fe40000000000 */
[----:B--2---:R-:W-:Y:S02]  /*e860*/  ISETP.NE.AND P2, PT, R3, RZ, PT ;  /* 0x000000ff0300720c */ /* 0x004fe40003f45270 */
[----:B---3--:R-:W-:-:S11]  /*e870*/  LOP3.LUT R8, R2, R8, RZ, 0x3c, !PT ;  /* 0x0000000802087212 */ /* 0x008fd600078e3cff */
[----:B------:R-:W-:Y:S05]  /*e880*/  @!P2 BRA `(.L_x_57) ;  /* 0x0000000c0024a947 */ /* 0x000fea0003800000 */
[----:B------:R-:W2:Y:S01]  /*e890*/  LDL R2, [R1+0x10] ;  /* 0x0000100001027983 */ /* 0x000ea20000100800 */
[----:B------:R-:W-:Y:S01]  /*e8a0*/  IMAD.MOV.U32 R6, RZ, RZ, R17 ;  /* 0x000000ffff067224 */ /* 0x000fe200078e0011 */
[----:B--2---:R-:W-:-:S13]  /*e8b0*/  ISETP.NE.AND P2, PT, R2, RZ, PT ;  /* 0x000000ff0200720c */ /* 0x004fda0003f45270 */
[----:B------:R-:W-:Y:S05]  /*e8c0*/  @!P2 BRA `(.L_x_58) ;  /* 0x000000000050a947 */ /* 0x000fea0003800000 */
[----:B------:R-:W2:Y:S01]  /*e8d0*/  LDL R7, [R1+0x8] ;  /* 0x0000080001077983 */ /* 0x000ea20000100800 */
[----:B------:R-:W0:Y:S01]  /*e8e0*/  LDC R6, c[0x0][0x43c] ;  /* 0x00010f00ff067b82 */ /* 0x000e220000000800 */
[----:B------:R-:W-:Y:S01]  /*e8f0*/  ULDC.64 UR4, c[0x0][0x428] ;  /* 0x00010a0000047ab9 */ /* 0x000fe20000000a00 */
[----:B------:R-:W-:Y:S01]  /*e900*/  ULDC.64 UR6, c[0x0][0x208] ;  /* 0x0000820000067ab9 */ /* 0x000fe20000000a00 */
[----:B0-----:R-:W-:-:S13]  /*e910*/  ISETP.NE.AND P0, PT, R6, 0x1, PT ;  /* 0x000000010600780c */ /* 0x001fda0003f05270 */
[----:B------:R-:W1:Y:S02]  /*e920*/  @P0 LDC.64 R2, c[0x0][0x440] ;  /* 0x00011000ff020b82 */ /* 0x000e640000000a00 */
[----:B-1----:R-:W-:-:S04]  /*e930*/  @P0 IMAD.HI.U32 R5, R0, R2, RZ ;  /* 0x0000000200050227 */ /* 0x002fc800078e00ff */
[----:B------:R-:W-:Y:S01]  /*e940*/  IMAD.MOV.U32 R2, RZ, RZ, R0 ;  /* 0x000000ffff027224 */ /* 0x000fe200078e0000 */
[----:B------:R-:W-:-:S05]  /*e950*/  @P0 SHF.R.U32.HI R2, RZ, R3, R5 ;  /* 0x00000003ff020219 */ /* 0x000fca0000011605 */
[----:B------:R-:W-:-:S04]  /*e960*/  IMAD.MOV R3, RZ, RZ, -R2 ;  /* 0x000000ffff037224 */ /* 0x000fc800078e0a02 */
[----:B------:R-:W-:Y:S01]  /*e970*/  IMAD R0, R6, R3, R0 ;  /* 0x0000000306007224 */ /* 0x000fe200078e0200 */
[----:B------:R-:W-:-:S03]  /*e980*/  SHF.R.S32.HI R3, RZ, 0x1f, R2 ;  /* 0x0000001fff037819 */ /* 0x000fc60000011402 */
[----:B------:R-:W-:-:S04]  /*e990*/  IMAD.WIDE.U32 R2, R19, UR4, R2 ;  /* 0x0000000413027c25 */ /* 0x000fc8000f8e0002 */
[----:B--2---:R-:W-:-:S04]  /*e9a0*/  IMAD R5, R7, UR4, RZ ;  /* 0x0000000407057c24 */ /* 0x004fc8000f8e02ff */
[----:B------:R-:W-:Y:S01]  /*e9b0*/  IMAD R5, R19, UR5, R5 ;  /* 0x0000000513057c24 */ /* 0x000fe2000f8e0205 */
[----:B------:R-:W-:Y:S02]  /*e9c0*/  ULDC.64 UR4, c[0x0][0x418] ;  /* 0x0001060000047ab9 */ /* 0x000fe40000000a00 */
[----:B------:R-:W-:Y:S02]  /*e9d0*/  LEA R6, P0, R2, UR4, 0x2 ;  /* 0x0000000402067c11 */ /* 0x000fe4000f8010ff */
[----:B------:R-:W-:-:S04]  /*e9e0*/  IADD3 R3, R5, R3, RZ ;  /* 0x0000000305037210 */ /* 0x000fc80007ffe0ff */
[----:B------:R-:W-:-:S05]  /*e9f0*/  LEA.HI.X R7, R2, UR5, R3, 0x2, P0 ;  /* 0x0000000502077c11 */ /* 0x000fca00080f1403 */
[----:B------:R0:W5:Y:S02]  /*ea00*/  LDG.E R6, desc[UR6][R6.64] ;  /* 0x0000000606067981 */ /* 0x000164000c1e1900 */
.L_x_58:
[----:B------:R-:W-:Y:S01]  /*ea10*/  LEA R3, R4, UR36, 0x3 ;  /* 0x0000002404037c11 */ /* 0x000fe2000f8e18ff */
[----:B------:R-:W-:Y:S01]  /*ea20*/  BSSY B1, `(.L_x_59) ;  /* 0x0000004000017945 */ /* 0x000fe20003800000 */
[----:B------:R-:W-:-:S04]  /*ea30*/  SHF.L.U32 R2, R8, 0x1f, RZ ;  /* 0x0000001f08027819 */ /* 0x000fc800000006ff */
[----:B------:R-:W2:Y:S02]  /*ea40*/  SYNCS.PHASECHK.TRANS64.TRYWAIT P0, [R3+URZ+0x38840], R2 ;  /* 0x03884002030075a7 */ /* 0x000ea4000800017f */
[----:B--2---:R-:W-:Y:S05]  /*ea50*/  @!P0 BRA `(.L_x_60) ;  /* 0x0000003c00e88947 */ /* 0x004fea0003800000 */
.L_x_164:
[----:B------:R-:W-:Y:S05]  /*ea60*/  BSYNC B1 ;  /* 0x0000000000017941 */ /* 0x000fea0003800000 */
.L_x_59:
[----:B-1----:R-:W1:Y:S01]  /*ea70*/  S2R R5, SR_TID.X ;  /* 0x0000000000057919 */ /* 0x002e620000002100 */
[----:B------:R-:W-:Y:S01]  /*ea80*/  BSSY B1, `(.L_x_61) ;  /* 0x000000b000017945 */ /* 0x000fe20003800000 */
[----:B-1----:R-:W-:-:S04]  /*ea90*/  LOP3.LUT R5, R5, 0x7f, RZ, 0xc0, !PT ;  /* 0x0000007f05057812 */ /* 0x002fc800078ec0ff */
[----:B------:R-:W-:-:S13]  /*eaa0*/  ISETP.NE.AND P1, PT, R5, RZ, PT ;  /* 0x000000ff0500720c */ /* 0x000fda0003f25270 */
[----:B------:R-:W-:Y:S05]  /*eab0*/  @P1 BRA `(.L_x_62) ;  /* 0x00000000001c1947 */ /* 0x000fea0003800000 */
[----:B------:R-:W1:Y:S01]  /*eac0*/  S2R R5, SR_TID.X ;  /* 0x0000000000057919 */ /* 0x000e620000002100 */
[----:B--2---:R-:W-:-:S04]  /*ead0*/  IMAD.MOV.U32 R2, RZ, RZ, 0xa000 ;  /* 0x0000a000ff027424 */ /* 0x004fc800078e00ff */
[----:B------:R3:W-:Y:S01]  /*eae0*/  SYNCS.ARRIVE.TRANS64 RZ, [R3+URZ+0x38830], R2 ;  /* 0x0388300203ff79a7 */ /* 0x0007e2000800003f */
[----:B-1----:R-:W-:-:S04]  /*eaf0*/  LOP3.LUT R5, R5, 0x1f, RZ, 0xc0, !PT ;  /* 0x0000001f05057812 */ /* 0x002fc800078ec0ff */
[----:B------:R-:W-:-:S13]  /*eb00*/  ISETP.NE.AND P0, PT, R5, RZ, PT ;  /* 0x000000ff0500720c */ /* 0x000fda0003f05270 */
[----:B---3--:R-:W-:Y:S05]  /*eb10*/  @!P0 BRA `(.L_x_62) ;  /* 0x0000000000048947 */ /* 0x008fea0003800000 */
[----:B------:R-:W-:Y:S01]  /*eb20*/  BPT.TRAP 0x1 ;  /* 0x000000040000795c */ /* 0x000fe20000300000 */
.L_x_62:
[----:B------:R-:W-:Y:S05]  /*eb30*/  BSYNC B1 ;  /* 0x0000000000017941 */ /* 0x000fea0003800000 */
.L_x_61:
[----:B------:R-:W-:Y:S01]  /*eb40*/  IMAD.MOV.U32 R11, RZ, RZ, RZ ;  /* 0x000000ffff0b7224 */ /* 0x000fe200078e00ff */
[----:B------:R-:W-:Y:S01]  /*eb50*/  UIADD3 UR4, UP0, UR38, 0x370, URZ ;  /* 0x0000037026047890 */ /* 0x000fe2000ff1e03f */
[----:B------:R-:W-:Y:S01]  /*eb60*/  IMAD R5, R4, 0xa000, R9 ;  /* 0x0000a00004057824 */ /* 0x000fe200078e0209 */
[----:B------:R-:W-:Y:S01]  /*eb70*/  PLOP3.LUT P0, PT, PT, PT, PT, 0x80, 0x0 ;  /* 0x000000000000781c */ /* 0x000fe20003f0f070 */
[----:B--2---:R-:W-:Y:S01]  /*eb80*/  VIADD R3, R3, 0x38830 ;  /* 0x0003883003037836 */ /* 0x004fe20000000000 */
[----:B------:R-:W-:Y:S01]  /*eb90*/  R2UR UR10, R11 ;  /* 0x000000000b0a72ca */ /* 0x000fe200000e0000 */
[----:B------:R-:W-:Y:S01]  /*eba0*/  IMAD R2, R0, 0x50, RZ ;  /* 0x0000005000027824 */ /* 0x000fe200078e02ff */
[----:B------:R-:W-:Y:S01]  /*ebb0*/  UIADD3.X UR5, URZ, UR39, URZ, UP0, !UPT ;  /* 0x000000273f057290 */ /* 0x000fe200087fe43f */
[----:B0-----:R-:W-:Y:S01]  /*ebc0*/  VIADD R7, R5, 0x24400 ;  /* 0x0002440005077836 */ /* 0x001fe20000000000 */
[----:B------:R-:W-:Y:S01]  /*ebd0*/  UMOV UR6, 0x0 ;  /* 0x0000000000067882 */ /* 0x000fe20000000000 */
[----:B------:R-:W-:-:S10]  /*ebe0*/  UMOV UR7, 0x14f00000 ;  /* 0x14f0000000077882 */ /* 0x000fd40000000000 */
.L_x_63:
[----:B------:R-:W-:-:S13]  /*ebf0*/  @P0 ELECT P2, URZ, PT ;  /* 0x00000000003f082f */ /* 0x000fda0003840000 */
[----:B-----5:R-:W-:Y:S02]  /*ec00*/  @P2 R2UR UR13, R6 ;  /* 0x00000000060d22ca */ /* 0x020fe400000e0000 */
[----:B------:R-:W-:Y:S02]  /*ec10*/  @P2 R2UR UR12, R16 ;  /* 0x00000000100c22ca */ /* 0x000fe400000e0000 */
[----:B------:R-:W-:Y:S02]  /*ec20*/  @P2 R2UR UR11, R2 ;  /* 0x00000000020b22ca */ /* 0x000fe400000e0000 */
[----:B------:R-:W-:Y:S02]  /*ec30*/  @P2 R2UR UR9, R3 ;  /* 0x00000000030922ca */ /* 0x000fe400000e0000 */
[----:B------:R-:W-:Y:S02]  /*ec40*/  @P2 R2UR UR8, R7 ;  /* 0x00000000070822ca */ /* 0x000fe400000e0000 */
[----:B------:R-:W-:-:S02]  /*ec50*/  @P2 PLOP3.LUT P0, PT, P2, PT, PT, 0x8, 0x0 ;  /* 0x000000000000281c */ /* 0x000fc4000170e170 */
[----:B------:R-:W-:-:S09]  /*ec60*/  PLOP3.LUT P2, PT, PT, PT, PT, 0x8, 0x0 ;  /* 0x000000000000781c */ /* 0x000fd20003f4e170 */
[----:B------:R0:W-:Y:S02]  /*ec70*/  UTMALDG.4D [UR8], [UR4], desc[UR6] ;  /* 0x00000608040075b4 */ /* 0x0001e40008019000 */
[----:B0-----:R-:W-:Y:S05]  /*ec80*/  @P0 BRA.U.ANY `(.L_x_63) ;  /* 0xfffffffd00d80947 */ /* 0x001fea000393ffff */
[----:B------:R-:W-:Y:S01]  /*ec90*/  IMAD.MOV.U32 R21, RZ, RZ, 0x40 ;  /* 0x00000040ff157424 */ /* 0x000fe200078e00ff */
[----:B------:R-:W-:Y:S01]  /*eca0*/  PLOP3.LUT P0, PT, PT, PT, PT, 0x80, 0x0 ;  /* 0x000000000000781c */ /* 0x000fe20003f0f070 */
[----:B------:R-:W-:Y:S01]  /*ecb0*/  VIADD R7, R5, 0x26c00 ;  /* 0x00026c0005077836 */ /* 0x000fe20000000000 */
[----:B------:R-:W-:Y:S01]  /*ecc0*/  UMOV UR6, 0x0 ;  /* 0x0000000000067882 */ /* 0x000fe20000000000 */
[----:B------:R-:W-:Y:S01]  /*ecd0*/  UMOV UR7, 0x14f00000 ;  /* 0x14f0000000077882 */ /* 0x000fe20000000000 */
[----:B------:R-:W-:-:S15]  /*ece0*/  R2UR UR10, R21 ;  /* 0x00000000150a72ca */ /* 0x000fde00000e0000 */
.L_x_64:
[----:B------:R-:W-:-:S13]  /*ecf0*/  @P0 ELECT P2, URZ, PT ;  /* 0x00000000003f082f */ /* 0x000fda0003840000 */
[----:B------:R-:W-:Y:S02]  /*ed00*/  @P2 R2UR UR13, R6 ;  /* 0x00000000060d22ca */ /* 0x000fe400000e0000 */
        /* <DEDUP_REMOVED lines=14> */
.L_x_65:
        /* <DEDUP_REMOVED lines=10> */
[----:B------:R-:W-:Y:S01]  /*ee90*/  MOV R13, 0xc0 ;  /* 0x000000c0000d7802 */ /* 0x000fe20000000f00 */
[----:B------:R-:W-:Y:S01]  /*eea0*/  VIADD R5, R5, 0x2bc00 ;  /* 0x0002bc0005057836 */ /* 0x000fe20000000000 */
[----:B------:R-:W-:Y:S01]  /*eeb0*/  PLOP3.LUT P0, PT, PT, PT, PT, 0x80, 0x0 ;  /* 0x000000000000781c */ /* 0x000fe20003f0f070 */
[----:B------:R-:W-:Y:S01]  /*eec0*/  UMOV UR6, 0x0 ;  /* 0x0000000000067882 */ /* 0x000fe20000000000 */
[----:B------:R-:W-:Y:S01]  /*eed0*/  R2UR UR10, R13 ;  /* 0x000000000d0a72ca */ /* 0x000fe200000e0000 */
[----:B------:R-:W-:-:S14]  /*eee0*/  UMOV UR7, 0x14f00000 ;  /* 0x14f0000000077882 */ /* 0x000fdc0000000000 */
.L_x_66:
        /* <DEDUP_REMOVED lines=10> */
[----:B------:R-:W2:Y:S01]  /*ef90*/  LDL.LU R7, [R1] ;  /* 0x0000000001077983 */ /* 0x000ea20000300800 */
[----:B------:R-:W-:Y:S01]  /*efa0*/  IMAD R3, R18, 0x8, R12 ;  /* 0x0000000812037824 */ /* 0x000fe200078e020c */
[----:B------:R-:W-:Y:S01]  /*efb0*/  BSSY B1, `(.L_x_67) ;  /* 0x0000004000017945 */ /* 0x000fe20003800000 */
[----:B--2---:R-:W-:-:S04]  /*efc0*/  SHF.L.U32 R2, R7, 0x1f, RZ ;  /* 0x0000001f07027819 */ /* 0x004fc800000006ff */
[----:B------:R-:W0:Y:S02]  /*efd0*/  SYNCS.PHASECHK.TRANS64.TRYWAIT P0, [R3+URZ+0x60], R2 ;  /* 0x00006002030075a7 */ /* 0x000e24000800017f */
[----:B0-----:R-:W-:Y:S05]  /*efe0*/  @!P0 BRA `(.L_x_68) ;  /* 0x0000003800988947 */ /* 0x001fea0003800000 */
.L_x_165:
[----:B------:R-:W-:Y:S05]  /*eff0*/  BSYNC B1 ;  /* 0x0000000000017941 */ /* 0x000fea0003800000 */
.L_x_67:
[----:B------:R-:W-:Y:S01]  /*f000*/  BSSY B1, `(.L_x_69) ;  /* 0x000000c000017945 */ /* 0x000fe20003800000 */
[----:B------:R-:W-:Y:S02]  /*f010*/  IMAD.MOV.U32 R14, RZ, RZ, 0x0 ;  /* 0x00000000ff0e7424 */ /* 0x000fe400078e00ff */
[----:B------:R-:W-:Y:S01]  /*f020*/  IMAD.MOV.U32 R15, RZ, RZ, 0x14f00000 ;  /* 0x14f00000ff0f7424 */ /* 0x000fe200078e00ff */
[----:B------:R-:W-:Y:S06]  /*f030*/  @P1 BRA `(.L_x_70) ;  /* 0x0000000000201947 */ /* 0x000fec0003800000 */
[----:B------:R-:W1:Y:S01]  /*f040*/  S2R R5, SR_TID.X ;  /* 0x0000000000057919 */ /* 0x000e620000002100 */
[----:B0-----:R-:W-:Y:S01]  /*f050*/  LEA R2, R18, UR36, 0x3 ;  /* 0x0000002412027c11 */ /* 0x001fe2000f8e18ff */
[----:B------:R-:W-:-:S04]  /*f060*/  IMAD.MOV.U32 R3, RZ, RZ, 0xa000 ;  /* 0x0000a000ff037424 */ /* 0x000fc800078e00ff */
[----:B------:R2:W-:Y:S01]  /*f070*/  SYNCS.ARRIVE.TRANS64 RZ, [R2+URZ+0x38850], R3 ;  /* 0x0388500302ff79a7 */ /* 0x0005e2000800003f */
[----:B-1----:R-:W-:-:S04]  /*f080*/  LOP3.LUT R5, R5, 0x1f, RZ, 0xc0, !PT ;  /* 0x0000001f05057812 */ /* 0x002fc800078ec0ff */
[----:B------:R-:W-:-:S13]  /*f090*/  ISETP.NE.AND P0, PT, R5, RZ, PT ;  /* 0x000000ff0500720c */ /* 0x000fda0003f05270 */
[----:B--2---:R-:W-:Y:S05]  /*f0a0*/  @!P0 BRA `(.L_x_70) ;  /* 0x0000000000048947 */ /* 0x004fea0003800000 */
[----:B------:R-:W-:Y:S01]  /*f0b0*/  BPT.TRAP 0x1 ;  /* 0x000000040000795c */ /* 0x000fe20000300000 */
.L_x_70:
[----:B------:R-:W-:Y:S05]  /*f0c0*/  BSYNC B1 ;  /* 0x0000000000017941 */ /* 0x000fea0003800000 */
.L_x_69:
[----:B------:R-:W2:Y:S01]  /*f0d0*/  LDL.LU R5, [R1+0x4] ;  /* 0x0000040001057983 */ /* 0x000ea20000300800 */
[----:B------:R-:W-:Y:S01]  /*f0e0*/  R2UR UR10, R11 ;  /* 0x000000000b0a72ca */ /* 0x000fe200000e0000 */
[----:B0-----:R-:W-:Y:S01]  /*f0f0*/  IMAD R3, R18, 0xa000, R9 ;  /* 0x0000a00012037824 */ /* 0x001fe200078e0209 */
[----:B------:R-:W-:Y:S01]  /*f100*/  R2UR UR6, R14 ;  /* 0x000000000e0672ca */ /* 0x000fe200000e0000 */
[----:B------:R-:W-:Y:S01]  /*f110*/  UIADD3 UR4, UP0, UR38, 0x470, URZ ;  /* 0x0000047026047890 */ /* 0x000fe2000ff1e03f */
[----:B------:R-:W-:Y:S01]  /*f120*/  R2UR UR7, R15 ;  /* 0x000000000f0772ca */ /* 0x000fe200000e0000 */
[----:B------:R-:W-:Y:S01]  /*f130*/  VIADD R7, R3, 0x400 ;  /* 0x0000040003077836 */ /* 0x000fe20000000000 */
[----:B------:R-:W-:Y:S01]  /*f140*/  LEA R2, R18, UR36, 0x3 ;  /* 0x0000002412027c11 */ /* 0x000fe2000f8e18ff */
[----:B------:R-:W-:Y:S01]  /*f150*/  UIADD3.X UR5, URZ, UR39, URZ, UP0, !UPT ;  /* 0x000000273f057290 */ /* 0x000fe200087fe43f */
[----:B------:R-:W-:-:S03]  /*f160*/  PLOP3.LUT P0, PT, PT, PT, PT, 0x80, 0x0 ;  /* 0x000000000000781c */ /* 0x000fc60003f0f070 */
[----:B------:R-:W-:Y:S02]  /*f170*/  VIADD R2, R2, 0x38850 ;  /* 0x0003885002027836 */ /* 0x000fe40000000000 */
[----:B--2---:R-:W-:-:S08]  /*f180*/  IMAD R5, R5, 0x50, RZ ;  /* 0x0000005005057824 */ /* 0x004fd000078e02ff */
.L_x_71:
        /* <DEDUP_REMOVED lines=10> */
[----:B------:R-:W-:Y:S01]  /*f230*/  R2UR UR10, R21 ;  /* 0x00000000150a72ca */ /* 0x000fe200000e0000 */
[----:B------:R-:W-:Y:S01]  /*f240*/  VIADD R7, R3, 0x2c00 ;  /* 0x00002c0003077836 */ /* 0x000fe20000000000 */
[----:B------:R-:W-:Y:S02]  /*f250*/  R2UR UR6, R14 ;  /* 0x000000000e0672ca */ /* 0x000fe400000e0000 */
[----:B------:R-:W-:Y:S02]  /*f260*/  R2UR UR7, R15 ;  /* 0x000000000f0772ca */ /* 0x000fe400000e0000 */
[----:B------:R-:W-:-:S13]  /*f270*/  PLOP3.LUT P0, PT, PT, PT, PT, 0x80, 0x0 ;  /* 0x000000000000781c */ /* 0x000fda0003f0f070 */
.L_x_72:
        /* <DEDUP_REMOVED lines=10> */
[----:B------:R-:W-:Y:S02]  /*f320*/  R2UR UR10, R20 ;  /* 0x00000000140a72ca */ /* 0x000fe400000e0000 */
[----:B------:R-:W-:Y:S02]  /*f330*/  R2UR UR6, R14 ;  /* 0x000000000e0672ca */ /* 0x000fe400000e0000 */
[----:B------:R-:W-:Y:S02]  /*f340*/  R2UR UR7, R15 ;  /* 0x000000000f0772ca */ /* 0x000fe400000e0000 */
[----:B------:R-:W-:Y:S02]  /*f350*/  PLOP3.LUT P0, PT, PT, PT, PT, 0x80, 0x0 ;  /* 0x000000000000781c */ /* 0x000fe40003f0f070 */
[----:B------:R-:W-:-:S11]  /*f360*/  IADD3 R7, R3, 0x5400, RZ ;  /* 0x0000540003077810 */ /* 0x000fd60007ffe0ff */
.L_x_73:
        /* <DEDUP_REMOVED lines=15> */
.L_x_74:
        /* <DEDUP_REMOVED lines=10> */
[----:B------:R0:W-:Y:S01]  /*f500*/  STL [R1+0x4], R0 ;  /* 0x0000040001007387 */ /* 0x0001e20000100800 */
[----:B------:R-:W-:-:S07]  /*f510*/  IMAD.MOV.U32 R17, RZ, RZ, R6 ;  /* 0x000000ffff117224 */ /* 0x000fce00078e0006 */
.L_x_57:
[----:B------:R-:W-:Y:S05]  /*f520*/  BSYNC B0 ;  /* 0x0000000000007941 */ /* 0x000fea0003800000 */
.L_x_56:
[----:B0-----:R-:W2:Y:S01]  /*f530*/  LDL.LU R0, [R1+0x24] ;  /* 0x0000240001007983 */ /* 0x001ea20000300800 */
[----:B------:R-:W-:-:S03]  /*f540*/  IMAD.MOV.U32 R18, RZ, RZ, R4 ;  /* 0x000000ffff127224 */ /* 0x000fc600078e0004 */
[----:B------:R0:W-:Y:S02]  /*f550*/  STL [R1], R8 ;  /* 0x0000000801007387 */ /* 0x0001e40000100800 */
[----:B0-2---:R-:W-:-:S07]  /*f560*/  VIADD R0, R0, 0xfffffffd ;  /* 0xfffffffd00007836 */ /* 0x005fce0000000000 */
.L_x_55:
[----:B------:R-:W3:Y:S01]  /*f570*/  LDL.LU R2, [R1+0x1c] ;  /* 0x00001c0001027983 */ /* 0x000ee20000300800 */
[----:B------:R-:W-:Y:S01]  /*f580*/  IMAD.MOV R10, RZ, RZ, -R10 ;  /* 0x000000ffff0a7224 */ /* 0x000fe200078e0a0a */
[----:B------:R-:W-:Y:S04]  /*f590*/  BSSY B0, `(.L_x_54) ;  /* 0x00001ab000007945 */ /* 0x000fe80003800000 */
[----:B---3--:R-:W-:-:S13]  /*f5a0*/  ISETP.NE.AND P0, PT, R2, R10, PT ;  /* 0x0000000a0200720c */ /* 0x008fda0003f05270 */
[----:B------:R-:W-:Y:S05]  /*f5b0*/  @!P0 BRA `(.L_x_75) ;  /* 0x0000001800a08947 */ /* 0x000fea0003800000 */
[----:B------:R-:W-:-:S07]  /*f5c0*/  IMAD.MOV.U32 R4, RZ, RZ, R17 ;  /* 0x000000ffff047224 */ /* 0x000fce00078e0011 */
.L_x_114:
[----:B--2---:R-:W2:Y:S04]  /*f5d0*/  LDL R3, [R1+0xc] ;  /* 0x00000c0001037983 */ /* 0x004ea80000100800 */
[----:B---3--:R-:W3:Y:S01]  /*f5e0*/  LDL R2, [R1] ;  /* 0x0000000001027983 */ /* 0x008ee20000100800 */
[----:B------:R-:W-:Y:S01]  /*f5f0*/  VIADD R6, R18, 0x1 ;  /* 0x0000000112067836 */ /* 0x000fe20000000000 */
[----:B------:R-:W-:Y:S04]  /*f600*/  BSSY B1, `(.L_x_76) ;  /* 0x00000ce000017945 */ /* 0x000fe80003800000 */
[----:B------:R-:W-:-:S04]  /*f610*/  ISETP.NE.AND P0, PT, R6, 0x2, PT ;  /* 0x000000020600780c */ /* 0x000fc80003f05270 */
[----:B------:R-:W-:Y:S02]  /*f620*/  SEL R7, RZ, 0x1, P0 ;  /* 0x00000001ff077807 */ /* 0x000fe40000000000 */
[----:B------:R-:W-:Y:S02]  /*f630*/  SEL R6, R6, RZ, P0 ;  /* 0x000000ff06067207 */ /* 0x000fe40000000000 */
[----:B--2---:R-:W-:Y:S02]  /*f640*/  ISETP.NE.AND P1, PT, R3, RZ, PT ;  /* 0x000000ff0300720c */ /* 0x004fe40003f25270 */
[----:B---3--:R-:W-:-:S11]  /*f650*/  LOP3.LUT R7, R2, R7, RZ, 0x3c, !PT ;  /* 0x0000000702077212 */ /* 0x008fd600078e3cff */
[----:B0-----:R-:W-:Y:S05]  /*f660*/  @!P1 BRA `(.L_x_77) ;  /* 0x0000000c001c9947 */ /* 0x001fea0003800000 */
[----:B------:R-:W2:Y:S01]  /*f670*/  LDL R2, [R1+0x10] ;  /* 0x0000100001027983 */ /* 0x000ea20000100800 */
[----:B------:R-:W-:Y:S01]  /*f680*/  IMAD.MOV.U32 R8, RZ, RZ, R0 ;  /* 0x000000ffff087224 */ /* 0x000fe200078e0000 */
[----:B--2---:R-:W-:-:S13]  /*f690*/  ISETP.NE.AND P1, PT, R2, RZ, PT ;  /* 0x000000ff0200720c */ /* 0x004fda0003f25270 */
[----:B------:R-:W-:Y:S05]  /*f6a0*/  @!P1 BRA `(.L_x_78) ;  /* 0x0000000000509947 */ /* 0x000fea0003800000 */
[----:B------:R-:W2:Y:S01]  /*f6b0*/  LDL R10, [R1+0x8] ;  /* 0x00000800010a7983 */ /* 0x000ea20000100800 */
[----:B-1----:R-:W0:Y:S01]  /*f6c0*/  LDC R5, c[0x0][0x43c] ;  /* 0x00010f00ff057b82 */ /* 0x002e220000000800 */
[----:B------:R-:W-:Y:S01]  /*f6d0*/  ULDC.64 UR4, c[0x0][0x428] ;  /* 0x00010a0000047ab9 */ /* 0x000fe20000000a00 */
[----:B------:R-:W-:Y:S01]  /*f6e0*/  ULDC.64 UR6, c[0x0][0x208] ;  /* 0x0000820000067ab9 */ /* 0x000fe20000000a00 */
[----:B0-----:R-:W-:-:S13]  /*f6f0*/  ISETP.NE.AND P0, PT, R5, 0x1, PT ;  /* 0x000000010500780c */ /* 0x001fda0003f05270 */
[----:B------:R-:W0:Y:S02]  /*f700*/  @P0 LDC.64 R2, c[0x0][0x440] ;  /* 0x00011000ff020b82 */ /* 0x000e240000000a00 */
[----:B0-----:R-:W-:Y:S01]  /*f710*/  @P0 IMAD.HI.U32 R4, R0, R2, RZ ;  /* 0x0000000200040227 */ /* 0x001fe200078e00ff */
[----:B------:R-:W-:-:S04]  /*f720*/  MOV R2, R0 ;  /* 0x0000000000027202 */ /* 0x000fc80000000f00 */
[----:B------:R-:W-:-:S04]  /*f730*/  @P0 SHF.R.U32.HI R2, RZ, R3, R4 ;  /* 0x00000003ff020219 */ /* 0x000fc80000011604 */
[--C-:B------:R-:W-:Y:S01]  /*f740*/  SHF.R.S32.HI R3, RZ, 0x1f, R2.reuse ;  /* 0x0000001fff037819 */ /* 0x100fe20000011402 */
[--C-:B------:R-:W-:Y:S02]  /*f750*/  IMAD.MOV R8, RZ, RZ, -R2.reuse ;  /* 0x000000ffff087224 */ /* 0x100fe400078e0a02 */
[----:B------:R-:W-:-:S04]  /*f760*/  IMAD.WIDE.U32 R2, R19, UR4, R2 ;  /* 0x0000000413027c25 */ /* 0x000fc8000f8e0002 */
[----:B------:R-:W-:Y:S02]  /*f770*/  IMAD R8, R5, R8, R0 ;  /* 0x0000000805087224 */ /* 0x000fe400078e0200 */
[----:B--2---:R-:W-:-:S04]  /*f780*/  IMAD R4, R10, UR4, RZ ;  /* 0x000000040a047c24 */ /* 0x004fc8000f8e02ff */
[----:B------:R-:W-:Y:S01]  /*f790*/  IMAD R4, R19, UR5, R4 ;  /* 0x0000000513047c24 */ /* 0x000fe2000f8e0204 */
[----:B------:R-:W-:-:S03]  /*f7a0*/  ULDC.64 UR4, c[0x0][0x418] ;  /* 0x0001060000047ab9 */ /* 0x000fc60000000a00 */
[----:B------:R-:W-:Y:S01]  /*f7b0*/  IMAD.IADD R3, R4, 0x1, R3 ;  /* 0x0000000104037824 */ /* 0x000fe200078e0203 */
[----:B------:R-:W-:-:S04]  /*f7c0*/  LEA R4, P0, R2, UR4, 0x2 ;  /* 0x0000000402047c11 */ /* 0x000fc8000f8010ff */
[----:B------:R-:W-:-:S05]  /*f7d0*/  LEA.HI.X R5, R2, UR5, R3, 0x2, P0 ;  /* 0x0000000502057c11 */ /* 0x000fca00080f1403 */
[----:B------:R0:W5:Y:S04]  /*f7e0*/  LDG.E R4, desc[UR6][R4.64] ;  /* 0x0000000604047981 */ /* 0x000168000c1e1900 */
.L_x_78:
[----:B------:R-:W-:Y:S01]  /*f7f0*/  LEA R3, R6, UR36, 0x3 ;  /* 0x0000002406037c11 */ /* 0x000fe2000f8e18ff */
[----:B------:R-:W-:Y:S01]  /*f800*/  BSSY B2, `(.L_x_79) ;  /* 0x0000004000027945 */ /* 0x000fe20003800000 */
[----:B------:R-:W-:-:S04]  /*f810*/  SHF.L.U32 R2, R7, 0x1f, RZ ;  /* 0x0000001f07027819 */ /* 0x000fc800000006ff */
[----:B------:R-:W2:Y:S02]  /*f820*/  SYNCS.PHASECHK.TRANS64.TRYWAIT P0, [R3+URZ+0x38840], R2 ;  /* 0x03884002030075a7 */ /* 0x000ea4000800017f */
[----:B--2---:R-:W-:Y:S05]  /*f830*/  @!P0 BRA `(.L_x_80) ;  /* 0x0000003000988947 */ /* 0x004fea0003800000 */
.L_x_166:
[----:B------:R-:W-:Y:S05]  /*f840*/  BSYNC B2 ;  /* 0x0000000000027941 */ /* 0x000fea0003800000 */
.L_x_79:
[----:B01----:R-:W0:Y:S01]  /*f850*/  S2R R5, SR_TID.X ;  /* 0x0000000000057919 */ /* 0x003e220000002100 */
[----:B------:R-:W-:Y:S01]  /*f860*/  BSSY B2, `(.L_x_81) ;  /* 0x000000b000027945 */ /* 0x000fe20003800000 */
[----:B0-----:R-:W-:-:S04]  /*f870*/  LOP3.LUT R5, R5, 0x7f, RZ, 0xc0, !PT ;  /* 0x0000007f05057812 */ /* 0x001fc800078ec0ff */
[----:B------:R-:W-:-:S13]  /*f880*/  ISETP.NE.AND P1, PT, R5, RZ, PT ;  /* 0x000000ff0500720c */ /* 0x000fda0003f25270 */
[----:B------:R-:W-:Y:S05]  /*f890*/  @P1 BRA `(.L_x_82) ;  /* 0x00000000001c1947 */ /* 0x000fea0003800000 */
[----:B------:R-:W0:Y:S01]  /*f8a0*/  S2R R5, SR_TID.X ;  /* 0x0000000000057919 */ /* 0x000e220000002100 */
[----:B--2---:R-:W-:-:S04]  /*f8b0*/  IMAD.MOV.U32 R2, RZ, RZ, 0xa000 ;  /* 0x0000a000ff027424 */ /* 0x004fc800078e00ff */
[----:B------:R1:W-:Y:S01]  /*f8c0*/  SYNCS.ARRIVE.TRANS64 RZ, [R3+URZ+0x38830], R2 ;  /* 0x0388300203ff79a7 */ /* 0x0003e2000800003f */
[----:B0-----:R-:W-:-:S04]  /*f8d0*/  LOP3.LUT R5, R5, 0x1f, RZ, 0xc0, !PT ;  /* 0x0000001f05057812 */ /* 0x001fc800078ec0ff */
[----:B------:R-:W-:-:S13]  /*f8e0*/  ISETP.NE.AND P0, PT, R5, RZ, PT ;  /* 0x000000ff0500720c */ /* 0x000fda0003f05270 */
[----:B-1----:R-:W-:Y:S05]  /*f8f0*/  @!P0 BRA `(.L_x_82) ;  /* 0x0000000000048947 */ /* 0x002fea0003800000 */
[----:B------:R-:W-:Y:S01]  /*f900*/  BPT.TRAP 0x1 ;  /* 0x000000040000795c */ /* 0x000fe20000300000 */
.L_x_82:
[----:B------:R-:W-:Y:S05]  /*f910*/  BSYNC B2 ;  /* 0x0000000000027941 */ /* 0x000fea0003800000 */
.L_x_81:
        /* <DEDUP_REMOVED lines=8> */
[----:B------:R-:W-:Y:S01]  /*f9a0*/  VIADD R10, R5, 0x24400 ;  /* 0x00024400050a7836 */ /* 0x000fe20000000000 */
[----:B------:R-:W-:Y:S01]  /*f9b0*/  UMOV UR6, 0x0 ;  /* 0x0000000000067882 */ /* 0x000fe20000000000 */
[----:B------:R-:W-:-:S10]  /*f9c0*/  UMOV UR7, 0x14f00000 ;  /* 0x14f0000000077882 */ /* 0x000fd40000000000 */
.L_x_83:
        /* <DEDUP_REMOVED lines=16> */
.L_x_84:
        /* <DEDUP_REMOVED lines=16> */
.L_x_85:
        /* <DEDUP_REMOVED lines=16> */
.L_x_86:
        /* <DEDUP_REMOVED lines=16> */
.L_x_167:
[----:B------:R-:W-:Y:S05]  /*fdd0*/  BSYNC B2 ;  /* 0x0000000000027941 */ /* 0x000fea0003800000 */
.L_x_87:
[----:B------:R-:W-:Y:S01]  /*fde0*/  BSSY B2, `(.L_x_89) ;  /* 0x000000b000027945 */ /* 0x000fe20003800000 */
[----:B0-----:R-:W-:Y:S02]  /*fdf0*/  IMAD.MOV.U32 R2, RZ, RZ, 0x0 ;  /* 0x00000000ff027424 */ /* 0x001fe400078e00ff */
[----:B------:R-:W-:Y:S01]  /*fe00*/  IMAD.MOV.U32 R3, RZ, RZ, 0x14f00000 ;  /* 0x14f00000ff037424 */ /* 0x000fe200078e00ff */
[----:B------:R-:W-:Y:S06]  /*fe10*/  @P1 BRA `(.L_x_90) ;  /* 0x00000000001c1947 */ /* 0x000fec0003800000 */
[----:B------:R-:W-:-:S04]  /*fe20*/  IMAD.MOV.U32 R10, RZ, RZ, 0xa000 ;  /* 0x0000a000ff0a7424 */ /* 0x000fc800078e00ff */
[----:B------:R0:W-:Y:S02]  /*fe30*/  SYNCS.ARRIVE.TRANS64 RZ, [R5+URZ+0x50], R10 ;  /* 0x0000500a05ff79a7 */ /* 0x0001e4000800003f */
[----:B0-----:R-:W0:Y:S02]  /*fe40*/  S2R R10, SR_TID.X ;  /* 0x00000000000a7919 */ /* 0x001e240000002100 */
[----:B0-----:R-:W-:-:S04]  /*fe50*/  LOP3.LUT R10, R10, 0x1f, RZ, 0xc0, !PT ;  /* 0x0000001f0a0a7812 */ /* 0x001fc800078ec0ff */
[----:B------:R-:W-:-:S13]  /*fe60*/  ISETP.NE.AND P0, PT, R10, RZ, PT ;  /* 0x000000ff0a00720c */ /* 0x000fda0003f05270 */
[----:B------:R-:W-:Y:S05]  /*fe70*/  @!P0 BRA `(.L_x_90) ;  /* 0x0000000000048947 */ /* 0x000fea0003800000 */
[----:B------:R-:W-:Y:S01]  /*fe80*/  BPT.TRAP 0x1 ;  /* 0x000000040000795c */ /* 0x000fe20000300000 */
.L_x_90:
[----:B------:R-:W-:Y:S05]  /*fe90*/  BSYNC B2 ;  /* 0x0000000000027941 */ /* 0x000fea0003800000 */
.L_x_89:
[----:B------:R-:W2:Y:S01]  /*fea0*/  LDL.LU R10, [R1+0x4] ;  /* 0x00000400010a7983 */ /* 0x000ea20000300800 */
[----:B------:R-:W-:Y:S01]  /*feb0*/  R2UR UR6, R2 ;  /* 0x00000000020672ca */ /* 0x000fe200000e0000 */
[----:B------:R-:W-:Y:S01]  /*fec0*/  IMAD R18, R18, 0xa000, R9 ;  /* 0x0000a00012127824 */ /* 0x000fe200078e0209 */
[----:B------:R-:W-:Y:S01]  /*fed0*/  R2UR UR7, R3 ;  /* 0x00000000030772ca */ /* 0x000fe200000e0000 */
[----:B------:R-:W-:Y:S01]  /*fee0*/  UIADD3 UR4, UP0, UR38, 0x470, URZ ;  /* 0x0000047026047890 */ /* 0x000fe2000ff1e03f */
[----:B------:R-:W-:Y:S01]  /*fef0*/  R2UR UR10, R11 ;  /* 0x000000000b0a72ca */ /* 0x000fe200000e0000 */
[----:B------:R-:W-:Y:S01]  /*ff00*/  VIADD R5, R5, 0x50 ;  /* 0x0000005005057836 */ /* 0x000fe20000000000 */
[----:B------:R-:W-:Y:S01]  /*ff10*/  PLOP3.LUT P0, PT, PT, PT, PT, 0x80, 0x0 ;  /* 0x000000000000781c */ /* 0x000fe20003f0f070 */
[----:B------:R-:W-:Y:S01]  /*ff20*/  UIADD3.X UR5, URZ, UR39, URZ, UP0, !UPT ;  /* 0x000000273f057290 */ /* 0x000fe200087fe43f */
[----:B------:R-:W-:Y:S01]  /*ff30*/  IADD3 R11, R18, 0x400, RZ ;  /* 0x00000400120b7810 */ /* 0x000fe20007ffe0ff */
[----:B--2---:R-:W-:-:S10]  /*ff40*/  IMAD R10, R10, 0x50, RZ ;  /* 0x000000500a0a7824 */ /* 0x004fd400078e02ff */
.L_x_91:
        /* <DEDUP_REMOVED lines=15> */
.L_x_92:
        /* <DEDUP_REMOVED lines=15> */
.L_x_93:
        /* <DEDUP_REMOVED lines=15> */
.L_x_94:
        /* <DEDUP_REMOVED lines=12> */
.L_x_77:
[----:B------:R-:W-:Y:S05]  /*102e0*/  BSYNC B1 ;  /* 0x0000000000017941 */ /* 0x000fea0003800000 */
.L_x_76:
[----:B------:R-:W2:Y:S01]  /*102f0*/  LDL R2, [R1+0xc] ;  /* 0x00000c0001027983 */ /* 0x000ea20000100800 */
[----:B------:R-:W-:Y:S01]  /*10300*/  VIADD R18, R6, 0x1 ;  /* 0x0000000106127836 */ /* 0x000fe20000000000 */
[----:B------:R-:W-:Y:S04]  /*10310*/  BSSY B1, `(.L_x_95) ;  /* 0x00000cf000017945 */ /* 0x000fe80003800000 */
[----:B------:R-:W-:-:S04]  /*10320*/  ISETP.NE.AND P0, PT, R18, 0x2, PT ;  /* 0x000000021200780c */ /* 0x000fc80003f05270 */
[----:B------:R-:W-:Y:S02]  /*10330*/  SEL R18, R18, RZ, P0 ;  /* 0x000000ff12127207 */ /* 0x000fe40000000000 */
[----:B--2---:R-:W-:Y:S02]  /*10340*/  ISETP.NE.AND P1, PT, R2, RZ, PT ;  /* 0x000000ff0200720c */ /* 0x004fe40003f25270 */
[----:B------:R-:W-:-:S04]  /*10350*/  SEL R2, RZ, 0x1, P0 ;  /* 0x00000001ff027807 */ /* 0x000fc80000000000 */
[----:B------:R-:W-:-:S05]  /*10360*/  LOP3.LUT R10, R7, R2, RZ, 0x3c, !PT ;  /* 0x00000002070a7212 */ /* 0x000fca00078e3cff */
[----:B------:R2:W-:Y:S02]  /*10370*/  STL [R1], R10 ;  /* 0x0000000a01007387 */ /* 0x0005e40000100800 */
[----:B------:R-:W-:Y:S05]  /*10380*/  @!P1 BRA `(.L_x_96) ;  /* 0x0000000c001c9947 */ /* 0x000fea0003800000 */
[----:B------:R-:W3:Y:S01]  /*10390*/  LDL R3, [R1+0x10] ;  /* 0x0000100001037983 */ /* 0x000ee20000100800 */
[----:B0-----:R-:W-:Y:S01]  /*103a0*/  VIADD R8, R0, 0xffffffff ;  /* 0xffffffff00087836 */ /* 0x001fe20000000000 */
[----:B---3--:R-:W-:-:S13]  /*103b0*/  ISETP.NE.AND P1, PT, R3, RZ, PT ;  /* 0x000000ff0300720c */ /* 0x008fda0003f25270 */
[----:B------:R-:W-:Y:S05]  /*103c0*/  @!P1 BRA `(.L_x_97) ;  /* 0x0000000000509947 */ /* 0x000fea0003800000 */
[----:B------:R-:W3:Y:S01]  /*103d0*/  LDL R11, [R1+0x8] ;  /* 0x00000800010b7983 */ /* 0x000ee20000100800 */
[----:B-1----:R-:W0:Y:S01]  /*103e0*/  LDC R5, c[0x0][0x43c] ;  /* 0x00010f00ff057b82 */ /* 0x002e220000000800 */
[----:B------:R-:W-:Y:S01]  /*103f0*/  ULDC.64 UR4, c[0x0][0x428] ;  /* 0x00010a0000047ab9 */ /* 0x000fe20000000a00 */
[----:B------:R-:W-:Y:S01]  /*10400*/  ULDC.64 UR6, c[0x0][0x208] ;  /* 0x0000820000067ab9 */ /* 0x000fe20000000a00 */
[----:B0-----:R-:W-:-:S13]  /*10410*/  ISETP.NE.AND P0, PT, R5, 0x1, PT ;  /* 0x000000010500780c */ /* 0x001fda0003f05270 */
[----:B------:R-:W0:Y:S02]  /*10420*/  @P0 LDC.64 R2, c[0x0][0x440] ;  /* 0x00011000ff020b82 */ /* 0x000e240000000a00 */
[----:B0-----:R-:W-:-:S04]  /*10430*/  @P0 IMAD.HI.U32 R4, R8, R2, RZ ;  /* 0x0000000208040227 */ /* 0x001fc800078e00ff */
[----:B------:R-:W-:Y:S01]  /*10440*/  IMAD.MOV.U32 R2, RZ, RZ, R8 ;  /* 0x000000ffff027224 */ /* 0x000fe200078e0008 */
[----:B------:R-:W-:-:S05]  /*10450*/  @P0 SHF.R.U32.HI R2, RZ, R3, R4 ;  /* 0x00000003ff020219 */ /* 0x000fca0000011604 */
[----:B------:R-:W-:-:S04]  /*10460*/  IMAD.MOV R3, RZ, RZ, -R2 ;  /* 0x000000ffff037224 */ /* 0x000fc800078e0a02 */
[----:B------:R-:W-:Y:S01]  /*10470*/  IMAD R8, R5, R3, R8 ;  /* 0x0000000305087224 */ /* 0x000fe200078e0208 */
[----:B------:R-:W-:-:S03]  /*10480*/  SHF.R.S32.HI R3, RZ, 0x1f, R2 ;  /* 0x0000001fff037819 */ /* 0x000fc60000011402 */
[----:B------:R-:W-:-:S04]  /*10490*/  IMAD.WIDE.U32 R2, R19, UR4, R2 ;  /* 0x0000000413027c25 */ /* 0x000fc8000f8e0002 */
[----:B---3--:R-:W-:-:S04]  /*104a0*/  IMAD R4, R11, UR4, RZ ;  /* 0x000000040b047c24 */ /* 0x008fc8000f8e02ff */
[----:B------:R-:W-:Y:S01]  /*104b0*/  IMAD R4, R19, UR5, R4 ;  /* 0x0000000513047c24 */ /* 0x000fe2000f8e0204 */
[----:B------:R-:W-:-:S04]  /*104c0*/  ULDC.64 UR4, c[0x0][0x418] ;  /* 0x0001060000047ab9 */ /* 0x000fc80000000a00 */
[----:B------:R-:W-:Y:S02]  /*104d0*/  IADD3 R3, R4, R3, RZ ;  /* 0x0000000304037210 */ /* 0x000fe40007ffe0ff */
[----:B------:R-:W-:-:S04]  /*104e0*/  LEA R4, P0, R2, UR4, 0x2 ;  /* 0x0000000402047c11 */ /* 0x000fc8000f8010ff */
[----:B------:R-:W-:-:S05]  /*104f0*/  LEA.HI.X R5, R2, UR5, R3, 0x2, P0 ;  /* 0x0000000502057c11 */ /* 0x000fca00080f1403 */
[----:B------:R0:W5:Y:S04]  /*10500*/  LDG.E R4, desc[UR6][R4.64] ;  /* 0x0000000604047981 */ /* 0x000168000c1e1900 */
.L_x_97:
[----:B------:R-:W-:Y:S01]  /*10510*/  LEA R2, R18, UR36, 0x3 ;  /* 0x0000002412027c11 */ /* 0x000fe2000f8e18ff */
[----:B------:R-:W-:Y:S01]  /*10520*/  BSSY B2, `(.L_x_98) ;  /* 0x0000004000027945 */ /* 0x000fe20003800000 */
[----:B------:R-:W-:-:S04]  /*10530*/  SHF.L.U32 R3, R10, 0x1f, RZ ;  /* 0x0000001f0a037819 */ /* 0x000fc800000006ff */
[----:B------:R-:W3:Y:S02]  /*10540*/  SYNCS.PHASECHK.TRANS64.TRYWAIT P0, [R2+URZ+0x38840], R3 ;  /* 0x03884003020075a7 */ /* 0x000ee4000800017f */
[----:B---3--:R-:W-:Y:S05]  /*10550*/  @!P0 BRA `(.L_x_99) ;  /* 0x0000002400788947 */ /* 0x008fea0003800000 */
.L_x_168:
[----:B------:R-:W-:Y:S05]  /*10560*/  BSYNC B2 ;  /* 0x0000000000027941 */ /* 0x000fea0003800000 */
.L_x_98:
[----:B01----:R-:W0:Y:S01]  /*10570*/  S2R R5, SR_TID.X ;  /* 0x0000000000057919 */ /* 0x003e220000002100 */
[----:B------:R-:W-:Y:S01]  /*10580*/  BSSY B2, `(.L_x_100) ;  /* 0x000000b000027945 */ /* 0x000fe20003800000 */
[----:B0-----:R-:W-:-:S04]  /*10590*/  LOP3.LUT R5, R5, 0x7f, RZ, 0xc0, !PT ;  /* 0x0000007f05057812 */ /* 0x001fc800078ec0ff */
[----:B------:R-:W-:-:S13]  /*105a0*/  ISETP.NE.AND P1, PT, R5, RZ, PT ;  /* 0x000000ff0500720c */ /* 0x000fda0003f25270 */
[----:B------:R-:W-:Y:S05]  /*105b0*/  @P1 BRA `(.L_x_101) ;  /* 0x00000000001c1947 */ /* 0x000fea0003800000 */
[----:B------:R-:W0:Y:S01]  /*105c0*/  S2R R5, SR_TID.X ;  /* 0x0000000000057919 */ /* 0x000e220000002100 */
[----:B---3--:R-:W-:-:S04]  /*105d0*/  IMAD.MOV.U32 R3, RZ, RZ, 0xa000 ;  /* 0x0000a000ff037424 */ /* 0x008fc800078e00ff */
[----:B------:R1:W-:Y:S01]  /*105e0*/  SYNCS.ARRIVE.TRANS64 RZ, [R2+URZ+0x38830], R3 ;  /* 0x0388300302ff79a7 */ /* 0x0003e2000800003f */
[----:B0-----:R-:W-:-:S04]  /*105f0*/  LOP3.LUT R5, R5, 0x1f, RZ, 0xc0, !PT ;  /* 0x0000001f05057812 */ /* 0x001fc800078ec0ff */
[----:B------:R-:W-:-:S13]  /*10600*/  ISETP.NE.AND P0, PT, R5, RZ, PT ;  /* 0x000000ff0500720c */ /* 0x000fda0003f05270 */
[----:B-1----:R-:W-:Y:S05]  /*10610*/  @!P0 BRA `(.L_x_101) ;  /* 0x0000000000048947 */ /* 0x002fea0003800000 */
[----:B------:R-:W-:Y:S01]  /*10620*/  BPT.TRAP 0x1 ;  /* 0x000000040000795c */ /* 0x000fe20000300000 */
.L_x_101:
[----:B------:R-:W-:Y:S05]  /*10630*/  BSYNC B2 ;  /* 0x0000000000027941 */ /* 0x000fea0003800000 */
.L_x_100:
[----:B------:R-:W-:Y:S01]  /*10640*/  IMAD.MOV.U32 R11, RZ, RZ, RZ ;  /* 0x000000ffff0b7224 */ /* 0x000fe200078e00ff */
[----:B------:R-:W-:Y:S01]  /*10650*/  UIADD3 UR4, UP0, UR38, 0x370, URZ ;  /* 0x0000037026047890 */ /* 0x000fe2000ff1e03f */
[C---:B---3--:R-:W-:Y:S01]  /*10660*/  IMAD R3, R18.reuse, 0x8, R12 ;  /* 0x0000000812037824 */ /* 0x048fe200078e020c */
[----:B------:R-:W-:Y:S01]  /*10670*/  PLOP3.LUT P0, PT, PT, PT, PT, 0x80, 0x0 ;  /* 0x000000000000781c */ /* 0x000fe20003f0f070 */
[----:B------:R-:W-:Y:S01]  /*10680*/  IMAD R5, R18, 0xa000, R9 ;  /* 0x0000a00012057824 */ /* 0x000fe200078e0209 */
[----:B------:R-:W-:Y:S01]  /*10690*/  R2UR UR10, R11 ;  /* 0x000000000b0a72ca */ /* 0x000fe200000e0000 */
[----:B------:R-:W-:Y:S01]  /*106a0*/  VIADD R3, R3, 0x30 ;  /* 0x0000003003037836 */ /* 0x000fe20000000000 */
[----:B------:R-:W-:Y:S01]  /*106b0*/  UIADD3.X UR5, URZ, UR39, URZ, UP0, !UPT ;  /* 0x000000273f057290 */ /* 0x000fe200087fe43f */
[----:B------:R-:W-:Y:S01]  /*106c0*/  IMAD R2, R8, 0x50, RZ ;  /* 0x0000005008027824 */ /* 0x000fe200078e02ff */
[----:B------:R-:W-:Y:S01]  /*106d0*/  UMOV UR6, 0x0 ;  /* 0x0000000000067882 */ /* 0x000fe20000000000 */
[----:B--2---:R-:W-:Y:S01]  /*106e0*/  VIADD R10, R5, 0x24400 ;  /* 0x00024400050a7836 */ /* 0x004fe20000000000 */
[----:B------:R-:W-:-:S09]  /*106f0*/  UMOV UR7, 0x14f00000 ;  /* 0x14f0000000077882 */ /* 0x000fd20000000000 */
.L_x_102:
        /* <DEDUP_REMOVED lines=16> */
.L_x_103:
        /* <DEDUP_REMOVED lines=12> */
[----:B------:R-:W-:Y:S01]  /*108c0*/  UMOV UR6, 0x0 ;  /* 0x0000000000067882 */ /* 0x000fe20000000000 */
[----:B------:R-:W-:Y:S01]  /*108d0*/  IADD3 R10, R5, 0x29400, RZ ;  /* 0x00029400050a7810 */ /* 0x000fe20007ffe0ff */
[----:B------:R-:W-:Y:S01]  /*108e0*/  UMOV UR7, 0x14f00000 ;  /* 0x14f0000000077882 */ /* 0x000fe20000000000 */
[----:B------:R-:W-:-:S15]  /*108f0*/  R2UR UR10, R14 ;  /* 0x000000000e0a72ca */ /* 0x000fde00000e0000 */
.L_x_104:
        /* <DEDUP_REMOVED lines=16> */
.L_x_105:
        /* <DEDUP_REMOVED lines=10> */
[----:B------:R-:W-:Y:S01]  /*10aa0*/  SHF.L.U32 R7, R7, 0x1f, RZ ;  /* 0x0000001f07077819 */ /* 0x000fe200000006ff */
[----:B------:R-:W-:Y:S01]  /*10ab0*/  IMAD R5, R6, 0x8, R12 ;  /* 0x0000000806057824 */ /* 0x000fe200078e020c */
[----:B------:R-:W-:Y:S03]  /*10ac0*/  BSSY B2, `(.L_x_106) ;  /* 0x0000003000027945 */ /* 0x000fe60003800000 */
[----:B------:R-:W0:Y:S02]  /*10ad0*/  SYNCS.PHASECHK.TRANS64.TRYWAIT P0, [R5+URZ+0x60], R7 ;  /* 0x00006007050075a7 */ /* 0x000e24000800017f */
[----:B0-----:R-:W-:Y:S05]  /*10ae0*/  @!P0 BRA `(.L_x_107) ;  /* 0x0000002000288947 */ /* 0x001fea0003800000 */
.L_x_169:
[----:B------:R-:W-:Y:S05]  /*10af0*/  BSYNC B2 ;  /* 0x0000000000027941 */ /* 0x000fea0003800000 */
.L_x_106:
[----:B------:R-:W-:Y:S01]  /*10b00*/  BSSY B2, `(.L_x_108) ;  /* 0x000000b000027945 */ /* 0x000fe20003800000 */
[----:B------:R-:W-:Y:S02]  /*10b10*/  IMAD.MOV.U32 R2, RZ, RZ, 0x0 ;  /* 0x00000000ff027424 */ /* 0x000fe400078e00ff */
[----:B------:R-:W-:Y:S01]  /*10b20*/  IMAD.MOV.U32 R3, RZ, RZ, 0x14f00000 ;  /* 0x14f00000ff037424 */ /* 0x000fe200078e00ff */
[----:B------:R-:W-:Y:S06]  /*10b30*/  @P1 BRA `(.L_x_109) ;  /* 0x00000000001c1947 */ /* 0x000fec0003800000 */
[----:B------:R-:W1:Y:S01]  /*10b40*/  S2R R10, SR_TID.X ;  /* 0x00000000000a7919 */ /* 0x000e620000002100 */
[----:B0-----:R-:W-:-:S04]  /*10b50*/  IMAD.MOV.U32 R7, RZ, RZ, 0xa000 ;  /* 0x0000a000ff077424 */ /* 0x001fc800078e00ff */
[----:B------:R2:W-:Y:S01]  /*10b60*/  SYNCS.ARRIVE.TRANS64 RZ, [R5+URZ+0x50], R7 ;  /* 0x0000500705ff79a7 */ /* 0x0005e2000800003f */
[----:B-1----:R-:W-:-:S04]  /*10b70*/  LOP3.LUT R10, R10, 0x1f, RZ, 0xc0, !PT ;  /* 0x0000001f0a0a7812 */ /* 0x002fc800078ec0ff */
[----:B------:R-:W-:-:S13]  /*10b80*/  ISETP.NE.AND P0, PT, R10, RZ, PT ;  /* 0x000000ff0a00720c */ /* 0x000fda0003f05270 */
[----:B--2---:R-:W-:Y:S05]  /*10b90*/  @!P0 BRA `(.L_x_109) ;  /* 0x0000000000048947 */ /* 0x004fea0003800000 */
[----:B------:R-:W-:Y:S01]  /*10ba0*/  BPT.TRAP 0x1 ;  /* 0x000000040000795c */ /* 0x000fe20000300000 */
.L_x_109:
[----:B------:R-:W-:Y:S05]  /*10bb0*/  BSYNC B2 ;  /* 0x0000000000027941 */ /* 0x000fea0003800000 */
.L_x_108:
[----:B0-----:R-:W2:Y:S01]  /*10bc0*/  LDL.LU R7, [R1+0x4] ;  /* 0x0000040001077983 */ /* 0x001ea20000300800 */
[----:B------:R-:W-:Y:S01]  /*10bd0*/  R2UR UR10, R11 ;  /* 0x000000000b0a72ca */ /* 0x000fe200000e0000 */
[----:B------:R-:W-:Y:S01]  /*10be0*/  IMAD R6, R6, 0xa000, R9 ;  /* 0x0000a00006067824 */ /* 0x000fe200078e0209 */
[----:B------:R-:W-:Y:S01]  /*10bf0*/  R2UR UR6, R2 ;  /* 0x00000000020672ca */ /* 0x000fe200000e0000 */
[----:B------:R-:W-:Y:S01]  /*10c00*/  UIADD3 UR4, UP0, UR38, 0x470, URZ ;  /* 0x0000047026047890 */ /* 0x000fe2000ff1e03f */
[----:B------:R-:W-:Y:S01]  /*10c10*/  R2UR UR7, R3 ;  /* 0x00000000030772ca */ /* 0x000fe200000e0000 */
[----:B------:R-:W-:Y:S01]  /*10c20*/  VIADD R5, R5, 0x50 ;  /* 0x0000005005057836 */ /* 0x000fe20000000000 */
[----:B------:R-:W-:Y:S01]  /*10c30*/  PLOP3.LUT P0, PT, PT, PT, PT, 0x80, 0x0 ;  /* 0x000000000000781c */ /* 0x000fe20003f0f070 */
[----:B------:R-:W-:Y:S01]  /*10c40*/  VIADD R10, R6, 0x400 ;  /* 0x00000400060a7836 */ /* 0x000fe20000000000 */
[----:B------:R-:W-:Y:S01]  /*10c50*/  UIADD3.X UR5, URZ, UR39, URZ, UP0, !UPT ;  /* 0x000000273f057290 */ /* 0x000fe200087fe43f */
[----:B--2---:R-:W-:-:S11]  /*10c60*/  IMAD R7, R7, 0x50, RZ ;  /* 0x0000005007077824 */ /* 0x004fd600078e02ff */
.L_x_110:
        /* <DEDUP_REMOVED lines=15> */
.L_x_111:
        /* <DEDUP_REMOVED lines=15> */
.L_x_112:
        /* <DEDUP_REMOVED lines=15> */
.L_x_113:
        /* <DEDUP_REMOVED lines=12> */
.L_x_96:
[----:B------:R-:W-:Y:S05]  /*11000*/  BSYNC B1 ;  /* 0x0000000000017941 */ /* 0x000fea0003800000 */
.L_x_95:
[C---:B------:R-:W-:Y:S01]  /*11010*/  ISETP.GT.AND P0, PT, R0.reuse, 0x1, PT ;  /* 0x000000010000780c */ /* 0x040fe20003f04270 */
[----:B------:R-:W-:-:S12]  /*11020*/  VIADD R0, R0, 0xfffffffe ;  /* 0xfffffffe00007836 */ /* 0x000fd80000000000 */
[----:B------:R-:W-:Y:S05]  /*11030*/  @P0 BRA `(.L_x_114) ;  /* 0xffffffe400640947 */ /* 0x000fea000383ffff */
.L_x_75:
[----:B------:R-:W-:Y:S05]  /*11040*/  BSYNC B0 ;  /* 0x0000000000007941 */ /* 0x000fea0003800000 */
.L_x_54:
[----:B0-----:R-:W4:Y:S01]  /*11050*/  LDL.LU R0, [R1+0xc] ;  /* 0x00000c0001007983 */ /* 0x001f220000300800 */
[----:B------:R-:W-:Y:S01]  /*11060*/  BSSY B0, `(.L_x_115) ;  /* 0x0000059000007945 */ /* 0x000fe20003800000 */
[----:B----4-:R-:W-:-:S13]  /*11070*/  ISETP.NE.AND P0, PT, R0, RZ, PT ;  /* 0x000000ff0000720c */ /* 0x010fda0003f05270 */
[----:B------:R-:W-:Y:S05]  /*11080*/  @!P0 BRA `(.L_x_116) ;  /* 0x0000000400588947 */ /* 0x000fea0003800000 */
[----:B--2---:R-:W2:Y:S01]  /*11090*/  LDL R3, [R1] ;  /* 0x0000000001037983 */ /* 0x004ea20000100800 */
[----:B------:R-:W-:Y:S01]  /*110a0*/  LEA R2, R18, UR36, 0x3 ;  /* 0x0000002412027c11 */ /* 0x000fe2000f8e18ff */
[----:B------:R-:W-:Y:S01]  /*110b0*/  BSSY B1, `(.L_x_117) ;  /* 0x0000007000017945 */ /* 0x000fe20003800000 */
[----:B------:R-:W0:Y:S02]  /*110c0*/  S2R R0, SR_TID.X ;  /* 0x0000000000007919 */ /* 0x000e240000002100 */
[----:B0-----:R-:W-:-:S04]  /*110d0*/  LOP3.LUT R0, R0, 0x7f, RZ, 0xc0, !PT ;  /* 0x0000007f00007812 */ /* 0x001fc800078ec0ff */
[----:B------:R-:W-:Y:S02]  /*110e0*/  ISETP.NE.AND P1, PT, R0, RZ, PT ;  /* 0x000000ff0000720c */ /* 0x000fe40003f25270 */
[----:B--2---:R-:W-:-:S04]  /*110f0*/  SHF.L.U32 R3, R3, 0x1f, RZ ;  /* 0x0000001f03037819 */ /* 0x004fc800000006ff */
[----:B------:R-:W0:Y:S02]  /*11100*/  SYNCS.PHASECHK.TRANS64.TRYWAIT P0, [R2+URZ+0x38860], R3 ;  /* 0x03886003020075a7 */ /* 0x000e24000800017f */
[----:B0-----:R-:W-:Y:S05]  /*11110*/  @!P0 BRA `(.L_x_118) ;  /* 0x0000001800b08947 */ /* 0x001fea0003800000 */
.L_x_170:
[----:B------:R-:W-:Y:S05]  /*11120*/  BSYNC B1 ;  /* 0x0000000000017941 */ /* 0x000fea0003800000 */
.L_x_117:
[----:B------:R-:W-:Y:S04]  /*11130*/  BSSY B1, `(.L_x_119) ;  /* 0x0000009000017945 */ /* 0x000fe80003800000 */
[----:B------:R-:W-:Y:S05]  /*11140*/  @P1 BRA `(.L_x_120) ;  /* 0x00000000001c1947 */ /* 0x000fea0003800000 */
[----:B------:R-:W2:Y:S01]  /*11150*/  S2R R0, SR_TID.X ;  /* 0x0000000000007919 */ /* 0x000ea20000002100 */
[----:B0-----:R-:W-:-:S04]  /*11160*/  IMAD.MOV.U32 R3, RZ, RZ, 0xa000 ;  /* 0x0000a000ff037424 */ /* 0x001fc800078e00ff */
[----:B------:R4:W-:Y:S01]  /*11170*/  SYNCS.ARRIVE.TRANS64 RZ, [R2+URZ+0x38850], R3 ;  /* 0x0388500302ff79a7 */ /* 0x0009e2000800003f */
[----:B--2---:R-:W-:-:S04]  /*11180*/  LOP3.LUT R0, R0, 0x1f, RZ, 0xc0, !PT ;  /* 0x0000001f00007812 */ /* 0x004fc800078ec0ff */
[----:B------:R-:W-:-:S13]  /*11190*/  ISETP.NE.AND P0, PT, R0, RZ, PT ;  /* 0x000000ff0000720c */ /* 0x000fda0003f05270 */
[----:B----4-:R-:W-:Y:S05]  /*111a0*/  @!P0 BRA `(.L_x_120) ;  /* 0x0000000000048947 */ /* 0x010fea0003800000 */
[----:B------:R-:W-:Y:S01]  /*111b0*/  BPT.TRAP 0x1 ;  /* 0x000000040000795c */ /* 0x000fe20000300000 */
.L_x_120:
[----:B------:R-:W-:Y:S05]  /*111c0*/  BSYNC B1 ;  /* 0x0000000000017941 */ /* 0x000fea0003800000 */
.L_x_119:
[----:B------:R-:W2:Y:S01]  /*111d0*/  LDL R0, [R1+0x4] ;  /* 0x0000040001007983 */ /* 0x000ea20000100800 */
[----:B------:R-:W-:Y:S01]  /*111e0*/  IMAD R9, R18, 0xa000, R9 ;  /* 0x0000a00012097824 */ /* 0x000fe200078e0209 */
[----:B------:R-:W-:Y:S01]  /*111f0*/  UIADD3 UR4, UP0, UR38, 0x470, URZ ;  /* 0x0000047026047890 */ /* 0x000fe2000ff1e03f */
[----:B------:R-:W-:Y:S01]  /*11200*/  PLOP3.LUT P0, PT, PT, PT, PT, 0x80, 0x0 ;  /* 0x000000000000781c */ /* 0x000fe20003f0f070 */
[----:B0-----:R-:W-:Y:S01]  /*11210*/  VIADD R2, R2, 0x38850 ;  /* 0x0003885002027836 */ /* 0x001fe20000000000 */
[----:B------:R-:W-:Y:S01]  /*11220*/  UMOV UR6, 0x0 ;  /* 0x0000000000067882 */ /* 0x000fe20000000000 */
[----:B------:R-:W-:Y:S01]  /*11230*/  VIADD R3, R9, 0x400 ;  /* 0x0000040009037836 */ /* 0x000fe20000000000 */
[----:B------:R-:W-:Y:S01]  /*11240*/  UIADD3.X UR5, URZ, UR39, URZ, UP0, !UPT ;  /* 0x000000273f057290 */ /* 0x000fe200087fe43f */
[----:B------:R-:W-:Y:S01]  /*11250*/  UMOV UR7, 0x14f00000 ;  /* 0x14f0000000077882 */ /* 0x000fe20000000000 */
[----:B------:R-:W-:Y:S01]  /*11260*/  UMOV UR10, URZ ;  /* 0x0000003f000a7c82 */ /* 0x000fe20008000000 */
[----:B--2---:R-:W-:-:S09]  /*11270*/  IMAD R0, R0, 0x50, RZ ;  /* 0x0000005000007824 */ /* 0x004fd200078e02ff */
.L_x_121:
        /* <DEDUP_REMOVED lines=10> */
[----:B------:R-:W-:Y:S01]  /*11320*/  PLOP3.LUT P0, PT, PT, PT, PT, 0x80, 0x0 ;  /* 0x000000000000781c */ /* 0x000fe20003f0f070 */
[----:B------:R-:W-:Y:S01]  /*11330*/  VIADD R3, R9, 0x2c00 ;  /* 0x00002c0009037836 */ /* 0x000fe20000000000 */
[----:B------:R-:W-:Y:S01]  /*11340*/  UMOV UR6, 0x0 ;  /* 0x0000000000067882 */ /* 0x000fe20000000000 */
[----:B------:R-:W-:Y:S01]  /*11350*/  UMOV UR7, 0x14f00000 ;  /* 0x14f0000000077882 */ /* 0x000fe20000000000 */
[----:B------:R-:W-:-:S09]  /*11360*/  UMOV UR10, 0x40 ;  /* 0x00000040000a7882 */ /* 0x000fd20000000000 */
.L_x_122:
        /* <DEDUP_REMOVED lines=11> */
[----:B------:R-:W-:Y:S01]  /*11420*/  UMOV UR6, 0x0 ;  /* 0x0000000000067882 */ /* 0x000fe20000000000 */
[----:B------:R-:W-:Y:S01]  /*11430*/  IADD3 R3, R9, 0x5400, RZ ;  /* 0x0000540009037810 */ /* 0x000fe20007ffe0ff */
[----:B------:R-:W-:Y:S01]  /*11440*/  UMOV UR7, 0x14f00000 ;  /* 0x14f0000000077882 */ /* 0x000fe20000000000 */
[----:B------:R-:W-:-:S09]  /*11450*/  UMOV UR10, 0x80 ;  /* 0x00000080000a7882 */ /* 0x000fd20000000000 */
.L_x_123:
        /* <DEDUP_REMOVED lines=15> */
.L_x_124:
        /* <DEDUP_REMOVED lines=10> */
.L_x_116:
[----:B------:R-:W-:Y:S05]  /*115f0*/  BSYNC B0 ;  /* 0x0000000000007941 */ /* 0x000fea0003800000 */
.L_x_115:
[----:B-1----:R-:W4:Y:S01]  /*11600*/  LDL.LU R5, [R1+0x28] ;  /* 0x0000280001057983 */ /* 0x002f220000300800 */
[----:B------:R-:W-:Y:S01]  /*11610*/  VIADD R18, R18, 0x1 ;  /* 0x0000000112127836 */ /* 0x000fe20000000000 */
[----:B------:R-:W-:Y:S02]  /*11620*/  ULDC UR4, c[0x0][0xc34] ;  /* 0x00030d0000047ab9 */ /* 0x000fe40000000800 */
[----:B------:R-:W5:Y:S04]  /*11630*/  LDL.LU R4, [R1] ;  /* 0x0000000001047983 */ /* 0x000f680000300800 */
[----:B--2---:R-:W2:Y:S01]  /*11640*/  LDL.LU R3, [R1+0x30] ;  /* 0x0000300001037983 */ /* 0x004ea20000300800 */
[----:B------:R-:W-:-:S04]  /*11650*/  ISETP.NE.AND P0, PT, R18, 0x2, PT ;  /* 0x000000021200780c */ /* 0x000fc80003f05270 */
[----:B------:R-:W-:Y:S02]  /*11660*/  SEL R0, RZ, 0x1, P0 ;  /* 0x00000001ff007807 */ /* 0x000fe40000000000 */
[----:B------:R-:W-:Y:S01]  /*11670*/  SEL R18, R18, RZ, P0 ;  /* 0x000000ff12127207 */ /* 0x000fe20000000000 */
[----:B----4-:R-:W-:Y:S01]  /*11680*/  VIADD R5, R5, UR37 ;  /* 0x0000002505057c36 */ /* 0x010fe20008000000 */
[----:B-----5:R-:W-:-:S04]  /*11690*/  LOP3.LUT R4, R4, R0, RZ, 0x3c, !PT ;  /* 0x0000000004047212 */ /* 0x020fc800078e3cff */
[----:B------:R1:W-:Y:S01]  /*116a0*/  STL [R1+0x28], R5 ;  /* 0x0000280501007387 */ /* 0x0003e20000100800 */
[----:B------:R-:W-:Y:S01]  /*116b0*/  ISETP.GE.AND P1, PT, R5, UR4, PT ;  /* 0x0000000405007c0c */ /* 0x000fe2000bf26270 */
[----:B--2---:R-:W-:-:S05]  /*116c0*/  VIADD R3, R3, 0x1 ;  /* 0x0000000103037836 */ /* 0x004fca0000000000 */
[----:B------:R1:W-:Y:S04]  /*116d0*/  STL [R1+0x30], R3 ;  /* 0x0000300301007387 */ /* 0x0003e80000100800 */
[----:B------:R1:W-:Y:S03]  /*116e0*/  STL [R1], R4 ;  /* 0x0000000401007387 */ /* 0x0003e60000100800 */
[----:B------:R-:W-:Y:S05]  /*116f0*/  @!P1 BRA `(.L_x_125) ;  /* 0xffffffb400d89947 */ /* 0x000fea000383ffff */
[----:B------:R-:W-:-:S07]  /*11700*/  LOP3.LUT R2, R3, 0x1, RZ, 0xc, !PT ;  /* 0x0000000103027812 */ /* 0x000fce00078e0cff */
.L_x_38:
[----:B01----:R-:W0:Y:S01]  /*11710*/  S2R R3, SR_CgaCtaId ;  /* 0x0000000000037919 */ /* 0x003e220000008800 */
[----:B------:R-:W-:Y:S01]  /*11720*/  MOV R0, 0x400 ;  /* 0x0000040000007802 */ /* 0x000fe20000000f00 */
[----:B------:R-:W-:Y:S03]  /*11730*/  BSSY B0, `(.L_x_126) ;  /* 0x0000005000007945 */ /* 0x000fe60003800000 */
[----:B0-----:R-:W-:Y:S02]  /*11740*/  LEA R0, R3, R0, 0x18 ;  /* 0x0000000003007211 */ /* 0x001fe400078ec0ff */
[----:B------:R-:W-:-:S04]  /*11750*/  SHF.L.U32 R3, R2, 0x1f, RZ ;  /* 0x0000001f02037819 */ /* 0x000fc800000006ff */
[----:B------:R-:W0:Y:S02]  /*11760*/  SYNCS.PHASECHK.TRANS64.TRYWAIT P0, [R0+URZ+0x38820], R3 ;  /* 0x03882003000075a7 */ /* 0x000e24000800017f */
[----:B0-----:R-:W-:Y:S05]  /*11770*/  @!P0 BRA `(.L_x_127) ;  /* 0x00000014002c8947 */ /* 0x001fea0003800000 */
.L_x_171:
[----:B------:R-:W-:Y:S05]  /*11780*/  BSYNC B0 ;  /* 0x0000000000007941 */ /* 0x000fea0003800000 */
.L_x_126:
[----:B------:R-:W-:-:S03]  /*11790*/  UMOV UR4, 0xffffffff ;  /* 0xffffffff00047882 */ /* 0x000fc60000000000 */
[----:B------:R-:W-:Y:S05]  /*117a0*/  BRA.DIV UR4, `(.L_x_128) ;  /* 0x0000001604347947 */ /* 0x000fea000b800000 */
[----:B------:R-:W1:Y:S02]  /*117b0*/  S2R R2, SR_TID.X ;  /* 0x0000000000027919 */ /* 0x000e640000002100 */
[----:B-1----:R-:W-:-:S04]  /*117c0*/  SHF.R.U32.HI R2, RZ, 0x5, R2 ;  /* 0x00000005ff027819 */ /* 0x002fc80000011602 */
[----:B------:R-:W-:-:S05]  /*117d0*/  LOP3.LUT R2, R2, 0x3, RZ, 0xc0, !PT ;  /* 0x0000000302027812 */ /* 0x000fca00078ec0ff */
[----:B------:R1:W2:Y:S02]  /*117e0*/  SHFL.IDX PT, R14, R2, RZ, 0x1f ;  /* 0x00001fff020e7589 */ /* 0x0002a400000e0000 */
.L_x_174:
[----:B--2---:R-:W-:Y:S01]  /*117f0*/  ISETP.NE.AND P0, PT, R14, RZ, PT ;  /* 0x000000ff0e00720c */ /* 0x004fe20003f05270 */
[----:B------:R-:W-:-:S12]  /*11800*/  BSSY B0, `(.L_x_129) ;  /* 0x0000027000007945 */ /* 0x000fd80003800000 */
[----:B------:R-:W-:Y:S05]  /*11810*/  @P0 BRA `(.L_x_130) ;  /* 0x0000000000940947 */ /* 0x000fea0003800000 */
[----:B------:R-:W-:-:S03]  /*11820*/  UMOV UR4, 0xffffffff ;  /* 0xffffffff00047882 */ /* 0x000fc60000000000 */
[----:B------:R-:W-:Y:S05]  /*11830*/  BRA.DIV UR4, `(.L_x_131) ;  /* 0x0000001604447947 */ /* 0x000fea000b800000 */
[----:B------:R-:W-:-:S13]  /*11840*/  ELECT P6, URZ, PT ;  /* 0x00000000003f782f */ /* 0x000fda00038c0000 */
.L_x_177:
[----:B------:R-:W-:Y:S05]  /*11850*/  @!P6 BRA `(.L_x_130) ;  /* 0x000000000084e947 */ /* 0x000fea0003800000 */
[----:B-1----:R-:W2:Y:S02]  /*11860*/  LDL R2, [R1+0x34] ;  /* 0x0000340001027983 */ /* 0x002ea40000100800 */
[----:B--2---:R-:W-:-:S13]  /*11870*/  R2UR UR4, R2 ;  /* 0x00000000020472ca */ /* 0x004fda00000e0000 */
[----:B------:R-:W-:-:S06]  /*11880*/  ULOP3.LUT UR4, UR4, 0x2, URZ, 0xfc, !UPT ;  /* 0x0000000204047892 */ /* 0x000fcc000f8efc3f */
[----:B------:R-:W-:-:S05]  /*11890*/  IMAD.U32 R2, RZ, RZ, UR4 ;  /* 0x00000004ff027e24 */ /* 0x000fca000f8e00ff */
[----:B------:R-:W-:-:S13]  /*118a0*/  ISETP.NE.AND P2, PT, R2, 0x3, PT ;  /* 0x000000030200780c */ /* 0x000fda0003f45270 */
[----:B------:R-:W-:Y:S05]  /*118b0*/  @!P2 BRA `(.L_x_132) ;  /* 0x000000000004a947 */ /* 0x000fea0003800000 */
[----:B------:R-:W-:Y:S01]  /*118c0*/  BPT.TRAP 0x1 ;  /* 0x000000040000795c */ /* 0x000fe20000300000 */
.L_x_132:
[----:B------:R-:W2:Y:S01]  /*118d0*/  LDL.LU R7, [R1] ;  /* 0x0000000001077983 */ /* 0x000ea20000300800 */
[----:B0-----:R-:W-:Y:S02]  /*118e0*/  VIADD R3, R0, 0x38840 ;  /* 0x0003884000037836 */ /* 0x001fe40000000000 */
[C---:B------:R-:W-:Y:S02]  /*118f0*/  VIADD R2, R18.reuse, 0x1 ;  /* 0x0000000112027836 */ /* 0x040fe40000000000 */
[----:B------:R-:W-:-:S03]  /*11900*/  IMAD R6, R18, 0x8, R3 ;  /* 0x0000000812067824 */ /* 0x000fc600078e0203 */
[----:B------:R-:W-:-:S04]  /*11910*/  ISETP.NE.AND P1, PT, R2, 0x2, PT ;  /* 0x000000020200780c */ /* 0x000fc80003f25270 */
[----:B------:R-:W-:Y:S02]  /*11920*/  SEL R4, RZ, 0x1, P1 ;  /* 0x00000001ff047807 */ /* 0x000fe40000800000 */
[C---:B--2---:R-:W-:Y:S02]  /*11930*/  SHF.L.U32 R5, R7.reuse, 0x1f, RZ ;  /* 0x0000001f07057819 */ /* 0x044fe400000006ff */
[----:B------:R-:W-:Y:S02]  /*11940*/  LOP3.LUT R7, R7, R4, RZ, 0x3c, !PT ;  /* 0x0000000407077212 */ /* 0x000fe400078e3cff */
[----:B------:R-:W0:Y:S01]  /*11950*/  SYNCS.PHASECHK.TRANS64.TRYWAIT P0, [R6+URZ], R5 ;  /* 0x00000005060075a7 */ /* 0x000e22000800017f */
[----:B------:R-:W-:Y:S02]  /*11960*/  SEL R4, R2, RZ, P1 ;  /* 0x000000ff02047207 */ /* 0x000fe40000800000 */
[----:B------:R-:W-:Y:S02]  /*11970*/  SHF.L.U32 R2, R7, 0x1f, RZ ;  /* 0x0000001f07027819 */ /* 0x000fe400000006ff */
[----:B------:R-:W-:Y:S01]  /*11980*/  LEA R3, R4, R3, 0x3 ;  /* 0x0000000304037211 */ /* 0x000fe200078e18ff */
[----:B0-----:R-:W-:Y:S06]  /*11990*/  @!P0 BRA `(.L_x_133) ;  /* 0x00000014000c8947 */ /* 0x001fec0003800000 */
.L_x_178:
[----:B------:R-:W1:Y:S02]  /*119a0*/  SYNCS.PHASECHK.TRANS64.TRYWAIT P0, [R3+URZ], R2 ;  /* 0x00000002030075a7 */ /* 0x000e64000800017f */
[----:B-1----:R-:W-:Y:S05]  /*119b0*/  @!P0 BRA `(.L_x_134) ;  /* 0x0000001400188947 */ /* 0x002fea0003800000 */
.L_x_179:
[----:B------:R-:W-:Y:S05]  /*119c0*/  @!P2 BRA `(.L_x_135) ;  /* 0x000000000004a947 */ /* 0x000fea0003800000 */
[----:B------:R-:W-:Y:S01]  /*119d0*/  BPT.TRAP 0x1 ;  /* 0x000000040000795c */ /* 0x000fe20000300000 */
.L_x_135:
[----:B-1----:R-:W-:-:S04]  /*119e0*/  VIADD R3, R0, 0x38860 ;  /* 0x0003886000037836 */ /* 0x002fc80000000000 */
[----:B------:R-:W-:-:S04]  /*119f0*/  IMAD R18, R18, 0x8, R3 ;  /* 0x0000000812127824 */ /* 0x000fc800078e0203 */
[----:B------:R-:W1:Y:S02]  /*11a00*/  SYNCS.PHASECHK.TRANS64.TRYWAIT P0, [R18+URZ], R5 ;  /* 0x00000005120075a7 */ /* 0x000e64000800017f */
[----:B-1----:R-:W-:Y:S05]  /*11a10*/  @!P0 BRA `(.L_x_136) ;  /* 0x0000001400148947 */ /* 0x002fea0003800000 */
.L_x_180:
[----:B------:R-:W-:-:S07]  /*11a20*/  IMAD R3, R4, 0x8, R3 ;  /* 0x0000000804037824 */ /* 0x000fce00078e0203 */
.L_x_137:
[----:B--2---:R2:W4:Y:S02]  /*11a30*/  SYNCS.PHASECHK.TRANS64.TRYWAIT P0, [R3+URZ], R2 ;  /* 0x00000002030075a7 */ /* 0x004524000800017f */
[----:B----4-:R-:W-:Y:S05]  /*11a40*/  @!P0 NANOSLEEP.SYNCS 0x989680 ;  /* 0x009896800000895d */ /* 0x010fea0003900000 */
[----:B------:R-:W4:Y:S02]  /*11a50*/  @!P0 SYNCS.PHASECHK.TRANS64 P0, [R3+URZ], R2 ;  /* 0x00000002030085a7 */ /* 0x000f24000800007f */
[----:B----4-:R-:W-:Y:S05]  /*11a60*/  @!P0 BRA `(.L_x_137) ;  /* 0xfffffffc00f08947 */ /* 0x010fea000383ffff */
.L_x_130:
[----:B------:R-:W-:Y:S05]  /*11a70*/  BSYNC B0 ;  /* 0x0000000000007941 */ /* 0x000fea0003800000 */
.L_x_129:
[----:B------:R-:W-:Y:S05]  /*11a80*/  EXIT ;  /* 0x000000000000794d */ /* 0x000fea0003800000 */
.L_x_10:
[----:B0-----:R-:W-:-:S04]  /*11a90*/  IMAD.U32 R3, RZ, RZ, UR36 ;  /* 0x00000024ff037e24 */ /* 0x001fc8000f8e00ff */
[----:B------:R0:W1:Y:S03]  /*11aa0*/  SYNCS.PHASECHK.TRANS64.TRYWAIT P1, [R3+URZ+0x38800], R0 ;  /* 0x03880000030075a7 */ /* 0x000066000802017f */
[----:B-1----:R-:W-:Y:S05]  /*11ab0*/  @!P1 NANOSLEEP.SYNCS 0x989680 ;  /* 0x009896800000995d */ /* 0x002fea0003900000 */
[----:B------:R-:W1:Y:S02]  /*11ac0*/  @!P1 SYNCS.PHASECHK.TRANS64 P1, [R3+URZ+0x38800], R0 ;  /* 0x03880000030095a7 */ /* 0x000e64000802007f */
[----:B-1----:R-:W-:Y:S05]  /*11ad0*/  @!P1 BRA `(.L_x_10) ;  /* 0xfffffffc00ec9947 */ /* 0x002fea000383ffff */
[----:B------:R-:W-:Y:S05]  /*11ae0*/  BRA `(.L_x_138) ;  /* 0xfffffef400dc7947 */ /* 0x000fea000383ffff */
.L_x_14:
[----:B-1----:R1:W2:Y:S02]  /*11af0*/  SYNCS.PHASECHK.TRANS64.TRYWAIT P2, [R0+URZ+0x38830], R3 ;  /* 0x03883003000075a7 */ /* 0x0022a4000804017f */
[----:B--2---:R-:W-:Y:S05]  /*11b00*/  @!P2 NANOSLEEP.SYNCS 0x989680 ;  /* 0x009896800000a95d */ /* 0x004fea0003900000 */
[----:B------:R-:W2:Y:S02]  /*11b10*/  @!P2 SYNCS.PHASECHK.TRANS64 P2, [R0+URZ+0x38830], R3 ;  /* 0x038830030000a5a7 */ /* 0x000ea4000804007f */
[----:B--2---:R-:W-:Y:S05]  /*11b20*/  @!P2 BRA `(.L_x_14) ;  /* 0xfffffffc00f0a947 */ /* 0x004fea000383ffff */
[----:B------:R-:W-:Y:S05]  /*11b30*/  BRA `(.L_x_13) ;  /* 0xfffffef8000c7947 */ /* 0x000fea000383ffff */
.L_x_19:
[----:B------:R-:W-:-:S13]  /*11b40*/  R2UR UR4, R223 ;  /* 0x00000000df0472ca */ /* 0x000fda00000e0000 */
[----:B-1----:R-:W-:-:S04]  /*11b50*/  IMAD.U32 R4, RZ, RZ, UR4 ;  /* 0x00000004ff047e24 */ /* 0x002fc8000f8e00ff */
[----:B------:R1:W2:Y:S03]  /*11b60*/  SYNCS.PHASECHK.TRANS64.TRYWAIT P2, [R4+URZ+0x38830], R3 ;  /* 0x03883003040075a7 */ /* 0x0002a6000804017f */
[----:B--2---:R-:W-:Y:S05]  /*11b70*/  @!P2 NANOSLEEP.SYNCS 0x989680 ;  /* 0x009896800000a95d */ /* 0x004fea0003900000 */
[----:B------:R-:W2:Y:S02]  /*11b80*/  @!P2 SYNCS.PHASECHK.TRANS64 P2, [R4+URZ+0x38830], R3 ;  /* 0x038830030400a5a7 */ /* 0x000ea4000804007f */
[----:B--2---:R-:W-:Y:S05]  /*11b90*/  @!P2 BRA `(.L_x_19) ;  /* 0xfffffffc00e8a947 */ /* 0x004fea000383ffff */
[----:B------:R-:W-:Y:S05]  /*11ba0*/  BRA `(.L_x_18) ;  /* 0xffffff3c00bc7947 */ /* 0x000fea000383ffff */
.L_x_23:
[----:B01----:R-:W-:-:S04]  /*11bb0*/  IMAD.U32 R3, RZ, RZ, UR4 ;  /* 0x00000004ff037e24 */ /* 0x003fc8000f8e00ff */
[----:B------:R0:W1:Y:S03]  /*11bc0*/  SYNCS.PHASECHK.TRANS64.TRYWAIT P2, [R3+URZ+0x38850], R0 ;  /* 0x03885000030075a7 */ /* 0x000066000804017f */
[----:B-1----:R-:W-:Y:S05]  /*11bd0*/  @!P2 NANOSLEEP.SYNCS 0x989680 ;  /* 0x009896800000a95d */ /* 0x002fea0003900000 */
[----:B------:R-:W1:Y:S02]  /*11be0*/  @!P2 SYNCS.PHASECHK.TRANS64 P2, [R3+URZ+0x38850], R0 ;  /* 0x038850000300a5a7 */ /* 0x000e64000804007f */
[----:B-1----:R-:W-:Y:S05]  /*11bf0*/  @!P2 BRA `(.L_x_23) ;  /* 0xfffffffc00eca947 */ /* 0x002fea000383ffff */
[----:B------:R-:W-:Y:S05]  /*11c00*/  BRA `(.L_x_22) ;  /* 0xffffff6400e07947 */ /* 0x000fea000383ffff */
.L_x_28:
[----:B-1----:R-:W-:-:S04]  /*11c10*/  IMAD.U32 R7, RZ, RZ, UR12 ;  /* 0x0000000cff077e24 */ /* 0x002fc8000f8e00ff */
[----:B------:R1:W2:Y:S03]  /*11c20*/  SYNCS.PHASECHK.TRANS64.TRYWAIT P0, [R7+URZ+0x38850], R0 ;  /* 0x03885000070075a7 */ /* 0x0002a6000800017f */
[----:B--2---:R-:W-:Y:S05]  /*11c30*/  @!P0 NANOSLEEP.SYNCS 0x989680 ;  /* 0x009896800000895d */ /* 0x004fea0003900000 */
[----:B------:R-:W2:Y:S02]  /*11c40*/  @!P0 SYNCS.PHASECHK.TRANS64 P0, [R7+URZ+0x38850], R0 ;  /* 0x03885000070085a7 */ /* 0x000ea4000800007f */
[----:B--2---:R-:W-:Y:S05]  /*11c50*/  @!P0 BRA `(.L_x_28) ;  /* 0xfffffffc00ec8947 */ /* 0x004fea000383ffff */
[----:B------:R-:W-:Y:S05]  /*11c60*/  BRA `(.L_x_27) ;  /* 0xffffff8400307947 */ /* 0x000fea000383ffff */
.L_x_42:
[----:B-1----:R-:W1:Y:S01]  /*11c70*/  S2R R0, SR_TID.X ;  /* 0x0000000000007919 */ /* 0x002e620000002100 */
[----:B------:R-:W-:Y:S01]  /*11c80*/  BSSY B0, `(.L_x_139) ;  /* 0x000000a000007945 */ /* 0x000fe20003800000 */
[----:B------:R-:W-:Y:S01]  /*11c90*/  MOV R12, RZ ;  /* 0x000000ff000c7202 */ /* 0x000fe20000000f00 */
[----:B------:R-:W-:Y:S02]  /*11ca0*/  IMAD.MOV.U32 R11, RZ, RZ, 0x1f ;  /* 0x0000001fff0b7424 */ /* 0x000fe400078e00ff */
[----:B------:R-:W-:Y:S01]  /*11cb0*/  IMAD.MOV.U32 R15, RZ, RZ, -0x1 ;  /* 0xffffffffff0f7424 */ /* 0x000fe200078e00ff */
[----:B-1----:R-:W-:-:S04]  /*11cc0*/  SHF.R.U32.HI R0, RZ, 0x5, R0 ;  /* 0x00000005ff007819 */ /* 0x002fc80000011600 */
[----:B------:R-:W-:-:S05]  /*11cd0*/  LOP3.LUT R0, R0, 0x3, RZ, 0xc0, !PT ;  /* 0x0000000300007812 */ /* 0x000fca00078ec0ff */
[----:B------:R-:W-:-:S07]  /*11ce0*/  IMAD.MOV.U32 R13, RZ, RZ, R0 ;  /* 0x000000ffff0d7224 */ /* 0x000fce00078e0000 */
[----:B0-----:R-:W-:Y:S05]  /*11cf0*/  WARPSYNC.COLLECTIVE R15, `(.L_x_140) ;  /* 0x000000000f087348 */ /* 0x001fea0003c00000 */
[----:B------:R1:W2:Y:S02]  /*11d00*/  SHFL.IDX P6, R14, R13, R12, R11 ;  /* 0x0000000c0d0e7389 */ /* 0x0002a400000c000b */
[----:B012---:R-:W-:Y:S01]  /*11d10*/  ENDCOLLECTIVE ;  /* 0x000000000000791b */ /* 0x007fe20003800000 */
.L_x_140:
[----:B------:R-:W-:Y:S05]  /*11d20*/  BSYNC B0 ;  /* 0x0000000000007941 */ /* 0x000fea0003800000 */
.L_x_139:
[----:B------:R-:W-:Y:S05]  /*11d30*/  BRA `(.L_x_141) ;  /* 0xffffffb800047947 */ /* 0x000fea000383ffff */
.L_x_44:
[----:B------:R-:W-:Y:S01]  /*11d40*/  BSSY B0, `(.L_x_142) ;  /* 0x0000006000007945 */ /* 0x000fe20003800000 */
[----:B------:R-:W-:-:S07]  /*11d50*/  IMAD.MOV.U32 R15, RZ, RZ, -0x1 ;  /* 0xffffffffff0f7424 */ /* 0x000fce00078e00ff */
[----:B01----:R-:W-:Y:S05]  /*11d60*/  WARPSYNC.COLLECTIVE R15, `(.L_x_143) ;  /* 0x000000000f0c7348 */ /* 0x003fea0003c00000 */
[----:B------:R-:W-:Y:S02]  /*11d70*/  ELECT P6, UR62, PT ;  /* 0x00000000003e782f */ /* 0x000fe400038c0000 */
[----:B------:R-:W-:Y:S01]  /*11d80*/  MOV R14, UR62 ;  /* 0x0000003e000e7c02 */ /* 0x000fe20008000f00 */
[----:B01----:R-:W-:Y:S10]  /*11d90*/  ENDCOLLECTIVE ;  /* 0x000000000000791b */ /* 0x003ff40003800000 */
.L_x_143:
[----:B------:R-:W-:Y:S05]  /*11da0*/  BSYNC B0 ;  /* 0x0000000000007941 */ /* 0x000fea0003800000 */
.L_x_142:
[----:B------:R-:W-:Y:S05]  /*11db0*/  BRA `(.L_x_144) ;  /* 0xffffffb800047947 */ /* 0x000fea000383ffff */
.L_x_46:
[----:B-1----:R1:W3:Y:S02]  /*11dc0*/  SYNCS.PHASECHK.TRANS64.TRYWAIT P0, [R0+URZ+0x38840], R2 ;  /* 0x03884002000075a7 */ /* 0x0022e4000800017f */
[----:B---3--:R-:W-:Y:S05]  /*11dd0*/  @!P0 NANOSLEEP.SYNCS 0x989680 ;  /* 0x009896800000895d */ /* 0x008fea0003900000 */
[----:B------:R-:W3:Y:S02]  /*11de0*/  @!P0 SYNCS.PHASECHK.TRANS64 P0, [R0+URZ+0x38840], R2 ;  /* 0x03884002000085a7 */ /* 0x000ee4000800007f */
[----:B---3--:R-:W-:Y:S05]  /*11df0*/  @!P0 BRA `(.L_x_46) ;  /* 0xfffffffc00f08947 */ /* 0x008fea000383ffff */
[----:B------:R-:W-:Y:S05]  /*11e00*/  BRA `(.L_x_145) ;  /* 0xffffffb800647947 */ /* 0x000fea000383ffff */
.L_x_49:
[----:B------:R-:W-:Y:S01]  /*11e10*/  IMAD.MOV.U32 R13, RZ, RZ, R3 ;  /* 0x000000ffff0d7224 */ /* 0x000fe200078e0003 */
[----:B------:R-:W0:Y:S01]  /*11e20*/  S2R R6, SR_TID.X ;  /* 0x0000000000067919 */ /* 0x000e220000002100 */
[----:B------:R-:W-:Y:S02]  /*11e30*/  IMAD.MOV.U32 R12, RZ, RZ, RZ ;  /* 0x000000ffff0c7224 */ /* 0x000fe400078e00ff */
[----:B------:R-:W-:Y:S02]  /*11e40*/  IMAD.MOV.U32 R11, RZ, RZ, 0x181f ;  /* 0x0000181fff0b7424 */ /* 0x000fe400078e00ff */
[----:B------:R-:W-:-:S07]  /*11e50*/  IMAD.MOV.U32 R15, RZ, RZ, -0x1 ;  /* 0xffffffffff0f7424 */ /* 0x000fce00078e00ff */
[----:B0----5:R-:W-:Y:S05]  /*11e60*/  WARPSYNC.COLLECTIVE R15, `(.L_x_146) ;  /* 0x000000000f087348 */ /* 0x021fea0003c00000 */
[----:B------:R1:W2:Y:S02]  /*11e70*/  SHFL.IDX P6, R14, R13, R12, R11 ;  /* 0x0000000c0d0e7389 */ /* 0x0002a400000c000b */
[----:B012--5:R-:W-:Y:S01]  /*11e80*/  ENDCOLLECTIVE ;  /* 0x000000000000791b */ /* 0x027fe20003800000 */
.L_x_146:
[----:B------:R-:W-:Y:S02]  /*11e90*/  MOV R13, R4 ;  /* 0x00000004000d7202 */ /* 0x000fe40000000f00 */
[----:B------:R-:W-:Y:S01]  /*11ea0*/  LOP3.LUT R6, R6, 0x7f, RZ, 0xc0, !PT ;  /* 0x0000007f06067812 */ /* 0x000fe200078ec0ff */
[----:B------:R-:W-:-:S07]  /*11eb0*/  IMAD.MOV.U32 R7, RZ, RZ, R14 ;  /* 0x000000ffff077224 */ /* 0x000fce00078e000e */
[----:B------:R-:W-:Y:S05]  /*11ec0*/  WARPSYNC.COLLECTIVE R15, `(.L_x_147) ;  /* 0x000000000f087348 */ /* 0x000fea0003c00000 */
[----:B------:R0:W1:Y:S02]  /*11ed0*/  SHFL.IDX P6, R14, R13, R12, R11 ;  /* 0x0000000c0d0e7389 */ /* 0x00006400000c000b */
[----:B01----:R-:W-:Y:S01]  /*11ee0*/  ENDCOLLECTIVE ;  /* 0x000000000000791b */ /* 0x003fe20003800000 */
.L_x_147:
[----:B------:R-:W-:Y:S01]  /*11ef0*/  SHF.R.U32.HI R0, RZ, 0x3, R6 ;  /* 0x00000003ff007819 */ /* 0x000fe20000011606 */
[----:B------:R-:W-:Y:S01]  /*11f00*/  ULDC UR4, c[0x0][0x288] ;  /* 0x0000a20000047ab9 */ /* 0x000fe20000000800 */
[----:B------:R-:W-:Y:S01]  /*11f10*/  ULDC.64 UR6, c[0x0][0x208] ;  /* 0x0000820000067ab9 */ /* 0x000fe20000000a00 */
[----:B------:R-:W-:Y:S02]  /*11f20*/  IMAD R2, R8, UR4, RZ ;  /* 0x0000000408027c24 */ /* 0x000fe4000f8e02ff */
[----:B------:R-:W-:-:S04]  /*11f30*/  IMAD.IADD R0, R0, 0x1, R5 ;  /* 0x0000000100007824 */ /* 0x000fc800078e0205 */
[C---:B------:R-:W-:Y:S01]  /*11f40*/  VIADD R5, R0.reuse, 0x10 ;  /* 0x0000001000057836 */ /* 0x040fe20000000000 */
[----:B------:R-:W-:Y:S01]  /*11f50*/  ISETP.GE.AND P4, PT, R0, R2, PT ;  /* 0x000000020000720c */ /* 0x000fe20003f86270 */
[----:B------:R-:W-:Y:S02]  /*11f60*/  IMAD.MOV.U32 R13, RZ, RZ, R3 ;  /* 0x000000ffff0d7224 */ /* 0x000fe400078e0003 */
[----:B------:R-:W-:Y:S02]  /*11f70*/  IMAD.MOV.U32 R12, RZ, RZ, 0x1 ;  /* 0x00000001ff0c7424 */ /* 0x000fe400078e00ff */
[----:B------:R-:W-:-:S08]  /*11f80*/  IMAD.MOV.U32 R6, RZ, RZ, R14 ;  /* 0x000000ffff067224 */ /* 0x000fd000078e000e */
[----:B------:R-:W-:-:S05]  /*11f90*/  @!P4 LEA R6, P5, R10, R6, 0x1 ;  /* 0x000000060a06c211 */ /* 0x000fca00078a08ff */
[----:B------:R-:W-:-:S05]  /*11fa0*/  @!P4 IMAD.X R7, RZ, RZ, R7, P5 ;  /* 0x000000ffff07c224 */ /* 0x000fca00028e0607 */
[----:B------:R-:W-:Y:S01]  /*11fb0*/  @!PT LDS RZ, [RZ] ;  /* 0x00000000fffff984 */ /* 0x000fe20000000800 */
[----:B------:R-:W-:Y:S01]  /*11fc0*/  @!PT LDS RZ, [RZ] ;  /* 0x00000000fffff984 */ /* 0x000fe20000000800 */
[----:B------:R-:W-:Y:S01]  /*11fd0*/  @!PT LDS RZ, [RZ] ;  /* 0x00000000fffff984 */ /* 0x000fe20000000800 */
[----:B------:R0:W-:Y:S04]  /*11fe0*/  @!P4 LDGSTS.E.BYPASS.LTC128B.128 [R9+0x14400], desc[UR6][R6.64], !P0 ;  /* 0x144000000609cfae */ /* 0x0001e8000c101d46 */
[----:B------:R0:W-:Y:S04]  /*11ff0*/  @!P4 LDGSTS.E.BYPASS.LTC128B.128 [R9+0x18400], desc[UR6][R6.64+0x80], !P1 ;  /* 0x184000800609cfae */ /* 0x0001e8000c901d46 */
[----:B------:R0:W-:Y:S04]  /*12000*/  @!P4 LDGSTS.E.BYPASS.LTC128B.128 [R9+0x1c400], desc[UR6][R6.64+0x100], !P2 ;  /* 0x1c4001000609cfae */ /* 0x0001e8000d101d46 */
[----:B------:R0:W-:Y:S01]  /*12010*/  @!P4 LDGSTS.E.BYPASS.LTC128B.128 [R9+0x20400], desc[UR6][R6.64+0x180], !P3 ;  /* 0x204001800609cfae */ /* 0x0001e2000d901d46 */
[----:B------:R-:W-:-:S13]  /*12020*/  ISETP.GE.AND P4, PT, R5, R2, PT ;  /* 0x000000020500720c */ /* 0x000fda0003f86270 */
[----:B0-----:R-:W-:Y:S05]  /*12030*/  WARPSYNC.COLLECTIVE R15, `(.L_x_148) ;  /* 0x000000000f087348 */ /* 0x001fea0003c00000 */
[----:B------:R1:W2:Y:S02]  /*12040*/  SHFL.IDX P6, R14, R13, R12, R11 ;  /* 0x0000000c0d0e7389 */ /* 0x0002a400000c000b */
[----:B012---:R-:W-:Y:S01]  /*12050*/  ENDCOLLECTIVE ;  /* 0x000000000000791b */ /* 0x007fe20003800000 */
.L_x_148:
[----:B------:R-:W-:Y:S02]  /*12060*/  IMAD.MOV.U32 R13, RZ, RZ, R4 ;  /* 0x000000ffff0d7224 */ /* 0x000fe400078e0004 */
[----:B------:R-:W-:-:S07]  /*12070*/  IMAD.MOV.U32 R5, RZ, RZ, R14 ;  /* 0x000000ffff057224 */ /* 0x000fce00078e000e */
[----:B------:R-:W-:Y:S05]  /*12080*/  WARPSYNC.COLLECTIVE R15, `(.L_x_149) ;  /* 0x000000000f087348 */ /* 0x000fea0003c00000 */
[----:B------:R0:W1:Y:S02]  /*12090*/  SHFL.IDX P6, R14, R13, R12, R11 ;  /* 0x0000000c0d0e7389 */ /* 0x00006400000c000b */
[----:B01----:R-:W-:Y:S01]  /*120a0*/  ENDCOLLECTIVE ;  /* 0x000000000000791b */ /* 0x003fe20003800000 */
.L_x_149:
[----:B------:R-:W-:Y:S01]  /*120b0*/  ULDC.64 UR4, c[0x0][0x208] ;  /* 0x0000820000047ab9 */ /* 0x000fe20000000a00 */
[----:B------:R-:W-:Y:S02]  /*120c0*/  IMAD.MOV.U32 R13, RZ, RZ, R3 ;  /* 0x000000ffff0d7224 */ /* 0x000fe400078e0003 */
[----:B------:R-:W-:Y:S01]  /*120d0*/  IMAD.MOV.U32 R12, RZ, RZ, 0x2 ;  /* 0x00000002ff0c7424 */ /* 0x000fe200078e00ff */
[----:B------:R-:W-:-:S04]  /*120e0*/  MOV R6, R14 ;  /* 0x0000000e00067202 */ /* 0x000fc80000000f00 */
[----:B------:R-:W-:-:S05]  /*120f0*/  @!P4 LEA R6, P5, R10, R6, 0x1 ;  /* 0x000000060a06c211 */ /* 0x000fca00078a08ff */
[----:B------:R-:W-:-:S04]  /*12100*/  @!P4 IMAD.X R5, RZ, RZ, R5, P5 ;  /* 0x000000ffff05c224 */ /* 0x000fc800028e0605 */
[----:B------:R-:W-:Y:S02]  /*12110*/  @!P4 IMAD.MOV.U32 R7, RZ, RZ, R5 ;  /* 0x000000ffff07c224 */ /* 0x000fe400078e0005 */
[----:B------:R-:W-:-:S03]  /*12120*/  VIADD R5, R0, 0x20 ;  /* 0x0000002000057836 */ /* 0x000fc60000000000 */
        /* <DEDUP_REMOVED lines=11> */
.L_x_150:
[----:B------:R-:W-:Y:S02]  /*121e0*/  IMAD.MOV.U32 R13, RZ, RZ, R4 ;  /* 0x000000ffff0d7224 */ /* 0x000fe400078e0004 */
[----:B------:R-:W-:-:S07]  /*121f0*/  IMAD.MOV.U32 R5, RZ, RZ, R14 ;  /* 0x000000ffff057224 */ /* 0x000fce00078e000e */
[----:B------:R-:W-:Y:S05]  /*12200*/  WARPSYNC.COLLECTIVE R15, `(.L_x_151) ;  /* 0x000000000f087348 */ /* 0x000fea0003c00000 */
[----:B------:R0:W1:Y:S02]  /*12210*/  SHFL.IDX P6, R14, R13, R12, R11 ;  /* 0x0000000c0d0e7389 */ /* 0x00006400000c000b */
[----:B01----:R-:W-:Y:S01]  /*12220*/  ENDCOLLECTIVE ;  /* 0x000000000000791b */ /* 0x003fe20003800000 */
.L_x_151:
[----:B------:R-:W-:Y:S01]  /*12230*/  ULDC.64 UR4, c[0x0][0x208] ;  /* 0x0000820000047ab9 */ /* 0x000fe20000000a00 */
[----:B------:R-:W-:Y:S02]  /*12240*/  IMAD.MOV.U32 R13, RZ, RZ, R3 ;  /* 0x000000ffff0d7224 */ /* 0x000fe400078e0003 */
[----:B------:R-:W-:Y:S02]  /*12250*/  IMAD.MOV.U32 R12, RZ, RZ, 0x3 ;  /* 0x00000003ff0c7424 */ /* 0x000fe400078e00ff */
[----:B------:R-:W-:-:S05]  /*12260*/  IMAD.MOV.U32 R6, RZ, RZ, R14 ;  /* 0x000000ffff067224 */ /* 0x000fca00078e000e */
[----:B------:R-:W-:-:S04]  /*12270*/  @!P4 LEA R6, P5, R10, R6, 0x1 ;  /* 0x000000060a06c211 */ /* 0x000fc800078a08ff */
[----:B------:R-:W-:-:S05]  /*12280*/  @!P4 IADD3.X R5, RZ, R5, RZ, P5, !PT ;  /* 0x00000005ff05c210 */ /* 0x000fca0002ffe4ff */
        /* <DEDUP_REMOVED lines=13> */
.L_x_152:
[----:B------:R-:W-:Y:S02]  /*12360*/  IMAD.MOV.U32 R13, RZ, RZ, R4 ;  /* 0x000000ffff0d7224 */ /* 0x000fe400078e0004 */
[----:B------:R-:W-:-:S07]  /*12370*/  IMAD.MOV.U32 R5, RZ, RZ, R14 ;  /* 0x000000ffff057224 */ /* 0x000fce00078e000e */
[----:B------:R-:W-:Y:S05]  /*12380*/  WARPSYNC.COLLECTIVE R15, `(.L_x_153) ;  /* 0x000000000f087348 */ /* 0x000fea0003c00000 */
[----:B------:R0:W1:Y:S02]  /*12390*/  SHFL.IDX P6, R14, R13, R12, R11 ;  /* 0x0000000c0d0e7389 */ /* 0x00006400000c000b */
[----:B01----:R-:W-:Y:S01]  /*123a0*/  ENDCOLLECTIVE ;  /* 0x000000000000791b */ /* 0x003fe20003800000 */
.L_x_153:
[----:B------:R-:W-:Y:S01]  /*123b0*/  ULDC.64 UR4, c[0x0][0x208] ;  /* 0x0000820000047ab9 */ /* 0x000fe20000000a00 */
[----:B------:R-:W-:Y:S02]  /*123c0*/  IMAD.MOV.U32 R13, RZ, RZ, R3 ;  /* 0x000000ffff0d7224 */ /* 0x000fe400078e0003 */
[----:B------:R-:W-:Y:S02]  /*123d0*/  IMAD.MOV.U32 R12, RZ, RZ, 0x4 ;  /* 0x00000004ff0c7424 */ /* 0x000fe400078e00ff */
[----:B------:R-:W-:-:S05]  /*123e0*/  IMAD.MOV.U32 R6, RZ, RZ, R14 ;  /* 0x000000ffff067224 */ /* 0x000fca00078e000e */
[----:B------:R-:W-:-:S05]  /*123f0*/  @!P4 LEA R6, P5, R10, R6, 0x1 ;  /* 0x000000060a06c211 */ /* 0x000fca00078a08ff */
[----:B------:R-:W-:-:S05]  /*12400*/  @!P4 IMAD.X R5, RZ, RZ, R5, P5 ;  /* 0x000000ffff05c224 */ /* 0x000fca00028e0605 */
[----:B------:R-:W-:Y:S01]  /*12410*/  @!P4 MOV R7, R5 ;  /* 0x000000050007c202 */ /* 0x000fe20000000f00 */
[----:B------:R-:W-:-:S04]  /*12420*/  VIADD R5, R0, 0x40 ;  /* 0x0000004000057836 */ /* 0x000fc80000000000 */
        /* <DEDUP_REMOVED lines=11> */
.L_x_154:
[----:B------:R-:W-:Y:S02]  /*124e0*/  IMAD.MOV.U32 R13, RZ, RZ, R4 ;  /* 0x000000ffff0d7224 */ /* 0x000fe400078e0004 */
[----:B------:R-:W-:-:S07]  /*124f0*/  IMAD.MOV.U32 R5, RZ, RZ, R14 ;  /* 0x000000ffff057224 */ /* 0x000fce00078e000e */
[----:B------:R-:W-:Y:S05]  /*12500*/  WARPSYNC.COLLECTIVE R15, `(.L_x_155) ;  /* 0x000000000f087348 */ /* 0x000fea0003c00000 */
[----:B------:R0:W1:Y:S02]  /*12510*/  SHFL.IDX P6, R14, R13, R12, R11 ;  /* 0x0000000c0d0e7389 */ /* 0x00006400000c000b */
[----:B01----:R-:W-:Y:S01]  /*12520*/  ENDCOLLECTIVE ;  /* 0x000000000000791b */ /* 0x003fe20003800000 */
.L_x_155:
[----:B------:R-:W-:Y:S01]  /*12530*/  ULDC.64 UR4, c[0x0][0x208] ;  /* 0x0000820000047ab9 */ /* 0x000fe20000000a00 */
[----:B------:R-:W-:Y:S02]  /*12540*/  IMAD.MOV.U32 R13, RZ, RZ, R3 ;  /* 0x000000ffff0d7224 */ /* 0x000fe400078e0003 */
[----:B------:R-:W-:Y:S02]  /*12550*/  IMAD.MOV.U32 R12, RZ, RZ, 0x5 ;  /* 0x00000005ff0c7424 */ /* 0x000fe400078e00ff */
[----:B------:R-:W-:-:S05]  /*12560*/  IMAD.MOV.U32 R6, RZ, RZ, R14 ;  /* 0x000000ffff067224 */ /* 0x000fca00078e000e */
[----:B------:R-:W-:-:S05]  /*12570*/  @!P4 LEA R6, P5, R10, R6, 0x1 ;  /* 0x000000060a06c211 */ /* 0x000fca00078a08ff */
[----:B------:R-:W-:-:S04]  /*12580*/  @!P4 IMAD.X R5, RZ, RZ, R5, P5 ;  /* 0x000000ffff05c224 */ /* 0x000fc800028e0605 */
[----:B------:R-:W-:Y:S01]  /*12590*/  @!P4 IMAD.MOV.U32 R7, RZ, RZ, R5 ;  /* 0x000000ffff07c224 */ /* 0x000fe200078e0005 */
[----:B------:R-:W-:-:S04]  /*125a0*/  IADD3 R5, R0, 0x50, RZ ;  /* 0x0000005000057810 */ /* 0x000fc80007ffe0ff */
        /* <DEDUP_REMOVED lines=11> */
.L_x_156:
[----:B------:R-:W-:Y:S02]  /*12660*/  IMAD.MOV.U32 R13, RZ, RZ, R4 ;  /* 0x000000ffff0d7224 */ /* 0x000fe400078e0004 */
[----:B------:R-:W-:-:S07]  /*12670*/  IMAD.MOV.U32 R5, RZ, RZ, R14 ;  /* 0x000000ffff057224 */ /* 0x000fce00078e000e */
[----:B------:R-:W-:Y:S05]  /*12680*/  WARPSYNC.COLLECTIVE R15, `(.L_x_157) ;  /* 0x000000000f087348 */ /* 0x000fea0003c00000 */
[----:B------:R0:W1:Y:S02]  /*12690*/  SHFL.IDX P6, R14, R13, R12, R11 ;  /* 0x0000000c0d0e7389 */ /* 0x00006400000c000b */
[----:B01----:R-:W-:Y:S01]  /*126a0*/  ENDCOLLECTIVE ;  /* 0x000000000000791b */ /* 0x003fe20003800000 */
.L_x_157:
[----:B------:R-:W-:Y:S01]  /*126b0*/  ULDC.64 UR4, c[0x0][0x208] ;  /* 0x0000820000047ab9 */ /* 0x000fe20000000a00 */
[----:B------:R-:W-:Y:S01]  /*126c0*/  MOV R13, R3 ;  /* 0x00000003000d7202 */ /* 0x000fe20000000f00 */
[----:B------:R-:W-:Y:S02]  /*126d0*/  IMAD.MOV.U32 R12, RZ, RZ, 0x6 ;  /* 0x00000006ff0c7424 */ /* 0x000fe400078e00ff */
[----:B------:R-:W-:-:S05]  /*126e0*/  IMAD.MOV.U32 R6, RZ, RZ, R14 ;  /* 0x000000ffff067224 */ /* 0x000fca00078e000e */
        /* <DEDUP_REMOVED lines=15> */
.L_x_158:
[----:B------:R-:W-:Y:S02]  /*127e0*/  IMAD.MOV.U32 R13, RZ, RZ, R4 ;  /* 0x000000ffff0d7224 */ /* 0x000fe400078e0004 */
[----:B------:R-:W-:-:S07]  /*127f0*/  IMAD.MOV.U32 R5, RZ, RZ, R14 ;  /* 0x000000ffff057224 */ /* 0x000fce00078e000e */
[----:B------:R-:W-:Y:S05]  /*12800*/  WARPSYNC.COLLECTIVE R15, `(.L_x_159) ;  /* 0x000000000f087348 */ /* 0x000fea0003c00000 */
[----:B------:R0:W1:Y:S02]  /*12810*/  SHFL.IDX P6, R14, R13, R12, R11 ;  /* 0x0000000c0d0e7389 */ /* 0x00006400000c000b */
[----:B01----:R-:W-:Y:S01]  /*12820*/  ENDCOLLECTIVE ;  /* 0x000000000000791b */ /* 0x003fe20003800000 */
.L_x_159:
[----:B------:R-:W-:Y:S01]  /*12830*/  ULDC.64 UR4, c[0x0][0x208] ;  /* 0x0000820000047ab9 */ /* 0x000fe20000000a00 */
[----:B------:R-:W-:Y:S02]  /*12840*/  IMAD.MOV.U32 R13, RZ, RZ, R3 ;  /* 0x000000ffff0d7224 */ /* 0x000fe400078e0003 */
[----:B------:R-:W-:Y:S02]  /*12850*/  IMAD.MOV.U32 R12, RZ, RZ, 0x7 ;  /* 0x00000007ff0c7424 */ /* 0x000fe400078e00ff */
[----:B------:R-:W-:-:S05]  /*12860*/  IMAD.MOV.U32 R6, RZ, RZ, R14 ;  /* 0x000000ffff067224 */ /* 0x000fca00078e000e */
[----:B------:R-:W-:-:S05]  /*12870*/  @!P4 LEA R6, P5, R10, R6, 0x1 ;  /* 0x000000060a06c211 */ /* 0x000fca00078a08ff */
[----:B------:R-:W-:-:S04]  /*12880*/  @!P4 IMAD.X R5, RZ, RZ, R5, P5 ;  /* 0x000000ffff05c224 */ /* 0x000fc800028e0605 */
[----:B------:R-:W-:-:S05]  /*12890*/  @!P4 IMAD.MOV.U32 R7, RZ, RZ, R5 ;  /* 0x000000ffff07c224 */ /* 0x000fca00078e0005 */
[----:B------:R-:W-:Y:S01]  /*128a0*/  @!PT LDS RZ, [RZ] ;  /* 0x00000000fffff984 */ /* 0x000fe20000000800 */
[----:B------:R-:W-:Y:S01]  /*128b0*/  @!PT LDS RZ, [RZ] ;  /* 0x00000000fffff984 */ /* 0x000fe20000000800 */
[----:B------:R-:W-:Y:S01]  /*128c0*/  @!PT LDS RZ, [RZ] ;  /* 0x00000000fffff984 */ /* 0x000fe20000000800 */
[----:B------:R0:W-:Y:S04]  /*128d0*/  @!P4 LDGSTS.E.BYPASS.LTC128B.128 [R9+0x17400], desc[UR4][R6.64], !P0 ;  /* 0x174000000609cfae */ /* 0x0001e8000c101d44 */
[----:B------:R0:W-:Y:S04]  /*128e0*/  @!P4 LDGSTS.E.BYPASS.LTC128B.128 [R9+0x1b400], desc[UR4][R6.64+0x80], !P1 ;  /* 0x1b4000800609cfae */ /* 0x0001e8000c901d44 */
[----:B------:R0:W-:Y:S04]  /*128f0*/  @!P4 LDGSTS.E.BYPASS.LTC128B.128 [R9+0x1f400], desc[UR4][R6.64+0x100], !P2 ;  /* 0x1f4001000609cfae */ /* 0x0001e8000d101d44 */
[----:B------:R0:W-:Y:S02]  /*12900*/  @!P4 LDGSTS.E.BYPASS.LTC128B.128 [R9+0x23400], desc[UR4][R6.64+0x180], !P3 ;  /* 0x234001800609cfae */ /* 0x0001e4000d901d44 */
[----:B0-----:R-:W-:Y:S05]  /*12910*/  WARPSYNC.COLLECTIVE R15, `(.L_x_160) ;  /* 0x000000000f087348 */ /* 0x001fea0003c00000 */
[----:B------:R1:W2:Y:S02]  /*12920*/  SHFL.IDX P6, R14, R13, R12, R11 ;  /* 0x0000000c0d0e7389 */ /* 0x0002a400000c000b */
[----:B012---:R-:W-:Y:S01]  /*12930*/  ENDCOLLECTIVE ;  /* 0x000000000000791b */ /* 0x007fe20003800000 */
.L_x_160:
[----:B------:R-:W-:Y:S01]  /*12940*/  IMAD.MOV.U32 R13, RZ, RZ, R4 ;  /* 0x000000ffff0d7224 */ /* 0x000fe200078e0004 */
[----:B------:R-:W-:-:S07]  /*12950*/  MOV R5, R14 ;  /* 0x0000000e00057202 */ /* 0x000fce0000000f00 */
[----:B------:R-:W-:Y:S05]  /*12960*/  WARPSYNC.COLLECTIVE R15, `(.L_x_161) ;  /* 0x000000000f087348 */ /* 0x000fea0003c00000 */
[----:B------:R0:W1:Y:S02]  /*12970*/  SHFL.IDX P6, R14, R13, R12, R11 ;  /* 0x0000000c0d0e7389 */ /* 0x00006400000c000b */
[----:B01----:R-:W-:Y:S01]  /*12980*/  ENDCOLLECTIVE ;  /* 0x000000000000791b */ /* 0x003fe20003800000 */
.L_x_161:
[----:B------:R-:W-:Y:S01]  /*12990*/  IMAD.MOV.U32 R3, RZ, RZ, R14 ;  /* 0x000000ffff037224 */ /* 0x000fe200078e000e */
[----:B------:R-:W-:Y:S06]  /*129a0*/  BRA `(.L_x_162) ;  /* 0xffffffb800ec7947 */ /* 0x000fec000383ffff */
.L_x_53:
[----:B0-----:R0:W3:Y:S02]  /*129b0*/  SYNCS.PHASECHK.TRANS64.TRYWAIT P0, [R9+URZ+0x38820], R0 ;  /* 0x03882000090075a7 */ /* 0x0010e4000800017f */
[----:B---3--:R-:W-:Y:S05]  /*129c0*/  @!P0 NANOSLEEP.SYNCS 0x989680 ;  /* 0x009896800000895d */ /* 0x008fea0003900000 */
[----:B------:R-:W3:Y:S02]  /*129d0*/  @!P0 SYNCS.PHASECHK.TRANS64 P0, [R9+URZ+0x38820], R0 ;  /* 0x03882000090085a7 */ /* 0x000ee4000800007f */
[----:B---3--:R-:W-:Y:S05]  /*129e0*/  @!P0 BRA `(.L_x_53) ;  /* 0xfffffffc00f08947 */ /* 0x008fea000383ffff */
[----:B------:R-:W-:Y:S05]  /*129f0*/  BRA `(.L_x_163) ;  /* 0xffffffbc004c7947 */ /* 0x000fea000383ffff */
.L_x_60:
[----:B--2---:R2:W3:Y:S02]  /*12a00*/  SYNCS.PHASECHK.TRANS64.TRYWAIT P0, [R3+URZ+0x38840], R2 ;  /* 0x03884002030075a7 */ /* 0x0044e4000800017f */
[----:B---3--:R-:W-:Y:S05]  /*12a10*/  @!P0 NANOSLEEP.SYNCS 0x989680 ;  /* 0x009896800000895d */ /* 0x008fea0003900000 */
[----:B------:R-:W3:Y:S02]  /*12a20*/  @!P0 SYNCS.PHASECHK.TRANS64 P0, [R3+URZ+0x38840], R2 ;  /* 0x03884002030085a7 */ /* 0x000ee4000800007f */
[----:B---3--:R-:W-:Y:S05]  /*12a30*/  @!P0 BRA `(.L_x_60) ;  /* 0xfffffffc00f08947 */ /* 0x008fea000383ffff */
[----:B------:R-:W-:Y:S05]  /*12a40*/  BRA `(.L_x_164) ;  /* 0xffffffc000047947 */ /* 0x000fea000383ffff */
.L_x_68:
[----:B0-----:R0:W1:Y:S02]  /*12a50*/  SYNCS.PHASECHK.TRANS64.TRYWAIT P0, [R3+URZ+0x60], R2 ;  /* 0x00006002030075a7 */ /* 0x001064000800017f */
[----:B-1----:R-:W-:Y:S05]  /*12a60*/  @!P0 NANOSLEEP.SYNCS 0x989680 ;  /* 0x009896800000895d */ /* 0x002fea0003900000 */
[----:B------:R-:W1:Y:S02]  /*12a70*/  @!P0 SYNCS.PHASECHK.TRANS64 P0, [R3+URZ+0x60], R2 ;  /* 0x00006002030085a7 */ /* 0x000e64000800007f */
[----:B-1----:R-:W-:Y:S05]  /*12a80*/  @!P0 BRA `(.L_x_68) ;  /* 0xfffffffc00f08947 */ /* 0x002fea000383ffff */
[----:B------:R-:W-:Y:S05]  /*12a90*/  BRA `(.L_x_165) ;  /* 0xffffffc400547947 */ /* 0x000fea000383ffff */
.L_x_80:
[----:B--2---:R2:W3:Y:S02]  /*12aa0*/  SYNCS.PHASECHK.TRANS64.TRYWAIT P0, [R3+URZ+0x38840], R2 ;  /* 0x03884002030075a7 */ /* 0x0044e4000800017f */
[----:B---3--:R-:W-:Y:S05]  /*12ab0*/  @!P0 NANOSLEEP.SYNCS 0x989680 ;  /* 0x009896800000895d */ /* 0x008fea0003900000 */
[----:B------:R-:W3:Y:S02]  /*12ac0*/  @!P0 SYNCS.PHASECHK.TRANS64 P0, [R3+URZ+0x38840], R2 ;  /* 0x03884002030085a7 */ /* 0x000ee4000800007f */
[----:B---3--:R-:W-:Y:S05]  /*12ad0*/  @!P0 BRA `(.L_x_80) ;  /* 0xfffffffc00f08947 */ /* 0x008fea000383ffff */
[----:B------:R-:W-:Y:S05]  /*12ae0*/  BRA `(.L_x_166) ;  /* 0xffffffcc00547947 */ /* 0x000fea000383ffff */
.L_x_88:
[----:B0-----:R0:W1:Y:S02]  /*12af0*/  SYNCS.PHASECHK.TRANS64.TRYWAIT P0, [R5+URZ+0x60], R2 ;  /* 0x00006002050075a7 */ /* 0x001064000800017f */
[----:B-1----:R-:W-:Y:S05]  /*12b00*/  @!P0 NANOSLEEP.SYNCS 0x989680 ;  /* 0x009896800000895d */ /* 0x002fea0003900000 */
[----:B------:R-:W1:Y:S02]  /*12b10*/  @!P0 SYNCS.PHASECHK.TRANS64 P0, [R5+URZ+0x60], R2 ;  /* 0x00006002050085a7 */ /* 0x000e64000800007f */
[----:B-1----:R-:W-:Y:S05]  /*12b20*/  @!P0 BRA `(.L_x_88) ;  /* 0xfffffffc00f08947 */ /* 0x002fea000383ffff */
[----:B------:R-:W-:Y:S05]  /*12b30*/  BRA `(.L_x_167) ;  /* 0xffffffd000a47947 */ /* 0x000fea000383ffff */
.L_x_99:
[----:B---3--:R3:W4:Y:S02]  /*12b40*/  SYNCS.PHASECHK.TRANS64.TRYWAIT P0, [R2+URZ+0x38840], R3 ;  /* 0x03884003020075a7 */ /* 0x008724000800017f */
[----:B----4-:R-:W-:Y:S05]  /*12b50*/  @!P0 NANOSLEEP.SYNCS 0x989680 ;  /* 0x009896800000895d */ /* 0x010fea0003900000 */
[----:B------:R-:W4:Y:S02]  /*12b60*/  @!P0 SYNCS.PHASECHK.TRANS64 P0, [R2+URZ+0x38840], R3 ;  /* 0x03884003020085a7 */ /* 0x000f24000800007f */
[----:B----4-:R-:W-:Y:S05]  /*12b70*/  @!P0 BRA `(.L_x_99) ;  /* 0xfffffffc00f08947 */ /* 0x010fea000383ffff */
[----:B------:R-:W-:Y:S05]  /*12b80*/  BRA `(.L_x_168) ;  /* 0xffffffd800747947 */ /* 0x000fea000383ffff */
.L_x_107:
[----:B0-----:R0:W1:Y:S02]  /*12b90*/  SYNCS.PHASECHK.TRANS64.TRYWAIT P0, [R5+URZ+0x60], R7 ;  /* 0x00006007050075a7 */ /* 0x001064000800017f */
[----:B-1----:R-:W-:Y:S05]  /*12ba0*/  @!P0 NANOSLEEP.SYNCS 0x989680 ;  /* 0x009896800000895d */ /* 0x002fea0003900000 */
[----:B------:R-:W1:Y:S02]  /*12bb0*/  @!P0 SYNCS.PHASECHK.TRANS64 P0, [R5+URZ+0x60], R7 ;  /* 0x00006007050085a7 */ /* 0x000e64000800007f */
[----:B-1----:R-:W-:Y:S05]  /*12bc0*/  @!P0 BRA `(.L_x_107) ;  /* 0xfffffffc00f08947 */ /* 0x002fea000383ffff */
[----:B------:R-:W-:Y:S05]  /*12bd0*/  BRA `(.L_x_169) ;  /* 0xffffffdc00c47947 */ /* 0x000fea000383ffff */
.L_x_118:
[----:B0-----:R0:W2:Y:S02]  /*12be0*/  SYNCS.PHASECHK.TRANS64.TRYWAIT P0, [R2+URZ+0x38860], R3 ;  /* 0x03886003020075a7 */ /* 0x0010a4000800017f */
[----:B--2---:R-:W-:Y:S05]  /*12bf0*/  @!P0 NANOSLEEP.SYNCS 0x989680 ;  /* 0x009896800000895d */ /* 0x004fea0003900000 */
[----:B------:R-:W2:Y:S02]  /*12c00*/  @!P0 SYNCS.PHASECHK.TRANS64 P0, [R2+URZ+0x38860], R3 ;  /* 0x03886003020085a7 */ /* 0x000ea4000800007f */
[----:B--2---:R-:W-:Y:S05]  /*12c10*/  @!P0 BRA `(.L_x_118) ;  /* 0xfffffffc00f08947 */ /* 0x004fea000383ffff */
[----:B------:R-:W-:Y:S05]  /*12c20*/  BRA `(.L_x_170) ;  /* 0xffffffe4003c7947 */ /* 0x000fea000383ffff */
.L_x_127:
[----:B0-----:R0:W1:Y:S02]  /*12c30*/  SYNCS.PHASECHK.TRANS64.TRYWAIT P0, [R0+URZ+0x38820], R3 ;  /* 0x03882003000075a7 */ /* 0x001064000800017f */
[----:B-1----:R-:W-:Y:S05]  /*12c40*/  @!P0 NANOSLEEP.SYNCS 0x989680 ;  /* 0x009896800000895d */ /* 0x002fea0003900000 */
[----:B------:R-:W1:Y:S02]  /*12c50*/  @!P0 SYNCS.PHASECHK.TRANS64 P0, [R0+URZ+0x38820], R3 ;  /* 0x03882003000085a7 */ /* 0x000e64000800007f */
[----:B-1----:R-:W-:Y:S05]  /*12c60*/  @!P0 BRA `(.L_x_127) ;  /* 0xfffffffc00f08947 */ /* 0x002fea000383ffff */
[----:B------:R-:W-:Y:S05]  /*12c70*/  BRA `(.L_x_171) ;  /* 0xffffffe800c07947 */ /* 0x000fea000383ffff */
.L_x_128:
[----:B------:R-:W1:Y:S01]  /*12c80*/  S2R R2, SR_TID.X ;  /* 0x0000000000027919 */ /* 0x000e620000002100 */
[----:B------:R-:W-:Y:S01]  /*12c90*/  BSSY B0, `(.L_x_172) ;  /* 0x000000a000007945 */ /* 0x000fe20003800000 */
[----:B------:R-:W-:Y:S02]  /*12ca0*/  IMAD.MOV.U32 R12, RZ, RZ, RZ ;  /* 0x000000ffff0c7224 */ /* 0x000fe400078e00ff */
[----:B------:R-:W-:Y:S02]  /*12cb0*/  IMAD.MOV.U32 R11, RZ, RZ, 0x1f ;  /* 0x0000001fff0b7424 */ /* 0x000fe400078e00ff */
[----:B------:R-:W-:Y:S01]  /*12cc0*/  IMAD.MOV.U32 R15, RZ, RZ, -0x1 ;  /* 0xffffffffff0f7424 */ /* 0x000fe200078e00ff */
[----:B-1----:R-:W-:-:S04]  /*12cd0*/  SHF.R.U32.HI R2, RZ, 0x5, R2 ;  /* 0x00000005ff027819 */ /* 0x002fc80000011602 */
[----:B------:R-:W-:-:S05]  /*12ce0*/  LOP3.LUT R2, R2, 0x3, RZ, 0xc0, !PT ;  /* 0x0000000302027812 */ /* 0x000fca00078ec0ff */
[----:B------:R-:W-:-:S07]  /*12cf0*/  IMAD.MOV.U32 R13, RZ, RZ, R2 ;  /* 0x000000ffff0d7224 */ /* 0x000fce00078e0002 */
[----:B0--3--:R-:W-:Y:S05]  /*12d00*/  WARPSYNC.COLLECTIVE R15, `(.L_x_173) ;  /* 0x000000000f087348 */ /* 0x009fea0003c00000 */
[----:B------:R1:W2:Y:S02]  /*12d10*/  SHFL.IDX P6, R14, R13, R12, R11 ;  /* 0x0000000c0d0e7389 */ /* 0x0002a400000c000b */
[----:B0123--:R-:W-:Y:S01]  /*12d20*/  ENDCOLLECTIVE ;  /* 0x000000000000791b */ /* 0x00ffe20003800000 */
.L_x_173:
[----:B------:R-:W-:Y:S05]  /*12d30*/  BSYNC B0 ;  /* 0x0000000000007941 */ /* 0x000fea0003800000 */
.L_x_172:
[----:B------:R-:W-:Y:S05]  /*12d40*/  BRA `(.L_x_174) ;  /* 0xffffffe800a87947 */ /* 0x000fea000383ffff */
.L_x_131:
[----:B------:R-:W-:Y:S01]  /*12d50*/  BSSY B1, `(.L_x_175) ;  /* 0x0000006000017945 */ /* 0x000fe20003800000 */
[----:B------:R-:W-:-:S07]  /*12d60*/  IMAD.MOV.U32 R15, RZ, RZ, -0x1 ;  /* 0xffffffffff0f7424 */ /* 0x000fce00078e00ff */
[----:B01-3--:R-:W-:Y:S05]  /*12d70*/  WARPSYNC.COLLECTIVE R15, `(.L_x_176) ;  /* 0x000000000f0c7348 */ /* 0x00bfea0003c00000 */
[----:B------:R-:W-:Y:S02]  /*12d80*/  ELECT P6, UR62, PT ;  /* 0x00000000003e782f */ /* 0x000fe400038c0000 */
[----:B------:R-:W-:Y:S01]  /*12d90*/  MOV R14, UR62 ;  /* 0x0000003e000e7c02 */ /* 0x000fe20008000f00 */
[----:B01-3--:R-:W-:Y:S10]  /*12da0*/  ENDCOLLECTIVE ;  /* 0x000000000000791b */ /* 0x00bff40003800000 */
.L_x_176:
[----:B------:R-:W-:Y:S05]  /*12db0*/  BSYNC B1 ;  /* 0x0000000000017941 */ /* 0x000fea0003800000 */
.L_x_175:
[----:B------:R-:W-:Y:S05]  /*12dc0*/  BRA `(.L_x_177) ;  /* 0xffffffe800a07947 */ /* 0x000fea000383ffff */
.L_x_133:
[----:B0-----:R0:W1:Y:S02]  /*12dd0*/  SYNCS.PHASECHK.TRANS64.TRYWAIT P0, [R6+URZ], R5 ;  /* 0x00000005060075a7 */ /* 0x001064000800017f */
[----:B-1----:R-:W-:Y:S05]  /*12de0*/  @!P0 NANOSLEEP.SYNCS 0x989680 ;  /* 0x009896800000895d */ /* 0x002fea0003900000 */
[----:B------:R-:W1:Y:S02]  /*12df0*/  @!P0 SYNCS.PHASECHK.TRANS64 P0, [R6+URZ], R5 ;  /* 0x00000005060085a7 */ /* 0x000e64000800007f */
[----:B-1----:R-:W-:Y:S05]  /*12e00*/  @!P0 BRA `(.L_x_133) ;  /* 0xfffffffc00f08947 */ /* 0x002fea000383ffff */
[----:B------:R-:W-:Y:S05]  /*12e10*/  BRA `(.L_x_178) ;  /* 0xffffffe800e07947 */ /* 0x000fea000383ffff */
.L_x_134:
[----:B-1----:R1:W2:Y:S02]  /*12e20*/  SYNCS.PHASECHK.TRANS64.TRYWAIT P0, [R3+URZ], R2 ;  /* 0x00000002030075a7 */ /* 0x0022a4000800017f */
[----:B--2---:R-:W-:Y:S05]  /*12e30*/  @!P0 NANOSLEEP.SYNCS 0x989680 ;  /* 0x009896800000895d */ /* 0x004fea0003900000 */
[----:B------:R-:W2:Y:S02]  /*12e40*/  @!P0 SYNCS.PHASECHK.TRANS64 P0, [R3+URZ], R2 ;  /* 0x00000002030085a7 */ /* 0x000ea4000800007f */
[----:B--2---:R-:W-:Y:S05]  /*12e50*/  @!P0 BRA `(.L_x_134) ;  /* 0xfffffffc00f08947 */ /* 0x004fea000383ffff */
[----:B------:R-:W-:Y:S05]  /*12e60*/  BRA `(.L_x_179) ;  /* 0xffffffe800d47947 */ /* 0x000fea000383ffff */
.L_x_136:
[----:B-1----:R1:W2:Y:S02]  /*12e70*/  SYNCS.PHASECHK.TRANS64.TRYWAIT P0, [R18+URZ], R5 ;  /* 0x00000005120075a7 */ /* 0x0022a4000800017f */
[----:B--2---:R-:W-:Y:S05]  /*12e80*/  @!P0 NANOSLEEP.SYNCS 0x989680 ;  /* 0x009896800000895d */ /* 0x004fea0003900000 */
[----:B------:R-:W2:Y:S02]  /*12e90*/  @!P0 SYNCS.PHASECHK.TRANS64 P0, [R18+URZ], R5 ;  /* 0x00000005120085a7 */ /* 0x000ea4000800007f */
[----:B--2---:R-:W-:Y:S05]  /*12ea0*/  @!P0 BRA `(.L_x_136) ;  /* 0xfffffffc00f08947 */ /* 0x004fea000383ffff */
[----:B------:R-:W-:Y:S05]  /*12eb0*/  BRA `(.L_x_180) ;  /* 0xffffffe800d87947 */ /* 0x000fea000383ffff */
.L_x_181:
[----:B------:R-:W-:-:S00]  /*12ec0*/  BRA `(.L_x_181) ;  /* 0xfffffffc00fc7947 */ /* 0x000fc0000383ffff */
[----:B------:R-:W-:-:S00]  /*12ed0*/  NOP ;  /* 0x0000000000007918 */ /* 0x000fc00000000000 */
        /* <DEDUP_REMOVED lines=10> */
.L_x_15293:


//--------------------- .text._ZN7cutlass13device_kernelIN5flash11enable_sm90INS1_16FlashAttnFwdSm90INS1_25CollectiveMainloopFwdSm90ILi2EN4cute5tupleIJNS5_1CILi2EEENS7_ILi1EEES9_EEENS6_IJNS7_ILi128EEENS7_ILi80EEENS7_ILi256EEEEEELi256ENS_6half_tEfNS_4arch4Sm90ELb0ELb0ELb1ELb0ELb0ELb0ELb0ELb1ELb1ELb1ELb0ELb0EEENS1_21CollectiveEpilogueFwdINS6_IJSB_SD_SC_EEESA_SF_SH_Li256ELb0ELb1ELb0ELb0EEENS1_29StaticPersistentTileSchedulerILb0EEEEEEEEEvNT_6ParamsE --------------------------
	.section	.text._ZN7cutlass13device_kernelIN5flash11enable_sm90INS1_16FlashAttnFwdSm90INS1_25CollectiveMainloopFwdSm90ILi2EN4cute5tupleIJNS5_1CILi2EEENS7_ILi1EEES9_EEENS6_IJNS7_ILi128EEENS7_ILi80EEENS7_ILi256EEEEEELi256ENS_6half_tEfNS_4arch4Sm90ELb0ELb0ELb1ELb0ELb0ELb0ELb0ELb1ELb1ELb1ELb0ELb0EEENS1_21CollectiveEpilogueFwdINS6_IJSB_SD_SC_EEESA_SF_SH_Li256ELb0ELb1ELb0ELb0EEENS1_29StaticPersistentTileSchedulerILb0EEEEEEEEEvNT_6ParamsE,"ax",@progbits
	.align	128
.text._ZN7cutlass13device_kernelIN5flash11enable_sm90INS1_16FlashAttnFwdSm90INS1_25CollectiveMainloopFwdSm90ILi2EN4cute5tupleIJNS5_1CILi2EEENS7_ILi1EEES9_EEENS6_IJNS7_ILi128EEENS7_ILi80EEENS7_ILi256EEEEEELi256ENS_6half_tEfNS_4arch4Sm90ELb0ELb0ELb1ELb0ELb0ELb0ELb0ELb1ELb1ELb1ELb0ELb0EEENS1_21CollectiveEpilogueFwdINS6_IJSB_SD_SC_EEESA_SF_SH_Li256ELb0ELb1ELb0ELb0EEENS1_29StaticPersistentTileSchedulerILb0EEEEEEEEEvNT_6ParamsE:
        .type           _ZN7cutlass13device_kernelIN5flash11enable_sm90INS1_16FlashAttnFwdSm90INS1_25CollectiveMainloopFwdSm90ILi2EN4cute5tupleIJNS5_1CILi2EEENS7_ILi1EEES9_EEENS6_IJNS7_ILi128EEENS7_ILi80EEENS7_ILi256EEEEEELi256ENS_6half_tEfNS_4arch4Sm90ELb0ELb0ELb1ELb0ELb0ELb0ELb0ELb1ELb1ELb1ELb0ELb0EEENS1_21CollectiveEpilogueFwdINS6_IJSB_SD_SC_EEESA_SF_SH_Li256ELb0ELb1ELb0ELb0EEENS1_29StaticPersistentTileSchedulerILb0EEEEEEEEEvNT_6ParamsE,@function
        .size           _ZN7cutlass13device_kernelIN5flash11enable_sm90INS1_16FlashAttnFwdSm90INS1_25CollectiveMainloopFwdSm90ILi2EN4cute5tupleIJNS5_1CILi2EEENS7_ILi1EEES9_EEENS6_IJNS7_ILi128EEENS7_ILi80EEENS7_ILi256EEEEEELi256ENS_6half_tEfNS_4arch4Sm90ELb0ELb0ELb1ELb0ELb0ELb0ELb0ELb1ELb1ELb1ELb0ELb0EEENS1_21CollectiveEpilogueFwdINS6_IJSB_SD_SC_EEESA_SF_SH_Li256ELb0ELb1ELb0ELb0EEENS1_29StaticPersistentTileSchedulerILb0EEEEEEEEEvNT_6ParamsE,(.L_x_15294 - _ZN7cutlass13device_kernelIN5flash11enable_sm90INS1_16FlashAttnFwdSm90INS1_25CollectiveMainloopFwdSm90ILi2EN4cute5tupleIJNS5_1CILi2EEENS7_ILi1EEES9_EEENS6_IJNS7_ILi128EEENS7_ILi80EEENS7_ILi256EEEEEELi256ENS_6half_tEfNS_4arch4Sm90ELb0ELb0ELb1ELb0ELb0ELb0ELb0ELb1ELb1ELb1ELb0ELb0EEENS1_21CollectiveEpilogueFwdINS6_IJSB_SD_SC_EEESA_SF_SH_Li256ELb0ELb1ELb0ELb0EEENS1_29StaticPersistentTileSchedulerILb0EEEEEEEEEvNT_6ParamsE)
        .other          _ZN7cutlass13device_kernelIN5flash11enable_sm90INS1_16FlashAttnFwdSm90INS1_25CollectiveMainloopFwdSm90ILi2EN4cute5tupleIJNS5_1CILi2EEENS7_ILi1EEES9_EEENS6_IJNS7_ILi128EEENS7_ILi80EEENS7_ILi256EEEEEELi256ENS_6half_tEfNS_4arch4Sm90ELb0ELb0ELb1ELb0ELb0ELb0ELb0ELb1ELb1ELb1ELb0ELb0EEENS1_21CollectiveEpilogueFwdINS6_IJSB_SD_SC_EEESA_SF_SH_Li256ELb0ELb1ELb0ELb0EEENS1_29StaticPersistentTileSchedulerILb0EEEEEEEEEvNT_6ParamsE,@"STO_CUDA_ENTRY STV_DEFAULT"
_ZN7cutlass13device_kernelIN5flash11enable_sm90INS1_16FlashAttnFwdSm90INS1_25CollectiveMainloopFwdSm90ILi2EN4cute5tupleIJNS5_1CILi2EEENS7_ILi1EEES9_EEENS6_IJNS7_ILi128EEENS7_ILi80EEENS7_ILi256EEEEEELi256ENS_6half_tEfNS_4arch4Sm90ELb0ELb0ELb1ELb0ELb0ELb0ELb0ELb1ELb1ELb1ELb0ELb0EEENS1_21CollectiveEpilogueFwdINS6_IJSB_SD_SC_EEESA_SF_SH_Li256ELb0ELb1ELb0ELb0EEENS1_29StaticPersistentTileSchedulerILb0EEEEEEEEEvNT_6ParamsE:
        /* <DEDUP_REMOVED lines=18> */
.L_x_183:
[----:B------:R-:W-:Y:S05]  /*0120*/  BSYNC B0 ;  /* 0x0000000000007941 */ /* 0x000fea0003800000 */
.L_x_182:
        /* <DEDUP_REMOVED lines=41> */
.L_x_184:
[----:B0-----:R-:W0:Y:S01]  /*03c0*/  S2UR UR4, SR_CTAID.Y ;  /* 0x00000000000479c3 */ /* 0x001e220000002600 */
[----:B------:R-:W3:Y:S01]  /*03d0*/  SHFL.IDX PT, R8, R2, RZ, 0x1f ;  /* 0x00001fff02087589 */ /* 0x000ee200000e0000 */
[----:B------:R-:W-:Y:S01]  /*03e0*/  ULDC UR5, c[0x0][0x154] ;  /* 0x0000550000057ab9 */ /* 0x000fe20000000800 */
[----:B------:R-:W-:-:S05]  /*03f0*/  NOP ;  /* 0x0000000000007918 */ /* 0x000fca0000000000 */
[----:B------:R-:W5:Y:S08]  /*0400*/  S2UR UR6, SR_CTAID.X ;  /* 0x00000000000679c3 */ /* 0x000f700000002500 */
[----:B------:R-:W1:Y:S01]  /*0410*/  LDC R7, c[0x0][0x148] ;  /* 0x00005200ff077b82 */ /* 0x000e620000000800 */
[----:B0-----:R-:W-:Y:S02]  /*0420*/  I2FP.F32.U32 R3, UR4 ;  /* 0x0000000400037c45 */ /* 0x001fe40008201000 */
[----:B---3--:R-:W-:-:S03]  /*0430*/  ISETP.NE.AND P0, PT, R8, RZ, PT ;  /* 0x000000ff0800720c */ /* 0x008fc60003f05270 */
[----:B------:R-:W-:Y:S01]  /*0440*/  FMUL R6, R3, UR5 ;  /* 0x0000000503067c20 */ /* 0x000fe20008400000 */
[----:B------:R-:W-:Y:S02]  /*0450*/  SHF.R.S32.HI R3, RZ, 0x1f, R0 ;  /* 0x0000001fff037819 */ /* 0x000fe40000011400 */
[----:B-----5:R-:W-:Y:S02]  /*0460*/  I2FP.F32.U32 R5, UR6 ;  /* 0x0000000600057c45 */ /* 0x020fe40008201000 */
[----:B------:R-:W-:Y:S01]  /*0470*/  LEA.HI R3, R3, R0, RZ, 0x7 ;  /* 0x0000000003037211 */ /* 0x000fe200078f38ff */
[----:B------:R-:W0:Y:S02]  /*0480*/  F2I.U32.TRUNC.NTZ R6, R6 ;  /* 0x0000000600067305 */ /* 0x000e24000020f000 */
[----:B0-----:R-:W-:-:S04]  /*0490*/  IMAD.MOV R12, RZ, RZ, -R6 ;  /* 0x000000ffff0c7224 */ /* 0x001fc800078e0a06 */
[----:B-1----:R-:W-:Y:S01]  /*04a0*/  IMAD R12, R7, R12, UR4 ;  /* 0x00000004070c7e24 */ /* 0x002fe2000f8e020c */
[----:B------:R-:W-:Y:S02]  /*04b0*/  ULDC UR4, c[0x0][0x150] ;  /* 0x0000540000047ab9 */ /* 0x000fe40000000800 */
[----:B------:R-:W-:Y:S01]  /*04c0*/  FMUL R10, R5, UR4 ;  /* 0x00000004050a7c20 */ /* 0x000fe20008400000 */
[----:B------:R-:W-:Y:S06]  /*04d0*/  @P0 BRA `(.L_x_185) ;  /* 0x0000000000480947 */ /* 0x000fec0003800000 */
[----:B------:R-:W0:Y:S01]  /*04e0*/  S2UR UR5, SR_CgaCtaId ;  /* 0x00000000000579c3 */ /* 0x000e220000008800 */
        /* <DEDUP_REMOVED lines=12> */
[----:B0-----:R0:W1:Y:S08]  /*05b0*/  SYNCS.EXCH.64 URZ, [UR8+0x38850], UR4 ;  /* 0x03885004083f75b2 */ /* 0x0010700008000100 */
[----:B------:R0:W3:Y:S01]  /*05c0*/  SYNCS.EXCH.64 URZ, [UR8+0x38860], UR6 ;  /* 0x03886006083f75b2 */ /* 0x0000e20008000100 */
[----:B------:R0:W0:Y:S01]  /*05d0*/  SYNCS.EXCH.64 URZ, [UR8+0x38858], UR4 ;  /* 0x03885804083f75b2 */ /* 0x0000220008000100 */
[----:B------:R0:W0:Y:S01]  /*05e0*/  SYNCS.EXCH.64 URZ, [UR8+0x38868], UR6 ;  /* 0x03886806083f75b2 */ /* 0x0000220008000100 */
[----:B------:R-:W-:Y:S01]  /*05f0*/  NOP ;  /* 0x0000000000007918 */ /* 0x000fe20000000000 */
.L_x_185:
[----:B------:R-:W5:Y:S01]  /*0600*/  SHFL.IDX PT, R7, R2, RZ, 0x1f ;  /* 0x00001fff02077589 */ /* 0x000f6200000e0000 */
[----:B------:R-:W-:Y:S01]  /*0610*/  LOP3.LUT R3, R3, 0xffffff80, RZ, 0xc0, !PT ;  /* 0xffffff8003037812 */ /* 0x000fe200078ec0ff */
[----:B------:R-:W0:Y:S01]  /*0620*/  LDC R11, c[0x0][0x144] ;  /* 0x00005100ff0b7b82 */ /* 0x000e220000000800 */
[----:B------:R-:W0:Y:S01]  /*0630*/  F2I.U32.TRUNC.NTZ R10, R10 ;  /* 0x0000000a000a7305 */ /* 0x000e22000020f000 */
[----:B------:R-:W-:Y:S01]  /*0640*/  SHF.R.S32.HI R9, RZ, 0x1f, R8 ;  /* 0x0000001fff097819 */ /* 0x000fe20000011408 */
[----:B------:R-:W-:Y:S01]  /*0650*/  NOP ;  /* 0x0000000000007918 */ /* 0x000fe20000000000 */
[----:B------:R-:W-:-:S05]  /*0660*/  IMAD.IADD R3, R0, 0x1, -R3 ;  /* 0x0000000100037824 */ /* 0x000fca00078e0a03 */
[----:B------:R-:W-:-:S04]  /*0670*/  SHF.R.S32.HI R6, RZ, 0x1f, R3 ;  /* 0x0000001fff067819 */ /* 0x000fc80000011403 */
[----:B------:R-:W-:-:S04]  /*0680*/  LEA.HI R6, R6, R3, RZ, 0x3 ;  /* 0x0000000306067211 */ /* 0x000fc800078f18ff */
[--C-:B------:R-:W-:Y:S02]  /*0690*/  SHF.R.S32.HI R5, RZ, 0x3, R6.reuse ;  /* 0x00000003ff057819 */ /* 0x100fe40000011406 */
[----:B------:R-:W-:Y:S02]  /*06a0*/  SHF.R.S32.HI R6, RZ, 0x1f, R6 ;  /* 0x0000001fff067819 */ /* 0x000fe40000011406 */
[----:B-----5:R-:W-:Y:S02]  /*06b0*/  ISETP.NE.AND P0, PT, R7, RZ, PT ;  /* 0x000000ff0700720c */ /* 0x020fe40003f05270 */
[----:B------:R-:W-:Y:S02]  /*06c0*/  LEA.HI R6, R6, R5, RZ, 0x2 ;  /* 0x0000000506067211 */ /* 0x000fe400078f10ff */
[----:B------:R-:W-:Y:S02]  /*06d0*/  SHF.R.S32.HI R7, RZ, 0x1f, R4 ;  /* 0x0000001fff077819 */ /* 0x000fe40000011404 */
[----:B------:R-:W-:-:S02]  /*06e0*/  LOP3.LUT R6, R6, 0xfffffffc, RZ, 0xc0, !PT ;  /* 0xfffffffc06067812 */ /* 0x000fc400078ec0ff */
[----:B------:R-:W-:-:S05]  /*06f0*/  LEA.HI R7, R7, R4, RZ, 0x2 ;  /* 0x0000000407077211 */ /* 0x000fca00078f10ff */
[----:B------:R-:W-:Y:S05]  /*0700*/  @P0 BRA `(.L_x_186) ;  /* 0x0000000000480947 */ /* 0x000fea0003800000 */
[----:B0-----:R-:W0:Y:S01]  /*0710*/  S2UR UR5, SR_CgaCtaId ;  /* 0x00000000000579c3 */ /* 0x001e220000008800 */
[----:B------:R-:W-:Y:S01]  /*0720*/  UMOV UR4, 0x400 ;  /* 0x0000040000047882 */ /* 0x000fe20000000000 */
[----:B------:R-:W-:Y:S01]  /*0730*/  UMOV UR6, 0x1 ;  /* 0x0000000100067882 */ /* 0x000fe20000000000 */
[----:B------:R-:W-:Y:S01]  /*0740*/  UMOV UR9, 0x2 ;  /* 0x0000000200097882 */ /* 0x000fe20000000000 */
[----:B------:R-:W-:-:S04]  /*0750*/  UIADD3 UR6, -UR6, 0x100000, URZ ;  /* 0x0010000006067890 */ /* 0x000fc8000fffe13f */
[----:B------:R-:W-:Y:S02]  /*0760*/  USHF.L.U32 UR7, UR6, 0xb, URZ ;  /* 0x0000000b06077899 */ /* 0x000fe4000800063f */
[----:B------:R-:W-:Y:S01]  /*0770*/  USHF.L.U32 UR6, UR6, 0x1, URZ ;  /* 0x0000000106067899 */ /* 0x000fe2000800063f */
[----:B------:R-:W-:Y:S01]  /*0780*/  ELECT P0, URZ, PT ;  /* 0x00000000003f782f */ /* 0x000fe20003800000 */
[----:B0-----:R-:W-:Y:S02]  /*0790*/  ULEA UR8, UR5, UR4, 0x18 ;  /* 0x0000000405087291 */ /* 0x001fe4000f8ec03f */
[----:B------:R-:W-:-:S04]  /*07a0*/  UIADD3 UR4, -UR9, 0x100000, URZ ;  /* 0x0010000009047890 */ /* 0x000fc8000fffe13f */
[----:B------:R-:W-:Y:S02]  /*07b0*/  USHF.L.U32 UR5, UR4, 0xb, URZ ;  /* 0x0000000b04057899 */ /* 0x000fe4000800063f */
[----:B------:R-:W-:Y:S01]  /*07c0*/  USHF.L.U32 UR4, UR4, 0x1, URZ ;  /* 0x0000000104047899 */ /* 0x000fe2000800063f */
[----:B------:R-:W0:Y:S03]  /*07d0*/  FENCE.VIEW.ASYNC.S ;  /* 0x00000000000073c6 */ /* 0x000e260000000000 */
[----:B0-----:R0:W0:Y:S08]  /*07e0*/  SYNCS.EXCH.64 URZ, [UR8+0x38870], UR6 ;  /* 0x03887006083f75b2 */ /* 0x0010300008000100 */
[----:B------:R0:W0:Y:S01]  /*07f0*/  SYNCS.EXCH.64 URZ, [UR8+0x38880], UR4 ;  /* 0x03888004083f75b2 */ /* 0x0000220008000100 */
[----:B------:R0:W0:Y:S01]  /*0800*/  SYNCS.EXCH.64 URZ, [UR8+0x38878], UR6 ;  /* 0x03887806083f75b2 */ /* 0x0000220008000100 */
[----:B------:R0:W0:Y:S01]  /*0810*/  SYNCS.EXCH.64 URZ, [UR8+0x38888], UR4 ;  /* 0x03888804083f75b2 */ /* 0x0000220008000100 */
[----:B------:R-:W-:Y:S01]  /*0820*/  NOP ;  /* 0x0000000000007918 */ /* 0x000fe20000000000 */
.L_x_186:
[----:B------:R-:W5:Y:S01]  /*0830*/  SHFL.IDX PT, R13, R2, RZ, 0x1f ;  /* 0x00001fff020d7589 */ /* 0x000f6200000e0000 */
[----:B0-----:R-:W0:Y:S01]  /*0840*/  S2UR UR4, SR_CTAID.X ;  /* 0x00000000000479c3 */ /* 0x001e220000002500 */
[----:B------:R-:W-:Y:S01]  /*0850*/  LOP3.LUT R7, R7, 0x3ffffffc, RZ, 0xc0, !PT ;  /* 0x3ffffffc07077812 */ /* 0x000fe200078ec0ff */
[----:B------:R-:W-:Y:S01]  /*0860*/  IMAD.IADD R6, R5, 0x1, -R6 ;  /* 0x0000000105067824 */ /* 0x000fe200078e0a06 */
[----:B------:R-:W-:Y:S01]  /*0870*/  LEA.HI R9, R9, R8, RZ, 0x2 ;  /* 0x0000000809097211 */ /* 0x000fe200078f10ff */
[----:B------:R-:W-:Y:S01]  /*0880*/  IMAD.MOV R10, RZ, RZ, -R10 ;  /* 0x000000ffff0a7224 */ /* 0x000fe200078e0a0a */
[----:B------:R-:W-:Y:S01]  /*0890*/  NOP ;  /* 0x0000000000007918 */ /* 0x000fe20000000000 */
[----:B------:R-:W-:Y:S01]  /*08a0*/  IMAD.IADD R7, R4, 0x1, -R7 ;  /* 0x0000000104077824 */ /* 0x000fe200078e0a07 */
[----:B------:R-:W-:-:S03]  /*08b0*/  LOP3.LUT R9, R9, 0x3ffffffc, RZ, 0xc0, !PT ;  /* 0x3ffffffc09097812 */ /* 0x000fc600078ec0ff */
[--C-:B------:R-:W-:Y:S02]  /*08c0*/  IMAD R7, R7, 0x4, R6.reuse ;  /* 0x0000000407077824 */ /* 0x100fe400078e0206 */
[----:B------:R-:W-:Y:S02]  /*08d0*/  IMAD.IADD R9, R8, 0x1, -R9 ;  /* 0x0000000108097824 */ /* 0x000fe400078e0a09 */
[----:B------:R-:W1:Y:S01]  /*08e0*/  LDC R8, c[0x0][0x140] ;  /* 0x00005000ff087b82 */ /* 0x000e620000000800 */
[----:B------:R-:W-:Y:S01]  /*08f0*/  LEA.HI R4, R7, R7, RZ, 0x1 ;  /* 0x0000000707047211 */ /* 0x000fe200078f08ff */
[----:B------:R-:W-:-:S03]  /*0900*/  IMAD R9, R9, 0x4, R6 ;  /* 0x0000000409097824 */ /* 0x000fc600078e0206 */
[----:B------:R-:W-:Y:S02]  /*0910*/  LOP3.LUT R4, R4, 0xfffffffe, RZ, 0xc0, !PT ;  /* 0xfffffffe04047812 */ /* 0x000fe400078ec0ff */
[----:B------:R-:W-:Y:S02]  /*0920*/  LEA.HI R5, R9, R9, RZ, 0x1 ;  /* 0x0000000909057211 */ /* 0x000fe400078f08ff */
[----:B-----5:R-:W-:Y:S01]  /*0930*/  ISETP.NE.AND P0, PT, R13, RZ, PT ;  /* 0x000000ff0d00720c */ /* 0x020fe20003f05270 */
[----:B0-----:R-:W-:Y:S02]  /*0940*/  IMAD R11, R11, R10, UR4 ;  /* 0x000000040b0b7e24 */ /* 0x001fe4000f8e020a */
[----:B------:R-:W-:-:S05]  /*0950*/  IMAD.IADD R4, R7, 0x1, -R4 ;  /* 0x0000000107047824 */ /* 0x000fca00078e0a04 */
[----:B------:R-:W-:Y:S02]  /*0960*/  ISETP.NE.AND P5, PT, R4, R11, PT ;  /* 0x0000000b0400720c */ /* 0x000fe40003fa5270 */
[----:B------:R-:W-:-:S05]  /*0970*/  LOP3.LUT R4, R5, 0xfffffffe, RZ, 0xc0, !PT ;  /* 0xfffffffe05047812 */ /* 0x000fca00078ec0ff */
[----:B------:R-:W-:Y:S01]  /*0980*/  IMAD.IADD R4, R9, 0x1, -R4 ;  /* 0x0000000109047824 */ /* 0x000fe200078e0a04 */
        /* <DEDUP_REMOVED lines=19> */
.L_x_187:
[----:B------:R-:W5:Y:S01]  /*0ac0*/  SHFL.IDX PT, R6, R2, RZ, 0x1f ;  /* 0x00001fff02067589 */ /* 0x000f6200000e0000 */
[----:B------:R-:W-:Y:S01]  /*0ad0*/  ISETP.NE.AND P2, PT, R4, R11, PT ;  /* 0x0000000b0400720c */ /* 0x000fe20003f45270 */
[----:B------:R-:W-:Y:S01]  /*0ae0*/  IMAD.SHL.U32 R4, R7, 0x4, RZ ;  /* 0x0000000407047824 */ /* 0x000fe200078e00ff */
[----:B------:R-:W-:Y:S01]  /*0af0*/  LOP3.LUT P0, RZ, R3, 0x7, RZ, 0xc0, !PT ;  /* 0x0000000703ff7812 */ /* 0x000fe2000780c0ff */
[----:B------:R-:W-:Y:S01]  /*0b00*/  IMAD.SHL.U32 R22, R9, 0x4, RZ ;  /* 0x0000000409167824 */ /* 0x000fe200078e00ff */
[----:B-1----:R-:W-:Y:S01]  /*0b10*/  ISETP.EQ.U32.AND P1, PT, R8, 0x1, PT ;  /* 0x000000010800780c */ /* 0x002fe20003f22070 */
[----:B------:R-:W-:Y:S01]  /*0b20*/  IMAD.MOV.U32 R19, RZ, RZ, 0x1 ;  /* 0x00000001ff137424 */ /* 0x000fe200078e00ff */
[----:B------:R-:W-:Y:S01]  /*0b30*/  LOP3.LUT R23, R7, 0xc, R4, 0x78, !PT ;  /* 0x0000000c07177812 */ /* 0x000fe200078e7804 */
[----:B------:R-:W-:Y:S01]  /*0b40*/  IMAD.MOV.U32 R18, RZ, RZ, 0x1 ;  /* 0x00000001ff127424 */ /* 0x000fe200078e00ff */
[----:B------:R-:W-:Y:S01]  /*0b50*/  LOP3.LUT R22, R9, 0xc, R22, 0x78, !PT ;  /* 0x0000000c09167812 */ /* 0x000fe200078e7816 */
[----:B------:R-:W-:Y:S01]  /*0b60*/  NOP ;  /* 0x0000000000007918 */ /* 0x000fe20000000000 */
[----:B------:R-:W-:-:S02]  /*0b70*/  @P5 LEA.HI R4, R23, R23, RZ, 0x1 ;  /* 0x0000001717045211 */ /* 0x000fc400078f08ff */
[----:B------:R-:W-:Y:S02]  /*0b80*/  ISETP.LT.U32.AND P4, PT, R23, 0x2, !P0 ;  /* 0x000000021700780c */ /* 0x000fe40004781070 */
[----:B------:R-:W-:Y:S02]  /*0b90*/  @P5 SHF.R.S32.HI R4, RZ, 0x1, R4 ;  /* 0x00000001ff045819 */ /* 0x000fe40000011404 */
[----:B------:R-:W-:Y:S02]  /*0ba0*/  @P2 LEA.HI R5, R22, R22, RZ, 0x1 ;  /* 0x0000001616052211 */ /* 0x000fe400078f08ff */
[----:B------:R-:W-:Y:S02]  /*0bb0*/  @P5 ISETP.NE.AND P6, PT, R4, R12, PT ;  /* 0x0000000c0400520c */ /* 0x000fe40003fc5270 */
[----:B------:R-:W-:Y:S02]  /*0bc0*/  SEL R4, RZ, 0x1, !P4 ;  /* 0x00000001ff047807 */ /* 0x000fe40006000000 */
[----:B------:R-:W-:-:S02]  /*0bd0*/  @P2 SHF.R.S32.HI R5, RZ, 0x1, R5 ;  /* 0x00000001ff052819 */ /* 0x000fc40000011405 */
[----:B-----5:R-:W-:Y:S02]  /*0be0*/  ISETP.NE.AND P4, PT, R6, RZ, PT ;  /* 0x000000ff0600720c */ /* 0x020fe40003f85270 */
[----:B------:R-:W-:Y:S02]  /*0bf0*/  @P2 ISETP.NE.AND P3, PT, R5, R12, PT ;  /* 0x0000000c0500220c */ /* 0x000fe40003f65270 */
[----:B------:R-:W-:Y:S02]  /*0c00*/  @P5 SEL R19, RZ, 0x1, P6 ;  /* 0x00000001ff135807 */ /* 0x000fe40003000000 */
[----:B------:R-:W-:Y:S02]  /*0c10*/  ISETP.LT.U32.AND P0, PT, R22, 0x2, !P0 ;  /* 0x000000021600780c */ /* 0x000fe40004701070 */
[----:B------:R-:W-:Y:S02]  /*0c20*/  LOP3.LUT R19, R19, R4, RZ, 0xc0, !PT ;  /* 0x0000000413137212 */ /* 0x000fe400078ec0ff */
[----:B------:R-:W-:-:S02]  /*0c30*/  SEL R3, RZ, 0x1, !P0 ;  /* 0x00000001ff037807 */ /* 0x000fc40004000000 */
[----:B------:R-:W-:Y:S01]  /*0c40*/  @P2 SEL R18, RZ, 0x1, P3 ;  /* 0x00000001ff122807 */ /* 0x000fe20001800000 */
[----:B------:R-:W-:Y:S06]  /*0c50*/  @P4 BRA `(.L_x_188) ;  /* 0x0000000000484947 */ /* 0x000fec0003800000 */
        /* <DEDUP_REMOVED lines=17> */
[----:B-1----:R-:W-:Y:S01]  /*0d70*/  NOP ;  /* 0x0000000000007918 */ /* 0x002fe20000000000 */
.L_x_188:
[----:B------:R-:W-:Y:S01]  /*0d80*/  LOP3.LUT R18, R18, R3, RZ, 0xc0, !PT ;  /* 0x0000000312127212 */ /* 0x000fe200078ec0ff */
[----:B------:R-:W-:Y:S01]  /*0d90*/  NOP ;  /* 0x0000000000007918 */ /* 0x000fe20000000000 */
[----:B------:R-:W-:Y:S05]  /*0da0*/  @!P1 BRA `(.L_x_189) ;  /* 0x0000000000089947 */ /* 0x000fea0003800000 */
[----:B0-234-:R-:W-:Y:S01]  /*0db0*/  UCGABAR_ARV ;  /* 0x00000000000079c7 */ /* 0x01dfe20008000000 */
[----:B------:R-:W-:Y:S05]  /*0dc0*/  BRA `(.L_x_190) ;  /* 0x0000000000047947 */ /* 0x000fea0003800000 */
.L_x_189:
[----:B0-234-:R-:W-:Y:S01]  /*0dd0*/  NOP ;  /* 0x0000000000007918 */ /* 0x01dfe20000000000 */
.L_x_190:
[----:B------:R-:W-:Y:S05]  /*0de0*/  @!P1 BRA `(.L_x_191) ;  /* 0x00000000000c9947 */ /* 0x000fea0003800000 */
[----:B------:R-:W-:Y:S01]  /*0df0*/  UCGABAR_WAIT ;  /* 0x0000000000007dc7 */ /* 0x000fe20008000000 */
[----:B------:R-:W-:Y:S01]  /*0e00*/  CCTL.IVALL ;  /* 0x00000000ff00798f */ /* 0x000fe20002000000 */
[----:B------:R-:W-:Y:S05]  /*0e10*/  BRA `(.L_x_192) ;  /* 0x0000000000047947 */ /* 0x000fea0003800000 */
.L_x_191:
[----:B------:R-:W-:Y:S06]  /*0e20*/  BAR.SYNC.DEFER_BLOCKING 0x0 ;  /* 0x0000000000007b1d */ /* 0x000fec0000010000 */
.L_x_192:
[----:B------:R-:W-:Y:S01]  /*0e30*/  UMOV UR4, 0x1 ;  /* 0x0000000100047882 */ /* 0x000fe20000000000 */
[----:B------:R-:W-:Y:S01]  /*0e40*/  PLOP3.LUT P0, PT, PT, PT, UP0, 0x80, 0x0 ;  /* 0x000000000000781c */ /* 0x000fe20003f0f008 */
[----:B------:R-:W-:-:S06]  /*0e50*/  USEL UR4, UR4, 0x2, !UP0 ;  /* 0x0000000204047887 */ /* 0x000fcc000c000000 */
[----:B------:R-:W-:-:S05]  /*0e60*/  IMAD.U32 R3, RZ, RZ, UR4 ;  /* 0x00000004ff037e24 */ /* 0x000fca000f8e00ff */
[----:B------:R0:W-:Y:S01]  /*0e70*/  STL [R1+0x30], R3 ;  /* 0x0000300301007387 */ /* 0x0001e20000100800 */
[----:B------:R-:W-:Y:S05]  /*0e80*/  @!P0 BRA `(.L_x_193) ;  /* 0x000000b800e48947 */ /* 0x000fea0003800000 */
.L_x_194:
        /* <DEDUP_REMOVED lines=39> */
[----:B------:R-:W-:Y:S01]  /*1100*/  SHF.R.S32.HI R9, RZ, 0x4, R4 ;  /* 0x00000004ff097819 */ /* 0x000fe20000011404 */
[----:B------:R-:W-:Y:S01]  /*1110*/  IMAD.IADD R215, R0, 0x1, -R215 ;  /* 0x0000000100d77824 */ /* 0x000fe200078e0ad7 */
[----:B------:R-:W-:Y:S02]  /*1120*/  LOP3.LUT R11, R11, 0xfffffff8, RZ, 0xc0, !PT ;  /* 0xfffffff80b0b7812 */ /* 0x000fe400078ec0ff */
[----:B------:R-:W-:Y:S01]  /*1130*/  LEA.HI R2, R2, R223, RZ, 0x1 ;  /* 0x000000df02027211 */ /* 0x000fe200078f08ff */
[----:B------:R-:W-:Y:S01]  /*1140*/  IMAD.SHL.U32 R17, R215, 0x8, RZ ;  /* 0x00000008d7117824 */ /* 0x000fe200078e00ff */
[----:B------:R-:W-:Y:S01]  /*1150*/  LEA.HI R5, R5, R222, RZ, 0x5 ;  /* 0x000000de05057211 */ /* 0x000fe200078f28ff */
[----:B------:R-:W-:Y:S01]  /*1160*/  IMAD.IADD R8, R8, 0x1, -R11 ;  /* 0x0000000108087824 */ /* 0x000fe200078e0a0b */
[----:B------:R-:W-:Y:S01]  /*1170*/  LEA.HI R4, R4, R9, RZ, 0x1 ;  /* 0x0000000904047211 */ /* 0x000fe200078f08ff */
[----:B------:R-:W-:Y:S01]  /*1180*/  VIADD R214, R17, 0x40 ;  /* 0x0000004011d67836 */ /* 0x000fe20000000000 */
[----:B------:R-:W-:Y:S01]  /*1190*/  LEA.HI R0, R13, R13, RZ, 0x1 ;  /* 0x0000000d0d007211 */ /* 0x000fe200078f08ff */
[C---:B------:R-:W-:Y:S01]  /*11a0*/  VIADD R213, R17.reuse, 0x80 ;  /* 0x0000008011d57836 */ /* 0x040fe20000000000 */
[----:B------:R-:W-:Y:S01]  /*11b0*/  LOP3.LUT R2, R2, 0x3fffffe, RZ, 0xc0, !PT ;  /* 0x03fffffe02027812 */ /* 0x000fe200078ec0ff */
[----:B------:R-:W-:Y:S01]  /*11c0*/  VIADD R212, R17, 0xc0 ;  /* 0x000000c011d47836 */ /* 0x000fe20000000000 */
[----:B------:R-:W-:-:S02]  /*11d0*/  SHF.R.S32.HI R5, RZ, 0x5, R5 ;  /* 0x00000005ff057819 */ /* 0x000fc40000011405 */
[----:B------:R-:W-:Y:S01]  /*11e0*/  LOP3.LUT R6, R6, 0xfffffc00, RZ, 0xc0, !PT ;  /* 0xfffffc0006067812 */ /* 0x000fe200078ec0ff */
[----:B------:R-:W-:Y:S01]  /*11f0*/  IMAD.IADD R2, R223, 0x1, -R2 ;  /* 0x00000001df027824 */ /* 0x000fe200078e0a02 */
[----:B------:R-:W-:Y:S01]  /*1200*/  LOP3.LUT R4, R4, 0x1ffffffe, RZ, 0xc0, !PT ;  /* 0x1ffffffe04047812 */ /* 0x000fe200078ec0ff */
[----:B------:R-:W-:Y:S01]  /*1210*/  IMAD R5, R5, 0x10, R8 ;  /* 0x0000001005057824 */ /* 0x000fe200078e0208 */
[----:B------:R-:W-:Y:S01]  /*1220*/  LOP3.LUT R3, R3, 0x7ffffffc, RZ, 0xc0, !PT ;  /* 0x7ffffffc03037812 */ /* 0x000fe200078ec0ff */
[----:B------:R-:W-:Y:S01]  /*1230*/  IMAD R7, R7, 0x40, R6 ;  /* 0x0000004007077824 */ /* 0x000fe200078e0206 */
[----:B------:R-:W-:Y:S01]  /*1240*/  LOP3.LUT R0, R0, 0x1ffffffe, RZ, 0xc0, !PT ;  /* 0x1ffffffe00007812 */ /* 0x000fe200078ec0ff */
[----:B------:R-:W-:Y:S01]  /*1250*/  IMAD.IADD R4, R9, 0x1, -R4 ;  /* 0x0000000109047824 */ /* 0x000fe200078e0a04 */
[----:B------:R-:W-:Y:S01]  /*1260*/  SHF.R.S32.HI R220, RZ, 0x3, R220 ;  /* 0x00000003ffdc7819 */ /* 0x000fe200000114dc */
[----:B------:R-:W-:Y:S01]  /*1270*/  IMAD.MOV.U32 R6, RZ, RZ, -0x2 ;  /* 0xfffffffeff067424 */ /* 0x000fe200078e00ff */
[----:B------:R-:W-:Y:S01]  /*1280*/  SHF.R.S32.HI R231, RZ, 0x1f, R214 ;  /* 0x0000001fffe77819 */ /* 0x000fe200000114d6 */
[----:B------:R-:W-:Y:S01]  /*1290*/  IMAD.IADD R3, R222, 0x1, -R3 ;  /* 0x00000001de037824 */ /* 0x000fe200078e0a03 */
[----:B------:R-:W-:Y:S01]  /*12a0*/  SHF.R.S32.HI R230, RZ, 0x1f, R213 ;  /* 0x0000001fffe67819 */ /* 0x000fe200000114d5 */
[----:B------:R-:W-:Y:S01]  /*12b0*/  IMAD.IADD R225, R13, 0x1, -R0 ;  /* 0x000000010de17824 */ /* 0x000fe200078e0a00 */
[----:B------:R-:W-:Y:S01]  /*12c0*/  SHF.R.S32.HI R229, RZ, 0x1f, R212 ;  /* 0x0000001fffe57819 */ /* 0x000fe200000114d4 */
[----:B------:R-:W-:-:S02]  /*12d0*/  IMAD R224, R2, 0x40, R5 ;  /* 0x0000004002e07824 */ /* 0x000fc400078e0205 */
[----:B------:R-:W-:Y:S02]  /*12e0*/  IMAD R226, R4, 0x8, R7 ;  /* 0x0000000804e27824 */ /* 0x000fe400078e0207 */
[----:B------:R-:W-:Y:S02]  /*12f0*/  IMAD R227, R3, R6, 0x50 ;  /* 0x0000005003e37424 */ /* 0x000fe400078e0206 */
[----:B------:R-:W-:-:S07]  /*1300*/  IMAD R225, R225, 0x8, R224 ;  /* 0x00000008e1e17824 */ /* 0x000fce00078e02e0 */
.L_x_227:
        /* <DEDUP_REMOVED lines=42> */
[----:B------:R-:W-:Y:S02]  /*15b0*/  IMAD.U32 R217, RZ, RZ, UR4 ;  /* 0x00000004ffd97e24 */ /* 0x000fe4000f8e00ff */
[----:B------:R-:W-:Y:S01]  /*15c0*/  IMAD.U32 R152, RZ, RZ, UR5 ;  /* 0x00000005ff987e24 */ /* 0x000fe2000f8e00ff */
[----:B--2---:R-:W-:Y:S06]  /*15d0*/  @!P0 BRA `(.L_x_195) ;  /* 0x0000000000408947 */ /* 0x004fec0003800000 */
[----:B------:R-:W-:Y:S01]  /*15e0*/  MOV R0, 0x0 ;  /* 0x0000000000007802 */ /* 0x000fe20000000f00 */
[----:B------:R-:W-:Y:S01]  /*15f0*/  ULDC.64 UR4, c[0x4][0x1b8] ;  /* 0x01006e0000047ab9 */ /* 0x000fe20000000a00 */
[----:B------:R-:W-:Y:S01]  /*1600*/  ULDC.64 UR6, c[0x4][0x138] ;  /* 0x01004e0000067ab9 */ /* 0x000fe20000000a00 */
[----:B------:R-:W-:Y:S01]  /*1610*/  IMAD.U32 R4, RZ, RZ, UR4 ;  /* 0x00000004ff047e24 */ /* 0x000fe2000f8e00ff */
[----:B------:R0:W1:Y:S01]  /*1620*/  LDC.64 R2, c[0x4][R0] ;  /* 0x0100000000027b82 */ /* 0x0000620000000a00 */
[----:B------:R-:W-:Y:S01]  /*1630*/  IMAD.U32 R5, RZ, RZ, UR5 ;  /* 0x00000005ff057e24 */ /* 0x000fe2000f8e00ff */
[----:B------:R-:W-:Y:S01]  /*1640*/  ULDC.64 UR4, c[0x4][0x1c0] ;  /* 0x0100700000047ab9 */ /* 0x000fe20000000a00 */
        /* <DEDUP_REMOVED lines=9> */
.L_x_195:
        /* <DEDUP_REMOVED lines=9> */
.L_x_336:
[----:B------:R-:W-:Y:S05]  /*1770*/  @!P0 BRA `(.L_x_197) ;  /* 0x0000000000048947 */ /* 0x000fea0003800000 */
[----:B------:R-:W-:Y:S01]  /*1780*/  BPT.TRAP 0x1 ;  /* 0x000000040000795c */ /* 0x000fe20000300000 */
.L_x_197:
        /* <DEDUP_REMOVED lines=8> */
.L_x_198:
[----:B-1----:R-:W-:Y:S05]  /*1810*/  @P1 BRA `(.L_x_199) ;  /* 0x0000000000081947 */ /* 0x002fea0003800000 */
[----:B------:R-:W1:Y:S02]  /*1820*/  SYNCS.PHASECHK.TRANS64.TRYWAIT P1, [R0+URZ+0x38830], R3 ;  /* 0x03883003000075a7 */ /* 0x000e64000802017f */
[----:B-1----:R-:W-:Y:S05]  /*1830*/  @!P1 BRA `(.L_x_200) ;  /* 0x0000010400fc9947 */ /* 0x002fea0003800000 */
.L_x_199:
[----:B------:R-:W-:Y:S05]  /*1840*/  WARPSYNC.ALL ;  /* 0x0000000000007948 */ /* 0x000fea0003800000 */
[----:B------:R-:W-:Y:S01]  /*1850*/  UIADD3 UR36, UR36, 0x24400, URZ ;  /* 0x0002440024247890 */ /* 0x000fe2000fffe03f */
[----:B------:R-:W-:Y:S01]  /*1860*/  WARPGROUP.ARRIVE ;  /* 0x00000000000079c5 */ /* 0x000fe20000000000 */
[----:B------:R-:W-:Y:S02]  /*1870*/  ULOP3.LUT UR5, UR37, 0x10000, URZ, 0xfc, !UPT ;  /* 0x0001000025057892 */ /* 0x000fe4000f8efc3f */
[----:B------:R-:W-:Y:S01]  /*1880*/  USHF.R.U32.HI UR36, URZ, 0x4, UR36 ;  /* 0x000000043f247899 */ /* 0x000fe20008011624 */
[----:B------:R-:W-:Y:S01]  /*1890*/  UMOV UR17, 0x40000040 ;  /* 0x4000004000117882 */ /* 0x000fe20000000000 */
[----:B------:R-:W-:-:S02]  /*18a0*/  UMOV UR19, 0x40000040 ;  /* 0x4000004000137882 */ /* 0x000fc40000000000 */
[----:B------:R-:W-:Y:S01]  /*18b0*/  ULOP3.LUT UR36, UR36, 0x3fff, URZ, 0xc0, !UPT ;  /* 0x00003fff24247892 */ /* 0x000fe2000f8ec03f */
[----:B------:R-:W-:Y:S01]  /*18c0*/  IMAD.U32 R13, RZ, RZ, UR17 ;  /* 0x00000011ff0d7e24 */ /* 0x000fe2000f8e00ff */
[----:B------:R-:W-:Y:S01]  /*18d0*/  UMOV UR16, UR5 ;  /* 0x0000000500107c82 */ /* 0x000fe20008000000 */
[----:B------:R-:W-:Y:S01]  /*18e0*/  UMOV UR9, UR17 ;  /* 0x0000001100097c82 */ /* 0x000fe20008000000 */
[----:B------:R-:W-:Y:S01]  /*18f0*/  ULOP3.LUT UR4, UR36, 0x10000, URZ, 0xfc, !UPT ;  /* 0x0001000024047892 */ /* 0x000fe2000f8efc3f */
[----:B------:R-:W-:Y:S01]  /*1900*/  IMAD.U32 R12, RZ, RZ, UR16 ;  /* 0x00000010ff0c7e24 */ /* 0x000fe2000f8e00ff */
[----:B------:R-:W-:Y:S01]  /*1910*/  UMOV UR8, UR16 ;  /* 0x0000001000087c82 */ /* 0x000fe20008000000 */
[----:B------:R-:W-:Y:S01]  /*1920*/  UMOV UR11, 0x40000040 ;  /* 0x40000040000b7882 */ /* 0x000fe20000000000 */
[----:B------:R-:W-:Y:S01]  /*1930*/  UMOV UR12, UR16 ;  /* 0x00000010000c7c82 */ /* 0x000fe20008000000 */
[----:B------:R-:W-:Y:S01]  /*1940*/  UMOV UR13, UR17 ;  /* 0x00000011000d7c82 */ /* 0x000fe20008000000 */
[----:B------:R-:W-:Y:S01]  /*1950*/  IMAD.U32 R15, RZ, RZ, UR4 ;  /* 0x00000004ff0f7e24 */ /* 0x000fe2000f8e00ff */
[----:B------:R-:W-:Y:S01]  /*1960*/  UIMAD UR4, UR60, 0xa00, UR4 ;  /* 0x00000a003c0478a4 */ /* 0x000fe2000f8e0204 */
[----:B------:R-:W-:Y:S01]  /*1970*/  UMOV UR15, 0x40000040 ;  /* 0x40000040000f7882 */ /* 0x000fe20000000000 */
[----:B------:R-:W-:-:S02]  /*1980*/  UMOV UR23, 0x40000040 ;  /* 0x4000004000177882 */ /* 0x000fc40000000000 */
[----:B------:R-:W-:Y:S02]  /*1990*/  UIADD3 UR10, UR4, 0x80, URZ ;  /* 0x00000080040a7890 */ /* 0x000fe4000fffe03f */
[----:B------:R-:W-:Y:S02]  /*19a0*/  UIADD3 UR14, UR4, 0x100, URZ ;  /* 0x00000100040e7890 */ /* 0x000fe4000fffe03f */
[----:B------:R-:W-:Y:S01]  /*19b0*/  UMOV UR18, UR4 ;  /* 0x0000000400127c82 */ /* 0x000fe20008000000 */
[----:B------:R-:W-:Y:S01]  /*19c0*/  UIADD3 UR6, UR4, 0x180, URZ ;  /* 0x0000018004067890 */ /* 0x000fe2000fffe03f */
[----:B------:R-:W-:Y:S01]  /*19d0*/  HGMMA.64x16x16.F32 R56, gdesc[UR16], RZ, !UPT, gsb0 ;  /* 0x00200000103879f0 */ /* 0x000fe2000c0008ff */
[----:B------:R-:W-:Y:S01]  /*19e0*/  UIADD3 UR7, UR4, 0x200, URZ ;  /* 0x0000020004077890 */ /* 0x000fe2000fffe03f */
[----:B------:R-:W-:Y:S01]  /*19f0*/  UMOV UR19, 0x40000040 ;  /* 0x4000004000137882 */ /* 0x000fe20000000000 */
[----:B------:R-:W-:Y:S02]  /*1a00*/  UIADD3 UR22, UR4, 0x382, URZ ;  /* 0x0000038204167890 */ /* 0x000fe4000fffe03f */
[----:B------:R-:W-:Y:S01]  /*1a10*/  UIADD3 UR26, UR4, 0x384, URZ ;  /* 0x00000384041a7890 */ /* 0x000fe2000fffe03f */
[----:B------:R-:W-:Y:S01]  /*1a20*/  UMOV UR27, 0x40000040 ;  /* 0x40000040001b7882 */ /* 0x000fe20000000000 */
        /* <DEDUP_REMOVED lines=16> */
[----:B------:R-:W-:-:S02]  /*1b30*/  WARPGROUP.DEPBAR.LE gsb0, 0x0 ;  /* 0x00008000000079c5 */ /* 0x000fc40000010000 */
[----:B------:R-:W-:-:S06]  /*1b40*/  WARPGROUP.ARRIVE ;  /* 0x00000000000079c5 */ /* 0x000fcc0000000000 */
[----:B------:R-:W-:Y:S01]  /*1b50*/  HGMMA.64x16x16.F32 R48, gdesc[UR8], RZ, !UPT, gsb0 ;  /* 0x00200000083079f0 */ /* 0x000fe2000c0008ff */
[----:B------:R-:W-:Y:S01]  /*1b60*/  UMOV UR8, UR16 ;  /* 0x0000001000087c82 */ /* 0x000fe20008000000 */
[----:B------:R-:W-:Y:S01]  /*1b70*/  UMOV UR9, UR17 ;  /* 0x0000001100097c82 */ /* 0x000fe20008000000 */
[----:B------:R-:W-:Y:S01]  /*1b80*/  UMOV UR10, UR6 ;  /* 0x00000006000a7c82 */ /* 0x000fe20008000000 */
[----:B------:R-:W-:Y:S01]  /*1b90*/  UMOV UR11, 0x40000040 ;  /* 0x40000040000b7882 */ /* 0x000fe20000000000 */
[----:B------:R-:W-:Y:S01]  /*1ba0*/  UIADD3 UR6, UR5, 0x2, URZ ;  /* 0x0000000205067890 */ /* 0x000fe2000fffe03f */
[----:B------:R-:W-:Y:S02]  /*1bb0*/  WARPGROUP.DEPBAR.LE gsb0, 0x0 ;  /* 0x00008000000079c5 */ /* 0x000fe40000010000 */
[----:B------:R-:W-:-:S06]  /*1bc0*/  WARPGROUP.ARRIVE ;  /* 0x00000000000079c5 */ /* 0x000fcc0000000000 */
[----:B------:R-:W-:Y:S01]  /*1bd0*/  HGMMA.64x16x16.F32 R40, gdesc[UR12], RZ, !UPT, gsb0 ;  /* 0x002000000c2879f0 */ /* 0x000fe2000c0008ff */
[----:B------:R-:W-:Y:S01]  /*1be0*/  UIADD3 UR14, UR4, 0x102, URZ ;  /* 0x00000102040e7890 */ /* 0x000fe2000fffe03f */
[----:B------:R-:W-:Y:S01]  /*1bf0*/  UMOV UR15, 0x40000040 ;  /* 0x40000040000f7882 */ /* 0x000fe20000000000 */
[----:B------:R-:W-:Y:S02]  /*1c00*/  WARPGROUP.DEPBAR.LE gsb0, 0x0 ;  /* 0x00008000000079c5 */ /* 0x000fe40000010000 */
[----:B------:R-:W-:-:S06]  /*1c10*/  WARPGROUP.ARRIVE ;  /* 0x00000000000079c5 */ /* 0x000fcc0000000000 */
[----:B------:R-:W-:Y:S01]  /*1c20*/  HGMMA.64x16x16.F32 R32, gdesc[UR8], RZ, !UPT, gsb0 ;  /* 0x00200000082079f0 */ /* 0x000fe2000c0008ff */
[----:B------:R-:W-:Y:S01]  /*1c30*/  UMOV UR8, UR16 ;  /* 0x0000001000087c82 */ /* 0x000fe20008000000 */
[----:B------:R-:W-:Y:S01]  /*1c40*/  UMOV UR9, UR17 ;  /* 0x0000001100097c82 */ /* 0x000fe20008000000 */
[----:B------:R-:W-:Y:S01]  /*1c50*/  UMOV UR10, UR7 ;  /* 0x00000007000a7c82 */ /* 0x000fe20008000000 */
[----:B------:R-:W-:Y:S01]  /*1c60*/  UMOV UR11, 0x40000040 ;  /* 0x40000040000b7882 */ /* 0x000fe20000000000 */
[----:B------:R-:W-:Y:S01]  /*1c70*/  UMOV UR16, UR6 ;  /* 0x0000000600107c82 */ /* 0x000fe20008000000 */
[----:B------:R-:W-:Y:S01]  /*1c80*/  UIADD3 UR6, UR4, 0x2, URZ ;  /* 0x0000000204067890 */ /* 0x000fe2000fffe03f */
[----:B------:R-:W-:Y:S01]  /*1c90*/  IMAD.U32 R10, RZ, RZ, UR16 ;  /* 0x00000010ff0a7e24 */ /* 0x000fe2000f8e00ff */
[----:B------:R-:W-:Y:S01]  /*1ca0*/  UMOV UR17, 0x40000040 ;  /* 0x4000004000117882 */ /* 0x000fe20000000000 */
[----:B------:R-:W-:Y:S01]  /*1cb0*/  UMOV UR12, UR16 ;  /* 0x00000010000c7c82 */ /* 0x000fe20008000000 */
[----:B------:R-:W-:Y:S01]  /*1cc0*/  UMOV UR13, UR17 ;  /* 0x00000011000d7c82 */ /* 0x000fe20008000000 */
[----:B------:R-:W-:Y:S01]  /*1cd0*/  UIADD3 UR7, UR4, 0x202, URZ ;  /* 0x0000020204077890 */ /* 0x000fe2000fffe03f */
[----:B------:R-:W-:Y:S01]  /*1ce0*/  IMAD.U32 R11, RZ, RZ, UR17 ;  /* 0x00000011ff0b7e24 */ /* 0x000fe2000f8e00ff */
[----:B------:R-:W-:Y:S01]  /*1cf0*/  UMOV UR18, UR6 ;  /* 0x0000000600127c82 */ /* 0x000fe20008000000 */
[----:B------:R-:W-:Y:S01]  /*1d00*/  UIADD3 UR6, UR4, 0x182, URZ ;  /* 0x0000018204067890 */ /* 0x000fe2000fffe03f */
[----:B------:R-:W-:-:S02]  /*1d10*/  WARPGROUP.DEPBAR.LE gsb0, 0x0 ;  /* 0x00008000000079c5 */ /* 0x000fc40000010000 */
        /* <DEDUP_REMOVED lines=76> */
[----:B------:R-:W-:Y:S02]  /*21e0*/  UIADD3 UR8, UR5, 0x6, URZ ;  /* 0x0000000605087890 */ /* 0x000fe4000fffe03f */
[----:B------:R-:W-:Y:S01]  /*21f0*/  UIADD3 UR10, UR4, 0x6, URZ ;  /* 0x00000006040a7890 */ /* 0x000fe2000fffe03f */
[----:B------:R-:W-:Y:S01]  /*2200*/  UMOV UR9, 0x40000040 ;  /* 0x4000004000097882 */ /* 0x000fe20000000000 */
[----:B------:R-:W-:Y:S01]  /*2210*/  UMOV UR11, 0x40000040 ;  /* 0x40000040000b7882 */ /* 0x000fe20000000000 */
        /* <DEDUP_REMOVED lines=23> */
[----:B01----:R-:W-:Y:S02]  /*2390*/  MOV R3, UR12 ;  /* 0x0000000c00037c02 */ /* 0x003fe40008000f00 */
[----:B------:R-:W-:Y:S01]  /*23a0*/  MOV R2, UR13 ;  /* 0x0000000d00027c02 */ /* 0x000fe20008000f00 */
        /* <DEDUP_REMOVED lines=31> */
[----:B------:R-:W-:Y:S02]  /*25a0*/  MOV R4, UR17 ;  /* 0x0000001100047c02 */ /* 0x000fe40008000f00 */
        /* <DEDUP_REMOVED lines=10> */
[----:B------:R-:W-:Y:S01]  /*2650*/  UMOV UR13, 0x40000040 ;  /* 0x40000040000d7882 */ /* 0x000fe20000000000 */
[----:B------:R-:W-:Y:S01]  /*2660*/  UMOV UR15, 0x40000040 ;  /* 0x40000040000f7882 */ /* 0x000fe20000000000 */
[----:B------:R-:W-:Y:S01]  /*2670*/  IMAD.U32 R7, RZ, RZ, UR13 ;  /* 0x0000000dff077e24 */ /* 0x000fe2000f8e00ff */
        /* <DEDUP_REMOVED lines=257> */
[----:B------:R-:W-:-:S07]  /*3690*/  UIADD3 UR5, UR5, 0xc06, URZ ;  /* 0x00000c0605057890 */ /* 0x000fce000fffe03f */
[----:B------:R-:W-:Y:S01]  /*36a0*/  UMOV UR12, UR5 ;  /* 0x00000005000c7c82 */ /* 0x000fe20008000000 */
[----:B------:R-:W-:Y:S01]  /*36b0*/  UIADD3 UR5, UR4, 0x786, URZ ;  /* 0x0000078604057890 */ /* 0x000fe2000fffe03f */
[----:B------:R-:W-:Y:S01]  /*36c0*/  IMAD.U32 R6, RZ, RZ, UR12 ;  /* 0x0000000cff067e24 */ /* 0x000fe2000f8e00ff */
[----:B------:R-:W-:-:S05]  /*36d0*/  UMOV UR16, UR12 ;  /* 0x0000000c00107c82 */ /* 0x000fca0008000000 */
        /* <DEDUP_REMOVED lines=40> */
[----:B------:R-:W-:-:S07]  /*3960*/  UIADD3 UR7, UR4, 0x806, URZ ;  /* 0x0000080604077890 */ /* 0x000fce000fffe03f */
        /* <DEDUP_REMOVED lines=11> */
[----:B------:R-:W-:Y:S01]  /*3a20*/  UMOV UR5, UR15 ;  /* 0x0000000f00057c82 */ /* 0x000fe20008000000 */
[----:B------:R-:W-:Y:S02]  /*3a30*/  R2UR UR13, R2 ;  /* 0x00000000020d72ca */ /* 0x000fe400000e0000 */
[----:B------:R-:W-:Y:S01]  /*3a40*/  R2UR UR12, R3 ;  /* 0x00000000030c72ca */ /* 0x000fe200000e0000 */
[----:B------:R-:W-:Y:S02]  /*3a50*/  WARPGROUP.DEPBAR.LE gsb0, 0x0 ;  /* 0x00008000000079c5 */ /* 0x000fe40000010000 */
[----:B------:R-:W-:-:S06]  /*3a60*/  WARPGROUP.ARRIVE ;  /* 0x00000000000079c5 */ /* 0x000fcc0000000000 */
[----:B------:R-:W-:Y:S01]  /*3a70*/  HGMMA.64x16x16.F32 R48, gdesc[UR16], R48, gsb0 ;  /* 0x00200000103079f0 */ /* 0x000fe20008000830 */
[----:B------:R-:W-:Y:S02]  /*3a80*/  R2UR UR17, R4 ;  /* 0x00000000041172ca */ /* 0x000fe400000e0000 */
[----:B------:R-:W-:Y:S01]  /*3a90*/  R2UR UR16, R5 ;  /* 0x00000000051072ca */ /* 0x000fe200000e0000 */
        /* <DEDUP_REMOVED lines=16> */
.L_x_201:
[----:B------:R-:W-:Y:S01]  /*3ba0*/  R2UR UR5, R152 ;  /* 0x00000000980572ca */ /* 0x000fe200000e0000 */
[----:B------:R-:W-:Y:S01]  /*3bb0*/  ULDC UR4, c[0x0][0x9d8] ;  /* 0x0002760000047ab9 */ /* 0x000fe20000000800 */
[----:B------:R-:W-:Y:S02]  /*3bc0*/  VIADD R2, R227, UR61 ;  /* 0x0000003de3027c36 */ /* 0x000fe40008000000 */
[----:B------:R-:W-:Y:S01]  /*3bd0*/  FMUL.FTZ R56, R56, UR4 ;  /* 0x0000000438387c20 */ /* 0x000fe20008410000 */
[----:B------:R-:W-:Y:S01]  /*3be0*/  FMUL.FTZ R57, R57, UR4 ;  /* 0x0000000439397c20 */ /* 0x000fe20008410000 */
[----:B------:R-:W-:Y:S01]  /*3bf0*/  FMUL.FTZ R60, R60, UR4 ;  /* 0x000000043c3c7c20 */ /* 0x000fe20008410000 */
[----:B------:R-:W-:Y:S01]  /*3c00*/  FMUL.FTZ R61, R61, UR4 ;  /* 0x000000043d3d7c20 */ /* 0x000fe20008410000 */
[----:B------:R-:W-:Y:S01]  /*3c10*/  FMUL.FTZ R48, R48, UR4 ;  /* 0x0000000430307c20 */ /* 0x000fe20008410000 */
[----:B------:R-:W-:Y:S01]  /*3c20*/  FMUL.FTZ R58, R58, UR4 ;  /* 0x000000043a3a7c20 */ /* 0x000fe20008410000 */
[----:B------:R-:W0:Y:S01]  /*3c30*/  MUFU.TANH R56, R56 ;  /* 0x0000003800387308 */ /* 0x000e220000002400 */
[----:B------:R-:W-:Y:S01]  /*3c40*/  FMUL.FTZ R49, R49, UR4 ;  /* 0x0000000431317c20 */ /* 0x000fe20008410000 */
[----:B------:R-:W-:Y:S01]  /*3c50*/  FMUL.FTZ R59, R59, UR4 ;  /* 0x000000043b3b7c20 */ /* 0x000fe20008410000 */
[----:B------:R-:W-:Y:S01]  /*3c60*/  FMUL.FTZ R52, R52, UR4 ;  /* 0x0000000434347c20 */ /* 0x000fe20008410000 */
[----:B------:R-:W-:-:S02]  /*3c70*/  IMAD.U32 R3, RZ, RZ, UR5 ;  /* 0x00000005ff037e24 */ /* 0x000fc4000f8e00ff */
[----:B------:R-:W-:Y:S01]  /*3c80*/  FMUL.FTZ R62, R62, UR4 ;  /* 0x000000043e3e7c20 */ /* 0x000fe20008410000 */
[----:B------:R-:W-:Y:S01]  /*3c90*/  FMUL.FTZ R53, R53, UR4 ;  /* 0x0000000435357c20 */ /* 0x000fe20008410000 */
[----:B------:R-:W-:Y:S01]  /*3ca0*/  FMUL.FTZ R63, R63, UR4 ;  /* 0x000000043f3f7c20 */ /* 0x000fe20008410000 */
[----:B------:R-:W1:Y:S01]  /*3cb0*/  MUFU.TANH R57, R57 ;  /* 0x0000003900397308 */ /* 0x000e620000002400 */
[----:B------:R-:W-:Y:S02]  /*3cc0*/  IMAD R2, R3, -0x50, R2 ;  /* 0xffffffb003027824 */ /* 0x000fe400078e0202 */
[----:B------:R-:W-:Y:S01]  /*3cd0*/  FMUL.FTZ R40, R40, UR4 ;  /* 0x0000000428287c20 */ /* 0x000fe20008410000 */
[----:B------:R-:W-:Y:S01]  /*3ce0*/  FMUL.FTZ R50, R50, UR4 ;  /* 0x0000000432327c20 */ /* 0x000fe20008410000 */
[----:B------:R-:W-:Y:S01]  /*3cf0*/  FMUL.FTZ R41, R41, UR4 ;  /* 0x0000000429297c20 */ /* 0x000fe20008410000 */
[----:B------:R-:W-:Y:S01]  /*3d00*/  FMUL.FTZ R51, R51, UR4 ;  /* 0x0000000433337c20 */ /* 0x000fe20008410000 */
[----:B------:R-:W-:Y:S01]  /*3d10*/  ISETP.GT.AND P2, PT, R2, RZ, PT ;  /* 0x000000ff0200720c */ /* 0x000fe20003f44270 */
[----:B------:R-:W-:Y:S01]  /*3d20*/  FMUL.FTZ R44, R44, UR4 ;  /* 0x000000042c2c7c20 */ /* 0x000fe20008410000 */
[----:B------:R-:W2:Y:S01]  /*3d30*/  MUFU.TANH R60, R60 ;  /* 0x0000003c003c7308 */ /* 0x000ea20000002400 */
[----:B------:R-:W-:Y:S01]  /*3d40*/  ISETP.GT.AND P1, PT, R2, 0x1, PT ;  /* 0x000000010200780c */ /* 0x000fe20003f24270 */
[----:B------:R-:W-:Y:S01]  /*3d50*/  FMUL.FTZ R54, R54, UR4 ;  /* 0x0000000436367c20 */ /* 0x000fe20008410000 */
[----:B------:R-:W-:Y:S01]  /*3d60*/  ISETP.GT.AND P6, PT, R2, 0x8, PT ;  /* 0x000000080200780c */ /* 0x000fe20003fc4270 */
[----:B------:R-:W-:Y:S01]  /*3d70*/  FMUL.FTZ R45, R45, UR4 ;  /* 0x000000042d2d7c20 */ /* 0x000fe20008410000 */
[----:B0-----:R-:W-:Y:S01]  /*3d80*/  FSEL R56, R56, -INF , P2 ;  /* 0xff80000038387808 */ /* 0x001fe20001000000 */
[----:B------:R-:W-:Y:S01]  /*3d90*/  FMUL.FTZ R55, R55, UR4 ;  /* 0x0000000437377c20 */ /* 0x000fe20008410000 */
[----:B------:R-:W-:Y:S01]  /*3da0*/  ISETP.GT.AND P5, PT, R2, 0x9, PT ;  /* 0x000000090200780c */ /* 0x000fe20003fa4270 */
[----:B------:R-:W0:Y:S01]  /*3db0*/  MUFU.TANH R61, R61 ;  /* 0x0000003d003d7308 */ /* 0x000e220000002400 */
[----:B-1----:R-:W-:Y:S01]  /*3dc0*/  FSEL R57, R57, -INF , P1 ;  /* 0xff80000039397808 */ /* 0x002fe20000800000 */
[----:B------:R-:W-:Y:S01]  /*3dd0*/  FMUL.FTZ R32, R32, UR4 ;  /* 0x0000000420207c20 */ /* 0x000fe20008410000 */
[----:B------:R-:W-:Y:S01]  /*3de0*/  ISETP.GT.AND P4, PT, R2, 0x10, PT ;  /* 0x000000100200780c */ /* 0x000fe20003f84270 */
[----:B------:R-:W-:Y:S01]  /*3df0*/  FMUL.FTZ R42, R42, UR4 ;  /* 0x000000042a2a7c20 */ /* 0x000fe20008410000 */
[----:B------:R-:W-:Y:S01]  /*3e00*/  FMNMX.FTZ R3, R56, R57, !PT ;  /* 0x0000003938037209 */ /* 0x000fe20007810000 */
[----:B------:R-:W-:Y:S01]  /*3e10*/  FMUL.FTZ R33, R33, UR4 ;  /* 0x0000000421217c20 */ /* 0x000fe20008410000 */
[----:B------:R-:W-:Y:S01]  /*3e20*/  ISETP.GT.AND P3, PT, R2, 0x11, PT ;  /* 0x000000110200780c */ /* 0x000fe20003f64270 */
[----:B------:R-:W1:Y:S01]  /*3e30*/  MUFU.TANH R48, R48 ;  /* 0x0000003000307308 */ /* 0x000e620000002400 */
[----:B--2---:R-:W-:Y:S01]  /*3e40*/  FSEL R60, R60, -INF , P6 ;  /* 0xff8000003c3c7808 */ /* 0x004fe20003000000 */
[----:B------:R-:W-:Y:S01]  /*3e50*/  FMUL.FTZ R43, R43, UR4 ;  /* 0x000000042b2b7c20 */ /* 0x000fe20008410000 */
[----:B------:R-:W-:Y:S01]  /*3e60*/  FMUL.FTZ R36, R36, UR4 ;  /* 0x0000000424247c20 */ /* 0x000fe20008410000 */
[----:B------:R-:W-:Y:S01]  /*3e70*/  FMUL.FTZ R46, R46, UR4 ;  /* 0x000000042e2e7c20 */ /* 0x000fe20008410000 */
[----:B------:R-:W-:Y:S01]  /*3e80*/  FMNMX.FTZ R4, R60, R3, !PT ;  /* 0x000000033c047209 */ /* 0x000fe20007810000 */
[----:B------:R-:W-:Y:S01]  /*3e90*/  FMUL.FTZ R37, R37, UR4 ;  /* 0x0000000425257c20 */ /* 0x000fe20008410000 */
[----:B------:R-:W-:Y:S01]  /*3ea0*/  FMUL.FTZ R47, R47, UR4 ;  /* 0x000000042f2f7c20 */ /* 0x000fe20008410000 */
[----:B------:R-:W2:Y:S01]  /*3eb0*/  MUFU.TANH R58, R58 ;  /* 0x0000003a003a7308 */ /* 0x000ea20000002400 */
[----:B0-----:R-:W-:Y:S01]  /*3ec0*/  FSEL R61, R61, -INF , P5 ;  /* 0xff8000003d3d7808 */ /* 0x001fe20002800000 */
[----:B------:R-:W-:Y:S01]  /*3ed0*/  FMUL.FTZ R24, R24, UR4 ;  /* 0x0000000418187c20 */ /* 0x000fe20008410000 */
[----:B------:R-:W-:Y:S01]  /*3ee0*/  FMUL.FTZ R34, R34, UR4 ;  /* 0x0000000422227c20 */ /* 0x000fe20008410000 */
[----:B------:R-:W-:Y:S01]  /*3ef0*/  FMUL.FTZ R25, R25, UR4 ;  /* 0x0000000419197c20 */ /* 0x000fe20008410000 */
[----:B------:R-:W-:Y:S01]  /*3f00*/  FMNMX.FTZ R3, R61, R4, !PT ;  /* 0x000000043d037209 */ /* 0x000fe20007810000 */
[----:B------:R-:W-:Y:S01]  /*3f10*/  FMUL.FTZ R35, R35, UR4 ;  /* 0x0000000423237c20 */ /* 0x000fe20008410000 */
[----:B------:R-:W-:Y:S01]  /*3f20*/  FMUL.FTZ R28, R28, UR4 ;  /* 0x000000041c1c7c20 */ /* 0x000fe20008410000 */
[----:B------:R-:W0:Y:S01]  /*3f30*/  MUFU.TANH R49, R49 ;  /* 0x0000003100317308 */ /* 0x000e220000002400 */
[----:B-1----:R-:W-:Y:S01]  /*3f40*/  FSEL R48, R48, -INF , P4 ;  /* 0xff80000030307808 */ /* 0x002fe20002000000 */
[----:B------:R-:W-:Y:S01]  /*3f50*/  FMUL.FTZ R29, R29, UR4 ;  /* 0x000000041d1d7c20 */ /* 0x000fe20008410000 */
[----:B------:R-:W-:Y:S01]  /*3f60*/  FMUL.FTZ R38, R38, UR4 ;  /* 0x0000000426267c20 */ /* 0x000fe20008410000 */
[----:B------:R-:W-:Y:S01]  /*3f70*/  FMUL.FTZ R39, R39, UR4 ;  /* 0x0000000427277c20 */ /* 0x000fe20008410000 */
[----:B------:R-:W-:Y:S01]  /*3f80*/  FMNMX.FTZ R4, R48, R3, !PT ;  /* 0x0000000330047209 */ /* 0x000fe20007810000 */
[----:B------:R-:W-:Y:S01]  /*3f90*/  FMUL.FTZ R26, R26, UR4 ;  /* 0x000000041a1a7c20 */ /* 0x000fe20008410000 */
[----:B------:R-:W-:Y:S01]  /*3fa0*/  FMUL.FTZ R27, R27, UR4 ;  /* 0x000000041b1b7c20 */ /* 0x000fe20008410000 */
[----:B------:R-:W1:Y:S01]  /*3fb0*/  MUFU.TANH R59, R59 ;  /* 0x0000003b003b7308 */ /* 0x000e620000002400 */
[----:B--2---:R-:W-:Y:S01]  /*3fc0*/  FSEL R58, R58, -INF , P2 ;  /* 0xff8000003a3a7808 */ /* 0x004fe20001000000 */
[----:B------:R-:W-:Y:S01]  /*3fd0*/  FMUL.FTZ R30, R30, UR4 ;  /* 0x000000041e1e7c20 */ /* 0x000fe20008410000 */
[----:B------:R-:W-:Y:S01]  /*3fe0*/  ISETP.GT.AND P2, PT, R2, 0x18, PT ;  /* 0x000000180200780c */ /* 0x000fe20003f44270 */
[----:B------:R-:W-:Y:S01]  /*3ff0*/  FMUL.FTZ R31, R31, UR4 ;  /* 0x000000041f1f7c20 */ /* 0x000fe20008410000 */
[----:B------:R-:W-:Y:S01]  /*4000*/  ULDC UR5, c[0x0][0x988] ;  /* 0x0002620000057ab9 */ /* 0x000fe20000000800 */
[----:B------:R-:W-:Y:S01]  /*4010*/  P2R R20, PR, RZ, 0x1 ;  /* 0x00000001ff147803 */ /* 0x000fe20000000000 */
[----:B------:R-:W-:Y:S01]  /*4020*/  UISETP.GE.AND UP0, UPT, UR61, 0x51, UPT ;  /* 0x000000513d00788c */ /* 0x000fe2000bf06270 */
[----:B------:R-:W2:Y:S01]  /*4030*/  MUFU.TANH R52, R52 ;  /* 0x0000003400347308 */ /* 0x000ea20000002400 */
[----:B0-----:R-:W-:-:S02]  /*4040*/  FSEL R49, R49, -INF , P3 ;  /* 0xff80000031317808 */ /* 0x001fc40001800000 */
[----:B------:R-:W-:Y:S02]  /*4050*/  CS2R R150, SRZ ;  /* 0x0000000000967805 */ /* 0x000fe4000001ff00 */
[----:B------:R-:W-:Y:S02]  /*4060*/  CS2R R148, SRZ ;  /* 0x0000000000947805 */ /* 0x000fe4000001ff00 */
[----:B------:R-:W-:Y:S02]  /*4070*/  CS2R R146, SRZ ;  /* 0x0000000000927805 */ /* 0x000fe4000001ff00 */
[----:B------:R-:W-:Y:S02]  /*4080*/  FMNMX.FTZ R3, R49, R4, !PT ;  /* 0x0000000431037209 */ /* 0x000fe40007810000 */
[----:B------:R-:W-:Y:S02]  /*4090*/  CS2R R144, SRZ ;  /* 0x0000000000907805 */ /* 0x000fe4000001ff00 */
[----:B------:R-:W-:Y:S01]  /*40a0*/  CS2R R142, SRZ ;  /* 0x00000000008e7805 */ /* 0x000fe2000001ff00 */
[----:B------:R-:W0:Y:S01]  /*40b0*/  MUFU.TANH R62, R62 ;  /* 0x0000003e003e7308 */ /* 0x000e220000002400 */
[----:B-1----:R-:W-:-:S02]  /*40c0*/  FSEL R59, R59, -INF , P1 ;  /* 0xff8000003b3b7808 */ /* 0x002fc40000800000 */
[----:B------:R-:W-:Y:S02]  /*40d0*/  CS2R R140, SRZ ;  /* 0x00000000008c7805 */ /* 0x000fe4000001ff00 */
[----:B------:R-:W-:Y:S02]  /*40e0*/  ISETP.GT.AND P1, PT, R2, 0x19, PT ;  /* 0x000000190200780c */ /* 0x000fe40003f24270 */
[----:B------:R-:W-:Y:S02]  /*40f0*/  CS2R R138, SRZ ;  /* 0x00000000008a7805 */ /* 0x000fe4000001ff00 */
[----:B------:R-:W-:Y:S02]  /*4100*/  CS2R R136, SRZ ;  /* 0x0000000000887805 */ /* 0x000fe4000001ff00 */
[----:B------:R-:W-:Y:S02]  /*4110*/  CS2R R134, SRZ ;  /* 0x0000000000867805 */ /* 0x000fe4000001ff00 */
[----:B------:R-:W-:Y:S01]  /*4120*/  CS2R R132, SRZ ;  /* 0x0000000000847805 */ /* 0x000fe2000001ff00 */
[----:B------:R-:W1:Y:S01]  /*4130*/  MUFU.TANH R53, R53 ;  /* 0x0000003500357308 */ /* 0x000e620000002400 */
[----:B--2---:R-:W-:-:S02]  /*4140*/  FSEL R52, R52, -INF , P2 ;  /* 0xff80000034347808 */ /* 0x004fc40001000000 */
[----:B------:R-:W-:Y:S02]  /*4150*/  CS2R R130, SRZ ;  /* 0x0000000000827805 */ /* 0x000fe4000001ff00 */
[----:B------:R-:W-:Y:S02]  /*4160*/  CS2R R128, SRZ ;  /* 0x0000000000807805 */ /* 0x000fe4000001ff00 */
[----:B------:R-:W-:Y:S02]  /*4170*/  CS2R R126, SRZ ;  /* 0x00000000007e7805 */ /* 0x000fe4000001ff00 */
[----:B------:R-:W-:Y:S02]  /*4180*/  FMNMX.FTZ R4, R52, R3, !PT ;  /* 0x0000000334047209 */ /* 0x000fe40007810000 */
[----:B------:R-:W-:Y:S02]  /*4190*/  CS2R R124, SRZ ;  /* 0x00000000007c7805 */ /* 0x000fe4000001ff00 */
[----:B------:R-:W-:Y:S01]  /*41a0*/  CS2R R122, SRZ ;  /* 0x00000000007a7805 */ /* 0x000fe2000001ff00 */
[----:B------:R-:W2:Y:S01]  /*41b0*/  MUFU.TANH R63, R63 ;  /* 0x0000003f003f7308 */ /* 0x000ea20000002400 */
[----:B0-----:R-:W-:-:S02]  /*41c0*/  FSEL R62, R62, -INF , P6 ;  /* 0xff8000003e3e7808 */ /* 0x001fc40003000000 */
[----:B------:R-:W-:Y:S02]  /*41d0*/  CS2R R120, SRZ ;  /* 0x0000000000787805 */ /* 0x000fe4000001ff00 */
[----:B------:R-:W-:Y:S02]  /*41e0*/  ISETP.GT.AND P6, PT, R2, 0x20, PT ;  /* 0x000000200200780c */ /* 0x000fe40003fc4270 */
[----:B------:R-:W-:Y:S02]  /*41f0*/  CS2R R118, SRZ ;  /* 0x0000000000767805 */ /* 0x000fe4000001ff00 */
[----:B------:R-:W-:Y:S02]  /*4200*/  CS2R R116, SRZ ;  /* 0x0000000000747805 */ /* 0x000fe4000001ff00 */
[----:B------:R-:W-:Y:S02]  /*4210*/  CS2R R114, SRZ ;  /* 0x0000000000727805 */ /* 0x000fe4000001ff00 */
[----:B------:R-:W-:Y:S01]  /*4220*/  CS2R R112, SRZ ;  /* 0x0000000000707805 */ /* 0x000fe2000001ff00 */
[----:B------:R-:W0:Y:S01]  /*4230*/  MUFU.TANH R40, R40 ;  /* 0x0000002800287308 */ /* 0x000e220000002400 */
[----:B-1----:R-:W-:-:S02]  /*4240*/  FSEL R53, R53, -INF , P1 ;  /* 0xff80000035357808 */ /* 0x002fc40000800000 */
[----:B------:R-:W-:Y:S02]  /*4250*/  CS2R R110, SRZ ;  /* 0x00000000006e7805 */ /* 0x000fe4000001ff00 */
[----:B------:R-:W-:Y:S02]  /*4260*/  CS2R R108, SRZ ;  /* 0x00000000006c7805 */ /* 0x000fe4000001ff00 */
[----:B------:R-:W-:Y:S02]  /*4270*/  CS2R R106, SRZ ;  /* 0x00000000006a7805 */ /* 0x000fe4000001ff00 */
[----:B------:R-:W-:Y:S02]  /*4280*/  FMNMX.FTZ R3, R53, R4, !PT ;  /* 0x0000000435037209 */ /* 0x000fe40007810000 */
[----:B------:R-:W-:Y:S02]  /*4290*/  CS2R R104, SRZ ;  /* 0x0000000000687805 */ /* 0x000fe4000001ff00 */
[----:B------:R-:W-:Y:S01]  /*42a0*/  CS2R R102, SRZ ;  /* 0x0000000000667805 */ /* 0x000fe2000001ff00 */
[----:B------:R-:W1:Y:S01]  /*42b0*/  MUFU.TANH R50, R50 ;  /* 0x0000003200327308 */ /* 0x000e620000002400 */
[----:B--2---:R-:W-:-:S02]  /*42c0*/  FSEL R63, R63, -INF , P5 ;  /* 0xff8000003f3f7808 */ /* 0x004fc40002800000 */
[----:B------:R-:W-:Y:S02]  /*42d0*/  CS2R R100, SRZ ;  /* 0x0000000000647805 */ /* 0x000fe4000001ff00 */
[----:B------:R-:W-:Y:S02]  /*42e0*/  ISETP.GT.AND P5, PT, R2, 0x21, PT ;  /* 0x000000210200780c */ /* 0x000fe40003fa4270 */
[----:B------:R-:W-:Y:S02]  /*42f0*/  CS2R R98, SRZ ;  /* 0x0000000000627805 */ /* 0x000fe4000001ff00 */
[----:B------:R-:W-:Y:S02]  /*4300*/  CS2R R96, SRZ ;  /* 0x0000000000607805 */ /* 0x000fe4000001ff00 */
[----:B------:R-:W-:Y:S02]  /*4310*/  CS2R R94, SRZ ;  /* 0x00000000005e7805 */ /* 0x000fe4000001ff00 */
[----:B------:R-:W-:Y:S01]  /*4320*/  CS2R R92, SRZ ;  /* 0x00000000005c7805 */ /* 0x000fe2000001ff00 */
        /* <DEDUP_REMOVED lines=22> */
[----:B------:R-:W-:Y:S01]  /*4490*/  CS2R R64, SRZ ;  /* 0x0000000000407805 */ /* 0x000fe2000001ff00 */
[----:B------:R-:W2:Y:S01]  /*44a0*/  MUFU.TANH R54, R54 ;  /* 0x0000003600367308 */ /* 0x000ea20000002400 */
[----:B0-----:R-:W-:-:S02]  /*44b0*/  FSEL R51, R51, -INF , P3 ;  /* 0xff80000033337808 */ /* 0x001fc40001800000 */
[----:B------:R-:W-:-:S05]  /*44c0*/  ISETP.GT.AND P3, PT, R2, 0x29, PT ;  /* 0x000000290200780c */ /* 0x000fca0003f64270 */
[----:B------:R-:W0:Y:S01]  /*44d0*/  MUFU.TANH R45, R45 ;  /* 0x0000002d002d7308 */ /* 0x000e220000002400 */
[----:B-1----:R-:W-:-:S04]  /*44e0*/  FSEL R44, R44, -INF , P4 ;  /* 0xff8000002c2c7808 */ /* 0x002fc80002000000 */
[----:B------:R-:W-:-:S03]  /*44f0*/  FMNMX.FTZ R4, R44, R3, !PT ;  /* 0x000000032c047209 */ /* 0x000fc60007810000 */
[----:B------:R-:W1:Y:S01]  /*4500*/  MUFU.TANH R55, R55 ;  /* 0x0000003700377308 */ /* 0x000e620000002400 */
[----:B--2---:R-:W-:Y:S02]  /*4510*/  FSEL R54, R54, -INF , P2 ;  /* 0xff80000036367808 */ /* 0x004fe40001000000 */
[----:B------:R-:W-:-:S05]  /*4520*/  ISETP.GT.AND P2, PT, R2, 0x30, PT ;  /* 0x000000300200780c */ /* 0x000fca0003f44270 */
[----:B------:R-:W2:Y:S01]  /*4530*/  MUFU.TANH R32, R32 ;  /* 0x0000002000207308 */ /* 0x000ea20000002400 */
[----:B0-----:R-:W-:-:S04]  /*4540*/  FSEL R45, R45, -INF , P3 ;  /* 0xff8000002d2d7808 */ /* 0x001fc80001800000 */
[----:B------:R-:W-:-:S03]  /*4550*/  FMNMX.FTZ R3, R45, R4, !PT ;  /* 0x000000042d037209 */ /* 0x000fc60007810000 */
[----:B------:R-:W0:Y:S01]  /*4560*/  MUFU.TANH R42, R42 ;  /* 0x0000002a002a7308 */ /* 0x000e220000002400 */
[----:B-1----:R-:W-:Y:S02]  /*4570*/  FSEL R55, R55, -INF , P1 ;  /* 0xff80000037377808 */ /* 0x002fe40000800000 */
[----:B------:R-:W-:-:S05]  /*4580*/  ISETP.GT.AND P1, PT, R2, 0x31, PT ;  /* 0x000000310200780c */ /* 0x000fca0003f24270 */
        /* <DEDUP_REMOVED lines=44> */
[----:B------:R-:W1:Y:S06]  /*4850*/  SHFL.BFLY PT, R3, R2, 0x2, 0x1f ;  /* 0x0c401f0002037f89 */ /* 0x000e6c00000e0000 */
[----:B------:R-:W3:Y:S01]  /*4860*/  MUFU.TANH R27, R27 ;  /* 0x0000001b001b7308 */ /* 0x000ee20000002400 */
[----:B--2---:R-:W-:-:S07]  /*4870*/  FSEL R39, R39, -INF , P5 ;  /* 0xff80000027277808 */ /* 0x004fce0002800000 */
[----:B------:R-:W2:Y:S01]  /*4880*/  MUFU.TANH R30, R30 ;  /* 0x0000001e001e7308 */ /* 0x000ea20000002400 */
[----:B0-----:R-:W-:-:S07]  /*4890*/  FSEL R26, R26, -INF , P4 ;  /* 0xff8000001a1a7808 */ /* 0x001fce0002000000 */
[----:B------:R-:W0:Y:S01]  /*48a0*/  MUFU.TANH R31, R31 ;  /* 0x0000001f001f7308 */ /* 0x000e220000002400 */
[----:B---3--:R-:W-:Y:S02]  /*48b0*/  FSEL R27, R27, -INF , P3 ;  /* 0xff8000001b1b7808 */ /* 0x008fe40001800000 */
[----:B-1----:R-:W-:-:S05]  /*48c0*/  FMNMX.FTZ R3, R2, R3, !PT ;  /* 0x0000000302037209 */ /* 0x002fca0007810000 */
[----:B------:R-:W1:Y:S01]  /*48d0*/  SHFL.BFLY PT, R4, R3, 0x1, 0x1f ;  /* 0x0c201f0003047f89 */ /* 0x000e6200000e0000 */
[----:B--2---:R-:W-:Y:S02]  /*48e0*/  FSEL R30, R30, -INF , P2 ;  /* 0xff8000001e1e7808 */ /* 0x004fe40001000000 */
[----:B0-----:R-:W-:Y:S02]  /*48f0*/  FSEL R31, R31, -INF , P1 ;  /* 0xff8000001f1f7808 */ /* 0x001fe40000800000 */
[----:B-1----:R-:W-:Y:S02]  /*4900*/  FMNMX.FTZ R4, R3, R4, !PT ;  /* 0x0000000403047209 */ /* 0x002fe40007810000 */
        /* <DEDUP_REMOVED lines=42> */
[----:B------:R-:W-:Y:S02]  /*4bb0*/  F2FP.F16.F32.PACK_AB R208, R57, R56 ;  /* 0x0000003839d0723e */ /* 0x000fe400000000ff */
[----:B------:R-:W-:Y:S02]  /*4bc0*/  CS2R R56, SRZ ;  /* 0x0000000000387805 */ /* 0x000fe4000001ff00 */
[----:B------:R-:W-:Y:S01]  /*4bd0*/  FMNMX.FTZ R2, R38, R3, !PT ;  /* 0x0000000326027209 */ /* 0x000fe20007810000 */
[----:B------:R-:W-:Y:S03]  /*4be0*/  MUFU.EX2 R48, R48 ;  /* 0x0000003000307308 */ /* 0x000fe60000000800 */
        /* <DEDUP_REMOVED lines=9> */
[----:B------:R-:W2:Y:S01]  /*4c80*/  MUFU.EX2 R53, R53 ;  /* 0x0000003500357308 */ /* 0x000ea20000000800 */
[----:B0-----:R-:W-:-:S07]  /*4c90*/  F2FP.F16.F32.PACK_AB R204, R49, R48 ;  /* 0x0000003031cc723e */ /* 0x001fce00000000ff */
[----:B------:R-:W-:Y:S08]  /*4ca0*/  MUFU.EX2 R40, R40 ;  /* 0x0000002800287308 */ /* 0x000ff00000000800 */
[----:B------:R-:W0:Y:S01]  /*4cb0*/  MUFU.EX2 R41, R41 ;  /* 0x0000002900297308 */ /* 0x000e220000000800 */
[----:B--2---:R-:W-:Y:S02]  /*4cc0*/  F2FP.F16.F32.PACK_AB R206, R53, R52 ;  /* 0x0000003435ce723e */ /* 0x004fe400000000ff */
[----:B-1----:R-:W-:-:S05]  /*4cd0*/  FMNMX.FTZ R5, R2, R3, !PT ;  /* 0x0000000302057209 */ /* 0x002fca0007810000 */
[----:B------:R-:W-:Y:S01]  /*4ce0*/  MUFU.EX2 R44, R44 ;  /* 0x0000002c002c7308 */ /* 0x000fe20000000800 */
[----:B------:R-:W1:Y:S07]  /*4cf0*/  SHFL.BFLY PT, R2, R5, 0x1, 0x1f ;  /* 0x0c201f0005027f89 */ /* 0x000e6e00000e0000 */
[----:B------:R-:W2:Y:S01]  /*4d00*/  MUFU.EX2 R45, R45 ;  /* 0x0000002d002d7308 */ /* 0x000ea20000000800 */
[----:B0-----:R-:W-:-:S07]  /*4d10*/  F2FP.F16.F32.PACK_AB R200, R41, R40 ;  /* 0x0000002829c8723e */ /* 0x001fce00000000ff */
[----:B------:R-:W-:Y:S08]  /*4d20*/  MUFU.EX2 R32, R32 ;  /* 0x0000002000207308 */ /* 0x000ff00000000800 */
[----:B------:R-:W-:Y:S01]  /*4d30*/  MUFU.EX2 R33, R33 ;  /* 0x0000002100217308 */ /* 0x000fe20000000800 */
[----:B--2---:R-:W-:Y:S02]  /*4d40*/  F2FP.F16.F32.PACK_AB R202, R45, R44 ;  /* 0x0000002c2dca723e */ /* 0x004fe400000000ff */
[----:B-1----:R-:W-:-:S04]  /*4d50*/  FMNMX.FTZ R3, R5, R2, !PT ;  /* 0x0000000205037209 */ /* 0x002fc80007810000 */
[C---:B------:R-:W-:Y:S01]  /*4d60*/  FSETP.NEU.FTZ.AND P1, PT, R3.reuse, -INF , PT ;  /* 0xff8000000300780b */ /* 0x040fe20003f3d000 */
[----:B------:R-:W-:Y:S01]  /*4d70*/  FMUL.FTZ R2, R3, UR5 ;  /* 0x0000000503027c20 */ /* 0x000fe20008410000 */
[----:B------:R0:W-:Y:S04]  /*4d80*/  MUFU.EX2 R5, R14 ;  /* 0x0000000e00057308 */ /* 0x0001e80000000800 */
[----:B------:R-:W-:Y:S02]  /*4d90*/  FSEL R2, R2, RZ, P1 ;  /* 0x000000ff02027208 */ /* 0x000fe40000800000 */
[----:B------:R-:W-:Y:S02]  /*4da0*/  ISETP.NE.AND P1, PT, R19, RZ, PT ;  /* 0x000000ff1300720c */ /* 0x000fe40003f25270 */
[----:B------:R-:W-:Y:S01]  /*4db0*/  MUFU.EX2 R36, R36 ;  /* 0x0000002400247308 */ /* 0x000fe20000000800 */
[--C-:B------:R-:W-:Y:S01]  /*4dc0*/  FFMA.FTZ R58, R58, UR5, -R2.reuse ;  /* 0x000000053a3a7c23 */ /* 0x100fe20008010802 */
[--C-:B------:R-:W-:Y:S01]  /*4dd0*/  FFMA.FTZ R59, R59, UR5, -R2.reuse ;  /* 0x000000053b3b7c23 */ /* 0x100fe20008010802 */
[--C-:B------:R-:W-:Y:S01]  /*4de0*/  FFMA.FTZ R62, R62, UR5, -R2.reuse ;  /* 0x000000053e3e7c23 */ /* 0x100fe20008010802 */
[--C-:B------:R-:W-:Y:S01]  /*4df0*/  FFMA.FTZ R63, R63, UR5, -R2.reuse ;  /* 0x000000053f3f7c23 */ /* 0x100fe20008010802 */
[--C-:B------:R-:W-:Y:S01]  /*4e00*/  FFMA.FTZ R50, R50, UR5, -R2.reuse ;  /* 0x0000000532327c23 */ /* 0x100fe20008010802 */
[----:B0-----:R-:W-:Y:S01]  /*4e10*/  FADD.FTZ R14, R60, R21 ;  /* 0x000000153c0e7221 */ /* 0x001fe20000010000 */
        /* <DEDUP_REMOVED lines=8> */
[----:B------:R-:W-:Y:S01]  /*4ea0*/  FFMA.FTZ R46, R46, UR5, -R2 ;  /* 0x000000052e2e7c23 */ /* 0x000fe20008010802 */
[----:B------:R-:W0:Y:S01]  /*4eb0*/  MUFU.EX2 R59, R59 ;  /* 0x0000003b003b7308 */ /* 0x000e220000000800 */
[----:B------:R-:W-:-:S02]  /*4ec0*/  @P1 VIADD R0, R0, 0x38840 ;  /* 0x0003884000001836 */ /* 0x000fc40000000000 */
[----:B------:R-:W-:Y:S01]  /*4ed0*/  FADD.FTZ R29, R49, R14 ;  /* 0x0000000e311d7221 */ /* 0x000fe20000010000 */
[--C-:B------:R-:W-:Y:S01]  /*4ee0*/  FFMA.FTZ R47, R47, UR5, -R2.reuse ;  /* 0x000000052f2f7c23 */ /* 0x100fe20008010802 */
[--C-:B------:R-:W-:Y:S01]  /*4ef0*/  FFMA.FTZ R34, R34, UR5, -R2.reuse ;  /* 0x0000000522227c23 */ /* 0x100fe20008010802 */
[----:B------:R-:W-:Y:S01]  /*4f00*/  FFMA.FTZ R35, R35, UR5, -R2 ;  /* 0x0000000523237c23 */ /* 0x000fe20008010802 */
[----:B------:R-:W-:Y:S01]  /*4f10*/  FADD.FTZ R20, R52, R29 ;  /* 0x0000001d34147221 */ /* 0x000fe20000010000 */
[----:B------:R-:W-:Y:S01]  /*4f20*/  @P1 PRMT R0, R23, 0x654, R0 ;  /* 0x0000065417001816 */ /* 0x000fe20000000000 */
[----:B------:R-:W1:Y:S01]  /*4f30*/  MUFU.EX2 R62, R62 ;  /* 0x0000003e003e7308 */ /* 0x000e620000000800 */
[----:B------:R-:W-:Y:S01]  /*4f40*/  FFMA.FTZ R38, R38, UR5, -R2 ;  /* 0x0000000526267c23 */ /* 0x000fe20008010802 */
[----:B------:R-:W-:Y:S01]  /*4f50*/  FADD.FTZ R29, R53, R20 ;  /* 0x00000014351d7221 */ /* 0x000fe20000010000 */
[----:B------:R2:W-:Y:S01]  /*4f60*/  @P1 SYNCS.ARRIVE.TRANS64.RED.A1T0 RZ, [R0+URZ], RZ ;  /* 0x000000ff00ff19a7 */ /* 0x0005e2000810043f */
[--C-:B------:R-:W-:Y:S01]  /*4f70*/  FFMA.FTZ R39, R39, UR5, -R2.reuse ;  /* 0x0000000527277c23 */ /* 0x100fe20008010802 */
[--C-:B------:R-:W-:Y:S01]  /*4f80*/  FFMA.FTZ R26, R26, UR5, -R2.reuse ;  /* 0x000000051a1a7c23 */ /* 0x100fe20008010802 */
[----:B------:R-:W-:Y:S01]  /*4f90*/  FADD.FTZ R20, R40, R29 ;  /* 0x0000001d28147221 */ /* 0x000fe20000010000 */
[----:B------:R-:W-:Y:S01]  /*4fa0*/  FFMA.FTZ R27, R27, UR5, -R2 ;  /* 0x000000051b1b7c23 */ /* 0x000fe20008010802 */
[----:B------:R-:W3:Y:S01]  /*4fb0*/  MUFU.EX2 R63, R63 ;  /* 0x0000003f003f7308 */ /* 0x000ee20000000800 */
[----:B0-----:R-:W-:Y:S01]  /*4fc0*/  FADD.FTZ R21, R58, R59 ;  /* 0x0000003b3a157221 */ /* 0x001fe20000010000 */
[----:B------:R-:W-:Y:S01]  /*4fd0*/  FADD.FTZ R29, R41, R20 ;  /* 0x00000014291d7221 */ /* 0x000fe20000010000 */
[--C-:B------:R-:W-:Y:S01]  /*4fe0*/  FFMA.FTZ R30, R30, UR5, -R2.reuse ;  /* 0x000000051e1e7c23 */ /* 0x100fe20008010802 */
[----:B------:R-:W-:Y:S01]  /*4ff0*/  FFMA.FTZ R2, R31, UR5, -R2 ;  /* 0x000000051f027c23 */ /* 0x000fe20008010802 */
[----:B------:R-:W-:Y:S01]  /*5000*/  PLOP3.LUT P1, PT, PT, PT, UP0, 0x80, 0x0 ;  /* 0x000000000000781c */ /* 0x000fe20003f2f008 */
[----:B--2---:R-:W-:Y:S01]  /*5010*/  FADD.FTZ R0, R44, R29 ;  /* 0x0000001d2c007221 */ /* 0x004fe20000010000 */
[----:B------:R-:W-:Y:S01]  /*5020*/  F2FP.F16.F32.PACK_AB R196, R33, R32 ;  /* 0x0000002021c4723e */ /* 0x000fe200000000ff */
[----:B------:R-:W0:Y:S01]  /*5030*/  MUFU.EX2 R50, R50 ;  /* 0x0000003200327308 */ /* 0x000e220000000800 */
[----:B-1----:R-:W-:Y:S01]  /*5040*/  FADD.FTZ R14, R62, R21 ;  /* 0x000000153e0e7221 */ /* 0x002fe20000010000 */
[----:B------:R-:W-:Y:S01]  /*5050*/  FADD.FTZ R29, R45, R0 ;  /* 0x000000002d1d7221 */ /* 0x000fe20000010000 */
[----:B------:R-:W-:-:S02]  /*5060*/  F2FP.F16.F32.PACK_AB R209, R59, R58 ;  /* 0x0000003a3bd1723e */ /* 0x000fc400000000ff */
[----:B------:R-:W-:Y:S02]  /*5070*/  CS2R R60, SRZ ;  /* 0x00000000003c7805 */ /* 0x000fe4000001ff00 */
[----:B------:R-:W-:Y:S02]  /*5080*/  CS2R R58, SRZ ;  /* 0x00000000003a7805 */ /* 0x000fe4000001ff00 */
[----:B------:R-:W-:Y:S02]  /*5090*/  CS2R R52, SRZ ;  /* 0x0000000000347805 */ /* 0x000fe4000001ff00 */
[----:B------:R-:W-:Y:S01]  /*50a0*/  CS2R R48, SRZ ;  /* 0x0000000000307805 */ /* 0x000fe2000001ff00 */
[----:B------:R-:W1:Y:S01]  /*50b0*/  MUFU.EX2 R51, R51 ;  /* 0x0000003300337308 */ /* 0x000e620000000800 */
[C---:B---3--:R-:W-:Y:S01]  /*50c0*/  FADD.FTZ R21, R63.reuse, R14 ;  /* 0x0000000e3f157221 */ /* 0x048fe20000010000 */
[----:B------:R-:W-:Y:S02]  /*50d0*/  F2FP.F16.F32.PACK_AB R211, R63, R62 ;  /* 0x0000003e3fd3723e */ /* 0x000fe400000000ff */
[----:B------:R-:W-:-:S02]  /*50e0*/  CS2R R62, SRZ ;  /* 0x00000000003e7805 */ /* 0x000fc4000001ff00 */
[----:B------:R-:W-:Y:S02]  /*50f0*/  CS2R R44, SRZ ;  /* 0x00000000002c7805 */ /* 0x000fe4000001ff00 */
[----:B------:R-:W-:Y:S01]  /*5100*/  CS2R R40, SRZ ;  /* 0x0000000000287805 */ /* 0x000fe2000001ff00 */
[----:B------:R-:W2:Y:S01]  /*5110*/  MUFU.EX2 R54, R54 ;  /* 0x0000003600367308 */ /* 0x000ea20000000800 */
[----:B0-----:R-:W-:-:S07]  /*5120*/  FADD.FTZ R14, R50, R21 ;  /* 0x00000015320e7221 */ /* 0x001fce0000010000 */
[----:B------:R-:W0:Y:S01]  /*5130*/  MUFU.EX2 R55, R55 ;  /* 0x0000003700377308 */ /* 0x000e220000000800 */
[C---:B-1----:R-:W-:Y:S01]  /*5140*/  FADD.FTZ R21, R51.reuse, R14 ;  /* 0x0000000e33157221 */ /* 0x042fe20000010000 */
[----:B------:R-:W-:Y:S02]  /*5150*/  F2FP.F16.F32.PACK_AB R205, R51, R50 ;  /* 0x0000003233cd723e */ /* 0x000fe400000000ff */
[----:B------:R-:W-:-:S04]  /*5160*/  CS2R R50, SRZ ;  /* 0x0000000000327805 */ /* 0x000fc8000001ff00 */
[----:B------:R-:W1:Y:S01]  /*5170*/  MUFU.EX2 R42, R42 ;  /* 0x0000002a002a7308 */ /* 0x000e620000000800 */
[----:B--2---:R-:W-:-:S07]  /*5180*/  FADD.FTZ R14, R54, R21 ;  /* 0x00000015360e7221 */ /* 0x004fce0000010000 */
[----:B------:R-:W2:Y:S01]  /*5190*/  MUFU.EX2 R43, R43 ;  /* 0x0000002b002b7308 */ /* 0x000ea20000000800 */
[C---:B0-----:R-:W-:Y:S01]  /*51a0*/  FADD.FTZ R21, R55.reuse, R14 ;  /* 0x0000000e37157221 */ /* 0x041fe20000010000 */
[----:B------:R-:W-:Y:S01]  /*51b0*/  FADD.FTZ R14, R32, R29 ;  /* 0x0000001d200e7221 */ /* 0x000fe20000010000 */
[----:B------:R-:W-:Y:S02]  /*51c0*/  F2FP.F16.F32.PACK_AB R207, R55, R54 ;  /* 0x0000003637cf723e */ /* 0x000fe400000000ff */
[----:B------:R-:W-:Y:S01]  /*51d0*/  CS2R R54, SRZ ;  /* 0x0000000000367805 */ /* 0x000fe2000001ff00 */
[----:B------:R-:W-:Y:S01]  /*51e0*/  FADD.FTZ R29, R33, R14 ;  /* 0x0000000e211d7221 */ /* 0x000fe20000010000 */
[----:B------:R-:W-:Y:S01]  /*51f0*/  CS2R R32, SRZ ;  /* 0x0000000000207805 */ /* 0x000fe2000001ff00 */
[----:B------:R-:W0:Y:S01]  /*5200*/  MUFU.EX2 R46, R46 ;  /* 0x0000002e002e7308 */ /* 0x000e220000000800 */
[----:B-1----:R-:W-:Y:S01]  /*5210*/  FADD.FTZ R0, R42, R21 ;  /* 0x000000152a007221 */ /* 0x002fe20000010000 */
[----:B------:R-:W-:-:S06]  /*5220*/  FADD.FTZ R14, R36, R29 ;  /* 0x0000001d240e7221 */ /* 0x000fcc0000010000 */
[----:B------:R-:W1:Y:S01]  /*5230*/  MUFU.EX2 R47, R47 ;  /* 0x0000002f002f7308 */ /* 0x000e620000000800 */
[C---:B--2---:R-:W-:Y:S01]  /*5240*/  FADD.FTZ R21, R43.reuse, R0 ;  /* 0x000000002b157221 */ /* 0x044fe20000010000 */
[----:B------:R-:W-:Y:S02]  /*5250*/  F2FP.F16.F32.PACK_AB R201, R43, R42 ;  /* 0x0000002a2bc9723e */ /* 0x000fe400000000ff */
[----:B------:R-:W-:-:S04]  /*5260*/  CS2R R42, SRZ ;  /* 0x00000000002a7805 */ /* 0x000fc8000001ff00 */
        /* <DEDUP_REMOVED lines=10> */
[----:B------:R-:W-:Y:S02]  /*5310*/  F2FP.F16.F32.PACK_AB R198, R37, R36 ;  /* 0x0000002425c6723e */ /* 0x000fe400000000ff */
[----:B------:R-:W-:-:S04]  /*5320*/  CS2R R36, SRZ ;  /* 0x0000000000247805 */ /* 0x000fc8000001ff00 */
[----:B------:R-:W0:Y:S01]  /*5330*/  MUFU.EX2 R38, R38 ;  /* 0x0000002600267308 */ /* 0x000e220000000800 */
[C---:B-1----:R-:W-:Y:S01]  /*5340*/  FADD.FTZ R21, R35.reuse, R0 ;  /* 0x0000000023157221 */ /* 0x042fe20000010000 */
[----:B------:R-:W-:Y:S02]  /*5350*/  F2FP.F16.F32.PACK_AB R197, R35, R34 ;  /* 0x0000002223c5723e */ /* 0x000fe400000000ff */
[----:B------:R-:W-:-:S04]  /*5360*/  CS2R R34, SRZ ;  /* 0x0000000000227805 */ /* 0x000fc8000001ff00 */
[----:B------:R-:W1:Y:S01]  /*5370*/  MUFU.EX2 R25, R25 ;  /* 0x0000001900197308 */ /* 0x000e620000000800 */
[----:B--2---:R-:W-:-:S07]  /*5380*/  FADD.FTZ R14, R24, R29 ;  /* 0x0000001d180e7221 */ /* 0x004fce0000010000 */
[----:B------:R-:W2:Y:S01]  /*5390*/  MUFU.EX2 R39, R39 ;  /* 0x0000002700277308 */ /* 0x000ea20000000800 */
[----:B0-----:R-:W-:-:S07]  /*53a0*/  FADD.FTZ R0, R38, R21 ;  /* 0x0000001526007221 */ /* 0x001fce0000010000 */
[----:B------:R-:W0:Y:S01]  /*53b0*/  MUFU.EX2 R28, R28 ;  /* 0x0000001c001c7308 */ /* 0x000e220000000800 */
[C---:B-1----:R-:W-:Y:S01]  /*53c0*/  FADD.FTZ R29, R25.reuse, R14 ;  /* 0x0000000e191d7221 */ /* 0x042fe20000010000 */
[----:B------:R-:W-:Y:S02]  /*53d0*/  F2FP.F16.F32.PACK_AB R192, R25, R24 ;  /* 0x0000001819c0723e */ /* 0x000fe400000000ff */
[----:B------:R-:W-:-:S04]  /*53e0*/  CS2R R24, SRZ ;  /* 0x0000000000187805 */ /* 0x000fc8000001ff00 */
[----:B------:R-:W1:Y:S01]  /*53f0*/  MUFU.EX2 R26, R26 ;  /* 0x0000001a001a7308 */ /* 0x000e620000000800 */
[C---:B--2---:R-:W-:Y:S01]  /*5400*/  FADD.FTZ R21, R39.reuse, R0 ;  /* 0x0000000027157221 */ /* 0x044fe20000010000 */
[----:B------:R-:W-:Y:S02]  /*5410*/  F2FP.F16.F32.PACK_AB R199, R39, R38 ;  /* 0x0000002627c7723e */ /* 0x000fe400000000ff */
[----:B------:R-:W-:-:S04]  /*5420*/  CS2R R38, SRZ ;  /* 0x0000000000267805 */ /* 0x000fc8000001ff00 */
[----:B------:R-:W2:Y:S01]  /*5430*/  MUFU.EX2 R27, R27 ;  /* 0x0000001b001b7308 */ /* 0x000ea20000000800 */
[----:B0-----:R-:W-:Y:S01]  /*5440*/  FADD.FTZ R14, R28, R29 ;  /* 0x0000001d1c0e7221 */ /* 0x001fe20000010000 */
[C---:B------:R-:W-:Y:S02]  /*5450*/  F2FP.F16.F32.PACK_AB R194, R5.reuse, R28 ;  /* 0x0000001c05c2723e */ /* 0x040fe400000000ff */
[----:B------:R-:W-:Y:S01]  /*5460*/  CS2R R28, SRZ ;  /* 0x00000000001c7805 */ /* 0x000fe2000001ff00 */
[----:B------:R-:W-:-:S03]  /*5470*/  FADD.FTZ R14, R5, R14 ;  /* 0x0000000e050e7221 */ /* 0x000fc60000010000 */
[----:B------:R-:W0:Y:S01]  /*5480*/  MUFU.EX2 R30, R30 ;  /* 0x0000001e001e7308 */ /* 0x000e220000000800 */
[----:B-1----:R-:W-:-:S07]  /*5490*/  FADD.FTZ R0, R26, R21 ;  /* 0x000000151a007221 */ /* 0x002fce0000010000 */
[----:B------:R1:W3:Y:S01]  /*54a0*/  MUFU.EX2 R195, R2 ;  /* 0x0000000200c37308 */ /* 0x0002e20000000800 */
[C---:B--2---:R-:W-:Y:S01]  /*54b0*/  FADD.FTZ R5, R27.reuse, R0 ;  /* 0x000000001b057221 */ /* 0x044fe20000010000 */
[----:B------:R-:W-:Y:S02]  /*54c0*/  F2FP.F16.F32.PACK_AB R193, R27, R26 ;  /* 0x0000001a1bc1723e */ /* 0x000fe400000000ff */
[----:B------:R-:W-:Y:S01]  /*54d0*/  CS2R R26, SRZ ;  /* 0x00000000001a7805 */ /* 0x000fe2000001ff00 */
[----:B0-----:R-:W-:Y:S01]  /*54e0*/  FADD.FTZ R0, R30, R5 ;  /* 0x000000051e007221 */ /* 0x001fe20000010000 */
[----:B-1----:R-:W-:-:S03]  /*54f0*/  IMAD.MOV.U32 R2, RZ, RZ, 0x3f800000 ;  /* 0x3f800000ff027424 */ /* 0x002fc600078e00ff */
[C---:B---3--:R-:W-:Y:S01]  /*5500*/  FADD.FTZ R5, R195.reuse, R0 ;  /* 0x00000000c3057221 */ /* 0x048fe20000010000 */
[----:B------:R-:W-:Y:S01]  /*5510*/  F2FP.F16.F32.PACK_AB R195, R195, R30 ;  /* 0x0000001ec3c3723e */ /* 0x000fe200000000ff */
[----:B------:R-:W-:Y:S01]  /*5520*/  IMAD.MOV.U32 R0, RZ, RZ, 0x3f800000 ;  /* 0x3f800000ff007424 */ /* 0x000fe200078e00ff */
[----:B------:R-:W-:Y:S01]  /*5530*/  CS2R R30, SRZ ;  /* 0x00000000001e7805 */ /* 0x000fe2000001ff00 */
[----:B------:R-:W-:Y:S06]  /*5540*/  @!P1 BRA `(.L_x_202) ;  /* 0x0000004000189947 */ /* 0x000fec0003800000 */
[----:B------:R-:W-:Y:S01]  /*5550*/  R2UR UR4, R152 ;  /* 0x00000000980472ca */ /* 0x000fe200000e0000 */
[----:B------:R-:W-:Y:S01]  /*5560*/  IMAD.MOV.U32 R20, RZ, RZ, R3 ;  /* 0x000000ffff147224 */ /* 0x000fe200078e0003 */
[----:B------:R-:W-:Y:S01]  /*5570*/  ULDC UR61, c[0x0][0x9d8] ;  /* 0x00027600003d7ab9 */ /* 0x000fe20000000800 */
[----:B------:R-:W-:Y:S02]  /*5580*/  IMAD.MOV.U32 R21, RZ, RZ, R4 ;  /* 0x000000ffff157224 */ /* 0x000fe400078e0004 */
[----:B------:R-:W-:Y:S02]  /*5590*/  IMAD.U32 R234, RZ, RZ, UR60 ;  /* 0x0000003cffea7e24 */ /* 0x000fe4000f8e00ff */
[----:B------:R-:W-:Y:S02]  /*55a0*/  IMAD.MOV.U32 R0, RZ, RZ, 0x3f800000 ;  /* 0x3f800000ff007424 */ /* 0x000fe400078e00ff */
[----:B------:R-:W-:-:S04]  /*55b0*/  IMAD.MOV.U32 R151, RZ, RZ, RZ ;  /* 0x000000ffff977224 */ /* 0x000fc800078e00ff */
[----:B------:R-:W-:-:S06]  /*55c0*/  UIADD3 UR4, UR4, -0x2, URZ ;  /* 0xfffffffe04047890 */ /* 0x000fcc000fffe03f */
[----:B------:R-:W-:Y:S01]  /*55d0*/  IMAD.U32 R233, RZ, RZ, UR4 ;  /* 0x00000004ffe97e24 */ /* 0x000fe2000f8e00ff */
[----:B------:R-:W-:-:S13]  /*55e0*/  R2UR UR4, R16 ;  /* 0x00000000100472ca */ /* 0x000fda00000e0000 */
[----:B------:R-:W-:-:S07]  /*55f0*/  IMAD.U32 R235, RZ, RZ, UR4 ;  /* 0x00000004ffeb7e24 */ /* 0x000fce000f8e00ff */
.L_x_213:
        /* <DEDUP_REMOVED lines=10> */
.L_x_203:
        /* <DEDUP_REMOVED lines=12> */
.L_x_204:
[----:B-1----:R-:W-:Y:S05]  /*5760*/  @P1 BRA `(.L_x_205) ;  /* 0x00000000000c1947 */ /* 0x002fea0003800000 */
[----:B------:R-:W-:-:S13]  /*5770*/  R2UR UR4, R232 ;  /* 0x00000000e80472ca */ /* 0x000fda00000e0000 */
[----:B------:R-:W1:Y:S02]  /*5780*/  SYNCS.PHASECHK.TRANS64.TRYWAIT P1, [UR4+0x38830], R3 ;  /* 0x03883003ff0075a7 */ /* 0x000e640008020144 */
[----:B-1----:R-:W-:Y:S05]  /*5790*/  @!P1 BRA `(.L_x_206) ;  /* 0x000000c800389947 */ /* 0x002fea0003800000 */
.L_x_205:
        /* <DEDUP_REMOVED lines=195> */
[----:B-1----:R-:W-:-:S06]  /*63d0*/  WARPGROUP.ARRIVE ;  /* 0x00000000000079c5 */ /* 0x002fcc0000000000 */
        /* <DEDUP_REMOVED lines=447> */
.L_x_207:
[----:B------:R-:W-:Y:S02]  /*7fd0*/  R2UR UR6, R4 ;  /* 0x00000000040672ca */ /* 0x000fe400000e0000 */
[----:B------:R-:W-:Y:S02]  /*7fe0*/  R2UR UR4, R234 ;  /* 0x00000000ea0472ca */ /* 0x000fe400000e0000 */
[----:B------:R-:W-:-:S11]  /*7ff0*/  R2UR UR5, R235 ;  /* 0x00000000eb0572ca */ /* 0x000fd600000e0000 */
[----:B------:R-:W-:Y:S02]  /*8000*/  ULEA UR4, UR4, UR6, 0x3 ;  /* 0x0000000604047291 */ /* 0x000fe4000f8e183f */
[----:B------:R-:W-:-:S05]  /*8010*/  IMAD.U32 R0, RZ, RZ, UR5 ;  /* 0x00000005ff007e24 */ /* 0x000fca000f8e00ff */
[----:B------:R-:W-:-:S04]  /*8020*/  SHF.L.U32 R0, R0, 0x1f, RZ ;  /* 0x0000001f00007819 */ /* 0x000fc800000006ff */
[----:B------:R1:W2:Y:S01]  /*8030*/  SYNCS.PHASECHK.TRANS64.TRYWAIT P1, [UR4+0x38850], R0 ;  /* 0x03885000ff0075a7 */ /* 0x0002a20008020144 */
[----:B------:R-:W-:Y:S05]  /*8040*/  @!P0 BRA `(.L_x_208) ;  /* 0x0000000000048947 */ /* 0x000fea0003800000 */
[----:B------:R-:W-:Y:S01]  /*8050*/  BPT.TRAP 0x1 ;  /* 0x000000040000795c */ /* 0x000fe20000300000 */
.L_x_208:
[----:B--2---:R-:W-:Y:S05]  /*8060*/  @P1 BRA `(.L_x_209) ;  /* 0x0000000000081947 */ /* 0x004fea0003800000 */
[----:B------:R-:W2:Y:S02]  /*8070*/  SYNCS.PHASECHK.TRANS64.TRYWAIT P1, [UR4+0x38850], R0 ;  /* 0x03885000ff0075a7 */ /* 0x000ea40008020144 */
[----:B--2---:R-:W-:Y:S05]  /*8080*/  @!P1 BRA `(.L_x_210) ;  /* 0x000000a000189947 */ /* 0x004fea0003800000 */
.L_x_209:
[----:B------:R-:W-:Y:S01]  /*8090*/  R2UR UR5, R4 ;  /* 0x00000000040572ca */ /* 0x000fe200000e0000 */
[----:B------:R-:W-:Y:S01]  /*80a0*/  WARPGROUP.ARRIVE ;  /* 0x00000000000079c5 */ /* 0x000fe20000000000 */
[----:B------:R-:W-:Y:S01]  /*80b0*/  R2UR UR6, R234 ;  /* 0x00000000ea0672ca */ /* 0x000fe200000e0000 */
[----:B------:R-:W-:-:S10]  /*80c0*/  UMOV UR7, 0x40000040 ;  /* 0x4000004000077882 */ /* 0x000fd40000000000 */
[----:B------:R-:W-:-:S04]  /*80d0*/  UIADD3 UR5, UR5, 0x400, URZ ;  /* 0x0000040005057890 */ /* 0x000fc8000fffe03f */
[----:B------:R-:W-:-:S04]  /*80e0*/  USHF.R.U32.HI UR5, URZ, 0x4, UR5 ;  /* 0x000000043f057899 */ /* 0x000fc80008011605 */
[----:B------:R-:W-:-:S04]  /*80f0*/  ULOP3.LUT UR5, UR5, 0x3fff, URZ, 0xc0, !UPT ;  /* 0x00003fff05057892 */ /* 0x000fc8000f8ec03f */
[----:B------:R-:W-:-:S04]  /*8100*/  ULOP3.LUT UR5, UR5, 0x2800000, URZ, 0xfc, !UPT ;  /* 0x0280000005057892 */ /* 0x000fc8000f8efc3f */
[----:B------:R-:W-:-:S07]  /*8110*/  UIMAD UR5, UR6, 0xa00, UR5 ;  /* 0x00000a00060578a4 */ /* 0x000fce000f8e0205 */
[----:B------:R-:W-:Y:S02]  /*8120*/  UMOV UR6, UR5 ;  /* 0x0000000500067c82 */ /* 0x000fe40008000000 */
        /* <DEDUP_REMOVED lines=24> */
[----:B------:R-:W-:Y:S03]  /*82b0*/  HGMMA.64x256x16.F32 R24, R192, gdesc[UR4].tnspB, R24, gsb0 ;  /* 0x43e00004c0187df0 */ /* 0x000fe60008000818 */
[----:B------:R-:W-:Y:S02]  /*82c0*/  WARPGROUP.DEPBAR.LE gsb0, 0x0 ;  /* 0x00008000000079c5 */ /* 0x000fe40000010000 */
[----:B------:R-:W-:Y:S05]  /*82d0*/  @!P0 BRA `(.L_x_211) ;  /* 0x0000000000048947 */ /* 0x000fea0003800000 */
[----:B------:R-:W-:Y:S01]  /*82e0*/  BPT.TRAP 0x1 ;  /* 0x000000040000795c */ /* 0x000fe20000300000 */
.L_x_211:
        /* <DEDUP_REMOVED lines=10> */
[----:B------:R-:W-:Y:S01]  /*8390*/  FMUL.FTZ R178, R178, UR61 ;  /* 0x0000003db2b27c20 */ /* 0x000fe20008410000 */
[----:B------:R-:W-:Y:S01]  /*83a0*/  FMUL.FTZ R177, R177, UR61 ;  /* 0x0000003db1b17c20 */ /* 0x000fe20008410000 */
[----:B------:R-:W-:Y:S01]  /*83b0*/  FMUL.FTZ R179, R179, UR61 ;  /* 0x0000003db3b37c20 */ /* 0x000fe20008410000 */
[----:B------:R-:W-:Y:S01]  /*83c0*/  FMUL.FTZ R180, R180, UR61 ;  /* 0x0000003db4b47c20 */ /* 0x000fe20008410000 */
[----:B------:R-:W2:Y:S01]  /*83d0*/  MUFU.TANH R193, R193 ;  /* 0x000000c100c17308 */ /* 0x000ea20000002400 */
[----:B------:R-:W-:Y:S01]  /*83e0*/  FMUL.FTZ R182, R182, UR61 ;  /* 0x0000003db6b67c20 */ /* 0x000fe20008410000 */
[----:B------:R-:W-:Y:S01]  /*83f0*/  FMUL.FTZ R192, R169, UR61 ;  /* 0x0000003da9c07c20 */ /* 0x000fe20008410000 */
[----:B------:R-:W-:Y:S01]  /*8400*/  FMUL.FTZ R169, R171, UR61 ;  /* 0x0000003daba97c20 */ /* 0x000fe20008410000 */
[----:B------:R-:W-:Y:S01]  /*8410*/  FMUL.FTZ R171, R175, UR61 ;  /* 0x0000003dafab7c20 */ /* 0x000fe20008410000 */
[----:B------:R-:W-:Y:S01]  /*8420*/  FMUL.FTZ R181, R181, UR61 ;  /* 0x0000003db5b57c20 */ /* 0x000fe20008410000 */
[----:B------:R-:W-:Y:S01]  /*8430*/  FMUL.FTZ R175, R161, UR61 ;  /* 0x0000003da1af7c20 */ /* 0x000fe20008410000 */
[----:B------:R-:W-:Y:S01]  /*8440*/  FMUL.FTZ R183, R183, UR61 ;  /* 0x0000003db7b77c20 */ /* 0x000fe20008410000 */
[----:B------:R-:W3:Y:S01]  /*8450*/  MUFU.TANH R185, R185 ;  /* 0x000000b900b97308 */ /* 0x000ee20000002400 */
[----:B01----:R-:W-:Y:S01]  /*8460*/  FMNMX.FTZ R0, R184, R21, !PT ;  /* 0x00000015b8007209 */ /* 0x003fe20007810000 */
[----:B------:R-:W-:Y:S01]  /*8470*/  FMUL.FTZ R161, R163, UR61 ;  /* 0x0000003da3a17c20 */ /* 0x000fe20008410000 */
[----:B------:R-:W-:Y:S01]  /*8480*/  FMUL.FTZ R163, R167, UR61 ;  /* 0x0000003da7a37c20 */ /* 0x000fe20008410000 */
[----:B------:R-:W-:Y:S01]  /*8490*/  FMUL.FTZ R167, R153, UR61 ;  /* 0x0000003d99a77c20 */ /* 0x000fe20008410000 */
[----:B------:R-:W-:Y:S01]  /*84a0*/  FMUL.FTZ R191, R168, UR61 ;  /* 0x0000003da8bf7c20 */ /* 0x000fe20008410000 */
[----:B------:R-:W-:Y:S01]  /*84b0*/  FMUL.FTZ R168, R170, UR61 ;  /* 0x0000003daaa87c20 */ /* 0x000fe20008410000 */
[----:B------:R-:W-:Y:S01]  /*84c0*/  FMUL.FTZ R170, R174, UR61 ;  /* 0x0000003daeaa7c20 */ /* 0x000fe20008410000 */
[----:B------:R-:W0:Y:S01]  /*84d0*/  MUFU.TANH R186, R186 ;  /* 0x000000ba00ba7308 */ /* 0x000e220000002400 */
[----:B--2---:R-:W-:Y:S01]  /*84e0*/  FMNMX.FTZ R3, R193, R20, !PT ;  /* 0x00000014c1037209 */ /* 0x004fe20007810000 */
[----:B------:R-:W-:Y:S01]  /*84f0*/  FMUL.FTZ R172, R172, UR61 ;  /* 0x0000003dacac7c20 */ /* 0x000fe20008410000 */
[----:B------:R-:W-:Y:S01]  /*8500*/  FMUL.FTZ R173, R173, UR61 ;  /* 0x0000003dadad7c20 */ /* 0x000fe20008410000 */
[----:B------:R-:W-:Y:S01]  /*8510*/  FMUL.FTZ R174, R160, UR61 ;  /* 0x0000003da0ae7c20 */ /* 0x000fe20008410000 */
[----:B------:R-:W-:Y:S01]  /*8520*/  FMUL.FTZ R160, R162, UR61 ;  /* 0x0000003da2a07c20 */ /* 0x000fe20008410000 */
[----:B------:R-:W-:Y:S01]  /*8530*/  FMUL.FTZ R162, R166, UR61 ;  /* 0x0000003da6a27c20 */ /* 0x000fe20008410000 */
[----:B------:R-:W-:Y:S01]  /*8540*/  FMUL.FTZ R164, R164, UR61 ;  /* 0x0000003da4a47c20 */ /* 0x000fe20008410000 */
[----:B------:R-:W1:Y:S01]  /*8550*/  MUFU.TANH R187, R187 ;  /* 0x000000bb00bb7308 */ /* 0x000e620000002400 */
[----:B---3--:R-:W-:Y:S01]  /*8560*/  FMNMX.FTZ R0, R185, R0, !PT ;  /* 0x00000000b9007209 */ /* 0x008fe20007810000 */
[----:B------:R-:W-:Y:S01]  /*8570*/  FMUL.FTZ R165, R165, UR61 ;  /* 0x0000003da5a57c20 */ /* 0x000fe20008410000 */
[----:B------:R-:W-:Y:S01]  /*8580*/  FMUL.FTZ R166, R152, UR61 ;  /* 0x0000003d98a67c20 */ /* 0x000fe20008410000 */
[----:B------:R-:W-:Y:S01]  /*8590*/  FMUL.FTZ R152, R154, UR61 ;  /* 0x0000003d9a987c20 */ /* 0x000fe20008410000 */
[----:B------:R-:W-:Y:S01]  /*85a0*/  FMUL.FTZ R154, R158, UR61 ;  /* 0x0000003d9e9a7c20 */ /* 0x000fe20008410000 */
[----:B------:R-:W-:Y:S01]  /*85b0*/  FMUL.FTZ R156, R156, UR61 ;  /* 0x0000003d9c9c7c20 */ /* 0x000fe20008410000 */
[----:B------:R-:W-:Y:S01]  /*85c0*/  FMUL.FTZ R197, R157, UR61 ;  /* 0x0000003d9dc57c20 */ /* 0x000fe20008410000 */
[----:B------:R-:W2:Y:S01]  /*85d0*/  MUFU.TANH R189, R189 ;  /* 0x000000bd00bd7308 */ /* 0x000ea20000002400 */
[----:B0-----:R-:W-:Y:S01]  /*85e0*/  FMNMX.FTZ R2, R186, R3, !PT ;  /* 0x00000003ba027209 */ /* 0x001fe20007810000 */
[----:B------:R-:W-:Y:S01]  /*85f0*/  ULDC UR5, c[0x0][0x988] ;  /* 0x0002620000057ab9 */ /* 0x000fe20000000800 */
[----:B------:R-:W-:-:S02]  /*8600*/  R2UR UR6, R232 ;  /* 0x00000000e80672ca */ /* 0x000fc400000e0000 */
[----:B------:R-:W-:-:S03]  /*8610*/  ISETP.NE.AND P1, PT, R19, RZ, PT ;  /* 0x000000ff1300720c */ /* 0x000fc60003f25270 */
        /* <DEDUP_REMOVED lines=11> */
[----:B0-----:R-:W-:Y:S01]  /*86d0*/  FMNMX.FTZ R2, R178, R153, !PT ;  /* 0x00000099b2027209 */ /* 0x001fe20007810000 */
[----:B------:R-:W-:-:S06]  /*86e0*/  FMUL.FTZ R153, R155, UR61 ;  /* 0x0000003d9b997c20 */ /* 0x000fcc0008410000 */
        /* <DEDUP_REMOVED lines=56> */
[----:B-1----:R-:W-:Y:S02]  /*8a70*/  FMNMX.FTZ R0, R156, R3, !PT ;  /* 0x000000039c007209 */ /* 0x002fe40007810000 */
[----:B--2---:R-:W-:-:S05]  /*8a80*/  FMNMX.FTZ R2, R155, R2, !PT ;  /* 0x000000029b027209 */ /* 0x004fca0007810000 */
[----:B------:R-:W1:Y:S01]  /*8a90*/  SHFL.BFLY PT, R159, R2, 0x2, 0x1f ;  /* 0x0c401f00029f7f89 */ /* 0x000e6200000e0000 */
[----:B0-----:R-:W-:-:S05]  /*8aa0*/  FMNMX.FTZ R0, R197, R0, !PT ;  /* 0x00000000c5007209 */ /* 0x001fca0007810000 */
[----:B------:R-:W0:Y:S01]  /*8ab0*/  SHFL.BFLY PT, R3, R0, 0x2, 0x1f ;  /* 0x0c401f0000037f89 */ /* 0x000e2200000e0000 */
[----:B-1----:R-:W-:-:S05]  /*8ac0*/  FMNMX.FTZ R159, R2, R159, !PT ;  /* 0x0000009f029f7209 */ /* 0x002fca0007810000 */
[----:B------:R-:W1:Y:S01]  /*8ad0*/  SHFL.BFLY PT, R158, R159, 0x1, 0x1f ;  /* 0x0c201f009f9e7f89 */ /* 0x000e6200000e0000 */
[----:B0-----:R-:W-:-:S05]  /*8ae0*/  FMNMX.FTZ R157, R0, R3, !PT ;  /* 0x00000003009d7209 */ /* 0x001fca0007810000 */
[----:B------:R-:W0:Y:S01]  /*8af0*/  SHFL.BFLY PT, R4, R157, 0x1, 0x1f ;  /* 0x0c201f009d047f89 */ /* 0x000e2200000e0000 */
[----:B-1----:R-:W-:-:S05]  /*8b00*/  FMNMX.FTZ R3, R159, R158, !PT ;  /* 0x0000009e9f037209 */ /* 0x002fca0007810000 */
[----:B------:R-:W-:Y:S01]  /*8b10*/  FADD.FTZ R0, -R3, R20 ;  /* 0x0000001403007221 */ /* 0x000fe20000010100 */
[----:B0-----:R-:W-:-:S03]  /*8b20*/  FMNMX.FTZ R4, R157, R4, !PT ;  /* 0x000000049d047209 */ /* 0x001fc60007810000 */
[----:B------:R-:W-:Y:S02]  /*8b30*/  FMUL.FTZ R0, R0, UR5 ;  /* 0x0000000500007c20 */ /* 0x000fe40008410000 */
[C---:B------:R-:W-:Y:S01]  /*8b40*/  FMUL.FTZ R20, R4.reuse, UR5 ;  /* 0x0000000504147c20 */ /* 0x040fe20008410000 */
[----:B------:R-:W-:-:S03]  /*8b50*/  FADD.FTZ R21, -R4, R21 ;  /* 0x0000001504157221 */ /* 0x000fc60000010100 */
[----:B------:R-:W-:Y:S01]  /*8b60*/  MUFU.EX2 R0, R0 ;  /* 0x0000000000007308 */ /* 0x000fe20000000800 */
[--C-:B------:R-:W-:Y:S01]  /*8b70*/  FFMA.FTZ R208, R185, UR5, -R20.reuse ;  /* 0x00000005b9d07c23 */ /* 0x100fe20008010814 */
[--C-:B------:R-:W-:Y:S01]  /*8b80*/  FFMA.FTZ R210, R187, UR5, -R20.reuse ;  /* 0x00000005bbd27c23 */ /* 0x100fe20008010814 */
[--C-:B------:R-:W-:Y:S01]  /*8b90*/  FFMA.FTZ R187, R177, UR5, -R20.reuse ;  /* 0x00000005b1bb7c23 */ /* 0x100fe20008010814 */
[--C-:B------:R-:W-:Y:S01]  /*8ba0*/  FFMA.FTZ R185, R181, UR5, -R20.reuse ;  /* 0x00000005b5b97c23 */ /* 0x100fe20008010814 */
[----:B------:R-:W-:Y:S01]  /*8bb0*/  FMUL.FTZ R158, R21, UR5 ;  /* 0x00000005159e7c20 */ /* 0x000fe20008410000 */
[--C-:B------:R-:W-:Y:S01]  /*8bc0*/  FFMA.FTZ R181, R192, UR5, -R20.reuse ;  /* 0x00000005c0b57c23 */ /* 0x100fe20008010814 */
        /* <DEDUP_REMOVED lines=14> */
[----:B------:R-:W-:Y:S01]  /*8cb0*/  FFMA.FTZ R165, R197, UR5, -R20 ;  /* 0x00000005c5a57c23 */ /* 0x000fe20008010814 */
[----:B------:R-:W-:Y:S01]  /*8cc0*/  FMUL.FTZ R20, R3, UR5 ;  /* 0x0000000503147c20 */ /* 0x000fe20008410000 */
[----:B------:R0:W-:Y:S03]  /*8cd0*/  MUFU.EX2 R2, R158 ;  /* 0x0000009e00027308 */ /* 0x0001e60000000800 */
[--C-:B------:R-:W-:Y:S01]  /*8ce0*/  FFMA.FTZ R209, R193, UR5, -R20.reuse ;  /* 0x00000005c1d17c23 */ /* 0x100fe20008010814 */
[--C-:B------:R-:W-:Y:S01]  /*8cf0*/  FFMA.FTZ R156, R186, UR5, -R20.reuse ;  /* 0x00000005ba9c7c23 */ /* 0x100fe20008010814 */
[--C-:B------:R-:W-:Y:S01]  /*8d00*/  FFMA.FTZ R211, R189, UR5, -R20.reuse ;  /* 0x00000005bdd37c23 */ /* 0x100fe20008010814 */
[--C-:B------:R-:W-:Y:S01]  /*8d10*/  FFMA.FTZ R205, R178, UR5, -R20.reuse ;  /* 0x00000005b2cd7c23 */ /* 0x100fe20008010814 */
[--C-:B------:R-:W-:Y:S01]  /*8d20*/  FFMA.FTZ R164, R179, UR5, -R20.reuse ;  /* 0x00000005b3a47c23 */ /* 0x100fe20008010814 */
[----:B------:R-:W1:Y:S01]  /*8d30*/  MUFU.EX2 R21, R21 ;  /* 0x0000001500157308 */ /* 0x000e620000000800 */
[--C-:B0-----:R-:W-:Y:S01]  /*8d40*/  FFMA.FTZ R158, R190, UR5, -R20.reuse ;  /* 0x00000005be9e7c23 */ /* 0x101fe20008010814 */
[--C-:B------:R-:W-:Y:S01]  /*8d50*/  FFMA.FTZ R207, R182, UR5, -R20.reuse ;  /* 0x00000005b6cf7c23 */ /* 0x100fe20008010814 */
[--C-:B------:R-:W-:Y:S01]  /*8d60*/  FFMA.FTZ R166, R183, UR5, -R20.reuse ;  /* 0x00000005b7a67c23 */ /* 0x100fe20008010814 */
[--C-:B------:R-:W-:Y:S01]  /*8d70*/  FFMA.FTZ R201, R168, UR5, -R20.reuse ;  /* 0x00000005a8c97c23 */ /* 0x100fe20008010814 */
[--C-:B------:R-:W-:Y:S01]  /*8d80*/  FFMA.FTZ R197, R160, UR5, -R20.reuse ;  /* 0x00000005a0c57c23 */ /* 0x100fe20008010814 */
[--C-:B------:R-:W-:Y:S01]  /*8d90*/  FFMA.FTZ R160, R161, UR5, -R20.reuse ;  /* 0x00000005a1a07c23 */ /* 0x100fe20008010814 */
[--C-:B------:R-:W-:Y:S01]  /*8da0*/  FFMA.FTZ R168, R169, UR5, -R20.reuse ;  /* 0x00000005a9a87c23 */ /* 0x100fe20008010814 */
[----:B------:R-:W0:Y:S01]  /*8db0*/  MUFU.EX2 R209, R209 ;  /* 0x000000d100d17308 */ /* 0x000e220000000800 */
[--C-:B------:R-:W-:Y:S01]  /*8dc0*/  FFMA.FTZ R199, R162, UR5, -R20.reuse ;  /* 0x00000005a2c77c23 */ /* 0x100fe20008010814 */
[--C-:B------:R-:W-:Y:S01]  /*8dd0*/  FFMA.FTZ R203, R170, UR5, -R20.reuse ;  /* 0x00000005aacb7c23 */ /* 0x100fe20008010814 */
[--C-:B------:R-:W-:Y:S01]  /*8de0*/  FFMA.FTZ R170, R171, UR5, -R20.reuse ;  /* 0x00000005abaa7c23 */ /* 0x100fe20008010814 */
[----:B------:R-:W-:-:S04]  /*8df0*/  FFMA.FTZ R193, R152, UR5, -R20 ;  /* 0x0000000598c17c23 */ /* 0x000fc80008010814 */
[----:B------:R-:W2:Y:S01]  /*8e00*/  MUFU.EX2 R208, R208 ;  /* 0x000000d000d07308 */ /* 0x000ea20000000800 */
[----:B-1----:R-:W-:-:S07]  /*8e10*/  FFMA.FTZ R167, R2, R14, R21 ;  /* 0x0000000e02a77223 */ /* 0x002fce0000010015 */
[----:B------:R-:W1:Y:S01]  /*8e20*/  MUFU.EX2 R156, R156 ;  /* 0x0000009c009c7308 */ /* 0x000e620000000800 */
[----:B0-----:R-:W-:-:S07]  /*8e30*/  FFMA.FTZ R5, R0, R5, R209 ;  /* 0x0000000500057223 */ /* 0x001fce00000100d1 */
[----:B------:R-:W0:Y:S01]  /*8e40*/  MUFU.EX2 R210, R210 ;  /* 0x000000d200d27308 */ /* 0x000e220000000800 */
[----:B--2---:R-:W-:-:S07]  /*8e50*/  FADD.FTZ R167, R208, R167 ;  /* 0x000000a7d0a77221 */ /* 0x004fce0000010000 */
[----:B------:R-:W2:Y:S01]  /*8e60*/  MUFU.EX2 R211, R211 ;  /* 0x000000d300d37308 */ /* 0x000ea20000000800 */
[----:B-1----:R-:W-:-:S07]  /*8e70*/  FADD.FTZ R14, R156, R5 ;  /* 0x000000059c0e7221 */ /* 0x002fce0000010000 */
[----:B------:R-:W1:Y:S01]  /*8e80*/  MUFU.EX2 R195, R195 ;  /* 0x000000c300c37308 */ /* 0x000e620000000800 */
[----:B0-----:R-:W-:-:S07]  /*8e90*/  FADD.FTZ R172, R210, R167 ;  /* 0x000000a7d2ac7221 */ /* 0x001fce0000010000 */
        /* <DEDUP_REMOVED lines=11> */
[----:B0-----:R-:W-:Y:S01]  /*8f50*/  FADD.FTZ R161, R187, R162 ;  /* 0x000000a2bba17221 */ /* 0x001fe20000010000 */
[----:B------:R-:W-:Y:S01]  /*8f60*/  FFMA.FTZ R162, R163, UR5, -R20 ;  /* 0x00000005a3a27c23 */ /* 0x000fe20008010814 */
[----:B------:R-:W-:-:S05]  /*8f70*/  IMAD.U32 R163, RZ, RZ, UR6 ;  /* 0x00000006ffa37e24 */ /* 0x000fca000f8e00ff */
        /* <DEDUP_REMOVED lines=15> */
[----:B-1----:R-:W-:Y:S01]  /*9070*/  FADD.FTZ R161, R181, R152 ;  /* 0x00000098b5a17221 */ /* 0x002fe20000010000 */
[--C-:B------:R-:W-:Y:S01]  /*9080*/  FFMA.FTZ R152, R153, UR5, -R20.reuse ;  /* 0x0000000599987c23 */ /* 0x100fe20008010814 */
[--C-:B------:R-:W-:Y:S01]  /*9090*/  FFMA.FTZ R153, R154, UR5, -R20.reuse ;  /* 0x000000059a997c23 */ /* 0x100fe20008010814 */
[----:B------:R-:W-:-:S04]  /*90a0*/  FFMA.FTZ R20, R155, UR5, -R20 ;  /* 0x000000059b147c23 */ /* 0x000fc80008010814 */
        /* <DEDUP_REMOVED lines=14> */
[----:B------:R-:W-:-:S05]  /*9190*/  @P1 VIADD R14, R163, 0x38840 ;  /* 0x00038840a30e1836 */ /* 0x000fca0000000000 */
[----:B------:R-:W-:Y:S01]  /*91a0*/  @P1 PRMT R14, R23, 0x654, R14 ;  /* 0x00000654170e1816 */ /* 0x000fe2000000000e */
[----:B------:R-:W0:Y:S01]  /*91b0*/  MUFU.EX2 R198, R198 ;  /* 0x000000c600c67308 */ /* 0x000e220000000800 */
[----:B--2---:R-:W-:Y:S02]  /*91c0*/  FADD.FTZ R161, R173, R154 ;  /* 0x0000009aada17221 */ /* 0x004fe40000010000 */
[----:B------:R2:W-:Y:S05]  /*91d0*/  @P1 SYNCS.ARRIVE.TRANS64.RED.A1T0 RZ, [R14+URZ], RZ ;  /* 0x000000ff0eff19a7 */ /* 0x0005ea000810043f */
[----:B------:R-:W3:Y:S01]  /*91e0*/  MUFU.EX2 R199, R199 ;  /* 0x000000c700c77308 */ /* 0x000ee20000000800 */
[----:B-1----:R-:W-:-:S07]  /*91f0*/  FADD.FTZ R154, R160, R5 ;  /* 0x00000005a09a7221 */ /* 0x002fce0000010000 */
[----:B------:R-:W1:Y:S01]  /*9200*/  MUFU.EX2 R159, R159 ;  /* 0x0000009f009f7308 */ /* 0x000e620000000800 */
[----:B0-----:R-:W-:-:S07]  /*9210*/  FADD.FTZ R172, R198, R161 ;  /* 0x000000a1c6ac7221 */ /* 0x001fce0000010000 */
[----:B------:R-:W2:Y:S01]  /*9220*/  MUFU.EX2 R162, R162 ;  /* 0x000000a200a27308 */ /* 0x000ea20000000800 */
[----:B---3--:R-:W-:-:S07]  /*9230*/  FADD.FTZ R5, R199, R154 ;  /* 0x0000009ac7057221 */ /* 0x008fce0000010000 */
[----:B------:R-:W0:Y:S01]  /*9240*/  MUFU.EX2 R192, R192 ;  /* 0x000000c000c07308 */ /* 0x000e220000000800 */
[----:B-1----:R-:W-:-:S07]  /*9250*/  FADD.FTZ R155, R159, R172 ;  /* 0x000000ac9f9b7221 */ /* 0x002fce0000010000 */
[----:B------:R-:W1:Y:S01]  /*9260*/  MUFU.EX2 R193, R193 ;  /* 0x000000c100c17308 */ /* 0x000e620000000800 */
[----:B--2---:R-:W-:-:S07]  /*9270*/  FADD.FTZ R14, R162, R5 ;  /* 0x00000005a20e7221 */ /* 0x004fce0000010000 */
[----:B------:R-:W2:Y:S01]  /*9280*/  MUFU.EX2 R157, R157 ;  /* 0x0000009d009d7308 */ /* 0x000ea20000000800 */
[----:B0-----:R-:W-:-:S07]  /*9290*/  FADD.FTZ R154, R192, R155 ;  /* 0x0000009bc09a7221 */ /* 0x001fce0000010000 */
        /* <DEDUP_REMOVED lines=9> */
[----:B--2---:R-:W-:Y:S01]  /*9330*/  FADD.FTZ R5, R153, R14 ;  /* 0x0000000e99057221 */ /* 0x004fe20000010000 */
[----:B0-----:R-:W-:-:S03]  /*9340*/  FADD.FTZ R14, R165, R154 ;  /* 0x0000009aa50e7221 */ /* 0x001fc60000010000 */
[----:B-1----:R-:W-:Y:S01]  /*9350*/  FADD.FTZ R5, R20, R5 ;  /* 0x0000000514057221 */ /* 0x002fe20000010000 */
[----:B------:R-:W-:Y:S06]  /*9360*/  @!P0 BRA `(.L_x_212) ;  /* 0x0000000000048947 */ /* 0x000fec0003800000 */
[----:B------:R-:W-:Y:S01]  /*9370*/  BPT.TRAP 0x1 ;  /* 0x000000040000795c */ /* 0x000fe20000300000 */
.L_x_212:
[----:B------:R-:W-:Y:S01]  /*9380*/  ISETP.NE.AND P1, PT, R18, RZ, PT ;  /* 0x000000ff1200720c */ /* 0x000fe20003f25270 */
[----:B------:R-:W-:Y:S01]  /*9390*/  IMAD.U32 R155, RZ, RZ, UR4 ;  /* 0x00000004ff9b7e24 */ /* 0x000fe2000f8e00ff */
[----:B------:R-:W-:Y:S01]  /*93a0*/  R2UR UR6, R233 ;  /* 0x00000000e90672ca */ /* 0x000fe200000e0000 */
[----:B------:R-:W-:Y:S01]  /*93b0*/  IMAD.U32 R234, RZ, RZ, UR60 ;  /* 0x0000003cffea7e24 */ /* 0x000fe2000f8e00ff */
[----:B------:R-:W-:Y:S02]  /*93c0*/  F2FP.F16.F32.PACK_AB R210, R195, R210 ;  /* 0x000000d2c3d2723e */ /* 0x000fe400000000ff */
[----:B------:R-:W-:Y:S01]  /*93d0*/  F2FP.F16.F32.PACK_AB R208, R208, R21 ;  /* 0x00000015d0d0723e */ /* 0x000fe200000000ff */
[----:B------:R-:W-:Y:S01]  /*93e0*/  IMAD.MOV.U32 R21, RZ, RZ, R4 ;  /* 0x000000ffff157224 */ /* 0x000fe200078e0004 */
[----:B------:R-:W-:Y:S01]  /*93f0*/  F2FP.F16.F32.PACK_AB R195, R20, R153 ;  /* 0x0000009914c3723e */ /* 0x000fe200000000ff */
[----:B------:R-:W-:Y:S01]  /*9400*/  IMAD.MOV.U32 R20, RZ, RZ, R3 ;  /* 0x000000ffff147224 */ /* 0x000fe200078e0003 */
[----:B------:R-:W-:-:S02]  /*9410*/  F2FP.F16.F32.PACK_AB R209, R156, R209 ;  /* 0x000000d19cd1723e */ /* 0x000fc400000000ff */
[----:B------:R-:W-:Y:S01]  /*9420*/  F2FP.F16.F32.PACK_AB R211, R158, R211 ;  /* 0x000000d39ed3723e */ /* 0x000fe200000000ff */
[----:B------:R-:W-:Y:S01]  /*9430*/  @P1 VIADD R155, R155, 0x38860 ;  /* 0x000388609b9b1836 */ /* 0x000fe20000000000 */
[----:B------:R-:W-:Y:S01]  /*9440*/  F2FP.F16.F32.PACK_AB R204, R187, R204 ;  /* 0x000000ccbbcc723e */ /* 0x000fe200000000ff */
[----:B------:R-:W-:Y:S01]  /*9450*/  UIADD3 UR4, UR6, -0x1, URZ ;  /* 0xffffffff06047890 */ /* 0x000fe2000fffe03f */
[----:B------:R-:W-:Y:S02]  /*9460*/  F2FP.F16.F32.PACK_AB R205, R164, R205 ;  /* 0x000000cda4cd723e */ /* 0x000fe400000000ff */
[----:B------:R-:W-:Y:S02]  /*9470*/  @P1 PRMT R155, R22, 0x654, R155 ;  /* 0x00000654169b1816 */ /* 0x000fe4000000009b */
[----:B------:R-:W-:Y:S01]  /*9480*/  F2FP.F16.F32.PACK_AB R206, R185, R206 ;  /* 0x000000ceb9ce723e */ /* 0x000fe200000000ff */
[----:B------:R-:W-:Y:S01]  /*9490*/  IMAD.U32 R233, RZ, RZ, UR4 ;  /* 0x00000004ffe97e24 */ /* 0x000fe2000f8e00ff */
[----:B------:R0:W-:Y:S01]  /*94a0*/  @P1 SYNCS.ARRIVE.TRANS64.RED.A1T0 RZ, [R155+URZ], RZ ;  /* 0x000000ff9bff19a7 */ /* 0x0001e2000810043f */
[----:B------:R-:W-:-:S02]  /*94b0*/  ISETP.LT.AND P1, PT, RZ, UR6, PT ;  /* 0x00000006ff007c0c */ /* 0x000fc4000bf21270 */
[----:B------:R-:W-:Y:S02]  /*94c0*/  R2UR UR6, R16 ;  /* 0x00000000100672ca */ /* 0x000fe400000e0000 */
[----:B------:R-:W-:Y:S02]  /*94d0*/  F2FP.F16.F32.PACK_AB R207, R166, R207 ;  /* 0x000000cfa6cf723e */ /* 0x000fe400000000ff */
[----:B------:R-:W-:Y:S02]  /*94e0*/  F2FP.F16.F32.PACK_AB R200, R181, R200 ;  /* 0x000000c8b5c8723e */ /* 0x000fe400000000ff */
[----:B------:R-:W-:Y:S02]  /*94f0*/  F2FP.F16.F32.PACK_AB R201, R168, R201 ;  /* 0x000000c9a8c9723e */ /* 0x000fe400000000ff */
[----:B------:R-:W-:Y:S02]  /*9500*/  F2FP.F16.F32.PACK_AB R202, R177, R202 ;  /* 0x000000cab1ca723e */ /* 0x000fe400000000ff */
[----:B------:R-:W-:-:S02]  /*9510*/  F2FP.F16.F32.PACK_AB R203, R170, R203 ;  /* 0x000000cbaacb723e */ /* 0x000fc400000000ff */
[----:B------:R-:W-:Y:S01]  /*9520*/  F2FP.F16.F32.PACK_AB R196, R173, R196 ;  /* 0x000000c4adc4723e */ /* 0x000fe200000000ff */
[----:B------:R-:W-:Y:S01]  /*9530*/  IMAD.U32 R235, RZ, RZ, UR6 ;  /* 0x00000006ffeb7e24 */ /* 0x000fe2000f8e00ff */
[----:B------:R-:W-:Y:S02]  /*9540*/  F2FP.F16.F32.PACK_AB R197, R160, R197 ;  /* 0x000000c5a0c5723e */ /* 0x000fe400000000ff */
[----:B------:R-:W-:Y:S02]  /*9550*/  F2FP.F16.F32.PACK_AB R198, R159, R198 ;  /* 0x000000c69fc6723e */ /* 0x000fe400000000ff */
[----:B------:R-:W-:Y:S02]  /*9560*/  F2FP.F16.F32.PACK_AB R199, R162, R199 ;  /* 0x000000c7a2c7723e */ /* 0x000fe400000000ff */
[----:B------:R-:W-:Y:S02]  /*9570*/  F2FP.F16.F32.PACK_AB R192, R157, R192 ;  /* 0x000000c09dc0723e */ /* 0x000fe400000000ff */
[----:B------:R-:W-:-:S02]  /*9580*/  F2FP.F16.F32.PACK_AB R193, R152, R193 ;  /* 0x000000c198c1723e */ /* 0x000fc400000000ff */
[----:B------:R-:W-:Y:S01]  /*9590*/  F2FP.F16.F32.PACK_AB R194, R165, R194 ;  /* 0x000000c2a5c2723e */ /* 0x000fe200000000ff */
[----:B0-----:R-:W-:Y:S06]  /*95a0*/  @P1 BRA `(.L_x_213) ;  /* 0xffffffc000141947 */ /* 0x001fec000383ffff */
.L_x_202:
        /* <DEDUP_REMOVED lines=131> */
.L_x_214:
        /* <DEDUP_REMOVED lines=10> */
.L_x_215:
[----:B-1----:R-:W-:Y:S05]  /*9e80*/  @P1 BRA `(.L_x_216) ;  /* 0x0000000000081947 */ /* 0x002fea0003800000 */
[----:B------:R-:W1:Y:S02]  /*9e90*/  SYNCS.PHASECHK.TRANS64.TRYWAIT P1, [UR9+0x38850], R0 ;  /* 0x03885000ff0075a7 */ /* 0x000e640008020149 */
[----:B-1----:R-:W-:Y:S05]  /*9ea0*/  @!P1 BRA `(.L_x_217) ;  /* 0x0000008000a89947 */ /* 0x002fea0003800000 */
.L_x_216:
[----:B------:R-:W-:Y:S01]  /*9eb0*/  UIADD3 UR6, UR4, 0x400, URZ ;  /* 0x0000040004067890 */ /* 0x000fe2000fffe03f */
[----:B------:R-:W-:Y:S01]  /*9ec0*/  WARPGROUP.ARRIVE ;  /* 0x00000000000079c5 */ /* 0x000fe20000000000 */
[----:B------:R-:W-:Y:S01]  /*9ed0*/  UMOV UR7, 0x40000040 ;  /* 0x4000004000077882 */ /* 0x000fe20000000000 */
[----:B-1----:R-:W1:Y:S01]  /*9ee0*/  SHFL.BFLY PT, R7, R14, 0x2, 0x1f ;  /* 0x0c401f000e077f89 */ /* 0x002e6200000e0000 */
[----:B------:R-:W-:Y:S01]  /*9ef0*/  USHF.R.U32.HI UR6, URZ, 0x4, UR6 ;  /* 0x000000043f067899 */ /* 0x000fe20008011606 */
[----:B------:R-:W-:Y:S02]  /*9f00*/  IMAD.MOV.U32 R6, RZ, RZ, RZ ;  /* 0x000000ffff067224 */ /* 0x000fe400078e00ff */
[----:B0-----:R-:W0:Y:S01]  /*9f10*/  SHFL.BFLY PT, R0, R5, 0x2, 0x1f ;  /* 0x0c401f0005007f89 */ /* 0x001e2200000e0000 */
[----:B------:R-:W-:Y:S01]  /*9f20*/  ULOP3.LUT UR6, UR6, 0x3fff, URZ, 0xc0, !UPT ;  /* 0x00003fff06067892 */ /* 0x000fe2000f8ec03f */
[----:B------:R-:W-:-:S03]  /*9f30*/  IMAD.U32 R13, RZ, RZ, UR5 ;  /* 0x00000005ff0d7e24 */ /* 0x000fc6000f8e00ff */
[----:B------:R-:W-:-:S04]  /*9f40*/  ULOP3.LUT UR6, UR6, 0x2800000, URZ, 0xfc, !UPT ;  /* 0x0280000006067892 */ /* 0x000fc8000f8efc3f */
[----:B------:R-:W-:-:S07]  /*9f50*/  UIMAD UR8, UR60, 0xa00, UR6 ;  /* 0x00000a003c0878a4 */ /* 0x000fce000f8e0206 */
[----:B------:R-:W-:Y:S02]  /*9f60*/  UMOV UR6, UR8 ;  /* 0x0000000800067c82 */ /* 0x000fe40008000000 */
[----:B------:R-:W-:Y:S01]  /*9f70*/  HGMMA.64x256x16.F32 R24, R208, gdesc[UR4].tnspB, R24, gsb0 ;  /* 0x43e00004d0187df0 */ /* 0x000fe20008000818 */
[----:B------:R-:W-:Y:S01]  /*9f80*/  UIADD3 UR6, UR8, 0x80, URZ ;  /* 0x0000008008067890 */ /* 0x000fe2000fffe03f */
[----:B-1----:R-:W-:Y:S01]  /*9f90*/  FADD.FTZ R7, R7, R14 ;  /* 0x0000000e07077221 */ /* 0x002fe20000010000 */
[----:B------:R-:W-:Y:S01]  /*9fa0*/  UMOV UR7, 0x40000040 ;  /* 0x4000004000077882 */ /* 0x000fe20000000000 */
[----:B0-----:R-:W-:Y:S01]  /*9fb0*/  FADD.FTZ R2, R0, R5 ;  /* 0x0000000500027221 */ /* 0x001fe20000010000 */
[----:B------:R-:W-:Y:S02]  /*9fc0*/  IMAD.MOV.U32 R5, RZ, RZ, RZ ;  /* 0x000000ffff057224 */ /* 0x000fe400078e00ff */
[----:B------:R-:W0:Y:S04]  /*9fd0*/  SHFL.BFLY PT, R0, R7, 0x1, 0x1f ;  /* 0x0c201f0007007f89 */ /* 0x000e2800000e0000 */
[----:B------:R-:W1:Y:S01]  /*9fe0*/  SHFL.BFLY PT, R9, R2, 0x1, 0x1f ;  /* 0x0c201f0002097f89 */ /* 0x000e6200000e0000 */
[----:B0-----:R-:W-:Y:S01]  /*9ff0*/  FADD.FTZ R11, R7, R0 ;  /* 0x00000000070b7221 */ /* 0x001fe20000010000 */
[----:B------:R-:W-:-:S02]  /*a000*/  IMAD.U32 R7, RZ, RZ, UR5 ;  /* 0x00000005ff077e24 */ /* 0x000fc4000f8e00ff */
[----:B------:R-:W-:Y:S02]  /*a010*/  IMAD.MOV.U32 R0, RZ, RZ, -0x800000 ;  /* 0xff800000ff007424 */ /* 0x000fe400078e00ff */
[----:B-1----:R-:W-:Y:S01]  /*a020*/  FADD.FTZ R12, R2, R9 ;  /* 0x00000009020c7221 */ /* 0x002fe20000010000 */
[----:B------:R-:W-:Y:S01]  /*a030*/  FSETP.NE.FTZ.AND P1, PT, R11, RZ, PT ;  /* 0x000000ff0b00720b */ /* 0x000fe20003f35000 */
[----:B------:R-:W-:-:S03]  /*a040*/  IMAD.MOV.U32 R2, RZ, RZ, -0x800000 ;  /* 0xff800000ff027424 */ /* 0x000fc600078e00ff */
[----:B------:R-:W-:-:S09]  /*a050*/  FSETP.NE.FTZ.AND P2, PT, R12, RZ, PT ;  /* 0x000000ff0c00720b */ /* 0x000fd20003f55000 */
[----:B------:R-:W0:Y:S01]  /*a060*/  @P1 MUFU.LG2 R8, R11 ;  /* 0x0000000b00081308 */ /* 0x000e220000000c00 */
[----:B------:R-:W-:-:S03]  /*a070*/  @P1 FMUL.FTZ R7, R7, 0.69314718246459960938 ;  /* 0x3f31721807071820 */ /* 0x000fc60000410000 */
[----:B------:R-:W-:-:S04]  /*a080*/  @P2 FMUL.FTZ R13, R13, 0.69314718246459960938 ;  /* 0x3f3172180d0d2820 */ /* 0x000fc80000410000 */
[----:B------:R-:W1:Y:S08]  /*a090*/  @P2 MUFU.LG2 R9, R12 ;  /* 0x0000000c00092308 */ /* 0x000e700000000c00 */
[----:B------:R2:W3:Y:S01]  /*a0a0*/  @P1 MUFU.RCP R6, R11 ;  /* 0x0000000b00061308 */ /* 0x0004e20000001000 */
[----:B0-----:R-:W-:-:S04]  /*a0b0*/  @P1 FMUL.FTZ R8, R8, 0.69314718246459960938 ;  /* 0x3f31721808081820 */ /* 0x001fc80000410000 */
[----:B------:R-:W-:-:S03]  /*a0c0*/  @P1 FFMA.FTZ R2, R7, R4, R8 ;  /* 0x0000000407021223 */ /* 0x000fc60000010008 */
[----:B------:R2:W0:Y:S01]  /*a0d0*/  @P2 MUFU.RCP R5, R12 ;  /* 0x0000000c00052308 */ /* 0x0004220000001000 */
[----:B-1----:R-:W-:-:S04]  /*a0e0*/  @P2 FMUL.FTZ R10, R9, 0.69314718246459960938 ;  /* 0x3f317218090a2820 */ /* 0x002fc80000410000 */
        /* <DEDUP_REMOVED lines=18> */
[----:B------:R-:W-:Y:S01]  /*a210*/  UMOV UR7, 0x40000040 ;  /* 0x4000004000077882 */ /* 0x000fe20000000000 */
[----:B------:R-:W-:Y:S02]  /*a220*/  WARPGROUP.DEPBAR.LE gsb0, 0x0 ;  /* 0x00008000000079c5 */ /* 0x000fe40000010000 */
[----:B------:R-:W-:-:S15]  /*a230*/  WARPGROUP.ARRIVE ;  /* 0x00000000000079c5 */ /* 0x000fde0000000000 */
[----:B------:R-:W-:-:S08]  /*a240*/  NOP ;  /* 0x0000000000007918 */ /* 0x000fd00000000000 */
[----:B------:R-:W-:Y:S03]  /*a250*/  HGMMA.64x256x16.F32 R24, R192, gdesc[UR4].tnspB, R24, gsb0 ;  /* 0x43e00004c0187df0 */ /* 0x000fe60008000818 */
[----:B------:R-:W-:Y:S02]  /*a260*/  WARPGROUP.DEPBAR.LE gsb0, 0x0 ;  /* 0x00008000000079c5 */ /* 0x000fe40000010000 */
[----:B0-23--:R-:W-:Y:S05]  /*a270*/  @!P0 BRA `(.L_x_218) ;  /* 0x0000000000048947 */ /* 0x00dfea0003800000 */
[----:B------:R-:W-:Y:S01]  /*a280*/  BPT.TRAP 0x1 ;  /* 0x000000040000795c */ /* 0x000fe20000300000 */
.L_x_218:
[----:B------:R-:W0:Y:S01]  /*a290*/  S2UR UR5, SR_SWINHI ;  /* 0x00000000000579c3 */ /* 0x000e220000002f00 */
[----:B------:R-:W-:Y:S01]  /*a2a0*/  ISETP.NE.AND P0, PT, R18, RZ, PT ;  /* 0x000000ff1200720c */ /* 0x000fe20003f05270 */
[----:B------:R-:W-:Y:S02]  /*a2b0*/  IMAD.U32 R7, RZ, RZ, UR9 ;  /* 0x00000009ff077e24 */ /* 0x000fe4000f8e00ff */
        /* <DEDUP_REMOVED lines=11> */
[----:B------:R-:W-:-:S02]  /*a370*/  @P0 VIADD R7, R7, 0x38860 ;  /* 0x0003886007070836 */ /* 0x000fc40000000000 */
[-C--:B------:R-:W-:Y:S01]  /*a380*/  FMUL.FTZ R185, R125, R6.reuse ;  /* 0x000000067db97220 */ /* 0x080fe20000410000 */
[----:B------:R-:W-:Y:S01]  /*a390*/  FMUL.FTZ R184, R129, R6 ;  /* 0x0000000681b87220 */ /* 0x000fe20000410000 */
[-C--:B------:R-:W-:Y:S01]  /*a3a0*/  FMUL.FTZ R27, R27, R5.reuse ;  /* 0x000000051b1b7220 */ /* 0x080fe20000410000 */
[-C--:B------:R-:W-:Y:S01]  /*a3b0*/  FMUL.FTZ R26, R26, R5.reuse ;  /* 0x000000051a1a7220 */ /* 0x080fe20000410000 */
[----:B------:R-:W-:Y:S01]  /*a3c0*/  @P0 PRMT R7, R22, 0x654, R7 ;  /* 0x0000065416070816 */ /* 0x000fe20000000007 */
[-C--:B------:R-:W-:Y:S01]  /*a3d0*/  FMUL.FTZ R3, R31, R5.reuse ;  /* 0x000000051f037220 */ /* 0x080fe20000410000 */
[-C--:B------:R-:W-:Y:S01]  /*a3e0*/  FMUL.FTZ R21, R30, R5.reuse ;  /* 0x000000051e157220 */ /* 0x080fe20000410000 */
[-C--:B------:R-:W-:Y:S01]  /*a3f0*/  FMUL.FTZ R35, R35, R5.reuse ;  /* 0x0000000523237220 */ /* 0x080fe20000410000 */
[-C--:B------:R-:W-:Y:S01]  /*a400*/  FMUL.FTZ R34, R34, R5.reuse ;  /* 0x0000000522227220 */ /* 0x080fe20000410000 */
[----:B------:R-:W-:Y:S01]  /*a410*/  UMOV UR6, UR4 ;  /* 0x0000000400067c82 */ /* 0x000fe20008000000 */
[----:B0-----:R-:W-:Y:S01]  /*a420*/  UMOV UR7, UR5 ;  /* 0x0000000500077c82 */ /* 0x001fe20008000000 */
[----:B------:R-:W-:Y:S01]  /*a430*/  FMUL.FTZ R39, R39, R5 ;  /* 0x0000000527277220 */ /* 0x000fe20000410000 */
[----:B------:R-:W-:-:S02]  /*a440*/  IMAD.U32 R164, RZ, RZ, UR6 ;  /* 0x00000006ffa47e24 */ /* 0x000fc4000f8e00ff */
[-C--:B------:R-:W-:Y:S01]  /*a450*/  FMUL.FTZ R38, R38, R5.reuse ;  /* 0x0000000526267220 */ /* 0x080fe20000410000 */
[----:B------:R-:W-:Y:S02]  /*a460*/  IMAD.U32 R165, RZ, RZ, UR7 ;  /* 0x00000007ffa57e24 */ /* 0x000fe4000f8e00ff */
[-C--:B------:R-:W-:Y:S01]  /*a470*/  FMUL.FTZ R43, R43, R5.reuse ;  /* 0x000000052b2b7220 */ /* 0x080fe20000410000 */
[-C--:B------:R-:W-:Y:S01]  /*a480*/  FMUL.FTZ R42, R42, R5.reuse ;  /* 0x000000052a2a7220 */ /* 0x080fe20000410000 */
[----:B------:R-:W-:Y:S01]  /*a490*/  FMUL.FTZ R47, R47, R5 ;  /* 0x000000052f2f7220 */ /* 0x000fe20000410000 */
[----:B------:R-:W-:-:S04]  /*a4a0*/  IMAD.WIDE R12, R226, 0x2, R164 ;  /* 0x00000002e20c7825 */ /* 0x000fc800078e02a4 */
[-C--:B------:R-:W-:Y:S01]  /*a4b0*/  FMUL.FTZ R46, R46, R5.reuse ;  /* 0x000000052e2e7220 */ /* 0x080fe20000410000 */
[-C--:B------:R-:W-:Y:S01]  /*a4c0*/  FMUL.FTZ R51, R51, R5.reuse ;  /* 0x0000000533337220 */ /* 0x080fe20000410000 */
[-C--:B------:R-:W-:Y:S01]  /*a4d0*/  FMUL.FTZ R50, R50, R5.reuse ;  /* 0x0000000532327220 */ /* 0x080fe20000410000 */
[-C--:B------:R-:W-:Y:S01]  /*a4e0*/  FMUL.FTZ R55, R55, R5.reuse ;  /* 0x0000000537377220 */ /* 0x080fe20000410000 */
[----:B------:R-:W-:Y:S01]  /*a4f0*/  IADD3 R11, P3, R12, 0xc060, RZ ;  /* 0x0000c0600c0b7810 */ /* 0x000fe20007f7e0ff */
[-C--:B------:R-:W-:Y:S01]  /*a500*/  FMUL.FTZ R54, R54, R5.reuse ;  /* 0x0000000536367220 */ /* 0x080fe20000410000 */
[-C--:B------:R-:W-:Y:S01]  /*a510*/  FMUL.FTZ R59, R59, R5.reuse ;  /* 0x000000053b3b7220 */ /* 0x080fe20000410000 */
[-C--:B------:R-:W-:Y:S01]  /*a520*/  FMUL.FTZ R58, R58, R5.reuse ;  /* 0x000000053a3a7220 */ /* 0x080fe20000410000 */
[----:B------:R-:W-:Y:S01]  /*a530*/  LOP3.LUT R4, R11, 0x380, RZ, 0xc0, !PT ;  /* 0x000003800b047812 */ /* 0x000fe200078ec0ff */
        /* <DEDUP_REMOVED lines=49> */
[----:B------:R0:W-:Y:S01]  /*a850*/  @P0 SYNCS.ARRIVE.TRANS64.RED.A1T0 RZ, [R7+URZ], RZ ;  /* 0x000000ff07ff09a7 */ /* 0x0001e2000810043f */
[----:B------:R-:W-:Y:S01]  /*a860*/  IMAD.X R5, RZ, RZ, R13, P3 ;  /* 0x000000ffff057224 */ /* 0x000fe200018e060d */
[----:B------:R-:W-:Y:S01]  /*a870*/  SHF.R.U64 R4, R4, 0x3, RZ ;  /* 0x0000000304047819 */ /* 0x000fe200000012ff */
[----:B------:R-:W-:Y:S01]  /*a880*/  IMAD R9, R220, 0x40, R17 ;  /* 0x00000040dc097824 */ /* 0x000fe200078e0211 */
[C---:B------:R-:W-:Y:S01]  /*a890*/  IADD3 R115, P4, R12.reuse, 0xc040, RZ ;  /* 0x0000c0400c737810 */ /* 0x040fe20007f9e0ff */
[----:B------:R-:W-:Y:S01]  /*a8a0*/  FMUL.FTZ R199, R53, R6 ;  /* 0x0000000635c77220 */ /* 0x000fe20000410000 */
[C---:B------:R-:W-:Y:S01]  /*a8b0*/  IADD3 R111, P5, R12.reuse, 0xc020, RZ ;  /* 0x0000c0200c6f7810 */ /* 0x040fe20007fbe0ff */
[----:B------:R-:W-:Y:S01]  /*a8c0*/  IMAD.WIDE R164, R9, 0x2, R164 ;  /* 0x0000000209a47825 */ /* 0x000fe200078e02a4 */
[----:B------:R-:W-:-:S03]  /*a8d0*/  IADD3 R107, P6, R12, 0xc000, RZ ;  /* 0x0000c0000c6b7810 */ /* 0x000fc60007fde0ff */
[-C--:B------:R-:W-:Y:S01]  /*a8e0*/  FMUL.FTZ R198, R57, R6.reuse ;  /* 0x0000000639c67220 */ /* 0x080fe20000410000 */
[C---:B------:R-:W-:Y:S01]  /*a8f0*/  IADD3 R69, P0, R12.reuse, 0x8060, RZ ;  /* 0x000080600c457810 */ /* 0x040fe20007f1e0ff */
[----:B------:R-:W-:Y:S01]  /*a900*/  FMUL.FTZ R197, R61, R6 ;  /* 0x000000063dc57220 */ /* 0x000fe20000410000 */
[C---:B------:R-:W-:Y:S01]  /*a910*/  IADD3 R31, P1, R12.reuse, 0x20, RZ ;  /* 0x000000200c1f7810 */ /* 0x040fe20007f3e0ff */
[--C-:B0-----:R-:W-:Y:S01]  /*a920*/  IMAD.X R7, RZ, RZ, R13.reuse, P4 ;  /* 0x000000ffff077224 */ /* 0x101fe200020e060d */
[C---:B------:R-:W-:Y:S01]  /*a930*/  IADD3 R56, P2, R12.reuse, 0x8040, RZ ;  /* 0x000080400c387810 */ /* 0x040fe20007f5e0ff */
[--C-:B------:R-:W-:Y:S01]  /*a940*/  IMAD.X R9, RZ, RZ, R13.reuse, P5 ;  /* 0x000000ffff097224 */ /* 0x100fe200028e060d */
[C---:B------:R-:W-:Y:S01]  /*a950*/  IADD3 R65, P3, R12.reuse, 0x8020, RZ ;  /* 0x000080200c417810 */ /* 0x040fe20007f7e0ff */
[--C-:B------:R-:W-:Y:S01]  /*a960*/  IMAD.X R135, RZ, RZ, R13.reuse, P0 ;  /* 0x000000ffff877224 */ /* 0x100fe200000e060d */
[----:B------:R-:W-:Y:S01]  /*a970*/  LOP3.LUT R131, R12, 0x380, RZ, 0xc0, !PT ;  /* 0x000003800c837812 */ /* 0x000fe200078ec0ff */
[--C-:B------:R-:W-:Y:S01]  /*a980*/  IMAD.X R139, RZ, RZ, R13.reuse, P1 ;  /* 0x000000ffff8b7224 */ /* 0x100fe200008e060d */
[----:B------:R-:W-:Y:S01]  /*a990*/  LOP3.LUT R4, R4, R11, RZ, 0x3c, !PT ;  /* 0x0000000b04047212 */ /* 0x000fe200078e3cff */
[--C-:B------:R-:W-:Y:S01]  /*a9a0*/  IMAD.X R11, RZ, RZ, R13.reuse, P6 ;  /* 0x000000ffff0b7224 */ /* 0x100fe200030e060d */
[C---:B------:R-:W-:Y:S01]  /*a9b0*/  IADD3 R30, P4, R12.reuse, 0x8000, RZ ;  /* 0x000080000c1e7810 */ /* 0x040fe20007f9e0ff */
        /* <DEDUP_REMOVED lines=14> */
[----:B------:R-:W-:-:S02]  /*aaa0*/  IMAD.X R161, RZ, RZ, R13, P2 ;  /* 0x000000ffffa17224 */ /* 0x000fc400010e060d */
[----:B------:R-:W-:Y:S01]  /*aab0*/  FMUL.FTZ R183, R52, R6 ;  /* 0x0000000634b77220 */ /* 0x000fe20000410000 */
[--C-:B------:R-:W-:Y:S01]  /*aac0*/  IMAD.X R163, RZ, RZ, R13.reuse, P3 ;  /* 0x000000ffffa37224 */ /* 0x100fe200018e060d */
[----:B------:R-:W-:Y:S01]  /*aad0*/  LOP3.LUT R130, R131, R12, RZ, 0x3c, !PT ;  /* 0x0000000c83827212 */ /* 0x000fe200078e3cff */
[----:B------:R-:W-:Y:S01]  /*aae0*/  IMAD.MOV.U32 R131, RZ, RZ, R13 ;  /* 0x000000ffff837224 */ /* 0x000fe200078e000d */
[----:B------:R-:W-:Y:S01]  /*aaf0*/  LOP3.LUT R13, R56, 0x380, RZ, 0xc0, !PT ;  /* 0x00000380380d7812 */ /* 0x000fe200078ec0ff */
[-C--:B------:R-:W-:Y:S01]  /*ab00*/  FMUL.FTZ R25, R25, R6.reuse ;  /* 0x0000000619197220 */ /* 0x080fe20000410000 */
[----:B------:R-:W-:Y:S01]  /*ab10*/  LOP3.LUT R12, R31, 0x380, RZ, 0xc0, !PT ;  /* 0x000003801f0c7812 */ /* 0x000fe200078ec0ff */
[-C--:B------:R-:W-:Y:S01]  /*ab20*/  FMUL.FTZ R24, R24, R6.reuse ;  /* 0x0000000618187220 */ /* 0x080fe20000410000 */
[----:B------:R-:W-:Y:S01]  /*ab30*/  SHF.R.U64 R13, R13, 0x3, RZ ;  /* 0x000000030d0d7819 */ /* 0x000fe200000012ff */
[-C--:B------:R-:W-:Y:S01]  /*ab40*/  FMUL.FTZ R29, R29, R6.reuse ;  /* 0x000000061d1d7220 */ /* 0x080fe20000410000 */
[----:B------:R-:W-:Y:S01]  /*ab50*/  SHF.R.U64 R12, R12, 0x3, RZ ;  /* 0x000000030c0c7819 */ /* 0x000fe200000012ff */
[----:B------:R-:W-:Y:S01]  /*ab60*/  FMUL.FTZ R28, R28, R6 ;  /* 0x000000061c1c7220 */ /* 0x000fe20000410000 */
[----:B------:R-:W-:Y:S01]  /*ab70*/  LOP3.LUT R142, R13, R56, RZ, 0x3c, !PT ;  /* 0x000000380d8e7212 */ /* 0x000fe200078e3cff */
[-C--:B------:R-:W-:Y:S01]  /*ab80*/  FMUL.FTZ R33, R33, R6.reuse ;  /* 0x0000000621217220 */ /* 0x080fe20000410000 */
[----:B------:R-:W-:Y:S01]  /*ab90*/  LOP3.LUT R13, R30, 0x380, RZ, 0xc0, !PT ;  /* 0x000003801e0d7812 */ /* 0x000fe200078ec0ff */
[-C--:B------:R-:W-:Y:S01]  /*aba0*/  FMUL.FTZ R32, R32, R6.reuse ;  /* 0x0000000620207220 */ /* 0x080fe20000410000 */
[----:B------:R-:W-:Y:S01]  /*abb0*/  LOP3.LUT R138, R12, R31, RZ, 0x3c, !PT ;  /* 0x0000001f0c8a7212 */ /* 0x000fe200078e3cff */
[-C--:B------:R-:W-:Y:S01]  /*abc0*/  FMUL.FTZ R36, R36, R6.reuse ;  /* 0x0000000624247220 */ /* 0x080fe20000410000 */
[----:B------:R-:W-:Y:S01]  /*abd0*/  SHF.R.U64 R13, R13, 0x3, RZ ;  /* 0x000000030d0d7819 */ /* 0x000fe200000012ff */
[-C--:B------:R-:W-:Y:S01]  /*abe0*/  FMUL.FTZ R41, R41, R6.reuse ;  /* 0x0000000629297220 */ /* 0x080fe20000410000 */
[----:B------:R-:W-:Y:S01]  /*abf0*/  LOP3.LUT R12, R61, 0x380, RZ, 0xc0, !PT ;  /* 0x000003803d0c7812 */ /* 0x000fe200078ec0ff */
[----:B------:R-:W-:Y:S01]  /*ac00*/  FMUL.FTZ R40, R40, R6 ;  /* 0x0000000628287220 */ /* 0x000fe20000410000 */
[----:B------:R-:W-:Y:S01]  /*ac10*/  LOP3.LUT R150, R13, R30, RZ, 0x3c, !PT ;  /* 0x0000001e0d967212 */ /* 0x000fe200078e3cff */
[-C--:B------:R-:W-:Y:S01]  /*ac20*/  FMUL.FTZ R44, R44, R6.reuse ;  /* 0x000000062c2c7220 */ /* 0x080fe20000410000 */
[----:B------:R-:W-:Y:S01]  /*ac30*/  LOP3.LUT R30, R57, 0x380, RZ, 0xc0, !PT ;  /* 0x00000380391e7812 */ /* 0x000fe200078ec0ff */
[-C--:B------:R-:W-:Y:S01]  /*ac40*/  FMUL.FTZ R49, R49, R6.reuse ;  /* 0x0000000631317220 */ /* 0x080fe20000410000 */
[----:B------:R-:W-:Y:S01]  /*ac50*/  LOP3.LUT R52, R65, 0x380, RZ, 0xc0, !PT ;  /* 0x0000038041347812 */ /* 0x000fe200078ec0ff */
[-C--:B------:R-:W-:Y:S01]  /*ac60*/  FMUL.FTZ R48, R48, R6.reuse ;  /* 0x0000000630307220 */ /* 0x080fe20000410000 */
[----:B------:R-:W-:Y:S01]  /*ac70*/  SHF.R.U64 R12, R12, 0x3, RZ ;  /* 0x000000030c0c7819 */ /* 0x000fe200000012ff */
[-C--:B------:R-:W-:Y:S01]  /*ac80*/  FMUL.FTZ R181, R60, R6.reuse ;  /* 0x000000063cb57220 */ /* 0x080fe20000410000 */
[----:B------:R-:W-:Y:S01]  /*ac90*/  LOP3.LUT R13, R20, 0x380, RZ, 0xc0, !PT ;  /* 0x00000380140d7812 */ /* 0x000fe200078ec0ff */
[-C--:B------:R-:W-:Y:S01]  /*aca0*/  FMUL.FTZ R180, R64, R6.reuse ;  /* 0x0000000640b47220 */ /* 0x080fe20000410000 */
[----:B------:R-:W-:Y:S01]  /*acb0*/  SHF.R.U64 R30, R30, 0x3, RZ ;  /* 0x000000031e1e7819 */ /* 0x000fe200000012ff */
[-C--:B------:R-:W-:Y:S01]  /*acc0*/  FMUL.FTZ R179, R68, R6.reuse ;  /* 0x0000000644b37220 */ /* 0x080fe20000410000 */
[----:B------:R-:W-:Y:S01]  /*acd0*/  SHF.R.U64 R52, R52, 0x3, RZ ;  /* 0x0000000334347819 */ /* 0x000fe200000012ff */
[-C--:B------:R-:W-:Y:S01]  /*ace0*/  FMUL.FTZ R73, R73, R6.reuse ;  /* 0x0000000649497220 */ /* 0x080fe20000410000 */
[----:B------:R-:W-:Y:S01]  /*acf0*/  LOP3.LUT R152, R12, R61, RZ, 0x3c, !PT ;  /* 0x0000003d0c987212 */ /* 0x000fe200078e3cff */
[-C--:B------:R-:W-:Y:S01]  /*ad00*/  FMUL.FTZ R72, R72, R6.reuse ;  /* 0x0000000648487220 */ /* 0x080fe20000410000 */
[----:B------:R-:W-:Y:S01]  /*ad10*/  LOP3.LUT R12, R53, 0x380, RZ, 0xc0, !PT ;  /* 0x00000380350c7812 */ /* 0x000fe200078ec0ff */
[-C--:B------:R-:W-:Y:S01]  /*ad20*/  FMUL.FTZ R76, R76, R6.reuse ;  /* 0x000000064c4c7220 */ /* 0x080fe20000410000 */
[----:B------:R-:W-:Y:S01]  /*ad30*/  SHF.R.U64 R13, R13, 0x3, RZ ;  /* 0x000000030d0d7819 */ /* 0x000fe200000012ff */
[-C--:B------:R-:W-:Y:S01]  /*ad40*/  FMUL.FTZ R81, R81, R6.reuse ;  /* 0x0000000651517220 */ /* 0x080fe20000410000 */
[----:B------:R-:W-:Y:S01]  /*ad50*/  LOP3.LUT R156, R30, R57, RZ, 0x3c, !PT ;  /* 0x000000391e9c7212 */ /* 0x000fe200078e3cff */
[-C--:B------:R-:W-:Y:S01]  /*ad60*/  FMUL.FTZ R80, R80, R6.reuse ;  /* 0x0000000650507220 */ /* 0x080fe20000410000 */
[----:B------:R-:W-:Y:S01]  /*ad70*/  IADD3 R30, P3, R164, 0x1000, RZ ;  /* 0x00001000a41e7810 */ /* 0x000fe20007f7e0ff */
[-C--:B------:R-:W-:Y:S01]  /*ad80*/  FMUL.FTZ R84, R84, R6.reuse ;  /* 0x0000000654547220 */ /* 0x080fe20000410000 */
[----:B------:R-:W-:Y:S01]  /*ad90*/  LOP3.LUT R31, R14, 0x380, RZ, 0xc0, !PT ;  /* 0x000003800e1f7812 */ /* 0x000fe200078ec0ff */
[-C--:B------:R-:W-:Y:S01]  /*ada0*/  FMUL.FTZ R89, R89, R6.reuse ;  /* 0x0000000659597220 */ /* 0x080fe20000410000 */
[----:B------:R-:W-:Y:S01]  /*adb0*/  LOP3.LUT R146, R52, R65, RZ, 0x3c, !PT ;  /* 0x0000004134927212 */ /* 0x000fe200078e3cff */
[-C--:B------:R-:W-:Y:S01]  /*adc0*/  FMUL.FTZ R88, R88, R6.reuse ;  /* 0x0000000658587220 */ /* 0x080fe20000410000 */
[----:B------:R-:W-:Y:S01]  /*add0*/  SHF.R.U64 R12, R12, 0x3, RZ ;  /* 0x000000030c0c7819 */ /* 0x000fe200000012ff */
[----:B------:R-:W-:Y:S01]  /*ade0*/  FMUL.FTZ R92, R92, R6 ;  /* 0x000000065c5c7220 */ /* 0x000fe20000410000 */
[----:B------:R-:W-:Y:S01]  /*adf0*/  LOP3.LUT R158, R13, R20, RZ, 0x3c, !PT ;  /* 0x000000140d9e7212 */ /* 0x000fe200078e3cff */
[-C--:B------:R-:W-:Y:S01]  /*ae00*/  FMUL.FTZ R97, R97, R6.reuse ;  /* 0x0000000661617220 */ /* 0x080fe20000410000 */
[----:B------:R-:W-:Y:S01]  /*ae10*/  LOP3.LUT R52, R15, 0x380, RZ, 0xc0, !PT ;  /* 0x000003800f347812 */ /* 0x000fe200078ec0ff */
[-C--:B------:R-:W-:Y:S01]  /*ae20*/  FMUL.FTZ R96, R96, R6.reuse ;  /* 0x0000000660607220 */ /* 0x080fe20000410000 */
[----:B------:R-:W-:Y:S01]  /*ae30*/  IADD3 R20, P4, R164, 0x2000, RZ ;  /* 0x00002000a4147810 */ /* 0x000fe20007f9e0ff */
[-C--:B------:R-:W-:Y:S01]  /*ae40*/  FMUL.FTZ R100, R100, R6.reuse ;  /* 0x0000000664647220 */ /* 0x080fe20000410000 */
[----:B------:R-:W-:Y:S01]  /*ae50*/  LOP3.LUT R13, R30, 0x380, RZ, 0xc0, !PT ;  /* 0x000003801e0d7812 */ /* 0x000fe200078ec0ff */
[-C--:B------:R-:W-:Y:S01]  /*ae60*/  FMUL.FTZ R104, R104, R6.reuse ;  /* 0x0000000668687220 */ /* 0x080fe20000410000 */
[----:B------:R-:W-:Y:S01]  /*ae70*/  SHF.R.U64 R31, R31, 0x3, RZ ;  /* 0x000000031f1f7819 */ /* 0x000fe200000012ff */
[-C--:B------:R-:W-:Y:S01]  /*ae80*/  FMUL.FTZ R108, R108, R6.reuse ;  /* 0x000000066c6c7220 */ /* 0x080fe20000410000 */
[----:B------:R-:W-:Y:S01]  /*ae90*/  LOP3.LUT R154, R12, R53, RZ, 0x3c, !PT ;  /* 0x000000350c9a7212 */ /* 0x000fe200078e3cff */
[-C--:B------:R-:W-:Y:S01]  /*aea0*/  FMUL.FTZ R112, R112, R6.reuse ;  /* 0x0000000670707220 */ /* 0x080fe20000410000 */
[----:B------:R-:W-:Y:S01]  /*aeb0*/  SHF.R.U64 R52, R52, 0x3, RZ ;  /* 0x0000000334347819 */ /* 0x000fe200000012ff */
[-C--:B------:R-:W-:Y:S01]  /*aec0*/  FMUL.FTZ R116, R116, R6.reuse ;  /* 0x0000000674747220 */ /* 0x080fe20000410000 */
[----:B------:R-:W-:Y:S01]  /*aed0*/  LOP3.LUT R12, R20, 0x380, RZ, 0xc0, !PT ;  /* 0x00000380140c7812 */ /* 0x000fe200078ec0ff */
[-C--:B------:R-:W-:Y:S01]  /*aee0*/  FMUL.FTZ R120, R120, R6.reuse ;  /* 0x0000000678787220 */ /* 0x080fe20000410000 */
[----:B------:R-:W-:Y:S01]  /*aef0*/  SHF.R.U64 R13, R13, 0x3, RZ ;  /* 0x000000030d0d7819 */ /* 0x000fe200000012ff */
[----:B------:R-:W-:Y:S01]  /*af00*/  FMUL.FTZ R124, R124, R6 ;  /* 0x000000067c7c7220 */ /* 0x000fe20000410000 */
[----:B------:R-:W-:Y:S01]  /*af10*/  LOP3.LUT R162, R31, R14, RZ, 0x3c, !PT ;  /* 0x0000000e1fa27212 */ /* 0x000fe200078e3cff */
[-C--:B------:R-:W-:Y:S01]  /*af20*/  FMUL.FTZ R128, R128, R6.reuse ;  /* 0x0000000680807220 */ /* 0x080fe20000410000 */
[----:B------:R-:W-:Y:S01]  /*af30*/  IADD3 R31, P5, R164, 0x3000, RZ ;  /* 0x00003000a41f7810 */ /* 0x000fe20007fbe0ff */
        /* <DEDUP_REMOVED lines=17> */
[----:B------:R-:W-:Y:S01]  /*b050*/  LOP3.LUT R30, R30, R31, RZ, 0x3c, !PT ;  /* 0x0000001f1e1e7212 */ /* 0x000fe200078e3cff */
[--C-:B------:R-:W-:Y:S01]  /*b060*/  IMAD.X R31, RZ, RZ, R165.reuse, P5 ;  /* 0x000000ffff1f7224 */ /* 0x100fe200028e06a5 */
[----:B------:R-:W-:Y:S01]  /*b070*/  IADD3 R111, P2, R164, 0x7000, RZ ;  /* 0x00007000a46f7810 */ /* 0x000fe20007f5e0ff */
[----:B------:R-:W-:Y:S01]  /*b080*/  FMUL.FTZ R148, R148, R6 ;  /* 0x0000000694947220 */ /* 0x000fe20000410000 */
[----:B------:R-:W-:Y:S01]  /*b090*/  IADD3 R53, P5, R164, 0xa000, RZ ;  /* 0x0000a000a4357810 */ /* 0x000fe20007fbe0ff */
[----:B------:R-:W0:Y:S01]  /*b0a0*/  LDC R200, c[0x0][0xbe8] ;  /* 0x0002fa00ffc87b82 */ /* 0x000e220000000800 */
[----:B------:R-:W-:Y:S01]  /*b0b0*/  LOP3.LUT R6, R115, 0x380, RZ, 0xc0, !PT ;  /* 0x0000038073067812 */ /* 0x000fe200078ec0ff */
[--C-:B------:R-:W-:Y:S01]  /*b0c0*/  IMAD.X R13, RZ, RZ, R165.reuse, P3 ;  /* 0x000000ffff0d7224 */ /* 0x100fe200018e06a5 */
[----:B------:R-:W-:Y:S01]  /*b0d0*/  LOP3.LUT R14, R15, R20, RZ, 0x3c, !PT ;  /* 0x000000140f0e7212 */ /* 0x000fe200078e3cff */
[----:B------:R-:W-:Y:S01]  /*b0e0*/  ULDC UR10, c[0x0][0xc44] ;  /* 0x00031100000a7ab9 */ /* 0x000fe20000000800 */
[----:B------:R-:W-:Y:S01]  /*b0f0*/  LOP3.LUT R110, R111, 0x380, RZ, 0xc0, !PT ;  /* 0x000003806f6e7812 */ /* 0x000fe200078ec0ff */
[----:B------:R-:W-:Y:S01]  /*b100*/  ULDC.64 UR8, c[0x0][0xb90] ;  /* 0x0002e40000087ab9 */ /* 0x000fe20000000a00 */
[----:B------:R-:W-:Y:S01]  /*b110*/  LOP3.LUT R20, R53, 0x380, RZ, 0xc0, !PT ;  /* 0x0000038035147812 */ /* 0x000fe200078ec0ff */
[----:B------:R-:W-:Y:S01]  /*b120*/  IMAD.X R15, RZ, RZ, R165, P4 ;  /* 0x000000ffff0f7224 */ /* 0x000fe200020e06a5 */
[----:B------:R-:W-:-:S02]  /*b130*/  SHF.R.U64 R6, R6, 0x3, RZ ;  /* 0x0000000306067819 */ /* 0x000fc400000012ff */
[----:B------:R-:W-:Y:S02]  /*b140*/  SHF.R.U64 R110, R110, 0x3, RZ ;  /* 0x000000036e6e7819 */ /* 0x000fe400000012ff */
[----:B------:R-:W-:Y:S02]  /*b150*/  SHF.R.U64 R20, R20, 0x3, RZ ;  /* 0x0000000314147819 */ /* 0x000fe400000012ff */
[----:B------:R-:W-:Y:S02]  /*b160*/  LOP3.LUT R6, R6, R115, RZ, 0x3c, !PT ;  /* 0x0000007306067212 */ /* 0x000fe400078e3cff */
[----:B------:R-:W-:Y:S01]  /*b170*/  LOP3.LUT R110, R110, R111, RZ, 0x3c, !PT ;  /* 0x0000006f6e6e7212 */ /* 0x000fe200078e3cff */
[----:B------:R-:W-:Y:S01]  /*b180*/  IMAD.X R111, RZ, RZ, R165, P2 ;  /* 0x000000ffff6f7224 */ /* 0x000fe200010e06a5 */
[----:B------:R-:W-:Y:S02]  /*b190*/  IADD3 R115, P3, R164, 0x8000, RZ ;  /* 0x00008000a4737810 */ /* 0x000fe40007f7e0ff */
[----:B------:R-:W-:-:S02]  /*b1a0*/  LOP3.LUT R20, R20, R53, RZ, 0x3c, !PT ;  /* 0x0000003514147212 */ /* 0x000fc400078e3cff */
[----:B------:R-:W-:Y:S02]  /*b1b0*/  IADD3 R53, P2, R164, 0xe000, RZ ;  /* 0x0000e000a4357810 */ /* 0x000fe40007f5e0ff */
[----:B------:R-:W-:Y:S02]  /*b1c0*/  LOP3.LUT R114, R115, 0x380, RZ, 0xc0, !PT ;  /* 0x0000038073727812 */ /* 0x000fe400078ec0ff */
[----:B------:R-:W-:Y:S02]  /*b1d0*/  LOP3.LUT R52, R53, 0x380, RZ, 0xc0, !PT ;  /* 0x0000038035347812 */ /* 0x000fe400078ec0ff */
[----:B------:R-:W-:Y:S02]  /*b1e0*/  SHF.R.U64 R114, R114, 0x3, RZ ;  /* 0x0000000372727819 */ /* 0x000fe400000012ff */
[----:B------:R-:W-:Y:S02]  /*b1f0*/  SHF.R.U64 R52, R52, 0x3, RZ ;  /* 0x0000000334347819 */ /* 0x000fe400000012ff */
[----:B------:R-:W-:-:S02]  /*b200*/  F2FP.F16.F32.PACK_AB R24, R25, R24 ;  /* 0x000000181918723e */ /* 0x000fc400000000ff */
[----:B------:R-:W-:Y:S01]  /*b210*/  LOP3.LUT R114, R114, R115, RZ, 0x3c, !PT ;  /* 0x0000007372727212 */ /* 0x000fe200078e3cff */
[--C-:B------:R-:W-:Y:S01]  /*b220*/  IMAD.X R115, RZ, RZ, R165.reuse, P3 ;  /* 0x000000ffff737224 */ /* 0x100fe200018e06a5 */
[----:B------:R-:W-:Y:S02]  /*b230*/  F2FP.F16.F32.PACK_AB R25, R27, R26 ;  /* 0x0000001a1b19723e */ /* 0x000fe400000000ff */
[----:B------:R-:W-:Y:S01]  /*b240*/  LOP3.LUT R52, R52, R53, RZ, 0x3c, !PT ;  /* 0x0000003534347212 */ /* 0x000fe200078e3cff */
[--C-:B------:R-:W-:Y:S01]  /*b250*/  IMAD.X R53, RZ, RZ, R165.reuse, P2 ;  /* 0x000000ffff357224 */ /* 0x100fe200010e06a5 */
[----:B------:R-:W-:Y:S02]  /*b260*/  MOV R201, R130 ;  /* 0x0000008200c97202 */ /* 0x000fe40000000f00 */
[----:B------:R-:W-:Y:S02]  /*b270*/  F2FP.F16.F32.PACK_AB R26, R29, R28 ;  /* 0x0000001c1d1a723e */ /* 0x000fe400000000ff */
[----:B------:R-:W-:Y:S01]  /*b280*/  F2FP.F16.F32.PACK_AB R27, R3, R21 ;  /* 0x00000015031b723e */ /* 0x000fe200000000ff */
[----:B------:R-:W-:Y:S01]  /*b290*/  BAR.SYNC.DEFER_BLOCKING 0x1, 0x100 ;  /* 0x0044000000007b1d */ /* 0x000fe20000010000 */
[----:B------:R-:W-:Y:S01]  /*b2a0*/  IADD3 R130, P3, R164, 0xf000, RZ ;  /* 0x0000f000a4827810 */ /* 0x000fe20007f7e0ff */
[----:B------:R-:W-:Y:S01]  /*b2b0*/  IMAD.X R21, RZ, RZ, R165, P5 ;  /* 0x000000ffff157224 */ /* 0x000fe200028e06a5 */
[----:B0-----:R-:W-:-:S02]  /*b2c0*/  ISETP.NE.AND P2, PT, R200, 0x1, PT ;  /* 0x00000001c800780c */ /* 0x001fc40003f45270 */
[----:B------:R-:W-:Y:S01]  /*b2d0*/  LOP3.LUT R3, R130, 0x380, RZ, 0xc0, !PT ;  /* 0x0000038082037812 */ /* 0x000fe200078ec0ff */
[----:B------:R-:W-:Y:S01]  /*b2e0*/  IMAD.X R131, RZ, RZ, R165, P3 ;  /* 0x000000ffff837224 */ /* 0x000fe200018e06a5 */
[----:B------:R-:W-:Y:S02]  /*b2f0*/  R2UR UR14, R218 ;  /* 0x00000000da0e72ca */ /* 0x000fe400000e0000 */
[----:B------:R-:W-:Y:S02]  /*b300*/  SHF.R.U64 R3, R3, 0x3, RZ ;  /* 0x0000000303037819 */ /* 0x000fe400000012ff */
[----:B------:R-:W-:Y:S02]  /*b310*/  R2UR UR13, R219 ;  /* 0x00000000db0d72ca */ /* 0x000fe400000e0000 */
[----:B------:R-:W-:Y:S02]  /*b320*/  LOP3.LUT R130, R3, R130, RZ, 0x3c, !PT ;  /* 0x0000008203827212 */ /* 0x000fe400078e3cff */
[----:B------:R-:W-:-:S02]  /*b330*/  LOP3.LUT R60, R69, 0x380, RZ, 0xc0, !PT ;  /* 0x00000380453c7812 */ /* 0x000fc400078ec0ff */
[----:B------:R-:W-:Y:S02]  /*b340*/  MOV R3, R4 ;  /* 0x0000000400037202 */ /* 0x000fe40000000f00 */
[----:B------:R-:W0:Y:S01]  /*b350*/  @P2 LDC R4, c[0x0][0xbec] ;  /* 0x0002fb00ff042b82 */ /* 0x000e220000000800 */
[----:B------:R-:W-:Y:S01]  /*b360*/  R2UR UR12, R217 ;  /* 0x00000000d90c72ca */ /* 0x000fe200000e0000 */
[----:B------:R-:W-:Y:S01]  /*b370*/  UIADD3 UR5, -UR14, URZ, URZ ;  /* 0x0000003f0e057290 */ /* 0x000fe2000fffe13f */
[----:B------:R-:W-:Y:S01]  /*b380*/  SHF.R.U64 R60, R60, 0x3, RZ ;  /* 0x000000033c3c7819 */ /* 0x000fe200000012ff */
[----:B------:R1:W-:Y:S02]  /*b390*/  STSM.16.M88.4 [R201], R24 ;  /* 0x00000018c9007844 */ /* 0x0003e40000000200 */
[----:B------:R-:W-:Y:S01]  /*b3a0*/  UIMAD UR10, UR10, UR5, UR13 ;  /* 0x000000050a0a72a4 */ /* 0x000fe2000f8e020d */
[----:B------:R-:W-:Y:S01]  /*b3b0*/  LOP3.LUT R134, R60, R69, RZ, 0x3c, !PT ;  /* 0x000000453c867212 */ /* 0x000fe200078e3cff */
[----:B------:R-:W2:Y:S01]  /*b3c0*/  @P2 LDC R5, c[0x0][0xbf0] ;  /* 0x0002fc00ff052b82 */ /* 0x000ea20000000800 */
[----:B------:R-:W-:Y:S01]  /*b3d0*/  IADD3 R65, P0, R164, 0x5000, RZ ;  /* 0x00005000a4417810 */ /* 0x000fe20007f1e0ff */
[----:B------:R-:W-:Y:S01]  /*b3e0*/  USHF.R.S32.HI UR11, URZ, 0x1f, UR10 ;  /* 0x0000001f3f0b7899 */ /* 0x000fe2000801140a */
[----:B------:R-:W-:Y:S01]  /*b3f0*/  MOV R134, R134 ;  /* 0x0000008600867202 */ /* 0x000fe20000000f00 */
[----:B------:R-:W-:Y:S01]  /*b400*/  IMAD R135, RZ, RZ, -UR13 ;  /* 0x8000000dff877e24 */ /* 0x000fe2000f8e02ff */
[----:B------:R-:W-:Y:S01]  /*b410*/  F2FP.F16.F32.PACK_AB R40, R41, R40 ;  /* 0x000000282928723e */ /* 0x000fe200000000ff */
[----:B------:R-:W-:Y:S01]  /*b420*/  UIMAD UR5, UR11, UR8, URZ ;  /* 0x000000080b0572a4 */ /* 0x000fe2000f8e023f */
[----:B------:R-:W-:Y:S01]  /*b430*/  F2FP.F16.F32.PACK_AB R41, R43, R42 ;  /* 0x0000002a2b29723e */ /* 0x000fe200000000ff */
[----:B------:R-:W-:Y:S01]  /*b440*/  UIMAD.WIDE.U32 UR6, UR10, UR8, URZ ;  /* 0x000000080a0672a5 */ /* 0x000fe2000f8e003f */
[----:B------:R-:W-:Y:S01]  /*b450*/  LOP3.LUT R64, R65, 0x380, RZ, 0xc0, !PT ;  /* 0x0000038041407812 */ /* 0x000fe200078ec0ff */
[----:B------:R-:W-:Y:S01]  /*b460*/  UIMAD UR5, UR10, UR9, UR5 ;  /* 0x000000090a0572a4 */ /* 0x000fe2000f8e0205 */
[----:B------:R-:W-:-:S02]  /*b470*/  F2FP.F16.F32.PACK_AB R43, R47, R46 ;  /* 0x0000002e2f2b723e */ /* 0x000fc400000000ff */
[----:B-1----:R-:W-:Y:S01]  /*b480*/  MOV R26, R6 ;  /* 0x00000006001a7202 */ /* 0x002fe20000000f00 */
[----:B------:R-:W1:Y:S01]  /*b490*/  LDC.64 R24, c[0x0][0xb98] ;  /* 0x0002e600ff187b82 */ /* 0x000e620000000a00 */
[----:B------:R-:W-:Y:S01]  /*b4a0*/  LOP3.LUT R10, R107, 0x380, RZ, 0xc0, !PT ;  /* 0x000003806b0a7812 */ /* 0x000fe200078ec0ff */
[----:B------:R-:W-:Y:S01]  /*b4b0*/  IMAD.U32 R126, RZ, RZ, UR6 ;  /* 0x00000006ff7e7e24 */ /* 0x000fe2000f8e00ff */
[----:B------:R-:W-:Y:S01]  /*b4c0*/  SHF.R.U64 R64, R64, 0x3, RZ ;  /* 0x0000000340407819 */ /* 0x000fe200000012ff */
[----:B------:R-:W-:Y:S01]  /*b4d0*/  UIADD3 UR6, UR7, UR5, URZ ;  /* 0x0000000507067290 */ /* 0x000fe2000fffe03f */
[----:B------:R-:W-:Y:S01]  /*b4e0*/  SHF.R.U64 R10, R10, 0x3, RZ ;  /* 0x000000030a0a7819 */ /* 0x000fe200000012ff */
[----:B------:R-:W-:Y:S01]  /*b4f0*/  IMAD.U32 R127, RZ, RZ, UR7 ;  /* 0x00000007ff7f7e24 */ /* 0x000fe2000f8e00ff */
[----:B------:R-:W-:Y:S01]  /*b500*/  F2FP.F16.F32.PACK_AB R32, R33, R32 ;  /* 0x000000202120723e */ /* 0x000fe200000000ff */
[----:B------:R-:W3:Y:S01]  /*b510*/  LDC R6, c[0x0][0xc38] ;  /* 0x00030e00ff067b82 */ /* 0x000ee20000000800 */
[----:B------:R-:W-:Y:S01]  /*b520*/  F2FP.F16.F32.PACK_AB R33, R35, R34 ;  /* 0x000000222321723e */ /* 0x000fe200000000ff */
[----:B------:R-:W-:Y:S01]  /*b530*/  IMAD.U32 R127, RZ, RZ, UR6 ;  /* 0x00000006ff7f7e24 */ /* 0x000fe2000f8e00ff */
[----:B------:R-:W-:Y:S01]  /*b540*/  LOP3.LUT R64, R64, R65, RZ, 0x3c, !PT ;  /* 0x0000004140407212 */ /* 0x000fe200078e3cff */
[----:B------:R-:W-:Y:S01]  /*b550*/  IMAD.X R65, RZ, RZ, R165, P0 ;  /* 0x000000ffff417224 */ /* 0x000fe200000e06a5 */
[----:B------:R-:W-:Y:S01]  /*b560*/  MOV R138, R138 ;  /* 0x0000008a008a7202 */ /* 0x000fe20000000f00 */
[----:B------:R-:W-:Y:S01]  /*b570*/  ULDC.64 UR6, c[0x0][0xb88] ;  /* 0x0002e20000067ab9 */ /* 0x000fe20000000a00 */
[----:B------:R-:W-:Y:S01]  /*b580*/  F2FP.F16.F32.PACK_AB R34, R178, R36 ;  /* 0x00000024b222723e */ /* 0x000fe200000000ff */
[----:B------:R-:W-:Y:S01]  /*b590*/  ULDC UR5, c[0x0][0xa88] ;  /* 0x0002a20000057ab9 */ /* 0x000fe20000000800 */
[----:B------:R-:W-:Y:S01]  /*b5a0*/  F2FP.F16.F32.PACK_AB R35, R39, R38 ;  /* 0x000000262723723e */ /* 0x000fe200000000ff */
[----:B------:R-:W-:Y:S01]  /*b5b0*/  ULDC.64 UR8, c[0x0][0x208] ;  /* 0x0000820000087ab9 */ /* 0x000fe20000000a00 */
[----:B------:R-:W-:-:S02]  /*b5c0*/  LOP3.LUT R10, R10, R107, RZ, 0x3c, !PT ;  /* 0x0000006b0a0a7212 */ /* 0x000fc400078e3cff */
[C---:B------:R-:W-:Y:S01]  /*b5d0*/  IADD3 R107, P0, R164.reuse, 0xc000, RZ ;  /* 0x0000c000a46b7810 */ /* 0x040fe20007f1e0ff */
[----:B------:R1:W-:Y:S01]  /*b5e0*/  STSM.16.M88.4 [R138], R32 ;  /* 0x000000208a007844 */ /* 0x0003e20000000200 */
[C---:B------:R-:W-:Y:S02]  /*b5f0*/  IADD3 R57, P6, R164.reuse, 0x4000, RZ ;  /* 0x00004000a4397810 */ /* 0x040fe40007fde0ff */
[----:B------:R-:W-:Y:S02]  /*b600*/  IADD3 R69, P1, R164, 0x6000, RZ ;  /* 0x00006000a4457810 */ /* 0x000fe40007f3e0ff */
[----:B------:R-:W-:Y:S02]  /*b610*/  LOP3.LUT R106, R107, 0x380, RZ, 0xc0, !PT ;  /* 0x000003806b6a7812 */ /* 0x000fe400078ec0ff */
[----:B------:R-:W-:Y:S02]  /*b620*/  LOP3.LUT R56, R57, 0x380, RZ, 0xc0, !PT ;  /* 0x0000038039387812 */ /* 0x000fe400078ec0ff */
[----:B------:R-:W-:Y:S01]  /*b630*/  LOP3.LUT R68, R69, 0x380, RZ, 0xc0, !PT ;  /* 0x0000038045447812 */ /* 0x000fe200078ec0ff */
[----:B---3--:R-:W-:Y:S01]  /*b640*/  IMAD R135, R6, R135, UR12 ;  /* 0x0000000c06877e24 */ /* 0x008fe2000f8e0287 */
[----:B------:R-:W-:Y:S01]  /*b650*/  USHF.R.S32.HI UR12, URZ, 0x1f, UR14 ;  /* 0x0000001f3f0c7899 */ /* 0x000fe2000801140e */
[----:B------:R-:W-:-:S02]  /*b660*/  F2FP.F16.F32.PACK_AB R48, R49, R48 ;  /* 0x000000303130723e */ /* 0x000fc400000000ff */
[----:B------:R-:W-:Y:S01]  /*b670*/  IMAD R47, R135, 0x80, R225 ;  /* 0x00000080872f7824 */ /* 0x000fe200078e02e1 */
[----:B------:R-:W-:Y:S02]  /*b680*/  MOV R154, R154 ;  /* 0x0000009a009a7202 */ /* 0x000fe40000000f00 */
[----:B-1----:R-:W-:Y:S01]  /*b690*/  IMAD R32, R24, UR12, RZ ;  /* 0x0000000c18207c24 */ /* 0x002fe2000f8e02ff */
[----:B------:R-:W-:Y:S01]  /*b6a0*/  F2FP.F16.F32.PACK_AB R42, R177, R44 ;  /* 0x0000002cb12a723e */ /* 0x000fe200000000ff */
[----:B0-----:R-:W-:Y:S01]  /*b6b0*/  @P2 IMAD.HI.U32 R4, R47, R4, RZ ;  /* 0x000000042f042227 */ /* 0x001fe200078e00ff */
[----:B------:R-:W-:Y:S02]  /*b6c0*/  F2FP.F16.F32.PACK_AB R49, R51, R50 ;  /* 0x000000323331723e */ /* 0x000fe400000000ff */
[----:B------:R-:W-:Y:S01]  /*b6d0*/  LOP3.LUT R29, R164, 0x380, RZ, 0xc0, !PT ;  /* 0x00000380a41d7812 */ /* 0x000fe200078ec0ff */
[----:B------:R-:W-:Y:S01]  /*b6e0*/  IMAD.MOV.U32 R39, RZ, RZ, R47 ;  /* 0x000000ffff277224 */ /* 0x000fe200078e002f */
[----:B--2---:R-:W-:Y:S01]  /*b6f0*/  @P2 SHF.R.U32.HI R39, RZ, R5, R4 ;  /* 0x00000005ff272219 */ /* 0x004fe20000011604 */
[----:B------:R-:W-:Y:S01]  /*b700*/  IMAD R32, R25, UR14, R32 ;  /* 0x0000000e19207c24 */ /* 0x000fe2000f8e0220 */
[----:B------:R-:W-:Y:S01]  /*b710*/  MOV R162, R162 ;  /* 0x000000a200a27202 */ /* 0x000fe20000000f00 */
[----:B------:R-:W-:Y:S01]  /*b720*/  IMAD.WIDE.U32 R24, R24, UR14, R126 ;  /* 0x0000000e18187c25 */ /* 0x000fe2000f8e007e */
[----:B------:R-:W-:Y:S01]  /*b730*/  F2FP.F16.F32.PACK_AB R50, R199, R183 ;  /* 0x000000b7c732723e */ /* 0x000fe200000000ff */
[----:B------:R-:W-:Y:S01]  /*b740*/  STSM.16.M88.4 [R154], R40 ;  /* 0x000000289a007844 */ /* 0x000fe20000000200 */
[----:B------:R-:W-:Y:S01]  /*b750*/  F2FP.F16.F32.PACK_AB R51, R55, R54 ;  /* 0x000000363733723e */ /* 0x000fe200000000ff */
[----:B------:R-:W-:Y:S01]  /*b760*/  IMAD.MOV R33, RZ, RZ, -R39 ;  /* 0x000000ffff217224 */ /* 0x000fe200078e0a27 */
[----:B------:R-:W-:-:S02]  /*b770*/  SHF.R.U64 R106, R106, 0x3, RZ ;  /* 0x000000036a6a7819 */ /* 0x000fc400000012ff */
[----:B------:R-:W-:Y:S01]  /*b780*/  MOV R160, R160 ;  /* 0x000000a000a07202 */ /* 0x000fe20000000f00 */
[----:B------:R-:W-:Y:S01]  /*b790*/  IMAD R33, R200, R33, R47 ;  /* 0x00000021c8217224 */ /* 0x000fe200078e022f */
[----:B------:R-:W-:Y:S01]  /*b7a0*/  F2FP.F16.F32.PACK_AB R4, R198, R182 ;  /* 0x000000b6c604723e */ /* 0x000fe200000000ff */
[----:B------:R-:W-:Y:S01]  /*b7b0*/  STSM.16.M88.4 [R162], R48 ;  /* 0x00000030a2007844 */ /* 0x000fe20000000200 */
[----:B------:R-:W-:Y:S02]  /*b7c0*/  F2FP.F16.F32.PACK_AB R5, R59, R58 ;  /* 0x0000003a3b05723e */ /* 0x000fe400000000ff */
[----:B------:R-:W-:Y:S02]  /*b7d0*/  F2FP.F16.F32.PACK_AB R6, R197, R181 ;  /* 0x000000b5c506723e */ /* 0x000fe400000000ff */
[----:B------:R-:W-:Y:S02]  /*b7e0*/  F2FP.F16.F32.PACK_AB R7, R63, R62 ;  /* 0x0000003e3f07723e */ /* 0x000fe400000000ff */
[----:B------:R-:W-:-:S02]  /*b7f0*/  SHF.R.U64 R56, R56, 0x3, RZ ;  /* 0x0000000338387819 */ /* 0x000fc400000012ff */
[----:B------:R-:W-:Y:S01]  /*b800*/  SHF.R.U64 R68, R68, 0x3, RZ ;  /* 0x0000000344447819 */ /* 0x000fe200000012ff */
[----:B------:R0:W-:Y:S01]  /*b810*/  STSM.16.M88.4 [R160], R4 ;  /* 0x00000004a0007844 */ /* 0x0001e20000000200 */
[----:B------:R-:W-:Y:S02]  /*b820*/  SHF.R.U64 R29, R29, 0x3, RZ ;  /* 0x000000031d1d7819 */ /* 0x000fe400000012ff */
[----:B------:R-:W-:Y:S01]  /*b830*/  LOP3.LUT R106, R106, R107, RZ, 0x3c, !PT ;  /* 0x0000006b6a6a7212 */ /* 0x000fe200078e3cff */
[--C-:B------:R-:W-:Y:S01]  /*b840*/  IMAD.X R107, RZ, RZ, R165.reuse, P0 ;  /* 0x000000ffff6b7224 */ /* 0x100fe200000e06a5 */
[----:B------:R-:W-:Y:S01]  /*b850*/  LOP3.LUT R56, R56, R57, RZ, 0x3c, !PT ;  /* 0x0000003938387212 */ /* 0x000fe200078e3cff */
[--C-:B------:R-:W-:Y:S01]  /*b860*/  IMAD.X R57, RZ, RZ, R165.reuse, P6 ;  /* 0x000000ffff397224 */ /* 0x100fe200030e06a5 */
[----:B------:R-:W-:Y:S01]  /*b870*/  LOP3.LUT R68, R68, R69, RZ, 0x3c, !PT ;  /* 0x0000004544447212 */ /* 0x000fe200078e3cff */
[----:B------:R-:W-:Y:S01]  /*b880*/  IMAD.X R69, RZ, RZ, R165, P1 ;  /* 0x000000ffff457224 */ /* 0x000fe200008e06a5 */
[----:B------:R-:W-:-:S02]  /*b890*/  IADD3 R123, P4, R164, 0x9000, RZ ;  /* 0x00009000a47b7810 */ /* 0x000fc40007f9e0ff */
[C---:B------:R-:W-:Y:S02]  /*b8a0*/  IADD3 R61, P6, R164.reuse, 0xb000, RZ ;  /* 0x0000b000a43d7810 */ /* 0x040fe40007fde0ff */
[----:B------:R-:W-:Y:S02]  /*b8b0*/  IADD3 R119, P1, R164, 0xd000, RZ ;  /* 0x0000d000a4777810 */ /* 0x000fe40007f3e0ff */
[----:B------:R-:W-:Y:S01]  /*b8c0*/  LOP3.LUT R28, R29, R164, RZ, 0x3c, !PT ;  /* 0x000000a41d1c7212 */ /* 0x000fe200078e3cff */
[----:B------:R-:W-:Y:S01]  /*b8d0*/  IMAD.MOV.U32 R29, RZ, RZ, R165 ;  /* 0x000000ffff1d7224 */ /* 0x000fe200078e00a5 */
[----:B0-----:R-:W-:Y:S02]  /*b8e0*/  SHF.R.S32.HI R5, RZ, 0x1f, R39 ;  /* 0x0000001fff057819 */ /* 0x001fe40000011427 */
[----:B------:R-:W-:Y:S02]  /*b8f0*/  SHF.R.S32.HI R6, RZ, 0x1f, R33 ;  /* 0x0000001fff067819 */ /* 0x000fe40000011421 */
[----:B------:R-:W-:Y:S01]  /*b900*/  IADD3 R4, P0, R39, R24, RZ ;  /* 0x0000001827047210 */ /* 0x000fe20007f1e0ff */
[----:B------:R-:W-:Y:S01]  /*b910*/  IMAD R24, R200, UR5, RZ ;  /* 0x00000005c8187c24 */ /* 0x000fe2000f8e02ff */
[----:B------:R-:W-:Y:S01]  /*b920*/  MOV R27, R8 ;  /* 0x00000008001b7202 */ /* 0x000fe20000000f00 */
[----:B------:R-:W-:Y:S01]  /*b930*/  IMAD R6, R6, UR6, RZ ;  /* 0x0000000606067c24 */ /* 0x000fe2000f8e02ff */
[----:B------:R-:W-:-:S02]  /*b940*/  MOV R164, R10 ;  /* 0x0000000a00a47202 */ /* 0x000fc40000000f00 */
[----:B------:R-:W-:Y:S02]  /*b950*/  MOV R158, R158 ;  /* 0x0000009e009e7202 */ /* 0x000fe40000000f00 */
[----:B------:R-:W-:Y:S02]  /*b960*/  F2FP.F16.F32.PACK_AB R8, R196, R180 ;  /* 0x000000b4c408723e */ /* 0x000fe400000000ff */
[----:B------:R-:W-:Y:S02]  /*b970*/  F2FP.F16.F32.PACK_AB R9, R67, R66 ;  /* 0x000000424309723e */ /* 0x000fe400000000ff */
[----:B------:R-:W-:Y:S02]  /*b980*/  F2FP.F16.F32.PACK_AB R10, R195, R179 ;  /* 0x000000b3c30a723e */ /* 0x000fe400000000ff */
[----:B------:R-:W-:Y:S02]  /*b990*/  F2FP.F16.F32.PACK_AB R11, R71, R70 ;  /* 0x00000046470b723e */ /* 0x000fe400000000ff */
[----:B------:R-:W-:-:S02]  /*b9a0*/  IADD3.X R5, R5, R25, R32, P0, !PT ;  /* 0x0000001905057210 */ /* 0x000fc400007fe420 */
[----:B------:R-:W-:Y:S01]  /*b9b0*/  LOP3.LUT R118, R119, 0x380, RZ, 0xc0, !PT ;  /* 0x0000038077767812 */ /* 0x000fe200078ec0ff */
[----:B------:R0:W-:Y:S01]  /*b9c0*/  STSM.16.M88.4 [R158], R8 ;  /* 0x000000089e007844 */ /* 0x0001e20000000200 */
[----:B------:R-:W-:Y:S01]  /*b9d0*/  F2FP.F16.F32.PACK_AB R72, R73, R72 ;  /* 0x000000484948723e */ /* 0x000fe200000000ff */
[----:B------:R-:W-:Y:S01]  /*b9e0*/  IMAD.WIDE.U32 R4, R33, UR6, R4 ;  /* 0x0000000621047c25 */ /* 0x000fe2000f8e0004 */
[----:B------:R-:W-:Y:S02]  /*b9f0*/  SHF.R.U64 R118, R118, 0x3, RZ ;  /* 0x0000000376767819 */ /* 0x000fe400000012ff */
[----:B------:R-:W-:Y:S02]  /*ba00*/  F2FP.F16.F32.PACK_AB R73, R75, R74 ;  /* 0x0000004a4b49723e */ /* 0x000fe400000000ff */
[----:B------:R-:W-:Y:S02]  /*ba10*/  F2FP.F16.F32.PACK_AB R80, R81, R80 ;  /* 0x000000505150723e */ /* 0x000fe400000000ff */
[----:B------:R-:W-:-:S02]  /*ba20*/  MOV R156, R156 ;  /* 0x0000009c009c7202 */ /* 0x000fc40000000f00 */
[----:B------:R-:W-:Y:S02]  /*ba30*/  F2FP.F16.F32.PACK_AB R74, R194, R76 ;  /* 0x0000004cc24a723e */ /* 0x000fe400000000ff */
[----:B------:R-:W-:Y:S02]  /*ba40*/  F2FP.F16.F32.PACK_AB R75, R79, R78 ;  /* 0x0000004e4f4b723e */ /* 0x000fe400000000ff */
[----:B------:R-:W-:Y:S01]  /*ba50*/  F2FP.F16.F32.PACK_AB R81, R83, R82 ;  /* 0x000000525351723e */ /* 0x000fe200000000ff */
[----:B0-----:R-:W-:Y:S01]  /*ba60*/  IMAD R9, R33, UR7, R6 ;  /* 0x0000000721097c24 */ /* 0x001fe2000f8e0206 */
[----:B------:R-:W-:Y:S01]  /*ba70*/  ULDC.64 UR6, c[0x0][0xb50] ;  /* 0x0002d40000067ab9 */ /* 0x000fe20000000a00 */
[----:B------:R-:W-:Y:S01]  /*ba80*/  IMAD R11, R135, 0x80, R224 ;  /* 0x00000080870b7824 */ /* 0x000fe200078e02e0 */
[----:B------:R-:W-:Y:S01]  /*ba90*/  F2FP.F16.F32.PACK_AB R88, R89, R88 ;  /* 0x000000585958723e */ /* 0x000fe200000000ff */
[----:B------:R-:W-:Y:S01]  /*baa0*/  IMAD.IADD R5, R5, 0x1, R9 ;  /* 0x0000000105057824 */ /* 0x000fe200078e0209 */
[----:B------:R-:W-:Y:S01]  /*bab0*/  LOP3.LUT P0, RZ, R222, 0x3, RZ, 0xc0, !PT ;  /* 0x00000003deff7812 */ /* 0x000fe2000780c0ff */
[----:B------:R-:W-:Y:S01]  /*bac0*/  VIADD R7, R11, 0x8 ;  /* 0x000000080b077836 */ /* 0x000fe20000000000 */
[----:B------:R-:W-:Y:S01]  /*bad0*/  MOV R152, R152 ;  /* 0x0000009800987202 */ /* 0x000fe20000000f00 */
[----:B------:R-:W-:Y:S01]  /*bae0*/  STSM.16.M88.4 [R156], R72 ;  /* 0x000000489c007844 */ /* 0x000fe20000000200 */
[----:B------:R-:W-:-:S02]  /*baf0*/  F2FP.F16.F32.PACK_AB R82, R193, R84 ;  /* 0x00000054c152723e */ /* 0x000fc400000000ff */
[----:B------:R-:W-:Y:S02]  /*bb00*/  F2FP.F16.F32.PACK_AB R83, R87, R86 ;  /* 0x000000565753723e */ /* 0x000fe400000000ff */
[----:B------:R-:W-:Y:S02]  /*bb10*/  F2FP.F16.F32.PACK_AB R89, R91, R90 ;  /* 0x0000005a5b59723e */ /* 0x000fe400000000ff */
[----:B------:R-:W-:Y:S01]  /*bb20*/  F2FP.F16.F32.PACK_AB R96, R97, R96 ;  /* 0x000000606160723e */ /* 0x000fe200000000ff */
[----:B------:R-:W-:Y:S01]  /*bb30*/  STSM.16.M88.4 [R152], R80 ;  /* 0x0000005098007844 */ /* 0x000fe20000000200 */
[----:B------:R-:W-:Y:S02]  /*bb40*/  LEA R8, P3, R4, UR6, 0x2 ;  /* 0x0000000604087c11 */ /* 0x000fe4000f8610ff */
[----:B------:R-:W-:Y:S01]  /*bb50*/  LOP3.LUT R118, R118, R119, RZ, 0x3c, !PT ;  /* 0x0000007776767212 */ /* 0x000fe200078e3cff */
[----:B------:R-:W-:Y:S01]  /*bb60*/  IMAD.X R119, RZ, RZ, R165, P1 ;  /* 0x000000ffff777224 */ /* 0x000fe200008e06a5 */
[----:B------:R-:W-:Y:S01]  /*bb70*/  MOV R150, R150 ;  /* 0x0000009600967202 */ /* 0x000fe20000000f00 */
[----:B------:R-:W-:Y:S01]  /*bb80*/  SHFL.IDX PT, R44, R8, RZ, 0x1c1f ;  /* 0x001c1fff082c7589 */ /* 0x000fe200000e0000 */
[----:B------:R-:W-:-:S02]  /*bb90*/  F2FP.F16.F32.PACK_AB R90, R192, R92 ;  /* 0x0000005cc05a723e */ /* 0x000fc400000000ff */
[----:B------:R-:W-:Y:S01]  /*bba0*/  F2FP.F16.F32.PACK_AB R91, R95, R94 ;  /* 0x0000005e5f5b723e */ /* 0x000fe200000000ff */
[----:B------:R-:W-:Y:S01]  /*bbb0*/  SHFL.IDX PT, R46, R8, 0x1, 0x1c1f ;  /* 0x003c1f00082e7f89 */ /* 0x000fe200000e0000 */
[----:B------:R-:W-:Y:S02]  /*bbc0*/  F2FP.F16.F32.PACK_AB R97, R99, R98 ;  /* 0x000000626361723e */ /* 0x000fe400000000ff */
[----:B------:R-:W-:Y:S01]  /*bbd0*/  MOV R146, R146 ;  /* 0x0000009200927202 */ /* 0x000fe20000000f00 */
[----:B------:R-:W-:Y:S01]  /*bbe0*/  STSM.16.M88.4 [R150], R88 ;  /* 0x0000005896007844 */ /* 0x000fe20000000200 */
[----:B------:R-:W-:Y:S02]  /*bbf0*/  F2FP.F16.F32.PACK_AB R98, R191, R100 ;  /* 0x00000064bf62723e */ /* 0x000fe400000000ff */
[----:B------:R-:W-:Y:S02]  /*bc00*/  F2FP.F16.F32.PACK_AB R99, R103, R102 ;  /* 0x000000666763723e */ /* 0x000fe400000000ff */
[----:B------:R-:W-:-:S02]  /*bc10*/  MOV R142, R142 ;  /* 0x0000008e008e7202 */ /* 0x000fc40000000f00 */
[----:B------:R-:W-:Y:S01]  /*bc20*/  F2FP.F16.F32.PACK_AB R36, R190, R104 ;  /* 0x00000068be24723e */ /* 0x000fe200000000ff */
[----:B------:R-:W-:Y:S01]  /*bc30*/  STSM.16.M88.4 [R146], R96 ;  /* 0x0000006092007844 */ /* 0x000fe20000000200 */
[----:B------:R-:W-:Y:S02]  /*bc40*/  F2FP.F16.F32.PACK_AB R37, R37, R45 ;  /* 0x0000002d2525723e */ /* 0x000fe400000000ff */
[----:B------:R-:W-:Y:S02]  /*bc50*/  F2FP.F16.F32.PACK_AB R38, R189, R108 ;  /* 0x0000006cbd26723e */ /* 0x000fe400000000ff */
[----:B------:R-:W-:Y:S02]  /*bc60*/  F2FP.F16.F32.PACK_AB R39, R77, R85 ;  /* 0x000000554d27723e */ /* 0x000fe400000000ff */
[-C--:B------:R-:W-:Y:S02]  /*bc70*/  ISETP.GE.OR P1, PT, R11, R24.reuse, P0 ;  /* 0x000000180b00720c */ /* 0x080fe40000726670 */
[----:B------:R-:W-:Y:S01]  /*bc80*/  ISETP.GE.OR P0, PT, R7, R24, P0 ;  /* 0x000000180700720c */ /* 0x000fe20000706670 */
[----:B------:R-:W-:Y:S01]  /*bc90*/  STSM.16.M88.4 [R142], R36 ;  /* 0x000000248e007844 */ /* 0x000fe20000000200 */
[----:B------:R-:W-:-:S02]  /*bca0*/  LEA.HI.X R9, R4, UR7, R5, 0x2, P3 ;  /* 0x0000000704097c11 */ /* 0x000fc400098f1405 */
[----:B------:R-:W-:Y:S02]  /*bcb0*/  F2FP.F16.F32.PACK_AB R92, R188, R112 ;  /* 0x00000070bc5c723e */ /* 0x000fe400000000ff */
[----:B------:R-:W-:Y:S01]  /*bcc0*/  F2FP.F16.F32.PACK_AB R93, R93, R101 ;  /* 0x000000655d5d723e */ /* 0x000fe200000000ff */
[----:B------:R-:W0:Y:S01]  /*bcd0*/  SHFL.IDX PT, R45, R9, RZ, 0x1c1f ;  /* 0x001c1fff092d7589 */ /* 0x000e2200000e0000 */
[----:B------:R-:W-:Y:S02]  /*bce0*/  F2FP.F16.F32.PACK_AB R94, R187, R116 ;  /* 0x00000074bb5e723e */ /* 0x000fe400000000ff */
[----:B------:R-:W-:Y:S01]  /*bcf0*/  F2FP.F16.F32.PACK_AB R95, R105, R109 ;  /* 0x0000006d695f723e */ /* 0x000fe200000000ff */
[----:B------:R-:W1:Y:S01]  /*bd00*/  SHFL.IDX PT, R47, R9, 0x1, 0x1c1f ;  /* 0x003c1f00092f7f89 */ /* 0x000e6200000e0000 */
[----:B------:R-:W-:Y:S02]  /*bd10*/  F2FP.F16.F32.PACK_AB R4, R186, R120 ;  /* 0x00000078ba04723e */ /* 0x000fe400000000ff */
[----:B------:R-:W-:Y:S01]  /*bd20*/  F2FP.F16.F32.PACK_AB R5, R113, R117 ;  /* 0x000000757105723e */ /* 0x000fe200000000ff */
[----:B------:R-:W-:Y:S01]  /*bd30*/  STSM.16.M88.4 [R134], R92 ;  /* 0x0000005c86007844 */ /* 0x000fe20000000200 */
[----:B------:R-:W-:-:S02]  /*bd40*/  F2FP.F16.F32.PACK_AB R6, R185, R124 ;  /* 0x0000007cb906723e */ /* 0x000fc400000000ff */
[----:B------:R-:W-:Y:S02]  /*bd50*/  F2FP.F16.F32.PACK_AB R7, R121, R125 ;  /* 0x0000007d7907723e */ /* 0x000fe400000000ff */
[----:B------:R-:W-:Y:S02]  /*bd60*/  F2FP.F16.F32.PACK_AB R184, R184, R128 ;  /* 0x00000080b8b8723e */ /* 0x000fe400000000ff */
[----:B------:R-:W-:Y:S01]  /*bd70*/  F2FP.F16.F32.PACK_AB R185, R129, R166 ;  /* 0x000000a681b9723e */ /* 0x000fe200000000ff */
[----:B------:R-:W-:Y:S01]  /*bd80*/  STSM.16.M88.4 [R164], R4 ;  /* 0x00000004a4007844 */ /* 0x000fe20000000200 */
[----:B------:R-:W-:Y:S02]  /*bd90*/  F2FP.F16.F32.PACK_AB R186, R133, R132 ;  /* 0x0000008485ba723e */ /* 0x000fe400000000ff */
[----:B------:R-:W-:Y:S02]  /*bda0*/  F2FP.F16.F32.PACK_AB R187, R167, R168 ;  /* 0x000000a8a7bb723e */ /* 0x000fe400000000ff */
[----:B------:R-:W-:-:S02]  /*bdb0*/  F2FP.F16.F32.PACK_AB R169, R169, R170 ;  /* 0x000000aaa9a9723e */ /* 0x000fc400000000ff */
[----:B------:R-:W-:Y:S01]  /*bdc0*/  F2FP.F16.F32.PACK_AB R168, R137, R136 ;  /* 0x0000008889a8723e */ /* 0x000fe200000000ff */
[----:B------:R-:W-:Y:S01]  /*bdd0*/  STSM.16.M88.4 [R27], R184 ;  /* 0x000000b81b007844 */ /* 0x000fe20000000200 */
[----:B------:R-:W-:Y:S02]  /*bde0*/  F2FP.F16.F32.PACK_AB R170, R141, R140 ;  /* 0x0000008c8daa723e */ /* 0x000fe400000000ff */
[----:B------:R-:W-:Y:S02]  /*bdf0*/  F2FP.F16.F32.PACK_AB R171, R171, R172 ;  /* 0x000000acabab723e */ /* 0x000fe400000000ff */
[----:B------:R-:W-:Y:S02]  /*be00*/  F2FP.F16.F32.PACK_AB R173, R173, R174 ;  /* 0x000000aeadad723e */ /* 0x000fe400000000ff */
[----:B------:R-:W-:Y:S01]  /*be10*/  F2FP.F16.F32.PACK_AB R172, R145, R144 ;  /* 0x0000009091ac723e */ /* 0x000fe200000000ff */
[----:B------:R-:W-:Y:S01]  /*be20*/  STSM.16.M88.4 [R26], R168 ;  /* 0x000000a81a007844 */ /* 0x000fe20000000200 */
[----:B------:R-:W-:-:S02]  /*be30*/  F2FP.F16.F32.PACK_AB R174, R149, R148 ;  /* 0x0000009495ae723e */ /* 0x000fc400000000ff */
[----:B------:R-:W-:Y:S02]  /*be40*/  F2FP.F16.F32.PACK_AB R175, R175, R176 ;  /* 0x000000b0afaf723e */ /* 0x000fe400000000ff */
[----:B------:R-:W-:Y:S02]  /*be50*/  LOP3.LUT R122, R123, 0x380, RZ, 0xc0, !PT ;  /* 0x000003807b7a7812 */ /* 0x000fe400078ec0ff */
[----:B------:R-:W-:Y:S01]  /*be60*/  LOP3.LUT R60, R61, 0x380, RZ, 0xc0, !PT ;  /* 0x000003803d3c7812 */ /* 0x000fe200078ec0ff */
[----:B------:R2:W-:Y:S01]  /*be70*/  STSM.16.M88.4 [R3], R172 ;  /* 0x000000ac03007844 */ /* 0x0005e20000000200 */
[----:B------:R-:W-:Y:S02]  /*be80*/  SHF.R.U64 R122, R122, 0x3, RZ ;  /* 0x000000037a7a7819 */ /* 0x000fe400000012ff */
[----:B------:R-:W-:Y:S01]  /*be90*/  SHF.R.U64 R60, R60, 0x3, RZ ;  /* 0x000000033c3c7819 */ /* 0x000fe200000012ff */
[----:B------:R-:W-:Y:S01]  /*bea0*/  BAR.SYNC.DEFER_BLOCKING 0x1, 0x100 ;  /* 0x0044000000007b1d */ /* 0x000fe20000010000 */
[----:B------:R-:W-:Y:S01]  /*beb0*/  LOP3.LUT R122, R122, R123, RZ, 0x3c, !PT ;  /* 0x0000007b7a7a7212 */ /* 0x000fe200078e3cff */
[--C-:B------:R-:W-:Y:S01]  /*bec0*/  IMAD.X R123, RZ, RZ, R165.reuse, P4 ;  /* 0x000000ffff7b7224 */ /* 0x100fe200020e06a5 */
[----:B------:R-:W-:Y:S01]  /*bed0*/  LOP3.LUT R60, R60, R61, RZ, 0x3c, !PT ;  /* 0x0000003d3c3c7212 */ /* 0x000fe200078e3cff */
[----:B------:R-:W-:-:S04]  /*bee0*/  IMAD.X R61, RZ, RZ, R165, P6 ;  /* 0x000000ffff3d7224 */ /* 0x000fc800030e06a5 */
[----:B--2---:R-:W2:Y:S01]  /*bef0*/  @P2 LDC R3, c[0x0][0xbec] ;  /* 0x0002fb00ff032b82 */ /* 0x004ea20000000800 */
[----:B0-----:R-:W-:Y:S04]  /*bf00*/  @!P1 ST.E desc[UR8][R44.64], R2 ;  /* 0x000000022c009985 */ /* 0x001fe8000c101908 */
[----:B-1----:R0:W-:Y:S04]  /*bf10*/  @!P0 ST.E desc[UR8][R46.64], R0 ;  /* 0x000000002e008985 */ /* 0x0021e8000c101908 */
[----:B------:R1:W5:Y:S04]  /*bf20*/  LD.E.128 R32, desc[UR8][R12.64] ;  /* 0x000000080c207980 */ /* 0x000368000c101d00 */
[----:B------:R3:W5:Y:S01]  /*bf30*/  LD.E.128 R36, desc[UR8][R14.64] ;  /* 0x000000080e247980 */ /* 0x000762000c101d00 */
[----:B0-----:R-:W-:-:S03]  /*bf40*/  IMAD R0, R215, 0x20, R220 ;  /* 0x00000020d7007824 */ /* 0x001fc600078e02dc */
[----:B------:R0:W5:Y:S01]  /*bf50*/  LD.E.128 R8, desc[UR8][R28.64] ;  /* 0x000000081c087980 */ /* 0x000162000c101d00 */
[----:B-1----:R-:W1:Y:S03]  /*bf60*/  @P2 LDC R13, c[0x0][0xbf0] ;  /* 0x0002fc00ff0d2b82 */ /* 0x002e660000000800 */
[----:B------:R0:W5:Y:S04]  /*bf70*/  LD.E.128 R40, desc[UR8][R30.64] ;  /* 0x000000081e287980 */ /* 0x000168000c101d00 */
[----:B------:R-:W5:Y:S01]  /*bf80*/  LD.E.128 R56, desc[UR8][R56.64] ;  /* 0x0000000838387980 */ /* 0x000f62000c101d00 */
[----:B---3--:R-:W3:Y:S03]  /*bf90*/  LDC.64 R14, c[0x0][0xae0] ;  /* 0x0002b800ff0e7b82 */ /* 0x008ee60000000a00 */
[----:B------:R-:W5:Y:S01]  /*bfa0*/  LD.E.128 R64, desc[UR8][R64.64] ;  /* 0x0000000840407980 */ /* 0x000f62000c101d00 */
[----:B------:R-:W-:-:S03]  /*bfb0*/  IMAD R12, R135, 0x80, R0 ;  /* 0x00000080870c7824 */ /* 0x000fc600078e0200 */
[----:B------:R-:W5:Y:S04]  /*bfc0*/  LD.E.128 R68, desc[UR8][R68.64] ;  /* 0x0000000844447980 */ /* 0x000f68000c101d00 */
[----:B------:R-:W5:Y:S04]  /*bfd0*/  LD.E.128 R108, desc[UR8][R110.64] ;  /* 0x000000086e6c7980 */ /* 0x000f68000c101d00 */
[----:B------:R-:W5:Y:S04]  /*bfe0*/  LD.E.128 R112, desc[UR8][R114.64] ;  /* 0x0000000872707980 */ /* 0x000f68000c101d00 */
[----:B------:R-:W5:Y:S04]  /*bff0*/  LD.E.128 R120, desc[UR8][R122.64] ;  /* 0x000000087a787980 */ /* 0x000f68000c101d00 */
[----:B------:R0:W5:Y:S04]  /*c000*/  LD.E.128 R4, desc[UR8][R20.64] ;  /* 0x0000000814047980 */ /* 0x000168000c101d00 */
[----:B------:R-:W5:Y:S04]  /*c010*/  LD.E.128 R60, desc[UR8][R60.64] ;  /* 0x000000083c3c7980 */ /* 0x000f68000c101d00 */
[----:B------:R-:W5:Y:S04]  /*c020*/  LD.E.128 R104, desc[UR8][R106.64] ;  /* 0x000000086a687980 */ /* 0x000f68000c101d00 */
[----:B------:R-:W5:Y:S04]  /*c030*/  LD.E.128 R116, desc[UR8][R118.64] ;  /* 0x0000000876747980 */ /* 0x000f68000c101d00 */
[----:B------:R-:W5:Y:S04]  /*c040*/  LD.E.128 R52, desc[UR8][R52.64] ;  /* 0x0000000834347980 */ /* 0x000f68000c101d00 */
[----:B------:R-:W5:Y:S01]  /*c050*/  LD.E.128 R128, desc[UR8][R130.64] ;  /* 0x0000000882807980 */ /* 0x000f62000c101d00 */
[----:B------:R-:W-:-:S02]  /*c060*/  ULDC.64 UR8, c[0x0][0xae8] ;  /* 0x0002ba0000087ab9 */ /* 0x000fc40000000a00 */
[----:B------:R-:W-:Y:S01]  /*c070*/  UIMAD UR5, UR11, UR8, URZ ;  /* 0x000000080b0572a4 */ /* 0x000fe2000f8e023f */
[----:B--2---:R-:W-:Y:S01]  /*c080*/  @P2 IMAD.HI.U32 R2, R12, R3, RZ ;  /* 0x000000030c022227 */ /* 0x004fe200078e00ff */
[----:B------:R-:W-:Y:S01]  /*c090*/  UIMAD.WIDE.U32 UR6, UR10, UR8, URZ ;  /* 0x000000080a0672a5 */ /* 0x000fe2000f8e003f */
[----:B------:R-:W-:Y:S01]  /*c0a0*/  R2UR UR13, R216 ;  /* 0x00000000d80d72ca */ /* 0x000fe200000e0000 */
[----:B------:R-:W-:Y:S01]  /*c0b0*/  UIMAD UR5, UR10, UR9, UR5 ;  /* 0x000000090a0572a4 */ /* 0x000fe2000f8e0205 */
[----:B------:R-:W-:Y:S01]  /*c0c0*/  IMAD.MOV.U32 R0, RZ, RZ, R12 ;  /* 0x000000ffff007224 */ /* 0x000fe200078e000c */
[----:B------:R-:W-:Y:S01]  /*c0d0*/  @!PT LDS RZ, [RZ] ;  /* 0x00000000fffff984 */ /* 0x000fe20000000800 */
[----:B------:R-:W-:Y:S01]  /*c0e0*/  @!PT LDS RZ, [RZ] ;  /* 0x00000000fffff984 */ /* 0x000fe20000000800 */
[----:B------:R-:W-:Y:S01]  /*c0f0*/  @!PT LDS RZ, [RZ] ;  /* 0x00000000fffff984 */ /* 0x000fe20000000800 */
[----:B------:R-:W-:Y:S01]  /*c100*/  @!PT LDS RZ, [RZ] ;  /* 0x00000000fffff984 */ /* 0x000fe20000000800 */
[----:B------:R2:W-:Y:S06]  /*c110*/  MEMBAR.ALL.CTA ;  /* 0x0000000000007992 */ /* 0x0005ec0000008000 */
[----:B--2---:R-:W2:Y:S01]  /*c120*/  FENCE.VIEW.ASYNC.S ;  /* 0x00000000000073c6 */ /* 0x004ea20000000000 */
[----:B------:R-:W-:Y:S01]  /*c130*/  ULDC.64 UR8, c[0x0][0xaf0] ;  /* 0x0002bc0000087ab9 */ /* 0x000fe20000000a00 */
[----:B------:R-:W-:Y:S01]  /*c140*/  UIADD3 UR7, UR7, UR5, URZ ;  /* 0x0000000507077290 */ /* 0x000fe2000fffe03f */
[----:B-1----:R-:W-:Y:S01]  /*c150*/  @P2 SHF.R.U32.HI R0, RZ, R13, R2 ;  /* 0x0000000dff002219 */ /* 0x002fe20000011602 */
[----:B------:R-:W-:-:S02]  /*c160*/  UIMAD UR5, UR12, UR8, URZ ;  /* 0x000000080c0572a4 */ /* 0x000fc4000f8e023f */
[----:B------:R-:W-:Y:S01]  /*c170*/  UIMAD.WIDE.U32 UR6, UR14, UR8, UR6 ;  /* 0x000000080e0672a5 */ /* 0x000fe2000f8e0006 */
[--C-:B------:R-:W-:Y:S01]  /*c180*/  SHF.R.S32.HI R3, RZ, 0x1f, R0.reuse ;  /* 0x0000001fff037819 */ /* 0x100fe20000011400 */
[----:B------:R-:W-:Y:S01]  /*c190*/  UIMAD UR5, UR14, UR9, UR5 ;  /* 0x000000090e0572a4 */ /* 0x000fe2000f8e0205 */
[----:B------:R-:W-:Y:S01]  /*c1a0*/  IMAD.MOV R13, RZ, RZ, -R0 ;  /* 0x000000ffff0d7224 */ /* 0x000fe200078e0a00 */
[----:B------:R-:W-:Y:S01]  /*c1b0*/  R2UR UR12, R16 ;  /* 0x00000000100c72ca */ /* 0x000fe200000e0000 */
[----:B------:R-:W-:Y:S01]  /*c1c0*/  ULDC.64 UR8, c[0x0][0xad8] ;  /* 0x0002b60000087ab9 */ /* 0x000fe20000000a00 */
[----:B------:R-:W-:Y:S01]  /*c1d0*/  UIADD3 UR7, UR7, UR5, URZ ;  /* 0x0000000507077290 */ /* 0x000fe2000fffe03f */
[-C--:B---3--:R-:W-:Y:S01]  /*c1e0*/  IMAD R3, R3, R14.reuse, RZ ;  /* 0x0000000e03037224 */ /* 0x088fe200078e02ff */
[----:B------:R-:W-:Y:S01]  /*c1f0*/  UIADD3 UR60, UR60, 0x1, URZ ;  /* 0x000000013c3c7890 */ /* 0x000fe2000fffe03f */
[----:B------:R-:W-:Y:S01]  /*c200*/  IMAD R13, R200, R13, R12 ;  /* 0x0000000dc80d7224 */ /* 0x000fe200078e020c */
[----:B------:R-:W-:Y:S01]  /*c210*/  UIADD3 UR4, UR4, 0x38820, URZ ;  /* 0x0003882004047890 */ /* 0x000fe2000fffe03f */
[C---:B------:R-:W-:Y:S01]  /*c220*/  IMAD R15, R0.reuse, R15, R3 ;  /* 0x0000000f000f7224 */ /* 0x040fe200078e0203 */
[----:B------:R-:W-:Y:S01]  /*c230*/  ULDC.64 UR10, c[0x0][0xa80] ;  /* 0x0002a000000a7ab9 */ /* 0x000fe20000000a00 */
[----:B------:R-:W-:Y:S01]  /*c240*/  IMAD.WIDE.U32 R2, R0, R14, UR6 ;  /* 0x0000000600027e25 */ /* 0x000fe2000f8e000e */
[----:B------:R-:W-:-:S03]  /*c250*/  SHF.R.S32.HI R0, RZ, 0x1f, R13 ;  /* 0x0000001fff007819 */ /* 0x000fc6000001140d */
[----:B------:R-:W-:Y:S02]  /*c260*/  IMAD.IADD R3, R3, 0x1, R15 ;  /* 0x0000000103037824 */ /* 0x000fe400078e020f */
[----:B------:R-:W-:Y:S02]  /*c270*/  IMAD R0, R0, UR8, RZ ;  /* 0x0000000800007c24 */ /* 0x000fe4000f8e02ff */
[----:B------:R-:W-:Y:S01]  /*c280*/  IMAD R135, R135, 0x80, R220 ;  /* 0x0000008087877824 */ /* 0x000fe200078e02dc */
[----:B------:R-:W-:Y:S01]  /*c290*/  ULDC UR5, c[0x0][0xc] ;  /* 0x0000030000057ab9 */ /* 0x000fe20000000800 */
[C---:B------:R-:W-:Y:S01]  /*c2a0*/  IMAD R15, R13.reuse, UR9, R0 ;  /* 0x000000090d0f7c24 */ /* 0x040fe2000f8e0200 */
[----:B------:R-:W-:Y:S01]  /*c2b0*/  UISETP.NE.AND UP0, UPT, UR60, 0x2, UPT ;  /* 0x000000023c00788c */ /* 0x000fe2000bf05270 */
[----:B------:R-:W-:Y:S01]  /*c2c0*/  IMAD.WIDE.U32 R2, R13, UR8, R2 ;  /* 0x000000080d027c25 */ /* 0x000fe2000f8e0002 */
[----:B------:R-:W-:Y:S01]  /*c2d0*/  UMOV UR6, 0x1 ;  /* 0x0000000100067882 */ /* 0x000fe20000000000 */
[----:B------:R-:W-:Y:S01]  /*c2e0*/  UIADD3 UR13, UR5, UR13, URZ ;  /* 0x0000000d050d7290 */ /* 0x000fe2000fffe03f */
[----:B------:R-:W-:Y:S01]  /*c2f0*/  ISETP.GE.AND P2, PT, R135, R24, PT ;  /* 0x000000188700720c */ /* 0x000fe20003f46270 */
[----:B------:R-:W-:Y:S01]  /*c300*/  UPRMT UR5, URZ, 0x654, UR4 ;  /* 0x000006543f057896 */ /* 0x000fe20008000004 */
[----:B------:R-:W-:Y:S01]  /*c310*/  IMAD.IADD R15, R3, 0x1, R15 ;  /* 0x00000001030f7824 */ /* 0x000fe200078e020f */
[----:B------:R-:W-:Y:S01]  /*c320*/  UPRMT UR4, UR6, 0x654, UR4 ;  /* 0x0000065406047896 */ /* 0x000fe20008000004 */
[----:B------:R-:W-:Y:S01]  /*c330*/  LEA R0, P0, R2, UR10, 0x1 ;  /* 0x0000000a02007c11 */ /* 0x000fe2000f8008ff */
[----:B------:R-:W-:Y:S01]  /*c340*/  USEL UR6, URZ, 0x1, UP0 ;  /* 0x000000013f067887 */ /* 0x000fe20008000000 */
[----:B------:R-:W-:-:S02]  /*c350*/  VIADD R13, R135, 0x20 ;  /* 0x00000020870d7836 */ /* 0x000fc40000000000 */
[----:B------:R-:W-:Y:S01]  /*c360*/  LEA.HI.X R25, R2, UR11, R15, 0x1, P0 ;  /* 0x0000000b02197c11 */ /* 0x000fe200080f0c0f */
[----:B------:R-:W-:Y:S01]  /*c370*/  ULOP3.LUT UR12, UR12, UR6, URZ, 0x3c, !UPT ;  /* 0x000000060c0c7292 */ /* 0x000fe2000f8e3c3f */
[----:B------:R-:W-:Y:S01]  /*c380*/  VIADD R3, R135, 0x40 ;  /* 0x0000004087037836 */ /* 0x000fe20000000000 */
[-C--:B------:R-:W-:Y:S01]  /*c390*/  ISETP.GE.AND P1, PT, R13, R24.reuse, PT ;  /* 0x000000180d00720c */ /* 0x080fe20003f26270 */
[----:B--2---:R-:W-:Y:S01]  /*c3a0*/  SYNCS.ARRIVE.TRANS64.RED.A1T0 RZ, [UR5], RZ ;  /* 0x000000ffffff79a7 */ /* 0x004fe20008100405 */
[----:B------:R-:W-:Y:S01]  /*c3b0*/  IMAD.U32 R216, RZ, RZ, UR13 ;  /* 0x0000000dffd87e24 */ /* 0x000fe2000f8e00ff */
[----:B------:R-:W-:Y:S01]  /*c3c0*/  USEL UR60, UR60, URZ, UP0 ;  /* 0x0000003f3c3c7287 */ /* 0x000fe20008000000 */
[----:B------:R0:W1:Y:S01]  /*c3d0*/  SHFL.IDX PT, R12, R0, RZ, 0x181f ;  /* 0x00181fff000c7589 */ /* 0x00006200000e0000 */
[----:B------:R-:W-:Y:S01]  /*c3e0*/  IMAD.U32 R16, RZ, RZ, UR12 ;  /* 0x0000000cff107e24 */ /* 0x000fe2000f8e00ff */
[----:B------:R-:W-:Y:S02]  /*c3f0*/  BSSY B0, `(.L_x_219) ;  /* 0x0000016000007945 */ /* 0x000fe40003800000 */
[----:B------:R0:W2:Y:S01]  /*c400*/  SHFL.IDX PT, R13, R25, RZ, 0x181f ;  /* 0x00181fff190d7589 */ /* 0x0000a200000e0000 */
[----:B------:R-:W-:Y:S01]  /*c410*/  SYNCS.ARRIVE.TRANS64.RED.A1T0 RZ, [UR4], RZ ;  /* 0x000000ffffff79a7 */ /* 0x000fe20008100404 */
[----:B------:R-:W-:Y:S01]  /*c420*/  ISETP.GE.AND P0, PT, R3, R24, PT ;  /* 0x000000180300720c */ /* 0x000fe20003f06270 */
[----:B------:R-:W-:-:S12]  /*c430*/  @P2 BRA `(.L_x_220) ;  /* 0x0000000000442947 */ /* 0x000fd80003800000 */
[----:B------:R-:W-:Y:S01]  /*c440*/  ULDC UR4, c[0x0][0xac8] ;  /* 0x0002b20000047ab9 */ /* 0x000fe20000000800 */
[----:B------:R-:W-:Y:S01]  /*c450*/  ULDC.64 UR6, c[0x0][0x208] ;  /* 0x0000820000067ab9 */ /* 0x000fe20000000a00 */
[----:B------:R-:W-:Y:S02]  /*c460*/  ISETP.GE.AND P4, PT, R214, UR4, PT ;  /* 0x00000004d6007c0c */ /* 0x000fe4000bf86270 */
[----:B------:R-:W-:Y:S02]  /*c470*/  ISETP.GE.AND P3, PT, R213, UR4, PT ;  /* 0x00000004d5007c0c */ /* 0x000fe4000bf66270 */
[----:B------:R-:W-:Y:S02]  /*c480*/  ISETP.GE.AND P2, PT, R212, UR4, PT ;  /* 0x00000004d4007c0c */ /* 0x000fe4000bf46270 */
[----:B------:R-:W-:-:S07]  /*c490*/  ISETP.GE.AND P5, PT, R17, UR4, PT ;  /* 0x0000000411007c0c */ /* 0x000fce000bfa6270 */
[----:B-1----:R-:W-:-:S04]  /*c4a0*/  @!P4 LEA R14, P6, R214, R12, 0x1 ;  /* 0x0000000cd60ec211 */ /* 0x002fc800078c08ff */
[----:B--2---:R-:W-:Y:S02]  /*c4b0*/  @!P4 LEA.HI.X R15, R214, R13, R231, 0x1, P6 ;  /* 0x0000000dd60fc211 */ /* 0x004fe400030f0ce7 */
[----:B0-----:R-:W-:Y:S01]  /*c4c0*/  @!P3 LEA R20, P6, R213, R12, 0x1 ;  /* 0x0000000cd514b211 */ /* 0x001fe200078c08ff */
        /* <DEDUP_REMOVED lines=8> */
.L_x_220:
[----:B------:R-:W-:Y:S05]  /*c550*/  BSYNC B0 ;  /* 0x0000000000007941 */ /* 0x000fea0003800000 */
.L_x_219:
[----:B---3-5:R3:W4:Y:S01]  /*c560*/  SHFL.IDX PT, R9, R25, 0x1, 0x181f ;  /* 0x00381f0019097f89 */ /* 0x02872200000e0000 */
        /* <DEDUP_REMOVED lines=10> */
[-C--:B-1----:R-:W-:Y:S02]  /*c610*/  @!P2 LEA R12, P5, R213, R8.reuse, 0x1 ;  /* 0x00000008d50ca211 */ /* 0x082fe400078a08ff */
[-C--:B----4-:R-:W-:Y:S02]  /*c620*/  @!P3 LEA.HI.X R11, R214, R9.reuse, R231, 0x1, P6 ;  /* 0x00000009d60bb211 */ /* 0x090fe400030f0ce7 */
[C---:B------:R-:W-:Y:S01]  /*c630*/  @!P1 LEA R14, P6, R212.reuse, R8, 0x1 ;  /* 0x00000008d40e9211 */ /* 0x040fe200078c08ff */
[----:B------:R-:W-:Y:S01]  /*c640*/  @!P4 IMAD.WIDE R2, R17, 0x2, R8 ;  /* 0x000000021102c825 */ /* 0x000fe200078e0208 */
[-C--:B--2---:R-:W-:Y:S02]  /*c650*/  @!P2 LEA.HI.X R13, R213, R9.reuse, R230, 0x1, P5 ;  /* 0x00000009d50da211 */ /* 0x084fe400028f0ce6 */
[----:B------:R-:W-:-:S02]  /*c660*/  @!P1 LEA.HI.X R15, R212, R9, R229, 0x1, P6 ;  /* 0x00000009d40f9211 */ /* 0x000fc400030f0ce5 */
[----:B------:R0:W-:Y:S04]  /*c670*/  @!P4 ST.E.128 desc[UR6][R2.64], R32 ;  /* 0x000000200200c985 */ /* 0x0001e8000c101d06 */
[----:B------:R0:W-:Y:S04]  /*c680*/  @!P3 ST.E.128 desc[UR6][R10.64], R64 ;  /* 0x000000400a00b985 */ /* 0x0001e8000c101d06 */
[----:B------:R0:W-:Y:S04]  /*c690*/  @!P2 ST.E.128 desc[UR6][R12.64], R120 ;  /* 0x000000780c00a985 */ /* 0x0001e8000c101d06 */
[----:B------:R0:W-:Y:S02]  /*c6a0*/  @!P1 ST.E.128 desc[UR6][R14.64], R116 ;  /* 0x000000740e009985 */ /* 0x0001e4000c101d06 */
.L_x_222:
[----:B------:R-:W-:Y:S05]  /*c6b0*/  BSYNC B0 ;  /* 0x0000000000007941 */ /* 0x000fea0003800000 */
.L_x_221:
[----:B----4-:R4:W1:Y:S01]  /*c6c0*/  SHFL.IDX PT, R9, R25, 0x2, 0x181f ;  /* 0x00581f0019097f89 */ /* 0x01086200000e0000 */
[----:B------:R-:W-:Y:S03]  /*c6d0*/  BSSY B0, `(.L_x_223) ;  /* 0x0000014000007945 */ /* 0x000fe60003800000 */
[----:B0-----:R4:W0:Y:S01]  /*c6e0*/  SHFL.IDX PT, R8, R0, 0x2, 0x181f ;  /* 0x00581f0000087f89 */ /* 0x00182200000e0000 */
        /* <DEDUP_REMOVED lines=8> */
[-C--:B-1----:R-:W-:Y:S02]  /*c770*/  @!P5 LEA R12, P1, R213, R8.reuse, 0x1 ;  /* 0x00000008d50cd211 */ /* 0x082fe400078208ff */
[----:B------:R-:W-:Y:S02]  /*c780*/  @!P6 LEA R14, P2, R212, R8, 0x1 ;  /* 0x00000008d40ee211 */ /* 0x000fe400078408ff */
[----:B------:R-:W-:Y:S01]  /*c790*/  @!P3 IMAD.WIDE R2, R17, 0x2, R8 ;  /* 0x000000021102b825 */ /* 0x000fe200078e0208 */
[-C--:B------:R-:W-:Y:S02]  /*c7a0*/  @!P4 LEA.HI.X R11, R214, R9.reuse, R231, 0x1, P0 ;  /* 0x00000009d60bc211 */ /* 0x080fe400000f0ce7 */
[-C--:B--2---:R-:W-:Y:S02]  /*c7b0*/  @!P5 LEA.HI.X R13, R213, R9.reuse, R230, 0x1, P1 ;  /* 0x00000009d50dd211 */ /* 0x084fe400008f0ce6 */
[----:B------:R-:W-:Y:S01]  /*c7c0*/  @!P6 LEA.HI.X R15, R212, R9, R229, 0x1, P2 ;  /* 0x00000009d40fe211 */ /* 0x000fe200010f0ce5 */
[----:B------:R0:W-:Y:S04]  /*c7d0*/  @!P3 ST.E.128 desc[UR6][R2.64], R36 ;  /* 0x000000240200b985 */ /* 0x0001e8000c101d06 */
[----:B------:R0:W-:Y:S04]  /*c7e0*/  @!P4 ST.E.128 desc[UR6][R10.64], R68 ;  /* 0x000000440a00c985 */ /* 0x0001e8000c101d06 */
[----:B------:R0:W-:Y:S04]  /*c7f0*/  @!P5 ST.E.128 desc[UR6][R12.64], R4 ;  /* 0x000000040c00d985 */ /* 0x0001e8000c101d06 */
[----:B------:R0:W-:Y:S02]  /*c800*/  @!P6 ST.E.128 desc[UR6][R14.64], R52 ;  /* 0x000000340e00e985 */ /* 0x0001e4000c101d06 */
.L_x_224:
[----:B------:R-:W-:Y:S05]  /*c810*/  BSYNC B0 ;  /* 0x0000000000007941 */ /* 0x000fea0003800000 */
.L_x_223:
        /* <DEDUP_REMOVED lines=20> */
[-C--:B-1----:R-:W-:Y:S02]  /*c960*/  @!P5 LEA.HI.X R9, R213, R5.reuse, R230, 0x1, P1 ;  /* 0x00000005d509d211 */ /* 0x082fe400008f0ce6 */
[----:B------:R-:W-:Y:S01]  /*c970*/  @!P6 LEA.HI.X R11, R212, R5, R229, 0x1, P2 ;  /* 0x00000005d40be211 */ /* 0x000fe200010f0ce5 */
[----:B------:R0:W-:Y:S04]  /*c980*/  @!P3 ST.E.128 desc[UR6][R2.64], R40 ;  /* 0x000000280200b985 */ /* 0x0001e8000c101d06 */
[----:B------:R0:W-:Y:S04]  /*c990*/  @!P4 ST.E.128 desc[UR6][R6.64], R108 ;  /* 0x0000006c0600c985 */ /* 0x0001e8000c101d06 */
[----:B------:R0:W-:Y:S04]  /*c9a0*/  @!P5 ST.E.128 desc[UR6][R8.64], R60 ;  /* 0x0000003c0800d985 */ /* 0x0001e8000c101d06 */
[----:B------:R0:W-:Y:S02]  /*c9b0*/  @!P6 ST.E.128 desc[UR6][R10.64], R128 ;  /* 0x000000800a00e985 */ /* 0x0001e4000c101d06 */
.L_x_226:
[----:B------:R-:W-:Y:S05]  /*c9c0*/  BSYNC B0 ;  /* 0x0000000000007941 */ /* 0x000fea0003800000 */
.L_x_225:
[----:B0--34-:R-:W0:Y:S01]  /*c9d0*/  LDC R0, c[0x0][0xc34] ;  /* 0x00030d00ff007b82 */ /* 0x019e220000000800 */
[----:B------:R-:W-:-:S13]  /*c9e0*/  R2UR UR4, R216 ;  /* 0x00000000d80472ca */ /* 0x000fda00000e0000 */
[----:B0-----:R-:W-:-:S13]  /*c9f0*/  ISETP.LE.AND P0, PT, R0, UR4, PT ;  /* 0x0000000400007c0c */ /* 0x001fda000bf03270 */
[----:B------:R-:W-:Y:S05]  /*ca00*/  @!P0 BRA `(.L_x_227) ;  /* 0xffffff4800408947 */ /* 0x000fea000383ffff */
[----:B------:R-:W-:Y:S05]  /*ca10*/  EXIT ;  /* 0x000000000000794d */ /* 0x000fea0003800000 */
.L_x_193:
        /* <DEDUP_REMOVED lines=10> */
[----:B------:R-:W2:Y:S01]  /*cac0*/  LDL R4, [R1+0x30] ;  /* 0x0000300001047983 */ /* 0x000ea20000100800 */
[----:B------:R-:W1:Y:S01]  /*cad0*/  S2UR UR4, SR_CgaCtaId ;  /* 0x00000000000479c3 */ /* 0x000e620000008800 */
[C---:B------:R-:W-:Y:S01]  /*cae0*/  IMAD.SHL.U32 R2, R0.reuse, 0x8, RZ ;  /* 0x0000000800027824 */ /* 0x040fe200078e00ff */
[C---:B------:R-:W-:Y:S01]  /*caf0*/  LOP3.LUT R5, R0.reuse, 0x7f, RZ, 0xc0, !PT ;  /* 0x0000007f00057812 */ /* 0x040fe200078ec0ff */
[----:B------:R-:W-:Y:S01]  /*cb00*/  UMOV UR36, 0x400 ;  /* 0x0000040000247882 */ /* 0x000fe20000000000 */
[----:B------:R-:W-:Y:S01]  /*cb10*/  LOP3.LUT P0, RZ, R0, 0x1f, RZ, 0xc0, !PT ;  /* 0x0000001f00ff7812 */ /* 0x000fe2000780c0ff */
[----:B------:R-:W-:Y:S01]  /*cb20*/  IMAD.MOV.U32 R19, RZ, RZ, RZ ;  /* 0x000000ffff137224 */ /* 0x000fe200078e00ff */
[----:B0-----:R-:W-:Y:S01]  /*cb30*/  LOP3.LUT R3, R2, 0x1f8, RZ, 0xc0, !PT ;  /* 0x000001f802037812 */ /* 0x001fe200078ec0ff */
[----:B------:R-:W-:Y:S01]  /*cb40*/  ULDC.64 UR38, c[0x0][0x198] ;  /* 0x0000660000267ab9 */ /* 0x000fe20000000a00 */
[C---:B------:R-:W-:Y:S01]  /*cb50*/  ISETP.NE.AND P1, PT, R5.reuse, RZ, PT ;  /* 0x000000ff0500720c */ /* 0x040fe20003f25270 */
[----:B------:R-:W-:Y:S01]  /*cb60*/  ULDC UR40, c[0x0][0xc] ;  /* 0x0000030000287ab9 */ /* 0x000fe20000000800 */
[----:B------:R-:W-:-:S02]  /*cb70*/  ISETP.NE.OR P0, PT, R5, RZ, !P0 ;  /* 0x000000ff0500720c */ /* 0x000fc40004705670 */
[----:B------:R-:W-:Y:S02]  /*cb80*/  LOP3.LUT R18, R18, 0xfffffffe, RZ, 0xc0, !PT ;  /* 0xfffffffe12127812 */ /* 0x000fe400078ec0ff */
[----:B------:R-:W-:-:S07]  /*cb90*/  LOP3.LUT R2, R2, 0x38, RZ, 0xc0, !PT ;  /* 0x0000003802027812 */ /* 0x000fce00078ec0ff */
[----:B------:R-:W-:Y:S01]  /*cba0*/  @P1 LOP3.LUT R18, R18, 0x1, RZ, 0xfc, !PT ;  /* 0x0000000112121812 */ /* 0x000fe200078efcff */
[----:B-1----:R-:W-:-:S03]  /*cbb0*/  ULEA UR36, UR4, UR36, 0x18 ;  /* 0x0000002404247291 */ /* 0x002fc6000f8ec03f */
[----:B------:R-:W-:-:S04]  /*cbc0*/  LOP3.LUT R18, R18, 0xfffffffd, RZ, 0xc0, !PT ;  /* 0xfffffffd12127812 */ /* 0x000fc800078ec0ff */
[----:B------:R-:W-:Y:S02]  /*cbd0*/  @P0 LOP3.LUT R18, R18, 0x2, RZ, 0xfc, !PT ;  /* 0x0000000212120812 */ /* 0x000fe400078efcff */
[----:B--2---:R-:W-:Y:S02]  /*cbe0*/  R2UR UR5, R4 ;  /* 0x00000000040572ca */ /* 0x004fe400000e0000 */
[----:B------:R-:W-:Y:S01]  /*cbf0*/  LOP3.LUT R4, R3, 0x38, R0, 0x78, !PT ;  /* 0x0000003803047812 */ /* 0x000fe200078e7800 */
[----:B------:R-:W-:Y:S02]  /*cc00*/  IMAD.SHL.U32 R3, R5, 0x8, RZ ;  /* 0x0000000805037824 */ /* 0x000fe400078e00ff */
[----:B------:R-:W-:-:S03]  /*cc10*/  IMAD.SHL.U32 R0, R0, 0x10, RZ ;  /* 0x0000001000007824 */ /* 0x000fc600078e00ff */
[----:B------:R-:W-:Y:S02]  /*cc20*/  LOP3.LUT R3, R4, 0x200, R3, 0xf8, !PT ;  /* 0x0000020004037812 */ /* 0x000fe400078ef803 */
[----:B------:R-:W-:-:S03]  /*cc30*/  SHF.R.U32.HI R4, RZ, 0x3, R5 ;  /* 0x00000003ff047819 */ /* 0x000fc60000011605 */
[----:B------:R-:W-:Y:S01]  /*cc40*/  ULOP3.LUT UR37, UR5, 0x2, URZ, 0xfc, !UPT ;  /* 0x0000000205257892 */ /* 0x000fe2000f8efc3f */
[----:B------:R-:W0:Y:S01]  /*cc50*/  S2UR UR5, SR_CTAID.X ;  /* 0x00000000000579c3 */ /* 0x000e220000002500 */
[----:B------:R-:W-:Y:S02]  /*cc60*/  LOP3.LUT R4, R4, 0x70, R0, 0xf8, !PT ;  /* 0x0000007004047812 */ /* 0x000fe400078ef800 */
[----:B------:R-:W-:Y:S02]  /*cc70*/  LEA R0, R3, UR36, 0x1 ;  /* 0x0000002403007c11 */ /* 0x000fe4000f8e08ff */
[----:B------:R-:W-:-:S03]  /*cc80*/  LOP3.LUT R4, R2, 0x40, RZ, 0xfc, !PT ;  /* 0x0000004002047812 */ /* 0x000fc600078efcff */
[----:B------:R1:W-:Y:S02]  /*cc90*/  STL [R1+0x10], R0 ;  /* 0x0000100001007387 */ /* 0x0003e40000100800 */
[----:B-1----:R-:W-:Y:S02]  /*cca0*/  IMAD.MOV.U32 R0, RZ, RZ, 0x1 ;  /* 0x00000001ff007424 */ /* 0x002fe400078e00ff */
[----:B0-----:R-:W-:-:S05]  /*ccb0*/  IMAD.U32 R3, RZ, RZ, UR5 ;  /* 0x00000005ff037e24 */ /* 0x001fca000f8e00ff */
[----:B------:R0:W-:Y:S04]  /*ccc0*/  STL [R1+0x24], R3 ;  /* 0x0000240301007387 */ /* 0x0001e80000100800 */
[----:B------:R-:W-:Y:S04]  /*ccd0*/  STL [R1+0x2c], RZ ;  /* 0x00002cff01007387 */ /* 0x000fe80000100800 */
[----:B------:R1:W-:Y:S01]  /*cce0*/  STL [R1], R0 ;  /* 0x0000000001007387 */ /* 0x0003e20000100800 */
[C---:B0-----:R-:W-:Y:S02]  /*ccf0*/  LOP3.LUT R3, R2.reuse, 0x80, RZ, 0xfc, !PT ;  /* 0x0000008002037812 */ /* 0x041fe400078efcff */
[----:B-1----:R-:W-:-:S07]  /*cd00*/  LOP3.LUT R0, R2, 0xc0, RZ, 0xfc, !PT ;  /* 0x000000c002007812 */ /* 0x002fce00078efcff */
.L_x_323:
[----:B------:R-:W2:Y:S01]  /*cd10*/  LDL R2, [R1+0x24] ;  /* 0x0000240001027983 */ /* 0x000ea20000100800 */
[----:B0-----:R-:W0:Y:S01]  /*cd20*/  LDC R0, c[0x0][0xc38] ;  /* 0x00030e00ff007b82 */ /* 0x001e220000000800 */
[----:B------:R-:W-:Y:S05]  /*cd30*/  YIELD ;  /* 0x0000000000007946 */ /* 0x000fea0003800000 */
[----:B------:R-:W-:Y:S02]  /*cd40*/  ULDC.64 UR4, c[0x0][0x418] ;  /* 0x0001060000047ab9 */ /* 0x000fe40000000a00 */
[----:B------:R-:W1:Y:S01]  /*cd50*/  LDC R16, c[0x0][0xc44] ;  /* 0x00031100ff107b82 */ /* 0x000e620000000800 */
[----:B------:R-:W-:-:S03]  /*cd60*/  UISETP.NE.U32.AND UP0, UPT, UR4, URZ, UPT ;  /* 0x0000003f0400728c */ /* 0x000fc6000bf05070 */
[----:B------:R-:W-:Y:S01]  /*cd70*/  ULDC UR4, c[0x0][0x424] ;  /* 0x0001090000047ab9 */ /* 0x000fe20000000800 */
[----:B------:R-:W-:-:S04]  /*cd80*/  UISETP.NE.AND.EX UP0, UPT, UR5, URZ, UPT, UP0 ;  /* 0x0000003f0500728c */ /* 0x000fc8000bf05300 */
[----:B------:R-:W-:Y:S01]  /*cd90*/  USEL UR4, UR4, 0x1, UP0 ;  /* 0x0000000104047887 */ /* 0x000fe20008000000 */
[----:B0-----:R-:W-:Y:S02]  /*cda0*/  ISETP.NE.AND P0, PT, R0, 0x1, PT ;  /* 0x000000010000780c */ /* 0x001fe40003f05270 */
[----:B-1----:R-:W-:-:S11]  /*cdb0*/  ISETP.NE.AND P1, PT, R16, 0x1, PT ;  /* 0x000000011000780c */ /* 0x002fd60003f25270 */
[----:B------:R-:W2:Y:S08]  /*cdc0*/  @P0 LDC R0, c[0x0][0xc3c] ;  /* 0x00030f00ff000b82 */ /* 0x000eb00000000800 */
[----:B------:R-:W0:Y:S01]  /*cdd0*/  @P0 LDC R3, c[0x0][0xc40] ;  /* 0x00031000ff030b82 */ /* 0x000e220000000800 */
[----:B--2---:R-:W-:-:S04]  /*cde0*/  @P0 IMAD.HI.U32 R0, R2, R0, RZ ;  /* 0x0000000002000227 */ /* 0x004fc800078e00ff */
[----:B------:R-:W-:Y:S01]  /*cdf0*/  IMAD.MOV.U32 R4, RZ, RZ, R2 ;  /* 0x000000ffff047224 */ /* 0x000fe200078e0002 */
[----:B0-----:R-:W-:Y:S02]  /*ce00*/  @P0 SHF.R.U32.HI R4, RZ, R3, R0 ;  /* 0x00000003ff040219 */ /* 0x001fe40000011600 */
[----:B------:R-:W0:Y:S03]  /*ce10*/  @P1 LDC.64 R2, c[0x0][0xc48] ;  /* 0x00031200ff021b82 */ /* 0x000e260000000a00 */
[----:B------:R-:W-:Y:S01]  /*ce20*/  IMAD.MOV.U32 R5, RZ, RZ, R4 ;  /* 0x000000ffff057224 */ /* 0x000fe200078e0004 */
[----:B------:R-:W-:Y:S04]  /*ce30*/  STL [R1+0x1c], R4 ;  /* 0x00001c0401007387 */ /* 0x000fe80000100800 */
[----:B------:R-:W1:Y:S01]  /*ce40*/  LDC R0, c[0x0][0x2f0] ;  /* 0x0000bc00ff007b82 */ /* 0x000e620000000800 */
[----:B0-----:R-:W-:-:S05]  /*ce50*/  @P1 IMAD.HI.U32 R2, R4, R2, RZ ;  /* 0x0000000204021227 */ /* 0x001fca00078e00ff */
[----:B------:R-:W-:Y:S01]  /*ce60*/  @P1 SHF.R.U32.HI R5, RZ, R3, R2 ;  /* 0x00000003ff051219 */ /* 0x000fe20000011602 */
[----:B-1----:R-:W-:Y:S01]  /*ce70*/  IMAD R0, R0, UR4, RZ ;  /* 0x0000000400007c24 */ /* 0x002fe2000f8e02ff */
[----:B------:R-:W-:-:S03]  /*ce80*/  UIADD3 UR4, UR36, 0x24400, URZ ;  /* 0x0002440024047890 */ /* 0x000fc6000fffe03f */
[----:B------:R-:W-:Y:S01]  /*ce90*/  STL [R1+0x14], R5 ;  /* 0x0000140501007387 */ /* 0x000fe20000100800 */
[----:B------:R-:W-:Y:S01]  /*cea0*/  IMAD.MOV R3, RZ, RZ, -R5 ;  /* 0x000000ffff037224 */ /* 0x000fe200078e0a05 */
[----:B------:R-:W-:Y:S02]  /*ceb0*/  ULOP3.LUT UP0, URZ, UR4, 0x3ff, URZ, 0xc0, !UPT ;  /* 0x000003ff043f7892 */ /* 0x000fe4000f80c03f */
[----:B------:R0:W-:Y:S01]  /*cec0*/  STL [R1+0x28], R0 ;  /* 0x0000280001007387 */ /* 0x0001e20000100800 */
[----:B------:R-:W-:-:S03]  /*ced0*/  IMAD R16, R16, R3, R4 ;  /* 0x0000000310107224 */ /* 0x000fc600078e0204 */
[----:B------:R-:W-:Y:S01]  /*cee0*/  PLOP3.LUT P0, PT, PT, PT, UP0, 0x80, 0x0 ;  /* 0x000000000000781c */ /* 0x000fe20003f0f008 */
[----:B0-----:R-:W-:-:S04]  /*cef0*/  VIADD R0, R0, 0x4f ;  /* 0x0000004f00007836 */ /* 0x001fc80000000000 */
[----:B------:R-:W-:-:S05]  /*cf00*/  IMAD.HI R0, R0, 0x66666667, RZ ;  /* 0x6666666700007827 */ /* 0x000fca00078e02ff */
[----:B------:R-:W-:-:S04]  /*cf10*/  SHF.R.U32.HI R2, RZ, 0x1f, R0 ;  /* 0x0000001fff027819 */ /* 0x000fc80000011600 */
[----:B------:R-:W-:-:S05]  /*cf20*/  LEA.HI.SX32 R0, R0, R2, 0x1b ;  /* 0x0000000200007211 */ /* 0x000fca00078fdaff */
[----:B------:R0:W-:Y:S01]  /*cf30*/  STL [R1+0x20], R0 ;  /* 0x0000200001007387 */ /* 0x0001e20000100800 */
[----:B------:R-:W-:Y:S05]  /*cf40*/  @!P0 BRA `(.L_x_229) ;  /* 0x0000000000408947 */ /* 0x000fea0003800000 */
[----:B------:R-:W-:Y:S01]  /*cf50*/  MOV R2, 0x0 ;  /* 0x0000000000027802 */ /* 0x000fe20000000f00 */
[----:B------:R-:W-:Y:S01]  /*cf60*/  ULDC.64 UR6, c[0x4][0x1b8] ;  /* 0x01006e0000067ab9 */ /* 0x000fe20000000a00 */
[----:B------:R-:W-:Y:S01]  /*cf70*/  ULDC.64 UR8, c[0x4][0x1c0] ;  /* 0x0100700000087ab9 */ /* 0x000fe20000000a00 */
[----:B------:R-:W-:Y:S01]  /*cf80*/  ULDC.64 UR4, c[0x4][0x118] ;  /* 0x0100460000047ab9 */ /* 0x000fe20000000a00 */
[----:B------:R-:W-:Y:S02]  /*cf90*/  IMAD.U32 R4, RZ, RZ, UR6 ;  /* 0x00000006ff047e24 */ /* 0x000fe4000f8e00ff */
[----:B------:R-:W1:Y:S01]  /*cfa0*/  LDC.64 R2, c[0x4][R2] ;  /* 0x0100000002027b82 */ /* 0x000e620000000a00 */
[----:B------:R-:W-:Y:S02]  /*cfb0*/  IMAD.U32 R5, RZ, RZ, UR7 ;  /* 0x00000007ff057e24 */ /* 0x000fe4000f8e00ff */
[----:B------:R-:W-:Y:S02]  /*cfc0*/  IMAD.U32 R6, RZ, RZ, UR8 ;  /* 0x00000008ff067e24 */ /* 0x000fe4000f8e00ff */
[----:B------:R-:W-:-:S02]  /*cfd0*/  IMAD.U32 R7, RZ, RZ, UR9 ;  /* 0x00000009ff077e24 */ /* 0x000fc4000f8e00ff */
[----:B------:R-:W-:Y:S02]  /*cfe0*/  IMAD.U32 R10, RZ, RZ, UR4 ;  /* 0x00000004ff0a7e24 */ /* 0x000fe4000f8e00ff */
[----:B------:R-:W-:Y:S02]  /*cff0*/  IMAD.U32 R11, RZ, RZ, UR5 ;  /* 0x00000005ff0b7e24 */ /* 0x000fe4000f8e00ff */
[----:B------:R-:W-:Y:S02]  /*d000*/  IMAD.MOV.U32 R8, RZ, RZ, 0x70 ;  /* 0x00000070ff087424 */ /* 0x000fe400078e00ff */
[----:B------:R-:W-:Y:S02]  /*d010*/  IMAD.MOV.U32 R12, RZ, RZ, 0x1 ;  /* 0x00000001ff0c7424 */ /* 0x000fe400078e00ff */
[----:B------:R-:W-:-:S07]  /*d020*/  IMAD.MOV.U32 R13, RZ, RZ, RZ ;  /* 0x000000ffff0d7224 */ /* 0x000fce00078e00ff */
[----:B------:R-:W-:-:S07]  /*d030*/  LEPC R20, `(.L_x_229) ;  /* 0x000000001014794e */ /* 0x000fce0000000000 */
[----:B01----:R-:W-:Y:S05]  /*d040*/  CALL.ABS.NOINC R2 ;  /* 0x0000000002007343 */ /* 0x003fea0003c00000 */
.L_x_229:
        /* <DEDUP_REMOVED lines=8> */
[----:B------:R1:W2:Y:S01]  /*d0d0*/  LDC.64 R2, c[0x4][R17] ;  /* 0x0100000011027b82 */ /* 0x0002a20000000a00 */
[----:B------:R-:W-:Y:S02]  /*d0e0*/  IMAD.U32 R4, RZ, RZ, UR6 ;  /* 0x00000006ff047e24 */ /* 0x000fe4000f8e00ff */
[----:B------:R-:W-:Y:S02]  /*d0f0*/  IMAD.U32 R5, RZ, RZ, UR7 ;  /* 0x00000007ff057e24 */ /* 0x000fe4000f8e00ff */
[----:B------:R-:W-:Y:S02]  /*d100*/  IMAD.U32 R6, RZ, RZ, UR8 ;  /* 0x00000008ff067e24 */ /* 0x000fe4000f8e00ff */
[----:B------:R-:W-:-:S02]  /*d110*/  IMAD.U32 R7, RZ, RZ, UR9 ;  /* 0x00000009ff077e24 */ /* 0x000fc4000f8e00ff */
[----:B------:R-:W-:Y:S02]  /*d120*/  IMAD.U32 R10, RZ, RZ, UR4 ;  /* 0x00000004ff0a7e24 */ /* 0x000fe4000f8e00ff */
[----:B------:R-:W-:Y:S02]  /*d130*/  IMAD.U32 R11, RZ, RZ, UR5 ;  /* 0x00000005ff0b7e24 */ /* 0x000fe4000f8e00ff */
[----:B------:R-:W-:Y:S02]  /*d140*/  IMAD.MOV.U32 R8, RZ, RZ, 0x70 ;  /* 0x00000070ff087424 */ /* 0x000fe400078e00ff */
[----:B------:R-:W-:Y:S02]  /*d150*/  IMAD.MOV.U32 R12, RZ, RZ, 0x1 ;  /* 0x00000001ff0c7424 */ /* 0x000fe400078e00ff */
[----:B-1----:R-:W-:-:S07]  /*d160*/  IMAD.MOV.U32 R13, RZ, RZ, RZ ;  /* 0x000000ffff0d7224 */ /* 0x002fce00078e00ff */
[----:B------:R-:W-:-:S07]  /*d170*/  LEPC R20, `(.L_x_231) ;  /* 0x000000001014794e */ /* 0x000fce0000000000 */
[----:B0-2---:R-:W-:Y:S05]  /*d180*/  CALL.ABS.NOINC R2 ;  /* 0x0000000002007343 */ /* 0x005fea0003c00000 */
.L_x_231:
[----:B------:R0:W1:Y:S01]  /*d190*/  LDC.64 R2, c[0x4][R17] ;  /* 0x0100000011027b82 */ /* 0x0000620000000a00 */
[----:B------:R-:W-:Y:S01]  /*d1a0*/  ULDC.64 UR6, c[0x4][0x1b8] ;  /* 0x01006e0000067ab9 */ /* 0x000fe20000000a00 */
[----:B------:R-:W-:Y:S01]  /*d1b0*/  ULDC.64 UR8, c[0x4][0x1c0] ;  /* 0x0100700000087ab9 */ /* 0x000fe20000000a00 */
[----:B------:R-:W-:Y:S01]  /*d1c0*/  ULDC.64 UR4, c[0x4][0x128] ;  /* 0x01004a0000047ab9 */ /* 0x000fe20000000a00 */
        /* <DEDUP_REMOVED lines=8> */
[----:B0-----:R-:W-:-:S07]  /*d250*/  IMAD.MOV.U32 R13, RZ, RZ, RZ ;  /* 0x000000ffff0d7224 */ /* 0x001fce00078e00ff */
[----:B------:R-:W-:-:S07]  /*d260*/  LEPC R20, `(.L_x_230) ;  /* 0x000000001014794e */ /* 0x000fce0000000000 */
[----:B-1----:R-:W-:Y:S05]  /*d270*/  CALL.ABS.NOINC R2 ;  /* 0x0000000002007343 */ /* 0x002fea0003c00000 */
.L_x_230:
[----:B------:R-:W2:Y:S01]  /*d280*/  LDL R2, [R1+0x20] ;  /* 0x0000200001027983 */ /* 0x000ea20000100800 */
[----:B------:R-:W-:-:S03]  /*d290*/  ULDC.64 UR4, c[0x0][0x9f8] ;  /* 0x00027e0000047ab9 */ /* 0x000fc60000000a00 */
[----:B0-----:R-:W3:Y:S01]  /*d2a0*/  LDL R0, [R1+0x14] ;  /* 0x0000140001007983 */ /* 0x001ee20000100800 */
[----:B------:R-:W-:Y:S01]  /*d2b0*/  ISETP.NE.U32.AND P0, PT, RZ, UR4, PT ;  /* 0x00000004ff007c0c */ /* 0x000fe2000bf05070 */
[----:B------:R-:W-:-:S03]  /*d2c0*/  ULDC.64 UR6, c[0x0][0x208] ;  /* 0x0000820000067ab9 */ /* 0x000fc60000000a00 */
[----:B------:R-:W-:Y:S01]  /*d2d0*/  ISETP.NE.AND.EX P0, PT, RZ, UR5, PT, P0 ;  /* 0x00000005ff007c0c */ /* 0x000fe2000bf05300 */
[----:B--2---:R-:W-:-:S12]  /*d2e0*/  IMAD.MOV.U32 R17, RZ, RZ, R2 ;  /* 0x000000ffff117224 */ /* 0x004fd800078e0002 */
[----:B------:R-:W3:Y:S02]  /*d2f0*/  @P0 LDC.64 R2, c[0x0][0x9f8] ;  /* 0x00027e00ff020b82 */ /* 0x000ee40000000a00 */
[----:B---3--:R-:W-:-:S05]  /*d300*/  @P0 IMAD.WIDE R2, R0, 0x4, R2 ;  /* 0x0000000400020825 */ /* 0x008fca00078e0202 */
[----:B------:R0:W2:Y:S01]  /*d310*/  @P0 LDG.E R0, desc[UR6][R2.64] ;  /* 0x0000000602000981 */ /* 0x0000a2000c1e1900 */
[----:B------:R-:W-:Y:S01]  /*d320*/  VIADD R9, R17, 0xffffffff ;  /* 0xffffffff11097836 */ /* 0x000fe20000000000 */
[----:B------:R-:W-:Y:S01]  /*d330*/  UMOV UR4, 0xffffffff ;  /* 0xffffffff00047882 */ /* 0x000fe20000000000 */
[----:B------:R-:W-:-:S03]  /*d340*/  LOP3.LUT R18, R18, 0xfffffffb, RZ, 0xc0, !PT ;  /* 0xfffffffb12127812 */ /* 0x000fc600078ec0ff */
[----:B------:R1:W-:Y:S01]  /*d350*/  STL [R1+0x18], R9 ;  /* 0x0000180901007387 */ /* 0x0003e20000100800 */
[----:B0-----:R-:W0:Y:S02]  /*d360*/  LDC.64 R2, c[0x0][0x418] ;  /* 0x00010600ff027b82 */ /* 0x001e240000000a00 */
[----:B0-----:R-:W-:-:S04]  /*d370*/  ISETP.NE.U32.AND P0, PT, R2, RZ, PT ;  /* 0x000000ff0200720c */ /* 0x001fc80003f05070 */
[----:B------:R-:W-:-:S13]  /*d380*/  ISETP.NE.AND.EX P1, PT, R3, RZ, PT, P0 ;  /* 0x000000ff0300720c */ /* 0x000fda0003f25300 */
[----:B------:R-:W-:Y:S02]  /*d390*/  @P1 LOP3.LUT R18, R18, 0x4, RZ, 0xfc, !PT ;  /* 0x0000000412121812 */ /* 0x000fe400078efcff */
[----:B--2---:R-:W-:Y:S01]  /*d3a0*/  SHF.R.S32.HI R8, RZ, 0x1f, R0 ;  /* 0x0000001fff087819 */ /* 0x004fe20000011400 */
[----:B------:R1:W-:Y:S01]  /*d3b0*/  STL [R1+0x8], R0 ;  /* 0x0000080001007387 */ /* 0x0003e20000100800 */
[----:B------:R-:W-:-:S03]  /*d3c0*/  SEL R17, R0, RZ, !P1 ;  /* 0x000000ff00117207 */ /* 0x000fc60004800000 */
[----:B------:R1:W-:Y:S01]  /*d3d0*/  STL [R1+0xc], R8 ;  /* 0x00000c0801007387 */ /* 0x0003e20000100800 */
[----:B------:R-:W-:Y:S05]  /*d3e0*/  BRA.DIV UR4, `(.L_x_232) ;  /* 0x0000004e04707947 */ /* 0x000fea000b800000 */
[----:B------:R-:W0:Y:S02]  /*d3f0*/  S2R R4, SR_TID.X ;  /* 0x0000000000047919 */ /* 0x000e240000002100 */
[----:B0-----:R-:W-:-:S04]  /*d400*/  SHF.R.U32.HI R4, RZ, 0x5, R4 ;  /* 0x00000005ff047819 */ /* 0x001fc80000011604 */
[----:B------:R-:W-:-:S05]  /*d410*/  LOP3.LUT R4, R4, 0x3, RZ, 0xc0, !PT ;  /* 0x0000000304047812 */ /* 0x000fca00078ec0ff */
[----:B------:R0:W2:Y:S02]  /*d420*/  SHFL.IDX PT, R14, R4, RZ, 0x1f ;  /* 0x00001fff040e7589 */ /* 0x0000a400000e0000 */
.L_x_339:
[----:B--2---:R-:W-:Y:S02]  /*d430*/  ISETP.NE.AND P0, PT, R14, RZ, PT ;  /* 0x000000ff0e00720c */ /* 0x004fe40003f05270 */
[----:B------:R-:W-:Y:S02]  /*d440*/  PLOP3.LUT P2, PT, PT, PT, PT, 0x8, 0x0 ;  /* 0x000000000000781c */ /* 0x000fe40003f4e170 */
[----:B------:R-:W-:-:S11]  /*d450*/  LOP3.LUT R18, R18, 0xfffffff7, RZ, 0xc0, !PT ;  /* 0xfffffff712127812 */ /* 0x000fd600078ec0ff */
[----:B------:R-:W-:Y:S01]  /*d460*/  @P2 LOP3.LUT R18, R18, 0x8, RZ, 0xfc, !PT ;  /* 0x0000000812122812 */ /* 0x000fe200078efcff */
[----:B------:R-:W-:Y:S06]  /*d470*/  @P0 BRA `(.L_x_233) ;  /* 0x0000000400600947 */ /* 0x000fec0003800000 */
[----:B------:R-:W-:-:S03]  /*d480*/  UMOV UR4, 0xffffffff ;  /* 0xffffffff00047882 */ /* 0x000fc60000000000 */
[----:B------:R-:W-:Y:S05]  /*d490*/  BRA.DIV UR4, `(.L_x_234) ;  /* 0x0000004e04787947 */ /* 0x000fea000b800000 */
[----:B------:R-:W-:-:S13]  /*d4a0*/  ELECT P6, URZ, PT ;  /* 0x00000000003f782f */ /* 0x000fda00038c0000 */
.L_x_342:
[----:B------:R-:W-:Y:S05]  /*d4b0*/  @!P6 BRA `(.L_x_233) ;  /* 0x000000040050e947 */ /* 0x000fea0003800000 */
[----:B------:R2:W-:Y:S01]  /*d4c0*/  STL [R1+0x4], R9 ;  /* 0x0000040901007387 */ /* 0x0005e20000100800 */
[----:B------:R-:W-:Y:S05]  /*d4d0*/  @!P1 BRA `(.L_x_235) ;  /* 0x00000000004c9947 */ /* 0x000fea0003800000 */
[----:B------:R-:W3:Y:S01]  /*d4e0*/  LDC R7, c[0x0][0x43c] ;  /* 0x00010f00ff077b82 */ /* 0x000ee20000000800 */
[----:B------:R-:W-:Y:S01]  /*d4f0*/  ULDC.64 UR4, c[0x0][0x428] ;  /* 0x00010a0000047ab9 */ /* 0x000fe20000000a00 */
[----:B------:R-:W-:Y:S01]  /*d500*/  ULDC.64 UR6, c[0x0][0x208] ;  /* 0x0000820000067ab9 */ /* 0x000fe20000000a00 */
[----:B---3--:R-:W-:-:S13]  /*d510*/  ISETP.NE.AND P0, PT, R7, 0x1, PT ;  /* 0x000000010700780c */ /* 0x008fda0003f05270 */
[----:B0-----:R-:W0:Y:S02]  /*d520*/  @P0 LDC.64 R4, c[0x0][0x440] ;  /* 0x00011000ff040b82 */ /* 0x001e240000000a00 */
[----:B0-----:R-:W-:-:S04]  /*d530*/  @P0 IMAD.HI.U32 R6, R9, R4, RZ ;  /* 0x0000000409060227 */ /* 0x001fc800078e00ff */
[----:B------:R-:W-:Y:S01]  /*d540*/  IMAD.MOV.U32 R4, RZ, RZ, R9 ;  /* 0x000000ffff047224 */ /* 0x000fe200078e0009 */
[----:B------:R-:W-:-:S05]  /*d550*/  @P0 SHF.R.U32.HI R4, RZ, R5, R6 ;  /* 0x00000005ff040219 */ /* 0x000fca0000011606 */
[----:B------:R-:W-:-:S04]  /*d560*/  IMAD.MOV R5, RZ, RZ, -R4 ;  /* 0x000000ffff057224 */ /* 0x000fc800078e0a04 */
[----:B------:R-:W-:Y:S01]  /*d570*/  IMAD R6, R7, R5, R9 ;  /* 0x0000000507067224 */ /* 0x000fe200078e0209 */
[----:B------:R-:W-:-:S04]  /*d580*/  SHF.R.S32.HI R5, RZ, 0x1f, R4 ;  /* 0x0000001fff057819 */ /* 0x000fc80000011404 */
[----:B------:R0:W-:Y:S01]  /*d590*/  STL [R1+0x4], R6 ;  /* 0x0000040601007387 */ /* 0x0001e20000100800 */
[----:B------:R-:W-:-:S03]  /*d5a0*/  IMAD.WIDE.U32 R4, R0, UR4, R4 ;  /* 0x0000000400047c25 */ /* 0x000fc6000f8e0004 */
[----:B------:R-:W-:Y:S01]  /*d5b0*/  LEA R2, P0, R4, R2, 0x2 ;  /* 0x0000000204027211 */ /* 0x000fe200078010ff */
[----:B0-----:R-:W-:-:S04]  /*d5c0*/  IMAD R6, R8, UR4, RZ ;  /* 0x0000000408067c24 */ /* 0x001fc8000f8e02ff */
[----:B-1----:R-:W-:-:S04]  /*d5d0*/  IMAD R0, R0, UR5, R6 ;  /* 0x0000000500007c24 */ /* 0x002fc8000f8e0206 */
[----:B------:R-:W-:-:S05]  /*d5e0*/  IMAD.IADD R0, R5, 0x1, R0 ;  /* 0x0000000105007824 */ /* 0x000fca00078e0200 */
[----:B------:R-:W-:-:S05]  /*d5f0*/  LEA.HI.X R3, R4, R3, R0, 0x2, P0 ;  /* 0x0000000304037211 */ /* 0x000fca00000f1400 */
[----:B------:R3:W5:Y:S02]  /*d600*/  LDG.E R0, desc[UR6][R2.64] ;  /* 0x0000000602007981 */ /* 0x000764000c1e1900 */
.L_x_235:
[----:B---3--:R-:W3:Y:S01]  /*d610*/  LDL R3, [R1] ;  /* 0x0000000001037983 */ /* 0x008ee20000100800 */
[----:B------:R-:W-:Y:S02]  /*d620*/  LEA R2, R19, UR36, 0x3 ;  /* 0x0000002413027c11 */ /* 0x000fe4000f8e18ff */
[----:B---3--:R-:W-:-:S04]  /*d630*/  SHF.L.U32 R3, R3, 0x1f, RZ ;  /* 0x0000001f03037819 */ /* 0x008fc800000006ff */
[----:B------:R-:W3:Y:S02]  /*d640*/  SYNCS.PHASECHK.TRANS64.TRYWAIT P0, [R2+URZ+0x38840], R3 ;  /* 0x03884003020075a7 */ /* 0x000ee4000800017f */
[----:B---3--:R-:W-:Y:S05]  /*d650*/  @!P0 BRA `(.L_x_236) ;  /* 0x0000004c00288947 */ /* 0x008fea0003800000 */
.L_x_343:
[----:B0-----:R-:W0:Y:S01]  /*d660*/  S2R R4, SR_TID.X ;  /* 0x0000000000047919 */ /* 0x001e220000002100 */
[----:B------:R-:W-:-:S04]  /*d670*/  UPRMT UR4, UR37, 0x9910, URZ ;  /* 0x0000991025047896 */ /* 0x000fc8000800003f */
[----:B------:R-:W-:Y:S01]  /*d680*/  UISETP.NE.AND UP0, UPT, UR4, 0x2, UPT ;  /* 0x000000020400788c */ /* 0x000fe2000bf05270 */
[----:B0-----:R-:W-:-:S04]  /*d690*/  LOP3.LUT R4, R4, 0x7f, RZ, 0xc0, !PT ;  /* 0x0000007f04047812 */ /* 0x001fc800078ec0ff */
[----:B------:R-:W-:-:S13]  /*d6a0*/  ISETP.NE.AND P0, PT, R4, RZ, PT ;  /* 0x000000ff0400720c */ /* 0x000fda0003f05270 */
[----:B---3--:R-:W-:-:S04]  /*d6b0*/  @!P0 IMAD.MOV.U32 R3, RZ, RZ, 0xa000 ;  /* 0x0000a000ff038424 */ /* 0x008fc800078e00ff */
[----:B------:R0:W-:Y:S01]  /*d6c0*/  @!P0 SYNCS.ARRIVE.TRANS64 RZ, [R2+URZ+0x38830], R3 ;  /* 0x0388300302ff89a7 */ /* 0x0001e2000800003f */
[----:B------:R-:W-:-:S13]  /*d6d0*/  PLOP3.LUT P0, PT, PT, PT, UP0, 0x80, 0x0 ;  /* 0x000000000000781c */ /* 0x000fda0003f0f008 */
[----:B0-----:R-:W-:Y:S05]  /*d6e0*/  @P0 BRA `(.L_x_237) ;  /* 0x0000000000040947 */ /* 0x001fea0003800000 */
[----:B------:R-:W-:Y:S01]  /*d6f0*/  BPT.TRAP 0x1 ;  /* 0x000000040000795c */ /* 0x000fe20000300000 */
.L_x_237:
[----:B------:R-:W-:-:S13]  /*d700*/  LOP3.LUT P0, RZ, R18, 0x2, RZ, 0xc0, !PT ;  /* 0x0000000212ff7812 */ /* 0x000fda000780c0ff */
[----:B------:R-:W-:Y:S05]  /*d710*/  @P0 BRA `(.L_x_238) ;  /* 0x0000000000040947 */ /* 0x000fea0003800000 */
[----:B------:R-:W-:Y:S01]  /*d720*/  BPT.TRAP 0x1 ;  /* 0x000000040000795c */ /* 0x000fe20000300000 */
.L_x_238:
[----:B------:R-:W3:Y:S01]  /*d730*/  LDL R4, [R1+0x4] ;  /* 0x0000040001047983 */ /* 0x000ee20000100800 */
[----:B------:R-:W-:Y:S01]  /*d740*/  R2UR UR9, R2 ;  /* 0x00000000020972ca */ /* 0x000fe200000e0000 */
[----:B------:R-:W-:Y:S01]  /*d750*/  UIADD3 UR4, UP0, UR38, 0x370, URZ ;  /* 0x0000037026047890 */ /* 0x000fe2000ff1e03f */
[----:B------:R-:W-:Y:S01]  /*d760*/  R2UR UR12, R16 ;  /* 0x00000000100c72ca */ /* 0x000fe200000e0000 */
[----:B------:R-:W0:Y:S01]  /*d770*/  S2R R5, SR_CgaCtaId ;  /* 0x0000000000057919 */ /* 0x000e220000008800 */
[----:B-----5:R-:W-:Y:S01]  /*d780*/  R2UR UR13, R0 ;  /* 0x00000000000d72ca */ /* 0x020fe200000e0000 */
[----:B------:R-:W-:Y:S01]  /*d790*/  UMOV UR10, URZ ;  /* 0x0000003f000a7c82 */ /* 0x000fe20008000000 */
[----:B------:R-:W-:Y:S01]  /*d7a0*/  UMOV UR19, 0x30000 ;  /* 0x0003000000137882 */ /* 0x000fe20000000000 */
[----:B------:R-:W4:Y:S01]  /*d7b0*/  S2R R3, SR_CgaCtaId ;  /* 0x0000000000037919 */ /* 0x000f220000008800 */
[----:B------:R-:W-:Y:S01]  /*d7c0*/  UMOV UR6, 0x0 ;  /* 0x0000000000067882 */ /* 0x000fe20000000000 */
[----:B------:R-:W-:Y:S01]  /*d7d0*/  UMOV UR7, 0x14f00000 ;  /* 0x14f0000000077882 */ /* 0x000fe20000000000 */
[----:B------:R-:W-:Y:S01]  /*d7e0*/  UMOV UR16, 0x40 ;  /* 0x0000004000107882 */ /* 0x000fe20000000000 */
[----:B------:R-:W-:Y:S01]  /*d7f0*/  PLOP3.LUT P0, PT, PT, PT, PT, 0x80, 0x0 ;  /* 0x000000000000781c */ /* 0x000fe20003f0f070 */
[----:B------:R-:W-:Y:S01]  /*d800*/  IMAD.MOV.U32 R17, RZ, RZ, R0 ;  /* 0x000000ffff117224 */ /* 0x000fe200078e0000 */
[----:B------:R-:W-:Y:S01]  /*d810*/  UIADD3 UR9, UR9, 0x38830, URZ ;  /* 0x0003883009097890 */ /* 0x000fe2000fffe03f */
[----:B------:R-:W-:-:S10]  /*d820*/  LOP3.LUT R18, R18, 0xfffffff7, RZ, 0xc0, !PT ;  /* 0xfffffff712127812 */ /* 0x000fd400078ec0ff */
[----:B------:R-:W-:Y:S02]  /*d830*/  @P0 LOP3.LUT R18, R18, 0x8, RZ, 0xfc, !PT ;  /* 0x0000000812120812 */ /* 0x000fe400078efcff */
[----:B0-----:R-:W-:Y:S02]  /*d840*/  LOP3.LUT R5, R5, 0x1, RZ, 0xc0, !PT ;  /* 0x0000000105057812 */ /* 0x001fe400078ec0ff */
[----:B----4-:R-:W-:-:S03]  /*d850*/  LOP3.LUT R3, R3, 0x1, RZ, 0xc0, !PT ;  /* 0x0000000103037812 */ /* 0x010fc600078ec0ff */
[----:B------:R-:W-:-:S04]  /*d860*/  IMAD R5, R5, 0xa00, RZ ;  /* 0x00000a0005057824 */ /* 0x000fc800078e02ff */
[----:B------:R-:W-:Y:S02]  /*d870*/  IMAD R2, R19, 0x5000, R5 ;  /* 0x0000500013027824 */ /* 0x000fe400078e0205 */
[----:B------:R-:W-:-:S03]  /*d880*/  IMAD R3, R3, 0x28, RZ ;  /* 0x0000002803037824 */ /* 0x000fc600078e02ff */
[----:B------:R-:W-:Y:S02]  /*d890*/  R2UR UR5, R2 ;  /* 0x00000000020572ca */ /* 0x000fe400000e0000 */
[----:B------:R-:W-:-:S11]  /*d8a0*/  R2UR UR8, R3 ;  /* 0x00000000030872ca */ /* 0x000fd600000e0000 */
[----:B------:R-:W-:Y:S02]  /*d8b0*/  ULEA UR14, UR5, UR36, 0x1 ;  /* 0x00000024050e7291 */ /* 0x000fe4000f8e083f */
[----:B------:R-:W-:Y:S02]  /*d8c0*/  UIADD3.X UR5, URZ, UR39, URZ, UP0, !UPT ;  /* 0x000000273f057290 */ /* 0x000fe400087fe43f */
[----:B------:R-:W-:Y:S02]  /*d8d0*/  UIADD3 UR15, UR14, 0x26c00, URZ ;  /* 0x00026c000e0f7890 */ /* 0x000fe4000fffe03f */
[----:B------:R-:W-:Y:S02]  /*d8e0*/  UIADD3 UR17, UR14, 0x29400, URZ ;  /* 0x000294000e117890 */ /* 0x000fe4000fffe03f */
[----:B------:R-:W-:Y:S01]  /*d8f0*/  UIADD3 UR18, UR14, 0x2bc00, URZ ;  /* 0x0002bc000e127890 */ /* 0x000fe2000fffe03f */
[----:B---3--:R-:W-:-:S13]  /*d900*/  R2UR UR11, R4 ;  /* 0x00000000040b72ca */ /* 0x008fda00000e0000 */
[----:B------:R-:W-:Y:S02]  /*d910*/  UIMAD UR11, UR11, 0x50, UR8 ;  /* 0x000000500b0b78a4 */ /* 0x000fe4000f8e0208 */
[----:B------:R-:W-:-:S03]  /*d920*/  UIADD3 UR8, UR14, 0x24400, URZ ;  /* 0x000244000e087890 */ /* 0x000fc6000fffe03f */
[----:B------:R-:W-:-:S06]  /*d930*/  UMOV UR14, 0x80 ;  /* 0x00000080000e7882 */ /* 0x000fcc0000000000 */
[----:B------:R0:W-:Y:S02]  /*d940*/  UTMALDG.4D.MULTICAST [UR8], [UR4], UR19, desc[UR6] ;  /* 0x00000608040073b4 */ /* 0x0001e40008019813 */
[----:B0-----:R-:W-:Y:S01]  /*d950*/  UMOV UR8, UR15 ;  /* 0x0000000f00087c82 */ /* 0x001fe20008000000 */
[----:B------:R-:W-:Y:S02]  /*d960*/  UMOV UR10, UR16 ;  /* 0x00000010000a7c82 */ /* 0x000fe40008000000 */
[----:B------:R0:W-:Y:S02]  /*d970*/  UTMALDG.4D.MULTICAST [UR8], [UR4], UR19, desc[UR6] ;  /* 0x00000608040073b4 */ /* 0x0001e40008019813 */
[----:B0-----:R-:W-:Y:S01]  /*d980*/  UMOV UR8, UR17 ;  /* 0x0000001100087c82 */ /* 0x001fe20008000000 */
[----:B------:R-:W-:Y:S01]  /*d990*/  UMOV UR10, UR14 ;  /* 0x0000000e000a7c82 */ /* 0x000fe20008000000 */
[----:B------:R-:W-:Y:S01]  /*d9a0*/  UMOV UR14, 0xc0 ;  /* 0x000000c0000e7882 */ /* 0x000fe20000000000 */
[----:B------:R0:W-:Y:S02]  /*d9b0*/  UTMALDG.4D.MULTICAST [UR8], [UR4], UR19, desc[UR6] ;  /* 0x00000608040073b4 */ /* 0x0001e40008019813 */
[----:B0-----:R-:W-:Y:S01]  /*d9c0*/  UMOV UR8, UR18 ;  /* 0x0000001200087c82 */ /* 0x001fe20008000000 */
[----:B------:R-:W-:-:S02]  /*d9d0*/  UMOV UR10, UR14 ;  /* 0x0000000e000a7c82 */ /* 0x000fc40008000000 */
[----:B------:R3:W-:Y:S02]  /*d9e0*/  UTMALDG.4D.MULTICAST [UR8], [UR4], UR19, desc[UR6] ;  /* 0x00000608040073b4 */ /* 0x0007e40008019813 */
[----:B---3--:R-:W-:Y:S01]  /*d9f0*/  NOP ;  /* 0x0000000000007918 */ /* 0x008fe20000000000 */
.L_x_233:
        /* <DEDUP_REMOVED lines=10> */
[----:B0-----:R-:W-:Y:S02]  /*daa0*/  IMAD.U32 R4, RZ, RZ, UR6 ;  /* 0x00000006ff047e24 */ /* 0x001fe4000f8e00ff */
[----:B------:R-:W0:Y:S01]  /*dab0*/  LDC.64 R2, c[0x4][R2] ;  /* 0x0100000002027b82 */ /* 0x000e220000000a00 */
[----:B------:R-:W-:Y:S02]  /*dac0*/  IMAD.U32 R5, RZ, RZ, UR7 ;  /* 0x00000007ff057e24 */ /* 0x000fe4000f8e00ff */
[----:B------:R-:W-:Y:S02]  /*dad0*/  IMAD.U32 R6, RZ, RZ, UR8 ;  /* 0x00000008ff067e24 */ /* 0x000fe4000f8e00ff */
[----:B------:R-:W-:-:S02]  /*dae0*/  IMAD.U32 R7, RZ, RZ, UR9 ;  /* 0x00000009ff077e24 */ /* 0x000fc4000f8e00ff */
[----:B------:R-:W-:Y:S02]  /*daf0*/  IMAD.U32 R10, RZ, RZ, UR4 ;  /* 0x00000004ff0a7e24 */ /* 0x000fe4000f8e00ff */
[----:B------:R-:W-:Y:S02]  /*db00*/  IMAD.U32 R11, RZ, RZ, UR5 ;  /* 0x00000005ff0b7e24 */ /* 0x000fe4000f8e00ff */
[----:B-1----:R-:W-:Y:S02]  /*db10*/  IMAD.MOV.U32 R8, RZ, RZ, 0x70 ;  /* 0x00000070ff087424 */ /* 0x002fe400078e00ff */
[----:B------:R-:W-:Y:S02]  /*db20*/  IMAD.MOV.U32 R12, RZ, RZ, 0x1 ;  /* 0x00000001ff0c7424 */ /* 0x000fe400078e00ff */
[----:B------:R-:W-:-:S07]  /*db30*/  IMAD.MOV.U32 R13, RZ, RZ, RZ ;  /* 0x000000ffff0d7224 */ /* 0x000fce00078e00ff */
[----:B------:R-:W-:-:S07]  /*db40*/  LEPC R20, `(.L_x_239) ;  /* 0x000000001014794e */ /* 0x000fce0000000000 */
[----:B0-2---:R-:W-:Y:S05]  /*db50*/  CALL.ABS.NOINC R2 ;  /* 0x0000000002007343 */ /* 0x005fea0003c00000 */
.L_x_239:
[----:B0-----:R-:W3:Y:S01]  /*db60*/  LDL.LU R4, [R1+0x14] ;  /* 0x0000140001047983 */ /* 0x001ee20000300800 */
[----:B-1----:R-:W-:Y:S01]  /*db70*/  SHF.R.S32.HI R0, RZ, 0x1f, R16 ;  /* 0x0000001fff007819 */ /* 0x002fe20000011410 */
[----:B------:R-:W-:Y:S01]  /*db80*/  ULDC.64 UR4, c[0x0][0x2d8] ;  /* 0x0000b60000047ab9 */ /* 0x000fe20000000a00 */
[----:B------:R-:W0:Y:S01]  /*db90*/  LDC R8, c[0x0][0x448] ;  /* 0x00011200ff087b82 */ /* 0x000e220000000800 */
[----:B------:R-:W4:Y:S04]  /*dba0*/  LDL.LU R7, [R1+0x1c] ;  /* 0x00001c0001077983 */ /* 0x000f280000300800 */
[----:B------:R-:W5:Y:S01]  /*dbb0*/  LDL R5, [R1+0x24] ;  /* 0x0000240001057983 */ /* 0x000f620000100800 */
[----:B------:R-:W-:Y:S02]  /*dbc0*/  IMAD R0, R0, UR4, RZ ;  /* 0x0000000400007c24 */ /* 0x000fe4000f8e02ff */
[C---:B------:R-:W-:Y:S01]  /*dbd0*/  IMAD.WIDE.U32 R2, R16.reuse, UR4, RZ ;  /* 0x0000000410027c25 */ /* 0x040fe2000f8e00ff */
[----:B------:R-:W1:Y:S03]  /*dbe0*/  S2R R10, SR_TID.X ;  /* 0x00000000000a7919 */ /* 0x000e660000002100 */
[----:B------:R-:W-:Y:S01]  /*dbf0*/  IMAD R0, R16, UR5, R0 ;  /* 0x0000000510007c24 */ /* 0x000fe2000f8e0200 */
[----:B------:R-:W-:-:S03]  /*dc00*/  ULDC.64 UR4, c[0x0][0x2e0] ;  /* 0x0000b80000047ab9 */ /* 0x000fc60000000a00 */
[----:B------:R-:W-:Y:S01]  /*dc10*/  IMAD.IADD R3, R3, 0x1, R0 ;  /* 0x0000000103037824 */ /* 0x000fe200078e0200 */
[----:B0-----:R-:W-:-:S13]  /*dc20*/  ISETP.NE.AND P0, PT, R8, 0x1, PT ;  /* 0x000000010800780c */ /* 0x001fda0003f05270 */
[----:B------:R-:W0:Y:S01]  /*dc30*/  @P0 LDC R6, c[0x0][0x44c] ;  /* 0x00011300ff060b82 */ /* 0x000e220000000800 */
[----:B-1----:R-:W-:-:S05]  /*dc40*/  IMAD.SHL.U32 R10, R10, 0x8, RZ ;  /* 0x000000080a0a7824 */ /* 0x002fca00078e00ff */
[----:B------:R-:W-:-:S04]  /*dc50*/  LOP3.LUT R10, R10, 0x38, RZ, 0xc0, !PT ;  /* 0x000000380a0a7812 */ /* 0x000fc800078ec0ff */
[C---:B------:R-:W-:Y:S02]  /*dc60*/  LOP3.LUT R12, R10.reuse, 0x40, RZ, 0xfc, !PT ;  /* 0x000000400a0c7812 */ /* 0x040fe400078efcff */
[C---:B------:R-:W-:Y:S02]  /*dc70*/  LOP3.LUT R11, R10.reuse, 0x80, RZ, 0xfc, !PT ;  /* 0x000000800a0b7812 */ /* 0x040fe400078efcff */
[----:B------:R-:W-:Y:S02]  /*dc80*/  LOP3.LUT R10, R10, 0xc0, RZ, 0xfc, !PT ;  /* 0x000000c00a0a7812 */ /* 0x000fe400078efcff */
[----:B---3--:R-:W-:Y:S01]  /*dc90*/  SHF.R.S32.HI R0, RZ, 0x1f, R4 ;  /* 0x0000001fff007819 */ /* 0x008fe20000011404 */
[----:B------:R-:W-:-:S04]  /*dca0*/  IMAD.WIDE.U32 R2, R4, UR4, R2 ;  /* 0x0000000404027c25 */ /* 0x000fc8000f8e0002 */
[----:B------:R-:W-:Y:S01]  /*dcb0*/  IMAD R0, R0, UR4, RZ ;  /* 0x0000000400007c24 */ /* 0x000fe2000f8e02ff */
[----:B------:R-:W-:-:S03]  /*dcc0*/  ULDC UR4, c[0x0][0xc38] ;  /* 0x00030e0000047ab9 */ /* 0x000fc60000000800 */
[----:B------:R-:W-:Y:S02]  /*dcd0*/  IMAD R0, R4, UR5, R0 ;  /* 0x0000000504007c24 */ /* 0x000fe4000f8e0200 */
[----:B------:R-:W1:Y:S02]  /*dce0*/  S2R R4, SR_TID.X ;  /* 0x0000000000047919 */ /* 0x000e640000002100 */
[----:B------:R-:W-:Y:S02]  /*dcf0*/  IMAD.IADD R3, R3, 0x1, R0 ;  /* 0x0000000103037824 */ /* 0x000fe400078e0200 */
[----:B----4-:R-:W-:Y:S02]  /*dd00*/  IMAD.MOV R0, RZ, RZ, -R7 ;  /* 0x000000ffff007224 */ /* 0x010fe400078e0a07 */
[----:B------:R-:W3:Y:S02]  /*dd10*/  @P0 LDC R7, c[0x0][0x450] ;  /* 0x00011400ff070b82 */ /* 0x000ee40000000800 */
[----:B-----5:R-:W-:Y:S01]  /*dd20*/  IMAD R0, R0, UR4, R5 ;  /* 0x0000000400007c24 */ /* 0x020fe2000f8e0205 */
[----:B------:R-:W-:-:S03]  /*dd30*/  ULDC.64 UR4, c[0x0][0x2d0] ;  /* 0x0000b40000047ab9 */ /* 0x000fc60000000a00 */
[----:B------:R-:W-:Y:S01]  /*dd40*/  IMAD.SHL.U32 R5, R0, 0x80, RZ ;  /* 0x0000008000057824 */ /* 0x000fe200078e00ff */
[----:B-1----:R-:W-:-:S04]  /*dd50*/  LOP3.LUT R4, R4, 0x7f, RZ, 0xc0, !PT ;  /* 0x0000007f04047812 */ /* 0x002fc800078ec0ff */
[----:B--2---:R-:W-:Y:S02]  /*dd60*/  SHF.R.U32.HI R9, RZ, 0x3, R4 ;  /* 0x00000003ff097819 */ /* 0x004fe40000011604 */
[----:B------:R-:W1:Y:S02]  /*dd70*/  S2R R4, SR_TID.X ;  /* 0x0000000000047919 */ /* 0x000e640000002100 */
[----:B-1----:R-:W-:-:S05]  /*dd80*/  IMAD.SHL.U32 R4, R4, 0x10, RZ ;  /* 0x0000001004047824 */ /* 0x002fca00078e00ff */
[----:B------:R-:W-:Y:S02]  /*dd90*/  LOP3.LUT R4, R9, 0x70, R4, 0xf8, !PT ;  /* 0x0000007009047812 */ /* 0x000fe400078ef804 */
[----:B------:R-:W1:Y:S02]  /*dda0*/  S2R R9, SR_TID.X ;  /* 0x0000000000097919 */ /* 0x000e640000002100 */
[----:B------:R-:W-:-:S05]  /*ddb0*/  LOP3.LUT R0, R4, R5, RZ, 0xfc, !PT ;  /* 0x0000000504007212 */ /* 0x000fca00078efcff */
[----:B0-----:R-:W-:-:S04]  /*ddc0*/  @P0 IMAD.HI.U32 R6, R0, R6, RZ ;  /* 0x0000000600060227 */ /* 0x001fc800078e00ff */
[----:B------:R-:W-:Y:S01]  /*ddd0*/  IMAD.MOV.U32 R4, RZ, RZ, R0 ;  /* 0x000000ffff047224 */ /* 0x000fe200078e0000 */
[----:B---3--:R-:W-:-:S05]  /*dde0*/  @P0 SHF.R.U32.HI R4, RZ, R7, R6 ;  /* 0x00000007ff040219 */ /* 0x008fca0000011606 */
[----:B------:R-:W-:Y:S02]  /*ddf0*/  IMAD.MOV R6, RZ, RZ, -R4 ;  /* 0x000000ffff067224 */ /* 0x000fe400078e0a04 */
[----:B------:R-:W-:-:S04]  /*de00*/  IMAD.WIDE.U32 R2, R4, UR4, R2 ;  /* 0x0000000404027c25 */ /* 0x000fc8000f8e0002 */
[----:B------:R-:W-:Y:S01]  /*de10*/  IMAD R0, R8, R6, R0 ;  /* 0x0000000608007224 */ /* 0x000fe200078e0200 */
[----:B------:R-:W-:-:S05]  /*de20*/  SHF.R.S32.HI R6, RZ, 0x1f, R4 ;  /* 0x0000001fff067819 */ /* 0x000fca0000011404 */
[----:B------:R-:W-:Y:S02]  /*de30*/  IMAD R6, R6, UR4, RZ ;  /* 0x0000000406067c24 */ /* 0x000fe4000f8e02ff */
[----:B-1----:R-:W-:Y:S02]  /*de40*/  IMAD.SHL.U32 R9, R9, 0x8, RZ ;  /* 0x0000000809097824 */ /* 0x002fe400078e00ff */
[----:B------:R-:W-:Y:S01]  /*de50*/  IMAD R6, R4, UR5, R6 ;  /* 0x0000000504067c24 */ /* 0x000fe2000f8e0206 */
[----:B------:R-:W-:Y:S01]  /*de60*/  SHF.R.S32.HI R4, RZ, 0x1f, R0 ;  /* 0x0000001fff047819 */ /* 0x000fe20000011400 */
[----:B------:R-:W-:Y:S01]  /*de70*/  ULDC.64 UR4, c[0x0][0x2c8] ;  /* 0x0000b20000047ab9 */ /* 0x000fe20000000a00 */
[----:B------:R-:W-:Y:S01]  /*de80*/  LOP3.LUT R9, R9, 0x38, RZ, 0xc0, !PT ;  /* 0x0000003809097812 */ /* 0x000fe200078ec0ff */
[----:B------:R-:W-:Y:S02]  /*de90*/  IMAD.IADD R3, R3, 0x1, R6 ;  /* 0x0000000103037824 */ /* 0x000fe400078e0206 */
[----:B------:R-:W-:-:S02]  /*dea0*/  IMAD R4, R4, UR4, RZ ;  /* 0x0000000404047c24 */ /* 0x000fc4000f8e02ff */
[----:B------:R-:W-:-:S04]  /*deb0*/  IMAD.WIDE.U32 R2, R0, UR4, R2 ;  /* 0x0000000400027c25 */ /* 0x000fc8000f8e0002 */
[----:B------:R-:W-:Y:S01]  /*dec0*/  IMAD R4, R0, UR5, R4 ;  /* 0x0000000500047c24 */ /* 0x000fe2000f8e0204 */
[----:B------:R-:W-:-:S03]  /*ded0*/  ULDC.64 UR4, c[0x0][0x280] ;  /* 0x0000a00000047ab9 */ /* 0x000fc60000000a00 */
[----:B------:R-:W-:Y:S01]  /*dee0*/  IMAD.IADD R3, R3, 0x1, R4 ;  /* 0x0000000103037824 */ /* 0x000fe200078e0204 */
[C---:B------:R-:W-:Y:S01]  /*def0*/  LEA R4, P0, R2.reuse, UR4, 0x1 ;  /* 0x0000000402047c11 */ /* 0x040fe2000f8008ff */
[----:B------:R-:W-:Y:S02]  /*df00*/  ULDC UR4, c[0x0][0x2b8] ;  /* 0x0000ae0000047ab9 */ /* 0x000fe40000000800 */
[----:B------:R-:W-:Y:S02]  /*df10*/  ISETP.GE.AND P4, PT, R9, UR4, PT ;  /* 0x0000000409007c0c */ /* 0x000fe4000bf86270 */
[----:B------:R-:W-:Y:S01]  /*df20*/  LEA.HI.X R3, R2, UR5, R3, 0x1, P0 ;  /* 0x0000000502037c11 */ /* 0x000fe200080f0c03 */
[----:B------:R-:W-:Y:S01]  /*df30*/  UMOV UR5, 0xffffffff ;  /* 0xffffffff00057882 */ /* 0x000fe20000000000 */
[----:B------:R-:W-:Y:S02]  /*df40*/  ISETP.GE.AND P3, PT, R12, UR4, PT ;  /* 0x000000040c007c0c */ /* 0x000fe4000bf66270 */
[----:B------:R-:W-:-:S02]  /*df50*/  ISETP.GE.AND P0, PT, R11, UR4, PT ;  /* 0x000000040b007c0c */ /* 0x000fc4000bf06270 */
[----:B------:R-:W-:Y:S01]  /*df60*/  ISETP.GE.AND P1, PT, R10, UR4, PT ;  /* 0x000000040a007c0c */ /* 0x000fe2000bf26270 */
[----:B------:R-:W-:-:S12]  /*df70*/  BRA.DIV UR5, `(.L_x_240) ;  /* 0x0000004205f47947 */ /* 0x000fd8000b800000 */
[----:B------:R-:W2:Y:S01]  /*df80*/  LDL R10, [R1+0x10] ;  /* 0x00001000010a7983 */ /* 0x000ea20000100800 */
[----:B------:R-:W-:Y:S01]  /*df90*/  ULDC UR4, c[0x0][0x288] ;  /* 0x0000a20000047ab9 */ /* 0x000fe20000000800 */
[----:B------:R-:W0:Y:S02]  /*dfa0*/  S2R R6, SR_TID.X ;  /* 0x0000000000067919 */ /* 0x000e240000002100 */
[----:B------:R-:W1:Y:S01]  /*dfb0*/  SHFL.IDX PT, R7, R4, RZ, 0x181f ;  /* 0x00181fff04077589 */ /* 0x000e6200000e0000 */
[----:B------:R-:W-:Y:S01]  /*dfc0*/  IMAD R2, R8, UR4, RZ ;  /* 0x0000000408027c24 */ /* 0x000fe2000f8e02ff */
[----:B0-----:R-:W-:-:S04]  /*dfd0*/  LOP3.LUT R6, R6, 0x7f, RZ, 0xc0, !PT ;  /* 0x0000007f06067812 */ /* 0x001fc800078ec0ff */
[----:B------:R-:W-:Y:S02]  /*dfe0*/  SHF.R.U32.HI R11, RZ, 0x3, R6 ;  /* 0x00000003ff0b7819 */ /* 0x000fe40000011606 */
[----:B------:R-:W0:Y:S03]  /*dff0*/  SHFL.IDX PT, R6, R3, RZ, 0x181f ;  /* 0x00181fff03067589 */ /* 0x000e2600000e0000 */
[----:B------:R-:W-:-:S05]  /*e000*/  IMAD.IADD R0, R11, 0x1, R5 ;  /* 0x000000010b007824 */ /* 0x000fca00078e0205 */
[----:B------:R-:W-:-:S13]  /*e010*/  ISETP.GE.AND P2, PT, R0, R2, PT ;  /* 0x000000020000720c */ /* 0x000fda0003f46270 */
[----:B-1----:R-:W-:-:S05]  /*e020*/  @!P2 LEA R7, P5, R9, R7, 0x1 ;  /* 0x000000070907a211 */ /* 0x002fca00078a08ff */
[----:B0-----:R-:W-:-:S05]  /*e030*/  @!P2 IMAD.X R6, RZ, RZ, R6, P5 ;  /* 0x000000ffff06a224 */ /* 0x001fca00028e0606 */
[----:B------:R-:W-:-:S04]  /*e040*/  @!P2 LOP3.LUT R7, R7, R6, RZ, 0x3c, !PT ;  /* 0x000000060707a212 */ /* 0x000fc800078e3cff */
[----:B------:R-:W-:Y:S01]  /*e050*/  @!P2 LOP3.LUT R6, R7, R6, RZ, 0x3c, !PT ;  /* 0x000000060706a212 */ /* 0x000fe200078e3cff */
[----:B------:R-:W-:-:S03]  /*e060*/  ULDC.64 UR6, c[0x0][0x208] ;  /* 0x0000820000067ab9 */ /* 0x000fc60000000a00 */
[----:B------:R-:W-:Y:S01]  /*e070*/  @!P2 LOP3.LUT R7, R7, R6, RZ, 0x3c, !PT ;  /* 0x000000060707a212 */ /* 0x000fe200078e3cff */
[----:B------:R-:W-:-:S04]  /*e080*/  VIADD R5, R0, 0x10 ;  /* 0x0000001000057836 */ /* 0x000fc80000000000 */
[----:B------:R-:W-:Y:S01]  /*e090*/  @!PT LDS RZ, [RZ] ;  /* 0x00000000fffff984 */ /* 0x000fe20000000800 */
[----:B--2---:R-:W-:Y:S04]  /*e0a0*/  @!P2 LDGSTS.E.BYPASS.LTC128B.128 [R10+0x14400], desc[UR6][R6.64], !P4 ;  /* 0x14400000060aafae */ /* 0x004fe8000e101d46 */
[----:B------:R-:W-:Y:S04]  /*e0b0*/  @!P2 LDGSTS.E.BYPASS.LTC128B.128 [R10+0x18400], desc[UR6][R6.64+0x80], !P3 ;  /* 0x18400080060aafae */ /* 0x000fe8000d901d46 */
[----:B------:R-:W-:Y:S04]  /*e0c0*/  @!P2 LDGSTS.E.BYPASS.LTC128B.128 [R10+0x1c400], desc[UR6][R6.64+0x100], !P0 ;  /* 0x1c400100060aafae */ /* 0x000fe8000c101d46 */
[----:B------:R0:W-:Y:S01]  /*e0d0*/  @!P2 LDGSTS.E.BYPASS.LTC128B.128 [R10+0x20400], desc[UR6][R6.64+0x180], !P1 ;  /* 0x20400180060aafae */ /* 0x0001e2000c901d46 */
[----:B------:R-:W-:-:S03]  /*e0e0*/  ISETP.GE.AND P2, PT, R5, R2, PT ;  /* 0x000000020500720c */ /* 0x000fc60003f46270 */
[----:B0-----:R-:W0:Y:S04]  /*e0f0*/  SHFL.IDX PT, R7, R4, 0x1, 0x181f ;  /* 0x00381f0004077f89 */ /* 0x001e2800000e0000 */
[----:B------:R-:W1:Y:S06]  /*e100*/  SHFL.IDX PT, R6, R3, 0x1, 0x181f ;  /* 0x00381f0003067f89 */ /* 0x000e6c00000e0000 */
[----:B0-----:R-:W-:-:S05]  /*e110*/  @!P2 LEA R7, P5, R9, R7, 0x1 ;  /* 0x000000070907a211 */ /* 0x001fca00078a08ff */
[----:B-1----:R-:W-:-:S05]  /*e120*/  @!P2 IMAD.X R6, RZ, RZ, R6, P5 ;  /* 0x000000ffff06a224 */ /* 0x002fca00028e0606 */
[----:B------:R-:W-:-:S04]  /*e130*/  @!P2 LOP3.LUT R7, R7, R6, RZ, 0x3c, !PT ;  /* 0x000000060707a212 */ /* 0x000fc800078e3cff */
[----:B------:R-:W-:-:S04]  /*e140*/  @!P2 LOP3.LUT R6, R7, R6, RZ, 0x3c, !PT ;  /* 0x000000060706a212 */ /* 0x000fc800078e3cff */
[----:B------:R-:W-:-:S05]  /*e150*/  @!P2 LOP3.LUT R7, R7, R6, RZ, 0x3c, !PT ;  /* 0x000000060707a212 */ /* 0x000fca00078e3cff */
[----:B------:R-:W-:Y:S04]  /*e160*/  @!P2 LDGSTS.E.BYPASS.LTC128B.128 [R10+0x14c00], desc[UR6][R6.64], !P4 ;  /* 0x14c00000060aafae */ /* 0x000fe8000e101d46 */
[----:B------:R-:W-:Y:S04]  /*e170*/  @!P2 LDGSTS.E.BYPASS.LTC128B.128 [R10+0x18c00], desc[UR6][R6.64+0x80], !P3 ;  /* 0x18c00080060aafae */ /* 0x000fe8000d901d46 */
[----:B------:R-:W-:Y:S04]  /*e180*/  @!P2 LDGSTS.E.BYPASS.LTC128B.128 [R10+0x1cc00], desc[UR6][R6.64+0x100], !P0 ;  /* 0x1cc00100060aafae */ /* 0x000fe8000c101d46 */
[----:B------:R0:W-:Y:S01]  /*e190*/  @!P2 LDGSTS.E.BYPASS.LTC128B.128 [R10+0x20c00], desc[UR6][R6.64+0x180], !P1 ;  /* 0x20c00180060aafae */ /* 0x0001e2000c901d46 */
[----:B------:R-:W-:-:S03]  /*e1a0*/  VIADD R5, R0, 0x20 ;  /* 0x0000002000057836 */ /* 0x000fc60000000000 */
[----:B0-----:R-:W0:Y:S04]  /*e1b0*/  SHFL.IDX PT, R7, R4, 0x2, 0x181f ;  /* 0x00581f0004077f89 */ /* 0x001e2800000e0000 */
[----:B------:R-:W1:Y:S01]  /*e1c0*/  SHFL.IDX PT, R6, R3, 0x2, 0x181f ;  /* 0x00581f0003067f89 */ /* 0x000e6200000e0000 */
[----:B------:R-:W-:-:S13]  /*e1d0*/  ISETP.GE.AND P2, PT, R5, R2, PT ;  /* 0x000000020500720c */ /* 0x000fda0003f46270 */
        /* <DEDUP_REMOVED lines=56> */
[----:B------:R-:W-:Y:S01]  /*e560*/  @!P2 LOP3.LUT R7, R7, R6, RZ, 0x3c, !PT ;  /* 0x000000060707a212 */ /* 0x000fe200078e3cff */
[----:B------:R0:W1:Y:S04]  /*e570*/  SHFL.IDX PT, R5, R3, 0x7, 0x181f ;  /* 0x00f81f0003057f89 */ /* 0x00006800000e0000 */
[----:B------:R0:W-:Y:S04]  /*e580*/  @!P2 LDGSTS.E.BYPASS.LTC128B.128 [R10+0x17400], desc[UR6][R6.64], !P4 ;  /* 0x17400000060aafae */ /* 0x0001e8000e101d46 */
[----:B------:R0:W-:Y:S04]  /*e590*/  @!P2 LDGSTS.E.BYPASS.LTC128B.128 [R10+0x1b400], desc[UR6][R6.64+0x80], !P3 ;  /* 0x1b400080060aafae */ /* 0x0001e8000d901d46 */
[----:B------:R0:W-:Y:S04]  /*e5a0*/  @!P2 LDGSTS.E.BYPASS.LTC128B.128 [R10+0x1f400], desc[UR6][R6.64+0x100], !P0 ;  /* 0x1f400100060aafae */ /* 0x0001e8000c101d46 */
[----:B------:R0:W-:Y:S04]  /*e5b0*/  @!P2 LDGSTS.E.BYPASS.LTC128B.128 [R10+0x23400], desc[UR6][R6.64+0x180], !P1 ;  /* 0x23400180060aafae */ /* 0x0001e8000c901d46 */
[----:B------:R0:W2:Y:S02]  /*e5c0*/  SHFL.IDX PT, R3, R4, 0x7, 0x181f ;  /* 0x00f81f0004037f89 */ /* 0x0000a400000e0000 */
.L_x_360:
[----:B------:R-:W-:Y:S01]  /*e5d0*/  VIADD R0, R0, 0x70 ;  /* 0x0000007000007836 */ /* 0x000fe20000000000 */
[----:B------:R-:W-:Y:S04]  /*e5e0*/  BSSY B0, `(.L_x_241) ;  /* 0x000000e000007945 */ /* 0x000fe80003800000 */
[----:B------:R-:W-:-:S13]  /*e5f0*/  ISETP.GE.AND P2, PT, R0, R2, PT ;  /* 0x000000020000720c */ /* 0x000fda0003f46270 */
[----:B------:R-:W-:Y:S05]  /*e600*/  @P2 BRA `(.L_x_242) ;  /* 0x00000000002c2947 */ /* 0x000fea0003800000 */
[----:B0-----:R-:W3:Y:S01]  /*e610*/  LDL R4, [R1+0x10] ;  /* 0x0000100001047983 */ /* 0x001ee20000100800 */
[----:B--2---:R-:W-:Y:S01]  /*e620*/  LEA R2, P2, R9, R3, 0x1 ;  /* 0x0000000309027211 */ /* 0x004fe200078408ff */
[----:B------:R-:W-:-:S04]  /*e630*/  ULDC.64 UR4, c[0x0][0x208] ;  /* 0x0000820000047ab9 */ /* 0x000fc80000000a00 */
[----:B-1----:R-:W-:-:S05]  /*e640*/  IMAD.X R3, RZ, RZ, R5, P2 ;  /* 0x000000ffff037224 */ /* 0x002fca00010e0605 */
[----:B------:R-:W-:Y:S01]  /*e650*/  @!PT LDS RZ, [RZ] ;  /* 0x00000000fffff984 */ /* 0x000fe20000000800 */
[----:B------:R-:W-:Y:S01]  /*e660*/  @!PT LDS RZ, [RZ] ;  /* 0x00000000fffff984 */ /* 0x000fe20000000800 */
[----:B------:R-:W-:Y:S01]  /*e670*/  @!PT LDS RZ, [RZ] ;  /* 0x00000000fffff984 */ /* 0x000fe20000000800 */
[----:B---3--:R3:W-:Y:S04]  /*e680*/  LDGSTS.E.BYPASS.LTC128B.128 [R4+0x17c00], desc[UR4][R2.64], !P4 ;  /* 0x17c0000002047fae */ /* 0x0087e8000e101d44 */
[----:B------:R3:W-:Y:S04]  /*e690*/  LDGSTS.E.BYPASS.LTC128B.128 [R4+0x1bc00], desc[UR4][R2.64+0x80], !P3 ;  /* 0x1bc0008002047fae */ /* 0x0007e8000d901d44 */
[----:B------:R3:W-:Y:S04]  /*e6a0*/  LDGSTS.E.BYPASS.LTC128B.128 [R4+0x1fc00], desc[UR4][R2.64+0x100], !P0 ;  /* 0x1fc0010002047fae */ /* 0x0007e8000c101d44 */
[----:B------:R3:W-:Y:S02]  /*e6b0*/  LDGSTS.E.BYPASS.LTC128B.128 [R4+0x23c00], desc[UR4][R2.64+0x180], !P1 ;  /* 0x23c0018002047fae */ /* 0x0007e4000c901d44 */
.L_x_242:
[----:B------:R-:W-:Y:S05]  /*e6c0*/  BSYNC B0 ;  /* 0x0000000000007941 */ /* 0x000fea0003800000 */
.L_x_241:
        /* <DEDUP_REMOVED lines=10> */
[----:B------:R-:W4:Y:S01]  /*e770*/  SYNCS.PHASECHK.TRANS64.TRYWAIT P0, [UR36+0x38820], R0 ;  /* 0x03882000ff0075a7 */ /* 0x000f220008000164 */
[----:B---3--:R-:W-:Y:S02]  /*e780*/  ISETP.GE.AND P1, PT, R2, 0x51, PT ;  /* 0x000000510200780c */ /* 0x008fe40003f26270 */
[----:B----4-:R-:W-:Y:S11]  /*e790*/  @!P0 BRA `(.L_x_244) ;  /* 0x0000004800148947 */ /* 0x010ff60003800000 */
.L_x_361:
[----:B------:R-:W-:Y:S05]  /*e7a0*/  BSYNC B0 ;  /* 0x0000000000007941 */ /* 0x000fea0003800000 */
.L_x_243:
[----:B------:R-:W-:Y:S05]  /*e7b0*/  @!P1 BRA `(.L_x_245) ;  /* 0x0000002c00449947 */ /* 0x000fea0003800000 */
[----:B---3--:R-:W3:Y:S01]  /*e7c0*/  LDL R2, [R1+0x20] ;  /* 0x0000200001027983 */ /* 0x008ee20000100800 */
[----:B------:R-:W-:Y:S02]  /*e7d0*/  IMAD.MOV.U32 R0, RZ, RZ, 0x1 ;  /* 0x00000001ff007424 */ /* 0x000fe400078e00ff */
[----:B---3--:R-:W-:-:S05]  /*e7e0*/  IMAD.MOV R9, RZ, RZ, -R2 ;  /* 0x000000ffff097224 */ /* 0x008fca00078e0a02 */
[----:B------:R-:W-:-:S05]  /*e7f0*/  VIADDMNMX R9, R9, R0, 0xffffffff, !PT ;  /* 0xffffffff09097446 */ /* 0x000fca0007800100 */
[----:B------:R-:W-:-:S05]  /*e800*/  IMAD.IADD R0, R2, 0x1, R9 ;  /* 0x0000000102007824 */ /* 0x000fca00078e0209 */
[----:B------:R-:W-:-:S04]  /*e810*/  LOP3.LUT R0, R0, 0x1, RZ, 0xc0, !PT ;  /* 0x0000000100007812 */ /* 0x000fc800078ec0ff */
[----:B------:R-:W-:Y:S01]  /*e820*/  ISETP.NE.U32.AND P0, PT, R0, 0x1, PT ;  /* 0x000000010000780c */ /* 0x000fe20003f05070 */
[----:B------:R-:W-:-:S12]  /*e830*/  VIADD R0, R2, 0xfffffffe ;  /* 0xfffffffe02007836 */ /* 0x000fd80000000000 */
[----:B------:R-:W-:Y:S05]  /*e840*/  @P0 BRA `(.L_x_246) ;  /* 0x0000000c00b40947 */ /* 0x000fea0003800000 */
[----:B------:R-:W3:Y:S01]  /*e850*/  LDL R2, [R1] ;  /* 0x0000000001027983 */ /* 0x000ee20000100800 */
[----:B------:R-:W-:Y:S01]  /*e860*/  LOP3.LUT P2, RZ, R18, 0x8, RZ, 0xc0, !PT ;  /* 0x0000000812ff7812 */ /* 0x000fe2000784c0ff */
[----:B0-----:R-:W-:Y:S01]  /*e870*/  VIADD R4, R19, 0x1 ;  /* 0x0000000113047836 */ /* 0x001fe20000000000 */
[----:B------:R-:W-:Y:S04]  /*e880*/  BSSY B0, `(.L_x_247) ;  /* 0x00000e5000007945 */ /* 0x000fe80003800000 */
[----:B------:R-:W-:-:S04]  /*e890*/  ISETP.NE.AND P0, PT, R4, 0x2, PT ;  /* 0x000000020400780c */ /* 0x000fc80003f05270 */
[----:B------:R-:W-:Y:S02]  /*e8a0*/  SEL R8, RZ, 0x1, P0 ;  /* 0x00000001ff087807 */ /* 0x000fe40000000000 */
[----:B------:R-:W-:Y:S02]  /*e8b0*/  SEL R4, R4, RZ, P0 ;  /* 0x000000ff04047207 */ /* 0x000fe40000000000 */
[----:B---3--:R-:W-:Y:S01]  /*e8c0*/  LOP3.LUT R8, R2, R8, RZ, 0x3c, !PT ;  /* 0x0000000802087212 */ /* 0x008fe200078e3cff */
[----:B------:R-:W-:Y:S06]  /*e8d0*/  @!P2 BRA `(.L_x_248) ;  /* 0x0000000c007ca947 */ /* 0x000fec0003800000 */
[----:B------:R-:W-:Y:S01]  /*e8e0*/  LOP3.LUT P2, RZ, R18, 0x4, RZ, 0xc0, !PT ;  /* 0x0000000412ff7812 */ /* 0x000fe2000784c0ff */
[----:B------:R-:W-:-:S12]  /*e8f0*/  IMAD.MOV.U32 R6, RZ, RZ, R17 ;  /* 0x000000ffff067224 */ /* 0x000fd800078e0011 */
[----:B------:R-:W-:Y:S05]  /*e900*/  @!P2 BRA `(.L_x_249) ;  /* 0x000000000054a947 */ /* 0x000fea0003800000 */
[----:B------:R-:W3:Y:S01]  /*e910*/  LDL R10, [R1+0xc] ;  /* 0x00000c00010a7983 */ /* 0x000ee20000100800 */
[----:B------:R-:W0:Y:S01]  /*e920*/  LDC R6, c[0x0][0x43c] ;  /* 0x00010f00ff067b82 */ /* 0x000e220000000800 */
[----:B------:R-:W-:Y:S02]  /*e930*/  ULDC.64 UR4, c[0x0][0x428] ;  /* 0x00010a0000047ab9 */ /* 0x000fe40000000a00 */
[----:B------:R-:W4:Y:S01]  /*e940*/  LDL R7, [R1+0x8] ;  /* 0x0000080001077983 */ /* 0x000f220000100800 */
[----:B------:R-:W-:Y:S01]  /*e950*/  ULDC.64 UR6, c[0x0][0x208] ;  /* 0x0000820000067ab9 */ /* 0x000fe20000000a00 */
[----:B0-----:R-:W-:-:S13]  /*e960*/  ISETP.NE.AND P0, PT, R6, 0x1, PT ;  /* 0x000000010600780c */ /* 0x001fda0003f05270 */
[----:B--2---:R-:W1:Y:S02]  /*e970*/  @P0 LDC.64 R2, c[0x0][0x440] ;  /* 0x00011000ff020b82 */ /* 0x004e640000000a00 */
[----:B-1----:R-:W-:-:S04]  /*e980*/  @P0 IMAD.HI.U32 R5, R0, R2, RZ ;  /* 0x0000000200050227 */ /* 0x002fc800078e00ff */
[----:B------:R-:W-:Y:S01]  /*e990*/  IMAD.MOV.U32 R2, RZ, RZ, R0 ;  /* 0x000000ffff027224 */ /* 0x000fe200078e0000 */
[----:B------:R-:W-:-:S05]  /*e9a0*/  @P0 SHF.R.U32.HI R2, RZ, R3, R5 ;  /* 0x00000003ff020219 */ /* 0x000fca0000011605 */
[----:B------:R-:W-:-:S04]  /*e9b0*/  IMAD.MOV R3, RZ, RZ, -R2 ;  /* 0x000000ffff037224 */ /* 0x000fc800078e0a02 */
[----:B------:R-:W-:Y:S01]  /*e9c0*/  IMAD R0, R6, R3, R0 ;  /* 0x0000000306007224 */ /* 0x000fe200078e0200 */
[----:B------:R-:W-:Y:S01]  /*e9d0*/  SHF.R.S32.HI R3, RZ, 0x1f, R2 ;  /* 0x0000001fff037819 */ /* 0x000fe20000011402 */
[----:B---3--:R-:W-:-:S04]  /*e9e0*/  IMAD R5, R10, UR4, RZ ;  /* 0x000000040a057c24 */ /* 0x008fc8000f8e02ff */
[C---:B----4-:R-:W-:Y:S02]  /*e9f0*/  IMAD R5, R7.reuse, UR5, R5 ;  /* 0x0000000507057c24 */ /* 0x050fe4000f8e0205 */
[----:B------:R-:W-:Y:S01]  /*ea00*/  IMAD.WIDE.U32 R2, R7, UR4, R2 ;  /* 0x0000000407027c25 */ /* 0x000fe2000f8e0002 */
[----:B------:R-:W-:-:S03]  /*ea10*/  ULDC.64 UR4, c[0x0][0x418] ;  /* 0x0001060000047ab9 */ /* 0x000fc60000000a00 */
[----:B------:R-:W-:Y:S01]  /*ea20*/  IMAD.IADD R3, R5, 0x1, R3 ;  /* 0x0000000105037824 */ /* 0x000fe200078e0203 */
[----:B------:R-:W-:-:S04]  /*ea30*/  LEA R6, P0, R2, UR4, 0x2 ;  /* 0x0000000402067c11 */ /* 0x000fc8000f8010ff */
[----:B------:R-:W-:-:S05]  /*ea40*/  LEA.HI.X R7, R2, UR5, R3, 0x2, P0 ;  /* 0x0000000502077c11 */ /* 0x000fca00080f1403 */
[----:B------:R0:W5:Y:S04]  /*ea50*/  LDG.E R6, desc[UR6][R6.64] ;  /* 0x0000000606067981 */ /* 0x000168000c1e1900 */
.L_x_249:
[----:B--2---:R-:W-:Y:S01]  /*ea60*/  LEA R3, R4, UR36, 0x3 ;  /* 0x0000002404037c11 */ /* 0x004fe2000f8e18ff */
[----:B------:R-:W-:Y:S01]  /*ea70*/  BSSY B1, `(.L_x_250) ;  /* 0x0000004000017945 */ /* 0x000fe20003800000 */
[----:B------:R-:W-:-:S04]  /*ea80*/  SHF.L.U32 R2, R8, 0x1f, RZ ;  /* 0x0000001f08027819 */ /* 0x000fc800000006ff */
[----:B------:R-:W2:Y:S02]  /*ea90*/  SYNCS.PHASECHK.TRANS64.TRYWAIT P0, [R3+URZ+0x38840], R2 ;  /* 0x03884002030075a7 */ /* 0x000ea4000800017f */
[----:B--2---:R-:W-:Y:S05]  /*eaa0*/  @!P0 BRA `(.L_x_251) ;  /* 0x0000004400688947 */ /* 0x004fea0003800000 */
.L_x_362:
[----:B------:R-:W-:Y:S05]  /*eab0*/  BSYNC B1 ;  /* 0x0000000000017941 */ /* 0x000fea0003800000 */
.L_x_250:
[----:B-1----:R-:W1:Y:S01]  /*eac0*/  S2R R5, SR_TID.X ;  /* 0x0000000000057919 */ /* 0x002e620000002100 */
[----:B------:R-:W-:Y:S01]  /*ead0*/  UPRMT UR4, UR37, 0x9910, URZ ;  /* 0x0000991025047896 */ /* 0x000fe2000800003f */
[----:B-1----:R-:W-:-:S04]  /*eae0*/  LOP3.LUT R5, R5, 0x7f, RZ, 0xc0, !PT ;  /* 0x0000007f05057812 */ /* 0x002fc800078ec0ff */
[----:B------:R-:W-:-:S13]  /*eaf0*/  ISETP.NE.AND P0, PT, R5, RZ, PT ;  /* 0x000000ff0500720c */ /* 0x000fda0003f05270 */
[----:B--2---:R-:W-:-:S04]  /*eb00*/  @!P0 IMAD.MOV.U32 R2, RZ, RZ, 0xa000 ;  /* 0x0000a000ff028424 */ /* 0x004fc800078e00ff */
[----:B------:R1:W-:Y:S02]  /*eb10*/  @!P0 SYNCS.ARRIVE.TRANS64 RZ, [R3+URZ+0x38830], R2 ;  /* 0x0388300203ff89a7 */ /* 0x0003e4000800003f */
[----:B-1----:R-:W-:-:S05]  /*eb20*/  IMAD.U32 R2, RZ, RZ, UR4 ;  /* 0x00000004ff027e24 */ /* 0x002fca000f8e00ff */
[----:B------:R-:W-:-:S13]  /*eb30*/  ISETP.NE.AND P1, PT, R2, 0x2, PT ;  /* 0x000000020200780c */ /* 0x000fda0003f25270 */
[----:B------:R-:W-:Y:S05]  /*eb40*/  @P1 BRA `(.L_x_252) ;  /* 0x0000000000041947 */ /* 0x000fea0003800000 */
[----:B------:R-:W-:Y:S01]  /*eb50*/  BPT.TRAP 0x1 ;  /* 0x000000040000795c */ /* 0x000fe20000300000 */
.L_x_252:
[----:B------:R-:W-:Y:S01]  /*eb60*/  LOP3.LUT P0, RZ, R18, 0x2, RZ, 0xc0, !PT ;  /* 0x0000000212ff7812 */ /* 0x000fe2000780c0ff */
[----:B------:R-:W-:-:S12]  /*eb70*/  BSSY B1, `(.L_x_253) ;  /* 0x0000003000017945 */ /* 0x000fd80003800000 */
[----:B------:R-:W-:Y:S05]  /*eb80*/  @P0 BRA `(.L_x_254) ;  /* 0x0000000000040947 */ /* 0x000fea0003800000 */
[----:B------:R-:W-:Y:S01]  /*eb90*/  BPT.TRAP 0x1 ;  /* 0x000000040000795c */ /* 0x000fe20000300000 */
.L_x_254:
[----:B------:R-:W-:Y:S05]  /*eba0*/  BSYNC B1 ;  /* 0x0000000000017941 */ /* 0x000fea0003800000 */
.L_x_253:
[----:B------:R-:W1:Y:S01]  /*ebb0*/  S2R R2, SR_CgaCtaId ;  /* 0x0000000000027919 */ /* 0x000e620000008800 */
[----:B------:R-:W-:Y:S01]  /*ebc0*/  IMAD.MOV.U32 R10, RZ, RZ, RZ ;  /* 0x000000ffff0a7224 */ /* 0x000fe200078e00ff */
[----:B------:R-:W-:Y:S01]  /*ebd0*/  UIADD3 UR4, UP0, UR38, 0x370, URZ ;  /* 0x0000037026047890 */ /* 0x000fe2000ff1e03f */
[----:B------:R-:W-:Y:S01]  /*ebe0*/  PLOP3.LUT P0, PT, PT, PT, PT, 0x80, 0x0 ;  /* 0x000000000000781c */ /* 0x000fe20003f0f070 */
[----:B------:R-:W-:Y:S01]  /*ebf0*/  VIADD R3, R3, 0x38830 ;  /* 0x0003883003037836 */ /* 0x000fe20000000000 */
[----:B------:R-:W-:Y:S01]  /*ec00*/  UMOV UR6, 0x30000 ;  /* 0x0003000000067882 */ /* 0x000fe20000000000 */
[----:B------:R-:W-:Y:S01]  /*ec10*/  R2UR UR10, R10 ;  /* 0x000000000a0a72ca */ /* 0x000fe200000e0000 */
[----:B------:R-:W-:Y:S01]  /*ec20*/  UIADD3.X UR5, URZ, UR39, URZ, UP0, !UPT ;  /* 0x000000273f057290 */ /* 0x000fe200087fe43f */
[----:B------:R-:W-:Y:S01]  /*ec30*/  UMOV UR14, 0x0 ;  /* 0x00000000000e7882 */ /* 0x000fe20000000000 */
[----:B------:R-:W-:Y:S01]  /*ec40*/  UMOV UR15, 0x14f00000 ;  /* 0x14f00000000f7882 */ /* 0x000fe20000000000 */
[----:B-1----:R-:W-:-:S05]  /*ec50*/  LOP3.LUT R2, R2, 0x1, RZ, 0xc0, !PT ;  /* 0x0000000102027812 */ /* 0x002fca00078ec0ff */
[----:B------:R-:W-:-:S04]  /*ec60*/  IMAD R2, R2, 0xa00, RZ ;  /* 0x00000a0002027824 */ /* 0x000fc800078e02ff */
[----:B------:R-:W-:Y:S02]  /*ec70*/  IMAD R5, R4, 0x5000, R2 ;  /* 0x0000500004057824 */ /* 0x000fe400078e0202 */
[----:B------:R-:W1:Y:S03]  /*ec80*/  S2R R2, SR_CgaCtaId ;  /* 0x0000000000027919 */ /* 0x000e660000008800 */
[----:B------:R-:W-:-:S05]  /*ec90*/  LEA R5, R5, UR36, 0x1 ;  /* 0x0000002405057c11 */ /* 0x000fca000f8e08ff */
[----:B0-----:R-:W-:Y:S01]  /*eca0*/  VIADD R7, R5, 0x24400 ;  /* 0x0002440005077836 */ /* 0x001fe20000000000 */
[----:B-1----:R-:W-:-:S05]  /*ecb0*/  LOP3.LUT R2, R2, 0x1, RZ, 0xc0, !PT ;  /* 0x0000000102027812 */ /* 0x002fca00078ec0ff */
[----:B------:R-:W-:-:S04]  /*ecc0*/  IMAD R2, R2, 0x28, RZ ;  /* 0x0000002802027824 */ /* 0x000fc800078e02ff */
[----:B------:R-:W-:-:S07]  /*ecd0*/  IMAD R2, R0, 0x50, R2 ;  /* 0x0000005000027824 */ /* 0x000fce00078e0202 */
.L_x_255:
        /* <DEDUP_REMOVED lines=8> */
[----:B------:R0:W-:Y:S02]  /*ed60*/  UTMALDG.4D.MULTICAST [UR8], [UR4], UR6, desc[UR14] ;  /* 0x00000e08040073b4 */ /* 0x0001e40008019806 */
[----:B0-----:R-:W-:Y:S05]  /*ed70*/  @P0 BRA.U.ANY `(.L_x_255) ;  /* 0xfffffffd00d80947 */ /* 0x001fea000393ffff */
[----:B------:R-:W-:Y:S01]  /*ed80*/  IMAD.MOV.U32 R13, RZ, RZ, 0x40 ;  /* 0x00000040ff0d7424 */ /* 0x000fe200078e00ff */
[----:B------:R-:W-:Y:S01]  /*ed90*/  PLOP3.LUT P0, PT, PT, PT, PT, 0x80, 0x0 ;  /* 0x000000000000781c */ /* 0x000fe20003f0f070 */
[----:B------:R-:W-:Y:S01]  /*eda0*/  VIADD R7, R5, 0x26c00 ;  /* 0x00026c0005077836 */ /* 0x000fe20000000000 */
[----:B------:R-:W-:Y:S01]  /*edb0*/  UMOV UR6, 0x30000 ;  /* 0x0003000000067882 */ /* 0x000fe20000000000 */
[----:B------:R-:W-:Y:S01]  /*edc0*/  UMOV UR14, 0x0 ;  /* 0x00000000000e7882 */ /* 0x000fe20000000000 */
[----:B------:R-:W-:Y:S01]  /*edd0*/  R2UR UR10, R13 ;  /* 0x000000000d0a72ca */ /* 0x000fe200000e0000 */
[----:B------:R-:W-:-:S14]  /*ede0*/  UMOV UR15, 0x14f00000 ;  /* 0x14f00000000f7882 */ /* 0x000fdc0000000000 */
.L_x_256:
        /* <DEDUP_REMOVED lines=17> */
.L_x_257:
        /* <DEDUP_REMOVED lines=17> */
.L_x_258:
        /* <DEDUP_REMOVED lines=10> */
[----:B------:R-:W2:Y:S01]  /*f0b0*/  LDL.LU R7, [R1] ;  /* 0x0000000001077983 */ /* 0x000ea20000300800 */
[----:B------:R-:W-:Y:S01]  /*f0c0*/  LEA R2, R19, UR36, 0x3 ;  /* 0x0000002413027c11 */ /* 0x000fe2000f8e18ff */
[----:B------:R-:W-:Y:S01]  /*f0d0*/  BSSY B1, `(.L_x_259) ;  /* 0x0000004000017945 */ /* 0x000fe20003800000 */
[----:B--2---:R-:W-:-:S04]  /*f0e0*/  SHF.L.U32 R3, R7, 0x1f, RZ ;  /* 0x0000001f07037819 */ /* 0x004fc800000006ff */
[----:B------:R-:W0:Y:S02]  /*f0f0*/  SYNCS.PHASECHK.TRANS64.TRYWAIT P0, [R2+URZ+0x38860], R3 ;  /* 0x03886003020075a7 */ /* 0x000e24000800017f */
[----:B0-----:R-:W-:Y:S05]  /*f100*/  @!P0 BRA `(.L_x_260) ;  /* 0x0000003c00e48947 */ /* 0x001fea0003800000 */
.L_x_363:
[----:B------:R-:W-:Y:S05]  /*f110*/  BSYNC B1 ;  /* 0x0000000000017941 */ /* 0x000fea0003800000 */
.L_x_259:
[----:B------:R-:W1:Y:S02]  /*f120*/  S2R R5, SR_TID.X ;  /* 0x0000000000057919 */ /* 0x000e640000002100 */
[----:B-1----:R-:W-:-:S04]  /*f130*/  LOP3.LUT R5, R5, 0x7f, RZ, 0xc0, !PT ;  /* 0x0000007f05057812 */ /* 0x002fc800078ec0ff */
[----:B------:R-:W-:-:S13]  /*f140*/  ISETP.NE.AND P0, PT, R5, RZ, PT ;  /* 0x000000ff0500720c */ /* 0x000fda0003f05270 */
[----:B0-----:R-:W-:-:S04]  /*f150*/  @!P0 IMAD.MOV.U32 R3, RZ, RZ, 0xa000 ;  /* 0x0000a000ff038424 */ /* 0x001fc800078e00ff */
[----:B------:R0:W-:Y:S01]  /*f160*/  @!P0 SYNCS.ARRIVE.TRANS64 RZ, [R2+URZ+0x38850], R3 ;  /* 0x0388500302ff89a7 */ /* 0x0001e2000800003f */
[----:B------:R-:W-:Y:S05]  /*f170*/  @P1 BRA `(.L_x_261) ;  /* 0x0000000000041947 */ /* 0x000fea0003800000 */
[----:B------:R-:W-:Y:S01]  /*f180*/  BPT.TRAP 0x1 ;  /* 0x000000040000795c */ /* 0x000fe20000300000 */
.L_x_261:
[----:B------:R-:W-:Y:S01]  /*f190*/  LOP3.LUT P0, RZ, R18, 0x2, RZ, 0xc0, !PT ;  /* 0x0000000212ff7812 */ /* 0x000fe2000780c0ff */
[----:B------:R-:W-:-:S12]  /*f1a0*/  BSSY B1, `(.L_x_262) ;  /* 0x0000003000017945 */ /* 0x000fd80003800000 */
[----:B------:R-:W-:Y:S05]  /*f1b0*/  @P0 BRA `(.L_x_263) ;  /* 0x0000000000040947 */ /* 0x000fea0003800000 */
[----:B------:R-:W-:Y:S01]  /*f1c0*/  BPT.TRAP 0x1 ;  /* 0x000000040000795c */ /* 0x000fe20000300000 */
.L_x_263:
[----:B------:R-:W-:Y:S05]  /*f1d0*/  BSYNC B1 ;  /* 0x0000000000017941 */ /* 0x000fea0003800000 */
.L_x_262:
[----:B------:R-:W2:Y:S01]  /*f1e0*/  LDL.LU R5, [R1+0x4] ;  /* 0x0000040001057983 */ /* 0x000ea20000300800 */
[----:B0-----:R-:W0:Y:S01]  /*f1f0*/  S2R R3, SR_CgaCtaId ;  /* 0x0000000000037919 */ /* 0x001e220000008800 */
[----:B------:R-:W1:Y:S01]  /*f200*/  S2R R7, SR_CgaCtaId ;  /* 0x0000000000077919 */ /* 0x000e620000008800 */
[----:B------:R-:W-:Y:S01]  /*f210*/  R2UR UR10, R10 ;  /* 0x000000000a0a72ca */ /* 0x000fe200000e0000 */
[----:B------:R-:W-:Y:S01]  /*f220*/  UIADD3 UR4, UP0, UR38, 0x470, URZ ;  /* 0x0000047026047890 */ /* 0x000fe2000ff1e03f */
[----:B------:R-:W-:Y:S01]  /*f230*/  PLOP3.LUT P0, PT, PT, PT, PT, 0x80, 0x0 ;  /* 0x000000000000781c */ /* 0x000fe20003f0f070 */
[----:B------:R-:W-:Y:S01]  /*f240*/  VIADD R2, R2, 0x38850 ;  /* 0x0003885002027836 */ /* 0x000fe20000000000 */
[----:B------:R-:W-:Y:S01]  /*f250*/  UMOV UR6, 0x30000 ;  /* 0x0003000000067882 */ /* 0x000fe20000000000 */
[----:B------:R-:W-:Y:S01]  /*f260*/  UIADD3.X UR5, URZ, UR39, URZ, UP0, !UPT ;  /* 0x000000273f057290 */ /* 0x000fe200087fe43f */
[----:B0-----:R-:W-:-:S05]  /*f270*/  LOP3.LUT R3, R3, 0x1, RZ, 0xc0, !PT ;  /* 0x0000000103037812 */ /* 0x001fca00078ec0ff */
[----:B------:R-:W-:Y:S01]  /*f280*/  IMAD R3, R3, 0xa00, RZ ;  /* 0x00000a0003037824 */ /* 0x000fe200078e02ff */
[----:B-1----:R-:W-:-:S03]  /*f290*/  LOP3.LUT R7, R7, 0x1, RZ, 0xc0, !PT ;  /* 0x0000000107077812 */ /* 0x002fc600078ec0ff */
[----:B------:R-:W-:Y:S02]  /*f2a0*/  IMAD R3, R19, 0x5000, R3 ;  /* 0x0000500013037824 */ /* 0x000fe400078e0203 */
[----:B------:R-:W-:-:S03]  /*f2b0*/  IMAD R7, R7, 0x28, RZ ;  /* 0x0000002807077824 */ /* 0x000fc600078e02ff */
[----:B------:R-:W-:Y:S01]  /*f2c0*/  LEA R3, R3, UR36, 0x1 ;  /* 0x0000002403037c11 */ /* 0x000fe2000f8e08ff */
[----:B------:R-:W-:Y:S01]  /*f2d0*/  UMOV UR14, 0x0 ;  /* 0x00000000000e7882 */ /* 0x000fe20000000000 */
[----:B------:R-:W-:Y:S01]  /*f2e0*/  UMOV UR15, 0x14f00000 ;  /* 0x14f00000000f7882 */ /* 0x000fe20000000000 */
[----:B--2---:R-:W-:Y:S02]  /*f2f0*/  IMAD R5, R5, 0x50, R7 ;  /* 0x0000005005057824 */ /* 0x004fe400078e0207 */
[----:B------:R-:W-:-:S07]  /*f300*/  VIADD R7, R3, 0x400 ;  /* 0x0000040003077836 */ /* 0x000fce0000000000 */
.L_x_264:
        /* <DEDUP_REMOVED lines=10> */
[----:B------:R-:W-:Y:S01]  /*f3b0*/  R2UR UR10, R13 ;  /* 0x000000000d0a72ca */ /* 0x000fe200000e0000 */
[----:B------:R-:W-:Y:S01]  /*f3c0*/  VIADD R7, R3, 0x2c00 ;  /* 0x00002c0003077836 */ /* 0x000fe20000000000 */
[----:B------:R-:W-:Y:S01]  /*f3d0*/  PLOP3.LUT P0, PT, PT, PT, PT, 0x80, 0x0 ;  /* 0x000000000000781c */ /* 0x000fe20003f0f070 */
[----:B------:R-:W-:Y:S01]  /*f3e0*/  UMOV UR6, 0x30000 ;  /* 0x0003000000067882 */ /* 0x000fe20000000000 */
[----:B------:R-:W-:Y:S01]  /*f3f0*/  UMOV UR14, 0x0 ;  /* 0x00000000000e7882 */ /* 0x000fe20000000000 */
[----:B------:R-:W-:-:S10]  /*f400*/  UMOV UR15, 0x14f00000 ;  /* 0x14f00000000f7882 */ /* 0x000fd40000000000 */
.L_x_265:
        /* <DEDUP_REMOVED lines=16> */
.L_x_266:
        /* <DEDUP_REMOVED lines=16> */
.L_x_267:
        /* <DEDUP_REMOVED lines=10> */
[----:B------:R0:W-:Y:S01]  /*f6b0*/  STL [R1+0x4], R0 ;  /* 0x0000040001007387 */ /* 0x0001e20000100800 */
[----:B------:R-:W-:-:S07]  /*f6c0*/  IMAD.MOV.U32 R17, RZ, RZ, R6 ;  /* 0x000000ffff117224 */ /* 0x000fce00078e0006 */
.L_x_248:
[----:B------:R-:W-:Y:S05]  /*f6d0*/  BSYNC B0 ;  /* 0x0000000000007941 */ /* 0x000fea0003800000 */
.L_x_247:
[----:B0-----:R-:W3:Y:S01]  /*f6e0*/  LDL.LU R0, [R1+0x20] ;  /* 0x0000200001007983 */ /* 0x001ee20000300800 */
[----:B------:R-:W-:-:S03]  /*f6f0*/  IMAD.MOV.U32 R19, RZ, RZ, R4 ;  /* 0x000000ffff137224 */ /* 0x000fc600078e0004 */
[----:B------:R4:W-:Y:S02]  /*f700*/  STL [R1], R8 ;  /* 0x0000000801007387 */ /* 0x0009e40000100800 */
[----:B---34-:R-:W-:-:S07]  /*f710*/  VIADD R0, R0, 0xfffffffd ;  /* 0xfffffffd00007836 */ /* 0x018fce0000000000 */
.L_x_246:
[----:B------:R-:W3:Y:S01]  /*f720*/  LDL.LU R2, [R1+0x18] ;  /* 0x0000180001027983 */ /* 0x000ee20000300800 */
[----:B------:R-:W-:Y:S01]  /*f730*/  IMAD.MOV R9, RZ, RZ, -R9 ;  /* 0x000000ffff097224 */ /* 0x000fe200078e0a09 */
[----:B------:R-:W-:Y:S04]  /*f740*/  BSSY B0, `(.L_x_245) ;  /* 0x00001d8000007945 */ /* 0x000fe80003800000 */
[----:B---3--:R-:W-:-:S13]  /*f750*/  ISETP.NE.AND P0, PT, R2, R9, PT ;  /* 0x000000090200720c */ /* 0x008fda0003f05270 */
[----:B------:R-:W-:Y:S05]  /*f760*/  @!P0 BRA `(.L_x_268) ;  /* 0x0000001c00548947 */ /* 0x000fea0003800000 */
[----:B0-----:R-:W-:-:S07]  /*f770*/  IMAD.MOV.U32 R6, RZ, RZ, R17 ;  /* 0x000000ffff067224 */ /* 0x001fce00078e0011 */
.L_x_311:
[----:B---3--:R-:W3:Y:S01]  /*f780*/  LDL R2, [R1] ;  /* 0x0000000001027983 */ /* 0x008ee20000100800 */
[----:B------:R-:W-:Y:S01]  /*f790*/  LOP3.LUT P1, RZ, R18, 0x8, RZ, 0xc0, !PT ;  /* 0x0000000812ff7812 */ /* 0x000fe2000782c0ff */
[----:B------:R-:W-:Y:S01]  /*f7a0*/  VIADD R4, R19, 0x1 ;  /* 0x0000000113047836 */ /* 0x000fe20000000000 */
[----:B------:R-:W-:Y:S04]  /*f7b0*/  BSSY B1, `(.L_x_269) ;  /* 0x00000e5000017945 */ /* 0x000fe80003800000 */
[----:B------:R-:W-:-:S04]  /*f7c0*/  ISETP.NE.AND P0, PT, R4, 0x2, PT ;  /* 0x000000020400780c */ /* 0x000fc80003f05270 */
[----:B-1----:R-:W-:Y:S02]  /*f7d0*/  SEL R5, RZ, 0x1, P0 ;  /* 0x00000001ff057807 */ /* 0x002fe40000000000 */
[----:B------:R-:W-:Y:S02]  /*f7e0*/  SEL R4, R4, RZ, P0 ;  /* 0x000000ff04047207 */ /* 0x000fe40000000000 */
[----:B---3--:R-:W-:Y:S01]  /*f7f0*/  LOP3.LUT R5, R2, R5, RZ, 0x3c, !PT ;  /* 0x0000000502057212 */ /* 0x008fe200078e3cff */
[----:B0-----:R-:W-:Y:S06]  /*f800*/  @!P1 BRA `(.L_x_270) ;  /* 0x0000000c007c9947 */ /* 0x001fec0003800000 */
        /* <DEDUP_REMOVED lines=9> */
[----:B--2---:R-:W0:Y:S02]  /*f8a0*/  @P0 LDC.64 R2, c[0x0][0x440] ;  /* 0x00011000ff020b82 */ /* 0x004e240000000a00 */
[----:B0-----:R-:W-:-:S04]  /*f8b0*/  @P0 IMAD.HI.U32 R6, R0, R2, RZ ;  /* 0x0000000200060227 */ /* 0x001fc800078e00ff */
        /* <DEDUP_REMOVED lines=13> */
.L_x_271:
[----:B--2---:R-:W-:Y:S01]  /*f990*/  LEA R3, R4, UR36, 0x3 ;  /* 0x0000002404037c11 */ /* 0x004fe2000f8e18ff */
[----:B------:R-:W-:Y:S01]  /*f9a0*/  BSSY B2, `(.L_x_272) ;  /* 0x0000004000027945 */ /* 0x000fe20003800000 */
[----:B------:R-:W-:-:S04]  /*f9b0*/  SHF.L.U32 R2, R5, 0x1f, RZ ;  /* 0x0000001f05027819 */ /* 0x000fc800000006ff */
[----:B------:R-:W1:Y:S02]  /*f9c0*/  SYNCS.PHASECHK.TRANS64.TRYWAIT P0, [R3+URZ+0x38840], R2 ;  /* 0x03884002030075a7 */ /* 0x000e64000800017f */
[----:B-1----:R-:W-:Y:S05]  /*f9d0*/  @!P0 BRA `(.L_x_273) ;  /* 0x0000003400c48947 */ /* 0x002fea0003800000 */
.L_x_364:
[----:B------:R-:W-:Y:S05]  /*f9e0*/  BSYNC B2 ;  /* 0x0000000000027941 */ /* 0x000fea0003800000 */
.L_x_272:
[----:B0-----:R-:W0:Y:S01]  /*f9f0*/  S2R R7, SR_TID.X ;  /* 0x0000000000077919 */ /* 0x001e220000002100 */
[----:B------:R-:W-:Y:S01]  /*fa00*/  UPRMT UR4, UR37, 0x9910, URZ ;  /* 0x0000991025047896 */ /* 0x000fe2000800003f */
[----:B0-----:R-:W-:-:S04]  /*fa10*/  LOP3.LUT R7, R7, 0x7f, RZ, 0xc0, !PT ;  /* 0x0000007f07077812 */ /* 0x001fc800078ec0ff */
[----:B------:R-:W-:-:S13]  /*fa20*/  ISETP.NE.AND P0, PT, R7, RZ, PT ;  /* 0x000000ff0700720c */ /* 0x000fda0003f05270 */
[----:B-1----:R-:W-:-:S04]  /*fa30*/  @!P0 IMAD.MOV.U32 R2, RZ, RZ, 0xa000 ;  /* 0x0000a000ff028424 */ /* 0x002fc800078e00ff */
[----:B------:R0:W-:Y:S02]  /*fa40*/  @!P0 SYNCS.ARRIVE.TRANS64 RZ, [R3+URZ+0x38830], R2 ;  /* 0x0388300203ff89a7 */ /* 0x0001e4000800003f */
[----:B0-----:R-:W-:-:S05]  /*fa50*/  IMAD.U32 R2, RZ, RZ, UR4 ;  /* 0x00000004ff027e24 */ /* 0x001fca000f8e00ff */
[----:B------:R-:W-:-:S13]  /*fa60*/  ISETP.NE.AND P1, PT, R2, 0x2, PT ;  /* 0x000000020200780c */ /* 0x000fda0003f25270 */
[----:B------:R-:W-:Y:S05]  /*fa70*/  @P1 BRA `(.L_x_274) ;  /* 0x0000000000041947 */ /* 0x000fea0003800000 */
[----:B------:R-:W-:Y:S01]  /*fa80*/  BPT.TRAP 0x1 ;  /* 0x000000040000795c */ /* 0x000fe20000300000 */
.L_x_274:
[----:B------:R-:W-:Y:S01]  /*fa90*/  LOP3.LUT P0, RZ, R18, 0x2, RZ, 0xc0, !PT ;  /* 0x0000000212ff7812 */ /* 0x000fe2000780c0ff */
[----:B------:R-:W-:-:S12]  /*faa0*/  BSSY B2, `(.L_x_275) ;  /* 0x0000003000027945 */ /* 0x000fd80003800000 */
[----:B------:R-:W-:Y:S05]  /*fab0*/  @P0 BRA `(.L_x_276) ;  /* 0x0000000000040947 */ /* 0x000fea0003800000 */
[----:B------:R-:W-:Y:S01]  /*fac0*/  BPT.TRAP 0x1 ;  /* 0x000000040000795c */ /* 0x000fe20000300000 */
.L_x_276:
[----:B------:R-:W-:Y:S05]  /*fad0*/  BSYNC B2 ;  /* 0x0000000000027941 */ /* 0x000fea0003800000 */
.L_x_275:
[----:B------:R-:W0:Y:S01]  /*fae0*/  S2R R2, SR_CgaCtaId ;  /* 0x0000000000027919 */ /* 0x000e220000008800 */
        /* <DEDUP_REMOVED lines=9> */
[----:B0-----:R-:W-:-:S05]  /*fb80*/  LOP3.LUT R2, R2, 0x1, RZ, 0xc0, !PT ;  /* 0x0000000102027812 */ /* 0x001fca00078ec0ff */
[----:B------:R-:W-:-:S04]  /*fb90*/  IMAD R2, R2, 0xa00, RZ ;  /* 0x00000a0002027824 */ /* 0x000fc800078e02ff */
[----:B------:R-:W-:Y:S02]  /*fba0*/  IMAD R7, R4, 0x5000, R2 ;  /* 0x0000500004077824 */ /* 0x000fe400078e0202 */
[----:B------:R-:W0:Y:S03]  /*fbb0*/  S2R R2, SR_CgaCtaId ;  /* 0x0000000000027919 */ /* 0x000e260000008800 */
[----:B------:R-:W-:-:S05]  /*fbc0*/  LEA R7, R7, UR36, 0x1 ;  /* 0x0000002407077c11 */ /* 0x000fca000f8e08ff */
[----:B------:R-:W-:Y:S01]  /*fbd0*/  VIADD R9, R7, 0x24400 ;  /* 0x0002440007097836 */ /* 0x000fe20000000000 */
[----:B0-----:R-:W-:-:S05]  /*fbe0*/  LOP3.LUT R2, R2, 0x1, RZ, 0xc0, !PT ;  /* 0x0000000102027812 */ /* 0x001fca00078ec0ff */
[----:B------:R-:W-:-:S04]  /*fbf0*/  IMAD R2, R2, 0x28, RZ ;  /* 0x0000002802027824 */ /* 0x000fc800078e02ff */
[----:B------:R-:W-:-:S07]  /*fc00*/  IMAD R2, R8, 0x50, R2 ;  /* 0x0000005008027824 */ /* 0x000fce00078e0202 */
.L_x_277:
        /* <DEDUP_REMOVED lines=17> */
.L_x_278:
        /* <DEDUP_REMOVED lines=17> */
.L_x_279:
        /* <DEDUP_REMOVED lines=17> */
.L_x_280:
        /* <DEDUP_REMOVED lines=16> */
.L_x_365:
[----:B------:R-:W-:Y:S05]  /*10040*/  BSYNC B2 ;  /* 0x0000000000027941 */ /* 0x000fea0003800000 */
.L_x_281:
[----:B------:R-:W1:Y:S02]  /*10050*/  S2R R7, SR_TID.X ;  /* 0x0000000000077919 */ /* 0x000e640000002100 */
[----:B-1----:R-:W-:-:S04]  /*10060*/  LOP3.LUT R7, R7, 0x7f, RZ, 0xc0, !PT ;  /* 0x0000007f07077812 */ /* 0x002fc800078ec0ff */
[----:B------:R-:W-:-:S13]  /*10070*/  ISETP.NE.AND P0, PT, R7, RZ, PT ;  /* 0x000000ff0700720c */ /* 0x000fda0003f05270 */
[----:B0-----:R-:W-:-:S04]  /*10080*/  @!P0 IMAD.MOV.U32 R3, RZ, RZ, 0xa000 ;  /* 0x0000a000ff038424 */ /* 0x001fc800078e00ff */
[----:B------:R0:W-:Y:S01]  /*10090*/  @!P0 SYNCS.ARRIVE.TRANS64 RZ, [R2+URZ+0x38850], R3 ;  /* 0x0388500302ff89a7 */ /* 0x0001e2000800003f */
[----:B------:R-:W-:Y:S05]  /*100a0*/  @P1 BRA `(.L_x_283) ;  /* 0x0000000000041947 */ /* 0x000fea0003800000 */
[----:B------:R-:W-:Y:S01]  /*100b0*/  BPT.TRAP 0x1 ;  /* 0x000000040000795c */ /* 0x000fe20000300000 */
.L_x_283:
[----:B------:R-:W-:Y:S01]  /*100c0*/  LOP3.LUT P0, RZ, R18, 0x2, RZ, 0xc0, !PT ;  /* 0x0000000212ff7812 */ /* 0x000fe2000780c0ff */
[----:B------:R-:W-:-:S12]  /*100d0*/  BSSY B2, `(.L_x_284) ;  /* 0x0000003000027945 */ /* 0x000fd80003800000 */
[----:B------:R-:W-:Y:S05]  /*100e0*/  @P0 BRA `(.L_x_285) ;  /* 0x0000000000040947 */ /* 0x000fea0003800000 */
[----:B------:R-:W-:Y:S01]  /*100f0*/  BPT.TRAP 0x1 ;  /* 0x000000040000795c */ /* 0x000fe20000300000 */
.L_x_285:
[----:B------:R-:W-:Y:S05]  /*10100*/  BSYNC B2 ;  /* 0x0000000000027941 */ /* 0x000fea0003800000 */
.L_x_284:
        /* <DEDUP_REMOVED lines=19> */
.L_x_286:
        /* <DEDUP_REMOVED lines=16> */
.L_x_287:
        /* <DEDUP_REMOVED lines=16> */
.L_x_288:
        /* <DEDUP_REMOVED lines=16> */
.L_x_289:
        /* <DEDUP_REMOVED lines=12> */
.L_x_270:
[----:B------:R-:W-:Y:S05]  /*10600*/  BSYNC B1 ;  /* 0x0000000000017941 */ /* 0x000fea0003800000 */
.L_x_269:
[----:B------:R-:W-:Y:S01]  /*10610*/  VIADD R19, R4, 0x1 ;  /* 0x0000000104137836 */ /* 0x000fe20000000000 */
[----:B------:R-:W-:Y:S01]  /*10620*/  LOP3.LUT P1, RZ, R18, 0x8, RZ, 0xc0, !PT ;  /* 0x0000000812ff7812 */ /* 0x000fe2000782c0ff */
[----:B------:R-:W-:Y:S03]  /*10630*/  BSSY B1, `(.L_x_290) ;  /* 0x00000e5000017945 */ /* 0x000fe60003800000 */
[----:B------:R-:W-:-:S04]  /*10640*/  ISETP.NE.AND P0, PT, R19, 0x2, PT ;  /* 0x000000021300780c */ /* 0x000fc80003f05270 */
[----:B------:R-:W-:Y:S02]  /*10650*/  SEL R2, RZ, 0x1, P0 ;  /* 0x00000001ff027807 */ /* 0x000fe40000000000 */
[----:B------:R-:W-:Y:S02]  /*10660*/  SEL R19, R19, RZ, P0 ;  /* 0x000000ff13137207 */ /* 0x000fe40000000000 */
[----:B------:R-:W-:-:S05]  /*10670*/  LOP3.LUT R9, R5, R2, RZ, 0x3c, !PT ;  /* 0x0000000205097212 */ /* 0x000fca00078e3cff */
[----:B------:R1:W-:Y:S01]  /*10680*/  STL [R1], R9 ;  /* 0x0000000901007387 */ /* 0x0003e20000100800 */
[----:B------:R-:W-:Y:S05]  /*10690*/  @!P1 BRA `(.L_x_291) ;  /* 0x0000000c00789947 */ /* 0x000fea0003800000 */
[----:B------:R-:W-:Y:S01]  /*106a0*/  LOP3.LUT P1, RZ, R18, 0x4, RZ, 0xc0, !PT ;  /* 0x0000000412ff7812 */ /* 0x000fe2000782c0ff */
[----:B0-----:R-:W-:-:S12]  /*106b0*/  VIADD R8, R0, 0xffffffff ;  /* 0xffffffff00087836 */ /* 0x001fd80000000000 */
        /* <DEDUP_REMOVED lines=22> */
.L_x_292:
[----:B--2---:R-:W-:Y:S01]  /*10820*/  LEA R3, R19, UR36, 0x3 ;  /* 0x0000002413037c11 */ /* 0x004fe2000f8e18ff */
[----:B------:R-:W-:Y:S01]  /*10830*/  BSSY B2, `(.L_x_293) ;  /* 0x0000004000027945 */ /* 0x000fe20003800000 */
[----:B------:R-:W-:-:S04]  /*10840*/  SHF.L.U32 R2, R9, 0x1f, RZ ;  /* 0x0000001f09027819 */ /* 0x000fc800000006ff */
[----:B------:R-:W2:Y:S02]  /*10850*/  SYNCS.PHASECHK.TRANS64.TRYWAIT P0, [R3+URZ+0x38840], R2 ;  /* 0x03884002030075a7 */ /* 0x000ea4000800017f */
[----:B--2---:R-:W-:Y:S05]  /*10860*/  @!P0 BRA `(.L_x_294) ;  /* 0x0000002800488947 */ /* 0x004fea0003800000 */
.L_x_366:
[----:B------:R-:W-:Y:S05]  /*10870*/  BSYNC B2 ;  /* 0x0000000000027941 */ /* 0x000fea0003800000 */
.L_x_293:
[----:B0-----:R-:W0:Y:S01]  /*10880*/  S2R R7, SR_TID.X ;  /* 0x0000000000077919 */ /* 0x001e220000002100 */
[----:B------:R-:W-:Y:S01]  /*10890*/  UPRMT UR4, UR37, 0x9910, URZ ;  /* 0x0000991025047896 */ /* 0x000fe2000800003f */
[----:B0-----:R-:W-:-:S04]  /*108a0*/  LOP3.LUT R7, R7, 0x7f, RZ, 0xc0, !PT ;  /* 0x0000007f07077812 */ /* 0x001fc800078ec0ff */
[----:B------:R-:W-:-:S13]  /*108b0*/  ISETP.NE.AND P0, PT, R7, RZ, PT ;  /* 0x000000ff0700720c */ /* 0x000fda0003f05270 */
[----:B--2---:R-:W-:-:S04]  /*108c0*/  @!P0 IMAD.MOV.U32 R2, RZ, RZ, 0xa000 ;  /* 0x0000a000ff028424 */ /* 0x004fc800078e00ff */
[----:B------:R0:W-:Y:S02]  /*108d0*/  @!P0 SYNCS.ARRIVE.TRANS64 RZ, [R3+URZ+0x38830], R2 ;  /* 0x0388300203ff89a7 */ /* 0x0001e4000800003f */
[----:B0-----:R-:W-:-:S05]  /*108e0*/  IMAD.U32 R2, RZ, RZ, UR4 ;  /* 0x00000004ff027e24 */ /* 0x001fca000f8e00ff */
[----:B------:R-:W-:-:S13]  /*108f0*/  ISETP.NE.AND P1, PT, R2, 0x2, PT ;  /* 0x000000020200780c */ /* 0x000fda0003f25270 */
[----:B------:R-:W-:Y:S05]  /*10900*/  @P1 BRA `(.L_x_295) ;  /* 0x0000000000041947 */ /* 0x000fea0003800000 */
[----:B------:R-:W-:Y:S01]  /*10910*/  BPT.TRAP 0x1 ;  /* 0x000000040000795c */ /* 0x000fe20000300000 */
.L_x_295:
[----:B------:R-:W-:Y:S01]  /*10920*/  LOP3.LUT P0, RZ, R18, 0x2, RZ, 0xc0, !PT ;  /* 0x0000000212ff7812 */ /* 0x000fe2000780c0ff */
[----:B------:R-:W-:-:S12]  /*10930*/  BSSY B2, `(.L_x_296) ;  /* 0x0000003000027945 */ /* 0x000fd80003800000 */
[----:B------:R-:W-:Y:S05]  /*10940*/  @P0 BRA `(.L_x_297) ;  /* 0x0000000000040947 */ /* 0x000fea0003800000 */
[----:B------:R-:W-:Y:S01]  /*10950*/  BPT.TRAP 0x1 ;  /* 0x000000040000795c */ /* 0x000fe20000300000 */
.L_x_297:
[----:B------:R-:W-:Y:S05]  /*10960*/  BSYNC B2 ;  /* 0x0000000000027941 */ /* 0x000fea0003800000 */
.L_x_296:
        /* <DEDUP_REMOVED lines=15> */
[----:B-1----:R-:W-:Y:S01]  /*10a60*/  VIADD R9, R7, 0x24400 ;  /* 0x0002440007097836 */ /* 0x002fe20000000000 */
[----:B0-----:R-:W-:-:S05]  /*10a70*/  LOP3.LUT R2, R2, 0x1, RZ, 0xc0, !PT ;  /* 0x0000000102027812 */ /* 0x001fca00078ec0ff */
[----:B------:R-:W-:-:S04]  /*10a80*/  IMAD R2, R2, 0x28, RZ ;  /* 0x0000002802027824 */ /* 0x000fc800078e02ff */
[----:B------:R-:W-:-:S07]  /*10a90*/  IMAD R2, R8, 0x50, R2 ;  /* 0x0000005008027824 */ /* 0x000fce00078e0202 */
.L_x_298:
        /* <DEDUP_REMOVED lines=17> */
.L_x_299:
        /* <DEDUP_REMOVED lines=17> */
.L_x_300:
        /* <DEDUP_REMOVED lines=17> */
.L_x_301:
        /* <DEDUP_REMOVED lines=10> */
[----:B------:R-:W-:Y:S01]  /*10e70*/  SHF.L.U32 R5, R5, 0x1f, RZ ;  /* 0x0000001f05057819 */ /* 0x000fe200000006ff */
[----:B------:R-:W-:Y:S01]  /*10e80*/  BSSY B2, `(.L_x_302) ;  /* 0x0000004000027945 */ /* 0x000fe20003800000 */
[----:B------:R-:W-:-:S04]  /*10e90*/  LEA R2, R4, UR36, 0x3 ;  /* 0x0000002404027c11 */ /* 0x000fc8000f8e18ff */
[----:B------:R-:W0:Y:S02]  /*10ea0*/  SYNCS.PHASECHK.TRANS64.TRYWAIT P0, [R2+URZ+0x38860], R5 ;  /* 0x03886005020075a7 */ /* 0x000e24000800017f */
[----:B0-----:R-:W-:Y:S05]  /*10eb0*/  @!P0 BRA `(.L_x_303) ;  /* 0x0000002000c88947 */ /* 0x001fea0003800000 */
.L_x_367:
[----:B------:R-:W-:Y:S05]  /*10ec0*/  BSYNC B2 ;  /* 0x0000000000027941 */ /* 0x000fea0003800000 */
.L_x_302:
[----:B------:R-:W1:Y:S02]  /*10ed0*/  S2R R3, SR_TID.X ;  /* 0x0000000000037919 */ /* 0x000e640000002100 */
[----:B-1----:R-:W-:-:S04]  /*10ee0*/  LOP3.LUT R3, R3, 0x7f, RZ, 0xc0, !PT ;  /* 0x0000007f03037812 */ /* 0x002fc800078ec0ff */
[----:B------:R-:W-:-:S13]  /*10ef0*/  ISETP.NE.AND P0, PT, R3, RZ, PT ;  /* 0x000000ff0300720c */ /* 0x000fda0003f05270 */
[----:B------:R-:W-:-:S04]  /*10f00*/  @!P0 IMAD.MOV.U32 R3, RZ, RZ, 0xa000 ;  /* 0x0000a000ff038424 */ /* 0x000fc800078e00ff */
[----:B------:R1:W-:Y:S01]  /*10f10*/  @!P0 SYNCS.ARRIVE.TRANS64 RZ, [R2+URZ+0x38850], R3 ;  /* 0x0388500302ff89a7 */ /* 0x0003e2000800003f */
[----:B------:R-:W-:Y:S05]  /*10f20*/  @P1 BRA `(.L_x_304) ;  /* 0x0000000000041947 */ /* 0x000fea0003800000 */
[----:B------:R-:W-:Y:S01]  /*10f30*/  BPT.TRAP 0x1 ;  /* 0x000000040000795c */ /* 0x000fe20000300000 */
.L_x_304:
[----:B------:R-:W-:Y:S01]  /*10f40*/  LOP3.LUT P0, RZ, R18, 0x2, RZ, 0xc0, !PT ;  /* 0x0000000212ff7812 */ /* 0x000fe2000780c0ff */
[----:B------:R-:W-:-:S12]  /*10f50*/  BSSY B2, `(.L_x_305) ;  /* 0x0000003000027945 */ /* 0x000fd80003800000 */
[----:B------:R-:W-:Y:S05]  /*10f60*/  @P0 BRA `(.L_x_306) ;  /* 0x0000000000040947 */ /* 0x000fea0003800000 */
[----:B------:R-:W-:Y:S01]  /*10f70*/  BPT.TRAP 0x1 ;  /* 0x000000040000795c */ /* 0x000fe20000300000 */
.L_x_306:
[----:B------:R-:W-:Y:S05]  /*10f80*/  BSYNC B2 ;  /* 0x0000000000027941 */ /* 0x000fea0003800000 */
.L_x_305:
[----:B0-----:R-:W2:Y:S01]  /*10f90*/  LDL.LU R5, [R1+0x4] ;  /* 0x0000040001057983 */ /* 0x001ea20000300800 */
[----:B-1----:R-:W0:Y:S01]  /*10fa0*/  S2R R3, SR_CgaCtaId ;  /* 0x0000000000037919 */ /* 0x002e220000008800 */
        /* <DEDUP_REMOVED lines=17> */
.L_x_307:
        /* <DEDUP_REMOVED lines=16> */
.L_x_308:
        /* <DEDUP_REMOVED lines=16> */
.L_x_309:
        /* <DEDUP_REMOVED lines=16> */
.L_x_310:
        /* <DEDUP_REMOVED lines=12> */
.L_x_291:
[----:B------:R-:W-:Y:S05]  /*11480*/  BSYNC B1 ;  /* 0x0000000000017941 */ /* 0x000fea0003800000 */
.L_x_290:
[C---:B------:R-:W-:Y:S01]  /*11490*/  ISETP.GT.AND P0, PT, R0.reuse, 0x1, PT ;  /* 0x000000010000780c */ /* 0x040fe20003f04270 */
[----:B------:R-:W-:-:S12]  /*114a0*/  VIADD R0, R0, 0xfffffffe ;  /* 0xfffffffe00007836 */ /* 0x000fd80000000000 */
[----:B------:R-:W-:Y:S05]  /*114b0*/  @P0 BRA `(.L_x_311) ;  /* 0xffffffe000b00947 */ /* 0x000fea000383ffff */
.L_x_268:
[----:B------:R-:W-:Y:S05]  /*114c0*/  BSYNC B0 ;  /* 0x0000000000007941 */ /* 0x000fea0003800000 */
.L_x_245:
[----:B------:R-:W-:Y:S01]  /*114d0*/  LOP3.LUT P0, RZ, R18, 0x8, RZ, 0xc0, !PT ;  /* 0x0000000812ff7812 */ /* 0x000fe2000780c0ff */
[----:B------:R-:W-:-:S12]  /*114e0*/  BSSY B0, `(.L_x_312) ;  /* 0x0000065000007945 */ /* 0x000fd80003800000 */
[----:B------:R-:W-:Y:S05]  /*114f0*/  @!P0 BRA `(.L_x_313) ;  /* 0x00000004008c8947 */ /* 0x000fea0003800000 */
[----:B---3--:R-:W3:Y:S01]  /*11500*/  LDL R2, [R1] ;  /* 0x0000000001027983 */ /* 0x008ee20000100800 */
[----:B------:R-:W-:Y:S01]  /*11510*/  LEA R0, R19, UR36, 0x3 ;  /* 0x0000002413007c11 */ /* 0x000fe2000f8e18ff */
[----:B------:R-:W-:Y:S01]  /*11520*/  BSSY B1, `(.L_x_314) ;  /* 0x0000004000017945 */ /* 0x000fe20003800000 */
[----:B---3--:R-:W-:-:S04]  /*11530*/  SHF.L.U32 R2, R2, 0x1f, RZ ;  /* 0x0000001f02027819 */ /* 0x008fc800000006ff */
[----:B------:R-:W3:Y:S02]  /*11540*/  SYNCS.PHASECHK.TRANS64.TRYWAIT P0, [R0+URZ+0x38860], R2 ;  /* 0x03886002000075a7 */ /* 0x000ee4000800017f */
[----:B---3--:R-:W-:Y:S05]  /*11550*/  @!P0 BRA `(.L_x_315) ;  /* 0x0000001c00348947 */ /* 0x008fea0003800000 */
.L_x_368:
[----:B------:R-:W-:Y:S05]  /*11560*/  BSYNC B1 ;  /* 0x0000000000017941 */ /* 0x000fea0003800000 */
.L_x_314:
[----:B0-2---:R-:W0:Y:S01]  /*11570*/  S2R R3, SR_TID.X ;  /* 0x0000000000037919 */ /* 0x005e220000002100 */
        /* <DEDUP_REMOVED lines=9> */
.L_x_316:
[----:B------:R-:W-:Y:S01]  /*11610*/  LOP3.LUT P0, RZ, R18, 0x2, RZ, 0xc0, !PT ;  /* 0x0000000212ff7812 */ /* 0x000fe2000780c0ff */
[----:B------:R-:W-:-:S12]  /*11620*/  BSSY B1, `(.L_x_317) ;  /* 0x0000003000017945 */ /* 0x000fd80003800000 */
[----:B------:R-:W-:Y:S05]  /*11630*/  @P0 BRA `(.L_x_318) ;  /* 0x0000000000040947 */ /* 0x000fea0003800000 */
[----:B------:R-:W-:Y:S01]  /*11640*/  BPT.TRAP 0x1 ;  /* 0x000000040000795c */ /* 0x000fe20000300000 */
.L_x_318:
[----:B------:R-:W-:Y:S05]  /*11650*/  BSYNC B1 ;  /* 0x0000000000017941 */ /* 0x000fea0003800000 */
.L_x_317:
[----:B------:R-:W2:Y:S01]  /*11660*/  LDL R3, [R1+0x4] ;  /* 0x0000040001037983 */ /* 0x000ea20000100800 */
[----:B------:R-:W0:Y:S01]  /*11670*/  S2R R2, SR_CgaCtaId ;  /* 0x0000000000027919 */ /* 0x000e220000008800 */
[----:B------:R-:W3:Y:S01]  /*11680*/  S2R R4, SR_CgaCtaId ;  /* 0x0000000000047919 */ /* 0x000ee20000008800 */
[----:B------:R-:W-:Y:S01]  /*11690*/  UIADD3 UR4, UP0, UR38, 0x470, URZ ;  /* 0x0000047026047890 */ /* 0x000fe2000ff1e03f */
[----:B------:R-:W-:Y:S01]  /*116a0*/  PLOP3.LUT P0, PT, PT, PT, PT, 0x80, 0x0 ;  /* 0x000000000000781c */ /* 0x000fe20003f0f070 */
[----:B------:R-:W-:Y:S01]  /*116b0*/  VIADD R0, R0, 0x38850 ;  /* 0x0003885000007836 */ /* 0x000fe20000000000 */
[----:B------:R-:W-:Y:S01]  /*116c0*/  UMOV UR6, 0x30000 ;  /* 0x0003000000067882 */ /* 0x000fe20000000000 */
[----:B------:R-:W-:Y:S01]  /*116d0*/  UIADD3.X UR5, URZ, UR39, URZ, UP0, !UPT ;  /* 0x000000273f057290 */ /* 0x000fe200087fe43f */
[----:B0-----:R-:W-:Y:S02]  /*116e0*/  LOP3.LUT R2, R2, 0x1, RZ, 0xc0, !PT ;  /* 0x0000000102027812 */ /* 0x001fe400078ec0ff */
[----:B---3--:R-:W-:-:S03]  /*116f0*/  LOP3.LUT R4, R4, 0x1, RZ, 0xc0, !PT ;  /* 0x0000000104047812 */ /* 0x008fc600078ec0ff */
[----:B------:R-:W-:-:S04]  /*11700*/  IMAD R2, R2, 0xa00, RZ ;  /* 0x00000a0002027824 */ /* 0x000fc800078e02ff */
[----:B------:R-:W-:Y:S02]  /*11710*/  IMAD R2, R19, 0x5000, R2 ;  /* 0x0000500013027824 */ /* 0x000fe400078e0202 */
[----:B------:R-:W-:-:S03]  /*11720*/  IMAD R4, R4, 0x28, RZ ;  /* 0x0000002804047824 */ /* 0x000fc600078e02ff */
[----:B------:R-:W-:Y:S01]  /*11730*/  LEA R2, R2, UR36, 0x1 ;  /* 0x0000002402027c11 */ /* 0x000fe2000f8e08ff */
[----:B------:R-:W-:Y:S01]  /*11740*/  UMOV UR14, 0x0 ;  /* 0x00000000000e7882 */ /* 0x000fe20000000000 */
[----:B------:R-:W-:Y:S01]  /*11750*/  UMOV UR15, 0x14f00000 ;  /* 0x14f00000000f7882 */ /* 0x000fe20000000000 */
[----:B------:R-:W-:Y:S01]  /*11760*/  UMOV UR10, URZ ;  /* 0x0000003f000a7c82 */ /* 0x000fe20008000000 */
[----:B--2---:R-:W-:Y:S02]  /*11770*/  IMAD R3, R3, 0x50, R4 ;  /* 0x0000005003037824 */ /* 0x004fe400078e0204 */
[----:B------:R-:W-:-:S07]  /*11780*/  VIADD R4, R2, 0x400 ;  /* 0x0000040002047836 */ /* 0x000fce0000000000 */
.L_x_319:
        /* <DEDUP_REMOVED lines=10> */
[----:B------:R-:W-:Y:S01]  /*11830*/  PLOP3.LUT P0, PT, PT, PT, PT, 0x80, 0x0 ;  /* 0x000000000000781c */ /* 0x000fe20003f0f070 */
[----:B------:R-:W-:Y:S01]  /*11840*/  VIADD R4, R2, 0x2c00 ;  /* 0x00002c0002047836 */ /* 0x000fe20000000000 */
[----:B------:R-:W-:Y:S01]  /*11850*/  UMOV UR6, 0x30000 ;  /* 0x0003000000067882 */ /* 0x000fe20000000000 */
[----:B------:R-:W-:Y:S01]  /*11860*/  UMOV UR14, 0x0 ;  /* 0x00000000000e7882 */ /* 0x000fe20000000000 */
[----:B------:R-:W-:Y:S01]  /*11870*/  UMOV UR15, 0x14f00000 ;  /* 0x14f00000000f7882 */ /* 0x000fe20000000000 */
[----:B------:R-:W-:-:S08]  /*11880*/  UMOV UR10, 0x40 ;  /* 0x00000040000a7882 */ /* 0x000fd00000000000 */
.L_x_320:
        /* <DEDUP_REMOVED lines=16> */
.L_x_321:
        /* <DEDUP_REMOVED lines=16> */
.L_x_322:
        /* <DEDUP_REMOVED lines=9> */
[----:B----4-:R-:W-:Y:S05]  /*11b20*/  @P0 BRA.U.ANY `(.L_x_322) ;  /* 0xfffffffd00d80947 */ /* 0x010fea000393ffff */
.L_x_313:
[----:B------:R-:W-:Y:S05]  /*11b30*/  BSYNC B0 ;  /* 0x0000000000007941 */ /* 0x000fea0003800000 */
.L_x_312:
[----:B0-----:R-:W4:Y:S01]  /*11b40*/  LDL.LU R6, [R1+0x24] ;  /* 0x0000240001067983 */ /* 0x001f220000300800 */
[----:B------:R-:W-:Y:S01]  /*11b50*/  VIADD R19, R19, 0x1 ;  /* 0x0000000113137836 */ /* 0x000fe20000000000 */
[----:B------:R-:W-:Y:S02]  /*11b60*/  ULDC UR4, c[0x0][0xc34] ;  /* 0x00030d0000047ab9 */ /* 0x000fe40000000800 */
[----:B-1----:R-:W5:Y:S04]  /*11b70*/  LDL.LU R5, [R1] ;  /* 0x0000000001057983 */ /* 0x002f680000300800 */
[----:B------:R-:W2:Y:S01]  /*11b80*/  LDL.LU R4, [R1+0x2c] ;  /* 0x00002c0001047983 */ /* 0x000ea20000300800 */
[----:B------:R-:W-:-:S04]  /*11b90*/  ISETP.NE.AND P0, PT, R19, 0x2, PT ;  /* 0x000000021300780c */ /* 0x000fc80003f05270 */
[----:B---3--:R-:W-:Y:S02]  /*11ba0*/  SEL R0, RZ, 0x1, P0 ;  /* 0x00000001ff007807 */ /* 0x008fe40000000000 */
        /* <DEDUP_REMOVED lines=10> */
.L_x_228:
[----:B0-----:R-:W0:Y:S01]  /*11c50*/  S2R R3, SR_CgaCtaId ;  /* 0x0000000000037919 */ /* 0x001e220000008800 */
[----:B------:R-:W-:Y:S01]  /*11c60*/  MOV R0, 0x400 ;  /* 0x0000040000007802 */ /* 0x000fe20000000f00 */
[----:B------:R-:W-:Y:S03]  /*11c70*/  BSSY B0, `(.L_x_324) ;  /* 0x0000005000007945 */ /* 0x000fe60003800000 */
[----:B0-----:R-:W-:Y:S02]  /*11c80*/  LEA R0, R3, R0, 0x18 ;  /* 0x0000000003007211 */ /* 0x001fe400078ec0ff */
[----:B------:R-:W-:-:S04]  /*11c90*/  SHF.L.U32 R3, R2, 0x1f, RZ ;  /* 0x0000001f02037819 */ /* 0x000fc800000006ff */
[----:B------:R-:W0:Y:S02]  /*11ca0*/  SYNCS.PHASECHK.TRANS64.TRYWAIT P0, [R0+URZ+0x38820], R3 ;  /* 0x03882003000075a7 */ /* 0x000e24000800017f */
[----:B0-----:R-:W-:Y:S05]  /*11cb0*/  @!P0 BRA `(.L_x_325) ;  /* 0x0000001400708947 */ /* 0x001fea0003800000 */
.L_x_369:
[----:B------:R-:W-:Y:S05]  /*11cc0*/  BSYNC B0 ;  /* 0x0000000000007941 */ /* 0x000fea0003800000 */
.L_x_324:
[----:B------:R-:W-:-:S03]  /*11cd0*/  UMOV UR4, 0xffffffff ;  /* 0xffffffff00047882 */ /* 0x000fc60000000000 */
[----:B------:R-:W-:Y:S05]  /*11ce0*/  BRA.DIV UR4, `(.L_x_326) ;  /* 0x0000001604787947 */ /* 0x000fea000b800000 */
[----:B------:R-:W1:Y:S02]  /*11cf0*/  S2R R2, SR_TID.X ;  /* 0x0000000000027919 */ /* 0x000e640000002100 */
[----:B-1----:R-:W-:-:S04]  /*11d00*/  SHF.R.U32.HI R2, RZ, 0x5, R2 ;  /* 0x00000005ff027819 */ /* 0x002fc80000011602 */
[----:B------:R-:W-:-:S05]  /*11d10*/  LOP3.LUT R2, R2, 0x3, RZ, 0xc0, !PT ;  /* 0x0000000302027812 */ /* 0x000fca00078ec0ff */
[----:B------:R1:W2:Y:S02]  /*11d20*/  SHFL.IDX PT, R14, R2, RZ, 0x1f ;  /* 0x00001fff020e7589 */ /* 0x0002a400000e0000 */
.L_x_372:
[----:B--2---:R-:W-:Y:S01]  /*11d30*/  ISETP.NE.AND P0, PT, R14, RZ, PT ;  /* 0x000000ff0e00720c */ /* 0x004fe20003f05270 */
[----:B------:R-:W-:-:S12]  /*11d40*/  BSSY B0, `(.L_x_327) ;  /* 0x0000027000007945 */ /* 0x000fd80003800000 */
[----:B------:R-:W-:Y:S05]  /*11d50*/  @P0 BRA `(.L_x_328) ;  /* 0x0000000000940947 */ /* 0x000fea0003800000 */
[----:B------:R-:W-:-:S03]  /*11d60*/  UMOV UR4, 0xffffffff ;  /* 0xffffffff00047882 */ /* 0x000fc60000000000 */
[----:B------:R-:W-:Y:S05]  /*11d70*/  BRA.DIV UR4, `(.L_x_329) ;  /* 0x0000001604887947 */ /* 0x000fea000b800000 */
[----:B------:R-:W-:-:S13]  /*11d80*/  ELECT P6, URZ, PT ;  /* 0x00000000003f782f */ /* 0x000fda00038c0000 */
.L_x_375:
        /* <DEDUP_REMOVED lines=8> */
.L_x_330:
[----:B------:R-:W2:Y:S01]  /*11e10*/  LDL.LU R7, [R1] ;  /* 0x0000000001077983 */ /* 0x000ea20000300800 */
[----:B------:R-:W-:Y:S02]  /*11e20*/  VIADD R2, R0, 0x38840 ;  /* 0x0003884000027836 */ /* 0x000fe40000000000 */
[C---:B0-----:R-:W-:Y:S02]  /*11e30*/  VIADD R3, R19.reuse, 0x1 ;  /* 0x0000000113037836 */ /* 0x041fe40000000000 */
[----:B------:R-:W-:-:S03]  /*11e40*/  IMAD R6, R19, 0x8, R2 ;  /* 0x0000000813067824 */ /* 0x000fc600078e0202 */
[----:B------:R-:W-:-:S04]  /*11e50*/  ISETP.NE.AND P1, PT, R3, 0x2, PT ;  /* 0x000000020300780c */ /* 0x000fc80003f25270 */
[----:B------:R-:W-:Y:S02]  /*11e60*/  SEL R4, RZ, 0x1, P1 ;  /* 0x00000001ff047807 */ /* 0x000fe40000800000 */
[----:B------:R-:W-:Y:S02]  /*11e70*/  SEL R3, R3, RZ, P1 ;  /* 0x000000ff03037207 */ /* 0x000fe40000800000 */
[C---:B--2---:R-:W-:Y:S02]  /*11e80*/  SHF.L.U32 R5, R7.reuse, 0x1f, RZ ;  /* 0x0000001f07057819 */ /* 0x044fe400000006ff */
[----:B------:R-:W-:Y:S01]  /*11e90*/  LOP3.LUT R4, R7, R4, RZ, 0x3c, !PT ;  /* 0x0000000407047212 */ /* 0x000fe200078e3cff */
[----:B------:R-:W-:Y:S01]  /*11ea0*/  IMAD R7, R3, 0x8, R2 ;  /* 0x0000000803077824 */ /* 0x000fe200078e0202 */
[----:B------:R-:W0:Y:S02]  /*11eb0*/  SYNCS.PHASECHK.TRANS64.TRYWAIT P0, [R6+URZ], R5 ;  /* 0x00000005060075a7 */ /* 0x000e24000800017f */
[----:B------:R-:W-:Y:S01]  /*11ec0*/  SHF.L.U32 R2, R4, 0x1f, RZ ;  /* 0x0000001f04027819 */ /* 0x000fe200000006ff */
[----:B0-----:R-:W-:Y:S06]  /*11ed0*/  @!P0 BRA `(.L_x_331) ;  /* 0x0000001400508947 */ /* 0x001fec0003800000 */
.L_x_376:
[----:B------:R-:W1:Y:S02]  /*11ee0*/  SYNCS.PHASECHK.TRANS64.TRYWAIT P0, [R7+URZ], R2 ;  /* 0x00000002070075a7 */ /* 0x000e64000800017f */
[----:B-1----:R-:W-:Y:S05]  /*11ef0*/  @!P0 BRA `(.L_x_332) ;  /* 0x00000014005c8947 */ /* 0x002fea0003800000 */
.L_x_377:
[----:B------:R-:W-:Y:S05]  /*11f00*/  @!P2 BRA `(.L_x_333) ;  /* 0x000000000004a947 */ /* 0x000fea0003800000 */
[----:B------:R-:W-:Y:S01]  /*11f10*/  BPT.TRAP 0x1 ;  /* 0x000000040000795c */ /* 0x000fe20000300000 */
.L_x_333:
[----:B------:R-:W-:-:S04]  /*11f20*/  VIADD R0, R0, 0x38860 ;  /* 0x0003886000007836 */ /* 0x000fc80000000000 */
[----:B------:R-:W-:-:S04]  /*11f30*/  IMAD R4, R19, 0x8, R0 ;  /* 0x0000000813047824 */ /* 0x000fc800078e0200 */
[----:B------:R-:W2:Y:S02]  /*11f40*/  SYNCS.PHASECHK.TRANS64.TRYWAIT P0, [R4+URZ], R5 ;  /* 0x00000005040075a7 */ /* 0x000ea4000800017f */
[----:B--2---:R-:W-:Y:S05]  /*11f50*/  @!P0 BRA `(.L_x_334) ;  /* 0x0000001400588947 */ /* 0x004fea0003800000 */
.L_x_378:
[----:B------:R-:W-:-:S07]  /*11f60*/  IMAD R3, R3, 0x8, R0 ;  /* 0x0000000803037824 */ /* 0x000fce00078e0200 */
.L_x_335:
[----:B---3--:R3:W4:Y:S02]  /*11f70*/  SYNCS.PHASECHK.TRANS64.TRYWAIT P0, [R3+URZ], R2 ;  /* 0x00000002030075a7 */ /* 0x008724000800017f */
[----:B----4-:R-:W-:Y:S05]  /*11f80*/  @!P0 NANOSLEEP.SYNCS 0x989680 ;  /* 0x009896800000895d */ /* 0x010fea0003900000 */
[----:B------:R-:W4:Y:S02]  /*11f90*/  @!P0 SYNCS.PHASECHK.TRANS64 P0, [R3+URZ], R2 ;  /* 0x00000002030085a7 */ /* 0x000f24000800007f */
[----:B----4-:R-:W-:Y:S05]  /*11fa0*/  @!P0 BRA `(.L_x_335) ;  /* 0xfffffffc00f08947 */ /* 0x010fea000383ffff */
.L_x_328:
[----:B------:R-:W-:Y:S05]  /*11fb0*/  BSYNC B0 ;  /* 0x0000000000007941 */ /* 0x000fea0003800000 */
.L_x_327:
[----:B------:R-:W-:Y:S05]  /*11fc0*/  EXIT ;  /* 0x000000000000794d */ /* 0x000fea0003800000 */
.L_x_196:
[----:B0-----:R-:W-:-:S04]  /*11fd0*/  IMAD.U32 R3, RZ, RZ, UR36 ;  /* 0x00000024ff037e24 */ /* 0x001fc8000f8e00ff */
[----:B------:R0:W1:Y:S03]  /*11fe0*/  SYNCS.PHASECHK.TRANS64.TRYWAIT P1, [R3+URZ+0x38800], R0 ;  /* 0x03880000030075a7 */ /* 0x000066000802017f */
[----:B-1----:R-:W-:Y:S05]  /*11ff0*/  @!P1 NANOSLEEP.SYNCS 0x989680 ;  /* 0x009896800000995d */ /* 0x002fea0003900000 */
[----:B------:R-:W1:Y:S02]  /*12000*/  @!P1 SYNCS.PHASECHK.TRANS64 P1, [R3+URZ+0x38800], R0 ;  /* 0x03880000030095a7 */ /* 0x000e64000802007f */
[----:B-1----:R-:W-:Y:S05]  /*12010*/  @!P1 BRA `(.L_x_196) ;  /* 0xfffffffc00ec9947 */ /* 0x002fea000383ffff */
[----:B------:R-:W-:Y:S05]  /*12020*/  BRA `(.L_x_336) ;  /* 0xfffffef400d07947 */ /* 0x000fea000383ffff */
.L_x_200:
[----:B-1----:R1:W2:Y:S02]  /*12030*/  SYNCS.PHASECHK.TRANS64.TRYWAIT P1, [R0+URZ+0x38830], R3 ;  /* 0x03883003000075a7 */ /* 0x0022a4000802017f */
[----:B--2---:R-:W-:Y:S05]  /*12040*/  @!P1 NANOSLEEP.SYNCS 0x989680 ;  /* 0x009896800000995d */ /* 0x004fea0003900000 */
[----:B------:R-:W2:Y:S02]  /*12050*/  @!P1 SYNCS.PHASECHK.TRANS64 P1, [R0+URZ+0x38830], R3 ;  /* 0x03883003000095a7 */ /* 0x000ea4000802007f */
[----:B--2---:R-:W-:Y:S05]  /*12060*/  @!P1 BRA `(.L_x_200) ;  /* 0xfffffffc00f09947 */ /* 0x004fea000383ffff */
[----:B------:R-:W-:Y:S05]  /*12070*/  BRA `(.L_x_199) ;  /* 0xfffffef400f07947 */ /* 0x000fea000383ffff */
.L_x_206:
[----:B------:R-:W-:-:S13]  /*12080*/  R2UR UR4, R232 ;  /* 0x00000000e80472ca */ /* 0x000fda00000e0000 */
[----:B-1----:R-:W-:-:S04]  /*12090*/  IMAD.U32 R152, RZ, RZ, UR4 ;  /* 0x00000004ff987e24 */ /* 0x002fc8000f8e00ff */
[----:B------:R1:W2:Y:S03]  /*120a0*/  SYNCS.PHASECHK.TRANS64.TRYWAIT P1, [R152+URZ+0x38830], R3 ;  /* 0x03883003980075a7 */ /* 0x0002a6000802017f */
[----:B--2---:R-:W-:Y:S05]  /*120b0*/  @!P1 NANOSLEEP.SYNCS 0x989680 ;  /* 0x009896800000995d */ /* 0x004fea0003900000 */
[----:B------:R-:W2:Y:S02]  /*120c0*/  @!P1 SYNCS.PHASECHK.TRANS64 P1, [R152+URZ+0x38830], R3 ;  /* 0x03883003980095a7 */ /* 0x000ea4000802007f */
[----:B--2---:R-:W-:Y:S05]  /*120d0*/  @!P1 BRA `(.L_x_206) ;  /* 0xfffffffc00e89947 */ /* 0x004fea000383ffff */
[----:B------:R-:W-:Y:S05]  /*120e0*/  BRA `(.L_x_205) ;  /* 0xffffff3400ac7947 */ /* 0x000fea000383ffff */
.L_x_210:
[----:B0-----:R-:W-:-:S04]  /*120f0*/  IMAD.U32 R3, RZ, RZ, UR4 ;  /* 0x00000004ff037e24 */ /* 0x001fc8000f8e00ff */
[----:B------:R0:W2:Y:S03]  /*12100*/  SYNCS.PHASECHK.TRANS64.TRYWAIT P1, [R3+URZ+0x38850], R0 ;  /* 0x03885000030075a7 */ /* 0x0000a6000802017f */
[----:B--2---:R-:W-:Y:S05]  /*12110*/  @!P1 NANOSLEEP.SYNCS 0x989680 ;  /* 0x009896800000995d */ /* 0x004fea0003900000 */
[----:B------:R-:W2:Y:S02]  /*12120*/  @!P1 SYNCS.PHASECHK.TRANS64 P1, [R3+URZ+0x38850], R0 ;  /* 0x03885000030095a7 */ /* 0x000ea4000802007f */
[----:B--2---:R-:W-:Y:S05]  /*12130*/  @!P1 BRA `(.L_x_210) ;  /* 0xfffffffc00ec9947 */ /* 0x004fea000383ffff */
[----:B------:R-:W-:Y:S05]  /*12140*/  BRA `(.L_x_209) ;  /* 0xffffff5c00d07947 */ /* 0x000fea000383ffff */
.L_x_217:
[----:B-1----:R-:W-:-:S04]  /*12150*/  IMAD.U32 R7, RZ, RZ, UR9 ;  /* 0x00000009ff077e24 */ /* 0x002fc8000f8e00ff */
[----:B------:R1:W2:Y:S03]  /*12160*/  SYNCS.PHASECHK.TRANS64.TRYWAIT P1, [R7+URZ+0x38850], R0 ;  /* 0x03885000070075a7 */ /* 0x0002a6000802017f */
[----:B--2---:R-:W-:Y:S05]  /*12170*/  @!P1 NANOSLEEP.SYNCS 0x989680 ;  /* 0x009896800000995d */ /* 0x004fea0003900000 */
[----:B------:R-:W2:Y:S02]  /*12180*/  @!P1 SYNCS.PHASECHK.TRANS64 P1, [R7+URZ+0x38850], R0 ;  /* 0x03885000070095a7 */ /* 0x000ea4000802007f */
[----:B--2---:R-:W-:Y:S05]  /*12190*/  @!P1 BRA `(.L_x_217) ;  /* 0xfffffffc00ec9947 */ /* 0x004fea000383ffff */
[----:B------:R-:W-:Y:S05]  /*121a0*/  BRA `(.L_x_216) ;  /* 0xffffff7c00407947 */ /* 0x000fea000383ffff */
.L_x_232:
[----:B------:R-:W0:Y:S01]  /*121b0*/  S2R R5, SR_TID.X ;  /* 0x0000000000057919 */ /* 0x000e220000002100 */
[----:B------:R-:W-:Y:S01]  /*121c0*/  BSSY B0, `(.L_x_337) ;  /* 0x000000a000007945 */ /* 0x000fe20003800000 */
[----:B------:R-:W-:Y:S02]  /*121d0*/  IMAD.MOV.U32 R12, RZ, RZ, RZ ;  /* 0x000000ffff0c7224 */ /* 0x000fe400078e00ff */
[----:B------:R-:W-:Y:S02]  /*121e0*/  IMAD.MOV.U32 R11, RZ, RZ, 0x1f ;  /* 0x0000001fff0b7424 */ /* 0x000fe400078e00ff */
[----:B------:R-:W-:Y:S01]  /*121f0*/  IMAD.MOV.U32 R15, RZ, RZ, -0x1 ;  /* 0xffffffffff0f7424 */ /* 0x000fe200078e00ff */
[----:B0-----:R-:W-:-:S04]  /*12200*/  SHF.R.U32.HI R5, RZ, 0x5, R5 ;  /* 0x00000005ff057819 */ /* 0x001fc80000011605 */
[----:B------:R-:W-:-:S05]  /*12210*/  LOP3.LUT R5, R5, 0x3, RZ, 0xc0, !PT ;  /* 0x0000000305057812 */ /* 0x000fca00078ec0ff */
[----:B------:R-:W-:-:S07]  /*12220*/  IMAD.MOV.U32 R13, RZ, RZ, R5 ;  /* 0x000000ffff0d7224 */ /* 0x000fce00078e0005 */
[----:B-1----:R-:W-:Y:S05]  /*12230*/  WARPSYNC.COLLECTIVE R15, `(.L_x_338) ;  /* 0x000000000f087348 */ /* 0x002fea0003c00000 */
[----:B------:R0:W2:Y:S02]  /*12240*/  SHFL.IDX P6, R14, R13, R12, R11 ;  /* 0x0000000c0d0e7389 */ /* 0x0000a400000c000b */
[----:B012---:R-:W-:Y:S01]  /*12250*/  ENDCOLLECTIVE ;  /* 0x000000000000791b */ /* 0x007fe20003800000 */
.L_x_338:
[----:B------:R-:W-:Y:S05]  /*12260*/  BSYNC B0 ;  /* 0x0000000000007941 */ /* 0x000fea0003800000 */
.L_x_337:
[----:B------:R-:W-:Y:S05]  /*12270*/  BRA `(.L_x_339) ;  /* 0xffffffb0006c7947 */ /* 0x000fea000383ffff */
.L_x_234:
[----:B------:R-:W-:Y:S01]  /*12280*/  BSSY B0, `(.L_x_340) ;  /* 0x0000006000007945 */ /* 0x000fe20003800000 */
[----:B------:R-:W-:-:S07]  /*12290*/  IMAD.MOV.U32 R15, RZ, RZ, -0x1 ;  /* 0xffffffffff0f7424 */ /* 0x000fce00078e00ff */
[----:B01----:R-:W-:Y:S05]  /*122a0*/  WARPSYNC.COLLECTIVE R15, `(.L_x_341) ;  /* 0x000000000f0c7348 */ /* 0x003fea0003c00000 */
[----:B------:R-:W-:Y:S02]  /*122b0*/  ELECT P6, UR62, PT ;  /* 0x00000000003e782f */ /* 0x000fe400038c0000 */
[----:B------:R-:W-:Y:S01]  /*122c0*/  MOV R14, UR62 ;  /* 0x0000003e000e7c02 */ /* 0x000fe20008000f00 */
[----:B01----:R-:W-:Y:S10]  /*122d0*/  ENDCOLLECTIVE ;  /* 0x000000000000791b */ /* 0x003ff40003800000 */
.L_x_341:
[----:B------:R-:W-:Y:S05]  /*122e0*/  BSYNC B0 ;  /* 0x0000000000007941 */ /* 0x000fea0003800000 */
.L_x_340:
[----:B------:R-:W-:Y:S05]  /*122f0*/  BRA `(.L_x_342) ;  /* 0xffffffb0006c7947 */ /* 0x000fea000383ffff */
.L_x_236:
[----:B---3--:R3:W4:Y:S02]  /*12300*/  SYNCS.PHASECHK.TRANS64.TRYWAIT P0, [R2+URZ+0x38840], R3 ;  /* 0x03884003020075a7 */ /* 0x008724000800017f */
[----:B----4-:R-:W-:Y:S05]  /*12310*/  @!P0 NANOSLEEP.SYNCS 0x989680 ;  /* 0x009896800000895d */ /* 0x010fea0003900000 */
[----:B------:R-:W4:Y:S02]  /*12320*/  @!P0 SYNCS.PHASECHK.TRANS64 P0, [R2+URZ+0x38840], R3 ;  /* 0x03884003020085a7 */ /* 0x000f24000800007f */
[----:B----4-:R-:W-:Y:S05]  /*12330*/  @!P0 BRA `(.L_x_236) ;  /* 0xfffffffc00f08947 */ /* 0x010fea000383ffff */
[----:B------:R-:W-:Y:S05]  /*12340*/  BRA `(.L_x_343) ;  /* 0xffffffb000c47947 */ /* 0x000fea000383ffff */
.L_x_240:
[----:B------:R0:W5:Y:S01]  /*12350*/  LDL R10, [R1+0x10] ;  /* 0x00001000010a7983 */ /* 0x0001620000100800 */
[----:B------:R-:W-:Y:S02]  /*12360*/  IMAD.MOV.U32 R13, RZ, RZ, R3 ;  /* 0x000000ffff0d7224 */ /* 0x000fe400078e0003 */
[----:B------:R-:W-:Y:S01]  /*12370*/  IMAD.MOV.U32 R12, RZ, RZ, RZ ;  /* 0x000000ffff0c7224 */ /* 0x000fe200078e00ff */
[----:B------:R-:W1:Y:S01]  /*12380*/  S2R R7, SR_TID.X ;  /* 0x0000000000077919 */ /* 0x000e620000002100 */
[----:B------:R-:W-:Y:S02]  /*12390*/  IMAD.MOV.U32 R11, RZ, RZ, 0x181f ;  /* 0x0000181fff0b7424 */ /* 0x000fe400078e00ff */
[----:B------:R-:W-:-:S07]  /*123a0*/  IMAD.MOV.U32 R15, RZ, RZ, -0x1 ;  /* 0xffffffffff0f7424 */ /* 0x000fce00078e00ff */
[----:B01---5:R-:W-:Y:S05]  /*123b0*/  WARPSYNC.COLLECTIVE R15, `(.L_x_344) ;  /* 0x000000000f087348 */ /* 0x023fea0003c00000 */
[----:B------:R2:W3:Y:S02]  /*123c0*/  SHFL.IDX P6, R14, R13, R12, R11 ;  /* 0x0000000c0d0e7389 */ /* 0x0004e400000c000b */
[----:B0123-5:R-:W-:Y:S01]  /*123d0*/  ENDCOLLECTIVE ;  /* 0x000000000000791b */ /* 0x02ffe20003800000 */
.L_x_344:
[----:B------:R-:W-:Y:S02]  /*123e0*/  IMAD.MOV.U32 R13, RZ, RZ, R4 ;  /* 0x000000ffff0d7224 */ /* 0x000fe400078e0004 */
[----:B------:R-:W-:Y:S01]  /*123f0*/  IMAD.MOV.U32 R6, RZ, RZ, R14 ;  /* 0x000000ffff067224 */ /* 0x000fe200078e000e */
[----:B------:R-:W-:-:S07]  /*12400*/  LOP3.LUT R7, R7, 0x7f, RZ, 0xc0, !PT ;  /* 0x0000007f07077812 */ /* 0x000fce00078ec0ff */
[----:B------:R-:W-:Y:S05]  /*12410*/  WARPSYNC.COLLECTIVE R15, `(.L_x_345) ;  /* 0x000000000f087348 */ /* 0x000fea0003c00000 */
[----:B------:R0:W1:Y:S02]  /*12420*/  SHFL.IDX P6, R14, R13, R12, R11 ;  /* 0x0000000c0d0e7389 */ /* 0x00006400000c000b */
[----:B01----:R-:W-:Y:S01]  /*12430*/  ENDCOLLECTIVE ;  /* 0x000000000000791b */ /* 0x003fe20003800000 */
.L_x_345:
[----:B------:R-:W-:Y:S01]  /*12440*/  ULDC UR4, c[0x0][0x288] ;  /* 0x0000a20000047ab9 */ /* 0x000fe20000000800 */
[----:B------:R-:W-:Y:S01]  /*12450*/  ULDC.64 UR6, c[0x0][0x208] ;  /* 0x0000820000067ab9 */ /* 0x000fe20000000a00 */
[----:B------:R-:W-:Y:S01]  /*12460*/  SHF.R.U32.HI R0, RZ, 0x3, R7 ;  /* 0x00000003ff007819 */ /* 0x000fe20000011607 */
[----:B------:R-:W-:-:S04]  /*12470*/  IMAD R2, R8, UR4, RZ ;  /* 0x0000000408027c24 */ /* 0x000fc8000f8e02ff */
        /* <DEDUP_REMOVED lines=8> */
[----:B------:R-:W-:-:S04]  /*12500*/  @!P2 LOP3.LUT R7, R7, R6, RZ, 0x3c, !PT ;  /* 0x000000060707a212 */ /* 0x000fc800078e3cff */
[----:B------:R-:W-:-:S04]  /*12510*/  @!P2 LOP3.LUT R6, R7, R6, RZ, 0x3c, !PT ;  /* 0x000000060706a212 */ /* 0x000fc800078e3cff */
[----:B------:R-:W-:-:S05]  /*12520*/  @!P2 LOP3.LUT R7, R7, R6, RZ, 0x3c, !PT ;  /* 0x000000060707a212 */ /* 0x000fca00078e3cff */
[----:B------:R-:W-:Y:S01]  /*12530*/  @!PT LDS RZ, [RZ] ;  /* 0x00000000fffff984 */ /* 0x000fe20000000800 */
[----:B------:R-:W-:Y:S01]  /*12540*/  @!PT LDS RZ, [RZ] ;  /* 0x00000000fffff984 */ /* 0x000fe20000000800 */
[----:B------:R-:W-:Y:S01]  /*12550*/  @!PT LDS RZ, [RZ] ;  /* 0x00000000fffff984 */ /* 0x000fe20000000800 */
[----:B------:R0:W-:Y:S04]  /*12560*/  @!P2 LDGSTS.E.BYPASS.LTC128B.128 [R10+0x14400], desc[UR6][R6.64], !P4 ;  /* 0x14400000060aafae */ /* 0x0001e8000e101d46 */
[----:B------:R0:W-:Y:S04]  /*12570*/  @!P2 LDGSTS.E.BYPASS.LTC128B.128 [R10+0x18400], desc[UR6][R6.64+0x80], !P3 ;  /* 0x18400080060aafae */ /* 0x0001e8000d901d46 */
[----:B------:R0:W-:Y:S04]  /*12580*/  @!P2 LDGSTS.E.BYPASS.LTC128B.128 [R10+0x1c400], desc[UR6][R6.64+0x100], !P0 ;  /* 0x1c400100060aafae */ /* 0x0001e8000c101d46 */
[----:B------:R0:W-:Y:S01]  /*12590*/  @!P2 LDGSTS.E.BYPASS.LTC128B.128 [R10+0x20400], desc[UR6][R6.64+0x180], !P1 ;  /* 0x20400180060aafae */ /* 0x0001e2000c901d46 */
[----:B------:R-:W-:Y:S01]  /*125a0*/  ISETP.GE.AND P2, PT, R5, R2, PT ;  /* 0x000000020500720c */ /* 0x000fe20003f46270 */
[----:B------:R-:W-:-:S12]  /*125b0*/  VIADD R5, R0, 0x20 ;  /* 0x0000002000057836 */ /* 0x000fd80000000000 */
[----:B0-----:R-:W-:Y:S05]  /*125c0*/  WARPSYNC.COLLECTIVE R15, `(.L_x_346) ;  /* 0x000000000f087348 */ /* 0x001fea0003c00000 */
[----:B------:R1:W2:Y:S02]  /*125d0*/  SHFL.IDX P6, R14, R13, R12, R11 ;  /* 0x0000000c0d0e7389 */ /* 0x0002a400000c000b */
[----:B012---:R-:W-:Y:S01]  /*125e0*/  ENDCOLLECTIVE ;  /* 0x000000000000791b */ /* 0x007fe20003800000 */
.L_x_346:
[----:B------:R-:W-:Y:S02]  /*125f0*/  IMAD.MOV.U32 R13, RZ, RZ, R4 ;  /* 0x000000ffff0d7224 */ /* 0x000fe400078e0004 */
[----:B------:R-:W-:-:S07]  /*12600*/  IMAD.MOV.U32 R6, RZ, RZ, R14 ;  /* 0x000000ffff067224 */ /* 0x000fce00078e000e */
[----:B------:R-:W-:Y:S05]  /*12610*/  WARPSYNC.COLLECTIVE R15, `(.L_x_347) ;  /* 0x000000000f087348 */ /* 0x000fea0003c00000 */
[----:B------:R0:W1:Y:S02]  /*12620*/  SHFL.IDX P6, R14, R13, R12, R11 ;  /* 0x0000000c0d0e7389 */ /* 0x00006400000c000b */
[----:B01----:R-:W-:Y:S01]  /*12630*/  ENDCOLLECTIVE ;  /* 0x000000000000791b */ /* 0x003fe20003800000 */
.L_x_347:
[----:B------:R-:W-:Y:S01]  /*12640*/  ULDC.64 UR4, c[0x0][0x208] ;  /* 0x0000820000047ab9 */ /* 0x000fe20000000a00 */
[----:B------:R-:W-:Y:S02]  /*12650*/  IMAD.MOV.U32 R13, RZ, RZ, R3 ;  /* 0x000000ffff0d7224 */ /* 0x000fe400078e0003 */
[----:B------:R-:W-:Y:S02]  /*12660*/  IMAD.MOV.U32 R12, RZ, RZ, 0x2 ;  /* 0x00000002ff0c7424 */ /* 0x000fe400078e00ff */
[----:B------:R-:W-:-:S05]  /*12670*/  IMAD.MOV.U32 R7, RZ, RZ, R14 ;  /* 0x000000ffff077224 */ /* 0x000fca00078e000e */
        /* <DEDUP_REMOVED lines=17> */
.L_x_348:
[----:B------:R-:W-:Y:S02]  /*12790*/  IMAD.MOV.U32 R13, RZ, RZ, R4 ;  /* 0x000000ffff0d7224 */ /* 0x000fe400078e0004 */
[----:B------:R-:W-:-:S07]  /*127a0*/  IMAD.MOV.U32 R6, RZ, RZ, R14 ;  /* 0x000000ffff067224 */ /* 0x000fce00078e000e */
[----:B------:R-:W-:Y:S05]  /*127b0*/  WARPSYNC.COLLECTIVE R15, `(.L_x_349) ;  /* 0x000000000f087348 */ /* 0x000fea0003c00000 */
[----:B------:R0:W1:Y:S02]  /*127c0*/  SHFL.IDX P6, R14, R13, R12, R11 ;  /* 0x0000000c0d0e7389 */ /* 0x00006400000c000b */
[----:B01----:R-:W-:Y:S01]  /*127d0*/  ENDCOLLECTIVE ;  /* 0x000000000000791b */ /* 0x003fe20003800000 */
.L_x_349:
        /* <DEDUP_REMOVED lines=21> */
.L_x_350:
[----:B------:R-:W-:Y:S02]  /*12930*/  IMAD.MOV.U32 R13, RZ, RZ, R4 ;  /* 0x000000ffff0d7224 */ /* 0x000fe400078e0004 */
[----:B------:R-:W-:-:S07]  /*12940*/  IMAD.MOV.U32 R6, RZ, RZ, R14 ;  /* 0x000000ffff067224 */ /* 0x000fce00078e000e */
[----:B------:R-:W-:Y:S05]  /*12950*/  WARPSYNC.COLLECTIVE R15, `(.L_x_351) ;  /* 0x000000000f087348 */ /* 0x000fea0003c00000 */
[----:B------:R0:W1:Y:S02]  /*12960*/  SHFL.IDX P6, R14, R13, R12, R11 ;  /* 0x0000000c0d0e7389 */ /* 0x00006400000c000b */
[----:B01----:R-:W-:Y:S01]  /*12970*/  ENDCOLLECTIVE ;  /* 0x000000000000791b */ /* 0x003fe20003800000 */
.L_x_351:
        /* <DEDUP_REMOVED lines=21> */
.L_x_352:
[----:B------:R-:W-:Y:S02]  /*12ad0*/  IMAD.MOV.U32 R13, RZ, RZ, R4 ;  /* 0x000000ffff0d7224 */ /* 0x000fe400078e0004 */
[----:B------:R-:W-:-:S07]  /*12ae0*/  IMAD.MOV.U32 R6, RZ, RZ, R14 ;  /* 0x000000ffff067224 */ /* 0x000fce00078e000e */
[----:B------:R-:W-:Y:S05]  /*12af0*/  WARPSYNC.COLLECTIVE R15, `(.L_x_353) ;  /* 0x000000000f087348 */ /* 0x000fea0003c00000 */
[----:B------:R0:W1:Y:S02]  /*12b00*/  SHFL.IDX P6, R14, R13, R12, R11 ;  /* 0x0000000c0d0e7389 */ /* 0x00006400000c000b */
[----:B01----:R-:W-:Y:S01]  /*12b10*/  ENDCOLLECTIVE ;  /* 0x000000000000791b */ /* 0x003fe20003800000 */
.L_x_353:
        /* <DEDUP_REMOVED lines=21> */
.L_x_354:
[----:B------:R-:W-:Y:S02]  /*12c70*/  IMAD.MOV.U32 R13, RZ, RZ, R4 ;  /* 0x000000ffff0d7224 */ /* 0x000fe400078e0004 */
[----:B------:R-:W-:-:S07]  /*12c80*/  IMAD.MOV.U32 R6, RZ, RZ, R14 ;  /* 0x000000ffff067224 */ /* 0x000fce00078e000e */
[----:B------:R-:W-:Y:S05]  /*12c90*/  WARPSYNC.COLLECTIVE R15, `(.L_x_355) ;  /* 0x000000000f087348 */ /* 0x000fea0003c00000 */
[----:B------:R0:W1:Y:S02]  /*12ca0*/  SHFL.IDX P6, R14, R13, R12, R11 ;  /* 0x0000000c0d0e7389 */ /* 0x00006400000c000b */
[----:B01----:R-:W-:Y:S01]  /*12cb0*/  ENDCOLLECTIVE ;  /* 0x000000000000791b */ /* 0x003fe20003800000 */
.L_x_355:
        /* <DEDUP_REMOVED lines=20> */
.L_x_356:
[----:B------:R-:W-:Y:S02]  /*12e00*/  IMAD.MOV.U32 R13, RZ, RZ, R4 ;  /* 0x000000ffff0d7224 */ /* 0x000fe400078e0004 */
[----:B------:R-:W-:-:S07]  /*12e10*/  IMAD.MOV.U32 R6, RZ, RZ, R14 ;  /* 0x000000ffff067224 */ /* 0x000fce00078e000e */
[----:B------:R-:W-:Y:S05]  /*12e20*/  WARPSYNC.COLLECTIVE R15, `(.L_x_357) ;  /* 0x000000000f087348 */ /* 0x000fea0003c00000 */
[----:B------:R0:W1:Y:S02]  /*12e30*/  SHFL.IDX P6, R14, R13, R12, R11 ;  /* 0x0000000c0d0e7389 */ /* 0x00006400000c000b */
[----:B01----:R-:W-:Y:S01]  /*12e40*/  ENDCOLLECTIVE ;  /* 0x000000000000791b */ /* 0x003fe20003800000 */
.L_x_357:
        /* <DEDUP_REMOVED lines=19> */
.L_x_358:
[----:B------:R-:W-:Y:S02]  /*12f80*/  IMAD.MOV.U32 R13, RZ, RZ, R4 ;  /* 0x000000ffff0d7224 */ /* 0x000fe400078e0004 */
[----:B------:R-:W-:-:S07]  /*12f90*/  IMAD.MOV.U32 R5, RZ, RZ, R14 ;  /* 0x000000ffff057224 */ /* 0x000fce00078e000e */
[----:B------:R-:W-:Y:S05]  /*12fa0*/  WARPSYNC.COLLECTIVE R15, `(.L_x_359) ;  /* 0x000000000f087348 */ /* 0x000fea0003c00000 */
[----:B------:R0:W1:Y:S02]  /*12fb0*/  SHFL.IDX P6, R14, R13, R12, R11 ;  /* 0x0000000c0d0e7389 */ /* 0x00006400000c000b */
[----:B01----:R-:W-:Y:S01]  /*12fc0*/  ENDCOLLECTIVE ;  /* 0x000000000000791b */ /* 0x003fe20003800000 */
.L_x_359:
[----:B------:R-:W-:Y:S01]  /*12fd0*/  IMAD.MOV.U32 R3, RZ, RZ, R14 ;  /* 0x000000ffff037224 */ /* 0x000fe200078e000e */
[----:B------:R-:W-:Y:S06]  /*12fe0*/  BRA `(.L_x_360) ;  /* 0xffffffb400787947 */ /* 0x000fec000383ffff */
.L_x_244:
[----:B---3--:R-:W-:-:S04]  /*12ff0*/  IMAD.U32 R2, RZ, RZ, UR36 ;  /* 0x00000024ff027e24 */ /* 0x008fc8000f8e00ff */
[----:B------:R3:W4:Y:S03]  /*13000*/  SYNCS.PHASECHK.TRANS64.TRYWAIT P0, [R2+URZ+0x38820], R0 ;  /* 0x03882000020075a7 */ /* 0x000726000800017f */
[----:B----4-:R-:W-:Y:S05]  /*13010*/  @!P0 NANOSLEEP.SYNCS 0x989680 ;  /* 0x009896800000895d */ /* 0x010fea0003900000 */
[----:B------:R-:W4:Y:S02]  /*13020*/  @!P0 SYNCS.PHASECHK.TRANS64 P0, [R2+URZ+0x38820], R0 ;  /* 0x03882000020085a7 */ /* 0x000f24000800007f */
[----:B----4-:R-:W-:Y:S05]  /*13030*/  @!P0 BRA `(.L_x_244) ;  /* 0xfffffffc00ec8947 */ /* 0x010fea000383ffff */
[----:B------:R-:W-:Y:S05]  /*13040*/  BRA `(.L_x_361) ;  /* 0xffffffb400d47947 */ /* 0x000fea000383ffff */
.L_x_251:
[----:B--2---:R2:W3:Y:S02]  /*13050*/  SYNCS.PHASECHK.TRANS64.TRYWAIT P0, [R3+URZ+0x38840], R2 ;  /* 0x03884002030075a7 */ /* 0x0044e4000800017f */
[----:B---3--:R-:W-:Y:S05]  /*13060*/  @!P0 NANOSLEEP.SYNCS 0x989680 ;  /* 0x009896800000895d */ /* 0x008fea0003900000 */
[----:B------:R-:W3:Y:S02]  /*13070*/  @!P0 SYNCS.PHASECHK.TRANS64 P0, [R3+URZ+0x38840], R2 ;  /* 0x03884002030085a7 */ /* 0x000ee4000800007f */
[----:B---3--:R-:W-:Y:S05]  /*13080*/  @!P0 BRA `(.L_x_251) ;  /* 0xfffffffc00f08947 */ /* 0x008fea000383ffff */
[----:B------:R-:W-:Y:S05]  /*13090*/  BRA `(.L_x_362) ;  /* 0xffffffb800847947 */ /* 0x000fea000383ffff */
.L_x_260:
[----:B0-----:R0:W1:Y:S02]  /*130a0*/  SYNCS.PHASECHK.TRANS64.TRYWAIT P0, [R2+URZ+0x38860], R3 ;  /* 0x03886003020075a7 */ /* 0x001064000800017f */
[----:B-1----:R-:W-:Y:S05]  /*130b0*/  @!P0 NANOSLEEP.SYNCS 0x989680 ;  /* 0x009896800000895d */ /* 0x002fea0003900000 */
[----:B------:R-:W1:Y:S02]  /*130c0*/  @!P0 SYNCS.PHASECHK.TRANS64 P0, [R2+URZ+0x38860], R3 ;  /* 0x03886003020085a7 */ /* 0x000e64000800007f */
[----:B-1----:R-:W-:Y:S05]  /*130d0*/  @!P0 BRA `(.L_x_260) ;  /* 0xfffffffc00f08947 */ /* 0x002fea000383ffff */
[----:B------:R-:W-:Y:S05]  /*130e0*/  BRA `(.L_x_363) ;  /* 0xffffffc000087947 */ /* 0x000fea000383ffff */
.L_x_273:
[----:B-1----:R1:W2:Y:S02]  /*130f0*/  SYNCS.PHASECHK.TRANS64.TRYWAIT P0, [R3+URZ+0x38840], R2 ;  /* 0x03884002030075a7 */ /* 0x0022a4000800017f */
[----:B--2---:R-:W-:Y:S05]  /*13100*/  @!P0 NANOSLEEP.SYNCS 0x989680 ;  /* 0x009896800000895d */ /* 0x004fea0003900000 */
[----:B------:R-:W2:Y:S02]  /*13110*/  @!P0 SYNCS.PHASECHK.TRANS64 P0, [R3+URZ+0x38840], R2 ;  /* 0x03884002030085a7 */ /* 0x000ea4000800007f */
[----:B--2---:R-:W-:Y:S05]  /*13120*/  @!P0 BRA `(.L_x_273) ;  /* 0xfffffffc00f08947 */ /* 0x004fea000383ffff */
[----:B------:R-:W-:Y:S05]  /*13130*/  BRA `(.L_x_364) ;  /* 0xffffffc800287947 */ /* 0x000fea000383ffff */
.L_x_282:
[----:B0-----:R0:W1:Y:S02]  /*13140*/  SYNCS.PHASECHK.TRANS64.TRYWAIT P0, [R2+URZ+0x38860], R3 ;  /* 0x03886003020075a7 */ /* 0x001064000800017f */
[----:B-1----:R-:W-:Y:S05]  /*13150*/  @!P0 NANOSLEEP.SYNCS 0x989680 ;  /* 0x009896800000895d */ /* 0x002fea0003900000 */
[----:B------:R-:W1:Y:S02]  /*13160*/  @!P0 SYNCS.PHASECHK.TRANS64 P0, [R2+URZ+0x38860], R3 ;  /* 0x03886003020085a7 */ /* 0x000e64000800007f */
[----:B-1----:R-:W-:Y:S05]  /*13170*/  @!P0 BRA `(.L_x_282) ;  /* 0xfffffffc00f08947 */ /* 0x002fea000383ffff */
[----:B------:R-:W-:Y:S05]  /*13180*/  BRA `(.L_x_365) ;  /* 0xffffffcc00ac7947 */ /* 0x000fea000383ffff */
.L_x_294:
[----:B--2---:R2:W3:Y:S02]  /*13190*/  SYNCS.PHASECHK.TRANS64.TRYWAIT P0, [R3+URZ+0x38840], R2 ;  /* 0x03884002030075a7 */ /* 0x0044e4000800017f */
[----:B---3--:R-:W-:Y:S05]  /*131a0*/  @!P0 NANOSLEEP.SYNCS 0x989680 ;  /* 0x009896800000895d */ /* 0x008fea0003900000 */
[----:B------:R-:W3:Y:S02]  /*131b0*/  @!P0 SYNCS.PHASECHK.TRANS64 P0, [R3+URZ+0x38840], R2 ;  /* 0x03884002030085a7 */ /* 0x000ee4000800007f */
[----:B---3--:R-:W-:Y:S05]  /*131c0*/  @!P0 BRA `(.L_x_294) ;  /* 0xfffffffc00f08947 */ /* 0x008fea000383ffff */
[----:B------:R-:W-:Y:S05]  /*131d0*/  BRA `(.L_x_366) ;  /* 0xffffffd400a47947 */ /* 0x000fea000383ffff */
.L_x_303:
[----:B0-----:R0:W1:Y:S02]  /*131e0*/  SYNCS.PHASECHK.TRANS64.TRYWAIT P0, [R2+URZ+0x38860], R5 ;  /* 0x03886005020075a7 */ /* 0x001064000800017f */
[----:B-1----:R-:W-:Y:S05]  /*131f0*/  @!P0 NANOSLEEP.SYNCS 0x989680 ;  /* 0x009896800000895d */ /* 0x002fea0003900000 */
[----:B------:R-:W1:Y:S02]  /*13200*/  @!P0 SYNCS.PHASECHK.TRANS64 P0, [R2+URZ+0x38860], R5 ;  /* 0x03886005020085a7 */ /* 0x000e64000800007f */
[----:B-1----:R-:W-:Y:S05]  /*13210*/  @!P0 BRA `(.L_x_303) ;  /* 0xfffffffc00f08947 */ /* 0x002fea000383ffff */
[----:B------:R-:W-:Y:S05]  /*13220*/  BRA `(.L_x_367) ;  /* 0xffffffdc00247947 */ /* 0x000fea000383ffff */
.L_x_315:
[----:B---3--:R3:W4:Y:S02]  /*13230*/  SYNCS.PHASECHK.TRANS64.TRYWAIT P0, [R0+URZ+0x38860], R2 ;  /* 0x03886002000075a7 */ /* 0x008724000800017f */
[----:B----4-:R-:W-:Y:S05]  /*13240*/  @!P0 NANOSLEEP.SYNCS 0x989680 ;  /* 0x009896800000895d */ /* 0x010fea0003900000 */
[----:B------:R-:W4:Y:S02]  /*13250*/  @!P0 SYNCS.PHASECHK.TRANS64 P0, [R0+URZ+0x38860], R2 ;  /* 0x03886002000085a7 */ /* 0x000f24000800007f */
[----:B----4-:R-:W-:Y:S05]  /*13260*/  @!P0 BRA `(.L_x_315) ;  /* 0xfffffffc00f08947 */ /* 0x010fea000383ffff */
[----:B------:R-:W-:Y:S05]  /*13270*/  BRA `(.L_x_368) ;  /* 0xffffffe000b87947 */ /* 0x000fea000383ffff */
.L_x_325:
[----:B0-----:R0:W1:Y:S02]  /*13280*/  SYNCS.PHASECHK.TRANS64.TRYWAIT P0, [R0+URZ+0x38820], R3 ;  /* 0x03882003000075a7 */ /* 0x001064000800017f */
[----:B-1----:R-:W-:Y:S05]  /*13290*/  @!P0 NANOSLEEP.SYNCS 0x989680 ;  /* 0x009896800000895d */ /* 0x002fea0003900000 */
[----:B------:R-:W1:Y:S02]  /*132a0*/  @!P0 SYNCS.PHASECHK.TRANS64 P0, [R0+URZ+0x38820], R3 ;  /* 0x03882003000085a7 */ /* 0x000e64000800007f */
[----:B-1----:R-:W-:Y:S05]  /*132b0*/  @!P0 BRA `(.L_x_325) ;  /* 0xfffffffc00f08947 */ /* 0x002fea000383ffff */
[----:B------:R-:W-:Y:S05]  /*132c0*/  BRA `(.L_x_369) ;  /* 0xffffffe8007c7947 */ /* 0x000fea000383ffff */
.L_x_326:
        /* <DEDUP_REMOVED lines=11> */
.L_x_371:
[----:B------:R-:W-:Y:S05]  /*13380*/  BSYNC B0 ;  /* 0x0000000000007941 */ /* 0x000fea0003800000 */
.L_x_370:
[----:B------:R-:W-:Y:S05]  /*13390*/  BRA `(.L_x_372) ;  /* 0xffffffe800647947 */ /* 0x000fea000383ffff */
.L_x_329:
[----:B------:R-:W-:Y:S01]  /*133a0*/  BSSY B1, `(.L_x_373) ;  /* 0x0000006000017945 */ /* 0x000fe20003800000 */
[----:B------:R-:W-:-:S07]  /*133b0*/  IMAD.MOV.U32 R15, RZ, RZ, -0x1 ;  /* 0xffffffffff0f7424 */ /* 0x000fce00078e00ff */
[----:B01----:R-:W-:Y:S05]  /*133c0*/  WARPSYNC.COLLECTIVE R15, `(.L_x_374) ;  /* 0x000000000f0c7348 */ /* 0x003fea0003c00000 */
[----:B------:R-:W-:Y:S02]  /*133d0*/  ELECT P6, UR62, PT ;  /* 0x00000000003e782f */ /* 0x000fe400038c0000 */
[----:B------:R-:W-:Y:S01]  /*133e0*/  MOV R14, UR62 ;  /* 0x0000003e000e7c02 */ /* 0x000fe20008000f00 */
[----:B01----:R-:W-:Y:S10]  /*133f0*/  ENDCOLLECTIVE ;  /* 0x000000000000791b */ /* 0x003ff40003800000 */
.L_x_374:
[----:B------:R-:W-:Y:S05]  /*13400*/  BSYNC B1 ;  /* 0x0000000000017941 */ /* 0x000fea0003800000 */
.L_x_373:
[----:B------:R-:W-:Y:S05]  /*13410*/  BRA `(.L_x_375) ;  /* 0xffffffe8005c7947 */ /* 0x000fea000383ffff */
.L_x_331:
[----:B0-----:R0:W1:Y:S02]  /*13420*/  SYNCS.PHASECHK.TRANS64.TRYWAIT P0, [R6+URZ], R5 ;  /* 0x00000005060075a7 */ /* 0x001064000800017f */
[----:B-1----:R-:W-:Y:S05]  /*13430*/  @!P0 NANOSLEEP.SYNCS 0x989680 ;  /* 0x009896800000895d */ /* 0x002fea0003900000 */
[----:B------:R-:W1:Y:S02]  /*13440*/  @!P0 SYNCS.PHASECHK.TRANS64 P0, [R6+URZ], R5 ;  /* 0x00000005060085a7 */ /* 0x000e64000800007f */
[----:B-1----:R-:W-:Y:S05]  /*13450*/  @!P0 BRA `(.L_x_331) ;  /* 0xfffffffc00f08947 */ /* 0x002fea000383ffff */
[----:B------:R-:W-:Y:S05]  /*13460*/  BRA `(.L_x_376) ;  /* 0xffffffe8009c7947 */ /* 0x000fea000383ffff */
.L_x_332:
[----:B-1----:R1:W2:Y:S02]  /*13470*/  SYNCS.PHASECHK.TRANS64.TRYWAIT P0, [R7+URZ], R2 ;  /* 0x00000002070075a7 */ /* 0x0022a4000800017f */
[----:B--2---:R-:W-:Y:S05]  /*13480*/  @!P0 NANOSLEEP.SYNCS 0x989680 ;  /* 0x009896800000895d */ /* 0x004fea0003900000 */
[----:B------:R-:W2:Y:S02]  /*13490*/  @!P0 SYNCS.PHASECHK.TRANS64 P0, [R7+URZ], R2 ;  /* 0x00000002070085a7 */ /* 0x000ea4000800007f */
[----:B--2---:R-:W-:Y:S05]  /*134a0*/  @!P0 BRA `(.L_x_332) ;  /* 0xfffffffc00f08947 */ /* 0x004fea000383ffff */
[----:B------:R-:W-:Y:S05]  /*134b0*/  BRA `(.L_x_377) ;  /* 0xffffffe800907947 */ /* 0x000fea000383ffff */
.L_x_334:
[----:B--2---:R2:W3:Y:S02]  /*134c0*/  SYNCS.PHASECHK.TRANS64.TRYWAIT P0, [R4+URZ], R5 ;  /* 0x00000005040075a7 */ /* 0x0044e4000800017f */
[----:B---3--:R-:W-:Y:S05]  /*134d0*/  @!P0 NANOSLEEP.SYNCS 0x989680 ;  /* 0x009896800000895d */ /* 0x008fea0003900000 */
[----:B------:R-:W3:Y:S02]  /*134e0*/  @!P0 SYNCS.PHASECHK.TRANS64 P0, [R4+URZ], R5 ;  /* 0x00000005040085a7 */ /* 0x000ee4000800007f */
[----:B---3--:R-:W-:Y:S05]  /*134f0*/  @!P0 BRA `(.L_x_334) ;  /* 0xfffffffc00f08947 */ /* 0x008fea000383ffff */
[----:B------:R-:W-:Y:S05]  /*13500*/  BRA `(.L_x_378) ;  /* 0xffffffe800947947 */ /* 0x000fea000383ffff */
.L_x_379:
        /* <DEDUP_REMOVED lines=15> */
.L_x_15294:


//--------------------- .text._ZN7cutlass13device_kernelIN5flash11enable_sm90INS1_16FlashAttnFwdSm90INS1_25CollectiveMainloopFwdSm90ILi2EN4cute5tupleIJNS5_1CILi1EEES8_S8_EEENS6_IJNS7_ILi128EEENS7_ILi80EEENS7_ILi256EEEEEELi256ENS_6half_tEfNS_4arch4Sm90ELb0ELb0ELb1ELb1ELb0ELb0ELb0ELb1ELb1ELb1ELb0ELb0EEENS1_21CollectiveEpilogueFwdINS6_IJSA_SC_SB_EEES9_SE_SG_Li256ELb1ELb1ELb0ELb0EEENS1_36VarlenDynamicPersistentTileSchedulerILi128ELi80ELi256ELi128ELb0ELb1ELb1ELb0ELb1ELb1EEEEEEEEEvNT_6ParamsE --------------------------
	.section	.text._ZN7cutlass13device_kernelIN5flash11enable_sm90INS1_16FlashAttnFwdSm90INS1_25CollectiveMainloopFwdSm90ILi2EN4cute5tupleIJNS5_1CILi1EEES8_S8_EEENS6_IJNS7_ILi128EEENS7_ILi80EEENS7_ILi256EEEEEELi256ENS_6half_tEfNS_4arch4Sm90ELb0ELb0ELb1ELb1ELb0ELb0ELb0ELb1ELb1ELb1ELb0ELb0EEENS1_21CollectiveEpilogueFwdINS6_IJSA_SC_SB_EEES9_SE_SG_Li256ELb1ELb1ELb0ELb0EEENS1_36VarlenDynamicPersistentTileSchedulerILi128ELi80ELi256ELi128ELb0ELb1ELb1ELb0ELb1ELb1EEEEEEEEEvNT_6ParamsE,"ax",@progbits
	.align	128
.text._ZN7cutlass13device_kernelIN5flash11enable_sm90INS1_16FlashAttnFwdSm90INS1_25CollectiveMainloopFwdSm90ILi2EN4cute5tupleIJNS5_1CILi1EEES8_S8_EEENS6_IJNS7_ILi128EEENS7_ILi80EEENS7_ILi256EEEEEELi256ENS_6half_tEfNS_4arch4Sm90ELb0ELb0ELb1ELb1ELb0ELb0ELb0ELb1ELb1ELb1ELb0ELb0EEENS1_21CollectiveEpilogueFwdINS6_IJSA_SC_SB_EEES9_SE_SG_Li256ELb1ELb1ELb0ELb0EEENS1_36VarlenDynamicPersistentTileSchedulerILi128ELi80ELi256ELi128ELb0ELb1ELb1ELb0ELb1ELb1EEEEEEEEEvNT_6ParamsE:
        .type           _ZN7cutlass13device_kernelIN5flash11enable_sm90INS1_16FlashAttnFwdSm90INS1_25CollectiveMainloopFwdSm90ILi2EN4cute5tupleIJNS5_1CILi1EEES8_S8_EEENS6_IJNS7_ILi128EEENS7_ILi80EEENS7_ILi256EEEEEELi256ENS_6half_tEfNS_4arch4Sm90ELb0ELb0ELb1ELb1ELb0ELb0ELb0ELb1ELb1ELb1ELb0ELb0EEENS1_21CollectiveEpilogueFwdINS6_IJSA_SC_SB_EEES9_SE_SG_Li256ELb1ELb1ELb0ELb0EEENS1_36VarlenDynamicPersistentTileSchedulerILi128ELi80ELi256ELi128ELb0ELb1ELb1ELb0ELb1ELb1EEEEEEEEEvNT_6ParamsE,@function
        .size           _ZN7cutlass13device_kernelIN5flash11enable_sm90INS1_16FlashAttnFwdSm90INS1_25CollectiveMainloopFwdSm90ILi2EN4cute5tupleIJNS5_1CILi1EEES8_S8_EEENS6_IJNS7_ILi128EEENS7_ILi80EEENS7_ILi256EEEEEELi256ENS_6half_tEfNS_4arch4Sm90ELb0ELb0ELb1ELb1ELb0ELb0ELb0ELb1ELb1ELb1ELb0ELb0EEENS1_21CollectiveEpilogueFwdINS6_IJSA_SC_SB_EEES9_SE_SG_Li256ELb1ELb1ELb0ELb0EEENS1_36VarlenDynamicPersistentTileSchedulerILi128ELi80ELi256ELi128ELb0ELb1ELb1ELb0ELb1ELb1EEEEEEEEEvNT_6ParamsE,(.L_x_15295 - _ZN7cutlass13device_kernelIN5flash11enable_sm90INS1_16FlashAttnFwdSm90INS1_25CollectiveMainloopFwdSm90ILi2EN4cute5tupleIJNS5_1CILi1EEES8_S8_EEENS6_IJNS7_ILi128EEENS7_ILi80EEENS7_ILi256EEEEEELi256ENS_6half_tEfNS_4arch4Sm90ELb0ELb0ELb1ELb1ELb0ELb0ELb0ELb1ELb1ELb1ELb0ELb0EEENS1_21CollectiveEpilogueFwdINS6_IJSA_SC_SB_EEES9_SE_SG_Li256ELb1ELb1ELb0ELb0EEENS1_36VarlenDynamicPersistentTileSchedulerILi128ELi80ELi256ELi128ELb0ELb1ELb1ELb0ELb1ELb1EEEEEEEEEvNT_6ParamsE)
        .other          _ZN7cutlass13device_kernelIN5flash11enable_sm90INS1_16FlashAttnFwdSm90INS1_25CollectiveMainloopFwdSm90ILi2EN4cute5tupleIJNS5_1CILi1EEES8_S8_EEENS6_IJNS7_ILi128EEENS7_ILi80EEENS7_ILi256EEEEEELi256ENS_6half_tEfNS_4arch4Sm90ELb0ELb0ELb1ELb1ELb0ELb0ELb0ELb1ELb1ELb1ELb0ELb0EEENS1_21CollectiveEpilogueFwdINS6_IJSA_SC_SB_EEES9_SE_SG_Li256ELb1ELb1ELb0ELb0EEENS1_36VarlenDynamicPersistentTileSchedulerILi128ELi80ELi256ELi128ELb0ELb1ELb1ELb0ELb1ELb1EEEEEEEEEvNT_6ParamsE,@"STO_CUDA_ENTRY STV_DEFAULT"
_ZN7cutlass13device_kernelIN5flash11enable_sm90INS1_16FlashAttnFwdSm90INS1_25CollectiveMainloopFwdSm90ILi2EN4cute5tupleIJNS5_1CILi1EEES8_S8_EEENS6_IJNS7_ILi128EEENS7_ILi80EEENS7_ILi256EEEEEELi256ENS_6half_tEfNS_4arch4Sm90ELb0ELb0ELb1ELb1ELb0ELb0ELb0ELb1ELb1ELb1ELb0ELb0EEENS1_21CollectiveEpilogueFwdINS6_IJSA_SC_SB_EEES9_SE_SG_Li256ELb1ELb1ELb0ELb0EEENS1_36VarlenDynamicPersistentTileSchedulerILi128ELi80ELi256ELi128ELb0ELb1ELb1ELb0ELb1ELb1EEEEEEEEEvNT_6ParamsE:
        /* <DEDUP_REMOVED lines=18> */
.L_x_381:
[----:B------:R-:W-:Y:S05]  /*0120*/  BSYNC B0 ;  /* 0x0000000000007941 */ /* 0x000fea0003800000 */
.L_x_380:
        /* <DEDUP_REMOVED lines=41> */
.L_x_382:
        /* <DEDUP_REMOVED lines=22> */
.L_x_383:
        /* <DEDUP_REMOVED lines=18> */
.L_x_384:
        /* <DEDUP_REMOVED lines=22> */
.L_x_385:
        /* <DEDUP_REMOVED lines=22> */
.L_x_386:
        /* <DEDUP_REMOVED lines=8> */
.L_x_388:
[----:B------:R-:W-:-:S08]  /*0980*/  NOP ;  /* 0x0000000000007918 */ /* 0x000fd00000000000 */
[----:B------:R-:W1:Y:S02]  /*0990*/  USETMAXREG.TRY_ALLOC.CTAPOOL UP0, 0xf0 ;  /* 0x000000f0000079c8 */ /* 0x000e640008000600 */
[----:B-1----:R-:W-:-:S13]  /*09a0*/  PLOP3.LUT P0, PT, PT, PT, UP0, 0x80, 0x0 ;  /* 0x000000000000781c */ /* 0x002fda0003f0f008 */
[----:B------:R-:W-:Y:S05]  /*09b0*/  @!P0 BRA `(.L_x_388) ;  /* 0xfffffffc00f08947 */ /* 0x000fea000383ffff */
[----:B------:R-:W1:Y:S08]  /*09c0*/  S2UR UR5, SR_CgaCtaId ;  /* 0x00000000000579c3 */ /* 0x000e700000008800 */
[----:B------:R-:W-:Y:S06]  /*09d0*/  BAR.ARV 0x8, 0x180 ;  /* 0x0206000000007b1d */ /* 0x000fec0000002000 */
[----:B------:R-:W-:-:S02]  /*09e0*/  UMOV UR4, 0x400 ;  /* 0x0000040000047882 */ /* 0x000fc40000000000 */
[----:B------:R-:W-:Y:S01]  /*09f0*/  BAR.SYNC.DEFER_BLOCKING 0x5, 0x180 ;  /* 0x0146000000007b1d */ /* 0x000fe20000010000 */
[----:B-1----:R-:W-:-:S09]  /*0a00*/  ULEA UR4, UR5, UR4, 0x18 ;  /* 0x0000000405047291 */ /* 0x002fd2000f8ec03f */
[----:B------:R-:W1:Y:S01]  /*0a10*/  LDS.128 R12, [UR4+0x388d0] ;  /* 0x0388d004ff0c7984 */ /* 0x000e620008000c00 */
[----:B------:R-:W-:Y:S01]  /*0a20*/  ULDC UR4, c[0x0][0xc3c] ;  /* 0x00030f0000047ab9 */ /* 0x000fe20000000800 */
[----:B------:R-:W-:Y:S06]  /*0a30*/  BAR.ARV 0x4, 0x180 ;  /* 0x0106000000007b1d */ /* 0x000fec0000002000 */
[----:B-1----:R-:W-:-:S13]  /*0a40*/  ISETP.GE.AND P0, PT, R15, UR4, PT ;  /* 0x000000040f007c0c */ /* 0x002fda000bf06270 */
[----:B------:R-:W-:Y:S05]  /*0a50*/  @P0 EXIT ;  /* 0x000000000000094d */ /* 0x000fea0003800000 */
[----:B0-----:R-:W2:Y:S01]  /*0a60*/  LDL R2, [R1+0x5c] ;  /* 0x00005c0001027983 */ /* 0x001ea20000100800 */
[----:B------:R-:W-:Y:S01]  /*0a70*/  R2UR UR6, R13 ;  /* 0x000000000d0672ca */ /* 0x000fe200000e0000 */
[----:B------:R-:W-:Y:S01]  /*0a80*/  IMAD.MOV.U32 R219, RZ, RZ, RZ ;  /* 0x000000ffffdb7224 */ /* 0x000fe200078e00ff */
[----:B------:R-:W-:Y:S01]  /*0a90*/  R2UR UR5, R14 ;  /* 0x000000000e0572ca */ /* 0x000fe200000e0000 */
[----:B------:R-:W0:Y:S01]  /*0aa0*/  S2R R0, SR_TID.X ;  /* 0x0000000000007919 */ /* 0x000e220000002100 */
[----:B------:R-:W-:Y:S01]  /*0ab0*/  CS2R R16, SRZ ;  /* 0x0000000000107805 */ /* 0x000fe2000001ff00 */
[----:B0-----:R-:W-:-:S05]  /*0ac0*/  VIADD R231, R0, 0xffffff80 ;  /* 0xffffff8000e77836 */ /* 0x001fca0000000000 */
[----:B------:R-:W-:-:S04]  /*0ad0*/  SHF.R.S32.HI R0, RZ, 0x1f, R231 ;  /* 0x0000001fff007819 */ /* 0x000fc800000114e7 */
[CC--:B------:R-:W-:Y:S02]  /*0ae0*/  LEA.HI R3, R0.reuse, R231.reuse, RZ, 0x4 ;  /* 0x000000e700037211 */ /* 0x0c0fe400078f20ff */
[----:B------:R-:W-:Y:S02]  /*0af0*/  LEA.HI R4, R0, R231, RZ, 0x5 ;  /* 0x000000e700047211 */ /* 0x000fe400078f28ff */
[----:B------:R-:W-:-:S03]  /*0b00*/  SHF.R.S32.HI R6, RZ, 0x4, R3 ;  /* 0x00000004ff067819 */ /* 0x000fc60000011403 */
[----:B------:R-:W-:Y:S01]  /*0b10*/  IMAD.SHL.U32 R5, R4, 0x20, RZ ;  /* 0x0000002004057824 */ /* 0x000fe200078e00ff */
[C---:B------:R-:W-:Y:S02]  /*0b20*/  LOP3.LUT R4, R3.reuse, 0x3fffff0, RZ, 0xc0, !PT ;  /* 0x03fffff003047812 */ /* 0x040fe400078ec0ff */
[----:B------:R-:W-:Y:S02]  /*0b30*/  LEA.HI R3, R3, R6, RZ, 0x1 ;  /* 0x0000000603037211 */ /* 0x000fe400078f08ff */
[----:B------:R-:W-:Y:S01]  /*0b40*/  LOP3.LUT R5, R5, 0xfffffc00, RZ, 0xc0, !PT ;  /* 0xfffffc0005057812 */ /* 0x000fe200078ec0ff */
[----:B------:R-:W-:Y:S01]  /*0b50*/  IMAD.IADD R4, R231, 0x1, -R4 ;  /* 0x00000001e7047824 */ /* 0x000fe200078e0a04 */
[----:B------:R-:W-:-:S03]  /*0b60*/  LOP3.LUT R3, R3, 0x1ffffffe, RZ, 0xc0, !PT ;  /* 0x1ffffffe03037812 */ /* 0x000fc600078ec0ff */
[----:B------:R-:W-:Y:S01]  /*0b70*/  IMAD R4, R4, 0x40, R5 ;  /* 0x0000004004047824 */ /* 0x000fe200078e0205 */
[----:B------:R-:W-:Y:S01]  /*0b80*/  LEA.HI R5, R0, R231, RZ, 0x2 ;  /* 0x000000e700057211 */ /* 0x000fe200078f10ff */
[----:B------:R-:W-:Y:S02]  /*0b90*/  IMAD.IADD R3, R6, 0x1, -R3 ;  /* 0x0000000106037824 */ /* 0x000fe400078e0a03 */
[----:B------:R-:W-:Y:S02]  /*0ba0*/  IMAD.MOV.U32 R6, RZ, RZ, -0x2 ;  /* 0xfffffffeff067424 */ /* 0x000fe400078e00ff */
[----:B------:R-:W-:Y:S01]  /*0bb0*/  IMAD R225, R3, 0x8, R4 ;  /* 0x0000000803e17824 */ /* 0x000fe200078e0204 */
[----:B------:R-:W-:-:S05]  /*0bc0*/  LOP3.LUT R4, R5, 0xfffffffc, RZ, 0xc0, !PT ;  /* 0xfffffffc05047812 */ /* 0x000fca00078ec0ff */
[----:B------:R-:W-:-:S05]  /*0bd0*/  IMAD.IADD R4, R231, 0x1, -R4 ;  /* 0x00000001e7047824 */ /* 0x000fca00078e0a04 */
[----:B------:R-:W-:-:S04]  /*0be0*/  LEA.HI R3, R4, R4, RZ, 0x1 ;  /* 0x0000000404037211 */ /* 0x000fc800078f08ff */
[----:B------:R-:W-:-:S05]  /*0bf0*/  LOP3.LUT R3, R3, 0x1ffffffe, RZ, 0xc0, !PT ;  /* 0x1ffffffe03037812 */ /* 0x000fca00078ec0ff */
[----:B------:R-:W-:Y:S01]  /*0c00*/  IMAD.IADD R3, R4, 0x1, -R3 ;  /* 0x0000000104037824 */ /* 0x000fe200078e0a03 */
[----:B--2---:R-:W-:Y:S02]  /*0c10*/  R2UR UR4, R2 ;  /* 0x00000000020472ca */ /* 0x004fe400000e0000 */
[CC--:B------:R-:W-:Y:S02]  /*0c20*/  LEA.HI R2, R0.reuse, R231.reuse, RZ, 0x7 ;  /* 0x000000e700027211 */ /* 0x0c0fe400078f38ff */
[----:B------:R-:W-:Y:S02]  /*0c30*/  LEA.HI R0, R0, R231, RZ, 0x3 ;  /* 0x000000e700007211 */ /* 0x000fe400078f18ff */
[C---:B------:R-:W-:Y:S02]  /*0c40*/  LOP3.LUT R220, R2.reuse, 0xffffff80, RZ, 0xc0, !PT ;  /* 0xffffff8002dc7812 */ /* 0x040fe400078ec0ff */
[----:B------:R-:W-:Y:S02]  /*0c50*/  SHF.R.S32.HI R221, RZ, 0x7, R2 ;  /* 0x00000007ffdd7819 */ /* 0x000fe40000011402 */
[----:B------:R-:W-:Y:S01]  /*0c60*/  SHF.R.S32.HI R217, RZ, 0x3, R0 ;  /* 0x00000003ffd97819 */ /* 0x000fe20000011400 */
[----:B------:R-:W-:Y:S01]  /*0c70*/  IMAD.IADD R220, R231, 0x1, -R220 ;  /* 0x00000001e7dc7824 */ /* 0x000fe200078e0adc */
[----:B------:R-:W-:Y:S01]  /*0c80*/  LEA.HI R2, R2, R221, RZ, 0x1 ;  /* 0x000000dd02027211 */ /* 0x000fe200078f08ff */
[----:B------:R-:W-:-:S03]  /*0c90*/  ULOP3.LUT UR4, UR4, 0x1, URZ, 0xfc, !UPT ;  /* 0x0000000104047892 */ /* 0x000fc6000f8efc3f */
[----:B------:R-:W-:Y:S02]  /*0ca0*/  SHF.R.S32.HI R7, RZ, 0x1f, R220 ;  /* 0x0000001fff077819 */ /* 0x000fe400000114dc */
[----:B------:R-:W-:Y:S01]  /*0cb0*/  LOP3.LUT R2, R2, 0x3fffffe, RZ, 0xc0, !PT ;  /* 0x03fffffe02027812 */ /* 0x000fe200078ec0ff */
[----:B------:R-:W-:Y:S01]  /*0cc0*/  IMAD.U32 R226, RZ, RZ, UR4 ;  /* 0x00000004ffe27e24 */ /* 0x000fe2000f8e00ff */
[CC--:B------:R-:W-:Y:S02]  /*0cd0*/  LEA.HI R8, R7.reuse, R220.reuse, RZ, 0x2 ;  /* 0x000000dc07087211 */ /* 0x0c0fe400078f10ff */
[----:B------:R-:W-:Y:S01]  /*0ce0*/  LEA.HI R7, R7, R220, RZ, 0x5 ;  /* 0x000000dc07077211 */ /* 0x000fe200078f28ff */
[----:B------:R-:W-:Y:S01]  /*0cf0*/  IMAD.IADD R222, R221, 0x1, -R2 ;  /* 0x00000001ddde7824 */ /* 0x000fe200078e0a02 */
[--C-:B------:R-:W-:Y:S02]  /*0d00*/  SHF.R.S32.HI R9, RZ, 0x2, R8.reuse ;  /* 0x00000002ff097819 */ /* 0x100fe40000011408 */
[----:B------:R-:W-:-:S02]  /*0d10*/  SHF.R.S32.HI R10, RZ, 0x1f, R8 ;  /* 0x0000001fff0a7819 */ /* 0x000fc40000011408 */
[----:B------:R-:W-:Y:S02]  /*0d20*/  LOP3.LUT R2, R0, 0xfffffff8, RZ, 0xc0, !PT ;  /* 0xfffffff800027812 */ /* 0x000fe400078ec0ff */
[----:B------:R-:W-:Y:S02]  /*0d30*/  LEA.HI R10, R10, R9, RZ, 0x3 ;  /* 0x000000090a0a7211 */ /* 0x000fe400078f18ff */
[----:B------:R-:W-:Y:S01]  /*0d40*/  SHF.R.S32.HI R7, RZ, 0x5, R7 ;  /* 0x00000005ff077819 */ /* 0x000fe20000011407 */
[----:B------:R-:W-:Y:S01]  /*0d50*/  IMAD.IADD R213, R231, 0x1, -R2 ;  /* 0x00000001e7d57824 */ /* 0x000fe200078e0a02 */
[----:B------:R-:W-:Y:S02]  /*0d60*/  LOP3.LUT R10, R10, 0xfffffff8, RZ, 0xc0, !PT ;  /* 0xfffffff80a0a7812 */ /* 0x000fe400078ec0ff */
[----:B------:R-:W-:Y:S01]  /*0d70*/  LOP3.LUT R5, R8, 0x7ffffffc, RZ, 0xc0, !PT ;  /* 0x7ffffffc08057812 */ /* 0x000fe200078ec0ff */
[----:B------:R-:W-:Y:S02]  /*0d80*/  IMAD.SHL.U32 R18, R213, 0x8, RZ ;  /* 0x00000008d5127824 */ /* 0x000fe400078e00ff */
[----:B------:R-:W-:-:S02]  /*0d90*/  IMAD.IADD R10, R9, 0x1, -R10 ;  /* 0x00000001090a7824 */ /* 0x000fc400078e0a0a */
[C---:B------:R-:W-:Y:S01]  /*0da0*/  VIADD R23, R18.reuse, 0x40 ;  /* 0x0000004012177836 */ /* 0x040fe20000000000 */
[----:B------:R-:W-:Y:S01]  /*0db0*/  SHF.R.S32.HI R230, RZ, 0x1f, R18 ;  /* 0x0000001fffe67819 */ /* 0x000fe20000011412 */
[----:B------:R-:W-:Y:S02]  /*0dc0*/  IMAD R7, R7, 0x10, R10 ;  /* 0x0000001007077824 */ /* 0x000fe400078e020a */
[C---:B------:R-:W-:Y:S01]  /*0dd0*/  VIADD R22, R18.reuse, 0x80 ;  /* 0x0000008012167836 */ /* 0x040fe20000000000 */
[----:B------:R-:W-:Y:S01]  /*0de0*/  SHF.R.S32.HI R229, RZ, 0x1f, R23 ;  /* 0x0000001fffe57819 */ /* 0x000fe20000011417 */
[----:B------:R-:W-:Y:S02]  /*0df0*/  VIADD R212, R18, 0xc0 ;  /* 0x000000c012d47836 */ /* 0x000fe40000000000 */
[----:B------:R-:W-:Y:S01]  /*0e00*/  IMAD.IADD R5, R220, 0x1, -R5 ;  /* 0x00000001dc057824 */ /* 0x000fe200078e0a05 */
[----:B------:R-:W-:Y:S01]  /*0e10*/  SHF.R.S32.HI R228, RZ, 0x1f, R22 ;  /* 0x0000001fffe47819 */ /* 0x000fe20000011416 */
[----:B------:R-:W-:Y:S01]  /*0e20*/  IMAD R222, R222, 0x40, R7 ;  /* 0x00000040dede7824 */ /* 0x000fe200078e0207 */
[----:B------:R-:W-:Y:S01]  /*0e30*/  SHF.R.S32.HI R227, RZ, 0x1f, R212 ;  /* 0x0000001fffe37819 */ /* 0x000fe200000114d4 */
[----:B------:R-:W-:-:S02]  /*0e40*/  IMAD R223, R5, R6, 0x50 ;  /* 0x0000005005df7424 */ /* 0x000fc400078e0206 */
[----:B------:R-:W-:Y:S02]  /*0e50*/  IMAD.MOV.U32 R7, RZ, RZ, R15 ;  /* 0x000000ffff077224 */ /* 0x000fe400078e000f */
[----:B------:R-:W-:-:S07]  /*0e60*/  IMAD R224, R3, 0x8, R222 ;  /* 0x0000000803e07824 */ /* 0x000fce00078e02de */
.L_x_431:
[----:B0-23--:R-:W0:Y:S01]  /*0e70*/  LDC.64 R2, c[0x0][0xc88] ;  /* 0x00032200ff027b82 */ /* 0x00de220000000a00 */
[----:B------:R-:W-:Y:S01]  /*0e80*/  ULDC.64 UR12, c[0x0][0x208] ;  /* 0x00008200000c7ab9 */ /* 0x000fe20000000a00 */
[----:B------:R-:W-:Y:S01]  /*0e90*/  ULDC.64 UR8, c[0x0][0xa28] ;  /* 0x00028a0000087ab9 */ /* 0x000fe20000000a00 */
[----:B------:R-:W-:Y:S01]  /*0ea0*/  ULDC.64 UR10, c[0x0][0xa20] ;  /* 0x00028800000a7ab9 */ /* 0x000fe20000000a00 */
[----:B0-----:R-:W-:-:S06]  /*0eb0*/  IMAD.WIDE R2, R7, 0x4, R2 ;  /* 0x0000000407027825 */ /* 0x001fcc00078e0202 */
[----:B------:R-:W2:Y:S01]  /*0ec0*/  LDG.E R2, desc[UR12][R2.64] ;  /* 0x0000000c02027981 */ /* 0x000ea2000c1e1900 */
[----:B------:R-:W-:Y:S02]  /*0ed0*/  UISETP.NE.U32.AND UP0, UPT, UR8, URZ, UPT ;  /* 0x0000003f0800728c */ /* 0x000fe4000bf05070 */
[----:B------:R-:W-:Y:S02]  /*0ee0*/  UISETP.NE.U32.AND UP1, UPT, UR10, URZ, UPT ;  /* 0x0000003f0a00728c */ /* 0x000fe4000bf25070 */
[----:B------:R-:W-:Y:S02]  /*0ef0*/  UISETP.NE.AND.EX UP0, UPT, UR9, URZ, UPT, UP0 ;  /* 0x0000003f0900728c */ /* 0x000fe4000bf05300 */
[----:B------:R-:W-:-:S04]  /*0f00*/  UISETP.NE.AND.EX UP1, UPT, UR11, URZ, UPT, UP1 ;  /* 0x0000003f0b00728c */ /* 0x000fc8000bf25310 */
[----:B------:R-:W-:Y:S02]  /*0f10*/  PLOP3.LUT P0, PT, PT, PT, UP0, 0x80, 0x0 ;  /* 0x000000000000781c */ /* 0x000fe40003f0f008 */
[----:B------:R-:W-:Y:S02]  /*0f20*/  PLOP3.LUT P1, PT, PT, PT, UP1, 0x80, 0x0 ;  /* 0x000000000000781c */ /* 0x000fe40003f2f018 */
[----:B--2---:R-:W-:-:S13]  /*0f30*/  R2UR UR4, R2 ;  /* 0x00000000020472ca */ /* 0x004fda00000e0000 */
[----:B------:R-:W-:Y:S02]  /*0f40*/  USHF.R.S32.HI UR7, URZ, 0x1f, UR4 ;  /* 0x0000001f3f077899 */ /* 0x000fe40008011404 */
[----:B------:R-:W-:Y:S01]  /*0f50*/  IMAD.U32 R216, RZ, RZ, UR4 ;  /* 0x00000004ffd87e24 */ /* 0x000fe2000f8e00ff */
[----:B------:R-:W-:Y:S02]  /*0f60*/  @UP0 ULEA UR8, UP2, UR4, UR8, 0x2 ;  /* 0x0000000804080291 */ /* 0x000fe4000f84103f */
[----:B------:R-:W-:Y:S02]  /*0f70*/  @UP1 ULEA UR10, UP3, UR4, UR10, 0x2 ;  /* 0x0000000a040a1291 */ /* 0x000fe4000f86103f */
[----:B------:R-:W-:Y:S01]  /*0f80*/  @UP0 ULEA.HI.X UR9, UR4, UR9, UR7, 0x2, UP2 ;  /* 0x0000000904090291 */ /* 0x000fe200090f1407 */
[----:B------:R-:W-:Y:S01]  /*0f90*/  IMAD.U32 R215, RZ, RZ, UR6 ;  /* 0x00000006ffd77e24 */ /* 0x000fe2000f8e00ff */
[----:B------:R-:W-:Y:S01]  /*0fa0*/  @UP1 ULEA.HI.X UR11, UR4, UR11, UR7, 0x2, UP3 ;  /* 0x0000000b040b1291 */ /* 0x000fe200098f1407 */
[----:B------:R-:W-:Y:S01]  /*0fb0*/  IMAD.U32 R2, RZ, RZ, UR8 ;  /* 0x00000008ff027e24 */ /* 0x000fe2000f8e00ff */
[----:B------:R-:W-:Y:S01]  /*0fc0*/  ULDC UR6, c[0x0][0x2f0] ;  /* 0x0000bc0000067ab9 */ /* 0x000fe20000000800 */
[----:B------:R-:W-:Y:S01]  /*0fd0*/  IMAD.U32 R4, RZ, RZ, UR10 ;  /* 0x0000000aff047e24 */ /* 0x000fe2000f8e00ff */
[----:B------:R-:W-:Y:S01]  /*0fe0*/  ULDC UR4, c[0x0][0x424] ;  /* 0x0001090000047ab9 */ /* 0x000fe20000000800 */
[----:B------:R-:W-:Y:S01]  /*0ff0*/  IMAD.U32 R3, RZ, RZ, UR9 ;  /* 0x00000009ff037e24 */ /* 0x000fe2000f8e00ff */
[----:B------:R-:W-:Y:S01]  /*1000*/  ULDC.64 UR8, c[0x0][0x418] ;  /* 0x0001060000087ab9 */ /* 0x000fe20000000a00 */
[----:B------:R-:W-:Y:S01]  /*1010*/  IMAD.U32 R5, RZ, RZ, UR11 ;  /* 0x0000000bff057e24 */ /* 0x000fe2000f8e00ff */
[----:B------:R-:W-:Y:S01]  /*1020*/  UMOV UR60, URZ ;  /* 0x0000003f003c7c82 */ /* 0x000fe20008000000 */
[----:B------:R-:W-:Y:S01]  /*1030*/  IMAD.U32 R218, RZ, RZ, UR7 ;  /* 0x00000007ffda7e24 */ /* 0x000fe2000f8e00ff */
[----:B------:R-:W2:Y:S04]  /*1040*/  @P0 LDG.E R2, desc[UR12][R2.64] ;  /* 0x0000000c02020981 */ /* 0x000ea8000c1e1900 */
[----:B------:R-:W3:Y:S01]  /*1050*/  @P1 LDG.E R4, desc[UR12][R4.64] ;  /* 0x0000000c04041981 */ /* 0x000ee2000c1e1900 */
[----:B------:R-:W-:Y:S01]  /*1060*/  UISETP.NE.U32.AND UP0, UPT, UR8, URZ, UPT ;  /* 0x0000003f0800728c */ /* 0x000fe2000bf05070 */
[----:B------:R-:W-:Y:S01]  /*1070*/  IMAD.MOV.U32 R0, RZ, RZ, RZ ;  /* 0x000000ffff007224 */ /* 0x000fe200078e00ff */
[----:B------:R-:W-:-:S02]  /*1080*/  CS2R R150, SRZ ;  /* 0x0000000000967805 */ /* 0x000fc4000001ff00 */
[----:B------:R-:W-:Y:S01]  /*1090*/  CS2R R148, SRZ ;  /* 0x0000000000947805 */ /* 0x000fe2000001ff00 */
[----:B------:R-:W-:Y:S01]  /*10a0*/  UISETP.NE.AND.EX UP0, UPT, UR9, URZ, UPT, UP0 ;  /* 0x0000003f0900728c */ /* 0x000fe2000bf05300 */
[----:B------:R-:W-:Y:S02]  /*10b0*/  CS2R R146, SRZ ;  /* 0x0000000000927805 */ /* 0x000fe4000001ff00 */
[----:B------:R-:W-:Y:S02]  /*10c0*/  CS2R R144, SRZ ;  /* 0x0000000000907805 */ /* 0x000fe4000001ff00 */
[----:B------:R-:W-:Y:S01]  /*10d0*/  CS2R R142, SRZ ;  /* 0x00000000008e7805 */ /* 0x000fe2000001ff00 */
[----:B------:R-:W-:Y:S01]  /*10e0*/  USEL UR4, UR4, 0x1, UP0 ;  /* 0x0000000104047887 */ /* 0x000fe20008000000 */
[----:B------:R-:W-:Y:S02]  /*10f0*/  CS2R R140, SRZ ;  /* 0x00000000008c7805 */ /* 0x000fe4000001ff00 */
[----:B------:R-:W-:-:S02]  /*1100*/  CS2R R138, SRZ ;  /* 0x00000000008a7805 */ /* 0x000fc4000001ff00 */
[----:B------:R-:W-:Y:S01]  /*1110*/  CS2R R136, SRZ ;  /* 0x0000000000887805 */ /* 0x000fe2000001ff00 */
[----:B------:R-:W-:Y:S01]  /*1120*/  UIMAD UR4, UR4, UR6, URZ ;  /* 0x00000006040472a4 */ /* 0x000fe2000f8e023f */
        /* <DEDUP_REMOVED lines=13> */
[----:B------:R-:W-:Y:S01]  /*1200*/  CS2R R108, SRZ ;  /* 0x00000000006c7805 */ /* 0x000fe2000001ff00 */
[----:B------:R-:W-:Y:S01]  /*1210*/  IMAD.MOV.U32 R170, RZ, RZ, RZ ;  /* 0x000000ffffaa7224 */ /* 0x000fe200078e00ff */
        /* <DEDUP_REMOVED lines=11> */
[----:B-1----:R-:W-:Y:S02]  /*12d0*/  CS2R R84, SRZ ;  /* 0x0000000000547805 */ /* 0x002fe4000001ff00 */
[----:B------:R-:W-:Y:S01]  /*12e0*/  CS2R R80, SRZ ;  /* 0x0000000000507805 */ /* 0x000fe2000001ff00 */
[----:B------:R-:W-:Y:S01]  /*12f0*/  IMAD.MOV.U32 R19, RZ, RZ, RZ ;  /* 0x000000ffff137224 */ /* 0x000fe200078e00ff */
[----:B------:R-:W-:Y:S02]  /*1300*/  CS2R R74, SRZ ;  /* 0x00000000004a7805 */ /* 0x000fe4000001ff00 */
[----:B------:R-:W-:Y:S01]  /*1310*/  CS2R R76, SRZ ;  /* 0x00000000004c7805 */ /* 0x000fe2000001ff00 */
[----:B------:R-:W-:Y:S01]  /*1320*/  IMAD.MOV.U32 R153, RZ, RZ, RZ ;  /* 0x000000ffff997224 */ /* 0x000fe200078e00ff */
        /* <DEDUP_REMOVED lines=17> */
[----:B------:R-:W-:Y:S02]  /*1440*/  MOV R214, UR5 ;  /* 0x0000000500d67c02 */ /* 0x000fe40008000f00 */
[----:B--2---:R-:W-:Y:S02]  /*1450*/  @P0 R2UR UR60, R2 ;  /* 0x00000000023c02ca */ /* 0x004fe400000e0000 */
[----:B------:R-:W-:-:S02]  /*1460*/  CS2R R2, SRZ ;  /* 0x0000000000027805 */ /* 0x000fc4000001ff00 */
[----:B------:R-:W-:Y:S02]  /*1470*/  PLOP3.LUT P0, PT, PT, PT, PT, 0x80, 0x0 ;  /* 0x000000000000781c */ /* 0x000fe40003f0f070 */
[----:B---3--:R-:W-:Y:S01]  /*1480*/  @P1 R2UR UR4, R4 ;  /* 0x00000000040412ca */ /* 0x008fe200000e0000 */
[----:B----4-:R-:W-:-:S14]  /*1490*/  @P1 BRA `(.L_x_389) ;  /* 0x00000000003c1947 */ /* 0x010fdc0003800000 */
[----:B------:R-:W-:Y:S02]  /*14a0*/  ULDC.64 UR6, c[0x0][0xa08] ;  /* 0x0002820000067ab9 */ /* 0x000fe40000000a00 */
[----:B------:R-:W-:-:S04]  /*14b0*/  ISETP.NE.U32.AND P1, PT, RZ, UR6, PT ;  /* 0x00000006ff007c0c */ /* 0x000fc8000bf25070 */
[----:B------:R-:W-:-:S13]  /*14c0*/  ISETP.NE.AND.EX P1, PT, RZ, UR7, PT, P1 ;  /* 0x00000007ff007c0c */ /* 0x000fda000bf25310 */
[----:B------:R-:W-:Y:S05]  /*14d0*/  @!P1 BRA `(.L_x_389) ;  /* 0x00000000002c9947 */ /* 0x000fea0003800000 */
[----:B------:R-:W-:Y:S01]  /*14e0*/  R2UR UR8, R216 ;  /* 0x00000000d80872ca */ /* 0x000fe200000e0000 */
[----:B------:R-:W-:Y:S01]  /*14f0*/  ULDC.64 UR4, c[0x0][0xa08] ;  /* 0x0002820000047ab9 */ /* 0x000fe20000000a00 */
[----:B------:R-:W-:-:S11]  /*1500*/  ULDC.64 UR6, c[0x0][0x208] ;  /* 0x0000820000067ab9 */ /* 0x000fd60000000a00 */
[----:B------:R-:W-:-:S06]  /*1510*/  UIMAD.WIDE UR4, UR8, 0x4, UR4 ;  /* 0x00000004080478a5 */ /* 0x000fcc000f8e0204 */
[----:B------:R-:W-:Y:S02]  /*1520*/  IMAD.U32 R4, RZ, RZ, UR4 ;  /* 0x00000004ff047e24 */ /* 0x000fe4000f8e00ff */
[----:B------:R-:W-:-:S05]  /*1530*/  IMAD.U32 R5, RZ, RZ, UR5 ;  /* 0x00000005ff057e24 */ /* 0x000fca000f8e00ff */
[----:B------:R-:W2:Y:S04]  /*1540*/  LDG.E R7, desc[UR6][R4.64] ;  /* 0x0000000604077981 */ /* 0x000ea8000c1e1900 */
[----:B------:R-:W3:Y:S01]  /*1550*/  LDG.E R6, desc[UR6][R4.64+0x4] ;  /* 0x0000040604067981 */ /* 0x000ee2000c1e1900 */
[----:B--2---:R-:W-:Y:S02]  /*1560*/  R2UR UR4, R7 ;  /* 0x00000000070472ca */ /* 0x004fe400000e0000 */
[----:B---3--:R-:W-:-:S13]  /*1570*/  R2UR UR5, R6 ;  /* 0x00000000060572ca */ /* 0x008fda00000e0000 */
[----:B------:R-:W-:-:S12]  /*1580*/  UIADD3 UR4, -UR4, UR5, URZ ;  /* 0x0000000504047290 */ /* 0x000fd8000fffe13f */
.L_x_389:
[----:B------:R-:W-:Y:S01]  /*1590*/  UIADD3 UR60, -UR60, UR4, URZ ;  /* 0x000000043c3c7290 */ /* 0x000fe2000fffe13f */
[----:B------:R-:W-:Y:S01]  /*15a0*/  IMAD.MOV.U32 R40, RZ, RZ, RZ ;  /* 0x000000ffff287224 */ /* 0x000fe200078e00ff */
[----:B------:R-:W-:Y:S02]  /*15b0*/  CS2R R162, SRZ ;  /* 0x0000000000a27805 */ /* 0x000fe4000001ff00 */
[----:B------:R-:W-:Y:S01]  /*15c0*/  CS2R R34, SRZ ;  /* 0x0000000000227805 */ /* 0x000fe2000001ff00 */
[----:B------:R-:W-:Y:S01]  /*15d0*/  UIADD3 UR4, UR60, 0x4f, URZ ;  /* 0x0000004f3c047890 */ /* 0x000fe2000fffe03f */
[----:B------:R-:W-:Y:S01]  /*15e0*/  CS2R R36, SRZ ;  /* 0x0000000000247805 */ /* 0x000fe2000001ff00 */
[----:B------:R-:W-:Y:S01]  /*15f0*/  UISETP.GE.AND UP0, UPT, UR60, 0x1, UPT ;  /* 0x000000013c00788c */ /* 0x000fe2000bf06270 */
[----:B------:R-:W-:Y:S01]  /*1600*/  CS2R R32, SRZ ;  /* 0x0000000000207805 */ /* 0x000fe2000001ff00 */
[----:B------:R-:W-:Y:S01]  /*1610*/  UIMAD.WIDE UR4, UR4, 0x66666667, URZ ;  /* 0x66666667040478a5 */ /* 0x000fe2000f8e023f */
[----:B------:R-:W-:Y:S01]  /*1620*/  IMAD.MOV.U32 R8, RZ, RZ, RZ ;  /* 0x000000ffff087224 */ /* 0x000fe200078e00ff */
[----:B------:R-:W-:-:S02]  /*1630*/  CS2R R26, SRZ ;  /* 0x00000000001a7805 */ /* 0x000fc4000001ff00 */
[----:B------:R-:W-:Y:S02]  /*1640*/  CS2R R28, SRZ ;  /* 0x00000000001c7805 */ /* 0x000fe4000001ff00 */
[----:B------:R-:W-:Y:S01]  /*1650*/  PLOP3.LUT P1, PT, PT, PT, UP0, 0x80, 0x0 ;  /* 0x000000000000781c */ /* 0x000fe20003f2f008 */
[----:B------:R-:W-:Y:S01]  /*1660*/  USHF.R.U32.HI UR4, URZ, 0x1f, UR5 ;  /* 0x0000001f3f047899 */ /* 0x000fe20008011605 */
[----:B------:R-:W-:Y:S01]  /*1670*/  IMAD.MOV.U32 R10, RZ, RZ, RZ ;  /* 0x000000ffff0a7224 */ /* 0x000fe200078e00ff */
[----:B------:R-:W-:Y:S02]  /*1680*/  CS2R R24, SRZ ;  /* 0x0000000000187805 */ /* 0x000fe4000001ff00 */
[----:B------:R-:W-:-:S06]  /*1690*/  ULEA.HI.SX32 UR4, UR5, UR4, 0x1b ;  /* 0x0000000405047291 */ /* 0x000fcc000f8fda3f */
[----:B------:R-:W-:Y:S02]  /*16a0*/  IMAD.U32 R152, RZ, RZ, UR4 ;  /* 0x00000004ff987e24 */ /* 0x000fe4000f8e00ff */
[----:B------:R-:W-:Y:S05]  /*16b0*/  @!P1 BRA `(.L_x_390) ;  /* 0x0000009c00649947 */ /* 0x000fea0003800000 */
[----:B------:R-:W0:Y:S01]  /*16c0*/  SHFL.IDX PT, R0, R221, RZ, 0x1f ;  /* 0x00001fffdd007589 */ /* 0x000e2200000e0000 */
[----:B------:R-:W1:Y:S01]  /*16d0*/  S2UR UR7, SR_CgaCtaId ;  /* 0x00000000000779c3 */ /* 0x000e620000008800 */
[----:B------:R-:W-:Y:S01]  /*16e0*/  UMOV UR6, 0x400 ;  /* 0x0000040000067882 */ /* 0x000fe20000000000 */
[----:B0-----:R-:W-:Y:S01]  /*16f0*/  R2UR UR4, R0 ;  /* 0x00000000000472ca */ /* 0x001fe200000e0000 */
[----:B-1----:R-:W-:-:S04]  /*1700*/  ULEA UR6, UR7, UR6, 0x18 ;  /* 0x0000000607067291 */ /* 0x002fc8000f8ec03f */
[----:B------:R-:W-:-:S04]  /*1710*/  UIADD3 UR6, UR6, 0x14400, URZ ;  /* 0x0001440006067890 */ /* 0x000fc8000fffe03f */
[----:B------:R-:W-:-:S04]  /*1720*/  ULOP3.LUT UP0, URZ, UR6, 0x9f, URZ, 0xc0, !UPT ;  /* 0x0000009f063f7892 */ /* 0x000fc8000f80c03f */
[----:B------:R-:W-:Y:S02]  /*1730*/  ULEA.HI UR5, UR4, UR4, URZ, 0x1 ;  /* 0x0000000404057291 */ /* 0x000fe4000f8f083f */
[----:B------:R-:W-:Y:S02]  /*1740*/  PLOP3.LUT P0, PT, PT, PT, UP0, 0x80, 0x0 ;  /* 0x000000000000781c */ /* 0x000fe40003f0f008 */
[----:B------:R-:W-:-:S04]  /*1750*/  ULOP3.LUT UR5, UR5, 0x1e, URZ, 0xc0, !UPT ;  /* 0x0000001e05057892 */ /* 0x000fc8000f8ec03f */
[----:B------:R-:W-:-:S04]  /*1760*/  UIADD3 UR5, UR4, -UR5, URZ ;  /* 0x8000000504057290 */ /* 0x000fc8000fffe03f */
[----:B------:R-:W-:-:S04]  /*1770*/  ULEA UR5, UR5, UR6, 0xd ;  /* 0x0000000605057291 */ /* 0x000fc8000f8e683f */
[----:B------:R-:W-:-:S04]  /*1780*/  USHF.R.U32.HI UR5, URZ, 0x4, UR5 ;  /* 0x000000043f057899 */ /* 0x000fc80008011605 */
[----:B------:R-:W-:Y:S01]  /*1790*/  ULOP3.LUT UR36, UR5, 0x3fff, URZ, 0xc0, !UPT ;  /* 0x00003fff05247892 */ /* 0x000fe2000f8ec03f */
[----:B------:R-:W-:Y:S11]  /*17a0*/  @!P0 BRA `(.L_x_391) ;  /* 0x0000000000408947 */ /* 0x000ff60003800000 */
        /* <DEDUP_REMOVED lines=16> */
.L_x_391:
[----:B------:R-:W0:Y:S01]  /*18b0*/  S2UR UR5, SR_CgaCtaId ;  /* 0x00000000000579c3 */ /* 0x000e220000008800 */
[----:B------:R-:W-:Y:S01]  /*18c0*/  LEA.HI R0, R219, R219, RZ, 0x1 ;  /* 0x000000dbdb007211 */ /* 0x000fe200078f08ff */
[----:B------:R-:W-:Y:S01]  /*18d0*/  UMOV UR4, 0x400 ;  /* 0x0000040000047882 */ /* 0x000fe20000000000 */
[----:B------:R-:W-:Y:S01]  /*18e0*/  R2UR UR6, R226 ;  /* 0x00000000e20672ca */ /* 0x000fe200000e0000 */
[----:B------:R-:W-:Y:S01]  /*18f0*/  BSSY B0, `(.L_x_392) ;  /* 0x000000a000007945 */ /* 0x000fe20003800000 */
[----:B------:R-:W-:-:S05]  /*1900*/  LOP3.LUT R0, R0, 0xfffffffe, RZ, 0xc0, !PT ;  /* 0xfffffffe00007812 */ /* 0x000fca00078ec0ff */
[----:B------:R-:W-:-:S05]  /*1910*/  IMAD.IADD R0, R219, 0x1, -R0 ;  /* 0x00000001db007824 */ /* 0x000fca00078e0a00 */
[----:B------:R-:W-:Y:S01]  /*1920*/  SHF.L.U32 R0, R0, 0x1f, RZ ;  /* 0x0000001f00007819 */ /* 0x000fe200000006ff */
[----:B------:R-:W-:-:S05]  /*1930*/  IMAD.U32 R2, RZ, RZ, UR6 ;  /* 0x00000006ff027e24 */ /* 0x000fca000f8e00ff */
[----:B------:R-:W-:Y:S01]  /*1940*/  ISETP.NE.AND P0, PT, R2, 0x3, PT ;  /* 0x000000030200780c */ /* 0x000fe20003f05270 */
[----:B0-----:R-:W-:-:S06]  /*1950*/  ULEA UR4, UR5, UR4, 0x18 ;  /* 0x0000000405047291 */ /* 0x001fcc000f8ec03f */
[----:B------:R-:W-:-:S04]  /*1960*/  IMAD.U32 R5, RZ, RZ, UR4 ;  /* 0x00000004ff057e24 */ /* 0x000fc8000f8e00ff */
[----:B------:R-:W0:Y:S02]  /*1970*/  SYNCS.PHASECHK.TRANS64.TRYWAIT P1, [R5+URZ+0x38800], R0 ;  /* 0x03880000050075a7 */ /* 0x000e24000802017f */
[----:B0-----:R-:W-:Y:S05]  /*1980*/  @!P1 BRA `(.L_x_393) ;  /* 0x0000013800389947 */ /* 0x001fea0003800000 */
.L_x_567:
[----:B------:R-:W-:Y:S05]  /*1990*/  BSYNC B0 ;  /* 0x0000000000007941 */ /* 0x000fea0003800000 */
.L_x_392:
[----:B------:R-:W-:Y:S05]  /*19a0*/  @!P0 BRA `(.L_x_394) ;  /* 0x0000000000048947 */ /* 0x000fea0003800000 */
[----:B------:R-:W-:Y:S01]  /*19b0*/  BPT.TRAP 0x1 ;  /* 0x000000040000795c */ /* 0x000fe20000300000 */
.L_x_394:
[----:B0-----:R-:W-:Y:S01]  /*19c0*/  IMAD R0, R16, 0x8, R5 ;  /* 0x0000000810007824 */ /* 0x001fe200078e0205 */
[----:B------:R-:W-:-:S04]  /*19d0*/  SHF.L.U32 R3, R17, 0x1f, RZ ;  /* 0x0000001f11037819 */ /* 0x000fc800000006ff */
[----:B------:R0:W1:Y:S01]  /*19e0*/  SYNCS.PHASECHK.TRANS64.TRYWAIT P2, [R0+URZ+0x38830], R3 ;  /* 0x03883003000075a7 */ /* 0x000062000804017f */
[----:B------:R-:W-:Y:S05]  /*19f0*/  @!P0 BRA `(.L_x_395) ;  /* 0x0000000000048947 */ /* 0x000fea0003800000 */
[----:B------:R-:W-:Y:S01]  /*1a00*/  BPT.TRAP 0x1 ;  /* 0x000000040000795c */ /* 0x000fe20000300000 */
.L_x_395:
[----:B------:R-:W2:Y:S01]  /*1a10*/  S2R R2, SR_TID.X ;  /* 0x0000000000027919 */ /* 0x000ea20000002100 */
[----:B------:R-:W-:Y:S01]  /*1a20*/  IMAD.MOV.U32 R151, RZ, RZ, RZ ;  /* 0x000000ffff977224 */ /* 0x000fe200078e00ff */
[----:B--2---:R-:W-:Y:S01]  /*1a30*/  LOP3.LUT P1, RZ, R2, 0x7f, RZ, 0xc0, !PT ;  /* 0x0000007f02ff7812 */ /* 0x004fe2000782c0ff */
[----:B-1----:R-:W-:-:S12]  /*1a40*/  @P2 BRA `(.L_x_396) ;  /* 0x0000000000082947 */ /* 0x002fd80003800000 */
[----:B------:R-:W1:Y:S02]  /*1a50*/  SYNCS.PHASECHK.TRANS64.TRYWAIT P2, [R0+URZ+0x38830], R3 ;  /* 0x03883003000075a7 */ /* 0x000e64000804017f */
[----:B-1----:R-:W-:Y:S05]  /*1a60*/  @!P2 BRA `(.L_x_397) ;  /* 0x000001380014a947 */ /* 0x002fea0003800000 */
.L_x_396:
[----:B------:R-:W-:Y:S05]  /*1a70*/  WARPSYNC.ALL ;  /* 0x0000000000007948 */ /* 0x000fea0003800000 */
[----:B------:R-:W-:Y:S01]  /*1a80*/  R2UR UR4, R5 ;  /* 0x00000000050472ca */ /* 0x000fe200000e0000 */
[----:B------:R-:W-:Y:S01]  /*1a90*/  ULOP3.LUT UR5, UR36, 0x10000, URZ, 0xfc, !UPT ;  /* 0x0001000024057892 */ /* 0x000fe2000f8efc3f */
[----:B------:R-:W-:Y:S01]  /*1aa0*/  R2UR UR6, R16 ;  /* 0x00000000100672ca */ /* 0x000fe200000e0000 */
[----:B------:R-:W-:Y:S01]  /*1ab0*/  WARPGROUP.ARRIVE ;  /* 0x00000000000079c5 */ /* 0x000fe20000000000 */
[----:B------:R-:W-:Y:S01]  /*1ac0*/  UMOV UR9, 0x40000040 ;  /* 0x4000004000097882 */ /* 0x000fe20000000000 */
[----:B------:R-:W-:Y:S01]  /*1ad0*/  UMOV UR11, 0x40000040 ;  /* 0x40000040000b7882 */ /* 0x000fe20000000000 */
[----:B------:R-:W-:Y:S01]  /*1ae0*/  UMOV UR21, UR9 ;  /* 0x0000000900157c82 */ /* 0x000fe20008000000 */
[----:B------:R-:W-:Y:S01]  /*1af0*/  IMAD.U32 R13, RZ, RZ, UR9 ;  /* 0x00000009ff0d7e24 */ /* 0x000fe2000f8e00ff */
[----:B------:R-:W-:Y:S01]  /*1b00*/  UMOV UR8, UR5 ;  /* 0x0000000500087c82 */ /* 0x000fe20008000000 */
[----:B------:R-:W-:Y:S01]  /*1b10*/  UMOV UR13, UR21 ;  /* 0x00000015000d7c82 */ /* 0x000fe20008000000 */
[----:B------:R-:W-:Y:S01]  /*1b20*/  UMOV UR20, UR8 ;  /* 0x0000000800147c82 */ /* 0x000fe20008000000 */
[----:B------:R-:W-:Y:S01]  /*1b30*/  IMAD.U32 R12, RZ, RZ, UR8 ;  /* 0x00000008ff0c7e24 */ /* 0x000fe2000f8e00ff */
[----:B------:R-:W-:Y:S01]  /*1b40*/  UMOV UR12, UR20 ;  /* 0x00000014000c7c82 */ /* 0x000fe20008000000 */
[----:B------:R-:W-:Y:S01]  /*1b50*/  UIADD3 UR4, UR4, 0x24400, URZ ;  /* 0x0002440004047890 */ /* 0x000fe2000fffe03f */
[----:B------:R-:W-:Y:S01]  /*1b60*/  P2R R64, PR, RZ, 0x1 ;  /* 0x00000001ff407803 */ /* 0x000fe20000000000 */
[----:B------:R-:W-:Y:S01]  /*1b70*/  UMOV UR15, 0x40000040 ;  /* 0x40000040000f7882 */ /* 0x000fe20000000000 */
[----:B------:R-:W-:Y:S01]  /*1b80*/  UMOV UR16, UR20 ;  /* 0x0000001400107c82 */ /* 0x000fe20008000000 */
[----:B------:R-:W-:Y:S01]  /*1b90*/  USHF.R.U32.HI UR4, URZ, 0x4, UR4 ;  /* 0x000000043f047899 */ /* 0x000fe20008011604 */
[----:B01----:R-:W-:Y:S01]  /*1ba0*/  @!P1 VIADD R0, R0, 0x38840 ;  /* 0x0003884000009836 */ /* 0x003fe20000000000 */
[----:B------:R-:W-:Y:S01]  /*1bb0*/  UMOV UR17, UR21 ;  /* 0x0000001500117c82 */ /* 0x000fe20008000000 */
[----:B------:R-:W-:Y:S01]  /*1bc0*/  UMOV UR19, 0x40000040 ;  /* 0x4000004000137882 */ /* 0x000fe20000000000 */
[----:B------:R-:W-:Y:S01]  /*1bd0*/  ULOP3.LUT UR4, UR4, 0x3fff, URZ, 0xc0, !UPT ;  /* 0x00003fff04047892 */ /* 0x000fe2000f8ec03f */
[--C-:B------:R-:W-:Y:S01]  /*1be0*/  IMAD.MOV.U32 R150, RZ, RZ, R151.reuse ;  /* 0x000000ffff967224 */ /* 0x100fe200078e0097 */
[----:B------:R-:W-:Y:S01]  /*1bf0*/  UMOV UR23, 0x40000040 ;  /* 0x4000004000177882 */ /* 0x000fe20000000000 */
[----:B------:R-:W-:Y:S01]  /*1c00*/  UMOV UR27, 0x40000040 ;  /* 0x40000040001b7882 */ /* 0x000fe20000000000 */
[----:B------:R-:W-:Y:S01]  /*1c10*/  ULOP3.LUT UR7, UR4, 0x10000, URZ, 0xfc, !UPT ;  /* 0x0001000004077892 */ /* 0x000fe2000f8efc3f */
[----:B------:R-:W-:Y:S01]  /*1c20*/  @!P1 PRMT R0, RZ, 0x654, R0 ;  /* 0x00000654ff009816 */ /* 0x000fe20000000000 */
[----:B------:R-:W-:Y:S01]  /*1c30*/  UMOV UR31, 0x40000040 ;  /* 0x40000040001f7882 */ /* 0x000fe20000000000 */
[----:B------:R-:W-:Y:S01]  /*1c40*/  UMOV UR35, 0x40000040 ;  /* 0x4000004000237882 */ /* 0x000fe20000000000 */
[----:B------:R-:W-:Y:S01]  /*1c50*/  UIMAD UR4, UR6, 0xa00, UR7 ;  /* 0x00000a00060478a4 */ /* 0x000fe2000f8e0207 */
[--C-:B------:R-:W-:Y:S01]  /*1c60*/  IMAD.MOV.U32 R149, RZ, RZ, R151.reuse ;  /* 0x000000ffff957224 */ /* 0x100fe200078e0097 */
[----:B------:R-:W-:Y:S01]  /*1c70*/  UIADD3 UR6, UR5, 0x2, URZ ;  /* 0x0000000205067890 */ /* 0x000fe2000fffe03f */
[----:B------:R-:W-:Y:S01]  /*1c80*/  IMAD.U32 R19, RZ, RZ, UR7 ;  /* 0x00000007ff137e24 */ /* 0x000fe2000f8e00ff */
[----:B------:R-:W-:Y:S01]  /*1c90*/  UIADD3 UR14, UR4, 0x100, URZ ;  /* 0x00000100040e7890 */ /* 0x000fe2000fffe03f */
[-C--:B------:R-:W-:Y:S01]  /*1ca0*/  MOV R148, R151.reuse ;  /* 0x0000009700947202 */ /* 0x080fe20000000f00 */
[----:B------:R-:W-:Y:S01]  /*1cb0*/  UIADD3 UR18, UR4, 0x180, URZ ;  /* 0x0000018004127890 */ /* 0x000fe2000fffe03f */
[--C-:B------:R-:W-:Y:S01]  /*1cc0*/  IMAD.MOV.U32 R147, RZ, RZ, R151.reuse ;  /* 0x000000ffff937224 */ /* 0x100fe200078e0097 */
[----:B------:R-:W-:Y:S01]  /*1cd0*/  UMOV UR10, UR4 ;  /* 0x00000004000a7c82 */ /* 0x000fe20008000000 */
[----:B------:R-:W-:Y:S01]  /*1ce0*/  UIADD3 UR7, UR4, 0x2, URZ ;  /* 0x0000000204077890 */ /* 0x000fe2000fffe03f */
        /* <DEDUP_REMOVED lines=36> */
[----:B------:R-:W-:Y:S01]  /*1f30*/  MOV R74, R151 ;  /* 0x00000097004a7202 */ /* 0x000fe20000000f00 */
        /* <DEDUP_REMOVED lines=211> */
[----:B------:R-:W-:Y:S02]  /*2c70*/  UIADD3 UR10, UR4, 0x780, URZ ;  /* 0x00000780040a7890 */ /* 0x000fe4000fffe03f */
        /* <DEDUP_REMOVED lines=316> */
[----:B------:R-:W-:Y:S01]  /*4040*/  R2UR UR12, R3 ;  /* 0x00000000030c72ca */ /* 0x000fe200000e0000 */
[----:B------:R-:W-:Y:S01]  /*4050*/  VIADD R3, R223, UR60 ;  /* 0x0000003cdf037c36 */ /* 0x000fe20008000000 */
[----:B------:R-:W-:Y:S01]  /*4060*/  R2UR UR13, R2 ;  /* 0x00000000020d72ca */ /* 0x000fe200000e0000 */
        /* <DEDUP_REMOVED lines=83> */
[----:B------:R-:W-:Y:S01]  /*45a0*/  ISETP.GT.AND P6, PT, R3, 0x11, PT ;  /* 0x000000110300780c */ /* 0x000fe20003fc4270 */
[----:B------:R-:W3:Y:S01]  /*45b0*/  MUFU.TANH R49, R49 ;  /* 0x0000003100317308 */ /* 0x000ee20000002400 */
[----:B--2---:R-:W-:Y:S01]  /*45c0*/  FSEL R15, R15, -INF , P5 ;  /* 0xff8000000f0f7808 */ /* 0x004fe20002800000 */
[----:B------:R-:W-:Y:S01]  /*45d0*/  FMUL.FTZ R55, R55, UR10 ;  /* 0x0000000a37377c20 */ /* 0x000fe20008410000 */
[----:B------:R-:W-:Y:S01]  /*45e0*/  ISETP.GT.AND P5, PT, R3, 0x18, PT ;  /* 0x000000180300780c */ /* 0x000fe20003fa4270 */
[----:B------:R-:W-:Y:S01]  /*45f0*/  IMAD.MOV.U32 R59, RZ, RZ, R151 ;  /* 0x000000ffff3b7224 */ /* 0x000fe200078e0097 */
[----:B0-----:R-:W-:-:S02]  /*4600*/  FSEL R62, R62, -INF , P4 ;  /* 0xff8000003e3e7808 */ /* 0x001fc40002000000 */
        /* <DEDUP_REMOVED lines=64> */
[----:B------:R-:W-:Y:S01]  /*4a10*/  FMNMX.FTZ R21, R45, R4, !PT ;  /* 0x000000042d157209 */ /* 0x000fe20007810000 */
[----:B------:R-:W-:-:S04]  /*4a20*/  ULDC UR5, c[0x0][0x988] ;  /* 0x0002620000057ab9 */ /* 0x000fc80000000800 */
        /* <DEDUP_REMOVED lines=41> */
[----:B-1----:R-:W-:-:S07]  /*4cc0*/  FSEL R25, R25, -INF , P4 ;  /* 0xff80000019197808 */ /* 0x002fce0002000000 */
[----:B------:R-:W1:Y:S01]  /*4cd0*/  MUFU.TANH R29, R29 ;  /* 0x0000001d001d7308 */ /* 0x000e620000002400 */
[----:B0-----:R-:W-:Y:S02]  /*4ce0*/  FSEL R38, R38, -INF , P2 ;  /* 0xff80000026267808 */ /* 0x001fe40001000000 */
[----:B------:R-:W-:Y:S02]  /*4cf0*/  ISETP.GT.AND P2, PT, R3, 0x49, PT ;  /* 0x000000490300780c */ /* 0x000fe40003f44270 */
[----:B------:R-:W-:-:S03]  /*4d00*/  FMNMX.FTZ R3, R25, R4, !PT ;  /* 0x0000000419037209 */ /* 0x000fc60007810000 */
        /* <DEDUP_REMOVED lines=14> */
[----:B0-----:R-:W-:Y:S02]  /*4df0*/  FMNMX.FTZ R14, R3, R4, !PT ;  /* 0x00000004030e7209 */ /* 0x001fe40007810000 */
[----:B------:R-:W-:-:S03]  /*4e00*/  FMNMX.FTZ R3, R2, R15, !PT ;  /* 0x0000000f02037209 */ /* 0x000fc60007810000 */
        /* <DEDUP_REMOVED lines=43> */
[----:B0-----:R-:W-:Y:S01]  /*50c0*/  F2FP.F16.F32.PACK_AB R208, R57, R56 ;  /* 0x0000003839d0723e */ /* 0x001fe200000000ff */
[----:B------:R-:W-:Y:S01]  /*50d0*/  IMAD.MOV.U32 R64, RZ, RZ, R151 ;  /* 0x000000ffff407224 */ /* 0x000fe200078e0097 */
[----:B------:R-:W-:-:S04]  /*50e0*/  FMNMX.FTZ R14, R38, R3, !PT ;  /* 0x00000003260e7209 */ /* 0x000fc80007810000 */
        /* <DEDUP_REMOVED lines=8> */
[----:B------:R-:W-:Y:S04]  /*5170*/  MUFU.EX2 R52, R52 ;  /* 0x0000003400347308 */ /* 0x000fe80000000800 */
[----:B------:R-:W1:Y:S04]  /*5180*/  SHFL.BFLY PT, R3, R14, 0x2, 0x1f ;  /* 0x0c401f000e037f89 */ /* 0x000e6800000e0000 */
        /* <DEDUP_REMOVED lines=12> */
[----:B-1----:R-:W-:Y:S02]  /*5250*/  FMNMX.FTZ R3, R20, R3, !PT ;  /* 0x0000000314037209 */ /* 0x002fe40007810000 */
[----:B---3--:R-:W-:-:S02]  /*5260*/  F2FP.F16.F32.PACK_AB R202, R45, R44 ;  /* 0x0000002c2dca723e */ /* 0x008fc400000000ff */
[C---:B------:R-:W-:Y:S01]  /*5270*/  FSETP.NEU.FTZ.AND P2, PT, R3.reuse, -INF , PT ;  /* 0xff8000000300780b */ /* 0x040fe20003f5d000 */
[----:B------:R-:W-:Y:S02]  /*5280*/  FMUL.FTZ R14, R3, UR5 ;  /* 0x00000005030e7c20 */ /* 0x000fe40008410000 */
[----:B------:R-:W-:Y:S03]  /*5290*/  MUFU.EX2 R36, R36 ;  /* 0x0000002400247308 */ /* 0x000fe60000000800 */
[----:B------:R-:W-:Y:S02]  /*52a0*/  FSEL R14, R14, RZ, P2 ;  /* 0x000000ff0e0e7208 */ /* 0x000fe40001000000 */
[----:B------:R-:W-:-:S03]  /*52b0*/  PLOP3.LUT P2, PT, PT, PT, UP0, 0x80, 0x0 ;  /* 0x000000000000781c */ /* 0x000fc60003f4f008 */
[--C-:B------:R-:W-:Y:S01]  /*52c0*/  FFMA.FTZ R2, R2, UR5, -R14.reuse ;  /* 0x0000000502027c23 */ /* 0x100fe2000801080e */
[--C-:B------:R-:W-:Y:S01]  /*52d0*/  FFMA.FTZ R15, R15, UR5, -R14.reuse ;  /* 0x000000050f0f7c23 */ /* 0x100fe2000801080e */
[--C-:B------:R-:W-:Y:S01]  /*52e0*/  FFMA.FTZ R62, R62, UR5, -R14.reuse ;  /* 0x000000053e3e7c23 */ /* 0x100fe2000801080e */
[--C-:B------:R-:W-:Y:S01]  /*52f0*/  FFMA.FTZ R63, R63, UR5, -R14.reuse ;  /* 0x000000053f3f7c23 */ /* 0x100fe2000801080e */
[--C-:B------:R-:W-:Y:S01]  /*5300*/  FFMA.FTZ R50, R50, UR5, -R14.reuse ;  /* 0x0000000532327c23 */ /* 0x100fe2000801080e */
[----:B------:R1:W-:Y:S01]  /*5310*/  MUFU.EX2 R209, R15 ;  /* 0x0000000f00d17308 */ /* 0x0003e20000000800 */
[--C-:B------:R-:W-:Y:S01]  /*5320*/  FFMA.FTZ R51, R51, UR5, -R14.reuse ;  /* 0x0000000533337c23 */ /* 0x100fe2000801080e */
[--C-:B------:R-:W-:Y:S01]  /*5330*/  FFMA.FTZ R54, R54, UR5, -R14.reuse ;  /* 0x0000000536367c23 */ /* 0x100fe2000801080e */
[--C-:B------:R-:W-:Y:S01]  /*5340*/  FFMA.FTZ R55, R55, UR5, -R14.reuse ;  /* 0x0000000537377c23 */ /* 0x100fe2000801080e */
[--C-:B------:R-:W-:Y:S01]  /*5350*/  FFMA.FTZ R42, R42, UR5, -R14.reuse ;  /* 0x000000052a2a7c23 */ /* 0x100fe2000801080e */
[--C-:B------:R-:W-:Y:S01]  /*5360*/  FFMA.FTZ R43, R43, UR5, -R14.reuse ;  /* 0x000000052b2b7c23 */ /* 0x100fe2000801080e */
[--C-:B------:R-:W-:Y:S01]  /*5370*/  FFMA.FTZ R46, R46, UR5, -R14.reuse ;  /* 0x000000052e2e7c23 */ /* 0x100fe2000801080e */
[--C-:B------:R-:W-:Y:S01]  /*5380*/  FFMA.FTZ R47, R47, UR5, -R14.reuse ;  /* 0x000000052f2f7c23 */ /* 0x100fe2000801080e */
[----:B------:R-:W3:Y:S01]  /*5390*/  MUFU.EX2 R2, R2 ;  /* 0x0000000200027308 */ /* 0x000ee20000000800 */
[----:B-1----:R-:W-:Y:S01]  /*53a0*/  FADD.FTZ R15, R56, R57 ;  /* 0x00000039380f7221 */ /* 0x002fe20000010000 */
[--C-:B------:R-:W-:Y:S01]  /*53b0*/  FFMA.FTZ R34, R34, UR5, -R14.reuse ;  /* 0x0000000522227c23 */ /* 0x100fe2000801080e */
[--C-:B------:R-:W-:Y:S01]  /*53c0*/  FFMA.FTZ R35, R35, UR5, -R14.reuse ;  /* 0x0000000523237c23 */ /* 0x100fe2000801080e */
[--C-:B------:R-:W-:Y:S01]  /*53d0*/  FFMA.FTZ R38, R38, UR5, -R14.reuse ;  /* 0x0000000526267c23 */ /* 0x100fe2000801080e */
[----:B------:R-:W-:Y:S01]  /*53e0*/  FADD.FTZ R20, R60, R15 ;  /* 0x0000000f3c147221 */ /* 0x000fe20000010000 */
[--C-:B------:R-:W-:Y:S01]  /*53f0*/  FFMA.FTZ R39, R39, UR5, -R14.reuse ;  /* 0x0000000527277c23 */ /* 0x100fe2000801080e */
[----:B------:R-:W-:Y:S01]  /*5400*/  FFMA.FTZ R26, R26, UR5, -R14 ;  /* 0x000000051a1a7c23 */ /* 0x000fe2000801080e */
[----:B------:R-:W1:Y:S01]  /*5410*/  MUFU.EX2 R62, R62 ;  /* 0x0000003e003e7308 */ /* 0x000e620000000800 */
[----:B------:R-:W-:Y:S01]  /*5420*/  FADD.FTZ R15, R61, R20 ;  /* 0x000000143d0f7221 */ /* 0x000fe20000010000 */
[--C-:B------:R-:W-:Y:S01]  /*5430*/  FFMA.FTZ R27, R27, UR5, -R14.reuse ;  /* 0x000000051b1b7c23 */ /* 0x100fe2000801080e */
[--C-:B------:R-:W-:Y:S01]  /*5440*/  FFMA.FTZ R30, R30, UR5, -R14.reuse ;  /* 0x000000051e1e7c23 */ /* 0x100fe2000801080e */
[----:B------:R-:W-:Y:S01]  /*5450*/  FFMA.FTZ R14, R31, UR5, -R14 ;  /* 0x000000051f0e7c23 */ /* 0x000fe2000801080e */
[----:B------:R-:W-:Y:S01]  /*5460*/  FADD.FTZ R20, R48, R15 ;  /* 0x0000000f30147221 */ /* 0x000fe20000010000 */
[----:B0-----:R-:W-:Y:S01]  /*5470*/  F2FP.F16.F32.PACK_AB R196, R33, R32 ;  /* 0x0000002021c4723e */ /* 0x001fe200000000ff */
[----:B------:R-:W-:Y:S01]  /*5480*/  IMAD.MOV.U32 R61, RZ, RZ, R151 ;  /* 0x000000ffff3d7224 */ /* 0x000fe200078e0097 */
[----:B------:R-:W0:Y:S01]  /*5490*/  MUFU.EX2 R63, R63 ;  /* 0x0000003f003f7308 */ /* 0x000e220000000800 */
[----:B---3--:R-:W-:Y:S01]  /*54a0*/  FADD.FTZ R15, R2, R209 ;  /* 0x000000d1020f7221 */ /* 0x008fe20000010000 */
[----:B------:R-:W-:Y:S01]  /*54b0*/  FADD.FTZ R29, R49, R20 ;  /* 0x00000014311d7221 */ /* 0x000fe20000010000 */
[----:B------:R-:W-:Y:S01]  /*54c0*/  F2FP.F16.F32.PACK_AB R209, R209, R2 ;  /* 0x00000002d1d1723e */ /* 0x000fe200000000ff */
[----:B------:R-:W-:-:S02]  /*54d0*/  IMAD.MOV.U32 R2, RZ, RZ, 0x3f800000 ;  /* 0x3f800000ff027424 */ /* 0x000fc400078e00ff */
[----:B------:R-:W-:Y:S01]  /*54e0*/  FADD.FTZ R58, R52, R29 ;  /* 0x0000001d343a7221 */ /* 0x000fe20000010000 */
[----:B------:R-:W-:Y:S01]  /*54f0*/  IMAD.MOV.U32 R60, RZ, RZ, R151 ;  /* 0x000000ffff3c7224 */ /* 0x000fe200078e0097 */
[----:B------:R-:W3:Y:S01]  /*5500*/  MUFU.EX2 R50, R50 ;  /* 0x0000003200327308 */ /* 0x000ee20000000800 */
[----:B-1----:R-:W-:Y:S01]  /*5510*/  FADD.FTZ R20, R62, R15 ;  /* 0x0000000f3e147221 */ /* 0x002fe20000010000 */
[----:B------:R-:W-:Y:S01]  /*5520*/  FADD.FTZ R29, R53, R58 ;  /* 0x0000003a351d7221 */ /* 0x000fe20000010000 */
[--C-:B------:R-:W-:Y:S02]  /*5530*/  IMAD.MOV.U32 R57, RZ, RZ, R151.reuse ;  /* 0x000000ffff397224 */ /* 0x100fe400078e0097 */
[----:B------:R-:W-:Y:S02]  /*5540*/  IMAD.MOV.U32 R56, RZ, RZ, R151 ;  /* 0x000000ffff387224 */ /* 0x000fe400078e0097 */
[----:B------:R-:W-:Y:S01]  /*5550*/  FADD.FTZ R58, R40, R29 ;  /* 0x0000001d283a7221 */ /* 0x000fe20000010000 */
[--C-:B------:R-:W-:Y:S01]  /*5560*/  IMAD.MOV.U32 R53, RZ, RZ, R151.reuse ;  /* 0x000000ffff357224 */ /* 0x100fe200078e0097 */
[----:B------:R-:W1:Y:S01]  /*5570*/  MUFU.EX2 R51, R51 ;  /* 0x0000003300337308 */ /* 0x000e620000000800 */
[----:B0-----:R-:W-:Y:S01]  /*5580*/  FADD.FTZ R15, R63, R20 ;  /* 0x000000143f0f7221 */ /* 0x001fe20000010000 */
[----:B------:R-:W-:Y:S01]  /*5590*/  FADD.FTZ R29, R41, R58 ;  /* 0x0000003a291d7221 */ /* 0x000fe20000010000 */
[----:B------:R-:W-:Y:S01]  /*55a0*/  F2FP.F16.F32.PACK_AB R211, R63, R62 ;  /* 0x0000003e3fd3723e */ /* 0x000fe200000000ff */
[----:B------:R-:W-:-:S02]  /*55b0*/  IMAD.MOV.U32 R63, RZ, RZ, R151 ;  /* 0x000000ffff3f7224 */ /* 0x000fc400078e0097 */
[----:B--2---:R-:W-:Y:S01]  /*55c0*/  FADD.FTZ R0, R44, R29 ;  /* 0x0000001d2c007221 */ /* 0x004fe20000010000 */
[----:B------:R-:W-:Y:S01]  /*55d0*/  IMAD.MOV.U32 R62, RZ, RZ, R151 ;  /* 0x000000ffff3e7224 */ /* 0x000fe200078e0097 */
[----:B------:R-:W0:Y:S01]  /*55e0*/  MUFU.EX2 R54, R54 ;  /* 0x0000003600367308 */ /* 0x000e220000000800 */
[----:B---3--:R-:W-:Y:S01]  /*55f0*/  FADD.FTZ R20, R50, R15 ;  /* 0x0000000f32147221 */ /* 0x008fe20000010000 */
[----:B------:R-:W-:Y:S01]  /*5600*/  FADD.FTZ R29, R45, R0 ;  /* 0x000000002d1d7221 */ /* 0x000fe20000010000 */
[--C-:B------:R-:W-:Y:S02]  /*5610*/  IMAD.MOV.U32 R58, RZ, RZ, R151.reuse ;  /* 0x000000ffff3a7224 */ /* 0x100fe400078e0097 */
[--C-:B------:R-:W-:Y:S02]  /*5620*/  IMAD.MOV.U32 R52, RZ, RZ, R151.reuse ;  /* 0x000000ffff347224 */ /* 0x100fe400078e0097 */
[--C-:B------:R-:W-:Y:S01]  /*5630*/  IMAD.MOV.U32 R49, RZ, RZ, R151.reuse ;  /* 0x000000ffff317224 */ /* 0x100fe200078e0097 */
[----:B------:R-:W2:Y:S01]  /*5640*/  MUFU.EX2 R55, R55 ;  /* 0x0000003700377308 */ /* 0x000ea20000000800 */
[C---:B-1----:R-:W-:Y:S01]  /*5650*/  FADD.FTZ R15, R51.reuse, R20 ;  /* 0x00000014330f7221 */ /* 0x042fe20000010000 */
[----:B------:R-:W-:Y:S01]  /*5660*/  F2FP.F16.F32.PACK_AB R205, R51, R50 ;  /* 0x0000003233cd723e */ /* 0x000fe200000000ff */
[----:B------:R-:W-:-:S02]  /*5670*/  IMAD.MOV.U32 R51, RZ, RZ, R151 ;  /* 0x000000ffff337224 */ /* 0x000fc400078e0097 */
[--C-:B------:R-:W-:Y:S02]  /*5680*/  IMAD.MOV.U32 R50, RZ, RZ, R151.reuse ;  /* 0x000000ffff327224 */ /* 0x100fe400078e0097 */
[----:B------:R-:W-:Y:S01]  /*5690*/  IMAD.MOV.U32 R48, RZ, RZ, R151 ;  /* 0x000000ffff307224 */ /* 0x000fe200078e0097 */
[----:B------:R-:W1:Y:S01]  /*56a0*/  MUFU.EX2 R42, R42 ;  /* 0x0000002a002a7308 */ /* 0x000e620000000800 */
[----:B0-----:R-:W-:Y:S01]  /*56b0*/  FADD.FTZ R20, R54, R15 ;  /* 0x0000000f36147221 */ /* 0x001fe20000010000 */
[--C-:B------:R-:W-:Y:S02]  /*56c0*/  IMAD.MOV.U32 R45, RZ, RZ, R151.reuse ;  /* 0x000000ffff2d7224 */ /* 0x100fe400078e0097 */
[--C-:B------:R-:W-:Y:S02]  /*56d0*/  IMAD.MOV.U32 R44, RZ, RZ, R151.reuse ;  /* 0x000000ffff2c7224 */ /* 0x100fe400078e0097 */
[----:B------:R-:W-:Y:S02]  /*56e0*/  IMAD.MOV.U32 R41, RZ, RZ, R151 ;  /* 0x000000ffff297224 */ /* 0x000fe400078e0097 */
[----:B------:R-:W0:Y:S01]  /*56f0*/  MUFU.EX2 R43, R43 ;  /* 0x0000002b002b7308 */ /* 0x000e220000000800 */
[C---:B--2---:R-:W-:Y:S01]  /*5700*/  FADD.FTZ R15, R55.reuse, R20 ;  /* 0x00000014370f7221 */ /* 0x044fe20000010000 */
[----:B------:R-:W-:Y:S01]  /*5710*/  FADD.FTZ R20, R32, R29 ;  /* 0x0000001d20147221 */ /* 0x000fe20000010000 */
[----:B------:R-:W-:Y:S01]  /*5720*/  F2FP.F16.F32.PACK_AB R207, R55, R54 ;  /* 0x0000003637cf723e */ /* 0x000fe200000000ff */
[----:B------:R-:W-:-:S02]  /*5730*/  IMAD.MOV.U32 R55, RZ, RZ, R151 ;  /* 0x000000ffff377224 */ /* 0x000fc400078e0097 */
[----:B------:R-:W-:Y:S01]  /*5740*/  FADD.FTZ R29, R33, R20 ;  /* 0x00000014211d7221 */ /* 0x000fe20000010000 */
[----:B------:R-:W-:Y:S01]  /*5750*/  IMAD.MOV.U32 R54, RZ, RZ, R151 ;  /* 0x000000ffff367224 */ /* 0x000fe200078e0097 */
[----:B------:R-:W2:Y:S01]  /*5760*/  MUFU.EX2 R46, R46 ;  /* 0x0000002e002e7308 */ /* 0x000ea20000000800 */
[----:B-1----:R-:W-:Y:S01]  /*5770*/  FADD.FTZ R0, R42, R15 ;  /* 0x0000000f2a007221 */ /* 0x002fe20000010000 */
[----:B------:R-:W-:Y:S01]  /*5780*/  FADD.FTZ R20, R36, R29 ;  /* 0x0000001d24147221 */ /* 0x000fe20000010000 */
[--C-:B------:R-:W-:Y:S02]  /*5790*/  IMAD.MOV.U32 R40, RZ, RZ, R151.reuse ;  /* 0x000000ffff287224 */ /* 0x100fe400078e0097 */
[--C-:B------:R-:W-:Y:S02]  /*57a0*/  IMAD.MOV.U32 R33, RZ, RZ, R151.reuse ;  /* 0x000000ffff217224 */ /* 0x100fe400078e0097 */
[--C-:B------:R-:W-:Y:S01]  /*57b0*/  IMAD.MOV.U32 R32, RZ, RZ, R151.reuse ;  /* 0x000000ffff207224 */ /* 0x100fe200078e0097 */
[----:B------:R-:W1:Y:S01]  /*57c0*/  MUFU.EX2 R47, R47 ;  /* 0x0000002f002f7308 */ /* 0x000e620000000800 */
[C---:B0-----:R-:W-:Y:S01]  /*57d0*/  FADD.FTZ R15, R43.reuse, R0 ;  /* 0x000000002b0f7221 */ /* 0x041fe20000010000 */
[----:B------:R-:W-:Y:S01]  /*57e0*/  F2FP.F16.F32.PACK_AB R201, R43, R42 ;  /* 0x0000002a2bc9723e */ /* 0x000fe200000000ff */
[----:B------:R-:W-:-:S02]  /*57f0*/  IMAD.MOV.U32 R43, RZ, RZ, R151 ;  /* 0x000000ffff2b7224 */ /* 0x000fc400078e0097 */
[--C-:B------:R-:W-:Y:S02]  /*5800*/  IMAD.MOV.U32 R42, RZ, RZ, R151.reuse ;  /* 0x000000ffff2a7224 */ /* 0x100fe400078e0097 */
[----:B------:R-:W-:Y:S01]  /*5810*/  IMAD.MOV.U32 R31, RZ, RZ, R151 ;  /* 0x000000ffff1f7224 */ /* 0x000fe200078e0097 */
[----:B------:R-:W0:Y:S01]  /*5820*/  MUFU.EX2 R37, R37 ;  /* 0x0000002500257308 */ /* 0x000e220000000800 */
[----:B--2---:R-:W-:-:S07]  /*5830*/  FADD.FTZ R0, R46, R15 ;  /* 0x0000000f2e007221 */ /* 0x004fce0000010000 */
[----:B------:R-:W2:Y:S01]  /*5840*/  MUFU.EX2 R34, R34 ;  /* 0x0000002200227308 */ /* 0x000ea20000000800 */
[C---:B-1----:R-:W-:Y:S01]  /*5850*/  FADD.FTZ R15, R47.reuse, R0 ;  /* 0x000000002f0f7221 */ /* 0x042fe20000010000 */
[----:B------:R-:W-:Y:S01]  /*5860*/  F2FP.F16.F32.PACK_AB R203, R47, R46 ;  /* 0x0000002e2fcb723e */ /* 0x000fe200000000ff */
[--C-:B------:R-:W-:Y:S02]  /*5870*/  IMAD.MOV.U32 R47, RZ, RZ, R151.reuse ;  /* 0x000000ffff2f7224 */ /* 0x100fe400078e0097 */
[----:B------:R-:W-:-:S03]  /*5880*/  IMAD.MOV.U32 R46, RZ, RZ, R151 ;  /* 0x000000ffff2e7224 */ /* 0x000fc600078e0097 */
[----:B------:R-:W1:Y:S01]  /*5890*/  MUFU.EX2 R24, R24 ;  /* 0x0000001800187308 */ /* 0x000e620000000800 */
[C---:B0-----:R-:W-:Y:S01]  /*58a0*/  FADD.FTZ R29, R37.reuse, R20 ;  /* 0x00000014251d7221 */ /* 0x041fe20000010000 */
[----:B------:R-:W-:Y:S01]  /*58b0*/  F2FP.F16.F32.PACK_AB R198, R37, R36 ;  /* 0x0000002425c6723e */ /* 0x000fe200000000ff */
[----:B------:R-:W-:Y:S01]  /*58c0*/  IMAD.MOV.U32 R36, RZ, RZ, R151 ;  /* 0x000000ffff247224 */ /* 0x000fe200078e0097 */
[----:B------:R-:W-:-:S04]  /*58d0*/  MOV R37, R151 ;  /* 0x0000009700257202 */ /* 0x000fc80000000f00 */
[----:B------:R-:W0:Y:S01]  /*58e0*/  MUFU.EX2 R35, R35 ;  /* 0x0000002300237308 */ /* 0x000e220000000800 */
[----:B--2---:R-:W-:-:S07]  /*58f0*/  FADD.FTZ R0, R34, R15 ;  /* 0x0000000f22007221 */ /* 0x004fce0000010000 */
[----:B------:R-:W2:Y:S01]  /*5900*/  MUFU.EX2 R25, R25 ;  /* 0x0000001900197308 */ /* 0x000ea20000000800 */
[----:B-1----:R-:W-:-:S07]  /*5910*/  FADD.FTZ R20, R24, R29 ;  /* 0x0000001d18147221 */ /* 0x002fce0000010000 */
[----:B------:R-:W1:Y:S01]  /*5920*/  MUFU.EX2 R38, R38 ;  /* 0x0000002600267308 */ /* 0x000e620000000800 */
[C---:B0-----:R-:W-:Y:S01]  /*5930*/  FADD.FTZ R15, R35.reuse, R0 ;  /* 0x00000000230f7221 */ /* 0x041fe20000010000 */
[----:B------:R-:W-:Y:S01]  /*5940*/  F2FP.F16.F32.PACK_AB R197, R35, R34 ;  /* 0x0000002223c5723e */ /* 0x000fe200000000ff */
[--C-:B------:R-:W-:Y:S02]  /*5950*/  IMAD.MOV.U32 R35, RZ, RZ, R151.reuse ;  /* 0x000000ffff237224 */ /* 0x100fe400078e0097 */
[----:B------:R-:W-:-:S03]  /*5960*/  IMAD.MOV.U32 R34, RZ, RZ, R151 ;  /* 0x000000ffff227224 */ /* 0x000fc600078e0097 */
[----:B------:R-:W0:Y:S01]  /*5970*/  MUFU.EX2 R28, R28 ;  /* 0x0000001c001c7308 */ /* 0x000e220000000800 */
[C---:B--2---:R-:W-:Y:S01]  /*5980*/  FADD.FTZ R29, R25.reuse, R20 ;  /* 0x00000014191d7221 */ /* 0x044fe20000010000 */
[----:B------:R-:W-:Y:S01]  /*5990*/  F2FP.F16.F32.PACK_AB R192, R25, R24 ;  /* 0x0000001819c0723e */ /* 0x000fe200000000ff */
[--C-:B------:R-:W-:Y:S02]  /*59a0*/  IMAD.MOV.U32 R25, RZ, RZ, R151.reuse ;  /* 0x000000ffff197224 */ /* 0x100fe400078e0097 */
[----:B------:R-:W-:-:S03]  /*59b0*/  IMAD.MOV.U32 R24, RZ, RZ, R151 ;  /* 0x000000ffff187224 */ /* 0x000fc600078e0097 */
[----:B------:R-:W2:Y:S01]  /*59c0*/  MUFU.EX2 R39, R39 ;  /* 0x0000002700277308 */ /* 0x000ea20000000800 */
[----:B-1----:R-:W-:-:S07]  /*59d0*/  FADD.FTZ R0, R38, R15 ;  /* 0x0000000f26007221 */ /* 0x002fce0000010000 */
[----:B------:R-:W1:Y:S01]  /*59e0*/  MUFU.EX2 R26, R26 ;  /* 0x0000001a001a7308 */ /* 0x000e620000000800 */
[----:B0-----:R-:W-:-:S07]  /*59f0*/  FADD.FTZ R20, R28, R29 ;  /* 0x0000001d1c147221 */ /* 0x001fce0000010000 */
[----:B------:R-:W0:Y:S01]  /*5a00*/  MUFU.EX2 R21, R21 ;  /* 0x0000001500157308 */ /* 0x000e220000000800 */
[C---:B--2---:R-:W-:Y:S01]  /*5a10*/  FADD.FTZ R29, R39.reuse, R0 ;  /* 0x00000000271d7221 */ /* 0x044fe20000010000 */
[----:B------:R-:W-:Y:S01]  /*5a20*/  F2FP.F16.F32.PACK_AB R199, R39, R38 ;  /* 0x0000002627c7723e */ /* 0x000fe200000000ff */
[--C-:B------:R-:W-:Y:S02]  /*5a30*/  IMAD.MOV.U32 R39, RZ, RZ, R151.reuse ;  /* 0x000000ffff277224 */ /* 0x100fe400078e0097 */
[----:B------:R-:W-:-:S03]  /*5a40*/  IMAD.MOV.U32 R38, RZ, RZ, R151 ;  /* 0x000000ffff267224 */ /* 0x000fc600078e0097 */
[----:B------:R-:W2:Y:S01]  /*5a50*/  MUFU.EX2 R27, R27 ;  /* 0x0000001b001b7308 */ /* 0x000ea20000000800 */
[----:B-1----:R-:W-:Y:S01]  /*5a60*/  FADD.FTZ R0, R26, R29 ;  /* 0x0000001d1a007221 */ /* 0x002fe20000010000 */
[----:B------:R-:W-:-:S06]  /*5a70*/  IMAD.MOV.U32 R29, RZ, RZ, R151 ;  /* 0x000000ffff1d7224 */ /* 0x000fcc00078e0097 */
[----:B------:R-:W1:Y:S01]  /*5a80*/  MUFU.EX2 R30, R30 ;  /* 0x0000001e001e7308 */ /* 0x000e620000000800 */
[C---:B0-----:R-:W-:Y:S01]  /*5a90*/  FADD.FTZ R15, R21.reuse, R20 ;  /* 0x00000014150f7221 */ /* 0x041fe20000010000 */
[----:B------:R-:W-:Y:S01]  /*5aa0*/  F2FP.F16.F32.PACK_AB R194, R21, R28 ;  /* 0x0000001c15c2723e */ /* 0x000fe200000000ff */
[----:B------:R-:W-:-:S05]  /*5ab0*/  IMAD.MOV.U32 R28, RZ, RZ, R151 ;  /* 0x000000ffff1c7224 */ /* 0x000fca00078e0097 */
[----:B------:R1:W0:Y:S01]  /*5ac0*/  MUFU.EX2 R195, R14 ;  /* 0x0000000e00c37308 */ /* 0x0002220000000800 */
[C---:B--2---:R-:W-:Y:S01]  /*5ad0*/  FADD.FTZ R21, R27.reuse, R0 ;  /* 0x000000001b157221 */ /* 0x044fe20000010000 */
[----:B------:R-:W-:Y:S01]  /*5ae0*/  F2FP.F16.F32.PACK_AB R193, R27, R26 ;  /* 0x0000001a1bc1723e */ /* 0x000fe200000000ff */
[----:B------:R-:W-:Y:S02]  /*5af0*/  IMAD.MOV.U32 R0, RZ, RZ, 0x3f800000 ;  /* 0x3f800000ff007424 */ /* 0x000fe400078e00ff */
[--C-:B------:R-:W-:Y:S02]  /*5b00*/  IMAD.MOV.U32 R27, RZ, RZ, R151.reuse ;  /* 0x000000ffff1b7224 */ /* 0x100fe400078e0097 */
[----:B------:R-:W-:Y:S02]  /*5b10*/  IMAD.MOV.U32 R26, RZ, RZ, R151 ;  /* 0x000000ffff1a7224 */ /* 0x000fe400078e0097 */
[----:B-1----:R-:W-:-:S04]  /*5b20*/  FADD.FTZ R14, R30, R21 ;  /* 0x000000151e0e7221 */ /* 0x002fc80000010000 */
[C---:B0-----:R-:W-:Y:S01]  /*5b30*/  FADD.FTZ R14, R195.reuse, R14 ;  /* 0x0000000ec30e7221 */ /* 0x041fe20000010000 */
[----:B------:R-:W-:Y:S01]  /*5b40*/  F2FP.F16.F32.PACK_AB R195, R195, R30 ;  /* 0x0000001ec3c3723e */ /* 0x000fe200000000ff */
[----:B------:R-:W-:Y:S01]  /*5b50*/  IMAD.MOV.U32 R30, RZ, RZ, R151 ;  /* 0x000000ffff1e7224 */ /* 0x000fe200078e0097 */
[----:B------:R-:W-:Y:S06]  /*5b60*/  @!P2 BRA `(.L_x_398) ;  /* 0x0000004000d4a947 */ /* 0x000fec0003800000 */
[----:B------:R-:W-:Y:S01]  /*5b70*/  R2UR UR4, R152 ;  /* 0x00000000980472ca */ /* 0x000fe200000e0000 */
[----:B------:R-:W-:Y:S01]  /*5b80*/  IMAD.MOV.U32 R20, RZ, RZ, R3 ;  /* 0x000000ffff147224 */ /* 0x000fe200078e0003 */
[----:B------:R-:W-:Y:S01]  /*5b90*/  R2UR UR61, R16 ;  /* 0x00000000103d72ca */ /* 0x000fe200000e0000 */
[----:B------:R-:W-:Y:S01]  /*5ba0*/  IMAD.MOV.U32 R21, RZ, RZ, R4 ;  /* 0x000000ffff157224 */ /* 0x000fe200078e0004 */
[----:B------:R-:W-:Y:S01]  /*5bb0*/  CS2R R150, SRZ ;  /* 0x0000000000967805 */ /* 0x000fe2000001ff00 */
[----:B------:R-:W-:Y:S01]  /*5bc0*/  IMAD.MOV.U32 R234, RZ, RZ, R17 ;  /* 0x000000ffffea7224 */ /* 0x000fe200078e0011 */
[----:B------:R-:W-:Y:S01]  /*5bd0*/  CS2R R146, SRZ ;  /* 0x0000000000927805 */ /* 0x000fe2000001ff00 */
[----:B------:R-:W-:Y:S01]  /*5be0*/  IMAD.MOV.U32 R0, RZ, RZ, 0x3f800000 ;  /* 0x3f800000ff007424 */ /* 0x000fe200078e00ff */
[----:B------:R-:W-:Y:S02]  /*5bf0*/  CS2R R142, SRZ ;  /* 0x00000000008e7805 */ /* 0x000fe4000001ff00 */
[----:B------:R-:W-:-:S02]  /*5c00*/  CS2R R138, SRZ ;  /* 0x00000000008a7805 */ /* 0x000fc4000001ff00 */
[----:B------:R-:W-:Y:S02]  /*5c10*/  CS2R R134, SRZ ;  /* 0x0000000000867805 */ /* 0x000fe4000001ff00 */
[----:B------:R-:W-:Y:S02]  /*5c20*/  CS2R R130, SRZ ;  /* 0x0000000000827805 */ /* 0x000fe4000001ff00 */
[----:B------:R-:W-:Y:S01]  /*5c30*/  CS2R R126, SRZ ;  /* 0x00000000007e7805 */ /* 0x000fe2000001ff00 */
[----:B------:R-:W-:Y:S01]  /*5c40*/  UIADD3 UR4, UR4, -0x2, URZ ;  /* 0xfffffffe04047890 */ /* 0x000fe2000fffe03f */
[----:B------:R-:W-:Y:S02]  /*5c50*/  CS2R R122, SRZ ;  /* 0x00000000007a7805 */ /* 0x000fe4000001ff00 */
[----:B------:R-:W-:Y:S02]  /*5c60*/  CS2R R118, SRZ ;  /* 0x0000000000767805 */ /* 0x000fe4000001ff00 */
[----:B------:R-:W-:-:S02]  /*5c70*/  CS2R R114, SRZ ;  /* 0x0000000000727805 */ /* 0x000fc4000001ff00 */
[----:B------:R-:W-:Y:S02]  /*5c80*/  CS2R R110, SRZ ;  /* 0x00000000006e7805 */ /* 0x000fe4000001ff00 */
[----:B------:R-:W-:Y:S01]  /*5c90*/  CS2R R106, SRZ ;  /* 0x00000000006a7805 */ /* 0x000fe2000001ff00 */
[----:B------:R-:W-:Y:S01]  /*5ca0*/  IMAD.U32 R232, RZ, RZ, UR4 ;  /* 0x00000004ffe87e24 */ /* 0x000fe2000f8e00ff */
        /* <DEDUP_REMOVED lines=51> */
[----:B------:R-:W-:Y:S01]  /*5fe0*/  CS2R R24, SRZ ;  /* 0x0000000000187805 */ /* 0x000fe2000001ff00 */
[----:B------:R-:W-:-:S06]  /*5ff0*/  ULDC UR60, c[0x0][0x9d8] ;  /* 0x00027600003c7ab9 */ /* 0x000fcc0000000800 */
.L_x_407:
[----:B------:R-:W-:-:S04]  /*6000*/  UIADD3 UR4, UR61, 0x1, URZ ;  /* 0x000000013d047890 */ /* 0x000fc8000fffe03f */
[----:B------:R-:W-:-:S04]  /*6010*/  UISETP.NE.AND UP0, UPT, UR4, 0x2, UPT ;  /* 0x000000020400788c */ /* 0x000fc8000bf05270 */
[----:B------:R-:W-:Y:S02]  /*6020*/  USEL UR5, URZ, 0x1, UP0 ;  /* 0x000000013f057887 */ /* 0x000fe40008000000 */
[----:B------:R-:W-:-:S04]  /*6030*/  USEL UR4, UR4, URZ, UP0 ;  /* 0x0000003f04047287 */ /* 0x000fc80008000000 */
[----:B------:R-:W-:Y:S02]  /*6040*/  LOP3.LUT R17, R234, UR5, RZ, 0x3c, !PT ;  /* 0x00000005ea117c12 */ /* 0x000fe4000f8e3cff */
[----:B------:R-:W-:Y:S01]  /*6050*/  IMAD.U32 R16, RZ, RZ, UR4 ;  /* 0x00000004ff107e24 */ /* 0x000fe2000f8e00ff */
[----:B------:R-:W-:Y:S06]  /*6060*/  @!P0 BRA `(.L_x_399) ;  /* 0x0000000000048947 */ /* 0x000fec0003800000 */
[----:B------:R-:W-:Y:S01]  /*6070*/  BPT.TRAP 0x1 ;  /* 0x000000040000795c */ /* 0x000fe20000300000 */
.L_x_399:
[----:B------:R-:W0:Y:S01]  /*6080*/  S2UR UR6, SR_CgaCtaId ;  /* 0x00000000000679c3 */ /* 0x000e220000008800 */
[----:B------:R-:W-:Y:S01]  /*6090*/  UMOV UR5, 0x400 ;  /* 0x0000040000057882 */ /* 0x000fe20000000000 */
[----:B------:R-:W-:Y:S01]  /*60a0*/  SHF.L.U32 R3, R17, 0x1f, RZ ;  /* 0x0000001f11037819 */ /* 0x000fe200000006ff */
[----:B0-----:R-:W-:-:S06]  /*60b0*/  ULEA UR5, UR6, UR5, 0x18 ;  /* 0x0000000506057291 */ /* 0x001fcc000f8ec03f */
[----:B------:R-:W-:-:S05]  /*60c0*/  IMAD.U32 R5, RZ, RZ, UR5 ;  /* 0x00000005ff057e24 */ /* 0x000fca000f8e00ff */
[----:B------:R-:W-:-:S13]  /*60d0*/  R2UR UR5, R5 ;  /* 0x00000000050572ca */ /* 0x000fda00000e0000 */
[----:B------:R-:W-:-:S06]  /*60e0*/  ULEA UR4, UR4, UR5, 0x3 ;  /* 0x0000000504047291 */ /* 0x000fcc000f8e183f */
[----:B------:R-:W-:-:S03]  /*60f0*/  IMAD.U32 R233, RZ, RZ, UR4 ;  /* 0x00000004ffe97e24 */ /* 0x000fc6000f8e00ff */
[----:B------:R0:W1:Y:S01]  /*6100*/  SYNCS.PHASECHK.TRANS64.TRYWAIT P2, [UR4+0x38830], R3 ;  /* 0x03883003ff0075a7 */ /* 0x0000620008040144 */
[----:B------:R-:W-:Y:S05]  /*6110*/  @!P0 BRA `(.L_x_400) ;  /* 0x0000000000048947 */ /* 0x000fea0003800000 */
[----:B------:R-:W-:Y:S01]  /*6120*/  BPT.TRAP 0x1 ;  /* 0x000000040000795c */ /* 0x000fe20000300000 */
.L_x_400:
[----:B-1----:R-:W-:Y:S05]  /*6130*/  @P2 BRA `(.L_x_401) ;  /* 0x00000000000c2947 */ /* 0x002fea0003800000 */
[----:B------:R-:W-:-:S13]  /*6140*/  R2UR UR4, R233 ;  /* 0x00000000e90472ca */ /* 0x000fda00000e0000 */
[----:B------:R-:W1:Y:S02]  /*6150*/  SYNCS.PHASECHK.TRANS64.TRYWAIT P2, [UR4+0x38830], R3 ;  /* 0x03883003ff0075a7 */ /* 0x000e640008040144 */
[----:B-1----:R-:W-:Y:S05]  /*6160*/  @!P2 BRA `(.L_x_402) ;  /* 0x000000f00068a947 */ /* 0x002fea0003800000 */
.L_x_401:
        /* <DEDUP_REMOVED lines=608> */
[----:B------:R-:W-:-:S03]  /*8770*/  UIADD3 UR6, UR4, 0x886, URZ ;  /* 0x0000088604067890 */ /* 0x000fc6000fffe03f */
        /* <DEDUP_REMOVED lines=36> */
.L_x_403:
[----:B------:R-:W-:Y:S02]  /*89c0*/  R2UR UR4, R5 ;  /* 0x00000000050472ca */ /* 0x000fe400000e0000 */
[----:B------:R-:W-:-:S11]  /*89d0*/  SHF.L.U32 R0, R234, 0x1f, RZ ;  /* 0x0000001fea007819 */ /* 0x000fd600000006ff */
[----:B------:R-:W-:-:S09]  /*89e0*/  ULEA UR4, UR61, UR4, 0x3 ;  /* 0x000000043d047291 */ /* 0x000fd2000f8e183f */
[----:B------:R2:W3:Y:S01]  /*89f0*/  SYNCS.PHASECHK.TRANS64.TRYWAIT P2, [UR4+0x38850], R0 ;  /* 0x03885000ff0075a7 */ /* 0x0004e20008040144 */
[----:B------:R-:W-:Y:S05]  /*8a00*/  @!P0 BRA `(.L_x_404) ;  /* 0x0000000000048947 */ /* 0x000fea0003800000 */
[----:B------:R-:W-:Y:S01]  /*8a10*/  BPT.TRAP 0x1 ;  /* 0x000000040000795c */ /* 0x000fe20000300000 */
.L_x_404:
[----:B---3--:R-:W-:Y:S05]  /*8a20*/  @P2 BRA `(.L_x_405) ;  /* 0x0000000000082947 */ /* 0x008fea0003800000 */
[----:B------:R-:W3:Y:S02]  /*8a30*/  SYNCS.PHASECHK.TRANS64.TRYWAIT P2, [UR4+0x38850], R0 ;  /* 0x03885000ff0075a7 */ /* 0x000ee40008040144 */
[----:B---3--:R-:W-:Y:S05]  /*8a40*/  @!P2 BRA `(.L_x_406) ;  /* 0x000000c8004ca947 */ /* 0x008fea0003800000 */
.L_x_405:
[----:B------:R-:W-:Y:S01]  /*8a50*/  R2UR UR5, R5 ;  /* 0x00000000050572ca */ /* 0x000fe200000e0000 */
[----:B------:R-:W-:Y:S01]  /*8a60*/  WARPGROUP.ARRIVE ;  /* 0x00000000000079c5 */ /* 0x000fe20000000000 */
        /* <DEDUP_REMOVED lines=46> */
[----:B------:R-:W-:Y:S01]  /*8d50*/  ULDC UR10, c[0x0][0x988] ;  /* 0x00026200000a7ab9 */ /* 0x000fe20000000800 */
[----:B------:R-:W-:Y:S01]  /*8d60*/  FMUL.FTZ R171, R171, UR60 ;  /* 0x0000003cabab7c20 */ /* 0x000fe20008410000 */
[----:B------:R-:W2:Y:S01]  /*8d70*/  MUFU.TANH R177, R177 ;  /* 0x000000b100b17308 */ /* 0x000ea20000002400 */
[----:B0-----:R-:W-:Y:S01]  /*8d80*/  FMNMX.FTZ R191, R188, R191, !PT ;  /* 0x000000bfbcbf7209 */ /* 0x001fe20007810000 */
[----:B------:R-:W-:Y:S01]  /*8d90*/  UMOV UR5, UR10 ;  /* 0x0000000a00057c82 */ /* 0x000fe20008000000 */
[----:B------:R-:W-:Y:S01]  /*8da0*/  FMUL.FTZ R174, R174, UR60 ;  /* 0x0000003caeae7c20 */ /* 0x000fe20008410000 */
        /* <DEDUP_REMOVED lines=11> */
[----:B------:R-:W-:Y:S01]  /*8e60*/  R2UR UR10, R233 ;  /* 0x00000000e90a72ca */ /* 0x000fe200000e0000 */
[----:B------:R-:W1:Y:S01]  /*8e70*/  MUFU.TANH R181, R181 ;  /* 0x000000b500b57308 */ /* 0x000e620000002400 */
[----:B--2---:R-:W-:Y:S01]  /*8e80*/  FMNMX.FTZ R191, R177, R2, !PT ;  /* 0x00000002b1bf7209 */ /* 0x004fe20007810000 */
[----:B------:R-:W-:Y:S01]  /*8e90*/  VOTEU.ALL UP0, P1 ;  /* 0x00000000003f7886 */ /* 0x000fe20000800000 */
[----:B------:R-:W-:-:S04]  /*8ea0*/  IMAD.MOV.U32 R234, RZ, RZ, R17 ;  /* 0x000000ffffea7224 */ /* 0x000fc800078e0011 */
[----:B------:R-:W-:Y:S01]  /*8eb0*/  @!UP0 UIADD3 UR4, UR4, 0x38860, URZ ;  /* 0x0003886004048890 */ /* 0x000fe2000fffe03f */
[----:B------:R-:W2:Y:S01]  /*8ec0*/  MUFU.TANH R168, R168 ;  /* 0x000000a800a87308 */ /* 0x000ea20000002400 */
[----:B0-----:R-:W-:Y:S02]  /*8ed0*/  FMNMX.FTZ R2, R180, R191, !PT ;  /* 0x000000bfb4027209 */ /* 0x001fe40007810000 */
[----:B------:R-:W-:-:S05]  /*8ee0*/  @!UP0 UPRMT UR4, URZ, 0x654, UR4 ;  /* 0x000006543f048896 */ /* 0x000fca0008000004 */
        /* <DEDUP_REMOVED lines=43> */
[----:B------:R-:W-:Y:S08]  /*91a0*/  MUFU.TANH R174, R174 ;  /* 0x000000ae00ae7308 */ /* 0x000ff00000002400 */
[----:B------:R-:W-:Y:S08]  /*91b0*/  MUFU.TANH R175, R175 ;  /* 0x000000af00af7308 */ /* 0x000ff00000002400 */
[----:B------:R-:W-:Y:S08]  /*91c0*/  MUFU.TANH R162, R162 ;  /* 0x000000a200a27308 */ /* 0x000ff00000002400 */
[----:B------:R-:W-:Y:S08]  /*91d0*/  MUFU.TANH R163, R163 ;  /* 0x000000a300a37308 */ /* 0x000ff00000002400 */
[----:B------:R-:W-:Y:S08]  /*91e0*/  MUFU.TANH R166, R166 ;  /* 0x000000a600a67308 */ /* 0x000ff00000002400 */
[----:B------:R-:W-:Y:S08]  /*91f0*/  MUFU.TANH R167, R167 ;  /* 0x000000a700a77308 */ /* 0x000ff00000002400 */
[----:B------:R-:W-:Y:S01]  /*9200*/  MUFU.TANH R154, R154 ;  /* 0x0000009a009a7308 */ /* 0x000fe20000002400 */
[----:B------:R-:W-:-:S02]  /*9210*/  WARPGROUP.DEPBAR.LE gsb0, 0x0 ;  /* 0x00008000000079c5 */ /* 0x000fc40000010000 */
[----:B------:R-:W-:-:S05]  /*9220*/  WARPGROUP.ARRIVE ;  /* 0x00000000000079c5 */ /* 0x000fca0000000000 */
[----:B------:R-:W-:Y:S01]  /*9230*/  MUFU.TANH R155, R155 ;  /* 0x0000009b009b7308 */ /* 0x000fe20000002400 */
[----:B------:R-:W-:Y:S01]  /*9240*/  HGMMA.64x256x16.F32 R24, R204, gdesc[UR4].tnspB, R24, gsb0 ;  /* 0x43e00004cc187df0 */ /* 0x000fe20008000818 */
[----:B------:R-:W-:Y:S01]  /*9250*/  UIADD3 UR6, UR61, 0x100, URZ ;  /* 0x000001003d067890 */ /* 0x000fe2000fffe03f */
[----:B------:R-:W-:-:S05]  /*9260*/  UMOV UR7, 0x40000040 ;  /* 0x4000004000077882 */ /* 0x000fca0000000000 */
[----:B------:R-:W-:Y:S08]  /*9270*/  MUFU.TANH R158, R158 ;  /* 0x0000009e009e7308 */ /* 0x000ff00000002400 */
[----:B------:R-:W-:Y:S08]  /*9280*/  MUFU.TANH R159, R159 ;  /* 0x0000009f009f7308 */ /* 0x000ff00000002400 */
        /* <DEDUP_REMOVED lines=12> */
[----:B------:R-:W-:Y:S01]  /*9350*/  UMOV UR7, 0x40000040 ;  /* 0x4000004000077882 */ /* 0x000fe20000000000 */
[----:B------:R-:W-:Y:S02]  /*9360*/  WARPGROUP.DEPBAR.LE gsb0, 0x0 ;  /* 0x00008000000079c5 */ /* 0x000fe40000010000 */
[----:B---3--:R-:W-:Y:S01]  /*9370*/  FMNMX.FTZ R196, R186, R183, !PT ;  /* 0x000000b7bac47209 */ /* 0x008fe20007810000 */
[----:B------:R-:W-:Y:S01]  /*9380*/  FMUL.FTZ R197, R4, UR5 ;  /* 0x0000000504c57c20 */ /* 0x000fe20008410000 */
[----:B------:R-:W-:Y:S02]  /*9390*/  WARPGROUP.ARRIVE ;  /* 0x00000000000079c5 */ /* 0x000fe40000000000 */
[----:B----4-:R-:W-:Y:S01]  /*93a0*/  FMNMX.FTZ R21, R189, R196, !PT ;  /* 0x000000c4bd157209 */ /* 0x010fe20007810000 */
[--C-:B------:R-:W-:Y:S01]  /*93b0*/  FFMA.FTZ R183, R0, UR5, -R197.reuse ;  /* 0x0000000500b77c23 */ /* 0x100fe200080108c5 */
[--C-:B------:R-:W-:Y:S01]  /*93c0*/  FFMA.FTZ R208, R3, UR5, -R197.reuse ;  /* 0x0000000503d07c23 */ /* 0x100fe200080108c5 */
[----:B------:R-:W-:Y:S01]  /*93d0*/  FFMA.FTZ R196, R160, UR5, -R197 ;  /* 0x00000005a0c47c23 */ /* 0x000fe200080108c5 */
[----:B-----5:R-:W-:-:S14]  /*93e0*/  FMNMX.FTZ R21, R176, R21, !PT ;  /* 0x00000015b0157209 */ /* 0x020fdc0007810000 */
[----:B------:R-:W-:Y:S01]  /*93f0*/  HGMMA.64x256x16.F32 R24, R192, gdesc[UR4].tnspB, R24, gsb0 ;  /* 0x43e00004c0187df0 */ /* 0x000fe20008000818 */
[--C-:B------:R-:W-:Y:S01]  /*9400*/  FFMA.FTZ R210, R187, UR5, -R197.reuse ;  /* 0x00000005bbd27c23 */ /* 0x100fe200080108c5 */
[----:B------:R-:W2:Y:S01]  /*9410*/  MUFU.EX2 R183, R183 ;  /* 0x000000b700b77308 */ /* 0x000ea20000000800 */
[----:B-1----:R-:W-:Y:S01]  /*9420*/  FMNMX.FTZ R0, R178, R21, !PT ;  /* 0x00000015b2007209 */ /* 0x002fe20007810000 */
[--C-:B------:R-:W-:Y:S01]  /*9430*/  FFMA.FTZ R21, R152, UR5, -R197.reuse ;  /* 0x0000000598157c23 */ /* 0x100fe200080108c5 */
[--C-:B------:R-:W-:Y:S01]  /*9440*/  FFMA.FTZ R152, R153, UR5, -R197.reuse ;  /* 0x0000000599987c23 */ /* 0x100fe200080108c5 */
[--C-:B------:R-:W-:Y:S01]  /*9450*/  FFMA.FTZ R153, R156, UR5, -R197.reuse ;  /* 0x000000059c997c23 */ /* 0x100fe200080108c5 */
[----:B------:R-:W-:Y:S01]  /*9460*/  FMNMX.FTZ R0, R179, R0, !PT ;  /* 0x00000000b3007209 */ /* 0x000fe20007810000 */
[--C-:B------:R-:W-:Y:S01]  /*9470*/  FFMA.FTZ R191, R188, UR5, -R197.reuse ;  /* 0x00000005bcbf7c23 */ /* 0x100fe200080108c5 */
[--C-:B------:R-:W-:Y:S01]  /*9480*/  FFMA.FTZ R198, R164, UR5, -R197.reuse ;  /* 0x00000005a4c67c23 */ /* 0x100fe200080108c5 */
[----:B------:R-:W1:Y:S01]  /*9490*/  MUFU.EX2 R208, R208 ;  /* 0x000000d000d07308 */ /* 0x000e620000000800 */
[----:B------:R-:W-:Y:S01]  /*94a0*/  FMNMX.FTZ R3, R157, R0, !PT ;  /* 0x000000009d037209 */ /* 0x000fe20007810000 */
[--C-:B------:R-:W-:Y:S01]  /*94b0*/  FFMA.FTZ R204, R190, UR5, -R197.reuse ;  /* 0x00000005becc7c23 */ /* 0x100fe200080108c5 */
[--C-:B------:R-:W-:Y:S01]  /*94c0*/  FFMA.FTZ R177, R177, UR5, -R197.reuse ;  /* 0x00000005b1b17c23 */ /* 0x100fe200080108c5 */
[--C-:B------:R-:W-:Y:S01]  /*94d0*/  FFMA.FTZ R200, R168, UR5, -R197.reuse ;  /* 0x00000005a8c87c23 */ /* 0x100fe200080108c5 */
[----:B------:R-:W-:Y:S01]  /*94e0*/  FMNMX.FTZ R0, R170, R3, !PT ;  /* 0x00000003aa007209 */ /* 0x000fe20007810000 */
[--C-:B------:R-:W-:Y:S01]  /*94f0*/  FFMA.FTZ R202, R172, UR5, -R197.reuse ;  /* 0x00000005acca7c23 */ /* 0x100fe200080108c5 */
[----:B------:R-:W-:Y:S01]  /*9500*/  FFMA.FTZ R206, R180, UR5, -R197 ;  /* 0x00000005b4ce7c23 */ /* 0x000fe200080108c5 */
[----:B------:R-:W3:Y:S01]  /*9510*/  MUFU.EX2 R210, R210 ;  /* 0x000000d200d27308 */ /* 0x000ee20000000800 */
[----:B0-----:R-:W-:Y:S01]  /*9520*/  FMNMX.FTZ R3, R171, R0, !PT ;  /* 0x00000000ab037209 */ /* 0x001fe20007810000 */
[----:B--2---:R-:W-:Y:S01]  /*9530*/  FFMA.FTZ R15, R2, R15, R183 ;  /* 0x0000000f020f7223 */ /* 0x004fe200000100b7 */
[--C-:B------:R-:W-:Y:S01]  /*9540*/  FFMA.FTZ R187, R181, UR5, -R197.reuse ;  /* 0x00000005b5bb7c23 */ /* 0x100fe200080108c5 */
[--C-:B------:R-:W-:Y:S01]  /*9550*/  FFMA.FTZ R169, R169, UR5, -R197.reuse ;  /* 0x00000005a9a97c23 */ /* 0x100fe200080108c5 */
[----:B------:R-:W-:Y:S01]  /*9560*/  FMNMX.FTZ R0, R174, R3, !PT ;  /* 0x00000003ae007209 */ /* 0x000fe20007810000 */
[--C-:B------:R-:W-:Y:S01]  /*9570*/  FFMA.FTZ R173, R173, UR5, -R197.reuse ;  /* 0x00000005adad7c23 */ /* 0x100fe200080108c5 */
[----:B------:R-:W-:Y:S01]  /*9580*/  FFMA.FTZ R181, R161, UR5, -R197 ;  /* 0x00000005a1b57c23 */ /* 0x000fe200080108c5 */
[----:B------:R-:W0:Y:S01]  /*9590*/  MUFU.EX2 R191, R191 ;  /* 0x000000bf00bf7308 */ /* 0x000e220000000800 */
[----:B------:R-:W-:Y:S01]  /*95a0*/  FMNMX.FTZ R3, R175, R0, !PT ;  /* 0x00000000af037209 */ /* 0x000fe20007810000 */
[----:B-1----:R-:W-:Y:S01]  /*95b0*/  FADD.FTZ R15, R208, R15 ;  /* 0x0000000fd00f7221 */ /* 0x002fe20000010000 */
[--C-:B------:R-:W-:Y:S01]  /*95c0*/  FFMA.FTZ R161, R165, UR5, -R197.reuse ;  /* 0x00000005a5a17c23 */ /* 0x100fe200080108c5 */
[----:B------:R-:W-:Y:S01]  /*95d0*/  FFMA.FTZ R182, R182, UR5, -R197 ;  /* 0x00000005b6b67c23 */ /* 0x000fe200080108c5 */
[----:B------:R-:W-:Y:S01]  /*95e0*/  FMNMX.FTZ R0, R162, R3, !PT ;  /* 0x00000003a2007209 */ /* 0x000fe20007810000 */
[----:B------:R-:W-:Y:S01]  /*95f0*/  @!UP0 UIADD3 UR6, UR10, 0x38840, URZ ;  /* 0x000388400a068890 */ /* 0x000fe2000fffe03f */
[----:B------:R-:W-:Y:S01]  /*9600*/  R2UR UR7, R232 ;  /* 0x00000000e80772ca */ /* 0x000fe200000e0000 */
[----:B------:R-:W-:Y:S01]  /*9610*/  MUFU.EX2 R204, R204 ;  /* 0x000000cc00cc7308 */ /* 0x000fe20000000800 */
[----:B------:R-:W-:Y:S01]  /*9620*/  FMNMX.FTZ R3, R163, R0, !PT ;  /* 0x00000000a3037209 */ /* 0x000fe20007810000 */
[----:B------:R-:W-:Y:S01]  /*9630*/  @!UP0 UPRMT UR6, URZ, 0x654, UR6 ;  /* 0x000006543f068896 */ /* 0x000fe20008000006 */
[----:B------:R-:W-:-:S02]  /*9640*/  F2FP.F16.F32.PACK_AB R208, R208, R183 ;  /* 0x000000b7d0d0723e */ /* 0x000fc400000000ff */
[----:B------:R-:W-:-:S03]  /*9650*/  FMNMX.FTZ R0, R166, R3, !PT ;  /* 0x00000003a6007209 */ /* 0x000fc60007810000 */
[----:B------:R-:W-:Y:S01]  /*9660*/  MUFU.EX2 R177, R177 ;  /* 0x000000b100b17308 */ /* 0x000fe20000000800 */
[----:B------:R-:W-:-:S03]  /*9670*/  FMNMX.FTZ R3, R167, R0, !PT ;  /* 0x00000000a7037209 */ /* 0x000fc60007810000 */
[----:B------:R-:W-:Y:S02]  /*9680*/  ISETP.LT.AND P2, PT, RZ, UR7, PT ;  /* 0x00000007ff007c0c */ /* 0x000fe4000bf41270 */
[----:B------:R-:W-:Y:S02]  /*9690*/  FMNMX.FTZ R0, R154, R3, !PT ;  /* 0x000000039a007209 */ /* 0x000fe40007810000 */
[----:B------:R-:W-:Y:S02]  /*96a0*/  MUFU.EX2 R206, R206 ;  /* 0x000000ce00ce7308 */ /* 0x000fe40000000800 */
[----:B------:R-:W-:-:S04]  /*96b0*/  FMNMX.FTZ R3, R155, R0, !PT ;  /* 0x000000009b037209 */ /* 0x000fc80007810000 */
[----:B------:R-:W-:Y:S02]  /*96c0*/  FMNMX.FTZ R0, R158, R3, !PT ;  /* 0x000000039e007209 */ /* 0x000fe40007810000 */
[----:B------:R-:W-:Y:S02]  /*96d0*/  MUFU.EX2 R187, R187 ;  /* 0x000000bb00bb7308 */ /* 0x000fe40000000800 */
[----:B------:R-:W-:-:S05]  /*96e0*/  FMNMX.FTZ R0, R159, R0, !PT ;  /* 0x000000009f007209 */ /* 0x000fca0007810000 */
[----:B------:R-:W1:Y:S01]  /*96f0*/  SHFL.BFLY PT, R3, R0, 0x2, 0x1f ;  /* 0x0c401f0000037f89 */ /* 0x000e6200000e0000 */
[----:B------:R-:W-:Y:S08]  /*9700*/  MUFU.EX2 R200, R200 ;  /* 0x000000c800c87308 */ /* 0x000ff00000000800 */
[----:B------:R-:W-:Y:S08]  /*9710*/  MUFU.EX2 R169, R169 ;  /* 0x000000a900a97308 */ /* 0x000ff00000000800 */
[----:B------:R-:W-:Y:S01]  /*9720*/  MUFU.EX2 R202, R202 ;  /* 0x000000ca00ca7308 */ /* 0x000fe20000000800 */
[----:B-1----:R-:W-:-:S07]  /*9730*/  FMNMX.FTZ R3, R0, R3, !PT ;  /* 0x0000000300037209 */ /* 0x002fce0007810000 */
[----:B------:R-:W-:Y:S01]  /*9740*/  MUFU.EX2 R173, R173 ;  /* 0x000000ad00ad7308 */ /* 0x000fe20000000800 */
[----:B------:R-:W1:Y:S07]  /*9750*/  SHFL.BFLY PT, R0, R3, 0x1, 0x1f ;  /* 0x0c201f0003007f89 */ /* 0x000e6e00000e0000 */
[----:B------:R-:W-:Y:S08]  /*9760*/  MUFU.EX2 R196, R196 ;  /* 0x000000c400c47308 */ /* 0x000ff00000000800 */
[----:B------:R-:W-:Y:S08]  /*9770*/  MUFU.EX2 R181, R181 ;  /* 0x000000b500b57308 */ /* 0x000ff00000000800 */
[----:B------:R-:W-:Y:S01]  /*9780*/  MUFU.EX2 R198, R198 ;  /* 0x000000c600c67308 */ /* 0x000fe20000000800 */
[----:B-1----:R-:W-:-:S07]  /*9790*/  FMNMX.FTZ R3, R3, R0, !PT ;  /* 0x0000000003037209 */ /* 0x002fce0007810000 */
        /* <DEDUP_REMOVED lines=8> */
[--C-:B------:R-:W-:Y:S01]  /*9820*/  FFMA.FTZ R205, R176, UR5, -R156.reuse ;  /* 0x00000005b0cd7c23 */ /* 0x100fe2000801089c */
[----:B------:R-:W-:Y:S01]  /*9830*/  MUFU.EX2 R0, R0 ;  /* 0x0000000000007308 */ /* 0x000fe20000000800 */
[--C-:B------:R-:W-:Y:S01]  /*9840*/  FFMA.FTZ R168, R178, UR5, -R156.reuse ;  /* 0x00000005b2a87c23 */ /* 0x100fe2000801089c */
[--C-:B------:R-:W-:Y:S01]  /*9850*/  FFMA.FTZ R172, R157, UR5, -R156.reuse ;  /* 0x000000059dac7c23 */ /* 0x100fe2000801089c */
[--C-:B------:R-:W-:Y:S01]  /*9860*/  FFMA.FTZ R207, R179, UR5, -R156.reuse ;  /* 0x00000005b3cf7c23 */ /* 0x100fe2000801089c */
[--C-:B------:R-:W-:Y:S01]  /*9870*/  FFMA.FTZ R199, R166, UR5, -R156.reuse ;  /* 0x00000005a6c77c23 */ /* 0x100fe2000801089c */
[----:B---3--:R-:W-:Y:S01]  /*9880*/  FADD.FTZ R166, R210, R15 ;  /* 0x0000000fd2a67221 */ /* 0x008fe20000010000 */
[--C-:B------:R-:W-:Y:S01]  /*9890*/  FFMA.FTZ R201, R170, UR5, -R156.reuse ;  /* 0x00000005aac97c23 */ /* 0x100fe2000801089c */
[--C-:B------:R-:W-:Y:S01]  /*98a0*/  FFMA.FTZ R170, R171, UR5, -R156.reuse ;  /* 0x00000005abaa7c23 */ /* 0x100fe2000801089c */
[----:B------:R-:W1:Y:S01]  /*98b0*/  MUFU.EX2 R209, R209 ;  /* 0x000000d100d17308 */ /* 0x000e620000000800 */
[--C-:B------:R-:W-:Y:S01]  /*98c0*/  FFMA.FTZ R203, R174, UR5, -R156.reuse ;  /* 0x00000005aecb7c23 */ /* 0x100fe2000801089c */
[--C-:B------:R-:W-:Y:S01]  /*98d0*/  FFMA.FTZ R175, R175, UR5, -R156.reuse ;  /* 0x00000005afaf7c23 */ /* 0x100fe2000801089c */
[--C-:B------:R-:W-:Y:S01]  /*98e0*/  FFMA.FTZ R197, R162, UR5, -R156.reuse ;  /* 0x00000005a2c57c23 */ /* 0x100fe2000801089c */
[--C-:B------:R-:W-:Y:S01]  /*98f0*/  FFMA.FTZ R163, R163, UR5, -R156.reuse ;  /* 0x00000005a3a37c23 */ /* 0x100fe2000801089c */
[--C-:B------:R-:W-:Y:S01]  /*9900*/  FFMA.FTZ R167, R167, UR5, -R156.reuse ;  /* 0x00000005a7a77c23 */ /* 0x100fe2000801089c */
[--C-:B------:R-:W-:Y:S01]  /*9910*/  FFMA.FTZ R154, R154, UR5, -R156.reuse ;  /* 0x000000059a9a7c23 */ /* 0x100fe2000801089c */
[--C-:B------:R-:W-:Y:S01]  /*9920*/  FFMA.FTZ R155, R155, UR5, -R156.reuse ;  /* 0x000000059b9b7c23 */ /* 0x100fe2000801089c */
[----:B------:R-:W2:Y:S01]  /*9930*/  MUFU.EX2 R160, R160 ;  /* 0x000000a000a07308 */ /* 0x000ea20000000800 */
[--C-:B------:R-:W-:Y:S01]  /*9940*/  FFMA.FTZ R158, R158, UR5, -R156.reuse ;  /* 0x000000059e9e7c23 */ /* 0x100fe2000801089c */
[----:B------:R-:W-:Y:S01]  /*9950*/  FFMA.FTZ R156, R159, UR5, -R156 ;  /* 0x000000059f9c7c23 */ /* 0x000fe2000801089c */
[----:B0-----:R-:W-:-:S05]  /*9960*/  F2FP.F16.F32.PACK_AB R210, R191, R210 ;  /* 0x000000d2bfd2723e */ /* 0x001fca00000000ff */
[----:B------:R-:W0:Y:S01]  /*9970*/  MUFU.EX2 R211, R211 ;  /* 0x000000d300d37308 */ /* 0x000e220000000800 */
[----:B-1----:R-:W-:-:S07]  /*9980*/  FFMA.FTZ R157, R0, R14, R209 ;  /* 0x0000000e009d7223 */ /* 0x002fce00000100d1 */
[----:B------:R-:W1:Y:S01]  /*9990*/  MUFU.EX2 R164, R164 ;  /* 0x000000a400a47308 */ /* 0x000e620000000800 */
[C---:B--2---:R-:W-:Y:S01]  /*99a0*/  FADD.FTZ R14, R160.reuse, R157 ;  /* 0x0000009da00e7221 */ /* 0x044fe20000010000 */
[----:B------:R-:W-:Y:S01]  /*99b0*/  FADD.FTZ R157, R191, R166 ;  /* 0x000000a6bf9d7221 */ /* 0x000fe20000010000 */
[----:B------:R-:W-:-:S03]  /*99c0*/  F2FP.F16.F32.PACK_AB R209, R160, R209 ;  /* 0x000000d1a0d1723e */ /* 0x000fc600000000ff */
[----:B------:R-:W-:Y:S01]  /*99d0*/  FADD.FTZ R174, R204, R157 ;  /* 0x0000009dccae7221 */ /* 0x000fe20000010000 */
[----:B------:R-:W-:Y:S01]  /*99e0*/  F2FP.F16.F32.PACK_AB R204, R177, R204 ;  /* 0x000000ccb1cc723e */ /* 0x000fe200000000ff */
[----:B------:R-:W2:Y:S01]  /*99f0*/  MUFU.EX2 R205, R205 ;  /* 0x000000cd00cd7308 */ /* 0x000ea20000000800 */
[----:B0-----:R-:W-:Y:S01]  /*9a00*/  FADD.FTZ R15, R211, R14 ;  /* 0x0000000ed30f7221 */ /* 0x001fe20000010000 */
[----:B------:R-:W-:-:S06]  /*9a10*/  FADD.FTZ R157, R177, R174 ;  /* 0x000000aeb19d7221 */ /* 0x000fcc0000010000 */
[----:B------:R-:W0:Y:S01]  /*9a20*/  MUFU.EX2 R168, R168 ;  /* 0x000000a800a87308 */ /* 0x000e220000000800 */
[C---:B-1----:R-:W-:Y:S01]  /*9a30*/  FADD.FTZ R166, R164.reuse, R15 ;  /* 0x0000000fa4a67221 */ /* 0x042fe20000010000 */
[----:B------:R-:W-:-:S06]  /*9a40*/  F2FP.F16.F32.PACK_AB R211, R164, R211 ;  /* 0x000000d3a4d3723e */ /* 0x000fcc00000000ff */
[----:B------:R-:W1:Y:S01]  /*9a50*/  MUFU.EX2 R207, R207 ;  /* 0x000000cf00cf7308 */ /* 0x000e620000000800 */
[----:B--2---:R-:W-:Y:S01]  /*9a60*/  FADD.FTZ R15, R205, R166 ;  /* 0x000000a6cd0f7221 */ /* 0x004fe20000010000 */
[----:B------:R-:W-:Y:S01]  /*9a70*/  FADD.FTZ R166, R206, R157 ;  /* 0x0000009dcea67221 */ /* 0x000fe20000010000 */
[----:B------:R-:W-:-:S03]  /*9a80*/  F2FP.F16.F32.PACK_AB R206, R187, R206 ;  /* 0x000000cebbce723e */ /* 0x000fc600000000ff */
[----:B------:R-:W-:Y:S02]  /*9a90*/  FADD.FTZ R157, R187, R166 ;  /* 0x000000a6bb9d7221 */ /* 0x000fe40000010000 */
[----:B------:R-:W2:Y:S01]  /*9aa0*/  MUFU.EX2 R172, R172 ;  /* 0x000000ac00ac7308 */ /* 0x000ea20000000800 */
[----:B0-----:R-:W-:Y:S01]  /*9ab0*/  FADD.FTZ R160, R168, R15 ;  /* 0x0000000fa8a07221 */ /* 0x001fe20000010000 */
[----:B------:R-:W-:Y:S01]  /*9ac0*/  FADD.FTZ R166, R200, R157 ;  /* 0x0000009dc8a67221 */ /* 0x000fe20000010000 */
[----:B------:R-:W-:Y:S02]  /*9ad0*/  F2FP.F16.F32.PACK_AB R205, R168, R205 ;  /* 0x000000cda8cd723e */ /* 0x000fe400000000ff */
[C---:B------:R-:W-:Y:S01]  /*9ae0*/  F2FP.F16.F32.PACK_AB R200, R169.reuse, R200 ;  /* 0x000000c8a9c8723e */ /* 0x040fe200000000ff */
[----:B------:R-:W-:Y:S02]  /*9af0*/  FADD.FTZ R157, R169, R166 ;  /* 0x000000a6a99d7221 */ /* 0x000fe40000010000 */
[----:B------:R-:W0:Y:S01]  /*9b00*/  MUFU.EX2 R201, R201 ;  /* 0x000000c900c97308 */ /* 0x000e220000000800 */
[----:B-1----:R-:W-:Y:S01]  /*9b10*/  FADD.FTZ R15, R207, R160 ;  /* 0x000000a0cf0f7221 */ /* 0x002fe20000010000 */
[----:B------:R-:W-:Y:S01]  /*9b20*/  FADD.FTZ R166, R202, R157 ;  /* 0x0000009dcaa67221 */ /* 0x000fe20000010000 */
[----:B------:R-:W-:-:S03]  /*9b30*/  F2FP.F16.F32.PACK_AB R202, R173, R202 ;  /* 0x000000caadca723e */ /* 0x000fc600000000ff */
[----:B------:R-:W-:Y:S02]  /*9b40*/  FADD.FTZ R157, R173, R166 ;  /* 0x000000a6ad9d7221 */ /* 0x000fe40000010000 */
[----:B------:R-:W1:Y:S01]  /*9b50*/  MUFU.EX2 R170, R170 ;  /* 0x000000aa00aa7308 */ /* 0x000e620000000800 */
[C---:B--2---:R-:W-:Y:S01]  /*9b60*/  FADD.FTZ R164, R172.reuse, R15 ;  /* 0x0000000faca47221 */ /* 0x044fe20000010000 */
[----:B------:R-:W-:-:S06]  /*9b70*/  F2FP.F16.F32.PACK_AB R207, R172, R207 ;  /* 0x000000cfaccf723e */ /* 0x000fcc00000000ff */
[----:B------:R-:W2:Y:S01]  /*9b80*/  MUFU.EX2 R203, R203 ;  /* 0x000000cb00cb7308 */ /* 0x000ea20000000800 */
[----:B0-----:R-:W-:-:S07]  /*9b90*/  FADD.FTZ R15, R201, R164 ;  /* 0x000000a4c90f7221 */ /* 0x001fce0000010000 */
[----:B------:R-:W0:Y:S01]  /*9ba0*/  MUFU.EX2 R162, R175 ;  /* 0x000000af00a27308 */ /* 0x000e220000000800 */
[C---:B-1----:R-:W-:Y:S01]  /*9bb0*/  FADD.FTZ R164, R170.reuse, R15 ;  /* 0x0000000faaa47221 */ /* 0x042fe20000010000 */
[----:B------:R-:W-:-:S06]  /*9bc0*/  F2FP.F16.F32.PACK_AB R201, R170, R201 ;  /* 0x000000c9aac9723e */ /* 0x000fcc00000000ff */
[----:B------:R-:W1:Y:S01]  /*9bd0*/  MUFU.EX2 R197, R197 ;  /* 0x000000c500c57308 */ /* 0x000e620000000800 */
[----:B--2---:R-:W-:-:S07]  /*9be0*/  FADD.FTZ R15, R203, R164 ;  /* 0x000000a4cb0f7221 */ /* 0x004fce0000010000 */
[----:B------:R-:W2:Y:S01]  /*9bf0*/  MUFU.EX2 R14, R163 ;  /* 0x000000a3000e7308 */ /* 0x000ea20000000800 */
[C---:B0-----:R-:W-:Y:S01]  /*9c00*/  FADD.FTZ R164, R162.reuse, R15 ;  /* 0x0000000fa2a47221 */ /* 0x041fe20000010000 */
[----:B------:R-:W-:-:S06]  /*9c10*/  F2FP.F16.F32.PACK_AB R203, R162, R203 ;  /* 0x000000cba2cb723e */ /* 0x000fcc00000000ff */
[----:B------:R-:W0:Y:S01]  /*9c20*/  MUFU.EX2 R199, R199 ;  /* 0x000000c700c77308 */ /* 0x000e220000000800 */
[----:B-1----:R-:W-:-:S07]  /*9c30*/  FADD.FTZ R15, R197, R164 ;  /* 0x000000a4c50f7221 */ /* 0x002fce0000010000 */
[----:B------:R-:W1:Y:S01]  /*9c40*/  MUFU.EX2 R160, R167 ;  /* 0x000000a700a07308 */ /* 0x000e620000000800 */
[----:B--2---:R-:W-:-:S07]  /*9c50*/  F2FP.F16.F32.PACK_AB R197, R14, R197 ;  /* 0x000000c50ec5723e */ /* 0x004fce00000000ff */
[----:B------:R-:W2:Y:S01]  /*9c60*/  MUFU.EX2 R21, R21 ;  /* 0x0000001500157308 */ /* 0x000ea20000000800 */
[----:B------:R-:W-:Y:S02]  /*9c70*/  WARPGROUP.DEPBAR.LE gsb0, 0x0 ;  /* 0x00008000000079c5 */ /* 0x000fe40000010000 */
[----:B------:R-:W-:Y:S05]  /*9c80*/  @!P1 SYNCS.ARRIVE.TRANS64.RED.A1T0 RZ, [UR6], RZ ;  /* 0x000000ffffff99a7 */ /* 0x000fea0008100406 */
[----:B------:R3:W4:Y:S01]  /*9c90*/  MUFU.EX2 R168, R154 ;  /* 0x0000009a00a87308 */ /* 0x0007220000000800 */
[----:B------:R-:W-:Y:S01]  /*9ca0*/  @!P1 SYNCS.ARRIVE.TRANS64.RED.A1T0 RZ, [UR4], RZ ;  /* 0x000000ffffff99a7 */ /* 0x000fe20008100404 */
[----:B------:R-:W-:-:S06]  /*9cb0*/  UIADD3 UR4, UR7, -0x1, URZ ;  /* 0xffffffff07047890 */ /* 0x000fcc000fffe03f */
[----:B------:R-:W5:Y:S01]  /*9cc0*/  MUFU.EX2 R152, R152 ;  /* 0x0000009800987308 */ /* 0x000f620000000800 */
[----:B---3--:R-:W-:Y:S01]  /*9cd0*/  FADD.FTZ R154, R196, R157 ;  /* 0x0000009dc49a7221 */ /* 0x008fe20000010000 */
[----:B------:R-:W-:Y:S01]  /*9ce0*/  IMAD.U32 R232, RZ, RZ, UR4 ;  /* 0x00000004ffe87e24 */ /* 0x000fe2000f8e00ff */
[C---:B------:R-:W-:Y:S02]  /*9cf0*/  F2FP.F16.F32.PACK_AB R196, R181.reuse, R196 ;  /* 0x000000c4b5c4723e */ /* 0x040fe400000000ff */
[----:B------:R-:W-:Y:S01]  /*9d00*/  FADD.FTZ R157, R181, R154 ;  /* 0x0000009ab59d7221 */ /* 0x000fe20000010000 */
[----:B------:R-:W-:Y:S02]  /*9d10*/  FADD.FTZ R154, R14, R15 ;  /* 0x0000000f0e9a7221 */ /* 0x000fe40000010000 */
[----:B------:R2:W3:Y:S01]  /*9d20*/  MUFU.EX2 R193, R155 ;  /* 0x0000009b00c17308 */ /* 0x0004e20000000800 */
[----:B------:R-:W-:Y:S01]  /*9d30*/  FADD.FTZ R162, R198, R157 ;  /* 0x0000009dc6a27221 */ /* 0x000fe20000010000 */
[----:B0-----:R-:W-:Y:S01]  /*9d40*/  FADD.FTZ R15, R199, R154 ;  /* 0x0000009ac70f7221 */ /* 0x001fe20000010000 */
[----:B------:R-:W-:-:S02]  /*9d50*/  F2FP.F16.F32.PACK_AB R198, R161, R198 ;  /* 0x000000c6a1c6723e */ /* 0x000fc400000000ff */
[----:B------:R-:W-:Y:S01]  /*9d60*/  FADD.FTZ R162, R161, R162 ;  /* 0x000000a2a1a27221 */ /* 0x000fe20000010000 */
[C---:B-1----:R-:W-:Y:S01]  /*9d70*/  FADD.FTZ R15, R160.reuse, R15 ;  /* 0x0000000fa00f7221 */ /* 0x042fe20000010000 */
[----:B------:R-:W-:Y:S01]  /*9d80*/  F2FP.F16.F32.PACK_AB R199, R160, R199 ;  /* 0x000000c7a0c7723e */ /* 0x000fe200000000ff */
[----:B------:R-:W0:Y:S01]  /*9d90*/  MUFU.EX2 R153, R153 ;  /* 0x0000009900997308 */ /* 0x000e220000000800 */
[----:B--2---:R-:W-:Y:S01]  /*9da0*/  FADD.FTZ R155, R21, R162 ;  /* 0x000000a2159b7221 */ /* 0x004fe20000010000 */
[----:B----4-:R-:W-:Y:S01]  /*9db0*/  FADD.FTZ R15, R168, R15 ;  /* 0x0000000fa80f7221 */ /* 0x010fe20000010000 */
[C---:B-----5:R-:W-:Y:S02]  /*9dc0*/  F2FP.F16.F32.PACK_AB R192, R152.reuse, R21 ;  /* 0x0000001598c0723e */ /* 0x060fe400000000ff */
[----:B------:R-:W-:-:S03]  /*9dd0*/  FADD.FTZ R14, R152, R155 ;  /* 0x0000009b980e7221 */ /* 0x000fc60000010000 */
[----:B------:R-:W1:Y:S01]  /*9de0*/  MUFU.EX2 R158, R158 ;  /* 0x0000009e009e7308 */ /* 0x000e620000000800 */
[C---:B---3--:R-:W-:Y:S01]  /*9df0*/  FADD.FTZ R15, R193.reuse, R15 ;  /* 0x0000000fc10f7221 */ /* 0x048fe20000010000 */
[----:B------:R-:W-:-:S06]  /*9e00*/  F2FP.F16.F32.PACK_AB R193, R193, R168 ;  /* 0x000000a8c1c1723e */ /* 0x000fcc00000000ff */
[----:B------:R-:W2:Y:S01]  /*9e10*/  MUFU.EX2 R20, R182 ;  /* 0x000000b600147308 */ /* 0x000ea20000000800 */
[----:B0-----:R-:W-:-:S07]  /*9e20*/  FADD.FTZ R21, R153, R14 ;  /* 0x0000000e99157221 */ /* 0x001fce0000010000 */
[----:B------:R-:W0:Y:S01]  /*9e30*/  MUFU.EX2 R195, R156 ;  /* 0x0000009c00c37308 */ /* 0x000e220000000800 */
[----:B-1----:R-:W-:Y:S01]  /*9e40*/  FADD.FTZ R14, R158, R15 ;  /* 0x0000000f9e0e7221 */ /* 0x002fe20000010000 */
[C---:B--2---:R-:W-:Y:S01]  /*9e50*/  FADD.FTZ R15, R20.reuse, R21 ;  /* 0x00000015140f7221 */ /* 0x044fe20000010000 */
[----:B------:R-:W-:Y:S01]  /*9e60*/  F2FP.F16.F32.PACK_AB R194, R20, R153 ;  /* 0x0000009914c2723e */ /* 0x000fe200000000ff */
[----:B------:R-:W-:Y:S02]  /*9e70*/  IMAD.MOV.U32 R20, RZ, RZ, R3 ;  /* 0x000000ffff147224 */ /* 0x000fe400078e0003 */
[----:B------:R-:W-:Y:S02]  /*9e80*/  IMAD.MOV.U32 R21, RZ, RZ, R4 ;  /* 0x000000ffff157224 */ /* 0x000fe400078e0004 */
[C---:B0-----:R-:W-:Y:S01]  /*9e90*/  FADD.FTZ R14, R195.reuse, R14 ;  /* 0x0000000ec30e7221 */ /* 0x041fe20000010000 */
[----:B------:R-:W-:Y:S01]  /*9ea0*/  F2FP.F16.F32.PACK_AB R195, R195, R158 ;  /* 0x0000009ec3c3723e */ /* 0x000fe200000000ff */
[----:B------:R-:W-:Y:S06]  /*9eb0*/  @P2 BRA `(.L_x_407) ;  /* 0xffffffc000502947 */ /* 0x000fec000383ffff */
.L_x_398:
        /* <DEDUP_REMOVED lines=131> */
.L_x_408:
[----:B------:R-:W-:Y:S01]  /*a6f0*/  IMAD R11, R16, 0x8, R5 ;  /* 0x00000008100b7824 */ /* 0x000fe200078e0205 */
[----:B------:R-:W-:-:S04]  /*a700*/  SHF.L.U32 R0, R17, 0x1f, RZ ;  /* 0x0000001f11007819 */ /* 0x000fc800000006ff */
[----:B------:R0:W1:Y:S01]  /*a710*/  SYNCS.PHASECHK.TRANS64.TRYWAIT P2, [R11+URZ+0x38850], R0 ;  /* 0x038850000b0075a7 */ /* 0x000062000804017f */
[----:B------:R-:W-:Y:S05]  /*a720*/  @!P0 BRA `(.L_x_409) ;  /* 0x0000000000048947 */ /* 0x000fea0003800000 */
[----:B------:R-:W-:Y:S01]  /*a730*/  BPT.TRAP 0x1 ;  /* 0x000000040000795c */ /* 0x000fe20000300000 */
.L_x_409:
[----:B-1----:R-:W-:Y:S05]  /*a740*/  @P2 BRA `(.L_x_410) ;  /* 0x0000000000082947 */ /* 0x002fea0003800000 */
[----:B------:R-:W1:Y:S02]  /*a750*/  SYNCS.PHASECHK.TRANS64.TRYWAIT P0, [R11+URZ+0x38850], R0 ;  /* 0x038850000b0075a7 */ /* 0x000e64000800017f */
[----:B-1----:R-:W-:Y:S05]  /*a760*/  @!P0 BRA `(.L_x_411) ;  /* 0x000000ac001c8947 */ /* 0x002fea0003800000 */
.L_x_410:
[----:B------:R-:W-:Y:S05]  /*a770*/  WARPSYNC.ALL ;  /* 0x0000000000007948 */ /* 0x000fea0003800000 */
[----:B------:R-:W-:Y:S01]  /*a780*/  VIADD R5, R5, 0x400 ;  /* 0x0000040005057836 */ /* 0x000fe20000000000 */
[----:B------:R-:W-:Y:S01]  /*a790*/  WARPGROUP.ARRIVE ;  /* 0x00000000000079c5 */ /* 0x000fe20000000000 */
[----:B------:R-:W-:Y:S01]  /*a7a0*/  IMAD.MOV.U32 R7, RZ, RZ, 0x40000040 ;  /* 0x40000040ff077424 */ /* 0x000fe200078e00ff */
[----:B01----:R-:W0:Y:S01]  /*a7b0*/  SHFL.BFLY PT, R0, R15, 0x2, 0x1f ;  /* 0x0c401f000f007f89 */ /* 0x003e2200000e0000 */
[----:B------:R-:W-:Y:S01]  /*a7c0*/  IMAD.MOV.U32 R9, RZ, RZ, 0x40000040 ;  /* 0x40000040ff097424 */ /* 0x000fe200078e00ff */
[----:B------:R-:W-:Y:S01]  /*a7d0*/  SHF.R.U32.HI R5, RZ, 0x4, R5 ;  /* 0x00000004ff057819 */ /* 0x000fe20000011605 */
[----:B------:R-:W-:Y:S01]  /*a7e0*/  @!P1 VIADD R11, R11, 0x38860 ;  /* 0x000388600b0b9836 */ /* 0x000fe20000000000 */
[----:B------:R-:W-:Y:S01]  /*a7f0*/  R2UR UR7, R7 ;  /* 0x00000000070772ca */ /* 0x000fe200000e0000 */
[----:B------:R-:W-:Y:S01]  /*a800*/  IMAD.MOV.U32 R7, RZ, RZ, 0x40000040 ;  /* 0x40000040ff077424 */ /* 0x000fe200078e00ff */
[----:B------:R-:W-:Y:S01]  /*a810*/  LOP3.LUT R5, R5, 0x3fff, RZ, 0xc0, !PT ;  /* 0x00003fff05057812 */ /* 0x000fe200078ec0ff */
[----:B------:R-:W-:Y:S01]  /*a820*/  IMAD.U32 R13, RZ, RZ, UR5 ;  /* 0x00000005ff0d7e24 */ /* 0x000fe2000f8e00ff */
[----:B------:R-:W-:Y:S01]  /*a830*/  @!P1 PRMT R11, RZ, 0x654, R11 ;  /* 0x00000654ff0b9816 */ /* 0x000fe2000000000b */
[----:B------:R-:W-:Y:S01]  /*a840*/  VIADD R219, R219, 0x1 ;  /* 0x00000001dbdb7836 */ /* 0x000fe20000000000 */
[----:B------:R-:W-:-:S05]  /*a850*/  LOP3.LUT R5, R5, 0x2800000, RZ, 0xfc, !PT ;  /* 0x0280000005057812 */ /* 0x000fca00078efcff */
[C---:B------:R-:W-:Y:S01]  /*a860*/  IMAD R6, R16.reuse, 0xa00, R5 ;  /* 0x00000a0010067824 */ /* 0x040fe200078e0205 */
[----:B------:R-:W-:Y:S01]  /*a870*/  IADD3 R16, R16, 0x1, RZ ;  /* 0x0000000110107810 */ /* 0x000fe20007ffe0ff */
[----:B------:R-:W1:Y:S02]  /*a880*/  SHFL.BFLY PT, R5, R14, 0x2, 0x1f ;  /* 0x0c401f000e057f89 */ /* 0x000e6400000e0000 */
[C---:B------:R-:W-:Y:S01]  /*a890*/  VIADD R8, R6.reuse, 0x80 ;  /* 0x0000008006087836 */ /* 0x040fe20000000000 */
[----:B------:R-:W-:Y:S02]  /*a8a0*/  R2UR UR6, R6 ;  /* 0x00000000060672ca */ /* 0x000fe400000e0000 */
[----:B------:R-:W-:Y:S01]  /*a8b0*/  ISETP.NE.AND P2, PT, R16, 0x2, PT ;  /* 0x000000021000780c */ /* 0x000fe20003f45270 */
[----:B0-----:R-:W-:-:S03]  /*a8c0*/  FADD.FTZ R0, R0, R15 ;  /* 0x0000000f00007221 */ /* 0x001fc60000010000 */
[----:B------:R-:W-:-:S07]  /*a8d0*/  SEL R16, R16, RZ, P2 ;  /* 0x000000ff10107207 */ /* 0x000fce0001000000 */
[----:B------:R-:W-:Y:S01]  /*a8e0*/  HGMMA.64x256x16.F32 R24, R208, gdesc[UR4].tnspB, R24, gsb0 ;  /* 0x43e00004d0187df0 */ /* 0x000fe20008000818 */
[----:B------:R-:W-:Y:S01]  /*a8f0*/  R2UR UR6, R8 ;  /* 0x00000000080672ca */ /* 0x000fe200000e0000 */
[----:B------:R-:W-:Y:S01]  /*a900*/  VIADD R8, R6, 0x100 ;  /* 0x0000010006087836 */ /* 0x000fe20000000000 */
[----:B------:R-:W-:Y:S01]  /*a910*/  R2UR UR7, R9 ;  /* 0x00000000090772ca */ /* 0x000fe200000e0000 */
[----:B------:R-:W-:Y:S02]  /*a920*/  IMAD.MOV.U32 R9, RZ, RZ, 0x40000040 ;  /* 0x40000040ff097424 */ /* 0x000fe400078e00ff */
[----:B-1----:R-:W-:Y:S02]  /*a930*/  FADD.FTZ R2, R5, R14 ;  /* 0x0000000e05027221 */ /* 0x002fe40000010000 */
[----:B------:R-:W0:Y:S02]  /*a940*/  SHFL.BFLY PT, R5, R0, 0x1, 0x1f ;  /* 0x0c201f0000057f89 */ /* 0x000e2400000e0000 */
[----:B0-----:R-:W-:Y:S01]  /*a950*/  FADD.FTZ R10, R0, R5 ;  /* 0x00000005000a7221 */ /* 0x001fe20000010000 */
[----:B------:R-:W-:Y:S01]  /*a960*/  IMAD.MOV.U32 R5, RZ, RZ, RZ ;  /* 0x000000ffff057224 */ /* 0x000fe200078e00ff */
[----:B------:R-:W-:-:S03]  /*a970*/  SEL R0, RZ, 0x1, P2 ;  /* 0x00000001ff007807 */ /* 0x000fc60001000000 */
[----:B------:R-:W-:Y:S02]  /*a980*/  FSETP.NE.FTZ.AND P0, PT, R10, RZ, PT ;  /* 0x000000ff0a00720b */ /* 0x000fe40003f15000 */
[----:B------:R-:W-:Y:S01]  /*a990*/  LOP3.LUT R17, R17, R0, RZ, 0x3c, !PT ;  /* 0x0000000011117212 */ /* 0x000fe200078e3cff */
[----:B------:R-:W-:Y:S01]  /*a9a0*/  IMAD.MOV.U32 R0, RZ, RZ, -0x800000 ;  /* 0xff800000ff007424 */ /* 0x000fe200078e00ff */
[----:B------:R-:W-:Y:S02]  /*a9b0*/  WARPGROUP.DEPBAR.LE gsb0, 0x0 ;  /* 0x00008000000079c5 */ /* 0x000fe40000010000 */
[----:B------:R-:W-:-:S07]  /*a9c0*/  WARPGROUP.ARRIVE ;  /* 0x00000000000079c5 */ /* 0x000fce0000000000 */
[----:B------:R-:W-:Y:S01]  /*a9d0*/  HGMMA.64x256x16.F32 R24, R204, gdesc[UR4].tnspB, R24, gsb0 ;  /* 0x43e00004cc187df0 */ /* 0x000fe20008000818 */
[----:B------:R-:W-:Y:S01]  /*a9e0*/  R2UR UR6, R8 ;  /* 0x00000000080672ca */ /* 0x000fe200000e0000 */
[C---:B------:R-:W-:Y:S01]  /*a9f0*/  VIADD R8, R6.reuse, 0x180 ;  /* 0x0000018006087836 */ /* 0x040fe20000000000 */
[----:B------:R-:W-:Y:S01]  /*aa00*/  R2UR UR7, R9 ;  /* 0x00000000090772ca */ /* 0x000fe200000e0000 */
[----:B------:R-:W-:Y:S02]  /*aa10*/  IMAD.MOV.U32 R9, RZ, RZ, 0x40000040 ;  /* 0x40000040ff097424 */ /* 0x000fe400078e00ff */
[----:B------:R-:W-:Y:S01]  /*aa20*/  VIADD R6, R6, 0x200 ;  /* 0x0000020006067836 */ /* 0x000fe20000000000 */
[----:B------:R-:W-:Y:S02]  /*aa30*/  WARPGROUP.DEPBAR.LE gsb0, 0x0 ;  /* 0x00008000000079c5 */ /* 0x000fe40000010000 */
[----:B------:R-:W-:-:S15]  /*aa40*/  WARPGROUP.ARRIVE ;  /* 0x00000000000079c5 */ /* 0x000fde0000000000 */
[----:B------:R-:W-:-:S04]  /*aa50*/  NOP ;  /* 0x0000000000007918 */ /* 0x000fc80000000000 */
[----:B------:R-:W-:Y:S01]  /*aa60*/  HGMMA.64x256x16.F32 R24, R200, gdesc[UR4].tnspB, R24, gsb0 ;  /* 0x43e00004c8187df0 */ /* 0x000fe20008000818 */
[----:B------:R-:W-:Y:S02]  /*aa70*/  R2UR UR6, R8 ;  /* 0x00000000080672ca */ /* 0x000fe400000e0000 */
[----:B------:R-:W-:Y:S01]  /*aa80*/  R2UR UR7, R9 ;  /* 0x00000000090772ca */ /* 0x000fe200000e0000 */
[----:B------:R-:W0:Y:S02]  /*aa90*/  @P0 MUFU.LG2 R8, R10 ;  /* 0x0000000a00080308 */ /* 0x000e240000000c00 */
[----:B0-----:R-:W-:Y:S01]  /*aaa0*/  @P0 FMUL.FTZ R8, R8, 0.69314718246459960938 ;  /* 0x3f31721808080820 */ /* 0x001fe20000410000 */
[----:B------:R-:W-:Y:S02]  /*aab0*/  WARPGROUP.DEPBAR.LE gsb0, 0x0 ;  /* 0x00008000000079c5 */ /* 0x000fe40000010000 */
[----:B------:R-:W-:-:S15]  /*aac0*/  WARPGROUP.ARRIVE ;  /* 0x00000000000079c5 */ /* 0x000fde0000000000 */
[----:B------:R-:W-:-:S04]  /*aad0*/  NOP ;  /* 0x0000000000007918 */ /* 0x000fc80000000000 */
[----:B------:R-:W-:Y:S01]  /*aae0*/  HGMMA.64x256x16.F32 R24, R196, gdesc[UR4].tnspB, R24, gsb0 ;  /* 0x43e00004c4187df0 */ /* 0x000fe20008000818 */
[----:B------:R-:W-:Y:S01]  /*aaf0*/  R2UR UR6, R6 ;  /* 0x00000000060672ca */ /* 0x000fe200000e0000 */
[----:B------:R-:W-:Y:S01]  /*ab00*/  IMAD.MOV.U32 R6, RZ, RZ, RZ ;  /* 0x000000ffff067224 */ /* 0x000fe200078e00ff */
[----:B------:R-:W-:Y:S02]  /*ab10*/  R2UR UR7, R7 ;  /* 0x00000000070772ca */ /* 0x000fe400000e0000 */
[----:B------:R-:W0:Y:S03]  /*ab20*/  SHFL.BFLY PT, R7, R2, 0x1, 0x1f ;  /* 0x0c201f0002077f89 */ /* 0x000e2600000e0000 */
[----:B------:R-:W-:Y:S01]  /*ab30*/  @P0 MUFU.RCP R6, R10 ;  /* 0x0000000a00060308 */ /* 0x000fe20000001000 */
[----:B0-----:R-:W-:Y:S01]  /*ab40*/  FADD.FTZ R12, R2, R7 ;  /* 0x00000007020c7221 */ /* 0x001fe20000010000 */
[----:B------:R-:W-:-:S02]  /*ab50*/  IMAD.U32 R7, RZ, RZ, UR5 ;  /* 0x00000005ff077e24 */ /* 0x000fc4000f8e00ff */
[----:B------:R-:W-:Y:S02]  /*ab60*/  IMAD.MOV.U32 R2, RZ, RZ, -0x800000 ;  /* 0xff800000ff027424 */ /* 0x000fe400078e00ff */
[----:B------:R-:W-:Y:S01]  /*ab70*/  FSETP.NE.FTZ.AND P3, PT, R12, RZ, PT ;  /* 0x000000ff0c00720b */ /* 0x000fe20003f75000 */
[----:B------:R-:W-:-:S04]  /*ab80*/  @P0 FMUL.FTZ R7, R7, 0.69314718246459960938 ;  /* 0x3f31721807070820 */ /* 0x000fc80000410000 */
[----:B------:R-:W-:Y:S01]  /*ab90*/  @P0 FFMA.FTZ R0, R7, R4, R8 ;  /* 0x0000000407000223 */ /* 0x000fe20000010008 */
[----:B------:R-:W-:-:S07]  /*aba0*/  PLOP3.LUT P0, PT, PT, PT, PT, 0x8, 0x0 ;  /* 0x000000000000781c */ /* 0x000fce0003f0e170 */
[----:B------:R-:W0:Y:S01]  /*abb0*/  @P3 MUFU.LG2 R9, R12 ;  /* 0x0000000c00093308 */ /* 0x000e220000000c00 */
[----:B------:R-:W-:-:S07]  /*abc0*/  @P3 FMUL.FTZ R13, R13, 0.69314718246459960938 ;  /* 0x3f3172180d0d3820 */ /* 0x000fce0000410000 */
[----:B------:R-:W1:Y:S01]  /*abd0*/  @P3 MUFU.RCP R5, R12 ;  /* 0x0000000c00053308 */ /* 0x000e620000001000 */
[----:B0-----:R-:W-:-:S04]  /*abe0*/  @P3 FMUL.FTZ R10, R9, 0.69314718246459960938 ;  /* 0x3f317218090a3820 */ /* 0x001fc80000410000 */
[----:B------:R-:W-:Y:S01]  /*abf0*/  @P3 FFMA.FTZ R2, R13, R3, R10 ;  /* 0x000000030d023223 */ /* 0x000fe2000001000a */
[----:B------:R-:W-:Y:S02]  /*ac00*/  WARPGROUP.DEPBAR.LE gsb0, 0x0 ;  /* 0x00008000000079c5 */ /* 0x000fe40000010000 */
[----:B------:R-:W-:-:S06]  /*ac10*/  WARPGROUP.ARRIVE ;  /* 0x00000000000079c5 */ /* 0x000fcc0000000000 */
[----:B------:R-:W-:Y:S03]  /*ac20*/  HGMMA.64x256x16.F32 R24, R192, gdesc[UR4].tnspB, R24, gsb0 ;  /* 0x43e00004c0187df0 */ /* 0x000fe60008000818 */
[----:B------:R-:W-:Y:S02]  /*ac30*/  WARPGROUP.DEPBAR.LE gsb0, 0x0 ;  /* 0x00008000000079c5 */ /* 0x000fe40000010000 */
[----:B------:R0:W-:Y:S01]  /*ac40*/  @!P1 SYNCS.ARRIVE.TRANS64.RED.A1T0 RZ, [R11+URZ], RZ ;  /* 0x000000ff0bff99a7 */ /* 0x0001e2000810043f */
[-C--:B-1----:R-:W-:Y:S01]  /*ac50*/  FMUL.FTZ R3, R83, R5.reuse ;  /* 0x0000000553037220 */ /* 0x082fe20000410000 */
        /* <DEDUP_REMOVED lines=126> */
[----:B0-----:R-:W-:-:S07]  /*b440*/  FMUL.FTZ R151, R151, R5 ;  /* 0x0000000597977220 */ /* 0x001fce0000410000 */
.L_x_390:
[----:B------:R-:W0:Y:S01]  /*b450*/  S2R R5, SR_CgaCtaId ;  /* 0x0000000000057919 */ /* 0x000e220000008800 */
[----:B------:R-:W-:Y:S01]  /*b460*/  MOV R152, 0x400 ;  /* 0x0000040000987802 */ /* 0x000fe20000000f00 */
[----:B------:R-:W-:Y:S01]  /*b470*/  BSSY B0, `(.L_x_412) ;  /* 0x00002fa000007945 */ /* 0x000fe20003800000 */
[----:B------:R-:W-:Y:S02]  /*b480*/  BAR.SYNC.DEFER_BLOCKING 0x5, 0x180 ;  /* 0x0146000000007b1d */ /* 0x000fe40000010000 */
[----:B0-----:R-:W-:-:S05]  /*b490*/  LEA R152, R5, R152, 0x18 ;  /* 0x0000009805987211 */ /* 0x001fca00078ec0ff */
[----:B------:R-:W0:Y:S02]  /*b4a0*/  LDS.128 R4, [R152+0x388d0] ;  /* 0x0388d00098047984 */ /* 0x000e240000000c00 */
[----:B0-----:R-:W-:Y:S02]  /*b4b0*/  R2UR UR6, R5 ;  /* 0x00000000050672ca */ /* 0x001fe400000e0000 */
[----:B------:R-:W-:Y:S01]  /*b4c0*/  R2UR UR5, R6 ;  /* 0x00000000060572ca */ /* 0x000fe200000e0000 */
[----:B------:R-:W-:Y:S06]  /*b4d0*/  BAR.ARV 0x4, 0x180 ;  /* 0x0106000000007b1d */ /* 0x000fec0000002000 */
[----:B------:R-:W-:Y:S08]  /*b4e0*/  @P0 BRA `(.L_x_413) ;  /* 0x0000002000180947 */ /* 0x000ff00003800000 */
[----:B------:R-:W0:Y:S01]  /*b4f0*/  S2R R9, SR_SWINHI ;  /* 0x0000000000097919 */ /* 0x000e220000002f00 */
[----:B------:R-:W-:Y:S01]  /*b500*/  F2FP.F16.F32.PACK_AB R24, R25, R24 ;  /* 0x000000181918723e */ /* 0x000fe200000000ff */
[----:B------:R-:W-:Y:S01]  /*b510*/  ULDC.64 UR8, c[0x0][0xc00] ;  /* 0x0003000000087ab9 */ /* 0x000fe20000000a00 */
[----:B------:R-:W-:Y:S01]  /*b520*/  F2FP.F16.F32.PACK_AB R25, R10, R26 ;  /* 0x0000001a0a19723e */ /* 0x000fe200000000ff */
[----:B------:R-:W-:Y:S01]  /*b530*/  UISETP.NE.U32.AND UP0, UPT, UR8, URZ, UPT ;  /* 0x0000003f0800728c */ /* 0x000fe2000bf05070 */
[----:B------:R-:W-:Y:S01]  /*b540*/  F2FP.F16.F32.PACK_AB R32, R33, R32 ;  /* 0x000000202120723e */ /* 0x000fe200000000ff */
[----:B------:R-:W-:Y:S01]  /*b550*/  ULDC.64 UR10, c[0x0][0x208] ;  /* 0x00008200000a7ab9 */ /* 0x000fe20000000a00 */
[----:B------:R-:W-:Y:S01]  /*b560*/  F2FP.F16.F32.PACK_AB R26, R29, R28 ;  /* 0x0000001c1d1a723e */ /* 0x000fe200000000ff */
[----:B------:R-:W-:Y:S01]  /*b570*/  UISETP.NE.AND.EX UP0, UPT, UR9, URZ, UPT, UP0 ;  /* 0x0000003f0900728c */ /* 0x000fe2000bf05300 */
[----:B------:R-:W-:Y:S02]  /*b580*/  F2FP.F16.F32.PACK_AB R27, R8, R27 ;  /* 0x0000001b081b723e */ /* 0x000fe400000000ff */
[----:B------:R-:W-:Y:S01]  /*b590*/  F2FP.F16.F32.PACK_AB R33, R163, R34 ;  /* 0x00000022a321723e */ /* 0x000fe200000000ff */
[----:B------:R-:W-:Y:S01]  /*b5a0*/  ULDC.64 UR8, c[0x0][0xc00] ;  /* 0x0003000000087ab9 */ /* 0x000fe20000000a00 */
[----:B------:R-:W-:-:S02]  /*b5b0*/  F2FP.F16.F32.PACK_AB R40, R41, R40 ;  /* 0x000000282928723e */ /* 0x000fc400000000ff */
[----:B------:R-:W-:Y:S02]  /*b5c0*/  F2FP.F16.F32.PACK_AB R34, R37, R36 ;  /* 0x000000242522723e */ /* 0x000fe400000000ff */
[----:B------:R-:W-:Y:S02]  /*b5d0*/  F2FP.F16.F32.PACK_AB R35, R162, R35 ;  /* 0x00000023a223723e */ /* 0x000fe400000000ff */
[----:B------:R-:W-:Y:S02]  /*b5e0*/  F2FP.F16.F32.PACK_AB R41, R161, R42 ;  /* 0x0000002aa129723e */ /* 0x000fe400000000ff */
[----:B------:R-:W-:Y:S02]  /*b5f0*/  F2FP.F16.F32.PACK_AB R48, R49, R48 ;  /* 0x000000303130723e */ /* 0x000fe400000000ff */
[----:B------:R-:W-:Y:S02]  /*b600*/  F2FP.F16.F32.PACK_AB R42, R45, R44 ;  /* 0x0000002c2d2a723e */ /* 0x000fe400000000ff */
[----:B------:R-:W-:-:S02]  /*b610*/  F2FP.F16.F32.PACK_AB R43, R160, R43 ;  /* 0x0000002ba02b723e */ /* 0x000fc400000000ff */
[----:B------:R-:W-:Y:S02]  /*b620*/  F2FP.F16.F32.PACK_AB R49, R159, R50 ;  /* 0x000000329f31723e */ /* 0x000fe400000000ff */
[----:B------:R-:W-:Y:S02]  /*b630*/  F2FP.F16.F32.PACK_AB R56, R57, R56 ;  /* 0x000000383938723e */ /* 0x000fe400000000ff */
[----:B------:R-:W-:Y:S02]  /*b640*/  F2FP.F16.F32.PACK_AB R50, R53, R52 ;  /* 0x000000343532723e */ /* 0x000fe400000000ff */
[----:B------:R-:W-:Y:S02]  /*b650*/  MOV R4, R152 ;  /* 0x0000009800047202 */ /* 0x000fe40000000f00 */
[----:B0-----:R-:W-:Y:S02]  /*b660*/  MOV R5, R9 ;  /* 0x0000000900057202 */ /* 0x001fe40000000f00 */
[----:B------:R-:W-:-:S02]  /*b670*/  F2FP.F16.F32.PACK_AB R51, R158, R51 ;  /* 0x000000339e33723e */ /* 0x000fc400000000ff */
[----:B------:R-:W-:Y:S01]  /*b680*/  F2FP.F16.F32.PACK_AB R57, R157, R58 ;  /* 0x0000003a9d39723e */ /* 0x000fe200000000ff */
[----:B------:R-:W-:Y:S01]  /*b690*/  IMAD.WIDE R106, R225, 0x2, R4 ;  /* 0x00000002e16a7825 */ /* 0x000fe200078e0204 */
[----:B------:R-:W-:Y:S02]  /*b6a0*/  F2FP.F16.F32.PACK_AB R64, R65, R64 ;  /* 0x000000404140723e */ /* 0x000fe400000000ff */
[----:B------:R-:W-:Y:S02]  /*b6b0*/  F2FP.F16.F32.PACK_AB R58, R61, R60 ;  /* 0x0000003c3d3a723e */ /* 0x000fe400000000ff */
[C---:B------:R-:W-:Y:S02]  /*b6c0*/  IADD3 R173, P1, R106.reuse, 0x20, RZ ;  /* 0x000000206aad7810 */ /* 0x040fe40007f3e0ff */
[C---:B------:R-:W-:Y:S02]  /*b6d0*/  IADD3 R175, P0, R106.reuse, 0x40, RZ ;  /* 0x000000406aaf7810 */ /* 0x040fe40007f1e0ff */
[C---:B------:R-:W-:Y:S01]  /*b6e0*/  IADD3 R177, P4, R106.reuse, 0x60, RZ ;  /* 0x000000606ab17810 */ /* 0x040fe20007f9e0ff */
[--C-:B------:R-:W-:Y:S01]  /*b6f0*/  IMAD.X R13, RZ, RZ, R107.reuse, P1 ;  /* 0x000000ffff0d7224 */ /* 0x100fe200008e066b */
[C---:B------:R-:W-:Y:S01]  /*b700*/  LOP3.LUT R9, R106.reuse, 0x380, RZ, 0xc0, !PT ;  /* 0x000003806a097812 */ /* 0x040fe200078ec0ff */
[--C-:B------:R-:W-:Y:S01]  /*b710*/  IMAD.X R15, RZ, RZ, R107.reuse, P0 ;  /* 0x000000ffff0f7224 */ /* 0x100fe200000e066b */
[C---:B------:R-:W-:Y:S01]  /*b720*/  IADD3 R179, P3, R106.reuse, 0x4000, RZ ;  /* 0x000040006ab37810 */ /* 0x040fe20007f7e0ff */
[----:B------:R-:W-:Y:S01]  /*b730*/  IMAD.X R21, RZ, RZ, R107, P4 ;  /* 0x000000ffff157224 */ /* 0x000fe200020e066b */
[----:B------:R-:W-:-:S02]  /*b740*/  IADD3 R181, P6, R106, 0x4020, RZ ;  /* 0x000040206ab57810 */ /* 0x000fc40007fde0ff */
[C---:B------:R-:W-:Y:S01]  /*b750*/  IADD3 R183, P5, R106.reuse, 0x4040, RZ ;  /* 0x000040406ab77810 */ /* 0x040fe20007fbe0ff */
[--C-:B------:R-:W-:Y:S01]  /*b760*/  IMAD.X R31, RZ, RZ, R107.reuse, P3 ;  /* 0x000000ffff1f7224 */ /* 0x100fe200018e066b */
[C---:B------:R-:W-:Y:S01]  /*b770*/  IADD3 R185, P2, R106.reuse, 0x4060, RZ ;  /* 0x000040606ab97810 */ /* 0x040fe20007f5e0ff */
[--C-:B------:R-:W-:Y:S01]  /*b780*/  IMAD.X R39, RZ, RZ, R107.reuse, P6 ;  /* 0x000000ffff277224 */ /* 0x100fe200030e066b */
[----:B------:R-:W-:Y:S01]  /*b790*/  IADD3 R187, P1, R106, 0x8000, RZ ;  /* 0x000080006abb7810 */ /* 0x000fe20007f3e0ff */
[--C-:B------:R-:W-:Y:S01]  /*b7a0*/  IMAD.X R47, RZ, RZ, R107.reuse, P5 ;  /* 0x000000ffff2f7224 */ /* 0x100fe200028e066b */
[----:B------:R-:W-:Y:S01]  /*b7b0*/  LOP3.LUT R12, R173, 0x380, RZ, 0xc0, !PT ;  /* 0x00000380ad0c7812 */ /* 0x000fe200078ec0ff */
[--C-:B------:R-:W-:Y:S01]  /*b7c0*/  IMAD.X R55, RZ, RZ, R107.reuse, P2 ;  /* 0x000000ffff377224 */ /* 0x100fe200010e066b */
[----:B------:R-:W-:Y:S01]  /*b7d0*/  LOP3.LUT R14, R175, 0x380, RZ, 0xc0, !PT ;  /* 0x00000380af0e7812 */ /* 0x000fe200078ec0ff */
[----:B------:R-:W-:Y:S01]  /*b7e0*/  IMAD.X R63, RZ, RZ, R107, P1 ;  /* 0x000000ffff3f7224 */ /* 0x000fe200008e066b */
[----:B------:R-:W-:-:S02]  /*b7f0*/  LOP3.LUT R20, R177, 0x380, RZ, 0xc0, !PT ;  /* 0x00000380b1147812 */ /* 0x000fc400078ec0ff */
[----:B------:R-:W-:Y:S02]  /*b800*/  SHF.R.U64 R9, R9, 0x3, RZ ;  /* 0x0000000309097819 */ /* 0x000fe400000012ff */
[----:B------:R-:W-:Y:S02]  /*b810*/  LOP3.LUT R30, R179, 0x380, RZ, 0xc0, !PT ;  /* 0x00000380b31e7812 */ /* 0x000fe400078ec0ff */
[----:B------:R-:W-:Y:S02]  /*b820*/  IADD3 R189, P0, R106, 0x8020, RZ ;  /* 0x000080206abd7810 */ /* 0x000fe40007f1e0ff */
[----:B------:R-:W-:Y:S02]  /*b830*/  SHF.R.U64 R12, R12, 0x3, RZ ;  /* 0x000000030c0c7819 */ /* 0x000fe400000012ff */
[----:B------:R-:W-:Y:S01]  /*b840*/  LOP3.LUT R38, R181, 0x380, RZ, 0xc0, !PT ;  /* 0x00000380b5267812 */ /* 0x000fe200078ec0ff */
[----:B------:R-:W-:Y:S01]  /*b850*/  IMAD.X R71, RZ, RZ, R107, P0 ;  /* 0x000000ffff477224 */ /* 0x000fe200000e066b */
[----:B------:R-:W-:-:S02]  /*b860*/  IADD3 R191, P4, R106, 0x8040, RZ ;  /* 0x000080406abf7810 */ /* 0x000fc40007f9e0ff */
[----:B------:R-:W-:Y:S02]  /*b870*/  SHF.R.U64 R14, R14, 0x3, RZ ;  /* 0x000000030e0e7819 */ /* 0x000fe400000012ff */
[----:B------:R-:W-:Y:S01]  /*b880*/  LOP3.LUT R46, R183, 0x380, RZ, 0xc0, !PT ;  /* 0x00000380b72e7812 */ /* 0x000fe200078ec0ff */
[--C-:B------:R-:W-:Y:S01]  /*b890*/  IMAD.X R79, RZ, RZ, R107.reuse, P4 ;  /* 0x000000ffff4f7224 */ /* 0x100fe200020e066b */
[C---:B------:R-:W-:Y:S02]  /*b8a0*/  IADD3 R193, P3, R106.reuse, 0x8060, RZ ;  /* 0x000080606ac17810 */ /* 0x040fe40007f7e0ff */
[C---:B------:R-:W-:Y:S02]  /*b8b0*/  IADD3 R195, P6, R106.reuse, 0xc000, RZ ;  /* 0x0000c0006ac37810 */ /* 0x040fe40007fde0ff */
[C---:B------:R-:W-:Y:S01]  /*b8c0*/  IADD3 R6, P5, R106.reuse, 0xc020, RZ ;  /* 0x0000c0206a067810 */ /* 0x040fe20007fbe0ff */
[--C-:B------:R-:W-:Y:S01]  /*b8d0*/  IMAD.X R95, RZ, RZ, R107.reuse, P3 ;  /* 0x000000ffff5f7224 */ /* 0x100fe200018e066b */
[C---:B------:R-:W-:Y:S01]  /*b8e0*/  IADD3 R171, P2, R106.reuse, 0xc040, RZ ;  /* 0x0000c0406aab7810 */ /* 0x040fe20007f5e0ff */
[--C-:B------:R-:W-:Y:S01]  /*b8f0*/  IMAD.X R99, RZ, RZ, R107.reuse, P6 ;  /* 0x000000ffff637224 */ /* 0x100fe200030e066b */
[----:B------:R-:W-:Y:S01]  /*b900*/  IADD3 R172, P1, R106, 0xc060, RZ ;  /* 0x0000c0606aac7810 */ /* 0x000fe20007f3e0ff */
[----:B------:R-:W-:Y:S01]  /*b910*/  IMAD.X R103, RZ, RZ, R107, P5 ;  /* 0x000000ffff677224 */ /* 0x000fe200028e066b */
[----:B------:R-:W-:-:S02]  /*b920*/  SHF.R.U64 R20, R20, 0x3, RZ ;  /* 0x0000000314147819 */ /* 0x000fc400000012ff */
[----:B------:R-:W-:Y:S01]  /*b930*/  LOP3.LUT R54, R185, 0x380, RZ, 0xc0, !PT ;  /* 0x00000380b9367812 */ /* 0x000fe200078ec0ff */
[--C-:B------:R-:W-:Y:S01]  /*b940*/  IMAD.X R11, RZ, RZ, R107.reuse, P1 ;  /* 0x000000ffff0b7224 */ /* 0x100fe200008e066b */
[----:B------:R-:W-:Y:S01]  /*b950*/  LOP3.LUT R106, R9, R106, RZ, 0x3c, !PT ;  /* 0x0000006a096a7212 */ /* 0x000fe200078e3cff */
[----:B------:R-:W-:Y:S01]  /*b960*/  IMAD.X R9, RZ, RZ, R107, P2 ;  /* 0x000000ffff097224 */ /* 0x000fe200010e066b */
[----:B------:R-:W-:Y:S02]  /*b970*/  SHF.R.U64 R30, R30, 0x3, RZ ;  /* 0x000000031e1e7819 */ /* 0x000fe400000012ff */
[----:B------:R-:W-:Y:S02]  /*b980*/  LOP3.LUT R62, R187, 0x380, RZ, 0xc0, !PT ;  /* 0x00000380bb3e7812 */ /* 0x000fe400078ec0ff */
[----:B------:R-:W-:Y:S02]  /*b990*/  LOP3.LUT R12, R12, R173, RZ, 0x3c, !PT ;  /* 0x000000ad0c0c7212 */ /* 0x000fe400078e3cff */
[----:B------:R-:W-:-:S02]  /*b9a0*/  SHF.R.U64 R38, R38, 0x3, RZ ;  /* 0x0000000326267819 */ /* 0x000fc400000012ff */
[----:B------:R-:W-:Y:S02]  /*b9b0*/  LOP3.LUT R70, R189, 0x380, RZ, 0xc0, !PT ;  /* 0x00000380bd467812 */ /* 0x000fe400078ec0ff */
[----:B------:R-:W-:Y:S02]  /*b9c0*/  LOP3.LUT R14, R14, R175, RZ, 0x3c, !PT ;  /* 0x000000af0e0e7212 */ /* 0x000fe400078e3cff */
[----:B------:R-:W-:Y:S02]  /*b9d0*/  SHF.R.U64 R46, R46, 0x3, RZ ;  /* 0x000000032e2e7819 */ /* 0x000fe400000012ff */
[----:B------:R-:W-:Y:S02]  /*b9e0*/  LOP3.LUT R78, R191, 0x380, RZ, 0xc0, !PT ;  /* 0x00000380bf4e7812 */ /* 0x000fe400078ec0ff */
[----:B------:R-:W-:Y:S02]  /*b9f0*/  LOP3.LUT R20, R20, R177, RZ, 0x3c, !PT ;  /* 0x000000b114147212 */ /* 0x000fe400078e3cff */
[----:B------:R-:W-:-:S02]  /*ba00*/  SHF.R.U64 R54, R54, 0x3, RZ ;  /* 0x0000000336367819 */ /* 0x000fc400000012ff */
[----:B------:R-:W-:Y:S02]  /*ba10*/  LOP3.LUT R94, R193, 0x380, RZ, 0xc0, !PT ;  /* 0x00000380c15e7812 */ /* 0x000fe400078ec0ff */
[----:B------:R-:W-:Y:S02]  /*ba20*/  LOP3.LUT R10, R6, 0x380, RZ, 0xc0, !PT ;  /* 0x00000380060a7812 */ /* 0x000fe400078ec0ff */
[----:B------:R-:W-:Y:S02]  /*ba30*/  LOP3.LUT R30, R30, R179, RZ, 0x3c, !PT ;  /* 0x000000b31e1e7212 */ /* 0x000fe400078e3cff */
[----:B------:R-:W-:Y:S02]  /*ba40*/  SHF.R.U64 R62, R62, 0x3, RZ ;  /* 0x000000033e3e7819 */ /* 0x000fe400000012ff */
[----:B------:R-:W-:Y:S02]  /*ba50*/  LOP3.LUT R98, R195, 0x380, RZ, 0xc0, !PT ;  /* 0x00000380c3627812 */ /* 0x000fe400078ec0ff */
[----:B------:R-:W-:Y:S01]  /*ba60*/  MOV R106, R106 ;  /* 0x0000006a006a7202 */ /* 0x000fe20000000f00 */
[----:B------:R-:W-:Y:S01]  /*ba70*/  BAR.SYNC.DEFER_BLOCKING 0x1, 0x100 ;  /* 0x0044000000007b1d */ /* 0x000fe20000010000 */
[----:B------:R-:W-:-:S02]  /*ba80*/  LOP3.LUT R102, R171, 0x380, RZ, 0xc0, !PT ;  /* 0x00000380ab667812 */ /* 0x000fc400078ec0ff */
[----:B------:R-:W-:Y:S02]  /*ba90*/  LOP3.LUT R38, R38, R181, RZ, 0x3c, !PT ;  /* 0x000000b526267212 */ /* 0x000fe400078e3cff */
[----:B------:R-:W-:Y:S02]  /*baa0*/  SHF.R.U64 R70, R70, 0x3, RZ ;  /* 0x0000000346467819 */ /* 0x000fe400000012ff */
[----:B------:R-:W-:Y:S02]  /*bab0*/  LOP3.LUT R107, R172, 0x380, RZ, 0xc0, !PT ;  /* 0x00000380ac6b7812 */ /* 0x000fe400078ec0ff */
[----:B------:R-:W-:Y:S02]  /*bac0*/  MOV R12, R12 ;  /* 0x0000000c000c7202 */ /* 0x000fe40000000f00 */
[----:B------:R-:W-:Y:S02]  /*bad0*/  LOP3.LUT R46, R46, R183, RZ, 0x3c, !PT ;  /* 0x000000b72e2e7212 */ /* 0x000fe400078e3cff */
[----:B------:R-:W-:-:S02]  /*bae0*/  SHF.R.U64 R78, R78, 0x3, RZ ;  /* 0x000000034e4e7819 */ /* 0x000fc400000012ff */
[----:B------:R-:W-:Y:S02]  /*baf0*/  MOV R14, R14 ;  /* 0x0000000e000e7202 */ /* 0x000fe40000000f00 */
[----:B------:R-:W-:Y:S02]  /*bb00*/  LOP3.LUT R54, R54, R185, RZ, 0x3c, !PT ;  /* 0x000000b936367212 */ /* 0x000fe400078e3cff */
[----:B------:R-:W-:Y:S02]  /*bb10*/  SHF.R.U64 R94, R94, 0x3, RZ ;  /* 0x000000035e5e7819 */ /* 0x000fe400000012ff */
[----:B------:R-:W-:Y:S02]  /*bb20*/  SHF.R.U64 R29, R10, 0x3, RZ ;  /* 0x000000030a1d7819 */ /* 0x000fe400000012ff */
[----:B------:R-:W-:Y:S01]  /*bb30*/  MOV R20, R20 ;  /* 0x0000001400147202 */ /* 0x000fe20000000f00 */
[----:B------:R-:W-:Y:S01]  /*bb40*/  STSM.16.M88.4 [R106], R24 ;  /* 0x000000186a007844 */ /* 0x000fe20000000200 */
[----:B------:R-:W-:-:S02]  /*bb50*/  LOP3.LUT R62, R62, R187, RZ, 0x3c, !PT ;  /* 0x000000bb3e3e7212 */ /* 0x000fc400078e3cff */
[----:B------:R-:W-:Y:S01]  /*bb60*/  SHF.R.U64 R98, R98, 0x3, RZ ;  /* 0x0000000362627819 */ /* 0x000fe200000012ff */
[----:B------:R-:W-:Y:S01]  /*bb70*/  STSM.16.M88.4 [R12], R32 ;  /* 0x000000200c007844 */ /* 0x000fe20000000200 */
[----:B------:R-:W-:Y:S02]  /*bb80*/  SHF.R.U64 R10, R102, 0x3, RZ ;  /* 0x00000003660a7819 */ /* 0x000fe400000012ff */
[----:B------:R-:W-:Y:S01]  /*bb90*/  MOV R30, R30 ;  /* 0x0000001e001e7202 */ /* 0x000fe20000000f00 */
[----:B------:R-:W-:Y:S01]  /*bba0*/  STSM.16.M88.4 [R14], R40 ;  /* 0x000000280e007844 */ /* 0x000fe20000000200 */
[----:B------:R-:W-:Y:S02]  /*bbb0*/  F2FP.F16.F32.PACK_AB R59, R156, R59 ;  /* 0x0000003b9c3b723e */ /* 0x000fe400000000ff */
[----:B------:R-:W-:Y:S01]  /*bbc0*/  F2FP.F16.F32.PACK_AB R65, R155, R66 ;  /* 0x000000429b41723e */ /* 0x000fe200000000ff */
[----:B------:R-:W-:Y:S01]  /*bbd0*/  STSM.16.M88.4 [R20], R48 ;  /* 0x0000003014007844 */ /* 0x000fe20000000200 */
[----:B------:R-:W-:-:S02]  /*bbe0*/  F2FP.F16.F32.PACK_AB R72, R73, R72 ;  /* 0x000000484948723e */ /* 0x000fc400000000ff */
[----:B------:R-:W-:Y:S01]  /*bbf0*/  LOP3.LUT R70, R70, R189, RZ, 0x3c, !PT ;  /* 0x000000bd46467212 */ /* 0x000fe200078e3cff */
[----:B------:R-:W-:Y:S01]  /*bc00*/  STSM.16.M88.4 [R30], R56 ;  /* 0x000000381e007844 */ /* 0x000fe20000000200 */
[----:B------:R-:W-:Y:S02]  /*bc10*/  SHF.R.U64 R107, R107, 0x3, RZ ;  /* 0x000000036b6b7819 */ /* 0x000fe400000012ff */
[----:B------:R-:W-:Y:S02]  /*bc20*/  MOV R38, R38 ;  /* 0x0000002600267202 */ /* 0x000fe40000000f00 */
[----:B------:R-:W-:Y:S02]  /*bc30*/  F2FP.F16.F32.PACK_AB R66, R69, R68 ;  /* 0x000000444542723e */ /* 0x000fe400000000ff */
[----:B------:R-:W-:Y:S02]  /*bc40*/  F2FP.F16.F32.PACK_AB R67, R154, R67 ;  /* 0x000000439a43723e */ /* 0x000fe400000000ff */
[----:B------:R-:W-:-:S02]  /*bc50*/  F2FP.F16.F32.PACK_AB R73, R153, R74 ;  /* 0x0000004a9949723e */ /* 0x000fc400000000ff */
[----:B------:R-:W-:Y:S01]  /*bc60*/  F2FP.F16.F32.PACK_AB R80, R81, R80 ;  /* 0x000000505150723e */ /* 0x000fe200000000ff */
[----:B------:R-:W-:Y:S01]  /*bc70*/  STSM.16.M88.4 [R38], R64 ;  /* 0x0000004026007844 */ /* 0x000fe20000000200 */
[----:B------:R-:W-:Y:S02]  /*bc80*/  LOP3.LUT R78, R78, R191, RZ, 0x3c, !PT ;  /* 0x000000bf4e4e7212 */ /* 0x000fe400078e3cff */
[----:B------:R-:W-:Y:S02]  /*bc90*/  MOV R46, R46 ;  /* 0x0000002e002e7202 */ /* 0x000fe40000000f00 */
[----:B------:R-:W-:Y:S02]  /*bca0*/  F2FP.F16.F32.PACK_AB R74, R77, R76 ;  /* 0x0000004c4d4a723e */ /* 0x000fe400000000ff */
[----:B------:R-:W-:Y:S02]  /*bcb0*/  F2FP.F16.F32.PACK_AB R75, R19, R75 ;  /* 0x0000004b134b723e */ /* 0x000fe400000000ff */
[----:B------:R-:W-:-:S02]  /*bcc0*/  F2FP.F16.F32.PACK_AB R81, R3, R82 ;  /* 0x000000520351723e */ /* 0x000fc400000000ff */
[----:B------:R-:W-:Y:S01]  /*bcd0*/  LOP3.LUT R94, R94, R193, RZ, 0x3c, !PT ;  /* 0x000000c15e5e7212 */ /* 0x000fe200078e3cff */
[----:B------:R-:W-:Y:S01]  /*bce0*/  STSM.16.M88.4 [R46], R72 ;  /* 0x000000482e007844 */ /* 0x000fe20000000200 */
[----:B------:R-:W-:Y:S02]  /*bcf0*/  MOV R54, R54 ;  /* 0x0000003600367202 */ /* 0x000fe40000000f00 */
[----:B------:R-:W-:Y:S02]  /*bd00*/  F2FP.F16.F32.PACK_AB R82, R85, R84 ;  /* 0x000000545552723e */ /* 0x000fe400000000ff */
[----:B------:R-:W-:Y:S02]  /*bd10*/  F2FP.F16.F32.PACK_AB R83, R83, R86 ;  /* 0x000000565353723e */ /* 0x000fe400000000ff */
[----:B------:R-:W-:Y:S02]  /*bd20*/  LOP3.LUT R98, R98, R195, RZ, 0x3c, !PT ;  /* 0x000000c362627212 */ /* 0x000fe400078e3cff */
[----:B------:R-:W-:Y:S01]  /*bd30*/  LOP3.LUT R8, R10, R171, RZ, 0x3c, !PT ;  /* 0x000000ab0a087212 */ /* 0x000fe200078e3cff */
[----:B------:R0:W-:Y:S01]  /*bd40*/  STSM.16.M88.4 [R54], R80 ;  /* 0x0000005036007844 */ /* 0x0001e20000000200 */
[----:B------:R-:W-:-:S02]  /*bd50*/  MOV R62, R62 ;  /* 0x0000003e003e7202 */ /* 0x000fc40000000f00 */
[----:B------:R-:W-:Y:S02]  /*bd60*/  F2FP.F16.F32.PACK_AB R84, R89, R88 ;  /* 0x000000585954723e */ /* 0x000fe400000000ff */
[----:B------:R-:W-:Y:S02]  /*bd70*/  F2FP.F16.F32.PACK_AB R85, R91, R90 ;  /* 0x0000005a5b55723e */ /* 0x000fe400000000ff */
[----:B------:R-:W-:Y:S02]  /*bd80*/  F2FP.F16.F32.PACK_AB R86, R93, R92 ;  /* 0x0000005c5d56723e */ /* 0x000fe400000000ff */
[----:B------:R-:W-:Y:S02]  /*bd90*/  F2FP.F16.F32.PACK_AB R87, R164, R87 ;  /* 0x00000057a457723e */ /* 0x000fe400000000ff */
[----:B------:R-:W-:Y:S02]  /*bda0*/  F2FP.F16.F32.PACK_AB R165, R166, R165 ;  /* 0x000000a5a6a5723e */ /* 0x000fe400000000ff */
[----:B------:R-:W-:Y:S01]  /*bdb0*/  LOP3.LUT R102, R29, R6, RZ, 0x3c, !PT ;  /* 0x000000061d667212 */ /* 0x000fe200078e3cff */
[----:B------:R1:W-:Y:S01]  /*bdc0*/  STSM.16.M88.4 [R62], R84 ;  /* 0x000000543e007844 */ /* 0x0003e20000000200 */
[----:B------:R-:W-:Y:S01]  /*bdd0*/  LOP3.LUT R10, R107, R172, RZ, 0x3c, !PT ;  /* 0x000000ac6b0a7212 */ /* 0x000fe200078e3cff */
[----:B0-----:R-:W0:Y:S01]  /*bde0*/  LDC R80, c[0x0][0xbe8] ;  /* 0x0002fa00ff507b82 */ /* 0x001e220000000800 */
[----:B------:R-:W-:-:S02]  /*bdf0*/  MOV R70, R70 ;  /* 0x0000004600467202 */ /* 0x000fc40000000f00 */
[----:B------:R-:W-:Y:S02]  /*be00*/  F2FP.F16.F32.PACK_AB R164, R97, R96 ;  /* 0x0000006061a4723e */ /* 0x000fe400000000ff */
[----:B------:R-:W-:Y:S02]  /*be10*/  F2FP.F16.F32.PACK_AB R166, R101, R100 ;  /* 0x0000006465a6723e */ /* 0x000fe400000000ff */
[----:B------:R-:W-:Y:S02]  /*be20*/  F2FP.F16.F32.PACK_AB R167, R168, R167 ;  /* 0x000000a7a8a7723e */ /* 0x000fe400000000ff */
[----:B------:R-:W-:Y:S02]  /*be30*/  F2FP.F16.F32.PACK_AB R104, R105, R104 ;  /* 0x000000686968723e */ /* 0x000fe400000000ff */
[----:B------:R-:W-:Y:S01]  /*be40*/  F2FP.F16.F32.PACK_AB R112, R113, R112 ;  /* 0x000000707170723e */ /* 0x000fe200000000ff */
[----:B------:R1:W-:Y:S01]  /*be50*/  STSM.16.M88.4 [R70], R164 ;  /* 0x000000a446007844 */ /* 0x0003e20000000200 */
        /* <DEDUP_REMOVED lines=11> */
[----:B------:R-:W-:Y:S01]  /*bf10*/  F2FP.F16.F32.PACK_AB R128, R129, R128 ;  /* 0x000000808180723e */ /* 0x000fe200000000ff */
[----:B------:R1:W-:Y:S01]  /*bf20*/  STSM.16.M88.4 [R94], R112 ;  /* 0x000000705e007844 */ /* 0x0003e20000000200 */
[----:B------:R-:W-:Y:S02]  /*bf30*/  MOV R98, R98 ;  /* 0x0000006200627202 */ /* 0x000fe40000000f00 */
[----:B------:R-:W-:-:S02]  /*bf40*/  F2FP.F16.F32.PACK_AB R122, R125, R124 ;  /* 0x0000007c7d7a723e */ /* 0x000fc400000000ff */
[----:B------:R-:W-:Y:S02]  /*bf50*/  F2FP.F16.F32.PACK_AB R123, R127, R126 ;  /* 0x0000007e7f7b723e */ /* 0x000fe400000000ff */
[----:B------:R-:W-:Y:S02]  /*bf60*/  F2FP.F16.F32.PACK_AB R129, R131, R130 ;  /* 0x000000828381723e */ /* 0x000fe400000000ff */
[----:B------:R-:W-:Y:S01]  /*bf70*/  F2FP.F16.F32.PACK_AB R136, R137, R136 ;  /* 0x000000888988723e */ /* 0x000fe200000000ff */
[----:B------:R1:W-:Y:S01]  /*bf80*/  STSM.16.M88.4 [R98], R120 ;  /* 0x0000007862007844 */ /* 0x0003e20000000200 */
[----:B------:R-:W-:Y:S02]  /*bf90*/  MOV R102, R102 ;  /* 0x0000006600667202 */ /* 0x000fe40000000f00 */
[----:B------:R-:W-:Y:S02]  /*bfa0*/  F2FP.F16.F32.PACK_AB R130, R133, R132 ;  /* 0x000000848582723e */ /* 0x000fe400000000ff */
[----:B------:R-:W-:-:S02]  /*bfb0*/  F2FP.F16.F32.PACK_AB R131, R135, R134 ;  /* 0x000000868783723e */ /* 0x000fc400000000ff */
[----:B------:R-:W-:Y:S02]  /*bfc0*/  F2FP.F16.F32.PACK_AB R137, R139, R138 ;  /* 0x0000008a8b89723e */ /* 0x000fe400000000ff */
[----:B------:R-:W-:Y:S01]  /*bfd0*/  F2FP.F16.F32.PACK_AB R144, R145, R144 ;  /* 0x000000909190723e */ /* 0x000fe200000000ff */
[----:B------:R1:W-:Y:S01]  /*bfe0*/  STSM.16.M88.4 [R102], R128 ;  /* 0x0000008066007844 */ /* 0x0003e20000000200 */
[----:B------:R-:W-:Y:S02]  /*bff0*/  MOV R6, R8 ;  /* 0x0000000800067202 */ /* 0x000fe40000000f00 */
[----:B------:R-:W-:Y:S02]  /*c000*/  F2FP.F16.F32.PACK_AB R138, R141, R140 ;  /* 0x0000008c8d8a723e */ /* 0x000fe400000000ff */
[----:B------:R-:W-:Y:S02]  /*c010*/  F2FP.F16.F32.PACK_AB R139, R143, R142 ;  /* 0x0000008e8f8b723e */ /* 0x000fe400000000ff */
[----:B------:R-:W-:-:S02]  /*c020*/  F2FP.F16.F32.PACK_AB R145, R147, R146 ;  /* 0x000000929391723e */ /* 0x000fc400000000ff */
[----:B------:R-:W-:Y:S01]  /*c030*/  MOV R10, R10 ;  /* 0x0000000a000a7202 */ /* 0x000fe20000000f00 */
[----:B------:R1:W-:Y:S01]  /*c040*/  STSM.16.M88.4 [R6], R136 ;  /* 0x0000008806007844 */ /* 0x0003e20000000200 */
[----:B------:R-:W-:Y:S02]  /*c050*/  F2FP.F16.F32.PACK_AB R146, R149, R148 ;  /* 0x000000949592723e */ /* 0x000fe400000000ff */
[----:B------:R-:W-:Y:S02]  /*c060*/  F2FP.F16.F32.PACK_AB R147, R151, R150 ;  /* 0x000000969793723e */ /* 0x000fe400000000ff */
[----:B------:R-:W-:Y:S02]  /*c070*/  R2UR UR4, R216 ;  /* 0x00000000d80472ca */ /* 0x000fe400000e0000 */
[----:B------:R-:W-:Y:S01]  /*c080*/  PLOP3.LUT P0, PT, PT, PT, UP0, 0x80, 0x0 ;  /* 0x000000000000781c */ /* 0x000fe20003f0f008 */
[----:B------:R1:W-:Y:S01]  /*c090*/  STSM.16.M88.4 [R10], R144 ;  /* 0x000000900a007844 */ /* 0x0003e20000000200 */
[----:B------:R-:W-:-:S02]  /*c0a0*/  R2UR UR7, R218 ;  /* 0x00000000da0772ca */ /* 0x000fc400000e0000 */
[----:B------:R-:W-:-:S07]  /*c0b0*/  R2UR UR12, R215 ;  /* 0x00000000d70c72ca */ /* 0x000fce00000e0000 */
[----:B------:R-:W-:-:S06]  /*c0c0*/  UIMAD.WIDE UR8, UR4, 0x4, UR8 ;  /* 0x00000004040878a5 */ /* 0x000fcc000f8e0208 */
[----:B------:R-:W-:Y:S02]  /*c0d0*/  IMAD.U32 R8, RZ, RZ, UR8 ;  /* 0x00000008ff087e24 */ /* 0x000fe4000f8e00ff */
[----:B------:R-:W-:Y:S01]  /*c0e0*/  IMAD.U32 R9, RZ, RZ, UR9 ;  /* 0x00000009ff097e24 */ /* 0x000fe2000f8e00ff */
[----:B------:R-:W-:Y:S01]  /*c0f0*/  BAR.SYNC.DEFER_BLOCKING 0x1, 0x100 ;  /* 0x0044000000007b1d */ /* 0x000fe20000010000 */
[----:B0-----:R-:W-:-:S05]  /*c100*/  ISETP.NE.AND P1, PT, R80, 0x1, PT ;  /* 0x000000015000780c */ /* 0x001fca0003f25270 */
[----:B------:R-:W-:Y:S01]  /*c110*/  ULDC.64 UR8, c[0x0][0xc08] ;  /* 0x0003020000087ab9 */ /* 0x000fe20000000a00 */
[----:B------:R-:W2:Y:S01]  /*c120*/  @P0 LDG.E R3, desc[UR10][R8.64] ;  /* 0x0000000a08030981 */ /* 0x000ea2000c1e1900 */
[----:B------:R-:W-:-:S06]  /*c130*/  UISETP.NE.U32.AND UP1, UPT, UR8, URZ, UPT ;  /* 0x0000003f0800728c */ /* 0x000fcc000bf25070 */
[----:B------:R-:W0:Y:S01]  /*c140*/  @P1 LDC R11, c[0x0][0xbec] ;  /* 0x0002fb00ff0b1b82 */ /* 0x000e220000000800 */
[----:B------:R-:W-:Y:S01]  /*c150*/  IMAD.U32 R15, RZ, RZ, UR12 ;  /* 0x0000000cff0f7e24 */ /* 0x000fe2000f8e00ff */
[----:B------:R-:W-:-:S06]  /*c160*/  UISETP.NE.AND.EX UP1, UPT, UR9, URZ, UPT, UP1 ;  /* 0x0000003f0900728c */ /* 0x000fcc000bf25310 */
[----:B------:R-:W3:Y:S01]  /*c170*/  @P1 LDC R13, c[0x0][0xbf0] ;  /* 0x0002fc00ff0d1b82 */ /* 0x000ee20000000800 */
[----:B------:R-:W-:-:S04]  /*c180*/  PLOP3.LUT P2, PT, PT, PT, UP1, 0x80, 0x0 ;  /* 0x000000000000781c */ /* 0x000fc80003f4f018 */
[----:B------:R-:W-:-:S04]  /*c190*/  @UP1 ULEA UR8, UP2, UR4, UR8, 0x2 ;  /* 0x0000000804081291 */ /* 0x000fc8000f84103f */
[----:B------:R-:W-:Y:S02]  /*c1a0*/  @UP1 ULEA.HI.X UR9, UR4, UR9, UR7, 0x2, UP2 ;  /* 0x0000000904091291 */ /* 0x000fe400090f1407 */
[----:B------:R-:W-:Y:S01]  /*c1b0*/  IMAD.U32 R20, RZ, RZ, UR8 ;  /* 0x00000008ff147e24 */ /* 0x000fe2000f8e00ff */
[----:B------:R-:W-:Y:S01]  /*c1c0*/  ULDC UR7, c[0x0][0xa88] ;  /* 0x0002a20000077ab9 */ /* 0x000fe20000000800 */
[----:B------:R-:W-:Y:S02]  /*c1d0*/  UMOV UR4, URZ ;  /* 0x0000003f00047c82 */ /* 0x000fe40008000000 */
[----:B------:R-:W-:Y:S01]  /*c1e0*/  IMAD.U32 R21, RZ, RZ, UR9 ;  /* 0x00000009ff157e24 */ /* 0x000fe2000f8e00ff */
[----:B--2---:R-:W-:Y:S01]  /*c1f0*/  @P0 R2UR UR4, R3 ;  /* 0x00000000030402ca */ /* 0x004fe200000e0000 */
[----:B------:R-:W-:-:S06]  /*c200*/  IMAD.U32 R3, RZ, RZ, UR7 ;  /* 0x00000007ff037e24 */ /* 0x000fcc000f8e00ff */
[----:B------:R1:W5:Y:S01]  /*c210*/  @P2 LDG.E R3, desc[UR10][R20.64] ;  /* 0x0000000a14032981 */ /* 0x000362000c1e1900 */
[----:B0--3--:R-:W-:Y:S07]  /*c220*/  @P2 BRA `(.L_x_414) ;  /* 0x0000000000142947 */ /* 0x009fee0003800000 */
[----:B------:R-:W-:Y:S05]  /*c230*/  @!P0 BRA `(.L_x_414) ;  /* 0x0000000000108947 */ /* 0x000fea0003800000 */
[----:B------:R-:W-:Y:S02]  /*c240*/  ULDC.64 UR8, c[0x0][0x208] ;  /* 0x0000820000087ab9 */ /* 0x000fe40000000a00 */
[----:B-1----:R-:W2:Y:S04]  /*c250*/  LDG.E R6, desc[UR8][R8.64] ;  /* 0x0000000808067981 */ /* 0x002ea8000c1e1900 */
[----:B-----5:R-:W2:Y:S02]  /*c260*/  LDG.E R3, desc[UR8][R8.64+0x4] ;  /* 0x0000040808037981 */ /* 0x020ea4000c1e1900 */
[----:B--2---:R-:W-:-:S07]  /*c270*/  IMAD.IADD R3, R3, 0x1, -R6 ;  /* 0x0000000103037824 */ /* 0x004fce00078e0a06 */
.L_x_414:
[----:B------:R-:W-:Y:S01]  /*c280*/  R2UR UR18, R214 ;  /* 0x00000000d61272ca */ /* 0x000fe200000e0000 */
[----:B------:R-:W-:Y:S01]  /*c290*/  ULDC.64 UR12, c[0x0][0xb90] ;  /* 0x0002e400000c7ab9 */ /* 0x000fe20000000a00 */
[----:B------:R-:W-:Y:S01]  /*c2a0*/  R2UR UR16, R218 ;  /* 0x00000000da1072ca */ /* 0x000fe200000e0000 */
[----:B------:R-:W-:Y:S01]  /*c2b0*/  USHF.R.S32.HI UR11, URZ, 0x1f, UR4 ;  /* 0x0000001f3f0b7899 */ /* 0x000fe20008011404 */
[----:B------:R-:W-:Y:S01]  /*c2c0*/  R2UR UR15, R216 ;  /* 0x00000000d80f72ca */ /* 0x000fe200000e0000 */
[----:B-1----:R-:W-:Y:S01]  /*c2d0*/  IMAD R10, R15, 0x80, R224 ;  /* 0x000000800f0a7824 */ /* 0x002fe200078e02e0 */
[----:B------:R-:W-:Y:S01]  /*c2e0*/  UMOV UR10, UR4 ;  /* 0x00000004000a7c82 */ /* 0x000fe20008000000 */
[----:B------:R-:W-:Y:S01]  /*c2f0*/  IMAD R9, R217, 0x40, R18 ;  /* 0x00000040d9097824 */ /* 0x000fe200078e0212 */
[----:B------:R-:W-:Y:S01]  /*c300*/  R2UR UR17, R215 ;  /* 0x00000000d71172ca */ /* 0x000fe200000e0000 */
[----:B------:R-:W-:Y:S01]  /*c310*/  @P1 IMAD.HI.U32 R6, R10, R11, RZ ;  /* 0x0000000b0a061227 */ /* 0x000fe200078e00ff */
[----:B------:R-:W0:Y:S01]  /*c320*/  @P1 LDC R19, c[0x0][0xbf0] ;  /* 0x0002fc00ff131b82 */ /* 0x000e220000000800 */
[----:B------:R-:W-:-:S02]  /*c330*/  ULDC.64 UR20, c[0x0][0x208] ;  /* 0x0000820000147ab9 */ /* 0x000fc40000000a00 */
[----:B------:R-:W-:Y:S01]  /*c340*/  USHF.R.S32.HI UR14, URZ, 0x1f, UR18 ;  /* 0x0000001f3f0e7899 */ /* 0x000fe20008011412 */
[----:B------:R-:W-:Y:S01]  /*c350*/  IMAD.MOV.U32 R8, RZ, RZ, R10 ;  /* 0x000000ffff087224 */ /* 0x000fe200078e000a */
[----:B------:R-:W-:Y:S01]  /*c360*/  UIMAD.WIDE.U32 UR8, UR18, UR12, UR10 ;  /* 0x0000000c120872a5 */ /* 0x000fe2000f8e000a */
[----:B------:R-:W-:Y:S01]  /*c370*/  @P1 SHF.R.U32.HI R8, RZ, R13, R6 ;  /* 0x0000000dff081219 */ /* 0x000fe20000011606 */
[----:B------:R-:W-:Y:S01]  /*c380*/  UIMAD UR7, UR14, UR12, URZ ;  /* 0x0000000c0e0772a4 */ /* 0x000fe2000f8e023f */
[----:B------:R-:W-:Y:S01]  /*c390*/  IMAD.WIDE R4, R9, 0x2, R4 ;  /* 0x0000000209047825 */ /* 0x000fe200078e0204 */
[----:B------:R-:W-:Y:S01]  /*c3a0*/  USEL UR16, UR16, URZ, !UP0 ;  /* 0x0000003f10107287 */ /* 0x000fe2000c000000 */
[--C-:B------:R-:W-:Y:S01]  /*c3b0*/  SHF.R.S32.HI R6, RZ, 0x1f, R8.reuse ;  /* 0x0000001fff067819 */ /* 0x100fe20000011408 */
[----:B------:R-:W-:Y:S01]  /*c3c0*/  UIMAD UR7, UR18, UR13, UR7 ;  /* 0x0000000d120772a4 */ /* 0x000fe2000f8e0207 */
[----:B------:R-:W-:Y:S01]  /*c3d0*/  IMAD.MOV R11, RZ, RZ, -R8 ;  /* 0x000000ffff0b7224 */ /* 0x000fe200078e0a08 */
[----:B------:R-:W-:Y:S01]  /*c3e0*/  USEL UR15, UR15, URZ, !UP0 ;  /* 0x0000003f0f0f7287 */ /* 0x000fe2000c000000 */
[----:B------:R-:W-:Y:S01]  /*c3f0*/  IADD3 R33, P3, R4, 0x4000, RZ ;  /* 0x0000400004217810 */ /* 0x000fe20007f7e0ff */
[----:B------:R-:W-:Y:S01]  /*c400*/  ULDC.64 UR12, c[0x0][0xb98] ;  /* 0x0002e600000c7ab9 */ /* 0x000fe20000000a00 */
[----:B------:R-:W-:Y:S01]  /*c410*/  UIADD3 UR9, UR9, UR7, URZ ;  /* 0x0000000709097290 */ /* 0x000fe2000fffe03f */
[----:B------:R-:W-:Y:S01]  /*c420*/  IMAD R11, R80, R11, R10 ;  /* 0x0000000b500b7224 */ /* 0x000fe200078e020a */
[----:B------:R-:W-:Y:S01]  /*c430*/  UIMAD UR7, UR16, UR12, URZ ;  /* 0x0000000c100772a4 */ /* 0x000fe2000f8e023f */
[----:B------:R-:W-:Y:S01]  /*c440*/  IADD3 R13, P5, R4, 0x1000, RZ ;  /* 0x00001000040d7810 */ /* 0x000fe20007fbe0ff */
[----:B------:R-:W-:Y:S01]  /*c450*/  UIMAD.WIDE.U32 UR8, UR15, UR12, UR8 ;  /* 0x0000000c0f0872a5 */ /* 0x000fe2000f8e0008 */
[----:B------:R-:W-:Y:S01]  /*c460*/  LOP3.LUT R32, R33, 0x380, RZ, 0xc0, !PT ;  /* 0x0000038021207812 */ /* 0x000fe200078ec0ff */
[----:B------:R-:W-:Y:S01]  /*c470*/  UIMAD UR7, UR15, UR13, UR7 ;  /* 0x0000000d0f0772a4 */ /* 0x000fe2000f8e0207 */
[----:B------:R-:W-:Y:S01]  /*c480*/  LOP3.LUT R12, R13, 0x380, RZ, 0xc0, !PT ;  /* 0x000003800d0c7812 */ /* 0x000fe200078ec0ff */
[----:B-----5:R-:W-:Y:S01]  /*c490*/  IMAD R83, R3, R80, RZ ;  /* 0x0000005003537224 */ /* 0x020fe200078e02ff */
[----:B------:R-:W-:Y:S01]  /*c4a0*/  SHF.R.U64 R32, R32, 0x3, RZ ;  /* 0x0000000320207819 */ /* 0x000fe200000012ff */
[----:B------:R-:W-:Y:S01]  /*c4b0*/  ULDC.64 UR12, c[0x0][0xaa0] ;  /* 0x0002a800000c7ab9 */ /* 0x000fe20000000a00 */
[----:B------:R-:W-:Y:S01]  /*c4c0*/  IADD3 R8, P0, R8, UR8, RZ ;  /* 0x0000000808087c10 */ /* 0x000fe2000ff1e0ff */
[----:B------:R-:W-:Y:S01]  /*c4d0*/  IMAD.U32 R9, RZ, RZ, UR7 ;  /* 0x00000007ff097e24 */ /* 0x000fe2000f8e00ff */
[----:B------:R-:W-:-:S02]  /*c4e0*/  SHF.R.U64 R12, R12, 0x3, RZ ;  /* 0x000000030c0c7819 */ /* 0x000fc400000012ff */
[----:B------:R-:W-:Y:S01]  /*c4f0*/  LOP3.LUT R32, R32, R33, RZ, 0x3c, !PT ;  /* 0x0000002120207212 */ /* 0x000fe200078e3cff */
[----:B------:R-:W-:Y:S01]  /*c500*/  IMAD.X R33, RZ, RZ, R5, P3 ;  /* 0x000000ffff217224 */ /* 0x000fe200018e0605 */
[----:B------:R-:W-:Y:S01]  /*c510*/  IADD3.X R9, R6, UR9, R9, P0, !PT ;  /* 0x0000000906097c10 */ /* 0x000fe200087fe409 */
[----:B------:R-:W-:Y:S01]  /*c520*/  ULDC.64 UR8, c[0x0][0xb88] ;  /* 0x0002e20000087ab9 */ /* 0x000fe20000000a00 */
[----:B------:R-:W-:Y:S02]  /*c530*/  SHF.R.S32.HI R6, RZ, 0x1f, R11 ;  /* 0x0000001fff067819 */ /* 0x000fe4000001140b */
[C---:B------:R-:W-:Y:S01]  /*c540*/  IADD3 R29, P0, R4.reuse, 0x3000, RZ ;  /* 0x00003000041d7810 */ /* 0x040fe20007f1e0ff */
[----:B------:R-:W-:Y:S01]  /*c550*/  IMAD.WIDE.U32 R8, R11, UR8, R8 ;  /* 0x000000080b087c25 */ /* 0x000fe2000f8e0008 */
[----:B------:R-:W-:Y:S02]  /*c560*/  IADD3 R37, P2, R4, 0x5000, RZ ;  /* 0x0000500004257810 */ /* 0x000fe40007f5e0ff */
[----:B------:R-:W-:Y:S01]  /*c570*/  LOP3.LUT R28, R29, 0x380, RZ, 0xc0, !PT ;  /* 0x000003801d1c7812 */ /* 0x000fe200078ec0ff */
[----:B------:R-:W-:Y:S01]  /*c580*/  IMAD R6, R6, UR8, RZ ;  /* 0x0000000806067c24 */ /* 0x000fe2000f8e02ff */
[----:B------:R-:W-:-:S02]  /*c590*/  IADD3 R53, P3, R4, 0xa000, RZ ;  /* 0x0000a00004357810 */ /* 0x000fc40007f7e0ff */
[----:B------:R-:W-:Y:S02]  /*c5a0*/  IADD3 R25, P4, R4, 0x2000, RZ ;  /* 0x0000200004197810 */ /* 0x000fe40007f9e0ff */
[----:B------:R-:W-:Y:S01]  /*c5b0*/  LOP3.LUT R12, R12, R13, RZ, 0x3c, !PT ;  /* 0x0000000d0c0c7212 */ /* 0x000fe200078e3cff */
[----:B------:R-:W-:Y:S01]  /*c5c0*/  IMAD R13, R11, UR9, R6 ;  /* 0x000000090b0d7c24 */ /* 0x000fe2000f8e0206 */
[----:B------:R-:W-:Y:S01]  /*c5d0*/  SHF.R.U64 R28, R28, 0x3, RZ ;  /* 0x000000031c1c7819 */ /* 0x000fe200000012ff */
[----:B------:R-:W-:Y:S01]  /*c5e0*/  ULDC.64 UR8, c[0x0][0xb50] ;  /* 0x0002d40000087ab9 */ /* 0x000fe20000000a00 */
[----:B------:R-:W-:Y:S01]  /*c5f0*/  LOP3.LUT R36, R37, 0x380, RZ, 0xc0, !PT ;  /* 0x0000038025247812 */ /* 0x000fe200078ec0ff */
[----:B------:R-:W-:Y:S01]  /*c600*/  IMAD.IADD R9, R9, 0x1, R13 ;  /* 0x0000000109097824 */ /* 0x000fe200078e020d */
[----:B------:R-:W-:Y:S02]  /*c610*/  LOP3.LUT R52, R53, 0x380, RZ, 0xc0, !PT ;  /* 0x0000038035347812 */ /* 0x000fe400078ec0ff */
[----:B------:R-:W-:-:S02]  /*c620*/  LOP3.LUT R24, R25, 0x380, RZ, 0xc0, !PT ;  /* 0x0000038019187812 */ /* 0x000fc400078ec0ff */
[----:B------:R-:W-:Y:S02]  /*c630*/  LEA R10, P6, R8, UR8, 0x2 ;  /* 0x00000008080a7c11 */ /* 0x000fe4000f8c10ff */
[----:B------:R-:W-:Y:S01]  /*c640*/  LOP3.LUT R28, R28, R29, RZ, 0x3c, !PT ;  /* 0x0000001d1c1c7212 */ /* 0x000fe200078e3cff */
[----:B------:R-:W-:Y:S01]  /*c650*/  IMAD.X R29, RZ, RZ, R5, P0 ;  /* 0x000000ffff1d7224 */ /* 0x000fe200000e0605 */
[----:B------:R-:W-:Y:S01]  /*c660*/  SHF.R.U64 R36, R36, 0x3, RZ ;  /* 0x0000000324247819 */ /* 0x000fe200000012ff */
[----:B------:R-:W-:Y:S01]  /*c670*/  SHFL.IDX PT, R20, R10, RZ, 0x1c1f ;  /* 0x001c1fff0a147589 */ /* 0x000fe200000e0000 */
[----:B------:R-:W-:Y:S02]  /*c680*/  SHF.R.U64 R52, R52, 0x3, RZ ;  /* 0x0000000334347819 */ /* 0x000fe400000012ff */
[----:B------:R-:W-:Y:S01]  /*c690*/  SHF.R.U64 R24, R24, 0x3, RZ ;  /* 0x0000000318187819 */ /* 0x000fe200000012ff */
[----:B------:R-:W-:Y:S01]  /*c6a0*/  SHFL.IDX PT, R54, R10, 0x1, 0x1c1f ;  /* 0x003c1f000a367f89 */ /* 0x000fe200000e0000 */
[----:B------:R-:W-:-:S02]  /*c6b0*/  IADD3 R49, P0, R4, 0x9000, RZ ;  /* 0x0000900004317810 */ /* 0x000fc40007f1e0ff */
[----:B------:R-:W-:Y:S01]  /*c6c0*/  LEA.HI.X R11, R8, UR9, R9, 0x2, P6 ;  /* 0x00000009080b7c11 */ /* 0x000fe2000b0f1409 */
[----:B------:R-:W-:Y:S01]  /*c6d0*/  IMAD.U32 R9, RZ, RZ, UR17 ;  /* 0x00000011ff097e24 */ /* 0x000fe2000f8e00ff */
[----:B------:R-:W-:Y:S01]  /*c6e0*/  LOP3.LUT R36, R36, R37, RZ, 0x3c, !PT ;  /* 0x0000002524247212 */ /* 0x000fe200078e3cff */
[--C-:B------:R-:W-:Y:S01]  /*c6f0*/  IMAD.X R37, RZ, RZ, R5.reuse, P2 ;  /* 0x000000ffff257224 */ /* 0x100fe200010e0605 */
[----:B------:R-:W-:Y:S01]  /*c700*/  LOP3.LUT R52, R52, R53, RZ, 0x3c, !PT ;  /* 0x0000003534347212 */ /* 0x000fe200078e3cff */
[--C-:B------:R-:W-:Y:S01]  /*c710*/  IMAD.X R53, RZ, RZ, R5.reuse, P3 ;  /* 0x000000ffff357224 */ /* 0x100fe200018e0605 */
[----:B------:R-:W-:Y:S01]  /*c720*/  LOP3.LUT R24, R24, R25, RZ, 0x3c, !PT ;  /* 0x0000001918187212 */ /* 0x000fe200078e3cff */
[--C-:B------:R-:W-:Y:S01]  /*c730*/  IMAD.X R25, RZ, RZ, R5.reuse, P4 ;  /* 0x000000ffff197224 */ /* 0x100fe200020e0605 */
[----:B------:R-:W-:Y:S01]  /*c740*/  LOP3.LUT R48, R49, 0x380, RZ, 0xc0, !PT ;  /* 0x0000038031307812 */ /* 0x000fe200078ec0ff */
[----:B------:R-:W1:Y:S01]  /*c750*/  SHFL.IDX PT, R21, R11, RZ, 0x1c1f ;  /* 0x001c1fff0b157589 */ /* 0x000e6200000e0000 */
[C---:B------:R-:W-:Y:S01]  /*c760*/  IADD3 R57, P2, R4.reuse, 0xb000, RZ ;  /* 0x0000b00004397810 */ /* 0x040fe20007f5e0ff */
[----:B------:R-:W-:Y:S01]  /*c770*/  IMAD R14, R9, 0x80, R222 ;  /* 0x00000080090e7824 */ /* 0x000fe200078e02de */
[----:B------:R-:W-:Y:S01]  /*c780*/  IADD3 R8, P3, R4, 0xf000, RZ ;  /* 0x0000f00004087810 */ /* 0x000fe20007f7e0ff */
[----:B------:R-:W2:Y:S01]  /*c790*/  SHFL.IDX PT, R55, R11, 0x1, 0x1c1f ;  /* 0x003c1f000b377f89 */ /* 0x000ea200000e0000 */
[----:B------:R-:W-:Y:S01]  /*c7a0*/  IADD3.X R13, RZ, R5, RZ, P5, !PT ;  /* 0x00000005ff0d7210 */ /* 0x000fe20002ffe4ff */
[----:B------:R-:W-:Y:S01]  /*c7b0*/  VIADD R6, R14, 0x8 ;  /* 0x000000080e067836 */ /* 0x000fe20000000000 */
[C---:B------:R-:W-:Y:S01]  /*c7c0*/  IADD3 R41, P6, R4.reuse, 0x6000, RZ ;  /* 0x0000600004297810 */ /* 0x040fe20007fde0ff */
[----:B------:R-:W-:Y:S01]  /*c7d0*/  UIMAD UR7, UR11, UR12, URZ ;  /* 0x0000000c0b0772a4 */ /* 0x000fe2000f8e023f */
[C---:B------:R-:W-:Y:S01]  /*c7e0*/  IADD3 R45, P5, R4.reuse, 0x7000, RZ ;  /* 0x00007000042d7810 */ /* 0x040fe20007fbe0ff */
[----:B------:R-:W-:Y:S01]  /*c7f0*/  UIMAD.WIDE.U32 UR8, UR4, UR12, URZ ;  /* 0x0000000c040872a5 */ /* 0x000fe2000f8e003f */
[----:B------:R-:W-:Y:S01]  /*c800*/  IADD3 R69, P4, R4, 0x8000, RZ ;  /* 0x0000800004457810 */ /* 0x000fe20007f9e0ff */
[----:B------:R-:W-:Y:S01]  /*c810*/  IMAD.X R61, RZ, RZ, R5, P3 ;  /* 0x000000ffff3d7224 */ /* 0x000fe200018e0605 */
[----:B------:R-:W-:Y:S01]  /*c820*/  SHF.R.U64 R48, R48, 0x3, RZ ;  /* 0x0000000330307819 */ /* 0x000fe200000012ff */
[----:B------:R-:W-:Y:S01]  /*c830*/  ULDC.64 UR10, c[0x0][0xae8] ;  /* 0x0002ba00000a7ab9 */ /* 0x000fe20000000a00 */
[----:B------:R-:W-:-:S02]  /*c840*/  LOP3.LUT R56, R57, 0x380, RZ, 0xc0, !PT ;  /* 0x0000038039387812 */ /* 0x000fc400078ec0ff */
[----:B------:R-:W-:Y:S02]  /*c850*/  LOP3.LUT R3, R8, 0x380, RZ, 0xc0, !PT ;  /* 0x0000038008037812 */ /* 0x000fe400078ec0ff */
[----:B------:R-:W-:Y:S02]  /*c860*/  LOP3.LUT R40, R41, 0x380, RZ, 0xc0, !PT ;  /* 0x0000038029287812 */ /* 0x000fe400078ec0ff */
[----:B------:R-:W-:Y:S02]  /*c870*/  LOP3.LUT R44, R45, 0x380, RZ, 0xc0, !PT ;  /* 0x000003802d2c7812 */ /* 0x000fe400078ec0ff */
[----:B------:R-:W-:Y:S02]  /*c880*/  LOP3.LUT R68, R69, 0x380, RZ, 0xc0, !PT ;  /* 0x0000038045447812 */ /* 0x000fe400078ec0ff */
[----:B------:R-:W-:Y:S01]  /*c890*/  LOP3.LUT R48, R48, R49, RZ, 0x3c, !PT ;  /* 0x0000003130307212 */ /* 0x000fe200078e3cff */
[----:B------:R-:W-:Y:S01]  /*c8a0*/  IMAD.X R49, RZ, RZ, R5, P0 ;  /* 0x000000ffff317224 */ /* 0x000fe200000e0605 */
[----:B------:R-:W-:-:S02]  /*c8b0*/  SHF.R.U64 R56, R56, 0x3, RZ ;  /* 0x0000000338387819 */ /* 0x000fc400000012ff */
[----:B------:R-:W-:Y:S02]  /*c8c0*/  SHF.R.U64 R3, R3, 0x3, RZ ;  /* 0x0000000303037819 */ /* 0x000fe400000012ff */
[----:B------:R-:W-:Y:S02]  /*c8d0*/  SHF.R.U64 R40, R40, 0x3, RZ ;  /* 0x0000000328287819 */ /* 0x000fe400000012ff */
[----:B------:R-:W-:Y:S02]  /*c8e0*/  SHF.R.U64 R44, R44, 0x3, RZ ;  /* 0x000000032c2c7819 */ /* 0x000fe400000012ff */
[----:B------:R-:W-:Y:S02]  /*c8f0*/  SHF.R.U64 R68, R68, 0x3, RZ ;  /* 0x0000000344447819 */ /* 0x000fe400000012ff */
[----:B------:R-:W-:Y:S02]  /*c900*/  LOP3.LUT P0, RZ, R220, 0x3, RZ, 0xc0, !PT ;  /* 0x00000003dcff7812 */ /* 0x000fe4000780c0ff */
[----:B------:R-:W-:Y:S01]  /*c910*/  LOP3.LUT R56, R56, R57, RZ, 0x3c, !PT ;  /* 0x0000003938387212 */ /* 0x000fe200078e3cff */
[----:B------:R-:W-:Y:S01]  /*c920*/  IMAD.X R57, RZ, RZ, R5, P2 ;  /* 0x000000ffff397224 */ /* 0x000fe200010e0605 */
[----:B------:R-:W-:-:S02]  /*c930*/  LOP3.LUT R60, R3, R8, RZ, 0x3c, !PT ;  /* 0x00000008033c7212 */ /* 0x000fc400078e3cff */
[----:B------:R-:W-:Y:S01]  /*c940*/  LOP3.LUT R40, R40, R41, RZ, 0x3c, !PT ;  /* 0x0000002928287212 */ /* 0x000fe200078e3cff */
[----:B------:R-:W3:Y:S01]  /*c950*/  @P1 LDC R3, c[0x0][0xbec] ;  /* 0x0002fb00ff031b82 */ /* 0x000ee20000000800 */
[----:B------:R-:W-:Y:S01]  /*c960*/  LOP3.LUT R44, R44, R45, RZ, 0x3c, !PT ;  /* 0x0000002d2c2c7212 */ /* 0x000fe200078e3cff */
[--C-:B------:R-:W-:Y:S01]  /*c970*/  IMAD.X R41, RZ, RZ, R5.reuse, P6 ;  /* 0x000000ffff297224 */ /* 0x100fe200030e0605 */
[----:B------:R-:W-:Y:S01]  /*c980*/  LOP3.LUT R68, R68, R69, RZ, 0x3c, !PT ;  /* 0x0000004544447212 */ /* 0x000fe200078e3cff */
[--C-:B------:R-:W-:Y:S01]  /*c990*/  IMAD.X R45, RZ, RZ, R5.reuse, P5 ;  /* 0x000000ffff2d7224 */ /* 0x100fe200028e0605 */
[-C--:B------:R-:W-:Y:S01]  /*c9a0*/  ISETP.GE.OR P2, PT, R14, R83.reuse, P0 ;  /* 0x000000530e00720c */ /* 0x080fe20000746670 */
[----:B------:R-:W-:Y:S01]  /*c9b0*/  IMAD.X R69, RZ, RZ, R5, P4 ;  /* 0x000000ffff457224 */ /* 0x000fe200020e0605 */
[----:B------:R-:W-:Y:S02]  /*c9c0*/  ISETP.GE.OR P0, PT, R6, R83, P0 ;  /* 0x000000530600720c */ /* 0x000fe40000706670 */
[----:B------:R-:W-:-:S02]  /*c9d0*/  IADD3 R77, P6, R4, 0xc000, RZ ;  /* 0x0000c000044d7810 */ /* 0x000fc40007fde0ff */
[C---:B------:R-:W-:Y:S02]  /*c9e0*/  IADD3 R73, P5, R4.reuse, 0xd000, RZ ;  /* 0x0000d00004497810 */ /* 0x040fe40007fbe0ff */
[C---:B------:R-:W-:Y:S02]  /*c9f0*/  IADD3 R65, P4, R4.reuse, 0xe000, RZ ;  /* 0x0000e00004417810 */ /* 0x040fe40007f9e0ff */
[----:B------:R-:W-:Y:S02]  /*ca00*/  LOP3.LUT R9, R4, 0x380, RZ, 0xc0, !PT ;  /* 0x0000038004097812 */ /* 0x000fe400078ec0ff */
[----:B------:R-:W-:Y:S01]  /*ca10*/  LOP3.LUT R76, R77, 0x380, RZ, 0xc0, !PT ;  /* 0x000003804d4c7812 */ /* 0x000fe200078ec0ff */
[----:B-1----:R1:W-:Y:S01]  /*ca20*/  @!P2 ST.E desc[UR20][R20.64], R0 ;  /* 0x000000001400a985 */ /* 0x0023e2000c101914 */
[----:B------:R-:W-:Y:S02]  /*ca30*/  LOP3.LUT R72, R73, 0x380, RZ, 0xc0, !PT ;  /* 0x0000038049487812 */ /* 0x000fe400078ec0ff */
[----:B------:R-:W-:Y:S01]  /*ca40*/  LOP3.LUT R64, R65, 0x380, RZ, 0xc0, !PT ;  /* 0x0000038041407812 */ /* 0x000fe200078ec0ff */
[----:B------:R-:W-:Y:S01]  /*ca50*/  UIMAD UR7, UR4, UR13, UR7 ;  /* 0x0000000d040772a4 */ /* 0x000fe2000f8e0207 */
[----:B------:R-:W-:Y:S01]  /*ca60*/  SHF.R.U64 R9, R9, 0x3, RZ ;  /* 0x0000000309097819 */ /* 0x000fe200000012ff */
[----:B--2---:R2:W-:Y:S01]  /*ca70*/  @!P0 ST.E desc[UR20][R54.64], R2 ;  /* 0x0000000236008985 */ /* 0x0045e2000c101914 */
[----:B------:R-:W-:-:S02]  /*ca80*/  SHF.R.U64 R76, R76, 0x3, RZ ;  /* 0x000000034c4c7819 */ /* 0x000fc400000012ff */
[----:B------:R-:W-:Y:S02]  /*ca90*/  SHF.R.U64 R72, R72, 0x3, RZ ;  /* 0x0000000348487819 */ /* 0x000fe400000012ff */
[----:B------:R-:W-:Y:S01]  /*caa0*/  SHF.R.U64 R64, R64, 0x3, RZ ;  /* 0x0000000340407819 */ /* 0x000fe200000012ff */
[----:B-1----:R-:W-:Y:S01]  /*cab0*/  IMAD R0, R213, 0x20, R217 ;  /* 0x00000020d5007824 */ /* 0x002fe200078e02d9 */
[----:B------:R-:W-:Y:S01]  /*cac0*/  LOP3.LUT R4, R9, R4, RZ, 0x3c, !PT ;  /* 0x0000000409047212 */ /* 0x000fe200078e3cff */
[----:B------:R-:W-:Y:S01]  /*cad0*/  UIADD3 UR9, UR9, UR7, URZ ;  /* 0x0000000709097290 */ /* 0x000fe2000fffe03f */
[----:B------:R-:W-:Y:S01]  /*cae0*/  LOP3.LUT R76, R76, R77, RZ, 0x3c, !PT ;  /* 0x0000004d4c4c7212 */ /* 0x000fe200078e3cff */
[--C-:B------:R-:W-:Y:S01]  /*caf0*/  IMAD.X R77, RZ, RZ, R5.reuse, P6 ;  /* 0x000000ffff4d7224 */ /* 0x100fe200030e0605 */
[----:B------:R-:W-:Y:S01]  /*cb00*/  LOP3.LUT R72, R72, R73, RZ, 0x3c, !PT ;  /* 0x0000004948487212 */ /* 0x000fe200078e3cff */
[--C-:B------:R-:W-:Y:S01]  /*cb10*/  IMAD.X R73, RZ, RZ, R5.reuse, P5 ;  /* 0x000000ffff497224 */ /* 0x100fe200028e0605 */
[----:B------:R-:W-:Y:S01]  /*cb20*/  LOP3.LUT R64, R64, R65, RZ, 0x3c, !PT ;  /* 0x0000004140407212 */ /* 0x000fe200078e3cff */
[----:B------:R-:W-:Y:S01]  /*cb30*/  IMAD.X R65, RZ, RZ, R5, P4 ;  /* 0x000000ffff417224 */ /* 0x000fe200020e0605 */
[----:B------:R1:W5:Y:S01]  /*cb40*/  LD.E.128 R8, desc[UR20][R4.64] ;  /* 0x0000001404087980 */ /* 0x000362000c101d00 */
[----:B------:R-:W-:-:S02]  /*cb50*/  UIMAD UR4, UR14, UR10, URZ ;  /* 0x0000000a0e0472a4 */ /* 0x000fc4000f8e023f */
[----:B------:R-:W-:Y:S01]  /*cb60*/  UIMAD.WIDE.U32 UR8, UR18, UR10, UR8 ;  /* 0x0000000a120872a5 */ /* 0x000fe2000f8e0008 */
[----:B------:R-:W5:Y:S01]  /*cb70*/  LD.E.128 R12, desc[UR20][R12.64] ;  /* 0x000000140c0c7980 */ /* 0x000f62000c101d00 */
[----:B------:R-:W-:-:S03]  /*cb80*/  UIMAD UR4, UR18, UR11, UR4 ;  /* 0x0000000b120472a4 */ /* 0x000fc6000f8e0204 */
[----:B------:R-:W-:Y:S01]  /*cb90*/  ULDC.64 UR10, c[0x0][0xaf0] ;  /* 0x0002bc00000a7ab9 */ /* 0x000fe20000000a00 */
[----:B------:R-:W5:Y:S01]  /*cba0*/  LD.E.128 R24, desc[UR20][R24.64] ;  /* 0x0000001418187980 */ /* 0x000f62000c101d00 */
[----:B-1----:R-:W-:-:S03]  /*cbb0*/  IMAD.U32 R5, RZ, RZ, UR17 ;  /* 0x00000011ff057e24 */ /* 0x002fc6000f8e00ff */
[----:B------:R-:W5:Y:S01]  /*cbc0*/  LD.E.128 R28, desc[UR20][R28.64] ;  /* 0x000000141c1c7980 */ /* 0x000f62000c101d00 */
[----:B------:R-:W-:Y:S01]  /*cbd0*/  IMAD R4, R5, 0x80, R0 ;  /* 0x0000008005047824 */ /* 0x000fe200078e0200 */
[----:B------:R-:W-:Y:S02]  /*cbe0*/  UIADD3 UR9, UR9, UR4, URZ ;  /* 0x0000000409097290 */ /* 0x000fe4000fffe03f */
[----:B------:R-:W5:Y:S01]  /*cbf0*/  LD.E.128 R32, desc[UR20][R32.64] ;  /* 0x0000001420207980 */ /* 0x000f62000c101d00 */
[----:B---3--:R-:W-:Y:S01]  /*cc00*/  @P1 IMAD.HI.U32 R0, R4, R3, RZ ;  /* 0x0000000304001227 */ /* 0x008fe200078e00ff */
[----:B------:R-:W-:Y:S02]  /*cc10*/  UIMAD UR4, UR16, UR10, URZ ;  /* 0x0000000a100472a4 */ /* 0x000fe4000f8e023f */
[----:B------:R-:W-:Y:S01]  /*cc20*/  UIMAD.WIDE.U32 UR8, UR15, UR10, UR8 ;  /* 0x0000000a0f0872a5 */ /* 0x000fe2000f8e0008 */
[----:B------:R-:W-:Y:S01]  /*cc30*/  IMAD.MOV.U32 R5, RZ, RZ, R4 ;  /* 0x000000ffff057224 */ /* 0x000fe200078e0004 */
[----:B0-----:R-:W-:Y:S01]  /*cc40*/  @P1 SHF.R.U32.HI R5, RZ, R19, R0 ;  /* 0x00000013ff051219 */ /* 0x001fe20000011600 */
[----:B------:R-:W-:Y:S01]  /*cc50*/  UIMAD UR4, UR15, UR11, UR4 ;  /* 0x0000000b0f0472a4 */ /* 0x000fe2000f8e0204 */
[----:B------:R-:W5:Y:S02]  /*cc60*/  LD.E.128 R36, desc[UR20][R36.64] ;  /* 0x0000001424247980 */ /* 0x000f64000c101d00 */
[--C-:B------:R-:W-:Y:S01]  /*cc70*/  SHF.R.S32.HI R0, RZ, 0x1f, R5.reuse ;  /* 0x0000001fff007819 */ /* 0x100fe20000011405 */
[----:B------:R-:W-:Y:S01]  /*cc80*/  UIADD3 UR4, UR9, UR4, URZ ;  /* 0x0000000409047290 */ /* 0x000fe2000fffe03f */
[----:B------:R-:W-:Y:S01]  /*cc90*/  IMAD.MOV R19, RZ, RZ, -R5 ;  /* 0x000000ffff137224 */ /* 0x000fe200078e0a05 */
[----:B------:R-:W5:Y:S01]  /*cca0*/  LD.E.128 R40, desc[UR20][R40.64] ;  /* 0x0000001428287980 */ /* 0x000f62000c101d00 */
[----:B--2---:R-:W-:-:S02]  /*ccb0*/  IMAD.U32 R2, RZ, RZ, UR8 ;  /* 0x00000008ff027e24 */ /* 0x004fc4000f8e00ff */
[----:B------:R-:W-:Y:S01]  /*ccc0*/  IMAD.U32 R3, RZ, RZ, UR9 ;  /* 0x00000009ff037e24 */ /* 0x000fe2000f8e00ff */
[----:B------:R-:W-:Y:S01]  /*ccd0*/  ULDC.64 UR8, c[0x0][0xae0] ;  /* 0x0002b80000087ab9 */ /* 0x000fe20000000a00 */
[----:B------:R-:W-:Y:S01]  /*cce0*/  IMAD R19, R80, R19, R4 ;  /* 0x0000001350137224 */ /* 0x000fe200078e0204 */
[----:B------:R-:W5:Y:S01]  /*ccf0*/  LD.E.128 R44, desc[UR20][R44.64] ;  /* 0x000000142c2c7980 */ /* 0x000f62000c101d00 */
[----:B------:R-:W-:Y:S02]  /*cd00*/  IMAD R0, R0, UR8, RZ ;  /* 0x0000000800007c24 */ /* 0x000fe4000f8e02ff */
[----:B------:R-:W-:Y:S01]  /*cd10*/  IMAD.U32 R3, RZ, RZ, UR4 ;  /* 0x00000004ff037e24 */ /* 0x000fe2000f8e00ff */
[----:B------:R-:W5:Y:S01]  /*cd20*/  LD.E.128 R68, desc[UR20][R68.64] ;  /* 0x0000001444447980 */ /* 0x000f62000c101d00 */
[C---:B------:R-:W-:Y:S01]  /*cd30*/  IMAD R21, R5.reuse, UR9, R0 ;  /* 0x0000000905157c24 */ /* 0x040fe2000f8e0200 */
[----:B------:R-:W-:Y:S02]  /*cd40*/  SHF.R.S32.HI R0, RZ, 0x1f, R19 ;  /* 0x0000001fff007819 */ /* 0x000fe40000011413 */
[----:B------:R-:W5:Y:S01]  /*cd50*/  LD.E.128 R48, desc[UR20][R48.64] ;  /* 0x0000001430307980 */ /* 0x000f62000c101d00 */
[----:B------:R-:W-:Y:S01]  /*cd60*/  IMAD.WIDE.U32 R2, R5, UR8, R2 ;  /* 0x0000000805027c25 */ /* 0x000fe2000f8e0002 */
[----:B------:R-:W-:-:S02]  /*cd70*/  ULDC.64 UR8, c[0x0][0xad8] ;  /* 0x0002b60000087ab9 */ /* 0x000fc40000000a00 */
[----:B------:R-:W5:Y:S04]  /*cd80*/  LD.E.128 R52, desc[UR20][R52.64] ;  /* 0x0000001434347980 */ /* 0x000f68000c101d00 */
[----:B------:R-:W5:Y:S04]  /*cd90*/  LD.E.128 R56, desc[UR20][R56.64] ;  /* 0x0000001438387980 */ /* 0x000f68000c101d00 */
[----:B------:R-:W5:Y:S04]  /*cda0*/  LD.E.128 R76, desc[UR20][R76.64] ;  /* 0x000000144c4c7980 */ /* 0x000f68000c101d00 */
[----:B------:R-:W5:Y:S04]  /*cdb0*/  LD.E.128 R72, desc[UR20][R72.64] ;  /* 0x0000001448487980 */ /* 0x000f68000c101d00 */
[----:B------:R-:W5:Y:S04]  /*cdc0*/  LD.E.128 R64, desc[UR20][R64.64] ;  /* 0x0000001440407980 */ /* 0x000f68000c101d00 */
[----:B------:R-:W5:Y:S01]  /*cdd0*/  LD.E.128 R60, desc[UR20][R60.64] ;  /* 0x000000143c3c7980 */ /* 0x000f62000c101d00 */
[----:B------:R-:W-:Y:S01]  /*cde0*/  IMAD.U32 R82, RZ, RZ, UR17 ;  /* 0x00000011ff527e24 */ /* 0x000fe2000f8e00ff */
[----:B------:R-:W-:Y:S01]  /*cdf0*/  BSSY B1, `(.L_x_415) ;  /* 0x000002d000017945 */ /* 0x000fe20003800000 */
[----:B------:R-:W-:Y:S01]  /*ce00*/  IMAD.IADD R3, R3, 0x1, R21 ;  /* 0x0000000103037824 */ /* 0x000fe200078e0215 */
[----:B------:R-:W-:Y:S01]  /*ce10*/  @!PT LDS RZ, [RZ] ;  /* 0x00000000fffff984 */ /* 0x000fe20000000800 */
[----:B------:R-:W-:Y:S01]  /*ce20*/  @!PT LDS RZ, [RZ] ;  /* 0x00000000fffff984 */ /* 0x000fe20000000800 */
[----:B------:R-:W-:Y:S01]  /*ce30*/  @!PT LDS RZ, [RZ] ;  /* 0x00000000fffff984 */ /* 0x000fe20000000800 */
[----:B------:R-:W-:Y:S01]  /*ce40*/  @!PT LDS RZ, [RZ] ;  /* 0x00000000fffff984 */ /* 0x000fe20000000800 */
[----:B------:R0:W-:Y:S06]  /*ce50*/  MEMBAR.ALL.CTA ;  /* 0x0000000000007992 */ /* 0x0001ec0000008000 */
[----:B0-----:R-:W0:Y:S01]  /*ce60*/  FENCE.VIEW.ASYNC.S ;  /* 0x00000000000073c6 */ /* 0x001e220000000000 */
[----:B------:R-:W-:-:S02]  /*ce70*/  IMAD R4, R0, UR8, RZ ;  /* 0x0000000800047c24 */ /* 0x000fc4000f8e02ff */
[----:B------:R-:W-:Y:S02]  /*ce80*/  IMAD R82, R82, 0x80, R217 ;  /* 0x0000008052527824 */ /* 0x000fe400078e02d9 */
[C---:B------:R-:W-:Y:S02]  /*ce90*/  IMAD R5, R19.reuse, UR9, R4 ;  /* 0x0000000913057c24 */ /* 0x040fe4000f8e0204 */
[----:B------:R-:W-:Y:S01]  /*cea0*/  IMAD.WIDE.U32 R2, R19, UR8, R2 ;  /* 0x0000000813027c25 */ /* 0x000fe2000f8e0002 */
[----:B------:R-:W-:Y:S01]  /*ceb0*/  ISETP.GE.AND P2, PT, R82, R83, PT ;  /* 0x000000535200720c */ /* 0x000fe20003f46270 */
[----:B------:R-:W-:Y:S02]  /*cec0*/  ULDC.64 UR8, c[0x0][0xa80] ;  /* 0x0002a00000087ab9 */ /* 0x000fe40000000a00 */
[----:B------:R-:W-:Y:S01]  /*ced0*/  IMAD.IADD R3, R3, 0x1, R5 ;  /* 0x0000000103037824 */ /* 0x000fe200078e0205 */
[----:B------:R-:W-:Y:S01]  /*cee0*/  LEA R6, P3, R2, UR8, 0x1 ;  /* 0x0000000802067c11 */ /* 0x000fe2000f8608ff */
[----:B------:R-:W-:-:S02]  /*cef0*/  VIADD R152, R152, 0x38820 ;  /* 0x0003882098987836 */ /* 0x000fc40000000000 */
[----:B------:R-:W-:Y:S01]  /*cf00*/  VIADD R0, R82, 0x20 ;  /* 0x0000002052007836 */ /* 0x000fe20000000000 */
[----:B------:R-:W-:Y:S01]  /*cf10*/  LEA.HI.X R19, R2, UR9, R3, 0x1, P3 ;  /* 0x0000000902137c11 */ /* 0x000fe200098f0c03 */
[----:B0-----:R0:W1:Y:S01]  /*cf20*/  SHFL.IDX PT, R85, R6, RZ, 0x181f ;  /* 0x00181fff06557589 */ /* 0x00106200000e0000 */
[----:B------:R-:W-:Y:S02]  /*cf30*/  PRMT R152, RZ, 0x654, R152 ;  /* 0x00000654ff987816 */ /* 0x000fe40000000098 */
[-C--:B------:R-:W-:Y:S01]  /*cf40*/  ISETP.GE.AND P1, PT, R0, R83.reuse, PT ;  /* 0x000000530000720c */ /* 0x080fe20003f26270 */
[----:B------:R-:W-:Y:S01]  /*cf50*/  VIADD R0, R82, 0x40 ;  /* 0x0000004052007836 */ /* 0x000fe20000000000 */
[----:B------:R0:W2:Y:S01]  /*cf60*/  SHFL.IDX PT, R81, R19, RZ, 0x181f ;  /* 0x00181fff13517589 */ /* 0x0000a200000e0000 */
[----:B------:R0:W-:Y:S03]  /*cf70*/  SYNCS.ARRIVE.TRANS64.RED.A1T0 RZ, [R152+URZ], RZ ;  /* 0x000000ff98ff79a7 */ /* 0x0001e6000810043f */
        /* <DEDUP_REMOVED lines=10> */
[----:B------:R-:W-:-:S03]  /*d020*/  @!P4 LEA R4, P6, R23, R85, 0x1 ;  /* 0x000000551704c211 */ /* 0x000fc600078c08ff */
[----:B-----5:R3:W-:Y:S01]  /*d030*/  @!P5 ST.E.128 desc[UR8][R2.64], R8 ;  /* 0x000000080200d985 */ /* 0x0207e2000c101d08 */
[----:B------:R-:W-:Y:S02]  /*d040*/  @!P4 LEA.HI.X R5, R23, R81, R229, 0x1, P6 ;  /* 0x000000511705c211 */ /* 0x000fe400030f0ce5 */
[----:B------:R-:W-:-:S03]  /*d050*/  @!P3 LEA R20, P6, R22, R85, 0x1 ;  /* 0x000000551614b211 */ /* 0x000fc600078c08ff */
[----:B------:R3:W-:Y:S01]  /*d060*/  @!P4 ST.E.128 desc[UR8][R4.64], R32 ;  /* 0x000000200400c985 */ /* 0x0007e2000c101d08 */
[----:B------:R-:W-:Y:S02]  /*d070*/  @!P3 LEA.HI.X R21, R22, R81, R228, 0x1, P6 ;  /* 0x000000511615b211 */ /* 0x000fe400030f0ce4 */
[----:B------:R-:W-:-:S03]  /*d080*/  @!P2 LEA R80, P6, R212, R85, 0x1 ;  /* 0x00000055d450a211 */ /* 0x000fc600078c08ff */
[----:B------:R3:W-:Y:S01]  /*d090*/  @!P3 ST.E.128 desc[UR8][R20.64], R68 ;  /* 0x000000441400b985 */ /* 0x0007e2000c101d08 */
[----:B------:R-:W-:-:S05]  /*d0a0*/  @!P2 LEA.HI.X R81, R212, R81, R227, 0x1, P6 ;  /* 0x00000051d451a211 */ /* 0x000fca00030f0ce3 */
[----:B------:R3:W-:Y:S04]  /*d0b0*/  @!P2 ST.E.128 desc[UR8][R80.64], R76 ;  /* 0x0000004c5000a985 */ /* 0x0007e8000c101d08 */
.L_x_416:
[----:B------:R-:W-:Y:S05]  /*d0c0*/  BSYNC B1 ;  /* 0x0000000000017941 */ /* 0x000fea0003800000 */
.L_x_415:
        /* <DEDUP_REMOVED lines=11> */
[C---:B------:R-:W-:Y:S02]  /*d180*/  @!P3 LEA R4, P5, R23.reuse, R9, 0x1 ;  /* 0x000000091704b211 */ /* 0x040fe400078a08ff */
[----:B----4-:R-:W-:Y:S02]  /*d190*/  @!P4 LEA.HI.X R3, R18, R11, R230, 0x1, P6 ;  /* 0x0000000b1203c211 */ /* 0x010fe400030f0ce6 */
[----:B------:R-:W-:Y:S02]  /*d1a0*/  @!P2 LEA R8, P6, R22, R9, 0x1 ;  /* 0x000000091608a211 */ /* 0x000fe400078c08ff */
[----:B------:R-:W-:Y:S01]  /*d1b0*/  @!P3 LEA.HI.X R5, R23, R11, R229, 0x1, P5 ;  /* 0x0000000b1705b211 */ /* 0x000fe200028f0ce5 */
[----:B------:R0:W-:Y:S01]  /*d1c0*/  @!P4 ST.E.128 desc[UR8][R2.64], R12 ;  /* 0x0000000c0200c985 */ /* 0x0001e2000c101d08 */
[----:B------:R-:W-:-:S02]  /*d1d0*/  @!P1 LEA R10, P5, R212, R9, 0x1 ;  /* 0x00000009d40a9211 */ /* 0x000fc400078a08ff */
[-C--:B------:R-:W-:Y:S01]  /*d1e0*/  @!P2 LEA.HI.X R9, R22, R11.reuse, R228, 0x1, P6 ;  /* 0x0000000b1609a211 */ /* 0x080fe200030f0ce4 */
[----:B------:R0:W-:Y:S01]  /*d1f0*/  @!P3 ST.E.128 desc[UR8][R4.64], R36 ;  /* 0x000000240400b985 */ /* 0x0001e2000c101d08 */
[----:B------:R-:W-:-:S03]  /*d200*/  @!P1 LEA.HI.X R11, R212, R11, R227, 0x1, P5 ;  /* 0x0000000bd40b9211 */ /* 0x000fc600028f0ce3 */
[----:B------:R0:W-:Y:S04]  /*d210*/  @!P2 ST.E.128 desc[UR8][R8.64], R48 ;  /* 0x000000300800a985 */ /* 0x0001e8000c101d08 */
[----:B------:R0:W-:Y:S02]  /*d220*/  @!P1 ST.E.128 desc[UR8][R10.64], R72 ;  /* 0x000000480a009985 */ /* 0x0001e4000c101d08 */
.L_x_418:
[----:B------:R-:W-:Y:S05]  /*d230*/  BSYNC B1 ;  /* 0x0000000000017941 */ /* 0x000fea0003800000 */
.L_x_417:
[----:B0---4-:R0:W4:Y:S01]  /*d240*/  SHFL.IDX PT, R11, R19, 0x2, 0x181f ;  /* 0x00581f00130b7f89 */ /* 0x01112200000e0000 */
        /* <DEDUP_REMOVED lines=10> */
[CC--:B------:R-:W-:Y:S02]  /*d2f0*/  @!P2 LEA R4, P5, R23.reuse, R5.reuse, 0x1 ;  /* 0x000000051704a211 */ /* 0x0c0fe400078a08ff */
[----:B------:R-:W-:Y:S02]  /*d300*/  @!P1 LEA R8, P4, R22, R5, 0x1 ;  /* 0x0000000516089211 */ /* 0x000fe400078808ff */
[----:B----4-:R-:W-:Y:S02]  /*d310*/  @!P3 LEA.HI.X R3, R18, R11, R230, 0x1, P6 ;  /* 0x0000000b1203b211 */ /* 0x010fe400030f0ce6 */
[----:B------:R-:W-:Y:S02]  /*d320*/  @!P0 LEA R10, P6, R212, R5, 0x1 ;  /* 0x00000005d40a8211 */ /* 0x000fe400078c08ff */
[-C--:B------:R-:W-:Y:S01]  /*d330*/  @!P2 LEA.HI.X R5, R23, R11.reuse, R229, 0x1, P5 ;  /* 0x0000000b1705a211 */ /* 0x080fe200028f0ce5 */
[----:B------:R0:W-:Y:S01]  /*d340*/  @!P3 ST.E.128 desc[UR8][R2.64], R24 ;  /* 0x000000180200b985 */ /* 0x0001e2000c101d08 */
[----:B------:R-:W-:-:S02]  /*d350*/  @!P1 LEA.HI.X R9, R22, R11, R228, 0x1, P4 ;  /* 0x0000000b16099211 */ /* 0x000fc400020f0ce4 */
[----:B------:R-:W-:Y:S01]  /*d360*/  @!P0 LEA.HI.X R11, R212, R11, R227, 0x1, P6 ;  /* 0x0000000bd40b8211 */ /* 0x000fe200030f0ce3 */
[----:B------:R0:W-:Y:S04]  /*d370*/  @!P2 ST.E.128 desc[UR8][R4.64], R40 ;  /* 0x000000280400a985 */ /* 0x0001e8000c101d08 */
[----:B------:R0:W-:Y:S04]  /*d380*/  @!P1 ST.E.128 desc[UR8][R8.64], R52 ;  /* 0x0000003408009985 */ /* 0x0001e8000c101d08 */
[----:B------:R0:W-:Y:S02]  /*d390*/  @!P0 ST.E.128 desc[UR8][R10.64], R64 ;  /* 0x000000400a008985 */ /* 0x0001e4000c101d08 */
.L_x_420:
[----:B------:R-:W-:Y:S05]  /*d3a0*/  BSYNC B1 ;  /* 0x0000000000017941 */ /* 0x000fea0003800000 */
.L_x_419:
[----:B------:R-:W-:Y:S01]  /*d3b0*/  VIADD R0, R82, 0x60 ;  /* 0x0000006052007836 */ /* 0x000fe20000000000 */
[----:B0--3--:R-:W0:Y:S04]  /*d3c0*/  SHFL.IDX PT, R19, R19, 0x3, 0x181f ;  /* 0x00781f0013137f89 */ /* 0x009e2800000e0000 */
[----:B------:R-:W-:Y:S01]  /*d3d0*/  ISETP.GE.AND P0, PT, R0, R83, PT ;  /* 0x000000530000720c */ /* 0x000fe20003f06270 */
[----:B----4-:R3:W4:-:S12]  /*d3e0*/  SHFL.IDX PT, R11, R6, 0x3, 0x181f ;  /* 0x00781f00060b7f89 */ /* 0x01071800000e0000 */
[----:B---3--:R-:W-:Y:S05]  /*d3f0*/  @P0 BRA `(.L_x_421) ;  /* 0x0000001000040947 */ /* 0x008fea0003800000 */
[----:B------:R-:W-:Y:S01]  /*d400*/  ULDC UR4, c[0x0][0xac8] ;  /* 0x0002b20000047ab9 */ /* 0x000fe20000000800 */
[----:B------:R-:W-:Y:S01]  /*d410*/  ULDC.64 UR8, c[0x0][0x208] ;  /* 0x0000820000087ab9 */ /* 0x000fe20000000a00 */
[----:B------:R-:W-:Y:S02]  /*d420*/  ISETP.GE.AND P3, PT, R18, UR4, PT ;  /* 0x0000000412007c0c */ /* 0x000fe4000bf66270 */
[----:B------:R-:W-:Y:S02]  /*d430*/  ISETP.GE.AND P4, PT, R23, UR4, PT ;  /* 0x0000000417007c0c */ /* 0x000fe4000bf86270 */
[----:B------:R-:W-:-:S09]  /*d440*/  ISETP.GE.AND P5, PT, R22, UR4, PT ;  /* 0x0000000416007c0c */ /* 0x000fd2000bfa6270 */
[CC--:B----4-:R-:W-:Y:S02]  /*d450*/  @!P3 LEA R2, P0, R18.reuse, R11.reuse, 0x1 ;  /* 0x0000000b1202b211 */ /* 0x0d0fe400078008ff */
[C---:B------:R-:W-:Y:S02]  /*d460*/  @!P4 LEA R4, P1, R23.reuse, R11, 0x1 ;  /* 0x0000000b1704c211 */ /* 0x040fe400078208ff */
[----:B0-----:R-:W-:Y:S02]  /*d470*/  @!P3 LEA.HI.X R3, R18, R19, R230, 0x1, P0 ;  /* 0x000000131203b211 */ /* 0x001fe400000f0ce6 */
[----:B------:R-:W-:Y:S02]  /*d480*/  ISETP.GE.AND P0, PT, R212, UR4, PT ;  /* 0x00000004d4007c0c */ /* 0x000fe4000bf06270 */
[----:B------:R-:W-:Y:S01]  /*d490*/  @!P5 LEA R8, P2, R22, R11, 0x1 ;  /* 0x0000000b1608d211 */ /* 0x000fe200078408ff */
[----:B------:R3:W-:Y:S01]  /*d4a0*/  @!P3 ST.E.128 desc[UR8][R2.64], R28 ;  /* 0x0000001c0200b985 */ /* 0x0007e2000c101d08 */
[----:B------:R-:W-:-:S02]  /*d4b0*/  @!P4 LEA.HI.X R5, R23, R19, R229, 0x1, P1 ;  /* 0x000000131705c211 */ /* 0x000fc400008f0ce5 */
[----:B------:R-:W-:-:S03]  /*d4c0*/  @!P5 LEA.HI.X R9, R22, R19, R228, 0x1, P2 ;  /* 0x000000131609d211 */ /* 0x000fc600010f0ce4 */
[----:B------:R3:W-:Y:S04]  /*d4d0*/  @!P4 ST.E.128 desc[UR8][R4.64], R44 ;  /* 0x0000002c0400c985 */ /* 0x0007e8000c101d08 */
[----:B------:R3:W-:Y:S01]  /*d4e0*/  @!P5 ST.E.128 desc[UR8][R8.64], R56 ;  /* 0x000000380800d985 */ /* 0x0007e2000c101d08 */
[----:B------:R-:W-:Y:S05]  /*d4f0*/  @P0 BRA `(.L_x_421) ;  /* 0x0000000c00c40947 */ /* 0x000fea0003800000 */
[----:B---3--:R-:W-:Y:S01]  /*d500*/  LEA R2, P0, R212, R11, 0x1 ;  /* 0x0000000bd4027211 */ /* 0x008fe200078008ff */
[----:B------:R-:W-:-:S03]  /*d510*/  ULDC.64 UR8, c[0x0][0x208] ;  /* 0x0000820000087ab9 */ /* 0x000fc60000000a00 */
[----:B------:R-:W-:-:S05]  /*d520*/  LEA.HI.X R3, R212, R19, R227, 0x1, P0 ;  /* 0x00000013d4037211 */ /* 0x000fca00000f0ce3 */
[----:B------:R0:W-:Y:S01]  /*d530*/  ST.E.128 desc[UR8][R2.64], R60 ;  /* 0x0000003c02007985 */ /* 0x0001e2000c101d08 */
[----:B------:R-:W-:Y:S05]  /*d540*/  BRA `(.L_x_421) ;  /* 0x0000000c00b07947 */ /* 0x000fea0003800000 */
.L_x_413:
[----:B------:R-:W-:Y:S01]  /*d550*/  R2UR UR4, R216 ;  /* 0x00000000d80472ca */ /* 0x000fe200000e0000 */
[----:B------:R-:W-:Y:S01]  /*d560*/  ULDC.64 UR10, c[0x0][0xc00] ;  /* 0x00030000000a7ab9 */ /* 0x000fe20000000a00 */
[----:B------:R-:W-:Y:S01]  /*d570*/  R2UR UR7, R218 ;  /* 0x00000000da0772ca */ /* 0x000fe200000e0000 */
[----:B------:R-:W-:Y:S01]  /*d580*/  UISETP.NE.U32.AND UP0, UPT, UR10, URZ, UPT ;  /* 0x0000003f0a00728c */ /* 0x000fe2000bf05070 */
[----:B------:R-:W0:Y:S01]  /*d590*/  LDC R13, c[0x0][0xbe8] ;  /* 0x0002fa00ff0d7b82 */ /* 0x000e220000000800 */
[----:B------:R-:W-:Y:S01]  /*d5a0*/  ULDC.64 UR14, c[0x0][0x208] ;  /* 0x00008200000e7ab9 */ /* 0x000fe20000000a00 */
[----:B------:R-:W-:Y:S01]  /*d5b0*/  R2UR UR12, R214 ;  /* 0x00000000d60c72ca */ /* 0x000fe200000e0000 */
[----:B------:R-:W-:-:S06]  /*d5c0*/  UISETP.NE.AND.EX UP0, UPT, UR11, URZ, UPT, UP0 ;  /* 0x0000003f0b00728c */ /* 0x000fcc000bf05300 */
[----:B------:R-:W-:Y:S01]  /*d5d0*/  USHF.L.U32 UR8, UR4, 0x2, URZ ;  /* 0x0000000204087899 */ /* 0x000fe2000800063f */
[----:B------:R-:W-:Y:S01]  /*d5e0*/  PLOP3.LUT P2, PT, PT, PT, UP0, 0x80, 0x0 ;  /* 0x000000000000781c */ /* 0x000fe20003f4f008 */
[----:B------:R-:W-:Y:S02]  /*d5f0*/  USHF.L.U64.HI UR9, UR4, 0x2, UR7 ;  /* 0x0000000204097899 */ /* 0x000fe40008010207 */
[----:B------:R-:W-:-:S04]  /*d600*/  UIADD3 UR4, UP1, UR8, UR10, URZ ;  /* 0x0000000a08047290 */ /* 0x000fc8000ff3e03f */
[----:B------:R-:W-:Y:S02]  /*d610*/  UIADD3.X UR7, UR9, UR11, URZ, UP1, !UPT ;  /* 0x0000000b09077290 */ /* 0x000fe40008ffe43f */
[----:B------:R-:W-:Y:S01]  /*d620*/  IMAD.U32 R2, RZ, RZ, UR4 ;  /* 0x00000004ff027e24 */ /* 0x000fe2000f8e00ff */
[----:B------:R-:W-:-:S03]  /*d630*/  ULDC.64 UR10, c[0x0][0xc08] ;  /* 0x00030200000a7ab9 */ /* 0x000fc60000000a00 */
[----:B------:R-:W-:-:S05]  /*d640*/  IMAD.U32 R3, RZ, RZ, UR7 ;  /* 0x00000007ff037e24 */ /* 0x000fca000f8e00ff */
[----:B------:R-:W2:Y:S01]  /*d650*/  @P2 LDG.E R6, desc[UR14][R2.64] ;  /* 0x0000000e02062981 */ /* 0x000ea2000c1e1900 */
[----:B------:R-:W-:Y:S01]  /*d660*/  UISETP.NE.U32.AND UP1, UPT, UR10, URZ, UPT ;  /* 0x0000003f0a00728c */ /* 0x000fe2000bf25070 */
[----:B0-----:R-:W-:Y:S01]  /*d670*/  ISETP.NE.AND P0, PT, R13, 0x1, PT ;  /* 0x000000010d00780c */ /* 0x001fe20003f05270 */
[----:B------:R-:W-:Y:S02]  /*d680*/  ULDC UR4, c[0x0][0xa88] ;  /* 0x0002a20000047ab9 */ /* 0x000fe40000000800 */
[----:B------:R-:W-:Y:S01]  /*d690*/  UISETP.NE.AND.EX UP1, UPT, UR11, URZ, UPT, UP1 ;  /* 0x0000003f0b00728c */ /* 0x000fe2000bf25310 */
[----:B------:R-:W-:Y:S01]  /*d6a0*/  IMAD.U32 R0, RZ, RZ, UR4 ;  /* 0x00000004ff007e24 */ /* 0x000fe2000f8e00ff */
[----:B------:R-:W-:-:S04]  /*d6b0*/  UMOV UR4, URZ ;  /* 0x0000003f00047c82 */ /* 0x000fc80008000000 */
[----:B------:R-:W-:-:S04]  /*d6c0*/  PLOP3.LUT P3, PT, PT, PT, UP1, 0x80, 0x0 ;  /* 0x000000000000781c */ /* 0x000fc80003f6f018 */
[----:B------:R-:W0:Y:S01]  /*d6d0*/  @P0 LDC R11, c[0x0][0xbec] ;  /* 0x0002fb00ff0b0b82 */ /* 0x000e220000000800 */
[----:B------:R-:W-:-:S04]  /*d6e0*/  @UP1 UIADD3 UR8, UP2, UR8, UR10, URZ ;  /* 0x0000000a08081290 */ /* 0x000fc8000ff5e03f */
[----:B------:R-:W-:Y:S02]  /*d6f0*/  @UP1 UIADD3.X UR9, UR9, UR11, URZ, UP2, !UPT ;  /* 0x0000000b09091290 */ /* 0x000fe400097fe43f */
[----:B------:R-:W-:-:S04]  /*d700*/  MOV R4, UR8 ;  /* 0x0000000800047c02 */ /* 0x000fc80008000f00 */
[----:B------:R-:W-:Y:S01]  /*d710*/  IMAD.U32 R5, RZ, RZ, UR9 ;  /* 0x00000009ff057e24 */ /* 0x000fe2000f8e00ff */
[----:B------:R-:W-:Y:S01]  /*d720*/  USHF.R.S32.HI UR11, URZ, 0x1f, UR12 ;  /* 0x0000001f3f0b7899 */ /* 0x000fe2000801140c */
[----:B------:R-:W-:-:S03]  /*d730*/  ISETP.GE.AND P1, PT, R231, 0x80, PT ;  /* 0x00000080e700780c */ /* 0x000fc60003f26270 */
[----:B------:R1:W5:Y:S01]  /*d740*/  @P3 LDG.E R0, desc[UR14][R4.64] ;  /* 0x0000000e04003981 */ /* 0x000362000c1e1900 */
[----:B--2---:R-:W-:-:S13]  /*d750*/  @P2 R2UR UR4, R6 ;  /* 0x00000000060422ca */ /* 0x004fda00000e0000 */
[----:B------:R-:W-:Y:S01]  /*d760*/  USHF.R.S32.HI UR10, URZ, 0x1f, UR4 ;  /* 0x0000001f3f0a7899 */ /* 0x000fe20008011404 */
[----:B01----:R-:W-:Y:S11]  /*d770*/  @P3 BRA `(.L_x_422) ;  /* 0x0000000000143947 */ /* 0x003ff60003800000 */
[----:B------:R-:W-:Y:S05]  /*d780*/  @!P2 BRA `(.L_x_422) ;  /* 0x000000000010a947 */ /* 0x000fea0003800000 */
[----:B------:R-:W-:Y:S02]  /*d790*/  ULDC.64 UR8, c[0x0][0x208] ;  /* 0x0000820000087ab9 */ /* 0x000fe40000000a00 */
[----:B------:R-:W2:Y:S04]  /*d7a0*/  LDG.E R5, desc[UR8][R2.64] ;  /* 0x0000000802057981 */ /* 0x000ea8000c1e1900 */
[----:B-----5:R-:W2:Y:S02]  /*d7b0*/  LDG.E R0, desc[UR8][R2.64+0x4] ;  /* 0x0000040802007981 */ /* 0x020ea4000c1e1900 */
[----:B--2---:R-:W-:-:S07]  /*d7c0*/  IMAD.IADD R0, R0, 0x1, -R5 ;  /* 0x0000000100007824 */ /* 0x004fce00078e0a05 */
.L_x_422:
[----:B------:R-:W-:Y:S01]  /*d7d0*/  R2UR UR8, R216 ;  /* 0x00000000d80872ca */ /* 0x000fe200000e0000 */
[----:B------:R-:W-:Y:S01]  /*d7e0*/  BSSY B1, `(.L_x_423) ;  /* 0x0000032000017945 */ /* 0x000fe20003800000 */
[----:B------:R-:W-:-:S11]  /*d7f0*/  R2UR UR7, R218 ;  /* 0x00000000da0772ca */ /* 0x000fd600000e0000 */
[----:B------:R-:W-:Y:S02]  /*d800*/  USEL UR12, UR8, URZ, !UP0 ;  /* 0x0000003f080c7287 */ /* 0x000fe4000c000000 */
[----:B------:R-:W-:Y:S01]  /*d810*/  USEL UR13, UR7, URZ, !UP0 ;  /* 0x0000003f070d7287 */ /* 0x000fe2000c000000 */
[----:B------:R-:W-:Y:S11]  /*d820*/  @P1 BRA `(.L_x_424) ;  /* 0x0000000000b41947 */ /* 0x000ff60003800000 */
[----:B------:R-:W0:Y:S01]  /*d830*/  S2R R3, SR_TID.X ;  /* 0x0000000000037919 */ /* 0x000e220000002100 */
[----:B------:R-:W1:Y:S01]  /*d840*/  LDC R9, c[0x0][0xbe8] ;  /* 0x0002fa00ff097b82 */ /* 0x000e620000000800 */
[----:B------:R-:W-:-:S13]  /*d850*/  R2UR UR7, R215 ;  /* 0x00000000d70772ca */ /* 0x000fda00000e0000 */
[----:B------:R-:W-:-:S04]  /*d860*/  IMAD.U32 R2, RZ, RZ, UR7 ;  /* 0x00000007ff027e24 */ /* 0x000fc8000f8e00ff */
[----:B0-----:R-:W-:Y:S02]  /*d870*/  IMAD R2, R2, 0x80, R3 ;  /* 0x0000008002027824 */ /* 0x001fe400078e0203 */
[----:B-1---5:R-:W-:Y:S02]  /*d880*/  IMAD R3, R0, R9, RZ ;  /* 0x0000000900037224 */ /* 0x022fe400078e02ff */
[----:B------:R-:W-:-:S05]  /*d890*/  VIADD R4, R2, 0xffffff80 ;  /* 0xffffff8002047836 */ /* 0x000fca0000000000 */
[----:B------:R-:W-:-:S13]  /*d8a0*/  ISETP.GE.AND P1, PT, R4, R3, PT ;  /* 0x000000030400720c */ /* 0x000fda0003f26270 */
[----:B------:R-:W-:Y:S05]  /*d8b0*/  @P1 BRA `(.L_x_424) ;  /* 0x0000000000901947 */ /* 0x000fea0003800000 */
[----:B------:R-:W-:Y:S01]  /*d8c0*/  ISETP.NE.AND P1, PT, R9, 0x1, PT ;  /* 0x000000010900780c */ /* 0x000fe20003f25270 */
[----:B------:R-:W-:Y:S01]  /*d8d0*/  ULDC.64 UR14, c[0x0][0xb90] ;  /* 0x0002e400000e7ab9 */ /* 0x000fe20000000a00 */
[----:B------:R-:W-:Y:S01]  /*d8e0*/  R2UR UR16, R214 ;  /* 0x00000000d61072ca */ /* 0x000fe200000e0000 */
[----:B------:R-:W-:Y:S01]  /*d8f0*/  UIMAD UR7, UR11, UR14, URZ ;  /* 0x0000000e0b0772a4 */ /* 0x000fe2000f8e023f */
[----:B------:R-:W-:Y:S01]  /*d900*/  IMAD.MOV.U32 R2, RZ, RZ, R4 ;  /* 0x000000ffff027224 */ /* 0x000fe200078e0004 */
[----:B------:R-:W-:Y:S01]  /*d910*/  UMOV UR8, UR4 ;  /* 0x0000000400087c82 */ /* 0x000fe20008000000 */
[----:B------:R-:W-:-:S07]  /*d920*/  UMOV UR9, UR10 ;  /* 0x0000000a00097c82 */ /* 0x000fce0008000000 */
[----:B------:R-:W0:Y:S02]  /*d930*/  @P1 LDC R3, c[0x0][0xbec] ;  /* 0x0002fb00ff031b82 */ /* 0x000e240000000800 */
[----:B------:R-:W-:Y:S02]  /*d940*/  UIMAD.WIDE.U32 UR8, UR16, UR14, UR8 ;  /* 0x0000000e100872a5 */ /* 0x000fe4000f8e0008 */
[----:B------:R-:W-:-:S03]  /*d950*/  UIMAD UR7, UR16, UR15, UR7 ;  /* 0x0000000f100772a4 */ /* 0x000fc6000f8e0207 */
[----:B------:R-:W-:Y:S01]  /*d960*/  ULDC.64 UR14, c[0x0][0xb98] ;  /* 0x0002e600000e7ab9 */ /* 0x000fe20000000a00 */
[----:B------:R-:W1:Y:S01]  /*d970*/  @P1 LDC R6, c[0x0][0xbf0] ;  /* 0x0002fc00ff061b82 */ /* 0x000e620000000800 */
[----:B------:R-:W-:Y:S02]  /*d980*/  UIADD3 UR9, UR9, UR7, URZ ;  /* 0x0000000709097290 */ /* 0x000fe4000fffe03f */
[----:B------:R-:W-:Y:S02]  /*d990*/  UIMAD UR7, UR13, UR14, URZ ;  /* 0x0000000e0d0772a4 */ /* 0x000fe4000f8e023f */
[----:B------:R-:W-:Y:S02]  /*d9a0*/  UIMAD.WIDE.U32 UR8, UR12, UR14, UR8 ;  /* 0x0000000e0c0872a5 */ /* 0x000fe4000f8e0008 */
[----:B------:R-:W-:Y:S01]  /*d9b0*/  UIMAD UR7, UR12, UR15, UR7 ;  /* 0x0000000f0c0772a4 */ /* 0x000fe2000f8e0207 */
[----:B------:R-:W-:Y:S02]  /*d9c0*/  ULDC.64 UR16, c[0x0][0x208] ;  /* 0x0000820000107ab9 */ /* 0x000fe40000000a00 */
[----:B------:R-:W-:Y:S01]  /*d9d0*/  ULDC.64 UR14, c[0x0][0xb88] ;  /* 0x0002e200000e7ab9 */ /* 0x000fe20000000a00 */
[----:B0-----:R-:W-:-:S05]  /*d9e0*/  @P1 IMAD.HI.U32 R3, R4, R3, RZ ;  /* 0x0000000304031227 */ /* 0x001fca00078e00ff */
[----:B-1----:R-:W-:Y:S01]  /*d9f0*/  @P1 SHF.R.U32.HI R2, RZ, R6, R3 ;  /* 0x00000006ff021219 */ /* 0x002fe20000011603 */
[----:B------:R-:W-:-:S03]  /*da00*/  IMAD.U32 R6, RZ, RZ, UR7 ;  /* 0x00000007ff067e24 */ /* 0x000fc6000f8e00ff */
[--C-:B------:R-:W-:Y:S01]  /*da10*/  SHF.R.S32.HI R3, RZ, 0x1f, R2.reuse ;  /* 0x0000001fff037819 */ /* 0x100fe20000011402 */
[----:B------:R-:W-:Y:S01]  /*da20*/  IMAD.MOV R5, RZ, RZ, -R2 ;  /* 0x000000ffff057224 */ /* 0x000fe200078e0a02 */
[----:B------:R-:W-:-:S03]  /*da30*/  IADD3 R2, P1, R2, UR8, RZ ;  /* 0x0000000802027c10 */ /* 0x000fc6000ff3e0ff */
[----:B------:R-:W-:Y:S01]  /*da40*/  IMAD R5, R9, R5, R4 ;  /* 0x0000000509057224 */ /* 0x000fe200078e0204 */
[----:B------:R-:W-:Y:S01]  /*da50*/  IADD3.X R3, R3, UR9, R6, P1, !PT ;  /* 0x0000000903037c10 */ /* 0x000fe20008ffe406 */
[----:B------:R-:W-:-:S03]  /*da60*/  ULDC.64 UR8, c[0x0][0xb50] ;  /* 0x0002d40000087ab9 */ /* 0x000fc60000000a00 */
[----:B------:R-:W-:Y:S01]  /*da70*/  SHF.R.S32.HI R4, RZ, 0x1f, R5 ;  /* 0x0000001fff047819 */ /* 0x000fe20000011405 */
[----:B------:R-:W-:-:S04]  /*da80*/  IMAD.WIDE.U32 R2, R5, UR14, R2 ;  /* 0x0000000e05027c25 */ /* 0x000fc8000f8e0002 */
[----:B------:R-:W-:-:S04]  /*da90*/  IMAD R4, R4, UR14, RZ ;  /* 0x0000000e04047c24 */ /* 0x000fc8000f8e02ff */
[----:B------:R-:W-:Y:S01]  /*daa0*/  IMAD R9, R5, UR15, R4 ;  /* 0x0000000f05097c24 */ /* 0x000fe2000f8e0204 */
[----:B------:R-:W-:-:S03]  /*dab0*/  LEA R4, P1, R2, UR8, 0x2 ;  /* 0x0000000802047c11 */ /* 0x000fc6000f8210ff */
[----:B------:R-:W-:-:S05]  /*dac0*/  IMAD.IADD R3, R3, 0x1, R9 ;  /* 0x0000000103037824 */ /* 0x000fca00078e0209 */
[----:B------:R-:W-:Y:S01]  /*dad0*/  LEA.HI.X R5, R2, UR9, R3, 0x2, P1 ;  /* 0x0000000902057c11 */ /* 0x000fe200088f1403 */
[----:B------:R-:W-:-:S05]  /*dae0*/  IMAD.MOV.U32 R3, RZ, RZ, -0x800000 ;  /* 0xff800000ff037424 */ /* 0x000fca00078e00ff */
[----:B------:R0:W-:Y:S02]  /*daf0*/  STG.E desc[UR16][R4.64], R3 ;  /* 0x0000000304007986 */ /* 0x0001e4000c101910 */
.L_x_424:
[----:B------:R-:W-:Y:S05]  /*db00*/  BSYNC B1 ;  /* 0x0000000000017941 */ /* 0x000fea0003800000 */
.L_x_423:
[----:B------:R-:W-:Y:S01]  /*db10*/  R2UR UR16, R215 ;  /* 0x00000000d71072ca */ /* 0x000fe200000e0000 */
[----:B0-----:R-:W0:Y:S01]  /*db20*/  @P0 LDC R3, c[0x0][0xbf0] ;  /* 0x0002fc00ff030b82 */ /* 0x001e220000000800 */
[----:B------:R-:W-:Y:S01]  /*db30*/  ULDC.64 UR14, c[0x0][0xaa0] ;  /* 0x0002a800000e7ab9 */ /* 0x000fe20000000a00 */
[----:B------:R-:W-:Y:S01]  /*db40*/  R2UR UR17, R214 ;  /* 0x00000000d61172ca */ /* 0x000fe200000e0000 */
[----:B------:R-:W-:Y:S01]  /*db50*/  UIMAD UR7, UR10, UR14, URZ ;  /* 0x0000000e0a0772a4 */ /* 0x000fe2000f8e023f */
[----:B------:R-:W-:Y:S01]  /*db60*/  IMAD R2, R213, 0x20, R217 ;  /* 0x00000020d5027824 */ /* 0x000fe200078e02d9 */
[----:B------:R-:W-:Y:S01]  /*db70*/  UIMAD.WIDE.U32 UR8, UR4, UR14, URZ ;  /* 0x0000000e040872a5 */ /* 0x000fe2000f8e003f */
[----:B------:R-:W-:Y:S01]  /*db80*/  BSSY B1, `(.L_x_425) ;  /* 0x0000043000017945 */ /* 0x000fe20003800000 */
[----:B------:R-:W-:-:S03]  /*db90*/  UIMAD UR7, UR4, UR15, UR7 ;  /* 0x0000000f040772a4 */ /* 0x000fc6000f8e0207 */
[----:B------:R-:W-:Y:S01]  /*dba0*/  ULDC.64 UR14, c[0x0][0xae8] ;  /* 0x0002ba00000e7ab9 */ /* 0x000fe20000000a00 */
[----:B------:R-:W-:Y:S01]  /*dbb0*/  UIADD3 UR9, UR9, UR7, URZ ;  /* 0x0000000709097290 */ /* 0x000fe2000fffe03f */
[----:B------:R-:W-:Y:S01]  /*dbc0*/  IMAD.U32 R5, RZ, RZ, UR16 ;  /* 0x00000010ff057e24 */ /* 0x000fe2000f8e00ff */
[----:B------:R-:W-:Y:S02]  /*dbd0*/  UIMAD UR4, UR11, UR14, URZ ;  /* 0x0000000e0b0472a4 */ /* 0x000fe4000f8e023f */
[----:B------:R-:W-:Y:S01]  /*dbe0*/  UIMAD.WIDE.U32 UR8, UR17, UR14, UR8 ;  /* 0x0000000e110872a5 */ /* 0x000fe2000f8e0008 */
[----:B------:R-:W-:Y:S01]  /*dbf0*/  IMAD R6, R5, 0x80, R2 ;  /* 0x0000008005067824 */ /* 0x000fe200078e0202 */
[----:B------:R-:W-:Y:S01]  /*dc00*/  UIMAD UR4, UR17, UR15, UR4 ;  /* 0x0000000f110472a4 */ /* 0x000fe2000f8e0204 */
[----:B------:R-:W-:Y:S02]  /*dc10*/  ULDC.64 UR10, c[0x0][0xaf0] ;  /* 0x0002bc00000a7ab9 */ /* 0x000fe40000000a00 */
[----:B------:R-:W-:Y:S01]  /*dc20*/  @P0 IMAD.HI.U32 R2, R6, R11, RZ ;  /* 0x0000000b06020227 */ /* 0x000fe200078e00ff */
[----:B------:R-:W-:-:S02]  /*dc30*/  UIADD3 UR9, UR9, UR4, URZ ;  /* 0x0000000409097290 */ /* 0x000fc4000fffe03f */
[----:B------:R-:W-:Y:S01]  /*dc40*/  UIMAD UR4, UR13, UR10, URZ ;  /* 0x0000000a0d0472a4 */ /* 0x000fe2000f8e023f */
[----:B------:R-:W-:Y:S01]  /*dc50*/  IMAD.MOV.U32 R5, RZ, RZ, R6 ;  /* 0x000000ffff057224 */ /* 0x000fe200078e0006 */
[----:B0-----:R-:W-:Y:S01]  /*dc60*/  @P0 SHF.R.U32.HI R5, RZ, R3, R2 ;  /* 0x00000003ff050219 */ /* 0x001fe20000011602 */
[----:B------:R-:W-:Y:S02]  /*dc70*/  UIMAD.WIDE.U32 UR8, UR12, UR10, UR8 ;  /* 0x0000000a0c0872a5 */ /* 0x000fe4000f8e0008 */
[----:B------:R-:W-:Y:S01]  /*dc80*/  UIMAD UR4, UR12, UR11, UR4 ;  /* 0x0000000b0c0472a4 */ /* 0x000fe2000f8e0204 */
[--C-:B------:R-:W-:Y:S01]  /*dc90*/  SHF.R.S32.HI R2, RZ, 0x1f, R5.reuse ;  /* 0x0000001fff027819 */ /* 0x100fe20000011405 */
[----:B------:R-:W-:Y:S01]  /*dca0*/  IMAD.MOV R9, RZ, RZ, -R5 ;  /* 0x000000ffff097224 */ /* 0x000fe200078e0a05 */
[----:B------:R-:W-:Y:S01]  /*dcb0*/  ULDC.64 UR10, c[0x0][0xae0] ;  /* 0x0002b800000a7ab9 */ /* 0x000fe20000000a00 */
[----:B------:R-:W-:Y:S02]  /*dcc0*/  UIADD3 UR4, UR9, UR4, URZ ;  /* 0x0000000409047290 */ /* 0x000fe4000fffe03f */
[----:B------:R-:W-:-:S02]  /*dcd0*/  IMAD.U32 R3, RZ, RZ, UR9 ;  /* 0x00000009ff037e24 */ /* 0x000fc4000f8e00ff */
[----:B------:R-:W-:Y:S02]  /*dce0*/  IMAD R4, R2, UR10, RZ ;  /* 0x0000000a02047c24 */ /* 0x000fe4000f8e02ff */
[----:B------:R-:W-:Y:S02]  /*dcf0*/  IMAD R9, R13, R9, R6 ;  /* 0x000000090d097224 */ /* 0x000fe400078e0206 */
[----:B------:R-:W-:Y:S01]  /*dd00*/  IMAD.U32 R2, RZ, RZ, UR8 ;  /* 0x00000008ff027e24 */ /* 0x000fe2000f8e00ff */
[----:B------:R-:W-:Y:S01]  /*dd10*/  ULDC.64 UR8, c[0x0][0xad8] ;  /* 0x0002b60000087ab9 */ /* 0x000fe20000000a00 */
[----:B------:R-:W-:Y:S02]  /*dd20*/  IMAD.U32 R3, RZ, RZ, UR4 ;  /* 0x00000004ff037e24 */ /* 0x000fe4000f8e00ff */
[C---:B------:R-:W-:Y:S01]  /*dd30*/  IMAD R11, R5.reuse, UR11, R4 ;  /* 0x0000000b050b7c24 */ /* 0x040fe2000f8e0204 */
[----:B------:R-:W-:Y:S01]  /*dd40*/  SHF.R.S32.HI R4, RZ, 0x1f, R9 ;  /* 0x0000001fff047819 */ /* 0x000fe20000011409 */
[----:B------:R-:W-:-:S04]  /*dd50*/  IMAD.WIDE.U32 R2, R5, UR10, R2 ;  /* 0x0000000a05027c25 */ /* 0x000fc8000f8e0002 */
[----:B------:R-:W-:Y:S02]  /*dd60*/  IMAD.U32 R6, RZ, RZ, UR16 ;  /* 0x00000010ff067e24 */ /* 0x000fe4000f8e00ff */
[----:B------:R-:W-:Y:S02]  /*dd70*/  IMAD.IADD R3, R3, 0x1, R11 ;  /* 0x0000000103037824 */ /* 0x000fe400078e020b */
[----:B------:R-:W-:Y:S02]  /*dd80*/  IMAD R4, R4, UR8, RZ ;  /* 0x0000000804047c24 */ /* 0x000fe4000f8e02ff */
[----:B------:R-:W-:Y:S02]  /*dd90*/  IMAD R6, R6, 0x80, R217 ;  /* 0x0000008006067824 */ /* 0x000fe400078e02d9 */
[----:B-----5:R-:W-:Y:S02]  /*dda0*/  IMAD R13, R0, R13, RZ ;  /* 0x0000000d000d7224 */ /* 0x020fe400078e02ff */
[----:B------:R-:W-:-:S02]  /*ddb0*/  IMAD R5, R9, UR9, R4 ;  /* 0x0000000909057c24 */ /* 0x000fc4000f8e0204 */
[----:B------:R-:W-:Y:S01]  /*ddc0*/  IMAD.WIDE.U32 R2, R9, UR8, R2 ;  /* 0x0000000809027c25 */ /* 0x000fe2000f8e0002 */
[----:B------:R-:W-:Y:S01]  /*ddd0*/  ISETP.GE.AND P2, PT, R6, R13, PT ;  /* 0x0000000d0600720c */ /* 0x000fe20003f46270 */
[----:B------:R-:W-:Y:S02]  /*dde0*/  ULDC.64 UR8, c[0x0][0xa80] ;  /* 0x0002a00000087ab9 */ /* 0x000fe40000000a00 */
[----:B------:R-:W-:Y:S01]  /*ddf0*/  IMAD.IADD R3, R3, 0x1, R5 ;  /* 0x0000000103037824 */ /* 0x000fe200078e0205 */
[----:B------:R-:W-:Y:S01]  /*de00*/  LEA R4, P3, R2, UR8, 0x1 ;  /* 0x0000000802047c11 */ /* 0x000fe2000f8608ff */
[----:B------:R-:W-:-:S03]  /*de10*/  VIADD R0, R6, 0x20 ;  /* 0x0000002006007836 */ /* 0x000fc60000000000 */
[----:B------:R-:W-:Y:S01]  /*de20*/  LEA.HI.X R5, R2, UR9, R3, 0x1, P3 ;  /* 0x0000000902057c11 */ /* 0x000fe200098f0c03 */
[----:B------:R0:W1:Y:S01]  /*de30*/  SHFL.IDX PT, R9, R4, RZ, 0x181f ;  /* 0x00181fff04097589 */ /* 0x00006200000e0000 */
[-C--:B------:R-:W-:Y:S01]  /*de40*/  ISETP.GE.AND P1, PT, R0, R13.reuse, PT ;  /* 0x0000000d0000720c */ /* 0x080fe20003f26270 */
[----:B------:R-:W-:Y:S02]  /*de50*/  VIADD R0, R6, 0x40 ;  /* 0x0000004006007836 */ /* 0x000fe40000000000 */
[----:B------:R0:W2:Y:S03]  /*de60*/  SHFL.IDX PT, R3, R5, RZ, 0x181f ;  /* 0x00181fff05037589 */ /* 0x0000a600000e0000 */
        /* <DEDUP_REMOVED lines=11> */
[----:B------:R3:W-:Y:S01]  /*df20*/  @!P5 ST.E.128 desc[UR8][R10.64], RZ ;  /* 0x000000ff0a00d985 */ /* 0x0007e2000c101d08 */
[----:B------:R-:W-:Y:S02]  /*df30*/  @!P4 LEA.HI.X R15, R23, R3, R229, 0x1, P6 ;  /* 0x00000003170fc211 */ /* 0x000fe400030f0ce5 */
[----:B------:R-:W-:-:S03]  /*df40*/  @!P3 LEA R20, P6, R22, R9, 0x1 ;  /* 0x000000091614b211 */ /* 0x000fc600078c08ff */
[----:B------:R3:W-:Y:S01]  /*df50*/  @!P4 ST.E.128 desc[UR8][R14.64], RZ ;  /* 0x000000ff0e00c985 */ /* 0x0007e2000c101d08 */
[----:B------:R-:W-:Y:S02]  /*df60*/  @!P3 LEA.HI.X R21, R22, R3, R228, 0x1, P6 ;  /* 0x000000031615b211 */ /* 0x000fe400030f0ce4 */
[----:B------:R-:W-:-:S03]  /*df70*/  @!P2 LEA R2, P6, R212, R9, 0x1 ;  /* 0x00000009d402a211 */ /* 0x000fc600078c08ff */
[----:B------:R3:W-:Y:S01]  /*df80*/  @!P3 ST.E.128 desc[UR8][R20.64], RZ ;  /* 0x000000ff1400b985 */ /* 0x0007e2000c101d08 */
[----:B------:R-:W-:-:S05]  /*df90*/  @!P2 LEA.HI.X R3, R212, R3, R227, 0x1, P6 ;  /* 0x00000003d403a211 */ /* 0x000fca00030f0ce3 */
[----:B------:R3:W-:Y:S04]  /*dfa0*/  @!P2 ST.E.128 desc[UR8][R2.64], RZ ;  /* 0x000000ff0200a985 */ /* 0x0007e8000c101d08 */
.L_x_426:
[----:B------:R-:W-:Y:S05]  /*dfb0*/  BSYNC B1 ;  /* 0x0000000000017941 */ /* 0x000fea0003800000 */
.L_x_425:
[----:B--23--:R2:W3:Y:S01]  /*dfc0*/  SHFL.IDX PT, R3, R5, 0x1, 0x181f ;  /* 0x00381f0005037f89 */ /* 0x00c4e200000e0000 */
[----:B------:R-:W-:Y:S03]  /*dfd0*/  BSSY B1, `(.L_x_427) ;  /* 0x0000015000017945 */ /* 0x000fe60003800000 */
[----:B-1----:R2:W1:Y:S01]  /*dfe0*/  SHFL.IDX PT, R9, R4, 0x1, 0x181f ;  /* 0x00381f0004097f89 */ /* 0x00246200000e0000 */
[----:B------:R-:W-:Y:S05]  /*dff0*/  @P1 BRA `(.L_x_428) ;  /* 0x0000000000481947 */ /* 0x000fea0003800000 */
[----:B------:R-:W-:Y:S01]  /*e000*/  ULDC UR4, c[0x0][0xac8] ;  /* 0x0002b20000047ab9 */ /* 0x000fe20000000800 */
[----:B------:R-:W-:Y:S01]  /*e010*/  ULDC.64 UR8, c[0x0][0x208] ;  /* 0x0000820000087ab9 */ /* 0x000fe20000000a00 */
[----:B------:R-:W-:Y:S02]  /*e020*/  ISETP.GE.AND P4, PT, R18, UR4, PT ;  /* 0x0000000412007c0c */ /* 0x000fe4000bf86270 */
[----:B------:R-:W-:Y:S02]  /*e030*/  ISETP.GE.AND P3, PT, R23, UR4, PT ;  /* 0x0000000417007c0c */ /* 0x000fe4000bf66270 */
[----:B------:R-:W-:Y:S02]  /*e040*/  ISETP.GE.AND P2, PT, R22, UR4, PT ;  /* 0x0000000416007c0c */ /* 0x000fe4000bf46270 */
[----:B------:R-:W-:-:S07]  /*e050*/  ISETP.GE.AND P1, PT, R212, UR4, PT ;  /* 0x00000004d4007c0c */ /* 0x000fce000bf26270 */
[CC--:B-1----:R-:W-:Y:S02]  /*e060*/  @!P4 LEA R10, P6, R18.reuse, R9.reuse, 0x1 ;  /* 0x00000009120ac211 */ /* 0x0c2fe400078c08ff */
[C---:B------:R-:W-:Y:S02]  /*e070*/  @!P3 LEA R14, P5, R23.reuse, R9, 0x1 ;  /* 0x00000009170eb211 */ /* 0x040fe400078a08ff */
[----:B---3--:R-:W-:Y:S02]  /*e080*/  @!P4 LEA.HI.X R11, R18, R3, R230, 0x1, P6 ;  /* 0x00000003120bc211 */ /* 0x008fe400030f0ce6 */
[----:B------:R-:W-:Y:S02]  /*e090*/  @!P2 LEA R8, P6, R22, R9, 0x1 ;  /* 0x000000091608a211 */ /* 0x000fe400078c08ff */
[----:B------:R-:W-:Y:S01]  /*e0a0*/  @!P3 LEA.HI.X R15, R23, R3, R229, 0x1, P5 ;  /* 0x00000003170fb211 */ /* 0x000fe200028f0ce5 */
[----:B------:R4:W-:Y:S01]  /*e0b0*/  @!P4 ST.E.128 desc[UR8][R10.64], RZ ;  /* 0x000000ff0a00c985 */ /* 0x0009e2000c101d08 */
[----:B------:R-:W-:-:S02]  /*e0c0*/  @!P1 LEA R2, P5, R212, R9, 0x1 ;  /* 0x00000009d4029211 */ /* 0x000fc400078a08ff */
[-C--:B------:R-:W-:Y:S01]  /*e0d0*/  @!P2 LEA.HI.X R9, R22, R3.reuse, R228, 0x1, P6 ;  /* 0x000000031609a211 */ /* 0x080fe200030f0ce4 */
[----:B------:R4:W-:Y:S01]  /*e0e0*/  @!P3 ST.E.128 desc[UR8][R14.64], RZ ;  /* 0x000000ff0e00b985 */ /* 0x0009e2000c101d08 */
[----:B------:R-:W-:-:S03]  /*e0f0*/  @!P1 LEA.HI.X R3, R212, R3, R227, 0x1, P5 ;  /* 0x00000003d4039211 */ /* 0x000fc600028f0ce3 */
[----:B------:R4:W-:Y:S04]  /*e100*/  @!P2 ST.E.128 desc[UR8][R8.64], RZ ;  /* 0x000000ff0800a985 */ /* 0x0009e8000c101d08 */
[----:B------:R4:W-:Y:S02]  /*e110*/  @!P1 ST.E.128 desc[UR8][R2.64], RZ ;  /* 0x000000ff02009985 */ /* 0x0009e4000c101d08 */
.L_x_428:
[----:B------:R-:W-:Y:S05]  /*e120*/  BSYNC B1 ;  /* 0x0000000000017941 */ /* 0x000fea0003800000 */
.L_x_427:
[----:B---34-:R3:W4:Y:S01]  /*e130*/  SHFL.IDX PT, R3, R5, 0x2, 0x181f ;  /* 0x00581f0005037f89 */ /* 0x01872200000e0000 */
        /* <DEDUP_REMOVED lines=9> */
[-C--:B-1----:R-:W-:Y:S02]  /*e1d0*/  @!P3 LEA R10, P6, R18, R9.reuse, 0x1 ;  /* 0x00000009120ab211 */ /* 0x082fe400078c08ff */
[CC--:B------:R-:W-:Y:S02]  /*e1e0*/  @!P2 LEA R8, P5, R23.reuse, R9.reuse, 0x1 ;  /* 0x000000091708a211 */ /* 0x0c0fe400078a08ff */
[----:B------:R-:W-:Y:S02]  /*e1f0*/  @!P1 LEA R14, P4, R22, R9, 0x1 ;  /* 0x00000009160e9211 */ /* 0x000fe400078808ff */
[----:B----4-:R-:W-:Y:S02]  /*e200*/  @!P3 LEA.HI.X R11, R18, R3, R230, 0x1, P6 ;  /* 0x00000003120bb211 */ /* 0x010fe400030f0ce6 */
[----:B------:R-:W-:Y:S02]  /*e210*/  @!P0 LEA R2, P6, R212, R9, 0x1 ;  /* 0x00000009d4028211 */ /* 0x000fe400078c08ff */
[-C--:B------:R-:W-:Y:S01]  /*e220*/  @!P2 LEA.HI.X R9, R23, R3.reuse, R229, 0x1, P5 ;  /* 0x000000031709a211 */ /* 0x080fe200028f0ce5 */
[----:B------:R1:W-:Y:S01]  /*e230*/  @!P3 ST.E.128 desc[UR8][R10.64], RZ ;  /* 0x000000ff0a00b985 */ /* 0x0003e2000c101d08 */
[----:B------:R-:W-:-:S02]  /*e240*/  @!P1 LEA.HI.X R15, R22, R3, R228, 0x1, P4 ;  /* 0x00000003160f9211 */ /* 0x000fc400020f0ce4 */
[----:B------:R-:W-:Y:S01]  /*e250*/  @!P0 LEA.HI.X R3, R212, R3, R227, 0x1, P6 ;  /* 0x00000003d4038211 */ /* 0x000fe200030f0ce3 */
[----:B------:R1:W-:Y:S04]  /*e260*/  @!P2 ST.E.128 desc[UR8][R8.64], RZ ;  /* 0x000000ff0800a985 */ /* 0x0003e8000c101d08 */
[----:B------:R1:W-:Y:S04]  /*e270*/  @!P1 ST.E.128 desc[UR8][R14.64], RZ ;  /* 0x000000ff0e009985 */ /* 0x0003e8000c101d08 */
[----:B------:R1:W-:Y:S02]  /*e280*/  @!P0 ST.E.128 desc[UR8][R2.64], RZ ;  /* 0x000000ff02008985 */ /* 0x0003e4000c101d08 */
.L_x_430:
[----:B------:R-:W-:Y:S05]  /*e290*/  BSYNC B1 ;  /* 0x0000000000017941 */ /* 0x000fea0003800000 */
.L_x_429:
[----:B------:R-:W-:Y:S01]  /*e2a0*/  VIADD R0, R6, 0x60 ;  /* 0x0000006006007836 */ /* 0x000fe20000000000 */
[----:B0-23--:R-:W0:Y:S04]  /*e2b0*/  SHFL.IDX PT, R5, R5, 0x3, 0x181f ;  /* 0x00781f0005057f89 */ /* 0x00de2800000e0000 */
[----:B------:R-:W-:Y:S01]  /*e2c0*/  ISETP.GE.AND P0, PT, R0, R13, PT ;  /* 0x0000000d0000720c */ /* 0x000fe20003f06270 */
[----:B-1--4-:R1:W2:-:S12]  /*e2d0*/  SHFL.IDX PT, R3, R4, 0x3, 0x181f ;  /* 0x00781f0004037f89 */ /* 0x01229800000e0000 */
[----:B-1----:R-:W-:Y:S05]  /*e2e0*/  @P0 BRA `(.L_x_421) ;  /* 0x0000000000480947 */ /* 0x002fea0003800000 */
[----:B------:R-:W-:Y:S01]  /*e2f0*/  ULDC UR4, c[0x0][0xac8] ;  /* 0x0002b20000047ab9 */ /* 0x000fe20000000800 */
[----:B------:R-:W-:Y:S01]  /*e300*/  ULDC.64 UR8, c[0x0][0x208] ;  /* 0x0000820000087ab9 */ /* 0x000fe20000000a00 */
[----:B------:R-:W-:Y:S02]  /*e310*/  ISETP.GE.AND P3, PT, R18, UR4, PT ;  /* 0x0000000412007c0c */ /* 0x000fe4000bf66270 */
[----:B------:R-:W-:Y:S02]  /*e320*/  ISETP.GE.AND P2, PT, R23, UR4, PT ;  /* 0x0000000417007c0c */ /* 0x000fe4000bf46270 */
[----:B------:R-:W-:Y:S02]  /*e330*/  ISETP.GE.AND P1, PT, R22, UR4, PT ;  /* 0x0000000416007c0c */ /* 0x000fe4000bf26270 */
[----:B------:R-:W-:-:S07]  /*e340*/  ISETP.GE.AND P0, PT, R212, UR4, PT ;  /* 0x00000004d4007c0c */ /* 0x000fce000bf06270 */
[-C--:B--2---:R-:W-:Y:S02]  /*e350*/  @!P3 LEA R8, P6, R18, R3.reuse, 0x1 ;  /* 0x000000031208b211 */ /* 0x084fe400078c08ff */
[CC--:B------:R-:W-:Y:S02]  /*e360*/  @!P2 LEA R10, P5, R23.reuse, R3.reuse, 0x1 ;  /* 0x00000003170aa211 */ /* 0x0c0fe400078a08ff */
[----:B------:R-:W-:Y:S02]  /*e370*/  @!P1 LEA R12, P4, R22, R3, 0x1 ;  /* 0x00000003160c9211 */ /* 0x000fe400078808ff */
[----:B0-----:R-:W-:Y:S02]  /*e380*/  @!P3 LEA.HI.X R9, R18, R5, R230, 0x1, P6 ;  /* 0x000000051209b211 */ /* 0x001fe400030f0ce6 */
        /* <DEDUP_REMOVED lines=8> */
.L_x_421:
[----:B------:R-:W-:Y:S05]  /*e410*/  BSYNC B0 ;  /* 0x0000000000007941 */ /* 0x000fea0003800000 */
.L_x_412:
[----:B------:R-:W-:Y:S02]  /*e420*/  ULDC UR4, c[0x0][0xc3c] ;  /* 0x00030f0000047ab9 */ /* 0x000fe40000000800 */
[----:B------:R-:W-:-:S13]  /*e430*/  ISETP.GE.AND P0, PT, R7, UR4, PT ;  /* 0x0000000407007c0c */ /* 0x000fda000bf06270 */
[----:B------:R-:W-:Y:S05]  /*e440*/  @!P0 BRA `(.L_x_431) ;  /* 0xffffff2800888947 */ /* 0x000fea000383ffff */
[----:B------:R-:W-:Y:S05]  /*e450*/  EXIT ;  /* 0x000000000000794d */ /* 0x000fea0003800000 */
.L_x_387:
[----:B------:R-:W-:-:S08]  /*e460*/  NOP ;  /* 0x0000000000007918 */ /* 0x000fd00000000000 */
[----:B0-----:R-:W0:-:S00]  /*e470*/  USETMAXREG.DEALLOC.CTAPOOL 0x18 ;  /* 0x00000018000079c8 */ /* 0x001e0000080e0500 */
[----:B0-----:R-:W-:-:S06]  /*e480*/  LOP3.LUT R0, R0, 0x3, RZ, 0xc0, !PT ;  /* 0x0000000300007812 */ /* 0x001fcc00078ec0ff */
[----:B------:R-:W0:Y:S02]  /*e490*/  SHFL.IDX PT, R0, R0, RZ, 0x1f ;  /* 0x00001fff00007589 */ /* 0x000e2400000e0000 */
[----:B0-----:R-:W-:Y:S01]  /*e4a0*/  ISETP.NE.AND P0, PT, R0, RZ, PT ;  /* 0x000000ff0000720c */ /* 0x001fe20003f05270 */
[----:B------:R-:W-:-:S03]  /*e4b0*/  IMAD.MOV.U32 R0, RZ, RZ, RZ ;  /* 0x000000ffff007224 */ /* 0x000fc600078e00ff */
[----:B------:R-:W-:-:S05]  /*e4c0*/  P2R R2, PR, RZ, 0x1 ;  /* 0x00000001ff027803 */ /* 0x000fca0000000000 */
[----:B------:R0:W-:Y:S04]  /*e4d0*/  STL [R1+0x58], R2 ;  /* 0x0000580201007387 */ /* 0x0001e80000100800 */
[----:B------:R-:W-:Y:S05]  /*e4e0*/  @!P0 BRA `(.L_x_432) ;  /* 0x00000000001c8947 */ /* 0x000fea0003800000 */
[----:B------:R-:W1:Y:S08]  /*e4f0*/  S2UR UR5, SR_CgaCtaId ;  /* 0x00000000000579c3 */ /* 0x000e700000008800 */
[----:B------:R-:W-:Y:S06]  /*e500*/  BAR.SYNC.DEFER_BLOCKING 0x5, 0x180 ;  /* 0x0146000000007b1d */ /* 0x000fec0000010000 */
[----:B------:R-:W-:-:S02]  /*e510*/  UMOV UR4, 0x400 ;  /* 0x0000040000047882 */ /* 0x000fc40000000000 */
[----:B-1----:R-:W-:-:S09]  /*e520*/  ULEA UR4, UR5, UR4, 0x18 ;  /* 0x0000000405047291 */ /* 0x002fd2000f8ec03f */
[----:B------:R-:W1:Y:S01]  /*e530*/  LDS.128 R16, [UR4+0x388d0] ;  /* 0x0388d004ff107984 */ /* 0x000e620008000c00 */
[----:B------:R-:W-:Y:S06]  /*e540*/  BAR.ARV 0x4, 0x180 ;  /* 0x0106000000007b1d */ /* 0x000fec0000002000 */
[----:B------:R-:W-:Y:S05]  /*e550*/  BRA `(.L_x_433) ;  /* 0x0000000800047947 */ /* 0x000fea0003800000 */
.L_x_432:
[----:B0-----:R-:W0:Y:S01]  /*e560*/  S2R R2, SR_TID.X ;  /* 0x0000000000027919 */ /* 0x001e220000002100 */
[----:B------:R-:W-:Y:S01]  /*e570*/  ULDC UR4, c[0x0][0xc3c] ;  /* 0x00030f0000047ab9 */ /* 0x000fe20000000800 */
[----:B------:R-:W-:Y:S01]  /*e580*/  ULDC.64 UR6, c[0x0][0x208] ;  /* 0x0000820000067ab9 */ /* 0x000fe20000000a00 */
[----:B------:R-:W-:Y:S01]  /*e590*/  ULDC UR5, c[0x0][0xc38] ;  /* 0x00030e0000057ab9 */ /* 0x000fe20000000800 */
[----:B0-----:R-:W-:-:S04]  /*e5a0*/  LOP3.LUT R5, R2, 0x1f, RZ, 0xc0, !PT ;  /* 0x0000001f02057812 */ /* 0x001fc800078ec0ff */
[----:B------:R-:W-:-:S04]  /*e5b0*/  ISETP.NE.AND P0, PT, R5, 0x1f, PT ;  /* 0x0000001f0500780c */ /* 0x000fc80003f05270 */
[----:B------:R-:W-:-:S13]  /*e5c0*/  ISETP.GE.OR P1, PT, R5, UR4, !P0 ;  /* 0x0000000405007c0c */ /* 0x000fda000c726670 */
[----:B------:R-:W0:Y:S02]  /*e5d0*/  @!P1 LDC.64 R2, c[0x0][0xc80] ;  /* 0x00032000ff029b82 */ /* 0x000e240000000a00 */
[----:B0-----:R-:W-:-:S05]  /*e5e0*/  @!P1 IMAD.WIDE.U32 R2, R5, 0x4, R2 ;  /* 0x0000000405029825 */ /* 0x001fca00078e0002 */
[----:B------:R-:W2:Y:S01]  /*e5f0*/  @!P1 LDG.E R0, desc[UR6][R2.64] ;  /* 0x0000000602009981 */ /* 0x000ea2000c1e1900 */
[C---:B------:R-:W-:Y:S01]  /*e600*/  ISETP.NE.AND P1, PT, R5.reuse, RZ, PT ;  /* 0x000000ff0500720c */ /* 0x040fe20003f25270 */
[----:B------:R-:W0:Y:S01]  /*e610*/  S2UR UR6, SR_CTAID.X ;  /* 0x00000000000679c3 */ /* 0x000e220000002500 */
[C---:B------:R-:W-:Y:S01]  /*e620*/  ISETP.GE.U32.AND P2, PT, R5.reuse, 0x2, PT ;  /* 0x000000020500780c */ /* 0x040fe20003f46070 */
[----:B------:R-:W-:Y:S01]  /*e630*/  UMOV UR4, URZ ;  /* 0x0000003f00047c82 */ /* 0x000fe20008000000 */
[C---:B------:R-:W-:Y:S01]  /*e640*/  ISETP.GE.U32.AND P3, PT, R5.reuse, 0x4, PT ;  /* 0x000000040500780c */ /* 0x040fe20003f66070 */
[----:B------:R-:W-:Y:S01]  /*e650*/  IMAD.MOV.U32 R16, RZ, RZ, RZ ;  /* 0x000000ffff107224 */ /* 0x000fe200078e00ff */
[C---:B------:R-:W-:Y:S02]  /*e660*/  ISETP.GE.U32.AND P4, PT, R5.reuse, 0x8, PT ;  /* 0x000000080500780c */ /* 0x040fe40003f86070 */
[----:B------:R-:W-:Y:S01]  /*e670*/  ISETP.GE.U32.AND P5, PT, R5, 0x10, PT ;  /* 0x000000100500780c */ /* 0x000fe20003fa6070 */
[----:B--2---:R-:W1:Y:S02]  /*e680*/  SHFL.UP PT, R4, R0, 0x1, RZ ;  /* 0x0420000000047989 */ /* 0x004e6400000e00ff */
[----:B-1----:R-:W-:-:S05]  /*e690*/  SEL R7, R4, RZ, P1 ;  /* 0x000000ff04077207 */ /* 0x002fca0000800000 */
[----:B------:R-:W-:-:S05]  /*e6a0*/  IMAD.IADD R7, R0, 0x1, R7 ;  /* 0x0000000100077824 */ /* 0x000fca00078e0207 */
[----:B------:R-:W1:Y:S02]  /*e6b0*/  SHFL.UP PT, R4, R7, 0x2, RZ ;  /* 0x0440000007047989 */ /* 0x000e6400000e00ff */
        /* <DEDUP_REMOVED lines=11> */
[----:B------:R-:W1:Y:S02]  /*e770*/  SHFL.IDX PT, R4, R2, 0x1f, 0x1f ;  /* 0x03e01f0002047f89 */ /* 0x000e6400000e0000 */
[----:B-1----:R-:W-:-:S04]  /*e780*/  IMAD R4, R4, UR5, RZ ;  /* 0x0000000504047c24 */ /* 0x002fc8000f8e02ff */
[----:B------:R-:W-:Y:S01]  /*e790*/  IMAD.MOV.U32 R7, RZ, RZ, R4 ;  /* 0x000000ffff077224 */ /* 0x000fe200078e0004 */
[----:B0-----:R-:W-:-:S13]  /*e7a0*/  ISETP.GT.AND P6, PT, R4, UR6, PT ;  /* 0x0000000604007c0c */ /* 0x001fda000bfc4270 */
[----:B------:R-:W-:Y:S05]  /*e7b0*/  @P6 BRA `(.L_x_434) ;  /* 0x0000000000a46947 */ /* 0x000fea0003800000 */
[----:B------:R-:W0:Y:S01]  /*e7c0*/  LDC R6, c[0x0][0xc3c] ;  /* 0x00030f00ff067b82 */ /* 0x000e220000000800 */
[----:B------:R-:W-:Y:S01]  /*e7d0*/  IMAD.MOV.U32 R4, RZ, RZ, R7 ;  /* 0x000000ffff047224 */ /* 0x000fe200078e0007 */
[----:B------:R-:W-:Y:S01]  /*e7e0*/  UMOV UR4, URZ ;  /* 0x0000003f00047c82 */ /* 0x000fe20008000000 */
[----:B------:R-:W-:Y:S01]  /*e7f0*/  ULDC UR7, c[0x0][0xc3c] ;  /* 0x00030f0000077ab9 */ /* 0x000fe20000000800 */
[----:B------:R-:W-:-:S05]  /*e800*/  ULDC UR5, c[0x0][0xc38] ;  /* 0x00030e0000057ab9 */ /* 0x000fca0000000800 */
.L_x_438:
[----:B------:R-:W-:Y:S01]  /*e810*/  UIADD3 UR4, UR4, 0x1f, URZ ;  /* 0x0000001f04047890 */ /* 0x000fe2000fffe03f */
[----:B------:R-:W-:-:S05]  /*e820*/  IMAD.U32 R19, RZ, RZ, UR7 ;  /* 0x00000007ff137e24 */ /* 0x000fca000f8e00ff */
[----:B0-----:R-:W-:-:S13]  /*e830*/  ISETP.LE.AND P6, PT, R6, UR4, PT ;  /* 0x0000000406007c0c */ /* 0x001fda000bfc3270 */
[----:B------:R-:W-:Y:S05]  /*e840*/  @P6 BRA `(.L_x_435) ;  /* 0x0000000400246947 */ /* 0x000fea0003800000 */
[----:B------:R-:W-:Y:S01]  /*e850*/  VIADD R7, R5, UR4 ;  /* 0x0000000405077c36 */ /* 0x000fe20008000000 */
[----:B------:R-:W-:Y:S01]  /*e860*/  BSSY B0, `(.L_x_436) ;  /* 0x0000008000007945 */ /* 0x000fe20003800000 */
[----:B------:R-:W-:-:S03]  /*e870*/  MOV R0, RZ ;  /* 0x000000ff00007202 */ /* 0x000fc60000000f00 */
[----:B------:R-:W-:-:S13]  /*e880*/  ISETP.GE.OR P6, PT, R7, R6, !P0 ;  /* 0x000000060700720c */ /* 0x000fda00047c6670 */
[----:B------:R-:W-:Y:S05]  /*e890*/  @P6 BRA `(.L_x_437) ;  /* 0x0000000000106947 */ /* 0x000fea0003800000 */
[----:B------:R-:W0:Y:S01]  /*e8a0*/  LDC.64 R2, c[0x0][0xc80] ;  /* 0x00032000ff027b82 */ /* 0x000e220000000a00 */
[----:B------:R-:W-:Y:S01]  /*e8b0*/  ULDC.64 UR8, c[0x0][0x208] ;  /* 0x0000820000087ab9 */ /* 0x000fe20000000a00 */
[----:B0-----:R-:W-:-:S05]  /*e8c0*/  IMAD.WIDE R2, R7, 0x4, R2 ;  /* 0x0000000407027825 */ /* 0x001fca00078e0202 */
[----:B------:R0:W5:Y:S02]  /*e8d0*/  LDG.E R0, desc[UR8][R2.64] ;  /* 0x0000000802007981 */ /* 0x000164000c1e1900 */
.L_x_437:
[----:B------:R-:W-:Y:S05]  /*e8e0*/  BSYNC B0 ;  /* 0x0000000000007941 */ /* 0x000fea0003800000 */
.L_x_436:
[----:B0----5:R-:W0:Y:S02]  /*e8f0*/  SHFL.UP PT, R2, R0, 0x1, RZ ;  /* 0x0420000000027989 */ /* 0x021e2400000e00ff */
[----:B0-----:R-:W-:-:S05]  /*e900*/  SEL R3, R2, RZ, P1 ;  /* 0x000000ff02037207 */ /* 0x001fca0000800000 */
[----:B------:R-:W-:-:S05]  /*e910*/  IMAD.IADD R3, R0, 0x1, R3 ;  /* 0x0000000100037824 */ /* 0x000fca00078e0203 */
[----:B------:R-:W0:Y:S02]  /*e920*/  SHFL.UP PT, R2, R3, 0x2, RZ ;  /* 0x0440000003027989 */ /* 0x000e2400000e00ff */
        /* <DEDUP_REMOVED lines=11> */
[----:B------:R-:W0:Y:S02]  /*e9e0*/  SHFL.IDX PT, R3, R9, 0x1f, 0x1f ;  /* 0x03e01f0009037f89 */ /* 0x000e2400000e0000 */
[----:B0-----:R-:W-:-:S04]  /*e9f0*/  IMAD R3, R3, UR5, RZ ;  /* 0x0000000503037c24 */ /* 0x001fc8000f8e02ff */
[----:B------:R-:W-:-:S05]  /*ea00*/  IMAD.IADD R4, R3, 0x1, R4 ;  /* 0x0000000103047824 */ /* 0x000fca00078e0204 */
[----:B------:R-:W-:-:S13]  /*ea10*/  ISETP.GT.AND P6, PT, R4, UR6, PT ;  /* 0x0000000604007c0c */ /* 0x000fda000bfc4270 */
[----:B------:R-:W-:Y:S05]  /*ea20*/  @!P6 BRA `(.L_x_438) ;  /* 0xfffffffc0078e947 */ /* 0x000fea000383ffff */
[----:B------:R-:W-:Y:S02]  /*ea30*/  IMAD.MOV.U32 R2, RZ, RZ, R9 ;  /* 0x000000ffff027224 */ /* 0x000fe400078e0009 */
[----:B------:R-:W-:-:S07]  /*ea40*/  IMAD.MOV.U32 R7, RZ, RZ, R3 ;  /* 0x000000ffff077224 */ /* 0x000fce00078e0003 */
.L_x_434:
[----:B------:R-:W-:-:S04]  /*ea50*/  IMAD.IADD R7, R4, 0x1, -R7 ;  /* 0x0000000104077824 */ /* 0x000fc800078e0a07 */
[----:B------:R-:W-:-:S05]  /*ea60*/  IMAD R3, R2, UR5, R7 ;  /* 0x0000000502037c24 */ /* 0x000fca000f8e0207 */
[----:B------:R-:W-:-:S13]  /*ea70*/  ISETP.GT.AND P0, PT, R3, UR6, PT ;  /* 0x0000000603007c0c */ /* 0x000fda000bf04270 */
[----:B------:R-:W-:-:S04]  /*ea80*/  VOTE.ANY R6, PT, !P0 ;  /* 0x0000000000067806 */ /* 0x000fc800040e0100 */
[----:B------:R-:W0:Y:S01]  /*ea90*/  POPC R19, R6 ;  /* 0x0000000600137309 */ /* 0x000e220000000000 */
[----:B------:R-:W-:Y:S01]  /*eaa0*/  ISETP.NE.AND P0, PT, R6, RZ, PT ;  /* 0x000000ff0600720c */ /* 0x000fe20003f05270 */
[----:B0-----:R-:W0:Y:S02]  /*eab0*/  SHFL.IDX PT, R0, R0, R19, 0x1f ;  /* 0x00001f1300007589 */ /* 0x001e2400000e0000 */
[----:B0-----:R-:W-:-:S04]  /*eac0*/  IABS R4, R0 ;  /* 0x0000000000047213 */ /* 0x001fc80000000000 */
[----:B------:R-:W0:Y:S08]  /*ead0*/  I2F.RP R8, R4 ;  /* 0x0000000400087306 */ /* 0x000e300000209400 */
[----:B0-----:R-:W0:Y:S02]  /*eae0*/  MUFU.RCP R8, R8 ;  /* 0x0000000800087308 */ /* 0x001e240000001000 */
[----:B0-----:R-:W-:-:S06]  /*eaf0*/  VIADD R3, R8, 0xffffffe ;  /* 0x0ffffffe08037836 */ /* 0x001fcc0000000000 */
[----:B------:R-:W0:Y:S02]  /*eb00*/  F2I.FTZ.U32.TRUNC.NTZ R3, R3 ;  /* 0x0000000300037305 */ /* 0x000e24000021f000 */
[----:B0-----:R-:W-:Y:S01]  /*eb10*/  IMAD.MOV R11, RZ, RZ, -R3 ;  /* 0x000000ffff0b7224 */ /* 0x001fe200078e0a03 */
[----:B------:R-:W-:Y:S06]  /*eb20*/  @!P0 BRA `(.L_x_439) ;  /* 0x0000000000088947 */ /* 0x000fec0003800000 */
[----:B------:R-:W-:-:S05]  /*eb30*/  VIADD R9, R19, 0xffffffff ;  /* 0xffffffff13097836 */ /* 0x000fca0000000000 */
[----:B------:R0:W1:Y:S02]  /*eb40*/  SHFL.IDX PT, R16, R2, R9, 0x1f ;  /* 0x00001f0902107589 */ /* 0x00006400000e0000 */
.L_x_439:
[----:B-1----:R-:W-:Y:S01]  /*eb50*/  IMAD R16, R16, UR5, R7 ;  /* 0x0000000510107c24 */ /* 0x002fe2000f8e0207 */
[----:B------:R-:W-:Y:S01]  /*eb60*/  IABS R6, R0 ;  /* 0x0000000000067213 */ /* 0x000fe20000000000 */
[----:B------:R-:W-:Y:S02]  /*eb70*/  IMAD R7, R11, R4, RZ ;  /* 0x000000040b077224 */ /* 0x000fe400078e02ff */
[----:B0-----:R-:W-:Y:S01]  /*eb80*/  IMAD.MOV.U32 R2, RZ, RZ, RZ ;  /* 0x000000ffff027224 */ /* 0x001fe200078e00ff */
[----:B------:R-:W-:Y:S01]  /*eb90*/  IADD3 R17, -R16, UR6, RZ ;  /* 0x0000000610117c10 */ /* 0x000fe2000fffe1ff */
[----:B------:R-:W-:Y:S02]  /*eba0*/  IMAD.MOV R6, RZ, RZ, -R6 ;  /* 0x000000ffff067224 */ /* 0x000fe400078e0a06 */
[----:B------:R-:W-:Y:S01]  /*ebb0*/  IMAD.HI.U32 R2, R3, R7, R2 ;  /* 0x0000000703027227 */ /* 0x000fe200078e0002 */
[----:B------:R-:W-:-:S03]  /*ebc0*/  IABS R3, R17 ;  /* 0x0000001100037213 */ /* 0x000fc60000000000 */
[----:B------:R-:W-:Y:S02]  /*ebd0*/  VIADD R19, R19, UR4 ;  /* 0x0000000413137c36 */ /* 0x000fe40008000000 */
[----:B------:R-:W-:-:S04]  /*ebe0*/  IMAD.HI.U32 R2, R2, R3, RZ ;  /* 0x0000000302027227 */ /* 0x000fc800078e00ff */
[----:B------:R-:W-:-:S05]  /*ebf0*/  IMAD R3, R2, R6, R3 ;  /* 0x0000000602037224 */ /* 0x000fca00078e0203 */
[----:B------:R-:W-:-:S13]  /*ec00*/  ISETP.GT.U32.AND P1, PT, R4, R3, PT ;  /* 0x000000030400720c */ /* 0x000fda0003f24070 */
[----:B------:R-:W-:Y:S02]  /*ec10*/  @!P1 IMAD.IADD R3, R3, 0x1, -R4 ;  /* 0x0000000103039824 */ /* 0x000fe400078e0a04 */
[----:B------:R-:W-:Y:S01]  /*ec20*/  @!P1 VIADD R2, R2, 0x1 ;  /* 0x0000000102029836 */ /* 0x000fe20000000000 */
[----:B------:R-:W-:Y:S02]  /*ec30*/  ISETP.NE.AND P1, PT, R0, RZ, PT ;  /* 0x000000ff0000720c */ /* 0x000fe40003f25270 */
[----:B------:R-:W-:Y:S02]  /*ec40*/  ISETP.GE.U32.AND P0, PT, R3, R4, PT ;  /* 0x000000040300720c */ /* 0x000fe40003f06070 */
[----:B------:R-:W-:-:S04]  /*ec50*/  LOP3.LUT R3, R17, R0, RZ, 0x3c, !PT ;  /* 0x0000000011037212 */ /* 0x000fc800078e3cff */
[----:B------:R-:W-:-:S07]  /*ec60*/  ISETP.GE.AND P2, PT, R3, RZ, PT ;  /* 0x000000ff0300720c */ /* 0x000fce0003f46270 */
[----:B------:R-:W-:-:S06]  /*ec70*/  @P0 VIADD R2, R2, 0x1 ;  /* 0x0000000102020836 */ /* 0x000fcc0000000000 */
[----:B------:R-:W-:Y:S01]  /*ec80*/  @!P2 IMAD.MOV R2, RZ, RZ, -R2 ;  /* 0x000000ffff02a224 */ /* 0x000fe200078e0a02 */
[----:B------:R-:W-:-:S05]  /*ec90*/  @!P1 LOP3.LUT R2, RZ, R0, RZ, 0x33, !PT ;  /* 0x00000000ff029212 */ /* 0x000fca00078e33ff */
[--C-:B------:R-:W-:Y:S02]  /*eca0*/  IMAD.MOV R3, RZ, RZ, -R2.reuse ;  /* 0x000000ffff037224 */ /* 0x100fe400078e0a02 */
[----:B------:R-:W-:Y:S02]  /*ecb0*/  IMAD.MOV.U32 R18, RZ, RZ, R2 ;  /* 0x000000ffff127224 */ /* 0x000fe400078e0002 */
[----:B------:R-:W-:Y:S01]  /*ecc0*/  IMAD R17, R0, R3, R17 ;  /* 0x0000000300117224 */ /* 0x000fe200078e0211 */
[----:B------:R-:W-:Y:S06]  /*ecd0*/  BRA `(.L_x_440) ;  /* 0x00000000000c7947 */ /* 0x000fec0003800000 */
.L_x_435:
[----:B------:R-:W-:Y:S02]  /*ece0*/  IMAD.MOV.U32 R17, RZ, RZ, RZ ;  /* 0x000000ffff117224 */ /* 0x000fe400078e00ff */
[----:B------:R-:W-:Y:S02]  /*ecf0*/  IMAD.U32 R16, RZ, RZ, UR6 ;  /* 0x00000006ff107e24 */ /* 0x000fe4000f8e00ff */
[----:B------:R-:W-:-:S07]  /*ed00*/  IMAD.MOV.U32 R18, RZ, RZ, RZ ;  /* 0x000000ffff127224 */ /* 0x000fce00078e00ff */
.L_x_440:
[----:B------:R-:W-:-:S13]  /*ed10*/  ISETP.NE.AND P0, PT, R5, RZ, PT ;  /* 0x000000ff0500720c */ /* 0x000fda0003f05270 */
[----:B------:R-:W0:Y:S01]  /*ed20*/  @!P0 S2R R3, SR_CgaCtaId ;  /* 0x0000000000038919 */ /* 0x000e220000008800 */
[----:B------:R-:W-:-:S04]  /*ed30*/  @!P0 MOV R0, 0x400 ;  /* 0x0000040000008802 */ /* 0x000fc80000000f00 */
[----:B0-----:R-:W-:-:S05]  /*ed40*/  @!P0 LEA R0, R3, R0, 0x18 ;  /* 0x0000000003008211 */ /* 0x001fca00078ec0ff */
[----:B------:R0:W-:Y:S01]  /*ed50*/  @!P0 STS.128 [R0+0x388d0], R16 ;  /* 0x0388d01000008388 */ /* 0x0001e20000000c00 */
[----:B------:R-:W-:Y:S06]  /*ed60*/  BAR.ARV 0x5, 0x180 ;  /* 0x0146000000007b1d */ /* 0x000fec0000002000 */
.L_x_433:
[----:B0-----:R-:W-:Y:S01]  /*ed70*/  IMAD.MOV.U32 R0, RZ, RZ, 0x1 ;  /* 0x00000001ff007424 */ /* 0x001fe200078e00ff */
[----:B------:R0:W-:Y:S01]  /*ed80*/  STL [R1+0x50], RZ ;  /* 0x000050ff01007387 */ /* 0x0001e20000100800 */
[----:B------:R-:W-:Y:S02]  /*ed90*/  ULDC UR4, c[0x0][0xc3c] ;  /* 0x00030f0000047ab9 */ /* 0x000fe40000000800 */
[----:B-1----:R-:W-:Y:S01]  /*eda0*/  ISETP.GE.AND P0, PT, R19, UR4, PT ;  /* 0x0000000413007c0c */ /* 0x002fe2000bf06270 */
[----:B------:R0:W-:Y:S04]  /*edb0*/  STL [R1+0x10], R0 ;  /* 0x0000100001007387 */ /* 0x0001e80000100800 */
[----:B------:R0:W-:Y:S08]  /*edc0*/  STL [R1+0x8], RZ ;  /* 0x000008ff01007387 */ /* 0x0001f00000100800 */
[----:B0-----:R-:W-:Y:S05]  /*edd0*/  @P0 BRA `(.L_x_441) ;  /* 0x0000006000280947 */ /* 0x001fea0003800000 */
[----:B------:R-:W0:Y:S01]  /*ede0*/  S2R R5, SR_TID.X ;  /* 0x0000000000057919 */ /* 0x000e220000002100 */
[----:B------:R-:W1:Y:S01]  /*edf0*/  S2UR UR5, SR_CgaCtaId ;  /* 0x00000000000579c3 */ /* 0x000e620000008800 */
[----:B------:R-:W-:Y:S01]  /*ee00*/  UMOV UR4, 0x400 ;  /* 0x0000040000047882 */ /* 0x000fe20000000000 */
[----:B------:R-:W-:Y:S01]  /*ee10*/  BSSY B8, `(.L_x_441) ;  /* 0x0000606000087945 */ /* 0x000fe20003800000 */
[----:B------:R-:W-:Y:S01]  /*ee20*/  ULDC UR38, c[0x0][0xc] ;  /* 0x0000030000267ab9 */ /* 0x000fe20000000800 */
[----:B------:R-:W-:Y:S01]  /*ee30*/  ULDC.64 UR36, c[0x0][0x198] ;  /* 0x0000660000247ab9 */ /* 0x000fe20000000a00 */
[----:B-1----:R-:W-:Y:S01]  /*ee40*/  ULEA UR4, UR5, UR4, 0x18 ;  /* 0x0000000405047291 */ /* 0x002fe2000f8ec03f */
[C---:B0-----:R-:W-:Y:S01]  /*ee50*/  IMAD.SHL.U32 R0, R5.reuse, 0x8, RZ ;  /* 0x0000000805007824 */ /* 0x041fe200078e00ff */
[----:B------:R-:W-:-:S04]  /*ee60*/  LOP3.LUT R4, R5, 0x7f, RZ, 0xc0, !PT ;  /* 0x0000007f05047812 */ /* 0x000fc800078ec0ff */
[C---:B------:R-:W-:Y:S02]  /*ee70*/  LOP3.LUT R2, R0.reuse, 0x1f8, RZ, 0xc0, !PT ;  /* 0x000001f800027812 */ /* 0x040fe400078ec0ff */
[----:B------:R-:W-:Y:S02]  /*ee80*/  LOP3.LUT R0, R0, 0x38, RZ, 0xc0, !PT ;  /* 0x0000003800007812 */ /* 0x000fe400078ec0ff */
[----:B------:R-:W-:Y:S01]  /*ee90*/  LOP3.LUT R3, R2, 0x38, R5, 0x78, !PT ;  /* 0x0000003802037812 */ /* 0x000fe200078e7805 */
[----:B------:R-:W-:-:S05]  /*eea0*/  IMAD.SHL.U32 R2, R4, 0x8, RZ ;  /* 0x0000000804027824 */ /* 0x000fca00078e00ff */
[----:B------:R-:W-:Y:S01]  /*eeb0*/  LOP3.LUT R3, R3, 0x200, R2, 0xf8, !PT ;  /* 0x0000020003037812 */ /* 0x000fe200078ef802 */
[----:B------:R-:W-:Y:S01]  /*eec0*/  IMAD.SHL.U32 R2, R5, 0x10, RZ ;  /* 0x0000001005027824 */ /* 0x000fe200078e00ff */
[----:B------:R-:W-:Y:S01]  /*eed0*/  SHF.R.U32.HI R5, RZ, 0x3, R4 ;  /* 0x00000003ff057819 */ /* 0x000fe20000011604 */
[----:B------:R-:W-:-:S03]  /*eee0*/  IMAD.U32 R4, RZ, RZ, UR4 ;  /* 0x00000004ff047e24 */ /* 0x000fc6000f8e00ff */
[----:B------:R-:W-:Y:S01]  /*eef0*/  LOP3.LUT R2, R5, 0x70, R2, 0xf8, !PT ;  /* 0x0000007005027812 */ /* 0x000fe200078ef802 */
[----:B------:R-:W-:Y:S01]  /*ef00*/  IMAD R3, R3, 0x2, R4 ;  /* 0x0000000203037824 */ /* 0x000fe200078e0204 */
[----:B------:R-:W-:Y:S01]  /*ef10*/  STL [R1+0x4], R4 ;  /* 0x0000040401007387 */ /* 0x000fe20000100800 */
[----:B------:R-:W-:-:S03]  /*ef20*/  IMAD.MOV.U32 R2, RZ, RZ, 0x1 ;  /* 0x00000001ff027424 */ /* 0x000fc600078e00ff */
[----:B------:R0:W-:Y:S04]  /*ef30*/  STL [R1+0x24], R3 ;  /* 0x0000240301007387 */ /* 0x0001e80000100800 */
[----:B------:R-:W-:Y:S04]  /*ef40*/  STL [R1+0x8], RZ ;  /* 0x000008ff01007387 */ /* 0x000fe80000100800 */
[----:B------:R1:W-:Y:S01]  /*ef50*/  STL [R1+0x10], R2 ;  /* 0x0000100201007387 */ /* 0x0003e20000100800 */
[----:B0-----:R-:W-:-:S03]  /*ef60*/  LOP3.LUT R3, R0, 0x40, RZ, 0xfc, !PT ;  /* 0x0000004000037812 */ /* 0x001fc600078efcff */
[----:B------:R0:W-:Y:S01]  /*ef70*/  STL [R1+0x50], RZ ;  /* 0x000050ff01007387 */ /* 0x0001e20000100800 */
[C---:B-1----:R-:W-:Y:S02]  /*ef80*/  LOP3.LUT R2, R0.reuse, 0x80, RZ, 0xfc, !PT ;  /* 0x0000008000027812 */ /* 0x042fe400078efcff */
[----:B------:R-:W-:-:S07]  /*ef90*/  LOP3.LUT R0, R0, 0xc0, RZ, 0xfc, !PT ;  /* 0x000000c000007812 */ /* 0x000fce00078efcff */
.L_x_554:
[----:B-1----:R-:W1:Y:S01]  /*efa0*/  LDC.64 R2, c[0x0][0xc88] ;  /* 0x00032200ff027b82 */ /* 0x002e620000000a00 */
[----:B------:R-:W-:Y:S01]  /*efb0*/  ULDC.64 UR4, c[0x0][0x208] ;  /* 0x0000820000047ab9 */ /* 0x000fe20000000a00 */
[----:B-1----:R-:W-:-:S05]  /*efc0*/  IMAD.WIDE R2, R19, 0x4, R2 ;  /* 0x0000000413027825 */ /* 0x002fca00078e0202 */
[----:B--2---:R-:W2:Y:S01]  /*efd0*/  LDG.E R11, desc[UR4][R2.64] ;  /* 0x00000004020b7981 */ /* 0x004ea2000c1e1900 */
[----:B------:R-:W-:Y:S05]  /*efe0*/  YIELD ;  /* 0x0000000000007946 */ /* 0x000fea0003800000 */
[----:B------:R-:W-:Y:S01]  /*eff0*/  ULDC.64 UR4, c[0x0][0xa28] ;  /* 0x00028a0000047ab9 */ /* 0x000fe20000000a00 */
[----:B---3--:R-:W-:Y:S01]  /*f000*/  IMAD.MOV.U32 R0, RZ, RZ, RZ ;  /* 0x000000ffff007224 */ /* 0x008fe200078e00ff */
[----:B------:R-:W-:Y:S01]  /*f010*/  ISETP.NE.U32.AND P0, PT, RZ, UR4, PT ;  /* 0x00000004ff007c0c */ /* 0x000fe2000bf05070 */
[----:B------:R-:W-:Y:S01]  /*f020*/  ULDC.64 UR10, c[0x0][0x208] ;  /* 0x00008200000a7ab9 */ /* 0x000fe20000000a00 */
[----:B------:R-:W-:Y:S01]  /*f030*/  IMAD.MOV.U32 R6, RZ, RZ, RZ ;  /* 0x000000ffff067224 */ /* 0x000fe200078e00ff */
[----:B------:R-:W-:Y:S01]  /*f040*/  ULDC.64 UR6, c[0x0][0xa18] ;  /* 0x0002860000067ab9 */ /* 0x000fe20000000a00 */
[----:B------:R-:W-:Y:S01]  /*f050*/  ISETP.NE.AND.EX P0, PT, RZ, UR5, PT, P0 ;  /* 0x00000005ff007c0c */ /* 0x000fe2000bf05300 */
[----:B------:R-:W-:Y:S01]  /*f060*/  ULDC.64 UR8, c[0x0][0xa08] ;  /* 0x0002820000087ab9 */ /* 0x000fe20000000a00 */
[----:B--2---:R-:W-:Y:S01]  /*f070*/  SHF.R.S32.HI R4, RZ, 0x1f, R11 ;  /* 0x0000001fff047819 */ /* 0x004fe2000001140b */
[----:B------:R-:W-:-:S10]  /*f080*/  IMAD.SHL.U32 R10, R11, 0x4, RZ ;  /* 0x000000040b0a7824 */ /* 0x000fd400078e00ff */
[C---:B------:R-:W-:Y:S01]  /*f090*/  @P0 LEA R2, P1, R11.reuse, UR4, 0x2 ;  /* 0x000000040b020c11 */ /* 0x040fe2000f8210ff */
[----:B------:R-:W-:Y:S03]  /*f0a0*/  STL [R1+0x28], R11 ;  /* 0x0000280b01007387 */ /* 0x000fe60000100800 */
[C-C-:B------:R-:W-:Y:S01]  /*f0b0*/  @P0 LEA.HI.X R3, R11.reuse, UR5, R4.reuse, 0x2, P1 ;  /* 0x000000050b030c11 */ /* 0x140fe200088f1404 */
[----:B------:R-:W-:Y:S01]  /*f0c0*/  ULDC.64 UR4, c[0x0][0xa00] ;  /* 0x0002800000047ab9 */ /* 0x000fe20000000a00 */
[----:B------:R-:W-:Y:S01]  /*f0d0*/  SHF.L.U64.HI R9, R11, 0x2, R4 ;  /* 0x000000020b097819 */ /* 0x000fe20000010204 */
[----:B------:R1:W-:Y:S01]  /*f0e0*/  STL [R1+0x38], R4 ;  /* 0x0000380401007387 */ /* 0x0003e20000100800 */
[----:B------:R-:W-:-:S03]  /*f0f0*/  ISETP.NE.U32.AND P1, PT, RZ, UR4, PT ;  /* 0x00000004ff007c0c */ /* 0x000fc6000bf25070 */
[----:B-----5:R2:W5:Y:S01]  /*f100*/  @P0 LDG.E R0, desc[UR10][R2.64] ;  /* 0x0000000a02000981 */ /* 0x020562000c1e1900 */
[----:B------:R-:W-:Y:S01]  /*f110*/  ISETP.NE.AND.EX P1, PT, RZ, UR5, PT, P1 ;  /* 0x00000005ff007c0c */ /* 0x000fe2000bf25310 */
[----:B------:R-:W-:Y:S01]  /*f120*/  IMAD.MOV.U32 R8, RZ, RZ, RZ ;  /* 0x000000ffff087224 */ /* 0x000fe200078e00ff */
[----:B------:R-:W-:Y:S01]  /*f130*/  ISETP.NE.U32.AND P2, PT, RZ, UR6, PT ;  /* 0x00000006ff007c0c */ /* 0x000fe2000bf45070 */
[----:B------:R-:W-:Y:S01]  /*f140*/  STL [R1], R10 ;  /* 0x0000000a01007387 */ /* 0x000fe20000100800 */
[----:B------:R-:W-:Y:S02]  /*f150*/  ISETP.NE.U32.AND P0, PT, RZ, UR8, PT ;  /* 0x00000008ff007c0c */ /* 0x000fe4000bf05070 */
[----:B------:R-:W-:Y:S01]  /*f160*/  ISETP.NE.AND.EX P2, PT, RZ, UR7, PT, P2 ;  /* 0x00000007ff007c0c */ /* 0x000fe2000bf45320 */
[----:B------:R-:W-:Y:S01]  /*f170*/  STL [R1+0x1c], R9 ;  /* 0x00001c0901007387 */ /* 0x000fe20000100800 */
[----:B------:R-:W-:Y:S02]  /*f180*/  ISETP.NE.AND.EX P0, PT, RZ, UR9, PT, P0 ;  /* 0x00000009ff007c0c */ /* 0x000fe4000bf05300 */
[----:B--2---:R-:W-:-:S02]  /*f190*/  IADD3 R2, P3, R10, UR4, RZ ;  /* 0x000000040a027c10 */ /* 0x004fc4000ff7e0ff */
[----:B-1----:R-:W-:Y:S02]  /*f1a0*/  IADD3 R4, P4, R10, UR8, RZ ;  /* 0x000000080a047c10 */ /* 0x002fe4000ff9e0ff */
[C---:B------:R-:W-:Y:S01]  /*f1b0*/  IADD3.X R3, R9.reuse, UR5, RZ, P3, !PT ;  /* 0x0000000509037c10 */ /* 0x040fe20009ffe4ff */
[----:B------:R-:W-:Y:S01]  /*f1c0*/  ULDC UR4, c[0x0][0x288] ;  /* 0x0000a20000047ab9 */ /* 0x000fe20000000800 */
[----:B------:R-:W-:-:S03]  /*f1d0*/  IADD3.X R5, R9, UR9, RZ, P4, !PT ;  /* 0x0000000909057c10 */ /* 0x000fc6000a7fe4ff */
[----:B------:R-:W2:Y:S01]  /*f1e0*/  @P1 LDG.E R6, desc[UR10][R2.64] ;  /* 0x0000000a02061981 */ /* 0x000ea2000c1e1900 */
[----:B------:R-:W-:Y:S01]  /*f1f0*/  MOV R12, UR4 ;  /* 0x00000004000c7c02 */ /* 0x000fe20008000f00 */
[----:B------:R-:W-:Y:S02]  /*f200*/  ULDC.64 UR4, c[0x0][0x418] ;  /* 0x0001060000047ab9 */ /* 0x000fe40000000a00 */
[----:B------:R-:W5:Y:S04]  /*f210*/  @P0 LDG.E R8, desc[UR10][R4.64] ;  /* 0x0000000a04080981 */ /* 0x000f68000c1e1900 */
[----:B--2---:R1:W-:Y:S02]  /*f220*/  STL [R1+0x34], R6 ;  /* 0x0000340601007387 */ /* 0x0043e40000100800 */
[----:B-1----:R-:W-:-:S04]  /*f230*/  @P2 IADD3 R6, P3, R10, UR6, RZ ;  /* 0x000000060a062c10 */ /* 0x002fc8000ff7e0ff */
[----:B------:R-:W-:-:S05]  /*f240*/  @P2 IADD3.X R7, R9, UR7, RZ, P3, !PT ;  /* 0x0000000709072c10 */ /* 0x000fca0009ffe4ff */
[----:B------:R1:W2:Y:S01]  /*f250*/  @P2 LDG.E R12, desc[UR10][R6.64] ;  /* 0x0000000a060c2981 */ /* 0x0002a2000c1e1900 */
[----:B------:R-:W-:-:S03]  /*f260*/  UISETP.NE.U32.AND UP0, UPT, UR4, URZ, UPT ;  /* 0x0000003f0400728c */ /* 0x000fc6000bf05070 */
[----:B------:R-:W-:Y:S01]  /*f270*/  ULDC UR4, c[0x0][0x424] ;  /* 0x0001090000047ab9 */ /* 0x000fe20000000800 */
[----:B------:R-:W-:-:S03]  /*f280*/  UISETP.NE.AND.EX UP0, UPT, UR5, URZ, UPT, UP0 ;  /* 0x0000003f0500728c */ /* 0x000fc6000bf05300 */
[----:B------:R-:W-:Y:S01]  /*f290*/  ULDC UR5, c[0x0][0x2f0] ;  /* 0x0000bc0000057ab9 */ /* 0x000fe20000000800 */
[----:B------:R-:W-:-:S04]  /*f2a0*/  USEL UR4, UR4, 0x1, UP0 ;  /* 0x0000000104047887 */ /* 0x000fc80008000000 */
[----:B------:R-:W-:-:S06]  /*f2b0*/  UIMAD UR4, UR4, UR5, URZ ;  /* 0x00000005040472a4 */ /* 0x000fcc000f8e023f */
[----:B-1----:R-:W-:Y:S01]  /*f2c0*/  IMAD.U32 R6, RZ, RZ, UR4 ;  /* 0x00000004ff067e24 */ /* 0x002fe2000f8e00ff */
[----:B--2---:R1:W-:Y:S01]  /*f2d0*/  STL [R1+0x3c], R12 ;  /* 0x00003c0c01007387 */ /* 0x0043e20000100800 */
[----:B------:R-:W-:Y:S05]  /*f2e0*/  @P2 BRA `(.L_x_442) ;  /* 0x0000000000182947 */ /* 0x000fea0003800000 */
[----:B------:R-:W-:Y:S05]  /*f2f0*/  @!P1 BRA `(.L_x_442) ;  /* 0x0000000000149947 */ /* 0x000fea0003800000 */
[----:B------:R-:W-:Y:S02]  /*f300*/  ULDC.64 UR4, c[0x0][0x208] ;  /* 0x0000820000047ab9 */ /* 0x000fe40000000a00 */
[----:B------:R-:W2:Y:S04]  /*f310*/  LDG.E R7, desc[UR4][R2.64] ;  /* 0x0000000402077981 */ /* 0x000ea8000c1e1900 */
[----:B------:R-:W2:Y:S02]  /*f320*/  LDG.E R2, desc[UR4][R2.64+0x4] ;  /* 0x0000040402027981 */ /* 0x000ea4000c1e1900 */
[----:B--2---:R-:W-:-:S05]  /*f330*/  IMAD.IADD R2, R2, 0x1, -R7 ;  /* 0x0000000102027824 */ /* 0x004fca00078e0a07 */
[----:B------:R2:W-:Y:S02]  /*f340*/  STL [R1+0x3c], R2 ;  /* 0x00003c0201007387 */ /* 0x0005e40000100800 */
.L_x_442:
[----:B--2---:R-:W-:Y:S01]  /*f350*/  IMAD.MOV.U32 R2, RZ, RZ, R11 ;  /* 0x000000ffff027224 */ /* 0x004fe200078e000b */
[----:B------:R-:W-:Y:S01]  /*f360*/  ULDC.64 UR4, c[0x0][0xa20] ;  /* 0x0002880000047ab9 */ /* 0x000fe20000000a00 */
[----:B-----5:R-:W-:Y:S01]  /*f370*/  IMAD.IADD R3, R8, 0x1, R0 ;  /* 0x0000000108037824 */ /* 0x020fe200078e0200 */
[----:B------:R-:W-:Y:S02]  /*f380*/  ISETP.NE.U32.AND P1, PT, RZ, UR4, PT ;  /* 0x00000004ff007c0c */ /* 0x000fe4000bf25070 */
[----:B------:R2:W-:Y:S02]  /*f390*/  STL [R1+0xc], R2 ;  /* 0x00000c0201007387 */ /* 0x0005e40000100800 */
[----:B------:R-:W-:Y:S02]  /*f3a0*/  ISETP.NE.AND.EX P1, PT, RZ, UR5, PT, P1 ;  /* 0x00000005ff007c0c */ /* 0x000fe4000bf25310 */
[----:B------:R2:W-:Y:S11]  /*f3b0*/  STL [R1+0x18], R3 ;  /* 0x0000180301007387 */ /* 0x0005f60000100800 */
[----:B--2---:R-:W-:Y:S05]  /*f3c0*/  @!P1 BRA `(.L_x_443) ;  /* 0x0000000000149947 */ /* 0x004fea0003800000 */
[----:B------:R-:W-:Y:S01]  /*f3d0*/  IADD3 R6, P0, R10, UR4, RZ ;  /* 0x000000040a067c10 */ /* 0x000fe2000ff1e0ff */
[----:B------:R-:W-:-:S03]  /*f3e0*/  ULDC.64 UR6, c[0x0][0x208] ;  /* 0x0000820000067ab9 */ /* 0x000fc60000000a00 */
[----:B------:R-:W-:-:S05]  /*f3f0*/  IADD3.X R7, R9, UR5, RZ, P0, !PT ;  /* 0x0000000509077c10 */ /* 0x000fca00087fe4ff */
[----:B------:R2:W5:Y:S01]  /*f400*/  LDG.E R6, desc[UR6][R6.64] ;  /* 0x0000000606067981 */ /* 0x000562000c1e1900 */
[----:B------:R-:W-:Y:S05]  /*f410*/  BRA `(.L_x_444) ;  /* 0x0000000000147947 */ /* 0x000fea0003800000 */
.L_x_443:
[----:B------:R-:W-:Y:S05]  /*f420*/  @!P0 BRA `(.L_x_444) ;  /* 0x0000000000108947 */ /* 0x000fea0003800000 */
[----:B------:R-:W-:Y:S02]  /*f430*/  ULDC.64 UR4, c[0x0][0x208] ;  /* 0x0000820000047ab9 */ /* 0x000fe40000000a00 */
[----:B------:R-:W2:Y:S04]  /*f440*/  LDG.E R6, desc[UR4][R4.64] ;  /* 0x0000000404067981 */ /* 0x000ea8000c1e1900 */
[----:B------:R-:W2:Y:S02]  /*f450*/  LDG.E R4, desc[UR4][R4.64+0x4] ;  /* 0x0000040404047981 */ /* 0x000ea4000c1e1900 */
[----:B--2---:R-:W-:-:S07]  /*f460*/  IMAD.IADD R6, R4, 0x1, -R6 ;  /* 0x0000000104067824 */ /* 0x004fce00078e0a06 */
.L_x_444:
[----:B-----5:R-:W-:Y:S01]  /*f470*/  IMAD.IADD R2, R6, 0x1, -R0 ;  /* 0x0000000106027824 */ /* 0x020fe200078e0a00 */
[----:B------:R-:W-:Y:S03]  /*f480*/  BSSY B7, `(.L_x_445) ;  /* 0x00004fa000077945 */ /* 0x000fe60003800000 */
[C---:B------:R-:W-:Y:S01]  /*f490*/  VIADD R0, R2.reuse, 0x4f ;  /* 0x0000004f02007836 */ /* 0x040fe20000000000 */
[----:B------:R3:W-:Y:S01]  /*f4a0*/  STL [R1+0x40], R2 ;  /* 0x0000400201007387 */ /* 0x0007e20000100800 */
[----:B------:R-:W-:Y:S02]  /*f4b0*/  ISETP.GT.AND P0, PT, R2, RZ, PT ;  /* 0x000000ff0200720c */ /* 0x000fe40003f04270 */
[----:B------:R-:W-:-:S05]  /*f4c0*/  IMAD.HI R0, R0, 0x66666667, RZ ;  /* 0x6666666700007827 */ /* 0x000fca00078e02ff */
[----:B---3--:R-:W-:-:S04]  /*f4d0*/  SHF.R.U32.HI R2, RZ, 0x1f, R0 ;  /* 0x0000001fff027819 */ /* 0x008fc80000011600 */
[----:B------:R-:W-:-:S05]  /*f4e0*/  LEA.HI.SX32 R0, R0, R2, 0x1b ;  /* 0x0000000200007211 */ /* 0x000fca00078fdaff */
[----:B------:R3:W-:Y:S01]  /*f4f0*/  STL [R1+0x30], R0 ;  /* 0x0000300001007387 */ /* 0x0007e20000100800 */
[----:B------:R-:W-:Y:S05]  /*f500*/  @P0 BRA `(.L_x_446) ;  /* 0x0000000000480947 */ /* 0x000fea0003800000 */
[----:B------:R-:W4:Y:S02]  /*f510*/  S2R R3, SR_TID.X ;  /* 0x0000000000037919 */ /* 0x000f240000002100 */
[----:B----4-:R-:W-:-:S04]  /*f520*/  LOP3.LUT R3, R3, 0x7f, RZ, 0xc0, !PT ;  /* 0x0000007f03037812 */ /* 0x010fc800078ec0ff */
[----:B------:R-:W-:-:S13]  /*f530*/  ISETP.NE.AND P0, PT, R3, RZ, PT ;  /* 0x000000ff0300720c */ /* 0x000fda0003f05270 */
[----:B------:R-:W-:Y:S05]  /*f540*/  @P0 BRA `(.L_x_447) ;  /* 0x0000004c00b40947 */ /* 0x000fea0003800000 */
[----:B------:R-:W4:Y:S01]  /*f550*/  S2R R3, SR_LANEID ;  /* 0x0000000000037919 */ /* 0x000f220000000000 */
[----:B------:R-:W-:Y:S01]  /*f560*/  VOTEU.ANY UR4, UPT, PT ;  /* 0x0000000000047886 */ /* 0x000fe200038e0100 */
[----:B------:R-:W5:Y:S01]  /*f570*/  LDC.64 R4, c[0x0][0xc60] ;  /* 0x00031800ff047b82 */ /* 0x000f620000000a00 */
[----:B---3--:R-:W4:Y:S01]  /*f580*/  FLO.U32 R0, UR4 ;  /* 0x0000000400007d00 */ /* 0x008f2200080e0000 */
[----:B------:R-:W-:-:S07]  /*f590*/  ULDC.64 UR6, c[0x0][0x208] ;  /* 0x0000820000067ab9 */ /* 0x000fce0000000a00 */
[----:B------:R-:W5:Y:S01]  /*f5a0*/  POPC R2, UR4 ;  /* 0x0000000400027d09 */ /* 0x000f620008000000 */
[----:B----4-:R-:W-:-:S13]  /*f5b0*/  ISETP.EQ.U32.AND P0, PT, R0, R3, PT ;  /* 0x000000030000720c */ /* 0x010fda0003f02070 */
[----:B-----5:R-:W3:Y:S01]  /*f5c0*/  @P0 ATOMG.E.ADD.STRONG.GPU PT, R5, desc[UR6][R4.64], R2 ;  /* 0x00000002040509a8 */ /* 0x020ee200081ee1c6 */
[----:B------:R-:W4:Y:S02]  /*f5d0*/  S2R R3, SR_LTMASK ;  /* 0x0000000000037919 */ /* 0x000f240000003900 */
[----:B----4-:R-:W-:-:S06]  /*f5e0*/  LOP3.LUT R3, R3, UR4, RZ, 0xc0, !PT ;  /* 0x0000000403037c12 */ /* 0x010fcc000f8ec0ff */
[----:B------:R-:W4:Y:S01]  /*f5f0*/  POPC R3, R3 ;  /* 0x0000000300037309 */ /* 0x000f220000000000 */
[----:B---3--:R-:W4:Y:S02]  /*f600*/  SHFL.IDX PT, R0, R5, R0, 0x1f ;  /* 0x00001f0005007589 */ /* 0x008f2400000e0000 */
[----:B----4-:R-:W-:Y:S01]  /*f610*/  IADD3 R16, R0, UR38, R3 ;  /* 0x0000002600107c10 */ /* 0x010fe2000fffe003 */
[----:B------:R-:W-:Y:S06]  /*f620*/  BRA `(.L_x_447) ;  /* 0x0000004c007c7947 */ /* 0x000fec0003800000 */
.L_x_446:
[----:B---3--:R-:W3:Y:S01]  /*f630*/  LDL R0, [R1+0x4] ;  /* 0x0000040001007983 */ /* 0x008ee20000100800 */
[----:B------:R-:W-:Y:S01]  /*f640*/  BSSY B6, `(.L_x_448) ;  /* 0x0000014000067945 */ /* 0x000fe20003800000 */
[----:B---3--:R-:W-:-:S05]  /*f650*/  VIADD R0, R0, 0x24400 ;  /* 0x0002440000007836 */ /* 0x008fca0000000000 */
[----:B------:R-:W-:-:S13]  /*f660*/  LOP3.LUT P0, RZ, R0, 0x3ff, RZ, 0xc0, !PT ;  /* 0x000003ff00ff7812 */ /* 0x000fda000780c0ff */
[----:B------:R-:W-:Y:S05]  /*f670*/  @!P0 BRA `(.L_x_449) ;  /* 0x0000000000408947 */ /* 0x000fea0003800000 */
[----:B------:R-:W-:Y:S01]  /*f680*/  MOV R2, 0x0 ;  /* 0x0000000000027802 */ /* 0x000fe20000000f00 */
[----:B------:R-:W-:Y:S01]  /*f690*/  ULDC.64 UR6, c[0x4][0x1b8] ;  /* 0x01006e0000067ab9 */ /* 0x000fe20000000a00 */
[----:B------:R-:W-:Y:S01]  /*f6a0*/  ULDC.64 UR8, c[0x4][0x1c0] ;  /* 0x0100700000087ab9 */ /* 0x000fe20000000a00 */
[----:B------:R-:W-:Y:S01]  /*f6b0*/  ULDC.64 UR4, c[0x4][0x118] ;  /* 0x0100460000047ab9 */ /* 0x000fe20000000a00 */
[----:B------:R-:W-:Y:S02]  /*f6c0*/  IMAD.U32 R4, RZ, RZ, UR6 ;  /* 0x00000006ff047e24 */ /* 0x000fe4000f8e00ff */
[----:B------:R-:W3:Y:S01]  /*f6d0*/  LDC.64 R2, c[0x4][R2] ;  /* 0x0100000002027b82 */ /* 0x000ee20000000a00 */
[----:B------:R-:W-:Y:S02]  /*f6e0*/  IMAD.U32 R5, RZ, RZ, UR7 ;  /* 0x00000007ff057e24 */ /* 0x000fe4000f8e00ff */
[----:B------:R-:W-:Y:S02]  /*f6f0*/  IMAD.U32 R6, RZ, RZ, UR8 ;  /* 0x00000008ff067e24 */ /* 0x000fe4000f8e00ff */
[----:B--2---:R-:W-:-:S02]  /*f700*/  IMAD.U32 R7, RZ, RZ, UR9 ;  /* 0x00000009ff077e24 */ /* 0x004fc4000f8e00ff */
[----:B------:R-:W-:Y:S02]  /*f710*/  IMAD.U32 R10, RZ, RZ, UR4 ;  /* 0x00000004ff0a7e24 */ /* 0x000fe4000f8e00ff */
[----:B------:R-:W-:Y:S02]  /*f720*/  IMAD.U32 R11, RZ, RZ, UR5 ;  /* 0x00000005ff0b7e24 */ /* 0x000fe4000f8e00ff */
[----:B------:R-:W-:Y:S02]  /*f730*/  IMAD.MOV.U32 R8, RZ, RZ, 0x70 ;  /* 0x00000070ff087424 */ /* 0x000fe400078e00ff */
[----:B-1----:R-:W-:Y:S02]  /*f740*/  IMAD.MOV.U32 R12, RZ, RZ, 0x1 ;  /* 0x00000001ff0c7424 */ /* 0x002fe400078e00ff */
[----:B------:R-:W-:-:S07]  /*f750*/  IMAD.MOV.U32 R13, RZ, RZ, RZ ;  /* 0x000000ffff0d7224 */ /* 0x000fce00078e00ff */
[----:B------:R-:W-:-:S07]  /*f760*/  LEPC R20, `(.L_x_449) ;  /* 0x000000001014794e */ /* 0x000fce0000000000 */
[----:B0--3--:R-:W-:Y:S05]  /*f770*/  CALL.ABS.NOINC R2 ;  /* 0x0000000002007343 */ /* 0x009fea0003c00000 */
.L_x_449:
[----:B------:R-:W-:Y:S05]  /*f780*/  BSYNC B6 ;  /* 0x0000000000067941 */ /* 0x000fea0003800000 */
.L_x_448:
[----:B------:R-:W3:Y:S01]  /*f790*/  LDL R2, [R1+0x4] ;  /* 0x0000040001027983 */ /* 0x000ee20000100800 */
        /* <DEDUP_REMOVED lines=8> */
[----:B------:R3:W4:Y:S01]  /*f820*/  LDC.64 R2, c[0x4][R0] ;  /* 0x0100000000027b82 */ /* 0x0007220000000a00 */
[----:B------:R-:W-:Y:S02]  /*f830*/  IMAD.U32 R4, RZ, RZ, UR6 ;  /* 0x00000006ff047e24 */ /* 0x000fe4000f8e00ff */
[----:B------:R-:W-:Y:S02]  /*f840*/  IMAD.U32 R5, RZ, RZ, UR7 ;  /* 0x00000007ff057e24 */ /* 0x000fe4000f8e00ff */
[----:B------:R-:W-:Y:S02]  /*f850*/  IMAD.U32 R6, RZ, RZ, UR8 ;  /* 0x00000008ff067e24 */ /* 0x000fe4000f8e00ff */
[----:B--2---:R-:W-:-:S02]  /*f860*/  IMAD.U32 R7, RZ, RZ, UR9 ;  /* 0x00000009ff077e24 */ /* 0x004fc4000f8e00ff */
[----:B------:R-:W-:Y:S02]  /*f870*/  IMAD.U32 R10, RZ, RZ, UR4 ;  /* 0x00000004ff0a7e24 */ /* 0x000fe4000f8e00ff */
[----:B------:R-:W-:Y:S02]  /*f880*/  IMAD.U32 R11, RZ, RZ, UR5 ;  /* 0x00000005ff0b7e24 */ /* 0x000fe4000f8e00ff */
[----:B------:R-:W-:Y:S02]  /*f890*/  IMAD.MOV.U32 R8, RZ, RZ, 0x70 ;  /* 0x00000070ff087424 */ /* 0x000fe400078e00ff */
[----:B-1----:R-:W-:Y:S02]  /*f8a0*/  IMAD.MOV.U32 R12, RZ, RZ, 0x1 ;  /* 0x00000001ff0c7424 */ /* 0x002fe400078e00ff */
[----:B---3--:R-:W-:-:S07]  /*f8b0*/  IMAD.MOV.U32 R13, RZ, RZ, RZ ;  /* 0x000000ffff0d7224 */ /* 0x008fce00078e00ff */
[----:B------:R-:W-:-:S07]  /*f8c0*/  LEPC R20, `(.L_x_452) ;  /* 0x000000001014794e */ /* 0x000fce0000000000 */
[----:B0---4-:R-:W-:Y:S05]  /*f8d0*/  CALL.ABS.NOINC R2 ;  /* 0x0000000002007343 */ /* 0x011fea0003c00000 */
.L_x_452:
[----:B------:R-:W-:Y:S01]  /*f8e0*/  MOV R2, 0x0 ;  /* 0x0000000000027802 */ /* 0x000fe20000000f00 */
[----:B------:R-:W-:Y:S01]  /*f8f0*/  ULDC.64 UR6, c[0x4][0x1b8] ;  /* 0x01006e0000067ab9 */ /* 0x000fe20000000a00 */
[----:B------:R-:W-:Y:S01]  /*f900*/  ULDC.64 UR8, c[0x4][0x1c0] ;  /* 0x0100700000087ab9 */ /* 0x000fe20000000a00 */
[----:B------:R-:W-:Y:S01]  /*f910*/  ULDC.64 UR4, c[0x4][0x128] ;  /* 0x01004a0000047ab9 */ /* 0x000fe20000000a00 */
[----:B------:R-:W-:Y:S01]  /*f920*/  IMAD.U32 R4, RZ, RZ, UR6 ;  /* 0x00000006ff047e24 */ /* 0x000fe2000f8e00ff */
[----:B------:R-:W-:Y:S01]  /*f930*/  MOV R13, RZ ;  /* 0x000000ff000d7202 */ /* 0x000fe20000000f00 */
[----:B------:R-:W0:Y:S01]  /*f940*/  LDC.64 R2, c[0x4][R2] ;  /* 0x0100000002027b82 */ /* 0x000e220000000a00 */
[----:B------:R-:W-:Y:S02]  /*f950*/  IMAD.U32 R5, RZ, RZ, UR7 ;  /* 0x00000007ff057e24 */ /* 0x000fe4000f8e00ff */
[----:B------:R-:W-:Y:S02]  /*f960*/  IMAD.U32 R6, RZ, RZ, UR8 ;  /* 0x00000008ff067e24 */ /* 0x000fe4000f8e00ff */
[----:B------:R-:W-:-:S02]  /*f970*/  IMAD.U32 R7, RZ, RZ, UR9 ;  /* 0x00000009ff077e24 */ /* 0x000fc4000f8e00ff */
[----:B------:R-:W-:Y:S02]  /*f980*/  IMAD.U32 R10, RZ, RZ, UR4 ;  /* 0x00000004ff0a7e24 */ /* 0x000fe4000f8e00ff */
[----:B------:R-:W-:Y:S02]  /*f990*/  IMAD.U32 R11, RZ, RZ, UR5 ;  /* 0x00000005ff0b7e24 */ /* 0x000fe4000f8e00ff */
[----:B------:R-:W-:Y:S02]  /*f9a0*/  IMAD.MOV.U32 R8, RZ, RZ, 0x70 ;  /* 0x00000070ff087424 */ /* 0x000fe400078e00ff */
[----:B------:R-:W-:-:S07]  /*f9b0*/  IMAD.MOV.U32 R12, RZ, RZ, 0x1 ;  /* 0x00000001ff0c7424 */ /* 0x000fce00078e00ff */
[----:B------:R-:W-:-:S07]  /*f9c0*/  LEPC R20, `(.L_x_451) ;  /* 0x000000001014794e */ /* 0x000fce0000000000 */
[----:B0-----:R-:W-:Y:S05]  /*f9d0*/  CALL.ABS.NOINC R2 ;  /* 0x0000000002007343 */ /* 0x001fea0003c00000 */
.L_x_451:
[----:B------:R-:W-:Y:S05]  /*f9e0*/  BSYNC B6 ;  /* 0x0000000000067941 */ /* 0x000fea0003800000 */
.L_x_450:
[----:B------:R-:W3:Y:S01]  /*f9f0*/  LDL.LU R2, [R1] ;  /* 0x0000000001027983 */ /* 0x000ee20000300800 */
[----:B------:R-:W-:-:S03]  /*fa00*/  ULDC.64 UR4, c[0x0][0x9f8] ;  /* 0x00027e0000047ab9 */ /* 0x000fc60000000a00 */
[----:B------:R-:W4:Y:S04]  /*fa10*/  LDL.LU R4, [R1+0x1c] ;  /* 0x00001c0001047983 */ /* 0x000f280000300800 */
[----:B--2---:R-:W2:Y:S01]  /*fa20*/  LDL R7, [R1+0xc] ;  /* 0x00000c0001077983 */ /* 0x004ea20000100800 */
[----:B------:R-:W-:Y:S01]  /*fa30*/  ISETP.NE.U32.AND P0, PT, RZ, UR4, PT ;  /* 0x00000004ff007c0c */ /* 0x000fe2000bf05070 */
[----:B------:R-:W-:Y:S02]  /*fa40*/  ULDC.64 UR6, c[0x0][0x208] ;  /* 0x0000820000067ab9 */ /* 0x000fe40000000a00 */
[----:B------:R-:W5:Y:S01]  /*fa50*/  LDL R0, [R1+0x30] ;  /* 0x0000300001007983 */ /* 0x000f620000100800 */
[----:B------:R-:W-:-:S13]  /*fa60*/  ISETP.NE.AND.EX P0, PT, RZ, UR5, PT, P0 ;  /* 0x00000005ff007c0c */ /* 0x000fda000bf05300 */
[----:B---3--:R-:W-:-:S04]  /*fa70*/  @P0 IADD3 R2, P1, R2, UR4, RZ ;  /* 0x0000000402020c10 */ /* 0x008fc8000ff3e0ff */
[----:B----4-:R-:W-:Y:S01]  /*fa80*/  @P0 IADD3.X R3, R4, UR5, RZ, P1, !PT ;  /* 0x0000000504030c10 */ /* 0x010fe20008ffe4ff */
[----:B------:R-:W-:-:S04]  /*fa90*/  ULDC.64 UR4, c[0x0][0xa08] ;  /* 0x0002820000047ab9 */ /* 0x000fc80000000a00 */
[----:B--2---:R2:W3:Y:S01]  /*faa0*/  @P0 LDG.E R7, desc[UR6][R2.64] ;  /* 0x0000000602070981 */ /* 0x0044e2000c1e1900 */
[----:B-----5:R-:W-:Y:S01]  /*fab0*/  VIADD R9, R0, 0xffffffff ;  /* 0xffffffff00097836 */ /* 0x020fe20000000000 */
[----:B--2---:R-:W2:Y:S01]  /*fac0*/  LDC.64 R2, c[0x0][0x418] ;  /* 0x00010600ff027b82 */ /* 0x004ea20000000a00 */
[----:B---3--:R-:W-:Y:S01]  /*fad0*/  SHF.R.S32.HI R8, RZ, 0x1f, R7 ;  /* 0x0000001fff087819 */ /* 0x008fe20000011407 */
[----:B------:R3:W-:Y:S04]  /*fae0*/  @P0 STL [R1+0xc], R7 ;  /* 0x00000c0701000387 */ /* 0x0007e80000100800 */
[----:B------:R3:W-:Y:S04]  /*faf0*/  STL [R1+0x2c], R9 ;  /* 0x00002c0901007387 */ /* 0x0007e80000100800 */
[----:B------:R3:W-:Y:S01]  /*fb00*/  STL [R1+0x1c], R8 ;  /* 0x00001c0801007387 */ /* 0x0007e20000100800 */
[----:B--2---:R-:W-:Y:S01]  /*fb10*/  LOP3.LUT P0, RZ, R2, UR4, RZ, 0xfc, !PT ;  /* 0x0000000402ff7c12 */ /* 0x004fe2000f80fcff */
[----:B------:R-:W-:-:S03]  /*fb20*/  UMOV UR4, 0xffffffff ;  /* 0xffffffff00047882 */ /* 0x000fc60000000000 */
[----:B------:R-:W-:-:S04]  /*fb30*/  LOP3.LUT P0, RZ, R3, UR5, RZ, 0xfc, P0 ;  /* 0x0000000503ff7c12 */ /* 0x000fc8000800fcff */
[----:B------:R-:W-:Y:S01]  /*fb40*/  SEL R0, R7, RZ, !P0 ;  /* 0x000000ff07007207 */ /* 0x000fe20004000000 */
[----:B---3--:R-:W-:Y:S08]  /*fb50*/  BRA.DIV UR4, `(.L_x_453) ;  /* 0x0000005a04347947 */ /* 0x008ff0000b800000 */
[----:B------:R-:W2:Y:S02]  /*fb60*/  S2R R4, SR_TID.X ;  /* 0x0000000000047919 */ /* 0x000ea40000002100 */
[----:B--2---:R-:W-:-:S04]  /*fb70*/  SHF.R.U32.HI R4, RZ, 0x5, R4 ;  /* 0x00000005ff047819 */ /* 0x004fc80000011604 */
[----:B------:R-:W-:-:S05]  /*fb80*/  LOP3.LUT R4, R4, 0x3, RZ, 0xc0, !PT ;  /* 0x0000000304047812 */ /* 0x000fca00078ec0ff */
[----:B------:R2:W3:Y:S02]  /*fb90*/  SHFL.IDX PT, R14, R4, RZ, 0x1f ;  /* 0x00001fff040e7589 */ /* 0x0004e400000e0000 */
.L_x_570:
[----:B------:R-:W-:Y:S01]  /*fba0*/  PLOP3.LUT P1, PT, PT, PT, PT, 0x8, 0x0 ;  /* 0x000000000000781c */ /* 0x000fe20003f2e170 */
[----:B------:R4:W-:Y:S01]  /*fbb0*/  STL [R1], R0 ;  /* 0x0000000001007387 */ /* 0x0009e20000100800 */
[----:B---3--:R-:W-:Y:S02]  /*fbc0*/  ISETP.NE.AND P0, PT, R14, RZ, PT ;  /* 0x000000ff0e00720c */ /* 0x008fe40003f05270 */
[----:B----4-:R-:W-:-:S05]  /*fbd0*/  P2R R0, PR, RZ, 0x2 ;  /* 0x00000002ff007803 */ /* 0x010fca0000000000 */
[----:B------:R3:W-:Y:S06]  /*fbe0*/  STL [R1+0x20], R0 ;  /* 0x0000200001007387 */ /* 0x0007ec0000100800 */
[----:B------:R-:W-:Y:S05]  /*fbf0*/  @P0 BRA `(.L_x_454) ;  /* 0x00000004005c0947 */ /* 0x000fea0003800000 */
[----:B------:R-:W-:-:S03]  /*fc00*/  UMOV UR4, 0xffffffff ;  /* 0xffffffff00047882 */ /* 0x000fc60000000000 */
[----:B------:R-:W-:Y:S05]  /*fc10*/  BRA.DIV UR4, `(.L_x_455) ;  /* 0x0000005a04387947 */ /* 0x000fea000b800000 */
[----:B------:R-:W-:-:S13]  /*fc20*/  ELECT P6, URZ, PT ;  /* 0x00000000003f782f */ /* 0x000fda00038c0000 */
.L_x_573:
[----:B------:R-:W-:Y:S05]  /*fc30*/  @!P6 BRA `(.L_x_454) ;  /* 0x00000004004ce947 */ /* 0x000fea0003800000 */
[----:B------:R4:W-:Y:S01]  /*fc40*/  STL [R1+0x14], R9 ;  /* 0x0000140901007387 */ /* 0x0009e20000100800 */
[----:B------:R-:W-:-:S04]  /*fc50*/  ISETP.NE.U32.AND P0, PT, R2, RZ, PT ;  /* 0x000000ff0200720c */ /* 0x000fc80003f05070 */
[----:B------:R-:W-:-:S13]  /*fc60*/  ISETP.NE.AND.EX P0, PT, R3, RZ, PT, P0 ;  /* 0x000000ff0300720c */ /* 0x000fda0003f05300 */
[----:B----4-:R-:W-:Y:S05]  /*fc70*/  @!P0 BRA `(.L_x_456) ;  /* 0x0000000000548947 */ /* 0x010fea0003800000 */
[----:B------:R-:W4:Y:S01]  /*fc80*/  LDC R6, c[0x0][0x43c] ;  /* 0x00010f00ff067b82 */ /* 0x000f220000000800 */
[----:B---3--:R-:W-:Y:S01]  /*fc90*/  IMAD.MOV.U32 R0, RZ, RZ, R9 ;  /* 0x000000ffff007224 */ /* 0x008fe200078e0009 */
[----:B------:R-:W-:Y:S01]  /*fca0*/  ULDC.64 UR4, c[0x0][0x428] ;  /* 0x00010a0000047ab9 */ /* 0x000fe20000000a00 */
[----:B------:R-:W-:Y:S01]  /*fcb0*/  ULDC.64 UR6, c[0x0][0x208] ;  /* 0x0000820000067ab9 */ /* 0x000fe20000000a00 */
[----:B----4-:R-:W-:-:S13]  /*fcc0*/  ISETP.NE.AND P0, PT, R6, 0x1, PT ;  /* 0x000000010600780c */ /* 0x010fda0003f05270 */
[----:B--2---:R-:W2:Y:S02]  /*fcd0*/  @P0 LDC.64 R4, c[0x0][0x440] ;  /* 0x00011000ff040b82 */ /* 0x004ea40000000a00 */
[----:B--2---:R-:W-:-:S05]  /*fce0*/  @P0 IMAD.HI.U32 R4, R9, R4, RZ ;  /* 0x0000000409040227 */ /* 0x004fca00078e00ff */
        /* <DEDUP_REMOVED lines=8> */
[----:B--2---:R-:W-:-:S04]  /*fd70*/  IMAD R6, R8, UR4, RZ ;  /* 0x0000000408067c24 */ /* 0x004fc8000f8e02ff */
[----:B------:R-:W-:-:S04]  /*fd80*/  IMAD R0, R7, UR5, R6 ;  /* 0x0000000507007c24 */ /* 0x000fc8000f8e0206 */
[----:B------:R-:W-:-:S05]  /*fd90*/  IMAD.IADD R0, R5, 0x1, R0 ;  /* 0x0000000105007824 */ /* 0x000fca00078e0200 */
[----:B------:R-:W-:-:S05]  /*fda0*/  LEA.HI.X R3, R4, R3, R0, 0x2, P0 ;  /* 0x0000000304037211 */ /* 0x000fca00000f1400 */
[----:B------:R-:W2:Y:S04]  /*fdb0*/  LDG.E R0, desc[UR6][R2.64] ;  /* 0x0000000602007981 */ /* 0x000ea8000c1e1900 */
[----:B--2---:R4:W-:Y:S02]  /*fdc0*/  STL [R1], R0 ;  /* 0x0000000001007387 */ /* 0x0049e40000100800 */
.L_x_456:
[----:B------:R-:W5:Y:S04]  /*fdd0*/  LDL R7, [R1+0x4] ;  /* 0x0000040001077983 */ /* 0x000f680000100800 */
[----:B---34-:R-:W5:Y:S04]  /*fde0*/  LDL R0, [R1+0x8] ;  /* 0x0000080001007983 */ /* 0x018f680000100800 */
[----:B------:R-:W3:Y:S01]  /*fdf0*/  LDL R2, [R1+0x10] ;  /* 0x0000100001027983 */ /* 0x000ee20000100800 */
[----:B-----5:R-:W-:Y:S01]  /*fe00*/  IMAD R0, R0, 0x8, R7 ;  /* 0x0000000800007824 */ /* 0x020fe200078e0207 */
[----:B---3--:R-:W-:-:S04]  /*fe10*/  SHF.L.U32 R2, R2, 0x1f, RZ ;  /* 0x0000001f02027819 */ /* 0x008fc800000006ff */
[----:B------:R-:W3:Y:S02]  /*fe20*/  SYNCS.PHASECHK.TRANS64.TRYWAIT P0, [R0+URZ+0x38840], R2 ;  /* 0x03884002000075a7 */ /* 0x000ee4000800017f */
[----:B---3--:R-:W-:Y:S05]  /*fe30*/  @!P0 BRA `(.L_x_457) ;  /* 0x0000005400d08947 */ /* 0x008fea0003800000 */
.L_x_574:
[----:B------:R-:W4:Y:S02]  /*fe40*/  S2R R3, SR_TID.X ;  /* 0x0000000000037919 */ /* 0x000f240000002100 */
[----:B----4-:R-:W-:-:S04]  /*fe50*/  LOP3.LUT R3, R3, 0x7f, RZ, 0xc0, !PT ;  /* 0x0000007f03037812 */ /* 0x010fc800078ec0ff */
[----:B------:R-:W-:-:S13]  /*fe60*/  ISETP.NE.AND P0, PT, R3, RZ, PT ;  /* 0x000000ff0300720c */ /* 0x000fda0003f05270 */
[----:B------:R-:W-:Y:S05]  /*fe70*/  @P0 BRA `(.L_x_458) ;  /* 0x00000000001c0947 */ /* 0x000fea0003800000 */
[----:B------:R-:W4:Y:S01]  /*fe80*/  S2R R3, SR_TID.X ;  /* 0x0000000000037919 */ /* 0x000f220000002100 */
[----:B---3--:R-:W-:-:S04]  /*fe90*/  IMAD.MOV.U32 R2, RZ, RZ, 0xa000 ;  /* 0x0000a000ff027424 */ /* 0x008fc800078e00ff */
[----:B------:R3:W-:Y:S01]  /*fea0*/  SYNCS.ARRIVE.TRANS64 RZ, [R0+URZ+0x38830], R2 ;  /* 0x0388300200ff79a7 */ /* 0x0007e2000800003f */
[----:B----4-:R-:W-:-:S04]  /*feb0*/  LOP3.LUT R3, R3, 0x1f, RZ, 0xc0, !PT ;  /* 0x0000001f03037812 */ /* 0x010fc800078ec0ff */
[----:B------:R-:W-:-:S13]  /*fec0*/  ISETP.NE.AND P0, PT, R3, RZ, PT ;  /* 0x000000ff0300720c */ /* 0x000fda0003f05270 */
[----:B---3--:R-:W-:Y:S05]  /*fed0*/  @!P0 BRA `(.L_x_458) ;  /* 0x0000000000048947 */ /* 0x008fea0003800000 */
[----:B------:R-:W-:Y:S01]  /*fee0*/  BPT.TRAP 0x1 ;  /* 0x000000040000795c */ /* 0x000fe20000300000 */
.L_x_458:
[----:B------:R-:W4:Y:S04]  /*fef0*/  LDL R6, [R1+0x4] ;  /* 0x0000040001067983 */ /* 0x000f280000100800 */
[----:B------:R-:W4:Y:S04]  /*ff00*/  LDL R5, [R1+0x8] ;  /* 0x0000080001057983 */ /* 0x000f280000100800 */
[----:B--2---:R-:W2:Y:S04]  /*ff10*/  LDL R4, [R1+0x14] ;  /* 0x0000140001047983 */ /* 0x004ea80000100800 */
[----:B------:R-:W5:Y:S04]  /*ff20*/  LDL R3, [R1+0x18] ;  /* 0x0000180001037983 */ /* 0x000f680000100800 */
[----:B---3--:R-:W3:Y:S01]  /*ff30*/  LDL R2, [R1] ;  /* 0x0000000001027983 */ /* 0x008ee20000100800 */
[----:B------:R-:W-:Y:S01]  /*ff40*/  R2UR UR9, R0 ;  /* 0x00000000000972ca */ /* 0x000fe200000e0000 */
[----:B------:R-:W-:Y:S01]  /*ff50*/  UIADD3 UR4, UP0, UR36, 0x370, URZ ;  /* 0x0000037024047890 */ /* 0x000fe2000ff1e03f */
[----:B------:R-:W-:Y:S01]  /*ff60*/  R2UR UR12, R18 ;  /* 0x00000000120c72ca */ /* 0x000fe200000e0000 */
[----:B------:R-:W-:Y:S01]  /*ff70*/  UMOV UR10, URZ ;  /* 0x0000003f000a7c82 */ /* 0x000fe20008000000 */
[----:B------:R-:W-:Y:S01]  /*ff80*/  UMOV UR6, 0x0 ;  /* 0x0000000000067882 */ /* 0x000fe20000000000 */
[----:B------:R-:W-:Y:S01]  /*ff90*/  UMOV UR7, 0x14f00000 ;  /* 0x14f0000000077882 */ /* 0x000fe20000000000 */
[----:B------:R-:W-:Y:S01]  /*ffa0*/  UMOV UR16, 0x40 ;  /* 0x0000004000107882 */ /* 0x000fe20000000000 */
[----:B------:R-:W-:-:S06]  /*ffb0*/  PLOP3.LUT P0, PT, PT, PT, PT, 0x80, 0x0 ;  /* 0x000000000000781c */ /* 0x000fcc0003f0f070 */
[----:B------:R-:W-:Y:S01]  /*ffc0*/  UIADD3 UR9, UR9, 0x38830, URZ ;  /* 0x0003883009097890 */ /* 0x000fe2000fffe03f */
[----:B----4-:R-:W-:Y:S01]  /*ffd0*/  IMAD R0, R5, 0xa000, R6 ;  /* 0x0000a00005007824 */ /* 0x010fe200078e0206 */
[----:B--2---:R-:W-:-:S04]  /*ffe0*/  R2UR UR11, R4 ;  /* 0x00000000040b72ca */ /* 0x004fc800000e0000 */
[----:B------:R-:W-:Y:S02]  /*fff0*/  R2UR UR14, R0 ;  /* 0x00000000000e72ca */ /* 0x000fe400000e0000 */
[----:B-----5:R-:W-:Y:S02]  /*10000*/  R2UR UR5, R3 ;  /* 0x00000000030572ca */ /* 0x020fe400000e0000 */
[----:B------:R-:W-:Y:S02]  /*10010*/  P2R R0, PR, RZ, 0x1 ;  /* 0x00000001ff007803 */ /* 0x000fe40000000000 */
[----:B---3--:R-:W-:-:S03]  /*10020*/  R2UR UR13, R2 ;  /* 0x00000000020d72ca */ /* 0x008fc600000e0000 */
[----:B------:R4:W-:Y:S04]  /*10030*/  STL [R1+0x20], R0 ;  /* 0x0000200001007387 */ /* 0x0009e80000100800 */
[----:B------:R-:W-:Y:S02]  /*10040*/  UIADD3 UR8, UR14, 0x24400, URZ ;  /* 0x000244000e087890 */ /* 0x000fe4000fffe03f */
[----:B------:R-:W-:Y:S02]  /*10050*/  UIMAD UR11, UR11, 0x50, UR5 ;  /* 0x000000500b0b78a4 */ /* 0x000fe4000f8e0205 */
[----:B------:R-:W-:Y:S02]  /*10060*/  UIADD3.X UR5, URZ, UR37, URZ, UP0, !UPT ;  /* 0x000000253f057290 */ /* 0x000fe400087fe43f */
[----:B------:R-:W-:-:S02]  /*10070*/  UIADD3 UR15, UR14, 0x26c00, URZ ;  /* 0x00026c000e0f7890 */ /* 0x000fc4000fffe03f */
[----:B------:R-:W-:Y:S02]  /*10080*/  UIADD3 UR17, UR14, 0x29400, URZ ;  /* 0x000294000e117890 */ /* 0x000fe4000fffe03f */
[----:B------:R-:W-:-:S03]  /*10090*/  UIADD3 UR18, UR14, 0x2bc00, URZ ;  /* 0x0002bc000e127890 */ /* 0x000fc6000fffe03f */
[----:B------:R2:W-:Y:S01]  /*100a0*/  UTMALDG.4D [UR8], [UR4], desc[UR6] ;  /* 0x00000608040075b4 */ /* 0x0005e20008019000 */
[----:B------:R-:W-:Y:S01]  /*100b0*/  UMOV UR14, 0x80 ;  /* 0x00000080000e7882 */ /* 0x000fe20000000000 */
[----:B--2---:R-:W-:Y:S01]  /*100c0*/  UMOV UR8, UR15 ;  /* 0x0000000f00087c82 */ /* 0x004fe20008000000 */
[----:B------:R-:W-:Y:S02]  /*100d0*/  UMOV UR10, UR16 ;  /* 0x00000010000a7c82 */ /* 0x000fe40008000000 */
[----:B------:R2:W-:Y:S02]  /*100e0*/  UTMALDG.4D [UR8], [UR4], desc[UR6] ;  /* 0x00000608040075b4 */ /* 0x0005e40008019000 */
[----:B--2---:R-:W-:Y:S01]  /*100f0*/  UMOV UR8, UR17 ;  /* 0x0000001100087c82 */ /* 0x004fe20008000000 */
[----:B------:R-:W-:Y:S01]  /*10100*/  UMOV UR10, UR14 ;  /* 0x0000000e000a7c82 */ /* 0x000fe20008000000 */
[----:B------:R-:W-:Y:S01]  /*10110*/  UMOV UR14, 0xc0 ;  /* 0x000000c0000e7882 */ /* 0x000fe20000000000 */
[----:B------:R2:W-:Y:S02]  /*10120*/  UTMALDG.4D [UR8], [UR4], desc[UR6] ;  /* 0x00000608040075b4 */ /* 0x0005e40008019000 */
[----:B--2---:R-:W-:Y:S01]  /*10130*/  UMOV UR8, UR18 ;  /* 0x0000001200087c82 */ /* 0x004fe20008000000 */
[----:B------:R-:W-:-:S02]  /*10140*/  UMOV UR10, UR14 ;  /* 0x0000000e000a7c82 */ /* 0x000fc40008000000 */
[----:B------:R4:W-:Y:S02]  /*10150*/  UTMALDG.4D [UR8], [UR4], desc[UR6] ;  /* 0x00000608040075b4 */ /* 0x0009e40008019000 */
[----:B----4-:R-:W-:Y:S01]  /*10160*/  NOP ;  /* 0x0000000000007918 */ /* 0x010fe20000000000 */
.L_x_454:
[----:B------:R-:W4:Y:S04]  /*10170*/  LDL R2, [R1+0x4] ;  /* 0x0000040001027983 */ /* 0x000f280000100800 */
[----:B------:R-:W3:Y:S04]  /*10180*/  LDL.LU R3, [R1+0x34] ;  /* 0x0000340001037983 */ /* 0x000ee80000300800 */
[----:B------:R-:W5:Y:S04]  /*10190*/  LDL.LU R5, [R1+0x28] ;  /* 0x0000280001057983 */ /* 0x000f680000300800 */
[----:B--2---:R-:W2:Y:S01]  /*101a0*/  LDL.LU R4, [R1+0x38] ;  /* 0x0000380001047983 */ /* 0x004ea20000300800 */
[----:B------:R-:W-:Y:S05]  /*101b0*/  WARPSYNC.ALL ;  /* 0x0000000000007948 */ /* 0x000fea0003800000 */
[----:B------:R-:W-:Y:S01]  /*101c0*/  ULDC.64 UR4, c[0x0][0x298] ;  /* 0x0000a60000047ab9 */ /* 0x000fe20000000a00 */
[----:B------:R-:W-:Y:S01]  /*101d0*/  ULDC.64 UR6, c[0x0][0xa00] ;  /* 0x0002800000067ab9 */ /* 0x000fe20000000a00 */
[----:B------:R-:W-:Y:S01]  /*101e0*/  BSSY B6, `(.L_x_459) ;  /* 0x0000024000067945 */ /* 0x000fe20003800000 */
[----:B------:R-:W-:Y:S01]  /*101f0*/  BAR.SYNC.DEFER_BLOCKING 0x8, 0x180 ;  /* 0x0206000000007b1d */ /* 0x000fe20000010000 */
[----:B------:R-:W-:-:S04]  /*10200*/  ISETP.NE.U32.AND P0, PT, RZ, UR6, PT ;  /* 0x00000006ff007c0c */ /* 0x000fc8000bf05070 */
[----:B------:R-:W-:Y:S01]  /*10210*/  ISETP.NE.AND.EX P0, PT, RZ, UR7, PT, P0 ;  /* 0x00000007ff007c0c */ /* 0x000fe2000bf05300 */
[----:B----4-:R-:W-:Y:S01]  /*10220*/  VIADD R2, R2, 0x14400 ;  /* 0x0001440002027836 */ /* 0x010fe20000000000 */
[----:B---3--:R-:W-:-:S04]  /*10230*/  SHF.R.S32.HI R0, RZ, 0x1f, R3 ;  /* 0x0000001fff007819 */ /* 0x008fc80000011403 */
[----:B------:R-:W-:Y:S02]  /*10240*/  LOP3.LUT P1, RZ, R2, 0x3ff, RZ, 0xc0, !PT ;  /* 0x000003ff02ff7812 */ /* 0x000fe4000782c0ff */
[----:B-----5:R-:W-:Y:S01]  /*10250*/  SEL R5, R5, RZ, !P0 ;  /* 0x000000ff05057207 */ /* 0x020fe20004000000 */
[----:B------:R-:W-:Y:S01]  /*10260*/  IMAD R0, R0, UR4, RZ ;  /* 0x0000000400007c24 */ /* 0x000fe2000f8e02ff */
[----:B--2---:R-:W-:-:S03]  /*10270*/  SEL R4, R4, RZ, !P0 ;  /* 0x000000ff04047207 */ /* 0x004fc60004000000 */
[C---:B------:R-:W-:Y:S02]  /*10280*/  IMAD R0, R3.reuse, UR5, R0 ;  /* 0x0000000503007c24 */ /* 0x040fe4000f8e0200 */
[----:B------:R-:W-:-:S05]  /*10290*/  IMAD.WIDE.U32 R2, R3, UR4, RZ ;  /* 0x0000000403027c25 */ /* 0x000fca000f8e00ff */
[----:B------:R2:W-:Y:S04]  /*102a0*/  STL.64 [R1+0x48], R2 ;  /* 0x0000480201007387 */ /* 0x0005e80000100a00 */
[----:B------:R3:W-:Y:S04]  /*102b0*/  STL [R1+0x28], R5 ;  /* 0x0000280501007387 */ /* 0x0007e80000100800 */
[----:B------:R3:W-:Y:S01]  /*102c0*/  STL [R1+0x54], R4 ;  /* 0x0000540401007387 */ /* 0x0007e20000100800 */
[----:B--2---:R-:W-:Y:S01]  /*102d0*/  IMAD.IADD R2, R3, 0x1, R0 ;  /* 0x0000000103027824 */ /* 0x004fe200078e0200 */
[----:B------:R-:W-:-:S05]  /*102e0*/  SHF.R.S32.HI R0, RZ, 0x1f, R18 ;  /* 0x0000001fff007819 */ /* 0x000fca0000011412 */
[----:B------:R3:W-:Y:S04]  /*102f0*/  STL [R1+0x38], R0 ;  /* 0x0000380001007387 */ /* 0x0007e80000100800 */
[----:B------:R3:W-:Y:S01]  /*10300*/  STL [R1+0x34], R2 ;  /* 0x0000340201007387 */ /* 0x0007e20000100800 */
[----:B------:R-:W-:Y:S05]  /*10310*/  @!P1 BRA `(.L_x_460) ;  /* 0x0000000000409947 */ /* 0x000fea0003800000 */
[----:B---3--:R-:W-:Y:S01]  /*10320*/  MOV R2, 0x0 ;  /* 0x0000000000027802 */ /* 0x008fe20000000f00 */
[----:B------:R-:W-:Y:S01]  /*10330*/  ULDC.64 UR6, c[0x4][0x1b8] ;  /* 0x01006e0000067ab9 */ /* 0x000fe20000000a00 */
[----:B------:R-:W-:Y:S01]  /*10340*/  ULDC.64 UR8, c[0x4][0x1c0] ;  /* 0x0100700000087ab9 */ /* 0x000fe20000000a00 */
[----:B------:R-:W-:Y:S01]  /*10350*/  ULDC.64 UR4, c[0x4][0x130] ;  /* 0x01004c0000047ab9 */ /* 0x000fe20000000a00 */
[----:B------:R-:W-:Y:S02]  /*10360*/  IMAD.U32 R4, RZ, RZ, UR6 ;  /* 0x00000006ff047e24 */ /* 0x000fe4000f8e00ff */
[----:B------:R-:W2:Y:S01]  /*10370*/  LDC.64 R2, c[0x4][R2] ;  /* 0x0100000002027b82 */ /* 0x000ea20000000a00 */
[----:B------:R-:W-:Y:S02]  /*10380*/  IMAD.U32 R5, RZ, RZ, UR7 ;  /* 0x00000007ff057e24 */ /* 0x000fe4000f8e00ff */
[----:B------:R-:W-:Y:S02]  /*10390*/  IMAD.U32 R6, RZ, RZ, UR8 ;  /* 0x00000008ff067e24 */ /* 0x000fe4000f8e00ff */
[----:B------:R-:W-:-:S02]  /*103a0*/  IMAD.U32 R7, RZ, RZ, UR9 ;  /* 0x00000009ff077e24 */ /* 0x000fc4000f8e00ff */
[----:B------:R-:W-:Y:S02]  /*103b0*/  IMAD.U32 R10, RZ, RZ, UR4 ;  /* 0x00000004ff0a7e24 */ /* 0x000fe4000f8e00ff */
[----:B------:R-:W-:Y:S02]  /*103c0*/  IMAD.U32 R11, RZ, RZ, UR5 ;  /* 0x00000005ff0b7e24 */ /* 0x000fe4000f8e00ff */
[----:B------:R-:W-:Y:S02]  /*103d0*/  IMAD.MOV.U32 R8, RZ, RZ, 0x70 ;  /* 0x00000070ff087424 */ /* 0x000fe400078e00ff */
[----:B-1----:R-:W-:Y:S02]  /*103e0*/  IMAD.MOV.U32 R12, RZ, RZ, 0x1 ;  /* 0x00000001ff0c7424 */ /* 0x002fe400078e00ff */
[----:B------:R-:W-:-:S07]  /*103f0*/  IMAD.MOV.U32 R13, RZ, RZ, RZ ;  /* 0x000000ffff0d7224 */ /* 0x000fce00078e00ff */
[----:B------:R-:W-:-:S07]  /*10400*/  LEPC R20, `(.L_x_460) ;  /* 0x000000001014794e */ /* 0x000fce0000000000 */
[----:B0-2---:R-:W-:Y:S05]  /*10410*/  CALL.ABS.NOINC R2 ;  /* 0x0000000002007343 */ /* 0x005fea0003c00000 */
.L_x_460:
[----:B------:R-:W-:Y:S05]  /*10420*/  BSYNC B6 ;  /* 0x0000000000067941 */ /* 0x000fea0003800000 */
.L_x_459:
[----:B---3--:R-:W2:Y:S01]  /*10430*/  LDL.LU R4, [R1+0x34] ;  /* 0x0000340001047983 */ /* 0x008ea20000300800 */
[----:B------:R-:W3:Y:S01]  /*10440*/  LDC R7, c[0x0][0x448] ;  /* 0x00011200ff077b82 */ /* 0x000ee20000000800 */
[----:B------:R-:W-:Y:S01]  /*10450*/  ULDC.64 UR4, c[0x0][0x2d8] ;  /* 0x0000b60000047ab9 */ /* 0x000fe20000000a00 */
[----:B------:R-:W-:Y:S01]  /*10460*/  IMAD.SHL.U32 R17, R17, 0x80, RZ ;  /* 0x0000008011117824 */ /* 0x000fe200078e00ff */
[----:B------:R-:W2:Y:S01]  /*10470*/  LDL.LU.64 R2, [R1+0x48] ;  /* 0x0000480001027983 */ /* 0x000ea20000300a00 */
[----:B------:R-:W-:-:S03]  /*10480*/  ULDC.64 UR6, c[0x0][0x280] ;  /* 0x0000a00000067ab9 */ /* 0x000fc60000000a00 */
[----:B------:R-:W4:Y:S04]  /*10490*/  LDL.LU R0, [R1+0x38] ;  /* 0x0000380001007983 */ /* 0x000f280000300800 */
[----:B------:R-:W4:Y:S04]  /*104a0*/  LDL.LU R6, [R1+0x54] ;  /* 0x0000540001067983 */ /* 0x000f280000300800 */
[----:B------:R-:W4:Y:S01]  /*104b0*/  LDL.LU R5, [R1+0x28] ;  /* 0x0000280001057983 */ /* 0x000f220000300800 */
[----:B------:R-:W0:Y:S01]  /*104c0*/  S2R R9, SR_TID.X ;  /* 0x0000000000097919 */ /* 0x000e220000002100 */
[----:B------:R-:W1:Y:S01]  /*104d0*/  S2R R8, SR_TID.X ;  /* 0x0000000000087919 */ /* 0x000e620000002100 */
[----:B---3--:R-:W-:Y:S01]  /*104e0*/  ISETP.NE.AND P0, PT, R7, 0x1, PT ;  /* 0x000000010700780c */ /* 0x008fe20003f05270 */
[----:B0-----:R-:W-:-:S02]  /*104f0*/  IMAD.SHL.U32 R9, R9, 0x8, RZ ;  /* 0x0000000809097824 */ /* 0x001fc400078e00ff */
[----:B-1----:R-:W-:-:S03]  /*10500*/  IMAD.SHL.U32 R10, R8, 0x8, RZ ;  /* 0x00000008080a7824 */ /* 0x002fc600078e00ff */
[----:B------:R-:W-:-:S04]  /*10510*/  LOP3.LUT R9, R9, 0x38, RZ, 0xc0, !PT ;  /* 0x0000003809097812 */ /* 0x000fc800078ec0ff */
[C---:B------:R-:W-:Y:S02]  /*10520*/  LOP3.LUT R12, R9.reuse, 0x40, RZ, 0xfc, !PT ;  /* 0x00000040090c7812 */ /* 0x040fe400078efcff */
[C---:B------:R-:W-:Y:S02]  /*10530*/  LOP3.LUT R11, R9.reuse, 0x80, RZ, 0xfc, !PT ;  /* 0x00000080090b7812 */ /* 0x040fe400078efcff */
[----:B------:R-:W-:Y:S02]  /*10540*/  LOP3.LUT R9, R9, 0xc0, RZ, 0xfc, !PT ;  /* 0x000000c009097812 */ /* 0x000fe400078efcff */
[----:B------:R-:W-:Y:S01]  /*10550*/  LOP3.LUT R10, R10, 0x38, RZ, 0xc0, !PT ;  /* 0x000000380a0a7812 */ /* 0x000fe200078ec0ff */
[----:B--2---:R-:W-:Y:S02]  /*10560*/  IMAD.MOV.U32 R3, RZ, RZ, R4 ;  /* 0x000000ffff037224 */ /* 0x004fe400078e0004 */
[----:B------:R-:W0:Y:S01]  /*10570*/  S2R R4, SR_TID.X ;  /* 0x0000000000047919 */ /* 0x000e220000002100 */
[----:B----4-:R-:W-:-:S02]  /*10580*/  IMAD R0, R0, UR4, RZ ;  /* 0x0000000400007c24 */ /* 0x010fc4000f8e02ff */
[----:B------:R-:W-:-:S04]  /*10590*/  IMAD.WIDE.U32 R2, R18, UR4, R2 ;  /* 0x0000000412027c25 */ /* 0x000fc8000f8e0002 */
[----:B------:R-:W-:Y:S01]  /*105a0*/  IMAD R0, R18, UR5, R0 ;  /* 0x0000000512007c24 */ /* 0x000fe2000f8e0200 */
[----:B------:R-:W-:-:S03]  /*105b0*/  ULDC.64 UR4, c[0x0][0x2e0] ;  /* 0x0000b80000047ab9 */ /* 0x000fc60000000a00 */
[----:B------:R-:W-:Y:S02]  /*105c0*/  IMAD.IADD R3, R3, 0x1, R0 ;  /* 0x0000000103037824 */ /* 0x000fe400078e0200 */
[----:B------:R-:W-:Y:S02]  /*105d0*/  IMAD R0, R6, UR4, RZ ;  /* 0x0000000406007c24 */ /* 0x000fe4000f8e02ff */
[C---:B------:R-:W-:Y:S01]  /*105e0*/  IMAD.WIDE.U32 R2, R5.reuse, UR4, R2 ;  /* 0x0000000405027c25 */ /* 0x040fe2000f8e0002 */
[----:B------:R-:W1:Y:S03]  /*105f0*/  @P0 LDC R6, c[0x0][0x450] ;  /* 0x00011400ff060b82 */ /* 0x000e660000000800 */
[----:B------:R-:W-:Y:S01]  /*10600*/  IMAD R0, R5, UR5, R0 ;  /* 0x0000000505007c24 */ /* 0x000fe2000f8e0200 */
[----:B------:R-:W-:-:S03]  /*10610*/  ULDC.64 UR4, c[0x0][0x2d0] ;  /* 0x0000b40000047ab9 */ /* 0x000fc60000000a00 */
[----:B------:R-:W-:Y:S01]  /*10620*/  IMAD.IADD R3, R3, 0x1, R0 ;  /* 0x0000000103037824 */ /* 0x000fe200078e0200 */
[C---:B0-----:R-:W-:Y:S01]  /*10630*/  LOP3.LUT R5, R4.reuse, 0x7f, RZ, 0xc0, !PT ;  /* 0x0000007f04057812 */ /* 0x041fe200078ec0ff */
[----:B------:R-:W-:-:S03]  /*10640*/  IMAD.SHL.U32 R4, R4, 0x10, RZ ;  /* 0x0000001004047824 */ /* 0x000fc600078e00ff */
[----:B------:R-:W-:-:S04]  /*10650*/  SHF.R.U32.HI R5, RZ, 0x3, R5 ;  /* 0x00000003ff057819 */ /* 0x000fc80000011605 */
[----:B------:R-:W-:Y:S02]  /*10660*/  LOP3.LUT R4, R5, 0x70, R4, 0xf8, !PT ;  /* 0x0000007005047812 */ /* 0x000fe400078ef804 */
[----:B------:R-:W0:Y:S02]  /*10670*/  @P0 LDC R5, c[0x0][0x44c] ;  /* 0x00011300ff050b82 */ /* 0x000e240000000800 */
[----:B------:R-:W-:-:S05]  /*10680*/  LOP3.LUT R0, R4, R17, RZ, 0xfc, !PT ;  /* 0x0000001104007212 */ /* 0x000fca00078efcff */
[----:B------:R-:W-:Y:S02]  /*10690*/  IMAD.MOV.U32 R4, RZ, RZ, R0 ;  /* 0x000000ffff047224 */ /* 0x000fe400078e0000 */
[----:B0-----:R-:W-:-:S05]  /*106a0*/  @P0 IMAD.HI.U32 R5, R0, R5, RZ ;  /* 0x0000000500050227 */ /* 0x001fca00078e00ff */
[----:B-1----:R-:W-:-:S05]  /*106b0*/  @P0 SHF.R.U32.HI R4, RZ, R6, R5 ;  /* 0x00000006ff040219 */ /* 0x002fca0000011605 */
[----:B------:R-:W-:Y:S02]  /*106c0*/  IMAD.MOV R5, RZ, RZ, -R4 ;  /* 0x000000ffff057224 */ /* 0x000fe400078e0a04 */
[----:B------:R-:W-:-:S04]  /*106d0*/  IMAD.WIDE.U32 R2, R4, UR4, R2 ;  /* 0x0000000404027c25 */ /* 0x000fc8000f8e0002 */
[----:B------:R-:W-:Y:S01]  /*106e0*/  IMAD R0, R7, R5, R0 ;  /* 0x0000000507007224 */ /* 0x000fe200078e0200 */
[----:B------:R-:W-:-:S05]  /*106f0*/  SHF.R.S32.HI R5, RZ, 0x1f, R4 ;  /* 0x0000001fff057819 */ /* 0x000fca0000011404 */
[----:B------:R-:W-:-:S04]  /*10700*/  IMAD R5, R5, UR4, RZ ;  /* 0x0000000405057c24 */ /* 0x000fc8000f8e02ff */
[----:B------:R-:W-:Y:S01]  /*10710*/  IMAD R4, R4, UR5, R5 ;  /* 0x0000000504047c24 */ /* 0x000fe2000f8e0205 */
[----:B------:R-:W-:-:S03]  /*10720*/  ULDC.64 UR4, c[0x0][0x2c8] ;  /* 0x0000b20000047ab9 */ /* 0x000fc60000000a00 */
[----:B------:R-:W-:Y:S01]  /*10730*/  IMAD.IADD R3, R3, 0x1, R4 ;  /* 0x0000000103037824 */ /* 0x000fe200078e0204 */
[----:B------:R-:W-:Y:S01]  /*10740*/  SHF.R.S32.HI R4, RZ, 0x1f, R0 ;  /* 0x0000001fff047819 */ /* 0x000fe20000011400 */
[----:B------:R-:W-:-:S04]  /*10750*/  IMAD.WIDE.U32 R2, R0, UR4, R2 ;  /* 0x0000000400027c25 */ /* 0x000fc8000f8e0002 */
[----:B------:R-:W-:Y:S01]  /*10760*/  IMAD R4, R4, UR4, RZ ;  /* 0x0000000404047c24 */ /* 0x000fe2000f8e02ff */
[----:B------:R-:W-:Y:S02]  /*10770*/  ULDC UR4, c[0x0][0x2b8] ;  /* 0x0000ae0000047ab9 */ /* 0x000fe40000000800 */
[----:B------:R-:W-:Y:S01]  /*10780*/  ISETP.GE.AND P3, PT, R9, UR4, PT ;  /* 0x0000000409007c0c */ /* 0x000fe2000bf66270 */
[----:B------:R-:W-:Y:S01]  /*10790*/  IMAD R0, R0, UR5, R4 ;  /* 0x0000000500007c24 */ /* 0x000fe2000f8e0204 */
[----:B------:R0:W5:Y:S01]  /*107a0*/  LDL R9, [R1+0x24] ;  /* 0x0000240001097983 */ /* 0x0001620000100800 */
[----:B------:R-:W-:Y:S02]  /*107b0*/  LEA R4, P4, R2, UR6, 0x1 ;  /* 0x0000000602047c11 */ /* 0x000fe4000f8808ff */
[----:B------:R-:W-:Y:S01]  /*107c0*/  IMAD.IADD R0, R3, 0x1, R0 ;  /* 0x0000000103007824 */ /* 0x000fe200078e0200 */
[----:B------:R-:W-:Y:S02]  /*107d0*/  ISETP.GE.AND P0, PT, R10, UR4, PT ;  /* 0x000000040a007c0c */ /* 0x000fe4000bf06270 */
[----:B------:R-:W-:-:S02]  /*107e0*/  ISETP.GE.AND P1, PT, R12, UR4, PT ;  /* 0x000000040c007c0c */ /* 0x000fc4000bf26270 */
[----:B------:R-:W-:Y:S01]  /*107f0*/  ISETP.GE.AND P2, PT, R11, UR4, PT ;  /* 0x000000040b007c0c */ /* 0x000fe2000bf46270 */
[----:B------:R-:W-:Y:S01]  /*10800*/  UMOV UR4, 0xffffffff ;  /* 0xffffffff00047882 */ /* 0x000fe20000000000 */
[----:B------:R-:W-:Y:S02]  /*10810*/  LEA.HI.X R0, R2, UR7, R0, 0x1, P4 ;  /* 0x0000000702007c11 */ /* 0x000fe4000a0f0c00 */
[----:B0-----:R-:W-:Y:S09]  /*10820*/  BRA.DIV UR4, `(.L_x_461) ;  /* 0x0000004e04687947 */ /* 0x001ff2000b800000 */
[----:B------:R-:W0:Y:S02]  /*10830*/  S2R R6, SR_TID.X ;  /* 0x0000000000067919 */ /* 0x000e240000002100 */
[----:B0-----:R-:W-:Y:S02]  /*10840*/  LOP3.LUT R8, R6, 0x7f, RZ, 0xc0, !PT ;  /* 0x0000007f06087812 */ /* 0x001fe400078ec0ff */
[----:B------:R-:W2:Y:S01]  /*10850*/  LDL.LU R6, [R1+0x3c] ;  /* 0x00003c0001067983 */ /* 0x000ea20000300800 */
[----:B------:R-:W-:Y:S01]  /*10860*/  ULDC.64 UR4, c[0x0][0x208] ;  /* 0x0000820000047ab9 */ /* 0x000fe20000000a00 */
[----:B------:R-:W-:-:S05]  /*10870*/  SHF.R.U32.HI R8, RZ, 0x3, R8 ;  /* 0x00000003ff087819 */ /* 0x000fca0000011608 */
[----:B------:R-:W-:Y:S02]  /*10880*/  IMAD.IADD R2, R8, 0x1, R17 ;  /* 0x0000000108027824 */ /* 0x000fe400078e0211 */
[----:B------:R-:W-:Y:S02]  /*10890*/  SHFL.IDX PT, R8, R0, 0x6, 0x181f ;  /* 0x00d81f0000087f89 */ /* 0x000fe400000e0000 */
[----:B------:R-:W-:Y:S02]  /*108a0*/  VIADD R5, R2, 0x10 ;  /* 0x0000001002057836 */ /* 0x000fe40000000000 */
[----:B--2---:R-:W-:Y:S02]  /*108b0*/  IMAD R3, R6, R7, RZ ;  /* 0x0000000706037224 */ /* 0x004fe400078e02ff */
[----:B------:R-:W0:Y:S03]  /*108c0*/  SHFL.IDX PT, R7, R4, RZ, 0x181f ;  /* 0x00181fff04077589 */ /* 0x000e2600000e0000 */
[----:B------:R-:W-:Y:S01]  /*108d0*/  ISETP.GE.AND P5, PT, R2, R3, PT ;  /* 0x000000030200720c */ /* 0x000fe20003fa6270 */
[----:B------:R-:W1:-:S12]  /*108e0*/  SHFL.IDX PT, R6, R0, RZ, 0x181f ;  /* 0x00181fff00067589 */ /* 0x000e5800000e0000 */
[----:B0-----:R-:W-:-:S05]  /*108f0*/  @!P5 LEA R7, P4, R10, R7, 0x1 ;  /* 0x000000070a07d211 */ /* 0x001fca00078808ff */
[----:B-1----:R-:W-:-:S05]  /*10900*/  @!P5 IMAD.X R6, RZ, RZ, R6, P4 ;  /* 0x000000ffff06d224 */ /* 0x002fca00020e0606 */
[----:B------:R-:W-:-:S04]  /*10910*/  @!P5 LOP3.LUT R7, R7, R6, RZ, 0x3c, !PT ;  /* 0x000000060707d212 */ /* 0x000fc800078e3cff */
[----:B------:R-:W-:-:S04]  /*10920*/  @!P5 LOP3.LUT R6, R7, R6, RZ, 0x3c, !PT ;  /* 0x000000060706d212 */ /* 0x000fc800078e3cff */
[----:B------:R-:W-:-:S05]  /*10930*/  @!P5 LOP3.LUT R7, R7, R6, RZ, 0x3c, !PT ;  /* 0x000000060707d212 */ /* 0x000fca00078e3cff */
[----:B-----5:R-:W-:Y:S04]  /*10940*/  @!P5 LDGSTS.E.BYPASS.LTC128B.128 [R9+0x14400], desc[UR4][R6.64], !P0 ;  /* 0x144000000609dfae */ /* 0x020fe8000c101d44 */
[----:B------:R-:W-:Y:S04]  /*10950*/  @!P5 LDGSTS.E.BYPASS.LTC128B.128 [R9+0x18400], desc[UR4][R6.64+0x80], !P1 ;  /* 0x184000800609dfae */ /* 0x000fe8000c901d44 */
[----:B------:R-:W-:Y:S04]  /*10960*/  @!P5 LDGSTS.E.BYPASS.LTC128B.128 [R9+0x1c400], desc[UR4][R6.64+0x100], !P2 ;  /* 0x1c4001000609dfae */ /* 0x000fe8000d101d44 */
[----:B------:R0:W-:Y:S01]  /*10970*/  @!P5 LDGSTS.E.BYPASS.LTC128B.128 [R9+0x20400], desc[UR4][R6.64+0x180], !P3 ;  /* 0x204001800609dfae */ /* 0x0001e2000d901d44 */
[----:B------:R-:W-:-:S03]  /*10980*/  ISETP.GE.AND P5, PT, R5, R3, PT ;  /* 0x000000030500720c */ /* 0x000fc60003fa6270 */
[----:B------:R-:W1:Y:S04]  /*10990*/  SHFL.IDX PT, R5, R4, 0x1, 0x181f ;  /* 0x00381f0004057f89 */ /* 0x000e6800000e0000 */
[----:B0-----:R-:W0:Y:S06]  /*109a0*/  SHFL.IDX PT, R6, R0, 0x1, 0x181f ;  /* 0x00381f0000067f89 */ /* 0x001e2c00000e0000 */
[----:B-1----:R-:W-:-:S05]  /*109b0*/  @!P5 LEA R5, P4, R10, R5, 0x1 ;  /* 0x000000050a05d211 */ /* 0x002fca00078808ff */
[----:B0-----:R-:W-:-:S04]  /*109c0*/  @!P5 IMAD.X R6, RZ, RZ, R6, P4 ;  /* 0x000000ffff06d224 */ /* 0x001fc800020e0606 */
[----:B------:R-:W-:Y:S02]  /*109d0*/  @!P5 IMAD.MOV.U32 R7, RZ, RZ, R6 ;  /* 0x000000ffff07d224 */ /* 0x000fe400078e0006 */
[----:B------:R-:W-:Y:S01]  /*109e0*/  @!P5 IMAD.MOV.U32 R6, RZ, RZ, R5 ;  /* 0x000000ffff06d224 */ /* 0x000fe200078e0005 */
[----:B------:R-:W-:-:S04]  /*109f0*/  IADD3 R5, R2, 0x20, RZ ;  /* 0x0000002002057810 */ /* 0x000fc80007ffe0ff */
[----:B------:R-:W-:Y:S04]  /*10a00*/  @!P5 LDGSTS.E.BYPASS.LTC128B.128 [R9+0x14c00], desc[UR4][R6.64], !P0 ;  /* 0x14c000000609dfae */ /* 0x000fe8000c101d44 */
        /* <DEDUP_REMOVED lines=9> */
[----:B------:R-:W-:Y:S02]  /*10aa0*/  @!P5 IMAD.MOV.U32 R6, RZ, RZ, R5 ;  /* 0x000000ffff06d224 */ /* 0x000fe400078e0005 */
[----:B------:R-:W-:-:S03]  /*10ab0*/  VIADD R5, R2, 0x30 ;  /* 0x0000003002057836 */ /* 0x000fc60000000000 */
        /* <DEDUP_REMOVED lines=42> */
[----:B------:R-:W2:Y:S06]  /*10d60*/  SHFL.IDX PT, R4, R4, 0x7, 0x181f ;  /* 0x00f81f0004047f89 */ /* 0x000eac00000e0000 */
[----:B-1----:R-:W-:-:S05]  /*10d70*/  @!P5 LEA R5, P4, R10, R5, 0x1 ;  /* 0x000000050a05d211 */ /* 0x002fca00078808ff */
[----:B0-----:R-:W-:-:S04]  /*10d80*/  @!P5 IMAD.X R6, RZ, RZ, R8, P4 ;  /* 0x000000ffff06d224 */ /* 0x001fc800020e0608 */
[----:B------:R-:W-:Y:S02]  /*10d90*/  @!P5 IMAD.MOV.U32 R7, RZ, RZ, R6 ;  /* 0x000000ffff07d224 */ /* 0x000fe400078e0006 */
[----:B------:R-:W-:Y:S02]  /*10da0*/  @!P5 IMAD.MOV.U32 R6, RZ, RZ, R5 ;  /* 0x000000ffff06d224 */ /* 0x000fe400078e0005 */
[----:B------:R0:W1:Y:S04]  /*10db0*/  SHFL.IDX PT, R5, R0, 0x7, 0x181f ;  /* 0x00f81f0000057f89 */ /* 0x00006800000e0000 */
[----:B------:R0:W-:Y:S04]  /*10dc0*/  @!P5 LDGSTS.E.BYPASS.LTC128B.128 [R9+0x17400], desc[UR4][R6.64], !P0 ;  /* 0x174000000609dfae */ /* 0x0001e8000c101d44 */
[----:B------:R0:W-:Y:S04]  /*10dd0*/  @!P5 LDGSTS.E.BYPASS.LTC128B.128 [R9+0x1b400], desc[UR4][R6.64+0x80], !P1 ;  /* 0x1b4000800609dfae */ /* 0x0001e8000c901d44 */
[----:B------:R0:W-:Y:S04]  /*10de0*/  @!P5 LDGSTS.E.BYPASS.LTC128B.128 [R9+0x1f400], desc[UR4][R6.64+0x100], !P2 ;  /* 0x1f4001000609dfae */ /* 0x0001e8000d101d44 */
[----:B--2---:R0:W-:Y:S02]  /*10df0*/  @!P5 LDGSTS.E.BYPASS.LTC128B.128 [R9+0x23400], desc[UR4][R6.64+0x180], !P3 ;  /* 0x234001800609dfae */ /* 0x0041e4000d901d44 */
.L_x_591:
[----:B------:R-:W-:Y:S01]  /*10e00*/  VIADD R2, R2, 0x70 ;  /* 0x0000007002027836 */ /* 0x000fe20000000000 */
[----:B------:R-:W-:Y:S04]  /*10e10*/  BSSY B0, `(.L_x_462) ;  /* 0x000000d000007945 */ /* 0x000fe80003800000 */
[----:B------:R-:W-:-:S13]  /*10e20*/  ISETP.GE.AND P4, PT, R2, R3, PT ;  /* 0x000000030200720c */ /* 0x000fda0003f86270 */
[----:B------:R-:W-:Y:S05]  /*10e30*/  @P4 BRA `(.L_x_463) ;  /* 0x0000000000284947 */ /* 0x000fea0003800000 */
[----:B------:R-:W-:Y:S01]  /*10e40*/  LEA R2, P4, R10, R4, 0x1 ;  /* 0x000000040a027211 */ /* 0x000fe200078808ff */
[----:B------:R-:W-:-:S04]  /*10e50*/  ULDC.64 UR4, c[0x0][0x208] ;  /* 0x0000820000047ab9 */ /* 0x000fc80000000a00 */
[----:B-1----:R-:W-:-:S05]  /*10e60*/  IMAD.X R3, RZ, RZ, R5, P4 ;  /* 0x000000ffff037224 */ /* 0x002fca00020e0605 */
[----:B------:R-:W-:Y:S01]  /*10e70*/  @!PT LDS RZ, [RZ] ;  /* 0x00000000fffff984 */ /* 0x000fe20000000800 */
[----:B------:R-:W-:Y:S01]  /*10e80*/  @!PT LDS RZ, [RZ] ;  /* 0x00000000fffff984 */ /* 0x000fe20000000800 */
[----:B------:R-:W-:Y:S01]  /*10e90*/  @!PT LDS RZ, [RZ] ;  /* 0x00000000fffff984 */ /* 0x000fe20000000800 */
[----:B------:R2:W-:Y:S04]  /*10ea0*/  LDGSTS.E.BYPASS.LTC128B.128 [R9+0x17c00], desc[UR4][R2.64], !P0 ;  /* 0x17c0000002097fae */ /* 0x0005e8000c101d44 */
[----:B------:R2:W-:Y:S04]  /*10eb0*/  LDGSTS.E.BYPASS.LTC128B.128 [R9+0x1bc00], desc[UR4][R2.64+0x80], !P1 ;  /* 0x1bc0008002097fae */ /* 0x0005e8000c901d44 */
[----:B------:R2:W-:Y:S04]  /*10ec0*/  LDGSTS.E.BYPASS.LTC128B.128 [R9+0x1fc00], desc[UR4][R2.64+0x100], !P2 ;  /* 0x1fc0010002097fae */ /* 0x0005e8000d101d44 */
[----:B------:R2:W-:Y:S02]  /*10ed0*/  LDGSTS.E.BYPASS.LTC128B.128 [R9+0x23c00], desc[UR4][R2.64+0x180], !P3 ;  /* 0x23c0018002097fae */ /* 0x0005e4000d901d44 */
.L_x_463:
[----:B------:R-:W-:Y:S05]  /*10ee0*/  BSYNC B0 ;  /* 0x0000000000007941 */ /* 0x000fea0003800000 */
.L_x_462:
[----:B0-2---:R-:W2:Y:S01]  /*10ef0*/  LDL R9, [R1+0x4] ;  /* 0x0000040001097983 */ /* 0x005ea20000100800 */
[----:B------:R-:W-:Y:S01]  /*10f00*/  PLOP3.LUT P0, PT, PT, PT, PT, 0x80, 0x0 ;  /* 0x000000000000781c */ /* 0x000fe20003f0f070 */
[----:B------:R-:W-:Y:S01]  /*10f10*/  NOP ;  /* 0x0000000000007918 */ /* 0x000fe20000000000 */
[----:B--2---:R-:W-:-:S11]  /*10f20*/  VIADD R6, R9, 0x38800 ;  /* 0x0003880009067836 */ /* 0x004fd60000000000 */
.L_x_464:
[----:B------:R-:W2:Y:S01]  /*10f30*/  LDL R2, [R1+0x4] ;  /* 0x0000040001027983 */ /* 0x000ea20000100800 */
[----:B------:R-:W-:Y:S02]  /*10f40*/  PLOP3.LUT P1, PT, P1, P0, PT, 0xa2, 0x0 ;  /* 0x000000000000781c */ /* 0x000fe40000f21472 */
[----:B--2---:R-:W-:-:S08]  /*10f50*/  @P0 R2UR P1, UR4, R2 ;  /* 0x00000000020402ca */ /* 0x004fd00000020000 */
[----:B------:R-:W-:-:S05]  /*10f60*/  @P0 PLOP3.LUT P0, PT, P1, PT, PT, 0x80, 0x0 ;  /* 0x000000000000081c */ /* 0x000fca0000f0f070 */
[----:B------:R-:W-:Y:S01]  /*10f70*/  @!P1 SYNCS.ARRIVE.TRANS64.RED.A0T1 RZ, [UR4+0x38800], RZ ;  /* 0x038800ffffff99a7 */ /* 0x000fe20008200404 */
[----:B------:R-:W-:Y:S07]  /*10f80*/  @!P1 ARRIVES.LDGSTSBAR.64.TRANSCNT [UR4+0x38800] ;  /* 0x03880000ff0099b0 */ /* 0x000fee0008000a84 */
[----:B------:R-:W-:Y:S05]  /*10f90*/  @P0 BRA.U.ANY `(.L_x_464) ;  /* 0xfffffffd00e40947 */ /* 0x000fea000393ffff */
[----:B------:R-:W2:Y:S02]  /*10fa0*/  LDL.LU R3, [R1+0x50] ;  /* 0x0000500001037983 */ /* 0x000ea40000300800 */
[----:B--2---:R-:W-:-:S05]  /*10fb0*/  VIADD R3, R3, 0x1 ;  /* 0x0000000103037836 */ /* 0x004fca0000000000 */
[----:B------:R0:W-:Y:S01]  /*10fc0*/  STL [R1+0x50], R3 ;  /* 0x0000500301007387 */ /* 0x0001e20000100800 */
[----:B------:R-:W-:-:S04]  /*10fd0*/  LEA.HI R0, R3, R3, RZ, 0x1 ;  /* 0x0000000303007211 */ /* 0x000fc800078f08ff */
[----:B------:R-:W-:-:S05]  /*10fe0*/  LOP3.LUT R0, R0, 0xfffffffe, RZ, 0xc0, !PT ;  /* 0xfffffffe00007812 */ /* 0x000fca00078ec0ff */
[----:B------:R-:W-:-:S05]  /*10ff0*/  IMAD.IADD R0, R3, 0x1, -R0 ;  /* 0x0000000103007824 */ /* 0x000fca00078e0a00 */
[----:B------:R-:W-:Y:S01]  /*11000*/  SHF.L.U32 R0, R0, 0x1f, RZ ;  /* 0x0000001f00007819 */ /* 0x000fe200000006ff */
[----:B------:R-:W-:Y:S01]  /*11010*/  NOP ;  /* 0x0000000000007918 */ /* 0x000fe20000000000 */
[----:B------:R0:W-:Y:S01]  /*11020*/  SYNCS.ARRIVE.TRANS64.A1T0 RZ, [R2+URZ+0x38800], RZ ;  /* 0x038800ff02ff79a7 */ /* 0x0001e2000810003f */
[----:B------:R-:W-:Y:S01]  /*11030*/  BSSY B0, `(.L_x_465) ;  /* 0x0000003000007945 */ /* 0x000fe20003800000 */
[----:B------:R-:W2:Y:S03]  /*11040*/  SYNCS.PHASECHK.TRANS64.TRYWAIT P0, [R2+URZ+0x38820], R0 ;  /* 0x03882000020075a7 */ /* 0x000ea6000800017f */
[----:B0-2---:R-:W-:Y:S05]  /*11050*/  @!P0 BRA `(.L_x_466) ;  /* 0x0000005000648947 */ /* 0x005fea0003800000 */
.L_x_592:
[----:B------:R-:W-:Y:S05]  /*11060*/  BSYNC B0 ;  /* 0x0000000000007941 */ /* 0x000fea0003800000 */
.L_x_465:
[----:B0-----:R-:W2:Y:S01]  /*11070*/  LDL.LU R2, [R1+0x40] ;  /* 0x0000400001027983 */ /* 0x001ea20000300800 */
[----:B------:R-:W-:Y:S01]  /*11080*/  BSSY B0, `(.L_x_467) ;  /* 0x00002bb000007945 */ /* 0x000fe20003800000 */
[----:B--2---:R-:W-:-:S13]  /*11090*/  ISETP.GE.AND P0, PT, R2, 0x51, PT ;  /* 0x000000510200780c */ /* 0x004fda0003f06270 */
[----:B------:R-:W-:Y:S05]  /*110a0*/  @!P0 BRA `(.L_x_468) ;  /* 0x0000002800e08947 */ /* 0x000fea0003800000 */
[----:B------:R-:W2:Y:S01]  /*110b0*/  LDL R2, [R1+0x30] ;  /* 0x0000300001027983 */ /* 0x000ea20000100800 */
[----:B------:R-:W-:Y:S01]  /*110c0*/  IMAD.MOV.U32 R0, RZ, RZ, 0x1 ;  /* 0x00000001ff007424 */ /* 0x000fe200078e00ff */
[----:B------:R-:W-:Y:S01]  /*110d0*/  BSSY B2, `(.L_x_469) ;  /* 0x00000ef000027945 */ /* 0x000fe20003800000 */
[----:B--2---:R-:W-:-:S05]  /*110e0*/  IMAD.MOV R9, RZ, RZ, -R2 ;  /* 0x000000ffff097224 */ /* 0x004fca00078e0a02 */
[----:B------:R-:W-:-:S05]  /*110f0*/  VIADDMNMX R9, R9, R0, 0xffffffff, !PT ;  /* 0xffffffff09097446 */ /* 0x000fca0007800100 */
[----:B------:R-:W-:-:S05]  /*11100*/  IMAD.IADD R0, R2, 0x1, R9 ;  /* 0x0000000102007824 */ /* 0x000fca00078e0209 */
[----:B------:R-:W-:-:S04]  /*11110*/  LOP3.LUT R0, R0, 0x1, RZ, 0xc0, !PT ;  /* 0x0000000100007812 */ /* 0x000fc800078ec0ff */
[----:B------:R-:W-:Y:S01]  /*11120*/  ISETP.NE.U32.AND P0, PT, R0, 0x1, PT ;  /* 0x000000010000780c */ /* 0x000fe20003f05070 */
[----:B------:R-:W-:-:S12]  /*11130*/  VIADD R0, R2, 0xfffffffe ;  /* 0xfffffffe02007836 */ /* 0x000fd80000000000 */
[----:B------:R-:W-:Y:S05]  /*11140*/  @P0 BRA `(.L_x_470) ;  /* 0x0000000c009c0947 */ /* 0x000fea0003800000 */
[----:B------:R-:W2:Y:S04]  /*11150*/  LDL R4, [R1+0x20] ;  /* 0x0000200001047983 */ /* 0x000ea80000100800 */
[----:B------:R-:W3:Y:S04]  /*11160*/  LDL R3, [R1+0x8] ;  /* 0x0000080001037983 */ /* 0x000ee80000100800 */
[----:B------:R-:W4:Y:S01]  /*11170*/  LDL R2, [R1+0x10] ;  /* 0x0000100001027983 */ /* 0x000f220000100800 */
[----:B------:R-:W-:Y:S01]  /*11180*/  BSSY B1, `(.L_x_471) ;  /* 0x00000df000017945 */ /* 0x000fe20003800000 */
[----:B--2---:R-:W-:Y:S01]  /*11190*/  ISETP.NE.AND P1, PT, R4, RZ, PT ;  /* 0x000000ff0400720c */ /* 0x004fe20003f25270 */
[----:B---3--:R-:W-:-:S05]  /*111a0*/  VIADD R8, R3, 0x1 ;  /* 0x0000000103087836 */ /* 0x008fca0000000000 */
[----:B------:R-:W-:-:S04]  /*111b0*/  ISETP.NE.AND P0, PT, R8, 0x2, PT ;  /* 0x000000020800780c */ /* 0x000fc80003f05270 */
[----:B------:R-:W-:Y:S02]  /*111c0*/  SEL R10, RZ, 0x1, P0 ;  /* 0x00000001ff0a7807 */ /* 0x000fe40000000000 */
[----:B------:R-:W-:Y:S02]  /*111d0*/  SEL R8, R8, RZ, P0 ;  /* 0x000000ff08087207 */ /* 0x000fe40000000000 */
[----:B----4-:R-:W-:Y:S01]  /*111e0*/  LOP3.LUT R10, R2, R10, RZ, 0x3c, !PT ;  /* 0x0000000a020a7212 */ /* 0x010fe200078e3cff */
[----:B------:R-:W-:Y:S06]  /*111f0*/  @!P1 BRA `(.L_x_472) ;  /* 0x0000000c005c9947 */ /* 0x000fec0003800000 */
[----:B-1----:R0:W5:Y:S01]  /*11200*/  LDL R5, [R1] ;  /* 0x0000000001057983 */ /* 0x0021620000100800 */
[----:B------:R-:W-:Y:S02]  /*11210*/  ULDC.64 UR4, c[0x0][0x418] ;  /* 0x0001060000047ab9 */ /* 0x000fe40000000a00 */
[----:B------:R-:W-:-:S04]  /*11220*/  ISETP.NE.U32.AND P0, PT, RZ, UR4, PT ;  /* 0x00000004ff007c0c */ /* 0x000fc8000bf05070 */
[----:B------:R-:W-:-:S13]  /*11230*/  ISETP.NE.AND.EX P0, PT, RZ, UR5, PT, P0 ;  /* 0x00000005ff007c0c */ /* 0x000fda000bf05300 */
[----:B0-----:R-:W-:Y:S05]  /*11240*/  @!P0 BRA `(.L_x_473) ;  /* 0x0000000000508947 */ /* 0x001fea0003800000 */
[----:B------:R-:W2:Y:S01]  /*11250*/  LDL R11, [R1+0x1c] ;  /* 0x00001c00010b7983 */ /* 0x000ea20000100800 */
[----:B-----5:R-:W0:Y:S01]  /*11260*/  LDC R5, c[0x0][0x43c] ;  /* 0x00010f00ff057b82 */ /* 0x020e220000000800 */
[----:B------:R-:W-:Y:S02]  /*11270*/  ULDC.64 UR6, c[0x0][0x428] ;  /* 0x00010a0000067ab9 */ /* 0x000fe40000000a00 */
[----:B------:R-:W3:Y:S01]  /*11280*/  LDL R7, [R1+0xc] ;  /* 0x00000c0001077983 */ /* 0x000ee20000100800 */
        /* <DEDUP_REMOVED lines=8> */
[----:B------:R-:W-:Y:S01]  /*11310*/  SHF.R.S32.HI R3, RZ, 0x1f, R2 ;  /* 0x0000001fff037819 */ /* 0x000fe20000011402 */
[----:B--2---:R-:W-:-:S04]  /*11320*/  IMAD R4, R11, UR6, RZ ;  /* 0x000000060b047c24 */ /* 0x004fc8000f8e02ff */
[C---:B---3--:R-:W-:Y:S02]  /*11330*/  IMAD R4, R7.reuse, UR7, R4 ;  /* 0x0000000707047c24 */ /* 0x048fe4000f8e0204 */
[----:B------:R-:W-:-:S04]  /*11340*/  IMAD.WIDE.U32 R2, R7, UR6, R2 ;  /* 0x0000000607027c25 */ /* 0x000fc8000f8e0002 */
[----:B------:R-:W-:Y:S01]  /*11350*/  IMAD.IADD R3, R4, 0x1, R3 ;  /* 0x0000000104037824 */ /* 0x000fe200078e0203 */
[----:B------:R-:W-:-:S04]  /*11360*/  LEA R4, P0, R2, UR4, 0x2 ;  /* 0x0000000402047c11 */ /* 0x000fc8000f8010ff */
[----:B------:R-:W-:-:S06]  /*11370*/  LEA.HI.X R5, R2, UR5, R3, 0x2, P0 ;  /* 0x0000000502057c11 */ /* 0x000fcc00080f1403 */
[----:B------:R0:W5:Y:S03]  /*11380*/  LDG.E R5, desc[UR8][R4.64] ;  /* 0x0000000804057981 */ /* 0x000166000c1e1900 */
.L_x_473:
[----:B------:R-:W2:Y:S01]  /*11390*/  LDL R2, [R1+0x4] ;  /* 0x0000040001027983 */ /* 0x000ea20000100800 */
[----:B------:R-:W-:Y:S01]  /*113a0*/  BSSY B3, `(.L_x_474) ;  /* 0x0000005000037945 */ /* 0x000fe20003800000 */
[----:B--2---:R-:W-:Y:S01]  /*113b0*/  IMAD R3, R8, 0x8, R2 ;  /* 0x0000000808037824 */ /* 0x004fe200078e0202 */
[----:B------:R-:W-:-:S04]  /*113c0*/  SHF.L.U32 R2, R10, 0x1f, RZ ;  /* 0x0000001f0a027819 */ /* 0x000fc800000006ff */
[----:B------:R-:W1:Y:S02]  /*113d0*/  SYNCS.PHASECHK.TRANS64.TRYWAIT P0, [R3+URZ+0x38840], R2 ;  /* 0x03884002030075a7 */ /* 0x000e64000800017f */
[----:B-1----:R-:W-:Y:S05]  /*113e0*/  @!P0 BRA `(.L_x_475) ;  /* 0x0000004c00988947 */ /* 0x002fea0003800000 */
.L_x_593:
[----:B------:R-:W-:Y:S05]  /*113f0*/  BSYNC B3 ;  /* 0x0000000000037941 */ /* 0x000fea0003800000 */
.L_x_474:
[----:B0-----:R-:W0:Y:S01]  /*11400*/  S2R R4, SR_TID.X ;  /* 0x0000000000047919 */ /* 0x001e220000002100 */
[----:B------:R-:W-:Y:S01]  /*11410*/  BSSY B3, `(.L_x_476) ;  /* 0x000000b000037945 */ /* 0x000fe20003800000 */
[----:B0-----:R-:W-:-:S04]  /*11420*/  LOP3.LUT R4, R4, 0x7f, RZ, 0xc0, !PT ;  /* 0x0000007f04047812 */ /* 0x001fc800078ec0ff */
[----:B------:R-:W-:-:S13]  /*11430*/  ISETP.NE.AND P1, PT, R4, RZ, PT ;  /* 0x000000ff0400720c */ /* 0x000fda0003f25270 */
[----:B------:R-:W-:Y:S05]  /*11440*/  @P1 BRA `(.L_x_477) ;  /* 0x00000000001c1947 */ /* 0x000fea0003800000 */
[----:B------:R-:W0:Y:S01]  /*11450*/  S2R R4, SR_TID.X ;  /* 0x0000000000047919 */ /* 0x000e220000002100 */
[----:B-1----:R-:W-:-:S04]  /*11460*/  IMAD.MOV.U32 R2, RZ, RZ, 0xa000 ;  /* 0x0000a000ff027424 */ /* 0x002fc800078e00ff */
[----:B------:R2:W-:Y:S01]  /*11470*/  SYNCS.ARRIVE.TRANS64 RZ, [R3+URZ+0x38830], R2 ;  /* 0x0388300203ff79a7 */ /* 0x0005e2000800003f */
[----:B0-----:R-:W-:-:S04]  /*11480*/  LOP3.LUT R4, R4, 0x1f, RZ, 0xc0, !PT ;  /* 0x0000001f04047812 */ /* 0x001fc800078ec0ff */
[----:B------:R-:W-:-:S13]  /*11490*/  ISETP.NE.AND P0, PT, R4, RZ, PT ;  /* 0x000000ff0400720c */ /* 0x000fda0003f05270 */
[----:B--2---:R-:W-:Y:S05]  /*114a0*/  @!P0 BRA `(.L_x_477) ;  /* 0x0000000000048947 */ /* 0x004fea0003800000 */
[----:B------:R-:W-:Y:S01]  /*114b0*/  BPT.TRAP 0x1 ;  /* 0x000000040000795c */ /* 0x000fe20000300000 */
.L_x_477:
[----:B------:R-:W-:Y:S05]  /*114c0*/  BSYNC B3 ;  /* 0x0000000000037941 */ /* 0x000fea0003800000 */
.L_x_476:
[----:B------:R-:W2:Y:S04]  /*114d0*/  LDL R4, [R1+0x4] ;  /* 0x0000040001047983 */ /* 0x000ea80000100800 */
[----:B-1----:R-:W3:Y:S01]  /*114e0*/  LDL R2, [R1+0x18] ;  /* 0x0000180001027983 */ /* 0x002ee20000100800 */
[----:B------:R-:W-:Y:S01]  /*114f0*/  IMAD.MOV.U32 R11, RZ, RZ, RZ ;  /* 0x000000ffff0b7224 */ /* 0x000fe200078e00ff */
[----:B------:R-:W-:Y:S01]  /*11500*/  UIADD3 UR4, UP0, UR36, 0x370, URZ ;  /* 0x0000037024047890 */ /* 0x000fe2000ff1e03f */
[----:B------:R-:W-:Y:S01]  /*11510*/  PLOP3.LUT P0, PT, PT, PT, PT, 0x80, 0x0 ;  /* 0x000000000000781c */ /* 0x000fe20003f0f070 */
[----:B------:R-:W-:Y:S01]  /*11520*/  UMOV UR6, 0x0 ;  /* 0x0000000000067882 */ /* 0x000fe20000000000 */
[----:B------:R-:W-:Y:S01]  /*11530*/  IADD3 R3, R3, 0x38830, RZ ;  /* 0x0003883003037810 */ /* 0x000fe20007ffe0ff */
[----:B------:R-:W-:Y:S01]  /*11540*/  UIADD3.X UR5, URZ, UR37, URZ, UP0, !UPT ;  /* 0x000000253f057290 */ /* 0x000fe200087fe43f */
[----:B------:R-:W-:Y:S01]  /*11550*/  R2UR UR10, R11 ;  /* 0x000000000b0a72ca */ /* 0x000fe200000e0000 */
[----:B------:R-:W-:Y:S01]  /*11560*/  UMOV UR7, 0x14f00000 ;  /* 0x14f0000000077882 */ /* 0x000fe20000000000 */
[----:B--2---:R-:W-:-:S02]  /*11570*/  IMAD R4, R8, 0xa000, R4 ;  /* 0x0000a00008047824 */ /* 0x004fc400078e0204 */
[----:B---3--:R-:W-:Y:S02]  /*11580*/  IMAD R2, R0, 0x50, R2 ;  /* 0x0000005000027824 */ /* 0x008fe400078e0202 */
[----:B------:R-:W-:-:S09]  /*11590*/  VIADD R7, R4, 0x24400 ;  /* 0x0002440004077836 */ /* 0x000fd20000000000 */
.L_x_478:
        /* <DEDUP_REMOVED lines=16> */
.L_x_479:
        /* <DEDUP_REMOVED lines=16> */
.L_x_480:
        /* <DEDUP_REMOVED lines=16> */
.L_x_481:
        /* <DEDUP_REMOVED lines=10> */
[----:B------:R-:W2:Y:S04]  /*11940*/  LDL.LU R12, [R1+0x10] ;  /* 0x00001000010c7983 */ /* 0x000ea80000300800 */
[----:B------:R-:W3:Y:S01]  /*11950*/  LDL R7, [R1+0x8] ;  /* 0x0000080001077983 */ /* 0x000ee20000100800 */
[----:B------:R-:W-:Y:S01]  /*11960*/  BSSY B3, `(.L_x_482) ;  /* 0x0000005000037945 */ /* 0x000fe20003800000 */
[----:B--2---:R-:W-:Y:S01]  /*11970*/  SHF.L.U32 R2, R12, 0x1f, RZ ;  /* 0x0000001f0c027819 */ /* 0x004fe200000006ff */
[----:B---3--:R-:W-:-:S04]  /*11980*/  IMAD R3, R7, 0x8, R6 ;  /* 0x0000000807037824 */ /* 0x008fc800078e0206 */
[----:B------:R-:W0:Y:S02]  /*11990*/  SYNCS.PHASECHK.TRANS64.TRYWAIT P0, [R3+URZ+0x60], R2 ;  /* 0x00006002030075a7 */ /* 0x000e24000800017f */
[----:B0-----:R-:W-:Y:S05]  /*119a0*/  @!P0 BRA `(.L_x_483) ;  /* 0x00000048003c8947 */ /* 0x001fea0003800000 */
.L_x_594:
[----:B------:R-:W-:Y:S05]  /*119b0*/  BSYNC B3 ;  /* 0x0000000000037941 */ /* 0x000fea0003800000 */
.L_x_482:
[----:B------:R-:W-:Y:S01]  /*119c0*/  BSSY B3, `(.L_x_484) ;  /* 0x000000e000037945 */ /* 0x000fe20003800000 */
[----:B------:R-:W-:Y:S02]  /*119d0*/  IMAD.MOV.U32 R12, RZ, RZ, 0x0 ;  /* 0x00000000ff0c7424 */ /* 0x000fe400078e00ff */
[----:B------:R-:W-:Y:S01]  /*119e0*/  IMAD.MOV.U32 R13, RZ, RZ, 0x14f00000 ;  /* 0x14f00000ff0d7424 */ /* 0x000fe200078e00ff */
[----:B------:R-:W-:Y:S06]  /*119f0*/  @P1 BRA `(.L_x_485) ;  /* 0x0000000000281947 */ /* 0x000fec0003800000 */
[----:B0-----:R-:W2:Y:S04]  /*11a00*/  LDL R3, [R1+0x4] ;  /* 0x0000040001037983 */ /* 0x001ea80000100800 */
[----:B------:R-:W2:Y:S01]  /*11a10*/  LDL R7, [R1+0x8] ;  /* 0x0000080001077983 */ /* 0x000ea20000100800 */
[----:B------:R-:W0:Y:S02]  /*11a20*/  S2R R4, SR_TID.X ;  /* 0x0000000000047919 */ /* 0x000e240000002100 */
[----:B0-----:R-:W-:-:S04]  /*11a30*/  LOP3.LUT R4, R4, 0x1f, RZ, 0xc0, !PT ;  /* 0x0000001f04047812 */ /* 0x001fc800078ec0ff */
[----:B------:R-:W-:Y:S01]  /*11a40*/  ISETP.NE.AND P0, PT, R4, RZ, PT ;  /* 0x000000ff0400720c */ /* 0x000fe20003f05270 */
[----:B--2---:R-:W-:Y:S02]  /*11a50*/  IMAD R2, R7, 0x8, R3 ;  /* 0x0000000807027824 */ /* 0x004fe400078e0203 */
[----:B------:R-:W-:-:S04]  /*11a60*/  IMAD.MOV.U32 R3, RZ, RZ, 0xa000 ;  /* 0x0000a000ff037424 */ /* 0x000fc800078e00ff */
[----:B------:R1:W-:Y:S06]  /*11a70*/  SYNCS.ARRIVE.TRANS64 RZ, [R2+URZ+0x38850], R3 ;  /* 0x0388500302ff79a7 */ /* 0x0003ec000800003f */
[----:B------:R-:W-:Y:S05]  /*11a80*/  @!P0 BRA `(.L_x_485) ;  /* 0x0000000000048947 */ /* 0x000fea0003800000 */
[----:B------:R-:W-:Y:S01]  /*11a90*/  BPT.TRAP 0x1 ;  /* 0x000000040000795c */ /* 0x000fe20000300000 */
.L_x_485:
[----:B------:R-:W-:Y:S05]  /*11aa0*/  BSYNC B3 ;  /* 0x0000000000037941 */ /* 0x000fea0003800000 */
.L_x_484:
[----:B01----:R-:W2:Y:S01]  /*11ab0*/  LDL.LU R2, [R1+0x8] ;  /* 0x0000080001027983 */ /* 0x003ea20000300800 */
[----:B------:R-:W-:-:S03]  /*11ac0*/  R2UR UR10, R11 ;  /* 0x000000000b0a72ca */ /* 0x000fc600000e0000 */
[----:B------:R-:W3:Y:S04]  /*11ad0*/  LDL R7, [R1+0x18] ;  /* 0x0000180001077983 */ /* 0x000ee80000100800 */
[----:B------:R-:W3:Y:S04]  /*11ae0*/  LDL.LU R4, [R1+0x14] ;  /* 0x0000140001047983 */ /* 0x000ee80000300800 */
[----:B------:R-:W2:Y:S01]  /*11af0*/  LDL R11, [R1+0x4] ;  /* 0x00000400010b7983 */ /* 0x000ea20000100800 */
[----:B------:R-:W-:Y:S01]  /*11b00*/  R2UR UR6, R12 ;  /* 0x000000000c0672ca */ /* 0x000fe200000e0000 */
[----:B------:R-:W-:Y:S01]  /*11b10*/  UIADD3 UR4, UP0, UR36, 0x470, URZ ;  /* 0x0000047024047890 */ /* 0x000fe2000ff1e03f */
[----:B------:R-:W-:-:S02]  /*11b20*/  R2UR UR7, R13 ;  /* 0x000000000d0772ca */ /* 0x000fc400000e0000 */
[----:B------:R-:W-:Y:S01]  /*11b30*/  PLOP3.LUT P0, PT, PT, PT, PT, 0x80, 0x0 ;  /* 0x000000000000781c */ /* 0x000fe20003f0f070 */
[----:B------:R-:W-:Y:S01]  /*11b40*/  UIADD3.X UR5, URZ, UR37, URZ, UP0, !UPT ;  /* 0x000000253f057290 */ /* 0x000fe200087fe43f */
[----:B---3--:R-:W-:Y:S02]  /*11b50*/  IMAD R4, R4, 0x50, R7 ;  /* 0x0000005004047824 */ /* 0x008fe400078e0207 */
[C-C-:B--2---:R-:W-:Y:S02]  /*11b60*/  IMAD R3, R2.reuse, 0x8, R11.reuse ;  /* 0x0000000802037824 */ /* 0x144fe400078e020b */
[----:B------:R-:W-:Y:S02]  /*11b70*/  IMAD R2, R2, 0xa000, R11 ;  /* 0x0000a00002027824 */ /* 0x000fe400078e020b */
[----:B------:R-:W-:Y:S02]  /*11b80*/  VIADD R3, R3, 0x38850 ;  /* 0x0003885003037836 */ /* 0x000fe40000000000 */
[----:B------:R-:W-:-:S07]  /*11b90*/  VIADD R7, R2, 0x400 ;  /* 0x0000040002077836 */ /* 0x000fce0000000000 */
.L_x_486:
[----:B------:R-:W2:Y:S01]  /*11ba0*/  LDL R11, [R1] ;  /* 0x00000000010b7983 */ /* 0x000ea20000100800 */
[----:B------:R-:W-:-:S13]  /*11bb0*/  @P0 ELECT P1, URZ, PT ;  /* 0x00000000003f082f */ /* 0x000fda0003820000 */
[----:B------:R-:W-:Y:S02]  /*11bc0*/  @P1 R2UR UR12, R18 ;  /* 0x00000000120c12ca */ /* 0x000fe400000e0000 */
[----:B------:R-:W-:Y:S02]  /*11bd0*/  @P1 R2UR UR11, R4 ;  /* 0x00000000040b12ca */ /* 0x000fe400000e0000 */
[----:B------:R-:W-:Y:S02]  /*11be0*/  @P1 R2UR UR9, R3 ;  /* 0x00000000030912ca */ /* 0x000fe400000e0000 */
[----:B------:R-:W-:Y:S02]  /*11bf0*/  @P1 R2UR UR8, R7 ;  /* 0x00000000070812ca */ /* 0x000fe400000e0000 */
[----:B------:R-:W-:Y:S02]  /*11c00*/  @P1 PLOP3.LUT P0, PT, P1, PT, PT, 0x8, 0x0 ;  /* 0x000000000000181c */ /* 0x000fe40000f0e170 */
[----:B--2---:R-:W-:-:S02]  /*11c10*/  @P1 R2UR UR13, R11 ;  /* 0x000000000b0d12ca */ /* 0x004fc400000e0000 */
[----:B------:R-:W-:-:S11]  /*11c20*/  PLOP3.LUT P1, PT, PT, PT, PT, 0x8, 0x0 ;  /* 0x000000000000781c */ /* 0x000fd60003f2e170 */
[----:B------:R0:W-:Y:S02]  /*11c30*/  UTMALDG.4D [UR8], [UR4], desc[UR6] ;  /* 0x00000608040075b4 */ /* 0x0001e40008019000 */
[----:B0-----:R-:W-:Y:S05]  /*11c40*/  @P0 BRA.U.ANY `(.L_x_486) ;  /* 0xfffffffd00d40947 */ /* 0x001fea000393ffff */
[----:B------:R-:W-:Y:S01]  /*11c50*/  R2UR UR10, R17 ;  /* 0x00000000110a72ca */ /* 0x000fe200000e0000 */
[----:B------:R-:W-:Y:S01]  /*11c60*/  VIADD R7, R2, 0x2c00 ;  /* 0x00002c0002077836 */ /* 0x000fe20000000000 */
[----:B------:R-:W-:Y:S02]  /*11c70*/  R2UR UR6, R12 ;  /* 0x000000000c0672ca */ /* 0x000fe400000e0000 */
[----:B------:R-:W-:Y:S02]  /*11c80*/  R2UR UR7, R13 ;  /* 0x000000000d0772ca */ /* 0x000fe400000e0000 */
[----:B------:R-:W-:-:S13]  /*11c90*/  PLOP3.LUT P0, PT, PT, PT, PT, 0x80, 0x0 ;  /* 0x000000000000781c */ /* 0x000fda0003f0f070 */
.L_x_487:
        /* <DEDUP_REMOVED lines=16> */
.L_x_488:
        /* <DEDUP_REMOVED lines=16> */
.L_x_489:
        /* <DEDUP_REMOVED lines=11> */
[----:B------:R0:W-:Y:S04]  /*11f50*/  STL [R1], R5 ;  /* 0x0000000501007387 */ /* 0x0001e80000100800 */
[----:B------:R0:W-:Y:S02]  /*11f60*/  STL [R1+0x14], R0 ;  /* 0x0000140001007387 */ /* 0x0001e40000100800 */
.L_x_472:
[----:B------:R-:W-:Y:S05]  /*11f70*/  BSYNC B1 ;  /* 0x0000000000017941 */ /* 0x000fea0003800000 */
.L_x_471:
[----:B0-----:R-:W2:Y:S04]  /*11f80*/  LDL.LU R0, [R1+0x30] ;  /* 0x0000300001007983 */ /* 0x001ea80000300800 */
[----:B------:R0:W-:Y:S04]  /*11f90*/  STL [R1+0x8], R8 ;  /* 0x0000080801007387 */ /* 0x0001e80000100800 */
[----:B------:R0:W-:Y:S02]  /*11fa0*/  STL [R1+0x10], R10 ;  /* 0x0000100a01007387 */ /* 0x0001e40000100800 */
[----:B0-2---:R-:W-:-:S07]  /*11fb0*/  VIADD R0, R0, 0xfffffffd ;  /* 0xfffffffd00007836 */ /* 0x005fce0000000000 */
.L_x_470:
[----:B------:R-:W-:Y:S05]  /*11fc0*/  BSYNC B2 ;  /* 0x0000000000027941 */ /* 0x000fea0003800000 */
.L_x_469:
[----:B------:R-:W2:Y:S01]  /*11fd0*/  LDL.LU R2, [R1+0x2c] ;  /* 0x00002c0001027983 */ /* 0x000ea20000300800 */
[----:B------:R-:W-:-:S05]  /*11fe0*/  IMAD.MOV R9, RZ, RZ, -R9 ;  /* 0x000000ffff097224 */ /* 0x000fca00078e0a09 */
[----:B--2---:R-:W-:-:S13]  /*11ff0*/  ISETP.NE.AND P0, PT, R2, R9, PT ;  /* 0x000000090200720c */ /* 0x004fda0003f05270 */
[----:B------:R-:W-:Y:S05]  /*12000*/  @!P0 BRA `(.L_x_468) ;  /* 0x0000001c00088947 */ /* 0x000fea0003800000 */
[----:B------:R0:W5:Y:S02]  /*12010*/  LDL R8, [R1] ;  /* 0x0000000001087983 */ /* 0x0001640000100800 */
.L_x_528:
[----:B--2---:R-:W2:Y:S04]  /*12020*/  LDL R4, [R1+0x20] ;  /* 0x0000200001047983 */ /* 0x004ea80000100800 */
[----:B---3--:R-:W3:Y:S04]  /*12030*/  LDL R3, [R1+0x8] ;  /* 0x0000080001037983 */ /* 0x008ee80000100800 */
[----:B------:R-:W4:Y:S01]  /*12040*/  LDL R2, [R1+0x10] ;  /* 0x0000100001027983 */ /* 0x000f220000100800 */
[----:B------:R-:W-:Y:S05]  /*12050*/  YIELD ;  /* 0x0000000000007946 */ /* 0x000fea0003800000 */
[----:B------:R-:W-:Y:S01]  /*12060*/  BSSY B1, `(.L_x_490) ;  /* 0x00000db000017945 */ /* 0x000fe20003800000 */
[----:B--2---:R-:W-:Y:S01]  /*12070*/  ISETP.NE.AND P1, PT, R4, RZ, PT ;  /* 0x000000ff0400720c */ /* 0x004fe20003f25270 */
[----:B---3--:R-:W-:-:S05]  /*12080*/  VIADD R4, R3, 0x1 ;  /* 0x0000000103047836 */ /* 0x008fca0000000000 */
[----:B------:R-:W-:-:S04]  /*12090*/  ISETP.NE.AND P0, PT, R4, 0x2, PT ;  /* 0x000000020400780c */ /* 0x000fc80003f05270 */
[----:B-1----:R-:W-:Y:S02]  /*120a0*/  SEL R5, RZ, 0x1, P0 ;  /* 0x00000001ff057807 */ /* 0x002fe40000000000 */
[----:B------:R-:W-:Y:S02]  /*120b0*/  SEL R4, R4, RZ, P0 ;  /* 0x000000ff04047207 */ /* 0x000fe40000000000 */
[----:B----4-:R-:W-:Y:S01]  /*120c0*/  LOP3.LUT R5, R2, R5, RZ, 0x3c, !PT ;  /* 0x0000000502057212 */ /* 0x010fe200078e3cff */
[----:B------:R-:W-:Y:S06]  /*120d0*/  @!P1 BRA `(.L_x_491) ;  /* 0x0000000c004c9947 */ /* 0x000fec0003800000 */
[----:B------:R-:W-:Y:S01]  /*120e0*/  ULDC.64 UR4, c[0x0][0x418] ;  /* 0x0001060000047ab9 */ /* 0x000fe20000000a00 */
[----:B------:R-:W-:Y:S01]  /*120f0*/  IMAD.MOV.U32 R7, RZ, RZ, R0 ;  /* 0x000000ffff077224 */ /* 0x000fe200078e0000 */
[----:B------:R-:W-:-:S04]  /*12100*/  ISETP.NE.U32.AND P0, PT, RZ, UR4, PT ;  /* 0x00000004ff007c0c */ /* 0x000fc8000bf05070 */
[----:B------:R-:W-:-:S13]  /*12110*/  ISETP.NE.AND.EX P0, PT, RZ, UR5, PT, P0 ;  /* 0x00000005ff007c0c */ /* 0x000fda000bf05300 */
[----:B------:R-:W-:Y:S05]  /*12120*/  @!P0 BRA `(.L_x_492) ;  /* 0x0000000000508947 */ /* 0x000fea0003800000 */
[----:B------:R-:W2:Y:S01]  /*12130*/  LDL R10, [R1+0x1c] ;  /* 0x00001c00010a7983 */ /* 0x000ea20000100800 */
[----:B-----5:R-:W1:Y:S01]  /*12140*/  LDC R8, c[0x0][0x43c] ;  /* 0x00010f00ff087b82 */ /* 0x020e620000000800 */
[----:B------:R-:W-:Y:S02]  /*12150*/  ULDC.64 UR6, c[0x0][0x428] ;  /* 0x00010a0000067ab9 */ /* 0x000fe40000000a00 */
[----:B------:R-:W3:Y:S01]  /*12160*/  LDL R9, [R1+0xc] ;  /* 0x00000c0001097983 */ /* 0x000ee20000100800 */
[----:B------:R-:W-:Y:S01]  /*12170*/  ULDC.64 UR8, c[0x0][0x208] ;  /* 0x0000820000087ab9 */ /* 0x000fe20000000a00 */
[----:B-1----:R-:W-:-:S13]  /*12180*/  ISETP.NE.AND P0, PT, R8, 0x1, PT ;  /* 0x000000010800780c */ /* 0x002fda0003f05270 */
[----:B------:R-:W1:Y:S02]  /*12190*/  @P0 LDC.64 R2, c[0x0][0x440] ;  /* 0x00011000ff020b82 */ /* 0x000e640000000a00 */
[----:B-1----:R-:W-:-:S04]  /*121a0*/  @P0 IMAD.HI.U32 R7, R0, R2, RZ ;  /* 0x0000000200070227 */ /* 0x002fc800078e00ff */
[----:B------:R-:W-:Y:S01]  /*121b0*/  IMAD.MOV.U32 R2, RZ, RZ, R0 ;  /* 0x000000ffff027224 */ /* 0x000fe200078e0000 */
[----:B------:R-:W-:-:S04]  /*121c0*/  @P0 SHF.R.U32.HI R2, RZ, R3, R7 ;  /* 0x00000003ff020219 */ /* 0x000fc80000011607 */
[--C-:B------:R-:W-:Y:S01]  /*121d0*/  SHF.R.S32.HI R3, RZ, 0x1f, R2.reuse ;  /* 0x0000001fff037819 */ /* 0x100fe20000011402 */
[----:B------:R-:W-:-:S04]  /*121e0*/  IMAD.MOV R7, RZ, RZ, -R2 ;  /* 0x000000ffff077224 */ /* 0x000fc800078e0a02 */
[----:B------:R-:W-:Y:S02]  /*121f0*/  IMAD R7, R8, R7, R0 ;  /* 0x0000000708077224 */ /* 0x000fe400078e0200 */
[----:B--2---:R-:W-:-:S04]  /*12200*/  IMAD R8, R10, UR6, RZ ;  /* 0x000000060a087c24 */ /* 0x004fc8000f8e02ff */
[C---:B---3--:R-:W-:Y:S02]  /*12210*/  IMAD R8, R9.reuse, UR7, R8 ;  /* 0x0000000709087c24 */ /* 0x048fe4000f8e0208 */
[----:B------:R-:W-:-:S04]  /*12220*/  IMAD.WIDE.U32 R2, R9, UR6, R2 ;  /* 0x0000000609027c25 */ /* 0x000fc8000f8e0002 */
[----:B------:R-:W-:Y:S01]  /*12230*/  IMAD.IADD R3, R8, 0x1, R3 ;  /* 0x0000000108037824 */ /* 0x000fe200078e0203 */
[----:B------:R-:W-:-:S04]  /*12240*/  LEA R8, P0, R2, UR4, 0x2 ;  /* 0x0000000402087c11 */ /* 0x000fc8000f8010ff */
[----:B------:R-:W-:-:S05]  /*12250*/  LEA.HI.X R9, R2, UR5, R3, 0x2, P0 ;  /* 0x0000000502097c11 */ /* 0x000fca00080f1403 */
[----:B------:R1:W5:Y:S04]  /*12260*/  LDG.E R8, desc[UR8][R8.64] ;  /* 0x0000000808087981 */ /* 0x000368000c1e1900 */
.L_x_492:
[----:B------:R-:W2:Y:S01]  /*12270*/  LDL R2, [R1+0x4] ;  /* 0x0000040001027983 */ /* 0x000ea20000100800 */
[----:B------:R-:W-:Y:S01]  /*12280*/  BSSY B2, `(.L_x_493) ;  /* 0x0000005000027945 */ /* 0x000fe20003800000 */
[----:B--2---:R-:W-:Y:S01]  /*12290*/  IMAD R3, R4, 0x8, R2 ;  /* 0x0000000804037824 */ /* 0x004fe200078e0202 */
[----:B------:R-:W-:-:S04]  /*122a0*/  SHF.L.U32 R2, R5, 0x1f, RZ ;  /* 0x0000001f05027819 */ /* 0x000fc800000006ff */
[----:B------:R-:W2:Y:S02]  /*122b0*/  SYNCS.PHASECHK.TRANS64.TRYWAIT P0, [R3+URZ+0x38840], R2 ;  /* 0x03884002030075a7 */ /* 0x000ea4000800017f */
[----:B--2---:R-:W-:Y:S05]  /*122c0*/  @!P0 BRA `(.L_x_494) ;  /* 0x0000004000088947 */ /* 0x004fea0003800000 */
.L_x_595:
[----:B------:R-:W-:Y:S05]  /*122d0*/  BSYNC B2 ;  /* 0x0000000000027941 */ /* 0x000fea0003800000 */
.L_x_493:
        /* <DEDUP_REMOVED lines=12> */
.L_x_496:
[----:B------:R-:W-:Y:S05]  /*123a0*/  BSYNC B2 ;  /* 0x0000000000027941 */ /* 0x000fea0003800000 */
.L_x_495:
[----:B------:R-:W3:Y:S04]  /*123b0*/  LDL R9, [R1+0x4] ;  /* 0x0000040001097983 */ /* 0x000ee80000100800 */
[----:B--2---:R-:W2:Y:S01]  /*123c0*/  LDL R2, [R1+0x18] ;  /* 0x0000180001027983 */ /* 0x004ea20000100800 */
        /* <DEDUP_REMOVED lines=8> */
[----:B---3--:R-:W-:-:S02]  /*12450*/  IMAD R9, R4, 0xa000, R9 ;  /* 0x0000a00004097824 */ /* 0x008fc400078e0209 */
[----:B--2---:R-:W-:Y:S02]  /*12460*/  IMAD R2, R7, 0x50, R2 ;  /* 0x0000005007027824 */ /* 0x004fe400078e0202 */
[----:B------:R-:W-:-:S08]  /*12470*/  VIADD R10, R9, 0x24400 ;  /* 0x00024400090a7836 */ /* 0x000fd00000000000 */
.L_x_497:
        /* <DEDUP_REMOVED lines=9> */
[----:B-1----:R-:W-:Y:S05]  /*12510*/  @P0 BRA.U.ANY `(.L_x_497) ;  /* 0xfffffffd00d80947 */ /* 0x002fea000393ffff */
[----:B------:R-:W-:Y:S01]  /*12520*/  IMAD.MOV.U32 R17, RZ, RZ, 0x40 ;  /* 0x00000040ff117424 */ /* 0x000fe200078e00ff */
[----:B------:R-:W-:Y:S01]  /*12530*/  PLOP3.LUT P0, PT, PT, PT, PT, 0x80, 0x0 ;  /* 0x000000000000781c */ /* 0x000fe20003f0f070 */
[----:B------:R-:W-:Y:S01]  /*12540*/  VIADD R10, R9, 0x26c00 ;  /* 0x00026c00090a7836 */ /* 0x000fe20000000000 */
[----:B------:R-:W-:Y:S01]  /*12550*/  UMOV UR6, 0x0 ;  /* 0x0000000000067882 */ /* 0x000fe20000000000 */
[----:B------:R-:W-:Y:S01]  /*12560*/  UMOV UR7, 0x14f00000 ;  /* 0x14f0000000077882 */ /* 0x000fe20000000000 */
[----:B------:R-:W-:-:S15]  /*12570*/  R2UR UR10, R17 ;  /* 0x00000000110a72ca */ /* 0x000fde00000e0000 */
.L_x_498:
        /* <DEDUP_REMOVED lines=16> */
.L_x_499:
        /* <DEDUP_REMOVED lines=12> */
[----:B------:R-:W-:Y:S01]  /*12740*/  UMOV UR6, 0x0 ;  /* 0x0000000000067882 */ /* 0x000fe20000000000 */
[----:B------:R-:W-:Y:S01]  /*12750*/  IADD3 R9, R9, 0x2bc00, RZ ;  /* 0x0002bc0009097810 */ /* 0x000fe20007ffe0ff */
[----:B------:R-:W-:Y:S01]  /*12760*/  UMOV UR7, 0x14f00000 ;  /* 0x14f0000000077882 */ /* 0x000fe20000000000 */
[----:B------:R-:W-:-:S15]  /*12770*/  R2UR UR10, R14 ;  /* 0x000000000e0a72ca */ /* 0x000fde00000e0000 */
.L_x_500:
        /* <DEDUP_REMOVED lines=10> */
[----:B------:R-:W2:Y:S04]  /*12820*/  LDL.LU R12, [R1+0x10] ;  /* 0x00001000010c7983 */ /* 0x000ea80000300800 */
[----:B------:R-:W3:Y:S01]  /*12830*/  LDL R10, [R1+0x8] ;  /* 0x00000800010a7983 */ /* 0x000ee20000100800 */
[----:B------:R-:W-:Y:S01]  /*12840*/  BSSY B2, `(.L_x_501) ;  /* 0x0000005000027945 */ /* 0x000fe20003800000 */
[----:B--2---:R-:W-:Y:S01]  /*12850*/  SHF.L.U32 R3, R12, 0x1f, RZ ;  /* 0x0000001f0c037819 */ /* 0x004fe200000006ff */
[----:B---3--:R-:W-:-:S04]  /*12860*/  IMAD R2, R10, 0x8, R6 ;  /* 0x000000080a027824 */ /* 0x008fc800078e0206 */
[----:B------:R-:W1:Y:S02]  /*12870*/  SYNCS.PHASECHK.TRANS64.TRYWAIT P0, [R2+URZ+0x60], R3 ;  /* 0x00006003020075a7 */ /* 0x000e64000800017f */
[----:B-1----:R-:W-:Y:S05]  /*12880*/  @!P0 BRA `(.L_x_502) ;  /* 0x0000003800ac8947 */ /* 0x002fea0003800000 */
.L_x_596:
[----:B------:R-:W-:Y:S05]  /*12890*/  BSYNC B2 ;  /* 0x0000000000027941 */ /* 0x000fea0003800000 */
.L_x_501:
[----:B------:R-:W-:Y:S01]  /*128a0*/  BSSY B2, `(.L_x_503) ;  /* 0x000000b000027945 */ /* 0x000fe20003800000 */
[----:B------:R-:W-:Y:S02]  /*128b0*/  IMAD.MOV.U32 R12, RZ, RZ, 0x0 ;  /* 0x00000000ff0c7424 */ /* 0x000fe400078e00ff */
[----:B------:R-:W-:Y:S01]  /*128c0*/  IMAD.MOV.U32 R13, RZ, RZ, 0x14f00000 ;  /* 0x14f00000ff0d7424 */ /* 0x000fe200078e00ff */
[----:B------:R-:W-:Y:S06]  /*128d0*/  @P1 BRA `(.L_x_504) ;  /* 0x00000000001c1947 */ /* 0x000fec0003800000 */
[----:B------:R-:W2:Y:S01]  /*128e0*/  S2R R9, SR_TID.X ;  /* 0x0000000000097919 */ /* 0x000ea20000002100 */
[----:B-1----:R-:W-:-:S04]  /*128f0*/  IMAD.MOV.U32 R3, RZ, RZ, 0xa000 ;  /* 0x0000a000ff037424 */ /* 0x002fc800078e00ff */
[----:B------:R3:W-:Y:S01]  /*12900*/  SYNCS.ARRIVE.TRANS64 RZ, [R2+URZ+0x50], R3 ;  /* 0x0000500302ff79a7 */ /* 0x0007e2000800003f */
[----:B--2---:R-:W-:-:S04]  /*12910*/  LOP3.LUT R9, R9, 0x1f, RZ, 0xc0, !PT ;  /* 0x0000001f09097812 */ /* 0x004fc800078ec0ff */
[----:B------:R-:W-:-:S13]  /*12920*/  ISETP.NE.AND P0, PT, R9, RZ, PT ;  /* 0x000000ff0900720c */ /* 0x000fda0003f05270 */
[----:B---3--:R-:W-:Y:S05]  /*12930*/  @!P0 BRA `(.L_x_504) ;  /* 0x0000000000048947 */ /* 0x008fea0003800000 */
[----:B------:R-:W-:Y:S01]  /*12940*/  BPT.TRAP 0x1 ;  /* 0x000000040000795c */ /* 0x000fe20000300000 */
.L_x_504:
[----:B------:R-:W-:Y:S05]  /*12950*/  BSYNC B2 ;  /* 0x0000000000027941 */ /* 0x000fea0003800000 */
.L_x_503:
[----:B-1----:R-:W2:Y:S01]  /*12960*/  LDL.LU R3, [R1+0x8] ;  /* 0x0000080001037983 */ /* 0x002ea20000300800 */
[----:B------:R-:W-:-:S03]  /*12970*/  R2UR UR10, R11 ;  /* 0x000000000b0a72ca */ /* 0x000fc600000e0000 */
[----:B------:R-:W3:Y:S04]  /*12980*/  LDL R10, [R1+0x18] ;  /* 0x00001800010a7983 */ /* 0x000ee80000100800 */
[----:B------:R-:W3:Y:S04]  /*12990*/  LDL.LU R9, [R1+0x14] ;  /* 0x0000140001097983 */ /* 0x000ee80000300800 */
[----:B------:R-:W2:Y:S01]  /*129a0*/  LDL R11, [R1+0x4] ;  /* 0x00000400010b7983 */ /* 0x000ea20000100800 */
[----:B------:R-:W-:Y:S01]  /*129b0*/  R2UR UR6, R12 ;  /* 0x000000000c0672ca */ /* 0x000fe200000e0000 */
[----:B------:R-:W-:Y:S01]  /*129c0*/  UIADD3 UR4, UP0, UR36, 0x470, URZ ;  /* 0x0000047024047890 */ /* 0x000fe2000ff1e03f */
[----:B------:R-:W-:Y:S01]  /*129d0*/  R2UR UR7, R13 ;  /* 0x000000000d0772ca */ /* 0x000fe200000e0000 */
[----:B------:R-:W-:Y:S01]  /*129e0*/  VIADD R2, R2, 0x50 ;  /* 0x0000005002027836 */ /* 0x000fe20000000000 */
[----:B------:R-:W-:Y:S01]  /*129f0*/  PLOP3.LUT P0, PT, PT, PT, PT, 0x80, 0x0 ;  /* 0x000000000000781c */ /* 0x000fe20003f0f070 */
[----:B------:R-:W-:Y:S01]  /*12a00*/  UIADD3.X UR5, URZ, UR37, URZ, UP0, !UPT ;  /* 0x000000253f057290 */ /* 0x000fe200087fe43f */
[----:B---3--:R-:W-:-:S02]  /*12a10*/  IMAD R9, R9, 0x50, R10 ;  /* 0x0000005009097824 */ /* 0x008fc400078e020a */
[----:B--2---:R-:W-:-:S04]  /*12a20*/  IMAD R3, R3, 0xa000, R11 ;  /* 0x0000a00003037824 */ /* 0x004fc800078e020b */
[----:B------:R-:W-:-:S07]  /*12a30*/  VIADD R10, R3, 0x400 ;  /* 0x00000400030a7836 */ /* 0x000fce0000000000 */
.L_x_505:
        /* <DEDUP_REMOVED lines=10> */
[----:B-1----:R-:W-:Y:S05]  /*12ae0*/  @P0 BRA.U.ANY `(.L_x_505) ;  /* 0xfffffffd00d40947 */ /* 0x002fea000393ffff */
[----:B------:R-:W-:Y:S01]  /*12af0*/  R2UR UR10, R17 ;  /* 0x00000000110a72ca */ /* 0x000fe200000e0000 */
[----:B------:R-:W-:Y:S01]  /*12b00*/  VIADD R10, R3, 0x2c00 ;  /* 0x00002c00030a7836 */ /* 0x000fe20000000000 */
[----:B------:R-:W-:Y:S02]  /*12b10*/  R2UR UR6, R12 ;  /* 0x000000000c0672ca */ /* 0x000fe400000e0000 */
[----:B------:R-:W-:Y:S02]  /*12b20*/  R2UR UR7, R13 ;  /* 0x000000000d0772ca */ /* 0x000fe400000e0000 */
[----:B------:R-:W-:-:S13]  /*12b30*/  PLOP3.LUT P0, PT, PT, PT, PT, 0x80, 0x0 ;  /* 0x000000000000781c */ /* 0x000fda0003f0f070 */
.L_x_506:
        /* <DEDUP_REMOVED lines=16> */
.L_x_507:
        /* <DEDUP_REMOVED lines=16> */
.L_x_508:
        /* <DEDUP_REMOVED lines=11> */
[----:B------:R1:W-:Y:S04]  /*12df0*/  STL [R1+0x14], R7 ;  /* 0x0000140701007387 */ /* 0x0003e80000100800 */
[----:B------:R1:W-:Y:S02]  /*12e00*/  STL [R1], R8 ;  /* 0x0000000801007387 */ /* 0x0003e40000100800 */
.L_x_491:
[----:B------:R-:W-:Y:S05]  /*12e10*/  BSYNC B1 ;  /* 0x0000000000017941 */ /* 0x000fea0003800000 */
.L_x_490:
        /* <DEDUP_REMOVED lines=8> */
[----:B------:R2:W-:Y:S04]  /*12ea0*/  STL [R1+0x10], R10 ;  /* 0x0000100a01007387 */ /* 0x0005e80000100800 */
[----:B------:R2:W-:Y:S01]  /*12eb0*/  STL [R1+0x8], R11 ;  /* 0x0000080b01007387 */ /* 0x0005e20000100800 */
[----:B------:R-:W-:Y:S05]  /*12ec0*/  @!P1 BRA `(.L_x_510) ;  /* 0x0000000c00489947 */ /* 0x000fea0003800000 */
[----:B------:R-:W-:Y:S01]  /*12ed0*/  ULDC.64 UR4, c[0x0][0x418] ;  /* 0x0001060000047ab9 */ /* 0x000fe20000000a00 */
[----:B-1----:R-:W-:Y:S01]  /*12ee0*/  VIADD R7, R0, 0xffffffff ;  /* 0xffffffff00077836 */ /* 0x002fe20000000000 */
[----:B------:R-:W-:-:S04]  /*12ef0*/  ISETP.NE.U32.AND P0, PT, RZ, UR4, PT ;  /* 0x00000004ff007c0c */ /* 0x000fc8000bf05070 */
[----:B------:R-:W-:-:S13]  /*12f00*/  ISETP.NE.AND.EX P0, PT, RZ, UR5, PT, P0 ;  /* 0x00000005ff007c0c */ /* 0x000fda000bf05300 */
[----:B------:R-:W-:Y:S05]  /*12f10*/  @!P0 BRA `(.L_x_511) ;  /* 0x0000000000508947 */ /* 0x000fea0003800000 */
[----:B------:R-:W3:Y:S01]  /*12f20*/  LDL R13, [R1+0x1c] ;  /* 0x00001c00010d7983 */ /* 0x000ee20000100800 */
[----:B------:R-:W1:Y:S01]  /*12f30*/  LDC R9, c[0x0][0x43c] ;  /* 0x00010f00ff097b82 */ /* 0x000e620000000800 */
[----:B------:R-:W-:Y:S02]  /*12f40*/  ULDC.64 UR6, c[0x0][0x428] ;  /* 0x00010a0000067ab9 */ /* 0x000fe40000000a00 */
[----:B------:R-:W4:Y:S01]  /*12f50*/  LDL R12, [R1+0xc] ;  /* 0x00000c00010c7983 */ /* 0x000f220000100800 */
[----:B------:R-:W-:Y:S01]  /*12f60*/  ULDC.64 UR8, c[0x0][0x208] ;  /* 0x0000820000087ab9 */ /* 0x000fe20000000a00 */
[----:B-1----:R-:W-:-:S13]  /*12f70*/  ISETP.NE.AND P0, PT, R9, 0x1, PT ;  /* 0x000000010900780c */ /* 0x002fda0003f05270 */
[----:B------:R-:W1:Y:S02]  /*12f80*/  @P0 LDC.64 R2, c[0x0][0x440] ;  /* 0x00011000ff020b82 */ /* 0x000e640000000a00 */
[----:B-1---5:R-:W-:-:S04]  /*12f90*/  @P0 IMAD.HI.U32 R8, R7, R2, RZ ;  /* 0x0000000207080227 */ /* 0x022fc800078e00ff */
[----:B------:R-:W-:Y:S01]  /*12fa0*/  IMAD.MOV.U32 R2, RZ, RZ, R7 ;  /* 0x000000ffff027224 */ /* 0x000fe200078e0007 */
[----:B------:R-:W-:-:S05]  /*12fb0*/  @P0 SHF.R.U32.HI R2, RZ, R3, R8 ;  /* 0x00000003ff020219 */ /* 0x000fca0000011608 */
[----:B------:R-:W-:-:S04]  /*12fc0*/  IMAD.MOV R3, RZ, RZ, -R2 ;  /* 0x000000ffff037224 */ /* 0x000fc800078e0a02 */
[----:B------:R-:W-:Y:S01]  /*12fd0*/  IMAD R7, R9, R3, R7 ;  /* 0x0000000309077224 */ /* 0x000fe200078e0207 */
[----:B------:R-:W-:Y:S01]  /*12fe0*/  SHF.R.S32.HI R3, RZ, 0x1f, R2 ;  /* 0x0000001fff037819 */ /* 0x000fe20000011402 */
[----:B---3--:R-:W-:-:S04]  /*12ff0*/  IMAD R8, R13, UR6, RZ ;  /* 0x000000060d087c24 */ /* 0x008fc8000f8e02ff */
[C---:B----4-:R-:W-:Y:S02]  /*13000*/  IMAD R8, R12.reuse, UR7, R8 ;  /* 0x000000070c087c24 */ /* 0x050fe4000f8e0208 */
[----:B------:R-:W-:-:S04]  /*13010*/  IMAD.WIDE.U32 R2, R12, UR6, R2 ;  /* 0x000000060c027c25 */ /* 0x000fc8000f8e0002 */
[----:B------:R-:W-:Y:S01]  /*13020*/  IMAD.IADD R3, R8, 0x1, R3 ;  /* 0x0000000108037824 */ /* 0x000fe200078e0203 */
[----:B------:R-:W-:-:S04]  /*13030*/  LEA R8, P0, R2, UR4, 0x2 ;  /* 0x0000000402087c11 */ /* 0x000fc8000f8010ff */
[----:B------:R-:W-:-:S05]  /*13040*/  LEA.HI.X R9, R2, UR5, R3, 0x2, P0 ;  /* 0x0000000502097c11 */ /* 0x000fca00080f1403 */
[----:B------:R1:W5:Y:S04]  /*13050*/  LDG.E R8, desc[UR8][R8.64] ;  /* 0x0000000808087981 */ /* 0x000368000c1e1900 */
.L_x_511:
[----:B------:R-:W3:Y:S01]  /*13060*/  LDL R2, [R1+0x4] ;  /* 0x0000040001027983 */ /* 0x000ee20000100800 */
[----:B------:R-:W-:Y:S01]  /*13070*/  SHF.L.U32 R3, R10, 0x1f, RZ ;  /* 0x0000001f0a037819 */ /* 0x000fe200000006ff */
[----:B------:R-:W-:Y:S01]  /*13080*/  BSSY B2, `(.L_x_512) ;  /* 0x0000004000027945 */ /* 0x000fe20003800000 */
[----:B---3--:R-:W-:-:S04]  /*13090*/  IMAD R2, R11, 0x8, R2 ;  /* 0x000000080b027824 */ /* 0x008fc800078e0202 */
[----:B------:R-:W3:Y:S02]  /*130a0*/  SYNCS.PHASECHK.TRANS64.TRYWAIT P0, [R2+URZ+0x38840], R3 ;  /* 0x03884003020075a7 */ /* 0x000ee4000800017f */
[----:B---3--:R-:W-:Y:S05]  /*130b0*/  @!P0 BRA `(.L_x_513) ;  /* 0x0000003000b48947 */ /* 0x008fea0003800000 */
.L_x_597:
[----:B------:R-:W-:Y:S05]  /*130c0*/  BSYNC B2 ;  /* 0x0000000000027941 */ /* 0x000fea0003800000 */
.L_x_512:
[----:B-1----:R-:W1:Y:S01]  /*130d0*/  S2R R9, SR_TID.X ;  /* 0x0000000000097919 */ /* 0x002e620000002100 */
[----:B------:R-:W-:Y:S01]  /*130e0*/  BSSY B2, `(.L_x_514) ;  /* 0x000000b000027945 */ /* 0x000fe20003800000 */
[----:B-1----:R-:W-:-:S04]  /*130f0*/  LOP3.LUT R9, R9, 0x7f, RZ, 0xc0, !PT ;  /* 0x0000007f09097812 */ /* 0x002fc800078ec0ff */
[----:B------:R-:W-:-:S13]  /*13100*/  ISETP.NE.AND P1, PT, R9, RZ, PT ;  /* 0x000000ff0900720c */ /* 0x000fda0003f25270 */
[----:B------:R-:W-:Y:S05]  /*13110*/  @P1 BRA `(.L_x_515) ;  /* 0x00000000001c1947 */ /* 0x000fea0003800000 */
[----:B------:R-:W1:Y:S01]  /*13120*/  S2R R9, SR_TID.X ;  /* 0x0000000000097919 */ /* 0x000e620000002100 */
[----:B---3--:R-:W-:-:S04]  /*13130*/  IMAD.MOV.U32 R3, RZ, RZ, 0xa000 ;  /* 0x0000a000ff037424 */ /* 0x008fc800078e00ff */
[----:B------:R4:W-:Y:S01]  /*13140*/  SYNCS.ARRIVE.TRANS64 RZ, [R2+URZ+0x38830], R3 ;  /* 0x0388300302ff79a7 */ /* 0x0009e2000800003f */
[----:B-1----:R-:W-:-:S04]  /*13150*/  LOP3.LUT R9, R9, 0x1f, RZ, 0xc0, !PT ;  /* 0x0000001f09097812 */ /* 0x002fc800078ec0ff */
[----:B------:R-:W-:-:S13]  /*13160*/  ISETP.NE.AND P0, PT, R9, RZ, PT ;  /* 0x000000ff0900720c */ /* 0x000fda0003f05270 */
[----:B----4-:R-:W-:Y:S05]  /*13170*/  @!P0 BRA `(.L_x_515) ;  /* 0x0000000000048947 */ /* 0x010fea0003800000 */
[----:B------:R-:W-:Y:S01]  /*13180*/  BPT.TRAP 0x1 ;  /* 0x000000040000795c */ /* 0x000fe20000300000 */
.L_x_515:
[----:B------:R-:W-:Y:S05]  /*13190*/  BSYNC B2 ;  /* 0x0000000000027941 */ /* 0x000fea0003800000 */
.L_x_514:
[----:B------:R-:W4:Y:S04]  /*131a0*/  LDL R9, [R1+0x8] ;  /* 0x0000080001097983 */ /* 0x000f280000100800 */
[----:B--2---:R-:W2:Y:S04]  /*131b0*/  LDL R10, [R1+0x4] ;  /* 0x00000400010a7983 */ /* 0x004ea80000100800 */
[----:B---3--:R-:W3:Y:S01]  /*131c0*/  LDL R2, [R1+0x18] ;  /* 0x0000180001027983 */ /* 0x008ee20000100800 */
[----:B------:R-:W-:-:S05]  /*131d0*/  IMAD.MOV.U32 R12, RZ, RZ, RZ ;  /* 0x000000ffff0c7224 */ /* 0x000fca00078e00ff */
[----:B------:R-:W-:Y:S01]  /*131e0*/  R2UR UR10, R12 ;  /* 0x000000000c0a72ca */ /* 0x000fe200000e0000 */
[----:B------:R-:W-:Y:S01]  /*131f0*/  UIADD3 UR4, UP0, UR36, 0x370, URZ ;  /* 0x0000037024047890 */ /* 0x000fe2000ff1e03f */
[----:B------:R-:W-:Y:S01]  /*13200*/  PLOP3.LUT P0, PT, PT, PT, PT, 0x80, 0x0 ;  /* 0x000000000000781c */ /* 0x000fe20003f0f070 */
[----:B------:R-:W-:Y:S01]  /*13210*/  UMOV UR6, 0x0 ;  /* 0x0000000000067882 */ /* 0x000fe20000000000 */
[----:B------:R-:W-:Y:S01]  /*13220*/  UMOV UR7, 0x14f00000 ;  /* 0x14f0000000077882 */ /* 0x000fe20000000000 */
[----:B------:R-:W-:Y:S01]  /*13230*/  UIADD3.X UR5, URZ, UR37, URZ, UP0, !UPT ;  /* 0x000000253f057290 */ /* 0x000fe200087fe43f */
[C---:B----4-:R-:W-:Y:S02]  /*13240*/  IMAD R3, R9.reuse, 0x8, R6 ;  /* 0x0000000809037824 */ /* 0x050fe400078e0206 */
[----:B--2---:R-:W-:Y:S02]  /*13250*/  IMAD R9, R9, 0xa000, R10 ;  /* 0x0000a00009097824 */ /* 0x004fe400078e020a */
[----:B------:R-:W-:-:S02]  /*13260*/  VIADD R3, R3, 0x30 ;  /* 0x0000003003037836 */ /* 0x000fc40000000000 */
[----:B---3--:R-:W-:Y:S02]  /*13270*/  IMAD R2, R7, 0x50, R2 ;  /* 0x0000005007027824 */ /* 0x008fe400078e0202 */
[----:B------:R-:W-:-:S07]  /*13280*/  VIADD R10, R9, 0x24400 ;  /* 0x00024400090a7836 */ /* 0x000fce0000000000 */
.L_x_516:
        /* <DEDUP_REMOVED lines=16> */
.L_x_517:
        /* <DEDUP_REMOVED lines=16> */
.L_x_518:
        /* <DEDUP_REMOVED lines=16> */
.L_x_519:
        /* <DEDUP_REMOVED lines=10> */
[----:B------:R-:W-:Y:S01]  /*13630*/  SHF.L.U32 R5, R5, 0x1f, RZ ;  /* 0x0000001f05057819 */ /* 0x000fe200000006ff */
[----:B------:R-:W-:Y:S01]  /*13640*/  IMAD R2, R4, 0x8, R6 ;  /* 0x0000000804027824 */ /* 0x000fe200078e0206 */
[----:B------:R-:W-:Y:S03]  /*13650*/  BSSY B2, `(.L_x_520) ;  /* 0x0000003000027945 */ /* 0x000fe60003800000 */
[----:B------:R-:W1:Y:S02]  /*13660*/  SYNCS.PHASECHK.TRANS64.TRYWAIT P0, [R2+URZ+0x60], R5 ;  /* 0x00006005020075a7 */ /* 0x000e64000800017f */
[----:B-1----:R-:W-:Y:S05]  /*13670*/  @!P0 BRA `(.L_x_521) ;  /* 0x0000002c00588947 */ /* 0x002fea0003800000 */
.L_x_598:
[----:B------:R-:W-:Y:S05]  /*13680*/  BSYNC B2 ;  /* 0x0000000000027941 */ /* 0x000fea0003800000 */
.L_x_520:
[----:B------:R-:W-:Y:S01]  /*13690*/  BSSY B2, `(.L_x_522) ;  /* 0x000000b000027945 */ /* 0x000fe20003800000 */
[----:B------:R-:W-:Y:S02]  /*136a0*/  IMAD.MOV.U32 R10, RZ, RZ, 0x0 ;  /* 0x00000000ff0a7424 */ /* 0x000fe400078e00ff */
[----:B------:R-:W-:Y:S01]  /*136b0*/  IMAD.MOV.U32 R11, RZ, RZ, 0x14f00000 ;  /* 0x14f00000ff0b7424 */ /* 0x000fe200078e00ff */
[----:B------:R-:W-:Y:S06]  /*136c0*/  @P1 BRA `(.L_x_523) ;  /* 0x00000000001c1947 */ /* 0x000fec0003800000 */
[----:B------:R-:W2:Y:S02]  /*136d0*/  S2R R3, SR_TID.X ;  /* 0x0000000000037919 */ /* 0x000ea40000002100 */
[----:B--2---:R-:W-:Y:S01]  /*136e0*/  LOP3.LUT R9, R3, 0x1f, RZ, 0xc0, !PT ;  /* 0x0000001f03097812 */ /* 0x004fe200078ec0ff */
[----:B------:R-:W-:-:S03]  /*136f0*/  IMAD.MOV.U32 R3, RZ, RZ, 0xa000 ;  /* 0x0000a000ff037424 */ /* 0x000fc600078e00ff */
[----:B------:R-:W-:Y:S01]  /*13700*/  ISETP.NE.AND P0, PT, R9, RZ, PT ;  /* 0x000000ff0900720c */ /* 0x000fe20003f05270 */
[----:B------:R2:W-:-:S12]  /*13710*/  SYNCS.ARRIVE.TRANS64 RZ, [R2+URZ+0x50], R3 ;  /* 0x0000500302ff79a7 */ /* 0x0005d8000800003f */
[----:B--2---:R-:W-:Y:S05]  /*13720*/  @!P0 BRA `(.L_x_523) ;  /* 0x0000000000048947 */ /* 0x004fea0003800000 */
[----:B------:R-:W-:Y:S01]  /*13730*/  BPT.TRAP 0x1 ;  /* 0x000000040000795c */ /* 0x000fe20000300000 */
.L_x_523:
[----:B------:R-:W-:Y:S05]  /*13740*/  BSYNC B2 ;  /* 0x0000000000027941 */ /* 0x000fea0003800000 */
.L_x_522:
[----:B------:R-:W2:Y:S04]  /*13750*/  LDL R9, [R1+0x4] ;  /* 0x0000040001097983 */ /* 0x000ea80000100800 */
[----:B-1----:R-:W3:Y:S04]  /*13760*/  LDL R5, [R1+0x18] ;  /* 0x0000180001057983 */ /* 0x002ee80000100800 */
[----:B------:R-:W3:Y:S01]  /*13770*/  LDL.LU R3, [R1+0x14] ;  /* 0x0000140001037983 */ /* 0x000ee20000300800 */
[----:B------:R-:W-:Y:S01]  /*13780*/  R2UR UR10, R12 ;  /* 0x000000000c0a72ca */ /* 0x000fe200000e0000 */
[----:B------:R-:W-:Y:S01]  /*13790*/  UIADD3 UR4, UP0, UR36, 0x470, URZ ;  /* 0x0000047024047890 */ /* 0x000fe2000ff1e03f */
[----:B------:R-:W-:Y:S01]  /*137a0*/  R2UR UR6, R10 ;  /* 0x000000000a0672ca */ /* 0x000fe200000e0000 */
[----:B------:R-:W-:Y:S01]  /*137b0*/  VIADD R2, R2, 0x50 ;  /* 0x0000005002027836 */ /* 0x000fe20000000000 */
[----:B------:R-:W-:Y:S01]  /*137c0*/  R2UR UR7, R11 ;  /* 0x000000000b0772ca */ /* 0x000fe200000e0000 */
[----:B------:R-:W-:Y:S01]  /*137d0*/  UIADD3.X UR5, URZ, UR37, URZ, UP0, !UPT ;  /* 0x000000253f057290 */ /* 0x000fe200087fe43f */
[----:B------:R-:W-:Y:S01]  /*137e0*/  PLOP3.LUT P0, PT, PT, PT, PT, 0x80, 0x0 ;  /* 0x000000000000781c */ /* 0x000fe20003f0f070 */
[----:B--2---:R-:W-:-:S02]  /*137f0*/  IMAD R4, R4, 0xa000, R9 ;  /* 0x0000a00004047824 */ /* 0x004fc400078e0209 */
[----:B---3--:R-:W-:Y:S02]  /*13800*/  IMAD R3, R3, 0x50, R5 ;  /* 0x0000005003037824 */ /* 0x008fe400078e0205 */
[----:B------:R-:W-:-:S08]  /*13810*/  VIADD R5, R4, 0x400 ;  /* 0x0000040004057836 */ /* 0x000fd00000000000 */
.L_x_524:
        /* <DEDUP_REMOVED lines=16> */
.L_x_525:
        /* <DEDUP_REMOVED lines=16> */
.L_x_526:
        /* <DEDUP_REMOVED lines=16> */
.L_x_527:
        /* <DEDUP_REMOVED lines=13> */
.L_x_510:
[----:B------:R-:W-:Y:S05]  /*13bf0*/  BSYNC B1 ;  /* 0x0000000000017941 */ /* 0x000fea0003800000 */
.L_x_509:
[C---:B------:R-:W-:Y:S02]  /*13c00*/  ISETP.GT.AND P0, PT, R0.reuse, 0x1, PT ;  /* 0x000000010000780c */ /* 0x040fe40003f04270 */
[----:B------:R-:W-:-:S11]  /*13c10*/  IADD3 R0, R0, -0x2, RZ ;  /* 0xfffffffe00007810 */ /* 0x000fd60007ffe0ff */
[----:B------:R-:W-:Y:S05]  /*13c20*/  @P0 BRA `(.L_x_528) ;  /* 0xffffffe000fc0947 */ /* 0x000fea000383ffff */
.L_x_468:
[----:B------:R-:W-:Y:S05]  /*13c30*/  BSYNC B0 ;  /* 0x0000000000007941 */ /* 0x000fea0003800000 */
.L_x_467:
[----:B------:R-:W4:Y:S01]  /*13c40*/  S2R R2, SR_TID.X ;  /* 0x0000000000027919 */ /* 0x000f220000002100 */
[----:B------:R-:W-:Y:S01]  /*13c50*/  BSSY B0, `(.L_x_529) ;  /* 0x0000011000007945 */ /* 0x000fe20003800000 */
[----:B----4-:R-:W-:-:S04]  /*13c60*/  LOP3.LUT R3, R2, 0x7f, RZ, 0xc0, !PT ;  /* 0x0000007f02037812 */ /* 0x010fc800078ec0ff */
[----:B------:R-:W-:-:S13]  /*13c70*/  ISETP.NE.AND P0, PT, R3, RZ, PT ;  /* 0x000000ff0300720c */ /* 0x000fda0003f05270 */
[----:B------:R-:W-:Y:S05]  /*13c80*/  @P0 BRA `(.L_x_530) ;  /* 0x0000000000340947 */ /* 0x000fea0003800000 */
[----:B------:R-:W4:Y:S01]  /*13c90*/  S2R R2, SR_LANEID ;  /* 0x0000000000027919 */ /* 0x000f220000000000 */
[----:B------:R-:W-:Y:S01]  /*13ca0*/  VOTEU.ANY UR4, UPT, PT ;  /* 0x0000000000047886 */ /* 0x000fe200038e0100 */
[----:B-1----:R-:W1:Y:S01]  /*13cb0*/  LDC.64 R4, c[0x0][0xc60] ;  /* 0x00031800ff047b82 */ /* 0x002e620000000a00 */
[----:B------:R-:W4:Y:S01]  /*13cc0*/  FLO.U32 R0, UR4 ;  /* 0x0000000400007d00 */ /* 0x000f2200080e0000 */
[----:B------:R-:W-:Y:S01]  /*13cd0*/  ULDC.64 UR6, c[0x0][0x208] ;  /* 0x0000820000067ab9 */ /* 0x000fe20000000a00 */
[----:B----4-:R-:W-:-:S06]  /*13ce0*/  ISETP.EQ.U32.AND P0, PT, R0, R2, PT ;  /* 0x000000020000720c */ /* 0x010fcc0003f02070 */
[----:B------:R-:W1:Y:S07]  /*13cf0*/  POPC R2, UR4 ;  /* 0x0000000400027d09 */ /* 0x000e6e0008000000 */
[----:B-1----:R-:W4:Y:S04]  /*13d00*/  @P0 ATOMG.E.ADD.STRONG.GPU PT, R2, desc[UR6][R4.64], R2 ;  /* 0x00000002040209a8 */ /* 0x002f2800081ee1c6 */
[----:B----4-:R1:W4:Y:S02]  /*13d10*/  SHFL.IDX PT, R2, R2, R0, 0x1f ;  /* 0x00001f0002027589 */ /* 0x01032400000e0000 */
[----:B-1----:R-:W1:Y:S02]  /*13d20*/  S2R R0, SR_LTMASK ;  /* 0x0000000000007919 */ /* 0x002e640000003900 */
[----:B-1----:R-:W-:-:S06]  /*13d30*/  LOP3.LUT R0, R0, UR4, RZ, 0xc0, !PT ;  /* 0x0000000400007c12 */ /* 0x002fcc000f8ec0ff */
[----:B------:R-:W4:Y:S02]  /*13d40*/  POPC R0, R0 ;  /* 0x0000000000007309 */ /* 0x000f240000000000 */
[----:B----4-:R-:W-:-:S07]  /*13d50*/  IADD3 R16, R2, UR38, R0 ;  /* 0x0000002602107c10 */ /* 0x010fce000fffe000 */
.L_x_530:
[----:B------:R-:W-:Y:S05]  /*13d60*/  BSYNC B0 ;  /* 0x0000000000007941 */ /* 0x000fea0003800000 */
.L_x_529:
[----:B------:R-:W4:Y:S01]  /*13d70*/  LDL.LU R0, [R1+0x20] ;  /* 0x0000200001007983 */ /* 0x000f220000300800 */
[----:B------:R-:W-:Y:S01]  /*13d80*/  BSSY B0, `(.L_x_531) ;  /* 0x0000060000007945 */ /* 0x000fe20003800000 */
[----:B----4-:R-:W-:-:S13]  /*13d90*/  ISETP.NE.AND P0, PT, R0, RZ, PT ;  /* 0x000000ff0000720c */ /* 0x010fda0003f05270 */
[----:B------:R-:W-:Y:S05]  /*13da0*/  @!P0 BRA `(.L_x_532) ;  /* 0x0000000400748947 */ /* 0x000fea0003800000 */
[----:B------:R-:W4:Y:S04]  /*13db0*/  LDL R4, [R1+0x4] ;  /* 0x0000040001047983 */ /* 0x000f280000100800 */
[----:B------:R-:W4:Y:S04]  /*13dc0*/  LDL R2, [R1+0x8] ;  /* 0x0000080001027983 */ /* 0x000f280000100800 */
[----:B------:R-:W2:Y:S01]  /*13dd0*/  LDL R0, [R1+0x10] ;  /* 0x0000100001007983 */ /* 0x000ea20000100800 */
[----:B------:R-:W-:Y:S01]  /*13de0*/  BSSY B1, `(.L_x_533) ;  /* 0x0000006000017945 */ /* 0x000fe20003800000 */
[----:B------:R-:W-:Y:S01]  /*13df0*/  ISETP.NE.AND P1, PT, R3, RZ, PT ;  /* 0x000000ff0300720c */ /* 0x000fe20003f25270 */
[----:B----4-:R-:W-:Y:S01]  /*13e00*/  IMAD R2, R2, 0x8, R4 ;  /* 0x0000000802027824 */ /* 0x010fe200078e0204 */
[----:B--2---:R-:W-:-:S04]  /*13e10*/  SHF.L.U32 R0, R0, 0x1f, RZ ;  /* 0x0000001f00007819 */ /* 0x004fc800000006ff */
[----:B------:R-:W2:Y:S02]  /*13e20*/  SYNCS.PHASECHK.TRANS64.TRYWAIT P0, [R2+URZ+0x38860], R0 ;  /* 0x03886000020075a7 */ /* 0x000ea4000800017f */
[----:B--2---:R-:W-:Y:S05]  /*13e30*/  @!P0 BRA `(.L_x_534) ;  /* 0x00000024007c8947 */ /* 0x004fea0003800000 */
.L_x_599:
[----:B------:R-:W-:Y:S05]  /*13e40*/  BSYNC B1 ;  /* 0x0000000000017941 */ /* 0x000fea0003800000 */
.L_x_533:
[----:B------:R-:W-:Y:S04]  /*13e50*/  BSSY B1, `(.L_x_535) ;  /* 0x0000009000017945 */ /* 0x000fe80003800000 */
[----:B------:R-:W-:Y:S05]  /*13e60*/  @P1 BRA `(.L_x_536) ;  /* 0x00000000001c1947 */ /* 0x000fea0003800000 */
[----:B------:R-:W4:Y:S01]  /*13e70*/  S2R R3, SR_TID.X ;  /* 0x0000000000037919 */ /* 0x000f220000002100 */
[----:B--2---:R-:W-:-:S04]  /*13e80*/  IMAD.MOV.U32 R0, RZ, RZ, 0xa000 ;  /* 0x0000a000ff007424 */ /* 0x004fc800078e00ff */
[----:B------:R2:W-:Y:S01]  /*13e90*/  SYNCS.ARRIVE.TRANS64 RZ, [R2+URZ+0x38850], R0 ;  /* 0x0388500002ff79a7 */ /* 0x0005e2000800003f */
[----:B----4-:R-:W-:-:S04]  /*13ea0*/  LOP3.LUT R3, R3, 0x1f, RZ, 0xc0, !PT ;  /* 0x0000001f03037812 */ /* 0x010fc800078ec0ff */
[----:B------:R-:W-:-:S13]  /*13eb0*/  ISETP.NE.AND P0, PT, R3, RZ, PT ;  /* 0x000000ff0300720c */ /* 0x000fda0003f05270 */
[----:B--2---:R-:W-:Y:S05]  /*13ec0*/  @!P0 BRA `(.L_x_536) ;  /* 0x0000000000048947 */ /* 0x004fea0003800000 */
[----:B------:R-:W-:Y:S01]  /*13ed0*/  BPT.TRAP 0x1 ;  /* 0x000000040000795c */ /* 0x000fe20000300000 */
.L_x_536:
[----:B------:R-:W-:Y:S05]  /*13ee0*/  BSYNC B1 ;  /* 0x0000000000017941 */ /* 0x000fea0003800000 */
.L_x_535:
[----:B-1----:R-:W4:Y:S04]  /*13ef0*/  LDL R5, [R1+0x4] ;  /* 0x0000040001057983 */ /* 0x002f280000100800 */
[----:B--2---:R-:W4:Y:S04]  /*13f00*/  LDL R0, [R1+0x8] ;  /* 0x0000080001007983 */ /* 0x004f280000100800 */
[----:B------:R-:W2:Y:S04]  /*13f10*/  LDL.LU R4, [R1+0x18] ;  /* 0x0000180001047983 */ /* 0x000ea80000300800 */
[----:B------:R-:W2:Y:S01]  /*13f20*/  LDL R3, [R1+0x14] ;  /* 0x0000140001037983 */ /* 0x000ea20000100800 */
[----:B------:R-:W-:Y:S01]  /*13f30*/  UIADD3 UR4, UP0, UR36, 0x470, URZ ;  /* 0x0000047024047890 */ /* 0x000fe2000ff1e03f */
[----:B------:R-:W-:Y:S01]  /*13f40*/  PLOP3.LUT P0, PT, PT, PT, PT, 0x80, 0x0 ;  /* 0x000000000000781c */ /* 0x000fe20003f0f070 */
[----:B------:R-:W-:Y:S01]  /*13f50*/  VIADD R2, R2, 0x38850 ;  /* 0x0003885002027836 */ /* 0x000fe20000000000 */
[----:B------:R-:W-:Y:S01]  /*13f60*/  UMOV UR6, 0x0 ;  /* 0x0000000000067882 */ /* 0x000fe20000000000 */
[----:B------:R-:W-:Y:S01]  /*13f70*/  UIADD3.X UR5, URZ, UR37, URZ, UP0, !UPT ;  /* 0x000000253f057290 */ /* 0x000fe200087fe43f */
[----:B------:R-:W-:Y:S01]  /*13f80*/  UMOV UR7, 0x14f00000 ;  /* 0x14f0000000077882 */ /* 0x000fe20000000000 */
[----:B------:R-:W-:Y:S01]  /*13f90*/  UMOV UR10, URZ ;  /* 0x0000003f000a7c82 */ /* 0x000fe20008000000 */
[----:B----4-:R-:W-:-:S02]  /*13fa0*/  IMAD R0, R0, 0xa000, R5 ;  /* 0x0000a00000007824 */ /* 0x010fc400078e0205 */
[----:B--2---:R-:W-:Y:S02]  /*13fb0*/  IMAD R3, R3, 0x50, R4 ;  /* 0x0000005003037824 */ /* 0x004fe400078e0204 */
[----:B------:R-:W-:-:S07]  /*13fc0*/  VIADD R4, R0, 0x400 ;  /* 0x0000040000047836 */ /* 0x000fce0000000000 */
.L_x_537:
        /* <DEDUP_REMOVED lines=11> */
[----:B------:R-:W-:Y:S01]  /*14080*/  PLOP3.LUT P0, PT, PT, PT, PT, 0x80, 0x0 ;  /* 0x000000000000781c */ /* 0x000fe20003f0f070 */
[----:B------:R-:W-:Y:S01]  /*14090*/  VIADD R4, R0, 0x2c00 ;  /* 0x00002c0000047836 */ /* 0x000fe20000000000 */
[----:B------:R-:W-:Y:S01]  /*140a0*/  UMOV UR6, 0x0 ;  /* 0x0000000000067882 */ /* 0x000fe20000000000 */
[----:B------:R-:W-:Y:S01]  /*140b0*/  UMOV UR7, 0x14f00000 ;  /* 0x14f0000000077882 */ /* 0x000fe20000000000 */
[----:B------:R-:W-:-:S09]  /*140c0*/  UMOV UR10, 0x40 ;  /* 0x00000040000a7882 */ /* 0x000fd20000000000 */
.L_x_538:
        /* <DEDUP_REMOVED lines=16> */
.L_x_539:
        /* <DEDUP_REMOVED lines=16> */
.L_x_540:
        /* <DEDUP_REMOVED lines=10> */
[----:B----4-:R-:W-:Y:S05]  /*14370*/  @P0 BRA.U.ANY `(.L_x_540) ;  /* 0xfffffffd00d40947 */ /* 0x010fea000393ffff */
.L_x_532:
[----:B------:R-:W-:Y:S05]  /*14380*/  BSYNC B0 ;  /* 0x0000000000007941 */ /* 0x000fea0003800000 */
.L_x_531:
[----:B-1----:R-:W4:Y:S04]  /*14390*/  LDL.LU R5, [R1+0x8] ;  /* 0x0000080001057983 */ /* 0x002f280000300800 */
[----:B------:R-:W2:Y:S01]  /*143a0*/  LDL.LU R4, [R1+0x10] ;  /* 0x0000100001047983 */ /* 0x000ea20000300800 */
[----:B----4-:R-:W-:-:S05]  /*143b0*/  VIADD R0, R5, 0x1 ;  /* 0x0000000105007836 */ /* 0x010fca0000000000 */
[----:B------:R-:W-:-:S04]  /*143c0*/  ISETP.NE.AND P0, PT, R0, 0x2, PT ;  /* 0x000000020000780c */ /* 0x000fc80003f05270 */
[----:B------:R-:W-:Y:S02]  /*143d0*/  SEL R2, RZ, 0x1, P0 ;  /* 0x00000001ff027807 */ /* 0x000fe40000000000 */
[----:B------:R-:W-:Y:S02]  /*143e0*/  SEL R0, R0, RZ, P0 ;  /* 0x000000ff00007207 */ /* 0x000fe40000000000 */
[----:B--2---:R-:W-:-:S03]  /*143f0*/  LOP3.LUT R4, R4, R2, RZ, 0x3c, !PT ;  /* 0x0000000204047212 */ /* 0x004fc600078e3cff */
[----:B------:R1:W-:Y:S04]  /*14400*/  STL [R1+0x8], R0 ;  /* 0x0000080001007387 */ /* 0x0003e80000100800 */
[----:B------:R1:W-:Y:S02]  /*14410*/  STL [R1+0x10], R4 ;  /* 0x0000100401007387 */ /* 0x0003e40000100800 */
.L_x_447:
[----:B------:R-:W-:Y:S05]  /*14420*/  BSYNC B7 ;  /* 0x0000000000077941 */ /* 0x000fea0003800000 */
.L_x_445:
[----:B-1-3--:R-:W3:Y:S02]  /*14430*/  LDL R0, [R1+0x58] ;  /* 0x0000580001007983 */ /* 0x00aee40000100800 */
[----:B---3--:R-:W-:-:S13]  /*14440*/  ISETP.NE.AND P0, PT, R0, RZ, PT ;  /* 0x000000ff0000720c */ /* 0x008fda0003f05270 */
[----:B------:R-:W-:Y:S05]  /*14450*/  @!P0 BRA `(.L_x_541) ;  /* 0x0000000000288947 */ /* 0x000fea0003800000 */
[----:B------:R-:W-:Y:S05]  /*14460*/  WARPSYNC.ALL ;  /* 0x0000000000007948 */ /* 0x000fea0003800000 */
[----:B------:R-:W1:Y:S08]  /*14470*/  S2UR UR5, SR_CgaCtaId ;  /* 0x00000000000579c3 */ /* 0x000e700000008800 */
[----:B------:R-:W-:Y:S06]  /*14480*/  BAR.SYNC.DEFER_BLOCKING 0x5, 0x180 ;  /* 0x0146000000007b1d */ /* 0x000fec0000010000 */
[----:B------:R-:W-:-:S02]  /*14490*/  UMOV UR4, 0x400 ;  /* 0x0000040000047882 */ /* 0x000fc40000000000 */
[----:B-1----:R-:W-:-:S06]  /*144a0*/  ULEA UR4, UR5, UR4, 0x18 ;  /* 0x0000000405047291 */ /* 0x002fcc000f8ec03f */
[----:B------:R-:W-:-:S05]  /*144b0*/  IMAD.U32 R0, RZ, RZ, UR4 ;  /* 0x00000004ff007e24 */ /* 0x000fca000f8e00ff */
[----:B------:R3:W4:Y:S04]  /*144c0*/  LDS.128 R16, [R0+0x388d0] ;  /* 0x0388d00000107984 */ /* 0x0007280000000c00 */
[----:B------:R3:W-:Y:S01]  /*144d0*/  STL [R1+0x4], R0 ;  /* 0x0000040001007387 */ /* 0x0007e20000100800 */
[----:B------:R-:W-:Y:S06]  /*144e0*/  BAR.ARV 0x4, 0x180 ;  /* 0x0106000000007b1d */ /* 0x000fec0000002000 */
[----:B------:R-:W-:Y:S05]  /*144f0*/  BRA `(.L_x_542) ;  /* 0x0000000800507947 */ /* 0x000fea0003800000 */
.L_x_541:
[----:B------:R-:W2:Y:S01]  /*14500*/  S2R R0, SR_TID.X ;  /* 0x0000000000007919 */ /* 0x000ea20000002100 */
[----:B------:R-:W-:Y:S01]  /*14510*/  UMOV UR4, 0xffffffff ;  /* 0xffffffff00047882 */ /* 0x000fe20000000000 */
[----:B--2---:R-:W-:-:S04]  /*14520*/  LOP3.LUT R7, R0, 0x1f, RZ, 0xc0, !PT ;  /* 0x0000001f00077812 */ /* 0x004fc800078ec0ff */
[----:B------:R-:W-:Y:S01]  /*14530*/  ISETP.NE.AND P0, PT, R7, 0x1f, PT ;  /* 0x0000001f0700780c */ /* 0x000fe20003f05270 */
[----:B------:R-:W-:-:S12]  /*14540*/  BRA.DIV UR4, `(.L_x_543) ;  /* 0x0000001e04cc7947 */ /* 0x000fd8000b800000 */
[----:B------:R-:W-:Y:S01]  /*14550*/  IMAD.IADD R0, R19, 0x1, R7 ;  /* 0x0000000113007824 */ /* 0x000fe200078e0207 */
[----:B------:R-:W-:Y:S01]  /*14560*/  ULDC UR4, c[0x0][0xc3c] ;  /* 0x00030f0000047ab9 */ /* 0x000fe20000000800 */
[----:B------:R-:W-:-:S03]  /*14570*/  ULDC.64 UR6, c[0x0][0x208] ;  /* 0x0000820000067ab9 */ /* 0x000fc60000000a00 */
[----:B------:R-:W-:-:S13]  /*14580*/  ISETP.GE.OR P1, PT, R0, UR4, !P0 ;  /* 0x0000000400007c0c */ /* 0x000fda000c726670 */
[----:B------:R-:W1:Y:S02]  /*14590*/  @!P1 LDC.64 R2, c[0x0][0xc80] ;  /* 0x00032000ff029b82 */ /* 0x000e640000000a00 */
[----:B-1----:R-:W-:-:S06]  /*145a0*/  @!P1 IMAD.WIDE R2, R0, 0x4, R2 ;  /* 0x0000000400029825 */ /* 0x002fcc00078e0202 */
[----:B------:R1:W2:Y:S01]  /*145b0*/  @!P1 LDG.E R3, desc[UR6][R2.64] ;  /* 0x0000000602039981 */ /* 0x0002a2000c1e1900 */
[C---:B------:R-:W-:Y:S02]  /*145c0*/  ISETP.GE.U32.AND P2, PT, R7.reuse, 0x2, PT ;  /* 0x000000020700780c */ /* 0x040fe40003f46070 */
[C---:B------:R-:W-:Y:S01]  /*145d0*/  ISETP.GE.U32.AND P3, PT, R7.reuse, 0x4, PT ;  /* 0x000000040700780c */ /* 0x040fe20003f66070 */
[----:B------:R-:W-:Y:S01]  /*145e0*/  SHFL.IDX PT, R0, R16, RZ, 0x1f ;  /* 0x00001fff10007589 */ /* 0x000fe200000e0000 */
[C---:B------:R-:W-:Y:S02]  /*145f0*/  ISETP.GE.U32.AND P4, PT, R7.reuse, 0x8, PT ;  /* 0x000000080700780c */ /* 0x040fe40003f86070 */
[C---:B------:R-:W-:Y:S01]  /*14600*/  ISETP.GE.U32.AND P5, PT, R7.reuse, 0x10, PT ;  /* 0x000000100700780c */ /* 0x040fe20003fa6070 */
[----:B------:R-:W-:Y:S01]  /*14610*/  SHFL.IDX PT, R4, R16, 0x1, 0x1f ;  /* 0x00201f0010047f89 */ /* 0x000fe200000e0000 */
[----:B-1----:R-:W-:Y:S02]  /*14620*/  IMAD.MOV.U32 R2, RZ, RZ, RZ ;  /* 0x000000ffff027224 */ /* 0x002fe400078e00ff */
[----:B--2---:R-:W-:Y:S01]  /*14630*/  @!P1 IMAD.MOV.U32 R2, RZ, RZ, R3 ;  /* 0x000000ffff029224 */ /* 0x004fe200078e0003 */
[----:B------:R-:W-:-:S04]  /*14640*/  ISETP.NE.AND P1, PT, R7, RZ, PT ;  /* 0x000000ff0700720c */ /* 0x000fc80003f25270 */
        /* <DEDUP_REMOVED lines=15> */
[----:B------:R1:W2:Y:S02]  /*14740*/  SHFL.IDX PT, R6, R3, 0x1f, 0x1f ;  /* 0x03e01f0003067f89 */ /* 0x0002a400000e0000 */
.L_x_609:
[----:B------:R-:W-:Y:S02]  /*14750*/  ULDC UR4, c[0x0][0xc38] ;  /* 0x00030e0000047ab9 */ /* 0x000fe40000000800 */
[----:B------:R-:W-:-:S04]  /*14760*/  IMAD.U32 R16, RZ, RZ, UR4 ;  /* 0x00000004ff107e24 */ /* 0x000fc8000f8e00ff */
[----:B--2---:R-:W-:-:S04]  /*14770*/  IMAD R6, R6, R16, RZ ;  /* 0x0000001006067224 */ /* 0x004fc800078e02ff */
[----:B------:R-:W-:-:S05]  /*14780*/  IMAD.IADD R4, R4, 0x1, R6 ;  /* 0x0000000104047824 */ /* 0x000fca00078e0206 */
[----:B------:R-:W-:-:S13]  /*14790*/  ISETP.GT.AND P6, PT, R4, R0, PT ;  /* 0x000000000400720c */ /* 0x000fda0003fc4270 */
[----:B------:R-:W-:Y:S05]  /*147a0*/  @P6 BRA `(.L_x_544) ;  /* 0x0000000000a06947 */ /* 0x000fea0003800000 */
.L_x_549:
[----:B------:R-:W2:Y:S01]  /*147b0*/  LDC R2, c[0x0][0xc3c] ;  /* 0x00030f00ff027b82 */ /* 0x000ea20000000800 */
[----:B------:R-:W-:-:S05]  /*147c0*/  VIADD R19, R19, 0x1f ;  /* 0x0000001f13137836 */ /* 0x000fca0000000000 */
[----:B--2---:R-:W-:-:S13]  /*147d0*/  ISETP.GE.AND P6, PT, R19, R2, PT ;  /* 0x000000021300720c */ /* 0x004fda0003fc6270 */
[----:B------:R-:W-:Y:S05]  /*147e0*/  @P6 BRA `(.L_x_545) ;  /* 0x0000000400486947 */ /* 0x000fea0003800000 */
[----:B-1----:R-:W1:Y:S01]  /*147f0*/  S2R R3, SR_TID.X ;  /* 0x0000000000037919 */ /* 0x002e620000002100 */
[----:B------:R-:W-:Y:S01]  /*14800*/  BSSY B0, `(.L_x_546) ;  /* 0x000000a000007945 */ /* 0x000fe20003800000 */
[----:B-1----:R-:W-:-:S05]  /*14810*/  LOP3.LUT R3, R3, 0x1f, RZ, 0xc0, !PT ;  /* 0x0000001f03037812 */ /* 0x002fca00078ec0ff */
[----:B------:R-:W-:-:S05]  /*14820*/  IMAD.IADD R5, R19, 0x1, R3 ;  /* 0x0000000113057824 */ /* 0x000fca00078e0203 */
[----:B------:R-:W-:Y:S01]  /*14830*/  ISETP.GE.OR P6, PT, R5, R2, !P0 ;  /* 0x000000020500720c */ /* 0x000fe200047c6670 */
[----:B------:R-:W-:-:S12]  /*14840*/  IMAD.MOV.U32 R2, RZ, RZ, RZ ;  /* 0x000000ffff027224 */ /* 0x000fd800078e00ff */
[----:B------:R-:W-:Y:S05]  /*14850*/  @P6 BRA `(.L_x_547) ;  /* 0x0000000000106947 */ /* 0x000fea0003800000 */
[----:B------:R-:W1:Y:S01]  /*14860*/  LDC.64 R2, c[0x0][0xc80] ;  /* 0x00032000ff027b82 */ /* 0x000e620000000a00 */
[----:B------:R-:W-:Y:S01]  /*14870*/  ULDC.64 UR4, c[0x0][0x208] ;  /* 0x0000820000047ab9 */ /* 0x000fe20000000a00 */
[----:B-1----:R-:W-:-:S06]  /*14880*/  IMAD.WIDE R2, R5, 0x4, R2 ;  /* 0x0000000405027825 */ /* 0x002fcc00078e0202 */
[----:B------:R1:W5:Y:S02]  /*14890*/  LDG.E R2, desc[UR4][R2.64] ;  /* 0x0000000402027981 */ /* 0x000364000c1e1900 */
.L_x_547:
[----:B------:R-:W-:Y:S05]  /*148a0*/  BSYNC B0 ;  /* 0x0000000000007941 */ /* 0x000fea0003800000 */
.L_x_546:
[----:B------:R-:W-:-:S03]  /*148b0*/  UMOV UR4, 0xffffffff ;  /* 0xffffffff00047882 */ /* 0x000fc60000000000 */
[----:B------:R-:W-:Y:S05]  /*148c0*/  BRA.DIV UR4, `(.L_x_548) ;  /* 0x00000022042c7947 */ /* 0x000fea000b800000 */
[----:B-1---5:R-:W1:Y:S02]  /*148d0*/  SHFL.UP PT, R3, R2, 0x1, RZ ;  /* 0x0420000002037989 */ /* 0x022e6400000e00ff */
        /* <DEDUP_REMOVED lines=15> */
.L_x_617:
[----:B------:R-:W-:Y:S02]  /*149d0*/  ULDC UR4, c[0x0][0xc38] ;  /* 0x00030e0000047ab9 */ /* 0x000fe40000000800 */
[----:B------:R-:W-:-:S04]  /*149e0*/  IMAD.U32 R16, RZ, RZ, UR4 ;  /* 0x00000004ff107e24 */ /* 0x000fc8000f8e00ff */
[----:B--2---:R-:W-:-:S04]  /*149f0*/  IMAD R6, R6, R16, RZ ;  /* 0x0000001006067224 */ /* 0x004fc800078e02ff */
[----:B------:R-:W-:-:S05]  /*14a00*/  IMAD.IADD R4, R6, 0x1, R4 ;  /* 0x0000000106047824 */ /* 0x000fca00078e0204 */
[----:B------:R-:W-:-:S13]  /*14a10*/  ISETP.GT.AND P6, PT, R4, R0, PT ;  /* 0x000000000400720c */ /* 0x000fda0003fc4270 */
[----:B------:R-:W-:Y:S05]  /*14a20*/  @!P6 BRA `(.L_x_549) ;  /* 0xfffffffc0060e947 */ /* 0x000fea000383ffff */
.L_x_544:
[----:B------:R-:W-:Y:S01]  /*14a30*/  IMAD.IADD R6, R4, 0x1, -R6 ;  /* 0x0000000104067824 */ /* 0x000fe200078e0a06 */
[----:B------:R-:W-:-:S03]  /*14a40*/  UMOV UR4, 0xffffffff ;  /* 0xffffffff00047882 */ /* 0x000fc60000000000 */
[----:B------:R-:W-:-:S05]  /*14a50*/  IMAD R4, R3, R16, R6 ;  /* 0x0000001003047224 */ /* 0x000fca00078e0206 */
[----:B------:R-:W-:Y:S01]  /*14a60*/  ISETP.GT.AND P6, PT, R4, R0, PT ;  /* 0x000000000400720c */ /* 0x000fe20003fc4270 */
[----:B------:R-:W-:-:S12]  /*14a70*/  BRA.DIV UR4, `(.L_x_550) ;  /* 0x0000002204987947 */ /* 0x000fd8000b800000 */
[----:B------:R-:W-:-:S04]  /*14a80*/  VOTE.ANY R5, PT, !P6 ;  /* 0x0000000000057806 */ /* 0x000fc800070e0100 */
[----:B------:R-:W2:Y:S02]  /*14a90*/  POPC R4, R5 ;  /* 0x0000000500047309 */ /* 0x000ea40000000000 */
[----:B--2---:R2:W3:Y:S02]  /*14aa0*/  SHFL.IDX PT, R17, R2, R4, 0x1f ;  /* 0x00001f0402117589 */ /* 0x0044e400000e0000 */
.L_x_621:
[----:B------:R-:W-:Y:S01]  /*14ab0*/  ISETP.NE.AND P0, PT, R5, RZ, PT ;  /* 0x000000ff0500720c */ /* 0x000fe20003f05270 */
[----:B--2---:R-:W-:-:S12]  /*14ac0*/  IMAD.MOV.U32 R2, RZ, RZ, RZ ;  /* 0x000000ffff027224 */ /* 0x004fd800078e00ff */
[----:B------:R-:W-:Y:S05]  /*14ad0*/  @!P0 BRA `(.L_x_551) ;  /* 0x0000000000108947 */ /* 0x000fea0003800000 */
[----:B------:R-:W-:Y:S01]  /*14ae0*/  UMOV UR4, 0xffffffff ;  /* 0xffffffff00047882 */ /* 0x000fe20000000000 */
[----:B------:R-:W-:Y:S02]  /*14af0*/  VIADD R12, R4, 0xffffffff ;  /* 0xffffffff040c7836 */ /* 0x000fe40000000000 */
[----:B------:R-:W-:Y:S05]  /*14b00*/  BRA.DIV UR4, `(.L_x_552) ;  /* 0x0000002204bc7947 */ /* 0x000fea000b800000 */
[----:B------:R2:W4:Y:S02]  /*14b10*/  SHFL.IDX PT, R2, R3, R12, 0x1f ;  /* 0x00001f0c03027589 */ /* 0x00052400000e0000 */
.L_x_551:
[----:B---3--:R-:W-:Y:S01]  /*14b20*/  IABS R5, R17 ;  /* 0x0000001100057213 */ /* 0x008fe20000000000 */
[----:B----4-:R-:W-:Y:S02]  /*14b30*/  IMAD R16, R2, R16, R6 ;  /* 0x0000001002107224 */ /* 0x010fe400078e0206 */
[----:B------:R-:W-:Y:S01]  /*14b40*/  IMAD.IADD R19, R4, 0x1, R19 ;  /* 0x0000000104137824 */ /* 0x000fe200078e0213 */
[----:B------:R-:W3:Y:S02]  /*14b50*/  I2F.RP R2, R5 ;  /* 0x0000000500027306 */ /* 0x000ee40000209400 */
[----:B------:R-:W-:-:S06]  /*14b60*/  IADD3 R0, R0, -R16, RZ ;  /* 0x8000001000007210 */ /* 0x000fcc0007ffe0ff */
[----:B---3--:R-:W3:Y:S02]  /*14b70*/  MUFU.RCP R2, R2 ;  /* 0x0000000200027308 */ /* 0x008ee40000001000 */
[----:B---3--:R-:W-:-:S06]  /*14b80*/  VIADD R2, R2, 0xffffffe ;  /* 0x0ffffffe02027836 */ /* 0x008fcc0000000000 */
[----:B-12---:R-:W1:Y:S02]  /*14b90*/  F2I.FTZ.U32.TRUNC.NTZ R3, R2 ;  /* 0x0000000200037305 */ /* 0x006e64000021f000 */
[----:B-1----:R-:W-:-:S04]  /*14ba0*/  IMAD.MOV R2, RZ, RZ, -R3 ;  /* 0x000000ffff027224 */ /* 0x002fc800078e0a03 */
[----:B------:R-:W-:Y:S02]  /*14bb0*/  IMAD R6, R2, R5, RZ ;  /* 0x0000000502067224 */ /* 0x000fe400078e02ff */
[----:B------:R-:W-:-:S04]  /*14bc0*/  IMAD.MOV.U32 R2, RZ, RZ, RZ ;  /* 0x000000ffff027224 */ /* 0x000fc800078e00ff */
[----:B------:R-:W-:Y:S01]  /*14bd0*/  IMAD.HI.U32 R2, R3, R6, R2 ;  /* 0x0000000603027227 */ /* 0x000fe200078e0002 */
[----:B------:R-:W-:Y:S02]  /*14be0*/  IABS R6, R17 ;  /* 0x0000001100067213 */ /* 0x000fe40000000000 */
[----:B------:R-:W-:-:S03]  /*14bf0*/  IABS R3, R0 ;  /* 0x0000000000037213 */ /* 0x000fc60000000000 */
[----:B------:R-:W-:Y:S02]  /*14c00*/  IMAD.MOV R6, RZ, RZ, -R6 ;  /* 0x000000ffff067224 */ /* 0x000fe400078e0a06 */
        /* <DEDUP_REMOVED lines=16> */
.L_x_545:
[----:B------:R-:W-:Y:S01]  /*14d10*/  UMOV UR4, URZ ;  /* 0x0000003f00047c82 */ /* 0x000fe20008000000 */
[----:B------:R-:W-:Y:S01]  /*14d20*/  UMOV UR5, URZ ;  /* 0x0000003f00057c82 */ /* 0x000fe20008000000 */
[----:B------:R-:W-:Y:S01]  /*14d30*/  ULDC UR6, c[0x0][0xc3c] ;  /* 0x00030f0000067ab9 */ /* 0x000fe20000000800 */
[----:B------:R-:W-:Y:S02]  /*14d40*/  IMAD.MOV.U32 R16, RZ, RZ, R0 ;  /* 0x000000ffff107224 */ /* 0x000fe400078e0000 */
[----:B------:R-:W-:Y:S02]  /*14d50*/  IMAD.U32 R17, RZ, RZ, UR4 ;  /* 0x00000004ff117e24 */ /* 0x000fe4000f8e00ff */
[----:B------:R-:W-:Y:S02]  /*14d60*/  IMAD.U32 R18, RZ, RZ, UR5 ;  /* 0x00000005ff127e24 */ /* 0x000fe4000f8e00ff */
[----:B------:R-:W-:-:S07]  /*14d70*/  IMAD.U32 R19, RZ, RZ, UR6 ;  /* 0x00000006ff137e24 */ /* 0x000fce000f8e00ff */
.L_x_553:
[----:B-1----:R1:W2:Y:S01]  /*14d80*/  LDL R3, [R1+0x4] ;  /* 0x0000040001037983 */ /* 0x0022a20000100800 */
[----:B------:R-:W3:Y:S01]  /*14d90*/  S2R R0, SR_TID.X ;  /* 0x0000000000007919 */ /* 0x000ee20000002100 */
[----:B------:R-:W-:Y:S05]  /*14da0*/  WARPSYNC.ALL ;  /* 0x0000000000007948 */ /* 0x000fea0003800000 */
[----:B---3--:R-:W-:Y:S01]  /*14db0*/  LOP3.LUT R0, R0, 0x1f, RZ, 0xc0, !PT ;  /* 0x0000001f00007812 */ /* 0x008fe200078ec0ff */
[----:B------:R-:W-:Y:S03]  /*14dc0*/  BAR.SYNC.DEFER_BLOCKING 0x4, 0x180 ;  /* 0x0106000000007b1d */ /* 0x000fe60000010000 */
[----:B------:R-:W-:-:S13]  /*14dd0*/  ISETP.NE.AND P0, PT, R0, RZ, PT ;  /* 0x000000ff0000720c */ /* 0x000fda0003f05270 */
[----:B------:R-:W2:Y:S01]  /*14de0*/  @!P0 S2R R0, SR_CgaCtaId ;  /* 0x0000000000008919 */ /* 0x000ea20000008800 */
[----:B------:R-:W-:-:S04]  /*14df0*/  @!P0 MOV R2, 0x400 ;  /* 0x0000040000028802 */ /* 0x000fc80000000f00 */
[----:B--2---:R-:W-:-:S05]  /*14e00*/  @!P0 LEA R3, R0, R2, 0x18 ;  /* 0x0000000200038211 */ /* 0x004fca00078ec0ff */
[----:B------:R1:W-:Y:S04]  /*14e10*/  @!P0 STS.128 [R3+0x388d0], R16 ;  /* 0x0388d01003008388 */ /* 0x0003e80000000c00 */
[----:B------:R1:W-:Y:S01]  /*14e20*/  @!P0 STL [R1+0x4], R3 ;  /* 0x0000040301008387 */ /* 0x0003e20000100800 */
[----:B------:R-:W-:Y:S06]  /*14e30*/  BAR.ARV 0x5, 0x180 ;  /* 0x0146000000007b1d */ /* 0x000fec0000002000 */
.L_x_542:
[----:B------:R-:W-:Y:S02]  /*14e40*/  ULDC UR4, c[0x0][0xc3c] ;  /* 0x00030f0000047ab9 */ /* 0x000fe40000000800 */
[----:B----4-:R-:W-:-:S13]  /*14e50*/  ISETP.GE.AND P0, PT, R19, UR4, PT ;  /* 0x0000000413007c0c */ /* 0x010fda000bf06270 */
[----:B------:R-:W-:Y:S05]  /*14e60*/  @!P0 BRA `(.L_x_554) ;  /* 0xffffffa0004c8947 */ /* 0x000fea000383ffff */
[----:B------:R-:W-:Y:S05]  /*14e70*/  BSYNC B8 ;  /* 0x0000000000087941 */ /* 0x000fea0003800000 */
.L_x_441:
[----:B---3--:R-:W3:Y:S01]  /*14e80*/  LDL.LU R0, [R1+0x50] ;  /* 0x0000500001007983 */ /* 0x008ee20000300800 */
[----:B------:R-:W-:Y:S01]  /*14e90*/  BSSY B0, `(.L_x_555) ;  /* 0x000000b000007945 */ /* 0x000fe20003800000 */
[----:B------:R-:W4:Y:S01]  /*14ea0*/  S2R R5, SR_CgaCtaId ;  /* 0x0000000000057919 */ /* 0x000f220000008800 */
[----:B---3--:R-:W-:-:S05]  /*14eb0*/  VIADD R0, R0, 0x1 ;  /* 0x0000000100007836 */ /* 0x008fca0000000000 */
[----:B------:R-:W-:-:S04]  /*14ec0*/  LEA.HI R2, R0, R0, RZ, 0x1 ;  /* 0x0000000000027211 */ /* 0x000fc800078f08ff */
[----:B-1----:R-:W-:-:S05]  /*14ed0*/  LOP3.LUT R3, R2, 0xfffffffe, RZ, 0xc0, !PT ;  /* 0xfffffffe02037812 */ /* 0x002fca00078ec0ff */
[----:B------:R-:W-:Y:S01]  /*14ee0*/  IMAD.IADD R3, R0, 0x1, -R3 ;  /* 0x0000000100037824 */ /* 0x000fe200078e0a03 */
[----:B------:R-:W-:-:S04]  /*14ef0*/  MOV R0, 0x400 ;  /* 0x0000040000007802 */ /* 0x000fc80000000f00 */
[----:B----4-:R-:W-:Y:S02]  /*14f00*/  LEA R0, R5, R0, 0x18 ;  /* 0x0000000005007211 */ /* 0x010fe400078ec0ff */
[----:B------:R-:W-:-:S04]  /*14f10*/  SHF.L.U32 R3, R3, 0x1f, RZ ;  /* 0x0000001f03037819 */ /* 0x000fc800000006ff */
[----:B------:R-:W1:Y:S02]  /*14f20*/  SYNCS.PHASECHK.TRANS64.TRYWAIT P0, [R0+URZ+0x38820], R3 ;  /* 0x03882003000075a7 */ /* 0x000e64000800017f */
[----:B-1----:R-:W-:Y:S05]  /*14f30*/  @!P0 BRA `(.L_x_556) ;  /* 0x0000001c00d88947 */ /* 0x002fea0003800000 */
.L_x_624:
[----:B------:R-:W-:Y:S05]  /*14f40*/  BSYNC B0 ;  /* 0x0000000000007941 */ /* 0x000fea0003800000 */
.L_x_555:
[----:B------:R-:W-:-:S03]  /*14f50*/  UMOV UR4, 0xffffffff ;  /* 0xffffffff00047882 */ /* 0x000fc60000000000 */
[----:B------:R-:W-:Y:S05]  /*14f60*/  BRA.DIV UR4, `(.L_x_557) ;  /* 0x0000001e04e07947 */ /* 0x000fea000b800000 */
[----:B------:R-:W3:Y:S02]  /*14f70*/  S2R R2, SR_TID.X ;  /* 0x0000000000027919 */ /* 0x000ee40000002100 */
[----:B---3--:R-:W-:-:S04]  /*14f80*/  SHF.R.U32.HI R2, RZ, 0x5, R2 ;  /* 0x00000005ff027819 */ /* 0x008fc80000011602 */
[----:B------:R-:W-:-:S05]  /*14f90*/  LOP3.LUT R2, R2, 0x3, RZ, 0xc0, !PT ;  /* 0x0000000302027812 */ /* 0x000fca00078ec0ff */
[----:B------:R3:W4:Y:S02]  /*14fa0*/  SHFL.IDX PT, R14, R2, RZ, 0x1f ;  /* 0x00001fff020e7589 */ /* 0x00072400000e0000 */
.L_x_627:
[----:B----4-:R-:W-:Y:S01]  /*14fb0*/  ISETP.NE.AND P0, PT, R14, RZ, PT ;  /* 0x000000ff0e00720c */ /* 0x010fe20003f05270 */
[----:B------:R-:W-:-:S12]  /*14fc0*/  BSSY B0, `(.L_x_558) ;  /* 0x0000029000007945 */ /* 0x000fd80003800000 */
[----:B------:R-:W-:Y:S05]  /*14fd0*/  @P0 BRA `(.L_x_559) ;  /* 0x00000000009c0947 */ /* 0x000fea0003800000 */
[----:B------:R-:W-:-:S03]  /*14fe0*/  UMOV UR4, 0xffffffff ;  /* 0xffffffff00047882 */ /* 0x000fc60000000000 */
[----:B------:R-:W-:Y:S05]  /*14ff0*/  BRA.DIV UR4, `(.L_x_560) ;  /* 0x0000001e04f07947 */ /* 0x000fea000b800000 */
[----:B------:R-:W-:-:S13]  /*15000*/  ELECT P6, URZ, PT ;  /* 0x00000000003f782f */ /* 0x000fda00038c0000 */
.L_x_630:
[----:B------:R-:W-:Y:S05]  /*15010*/  @!P6 BRA `(.L_x_559) ;  /* 0x00000000008ce947 */ /* 0x000fea0003800000 */
[----:B---3--:R-:W3:Y:S02]  /*15020*/  LDL R2, [R1+0x5c] ;  /* 0x00005c0001027983 */ /* 0x008ee40000100800 */
[----:B---3--:R-:W-:-:S13]  /*15030*/  R2UR UR4, R2 ;  /* 0x00000000020472ca */ /* 0x008fda00000e0000 */
[----:B------:R-:W-:-:S06]  /*15040*/  ULOP3.LUT UR4, UR4, 0x2, URZ, 0xfc, !UPT ;  /* 0x0000000204047892 */ /* 0x000fcc000f8efc3f */
[----:B------:R-:W-:-:S05]  /*15050*/  IMAD.U32 R2, RZ, RZ, UR4 ;  /* 0x00000004ff027e24 */ /* 0x000fca000f8e00ff */
[----:B------:R-:W-:-:S13]  /*15060*/  ISETP.NE.AND P2, PT, R2, 0x3, PT ;  /* 0x000000030200780c */ /* 0x000fda0003f45270 */
[----:B------:R-:W-:Y:S05]  /*15070*/  @!P2 BRA `(.L_x_561) ;  /* 0x000000000004a947 */ /* 0x000fea0003800000 */
[----:B------:R-:W-:Y:S01]  /*15080*/  BPT.TRAP 0x1 ;  /* 0x000000040000795c */ /* 0x000fe20000300000 */
.L_x_561:
[----:B-1----:R-:W3:Y:S04]  /*15090*/  LDL R3, [R1+0x8] ;  /* 0x0000080001037983 */ /* 0x002ee80000100800 */
[----:B--2---:R-:W2:Y:S01]  /*150a0*/  LDL.LU R7, [R1+0x10] ;  /* 0x0000100001077983 */ /* 0x004ea20000300800 */
[----:B------:R-:W-:-:S04]  /*150b0*/  VIADD R2, R0, 0x38840 ;  /* 0x0003884000027836 */ /* 0x000fc80000000000 */
[C---:B---3--:R-:W-:Y:S02]  /*150c0*/  IMAD R6, R3.reuse, 0x8, R2 ;  /* 0x0000000803067824 */ /* 0x048fe400078e0202 */
[----:B------:R-:W-:Y:S01]  /*150d0*/  VIADD R3, R3, 0x1 ;  /* 0x0000000103037836 */ /* 0x000fe20000000000 */
[----:B--2---:R-:W-:-:S04]  /*150e0*/  SHF.L.U32 R5, R7, 0x1f, RZ ;  /* 0x0000001f07057819 */ /* 0x004fc800000006ff */
[C---:B------:R-:W-:Y:S01]  /*150f0*/  ISETP.NE.AND P1, PT, R3.reuse, 0x2, PT ;  /* 0x000000020300780c */ /* 0x040fe20003f25270 */
[----:B------:R-:W1:Y:S03]  /*15100*/  SYNCS.PHASECHK.TRANS64.TRYWAIT P0, [R6+URZ], R5 ;  /* 0x00000005060075a7 */ /* 0x000e66000800017f */
[----:B------:R-:W-:Y:S02]  /*15110*/  SEL R4, RZ, 0x1, P1 ;  /* 0x00000001ff047807 */ /* 0x000fe40000800000 */
[----:B------:R-:W-:Y:S02]  /*15120*/  SEL R3, R3, RZ, P1 ;  /* 0x000000ff03037207 */ /* 0x000fe40000800000 */
[----:B------:R-:W-:-:S03]  /*15130*/  LOP3.LUT R4, R7, R4, RZ, 0x3c, !PT ;  /* 0x0000000407047212 */ /* 0x000fc600078e3cff */
[----:B------:R-:W-:Y:S01]  /*15140*/  IMAD R7, R3, 0x8, R2 ;  /* 0x0000000803077824 */ /* 0x000fe200078e0202 */
[----:B------:R-:W-:Y:S01]  /*15150*/  SHF.L.U32 R2, R4, 0x1f, RZ ;  /* 0x0000001f04027819 */ /* 0x000fe200000006ff */
[----:B-1----:R-:W-:Y:S06]  /*15160*/  @!P0 BRA `(.L_x_562) ;  /* 0x0000001c00b48947 */ /* 0x002fec0003800000 */
.L_x_631:
[----:B------:R-:W2:Y:S02]  /*15170*/  SYNCS.PHASECHK.TRANS64.TRYWAIT P0, [R7+URZ], R2 ;  /* 0x00000002070075a7 */ /* 0x000ea4000800017f */
[----:B--2---:R-:W-:Y:S05]  /*15180*/  @!P0 BRA `(.L_x_563) ;  /* 0x0000001c00c08947 */ /* 0x004fea0003800000 */
.L_x_632:
[----:B------:R-:W-:Y:S05]  /*15190*/  @!P2 BRA `(.L_x_564) ;  /* 0x000000000004a947 */ /* 0x000fea0003800000 */
[----:B------:R-:W-:Y:S01]  /*151a0*/  BPT.TRAP 0x1 ;  /* 0x000000040000795c */ /* 0x000fe20000300000 */
.L_x_564:
[----:B------:R-:W3:Y:S01]  /*151b0*/  LDL.LU R4, [R1+0x8] ;  /* 0x0000080001047983 */ /* 0x000ee20000300800 */
[----:B------:R-:W-:-:S04]  /*151c0*/  VIADD R0, R0, 0x38860 ;  /* 0x0003886000007836 */ /* 0x000fc80000000000 */
[----:B---3--:R-:W-:-:S04]  /*151d0*/  IMAD R4, R4, 0x8, R0 ;  /* 0x0000000804047824 */ /* 0x008fc800078e0200 */
[----:B------:R-:W3:Y:S02]  /*151e0*/  SYNCS.PHASECHK.TRANS64.TRYWAIT P0, [R4+URZ], R5 ;  /* 0x00000005040075a7 */ /* 0x000ee4000800017f */
[----:B---3--:R-:W-:Y:S05]  /*151f0*/  @!P0 BRA `(.L_x_565) ;  /* 0x0000001c00b88947 */ /* 0x008fea0003800000 */
.L_x_633:
[----:B------:R-:W-:-:S07]  /*15200*/  IMAD R3, R3, 0x8, R0 ;  /* 0x0000000803037824 */ /* 0x000fce00078e0200 */
.L_x_566:
[----:B----4-:R4:W0:Y:S02]  /*15210*/  SYNCS.PHASECHK.TRANS64.TRYWAIT P0, [R3+URZ], R2 ;  /* 0x00000002030075a7 */ /* 0x010824000800017f */
[----:B0-----:R-:W-:Y:S05]  /*15220*/  @!P0 NANOSLEEP.SYNCS 0x989680 ;  /* 0x009896800000895d */ /* 0x001fea0003900000 */
[----:B------:R-:W0:Y:S02]  /*15230*/  @!P0 SYNCS.PHASECHK.TRANS64 P0, [R3+URZ], R2 ;  /* 0x00000002030085a7 */ /* 0x000e24000800007f */
[----:B0-----:R-:W-:Y:S05]  /*15240*/  @!P0 BRA `(.L_x_566) ;  /* 0xfffffffc00f08947 */ /* 0x001fea000383ffff */
.L_x_559:
[----:B------:R-:W-:Y:S05]  /*15250*/  BSYNC B0 ;  /* 0x0000000000007941 */ /* 0x000fea0003800000 */
.L_x_558:
[----:B------:R-:W-:Y:S05]  /*15260*/  EXIT ;  /* 0x000000000000794d */ /* 0x000fea0003800000 */
.L_x_393:
[----:B0-----:R0:W1:Y:S02]  /*15270*/  SYNCS.PHASECHK.TRANS64.TRYWAIT P1, [R5+URZ+0x38800], R0 ;  /* 0x03880000050075a7 */ /* 0x001064000802017f */
[----:B-1----:R-:W-:Y:S05]  /*15280*/  @!P1 NANOSLEEP.SYNCS 0x989680 ;  /* 0x009896800000995d */ /* 0x002fea0003900000 */
[----:B------:R-:W1:Y:S02]  /*15290*/  @!P1 SYNCS.PHASECHK.TRANS64 P1, [R5+URZ+0x38800], R0 ;  /* 0x03880000050095a7 */ /* 0x000e64000802007f */
[----:B-1----:R-:W-:Y:S05]  /*152a0*/  @!P1 BRA `(.L_x_393) ;  /* 0xfffffffc00f09947 */ /* 0x002fea000383ffff */
[----:B------:R-:W-:Y:S05]  /*152b0*/  BRA `(.L_x_567) ;  /* 0xfffffec400b47947 */ /* 0x000fea000383ffff */
.L_x_397:
[----:B-1----:R1:W2:Y:S02]  /*152c0*/  SYNCS.PHASECHK.TRANS64.TRYWAIT P2, [R0+URZ+0x38830], R3 ;  /* 0x03883003000075a7 */ /* 0x0022a4000804017f */
[----:B--2---:R-:W-:Y:S05]  /*152d0*/  @!P2 NANOSLEEP.SYNCS 0x989680 ;  /* 0x009896800000a95d */ /* 0x004fea0003900000 */
[----:B------:R-:W2:Y:S02]  /*152e0*/  @!P2 SYNCS.PHASECHK.TRANS64 P2, [R0+URZ+0x38830], R3 ;  /* 0x038830030000a5a7 */ /* 0x000ea4000804007f */
[----:B--2---:R-:W-:Y:S05]  /*152f0*/  @!P2 BRA `(.L_x_397) ;  /* 0xfffffffc00f0a947 */ /* 0x004fea000383ffff */
[----:B------:R-:W-:Y:S05]  /*15300*/  BRA `(.L_x_396) ;  /* 0xfffffec400d87947 */ /* 0x000fea000383ffff */
.L_x_402:
[----:B------:R-:W-:-:S13]  /*15310*/  R2UR UR4, R233 ;  /* 0x00000000e90472ca */ /* 0x000fda00000e0000 */
[----:B-1----:R-:W-:-:S04]  /*15320*/  IMAD.U32 R4, RZ, RZ, UR4 ;  /* 0x00000004ff047e24 */ /* 0x002fc8000f8e00ff */
[----:B------:R1:W2:Y:S03]  /*15330*/  SYNCS.PHASECHK.TRANS64.TRYWAIT P2, [R4+URZ+0x38830], R3 ;  /* 0x03883003040075a7 */ /* 0x0002a6000804017f */
[----:B--2---:R-:W-:Y:S05]  /*15340*/  @!P2 NANOSLEEP.SYNCS 0x989680 ;  /* 0x009896800000a95d */ /* 0x004fea0003900000 */
[----:B------:R-:W2:Y:S02]  /*15350*/  @!P2 SYNCS.PHASECHK.TRANS64 P2, [R4+URZ+0x38830], R3 ;  /* 0x038830030400a5a7 */ /* 0x000ea4000804007f */
[----:B--2---:R-:W-:Y:S05]  /*15360*/  @!P2 BRA `(.L_x_402) ;  /* 0xfffffffc00e8a947 */ /* 0x004fea000383ffff */
[----:B------:R-:W-:Y:S05]  /*15370*/  BRA `(.L_x_401) ;  /* 0xffffff0c007c7947 */ /* 0x000fea000383ffff */
.L_x_406:
[----:B01----:R-:W-:-:S04]  /*15380*/  IMAD.U32 R3, RZ, RZ, UR4 ;  /* 0x00000004ff037e24 */ /* 0x003fc8000f8e00ff */
[----:B------:R0:W1:Y:S03]  /*15390*/  SYNCS.PHASECHK.TRANS64.TRYWAIT P2, [R3+URZ+0x38850], R0 ;  /* 0x03885000030075a7 */ /* 0x000066000804017f */
[----:B-1----:R-:W-:Y:S05]  /*153a0*/  @!P2 NANOSLEEP.SYNCS 0x989680 ;  /* 0x009896800000a95d */ /* 0x002fea0003900000 */
[----:B------:R-:W1:Y:S02]  /*153b0*/  @!P2 SYNCS.PHASECHK.TRANS64 P2, [R3+URZ+0x38850], R0 ;  /* 0x038850000300a5a7 */ /* 0x000e64000804007f */
[----:B-1----:R-:W-:Y:S05]  /*153c0*/  @!P2 BRA `(.L_x_406) ;  /* 0xfffffffc00eca947 */ /* 0x002fea000383ffff */
[----:B------:R-:W-:Y:S05]  /*153d0*/  BRA `(.L_x_405) ;  /* 0xffffff34009c7947 */ /* 0x000fea000383ffff */
.L_x_411:
[----:B-1----:R1:W2:Y:S02]  /*153e0*/  SYNCS.PHASECHK.TRANS64.TRYWAIT P0, [R11+URZ+0x38850], R0 ;  /* 0x038850000b0075a7 */ /* 0x0022a4000800017f */
[----:B--2---:R-:W-:Y:S05]  /*153f0*/  @!P0 NANOSLEEP.SYNCS 0x989680 ;  /* 0x009896800000895d */ /* 0x004fea0003900000 */
[----:B------:R-:W2:Y:S02]  /*15400*/  @!P0 SYNCS.PHASECHK.TRANS64 P0, [R11+URZ+0x38850], R0 ;  /* 0x038850000b0085a7 */ /* 0x000ea4000800007f */
[----:B--2---:R-:W-:Y:S05]  /*15410*/  @!P0 BRA `(.L_x_411) ;  /* 0xfffffffc00f08947 */ /* 0x004fea000383ffff */
[----:B------:R-:W-:Y:S05]  /*15420*/  BRA `(.L_x_410) ;  /* 0xffffff5000d07947 */ /* 0x000fea000383ffff */
.L_x_453:
[----:B------:R-:W2:Y:S01]  /*15430*/  S2R R4, SR_TID.X ;  /* 0x0000000000047919 */ /* 0x000ea20000002100 */
[----:B------:R-:W-:Y:S01]  /*15440*/  BSSY B0, `(.L_x_568) ;  /* 0x000000a000007945 */ /* 0x000fe20003800000 */
[----:B-1----:R-:W-:Y:S02]  /*15450*/  IMAD.MOV.U32 R12, RZ, RZ, RZ ;  /* 0x000000ffff0c7224 */ /* 0x002fe400078e00ff */
[----:B------:R-:W-:Y:S02]  /*15460*/  IMAD.MOV.U32 R11, RZ, RZ, 0x1f ;  /* 0x0000001fff0b7424 */ /* 0x000fe400078e00ff */
[----:B------:R-:W-:Y:S01]  /*15470*/  IMAD.MOV.U32 R15, RZ, RZ, -0x1 ;  /* 0xffffffffff0f7424 */ /* 0x000fe200078e00ff */
[----:B--2---:R-:W-:-:S04]  /*15480*/  SHF.R.U32.HI R4, RZ, 0x5, R4 ;  /* 0x00000005ff047819 */ /* 0x004fc80000011604 */
[----:B------:R-:W-:-:S05]  /*15490*/  LOP3.LUT R4, R4, 0x3, RZ, 0xc0, !PT ;  /* 0x0000000304047812 */ /* 0x000fca00078ec0ff */
[----:B------:R-:W-:-:S07]  /*154a0*/  IMAD.MOV.U32 R13, RZ, RZ, R4 ;  /* 0x000000ffff0d7224 */ /* 0x000fce00078e0004 */
[----:B0-----:R-:W-:Y:S05]  /*154b0*/  WARPSYNC.COLLECTIVE R15, `(.L_x_569) ;  /* 0x000000000f087348 */ /* 0x001fea0003c00000 */
[----:B------:R1:W2:Y:S02]  /*154c0*/  SHFL.IDX P6, R14, R13, R12, R11 ;  /* 0x0000000c0d0e7389 */ /* 0x0002a400000c000b */
[----:B012---:R-:W-:Y:S01]  /*154d0*/  ENDCOLLECTIVE ;  /* 0x000000000000791b */ /* 0x007fe20003800000 */
.L_x_569:
[----:B------:R-:W-:Y:S05]  /*154e0*/  BSYNC B0 ;  /* 0x0000000000007941 */ /* 0x000fea0003800000 */
.L_x_568:
[----:B------:R-:W-:Y:S05]  /*154f0*/  BRA `(.L_x_570) ;  /* 0xffffffa400a87947 */ /* 0x000fea000383ffff */
.L_x_455:
[----:B------:R-:W-:Y:S01]  /*15500*/  BSSY B0, `(.L_x_571) ;  /* 0x0000006000007945 */ /* 0x000fe20003800000 */
[----:B------:R-:W-:-:S07]  /*15510*/  IMAD.MOV.U32 R15, RZ, RZ, -0x1 ;  /* 0xffffffffff0f7424 */ /* 0x000fce00078e00ff */
[----:B0123--:R-:W-:Y:S05]  /*15520*/  WARPSYNC.COLLECTIVE R15, `(.L_x_572) ;  /* 0x000000000f0c7348 */ /* 0x00ffea0003c00000 */
[----:B------:R-:W-:Y:S02]  /*15530*/  ELECT P6, UR62, PT ;  /* 0x00000000003e782f */ /* 0x000fe400038c0000 */
[----:B------:R-:W-:Y:S01]  /*15540*/  MOV R14, UR62 ;  /* 0x0000003e000e7c02 */ /* 0x000fe20008000f00 */
[----:B0123--:R-:W-:Y:S10]  /*15550*/  ENDCOLLECTIVE ;  /* 0x000000000000791b */ /* 0x00fff40003800000 */
.L_x_572:
[----:B------:R-:W-:Y:S05]  /*15560*/  BSYNC B0 ;  /* 0x0000000000007941 */ /* 0x000fea0003800000 */
.L_x_571:
[----:B------:R-:W-:Y:S05]  /*15570*/  BRA `(.L_x_573) ;  /* 0xffffffa400ac7947 */ /* 0x000fea000383ffff */
.L_x_457:
[----:B---3--:R3:W4:Y:S02]  /*15580*/  SYNCS.PHASECHK.TRANS64.TRYWAIT P0, [R0+URZ+0x38840], R2 ;  /* 0x03884002000075a7 */ /* 0x008724000800017f */
[----:B----4-:R-:W-:Y:S05]  /*15590*/  @!P0 NANOSLEEP.SYNCS 0x989680 ;  /* 0x009896800000895d */ /* 0x010fea0003900000 */
[----:B------:R-:W4:Y:S02]  /*155a0*/  @!P0 SYNCS.PHASECHK.TRANS64 P0, [R0+URZ+0x38840], R2 ;  /* 0x03884002000085a7 */ /* 0x000f24000800007f */
[----:B----4-:R-:W-:Y:S05]  /*155b0*/  @!P0 BRA `(.L_x_457) ;  /* 0xfffffffc00f08947 */ /* 0x010fea000383ffff */
[----:B------:R-:W-:Y:S05]  /*155c0*/  BRA `(.L_x_574) ;  /* 0xffffffa8001c7947 */ /* 0x000fea000383ffff */
.L_x_461:
[----:B------:R-:W2:Y:S01]  /*155d0*/  LDL.LU R11, [R1+0x3c] ;  /* 0x00003c00010b7983 */ /* 0x000ea20000300800 */
[----:B------:R-:W-:Y:S01]  /*155e0*/  IMAD.MOV.U32 R13, RZ, RZ, R0 ;  /* 0x000000ffff0d7224 */ /* 0x000fe200078e0000 */
[----:B------:R-:W-:Y:S01]  /*155f0*/  LOP3.LUT R8, R8, 0x7f, RZ, 0xc0, !PT ;  /* 0x0000007f08087812 */ /* 0x000fe200078ec0ff */
[----:B------:R-:W-:Y:S02]  /*15600*/  IMAD.MOV.U32 R12, RZ, RZ, RZ ;  /* 0x000000ffff0c7224 */ /* 0x000fe400078e00ff */
[----:B------:R-:W-:Y:S01]  /*15610*/  IMAD.MOV.U32 R15, RZ, RZ, -0x1 ;  /* 0xffffffffff0f7424 */ /* 0x000fe200078e00ff */
[----:B------:R-:W-:-:S05]  /*15620*/  SHF.R.U32.HI R5, RZ, 0x3, R8 ;  /* 0x00000003ff057819 */ /* 0x000fca0000011608 */
[----:B------:R-:W-:-:S04]  /*15630*/  IMAD.IADD R2, R5, 0x1, R17 ;  /* 0x0000000105027824 */ /* 0x000fc800078e0211 */
[----:B------:R-:W-:Y:S02]  /*15640*/  VIADD R5, R2, 0x10 ;  /* 0x0000001002057836 */ /* 0x000fe40000000000 */
[----:B--2---:R-:W-:Y:S02]  /*15650*/  IMAD R3, R11, R7, RZ ;  /* 0x000000070b037224 */ /* 0x004fe400078e02ff */
[----:B------:R-:W-:-:S03]  /*15660*/  IMAD.MOV.U32 R11, RZ, RZ, 0x181f ;  /* 0x0000181fff0b7424 */ /* 0x000fc600078e00ff */
[----:B------:R-:W-:-:S13]  /*15670*/  ISETP.GE.AND P5, PT, R2, R3, PT ;  /* 0x000000030200720c */ /* 0x000fda0003fa6270 */
[----:B-----5:R-:W-:Y:S05]  /*15680*/  WARPSYNC.COLLECTIVE R15, `(.L_x_575) ;  /* 0x000000000f087348 */ /* 0x020fea0003c00000 */
[----:B------:R0:W1:Y:S02]  /*15690*/  SHFL.IDX P6, R14, R13, R12, R11 ;  /* 0x0000000c0d0e7389 */ /* 0x00006400000c000b */
[----:B01---5:R-:W-:Y:S01]  /*156a0*/  ENDCOLLECTIVE ;  /* 0x000000000000791b */ /* 0x023fe20003800000 */
.L_x_575:
[----:B------:R-:W-:Y:S02]  /*156b0*/  IMAD.MOV.U32 R13, RZ, RZ, R4 ;  /* 0x000000ffff0d7224 */ /* 0x000fe400078e0004 */
[----:B------:R-:W-:-:S07]  /*156c0*/  IMAD.MOV.U32 R6, RZ, RZ, R14 ;  /* 0x000000ffff067224 */ /* 0x000fce00078e000e */
[----:B------:R-:W-:Y:S05]  /*156d0*/  WARPSYNC.COLLECTIVE R15, `(.L_x_576) ;  /* 0x000000000f087348 */ /* 0x000fea0003c00000 */
[----:B------:R0:W1:Y:S02]  /*156e0*/  SHFL.IDX P6, R14, R13, R12, R11 ;  /* 0x0000000c0d0e7389 */ /* 0x00006400000c000b */
[----:B01----:R-:W-:Y:S01]  /*156f0*/  ENDCOLLECTIVE ;  /* 0x000000000000791b */ /* 0x003fe20003800000 */
.L_x_576:
[----:B------:R-:W-:Y:S01]  /*15700*/  ULDC.64 UR4, c[0x0][0x208] ;  /* 0x0000820000047ab9 */ /* 0x000fe20000000a00 */
[----:B------:R-:W-:Y:S02]  /*15710*/  IMAD.MOV.U32 R13, RZ, RZ, R0 ;  /* 0x000000ffff0d7224 */ /* 0x000fe400078e0000 */
[----:B------:R-:W-:Y:S01]  /*15720*/  IMAD.MOV.U32 R12, RZ, RZ, 0x1 ;  /* 0x00000001ff0c7424 */ /* 0x000fe200078e00ff */
[----:B------:R-:W-:-:S04]  /*15730*/  MOV R7, R14 ;  /* 0x0000000e00077202 */ /* 0x000fc80000000f00 */
        /* <DEDUP_REMOVED lines=16> */
.L_x_577:
[----:B------:R-:W-:Y:S02]  /*15840*/  IMAD.MOV.U32 R13, RZ, RZ, R4 ;  /* 0x000000ffff0d7224 */ /* 0x000fe400078e0004 */
[----:B------:R-:W-:-:S07]  /*15850*/  IMAD.MOV.U32 R6, RZ, RZ, R14 ;  /* 0x000000ffff067224 */ /* 0x000fce00078e000e */
[----:B------:R-:W-:Y:S05]  /*15860*/  WARPSYNC.COLLECTIVE R15, `(.L_x_578) ;  /* 0x000000000f087348 */ /* 0x000fea0003c00000 */
[----:B------:R0:W1:Y:S02]  /*15870*/  SHFL.IDX P6, R14, R13, R12, R11 ;  /* 0x0000000c0d0e7389 */ /* 0x00006400000c000b */
[----:B01----:R-:W-:Y:S01]  /*15880*/  ENDCOLLECTIVE ;  /* 0x000000000000791b */ /* 0x003fe20003800000 */
.L_x_578:
[----:B------:R-:W-:Y:S01]  /*15890*/  ULDC.64 UR4, c[0x0][0x208] ;  /* 0x0000820000047ab9 */ /* 0x000fe20000000a00 */
[----:B------:R-:W-:Y:S02]  /*158a0*/  IMAD.MOV.U32 R13, RZ, RZ, R0 ;  /* 0x000000ffff0d7224 */ /* 0x000fe400078e0000 */
[----:B------:R-:W-:Y:S02]  /*158b0*/  IMAD.MOV.U32 R12, RZ, RZ, 0x2 ;  /* 0x00000002ff0c7424 */ /* 0x000fe400078e00ff */
[----:B------:R-:W-:-:S05]  /*158c0*/  IMAD.MOV.U32 R5, RZ, RZ, R14 ;  /* 0x000000ffff057224 */ /* 0x000fca00078e000e */
[----:B------:R-:W-:-:S05]  /*158d0*/  @!P5 LEA R5, P4, R10, R5, 0x1 ;  /* 0x000000050a05d211 */ /* 0x000fca00078808ff */
[----:B------:R-:W-:-:S04]  /*158e0*/  @!P5 IMAD.X R6, RZ, RZ, R6, P4 ;  /* 0x000000ffff06d224 */ /* 0x000fc800020e0606 */
[----:B------:R-:W-:Y:S02]  /*158f0*/  @!P5 IMAD.MOV.U32 R7, RZ, RZ, R6 ;  /* 0x000000ffff07d224 */ /* 0x000fe400078e0006 */
        /* <DEDUP_REMOVED lines=13> */
.L_x_579:
[----:B------:R-:W-:Y:S02]  /*159d0*/  IMAD.MOV.U32 R13, RZ, RZ, R4 ;  /* 0x000000ffff0d7224 */ /* 0x000fe400078e0004 */
[----:B------:R-:W-:-:S07]  /*159e0*/  IMAD.MOV.U32 R6, RZ, RZ, R14 ;  /* 0x000000ffff067224 */ /* 0x000fce00078e000e */
[----:B------:R-:W-:Y:S05]  /*159f0*/  WARPSYNC.COLLECTIVE R15, `(.L_x_580) ;  /* 0x000000000f087348 */ /* 0x000fea0003c00000 */
[----:B------:R0:W1:Y:S02]  /*15a00*/  SHFL.IDX P6, R14, R13, R12, R11 ;  /* 0x0000000c0d0e7389 */ /* 0x00006400000c000b */
[----:B01----:R-:W-:Y:S01]  /*15a10*/  ENDCOLLECTIVE ;  /* 0x000000000000791b */ /* 0x003fe20003800000 */
.L_x_580:
        /* <DEDUP_REMOVED lines=20> */
.L_x_581:
[----:B------:R-:W-:Y:S02]  /*15b60*/  IMAD.MOV.U32 R13, RZ, RZ, R4 ;  /* 0x000000ffff0d7224 */ /* 0x000fe400078e0004 */
[----:B------:R-:W-:-:S07]  /*15b70*/  IMAD.MOV.U32 R6, RZ, RZ, R14 ;  /* 0x000000ffff067224 */ /* 0x000fce00078e000e */
[----:B------:R-:W-:Y:S05]  /*15b80*/  WARPSYNC.COLLECTIVE R15, `(.L_x_582) ;  /* 0x000000000f087348 */ /* 0x000fea0003c00000 */
[----:B------:R0:W1:Y:S02]  /*15b90*/  SHFL.IDX P6, R14, R13, R12, R11 ;  /* 0x0000000c0d0e7389 */ /* 0x00006400000c000b */
[----:B01----:R-:W-:Y:S01]  /*15ba0*/  ENDCOLLECTIVE ;  /* 0x000000000000791b */ /* 0x003fe20003800000 */
.L_x_582:
        /* <DEDUP_REMOVED lines=20> */
.L_x_583:
[----:B------:R-:W-:Y:S02]  /*15cf0*/  IMAD.MOV.U32 R13, RZ, RZ, R4 ;  /* 0x000000ffff0d7224 */ /* 0x000fe400078e0004 */
[----:B------:R-:W-:-:S07]  /*15d00*/  IMAD.MOV.U32 R6, RZ, RZ, R14 ;  /* 0x000000ffff067224 */ /* 0x000fce00078e000e */
[----:B------:R-:W-:Y:S05]  /*15d10*/  WARPSYNC.COLLECTIVE R15, `(.L_x_584) ;  /* 0x000000000f087348 */ /* 0x000fea0003c00000 */
[----:B------:R0:W1:Y:S02]  /*15d20*/  SHFL.IDX P6, R14, R13, R12, R11 ;  /* 0x0000000c0d0e7389 */ /* 0x00006400000c000b */
[----:B01----:R-:W-:Y:S01]  /*15d30*/  ENDCOLLECTIVE ;  /* 0x000000000000791b */ /* 0x003fe20003800000 */
.L_x_584:
[----:B------:R-:W-:Y:S01]  /*15d40*/  ULDC.64 UR4, c[0x0][0x208] ;  /* 0x0000820000047ab9 */ /* 0x000fe20000000a00 */
[----:B------:R-:W-:Y:S02]  /*15d50*/  IMAD.MOV.U32 R13, RZ, RZ, R0 ;  /* 0x000000ffff0d7224 */ /* 0x000fe400078e0000 */
[----:B------:R-:W-:Y:S02]  /*15d60*/  IMAD.MOV.U32 R12, RZ, RZ, 0x5 ;  /* 0x00000005ff0c7424 */ /* 0x000fe400078e00ff */
[----:B------:R-:W-:-:S05]  /*15d70*/  IMAD.MOV.U32 R5, RZ, RZ, R14 ;  /* 0x000000ffff057224 */ /* 0x000fca00078e000e */
[----:B------:R-:W-:-:S04]  /*15d80*/  @!P5 LEA R5, P4, R10, R5, 0x1 ;  /* 0x000000050a05d211 */ /* 0x000fc800078808ff */
[----:B------:R-:W-:-:S05]  /*15d90*/  @!P5 IADD3.X R6, RZ, R6, RZ, P4, !PT ;  /* 0x00000006ff06d210 */ /* 0x000fca00027fe4ff */
        /* <DEDUP_REMOVED lines=14> */
.L_x_585:
[----:B------:R-:W-:Y:S02]  /*15e80*/  IMAD.MOV.U32 R13, RZ, RZ, R4 ;  /* 0x000000ffff0d7224 */ /* 0x000fe400078e0004 */
[----:B------:R-:W-:-:S07]  /*15e90*/  IMAD.MOV.U32 R6, RZ, RZ, R14 ;  /* 0x000000ffff067224 */ /* 0x000fce00078e000e */
[----:B------:R-:W-:Y:S05]  /*15ea0*/  WARPSYNC.COLLECTIVE R15, `(.L_x_586) ;  /* 0x000000000f087348 */ /* 0x000fea0003c00000 */
[----:B------:R0:W1:Y:S02]  /*15eb0*/  SHFL.IDX P6, R14, R13, R12, R11 ;  /* 0x0000000c0d0e7389 */ /* 0x00006400000c000b */
[----:B01----:R-:W-:Y:S01]  /*15ec0*/  ENDCOLLECTIVE ;  /* 0x000000000000791b */ /* 0x003fe20003800000 */
.L_x_586:
[----:B------:R-:W-:Y:S01]  /*15ed0*/  ULDC.64 UR4, c[0x0][0x208] ;  /* 0x0000820000047ab9 */ /* 0x000fe20000000a00 */
[----:B------:R-:W-:Y:S02]  /*15ee0*/  IMAD.MOV.U32 R13, RZ, RZ, R0 ;  /* 0x000000ffff0d7224 */ /* 0x000fe400078e0000 */
[----:B------:R-:W-:Y:S02]  /*15ef0*/  IMAD.MOV.U32 R12, RZ, RZ, 0x6 ;  /* 0x00000006ff0c7424 */ /* 0x000fe400078e00ff */
[----:B------:R-:W-:-:S05]  /*15f00*/  IMAD.MOV.U32 R5, RZ, RZ, R14 ;  /* 0x000000ffff057224 */ /* 0x000fca00078e000e */
[----:B------:R-:W-:-:S05]  /*15f10*/  @!P5 LEA R5, P4, R10, R5, 0x1 ;  /* 0x000000050a05d211 */ /* 0x000fca00078808ff */
[----:B------:R-:W-:-:S04]  /*15f20*/  @!P5 IMAD.X R6, RZ, RZ, R6, P4 ;  /* 0x000000ffff06d224 */ /* 0x000fc800020e0606 */
[----:B------:R-:W-:Y:S02]  /*15f30*/  @!P5 IMAD.MOV.U32 R7, RZ, RZ, R6 ;  /* 0x000000ffff07d224 */ /* 0x000fe400078e0006 */
        /* <DEDUP_REMOVED lines=11> */
.L_x_587:
[----:B------:R-:W-:-:S05]  /*15ff0*/  VIADD R6, R2, 0x60 ;  /* 0x0000006002067836 */ /* 0x000fca0000000000 */
[----:B------:R-:W-:Y:S01]  /*16000*/  ISETP.GE.AND P5, PT, R6, R3, PT ;  /* 0x000000030600720c */ /* 0x000fe20003fa6270 */
[----:B------:R-:W-:Y:S02]  /*16010*/  IMAD.MOV.U32 R13, RZ, RZ, R4 ;  /* 0x000000ffff0d7224 */ /* 0x000fe400078e0004 */
[----:B------:R-:W-:-:S10]  /*16020*/  IMAD.MOV.U32 R8, RZ, RZ, R14 ;  /* 0x000000ffff087224 */ /* 0x000fd400078e000e */
[----:B------:R-:W-:Y:S05]  /*16030*/  WARPSYNC.COLLECTIVE R15, `(.L_x_588) ;  /* 0x000000000f087348 */ /* 0x000fea0003c00000 */
[----:B------:R0:W1:Y:S02]  /*16040*/  SHFL.IDX P6, R14, R13, R12, R11 ;  /* 0x0000000c0d0e7389 */ /* 0x00006400000c000b */
[----:B01----:R-:W-:Y:S01]  /*16050*/  ENDCOLLECTIVE ;  /* 0x000000000000791b */ /* 0x003fe20003800000 */
.L_x_588:
        /* <DEDUP_REMOVED lines=18> */
.L_x_589:
[----:B------:R-:W-:Y:S02]  /*16180*/  IMAD.MOV.U32 R13, RZ, RZ, R4 ;  /* 0x000000ffff0d7224 */ /* 0x000fe400078e0004 */
[----:B------:R-:W-:-:S07]  /*16190*/  IMAD.MOV.U32 R5, RZ, RZ, R14 ;  /* 0x000000ffff057224 */ /* 0x000fce00078e000e */
[----:B------:R-:W-:Y:S05]  /*161a0*/  WARPSYNC.COLLECTIVE R15, `(.L_x_590) ;  /* 0x000000000f087348 */ /* 0x000fea0003c00000 */
[----:B------:R0:W1:Y:S02]  /*161b0*/  SHFL.IDX P6, R14, R13, R12, R11 ;  /* 0x0000000c0d0e7389 */ /* 0x00006400000c000b */
[----:B01----:R-:W-:Y:S01]  /*161c0*/  ENDCOLLECTIVE ;  /* 0x000000000000791b */ /* 0x003fe20003800000 */
.L_x_590:
[----:B------:R-:W-:Y:S01]  /*161d0*/  IMAD.MOV.U32 R4, RZ, RZ, R14 ;  /* 0x000000ffff047224 */ /* 0x000fe200078e000e */
[----:B------:R-:W-:Y:S06]  /*161e0*/  BRA `(.L_x_591) ;  /* 0xffffffac00047947 */ /* 0x000fec000383ffff */
.L_x_466:
[----:B0-----:R-:W2:Y:S02]  /*161f0*/  LDL R2, [R1+0x4] ;  /* 0x0000040001027983 */ /* 0x001ea40000100800 */
[----:B--2---:R0:W2:Y:S02]  /*16200*/  SYNCS.PHASECHK.TRANS64.TRYWAIT P0, [R2+URZ+0x38820], R0 ;  /* 0x03882000020075a7 */ /* 0x0040a4000800017f */
[----:B--2---:R-:W-:Y:S05]  /*16210*/  @!P0 NANOSLEEP.SYNCS 0x989680 ;  /* 0x009896800000895d */ /* 0x004fea0003900000 */
[----:B------:R-:W2:Y:S02]  /*16220*/  @!P0 SYNCS.PHASECHK.TRANS64 P0, [R2+URZ+0x38820], R0 ;  /* 0x03882000020085a7 */ /* 0x000ea4000800007f */
[----:B--2---:R-:W-:Y:S05]  /*16230*/  @!P0 BRA `(.L_x_466) ;  /* 0xfffffffc00ec8947 */ /* 0x004fea000383ffff */
[----:B------:R-:W-:Y:S05]  /*16240*/  BRA `(.L_x_592) ;  /* 0xffffffac00847947 */ /* 0x000fea000383ffff */
.L_x_475:
[----:B-1----:R1:W2:Y:S02]  /*16250*/  SYNCS.PHASECHK.TRANS64.TRYWAIT P0, [R3+URZ+0x38840], R2 ;  /* 0x03884002030075a7 */ /* 0x0022a4000800017f */
[----:B--2---:R-:W-:Y:S05]  /*16260*/  @!P0 NANOSLEEP.SYNCS 0x989680 ;  /* 0x009896800000895d */ /* 0x004fea0003900000 */
[----:B------:R-:W2:Y:S02]  /*16270*/  @!P0 SYNCS.PHASECHK.TRANS64 P0, [R3+URZ+0x38840], R2 ;  /* 0x03884002030085a7 */ /* 0x000ea4000800007f */
[----:B--2---:R-:W-:Y:S05]  /*16280*/  @!P0 BRA `(.L_x_475) ;  /* 0xfffffffc00f08947 */ /* 0x004fea000383ffff */
[----:B------:R-:W-:Y:S05]  /*16290*/  BRA `(.L_x_593) ;  /* 0xffffffb000547947 */ /* 0x000fea000383ffff */
.L_x_483:
[----:B0-----:R0:W1:Y:S02]  /*162a0*/  SYNCS.PHASECHK.TRANS64.TRYWAIT P0, [R3+URZ+0x60], R2 ;  /* 0x00006002030075a7 */ /* 0x001064000800017f */
[----:B-1----:R-:W-:Y:S05]  /*162b0*/  @!P0 NANOSLEEP.SYNCS 0x989680 ;  /* 0x009896800000895d */ /* 0x002fea0003900000 */
[----:B------:R-:W1:Y:S02]  /*162c0*/  @!P0 SYNCS.PHASECHK.TRANS64 P0, [R3+URZ+0x60], R2 ;  /* 0x00006002030085a7 */ /* 0x000e64000800007f */
[----:B-1----:R-:W-:Y:S05]  /*162d0*/  @!P0 BRA `(.L_x_483) ;  /* 0xfffffffc00f08947 */ /* 0x002fea000383ffff */
[----:B------:R-:W-:Y:S05]  /*162e0*/  BRA `(.L_x_594) ;  /* 0xffffffb400b07947 */ /* 0x000fea000383ffff */
.L_x_494:
[----:B--2---:R2:W3:Y:S02]  /*162f0*/  SYNCS.PHASECHK.TRANS64.TRYWAIT P0, [R3+URZ+0x38840], R2 ;  /* 0x03884002030075a7 */ /* 0x0044e4000800017f */
[----:B---3--:R-:W-:Y:S05]  /*16300*/  @!P0 NANOSLEEP.SYNCS 0x989680 ;  /* 0x009896800000895d */ /* 0x008fea0003900000 */
[----:B------:R-:W3:Y:S02]  /*16310*/  @!P0 SYNCS.PHASECHK.TRANS64 P0, [R3+URZ+0x38840], R2 ;  /* 0x03884002030085a7 */ /* 0x000ee4000800007f */
[----:B---3--:R-:W-:Y:S05]  /*16320*/  @!P0 BRA `(.L_x_494) ;  /* 0xfffffffc00f08947 */ /* 0x008fea000383ffff */
[----:B------:R-:W-:Y:S05]  /*16330*/  BRA `(.L_x_595) ;  /* 0xffffffbc00e47947 */ /* 0x000fea000383ffff */
.L_x_502:
[----:B-1----:R1:W2:Y:S02]  /*16340*/  SYNCS.PHASECHK.TRANS64.TRYWAIT P0, [R2+URZ+0x60], R3 ;  /* 0x00006003020075a7 */ /* 0x0022a4000800017f */
[----:B--2---:R-:W-:Y:S05]  /*16350*/  @!P0 NANOSLEEP.SYNCS 0x989680 ;  /* 0x009896800000895d */ /* 0x004fea0003900000 */
[----:B------:R-:W2:Y:S02]  /*16360*/  @!P0 SYNCS.PHASECHK.TRANS64 P0, [R2+URZ+0x60], R3 ;  /* 0x00006003020085a7 */ /* 0x000ea4000800007f */
[----:B--2---:R-:W-:Y:S05]  /*16370*/  @!P0 BRA `(.L_x_502) ;  /* 0xfffffffc00f08947 */ /* 0x004fea000383ffff */
[----:B------:R-:W-:Y:S05]  /*16380*/  BRA `(.L_x_596) ;  /* 0xffffffc400407947 */ /* 0x000fea000383ffff */
.L_x_513:
[----:B---3--:R3:W4:Y:S02]  /*16390*/  SYNCS.PHASECHK.TRANS64.TRYWAIT P0, [R2+URZ+0x38840], R3 ;  /* 0x03884003020075a7 */ /* 0x008724000800017f */
[----:B----4-:R-:W-:Y:S05]  /*163a0*/  @!P0 NANOSLEEP.SYNCS 0x989680 ;  /* 0x009896800000895d */ /* 0x010fea0003900000 */
[----:B------:R-:W4:Y:S02]  /*163b0*/  @!P0 SYNCS.PHASECHK.TRANS64 P0, [R2+URZ+0x38840], R3 ;  /* 0x03884003020085a7 */ /* 0x000f24000800007f */
[----:B----4-:R-:W-:Y:S05]  /*163c0*/  @!P0 BRA `(.L_x_513) ;  /* 0xfffffffc00f08947 */ /* 0x010fea000383ffff */
[----:B------:R-:W-:Y:S05]  /*163d0*/  BRA `(.L_x_597) ;  /* 0xffffffcc00387947 */ /* 0x000fea000383ffff */
.L_x_521:
[----:B-1----:R1:W2:Y:S02]  /*163e0*/  SYNCS.PHASECHK.TRANS64.TRYWAIT P0, [R2+URZ+0x60], R5 ;  /* 0x00006005020075a7 */ /* 0x0022a4000800017f */
[----:B--2---:R-:W-:Y:S05]  /*163f0*/  @!P0 NANOSLEEP.SYNCS 0x989680 ;  /* 0x009896800000895d */ /* 0x004fea0003900000 */
[----:B------:R-:W2:Y:S02]  /*16400*/  @!P0 SYNCS.PHASECHK.TRANS64 P0, [R2+URZ+0x60], R5 ;  /* 0x00006005020085a7 */ /* 0x000ea4000800007f */
[----:B--2---:R-:W-:Y:S05]  /*16410*/  @!P0 BRA `(.L_x_521) ;  /* 0xfffffffc00f08947 */ /* 0x004fea000383ffff */
[----:B------:R-:W-:Y:S05]  /*16420*/  BRA `(.L_x_598) ;  /* 0xffffffd000947947 */ /* 0x000fea000383ffff */
.L_x_534:
[----:B--2---:R2:W4:Y:S02]  /*16430*/  SYNCS.PHASECHK.TRANS64.TRYWAIT P0, [R2+URZ+0x38860], R0 ;  /* 0x03886000020075a7 */ /* 0x004524000800017f */
[----:B----4-:R-:W-:Y:S05]  /*16440*/  @!P0 NANOSLEEP.SYNCS 0x989680 ;  /* 0x009896800000895d */ /* 0x010fea0003900000 */
[----:B------:R-:W4:Y:S02]  /*16450*/  @!P0 SYNCS.PHASECHK.TRANS64 P0, [R2+URZ+0x38860], R0 ;  /* 0x03886000020085a7 */ /* 0x000f24000800007f */
[----:B----4-:R-:W-:Y:S05]  /*16460*/  @!P0 BRA `(.L_x_534) ;  /* 0xfffffffc00f08947 */ /* 0x010fea000383ffff */
[----:B------:R-:W-:Y:S05]  /*16470*/  BRA `(.L_x_599) ;  /* 0xffffffd800707947 */ /* 0x000fea000383ffff */
.L_x_543:
[----:B------:R-:W-:Y:S01]  /*16480*/  BSSY B0, `(.L_x_600) ;  /* 0x0000008000007945 */ /* 0x000fe20003800000 */
[----:B------:R-:W-:Y:S02]  /*16490*/  IMAD.MOV.U32 R13, RZ, RZ, R16 ;  /* 0x000000ffff0d7224 */ /* 0x000fe400078e0010 */
[----:B------:R-:W-:Y:S02]  /*164a0*/  IMAD.MOV.U32 R12, RZ, RZ, RZ ;  /* 0x000000ffff0c7224 */ /* 0x000fe400078e00ff */
[----:B------:R-:W-:Y:S02]  /*164b0*/  IMAD.MOV.U32 R11, RZ, RZ, 0x1f ;  /* 0x0000001fff0b7424 */ /* 0x000fe400078e00ff */
[----:B------:R-:W-:-:S07]  /*164c0*/  IMAD.MOV.U32 R15, RZ, RZ, -0x1 ;  /* 0xffffffffff0f7424 */ /* 0x000fce00078e00ff */
[----:B0----5:R-:W-:Y:S05]  /*164d0*/  WARPSYNC.COLLECTIVE R15, `(.L_x_601) ;  /* 0x000000000f087348 */ /* 0x021fea0003c00000 */
[----:B------:R1:W2:Y:S02]  /*164e0*/  SHFL.IDX P6, R14, R13, R12, R11 ;  /* 0x0000000c0d0e7389 */ /* 0x0002a400000c000b */
[----:B012--5:R-:W-:Y:S01]  /*164f0*/  ENDCOLLECTIVE ;  /* 0x000000000000791b */ /* 0x027fe20003800000 */
.L_x_601:
[----:B------:R-:W-:Y:S05]  /*16500*/  BSYNC B0 ;  /* 0x0000000000007941 */ /* 0x000fea0003800000 */
.L_x_600:
[----:B------:R-:W-:Y:S01]  /*16510*/  IMAD.MOV.U32 R13, RZ, RZ, R16 ;  /* 0x000000ffff0d7224 */ /* 0x000fe200078e0010 */
[----:B------:R-:W-:Y:S01]  /*16520*/  IADD3 R5, R19, R7, RZ ;  /* 0x0000000713057210 */ /* 0x000fe20007ffe0ff */
[----:B------:R-:W-:Y:S02]  /*16530*/  IMAD.MOV.U32 R12, RZ, RZ, 0x1 ;  /* 0x00000001ff0c7424 */ /* 0x000fe400078e00ff */
[----:B------:R-:W-:Y:S02]  /*16540*/  IMAD.MOV.U32 R11, RZ, RZ, 0x1f ;  /* 0x0000001fff0b7424 */ /* 0x000fe400078e00ff */
[----:B------:R-:W-:Y:S02]  /*16550*/  IMAD.MOV.U32 R15, RZ, RZ, -0x1 ;  /* 0xffffffffff0f7424 */ /* 0x000fe400078e00ff */
[----:B------:R-:W-:-:S07]  /*16560*/  IMAD.MOV.U32 R0, RZ, RZ, R14 ;  /* 0x000000ffff007224 */ /* 0x000fce00078e000e */
[----:B------:R-:W-:Y:S05]  /*16570*/  WARPSYNC.COLLECTIVE R15, `(.L_x_602) ;  /* 0x000000000f087348 */ /* 0x000fea0003c00000 */
[----:B------:R0:W1:Y:S02]  /*16580*/  SHFL.IDX P6, R14, R13, R12, R11 ;  /* 0x0000000c0d0e7389 */ /* 0x00006400000c000b */
[----:B01----:R-:W-:Y:S01]  /*16590*/  ENDCOLLECTIVE ;  /* 0x000000000000791b */ /* 0x003fe20003800000 */
.L_x_602:
[----:B------:R-:W-:Y:S01]  /*165a0*/  ULDC UR4, c[0x0][0xc3c] ;  /* 0x00030f0000047ab9 */ /* 0x000fe20000000800 */
[----:B------:R-:W-:Y:S01]  /*165b0*/  ULDC.64 UR6, c[0x0][0x208] ;  /* 0x0000820000067ab9 */ /* 0x000fe20000000a00 */
[----:B------:R-:W-:-:S13]  /*165c0*/  ISETP.GE.OR P1, PT, R5, UR4, !P0 ;  /* 0x0000000405007c0c */ /* 0x000fda000c726670 */
[----:B------:R-:W0:Y:S01]  /*165d0*/  @!P1 LDC.64 R2, c[0x0][0xc80] ;  /* 0x00032000ff029b82 */ /* 0x000e220000000a00 */
[----:B------:R-:W-:Y:S02]  /*165e0*/  IMAD.MOV.U32 R11, RZ, RZ, RZ ;  /* 0x000000ffff0b7224 */ /* 0x000fe400078e00ff */
[----:B------:R-:W-:Y:S02]  /*165f0*/  IMAD.MOV.U32 R4, RZ, RZ, R14 ;  /* 0x000000ffff047224 */ /* 0x000fe400078e000e */
[----:B0-----:R-:W-:-:S06]  /*16600*/  @!P1 IMAD.WIDE R2, R5, 0x4, R2 ;  /* 0x0000000405029825 */ /* 0x001fcc00078e0202 */
[----:B------:R0:W2:Y:S01]  /*16610*/  @!P1 LDG.E R3, desc[UR6][R2.64] ;  /* 0x0000000602039981 */ /* 0x0000a2000c1e1900 */
[C---:B------:R-:W-:Y:S02]  /*16620*/  ISETP.GE.U32.AND P2, PT, R7.reuse, 0x2, PT ;  /* 0x000000020700780c */ /* 0x040fe40003f46070 */
[C---:B------:R-:W-:Y:S02]  /*16630*/  ISETP.GE.U32.AND P3, PT, R7.reuse, 0x4, PT ;  /* 0x000000040700780c */ /* 0x040fe40003f66070 */
[C---:B------:R-:W-:Y:S02]  /*16640*/  ISETP.GE.U32.AND P4, PT, R7.reuse, 0x8, PT ;  /* 0x000000080700780c */ /* 0x040fe40003f86070 */
[C---:B------:R-:W-:Y:S01]  /*16650*/  ISETP.GE.U32.AND P5, PT, R7.reuse, 0x10, PT ;  /* 0x000000100700780c */ /* 0x040fe20003fa6070 */
[----:B0-----:R-:W-:Y:S02]  /*16660*/  IMAD.MOV.U32 R2, RZ, RZ, RZ ;  /* 0x000000ffff027224 */ /* 0x001fe400078e00ff */
[----:B--2---:R-:W-:Y:S01]  /*16670*/  @!P1 IMAD.MOV.U32 R2, RZ, RZ, R3 ;  /* 0x000000ffff029224 */ /* 0x004fe200078e0003 */
[----:B------:R-:W-:-:S03]  /*16680*/  ISETP.NE.AND P1, PT, R7, RZ, PT ;  /* 0x000000ff0700720c */ /* 0x000fc60003f25270 */
[----:B------:R-:W-:-:S10]  /*16690*/  IMAD.MOV.U32 R13, RZ, RZ, R2 ;  /* 0x000000ffff0d7224 */ /* 0x000fd400078e0002 */
[----:B------:R-:W-:Y:S05]  /*166a0*/  WARPSYNC.COLLECTIVE R15, `(.L_x_603) ;  /* 0x000000000f087348 */ /* 0x000fea0003c00000 */
[----:B------:R0:W1:Y:S02]  /*166b0*/  SHFL.UP P6, R14, R13, R12, R11 ;  /* 0x0400000c0d0e7389 */ /* 0x00006400000c000b */
[----:B01----:R-:W-:Y:S01]  /*166c0*/  ENDCOLLECTIVE ;  /* 0x000000000000791b */ /* 0x003fe20003800000 */
.L_x_603:
[----:B------:R-:W-:Y:S02]  /*166d0*/  IMAD.MOV.U32 R12, RZ, RZ, 0x2 ;  /* 0x00000002ff0c7424 */ /* 0x000fe400078e00ff */
[----:B------:R-:W-:-:S05]  /*166e0*/  IMAD.MOV.U32 R3, RZ, RZ, R14 ;  /* 0x000000ffff037224 */ /* 0x000fca00078e000e */
[----:B------:R-:W-:-:S05]  /*166f0*/  SEL R3, R3, RZ, P1 ;  /* 0x000000ff03037207 */ /* 0x000fca0000800000 */
[----:B------:R-:W-:-:S04]  /*16700*/  IMAD.IADD R3, R2, 0x1, R3 ;  /* 0x0000000102037824 */ /* 0x000fc800078e0203 */
[----:B------:R-:W-:-:S07]  /*16710*/  IMAD.MOV.U32 R13, RZ, RZ, R3 ;  /* 0x000000ffff0d7224 */ /* 0x000fce00078e0003 */
[----:B------:R-:W-:Y:S05]  /*16720*/  WARPSYNC.COLLECTIVE R15, `(.L_x_604) ;  /* 0x000000000f087348 */ /* 0x000fea0003c00000 */
[----:B------:R0:W1:Y:S02]  /*16730*/  SHFL.UP P6, R14, R13, R12, R11 ;  /* 0x0400000c0d0e7389 */ /* 0x00006400000c000b */
[----:B01----:R-:W-:Y:S01]  /*16740*/  ENDCOLLECTIVE ;  /* 0x000000000000791b */ /* 0x003fe20003800000 */
.L_x_604:
        /* <DEDUP_REMOVED lines=8> */
.L_x_605:
        /* <DEDUP_REMOVED lines=8> */
.L_x_606:
        /* <DEDUP_REMOVED lines=8> */
.L_x_607:
[----:B------:R-:W-:Y:S02]  /*168d0*/  IMAD.MOV.U32 R12, RZ, RZ, 0x1f ;  /* 0x0000001fff0c7424 */ /* 0x000fe400078e00ff */
[----:B------:R-:W-:Y:S02]  /*168e0*/  IMAD.MOV.U32 R11, RZ, RZ, 0x1f ;  /* 0x0000001fff0b7424 */ /* 0x000fe400078e00ff */
[----:B------:R-:W-:-:S05]  /*168f0*/  IMAD.MOV.U32 R5, RZ, RZ, R14 ;  /* 0x000000ffff057224 */ /* 0x000fca00078e000e */
[----:B------:R-:W-:-:S05]  /*16900*/  SEL R5, R5, RZ, P5 ;  /* 0x000000ff05057207 */ /* 0x000fca0002800000 */
[----:B------:R-:W-:-:S04]  /*16910*/  IMAD.IADD R3, R3, 0x1, R5 ;  /* 0x0000000103037824 */ /* 0x000fc800078e0205 */
[----:B------:R-:W-:-:S07]  /*16920*/  IMAD.MOV.U32 R13, RZ, RZ, R3 ;  /* 0x000000ffff0d7224 */ /* 0x000fce00078e0003 */
[----:B------:R-:W-:Y:S05]  /*16930*/  WARPSYNC.COLLECTIVE R15, `(.L_x_608) ;  /* 0x000000000f087348 */ /* 0x000fea0003c00000 */
[----:B------:R0:W1:Y:S02]  /*16940*/  SHFL.IDX P6, R14, R13, R12, R11 ;  /* 0x0000000c0d0e7389 */ /* 0x00006400000c000b */
[----:B01----:R-:W-:Y:S01]  /*16950*/  ENDCOLLECTIVE ;  /* 0x000000000000791b */ /* 0x003fe20003800000 */
.L_x_608:
[----:B------:R-:W-:Y:S01]  /*16960*/  IMAD.MOV.U32 R6, RZ, RZ, R14 ;  /* 0x000000ffff067224 */ /* 0x000fe200078e000e */
[----:B------:R-:W-:Y:S06]  /*16970*/  BRA `(.L_x_609) ;  /* 0xffffffdc00747947 */ /* 0x000fec000383ffff */
.L_x_548:
[----:B------:R-:W-:Y:S01]  /*16980*/  BSSY B0, `(.L_x_610) ;  /* 0x0000008000007945 */ /* 0x000fe20003800000 */
[----:B-----5:R-:W-:Y:S02]  /*16990*/  IMAD.MOV.U32 R13, RZ, RZ, R2 ;  /* 0x000000ffff0d7224 */ /* 0x020fe400078e0002 */
[----:B------:R-:W-:Y:S02]  /*169a0*/  IMAD.MOV.U32 R12, RZ, RZ, 0x1 ;  /* 0x00000001ff0c7424 */ /* 0x000fe400078e00ff */
[----:B------:R-:W-:Y:S02]  /*169b0*/  IMAD.MOV.U32 R11, RZ, RZ, RZ ;  /* 0x000000ffff0b7224 */ /* 0x000fe400078e00ff */
[----:B------:R-:W-:-:S07]  /*169c0*/  IMAD.MOV.U32 R15, RZ, RZ, -0x1 ;  /* 0xffffffffff0f7424 */ /* 0x000fce00078e00ff */
[----:B01----:R-:W-:Y:S05]  /*169d0*/  WARPSYNC.COLLECTIVE R15, `(.L_x_611) ;  /* 0x000000000f087348 */ /* 0x003fea0003c00000 */
[----:B------:R2:W3:Y:S02]  /*169e0*/  SHFL.UP P6, R14, R13, R12, R11 ;  /* 0x0400000c0d0e7389 */ /* 0x0004e400000c000b */
[----:B0123--:R-:W-:Y:S01]  /*169f0*/  ENDCOLLECTIVE ;  /* 0x000000000000791b */ /* 0x00ffe20003800000 */
.L_x_611:
[----:B------:R-:W-:Y:S05]  /*16a00*/  BSYNC B0 ;  /* 0x0000000000007941 */ /* 0x000fea0003800000 */
.L_x_610:
[----:B------:R-:W-:Y:S01]  /*16a10*/  IMAD.MOV.U32 R3, RZ, RZ, R14 ;  /* 0x000000ffff037224 */ /* 0x000fe200078e000e */
[----:B------:R-:W-:Y:S01]  /*16a20*/  MOV R15, 0xffffffff ;  /* 0xffffffff000f7802 */ /* 0x000fe20000000f00 */
[----:B------:R-:W-:Y:S02]  /*16a30*/  IMAD.MOV.U32 R12, RZ, RZ, 0x2 ;  /* 0x00000002ff0c7424 */ /* 0x000fe400078e00ff */
[----:B------:R-:W-:Y:S01]  /*16a40*/  IMAD.MOV.U32 R11, RZ, RZ, RZ ;  /* 0x000000ffff0b7224 */ /* 0x000fe200078e00ff */
[----:B------:R-:W-:-:S05]  /*16a50*/  SEL R3, R3, RZ, P1 ;  /* 0x000000ff03037207 */ /* 0x000fca0000800000 */
[----:B------:R-:W-:-:S04]  /*16a60*/  IMAD.IADD R3, R2, 0x1, R3 ;  /* 0x0000000102037824 */ /* 0x000fc800078e0203 */
[----:B------:R-:W-:-:S07]  /*16a70*/  IMAD.MOV.U32 R13, RZ, RZ, R3 ;  /* 0x000000ffff0d7224 */ /* 0x000fce00078e0003 */
[----:B------:R-:W-:Y:S05]  /*16a80*/  WARPSYNC.COLLECTIVE R15, `(.L_x_612) ;  /* 0x000000000f087348 */ /* 0x000fea0003c00000 */
[----:B------:R0:W1:Y:S02]  /*16a90*/  SHFL.UP P6, R14, R13, R12, R11 ;  /* 0x0400000c0d0e7389 */ /* 0x00006400000c000b */
[----:B01----:R-:W-:Y:S01]  /*16aa0*/  ENDCOLLECTIVE ;  /* 0x000000000000791b */ /* 0x003fe20003800000 */
.L_x_612:
        /* <DEDUP_REMOVED lines=8> */
.L_x_613:
        /* <DEDUP_REMOVED lines=8> */
.L_x_614:
        /* <DEDUP_REMOVED lines=8> */
.L_x_615:
        /* <DEDUP_REMOVED lines=9> */
.L_x_616:
[----:B------:R-:W-:Y:S01]  /*16cc0*/  IMAD.MOV.U32 R6, RZ, RZ, R14 ;  /* 0x000000ffff067224 */ /* 0x000fe200078e000e */
[----:B------:R-:W-:Y:S06]  /*16cd0*/  BRA `(.L_x_617) ;  /* 0xffffffdc003c7947 */ /* 0x000fec000383ffff */
.L_x_550:
[----:B------:R-:W-:Y:S01]  /*16ce0*/  BSSY B0, `(.L_x_618) ;  /* 0x0000006000007945 */ /* 0x000fe20003800000 */
[----:B------:R-:W-:Y:S01]  /*16cf0*/  PLOP3.LUT P6, PT, P6, PT, PT, 0x8, 0x0 ;  /* 0x000000000000781c */ /* 0x000fe200037ce170 */
[----:B------:R-:W-:-:S12]  /*16d00*/  IMAD.MOV.U32 R15, RZ, RZ, -0x1 ;  /* 0xffffffffff0f7424 */ /* 0x000fd800078e00ff */
[----:B01---5:R-:W-:Y:S05]  /*16d10*/  WARPSYNC.COLLECTIVE R15, `(.L_x_619) ;  /* 0x000000000f087348 */ /* 0x023fea0003c00000 */
[----:B------:R-:W-:Y:S01]  /*16d20*/  VOTE.ANY R14, PT, P6 ;  /* 0x00000000000e7806 */ /* 0x000fe200030e0100 */
[----:B01---5:R-:W-:Y:S06]  /*16d30*/  ENDCOLLECTIVE ;  /* 0x000000000000791b */ /* 0x023fec0003800000 */
.L_x_619:
[----:B------:R-:W-:Y:S05]  /*16d40*/  BSYNC B0 ;  /* 0x0000000000007941 */ /* 0x000fea0003800000 */
.L_x_618:
[----:B------:R-:W-:Y:S02]  /*16d50*/  IMAD.MOV.U32 R5, RZ, RZ, R14 ;  /* 0x000000ffff057224 */ /* 0x000fe400078e000e */
[----:B------:R-:W-:Y:S02]  /*16d60*/  IMAD.MOV.U32 R13, RZ, RZ, R2 ;  /* 0x000000ffff0d7224 */ /* 0x000fe400078e0002 */
[----:B------:R-:W0:Y:S01]  /*16d70*/  POPC R4, R5 ;  /* 0x0000000500047309 */ /* 0x000e220000000000 */
[----:B------:R-:W-:Y:S02]  /*16d80*/  IMAD.MOV.U32 R11, RZ, RZ, 0x1f ;  /* 0x0000001fff0b7424 */ /* 0x000fe400078e00ff */
[----:B------:R-:W-:Y:S02]  /*16d90*/  IMAD.MOV.U32 R15, RZ, RZ, -0x1 ;  /* 0xffffffffff0f7424 */ /* 0x000fe400078e00ff */
[----:B0-----:R-:W-:-:S07]  /*16da0*/  IMAD.MOV.U32 R12, RZ, RZ, R4 ;  /* 0x000000ffff0c7224 */ /* 0x001fce00078e0004 */
[----:B------:R-:W-:Y:S05]  /*16db0*/  WARPSYNC.COLLECTIVE R15, `(.L_x_620) ;  /* 0x000000000f087348 */ /* 0x000fea0003c00000 */
[----:B------:R0:W1:Y:S02]  /*16dc0*/  SHFL.IDX P6, R14, R13, R12, R11 ;  /* 0x0000000c0d0e7389 */ /* 0x00006400000c000b */
[----:B01----:R-:W-:Y:S01]  /*16dd0*/  ENDCOLLECTIVE ;  /* 0x000000000000791b */ /* 0x003fe20003800000 */
.L_x_620:
[----:B------:R-:W-:Y:S01]  /*16de0*/  IMAD.MOV.U32 R17, RZ, RZ, R14 ;  /* 0x000000ffff117224 */ /* 0x000fe200078e000e */
[----:B------:R-:W-:Y:S06]  /*16df0*/  BRA `(.L_x_621) ;  /* 0xffffffdc002c7947 */ /* 0x000fec000383ffff */
.L_x_552:
[----:B------:R-:W-:Y:S01]  /*16e00*/  BSSY B0, `(.L_x_622) ;  /* 0x0000007000007945 */ /* 0x000fe20003800000 */
[----:B------:R-:W-:Y:S02]  /*16e10*/  IMAD.MOV.U32 R13, RZ, RZ, R3 ;  /* 0x000000ffff0d7224 */ /* 0x000fe400078e0003 */
[----:B------:R-:W-:Y:S02]  /*16e20*/  IMAD.MOV.U32 R11, RZ, RZ, 0x1f ;  /* 0x0000001fff0b7424 */ /* 0x000fe400078e00ff */
[----:B------:R-:W-:-:S07]  /*16e30*/  IMAD.MOV.U32 R15, RZ, RZ, -0x1 ;  /* 0xffffffffff0f7424 */ /* 0x000fce00078e00ff */
[----:B01-3-5:R-:W-:Y:S05]  /*16e40*/  WARPSYNC.COLLECTIVE R15, `(.L_x_623) ;  /* 0x000000000f087348 */ /* 0x02bfea0003c00000 */
[----:B------:R2:W4:Y:S02]  /*16e50*/  SHFL.IDX P6, R14, R13, R12, R11 ;  /* 0x0000000c0d0e7389 */ /* 0x00052400000c000b */
[----:B012345:R-:W-:Y:S01]  /*16e60*/  ENDCOLLECTIVE ;  /* 0x000000000000791b */ /* 0x03ffe20003800000 */
.L_x_623:
[----:B------:R-:W-:Y:S05]  /*16e70*/  BSYNC B0 ;  /* 0x0000000000007941 */ /* 0x000fea0003800000 */
.L_x_622:
[----:B------:R-:W-:Y:S01]  /*16e80*/  IMAD.MOV.U32 R2, RZ, RZ, R14 ;  /* 0x000000ffff027224 */ /* 0x000fe200078e000e */
[----:B------:R-:W-:Y:S06]  /*16e90*/  BRA `(.L_x_551) ;  /* 0xffffffdc00207947 */ /* 0x000fec000383ffff */
.L_x_556:
[----:B-1----:R1:W3:Y:S02]  /*16ea0*/  SYNCS.PHASECHK.TRANS64.TRYWAIT P0, [R0+URZ+0x38820], R3 ;  /* 0x03882003000075a7 */ /* 0x0022e4000800017f */
[----:B---3--:R-:W-:Y:S05]  /*16eb0*/  @!P0 NANOSLEEP.SYNCS 0x989680 ;  /* 0x009896800000895d */ /* 0x008fea0003900000 */
[----:B------:R-:W3:Y:S02]  /*16ec0*/  @!P0 SYNCS.PHASECHK.TRANS64 P0, [R0+URZ+0x38820], R3 ;  /* 0x03882003000085a7 */ /* 0x000ee4000800007f */
[----:B---3--:R-:W-:Y:S05]  /*16ed0*/  @!P0 BRA `(.L_x_556) ;  /* 0xfffffffc00f08947 */ /* 0x008fea000383ffff */
[----:B------:R-:W-:Y:S05]  /*16ee0*/  BRA `(.L_x_624) ;  /* 0xffffffe000147947 */ /* 0x000fea000383ffff */
.L_x_557:
[----:B------:R-:W3:Y:S01]  /*16ef0*/  S2R R2, SR_TID.X ;  /* 0x0000000000027919 */ /* 0x000ee20000002100 */
[----:B------:R-:W-:Y:S01]  /*16f00*/  BSSY B0, `(.L_x_625) ;  /* 0x000000a000007945 */ /* 0x000fe20003800000 */
[----:B------:R-:W-:Y:S02]  /*16f10*/  IMAD.MOV.U32 R12, RZ, RZ, RZ ;  /* 0x000000ffff0c7224 */ /* 0x000fe400078e00ff */
[----:B------:R-:W-:Y:S02]  /*16f20*/  IMAD.MOV.U32 R11, RZ, RZ, 0x1f ;  /* 0x0000001fff0b7424 */ /* 0x000fe400078e00ff */
[----:B------:R-:W-:Y:S01]  /*16f30*/  IMAD.MOV.U32 R15, RZ, RZ, -0x1 ;  /* 0xffffffffff0f7424 */ /* 0x000fe200078e00ff */
[----:B---3--:R-:W-:-:S04]  /*16f40*/  SHF.R.U32.HI R2, RZ, 0x5, R2 ;  /* 0x00000005ff027819 */ /* 0x008fc80000011602 */
[----:B------:R-:W-:-:S05]  /*16f50*/  LOP3.LUT R2, R2, 0x3, RZ, 0xc0, !PT ;  /* 0x0000000302027812 */ /* 0x000fca00078ec0ff */
[----:B------:R-:W-:-:S07]  /*16f60*/  IMAD.MOV.U32 R13, RZ, RZ, R2 ;  /* 0x000000ffff0d7224 */ /* 0x000fce00078e0002 */
[----:B012--5:R-:W-:Y:S05]  /*16f70*/  WARPSYNC.COLLECTIVE R15, `(.L_x_626) ;  /* 0x000000000f087348 */ /* 0x027fea0003c00000 */
[----:B------:R3:W4:Y:S02]  /*16f80*/  SHFL.IDX P6, R14, R13, R12, R11 ;  /* 0x0000000c0d0e7389 */ /* 0x00072400000c000b */
[----:B012345:R-:W-:Y:S01]  /*16f90*/  ENDCOLLECTIVE ;  /* 0x000000000000791b */ /* 0x03ffe20003800000 */
.L_x_626:
[----:B------:R-:W-:Y:S05]  /*16fa0*/  BSYNC B0 ;  /* 0x0000000000007941 */ /* 0x000fea0003800000 */
.L_x_625:
[----:B------:R-:W-:Y:S05]  /*16fb0*/  BRA `(.L_x_627) ;  /* 0xffffffdc00fc7947 */ /* 0x000fea000383ffff */
.L_x_560:
[----:B------:R-:W-:Y:S01]  /*16fc0*/  BSSY B1, `(.L_x_628) ;  /* 0x0000006000017945 */ /* 0x000fe20003800000 */
[----:B------:R-:W-:-:S07]  /*16fd0*/  IMAD.MOV.U32 R15, RZ, RZ, -0x1 ;  /* 0xffffffffff0f7424 */ /* 0x000fce00078e00ff */
[----:B0123-5:R-:W-:Y:S05]  /*16fe0*/  WARPSYNC.COLLECTIVE R15, `(.L_x_629) ;  /* 0x000000000f0c7348 */ /* 0x02ffea0003c00000 */
[----:B------:R-:W-:Y:S02]  /*16ff0*/  ELECT P6, UR62, PT ;  /* 0x00000000003e782f */ /* 0x000fe400038c0000 */
[----:B------:R-:W-:Y:S01]  /*17000*/  MOV R14, UR62 ;  /* 0x0000003e000e7c02 */ /* 0x000fe20008000f00 */
[----:B0123-5:R-:W-:Y:S10]  /*17010*/  ENDCOLLECTIVE ;  /* 0x000000000000791b */ /* 0x02fff40003800000 */
.L_x_629:
[----:B------:R-:W-:Y:S05]  /*17020*/  BSYNC B1 ;  /* 0x0000000000017941 */ /* 0x000fea0003800000 */
.L_x_628:
[----:B------:R-:W-:Y:S05]  /*17030*/  BRA `(.L_x_630) ;  /* 0xffffffdc00f47947 */ /* 0x000fea000383ffff */
.L_x_562:
[----:B-1----:R1:W2:Y:S02]  /*17040*/  SYNCS.PHASECHK.TRANS64.TRYWAIT P0, [R6+URZ], R5 ;  /* 0x00000005060075a7 */ /* 0x0022a4000800017f */
[----:B--2---:R-:W-:Y:S05]  /*17050*/  @!P0 NANOSLEEP.SYNCS 0x989680 ;  /* 0x009896800000895d */ /* 0x004fea0003900000 */
[----:B------:R-:W2:Y:S02]  /*17060*/  @!P0 SYNCS.PHASECHK.TRANS64 P0, [R6+URZ], R5 ;  /* 0x00000005060085a7 */ /* 0x000ea4000800007f */
[----:B--2---:R-:W-:Y:S05]  /*17070*/  @!P0 BRA `(.L_x_562) ;  /* 0xfffffffc00f08947 */ /* 0x004fea000383ffff */
[----:B------:R-:W-:Y:S05]  /*17080*/  BRA `(.L_x_631) ;  /* 0xffffffe000387947 */ /* 0x000fea000383ffff */
.L_x_563:
[----:B--2---:R2:W3:Y:S02]  /*17090*/  SYNCS.PHASECHK.TRANS64.TRYWAIT P0, [R7+URZ], R2 ;  /* 0x00000002070075a7 */ /* 0x0044e4000800017f */
[----:B---3--:R-:W-:Y:S05]  /*170a0*/  @!P0 NANOSLEEP.SYNCS 0x989680 ;  /* 0x009896800000895d */ /* 0x008fea0003900000 */
[----:B------:R-:W3:Y:S02]  /*170b0*/  @!P0 SYNCS.PHASECHK.TRANS64 P0, [R7+URZ], R2 ;  /* 0x00000002070085a7 */ /* 0x000ee4000800007f */
[----:B---3--:R-:W-:Y:S05]  /*170c0*/  @!P0 BRA `(.L_x_563) ;  /* 0xfffffffc00f08947 */ /* 0x008fea000383ffff */
[----:B------:R-:W-:Y:S05]  /*170d0*/  BRA `(.L_x_632) ;  /* 0xffffffe0002c7947 */ /* 0x000fea000383ffff */
.L_x_565:
[----:B---3--:R3:W4:Y:S02]  /*170e0*/  SYNCS.PHASECHK.TRANS64.TRYWAIT P0, [R4+URZ], R5 ;  /* 0x00000005040075a7 */ /* 0x008724000800017f */
[----:B----4-:R-:W-:Y:S05]  /*170f0*/  @!P0 NANOSLEEP.SYNCS 0x989680 ;  /* 0x009896800000895d */ /* 0x010fea0003900000 */
[----:B------:R-:W4:Y:S02]  /*17100*/  @!P0 SYNCS.PHASECHK.TRANS64 P0, [R4+URZ], R5 ;  /* 0x00000005040085a7 */ /* 0x000f24000800007f */
[----:B----4-:R-:W-:Y:S05]  /*17110*/  @!P0 BRA `(.L_x_565) ;  /* 0xfffffffc00f08947 */ /* 0x010fea000383ffff */
[----:B------:R-:W-:Y:S05]  /*17120*/  BRA `(.L_x_633) ;  /* 0xffffffe000347947 */ /* 0x000fea000383ffff */
.L_x_634:
        /* <DEDUP_REMOVED lines=13> */
.L_x_15295:


//--------------------- .text._ZN7cutlass13device_kernelIN5flash11enable_sm90INS1_16FlashAttnFwdSm90INS1_25CollectiveMainloopFwdSm90ILi2EN4cute5tupleIJNS5_1CILi1EEES8_S8_EEENS6_IJNS7_ILi128EEENS7_ILi80EEENS7_ILi256EEEEEELi256ENS_6half_tEfNS_4arch4Sm90ELb0ELb0ELb1ELb1ELb0ELb1ELb0ELb1ELb1ELb1ELb0ELb0EEENS1_21CollectiveEpilogueFwdINS6_IJSA_SC_SB_EEES9_SE_SG_Li256ELb1ELb1ELb0ELb0EEENS1_36VarlenDynamicPersistentTileSchedulerILi128ELi80ELi256ELi128ELb0ELb1ELb1ELb0ELb1ELb1EEEEEEEEEvNT_6ParamsE --------------------------
	.section	.text._ZN7cutlass13device_kernelIN5flash11enable_sm90INS1_16FlashAttnFwdSm90INS1_25CollectiveMainloopFwdSm90ILi2EN4cute5tupleIJNS5_1CILi1EEES8_S8_EEENS6_IJNS7_ILi128EEENS7_ILi80EEENS7_ILi256EEEEEELi256ENS_6half_tEfNS_4arch4Sm90ELb0ELb0ELb1ELb1ELb0ELb1ELb0ELb1ELb1ELb1ELb0ELb0EEENS1_21CollectiveEpilogueFwdINS6_IJSA_SC_SB_EEES9_SE_SG_Li256ELb1ELb1ELb0ELb0EEENS1_36VarlenDynamicPersistentTileSchedulerILi128ELi80ELi256ELi128ELb0ELb1ELb1ELb0ELb1ELb1EEEEEEEEEvNT_6ParamsE,"ax",@progbits
	.align	128
.text._ZN7cutlass13device_kernelIN5flash11enable_sm90INS1_16FlashAttnFwdSm90INS1_25CollectiveMainloopFwdSm90ILi2EN4cute5tupleIJNS5_1CILi1EEES8_S8_EEENS6_IJNS7_ILi128EEENS7_ILi80EEENS7_ILi256EEEEEELi256ENS_6half_tEfNS_4arch4Sm90ELb0ELb0ELb1ELb1ELb0ELb1ELb0ELb1ELb1ELb1ELb0ELb0EEENS1_21CollectiveEpilogueFwdINS6_IJSA_SC_SB_EEES9_SE_SG_Li256ELb1ELb1ELb0ELb0EEENS1_36VarlenDynamicPersistentTileSchedulerILi128ELi80ELi256ELi128ELb0ELb1ELb1ELb0ELb1ELb1EEEEEEEEEvNT_6ParamsE:
        .type           _ZN7cutlass13device_kernelIN5flash11enable_sm90INS1_16FlashAttnFwdSm90INS1_25CollectiveMainloopFwdSm90ILi2EN4cute5tupleIJNS5_1CILi1EEES8_S8_EEENS6_IJNS7_ILi128EEENS7_ILi80EEENS7_ILi256EEEEEELi256ENS_6half_tEfNS_4arch4Sm90ELb0ELb0ELb1ELb1ELb0ELb1ELb0ELb1ELb1ELb1ELb0ELb0EEENS1_21CollectiveEpilogueFwdINS6_IJSA_SC_SB_EEES9_SE_SG_Li256ELb1ELb1ELb0ELb0EEENS1_36VarlenDynamicPersistentTileSchedulerILi128ELi80ELi256ELi128ELb0ELb1ELb1ELb0ELb1ELb1EEEEEEEEEvNT_6ParamsE,@function
        .size           _ZN7cutlass13device_kernelIN5flash11enable_sm90INS1_16FlashAttnFwdSm90INS1_25CollectiveMainloopFwdSm90ILi2EN4cute5tupleIJNS5_1CILi1EEES8_S8_EEENS6_IJNS7_ILi128EEENS7_ILi80EEENS7_ILi256EEEEEELi256ENS_6half_tEfNS_4arch4Sm90ELb0ELb0ELb1ELb1ELb0ELb1ELb0ELb1ELb1ELb1ELb0ELb0EEENS1_21CollectiveEpilogueFwdINS6_IJSA_SC_SB_EEES9_SE_SG_Li256ELb1ELb1ELb0ELb0EEENS1_36VarlenDynamicPersistentTileSchedulerILi128ELi80ELi256ELi128ELb0ELb1ELb1ELb0ELb1ELb1EEEEEEEEEvNT_6ParamsE,(.L_x_15296 - _ZN7cutlass13device_kernelIN5flash11enable_sm90INS1_16FlashAttnFwdSm90INS1_25CollectiveMainloopFwdSm90ILi2EN4cute5tupleIJNS5_1CILi1EEES8_S8_EEENS6_IJNS7_ILi128EEENS7_ILi80EEENS7_ILi256EEEEEELi256ENS_6half_tEfNS_4arch4Sm90ELb0ELb0ELb1ELb1ELb0ELb1ELb0ELb1ELb1ELb1ELb0ELb0EEENS1_21CollectiveEpilogueFwdINS6_IJSA_SC_SB_EEES9_SE_SG_Li256ELb1ELb1ELb0ELb0EEENS1_36VarlenDynamicPersistentTileSchedulerILi128ELi80ELi256ELi128ELb0ELb1ELb1ELb0ELb1ELb1EEEEEEEEEvNT_6ParamsE)
        .other          _ZN7cutlass13device_kernelIN5flash11enable_sm90INS1_16FlashAttnFwdSm90INS1_25CollectiveMainloopFwdSm90ILi2EN4cute5tupleIJNS5_1CILi1EEES8_S8_EEENS6_IJNS7_ILi128EEENS7_ILi80EEENS7_ILi256EEEEEELi256ENS_6half_tEfNS_4arch4Sm90ELb0ELb0ELb1ELb1ELb0ELb1ELb0ELb1ELb1ELb1ELb0ELb0EEENS1_21CollectiveEpilogueFwdINS6_IJSA_SC_SB_EEES9_SE_SG_Li256ELb1ELb1ELb0ELb0EEENS1_36VarlenDynamicPersistentTileSchedulerILi128ELi80ELi256ELi128ELb0ELb1ELb1ELb0ELb1ELb1EEEEEEEEEvNT_6ParamsE,@"STO_CUDA_ENTRY STV_DEFAULT"
_ZN7cutlass13device_kernelIN5flash11enable_sm90INS1_16FlashAttnFwdSm90INS1_25CollectiveMainloopFwdSm90ILi2EN4cute5tupleIJNS5_1CILi1EEES8_S8_EEENS6_IJNS7_ILi128EEENS7_ILi80EEENS7_ILi256EEEEEELi256ENS_6half_tEfNS_4arch4Sm90ELb0ELb0ELb1ELb1ELb0ELb1ELb0ELb1ELb1ELb1ELb0ELb0EEENS1_21CollectiveEpilogueFwdINS6_IJSA_SC_SB_EEES9_SE_SG_Li256ELb1ELb1ELb0ELb0EEENS1_36VarlenDynamicPersistentTileSchedulerILi128ELi80ELi256ELi128ELb0ELb1ELb1ELb0ELb1ELb1EEEEEEEEEvNT_6ParamsE:
        /* <DEDUP_REMOVED lines=13> */
[----:B------:R-:W-:Y:S02]  /*00d0*/  UIADD3 UR10, UP2, UR4, 0x570, URZ ;  /* 0x00000570040a7890 */ /* 0x000fe4000ff5e03f */
[----:B------:R-:W-:Y:S02]  /*00e0*/  UIADD3 UR4, UP3, UR4, 0x670, URZ ;  /* 0x0000067004047890 */ /* 0x000fe4000ff7e03f */
[----:B------:R-:W-:-:S02]  /*00f0*/  UIADD3.X UR7, URZ, UR5, URZ, UP0, !UPT ;  /* 0x000000053f077290 */ /* 0x000fc400087fe43f */
[----:B------:R-:W-:Y:S02]  /*0100*/  UIADD3.X UR9, URZ, UR5, URZ, UP1, !UPT ;  /* 0x000000053f097290 */ /* 0x000fe40008ffe43f */
[----:B------:R-:W-:Y:S02]  /*0110*/  UIADD3.X UR11, URZ, UR5, URZ, UP2, !UPT ;  /* 0x000000053f0b7290 */ /* 0x000fe400097fe43f */
[----:B------:R-:W-:-:S03]  /*0120*/  UIADD3.X UR5, URZ, UR5, URZ, UP3, !UPT ;  /* 0x000000053f057290 */ /* 0x000fc60009ffe43f */
[----:B------:R0:W-:Y:S02]  /*0130*/  UTMACCTL.PF [UR6] ;  /* 0x00000000060079b9 */ /* 0x0001e40008040000 */
[----:B------:R0:W-:Y:S02]  /*0140*/  UTMACCTL.PF [UR8] ;  /* 0x00000000080079b9 */ /* 0x0001e40008040000 */
[----:B------:R0:W-:Y:S02]  /*0150*/  UTMACCTL.PF [UR10] ;  /* 0x000000000a0079b9 */ /* 0x0001e40008040000 */
[----:B------:R0:W-:Y:S02]  /*0160*/  UTMACCTL.PF [UR4] ;  /* 0x00000000040079b9 */ /* 0x0001e40008040000 */
[----:B0-----:R-:W-:Y:S01]  /*0170*/  NOP ;  /* 0x0000000000007918 */ /* 0x001fe20000000000 */
.L_x_636:
[----:B------:R-:W-:Y:S05]  /*0180*/  BSYNC B0 ;  /* 0x0000000000007941 */ /* 0x000fea0003800000 */
.L_x_635:
        /* <DEDUP_REMOVED lines=41> */
.L_x_637:
        /* <DEDUP_REMOVED lines=22> */
.L_x_638:
        /* <DEDUP_REMOVED lines=18> */
.L_x_639:
        /* <DEDUP_REMOVED lines=22> */
.L_x_640:
        /* <DEDUP_REMOVED lines=22> */
.L_x_641:
[----:B------:R-:W-:Y:S01]  /*0960*/  PLOP3.LUT P0, PT, PT, PT, UP0, 0x80, 0x0 ;  /* 0x000000000000781c */ /* 0x000fe20003f0f008 */
[----:B------:R-:W-:Y:S01]  /*0970*/  UMOV UR60, 0x1 ;  /* 0x00000001003c7882 */ /* 0x000fe20000000000 */
[----:B------:R-:W-:Y:S01]  /*0980*/  NOP ;  /* 0x0000000000007918 */ /* 0x000fe20000000000 */
[----:B------:R-:W-:Y:S01]  /*0990*/  USEL UR60, UR60, 0x2, !UP0 ;  /* 0x000000023c3c7887 */ /* 0x000fe2000c000000 */
[----:B------:R-:W-:Y:S01]  /*09a0*/  BSSY B9, `(.L_x_642) ;  /* 0x0002835000097945 */ /* 0x000fe20003800000 */
[----:B012-4-:R-:W-:Y:S08]  /*09b0*/  BAR.SYNC.DEFER_BLOCKING 0x0 ;  /* 0x0000000000007b1d */ /* 0x017ff00000010000 */
[----:B------:R-:W-:Y:S05]  /*09c0*/  @!P0 BRA `(.L_x_643) ;  /* 0x000001f800308947 */ /* 0x000fea0003800000 */
.L_x_644:
[----:B------:R-:W-:-:S08]  /*09d0*/  NOP ;  /* 0x0000000000007918 */ /* 0x000fd00000000000 */
[----:B------:R-:W0:Y:S02]  /*09e0*/  USETMAXREG.TRY_ALLOC.CTAPOOL UP0, 0xf0 ;  /* 0x000000f0000079c8 */ /* 0x000e240008000600 */
[----:B0-----:R-:W-:-:S13]  /*09f0*/  PLOP3.LUT P0, PT, PT, PT, UP0, 0x80, 0x0 ;  /* 0x000000000000781c */ /* 0x001fda0003f0f008 */
[----:B------:R-:W-:Y:S05]  /*0a00*/  @!P0 BRA `(.L_x_644) ;  /* 0xfffffffc00f08947 */ /* 0x000fea000383ffff */
[----:B------:R-:W0:Y:S08]  /*0a10*/  S2UR UR5, SR_CgaCtaId ;  /* 0x00000000000579c3 */ /* 0x000e300000008800 */
[----:B------:R-:W-:Y:S06]  /*0a20*/  BAR.ARV 0x8, 0x180 ;  /* 0x0206000000007b1d */ /* 0x000fec0000002000 */
[----:B------:R-:W-:-:S02]  /*0a30*/  UMOV UR4, 0x400 ;  /* 0x0000040000047882 */ /* 0x000fc40000000000 */
[----:B------:R-:W-:Y:S01]  /*0a40*/  BAR.SYNC.DEFER_BLOCKING 0x5, 0x180 ;  /* 0x0146000000007b1d */ /* 0x000fe20000010000 */
[----:B0-----:R-:W-:-:S06]  /*0a50*/  ULEA UR4, UR5, UR4, 0x18 ;  /* 0x0000000405047291 */ /* 0x001fcc000f8ec03f */
[----:B------:R-:W-:Y:S01]  /*0a60*/  IMAD.U32 R18, RZ, RZ, UR4 ;  /* 0x00000004ff127e24 */ /* 0x000fe2000f8e00ff */
[----:B------:R-:W-:-:S04]  /*0a70*/  ULDC UR4, c[0x0][0xc3c] ;  /* 0x00030f0000047ab9 */ /* 0x000fc80000000800 */
[----:B------:R-:W0:Y:S01]  /*0a80*/  LDS.128 R120, [R18+0x388d0] ;  /* 0x0388d00012787984 */ /* 0x000e220000000c00 */
[----:B------:R-:W-:Y:S06]  /*0a90*/  BAR.ARV 0x4, 0x180 ;  /* 0x0106000000007b1d */ /* 0x000fec0000002000 */
[----:B0-----:R-:W-:-:S13]  /*0aa0*/  ISETP.GE.AND P0, PT, R123, UR4, PT ;  /* 0x000000047b007c0c */ /* 0x001fda000bf06270 */
[----:B------:R-:W-:Y:S05]  /*0ab0*/  @P0 BRA `(.L_x_645) ;  /* 0x00000280008c0947 */ /* 0x000fea0003800000 */
[----:B------:R-:W-:Y:S01]  /*0ac0*/  IADD3 R12, R0, -0x80, RZ ;  /* 0xffffff80000c7810 */ /* 0x000fe20007ffe0ff */
[----:B------:R-:W-:Y:S01]  /*0ad0*/  ULOP3.LUT UR5, UR60, 0x1, URZ, 0xfc, !UPT ;  /* 0x000000013c057892 */ /* 0x000fe2000f8efc3f */
[----:B------:R-:W-:Y:S01]  /*0ae0*/  R2UR UR4, R18 ;  /* 0x00000000120472ca */ /* 0x000fe200000e0000 */
[----:B------:R-:W-:Y:S01]  /*0af0*/  IMAD.MOV.U32 R236, RZ, RZ, RZ ;  /* 0x000000ffffec7224 */ /* 0x000fe200078e00ff */
[----:B------:R-:W-:Y:S01]  /*0b00*/  SHF.R.S32.HI R0, RZ, 0x1f, R12 ;  /* 0x0000001fff007819 */ /* 0x000fe2000001140c */
[----:B------:R-:W-:Y:S01]  /*0b10*/  IMAD.MOV.U32 R19, RZ, RZ, RZ ;  /* 0x000000ffff137224 */ /* 0x000fe200078e00ff */
[----:B------:R-:W-:Y:S01]  /*0b20*/  CS2R R220, SRZ ;  /* 0x0000000000dc7805 */ /* 0x000fe2000001ff00 */
[----:B------:R-:W-:Y:S01]  /*0b30*/  IMAD.MOV.U32 R217, RZ, RZ, RZ ;  /* 0x000000ffffd97224 */ /* 0x000fe200078e00ff */
[CC--:B------:R-:W-:Y:S02]  /*0b40*/  LEA.HI R2, R0.reuse, R12.reuse, RZ, 0x7 ;  /* 0x0000000c00027211 */ /* 0x0c0fe400078f38ff */
[----:B------:R-:W-:-:S02]  /*0b50*/  LEA.HI R3, R0, R12, RZ, 0x4 ;  /* 0x0000000c00037211 */ /* 0x000fc400078f20ff */
[----:B------:R-:W-:Y:S02]  /*0b60*/  LOP3.LUT R6, R2, 0xffffff80, RZ, 0xc0, !PT ;  /* 0xffffff8002067812 */ /* 0x000fe400078ec0ff */
[CC--:B------:R-:W-:Y:S01]  /*0b70*/  LEA.HI R4, R0.reuse, R12.reuse, RZ, 0x5 ;  /* 0x0000000c00047211 */ /* 0x0c0fe200078f28ff */
[----:B------:R-:W-:Y:S01]  /*0b80*/  UIADD3 UR4, UR4, 0x14400, URZ ;  /* 0x0001440004047890 */ /* 0x000fe2000fffe03f */
[----:B------:R-:W-:Y:S01]  /*0b90*/  LEA.HI R8, R0, R12, RZ, 0x2 ;  /* 0x0000000c00087211 */ /* 0x000fe200078f10ff */
[----:B------:R-:W-:Y:S01]  /*0ba0*/  IMAD.IADD R13, R12, 0x1, -R6 ;  /* 0x000000010c0d7824 */ /* 0x000fe200078e0a06 */
[----:B------:R-:W-:Y:S01]  /*0bb0*/  SHF.R.S32.HI R6, RZ, 0x4, R3 ;  /* 0x00000004ff067819 */ /* 0x000fe20000011403 */
[----:B------:R-:W-:Y:S01]  /*0bc0*/  IMAD.SHL.U32 R5, R4, 0x20, RZ ;  /* 0x0000002004057824 */ /* 0x000fe200078e00ff */
[C---:B------:R-:W-:Y:S02]  /*0bd0*/  LOP3.LUT R4, R3.reuse, 0x3fffff0, RZ, 0xc0, !PT ;  /* 0x03fffff003047812 */ /* 0x040fe400078ec0ff */
[----:B------:R-:W-:-:S02]  /*0be0*/  LEA.HI R3, R3, R6, RZ, 0x1 ;  /* 0x0000000603037211 */ /* 0x000fc400078f08ff */
[----:B------:R-:W-:Y:S02]  /*0bf0*/  LOP3.LUT R5, R5, 0xfffffc00, RZ, 0xc0, !PT ;  /* 0xfffffc0005057812 */ /* 0x000fe400078ec0ff */
[----:B------:R-:W-:Y:S02]  /*0c00*/  IADD3 R4, R12, -R4, RZ ;  /* 0x800000040c047210 */ /* 0x000fe40007ffe0ff */
[----:B------:R-:W-:Y:S02]  /*0c10*/  LOP3.LUT R3, R3, 0x1ffffffe, RZ, 0xc0, !PT ;  /* 0x1ffffffe03037812 */ /* 0x000fe400078ec0ff */
[----:B------:R-:W-:Y:S01]  /*0c20*/  LOP3.LUT R9, R8, 0xfffffffc, RZ, 0xc0, !PT ;  /* 0xfffffffc08097812 */ /* 0x000fe200078ec0ff */
[----:B------:R-:W-:Y:S01]  /*0c30*/  IMAD R4, R4, 0x40, R5 ;  /* 0x0000004004047824 */ /* 0x000fe200078e0205 */
[----:B------:R-:W-:Y:S02]  /*0c40*/  SHF.R.S32.HI R7, RZ, 0x1f, R13 ;  /* 0x0000001fff077819 */ /* 0x000fe4000001140d */
[----:B------:R-:W-:Y:S01]  /*0c50*/  IADD3 R3, R6, -R3, RZ ;  /* 0x8000000306037210 */ /* 0x000fe20007ffe0ff */
[----:B------:R-:W-:Y:S01]  /*0c60*/  IMAD.IADD R9, R12, 0x1, -R9 ;  /* 0x000000010c097824 */ /* 0x000fe200078e0a09 */
[----:B------:R-:W-:-:S02]  /*0c70*/  LEA.HI R8, R7, R13, RZ, 0x2 ;  /* 0x0000000d07087211 */ /* 0x000fc400078f10ff */
[----:B------:R-:W-:Y:S01]  /*0c80*/  LEA.HI R7, R7, R13, RZ, 0x5 ;  /* 0x0000000d07077211 */ /* 0x000fe200078f28ff */
[----:B------:R-:W-:Y:S01]  /*0c90*/  IMAD R3, R3, 0x8, R4 ;  /* 0x0000000803037824 */ /* 0x000fe200078e0204 */
[----:B------:R-:W-:Y:S02]  /*0ca0*/  LEA.HI R11, R9, R9, RZ, 0x1 ;  /* 0x00000009090b7211 */ /* 0x000fe400078f08ff */
[--C-:B------:R-:W-:Y:S02]  /*0cb0*/  SHF.R.S32.HI R5, RZ, 0x2, R8.reuse ;  /* 0x00000002ff057819 */ /* 0x100fe40000011408 */
[----:B------:R-:W-:Y:S01]  /*0cc0*/  SHF.R.S32.HI R10, RZ, 0x1f, R8 ;  /* 0x0000001fff0a7819 */ /* 0x000fe20000011408 */
[----:B------:R0:W-:Y:S01]  /*0cd0*/  STL [R1+0x94], R3 ;  /* 0x0000940301007387 */ /* 0x0001e20000100800 */
[----:B------:R-:W-:Y:S02]  /*0ce0*/  LOP3.LUT R6, R11, 0x1ffffffe, RZ, 0xc0, !PT ;  /* 0x1ffffffe0b067812 */ /* 0x000fe400078ec0ff */
[----:B------:R-:W-:-:S02]  /*0cf0*/  LEA.HI R10, R10, R5, RZ, 0x3 ;  /* 0x000000050a0a7211 */ /* 0x000fc400078f18ff */
[----:B------:R-:W-:Y:S01]  /*0d00*/  SHF.R.S32.HI R11, RZ, 0x7, R2 ;  /* 0x00000007ff0b7819 */ /* 0x000fe20000011402 */
[----:B------:R-:W-:Y:S01]  /*0d10*/  IMAD.IADD R6, R9, 0x1, -R6 ;  /* 0x0000000109067824 */ /* 0x000fe200078e0a06 */
[----:B------:R-:W-:Y:S02]  /*0d20*/  LOP3.LUT R10, R10, 0xfffffff8, RZ, 0xc0, !PT ;  /* 0xfffffff80a0a7812 */ /* 0x000fe400078ec0ff */
[----:B------:R-:W-:Y:S02]  /*0d30*/  LEA.HI R2, R2, R11, RZ, 0x1 ;  /* 0x0000000b02027211 */ /* 0x000fe400078f08ff */
[CC--:B0-----:R-:W-:Y:S02]  /*0d40*/  LEA.HI R3, R0.reuse, R12.reuse, RZ, 0x6 ;  /* 0x0000000c00037211 */ /* 0x0c1fe400078f30ff */
[----:B------:R-:W-:Y:S02]  /*0d50*/  LEA.HI R0, R0, R12, RZ, 0x3 ;  /* 0x0000000c00007211 */ /* 0x000fe400078f18ff */
[----:B------:R-:W-:-:S02]  /*0d60*/  LOP3.LUT R8, R8, 0x7ffffffc, RZ, 0xc0, !PT ;  /* 0x7ffffffc08087812 */ /* 0x000fc400078ec0ff */
[----:B------:R-:W-:Y:S02]  /*0d70*/  LOP3.LUT R232, R0, 0xfffffff8, RZ, 0xc0, !PT ;  /* 0xfffffff800e87812 */ /* 0x000fe400078ec0ff */
[----:B------:R-:W-:Y:S01]  /*0d80*/  IADD3 R10, R5, -R10, RZ ;  /* 0x8000000a050a7210 */ /* 0x000fe20007ffe0ff */
[----:B------:R-:W-:Y:S01]  /*0d90*/  IMAD.MOV.U32 R5, RZ, RZ, -0x2 ;  /* 0xfffffffeff057424 */ /* 0x000fe200078e00ff */
[----:B------:R-:W-:Y:S01]  /*0da0*/  SHF.R.S32.HI R7, RZ, 0x5, R7 ;  /* 0x00000005ff077819 */ /* 0x000fe20000011407 */
[----:B------:R-:W-:Y:S01]  /*0db0*/  IMAD.IADD R232, R12, 0x1, -R232 ;  /* 0x000000010ce87824 */ /* 0x000fe200078e0ae8 */
[----:B------:R-:W-:Y:S01]  /*0dc0*/  LOP3.LUT R2, R2, 0x3fffffe, RZ, 0xc0, !PT ;  /* 0x03fffffe02027812 */ /* 0x000fe200078ec0ff */
[----:B------:R-:W-:Y:S01]  /*0dd0*/  IMAD.IADD R8, R13, 0x1, -R8 ;  /* 0x000000010d087824 */ /* 0x000fe200078e0a08 */
[----:B------:R-:W-:Y:S02]  /*0de0*/  SHF.R.S32.HI R212, RZ, 0x3, R0 ;  /* 0x00000003ffd47819 */ /* 0x000fe40000011400 */
[----:B------:R-:W-:Y:S01]  /*0df0*/  LEA R7, R7, R10, 0x4 ;  /* 0x0000000a07077211 */ /* 0x000fe200078e20ff */
[----:B------:R-:W-:Y:S01]  /*0e00*/  IMAD.IADD R2, R11, 0x1, -R2 ;  /* 0x000000010b027824 */ /* 0x000fe200078e0a02 */
[----:B------:R-:W-:Y:S01]  /*0e10*/  IADD3 R9, R212, 0x20, RZ ;  /* 0x00000020d4097810 */ /* 0x000fe20007ffe0ff */
[----:B------:R-:W-:Y:S01]  /*0e20*/  IMAD R4, R8, R5, 0x50 ;  /* 0x0000005008047424 */ /* 0x000fe200078e0205 */
[----:B------:R-:W-:Y:S01]  /*0e30*/  SHF.L.U32 R22, R232, 0x2, RZ ;  /* 0x00000002e8167819 */ /* 0x000fe200000006ff */
[----:B------:R-:W-:Y:S01]  /*0e40*/  VIADD R8, R212, 0x40 ;  /* 0x00000040d4087836 */ /* 0x000fe20000000000 */
[----:B------:R-:W-:Y:S01]  /*0e50*/  SHF.R.S32.HI R0, RZ, 0x1f, R9 ;  /* 0x0000001fff007819 */ /* 0x000fe20000011409 */
[----:B------:R-:W-:Y:S01]  /*0e60*/  IMAD R10, R2, 0x40, R7 ;  /* 0x00000040020a7824 */ /* 0x000fe200078e0207 */
[----:B------:R0:W-:Y:S01]  /*0e70*/  STL [R1+0x8c], R4 ;  /* 0x00008c0401007387 */ /* 0x0001e20000100800 */
[----:B------:R-:W-:Y:S01]  /*0e80*/  VIADD R7, R212, 0x60 ;  /* 0x00000060d4077836 */ /* 0x000fe20000000000 */
[----:B------:R-:W-:Y:S01]  /*0e90*/  SHF.R.S32.HI R2, RZ, 0x1f, R8 ;  /* 0x0000001fff027819 */ /* 0x000fe20000011408 */
[----:B------:R-:W-:Y:S01]  /*0ea0*/  VIADD R214, R22, 0x40 ;  /* 0x0000004016d67836 */ /* 0x000fe20000000000 */
[----:B------:R-:W-:Y:S01]  /*0eb0*/  LEA.HI R0, R0, R9, RZ, 0x3 ;  /* 0x0000000900007211 */ /* 0x000fe200078f18ff */
[----:B------:R-:W-:Y:S01]  /*0ec0*/  IMAD.SHL.U32 R16, R212, 0x40, RZ ;  /* 0x00000040d4107824 */ /* 0x000fe200078e00ff */
[----:B------:R-:W-:Y:S01]  /*0ed0*/  LEA.HI R2, R2, R8, RZ, 0x3 ;  /* 0x0000000802027211 */ /* 0x000fe200078f18ff */
[----:B------:R-:W-:Y:S01]  /*0ee0*/  IMAD.SHL.U32 R223, R9, 0x40, RZ ;  /* 0x0000004009df7824 */ /* 0x000fe200078e00ff */
[----:B------:R-:W-:Y:S01]  /*0ef0*/  IADD3 R213, R22, R214, RZ ;  /* 0x000000d616d57210 */ /* 0x000fe20007ffe0ff */
[----:B------:R-:W-:Y:S01]  /*0f00*/  IMAD.SHL.U32 R0, R0, 0x40, RZ ;  /* 0x0000004000007824 */ /* 0x000fe200078e00ff */
[----:B0-----:R-:W-:Y:S01]  /*0f10*/  SHF.L.U32 R4, R7, 0x6, RZ ;  /* 0x0000000607047819 */ /* 0x001fe200000006ff */
[----:B------:R-:W-:Y:S01]  /*0f20*/  IMAD.SHL.U32 R2, R2, 0x40, RZ ;  /* 0x0000004002027824 */ /* 0x000fe200078e00ff */
[----:B------:R-:W-:Y:S01]  /*0f30*/  SHF.R.S32.HI R5, RZ, 0x1f, R7 ;  /* 0x0000001fff057819 */ /* 0x000fe20000011407 */
[----:B------:R-:W-:Y:S01]  /*0f40*/  IMAD.SHL.U32 R222, R8, 0x40, RZ ;  /* 0x0000004008de7824 */ /* 0x000fe200078e00ff */
[----:B------:R-:W-:Y:S01]  /*0f50*/  LOP3.LUT R15, R4, 0x1c0, RZ, 0xc0, !PT ;  /* 0x000001c0040f7812 */ /* 0x000fe200078ec0ff */
[----:B------:R-:W-:Y:S01]  /*0f60*/  STL [R1+0x88], R10 ;  /* 0x0000880a01007387 */ /* 0x000fe20000100800 */
[----:B------:R-:W-:Y:S01]  /*0f70*/  SHF.R.S32.HI R4, RZ, 0x1f, R213 ;  /* 0x0000001fff047819 */ /* 0x000fe200000114d5 */
[C---:B------:R-:W-:Y:S01]  /*0f80*/  VIADD R215, R22.reuse, 0x20 ;  /* 0x0000002016d77836 */ /* 0x040fe20000000000 */
[----:B------:R-:W-:Y:S01]  /*0f90*/  LEA.HI R5, R5, R7, RZ, 0x3 ;  /* 0x0000000705057211 */ /* 0x000fe200078f18ff */
[----:B------:R-:W-:Y:S01]  /*0fa0*/  VIADD R216, R22, 0x60 ;  /* 0x0000006016d87836 */ /* 0x000fe20000000000 */
[----:B------:R-:W-:-:S02]  /*0fb0*/  LOP3.LUT R226, R0, 0xfffffe00, RZ, 0xc0, !PT ;  /* 0xfffffe0000e27812 */ /* 0x000fc400078ec0ff */
[CC--:B------:R-:W-:Y:S01]  /*0fc0*/  LEA.HI R0, R4.reuse, R213.reuse, RZ, 0x6 ;  /* 0x000000d504007211 */ /* 0x0c0fe200078f30ff */
[----:B------:R-:W-:Y:S01]  /*0fd0*/  IMAD.SHL.U32 R5, R5, 0x40, RZ ;  /* 0x0000004005057824 */ /* 0x000fe200078e00ff */
[----:B------:R-:W-:Y:S02]  /*0fe0*/  LEA.HI R4, R4, R213, RZ, 0x3 ;  /* 0x000000d504047211 */ /* 0x000fe400078f18ff */
[----:B------:R-:W-:Y:S02]  /*0ff0*/  LOP3.LUT R225, R2, 0xfffffe00, RZ, 0xc0, !PT ;  /* 0xfffffe0002e17812 */ /* 0x000fe400078ec0ff */
[----:B------:R-:W-:Y:S02]  /*1000*/  SHF.L.U32 R3, R3, 0x3, RZ ;  /* 0x0000000303037819 */ /* 0x000fe400000006ff */
[----:B------:R-:W-:Y:S02]  /*1010*/  SHF.L.U32 R2, R0, 0x7, RZ ;  /* 0x0000000700027819 */ /* 0x000fe400000006ff */
[----:B------:R-:W-:-:S02]  /*1020*/  LOP3.LUT R0, R4, 0x38, RZ, 0xc0, !PT ;  /* 0x0000003804007812 */ /* 0x000fc400078ec0ff */
[----:B------:R-:W-:Y:S02]  /*1030*/  LOP3.LUT R227, R3, 0xfffffe00, RZ, 0xc0, !PT ;  /* 0xfffffe0003e37812 */ /* 0x000fe400078ec0ff */
[----:B------:R-:W-:Y:S02]  /*1040*/  LOP3.LUT R11, R5, 0xfffffe00, RZ, 0xc0, !PT ;  /* 0xfffffe00050b7812 */ /* 0x000fe400078ec0ff */
[----:B------:R-:W-:Y:S02]  /*1050*/  LOP3.LUT R3, R16, 0x1c0, RZ, 0xc0, !PT ;  /* 0x000001c010037812 */ /* 0x000fe400078ec0ff */
[----:B------:R-:W-:Y:S01]  /*1060*/  LOP3.LUT R223, R223, 0x1c0, RZ, 0xc0, !PT ;  /* 0x000001c0dfdf7812 */ /* 0x000fe200078ec0ff */
[----:B------:R-:W-:Y:S01]  /*1070*/  STL [R1+0x68], R11 ;  /* 0x0000680b01007387 */ /* 0x000fe20000100800 */
[----:B------:R-:W-:Y:S02]  /*1080*/  LOP3.LUT R222, R222, 0x1c0, RZ, 0xc0, !PT ;  /* 0x000001c0dede7812 */ /* 0x000fe400078ec0ff */
[----:B------:R-:W-:Y:S01]  /*1090*/  LOP3.LUT R5, R0, 0x1c0, R16, 0xf8, !PT ;  /* 0x000001c000057812 */ /* 0x000fe200078ef810 */
[----:B------:R-:W-:Y:S01]  /*10a0*/  IMAD.SHL.U32 R16, R232, 0x8, RZ ;  /* 0x00000008e8107824 */ /* 0x000fe200078e00ff */
[----:B------:R-:W-:-:S02]  /*10b0*/  MOV R0, UR5 ;  /* 0x0000000500007c02 */ /* 0x000fc40008000f00 */
[----:B------:R-:W-:Y:S01]  /*10c0*/  SHF.R.S32.HI R0, RZ, 0x1f, R212 ;  /* 0x0000001fff007819 */ /* 0x000fe200000114d4 */
[----:B------:R-:W-:Y:S01]  /*10d0*/  VIADD R219, R16, 0xc0 ;  /* 0x000000c010db7836 */ /* 0x000fe20000000000 */
[----:B------:R-:W-:Y:S02]  /*10e0*/  MOV R0, UR4 ;  /* 0x0000000400007c02 */ /* 0x000fe40008000f00 */
[----:B------:R-:W-:Y:S02]  /*10f0*/  SHF.R.U32.HI R228, RZ, 0x3, R3 ;  /* 0x00000003ffe47819 */ /* 0x000fe40000011603 */
[----:B------:R-:W-:Y:S01]  /*1100*/  SHF.R.U32.HI R14, RZ, 0x3, R223 ;  /* 0x00000003ff0e7819 */ /* 0x000fe200000116df */
[----:B------:R0:W-:Y:S01]  /*1110*/  STL [R1+0x64], R0 ;  /* 0x0000640001007387 */ /* 0x0001e20000100800 */
[----:B------:R-:W-:Y:S02]  /*1120*/  SHF.R.U32.HI R13, RZ, 0x3, R222 ;  /* 0x00000003ff0d7819 */ /* 0x000fe400000116de */
[----:B------:R-:W-:-:S02]  /*1130*/  SHF.R.U32.HI R12, RZ, 0x3, R15 ;  /* 0x00000003ff0c7819 */ /* 0x000fc4000001160f */
[--C-:B------:R-:W-:Y:S02]  /*1140*/  LOP3.LUT R7, R223, 0x38, R4.reuse, 0xf8, !PT ;  /* 0x00000038df077812 */ /* 0x100fe400078ef804 */
[--C-:B------:R-:W-:Y:S02]  /*1150*/  LOP3.LUT R8, R222, 0x38, R4.reuse, 0xf8, !PT ;  /* 0x00000038de087812 */ /* 0x100fe400078ef804 */
[----:B------:R-:W-:Y:S02]  /*1160*/  LOP3.LUT R9, R15, 0x38, R4, 0xf8, !PT ;  /* 0x000000380f097812 */ /* 0x000fe400078ef804 */
[----:B------:R-:W-:Y:S02]  /*1170*/  LOP3.LUT R229, R3, 0x38, R16, 0xf8, !PT ;  /* 0x0000003803e57812 */ /* 0x000fe400078ef810 */
[----:B------:R-:W-:Y:S02]  /*1180*/  LOP3.LUT R2, R2, 0xffffe000, RZ, 0xc0, !PT ;  /* 0xffffe00002027812 */ /* 0x000fe400078ec0ff */
[----:B------:R-:W-:-:S02]  /*1190*/  LOP3.LUT R7, R7, R14, RZ, 0x3c, !PT ;  /* 0x0000000e07077212 */ /* 0x000fc400078e3cff */
[----:B------:R-:W-:Y:S02]  /*11a0*/  LOP3.LUT R8, R8, R13, RZ, 0x3c, !PT ;  /* 0x0000000d08087212 */ /* 0x000fe400078e3cff */
[----:B------:R-:W-:Y:S02]  /*11b0*/  LOP3.LUT R9, R9, R12, RZ, 0x3c, !PT ;  /* 0x0000000c09097212 */ /* 0x000fe400078e3cff */
[----:B------:R-:W-:Y:S02]  /*11c0*/  LOP3.LUT R5, R5, R228, RZ, 0x3c, !PT ;  /* 0x000000e405057212 */ /* 0x000fe400078e3cff */
[--C-:B------:R-:W-:Y:S02]  /*11d0*/  LOP3.LUT R3, R223, 0x38, R16.reuse, 0xf8, !PT ;  /* 0x00000038df037812 */ /* 0x100fe400078ef810 */
[----:B0-----:R-:W-:Y:S02]  /*11e0*/  LOP3.LUT R0, R222, 0x38, R16, 0xf8, !PT ;  /* 0x00000038de007812 */ /* 0x001fe400078ef810 */
[----:B------:R-:W-:-:S02]  /*11f0*/  IADD3 R7, R7, R2, R226 ;  /* 0x0000000207077210 */ /* 0x000fc40007ffe0e2 */
[-C--:B------:R-:W-:Y:S02]  /*1200*/  IADD3 R8, R8, R2.reuse, R225 ;  /* 0x0000000208087210 */ /* 0x080fe40007ffe0e1 */
[-C--:B------:R-:W-:Y:S02]  /*1210*/  IADD3 R9, R9, R2.reuse, R11 ;  /* 0x0000000209097210 */ /* 0x080fe40007ffe00b */
[----:B------:R-:W-:Y:S02]  /*1220*/  IADD3 R5, R5, R2, R227 ;  /* 0x0000000205057210 */ /* 0x000fe40007ffe0e3 */
[----:B------:R-:W-:Y:S02]  /*1230*/  LOP3.LUT R3, R226, R3, R14, 0xf6, !PT ;  /* 0x00000003e2037212 */ /* 0x000fe400078ef60e */
[----:B------:R-:W-:Y:S02]  /*1240*/  LOP3.LUT R2, R15, 0x38, R16, 0xf8, !PT ;  /* 0x000000380f027812 */ /* 0x000fe400078ef810 */
[----:B------:R-:W-:-:S02]  /*1250*/  LOP3.LUT R0, R225, R0, R13, 0xf6, !PT ;  /* 0x00000000e1007212 */ /* 0x000fc400078ef60d */
[----:B------:R-:W-:Y:S02]  /*1260*/  SHF.R.S32.HI R234, RZ, 0x3, R4 ;  /* 0x00000003ffea7819 */ /* 0x000fe40000011404 */
[----:B------:R-:W-:Y:S02]  /*1270*/  LOP3.LUT R235, R4, 0xfffffff8, RZ, 0xc0, !PT ;  /* 0xfffffff804eb7812 */ /* 0x000fe400078ec0ff */
[----:B------:R-:W-:Y:S02]  /*1280*/  LEA R4, R3, UR4, 0x1 ;  /* 0x0000000403047c11 */ /* 0x000fe4000f8e08ff */
[----:B------:R-:W-:Y:S02]  /*1290*/  LOP3.LUT R2, R11, R2, R12, 0xf6, !PT ;  /* 0x000000020b027212 */ /* 0x000fe400078ef60c */
[----:B------:R-:W-:Y:S01]  /*12a0*/  LEA R0, R0, UR4, 0x1 ;  /* 0x0000000400007c11 */ /* 0x000fe2000f8e08ff */
[----:B------:R-:W-:Y:S01]  /*12b0*/  STL [R1+0x80], R4 ;  /* 0x0000800401007387 */ /* 0x000fe20000100800 */
[----:B------:R-:W-:Y:S01]  /*12c0*/  LEA R3, R2, UR4, 0x1 ;  /* 0x0000000402037c11 */ /* 0x000fe2000f8e08ff */
[----:B------:R-:W-:Y:S01]  /*12d0*/  IMAD R2, R6, 0x8, R10 ;  /* 0x0000000806027824 */ /* 0x000fe200078e020a */
[----:B------:R-:W-:Y:S01]  /*12e0*/  SHF.R.S32.HI R17, RZ, 0x1f, R16 ;  /* 0x0000001fff117819 */ /* 0x000fe20000011410 */
[----:B------:R0:W-:Y:S01]  /*12f0*/  STL [R1+0x78], R0 ;  /* 0x0000780001007387 */ /* 0x0001e20000100800 */
[----:B------:R-:W-:-:S02]  /*1300*/  IADD3 R218, R16, 0x80, RZ ;  /* 0x0000008010da7810 */ /* 0x000fc40007ffe0ff */
[----:B------:R-:W-:Y:S01]  /*1310*/  LOP3.LUT R229, R227, R229, R228, 0xf6, !PT ;  /* 0x000000e5e3e57212 */ /* 0x000fe200078ef6e4 */
[----:B------:R1:W-:Y:S04]  /*1320*/  STL [R1+0x70], R3 ;  /* 0x0000700301007387 */ /* 0x0003e80000100800 */
[----:B------:R2:W-:Y:S01]  /*1330*/  STL [R1+0x90], R2 ;  /* 0x0000900201007387 */ /* 0x0005e20000100800 */
[----:B0-----:R-:W-:Y:S02]  /*1340*/  LEA R0, R7, UR4, 0x1 ;  /* 0x0000000407007c11 */ /* 0x001fe4000f8e08ff */
[----:B-1----:R-:W-:-:S03]  /*1350*/  LEA R3, R8, UR4, 0x1 ;  /* 0x0000000408037c11 */ /* 0x002fc6000f8e08ff */
[----:B------:R0:W-:Y:S01]  /*1360*/  STL [R1+0x7c], R0 ;  /* 0x00007c0001007387 */ /* 0x0001e20000100800 */
[----:B--2---:R-:W-:-:S03]  /*1370*/  LEA R2, R9, UR4, 0x1 ;  /* 0x0000000409027c11 */ /* 0x004fc6000f8e08ff */
[----:B------:R1:W-:Y:S01]  /*1380*/  STL [R1+0x74], R3 ;  /* 0x0000740301007387 */ /* 0x0003e20000100800 */
[----:B0-----:R-:W-:-:S05]  /*1390*/  LEA R0, R5, UR4, 0x1 ;  /* 0x0000000405007c11 */ /* 0x001fca000f8e08ff */
[----:B------:R1:W-:Y:S04]  /*13a0*/  STL [R1+0x84], R0 ;  /* 0x0000840001007387 */ /* 0x0003e80000100800 */
[----:B------:R1:W-:Y:S02]  /*13b0*/  STL [R1+0x6c], R2 ;  /* 0x00006c0201007387 */ /* 0x0003e40000100800 */
.L_x_870:
[----:B0-----:R-:W0:Y:S01]  /*13c0*/  LDC.64 R230, c[0x0][0xc88] ;  /* 0x00032200ffe67b82 */ /* 0x001e220000000a00 */
[----:B------:R-:W-:Y:S01]  /*13d0*/  ULDC.64 UR10, c[0x0][0x208] ;  /* 0x00008200000a7ab9 */ /* 0x000fe20000000a00 */
[----:B------:R-:W-:Y:S01]  /*13e0*/  ULDC.64 UR4, c[0x0][0xa28] ;  /* 0x00028a0000047ab9 */ /* 0x000fe20000000a00 */
[----:B------:R-:W-:Y:S01]  /*13f0*/  ULDC.64 UR8, c[0x0][0xa18] ;  /* 0x0002860000087ab9 */ /* 0x000fe20000000a00 */
[----:B------:R-:W-:Y:S01]  /*1400*/  ULDC.64 UR6, c[0x0][0xa08] ;  /* 0x0002820000067ab9 */ /* 0x000fe20000000a00 */
[----:B0-----:R-:W-:-:S06]  /*1410*/  IMAD.WIDE R230, R123, 0x4, R230 ;  /* 0x000000047be67825 */ /* 0x001fcc00078e02e6 */
[----:B------:R0:W1:Y:S01]  /*1420*/  LDG.E R230, desc[UR10][R230.64] ;  /* 0x0000000ae6e67981 */ /* 0x000062000c1e1900 */
[----:B------:R-:W-:Y:S01]  /*1430*/  ISETP.NE.U32.AND P2, PT, RZ, UR4, PT ;  /* 0x00000004ff007c0c */ /* 0x000fe2000bf45070 */
[----:B------:R-:W-:Y:S01]  /*1440*/  IMAD.MOV.U32 R9, RZ, RZ, RZ ;  /* 0x000000ffff097224 */ /* 0x000fe200078e00ff */
[----:B------:R-:W-:Y:S01]  /*1450*/  ISETP.NE.U32.AND P1, PT, RZ, UR8, PT ;  /* 0x00000008ff007c0c */ /* 0x000fe2000bf25070 */
[----:B------:R-:W-:Y:S01]  /*1460*/  IMAD.MOV.U32 R113, RZ, RZ, RZ ;  /* 0x000000ffff717224 */ /* 0x000fe200078e00ff */
[----:B------:R-:W-:Y:S02]  /*1470*/  ISETP.NE.AND.EX P2, PT, RZ, UR5, PT, P2 ;  /* 0x00000005ff007c0c */ /* 0x000fe4000bf45320 */
[----:B------:R-:W-:Y:S02]  /*1480*/  ISETP.NE.AND.EX P1, PT, RZ, UR9, PT, P1 ;  /* 0x00000009ff007c0c */ /* 0x000fe4000bf25310 */
[----:B------:R-:W-:-:S04]  /*1490*/  ISETP.NE.U32.AND P0, PT, RZ, UR6, PT ;  /* 0x00000006ff007c0c */ /* 0x000fc8000bf05070 */
[----:B------:R-:W-:Y:S01]  /*14a0*/  ISETP.NE.AND.EX P0, PT, RZ, UR7, PT, P0 ;  /* 0x00000007ff007c0c */ /* 0x000fe2000bf05300 */
[----:B------:R-:W-:Y:S02]  /*14b0*/  IMAD.MOV.U32 R237, RZ, RZ, R121 ;  /* 0x000000ffffed7224 */ /* 0x000fe400078e0079 */
[----:B0-----:R-:W-:Y:S01]  /*14c0*/  IMAD.MOV.U32 R231, RZ, RZ, R122 ;  /* 0x000000ffffe77224 */ /* 0x001fe200078e007a */
[----:B-1----:R-:W-:Y:S02]  /*14d0*/  SHF.R.S32.HI R0, RZ, 0x1f, R230 ;  /* 0x0000001fff007819 */ /* 0x002fe400000114e6 */
[C---:B------:R-:W-:Y:S01]  /*14e0*/  @P2 LEA R2, P3, R230.reuse, UR4, 0x2 ;  /* 0x00000004e6022c11 */ /* 0x040fe2000f8610ff */
[----:B------:R-:W-:Y:S01]  /*14f0*/  ULDC UR4, c[0x0][0x288] ;  /* 0x0000a20000047ab9 */ /* 0x000fe20000000800 */
[C---:B------:R-:W-:Y:S01]  /*1500*/  SHF.L.U32 R233, R230.reuse, 0x2, RZ ;  /* 0x00000002e6e97819 */ /* 0x040fe200000006ff */
[----:B------:R0:W-:Y:S01]  /*1510*/  STL [R1+0x60], R0 ;  /* 0x0000600001007387 */ /* 0x0001e20000100800 */
[----:B----4-:R-:W-:-:S02]  /*1520*/  @P2 LEA.HI.X R3, R230, UR5, R0, 0x2, P3 ;  /* 0x00000005e6032c11 */ /* 0x010fc400098f1400 */
[----:B------:R-:W-:Y:S01]  /*1530*/  MOV R177, UR4 ;  /* 0x0000000400b17c02 */ /* 0x000fe20008000f00 */
[----:B------:R-:W-:Y:S01]  /*1540*/  ULDC.64 UR4, c[0x0][0x418] ;  /* 0x0001060000047ab9 */ /* 0x000fe20000000a00 */
[----:B------:R-:W-:Y:S01]  /*1550*/  SHF.L.U64.HI R27, R230, 0x2, R0 ;  /* 0x00000002e61b7819 */ /* 0x000fe20000010200 */
[----:B------:R-:W-:Y:S01]  /*1560*/  UISETP.NE.U32.AND UP0, UPT, UR4, URZ, UPT ;  /* 0x0000003f0400728c */ /* 0x000fe2000bf05070 */
[C---:B------:R-:W-:Y:S01]  /*1570*/  IADD3 R6, P4, R233.reuse, UR6, RZ ;  /* 0x00000006e9067c10 */ /* 0x040fe2000ff9e0ff */
[----:B------:R0:W5:Y:S01]  /*1580*/  @P2 LDG.E R9, desc[UR10][R2.64] ;  /* 0x0000000a02092981 */ /* 0x000162000c1e1900 */
[----:B--23--:R-:W-:Y:S01]  /*1590*/  @P1 IADD3 R4, P2, R233, UR8, RZ ;  /* 0x00000008e9041c10 */ /* 0x00cfe2000ff5e0ff */
[----:B------:R-:W-:Y:S01]  /*15a0*/  UISETP.NE.AND.EX UP0, UPT, UR5, URZ, UPT, UP0 ;  /* 0x0000003f0500728c */ /* 0x000fe2000bf05300 */
[C---:B------:R-:W-:Y:S01]  /*15b0*/  IADD3.X R7, R27.reuse, UR7, RZ, P4, !PT ;  /* 0x000000071b077c10 */ /* 0x040fe2000a7fe4ff */
[----:B------:R-:W-:Y:S01]  /*15c0*/  ULDC UR4, c[0x0][0x424] ;  /* 0x0001090000047ab9 */ /* 0x000fe20000000800 */
[----:B------:R-:W-:Y:S01]  /*15d0*/  ULDC.64 UR6, c[0x0][0xa20] ;  /* 0x0002880000067ab9 */ /* 0x000fe20000000a00 */
[----:B------:R-:W-:Y:S01]  /*15e0*/  @P1 IADD3.X R5, R27, UR9, RZ, P2, !PT ;  /* 0x000000091b051c10 */ /* 0x000fe200097fe4ff */
[----:B------:R-:W-:Y:S01]  /*15f0*/  USEL UR4, UR4, 0x1, UP0 ;  /* 0x0000000104047887 */ /* 0x000fe20008000000 */
[----:B------:R-:W-:Y:S01]  /*1600*/  ISETP.NE.U32.AND P2, PT, RZ, UR6, PT ;  /* 0x00000006ff007c0c */ /* 0x000fe2000bf45070 */
[----:B------:R-:W-:Y:S01]  /*1610*/  ULDC UR5, c[0x0][0x2f0] ;  /* 0x0000bc0000057ab9 */ /* 0x000fe20000000800 */
[----:B------:R0:W5:Y:S01]  /*1620*/  @P0 LDG.E R113, desc[UR10][R6.64] ;  /* 0x0000000a06710981 */ /* 0x000162000c1e1900 */
[----:B------:R-:W-:Y:S01]  /*1630*/  UIMAD UR4, UR4, UR5, URZ ;  /* 0x00000005040472a4 */ /* 0x000fe2000f8e023f */
[----:B------:R-:W-:-:S02]  /*1640*/  ISETP.NE.AND.EX P2, PT, RZ, UR7, PT, P2 ;  /* 0x00000007ff007c0c */ /* 0x000fc4000bf45320 */
[----:B------:R0:W5:Y:S01]  /*1650*/  @P1 LDG.E R177, desc[UR10][R4.64] ;  /* 0x0000000a04b11981 */ /* 0x000162000c1e1900 */
[----:B------:R-:W-:Y:S01]  /*1660*/  ULDC UR5, c[0x0][0x348] ;  /* 0x0000d20000057ab9 */ /* 0x000fe20000000800 */
[----:B------:R-:W-:Y:S01]  /*1670*/  MOV R25, R230 ;  /* 0x000000e600197202 */ /* 0x000fe20000000f00 */
[----:B------:R-:W-:Y:S08]  /*1680*/  @P1 BRA `(.L_x_646) ;  /* 0x0000000000281947 */ /* 0x000ff00003800000 */
[----:B------:R-:W-:Y:S02]  /*1690*/  ULDC.64 UR8, c[0x0][0xa00] ;  /* 0x0002800000087ab9 */ /* 0x000fe40000000a00 */
[----:B------:R-:W-:-:S04]  /*16a0*/  ISETP.NE.U32.AND P1, PT, RZ, UR8, PT ;  /* 0x00000008ff007c0c */ /* 0x000fc8000bf25070 */
[----:B------:R-:W-:-:S13]  /*16b0*/  ISETP.NE.AND.EX P1, PT, RZ, UR9, PT, P1 ;  /* 0x00000009ff007c0c */ /* 0x000fda000bf25310 */
[----:B------:R-:W-:Y:S05]  /*16c0*/  @!P1 BRA `(.L_x_646) ;  /* 0x0000000000189947 */ /* 0x000fea0003800000 */
[----:B0-----:R-:W0:Y:S01]  /*16d0*/  LDC.64 R2, c[0x0][0xa00] ;  /* 0x00028000ff027b82 */ /* 0x001e220000000a00 */
[----:B------:R-:W-:Y:S01]  /*16e0*/  ULDC.64 UR8, c[0x0][0x208] ;  /* 0x0000820000087ab9 */ /* 0x000fe20000000a00 */
[----:B0-----:R-:W-:-:S05]  /*16f0*/  IMAD.WIDE R2, R25, 0x4, R2 ;  /* 0x0000000419027825 */ /* 0x001fca00078e0202 */
[----:B-----5:R-:W2:Y:S04]  /*1700*/  LDG.E R177, desc[UR8][R2.64] ;  /* 0x0000000802b17981 */ /* 0x020ea8000c1e1900 */
[----:B------:R-:W2:Y:S02]  /*1710*/  LDG.E R0, desc[UR8][R2.64+0x4] ;  /* 0x0000040802007981 */ /* 0x000ea4000c1e1900 */
[----:B--2---:R-:W-:-:S07]  /*1720*/  IMAD.IADD R177, R0, 0x1, -R177 ;  /* 0x0000000100b17824 */ /* 0x004fce00078e0ab1 */
.L_x_646:
[----:B0-----:R-:W-:Y:S01]  /*1730*/  IMAD.U32 R2, RZ, RZ, UR5 ;  /* 0x00000005ff027e24 */ /* 0x001fe2000f8e00ff */
[----:B------:R-:W-:Y:S01]  /*1740*/  MOV R26, UR4 ;  /* 0x00000004001a7c02 */ /* 0x000fe20008000f00 */
[----:B------:R-:W-:Y:S06]  /*1750*/  @!P2 BRA `(.L_x_647) ;  /* 0x000000000014a947 */ /* 0x000fec0003800000 */
[----:B------:R-:W-:Y:S01]  /*1760*/  IADD3 R4, P0, R233, UR6, RZ ;  /* 0x00000006e9047c10 */ /* 0x000fe2000ff1e0ff */
[----:B------:R-:W-:-:S03]  /*1770*/  ULDC.64 UR4, c[0x0][0x208] ;  /* 0x0000820000047ab9 */ /* 0x000fc60000000a00 */
[----:B------:R-:W-:-:S05]  /*1780*/  IADD3.X R5, R27, UR7, RZ, P0, !PT ;  /* 0x000000071b057c10 */ /* 0x000fca00087fe4ff */
[----:B------:R0:W5:Y:S01]  /*1790*/  LDG.E R26, desc[UR4][R4.64] ;  /* 0x00000004041a7981 */ /* 0x000162000c1e1900 */
[----:B------:R-:W-:Y:S05]  /*17a0*/  BRA `(.L_x_648) ;  /* 0x0000000000147947 */ /* 0x000fea0003800000 */
.L_x_647:
[----:B------:R-:W-:Y:S05]  /*17b0*/  @!P0 BRA `(.L_x_648) ;  /* 0x0000000000108947 */ /* 0x000fea0003800000 */
[----:B------:R-:W-:Y:S02]  /*17c0*/  ULDC.64 UR4, c[0x0][0x208] ;  /* 0x0000820000047ab9 */ /* 0x000fe40000000a00 */
[----:B------:R-:W2:Y:S04]  /*17d0*/  LDG.E R3, desc[UR4][R6.64] ;  /* 0x0000000406037981 */ /* 0x000ea8000c1e1900 */
[----:B------:R-:W2:Y:S02]  /*17e0*/  LDG.E R26, desc[UR4][R6.64+0x4] ;  /* 0x00000404061a7981 */ /* 0x000ea4000c1e1900 */
[----:B--2---:R-:W-:-:S07]  /*17f0*/  IMAD.IADD R26, R26, 0x1, -R3 ;  /* 0x000000011a1a7824 */ /* 0x004fce00078e0a03 */
.L_x_648:
[----:B------:R-:W-:Y:S01]  /*1800*/  ULDC.64 UR4, c[0x0][0xa10] ;  /* 0x0002840000047ab9 */ /* 0x000fe20000000a00 */
[----:B------:R-:W-:Y:S01]  /*1810*/  ULDC.64 UR6, c[0x0][0x208] ;  /* 0x0000820000067ab9 */ /* 0x000fe20000000a00 */
[----:B------:R-:W-:-:S04]  /*1820*/  ISETP.NE.U32.AND P0, PT, RZ, UR4, PT ;  /* 0x00000004ff007c0c */ /* 0x000fc8000bf05070 */
[----:B------:R-:W-:Y:S01]  /*1830*/  ISETP.NE.AND.EX P0, PT, RZ, UR5, PT, P0 ;  /* 0x00000005ff007c0c */ /* 0x000fe2000bf05300 */
[----:B------:R-:W-:-:S12]  /*1840*/  ULDC.64 UR4, c[0x0][0xa30] ;  /* 0x00028c0000047ab9 */ /* 0x000fd80000000a00 */
[----:B0-----:R-:W0:Y:S02]  /*1850*/  @P0 LDC.64 R4, c[0x0][0xa10] ;  /* 0x00028400ff040b82 */ /* 0x001e240000000a00 */
[----:B0-----:R-:W-:-:S05]  /*1860*/  @P0 IMAD.WIDE R4, R25, 0x4, R4 ;  /* 0x0000000419040825 */ /* 0x001fca00078e0204 */
[----:B------:R-:W2:Y:S04]  /*1870*/  @P0 LDG.E R0, desc[UR6][R4.64] ;  /* 0x0000000604000981 */ /* 0x000ea8000c1e1900 */
[----:B------:R0:W2:Y:S01]  /*1880*/  @P0 LDG.E R3, desc[UR6][R4.64+0x4] ;  /* 0x0000040604030981 */ /* 0x0000a2000c1e1900 */
[----:B-----5:R-:W-:Y:S01]  /*1890*/  IADD3 R9, -R9, R26, RZ ;  /* 0x0000001a09097210 */ /* 0x020fe20007ffe1ff */
[----:B------:R-:W-:Y:S01]  /*18a0*/  IMAD.MOV.U32 R144, RZ, RZ, R26 ;  /* 0x000000ffff907224 */ /* 0x000fe200078e001a */
[----:B------:R-:W-:-:S04]  /*18b0*/  ISETP.NE.U32.AND P1, PT, RZ, UR4, PT ;  /* 0x00000004ff007c0c */ /* 0x000fc8000bf25070 */
[----:B------:R-:W-:Y:S01]  /*18c0*/  ISETP.NE.AND.EX P1, PT, RZ, UR5, PT, P1 ;  /* 0x00000005ff007c0c */ /* 0x000fe2000bf25310 */
[----:B0-----:R-:W-:-:S05]  /*18d0*/  IMAD.MOV R4, RZ, RZ, -R9 ;  /* 0x000000ffff047224 */ /* 0x001fca00078e0a09 */
[----:B------:R-:W-:-:S07]  /*18e0*/  VIMNMX R4, RZ, R4, !PT ;  /* 0x00000004ff047248 */ /* 0x000fce0007fe0100 */
[----:B------:R-:W-:-:S04]  /*18f0*/  @P1 IADD3 R6, P2, R233, UR4, RZ ;  /* 0x00000004e9061c10 */ /* 0x000fc8000ff5e0ff */
[----:B------:R-:W-:Y:S02]  /*1900*/  @P1 IADD3.X R7, R27, UR5, RZ, P2, !PT ;  /* 0x000000051b071c10 */ /* 0x000fe400097fe4ff */
[----:B------:R-:W-:-:S03]  /*1910*/  PLOP3.LUT P2, PT, PT, PT, PT, 0x80, 0x0 ;  /* 0x000000000000781c */ /* 0x000fc60003f4f070 */
[----:B------:R0:W5:Y:S01]  /*1920*/  @P1 LDG.E R144, desc[UR6][R6.64] ;  /* 0x0000000606901981 */ /* 0x000162000c1e1900 */
[----:B--2---:R-:W-:-:S04]  /*1930*/  @P0 IMAD.IADD R2, R3, 0x1, -R0 ;  /* 0x0000000103020824 */ /* 0x004fc800078e0a00 */
[----:B------:R-:W-:-:S05]  /*1940*/  IMAD.IADD R178, R9, 0x1, R2 ;  /* 0x0000000109b27824 */ /* 0x000fca00078e0202 */
[----:B------:R-:W-:-:S05]  /*1950*/  IADD3 R0, R178, 0x4f, RZ ;  /* 0x0000004fb2007810 */ /* 0x000fca0007ffe0ff */
[----:B------:R-:W-:-:S05]  /*1960*/  IMAD.HI R0, R0, 0x66666667, RZ ;  /* 0x6666666700007827 */ /* 0x000fca00078e02ff */
[----:B------:R-:W-:-:S04]  /*1970*/  SHF.R.U32.HI R179, RZ, 0x1f, R0 ;  /* 0x0000001fffb37819 */ /* 0x000fc80000011600 */
[----:B------:R-:W-:-:S05]  /*1980*/  LEA.HI.SX32 R179, R0, R179, 0x1b ;  /* 0x000000b300b37211 */ /* 0x000fca00078fdaff */
[----:B------:R-:W-:-:S05]  /*1990*/  IMAD R3, R179, 0x50, -R9 ;  /* 0x00000050b3037824 */ /* 0x000fca00078e0a09 */
[----:B------:R-:W-:-:S04]  /*19a0*/  VIMNMX R3, R3, R2, PT ;  /* 0x0000000203037248 */ /* 0x000fc80003fe0100 */
[----:B------:R-:W-:Y:S01]  /*19b0*/  ISETP.GT.AND P0, PT, R3, R4, PT ;  /* 0x000000040300720c */ /* 0x000fe20003f04270 */
[----:B------:R-:W-:-:S05]  /*19c0*/  IMAD.WIDE.U32 R4, R4, -0x33333333, RZ ;  /* 0xcccccccd04047825 */ /* 0x000fca00078e00ff */
[----:B------:R-:W-:-:S04]  /*19d0*/  SHF.R.U32.HI R119, RZ, 0x6, R5 ;  /* 0x00000006ff777819 */ /* 0x000fc80000011605 */
[----:B------:R-:W-:-:S03]  /*19e0*/  MOV R24, R119 ;  /* 0x0000007700187202 */ /* 0x000fc60000000f00 */
[----:B------:R-:W-:-:S04]  /*19f0*/  @P0 VIADD R0, R3, 0x4f ;  /* 0x0000004f03000836 */ /* 0x000fc80000000000 */
[----:B------:R-:W-:-:S05]  /*1a00*/  @P0 IMAD.HI R0, R0, 0x66666667, RZ ;  /* 0x6666666700000827 */ /* 0x000fca00078e02ff */
[----:B------:R-:W-:-:S04]  /*1a10*/  @P0 SHF.R.U32.HI R3, RZ, 0x1f, R0 ;  /* 0x0000001fff030819 */ /* 0x000fc80000011600 */
[----:B------:R-:W-:-:S04]  /*1a20*/  @P0 LEA.HI.SX32 R24, R0, R3, 0x1b ;  /* 0x0000000300180211 */ /* 0x000fc800078fdaff */
[----:B------:R-:W-:-:S13]  /*1a30*/  ISETP.GT.AND P0, PT, R24, R119, PT ;  /* 0x000000771800720c */ /* 0x000fda0003f04270 */
[----:B0-----:R-:W-:Y:S05]  /*1a40*/  @!P0 BRA `(.L_x_649) ;  /* 0x0000008c00f48947 */ /* 0x001fea0003800000 */
[----:B------:R-:W-:Y:S01]  /*1a50*/  VIADD R0, R18, 0x24400 ;  /* 0x0002440012007836 */ /* 0x000fe20000000000 */
[----:B------:R-:W-:Y:S04]  /*1a60*/  BSSY B6, `(.L_x_650) ;  /* 0x0000013000067945 */ /* 0x000fe80003800000 */
[----:B------:R-:W-:-:S13]  /*1a70*/  LOP3.LUT P0, RZ, R0, 0x3ff, RZ, 0xc0, !PT ;  /* 0x000003ff00ff7812 */ /* 0x000fda000780c0ff */
[----:B------:R-:W-:Y:S05]  /*1a80*/  @!P0 BRA `(.L_x_651) ;  /* 0x0000000000408947 */ /* 0x000fea0003800000 */
[----:B------:R-:W-:Y:S01]  /*1a90*/  MOV R0, 0x0 ;  /* 0x0000000000007802 */ /* 0x000fe20000000f00 */
[----:B------:R-:W-:Y:S01]  /*1aa0*/  ULDC.64 UR4, c[0x4][0x1b8] ;  /* 0x01006e0000047ab9 */ /* 0x000fe20000000a00 */
[----:B------:R-:W-:Y:S01]  /*1ab0*/  ULDC.64 UR6, c[0x4][0x128] ;  /* 0x01004a0000067ab9 */ /* 0x000fe20000000a00 */
[----:B------:R-:W-:Y:S01]  /*1ac0*/  IMAD.U32 R4, RZ, RZ, UR4 ;  /* 0x00000004ff047e24 */ /* 0x000fe2000f8e00ff */
[----:B------:R0:W1:Y:S01]  /*1ad0*/  LDC.64 R14, c[0x4][R0] ;  /* 0x01000000000e7b82 */ /* 0x0000620000000a00 */
[----:B------:R-:W-:Y:S01]  /*1ae0*/  MOV R5, UR5 ;  /* 0x0000000500057c02 */ /* 0x000fe20008000f00 */
[----:B------:R-:W-:Y:S01]  /*1af0*/  ULDC.64 UR4, c[0x4][0x1c0] ;  /* 0x0100700000047ab9 */ /* 0x000fe20000000a00 */
[----:B------:R-:W-:Y:S01]  /*1b00*/  MOV R10, UR6 ;  /* 0x00000006000a7c02 */ /* 0x000fe20008000f00 */
[----:B------:R-:W-:Y:S01]  /*1b10*/  IMAD.U32 R6, RZ, RZ, UR4 ;  /* 0x00000004ff067e24 */ /* 0x000fe2000f8e00ff */
[----:B------:R-:W-:Y:S01]  /*1b20*/  MOV R12, 0x1 ;  /* 0x00000001000c7802 */ /* 0x000fe20000000f00 */
[----:B------:R-:W-:-:S02]  /*1b30*/  IMAD.U32 R7, RZ, RZ, UR5 ;  /* 0x00000005ff077e24 */ /* 0x000fc4000f8e00ff */
[----:B------:R-:W-:Y:S02]  /*1b40*/  IMAD.U32 R11, RZ, RZ, UR7 ;  /* 0x00000007ff0b7e24 */ /* 0x000fe4000f8e00ff */
[----:B------:R-:W-:Y:S02]  /*1b50*/  IMAD.MOV.U32 R8, RZ, RZ, 0x70 ;  /* 0x00000070ff087424 */ /* 0x000fe400078e00ff */
[----:B0-----:R-:W-:-:S07]  /*1b60*/  IMAD.MOV.U32 R13, RZ, RZ, RZ ;  /* 0x000000ffff0d7224 */ /* 0x001fce00078e00ff */
[----:B------:R-:W-:-:S07]  /*1b70*/  LEPC R20, `(.L_x_651) ;  /* 0x000000001014794e */ /* 0x000fce0000000000 */
[----:B-1---5:R-:W-:Y:S05]  /*1b80*/  CALL.ABS.NOINC R14 ;  /* 0x000000000e007343 */ /* 0x022fea0003c00000 */
.L_x_651:
[----:B------:R-:W-:Y:S05]  /*1b90*/  BSYNC B6 ;  /* 0x0000000000067941 */ /* 0x000fea0003800000 */
.L_x_650:
[----:B------:R-:W-:Y:S01]  /*1ba0*/  VIADD R0, R18, 0x400 ;  /* 0x0000040012007836 */ /* 0x000fe20000000000 */
[----:B------:R-:W-:Y:S04]  /*1bb0*/  BSSY B6, `(.L_x_652) ;  /* 0x0000013000067945 */ /* 0x000fe80003800000 */
[----:B------:R-:W-:-:S13]  /*1bc0*/  LOP3.LUT P0, RZ, R0, 0x3ff, RZ, 0xc0, !PT ;  /* 0x000003ff00ff7812 */ /* 0x000fda000780c0ff */
[----:B------:R-:W-:Y:S05]  /*1bd0*/  @!P0 BRA `(.L_x_653) ;  /* 0x0000000000408947 */ /* 0x000fea0003800000 */
[----:B------:R-:W-:Y:S01]  /*1be0*/  MOV R0, 0x0 ;  /* 0x0000000000007802 */ /* 0x000fe20000000f00 */
[----:B------:R-:W-:Y:S01]  /*1bf0*/  ULDC.64 UR4, c[0x4][0x1b8] ;  /* 0x01006e0000047ab9 */ /* 0x000fe20000000a00 */
[----:B------:R-:W-:Y:S01]  /*1c00*/  ULDC.64 UR6, c[0x4][0x128] ;  /* 0x01004a0000067ab9 */ /* 0x000fe20000000a00 */
[----:B------:R-:W-:Y:S01]  /*1c10*/  MOV R4, UR4 ;  /* 0x0000000400047c02 */ /* 0x000fe20008000f00 */
[----:B------:R0:W1:Y:S01]  /*1c20*/  LDC.64 R14, c[0x4][R0] ;  /* 0x01000000000e7b82 */ /* 0x0000620000000a00 */
[----:B------:R-:W-:Y:S01]  /*1c30*/  IMAD.U32 R5, RZ, RZ, UR5 ;  /* 0x00000005ff057e24 */ /* 0x000fe2000f8e00ff */
[----:B------:R-:W-:Y:S01]  /*1c40*/  ULDC.64 UR4, c[0x4][0x1c0] ;  /* 0x0100700000047ab9 */ /* 0x000fe20000000a00 */
[----:B------:R-:W-:Y:S01]  /*1c50*/  IMAD.U32 R10, RZ, RZ, UR6 ;  /* 0x00000006ff0a7e24 */ /* 0x000fe2000f8e00ff */
[----:B------:R-:W-:Y:S01]  /*1c60*/  MOV R7, UR5 ;  /* 0x0000000500077c02 */ /* 0x000fe20008000f00 */
[----:B------:R-:W-:Y:S01]  /*1c70*/  IMAD.U32 R6, RZ, RZ, UR4 ;  /* 0x00000004ff067e24 */ /* 0x000fe2000f8e00ff */
[----:B------:R-:W-:Y:S01]  /*1c80*/  MOV R8, 0x70 ;  /* 0x0000007000087802 */ /* 0x000fe20000000f00 */
[----:B------:R-:W-:-:S02]  /*1c90*/  IMAD.U32 R11, RZ, RZ, UR7 ;  /* 0x00000007ff0b7e24 */ /* 0x000fc4000f8e00ff */
[----:B------:R-:W-:Y:S02]  /*1ca0*/  IMAD.MOV.U32 R12, RZ, RZ, 0x1 ;  /* 0x00000001ff0c7424 */ /* 0x000fe400078e00ff */
[----:B0-----:R-:W-:-:S07]  /*1cb0*/  IMAD.MOV.U32 R13, RZ, RZ, RZ ;  /* 0x000000ffff0d7224 */ /* 0x001fce00078e00ff */
[----:B------:R-:W-:-:S07]  /*1cc0*/  LEPC R20, `(.L_x_653) ;  /* 0x000000001014794e */ /* 0x000fce0000000000 */
[----:B-1---5:R-:W-:Y:S05]  /*1cd0*/  CALL.ABS.NOINC R14 ;  /* 0x000000000e007343 */ /* 0x022fea0003c00000 */
.L_x_653:
[----:B------:R-:W-:Y:S05]  /*1ce0*/  BSYNC B6 ;  /* 0x0000000000067941 */ /* 0x000fea0003800000 */
.L_x_652:
[----:B------:R-:W-:Y:S01]  /*1cf0*/  ULDC.64 UR4, c[0x0][0x9f8] ;  /* 0x00027e0000047ab9 */ /* 0x000fe20000000a00 */
[----:B------:R-:W-:Y:S01]  /*1d00*/  ULDC.64 UR6, c[0x0][0x208] ;  /* 0x0000820000067ab9 */ /* 0x000fe20000000a00 */
[----:B------:R-:W-:Y:S01]  /*1d10*/  ISETP.NE.U32.AND P0, PT, RZ, UR4, PT ;  /* 0x00000004ff007c0c */ /* 0x000fe2000bf05070 */
[----:B------:R-:W0:Y:S01]  /*1d20*/  LDC.64 R98, c[0x0][0x300] ;  /* 0x0000c000ff627b82 */ /* 0x000e220000000a00 */
[----:B------:R-:W-:Y:S01]  /*1d30*/  IADD3 R113, R113, R26, RZ ;  /* 0x0000001a71717210 */ /* 0x000fe20007ffe0ff */
[----:B------:R-:W-:Y:S01]  /*1d40*/  ULDC.64 UR8, c[0x0][0xa08] ;  /* 0x0002820000087ab9 */ /* 0x000fe20000000a00 */
[----:B------:R-:W-:Y:S02]  /*1d50*/  ISETP.NE.AND.EX P0, PT, RZ, UR5, PT, P0 ;  /* 0x00000005ff007c0c */ /* 0x000fe4000bf05300 */
[----:B------:R-:W-:-:S03]  /*1d60*/  SHF.R.S32.HI R9, RZ, 0x1f, R122 ;  /* 0x0000001fff097819 */ /* 0x000fc6000001147a */
[----:B------:R-:W1:Y:S08]  /*1d70*/  LDC R118, c[0x0][0x3f4] ;  /* 0x0000fd00ff767b82 */ /* 0x000e700000000800 */
[----:B------:R-:W-:Y:S01]  /*1d80*/  @P0 IADD3 R4, P1, R233, UR4, RZ ;  /* 0x00000004e9040c10 */ /* 0x000fe2000ff3e0ff */
[----:B------:R-:W2:Y:S03]  /*1d90*/  LDC.64 R104, c[0x0][0x408] ;  /* 0x00010200ff687b82 */ /* 0x000ea60000000a00 */
[----:B------:R-:W-:Y:S01]  /*1da0*/  @P0 IADD3.X R5, R27, UR5, RZ, P1, !PT ;  /* 0x000000051b050c10 */ /* 0x000fe20008ffe4ff */
[----:B------:R-:W-:-:S04]  /*1db0*/  ULDC.64 UR4, c[0x0][0x330] ;  /* 0x0000cc0000047ab9 */ /* 0x000fc80000000a00 */
[----:B------:R3:W4:Y:S01]  /*1dc0*/  @P0 LDG.E R25, desc[UR6][R4.64] ;  /* 0x0000000604190981 */ /* 0x000722000c1e1900 */
[----:B------:R-:W-:Y:S01]  /*1dd0*/  SHF.R.S32.HI R3, RZ, 0x1f, R113 ;  /* 0x0000001fff037819 */ /* 0x000fe20000011471 */
[----:B------:R-:W-:Y:S01]  /*1de0*/  ULDC UR6, c[0x0][0x2f4] ;  /* 0x0000bd0000067ab9 */ /* 0x000fe20000000800 */
[----:B------:R-:W-:Y:S01]  /*1df0*/  IMAD R11, R9, UR4, RZ ;  /* 0x00000004090b7c24 */ /* 0x000fe2000f8e02ff */
[----:B------:R-:W-:Y:S01]  /*1e00*/  ISETP.GE.AND P1, PT, R213, UR6, PT ;  /* 0x00000006d5007c0c */ /* 0x000fe2000bf26270 */
[----:B------:R-:W-:Y:S01]  /*1e10*/  IMAD.WIDE.U32 R6, R122, UR4, R16 ;  /* 0x000000047a067c25 */ /* 0x000fe2000f8e0010 */
[----:B------:R-:W-:Y:S01]  /*1e20*/  ISETP.GE.AND P0, PT, R16, UR6, PT ;  /* 0x0000000610007c0c */ /* 0x000fe2000bf06270 */
[----:B------:R-:W1:Y:S01]  /*1e30*/  LDC.64 R110, c[0x0][0x3f8] ;  /* 0x0000fe00ff6e7b82 */ /* 0x000e620000000a00 */
[----:B------:R-:W-:Y:S01]  /*1e40*/  SEL R8, RZ, 0xffffffff, P1 ;  /* 0xffffffffff087807 */ /* 0x000fe20000800000 */
[-C--:B0-----:R-:W-:Y:S01]  /*1e50*/  IMAD R0, R3, R98.reuse, RZ ;  /* 0x0000006203007224 */ /* 0x081fe200078e02ff */
[----:B------:R-:W-:Y:S01]  /*1e60*/  ISETP.GE.AND P1, PT, R218, UR6, PT ;  /* 0x00000006da007c0c */ /* 0x000fe2000bf26270 */
[----:B------:R-:W-:Y:S01]  /*1e70*/  IMAD R13, R122, UR5, R11 ;  /* 0x000000057a0d7c24 */ /* 0x000fe2000f8e020b */
[----:B------:R-:W-:Y:S01]  /*1e80*/  ULDC.64 UR4, c[0x0][0x308] ;  /* 0x0000c20000047ab9 */ /* 0x000fe20000000a00 */
[C---:B------:R-:W-:Y:S01]  /*1e90*/  IMAD R11, R113.reuse, R99, R0 ;  /* 0x00000063710b7224 */ /* 0x040fe200078e0200 */
[----:B------:R-:W-:Y:S01]  /*1ea0*/  SEL R0, RZ, 0x1, P0 ;  /* 0x00000001ff007807 */ /* 0x000fe20000000000 */
[----:B---3--:R-:W-:Y:S01]  /*1eb0*/  IMAD.WIDE.U32 R4, R113, R98, RZ ;  /* 0x0000006271047225 */ /* 0x008fe200078e00ff */
[----:B------:R-:W-:Y:S01]  /*1ec0*/  ISETP.NE.U32.AND P0, PT, RZ, UR8, PT ;  /* 0x00000008ff007c0c */ /* 0x000fe2000bf05070 */
[----:B------:R-:W0:Y:S01]  /*1ed0*/  S2R R149, SR_TID.X ;  /* 0x0000000000957919 */ /* 0x000e220000002100 */
[----:B------:R-:W-:Y:S01]  /*1ee0*/  SHF.R.S32.HI R20, RZ, 0x1f, R212 ;  /* 0x0000001fff147819 */ /* 0x000fe200000114d4 */
[----:B------:R-:W-:Y:S01]  /*1ef0*/  IMAD.IADD R7, R7, 0x1, R13 ;  /* 0x0000000107077824 */ /* 0x000fe200078e020d */
[----:B------:R-:W-:Y:S01]  /*1f00*/  ISETP.NE.AND.EX P0, PT, RZ, UR9, PT, P0 ;  /* 0x00000009ff007c0c */ /* 0x000fe2000bf05300 */
[----:B------:R-:W-:Y:S01]  /*1f10*/  IMAD.SHL.U32 R13, R8, 0x2, RZ ;  /* 0x00000002080d7824 */ /* 0x000fe200078e00ff */
[----:B------:R-:W-:Y:S01]  /*1f20*/  IADD3 R5, R5, R11, RZ ;  /* 0x0000000b05057210 */ /* 0x000fe20007ffe0ff */
[----:B------:R-:W-:Y:S01]  /*1f30*/  IMAD R9, R9, UR4, RZ ;  /* 0x0000000409097c24 */ /* 0x000fe2000f8e02ff */
[----:B------:R-:W-:Y:S01]  /*1f40*/  ULDC.64 UR8, c[0x0][0x338] ;  /* 0x0000ce0000087ab9 */ /* 0x000fe20000000a00 */
[----:B------:R-:W-:Y:S01]  /*1f50*/  SHF.R.S32.HI R23, RZ, 0x1f, R22 ;  /* 0x0000001fff177819 */ /* 0x000fe20000011416 */
[----:B--2---:R-:W-:Y:S01]  /*1f60*/  IMAD.WIDE.U32 R102, R212, R104, R16 ;  /* 0x00000068d4667225 */ /* 0x004fe200078e0010 */
[----:B------:R-:W-:-:S02]  /*1f70*/  LOP3.LUT R0, R13, 0x2, R0, 0xe2, !PT ;  /* 0x000000020d007812 */ /* 0x000fc400078ee200 */
[----:B------:R-:W-:Y:S01]  /*1f80*/  SHF.R.U32.HI R28, RZ, 0x3, R223 ;  /* 0x00000003ff1c7819 */ /* 0x000fe200000116df */
[C---:B------:R-:W-:Y:S01]  /*1f90*/  IMAD R11, R122.reuse, UR5, R9 ;  /* 0x000000057a0b7c24 */ /* 0x040fe2000f8e0209 */
[----:B------:R-:W-:Y:S01]  /*1fa0*/  SEL R9, RZ, 0x4, P1 ;  /* 0x00000004ff097807 */ /* 0x000fe20000800000 */
[----:B------:R-:W-:Y:S01]  /*1fb0*/  IMAD.WIDE.U32 R4, R122, UR4, R4 ;  /* 0x000000047a047c25 */ /* 0x000fe2000f8e0004 */
[----:B------:R-:W-:Y:S01]  /*1fc0*/  ULDC.64 UR4, c[0x0][0x310] ;  /* 0x0000c40000047ab9 */ /* 0x000fe20000000a00 */
[----:B------:R-:W-:Y:S02]  /*1fd0*/  SHF.R.U32.HI R21, RZ, 0x3, R222 ;  /* 0x00000003ff157819 */ /* 0x000fe400000116de */
[----:B------:R-:W-:Y:S01]  /*1fe0*/  LOP3.LUT R9, R0, R9, RZ, 0xfc, !PT ;  /* 0x0000000900097212 */ /* 0x000fe200078efcff */
[----:B------:R-:W-:Y:S01]  /*1ff0*/  IMAD.IADD R5, R5, 0x1, R11 ;  /* 0x0000000105057824 */ /* 0x000fe200078e020b */
[----:B------:R-:W-:Y:S01]  /*2000*/  ISETP.GE.AND P2, PT, R219, UR6, PT ;  /* 0x00000006db007c0c */ /* 0x000fe2000bf46270 */
[C---:B------:R-:W-:Y:S01]  /*2010*/  IMAD.WIDE.U32 R100, R212.reuse, R104, R22 ;  /* 0x00000068d4647225 */ /* 0x040fe200078e0016 */
[----:B------:R-:W-:-:S02]  /*2020*/  IADD3 R112, P3, R212, R113, RZ ;  /* 0x00000071d4707210 */ /* 0x000fc40007f7e0ff */
[----:B------:R-:W-:Y:S01]  /*2030*/  SHF.L.U64.HI R128, R98, 0x5, R99 ;  /* 0x0000000562807819 */ /* 0x000fe20000010263 */
[-C--:B-1----:R-:W-:Y:S01]  /*2040*/  IMAD.WIDE.U32 R106, R212, R110.reuse, R22 ;  /* 0x0000006ed46a7225 */ /* 0x082fe200078e0016 */
[----:B------:R-:W-:Y:S02]  /*2050*/  SHF.L.U64.HI R130, R98, 0x6, R99 ;  /* 0x0000000662827819 */ /* 0x000fe40000010263 */
[----:B------:R-:W-:Y:S01]  /*2060*/  SHF.L.U64.HI R34, R104, 0x5, R105 ;  /* 0x0000000568227819 */ /* 0x000fe20000010269 */
[----:B------:R-:W-:Y:S01]  /*2070*/  IMAD.WIDE.U32 R108, R212, R110, R16 ;  /* 0x0000006ed46c7225 */ /* 0x000fe200078e0010 */
[C---:B------:R-:W-:Y:S02]  /*2080*/  SHF.L.U64.HI R33, R104.reuse, 0x6, R105 ;  /* 0x0000000668217819 */ /* 0x040fe40000010269 */
[----:B------:R-:W-:Y:S01]  /*2090*/  SHF.L.U32 R32, R104, 0x5, RZ ;  /* 0x0000000568207819 */ /* 0x000fe200000006ff */
[----:B------:R-:W-:Y:S01]  /*20a0*/  IMAD.SHL.U32 R29, R212, 0x40, RZ ;  /* 0x00000040d41d7824 */ /* 0x000fe200078e00ff */
[----:B------:R-:W-:Y:S01]  /*20b0*/  SHF.L.U64.HI R30, R110, 0x5, R111 ;  /* 0x000000056e1e7819 */ /* 0x000fe2000001026f */
[----:B------:R-:W-:Y:S01]  /*20c0*/  IMAD.SHL.U32 R129, R98, 0x20, RZ ;  /* 0x0000002062817824 */ /* 0x000fe200078e00ff */
[----:B------:R-:W-:Y:S01]  /*20d0*/  SHF.L.U32 R27, R110, 0x6, RZ ;  /* 0x000000066e1b7819 */ /* 0x000fe200000006ff */
[----:B------:R-:W-:Y:S01]  /*20e0*/  IMAD.SHL.U32 R131, R98, 0x40, RZ ;  /* 0x0000004062837824 */ /* 0x000fe200078e00ff */
[----:B------:R-:W-:Y:S01]  /*20f0*/  LOP3.LUT R26, R9, 0x1, RZ, 0xc0, !PT ;  /* 0x00000001091a7812 */ /* 0x000fe200078ec0ff */
[----:B------:R-:W-:Y:S01]  /*2100*/  IMAD R127, R105, 0x50, RZ ;  /* 0x00000050697f7824 */ /* 0x000fe200078e02ff */
[----:B0-----:R-:W-:Y:S01]  /*2110*/  LEA.HI R149, R149, 0x8, RZ, 0x19 ;  /* 0x0000000895957811 */ /* 0x001fe200078fc8ff */
[----:B------:R-:W-:-:S02]  /*2120*/  IMAD.SHL.U32 R31, R104, 0x40, RZ ;  /* 0x00000040681f7824 */ /* 0x000fc400078e00ff */
[----:B------:R-:W-:Y:S01]  /*2130*/  IMAD.X R113, R20, 0x1, R3, P3 ;  /* 0x0000000114717824 */ /* 0x000fe200018e0603 */
[----:B----4-:R-:W-:Y:S02]  /*2140*/  SHF.R.S32.HI R8, RZ, 0x1f, R25 ;  /* 0x0000001fff087819 */ /* 0x010fe40000011419 */
[----:B------:R-:W-:Y:S02]  /*2150*/  SEL R97, R25, RZ, !P0 ;  /* 0x000000ff19617207 */ /* 0x000fe40004000000 */
[----:B------:R-:W-:Y:S02]  /*2160*/  SEL R8, R8, RZ, !P0 ;  /* 0x000000ff08087207 */ /* 0x000fe40004000000 */
[----:B------:R-:W-:Y:S01]  /*2170*/  ISETP.GE.AND P0, PT, R16, R118, PT ;  /* 0x000000761000720c */ /* 0x000fe20003f06270 */
[----:B------:R-:W-:-:S04]  /*2180*/  IMAD.WIDE.U32 R94, R97, UR8, R6 ;  /* 0x00000008615e7c25 */ /* 0x000fc8000f8e0006 */
[C---:B------:R-:W-:Y:S02]  /*2190*/  IMAD R0, R8.reuse, UR8, RZ ;  /* 0x0000000808007c24 */ /* 0x040fe4000f8e02ff */
[----:B------:R-:W-:Y:S02]  /*21a0*/  IMAD R8, R8, UR4, RZ ;  /* 0x0000000408087c24 */ /* 0x000fe4000f8e02ff */
[C---:B------:R-:W-:Y:S02]  /*21b0*/  IMAD R37, R97.reuse, UR9, R0 ;  /* 0x0000000961257c24 */ /* 0x040fe4000f8e0200 */
[C---:B------:R-:W-:Y:S02]  /*21c0*/  IMAD R11, R97.reuse, UR5, R8 ;  /* 0x00000005610b7c24 */ /* 0x040fe4000f8e0208 */
[----:B------:R-:W-:-:S04]  /*21d0*/  IMAD.WIDE.U32 R96, R97, UR4, R4 ;  /* 0x0000000461607c25 */ /* 0x000fc8000f8e0004 */
[-C--:B------:R-:W-:Y:S02]  /*21e0*/  IMAD R6, R20, R98.reuse, RZ ;  /* 0x0000006214067224 */ /* 0x080fe400078e02ff */
[----:B------:R-:W-:-:S04]  /*21f0*/  IMAD.WIDE.U32 R4, R212, R98, R16 ;  /* 0x00000062d4047225 */ /* 0x000fc800078e0010 */
[----:B------:R-:W-:Y:S01]  /*2200*/  IMAD R35, R212, R99, R6 ;  /* 0x00000063d4237224 */ /* 0x000fe200078e0206 */
[----:B------:R-:W-:Y:S01]  /*2210*/  IADD3 R93, P1, R96, R4, RZ ;  /* 0x00000004605d7210 */ /* 0x000fe20007f3e0ff */
[----:B------:R-:W-:Y:S02]  /*2220*/  IMAD.IADD R92, R97, 0x1, R11 ;  /* 0x00000001615c7824 */ /* 0x000fe400078e020b */
[----:B------:R-:W-:-:S03]  /*2230*/  IMAD R0, R20, R104, RZ ;  /* 0x0000006814007224 */ /* 0x000fc600078e02ff */
[----:B------:R-:W-:Y:S01]  /*2240*/  IADD3.X R35, R92, R5, R35, P1, !PT ;  /* 0x000000055c237210 */ /* 0x000fe20000ffe423 */
[----:B------:R-:W-:Y:S01]  /*2250*/  IMAD R7, R212, R105, R0 ;  /* 0x00000069d4077224 */ /* 0x000fe200078e0200 */
[----:B------:R-:W-:Y:S01]  /*2260*/  SEL R5, R118, RZ, P0 ;  /* 0x000000ff76057207 */ /* 0x000fe20000000000 */
[----:B------:R-:W-:Y:S01]  /*2270*/  IMAD R0, R20, R110, RZ ;  /* 0x0000006e14007224 */ /* 0x000fe200078e02ff */
[----:B------:R-:W-:Y:S01]  /*2280*/  ISETP.GE.AND P1, PT, R213, R118, PT ;  /* 0x00000076d500720c */ /* 0x000fe20003f26270 */
[----:B------:R-:W-:Y:S01]  /*2290*/  IMAD.IADD R103, R7, 0x1, R103 ;  /* 0x0000000107677824 */ /* 0x000fe200078e0267 */
[----:B------:R-:W-:Y:S01]  /*22a0*/  IADD3 R101, R101, R7, RZ ;  /* 0x0000000765657210 */ /* 0x000fe20007ffe0ff */
[----:B------:R-:W-:Y:S01]  /*22b0*/  IMAD.IADD R5, R16, 0x1, R5 ;  /* 0x0000000110057824 */ /* 0x000fe200078e0205 */
[----:B------:R-:W-:Y:S01]  /*22c0*/  SEL R4, R118, RZ, P1 ;  /* 0x000000ff76047207 */ /* 0x000fe20000800000 */
[----:B------:R-:W-:Y:S01]  /*22d0*/  IMAD R7, R212, R111, R0 ;  /* 0x0000006fd4077224 */ /* 0x000fe200078e0200 */
[----:B------:R-:W-:Y:S01]  /*22e0*/  SHF.L.U32 R118, R118, 0x1, RZ ;  /* 0x0000000176767819 */ /* 0x000fe200000006ff */
[----:B-----5:R-:W-:Y:S01]  /*22f0*/  IMAD.WIDE.U32 R100, R144, R104, R100 ;  /* 0x0000006890647225 */ /* 0x020fe200078e0064 */
[----:B------:R-:W-:-:S02]  /*2300*/  SHF.R.S32.HI R0, RZ, 0x1f, R5 ;  /* 0x0000001fff007819 */ /* 0x000fc40000011405 */
[----:B------:R-:W-:Y:S01]  /*2310*/  IADD3 R107, R107, R7, RZ ;  /* 0x000000076b6b7210 */ /* 0x000fe20007ffe0ff */
[----:B------:R-:W-:Y:S01]  /*2320*/  IMAD.IADD R109, R7, 0x1, R109 ;  /* 0x00000001076d7824 */ /* 0x000fe200078e026d */
[-C--:B------:R-:W-:Y:S01]  /*2330*/  LEA.HI R13, R0, R5.reuse, RZ, 0x3 ;  /* 0x00000005000d7211 */ /* 0x080fe200078f18ff */
[----:B------:R-:W-:Y:S01]  /*2340*/  IMAD.WIDE.U32 R102, R144, R104, R102 ;  /* 0x0000006890667225 */ /* 0x000fe200078e0066 */
[----:B------:R-:W-:Y:S02]  /*2350*/  LEA.HI R0, R0, R5, RZ, 0x6 ;  /* 0x0000000500007211 */ /* 0x000fe400078f30ff */
[----:B------:R-:W-:Y:S01]  /*2360*/  LOP3.LUT R6, R223, 0x38, R13, 0xf8, !PT ;  /* 0x00000038df067812 */ /* 0x000fe200078ef80d */
[----:B------:R-:W-:Y:S01]  /*2370*/  IMAD.IADD R5, R213, 0x1, R4 ;  /* 0x00000001d5057824 */ /* 0x000fe200078e0204 */
[----:B------:R-:W-:Y:S01]  /*2380*/  SHF.R.S32.HI R4, RZ, 0x6, R0 ;  /* 0x00000006ff047819 */ /* 0x000fe20000011400 */
[----:B------:R-:W-:Y:S01]  /*2390*/  IMAD.WIDE.U32 R106, R144, R110, R106 ;  /* 0x0000006e906a7225 */ /* 0x000fe200078e006a */
[----:B------:R-:W-:-:S02]  /*23a0*/  LOP3.LUT R8, R6, R28, RZ, 0x3c, !PT ;  /* 0x0000001c06087212 */ /* 0x000fc400078e3cff */
[----:B------:R-:W-:Y:S01]  /*23b0*/  SHF.R.S32.HI R0, RZ, 0x1f, R5 ;  /* 0x0000001fff007819 */ /* 0x000fe20000011405 */
[----:B------:R-:W-:Y:S01]  /*23c0*/  IMAD R135, R4, 0x1400, R226 ;  /* 0x0000140004877824 */ /* 0x000fe200078e02e2 */
[----:B------:R-:W-:Y:S01]  /*23d0*/  LOP3.LUT R7, R222, 0x38, R13, 0xf8, !PT ;  /* 0x00000038de077812 */ /* 0x000fe200078ef80d */
[----:B------:R-:W-:Y:S01]  /*23e0*/  IMAD R133, R4, 0x1400, R225 ;  /* 0x0000140004857824 */ /* 0x000fe200078e02e1 */
[-C--:B------:R-:W-:Y:S01]  /*23f0*/  LEA.HI R6, R0, R5.reuse, RZ, 0x6 ;  /* 0x0000000500067211 */ /* 0x080fe200078f30ff */
[----:B------:R-:W-:Y:S01]  /*2400*/  IMAD R143, R4, 0x1400, R227 ;  /* 0x00001400048f7824 */ /* 0x000fe200078e02e3 */
[----:B------:R-:W-:Y:S01]  /*2410*/  LEA.HI R11, R0, R5, RZ, 0x3 ;  /* 0x00000005000b7211 */ /* 0x000fe200078f18ff */
[----:B------:R-:W-:Y:S01]  /*2420*/  IMAD.WIDE.U32 R108, R144, R110, R108 ;  /* 0x0000006e906c7225 */ /* 0x000fe200078e006c */
[----:B------:R-:W-:Y:S02]  /*2430*/  LOP3.LUT R0, R13, 0x38, RZ, 0xc0, !PT ;  /* 0x000000380d007812 */ /* 0x000fe400078ec0ff */
[----:B------:R-:W-:Y:S01]  /*2440*/  IADD3 R135, R135, R8, RZ ;  /* 0x0000000887877210 */ /* 0x000fe20007ffe0ff */
[----:B------:R-:W-:Y:S01]  /*2450*/  VIADD R4, R212, 0x40 ;  /* 0x00000040d4047836 */ /* 0x000fe20000000000 */
[----:B------:R-:W-:-:S02]  /*2460*/  LOP3.LUT R5, R0, 0x1c0, R29, 0xf8, !PT ;  /* 0x000001c000057812 */ /* 0x000fc400078ef81d */
[-C--:B------:R-:W-:Y:S02]  /*2470*/  LOP3.LUT R10, R7, R21.reuse, RZ, 0x3c, !PT ;  /* 0x00000015070a7212 */ /* 0x080fe400078e3cff */
[----:B------:R-:W-:Y:S02]  /*2480*/  SHF.R.S32.HI R8, RZ, 0x6, R6 ;  /* 0x00000006ff087819 */ /* 0x000fe40000011406 */
[----:B------:R-:W-:Y:S01]  /*2490*/  LOP3.LUT R12, R222, 0x38, R11, 0xf8, !PT ;  /* 0x00000038de0c7812 */ /* 0x000fe200078ef80b */
[----:B------:R-:W-:Y:S01]  /*24a0*/  IMAD.IADD R133, R133, 0x1, R10 ;  /* 0x0000000185857824 */ /* 0x000fe200078e020a */
[----:B------:R-:W-:Y:S01]  /*24b0*/  LOP3.LUT R0, R5, R228, RZ, 0x3c, !PT ;  /* 0x000000e405007212 */ /* 0x000fe200078e3cff */
[C---:B------:R-:W-:Y:S01]  /*24c0*/  IMAD R132, R8.reuse, 0x1400, R225 ;  /* 0x0000140008847824 */ /* 0x040fe200078e02e1 */
[----:B------:R-:W-:Y:S01]  /*24d0*/  SHF.R.S32.HI R5, RZ, 0x1f, R144 ;  /* 0x0000001fff057819 */ /* 0x000fe20000011490 */
[----:B------:R-:W-:Y:S01]  /*24e0*/  IMAD R134, R8, 0x1400, R226 ;  /* 0x0000140008867824 */ /* 0x000fe200078e02e2 */
[----:B------:R-:W-:Y:S01]  /*24f0*/  LOP3.LUT R21, R12, R21, RZ, 0x3c, !PT ;  /* 0x000000150c157212 */ /* 0x000fe200078e3cff */
[----:B------:R-:W-:Y:S01]  /*2500*/  IMAD.IADD R143, R143, 0x1, R0 ;  /* 0x000000018f8f7824 */ /* 0x000fe200078e0200 */
[----:B------:R-:W-:Y:S01]  /*2510*/  LOP3.LUT R6, R11, 0x38, RZ, 0xc0, !PT ;  /* 0x000000380b067812 */ /* 0x000fe200078ec0ff */
[----:B------:R-:W-:Y:S01]  /*2520*/  IMAD R0, R5, R104, RZ ;  /* 0x0000006805007224 */ /* 0x000fe200078e02ff */
[----:B------:R-:W-:Y:S01]  /*2530*/  LOP3.LUT R10, R223, 0x38, R11, 0xf8, !PT ;  /* 0x00000038df0a7812 */ /* 0x000fe200078ef80b */
[----:B------:R-:W-:Y:S01]  /*2540*/  IMAD.IADD R132, R132, 0x1, R21 ;  /* 0x0000000184847824 */ /* 0x000fe200078e0215 */
[----:B------:R-:W-:Y:S01]  /*2550*/  LOP3.LUT R7, R6, 0x1c0, R29, 0xf8, !PT ;  /* 0x000001c006077812 */ /* 0x000fe200078ef81d */
[----:B------:R-:W-:Y:S01]  /*2560*/  IMAD R21, R144, R105, R0 ;  /* 0x0000006990157224 */ /* 0x000fe200078e0200 */
[----:B------:R-:W-:Y:S01]  /*2570*/  LOP3.LUT R15, R10, R28, RZ, 0x3c, !PT ;  /* 0x0000001c0a0f7212 */ /* 0x000fe200078e3cff */
[----:B------:R-:W-:Y:S01]  /*2580*/  IMAD R0, R5, R110, RZ ;  /* 0x0000006e05007224 */ /* 0x000fe200078e02ff */
[----:B------:R-:W-:Y:S01]  /*2590*/  LOP3.LUT R7, R7, R228, RZ, 0x3c, !PT ;  /* 0x000000e407077212 */ /* 0x000fe200078e3cff */
[----:B------:R-:W-:Y:S01]  /*25a0*/  IMAD R142, R8, 0x1400, R227 ;  /* 0x00001400088e7824 */ /* 0x000fe200078e02e3 */
[----:B------:R-:W-:Y:S01]  /*25b0*/  IADD3 R134, R134, R15, RZ ;  /* 0x0000000f86867210 */ /* 0x000fe20007ffe0ff */
[----:B------:R-:W-:Y:S01]  /*25c0*/  IMAD R15, R144, R111, R0 ;  /* 0x0000006f900f7224 */ /* 0x000fe200078e0200 */
[----:B------:R-:W-:Y:S01]  /*25d0*/  SEL R0, RZ, 0x8, P2 ;  /* 0x00000008ff007807 */ /* 0x000fe20001000000 */
[----:B------:R-:W-:Y:S01]  /*25e0*/  IMAD R5, R111, 0x50, RZ ;  /* 0x000000506f057824 */ /* 0x000fe200078e02ff */
[----:B------:R-:W-:Y:S01]  /*25f0*/  IADD3 R142, R142, R7, RZ ;  /* 0x000000078e8e7210 */ /* 0x000fe20007ffe0ff */
[----:B------:R-:W-:Y:S01]  /*2600*/  IMAD R7, R99, 0x50, RZ ;  /* 0x0000005063077824 */ /* 0x000fe200078e02ff */
[C---:B------:R-:W-:Y:S01]  /*2610*/  SHF.L.U64.HI R29, R110.reuse, 0x6, R111 ;  /* 0x000000066e1d7819 */ /* 0x040fe2000001026f */
[----:B------:R-:W-:Y:S01]  /*2620*/  IMAD.SHL.U32 R28, R110, 0x20, RZ ;  /* 0x000000206e1c7824 */ /* 0x000fe200078e00ff */
[----:B------:R-:W-:Y:S01]  /*2630*/  SHF.R.S32.HI R14, RZ, 0x3, R13 ;  /* 0x00000003ff0e7819 */ /* 0x000fe2000001140d */
[----:B------:R-:W-:Y:S01]  /*2640*/  VIADD R6, R212, 0x20 ;  /* 0x00000020d4067836 */ /* 0x000fe20000000000 */
[----:B------:R-:W-:Y:S01]  /*2650*/  SHF.R.S32.HI R12, RZ, 0x3, R11 ;  /* 0x00000003ff0c7819 */ /* 0x000fe2000001140b */
[----:B------:R-:W-:Y:S01]  /*2660*/  IMAD.WIDE.U32 R98, R98, 0x50, RZ ;  /* 0x0000005062627825 */ /* 0x000fe200078e00ff */
[----:B------:R-:W-:-:S02]  /*2670*/  LOP3.LUT R0, R9, R0, RZ, 0xfc, !PT ;  /* 0x0000000009007212 */ /* 0x000fc400078efcff */
[----:B------:R-:W-:Y:S01]  /*2680*/  LOP3.LUT R13, R13, 0xfffffff8, RZ, 0xc0, !PT ;  /* 0xfffffff80d0d7812 */ /* 0x000fe200078ec0ff */
[----:B------:R-:W-:Y:S01]  /*2690*/  IMAD.WIDE.U32 R104, R104, 0x50, RZ ;  /* 0x0000005068687825 */ /* 0x000fe200078e00ff */
[----:B------:R-:W-:Y:S02]  /*26a0*/  LOP3.LUT R11, R11, 0xfffffff8, RZ, 0xc0, !PT ;  /* 0xfffffff80b0b7812 */ /* 0x000fe400078ec0ff */
[----:B------:R-:W-:Y:S01]  /*26b0*/  SHF.R.S32.HI R147, RZ, 0x1f, R6 ;  /* 0x0000001fff937819 */ /* 0x000fe20000011406 */
[----:B------:R-:W-:Y:S01]  /*26c0*/  IMAD.WIDE.U32 R110, R110, 0x50, RZ ;  /* 0x000000506e6e7825 */ /* 0x000fe200078e00ff */
[----:B------:R-:W-:Y:S02]  /*26d0*/  SHF.R.S32.HI R146, RZ, 0x1f, R4 ;  /* 0x0000001fff927819 */ /* 0x000fe40000011404 */
[----:B------:R-:W-:Y:S01]  /*26e0*/  IADD3 R127, R105, R127, RZ ;  /* 0x0000007f697f7210 */ /* 0x000fe20007ffe0ff */
[----:B------:R-:W-:Y:S01]  /*26f0*/  IMAD.IADD R120, R99, 0x1, R7 ;  /* 0x0000000163787824 */ /* 0x000fe200078e0207 */
[C---:B------:R-:W-:Y:S01]  /*2700*/  LOP3.LUT R10, R0.reuse, 0x2, RZ, 0xc0, !PT ;  /* 0x00000002000a7812 */ /* 0x040fe200078ec0ff */
[----:B------:R-:W-:Y:S01]  /*2710*/  IMAD.IADD R126, R111, 0x1, R5 ;  /* 0x000000016f7e7824 */ /* 0x000fe200078e0205 */
[C---:B------:R-:W-:Y:S01]  /*2720*/  LOP3.LUT R9, R0.reuse, 0x4, RZ, 0xc0, !PT ;  /* 0x0000000400097812 */ /* 0x040fe200078ec0ff */
[----:B------:R-:W-:Y:S01]  /*2730*/  IMAD.IADD R25, R101, 0x1, R21 ;  /* 0x0000000165197824 */ /* 0x000fe200078e0215 */
[----:B------:R-:W-:Y:S01]  /*2740*/  IADD3 R21, R21, R103, RZ ;  /* 0x0000006715157210 */ /* 0x000fe20007ffe0ff */
[----:B------:R-:W-:Y:S01]  /*2750*/  IMAD.IADD R20, R107, 0x1, R15 ;  /* 0x000000016b147824 */ /* 0x000fe200078e020f */
[----:B------:R-:W-:Y:S01]  /*2760*/  LOP3.LUT R8, R0, 0x8, RZ, 0xc0, !PT ;  /* 0x0000000800087812 */ /* 0x000fe200078ec0ff */
[----:B------:R-:W-:Y:S01]  /*2770*/  IMAD.IADD R15, R15, 0x1, R109 ;  /* 0x000000010f0f7824 */ /* 0x000fe200078e026d */
[----:B------:R-:W-:-:S02]  /*2780*/  SHF.R.S32.HI R7, RZ, 0x1f, R13 ;  /* 0x0000001fff077819 */ /* 0x000fc4000001140d */
[----:B------:R-:W-:Y:S02]  /*2790*/  SHF.R.S32.HI R6, RZ, 0x1f, R11 ;  /* 0x0000001fff067819 */ /* 0x000fe4000001140b */
[----:B------:R-:W-:-:S07]  /*27a0*/  IADD3 R5, R95, R37, RZ ;  /* 0x000000255f057210 */ /* 0x000fce0007ffe0ff */
.L_x_761:
[----:B--2---:R-:W2:Y:S01]  /*27b0*/  LDL.LU R39, [R1+0x8] ;  /* 0x0000080001277983 */ /* 0x004ea20000300800 */
[----:B------:R-:W-:Y:S01]  /*27c0*/  VIADD R41, R24, 0xffffffff ;  /* 0xffffffff18297836 */ /* 0x000fe20000000000 */
[----:B------:R-:W0:Y:S01]  /*27d0*/  LDC.64 R116, c[0x0][0x2e8] ;  /* 0x0000ba00ff747b82 */ /* 0x000e220000000a00 */
[----:B------:R-:W-:Y:S05]  /*27e0*/  YIELD ;  /* 0x0000000000007946 */ /* 0x000fea0003800000 */
[----:B------:R-:W-:Y:S01]  /*27f0*/  SHF.R.S32.HI R38, RZ, 0x1f, R41 ;  /* 0x0000001fff267819 */ /* 0x000fe20000011429 */
[-C--:B------:R-:W-:Y:S01]  /*2800*/  IMAD R3, R120, R41.reuse, RZ ;  /* 0x0000002978037224 */ /* 0x080fe200078e02ff */
[----:B------:R-:W1:Y:S01]  /*2810*/  LDC R115, c[0x0][0x3f4] ;  /* 0x0000fd00ff737b82 */ /* 0x000e620000000800 */
[----:B------:R-:W-:Y:S01]  /*2820*/  IMAD.WIDE.U32 R124, R98, R41, RZ ;  /* 0x00000029627c7225 */ /* 0x000fe200078e00ff */
[----:B------:R-:W-:Y:S03]  /*2830*/  BSSY B0, `(.L_x_654) ;  /* 0x00007a0000007945 */ /* 0x000fe60003800000 */
[----:B------:R-:W-:Y:S01]  /*2840*/  IMAD R3, R38, R98, R3 ;  /* 0x0000006226037224 */ /* 0x000fe200078e0203 */
[----:B------:R-:W-:-:S02]  /*2850*/  IADD3 R0, P3, P4, R93, R124, R131 ;  /* 0x0000007c5d007210 */ /* 0x000fc40007c7e083 */
[-C--:B------:R-:W-:Y:S01]  /*2860*/  IADD3 R36, P2, R93, R124.reuse, RZ ;  /* 0x0000007c5d247210 */ /* 0x080fe20007f5e0ff */
[----:B------:R-:W-:Y:S01]  /*2870*/  IMAD.IADD R88, R125, 0x1, R3 ;  /* 0x000000017d587824 */ /* 0x000fe200078e0203 */
[----:B------:R-:W-:-:S04]  /*2880*/  IADD3 R4, P5, P6, R93, R124, R129 ;  /* 0x0000007c5d047210 */ /* 0x000fc80007ebe081 */
[----:B------:R-:W-:Y:S02]  /*2890*/  IADD3.X R3, R35, R88, R130, P3, P4 ;  /* 0x0000005823037210 */ /* 0x000fe40001fe8482 */
[----:B------:R-:W-:Y:S02]  /*28a0*/  ISETP.GT.AND P3, PT, R41, R119, PT ;  /* 0x000000772900720c */ /* 0x000fe40003f64270 */
[----:B------:R-:W-:Y:S02]  /*28b0*/  IADD3.X R37, R88, R35, RZ, P2, !PT ;  /* 0x0000002358257210 */ /* 0x000fe400017fe4ff */
[C---:B0-----:R-:W-:Y:S02]  /*28c0*/  LEA R48, P2, R0.reuse, R116, 0x1 ;  /* 0x0000007400307211 */ /* 0x041fe400078408ff */
[----:B------:R-:W-:Y:S02]  /*28d0*/  IADD3.X R24, R35, R88, R128, P5, P6 ;  /* 0x0000005823187210 */ /* 0x000fe40002fec480 */
[----:B------:R-:W-:Y:S01]  /*28e0*/  LEA.HI.X R49, R0, R117, R3, 0x1, P2 ;  /* 0x0000007500317211 */ /* 0x000fe200010f0c03 */
[----:B------:R-:W-:Y:S01]  /*28f0*/  IMAD R3, R19, 0x5000, R229 ;  /* 0x0000500013037824 */ /* 0x000fe200078e02e5 */
[----:B-1----:R-:W-:-:S02]  /*2900*/  ISETP.GE.AND P2, PT, R115, 0x1, PT ;  /* 0x000000017300780c */ /* 0x002fc40003f46270 */
[-C--:B------:R-:W-:Y:S02]  /*2910*/  LEA R50, P5, R4, R116.reuse, 0x1 ;  /* 0x0000007404327211 */ /* 0x080fe400078a08ff */
[----:B------:R-:W-:Y:S02]  /*2920*/  LEA R56, P6, R36, R116, 0x1 ;  /* 0x0000007424387211 */ /* 0x000fe400078c08ff */
[-C--:B------:R-:W-:Y:S01]  /*2930*/  LEA.HI.X R51, R4, R117.reuse, R24, 0x1, P5 ;  /* 0x0000007504337211 */ /* 0x080fe200028f0c18 */
[----:B------:R-:W-:Y:S01]  /*2940*/  IMAD R4, R3, 0x2, R18 ;  /* 0x0000000203047824 */ /* 0x000fe200078e0212 */
[----:B------:R-:W-:Y:S01]  /*2950*/  LEA.HI.X R57, R36, R117, R37, 0x1, P6 ;  /* 0x0000007524397211 */ /* 0x000fe200030f0c25 */
[----:B------:R-:W-:Y:S01]  /*2960*/  IMAD.MOV.U32 R24, RZ, RZ, R41 ;  /* 0x000000ffff187224 */ /* 0x000fe200078e0029 */
[----:B--2---:R-:W-:-:S04]  /*2970*/  LOP3.LUT R39, R39, 0xfffffffd, RZ, 0xc0, !PT ;  /* 0xfffffffd27277812 */ /* 0x004fc800078ec0ff */
[----:B------:R-:W-:-:S05]  /*2980*/  @P3 LOP3.LUT R39, R39, 0x2, RZ, 0xfc, !PT ;  /* 0x0000000227273812 */ /* 0x000fca00078efcff */
[----:B------:R0:W-:Y:S01]  /*2990*/  STL [R1+0x8], R39 ;  /* 0x0000082701007387 */ /* 0x0001e20000100800 */
[----:B------:R-:W-:Y:S05]  /*29a0*/  @!P2 BRA `(.L_x_655) ;  /* 0x000000740020a947 */ /* 0x000fea0003800000 */
[----:B------:R-:W-:Y:S01]  /*29b0*/  ULDC.U8 UR4, c[0x0][0x410] ;  /* 0x0001040000047ab9 */ /* 0x000fe20000000000 */
[-C--:B------:R-:W-:Y:S01]  /*29c0*/  IMAD R3, R126, R41.reuse, RZ ;  /* 0x000000297e037224 */ /* 0x080fe200078e02ff */
[----:B------:R-:W-:Y:S01]  /*29d0*/  ISETP.NE.AND P2, PT, RZ, UR4, PT ;  /* 0x00000004ff007c0c */ /* 0x000fe2000bf45270 */
[-C--:B0-----:R-:W-:Y:S02]  /*29e0*/  IMAD R39, R127, R41.reuse, RZ ;  /* 0x000000297f277224 */ /* 0x081fe400078e02ff */
[----:B------:R-:W-:Y:S02]  /*29f0*/  IMAD R37, R38, R110, R3 ;  /* 0x0000006e26257224 */ /* 0x000fe400078e0203 */
[----:B------:R-:W-:Y:S02]  /*2a00*/  IMAD R3, R24, -0x50, R2 ;  /* 0xffffffb018037824 */ /* 0x000fe400078e0202 */
[----:B------:R-:W-:-:S03]  /*2a10*/  IMAD.WIDE.U32 R86, R110, R41, RZ ;  /* 0x000000296e567225 */ /* 0x000fc600078e00ff */
[----:B------:R-:W-:Y:S01]  /*2a20*/  VIMNMX R3, R3, 0x50, PT ;  /* 0x0000005003037848 */ /* 0x000fe20003fe0100 */
[----:B------:R-:W-:Y:S01]  /*2a30*/  IMAD R39, R38, R104, R39 ;  /* 0x0000006826277224 */ /* 0x000fe200078e0227 */
[----:B------:R-:W-:Y:S01]  /*2a40*/  IADD3 R0, R87, R37, RZ ;  /* 0x0000002557007210 */ /* 0x000fe20007ffe0ff */
[----:B------:R-:W-:-:S04]  /*2a50*/  IMAD.WIDE.U32 R84, R104, R41, RZ ;  /* 0x0000002968547225 */ /* 0x000fc800078e00ff */
[----:B------:R-:W-:Y:S01]  /*2a60*/  IMAD.IADD R114, R85, 0x1, R39 ;  /* 0x0000000155727824 */ /* 0x000fe200078e0227 */
[----:B------:R-:W-:Y:S06]  /*2a70*/  @!P2 BRA `(.L_x_656) ;  /* 0x000000340058a947 */ /* 0x000fec0003800000 */
[----:B------:R-:W-:Y:S01]  /*2a80*/  ISETP.GE.AND P3, PT, R212, R3, PT ;  /* 0x00000003d400720c */ /* 0x000fe20003f66270 */
[----:B------:R-:W-:Y:S01]  /*2a90*/  BSSY B1, `(.L_x_657) ;  /* 0x000002a000017945 */ /* 0x000fe20003800000 */
        /* <DEDUP_REMOVED lines=9> */
[----:B------:R-:W-:Y:S06]  /*2b30*/  @P3 BRA `(.L_x_658) ;  /* 0x00000000007c3947 */ /* 0x000fec0003800000 */
[----:B------:R-:W-:Y:S01]  /*2b40*/  IADD3 R37, P2, R106, R86, RZ ;  /* 0x000000566a257210 */ /* 0x000fe20007f5e0ff */
[----:B------:R-:W-:Y:S01]  /*2b50*/  ULDC.64 UR4, c[0x0][0x3e8] ;  /* 0x0000fa0000047ab9 */ /* 0x000fe20000000a00 */
[----:B------:R-:W-:Y:S02]  /*2b60*/  IADD3 R39, P4, R100, R84, RZ ;  /* 0x0000005464277210 */ /* 0x000fe40007f9e0ff */
[----:B------:R-:W-:Y:S02]  /*2b70*/  CS2R R122, SRZ ;  /* 0x00000000007a7805 */ /* 0x000fe4000001ff00 */
[----:B------:R-:W-:Y:S01]  /*2b80*/  ISETP.GE.AND P5, PT, R22, R115, PT ;  /* 0x000000731600720c */ /* 0x000fe20003fa6270 */
[----:B------:R-:W-:Y:S01]  /*2b90*/  IMAD.X R38, R0, 0x1, R20, P2 ;  /* 0x0000000100267824 */ /* 0x000fe200010e0614 */
[----:B------:R-:W-:Y:S02]  /*2ba0*/  LEA R36, P2, R37, UR4, 0x1 ;  /* 0x0000000425247c11 */ /* 0x000fe4000f8408ff */
[----:B------:R-:W-:-:S02]  /*2bb0*/  CS2R R124, SRZ ;  /* 0x00000000007c7805 */ /* 0x000fc4000001ff00 */
[----:B------:R-:W-:Y:S01]  /*2bc0*/  IADD3.X R40, R114, R25, RZ, P4, !PT ;  /* 0x0000001972287210 */ /* 0x000fe200027fe4ff */
[----:B------:R-:W-:Y:S01]  /*2bd0*/  ULDC.64 UR6, c[0x0][0x208] ;  /* 0x0000820000067ab9 */ /* 0x000fe20000000a00 */
[----:B------:R-:W-:Y:S01]  /*2be0*/  LEA.HI.X R37, R37, UR5, R38, 0x1, P2 ;  /* 0x0000000525257c11 */ /* 0x000fe200090f0c26 */
[----:B------:R-:W-:Y:S01]  /*2bf0*/  ULDC.64 UR4, c[0x0][0x400] ;  /* 0x0001000000047ab9 */ /* 0x000fe20000000a00 */
[----:B------:R-:W-:Y:S02]  /*2c00*/  ISETP.GE.AND P4, PT, R215, R115, PT ;  /* 0x00000073d700720c */ /* 0x000fe40003f86270 */
[C---:B------:R-:W-:Y:S01]  /*2c10*/  LEA R38, P2, R39.reuse, UR4, 0x1 ;  /* 0x0000000427267c11 */ /* 0x040fe2000f8408ff */
[----:B------:R0:W5:Y:S03]  /*2c20*/  @!P5 LDG.E.64 R122, desc[UR6][R36.64] ;  /* 0x00000006247ad981 */ /* 0x000166000c1e1b00 */
[----:B------:R-:W-:-:S02]  /*2c30*/  LEA.HI.X R39, R39, UR5, R40, 0x1, P2 ;  /* 0x0000000527277c11 */ /* 0x000fc400090f0c28 */
[----:B------:R-:W-:-:S03]  /*2c40*/  ISETP.GE.AND P2, PT, R214, R115, PT ;  /* 0x00000073d600720c */ /* 0x000fc60003f46270 */
[----:B------:R0:W5:Y:S01]  /*2c50*/  @!P5 LDG.E.64 R124, desc[UR6][R38.64] ;  /* 0x00000006267cd981 */ /* 0x000162000c1e1b00 */
[----:B------:R-:W-:Y:S02]  /*2c60*/  ISETP.GE.AND P5, PT, R216, R115, PT ;  /* 0x00000073d800720c */ /* 0x000fe40003fa6270 */
[----:B------:R-:W-:Y:S02]  /*2c70*/  CS2R R90, SRZ ;  /* 0x00000000005a7805 */ /* 0x000fe4000001ff00 */
[----:B------:R-:W-:Y:S02]  /*2c80*/  CS2R R82, SRZ ;  /* 0x0000000000527805 */ /* 0x000fe4000001ff00 */
[----:B------:R-:W-:Y:S02]  /*2c90*/  CS2R R78, SRZ ;  /* 0x00000000004e7805 */ /* 0x000fe4000001ff00 */
[----:B------:R-:W-:Y:S02]  /*2ca0*/  CS2R R116, SRZ ;  /* 0x0000000000747805 */ /* 0x000fe4000001ff00 */
[----:B------:R-:W-:-:S02]  /*2cb0*/  CS2R R88, SRZ ;  /* 0x0000000000587805 */ /* 0x000fc4000001ff00 */
[----:B------:R-:W-:Y:S01]  /*2cc0*/  CS2R R80, SRZ ;  /* 0x0000000000507805 */ /* 0x000fe2000001ff00 */
[----:B------:R0:W5:Y:S04]  /*2cd0*/  @!P4 LDG.E.64 R90, desc[UR6][R36.64+0x40] ;  /* 0x00004006245ac981 */ /* 0x000168000c1e1b00 */
[----:B------:R0:W5:Y:S04]  /*2ce0*/  @!P2 LDG.E.64 R82, desc[UR6][R36.64+0x80] ;  /* 0x000080062452a981 */ /* 0x000168000c1e1b00 */
[----:B------:R0:W5:Y:S04]  /*2cf0*/  @!P5 LDG.E.64 R78, desc[UR6][R36.64+0xc0] ;  /* 0x0000c006244ed981 */ /* 0x000168000c1e1b00 */
[----:B------:R0:W5:Y:S04]  /*2d00*/  @!P4 LDG.E.64 R116, desc[UR6][R38.64+0x40] ;  /* 0x000040062674c981 */ /* 0x000168000c1e1b00 */
[----:B------:R0:W5:Y:S04]  /*2d10*/  @!P2 LDG.E.64 R88, desc[UR6][R38.64+0x80] ;  /* 0x000080062658a981 */ /* 0x000168000c1e1b00 */
[----:B------:R0:W5:Y:S02]  /*2d20*/  @!P5 LDG.E.64 R80, desc[UR6][R38.64+0xc0] ;  /* 0x0000c0062650d981 */ /* 0x000164000c1e1b00 */
.L_x_658:
[----:B------:R-:W-:Y:S05]  /*2d30*/  BSYNC B1 ;  /* 0x0000000000017941 */ /* 0x000fea0003800000 */
.L_x_657:
[----:B0----5:R-:W-:Y:S01]  /*2d40*/  IMAD.MOV.U32 R36, RZ, RZ, R78 ;  /* 0x000000ffff247224 */ /* 0x021fe200078e004e */
[----:B------:R-:W-:Y:S01]  /*2d50*/  MOV R38, R82 ;  /* 0x0000005200267202 */ /* 0x000fe20000000f00 */
[----:B------:R-:W-:Y:S01]  /*2d60*/  IMAD.MOV.U32 R37, RZ, RZ, R79 ;  /* 0x000000ffff257224 */ /* 0x000fe200078e004f */
[----:B------:R-:W-:Y:S01]  /*2d70*/  BSSY B1, `(.L_x_659) ;  /* 0x0000041000017945 */ /* 0x000fe20003800000 */
[----:B------:R-:W-:Y:S01]  /*2d80*/  VIADD R39, R212, 0x20 ;  /* 0x00000020d4277836 */ /* 0x000fe20000000000 */
[----:B------:R-:W-:Y:S01]  /*2d90*/  PRMT R162, R162, 0x5410, R36 ;  /* 0x00005410a2a27816 */ /* 0x000fe20000000024 */
[----:B------:R-:W-:Y:S01]  /*2da0*/  IMAD.MOV.U32 R36, RZ, RZ, R83 ;  /* 0x000000ffff247224 */ /* 0x000fe200078e0053 */
[----:B------:R-:W-:Y:S01]  /*2db0*/  PRMT R155, R37, 0x7610, R155 ;  /* 0x00007610259b7816 */ /* 0x000fe2000000009b */
[----:B------:R-:W-:Y:S01]  /*2dc0*/  IMAD.MOV.U32 R37, RZ, RZ, R90 ;  /* 0x000000ffff257224 */ /* 0x000fe200078e005a */
[----:B------:R-:W-:Y:S02]  /*2dd0*/  ISETP.GE.AND P4, PT, R39, R3, PT ;  /* 0x000000032700720c */ /* 0x000fe40003f86270 */
[----:B------:R-:W-:-:S02]  /*2de0*/  CS2R R66, SRZ ;  /* 0x0000000000427805 */ /* 0x000fc4000001ff00 */
[----:B------:R-:W-:Y:S01]  /*2df0*/  PRMT R163, R38, 0x5410, R36 ;  /* 0x0000541026a37816 */ /* 0x000fe20000000024 */
[----:B------:R-:W-:Y:S01]  /*2e00*/  IMAD.MOV.U32 R38, RZ, RZ, R122 ;  /* 0x000000ffff267224 */ /* 0x000fe200078e007a */
[----:B------:R-:W-:Y:S02]  /*2e10*/  MOV R36, R91 ;  /* 0x0000005b00247202 */ /* 0x000fe40000000f00 */
[----:B------:R-:W-:Y:S02]  /*2e20*/  CS2R R70, SRZ ;  /* 0x0000000000467805 */ /* 0x000fe4000001ff00 */
[----:B------:R-:W-:Y:S02]  /*2e30*/  CS2R R74, SRZ ;  /* 0x00000000004a7805 */ /* 0x000fe4000001ff00 */
[----:B------:R-:W-:Y:S02]  /*2e40*/  CS2R R64, SRZ ;  /* 0x0000000000407805 */ /* 0x000fe4000001ff00 */
[----:B------:R-:W-:Y:S01]  /*2e50*/  PRMT R164, R37, 0x5410, R36 ;  /* 0x0000541025a47816 */ /* 0x000fe20000000024 */
[----:B------:R-:W-:Y:S01]  /*2e60*/  IMAD.MOV.U32 R37, RZ, RZ, R123 ;  /* 0x000000ffff257224 */ /* 0x000fe200078e007b */
[----:B------:R-:W-:-:S02]  /*2e70*/  MOV R36, R80 ;  /* 0x0000005000247202 */ /* 0x000fc40000000f00 */
[----:B------:R-:W-:Y:S02]  /*2e80*/  CS2R R68, SRZ ;  /* 0x0000000000447805 */ /* 0x000fe4000001ff00 */
[----:B------:R-:W-:Y:S02]  /*2e90*/  CS2R R72, SRZ ;  /* 0x0000000000487805 */ /* 0x000fe4000001ff00 */
[----:B------:R-:W-:Y:S02]  /*2ea0*/  CS2R R76, SRZ ;  /* 0x00000000004c7805 */ /* 0x000fe4000001ff00 */
[----:B------:R-:W-:Y:S01]  /*2eb0*/  PRMT R151, R38, 0x5410, R37 ;  /* 0x0000541026977816 */ /* 0x000fe20000000025 */
[----:B------:R-:W-:Y:S01]  /*2ec0*/  IMAD.MOV.U32 R37, RZ, RZ, R81 ;  /* 0x000000ffff257224 */ /* 0x000fe200078e0051 */
[----:B------:R-:W-:Y:S01]  /*2ed0*/  PRMT R162, R36, 0x7610, R162 ;  /* 0x0000761024a27816 */ /* 0x000fe200000000a2 */
[----:B------:R-:W-:Y:S01]  /*2ee0*/  IMAD.MOV.U32 R38, RZ, RZ, R88 ;  /* 0x000000ffff267224 */ /* 0x000fe200078e0058 */
[----:B------:R-:W-:-:S02]  /*2ef0*/  MOV R36, R89 ;  /* 0x0000005900247202 */ /* 0x000fc40000000f00 */
[----:B------:R-:W-:Y:S01]  /*2f00*/  PRMT R161, R161, 0x5410, R37 ;  /* 0x00005410a1a17816 */ /* 0x000fe20000000025 */
[----:B------:R-:W-:Y:S01]  /*2f10*/  IMAD.MOV.U32 R37, RZ, RZ, R116 ;  /* 0x000000ffff257224 */ /* 0x000fe200078e0074 */
[----:B------:R-:W-:Y:S01]  /*2f20*/  PRMT R165, R38, 0x5410, R36 ;  /* 0x0000541026a57816 */ /* 0x000fe20000000024 */
[----:B------:R-:W-:Y:S01]  /*2f30*/  IMAD.MOV.U32 R36, RZ, RZ, R117 ;  /* 0x000000ffff247224 */ /* 0x000fe200078e0075 */
[----:B------:R-:W-:-:S04]  /*2f40*/  MOV R38, R124 ;  /* 0x0000007c00267202 */ /* 0x000fc80000000f00 */
[----:B------:R-:W-:Y:S01]  /*2f50*/  PRMT R166, R37, 0x5410, R36 ;  /* 0x0000541025a67816 */ /* 0x000fe20000000024 */
[----:B------:R-:W-:-:S05]  /*2f60*/  IMAD.MOV.U32 R37, RZ, RZ, R125 ;  /* 0x000000ffff257224 */ /* 0x000fca00078e007d */
[----:B------:R-:W-:Y:S01]  /*2f70*/  PRMT R153, R38, 0x5410, R37 ;  /* 0x0000541026997816 */ /* 0x000fe20000000025 */
[----:B------:R-:W-:Y:S06]  /*2f80*/  @P4 BRA `(.L_x_660) ;  /* 0x00000000007c4947 */ /* 0x000fec0003800000 */
[----:B------:R-:W-:Y:S01]  /*2f90*/  IADD3 R37, P2, P5, R106, R86, R28 ;  /* 0x000000566a257210 */ /* 0x000fe20007d5e01c */
[----:B------:R-:W-:Y:S01]  /*2fa0*/  ULDC.64 UR4, c[0x0][0x3e8] ;  /* 0x0000fa0000047ab9 */ /* 0x000fe20000000a00 */
[----:B------:R-:W-:Y:S01]  /*2fb0*/  ULDC.64 UR6, c[0x0][0x400] ;  /* 0x0001000000067ab9 */ /* 0x000fe20000000a00 */
[----:B------:R-:W-:Y:S02]  /*2fc0*/  CS2R R74, SRZ ;  /* 0x00000000004a7805 */ /* 0x000fe4000001ff00 */
[----:B------:R-:W-:Y:S02]  /*2fd0*/  IADD3.X R42, R20, R0, R30, P2, P5 ;  /* 0x00000000142a7210 */ /* 0x000fe400017ea41e */
[----:B------:R-:W-:Y:S02]  /*2fe0*/  CS2R R70, SRZ ;  /* 0x0000000000467805 */ /* 0x000fe4000001ff00 */
[----:B------:R-:W-:Y:S02]  /*2ff0*/  IADD3 R39, P2, P5, R100, R84, R32 ;  /* 0x0000005464277210 */ /* 0x000fe40007d5e020 */
[----:B------:R-:W-:-:S02]  /*3000*/  CS2R R76, SRZ ;  /* 0x00000000004c7805 */ /* 0x000fc4000001ff00 */
[----:B------:R-:W-:Y:S01]  /*3010*/  CS2R R72, SRZ ;  /* 0x0000000000487805 */ /* 0x000fe2000001ff00 */
[----:B------:R-:W-:Y:S01]  /*3020*/  ULDC.64 UR8, c[0x0][0x208] ;  /* 0x0000820000087ab9 */ /* 0x000fe20000000a00 */
[----:B------:R-:W-:Y:S02]  /*3030*/  IADD3.X R40, R25, R114, R34, P2, P5 ;  /* 0x0000007219287210 */ /* 0x000fe400017ea422 */
[----:B------:R-:W-:Y:S02]  /*3040*/  LEA R36, P2, R37, UR4, 0x1 ;  /* 0x0000000425247c11 */ /* 0x000fe4000f8408ff */
[----:B------:R-:W-:Y:S02]  /*3050*/  LEA R38, P5, R39, UR6, 0x1 ;  /* 0x0000000627267c11 */ /* 0x000fe4000f8a08ff */
[----:B------:R-:W-:Y:S02]  /*3060*/  LEA.HI.X R37, R37, UR5, R42, 0x1, P2 ;  /* 0x0000000525257c11 */ /* 0x000fe400090f0c2a */
[----:B------:R-:W-:-:S02]  /*3070*/  LEA.HI.X R39, R39, UR7, R40, 0x1, P5 ;  /* 0x0000000727277c11 */ /* 0x000fc4000a8f0c28 */
[-C--:B------:R-:W-:Y:S02]  /*3080*/  ISETP.GE.AND P2, PT, R22, R115.reuse, PT ;  /* 0x000000731600720c */ /* 0x080fe40003f46270 */
[----:B------:R-:W-:Y:S02]  /*3090*/  ISETP.GE.AND P5, PT, R215, R115, PT ;  /* 0x00000073d700720c */ /* 0x000fe40003fa6270 */
[----:B------:R-:W-:Y:S02]  /*30a0*/  CS2R R66, SRZ ;  /* 0x0000000000427805 */ /* 0x000fe4000001ff00 */
[----:B------:R-:W-:Y:S02]  /*30b0*/  CS2R R62, SRZ ;  /* 0x00000000003e7805 */ /* 0x000fe4000001ff00 */
[----:B------:R-:W-:-:S05]  /*30c0*/  CS2R R68, SRZ ;  /* 0x0000000000447805 */ /* 0x000fca000001ff00 */
[----:B------:R0:W5:Y:S04]  /*30d0*/  @!P2 LDG.E.64 R74, desc[UR8][R36.64] ;  /* 0x00000008244aa981 */ /* 0x000168000c1e1b00 */
[----:B------:R0:W5:Y:S01]  /*30e0*/  @!P2 LDG.E.64 R76, desc[UR8][R38.64] ;  /* 0x00000008264ca981 */ /* 0x000162000c1e1b00 */
[----:B------:R-:W-:-:S03]  /*30f0*/  ISETP.GE.AND P2, PT, R214, R115, PT ;  /* 0x00000073d600720c */ /* 0x000fc60003f46270 */
[----:B------:R0:W5:Y:S04]  /*3100*/  @!P5 LDG.E.64 R70, desc[UR8][R36.64+0x40] ;  /* 0x000040082446d981 */ /* 0x000168000c1e1b00 */
[----:B------:R0:W5:Y:S01]  /*3110*/  @!P5 LDG.E.64 R72, desc[UR8][R38.64+0x40] ;  /* 0x000040082648d981 */ /* 0x000162000c1e1b00 */
[----:B------:R-:W-:Y:S02]  /*3120*/  ISETP.GE.AND P5, PT, R216, R115, PT ;  /* 0x00000073d800720c */ /* 0x000fe40003fa6270 */
[----:B------:R-:W-:-:S03]  /*3130*/  CS2R R64, SRZ ;  /* 0x0000000000407805 */ /* 0x000fc6000001ff00 */
[----:B------:R0:W5:Y:S04]  /*3140*/  @!P2 LDG.E.64 R66, desc[UR8][R36.64+0x80] ;  /* 0x000080082442a981 */ /* 0x000168000c1e1b00 */
[----:B------:R0:W5:Y:S04]  /*3150*/  @!P2 LDG.E.64 R68, desc[UR8][R38.64+0x80] ;  /* 0x000080082644a981 */ /* 0x000168000c1e1b00 */
[----:B------:R0:W5:Y:S04]  /*3160*/  @!P5 LDG.E.64 R62, desc[UR8][R36.64+0xc0] ;  /* 0x0000c008243ed981 */ /* 0x000168000c1e1b00 */
[----:B------:R0:W5:Y:S02]  /*3170*/  @!P5 LDG.E.64 R64, desc[UR8][R38.64+0xc0] ;  /* 0x0000c0082640d981 */ /* 0x000164000c1e1b00 */
.L_x_660:
[----:B------:R-:W-:Y:S05]  /*3180*/  BSYNC B1 ;  /* 0x0000000000017941 */ /* 0x000fea0003800000 */
.L_x_659:
[----:B0-----:R-:W-:Y:S01]  /*3190*/  IADD3 R36, R212, 0x40, RZ ;  /* 0x00000040d4247810 */ /* 0x001fe20007ffe0ff */
[----:B------:R-:W-:Y:S01]  /*31a0*/  BSSY B1, `(.L_x_661) ;  /* 0x000002b000017945 */ /* 0x000fe20003800000 */
[----:B------:R-:W-:Y:S02]  /*31b0*/  CS2R R40, SRZ ;  /* 0x0000000000287805 */ /* 0x000fe4000001ff00 */
[----:B------:R-:W-:Y:S02]  /*31c0*/  CS2R R46, SRZ ;  /* 0x00000000002e7805 */ /* 0x000fe4000001ff00 */
[----:B------:R-:W-:Y:S02]  /*31d0*/  ISETP.GE.AND P5, PT, R36, R3, PT ;  /* 0x000000032400720c */ /* 0x000fe40003fa6270 */
[----:B------:R-:W-:Y:S02]  /*31e0*/  CS2R R52, SRZ ;  /* 0x0000000000347805 */ /* 0x000fe4000001ff00 */
[----:B------:R-:W-:-:S02]  /*31f0*/  CS2R R58, SRZ ;  /* 0x00000000003a7805 */ /* 0x000fc4000001ff00 */
[----:B------:R-:W-:Y:S02]  /*3200*/  CS2R R42, SRZ ;  /* 0x00000000002a7805 */ /* 0x000fe4000001ff00 */
[----:B------:R-:W-:Y:S02]  /*3210*/  CS2R R44, SRZ ;  /* 0x00000000002c7805 */ /* 0x000fe4000001ff00 */
[----:B------:R-:W-:Y:S01]  /*3220*/  CS2R R54, SRZ ;  /* 0x0000000000367805 */ /* 0x000fe2000001ff00 */
[----:B-----5:R-:W-:Y:S01]  /*3230*/  IMAD.MOV.U32 R136, RZ, RZ, R62 ;  /* 0x000000ffff887224 */ /* 0x020fe200078e003e */
[----:B------:R-:W-:Y:S01]  /*3240*/  CS2R R60, SRZ ;  /* 0x00000000003c7805 */ /* 0x000fe2000001ff00 */
[----:B------:R-:W-:Y:S06]  /*3250*/  @P5 BRA `(.L_x_662) ;  /* 0x00000000007c5947 */ /* 0x000fec0003800000 */
[----:B------:R-:W-:Y:S01]  /*3260*/  IADD3 R86, P2, P6, R106, R27, R86 ;  /* 0x0000001b6a567210 */ /* 0x000fe20007e5e056 */
[----:B------:R-:W-:Y:S01]  /*3270*/  ULDC.64 UR4, c[0x0][0x3e8] ;  /* 0x0000fa0000047ab9 */ /* 0x000fe20000000a00 */
[----:B------:R-:W-:Y:S01]  /*3280*/  ULDC.64 UR6, c[0x0][0x400] ;  /* 0x0001000000067ab9 */ /* 0x000fe20000000a00 */
[----:B------:R-:W-:Y:S02]  /*3290*/  CS2R R58, SRZ ;  /* 0x00000000003a7805 */ /* 0x000fe4000001ff00 */
[----:B------:R-:W-:Y:S02]  /*32a0*/  IADD3.X R37, R20, R29, R0, P2, P6 ;  /* 0x0000001d14257210 */ /* 0x000fe400017ec400 */
[----:B------:R-:W-:Y:S02]  /*32b0*/  CS2R R60, SRZ ;  /* 0x00000000003c7805 */ /* 0x000fe4000001ff00 */
[----:B------:R-:W-:Y:S01]  /*32c0*/  IADD3 R84, P2, P6, R100, R31, R84 ;  /* 0x0000001f64547210 */ /* 0x000fe20007e5e054 */
[----:B------:R-:W-:-:S03]  /*32d0*/  ULDC.64 UR8, c[0x0][0x208] ;  /* 0x0000820000087ab9 */ /* 0x000fc60000000a00 */
[----:B------:R-:W-:Y:S02]  /*32e0*/  IADD3.X R39, R25, R33, R114, P2, P6 ;  /* 0x0000002119277210 */ /* 0x000fe400017ec472 */
[----:B------:R-:W-:-:S04]  /*32f0*/  LEA R36, P2, R86, UR4, 0x1 ;  /* 0x0000000456247c11 */ /* 0x000fc8000f8408ff */
[----:B------:R-:W-:Y:S02]  /*3300*/  LEA.HI.X R37, R86, UR5, R37, 0x1, P2 ;  /* 0x0000000556257c11 */ /* 0x000fe400090f0c25 */
[----:B------:R-:W-:-:S04]  /*3310*/  LEA R38, P2, R84, UR6, 0x1 ;  /* 0x0000000654267c11 */ /* 0x000fc8000f8408ff */
[----:B------:R-:W-:Y:S02]  /*3320*/  LEA.HI.X R39, R84, UR7, R39, 0x1, P2 ;  /* 0x0000000754277c11 */ /* 0x000fe400090f0c27 */
[----:B------:R-:W-:Y:S02]  /*3330*/  ISETP.GE.AND P2, PT, R22, R115, PT ;  /* 0x000000731600720c */ /* 0x000fe40003f46270 */
[----:B------:R-:W-:Y:S02]  /*3340*/  CS2R R52, SRZ ;  /* 0x0000000000347805 */ /* 0x000fe4000001ff00 */
[----:B------:R-:W-:-:S09]  /*3350*/  CS2R R54, SRZ ;  /* 0x0000000000367805 */ /* 0x000fd2000001ff00 */
[----:B------:R0:W5:Y:S04]  /*3360*/  @!P2 LDG.E.64 R58, desc[UR8][R36.64] ;  /* 0x00000008243aa981 */ /* 0x000168000c1e1b00 */
[----:B------:R0:W5:Y:S01]  /*3370*/  @!P2 LDG.E.64 R60, desc[UR8][R38.64] ;  /* 0x00000008263ca981 */ /* 0x000162000c1e1b00 */
        /* <DEDUP_REMOVED lines=10> */
[----:B------:R-:W-:-:S13]  /*3420*/  ISETP.GE.AND P2, PT, R216, R115, PT ;  /* 0x00000073d800720c */ /* 0x000fda0003f46270 */
[----:B------:R0:W5:Y:S04]  /*3430*/  @!P2 LDG.E.64 R40, desc[UR8][R36.64+0xc0] ;  /* 0x0000c0082428a981 */ /* 0x000168000c1e1b00 */
[----:B------:R0:W5:Y:S02]  /*3440*/  @!P2 LDG.E.64 R42, desc[UR8][R38.64+0xc0] ;  /* 0x0000c008262aa981 */ /* 0x000164000c1e1b00 */
.L_x_662:
[----:B------:R-:W-:Y:S05]  /*3450*/  BSYNC B1 ;  /* 0x0000000000017941 */ /* 0x000fea0003800000 */
.L_x_661:
[----:B0-----:R-:W-:Y:S01]  /*3460*/  IMAD.MOV.U32 R37, RZ, RZ, R67 ;  /* 0x000000ffff257224 */ /* 0x001fe200078e0043 */
[----:B------:R-:W-:Y:S01]  /*3470*/  MOV R36, R66 ;  /* 0x0000004200247202 */ /* 0x000fe20000000f00 */
[----:B------:R-:W-:Y:S01]  /*3480*/  IMAD.MOV.U32 R0, RZ, RZ, R63 ;  /* 0x000000ffff007224 */ /* 0x000fe200078e003f */
[----:B------:R-:W-:Y:S01]  /*3490*/  PRMT R139, R136, 0x7610, R139 ;  /* 0x00007610888b7816 */ /* 0x000fe2000000008b */
[----:B------:R-:W-:Y:S01]  /*34a0*/  IMAD.MOV.U32 R38, RZ, RZ, R70 ;  /* 0x000000ffff267224 */ /* 0x000fe200078e0046 */
[----:B------:R-:W-:Y:S01]  /*34b0*/  PRMT R141, R36, 0x5410, R37 ;  /* 0x00005410248d7816 */ /* 0x000fe20000000025 */
[----:B------:R-:W-:Y:S01]  /*34c0*/  IMAD.MOV.U32 R37, RZ, RZ, R74 ;  /* 0x000000ffff257224 */ /* 0x000fe200078e004a */
[----:B------:R-:W-:Y:S01]  /*34d0*/  PRMT R139, R139, 0x5410, R0 ;  /* 0x000054108b8b7816 */ /* 0x000fe20000000000 */
[----:B------:R-:W-:Y:S01]  /*34e0*/  ULOP3.LUT UR4, UR60, 0x1, URZ, 0xfc, !UPT ;  /* 0x000000013c047892 */ /* 0x000fe2000f8efc3f */
[----:B------:R-:W-:Y:S01]  /*34f0*/  PRMT R154, R38, 0x7610, R154 ;  /* 0x00007610269a7816 */ /* 0x000fe2000000009a */
[----:B------:R-:W-:Y:S01]  /*3500*/  IMAD.MOV.U32 R38, RZ, RZ, R75 ;  /* 0x000000ffff267224 */ /* 0x000fe200078e004b */
[----:B------:R-:W-:Y:S01]  /*3510*/  MOV R36, R71 ;  /* 0x0000004700247202 */ /* 0x000fe20000000f00 */
[----:B------:R-:W-:Y:S01]  /*3520*/  UISETP.NE.AND UP0, UPT, UR4, 0x3, UPT ;  /* 0x000000030400788c */ /* 0x000fe2000bf05270 */
[----:B------:R-:W-:-:S02]  /*3530*/  MOV R0, R64 ;  /* 0x0000004000007202 */ /* 0x000fc40000000f00 */
[----:B------:R-:W-:Y:S01]  /*3540*/  PRMT R158, R37, 0x7610, R158 ;  /* 0x00007610259e7816 */ /* 0x000fe2000000009e */
[----:B------:R-:W-:Y:S01]  /*3550*/  IMAD.MOV.U32 R37, RZ, RZ, R68 ;  /* 0x000000ffff257224 */ /* 0x000fe200078e0044 */
[----:B------:R-:W-:Y:S02]  /*3560*/  PRMT R154, R154, 0x5410, R36 ;  /* 0x000054109a9a7816 */ /* 0x000fe40000000024 */
[----:B------:R-:W-:Y:S01]  /*3570*/  PRMT R140, R0, 0x7610, R140 ;  /* 0x00007610008c7816 */ /* 0x000fe2000000008c */
[----:B------:R-:W-:Y:S01]  /*3580*/  IMAD.MOV.U32 R0, RZ, RZ, R72 ;  /* 0x000000ffff007224 */ /* 0x000fe200078e0048 */
[----:B------:R-:W-:Y:S02]  /*3590*/  MOV R36, R69 ;  /* 0x0000004500247202 */ /* 0x000fe40000000f00 */
[----:B------:R-:W-:Y:S01]  /*35a0*/  PRMT R157, R157, 0x5410, R38 ;  /* 0x000054109d9d7816 */ /* 0x000fe20000000026 */
[----:B------:R-:W-:Y:S01]  /*35b0*/  IMAD.MOV.U32 R38, RZ, RZ, R65 ;  /* 0x000000ffff267224 */ /* 0x000fe200078e0041 */
[----:B------:R-:W-:Y:S01]  /*35c0*/  PRMT R152, R37, 0x5410, R36 ;  /* 0x0000541025987816 */ /* 0x000fe20000000024 */
[----:B------:R-:W-:Y:S01]  /*35d0*/  IMAD.MOV.U32 R36, RZ, RZ, R77 ;  /* 0x000000ffff247224 */ /* 0x000fe200078e004d */
[----:B------:R-:W-:Y:S01]  /*35e0*/  PRMT R156, R156, 0x5410, R0 ;  /* 0x000054109c9c7816 */ /* 0x000fe20000000000 */
[----:B-----5:R-:W-:Y:S01]  /*35f0*/  IMAD.MOV.U32 R0, RZ, RZ, R40 ;  /* 0x000000ffff007224 */ /* 0x020fe200078e0028 */
[----:B------:R-:W-:-:S02]  /*3600*/  MOV R37, R76 ;  /* 0x0000004c00257202 */ /* 0x000fc40000000f00 */
[----:B------:R-:W-:Y:S01]  /*3610*/  PRMT R161, R36, 0x7610, R161 ;  /* 0x0000761024a17816 */ /* 0x000fe200000000a1 */
[----:B------:R-:W-:Y:S01]  /*3620*/  IMAD.MOV.U32 R36, RZ, RZ, R47 ;  /* 0x000000ffff247224 */ /* 0x000fe200078e002f */
[----:B------:R-:W-:Y:S01]  /*3630*/  PRMT R160, R37, 0x7610, R160 ;  /* 0x0000761025a07816 */ /* 0x000fe200000000a0 */
[----:B------:R-:W-:Y:S01]  /*3640*/  IMAD.MOV.U32 R37, RZ, RZ, R46 ;  /* 0x000000ffff257224 */ /* 0x000fe200078e002e */
[----:B------:R-:W-:Y:S01]  /*3650*/  PRMT R140, R140, 0x5410, R38 ;  /* 0x000054108c8c7816 */ /* 0x000fe20000000026 */
[----:B------:R-:W-:Y:S01]  /*3660*/  IMAD.MOV.U32 R38, RZ, RZ, R73 ;  /* 0x000000ffff267224 */ /* 0x000fe200078e0049 */
[----:B------:R-:W-:Y:S02]  /*3670*/  PRMT R84, R0, 0x7610, R84 ;  /* 0x0000761000547816 */ /* 0x000fe40000000054 */
[----:B------:R-:W-:Y:S02]  /*3680*/  MOV R0, R52 ;  /* 0x0000003400007202 */ /* 0x000fe40000000f00 */
[----:B------:R-:W-:Y:S01]  /*3690*/  PRMT R86, R37, 0x5410, R36 ;  /* 0x0000541025567816 */ /* 0x000fe20000000024 */
[----:B------:R-:W-:Y:S01]  /*36a0*/  IMAD.MOV.U32 R37, RZ, RZ, R58 ;  /* 0x000000ffff257224 */ /* 0x000fe200078e003a */
[----:B------:R-:W-:Y:S01]  /*36b0*/  PRMT R136, R0, 0x7610, R136 ;  /* 0x0000761000887816 */ /* 0x000fe20000000088 */
[----:B------:R-:W-:Y:S01]  /*36c0*/  IMAD.MOV.U32 R0, RZ, RZ, R42 ;  /* 0x000000ffff007224 */ /* 0x000fe200078e002a */
[----:B------:R-:W-:-:S02]  /*36d0*/  PRMT R158, R158, 0x5410, R38 ;  /* 0x000054109e9e7816 */ /* 0x000fc40000000026 */
[----:B------:R-:W-:Y:S02]  /*36e0*/  MOV R38, R41 ;  /* 0x0000002900267202 */ /* 0x000fe40000000f00 */
[----:B------:R-:W-:Y:S02]  /*36f0*/  MOV R36, R59 ;  /* 0x0000003b00247202 */ /* 0x000fe40000000f00 */
[----:B------:R-:W-:Y:S02]  /*3700*/  PLOP3.LUT P2, PT, PT, PT, UP0, 0x80, 0x0 ;  /* 0x000000000000781c */ /* 0x000fe40003f4f008 */
[----:B------:R-:W-:Y:S01]  /*3710*/  PRMT R84, R84, 0x5410, R38 ;  /* 0x0000541054547816 */ /* 0x000fe20000000026 */
[----:B------:R-:W-:Y:S01]  /*3720*/  IMAD.MOV.U32 R38, RZ, RZ, R53 ;  /* 0x000000ffff267224 */ /* 0x000fe200078e0035 */
[----:B------:R-:W-:Y:S01]  /*3730*/  PRMT R155, R155, 0x5410, R37 ;  /* 0x000054109b9b7816 */ /* 0x000fe20000000025 */
[----:B------:R-:W-:Y:S01]  /*3740*/  IMAD.MOV.U32 R37, RZ, RZ, R43 ;  /* 0x000000ffff257224 */ /* 0x000fe200078e002b */
[----:B------:R-:W-:Y:S01]  /*3750*/  PRMT R85, R0, 0x7610, R85 ;  /* 0x0000761000557816 */ /* 0x000fe20000000055 */
[----:B------:R-:W-:Y:S01]  /*3760*/  IMAD.MOV.U32 R0, RZ, RZ, R45 ;  /* 0x000000ffff007224 */ /* 0x000fe200078e002d */
[----:B------:R-:W-:-:S02]  /*3770*/  PRMT R156, R36, 0x7610, R156 ;  /* 0x00007610249c7816 */ /* 0x000fc4000000009c */
[----:B------:R-:W-:Y:S02]  /*3780*/  MOV R36, R44 ;  /* 0x0000002c00247202 */ /* 0x000fe40000000f00 */
[----:B------:R-:W-:Y:S01]  /*3790*/  PRMT R136, R136, 0x5410, R38 ;  /* 0x0000541088887816 */ /* 0x000fe20000000026 */
[----:B------:R-:W-:Y:S01]  /*37a0*/  IMAD.MOV.U32 R38, RZ, RZ, R61 ;  /* 0x000000ffff267224 */ /* 0x000fe200078e003d */
[----:B------:R-:W-:Y:S01]  /*37b0*/  PRMT R85, R85, 0x5410, R37 ;  /* 0x0000541055557816 */ /* 0x000fe20000000025 */
[----:B------:R-:W-:Y:S01]  /*37c0*/  IMAD.MOV.U32 R37, RZ, RZ, R60 ;  /* 0x000000ffff257224 */ /* 0x000fe200078e003c */
[----:B------:R-:W-:Y:S01]  /*37d0*/  PRMT R87, R36, 0x5410, R0 ;  /* 0x0000541024577816 */ /* 0x000fe20000000000 */
[----:B------:R-:W-:Y:S01]  /*37e0*/  IMAD.MOV.U32 R0, RZ, RZ, R54 ;  /* 0x000000ffff007224 */ /* 0x000fe200078e0036 */
[----:B------:R-:W-:Y:S02]  /*37f0*/  MOV R36, R55 ;  /* 0x0000003700247202 */ /* 0x000fe40000000f00 */
[----:B------:R-:W-:-:S02]  /*3800*/  PRMT R160, R160, 0x5410, R38 ;  /* 0x00005410a0a07816 */ /* 0x000fc40000000026 */
[----:B------:R-:W-:Y:S02]  /*3810*/  PRMT R157, R0, 0x7610, R157 ;  /* 0x00007610009d7816 */ /* 0x000fe4000000009d */
[----:B------:R-:W-:Y:S01]  /*3820*/  PRMT R159, R36, 0x5410, R37 ;  /* 0x00005410249f7816 */ /* 0x000fe20000000025 */
[----:B------:R-:W-:Y:S06]  /*3830*/  @!P2 BRA `(.L_x_663) ;  /* 0x000000000004a947 */ /* 0x000fec0003800000 */
[----:B------:R-:W-:Y:S01]  /*3840*/  BPT.TRAP 0x1 ;  /* 0x000000040000795c */ /* 0x000fe20000300000 */
.L_x_663:
[----:B------:R-:W-:Y:S01]  /*3850*/  LEA R0, R19, R18, 0x3 ;  /* 0x0000001213007211 */ /* 0x000fe200078e18ff */
[----:B------:R-:W-:Y:S01]  /*3860*/  BSSY B1, `(.L_x_664) ;  /* 0x0000004000017945 */ /* 0x000fe20003800000 */
[----:B------:R-:W-:-:S04]  /*3870*/  SHF.L.U32 R114, R217, 0x1f, RZ ;  /* 0x0000001fd9727819 */ /* 0x000fc800000006ff */
[----:B------:R-:W0:Y:S02]  /*3880*/  SYNCS.PHASECHK.TRANS64.TRYWAIT P6, [R0+URZ+0x38890], R114 ;  /* 0x03889072000075a7 */ /* 0x000e2400080c017f */
[----:B0-----:R-:W-:Y:S05]  /*3890*/  @!P6 BRA `(.L_x_665) ;  /* 0x00000254001ce947 */ /* 0x001fea0003800000 */
.L_x_1052:
[----:B------:R-:W-:Y:S05]  /*38a0*/  BSYNC B1 ;  /* 0x0000000000017941 */ /* 0x000fea0003800000 */
.L_x_664:
[----:B------:R-:W-:Y:S04]  /*38b0*/  BSSY B1, `(.L_x_666) ;  /* 0x00000cf000017945 */ /* 0x000fe80003800000 */
[----:B------:R-:W-:Y:S05]  /*38c0*/  @P3 BRA `(.L_x_667) ;  /* 0x0000000c00343947 */ /* 0x000fea0003800000 */
[----:B------:R-:W-:Y:S01]  /*38d0*/  ISETP.NE.AND P3, PT, R26, RZ, PT ;  /* 0x000000ff1a00720c */ /* 0x000fe20003f65270 */
[----:B------:R-:W-:-:S12]  /*38e0*/  BSSY B2, `(.L_x_668) ;  /* 0x0000032000027945 */ /* 0x000fd80003800000 */
[----:B------:R-:W-:Y:S05]  /*38f0*/  @!P3 BRA `(.L_x_669) ;  /* 0x0000000000c0b947 */ /* 0x000fea0003800000 */
[----:B------:R1:W2:Y:S01]  /*3900*/  LDS.128 R36, [R4+0x24400] ;  /* 0x0244000004247984 */ /* 0x0002a20000000c00 */
[----:B------:R-:W-:Y:S01]  /*3910*/  ISETP.GE.AND P3, PT, R22, R115, PT ;  /* 0x000000731600720c */ /* 0x000fe20003f66270 */
[----:B------:R-:W-:-:S12]  /*3920*/  BSSY B3, `(.L_x_670) ;  /* 0x000002b000037945 */ /* 0x000fd80003800000 */
[----:B-1----:R-:W-:Y:S05]  /*3930*/  @P3 BRA `(.L_x_671) ;  /* 0x0000000000a43947 */ /* 0x002fea0003800000 */
[--C-:B------:R-:W-:Y:S01]  /*3940*/  SHF.R.U64 R137, R122, 0x10, R123.reuse ;  /* 0x000000107a897819 */ /* 0x100fe2000000127b */
[--C-:B--2---:R-:W-:Y:S01]  /*3950*/  HADD2.F32 R138, -RZ, R37.reuse.H1_H1 ;  /* 0x30000025ff8a7230 */ /* 0x104fe20000004100 */
[----:B------:R-:W-:Y:S01]  /*3960*/  SHF.R.U32.HI R122, RZ, 0x10, R123 ;  /* 0x00000010ff7a7819 */ /* 0x000fe2000001167b */
[----:B------:R-:W-:Y:S01]  /*3970*/  HADD2.F32 R150, -RZ, R37.H0_H0 ;  /* 0x20000025ff967230 */ /* 0x000fe20000004100 */
[--C-:B------:R-:W-:Y:S01]  /*3980*/  SHF.R.U64 R123, R124, 0x10, R125.reuse ;  /* 0x000000107c7b7819 */ /* 0x100fe2000000127d */
[--C-:B------:R-:W-:Y:S01]  /*3990*/  HADD2.F32 R124, -RZ, R39.reuse.H1_H1 ;  /* 0x30000027ff7c7230 */ /* 0x100fe20000004100 */
[----:B------:R-:W-:Y:S01]  /*39a0*/  SHF.R.U32.HI R125, RZ, 0x10, R125 ;  /* 0x00000010ff7d7819 */ /* 0x000fe2000001167d */
[----:B------:R-:W-:Y:S02]  /*39b0*/  HADD2.F32 R148, -RZ, R39.H0_H0 ;  /* 0x20000027ff947230 */ /* 0x000fe40000004100 */
[----:B------:R-:W-:Y:S02]  /*39c0*/  HADD2.F32 R145, -RZ, R123.H0_H0 ;  /* 0x2000007bff917230 */ /* 0x000fe40000004100 */
[----:B------:R-:W-:-:S02]  /*39d0*/  HADD2.F32 R125, -RZ, R125.H0_H0 ;  /* 0x2000007dff7d7230 */ /* 0x000fc40000004100 */
[----:B------:R-:W-:Y:S02]  /*39e0*/  HADD2.F32 R137, -RZ, R137.H0_H0 ;  /* 0x20000089ff897230 */ /* 0x000fe40000004100 */
[----:B------:R-:W-:Y:S01]  /*39f0*/  FMUL.FTZ R37, R138, R145 ;  /* 0x000000918a257220 */ /* 0x000fe20000410000 */
[----:B------:R-:W-:Y:S02]  /*3a00*/  HADD2.F32 R123, -RZ, R122.H0_H0 ;  /* 0x2000007aff7b7230 */ /* 0x000fe40000004100 */
[----:B------:R-:W-:Y:S01]  /*3a10*/  FMUL.FTZ R39, R124, R125 ;  /* 0x0000007d7c277220 */ /* 0x000fe20000410000 */
[----:B------:R-:W-:Y:S01]  /*3a20*/  FMUL.FTZ R145, R150, R145 ;  /* 0x0000009196917220 */ /* 0x000fe20000410000 */
[----:B------:R-:W-:Y:S01]  /*3a30*/  FMUL.FTZ R125, R148, R125 ;  /* 0x0000007d947d7220 */ /* 0x000fe20000410000 */
[----:B------:R-:W-:Y:S01]  /*3a40*/  FFMA.FTZ R37, R150, R137, -R37 ;  /* 0x0000008996257223 */ /* 0x000fe20000010825 */
[----:B------:R-:W-:Y:S01]  /*3a50*/  FFMA.FTZ R39, R148, R123, -R39 ;  /* 0x0000007b94277223 */ /* 0x000fe20000010827 */
[----:B------:R-:W-:Y:S01]  /*3a60*/  FFMA.FTZ R122, R138, R137, R145 ;  /* 0x000000898a7a7223 */ /* 0x000fe20000010091 */
[----:B------:R-:W-:Y:S01]  /*3a70*/  FFMA.FTZ R124, R124, R123, R125 ;  /* 0x0000007b7c7c7223 */ /* 0x000fe2000001007d */
[----:B------:R-:W-:-:S02]  /*3a80*/  HADD2.F32 R125, -RZ, R153.H0_H0 ;  /* 0x20000099ff7d7230 */ /* 0x000fc40000004100 */
[--C-:B------:R-:W-:Y:S01]  /*3a90*/  HADD2.F32 R138, -RZ, R36.reuse.H1_H1 ;  /* 0x30000024ff8a7230 */ /* 0x100fe20000004100 */
[----:B------:R-:W-:Y:S01]  /*3aa0*/  F2FP.F16.F32.PACK_AB R37, R122, R37 ;  /* 0x000000257a25723e */ /* 0x000fe200000000ff */
[----:B------:R-:W-:Y:S01]  /*3ab0*/  HADD2.F32 R148, -RZ, R36.H0_H0 ;  /* 0x20000024ff947230 */ /* 0x000fe20000004100 */
[----:B------:R-:W-:Y:S01]  /*3ac0*/  F2FP.F16.F32.PACK_AB R39, R124, R39 ;  /* 0x000000277c27723e */ /* 0x000fe200000000ff */
[----:B------:R-:W-:Y:S02]  /*3ad0*/  HADD2.F32 R123, -RZ, R153.H1_H1 ;  /* 0x30000099ff7b7230 */ /* 0x000fe40000004100 */
[-C--:B------:R-:W-:Y:S01]  /*3ae0*/  FMUL.FTZ R145, R138, R125.reuse ;  /* 0x0000007d8a917220 */ /* 0x080fe20000410000 */
[----:B------:R-:W-:Y:S02]  /*3af0*/  HADD2.F32 R36, -RZ, R38.H1_H1 ;  /* 0x30000026ff247230 */ /* 0x000fe40000004100 */
[----:B------:R-:W-:Y:S01]  /*3b00*/  FMUL.FTZ R153, R148, R125 ;  /* 0x0000007d94997220 */ /* 0x000fe20000410000 */
[----:B------:R-:W-:-:S02]  /*3b10*/  HADD2.F32 R137, -RZ, R151.H0_H0 ;  /* 0x20000097ff897230 */ /* 0x000fc40000004100 */
[----:B------:R-:W-:Y:S02]  /*3b20*/  HADD2.F32 R38, -RZ, R38.H0_H0 ;  /* 0x20000026ff267230 */ /* 0x000fe40000004100 */
[----:B------:R-:W-:Y:S01]  /*3b30*/  FMUL.FTZ R125, R36, R123 ;  /* 0x0000007b247d7220 */ /* 0x000fe20000410000 */
[----:B------:R-:W-:Y:S02]  /*3b40*/  HADD2.F32 R151, -RZ, R151.H1_H1 ;  /* 0x30000097ff977230 */ /* 0x000fe40000004100 */
[-C--:B------:R-:W-:Y:S01]  /*3b50*/  FFMA.FTZ R145, R148, R137.reuse, -R145 ;  /* 0x0000008994917223 */ /* 0x080fe20000010891 */
[----:B------:R-:W-:Y:S01]  /*3b60*/  FFMA.FTZ R138, R138, R137, R153 ;  /* 0x000000898a8a7223 */ /* 0x000fe20000010099 */
[C---:B------:R-:W-:Y:S01]  /*3b70*/  FMUL.FTZ R123, R38.reuse, R123 ;  /* 0x0000007b267b7220 */ /* 0x040fe20000410000 */
[----:B------:R-:W-:-:S03]  /*3b80*/  FFMA.FTZ R125, R38, R151, -R125 ;  /* 0x00000097267d7223 */ /* 0x000fc6000001087d */
[----:B------:R-:W-:Y:S01]  /*3b90*/  FFMA.FTZ R36, R36, R151, R123 ;  /* 0x0000009724247223 */ /* 0x000fe2000001007b */
[----:B------:R-:W-:-:S04]  /*3ba0*/  F2FP.F16.F32.PACK_AB R138, R138, R145 ;  /* 0x000000918a8a723e */ /* 0x000fc800000000ff */
[----:B------:R-:W-:Y:S01]  /*3bb0*/  F2FP.F16.F32.PACK_AB R38, R36, R125 ;  /* 0x0000007d2426723e */ /* 0x000fe200000000ff */
[----:B------:R-:W-:-:S07]  /*3bc0*/  IMAD.MOV.U32 R36, RZ, RZ, R138 ;  /* 0x000000ffff247224 */ /* 0x000fce00078e008a */
.L_x_671:
[----:B------:R-:W-:Y:S05]  /*3bd0*/  BSYNC B3 ;  /* 0x0000000000037941 */ /* 0x000fea0003800000 */
.L_x_670:
[----:B------:R-:W-:Y:S02]  /*3be0*/  ULDC.64 UR4, c[0x0][0x208] ;  /* 0x0000820000047ab9 */ /* 0x000fe40000000a00 */
[----:B--2---:R1:W-:Y:S03]  /*3bf0*/  STG.E.128 desc[UR4][R56.64], R36 ;  /* 0x0000002438007986 */ /* 0x0043e6000c101d04 */
.L_x_669:
[----:B------:R-:W-:Y:S05]  /*3c00*/  BSYNC B2 ;  /* 0x0000000000027941 */ /* 0x000fea0003800000 */
.L_x_668:
[----:B------:R-:W-:Y:S01]  /*3c10*/  ISETP.NE.AND P3, PT, R10, RZ, PT ;  /* 0x000000ff0a00720c */ /* 0x000fe20003f65270 */
[----:B------:R-:W-:-:S12]  /*3c20*/  BSSY B2, `(.L_x_672) ;  /* 0x0000032000027945 */ /* 0x000fd80003800000 */
[----:B------:R-:W-:Y:S05]  /*3c30*/  @!P3 BRA `(.L_x_673) ;  /* 0x0000000000c0b947 */ /* 0x000fea0003800000 */
[----:B-1----:R1:W2:Y:S01]  /*3c40*/  LDS.128 R36, [R4+0x26c00] ;  /* 0x026c000004247984 */ /* 0x0022a20000000c00 */
[----:B------:R-:W-:Y:S01]  /*3c50*/  ISETP.GE.AND P3, PT, R215, R115, PT ;  /* 0x00000073d700720c */ /* 0x000fe20003f66270 */
[----:B------:R-:W-:-:S12]  /*3c60*/  BSSY B3, `(.L_x_674) ;  /* 0x000002b000037945 */ /* 0x000fd80003800000 */
[----:B-1----:R-:W-:Y:S05]  /*3c70*/  @P3 BRA `(.L_x_675) ;  /* 0x0000000000a43947 */ /* 0x002fea0003800000 */
[----:B------:R-:W-:Y:S01]  /*3c80*/  SHF.R.U64 R122, R90, 0x10, R91 ;  /* 0x000000105a7a7819 */ /* 0x000fe2000000125b */
[----:B--2---:R-:W-:Y:S01]  /*3c90*/  HADD2.F32 R124, -RZ, R39.H0_H0 ;  /* 0x20000027ff7c7230 */ /* 0x004fe20000004100 */
[----:B------:R-:W-:Y:S01]  /*3ca0*/  SHF.R.U32.HI R123, RZ, 0x10, R117 ;  /* 0x00000010ff7b7819 */ /* 0x000fe20000011675 */
[----:B------:R-:W-:Y:S01]  /*3cb0*/  HADD2.F32 R137, -RZ, R164.H1_H1 ;  /* 0x300000a4ff897230 */ /* 0x000fe20000004100 */
[----:B------:R-:W-:Y:S01]  /*3cc0*/  SHF.R.U32.HI R90, RZ, 0x10, R91 ;  /* 0x00000010ff5a7819 */ /* 0x000fe2000001165b */
[----:B------:R-:W-:Y:S01]  /*3cd0*/  HADD2.F32 R122, -RZ, R122.H0_H0 ;  /* 0x2000007aff7a7230 */ /* 0x000fe20000004100 */
[----:B------:R-:W-:Y:S01]  /*3ce0*/  SHF.R.U64 R91, R116, 0x10, R117 ;  /* 0x00000010745b7819 */ /* 0x000fe20000001275 */
[----:B------:R-:W-:Y:S02]  /*3cf0*/  HADD2.F32 R123, -RZ, R123.H0_H0 ;  /* 0x2000007bff7b7230 */ /* 0x000fe40000004100 */
[----:B------:R-:W-:Y:S02]  /*3d00*/  HADD2.F32 R116, -RZ, R39.H1_H1 ;  /* 0x30000027ff747230 */ /* 0x000fe40000004100 */
[----:B------:R-:W-:-:S02]  /*3d10*/  HADD2.F32 R138, -RZ, R91.H0_H0 ;  /* 0x2000005bff8a7230 */ /* 0x000fc40000004100 */
[--C-:B------:R-:W-:Y:S02]  /*3d20*/  HADD2.F32 R91, -RZ, R37.reuse.H1_H1 ;  /* 0x30000025ff5b7230 */ /* 0x100fe40000004100 */
[-C--:B------:R-:W-:Y:S01]  /*3d30*/  FMUL.FTZ R39, R116, R123.reuse ;  /* 0x0000007b74277220 */ /* 0x080fe20000410000 */
[----:B------:R-:W-:Y:S02]  /*3d40*/  HADD2.F32 R37, -RZ, R37.H0_H0 ;  /* 0x20000025ff257230 */ /* 0x000fe40000004100 */
[C---:B------:R-:W-:Y:S01]  /*3d50*/  FMUL.FTZ R123, R124.reuse, R123 ;  /* 0x0000007b7c7b7220 */ /* 0x040fe20000410000 */
[----:B------:R-:W-:Y:S02]  /*3d60*/  HADD2.F32 R117, -RZ, R90.H0_H0 ;  /* 0x2000005aff757230 */ /* 0x000fe40000004100 */
[-C--:B------:R-:W-:Y:S01]  /*3d70*/  FMUL.FTZ R90, R91, R138.reuse ;  /* 0x0000008a5b5a7220 */ /* 0x080fe20000410000 */
[----:B------:R-:W-:Y:S02]  /*3d80*/  FMUL.FTZ R138, R37, R138 ;  /* 0x0000008a258a7220 */ /* 0x000fe40000410000 */
[-C--:B------:R-:W-:Y:S01]  /*3d90*/  FFMA.FTZ R39, R124, R117.reuse, -R39 ;  /* 0x000000757c277223 */ /* 0x080fe20000010827 */
[----:B------:R-:W-:Y:S01]  /*3da0*/  FFMA.FTZ R116, R116, R117, R123 ;  /* 0x0000007574747223 */ /* 0x000fe2000001007b */
[----:B------:R-:W-:-:S02]  /*3db0*/  HADD2.F32 R117, -RZ, R166.H0_H0 ;  /* 0x200000a6ff757230 */ /* 0x000fc40000004100 */
[-C--:B------:R-:W-:Y:S01]  /*3dc0*/  FFMA.FTZ R37, R37, R122.reuse, -R90 ;  /* 0x0000007a25257223 */ /* 0x080fe2000001085a */
[--C-:B------:R-:W-:Y:S02]  /*3dd0*/  HADD2.F32 R123, -RZ, R36.reuse.H1_H1 ;  /* 0x30000024ff7b7230 */ /* 0x100fe40000004100 */
[----:B------:R-:W-:Y:S01]  /*3de0*/  FFMA.FTZ R90, R91, R122, R138 ;  /* 0x0000007a5b5a7223 */ /* 0x000fe2000001008a */
[----:B------:R-:W-:Y:S01]  /*3df0*/  HADD2.F32 R124, -RZ, R36.H0_H0 ;  /* 0x20000024ff7c7230 */ /* 0x000fe20000004100 */
[----:B------:R-:W-:Y:S01]  /*3e00*/  F2FP.F16.F32.PACK_AB R39, R116, R39 ;  /* 0x000000277427723e */ /* 0x000fe200000000ff */
[----:B------:R-:W-:Y:S02]  /*3e10*/  HADD2.F32 R91, -RZ, R166.H1_H1 ;  /* 0x300000a6ff5b7230 */ /* 0x000fe40000004100 */
[-C--:B------:R-:W-:Y:S01]  /*3e20*/  FMUL.FTZ R125, R123, R117.reuse ;  /* 0x000000757b7d7220 */ /* 0x080fe20000410000 */
[----:B------:R-:W-:Y:S02]  /*3e30*/  HADD2.F32 R36, -RZ, R38.H1_H1 ;  /* 0x30000026ff247230 */ /* 0x000fe40000004100 */
[----:B------:R-:W-:Y:S01]  /*3e40*/  FMUL.FTZ R138, R124, R117 ;  /* 0x000000757c8a7220 */ /* 0x000fe20000410000 */
[----:B------:R-:W-:Y:S01]  /*3e50*/  HADD2.F32 R122, -RZ, R164.H0_H0 ;  /* 0x200000a4ff7a7230 */ /* 0x000fe20000004100 */
[----:B------:R-:W-:Y:S01]  /*3e60*/  F2FP.F16.F32.PACK_AB R37, R90, R37 ;  /* 0x000000255a25723e */ /* 0x000fe200000000ff */
[----:B------:R-:W-:-:S02]  /*3e70*/  HADD2.F32 R38, -RZ, R38.H0_H0 ;  /* 0x20000026ff267230 */ /* 0x000fc40000004100 */
[-C--:B------:R-:W-:Y:S01]  /*3e80*/  FMUL.FTZ R117, R36, R91.reuse ;  /* 0x0000005b24757220 */ /* 0x080fe20000410000 */
        /* <DEDUP_REMOVED lines=8> */
.L_x_675:
[----:B------:R-:W-:Y:S05]  /*3f10*/  BSYNC B3 ;  /* 0x0000000000037941 */ /* 0x000fea0003800000 */
.L_x_674:
[----:B------:R-:W-:Y:S02]  /*3f20*/  ULDC.64 UR4, c[0x0][0x208] ;  /* 0x0000820000047ab9 */ /* 0x000fe40000000a00 */
[----:B--2---:R2:W-:Y:S03]  /*3f30*/  STG.E.128 desc[UR4][R56.64+0x80], R36 ;  /* 0x0000802438007986 */ /* 0x0045e6000c101d04 */
.L_x_673:
[----:B------:R-:W-:Y:S05]  /*3f40*/  BSYNC B2 ;  /* 0x0000000000027941 */ /* 0x000fea0003800000 */
.L_x_672:
[----:B------:R-:W-:Y:S01]  /*3f50*/  ISETP.NE.AND P3, PT, R9, RZ, PT ;  /* 0x000000ff0900720c */ /* 0x000fe20003f65270 */
[----:B------:R-:W-:-:S12]  /*3f60*/  BSSY B2, `(.L_x_676) ;  /* 0x0000032000027945 */ /* 0x000fd80003800000 */
[----:B------:R-:W-:Y:S05]  /*3f70*/  @!P3 BRA `(.L_x_677) ;  /* 0x0000000000c0b947 */ /* 0x000fea0003800000 */
[----:B-12---:R1:W2:Y:S01]  /*3f80*/  LDS.128 R36, [R4+0x29400] ;  /* 0x0294000004247984 */ /* 0x0062a20000000c00 */
[----:B------:R-:W-:Y:S01]  /*3f90*/  ISETP.GE.AND P3, PT, R214, R115, PT ;  /* 0x00000073d600720c */ /* 0x000fe20003f66270 */
[----:B------:R-:W-:-:S12]  /*3fa0*/  BSSY B3, `(.L_x_678) ;  /* 0x000002b000037945 */ /* 0x000fd80003800000 */
[----:B-1----:R-:W-:Y:S05]  /*3fb0*/  @P3 BRA `(.L_x_679) ;  /* 0x0000000000a43947 */ /* 0x002fea0003800000 */
[--C-:B------:R-:W-:Y:S01]  /*3fc0*/  SHF.R.U64 R90, R82, 0x10, R83.reuse ;  /* 0x00000010525a7819 */ /* 0x100fe20000001253 */
[----:B--2---:R-:W-:Y:S01]  /*3fd0*/  HADD2.F32 R116, -RZ, R39.H0_H0 ;  /* 0x20000027ff747230 */ /* 0x004fe20000004100 */
[----:B------:R-:W-:Y:S01]  /*3fe0*/  SHF.R.U32.HI R82, RZ, 0x10, R83 ;  /* 0x00000010ff527819 */ /* 0x000fe20000011653 */
[----:B------:R-:W-:Y:S01]  /*3ff0*/  HADD2.F32 R123, -RZ, R163.H1_H1 ;  /* 0x300000a3ff7b7230 */ /* 0x000fe20000004100 */
[--C-:B------:R-:W-:Y:S01]  /*4000*/  SHF.R.U32.HI R91, RZ, 0x10, R89.reuse ;  /* 0x00000010ff5b7819 */ /* 0x100fe20000011659 */
[----:B------:R-:W-:Y:S01]  /*4010*/  HADD2.F32 R90, -RZ, R90.H0_H0 ;  /* 0x2000005aff5a7230 */ /* 0x000fe20000004100 */
[----:B------:R-:W-:Y:S01]  /*4020*/  SHF.R.U64 R83, R88, 0x10, R89 ;  /* 0x0000001058537819 */ /* 0x000fe20000001259 */
[----:B------:R-:W-:Y:S02]  /*4030*/  HADD2.F32 R88, -RZ, R39.H1_H1 ;  /* 0x30000027ff587230 */ /* 0x000fe40000004100 */
[----:B------:R-:W-:Y:S02]  /*4040*/  HADD2.F32 R91, -RZ, R91.H0_H0 ;  /* 0x2000005bff5b7230 */ /* 0x000fe40000004100 */
[----:B------:R-:W-:-:S02]  /*4050*/  HADD2.F32 R122, -RZ, R83.H0_H0 ;  /* 0x20000053ff7a7230 */ /* 0x000fc40000004100 */
[--C-:B------:R-:W-:Y:S02]  /*4060*/  HADD2.F32 R83, -RZ, R37.reuse.H1_H1 ;  /* 0x30000025ff537230 */ /* 0x100fe40000004100 */
[-C--:B------:R-:W-:Y:S01]  /*4070*/  FMUL.FTZ R39, R88, R91.reuse ;  /* 0x0000005b58277220 */ /* 0x080fe20000410000 */
[----:B------:R-:W-:Y:S02]  /*4080*/  HADD2.F32 R37, -RZ, R37.H0_H0 ;  /* 0x20000025ff257230 */ /* 0x000fe40000004100 */
[C---:B------:R-:W-:Y:S01]  /*4090*/  FMUL.FTZ R91, R116.reuse, R91 ;  /* 0x0000005b745b7220 */ /* 0x040fe20000410000 */
[----:B------:R-:W-:Y:S02]  /*40a0*/  HADD2.F32 R89, -RZ, R82.H0_H0 ;  /* 0x20000052ff597230 */ /* 0x000fe40000004100 */
[-C--:B------:R-:W-:Y:S01]  /*40b0*/  FMUL.FTZ R82, R83, R122.reuse ;  /* 0x0000007a53527220 */ /* 0x080fe20000410000 */
[C---:B------:R-:W-:Y:S02]  /*40c0*/  FMUL.FTZ R122, R37.reuse, R122 ;  /* 0x0000007a257a7220 */ /* 0x040fe40000410000 */
[-C--:B------:R-:W-:Y:S01]  /*40d0*/  FFMA.FTZ R39, R116, R89.reuse, -R39 ;  /* 0x0000005974277223 */ /* 0x080fe20000010827 */
[----:B------:R-:W-:Y:S01]  /*40e0*/  FFMA.FTZ R88, R88, R89, R91 ;  /* 0x0000005958587223 */ /* 0x000fe2000001005b */
[----:B------:R-:W-:Y:S01]  /*40f0*/  FFMA.FTZ R37, R37, R90, -R82 ;  /* 0x0000005a25257223 */ /* 0x000fe20000010852 */
[----:B------:R-:W-:-:S02]  /*4100*/  HADD2.F32 R89, -RZ, R165.H0_H0 ;  /* 0x200000a5ff597230 */ /* 0x000fc40000004100 */
[----:B------:R-:W-:Y:S01]  /*4110*/  FFMA.FTZ R82, R83, R90, R122 ;  /* 0x0000005a53527223 */ /* 0x000fe2000001007a */
[--C-:B------:R-:W-:Y:S01]  /*4120*/  HADD2.F32 R91, -RZ, R36.reuse.H1_H1 ;  /* 0x30000024ff5b7230 */ /* 0x100fe20000004100 */
[----:B------:R-:W-:Y:S01]  /*4130*/  F2FP.F16.F32.PACK_AB R39, R88, R39 ;  /* 0x000000275827723e */ /* 0x000fe200000000ff */
[----:B------:R-:W-:Y:S02]  /*4140*/  HADD2.F32 R116, -RZ, R36.H0_H0 ;  /* 0x20000024ff747230 */ /* 0x000fe40000004100 */
[----:B------:R-:W-:Y:S02]  /*4150*/  HADD2.F32 R83, -RZ, R165.H1_H1 ;  /* 0x300000a5ff537230 */ /* 0x000fe40000004100 */
[-C--:B------:R-:W-:Y:S01]  /*4160*/  FMUL.FTZ R117, R91, R89.reuse ;  /* 0x000000595b757220 */ /* 0x080fe20000410000 */
[--C-:B------:R-:W-:Y:S02]  /*4170*/  HADD2.F32 R36, -RZ, R38.reuse.H1_H1 ;  /* 0x30000026ff247230 */ /* 0x100fe40000004100 */
[----:B------:R-:W-:Y:S01]  /*4180*/  FMUL.FTZ R122, R116, R89 ;  /* 0x00000059747a7220 */ /* 0x000fe20000410000 */
[----:B------:R-:W-:Y:S01]  /*4190*/  HADD2.F32 R38, -RZ, R38.H0_H0 ;  /* 0x20000026ff267230 */ /* 0x000fe20000004100 */
[----:B------:R-:W-:Y:S01]  /*41a0*/  F2FP.F16.F32.PACK_AB R37, R82, R37 ;  /* 0x000000255225723e */ /* 0x000fe200000000ff */
[----:B------:R-:W-:-:S02]  /*41b0*/  HADD2.F32 R90, -RZ, R163.H0_H0 ;  /* 0x200000a3ff5a7230 */ /* 0x000fc40000004100 */
[-C--:B------:R-:W-:Y:S01]  /*41c0*/  FMUL.FTZ R89, R36, R83.reuse ;  /* 0x0000005324597220 */ /* 0x080fe20000410000 */
[----:B------:R-:W-:Y:S02]  /*41d0*/  FMUL.FTZ R83, R38, R83 ;  /* 0x0000005326537220 */ /* 0x000fe40000410000 */
[-C--:B------:R-:W-:Y:S01]  /*41e0*/  FFMA.FTZ R117, R116, R90.reuse, -R117 ;  /* 0x0000005a74757223 */ /* 0x080fe20000010875 */
[----:B------:R-:W-:Y:S01]  /*41f0*/  FFMA.FTZ R122, R91, R90, R122 ;  /* 0x0000005a5b7a7223 */ /* 0x000fe2000001007a */
[-C--:B------:R-:W-:Y:S01]  /*4200*/  FFMA.FTZ R89, R38, R123.reuse, -R89 ;  /* 0x0000007b26597223 */ /* 0x080fe20000010859 */
[----:B------:R-:W-:-:S03]  /*4210*/  FFMA.FTZ R36, R36, R123, R83 ;  /* 0x0000007b24247223 */ /* 0x000fc60000010053 */
[----:B------:R-:W-:Y:S02]  /*4220*/  F2FP.F16.F32.PACK_AB R122, R122, R117 ;  /* 0x000000757a7a723e */ /* 0x000fe400000000ff */
[----:B------:R-:W-:Y:S02]  /*4230*/  F2FP.F16.F32.PACK_AB R38, R36, R89 ;  /* 0x000000592426723e */ /* 0x000fe400000000ff */
[----:B------:R-:W-:-:S07]  /*4240*/  MOV R36, R122 ;  /* 0x0000007a00247202 */ /* 0x000fce0000000f00 */
.L_x_679:
[----:B------:R-:W-:Y:S05]  /*4250*/  BSYNC B3 ;  /* 0x0000000000037941 */ /* 0x000fea0003800000 */
.L_x_678:
[----:B------:R-:W-:Y:S02]  /*4260*/  ULDC.64 UR4, c[0x0][0x208] ;  /* 0x0000820000047ab9 */ /* 0x000fe40000000a00 */
[----:B--2---:R3:W-:Y:S03]  /*4270*/  STG.E.128 desc[UR4][R56.64+0x100], R36 ;  /* 0x0001002438007986 */ /* 0x0047e6000c101d04 */
.L_x_677:
[----:B------:R-:W-:Y:S05]  /*4280*/  BSYNC B2 ;  /* 0x0000000000027941 */ /* 0x000fea0003800000 */
.L_x_676:
[----:B------:R-:W-:-:S13]  /*4290*/  ISETP.NE.AND P3, PT, R8, RZ, PT ;  /* 0x000000ff0800720c */ /* 0x000fda0003f65270 */
[----:B------:R-:W-:Y:S05]  /*42a0*/  @!P3 BRA `(.L_x_667) ;  /* 0x0000000000bcb947 */ /* 0x000fea0003800000 */
[----:B-123--:R1:W2:Y:S01]  /*42b0*/  LDS.128 R36, [R4+0x2bc00] ;  /* 0x02bc000004247984 */ /* 0x00e2a20000000c00 */
        /* <DEDUP_REMOVED lines=8> */
[----:B------:R-:W-:Y:S01]  /*4340*/  HADD2.F32 R80, -RZ, R80.H0_H0 ;  /* 0x20000050ff507230 */ /* 0x000fe20000004100 */
[----:B------:R-:W-:Y:S01]  /*4350*/  SHF.R.U32.HI R79, RZ, 0x10, R79 ;  /* 0x00000010ff4f7819 */ /* 0x000fe2000001164f */
[----:B------:R-:W-:Y:S02]  /*4360*/  HADD2.F32 R81, -RZ, R81.H0_H0 ;  /* 0x20000051ff517230 */ /* 0x000fe40000004100 */
[--C-:B------:R-:W-:Y:S02]  /*4370*/  HADD2.F32 R82, -RZ, R39.reuse.H1_H1 ;  /* 0x30000027ff527230 */ /* 0x100fe40000004100 */
[----:B------:R-:W-:Y:S01]  /*4380*/  FMUL.FTZ R90, R83, R80 ;  /* 0x00000050535a7220 */ /* 0x000fe20000410000 */
[----:B------:R-:W-:-:S02]  /*4390*/  HADD2.F32 R88, -RZ, R39.H0_H0 ;  /* 0x20000027ff587230 */ /* 0x000fc40000004100 */
[C---:B------:R-:W-:Y:S01]  /*43a0*/  FMUL.FTZ R80, R37.reuse, R80 ;  /* 0x0000005025507220 */ /* 0x040fe20000410000 */
[----:B------:R-:W-:Y:S02]  /*43b0*/  HADD2.F32 R78, -RZ, R78.H0_H0 ;  /* 0x2000004eff4e7230 */ /* 0x000fe40000004100 */
[-C--:B------:R-:W-:Y:S01]  /*43c0*/  FMUL.FTZ R39, R82, R81.reuse ;  /* 0x0000005152277220 */ /* 0x080fe20000410000 */
[----:B------:R-:W-:Y:S02]  /*43d0*/  HADD2.F32 R79, -RZ, R79.H0_H0 ;  /* 0x2000004fff4f7230 */ /* 0x000fe40000004100 */
[----:B------:R-:W-:Y:S01]  /*43e0*/  FMUL.FTZ R81, R88, R81 ;  /* 0x0000005158517220 */ /* 0x000fe20000410000 */
[----:B------:R-:W-:Y:S02]  /*43f0*/  HADD2.F32 R91, -RZ, R155.H0_H0 ;  /* 0x2000009bff5b7230 */ /* 0x000fe40000004100 */
[-C--:B------:R-:W-:Y:S01]  /*4400*/  FFMA.FTZ R90, R37, R78.reuse, -R90 ;  /* 0x0000004e255a7223 */ /* 0x080fe2000001085a */
[----:B------:R-:W-:Y:S01]  /*4410*/  FFMA.FTZ R83, R83, R78, R80 ;  /* 0x0000004e53537223 */ /* 0x000fe20000010050 */
[----:B------:R-:W-:Y:S01]  /*4420*/  FFMA.FTZ R82, R82, R79, R81 ;  /* 0x0000004f52527223 */ /* 0x000fe20000010051 */
[----:B------:R-:W-:-:S02]  /*4430*/  HADD2.F32 R78, -RZ, R36.H1_H1 ;  /* 0x30000024ff4e7230 */ /* 0x000fc40000004100 */
[----:B------:R-:W-:Y:S01]  /*4440*/  FFMA.FTZ R39, R88, R79, -R39 ;  /* 0x0000004f58277223 */ /* 0x000fe20000010827 */
[----:B------:R-:W-:Y:S02]  /*4450*/  HADD2.F32 R81, -RZ, R162.H0_H0 ;  /* 0x200000a2ff517230 */ /* 0x000fe40000004100 */
[----:B------:R-:W-:Y:S02]  /*4460*/  HADD2.F32 R36, -RZ, R36.H0_H0 ;  /* 0x20000024ff247230 */ /* 0x000fe40000004100 */
[----:B------:R-:W-:Y:S02]  /*4470*/  HADD2.F32 R37, -RZ, R161.H1_H1 ;  /* 0x300000a1ff257230 */ /* 0x000fe40000004100 */
[-C--:B------:R-:W-:Y:S01]  /*4480*/  FMUL.FTZ R89, R78, R81.reuse ;  /* 0x000000514e597220 */ /* 0x080fe20000410000 */
[--C-:B------:R-:W-:Y:S02]  /*4490*/  HADD2.F32 R80, -RZ, R38.reuse.H1_H1 ;  /* 0x30000026ff507230 */ /* 0x100fe40000004100 */
[----:B------:R-:W-:Y:S01]  /*44a0*/  FMUL.FTZ R117, R36, R81 ;  /* 0x0000005124757220 */ /* 0x000fe20000410000 */
[----:B------:R-:W-:Y:S01]  /*44b0*/  HADD2.F32 R38, -RZ, R38.H0_H0 ;  /* 0x20000026ff267230 */ /* 0x000fe20000004100 */
[----:B------:R-:W-:Y:S01]  /*44c0*/  F2FP.F16.F32.PACK_AB R39, R82, R39 ;  /* 0x000000275227723e */ /* 0x000fe200000000ff */
[----:B------:R-:W-:-:S02]  /*44d0*/  HADD2.F32 R79, -RZ, R162.H1_H1 ;  /* 0x300000a2ff4f7230 */ /* 0x000fc40000004100 */
[-C--:B------:R-:W-:Y:S01]  /*44e0*/  FMUL.FTZ R81, R80, R37.reuse ;  /* 0x0000002550517220 */ /* 0x080fe20000410000 */
[----:B------:R-:W-:Y:S02]  /*44f0*/  FMUL.FTZ R37, R38, R37 ;  /* 0x0000002526257220 */ /* 0x000fe40000410000 */
[-C--:B------:R-:W-:Y:S01]  /*4500*/  FFMA.FTZ R89, R36, R79.reuse, -R89 ;  /* 0x0000004f24597223 */ /* 0x080fe20000010859 */
[----:B------:R-:W-:Y:S01]  /*4510*/  FFMA.FTZ R78, R78, R79, R117 ;  /* 0x0000004f4e4e7223 */ /* 0x000fe20000010075 */
[-C--:B------:R-:W-:Y:S01]  /*4520*/  FFMA.FTZ R81, R38, R91.reuse, -R81 ;  /* 0x0000005b26517223 */ /* 0x080fe20000010851 */
[----:B------:R-:W-:Y:S01]  /*4530*/  FFMA.FTZ R80, R80, R91, R37 ;  /* 0x0000005b50507223 */ /* 0x000fe20000010025 */
[----:B------:R-:W-:Y:S02]  /*4540*/  F2FP.F16.F32.PACK_AB R37, R83, R90 ;  /* 0x0000005a5325723e */ /* 0x000fe400000000ff */
[----:B------:R-:W-:Y:S02]  /*4550*/  F2FP.F16.F32.PACK_AB R36, R78, R89 ;  /* 0x000000594e24723e */ /* 0x000fe400000000ff */
[----:B------:R-:W-:-:S07]  /*4560*/  F2FP.F16.F32.PACK_AB R38, R80, R81 ;  /* 0x000000515026723e */ /* 0x000fce00000000ff */
.L_x_681:
[----:B------:R-:W-:Y:S05]  /*4570*/  BSYNC B2 ;  /* 0x0000000000027941 */ /* 0x000fea0003800000 */
.L_x_680:
[----:B------:R-:W-:Y:S02]  /*4580*/  ULDC.64 UR4, c[0x0][0x208] ;  /* 0x0000820000047ab9 */ /* 0x000fe40000000a00 */
[----:B--2---:R4:W-:Y:S03]  /*4590*/  STG.E.128 desc[UR4][R56.64+0x180], R36 ;  /* 0x0001802438007986 */ /* 0x0049e6000c101d04 */
.L_x_667:
[----:B------:R-:W-:Y:S05]  /*45a0*/  BSYNC B1 ;  /* 0x0000000000017941 */ /* 0x000fea0003800000 */
.L_x_666:
[----:B------:R-:W-:Y:S04]  /*45b0*/  BSSY B1, `(.L_x_682) ;  /* 0x00000d2000017945 */ /* 0x000fe80003800000 */
[----:B------:R-:W-:Y:S05]  /*45c0*/  @P4 BRA `(.L_x_683) ;  /* 0x0000000c00404947 */ /* 0x000fea0003800000 */
[----:B------:R-:W-:Y:S01]  /*45d0*/  ISETP.NE.AND P3, PT, R26, RZ, PT ;  /* 0x000000ff1a00720c */ /* 0x000fe20003f65270 */
[----:B------:R-:W-:-:S12]  /*45e0*/  BSSY B2, `(.L_x_684) ;  /* 0x0000033000027945 */ /* 0x000fd80003800000 */
[----:B------:R-:W-:Y:S05]  /*45f0*/  @!P3 BRA `(.L_x_685) ;  /* 0x0000000000c4b947 */ /* 0x000fea0003800000 */
[----:B-1234-:R1:W2:Y:S01]  /*4600*/  LDS.128 R36, [R4+0x25400] ;  /* 0x0254000004247984 */ /* 0x01e2a20000000c00 */
[----:B------:R-:W-:Y:S01]  /*4610*/  ISETP.GE.AND P3, PT, R22, R115, PT ;  /* 0x000000731600720c */ /* 0x000fe20003f66270 */
[----:B------:R-:W-:-:S12]  /*4620*/  BSSY B3, `(.L_x_686) ;  /* 0x000002c000037945 */ /* 0x000fd80003800000 */
[----:B-1----:R-:W-:Y:S05]  /*4630*/  @P3 BRA `(.L_x_687) ;  /* 0x0000000000a83947 */ /* 0x002fea0003800000 */
[----:B------:R-:W-:Y:S01]  /*4640*/  SHF.R.U64 R56, R74, 0x10, R75 ;  /* 0x000000104a387819 */ /* 0x000fe2000000124b */
[----:B--2---:R-:W-:Y:S01]  /*4650*/  HADD2.F32 R78, -RZ, R37.H0_H0 ;  /* 0x20000025ff4e7230 */ /* 0x004fe20000004100 */
[----:B------:R-:W-:Y:S01]  /*4660*/  SHF.R.U64 R57, R76, 0x10, R77 ;  /* 0x000000104c397819 */ /* 0x000fe2000000124d */
[----:B------:R-:W-:Y:S01]  /*4670*/  HADD2.F32 R161, -RZ, R161.H0_H0 ;  /* 0x200000a1ffa17230 */ /* 0x000fe20000004100 */
[----:B------:R-:W-:Y:S01]  /*4680*/  SHF.R.U32.HI R74, RZ, 0x10, R75 ;  /* 0x00000010ff4a7819 */ /* 0x000fe2000001164b */
[----:B------:R-:W-:Y:S01]  /*4690*/  IMAD.MOV.U32 R75, RZ, RZ, R39 ;  /* 0x000000ffff4b7224 */ /* 0x000fe200078e0027 */
[----:B------:R-:W-:Y:S01]  /*46a0*/  SHF.R.U32.HI R76, RZ, 0x10, R77 ;  /* 0x00000010ff4c7819 */ /* 0x000fe2000001164d */
[----:B------:R-:W-:Y:S02]  /*46b0*/  HADD2.F32 R39, -RZ, R56.H0_H0 ;  /* 0x20000038ff277230 */ /* 0x000fe40000004100 */
[----:B------:R-:W-:Y:S02]  /*46c0*/  HADD2.F32 R77, -RZ, R57.H0_H0 ;  /* 0x20000039ff4d7230 */ /* 0x000fe40000004100 */
[----:B------:R-:W-:-:S02]  /*46d0*/  HADD2.F32 R56, -RZ, R37.H1_H1 ;  /* 0x30000025ff387230 */ /* 0x000fc40000004100 */
[----:B------:R-:W-:Y:S02]  /*46e0*/  HADD2.F32 R76, -RZ, R76.H0_H0 ;  /* 0x2000004cff4c7230 */ /* 0x000fe40000004100 */
[--C-:B------:R-:W-:Y:S02]  /*46f0*/  HADD2.F32 R57, -RZ, R75.reuse.H1_H1 ;  /* 0x3000004bff397230 */ /* 0x100fe40000004100 */
[-C--:B------:R-:W-:Y:S01]  /*4700*/  FMUL.FTZ R37, R56, R77.reuse ;  /* 0x0000004d38257220 */ /* 0x080fe20000410000 */
[----:B------:R-:W-:Y:S02]  /*4710*/  HADD2.F32 R75, -RZ, R75.H0_H0 ;  /* 0x2000004bff4b7230 */ /* 0x000fe40000004100 */
[C---:B------:R-:W-:Y:S01]  /*4720*/  FMUL.FTZ R77, R78.reuse, R77 ;  /* 0x0000004d4e4d7220 */ /* 0x040fe20000410000 */
[----:B------:R-:W-:Y:S02]  /*4730*/  HADD2.F32 R74, -RZ, R74.H0_H0 ;  /* 0x2000004aff4a7230 */ /* 0x000fe40000004100 */
[-C--:B------:R-:W-:Y:S01]  /*4740*/  FMUL.FTZ R80, R57, R76.reuse ;  /* 0x0000004c39507220 */ /* 0x080fe20000410000 */
[-C--:B------:R-:W-:Y:S01]  /*4750*/  FFMA.FTZ R37, R78, R39.reuse, -R37 ;  /* 0x000000274e257223 */ /* 0x080fe20000010825 */
[C---:B------:R-:W-:Y:S01]  /*4760*/  FMUL.FTZ R76, R75.reuse, R76 ;  /* 0x0000004c4b4c7220 */ /* 0x040fe20000410000 */
        /* <DEDUP_REMOVED lines=9> */
[----:B------:R-:W-:Y:S02]  /*4800*/  HADD2.F32 R57, -RZ, R158.H0_H0 ;  /* 0x2000009eff397230 */ /* 0x000fe40000004100 */
[----:B------:R-:W-:Y:S01]  /*4810*/  FMUL.FTZ R77, R78, R77 ;  /* 0x0000004d4e4d7220 */ /* 0x000fe20000410000 */
[----:B------:R-:W-:-:S02]  /*4820*/  HADD2.F32 R38, -RZ, R38.H0_H0 ;  /* 0x20000026ff267230 */ /* 0x000fc40000004100 */
[----:B------:R-:W-:Y:S01]  /*4830*/  FMUL.FTZ R81, R36, R161 ;  /* 0x000000a124517220 */ /* 0x000fe20000410000 */
[----:B------:R-:W-:Y:S02]  /*4840*/  HADD2.F32 R75, -RZ, R157.H1_H1 ;  /* 0x3000009dff4b7230 */ /* 0x000fe40000004100 */
[-C--:B------:R-:W-:Y:S01]  /*4850*/  FFMA.FTZ R79, R78, R57.reuse, -R79 ;  /* 0x000000394e4f7223 */ /* 0x080fe2000001084f */
[----:B------:R-:W-:Y:S01]  /*4860*/  FFMA.FTZ R76, R76, R57, R77 ;  /* 0x000000394c4c7223 */ /* 0x000fe2000001004d */
[----:B------:R-:W-:Y:S01]  /*4870*/  FMUL.FTZ R161, R38, R161 ;  /* 0x000000a126a17220 */ /* 0x000fe20000410000 */
[----:B------:R-:W-:Y:S01]  /*4880*/  F2FP.F16.F32.PACK_AB R39, R74, R39 ;  /* 0x000000274a27723e */ /* 0x000fe200000000ff */
[-C--:B------:R-:W-:Y:S02]  /*4890*/  FFMA.FTZ R81, R38, R75.reuse, -R81 ;  /* 0x0000004b26517223 */ /* 0x080fe40000010851 */
[----:B------:R-:W-:Y:S01]  /*48a0*/  FFMA.FTZ R36, R36, R75, R161 ;  /* 0x0000004b24247223 */ /* 0x000fe200000100a1 */
[----:B------:R-:W-:-:S04]  /*48b0*/  F2FP.F16.F32.PACK_AB R76, R76, R79 ;  /* 0x0000004f4c4c723e */ /* 0x000fc800000000ff */
[----:B------:R-:W-:Y:S01]  /*48c0*/  F2FP.F16.F32.PACK_AB R38, R36, R81 ;  /* 0x000000512426723e */ /* 0x000fe200000000ff */
[----:B------:R-:W-:-:S07]  /*48d0*/  IMAD.MOV.U32 R36, RZ, RZ, R76 ;  /* 0x000000ffff247224 */ /* 0x000fce00078e004c */
.L_x_687:
[----:B------:R-:W-:Y:S05]  /*48e0*/  BSYNC B3 ;  /* 0x0000000000037941 */ /* 0x000fea0003800000 */
.L_x_686:
[----:B------:R-:W-:Y:S02]  /*48f0*/  ULDC.64 UR4, c[0x0][0x208] ;  /* 0x0000820000047ab9 */ /* 0x000fe40000000a00 */
[----:B--2---:R1:W-:Y:S03]  /*4900*/  STG.E.128 desc[UR4][R50.64], R36 ;  /* 0x0000002432007986 */ /* 0x0043e6000c101d04 */
.L_x_685:
[----:B------:R-:W-:Y:S05]  /*4910*/  BSYNC B2 ;  /* 0x0000000000027941 */ /* 0x000fea0003800000 */
.L_x_684:
        /* <DEDUP_REMOVED lines=8> */
[----:B--2---:R-:W-:Y:S01]  /*49a0*/  IMAD.MOV.U32 R57, RZ, RZ, R39 ;  /* 0x000000ffff397224 */ /* 0x004fe200078e0027 */
[--C-:B------:R-:W-:Y:S01]  /*49b0*/  SHF.R.U64 R70, R72, 0x10, R73.reuse ;  /* 0x0000001048467819 */ /* 0x100fe20000001249 */
[--C-:B------:R-:W-:Y:S01]  /*49c0*/  HADD2.F32 R39, -RZ, R37.reuse.H1_H1 ;  /* 0x30000025ff277230 */ /* 0x100fe20000004100 */
[----:B------:R-:W-:Y:S02]  /*49d0*/  SHF.R.U32.HI R74, RZ, 0x10, R73 ;  /* 0x00000010ff4a7819 */ /* 0x000fe40000011649 */
[----:B------:R-:W-:Y:S01]  /*49e0*/  MOV R56, R36 ;  /* 0x0000002400387202 */ /* 0x000fe20000000f00 */
[----:B------:R-:W-:Y:S01]  /*49f0*/  HADD2.F32 R73, -RZ, R70.H0_H0 ;  /* 0x20000046ff497230 */ /* 0x000fe20000004100 */
[----:B------:R-:W-:Y:S01]  /*4a00*/  SHF.R.U32.HI R75, RZ, 0x10, R71 ;  /* 0x00000010ff4b7819 */ /* 0x000fe20000011647 */
[----:B------:R-:W-:Y:S02]  /*4a10*/  HADD2.F32 R36, -RZ, R37.H0_H0 ;  /* 0x20000025ff247230 */ /* 0x000fe40000004100 */
[----:B------:R-:W-:-:S02]  /*4a20*/  HADD2.F32 R70, -RZ, R57.H1_H1 ;  /* 0x30000039ff467230 */ /* 0x000fc40000004100 */
[-C--:B------:R-:W-:Y:S01]  /*4a30*/  FMUL.FTZ R37, R39, R73.reuse ;  /* 0x0000004927257220 */ /* 0x080fe20000410000 */
[----:B------:R-:W-:Y:S02]  /*4a40*/  HADD2.F32 R74, -RZ, R74.H0_H0 ;  /* 0x2000004aff4a7230 */ /* 0x000fe40000004100 */
[----:B------:R-:W-:Y:S02]  /*4a50*/  HADD2.F32 R57, -RZ, R57.H0_H0 ;  /* 0x20000039ff397230 */ /* 0x000fe40000004100 */
[----:B------:R-:W-:Y:S02]  /*4a60*/  HADD2.F32 R71, -RZ, R76.H0_H0 ;  /* 0x2000004cff477230 */ /* 0x000fe40000004100 */
[----:B------:R-:W-:Y:S01]  /*4a70*/  FMUL.FTZ R76, R36, R73 ;  /* 0x00000049244c7220 */ /* 0x000fe20000410000 */
[----:B------:R-:W-:Y:S02]  /*4a80*/  HADD2.F32 R72, -RZ, R75.H0_H0 ;  /* 0x2000004bff487230 */ /* 0x000fe40000004100 */
[-C--:B------:R-:W-:Y:S01]  /*4a90*/  FMUL.FTZ R78, R70, R74.reuse ;  /* 0x0000004a464e7220 */ /* 0x080fe20000410000 */
[----:B------:R-:W-:Y:S01]  /*4aa0*/  FMUL.FTZ R73, R57, R74 ;  /* 0x0000004a39497220 */ /* 0x000fe20000410000 */
[-C--:B------:R-:W-:Y:S01]  /*4ab0*/  FFMA.FTZ R36, R36, R71.reuse, -R37 ;  /* 0x0000004724247223 */ /* 0x080fe20000010825 */
[----:B------:R-:W-:Y:S01]  /*4ac0*/  FFMA.FTZ R37, R39, R71, R76 ;  /* 0x0000004727257223 */ /* 0x000fe2000001004c */
[-C--:B------:R-:W-:Y:S01]  /*4ad0*/  FFMA.FTZ R39, R57, R72.reuse, -R78 ;  /* 0x0000004839277223 */ /* 0x080fe2000001084e */
[----:B------:R-:W-:Y:S01]  /*4ae0*/  FFMA.FTZ R74, R70, R72, R73 ;  /* 0x00000048464a7223 */ /* 0x000fe20000010049 */
[----:B------:R-:W-:-:S02]  /*4af0*/  HADD2.F32 R72, -RZ, R156.H1_H1 ;  /* 0x3000009cff487230 */ /* 0x000fc40000004100 */
[----:B------:R-:W-:Y:S01]  /*4b00*/  HADD2.F32 R75, -RZ, R158.H1_H1 ;  /* 0x3000009eff4b7230 */ /* 0x000fe20000004100 */
[----:B------:R-:W-:Y:S01]  /*4b10*/  F2FP.F16.F32.PACK_AB R37, R37, R36 ;  /* 0x000000242525723e */ /* 0x000fe200000000ff */
[----:B------:R-:W-:Y:S01]  /*4b20*/  HADD2.F32 R57, -RZ, R56.H1_H1 ;  /* 0x30000038ff397230 */ /* 0x000fe20000004100 */
[----:B------:R-:W-:Y:S01]  /*4b30*/  F2FP.F16.F32.PACK_AB R39, R74, R39 ;  /* 0x000000274a27723e */ /* 0x000fe200000000ff */
[----:B------:R-:W-:Y:S02]  /*4b40*/  HADD2.F32 R70, -RZ, R38.H1_H1 ;  /* 0x30000026ff467230 */ /* 0x000fe40000004100 */
[----:B------:R-:W-:Y:S02]  /*4b50*/  HADD2.F32 R56, -RZ, R56.H0_H0 ;  /* 0x20000038ff387230 */ /* 0x000fe40000004100 */
[----:B------:R-:W-:Y:S01]  /*4b60*/  FMUL.FTZ R77, R57, R72 ;  /* 0x00000048394d7220 */ /* 0x000fe20000410000 */
[----:B------:R-:W-:Y:S02]  /*4b70*/  HADD2.F32 R38, -RZ, R38.H0_H0 ;  /* 0x20000026ff267230 */ /* 0x000fe40000004100 */
[----:B------:R-:W-:Y:S01]  /*4b80*/  FMUL.FTZ R79, R70, R75 ;  /* 0x0000004b464f7220 */ /* 0x000fe20000410000 */
[----:B------:R-:W-:-:S02]  /*4b90*/  HADD2.F32 R71, -RZ, R154.H0_H0 ;  /* 0x2000009aff477230 */ /* 0x000fc40000004100 */
[----:B------:R-:W-:Y:S01]  /*4ba0*/  FMUL.FTZ R72, R56, R72 ;  /* 0x0000004838487220 */ /* 0x000fe20000410000 */
[----:B------:R-:W-:Y:S02]  /*4bb0*/  HADD2.F32 R73, -RZ, R154.H1_H1 ;  /* 0x3000009aff497230 */ /* 0x000fe40000004100 */
[----:B------:R-:W-:Y:S01]  /*4bc0*/  FMUL.FTZ R75, R38, R75 ;  /* 0x0000004b264b7220 */ /* 0x000fe20000410000 */
[-C--:B------:R-:W-:Y:S01]  /*4bd0*/  FFMA.FTZ R77, R56, R71.reuse, -R77 ;  /* 0x00000047384d7223 */ /* 0x080fe2000001084d */
[----:B------:R-:W-:Y:S01]  /*4be0*/  FFMA.FTZ R72, R57, R71, R72 ;  /* 0x0000004739487223 */ /* 0x000fe20000010048 */
[-C--:B------:R-:W-:Y:S01]  /*4bf0*/  FFMA.FTZ R79, R38, R73.reuse, -R79 ;  /* 0x00000049264f7223 */ /* 0x080fe2000001084f */
[----:B------:R-:W-:-:S03]  /*4c00*/  FFMA.FTZ R70, R70, R73, R75 ;  /* 0x0000004946467223 */ /* 0x000fc6000001004b */
[----:B------:R-:W-:Y:S02]  /*4c10*/  F2FP.F16.F32.PACK_AB R36, R72, R77 ;  /* 0x0000004d4824723e */ /* 0x000fe400000000ff */
[----:B------:R-:W-:-:S07]  /*4c20*/  F2FP.F16.F32.PACK_AB R38, R70, R79 ;  /* 0x0000004f4626723e */ /* 0x000fce00000000ff */
.L_x_691:
[----:B------:R-:W-:Y:S05]  /*4c30*/  BSYNC B3 ;  /* 0x0000000000037941 */ /* 0x000fea0003800000 */
.L_x_690:
[----:B------:R-:W-:Y:S02]  /*4c40*/  ULDC.64 UR4, c[0x0][0x208] ;  /* 0x0000820000047ab9 */ /* 0x000fe40000000a00 */
[----:B--2---:R1:W-:Y:S03]  /*4c50*/  STG.E.128 desc[UR4][R50.64+0x80], R36 ;  /* 0x0000802432007986 */ /* 0x0043e6000c101d04 */
.L_x_689:
[----:B------:R-:W-:Y:S05]  /*4c60*/  BSYNC B2 ;  /* 0x0000000000027941 */ /* 0x000fea0003800000 */
.L_x_688:
[----:B------:R-:W-:Y:S01]  /*4c70*/  ISETP.NE.AND P3, PT, R9, RZ, PT ;  /* 0x000000ff0900720c */ /* 0x000fe20003f65270 */
[----:B------:R-:W-:-:S12]  /*4c80*/  BSSY B2, `(.L_x_692) ;  /* 0x0000032000027945 */ /* 0x000fd80003800000 */
[----:B------:R-:W-:Y:S05]  /*4c90*/  @!P3 BRA `(.L_x_693) ;  /* 0x0000000000c0b947 */ /* 0x000fea0003800000 */
[----:B-1234-:R1:W2:Y:S01]  /*4ca0*/  LDS.128 R36, [R4+0x2a400] ;  /* 0x02a4000004247984 */ /* 0x01e2a20000000c00 */
[----:B------:R-:W-:Y:S01]  /*4cb0*/  ISETP.GE.AND P3, PT, R214, R115, PT ;  /* 0x00000073d600720c */ /* 0x000fe20003f66270 */
[----:B------:R-:W-:-:S12]  /*4cc0*/  BSSY B3, `(.L_x_694) ;  /* 0x000002b000037945 */ /* 0x000fd80003800000 */
[----:B-1----:R-:W-:Y:S05]  /*4cd0*/  @P3 BRA `(.L_x_695) ;  /* 0x0000000000a43947 */ /* 0x002fea0003800000 */
[--C-:B------:R-:W-:Y:S01]  /*4ce0*/  SHF.R.U64 R66, R66, 0x10, R67.reuse ;  /* 0x0000001042427819 */ /* 0x100fe20000001243 */
[----:B--2---:R-:W-:Y:S01]  /*4cf0*/  IMAD.MOV.U32 R56, RZ, RZ, R38 ;  /* 0x000000ffff387224 */ /* 0x004fe200078e0026 */
[----:B------:R-:W-:Y:S01]  /*4d00*/  SHF.R.U32.HI R71, RZ, 0x10, R67 ;  /* 0x00000010ff477819 */ /* 0x000fe20000011643 */
[----:B------:R-:W-:Y:S01]  /*4d10*/  HADD2.F32 R38, -RZ, R37.H1_H1 ;  /* 0x30000025ff267230 */ /* 0x000fe20000004100 */
[--C-:B------:R-:W-:Y:S01]  /*4d20*/  SHF.R.U64 R67, R68, 0x10, R69.reuse ;  /* 0x0000001044437819 */ /* 0x100fe20000001245 */
[--C-:B------:R-:W-:Y:S01]  /*4d30*/  HADD2.F32 R57, -RZ, R39.reuse.H1_H1 ;  /* 0x30000027ff397230 */ /* 0x100fe20000004100 */
[----:B------:R-:W-:Y:S01]  /*4d40*/  SHF.R.U32.HI R70, RZ, 0x10, R69 ;  /* 0x00000010ff467819 */ /* 0x000fe20000011645 */
[----:B------:R-:W-:Y:S02]  /*4d50*/  HADD2.F32 R39, -RZ, R39.H0_H0 ;  /* 0x20000027ff277230 */ /* 0x000fe40000004100 */
[----:B------:R-:W-:Y:S02]  /*4d60*/  HADD2.F32 R67, -RZ, R67.H0_H0 ;  /* 0x20000043ff437230 */ /* 0x000fe40000004100 */
[----:B------:R-:W-:-:S02]  /*4d70*/  HADD2.F32 R70, -RZ, R70.H0_H0 ;  /* 0x20000046ff467230 */ /* 0x000fc40000004100 */
[----:B------:R-:W-:Y:S02]  /*4d80*/  HADD2.F32 R37, -RZ, R37.H0_H0 ;  /* 0x20000025ff257230 */ /* 0x000fe40000004100 */
[-C--:B------:R-:W-:Y:S01]  /*4d90*/  FMUL.FTZ R72, R38, R67.reuse ;  /* 0x0000004326487220 */ /* 0x080fe20000410000 */
[----:B------:R-:W-:Y:S02]  /*4da0*/  HADD2.F32 R66, -RZ, R66.H0_H0 ;  /* 0x20000042ff427230 */ /* 0x000fe40000004100 */
[-C--:B------:R-:W-:Y:S01]  /*4db0*/  FMUL.FTZ R74, R57, R70.reuse ;  /* 0x00000046394a7220 */ /* 0x080fe20000410000 */
[----:B------:R-:W-:Y:S02]  /*4dc0*/  HADD2.F32 R68, -RZ, R71.H0_H0 ;  /* 0x20000047ff447230 */ /* 0x000fe40000004100 */
[----:B------:R-:W-:Y:S01]  /*4dd0*/  FMUL.FTZ R70, R39, R70 ;  /* 0x0000004627467220 */ /* 0x000fe20000410000 */
[C---:B------:R-:W-:Y:S01]  /*4de0*/  FMUL.FTZ R67, R37.reuse, R67 ;  /* 0x0000004325437220 */ /* 0x040fe20000410000 */
[----:B------:R-:W-:Y:S01]  /*4df0*/  FFMA.FTZ R72, R37, R66, -R72 ;  /* 0x0000004225487223 */ /* 0x000fe20000010848 */
[----:B------:R-:W-:-:S02]  /*4e00*/  HADD2.F32 R37, -RZ, R36.H1_H1 ;  /* 0x30000024ff257230 */ /* 0x000fc40000004100 */
[----:B------:R-:W-:Y:S01]  /*4e10*/  FFMA.FTZ R73, R57, R68, R70 ;  /* 0x0000004439497223 */ /* 0x000fe20000010046 */
[----:B------:R-:W-:Y:S01]  /*4e20*/  FFMA.FTZ R71, R38, R66, R67 ;  /* 0x0000004226477223 */ /* 0x000fe20000010043 */
[----:B------:R-:W-:Y:S02]  /*4e30*/  HADD2.F32 R57, -RZ, R152.H0_H0 ;  /* 0x20000098ff397230 */ /* 0x000fe40000004100 */
[----:B------:R-:W-:Y:S01]  /*4e40*/  FFMA.FTZ R74, R39, R68, -R74 ;  /* 0x00000044274a7223 */ /* 0x000fe2000001084a */
[----:B------:R-:W-:Y:S02]  /*4e50*/  HADD2.F32 R36, -RZ, R36.H0_H0 ;  /* 0x20000024ff247230 */ /* 0x000fe40000004100 */
[----:B------:R-:W-:Y:S02]  /*4e60*/  HADD2.F32 R67, -RZ, R152.H1_H1 ;  /* 0x30000098ff437230 */ /* 0x000fe40000004100 */
[----:B------:R-:W-:Y:S01]  /*4e70*/  FMUL.FTZ R69, R37, R57 ;  /* 0x0000003925457220 */ /* 0x000fe20000410000 */
[----:B------:R-:W-:-:S02]  /*4e80*/  HADD2.F32 R38, -RZ, R56.H1_H1 ;  /* 0x30000038ff267230 */ /* 0x000fc40000004100 */
[----:B------:R-:W-:Y:S01]  /*4e90*/  FMUL.FTZ R66, R36, R57 ;  /* 0x0000003924427220 */ /* 0x000fe20000410000 */
[----:B------:R-:W-:Y:S02]  /*4ea0*/  HADD2.F32 R56, -RZ, R56.H0_H0 ;  /* 0x20000038ff387230 */ /* 0x000fe40000004100 */
[--C-:B------:R-:W-:Y:S02]  /*4eb0*/  HADD2.F32 R39, -RZ, R141.reuse.H0_H0 ;  /* 0x2000008dff277230 */ /* 0x100fe40000004100 */
[-C--:B------:R-:W-:Y:S01]  /*4ec0*/  FMUL.FTZ R57, R38, R67.reuse ;  /* 0x0000004326397220 */ /* 0x080fe20000410000 */
[----:B------:R-:W-:Y:S02]  /*4ed0*/  HADD2.F32 R141, -RZ, R141.H1_H1 ;  /* 0x3000008dff8d7230 */ /* 0x000fe40000004100 */
[----:B------:R-:W-:Y:S01]  /*4ee0*/  FMUL.FTZ R67, R56, R67 ;  /* 0x0000004338437220 */ /* 0x000fe20000410000 */
[-C--:B------:R-:W-:Y:S01]  /*4ef0*/  FFMA.FTZ R69, R36, R39.reuse, -R69 ;  /* 0x0000002724457223 */ /* 0x080fe20000010845 */
[----:B------:R-:W-:Y:S01]  /*4f00*/  FFMA.FTZ R66, R37, R39, R66 ;  /* 0x0000002725427223 */ /* 0x000fe20000010042 */
[-C--:B------:R-:W-:Y:S01]  /*4f10*/  FFMA.FTZ R57, R56, R141.reuse, -R57 ;  /* 0x0000008d38397223 */ /* 0x080fe20000010839 */
[----:B------:R-:W-:Y:S01]  /*4f20*/  FFMA.FTZ R38, R38, R141, R67 ;  /* 0x0000008d26267223 */ /* 0x000fe20000010043 */
[----:B------:R-:W-:-:S02]  /*4f30*/  F2FP.F16.F32.PACK_AB R37, R71, R72 ;  /* 0x000000484725723e */ /* 0x000fc400000000ff */
[----:B------:R-:W-:Y:S02]  /*4f40*/  F2FP.F16.F32.PACK_AB R39, R73, R74 ;  /* 0x0000004a4927723e */ /* 0x000fe400000000ff */
[----:B------:R-:W-:Y:S02]  /*4f50*/  F2FP.F16.F32.PACK_AB R36, R66, R69 ;  /* 0x000000454224723e */ /* 0x000fe400000000ff */
[----:B------:R-:W-:-:S07]  /*4f60*/  F2FP.F16.F32.PACK_AB R38, R38, R57 ;  /* 0x000000392626723e */ /* 0x000fce00000000ff */
.L_x_695:
[----:B------:R-:W-:Y:S05]  /*4f70*/  BSYNC B3 ;  /* 0x0000000000037941 */ /* 0x000fea0003800000 */
.L_x_694:
[----:B------:R-:W-:Y:S02]  /*4f80*/  ULDC.64 UR4, c[0x0][0x208] ;  /* 0x0000820000047ab9 */ /* 0x000fe40000000a00 */
[----:B--2---:R1:W-:Y:S03]  /*4f90*/  STG.E.128 desc[UR4][R50.64+0x100], R36 ;  /* 0x0001002432007986 */ /* 0x0043e6000c101d04 */
.L_x_693:
[----:B------:R-:W-:Y:S05]  /*4fa0*/  BSYNC B2 ;  /* 0x0000000000027941 */ /* 0x000fea0003800000 */
.L_x_692:
[----:B------:R-:W-:-:S13]  /*4fb0*/  ISETP.NE.AND P3, PT, R8, RZ, PT ;  /* 0x000000ff0800720c */ /* 0x000fda0003f65270 */
[----:B------:R-:W-:Y:S05]  /*4fc0*/  @!P3 BRA `(.L_x_683) ;  /* 0x0000000000c0b947 */ /* 0x000fea0003800000 */
[----:B-1234-:R1:W2:Y:S01]  /*4fd0*/  LDS.128 R36, [R4+0x2cc00] ;  /* 0x02cc000004247984 */ /* 0x01e2a20000000c00 */
        /* <DEDUP_REMOVED lines=10> */
[----:B------:R-:W-:Y:S01]  /*5080*/  HADD2.F32 R64, -RZ, R67.H0_H0 ;  /* 0x20000043ff407230 */ /* 0x000fe20000004100 */
[----:B------:R-:W-:Y:S01]  /*5090*/  MOV R56, R38 ;  /* 0x0000002600387202 */ /* 0x000fe20000000f00 */
[----:B------:R-:W-:Y:S02]  /*50a0*/  HADD2.F32 R63, -RZ, R63.H0_H0 ;  /* 0x2000003fff3f7230 */ /* 0x000fe40000004100 */
[----:B------:R-:W-:-:S02]  /*50b0*/  HADD2.F32 R66, -RZ, R66.H0_H0 ;  /* 0x20000042ff427230 */ /* 0x000fc40000004100 */
[--C-:B------:R-:W-:Y:S02]  /*50c0*/  HADD2.F32 R38, -RZ, R37.reuse.H1_H1 ;  /* 0x30000025ff267230 */ /* 0x100fe40000004100 */
[----:B------:R-:W-:Y:S02]  /*50d0*/  HADD2.F32 R37, -RZ, R37.H0_H0 ;  /* 0x20000025ff257230 */ /* 0x000fe40000004100 */
[-C--:B------:R-:W-:Y:S01]  /*50e0*/  FMUL.FTZ R70, R57, R66.reuse ;  /* 0x0000004239467220 */ /* 0x080fe20000410000 */
[----:B------:R-:W-:Y:S01]  /*50f0*/  FMUL.FTZ R66, R39, R66 ;  /* 0x0000004227427220 */ /* 0x000fe20000410000 */
[-C--:B------:R-:W-:Y:S01]  /*5100*/  FMUL.FTZ R68, R38, R63.reuse ;  /* 0x0000003f26447220 */ /* 0x080fe20000410000 */
[----:B------:R-:W-:Y:S02]  /*5110*/  FMUL.FTZ R63, R37, R63 ;  /* 0x0000003f253f7220 */ /* 0x000fe40000410000 */
[----:B------:R-:W-:Y:S01]  /*5120*/  FFMA.FTZ R69, R57, R64, R66 ;  /* 0x0000004039457223 */ /* 0x000fe20000010042 */
[----:B------:R-:W-:Y:S01]  /*5130*/  FFMA.FTZ R68, R37, R62, -R68 ;  /* 0x0000003e25447223 */ /* 0x000fe20000010844 */
[----:B------:R-:W-:-:S02]  /*5140*/  HADD2.F32 R37, -RZ, R36.H1_H1 ;  /* 0x30000024ff257230 */ /* 0x000fc40000004100 */
[----:B------:R-:W-:Y:S01]  /*5150*/  FFMA.FTZ R67, R38, R62, R63 ;  /* 0x0000003e26437223 */ /* 0x000fe2000001003f */
[----:B------:R-:W-:Y:S02]  /*5160*/  HADD2.F32 R57, -RZ, R140.H0_H0 ;  /* 0x2000008cff397230 */ /* 0x000fe40000004100 */
[----:B------:R-:W-:Y:S01]  /*5170*/  FFMA.FTZ R70, R39, R64, -R70 ;  /* 0x0000004027467223 */ /* 0x000fe20000010846 */
[----:B------:R-:W-:Y:S02]  /*5180*/  HADD2.F32 R36, -RZ, R36.H0_H0 ;  /* 0x20000024ff247230 */ /* 0x000fe40000004100 */
[----:B------:R-:W-:Y:S02]  /*5190*/  HADD2.F32 R63, -RZ, R140.H1_H1 ;  /* 0x3000008cff3f7230 */ /* 0x000fe40000004100 */
[-C--:B------:R-:W-:Y:S01]  /*51a0*/  FMUL.FTZ R65, R37, R57.reuse ;  /* 0x0000003925417220 */ /* 0x080fe20000410000 */
[--C-:B------:R-:W-:Y:S02]  /*51b0*/  HADD2.F32 R38, -RZ, R56.reuse.H1_H1 ;  /* 0x30000038ff267230 */ /* 0x100fe40000004100 */
[----:B------:R-:W-:Y:S01]  /*51c0*/  FMUL.FTZ R62, R36, R57 ;  /* 0x00000039243e7220 */ /* 0x000fe20000410000 */
[----:B------:R-:W-:-:S02]  /*51d0*/  HADD2.F32 R56, -RZ, R56.H0_H0 ;  /* 0x20000038ff387230 */ /* 0x000fc40000004100 */
        /* <DEDUP_REMOVED lines=12> */
.L_x_697:
[----:B------:R-:W-:Y:S05]  /*52a0*/  BSYNC B2 ;  /* 0x0000000000027941 */ /* 0x000fea0003800000 */
.L_x_696:
[----:B------:R-:W-:Y:S02]  /*52b0*/  ULDC.64 UR4, c[0x0][0x208] ;  /* 0x0000820000047ab9 */ /* 0x000fe40000000a00 */
[----:B--2---:R1:W-:Y:S03]  /*52c0*/  STG.E.128 desc[UR4][R50.64+0x180], R36 ;  /* 0x0001802432007986 */ /* 0x0043e6000c101d04 */
.L_x_683:
[----:B------:R-:W-:Y:S05]  /*52d0*/  BSYNC B1 ;  /* 0x0000000000017941 */ /* 0x000fea0003800000 */
.L_x_682:
        /* <DEDUP_REMOVED lines=13> */
[----:B------:R-:W-:Y:S01]  /*53b0*/  HADD2.F32 R57, -RZ, R57.H0_H0 ;  /* 0x20000039ff397230 */ /* 0x000fe20000004100 */
[----:B------:R-:W-:Y:S01]  /*53c0*/  SHF.R.U32.HI R58, RZ, 0x10, R59 ;  /* 0x00000010ff3a7819 */ /* 0x000fe2000001163b */
[----:B------:R-:W-:Y:S02]  /*53d0*/  HADD2.F32 R60, -RZ, R60.H0_H0 ;  /* 0x2000003cff3c7230 */ /* 0x000fe40000004100 */
[--C-:B------:R-:W-:Y:S02]  /*53e0*/  HADD2.F32 R51, -RZ, R39.reuse.H1_H1 ;  /* 0x30000027ff337230 */ /* 0x100fe40000004100 */
[----:B------:R-:W-:Y:S01]  /*53f0*/  FMUL.FTZ R62, R38, R57 ;  /* 0x00000039263e7220 */ /* 0x000fe20000410000 */
[----:B------:R-:W-:-:S02]  /*5400*/  HADD2.F32 R39, -RZ, R39.H0_H0 ;  /* 0x20000027ff277230 */ /* 0x000fc40000004100 */
[----:B------:R-:W-:Y:S02]  /*5410*/  HADD2.F32 R37, -RZ, R37.H0_H0 ;  /* 0x20000025ff257230 */ /* 0x000fe40000004100 */
[-C--:B------:R-:W-:Y:S01]  /*5420*/  FMUL.FTZ R64, R51, R60.reuse ;  /* 0x0000003c33407220 */ /* 0x080fe20000410000 */
[----:B------:R-:W-:Y:S02]  /*5430*/  HADD2.F32 R56, -RZ, R56.H0_H0 ;  /* 0x20000038ff387230 */ /* 0x000fe40000004100 */
[----:B------:R-:W-:Y:S01]  /*5440*/  FMUL.FTZ R60, R39, R60 ;  /* 0x0000003c273c7220 */ /* 0x000fe20000410000 */
[----:B------:R-:W-:Y:S02]  /*5450*/  HADD2.F32 R58, -RZ, R58.H0_H0 ;  /* 0x2000003aff3a7230 */ /* 0x000fe40000004100 */
[C---:B------:R-:W-:Y:S01]  /*5460*/  FMUL.FTZ R57, R37.reuse, R57 ;  /* 0x0000003925397220 */ /* 0x040fe20000410000 */
[----:B------:R-:W-:Y:S02]  /*5470*/  HADD2.F32 R155, -RZ, R155.H1_H1 ;  /* 0x3000009bff9b7230 */ /* 0x000fe40000004100 */
[----:B------:R-:W-:Y:S01]  /*5480*/  FFMA.FTZ R62, R37, R56, -R62 ;  /* 0x00000038253e7223 */ /* 0x000fe2000001083e */
[----:B------:R-:W-:-:S02]  /*5490*/  HADD2.F32 R37, -RZ, R36.H1_H1 ;  /* 0x30000024ff257230 */ /* 0x000fc40000004100 */
[----:B------:R-:W-:Y:S01]  /*54a0*/  FFMA.FTZ R63, R51, R58, R60 ;  /* 0x0000003a333f7223 */ /* 0x000fe2000001003c */
[----:B------:R-:W-:Y:S01]  /*54b0*/  FFMA.FTZ R61, R38, R56, R57 ;  /* 0x00000038263d7223 */ /* 0x000fe20000010039 */
[----:B------:R-:W-:Y:S02]  /*54c0*/  HADD2.F32 R51, -RZ, R159.H1_H1 ;  /* 0x3000009fff337230 */ /* 0x000fe40000004100 */
[----:B------:R-:W-:Y:S01]  /*54d0*/  FFMA.FTZ R64, R39, R58, -R64 ;  /* 0x0000003a27407223 */ /* 0x000fe20000010840 */
[----:B------:R-:W-:Y:S02]  /*54e0*/  HADD2.F32 R36, -RZ, R36.H0_H0 ;  /* 0x20000024ff247230 */ /* 0x000fe40000004100 */
[----:B------:R-:W-:Y:S02]  /*54f0*/  HADD2.F32 R57, -RZ, R160.H1_H1 ;  /* 0x300000a0ff397230 */ /* 0x000fe40000004100 */
[----:B------:R-:W-:Y:S01]  /*5500*/  FMUL.FTZ R59, R37, R51 ;  /* 0x00000033253b7220 */ /* 0x000fe20000410000 */
[----:B------:R-:W-:-:S02]  /*5510*/  HADD2.F32 R38, -RZ, R50.H1_H1 ;  /* 0x30000032ff267230 */ /* 0x000fc40000004100 */
[C---:B------:R-:W-:Y:S01]  /*5520*/  FMUL.FTZ R56, R36.reuse, R51 ;  /* 0x0000003324387220 */ /* 0x040fe20000410000 */
[----:B------:R-:W-:Y:S02]  /*5530*/  HADD2.F32 R50, -RZ, R50.H0_H0 ;  /* 0x20000032ff327230 */ /* 0x000fe40000004100 */
[----:B------:R-:W-:Y:S01]  /*5540*/  FFMA.FTZ R59, R36, R155, -R59 ;  /* 0x0000009b243b7223 */ /* 0x000fe2000001083b */
[----:B------:R-:W-:Y:S02]  /*5550*/  HADD2.F32 R39, -RZ, R156.H0_H0 ;  /* 0x2000009cff277230 */ /* 0x000fe40000004100 */
[----:B------:R-:W-:Y:S01]  /*5560*/  FMUL.FTZ R51, R38, R57 ;  /* 0x0000003926337220 */ /* 0x000fe20000410000 */
[----:B------:R-:W-:Y:S01]  /*5570*/  FFMA.FTZ R56, R37, R155, R56 ;  /* 0x0000009b25387223 */ /* 0x000fe20000010038 */
[C---:B------:R-:W-:Y:S01]  /*5580*/  FMUL.FTZ R57, R50.reuse, R57 ;  /* 0x0000003932397220 */ /* 0x040fe20000410000 */
[----:B------:R-:W-:Y:S01]  /*5590*/  F2FP.F16.F32.PACK_AB R37, R61, R62 ;  /* 0x0000003e3d25723e */ /* 0x000fe200000000ff */
[----:B------:R-:W-:-:S02]  /*55a0*/  FFMA.FTZ R51, R50, R39, -R51 ;  /* 0x0000002732337223 */ /* 0x000fc40000010833 */
[----:B------:R-:W-:Y:S01]  /*55b0*/  FFMA.FTZ R38, R38, R39, R57 ;  /* 0x0000002726267223 */ /* 0x000fe20000010039 */
[----:B------:R-:W-:Y:S02]  /*55c0*/  F2FP.F16.F32.PACK_AB R39, R63, R64 ;  /* 0x000000403f27723e */ /* 0x000fe400000000ff */
[----:B------:R-:W-:Y:S02]  /*55d0*/  F2FP.F16.F32.PACK_AB R36, R56, R59 ;  /* 0x0000003b3824723e */ /* 0x000fe400000000ff */
[----:B------:R-:W-:-:S07]  /*55e0*/  F2FP.F16.F32.PACK_AB R38, R38, R51 ;  /* 0x000000332626723e */ /* 0x000fce00000000ff */
.L_x_702:
[----:B------:R-:W-:Y:S05]  /*55f0*/  BSYNC B2 ;  /* 0x0000000000027941 */ /* 0x000fea0003800000 */
.L_x_701:
[----:B------:R-:W-:Y:S02]  /*5600*/  ULDC.64 UR4, c[0x0][0x208] ;  /* 0x0000820000047ab9 */ /* 0x000fe40000000a00 */
[----:B--2---:R1:W-:Y:S03]  /*5610*/  STG.E.128 desc[UR4][R48.64], R36 ;  /* 0x0000002430007986 */ /* 0x0043e6000c101d04 */
.L_x_700:
[----:B------:R-:W-:Y:S05]  /*5620*/  BSYNC B1 ;  /* 0x0000000000017941 */ /* 0x000fea0003800000 */
.L_x_699:
        /* <DEDUP_REMOVED lines=10> */
[--C-:B------:R-:W-:Y:S01]  /*56d0*/  HADD2.F32 R38, -RZ, R37.reuse.H1_H1 ;  /* 0x30000025ff267230 */ /* 0x100fe20000004100 */
[--C-:B------:R-:W-:Y:S01]  /*56e0*/  SHF.R.U64 R53, R54, 0x10, R55.reuse ;  /* 0x0000001036357819 */ /* 0x100fe20000001237 */
[----:B------:R-:W-:Y:S01]  /*56f0*/  HADD2.F32 R37, -RZ, R37.H0_H0 ;  /* 0x20000025ff257230 */ /* 0x000fe20000004100 */
[----:B------:R-:W-:Y:S01]  /*5700*/  SHF.R.U32.HI R56, RZ, 0x10, R55 ;  /* 0x00000010ff387819 */ /* 0x000fe20000011637 */
[----:B------:R-:W-:Y:S02]  /*5710*/  HADD2.F32 R52, -RZ, R52.H0_H0 ;  /* 0x20000034ff347230 */ /* 0x000fe40000004100 */
[----:B------:R-:W-:Y:S02]  /*5720*/  HADD2.F32 R53, -RZ, R53.H0_H0 ;  /* 0x20000035ff357230 */ /* 0x000fe40000004100 */
[----:B------:R-:W-:-:S02]  /*5730*/  HADD2.F32 R56, -RZ, R56.H0_H0 ;  /* 0x20000038ff387230 */ /* 0x000fc40000004100 */
[--C-:B------:R-:W-:Y:S02]  /*5740*/  HADD2.F32 R51, -RZ, R39.reuse.H1_H1 ;  /* 0x30000027ff337230 */ /* 0x100fe40000004100 */
[CC--:B------:R-:W-:Y:S01]  /*5750*/  FMUL.FTZ R58, R38.reuse, R53.reuse ;  /* 0x00000035263a7220 */ /* 0x0c0fe20000410000 */
[----:B------:R-:W-:Y:S02]  /*5760*/  HADD2.F32 R39, -RZ, R39.H0_H0 ;  /* 0x20000027ff277230 */ /* 0x000fe40000004100 */
[----:B------:R-:W-:Y:S01]  /*5770*/  FMUL.FTZ R53, R37, R53 ;  /* 0x0000003525357220 */ /* 0x000fe20000410000 */
[----:B------:R-:W-:Y:S02]  /*5780*/  HADD2.F32 R54, -RZ, R57.H0_H0 ;  /* 0x20000039ff367230 */ /* 0x000fe40000004100 */
[----:B------:R-:W-:Y:S01]  /*5790*/  FMUL.FTZ R60, R51, R56 ;  /* 0x00000038333c7220 */ /* 0x000fe20000410000 */
[-C--:B------:R-:W-:Y:S01]  /*57a0*/  FFMA.FTZ R58, R37, R52.reuse, -R58 ;  /* 0x00000034253a7223 */ /* 0x080fe2000001083a */
[----:B------:R-:W-:Y:S01]  /*57b0*/  FFMA.FTZ R55, R38, R52, R53 ;  /* 0x0000003426377223 */ /* 0x000fe20000010035 */
[----:B------:R-:W-:Y:S01]  /*57c0*/  FMUL.FTZ R56, R39, R56 ;  /* 0x0000003827387220 */ /* 0x000fe20000410000 */
[----:B------:R-:W-:-:S02]  /*57d0*/  HADD2.F32 R159, -RZ, R159.H0_H0 ;  /* 0x2000009fff9f7230 */ /* 0x000fc40000004100 */
[-C--:B------:R-:W-:Y:S01]  /*57e0*/  FFMA.FTZ R60, R39, R54.reuse, -R60 ;  /* 0x00000036273c7223 */ /* 0x080fe2000001083c */
[----:B------:R-:W-:Y:S02]  /*57f0*/  HADD2.F32 R37, -RZ, R36.H1_H1 ;  /* 0x30000024ff257230 */ /* 0x000fe40000004100 */
[----:B------:R-:W-:Y:S01]  /*5800*/  FFMA.FTZ R59, R51, R54, R56 ;  /* 0x00000036333b7223 */ /* 0x000fe20000010038 */
[----:B------:R-:W-:Y:S02]  /*5810*/  HADD2.F32 R38, -RZ, R50.H1_H1 ;  /* 0x30000032ff267230 */ /* 0x000fe40000004100 */
[----:B------:R-:W-:Y:S02]  /*5820*/  HADD2.F32 R157, -RZ, R157.H0_H0 ;  /* 0x2000009dff9d7230 */ /* 0x000fe40000004100 */
[----:B------:R-:W-:Y:S02]  /*5830*/  HADD2.F32 R36, -RZ, R36.H0_H0 ;  /* 0x20000024ff247230 */ /* 0x000fe40000004100 */
[----:B------:R-:W-:Y:S01]  /*5840*/  FMUL.FTZ R57, R38, R159 ;  /* 0x0000009f26397220 */ /* 0x000fe20000410000 */
[----:B------:R-:W-:-:S02]  /*5850*/  HADD2.F32 R50, -RZ, R50.H0_H0 ;  /* 0x20000032ff327230 */ /* 0x000fc40000004100 */
[CC--:B------:R-:W-:Y:S01]  /*5860*/  FMUL.FTZ R53, R37.reuse, R157.reuse ;  /* 0x0000009d25357220 */ /* 0x0c0fe20000410000 */
[--C-:B------:R-:W-:Y:S02]  /*5870*/  HADD2.F32 R39, -RZ, R136.reuse.H0_H0 ;  /* 0x20000088ff277230 */ /* 0x100fe40000004100 */
[----:B------:R-:W-:Y:S01]  /*5880*/  FMUL.FTZ R52, R36, R157 ;  /* 0x0000009d24347220 */ /* 0x000fe20000410000 */
        /* <DEDUP_REMOVED lines=10> */
.L_x_706:
[----:B------:R-:W-:Y:S05]  /*5930*/  BSYNC B2 ;  /* 0x0000000000027941 */ /* 0x000fea0003800000 */
.L_x_705:
[----:B------:R-:W-:Y:S02]  /*5940*/  ULDC.64 UR4, c[0x0][0x208] ;  /* 0x0000820000047ab9 */ /* 0x000fe40000000a00 */
[----:B--2---:R1:W-:Y:S03]  /*5950*/  STG.E.128 desc[UR4][R48.64+0x80], R36 ;  /* 0x0000802430007986 */ /* 0x0043e6000c101d04 */
.L_x_704:
[----:B------:R-:W-:Y:S05]  /*5960*/  BSYNC B1 ;  /* 0x0000000000017941 */ /* 0x000fea0003800000 */
.L_x_703:
[----:B------:R-:W-:Y:S01]  /*5970*/  ISETP.NE.AND P3, PT, R9, RZ, PT ;  /* 0x000000ff0900720c */ /* 0x000fe20003f65270 */
[----:B------:R-:W-:-:S12]  /*5980*/  BSSY B1, `(.L_x_707) ;  /* 0x0000032000017945 */ /* 0x000fd80003800000 */
[----:B------:R-:W-:Y:S05]  /*5990*/  @!P3 BRA `(.L_x_708) ;  /* 0x0000000000c0b947 */ /* 0x000fea0003800000 */
[----:B-1234-:R1:W2:Y:S01]  /*59a0*/  LDS.128 R36, [R4+0x2b400] ;  /* 0x02b4000004247984 */ /* 0x01e2a20000000c00 */
[----:B------:R-:W-:Y:S01]  /*59b0*/  ISETP.GE.AND P3, PT, R214, R115, PT ;  /* 0x00000073d600720c */ /* 0x000fe20003f66270 */
[----:B------:R-:W-:-:S12]  /*59c0*/  BSSY B2, `(.L_x_709) ;  /* 0x000002b000027945 */ /* 0x000fd80003800000 */
[----:B-1----:R-:W-:Y:S05]  /*59d0*/  @P3 BRA `(.L_x_710) ;  /* 0x0000000000a43947 */ /* 0x002fea0003800000 */
[--C-:B------:R-:W-:Y:S02]  /*59e0*/  SHF.R.U64 R46, R46, 0x10, R47.reuse ;  /* 0x000000102e2e7819 */ /* 0x100fe4000000122f */
[----:B------:R-:W-:Y:S02]  /*59f0*/  SHF.R.U32.HI R50, RZ, 0x10, R47 ;  /* 0x00000010ff327819 */ /* 0x000fe4000001162f */
[--C-:B------:R-:W-:Y:S01]  /*5a00*/  SHF.R.U64 R47, R44, 0x10, R45.reuse ;  /* 0x000000102c2f7819 */ /* 0x100fe2000000122d */
[----:B------:R-:W-:Y:S01]  /*5a10*/  HADD2.F32 R46, -RZ, R46.H0_H0 ;  /* 0x2000002eff2e7230 */ /* 0x000fe20000004100 */
[----:B--2---:R-:W-:Y:S01]  /*5a20*/  MOV R44, R38 ;  /* 0x00000026002c7202 */ /* 0x004fe20000000f00 */
[----:B------:R-:W-:Y:S01]  /*5a30*/  HADD2.F32 R38, -RZ, R37.H1_H1 ;  /* 0x30000025ff267230 */ /* 0x000fe20000004100 */
[----:B------:R-:W-:Y:S01]  /*5a40*/  SHF.R.U32.HI R52, RZ, 0x10, R45 ;  /* 0x00000010ff347819 */ /* 0x000fe2000001162d */
[----:B------:R-:W-:Y:S02]  /*5a50*/  HADD2.F32 R47, -RZ, R47.H0_H0 ;  /* 0x2000002fff2f7230 */ /* 0x000fe40000004100 */
[----:B------:R-:W-:-:S02]  /*5a60*/  HADD2.F32 R37, -RZ, R37.H0_H0 ;  /* 0x20000025ff257230 */ /* 0x000fc40000004100 */
[----:B------:R-:W-:Y:S02]  /*5a70*/  HADD2.F32 R52, -RZ, R52.H0_H0 ;  /* 0x20000034ff347230 */ /* 0x000fe40000004100 */
[CC--:B------:R-:W-:Y:S01]  /*5a80*/  FMUL.FTZ R54, R38.reuse, R47.reuse ;  /* 0x0000002f26367220 */ /* 0x0c0fe20000410000 */
[--C-:B------:R-:W-:Y:S02]  /*5a90*/  HADD2.F32 R45, -RZ, R39.reuse.H1_H1 ;  /* 0x30000027ff2d7230 */ /* 0x100fe40000004100 */
[C---:B------:R-:W-:Y:S01]  /*5aa0*/  FMUL.FTZ R47, R37.reuse, R47 ;  /* 0x0000002f252f7220 */ /* 0x040fe20000410000 */
[----:B------:R-:W-:Y:S02]  /*5ab0*/  HADD2.F32 R39, -RZ, R39.H0_H0 ;  /* 0x20000027ff277230 */ /* 0x000fe40000004100 */
[-C--:B------:R-:W-:Y:S01]  /*5ac0*/  FFMA.FTZ R54, R37, R46.reuse, -R54 ;  /* 0x0000002e25367223 */ /* 0x080fe20000010836 */
[----:B------:R-:W-:Y:S02]  /*5ad0*/  HADD2.F32 R50, -RZ, R50.H0_H0 ;  /* 0x20000032ff327230 */ /* 0x000fe40000004100 */
[----:B------:R-:W-:Y:S01]  /*5ae0*/  FFMA.FTZ R51, R38, R46, R47 ;  /* 0x0000002e26337223 */ /* 0x000fe2000001002f */
[----:B------:R-:W-:Y:S01]  /*5af0*/  FMUL.FTZ R56, R45, R52 ;  /* 0x000000342d387220 */ /* 0x000fe20000410000 */
[----:B------:R-:W-:-:S02]  /*5b00*/  HADD2.F32 R46, -RZ, R87.H0_H0 ;  /* 0x20000057ff2e7230 */ /* 0x000fc40000004100 */
[C---:B------:R-:W-:Y:S01]  /*5b10*/  FMUL.FTZ R52, R39.reuse, R52 ;  /* 0x0000003427347220 */ /* 0x040fe20000410000 */
[----:B------:R-:W-:Y:S02]  /*5b20*/  HADD2.F32 R87, -RZ, R87.H1_H1 ;  /* 0x30000057ff577230 */ /* 0x000fe40000004100 */
[-C--:B------:R-:W-:Y:S01]  /*5b30*/  FFMA.FTZ R56, R39, R50.reuse, -R56 ;  /* 0x0000003227387223 */ /* 0x080fe20000010838 */
[----:B------:R-:W-:Y:S02]  /*5b40*/  HADD2.F32 R37, -RZ, R36.H1_H1 ;  /* 0x30000024ff257230 */ /* 0x000fe40000004100 */
[----:B------:R-:W-:Y:S01]  /*5b50*/  FFMA.FTZ R55, R45, R50, R52 ;  /* 0x000000322d377223 */ /* 0x000fe20000010034 */
[----:B------:R-:W-:Y:S02]  /*5b60*/  HADD2.F32 R38, -RZ, R44.H1_H1 ;  /* 0x3000002cff267230 */ /* 0x000fe40000004100 */
[----:B------:R-:W-:Y:S02]  /*5b70*/  HADD2.F32 R36, -RZ, R36.H0_H0 ;  /* 0x20000024ff247230 */ /* 0x000fe40000004100 */
[----:B------:R-:W-:Y:S01]  /*5b80*/  FMUL.FTZ R47, R37, R46 ;  /* 0x0000002e252f7220 */ /* 0x000fe20000410000 */
[----:B------:R-:W-:-:S02]  /*5b90*/  HADD2.F32 R44, -RZ, R44.H0_H0 ;  /* 0x2000002cff2c7230 */ /* 0x000fc40000004100 */
[-C--:B------:R-:W-:Y:S01]  /*5ba0*/  FMUL.FTZ R53, R38, R87.reuse ;  /* 0x0000005726357220 */ /* 0x080fe20000410000 */
        /* <DEDUP_REMOVED lines=12> */
.L_x_710:
[----:B------:R-:W-:Y:S05]  /*5c70*/  BSYNC B2 ;  /* 0x0000000000027941 */ /* 0x000fea0003800000 */
.L_x_709:
[----:B------:R-:W-:Y:S02]  /*5c80*/  ULDC.64 UR4, c[0x0][0x208] ;  /* 0x0000820000047ab9 */ /* 0x000fe40000000a00 */
[----:B--2---:R1:W-:Y:S03]  /*5c90*/  STG.E.128 desc[UR4][R48.64+0x100], R36 ;  /* 0x0001002430007986 */ /* 0x0043e6000c101d04 */
.L_x_708:
[----:B------:R-:W-:Y:S05]  /*5ca0*/  BSYNC B1 ;  /* 0x0000000000017941 */ /* 0x000fea0003800000 */
.L_x_707:
[----:B------:R-:W-:-:S13]  /*5cb0*/  ISETP.NE.AND P3, PT, R8, RZ, PT ;  /* 0x000000ff0800720c */ /* 0x000fda0003f65270 */
        /* <DEDUP_REMOVED lines=17> */
[C---:B------:R-:W-:Y:S01]  /*5dd0*/  FMUL.FTZ R43, R37.reuse, R43 ;  /* 0x0000002b252b7220 */ /* 0x040fe20000410000 */
[----:B------:R-:W-:Y:S02]  /*5de0*/  HADD2.F32 R39, -RZ, R39.H0_H0 ;  /* 0x20000027ff277230 */ /* 0x000fe40000004100 */
[-C--:B------:R-:W-:Y:S01]  /*5df0*/  FFMA.FTZ R50, R37, R42.reuse, -R50 ;  /* 0x0000002a25327223 */ /* 0x080fe20000010832 */
[----:B------:R-:W-:Y:S01]  /*5e00*/  FFMA.FTZ R45, R38, R42, R43 ;  /* 0x0000002a262d7223 */ /* 0x000fe2000001002b */
[----:B------:R-:W-:Y:S02]  /*5e10*/  HADD2.F32 R44, -RZ, R44.H0_H0 ;  /* 0x2000002cff2c7230 */ /* 0x000fe40000004100 */
        /* <DEDUP_REMOVED lines=24> */
.L_x_712:
[----:B------:R-:W-:Y:S05]  /*5fa0*/  BSYNC B1 ;  /* 0x0000000000017941 */ /* 0x000fea0003800000 */
.L_x_711:
[----:B------:R-:W-:Y:S02]  /*5fb0*/  ULDC.64 UR4, c[0x0][0x208] ;  /* 0x0000820000047ab9 */ /* 0x000fe40000000a00 */
[----:B--2---:R1:W-:Y:S01]  /*5fc0*/  STG.E.128 desc[UR4][R48.64+0x180], R36 ;  /* 0x0001802430007986 */ /* 0x0043e2000c101d04 */
[----:B------:R-:W-:Y:S05]  /*5fd0*/  BRA `(.L_x_698) ;  /* 0x0000004000947947 */ /* 0x000fea0003800000 */
.L_x_656:
        /* <DEDUP_REMOVED lines=14> */
[----:B------:R-:W-:Y:S01]  /*60c0*/  IADD3 R36, P5, R102, R84, RZ ;  /* 0x0000005466247210 */ /* 0x000fe20007fbe0ff */
[----:B------:R-:W-:Y:S01]  /*60d0*/  ULDC.64 UR6, c[0x0][0x400] ;  /* 0x0001000000067ab9 */ /* 0x000fe20000000a00 */
[----:B------:R-:W-:Y:S01]  /*60e0*/  LEA R52, P3, R38, UR4, 0x1 ;  /* 0x0000000426347c11 */ /* 0x000fe2000f8608ff */
[----:B------:R-:W-:Y:S01]  /*60f0*/  IMAD.X R39, R0, 0x1, R15, P2 ;  /* 0x0000000100277824 */ /* 0x000fe200010e060f */
[----:B------:R-:W-:Y:S02]  /*6100*/  IADD3.X R37, R114, R21, RZ, P5, !PT ;  /* 0x0000001572257210 */ /* 0x000fe40002ffe4ff */
[----:B------:R-:W-:Y:S02]  /*6110*/  CS2R R42, SRZ ;  /* 0x00000000002a7805 */ /* 0x000fe4000001ff00 */
[----:B------:R-:W-:-:S02]  /*6120*/  ISETP.GE.AND P5, PT, R213, R115, PT ;  /* 0x00000073d500720c */ /* 0x000fc40003fa6270 */
[----:B------:R-:W-:Y:S02]  /*6130*/  CS2R R40, SRZ ;  /* 0x0000000000287805 */ /* 0x000fe4000001ff00 */
[----:B------:R-:W-:Y:S02]  /*6140*/  LEA.HI.X R53, R38, UR5, R39, 0x1, P3 ;  /* 0x0000000526357c11 */ /* 0x000fe400098f0c27 */
[----:B------:R-:W-:Y:S02]  /*6150*/  CS2R R38, SRZ ;  /* 0x0000000000267805 */ /* 0x000fe4000001ff00 */
[----:B------:R-:W-:Y:S02]  /*6160*/  ISETP.GE.AND P3, PT, R16, R115, PT ;  /* 0x000000731000720c */ /* 0x000fe40003f66270 */
[----:B------:R-:W-:Y:S02]  /*6170*/  CS2R R50, SRZ ;  /* 0x0000000000327805 */ /* 0x000fe4000001ff00 */
[----:B------:R-:W-:-:S02]  /*6180*/  LEA R56, P2, R36, UR6, 0x1 ;  /* 0x0000000624387c11 */ /* 0x000fc4000f8408ff */
[----:B------:R-:W-:Y:S02]  /*6190*/  CS2R R48, SRZ ;  /* 0x0000000000307805 */ /* 0x000fe4000001ff00 */
[----:B------:R-:W-:Y:S02]  /*61a0*/  CS2R R46, SRZ ;  /* 0x00000000002e7805 */ /* 0x000fe4000001ff00 */
[----:B------:R-:W-:Y:S02]  /*61b0*/  CS2R R44, SRZ ;  /* 0x00000000002c7805 */ /* 0x000fe4000001ff00 */
[----:B------:R-:W-:Y:S02]  /*61c0*/  LEA.HI.X R57, R36, UR7, R37, 0x1, P2 ;  /* 0x0000000724397c11 */ /* 0x000fe400090f0c25 */
[----:B------:R-:W-:Y:S01]  /*61d0*/  CS2R R36, SRZ ;  /* 0x0000000000247805 */ /* 0x000fe2000001ff00 */
[----:B------:R-:W-:Y:S02]  /*61e0*/  ULDC.64 UR8, c[0x0][0x208] ;  /* 0x0000820000087ab9 */ /* 0x000fe40000000a00 */
[----:B------:R0:W5:Y:S04]  /*61f0*/  @!P5 LDG.E.128 R44, desc[UR8][R56.64+0x80] ;  /* 0x00008008382cd981 */ /* 0x000168000c1e1d00 */
[----:B------:R0:W5:Y:S04]  /*6200*/  @!P3 LDG.E.128 R40, desc[UR8][R52.64] ;  /* 0x000000083428b981 */ /* 0x000168000c1e1d00 */
[----:B------:R0:W5:Y:S04]  /*6210*/  @!P5 LDG.E.128 R36, desc[UR8][R52.64+0x80] ;  /* 0x000080083424d981 */ /* 0x000168000c1e1d00 */
[----:B------:R0:W5:Y:S02]  /*6220*/  @!P3 LDG.E.128 R48, desc[UR8][R56.64] ;  /* 0x000000083830b981 */ /* 0x000164000c1e1d00 */
.L_x_714:
[----:B------:R-:W-:Y:S05]  /*6230*/  BSYNC B1 ;  /* 0x0000000000017941 */ /* 0x000fea0003800000 */
.L_x_713:
[----:B0-----:R-:W2:Y:S01]  /*6240*/  LDL.LU R57, [R1+0x8] ;  /* 0x0000080001397983 */ /* 0x001ea20000300800 */
[----:B-----5:R-:W-:Y:S01]  /*6250*/  IMAD.MOV.U32 R53, RZ, RZ, R39 ;  /* 0x000000ffff357224 */ /* 0x020fe200078e0027 */
        /* <DEDUP_REMOVED lines=8> */
[----:B------:R-:W-:Y:S01]  /*62e0*/  PRMT R175, R175, 0x5410, R56 ;  /* 0x00005410afaf7816 */ /* 0x000fe20000000038 */
[----:B------:R-:W-:Y:S01]  /*62f0*/  IMAD.MOV.U32 R56, RZ, RZ, R40 ;  /* 0x000000ffff387224 */ /* 0x000fe200078e0028 */
[----:B------:R-:W-:Y:S01]  /*6300*/  PRMT R181, R53, 0x7610, R181 ;  /* 0x0000761035b57816 */ /* 0x000fe200000000b5 */
[----:B------:R-:W-:Y:S01]  /*6310*/  IMAD.MOV.U32 R53, RZ, RZ, R41 ;  /* 0x000000ffff357224 */ /* 0x000fe200078e0029 */
[----:B------:R-:W-:-:S02]  /*6320*/  PRMT R180, R180, 0x5410, R52 ;  /* 0x00005410b4b47816 */ /* 0x000fc40000000034 */
[----:B------:R-:W-:Y:S02]  /*6330*/  CS2R R62, SRZ ;  /* 0x00000000003e7805 */ /* 0x000fe4000001ff00 */
[----:B------:R-:W-:Y:S02]  /*6340*/  MOV R52, R43 ;  /* 0x0000002b00347202 */ /* 0x000fe40000000f00 */
[----:B------:R-:W-:Y:S02]  /*6350*/  CS2R R60, SRZ ;  /* 0x00000000003c7805 */ /* 0x000fe4000001ff00 */
        /* <DEDUP_REMOVED lines=8> */
[----:B------:R-:W-:Y:S01]  /*63e0*/  PRMT R176, R53, 0x7610, R176 ;  /* 0x0000761035b07816 */ /* 0x000fe200000000b0 */
[----:B------:R-:W-:Y:S01]  /*63f0*/  IMAD.MOV.U32 R53, RZ, RZ, R50 ;  /* 0x000000ffff357224 */ /* 0x000fe200078e0032 */
[----:B------:R-:W-:Y:S02]  /*6400*/  PRMT R174, R52, 0x7610, R174 ;  /* 0x0000761034ae7816 */ /* 0x000fe400000000ae */
[----:B------:R-:W-:-:S02]  /*6410*/  CS2R R64, SRZ ;  /* 0x0000000000407805 */ /* 0x000fc4000001ff00 */
[----:B------:R-:W-:Y:S02]  /*6420*/  MOV R52, R45 ;  /* 0x0000002d00347202 */ /* 0x000fe40000000f00 */
[----:B------:R-:W-:Y:S01]  /*6430*/  PRMT R181, R181, 0x5410, R53 ;  /* 0x00005410b5b57816 */ /* 0x000fe20000000035 */
[----:B------:R-:W-:Y:S01]  /*6440*/  IMAD.MOV.U32 R53, RZ, RZ, R49 ;  /* 0x000000ffff357224 */ /* 0x000fe200078e0031 */
[----:B------:R-:W-:Y:S01]  /*6450*/  PRMT R180, R52, 0x7610, R180 ;  /* 0x0000761034b47816 */ /* 0x000fe200000000b4 */
[----:B------:R-:W-:Y:S01]  /*6460*/  IMAD.MOV.U32 R52, RZ, RZ, R51 ;  /* 0x000000ffff347224 */ /* 0x000fe200078e0033 */
[----:B------:R-:W-:Y:S02]  /*6470*/  PRMT R175, R56, 0x7610, R175 ;  /* 0x0000761038af7816 */ /* 0x000fe400000000af */
[----:B------:R-:W-:Y:S02]  /*6480*/  MOV R56, R48 ;  /* 0x0000003000387202 */ /* 0x000fe40000000f00 */
[----:B------:R-:W-:-:S02]  /*6490*/  PRMT R160, R53, 0x7610, R160 ;  /* 0x0000761035a07816 */ /* 0x000fc400000000a0 */
[----:B------:R-:W-:Y:S02]  /*64a0*/  PRMT R163, R52, 0x5410, R56 ;  /* 0x0000541034a37816 */ /* 0x000fe40000000038 */
[----:B------:R-:W-:Y:S02]  /*64b0*/  CS2R R52, SRZ ;  /* 0x0000000000347805 */ /* 0x000fe4000001ff00 */
[----:B--2---:R-:W-:-:S04]  /*64c0*/  LOP3.LUT R57, R57, 0xfffffffe, RZ, 0xc0, !PT ;  /* 0xfffffffe39397812 */ /* 0x004fc800078ec0ff */
[----:B------:R-:W-:-:S05]  /*64d0*/  @P2 LOP3.LUT R57, R57, 0x1, RZ, 0xfc, !PT ;  /* 0x0000000139392812 */ /* 0x000fca00078efcff */
[----:B------:R0:W-:Y:S02]  /*64e0*/  STL [R1+0x8], R57 ;  /* 0x0000083901007387 */ /* 0x0001e40000100800 */
[----:B0-----:R-:W-:Y:S01]  /*64f0*/  CS2R R56, SRZ ;  /* 0x0000000000387805 */ /* 0x001fe2000001ff00 */
        /* <DEDUP_REMOVED lines=9> */
[----:B------:R-:W-:Y:S02]  /*6590*/  CS2R R64, SRZ ;  /* 0x0000000000407805 */ /* 0x000fe4000001ff00 */
[----:B------:R-:W-:Y:S02]  /*65a0*/  CS2R R62, SRZ ;  /* 0x00000000003e7805 */ /* 0x000fe4000001ff00 */
[----:B------:R-:W-:Y:S02]  /*65b0*/  IADD3.X R53, R21, R114, R34, P2, P3 ;  /* 0x0000007215357210 */ /* 0x000fe400017e6422 */
[----:B------:R-:W-:Y:S02]  /*65c0*/  CS2R R60, SRZ ;  /* 0x00000000003c7805 */ /* 0x000fe4000001ff00 */
[----:B------:R-:W-:Y:S01]  /*65d0*/  LEA R68, P3, R54, UR4, 0x1 ;  /* 0x0000000436447c11 */ /* 0x000fe2000f8608ff */
[----:B------:R-:W-:Y:S01]  /*65e0*/  ULDC.64 UR8, c[0x0][0x208] ;  /* 0x0000820000087ab9 */ /* 0x000fe20000000a00 */
[----:B------:R-:W-:-:S02]  /*65f0*/  LEA R70, P2, R52, UR6, 0x1 ;  /* 0x0000000634467c11 */ /* 0x000fc4000f8408ff */
[----:B------:R-:W-:Y:S02]  /*6600*/  LEA.HI.X R69, R54, UR5, R55, 0x1, P3 ;  /* 0x0000000536457c11 */ /* 0x000fe400098f0c37 */
[----:B------:R-:W-:Y:S02]  /*6610*/  CS2R R54, SRZ ;  /* 0x0000000000367805 */ /* 0x000fe4000001ff00 */
[----:B------:R-:W-:Y:S02]  /*6620*/  LEA.HI.X R71, R52, UR7, R53, 0x1, P2 ;  /* 0x0000000734477c11 */ /* 0x000fe400090f0c35 */
[----:B------:R-:W-:Y:S02]  /*6630*/  CS2R R52, SRZ ;  /* 0x0000000000347805 */ /* 0x000fe4000001ff00 */
[-C--:B------:R-:W-:Y:S02]  /*6640*/  ISETP.GE.AND P3, PT, R16, R115.reuse, PT ;  /* 0x000000731000720c */ /* 0x080fe40003f66270 */
[----:B------:R-:W-:-:S11]  /*6650*/  ISETP.GE.AND P2, PT, R213, R115, PT ;  /* 0x00000073d500720c */ /* 0x000fd60003f46270 */
[----:B------:R0:W5:Y:S04]  /*6660*/  @!P3 LDG.E.128 R56, desc[UR8][R68.64] ;  /* 0x000000084438b981 */ /* 0x000168000c1e1d00 */
[----:B------:R0:W5:Y:S04]  /*6670*/  @!P2 LDG.E.128 R52, desc[UR8][R68.64+0x80] ;  /* 0x000080084434a981 */ /* 0x000168000c1e1d00 */
[----:B------:R0:W5:Y:S04]  /*6680*/  @!P3 LDG.E.128 R64, desc[UR8][R70.64] ;  /* 0x000000084640b981 */ /* 0x000168000c1e1d00 */
[----:B------:R0:W5:Y:S02]  /*6690*/  @!P2 LDG.E.128 R60, desc[UR8][R70.64+0x80] ;  /* 0x00008008463ca981 */ /* 0x000164000c1e1d00 */
.L_x_716:
[----:B------:R-:W-:Y:S05]  /*66a0*/  BSYNC B1 ;  /* 0x0000000000017941 */ /* 0x000fea0003800000 */
.L_x_715:
        /* <DEDUP_REMOVED lines=16> */
[----:B------:R-:W-:Y:S01]  /*67b0*/  ULDC.64 UR8, c[0x0][0x208] ;  /* 0x0000820000087ab9 */ /* 0x000fe20000000a00 */
[----:B------:R-:W-:Y:S02]  /*67c0*/  IADD3.X R71, R15, R29, R0, P2, P5 ;  /* 0x0000001d0f477210 */ /* 0x000fe400017ea400 */
[----:B------:R-:W-:-:S04]  /*67d0*/  IADD3 R0, P2, P5, R102, R31, R84 ;  /* 0x0000001f66007210 */ /* 0x000fc80007d5e054 */
[----:B------:R-:W-:Y:S02]  /*67e0*/  IADD3.X R69, R21, R33, R114, P2, P5 ;  /* 0x0000002115457210 */ /* 0x000fe400017ea472 */
[----:B------:R-:W-:-:S04]  /*67f0*/  LEA R84, P2, R86, UR4, 0x1 ;  /* 0x0000000456547c11 */ /* 0x000fc8000f8408ff */
[----:B------:R-:W-:Y:S02]  /*6800*/  LEA.HI.X R85, R86, UR5, R71, 0x1, P2 ;  /* 0x0000000556557c11 */ /* 0x000fe400090f0c47 */
[----:B------:R-:W-:-:S04]  /*6810*/  LEA R86, P2, R0, UR6, 0x1 ;  /* 0x0000000600567c11 */ /* 0x000fc8000f8408ff */
[----:B------:R-:W-:Y:S02]  /*6820*/  LEA.HI.X R87, R0, UR7, R69, 0x1, P2 ;  /* 0x0000000700577c11 */ /* 0x000fe400090f0c45 */
[----:B------:R-:W-:Y:S02]  /*6830*/  ISETP.GE.AND P2, PT, R16, R115, PT ;  /* 0x000000731000720c */ /* 0x000fe40003f46270 */
[----:B------:R-:W-:Y:S02]  /*6840*/  CS2R R70, SRZ ;  /* 0x0000000000467805 */ /* 0x000fe4000001ff00 */
[----:B------:R-:W-:Y:S02]  /*6850*/  CS2R R68, SRZ ;  /* 0x0000000000447805 */ /* 0x000fe4000001ff00 */
[----:B------:R-:W-:Y:S02]  /*6860*/  CS2R R78, SRZ ;  /* 0x00000000004e7805 */ /* 0x000fe4000001ff00 */
[----:B------:R-:W-:-:S05]  /*6870*/  CS2R R76, SRZ ;  /* 0x00000000004c7805 */ /* 0x000fca000001ff00 */
[----:B------:R0:W5:Y:S04]  /*6880*/  @!P2 LDG.E.128 R72, desc[UR8][R84.64] ;  /* 0x000000085448a981 */ /* 0x000168000c1e1d00 */
[----:B------:R0:W5:Y:S01]  /*6890*/  @!P2 LDG.E.128 R80, desc[UR8][R86.64] ;  /* 0x000000085650a981 */ /* 0x000162000c1e1d00 */
[----:B------:R-:W-:-:S13]  /*68a0*/  ISETP.GE.AND P2, PT, R213, R115, PT ;  /* 0x00000073d500720c */ /* 0x000fda0003f46270 */
[----:B------:R0:W5:Y:S04]  /*68b0*/  @!P2 LDG.E.128 R68, desc[UR8][R84.64+0x80] ;  /* 0x000080085444a981 */ /* 0x000168000c1e1d00 */
[----:B------:R0:W5:Y:S02]  /*68c0*/  @!P2 LDG.E.128 R76, desc[UR8][R86.64+0x80] ;  /* 0x00008008564ca981 */ /* 0x000164000c1e1d00 */
.L_x_718:
[----:B------:R-:W-:Y:S05]  /*68d0*/  BSYNC B1 ;  /* 0x0000000000017941 */ /* 0x000fea0003800000 */
.L_x_717:
        /* <DEDUP_REMOVED lines=8> */
[----:B------:R-:W-:Y:S01]  /*6960*/  IMAD.MOV.U32 R85, RZ, RZ, R57 ;  /* 0x000000ffff557224 */ /* 0x000fe200078e0039 */
[----:B------:R-:W-:Y:S01]  /*6970*/  PRMT R171, R171, 0x5410, R86 ;  /* 0x00005410abab7816 */ /* 0x000fe20000000056 */
[----:B------:R-:W-:Y:S01]  /*6980*/  ULOP3.LUT UR4, UR60, 0x1, URZ, 0xfc, !UPT ;  /* 0x000000013c047892 */ /* 0x000fe2000f8efc3f */
[----:B------:R-:W-:-:S02]  /*6990*/  MOV R0, R59 ;  /* 0x0000003b00007202 */ /* 0x000fc40000000f00 */
[----:B------:R-:W-:Y:S01]  /*69a0*/  MOV R86, R62 ;  /* 0x0000003e00567202 */ /* 0x000fe20000000f00 */
[----:B------:R-:W-:Y:S01]  /*69b0*/  UISETP.NE.AND UP0, UPT, UR4, 0x3, UPT ;  /* 0x000000030400788c */ /* 0x000fe2000bf05270 */
[----:B------:R-:W-:Y:S01]  /*69c0*/  PRMT R170, R84, 0x5410, R0 ;  /* 0x0000541054aa7816 */ /* 0x000fe20000000000 */
[----:B------:R-:W-:Y:S01]  /*69d0*/  IMAD.MOV.U32 R0, RZ, RZ, R66 ;  /* 0x000000ffff007224 */ /* 0x000fe200078e0042 */
[----:B------:R-:W-:Y:S01]  /*69e0*/  PRMT R172, R85, 0x7610, R172 ;  /* 0x0000761055ac7816 */ /* 0x000fe200000000ac */
[----:B------:R-:W-:Y:S01]  /*69f0*/  IMAD.MOV.U32 R85, RZ, RZ, R60 ;  /* 0x000000ffff557224 */ /* 0x000fe200078e003c */
[----:B------:R-:W-:Y:S01]  /*6a00*/  PRMT R168, R86, 0x7610, R168 ;  /* 0x0000761056a87816 */ /* 0x000fe200000000a8 */
[----:B------:R-:W-:Y:S01]  /*6a10*/  IMAD.MOV.U32 R86, RZ, RZ, R63 ;  /* 0x000000ffff567224 */ /* 0x000fe200078e003f */
[----:B------:R-:W-:Y:S02]  /*6a20*/  MOV R84, R61 ;  /* 0x0000003d00547202 */ /* 0x000fe40000000f00 */
[----:B------:R-:W-:Y:S01]  /*6a30*/  PRMT R173, R173, 0x5410, R0 ;  /* 0x00005410adad7816 */ /* 0x000fe20000000000 */
[----:B-----5:R-:W-:Y:S01]  /*6a40*/  IMAD.MOV.U32 R0, RZ, RZ, R70 ;  /* 0x000000ffff007224 */ /* 0x020fe200078e0046 */
[----:B------:R-:W-:Y:S01]  /*6a50*/  PRMT R168, R168, 0x5410, R86 ;  /* 0x00005410a8a87816 */ /* 0x000fe20000000056 */
[----:B------:R-:W-:Y:S01]  /*6a60*/  IMAD.MOV.U32 R86, RZ, RZ, R67 ;  /* 0x000000ffff567224 */ /* 0x000fe200078e0043 */
[----:B------:R-:W-:Y:S01]  /*6a70*/  PRMT R169, R85, 0x5410, R84 ;  /* 0x0000541055a97816 */ /* 0x000fe20000000054 */
[----:B------:R-:W-:Y:S01]  /*6a80*/  IMAD.MOV.U32 R84, RZ, RZ, R65 ;  /* 0x000000ffff547224 */ /* 0x000fe200078e0041 */
[----:B------:R-:W-:-:S02]  /*6a90*/  MOV R85, R64 ;  /* 0x0000004000557202 */ /* 0x000fc40000000f00 */
[----:B------:R-:W-:Y:S02]  /*6aa0*/  PRMT R152, R0, 0x7610, R152 ;  /* 0x0000761000987816 */ /* 0x000fe40000000098 */
[----:B------:R-:W-:Y:S01]  /*6ab0*/  PRMT R171, R85, 0x7610, R171 ;  /* 0x0000761055ab7816 */ /* 0x000fe200000000ab */
[----:B------:R-:W-:Y:S01]  /*6ac0*/  IMAD.MOV.U32 R85, RZ, RZ, R68 ;  /* 0x000000ffff557224 */ /* 0x000fe200078e0044 */
[----:B------:R-:W-:Y:S02]  /*6ad0*/  PRMT R172, R172, 0x5410, R86 ;  /* 0x00005410acac7816 */ /* 0x000fe40000000056 */
[----:B------:R-:W-:Y:S01]  /*6ae0*/  PRMT R173, R84, 0x7610, R173 ;  /* 0x0000761054ad7816 */ /* 0x000fe200000000ad */
[----:B------:R-:W-:Y:S01]  /*6af0*/  IMAD.MOV.U32 R84, RZ, RZ, R69 ;  /* 0x000000ffff547224 */ /* 0x000fe200078e0045 */
[----:B------:R-:W-:Y:S02]  /*6b00*/  MOV R0, R74 ;  /* 0x0000004a00007202 */ /* 0x000fe40000000f00 */
[----:B------:R-:W-:-:S02]  /*6b10*/  MOV R86, R71 ;  /* 0x0000004700567202 */ /* 0x000fc40000000f00 */
[----:B------:R-:W-:Y:S01]  /*6b20*/  PRMT R154, R0, 0x7610, R154 ;  /* 0x00007610009a7816 */ /* 0x000fe2000000009a */
[----:B------:R-:W-:Y:S01]  /*6b30*/  IMAD.MOV.U32 R0, RZ, RZ, R78 ;  /* 0x000000ffff007224 */ /* 0x000fe200078e004e */
[----:B------:R-:W-:Y:S01]  /*6b40*/  PRMT R151, R85, 0x5410, R86 ;  /* 0x0000541055977816 */ /* 0x000fe20000000056 */
[----:B------:R-:W-:Y:S01]  /*6b50*/  IMAD.MOV.U32 R85, RZ, RZ, R72 ;  /* 0x000000ffff557224 */ /* 0x000fe200078e0048 */
[----:B------:R-:W-:Y:S01]  /*6b60*/  PRMT R150, R150, 0x5410, R84 ;  /* 0x0000541096967816 */ /* 0x000fe20000000054 */
[----:B------:R-:W-:Y:S01]  /*6b70*/  IMAD.MOV.U32 R86, RZ, RZ, R75 ;  /* 0x000000ffff567224 */ /* 0x000fe200078e004b */
[----:B------:R-:W-:Y:S02]  /*6b80*/  MOV R84, R73 ;  /* 0x0000004900547202 */ /* 0x000fe40000000f00 */
[----:B------:R-:W-:Y:S02]  /*6b90*/  PLOP3.LUT P2, PT, PT, PT, UP0, 0x80, 0x0 ;  /* 0x000000000000781c */ /* 0x000fe40003f4f008 */
        /* <DEDUP_REMOVED lines=9> */
[----:B------:R-:W-:Y:S01]  /*6c30*/  PRMT R152, R152, 0x5410, R85 ;  /* 0x0000541098987816 */ /* 0x000fe20000000055 */
[----:B------:R-:W-:Y:S01]  /*6c40*/  IMAD.MOV.U32 R0, RZ, RZ, R81 ;  /* 0x000000ffff007224 */ /* 0x000fe200078e0051 */
[----:B------:R-:W-:-:S04]  /*6c50*/  MOV R85, R83 ;  /* 0x0000005300557202 */ /* 0x000fc80000000f00 */
[----:B------:R-:W-:Y:S02]  /*6c60*/  PRMT R164, R86, 0x5410, R85 ;  /* 0x0000541056a47816 */ /* 0x000fe40000000055 */
[----:B------:R-:W-:Y:S01]  /*6c70*/  PRMT R165, R84, 0x5410, R0 ;  /* 0x0000541054a57816 */ /* 0x000fe20000000000 */
[----:B------:R-:W-:Y:S06]  /*6c80*/  @!P2 BRA `(.L_x_719) ;  /* 0x000000000004a947 */ /* 0x000fec0003800000 */
[----:B------:R-:W-:Y:S01]  /*6c90*/  BPT.TRAP 0x1 ;  /* 0x000000040000795c */ /* 0x000fe20000300000 */
.L_x_719:
[----:B------:R-:W-:Y:S01]  /*6ca0*/  LEA R0, R19, R18, 0x3 ;  /* 0x0000001213007211 */ /* 0x000fe200078e18ff */
[----:B------:R-:W0:Y:S01]  /*6cb0*/  LDC R145, c[0x0][0x2f4] ;  /* 0x0000bd00ff917b82 */ /* 0x000e220000000800 */
[----:B------:R-:W-:Y:S01]  /*6cc0*/  SHF.L.U32 R114, R217, 0x1f, RZ ;  /* 0x0000001fd9727819 */ /* 0x000fe200000006ff */
[----:B------:R-:W-:Y:S03]  /*6cd0*/  BSSY B1, `(.L_x_720) ;  /* 0x0000004000017945 */ /* 0x000fe60003800000 */
[----:B------:R-:W1:Y:S03]  /*6ce0*/  SYNCS.PHASECHK.TRANS64.TRYWAIT P5, [R0+URZ+0x38890], R114 ;  /* 0x03889072000075a7 */ /* 0x000e6600080a017f */
[----:B------:R-:W2:Y:S01]  /*6cf0*/  LDC.64 R122, c[0x0][0x300] ;  /* 0x0000c000ff7a7b82 */ /* 0x000ea20000000a00 */
[----:B-1----:R-:W-:Y:S05]  /*6d00*/  @!P5 BRA `(.L_x_721) ;  /* 0x000002200014d947 */ /* 0x002fea0003800000 */
.L_x_1053:
[----:B------:R-:W-:Y:S05]  /*6d10*/  BSYNC B1 ;  /* 0x0000000000017941 */ /* 0x000fea0003800000 */
.L_x_720:
[----:B------:R-:W-:Y:S01]  /*6d20*/  BSSY B1, `(.L_x_722) ;  /* 0x000010e000017945 */ /* 0x000fe20003800000 */
[----:B0-----:R-:W-:Y:S02]  /*6d30*/  IMAD.IADD R148, R145, 0x1, -R118 ;  /* 0x0000000191947824 */ /* 0x001fe400078e0a76 */
[----:B------:R-:W-:Y:S01]  /*6d40*/  IMAD.MOV.U32 R125, RZ, RZ, R88 ;  /* 0x000000ffff7d7224 */ /* 0x000fe200078e0058 */
[----:B------:R-:W-:Y:S06]  /*6d50*/  @P4 BRA `(.L_x_723) ;  /* 0x0000001000284947 */ /* 0x000fec0003800000 */
[----:B------:R-:W-:Y:S01]  /*6d60*/  ISETP.NE.AND P4, PT, R26, RZ, PT ;  /* 0x000000ff1a00720c */ /* 0x000fe20003f85270 */
[-C--:B--2---:R-:W-:Y:S01]  /*6d70*/  IMAD.WIDE.U32 R136, R212, R122.reuse, R124 ;  /* 0x0000007ad4887225 */ /* 0x084fe200078e007c */
[----:B------:R-:W-:Y:S01]  /*6d80*/  SHF.R.S32.HI R84, RZ, 0x1f, R212 ;  /* 0x0000001fff547819 */ /* 0x000fe200000114d4 */
[----:B------:R-:W-:Y:S04]  /*6d90*/  BSSY B2, `(.L_x_724) ;  /* 0x0000085000027945 */ /* 0x000fe80003800000 */
[----:B------:R-:W-:-:S04]  /*6da0*/  IMAD R84, R84, R122, RZ ;  /* 0x0000007a54547224 */ /* 0x000fc800078e02ff */
[----:B------:R-:W-:-:S05]  /*6db0*/  IMAD R84, R212, R123, R84 ;  /* 0x0000007bd4547224 */ /* 0x000fca00078e0254 */
[----:B------:R-:W-:Y:S01]  /*6dc0*/  IADD3 R156, R84, R137, RZ ;  /* 0x00000089549c7210 */ /* 0x000fe20007ffe0ff */
[----:B------:R-:W-:Y:S06]  /*6dd0*/  @!P4 BRA `(.L_x_725) ;  /* 0x000000080000c947 */ /* 0x000fec0003800000 */
[----:B------:R-:W-:Y:S01]  /*6de0*/  SEL R84, R118, R148, !P0 ;  /* 0x0000009476547207 */ /* 0x000fe20004000000 */
[----:B------:R-:W-:Y:S01]  /*6df0*/  IMAD.SHL.U32 R90, R212, 0x40, RZ ;  /* 0x00000040d45a7824 */ /* 0x000fe200078e00ff */
[----:B------:R-:W-:Y:S02]  /*6e00*/  BSSY B3, `(.L_x_726) ;  /* 0x000007a000037945 */ /* 0x000fe40003800000 */
[----:B------:R-:W-:-:S04]  /*6e10*/  SHF.R.S32.HI R85, RZ, 0x1f, R84 ;  /* 0x0000001fff557819 */ /* 0x000fc80000011454 */
[----:B------:R-:W-:-:S04]  /*6e20*/  LEA.HI R85, R85, R84, RZ, 0x4 ;  /* 0x0000005455557211 */ /* 0x000fc800078f20ff */
[----:B------:R-:W-:-:S05]  /*6e30*/  LEA.HI.SX32 R86, R85, R14, 0x1c ;  /* 0x0000000e55567211 */ /* 0x000fca00078fe2ff */
[----:B------:R-:W-:-:S05]  /*6e40*/  IMAD.SHL.U32 R85, R86, 0x8, RZ ;  /* 0x0000000856557824 */ /* 0x000fca00078e00ff */
[----:B------:R-:W-:-:S13]  /*6e50*/  ISETP.GE.AND P4, PT, R85, R145, PT ;  /* 0x000000915500720c */ /* 0x000fda0003f86270 */
[--C-:B------:R-:W-:Y:S02]  /*6e60*/  @!P4 SHF.R.S32.HI R84, RZ, 0x1f, R85.reuse ;  /* 0x0000001fff54c819 */ /* 0x100fe40000011455 */
[----:B------:R-:W-:Y:S02]  /*6e70*/  @!P4 IADD3 R87, P5, P6, R96, R136, R85 ;  /* 0x000000886057c210 */ /* 0x000fe40007ebe055 */
[----:B------:R-:W-:Y:S02]  /*6e80*/  LOP3.LUT R85, R85, 0x38, RZ, 0xc0, !PT ;  /* 0x0000003855557812 */ /* 0x000fe400078ec0ff */
[----:B------:R-:W-:Y:S02]  /*6e90*/  @!P4 IADD3.X R84, R92, R156, R84, P5, P6 ;  /* 0x0000009c5c54c210 */ /* 0x000fe40002fec454 */
[----:B------:R-:W-:Y:S02]  /*6ea0*/  IADD3 R88, P5, P6, R96, R136, R13 ;  /* 0x0000008860587210 */ /* 0x000fe40007ebe00d */
[----:B------:R-:W-:-:S02]  /*6eb0*/  LOP3.LUT R85, R85, 0x1c0, R90, 0xf8, !PT ;  /* 0x000001c055557812 */ /* 0x000fc400078ef85a */
[----:B------:R-:W-:Y:S02]  /*6ec0*/  IADD3.X R89, R92, R156, R7, P5, P6 ;  /* 0x0000009c5c597210 */ /* 0x000fe40002fec407 */
[C---:B------:R-:W-:Y:S02]  /*6ed0*/  LEA R138, P5, R88.reuse, R116, 0x1 ;  /* 0x00000074588a7211 */ /* 0x040fe400078a08ff */
[----:B------:R-:W-:Y:S02]  /*6ee0*/  LOP3.LUT R85, R85, R228, RZ, 0x3c, !PT ;  /* 0x000000e455557212 */ /* 0x000fe400078e3cff */
[----:B------:R-:W-:Y:S02]  /*6ef0*/  LEA.HI.X R139, R88, R117, R89, 0x1, P5 ;  /* 0x00000075588b7211 */ /* 0x000fe400028f0c59 */
[----:B------:R-:W-:-:S04]  /*6f00*/  @!P4 LEA R140, P5, R87, R116, 0x1 ;  /* 0x00000074578cc211 */ /* 0x000fc800078a08ff */
[----:B------:R-:W-:Y:S02]  /*6f10*/  @!P4 LEA.HI.X R141, R87, R117, R84, 0x1, P5 ;  /* 0x00000075578dc211 */ /* 0x000fe400028f0c54 */
[----:B------:R-:W-:Y:S02]  /*6f20*/  SHF.R.S32.HI R84, RZ, 0x1f, R86 ;  /* 0x0000001fff547819 */ /* 0x000fe40000011456 */
[----:B------:R-:W-:Y:S02]  /*6f30*/  ISETP.GE.AND P5, PT, R16, R115, PT ;  /* 0x000000731000720c */ /* 0x000fe40003fa6270 */
[----:B------:R-:W-:-:S04]  /*6f40*/  LEA.HI R84, R84, R86, RZ, 0x3 ;  /* 0x0000005654547211 */ /* 0x000fc800078f18ff */
[----:B------:R-:W-:-:S05]  /*6f50*/  SHF.R.S32.HI R84, RZ, 0x3, R84 ;  /* 0x00000003ff547819 */ /* 0x000fca0000011454 */
[----:B------:R-:W-:-:S05]  /*6f60*/  IMAD R84, R84, 0x1400, R227 ;  /* 0x0000140054547824 */ /* 0x000fca00078e02e3 */
[----:B------:R-:W-:-:S05]  /*6f70*/  IADD3 R84, R84, R85, RZ ;  /* 0x0000005554547210 */ /* 0x000fca0007ffe0ff */
[C---:B------:R-:W-:Y:S02]  /*6f80*/  IMAD R88, R19.reuse, 0x5000, R84 ;  /* 0x0000500013587824 */ /* 0x040fe400078e0254 */
[----:B------:R-:W-:Y:S02]  /*6f90*/  IMAD R84, R19, 0x5000, R143 ;  /* 0x0000500013547824 */ /* 0x000fe400078e028f */
[--C-:B------:R-:W-:Y:S02]  /*6fa0*/  IMAD R88, R88, 0x2, R18.reuse ;  /* 0x0000000258587824 */ /* 0x100fe400078e0212 */
[----:B------:R-:W-:-:S04]  /*6fb0*/  IMAD R84, R84, 0x2, R18 ;  /* 0x0000000254547824 */ /* 0x000fc800078e0212 */
[----:B------:R-:W0:Y:S04]  /*6fc0*/  LDS.128 R88, [R88+0x24400] ;  /* 0x0244000058587984 */ /* 0x000e280000000c00 */
[----:B------:R-:W2:Y:S01]  /*6fd0*/  LDS.128 R84, [R84+0x24400] ;  /* 0x0244000054547984 */ /* 0x000ea20000000c00 */
[----:B------:R-:W-:Y:S05]  /*6fe0*/  @P5 BRA `(.L_x_727) ;  /* 0x00000004006c5947 */ /* 0x000fea0003800000 */
[----:B0-----:R-:W-:Y:S01]  /*6ff0*/  MOV R159, R89 ;  /* 0x00000059009f7202 */ /* 0x001fe20000000f00 */
[----:B--2---:R-:W-:Y:S01]  /*7000*/  IMAD.MOV.U32 R89, RZ, RZ, R85 ;  /* 0x000000ffff597224 */ /* 0x004fe200078e0055 */
[----:B------:R-:W-:Y:S01]  /*7010*/  SHF.R.U64 R40, R40, 0x10, R41 ;  /* 0x0000001028287819 */ /* 0x000fe20000001229 */
[----:B------:R-:W-:Y:S01]  /*7020*/  HADD2.F32 R160, -RZ, R160.H0_H0 ;  /* 0x200000a0ffa07230 */ /* 0x000fe20000004100 */
[----:B------:R-:W-:Y:S01]  /*7030*/  SHF.R.U64 R50, R50, 0x10, R51 ;  /* 0x0000001032327819 */ /* 0x000fe20000001233 */
[----:B------:R-:W-:Y:S01]  /*7040*/  HADD2.F32 R157, -RZ, R159.H0_H0 ;  /* 0x2000009fff9d7230 */ /* 0x000fe20000004100 */
[----:B------:R-:W-:Y:S01]  /*7050*/  SHF.R.U64 R42, R42, 0x10, R43 ;  /* 0x000000102a2a7819 */ /* 0x000fe2000000122b */
[----:B------:R-:W-:Y:S02]  /*7060*/  HADD2.F32 R158, -RZ, R89.H0_H0 ;  /* 0x20000059ff9e7230 */ /* 0x000fe40000004100 */
[----:B------:R-:W-:Y:S02]  /*7070*/  HADD2.F32 R85, -RZ, R161.H0_H0 ;  /* 0x200000a1ff557230 */ /* 0x000fe40000004100 */
[----:B------:R-:W-:Y:S01]  /*7080*/  FMUL.FTZ R161, R157, R160 ;  /* 0x000000a09da17220 */ /* 0x000fe20000410000 */
[----:B------:R-:W-:-:S02]  /*7090*/  HADD2.F32 R89, -RZ, R89.H1_H1 ;  /* 0x30000059ff597230 */ /* 0x000fc40000004100 */
[C---:B------:R-:W-:Y:S01]  /*70a0*/  FMUL.FTZ R160, R158.reuse, R160 ;  /* 0x000000a09ea07220 */ /* 0x040fe20000410000 */
[----:B------:R-:W-:Y:S02]  /*70b0*/  HADD2.F32 R40, -RZ, R40.H0_H0 ;  /* 0x20000028ff287230 */ /* 0x000fe40000004100 */
[-C--:B------:R-:W-:Y:S01]  /*70c0*/  FFMA.FTZ R158, R158, R85.reuse, -R161 ;  /* 0x000000559e9e7223 */ /* 0x080fe200000108a1 */
[----:B------:R-:W-:Y:S02]  /*70d0*/  HADD2.F32 R50, -RZ, R50.H0_H0 ;  /* 0x20000032ff327230 */ /* 0x000fe40000004100 */
[----:B------:R-:W-:Y:S01]  /*70e0*/  FFMA.FTZ R157, R157, R85, R160 ;  /* 0x000000559d9d7223 */ /* 0x000fe200000100a0 */
[----:B------:R-:W-:Y:S01]  /*70f0*/  SHF.R.U32.HI R160, RZ, 0x10, R49 ;  /* 0x00000010ffa07819 */ /* 0x000fe20000011631 */
[----:B------:R-:W-:Y:S01]  /*7100*/  HADD2.F32 R85, -RZ, R159.H1_H1 ;  /* 0x3000009fff557230 */ /* 0x000fe20000004100 */
[----:B------:R-:W-:Y:S01]  /*7110*/  SHF.R.U32.HI R159, RZ, 0x10, R41 ;  /* 0x00000010ff9f7819 */ /* 0x000fe20000011629 */
[----:B------:R-:W-:Y:S01]  /*7120*/  IMAD.MOV.U32 R41, RZ, RZ, R91 ;  /* 0x000000ffff297224 */ /* 0x000fe200078e005b */
[----:B------:R-:W-:Y:S01]  /*7130*/  SHF.R.U64 R49, R48, 0x10, R49 ;  /* 0x0000001030317819 */ /* 0x000fe20000001231 */
[----:B------:R-:W-:Y:S01]  /*7140*/  HADD2.F32 R160, -RZ, R160.H0_H0 ;  /* 0x200000a0ffa07230 */ /* 0x000fe20000004100 */
[----:B------:R-:W-:Y:S01]  /*7150*/  MOV R48, R87 ;  /* 0x0000005700307202 */ /* 0x000fe20000000f00 */
[----:B------:R-:W-:-:S02]  /*7160*/  HADD2.F32 R159, -RZ, R159.H0_H0 ;  /* 0x2000009fff9f7230 */ /* 0x000fc40000004100 */
[----:B------:R-:W-:Y:S02]  /*7170*/  HADD2.F32 R91, -RZ, R41.H0_H0 ;  /* 0x20000029ff5b7230 */ /* 0x000fe40000004100 */
[-C--:B------:R-:W-:Y:S01]  /*7180*/  FMUL.FTZ R161, R85, R160.reuse ;  /* 0x000000a055a17220 */ /* 0x080fe20000410000 */
[C---:B------:R-:W-:Y:S01]  /*7190*/  FMUL.FTZ R160, R89.reuse, R160 ;  /* 0x000000a059a07220 */ /* 0x040fe20000410000 */
[----:B------:R-:W-:Y:S02]  /*71a0*/  HADD2.F32 R87, -RZ, R48.H0_H0 ;  /* 0x20000030ff577230 */ /* 0x000fe40000004100 */
[-C--:B------:R-:W-:Y:S01]  /*71b0*/  FFMA.FTZ R89, R89, R159.reuse, -R161 ;  /* 0x0000009f59597223 */ /* 0x080fe200000108a1 */
[----:B------:R-:W-:Y:S01]  /*71c0*/  FFMA.FTZ R85, R85, R159, R160 ;  /* 0x0000009f55557223 */ /* 0x000fe200000100a0 */
[----:B------:R-:W-:Y:S02]  /*71d0*/  HADD2.F32 R160, -RZ, R163.H0_H0 ;  /* 0x200000a3ffa07230 */ /* 0x000fe40000004100 */
[----:B------:R-:W-:Y:S01]  /*71e0*/  HADD2.F32 R159, -RZ, R162.H0_H0 ;  /* 0x200000a2ff9f7230 */ /* 0x000fe20000004100 */
[----:B------:R-:W-:Y:S01]  /*71f0*/  F2FP.F16.F32.PACK_AB R89, R89, R158 ;  /* 0x0000009e5959723e */ /* 0x000fe200000000ff */
[----:B------:R-:W-:-:S02]  /*7200*/  HADD2.F32 R41, -RZ, R41.H1_H1 ;  /* 0x30000029ff297230 */ /* 0x000fc40000004100 */
[-C--:B------:R-:W-:Y:S01]  /*7210*/  FMUL.FTZ R161, R91, R160.reuse ;  /* 0x000000a05ba17220 */ /* 0x080fe20000410000 */
[----:B------:R-:W-:Y:S01]  /*7220*/  FMUL.FTZ R160, R87, R160 ;  /* 0x000000a057a07220 */ /* 0x000fe20000410000 */
[----:B------:R-:W-:Y:S01]  /*7230*/  HADD2.F32 R48, -RZ, R48.H1_H1 ;  /* 0x30000030ff307230 */ /* 0x000fe20000004100 */
[----:B------:R-:W-:Y:S01]  /*7240*/  F2FP.F16.F32.PACK_AB R157, R85, R157 ;  /* 0x0000009d559d723e */ /* 0x000fe200000000ff */
[-C--:B------:R-:W-:Y:S01]  /*7250*/  FFMA.FTZ R87, R87, R159.reuse, -R161 ;  /* 0x0000009f57577223 */ /* 0x080fe200000108a1 */
[----:B------:R-:W-:Y:S01]  /*7260*/  FFMA.FTZ R160, R91, R159, R160 ;  /* 0x0000009f5ba07223 */ /* 0x000fe200000100a0 */
[----:B------:R-:W-:Y:S01]  /*7270*/  SHF.R.U32.HI R159, RZ, 0x10, R51 ;  /* 0x00000010ff9f7819 */ /* 0x000fe20000011633 */
[----:B------:R-:W-:Y:S01]  /*7280*/  HADD2.F32 R163, -RZ, R163.H1_H1 ;  /* 0x300000a3ffa37230 */ /* 0x000fe20000004100 */
[----:B------:R-:W-:Y:S01]  /*7290*/  SHF.R.U32.HI R91, RZ, 0x10, R43 ;  /* 0x00000010ff5b7819 */ /* 0x000fe2000001162b */
[----:B------:R-:W-:Y:S02]  /*72a0*/  HADD2.F32 R49, -RZ, R49.H0_H0 ;  /* 0x20000031ff317230 */ /* 0x000fe40000004100 */
[----:B------:R-:W-:-:S02]  /*72b0*/  HADD2.F32 R159, -RZ, R159.H0_H0 ;  /* 0x2000009fff9f7230 */ /* 0x000fc40000004100 */
[----:B------:R-:W-:Y:S02]  /*72c0*/  HADD2.F32 R91, -RZ, R91.H0_H0 ;  /* 0x2000005bff5b7230 */ /* 0x000fe40000004100 */
[----:B------:R-:W-:Y:S02]  /*72d0*/  HADD2.F32 R51, -RZ, R181.H0_H0 ;  /* 0x200000b5ff337230 */ /* 0x000fe40000004100 */
[CC--:B------:R-:W-:Y:S01]  /*72e0*/  FMUL.FTZ R161, R41.reuse, R159.reuse ;  /* 0x0000009f29a17220 */ /* 0x0c0fe20000410000 */
[C---:B------:R-:W-:Y:S01]  /*72f0*/  FMUL.FTZ R159, R48.reuse, R159 ;  /* 0x0000009f309f7220 */ /* 0x040fe20000410000 */
[----:B------:R-:W-:Y:S02]  /*7300*/  HADD2.F32 R42, -RZ, R42.H0_H0 ;  /* 0x2000002aff2a7230 */ /* 0x000fe40000004100 */
[-C--:B------:R-:W-:Y:S01]  /*7310*/  FFMA.FTZ R48, R48, R91.reuse, -R161 ;  /* 0x0000005b30307223 */ /* 0x080fe200000108a1 */
[----:B------:R-:W-:Y:S01]  /*7320*/  FFMA.FTZ R41, R41, R91, R159 ;  /* 0x0000005b29297223 */ /* 0x000fe2000001009f */
[----:B------:R-:W-:-:S02]  /*7330*/  HADD2.F32 R91, -RZ, R88.H0_H0 ;  /* 0x20000058ff5b7230 */ /* 0x000fc40000004100 */
[----:B------:R-:W-:Y:S01]  /*7340*/  HADD2.F32 R161, -RZ, R84.H0_H0 ;  /* 0x20000054ffa17230 */ /* 0x000fe20000004100 */
[----:B------:R-:W-:Y:S01]  /*7350*/  F2FP.F16.F32.PACK_AB R87, R48, R87 ;  /* 0x000000573057723e */ /* 0x000fe200000000ff */
[----:B------:R-:W-:Y:S02]  /*7360*/  HADD2.F32 R159, -RZ, R162.H1_H1 ;  /* 0x300000a2ff9f7230 */ /* 0x000fe40000004100 */
[-C--:B------:R-:W-:Y:S01]  /*7370*/  FMUL.FTZ R162, R91, R163.reuse ;  /* 0x000000a35ba27220 */ /* 0x080fe20000410000 */
[----:B------:R-:W-:Y:S02]  /*7380*/  HADD2.F32 R88, -RZ, R88.H1_H1 ;  /* 0x30000058ff587230 */ /* 0x000fe40000004100 */
[C---:B------:R-:W-:Y:S01]  /*7390*/  FMUL.FTZ R163, R161.reuse, R163 ;  /* 0x000000a3a1a37220 */ /* 0x040fe20000410000 */
[----:B------:R-:W-:Y:S02]  /*73a0*/  HADD2.F32 R84, -RZ, R84.H1_H1 ;  /* 0x30000054ff547230 */ /* 0x000fe40000004100 */
[-C--:B------:R-:W-:Y:S01]  /*73b0*/  FFMA.FTZ R162, R161, R159.reuse, -R162 ;  /* 0x0000009fa1a27223 */ /* 0x080fe200000108a2 */
[----:B------:R-:W-:Y:S01]  /*73c0*/  F2FP.F16.F32.PACK_AB R41, R41, R160 ;  /* 0x000000a02929723e */ /* 0x000fe200000000ff */
[----:B------:R-:W-:Y:S01]  /*73d0*/  FFMA.FTZ R163, R91, R159, R163 ;  /* 0x0000009f5ba37223 */ /* 0x000fe200000100a3 */
[-C--:B------:R-:W-:Y:S01]  /*73e0*/  FMUL.FTZ R91, R88, R49.reuse ;  /* 0x00000031585b7220 */ /* 0x080fe20000410000 */
[----:B------:R-:W-:Y:S01]  /*73f0*/  FMUL.FTZ R49, R84, R49 ;  /* 0x0000003154317220 */ /* 0x000fe20000410000 */
[----:B------:R-:W-:-:S02]  /*7400*/  HADD2.F32 R159, -RZ, R181.H1_H1 ;  /* 0x300000b5ff9f7230 */ /* 0x000fc40000004100 */
[-C--:B------:R-:W-:Y:S01]  /*7410*/  FFMA.FTZ R91, R84, R40.reuse, -R91 ;  /* 0x00000028545b7223 */ /* 0x080fe2000001085b */
[----:B------:R-:W-:Y:S01]  /*7420*/  FFMA.FTZ R49, R88, R40, R49 ;  /* 0x0000002858317223 */ /* 0x000fe20000010031 */
[----:B------:R-:W-:Y:S02]  /*7430*/  HADD2.F32 R40, -RZ, R90.H0_H0 ;  /* 0x2000005aff287230 */ /* 0x000fe40000004100 */
[----:B------:R-:W-:Y:S01]  /*7440*/  HADD2.F32 R84, -RZ, R86.H0_H0 ;  /* 0x20000056ff547230 */ /* 0x000fe20000004100 */
[----:B------:R-:W-:Y:S01]  /*7450*/  F2FP.F16.F32.PACK_AB R91, R91, R162 ;  /* 0x000000a25b5b723e */ /* 0x000fe200000000ff */
[----:B------:R-:W-:Y:S02]  /*7460*/  HADD2.F32 R90, -RZ, R90.H1_H1 ;  /* 0x3000005aff5a7230 */ /* 0x000fe40000004100 */
[-C--:B------:R-:W-:Y:S01]  /*7470*/  FMUL.FTZ R88, R40, R159.reuse ;  /* 0x0000009f28587220 */ /* 0x080fe20000410000 */
[----:B------:R-:W-:Y:S02]  /*7480*/  HADD2.F32 R86, -RZ, R86.H1_H1 ;  /* 0x30000056ff567230 */ /* 0x000fe40000004100 */
[C---:B------:R-:W-:Y:S01]  /*7490*/  FMUL.FTZ R159, R84.reuse, R159 ;  /* 0x0000009f549f7220 */ /* 0x040fe20000410000 */
[----:B------:R-:W-:Y:S01]  /*74a0*/  F2FP.F16.F32.PACK_AB R49, R49, R163 ;  /* 0x000000a33131723e */ /* 0x000fe200000000ff */
[----:B------:R-:W-:Y:S01]  /*74b0*/  FFMA.FTZ R88, R84, R51, -R88 ;  /* 0x0000003354587223 */ /* 0x000fe20000010858 */
[----:B------:R-:W-:-:S02]  /*74c0*/  IMAD.MOV.U32 R84, RZ, RZ, R91 ;  /* 0x000000ffff547224 */ /* 0x000fc400078e005b */
[----:B------:R-:W-:Y:S01]  /*74d0*/  FFMA.FTZ R159, R40, R51, R159 ;  /* 0x00000033289f7223 */ /* 0x000fe2000001009f */
[-C--:B------:R-:W-:Y:S01]  /*74e0*/  FMUL.FTZ R40, R90, R50.reuse ;  /* 0x000000325a287220 */ /* 0x080fe20000410000 */
[C---:B------:R-:W-:Y:S01]  /*74f0*/  FMUL.FTZ R50, R86.reuse, R50 ;  /* 0x0000003256327220 */ /* 0x040fe20000410000 */
[----:B------:R-:W-:Y:S02]  /*7500*/  IMAD.MOV.U32 R85, RZ, RZ, R89 ;  /* 0x000000ffff557224 */ /* 0x000fe400078e0059 */
[-C--:B------:R-:W-:Y:S01]  /*7510*/  FFMA.FTZ R40, R86, R42.reuse, -R40 ;  /* 0x0000002a56287223 */ /* 0x080fe20000010828 */
[----:B------:R-:W-:Y:S01]  /*7520*/  FFMA.FTZ R50, R90, R42, R50 ;  /* 0x0000002a5a327223 */ /* 0x000fe20000010032 */
[----:B------:R-:W-:Y:S02]  /*7530*/  IMAD.MOV.U32 R89, RZ, RZ, R157 ;  /* 0x000000ffff597224 */ /* 0x000fe400078e009d */
[----:B------:R-:W-:Y:S01]  /*7540*/  IMAD.MOV.U32 R91, RZ, RZ, R41 ;  /* 0x000000ffff5b7224 */ /* 0x000fe200078e0029 */
[----:B------:R-:W-:-:S02]  /*7550*/  F2FP.F16.F32.PACK_AB R40, R40, R88 ;  /* 0x000000582828723e */ /* 0x000fc400000000ff */
[----:B------:R-:W-:Y:S02]  /*7560*/  F2FP.F16.F32.PACK_AB R50, R50, R159 ;  /* 0x0000009f3232723e */ /* 0x000fe400000000ff */
[----:B------:R-:W-:Y:S01]  /*7570*/  MOV R88, R49 ;  /* 0x0000003100587202 */ /* 0x000fe20000000f00 */
[----:B------:R-:W-:Y:S01]  /*7580*/  IMAD.MOV.U32 R86, RZ, RZ, R40 ;  /* 0x000000ffff567224 */ /* 0x000fe200078e0028 */
[----:B------:R-:W-:-:S07]  /*7590*/  MOV R90, R50 ;  /* 0x00000032005a7202 */ /* 0x000fce0000000f00 */
.L_x_727:
[----:B------:R-:W-:Y:S05]  /*75a0*/  BSYNC B3 ;  /* 0x0000000000037941 */ /* 0x000fea0003800000 */
.L_x_726:
[----:B------:R-:W-:Y:S02]  /*75b0*/  ULDC.64 UR4, c[0x0][0x208] ;  /* 0x0000820000047ab9 */ /* 0x000fe40000000a00 */
[----:B--2---:R2:W-:Y:S04]  /*75c0*/  STG.E.128 desc[UR4][R138.64], R84 ;  /* 0x000000548a007986 */ /* 0x0045e8000c101d04 */
[----:B0-----:R2:W-:Y:S02]  /*75d0*/  @!P4 STG.E.128 desc[UR4][R140.64], R88 ;  /* 0x000000588c00c986 */ /* 0x0015e4000c101d04 */
.L_x_725:
[----:B------:R-:W-:Y:S05]  /*75e0*/  BSYNC B2 ;  /* 0x0000000000027941 */ /* 0x000fea0003800000 */
.L_x_724:
[----:B------:R-:W-:-:S13]  /*75f0*/  ISETP.NE.AND P4, PT, R10, RZ, PT ;  /* 0x000000ff0a00720c */ /* 0x000fda0003f85270 */
[----:B------:R-:W-:Y:S05]  /*7600*/  @!P4 BRA `(.L_x_723) ;  /* 0x0000000400fcc947 */ /* 0x000fea0003800000 */
[----:B------:R-:W-:Y:S01]  /*7610*/  SEL R40, R118, R148, !P1 ;  /* 0x0000009476287207 */ /* 0x000fe20004800000 */
[----:B------:R-:W-:Y:S01]  /*7620*/  BSSY B2, `(.L_x_728) ;  /* 0x000007a000027945 */ /* 0x000fe20003800000 */
[----:B------:R-:W-:Y:S02]  /*7630*/  IADD3 R43, P4, P5, R96, R136, R11 ;  /* 0x00000088602b7210 */ /* 0x000fe40007d9e00b */
[----:B------:R-:W-:Y:S02]  /*7640*/  SHF.R.S32.HI R41, RZ, 0x1f, R40 ;  /* 0x0000001fff297819 */ /* 0x000fe40000011428 */
[----:B------:R-:W-:Y:S02]  /*7650*/  IADD3.X R42, R92, R156, R6, P4, P5 ;  /* 0x0000009c5c2a7210 */ /* 0x000fe400027ea406 */
[----:B------:R-:W-:Y:S02]  /*7660*/  LEA.HI R41, R41, R40, RZ, 0x4 ;  /* 0x0000002829297211 */ /* 0x000fe400078f20ff */
[----:B------:R-:W-:-:S02]  /*7670*/  SHF.L.U32 R49, R212, 0x6, RZ ;  /* 0x00000006d4317819 */ /* 0x000fc400000006ff */
[----:B------:R-:W-:-:S05]  /*7680*/  LEA.HI.SX32 R41, R41, R12, 0x1c ;  /* 0x0000000c29297211 */ /* 0x000fca00078fe2ff */
[----:B------:R-:W-:-:S05]  /*7690*/  IMAD.SHL.U32 R40, R41, 0x8, RZ ;  /* 0x0000000829287824 */ /* 0x000fca00078e00ff */
[----:B------:R-:W-:-:S13]  /*76a0*/  ISETP.GE.AND P4, PT, R40, R145, PT ;  /* 0x000000912800720c */ /* 0x000fda0003f86270 */
[--C-:B------:R-:W-:Y:S02]  /*76b0*/  @!P4 SHF.R.S32.HI R48, RZ, 0x1f, R40.reuse ;  /* 0x0000001fff30c819 */ /* 0x100fe40000011428 */
[----:B------:R-:W-:Y:S02]  /*76c0*/  @!P4 IADD3 R136, P5, P6, R96, R136, R40 ;  /* 0x000000886088c210 */ /* 0x000fe40007ebe028 */
[----:B------:R-:W-:Y:S02]  /*76d0*/  LOP3.LUT R40, R40, 0x38, RZ, 0xc0, !PT ;  /* 0x0000003828287812 */ /* 0x000fe400078ec0ff */
[----:B------:R-:W-:Y:S02]  /*76e0*/  @!P4 IADD3.X R156, R92, R156, R48, P5, P6 ;  /* 0x0000009c5c9cc210 */ /* 0x000fe40002fec430 */
[----:B--2---:R-:W-:Y:S02]  /*76f0*/  LEA R84, P5, R43, R116, 0x1 ;  /* 0x000000742b547211 */ /* 0x004fe400078a08ff */
[----:B------:R-:W-:-:S02]  /*7700*/  LOP3.LUT R40, R40, 0x1c0, R49, 0xf8, !PT ;  /* 0x000001c028287812 */ /* 0x000fc400078ef831 */
[----:B------:R-:W-:Y:S02]  /*7710*/  LEA.HI.X R85, R43, R117, R42, 0x1, P5 ;  /* 0x000000752b557211 */ /* 0x000fe400028f0c2a */
[----:B------:R-:W-:Y:S02]  /*7720*/  SHF.R.S32.HI R42, RZ, 0x1f, R41 ;  /* 0x0000001fff2a7819 */ /* 0x000fe40000011429 */
[----:B------:R-:W-:Y:S02]  /*7730*/  LOP3.LUT R40, R40, R228, RZ, 0x3c, !PT ;  /* 0x000000e428287212 */ /* 0x000fe400078e3cff */
[----:B------:R-:W-:Y:S02]  /*7740*/  LEA.HI R42, R42, R41, RZ, 0x3 ;  /* 0x000000292a2a7211 */ /* 0x000fe400078f18ff */
[----:B------:R-:W-:Y:S02]  /*7750*/  @!P4 LEA R86, P5, R136, R116, 0x1 ;  /* 0x000000748856c211 */ /* 0x000fe400078a08ff */
[----:B------:R-:W-:-:S02]  /*7760*/  SHF.R.S32.HI R42, RZ, 0x3, R42 ;  /* 0x00000003ff2a7819 */ /* 0x000fc4000001142a */
[----:B------:R-:W-:Y:S02]  /*7770*/  @!P4 LEA.HI.X R87, R136, R117, R156, 0x1, P5 ;  /* 0x000000758857c211 */ /* 0x000fe400028f0c9c */
[----:B------:R-:W-:Y:S01]  /*7780*/  ISETP.GE.AND P5, PT, R213, R115, PT ;  /* 0x00000073d500720c */ /* 0x000fe20003fa6270 */
[----:B------:R-:W-:-:S04]  /*7790*/  IMAD R42, R42, 0x1400, R227 ;  /* 0x000014002a2a7824 */ /* 0x000fc800078e02e3 */
[----:B------:R-:W-:Y:S02]  /*77a0*/  IMAD.IADD R42, R42, 0x1, R40 ;  /* 0x000000012a2a7824 */ /* 0x000fe400078e0228 */
[C---:B------:R-:W-:Y:S02]  /*77b0*/  IMAD R40, R19.reuse, 0x5000, R142 ;  /* 0x0000500013287824 */ /* 0x040fe400078e028e */
[----:B------:R-:W-:Y:S02]  /*77c0*/  IMAD R48, R19, 0x5000, R42 ;  /* 0x0000500013307824 */ /* 0x000fe400078e022a */
[----:B------:R-:W-:-:S03]  /*77d0*/  IMAD R40, R40, 0x2, R18 ;  /* 0x0000000228287824 */ /* 0x000fc600078e0212 */
[----:B------:R-:W-:-:S03]  /*77e0*/  LEA R48, R48, R18, 0x1 ;  /* 0x0000001230307211 */ /* 0x000fc600078e08ff */
[----:B------:R-:W0:Y:S04]  /*77f0*/  LDS.128 R40, [R40+0x24400] ;  /* 0x0244000028287984 */ /* 0x000e280000000c00 */
[----:B------:R-:W2:Y:S01]  /*7800*/  LDS.128 R48, [R48+0x24400] ;  /* 0x0244000030307984 */ /* 0x000ea20000000c00 */
[----:B------:R-:W-:Y:S05]  /*7810*/  @P5 BRA `(.L_x_729) ;  /* 0x0000000400685947 */ /* 0x000fea0003800000 */
[--C-:B------:R-:W-:Y:S01]  /*7820*/  SHF.R.U64 R36, R36, 0x10, R37.reuse ;  /* 0x0000001024247819 */ /* 0x100fe20000001225 */
[----:B------:R-:W-:Y:S01]  /*7830*/  HADD2.F32 R89, -RZ, R180.H1_H1 ;  /* 0x300000b4ff597230 */ /* 0x000fe20000004100 */
[----:B------:R-:W-:Y:S02]  /*7840*/  SHF.R.U32.HI R88, RZ, 0x10, R37 ;  /* 0x00000010ff587819 */ /* 0x000fe40000011625 */
[--C-:B------:R-:W-:Y:S02]  /*7850*/  SHF.R.U64 R37, R44, 0x10, R45.reuse ;  /* 0x000000102c257819 */ /* 0x100fe4000000122d */
[----:B------:R-:W-:Y:S01]  /*7860*/  SHF.R.U32.HI R44, RZ, 0x10, R45 ;  /* 0x00000010ff2c7819 */ /* 0x000fe2000001162d */
[----:B------:R-:W-:Y:S01]  /*7870*/  HADD2.F32 R136, -RZ, R88.H0_H0 ;  /* 0x20000058ff887230 */ /* 0x000fe20000004100 */
[--C-:B------:R-:W-:Y:S01]  /*7880*/  SHF.R.U64 R45, R46, 0x10, R47.reuse ;  /* 0x000000102e2d7819 */ /* 0x100fe2000000122f */
[----:B------:R-:W-:Y:S01]  /*7890*/  HADD2.F32 R37, -RZ, R37.H0_H0 ;  /* 0x20000025ff257230 */ /* 0x000fe20000004100 */
[----:B------:R-:W-:Y:S01]  /*78a0*/  SHF.R.U32.HI R46, RZ, 0x10, R47 ;  /* 0x00000010ff2e7819 */ /* 0x000fe2000001162f */
[----:B--2---:R-:W-:Y:S01]  /*78b0*/  IMAD.MOV.U32 R47, RZ, RZ, R49 ;  /* 0x000000ffff2f7224 */ /* 0x004fe200078e0031 */
[----:B------:R-:W-:Y:S01]  /*78c0*/  SHF.R.U64 R38, R38, 0x10, R39 ;  /* 0x0000001026267819 */ /* 0x000fe20000001227 */
[----:B------:R-:W-:Y:S01]  /*78d0*/  IMAD.MOV.U32 R49, RZ, RZ, R51 ;  /* 0x000000ffff317224 */ /* 0x000fe200078e0033 */
[----:B------:R-:W-:Y:S01]  /*78e0*/  MOV R51, R50 ;  /* 0x0000003200337202 */ /* 0x000fe20000000f00 */
[----:B------:R-:W-:Y:S01]  /*78f0*/  HADD2.F32 R50, -RZ, R180.H0_H0 ;  /* 0x200000b4ff327230 */ /* 0x000fe20000004100 */
[----:B------:R-:W-:Y:S01]  /*7900*/  SHF.R.U32.HI R39, RZ, 0x10, R39 ;  /* 0x00000010ff277819 */ /* 0x000fe20000011627 */
[----:B------:R-:W-:-:S02]  /*7910*/  HADD2.F32 R90, -RZ, R47.H0_H0 ;  /* 0x2000002fff5a7230 */ /* 0x000fc40000004100 */
[----:B------:R-:W-:Y:S02]  /*7920*/  HADD2.F32 R91, -RZ, R47.H1_H1 ;  /* 0x3000002fff5b7230 */ /* 0x000fe40000004100 */
[--C-:B0-----:R-:W-:Y:S02]  /*7930*/  HADD2.F32 R47, -RZ, R41.reuse.H0_H0 ;  /* 0x20000029ff2f7230 */ /* 0x101fe40000004100 */
[-C--:B------:R-:W-:Y:S01]  /*7940*/  FMUL.FTZ R88, R90, R50.reuse ;  /* 0x000000325a587220 */ /* 0x080fe20000410000 */
[----:B------:R-:W-:Y:S02]  /*7950*/  HADD2.F32 R44, -RZ, R44.H0_H0 ;  /* 0x2000002cff2c7230 */ /* 0x000fe40000004100 */
[----:B------:R-:W-:Y:S02]  /*7960*/  HADD2.F32 R41, -RZ, R41.H1_H1 ;  /* 0x30000029ff297230 */ /* 0x000fe40000004100 */
[C---:B------:R-:W-:Y:S01]  /*7970*/  FMUL.FTZ R137, R47.reuse, R50 ;  /* 0x000000322f897220 */ /* 0x040fe20000410000 */
[----:B------:R-:W-:Y:S01]  /*7980*/  FFMA.FTZ R88, R47, R89, -R88 ;  /* 0x000000592f587223 */ /* 0x000fe20000010858 */
[----:B------:R-:W-:Y:S01]  /*7990*/  FMUL.FTZ R50, R91, R44 ;  /* 0x0000002c5b327220 */ /* 0x000fe20000410000 */
[----:B------:R-:W-:-:S02]  /*79a0*/  HADD2.F32 R46, -RZ, R46.H0_H0 ;  /* 0x2000002eff2e7230 */ /* 0x000fc40000004100 */
[----:B------:R-:W-:Y:S01]  /*79b0*/  FFMA.FTZ R137, R90, R89, R137 ;  /* 0x000000595a897223 */ /* 0x000fe20000010089 */
[C---:B------:R-:W-:Y:S01]  /*79c0*/  FMUL.FTZ R44, R41.reuse, R44 ;  /* 0x0000002c292c7220 */ /* 0x040fe20000410000 */
[-C--:B------:R-:W-:Y:S01]  /*79d0*/  FFMA.FTZ R50, R41, R136.reuse, -R50 ;  /* 0x0000008829327223 */ /* 0x080fe20000010832 */
[--C-:B------:R-:W-:Y:S02]  /*79e0*/  HADD2.F32 R89, -RZ, R49.reuse.H0_H0 ;  /* 0x20000031ff597230 */ /* 0x100fe40000004100 */
[----:B------:R-:W-:Y:S02]  /*79f0*/  HADD2.F32 R90, -RZ, R49.H1_H1 ;  /* 0x30000031ff5a7230 */ /* 0x000fe40000004100 */
[----:B------:R-:W-:Y:S01]  /*7a00*/  FFMA.FTZ R44, R91, R136, R44 ;  /* 0x000000885b2c7223 */ /* 0x000fe2000001002c */
[----:B------:R-:W-:Y:S01]  /*7a10*/  HADD2.F32 R41, -RZ, R176.H0_H0 ;  /* 0x200000b0ff297230 */ /* 0x000fe20000004100 */
[----:B------:R-:W-:Y:S01]  /*7a20*/  F2FP.F16.F32.PACK_AB R50, R50, R88 ;  /* 0x000000583232723e */ /* 0x000fe200000000ff */
[----:B------:R-:W-:-:S02]  /*7a30*/  HADD2.F32 R49, -RZ, R43.H0_H0 ;  /* 0x2000002bff317230 */ /* 0x000fc40000004100 */
[----:B------:R-:W-:Y:S02]  /*7a40*/  HADD2.F32 R91, -RZ, R39.H0_H0 ;  /* 0x20000027ff5b7230 */ /* 0x000fe40000004100 */
[-C--:B------:R-:W-:Y:S01]  /*7a50*/  FMUL.FTZ R39, R89, R41.reuse ;  /* 0x0000002959277220 */ /* 0x080fe20000410000 */
[----:B------:R-:W-:Y:S02]  /*7a60*/  HADD2.F32 R47, -RZ, R176.H1_H1 ;  /* 0x300000b0ff2f7230 */ /* 0x000fe40000004100 */
[C---:B------:R-:W-:Y:S01]  /*7a70*/  FMUL.FTZ R136, R49.reuse, R41 ;  /* 0x0000002931887220 */ /* 0x040fe20000410000 */
[----:B------:R-:W-:Y:S02]  /*7a80*/  HADD2.F32 R43, -RZ, R43.H1_H1 ;  /* 0x3000002bff2b7230 */ /* 0x000fe40000004100 */
[-C--:B------:R-:W-:Y:S01]  /*7a90*/  FMUL.FTZ R41, R90, R46.reuse ;  /* 0x0000002e5a297220 */ /* 0x080fe20000410000 */
[----:B------:R-:W-:Y:S02]  /*7aa0*/  HADD2.F32 R45, -RZ, R45.H0_H0 ;  /* 0x2000002dff2d7230 */ /* 0x000fe40000004100 */
[-C--:B------:R-:W-:Y:S01]  /*7ab0*/  FFMA.FTZ R39, R49, R47.reuse, -R39 ;  /* 0x0000002f31277223 */ /* 0x080fe20000010827 */
[----:B------:R-:W-:Y:S01]  /*7ac0*/  FFMA.FTZ R136, R89, R47, R136 ;  /* 0x0000002f59887223 */ /* 0x000fe20000010088 */
[C---:B------:R-:W-:Y:S01]  /*7ad0*/  FMUL.FTZ R46, R43.reuse, R46 ;  /* 0x0000002e2b2e7220 */ /* 0x040fe20000410000 */
[----:B------:R-:W-:Y:S01]  /*7ae0*/  FFMA.FTZ R41, R43, R91, -R41 ;  /* 0x0000005b2b297223 */ /* 0x000fe20000010829 */
[----:B------:R-:W-:Y:S01]  /*7af0*/  HADD2.F32 R43, -RZ, R175.H0_H0 ;  /* 0x200000afff2b7230 */ /* 0x000fe20000004100 */
[----:B------:R-:W-:Y:S01]  /*7b00*/  F2FP.F16.F32.PACK_AB R44, R44, R137 ;  /* 0x000000892c2c723e */ /* 0x000fe200000000ff */
[----:B------:R-:W-:-:S02]  /*7b10*/  HADD2.F32 R89, -RZ, R48.H0_H0 ;  /* 0x20000030ff597230 */ /* 0x000fc40000004100 */
[----:B------:R-:W-:Y:S01]  /*7b20*/  FFMA.FTZ R46, R90, R91, R46 ;  /* 0x0000005b5a2e7223 */ /* 0x000fe2000001002e */
[----:B------:R-:W-:Y:S01]  /*7b30*/  HADD2.F32 R49, -RZ, R40.H0_H0 ;  /* 0x20000028ff317230 */ /* 0x000fe20000004100 */
[----:B------:R-:W-:Y:S01]  /*7b40*/  F2FP.F16.F32.PACK_AB R39, R41, R39 ;  /* 0x000000272927723e */ /* 0x000fe200000000ff */
[----:B------:R-:W-:Y:S02]  /*7b50*/  HADD2.F32 R48, -RZ, R48.H1_H1 ;  /* 0x30000030ff307230 */ /* 0x000fe40000004100 */
[----:B------:R-:W-:Y:S02]  /*7b60*/  HADD2.F32 R40, -RZ, R40.H1_H1 ;  /* 0x30000028ff287230 */ /* 0x000fe40000004100 */
[-C--:B------:R-:W-:Y:S01]  /*7b70*/  FMUL.FTZ R91, R49, R43.reuse ;  /* 0x0000002b315b7220 */ /* 0x080fe20000410000 */
[----:B------:R-:W-:Y:S02]  /*7b80*/  HADD2.F32 R90, -RZ, R36.H0_H0 ;  /* 0x20000024ff5a7230 */ /* 0x000fe40000004100 */
[----:B------:R-:W-:Y:S01]  /*7b90*/  FMUL.FTZ R36, R89, R43 ;  /* 0x0000002b59247220 */ /* 0x000fe20000410000 */
[----:B------:R-:W-:-:S02]  /*7ba0*/  HADD2.F32 R47, -RZ, R175.H1_H1 ;  /* 0x300000afff2f7230 */ /* 0x000fc40000004100 */
[-C--:B------:R-:W-:Y:S01]  /*7bb0*/  FMUL.FTZ R43, R48, R37.reuse ;  /* 0x00000025302b7220 */ /* 0x080fe20000410000 */
[----:B------:R-:W-:Y:S01]  /*7bc0*/  FMUL.FTZ R37, R40, R37 ;  /* 0x0000002528257220 */ /* 0x000fe20000410000 */
[----:B------:R-:W-:Y:S01]  /*7bd0*/  F2FP.F16.F32.PACK_AB R46, R46, R136 ;  /* 0x000000882e2e723e */ /* 0x000fe200000000ff */
[----:B------:R-:W-:Y:S02]  /*7be0*/  IMAD.MOV.U32 R41, RZ, RZ, R50 ;  /* 0x000000ffff297224 */ /* 0x000fe400078e0032 */
[-C--:B------:R-:W-:Y:S01]  /*7bf0*/  FFMA.FTZ R36, R49, R47.reuse, -R36 ;  /* 0x0000002f31247223 */ /* 0x080fe20000010824 */
[----:B------:R-:W-:Y:S01]  /*7c00*/  FFMA.FTZ R91, R89, R47, R91 ;  /* 0x0000002f595b7223 */ /* 0x000fe2000001005b */
[-C--:B------:R-:W-:Y:S01]  /*7c10*/  FFMA.FTZ R48, R48, R90.reuse, R37 ;  /* 0x0000005a30307223 */ /* 0x080fe20000010025 */
[----:B------:R-:W-:Y:S02]  /*7c20*/  HADD2.F32 R37, -RZ, R174.H0_H0 ;  /* 0x200000aeff257230 */ /* 0x000fe40000004100 */
[----:B------:R-:W-:Y:S01]  /*7c30*/  FFMA.FTZ R43, R40, R90, -R43 ;  /* 0x0000005a282b7223 */ /* 0x000fe2000001082b */
[----:B------:R-:W-:-:S02]  /*7c40*/  HADD2.F32 R49, -RZ, R51.H0_H0 ;  /* 0x20000033ff317230 */ /* 0x000fc40000004100 */
[--C-:B------:R-:W-:Y:S01]  /*7c50*/  HADD2.F32 R47, -RZ, R42.reuse.H0_H0 ;  /* 0x2000002aff2f7230 */ /* 0x100fe20000004100 */
[----:B------:R-:W-:Y:S01]  /*7c60*/  F2FP.F16.F32.PACK_AB R48, R48, R91 ;  /* 0x0000005b3030723e */ /* 0x000fe200000000ff */
[----:B------:R-:W-:Y:S01]  /*7c70*/  HADD2.F32 R51, -RZ, R51.H1_H1 ;  /* 0x30000033ff337230 */ /* 0x000fe20000004100 */
[----:B------:R-:W-:Y:S01]  /*7c80*/  F2FP.F16.F32.PACK_AB R36, R43, R36 ;  /* 0x000000242b24723e */ /* 0x000fe200000000ff */
[----:B------:R-:W-:Y:S02]  /*7c90*/  HADD2.F32 R42, -RZ, R42.H1_H1 ;  /* 0x3000002aff2a7230 */ /* 0x000fe40000004100 */
[-C--:B------:R-:W-:Y:S01]  /*7ca0*/  FMUL.FTZ R90, R47, R37.reuse ;  /* 0x000000252f5a7220 */ /* 0x080fe20000410000 */
[----:B------:R-:W-:Y:S02]  /*7cb0*/  HADD2.F32 R89, -RZ, R38.H0_H0 ;  /* 0x20000026ff597230 */ /* 0x000fe40000004100 */
[----:B------:R-:W-:Y:S01]  /*7cc0*/  FMUL.FTZ R38, R49, R37 ;  /* 0x0000002531267220 */ /* 0x000fe20000410000 */
[----:B------:R-:W-:-:S02]  /*7cd0*/  HADD2.F32 R40, -RZ, R174.H1_H1 ;  /* 0x300000aeff287230 */ /* 0x000fc40000004100 */
[-C--:B------:R-:W-:Y:S01]  /*7ce0*/  FMUL.FTZ R37, R51, R45.reuse ;  /* 0x0000002d33257220 */ /* 0x080fe20000410000 */
[C---:B------:R-:W-:Y:S01]  /*7cf0*/  FMUL.FTZ R45, R42.reuse, R45 ;  /* 0x0000002d2a2d7220 */ /* 0x040fe20000410000 */
[----:B------:R-:W-:Y:S02]  /*7d00*/  IMAD.MOV.U32 R43, RZ, RZ, R39 ;  /* 0x000000ffff2b7224 */ /* 0x000fe400078e0027 */
[-C--:B------:R-:W-:Y:S01]  /*7d10*/  FFMA.FTZ R38, R47, R40.reuse, -R38 ;  /* 0x000000282f267223 */ /* 0x080fe20000010826 */
[-C--:B------:R-:W-:Y:S01]  /*7d20*/  FFMA.FTZ R37, R42, R89.reuse, -R37 ;  /* 0x000000592a257223 */ /* 0x080fe20000010825 */
[----:B------:R-:W-:Y:S01]  /*7d30*/  FFMA.FTZ R90, R49, R40, R90 ;  /* 0x00000028315a7223 */ /* 0x000fe2000001005a */
[----:B------:R-:W-:Y:S01]  /*7d40*/  FFMA.FTZ R45, R51, R89, R45 ;  /* 0x00000059332d7223 */ /* 0x000fe2000001002d */
[----:B------:R-:W-:Y:S01]  /*7d50*/  IMAD.MOV.U32 R40, RZ, RZ, R36 ;  /* 0x000000ffff287224 */ /* 0x000fe200078e0024 */
[----:B------:R-:W-:Y:S01]  /*7d60*/  MOV R49, R44 ;  /* 0x0000002c00317202 */ /* 0x000fe20000000f00 */
[----:B------:R-:W-:Y:S01]  /*7d70*/  IMAD.MOV.U32 R51, RZ, RZ, R46 ;  /* 0x000000ffff337224 */ /* 0x000fe200078e002e */
[----:B------:R-:W-:-:S02]  /*7d80*/  F2FP.F16.F32.PACK_AB R37, R37, R38 ;  /* 0x000000262525723e */ /* 0x000fc400000000ff */
[----:B------:R-:W-:-:S03]  /*7d90*/  F2FP.F16.F32.PACK_AB R45, R45, R90 ;  /* 0x0000005a2d2d723e */ /* 0x000fc600000000ff */
[----:B------:R-:W-:Y:S01]  /*7da0*/  IMAD.MOV.U32 R42, RZ, RZ, R37 ;  /* 0x000000ffff2a7224 */ /* 0x000fe200078e0025 */
[----:B------:R-:W-:-:S07]  /*7db0*/  MOV R50, R45 ;  /* 0x0000002d00327202 */ /* 0x000fce0000000f00 */
.L_x_729:
[----:B------:R-:W-:Y:S05]  /*7dc0*/  BSYNC B2 ;  /* 0x0000000000027941 */ /* 0x000fea0003800000 */
.L_x_728:
[----:B------:R-:W-:Y:S02]  /*7dd0*/  ULDC.64 UR4, c[0x0][0x208] ;  /* 0x0000820000047ab9 */ /* 0x000fe40000000a00 */
[----:B0-----:R0:W-:Y:S04]  /*7de0*/  STG.E.128 desc[UR4][R84.64], R40 ;  /* 0x0000002854007986 */ /* 0x0011e8000c101d04 */
[----:B--2---:R0:W-:Y:S02]  /*7df0*/  @!P4 STG.E.128 desc[UR4][R86.64], R48 ;  /* 0x000000305600c986 */ /* 0x0041e4000c101d04 */
.L_x_723:
[----:B------:R-:W-:Y:S05]  /*7e00*/  BSYNC B1 ;  /* 0x0000000000017941 */ /* 0x000fea0003800000 */
.L_x_722:
[----:B------:R-:W3:Y:S01]  /*7e10*/  LDL R36, [R1+0x8] ;  /* 0x0000080001247983 */ /* 0x000ee20000100800 */
[----:B------:R-:W-:Y:S01]  /*7e20*/  BSSY B1, `(.L_x_730) ;  /* 0x00000fe000017945 */ /* 0x000fe20003800000 */
[----:B---3--:R-:W-:-:S13]  /*7e30*/  LOP3.LUT P4, RZ, R36, 0x1, RZ, 0xc0, !PT ;  /* 0x0000000124ff7812 */ /* 0x008fda000788c0ff */
[----:B------:R-:W-:Y:S05]  /*7e40*/  @P4 BRA `(.L_x_731) ;  /* 0x0000000c00ec4947 */ /* 0x000fea0003800000 */
[----:B------:R-:W-:Y:S01]  /*7e50*/  ISETP.NE.AND P4, PT, R26, RZ, PT ;  /* 0x000000ff1a00720c */ /* 0x000fe20003f85270 */
[----:B------:R-:W-:Y:S01]  /*7e60*/  VIADD R37, R212, 0x20 ;  /* 0x00000020d4257836 */ /* 0x000fe20000000000 */
[----:B------:R-:W-:Y:S01]  /*7e70*/  BSSY B2, `(.L_x_732) ;  /* 0x000007f000027945 */ /* 0x000fe20003800000 */
[-C--:B--2---:R-:W-:Y:S02]  /*7e80*/  IMAD R36, R147, R122.reuse, RZ ;  /* 0x0000007a93247224 */ /* 0x084fe400078e02ff */
[----:B------:R-:W-:-:S04]  /*7e90*/  IMAD.WIDE.U32 R44, R37, R122, R124 ;  /* 0x0000007a252c7225 */ /* 0x000fc800078e007c */
[----:B------:R-:W-:-:S05]  /*7ea0*/  IMAD R37, R37, R123, R36 ;  /* 0x0000007b25257224 */ /* 0x000fca00078e0224 */
[----:B0-----:R-:W-:Y:S01]  /*7eb0*/  IADD3 R50, R45, R37, RZ ;  /* 0x000000252d327210 */ /* 0x001fe20007ffe0ff */
[----:B------:R-:W-:Y:S06]  /*7ec0*/  @!P4 BRA `(.L_x_733) ;  /* 0x0000000400e4c947 */ /* 0x000fec0003800000 */
[----:B------:R-:W-:Y:S01]  /*7ed0*/  SEL R36, R118, R148, !P0 ;  /* 0x0000009476247207 */ /* 0x000fe20004000000 */
[----:B------:R-:W-:Y:S01]  /*7ee0*/  BSSY B3, `(.L_x_734) ;  /* 0x0000074000037945 */ /* 0x000fe20003800000 */
[----:B------:R-:W-:Y:S02]  /*7ef0*/  IADD3 R39, P4, P5, R96, R44, R13 ;  /* 0x0000002c60277210 */ /* 0x000fe40007d9e00d */
[----:B------:R-:W-:Y:S02]  /*7f00*/  SHF.R.S32.HI R37, RZ, 0x1f, R36 ;  /* 0x0000001fff257819 */ /* 0x000fe40000011424 */
[----:B------:R-:W-:Y:S02]  /*7f10*/  IADD3.X R41, R92, R50, R7, P4, P5 ;  /* 0x000000325c297210 */ /* 0x000fe400027ea407 */
[----:B------:R-:W-:Y:S02]  /*7f20*/  LEA.HI R37, R37, R36, RZ, 0x4 ;  /* 0x0000002425257211 */ /* 0x000fe400078f20ff */
[----:B------:R-:W-:-:S02]  /*7f30*/  SHF.R.U32.HI R43, RZ, 0x3, R223 ;  /* 0x00000003ff2b7819 */ /* 0x000fc400000116df */
[----:B------:R-:W-:-:S04]  /*7f40*/  LEA.HI.SX32 R38, R37, R14, 0x1c ;  /* 0x0000000e25267211 */ /* 0x000fc800078fe2ff */
[----:B------:R-:W-:Y:S01]  /*7f50*/  SHF.R.S32.HI R42, RZ, 0x1f, R38 ;  /* 0x0000001fff2a7819 */ /* 0x000fe20000011426 */
[----:B------:R-:W-:-:S03]  /*7f60*/  IMAD.SHL.U32 R40, R38, 0x8, RZ ;  /* 0x0000000826287824 */ /* 0x000fc600078e00ff */
[----:B------:R-:W-:Y:S02]  /*7f70*/  LEA.HI R38, R42, R38, RZ, 0x3 ;  /* 0x000000262a267211 */ /* 0x000fe400078f18ff */
[----:B------:R-:W-:Y:S02]  /*7f80*/  ISETP.GE.AND P4, PT, R40, R145, PT ;  /* 0x000000912800720c */ /* 0x000fe40003f86270 */
[----:B------:R-:W-:-:S05]  /*7f90*/  SHF.R.S32.HI R38, RZ, 0x3, R38 ;  /* 0x00000003ff267819 */ /* 0x000fca0000011426 */
[----:B------:R-:W-:-:S06]  /*7fa0*/  IMAD R38, R38, 0x1400, R226 ;  /* 0x0000140026267824 */ /* 0x000fcc00078e02e2 */
[--C-:B------:R-:W-:Y:S02]  /*7fb0*/  @!P4 SHF.R.S32.HI R36, RZ, 0x1f, R40.reuse ;  /* 0x0000001fff24c819 */ /* 0x100fe40000011428 */
[--C-:B------:R-:W-:Y:S02]  /*7fc0*/  @!P4 IADD3 R37, P5, P6, R96, R44, R40.reuse ;  /* 0x0000002c6025c210 */ /* 0x100fe40007ebe028 */
[----:B------:R-:W-:Y:S02]  /*7fd0*/  LOP3.LUT R40, R223, 0x38, R40, 0xf8, !PT ;  /* 0x00000038df287812 */ /* 0x000fe400078ef828 */
[----:B------:R-:W-:Y:S02]  /*7fe0*/  @!P4 IADD3.X R36, R92, R50, R36, P5, P6 ;  /* 0x000000325c24c210 */ /* 0x000fe40002fec424 */
[----:B------:R-:W-:Y:S02]  /*7ff0*/  LOP3.LUT R40, R40, R43, RZ, 0x3c, !PT ;  /* 0x0000002b28287212 */ /* 0x000fe400078e3cff */
[----:B------:R-:W-:-:S03]  /*8000*/  LEA R46, P5, R39, R116, 0x1 ;  /* 0x00000074272e7211 */ /* 0x000fc600078a08ff */
[----:B------:R-:W-:Y:S01]  /*8010*/  IMAD.IADD R40, R38, 0x1, R40 ;  /* 0x0000000126287824 */ /* 0x000fe200078e0228 */
[----:B------:R-:W-:Y:S01]  /*8020*/  LEA.HI.X R47, R39, R117, R41, 0x1, P5 ;  /* 0x00000075272f7211 */ /* 0x000fe200028f0c29 */
[----:B------:R-:W-:Y:S01]  /*8030*/  IMAD R38, R19, 0x5000, R135 ;  /* 0x0000500013267824 */ /* 0x000fe200078e0287 */
[----:B------:R-:W-:Y:S01]  /*8040*/  @!P4 LEA R48, P5, R37, R116, 0x1 ;  /* 0x000000742530c211 */ /* 0x000fe200078a08ff */
[----:B------:R-:W-:-:S03]  /*8050*/  IMAD R40, R19, 0x5000, R40 ;  /* 0x0000500013287824 */ /* 0x000fc600078e0228 */
[----:B------:R-:W-:Y:S01]  /*8060*/  LEA R38, R38, R18, 0x1 ;  /* 0x0000001226267211 */ /* 0x000fe200078e08ff */
[----:B------:R-:W-:Y:S01]  /*8070*/  IMAD R40, R40, 0x2, R18 ;  /* 0x0000000228287824 */ /* 0x000fe200078e0212 */
[----:B------:R-:W-:Y:S02]  /*8080*/  @!P4 LEA.HI.X R49, R37, R117, R36, 0x1, P5 ;  /* 0x000000752531c211 */ /* 0x000fe400028f0c24 */
[----:B------:R-:W-:Y:S02]  /*8090*/  ISETP.GE.AND P5, PT, R16, R115, PT ;  /* 0x000000731000720c */ /* 0x000fe40003fa6270 */
[----:B------:R-:W0:Y:S04]  /*80a0*/  LDS.128 R36, [R38+0x24400] ;  /* 0x0244000026247984 */ /* 0x000e280000000c00 */
[----:B------:R-:W2:Y:S07]  /*80b0*/  LDS.128 R40, [R40+0x24400] ;  /* 0x0244000028287984 */ /* 0x000eae0000000c00 */
[----:B------:R-:W-:Y:S05]  /*80c0*/  @P5 BRA `(.L_x_735) ;  /* 0x0000000400545947 */ /* 0x000fea0003800000 */
[--C-:B------:R-:W-:Y:S01]  /*80d0*/  SHF.R.U64 R51, R56, 0x10, R57.reuse ;  /* 0x0000001038337819 */ /* 0x100fe20000001239 */
[--C-:B--2---:R-:W-:Y:S01]  /*80e0*/  HADD2.F32 R85, -RZ, R41.reuse.H0_H0 ;  /* 0x20000029ff557230 */ /* 0x104fe20000004100 */
[----:B------:R-:W-:Y:S01]  /*80f0*/  SHF.R.U32.HI R57, RZ, 0x10, R57 ;  /* 0x00000010ff397819 */ /* 0x000fe20000011639 */
[----:B------:R-:W-:Y:S01]  /*8100*/  HADD2.F32 R86, -RZ, R41.H1_H1 ;  /* 0x30000029ff567230 */ /* 0x000fe20000004100 */
[--C-:B------:R-:W-:Y:S01]  /*8110*/  SHF.R.U64 R56, R64, 0x10, R65.reuse ;  /* 0x0000001040387819 */ /* 0x100fe20000001241 */
[----:B------:R-:W-:Y:S01]  /*8120*/  HADD2.F32 R84, -RZ, R173.H0_H0 ;  /* 0x200000adff547230 */ /* 0x000fe20000004100 */
[----:B------:R-:W-:Y:S01]  /*8130*/  SHF.R.U32.HI R64, RZ, 0x10, R65 ;  /* 0x00000010ff407819 */ /* 0x000fe20000011641 */
[----:B0-----:R-:W-:Y:S01]  /*8140*/  HADD2.F32 R41, -RZ, R37.H0_H0 ;  /* 0x20000025ff297230 */ /* 0x001fe20000004100 */
[--C-:B------:R-:W-:Y:S01]  /*8150*/  SHF.R.U64 R65, R66, 0x10, R67.reuse ;  /* 0x0000001042417819 */ /* 0x100fe20000001243 */
[----:B------:R-:W-:Y:S01]  /*8160*/  HADD2.F32 R87, -RZ, R57.H0_H0 ;  /* 0x20000039ff577230 */ /* 0x000fe20000004100 */
[----:B------:R-:W-:Y:S01]  /*8170*/  SHF.R.U32.HI R66, RZ, 0x10, R67 ;  /* 0x00000010ff427819 */ /* 0x000fe20000011643 */
[----:B------:R-:W-:-:S02]  /*8180*/  HADD2.F32 R67, -RZ, R172.H0_H0 ;  /* 0x200000acff437230 */ /* 0x000fc40000004100 */
[-C--:B------:R-:W-:Y:S01]  /*8190*/  FMUL.FTZ R57, R85, R84.reuse ;  /* 0x0000005455397220 */ /* 0x080fe20000410000 */
[----:B------:R-:W-:Y:S02]  /*81a0*/  HADD2.F32 R64, -RZ, R64.H0_H0 ;  /* 0x20000040ff407230 */ /* 0x000fe40000004100 */
[C---:B------:R-:W-:Y:S01]  /*81b0*/  FMUL.FTZ R88, R41.reuse, R84 ;  /* 0x0000005429587220 */ /* 0x040fe20000410000 */
[----:B------:R-:W-:Y:S01]  /*81c0*/  HADD2.F32 R37, -RZ, R37.H1_H1 ;  /* 0x30000025ff257230 */ /* 0x000fe20000004100 */
[----:B------:R-:W-:Y:S01]  /*81d0*/  SHF.R.U64 R58, R58, 0x10, R59 ;  /* 0x000000103a3a7819 */ /* 0x000fe2000000123b */
[-C--:B------:R-:W-:Y:S01]  /*81e0*/  FFMA.FTZ R57, R41, R67.reuse, -R57 ;  /* 0x0000004329397223 */ /* 0x080fe20000010839 */
[----:B------:R-:W-:Y:S01]  /*81f0*/  SHF.R.U32.HI R59, RZ, 0x10, R59 ;  /* 0x00000010ff3b7819 */ /* 0x000fe2000001163b */
[----:B------:R-:W-:Y:S01]  /*8200*/  FFMA.FTZ R88, R85, R67, R88 ;  /* 0x0000004355587223 */ /* 0x000fe20000010058 */
[----:B------:R-:W-:Y:S01]  /*8210*/  FMUL.FTZ R84, R86, R64 ;  /* 0x0000004056547220 */ /* 0x000fe20000410000 */
[----:B------:R-:W-:-:S02]  /*8220*/  HADD2.F32 R172, -RZ, R172.H1_H1 ;  /* 0x300000acffac7230 */ /* 0x000fc40000004100 */
[C---:B------:R-:W-:Y:S01]  /*8230*/  FMUL.FTZ R64, R37.reuse, R64 ;  /* 0x0000004025407220 */ /* 0x040fe20000410000 */
[--C-:B------:R-:W-:Y:S02]  /*8240*/  HADD2.F32 R41, -RZ, R43.reuse.H0_H0 ;  /* 0x2000002bff297230 */ /* 0x100fe40000004100 */
[-C--:B------:R-:W-:Y:S01]  /*8250*/  FFMA.FTZ R84, R37, R87.reuse, -R84 ;  /* 0x0000005725547223 */ /* 0x080fe20000010854 */
[----:B------:R-:W-:Y:S02]  /*8260*/  HADD2.F32 R67, -RZ, R43.H1_H1 ;  /* 0x3000002bff437230 */ /* 0x000fe40000004100 */
[----:B------:R-:W-:Y:S01]  /*8270*/  FFMA.FTZ R64, R86, R87, R64 ;  /* 0x0000005756407223 */ /* 0x000fe20000010040 */
[----:B------:R-:W-:Y:S02]  /*8280*/  HADD2.F32 R43, -RZ, R39.H0_H0 ;  /* 0x20000027ff2b7230 */ /* 0x000fe40000004100 */
[----:B------:R-:W-:Y:S01]  /*8290*/  HADD2.F32 R66, -RZ, R66.H0_H0 ;  /* 0x20000042ff427230 */ /* 0x000fe20000004100 */
[----:B------:R-:W-:Y:S01]  /*82a0*/  F2FP.F16.F32.PACK_AB R57, R84, R57 ;  /* 0x000000395439723e */ /* 0x000fe200000000ff */
[----:B------:R-:W-:-:S02]  /*82b0*/  HADD2.F32 R85, -RZ, R59.H0_H0 ;  /* 0x2000003bff557230 */ /* 0x000fc40000004100 */
[-C--:B------:R-:W-:Y:S01]  /*82c0*/  FMUL.FTZ R59, R41, R172.reuse ;  /* 0x000000ac293b7220 */ /* 0x080fe20000410000 */
[----:B------:R-:W-:Y:S02]  /*82d0*/  HADD2.F32 R37, -RZ, R170.H1_H1 ;  /* 0x300000aaff257230 */ /* 0x000fe40000004100 */
[----:B------:R-:W-:Y:S01]  /*82e0*/  FMUL.FTZ R172, R43, R172 ;  /* 0x000000ac2bac7220 */ /* 0x000fe20000410000 */
        /* <DEDUP_REMOVED lines=14> */
[-C--:B------:R-:W-:Y:S01]  /*83d0*/  FMUL.FTZ R43, R41, R37.reuse ;  /* 0x00000025292b7220 */ /* 0x080fe20000410000 */
[----:B------:R-:W-:Y:S02]  /*83e0*/  HADD2.F32 R170, -RZ, R170.H0_H0 ;  /* 0x200000aaffaa7230 */ /* 0x000fe40000004100 */
[----:B------:R-:W-:Y:S01]  /*83f0*/  FMUL.FTZ R67, R39, R37 ;  /* 0x0000002527437220 */ /* 0x000fe20000410000 */
[----:B------:R-:W-:Y:S02]  /*8400*/  HADD2.F32 R36, -RZ, R36.H1_H1 ;  /* 0x30000024ff247230 */ /* 0x000fe40000004100 */
[----:B------:R-:W-:Y:S01]  /*8410*/  FMUL.FTZ R37, R40, R56 ;  /* 0x0000003828257220 */ /* 0x000fe20000410000 */
[----:B------:R-:W-:-:S02]  /*8420*/  HADD2.F32 R51, -RZ, R51.H0_H0 ;  /* 0x20000033ff337230 */ /* 0x000fc40000004100 */
[----:B------:R-:W-:Y:S01]  /*8430*/  FFMA.FTZ R43, R39, R170, -R43 ;  /* 0x000000aa272b7223 */ /* 0x000fe2000001082b */
[----:B------:R-:W-:Y:S02]  /*8440*/  HADD2.F32 R39, -RZ, R42.H0_H0 ;  /* 0x2000002aff277230 */ /* 0x000fe40000004100 */
[C---:B------:R-:W-:Y:S01]  /*8450*/  FMUL.FTZ R56, R36.reuse, R56 ;  /* 0x0000003824387220 */ /* 0x040fe20000410000 */
[----:B------:R-:W-:Y:S02]  /*8460*/  HADD2.F32 R173, -RZ, R173.H1_H1 ;  /* 0x300000adffad7230 */ /* 0x000fe40000004100 */
[----:B------:R-:W-:Y:S01]  /*8470*/  FFMA.FTZ R37, R36, R51, -R37 ;  /* 0x0000003324257223 */ /* 0x000fe20000010825 */
[----:B------:R-:W-:Y:S02]  /*8480*/  HADD2.F32 R65, -RZ, R65.H0_H0 ;  /* 0x20000041ff417230 */ /* 0x000fe40000004100 */
[----:B------:R-:W-:Y:S01]  /*8490*/  FFMA.FTZ R67, R41, R170, R67 ;  /* 0x000000aa29437223 */ /* 0x000fe20000010043 */
[----:B------:R-:W-:-:S02]  /*84a0*/  HADD2.F32 R36, -RZ, R38.H0_H0 ;  /* 0x20000026ff247230 */ /* 0x000fc40000004100 */
[----:B------:R-:W-:Y:S01]  /*84b0*/  FFMA.FTZ R56, R40, R51, R56 ;  /* 0x0000003328387223 */ /* 0x000fe20000010038 */
[----:B------:R-:W-:Y:S02]  /*84c0*/  HADD2.F32 R42, -RZ, R42.H1_H1 ;  /* 0x3000002aff2a7230 */ /* 0x000fe40000004100 */
[-C--:B------:R-:W-:Y:S01]  /*84d0*/  FMUL.FTZ R40, R39, R173.reuse ;  /* 0x000000ad27287220 */ /* 0x080fe20000410000 */
[----:B------:R-:W-:Y:S02]  /*84e0*/  HADD2.F32 R38, -RZ, R38.H1_H1 ;  /* 0x30000026ff267230 */ /* 0x000fe40000004100 */
[----:B------:R-:W-:Y:S01]  /*84f0*/  FMUL.FTZ R173, R36, R173 ;  /* 0x000000ad24ad7220 */ /* 0x000fe20000410000 */
[----:B------:R-:W-:Y:S02]  /*8500*/  HADD2.F32 R171, -RZ, R171.H1_H1 ;  /* 0x300000abffab7230 */ /* 0x000fe40000004100 */
[----:B------:R-:W-:Y:S01]  /*8510*/  FMUL.FTZ R41, R42, R65 ;  /* 0x000000412a297220 */ /* 0x000fe20000410000 */
[----:B------:R-:W-:-:S02]  /*8520*/  HADD2.F32 R58, -RZ, R58.H0_H0 ;  /* 0x2000003aff3a7230 */ /* 0x000fc40000004100 */
[----:B------:R-:W-:Y:S01]  /*8530*/  FMUL.FTZ R65, R38, R65 ;  /* 0x0000004126417220 */ /* 0x000fe20000410000 */
[----:B------:R-:W-:Y:S01]  /*8540*/  F2FP.F16.F32.PACK_AB R66, R66, R172 ;  /* 0x000000ac4242723e */ /* 0x000fe200000000ff */
[-C--:B------:R-:W-:Y:S01]  /*8550*/  FFMA.FTZ R40, R36, R171.reuse, -R40 ;  /* 0x000000ab24287223 */ /* 0x080fe20000010828 */
[----:B------:R-:W-:Y:S01]  /*8560*/  FFMA.FTZ R173, R39, R171, R173 ;  /* 0x000000ab27ad7223 */ /* 0x000fe200000100ad */
[-C--:B------:R-:W-:Y:S01]  /*8570*/  FFMA.FTZ R41, R38, R58.reuse, -R41 ;  /* 0x0000003a26297223 */ /* 0x080fe20000010829 */
[----:B------:R-:W-:Y:S01]  /*8580*/  FFMA.FTZ R65, R42, R58, R65 ;  /* 0x0000003a2a417223 */ /* 0x000fe20000010041 */
[----:B------:R-:W-:Y:S01]  /*8590*/  F2FP.F16.F32.PACK_AB R67, R56, R67 ;  /* 0x000000433843723e */ /* 0x000fe200000000ff */
[----:B------:R-:W-:Y:S01]  /*85a0*/  IMAD.MOV.U32 R39, RZ, RZ, R59 ;  /* 0x000000ffff277224 */ /* 0x000fe200078e003b */
[----:B------:R-:W-:Y:S01]  /*85b0*/  F2FP.F16.F32.PACK_AB R36, R37, R43 ;  /* 0x0000002b2524723e */ /* 0x000fe200000000ff */
[----:B------:R-:W-:Y:S01]  /*85c0*/  IMAD.MOV.U32 R37, RZ, RZ, R57 ;  /* 0x000000ffff257224 */ /* 0x000fe200078e0039 */
[----:B------:R-:W-:Y:S01]  /*85d0*/  F2FP.F16.F32.PACK_AB R38, R41, R40 ;  /* 0x000000282926723e */ /* 0x000fe200000000ff */
[----:B------:R-:W-:Y:S01]  /*85e0*/  IMAD.MOV.U32 R41, RZ, RZ, R64 ;  /* 0x000000ffff297224 */ /* 0x000fe200078e0040 */
[----:B------:R-:W-:-:S02]  /*85f0*/  F2FP.F16.F32.PACK_AB R42, R65, R173 ;  /* 0x000000ad412a723e */ /* 0x000fc400000000ff */
[----:B------:R-:W-:Y:S02]  /*8600*/  MOV R40, R67 ;  /* 0x0000004300287202 */ /* 0x000fe40000000f00 */
[----:B------:R-:W-:-:S07]  /*8610*/  MOV R43, R66 ;  /* 0x00000042002b7202 */ /* 0x000fce0000000f00 */
.L_x_735:
[----:B------:R-:W-:Y:S05]  /*8620*/  BSYNC B3 ;  /* 0x0000000000037941 */ /* 0x000fea0003800000 */
.L_x_734:
[----:B------:R-:W-:Y:S02]  /*8630*/  ULDC.64 UR4, c[0x0][0x208] ;  /* 0x0000820000047ab9 */ /* 0x000fe40000000a00 */
[----:B0-----:R0:W-:Y:S04]  /*8640*/  STG.E.128 desc[UR4][R46.64], R36 ;  /* 0x000000242e007986 */ /* 0x0011e8000c101d04 */
[----:B--2---:R0:W-:Y:S02]  /*8650*/  @!P4 STG.E.128 desc[UR4][R48.64], R40 ;  /* 0x000000283000c986 */ /* 0x0041e4000c101d04 */
.L_x_733:
[----:B------:R-:W-:Y:S05]  /*8660*/  BSYNC B2 ;  /* 0x0000000000027941 */ /* 0x000fea0003800000 */
.L_x_732:
[----:B------:R-:W-:-:S13]  /*8670*/  ISETP.NE.AND P4, PT, R10, RZ, PT ;  /* 0x000000ff0a00720c */ /* 0x000fda0003f85270 */
[----:B------:R-:W-:Y:S05]  /*8680*/  @!P4 BRA `(.L_x_731) ;  /* 0x0000000400dcc947 */ /* 0x000fea0003800000 */
[----:B0-----:R-:W-:Y:S01]  /*8690*/  SEL R36, R118, R148, !P1 ;  /* 0x0000009476247207 */ /* 0x001fe20004800000 */
        /* <DEDUP_REMOVED lines=21> */
[C---:B------:R-:W-:Y:S01]  /*87f0*/  IMAD R37, R19.reuse, 0x5000, R134 ;  /* 0x0000500013257824 */ /* 0x040fe200078e0286 */
        /* <DEDUP_REMOVED lines=9> */
[----:B------:R-:W-:Y:S01]  /*8890*/  SHF.R.U64 R49, R60, 0x10, R61 ;  /* 0x000000103c317819 */ /* 0x000fe2000000123d */
[----:B--2---:R-:W-:Y:S01]  /*88a0*/  IMAD.MOV.U32 R56, RZ, RZ, R41 ;  /* 0x000000ffff387224 */ /* 0x004fe200078e0029 */
[----:B------:R-:W-:Y:S01]  /*88b0*/  SHF.R.U32.HI R60, RZ, 0x10, R61 ;  /* 0x00000010ff3c7819 */ /* 0x000fe2000001163d */
[----:B------:R-:W-:Y:S01]  /*88c0*/  HADD2.F32 R57, -RZ, R169.H1_H1 ;  /* 0x300000a9ff397230 */ /* 0x000fe20000004100 */
[--C-:B------:R-:W-:Y:S01]  /*88d0*/  SHF.R.U64 R48, R52, 0x10, R53.reuse ;  /* 0x0000001034307819 */ /* 0x100fe20000001235 */
[--C-:B0-----:R-:W-:Y:S01]  /*88e0*/  HADD2.F32 R58, -RZ, R37.reuse.H0_H0 ;  /* 0x20000025ff3a7230 */ /* 0x101fe20000004100 */
[----:B------:R-:W-:Y:S01]  /*88f0*/  SHF.R.U32.HI R52, RZ, 0x10, R53 ;  /* 0x00000010ff347819 */ /* 0x000fe20000011635 */
[--C-:B------:R-:W-:Y:S01]  /*8900*/  HADD2.F32 R64, -RZ, R56.reuse.H0_H0 ;  /* 0x20000038ff407230 */ /* 0x100fe20000004100 */
[--C-:B------:R-:W-:Y:S01]  /*8910*/  SHF.R.U64 R50, R54, 0x10, R55.reuse ;  /* 0x0000001036327819 */ /* 0x100fe20000001237 */
[----:B------:R-:W-:Y:S01]  /*8920*/  HADD2.F32 R56, -RZ, R56.H1_H1 ;  /* 0x30000038ff387230 */ /* 0x000fe20000004100 */
[----:B------:R-:W-:Y:S01]  /*8930*/  MOV R41, R39 ;  /* 0x0000002700297202 */ /* 0x000fe20000000f00 */
[----:B------:R-:W-:Y:S01]  /*8940*/  HADD2.F32 R60, -RZ, R60.H0_H0 ;  /* 0x2000003cff3c7230 */ /* 0x000fe20000004100 */
[----:B------:R-:W-:Y:S01]  /*8950*/  SHF.R.U32.HI R54, RZ, 0x10, R55 ;  /* 0x00000010ff367819 */ /* 0x000fe20000011637 */
[----:B------:R-:W-:-:S02]  /*8960*/  HADD2.F32 R53, -RZ, R37.H1_H1 ;  /* 0x30000025ff357230 */ /* 0x000fc40000004100 */
[-C--:B------:R-:W-:Y:S01]  /*8970*/  FMUL.FTZ R37, R64, R57.reuse ;  /* 0x0000003940257220 */ /* 0x080fe20000410000 */
[----:B------:R-:W-:Y:S02]  /*8980*/  HADD2.F32 R39, -RZ, R167.H1_H1 ;  /* 0x300000a7ff277230 */ /* 0x000fe40000004100 */
[----:B------:R-:W-:Y:S01]  /*8990*/  FMUL.FTZ R57, R58, R57 ;  /* 0x000000393a397220 */ /* 0x000fe20000410000 */
[----:B------:R-:W-:Y:S02]  /*89a0*/  HADD2.F32 R55, -RZ, R52.H0_H0 ;  /* 0x20000034ff377230 */ /* 0x000fe40000004100 */
[-C--:B------:R-:W-:Y:S01]  /*89b0*/  FMUL.FTZ R52, R56, R60.reuse ;  /* 0x0000003c38347220 */ /* 0x080fe20000410000 */
[C---:B------:R-:W-:Y:S01]  /*89c0*/  FMUL.FTZ R59, R53.reuse, R60 ;  /* 0x0000003c353b7220 */ /* 0x040fe20000410000 */
[----:B------:R-:W-:Y:S01]  /*89d0*/  SHF.R.U64 R51, R62, 0x10, R63 ;  /* 0x000000103e337819 */ /* 0x000fe2000000123f */
[-C--:B------:R-:W-:Y:S01]  /*89e0*/  FFMA.FTZ R37, R58, R39.reuse, -R37 ;  /* 0x000000273a257223 */ /* 0x080fe20000010825 */
[----:B------:R-:W-:Y:S01]  /*89f0*/  SHF.R.U32.HI R62, RZ, 0x10, R63 ;  /* 0x00000010ff3e7819 */ /* 0x000fe2000001163f */
[----:B------:R-:W-:Y:S01]  /*8a00*/  FFMA.FTZ R39, R64, R39, R57 ;  /* 0x0000002740277223 */ /* 0x000fe20000010039 */
[-C--:B------:R-:W-:Y:S01]  /*8a10*/  FFMA.FTZ R52, R53, R55.reuse, -R52 ;  /* 0x0000003735347223 */ /* 0x080fe20000010834 */
[----:B------:R-:W-:Y:S01]  /*8a20*/  FFMA.FTZ R56, R56, R55, R59 ;  /* 0x0000003738387223 */ /* 0x000fe2000001003b */
[----:B------:R-:W-:-:S02]  /*8a30*/  HADD2.F32 R64, -RZ, R168.H1_H1 ;  /* 0x300000a8ff407230 */ /* 0x000fc40000004100 */
[--C-:B------:R-:W-:Y:S01]  /*8a40*/  HADD2.F32 R55, -RZ, R43.reuse.H0_H0 ;  /* 0x2000002bff377230 */ /* 0x100fe20000004100 */
[----:B------:R-:W-:Y:S01]  /*8a50*/  F2FP.F16.F32.PACK_AB R37, R52, R37 ;  /* 0x000000253425723e */ /* 0x000fe200000000ff */
[----:B------:R-:W-:Y:S02]  /*8a60*/  HADD2.F32 R58, -RZ, R43.H1_H1 ;  /* 0x3000002bff3a7230 */ /* 0x000fe40000004100 */
[--C-:B------:R-:W-:Y:S02]  /*8a70*/  HADD2.F32 R43, -RZ, R41.reuse.H0_H0 ;  /* 0x20000029ff2b7230 */ /* 0x100fe40000004100 */
[----:B------:R-:W-:Y:S02]  /*8a80*/  HADD2.F32 R62, -RZ, R62.H0_H0 ;  /* 0x2000003eff3e7230 */ /* 0x000fe40000004100 */
[----:B------:R-:W-:Y:S02]  /*8a90*/  HADD2.F32 R53, -RZ, R41.H1_H1 ;  /* 0x30000029ff357230 */ /* 0x000fe40000004100 */
[----:B------:R-:W-:-:S02]  /*8aa0*/  HADD2.F32 R60, -RZ, R166.H1_H1 ;  /* 0x300000a6ff3c7230 */ /* 0x000fc40000004100 */
[----:B------:R-:W-:Y:S01]  /*8ab0*/  FMUL.FTZ R66, R58, R62 ;  /* 0x0000003e3a427220 */ /* 0x000fe20000410000 */
[----:B------:R-:W-:Y:S02]  /*8ac0*/  HADD2.F32 R57, -RZ, R54.H0_H0 ;  /* 0x20000036ff397230 */ /* 0x000fe40000004100 */
[-C--:B------:R-:W-:Y:S01]  /*8ad0*/  FMUL.FTZ R54, R55, R64.reuse ;  /* 0x0000004037367220 */ /* 0x080fe20000410000 */
[----:B------:R-:W-:Y:S01]  /*8ae0*/  FMUL.FTZ R64, R43, R64 ;  /* 0x000000402b407220 */ /* 0x000fe20000410000 */
[----:B------:R-:W-:Y:S01]  /*8af0*/  FMUL.FTZ R59, R53, R62 ;  /* 0x0000003e353b7220 */ /* 0x000fe20000410000 */
[----:B------:R-:W-:Y:S02]  /*8b00*/  HADD2.F32 R62, -RZ, R169.H0_H0 ;  /* 0x200000a9ff3e7230 */ /* 0x000fe40000004100 */
[-C--:B------:R-:W-:Y:S01]  /*8b10*/  FFMA.FTZ R41, R43, R60.reuse, -R54 ;  /* 0x0000003c2b297223 */ /* 0x080fe20000010836 */
[----:B------:R-:W-:Y:S01]  /*8b20*/  FFMA.FTZ R43, R55, R60, R64 ;  /* 0x0000003c372b7223 */ /* 0x000fe20000010040 */
[----:B------:R-:W-:-:S02]  /*8b30*/  HADD2.F32 R64, -RZ, R49.H0_H0 ;  /* 0x20000031ff407230 */ /* 0x000fc40000004100 */
[-C--:B------:R-:W-:Y:S01]  /*8b40*/  FFMA.FTZ R54, R53, R57.reuse, -R66 ;  /* 0x0000003935367223 */ /* 0x080fe20000010842 */
[----:B------:R-:W-:Y:S01]  /*8b50*/  FFMA.FTZ R58, R58, R57, R59 ;  /* 0x000000393a3a7223 */ /* 0x000fe2000001003b */
[----:B------:R-:W-:Y:S02]  /*8b60*/  HADD2.F32 R55, -RZ, R40.H0_H0 ;  /* 0x20000028ff377230 */ /* 0x000fe40000004100 */
[----:B------:R-:W-:Y:S01]  /*8b70*/  HADD2.F32 R49, -RZ, R36.H0_H0 ;  /* 0x20000024ff317230 */ /* 0x000fe20000004100 */
[----:B------:R-:W-:Y:S01]  /*8b80*/  F2FP.F16.F32.PACK_AB R54, R54, R41 ;  /* 0x000000293636723e */ /* 0x000fe200000000ff */
[----:B------:R-:W-:Y:S01]  /*8b90*/  HADD2.F32 R57, -RZ, R40.H1_H1 ;  /* 0x30000028ff397230 */ /* 0x000fe20000004100 */
[----:B------:R-:W-:Y:S01]  /*8ba0*/  F2FP.F16.F32.PACK_AB R41, R56, R39 ;  /* 0x000000273829723e */ /* 0x000fe200000000ff */
[----:B------:R-:W-:Y:S02]  /*8bb0*/  HADD2.F32 R53, -RZ, R36.H1_H1 ;  /* 0x30000024ff357230 */ /* 0x000fe40000004100 */
[----:B------:R-:W-:Y:S01]  /*8bc0*/  FMUL.FTZ R36, R55, R62 ;  /* 0x0000003e37247220 */ /* 0x000fe20000410000 */
[----:B------:R-:W-:-:S02]  /*8bd0*/  HADD2.F32 R60, -RZ, R167.H0_H0 ;  /* 0x200000a7ff3c7230 */ /* 0x000fc40000004100 */
[----:B------:R-:W-:Y:S01]  /*8be0*/  FMUL.FTZ R40, R49, R62 ;  /* 0x0000003e31287220 */ /* 0x000fe20000410000 */
[----:B------:R-:W-:Y:S02]  /*8bf0*/  HADD2.F32 R48, -RZ, R48.H0_H0 ;  /* 0x20000030ff307230 */ /* 0x000fe40000004100 */
[-C--:B------:R-:W-:Y:S01]  /*8c00*/  FMUL.FTZ R62, R57, R64.reuse ;  /* 0x00000040393e7220 */ /* 0x080fe20000410000 */
[----:B------:R-:W-:Y:S01]  /*8c10*/  FMUL.FTZ R64, R53, R64 ;  /* 0x0000004035407220 */ /* 0x000fe20000410000 */
[----:B------:R-:W-:Y:S01]  /*8c20*/  FFMA.FTZ R36, R49, R60, -R36 ;  /* 0x0000003c31247223 */ /* 0x000fe20000010824 */
[----:B------:R-:W-:Y:S02]  /*8c30*/  HADD2.F32 R168, -RZ, R168.H0_H0 ;  /* 0x200000a8ffa87230 */ /* 0x000fe40000004100 */
[-C--:B------:R-:W-:Y:S01]  /*8c40*/  FFMA.FTZ R49, R53, R48.reuse, -R62 ;  /* 0x0000003035317223 */ /* 0x080fe2000001083e */
[----:B------:R-:W-:Y:S01]  /*8c50*/  FFMA.FTZ R53, R57, R48, R64 ;  /* 0x0000003039357223 */ /* 0x000fe20000010040 */
[----:B------:R-:W-:-:S02]  /*8c60*/  HADD2.F32 R57, -RZ, R51.H0_H0 ;  /* 0x20000033ff397230 */ /* 0x000fc40000004100 */
[----:B------:R-:W-:Y:S01]  /*8c70*/  FFMA.FTZ R40, R55, R60, R40 ;  /* 0x0000003c37287223 */ /* 0x000fe20000010028 */
[----:B------:R-:W-:Y:S01]  /*8c80*/  HADD2.F32 R51, -RZ, R42.H0_H0 ;  /* 0x2000002aff337230 */ /* 0x000fe20000004100 */
        /* <DEDUP_REMOVED lines=8> */
[-C--:B------:R-:W-:Y:S01]  /*8d10*/  FMUL.FTZ R61, R42, R57.reuse ;  /* 0x000000392a3d7220 */ /* 0x080fe20000410000 */
[----:B------:R-:W-:Y:S02]  /*8d20*/  HADD2.F32 R55, -RZ, R50.H0_H0 ;  /* 0x20000032ff377230 */ /* 0x000fe40000004100 */
[----:B------:R-:W-:Y:S01]  /*8d30*/  FMUL.FTZ R57, R38, R57 ;  /* 0x0000003926397220 */ /* 0x000fe20000410000 */
[----:B------:R-:W-:Y:S01]  /*8d40*/  F2FP.F16.F32.PACK_AB R40, R53, R40 ;  /* 0x000000283528723e */ /* 0x000fe200000000ff */
[-C--:B------:R-:W-:Y:S01]  /*8d50*/  FFMA.FTZ R59, R48, R166.reuse, -R59 ;  /* 0x000000a6303b7223 */ /* 0x080fe2000001083b */
[----:B------:R-:W-:Y:S01]  /*8d60*/  FFMA.FTZ R168, R51, R166, R168 ;  /* 0x000000a633a87223 */ /* 0x000fe200000100a8 */
[-C--:B------:R-:W-:Y:S01]  /*8d70*/  FFMA.FTZ R38, R38, R55.reuse, -R61 ;  /* 0x0000003726267223 */ /* 0x080fe2000001083d */
[----:B------:R-:W-:Y:S01]  /*8d80*/  FFMA.FTZ R57, R42, R55, R57 ;  /* 0x000000372a397223 */ /* 0x000fe20000010039 */
[----:B------:R-:W-:-:S03]  /*8d90*/  IMAD.MOV.U32 R39, RZ, RZ, R54 ;  /* 0x000000ffff277224 */ /* 0x000fc600078e0036 */
[----:B------:R-:W-:Y:S02]  /*8da0*/  F2FP.F16.F32.PACK_AB R38, R38, R59 ;  /* 0x0000003b2626723e */ /* 0x000fe400000000ff */
[----:B------:R-:W-:-:S07]  /*8db0*/  F2FP.F16.F32.PACK_AB R42, R57, R168 ;  /* 0x000000a8392a723e */ /* 0x000fce00000000ff */
.L_x_737:
[----:B------:R-:W-:Y:S05]  /*8dc0*/  BSYNC B2 ;  /* 0x0000000000027941 */ /* 0x000fea0003800000 */
.L_x_736:
[----:B------:R-:W-:Y:S02]  /*8dd0*/  ULDC.64 UR4, c[0x0][0x208] ;  /* 0x0000820000047ab9 */ /* 0x000fe40000000a00 */
[----:B0-----:R3:W-:Y:S04]  /*8de0*/  STG.E.128 desc[UR4][R44.64], R36 ;  /* 0x000000242c007986 */ /* 0x0017e8000c101d04 */
[----:B--2---:R3:W-:Y:S02]  /*8df0*/  @!P4 STG.E.128 desc[UR4][R46.64], R40 ;  /* 0x000000282e00c986 */ /* 0x0047e4000c101d04 */
.L_x_731:
[----:B------:R-:W-:Y:S05]  /*8e00*/  BSYNC B1 ;  /* 0x0000000000017941 */ /* 0x000fea0003800000 */
.L_x_730:
[----:B0--3--:R-:W-:Y:S02]  /*8e10*/  VIADD R37, R212, 0x40 ;  /* 0x00000040d4257836 */ /* 0x009fe40000000000 */
[-C--:B--2---:R-:W-:Y:S02]  /*8e20*/  IMAD R36, R146, R122.reuse, RZ ;  /* 0x0000007a92247224 */ /* 0x084fe400078e02ff */
[----:B------:R-:W-:-:S04]  /*8e30*/  IMAD.WIDE.U32 R124, R37, R122, R124 ;  /* 0x0000007a257c7225 */ /* 0x000fc800078e007c */
[----:B------:R-:W-:Y:S01]  /*8e40*/  IMAD R49, R37, R123, R36 ;  /* 0x0000007b25317224 */ /* 0x000fe200078e0224 */
[----:B------:R-:W-:Y:S06]  /*8e50*/  @P3 BRA `(.L_x_698) ;  /* 0x0000001000f43947 */ /* 0x000fec0003800000 */
[----:B------:R-:W-:Y:S01]  /*8e60*/  ISETP.NE.AND P3, PT, R26, RZ, PT ;  /* 0x000000ff1a00720c */ /* 0x000fe20003f65270 */
[----:B------:R-:W-:Y:S01]  /*8e70*/  BSSY B1, `(.L_x_738) ;  /* 0x000007b000017945 */ /* 0x000fe20003800000 */
[----:B------:R-:W-:-:S11]  /*8e80*/  IADD3 R49, R125, R49, RZ ;  /* 0x000000317d317210 */ /* 0x000fd60007ffe0ff */
[----:B------:R-:W-:Y:S05]  /*8e90*/  @!P3 BRA `(.L_x_739) ;  /* 0x0000000400e0b947 */ /* 0x000fea0003800000 */
[----:B------:R-:W-:Y:S01]  /*8ea0*/  SEL R36, R118, R148, !P0 ;  /* 0x0000009476247207 */ /* 0x000fe20004000000 */
[----:B------:R-:W-:Y:S01]  /*8eb0*/  BSSY B2, `(.L_x_740) ;  /* 0x0000073000027945 */ /* 0x000fe20003800000 */
[----:B------:R-:W-:Y:S02]  /*8ec0*/  SHF.R.U32.HI R39, RZ, 0x3, R222 ;  /* 0x00000003ff277819 */ /* 0x000fe400000116de */
[----:B------:R-:W-:Y:S02]  /*8ed0*/  SHF.R.S32.HI R37, RZ, 0x1f, R36 ;  /* 0x0000001fff257819 */ /* 0x000fe40000011424 */
[----:B------:R-:W-:Y:S02]  /*8ee0*/  IADD3 R38, P4, P5, R96, R124, R13 ;  /* 0x0000007c60267210 */ /* 0x000fe40007d9e00d */
[----:B------:R-:W-:-:S04]  /*8ef0*/  LEA.HI R37, R37, R36, RZ, 0x4 ;  /* 0x0000002425257211 */ /* 0x000fc800078f20ff */
[----:B------:R-:W-:-:S04]  /*8f00*/  LEA.HI.SX32 R37, R37, R14, 0x1c ;  /* 0x0000000e25257211 */ /* 0x000fc800078fe2ff */
[----:B------:R-:W-:Y:S01]  /*8f10*/  SHF.R.S32.HI R36, RZ, 0x1f, R37 ;  /* 0x0000001fff247819 */ /* 0x000fe20000011425 */
[----:B------:R-:W-:-:S03]  /*8f20*/  IMAD.SHL.U32 R47, R37, 0x8, RZ ;  /* 0x00000008252f7824 */ /* 0x000fc600078e00ff */
[----:B------:R-:W-:Y:S02]  /*8f30*/  LEA.HI R36, R36, R37, RZ, 0x3 ;  /* 0x0000002524247211 */ /* 0x000fe400078f18ff */
[----:B------:R-:W-:Y:S02]  /*8f40*/  ISETP.GE.AND P3, PT, R47, R145, PT ;  /* 0x000000912f00720c */ /* 0x000fe40003f66270 */
[----:B------:R-:W-:Y:S02]  /*8f50*/  SHF.R.S32.HI R40, RZ, 0x3, R36 ;  /* 0x00000003ff287819 */ /* 0x000fe40000011424 */
[----:B------:R-:W-:-:S03]  /*8f60*/  LOP3.LUT R36, R222, 0x38, R47, 0xf8, !PT ;  /* 0x00000038de247812 */ /* 0x000fc600078ef82f */
[----:B------:R-:W-:Y:S01]  /*8f70*/  IMAD R37, R40, 0x1400, R225 ;  /* 0x0000140028257824 */ /* 0x000fe200078e02e1 */
[----:B------:R-:W-:Y:S02]  /*8f80*/  LOP3.LUT R36, R36, R39, RZ, 0x3c, !PT ;  /* 0x0000002724247212 */ /* 0x000fe400078e3cff */
[----:B------:R-:W-:Y:S02]  /*8f90*/  IADD3.X R39, R92, R49, R7, P4, P5 ;  /* 0x000000315c277210 */ /* 0x000fe400027ea407 */
[C---:B------:R-:W-:Y:S01]  /*8fa0*/  LEA R44, P4, R38.reuse, R116, 0x1 ;  /* 0x00000074262c7211 */ /* 0x040fe200078808ff */
[----:B------:R-:W-:Y:S01]  /*8fb0*/  IMAD.IADD R36, R37, 0x1, R36 ;  /* 0x0000000125247824 */ /* 0x000fe200078e0224 */
[----:B------:R-:W-:Y:S01]  /*8fc0*/  @!P3 SHF.R.S32.HI R48, RZ, 0x1f, R47 ;  /* 0x0000001fff30b819 */ /* 0x000fe2000001142f */
[C---:B------:R-:W-:Y:S01]  /*8fd0*/  IMAD R37, R19.reuse, 0x5000, R133 ;  /* 0x0000500013257824 */ /* 0x040fe200078e0285 */
[----:B------:R-:W-:Y:S01]  /*8fe0*/  LEA.HI.X R45, R38, R117, R39, 0x1, P4 ;  /* 0x00000075262d7211 */ /* 0x000fe200020f0c27 */
[----:B------:R-:W-:Y:S01]  /*8ff0*/  IMAD R39, R19, 0x5000, R36 ;  /* 0x0000500013277824 */ /* 0x000fe200078e0224 */
[----:B------:R-:W-:-:S02]  /*9000*/  @!P3 IADD3 R47, P4, P5, R96, R124, R47 ;  /* 0x0000007c602fb210 */ /* 0x000fc40007d9e02f */
[----:B------:R-:W-:Y:S01]  /*9010*/  LEA R37, R37, R18, 0x1 ;  /* 0x0000001225257211 */ /* 0x000fe200078e08ff */
[----:B------:R-:W-:Y:S01]  /*9020*/  IMAD R40, R39, 0x2, R18 ;  /* 0x0000000227287824 */ /* 0x000fe200078e0212 */
[----:B------:R-:W-:Y:S02]  /*9030*/  @!P3 IADD3.X R48, R92, R49, R48, P4, P5 ;  /* 0x000000315c30b210 */ /* 0x000fe400027ea430 */
[----:B------:R-:W-:Y:S02]  /*9040*/  ISETP.GE.AND P5, PT, R16, R115, PT ;  /* 0x000000731000720c */ /* 0x000fe40003fa6270 */
[----:B------:R-:W0:Y:S01]  /*9050*/  LDS.128 R36, [R37+0x24400] ;  /* 0x0244000025247984 */ /* 0x000e220000000c00 */
[----:B------:R-:W-:-:S03]  /*9060*/  @!P3 LEA R46, P4, R47, R116, 0x1 ;  /* 0x000000742f2eb211 */ /* 0x000fc600078808ff */
[----:B------:R-:W2:Y:S01]  /*9070*/  LDS.128 R40, [R40+0x24400] ;  /* 0x0244000028287984 */ /* 0x000ea20000000c00 */
[----:B------:R-:W-:-:S06]  /*9080*/  @!P3 LEA.HI.X R47, R47, R117, R48, 0x1, P4 ;  /* 0x000000752f2fb211 */ /* 0x000fcc00020f0c30 */
[----:B------:R-:W-:Y:S05]  /*9090*/  @P5 BRA `(.L_x_741) ;  /* 0x0000000400505947 */ /* 0x000fea0003800000 */
[----:B--2---:R-:W-:Y:S01]  /*90a0*/  IMAD.MOV.U32 R53, RZ, RZ, R41 ;  /* 0x000000ffff357224 */ /* 0x004fe200078e0029 */
[----:B------:R-:W-:Y:S01]  /*90b0*/  SHF.R.U32.HI R59, RZ, 0x10, R81 ;  /* 0x00000010ff3b7819 */ /* 0x000fe20000011651 */
[----:B------:R-:W-:Y:S01]  /*90c0*/  IMAD.MOV.U32 R55, RZ, RZ, R43 ;  /* 0x000000ffff377224 */ /* 0x000fe200078e002b */
[----:B0-----:R-:W-:Y:S01]  /*90d0*/  MOV R41, R39 ;  /* 0x0000002700297202 */ /* 0x001fe20000000f00 */
[----:B------:R-:W-:Y:S01]  /*90e0*/  HADD2.F32 R58, -RZ, R165.H1_H1 ;  /* 0x300000a5ff3a7230 */ /* 0x000fe20000004100 */
[----:B------:R-:W-:Y:S01]  /*90f0*/  SHF.R.U32.HI R57, RZ, 0x10, R73 ;  /* 0x00000010ff397819 */ /* 0x000fe20000011649 */
[----:B------:R-:W-:Y:S01]  /*9100*/  HADD2.F32 R43, -RZ, R53.H0_H0 ;  /* 0x20000035ff2b7230 */ /* 0x000fe20000004100 */
[--C-:B------:R-:W-:Y:S01]  /*9110*/  SHF.R.U64 R52, R82, 0x10, R83.reuse ;  /* 0x0000001052347819 */ /* 0x100fe20000001253 */
[----:B------:R-:W-:Y:S01]  /*9120*/  HADD2.F32 R39, -RZ, R37.H0_H0 ;  /* 0x20000025ff277230 */ /* 0x000fe20000004100 */
[----:B------:R-:W-:Y:S01]  /*9130*/  SHF.R.U32.HI R82, RZ, 0x10, R83 ;  /* 0x00000010ff527819 */ /* 0x000fe20000011653 */
[----:B------:R-:W-:-:S02]  /*9140*/  HADD2.F32 R59, -RZ, R59.H0_H0 ;  /* 0x2000003bff3b7230 */ /* 0x000fc40000004100 */
[-C--:B------:R-:W-:Y:S01]  /*9150*/  FMUL.FTZ R60, R43, R58.reuse ;  /* 0x0000003a2b3c7220 */ /* 0x080fe20000410000 */
[----:B------:R-:W-:Y:S02]  /*9160*/  HADD2.F32 R54, -RZ, R37.H1_H1 ;  /* 0x30000025ff367230 */ /* 0x000fe40000004100 */
[C---:B------:R-:W-:Y:S01]  /*9170*/  FMUL.FTZ R58, R39.reuse, R58 ;  /* 0x0000003a273a7220 */ /* 0x040fe20000410000 */
[----:B------:R-:W-:Y:S01]  /*9180*/  HADD2.F32 R56, -RZ, R155.H1_H1 ;  /* 0x3000009bff387230 */ /* 0x000fe20000004100 */
[--C-:B------:R-:W-:Y:S01]  /*9190*/  SHF.R.U64 R50, R74, 0x10, R75.reuse ;  /* 0x000000104a327819 */ /* 0x100fe2000000124b */
[----:B------:R-:W-:Y:S02]  /*91a0*/  HADD2.F32 R53, -RZ, R53.H1_H1 ;  /* 0x30000035ff357230 */ /* 0x000fe40000004100 */
[-C--:B------:R-:W-:Y:S01]  /*91b0*/  FMUL.FTZ R62, R54, R59.reuse ;  /* 0x0000003b363e7220 */ /* 0x080fe20000410000 */
[----:B------:R-:W-:Y:S02]  /*91c0*/  HADD2.F32 R57, -RZ, R57.H0_H0 ;  /* 0x20000039ff397230 */ /* 0x000fe40000004100 */
[-C--:B------:R-:W-:Y:S01]  /*91d0*/  FFMA.FTZ R37, R39, R56.reuse, -R60 ;  /* 0x0000003827257223 */ /* 0x080fe2000001083c */
[----:B------:R-:W-:Y:S01]  /*91e0*/  FFMA.FTZ R39, R43, R56, R58 ;  /* 0x000000382b277223 */ /* 0x000fe2000001003a */
[C---:B------:R-:W-:Y:S01]  /*91f0*/  FMUL.FTZ R61, R53.reuse, R59 ;  /* 0x0000003b353d7220 */ /* 0x040fe20000410000 */
[----:B------:R-:W-:Y:S01]  /*9200*/  SHF.R.U32.HI R74, RZ, 0x10, R75 ;  /* 0x00000010ff4a7819 */ /* 0x000fe2000001164b */
[----:B------:R-:W-:Y:S01]  /*9210*/  FFMA.FTZ R56, R53, R57, R62 ;  /* 0x0000003935387223 */ /* 0x000fe2000001003e */
[----:B------:R-:W-:-:S02]  /*9220*/  HADD2.F32 R62, -RZ, R164.H1_H1 ;  /* 0x300000a4ff3e7230 */ /* 0x000fc40000004100 */
[----:B------:R-:W-:Y:S01]  /*9230*/  FFMA.FTZ R54, R54, R57, -R61 ;  /* 0x0000003936367223 */ /* 0x000fe2000001083d */
[--C-:B------:R-:W-:Y:S01]  /*9240*/  HADD2.F32 R53, -RZ, R55.reuse.H0_H0 ;  /* 0x20000037ff357230 */ /* 0x100fe20000004100 */
[----:B------:R-:W-:Y:S01]  /*9250*/  SHF.R.U64 R51, R80, 0x10, R81 ;  /* 0x0000001050337819 */ /* 0x000fe20000001251 */
[----:B------:R-:W-:Y:S01]  /*9260*/  HADD2.F32 R55, -RZ, R55.H1_H1 ;  /* 0x30000037ff377230 */ /* 0x000fe20000004100 */
[----:B------:R-:W-:Y:S01]  /*9270*/  SHF.R.U64 R48, R72, 0x10, R73 ;  /* 0x0000001048307819 */ /* 0x000fe20000001249 */
[----:B------:R-:W-:Y:S02]  /*9280*/  HADD2.F32 R43, -RZ, R41.H0_H0 ;  /* 0x20000029ff2b7230 */ /* 0x000fe40000004100 */
[----:B------:R-:W-:Y:S01]  /*9290*/  FMUL.FTZ R64, R53, R62 ;  /* 0x0000003e35407220 */ /* 0x000fe20000410000 */
[----:B------:R-:W-:Y:S01]  /*92a0*/  HADD2.F32 R82, -RZ, R82.H0_H0 ;  /* 0x20000052ff527230 */ /* 0x000fe20000004100 */
[----:B------:R-:W-:Y:S01]  /*92b0*/  F2FP.F16.F32.PACK_AB R37, R54, R37 ;  /* 0x000000253625723e */ /* 0x000fe200000000ff */
[----:B------:R-:W-:-:S02]  /*92c0*/  HADD2.F32 R60, -RZ, R154.H1_H1 ;  /* 0x3000009aff3c7230 */ /* 0x000fc40000004100 */
[----:B------:R-:W-:Y:S01]  /*92d0*/  FMUL.FTZ R62, R43, R62 ;  /* 0x0000003e2b3e7220 */ /* 0x000fe20000410000 */
[----:B------:R-:W-:Y:S02]  /*92e0*/  HADD2.F32 R58, -RZ, R41.H1_H1 ;  /* 0x30000029ff3a7230 */ /* 0x000fe40000004100 */
[----:B------:R-:W-:Y:S01]  /*92f0*/  FMUL.FTZ R57, R55, R82 ;  /* 0x0000005237397220 */ /* 0x000fe20000410000 */
[----:B------:R-:W-:Y:S02]  /*9300*/  HADD2.F32 R74, -RZ, R74.H0_H0 ;  /* 0x2000004aff4a7230 */ /* 0x000fe40000004100 */
[-C--:B------:R-:W-:Y:S01]  /*9310*/  FFMA.FTZ R41, R43, R60.reuse, -R64 ;  /* 0x0000003c2b297223 */ /* 0x080fe20000010840 */
[----:B------:R-:W-:Y:S01]  /*9320*/  FFMA.FTZ R43, R53, R60, R62 ;  /* 0x0000003c352b7223 */ /* 0x000fe2000001003e */
[C---:B------:R-:W-:Y:S01]  /*9330*/  FMUL.FTZ R82, R58.reuse, R82 ;  /* 0x000000523a527220 */ /* 0x040fe20000410000 */
[----:B------:R-:W-:Y:S02]  /*9340*/  HADD2.F32 R53, -RZ, R40.H0_H0 ;  /* 0x20000028ff357230 */ /* 0x000fe40000004100 */
[----:B------:R-:W-:Y:S01]  /*9350*/  FFMA.FTZ R58, R58, R74, -R57 ;  /* 0x0000004a3a3a7223 */ /* 0x000fe20000010839 */
[----:B------:R-:W-:-:S02]  /*9360*/  HADD2.F32 R57, -RZ, R51.H0_H0 ;  /* 0x20000033ff397230 */ /* 0x000fc40000004100 */
[----:B------:R-:W-:Y:S01]  /*9370*/  FFMA.FTZ R60, R55, R74, R82 ;  /* 0x0000004a373c7223 */ /* 0x000fe20000010052 */
[----:B------:R-:W-:Y:S02]  /*9380*/  HADD2.F32 R51, -RZ, R36.H0_H0 ;  /* 0x20000024ff337230 */ /* 0x000fe40000004100 */
[----:B------:R-:W-:Y:S01]  /*9390*/  HADD2.F32 R40, -RZ, R40.H1_H1 ;  /* 0x30000028ff287230 */ /* 0x000fe20000004100 */
[----:B------:R-:W-:Y:S01]  /*93a0*/  F2FP.F16.F32.PACK_AB R58, R58, R41 ;  /* 0x000000293a3a723e */ /* 0x000fe200000000ff */
[----:B------:R-:W-:Y:S01]  /*93b0*/  HADD2.F32 R36, -RZ, R36.H1_H1 ;  /* 0x30000024ff247230 */ /* 0x000fe20000004100 */
[----:B------:R-:W-:Y:S01]  /*93c0*/  F2FP.F16.F32.PACK_AB R41, R56, R39 ;  /* 0x000000273829723e */ /* 0x000fe200000000ff */
[----:B------:R-:W-:Y:S02]  /*93d0*/  HADD2.F32 R55, -RZ, R48.H0_H0 ;  /* 0x20000030ff377230 */ /* 0x000fe40000004100 */
[----:B------:R-:W-:Y:S01]  /*93e0*/  FMUL.FTZ R59, R40, R57 ;  /* 0x00000039283b7220 */ /* 0x000fe20000410000 */
[----:B------:R-:W-:-:S02]  /*93f0*/  HADD2.F32 R64, -RZ, R165.H0_H0 ;  /* 0x200000a5ff407230 */ /* 0x000fc40000004100 */
[C---:B------:R-:W-:Y:S01]  /*9400*/  FMUL.FTZ R57, R36.reuse, R57 ;  /* 0x0000003924397220 */ /* 0x040fe20000410000 */
[----:B------:R-:W-:Y:S02]  /*9410*/  HADD2.F32 R62, -RZ, R155.H0_H0 ;  /* 0x2000009bff3e7230 */ /* 0x000fe40000004100 */
[-C--:B------:R-:W-:Y:S01]  /*9420*/  FFMA.FTZ R59, R36, R55.reuse, -R59 ;  /* 0x00000037243b7223 */ /* 0x080fe2000001083b */
[----:B------:R-:W-:Y:S02]  /*9430*/  HADD2.F32 R36, -RZ, R38.H0_H0 ;  /* 0x20000026ff247230 */ /* 0x000fe40000004100 */
[----:B------:R-:W-:Y:S01]  /*9440*/  FFMA.FTZ R61, R40, R55, R57 ;  /* 0x00000037283d7223 */ /* 0x000fe20000010039 */
[-C--:B------:R-:W-:Y:S01]  /*9450*/  FMUL.FTZ R48, R53, R64.reuse ;  /* 0x0000004035307220 */ /* 0x080fe20000410000 */
[----:B------:R-:W-:Y:S02]  /*9460*/  HADD2.F32 R40, -RZ, R42.H0_H0 ;  /* 0x2000002aff287230 */ /* 0x000fe40000004100 */
[----:B------:R-:W-:Y:S01]  /*9470*/  FMUL.FTZ R64, R51, R64 ;  /* 0x0000004033407220 */ /* 0x000fe20000410000 */
[----:B------:R-:W-:-:S02]  /*9480*/  HADD2.F32 R55, -RZ, R164.H0_H0 ;  /* 0x200000a4ff377230 */ /* 0x000fc40000004100 */
[-C--:B------:R-:W-:Y:S01]  /*9490*/  FFMA.FTZ R48, R51, R62.reuse, -R48 ;  /* 0x0000003e33307223 */ /* 0x080fe20000010830 */
[----:B------:R-:W-:Y:S02]  /*94a0*/  HADD2.F32 R57, -RZ, R52.H0_H0 ;  /* 0x20000034ff397230 */ /* 0x000fe40000004100 */
[----:B------:R-:W-:Y:S01]  /*94b0*/  FFMA.FTZ R64, R53, R62, R64 ;  /* 0x0000003e35407223 */ /* 0x000fe20000010040 */
        /* <DEDUP_REMOVED lines=15> */
[----:B------:R-:W-:-:S02]  /*95b0*/  F2FP.F16.F32.PACK_AB R40, R61, R64 ;  /* 0x000000403d28723e */ /* 0x000fc400000000ff */
[----:B------:R-:W-:Y:S02]  /*95c0*/  F2FP.F16.F32.PACK_AB R38, R38, R63 ;  /* 0x0000003f2626723e */ /* 0x000fe400000000ff */
[----:B------:R-:W-:-:S07]  /*95d0*/  F2FP.F16.F32.PACK_AB R42, R42, R55 ;  /* 0x000000372a2a723e */ /* 0x000fce00000000ff */
.L_x_741:
[----:B------:R-:W-:Y:S05]  /*95e0*/  BSYNC B2 ;  /* 0x0000000000027941 */ /* 0x000fea0003800000 */
.L_x_740:
[----:B------:R-:W-:Y:S02]  /*95f0*/  ULDC.64 UR4, c[0x0][0x208] ;  /* 0x0000820000047ab9 */ /* 0x000fe40000000a00 */
[----:B0-----:R0:W-:Y:S04]  /*9600*/  STG.E.128 desc[UR4][R44.64], R36 ;  /* 0x000000242c007986 */ /* 0x0011e8000c101d04 */
[----:B--2---:R0:W-:Y:S02]  /*9610*/  @!P3 STG.E.128 desc[UR4][R46.64], R40 ;  /* 0x000000282e00b986 */ /* 0x0041e4000c101d04 */
.L_x_739:
[----:B------:R-:W-:Y:S05]  /*9620*/  BSYNC B1 ;  /* 0x0000000000017941 */ /* 0x000fea0003800000 */
.L_x_738:
[----:B------:R-:W-:-:S13]  /*9630*/  ISETP.NE.AND P3, PT, R10, RZ, PT ;  /* 0x000000ff0a00720c */ /* 0x000fda0003f65270 */
[----:B------:R-:W-:Y:S05]  /*9640*/  @!P3 BRA `(.L_x_698) ;  /* 0x0000000800f8b947 */ /* 0x000fea0003800000 */
[----:B------:R-:W-:Y:S01]  /*9650*/  SEL R148, R118, R148, !P1 ;  /* 0x0000009476947207 */ /* 0x000fe20004800000 */
[----:B------:R-:W-:Y:S01]  /*9660*/  BSSY B1, `(.L_x_742) ;  /* 0x0000070000017945 */ /* 0x000fe20003800000 */
[----:B0-----:R-:W-:Y:S02]  /*9670*/  SHF.R.U32.HI R39, RZ, 0x3, R222 ;  /* 0x00000003ff277819 */ /* 0x001fe400000116de */
[----:B------:R-:W-:Y:S02]  /*9680*/  SHF.R.S32.HI R37, RZ, 0x1f, R148 ;  /* 0x0000001fff257819 */ /* 0x000fe40000011494 */
[----:B------:R-:W-:Y:S02]  /*9690*/  IADD3 R45, P3, P4, R96, R124, R11 ;  /* 0x0000007c602d7210 */ /* 0x000fe40007c7e00b */
[----:B------:R-:W-:Y:S02]  /*96a0*/  LEA.HI R37, R37, R148, RZ, 0x4 ;  /* 0x0000009425257211 */ /* 0x000fe400078f20ff */
[----:B------:R-:W-:-:S02]  /*96b0*/  IADD3.X R46, R92, R49, R6, P3, P4 ;  /* 0x000000315c2e7210 */ /* 0x000fc40001fe8406 */
[----:B------:R-:W-:Y:S02]  /*96c0*/  LEA.HI.SX32 R37, R37, R12, 0x1c ;  /* 0x0000000c25257211 */ /* 0x000fe400078fe2ff */
[----:B------:R-:W-:Y:S02]  /*96d0*/  ISETP.GE.AND P4, PT, R213, R115, PT ;  /* 0x00000073d500720c */ /* 0x000fe40003f86270 */
[----:B------:R-:W-:Y:S02]  /*96e0*/  SHF.R.S32.HI R36, RZ, 0x1f, R37 ;  /* 0x0000001fff247819 */ /* 0x000fe40000011425 */
[----:B------:R-:W-:Y:S02]  /*96f0*/  SHF.L.U32 R47, R37, 0x3, RZ ;  /* 0x00000003252f7819 */ /* 0x000fe400000006ff */
[----:B------:R-:W-:Y:S02]  /*9700*/  LEA.HI R36, R36, R37, RZ, 0x3 ;  /* 0x0000002524247211 */ /* 0x000fe400078f18ff */
[----:B------:R-:W-:-:S02]  /*9710*/  LEA R44, P3, R45, R116, 0x1 ;  /* 0x000000742d2c7211 */ /* 0x000fc400078608ff */
[----:B------:R-:W-:Y:S02]  /*9720*/  SHF.R.S32.HI R38, RZ, 0x3, R36 ;  /* 0x00000003ff267819 */ /* 0x000fe40000011424 */
[----:B------:R-:W-:Y:S02]  /*9730*/  LOP3.LUT R36, R222, 0x38, R47, 0xf8, !PT ;  /* 0x00000038de247812 */ /* 0x000fe400078ef82f */
[----:B------:R-:W-:Y:S01]  /*9740*/  LEA.HI.X R45, R45, R117, R46, 0x1, P3 ;  /* 0x000000752d2d7211 */ /* 0x000fe200018f0c2e */
[----:B------:R-:W-:Y:S01]  /*9750*/  IMAD R37, R38, 0x1400, R225 ;  /* 0x0000140026257824 */ /* 0x000fe200078e02e1 */
[----:B------:R-:W-:-:S05]  /*9760*/  LOP3.LUT R36, R36, R39, RZ, 0x3c, !PT ;  /* 0x0000002724247212 */ /* 0x000fca00078e3cff */
        /* <DEDUP_REMOVED lines=8> */
[----:B0-----:R-:W-:Y:S01]  /*97f0*/  IMAD.MOV.U32 R52, RZ, RZ, R36 ;  /* 0x000000ffff347224 */ /* 0x001fe200078e0024 */
[----:B------:R-:W-:Y:S01]  /*9800*/  SHF.R.U32.HI R58, RZ, 0x10, R77 ;  /* 0x00000010ff3a7819 */ /* 0x000fe2000001164d */
[----:B--2---:R-:W-:Y:S01]  /*9810*/  IMAD.MOV.U32 R36, RZ, RZ, R41 ;  /* 0x000000ffff247224 */ /* 0x004fe200078e0029 */
[----:B------:R-:W-:Y:S01]  /*9820*/  MOV R53, R40 ;  /* 0x0000002800357202 */ /* 0x000fe20000000f00 */
[----:B------:R-:W-:Y:S01]  /*9830*/  IMAD.MOV.U32 R54, RZ, RZ, R43 ;  /* 0x000000ffff367224 */ /* 0x000fe200078e002b */
[----:B------:R-:W-:Y:S01]  /*9840*/  SHF.R.U32.HI R56, RZ, 0x10, R69 ;  /* 0x00000010ff387819 */ /* 0x000fe20000011645 */
[----:B------:R-:W-:Y:S01]  /*9850*/  HADD2.F32 R57, -RZ, R153.H1_H1 ;  /* 0x30000099ff397230 */ /* 0x000fe20000004100 */
[----:B------:R-:W-:Y:S01]  /*9860*/  SHF.R.U32.HI R59, RZ, 0x10, R79 ;  /* 0x00000010ff3b7819 */ /* 0x000fe2000001164f */
[--C-:B------:R-:W-:Y:S01]  /*9870*/  HADD2.F32 R40, -RZ, R36.reuse.H0_H0 ;  /* 0x20000024ff287230 */ /* 0x100fe20000004100 */
[--C-:B------:R-:W-:Y:S01]  /*9880*/  SHF.R.U64 R46, R70, 0x10, R71.reuse ;  /* 0x00000010462e7819 */ /* 0x100fe20000001247 */
[----:B------:R-:W-:Y:S01]  /*9890*/  HADD2.F32 R43, -RZ, R36.H1_H1 ;  /* 0x30000024ff2b7230 */ /* 0x000fe20000004100 */
[----:B------:R-:W-:Y:S01]  /*98a0*/  SHF.R.U32.HI R70, RZ, 0x10, R71 ;  /* 0x00000010ff467819 */ /* 0x000fe20000011647 */
[----:B------:R-:W-:Y:S01]  /*98b0*/  IMAD.MOV.U32 R41, RZ, RZ, R39 ;  /* 0x000000ffff297224 */ /* 0x000fe200078e0027 */
[----:B------:R-:W-:Y:S01]  /*98c0*/  SHF.R.U64 R51, R76, 0x10, R77 ;  /* 0x000000104c337819 */ /* 0x000fe2000000124d */
[--C-:B------:R-:W-:Y:S01]  /*98d0*/  HADD2.F32 R36, -RZ, R37.reuse.H0_H0 ;  /* 0x20000025ff247230 */ /* 0x100fe20000004100 */
[----:B------:R-:W-:Y:S01]  /*98e0*/  SHF.R.U64 R50, R68, 0x10, R69 ;  /* 0x0000001044327819 */ /* 0x000fe20000001245 */
[----:B------:R-:W-:Y:S01]  /*98f0*/  HADD2.F32 R58, -RZ, R58.H0_H0 ;  /* 0x2000003aff3a7230 */ /* 0x000fe20000004100 */
[----:B------:R-:W-:Y:S01]  /*9900*/  SHF.R.U64 R48, R78, 0x10, R79 ;  /* 0x000000104e307819 */ /* 0x000fe2000000124f */
[----:B------:R-:W-:-:S02]  /*9910*/  HADD2.F32 R39, -RZ, R37.H1_H1 ;  /* 0x30000025ff277230 */ /* 0x000fc40000004100 */
[-C--:B------:R-:W-:Y:S01]  /*9920*/  FMUL.FTZ R37, R40, R57.reuse ;  /* 0x0000003928257220 */ /* 0x080fe20000410000 */
[----:B------:R-:W-:Y:S02]  /*9930*/  HADD2.F32 R55, -RZ, R150.H1_H1 ;  /* 0x30000096ff377230 */ /* 0x000fe40000004100 */
[C---:B------:R-:W-:Y:S01]  /*9940*/  FMUL.FTZ R57, R36.reuse, R57 ;  /* 0x0000003924397220 */ /* 0x040fe20000410000 */
[----:B------:R-:W-:Y:S02]  /*9950*/  HADD2.F32 R56, -RZ, R56.H0_H0 ;  /* 0x20000038ff387230 */ /* 0x000fe40000004100 */
[-C--:B------:R-:W-:Y:S01]  /*9960*/  FMUL.FTZ R60, R43, R58.reuse ;  /* 0x0000003a2b3c7220 */ /* 0x080fe20000410000 */
[----:B------:R-:W-:Y:S01]  /*9970*/  FMUL.FTZ R58, R39, R58 ;  /* 0x0000003a273a7220 */ /* 0x000fe20000410000 */
[-C--:B------:R-:W-:Y:S01]  /*9980*/  FFMA.FTZ R36, R36, R55.reuse, -R37 ;  /* 0x0000003724247223 */ /* 0x080fe20000010825 */
[----:B------:R-:W-:Y:S01]  /*9990*/  FFMA.FTZ R37, R40, R55, R57 ;  /* 0x0000003728257223 */ /* 0x000fe20000010039 */
[----:B------:R-:W-:-:S02]  /*99a0*/  HADD2.F32 R55, -RZ, R54.H0_H0 ;  /* 0x20000036ff377230 */ /* 0x000fc40000004100 */
[-C--:B------:R-:W-:Y:S01]  /*99b0*/  FFMA.FTZ R40, R43, R56.reuse, R58 ;  /* 0x000000382b287223 */ /* 0x080fe2000001003a */
[----:B------:R-:W-:Y:S02]  /*99c0*/  HADD2.F32 R58, -RZ, R152.H1_H1 ;  /* 0x30000098ff3a7230 */ /* 0x000fe40000004100 */
[----:B------:R-:W-:Y:S01]  /*99d0*/  FFMA.FTZ R39, R39, R56, -R60 ;  /* 0x0000003827277223 */ /* 0x000fe2000001083c */
[----:B------:R-:W-:Y:S02]  /*99e0*/  HADD2.F32 R43, -RZ, R41.H0_H0 ;  /* 0x20000029ff2b7230 */ /* 0x000fe40000004100 */
[----:B------:R-:W-:Y:S02]  /*99f0*/  HADD2.F32 R54, -RZ, R54.H1_H1 ;  /* 0x30000036ff367230 */ /* 0x000fe40000004100 */
[-C--:B------:R-:W-:Y:S01]  /*9a00*/  FMUL.FTZ R60, R55, R58.reuse ;  /* 0x0000003a373c7220 */ /* 0x080fe20000410000 */
[----:B------:R-:W-:Y:S02]  /*9a10*/  HADD2.F32 R59, -RZ, R59.H0_H0 ;  /* 0x2000003bff3b7230 */ /* 0x000fe40000004100 */
[----:B------:R-:W-:Y:S01]  /*9a20*/  FMUL.FTZ R58, R43, R58 ;  /* 0x0000003a2b3a7220 */ /* 0x000fe20000410000 */
[----:B------:R-:W-:Y:S01]  /*9a30*/  HADD2.F32 R56, -RZ, R151.H1_H1 ;  /* 0x30000097ff387230 */ /* 0x000fe20000004100 */
[----:B------:R-:W-:Y:S01]  /*9a40*/  F2FP.F16.F32.PACK_AB R39, R39, R36 ;  /* 0x000000242727723e */ /* 0x000fe200000000ff */
[----:B------:R-:W-:-:S02]  /*9a50*/  HADD2.F32 R41, -RZ, R41.H1_H1 ;  /* 0x30000029ff297230 */ /* 0x000fc40000004100 */
[CC--:B------:R-:W-:Y:S01]  /*9a60*/  FMUL.FTZ R64, R54.reuse, R59.reuse ;  /* 0x0000003b36407220 */ /* 0x0c0fe20000410000 */
[----:B------:R-:W-:Y:S02]  /*9a70*/  HADD2.F32 R57, -RZ, R70.H0_H0 ;  /* 0x20000046ff397230 */ /* 0x000fe40000004100 */
[-C--:B------:R-:W-:Y:S01]  /*9a80*/  FFMA.FTZ R61, R43, R56.reuse, -R60 ;  /* 0x000000382b3d7223 */ /* 0x080fe2000001083c */
[----:B------:R-:W-:Y:S01]  /*9a90*/  FFMA.FTZ R62, R55, R56, R58 ;  /* 0x00000038373e7223 */ /* 0x000fe2000001003a */
[C---:B------:R-:W-:Y:S01]  /*9aa0*/  FMUL.FTZ R59, R41.reuse, R59 ;  /* 0x0000003b293b7220 */ /* 0x040fe20000410000 */
[----:B------:R-:W-:Y:S02]  /*9ab0*/  HADD2.F32 R56, -RZ, R153.H0_H0 ;  /* 0x20000099ff387230 */ /* 0x000fe40000004100 */
[-C--:B------:R-:W-:Y:S01]  /*9ac0*/  FFMA.FTZ R64, R41, R57.reuse, -R64 ;  /* 0x0000003929407223 */ /* 0x080fe20000010840 */
[----:B------:R-:W-:Y:S02]  /*9ad0*/  HADD2.F32 R43, -RZ, R53.H0_H0 ;  /* 0x20000035ff2b7230 */ /* 0x000fe40000004100 */
[----:B------:R-:W-:Y:S01]  /*9ae0*/  FFMA.FTZ R63, R54, R57, R59 ;  /* 0x00000039363f7223 */ /* 0x000fe2000001003b */
[----:B------:R-:W-:-:S02]  /*9af0*/  HADD2.F32 R41, -RZ, R52.H0_H0 ;  /* 0x20000034ff297230 */ /* 0x000fc40000004100 */
[----:B------:R-:W-:Y:S02]  /*9b00*/  HADD2.F32 R51, -RZ, R51.H0_H0 ;  /* 0x20000033ff337230 */ /* 0x000fe40000004100 */
[-C--:B------:R-:W-:Y:S01]  /*9b10*/  FMUL.FTZ R58, R43, R56.reuse ;  /* 0x000000382b3a7220 */ /* 0x080fe20000410000 */
[----:B------:R-:W-:Y:S02]  /*9b20*/  HADD2.F32 R52, -RZ, R52.H1_H1 ;  /* 0x30000034ff347230 */ /* 0x000fe40000004100 */
[----:B------:R-:W-:Y:S01]  /*9b30*/  FMUL.FTZ R56, R41, R56 ;  /* 0x0000003829387220 */ /* 0x000fe20000410000 */
[----:B------:R-:W-:Y:S01]  /*9b40*/  HADD2.F32 R54, -RZ, R151.H0_H0 ;  /* 0x20000097ff367230 */ /* 0x000fe20000004100 */
[----:B------:R-:W-:Y:S01]  /*9b50*/  F2FP.F16.F32.PACK_AB R61, R64, R61 ;  /* 0x0000003d403d723e */ /* 0x000fe200000000ff */
[----:B------:R-:W-:Y:S02]  /*9b60*/  HADD2.F32 R53, -RZ, R53.H1_H1 ;  /* 0x30000035ff357230 */ /* 0x000fe40000004100 */
[----:B------:R-:W-:Y:S01]  /*9b70*/  FMUL.FTZ R60, R52, R51 ;  /* 0x00000033343c7220 */ /* 0x000fe20000410000 */
[----:B------:R-:W-:-:S02]  /*9b80*/  HADD2.F32 R50, -RZ, R50.H0_H0 ;  /* 0x20000032ff327230 */ /* 0x000fc40000004100 */
[-C--:B------:R-:W-:Y:S01]  /*9b90*/  FFMA.FTZ R56, R43, R54.reuse, R56 ;  /* 0x000000362b387223 */ /* 0x080fe20000010038 */
[----:B------:R-:W-:Y:S01]  /*9ba0*/  FFMA.FTZ R58, R41, R54, -R58 ;  /* 0x00000036293a7223 */ /* 0x000fe2000001083a */
[C---:B------:R-:W-:Y:S01]  /*9bb0*/  FMUL.FTZ R55, R53.reuse, R51 ;  /* 0x0000003335377220 */ /* 0x040fe20000410000 */
[----:B------:R-:W-:Y:S02]  /*9bc0*/  HADD2.F32 R43, -RZ, R42.H0_H0 ;  /* 0x2000002aff2b7230 */ /* 0x000fe40000004100 */
[-C--:B------:R-:W-:Y:S01]  /*9bd0*/  FFMA.FTZ R57, R53, R50.reuse, R60 ;  /* 0x0000003235397223 */ /* 0x080fe2000001003c */
[----:B------:R-:W-:Y:S02]  /*9be0*/  HADD2.F32 R150, -RZ, R150.H0_H0 ;  /* 0x20000096ff967230 */ /* 0x000fe40000004100 */
[----:B------:R-:W-:Y:S01]  /*9bf0*/  FFMA.FTZ R55, R52, R50, -R55 ;  /* 0x0000003234377223 */ /* 0x000fe20000010837 */
[----:B------:R-:W-:Y:S02]  /*9c00*/  HADD2.F32 R53, -RZ, R48.H0_H0 ;  /* 0x20000030ff357230 */ /* 0x000fe40000004100 */
[----:B------:R-:W-:-:S02]  /*9c10*/  HADD2.F32 R41, -RZ, R38.H0_H0 ;  /* 0x20000026ff297230 */ /* 0x000fc40000004100 */
[----:B------:R-:W-:Y:S01]  /*9c20*/  HADD2.F32 R42, -RZ, R42.H1_H1 ;  /* 0x3000002aff2a7230 */ /* 0x000fe20000004100 */
[----:B------:R-:W-:Y:S01]  /*9c30*/  F2FP.F16.F32.PACK_AB R36, R55, R58 ;  /* 0x0000003a3724723e */ /* 0x000fe200000000ff */
[----:B------:R-:W-:Y:S02]  /*9c40*/  HADD2.F32 R38, -RZ, R38.H1_H1 ;  /* 0x30000026ff267230 */ /* 0x000fe40000004100 */
[----:B------:R-:W-:Y:S02]  /*9c50*/  HADD2.F32 R51, -RZ, R46.H0_H0 ;  /* 0x2000002eff337230 */ /* 0x000fe40000004100 */
[-C--:B------:R-:W-:Y:S01]  /*9c60*/  FMUL.FTZ R46, R43, R150.reuse ;  /* 0x000000962b2e7220 */ /* 0x080fe20000410000 */
[----:B------:R-:W-:Y:S02]  /*9c70*/  HADD2.F32 R152, -RZ, R152.H0_H0 ;  /* 0x20000098ff987230 */ /* 0x000fe40000004100 */
[-C--:B------:R-:W-:Y:S01]  /*9c80*/  FMUL.FTZ R59, R42, R53.reuse ;  /* 0x000000352a3b7220 */ /* 0x080fe20000410000 */
[C---:B------:R-:W-:Y:S01]  /*9c90*/  FMUL.FTZ R150, R41.reuse, R150 ;  /* 0x0000009629967220 */ /* 0x040fe20000410000 */
[----:B------:R-:W-:Y:S01]  /*9ca0*/  FMUL.FTZ R53, R38, R53 ;  /* 0x0000003526357220 */ /* 0x000fe20000410000 */
[----:B------:R-:W-:-:S02]  /*9cb0*/  FFMA.FTZ R46, R41, R152, -R46 ;  /* 0x00000098292e7223 */ /* 0x000fc4000001082e */
[----:B------:R-:W-:Y:S01]  /*9cc0*/  FFMA.FTZ R150, R43, R152, R150 ;  /* 0x000000982b967223 */ /* 0x000fe20000010096 */
[-C--:B------:R-:W-:Y:S01]  /*9cd0*/  FFMA.FTZ R59, R38, R51.reuse, -R59 ;  /* 0x00000033263b7223 */ /* 0x080fe2000001083b */
[----:B------:R-:W-:Y:S01]  /*9ce0*/  FFMA.FTZ R53, R42, R51, R53 ;  /* 0x000000332a357223 */ /* 0x000fe20000010035 */
[----:B------:R-:W-:Y:S02]  /*9cf0*/  F2FP.F16.F32.PACK_AB R41, R40, R37 ;  /* 0x000000252829723e */ /* 0x000fe400000000ff */
[----:B------:R-:W-:Y:S01]  /*9d00*/  MOV R37, R39 ;  /* 0x0000002700257202 */ /* 0x000fe20000000f00 */
[----:B------:R-:W-:Y:S01]  /*9d10*/  IMAD.MOV.U32 R39, RZ, RZ, R61 ;  /* 0x000000ffff277224 */ /* 0x000fe200078e003d */
[----:B------:R-:W-:Y:S02]  /*9d20*/  F2FP.F16.F32.PACK_AB R43, R63, R62 ;  /* 0x0000003e3f2b723e */ /* 0x000fe400000000ff */
[----:B------:R-:W-:Y:S02]  /*9d30*/  F2FP.F16.F32.PACK_AB R40, R57, R56 ;  /* 0x000000383928723e */ /* 0x000fe400000000ff */
[----:B------:R-:W-:-:S02]  /*9d40*/  F2FP.F16.F32.PACK_AB R38, R59, R46 ;  /* 0x0000002e3b26723e */ /* 0x000fc400000000ff */
[----:B------:R-:W-:-:S07]  /*9d50*/  F2FP.F16.F32.PACK_AB R42, R53, R150 ;  /* 0x00000096352a723e */ /* 0x000fce00000000ff */
.L_x_743:
[----:B------:R-:W-:Y:S05]  /*9d60*/  BSYNC B1 ;  /* 0x0000000000017941 */ /* 0x000fea0003800000 */
.L_x_742:
[----:B------:R-:W-:Y:S01]  /*9d70*/  ISETP.GE.AND P3, PT, R47, R145, PT ;  /* 0x000000912f00720c */ /* 0x000fe20003f66270 */
[----:B------:R-:W-:Y:S02]  /*9d80*/  ULDC.64 UR4, c[0x0][0x208] ;  /* 0x0000820000047ab9 */ /* 0x000fe40000000a00 */
[----:B0-----:R0:W-:Y:S10]  /*9d90*/  STG.E.128 desc[UR4][R44.64], R36 ;  /* 0x000000242c007986 */ /* 0x0011f4000c101d04 */
[----:B------:R-:W-:Y:S05]  /*9da0*/  @P3 BRA `(.L_x_698) ;  /* 0x0000000400203947 */ /* 0x000fea0003800000 */
[--C-:B------:R-:W-:Y:S01]  /*9db0*/  IADD3 R124, P3, P4, R96, R124, R47.reuse ;  /* 0x0000007c607c7210 */ /* 0x100fe20007c7e02f */
[----:B------:R-:W-:Y:S01]  /*9dc0*/  ULDC.64 UR4, c[0x0][0x208] ;  /* 0x0000820000047ab9 */ /* 0x000fe20000000a00 */
[----:B------:R-:W-:-:S04]  /*9dd0*/  SHF.R.S32.HI R47, RZ, 0x1f, R47 ;  /* 0x0000001fff2f7819 */ /* 0x000fc8000001142f */
[----:B------:R-:W-:Y:S02]  /*9de0*/  IADD3.X R49, R92, R49, R47, P3, P4 ;  /* 0x000000315c317210 */ /* 0x000fe40001fe842f */
[----:B------:R-:W-:-:S04]  /*9df0*/  LEA R116, P3, R124, R116, 0x1 ;  /* 0x000000747c747211 */ /* 0x000fc800078608ff */
[----:B------:R-:W-:-:S05]  /*9e00*/  LEA.HI.X R117, R124, R117, R49, 0x1, P3 ;  /* 0x000000757c757211 */ /* 0x000fca00018f0c31 */
[----:B--2---:R2:W-:Y:S01]  /*9e10*/  STG.E.128 desc[UR4][R116.64], R40 ;  /* 0x0000002874007986 */ /* 0x0045e2000c101d04 */
[----:B------:R-:W-:Y:S05]  /*9e20*/  BRA `(.L_x_698) ;  /* 0x0000000400007947 */ /* 0x000fea0003800000 */
.L_x_655:
[----:B------:R-:W-:-:S04]  /*9e30*/  ULOP3.LUT UR4, UR60, 0x1, URZ, 0xfc, !UPT ;  /* 0x000000013c047892 */ /* 0x000fc8000f8efc3f */
[----:B------:R-:W-:-:S06]  /*9e40*/  UISETP.NE.AND UP0, UPT, UR4, 0x3, UPT ;  /* 0x000000030400788c */ /* 0x000fcc000bf05270 */
[----:B------:R-:W-:-:S13]  /*9e50*/  PLOP3.LUT P2, PT, PT, PT, UP0, 0x80, 0x0 ;  /* 0x000000000000781c */ /* 0x000fda0003f4f008 */
[----:B------:R-:W-:Y:S05]  /*9e60*/  @!P2 BRA `(.L_x_744) ;  /* 0x000000000004a947 */ /* 0x000fea0003800000 */
[----:B------:R-:W-:Y:S01]  /*9e70*/  BPT.TRAP 0x1 ;  /* 0x000000040000795c */ /* 0x000fe20000300000 */
.L_x_744:
[----:B------:R-:W-:Y:S01]  /*9e80*/  IMAD R0, R19, 0x8, R18 ;  /* 0x0000000813007824 */ /* 0x000fe200078e0212 */
[----:B------:R-:W-:Y:S01]  /*9e90*/  SHF.L.U32 R114, R217, 0x1f, RZ ;  /* 0x0000001fd9727819 */ /* 0x000fe200000006ff */
[----:B------:R-:W-:Y:S01]  /*9ea0*/  IMAD R3, R24, -0x50, R2 ;  /* 0xffffffb018037824 */ /* 0x000fe200078e0202 */
[----:B------:R-:W-:Y:S02]  /*9eb0*/  BSSY B1, `(.L_x_745) ;  /* 0x0000005000017945 */ /* 0x000fe40003800000 */
[----:B------:R-:W1:Y:S02]  /*9ec0*/  SYNCS.PHASECHK.TRANS64.TRYWAIT P3, [R0+URZ+0x38890], R114 ;  /* 0x03889072000075a7 */ /* 0x000e64000806017f */
[----:B------:R-:W-:-:S04]  /*9ed0*/  VIMNMX R3, R3, 0x50, PT ;  /* 0x0000005003037848 */ /* 0x000fc80003fe0100 */
[----:B------:R-:W-:Y:S01]  /*9ee0*/  ISETP.GE.AND P4, PT, R212, R3, PT ;  /* 0x00000003d400720c */ /* 0x000fe20003f86270 */
[----:B-1----:R-:W-:-:S12]  /*9ef0*/  @!P3 BRA `(.L_x_746) ;  /* 0x000001ec00acb947 */ /* 0x002fd80003800000 */
.L_x_1054:
[----:B------:R-:W-:Y:S05]  /*9f00*/  BSYNC B1 ;  /* 0x0000000000017941 */ /* 0x000fea0003800000 */
.L_x_745:
[----:B------:R-:W-:Y:S04]  /*9f10*/  BSSY B1, `(.L_x_747) ;  /* 0x000000f000017945 */ /* 0x000fe80003800000 */
[----:B------:R-:W-:Y:S05]  /*9f20*/  @P4 BRA `(.L_x_748) ;  /* 0x0000000000344947 */ /* 0x000fea0003800000 */
[----:B------:R-:W-:Y:S01]  /*9f30*/  ISETP.NE.AND P5, PT, R26, RZ, PT ;  /* 0x000000ff1a00720c */ /* 0x000fe20003fa5270 */
[----:B------:R-:W-:Y:S01]  /*9f40*/  ULDC.64 UR4, c[0x0][0x208] ;  /* 0x0000820000047ab9 */ /* 0x000fe20000000a00 */
[----:B------:R-:W-:Y:S02]  /*9f50*/  ISETP.NE.AND P4, PT, R10, RZ, PT ;  /* 0x000000ff0a00720c */ /* 0x000fe40003f85270 */
[----:B------:R-:W-:-:S09]  /*9f60*/  ISETP.NE.AND P3, PT, R9, RZ, PT ;  /* 0x000000ff0900720c */ /* 0x000fd20003f65270 */
[----:B0-----:R-:W0:Y:S04]  /*9f70*/  @P5 LDS.128 R36, [R4+0x24400] ;  /* 0x0244000004245984 */ /* 0x001e280000000c00 */
[----:B------:R-:W2:Y:S04]  /*9f80*/  @P3 LDS.128 R40, [R4+0x29400] ;  /* 0x0294000004283984 */ /* 0x000ea80000000c00 */
[----:B0-----:R-:W-:Y:S01]  /*9f90*/  @P5 STG.E.128 desc[UR4][R56.64], R36 ;  /* 0x0000002438005986 */ /* 0x001fe2000c101d04 */
[----:B------:R-:W-:-:S03]  /*9fa0*/  ISETP.NE.AND P5, PT, R8, RZ, PT ;  /* 0x000000ff0800720c */ /* 0x000fc60003fa5270 */
[----:B------:R-:W0:Y:S04]  /*9fb0*/  @P4 LDS.128 R36, [R4+0x26c00] ;  /* 0x026c000004244984 */ /* 0x000e280000000c00 */
[----:B--2---:R-:W-:Y:S06]  /*9fc0*/  @P3 STG.E.128 desc[UR4][R56.64+0x100], R40 ;  /* 0x0001002838003986 */ /* 0x004fec000c101d04 */
[----:B------:R-:W2:Y:S04]  /*9fd0*/  @P5 LDS.128 R44, [R4+0x2bc00] ;  /* 0x02bc0000042c5984 */ /* 0x000ea80000000c00 */
[----:B0-----:R3:W-:Y:S04]  /*9fe0*/  @P4 STG.E.128 desc[UR4][R56.64+0x80], R36 ;  /* 0x0000802438004986 */ /* 0x0017e8000c101d04 */
[----:B--2---:R3:W-:Y:S02]  /*9ff0*/  @P5 STG.E.128 desc[UR4][R56.64+0x180], R44 ;  /* 0x0001802c38005986 */ /* 0x0047e4000c101d04 */
.L_x_748:
[----:B------:R-:W-:Y:S05]  /*a000*/  BSYNC B1 ;  /* 0x0000000000017941 */ /* 0x000fea0003800000 */
.L_x_747:
[----:B---3--:R-:W-:Y:S01]  /*a010*/  IADD3 R36, R212, 0x20, RZ ;  /* 0x00000020d4247810 */ /* 0x008fe20007ffe0ff */
[----:B------:R-:W-:Y:S03]  /*a020*/  BSSY B1, `(.L_x_749) ;  /* 0x0000010000017945 */ /* 0x000fe60003800000 */
[----:B------:R-:W-:-:S13]  /*a030*/  ISETP.GE.AND P3, PT, R36, R3, PT ;  /* 0x000000032400720c */ /* 0x000fda0003f66270 */
        /* <DEDUP_REMOVED lines=14> */
.L_x_750:
[----:B------:R-:W-:Y:S05]  /*a120*/  BSYNC B1 ;  /* 0x0000000000017941 */ /* 0x000fea0003800000 */
.L_x_749:
[----:B---3--:R-:W-:-:S05]  /*a130*/  VIADD R36, R212, 0x40 ;  /* 0x00000040d4247836 */ /* 0x008fca0000000000 */
        /* <DEDUP_REMOVED lines=15> */
.L_x_698:
[----:B------:R-:W-:Y:S05]  /*a230*/  BSYNC B0 ;  /* 0x0000000000007941 */ /* 0x000fea0003800000 */
.L_x_654:
[----:B01234-:R-:W0:Y:S01]  /*a240*/  S2R R36, SR_TID.X ;  /* 0x0000000000247919 */ /* 0x01fe220000002100 */
[----:B------:R-:W-:Y:S01]  /*a250*/  @!PT LDS RZ, [RZ] ;  /* 0x00000000fffff984 */ /* 0x000fe20000000800 */
[----:B------:R-:W-:Y:S01]  /*a260*/  @!PT LDS RZ, [RZ] ;  /* 0x00000000fffff984 */ /* 0x000fe20000000800 */
[----:B------:R-:W-:Y:S01]  /*a270*/  @!PT LDS RZ, [RZ] ;  /* 0x00000000fffff984 */ /* 0x000fe20000000800 */
[----:B------:R-:W-:Y:S01]  /*a280*/  @!PT LDS RZ, [RZ] ;  /* 0x00000000fffff984 */ /* 0x000fe20000000800 */
[----:B------:R1:W-:Y:S06]  /*a290*/  MEMBAR.ALL.CTA ;  /* 0x0000000000007992 */ /* 0x0003ec0000008000 */
[----:B-1----:R-:W1:Y:S01]  /*a2a0*/  FENCE.VIEW.ASYNC.S ;  /* 0x00000000000073c6 */ /* 0x002e620000000000 */
[----:B------:R-:W-:Y:S05]  /*a2b0*/  WARPSYNC.ALL ;  /* 0x0000000000007948 */ /* 0x000fea0003800000 */
[----:B------:R-:W-:Y:S01]  /*a2c0*/  BSSY B0, `(.L_x_751) ;  /* 0x0000009000007945 */ /* 0x000fe20003800000 */
[----:B0-----:R-:W-:Y:S01]  /*a2d0*/  LOP3.LUT R36, R36, 0x7f, RZ, 0xc0, !PT ;  /* 0x0000007f24247812 */ /* 0x001fe200078ec0ff */
[----:B-1----:R0:W-:Y:S03]  /*a2e0*/  BAR.SYNC.DEFER_BLOCKING R149, 0x80 ;  /* 0x000200950000751d */ /* 0x0021e60000010000 */
[----:B------:R-:W-:-:S13]  /*a2f0*/  ISETP.NE.AND P3, PT, R36, RZ, PT ;  /* 0x000000ff2400720c */ /* 0x000fda0003f65270 */
[----:B------:R-:W-:-:S05]  /*a300*/  @!P3 VIADD R36, R0, 0x388a0 ;  /* 0x000388a00024b836 */ /* 0x000fca0000000000 */
[----:B------:R-:W-:-:S04]  /*a310*/  @!P3 PRMT R36, RZ, 0x654, R36 ;  /* 0x00000654ff24b816 */ /* 0x000fc80000000024 */
[----:B------:R0:W-:Y:S01]  /*a320*/  @!P3 SYNCS.ARRIVE.TRANS64.RED.A1T0 RZ, [R36+URZ], RZ ;  /* 0x000000ff24ffb9a7 */ /* 0x0001e2000810043f */
[----:B------:R-:W-:Y:S05]  /*a330*/  @!P2 BRA `(.L_x_752) ;  /* 0x000000000004a947 */ /* 0x000fea0003800000 */
[----:B------:R-:W-:Y:S01]  /*a340*/  BPT.TRAP 0x1 ;  /* 0x000000040000795c */ /* 0x000fe20000300000 */
.L_x_752:
[----:B------:R-:W-:Y:S05]  /*a350*/  BSYNC B0 ;  /* 0x0000000000007941 */ /* 0x000fea0003800000 */
.L_x_751:
[----:B------:R-:W1:Y:S01]  /*a360*/  SYNCS.PHASECHK.TRANS64.TRYWAIT P2, [R0+URZ+0x388b0], R114 ;  /* 0x0388b072000075a7 */ /* 0x000e62000804017f */
[----:B------:R-:W-:Y:S01]  /*a370*/  ULDC UR61, c[0x0][0x2f4] ;  /* 0x0000bd00003d7ab9 */ /* 0x000fe20000000800 */
[----:B------:R-:W-:Y:S01]  /*a380*/  ULDC.64 UR56, c[0x0][0x328] ;  /* 0x0000ca0000387ab9 */ /* 0x000fe20000000a00 */
[----:B------:R-:W-:Y:S01]  /*a390*/  ULDC.64 UR58, c[0x0][0x318] ;  /* 0x0000c600003a7ab9 */ /* 0x000fe20000000a00 */
[----:B------:R-:W-:Y:S01]  /*a3a0*/  BSSY B0, `(.L_x_753) ;  /* 0x0000004000007945 */ /* 0x000fe20003800000 */
[----:B------:R-:W-:Y:S01]  /*a3b0*/  ISETP.GE.AND P4, PT, R212, R3, PT ;  /* 0x00000003d400720c */ /* 0x000fe20003f86270 */
[----:B------:R-:W-:Y:S02]  /*a3c0*/  IMAD.WIDE R48, R24, 0x50, R112 ;  /* 0x0000005018307825 */ /* 0x000fe400078e0270 */
[----:B-1----:R-:W-:Y:S10]  /*a3d0*/  @!P2 BRA `(.L_x_754) ;  /* 0x000001e80088a947 */ /* 0x002ff40003800000 */
.L_x_1055:
[----:B------:R-:W-:Y:S05]  /*a3e0*/  BSYNC B0 ;  /* 0x0000000000007941 */ /* 0x000fea0003800000 */
.L_x_753:
[----:B------:R-:W-:Y:S04]  /*a3f0*/  BSSY B0, `(.L_x_755) ;  /* 0x0000017000007945 */ /* 0x000fe80003800000 */
[----:B------:R-:W-:Y:S05]  /*a400*/  @P4 BRA `(.L_x_756) ;  /* 0x0000000000544947 */ /* 0x000fea0003800000 */
[----:B------:R-:W-:Y:S01]  /*a410*/  ISETP.GE.AND P5, PT, R16, UR61, PT ;  /* 0x0000003d10007c0c */ /* 0x000fe2000bfa6270 */
[----:B------:R-:W-:Y:S01]  /*a420*/  IMAD R43, R49, UR56, RZ ;  /* 0x00000038312b7c24 */ /* 0x000fe2000f8e02ff */
[----:B------:R-:W-:Y:S01]  /*a430*/  MOV R40, R94 ;  /* 0x0000005e00287202 */ /* 0x000fe20000000f00 */
[----:B------:R-:W-:Y:S01]  /*a440*/  IMAD.MOV.U32 R41, RZ, RZ, R5 ;  /* 0x000000ffff297224 */ /* 0x000fe200078e0005 */
[----:B------:R-:W-:Y:S01]  /*a450*/  ULDC.64 UR4, c[0x0][0x208] ;  /* 0x0000820000047ab9 */ /* 0x000fe20000000a00 */
[C---:B------:R-:W-:Y:S01]  /*a460*/  IMAD R43, R48.reuse, UR57, R43 ;  /* 0x00000039302b7c24 */ /* 0x040fe2000f8e022b */
[----:B------:R-:W-:Y:S01]  /*a470*/  ISETP.GE.AND P4, PT, R213, UR61, PT ;  /* 0x0000003dd5007c0c */ /* 0x000fe2000bf86270 */
[----:B------:R-:W-:-:S04]  /*a480*/  IMAD.WIDE.U32 R40, R48, UR56, R40 ;  /* 0x0000003830287c25 */ /* 0x000fc8000f8e0028 */
[----:B------:R-:W-:Y:S01]  /*a490*/  IMAD.IADD R41, R41, 0x1, R43 ;  /* 0x0000000129297824 */ /* 0x000fe200078e022b */
[C---:B------:R-:W-:Y:S01]  /*a4a0*/  LEA R50, P2, R40.reuse, UR58, 0x1 ;  /* 0x0000003a28327c11 */ /* 0x040fe2000f8408ff */
[----:B0-----:R-:W0:Y:S03]  /*a4b0*/  @!P5 LDS.128 R36, [R4+0x400] ;  /* 0x000400000424d984 */ /* 0x001e260000000c00 */
[----:B------:R-:W-:Y:S02]  /*a4c0*/  LEA.HI.X R51, R40, UR59, R41, 0x1, P2 ;  /* 0x0000003b28337c11 */ /* 0x000fe400090f0c29 */
[----:B------:R-:W-:-:S13]  /*a4d0*/  ISETP.GE.AND P2, PT, R218, UR61, PT ;  /* 0x0000003dda007c0c */ /* 0x000fda000bf46270 */
[----:B------:R-:W2:Y:S04]  /*a4e0*/  @!P2 LDS.128 R40, [R4+0x5400] ;  /* 0x005400000428a984 */ /* 0x000ea80000000c00 */
[----:B0-----:R-:W-:Y:S01]  /*a4f0*/  @!P5 STG.E.128 desc[UR4][R50.64], R36 ;  /* 0x000000243200d986 */ /* 0x001fe2000c101d04 */
[----:B------:R-:W-:-:S03]  /*a500*/  ISETP.GE.AND P5, PT, R219, UR61, PT ;  /* 0x0000003ddb007c0c */ /* 0x000fc6000bfa6270 */
[----:B------:R-:W0:Y:S10]  /*a510*/  @!P4 LDS.128 R36, [R4+0x2c00] ;  /* 0x002c00000424c984 */ /* 0x000e340000000c00 */
[----:B------:R-:W3:Y:S04]  /*a520*/  @!P5 LDS.128 R44, [R4+0x7c00] ;  /* 0x007c0000042cd984 */ /* 0x000ee80000000c00 */
[----:B--2---:R2:W-:Y:S04]  /*a530*/  @!P2 STG.E.128 desc[UR4][R50.64+0x100], R40 ;  /* 0x000100283200a986 */ /* 0x0045e8000c101d04 */
[----:B0-----:R2:W-:Y:S04]  /*a540*/  @!P4 STG.E.128 desc[UR4][R50.64+0x80], R36 ;  /* 0x000080243200c986 */ /* 0x0015e8000c101d04 */
[----:B---3--:R2:W-:Y:S02]  /*a550*/  @!P5 STG.E.128 desc[UR4][R50.64+0x180], R44 ;  /* 0x0001802c3200d986 */ /* 0x0085e4000c101d04 */
.L_x_756:
[----:B------:R-:W-:Y:S05]  /*a560*/  BSYNC B0 ;  /* 0x0000000000007941 */ /* 0x000fea0003800000 */
.L_x_755:
[----:B0-2---:R-:W-:Y:S01]  /*a570*/  IADD3 R36, R212, 0x20, RZ ;  /* 0x00000020d4247810 */ /* 0x005fe20007ffe0ff */
[----:B------:R-:W-:Y:S03]  /*a580*/  BSSY B0, `(.L_x_757) ;  /* 0x000001a000007945 */ /* 0x000fe60003800000 */
[----:B------:R-:W-:-:S13]  /*a590*/  ISETP.GE.AND P2, PT, R36, R3, PT ;  /* 0x000000032400720c */ /* 0x000fda0003f46270 */
[----:B------:R-:W-:Y:S05]  /*a5a0*/  @P2 BRA `(.L_x_758) ;  /* 0x00000000005c2947 */ /* 0x000fea0003800000 */
[----:B------:R-:W-:Y:S01]  /*a5b0*/  ISETP.GE.AND P2, PT, R16, UR61, PT ;  /* 0x0000003d10007c0c */ /* 0x000fe2000bf46270 */
[----:B------:R-:W-:Y:S01]  /*a5c0*/  ULDC.64 UR4, c[0x0][0x208] ;  /* 0x0000820000047ab9 */ /* 0x000fe20000000a00 */
[----:B------:R-:W-:Y:S02]  /*a5d0*/  IADD3 R43, P4, R48, 0x20, RZ ;  /* 0x00000020302b7810 */ /* 0x000fe40007f9e0ff */
[----:B------:R-:W-:Y:S02]  /*a5e0*/  MOV R41, R5 ;  /* 0x0000000500297202 */ /* 0x000fe40000000f00 */
[----:B------:R-:W-:Y:S01]  /*a5f0*/  ISETP.GE.AND P5, PT, R213, UR61, PT ;  /* 0x0000003dd5007c0c */ /* 0x000fe2000bfa6270 */
[----:B------:R-:W-:-:S04]  /*a600*/  IMAD.X R40, RZ, RZ, R49, P4 ;  /* 0x000000ffff287224 */ /* 0x000fc800020e0631 */
[----:B------:R-:W-:Y:S02]  /*a610*/  IMAD R42, R40, UR56, RZ ;  /* 0x00000038282a7c24 */ /* 0x000fe4000f8e02ff */
[----:B------:R-:W0:Y:S01]  /*a620*/  @!P2 LDS.128 R36, [R4+0x1400] ;  /* 0x001400000424a984 */ /* 0x000e220000000c00 */
[----:B------:R-:W-:-:S04]  /*a630*/  IMAD.MOV.U32 R40, RZ, RZ, R94 ;  /* 0x000000ffff287224 */ /* 0x000fc800078e005e */
[----:B------:R-:W-:-:S04]  /*a640*/  IMAD.WIDE.U32 R40, R43, UR56, R40 ;  /* 0x000000382b287c25 */ /* 0x000fc8000f8e0028 */
[----:B------:R-:W-:Y:S01]  /*a650*/  IMAD R43, R43, UR57, R42 ;  /* 0x000000392b2b7c24 */ /* 0x000fe2000f8e022a */
[----:B------:R-:W-:-:S03]  /*a660*/  LEA R50, P4, R40, UR58, 0x1 ;  /* 0x0000003a28327c11 */ /* 0x000fc6000f8808ff */
[----:B------:R-:W-:-:S05]  /*a670*/  IMAD.IADD R41, R41, 0x1, R43 ;  /* 0x0000000129297824 */ /* 0x000fca00078e022b */
        /* <DEDUP_REMOVED lines=10> */
.L_x_758:
[----:B------:R-:W-:Y:S05]  /*a720*/  BSYNC B0 ;  /* 0x0000000000007941 */ /* 0x000fea0003800000 */
.L_x_757:
[----:B--2---:R-:W-:Y:S01]  /*a730*/  VIADD R36, R212, 0x40 ;  /* 0x00000040d4247836 */ /* 0x004fe20000000000 */
[----:B------:R-:W-:Y:S04]  /*a740*/  BSSY B0, `(.L_x_759) ;  /* 0x000001a000007945 */ /* 0x000fe80003800000 */
[----:B------:R-:W-:-:S13]  /*a750*/  ISETP.GE.AND P2, PT, R36, R3, PT ;  /* 0x000000032400720c */ /* 0x000fda0003f46270 */
[----:B------:R-:W-:Y:S05]  /*a760*/  @P2 BRA `(.L_x_760) ;  /* 0x00000000005c2947 */ /* 0x000fea0003800000 */
[----:B------:R-:W-:Y:S01]  /*a770*/  ISETP.GE.AND P2, PT, R16, UR61, PT ;  /* 0x0000003d10007c0c */ /* 0x000fe2000bf46270 */
[----:B------:R-:W-:Y:S01]  /*a780*/  IMAD.MOV.U32 R40, RZ, RZ, R94 ;  /* 0x000000ffff287224 */ /* 0x000fe200078e005e */
[----:B------:R-:W-:Y:S01]  /*a790*/  IADD3 R3, P4, R48, 0x40, RZ ;  /* 0x0000004030037810 */ /* 0x000fe20007f9e0ff */
[----:B------:R-:W-:Y:S01]  /*a7a0*/  IMAD.MOV.U32 R41, RZ, RZ, R5 ;  /* 0x000000ffff297224 */ /* 0x000fe200078e0005 */
[----:B------:R-:W-:Y:S01]  /*a7b0*/  ULDC.64 UR4, c[0x0][0x208] ;  /* 0x0000820000047ab9 */ /* 0x000fe20000000a00 */
[----:B------:R-:W-:Y:S02]  /*a7c0*/  ISETP.GE.AND P5, PT, R213, UR61, PT ;  /* 0x0000003dd5007c0c */ /* 0x000fe4000bfa6270 */
[----:B------:R-:W-:Y:S01]  /*a7d0*/  IADD3.X R48, RZ, R49, RZ, P4, !PT ;  /* 0x00000031ff307210 */ /* 0x000fe200027fe4ff */
[----:B------:R-:W-:-:S04]  /*a7e0*/  IMAD.WIDE.U32 R40, R3, UR56, R40 ;  /* 0x0000003803287c25 */ /* 0x000fc8000f8e0028 */
[----:B------:R-:W-:Y:S01]  /*a7f0*/  IMAD R48, R48, UR56, RZ ;  /* 0x0000003830307c24 */ /* 0x000fe2000f8e02ff */
[----:B------:R-:W0:Y:S03]  /*a800*/  @!P2 LDS.128 R36, [R4+0x2400] ;  /* 0x002400000424a984 */ /* 0x000e260000000c00 */
[----:B------:R-:W-:Y:S01]  /*a810*/  IMAD R3, R3, UR57, R48 ;  /* 0x0000003903037c24 */ /* 0x000fe2000f8e0230 */
[----:B------:R-:W-:-:S04]  /*a820*/  LEA R48, P4, R40, UR58, 0x1 ;  /* 0x0000003a28307c11 */ /* 0x000fc8000f8808ff */
[----:B------:R-:W-:-:S04]  /*a830*/  IADD3 R3, R41, R3, RZ ;  /* 0x0000000329037210 */ /* 0x000fc80007ffe0ff */
[----:B------:R-:W-:Y:S02]  /*a840*/  LEA.HI.X R49, R40, UR59, R3, 0x1, P4 ;  /* 0x0000003b28317c11 */ /* 0x000fe4000a0f0c03 */
[----:B------:R-:W-:Y:S01]  /*a850*/  ISETP.GE.AND P4, PT, R218, UR61, PT ;  /* 0x0000003dda007c0c */ /* 0x000fe2000bf86270 */
[----:B------:R-:W2:Y:S04]  /*a860*/  @!P5 LDS.128 R40, [R4+0x4c00] ;  /* 0x004c00000428d984 */ /* 0x000ea80000000c00 */
[----:B0-----:R-:W-:Y:S01]  /*a870*/  @!P2 STG.E.128 desc[UR4][R48.64], R36 ;  /* 0x000000243000a986 */ /* 0x001fe2000c101d04 */
[----:B------:R-:W-:-:S07]  /*a880*/  ISETP.GE.AND P2, PT, R219, UR61, PT ;  /* 0x0000003ddb007c0c */ /* 0x000fce000bf46270 */
[----:B------:R-:W0:Y:S06]  /*a890*/  @!P4 LDS.128 R36, [R4+0x7400] ;  /* 0x007400000424c984 */ /* 0x000e2c0000000c00 */
[----:B------:R-:W3:Y:S04]  /*a8a0*/  @!P2 LDS.128 R44, [R4+0x9c00] ;  /* 0x009c0000042ca984 */ /* 0x000ee80000000c00 */
[----:B--2---:R2:W-:Y:S04]  /*a8b0*/  @!P5 STG.E.128 desc[UR4][R48.64+0x80], R40 ;  /* 0x000080283000d986 */ /* 0x0045e8000c101d04 */
[----:B0-----:R2:W-:Y:S04]  /*a8c0*/  @!P4 STG.E.128 desc[UR4][R48.64+0x100], R36 ;  /* 0x000100243000c986 */ /* 0x0015e8000c101d04 */
[----:B---3--:R2:W-:Y:S02]  /*a8d0*/  @!P2 STG.E.128 desc[UR4][R48.64+0x180], R44 ;  /* 0x0001802c3000a986 */ /* 0x0085e4000c101d04 */
.L_x_760:
[----:B------:R-:W-:Y:S05]  /*a8e0*/  BSYNC B0 ;  /* 0x0000000000007941 */ /* 0x000fea0003800000 */
.L_x_759:
[----:B------:R-:W3:Y:S01]  /*a8f0*/  LDL R3, [R1+0x8] ;  /* 0x0000080001037983 */ /* 0x000ee20000100800 */
[----:B-1----:R-:W-:Y:S01]  /*a900*/  @!P3 VIADD R0, R0, 0x388c0 ;  /* 0x000388c00000b836 */ /* 0x002fe20000000000 */
[----:B------:R-:W-:Y:S01]  /*a910*/  PLOP3.LUT P2, PT, PT, PT, PT, 0x8, 0x0 ;  /* 0x000000000000781c */ /* 0x000fe20003f4e170 */
[----:B------:R-:W-:Y:S01]  /*a920*/  VIADD R19, R19, 0x1 ;  /* 0x0000000113137836 */ /* 0x000fe20000000000 */
[----:B------:R-:W-:Y:S01]  /*a930*/  @!PT LDS RZ, [RZ] ;  /* 0x00000000fffff984 */ /* 0x000fe20000000800 */
[----:B------:R-:W-:Y:S01]  /*a940*/  @!PT LDS RZ, [RZ] ;  /* 0x00000000fffff984 */ /* 0x000fe20000000800 */
[----:B------:R-:W-:Y:S01]  /*a950*/  @!PT LDS RZ, [RZ] ;  /* 0x00000000fffff984 */ /* 0x000fe20000000800 */
[----:B------:R-:W-:Y:S01]  /*a960*/  @!PT LDS RZ, [RZ] ;  /* 0x00000000fffff984 */ /* 0x000fe20000000800 */
[----:B------:R0:W-:Y:S06]  /*a970*/  MEMBAR.ALL.CTA ;  /* 0x0000000000007992 */ /* 0x0001ec0000008000 */
[----:B0-----:R-:W0:Y:S01]  /*a980*/  FENCE.VIEW.ASYNC.S ;  /* 0x00000000000073c6 */ /* 0x001e220000000000 */
[----:B------:R-:W-:Y:S01]  /*a990*/  @!P3 PRMT R0, RZ, 0x654, R0 ;  /* 0x00000654ff00b816 */ /* 0x000fe20000000000 */
[----:B0-----:R0:W-:Y:S06]  /*a9a0*/  BAR.SYNC.DEFER_BLOCKING R149, 0x80 ;  /* 0x000200950000751d */ /* 0x0011ec0000010000 */
[----:B------:R1:W-:Y:S01]  /*a9b0*/  @!P3 SYNCS.ARRIVE.TRANS64.RED.A1T0 RZ, [R0+URZ], RZ ;  /* 0x000000ff00ffb9a7 */ /* 0x0003e2000810043f */
[----:B------:R-:W-:-:S04]  /*a9c0*/  ISETP.NE.AND P3, PT, R19, 0x2, PT ;  /* 0x000000021300780c */ /* 0x000fc80003f65270 */
[----:B------:R-:W-:Y:S02]  /*a9d0*/  SEL R19, R19, RZ, P3 ;  /* 0x000000ff13137207 */ /* 0x000fe40001800000 */
[----:B-1----:R-:W-:-:S04]  /*a9e0*/  SEL R0, RZ, 0x1, P3 ;  /* 0x00000001ff007807 */ /* 0x002fc80001800000 */
[----:B------:R-:W-:Y:S02]  /*a9f0*/  LOP3.LUT R217, R217, R0, RZ, 0x3c, !PT ;  /* 0x00000000d9d97212 */ /* 0x000fe400078e3cff */
[----:B---3--:R-:W-:-:S13]  /*aa00*/  LOP3.LUT P4, RZ, R3, 0x2, RZ, 0xc0, !PT ;  /* 0x0000000203ff7812 */ /* 0x008fda000788c0ff */
[----:B0-----:R-:W-:Y:S05]  /*aa10*/  @P4 BRA `(.L_x_761) ;  /* 0xffffff7c00644947 */ /* 0x001fea000383ffff */
.L_x_649:
[----:B------:R-:W-:Y:S01]  /*aa20*/  BSSY B0, `(.L_x_762) ;  /* 0x0000049000007945 */ /* 0x000fe20003800000 */
[----:B------:R-:W-:Y:S02]  /*aa30*/  ISETP.GE.AND P1, PT, R178, 0x1, PT ;  /* 0x00000001b200780c */ /* 0x000fe40003f26270 */
[----:B------:R-:W-:Y:S02]  /*aa40*/  CS2R R2, SRZ ;  /* 0x0000000000027805 */ /* 0x000fe4000001ff00 */
[----:B------:R-:W-:Y:S02]  /*aa50*/  PLOP3.LUT P0, PT, PT, PT, PT, 0x80, 0x0 ;  /* 0x000000000000781c */ /* 0x000fe40003f0f070 */
[----:B------:R-:W-:Y:S02]  /*aa60*/  CS2R R150, SRZ ;  /* 0x0000000000967805 */ /* 0x000fe4000001ff00 */
[----:B------:R-:W-:Y:S02]  /*aa70*/  MOV R0, RZ ;  /* 0x000000ff00007202 */ /* 0x000fe40000000f00 */
[----:B------:R-:W-:-:S02]  /*aa80*/  CS2R R148, SRZ ;  /* 0x0000000000947805 */ /* 0x000fc4000001ff00 */
[----:B------:R-:W-:Y:S01]  /*aa90*/  CS2R R146, SRZ ;  /* 0x0000000000927805 */ /* 0x000fe2000001ff00 */
[----:B------:R-:W-:Y:S01]  /*aaa0*/  IMAD.MOV.U32 R145, RZ, RZ, RZ ;  /* 0x000000ffff917224 */ /* 0x000fe200078e00ff */
        /* <DEDUP_REMOVED lines=9> */
[----:B------:R-:W-:Y:S01]  /*ab40*/  IMAD.MOV.U32 R176, RZ, RZ, RZ ;  /* 0x000000ffffb07224 */ /* 0x000fe200078e00ff */
        /* <DEDUP_REMOVED lines=16> */
[----:B--2---:R-:W-:Y:S02]  /*ac50*/  CS2R R46, SRZ ;  /* 0x00000000002e7805 */ /* 0x004fe4000001ff00 */
        /* <DEDUP_REMOVED lines=24> */
[----:B------:R-:W-:Y:S02]  /*ade0*/  MOV R51, RZ ;  /* 0x000000ff00337202 */ /* 0x000fe40000000f00 */
[----:B------:R-:W-:Y:S02]  /*adf0*/  CS2R R12, SRZ ;  /* 0x00000000000c7805 */ /* 0x000fe4000001ff00 */
[----:B------:R-:W-:-:S02]  /*ae00*/  CS2R R48, SRZ ;  /* 0x0000000000307805 */ /* 0x000fc4000001ff00 */
[----:B------:R-:W-:Y:S02]  /*ae10*/  CS2R R10, SRZ ;  /* 0x00000000000a7805 */ /* 0x000fe4000001ff00 */
[----:B------:R-:W-:Y:S01]  /*ae20*/  CS2R R8, SRZ ;  /* 0x0000000000087805 */ /* 0x000fe2000001ff00 */
[----:B------:R-:W-:Y:S01]  /*ae30*/  IMAD.MOV.U32 R7, RZ, RZ, RZ ;  /* 0x000000ffff077224 */ /* 0x000fe200078e00ff */
[----:B------:R-:W-:Y:S01]  /*ae40*/  CS2R R4, SRZ ;  /* 0x0000000000047805 */ /* 0x000fe2000001ff00 */
[----:B------:R-:W-:Y:S01]  /*ae50*/  IMAD.MOV.U32 R31, RZ, RZ, RZ ;  /* 0x000000ffff1f7224 */ /* 0x000fe200078e00ff */
[----:B------:R-:W-:Y:S02]  /*ae60*/  CS2R R26, SRZ ;  /* 0x00000000001a7805 */ /* 0x000fe4000001ff00 */
[----:B------:R-:W-:Y:S01]  /*ae70*/  CS2R R28, SRZ ;  /* 0x00000000001c7805 */ /* 0x000fe2000001ff00 */
[----:B------:R-:W-:Y:S06]  /*ae80*/  @P2 BRA `(.L_x_763) ;  /* 0x0000000000082947 */ /* 0x000fec0003800000 */
[----:B------:R-:W0:Y:S02]  /*ae90*/  FENCE.VIEW.ASYNC.G ;  /* 0x00000000000073c6 */ /* 0x000e240000000100 */
[----:B0-----:R-:W-:Y:S06]  /*aea0*/  BAR.ARV 0xc, 0x180 ;  /* 0x0306000000007b1d */ /* 0x001fec0000002000 */
.L_x_763:
[----:B------:R-:W-:Y:S05]  /*aeb0*/  BSYNC B0 ;  /* 0x0000000000007941 */ /* 0x000fea0003800000 */
.L_x_762:
[----:B------:R-:W-:Y:S01]  /*aec0*/  CS2R R24, SRZ ;  /* 0x0000000000187805 */ /* 0x000fe2000001ff00 */
[----:B------:R-:W-:Y:S06]  /*aed0*/  @!P1 BRA `(.L_x_764) ;  /* 0x0000012400549947 */ /* 0x000fec0003800000 */
[----:B------:R-:W2:Y:S01]  /*aee0*/  LDL R20, [R1+0x64] ;  /* 0x0000640001147983 */ /* 0x000ea20000100800 */
[----:B------:R-:W0:Y:S02]  /*aef0*/  S2R R21, SR_TID.X ;  /* 0x0000000000157919 */ /* 0x000e240000002100 */
[----:B0-----:R-:W-:-:S04]  /*af00*/  IADD3 R21, R21, -0x80, RZ ;  /* 0xffffff8015157810 */ /* 0x001fc80007ffe0ff */
[----:B------:R-:W-:-:S04]  /*af10*/  SHF.R.S32.HI R6, RZ, 0x1f, R21 ;  /* 0x0000001fff067819 */ /* 0x000fc80000011415 */
[----:B------:R-:W-:-:S04]  /*af20*/  LEA.HI R6, R6, R21, RZ, 0x7 ;  /* 0x0000001506067211 */ /* 0x000fc800078f38ff */
[----:B------:R-:W-:-:S05]  /*af30*/  SHF.R.S32.HI R6, RZ, 0x7, R6 ;  /* 0x00000007ff067819 */ /* 0x000fca0000011406 */
[----:B------:R-:W0:Y:S02]  /*af40*/  SHFL.IDX PT, R0, R6, RZ, 0x1f ;  /* 0x00001fff06007589 */ /* 0x000e2400000e0000 */
[----:B0-----:R-:W-:-:S04]  /*af50*/  LEA.HI R2, R0, R0, RZ, 0x1 ;  /* 0x0000000000027211 */ /* 0x001fc800078f08ff */
[----:B------:R-:W-:-:S05]  /*af60*/  LOP3.LUT R3, R2, 0x1e, RZ, 0xc0, !PT ;  /* 0x0000001e02037812 */ /* 0x000fca00078ec0ff */
[----:B------:R-:W-:Y:S01]  /*af70*/  IMAD.IADD R3, R0, 0x1, -R3 ;  /* 0x0000000100037824 */ /* 0x000fe200078e0a03 */
[----:B--2---:R-:W-:-:S13]  /*af80*/  R2UR UR4, R20 ;  /* 0x00000000140472ca */ /* 0x004fda00000e0000 */
[----:B------:R-:W-:-:S06]  /*af90*/  ULOP3.LUT UP0, URZ, UR4, 0x9f, URZ, 0xc0, !UPT ;  /* 0x0000009f043f7892 */ /* 0x000fcc000f80c03f */
[----:B------:R-:W-:Y:S02]  /*afa0*/  PLOP3.LUT P0, PT, PT, PT, UP0, 0x80, 0x0 ;  /* 0x000000000000781c */ /* 0x000fe40003f0f008 */
[----:B------:R-:W-:-:S04]  /*afb0*/  LEA R3, R3, UR4, 0xd ;  /* 0x0000000403037c11 */ /* 0x000fc8000f8e68ff */
[----:B------:R-:W-:-:S04]  /*afc0*/  SHF.R.U32.HI R2, RZ, 0x4, R3 ;  /* 0x00000004ff027819 */ /* 0x000fc80000011603 */
[----:B------:R-:W-:-:S03]  /*afd0*/  LOP3.LUT R2, R2, 0x3fff, RZ, 0xc0, !PT ;  /* 0x00003fff02027812 */ /* 0x000fc600078ec0ff */
        /* <DEDUP_REMOVED lines=17> */
.L_x_765:
[----:B------:R-:W-:Y:S02]  /*b0f0*/  ULDC UR4, c[0x0][0x3f4] ;  /* 0x0000fd0000047ab9 */ /* 0x000fe40000000800 */
[----:B------:R-:W-:-:S13]  /*b100*/  ISETP.LT.AND P0, PT, RZ, UR4, PT ;  /* 0x00000004ff007c0c */ /* 0x000fda000bf01270 */
[----:B------:R-:W-:Y:S05]  /*b110*/  @P0 BRA `(.L_x_766) ;  /* 0x00000000003c0947 */ /* 0x000fea0003800000 */
[----:B------:R-:W-:-:S04]  /*b120*/  LEA.HI R0, R236, R236, RZ, 0x1 ;  /* 0x000000ecec007211 */ /* 0x000fc800078f08ff */
[----:B------:R-:W-:-:S05]  /*b130*/  LOP3.LUT R3, R0, 0xfffffffe, RZ, 0xc0, !PT ;  /* 0xfffffffe00037812 */ /* 0x000fca00078ec0ff */
[----:B------:R-:W-:-:S05]  /*b140*/  IMAD.IADD R3, R236, 0x1, -R3 ;  /* 0x00000001ec037824 */ /* 0x000fca00078e0a03 */
[----:B------:R-:W-:-:S04]  /*b150*/  SHF.L.U32 R3, R3, 0x1f, RZ ;  /* 0x0000001f03037819 */ /* 0x000fc800000006ff */
[----:B------:R0:W1:Y:S03]  /*b160*/  SYNCS.PHASECHK.TRANS64.TRYWAIT P0, [R18+URZ+0x38800], R3 ;  /* 0x03880003120075a7 */ /* 0x000066000800017f */
[----:B-1----:R-:W-:Y:S05]  /*b170*/  @!P0 NANOSLEEP.SYNCS 0x989680 ;  /* 0x009896800000895d */ /* 0x002fea0003900000 */
[----:B------:R-:W1:Y:S01]  /*b180*/  @!P0 SYNCS.PHASECHK.TRANS64 P0, [R18+URZ+0x38800], R3 ;  /* 0x03880003120085a7 */ /* 0x000e62000800007f */
[----:B------:R-:W-:Y:S04]  /*b190*/  BSSY B0, `(.L_x_767) ;  /* 0x0000006000007945 */ /* 0x000fe80003800000 */
[----:B-1----:R-:W-:Y:S05]  /*b1a0*/  @P0 BRA `(.L_x_768) ;  /* 0x0000000000100947 */ /* 0x002fea0003800000 */
.L_x_769:
[----:B-1----:R1:W2:Y:S02]  /*b1b0*/  SYNCS.PHASECHK.TRANS64.TRYWAIT P0, [R18+URZ+0x38800], R3 ;  /* 0x03880003120075a7 */ /* 0x0022a4000800017f */
[----:B--2---:R-:W-:Y:S05]  /*b1c0*/  @!P0 NANOSLEEP.SYNCS 0x989680 ;  /* 0x009896800000895d */ /* 0x004fea0003900000 */
[----:B------:R-:W2:Y:S02]  /*b1d0*/  @!P0 SYNCS.PHASECHK.TRANS64 P0, [R18+URZ+0x38800], R3 ;  /* 0x03880003120085a7 */ /* 0x000ea4000800007f */
[----:B--2---:R-:W-:Y:S05]  /*b1e0*/  @!P0 BRA `(.L_x_769) ;  /* 0xfffffffc00f08947 */ /* 0x004fea000383ffff */
.L_x_768:
[----:B------:R-:W-:Y:S05]  /*b1f0*/  BSYNC B0 ;  /* 0x0000000000007941 */ /* 0x000fea0003800000 */
.L_x_767:
[----:B------:R-:W-:Y:S05]  /*b200*/  BRA `(.L_x_770) ;  /* 0x0000006800f47947 */ /* 0x000fea0003800000 */
.L_x_766:
[----:B------:R-:W2:Y:S01]  /*b210*/  LDL R29, [R1+0x64] ;  /* 0x00006400011d7983 */ /* 0x000ea20000100800 */
[----:B-----5:R-:W-:Y:S01]  /*b220*/  SHF.R.S32.HI R0, RZ, 0x1f, R144 ;  /* 0x0000001fff007819 */ /* 0x020fe20000011490 */
[----:B------:R-:W-:Y:S01]  /*b230*/  ULDC.64 UR4, c[0x0][0x3f8] ;  /* 0x0000fe0000047ab9 */ /* 0x000fe20000000a00 */
[----:B------:R-:W-:Y:S01]  /*b240*/  ULDC.64 UR6, c[0x0][0x408] ;  /* 0x0001020000067ab9 */ /* 0x000fe20000000a00 */
[----:B------:R-:W-:-:S04]  /*b250*/  IMAD.WIDE.U32 R4, R144, UR4, RZ ;  /* 0x0000000490047c25 */ /* 0x000fc8000f8e00ff */
[C---:B------:R-:W-:Y:S02]  /*b260*/  IMAD R3, R0.reuse, UR4, RZ ;  /* 0x0000000400037c24 */ /* 0x040fe4000f8e02ff */
[----:B------:R-:W-:Y:S02]  /*b270*/  IMAD R7, R0, UR6, RZ ;  /* 0x0000000600077c24 */ /* 0x000fe4000f8e02ff */
[C---:B------:R-:W-:Y:S01]  /*b280*/  IMAD R3, R144.reuse, UR5, R3 ;  /* 0x0000000590037c24 */ /* 0x040fe2000f8e0203 */
[----:B------:R-:W-:Y:S01]  /*b290*/  ULDC.64 UR4, c[0x0][0x3e8] ;  /* 0x0000fa0000047ab9 */ /* 0x000fe20000000a00 */
[----:B------:R-:W-:Y:S01]  /*b2a0*/  IMAD R7, R144, UR7, R7 ;  /* 0x0000000790077c24 */ /* 0x000fe2000f8e0207 */
[----:B------:R-:W-:Y:S01]  /*b2b0*/  LEA R24, P0, R4, UR4, 0x1 ;  /* 0x0000000404187c11 */ /* 0x000fe2000f8008ff */
[----:B------:R-:W-:Y:S01]  /*b2c0*/  IMAD.WIDE.U32 R26, R144, UR6, RZ ;  /* 0x00000006901a7c25 */ /* 0x000fe2000f8e00ff */
[----:B------:R-:W-:Y:S01]  /*b2d0*/  ULDC.64 UR6, c[0x0][0x400] ;  /* 0x0001000000067ab9 */ /* 0x000fe20000000a00 */
[----:B------:R-:W-:-:S02]  /*b2e0*/  IADD3 R25, R3, R5, RZ ;  /* 0x0000000503197210 */ /* 0x000fc40007ffe0ff */
[----:B------:R-:W-:Y:S01]  /*b2f0*/  IMAD.IADD R3, R7, 0x1, R27 ;  /* 0x0000000107037824 */ /* 0x000fe200078e021b */
[----:B------:R-:W-:Y:S02]  /*b300*/  LEA R28, P1, R26, UR6, 0x1 ;  /* 0x000000061a1c7c11 */ /* 0x000fe4000f8208ff */
[----:B------:R-:W-:Y:S02]  /*b310*/  LEA.HI.X R25, R4, UR5, R25, 0x1, P0 ;  /* 0x0000000504197c11 */ /* 0x000fe400080f0c19 */
[----:B------:R-:W-:Y:S02]  /*b320*/  LEA.HI.X R26, R26, UR7, R3, 0x1, P1 ;  /* 0x000000071a1a7c11 */ /* 0x000fe400088f0c03 */
[----:B--2---:R-:W-:-:S13]  /*b330*/  R2UR UR8, R29 ;  /* 0x000000001d0872ca */ /* 0x004fda00000e0000 */
[----:B------:R-:W-:-:S06]  /*b340*/  ULOP3.LUT UP0, URZ, UR8, 0x3ff, URZ, 0xc0, !UPT ;  /* 0x000003ff083f7892 */ /* 0x000fcc000f80c03f */
[----:B------:R-:W-:-:S13]  /*b350*/  PLOP3.LUT P2, PT, PT, PT, UP0, 0x80, 0x0 ;  /* 0x000000000000781c */ /* 0x000fda0003f4f008 */
        /* <DEDUP_REMOVED lines=16> */
[----:B-1----:R-:W-:Y:S05]  /*b460*/  CALL.ABS.NOINC R14 ;  /* 0x000000000e007343 */ /* 0x002fea0003c00000 */
.L_x_771:
[----:B------:R-:W-:Y:S01]  /*b470*/  ULDC.U8 UR4, c[0x0][0x410] ;  /* 0x0001040000047ab9 */ /* 0x000fe20000000000 */
[----:B------:R-:W-:Y:S01]  /*b480*/  R2UR UR5, R29 ;  /* 0x000000001d0572ca */ /* 0x000fe200000e0000 */
[----:B------:R-:W-:Y:S01]  /*b490*/  BSSY B0, `(.L_x_772) ;  /* 0x000068c000007945 */ /* 0x000fe20003800000 */
[----:B------:R-:W-:Y:S01]  /*b4a0*/  ISETP.NE.AND P0, PT, RZ, UR4, PT ;  /* 0x00000004ff007c0c */ /* 0x000fe2000bf05270 */
[----:B------:R-:W-:-:S10]  /*b4b0*/  IMAD R6, R121, 0x80, R212 ;  /* 0x0000008079067824 */ /* 0x000fd400078e02d4 */
[----:B------:R-:W-:Y:S02]  /*b4c0*/  LEA R0, R229, UR5, 0x1 ;  /* 0x00000005e5007c11 */ /* 0x000fe4000f8e08ff */
[----:B------:R-:W-:Y:S05]  /*b4d0*/  @!P0 BRA `(.L_x_773) ;  /* 0x0000003000b08947 */ /* 0x000fea0003800000 */
[----:B------:R-:W-:-:S03]  /*b4e0*/  UMOV UR4, 0xffffffff ;  /* 0xffffffff00047882 */ /* 0x000fc60000000000 */
[----:B------:R-:W-:Y:S05]  /*b4f0*/  BRA.DIV UR4, `(.L_x_774) ;  /* 0x000001da04547947 */ /* 0x000fea000b800000 */
[----:B------:R0:W1:Y:S04]  /*b500*/  SHFL.IDX PT, R3, R25, RZ, 0x181f ;  /* 0x00181fff19037589 */ /* 0x00006800000e0000 */
[----:B------:R0:W2:Y:S04]  /*b510*/  SHFL.IDX PT, R4, R24, RZ, 0x181f ;  /* 0x00181fff18047589 */ /* 0x0000a800000e0000 */
[----:B------:R0:W3:Y:S04]  /*b520*/  SHFL.IDX PT, R5, R26, RZ, 0x181f ;  /* 0x00181fff1a057589 */ /* 0x0000e800000e0000 */
[----:B------:R0:W4:Y:S02]  /*b530*/  SHFL.IDX PT, R14, R28, RZ, 0x181f ;  /* 0x00181fff1c0e7589 */ /* 0x00012400000e0000 */
.L_x_1061:
[----:B------:R-:W-:Y:S01]  /*b540*/  ULDC UR4, c[0x0][0x448] ;  /* 0x0001120000047ab9 */ /* 0x000fe20000000800 */
[----:B------:R-:W-:Y:S01]  /*b550*/  BSSY B1, `(.L_x_775) ;  /* 0x000003d000017945 */ /* 0x000fe20003800000 */
[----:B------:R-:W-:Y:S01]  /*b560*/  IMAD R44, R177, UR4, RZ ;  /* 0x00000004b12c7c24 */ /* 0x000fe2000f8e02ff */
[----:B------:R-:W-:Y:S02]  /*b570*/  CS2R R12, SRZ ;  /* 0x00000000000c7805 */ /* 0x000fe4000001ff00 */
[----:B------:R-:W-:Y:S02]  /*b580*/  CS2R R20, SRZ ;  /* 0x0000000000147805 */ /* 0x000fe4000001ff00 */
[----:B0-----:R-:W-:Y:S02]  /*b590*/  CS2R R24, SRZ ;  /* 0x0000000000187805 */ /* 0x001fe4000001ff00 */
[----:B------:R-:W-:Y:S02]  /*b5a0*/  CS2R R26, SRZ ;  /* 0x00000000001a7805 */ /* 0x000fe4000001ff00 */
[----:B------:R-:W-:Y:S01]  /*b5b0*/  ISETP.GE.AND P0, PT, R6, R44, PT ;  /* 0x0000002c0600720c */ /* 0x000fe20003f06270 */
[----:B------:R-:W-:Y:S01]  /*b5c0*/  IMAD R44, R121, -0x80, R44 ;  /* 0xffffff80792c7824 */ /* 0x000fe200078e022c */
[----:B------:R-:W-:-:S02]  /*b5d0*/  CS2R R8, SRZ ;  /* 0x0000000000087805 */ /* 0x000fc4000001ff00 */
[----:B------:R-:W-:Y:S02]  /*b5e0*/  CS2R R10, SRZ ;  /* 0x00000000000a7805 */ /* 0x000fe4000001ff00 */
[----:B------:R-:W-:Y:S02]  /*b5f0*/  CS2R R28, SRZ ;  /* 0x00000000001c7805 */ /* 0x000fe4000001ff00 */
[----:B------:R-:W-:-:S05]  /*b600*/  CS2R R6, SRZ ;  /* 0x0000000000067805 */ /* 0x000fca000001ff00 */
[----:B------:R-:W-:Y:S05]  /*b610*/  @P0 BRA `(.L_x_776) ;  /* 0x0000000000c00947 */ /* 0x000fea0003800000 */
[----:B------:R-:W-:Y:S01]  /*b620*/  ULDC UR4, c[0x0][0x3f4] ;  /* 0x0000fd0000047ab9 */ /* 0x000fe20000000800 */
[----:B------:R-:W-:Y:S01]  /*b630*/  IMAD.SHL.U32 R39, R214, 0x2, RZ ;  /* 0x00000002d6277824 */ /* 0x000fe200078e00ff */
[----:B------:R-:W-:Y:S01]  /*b640*/  ISETP.GE.AND P2, PT, R215, UR4, PT ;  /* 0x00000004d7007c0c */ /* 0x000fe2000bf46270 */
[----:B------:R-:W-:Y:S01]  /*b650*/  IMAD.SHL.U32 R43, R216, 0x2, RZ ;  /* 0x00000002d82b7824 */ /* 0x000fe200078e00ff */
[----:B------:R-:W-:Y:S02]  /*b660*/  ISETP.GE.AND P1, PT, R214, UR4, PT ;  /* 0x00000004d6007c0c */ /* 0x000fe4000bf26270 */
[----:B------:R-:W-:Y:S02]  /*b670*/  CS2R R26, SRZ ;  /* 0x00000000001a7805 */ /* 0x000fe4000001ff00 */
[----:B------:R-:W-:Y:S02]  /*b680*/  ISETP.GE.AND P0, PT, R216, UR4, PT ;  /* 0x00000004d8007c0c */ /* 0x000fe4000bf06270 */
[----:B------:R-:W-:-:S02]  /*b690*/  CS2R R6, SRZ ;  /* 0x0000000000067805 */ /* 0x000fc4000001ff00 */
[----:B------:R-:W-:Y:S02]  /*b6a0*/  ISETP.GE.AND P3, PT, R22, UR4, PT ;  /* 0x0000000416007c0c */ /* 0x000fe4000bf66270 */
[----:B------:R-:W-:Y:S02]  /*b6b0*/  CS2R R24, SRZ ;  /* 0x0000000000187805 */ /* 0x000fe4000001ff00 */
[----:B------:R-:W-:Y:S01]  /*b6c0*/  SHF.R.S32.HI R8, RZ, 0x1f, R215 ;  /* 0x0000001fff087819 */ /* 0x000fe200000114d7 */
[----:B------:R-:W-:Y:S01]  /*b6d0*/  ULDC.64 UR6, c[0x0][0x208] ;  /* 0x0000820000067ab9 */ /* 0x000fe20000000a00 */
[C---:B------:R-:W-:Y:S02]  /*b6e0*/  SHF.L.U32 R35, R215.reuse, 0x1, RZ ;  /* 0x00000001d7237819 */ /* 0x040fe400000006ff */
[----:B------:R-:W-:Y:S02]  /*b6f0*/  SHF.R.S32.HI R9, RZ, 0x1f, R214 ;  /* 0x0000001fff097819 */ /* 0x000fe400000114d6 */
[----:B------:R-:W-:-:S02]  /*b700*/  SHF.L.U64.HI R8, R215, 0x1, R8 ;  /* 0x00000001d7087819 */ /* 0x000fc40000010208 */
[----:B------:R-:W-:Y:S02]  /*b710*/  SHF.L.U64.HI R10, R214, 0x1, R9 ;  /* 0x00000001d60a7819 */ /* 0x000fe40000010209 */
[----:B----4-:R-:W-:Y:S01]  /*b720*/  @!P2 IADD3 R34, P6, R14, R35, RZ ;  /* 0x000000230e22a210 */ /* 0x010fe20007fde0ff */
[----:B-1----:R-:W-:Y:S01]  /*b730*/  @!P3 IMAD.MOV.U32 R9, RZ, RZ, R3 ;  /* 0x000000ffff09b224 */ /* 0x002fe200078e0003 */
[C---:B--2---:R-:W-:Y:S02]  /*b740*/  @!P1 IADD3 R36, P5, R4.reuse, R39, RZ ;  /* 0x0000002704249210 */ /* 0x044fe40007fbe0ff */
[----:B------:R-:W-:Y:S01]  /*b750*/  @!P2 IADD3 R32, P4, R4, R35, RZ ;  /* 0x000000230420a210 */ /* 0x000fe20007f9e0ff */
[----:B---3--:R-:W-:Y:S01]  /*b760*/  @!P2 IMAD.X R35, R5, 0x1, R8, P6 ;  /* 0x000000010523a824 */ /* 0x008fe200030e0608 */
[----:B------:R-:W-:Y:S01]  /*b770*/  SHF.R.S32.HI R11, RZ, 0x1f, R216 ;  /* 0x0000001fff0b7819 */ /* 0x000fe200000114d8 */
[C---:B------:R-:W-:Y:S01]  /*b780*/  @!P1 IMAD.X R37, R3.reuse, 0x1, R10, P5 ;  /* 0x0000000103259824 */ /* 0x040fe200028e060a */
[----:B------:R-:W-:-:S02]  /*b790*/  @!P2 IADD3.X R33, R3, R8, RZ, P4, !PT ;  /* 0x000000080321a210 */ /* 0x000fc400027fe4ff */
[----:B------:R-:W-:Y:S02]  /*b7a0*/  SHF.L.U64.HI R12, R216, 0x1, R11 ;  /* 0x00000001d80c7819 */ /* 0x000fe4000001020b */
[-C--:B------:R-:W-:Y:S02]  /*b7b0*/  @!P0 IADD3 R40, P6, R4, R43.reuse, RZ ;  /* 0x0000002b04288210 */ /* 0x080fe40007fde0ff */
[----:B------:R-:W-:Y:S02]  /*b7c0*/  CS2R R28, SRZ ;  /* 0x00000000001c7805 */ /* 0x000fe4000001ff00 */
[C---:B------:R-:W-:Y:S02]  /*b7d0*/  @!P0 IADD3 R42, P5, R14.reuse, R43, RZ ;  /* 0x0000002b0e2a8210 */ /* 0x040fe40007fbe0ff */
[----:B------:R-:W-:Y:S02]  /*b7e0*/  CS2R R20, SRZ ;  /* 0x0000000000147805 */ /* 0x000fe4000001ff00 */
[----:B------:R-:W-:Y:S01]  /*b7f0*/  @!P3 MOV R8, R4 ;  /* 0x000000040008b202 */ /* 0x000fe20000000f00 */
[----:B------:R-:W-:Y:S01]  /*b800*/  @!P3 IMAD.MOV.U32 R4, RZ, RZ, R14 ;  /* 0x000000ffff04b224 */ /* 0x000fe200078e000e */
[----:B------:R-:W-:Y:S01]  /*b810*/  @!P1 IADD3 R38, P4, R14, R39, RZ ;  /* 0x000000270e269210 */ /* 0x000fe20007f9e0ff */
[----:B------:R-:W-:Y:S01]  /*b820*/  @!P0 IMAD.X R41, R3, 0x1, R12, P6 ;  /* 0x0000000103298824 */ /* 0x000fe200030e060c */
[----:B------:R0:W5:Y:S01]  /*b830*/  @!P2 LD.E.64 R24, desc[UR6][R32.64] ;  /* 0x000000062018a980 */ /* 0x000162000c101b00 */
[----:B------:R-:W-:Y:S01]  /*b840*/  @!P3 IMAD.WIDE R14, R22, 0x2, R8 ;  /* 0x00000002160eb825 */ /* 0x000fe200078e0208 */
[----:B------:R-:W-:-:S02]  /*b850*/  @!P1 IADD3.X R39, R5, R10, RZ, P4, !PT ;  /* 0x0000000a05279210 */ /* 0x000fc400027fe4ff */
[----:B------:R-:W-:Y:S02]  /*b860*/  CS2R R10, SRZ ;  /* 0x00000000000a7805 */ /* 0x000fe4000001ff00 */
[----:B------:R-:W-:Y:S01]  /*b870*/  CS2R R8, SRZ ;  /* 0x0000000000087805 */ /* 0x000fe2000001ff00 */
[----:B------:R-:W-:Y:S01]  /*b880*/  @!P0 IMAD.X R43, R5, 0x1, R12, P5 ;  /* 0x00000001052b8824 */ /* 0x000fe200028e060c */
[----:B------:R-:W-:Y:S01]  /*b890*/  CS2R R12, SRZ ;  /* 0x00000000000c7805 */ /* 0x000fe2000001ff00 */
[----:B------:R-:W-:Y:S01]  /*b8a0*/  @!P3 IMAD.WIDE R30, R22, 0x2, R4 ;  /* 0x00000002161eb825 */ /* 0x000fe200078e0204 */
[----:B------:R0:W5:Y:S04]  /*b8b0*/  @!P3 LD.E.64 R26, desc[UR6][R14.64] ;  /* 0x000000060e1ab980 */ /* 0x000168000c101b00 */
[----:B------:R0:W5:Y:S04]  /*b8c0*/  @!P3 LD.E.64 R6, desc[UR6][R30.64] ;  /* 0x000000061e06b980 */ /* 0x000168000c101b00 */
[----:B------:R0:W5:Y:S04]  /*b8d0*/  @!P2 LD.E.64 R28, desc[UR6][R34.64] ;  /* 0x00000006221ca980 */ /* 0x000168000c101b00 */
[----:B------:R0:W5:Y:S04]  /*b8e0*/  @!P1 LD.E.64 R20, desc[UR6][R36.64] ;  /* 0x0000000624149980 */ /* 0x000168000c101b00 */
[----:B------:R0:W5:Y:S04]  /*b8f0*/  @!P1 LD.E.64 R10, desc[UR6][R38.64] ;  /* 0x00000006260a9980 */ /* 0x000168000c101b00 */
[----:B------:R0:W5:Y:S04]  /*b900*/  @!P0 LD.E.64 R12, desc[UR6][R40.64] ;  /* 0x00000006280c8980 */ /* 0x000168000c101b00 */
[----:B------:R0:W5:Y:S02]  /*b910*/  @!P0 LD.E.64 R8, desc[UR6][R42.64] ;  /* 0x000000062a088980 */ /* 0x000164000c101b00 */
.L_x_776:
[----:B------:R-:W-:Y:S05]  /*b920*/  BSYNC B1 ;  /* 0x0000000000017941 */ /* 0x000fea0003800000 */
.L_x_775:
[----:B-1----:R-:W-:Y:S01]  /*b930*/  LEA.HI R3, R236, R236, RZ, 0x1 ;  /* 0x000000ecec037211 */ /* 0x002fe200078f08ff */
[----:B0----5:R-:W-:Y:S01]  /*b940*/  IMAD.MOV.U32 R30, RZ, RZ, R24 ;  /* 0x000000ffff1e7224 */ /* 0x021fe200078e0018 */
[----:B------:R-:W-:Y:S01]  /*b950*/  SHF.R.U64 R40, R24, 0x10, R25 ;  /* 0x0000001018287819 */ /* 0x000fe20000001219 */
[----:B------:R-:W-:Y:S01]  /*b960*/  IMAD.MOV.U32 R15, RZ, RZ, R20 ;  /* 0x000000ffff0f7224 */ /* 0x000fe200078e0014 */
[----:B------:R-:W-:Y:S01]  /*b970*/  LOP3.LUT R3, R3, 0xfffffffe, RZ, 0xc0, !PT ;  /* 0xfffffffe03037812 */ /* 0x000fe200078ec0ff */
[----:B------:R-:W-:Y:S01]  /*b980*/  IMAD.MOV.U32 R24, RZ, RZ, R21 ;  /* 0x000000ffff187224 */ /* 0x000fe200078e0015 */
[----:B------:R-:W-:Y:S01]  /*b990*/  MOV R31, R25 ;  /* 0x00000019001f7202 */ /* 0x000fe20000000f00 */
[----:B----4-:R-:W-:Y:S01]  /*b9a0*/  IMAD.MOV.U32 R14, RZ, RZ, R13 ;  /* 0x000000ffff0e7224 */ /* 0x010fe200078e000d */
[----:B------:R-:W-:Y:S01]  /*b9b0*/  SHF.R.U32.HI R41, RZ, 0x10, R25 ;  /* 0x00000010ff297819 */ /* 0x000fe20000011619 */
[----:B------:R-:W-:Y:S01]  /*b9c0*/  IMAD.IADD R3, R236, 0x1, -R3 ;  /* 0x00000001ec037824 */ /* 0x000fe200078e0a03 */
[----:B------:R-:W-:Y:S01]  /*b9d0*/  MOV R37, R7 ;  /* 0x0000000700257202 */ /* 0x000fe20000000f00 */
[----:B------:R-:W-:Y:S01]  /*b9e0*/  IMAD.MOV.U32 R36, RZ, RZ, R6 ;  /* 0x000000ffff247224 */ /* 0x000fe200078e0006 */
[----:B------:R-:W-:Y:S01]  /*b9f0*/  SHF.R.U64 R47, R6, 0x10, R7 ;  /* 0x00000010062f7819 */ /* 0x000fe20000001207 */
[----:B------:R-:W-:Y:S01]  /*ba00*/  IMAD.MOV.U32 R25, RZ, RZ, R28 ;  /* 0x000000ffff197224 */ /* 0x000fe200078e001c */
[----:B---3--:R-:W-:Y:S01]  /*ba10*/  SHF.L.U32 R5, R3, 0x1f, RZ ;  /* 0x0000001f03057819 */ /* 0x008fe200000006ff */
[----:B------:R-:W-:Y:S01]  /*ba20*/  IMAD.MOV.U32 R33, RZ, RZ, R27 ;  /* 0x000000ffff217224 */ /* 0x000fe200078e001b */
[----:B------:R-:W-:Y:S01]  /*ba30*/  SHF.R.U32.HI R48, RZ, 0x10, R7 ;  /* 0x00000010ff307819 */ /* 0x000fe20000011607 */
[----:B------:R-:W-:Y:S01]  /*ba40*/  IMAD.MOV.U32 R7, RZ, RZ, R10 ;  /* 0x000000ffff077224 */ /* 0x000fe200078e000a */
[----:B------:R-:W0:Y:S01]  /*ba50*/  SYNCS.PHASECHK.TRANS64.TRYWAIT P0, [R18+URZ+0x38800], R5 ;  /* 0x03880005120075a7 */ /* 0x000e22000800017f */
[----:B--2---:R-:W-:Y:S01]  /*ba60*/  MOV R4, R12 ;  /* 0x0000000c00047202 */ /* 0x004fe20000000f00 */
[----:B------:R-:W-:Y:S01]  /*ba70*/  IMAD.MOV.U32 R34, RZ, RZ, R11 ;  /* 0x000000ffff227224 */ /* 0x000fe200078e000b */
[----:B------:R-:W-:Y:S01]  /*ba80*/  MOV R35, R29 ;  /* 0x0000001d00237202 */ /* 0x000fe20000000f00 */
[----:B------:R-:W-:Y:S01]  /*ba90*/  IMAD.MOV.U32 R6, RZ, RZ, R9 ;  /* 0x000000ffff067224 */ /* 0x000fe200078e0009 */
[----:B------:R-:W-:Y:S01]  /*baa0*/  SHF.R.U64 R51, R10, 0x10, R11 ;  /* 0x000000100a337819 */ /* 0x000fe2000000120b */
[----:B------:R-:W-:Y:S01]  /*bab0*/  BSSY B1, `(.L_x_777) ;  /* 0x0000020000017945 */ /* 0x000fe20003800000 */
[----:B------:R-:W-:-:S02]  /*bac0*/  MOV R32, R26 ;  /* 0x0000001a00207202 */ /* 0x000fc40000000f00 */
[--C-:B------:R-:W-:Y:S02]  /*bad0*/  SHF.R.U64 R38, R26, 0x10, R27.reuse ;  /* 0x000000101a267819 */ /* 0x100fe4000000121b */
[----:B------:R-:W-:Y:S02]  /*bae0*/  SHF.R.U32.HI R39, RZ, 0x10, R27 ;  /* 0x00000010ff277819 */ /* 0x000fe4000001161b */
[--C-:B------:R-:W-:Y:S02]  /*baf0*/  SHF.R.U64 R42, R20, 0x10, R21.reuse ;  /* 0x00000010142a7819 */ /* 0x100fe40000001215 */
[----:B------:R-:W-:Y:S02]  /*bb00*/  SHF.R.U32.HI R43, RZ, 0x10, R21 ;  /* 0x00000010ff2b7819 */ /* 0x000fe40000011615 */
[--C-:B------:R-:W-:Y:S02]  /*bb10*/  SHF.R.U64 R45, R12, 0x10, R13.reuse ;  /* 0x000000100c2d7819 */ /* 0x100fe4000000120d */
[----:B------:R-:W-:-:S02]  /*bb20*/  SHF.R.U32.HI R46, RZ, 0x10, R13 ;  /* 0x00000010ff2e7819 */ /* 0x000fc4000001160d */
[--C-:B------:R-:W-:Y:S02]  /*bb30*/  SHF.R.U64 R49, R28, 0x10, R29.reuse ;  /* 0x000000101c317819 */ /* 0x100fe4000000121d */
[----:B------:R-:W-:Y:S02]  /*bb40*/  SHF.R.U32.HI R50, RZ, 0x10, R29 ;  /* 0x00000010ff327819 */ /* 0x000fe4000001161d */
[----:B------:R-:W-:Y:S02]  /*bb50*/  SHF.R.U32.HI R11, RZ, 0x10, R11 ;  /* 0x00000010ff0b7819 */ /* 0x000fe4000001160b */
[----:B------:R-:W-:Y:S02]  /*bb60*/  MOV R10, R8 ;  /* 0x00000008000a7202 */ /* 0x000fe40000000f00 */
[----:B------:R-:W-:Y:S02]  /*bb70*/  VIMNMX R3, R44, 0x80, PT ;  /* 0x000000802c037848 */ /* 0x000fe40003fe0100 */
[----:B------:R-:W-:-:S02]  /*bb80*/  SHF.R.U64 R52, R8, 0x10, R9 ;  /* 0x0000001008347819 */ /* 0x000fc40000001209 */
[----:B------:R-:W-:Y:S02]  /*bb90*/  PRMT R12, R15, 0x5410, R24 ;  /* 0x000054100f0c7816 */ /* 0x000fe40000000018 */
[----:B------:R-:W-:Y:S02]  /*bba0*/  SHF.R.U32.HI R53, RZ, 0x10, R9 ;  /* 0x00000010ff357819 */ /* 0x000fe40000011609 */
[----:B------:R-:W-:Y:S02]  /*bbb0*/  PRMT R8, R4, 0x5410, R14 ;  /* 0x0000541004087816 */ /* 0x000fe4000000000e */
[----:B------:R-:W-:Y:S02]  /*bbc0*/  PRMT R24, R25, 0x5410, R35 ;  /* 0x0000541019187816 */ /* 0x000fe40000000023 */
[----:B------:R-:W-:Y:S02]  /*bbd0*/  PRMT R26, R32, 0x5410, R33 ;  /* 0x00005410201a7816 */ /* 0x000fe40000000021 */
[----:B------:R-:W-:-:S02]  /*bbe0*/  PRMT R27, R38, 0x5410, R39 ;  /* 0x00005410261b7816 */ /* 0x000fc40000000027 */
[----:B------:R-:W-:Y:S02]  /*bbf0*/  PRMT R20, R30, 0x5410, R31 ;  /* 0x000054101e147816 */ /* 0x000fe4000000001f */
[----:B------:R-:W-:Y:S02]  /*bc00*/  PRMT R21, R40, 0x5410, R41 ;  /* 0x0000541028157816 */ /* 0x000fe40000000029 */
[----:B------:R-:W-:Y:S02]  /*bc10*/  PRMT R13, R42, 0x5410, R43 ;  /* 0x000054102a0d7816 */ /* 0x000fe4000000002b */
[----:B------:R-:W-:Y:S02]  /*bc20*/  PRMT R9, R45, 0x5410, R46 ;  /* 0x000054102d097816 */ /* 0x000fe4000000002e */
[----:B------:R-:W-:Y:S02]  /*bc30*/  PRMT R28, R36, 0x5410, R37 ;  /* 0x00005410241c7816 */ /* 0x000fe40000000025 */
[----:B------:R-:W-:-:S02]  /*bc40*/  PRMT R29, R47, 0x5410, R48 ;  /* 0x000054102f1d7816 */ /* 0x000fc40000000030 */
[----:B------:R-:W-:Y:S02]  /*bc50*/  PRMT R25, R49, 0x5410, R50 ;  /* 0x0000541031197816 */ /* 0x000fe40000000032 */
[----:B------:R-:W-:Y:S02]  /*bc60*/  ISETP.GE.AND P1, PT, R212, R3, PT ;  /* 0x00000003d400720c */ /* 0x000fe40003f26270 */
[----:B------:R-:W-:Y:S02]  /*bc70*/  PRMT R14, R7, 0x5410, R34 ;  /* 0x00005410070e7816 */ /* 0x000fe40000000022 */
[----:B------:R-:W-:Y:S02]  /*bc80*/  PRMT R15, R51, 0x5410, R11 ;  /* 0x00005410330f7816 */ /* 0x000fe4000000000b */
[----:B------:R-:W-:Y:S01]  /*bc90*/  PRMT R10, R10, 0x5410, R6 ;  /* 0x000054100a0a7816 */ /* 0x000fe20000000006 */
[----:B0-----:R-:W-:Y:S06]  /*bca0*/  @!P0 BRA `(.L_x_778) ;  /* 0x000001d000d88947 */ /* 0x001fec0003800000 */
.L_x_1062:
[----:B------:R-:W-:Y:S05]  /*bcb0*/  BSYNC B1 ;  /* 0x0000000000017941 */ /* 0x000fea0003800000 */
.L_x_777:
[----:B------:R-:W-:Y:S01]  /*bcc0*/  BSSY B1, `(.L_x_779) ;  /* 0x00000aa000017945 */ /* 0x000fe20003800000 */
[----:B------:R-:W-:-:S03]  /*bcd0*/  PRMT R11, R52, 0x5410, R53 ;  /* 0x00005410340b7816 */ /* 0x000fc60000000035 */
[----:B------:R-:W-:Y:S05]  /*bce0*/  @P1 BRA `(.L_x_780) ;  /* 0x00000008009c1947 */ /* 0x000fea0003800000 */
[----:B0-----:R-:W0:Y:S01]  /*bcf0*/  LDC R5, c[0x0][0x3f4] ;  /* 0x0000fd00ff057b82 */ /* 0x001e220000000800 */
[----:B------:R-:W-:Y:S01]  /*bd00*/  BSSY B2, `(.L_x_781) ;  /* 0x000002c000027945 */ /* 0x000fe20003800000 */
[-C--:B0-----:R-:W-:Y:S02]  /*bd10*/  ISETP.GE.AND P0, PT, R22, R5.reuse, PT ;  /* 0x000000051600720c */ /* 0x081fe40003f06270 */
[-C--:B------:R-:W-:Y:S02]  /*bd20*/  ISETP.GE.AND P1, PT, R215, R5.reuse, PT ;  /* 0x00000005d700720c */ /* 0x080fe40003f26270 */
[-C--:B------:R-:W-:Y:S02]  /*bd30*/  ISETP.GE.AND P2, PT, R214, R5.reuse, PT ;  /* 0x00000005d600720c */ /* 0x080fe40003f46270 */
[----:B------:R-:W-:-:S07]  /*bd40*/  ISETP.GE.AND P3, PT, R216, R5, PT ;  /* 0x00000005d800720c */ /* 0x000fce0003f66270 */
[----:B------:R-:W-:Y:S06]  /*bd50*/  @P0 BRA `(.L_x_782) ;  /* 0x0000000000980947 */ /* 0x000fec0003800000 */
[----:B------:R-:W0:Y:S01]  /*bd60*/  LDS.128 R4, [R0] ;  /* 0x0000000000047984 */ /* 0x000e220000000c00 */
[----:B------:R-:W-:Y:S02]  /*bd70*/  HADD2.F32 R37, -RZ, R28.H0_H0 ;  /* 0x2000001cff257230 */ /* 0x000fe40000004100 */
[----:B------:R-:W-:Y:S02]  /*bd80*/  HADD2.F32 R35, -RZ, R26.H0_H0 ;  /* 0x2000001aff237230 */ /* 0x000fe40000004100 */
[----:B------:R-:W-:Y:S02]  /*bd90*/  HADD2.F32 R34, -RZ, R27.H0_H0 ;  /* 0x2000001bff227230 */ /* 0x000fe40000004100 */
[----:B------:R-:W-:Y:S02]  /*bda0*/  HADD2.F32 R36, -RZ, R29.H0_H0 ;  /* 0x2000001dff247230 */ /* 0x000fe40000004100 */
[--C-:B0-----:R-:W-:Y:S02]  /*bdb0*/  HADD2.F32 R30, -RZ, R4.reuse.H0_H0 ;  /* 0x20000004ff1e7230 */ /* 0x101fe40000004100 */
[----:B------:R-:W-:-:S02]  /*bdc0*/  HADD2.F32 R4, -RZ, R4.H1_H1 ;  /* 0x30000004ff047230 */ /* 0x000fc40000004100 */
[--C-:B------:R-:W-:Y:S02]  /*bdd0*/  HADD2.F32 R31, -RZ, R5.reuse.H0_H0 ;  /* 0x20000005ff1f7230 */ /* 0x100fe40000004100 */
[----:B------:R-:W-:Y:S02]  /*bde0*/  HADD2.F32 R5, -RZ, R5.H1_H1 ;  /* 0x30000005ff057230 */ /* 0x000fe40000004100 */
[C---:B------:R-:W-:Y:S01]  /*bdf0*/  FMUL.FTZ R39, R4.reuse, R37 ;  /* 0x0000002504277220 */ /* 0x040fe20000410000 */
[-C--:B------:R-:W-:Y:S01]  /*be00*/  FMUL.FTZ R4, R4, R35.reuse ;  /* 0x0000002304047220 */ /* 0x080fe20000410000 */
[--C-:B------:R-:W-:Y:S02]  /*be10*/  HADD2.F32 R32, -RZ, R6.reuse.H0_H0 ;  /* 0x20000006ff207230 */ /* 0x100fe40000004100 */
[----:B------:R-:W-:Y:S02]  /*be20*/  HADD2.F32 R33, -RZ, R7.H0_H0 ;  /* 0x20000007ff217230 */ /* 0x000fe40000004100 */
[C---:B------:R-:W-:Y:S01]  /*be30*/  FMUL.FTZ R40, R5.reuse, R36 ;  /* 0x0000002405287220 */ /* 0x040fe20000410000 */
[C---:B------:R-:W-:Y:S01]  /*be40*/  FFMA.FTZ R39, R30.reuse, R35, -R39 ;  /* 0x000000231e277223 */ /* 0x040fe20000010827 */
[----:B------:R-:W-:Y:S01]  /*be50*/  FFMA.FTZ R38, R30, R37, R4 ;  /* 0x000000251e267223 */ /* 0x000fe20000010004 */
[----:B------:R-:W-:Y:S01]  /*be60*/  FMUL.FTZ R42, R5, R34 ;  /* 0x00000022052a7220 */ /* 0x000fe20000410000 */
[----:B------:R-:W-:-:S02]  /*be70*/  HADD2.F32 R6, -RZ, R6.H1_H1 ;  /* 0x30000006ff067230 */ /* 0x000fc40000004100 */
[C---:B------:R-:W-:Y:S01]  /*be80*/  FFMA.FTZ R40, R31.reuse, R34, -R40 ;  /* 0x000000221f287223 */ /* 0x040fe20000010828 */
[----:B------:R-:W-:Y:S02]  /*be90*/  HADD2.F32 R7, -RZ, R7.H1_H1 ;  /* 0x30000007ff077230 */ /* 0x000fe40000004100 */
[----:B------:R-:W-:Y:S01]  /*bea0*/  FFMA.FTZ R31, R31, R36, R42 ;  /* 0x000000241f1f7223 */ /* 0x000fe2000001002a */
[----:B------:R-:W-:Y:S02]  /*beb0*/  HADD2.F32 R35, -RZ, R28.H1_H1 ;  /* 0x3000001cff237230 */ /* 0x000fe40000004100 */
[----:B------:R-:W-:Y:S02]  /*bec0*/  HADD2.F32 R5, -RZ, R26.H1_H1 ;  /* 0x3000001aff057230 */ /* 0x000fe40000004100 */
[----:B------:R-:W-:Y:S02]  /*bed0*/  HADD2.F32 R30, -RZ, R29.H1_H1 ;  /* 0x3000001dff1e7230 */ /* 0x000fe40000004100 */
[----:B------:R-:W-:Y:S01]  /*bee0*/  FMUL.FTZ R37, R6, R35 ;  /* 0x0000002306257220 */ /* 0x000fe20000410000 */
[----:B------:R-:W-:-:S02]  /*bef0*/  HADD2.F32 R4, -RZ, R27.H1_H1 ;  /* 0x3000001bff047230 */ /* 0x000fc40000004100 */
[-C--:B------:R-:W-:Y:S01]  /*bf00*/  FMUL.FTZ R34, R6, R5.reuse ;  /* 0x0000000506227220 */ /* 0x080fe20000410000 */
[C---:B------:R-:W-:Y:S01]  /*bf10*/  FMUL.FTZ R36, R7.reuse, R30 ;  /* 0x0000001e07247220 */ /* 0x040fe20000410000 */
[C---:B------:R-:W-:Y:S01]  /*bf20*/  FFMA.FTZ R6, R32.reuse, R5, -R37 ;  /* 0x0000000520067223 */ /* 0x040fe20000010825 */
[-C--:B------:R-:W-:Y:S01]  /*bf30*/  FMUL.FTZ R41, R7, R4.reuse ;  /* 0x0000000407297220 */ /* 0x080fe20000410000 */
[----:B------:R-:W-:Y:S01]  /*bf40*/  FFMA.FTZ R35, R32, R35, R34 ;  /* 0x0000002320237223 */ /* 0x000fe20000010022 */
[C---:B------:R-:W-:Y:S01]  /*bf50*/  FFMA.FTZ R7, R33.reuse, R4, -R36 ;  /* 0x0000000421077223 */ /* 0x040fe20000010824 */
[----:B------:R-:W-:Y:S01]  /*bf60*/  F2FP.F16.F32.PACK_AB R4, R38, R39 ;  /* 0x000000272604723e */ /* 0x000fe200000000ff */
[----:B------:R-:W-:Y:S01]  /*bf70*/  FFMA.FTZ R30, R33, R30, R41 ;  /* 0x0000001e211e7223 */ /* 0x000fe20000010029 */
[----:B------:R-:W-:Y:S02]  /*bf80*/  F2FP.F16.F32.PACK_AB R5, R31, R40 ;  /* 0x000000281f05723e */ /* 0x000fe400000000ff */
[----:B------:R-:W-:-:S02]  /*bf90*/  F2FP.F16.F32.PACK_AB R6, R35, R6 ;  /* 0x000000062306723e */ /* 0x000fc400000000ff */
[----:B------:R-:W-:-:S05]  /*bfa0*/  F2FP.F16.F32.PACK_AB R7, R30, R7 ;  /* 0x000000071e07723e */ /* 0x000fca00000000ff */
[----:B------:R0:W-:Y:S02]  /*bfb0*/  STS.128 [R0], R4 ;  /* 0x0000000400007388 */ /* 0x0001e40000000c00 */
.L_x_782:
[----:B------:R-:W-:Y:S05]  /*bfc0*/  BSYNC B2 ;  /* 0x0000000000027941 */ /* 0x000fea0003800000 */
.L_x_781:
[----:B------:R-:W-:Y:S04]  /*bfd0*/  BSSY B2, `(.L_x_783) ;  /* 0x0000028000027945 */ /* 0x000fe80003800000 */
[----:B------:R-:W-:Y:S05]  /*bfe0*/  @P1 BRA `(.L_x_784) ;  /* 0x0000000000981947 */ /* 0x000fea0003800000 */
[----:B0-----:R-:W0:Y:S01]  /*bff0*/  LDS.128 R4, [R0+0x4000] ;  /* 0x0040000000047984 */ /* 0x001e220000000c00 */
        /* <DEDUP_REMOVED lines=36> */
[----:B------:R1:W-:Y:S02]  /*c240*/  STS.128 [R0+0x4000], R4 ;  /* 0x0040000400007388 */ /* 0x0003e40000000c00 */
.L_x_784:
[----:B------:R-:W-:Y:S05]  /*c250*/  BSYNC B2 ;  /* 0x0000000000027941 */ /* 0x000fea0003800000 */
.L_x_783:
[----:B------:R-:W-:Y:S04]  /*c260*/  BSSY B2, `(.L_x_785) ;  /* 0x0000028000027945 */ /* 0x000fe80003800000 */
[----:B------:R-:W-:Y:S05]  /*c270*/  @P2 BRA `(.L_x_786) ;  /* 0x0000000000982947 */ /* 0x000fea0003800000 */
[----:B01----:R-:W0:Y:S01]  /*c280*/  LDS.128 R4, [R0+0x8000] ;  /* 0x0080000000047984 */ /* 0x003e220000000c00 */
        /* <DEDUP_REMOVED lines=37> */
.L_x_786:
[----:B------:R-:W-:Y:S05]  /*c4e0*/  BSYNC B2 ;  /* 0x0000000000027941 */ /* 0x000fea0003800000 */
.L_x_785:
[----:B------:R-:W-:Y:S05]  /*c4f0*/  @P3 BRA `(.L_x_780) ;  /* 0x0000000000983947 */ /* 0x000fea0003800000 */
[----:B012---:R-:W0:Y:S01]  /*c500*/  LDS.128 R4, [R0+0xc000] ;  /* 0x00c0000000047984 */ /* 0x007e220000000c00 */
        /* <DEDUP_REMOVED lines=37> */
.L_x_780:
[----:B------:R-:W-:Y:S05]  /*c760*/  BSYNC B1 ;  /* 0x0000000000017941 */ /* 0x000fea0003800000 */
.L_x_779:
[----:B0123--:R-:W-:Y:S01]  /*c770*/  VIADD R4, R212, 0x20 ;  /* 0x00000020d4047836 */ /* 0x00ffe20000000000 */
[----:B------:R-:W-:Y:S04]  /*c780*/  BSSY B1, `(.L_x_787) ;  /* 0x00000aa000017945 */ /* 0x000fe80003800000 */
[----:B------:R-:W-:-:S13]  /*c790*/  ISETP.GE.AND P0, PT, R4, R3, PT ;  /* 0x000000030400720c */ /* 0x000fda0003f06270 */
[----:B------:R-:W-:Y:S05]  /*c7a0*/  @P0 BRA `(.L_x_788) ;  /* 0x00000008009c0947 */ /* 0x000fea0003800000 */
[----:B------:R-:W0:Y:S01]  /*c7b0*/  LDC R5, c[0x0][0x3f4] ;  /* 0x0000fd00ff057b82 */ /* 0x000e220000000800 */
[----:B------:R-:W-:Y:S01]  /*c7c0*/  BSSY B2, `(.L_x_789) ;  /* 0x000002c000027945 */ /* 0x000fe20003800000 */
[-C--:B0-----:R-:W-:Y:S02]  /*c7d0*/  ISETP.GE.AND P0, PT, R22, R5.reuse, PT ;  /* 0x000000051600720c */ /* 0x081fe40003f06270 */
[-C--:B------:R-:W-:Y:S02]  /*c7e0*/  ISETP.GE.AND P1, PT, R215, R5.reuse, PT ;  /* 0x00000005d700720c */ /* 0x080fe40003f26270 */
[-C--:B------:R-:W-:Y:S02]  /*c7f0*/  ISETP.GE.AND P2, PT, R214, R5.reuse, PT ;  /* 0x00000005d600720c */ /* 0x080fe40003f46270 */
[----:B------:R-:W-:-:S07]  /*c800*/  ISETP.GE.AND P3, PT, R216, R5, PT ;  /* 0x00000005d800720c */ /* 0x000fce0003f66270 */
[----:B------:R-:W-:Y:S06]  /*c810*/  @P0 BRA `(.L_x_790) ;  /* 0x0000000000980947 */ /* 0x000fec0003800000 */
[----:B------:R-:W0:Y:S01]  /*c820*/  LDS.128 R4, [R0+0x1000] ;  /* 0x0010000000047984 */ /* 0x000e220000000c00 */
[----:B------:R-:W-:Y:S02]  /*c830*/  HADD2.F32 R36, -RZ, R26.H0_H0 ;  /* 0x2000001aff247230 */ /* 0x000fe40000004100 */
[--C-:B------:R-:W-:Y:S02]  /*c840*/  HADD2.F32 R38, -RZ, R28.reuse.H0_H0 ;  /* 0x2000001cff267230 */ /* 0x100fe40000004100 */
[----:B------:R-:W-:Y:S02]  /*c850*/  HADD2.F32 R41, -RZ, R29.H0_H0 ;  /* 0x2000001dff297230 */ /* 0x000fe40000004100 */
[----:B------:R-:W-:Y:S02]  /*c860*/  HADD2.F32 R39, -RZ, R27.H0_H0 ;  /* 0x2000001bff277230 */ /* 0x000fe40000004100 */
[----:B------:R-:W-:Y:S02]  /*c870*/  HADD2.F32 R40, -RZ, R28.H1_H1 ;  /* 0x3000001cff287230 */ /* 0x000fe40000004100 */
[----:B------:R-:W-:-:S02]  /*c880*/  HADD2.F32 R43, -RZ, R29.H1_H1 ;  /* 0x3000001dff2b7230 */ /* 0x000fc40000004100 */
[--C-:B0-----:R-:W-:Y:S02]  /*c890*/  HADD2.F32 R30, -RZ, R4.reuse.H0_H0 ;  /* 0x20000004ff1e7230 */ /* 0x101fe40000004100 */
[----:B------:R-:W-:Y:S02]  /*c8a0*/  HADD2.F32 R4, -RZ, R4.H1_H1 ;  /* 0x30000004ff047230 */ /* 0x000fe40000004100 */
[--C-:B------:R-:W-:Y:S02]  /*c8b0*/  HADD2.F32 R31, -RZ, R5.reuse.H0_H0 ;  /* 0x20000005ff1f7230 */ /* 0x100fe40000004100 */
[----:B------:R-:W-:Y:S02]  /*c8c0*/  HADD2.F32 R5, -RZ, R5.H1_H1 ;  /* 0x30000005ff057230 */ /* 0x000fe40000004100 */
[-C--:B------:R-:W-:Y:S01]  /*c8d0*/  FMUL.FTZ R35, R38, R4.reuse ;  /* 0x0000000426237220 */ /* 0x080fe20000410000 */
[----:B------:R-:W-:Y:S01]  /*c8e0*/  FMUL.FTZ R37, R36, R4 ;  /* 0x0000000424257220 */ /* 0x000fe20000410000 */
[----:B------:R-:W-:-:S02]  /*c8f0*/  HADD2.F32 R32, -RZ, R6.H0_H0 ;  /* 0x20000006ff207230 */ /* 0x000fc40000004100 */
[-C--:B------:R-:W-:Y:S01]  /*c900*/  FMUL.FTZ R34, R41, R5.reuse ;  /* 0x0000000529227220 */ /* 0x080fe20000410000 */
[-C--:B------:R-:W-:Y:S01]  /*c910*/  FFMA.FTZ R4, R36, R30.reuse, -R35 ;  /* 0x0000001e24047223 */ /* 0x080fe20000010823 */
[----:B------:R-:W-:Y:S01]  /*c920*/  FFMA.FTZ R37, R38, R30, R37 ;  /* 0x0000001e26257223 */ /* 0x000fe20000010025 */
[C---:B------:R-:W-:Y:S01]  /*c930*/  FMUL.FTZ R30, R39.reuse, R5 ;  /* 0x00000005271e7220 */ /* 0x040fe20000410000 */
[--C-:B------:R-:W-:Y:S02]  /*c940*/  HADD2.F32 R33, -RZ, R7.reuse.H0_H0 ;  /* 0x20000007ff217230 */ /* 0x100fe40000004100 */
[-C--:B------:R-:W-:Y:S01]  /*c950*/  FFMA.FTZ R5, R39, R31.reuse, -R34 ;  /* 0x0000001f27057223 */ /* 0x080fe20000010822 */
[----:B------:R-:W-:Y:S02]  /*c960*/  HADD2.F32 R6, -RZ, R6.H1_H1 ;  /* 0x30000006ff067230 */ /* 0x000fe40000004100 */
[----:B------:R-:W-:Y:S01]  /*c970*/  FFMA.FTZ R30, R41, R31, R30 ;  /* 0x0000001f291e7223 */ /* 0x000fe2000001001e */
[----:B------:R-:W-:Y:S01]  /*c980*/  HADD2.F32 R7, -RZ, R7.H1_H1 ;  /* 0x30000007ff077230 */ /* 0x000fe20000004100 */
[----:B------:R-:W-:Y:S01]  /*c990*/  F2FP.F16.F32.PACK_AB R4, R37, R4 ;  /* 0x000000042504723e */ /* 0x000fe200000000ff */
[----:B------:R-:W-:-:S02]  /*c9a0*/  HADD2.F32 R38, -RZ, R26.H1_H1 ;  /* 0x3000001aff267230 */ /* 0x000fc40000004100 */
[-C--:B------:R-:W-:Y:S01]  /*c9b0*/  FMUL.FTZ R31, R40, R6.reuse ;  /* 0x00000006281f7220 */ /* 0x080fe20000410000 */
[----:B------:R-:W-:Y:S02]  /*c9c0*/  HADD2.F32 R39, -RZ, R27.H1_H1 ;  /* 0x3000001bff277230 */ /* 0x000fe40000004100 */
[----:B------:R-:W-:Y:S01]  /*c9d0*/  FMUL.FTZ R34, R43, R7 ;  /* 0x000000072b227220 */ /* 0x000fe20000410000 */
[----:B------:R-:W-:Y:S01]  /*c9e0*/  F2FP.F16.F32.PACK_AB R5, R30, R5 ;  /* 0x000000051e05723e */ /* 0x000fe200000000ff */
[C---:B------:R-:W-:Y:S01]  /*c9f0*/  FMUL.FTZ R35, R38.reuse, R6 ;  /* 0x0000000626237220 */ /* 0x040fe20000410000 */
[-C--:B------:R-:W-:Y:S01]  /*ca00*/  FFMA.FTZ R6, R38, R32.reuse, -R31 ;  /* 0x0000002026067223 */ /* 0x080fe2000001081f */
[C---:B------:R-:W-:Y:S01]  /*ca10*/  FMUL.FTZ R36, R39.reuse, R7 ;  /* 0x0000000727247220 */ /* 0x040fe20000410000 */
[-C--:B------:R-:W-:Y:S01]  /*ca20*/  FFMA.FTZ R7, R39, R33.reuse, -R34 ;  /* 0x0000002127077223 */ /* 0x080fe20000010822 */
[----:B------:R-:W-:Y:S02]  /*ca30*/  FFMA.FTZ R35, R40, R32, R35 ;  /* 0x0000002028237223 */ /* 0x000fe40000010023 */
[----:B------:R-:W-:-:S03]  /*ca40*/  FFMA.FTZ R36, R43, R33, R36 ;  /* 0x000000212b247223 */ /* 0x000fc60000010024 */
[----:B------:R-:W-:Y:S02]  /*ca50*/  F2FP.F16.F32.PACK_AB R6, R35, R6 ;  /* 0x000000062306723e */ /* 0x000fe400000000ff */
[----:B------:R-:W-:-:S05]  /*ca60*/  F2FP.F16.F32.PACK_AB R7, R36, R7 ;  /* 0x000000072407723e */ /* 0x000fca00000000ff */
[----:B------:R0:W-:Y:S02]  /*ca70*/  STS.128 [R0+0x1000], R4 ;  /* 0x0010000400007388 */ /* 0x0001e40000000c00 */
.L_x_790:
[----:B------:R-:W-:Y:S05]  /*ca80*/  BSYNC B2 ;  /* 0x0000000000027941 */ /* 0x000fea0003800000 */
.L_x_789:
[----:B------:R-:W-:Y:S04]  /*ca90*/  BSSY B2, `(.L_x_791) ;  /* 0x0000028000027945 */ /* 0x000fe80003800000 */
[----:B------:R-:W-:Y:S05]  /*caa0*/  @P1 BRA `(.L_x_792) ;  /* 0x0000000000981947 */ /* 0x000fea0003800000 */
[----:B0-----:R-:W0:Y:S01]  /*cab0*/  LDS.128 R4, [R0+0x5000] ;  /* 0x0050000000047984 */ /* 0x001e220000000c00 */
        /* <DEDUP_REMOVED lines=37> */
.L_x_792:
[----:B------:R-:W-:Y:S05]  /*cd10*/  BSYNC B2 ;  /* 0x0000000000027941 */ /* 0x000fea0003800000 */
.L_x_791:
[----:B------:R-:W-:Y:S04]  /*cd20*/  BSSY B2, `(.L_x_793) ;  /* 0x0000028000027945 */ /* 0x000fe80003800000 */
[----:B------:R-:W-:Y:S05]  /*cd30*/  @P2 BRA `(.L_x_794) ;  /* 0x0000000000982947 */ /* 0x000fea0003800000 */
[----:B01----:R-:W0:Y:S01]  /*cd40*/  LDS.128 R4, [R0+0x9000] ;  /* 0x0090000000047984 */ /* 0x003e220000000c00 */
        /* <DEDUP_REMOVED lines=37> */
.L_x_794:
[----:B------:R-:W-:Y:S05]  /*cfa0*/  BSYNC B2 ;  /* 0x0000000000027941 */ /* 0x000fea0003800000 */
.L_x_793:
[----:B------:R-:W-:Y:S05]  /*cfb0*/  @P3 BRA `(.L_x_788) ;  /* 0x0000000000983947 */ /* 0x000fea0003800000 */
[----:B012---:R-:W0:Y:S01]  /*cfc0*/  LDS.128 R4, [R0+0xd000] ;  /* 0x00d0000000047984 */ /* 0x007e220000000c00 */
        /* <DEDUP_REMOVED lines=37> */
.L_x_788:
[----:B------:R-:W-:Y:S05]  /*d220*/  BSYNC B1 ;  /* 0x0000000000017941 */ /* 0x000fea0003800000 */
.L_x_787:
[----:B0123--:R-:W-:Y:S01]  /*d230*/  IADD3 R4, R212, 0x40, RZ ;  /* 0x00000040d4047810 */ /* 0x00ffe20007ffe0ff */
[----:B------:R-:W-:Y:S03]  /*d240*/  BSSY B1, `(.L_x_795) ;  /* 0x00000aa000017945 */ /* 0x000fe60003800000 */
        /* <DEDUP_REMOVED lines=47> */
.L_x_798:
[----:B------:R-:W-:Y:S05]  /*d540*/  BSYNC B2 ;  /* 0x0000000000027941 */ /* 0x000fea0003800000 */
.L_x_797:
        /* <DEDUP_REMOVED lines=40> */
.L_x_800:
[----:B------:R-:W-:Y:S05]  /*d7d0*/  BSYNC B2 ;  /* 0x0000000000027941 */ /* 0x000fea0003800000 */
.L_x_799:
        /* <DEDUP_REMOVED lines=40> */
.L_x_802:
[----:B------:R-:W-:Y:S05]  /*da60*/  BSYNC B2 ;  /* 0x0000000000027941 */ /* 0x000fea0003800000 */
.L_x_801:
        /* <DEDUP_REMOVED lines=39> */
.L_x_796:
[----:B------:R-:W-:Y:S05]  /*dce0*/  BSYNC B1 ;  /* 0x0000000000017941 */ /* 0x000fea0003800000 */
.L_x_795:
[----:B0123--:R-:W-:-:S05]  /*dcf0*/  VIADD R4, R212, 0x60 ;  /* 0x00000060d4047836 */ /* 0x00ffca0000000000 */
        /* <DEDUP_REMOVED lines=18> */
[-C--:B------:R-:W-:Y:S01]  /*de20*/  FMUL.FTZ R34, R37, R4.reuse ;  /* 0x0000000425227220 */ /* 0x080fe20000410000 */
[C---:B------:R-:W-:Y:S01]  /*de30*/  FMUL.FTZ R36, R35.reuse, R4 ;  /* 0x0000000423247220 */ /* 0x040fe20000410000 */
[----:B------:R-:W-:Y:S02]  /*de40*/  HADD2.F32 R31, -RZ, R6.H0_H0 ;  /* 0x20000006ff1f7230 */ /* 0x000fe40000004100 */
[----:B------:R-:W-:Y:S01]  /*de50*/  FMUL.FTZ R33, R40, R5 ;  /* 0x0000000528217220 */ /* 0x000fe20000410000 */
[----:B------:R-:W-:Y:S01]  /*de60*/  FFMA.FTZ R4, R35, R3, -R34 ;  /* 0x0000000323047223 */ /* 0x000fe20000010822 */
[----:B------:R-:W-:-:S02]  /*de70*/  HADD2.F32 R32, -RZ, R7.H0_H0 ;  /* 0x20000007ff207230 */ /* 0x000fc40000004100 */
[----:B------:R-:W-:Y:S01]  /*de80*/  FFMA.FTZ R3, R37, R3, R36 ;  /* 0x0000000325037223 */ /* 0x000fe20000010024 */
[C---:B------:R-:W-:Y:S01]  /*de90*/  FMUL.FTZ R35, R38.reuse, R5 ;  /* 0x0000000526237220 */ /* 0x040fe20000410000 */
[----:B------:R-:W-:Y:S02]  /*dea0*/  HADD2.F32 R6, -RZ, R6.H1_H1 ;  /* 0x30000006ff067230 */ /* 0x000fe40000004100 */
[-C--:B------:R-:W-:Y:S01]  /*deb0*/  FFMA.FTZ R5, R38, R30.reuse, -R33 ;  /* 0x0000001e26057223 */ /* 0x080fe20000010821 */
[----:B------:R-:W-:Y:S02]  /*dec0*/  HADD2.F32 R7, -RZ, R7.H1_H1 ;  /* 0x30000007ff077230 */ /* 0x000fe40000004100 */
[----:B------:R-:W-:Y:S01]  /*ded0*/  FFMA.FTZ R30, R40, R30, R35 ;  /* 0x0000001e281e7223 */ /* 0x000fe20000010023 */
[----:B------:R-:W-:Y:S01]  /*dee0*/  HADD2.F32 R37, -RZ, R28.H1_H1 ;  /* 0x3000001cff257230 */ /* 0x000fe20000004100 */
[----:B------:R-:W-:Y:S01]  /*def0*/  F2FP.F16.F32.PACK_AB R4, R3, R4 ;  /* 0x000000040304723e */ /* 0x000fe200000000ff */
[----:B------:R-:W-:-:S02]  /*df00*/  HADD2.F32 R36, -RZ, R29.H1_H1 ;  /* 0x3000001dff247230 */ /* 0x000fc40000004100 */
[----:B------:R-:W-:Y:S02]  /*df10*/  HADD2.F32 R33, -RZ, R26.H1_H1 ;  /* 0x3000001aff217230 */ /* 0x000fe40000004100 */
[-C--:B------:R-:W-:Y:S01]  /*df20*/  FMUL.FTZ R26, R37, R6.reuse ;  /* 0x00000006251a7220 */ /* 0x080fe20000410000 */
[----:B------:R-:W-:Y:S02]  /*df30*/  HADD2.F32 R34, -RZ, R27.H1_H1 ;  /* 0x3000001bff227230 */ /* 0x000fe40000004100 */
[----:B------:R-:W-:Y:S01]  /*df40*/  FMUL.FTZ R27, R36, R7 ;  /* 0x00000007241b7220 */ /* 0x000fe20000410000 */
[----:B------:R-:W-:Y:S01]  /*df50*/  F2FP.F16.F32.PACK_AB R5, R30, R5 ;  /* 0x000000051e05723e */ /* 0x000fe200000000ff */
[C---:B------:R-:W-:Y:S01]  /*df60*/  FMUL.FTZ R28, R33.reuse, R6 ;  /* 0x00000006211c7220 */ /* 0x040fe20000410000 */
[----:B------:R-:W-:Y:S01]  /*df70*/  FFMA.FTZ R6, R33, R31, -R26 ;  /* 0x0000001f21067223 */ /* 0x000fe2000001081a */
[C---:B------:R-:W-:Y:S01]  /*df80*/  FMUL.FTZ R29, R34.reuse, R7 ;  /* 0x00000007221d7220 */ /* 0x040fe20000410000 */
[----:B------:R-:W-:Y:S01]  /*df90*/  FFMA.FTZ R7, R34, R32, -R27 ;  /* 0x0000002022077223 */ /* 0x000fe2000001081b */
[----:B------:R-:W-:-:S02]  /*dfa0*/  FFMA.FTZ R31, R37, R31, R28 ;  /* 0x0000001f251f7223 */ /* 0x000fc4000001001c */
[----:B------:R-:W-:-:S03]  /*dfb0*/  FFMA.FTZ R32, R36, R32, R29 ;  /* 0x0000002024207223 */ /* 0x000fc6000001001d */
[----:B------:R-:W-:Y:S02]  /*dfc0*/  F2FP.F16.F32.PACK_AB R6, R31, R6 ;  /* 0x000000061f06723e */ /* 0x000fe400000000ff */
[----:B------:R-:W-:-:S05]  /*dfd0*/  F2FP.F16.F32.PACK_AB R7, R32, R7 ;  /* 0x000000072007723e */ /* 0x000fca00000000ff */
[----:B------:R0:W-:Y:S02]  /*dfe0*/  STS.128 [R0+0x3000], R4 ;  /* 0x0030000400007388 */ /* 0x0001e40000000c00 */
.L_x_805:
[----:B------:R-:W-:Y:S05]  /*dff0*/  BSYNC B1 ;  /* 0x0000000000017941 */ /* 0x000fea0003800000 */
.L_x_804:
        /* <DEDUP_REMOVED lines=40> */
.L_x_807:
[----:B------:R-:W-:Y:S05]  /*e280*/  BSYNC B1 ;  /* 0x0000000000017941 */ /* 0x000fea0003800000 */
.L_x_806:
        /* <DEDUP_REMOVED lines=40> */
.L_x_809:
[----:B------:R-:W-:Y:S05]  /*e510*/  BSYNC B1 ;  /* 0x0000000000017941 */ /* 0x000fea0003800000 */
.L_x_808:
        /* <DEDUP_REMOVED lines=38> */
[----:B------:R3:W-:Y:S01]  /*e780*/  STS.128 [R0+0xf000], R4 ;  /* 0x00f0000400007388 */ /* 0x0007e20000000c00 */
[----:B------:R-:W-:Y:S05]  /*e790*/  BRA `(.L_x_803) ;  /* 0x00000034006c7947 */ /* 0x000fea0003800000 */
.L_x_773:
[----:B------:R-:W-:-:S03]  /*e7a0*/  UMOV UR4, 0xffffffff ;  /* 0xffffffff00047882 */ /* 0x000fc60000000000 */
[----:B------:R-:W-:Y:S05]  /*e7b0*/  BRA.DIV UR4, `(.L_x_810) ;  /* 0x000001aa04287947 */ /* 0x000fea000b800000 */
[----:B------:R0:W1:Y:S04]  /*e7c0*/  SHFL.IDX PT, R3, R25, RZ, 0x181f ;  /* 0x00181fff19037589 */ /* 0x00006800000e0000 */
[----:B------:R0:W2:Y:S04]  /*e7d0*/  SHFL.IDX PT, R20, R24, RZ, 0x181f ;  /* 0x00181fff18147589 */ /* 0x0000a800000e0000 */
[----:B------:R0:W3:Y:S04]  /*e7e0*/  SHFL.IDX PT, R21, R26, RZ, 0x181f ;  /* 0x00181fff1a157589 */ /* 0x0000e800000e0000 */
[----:B------:R-:W4:Y:S02]  /*e7f0*/  SHFL.IDX PT, R28, R28, RZ, 0x181f ;  /* 0x00181fff1c1c7589 */ /* 0x000f2400000e0000 */
.L_x_1068:
[----:B------:R-:W-:Y:S01]  /*e800*/  ULDC UR4, c[0x0][0x448] ;  /* 0x0001120000047ab9 */ /* 0x000fe20000000800 */
[----:B------:R-:W-:Y:S01]  /*e810*/  BSSY B1, `(.L_x_811) ;  /* 0x0000029000017945 */ /* 0x000fe20003800000 */
[----:B------:R-:W-:Y:S01]  /*e820*/  IMAD R34, R177, UR4, RZ ;  /* 0x00000004b1227c24 */ /* 0x000fe2000f8e02ff */
[----:B------:R-:W-:Y:S02]  /*e830*/  CS2R R4, SRZ ;  /* 0x0000000000047805 */ /* 0x000fe4000001ff00 */
[----:B------:R-:W-:Y:S02]  /*e840*/  CS2R R8, SRZ ;  /* 0x0000000000087805 */ /* 0x000fe4000001ff00 */
[----:B------:R-:W-:Y:S02]  /*e850*/  CS2R R10, SRZ ;  /* 0x00000000000a7805 */ /* 0x000fe4000001ff00 */
[----:B------:R-:W-:Y:S02]  /*e860*/  CS2R R12, SRZ ;  /* 0x00000000000c7805 */ /* 0x000fe4000001ff00 */
[----:B------:R-:W-:Y:S01]  /*e870*/  ISETP.GE.AND P0, PT, R6, R34, PT ;  /* 0x000000220600720c */ /* 0x000fe20003f06270 */
[----:B------:R-:W-:Y:S01]  /*e880*/  IMAD R34, R121, -0x80, R34 ;  /* 0xffffff8079227824 */ /* 0x000fe200078e0222 */
[----:B------:R-:W-:-:S02]  /*e890*/  CS2R R6, SRZ ;  /* 0x0000000000067805 */ /* 0x000fc4000001ff00 */
[----:B------:R-:W-:Y:S02]  /*e8a0*/  CS2R R14, SRZ ;  /* 0x00000000000e7805 */ /* 0x000fe4000001ff00 */
[----:B0-----:R-:W-:Y:S02]  /*e8b0*/  CS2R R24, SRZ ;  /* 0x0000000000187805 */ /* 0x001fe4000001ff00 */
[----:B------:R-:W-:-:S05]  /*e8c0*/  CS2R R26, SRZ ;  /* 0x00000000001a7805 */ /* 0x000fca000001ff00 */
[----:B------:R-:W-:Y:S05]  /*e8d0*/  @P0 BRA `(.L_x_812) ;  /* 0x0000000000700947 */ /* 0x000fea0003800000 */
[----:B------:R-:W-:Y:S01]  /*e8e0*/  ULDC UR4, c[0x0][0x3f4] ;  /* 0x0000fd0000047ab9 */ /* 0x000fe20000000800 */
[----:B--2---:R-:W-:Y:S01]  /*e8f0*/  IMAD.MOV.U32 R4, RZ, RZ, R20 ;  /* 0x000000ffff047224 */ /* 0x004fe200078e0014 */
[----:B------:R-:W-:Y:S02]  /*e900*/  ISETP.GE.AND P2, PT, R16, UR4, PT ;  /* 0x0000000410007c0c */ /* 0x000fe4000bf46270 */
[----:B------:R-:W-:Y:S02]  /*e910*/  CS2R R24, SRZ ;  /* 0x0000000000187805 */ /* 0x000fe4000001ff00 */
[----:B------:R-:W-:Y:S02]  /*e920*/  ISETP.GE.AND P3, PT, R213, UR4, PT ;  /* 0x00000004d5007c0c */ /* 0x000fe4000bf66270 */
[----:B------:R-:W-:Y:S02]  /*e930*/  CS2R R26, SRZ ;  /* 0x00000000001a7805 */ /* 0x000fe4000001ff00 */
[----:B-1----:R-:W-:Y:S01]  /*e940*/  MOV R5, R3 ;  /* 0x0000000300057202 */ /* 0x002fe20000000f00 */
[----:B------:R-:W-:Y:S01]  /*e950*/  ULDC.64 UR6, c[0x0][0x208] ;  /* 0x0000820000067ab9 */ /* 0x000fe20000000a00 */
[----:B---3--:R-:W-:-:S03]  /*e960*/  MOV R29, R21 ;  /* 0x00000015001d7202 */ /* 0x008fc60000000f00 */
[C---:B------:R-:W-:Y:S01]  /*e970*/  @!P2 IMAD.SHL.U32 R9, R16.reuse, 0x2, RZ ;  /* 0x000000021009a824 */ /* 0x040fe200078e00ff */
[----:B------:R-:W-:-:S03]  /*e980*/  @!P2 SHF.L.U64.HI R6, R16, 0x1, R17 ;  /* 0x000000011006a819 */ /* 0x000fc60000010211 */
[----:B------:R-:W-:Y:S01]  /*e990*/  @!P3 IMAD.SHL.U32 R7, R234, 0x8, RZ ;  /* 0x00000008ea07b824 */ /* 0x000fe200078e00ff */
[----:B------:R-:W-:-:S03]  /*e9a0*/  @!P2 IADD3 R32, P0, R20, R9, RZ ;  /* 0x000000091420a210 */ /* 0x000fc60007f1e0ff */
[C---:B------:R-:W-:Y:S01]  /*e9b0*/  @!P3 IMAD.WIDE R30, R7.reuse, 0x2, R4 ;  /* 0x00000002071eb825 */ /* 0x040fe200078e0204 */
[----:B----4-:R-:W-:Y:S02]  /*e9c0*/  @!P2 IADD3 R20, P1, R28, R9, RZ ;  /* 0x000000091c14a210 */ /* 0x010fe40007f3e0ff */
[----:B------:R-:W-:Y:S02]  /*e9d0*/  CS2R R8, SRZ ;  /* 0x0000000000087805 */ /* 0x000fe4000001ff00 */
[----:B------:R-:W-:Y:S01]  /*e9e0*/  CS2R R10, SRZ ;  /* 0x00000000000a7805 */ /* 0x000fe2000001ff00 */
[----:B------:R-:W-:Y:S01]  /*e9f0*/  @!P3 IMAD.WIDE R28, R7, 0x2, R28 ;  /* 0x00000002071cb825 */ /* 0x000fe200078e021c */
[----:B------:R-:W-:Y:S02]  /*ea00*/  CS2R R12, SRZ ;  /* 0x00000000000c7805 */ /* 0x000fe4000001ff00 */
[----:B------:R-:W-:Y:S02]  /*ea10*/  CS2R R14, SRZ ;  /* 0x00000000000e7805 */ /* 0x000fe4000001ff00 */
[----:B------:R-:W-:Y:S01]  /*ea20*/  CS2R R4, SRZ ;  /* 0x0000000000047805 */ /* 0x000fe2000001ff00 */
[--C-:B------:R-:W-:Y:S01]  /*ea30*/  @!P2 IMAD.X R33, R3, 0x1, R6.reuse, P0 ;  /* 0x000000010321a824 */ /* 0x100fe200000e0606 */
[----:B------:R0:W5:Y:S01]  /*ea40*/  @!P3 LD.E.128 R24, desc[UR6][R30.64] ;  /* 0x000000061e18b980 */ /* 0x000162000c101d00 */
[----:B------:R-:W-:Y:S01]  /*ea50*/  @!P2 IMAD.X R21, R21, 0x1, R6, P1 ;  /* 0x000000011515a824 */ /* 0x000fe200008e0606 */
[----:B------:R-:W-:-:S02]  /*ea60*/  CS2R R6, SRZ ;  /* 0x0000000000067805 */ /* 0x000fc4000001ff00 */
[----:B------:R0:W5:Y:S04]  /*ea70*/  @!P3 LD.E.128 R8, desc[UR6][R28.64] ;  /* 0x000000061c08b980 */ /* 0x000168000c101d00 */
[----:B------:R0:W5:Y:S04]  /*ea80*/  @!P2 LD.E.128 R12, desc[UR6][R32.64] ;  /* 0x00000006200ca980 */ /* 0x000168000c101d00 */
[----:B------:R0:W5:Y:S02]  /*ea90*/  @!P2 LD.E.128 R4, desc[UR6][R20.64] ;  /* 0x000000061404a980 */ /* 0x000164000c101d00 */
.L_x_812:
[----:B------:R-:W-:Y:S05]  /*eaa0*/  BSYNC B1 ;  /* 0x0000000000017941 */ /* 0x000fea0003800000 */
.L_x_811:
[----:B-1----:R-:W-:Y:S01]  /*eab0*/  LEA.HI R3, R236, R236, RZ, 0x1 ;  /* 0x000000ecec037211 */ /* 0x002fe200078f08ff */
[----:B0---45:R-:W-:Y:S01]  /*eac0*/  IMAD.MOV.U32 R28, RZ, RZ, R13 ;  /* 0x000000ffff1c7224 */ /* 0x031fe200078e000d */
[----:B--2---:R-:W-:Y:S01]  /*ead0*/  MOV R20, R5 ;  /* 0x0000000500147202 */ /* 0x004fe20000000f00 */
[----:B------:R-:W-:Y:S01]  /*eae0*/  IMAD.MOV.U32 R30, RZ, RZ, R4 ;  /* 0x000000ffff1e7224 */ /* 0x000fe200078e0004 */
[----:B------:R-:W-:Y:S01]  /*eaf0*/  LOP3.LUT R3, R3, 0xfffffffe, RZ, 0xc0, !PT ;  /* 0xfffffffe03037812 */ /* 0x000fe200078ec0ff */
[----:B------:R-:W-:Y:S01]  /*eb00*/  IMAD.MOV.U32 R32, RZ, RZ, R6 ;  /* 0x000000ffff207224 */ /* 0x000fe200078e0006 */
[----:B------:R-:W-:Y:S01]  /*eb10*/  SHF.R.U64 R41, R4, 0x10, R5 ;  /* 0x0000001004297819 */ /* 0x000fe20000001205 */
[----:B------:R-:W-:Y:S01]  /*eb20*/  IMAD.MOV.U32 R31, RZ, RZ, R27 ;  /* 0x000000ffff1f7224 */ /* 0x000fe200078e001b */
[----:B------:R-:W-:Y:S01]  /*eb30*/  SHF.R.U32.HI R42, RZ, 0x10, R5 ;  /* 0x00000010ff2a7819 */ /* 0x000fe20000011605 */
[----:B------:R-:W-:Y:S01]  /*eb40*/  IMAD.IADD R3, R236, 0x1, -R3 ;  /* 0x00000001ec037824 */ /* 0x000fe200078e0a03 */
[----:B---3--:R-:W-:Y:S01]  /*eb50*/  MOV R21, R12 ;  /* 0x0000000c00157202 */ /* 0x008fe20000000f00 */
[----:B------:R-:W-:Y:S01]  /*eb60*/  BSSY B1, `(.L_x_813) ;  /* 0x000002d000017945 */ /* 0x000fe20003800000 */
[----:B------:R-:W-:Y:S01]  /*eb70*/  SHF.R.U64 R29, R12, 0x10, R13 ;  /* 0x000000100c1d7819 */ /* 0x000fe2000000120d */
[----:B------:R-:W-:Y:S01]  /*eb80*/  IMAD.MOV.U32 R12, RZ, RZ, R14 ;  /* 0x000000ffff0c7224 */ /* 0x000fe200078e000e */
[----:B------:R-:W-:-:S02]  /*eb90*/  SHF.L.U32 R5, R3, 0x1f, RZ ;  /* 0x0000001f03057819 */ /* 0x000fc400000006ff */
[----:B------:R-:W-:Y:S02]  /*eba0*/  SHF.R.U32.HI R33, RZ, 0x10, R13 ;  /* 0x00000010ff217819 */ /* 0x000fe4000001160d */
[----:B------:R-:W0:Y:S01]  /*ebb0*/  SYNCS.PHASECHK.TRANS64.TRYWAIT P0, [R18+URZ+0x38800], R5 ;  /* 0x03880005120075a7 */ /* 0x000e22000800017f */
[----:B------:R-:W-:Y:S02]  /*ebc0*/  MOV R13, R15 ;  /* 0x0000000f000d7202 */ /* 0x000fe40000000f00 */
[--C-:B------:R-:W-:Y:S01]  /*ebd0*/  SHF.R.U64 R35, R14, 0x10, R15.reuse ;  /* 0x000000100e237819 */ /* 0x100fe2000000120f */
[----:B------:R-:W-:Y:S01]  /*ebe0*/  IMAD.MOV.U32 R14, RZ, RZ, R24 ;  /* 0x000000ffff0e7224 */ /* 0x000fe200078e0018 */
[----:B------:R-:W-:Y:S01]  /*ebf0*/  SHF.R.U32.HI R36, RZ, 0x10, R15 ;  /* 0x00000010ff247819 */ /* 0x000fe2000001160f */
[----:B------:R-:W-:Y:S01]  /*ec00*/  IMAD.MOV.U32 R15, RZ, RZ, R25 ;  /* 0x000000ffff0f7224 */ /* 0x000fe200078e0019 */
[----:B------:R-:W-:Y:S01]  /*ec10*/  SHF.R.U64 R43, R6, 0x10, R7 ;  /* 0x00000010062b7819 */ /* 0x000fe20000001207 */
[----:B------:R-:W-:Y:S01]  /*ec20*/  IMAD.MOV.U32 R6, RZ, RZ, R8 ;  /* 0x000000ffff067224 */ /* 0x000fe200078e0008 */
[----:B------:R-:W-:-:S02]  /*ec30*/  SHF.R.U64 R37, R24, 0x10, R25 ;  /* 0x0000001018257819 */ /* 0x000fc40000001219 */
[----:B------:R-:W-:Y:S02]  /*ec40*/  SHF.R.U32.HI R38, RZ, 0x10, R25 ;  /* 0x00000010ff267819 */ /* 0x000fe40000011619 */
[----:B------:R-:W-:Y:S02]  /*ec50*/  MOV R4, R7 ;  /* 0x0000000700047202 */ /* 0x000fe40000000f00 */
[----:B------:R-:W-:Y:S01]  /*ec60*/  SHF.R.U32.HI R44, RZ, 0x10, R7 ;  /* 0x00000010ff2c7819 */ /* 0x000fe20000011607 */
[--C-:B------:R-:W-:Y:S01]  /*ec70*/  IMAD.MOV.U32 R7, RZ, RZ, R9.reuse ;  /* 0x000000ffff077224 */ /* 0x100fe200078e0009 */
[----:B------:R-:W-:Y:S01]  /*ec80*/  SHF.R.U64 R45, R8, 0x10, R9 ;  /* 0x00000010082d7819 */ /* 0x000fe20000001209 */
[----:B------:R-:W-:Y:S01]  /*ec90*/  IMAD.MOV.U32 R8, RZ, RZ, R11 ;  /* 0x000000ffff087224 */ /* 0x000fe200078e000b */
[----:B------:R-:W-:Y:S02]  /*eca0*/  MOV R25, R26 ;  /* 0x0000001a00197202 */ /* 0x000fe40000000f00 */
[----:B------:R-:W-:-:S02]  /*ecb0*/  SHF.R.U64 R39, R26, 0x10, R27 ;  /* 0x000000101a277819 */ /* 0x000fc4000000121b */
[----:B------:R-:W-:Y:S02]  /*ecc0*/  SHF.R.U32.HI R40, RZ, 0x10, R27 ;  /* 0x00000010ff287819 */ /* 0x000fe4000001161b */
[----:B------:R-:W-:Y:S02]  /*ecd0*/  SHF.R.U32.HI R9, RZ, 0x10, R9 ;  /* 0x00000010ff097819 */ /* 0x000fe40000011609 */
[----:B------:R-:W-:Y:S02]  /*ece0*/  MOV R24, R10 ;  /* 0x0000000a00187202 */ /* 0x000fe40000000f00 */
[----:B------:R-:W-:Y:S02]  /*ecf0*/  PRMT R26, R21, 0x5410, R28 ;  /* 0x00005410151a7816 */ /* 0x000fe4000000001c */
[----:B------:R-:W-:Y:S02]  /*ed00*/  VIMNMX R3, R34, 0x80, PT ;  /* 0x0000008022037848 */ /* 0x000fe40003fe0100 */
[----:B------:R-:W-:-:S02]  /*ed10*/  PRMT R28, R12, 0x5410, R13 ;  /* 0x000054100c1c7816 */ /* 0x000fc4000000000d */
[----:B------:R-:W-:Y:S02]  /*ed20*/  PRMT R12, R14, 0x5410, R15 ;  /* 0x000054100e0c7816 */ /* 0x000fe4000000000f */
[----:B------:R-:W-:Y:S02]  /*ed30*/  SHF.R.U64 R10, R10, 0x10, R11 ;  /* 0x000000100a0a7819 */ /* 0x000fe4000000120b */
[----:B------:R-:W-:Y:S02]  /*ed40*/  PRMT R27, R29, 0x5410, R33 ;  /* 0x000054101d1b7816 */ /* 0x000fe40000000021 */
[----:B------:R-:W-:Y:S02]  /*ed50*/  PRMT R14, R25, 0x5410, R31 ;  /* 0x00005410190e7816 */ /* 0x000fe4000000001f */
[----:B------:R-:W-:Y:S02]  /*ed60*/  PRMT R30, R30, 0x5410, R20 ;  /* 0x000054101e1e7816 */ /* 0x000fe40000000014 */
[----:B------:R-:W-:-:S02]  /*ed70*/  SHF.R.U32.HI R11, RZ, 0x10, R11 ;  /* 0x00000010ff0b7819 */ /* 0x000fc4000001160b */
[----:B------:R-:W-:Y:S02]  /*ed80*/  PRMT R29, R35, 0x5410, R36 ;  /* 0x00005410231d7816 */ /* 0x000fe40000000024 */
[----:B------:R-:W-:Y:S02]  /*ed90*/  PRMT R13, R37, 0x5410, R38 ;  /* 0x00005410250d7816 */ /* 0x000fe40000000026 */
[----:B------:R-:W-:Y:S02]  /*eda0*/  PRMT R15, R39, 0x5410, R40 ;  /* 0x00005410270f7816 */ /* 0x000fe40000000028 */
[----:B------:R-:W-:Y:S02]  /*edb0*/  PRMT R31, R41, 0x5410, R42 ;  /* 0x00005410291f7816 */ /* 0x000fe4000000002a */
[----:B------:R-:W-:Y:S02]  /*edc0*/  PRMT R32, R32, 0x5410, R4 ;  /* 0x0000541020207816 */ /* 0x000fe40000000004 */
[----:B------:R-:W-:-:S02]  /*edd0*/  PRMT R33, R43, 0x5410, R44 ;  /* 0x000054102b217816 */ /* 0x000fc4000000002c */
[----:B------:R-:W-:Y:S02]  /*ede0*/  ISETP.GE.AND P1, PT, R212, R3, PT ;  /* 0x00000003d400720c */ /* 0x000fe40003f26270 */
[----:B------:R-:W-:Y:S02]  /*edf0*/  PRMT R20, R6, 0x5410, R7 ;  /* 0x0000541006147816 */ /* 0x000fe40000000007 */
[----:B------:R-:W-:Y:S02]  /*ee00*/  PRMT R21, R45, 0x5410, R9 ;  /* 0x000054102d157816 */ /* 0x000fe40000000009 */
[----:B------:R-:W-:Y:S01]  /*ee10*/  PRMT R24, R24, 0x5410, R8 ;  /* 0x0000541018187816 */ /* 0x000fe20000000008 */
[----:B0-----:R-:W-:Y:S06]  /*ee20*/  @!P0 BRA `(.L_x_814) ;  /* 0x000001a400008947 */ /* 0x001fec0003800000 */
.L_x_1069:
[----:B------:R-:W-:Y:S05]  /*ee30*/  BSYNC B1 ;  /* 0x0000000000017941 */ /* 0x000fea0003800000 */
.L_x_813:
[----:B------:R-:W-:Y:S01]  /*ee40*/  BSSY B1, `(.L_x_815) ;  /* 0x00000ba000017945 */ /* 0x000fe20003800000 */
[----:B------:R-:W-:-:S03]  /*ee50*/  PRMT R25, R10, 0x5410, R11 ;  /* 0x000054100a197816 */ /* 0x000fc6000000000b */
[----:B------:R-:W-:Y:S05]  /*ee60*/  @P1 BRA `(.L_x_816) ;  /* 0x0000000800dc1947 */ /* 0x000fea0003800000 */
[----:B------:R-:W1:Y:S01]  /*ee70*/  LDC R51, c[0x0][0x3f4] ;  /* 0x0000fd00ff337b82 */ /* 0x000e620000000800 */
[----:B------:R-:W-:Y:S01]  /*ee80*/  BSSY B2, `(.L_x_817) ;  /* 0x000005c000027945 */ /* 0x000fe20003800000 */
[----:B------:R-:W-:Y:S01]  /*ee90*/  IMAD.SHL.U32 R53, R212, 0x40, RZ ;  /* 0x00000040d4357824 */ /* 0x000fe200078e00ff */
[-C--:B-1----:R-:W-:Y:S02]  /*eea0*/  ISETP.GE.AND P0, PT, R16, R51.reuse, PT ;  /* 0x000000331000720c */ /* 0x082fe40003f06270 */
[----:B------:R-:W-:-:S11]  /*eeb0*/  ISETP.GE.AND P1, PT, R213, R51, PT ;  /* 0x00000033d500720c */ /* 0x000fd60003f26270 */
[----:B------:R-:W-:Y:S05]  /*eec0*/  @P0 BRA `(.L_x_818) ;  /* 0x00000004005c0947 */ /* 0x000fea0003800000 */
[----:B------:R-:W-:Y:S01]  /*eed0*/  LEA.HI R4, R51, R232, RZ, 0x1d ;  /* 0x000000e833047211 */ /* 0x000fe200078fe8ff */
[----:B------:R-:W-:Y:S02]  /*eee0*/  HADD2.F32 R44, -RZ, R26.H0_H0 ;  /* 0x2000001aff2c7230 */ /* 0x000fe40000004100 */
[--C-:B------:R-:W-:Y:S01]  /*eef0*/  HADD2.F32 R46, -RZ, R30.reuse.H0_H0 ;  /* 0x2000001eff2e7230 */ /* 0x100fe20000004100 */
[----:B------:R-:W-:Y:S01]  /*ef00*/  SHF.R.S32.HI R7, RZ, 0x1f, R4 ;  /* 0x0000001fff077819 */ /* 0x000fe20000011404 */
[----:B------:R-:W-:Y:S01]  /*ef10*/  HADD2.F32 R43, -RZ, R31.H0_H0 ;  /* 0x2000001fff2b7230 */ /* 0x000fe20000004100 */
[----:B0-----:R-:W-:Y:S01]  /*ef20*/  SHF.L.U32 R5, R4, 0x3, RZ ;  /* 0x0000000304057819 */ /* 0x001fe200000006ff */
[----:B------:R-:W-:Y:S01]  /*ef30*/  HADD2.F32 R45, -RZ, R30.H1_H1 ;  /* 0x3000001eff2d7230 */ /* 0x000fe20000004100 */
[----:B------:R-:W-:Y:S02]  /*ef40*/  LEA.HI R7, R7, R4, RZ, 0x3 ;  /* 0x0000000407077211 */ /* 0x000fe400078f18ff */
[----:B------:R-:W-:-:S03]  /*ef50*/  LOP3.LUT R5, R5, 0x38, RZ, 0xc0, !PT ;  /* 0x0000003805057812 */ /* 0x000fc600078ec0ff */
[----:B------:R-:W-:Y:S01]  /*ef60*/  IMAD.SHL.U32 R7, R7, 0x400, RZ ;  /* 0x0000040007077824 */ /* 0x000fe200078e00ff */
[----:B------:R-:W-:-:S04]  /*ef70*/  LOP3.LUT R5, R5, 0x1c0, R53, 0xf8, !PT ;  /* 0x000001c005057812 */ /* 0x000fc800078ef835 */
[----:B------:R-:W-:Y:S02]  /*ef80*/  LOP3.LUT R9, R5, R228, RZ, 0x3c, !PT ;  /* 0x000000e405097212 */ /* 0x000fe400078e3cff */
[----:B------:R-:W-:Y:S02]  /*ef90*/  LOP3.LUT R8, R7, 0x7fffe000, RZ, 0xc0, !PT ;  /* 0x7fffe00007087812 */ /* 0x000fe400078ec0ff */
[----:B------:R-:W0:Y:S02]  /*efa0*/  LDS.128 R4, [R0] ;  /* 0x0000000000047984 */ /* 0x000e240000000c00 */
[----:B------:R-:W-:-:S05]  /*efb0*/  IADD3 R9, R9, R8, R227 ;  /* 0x0000000809097210 */ /* 0x000fca0007ffe0e3 */
[----:B------:R-:W-:-:S05]  /*efc0*/  IMAD R34, R9, 0x2, R18 ;  /* 0x0000000209227824 */ /* 0x000fca00078e0212 */
[----:B------:R-:W1:Y:S01]  /*efd0*/  LDS.128 R8, [R34+0x14400] ;  /* 0x0144000022087984 */ /* 0x000e620000000c00 */
[--C-:B0-----:R-:W-:Y:S02]  /*efe0*/  HADD2.F32 R35, -RZ, R4.reuse.H0_H0 ;  /* 0x20000004ff237230 */ /* 0x101fe40000004100 */
[----:B------:R-:W-:Y:S02]  /*eff0*/  HADD2.F32 R4, -RZ, R4.H1_H1 ;  /* 0x30000004ff047230 */ /* 0x000fe40000004100 */
[--C-:B------:R-:W-:Y:S02]  /*f000*/  HADD2.F32 R36, -RZ, R5.reuse.H0_H0 ;  /* 0x20000005ff247230 */ /* 0x100fe40000004100 */
[----:B------:R-:W-:Y:S02]  /*f010*/  HADD2.F32 R5, -RZ, R5.H1_H1 ;  /* 0x30000005ff057230 */ /* 0x000fe40000004100 */
[--C-:B------:R-:W-:Y:S02]  /*f020*/  HADD2.F32 R37, -RZ, R6.reuse.H0_H0 ;  /* 0x20000006ff257230 */ /* 0x100fe40000004100 */
[----:B------:R-:W-:-:S02]  /*f030*/  HADD2.F32 R6, -RZ, R6.H1_H1 ;  /* 0x30000006ff067230 */ /* 0x000fc40000004100 */
[--C-:B-1----:R-:W-:Y:S02]  /*f040*/  HADD2.F32 R39, -RZ, R8.reuse.H0_H0 ;  /* 0x20000008ff277230 */ /* 0x102fe40000004100 */
[----:B------:R-:W-:Y:S02]  /*f050*/  HADD2.F32 R8, -RZ, R8.H1_H1 ;  /* 0x30000008ff087230 */ /* 0x000fe40000004100 */
[----:B------:R-:W-:Y:S02]  /*f060*/  HADD2.F32 R40, -RZ, R9.H0_H0 ;  /* 0x20000009ff287230 */ /* 0x000fe40000004100 */
[C---:B------:R-:W-:Y:S01]  /*f070*/  FMUL.FTZ R48, R39.reuse, R46 ;  /* 0x0000002e27307220 */ /* 0x040fe20000410000 */
[-C--:B------:R-:W-:Y:S01]  /*f080*/  FMUL.FTZ R50, R39, R44.reuse ;  /* 0x0000002c27327220 */ /* 0x080fe20000410000 */
[----:B------:R-:W-:Y:S02]  /*f090*/  HADD2.F32 R39, -RZ, R27.H0_H0 ;  /* 0x2000001bff277230 */ /* 0x000fe40000004100 */
[----:B------:R-:W-:Y:S01]  /*f0a0*/  FMUL.FTZ R47, R8, R43 ;  /* 0x0000002b082f7220 */ /* 0x000fe20000410000 */
[C---:B------:R-:W-:Y:S01]  /*f0b0*/  FFMA.FTZ R48, R35.reuse, R44, -R48 ;  /* 0x0000002c23307223 */ /* 0x040fe20000010830 */
[----:B------:R-:W-:Y:S01]  /*f0c0*/  FFMA.FTZ R50, R35, R46, R50 ;  /* 0x0000002e23327223 */ /* 0x000fe20000010032 */
[----:B------:R-:W-:-:S02]  /*f0d0*/  HADD2.F32 R35, -RZ, R26.H1_H1 ;  /* 0x3000001aff237230 */ /* 0x000fc40000004100 */
[-C--:B------:R-:W-:Y:S01]  /*f0e0*/  FMUL.FTZ R49, R8, R39.reuse ;  /* 0x0000002708317220 */ /* 0x080fe20000410000 */
[----:B------:R-:W-:Y:S01]  /*f0f0*/  FFMA.FTZ R47, R4, R39, -R47 ;  /* 0x00000027042f7223 */ /* 0x000fe2000001082f */
[C---:B------:R-:W-:Y:S01]  /*f100*/  FMUL.FTZ R39, R40.reuse, R45 ;  /* 0x0000002d28277220 */ /* 0x040fe20000410000 */
[----:B------:R-:W-:Y:S02]  /*f110*/  HADD2.F32 R9, -RZ, R9.H1_H1 ;  /* 0x30000009ff097230 */ /* 0x000fe40000004100 */
[----:B------:R-:W-:Y:S01]  /*f120*/  FMUL.FTZ R40, R40, R35 ;  /* 0x0000002328287220 */ /* 0x000fe20000410000 */
[----:B------:R-:W-:Y:S02]  /*f130*/  HADD2.F32 R44, -RZ, R31.H1_H1 ;  /* 0x3000001fff2c7230 */ /* 0x000fe40000004100 */
[----:B------:R-:W-:Y:S01]  /*f140*/  FFMA.FTZ R49, R4, R43, R49 ;  /* 0x0000002b04317223 */ /* 0x000fe20000010031 */
[----:B------:R-:W-:Y:S02]  /*f150*/  HADD2.F32 R4, -RZ, R27.H1_H1 ;  /* 0x3000001bff047230 */ /* 0x000fe40000004100 */
[C---:B------:R-:W-:Y:S01]  /*f160*/  FFMA.FTZ R39, R36.reuse, R35, -R39 ;  /* 0x0000002324277223 */ /* 0x040fe20000010827 */
[----:B------:R-:W-:Y:S01]  /*f170*/  FFMA.FTZ R40, R36, R45, R40 ;  /* 0x0000002d24287223 */ /* 0x000fe20000010028 */
[----:B------:R-:W-:-:S02]  /*f180*/  HADD2.F32 R41, -RZ, R10.H0_H0 ;  /* 0x2000000aff297230 */ /* 0x000fc40000004100 */
[C---:B------:R-:W-:Y:S01]  /*f190*/  FMUL.FTZ R46, R9.reuse, R44 ;  /* 0x0000002c092e7220 */ /* 0x040fe20000410000 */
[----:B------:R-:W-:Y:S02]  /*f1a0*/  HADD2.F32 R8, -RZ, R28.H0_H0 ;  /* 0x2000001cff087230 */ /* 0x000fe40000004100 */
[-C--:B------:R-:W-:Y:S01]  /*f1b0*/  FMUL.FTZ R52, R9, R4.reuse ;  /* 0x0000000409347220 */ /* 0x080fe20000410000 */
[----:B------:R-:W-:Y:S02]  /*f1c0*/  HADD2.F32 R36, -RZ, R32.H0_H0 ;  /* 0x20000020ff247230 */ /* 0x000fe40000004100 */
[----:B------:R-:W-:Y:S01]  /*f1d0*/  FFMA.FTZ R46, R5, R4, -R46 ;  /* 0x00000004052e7223 */ /* 0x000fe2000001082e */
[----:B------:R-:W-:Y:S02]  /*f1e0*/  HADD2.F32 R10, -RZ, R10.H1_H1 ;  /* 0x3000000aff0a7230 */ /* 0x000fe40000004100 */
[----:B------:R-:W-:Y:S01]  /*f1f0*/  FMUL.FTZ R45, R41, R8 ;  /* 0x00000008292d7220 */ /* 0x000fe20000410000 */
[----:B------:R-:W-:-:S02]  /*f200*/  HADD2.F32 R35, -RZ, R33.H0_H0 ;  /* 0x20000021ff237230 */ /* 0x000fc40000004100 */
[----:B------:R-:W-:Y:S01]  /*f210*/  FMUL.FTZ R4, R41, R36 ;  /* 0x0000002429047220 */ /* 0x000fe20000410000 */
[----:B------:R-:W-:Y:S02]  /*f220*/  HADD2.F32 R9, -RZ, R29.H0_H0 ;  /* 0x2000001dff097230 */ /* 0x000fe40000004100 */
[----:B------:R-:W-:Y:S01]  /*f230*/  FFMA.FTZ R41, R5, R44, R52 ;  /* 0x0000002c05297223 */ /* 0x000fe20000010034 */
[C---:B------:R-:W-:Y:S01]  /*f240*/  FFMA.FTZ R45, R37.reuse, R36, R45 ;  /* 0x00000024252d7223 */ /* 0x040fe2000001002d */
[C---:B------:R-:W-:Y:S01]  /*f250*/  FMUL.FTZ R5, R10.reuse, R35 ;  /* 0x000000230a057220 */ /* 0x040fe20000410000 */
[----:B------:R-:W-:Y:S01]  /*f260*/  FFMA.FTZ R43, R37, R8, -R4 ;  /* 0x00000008252b7223 */ /* 0x000fe20000010804 */
[-C--:B------:R-:W-:Y:S01]  /*f270*/  FMUL.FTZ R37, R10, R9.reuse ;  /* 0x000000090a257220 */ /* 0x080fe20000410000 */
[----:B------:R-:W-:Y:S02]  /*f280*/  HADD2.F32 R42, -RZ, R11.H0_H0 ;  /* 0x2000000bff2a7230 */ /* 0x000fe40000004100 */
[----:B------:R-:W-:Y:S01]  /*f290*/  FFMA.FTZ R10, R6, R9, -R5 ;  /* 0x00000009060a7223 */ /* 0x000fe20000010805 */
[----:B------:R-:W-:-:S02]  /*f2a0*/  HADD2.F32 R9, -RZ, R32.H1_H1 ;  /* 0x30000020ff097230 */ /* 0x000fc40000004100 */
[----:B------:R-:W-:Y:S01]  /*f2b0*/  FFMA.FTZ R36, R6, R35, R37 ;  /* 0x0000002306247223 */ /* 0x000fe20000010025 */
[----:B------:R-:W-:Y:S02]  /*f2c0*/  HADD2.F32 R5, -RZ, R28.H1_H1 ;  /* 0x3000001cff057230 */ /* 0x000fe40000004100 */
[----:B------:R-:W-:Y:S02]  /*f2d0*/  HADD2.F32 R11, -RZ, R11.H1_H1 ;  /* 0x3000000bff0b7230 */ /* 0x000fe40000004100 */
[C---:B------:R-:W-:Y:S01]  /*f2e0*/  FMUL.FTZ R35, R42.reuse, R9 ;  /* 0x000000092a237220 */ /* 0x040fe20000410000 */
[----:B------:R-:W-:Y:S02]  /*f2f0*/  HADD2.F32 R8, -RZ, R33.H1_H1 ;  /* 0x30000021ff087230 */ /* 0x000fe40000004100 */
[----:B------:R-:W-:Y:S01]  /*f300*/  FMUL.FTZ R42, R42, R5 ;  /* 0x000000052a2a7220 */ /* 0x000fe20000410000 */
[----:B------:R-:W-:Y:S02]  /*f310*/  HADD2.F32 R4, -RZ, R29.H1_H1 ;  /* 0x3000001dff047230 */ /* 0x000fe40000004100 */
[----:B------:R-:W-:-:S02]  /*f320*/  HADD2.F32 R38, -RZ, R7.H0_H0 ;  /* 0x20000007ff267230 */ /* 0x000fc40000004100 */
[C---:B------:R-:W-:Y:S01]  /*f330*/  FMUL.FTZ R6, R11.reuse, R8 ;  /* 0x000000080b067220 */ /* 0x040fe20000410000 */
[----:B------:R-:W-:Y:S02]  /*f340*/  HADD2.F32 R7, -RZ, R7.H1_H1 ;  /* 0x30000007ff077230 */ /* 0x000fe40000004100 */
[-C--:B------:R-:W-:Y:S01]  /*f350*/  FMUL.FTZ R37, R11, R4.reuse ;  /* 0x000000040b257220 */ /* 0x080fe20000410000 */
[C---:B------:R-:W-:Y:S01]  /*f360*/  FFMA.FTZ R35, R38.reuse, R5, -R35 ;  /* 0x0000000526237223 */ /* 0x040fe20000010823 */
[----:B------:R-:W-:Y:S01]  /*f370*/  FFMA.FTZ R11, R38, R9, R42 ;  /* 0x00000009260b7223 */ /* 0x000fe2000001002a */
[C---:B------:R-:W-:Y:S01]  /*f380*/  FFMA.FTZ R38, R7.reuse, R4, -R6 ;  /* 0x0000000407267223 */ /* 0x040fe20000010806 */
[----:B------:R-:W-:Y:S01]  /*f390*/  FFMA.FTZ R42, R7, R8, R37 ;  /* 0x00000008072a7223 */ /* 0x000fe20000010025 */
[----:B------:R-:W-:Y:S02]  /*f3a0*/  F2FP.F16.F32.PACK_AB R4, R47, R48 ;  /* 0x000000302f04723e */ /* 0x000fe400000000ff */
[----:B------:R-:W-:-:S02]  /*f3b0*/  F2FP.F16.F32.PACK_AB R5, R46, R39 ;  /* 0x000000272e05723e */ /* 0x000fc400000000ff */
[----:B------:R-:W-:Y:S02]  /*f3c0*/  F2FP.F16.F32.PACK_AB R6, R10, R43 ;  /* 0x0000002b0a06723e */ /* 0x000fe400000000ff */
[----:B------:R-:W-:Y:S02]  /*f3d0*/  F2FP.F16.F32.PACK_AB R7, R38, R35 ;  /* 0x000000232607723e */ /* 0x000fe400000000ff */
[----:B------:R-:W-:Y:S02]  /*f3e0*/  F2FP.F16.F32.PACK_AB R8, R49, R50 ;  /* 0x000000323108723e */ /* 0x000fe400000000ff */
[----:B------:R-:W-:Y:S01]  /*f3f0*/  F2FP.F16.F32.PACK_AB R9, R41, R40 ;  /* 0x000000282909723e */ /* 0x000fe200000000ff */
[----:B------:R1:W-:Y:S01]  /*f400*/  STS.128 [R0], R4 ;  /* 0x0000000400007388 */ /* 0x0003e20000000c00 */
[----:B------:R-:W-:Y:S02]  /*f410*/  F2FP.F16.F32.PACK_AB R10, R36, R45 ;  /* 0x0000002d240a723e */ /* 0x000fe400000000ff */
[----:B------:R-:W-:-:S05]  /*f420*/  F2FP.F16.F32.PACK_AB R11, R42, R11 ;  /* 0x0000000b2a0b723e */ /* 0x000fca00000000ff */
[----:B------:R1:W-:Y:S02]  /*f430*/  STS.128 [R34+0x14400], R8 ;  /* 0x0144000822007388 */ /* 0x0003e40000000c00 */
.L_x_818:
[----:B------:R-:W-:Y:S05]  /*f440*/  BSYNC B2 ;  /* 0x0000000000027941 */ /* 0x000fea0003800000 */
.L_x_817:
[----:B------:R-:W-:Y:S05]  /*f450*/  @P1 BRA `(.L_x_816) ;  /* 0x0000000400601947 */ /* 0x000fea0003800000 */
[----:B------:R-:W2:Y:S01]  /*f460*/  LDL R50, [R1+0x84] ;  /* 0x0000840001327983 */ /* 0x000ea20000100800 */
[----:B-1----:R-:W-:Y:S01]  /*f470*/  LEA.HI R0, R51, R234, RZ, 0x1d ;  /* 0x000000ea33007211 */ /* 0x002fe200078fe8ff */
[----:B------:R-:W-:Y:S02]  /*f480*/  HADD2.F32 R45, -RZ, R20.H0_H0 ;  /* 0x20000014ff2d7230 */ /* 0x000fe40000004100 */
[----:B------:R-:W-:Y:S01]  /*f490*/  HADD2.F32 R43, -RZ, R12.H0_H0 ;  /* 0x2000000cff2b7230 */ /* 0x000fe20000004100 */
[----:B0-----:R-:W-:Y:S01]  /*f4a0*/  SHF.R.S32.HI R5, RZ, 0x1f, R0 ;  /* 0x0000001fff057819 */ /* 0x001fe20000011400 */
[----:B------:R-:W-:Y:S01]  /*f4b0*/  HADD2.F32 R47, -RZ, R21.H0_H0 ;  /* 0x20000015ff2f7230 */ /* 0x000fe20000004100 */
[----:B------:R-:W-:Y:S02]  /*f4c0*/  SHF.L.U32 R4, R0, 0x3, RZ ;  /* 0x0000000300047819 */ /* 0x000fe400000006ff */
[----:B------:R-:W-:Y:S02]  /*f4d0*/  LEA.HI R0, R5, R0, RZ, 0x3 ;  /* 0x0000000005007211 */ /* 0x000fe400078f18ff */
[----:B------:R-:W-:-:S03]  /*f4e0*/  LOP3.LUT R4, R4, 0x38, RZ, 0xc0, !PT ;  /* 0x0000003804047812 */ /* 0x000fc600078ec0ff */
[----:B------:R-:W-:Y:S01]  /*f4f0*/  IMAD.SHL.U32 R0, R0, 0x400, RZ ;  /* 0x0000040000007824 */ /* 0x000fe200078e00ff */
[----:B------:R-:W-:-:S04]  /*f500*/  LOP3.LUT R5, R4, 0x1c0, R53, 0xf8, !PT ;  /* 0x000001c004057812 */ /* 0x000fc800078ef835 */
[----:B------:R-:W-:Y:S02]  /*f510*/  LOP3.LUT R8, R5, R228, RZ, 0x3c, !PT ;  /* 0x000000e405087212 */ /* 0x000fe400078e3cff */
[----:B------:R-:W-:-:S04]  /*f520*/  LOP3.LUT R0, R0, 0x7fffe000, RZ, 0xc0, !PT ;  /* 0x7fffe00000007812 */ /* 0x000fc800078ec0ff */
[----:B------:R-:W-:-:S05]  /*f530*/  IADD3 R9, R8, R0, R227 ;  /* 0x0000000008097210 */ /* 0x000fca0007ffe0e3 */
[----:B------:R-:W-:-:S05]  /*f540*/  IMAD R0, R9, 0x2, R18 ;  /* 0x0000000209007824 */ /* 0x000fca00078e0212 */
[----:B------:R-:W0:Y:S02]  /*f550*/  LDS.128 R8, [R0+0x14400] ;  /* 0x0144000000087984 */ /* 0x000e240000000c00 */
[--C-:B0-----:R-:W-:Y:S02]  /*f560*/  HADD2.F32 R38, -RZ, R8.reuse.H0_H0 ;  /* 0x20000008ff267230 */ /* 0x101fe40000004100 */
[----:B------:R-:W-:Y:S02]  /*f570*/  HADD2.F32 R8, -RZ, R8.H1_H1 ;  /* 0x30000008ff087230 */ /* 0x000fe40000004100 */
[----:B------:R-:W-:Y:S02]  /*f580*/  HADD2.F32 R39, -RZ, R9.H0_H0 ;  /* 0x20000009ff277230 */ /* 0x000fe40000004100 */
[C---:B------:R-:W-:Y:S01]  /*f590*/  FMUL.FTZ R49, R38.reuse, R45 ;  /* 0x0000002d26317220 */ /* 0x040fe20000410000 */
[----:B------:R-:W-:Y:S01]  /*f5a0*/  FMUL.FTZ R51, R38, R43 ;  /* 0x0000002b26337220 */ /* 0x000fe20000410000 */
[----:B------:R-:W-:-:S02]  /*f5b0*/  HADD2.F32 R38, -RZ, R20.H1_H1 ;  /* 0x30000014ff267230 */ /* 0x000fc40000004100 */
[----:B------:R-:W-:Y:S01]  /*f5c0*/  FMUL.FTZ R53, R8, R47 ;  /* 0x0000002f08357220 */ /* 0x000fe20000410000 */
[----:B------:R-:W-:Y:S02]  /*f5d0*/  HADD2.F32 R9, -RZ, R9.H1_H1 ;  /* 0x30000009ff097230 */ /* 0x000fe40000004100 */
[--C-:B------:R-:W-:Y:S02]  /*f5e0*/  HADD2.F32 R40, -RZ, R10.reuse.H0_H0 ;  /* 0x2000000aff287230 */ /* 0x100fe40000004100 */
[----:B------:R-:W-:Y:S01]  /*f5f0*/  FMUL.FTZ R46, R39, R38 ;  /* 0x00000026272e7220 */ /* 0x000fe20000410000 */
[----:B------:R-:W-:Y:S02]  /*f600*/  HADD2.F32 R10, -RZ, R10.H1_H1 ;  /* 0x3000000aff0a7230 */ /* 0x000fe40000004100 */
[--C-:B------:R-:W-:Y:S02]  /*f610*/  HADD2.F32 R41, -RZ, R11.reuse.H0_H0 ;  /* 0x2000000bff297230 */ /* 0x100fe40000004100 */
[----:B------:R-:W-:Y:S01]  /*f620*/  HADD2.F32 R11, -RZ, R11.H1_H1 ;  /* 0x3000000bff0b7230 */ /* 0x000fe20000004100 */
[----:B--2---:R-:W0:Y:S02]  /*f630*/  LDS.128 R4, [R50] ;  /* 0x0000000032047984 */ /* 0x004e240000000c00 */
[----:B0-----:R-:W-:-:S02]  /*f640*/  HADD2.F32 R34, -RZ, R4.H0_H0 ;  /* 0x20000004ff227230 */ /* 0x001fc40000004100 */
[----:B------:R-:W-:Y:S02]  /*f650*/  HADD2.F32 R4, -RZ, R4.H1_H1 ;  /* 0x30000004ff047230 */ /* 0x000fe40000004100 */
[----:B------:R-:W-:Y:S02]  /*f660*/  HADD2.F32 R35, -RZ, R5.H0_H0 ;  /* 0x20000005ff237230 */ /* 0x000fe40000004100 */
[C---:B------:R-:W-:Y:S01]  /*f670*/  FFMA.FTZ R49, R34.reuse, R43, -R49 ;  /* 0x0000002b22317223 */ /* 0x040fe20000010831 */
[----:B------:R-:W-:Y:S02]  /*f680*/  HADD2.F32 R43, -RZ, R13.H0_H0 ;  /* 0x2000000dff2b7230 */ /* 0x000fe40000004100 */
[----:B------:R-:W-:Y:S01]  /*f690*/  FFMA.FTZ R51, R34, R45, R51 ;  /* 0x0000002d22337223 */ /* 0x000fe20000010033 */
[----:B------:R-:W-:Y:S02]  /*f6a0*/  HADD2.F32 R34, -RZ, R12.H1_H1 ;  /* 0x3000000cff227230 */ /* 0x000fe40000004100 */
[----:B------:R-:W-:-:S02]  /*f6b0*/  HADD2.F32 R5, -RZ, R5.H1_H1 ;  /* 0x30000005ff057230 */ /* 0x000fc40000004100 */
[-C--:B------:R-:W-:Y:S01]  /*f6c0*/  FMUL.FTZ R45, R8, R43.reuse ;  /* 0x0000002b082d7220 */ /* 0x080fe20000410000 */
[C---:B------:R-:W-:Y:S01]  /*f6d0*/  FFMA.FTZ R42, R4.reuse, R43, -R53 ;  /* 0x0000002b042a7223 */ /* 0x040fe20000010835 */
[----:B------:R-:W-:Y:S01]  /*f6e0*/  FMUL.FTZ R39, R39, R34 ;  /* 0x0000002227277220 */ /* 0x000fe20000410000 */
[----:B------:R-:W-:Y:S02]  /*f6f0*/  HADD2.F32 R8, -RZ, R21.H1_H1 ;  /* 0x30000015ff087230 */ /* 0x000fe40000004100 */
[----:B------:R-:W-:Y:S01]  /*f700*/  FFMA.FTZ R44, R4, R47, R45 ;  /* 0x0000002f042c7223 */ /* 0x000fe2000001002d */
[----:B------:R-:W-:Y:S02]  /*f710*/  HADD2.F32 R4, -RZ, R13.H1_H1 ;  /* 0x3000000dff047230 */ /* 0x000fe40000004100 */
[C---:B------:R-:W-:Y:S01]  /*f720*/  FFMA.FTZ R38, R35.reuse, R38, R39 ;  /* 0x0000002623267223 */ /* 0x040fe20000010027 */
[----:B------:R-:W-:Y:S02]  /*f730*/  HADD2.F32 R39, -RZ, R24.H0_H0 ;  /* 0x20000018ff277230 */ /* 0x000fe40000004100 */
[----:B------:R-:W-:Y:S01]  /*f740*/  FFMA.FTZ R46, R35, R34, -R46 ;  /* 0x00000022232e7223 */ /* 0x000fe2000001082e */
[----:B------:R-:W-:-:S02]  /*f750*/  HADD2.F32 R36, -RZ, R6.H0_H0 ;  /* 0x20000006ff247230 */ /* 0x000fc40000004100 */
[C---:B------:R-:W-:Y:S01]  /*f760*/  FMUL.FTZ R34, R9.reuse, R8 ;  /* 0x0000000809227220 */ /* 0x040fe20000410000 */
[----:B------:R-:W-:Y:S02]  /*f770*/  HADD2.F32 R35, -RZ, R14.H0_H0 ;  /* 0x2000000eff237230 */ /* 0x000fe40000004100 */
[-C--:B------:R-:W-:Y:S01]  /*f780*/  FMUL.FTZ R48, R9, R4.reuse ;  /* 0x0000000409307220 */ /* 0x080fe20000410000 */
[----:B------:R-:W-:Y:S02]  /*f790*/  HADD2.F32 R43, -RZ, R25.H0_H0 ;  /* 0x20000019ff2b7230 */ /* 0x000fe40000004100 */
[C---:B------:R-:W-:Y:S01]  /*f7a0*/  FMUL.FTZ R53, R40.reuse, R39 ;  /* 0x0000002728357220 */ /* 0x040fe20000410000 */
[----:B------:R-:W-:Y:S02]  /*f7b0*/  HADD2.F32 R9, -RZ, R15.H0_H0 ;  /* 0x2000000fff097230 */ /* 0x000fe40000004100 */
[C---:B------:R-:W-:Y:S01]  /*f7c0*/  FFMA.FTZ R45, R5.reuse, R4, -R34 ;  /* 0x00000004052d7223 */ /* 0x040fe20000010822 */
[-C--:B------:R-:W-:Y:S01]  /*f7d0*/  FMUL.FTZ R40, R40, R35.reuse ;  /* 0x0000002328287220 */ /* 0x080fe20000410000 */
[----:B------:R-:W-:Y:S01]  /*f7e0*/  FFMA.FTZ R47, R5, R8, R48 ;  /* 0x00000008052f7223 */ /* 0x000fe20000010030 */
[----:B------:R-:W-:Y:S01]  /*f7f0*/  FFMA.FTZ R53, R36, R35, -R53 ;  /* 0x0000002324357223 */ /* 0x000fe20000010835 */
[----:B------:R-:W-:-:S02]  /*f800*/  HADD2.F32 R6, -RZ, R6.H1_H1 ;  /* 0x30000006ff067230 */ /* 0x000fc40000004100 */
[C---:B------:R-:W-:Y:S01]  /*f810*/  FMUL.FTZ R5, R10.reuse, R43 ;  /* 0x0000002b0a057220 */ /* 0x040fe20000410000 */
[----:B------:R-:W-:Y:S01]  /*f820*/  FMUL.FTZ R35, R10, R9 ;  /* 0x000000090a237220 */ /* 0x000fe20000410000 */
[----:B------:R-:W-:Y:S02]  /*f830*/  HADD2.F32 R10, -RZ, R24.H1_H1 ;  /* 0x30000018ff0a7230 */ /* 0x000fe40000004100 */
[----:B------:R-:W-:Y:S01]  /*f840*/  FFMA.FTZ R40, R36, R39, R40 ;  /* 0x0000002724287223 */ /* 0x000fe20000010028 */
[----:B------:R-:W-:Y:S02]  /*f850*/  HADD2.F32 R34, -RZ, R25.H1_H1 ;  /* 0x30000019ff227230 */ /* 0x000fe40000004100 */
[C---:B------:R-:W-:Y:S01]  /*f860*/  FFMA.FTZ R36, R6.reuse, R9, -R5 ;  /* 0x0000000906247223 */ /* 0x040fe20000010805 */
[----:B------:R-:W-:Y:S02]  /*f870*/  HADD2.F32 R4, -RZ, R14.H1_H1 ;  /* 0x3000000eff047230 */ /* 0x000fe40000004100 */
[----:B------:R-:W-:Y:S01]  /*f880*/  FFMA.FTZ R35, R6, R43, R35 ;  /* 0x0000002b06237223 */ /* 0x000fe20000010023 */
[----:B------:R-:W-:-:S02]  /*f890*/  HADD2.F32 R8, -RZ, R15.H1_H1 ;  /* 0x3000000fff087230 */ /* 0x000fc40000004100 */
[----:B------:R-:W-:Y:S01]  /*f8a0*/  FMUL.FTZ R6, R41, R10 ;  /* 0x0000000a29067220 */ /* 0x000fe20000410000 */
[--C-:B------:R-:W-:Y:S02]  /*f8b0*/  HADD2.F32 R37, -RZ, R7.reuse.H0_H0 ;  /* 0x20000007ff257230 */ /* 0x100fe40000004100 */
[----:B------:R-:W-:Y:S01]  /*f8c0*/  FMUL.FTZ R48, R11, R34 ;  /* 0x000000220b307220 */ /* 0x000fe20000410000 */
[----:B------:R-:W-:Y:S02]  /*f8d0*/  HADD2.F32 R7, -RZ, R7.H1_H1 ;  /* 0x30000007ff077230 */ /* 0x000fe40000004100 */
[----:B------:R-:W-:Y:S01]  /*f8e0*/  FMUL.FTZ R41, R41, R4 ;  /* 0x0000000429297220 */ /* 0x000fe20000410000 */
[----:B------:R-:W-:Y:S01]  /*f8f0*/  FMUL.FTZ R5, R11, R8 ;  /* 0x000000080b057220 */ /* 0x000fe20000410000 */
[----:B------:R-:W-:Y:S01]  /*f900*/  FFMA.FTZ R11, R37, R4, -R6 ;  /* 0x00000004250b7223 */ /* 0x000fe20000010806 */
[----:B------:R-:W-:Y:S01]  /*f910*/  F2FP.F16.F32.PACK_AB R4, R42, R49 ;  /* 0x000000312a04723e */ /* 0x000fe200000000ff */
[----:B------:R-:W-:Y:S01]  /*f920*/  FFMA.FTZ R48, R7, R8, -R48 ;  /* 0x0000000807307223 */ /* 0x000fe20000010830 */
[----:B------:R-:W-:Y:S01]  /*f930*/  FFMA.FTZ R41, R37, R10, R41 ;  /* 0x0000000a25297223 */ /* 0x000fe20000010029 */
[----:B------:R-:W-:Y:S01]  /*f940*/  FFMA.FTZ R34, R7, R34, R5 ;  /* 0x0000002207227223 */ /* 0x000fe20000010005 */
        /* <DEDUP_REMOVED lines=9> */
.L_x_816:
[----:B------:R-:W-:Y:S05]  /*f9e0*/  BSYNC B1 ;  /* 0x0000000000017941 */ /* 0x000fea0003800000 */
.L_x_815:
[----:B-12---:R-:W-:Y:S01]  /*f9f0*/  IADD3 R0, R212, 0x20, RZ ;  /* 0x00000020d4007810 */ /* 0x006fe20007ffe0ff */
[----:B------:R-:W-:Y:S03]  /*fa00*/  BSSY B1, `(.L_x_819) ;  /* 0x00000b9000017945 */ /* 0x000fe60003800000 */
[----:B------:R-:W-:-:S13]  /*fa10*/  ISETP.GE.AND P0, PT, R0, R3, PT ;  /* 0x000000030000720c */ /* 0x000fda0003f06270 */
[----:B------:R-:W-:Y:S05]  /*fa20*/  @P0 BRA `(.L_x_820) ;  /* 0x0000000800d80947 */ /* 0x000fea0003800000 */
[----:B------:R-:W1:Y:S01]  /*fa30*/  LDC R51, c[0x0][0x3f4] ;  /* 0x0000fd00ff337b82 */ /* 0x000e620000000800 */
[----:B------:R-:W-:Y:S01]  /*fa40*/  BSSY B2, `(.L_x_821) ;  /* 0x000005c000027945 */ /* 0x000fe20003800000 */
[----:B------:R-:W-:Y:S02]  /*fa50*/  SHF.R.U32.HI R54, RZ, 0x3, R223 ;  /* 0x00000003ff367819 */ /* 0x000fe400000116df */
[-C--:B-1----:R-:W-:Y:S02]  /*fa60*/  ISETP.GE.AND P0, PT, R16, R51.reuse, PT ;  /* 0x000000331000720c */ /* 0x082fe40003f06270 */
[----:B------:R-:W-:-:S11]  /*fa70*/  ISETP.GE.AND P1, PT, R213, R51, PT ;  /* 0x00000033d500720c */ /* 0x000fd60003f26270 */
[----:B------:R-:W-:Y:S05]  /*fa80*/  @P0 BRA `(.L_x_822) ;  /* 0x00000004005c0947 */ /* 0x000fea0003800000 */
[----:B------:R-:W2:Y:S01]  /*fa90*/  LDL R52, [R1+0x80] ;  /* 0x0000800001347983 */ /* 0x000ea20000100800 */
[----:B------:R-:W-:Y:S01]  /*faa0*/  LEA.HI R0, R51, R232, RZ, 0x1d ;  /* 0x000000e833007211 */ /* 0x000fe200078fe8ff */
[----:B------:R-:W-:Y:S02]  /*fab0*/  HADD2.F32 R42, -RZ, R26.H0_H0 ;  /* 0x2000001aff2a7230 */ /* 0x000fe40000004100 */
[--C-:B------:R-:W-:Y:S01]  /*fac0*/  HADD2.F32 R44, -RZ, R30.reuse.H0_H0 ;  /* 0x2000001eff2c7230 */ /* 0x100fe20000004100 */
[----:B0-----:R-:W-:Y:S01]  /*fad0*/  SHF.R.S32.HI R5, RZ, 0x1f, R0 ;  /* 0x0000001fff057819 */ /* 0x001fe20000011400 */
[----:B------:R-:W-:Y:S02]  /*fae0*/  IMAD.SHL.U32 R4, R0, 0x8, RZ ;  /* 0x0000000800047824 */ /* 0x000fe400078e00ff */
[----:B------:R-:W-:Y:S01]  /*faf0*/  HADD2.F32 R46, -RZ, R31.H0_H0 ;  /* 0x2000001fff2e7230 */ /* 0x000fe20000004100 */
[----:B------:R-:W-:Y:S01]  /*fb00*/  LEA.HI R5, R5, R0, RZ, 0x3 ;  /* 0x0000000005057211 */ /* 0x000fe200078f18ff */
[----:B------:R-:W-:Y:S01]  /*fb10*/  HADD2.F32 R55, -RZ, R30.H1_H1 ;  /* 0x3000001eff377230 */ /* 0x000fe20000004100 */
[----:B------:R-:W-:Y:S01]  /*fb20*/  LOP3.LUT R0, R223, 0x38, R4, 0xf8, !PT ;  /* 0x00000038df007812 */ /* 0x000fe200078ef804 */
[----:B------:R-:W-:-:S02]  /*fb30*/  HADD2.F32 R53, -RZ, R26.H1_H1 ;  /* 0x3000001aff357230 */ /* 0x000fc40000004100 */
[----:B------:R-:W-:Y:S01]  /*fb40*/  IMAD.SHL.U32 R5, R5, 0x400, RZ ;  /* 0x0000040005057824 */ /* 0x000fe200078e00ff */
[----:B------:R-:W-:Y:S01]  /*fb50*/  LOP3.LUT R9, R0, R54, RZ, 0x3c, !PT ;  /* 0x0000003600097212 */ /* 0x000fe200078e3cff */
[----:B------:R-:W-:Y:S02]  /*fb60*/  HADD2.F32 R57, -RZ, R31.H1_H1 ;  /* 0x3000001fff397230 */ /* 0x000fe40000004100 */
[----:B------:R-:W-:Y:S01]  /*fb70*/  HADD2.F32 R50, -RZ, R33.H0_H0 ;  /* 0x20000021ff327230 */ /* 0x000fe20000004100 */
[----:B------:R-:W-:Y:S01]  /*fb80*/  LOP3.LUT R0, R5, 0x7fffe000, RZ, 0xc0, !PT ;  /* 0x7fffe00005007812 */ /* 0x000fe200078ec0ff */
[----:B------:R-:W-:-:S03]  /*fb90*/  HADD2.F32 R48, -RZ, R32.H0_H0 ;  /* 0x20000020ff307230 */ /* 0x000fc60000004100 */
[----:B------:R-:W-:-:S04]  /*fba0*/  IADD3 R9, R9, R0, R226 ;  /* 0x0000000009097210 */ /* 0x000fc80007ffe0e2 */
[----:B------:R-:W-:-:S05]  /*fbb0*/  LEA R0, R9, R18, 0x1 ;  /* 0x0000001209007211 */ /* 0x000fca00078e08ff */
[----:B------:R-:W0:Y:S02]  /*fbc0*/  LDS.128 R8, [R0+0x14400] ;  /* 0x0144000000087984 */ /* 0x000e240000000c00 */
[--C-:B0-----:R-:W-:Y:S02]  /*fbd0*/  HADD2.F32 R38, -RZ, R8.reuse.H0_H0 ;  /* 0x20000008ff267230 */ /* 0x101fe40000004100 */
[----:B------:R-:W-:Y:S02]  /*fbe0*/  HADD2.F32 R8, -RZ, R8.H1_H1 ;  /* 0x30000008ff087230 */ /* 0x000fe40000004100 */
[----:B------:R-:W-:Y:S02]  /*fbf0*/  HADD2.F32 R39, -RZ, R9.H0_H0 ;  /* 0x20000009ff277230 */ /* 0x000fe40000004100 */
[-C--:B------:R-:W-:Y:S01]  /*fc00*/  FMUL.FTZ R43, R44, R38.reuse ;  /* 0x000000262c2b7220 */ /* 0x080fe20000410000 */
[----:B------:R-:W-:Y:S01]  /*fc10*/  FMUL.FTZ R45, R42, R38 ;  /* 0x000000262a2d7220 */ /* 0x000fe20000410000 */
[----:B------:R-:W-:-:S02]  /*fc20*/  HADD2.F32 R38, -RZ, R27.H0_H0 ;  /* 0x2000001bff267230 */ /* 0x000fc40000004100 */
[-C--:B------:R-:W-:Y:S01]  /*fc30*/  FMUL.FTZ R47, R46, R8.reuse ;  /* 0x000000082e2f7220 */ /* 0x080fe20000410000 */
        /* <DEDUP_REMOVED lines=10> */
[----:B------:R-:W-:Y:S01]  /*fce0*/  FFMA.FTZ R43, R42, R34, -R43 ;  /* 0x000000222a2b7223 */ /* 0x000fe2000001082b */
[-C--:B------:R-:W-:Y:S01]  /*fcf0*/  FMUL.FTZ R42, R53, R39.reuse ;  /* 0x00000027352a7220 */ /* 0x080fe20000410000 */
[----:B------:R-:W-:Y:S01]  /*fd00*/  FFMA.FTZ R8, R38, R4, -R47 ;  /* 0x0000000426087223 */ /* 0x000fe2000001082f */
[----:B------:R-:W-:Y:S01]  /*fd10*/  FMUL.FTZ R38, R55, R39 ;  /* 0x0000002737267220 */ /* 0x000fe20000410000 */
[----:B------:R-:W-:Y:S02]  /*fd20*/  HADD2.F32 R39, -RZ, R27.H1_H1 ;  /* 0x3000001bff277230 */ /* 0x000fe40000004100 */
[----:B------:R-:W-:Y:S01]  /*fd30*/  FFMA.FTZ R45, R44, R34, R45 ;  /* 0x000000222c2d7223 */ /* 0x000fe2000001002d */
[----:B------:R-:W-:-:S02]  /*fd40*/  HADD2.F32 R5, -RZ, R5.H1_H1 ;  /* 0x30000005ff057230 */ /* 0x000fc40000004100 */
[----:B------:R-:W-:Y:S01]  /*fd50*/  FFMA.FTZ R34, R46, R4, R49 ;  /* 0x000000042e227223 */ /* 0x000fe20000010031 */
[-C--:B------:R-:W-:Y:S01]  /*fd60*/  FMUL.FTZ R4, R57, R9.reuse ;  /* 0x0000000939047220 */ /* 0x080fe20000410000 */
[----:B------:R-:W-:Y:S01]  /*fd70*/  FMUL.FTZ R44, R39, R9 ;  /* 0x00000009272c7220 */ /* 0x000fe20000410000 */
[--C-:B------:R-:W-:Y:S02]  /*fd80*/  HADD2.F32 R36, -RZ, R6.reuse.H0_H0 ;  /* 0x20000006ff247230 */ /* 0x100fe40000004100 */
[----:B------:R-:W-:Y:S01]  /*fd90*/  FFMA.FTZ R38, R53, R35, -R38 ;  /* 0x0000002335267223 */ /* 0x000fe20000010826 */
[----:B------:R-:W-:Y:S01]  /*fda0*/  FFMA.FTZ R9, R39, R5, -R4 ;  /* 0x0000000527097223 */ /* 0x000fe20000010804 */
[----:B------:R-:W-:Y:S01]  /*fdb0*/  FFMA.FTZ R42, R55, R35, R42 ;  /* 0x00000023372a7223 */ /* 0x000fe2000001002a */
[----:B------:R-:W-:Y:S02]  /*fdc0*/  HADD2.F32 R4, -RZ, R29.H0_H0 ;  /* 0x2000001dff047230 */ /* 0x000fe40000004100 */
[----:B------:R-:W-:Y:S01]  /*fdd0*/  FFMA.FTZ R35, R57, R5, R44 ;  /* 0x0000000539237223 */ /* 0x000fe2000001002c */
[----:B------:R-:W-:-:S02]  /*fde0*/  HADD2.F32 R6, -RZ, R6.H1_H1 ;  /* 0x30000006ff067230 */ /* 0x000fc40000004100 */
[-C--:B------:R-:W-:Y:S01]  /*fdf0*/  FMUL.FTZ R5, R50, R10.reuse ;  /* 0x0000000a32057220 */ /* 0x080fe20000410000 */
[----:B------:R-:W-:Y:S02]  /*fe00*/  HADD2.F32 R46, -RZ, R28.H0_H0 ;  /* 0x2000001cff2e7230 */ /* 0x000fe40000004100 */
[----:B------:R-:W-:Y:S01]  /*fe10*/  FMUL.FTZ R49, R4, R10 ;  /* 0x0000000a04317220 */ /* 0x000fe20000410000 */
[----:B------:R-:W-:Y:S01]  /*fe20*/  FMUL.FTZ R39, R48, R40 ;  /* 0x0000002830277220 */ /* 0x000fe20000410000 */
[----:B------:R-:W-:Y:S01]  /*fe30*/  FFMA.FTZ R10, R4, R6, -R5 ;  /* 0x00000006040a7223 */ /* 0x000fe20000010805 */
[----:B------:R-:W-:Y:S02]  /*fe40*/  HADD2.F32 R55, -RZ, R32.H1_H1 ;  /* 0x30000020ff377230 */ /* 0x000fe40000004100 */
[C---:B------:R-:W-:Y:S01]  /*fe50*/  FMUL.FTZ R47, R46.reuse, R40 ;  /* 0x000000282e2f7220 */ /* 0x040fe20000410000 */
[----:B------:R-:W-:Y:S02]  /*fe60*/  HADD2.F32 R57, -RZ, R33.H1_H1 ;  /* 0x30000021ff397230 */ /* 0x000fe40000004100 */
[----:B------:R-:W-:Y:S01]  /*fe70*/  FFMA.FTZ R39, R46, R36, -R39 ;  /* 0x000000242e277223 */ /* 0x000fe20000010827 */
[----:B------:R-:W-:-:S02]  /*fe80*/  HADD2.F32 R5, -RZ, R28.H1_H1 ;  /* 0x3000001cff057230 */ /* 0x000fc40000004100 */
[----:B------:R-:W-:Y:S01]  /*fe90*/  FFMA.FTZ R47, R48, R36, R47 ;  /* 0x00000024302f7223 */ /* 0x000fe2000001002f */
[----:B------:R-:W-:Y:S02]  /*fea0*/  HADD2.F32 R53, -RZ, R29.H1_H1 ;  /* 0x3000001dff357230 */ /* 0x000fe40000004100 */
[----:B------:R-:W-:Y:S01]  /*feb0*/  FFMA.FTZ R36, R50, R6, R49 ;  /* 0x0000000632247223 */ /* 0x000fe20000010031 */
[--C-:B------:R-:W-:Y:S02]  /*fec0*/  HADD2.F32 R37, -RZ, R7.reuse.H0_H0 ;  /* 0x20000007ff257230 */ /* 0x100fe40000004100 */
[----:B------:R-:W-:Y:S01]  /*fed0*/  FMUL.FTZ R4, R55, R41 ;  /* 0x0000002937047220 */ /* 0x000fe20000410000 */
[----:B------:R-:W-:Y:S02]  /*fee0*/  HADD2.F32 R7, -RZ, R7.H1_H1 ;  /* 0x30000007ff077230 */ /* 0x000fe40000004100 */
[----:B------:R-:W-:Y:S01]  /*fef0*/  FMUL.FTZ R40, R57, R11 ;  /* 0x0000000b39287220 */ /* 0x000fe20000410000 */
[----:B------:R-:W-:Y:S01]  /*ff00*/  FMUL.FTZ R6, R5, R41 ;  /* 0x0000002905067220 */ /* 0x000fe20000410000 */
[----:B------:R-:W-:Y:S01]  /*ff10*/  FMUL.FTZ R44, R53, R11 ;  /* 0x0000000b352c7220 */ /* 0x000fe20000410000 */
[----:B------:R-:W-:Y:S01]  /*ff20*/  FFMA.FTZ R11, R5, R37, -R4 ;  /* 0x00000025050b7223 */ /* 0x000fe20000010804 */
[----:B------:R-:W-:Y:S01]  /*ff30*/  FFMA.FTZ R40, R53, R7, -R40 ;  /* 0x0000000735287223 */ /* 0x000fe20000010828 */
[----:B------:R-:W-:Y:S01]  /*ff40*/  FFMA.FTZ R37, R55, R37, R6 ;  /* 0x0000002537257223 */ /* 0x000fe20000010006 */
[----:B------:R-:W-:Y:S01]  /*ff50*/  FFMA.FTZ R44, R57, R7, R44 ;  /* 0x00000007392c7223 */ /* 0x000fe2000001002c */
[----:B------:R-:W-:-:S02]  /*ff60*/  F2FP.F16.F32.PACK_AB R4, R8, R43 ;  /* 0x0000002b0804723e */ /* 0x000fc400000000ff */
[----:B------:R-:W-:Y:S02]  /*ff70*/  F2FP.F16.F32.PACK_AB R5, R9, R38 ;  /* 0x000000260905723e */ /* 0x000fe400000000ff */
[----:B------:R-:W-:Y:S02]  /*ff80*/  F2FP.F16.F32.PACK_AB R6, R10, R39 ;  /* 0x000000270a06723e */ /* 0x000fe400000000ff */
[----:B------:R-:W-:Y:S02]  /*ff90*/  F2FP.F16.F32.PACK_AB R7, R40, R11 ;  /* 0x0000000b2807723e */ /* 0x000fe400000000ff */
[----:B------:R-:W-:Y:S02]  /*ffa0*/  F2FP.F16.F32.PACK_AB R8, R34, R45 ;  /* 0x0000002d2208723e */ /* 0x000fe400000000ff */
[----:B------:R-:W-:Y:S01]  /*ffb0*/  F2FP.F16.F32.PACK_AB R9, R35, R42 ;  /* 0x0000002a2309723e */ /* 0x000fe200000000ff */
[----:B------:R1:W-:Y:S01]  /*ffc0*/  STS.128 [R52], R4 ;  /* 0x0000000434007388 */ /* 0x0003e20000000c00 */
[----:B------:R-:W-:-:S02]  /*ffd0*/  F2FP.F16.F32.PACK_AB R10, R36, R47 ;  /* 0x0000002f240a723e */ /* 0x000fc400000000ff */
[----:B------:R-:W-:-:S05]  /*ffe0*/  F2FP.F16.F32.PACK_AB R11, R44, R37 ;  /* 0x000000252c0b723e */ /* 0x000fca00000000ff */
[----:B------:R1:W-:Y:S02]  /*fff0*/  STS.128 [R0+0x14400], R8 ;  /* 0x0144000800007388 */ /* 0x0003e40000000c00 */
.L_x_822:
[----:B------:R-:W-:Y:S05]  /*10000*/  BSYNC B2 ;  /* 0x0000000000027941 */ /* 0x000fea0003800000 */
.L_x_821:
[----:B------:R-:W-:Y:S05]  /*10010*/  @P1 BRA `(.L_x_820) ;  /* 0x00000004005c1947 */ /* 0x000fea0003800000 */
[----:B-1----:R-:W0:Y:S01]  /*10020*/  LDL R52, [R1+0x7c] ;  /* 0x00007c0001347983 */ /* 0x002e220000100800 */
[----:B------:R-:W-:Y:S01]  /*10030*/  LEA.HI R51, R51, R234, RZ, 0x1d ;  /* 0x000000ea33337211 */ /* 0x000fe200078fe8ff */
[----:B------:R-:W-:Y:S02]  /*10040*/  HADD2.F32 R42, -RZ, R12.H0_H0 ;  /* 0x2000000cff2a7230 */ /* 0x000fe40000004100 */
[--C-:B------:R-:W-:Y:S01]  /*10050*/  HADD2.F32 R44, -RZ, R20.reuse.H0_H0 ;  /* 0x20000014ff2c7230 */ /* 0x100fe20000004100 */
[----:B------:R-:W-:Y:S01]  /*10060*/  SHF.R.S32.HI R4, RZ, 0x1f, R51 ;  /* 0x0000001fff047819 */ /* 0x000fe20000011433 */
        /* <DEDUP_REMOVED lines=14> */
[----:B------:R-:W1:Y:S02]  /*10150*/  LDS.128 R8, [R0+0x14400] ;  /* 0x0144000000087984 */ /* 0x000e640000000c00 */
[--C-:B-1----:R-:W-:Y:S02]  /*10160*/  HADD2.F32 R38, -RZ, R8.reuse.H0_H0 ;  /* 0x20000008ff267230 */ /* 0x102fe40000004100 */
        /* <DEDUP_REMOVED lines=12> */
[----:B0-----:R-:W0:Y:S02]  /*10230*/  LDS.128 R4, [R52] ;  /* 0x0000000034047984 */ /* 0x001e240000000c00 */
        /* <DEDUP_REMOVED lines=53> */
.L_x_820:
[----:B------:R-:W-:Y:S05]  /*10590*/  BSYNC B1 ;  /* 0x0000000000017941 */ /* 0x000fea0003800000 */
.L_x_819:
[----:B-12---:R-:W-:Y:S01]  /*105a0*/  VIADD R0, R212, 0x40 ;  /* 0x00000040d4007836 */ /* 0x006fe20000000000 */
[----:B------:R-:W-:Y:S04]  /*105b0*/  BSSY B1, `(.L_x_823) ;  /* 0x00000b9000017945 */ /* 0x000fe80003800000 */
        /* <DEDUP_REMOVED lines=12> */
[----:B------:R-:W-:Y:S01]  /*10680*/  SHF.R.S32.HI R7, RZ, 0x1f, R0 ;  /* 0x0000001fff077819 */ /* 0x000fe20000011400 */
[----:B0-----:R-:W-:Y:S02]  /*10690*/  IMAD.SHL.U32 R5, R0, 0x8, RZ ;  /* 0x0000000800057824 */ /* 0x001fe400078e00ff */
[--C-:B------:R-:W-:Y:S01]  /*106a0*/  HADD2.F32 R46, -RZ, R31.reuse.H0_H0 ;  /* 0x2000001fff2e7230 */ /* 0x100fe20000004100 */
[----:B------:R-:W-:Y:S01]  /*106b0*/  LEA.HI R7, R7, R0, RZ, 0x3 ;  /* 0x0000000007077211 */ /* 0x000fe200078f18ff */
[----:B------:R-:W-:Y:S01]  /*106c0*/  HADD2.F32 R55, -RZ, R30.H1_H1 ;  /* 0x3000001eff377230 */ /* 0x000fe20000004100 */
[----:B------:R-:W-:Y:S01]  /*106d0*/  LOP3.LUT R0, R222, 0x38, R5, 0xf8, !PT ;  /* 0x00000038de007812 */ /* 0x000fe200078ef805 */
[----:B------:R-:W-:Y:S01]  /*106e0*/  HADD2.F32 R53, -RZ, R26.H1_H1 ;  /* 0x3000001aff357230 */ /* 0x000fe20000004100 */
[----:B------:R-:W-:Y:S01]  /*106f0*/  SHF.L.U32 R7, R7, 0xa, RZ ;  /* 0x0000000a07077819 */ /* 0x000fe200000006ff */
[----:B------:R-:W-:Y:S01]  /*10700*/  HADD2.F32 R57, -RZ, R31.H1_H1 ;  /* 0x3000001fff397230 */ /* 0x000fe20000004100 */
[----:B------:R-:W-:Y:S01]  /*10710*/  LOP3.LUT R0, R0, R54, RZ, 0x3c, !PT ;  /* 0x0000003600007212 */ /* 0x000fe200078e3cff */
[----:B------:R-:W-:Y:S01]  /*10720*/  HADD2.F32 R50, -RZ, R33.H0_H0 ;  /* 0x20000021ff327230 */ /* 0x000fe20000004100 */
[----:B------:R-:W-:Y:S01]  /*10730*/  LOP3.LUT R9, R7, 0x7fffe000, RZ, 0xc0, !PT ;  /* 0x7fffe00007097812 */ /* 0x000fe200078ec0ff */
[----:B------:R-:W-:-:S03]  /*10740*/  HADD2.F32 R48, -RZ, R32.H0_H0 ;  /* 0x20000020ff307230 */ /* 0x000fc60000004100 */
[----:B------:R-:W-:-:S05]  /*10750*/  IADD3 R9, R0, R9, R225 ;  /* 0x0000000900097210 */ /* 0x000fca0007ffe0e1 */
[----:B------:R-:W-:-:S05]  /*10760*/  IMAD R0, R9, 0x2, R18 ;  /* 0x0000000209007824 */ /* 0x000fca00078e0212 */
        /* <DEDUP_REMOVED lines=68> */
.L_x_826:
[----:B------:R-:W-:Y:S05]  /*10bb0*/  BSYNC B2 ;  /* 0x0000000000027941 */ /* 0x000fea0003800000 */
.L_x_825:
[----:B------:R-:W-:Y:S05]  /*10bc0*/  @P1 BRA `(.L_x_824) ;  /* 0x00000004005c1947 */ /* 0x000fea0003800000 */
[----:B-1----:R-:W2:Y:S01]  /*10bd0*/  LDL R52, [R1+0x74] ;  /* 0x0000740001347983 */ /* 0x002ea20000100800 */
        /* <DEDUP_REMOVED lines=11> */
[----:B------:R-:W-:Y:S01]  /*10c90*/  HADD2.F32 R50, -RZ, R25.H0_H0 ;  /* 0x20000019ff327230 */ /* 0x000fe20000004100 */
[----:B------:R-:W-:Y:S01]  /*10ca0*/  LOP3.LUT R0, R0, R54, RZ, 0x3c, !PT ;  /* 0x0000003600007212 */ /* 0x000fe200078e3cff */
[----:B------:R-:W-:Y:S01]  /*10cb0*/  HADD2.F32 R48, -RZ, R24.H0_H0 ;  /* 0x20000018ff307230 */ /* 0x000fe20000004100 */
[----:B------:R-:W-:Y:S01]  /*10cc0*/  LOP3.LUT R9, R51, 0x7fffe000, RZ, 0xc0, !PT ;  /* 0x7fffe00033097812 */ /* 0x000fe200078ec0ff */
[----:B------:R-:W-:-:S03]  /*10cd0*/  HADD2.F32 R51, -RZ, R12.H1_H1 ;  /* 0x3000000cff337230 */ /* 0x000fc60000004100 */
        /* <DEDUP_REMOVED lines=70> */
.L_x_824:
[----:B------:R-:W-:Y:S05]  /*11140*/  BSYNC B1 ;  /* 0x0000000000017941 */ /* 0x000fea0003800000 */
.L_x_823:
[----:B-12---:R-:W-:-:S05]  /*11150*/  VIADD R0, R212, 0x60 ;  /* 0x00000060d4007836 */ /* 0x006fca0000000000 */
[----:B------:R-:W-:-:S13]  /*11160*/  ISETP.GE.AND P0, PT, R0, R3, PT ;  /* 0x000000030000720c */ /* 0x000fda0003f06270 */
[----:B------:R-:W-:Y:S05]  /*11170*/  @P0 BRA `(.L_x_803) ;  /* 0x0000000800f40947 */ /* 0x000fea0003800000 */
[----:B------:R1:W5:Y:S01]  /*11180*/  LDL R48, [R1+0x68] ;  /* 0x0000680001307983 */ /* 0x0003620000100800 */
[----:B------:R-:W2:Y:S01]  /*11190*/  LDC R47, c[0x0][0x3f4] ;  /* 0x0000fd00ff2f7b82 */ /* 0x000ea20000000800 */
[C---:B------:R-:W-:Y:S01]  /*111a0*/  IADD3 R50, R212.reuse, 0x60, RZ ;  /* 0x00000060d4327810 */ /* 0x040fe20007ffe0ff */
[----:B------:R-:W-:Y:S01]  /*111b0*/  VIADD R52, R212, 0x60 ;  /* 0x00000060d4347836 */ /* 0x000fe20000000000 */
[----:B------:R-:W-:Y:S03]  /*111c0*/  BSSY B1, `(.L_x_827) ;  /* 0x0000060000017945 */ /* 0x000fe60003800000 */
[----:B------:R-:W-:Y:S01]  /*111d0*/  IMAD.SHL.U32 R50, R50, 0x40, RZ ;  /* 0x0000004032327824 */ /* 0x000fe200078e00ff */
[----:B------:R-:W-:-:S04]  /*111e0*/  SHF.L.U32 R52, R52, 0x6, RZ ;  /* 0x0000000634347819 */ /* 0x000fc800000006ff */
[----:B------:R-:W-:Y:S02]  /*111f0*/  LOP3.LUT R50, R50, 0x1c0, RZ, 0xc0, !PT ;  /* 0x000001c032327812 */ /* 0x000fe400078ec0ff */
[----:B------:R-:W-:Y:S02]  /*11200*/  LOP3.LUT R52, R52, 0x1c0, RZ, 0xc0, !PT ;  /* 0x000001c034347812 */ /* 0x000fe400078ec0ff */
[----:B------:R-:W-:Y:S02]  /*11210*/  SHF.R.U32.HI R50, RZ, 0x3, R50 ;  /* 0x00000003ff327819 */ /* 0x000fe40000011632 */
[-C--:B--2---:R-:W-:Y:S02]  /*11220*/  ISETP.GE.AND P0, PT, R16, R47.reuse, PT ;  /* 0x0000002f1000720c */ /* 0x084fe40003f06270 */
[----:B------:R-:W-:-:S11]  /*11230*/  ISETP.GE.AND P1, PT, R213, R47, PT ;  /* 0x0000002fd500720c */ /* 0x000fd60003f26270 */
[----:B-1----:R-:W-:Y:S05]  /*11240*/  @P0 BRA `(.L_x_828) ;  /* 0x00000004005c0947 */ /* 0x002fea0003800000 */
[----:B------:R-:W2:Y:S01]  /*11250*/  LDL R53, [R1+0x70] ;  /* 0x0000700001357983 */ /* 0x000ea20000100800 */
[----:B------:R-:W-:Y:S01]  /*11260*/  LEA.HI R0, R47, R232, RZ, 0x1d ;  /* 0x000000e82f007211 */ /* 0x000fe200078fe8ff */
[----:B------:R-:W-:Y:S02]  /*11270*/  HADD2.F32 R44, -RZ, R30.H0_H0 ;  /* 0x2000001eff2c7230 */ /* 0x000fe40000004100 */
[----:B------:R-:W-:Y:S01]  /*11280*/  HADD2.F32 R42, -RZ, R26.H0_H0 ;  /* 0x2000001aff2a7230 */ /* 0x000fe20000004100 */
        /* <DEDUP_REMOVED lines=10> */
[--C-:B------:R-:W-:Y:S01]  /*11330*/  HADD2.F32 R51, -RZ, R32.reuse.H0_H0 ;  /* 0x20000020ff337230 */ /* 0x100fe20000004100 */
[----:B------:R-:W-:Y:S01]  /*11340*/  LOP3.LUT R3, R5, 0x7fffe000, RZ, 0xc0, !PT ;  /* 0x7fffe00005037812 */ /* 0x000fe200078ec0ff */
[----:B------:R-:W-:-:S03]  /*11350*/  HADD2.F32 R32, -RZ, R32.H1_H1 ;  /* 0x30000020ff207230 */ /* 0x000fc60000004100 */
[----:B-----5:R-:W-:-:S04]  /*11360*/  IADD3 R3, R0, R3, R48 ;  /* 0x0000000300037210 */ /* 0x020fc80007ffe030 */
[----:B------:R-:W-:-:S05]  /*11370*/  LEA R3, R3, R18, 0x1 ;  /* 0x0000001203037211 */ /* 0x000fca00078e08ff */
[----:B------:R-:W0:Y:S02]  /*11380*/  LDS.128 R8, [R3+0x14400] ;  /* 0x0144000003087984 */ /* 0x000e240000000c00 */
[--C-:B0-----:R-:W-:Y:S02]  /*11390*/  HADD2.F32 R37, -RZ, R8.reuse.H0_H0 ;  /* 0x20000008ff257230 */ /* 0x101fe40000004100 */
[----:B------:R-:W-:Y:S02]  /*113a0*/  HADD2.F32 R8, -RZ, R8.H1_H1 ;  /* 0x30000008ff087230 */ /* 0x000fe40000004100 */
[--C-:B------:R-:W-:Y:S02]  /*113b0*/  HADD2.F32 R38, -RZ, R9.reuse.H0_H0 ;  /* 0x20000009ff267230 */ /* 0x100fe40000004100 */
[-C--:B------:R-:W-:Y:S01]  /*113c0*/  FMUL.FTZ R41, R44, R37.reuse ;  /* 0x000000252c297220 */ /* 0x080fe20000410000 */
[----:B------:R-:W-:Y:S01]  /*113d0*/  FMUL.FTZ R37, R42, R37 ;  /* 0x000000252a257220 */ /* 0x000fe20000410000 */
[----:B------:R-:W-:Y:S01]  /*113e0*/  FMUL.FTZ R43, R46, R8 ;  /* 0x000000082e2b7220 */ /* 0x000fe20000410000 */
[----:B------:R-:W-:-:S02]  /*113f0*/  HADD2.F32 R9, -RZ, R9.H1_H1 ;  /* 0x30000009ff097230 */ /* 0x000fc40000004100 */
[----:B------:R-:W-:Y:S01]  /*11400*/  FMUL.FTZ R31, R26, R38 ;  /* 0x000000261a1f7220 */ /* 0x000fe20000410000 */
[--C-:B------:R-:W-:Y:S02]  /*11410*/  HADD2.F32 R39, -RZ, R10.reuse.H0_H0 ;  /* 0x2000000aff277230 */ /* 0x100fe40000004100 */
[----:B------:R-:W-:Y:S02]  /*11420*/  HADD2.F32 R10, -RZ, R10.H1_H1 ;  /* 0x3000000aff0a7230 */ /* 0x000fe40000004100 */
[--C-:B------:R-:W-:Y:S02]  /*11430*/  HADD2.F32 R40, -RZ, R11.reuse.H0_H0 ;  /* 0x2000000bff287230 */ /* 0x100fe40000004100 */
[----:B------:R-:W-:Y:S01]  /*11440*/  HADD2.F32 R11, -RZ, R11.H1_H1 ;  /* 0x3000000bff0b7230 */ /* 0x000fe20000004100 */
[----:B--2---:R-:W0:Y:S02]  /*11450*/  LDS.128 R4, [R53] ;  /* 0x0000000035047984 */ /* 0x004e240000000c00 */
[----:B0-----:R-:W-:-:S02]  /*11460*/  HADD2.F32 R0, -RZ, R4.H0_H0 ;  /* 0x20000004ff007230 */ /* 0x001fc40000004100 */
[----:B------:R-:W-:Y:S02]  /*11470*/  HADD2.F32 R4, -RZ, R4.H1_H1 ;  /* 0x30000004ff047230 */ /* 0x000fe40000004100 */
[----:B------:R-:W-:Y:S02]  /*11480*/  HADD2.F32 R34, -RZ, R5.H0_H0 ;  /* 0x20000005ff227230 */ /* 0x000fe40000004100 */
[-C--:B------:R-:W-:Y:S01]  /*11490*/  FFMA.FTZ R41, R42, R0.reuse, -R41 ;  /* 0x000000002a297223 */ /* 0x080fe20000010829 */
[----:B------:R-:W-:Y:S02]  /*114a0*/  HADD2.F32 R42, -RZ, R27.H0_H0 ;  /* 0x2000001bff2a7230 */ /* 0x000fe40000004100 */
[----:B------:R-:W-:Y:S01]  /*114b0*/  FFMA.FTZ R37, R44, R0, R37 ;  /* 0x000000002c257223 */ /* 0x000fe20000010025 */
[----:B------:R-:W-:Y:S02]  /*114c0*/  HADD2.F32 R5, -RZ, R5.H1_H1 ;  /* 0x30000005ff057230 */ /* 0x000fe40000004100 */
[----:B------:R-:W-:Y:S01]  /*114d0*/  FFMA.FTZ R31, R30, R34, R31 ;  /* 0x000000221e1f7223 */ /* 0x000fe2000001001f */
[----:B------:R-:W-:-:S02]  /*114e0*/  HADD2.F32 R27, -RZ, R27.H1_H1 ;  /* 0x3000001bff1b7230 */ /* 0x000fc40000004100 */
[C---:B------:R-:W-:Y:S01]  /*114f0*/  FMUL.FTZ R45, R42.reuse, R8 ;  /* 0x000000082a2d7220 */ /* 0x040fe20000410000 */
[----:B------:R-:W-:Y:S01]  /*11500*/  FFMA.FTZ R0, R42, R4, -R43 ;  /* 0x000000042a007223 */ /* 0x000fe2000001082b */
[----:B------:R-:W-:Y:S01]  /*11510*/  FMUL.FTZ R43, R30, R38 ;  /* 0x000000261e2b7220 */ /* 0x000fe20000410000 */
[----:B------:R-:W-:Y:S02]  /*11520*/  HADD2.F32 R35, -RZ, R6.H0_H0 ;  /* 0x20000006ff237230 */ /* 0x000fe40000004100 */
[----:B------:R-:W-:Y:S01]  /*11530*/  FFMA.FTZ R8, R46, R4, R45 ;  /* 0x000000042e087223 */ /* 0x000fe2000001002d */
[-C--:B------:R-:W-:Y:S01]  /*11540*/  FMUL.FTZ R4, R49, R9.reuse ;  /* 0x0000000931047220 */ /* 0x080fe20000410000 */
[----:B------:R-:W-:Y:S02]  /*11550*/  HADD2.F32 R45, -RZ, R28.H0_H0 ;  /* 0x2000001cff2d7230 */ /* 0x000fe40000004100 */
[----:B------:R-:W-:Y:S01]  /*11560*/  FFMA.FTZ R43, R26, R34, -R43 ;  /* 0x000000221a2b7223 */ /* 0x000fe2000001082b */
[C---:B------:R-:W-:Y:S01]  /*11570*/  FMUL.FTZ R30, R27.reuse, R9 ;  /* 0x000000091b1e7220 */ /* 0x040fe20000410000 */
[----:B------:R-:W-:Y:S01]  /*11580*/  FFMA.FTZ R26, R27, R5, -R4 ;  /* 0x000000051b1a7223 */ /* 0x000fe20000010804 */
[----:B------:R-:W-:-:S02]  /*11590*/  HADD2.F32 R42, -RZ, R33.H0_H0 ;  /* 0x20000021ff2a7230 */ /* 0x000fc40000004100 */
[-C--:B------:R-:W-:Y:S01]  /*115a0*/  FMUL.FTZ R4, R51, R39.reuse ;  /* 0x0000002733047220 */ /* 0x080fe20000410000 */
[----:B------:R-:W-:Y:S01]  /*115b0*/  FMUL.FTZ R34, R45, R39 ;  /* 0x000000272d227220 */ /* 0x000fe20000410000 */
[----:B------:R-:W-:Y:S02]  /*115c0*/  HADD2.F32 R38, -RZ, R29.H0_H0 ;  /* 0x2000001dff267230 */ /* 0x000fe40000004100 */
[----:B------:R-:W-:Y:S01]  /*115d0*/  FFMA.FTZ R30, R49, R5, R30 ;  /* 0x00000005311e7223 */ /* 0x000fe2000001001e */
[----:B------:R-:W-:Y:S02]  /*115e0*/  HADD2.F32 R6, -RZ, R6.H1_H1 ;  /* 0x30000006ff067230 */ /* 0x000fe40000004100 */
[----:B------:R-:W-:Y:S01]  /*115f0*/  FMUL.FTZ R5, R42, R10 ;  /* 0x0000000a2a057220 */ /* 0x000fe20000410000 */
[-C--:B------:R-:W-:Y:S01]  /*11600*/  FFMA.FTZ R27, R45, R35.reuse, -R4 ;  /* 0x000000232d1b7223 */ /* 0x080fe20000010804 */
[----:B------:R-:W-:Y:S01]  /*11610*/  FFMA.FTZ R34, R51, R35, R34 ;  /* 0x0000002333227223 */ /* 0x000fe20000010022 */
[----:B------:R-:W-:-:S02]  /*11620*/  HADD2.F32 R35, -RZ, R33.H1_H1 ;  /* 0x30000021ff237230 */ /* 0x000fc40000004100 */
[C---:B------:R-:W-:Y:S01]  /*11630*/  FMUL.FTZ R9, R38.reuse, R10 ;  /* 0x0000000a26097220 */ /* 0x040fe20000410000 */
[----:B------:R-:W-:Y:S02]  /*11640*/  HADD2.F32 R28, -RZ, R28.H1_H1 ;  /* 0x3000001cff1c7230 */ /* 0x000fe40000004100 */
[----:B------:R-:W-:Y:S01]  /*11650*/  FFMA.FTZ R10, R38, R6, -R5 ;  /* 0x00000006260a7223 */ /* 0x000fe20000010805 */
[----:B------:R-:W-:Y:S02]  /*11660*/  HADD2.F32 R33, -RZ, R29.H1_H1 ;  /* 0x3000001dff217230 */ /* 0x000fe40000004100 */
[----:B------:R-:W-:Y:S01]  /*11670*/  FMUL.FTZ R5, R32, R40 ;  /* 0x0000002820057220 */ /* 0x000fe20000410000 */
[--C-:B------:R-:W-:Y:S02]  /*11680*/  HADD2.F32 R36, -RZ, R7.reuse.H0_H0 ;  /* 0x20000007ff247230 */ /* 0x100fe40000004100 */
[----:B------:R-:W-:Y:S01]  /*11690*/  FFMA.FTZ R29, R42, R6, R9 ;  /* 0x000000062a1d7223 */ /* 0x000fe20000010009 */
[----:B------:R-:W-:-:S02]  /*116a0*/  HADD2.F32 R7, -RZ, R7.H1_H1 ;  /* 0x30000007ff077230 */ /* 0x000fc40000004100 */
[-C--:B------:R-:W-:Y:S01]  /*116b0*/  FMUL.FTZ R4, R35, R11.reuse ;  /* 0x0000000b23047220 */ /* 0x080fe20000410000 */
[C---:B------:R-:W-:Y:S01]  /*116c0*/  FMUL.FTZ R9, R28.reuse, R40 ;  /* 0x000000281c097220 */ /* 0x040fe20000410000 */
[C---:B------:R-:W-:Y:S01]  /*116d0*/  FMUL.FTZ R6, R33.reuse, R11 ;  /* 0x0000000b21067220 */ /* 0x040fe20000410000 */
[-C--:B------:R-:W-:Y:S01]  /*116e0*/  FFMA.FTZ R11, R28, R36.reuse, -R5 ;  /* 0x000000241c0b7223 */ /* 0x080fe20000010805 */
[-C--:B------:R-:W-:Y:S01]  /*116f0*/  FFMA.FTZ R28, R33, R7.reuse, -R4 ;  /* 0x00000007211c7223 */ /* 0x080fe20000010804 */
[----:B------:R-:W-:Y:S01]  /*11700*/  FFMA.FTZ R36, R32, R36, R9 ;  /* 0x0000002420247223 */ /* 0x000fe20000010009 */
[----:B------:R-:W-:Y:S01]  /*11710*/  FFMA.FTZ R33, R35, R7, R6 ;  /* 0x0000000723217223 */ /* 0x000fe20000010006 */
[----:B------:R-:W-:Y:S02]  /*11720*/  F2FP.F16.F32.PACK_AB R4, R0, R41 ;  /* 0x000000290004723e */ /* 0x000fe400000000ff */
[----:B------:R-:W-:Y:S02]  /*11730*/  F2FP.F16.F32.PACK_AB R5, R26, R43 ;  /* 0x0000002b1a05723e */ /* 0x000fe400000000ff */
[----:B------:R-:W-:-:S02]  /*11740*/  F2FP.F16.F32.PACK_AB R6, R10, R27 ;  /* 0x0000001b0a06723e */ /* 0x000fc400000000ff */
[----:B------:R-:W-:Y:S02]  /*11750*/  F2FP.F16.F32.PACK_AB R7, R28, R11 ;  /* 0x0000000b1c07723e */ /* 0x000fe400000000ff */
[----:B------:R-:W-:Y:S02]  /*11760*/  F2FP.F16.F32.PACK_AB R8, R8, R37 ;  /* 0x000000250808723e */ /* 0x000fe400000000ff */
[----:B------:R-:W-:Y:S01]  /*11770*/  F2FP.F16.F32.PACK_AB R9, R30, R31 ;  /* 0x0000001f1e09723e */ /* 0x000fe200000000ff */
[----:B------:R1:W-:Y:S01]  /*11780*/  STS.128 [R53], R4 ;  /* 0x0000000435007388 */ /* 0x0003e20000000c00 */
[----:B------:R-:W-:Y:S02]  /*11790*/  F2FP.F16.F32.PACK_AB R10, R29, R34 ;  /* 0x000000221d0a723e */ /* 0x000fe400000000ff */
[----:B------:R-:W-:-:S05]  /*117a0*/  F2FP.F16.F32.PACK_AB R11, R33, R36 ;  /* 0x00000024210b723e */ /* 0x000fca00000000ff */
[----:B------:R1:W-:Y:S02]  /*117b0*/  STS.128 [R3+0x14400], R8 ;  /* 0x0144000803007388 */ /* 0x0003e40000000c00 */
.L_x_828:
[----:B------:R-:W-:Y:S05]  /*117c0*/  BSYNC B1 ;  /* 0x0000000000017941 */ /* 0x000fea0003800000 */
.L_x_827:
[----:B------:R-:W-:Y:S05]  /*117d0*/  @P1 BRA `(.L_x_803) ;  /* 0x00000004005c1947 */ /* 0x000fea0003800000 */
[----:B------:R-:W0:Y:S01]  /*117e0*/  LDL R40, [R1+0x6c] ;  /* 0x00006c0001287983 */ /* 0x000e220000100800 */
[----:B------:R-:W-:Y:S01]  /*117f0*/  LEA.HI R47, R47, R234, RZ, 0x1d ;  /* 0x000000ea2f2f7211 */ /* 0x000fe200078fe8ff */
[----:B------:R-:W-:Y:S02]  /*11800*/  HADD2.F32 R36, -RZ, R20.H0_H0 ;  /* 0x20000014ff247230 */ /* 0x000fe40000004100 */
[----:B------:R-:W-:Y:S01]  /*11810*/  HADD2.F32 R34, -RZ, R12.H0_H0 ;  /* 0x2000000cff227230 */ /* 0x000fe20000004100 */
[----:B-1----:R-:W-:Y:S01]  /*11820*/  SHF.R.S32.HI R4, RZ, 0x1f, R47 ;  /* 0x0000001fff047819 */ /* 0x002fe2000001142f */
        /* <DEDUP_REMOVED lines=14> */
[----:B------:R-:W1:Y:S02]  /*11910*/  LDS.128 R8, [R3+0x14400] ;  /* 0x0144000003087984 */ /* 0x000e640000000c00 */
[--C-:B-1----:R-:W-:Y:S02]  /*11920*/  HADD2.F32 R29, -RZ, R8.reuse.H0_H0 ;  /* 0x20000008ff1d7230 */ /* 0x102fe40000004100 */
        /* <DEDUP_REMOVED lines=11> */
[----:B0-----:R-:W0:Y:S02]  /*119e0*/  LDS.128 R4, [R40] ;  /* 0x0000000028047984 */ /* 0x001e240000000c00 */
        /* <DEDUP_REMOVED lines=54> */
.L_x_803:
[----:B------:R-:W-:Y:S05]  /*11d50*/  BSYNC B0 ;  /* 0x0000000000007941 */ /* 0x000fea0003800000 */
.L_x_772:
[----:B------:R-:W-:Y:S01]  /*11d60*/  @!PT LDS RZ, [RZ] ;  /* 0x00000000fffff984 */ /* 0x000fe20000000800 */
[----:B------:R-:W-:Y:S01]  /*11d70*/  @!PT LDS RZ, [RZ] ;  /* 0x00000000fffff984 */ /* 0x000fe20000000800 */
[----:B------:R-:W-:Y:S01]  /*11d80*/  @!PT LDS RZ, [RZ] ;  /* 0x00000000fffff984 */ /* 0x000fe20000000800 */
[----:B------:R-:W-:Y:S01]  /*11d90*/  @!PT LDS RZ, [RZ] ;  /* 0x00000000fffff984 */ /* 0x000fe20000000800 */
[----:B------:R0:W-:Y:S06]  /*11da0*/  MEMBAR.ALL.CTA ;  /* 0x0000000000007992 */ /* 0x0001ec0000008000 */
[----:B0-----:R-:W0:Y:S01]  /*11db0*/  FENCE.VIEW.ASYNC.S ;  /* 0x00000000000073c6 */ /* 0x001e220000000000 */
[----:B------:R-:W-:Y:S05]  /*11dc0*/  WARPSYNC.ALL ;  /* 0x0000000000007948 */ /* 0x000fea0003800000 */
[----:B0-----:R-:W-:Y:S06]  /*11dd0*/  BAR.SYNC.DEFER_BLOCKING 0xd, 0x100 ;  /* 0x0344000000007b1d */ /* 0x001fec0000010000 */
.L_x_770:
[----:B------:R-:W-:-:S06]  /*11de0*/  ULOP3.LUT UR4, UR60, 0x1, URZ, 0xfc, !UPT ;  /* 0x000000013c047892 */ /* 0x000fcc000f8efc3f */
[----:B-123--:R-:W-:-:S05]  /*11df0*/  IMAD.U32 R0, RZ, RZ, UR4 ;  /* 0x00000004ff007e24 */ /* 0x00efca000f8e00ff */
[----:B------:R-:W-:-:S13]  /*11e00*/  ISETP.NE.AND P0, PT, R0, 0x3, PT ;  /* 0x000000030000780c */ /* 0x000fda0003f05270 */
[----:B------:R-:W-:Y:S05]  /*11e10*/  @!P0 BRA `(.L_x_829) ;  /* 0x0000000000048947 */ /* 0x000fea0003800000 */
[----:B------:R-:W-:Y:S01]  /*11e20*/  BPT.TRAP 0x1 ;  /* 0x000000040000795c */ /* 0x000fe20000300000 */
.L_x_829:
[----:B------:R-:W-:Y:S01]  /*11e30*/  IMAD R0, R220, 0x8, R18 ;  /* 0x00000008dc007824 */ /* 0x000fe200078e0212 */
[----:B0---4-:R-:W-:-:S04]  /*11e40*/  SHF.L.U32 R3, R221, 0x1f, RZ ;  /* 0x0000001fdd037819 */ /* 0x011fc800000006ff */
[----:B------:R0:W1:Y:S01]  /*11e50*/  SYNCS.PHASECHK.TRANS64.TRYWAIT P2, [R0+URZ+0x38830], R3 ;  /* 0x03883003000075a7 */ /* 0x000062000804017f */
[----:B------:R-:W-:Y:S05]  /*11e60*/  @!P0 BRA `(.L_x_830) ;  /* 0x0000000000048947 */ /* 0x000fea0003800000 */
[----:B------:R-:W-:Y:S01]  /*11e70*/  BPT.TRAP 0x1 ;  /* 0x000000040000795c */ /* 0x000fe20000300000 */
.L_x_830:
[----:B------:R-:W2:Y:S01]  /*11e80*/  S2R R4, SR_TID.X ;  /* 0x0000000000047919 */ /* 0x000ea20000002100 */
[----:B------:R-:W-:Y:S02]  /*11e90*/  MOV R151, RZ ;  /* 0x000000ff00977202 */ /* 0x000fe40000000f00 */
[----:B--2---:R-:W-:-:S04]  /*11ea0*/  LOP3.LUT R4, R4, 0x7f, RZ, 0xc0, !PT ;  /* 0x0000007f04047812 */ /* 0x004fc800078ec0ff */
[----:B------:R-:W-:Y:S01]  /*11eb0*/  ISETP.NE.AND P1, PT, R4, RZ, PT ;  /* 0x000000ff0400720c */ /* 0x000fe20003f25270 */
[----:B-1----:R-:W-:-:S12]  /*11ec0*/  @P2 BRA `(.L_x_831) ;  /* 0x0000000000082947 */ /* 0x002fd80003800000 */
[----:B------:R-:W1:Y:S02]  /*11ed0*/  SYNCS.PHASECHK.TRANS64.TRYWAIT P2, [R0+URZ+0x38830], R3 ;  /* 0x03883003000075a7 */ /* 0x000e64000804017f */
[----:B-1----:R-:W-:Y:S05]  /*11ee0*/  @!P2 BRA `(.L_x_832) ;  /* 0x0000017000e4a947 */ /* 0x002fea0003800000 */
.L_x_831:
[----:B------:R-:W-:Y:S05]  /*11ef0*/  WARPSYNC.ALL ;  /* 0x0000000000007948 */ /* 0x000fea0003800000 */
[----:B01----:R-:W-:Y:S01]  /*11f00*/  VIADD R3, R18, 0x24400 ;  /* 0x0002440012037836 */ /* 0x003fe20000000000 */
[----:B------:R-:W-:Y:S01]  /*11f10*/  R2UR UR20, R2 ;  /* 0x00000000021472ca */ /* 0x000fe200000e0000 */
[----:B------:R-:W-:Y:S01]  /*11f20*/  WARPGROUP.ARRIVE ;  /* 0x00000000000079c5 */ /* 0x000fe20000000000 */
[----:B------:R-:W-:Y:S01]  /*11f30*/  UMOV UR5, 0x40000040 ;  /* 0x4000004000057882 */ /* 0x000fe20000000000 */
[----:B------:R-:W-:Y:S01]  /*11f40*/  IMAD.MOV.U32 R5, RZ, RZ, 0x40000040 ;  /* 0x40000040ff057424 */ /* 0x000fe200078e00ff */
[----:B------:R-:W-:Y:S01]  /*11f50*/  SHF.R.U32.HI R3, RZ, 0x4, R3 ;  /* 0x00000004ff037819 */ /* 0x000fe20000011603 */
[----:B------:R-:W-:Y:S01]  /*11f60*/  UMOV UR17, UR5 ;  /* 0x0000000500117c82 */ /* 0x000fe20008000000 */
[----:B------:R-:W-:Y:S01]  /*11f70*/  IMAD.U32 R13, RZ, RZ, UR5 ;  /* 0x00000005ff0d7e24 */ /* 0x000fe2000f8e00ff */
[----:B------:R-:W-:Y:S01]  /*11f80*/  MOV R7, 0x40000040 ;  /* 0x4000004000077802 */ /* 0x000fe20000000f00 */
[----:B------:R-:W-:Y:S01]  /*11f90*/  UMOV UR9, UR17 ;  /* 0x0000001100097c82 */ /* 0x000fe20008000000 */
[----:B------:R-:W-:Y:S01]  /*11fa0*/  LOP3.LUT R3, R3, 0x3fff, RZ, 0xc0, !PT ;  /* 0x00003fff03037812 */ /* 0x000fe200078ec0ff */
[----:B------:R-:W-:Y:S01]  /*11fb0*/  UMOV UR13, UR17 ;  /* 0x00000011000d7c82 */ /* 0x000fe20008000000 */
[----:B------:R-:W-:Y:S01]  /*11fc0*/  R2UR UR11, R7 ;  /* 0x00000000070b72ca */ /* 0x000fe200000e0000 */
[----:B------:R-:W-:Y:S01]  /*11fd0*/  IMAD.MOV.U32 R7, RZ, RZ, 0x40000040 ;  /* 0x40000040ff077424 */ /* 0x000fe200078e00ff */
[----:B------:R-:W-:Y:S01]  /*11fe0*/  LOP3.LUT R224, R3, 0x10000, RZ, 0xfc, !PT ;  /* 0x0001000003e07812 */ /* 0x000fe200078efcff */
[----:B------:R-:W-:Y:S01]  /*11ff0*/  IMAD.MOV.U32 R3, RZ, RZ, 0x40000040 ;  /* 0x40000040ff037424 */ /* 0x000fe200078e00ff */
[----:B------:R-:W-:Y:S01]  /*12000*/  ULOP3.LUT UR20, UR20, 0x10000, URZ, 0xfc, !UPT ;  /* 0x0001000014147892 */ /* 0x000fe2000f8efc3f */
[----:B------:R-:W-:Y:S01]  /*12010*/  IMAD.MOV.U32 R9, RZ, RZ, 0x40000040 ;  /* 0x40000040ff097424 */ /* 0x000fe200078e00ff */
[----:B------:R-:W-:Y:S01]  /*12020*/  R2UR UR19, R7 ;  /* 0x00000000071372ca */ /* 0x000fe200000e0000 */
[----:B------:R-:W-:Y:S01]  /*12030*/  IMAD R2, R220, 0xa00, R224 ;  /* 0x00000a00dc027824 */ /* 0x000fe200078e02e0 */
[----:B------:R-:W-:Y:S01]  /*12040*/  R2UR UR7, R3 ;  /* 0x00000000030772ca */ /* 0x000fe200000e0000 */
[----:B------:R-:W-:Y:S01]  /*12050*/  UMOV UR25, 0x40000040 ;  /* 0x4000004000197882 */ /* 0x000fe20000000000 */
[----:B------:R-:W-:Y:S01]  /*12060*/  R2UR UR27, R9 ;  /* 0x00000000091b72ca */ /* 0x000fe200000e0000 */
[----:B------:R-:W-:Y:S01]  /*12070*/  UMOV UR4, UR20 ;  /* 0x0000001400047c82 */ /* 0x000fe20008000000 */
[C---:B------:R-:W-:Y:S01]  /*12080*/  R2UR UR6, R2.reuse ;  /* 0x00000000020672ca */ /* 0x040fe200000e0000 */
[C---:B------:R-:W-:Y:S01]  /*12090*/  VIADD R4, R2.reuse, 0x80 ;  /* 0x0000008002047836 */ /* 0x040fe20000000000 */
[----:B------:R-:W-:Y:S01]  /*120a0*/  UMOV UR16, UR4 ;  /* 0x0000000400107c82 */ /* 0x000fe20008000000 */
[----:B------:R-:W-:Y:S01]  /*120b0*/  MOV R12, UR4 ;  /* 0x00000004000c7c02 */ /* 0x000fe20008000f00 */
[----:B------:R-:W-:Y:S01]  /*120c0*/  UMOV UR8, UR16 ;  /* 0x0000001000087c82 */ /* 0x000fe20008000000 */
[C---:B------:R-:W-:Y:S01]  /*120d0*/  IADD3 R6, R2.reuse, 0x100, RZ ;  /* 0x0000010002067810 */ /* 0x040fe20007ffe0ff */
[----:B------:R-:W-:Y:S01]  /*120e0*/  UMOV UR12, UR16 ;  /* 0x00000010000c7c82 */ /* 0x000fe20008000000 */
[----:B------:R-:W-:Y:S01]  /*120f0*/  VIADD R8, R2, 0x2 ;  /* 0x0000000202087836 */ /* 0x000fe20000000000 */
[----:B------:R-:W-:Y:S01]  /*12100*/  MOV R7, 0x40000040 ;  /* 0x4000004000077802 */ /* 0x000fe20000000f00 */
[----:B------:R-:W-:Y:S01]  /*12110*/  IMAD.MOV.U32 R9, RZ, RZ, 0x40000040 ;  /* 0x40000040ff097424 */ /* 0x000fe200078e00ff */
[----:B------:R-:W-:Y:S01]  /*12120*/  R2UR UR10, R6 ;  /* 0x00000000060a72ca */ /* 0x000fe200000e0000 */
[----:B------:R-:W-:Y:S01]  /*12130*/  VIADD R6, R2, 0x200 ;  /* 0x0000020002067836 */ /* 0x000fe20000000000 */
[----:B------:R-:W-:Y:S01]  /*12140*/  R2UR UR26, R8 ;  /* 0x00000000081a72ca */ /* 0x000fe200000e0000 */
[----:B------:R-:W-:Y:S01]  /*12150*/  HGMMA.64x16x16.F32 R56, gdesc[UR4], RZ, !UPT, gsb0 ;  /* 0x00200000043879f0 */ /* 0x000fe2000c0008ff */
[----:B------:R-:W-:Y:S01]  /*12160*/  R2UR UR6, R4 ;  /* 0x00000000040672ca */ /* 0x000fe200000e0000 */
[----:B------:R-:W-:Y:S01]  /*12170*/  UMOV UR4, UR16 ;  /* 0x0000001000047c82 */ /* 0x000fe20008000000 */
[----:B------:R-:W-:Y:S01]  /*12180*/  R2UR UR7, R5 ;  /* 0x00000000050772ca */ /* 0x000fe200000e0000 */
[----:B------:R-:W-:Y:S01]  /*12190*/  UMOV UR5, UR17 ;  /* 0x0000001100057c82 */ /* 0x000fe20008000000 */
[C---:B------:R-:W-:Y:S01]  /*121a0*/  VIADD R4, R2.reuse, 0x180 ;  /* 0x0000018002047836 */ /* 0x040fe20000000000 */
[----:B------:R-:W-:Y:S01]  /*121b0*/  MOV R5, 0x40000040 ;  /* 0x4000004000057802 */ /* 0x000fe20000000f00 */
[----:B------:R-:W-:Y:S01]  /*121c0*/  VIADD R8, R2, 0x4 ;  /* 0x0000000402087836 */ /* 0x000fe20000000000 */
[----:B------:R-:W-:Y:S01]  /*121d0*/  R2UR UR18, R6 ;  /* 0x00000000061272ca */ /* 0x000fe200000e0000 */
[----:B------:R0:W-:Y:S01]  /*121e0*/  STL.64 [R1+0x58], R12 ;  /* 0x0000580c01007387 */ /* 0x0001e20000100a00 */
[----:B------:R-:W-:Y:S01]  /*121f0*/  R2UR UR14, R4 ;  /* 0x00000000040e72ca */ /* 0x000fe200000e0000 */
[C---:B------:R-:W-:Y:S01]  /*12200*/  VIADD R4, R2.reuse, 0x82 ;  /* 0x0000008202047836 */ /* 0x040fe20000000000 */
[----:B------:R-:W-:Y:S01]  /*12210*/  R2UR UR15, R5 ;  /* 0x00000000050f72ca */ /* 0x000fe200000e0000 */
[----:B------:R-:W-:Y:S01]  /*12220*/  IMAD.MOV.U32 R5, RZ, RZ, 0x40000040 ;  /* 0x40000040ff057424 */ /* 0x000fe200078e00ff */
[----:B------:R-:W-:-:S02]  /*12230*/  IADD3 R6, R2, 0x102, RZ ;  /* 0x0000010202067810 */ /* 0x000fc40007ffe0ff */
[----:B------:R-:W-:Y:S01]  /*12240*/  P2R R10, PR, RZ, 0x1 ;  /* 0x00000001ff0a7803 */ /* 0x000fe20000000000 */
[----:B0-----:R-:W-:Y:S01]  /*12250*/  IMAD.U32 R13, RZ, RZ, UR25 ;  /* 0x00000019ff0d7e24 */ /* 0x001fe2000f8e00ff */
[----:B------:R-:W-:Y:S02]  /*12260*/  WARPGROUP.DEPBAR.LE gsb0, 0x0 ;  /* 0x00008000000079c5 */ /* 0x000fe40000010000 */
[----:B-----5:R-:W-:-:S06]  /*12270*/  WARPGROUP.ARRIVE ;  /* 0x00000000000079c5 */ /* 0x020fcc0000000000 */
[----:B------:R-:W-:Y:S01]  /*12280*/  HGMMA.64x16x16.F32 R48, gdesc[UR4], RZ, !UPT, gsb0 ;  /* 0x00200000043079f0 */ /* 0x000fe2000c0008ff */
[----:B------:R-:W-:-:S07]  /*12290*/  UIADD3 UR4, UR20, 0x2, URZ ;  /* 0x0000000214047890 */ /* 0x000fce000fffe03f */
[----:B------:R-:W-:Y:S02]  /*122a0*/  UMOV UR24, UR4 ;  /* 0x0000000400187c82 */ /* 0x000fe40008000000 */
[----:B------:R-:W-:-:S05]  /*122b0*/  MOV R12, UR24 ;  /* 0x00000018000c7c02 */ /* 0x000fca0008000f00 */
[----:B------:R0:W-:Y:S01]  /*122c0*/  STL.64 [R1+0x50], R12 ;  /* 0x0000500c01007387 */ /* 0x0001e20000100a00 */
[----:B------:R-:W-:Y:S02]  /*122d0*/  WARPGROUP.DEPBAR.LE gsb0, 0x0 ;  /* 0x00008000000079c5 */ /* 0x000fe40000010000 */
[----:B------:R-:W-:-:S06]  /*122e0*/  WARPGROUP.ARRIVE ;  /* 0x00000000000079c5 */ /* 0x000fcc0000000000 */
[----:B------:R-:W-:Y:S01]  /*122f0*/  HGMMA.64x16x16.F32 R40, gdesc[UR8], RZ, !UPT, gsb0 ;  /* 0x00200000082879f0 */ /* 0x000fe2000c0008ff */
[----:B------:R-:W-:Y:S01]  /*12300*/  UMOV UR8, UR24 ;  /* 0x0000001800087c82 */ /* 0x000fe20008000000 */
[----:B------:R-:W-:Y:S01]  /*12310*/  UMOV UR9, UR25 ;  /* 0x0000001900097c82 */ /* 0x000fe20008000000 */
[----:B------:R-:W-:Y:S01]  /*12320*/  UMOV UR4, UR8 ;  /* 0x0000000800047c82 */ /* 0x000fe20008000000 */
[----:B------:R-:W-:Y:S01]  /*12330*/  UMOV UR5, UR9 ;  /* 0x0000000900057c82 */ /* 0x000fe20008000000 */
[----:B------:R-:W-:Y:S02]  /*12340*/  WARPGROUP.DEPBAR.LE gsb0, 0x0 ;  /* 0x00008000000079c5 */ /* 0x000fe40000010000 */
[----:B------:R-:W-:-:S06]  /*12350*/  WARPGROUP.ARRIVE ;  /* 0x00000000000079c5 */ /* 0x000fcc0000000000 */
[----:B------:R-:W-:Y:S01]  /*12360*/  HGMMA.64x16x16.F32 R32, gdesc[UR12], RZ, !UPT, gsb0 ;  /* 0x002000000c2079f0 */ /* 0x000fe2000c0008ff */
[----:B------:R-:W-:Y:S01]  /*12370*/  R2UR UR14, R4 ;  /* 0x00000000040e72ca */ /* 0x000fe200000e0000 */
[----:B------:R-:W-:Y:S01]  /*12380*/  UMOV UR12, UR8 ;  /* 0x00000008000c7c82 */ /* 0x000fe20008000000 */
[----:B------:R-:W-:Y:S01]  /*12390*/  R2UR UR15, R5 ;  /* 0x00000000050f72ca */ /* 0x000fe200000e0000 */
[----:B------:R-:W-:Y:S01]  /*123a0*/  UMOV UR13, UR9 ;  /* 0x00000009000d7c82 */ /* 0x000fe20008000000 */
[----:B------:R-:W-:Y:S01]  /*123b0*/  VIADD R4, R2, 0x182 ;  /* 0x0000018202047836 */ /* 0x000fe20000000000 */
[----:B------:R-:W-:-:S04]  /*123c0*/  MOV R5, 0x40000040 ;  /* 0x4000004000057802 */ /* 0x000fc80000000f00 */
[----:B------:R-:W-:Y:S01]  /*123d0*/  R2UR UR6, R4 ;  /* 0x00000000040672ca */ /* 0x000fe200000e0000 */
[----:B------:R-:W-:Y:S01]  /*123e0*/  VIADD R4, R2, 0x84 ;  /* 0x0000008402047836 */ /* 0x000fe20000000000 */
[----:B------:R-:W-:Y:S01]  /*123f0*/  R2UR UR7, R5 ;  /* 0x00000000050772ca */ /* 0x000fe200000e0000 */
[----:B------:R-:W-:Y:S01]  /*12400*/  IMAD.MOV.U32 R5, RZ, RZ, 0x40000040 ;  /* 0x40000040ff057424 */ /* 0x000fe200078e00ff */
[----:B------:R-:W-:Y:S02]  /*12410*/  WARPGROUP.DEPBAR.LE gsb0, 0x0 ;  /* 0x00008000000079c5 */ /* 0x000fe40000010000 */
[----:B------:R-:W-:-:S06]  /*12420*/  WARPGROUP.ARRIVE ;  /* 0x00000000000079c5 */ /* 0x000fcc0000000000 */
[----:B------:R-:W-:Y:S01]  /*12430*/  HGMMA.64x16x16.F32 R24, gdesc[UR16], RZ, !UPT, gsb0 ;  /* 0x00200000101879f0 */ /* 0x000fe2000c0008ff */
[----:B------:R-:W-:Y:S01]  /*12440*/  R2UR UR18, R6 ;  /* 0x00000000061272ca */ /* 0x000fe200000e0000 */
[----:B------:R-:W-:Y:S01]  /*12450*/  UMOV UR16, UR8 ;  /* 0x0000000800107c82 */ /* 0x000fe20008000000 */
[----:B------:R-:W-:Y:S01]  /*12460*/  R2UR UR19, R7 ;  /* 0x00000000071372ca */ /* 0x000fe200000e0000 */
[----:B------:R-:W-:Y:S01]  /*12470*/  UMOV UR17, UR9 ;  /* 0x0000000900117c82 */ /* 0x000fe20008000000 */
[----:B------:R-:W-:Y:S02]  /*12480*/  VIADD R6, R2, 0x202 ;  /* 0x0000020202067836 */ /* 0x000fe40000000000 */
[----:B------:R-:W-:-:S03]  /*12490*/  IMAD.MOV.U32 R7, RZ, RZ, 0x40000040 ;  /* 0x40000040ff077424 */ /* 0x000fc600078e00ff */
[----:B------:R-:W-:Y:S02]  /*124a0*/  R2UR UR10, R6 ;  /* 0x00000000060a72ca */ /* 0x000fe400000e0000 */
[----:B------:R-:W-:Y:S02]  /*124b0*/  R2UR UR11, R7 ;  /* 0x00000000070b72ca */ /* 0x000fe400000e0000 */
[----:B------:R-:W-:Y:S02]  /*124c0*/  IADD3 R6, R2, 0x104, RZ ;  /* 0x0000010402067810 */ /* 0x000fe40007ffe0ff */
[----:B------:R-:W-:Y:S01]  /*124d0*/  MOV R7, 0x40000040 ;  /* 0x4000004000077802 */ /* 0x000fe20000000f00 */
[----:B------:R-:W-:Y:S02]  /*124e0*/  WARPGROUP.DEPBAR.LE gsb0, 0x0 ;  /* 0x00008000000079c5 */ /* 0x000fe40000010000 */
[----:B------:R-:W-:-:S06]  /*124f0*/  WARPGROUP.ARRIVE ;  /* 0x00000000000079c5 */ /* 0x000fcc0000000000 */
[----:B------:R-:W-:Y:S01]  /*12500*/  HGMMA.64x16x16.F32 R56, gdesc[UR24], R56, gsb0 ;  /* 0x00200000183879f0 */ /* 0x000fe20008000838 */
[----:B------:R-:W-:Y:S01]  /*12510*/  R2UR UR26, R8 ;  /* 0x00000000081a72ca */ /* 0x000fe200000e0000 */
[----:B------:R-:W-:Y:S01]  /*12520*/  UMOV UR25, 0x40000040 ;  /* 0x4000004000197882 */ /* 0x000fe20000000000 */
[----:B------:R-:W-:Y:S01]  /*12530*/  R2UR UR27, R9 ;  /* 0x00000000091b72ca */ /* 0x000fe200000e0000 */
[----:B------:R-:W-:Y:S02]  /*12540*/  VIADD R8, R2, 0x6 ;  /* 0x0000000602087836 */ /* 0x000fe40000000000 */
[----:B------:R-:W-:Y:S02]  /*12550*/  IMAD.MOV.U32 R9, RZ, RZ, 0x40000040 ;  /* 0x40000040ff097424 */ /* 0x000fe400078e00ff */
[----:B0-----:R-:W-:Y:S01]  /*12560*/  IMAD.U32 R13, RZ, RZ, UR25 ;  /* 0x00000019ff0d7e24 */ /* 0x001fe2000f8e00ff */
[----:B------:R-:W-:Y:S02]  /*12570*/  WARPGROUP.DEPBAR.LE gsb0, 0x0 ;  /* 0x00008000000079c5 */ /* 0x000fe40000010000 */
[----:B------:R-:W-:-:S06]  /*12580*/  WARPGROUP.ARRIVE ;  /* 0x00000000000079c5 */ /* 0x000fcc0000000000 */
[----:B------:R-:W-:Y:S01]  /*12590*/  HGMMA.64x16x16.F32 R48, gdesc[UR12], R48, gsb0 ;  /* 0x002000000c3079f0 */ /* 0x000fe20008000830 */
[----:B------:R-:W-:-:S07]  /*125a0*/  UIADD3 UR12, UR20, 0x4, URZ ;  /* 0x00000004140c7890 */ /* 0x000fce000fffe03f */
[----:B------:R-:W-:Y:S02]  /*125b0*/  UMOV UR24, UR12 ;  /* 0x0000000c00187c82 */ /* 0x000fe40008000000 */
[----:B------:R-:W-:-:S05]  /*125c0*/  MOV R12, UR24 ;  /* 0x00000018000c7c02 */ /* 0x000fca0008000f00 */
[----:B------:R0:W-:Y:S01]  /*125d0*/  STL.64 [R1+0x48], R12 ;  /* 0x0000480c01007387 */ /* 0x0001e20000100a00 */
[----:B------:R-:W-:Y:S02]  /*125e0*/  WARPGROUP.DEPBAR.LE gsb0, 0x0 ;  /* 0x00008000000079c5 */ /* 0x000fe40000010000 */
[----:B------:R-:W-:-:S06]  /*125f0*/  WARPGROUP.ARRIVE ;  /* 0x00000000000079c5 */ /* 0x000fcc0000000000 */
[----:B------:R-:W-:Y:S01]  /*12600*/  HGMMA.64x16x16.F32 R40, gdesc[UR16], R40, gsb0 ;  /* 0x00200000102879f0 */ /* 0x000fe20008000828 */
[----:B------:R-:W-:Y:S01]  /*12610*/  UMOV UR16, UR24 ;  /* 0x0000001800107c82 */ /* 0x000fe20008000000 */
[----:B------:R-:W-:Y:S01]  /*12620*/  UMOV UR17, UR25 ;  /* 0x0000001900117c82 */ /* 0x000fe20008000000 */
[----:B------:R-:W-:Y:S01]  /*12630*/  UMOV UR12, UR16 ;  /* 0x00000010000c7c82 */ /* 0x000fe20008000000 */
[----:B------:R-:W-:Y:S01]  /*12640*/  UMOV UR13, UR17 ;  /* 0x00000011000d7c82 */ /* 0x000fe20008000000 */
[----:B------:R-:W-:Y:S02]  /*12650*/  WARPGROUP.DEPBAR.LE gsb0, 0x0 ;  /* 0x00008000000079c5 */ /* 0x000fe40000010000 */
[----:B------:R-:W-:-:S06]  /*12660*/  WARPGROUP.ARRIVE ;  /* 0x00000000000079c5 */ /* 0x000fcc0000000000 */
[----:B------:R-:W-:Y:S01]  /*12670*/  HGMMA.64x16x16.F32 R32, gdesc[UR4], R32, gsb0 ;  /* 0x00200000042079f0 */ /* 0x000fe20008000820 */
        /* <DEDUP_REMOVED lines=12> */
[----:B------:R-:W-:Y:S01]  /*12740*/  HGMMA.64x16x16.F32 R24, gdesc[UR8], R24, gsb0 ;  /* 0x00200000081879f0 */ /* 0x000fe20008000818 */
        /* <DEDUP_REMOVED lines=22> */
[----:B------:R-:W-:Y:S01]  /*128b0*/  UIADD3 UR4, UR20, 0x6, URZ ;  /* 0x0000000614047890 */ /* 0x000fe2000fffe03f */
[----:B------:R-:W-:Y:S01]  /*128c0*/  R2UR UR6, R4 ;  /* 0x00000000040672ca */ /* 0x000fe200000e0000 */
[----:B------:R-:W-:Y:S01]  /*128d0*/  VIADD R4, R2, 0x186 ;  /* 0x0000018602047836 */ /* 0x000fe20000000000 */
[----:B------:R-:W-:Y:S02]  /*128e0*/  R2UR UR7, R5 ;  /* 0x00000000050772ca */ /* 0x000fe400000e0000 */
[----:B------:R-:W-:Y:S02]  /*128f0*/  MOV R5, 0x40000040 ;  /* 0x4000004000057802 */ /* 0x000fe40000000f00 */
[----:B------:R-:W-:Y:S02]  /*12900*/  UMOV UR24, UR4 ;  /* 0x0000000400187c82 */ /* 0x000fe40008000000 */
[----:B------:R-:W-:-:S05]  /*12910*/  MOV R12, UR24 ;  /* 0x00000018000c7c02 */ /* 0x000fca0008000f00 */
[----:B------:R0:W-:Y:S01]  /*12920*/  STL.64 [R1+0x40], R12 ;  /* 0x0000400c01007387 */ /* 0x0001e20000100a00 */
[----:B------:R-:W-:Y:S02]  /*12930*/  WARPGROUP.DEPBAR.LE gsb0, 0x0 ;  /* 0x00008000000079c5 */ /* 0x000fe40000010000 */
[----:B------:R-:W-:-:S06]  /*12940*/  WARPGROUP.ARRIVE ;  /* 0x00000000000079c5 */ /* 0x000fcc0000000000 */
[----:B------:R-:W-:Y:S01]  /*12950*/  HGMMA.64x16x16.F32 R40, gdesc[UR8], R40, gsb0 ;  /* 0x00200000082879f0 */ /* 0x000fe20008000828 */
        /* <DEDUP_REMOVED lines=14> */
[----:B------:R-:W-:Y:S01]  /*12a40*/  UMOV UR16, UR24 ;  /* 0x0000001800107c82 */ /* 0x000fe20008000000 */
[----:B------:R-:W-:Y:S01]  /*12a50*/  UMOV UR17, UR25 ;  /* 0x0000001900117c82 */ /* 0x000fe20008000000 */
[----:B------:R-:W-:Y:S01]  /*12a60*/  UMOV UR4, UR16 ;  /* 0x0000001000047c82 */ /* 0x000fe20008000000 */
[----:B------:R-:W-:Y:S01]  /*12a70*/  UMOV UR5, UR17 ;  /* 0x0000001100057c82 */ /* 0x000fe20008000000 */
[----:B------:R-:W-:Y:S01]  /*12a80*/  UMOV UR8, UR16 ;  /* 0x0000001000087c82 */ /* 0x000fe20008000000 */
[----:B------:R-:W-:Y:S01]  /*12a90*/  UMOV UR9, UR17 ;  /* 0x0000001100097c82 */ /* 0x000fe20008000000 */
[----:B------:R-:W-:Y:S01]  /*12aa0*/  UMOV UR12, UR16 ;  /* 0x00000010000c7c82 */ /* 0x000fe20008000000 */
[----:B------:R-:W-:Y:S01]  /*12ab0*/  UMOV UR13, UR17 ;  /* 0x00000011000d7c82 */ /* 0x000fe20008000000 */
[----:B------:R-:W-:Y:S02]  /*12ac0*/  R2UR UR18, R6 ;  /* 0x00000000061272ca */ /* 0x000fe400000e0000 */
[----:B------:R-:W-:-:S02]  /*12ad0*/  R2UR UR19, R7 ;  /* 0x00000000071372ca */ /* 0x000fc400000e0000 */
        /* <DEDUP_REMOVED lines=213> */
[----:B------:R-:W-:Y:S01]  /*13830*/  R2UR UR7, R7 ;  /* 0x00000000070772ca */ /* 0x000fe200000e0000 */
[----:B------:R-:W-:-:S03]  /*13840*/  IMAD.MOV.U32 R7, RZ, RZ, 0x40000040 ;  /* 0x40000040ff077424 */ /* 0x000fc600078e00ff */
[----:B------:R-:W-:Y:S02]  /*13850*/  UMOV UR24, UR4 ;  /* 0x0000000400187c82 */ /* 0x000fe40008000000 */
[----:B------:R-:W-:-:S05]  /*13860*/  MOV R12, UR24 ;  /* 0x00000018000c7c02 */ /* 0x000fca0008000f00 */
[----:B------:R0:W-:Y:S01]  /*13870*/  STL.64 [R1+0x18], R12 ;  /* 0x0000180c01007387 */ /* 0x0001e20000100a00 */
        /* <DEDUP_REMOVED lines=12> */
[----:B------:R-:W-:Y:S02]  /*13940*/  R2UR UR14, R6 ;  /* 0x00000000060e72ca */ /* 0x000fe400000e0000 */
[----:B------:R-:W-:Y:S02]  /*13950*/  R2UR UR15, R7 ;  /* 0x00000000070f72ca */ /* 0x000fe400000e0000 */
[----:B------:R-:W-:-:S02]  /*13960*/  IADD3 R6, R2, 0x602, RZ ;  /* 0x0000060202067810 */ /* 0x000fc40007ffe0ff */
[----:B------:R-:W-:Y:S01]  /*13970*/  MOV R7, 0x40000040 ;  /* 0x4000004000077802 */ /* 0x000fe20000000f00 */
        /* <DEDUP_REMOVED lines=25> */
[----:B------:R-:W-:Y:S01]  /*13b10*/  R2UR UR18, R4 ;  /* 0x00000000041272ca */ /* 0x000fe200000e0000 */
[----:B------:R-:W-:Y:S01]  /*13b20*/  VIADD R4, R2, 0x682 ;  /* 0x0000068202047836 */ /* 0x000fe20000000000 */
[----:B------:R-:W-:Y:S02]  /*13b30*/  R2UR UR19, R5 ;  /* 0x00000000051372ca */ /* 0x000fe400000e0000 */
[----:B------:R-:W-:Y:S01]  /*13b40*/  MOV R5, 0x40000040 ;  /* 0x4000004000057802 */ /* 0x000fe20000000f00 */
[----:B------:R-:W-:Y:S02]  /*13b50*/  WARPGROUP.DEPBAR.LE gsb0, 0x0 ;  /* 0x00008000000079c5 */ /* 0x000fe40000010000 */
[----:B------:R-:W-:-:S06]  /*13b60*/  WARPGROUP.ARRIVE ;  /* 0x00000000000079c5 */ /* 0x000fcc0000000000 */
[----:B------:R-:W-:Y:S01]  /*13b70*/  HGMMA.64x16x16.F32 R40, gdesc[UR4], R40, gsb0 ;  /* 0x00200000042879f0 */ /* 0x000fe20008000828 */
[----:B------:R-:W-:Y:S01]  /*13b80*/  UIADD3 UR4, UR20, 0x802, URZ ;  /* 0x0000080214047890 */ /* 0x000fe2000fffe03f */
[----:B------:R-:W-:Y:S02]  /*13b90*/  R2UR UR6, R4 ;  /* 0x00000000040672ca */ /* 0x000fe400000e0000 */
[----:B------:R-:W-:-:S04]  /*13ba0*/  R2UR UR7, R5 ;  /* 0x00000000050772ca */ /* 0x000fc800000e0000 */
[----:B------:R-:W-:Y:S02]  /*13bb0*/  UMOV UR24, UR4 ;  /* 0x0000000400187c82 */ /* 0x000fe40008000000 */
[----:B------:R-:W-:Y:S01]  /*13bc0*/  MOV R12, UR24 ;  /* 0x00000018000c7c02 */ /* 0x000fe20008000f00 */
[----:B------:R-:W-:Y:S02]  /*13bd0*/  WARPGROUP.DEPBAR.LE gsb0, 0x0 ;  /* 0x00008000000079c5 */ /* 0x000fe40000010000 */
[----:B------:R-:W-:Y:S01]  /*13be0*/  WARPGROUP.ARRIVE ;  /* 0x00000000000079c5 */ /* 0x000fe20000000000 */
[----:B------:R-:W-:Y:S01]  /*13bf0*/  VIADD R4, R2, 0x584 ;  /* 0x0000058402047836 */ /* 0x000fe20000000000 */
[----:B------:R-:W-:Y:S01]  /*13c00*/  UIADD3 UR52, UR20, 0x806, URZ ;  /* 0x0000080614347890 */ /* 0x000fe2000fffe03f */
[----:B------:R-:W-:Y:S01]  /*13c10*/  IMAD.MOV.U32 R5, RZ, RZ, 0x40000040 ;  /* 0x40000040ff057424 */ /* 0x000fe200078e00ff */
[----:B------:R-:W-:Y:S01]  /*13c20*/  UMOV UR53, 0x40000040 ;  /* 0x4000004000357882 */ /* 0x000fe20000000000 */
[----:B------:R-:W-:Y:S01]  /*13c30*/  UIADD3 UR48, UR20, 0xc00, URZ ;  /* 0x00000c0014307890 */ /* 0x000fe2000fffe03f */
[----:B------:R-:W-:Y:S01]  /*13c40*/  HGMMA.64x16x16.F32 R32, gdesc[UR8], R32, gsb0 ;  /* 0x00200000082079f0 */ /* 0x000fe20008000820 */
[----:B------:R-:W-:Y:S01]  /*13c50*/  UMOV UR8, UR24 ;  /* 0x0000001800087c82 */ /* 0x000fe20008000000 */
[----:B------:R-:W-:Y:S01]  /*13c60*/  UMOV UR9, UR25 ;  /* 0x0000001900097c82 */ /* 0x000fe20008000000 */
[----:B------:R-:W-:Y:S01]  /*13c70*/  UMOV UR16, UR8 ;  /* 0x0000000800107c82 */ /* 0x000fe20008000000 */
[----:B------:R-:W-:Y:S01]  /*13c80*/  UMOV UR17, UR9 ;  /* 0x0000000900117c82 */ /* 0x000fe20008000000 */
[----:B------:R-:W-:Y:S01]  /*13c90*/  UMOV UR4, UR8 ;  /* 0x0000000800047c82 */ /* 0x000fe20008000000 */
[----:B------:R-:W-:Y:S01]  /*13ca0*/  UMOV UR5, UR9 ;  /* 0x0000000900057c82 */ /* 0x000fe20008000000 */
[----:B------:R-:W-:Y:S01]  /*13cb0*/  UMOV UR49, 0x40000040 ;  /* 0x4000004000317882 */ /* 0x000fe20000000000 */
[----:B------:R-:W-:Y:S01]  /*13cc0*/  UIADD3 UR44, UR20, 0xc02, URZ ;  /* 0x00000c02142c7890 */ /* 0x000fe2000fffe03f */
[----:B------:R0:W-:Y:S01]  /*13cd0*/  STL.64 [R1+0x10], R12 ;  /* 0x0000100c01007387 */ /* 0x0001e20000100a00 */
[----:B------:R-:W-:Y:S01]  /*13ce0*/  UMOV UR45, 0x40000040 ;  /* 0x40000040002d7882 */ /* 0x000fe20000000000 */
[----:B------:R-:W-:Y:S01]  /*13cf0*/  UIADD3 UR40, UR20, 0xc04, URZ ;  /* 0x00000c0414287890 */ /* 0x000fe2000fffe03f */
[----:B------:R-:W-:Y:S01]  /*13d00*/  UMOV UR41, 0x40000040 ;  /* 0x4000004000297882 */ /* 0x000fe20000000000 */
[----:B0-----:R-:W2:Y:S01]  /*13d10*/  LDL R12, [R1+0x8c] ;  /* 0x00008c00010c7983 */ /* 0x001ea20000100800 */
[----:B------:R-:W-:-:S02]  /*13d20*/  WARPGROUP.DEPBAR.LE gsb0, 0x0 ;  /* 0x00008000000079c5 */ /* 0x000fc40000010000 */
        /* <DEDUP_REMOVED lines=9> */
[----:B------:R-:W-:Y:S01]  /*13dc0*/  R2UR UR11, R7 ;  /* 0x00000000070b72ca */ /* 0x000fe200000e0000 */
[----:B------:R-:W-:Y:S02]  /*13dd0*/  WARPGROUP.DEPBAR.LE gsb0, 0x0 ;  /* 0x00008000000079c5 */ /* 0x000fe40000010000 */
[----:B------:R-:W-:-:S06]  /*13de0*/  WARPGROUP.ARRIVE ;  /* 0x00000000000079c5 */ /* 0x000fcc0000000000 */
[----:B------:R-:W-:Y:S01]  /*13df0*/  HGMMA.64x16x16.F32 R56, gdesc[UR24], R56, gsb0 ;  /* 0x00200000183879f0 */ /* 0x000fe20008000838 */
[----:B------:R-:W-:Y:S01]  /*13e00*/  R2UR UR26, R8 ;  /* 0x00000000081a72ca */ /* 0x000fe200000e0000 */
[----:B------:R-:W-:Y:S01]  /*13e10*/  UMOV UR25, 0x40000040 ;  /* 0x4000004000197882 */ /* 0x000fe20000000000 */
[----:B------:R-:W-:Y:S01]  /*13e20*/  R2UR UR27, R9 ;  /* 0x00000000091b72ca */ /* 0x000fe200000e0000 */
[----:B------:R-:W-:Y:S02]  /*13e30*/  WARPGROUP.DEPBAR.LE gsb0, 0x0 ;  /* 0x00008000000079c5 */ /* 0x000fe40000010000 */
[----:B------:R-:W-:Y:S01]  /*13e40*/  WARPGROUP.ARRIVE ;  /* 0x00000000000079c5 */ /* 0x000fe20000000000 */
[C---:B------:R-:W-:Y:S02]  /*13e50*/  IADD3 R6, R2.reuse, 0x604, RZ ;  /* 0x0000060402067810 */ /* 0x040fe40007ffe0ff */
[----:B------:R-:W-:Y:S01]  /*13e60*/  MOV R7, 0x40000040 ;  /* 0x4000004000077802 */ /* 0x000fe20000000f00 */
[----:B------:R-:W-:-:S02]  /*13e70*/  VIADD R8, R2, 0x506 ;  /* 0x0000050602087836 */ /* 0x000fc40000000000 */
[----:B------:R-:W-:Y:S01]  /*13e80*/  HGMMA.64x16x16.F32 R48, gdesc[UR16], R48, gsb0 ;  /* 0x00200000103079f0 */ /* 0x000fe20008000830 */
[----:B------:R-:W-:Y:S01]  /*13e90*/  UIADD3 UR36, UR20, 0xc06, URZ ;  /* 0x00000c0614247890 */ /* 0x000fe2000fffe03f */
[----:B------:R-:W-:Y:S01]  /*13ea0*/  UMOV UR37, 0x40000040 ;  /* 0x4000004000257882 */ /* 0x000fe20000000000 */
[----:B------:R-:W-:Y:S02]  /*13eb0*/  IMAD.MOV.U32 R3, RZ, RZ, 0x40000040 ;  /* 0x40000040ff037424 */ /* 0x000fe400078e00ff */
[----:B------:R-:W-:Y:S01]  /*13ec0*/  IMAD.U32 R15, RZ, RZ, UR25 ;  /* 0x00000019ff0f7e24 */ /* 0x000fe2000f8e00ff */
[----:B------:R-:W-:Y:S02]  /*13ed0*/  WARPGROUP.DEPBAR.LE gsb0, 0x0 ;  /* 0x00008000000079c5 */ /* 0x000fe40000010000 */
[----:B------:R-:W-:-:S06]  /*13ee0*/  WARPGROUP.ARRIVE ;  /* 0x00000000000079c5 */ /* 0x000fcc0000000000 */
[----:B------:R-:W-:Y:S01]  /*13ef0*/  HGMMA.64x16x16.F32 R40, gdesc[UR12], R40, gsb0 ;  /* 0x002000000c2879f0 */ /* 0x000fe20008000828 */
[----:B------:R-:W-:-:S07]  /*13f00*/  UIADD3 UR12, UR20, 0x804, URZ ;  /* 0x00000804140c7890 */ /* 0x000fce000fffe03f */
[----:B------:R-:W-:Y:S01]  /*13f10*/  UMOV UR24, UR12 ;  /* 0x0000000c00187c82 */ /* 0x000fe20008000000 */
[----:B------:R-:W-:Y:S01]  /*13f20*/  R2UR UR18, R4 ;  /* 0x00000000041272ca */ /* 0x000fe200000e0000 */
[----:B------:R-:W-:Y:S02]  /*13f30*/  WARPGROUP.DEPBAR.LE gsb0, 0x0 ;  /* 0x00008000000079c5 */ /* 0x000fe40000010000 */
[----:B------:R-:W-:Y:S01]  /*13f40*/  WARPGROUP.ARRIVE ;  /* 0x00000000000079c5 */ /* 0x000fe20000000000 */
[----:B------:R-:W-:Y:S02]  /*13f50*/  R2UR UR19, R5 ;  /* 0x00000000051372ca */ /* 0x000fe400000e0000 */
[----:B------:R-:W-:Y:S02]  /*13f60*/  R2UR UR14, R6 ;  /* 0x00000000060e72ca */ /* 0x000fe400000e0000 */
[----:B------:R-:W-:Y:S01]  /*13f70*/  R2UR UR15, R7 ;  /* 0x00000000070f72ca */ /* 0x000fe200000e0000 */
[----:B------:R-:W-:Y:S01]  /*13f80*/  HGMMA.64x16x16.F32 R32, gdesc[UR4], R32, gsb0 ;  /* 0x00200000042079f0 */ /* 0x000fe20008000820 */
[----:B------:R-:W-:Y:S01]  /*13f90*/  IMAD.MOV.U32 R9, RZ, RZ, 0x40000040 ;  /* 0x40000040ff097424 */ /* 0x000fe200078e00ff */
[----:B------:R-:W-:-:S02]  /*13fa0*/  R2UR UR54, R8 ;  /* 0x00000000083672ca */ /* 0x000fc400000e0000 */
[----:B------:R-:W-:Y:S01]  /*13fb0*/  MOV R14, UR24 ;  /* 0x00000018000e7c02 */ /* 0x000fe20008000f00 */
        /* <DEDUP_REMOVED lines=13> */
[----:B------:R-:W-:Y:S01]  /*14090*/  UMOV UR12, UR4 ;  /* 0x00000004000c7c82 */ /* 0x000fe20008000000 */
[----:B------:R-:W-:Y:S01]  /*140a0*/  UMOV UR13, UR5 ;  /* 0x00000005000d7c82 */ /* 0x000fe20008000000 */
[----:B------:R-:W-:Y:S01]  /*140b0*/  VIADD R4, R2, 0x684 ;  /* 0x0000068402047836 */ /* 0x000fe20000000000 */
[----:B------:R-:W-:Y:S02]  /*140c0*/  WARPGROUP.DEPBAR.LE gsb0, 0x0 ;  /* 0x00008000000079c5 */ /* 0x000fe40000010000 */
[----:B------:R-:W-:-:S06]  /*140d0*/  WARPGROUP.ARRIVE ;  /* 0x00000000000079c5 */ /* 0x000fcc0000000000 */
[----:B------:R-:W-:Y:S01]  /*140e0*/  HGMMA.64x16x16.F32 R40, gdesc[UR12], R40, gsb0 ;  /* 0x002000000c2879f0 */ /* 0x000fe20008000828 */
[----:B------:R-:W-:Y:S02]  /*140f0*/  MOV R5, 0x40000040 ;  /* 0x4000004000057802 */ /* 0x000fe40000000f00 */
[----:B------:R-:W-:Y:S02]  /*14100*/  R2UR UR10, R4 ;  /* 0x00000000040a72ca */ /* 0x000fe400000e0000 */
[----:B------:R-:W-:Y:S01]  /*14110*/  R2UR UR11, R5 ;  /* 0x00000000050b72ca */ /* 0x000fe200000e0000 */
[----:B------:R-:W-:Y:S01]  /*14120*/  UMOV UR8, UR4 ;  /* 0x0000000400087c82 */ /* 0x000fe20008000000 */
[----:B------:R-:W-:Y:S01]  /*14130*/  UMOV UR9, UR5 ;  /* 0x0000000500097c82 */ /* 0x000fe20008000000 */
[----:B------:R-:W-:Y:S02]  /*14140*/  WARPGROUP.DEPBAR.LE gsb0, 0x0 ;  /* 0x00008000000079c5 */ /* 0x000fe40000010000 */
[----:B------:R-:W-:-:S08]  /*14150*/  WARPGROUP.ARRIVE ;  /* 0x00000000000079c5 */ /* 0x000fd00000000000 */
[----:B------:R-:W-:Y:S01]  /*14160*/  HGMMA.64x16x16.F32 R32, gdesc[UR8], R32, gsb0 ;  /* 0x00200000082079f0 */ /* 0x000fe20008000820 */
[----:B------:R-:W-:Y:S02]  /*14170*/  VIADD R6, R2, 0x704 ;  /* 0x0000070402067836 */ /* 0x000fe40000000000 */
[----:B------:R-:W-:-:S03]  /*14180*/  IMAD.MOV.U32 R7, RZ, RZ, 0x40000040 ;  /* 0x40000040ff077424 */ /* 0x000fc600078e00ff */
[----:B------:R-:W-:Y:S02]  /*14190*/  R2UR UR6, R6 ;  /* 0x00000000060672ca */ /* 0x000fe400000e0000 */
[----:B------:R-:W-:Y:S01]  /*141a0*/  R2UR UR7, R7 ;  /* 0x00000000070772ca */ /* 0x000fe200000e0000 */
[----:B------:R-:W-:Y:S02]  /*141b0*/  WARPGROUP.DEPBAR.LE gsb0, 0x0 ;  /* 0x00008000000079c5 */ /* 0x000fe40000010000 */
[----:B------:R-:W-:-:S10]  /*141c0*/  WARPGROUP.ARRIVE ;  /* 0x00000000000079c5 */ /* 0x000fd40000000000 */
[----:B------:R-:W-:Y:S01]  /*141d0*/  HGMMA.64x16x16.F32 R24, gdesc[UR4], R24, gsb0 ;  /* 0x00200000041879f0 */ /* 0x000fe20008000818 */
[----:B------:R-:W-:Y:S01]  /*141e0*/  R2UR UR55, R9 ;  /* 0x00000000093772ca */ /* 0x000fe200000e0000 */
[----:B------:R-:W-:Y:S01]  /*141f0*/  IMAD.MOV.U32 R5, RZ, RZ, 0x40000040 ;  /* 0x40000040ff057424 */ /* 0x000fe200078e00ff */
[----:B------:R-:W-:Y:S01]  /*14200*/  IADD3 R4, R2, 0x586, RZ ;  /* 0x0000058602047810 */ /* 0x000fe20007ffe0ff */
[----:B------:R-:W-:Y:S02]  /*14210*/  WARPGROUP.DEPBAR.LE gsb0, 0x0 ;  /* 0x00008000000079c5 */ /* 0x000fe40000010000 */
[----:B------:R-:W-:-:S08]  /*14220*/  WARPGROUP.ARRIVE ;  /* 0x00000000000079c5 */ /* 0x000fd00000000000 */
[----:B------:R-:W-:Y:S01]  /*14230*/  HGMMA.64x16x16.F32 R56, gdesc[UR52], R56, gsb0 ;  /* 0x00200000343879f0 */ /* 0x000fe20008000838 */
        /* <DEDUP_REMOVED lines=11> */
[----:B------:R-:W-:Y:S01]  /*142f0*/  UMOV UR12, UR52 ;  /* 0x00000034000c7c82 */ /* 0x000fe20008000000 */
[----:B------:R-:W-:Y:S01]  /*14300*/  UMOV UR13, UR53 ;  /* 0x00000035000d7c82 */ /* 0x000fe20008000000 */
[----:B------:R-:W-:Y:S02]  /*14310*/  WARPGROUP.DEPBAR.LE gsb0, 0x0 ;  /* 0x00008000000079c5 */ /* 0x000fe40000010000 */
[----:B------:R-:W-:-:S08]  /*14320*/  WARPGROUP.ARRIVE ;  /* 0x00000000000079c5 */ /* 0x000fd00000000000 */
[----:B------:R-:W-:Y:S01]  /*14330*/  HGMMA.64x16x16.F32 R40, gdesc[UR12], R40, gsb0 ;  /* 0x002000000c2879f0 */ /* 0x000fe20008000828 */
[----:B------:R-:W-:Y:S01]  /*14340*/  IMAD.MOV.U32 R5, RZ, RZ, 0x40000040 ;  /* 0x40000040ff057424 */ /* 0x000fe200078e00ff */
[----:B------:R-:W-:-:S04]  /*14350*/  IADD3 R4, R2, 0x686, RZ ;  /* 0x0000068602047810 */ /* 0x000fc80007ffe0ff */
        /* <DEDUP_REMOVED lines=16> */
[----:B------:R-:W-:Y:S02]  /*14460*/  IADD3 R8, R2, 0x780, RZ ;  /* 0x0000078002087810 */ /* 0x000fe40007ffe0ff */
[----:B------:R-:W-:Y:S02]  /*14470*/  MOV R9, 0x40000040 ;  /* 0x4000004000097802 */ /* 0x000fe40000000f00 */
[----:B------:R-:W-:Y:S02]  /*14480*/  R2UR UR50, R8 ;  /* 0x00000000083272ca */ /* 0x000fe400000e0000 */
[----:B------:R-:W-:Y:S01]  /*14490*/  R2UR UR51, R9 ;  /* 0x00000000093372ca */ /* 0x000fe200000e0000 */
[----:B------:R-:W-:Y:S02]  /*144a0*/  WARPGROUP.DEPBAR.LE gsb0, 0x0 ;  /* 0x00008000000079c5 */ /* 0x000fe40000010000 */
[----:B------:R-:W-:-:S10]  /*144b0*/  WARPGROUP.ARRIVE ;  /* 0x00000000000079c5 */ /* 0x000fd40000000000 */
[----:B------:R-:W-:Y:S01]  /*144c0*/  HGMMA.64x16x16.F32 R56, gdesc[UR48], R56, gsb0 ;  /* 0x00200000303879f0 */ /* 0x000fe20008000838 */
[----:B------:R-:W-:Y:S01]  /*144d0*/  VIADD R4, R2, 0x800 ;  /* 0x0000080002047836 */ /* 0x000fe20000000000 */
[----:B------:R-:W-:-:S04]  /*144e0*/  MOV R5, 0x40000040 ;  /* 0x4000004000057802 */ /* 0x000fc80000000f00 */
        /* <DEDUP_REMOVED lines=29> */
[----:B------:R-:W-:Y:S01]  /*146c0*/  UMOV UR4, UR48 ;  /* 0x0000003000047c82 */ /* 0x000fe20008000000 */
[----:B------:R-:W-:Y:S01]  /*146d0*/  UMOV UR5, UR49 ;  /* 0x0000003100057c82 */ /* 0x000fe20008000000 */
[----:B------:R-:W-:-:S02]  /*146e0*/  WARPGROUP.DEPBAR.LE gsb0, 0x0 ;  /* 0x00008000000079c5 */ /* 0x000fc40000010000 */
        /* <DEDUP_REMOVED lines=79> */
[C---:B------:R-:W-:Y:S01]  /*14be0*/  VIADD R6, R2.reuse, 0x984 ;  /* 0x0000098402067836 */ /* 0x040fe20000000000 */
[----:B------:R-:W-:Y:S01]  /*14bf0*/  UMOV UR4, UR40 ;  /* 0x0000002800047c82 */ /* 0x000fe20008000000 */
[----:B------:R-:W-:Y:S01]  /*14c00*/  IMAD.MOV.U32 R7, RZ, RZ, 0x40000040 ;  /* 0x40000040ff077424 */ /* 0x000fe200078e00ff */
[----:B------:R-:W-:Y:S01]  /*14c10*/  UMOV UR5, UR41 ;  /* 0x0000002900057c82 */ /* 0x000fe20008000000 */
[C---:B------:R-:W-:Y:S02]  /*14c20*/  IADD3 R8, R2.reuse, 0x786, RZ ;  /* 0x0000078602087810 */ /* 0x040fe40007ffe0ff */
[----:B------:R-:W-:Y:S01]  /*14c30*/  MOV R9, 0x40000040 ;  /* 0x4000004000097802 */ /* 0x000fe20000000f00 */
[----:B------:R-:W-:Y:S01]  /*14c40*/  VIADD R4, R2, 0x806 ;  /* 0x0000080602047836 */ /* 0x000fe20000000000 */
[----:B------:R-:W-:Y:S01]  /*14c50*/  R2UR UR6, R6 ;  /* 0x00000000060672ca */ /* 0x000fe200000e0000 */
[----:B------:R-:W-:Y:S01]  /*14c60*/  IMAD.MOV.U32 R5, RZ, RZ, 0x40000040 ;  /* 0x40000040ff057424 */ /* 0x000fe200078e00ff */
[----:B------:R-:W-:Y:S01]  /*14c70*/  R2UR UR7, R7 ;  /* 0x00000000070772ca */ /* 0x000fe200000e0000 */
[----:B------:R-:W-:Y:S01]  /*14c80*/  ULDC UR8, c[0x0][0x9d8] ;  /* 0x0002760000087ab9 */ /* 0x000fe20000000800 */
[----:B------:R-:W-:-:S02]  /*14c90*/  WARPGROUP.DEPBAR.LE gsb0, 0x0 ;  /* 0x00008000000079c5 */ /* 0x000fc40000010000 */
[----:B------:R-:W-:-:S09]  /*14ca0*/  WARPGROUP.ARRIVE ;  /* 0x00000000000079c5 */ /* 0x000fd20000000000 */
[----:B------:R-:W-:Y:S01]  /*14cb0*/  HGMMA.64x16x16.F32 R24, gdesc[UR4], R24, gsb0 ;  /* 0x00200000041879f0 */ /* 0x000fe20008000818 */
[----:B------:R-:W-:Y:S02]  /*14cc0*/  R2UR UR38, R8 ;  /* 0x00000000082672ca */ /* 0x000fe400000e0000 */
[----:B------:R-:W-:Y:S01]  /*14cd0*/  R2UR UR39, R9 ;  /* 0x00000000092772ca */ /* 0x000fe200000e0000 */
[----:B------:R-:W-:Y:S02]  /*14ce0*/  WARPGROUP.DEPBAR.LE gsb0, 0x0 ;  /* 0x00008000000079c5 */ /* 0x000fe40000010000 */
[----:B------:R-:W-:-:S10]  /*14cf0*/  WARPGROUP.ARRIVE ;  /* 0x00000000000079c5 */ /* 0x000fd40000000000 */
[----:B------:R-:W-:Y:S01]  /*14d00*/  HGMMA.64x16x16.F32 R56, gdesc[UR36], R56, gsb0 ;  /* 0x00200000243879f0 */ /* 0x000fe20008000838 */
[----:B------:R-:W-:Y:S01]  /*14d10*/  R2UR UR6, R4 ;  /* 0x00000000040672ca */ /* 0x000fe200000e0000 */
[----:B------:R-:W-:Y:S01]  /*14d20*/  UMOV UR4, UR36 ;  /* 0x0000002400047c82 */ /* 0x000fe20008000000 */
[----:B------:R-:W-:Y:S01]  /*14d30*/  R2UR UR7, R5 ;  /* 0x00000000050772ca */ /* 0x000fe200000e0000 */
[----:B------:R-:W-:Y:S01]  /*14d40*/  UMOV UR5, UR37 ;  /* 0x0000002500057c82 */ /* 0x000fe20008000000 */
[----:B------:R0:W-:Y:S01]  /*14d50*/  STL.64 [R1], R14 ;  /* 0x0000000e01007387 */ /* 0x0001e20000100a00 */
[----:B------:R-:W-:Y:S01]  /*14d60*/  @!P1 VIADD R0, R0, 0x38840 ;  /* 0x0003884000009836 */ /* 0x000fe20000000000 */
[----:B------:R-:W-:Y:S01]  /*14d70*/  ULDC UR39, c[0x0][0x9d8] ;  /* 0x0002760000277ab9 */ /* 0x000fe20000000800 */
[----:B------:R-:W-:Y:S01]  /*14d80*/  ULDC UR38, c[0x0][0x988] ;  /* 0x0002620000267ab9 */ /* 0x000fe20000000800 */
[----:B------:R-:W-:Y:S02]  /*14d90*/  WARPGROUP.DEPBAR.LE gsb0, 0x0 ;  /* 0x00008000000079c5 */ /* 0x000fe40000010000 */
[----:B------:R-:W-:-:S06]  /*14da0*/  WARPGROUP.ARRIVE ;  /* 0x00000000000079c5 */ /* 0x000fcc0000000000 */
        /* <DEDUP_REMOVED lines=20> */
[----:B------:R-:W-:-:S04]  /*14ef0*/  R2UR UR7, R3 ;  /* 0x00000000030772ca */ /* 0x000fc800000e0000 */
[----:B------:R-:W-:Y:S01]  /*14f00*/  R2UR UR6, R2 ;  /* 0x00000000020672ca */ /* 0x000fe200000e0000 */
[----:B------:R-:W-:Y:S01]  /*14f10*/  FMUL.FTZ R56, R56, UR8 ;  /* 0x0000000838387c20 */ /* 0x000fe20008410000 */
[----:B------:R-:W-:Y:S01]  /*14f20*/  FMUL.FTZ R57, R57, UR8 ;  /* 0x0000000839397c20 */ /* 0x000fe20008410000 */
[----:B------:R-:W-:Y:S01]  /*14f30*/  FMUL.FTZ R60, R60, UR8 ;  /* 0x000000083c3c7c20 */ /* 0x000fe20008410000 */
[----:B------:R-:W-:Y:S01]  /*14f40*/  UMOV UR4, UR36 ;  /* 0x0000002400047c82 */ /* 0x000fe20008000000 */
[----:B------:R-:W-:Y:S02]  /*14f50*/  UMOV UR5, UR37 ;  /* 0x0000002500057c82 */ /* 0x000fe40008000000 */
[----:B------:R-:W-:Y:S01]  /*14f60*/  MUFU.TANH R56, R56 ;  /* 0x0000003800387308 */ /* 0x000fe20000002400 */
[----:B------:R-:W-:Y:S01]  /*14f70*/  FMUL.FTZ R61, R61, UR8 ;  /* 0x000000083d3d7c20 */ /* 0x000fe20008410000 */
[----:B--2---:R-:W-:Y:S01]  /*14f80*/  IADD3 R2, R12, R178, RZ ;  /* 0x000000b20c027210 */ /* 0x004fe20007ffe0ff */
[----:B------:R-:W-:-:S05]  /*14f90*/  FMUL.FTZ R58, R58, UR8 ;  /* 0x000000083a3a7c20 */ /* 0x000fca0008410000 */
[----:B------:R-:W1:Y:S01]  /*14fa0*/  MUFU.TANH R57, R57 ;  /* 0x0000003900397308 */ /* 0x000e620000002400 */
[----:B------:R-:W-:Y:S01]  /*14fb0*/  FMUL.FTZ R48, R48, UR8 ;  /* 0x0000000830307c20 */ /* 0x000fe20008410000 */
[----:B------:R-:W-:-:S06]  /*14fc0*/  IMAD R8, R179, -0x50, R2 ;  /* 0xffffffb0b3087824 */ /* 0x000fcc00078e0202 */
[----:B------:R-:W-:Y:S01]  /*14fd0*/  MUFU.TANH R60, R60 ;  /* 0x0000003c003c7308 */ /* 0x000fe20000002400 */
[----:B------:R-:W-:Y:S01]  /*14fe0*/  FMUL.FTZ R49, R49, UR8 ;  /* 0x0000000831317c20 */ /* 0x000fe20008410000 */
[----:B------:R-:W-:Y:S01]  /*14ff0*/  FMUL.FTZ R59, R59, UR8 ;  /* 0x000000083b3b7c20 */ /* 0x000fe20008410000 */
[----:B------:R-:W-:-:S05]  /*15000*/  FMUL.FTZ R51, R51, UR8 ;  /* 0x0000000833337c20 */ /* 0x000fca0008410000 */
[----:B------:R-:W2:Y:S01]  /*15010*/  MUFU.TANH R61, R61 ;  /* 0x0000003d003d7308 */ /* 0x000ea20000002400 */
[----:B------:R-:W-:Y:S02]  /*15020*/  WARPGROUP.DEPBAR.LE gsb0, 0x0 ;  /* 0x00008000000079c5 */ /* 0x000fe40000010000 */
[----:B------:R-:W-:-:S06]  /*15030*/  WARPGROUP.ARRIVE ;  /* 0x00000000000079c5 */ /* 0x000fcc0000000000 */
[----:B------:R-:W-:Y:S01]  /*15040*/  HGMMA.64x16x16.F32 R24, gdesc[UR4], R24, gsb0 ;  /* 0x00200000041879f0 */ /* 0x000fe20008000818 */
[----:B------:R-:W3:Y:S01]  /*15050*/  MUFU.TANH R58, R58 ;  /* 0x0000003a003a7308 */ /* 0x000ee20000002400 */
[----:B------:R-:W-:Y:S01]  /*15060*/  ISETP.GT.AND P6, PT, R8, RZ, PT ;  /* 0x000000ff0800720c */ /* 0x000fe20003fc4270 */
[----:B------:R-:W-:Y:S01]  /*15070*/  FMUL.FTZ R52, R52, UR8 ;  /* 0x0000000834347c20 */ /* 0x000fe20008410000 */
[----:B------:R-:W-:Y:S01]  /*15080*/  ISETP.GT.AND P5, PT, R8, 0x1, PT ;  /* 0x000000010800780c */ /* 0x000fe20003fa4270 */
[----:B------:R-:W-:-:S04]  /*15090*/  FMUL.FTZ R62, R62, UR8 ;  /* 0x000000083e3e7c20 */ /* 0x000fc80008410000 */
[----:B------:R-:W4:Y:S01]  /*150a0*/  MUFU.TANH R48, R48 ;  /* 0x0000003000307308 */ /* 0x000f220000002400 */
[----:B------:R-:W-:Y:S01]  /*150b0*/  FMUL.FTZ R55, R55, UR8 ;  /* 0x0000000837377c20 */ /* 0x000fe20008410000 */
[----:B------:R-:W-:Y:S01]  /*150c0*/  ISETP.GT.AND P4, PT, R8, 0x8, PT ;  /* 0x000000080800780c */ /* 0x000fe20003f84270 */
[----:B------:R-:W-:Y:S01]  /*150d0*/  FMUL.FTZ R53, R53, UR8 ;  /* 0x0000000835357c20 */ /* 0x000fe20008410000 */
[----:B-1----:R-:W-:-:S04]  /*150e0*/  FSEL R57, R57, -INF , P5 ;  /* 0xff80000039397808 */ /* 0x002fc80002800000 */
[----:B------:R-:W1:Y:S01]  /*150f0*/  MUFU.TANH R6, R59 ;  /* 0x0000003b00067308 */ /* 0x000e620000002400 */
[----:B------:R-:W-:Y:S01]  /*15100*/  FMUL.FTZ R63, R63, UR8 ;  /* 0x000000083f3f7c20 */ /* 0x000fe20008410000 */
[----:B------:R-:W-:-:S06]  /*15110*/  ISETP.GT.AND P2, PT, R8, 0x9, PT ;  /* 0x000000090800780c */ /* 0x000fcc0003f44270 */
[----:B------:R-:W0:Y:S01]  /*15120*/  MUFU.TANH R49, R49 ;  /* 0x0000003100317308 */ /* 0x000e220000002400 */
[----:B------:R-:W-:-:S07]  /*15130*/  FMUL.FTZ R40, R40, UR8 ;  /* 0x0000000828287c20 */ /* 0x000fce0008410000 */
[----:B------:R2:W-:Y:S01]  /*15140*/  MUFU.TANH R13, R51 ;  /* 0x00000033000d7308 */ /* 0x0005e20000002400 */
[----:B------:R-:W-:Y:S01]  /*15150*/  FMUL.FTZ R50, R50, UR8 ;  /* 0x0000000832327c20 */ /* 0x000fe20008410000 */
[----:B------:R-:W-:Y:S01]  /*15160*/  ISETP.GT.AND P3, PT, R8, 0x10, PT ;  /* 0x000000100800780c */ /* 0x000fe20003f64270 */
[----:B------:R-:W-:Y:S01]  /*15170*/  FMUL.FTZ R41, R41, UR8 ;  /* 0x0000000829297c20 */ /* 0x000fe20008410000 */
[----:B------:R-:W-:Y:S01]  /*15180*/  FMUL.FTZ R44, R44, UR8 ;  /* 0x000000082c2c7c20 */ /* 0x000fe20008410000 */
[----:B------:R-:W-:Y:S01]  /*15190*/  FMUL.FTZ R54, R54, UR8 ;  /* 0x0000000836367c20 */ /* 0x000fe20008410000 */
[----:B------:R-:W-:Y:S01]  /*151a0*/  FMUL.FTZ R45, R45, UR8 ;  /* 0x000000082d2d7c20 */ /* 0x000fe20008410000 */
[----:B------:R-:W-:Y:S01]  /*151b0*/  FMUL.FTZ R43, R43, UR8 ;  /* 0x000000082b2b7c20 */ /* 0x000fe20008410000 */
[----:B------:R-:W-:Y:S01]  /*151c0*/  FMUL.FTZ R32, R32, UR8 ;  /* 0x0000000820207c20 */ /* 0x000fe20008410000 */
[----:B--2---:R-:W-:Y:S01]  /*151d0*/  FSEL R51, R56, -INF , P6 ;  /* 0xff80000038337808 */ /* 0x004fe20003000000 */
[----:B------:R-:W2:Y:S01]  /*151e0*/  MUFU.TANH R7, R62 ;  /* 0x0000003e00077308 */ /* 0x000ea20000002400 */
[----:B------:R-:W-:Y:S01]  /*151f0*/  FMUL.FTZ R42, R42, UR8 ;  /* 0x000000082a2a7c20 */ /* 0x000fe20008410000 */
[----:B------:R-:W-:Y:S01]  /*15200*/  FMUL.FTZ R33, R33, UR8 ;  /* 0x0000000821217c20 */ /* 0x000fe20008410000 */
[----:B------:R-:W-:Y:S01]  /*15210*/  FMNMX.FTZ R12, R51, R57, !PT ;  /* 0x00000039330c7209 */ /* 0x000fe20007810000 */
[----:B------:R-:W-:Y:S01]  /*15220*/  FMUL.FTZ R46, R46, UR8 ;  /* 0x000000082e2e7c20 */ /* 0x000fe20008410000 */
[----:B------:R-:W-:Y:S01]  /*15230*/  FMUL.FTZ R47, R47, UR8 ;  /* 0x000000082f2f7c20 */ /* 0x000fe20008410000 */
[----:B------:R-:W-:Y:S01]  /*15240*/  FMUL.FTZ R36, R36, UR8 ;  /* 0x0000000824247c20 */ /* 0x000fe20008410000 */
[----:B------:R-:W-:Y:S01]  /*15250*/  FMUL.FTZ R37, R37, UR8 ;  /* 0x0000000825257c20 */ /* 0x000fe20008410000 */
[----:B------:R-:W2:Y:S01]  /*15260*/  MUFU.TANH R52, R52 ;  /* 0x0000003400347308 */ /* 0x000ea20000002400 */
[----:B------:R-:W-:Y:S01]  /*15270*/  FSEL R61, R61, -INF , P2 ;  /* 0xff8000003d3d7808 */ /* 0x000fe20001000000 */
[----:B------:R-:W-:Y:S01]  /*15280*/  FMUL.FTZ R34, R34, UR8 ;  /* 0x0000000822227c20 */ /* 0x000fe20008410000 */
[----:B------:R-:W-:Y:S01]  /*15290*/  FMUL.FTZ R35, R35, UR8 ;  /* 0x0000000823237c20 */ /* 0x000fe20008410000 */
[----:B------:R-:W-:Y:S01]  /*152a0*/  FMUL.FTZ R38, R38, UR8 ;  /* 0x0000000826267c20 */ /* 0x000fe20008410000 */
[----:B------:R-:W-:-:S03]  /*152b0*/  ULDC UR4, c[0x0][0x988] ;  /* 0x0002620000047ab9 */ /* 0x000fc60000000800 */
[----:B------:R4:W-:Y:S01]  /*152c0*/  MUFU.TANH R21, R55 ;  /* 0x0000003700157308 */ /* 0x0009e20000002400 */
[----:B---3--:R-:W-:Y:S02]  /*152d0*/  FSEL R3, R58, -INF , P6 ;  /* 0xff8000003a037808 */ /* 0x008fe40003000000 */
[----:B----4-:R-:W-:-:S05]  /*152e0*/  FSEL R55, R60, -INF , P4 ;  /* 0xff8000003c377808 */ /* 0x010fca0002000000 */
[----:B------:R3:W4:Y:S01]  /*152f0*/  MUFU.TANH R9, R63 ;  /* 0x0000003f00097308 */ /* 0x0007220000002400 */
[----:B------:R-:W-:-:S07]  /*15300*/  FMNMX.FTZ R12, R55, R12, !PT ;  /* 0x0000000c370c7209 */ /* 0x000fce0007810000 */
[----:B------:R-:W4:Y:S01]  /*15310*/  MUFU.TANH R53, R53 ;  /* 0x0000003500357308 */ /* 0x000f220000002400 */
[----:B------:R-:W-:Y:S02]  /*15320*/  ISETP.GT.AND P6, PT, R8, 0x11, PT ;  /* 0x000000110800780c */ /* 0x000fe40003fc4270 */
[----:B------:R-:W-:Y:S02]  /*15330*/  FSEL R59, R48, -INF , P3 ;  /* 0xff800000303b7808 */ /* 0x000fe40001800000 */
[----:B------:R-:W-:-:S03]  /*15340*/  FMNMX.FTZ R12, R61, R12, !PT ;  /* 0x0000000c3d0c7209 */ /* 0x000fc60007810000 */
[----:B------:R-:W4:Y:S01]  /*15350*/  MUFU.TANH R11, R50 ;  /* 0x00000032000b7308 */ /* 0x000f220000002400 */
[----:B-1----:R-:W-:Y:S02]  /*15360*/  FSEL R6, R6, -INF , P5 ;  /* 0xff80000006067808 */ /* 0x002fe40002800000 */
[----:B------:R-:W-:-:S05]  /*15370*/  ISETP.GT.AND P5, PT, R8, 0x18, PT ;  /* 0x000000180800780c */ /* 0x000fca0003fa4270 */
[----:B------:R-:W1:Y:S01]  /*15380*/  MUFU.TANH R40, R40 ;  /* 0x0000002800287308 */ /* 0x000e620000002400 */
[----:B0-----:R-:W-:Y:S02]  /*15390*/  FSEL R49, R49, -INF , P6 ;  /* 0xff80000031317808 */ /* 0x001fe40003000000 */
[----:B------:R-:W-:-:S05]  /*153a0*/  FMNMX.FTZ R12, R59, R12, !PT ;  /* 0x0000000c3b0c7209 */ /* 0x000fca0007810000 */
[----:B------:R-:W0:Y:S01]  /*153b0*/  MUFU.TANH R41, R41 ;  /* 0x0000002900297308 */ /* 0x000e220000002400 */
[----:B--2---:R-:W-:Y:S02]  /*153c0*/  FSEL R7, R7, -INF , P4 ;  /* 0xff80000007077808 */ /* 0x004fe40002000000 */
[----:B------:R-:W-:Y:S02]  /*153d0*/  ISETP.GT.AND P4, PT, R8, 0x19, PT ;  /* 0x000000190800780c */ /* 0x000fe40003f84270 */
[----:B---3--:R-:W-:-:S03]  /*153e0*/  FSEL R63, R52, -INF , P5 ;  /* 0xff800000343f7808 */ /* 0x008fc60002800000 */
[----:B------:R-:W2:Y:S01]  /*153f0*/  MUFU.TANH R15, R54 ;  /* 0x00000036000f7308 */ /* 0x000ea20000002400 */
[----:B------:R-:W-:Y:S02]  /*15400*/  FMNMX.FTZ R12, R49, R12, !PT ;  /* 0x0000000c310c7209 */ /* 0x000fe40007810000 */
[----:B----4-:R-:W-:-:S05]  /*15410*/  FSEL R9, R9, -INF , P2 ;  /* 0xff80000009097808 */ /* 0x010fca0001000000 */
[----:B------:R-:W3:Y:S01]  /*15420*/  MUFU.TANH R44, R44 ;  /* 0x0000002c002c7308 */ /* 0x000ee20000002400 */
[----:B------:R-:W-:Y:S02]  /*15430*/  ISETP.GT.AND P2, PT, R8, 0x20, PT ;  /* 0x000000200800780c */ /* 0x000fe40003f44270 */
[----:B------:R-:W-:Y:S02]  /*15440*/  FSEL R53, R53, -INF , P4 ;  /* 0xff80000035357808 */ /* 0x000fe40002000000 */
[----:B------:R-:W-:-:S03]  /*15450*/  FMNMX.FTZ R12, R63, R12, !PT ;  /* 0x0000000c3f0c7209 */ /* 0x000fc60007810000 */
[----:B------:R-:W4:Y:S01]  /*15460*/  MUFU.TANH R45, R45 ;  /* 0x0000002d002d7308 */ /* 0x000f220000002400 */
[----:B------:R-:W-:Y:S02]  /*15470*/  FSEL R11, R11, -INF , P3 ;  /* 0xff8000000b0b7808 */ /* 0x000fe40001800000 */
[----:B------:R-:W-:Y:S02]  /*15480*/  ISETP.GT.AND P3, PT, R8, 0x21, PT ;  /* 0x000000210800780c */ /* 0x000fe40003f64270 */
[----:B-1----:R-:W-:-:S03]  /*15490*/  FSEL R65, R40, -INF , P2 ;  /* 0xff80000028417808 */ /* 0x002fc60001000000 */
[----:B------:R-:W-:Y:S01]  /*154a0*/  MUFU.TANH R43, R43 ;  /* 0x0000002b002b7308 */ /* 0x000fe20000002400 */
[----:B------:R-:W-:Y:S02]  /*154b0*/  FMNMX.FTZ R12, R53, R12, !PT ;  /* 0x0000000c350c7209 */ /* 0x000fe40007810000 */
[----:B------:R-:W-:-:S05]  /*154c0*/  FSEL R13, R13, -INF , P6 ;  /* 0xff8000000d0d7808 */ /* 0x000fca0003000000 */
[----:B------:R-:W1:Y:S01]  /*154d0*/  MUFU.TANH R32, R32 ;  /* 0x0000002000207308 */ /* 0x000e620000002400 */
[----:B------:R-:W-:Y:S02]  /*154e0*/  ISETP.GT.AND P6, PT, R8, 0x28, PT ;  /* 0x000000280800780c */ /* 0x000fe40003fc4270 */
[----:B0-----:R-:W-:Y:S02]  /*154f0*/  FSEL R67, R41, -INF , P3 ;  /* 0xff80000029437808 */ /* 0x001fe40001800000 */
[----:B------:R-:W-:-:S03]  /*15500*/  FMNMX.FTZ R12, R65, R12, !PT ;  /* 0x0000000c410c7209 */ /* 0x000fc60007810000 */
[----:B------:R-:W0:Y:S01]  /*15510*/  MUFU.TANH R42, R42 ;  /* 0x0000002a002a7308 */ /* 0x000e220000002400 */
[----:B--2---:R-:W-:Y:S01]  /*15520*/  FSEL R15, R15, -INF , P5 ;  /* 0xff8000000f0f7808 */ /* 0x004fe20002800000 */
[----:B------:R-:W-:-:S06]  /*15530*/  WARPGROUP.DEPBAR.LE gsb0, 0x0 ;  /* 0x00008000000079c5 */ /* 0x000fcc0000010000 */
[----:B------:R0:W2:Y:S01]  /*15540*/  MUFU.TANH R2, R33 ;  /* 0x0000002100027308 */ /* 0x0000a20000002400 */
[----:B------:R-:W-:Y:S01]  /*15550*/  ISETP.GT.AND P5, PT, R8, 0x29, PT ;  /* 0x000000290800780c */ /* 0x000fe20003fa4270 */
[----:B------:R-:W-:Y:S01]  /*15560*/  FMUL.FTZ R24, R24, UR8 ;  /* 0x0000000818187c20 */ /* 0x000fe20008410000 */
[----:B---3--:R-:W-:Y:S02]  /*15570*/  FSEL R69, R44, -INF , P6 ;  /* 0xff8000002c457808 */ /* 0x008fe40003000000 */
[----:B------:R-:W-:-:S03]  /*15580*/  FMNMX.FTZ R12, R67, R12, !PT ;  /* 0x0000000c430c7209 */ /* 0x000fc60007810000 */
[----:B------:R-:W3:Y:S01]  /*15590*/  MUFU.TANH R46, R46 ;  /* 0x0000002e002e7308 */ /* 0x000ee20000002400 */
[----:B------:R-:W-:-:S07]  /*155a0*/  FSEL R21, R21, -INF , P4 ;  /* 0xff80000015157808 */ /* 0x000fce0002000000 */
[----:B------:R-:W3:Y:S01]  /*155b0*/  MUFU.TANH R47, R47 ;  /* 0x0000002f002f7308 */ /* 0x000ee20000002400 */
[----:B------:R-:W-:Y:S01]  /*155c0*/  ISETP.GT.AND P4, PT, R8, 0x30, PT ;  /* 0x000000300800780c */ /* 0x000fe20003f84270 */
[----:B------:R-:W-:Y:S01]  /*155d0*/  FMUL.FTZ R5, R25, UR8 ;  /* 0x0000000819057c20 */ /* 0x000fe20008410000 */
[----:B----4-:R-:W-:-:S05]  /*155e0*/  FSEL R45, R45, -INF , P5 ;  /* 0xff8000002d2d7808 */ /* 0x010fca0002800000 */
[----:B------:R-:W4:Y:S01]  /*155f0*/  MUFU.TANH R36, R36 ;  /* 0x0000002400247308 */ /* 0x000f220000002400 */
[----:B------:R-:W-:Y:S01]  /*15600*/  FMNMX.FTZ R12, R69, R12, !PT ;  /* 0x0000000c450c7209 */ /* 0x000fe20007810000 */
[----:B------:R-:W-:Y:S01]  /*15610*/  FMUL.FTZ R28, R28, UR8 ;  /* 0x000000081c1c7c20 */ /* 0x000fe20008410000 */
[----:B-1----:R-:W-:-:S05]  /*15620*/  FSEL R71, R32, -INF , P4 ;  /* 0xff80000020477808 */ /* 0x002fca0002000000 */
[----:B------:R-:W1:Y:S01]  /*15630*/  MUFU.TANH R37, R37 ;  /* 0x0000002500257308 */ /* 0x000e620000002400 */
[----:B------:R-:W-:Y:S02]  /*15640*/  FMNMX.FTZ R12, R45, R12, !PT ;  /* 0x0000000c2d0c7209 */ /* 0x000fe40007810000 */
[----:B0-----:R-:W-:-:S05]  /*15650*/  FSEL R33, R42, -INF , P2 ;  /* 0xff8000002a217808 */ /* 0x001fca0001000000 */
[----:B------:R-:W0:Y:S01]  /*15660*/  MUFU.TANH R34, R34 ;  /* 0x0000002200227308 */ /* 0x000e220000002400 */
[----:B------:R-:W-:-:S07]  /*15670*/  ISETP.GT.AND P2, PT, R8, 0x38, PT ;  /* 0x000000380800780c */ /* 0x000fce0003f44270 */
[----:B------:R2:W-:Y:S01]  /*15680*/  MUFU.TANH R4, R35 ;  /* 0x0000002300047308 */ /* 0x0005e20000002400 */
[----:B------:R-:W-:-:S07]  /*15690*/  FMNMX.FTZ R12, R71, R12, !PT ;  /* 0x0000000c470c7209 */ /* 0x000fce0007810000 */
[----:B------:R-:W0:Y:S01]  /*156a0*/  MUFU.TANH R24, R24 ;  /* 0x0000001800187308 */ /* 0x000e220000002400 */
[----:B--2---:R-:W-:Y:S02]  /*156b0*/  FSEL R35, R43, -INF , P3 ;  /* 0xff8000002b237808 */ /* 0x004fe40001800000 */
[----:B------:R-:W-:-:S04]  /*156c0*/  ISETP.GT.AND P3, PT, R8, 0x31, PT ;  /* 0x000000310800780c */ /* 0x000fc80003f64270 */
[----:B------:R-:W-:Y:S01]  /*156d0*/  FSEL R73, R2, -INF , P3 ;  /* 0xff80000002497808 */ /* 0x000fe20001800000 */
[----:B------:R-:W2:Y:S01]  /*156e0*/  MUFU.TANH R5, R5 ;  /* 0x0000000500057308 */ /* 0x000ea20000002400 */
[----:B------:R-:W-:Y:S01]  /*156f0*/  FMUL.FTZ R2, R29, UR8 ;  /* 0x000000081d027c20 */ /* 0x000fe20008410000 */
[----:B---3--:R-:W-:Y:S02]  /*15700*/  FSEL R25, R46, -INF , P6 ;  /* 0xff8000002e197808 */ /* 0x008fe40003000000 */
[----:B------:R-:W-:Y:S02]  /*15710*/  FSEL R29, R47, -INF , P5 ;  /* 0xff8000002f1d7808 */ /* 0x000fe40002800000 */
[----:B------:R-:W-:Y:S02]  /*15720*/  ISETP.GT.AND P6, PT, R8, 0x39, PT ;  /* 0x000000390800780c */ /* 0x000fe40003fc4270 */
[----:B------:R-:W3:Y:S01]  /*15730*/  MUFU.TANH R38, R38 ;  /* 0x0000002600267308 */ /* 0x000ee20000002400 */
[----:B----4-:R-:W-:-:S02]  /*15740*/  FSEL R47, R36, -INF , P2 ;  /* 0xff800000242f7808 */ /* 0x010fc40001000000 */
[----:B------:R-:W-:-:S05]  /*15750*/  FMNMX.FTZ R12, R73, R12, !PT ;  /* 0x0000000c490c7209 */ /* 0x000fca0007810000 */
[----:B------:R-:W4:Y:S01]  /*15760*/  MUFU.TANH R28, R28 ;  /* 0x0000001c001c7308 */ /* 0x000f220000002400 */
[----:B------:R-:W-:Y:S02]  /*15770*/  ISETP.GT.AND P5, PT, R8, 0x40, PT ;  /* 0x000000400800780c */ /* 0x000fe40003fa4270 */
[----:B-1----:R-:W-:Y:S02]  /*15780*/  FSEL R75, R37, -INF , P6 ;  /* 0xff800000254b7808 */ /* 0x002fe40003000000 */
[----:B------:R-:W-:-:S03]  /*15790*/  FMNMX.FTZ R12, R47, R12, !PT ;  /* 0x0000000c2f0c7209 */ /* 0x000fc60007810000 */
[----:B------:R-:W1:Y:S01]  /*157a0*/  MUFU.TANH R2, R2 ;  /* 0x0000000200027308 */ /* 0x000e620000002400 */
[----:B0-----:R-:W-:Y:S02]  /*157b0*/  FSEL R37, R34, -INF , P4 ;  /* 0xff80000022257808 */ /* 0x001fe40002000000 */
[----:B------:R-:W-:Y:S02]  /*157c0*/  ISETP.GT.AND P4, PT, R8, 0x41, PT ;  /* 0x000000410800780c */ /* 0x000fe40003f84270 */
[----:B------:R-:W-:Y:S02]  /*157d0*/  FSEL R77, R24, -INF , P5 ;  /* 0xff800000184d7808 */ /* 0x000fe40002800000 */
[----:B------:R-:W-:Y:S02]  /*157e0*/  FMNMX.FTZ R12, R75, R12, !PT ;  /* 0x0000000c4b0c7209 */ /* 0x000fe40007810000 */
[----:B------:R-:W-:Y:S02]  /*157f0*/  FSEL R41, R4, -INF , P3 ;  /* 0xff80000004297808 */ /* 0x000fe40001800000 */
[----:B------:R-:W-:-:S02]  /*15800*/  ISETP.GT.AND P3, PT, R8, 0x48, PT ;  /* 0x000000480800780c */ /* 0x000fc40003f64270 */
[----:B--2---:R-:W-:Y:S02]  /*15810*/  FSEL R79, R5, -INF , P4 ;  /* 0xff800000054f7808 */ /* 0x004fe40002000000 */
[----:B------:R-:W-:Y:S02]  /*15820*/  FMNMX.FTZ R12, R77, R12, !PT ;  /* 0x0000000c4d0c7209 */ /* 0x000fe40007810000 */
[----:B---3--:R-:W-:Y:S02]  /*15830*/  FSEL R43, R38, -INF , P2 ;  /* 0xff800000262b7808 */ /* 0x008fe40001000000 */
[----:B------:R-:W-:Y:S02]  /*15840*/  ISETP.GT.AND P2, PT, R8, 0x49, PT ;  /* 0x000000490800780c */ /* 0x000fe40003f44270 */
[----:B----4-:R-:W-:Y:S02]  /*15850*/  FSEL R81, R28, -INF , P3 ;  /* 0xff8000001c517808 */ /* 0x010fe40001800000 */
[----:B------:R-:W-:-:S02]  /*15860*/  FMNMX.FTZ R12, R79, R12, !PT ;  /* 0x0000000c4f0c7209 */ /* 0x000fc40007810000 */
[----:B-1----:R-:W-:Y:S02]  /*15870*/  FSEL R83, R2, -INF , P2 ;  /* 0xff80000002537808 */ /* 0x002fe40001000000 */
[----:B------:R-:W-:-:S04]  /*15880*/  FMNMX.FTZ R12, R81, R12, !PT ;  /* 0x0000000c510c7209 */ /* 0x000fc80007810000 */
[----:B------:R-:W-:-:S05]  /*15890*/  FMNMX.FTZ R12, R83, R12, !PT ;  /* 0x0000000c530c7209 */ /* 0x000fca0007810000 */
[----:B------:R-:W0:Y:S02]  /*158a0*/  SHFL.BFLY PT, R5, R12, 0x2, 0x1f ;  /* 0x0c401f000c057f89 */ /* 0x000e2400000e0000 */
[----:B0-----:R-:W-:-:S05]  /*158b0*/  FMNMX.FTZ R4, R12, R5, !PT ;  /* 0x000000050c047209 */ /* 0x001fca0007810000 */
[----:B------:R-:W0:Y:S01]  /*158c0*/  SHFL.BFLY PT, R5, R4, 0x1, 0x1f ;  /* 0x0c201f0004057f89 */ /* 0x000e2200000e0000 */
[----:B------:R-:W-:Y:S01]  /*158d0*/  IMAD.U32 R2, RZ, RZ, UR4 ;  /* 0x00000004ff027e24 */ /* 0x000fe2000f8e00ff */
[----:B0-----:R-:W-:-:S04]  /*158e0*/  FMNMX.FTZ R5, R4, R5, !PT ;  /* 0x0000000504057209 */ /* 0x001fc80007810000 */
[C---:B------:R-:W-:Y:S01]  /*158f0*/  FSETP.NEU.FTZ.AND P0, PT, R5.reuse, -INF , PT ;  /* 0xff8000000500780b */ /* 0x040fe20003f1d000 */
[----:B------:R-:W-:-:S05]  /*15900*/  FMUL.FTZ R8, R5, R2 ;  /* 0x0000000205087220 */ /* 0x000fca0000410000 */
[----:B------:R-:W-:Y:S02]  /*15910*/  FSEL R14, R8, RZ, P0 ;  /* 0x000000ff080e7208 */ /* 0x000fe40000000000 */
[----:B------:R-:W-:-:S04]  /*15920*/  FMNMX.FTZ R8, R3, R6, !PT ;  /* 0x0000000603087209 */ /* 0x000fc80007810000 */
[----:B------:R-:W-:-:S04]  /*15930*/  FMNMX.FTZ R8, R7, R8, !PT ;  /* 0x0000000807087209 */ /* 0x000fc80007810000 */
[----:B------:R-:W-:-:S04]  /*15940*/  FMNMX.FTZ R8, R9, R8, !PT ;  /* 0x0000000809087209 */ /* 0x000fc80007810000 */
[----:B------:R-:W-:Y:S02]  /*15950*/  FMNMX.FTZ R8, R11, R8, !PT ;  /* 0x000000080b087209 */ /* 0x000fe40007810000 */
[----:B------:R-:W-:Y:S02]  /*15960*/  ISETP.NE.AND P0, PT, R10, RZ, PT ;  /* 0x000000ff0a00720c */ /* 0x000fe40003f05270 */
[----:B------:R-:W-:-:S04]  /*15970*/  FMNMX.FTZ R10, R13, R8, !PT ;  /* 0x000000080d0a7209 */ /* 0x000fc80007810000 */
[----:B------:R-:W-:-:S04]  /*15980*/  FMNMX.FTZ R10, R15, R10, !PT ;  /* 0x0000000a0f0a7209 */ /* 0x000fc80007810000 */
[----:B------:R-:W-:Y:S01]  /*15990*/  FMNMX.FTZ R10, R21, R10, !PT ;  /* 0x0000000a150a7209 */ /* 0x000fe20007810000 */
[----:B------:R-:W-:-:S03]  /*159a0*/  FMUL.FTZ R39, R39, UR8 ;  /* 0x0000000827277c20 */ /* 0x000fc60008410000 */
[----:B------:R-:W-:Y:S01]  /*159b0*/  FMNMX.FTZ R10, R33, R10, !PT ;  /* 0x0000000a210a7209 */ /* 0x000fe20007810000 */
[----:B------:R-:W-:-:S03]  /*159c0*/  FMUL.FTZ R26, R26, UR8 ;  /* 0x000000081a1a7c20 */ /* 0x000fc60008410000 */
[----:B------:R-:W-:Y:S01]  /*159d0*/  FMNMX.FTZ R10, R35, R10, !PT ;  /* 0x0000000a230a7209 */ /* 0x000fe20007810000 */
[----:B------:R-:W0:Y:S03]  /*159e0*/  MUFU.TANH R39, R39 ;  /* 0x0000002700277308 */ /* 0x000e260000002400 */
[----:B------:R-:W-:Y:S01]  /*159f0*/  FMNMX.FTZ R10, R25, R10, !PT ;  /* 0x0000000a190a7209 */ /* 0x000fe20007810000 */
[----:B------:R-:W-:Y:S01]  /*15a00*/  FMUL.FTZ R27, R27, UR8 ;  /* 0x000000081b1b7c20 */ /* 0x000fe20008410000 */
[----:B------:R-:W-:Y:S02]  /*15a10*/  FMUL.FTZ R30, R30, UR8 ;  /* 0x000000081e1e7c20 */ /* 0x000fe40008410000 */
[----:B------:R-:W-:Y:S01]  /*15a20*/  FMNMX.FTZ R10, R29, R10, !PT ;  /* 0x0000000a1d0a7209 */ /* 0x000fe20007810000 */
[----:B------:R-:W1:Y:S03]  /*15a30*/  MUFU.TANH R26, R26 ;  /* 0x0000001a001a7308 */ /* 0x000e660000002400 */
[----:B------:R-:W-:Y:S01]  /*15a40*/  FMNMX.FTZ R10, R37, R10, !PT ;  /* 0x0000000a250a7209 */ /* 0x000fe20007810000 */
[----:B------:R-:W-:-:S04]  /*15a50*/  FMUL.FTZ R31, R31, UR8 ;  /* 0x000000081f1f7c20 */ /* 0x000fc80008410000 */
[----:B------:R-:W2:Y:S01]  /*15a60*/  MUFU.TANH R4, R27 ;  /* 0x0000001b00047308 */ /* 0x000ea20000002400 */
[----:B------:R-:W-:Y:S02]  /*15a70*/  FMNMX.FTZ R10, R41, R10, !PT ;  /* 0x0000000a290a7209 */ /* 0x000fe40007810000 */
[----:B0-----:R-:W-:-:S05]  /*15a80*/  FSEL R39, R39, -INF , P6 ;  /* 0xff80000027277808 */ /* 0x001fca0003000000 */
[----:B------:R-:W0:Y:S01]  /*15a90*/  MUFU.TANH R30, R30 ;  /* 0x0000001e001e7308 */ /* 0x000e220000002400 */
[----:B------:R-:W-:Y:S01]  /*15aa0*/  FMNMX.FTZ R10, R43, R10, !PT ;  /* 0x0000000a2b0a7209 */ /* 0x000fe20007810000 */
[----:B------:R-:W-:Y:S01]  /*15ab0*/  FFMA.FTZ R208, R51, R2, -R14 ;  /* 0x0000000233d07223 */ /* 0x000fe2000001080e */
[----:B-1----:R-:W-:-:S05]  /*15ac0*/  FSEL R51, R26, -INF , P5 ;  /* 0xff8000001a337808 */ /* 0x002fca0002800000 */
[----:B------:R-:W1:Y:S01]  /*15ad0*/  MUFU.TANH R8, R31 ;  /* 0x0000001f00087308 */ /* 0x000e620000002400 */
[----:B------:R-:W-:Y:S01]  /*15ae0*/  FMNMX.FTZ R10, R39, R10, !PT ;  /* 0x0000000a270a7209 */ /* 0x000fe20007810000 */
[--C-:B------:R-:W-:Y:S01]  /*15af0*/  FFMA.FTZ R210, R55, R2, -R14.reuse ;  /* 0x0000000237d27223 */ /* 0x100fe2000001080e */
[----:B--2---:R-:W-:Y:S02]  /*15b00*/  FSEL R55, R4, -INF , P4 ;  /* 0xff80000004377808 */ /* 0x004fe40002000000 */
[----:B------:R-:W-:Y:S01]  /*15b10*/  FMNMX.FTZ R10, R51, R10, !PT ;  /* 0x0000000a330a7209 */ /* 0x000fe20007810000 */
[--C-:B------:R-:W-:Y:S01]  /*15b20*/  FFMA.FTZ R27, R57, R2, -R14.reuse ;  /* 0x00000002391b7223 */ /* 0x100fe2000001080e */
[----:B0-----:R-:W-:Y:S02]  /*15b30*/  FSEL R57, R30, -INF , P3 ;  /* 0xff8000001e397808 */ /* 0x001fe40001800000 */
[----:B------:R-:W-:Y:S01]  /*15b40*/  FMNMX.FTZ R10, R55, R10, !PT ;  /* 0x0000000a370a7209 */ /* 0x000fe20007810000 */
[----:B------:R-:W-:-:S03]  /*15b50*/  FFMA.FTZ R4, R49, R2, -R14 ;  /* 0x0000000231047223 */ /* 0x000fc6000001080e */
[----:B------:R-:W-:Y:S02]  /*15b60*/  FMNMX.FTZ R10, R57, R10, !PT ;  /* 0x0000000a390a7209 */ /* 0x000fe40007810000 */
[----:B-1----:R-:W-:-:S04]  /*15b70*/  FSEL R49, R8, -INF , P2 ;  /* 0xff80000008317808 */ /* 0x002fc80001000000 */
[----:B------:R-:W-:Y:S01]  /*15b80*/  FMNMX.FTZ R10, R49, R10, !PT ;  /* 0x0000000a310a7209 */ /* 0x000fe20007810000 */
[----:B------:R-:W-:-:S04]  /*15b90*/  FFMA.FTZ R8, R53, R2, -R14 ;  /* 0x0000000235087223 */ /* 0x000fc8000001080e */
[----:B------:R-:W0:Y:S01]  /*15ba0*/  SHFL.BFLY PT, R53, R10, 0x2, 0x1f ;  /* 0x0c401f000a357f89 */ /* 0x000e2200000e0000 */
[----:B------:R-:W-:Y:S02]  /*15bb0*/  FFMA.FTZ R204, R59, R2, -R14 ;  /* 0x000000023bcc7223 */ /* 0x000fe4000001080e */
[----:B------:R1:W-:Y:S01]  /*15bc0*/  MUFU.EX2 R59, R4 ;  /* 0x00000004003b7308 */ /* 0x0003e20000000800 */
[----:B0-----:R-:W-:-:S05]  /*15bd0*/  FMNMX.FTZ R53, R10, R53, !PT ;  /* 0x000000350a357209 */ /* 0x001fca0007810000 */
[----:B-1----:R-:W0:Y:S02]  /*15be0*/  SHFL.BFLY PT, R4, R53, 0x1, 0x1f ;  /* 0x0c201f0035047f89 */ /* 0x002e2400000e0000 */
[----:B------:R-:W-:Y:S01]  /*15bf0*/  MUFU.EX2 R208, R208 ;  /* 0x000000d000d07308 */ /* 0x000fe20000000800 */
[----:B------:R-:W-:-:S07]  /*15c00*/  FFMA.FTZ R31, R61, R2, -R14 ;  /* 0x000000023d1f7223 */ /* 0x000fce000001080e */
[----:B------:R-:W1:Y:S01]  /*15c10*/  MUFU.EX2 R27, R27 ;  /* 0x0000001b001b7308 */ /* 0x000e620000000800 */
[----:B0-----:R-:W-:-:S04]  /*15c20*/  FMNMX.FTZ R4, R53, R4, !PT ;  /* 0x0000000435047209 */ /* 0x001fc80007810000 */
[C---:B------:R-:W-:Y:S01]  /*15c30*/  FSETP.NEU.FTZ.AND P2, PT, R4.reuse, -INF , PT ;  /* 0xff8000000400780b */ /* 0x040fe20003f5d000 */
[----:B------:R-:W-:Y:S02]  /*15c40*/  FMUL.FTZ R10, R4, R2 ;  /* 0x00000002040a7220 */ /* 0x000fe40000410000 */
[----:B------:R-:W0:Y:S03]  /*15c50*/  MUFU.EX2 R210, R210 ;  /* 0x000000d200d27308 */ /* 0x000e260000000800 */
[----:B------:R-:W-:-:S05]  /*15c60*/  FSEL R10, R10, RZ, P2 ;  /* 0x000000ff0a0a7208 */ /* 0x000fca0001000000 */
[----:B------:R-:W2:Y:S01]  /*15c70*/  MUFU.EX2 R31, R31 ;  /* 0x0000001f001f7308 */ /* 0x000ea20000000800 */
[-CC-:B------:R-:W-:Y:S01]  /*15c80*/  FFMA.FTZ R3, R3, R2.reuse, -R10.reuse ;  /* 0x0000000203037223 */ /* 0x180fe2000001080a */
[-CC-:B------:R-:W-:Y:S01]  /*15c90*/  FFMA.FTZ R6, R6, R2.reuse, -R10.reuse ;  /* 0x0000000206067223 */ /* 0x180fe2000001080a */
[-CC-:B------:R-:W-:Y:S01]  /*15ca0*/  FFMA.FTZ R7, R7, R2.reuse, -R10.reuse ;  /* 0x0000000207077223 */ /* 0x180fe2000001080a */
[-C--:B------:R-:W-:Y:S01]  /*15cb0*/  FFMA.FTZ R9, R9, R2.reuse, -R10 ;  /* 0x0000000209097223 */ /* 0x080fe2000001080a */
[----:B------:R-:W-:-:S03]  /*15cc0*/  FFMA.FTZ R63, R63, R2, -R14 ;  /* 0x000000023f3f7223 */ /* 0x000fc6000001080e */
[----:B------:R-:W3:Y:S01]  /*15cd0*/  MUFU.EX2 R204, R204 ;  /* 0x000000cc00cc7308 */ /* 0x000ee20000000800 */
[----:B------:R-:W-:-:S07]  /*15ce0*/  FFMA.FTZ R11, R11, R2, -R10 ;  /* 0x000000020b0b7223 */ /* 0x000fce000001080a */
[----:B------:R-:W-:Y:S08]  /*15cf0*/  MUFU.EX2 R3, R3 ;  /* 0x0000000300037308 */ /* 0x000ff00000000800 */
[----:B------:R-:W4:Y:S01]  /*15d00*/  MUFU.EX2 R6, R6 ;  /* 0x0000000600067308 */ /* 0x000f220000000800 */
[----:B------:R-:W-:-:S07]  /*15d10*/  FFMA.FTZ R65, R65, R2, -R14 ;  /* 0x0000000241417223 */ /* 0x000fce000001080e */
[----:B------:R1:W-:Y:S08]  /*15d20*/  MUFU.EX2 R12, R9 ;  /* 0x00000009000c7308 */ /* 0x0003f00000000800 */
[----:B------:R-:W4:Y:S01]  /*15d30*/  MUFU.EX2 R7, R7 ;  /* 0x0000000700077308 */ /* 0x000f220000000800 */
[----:B-1----:R-:W-:-:S04]  /*15d40*/  FADD.FTZ R9, R208, R27 ;  /* 0x0000001bd0097221 */ /* 0x002fc80000010000 */
[----:B0-----:R-:W-:-:S03]  /*15d50*/  FADD.FTZ R30, R210, R9 ;  /* 0x00000009d21e7221 */ /* 0x001fc60000010000 */
[----:B------:R-:W0:Y:S01]  /*15d60*/  MUFU.EX2 R63, R63 ;  /* 0x0000003f003f7308 */ /* 0x000e220000000800 */
[-C--:B------:R-:W-:Y:S01]  /*15d70*/  FFMA.FTZ R13, R13, R2.reuse, -R10 ;  /* 0x000000020d0d7223 */ /* 0x080fe2000001080a */
[----:B--2---:R-:W-:Y:S01]  /*15d80*/  FADD.FTZ R9, R31, R30 ;  /* 0x0000001e1f097221 */ /* 0x004fe20000010000 */
[-C--:B------:R-:W-:Y:S01]  /*15d90*/  FFMA.FTZ R15, R15, R2.reuse, -R10 ;  /* 0x000000020f0f7223 */ /* 0x080fe2000001080a */
[----:B------:R-:W-:-:S04]  /*15da0*/  FFMA.FTZ R67, R67, R2, -R14 ;  /* 0x0000000243437223 */ /* 0x000fc8000001080e */
[----:B------:R-:W1:Y:S01]  /*15db0*/  MUFU.EX2 R8, R8 ;  /* 0x0000000800087308 */ /* 0x000e620000000800 */
[----:B---3--:R-:W-:Y:S01]  /*15dc0*/  FADD.FTZ R32, R204, R9 ;  /* 0x00000009cc207221 */ /* 0x008fe20000010000 */
[----:B------:R-:W-:Y:S01]  /*15dd0*/  FFMA.FTZ R69, R69, R2, -R14 ;  /* 0x0000000245457223 */ /* 0x000fe2000001080e */
[----:B----4-:R-:W-:-:S05]  /*15de0*/  FADD.FTZ R30, R3, R6 ;  /* 0x00000006031e7221 */ /* 0x010fca0000010000 */
[----:B------:R-:W2:Y:S01]  /*15df0*/  MUFU.EX2 R11, R11 ;  /* 0x0000000b000b7308 */ /* 0x000ea20000000800 */
[----:B------:R-:W-:Y:S01]  /*15e00*/  FFMA.FTZ R21, R21, R2, -R10 ;  /* 0x0000000215157223 */ /* 0x000fe2000001080a */
[----:B------:R-:W-:-:S06]  /*15e10*/  FADD.FTZ R32, R59, R32 ;  /* 0x000000203b207221 */ /* 0x000fcc0000010000 */
[----:B------:R-:W3:Y:S01]  /*15e20*/  MUFU.EX2 R65, R65 ;  /* 0x0000004100417308 */ /* 0x000ee20000000800 */
[----:B------:R-:W-:Y:S01]  /*15e30*/  FADD.FTZ R9, R7, R30 ;  /* 0x0000001e07097221 */ /* 0x000fe20000010000 */
[----:B------:R-:W-:-:S06]  /*15e40*/  FFMA.FTZ R33, R33, R2, -R10 ;  /* 0x0000000221217223 */ /* 0x000fcc000001080a */
[----:B------:R0:W4:Y:S01]  /*15e50*/  MUFU.EX2 R20, R13 ;  /* 0x0000000d00147308 */ /* 0x0001220000000800 */
[-CC-:B------:R-:W-:Y:S01]  /*15e60*/  FFMA.FTZ R45, R45, R2.reuse, -R14.reuse ;  /* 0x000000022d2d7223 */ /* 0x180fe2000001080e */
[----:B------:R-:W-:-:S06]  /*15e70*/  FFMA.FTZ R71, R71, R2, -R14 ;  /* 0x0000000247477223 */ /* 0x000fcc000001080e */
[----:B------:R-:W4:Y:S01]  /*15e80*/  MUFU.EX2 R200, R67 ;  /* 0x0000004300c87308 */ /* 0x000f220000000800 */
[----:B0-----:R-:W-:Y:S01]  /*15e90*/  FADD.FTZ R13, R63, R32 ;  /* 0x000000203f0d7221 */ /* 0x001fe20000010000 */
[----:B------:R-:W-:-:S06]  /*15ea0*/  FADD.FTZ R32, R12, R9 ;  /* 0x000000090c207221 */ /* 0x000fcc0000010000 */
[----:B------:R-:W0:Y:S01]  /*15eb0*/  MUFU.EX2 R15, R15 ;  /* 0x0000000f000f7308 */ /* 0x000e220000000800 */
[----:B------:R-:W-:Y:S01]  /*15ec0*/  FFMA.FTZ R35, R35, R2, -R10 ;  /* 0x0000000223237223 */ /* 0x000fe2000001080a */
[----:B-1----:R-:W-:-:S06]  /*15ed0*/  FADD.FTZ R34, R8, R13 ;  /* 0x0000000d08227221 */ /* 0x002fcc0000010000 */
[----:B------:R-:W1:Y:S01]  /*15ee0*/  MUFU.EX2 R69, R69 ;  /* 0x0000004500457308 */ /* 0x000e620000000800 */
[----:B--2---:R-:W-:Y:S01]  /*15ef0*/  FADD.FTZ R9, R11, R32 ;  /* 0x000000200b097221 */ /* 0x004fe20000010000 */
[----:B------:R-:W-:-:S06]  /*15f00*/  FFMA.FTZ R25, R25, R2, -R10 ;  /* 0x0000000219197223 */ /* 0x000fcc000001080a */
[----:B------:R-:W2:Y:S01]  /*15f10*/  MUFU.EX2 R24, R21 ;  /* 0x0000001500187308 */ /* 0x000ea20000000800 */
[----:B------:R-:W-:Y:S01]  /*15f20*/  FFMA.FTZ R73, R73, R2, -R14 ;  /* 0x0000000249497223 */ /* 0x000fe2000001080e */
[----:B---3--:R-:W-:-:S06]  /*15f30*/  FADD.FTZ R13, R65, R34 ;  /* 0x00000022410d7221 */ /* 0x008fcc0000010000 */
[----:B------:R-:W3:Y:S01]  /*15f40*/  MUFU.EX2 R202, R45 ;  /* 0x0000002d00ca7308 */ /* 0x000ee20000000800 */
[----:B------:R-:W-:Y:S01]  /*15f50*/  FFMA.FTZ R47, R47, R2, -R14 ;  /* 0x000000022f2f7223 */ /* 0x000fe2000001080e */
[----:B----4-:R-:W-:-:S06]  /*15f60*/  FADD.FTZ R32, R20, R9 ;  /* 0x0000000914207221 */ /* 0x010fcc0000010000 */
[----:B------:R-:W4:Y:S01]  /*15f70*/  MUFU.EX2 R33, R33 ;  /* 0x0000002100217308 */ /* 0x000f220000000800 */
[----:B------:R-:W-:Y:S01]  /*15f80*/  FFMA.FTZ R29, R29, R2, -R10 ;  /* 0x000000021d1d7223 */ /* 0x000fe2000001080a */
[----:B------:R-:W-:-:S06]  /*15f90*/  FADD.FTZ R34, R200, R13 ;  /* 0x0000000dc8227221 */ /* 0x000fcc0000010000 */
[----:B------:R-:W4:Y:S01]  /*15fa0*/  MUFU.EX2 R71, R71 ;  /* 0x0000004700477308 */ /* 0x000f220000000800 */
[----:B0-----:R-:W-:Y:S01]  /*15fb0*/  FADD.FTZ R9, R15, R32 ;  /* 0x000000200f097221 */ /* 0x001fe20000010000 */
[----:B------:R-:W-:-:S06]  /*15fc0*/  FFMA.FTZ R37, R37, R2, -R10 ;  /* 0x0000000225257223 */ /* 0x000fcc000001080a */
[----:B------:R-:W0:Y:S01]  /*15fd0*/  MUFU.EX2 R26, R35 ;  /* 0x00000023001a7308 */ /* 0x000e220000000800 */
[----:B------:R-:W-:Y:S01]  /*15fe0*/  FFMA.FTZ R75, R75, R2, -R14 ;  /* 0x000000024b4b7223 */ /* 0x000fe2000001080e */
[----:B-1----:R-:W-:-:S06]  /*15ff0*/  FADD.FTZ R13, R69, R34 ;  /* 0x00000022450d7221 */ /* 0x002fcc0000010000 */
[----:B------:R-:W1:Y:S01]  /*16000*/  MUFU.EX2 R196, R73 ;  /* 0x0000004900c47308 */ /* 0x000e620000000800 */
[----:B------:R-:W-:Y:S01]  /*16010*/  FFMA.FTZ R77, R77, R2, -R14 ;  /* 0x000000024d4d7223 */ /* 0x000fe2000001080e */
[----:B--2---:R-:W-:-:S06]  /*16020*/  FADD.FTZ R32, R24, R9 ;  /* 0x0000000918207221 */ /* 0x004fcc0000010000 */
[----:B------:R-:W2:Y:S01]  /*16030*/  MUFU.EX2 R25, R25 ;  /* 0x0000001900197308 */ /* 0x000ea20000000800 */
[----:B------:R-:W-:Y:S01]  /*16040*/  FFMA.FTZ R41, R41, R2, -R10 ;  /* 0x0000000229297223 */ /* 0x000fe2000001080a */
[----:B---3--:R-:W-:-:S06]  /*16050*/  FADD.FTZ R34, R202, R13 ;  /* 0x0000000dca227221 */ /* 0x008fcc0000010000 */
[----:B------:R-:W3:Y:S01]  /*16060*/  MUFU.EX2 R47, R47 ;  /* 0x0000002f002f7308 */ /* 0x000ee20000000800 */
[----:B----4-:R-:W-:Y:S01]  /*16070*/  FADD.FTZ R9, R33, R32 ;  /* 0x0000002021097221 */ /* 0x010fe20000010000 */
[----:B------:R-:W-:-:S06]  /*16080*/  FFMA.FTZ R43, R43, R2, -R10 ;  /* 0x000000022b2b7223 */ /* 0x000fcc000001080a */
[----:B------:R-:W4:Y:S01]  /*16090*/  MUFU.EX2 R28, R29 ;  /* 0x0000001d001c7308 */ /* 0x000f220000000800 */
[----:B------:R-:W-:Y:S01]  /*160a0*/  FFMA.FTZ R79, R79, R2, -R14 ;  /* 0x000000024f4f7223 */ /* 0x000fe2000001080e */
[----:B------:R-:W-:-:S06]  /*160b0*/  FADD.FTZ R13, R71, R34 ;  /* 0x00000022470d7221 */ /* 0x000fcc0000010000 */
[----:B------:R-:W4:Y:S01]  /*160c0*/  MUFU.EX2 R198, R75 ;  /* 0x0000004b00c67308 */ /* 0x000f220000000800 */
[----:B------:R-:W-:Y:S01]  /*160d0*/  FFMA.FTZ R81, R81, R2, -R14 ;  /* 0x0000000251517223 */ /* 0x000fe2000001080e */
[----:B0-----:R-:W-:-:S06]  /*160e0*/  FADD.FTZ R32, R26, R9 ;  /* 0x000000091a207221 */ /* 0x001fcc0000010000 */
[----:B------:R-:W0:Y:S01]  /*160f0*/  MUFU.EX2 R37, R37 ;  /* 0x0000002500257308 */ /* 0x000e220000000800 */
[----:B------:R-:W-:Y:S01]  /*16100*/  @!P1 PRMT R0, RZ, 0x654, R0 ;  /* 0x00000654ff009816 */ /* 0x000fe20000000000 */
[-CC-:B------:R-:W-:Y:S01]  /*16110*/  FFMA.FTZ R39, R39, R2.reuse, -R10.reuse ;  /* 0x0000000227277223 */ /* 0x180fe2000001080a */
[-CC-:B------:R-:W-:Y:S01]  /*16120*/  FFMA.FTZ R51, R51, R2.reuse, -R10.reuse ;  /* 0x0000000233337223 */ /* 0x180fe2000001080a */
[----:B------:R-:W-:-:S04]  /*16130*/  FFMA.FTZ R55, R55, R2, -R10 ;  /* 0x0000000237377223 */ /* 0x000fc8000001080a */
[----:B------:R-:W0:Y:S01]  /*16140*/  MUFU.EX2 R77, R77 ;  /* 0x0000004d004d7308 */ /* 0x000e220000000800 */
[-CC-:B------:R-:W-:Y:S01]  /*16150*/  FFMA.FTZ R57, R57, R2.reuse, -R10.reuse ;  /* 0x0000000239397223 */ /* 0x180fe2000001080a */
[----:B------:R-:W-:Y:S01]  /*16160*/  FFMA.FTZ R49, R49, R2, -R10 ;  /* 0x0000000231317223 */ /* 0x000fe2000001080a */
[----:B-1----:R-:W-:-:S05]  /*16170*/  FADD.FTZ R10, R196, R13 ;  /* 0x0000000dc40a7221 */ /* 0x002fca0000010000 */
[----:B------:R-:W1:Y:S01]  /*16180*/  MUFU.EX2 R30, R41 ;  /* 0x00000029001e7308 */ /* 0x000e620000000800 */
[----:B--2---:R-:W-:Y:S01]  /*16190*/  FADD.FTZ R9, R25, R32 ;  /* 0x0000002019097221 */ /* 0x004fe20000010000 */
[----:B------:R2:W-:Y:S01]  /*161a0*/  @!P1 SYNCS.ARRIVE.TRANS64.RED.A1T0 RZ, [R0+URZ], RZ ;  /* 0x000000ff00ff99a7 */ /* 0x0005e2000810043f */
[----:B---3--:R-:W-:-:S05]  /*161b0*/  FADD.FTZ R13, R47, R10 ;  /* 0x0000000a2f0d7221 */ /* 0x008fca0000010000 */
[----:B------:R-:W3:Y:S01]  /*161c0*/  MUFU.EX2 R192, R79 ;  /* 0x0000004f00c07308 */ /* 0x000ee20000000800 */
[----:B----4-:R-:W-:-:S07]  /*161d0*/  FADD.FTZ R32, R28, R9 ;  /* 0x000000091c207221 */ /* 0x010fce0000010000 */
[----:B------:R-:W4:Y:S01]  /*161e0*/  MUFU.EX2 R43, R43 ;  /* 0x0000002b002b7308 */ /* 0x000f220000000800 */
[----:B------:R-:W-:Y:S01]  /*161f0*/  FADD.FTZ R34, R198, R13 ;  /* 0x0000000dc6227221 */ /* 0x000fe20000010000 */
[----:B0-----:R-:W-:-:S06]  /*16200*/  FADD.FTZ R9, R37, R32 ;  /* 0x0000002025097221 */ /* 0x001fcc0000010000 */
[----:B------:R-:W0:Y:S08]  /*16210*/  MUFU.EX2 R81, R81 ;  /* 0x0000005100517308 */ /* 0x000e300000000800 */
[----:B--2---:R-:W2:Y:S01]  /*16220*/  MUFU.EX2 R0, R39 ;  /* 0x0000002700007308 */ /* 0x004ea20000000800 */
[----:B------:R-:W-:Y:S01]  /*16230*/  F2FP.F16.F32.PACK_AB R206, R8, R63 ;  /* 0x0000003f08ce723e */ /* 0x000fe200000000ff */
[----:B------:R-:W-:Y:S01]  /*16240*/  FADD.FTZ R13, R77, R34 ;  /* 0x000000224d0d7221 */ /* 0x000fe20000010000 */
[----:B-1----:R-:W-:-:S05]  /*16250*/  FADD.FTZ R8, R30, R9 ;  /* 0x000000091e087221 */ /* 0x002fca0000010000 */
[----:B------:R-:W1:Y:S01]  /*16260*/  MUFU.EX2 R51, R51 ;  /* 0x0000003300337308 */ /* 0x000e620000000800 */
[----:B------:R-:W-:Y:S01]  /*16270*/  FFMA.FTZ R14, R83, R2, -R14 ;  /* 0x00000002530e7223 */ /* 0x000fe2000001080e */
[----:B---3--:R-:W-:Y:S01]  /*16280*/  FADD.FTZ R32, R192, R13 ;  /* 0x0000000dc0207221 */ /* 0x008fe20000010000 */
[----:B----4-:R-:W-:-:S05]  /*16290*/  FADD.FTZ R9, R43, R8 ;  /* 0x000000082b097221 */ /* 0x010fca0000010000 */
[----:B------:R-:W3:Y:S01]  /*162a0*/  MUFU.EX2 R10, R55 ;  /* 0x00000037000a7308 */ /* 0x000ee20000000800 */
[----:B0-----:R-:W-:Y:S01]  /*162b0*/  FADD.FTZ R21, R81, R32 ;  /* 0x0000002051157221 */ /* 0x001fe20000010000 */
[----:B--2---:R-:W-:-:S06]  /*162c0*/  FADD.FTZ R32, R0, R9 ;  /* 0x0000000900207221 */ /* 0x004fcc0000010000 */
[----:B------:R-:W0:Y:S01]  /*162d0*/  MUFU.EX2 R57, R57 ;  /* 0x0000003900397308 */ /* 0x000e220000000800 */
[----:B------:R-:W-:Y:S01]  /*162e0*/  ISETP.GE.AND P2, PT, R178, 0x51, PT ;  /* 0x00000051b200780c */ /* 0x000fe20003f46270 */
[----:B-1----:R-:W-:-:S06]  /*162f0*/  FADD.FTZ R9, R51, R32 ;  /* 0x0000002033097221 */ /* 0x002fcc0000010000 */
[----:B------:R-:W1:Y:S08]  /*16300*/  MUFU.EX2 R14, R14 ;  /* 0x0000000e000e7308 */ /* 0x000e700000000800 */
[----:B------:R-:W2:Y:S01]  /*16310*/  MUFU.EX2 R8, R49 ;  /* 0x0000003100087308 */ /* 0x000ea20000000800 */
[----:B------:R-:W-:Y:S01]  /*16320*/  F2FP.F16.F32.PACK_AB R209, R6, R3 ;  /* 0x0000000306d1723e */ /* 0x000fe200000000ff */
[----:B---3--:R-:W-:Y:S01]  /*16330*/  FADD.FTZ R6, R10, R9 ;  /* 0x000000090a067221 */ /* 0x008fe20000010000 */
[----:B------:R-:W-:Y:S03]  /*16340*/  BSSY B0, `(.L_x_833) ;  /* 0x00005b4000007945 */ /* 0x000fe60003800000 */
[----:B0-----:R-:W-:Y:S01]  /*16350*/  FADD.FTZ R3, R57, R6 ;  /* 0x0000000639037221 */ /* 0x001fe20000010000 */
[----:B------:R-:W-:Y:S01]  /*16360*/  F2FP.F16.F32.PACK_AB R205, R20, R11 ;  /* 0x0000000b14cd723e */ /* 0x000fe200000000ff */
[----:B------:R-:W-:Y:S01]  /*16370*/  IMAD.MOV.U32 R150, RZ, RZ, R151 ;  /* 0x000000ffff967224 */ /* 0x000fe200078e0097 */
[----:B------:R-:W-:Y:S01]  /*16380*/  F2FP.F16.F32.PACK_AB R208, R27, R208 ;  /* 0x000000d01bd0723e */ /* 0x000fe200000000ff */
[----:B-1----:R-:W-:Y:S01]  /*16390*/  FADD.FTZ R21, R14, R21 ;  /* 0x000000150e157221 */ /* 0x002fe20000010000 */
[----:B------:R-:W-:Y:S01]  /*163a0*/  F2FP.F16.F32.PACK_AB R210, R31, R210 ;  /* 0x000000d21fd2723e */ /* 0x000fe200000000ff */
[--C-:B------:R-:W-:Y:S01]  /*163b0*/  IMAD.MOV.U32 R148, RZ, RZ, R151.reuse ;  /* 0x000000ffff947224 */ /* 0x100fe200078e0097 */
[----:B------:R-:W-:Y:S01]  /*163c0*/  F2FP.F16.F32.PACK_AB R204, R59, R204 ;  /* 0x000000cc3bcc723e */ /* 0x000fe200000000ff */
[--C-:B------:R-:W-:Y:S01]  /*163d0*/  IMAD.MOV.U32 R147, RZ, RZ, R151.reuse ;  /* 0x000000ffff937224 */ /* 0x100fe200078e0097 */
[----:B------:R-:W-:Y:S01]  /*163e0*/  F2FP.F16.F32.PACK_AB R200, R200, R65 ;  /* 0x00000041c8c8723e */ /* 0x000fe200000000ff */
[----:B------:R-:W-:Y:S01]  /*163f0*/  IMAD.MOV.U32 R145, RZ, RZ, R151 ;  /* 0x000000ffff917224 */ /* 0x000fe200078e0097 */
[----:B------:R-:W-:Y:S01]  /*16400*/  F2FP.F16.F32.PACK_AB R202, R202, R69 ;  /* 0x00000045caca723e */ /* 0x000fe200000000ff */
[----:B--2---:R-:W-:Y:S01]  /*16410*/  FADD.FTZ R20, R8, R3 ;  /* 0x0000000308147221 */ /* 0x004fe20000010000 */
[----:B------:R-:W-:Y:S01]  /*16420*/  F2FP.F16.F32.PACK_AB R196, R196, R71 ;  /* 0x00000047c4c4723e */ /* 0x000fe200000000ff */
[----:B------:R-:W-:Y:S01]  /*16430*/  IMAD.MOV.U32 R3, RZ, RZ, 0x3f800000 ;  /* 0x3f800000ff037424 */ /* 0x000fe200078e00ff */
[----:B------:R-:W-:Y:S01]  /*16440*/  F2FP.F16.F32.PACK_AB R198, R198, R47 ;  /* 0x0000002fc6c6723e */ /* 0x000fe200000000ff */
[--C-:B------:R-:W-:Y:S01]  /*16450*/  IMAD.MOV.U32 R144, RZ, RZ, R151.reuse ;  /* 0x000000ffff907224 */ /* 0x100fe200078e0097 */
        /* <DEDUP_REMOVED lines=20> */
[----:B------:R-:W-:Y:S01]  /*165a0*/  MOV R0, 0x3f800000 ;  /* 0x3f80000000007802 */ /* 0x000fe20000000f00 */
        /* <DEDUP_REMOVED lines=111> */
[----:B------:R-:W-:Y:S01]  /*16ca0*/  IMAD.MOV.U32 R24, RZ, RZ, R151 ;  /* 0x000000ffff187224 */ /* 0x000fe200078e0097 */
[----:B------:R-:W-:Y:S06]  /*16cb0*/  @!P2 BRA `(.L_x_834) ;  /* 0x000000500070a947 */ /* 0x000fec0003800000 */
[----:B------:R-:W-:Y:S01]  /*16cc0*/  IADD3 R6, R179, -0x2, RZ ;  /* 0xfffffffeb3067810 */ /* 0x000fe20007ffe0ff */
[----:B------:R-:W-:Y:S01]  /*16cd0*/  IMAD.MOV.U32 R7, RZ, RZ, R4 ;  /* 0x000000ffff077224 */ /* 0x000fe200078e0004 */
[----:B------:R-:W-:Y:S01]  /*16ce0*/  MOV R9, R221 ;  /* 0x000000dd00097202 */ /* 0x000fe20000000f00 */
        /* <DEDUP_REMOVED lines=66> */
[----:B------:R-:W-:-:S07]  /*17110*/  CS2R R24, SRZ ;  /* 0x0000000000187805 */ /* 0x000fce000001ff00 */
.L_x_845:
[----:B------:R-:W-:-:S04]  /*17120*/  IADD3 R2, R10, 0x1, RZ ;  /* 0x000000010a027810 */ /* 0x000fc80007ffe0ff */
[----:B------:R-:W-:-:S04]  /*17130*/  ISETP.NE.AND P2, PT, R2, 0x2, PT ;  /* 0x000000020200780c */ /* 0x000fc80003f45270 */
[----:B------:R-:W-:Y:S02]  /*17140*/  SEL R2, R2, RZ, P2 ;  /* 0x000000ff02027207 */ /* 0x000fe40001000000 */
[----:B------:R-:W-:-:S03]  /*17150*/  SEL R221, RZ, 0x1, P2 ;  /* 0x00000001ffdd7807 */ /* 0x000fc60001000000 */
[----:B------:R-:W-:Y:S01]  /*17160*/  IMAD.MOV.U32 R220, RZ, RZ, R2 ;  /* 0x000000ffffdc7224 */ /* 0x000fe200078e0002 */
[----:B------:R-:W-:Y:S01]  /*17170*/  LOP3.LUT R221, R9, R221, RZ, 0x3c, !PT ;  /* 0x000000dd09dd7212 */ /* 0x000fe200078e3cff */
[----:B------:R-:W-:Y:S06]  /*17180*/  @!P0 BRA `(.L_x_835) ;  /* 0x0000000000048947 */ /* 0x000fec0003800000 */
[----:B------:R-:W-:Y:S01]  /*17190*/  BPT.TRAP 0x1 ;  /* 0x000000040000795c */ /* 0x000fe20000300000 */
.L_x_835:
[----:B------:R-:W-:Y:S01]  /*171a0*/  IMAD R11, R2, 0x8, R18 ;  /* 0x00000008020b7824 */ /* 0x000fe200078e0212 */
[----:B------:R-:W-:-:S04]  /*171b0*/  SHF.L.U32 R4, R221, 0x1f, RZ ;  /* 0x0000001fdd047819 */ /* 0x000fc800000006ff */
[----:B------:R0:W1:Y:S01]  /*171c0*/  SYNCS.PHASECHK.TRANS64.TRYWAIT P2, [R11+URZ+0x38830], R4 ;  /* 0x038830040b0075a7 */ /* 0x000062000804017f */
[----:B------:R-:W-:Y:S05]  /*171d0*/  @!P0 BRA `(.L_x_836) ;  /* 0x0000000000048947 */ /* 0x000fea0003800000 */
[----:B------:R-:W-:Y:S01]  /*171e0*/  BPT.TRAP 0x1 ;  /* 0x000000040000795c */ /* 0x000fe20000300000 */
.L_x_836:
[----:B------:R-:W-:Y:S01]  /*171f0*/  IMAD R2, R220, 0xa00, R224 ;  /* 0x00000a00dc027824 */ /* 0x000fe200078e02e0 */
[----:B------:R-:W-:Y:S03]  /*17200*/  BSSY B1, `(.L_x_837) ;  /* 0x0000006000017945 */ /* 0x000fe60003800000 */
[C---:B------:R-:W-:Y:S01]  /*17210*/  VIADD R14, R2.reuse, 0x100 ;  /* 0x00000100020e7836 */ /* 0x040fe20000000000 */
[----:B------:R-:W-:Y:S01]  /*17220*/  IADD3 R12, R2, 0x80, RZ ;  /* 0x00000080020c7810 */ /* 0x000fe20007ffe0ff */
[----:B-1----:R-:W-:Y:S06]  /*17230*/  @P2 BRA `(.L_x_838) ;  /* 0x0000000000082947 */ /* 0x002fec0003800000 */
[----:B------:R-:W1:Y:S02]  /*17240*/  SYNCS.PHASECHK.TRANS64.TRYWAIT P2, [R11+URZ+0x38830], R4 ;  /* 0x038830040b0075a7 */ /* 0x000e64000804017f */
[----:B-1----:R-:W-:Y:S05]  /*17250*/  @!P2 BRA `(.L_x_839) ;  /* 0x00000120001ca947 */ /* 0x002fea0003800000 */
.L_x_838:
[----:B------:R-:W-:Y:S05]  /*17260*/  BSYNC B1 ;  /* 0x0000000000017941 */ /* 0x000fea0003800000 */
.L_x_837:
[----:B------:R-:W2:Y:S04]  /*17270*/  LDL.64 R152, [R1+0x50] ;  /* 0x0000500001987983 */ /* 0x000ea80000100a00 */
[----:B------:R-:W3:Y:S01]  /*17280*/  LDL.64 R154, [R1+0x58] ;  /* 0x00005800019a7983 */ /* 0x000ee20000100a00 */
[----:B01----:R-:W-:Y:S01]  /*17290*/  IMAD.MOV.U32 R4, RZ, RZ, R2 ;  /* 0x000000ffff047224 */ /* 0x003fe200078e0002 */
[----:B------:R-:W-:-:S04]  /*172a0*/  MOV R5, 0x40000040 ;  /* 0x4000004000057802 */ /* 0x000fc80000000f00 */
[----:B------:R-:W-:Y:S02]  /*172b0*/  R2UR UR14, R4 ;  /* 0x00000000040e72ca */ /* 0x000fe400000e0000 */
[----:B------:R-:W-:Y:S01]  /*172c0*/  R2UR UR15, R5 ;  /* 0x00000000050f72ca */ /* 0x000fe200000e0000 */
[----:B------:R-:W-:Y:S01]  /*172d0*/  WARPGROUP.ARRIVE ;  /* 0x00000000000079c5 */ /* 0x000fe20000000000 */
[----:B------:R-:W-:Y:S01]  /*172e0*/  IMAD.MOV.U32 R13, RZ, RZ, 0x40000040 ;  /* 0x40000040ff0d7424 */ /* 0x000fe200078e00ff */
[----:B------:R-:W-:-:S04]  /*172f0*/  R2UR UR10, R12 ;  /* 0x000000000c0a72ca */ /* 0x000fc800000e0000 */
[----:B------:R-:W-:Y:S01]  /*17300*/  R2UR UR11, R13 ;  /* 0x000000000d0b72ca */ /* 0x000fe200000e0000 */
[----:B------:R-:W-:Y:S01]  /*17310*/  IMAD.MOV.U32 R15, RZ, RZ, 0x40000040 ;  /* 0x40000040ff0f7424 */ /* 0x000fe200078e00ff */
[----:B------:R-:W-:-:S04]  /*17320*/  R2UR UR6, R14 ;  /* 0x000000000e0672ca */ /* 0x000fc800000e0000 */
[----:B------:R-:W-:Y:S01]  /*17330*/  R2UR UR7, R15 ;  /* 0x000000000f0772ca */ /* 0x000fe200000e0000 */
[----:B------:R-:W-:Y:S01]  /*17340*/  VIADD R4, R2, 0x180 ;  /* 0x0000018002047836 */ /* 0x000fe20000000000 */
[----:B------:R-:W-:-:S04]  /*17350*/  R2UR UR23, R5 ;  /* 0x00000000051772ca */ /* 0x000fc800000e0000 */
[----:B------:R-:W-:Y:S02]  /*17360*/  R2UR UR22, R4 ;  /* 0x00000000041672ca */ /* 0x000fe400000e0000 */
[----:B--2---:R-:W-:Y:S02]  /*17370*/  R2UR UR30, R152 ;  /* 0x00000000981e72ca */ /* 0x004fe400000e0000 */
[----:B------:R-:W-:Y:S02]  /*17380*/  R2UR UR31, R153 ;  /* 0x00000000991f72ca */ /* 0x000fe400000e0000 */
[----:B------:R-:W2:Y:S01]  /*17390*/  LDL.64 R152, [R1+0x48] ;  /* 0x0000480001987983 */ /* 0x000ea20000100a00 */
[----:B---3--:R-:W-:Y:S02]  /*173a0*/  R2UR UR16, R154 ;  /* 0x000000009a1072ca */ /* 0x008fe400000e0000 */
[----:B------:R-:W-:-:S11]  /*173b0*/  R2UR UR17, R155 ;  /* 0x000000009b1172ca */ /* 0x000fd600000e0000 */
[----:B------:R-:W-:Y:S02]  /*173c0*/  UMOV UR12, UR16 ;  /* 0x00000010000c7c82 */ /* 0x000fe40008000000 */
[----:B------:R-:W-:Y:S02]  /*173d0*/  UMOV UR13, UR17 ;  /* 0x00000011000d7c82 */ /* 0x000fe40008000000 */
[----:B------:R-:W-:Y:S01]  /*173e0*/  HGMMA.64x16x16.F32 R184, gdesc[UR12], RZ, !UPT, gsb0 ;  /* 0x002000000cb879f0 */ /* 0x000fe2000c0008ff */
[----:B------:R-:W-:Y:S01]  /*173f0*/  UMOV UR8, UR16 ;  /* 0x0000001000087c82 */ /* 0x000fe20008000000 */
[----:B------:R-:W-:Y:S01]  /*17400*/  UMOV UR9, UR17 ;  /* 0x0000001100097c82 */ /* 0x000fe20008000000 */
[----:B------:R-:W-:Y:S02]  /*17410*/  WARPGROUP.DEPBAR.LE gsb0, 0x0 ;  /* 0x00008000000079c5 */ /* 0x000fe40000010000 */
[----:B------:R-:W-:-:S06]  /*17420*/  WARPGROUP.ARRIVE ;  /* 0x00000000000079c5 */ /* 0x000fcc0000000000 */
        /* <DEDUP_REMOVED lines=8> */
[----:B------:R-:W-:Y:S01]  /*174b0*/  IADD3 R12, R2, 0x200, RZ ;  /* 0x00000200020c7810 */ /* 0x000fe20007ffe0ff */
[----:B------:R-:W-:Y:S02]  /*174c0*/  WARPGROUP.DEPBAR.LE gsb0, 0x0 ;  /* 0x00008000000079c5 */ /* 0x000fe40000010000 */
[----:B------:R-:W-:-:S06]  /*174d0*/  WARPGROUP.ARRIVE ;  /* 0x00000000000079c5 */ /* 0x000fcc0000000000 */
[----:B------:R-:W-:Y:S01]  /*174e0*/  HGMMA.64x16x16.F32 R160, gdesc[UR20], RZ, !UPT, gsb0 ;  /* 0x0020000014a079f0 */ /* 0x000fe2000c0008ff */
[----:B------:R-:W-:Y:S02]  /*174f0*/  R2UR UR18, R12 ;  /* 0x000000000c1272ca */ /* 0x000fe400000e0000 */
[----:B------:R-:W-:Y:S01]  /*17500*/  R2UR UR19, R13 ;  /* 0x000000000d1372ca */ /* 0x000fe200000e0000 */
[----:B------:R-:W-:Y:S01]  /*17510*/  VIADD R4, R2, 0x2 ;  /* 0x0000000202047836 */ /* 0x000fe20000000000 */
[----:B------:R-:W-:Y:S02]  /*17520*/  WARPGROUP.DEPBAR.LE gsb0, 0x0 ;  /* 0x00008000000079c5 */ /* 0x000fe40000010000 */
[----:B--2---:R-:W-:Y:S02]  /*17530*/  R2UR UR28, R152 ;  /* 0x00000000981c72ca */ /* 0x004fe400000e0000 */
[----:B------:R-:W-:Y:S02]  /*17540*/  R2UR UR29, R153 ;  /* 0x00000000991d72ca */ /* 0x000fe400000e0000 */
[----:B------:R-:W-:-:S06]  /*17550*/  WARPGROUP.ARRIVE ;  /* 0x00000000000079c5 */ /* 0x000fcc0000000000 */
[----:B------:R-:W-:Y:S01]  /*17560*/  HGMMA.64x16x16.F32 R152, gdesc[UR16], RZ, !UPT, gsb0 ;  /* 0x00200000109879f0 */ /* 0x000fe2000c0008ff */
        /* <DEDUP_REMOVED lines=14> */
[----:B------:R-:W-:Y:S02]  /*17650*/  VIADD R14, R2, 0x102 ;  /* 0x00000102020e7836 */ /* 0x000fe40000000000 */
[----:B------:R-:W-:Y:S01]  /*17660*/  IMAD.MOV.U32 R15, RZ, RZ, 0x40000040 ;  /* 0x40000040ff0f7424 */ /* 0x000fe200078e00ff */
[----:B------:R-:W-:Y:S01]  /*17670*/  UMOV UR8, UR30 ;  /* 0x0000001e00087c82 */ /* 0x000fe20008000000 */
[----:B------:R-:W-:Y:S01]  /*17680*/  UMOV UR9, UR31 ;  /* 0x0000001f00097c82 */ /* 0x000fe20008000000 */
[----:B------:R-:W-:-:S02]  /*17690*/  WARPGROUP.DEPBAR.LE gsb0, 0x0 ;  /* 0x00008000000079c5 */ /* 0x000fc40000010000 */
[----:B------:R-:W-:Y:S01]  /*176a0*/  WARPGROUP.ARRIVE ;  /* 0x00000000000079c5 */ /* 0x000fe20000000000 */
[----:B------:R-:W-:Y:S02]  /*176b0*/  IADD3 R4, R2, 0x182, RZ ;  /* 0x0000018202047810 */ /* 0x000fe40007ffe0ff */
[----:B------:R-:W-:Y:S01]  /*176c0*/  MOV R5, 0x40000040 ;  /* 0x4000004000057802 */ /* 0x000fe20000000f00 */
[----:B------:R-:W-:Y:S01]  /*176d0*/  UMOV UR4, UR30 ;  /* 0x0000001e00047c82 */ /* 0x000fe20008000000 */
[----:B------:R-:W-:Y:S01]  /*176e0*/  UMOV UR5, UR31 ;  /* 0x0000001f00057c82 */ /* 0x000fe20008000000 */
[----:B------:R-:W-:Y:S01]  /*176f0*/  HGMMA.64x16x16.F32 R176, gdesc[UR24], R176, gsb0 ;  /* 0x0020000018b079f0 */ /* 0x000fe200080008b0 */
[----:B------:R-:W-:Y:S01]  /*17700*/  R2UR UR10, R14 ;  /* 0x000000000e0a72ca */ /* 0x000fe200000e0000 */
[----:B------:R-:W-:Y:S01]  /*17710*/  UMOV UR20, UR30 ;  /* 0x0000001e00147c82 */ /* 0x000fe20008000000 */
[----:B------:R-:W-:Y:S01]  /*17720*/  R2UR UR11, R15 ;  /* 0x000000000f0b72ca */ /* 0x000fe200000e0000 */
[----:B------:R-:W-:Y:S01]  /*17730*/  UMOV UR21, UR31 ;  /* 0x0000001f00157c82 */ /* 0x000fe20008000000 */
[----:B------:R-:W-:Y:S01]  /*17740*/  R2UR UR6, R4 ;  /* 0x00000000040672ca */ /* 0x000fe200000e0000 */
[----:B------:R-:W-:Y:S01]  /*17750*/  UMOV UR16, UR28 ;  /* 0x0000001c00107c82 */ /* 0x000fe20008000000 */
[----:B------:R-:W-:Y:S01]  /*17760*/  UMOV UR17, UR29 ;  /* 0x0000001d00117c82 */ /* 0x000fe20008000000 */
[----:B------:R-:W-:Y:S01]  /*17770*/  UMOV UR12, UR28 ;  /* 0x0000001c000c7c82 */ /* 0x000fe20008000000 */
[----:B------:R-:W-:Y:S01]  /*17780*/  UMOV UR13, UR29 ;  /* 0x0000001d000d7c82 */ /* 0x000fe20008000000 */
[----:B------:R-:W2:Y:S01]  /*17790*/  LDL.64 R12, [R1+0x38] ;  /* 0x00003800010c7983 */ /* 0x000ea20000100a00 */
[----:B------:R-:W-:-:S02]  /*177a0*/  WARPGROUP.DEPBAR.LE gsb0, 0x0 ;  /* 0x00008000000079c5 */ /* 0x000fc40000010000 */
[----:B------:R-:W-:Y:S01]  /*177b0*/  WARPGROUP.ARRIVE ;  /* 0x00000000000079c5 */ /* 0x000fe20000000000 */
[----:B------:R-:W-:Y:S01]  /*177c0*/  R2UR UR7, R5 ;  /* 0x00000000050772ca */ /* 0x000fe200000e0000 */
[----:B------:R-:W3:Y:S04]  /*177d0*/  LDL.64 R14, [R1+0x40] ;  /* 0x00004000010e7983 */ /* 0x000ee80000100a00 */
[----:B------:R-:W-:Y:S01]  /*177e0*/  HGMMA.64x16x16.F32 R168, gdesc[UR8], R168, gsb0 ;  /* 0x0020000008a879f0 */ /* 0x000fe200080008a8 */
[----:B------:R-:W-:Y:S02]  /*177f0*/  VIADD R4, R2, 0x202 ;  /* 0x0000020202047836 */ /* 0x000fe40000000000 */
[----:B------:R-:W-:Y:S01]  /*17800*/  IMAD.MOV.U32 R5, RZ, RZ, 0x40000040 ;  /* 0x40000040ff057424 */ /* 0x000fe200078e00ff */
[----:B------:R-:W-:-:S02]  /*17810*/  WARPGROUP.DEPBAR.LE gsb0, 0x0 ;  /* 0x00008000000079c5 */ /* 0x000fc40000010000 */
[----:B------:R-:W-:-:S06]  /*17820*/  WARPGROUP.ARRIVE ;  /* 0x00000000000079c5 */ /* 0x000fcc0000000000 */
[----:B------:R-:W-:Y:S01]  /*17830*/  HGMMA.64x16x16.F32 R160, gdesc[UR4], R160, gsb0 ;  /* 0x0020000004a079f0 */ /* 0x000fe200080008a0 */
[----:B------:R-:W-:Y:S02]  /*17840*/  R2UR UR22, R4 ;  /* 0x00000000041672ca */ /* 0x000fe400000e0000 */
[----:B------:R-:W-:Y:S01]  /*17850*/  R2UR UR23, R5 ;  /* 0x00000000051772ca */ /* 0x000fe200000e0000 */
[----:B------:R-:W-:Y:S01]  /*17860*/  IMAD.MOV.U32 R5, RZ, RZ, 0x40000040 ;  /* 0x40000040ff057424 */ /* 0x000fe200078e00ff */
[----:B------:R-:W-:Y:S02]  /*17870*/  WARPGROUP.DEPBAR.LE gsb0, 0x0 ;  /* 0x00008000000079c5 */ /* 0x000fe40000010000 */
[----:B------:R-:W-:-:S09]  /*17880*/  WARPGROUP.ARRIVE ;  /* 0x00000000000079c5 */ /* 0x000fd20000000000 */
[----:B------:R-:W-:Y:S01]  /*17890*/  HGMMA.64x16x16.F32 R152, gdesc[UR20], R152, gsb0 ;  /* 0x00200000149879f0 */ /* 0x000fe20008000898 */
[----:B------:R-:W-:Y:S02]  /*178a0*/  IADD3 R4, R2, 0x4, RZ ;  /* 0x0000000402047810 */ /* 0x000fe40007ffe0ff */
        /* <DEDUP_REMOVED lines=40> */
[----:B------:R-:W-:Y:S01]  /*17b30*/  IMAD.MOV.U32 R5, RZ, RZ, 0x40000040 ;  /* 0x40000040ff057424 */ /* 0x000fe200078e00ff */
[----:B---3--:R-:W-:Y:S02]  /*17b40*/  R2UR UR30, R14 ;  /* 0x000000000e1e72ca */ /* 0x008fe400000e0000 */
[----:B------:R-:W-:Y:S02]  /*17b50*/  R2UR UR31, R15 ;  /* 0x000000000f1f72ca */ /* 0x000fe400000e0000 */
[----:B------:R-:W-:Y:S01]  /*17b60*/  R2UR UR22, R4 ;  /* 0x00000000041672ca */ /* 0x000fe200000e0000 */
[----:B------:R-:W3:Y:S01]  /*17b70*/  LDL.64 R14, [R1+0x30] ;  /* 0x00003000010e7983 */ /* 0x000ee20000100a00 */
[----:B------:R-:W-:-:S07]  /*17b80*/  R2UR UR23, R5 ;  /* 0x00000000051772ca */ /* 0x000fce00000e0000 */
[----:B------:R-:W-:Y:S02]  /*17b90*/  UMOV UR20, UR30 ;  /* 0x0000001e00147c82 */ /* 0x000fe40008000000 */
[----:B------:R-:W-:Y:S01]  /*17ba0*/  UMOV UR21, UR31 ;  /* 0x0000001f00157c82 */ /* 0x000fe20008000000 */
        /* <DEDUP_REMOVED lines=40> */
[----:B------:R-:W-:Y:S02]  /*17e30*/  MOV R5, 0x40000040 ;  /* 0x4000004000057802 */ /* 0x000fe40000000f00 */
[----:B--2---:R-:W-:Y:S02]  /*17e40*/  R2UR UR28, R12 ;  /* 0x000000000c1c72ca */ /* 0x004fe400000e0000 */
[----:B------:R-:W-:Y:S02]  /*17e50*/  R2UR UR29, R13 ;  /* 0x000000000d1d72ca */ /* 0x000fe400000e0000 */
[----:B------:R-:W-:Y:S01]  /*17e60*/  R2UR UR26, R4 ;  /* 0x00000000041a72ca */ /* 0x000fe200000e0000 */
[----:B------:R-:W2:Y:S01]  /*17e70*/  LDL.64 R12, [R1+0x28] ;  /* 0x00002800010c7983 */ /* 0x000ea20000100a00 */
[----:B------:R-:W-:-:S07]  /*17e80*/  R2UR UR27, R5 ;  /* 0x00000000051b72ca */ /* 0x000fce00000e0000 */
[----:B------:R-:W-:Y:S02]  /*17e90*/  UMOV UR24, UR28 ;  /* 0x0000001c00187c82 */ /* 0x000fe40008000000 */
[----:B------:R-:W-:Y:S01]  /*17ea0*/  UMOV UR25, UR29 ;  /* 0x0000001d00197c82 */ /* 0x000fe20008000000 */
[----:B------:R-:W-:Y:S02]  /*17eb0*/  WARPGROUP.DEPBAR.LE gsb0, 0x0 ;  /* 0x00008000000079c5 */ /* 0x000fe40000010000 */
[----:B------:R-:W-:-:S06]  /*17ec0*/  WARPGROUP.ARRIVE ;  /* 0x00000000000079c5 */ /* 0x000fcc0000000000 */
        /* <DEDUP_REMOVED lines=38> */
[----:B------:R-:W-:Y:S02]  /*18130*/  IADD3 R4, R2, 0x282, RZ ;  /* 0x0000028202047810 */ /* 0x000fe40007ffe0ff */
        /* <DEDUP_REMOVED lines=144> */
[----:B--2---:R-:W-:Y:S02]  /*18a40*/  R2UR UR28, R12 ;  /* 0x000000000c1c72ca */ /* 0x004fe400000e0000 */
[----:B------:R-:W-:Y:S02]  /*18a50*/  R2UR UR29, R13 ;  /* 0x000000000d1d72ca */ /* 0x000fe400000e0000 */
[----:B------:R-:W-:Y:S01]  /*18a60*/  R2UR UR26, R4 ;  /* 0x00000000041a72ca */ /* 0x000fe200000e0000 */
[----:B------:R-:W2:Y:S01]  /*18a70*/  LDL.64 R12, [R1] ;  /* 0x00000000010c7983 */ /* 0x000ea20000100a00 */
        /* <DEDUP_REMOVED lines=46> */
[----:B------:R-:W-:Y:S02]  /*18d60*/  R2UR UR14, R4 ;  /* 0x00000000040e72ca */ /* 0x000fe400000e0000 */
        /* <DEDUP_REMOVED lines=445> */
.L_x_840:
[----:B------:R-:W-:Y:S01]  /*1a940*/  SHF.L.U32 R0, R9, 0x1f, RZ ;  /* 0x0000001f09007819 */ /* 0x000fe200000006ff */
[----:B------:R-:W-:-:S04]  /*1a950*/  IMAD R9, R10, 0x8, R18 ;  /* 0x000000080a097824 */ /* 0x000fc800078e0212 */
[----:B------:R0:W1:Y:S01]  /*1a960*/  SYNCS.PHASECHK.TRANS64.TRYWAIT P2, [R9+URZ+0x38850], R0 ;  /* 0x03885000090075a7 */ /* 0x000062000804017f */
[----:B------:R-:W-:Y:S05]  /*1a970*/  @!P0 BRA `(.L_x_841) ;  /* 0x0000000000048947 */ /* 0x000fea0003800000 */
[----:B------:R-:W-:Y:S01]  /*1a980*/  BPT.TRAP 0x1 ;  /* 0x000000040000795c */ /* 0x000fe20000300000 */
.L_x_841:
[----:B------:R-:W-:Y:S04]  /*1a990*/  BSSY B1, `(.L_x_842) ;  /* 0x0000004000017945 */ /* 0x000fe80003800000 */
[----:B-1----:R-:W-:Y:S05]  /*1a9a0*/  @P2 BRA `(.L_x_843) ;  /* 0x0000000000082947 */ /* 0x002fea0003800000 */
[----:B------:R-:W1:Y:S02]  /*1a9b0*/  SYNCS.PHASECHK.TRANS64.TRYWAIT P2, [R9+URZ+0x38850], R0 ;  /* 0x03885000090075a7 */ /* 0x000e64000804017f */
[----:B-1----:R-:W-:Y:S05]  /*1a9c0*/  @!P2 BRA `(.L_x_844) ;  /* 0x000000e80054a947 */ /* 0x002fea0003800000 */
.L_x_843:
[----:B------:R-:W-:Y:S05]  /*1a9d0*/  BSYNC B1 ;  /* 0x0000000000017941 */ /* 0x000fea0003800000 */
.L_x_842:
[----:B01----:R-:W-:Y:S01]  /*1a9e0*/  IADD3 R0, R18, 0x400, RZ ;  /* 0x0000040012007810 */ /* 0x003fe20007ffe0ff */
[----:B------:R-:W-:Y:S01]  /*1a9f0*/  IMAD.MOV.U32 R3, RZ, RZ, 0x40000040 ;  /* 0x40000040ff037424 */ /* 0x000fe200078e00ff */
[----:B------:R-:W-:Y:S01]  /*1aa00*/  WARPGROUP.ARRIVE ;  /* 0x00000000000079c5 */ /* 0x000fe20000000000 */
[----:B------:R-:W-:Y:S01]  /*1aa10*/  MOV R5, 0x40000040 ;  /* 0x4000004000057802 */ /* 0x000fe20000000f00 */
[----:B------:R-:W-:Y:S01]  /*1aa20*/  FMUL.FTZ R14, R188, UR39 ;  /* 0x00000027bc0e7c20 */ /* 0x000fe20008410000 */
[----:B------:R-:W-:Y:S01]  /*1aa30*/  SHF.R.U32.HI R0, RZ, 0x4, R0 ;  /* 0x00000004ff007819 */ /* 0x000fe20000011600 */
[----:B------:R-:W-:Y:S01]  /*1aa40*/  FMUL.FTZ R15, R189, UR39 ;  /* 0x00000027bd0f7c20 */ /* 0x000fe20008410000 */
[----:B------:R-:W-:Y:S01]  /*1aa50*/  R2UR UR7, R3 ;  /* 0x00000000030772ca */ /* 0x000fe200000e0000 */
[----:B------:R-:W-:Y:S01]  /*1aa60*/  FMUL.FTZ R177, R177, UR39 ;  /* 0x00000027b1b17c20 */ /* 0x000fe20008410000 */
[----:B------:R-:W-:Y:S01]  /*1aa70*/  LOP3.LUT R0, R0, 0x3fff, RZ, 0xc0, !PT ;  /* 0x00003fff00007812 */ /* 0x000fe200078ec0ff */
[----:B------:R-:W-:Y:S01]  /*1aa80*/  MUFU.TANH R14, R14 ;  /* 0x0000000e000e7308 */ /* 0x000fe20000002400 */
[----:B------:R-:W-:Y:S01]  /*1aa90*/  FMUL.FTZ R180, R180, UR39 ;  /* 0x00000027b4b47c20 */ /* 0x000fe20008410000 */
[----:B------:R-:W-:Y:S01]  /*1aaa0*/  FMUL.FTZ R181, R181, UR39 ;  /* 0x00000027b5b57c20 */ /* 0x000fe20008410000 */
[----:B------:R-:W-:Y:S01]  /*1aab0*/  LOP3.LUT R0, R0, 0x2800000, RZ, 0xfc, !PT ;  /* 0x0280000000007812 */ /* 0x000fe200078efcff */
[----:B------:R-:W-:Y:S01]  /*1aac0*/  FMUL.FTZ R168, R168, UR39 ;  /* 0x00000027a8a87c20 */ /* 0x000fe20008410000 */
[----:B------:R-:W-:Y:S01]  /*1aad0*/  FMUL.FTZ R169, R169, UR39 ;  /* 0x00000027a9a97c20 */ /* 0x000fe20008410000 */
[----:B------:R-:W-:Y:S01]  /*1aae0*/  FMUL.FTZ R172, R172, UR39 ;  /* 0x00000027acac7c20 */ /* 0x000fe20008410000 */
[----:B------:R-:W-:Y:S01]  /*1aaf0*/  FMUL.FTZ R173, R173, UR39 ;  /* 0x00000027adad7c20 */ /* 0x000fe20008410000 */
[----:B------:R-:W-:-:S02]  /*1ab00*/  IMAD R2, R10, 0xa00, R0 ;  /* 0x00000a000a027824 */ /* 0x000fc400078e0200 */
[----:B------:R-:W-:Y:S01]  /*1ab10*/  FMUL.FTZ R0, R184, UR39 ;  /* 0x00000027b8007c20 */ /* 0x000fe20008410000 */
[----:B------:R-:W-:Y:S01]  /*1ab20*/  MUFU.TANH R15, R15 ;  /* 0x0000000f000f7308 */ /* 0x000fe20000002400 */
[----:B------:R-:W-:Y:S01]  /*1ab30*/  FMUL.FTZ R160, R160, UR39 ;  /* 0x00000027a0a07c20 */ /* 0x000fe20008410000 */
[C---:B------:R-:W-:Y:S01]  /*1ab40*/  VIADD R4, R2.reuse, 0x80 ;  /* 0x0000008002047836 */ /* 0x040fe20000000000 */
[----:B------:R-:W-:Y:S01]  /*1ab50*/  R2UR UR6, R2 ;  /* 0x00000000020672ca */ /* 0x000fe200000e0000 */
[----:B------:R-:W-:Y:S01]  /*1ab60*/  FMUL.FTZ R161, R161, UR39 ;  /* 0x00000027a1a17c20 */ /* 0x000fe20008410000 */
[----:B------:R-:W-:Y:S01]  /*1ab70*/  FMUL.FTZ R164, R164, UR39 ;  /* 0x00000027a4a47c20 */ /* 0x000fe20008410000 */
[----:B------:R-:W-:Y:S01]  /*1ab80*/  FMUL.FTZ R165, R165, UR39 ;  /* 0x00000027a5a57c20 */ /* 0x000fe20008410000 */
[----:B------:R-:W-:Y:S01]  /*1ab90*/  FMUL.FTZ R152, R152, UR39 ;  /* 0x0000002798987c20 */ /* 0x000fe20008410000 */
[----:B------:R-:W0:Y:S01]  /*1aba0*/  MUFU.TANH R0, R0 ;  /* 0x0000000000007308 */ /* 0x000e220000002400 */
[----:B------:R-:W-:Y:S01]  /*1abb0*/  FMUL.FTZ R153, R153, UR39 ;  /* 0x0000002799997c20 */ /* 0x000fe20008410000 */
[----:B------:R-:W-:Y:S01]  /*1abc0*/  FMUL.FTZ R156, R156, UR39 ;  /* 0x000000279c9c7c20 */ /* 0x000fe20008410000 */
[----:B------:R-:W-:Y:S01]  /*1abd0*/  MOV R3, 0x40000040 ;  /* 0x4000004000037802 */ /* 0x000fe20000000f00 */
[----:B------:R-:W-:Y:S01]  /*1abe0*/  FMUL.FTZ R10, R186, UR39 ;  /* 0x00000027ba0a7c20 */ /* 0x000fe20008410000 */
[----:B------:R-:W-:Y:S01]  /*1abf0*/  FMUL.FTZ R12, R187, UR39 ;  /* 0x00000027bb0c7c20 */ /* 0x000fe20008410000 */
[----:B------:R-:W-:Y:S01]  /*1ac00*/  FMUL.FTZ R13, R190, UR39 ;  /* 0x00000027be0d7c20 */ /* 0x000fe20008410000 */
[----:B------:R-:W-:Y:S01]  /*1ac10*/  FMUL.FTZ R184, R191, UR39 ;  /* 0x00000027bfb87c20 */ /* 0x000fe20008410000 */
[----:B------:R-:W-:Y:S01]  /*1ac20*/  HGMMA.64x256x16.F32 R24, R208, gdesc[UR4].tnspB, R24, gsb0 ;  /* 0x43e00004d0187df0 */ /* 0x000fe20008000818 */
[----:B------:R-:W-:Y:S01]  /*1ac30*/  R2UR UR6, R4 ;  /* 0x00000000040672ca */ /* 0x000fe200000e0000 */
[----:B------:R-:W-:Y:S01]  /*1ac40*/  VIADD R4, R2, 0x100 ;  /* 0x0000010002047836 */ /* 0x000fe20000000000 */
[----:B------:R-:W-:Y:S01]  /*1ac50*/  R2UR UR7, R5 ;  /* 0x00000000050772ca */ /* 0x000fe200000e0000 */
[----:B------:R-:W-:Y:S01]  /*1ac60*/  IMAD.MOV.U32 R5, RZ, RZ, 0x40000040 ;  /* 0x40000040ff057424 */ /* 0x000fe200078e00ff */
[----:B------:R-:W-:Y:S01]  /*1ac70*/  MUFU.TANH R177, R177 ;  /* 0x000000b100b17308 */ /* 0x000fe20000002400 */
[----:B------:R-:W-:Y:S01]  /*1ac80*/  FMUL.FTZ R170, R170, UR39 ;  /* 0x00000027aaaa7c20 */ /* 0x000fe20008410000 */
[----:B------:R-:W-:Y:S01]  /*1ac90*/  FMUL.FTZ R171, R171, UR39 ;  /* 0x00000027abab7c20 */ /* 0x000fe20008410000 */
[----:B------:R-:W-:Y:S01]  /*1aca0*/  FMUL.FTZ R174, R174, UR39 ;  /* 0x00000027aeae7c20 */ /* 0x000fe20008410000 */
[----:B------:R-:W-:Y:S01]  /*1acb0*/  FMUL.FTZ R175, R175, UR39 ;  /* 0x00000027afaf7c20 */ /* 0x000fe20008410000 */
[----:B------:R-:W-:Y:S01]  /*1acc0*/  FMUL.FTZ R162, R162, UR39 ;  /* 0x00000027a2a27c20 */ /* 0x000fe20008410000 */
[----:B------:R-:W-:Y:S01]  /*1acd0*/  FMUL.FTZ R163, R163, UR39 ;  /* 0x00000027a3a37c20 */ /* 0x000fe20008410000 */
[----:B------:R-:W-:Y:S01]  /*1ace0*/  FMUL.FTZ R166, R166, UR39 ;  /* 0x00000027a6a67c20 */ /* 0x000fe20008410000 */
[----:B------:R-:W-:Y:S01]  /*1acf0*/  MUFU.TANH R180, R180 ;  /* 0x000000b400b47308 */ /* 0x000fe20000002400 */
[----:B------:R-:W-:Y:S01]  /*1ad00*/  FMUL.FTZ R167, R167, UR39 ;  /* 0x00000027a7a77c20 */ /* 0x000fe20008410000 */
[----:B------:R-:W-:Y:S01]  /*1ad10*/  FMUL.FTZ R154, R154, UR39 ;  /* 0x000000279a9a7c20 */ /* 0x000fe20008410000 */
[----:B------:R-:W-:Y:S01]  /*1ad20*/  FMUL.FTZ R155, R155, UR39 ;  /* 0x000000279b9b7c20 */ /* 0x000fe20008410000 */
[----:B------:R-:W-:Y:S01]  /*1ad30*/  FMUL.FTZ R158, R158, UR39 ;  /* 0x000000279e9e7c20 */ /* 0x000fe20008410000 */
[----:B------:R-:W-:Y:S01]  /*1ad40*/  FMUL.FTZ R159, R159, UR39 ;  /* 0x000000279f9f7c20 */ /* 0x000fe20008410000 */
[----:B------:R-:W-:Y:S01]  /*1ad50*/  @!P1 VIADD R11, R11, 0x38840 ;  /* 0x000388400b0b9836 */ /* 0x000fe20000000000 */
[----:B------:R-:W-:Y:S01]  /*1ad60*/  @!P1 IADD3 R9, R9, 0x38860, RZ ;  /* 0x0003886009099810 */ /* 0x000fe20007ffe0ff */
[----:B------:R-:W-:Y:S01]  /*1ad70*/  MUFU.TANH R181, R181 ;  /* 0x000000b500b57308 */ /* 0x000fe20000002400 */
[C---:B------:R-:W-:Y:S01]  /*1ad80*/  ISETP.GT.AND P2, PT, R6.reuse, RZ, PT ;  /* 0x000000ff0600720c */ /* 0x040fe20003f44270 */
[----:B------:R-:W-:Y:S01]  /*1ad90*/  VIADD R6, R6, 0xffffffff ;  /* 0xffffffff06067836 */ /* 0x000fe20000000000 */
[----:B------:R-:W-:-:S05]  /*1ada0*/  @!P1 PRMT R9, RZ, 0x654, R9 ;  /* 0x00000654ff099816 */ /* 0x000fca0000000009 */
[----:B------:R-:W-:Y:S08]  /*1adb0*/  MUFU.TANH R168, R168 ;  /* 0x000000a800a87308 */ /* 0x000ff00000002400 */
        /* <DEDUP_REMOVED lines=27> */
[----:B------:R-:W-:-:S06]  /*1af70*/  WARPGROUP.ARRIVE ;  /* 0x00000000000079c5 */ /* 0x000fcc0000000000 */
[----:B------:R-:W-:Y:S01]  /*1af80*/  HGMMA.64x256x16.F32 R24, R204, gdesc[UR4].tnspB, R24, gsb0 ;  /* 0x43e00004cc187df0 */ /* 0x000fe20008000818 */
[----:B------:R-:W-:Y:S02]  /*1af90*/  R2UR UR6, R4 ;  /* 0x00000000040672ca */ /* 0x000fe400000e0000 */
[----:B------:R-:W-:Y:S01]  /*1afa0*/  R2UR UR7, R5 ;  /* 0x00000000050772ca */ /* 0x000fe200000e0000 */
[----:B------:R-:W-:Y:S01]  /*1afb0*/  IMAD.MOV.U32 R5, RZ, RZ, 0x40000040 ;  /* 0x40000040ff057424 */ /* 0x000fe200078e00ff */
[C---:B------:R-:W-:Y:S01]  /*1afc0*/  IADD3 R4, R2.reuse, 0x180, RZ ;  /* 0x0000018002047810 */ /* 0x040fe20007ffe0ff */
[----:B------:R-:W-:Y:S01]  /*1afd0*/  VIADD R2, R2, 0x200 ;  /* 0x0000020002027836 */ /* 0x000fe20000000000 */
[----:B------:R-:W-:Y:S02]  /*1afe0*/  WARPGROUP.DEPBAR.LE gsb0, 0x0 ;  /* 0x00008000000079c5 */ /* 0x000fe40000010000 */
[----:B------:R-:W-:-:S15]  /*1aff0*/  WARPGROUP.ARRIVE ;  /* 0x00000000000079c5 */ /* 0x000fde0000000000 */
[----:B------:R-:W-:-:S04]  /*1b000*/  NOP ;  /* 0x0000000000007918 */ /* 0x000fc80000000000 */
[----:B------:R-:W-:Y:S01]  /*1b010*/  HGMMA.64x256x16.F32 R24, R200, gdesc[UR4].tnspB, R24, gsb0 ;  /* 0x43e00004c8187df0 */ /* 0x000fe20008000818 */
[----:B------:R-:W-:Y:S01]  /*1b020*/  R2UR UR6, R4 ;  /* 0x00000000040672ca */ /* 0x000fe200000e0000 */
[----:B------:R-:W-:Y:S01]  /*1b030*/  FMUL.FTZ R4, R185, UR39 ;  /* 0x00000027b9047c20 */ /* 0x000fe20008410000 */
[----:B------:R-:W-:Y:S01]  /*1b040*/  R2UR UR7, R5 ;  /* 0x00000000050772ca */ /* 0x000fe200000e0000 */
[----:B------:R-:W-:Y:S01]  /*1b050*/  FMUL.FTZ R185, R176, UR39 ;  /* 0x00000027b0b97c20 */ /* 0x000fe20008410000 */
[----:B------:R-:W-:Y:S01]  /*1b060*/  FMUL.FTZ R176, R178, UR39 ;  /* 0x00000027b2b07c20 */ /* 0x000fe20008410000 */
[----:B------:R-:W-:Y:S01]  /*1b070*/  FMUL.FTZ R178, R179, UR39 ;  /* 0x00000027b3b27c20 */ /* 0x000fe20008410000 */
[----:B------:R-:W-:Y:S01]  /*1b080*/  FMUL.FTZ R179, R182, UR39 ;  /* 0x00000027b6b37c20 */ /* 0x000fe20008410000 */
[----:B------:R-:W1:Y:S01]  /*1b090*/  MUFU.TANH R4, R4 ;  /* 0x0000000400047308 */ /* 0x000e620000002400 */
[----:B------:R-:W-:Y:S01]  /*1b0a0*/  FMUL.FTZ R182, R157, UR39 ;  /* 0x000000279db67c20 */ /* 0x000fe20008410000 */
[----:B------:R-:W-:-:S06]  /*1b0b0*/  FMUL.FTZ R157, R183, UR39 ;  /* 0x00000027b79d7c20 */ /* 0x000fcc0008410000 */
[----:B------:R-:W2:Y:S08]  /*1b0c0*/  MUFU.TANH R185, R185 ;  /* 0x000000b900b97308 */ /* 0x000eb00000002400 */
[----:B------:R-:W3:Y:S08]  /*1b0d0*/  MUFU.TANH R182, R182 ;  /* 0x000000b600b67308 */ /* 0x000ef00000002400 */
[----:B------:R-:W4:Y:S08]  /*1b0e0*/  MUFU.TANH R176, R176 ;  /* 0x000000b000b07308 */ /* 0x000f300000002400 */
[----:B------:R-:W5:Y:S08]  /*1b0f0*/  MUFU.TANH R178, R178 ;  /* 0x000000b200b27308 */ /* 0x000f700000002400 */
[----:B------:R-:W5:Y:S08]  /*1b100*/  MUFU.TANH R179, R179 ;  /* 0x000000b300b37308 */ /* 0x000f700000002400 */
[----:B------:R-:W5:Y:S01]  /*1b110*/  MUFU.TANH R157, R157 ;  /* 0x0000009d009d7308 */ /* 0x000f620000002400 */
[----:B------:R-:W-:-:S02]  /*1b120*/  WARPGROUP.DEPBAR.LE gsb0, 0x0 ;  /* 0x00008000000079c5 */ /* 0x000fc40000010000 */
[----:B------:R-:W-:-:S06]  /*1b130*/  WARPGROUP.ARRIVE ;  /* 0x00000000000079c5 */ /* 0x000fcc0000000000 */
[----:B------:R-:W-:Y:S01]  /*1b140*/  HGMMA.64x256x16.F32 R24, R196, gdesc[UR4].tnspB, R24, gsb0 ;  /* 0x43e00004c4187df0 */ /* 0x000fe20008000818 */
[----:B------:R-:W-:Y:S02]  /*1b150*/  R2UR UR6, R2 ;  /* 0x00000000020672ca */ /* 0x000fe400000e0000 */
[----:B0-----:R-:W-:Y:S02]  /*1b160*/  FMNMX.FTZ R2, R0, R8, !PT ;  /* 0x0000000800027209 */ /* 0x001fe40007810000 */
[----:B------:R-:W-:Y:S02]  /*1b170*/  R2UR UR7, R3 ;  /* 0x00000000030772ca */ /* 0x000fe400000e0000 */
[----:B-1----:R-:W-:-:S04]  /*1b180*/  FMNMX.FTZ R2, R4, R2, !PT ;  /* 0x0000000204027209 */ /* 0x002fc80007810000 */
[----:B------:R-:W-:-:S04]  /*1b190*/  FMNMX.FTZ R2, R14, R2, !PT ;  /* 0x000000020e027209 */ /* 0x000fc80007810000 */
[----:B------:R-:W-:-:S04]  /*1b1a0*/  FMNMX.FTZ R2, R15, R2, !PT ;  /* 0x000000020f027209 */ /* 0x000fc80007810000 */
[----:B--2---:R-:W-:-:S04]  /*1b1b0*/  FMNMX.FTZ R2, R185, R2, !PT ;  /* 0x00000002b9027209 */ /* 0x004fc80007810000 */
[----:B------:R-:W-:-:S04]  /*1b1c0*/  FMNMX.FTZ R2, R177, R2, !PT ;  /* 0x00000002b1027209 */ /* 0x000fc80007810000 */
        /* <DEDUP_REMOVED lines=13> */
[----:B---3--:R-:W-:-:S05]  /*1b2a0*/  FMNMX.FTZ R2, R182, R2, !PT ;  /* 0x00000002b6027209 */ /* 0x008fca0007810000 */
[----:B------:R-:W0:Y:S02]  /*1b2b0*/  SHFL.BFLY PT, R3, R2, 0x2, 0x1f ;  /* 0x0c401f0002037f89 */ /* 0x000e2400000e0000 */
[----:B0-----:R-:W-:Y:S01]  /*1b2c0*/  FMNMX.FTZ R3, R2, R3, !PT ;  /* 0x0000000302037209 */ /* 0x001fe20007810000 */
[----:B------:R-:W-:-:S04]  /*1b2d0*/  IMAD.U32 R2, RZ, RZ, UR38 ;  /* 0x00000026ff027e24 */ /* 0x000fc8000f8e00ff */
[----:B------:R-:W0:Y:S02]  /*1b2e0*/  SHFL.BFLY PT, R5, R3, 0x1, 0x1f ;  /* 0x0c201f0003057f89 */ /* 0x000e2400000e0000 */
[----:B0-----:R-:W-:Y:S02]  /*1b2f0*/  FMNMX.FTZ R5, R3, R5, !PT ;  /* 0x0000000503057209 */ /* 0x001fe40007810000 */
[----:B------:R-:W-:-:S03]  /*1b300*/  FMNMX.FTZ R3, R10, R7, !PT ;  /* 0x000000070a037209 */ /* 0x000fc60007810000 */
[----:B------:R-:W-:Y:S01]  /*1b310*/  FADD.FTZ R8, -R5, R8 ;  /* 0x0000000805087221 */ /* 0x000fe20000010100 */
[----:B------:R-:W-:-:S03]  /*1b320*/  FMNMX.FTZ R183, R12, R3, !PT ;  /* 0x000000030cb77209 */ /* 0x000fc60007810000 */
[-C--:B------:R-:W-:Y:S01]  /*1b330*/  FMUL.FTZ R3, R8, R2.reuse ;  /* 0x0000000208037220 */ /* 0x080fe20000410000 */
[----:B------:R-:W-:Y:S01]  /*1b340*/  FMNMX.FTZ R8, R13, R183, !PT ;  /* 0x000000b70d087209 */ /* 0x000fe20007810000 */
[----:B------:R-:W-:-:S03]  /*1b350*/  FMUL.FTZ R183, R5, R2 ;  /* 0x0000000205b77220 */ /* 0x000fc60000410000 */
[----:B------:R-:W-:Y:S01]  /*1b360*/  FMNMX.FTZ R8, R184, R8, !PT ;  /* 0x00000008b8087209 */ /* 0x000fe20007810000 */
[-CC-:B------:R-:W-:Y:S01]  /*1b370*/  FFMA.FTZ R208, R0, R2.reuse, -R183.reuse ;  /* 0x0000000200d07223 */ /* 0x180fe200000108b7 */
[--C-:B------:R-:W-:Y:S01]  /*1b380*/  FFMA.FTZ R4, R4, R2, -R183.reuse ;  /* 0x0000000204047223 */ /* 0x100fe200000108b7 */
[----:B------:R-:W-:Y:S01]  /*1b390*/  MUFU.EX2 R3, R3 ;  /* 0x0000000300037308 */ /* 0x000fe20000000800 */
[----:B----4-:R-:W-:Y:S01]  /*1b3a0*/  FMNMX.FTZ R8, R176, R8, !PT ;  /* 0x00000008b0087209 */ /* 0x010fe20007810000 */
[-CC-:B------:R-:W-:Y:S01]  /*1b3b0*/  FFMA.FTZ R210, R14, R2.reuse, -R183.reuse ;  /* 0x000000020ed27223 */ /* 0x180fe200000108b7 */
[-CC-:B------:R-:W-:Y:S01]  /*1b3c0*/  FFMA.FTZ R186, R15, R2.reuse, -R183.reuse ;  /* 0x000000020fba7223 */ /* 0x180fe200000108b7 */
[--C-:B------:R-:W-:Y:S01]  /*1b3d0*/  FFMA.FTZ R204, R185, R2, -R183.reuse ;  /* 0x00000002b9cc7223 */ /* 0x100fe200000108b7 */
[----:B-----5:R-:W-:Y:S01]  /*1b3e0*/  FMNMX.FTZ R8, R178, R8, !PT ;  /* 0x00000008b2087209 */ /* 0x020fe20007810000 */
[-CC-:B------:R-:W-:Y:S01]  /*1b3f0*/  FFMA.FTZ R14, R177, R2.reuse, -R183.reuse ;  /* 0x00000002b10e7223 */ /* 0x180fe200000108b7 */
[--C-:B------:R-:W-:Y:S01]  /*1b400*/  FFMA.FTZ R206, R180, R2, -R183.reuse ;  /* 0x00000002b4ce7223 */ /* 0x100fe200000108b7 */
[----:B------:R-:W0:Y:S01]  /*1b410*/  MUFU.EX2 R208, R208 ;  /* 0x000000d000d07308 */ /* 0x000e220000000800 */
[----:B------:R-:W-:Y:S01]  /*1b420*/  FMNMX.FTZ R0, R179, R8, !PT ;  /* 0x00000008b3007209 */ /* 0x000fe20007810000 */
[-CC-:B------:R-:W-:Y:S01]  /*1b430*/  FFMA.FTZ R15, R181, R2.reuse, -R183.reuse ;  /* 0x00000002b50f7223 */ /* 0x180fe200000108b7 */
[-CC-:B------:R-:W-:Y:S01]  /*1b440*/  FFMA.FTZ R200, R168, R2.reuse, -R183.reuse ;  /* 0x00000002a8c87223 */ /* 0x180fe200000108b7 */
[--C-:B------:R-:W-:Y:S01]  /*1b450*/  FFMA.FTZ R168, R169, R2, -R183.reuse ;  /* 0x00000002a9a87223 */ /* 0x100fe200000108b7 */
[----:B------:R-:W-:Y:S01]  /*1b460*/  FMNMX.FTZ R0, R157, R0, !PT ;  /* 0x000000009d007209 */ /* 0x000fe20007810000 */
[-CC-:B------:R-:W-:Y:S01]  /*1b470*/  FFMA.FTZ R202, R172, R2.reuse, -R183.reuse ;  /* 0x00000002acca7223 */ /* 0x180fe200000108b7 */
[--C-:B------:R-:W-:Y:S01]  /*1b480*/  FFMA.FTZ R169, R173, R2, -R183.reuse ;  /* 0x00000002ada97223 */ /* 0x100fe200000108b7 */
[----:B------:R-:W1:Y:S01]  /*1b490*/  MUFU.EX2 R8, R4 ;  /* 0x0000000400087308 */ /* 0x000e620000000800 */
[----:B------:R-:W-:Y:S01]  /*1b4a0*/  FMNMX.FTZ R0, R170, R0, !PT ;  /* 0x00000000aa007209 */ /* 0x000fe20007810000 */
[----:B------:R-:W-:-:S03]  /*1b4b0*/  FFMA.FTZ R182, R182, R2, -R183 ;  /* 0x00000002b6b67223 */ /* 0x000fc600000108b7 */
[----:B------:R-:W-:-:S03]  /*1b4c0*/  FMNMX.FTZ R0, R171, R0, !PT ;  /* 0x00000000ab007209 */ /* 0x000fc60007810000 */
[----:B------:R-:W2:Y:S01]  /*1b4d0*/  MUFU.EX2 R210, R210 ;  /* 0x000000d200d27308 */ /* 0x000ea20000000800 */
[----:B------:R-:W-:Y:S01]  /*1b4e0*/  FMNMX.FTZ R0, R174, R0, !PT ;  /* 0x00000000ae007209 */ /* 0x000fe20007810000 */
[----:B0-----:R-:W-:-:S03]  /*1b4f0*/  FFMA.FTZ R21, R3, R21, R208 ;  /* 0x0000001503157223 */ /* 0x001fc600000100d0 */
[----:B------:R-:W-:-:S03]  /*1b500*/  FMNMX.FTZ R0, R175, R0, !PT ;  /* 0x00000000af007209 */ /* 0x000fc60007810000 */
[----:B------:R-:W0:Y:S01]  /*1b510*/  MUFU.EX2 R186, R186 ;  /* 0x000000ba00ba7308 */ /* 0x000e220000000800 */
[----:B------:R-:W-:Y:S01]  /*1b520*/  FMNMX.FTZ R0, R162, R0, !PT ;  /* 0x00000000a2007209 */ /* 0x000fe20007810000 */
[C---:B-1----:R-:W-:Y:S01]  /*1b530*/  FADD.FTZ R21, R8.reuse, R21 ;  /* 0x0000001508157221 */ /* 0x042fe20000010000 */
[----:B------:R-:W-:Y:S01]  /*1b540*/  F2FP.F16.F32.PACK_AB R208, R8, R208 ;  /* 0x000000d008d0723e */ /* 0x000fe200000000ff */
[----:B------:R-:W-:Y:S01]  /*1b550*/  IMAD.MOV.U32 R8, RZ, RZ, R5 ;  /* 0x000000ffff087224 */ /* 0x000fe200078e0005 */
[----:B------:R-:W-:-:S03]  /*1b560*/  FMNMX.FTZ R0, R163, R0, !PT ;  /* 0x00000000a3007209 */ /* 0x000fc60007810000 */
[----:B------:R-:W1:Y:S01]  /*1b570*/  MUFU.EX2 R204, R204 ;  /* 0x000000cc00cc7308 */ /* 0x000e620000000800 */
[----:B------:R-:W-:Y:S01]  /*1b580*/  FMNMX.FTZ R0, R166, R0, !PT ;  /* 0x00000000a6007209 */ /* 0x000fe20007810000 */
[----:B--2---:R-:W-:-:S03]  /*1b590*/  FADD.FTZ R21, R210, R21 ;  /* 0x00000015d2157221 */ /* 0x004fc60000010000 */
[----:B------:R-:W-:-:S03]  /*1b5a0*/  FMNMX.FTZ R0, R167, R0, !PT ;  /* 0x00000000a7007209 */ /* 0x000fc60007810000 */
[----:B------:R-:W2:Y:S01]  /*1b5b0*/  MUFU.EX2 R14, R14 ;  /* 0x0000000e000e7308 */ /* 0x000ea20000000800 */
[----:B------:R-:W-:Y:S01]  /*1b5c0*/  FMNMX.FTZ R0, R154, R0, !PT ;  /* 0x000000009a007209 */ /* 0x000fe20007810000 */
[C---:B0-----:R-:W-:Y:S01]  /*1b5d0*/  FADD.FTZ R21, R186.reuse, R21 ;  /* 0x00000015ba157221 */ /* 0x041fe20000010000 */
[----:B------:R-:W-:Y:S02]  /*1b5e0*/  F2FP.F16.F32.PACK_AB R210, R186, R210 ;  /* 0x000000d2bad2723e */ /* 0x000fe400000000ff */
[----:B------:R-:W-:-:S03]  /*1b5f0*/  FMNMX.FTZ R0, R155, R0, !PT ;  /* 0x000000009b007209 */ /* 0x000fc60007810000 */
[----:B------:R-:W0:Y:S01]  /*1b600*/  MUFU.EX2 R206, R206 ;  /* 0x000000ce00ce7308 */ /* 0x000e220000000800 */
[----:B------:R-:W-:Y:S01]  /*1b610*/  FMNMX.FTZ R0, R158, R0, !PT ;  /* 0x000000009e007209 */ /* 0x000fe20007810000 */
[----:B-1----:R-:W-:-:S03]  /*1b620*/  FADD.FTZ R21, R204, R21 ;  /* 0x00000015cc157221 */ /* 0x002fc60000010000 */
[----:B------:R-:W-:-:S03]  /*1b630*/  FMNMX.FTZ R0, R159, R0, !PT ;  /* 0x000000009f007209 */ /* 0x000fc60007810000 */
[----:B------:R-:W1:Y:S01]  /*1b640*/  MUFU.EX2 R15, R15 ;  /* 0x0000000f000f7308 */ /* 0x000e620000000800 */
[C---:B--2---:R-:W-:Y:S01]  /*1b650*/  FADD.FTZ R21, R14.reuse, R21 ;  /* 0x000000150e157221 */ /* 0x044fe20000010000 */
[----:B------:R-:W2:Y:S01]  /*1b660*/  SHFL.BFLY PT, R4, R0, 0x2, 0x1f ;  /* 0x0c401f0000047f89 */ /* 0x000ea200000e0000 */
[----:B------:R-:W-:-:S05]  /*1b670*/  F2FP.F16.F32.PACK_AB R204, R14, R204 ;  /* 0x000000cc0ecc723e */ /* 0x000fca00000000ff */
[----:B------:R-:W3:Y:S01]  /*1b680*/  MUFU.EX2 R200, R200 ;  /* 0x000000c800c87308 */ /* 0x000ee20000000800 */
[----:B0-----:R-:W-:-:S07]  /*1b690*/  FADD.FTZ R21, R206, R21 ;  /* 0x00000015ce157221 */ /* 0x001fce0000010000 */
[----:B------:R-:W0:Y:S01]  /*1b6a0*/  MUFU.EX2 R168, R168 ;  /* 0x000000a800a87308 */ /* 0x000e220000000800 */
[C---:B-1----:R-:W-:Y:S01]  /*1b6b0*/  FADD.FTZ R21, R15.reuse, R21 ;  /* 0x000000150f157221 */ /* 0x042fe20000010000 */
[----:B------:R-:W-:-:S06]  /*1b6c0*/  F2FP.F16.F32.PACK_AB R206, R15, R206 ;  /* 0x000000ce0fce723e */ /* 0x000fcc00000000ff */
[----:B------:R-:W1:Y:S01]  /*1b6d0*/  MUFU.EX2 R202, R202 ;  /* 0x000000ca00ca7308 */ /* 0x000e620000000800 */
[----:B---3--:R-:W-:Y:S01]  /*1b6e0*/  FADD.FTZ R21, R200, R21 ;  /* 0x00000015c8157221 */ /* 0x008fe20000010000 */
[----:B--2---:R-:W-:-:S05]  /*1b6f0*/  FMNMX.FTZ R0, R0, R4, !PT ;  /* 0x0000000400007209 */ /* 0x004fca0007810000 */
[----:B------:R-:W2:Y:S01]  /*1b700*/  SHFL.BFLY PT, R4, R0, 0x1, 0x1f ;  /* 0x0c201f0000047f89 */ /* 0x000ea200000e0000 */
[----:B------:R-:W3:Y:S01]  /*1b710*/  MUFU.EX2 R169, R169 ;  /* 0x000000a900a97308 */ /* 0x000ee20000000800 */
[C---:B0-----:R-:W-:Y:S01]  /*1b720*/  FADD.FTZ R21, R168.reuse, R21 ;  /* 0x00000015a8157221 */ /* 0x041fe20000010000 */
[----:B------:R-:W-:-:S03]  /*1b730*/  F2FP.F16.F32.PACK_AB R200, R168, R200 ;  /* 0x000000c8a8c8723e */ /* 0x000fc600000000ff */
[----:B-1----:R-:W-:-:S04]  /*1b740*/  FADD.FTZ R21, R202, R21 ;  /* 0x00000015ca157221 */ /* 0x002fc80000010000 */
[C---:B---3--:R-:W-:Y:S01]  /*1b750*/  FADD.FTZ R21, R169.reuse, R21 ;  /* 0x00000015a9157221 */ /* 0x048fe20000010000 */
[----:B------:R-:W-:Y:S01]  /*1b760*/  F2FP.F16.F32.PACK_AB R202, R169, R202 ;  /* 0x000000caa9ca723e */ /* 0x000fe200000000ff */
[----:B------:R-:W-:Y:S02]  /*1b770*/  WARPGROUP.DEPBAR.LE gsb0, 0x0 ;  /* 0x00008000000079c5 */ /* 0x000fe40000010000 */
[----:B------:R-:W-:Y:S01]  /*1b780*/  WARPGROUP.ARRIVE ;  /* 0x00000000000079c5 */ /* 0x000fe20000000000 */
[----:B--2---:R-:W-:Y:S01]  /*1b790*/  FMNMX.FTZ R4, R0, R4, !PT ;  /* 0x0000000400047209 */ /* 0x004fe20007810000 */
[-CC-:B------:R-:W-:Y:S01]  /*1b7a0*/  FFMA.FTZ R196, R160, R2.reuse, -R183.reuse ;  /* 0x00000002a0c47223 */ /* 0x180fe200000108b7 */
[-C--:B------:R-:W-:Y:S01]  /*1b7b0*/  FFMA.FTZ R198, R164, R2.reuse, -R183 ;  /* 0x00000002a4c67223 */ /* 0x080fe200000108b7 */
[----:B------:R-:W-:Y:S01]  /*1b7c0*/  @!P1 PRMT R164, RZ, 0x654, R11 ;  /* 0x00000654ffa49816 */ /* 0x000fe2000000000b */
[-C--:B------:R-:W-:Y:S01]  /*1b7d0*/  FFMA.FTZ R160, R161, R2.reuse, -R183 ;  /* 0x00000002a1a07223 */ /* 0x080fe200000108b7 */
[----:B------:R-:W-:Y:S01]  /*1b7e0*/  HGMMA.64x256x16.F32 R24, R192, gdesc[UR4].tnspB, R24, gsb0 ;  /* 0x43e00004c0187df0 */ /* 0x000fe20008000818 */
[----:B------:R-:W-:Y:S01]  /*1b7f0*/  FADD.FTZ R0, -R4, R7 ;  /* 0x0000000704007221 */ /* 0x000fe20000010100 */
[----:B------:R-:W0:Y:S01]  /*1b800*/  MUFU.EX2 R196, R196 ;  /* 0x000000c400c47308 */ /* 0x000e220000000800 */
[----:B------:R-:W-:-:S02]  /*1b810*/  FFMA.FTZ R161, R165, R2, -R183 ;  /* 0x00000002a5a17223 */ /* 0x000fc400000108b7 */
[----:B------:R-:W-:-:S05]  /*1b820*/  FMUL.FTZ R0, R0, R2 ;  /* 0x0000000200007220 */ /* 0x000fca0000410000 */
[----:B------:R-:W1:Y:S08]  /*1b830*/  MUFU.EX2 R160, R160 ;  /* 0x000000a000a07308 */ /* 0x000e700000000800 */
[----:B------:R-:W-:Y:S01]  /*1b840*/  MUFU.EX2 R0, R0 ;  /* 0x0000000000007308 */ /* 0x000fe20000000800 */
[----:B0-----:R-:W-:-:S07]  /*1b850*/  FADD.FTZ R21, R196, R21 ;  /* 0x00000015c4157221 */ /* 0x001fce0000010000 */
[----:B------:R-:W0:Y:S01]  /*1b860*/  MUFU.EX2 R198, R198 ;  /* 0x000000c600c67308 */ /* 0x000e220000000800 */
[C---:B-1----:R-:W-:Y:S01]  /*1b870*/  FADD.FTZ R21, R160.reuse, R21 ;  /* 0x00000015a0157221 */ /* 0x042fe20000010000 */
[----:B------:R-:W-:-:S06]  /*1b880*/  F2FP.F16.F32.PACK_AB R196, R160, R196 ;  /* 0x000000c4a0c4723e */ /* 0x000fcc00000000ff */
[----:B------:R-:W1:Y:S08]  /*1b890*/  MUFU.EX2 R161, R161 ;  /* 0x000000a100a17308 */ /* 0x000e700000000800 */
[----:B------:R-:W-:Y:S01]  /*1b8a0*/  MUFU.EX2 R7, R182 ;  /* 0x000000b600077308 */ /* 0x000fe20000000800 */
[----:B0-----:R-:W-:-:S04]  /*1b8b0*/  FADD.FTZ R21, R198, R21 ;  /* 0x00000015c6157221 */ /* 0x001fc80000010000 */
[C---:B-1----:R-:W-:Y:S01]  /*1b8c0*/  FADD.FTZ R21, R161.reuse, R21 ;  /* 0x00000015a1157221 */ /* 0x042fe20000010000 */
[----:B------:R-:W-:Y:S01]  /*1b8d0*/  F2FP.F16.F32.PACK_AB R198, R161, R198 ;  /* 0x000000c6a1c6723e */ /* 0x000fe200000000ff */
[----:B------:R-:W-:Y:S02]  /*1b8e0*/  WARPGROUP.DEPBAR.LE gsb0, 0x0 ;  /* 0x00008000000079c5 */ /* 0x000fe40000010000 */
[-CC-:B------:R-:W-:Y:S01]  /*1b8f0*/  FFMA.FTZ R192, R152, R2.reuse, -R183.reuse ;  /* 0x0000000298c07223 */ /* 0x180fe200000108b7 */
[-CC-:B------:R-:W-:Y:S01]  /*1b900*/  FFMA.FTZ R152, R153, R2.reuse, -R183.reuse ;  /* 0x0000000299987223 */ /* 0x180fe200000108b7 */
[-C--:B------:R-:W-:Y:S01]  /*1b910*/  FMUL.FTZ R153, R4, R2.reuse ;  /* 0x0000000204997220 */ /* 0x080fe20000410000 */
[-C--:B------:R-:W-:Y:S01]  /*1b920*/  FFMA.FTZ R194, R156, R2.reuse, -R183 ;  /* 0x000000029cc27223 */ /* 0x080fe200000108b7 */
[----:B------:R-:W-:Y:S02]  /*1b930*/  @!P1 SYNCS.ARRIVE.TRANS64.RED.A1T0 RZ, [R164+URZ], RZ ;  /* 0x000000ffa4ff99a7 */ /* 0x000fe4000810043f */
[-CC-:B------:R-:W-:Y:S01]  /*1b940*/  FFMA.FTZ R209, R10, R2.reuse, -R153.reuse ;  /* 0x000000020ad17223 */ /* 0x180fe20000010899 */
[-CC-:B------:R-:W-:Y:S01]  /*1b950*/  FFMA.FTZ R10, R12, R2.reuse, -R153.reuse ;  /* 0x000000020c0a7223 */ /* 0x180fe20000010899 */
[-CC-:B------:R-:W-:Y:S01]  /*1b960*/  FFMA.FTZ R211, R13, R2.reuse, -R153.reuse ;  /* 0x000000020dd37223 */ /* 0x180fe20000010899 */
[-CC-:B------:R-:W-:Y:S01]  /*1b970*/  FFMA.FTZ R13, R184, R2.reuse, -R153.reuse ;  /* 0x00000002b80d7223 */ /* 0x180fe20000010899 */
[-CC-:B------:R-:W-:Y:S01]  /*1b980*/  FFMA.FTZ R205, R176, R2.reuse, -R153.reuse ;  /* 0x00000002b0cd7223 */ /* 0x180fe20000010899 */
[-CC-:B------:R-:W-:Y:S01]  /*1b990*/  FFMA.FTZ R156, R178, R2.reuse, -R153.reuse ;  /* 0x00000002b29c7223 */ /* 0x180fe20000010899 */
[----:B------:R-:W0:Y:S01]  /*1b9a0*/  MUFU.EX2 R209, R209 ;  /* 0x000000d100d17308 */ /* 0x000e220000000800 */
[-CC-:B------:R-:W-:Y:S01]  /*1b9b0*/  FFMA.FTZ R207, R179, R2.reuse, -R153.reuse ;  /* 0x00000002b3cf7223 */ /* 0x180fe20000010899 */
[-CC-:B------:R-:W-:Y:S01]  /*1b9c0*/  FFMA.FTZ R12, R157, R2.reuse, -R153.reuse ;  /* 0x000000029d0c7223 */ /* 0x180fe20000010899 */
[-CC-:B------:R-:W-:Y:S01]  /*1b9d0*/  FFMA.FTZ R201, R170, R2.reuse, -R153.reuse ;  /* 0x00000002aac97223 */ /* 0x180fe20000010899 */
[-CC-:B------:R-:W-:Y:S01]  /*1b9e0*/  FFMA.FTZ R197, R162, R2.reuse, -R153.reuse ;  /* 0x00000002a2c57223 */ /* 0x180fe20000010899 */
[-CC-:B------:R-:W-:Y:S01]  /*1b9f0*/  FFMA.FTZ R157, R171, R2.reuse, -R153.reuse ;  /* 0x00000002ab9d7223 */ /* 0x180fe20000010899 */
[-CC-:B------:R-:W-:Y:S01]  /*1ba00*/  FFMA.FTZ R203, R174, R2.reuse, -R153.reuse ;  /* 0x00000002aecb7223 */ /* 0x180fe20000010899 */
[-CC-:B------:R-:W-:Y:S01]  /*1ba10*/  FFMA.FTZ R175, R175, R2.reuse, -R153.reuse ;  /* 0x00000002afaf7223 */ /* 0x180fe20000010899 */
[----:B------:R-:W1:Y:S01]  /*1ba20*/  MUFU.EX2 R10, R10 ;  /* 0x0000000a000a7308 */ /* 0x000e620000000800 */
[-CC-:B------:R-:W-:Y:S01]  /*1ba30*/  FFMA.FTZ R163, R163, R2.reuse, -R153.reuse ;  /* 0x00000002a3a37223 */ /* 0x180fe20000010899 */
[-CC-:B------:R-:W-:Y:S01]  /*1ba40*/  FFMA.FTZ R199, R166, R2.reuse, -R153.reuse ;  /* 0x00000002a6c77223 */ /* 0x180fe20000010899 */
[----:B------:R2:W-:Y:S01]  /*1ba50*/  @!P1 SYNCS.ARRIVE.TRANS64.RED.A1T0 RZ, [R9+URZ], RZ ;  /* 0x000000ff09ff99a7 */ /* 0x0005e2000810043f */
[-CC-:B------:R-:W-:Y:S01]  /*1ba60*/  FFMA.FTZ R193, R154, R2.reuse, -R153.reuse ;  /* 0x000000029ac17223 */ /* 0x180fe20000010899 */
[-CC-:B------:R-:W-:Y:S01]  /*1ba70*/  FFMA.FTZ R155, R155, R2.reuse, -R153.reuse ;  /* 0x000000029b9b7223 */ /* 0x180fe20000010899 */
[----:B------:R-:W-:-:S02]  /*1ba80*/  FFMA.FTZ R158, R158, R2, -R153 ;  /* 0x000000029e9e7223 */ /* 0x000fc40000010899 */
[----:B------:R-:W3:Y:S01]  /*1ba90*/  MUFU.EX2 R211, R211 ;  /* 0x000000d300d37308 */ /* 0x000ee20000000800 */
[----:B0-----:R-:W-:-:S07]  /*1baa0*/  FFMA.FTZ R20, R0, R20, R209 ;  /* 0x0000001400147223 */ /* 0x001fce00000100d1 */
[----:B------:R-:W0:Y:S01]  /*1bab0*/  MUFU.EX2 R13, R13 ;  /* 0x0000000d000d7308 */ /* 0x000e220000000800 */
[C---:B-1----:R-:W-:Y:S01]  /*1bac0*/  FADD.FTZ R20, R10.reuse, R20 ;  /* 0x000000140a147221 */ /* 0x042fe20000010000 */
[----:B------:R-:W-:Y:S02]  /*1bad0*/  F2FP.F16.F32.PACK_AB R209, R10, R209 ;  /* 0x000000d10ad1723e */ /* 0x000fe400000000ff */
[----:B------:R-:W-:-:S04]  /*1bae0*/  MOV R10, R220 ;  /* 0x000000dc000a7202 */ /* 0x000fc80000000f00 */
[----:B------:R-:W1:Y:S01]  /*1baf0*/  MUFU.EX2 R205, R205 ;  /* 0x000000cd00cd7308 */ /* 0x000e620000000800 */
[----:B---3--:R-:W-:-:S07]  /*1bb00*/  FADD.FTZ R20, R211, R20 ;  /* 0x00000014d3147221 */ /* 0x008fce0000010000 */
[----:B------:R-:W3:Y:S01]  /*1bb10*/  MUFU.EX2 R156, R156 ;  /* 0x0000009c009c7308 */ /* 0x000ee20000000800 */
[----:B0-----:R-:W-:Y:S01]  /*1bb20*/  FADD.FTZ R162, R13, R20 ;  /* 0x000000140da27221 */ /* 0x001fe20000010000 */
[-CC-:B------:R-:W-:Y:S01]  /*1bb30*/  FFMA.FTZ R20, R167, R2.reuse, -R153.reuse ;  /* 0x00000002a7147223 */ /* 0x180fe20000010899 */
[----:B------:R-:W-:Y:S01]  /*1bb40*/  FFMA.FTZ R153, R159, R2, -R153 ;  /* 0x000000029f997223 */ /* 0x000fe20000010899 */
[----:B------:R-:W-:-:S04]  /*1bb50*/  F2FP.F16.F32.PACK_AB R211, R13, R211 ;  /* 0x000000d30dd3723e */ /* 0x000fc800000000ff */
[----:B------:R-:W0:Y:S01]  /*1bb60*/  MUFU.EX2 R207, R207 ;  /* 0x000000cf00cf7308 */ /* 0x000e220000000800 */
[----:B-1----:R-:W-:-:S07]  /*1bb70*/  FADD.FTZ R162, R205, R162 ;  /* 0x000000a2cda27221 */ /* 0x002fce0000010000 */
[----:B------:R-:W1:Y:S01]  /*1bb80*/  MUFU.EX2 R12, R12 ;  /* 0x0000000c000c7308 */ /* 0x000e620000000800 */
[C---:B---3--:R-:W-:Y:S01]  /*1bb90*/  FADD.FTZ R162, R156.reuse, R162 ;  /* 0x000000a29ca27221 */ /* 0x048fe20000010000 */
[----:B------:R-:W-:-:S06]  /*1bba0*/  F2FP.F16.F32.PACK_AB R205, R156, R205 ;  /* 0x000000cd9ccd723e */ /* 0x000fcc00000000ff */
[----:B------:R-:W3:Y:S01]  /*1bbb0*/  MUFU.EX2 R201, R201 ;  /* 0x000000c900c97308 */ /* 0x000ee20000000800 */
[----:B0-----:R-:W-:-:S07]  /*1bbc0*/  FADD.FTZ R162, R207, R162 ;  /* 0x000000a2cfa27221 */ /* 0x001fce0000010000 */
[----:B------:R-:W0:Y:S01]  /*1bbd0*/  MUFU.EX2 R157, R157 ;  /* 0x0000009d009d7308 */ /* 0x000e220000000800 */
[C---:B-1----:R-:W-:Y:S01]  /*1bbe0*/  FADD.FTZ R162, R12.reuse, R162 ;  /* 0x000000a20ca27221 */ /* 0x042fe20000010000 */
[----:B------:R-:W-:-:S06]  /*1bbf0*/  F2FP.F16.F32.PACK_AB R207, R12, R207 ;  /* 0x000000cf0ccf723e */ /* 0x000fcc00000000ff */
[----:B------:R-:W1:Y:S01]  /*1bc00*/  MUFU.EX2 R203, R203 ;  /* 0x000000cb00cb7308 */ /* 0x000e620000000800 */
[----:B---3--:R-:W-:-:S07]  /*1bc10*/  FADD.FTZ R162, R201, R162 ;  /* 0x000000a2c9a27221 */ /* 0x008fce0000010000 */
[----:B------:R-:W3:Y:S01]  /*1bc20*/  MUFU.EX2 R11, R175 ;  /* 0x000000af000b7308 */ /* 0x000ee20000000800 */
[C---:B0-----:R-:W-:Y:S01]  /*1bc30*/  FADD.FTZ R162, R157.reuse, R162 ;  /* 0x000000a29da27221 */ /* 0x041fe20000010000 */
[----:B------:R-:W-:-:S06]  /*1bc40*/  F2FP.F16.F32.PACK_AB R201, R157, R201 ;  /* 0x000000c99dc9723e */ /* 0x000fcc00000000ff */
[----:B------:R-:W0:Y:S01]  /*1bc50*/  MUFU.EX2 R197, R197 ;  /* 0x000000c500c57308 */ /* 0x000e220000000800 */
[----:B-1----:R-:W-:-:S07]  /*1bc60*/  FADD.FTZ R162, R203, R162 ;  /* 0x000000a2cba27221 */ /* 0x002fce0000010000 */
[----:B--2---:R-:W1:Y:S01]  /*1bc70*/  MUFU.EX2 R9, R163 ;  /* 0x000000a300097308 */ /* 0x004e620000000800 */
[C---:B---3--:R-:W-:Y:S01]  /*1bc80*/  FADD.FTZ R162, R11.reuse, R162 ;  /* 0x000000a20ba27221 */ /* 0x048fe20000010000 */
[----:B------:R-:W-:-:S06]  /*1bc90*/  F2FP.F16.F32.PACK_AB R203, R11, R203 ;  /* 0x000000cb0bcb723e */ /* 0x000fcc00000000ff */
[----:B------:R-:W2:Y:S01]  /*1bca0*/  MUFU.EX2 R199, R199 ;  /* 0x000000c700c77308 */ /* 0x000ea20000000800 */
[----:B0-----:R-:W-:-:S07]  /*1bcb0*/  FADD.FTZ R162, R197, R162 ;  /* 0x000000a2c5a27221 */ /* 0x001fce0000010000 */
[----:B------:R-:W0:Y:S01]  /*1bcc0*/  MUFU.EX2 R20, R20 ;  /* 0x0000001400147308 */ /* 0x000e220000000800 */
[C---:B-1----:R-:W-:Y:S01]  /*1bcd0*/  FADD.FTZ R162, R9.reuse, R162 ;  /* 0x000000a209a27221 */ /* 0x042fe20000010000 */
[----:B------:R-:W-:Y:S01]  /*1bce0*/  F2FP.F16.F32.PACK_AB R197, R9, R197 ;  /* 0x000000c509c5723e */ /* 0x000fe200000000ff */
[----:B------:R-:W-:-:S05]  /*1bcf0*/  IMAD.MOV.U32 R9, RZ, RZ, R221 ;  /* 0x000000ffff097224 */ /* 0x000fca00078e00dd */
        /* <DEDUP_REMOVED lines=8> */
[----:B--2---:R-:W-:-:S07]  /*1bd80*/  FADD.FTZ R162, R193, R162 ;  /* 0x000000a2c1a27221 */ /* 0x004fce0000010000 */
[----:B------:R-:W2:Y:S01]  /*1bd90*/  MUFU.EX2 R194, R194 ;  /* 0x000000c200c27308 */ /* 0x000ea20000000800 */
[C---:B0-----:R-:W-:Y:S01]  /*1bda0*/  FADD.FTZ R21, R152.reuse, R21 ;  /* 0x0000001598157221 */ /* 0x041fe20000010000 */
[----:B------:R-:W-:-:S06]  /*1bdb0*/  F2FP.F16.F32.PACK_AB R192, R152, R192 ;  /* 0x000000c098c0723e */ /* 0x000fcc00000000ff */
[----:B------:R-:W0:Y:S01]  /*1bdc0*/  MUFU.EX2 R158, R158 ;  /* 0x0000009e009e7308 */ /* 0x000e220000000800 */
[C---:B-1----:R-:W-:Y:S01]  /*1bdd0*/  FADD.FTZ R162, R155.reuse, R162 ;  /* 0x000000a29ba27221 */ /* 0x042fe20000010000 */
[----:B------:R-:W-:-:S06]  /*1bde0*/  F2FP.F16.F32.PACK_AB R193, R155, R193 ;  /* 0x000000c19bc1723e */ /* 0x000fcc00000000ff */
[----:B------:R-:W1:Y:S01]  /*1bdf0*/  MUFU.EX2 R153, R153 ;  /* 0x0000009900997308 */ /* 0x000e620000000800 */
[----:B--2---:R-:W-:Y:S01]  /*1be00*/  FADD.FTZ R21, R194, R21 ;  /* 0x00000015c2157221 */ /* 0x004fe20000010000 */
[----:B------:R-:W-:-:S03]  /*1be10*/  F2FP.F16.F32.PACK_AB R194, R7, R194 ;  /* 0x000000c207c2723e */ /* 0x000fc600000000ff */
[----:B------:R-:W-:Y:S01]  /*1be20*/  FADD.FTZ R21, R7, R21 ;  /* 0x0000001507157221 */ /* 0x000fe20000010000 */
[----:B------:R-:W-:Y:S02]  /*1be30*/  IMAD.MOV.U32 R7, RZ, RZ, R4 ;  /* 0x000000ffff077224 */ /* 0x000fe400078e0004 */
[----:B0-----:R-:W-:-:S04]  /*1be40*/  FADD.FTZ R162, R158, R162 ;  /* 0x000000a29ea27221 */ /* 0x001fc80000010000 */
[C---:B-1----:R-:W-:Y:S01]  /*1be50*/  FADD.FTZ R20, R153.reuse, R162 ;  /* 0x000000a299147221 */ /* 0x042fe20000010000 */
[----:B------:R-:W-:Y:S01]  /*1be60*/  F2FP.F16.F32.PACK_AB R195, R153, R158 ;  /* 0x0000009e99c3723e */ /* 0x000fe200000000ff */
[----:B------:R-:W-:Y:S06]  /*1be70*/  @P2 BRA `(.L_x_845) ;  /* 0xffffffb000a82947 */ /* 0x000fec000383ffff */
.L_x_834:
[----:B------:R-:W-:Y:S05]  /*1be80*/  BSYNC B0 ;  /* 0x0000000000007941 */ /* 0x000fea0003800000 */
.L_x_833:
        /* <DEDUP_REMOVED lines=131> */
.L_x_846:
[----:B------:R-:W-:Y:S02]  /*1c6c0*/  LEA R0, R220, R18, 0x3 ;  /* 0x00000012dc007211 */ /* 0x000fe400078e18ff */
[----:B------:R-:W-:-:S04]  /*1c6d0*/  SHF.L.U32 R6, R221, 0x1f, RZ ;  /* 0x0000001fdd067819 */ /* 0x000fc800000006ff */
[----:B------:R0:W1:Y:S01]  /*1c6e0*/  SYNCS.PHASECHK.TRANS64.TRYWAIT P2, [R0+URZ+0x38850], R6 ;  /* 0x03885006000075a7 */ /* 0x000062000804017f */
[----:B------:R-:W-:Y:S05]  /*1c6f0*/  @!P0 BRA `(.L_x_847) ;  /* 0x0000000000048947 */ /* 0x000fea0003800000 */
[----:B------:R-:W-:Y:S01]  /*1c700*/  BPT.TRAP 0x1 ;  /* 0x000000040000795c */ /* 0x000fe20000300000 */
.L_x_847:
[----:B------:R-:W-:Y:S01]  /*1c710*/  VIADD R18, R18, 0x400 ;  /* 0x0000040012127836 */ /* 0x000fe20000000000 */
[----:B------:R-:W-:Y:S04]  /*1c720*/  BSSY B0, `(.L_x_848) ;  /* 0x0000008000007945 */ /* 0x000fe80003800000 */
[----:B------:R-:W-:-:S04]  /*1c730*/  SHF.R.U32.HI R18, RZ, 0x4, R18 ;  /* 0x00000004ff127819 */ /* 0x000fc80000011612 */
[----:B------:R-:W-:-:S04]  /*1c740*/  LOP3.LUT R18, R18, 0x3fff, RZ, 0xc0, !PT ;  /* 0x00003fff12127812 */ /* 0x000fc800078ec0ff */
[----:B------:R-:W-:-:S05]  /*1c750*/  LOP3.LUT R3, R18, 0x2800000, RZ, 0xfc, !PT ;  /* 0x0280000012037812 */ /* 0x000fca00078efcff */
[----:B------:R-:W-:Y:S01]  /*1c760*/  IMAD R3, R220, 0xa00, R3 ;  /* 0x00000a00dc037824 */ /* 0x000fe200078e0203 */
[----:B-1----:R-:W-:Y:S06]  /*1c770*/  @P2 BRA `(.L_x_849) ;  /* 0x0000000000082947 */ /* 0x002fec0003800000 */
[----:B------:R-:W1:Y:S02]  /*1c780*/  SYNCS.PHASECHK.TRANS64.TRYWAIT P0, [R0+URZ+0x38850], R6 ;  /* 0x03885006000075a7 */ /* 0x000e64000800017f */
[----:B-1----:R-:W-:Y:S05]  /*1c790*/  @!P0 BRA `(.L_x_850) ;  /* 0x000000c800f48947 */ /* 0x002fea0003800000 */
.L_x_849:
[----:B------:R-:W-:Y:S05]  /*1c7a0*/  BSYNC B0 ;  /* 0x0000000000007941 */ /* 0x000fea0003800000 */
.L_x_848:
[----:B01----:R-:W-:Y:S01]  /*1c7b0*/  IMAD.MOV.U32 R6, RZ, RZ, R3 ;  /* 0x000000ffff067224 */ /* 0x003fe200078e0003 */
[----:B------:R-:W-:Y:S01]  /*1c7c0*/  MOV R7, 0x40000040 ;  /* 0x4000004000077802 */ /* 0x000fe20000000f00 */
[----:B------:R-:W-:Y:S01]  /*1c7d0*/  WARPGROUP.ARRIVE ;  /* 0x00000000000079c5 */ /* 0x000fe20000000000 */
[----:B------:R-:W-:Y:S01]  /*1c7e0*/  IADD3 R220, R220, 0x1, RZ ;  /* 0x00000001dcdc7810 */ /* 0x000fe20007ffe0ff */
[----:B------:R-:W-:Y:S01]  /*1c7f0*/  @!P1 VIADD R12, R0, 0x38860 ;  /* 0x00038860000c9836 */ /* 0x000fe20000000000 */
[----:B------:R-:W-:Y:S01]  /*1c800*/  R2UR UR6, R6 ;  /* 0x00000000060672ca */ /* 0x000fe200000e0000 */
[----:B------:R-:W-:Y:S01]  /*1c810*/  VIADD R6, R3, 0x80 ;  /* 0x0000008003067836 */ /* 0x000fe20000000000 */
[----:B------:R-:W-:Y:S01]  /*1c820*/  R2UR UR7, R7 ;  /* 0x00000000070772ca */ /* 0x000fe200000e0000 */
[----:B------:R-:W-:Y:S01]  /*1c830*/  IMAD.MOV.U32 R7, RZ, RZ, 0x40000040 ;  /* 0x40000040ff077424 */ /* 0x000fe200078e00ff */
[----:B------:R-:W-:Y:S02]  /*1c840*/  ISETP.NE.AND P2, PT, R220, 0x2, PT ;  /* 0x00000002dc00780c */ /* 0x000fe40003f45270 */
[----:B------:R-:W-:-:S02]  /*1c850*/  @!P1 PRMT R12, RZ, 0x654, R12 ;  /* 0x00000654ff0c9816 */ /* 0x000fc4000000000c */
[----:B------:R-:W-:Y:S02]  /*1c860*/  MOV R0, 0xff800000 ;  /* 0xff80000000007802 */ /* 0x000fe40000000f00 */
[----:B------:R-:W-:Y:S02]  /*1c870*/  IADD3 R236, R236, 0x1, RZ ;  /* 0x00000001ecec7810 */ /* 0x000fe40007ffe0ff */
[----:B------:R-:W-:-:S03]  /*1c880*/  SEL R220, R220, RZ, P2 ;  /* 0x000000ffdcdc7207 */ /* 0x000fc60001000000 */
[----:B------:R-:W-:Y:S01]  /*1c890*/  HGMMA.64x256x16.F32 R24, R208, gdesc[UR4].tnspB, R24, gsb0 ;  /* 0x43e00004d0187df0 */ /* 0x000fe20008000818 */
[----:B------:R-:W-:Y:S02]  /*1c8a0*/  R2UR UR6, R6 ;  /* 0x00000000060672ca */ /* 0x000fe400000e0000 */
[----:B------:R-:W-:Y:S01]  /*1c8b0*/  R2UR UR7, R7 ;  /* 0x00000000070772ca */ /* 0x000fe200000e0000 */
[----:B------:R-:W-:Y:S01]  /*1c8c0*/  IMAD.MOV.U32 R7, RZ, RZ, 0x40000040 ;  /* 0x40000040ff077424 */ /* 0x000fe200078e00ff */
[----:B------:R-:W-:Y:S01]  /*1c8d0*/  IADD3 R6, R3, 0x100, RZ ;  /* 0x0000010003067810 */ /* 0x000fe20007ffe0ff */
[----:B------:R-:W-:Y:S02]  /*1c8e0*/  WARPGROUP.DEPBAR.LE gsb0, 0x0 ;  /* 0x00008000000079c5 */ /* 0x000fe40000010000 */
[----:B------:R-:W-:-:S15]  /*1c8f0*/  WARPGROUP.ARRIVE ;  /* 0x00000000000079c5 */ /* 0x000fde0000000000 */
[----:B------:R-:W-:-:S05]  /*1c900*/  NOP ;  /* 0x0000000000007918 */ /* 0x000fca0000000000 */
[----:B------:R-:W-:Y:S01]  /*1c910*/  HGMMA.64x256x16.F32 R24, R204, gdesc[UR4].tnspB, R24, gsb0 ;  /* 0x43e00004cc187df0 */ /* 0x000fe20008000818 */
[----:B------:R-:W-:Y:S01]  /*1c920*/  R2UR UR6, R6 ;  /* 0x00000000060672ca */ /* 0x000fe200000e0000 */
[----:B------:R-:W-:Y:S01]  /*1c930*/  VIADD R6, R3, 0x180 ;  /* 0x0000018003067836 */ /* 0x000fe20000000000 */
[----:B------:R-:W-:Y:S02]  /*1c940*/  R2UR UR7, R7 ;  /* 0x00000000070772ca */ /* 0x000fe400000e0000 */
[----:B------:R-:W-:Y:S01]  /*1c950*/  MOV R7, 0x40000040 ;  /* 0x4000004000077802 */ /* 0x000fe20000000f00 */
[----:B------:R-:W-:Y:S02]  /*1c960*/  WARPGROUP.DEPBAR.LE gsb0, 0x0 ;  /* 0x00008000000079c5 */ /* 0x000fe40000010000 */
[----:B------:R-:W-:-:S15]  /*1c970*/  WARPGROUP.ARRIVE ;  /* 0x00000000000079c5 */ /* 0x000fde0000000000 */
[----:B------:R-:W-:-:S05]  /*1c980*/  NOP ;  /* 0x0000000000007918 */ /* 0x000fca0000000000 */
[----:B------:R-:W-:Y:S01]  /*1c990*/  HGMMA.64x256x16.F32 R24, R200, gdesc[UR4].tnspB, R24, gsb0 ;  /* 0x43e00004c8187df0 */ /* 0x000fe20008000818 */
[----:B------:R-:W-:Y:S01]  /*1c9a0*/  R2UR UR6, R6 ;  /* 0x00000000060672ca */ /* 0x000fe200000e0000 */
[----:B------:R-:W-:Y:S01]  /*1c9b0*/  VIADD R6, R3, 0x200 ;  /* 0x0000020003067836 */ /* 0x000fe20000000000 */
[----:B------:R-:W-:Y:S01]  /*1c9c0*/  R2UR UR7, R7 ;  /* 0x00000000070772ca */ /* 0x000fe200000e0000 */
[----:B------:R-:W-:Y:S01]  /*1c9d0*/  IMAD.MOV.U32 R7, RZ, RZ, 0x40000040 ;  /* 0x40000040ff077424 */ /* 0x000fe200078e00ff */
[----:B------:R-:W0:Y:S02]  /*1c9e0*/  SHFL.BFLY PT, R3, R20, 0x2, 0x1f ;  /* 0x0c401f0014037f89 */ /* 0x000e2400000e0000 */
[----:B0-----:R-:W-:Y:S01]  /*1c9f0*/  FADD.FTZ R8, R3, R20 ;  /* 0x0000001403087221 */ /* 0x001fe20000010000 */
[----:B------:R-:W-:Y:S02]  /*1ca00*/  WARPGROUP.DEPBAR.LE gsb0, 0x0 ;  /* 0x00008000000079c5 */ /* 0x000fe40000010000 */
[----:B------:R-:W-:-:S15]  /*1ca10*/  WARPGROUP.ARRIVE ;  /* 0x00000000000079c5 */ /* 0x000fde0000000000 */
[----:B------:R-:W-:-:S03]  /*1ca20*/  NOP ;  /* 0x0000000000007918 */ /* 0x000fc60000000000 */
[----:B------:R-:W-:Y:S01]  /*1ca30*/  HGMMA.64x256x16.F32 R24, R196, gdesc[UR4].tnspB, R24, gsb0 ;  /* 0x43e00004c4187df0 */ /* 0x000fe20008000818 */
[----:B------:R-:W-:Y:S02]  /*1ca40*/  R2UR UR6, R6 ;  /* 0x00000000060672ca */ /* 0x000fe400000e0000 */
[----:B------:R-:W-:Y:S01]  /*1ca50*/  R2UR UR7, R7 ;  /* 0x00000000070772ca */ /* 0x000fe200000e0000 */
[----:B------:R-:W0:Y:S04]  /*1ca60*/  SHFL.BFLY PT, R6, R21, 0x2, 0x1f ;  /* 0x0c401f0015067f89 */ /* 0x000e2800000e0000 */
[----:B------:R-:W1:Y:S01]  /*1ca70*/  SHFL.BFLY PT, R7, R8, 0x1, 0x1f ;  /* 0x0c201f0008077f89 */ /* 0x000e6200000e0000 */
[----:B0-----:R-:W-:Y:S01]  /*1ca80*/  FADD.FTZ R6, R6, R21 ;  /* 0x0000001506067221 */ /* 0x001fe20000010000 */
[----:B-1----:R-:W-:-:S04]  /*1ca90*/  FADD.FTZ R14, R8, R7 ;  /* 0x00000007080e7221 */ /* 0x002fc80000010000 */
[----:B------:R-:W0:Y:S01]  /*1caa0*/  SHFL.BFLY PT, R3, R6, 0x1, 0x1f ;  /* 0x0c201f0006037f89 */ /* 0x000e2200000e0000 */
[----:B------:R-:W-:Y:S01]  /*1cab0*/  IMAD.MOV.U32 R7, RZ, RZ, RZ ;  /* 0x000000ffff077224 */ /* 0x000fe200078e00ff */
[----:B------:R-:W-:-:S13]  /*1cac0*/  FSETP.NE.FTZ.AND P3, PT, R14, RZ, PT ;  /* 0x000000ff0e00720b */ /* 0x000fda0003f75000 */
[----:B------:R-:W1:Y:S01]  /*1cad0*/  @P3 MUFU.LG2 R10, R14 ;  /* 0x0000000e000a3308 */ /* 0x000e620000000c00 */
[----:B0-----:R-:W-:Y:S01]  /*1cae0*/  FADD.FTZ R13, R6, R3 ;  /* 0x00000003060d7221 */ /* 0x001fe20000010000 */
[----:B------:R-:W-:Y:S01]  /*1caf0*/  SEL R6, RZ, 0x1, P2 ;  /* 0x00000001ff067807 */ /* 0x000fe20001000000 */
[----:B------:R-:W-:-:S03]  /*1cb00*/  IMAD.MOV.U32 R3, RZ, RZ, -0x800000 ;  /* 0xff800000ff037424 */ /* 0x000fc600078e00ff */
[----:B------:R-:W-:Y:S02]  /*1cb10*/  FSETP.NE.FTZ.AND P0, PT, R13, RZ, PT ;  /* 0x000000ff0d00720b */ /* 0x000fe40003f15000 */
[----:B------:R-:W-:Y:S01]  /*1cb20*/  LOP3.LUT R221, R221, R6, RZ, 0x3c, !PT ;  /* 0x00000006dddd7212 */ /* 0x000fe200078e3cff */
[----:B------:R-:W-:Y:S02]  /*1cb30*/  IMAD.MOV.U32 R6, RZ, RZ, RZ ;  /* 0x000000ffff067224 */ /* 0x000fe400078e00ff */
[----:B-1----:R-:W-:-:S04]  /*1cb40*/  @P3 FMUL.FTZ R11, R10, 0.69314718246459960938 ;  /* 0x3f3172180a0b3820 */ /* 0x002fc80000410000 */
[----:B------:R-:W-:Y:S04]  /*1cb50*/  @P3 MUFU.RCP R6, R14 ;  /* 0x0000000e00063308 */ /* 0x000fe80000001000 */
[C---:B------:R-:W-:Y:S01]  /*1cb60*/  @P0 FMUL.FTZ R8, R2.reuse, 0.69314718246459960938 ;  /* 0x3f31721802080820 */ /* 0x040fe20000410000 */
[----:B------:R-:W-:-:S03]  /*1cb70*/  @P3 FMUL.FTZ R2, R2, 0.69314718246459960938 ;  /* 0x3f31721802023820 */ /* 0x000fc60000410000 */
[----:B------:R-:W0:Y:S01]  /*1cb80*/  @P0 MUFU.LG2 R9, R13 ;  /* 0x0000000d00090308 */ /* 0x000e220000000c00 */
[----:B------:R-:W-:-:S07]  /*1cb90*/  @P3 FFMA.FTZ R3, R2, R4, R11 ;  /* 0x0000000402033223 */ /* 0x000fce000001000b */
[----:B------:R-:W1:Y:S01]  /*1cba0*/  @P0 MUFU.RCP R7, R13 ;  /* 0x0000000d00070308 */ /* 0x000e620000001000 */
[----:B0-----:R-:W-:-:S04]  /*1cbb0*/  @P0 FMUL.FTZ R9, R9, 0.69314718246459960938 ;  /* 0x3f31721809090820 */ /* 0x001fc80000410000 */
[----:B------:R-:W-:Y:S01]  /*1cbc0*/  @P0 FFMA.FTZ R0, R8, R5, R9 ;  /* 0x0000000508000223 */ /* 0x000fe20000010009 */
[----:B------:R-:W-:Y:S01]  /*1cbd0*/  PLOP3.LUT P0, PT, PT, PT, PT, 0x8, 0x0 ;  /* 0x000000000000781c */ /* 0x000fe20003f0e170 */
        /* <DEDUP_REMOVED lines=15> */
[-C--:B0-----:R-:W-:Y:S01]  /*1ccd0*/  FMUL.FTZ R12, R40, R7.reuse ;  /* 0x00000007280c7220 */ /* 0x081fe20000410000 */
        /* <DEDUP_REMOVED lines=116> */
[----:B------:R-:W-:-:S07]  /*1d420*/  FMUL.FTZ R151, R151, R6 ;  /* 0x0000000697977220 */ /* 0x000fce0000410000 */
.L_x_764:
[----:B------:R-:W0:Y:S08]  /*1d430*/  S2UR UR5, SR_CgaCtaId ;  /* 0x00000000000579c3 */ /* 0x000e300000008800 */
[----:B------:R-:W-:Y:S06]  /*1d440*/  BAR.SYNC.DEFER_BLOCKING 0x5, 0x180 ;  /* 0x0146000000007b1d */ /* 0x000fec0000010000 */
[----:B------:R-:W-:Y:S01]  /*1d450*/  UMOV UR4, 0x400 ;  /* 0x0000040000047882 */ /* 0x000fe20000000000 */
[----:B------:R-:W-:Y:S01]  /*1d460*/  BSSY B0, `(.L_x_851) ;  /* 0x00002de000007945 */ /* 0x000fe20003800000 */
[----:B0-----:R-:W-:-:S06]  /*1d470*/  ULEA UR4, UR5, UR4, 0x18 ;  /* 0x0000000405047291 */ /* 0x001fcc000f8ec03f */
[----:B------:R-:W-:-:S05]  /*1d480*/  IMAD.U32 R18, RZ, RZ, UR4 ;  /* 0x00000004ff127e24 */ /* 0x000fca000f8e00ff */
[----:B------:R0:W1:Y:S01]  /*1d490*/  LDS.128 R120, [R18+0x388d0] ;  /* 0x0388d00012787984 */ /* 0x0000620000000c00 */
[----:B------:R-:W-:Y:S06]  /*1d4a0*/  BAR.ARV 0x4, 0x180 ;  /* 0x0106000000007b1d */ /* 0x000fec0000002000 */
[----:B------:R-:W-:Y:S05]  /*1d4b0*/  @P0 BRA `(.L_x_852) ;  /* 0x0000001c00fc0947 */ /* 0x000fea0003800000 */
[----:B------:R-:W2:Y:S04]  /*1d4c0*/  LDL R6, [R1+0x94] ;  /* 0x0000940001067983 */ /* 0x000ea80000100800 */
[----:B-1----:R-:W3:Y:S01]  /*1d4d0*/  LDL R120, [R1+0x60] ;  /* 0x0000600001787983 */ /* 0x002ee20000100800 */
[----:B------:R-:W1:Y:S01]  /*1d4e0*/  S2R R95, SR_SWINHI ;  /* 0x00000000005f7919 */ /* 0x000e620000002f00 */
[----:B------:R-:W-:Y:S01]  /*1d4f0*/  F2FP.F16.F32.PACK_AB R24, R25, R24 ;  /* 0x000000181918723e */ /* 0x000fe200000000ff */
[----:B------:R-:W-:Y:S01]  /*1d500*/  ULDC.64 UR4, c[0x0][0xc00] ;  /* 0x0003000000047ab9 */ /* 0x000fe20000000a00 */
[----:B------:R-:W-:Y:S02]  /*1d510*/  MOV R20, R18 ;  /* 0x0000001200147202 */ /* 0x000fe40000000f00 */
[----:B-1----:R-:W-:-:S02]  /*1d520*/  MOV R21, R95 ;  /* 0x0000005f00157202 */ /* 0x002fc40000000f00 */
        /* <DEDUP_REMOVED lines=20> */
[----:B------:R-:W-:Y:S01]  /*1d670*/  F2FP.F16.F32.PACK_AB R139, R143, R142 ;  /* 0x0000008e8f8b723e */ /* 0x000fe200000000ff */
[----:B------:R-:W-:Y:S01]  /*1d680*/  ULDC.64 UR6, c[0x0][0x208] ;  /* 0x0000820000067ab9 */ /* 0x000fe20000000a00 */
[----:B------:R-:W-:Y:S01]  /*1d690*/  BAR.SYNC.DEFER_BLOCKING 0x1, 0x100 ;  /* 0x0044000000007b1d */ /* 0x000fe20000010000 */
[----:B--2---:R-:W-:-:S03]  /*1d6a0*/  IMAD.WIDE R94, R6, 0x2, R20 ;  /* 0x00000002065e7825 */ /* 0x004fc600078e0214 */
[C---:B------:R-:W-:Y:S02]  /*1d6b0*/  IADD3 R99, P1, R94.reuse, 0x20, RZ ;  /* 0x000000205e637810 */ /* 0x040fe40007f3e0ff */
[----:B------:R-:W-:Y:S02]  /*1d6c0*/  IADD3 R112, P2, R94, 0x4060, RZ ;  /* 0x000040605e707810 */ /* 0x000fe40007f5e0ff */
[----:B------:R-:W-:Y:S02]  /*1d6d0*/  LOP3.LUT R98, R99, 0x380, RZ, 0xc0, !PT ;  /* 0x0000038063627812 */ /* 0x000fe400078ec0ff */
[----:B------:R-:W-:Y:S02]  /*1d6e0*/  LOP3.LUT R113, R112, 0x380, RZ, 0xc0, !PT ;  /* 0x0000038070717812 */ /* 0x000fe400078ec0ff */
[----:B------:R-:W-:Y:S02]  /*1d6f0*/  SHF.R.U64 R98, R98, 0x3, RZ ;  /* 0x0000000362627819 */ /* 0x000fe400000012ff */
[----:B------:R-:W-:-:S02]  /*1d700*/  SHF.R.U64 R113, R113, 0x3, RZ ;  /* 0x0000000371717819 */ /* 0x000fc400000012ff */
[----:B------:R-:W-:Y:S01]  /*1d710*/  LOP3.LUT R98, R98, R99, RZ, 0x3c, !PT ;  /* 0x0000006362627212 */ /* 0x000fe200078e3cff */
[--C-:B------:R-:W-:Y:S01]  /*1d720*/  IMAD.X R99, RZ, RZ, R95.reuse, P1 ;  /* 0x000000ffff637224 */ /* 0x100fe200008e065f */
[----:B------:R-:W-:Y:S02]  /*1d730*/  IADD3 R114, P1, R94, 0x8000, RZ ;  /* 0x000080005e727810 */ /* 0x000fe40007f3e0ff */
[----:B------:R-:W-:Y:S01]  /*1d740*/  LOP3.LUT R112, R113, R112, RZ, 0x3c, !PT ;  /* 0x0000007071707212 */ /* 0x000fe200078e3cff */
[----:B------:R-:W-:Y:S01]  /*1d750*/  IMAD.X R113, RZ, RZ, R95, P2 ;  /* 0x000000ffff717224 */ /* 0x000fe200010e065f */
[----:B------:R-:W-:Y:S02]  /*1d760*/  LOP3.LUT R115, R114, 0x380, RZ, 0xc0, !PT ;  /* 0x0000038072737812 */ /* 0x000fe400078ec0ff */
[----:B------:R-:W-:Y:S02]  /*1d770*/  IADD3 R30, P2, R94, 0xc040, RZ ;  /* 0x0000c0405e1e7810 */ /* 0x000fe40007f5e0ff */
[----:B------:R-:W-:-:S02]  /*1d780*/  SHF.R.U64 R115, R115, 0x3, RZ ;  /* 0x0000000373737819 */ /* 0x000fc400000012ff */
[----:B------:R-:W-:Y:S02]  /*1d790*/  LOP3.LUT R6, R30, 0x380, RZ, 0xc0, !PT ;  /* 0x000003801e067812 */ /* 0x000fe400078ec0ff */
[C---:B------:R-:W-:Y:S02]  /*1d7a0*/  IADD3 R103, P0, R94.reuse, 0x40, RZ ;  /* 0x000000405e677810 */ /* 0x040fe40007f1e0ff */
[C---:B------:R-:W-:Y:S02]  /*1d7b0*/  IADD3 R104, P4, R94.reuse, 0x60, RZ ;  /* 0x000000605e687810 */ /* 0x040fe40007f9e0ff */
[C---:B------:R-:W-:Y:S02]  /*1d7c0*/  IADD3 R107, P3, R94.reuse, 0x4000, RZ ;  /* 0x000040005e6b7810 */ /* 0x040fe40007f7e0ff */
[C---:B------:R-:W-:Y:S02]  /*1d7d0*/  IADD3 R108, P6, R94.reuse, 0x4020, RZ ;  /* 0x000040205e6c7810 */ /* 0x040fe40007fde0ff */
[----:B------:R-:W-:-:S02]  /*1d7e0*/  IADD3 R110, P5, R94, 0x4040, RZ ;  /* 0x000040405e6e7810 */ /* 0x000fc40007fbe0ff */
[----:B------:R-:W-:Y:S01]  /*1d7f0*/  LOP3.LUT R114, R115, R114, RZ, 0x3c, !PT ;  /* 0x0000007273727212 */ /* 0x000fe200078e3cff */
[----:B------:R-:W-:Y:S01]  /*1d800*/  IMAD.X R115, RZ, RZ, R95, P1 ;  /* 0x000000ffff737224 */ /* 0x000fe200008e065f */
[----:B------:R-:W-:Y:S02]  /*1d810*/  SHF.R.U64 R6, R6, 0x3, RZ ;  /* 0x0000000306067819 */ /* 0x000fe400000012ff */
[C---:B------:R-:W-:Y:S02]  /*1d820*/  LOP3.LUT R130, R94.reuse, 0x380, RZ, 0xc0, !PT ;  /* 0x000003805e827812 */ /* 0x040fe400078ec0ff */
[----:B------:R-:W-:Y:S02]  /*1d830*/  IADD3 R4, P1, R94, 0xc060, RZ ;  /* 0x0000c0605e047810 */ /* 0x000fe40007f3e0ff */
[----:B------:R-:W-:Y:S02]  /*1d840*/  LOP3.LUT R102, R103, 0x380, RZ, 0xc0, !PT ;  /* 0x0000038067667812 */ /* 0x000fe400078ec0ff */
[----:B------:R-:W-:-:S02]  /*1d850*/  LOP3.LUT R105, R104, 0x380, RZ, 0xc0, !PT ;  /* 0x0000038068697812 */ /* 0x000fc400078ec0ff */
[----:B------:R-:W-:Y:S02]  /*1d860*/  LOP3.LUT R106, R107, 0x380, RZ, 0xc0, !PT ;  /* 0x000003806b6a7812 */ /* 0x000fe400078ec0ff */
[----:B------:R-:W-:Y:S02]  /*1d870*/  LOP3.LUT R109, R108, 0x380, RZ, 0xc0, !PT ;  /* 0x000003806c6d7812 */ /* 0x000fe400078ec0ff */
[----:B------:R-:W-:Y:S02]  /*1d880*/  LOP3.LUT R111, R110, 0x380, RZ, 0xc0, !PT ;  /* 0x000003806e6f7812 */ /* 0x000fe400078ec0ff */
[----:B------:R-:W-:Y:S02]  /*1d890*/  LOP3.LUT R30, R6, R30, RZ, 0x3c, !PT ;  /* 0x0000001e061e7212 */ /* 0x000fe400078e3cff */
[----:B------:R-:W-:Y:S02]  /*1d8a0*/  SHF.R.U64 R130, R130, 0x3, RZ ;  /* 0x0000000382827819 */ /* 0x000fe400000012ff */
[----:B------:R-:W-:-:S02]  /*1d8b0*/  LOP3.LUT R6, R4, 0x380, RZ, 0xc0, !PT ;  /* 0x0000038004067812 */ /* 0x000fc400078ec0ff */
[----:B------:R-:W-:Y:S02]  /*1d8c0*/  SHF.R.U64 R102, R102, 0x3, RZ ;  /* 0x0000000366667819 */ /* 0x000fe400000012ff */
[----:B------:R-:W-:Y:S02]  /*1d8d0*/  SHF.R.U64 R105, R105, 0x3, RZ ;  /* 0x0000000369697819 */ /* 0x000fe400000012ff */
[----:B------:R-:W-:Y:S02]  /*1d8e0*/  SHF.R.U64 R106, R106, 0x3, RZ ;  /* 0x000000036a6a7819 */ /* 0x000fe400000012ff */
[----:B------:R-:W-:Y:S02]  /*1d8f0*/  SHF.R.U64 R109, R109, 0x3, RZ ;  /* 0x000000036d6d7819 */ /* 0x000fe400000012ff */
[----:B------:R-:W-:Y:S02]  /*1d900*/  SHF.R.U64 R111, R111, 0x3, RZ ;  /* 0x000000036f6f7819 */ /* 0x000fe400000012ff */
[----:B------:R-:W-:-:S02]  /*1d910*/  LOP3.LUT R130, R130, R94, RZ, 0x3c, !PT ;  /* 0x0000005e82827212 */ /* 0x000fc400078e3cff */
[----:B------:R-:W-:Y:S02]  /*1d920*/  MOV R131, R95 ;  /* 0x0000005f00837202 */ /* 0x000fe40000000f00 */
[----:B------:R-:W-:Y:S02]  /*1d930*/  SHF.R.U64 R6, R6, 0x3, RZ ;  /* 0x0000000306067819 */ /* 0x000fe400000012ff */
[----:B------:R-:W-:Y:S02]  /*1d940*/  LOP3.LUT R102, R102, R103, RZ, 0x3c, !PT ;  /* 0x0000006766667212 */ /* 0x000fe400078e3cff */
[----:B------:R-:W-:Y:S01]  /*1d950*/  LOP3.LUT R104, R105, R104, RZ, 0x3c, !PT ;  /* 0x0000006869687212 */ /* 0x000fe200078e3cff */
[--C-:B------:R-:W-:Y:S01]  /*1d960*/  IMAD.X R105, RZ, RZ, R95.reuse, P4 ;  /* 0x000000ffff697224 */ /* 0x100fe200020e065f */
[----:B------:R-:W-:Y:S01]  /*1d970*/  LOP3.LUT R106, R106, R107, RZ, 0x3c, !PT ;  /* 0x0000006b6a6a7212 */ /* 0x000fe200078e3cff */
[----:B------:R-:W-:Y:S01]  /*1d980*/  IMAD.X R107, RZ, RZ, R95, P3 ;  /* 0x000000ffff6b7224 */ /* 0x000fe200018e065f */
[----:B------:R-:W-:-:S02]  /*1d990*/  LOP3.LUT R108, R109, R108, RZ, 0x3c, !PT ;  /* 0x0000006c6d6c7212 */ /* 0x000fc400078e3cff */
[----:B------:R-:W-:Y:S01]  /*1d9a0*/  LOP3.LUT R110, R111, R110, RZ, 0x3c, !PT ;  /* 0x0000006e6f6e7212 */ /* 0x000fe200078e3cff */
[----:B------:R-:W-:Y:S01]  /*1d9b0*/  IMAD.X R111, RZ, RZ, R95, P5 ;  /* 0x000000ffff6f7224 */ /* 0x000fe200028e065f */
[-C--:B------:R-:W-:Y:S02]  /*1d9c0*/  IADD3.X R103, RZ, R95.reuse, RZ, P0, !PT ;  /* 0x0000005fff677210 */ /* 0x080fe400007fe4ff */
[----:B------:R-:W-:Y:S02]  /*1d9d0*/  IADD3.X R109, RZ, R95, RZ, P6, !PT ;  /* 0x0000005fff6d7210 */ /* 0x000fe400037fe4ff */
[C---:B------:R-:W-:Y:S02]  /*1d9e0*/  IADD3 R116, P0, R94.reuse, 0x8020, RZ ;  /* 0x000080205e747810 */ /* 0x040fe40007f1e0ff */
[C---:B------:R-:W-:Y:S02]  /*1d9f0*/  IADD3 R118, P4, R94.reuse, 0x8040, RZ ;  /* 0x000080405e767810 */ /* 0x040fe40007f9e0ff */
[----:B------:R-:W-:-:S02]  /*1da00*/  IADD3 R124, P3, R94, 0x8060, RZ ;  /* 0x000080605e7c7810 */ /* 0x000fc40007f7e0ff */
[C---:B------:R-:W-:Y:S02]  /*1da10*/  IADD3 R126, P6, R94.reuse, 0xc000, RZ ;  /* 0x0000c0005e7e7810 */ /* 0x040fe40007fde0ff */
[----:B------:R-:W-:Y:S02]  /*1da20*/  IADD3 R128, P5, R94, 0xc020, RZ ;  /* 0x0000c0205e807810 */ /* 0x000fe40007fbe0ff */
[----:B------:R-:W-:Y:S02]  /*1da30*/  MOV R130, R130 ;  /* 0x0000008200827202 */ /* 0x000fe40000000f00 */
[----:B------:R-:W-:Y:S02]  /*1da40*/  LOP3.LUT R94, R6, R4, RZ, 0x3c, !PT ;  /* 0x00000004065e7212 */ /* 0x000fe400078e3cff */
[----:B------:R-:W-:Y:S02]  /*1da50*/  MOV R98, R98 ;  /* 0x0000006200627202 */ /* 0x000fe40000000f00 */
[----:B------:R-:W-:-:S02]  /*1da60*/  F2FP.F16.F32.PACK_AB R4, R33, R8 ;  /* 0x000000082104723e */ /* 0x000fc400000000ff */
[----:B------:R-:W-:Y:S02]  /*1da70*/  F2FP.F16.F32.PACK_AB R6, R37, R10 ;  /* 0x0000000a2506723e */ /* 0x000fe400000000ff */
[----:B------:R-:W-:Y:S02]  /*1da80*/  MOV R102, R102 ;  /* 0x0000006600667202 */ /* 0x000fe40000000f00 */
[----:B------:R-:W-:Y:S02]  /*1da90*/  F2FP.F16.F32.PACK_AB R8, R41, R12 ;  /* 0x0000000c2908723e */ /* 0x000fe400000000ff */
[----:B------:R-:W-:Y:S01]  /*1daa0*/  F2FP.F16.F32.PACK_AB R10, R45, R14 ;  /* 0x0000000e2d0a723e */ /* 0x000fe200000000ff */
[----:B------:R-:W-:Y:S01]  /*1dab0*/  STSM.16.M88.4 [R130], R24 ;  /* 0x0000001882007844 */ /* 0x000fe20000000200 */
[----:B------:R-:W-:-:S03]  /*1dac0*/  LOP3.LUT R117, R116, 0x380, RZ, 0xc0, !PT ;  /* 0x0000038074757812 */ /* 0x000fc600078ec0ff */
[----:B------:R-:W-:Y:S01]  /*1dad0*/  STSM.16.M88.4 [R98], R4 ;  /* 0x0000000462007844 */ /* 0x000fe20000000200 */
[----:B------:R-:W-:Y:S02]  /*1dae0*/  LOP3.LUT R119, R118, 0x380, RZ, 0xc0, !PT ;  /* 0x0000038076777812 */ /* 0x000fe400078ec0ff */
[----:B------:R-:W-:Y:S01]  /*1daf0*/  LOP3.LUT R125, R124, 0x380, RZ, 0xc0, !PT ;  /* 0x000003807c7d7812 */ /* 0x000fe200078ec0ff */
[----:B------:R1:W-:Y:S01]  /*1db00*/  STSM.16.M88.4 [R102], R8 ;  /* 0x0000000866007844 */ /* 0x0003e20000000200 */
[----:B------:R-:W-:Y:S01]  /*1db10*/  SHF.R.U64 R117, R117, 0x3, RZ ;  /* 0x0000000375757819 */ /* 0x000fe200000012ff */
[----:B------:R-:W-:Y:S01]  /*1db20*/  IMAD.X R31, RZ, RZ, R95, P2 ;  /* 0x000000ffff1f7224 */ /* 0x000fe200010e065f */
[----:B------:R-:W-:Y:S02]  /*1db30*/  SHF.R.U64 R119, R119, 0x3, RZ ;  /* 0x0000000377777819 */ /* 0x000fe400000012ff */
[----:B------:R-:W-:Y:S02]  /*1db40*/  SHF.R.U64 R125, R125, 0x3, RZ ;  /* 0x000000037d7d7819 */ /* 0x000fe400000012ff */
[----:B------:R-:W-:-:S02]  /*1db50*/  MOV R104, R104 ;  /* 0x0000006800687202 */ /* 0x000fc40000000f00 */
[----:B------:R-:W-:Y:S02]  /*1db60*/  F2FP.F16.F32.PACK_AB R12, R49, R48 ;  /* 0x00000030310c723e */ /* 0x000fe400000000ff */
[----:B------:R-:W-:Y:S02]  /*1db70*/  F2FP.F16.F32.PACK_AB R14, R53, R157 ;  /* 0x0000009d350e723e */ /* 0x000fe400000000ff */
[----:B-1----:R-:W-:Y:S02]  /*1db80*/  F2FP.F16.F32.PACK_AB R11, R79, R78 ;  /* 0x0000004e4f0b723e */ /* 0x002fe400000000ff */
[----:B------:R-:W1:Y:S01]  /*1db90*/  LDC R78, c[0x0][0xbe8] ;  /* 0x0002fa00ff4e7b82 */ /* 0x000e620000000800 */
[----:B------:R-:W-:Y:S01]  /*1dba0*/  LOP3.LUT R116, R117, R116, RZ, 0x3c, !PT ;  /* 0x0000007475747212 */ /* 0x000fe200078e3cff */
[----:B------:R-:W-:Y:S01]  /*1dbb0*/  IMAD.X R117, RZ, RZ, R95, P0 ;  /* 0x000000ffff757224 */ /* 0x000fe200000e065f */
[----:B------:R-:W-:Y:S02]  /*1dbc0*/  MOV R106, R106 ;  /* 0x0000006a006a7202 */ /* 0x000fe40000000f00 */
[----:B------:R-:W-:-:S02]  /*1dbd0*/  F2FP.F16.F32.PACK_AB R24, R57, R158 ;  /* 0x0000009e3918723e */ /* 0x000fc400000000ff */
[----:B------:R-:W-:Y:S02]  /*1dbe0*/  F2FP.F16.F32.PACK_AB R25, R59, R58 ;  /* 0x0000003a3b19723e */ /* 0x000fe400000000ff */
[----:B------:R-:W-:Y:S02]  /*1dbf0*/  F2FP.F16.F32.PACK_AB R26, R61, R159 ;  /* 0x0000009f3d1a723e */ /* 0x000fe400000000ff */
[----:B------:R-:W-:Y:S02]  /*1dc00*/  F2FP.F16.F32.PACK_AB R27, R63, R62 ;  /* 0x0000003e3f1b723e */ /* 0x000fe400000000ff */
[----:B------:R-:W-:Y:S02]  /*1dc10*/  MOV R108, R108 ;  /* 0x0000006c006c7202 */ /* 0x000fe40000000f00 */
[----:B------:R-:W-:Y:S02]  /*1dc20*/  F2FP.F16.F32.PACK_AB R4, R65, R160 ;  /* 0x000000a04104723e */ /* 0x000fe400000000ff */
[----:B------:R-:W-:-:S02]  /*1dc30*/  F2FP.F16.F32.PACK_AB R5, R67, R66 ;  /* 0x000000424305723e */ /* 0x000fc400000000ff */
[----:B------:R-:W-:Y:S02]  /*1dc40*/  F2FP.F16.F32.PACK_AB R6, R69, R161 ;  /* 0x000000a14506723e */ /* 0x000fe400000000ff */
[----:B------:R-:W-:Y:S02]  /*1dc50*/  F2FP.F16.F32.PACK_AB R7, R71, R70 ;  /* 0x000000464707723e */ /* 0x000fe400000000ff */
[----:B------:R-:W-:Y:S02]  /*1dc60*/  LOP3.LUT R118, R119, R118, RZ, 0x3c, !PT ;  /* 0x0000007677767212 */ /* 0x000fe400078e3cff */
[----:B------:R-:W-:Y:S02]  /*1dc70*/  LOP3.LUT R127, R126, 0x380, RZ, 0xc0, !PT ;  /* 0x000003807e7f7812 */ /* 0x000fe400078ec0ff */
[----:B------:R-:W-:Y:S01]  /*1dc80*/  LOP3.LUT R124, R125, R124, RZ, 0x3c, !PT ;  /* 0x0000007c7d7c7212 */ /* 0x000fe200078e3cff */
[----:B------:R-:W-:Y:S01]  /*1dc90*/  IMAD.X R125, RZ, RZ, R95, P3 ;  /* 0x000000ffff7d7224 */ /* 0x000fe200018e065f */
[----:B------:R-:W-:-:S02]  /*1dca0*/  MOV R110, R110 ;  /* 0x0000006e006e7202 */ /* 0x000fc40000000f00 */
[----:B------:R-:W-:Y:S02]  /*1dcb0*/  F2FP.F16.F32.PACK_AB R8, R73, R162 ;  /* 0x000000a24908723e */ /* 0x000fe400000000ff */
[----:B------:R-:W-:Y:S02]  /*1dcc0*/  F2FP.F16.F32.PACK_AB R9, R75, R74 ;  /* 0x0000004a4b09723e */ /* 0x000fe400000000ff */
[----:B------:R-:W-:Y:S01]  /*1dcd0*/  F2FP.F16.F32.PACK_AB R10, R77, R163 ;  /* 0x000000a34d0a723e */ /* 0x000fe200000000ff */
[----:B------:R-:W-:Y:S01]  /*1dce0*/  STSM.16.M88.4 [R104], R12 ;  /* 0x0000000c68007844 */ /* 0x000fe20000000200 */
[----:B------:R-:W-:Y:S02]  /*1dcf0*/  LOP3.LUT R129, R128, 0x380, RZ, 0xc0, !PT ;  /* 0x0000038080817812 */ /* 0x000fe400078ec0ff */
[----:B------:R-:W-:Y:S02]  /*1dd00*/  IADD3.X R119, RZ, R95, RZ, P4, !PT ;  /* 0x0000005fff777210 */ /* 0x000fe400027fe4ff */
[----:B------:R-:W-:Y:S01]  /*1dd10*/  MOV R37, R30 ;  /* 0x0000001e00257202 */ /* 0x000fe20000000f00 */
[----:B------:R-:W-:Y:S01]  /*1dd20*/  STSM.16.M88.4 [R106], R24 ;  /* 0x000000186a007844 */ /* 0x000fe20000000200 */
[----:B------:R-:W-:-:S02]  /*1dd30*/  MOV R112, R112 ;  /* 0x0000007000707202 */ /* 0x000fc40000000f00 */
[----:B------:R-:W-:Y:S02]  /*1dd40*/  F2FP.F16.F32.PACK_AB R30, R85, R165 ;  /* 0x000000a5551e723e */ /* 0x000fe400000000ff */
[----:B------:R-:W-:Y:S01]  /*1dd50*/  F2FP.F16.F32.PACK_AB R31, R87, R86 ;  /* 0x00000056571f723e */ /* 0x000fe200000000ff */
[----:B------:R2:W-:Y:S01]  /*1dd60*/  STSM.16.M88.4 [R108], R4 ;  /* 0x000000046c007844 */ /* 0x0005e20000000200 */
[----:B------:R-:W-:Y:S02]  /*1dd70*/  MOV R114, R114 ;  /* 0x0000007200727202 */ /* 0x000fe40000000f00 */
[----:B------:R-:W-:Y:S02]  /*1dd80*/  F2FP.F16.F32.PACK_AB R48, R89, R166 ;  /* 0x000000a65930723e */ /* 0x000fe400000000ff */
[----:B------:R-:W-:Y:S01]  /*1dd90*/  F2FP.F16.F32.PACK_AB R49, R91, R90 ;  /* 0x0000005a5b31723e */ /* 0x000fe200000000ff */
[----:B------:R4:W-:Y:S01]  /*1dda0*/  STSM.16.M88.4 [R110], R8 ;  /* 0x000000086e007844 */ /* 0x0009e20000000200 */
[----:B------:R-:W-:-:S02]  /*1ddb0*/  SHF.R.U64 R127, R127, 0x3, RZ ;  /* 0x000000037f7f7819 */ /* 0x000fc400000012ff */
[----:B------:R-:W-:Y:S02]  /*1ddc0*/  MOV R116, R116 ;  /* 0x0000007400747202 */ /* 0x000fe40000000f00 */
[----:B------:R-:W-:Y:S02]  /*1ddd0*/  F2FP.F16.F32.PACK_AB R33, R38, R36 ;  /* 0x000000242621723e */ /* 0x000fe400000000ff */
[----:B------:R-:W-:Y:S02]  /*1dde0*/  SHF.R.U64 R129, R129, 0x3, RZ ;  /* 0x0000000381817819 */ /* 0x000fe400000012ff */
[----:B------:R-:W-:Y:S02]  /*1ddf0*/  MOV R118, R118 ;  /* 0x0000007600767202 */ /* 0x000fe40000000f00 */
[----:B--2---:R-:W-:Y:S02]  /*1de00*/  F2FP.F16.F32.PACK_AB R4, R96, R170 ;  /* 0x000000aa6004723e */ /* 0x004fe400000000ff */
[----:B------:R-:W-:-:S02]  /*1de10*/  F2FP.F16.F32.PACK_AB R5, R46, R44 ;  /* 0x0000002c2e05723e */ /* 0x000fc400000000ff */
[----:B------:R-:W-:Y:S02]  /*1de20*/  F2FP.F16.F32.PACK_AB R6, R100, R171 ;  /* 0x000000ab6406723e */ /* 0x000fe400000000ff */
[----:B------:R-:W-:Y:S01]  /*1de30*/  F2FP.F16.F32.PACK_AB R7, R54, R52 ;  /* 0x000000343607723e */ /* 0x000fe200000000ff */
[----:B------:R-:W-:Y:S01]  /*1de40*/  STSM.16.M88.4 [R112], R28 ;  /* 0x0000001c70007844 */ /* 0x000fe20000000200 */
[----:B------:R-:W-:Y:S02]  /*1de50*/  MOV R124, R124 ;  /* 0x0000007c007c7202 */ /* 0x000fe40000000f00 */
[----:B----4-:R-:W-:Y:S02]  /*1de60*/  F2FP.F16.F32.PACK_AB R8, R152, R172 ;  /* 0x000000ac9808723e */ /* 0x010fe400000000ff */
[----:B------:R-:W-:Y:S02]  /*1de70*/  F2FP.F16.F32.PACK_AB R9, R60, R56 ;  /* 0x000000383c09723e */ /* 0x000fe400000000ff */
[----:B------:R-:W-:-:S02]  /*1de80*/  F2FP.F16.F32.PACK_AB R10, R153, R173 ;  /* 0x000000ad990a723e */ /* 0x000fc400000000ff */
[----:B------:R-:W-:Y:S01]  /*1de90*/  F2FP.F16.F32.PACK_AB R11, R68, R64 ;  /* 0x00000040440b723e */ /* 0x000fe200000000ff */
[----:B------:R-:W-:Y:S01]  /*1dea0*/  STSM.16.M88.4 [R114], R48 ;  /* 0x0000003072007844 */ /* 0x000fe20000000200 */
[----:B------:R-:W-:Y:S01]  /*1deb0*/  LOP3.LUT R126, R127, R126, RZ, 0x3c, !PT ;  /* 0x0000007e7f7e7212 */ /* 0x000fe200078e3cff */
[--C-:B------:R-:W-:Y:S01]  /*1dec0*/  IMAD.X R127, RZ, RZ, R95.reuse, P6 ;  /* 0x000000ffff7f7224 */ /* 0x100fe200030e065f */
[----:B------:R-:W-:Y:S01]  /*1ded0*/  LOP3.LUT R128, R129, R128, RZ, 0x3c, !PT ;  /* 0x0000008081807212 */ /* 0x000fe200078e3cff */
[----:B------:R-:W-:Y:S01]  /*1dee0*/  STSM.16.M88.4 [R116], R32 ;  /* 0x0000002074007844 */ /* 0x000fe20000000200 */
[----:B------:R-:W-:Y:S01]  /*1def0*/  IADD3.X R129, RZ, R95, RZ, P5, !PT ;  /* 0x0000005fff817210 */ /* 0x000fe20002ffe4ff */
[----:B------:R-:W-:Y:S02]  /*1df00*/  IMAD.X R95, RZ, RZ, R95, P1 ;  /* 0x000000ffff5f7224 */ /* 0x000fe400008e065f */
[----:B------:R-:W-:Y:S01]  /*1df10*/  STSM.16.M88.4 [R118], R4 ;  /* 0x0000000476007844 */ /* 0x000fe20000000200 */
[----:B------:R-:W-:-:S03]  /*1df20*/  MOV R126, R126 ;  /* 0x0000007e007e7202 */ /* 0x000fc60000000f00 */
[----:B------:R3:W-:Y:S01]  /*1df30*/  STSM.16.M88.4 [R124], R8 ;  /* 0x000000087c007844 */ /* 0x0007e20000000200 */
[----:B------:R-:W-:Y:S02]  /*1df40*/  F2FP.F16.F32.PACK_AB R12, R154, R174 ;  /* 0x000000ae9a0c723e */ /* 0x000fe400000000ff */
[----:B------:R-:W-:Y:S02]  /*1df50*/  F2FP.F16.F32.PACK_AB R13, R76, R72 ;  /* 0x000000484c0d723e */ /* 0x000fe400000000ff */
[----:B------:R-:W-:Y:S02]  /*1df60*/  F2FP.F16.F32.PACK_AB R14, R155, R175 ;  /* 0x000000af9b0e723e */ /* 0x000fe400000000ff */
[----:B------:R-:W-:Y:S02]  /*1df70*/  F2FP.F16.F32.PACK_AB R15, R84, R80 ;  /* 0x00000050540f723e */ /* 0x000fe400000000ff */
[----:B------:R-:W-:Y:S02]  /*1df80*/  ISETP.NE.U32.AND P0, PT, RZ, UR4, PT ;  /* 0x00000004ff007c0c */ /* 0x000fe4000bf05070 */
[----:B------:R-:W-:-:S02]  /*1df90*/  MOV R128, R128 ;  /* 0x0000008000807202 */ /* 0x000fc40000000f00 */
[----:B------:R-:W-:Y:S02]  /*1dfa0*/  F2FP.F16.F32.PACK_AB R157, R92, R88 ;  /* 0x000000585c9d723e */ /* 0x000fe400000000ff */
[----:B---3--:R-:W-:Y:S02]  /*1dfb0*/  SHF.L.U64.HI R9, R230, 0x2, R120 ;  /* 0x00000002e6097819 */ /* 0x008fe40000010278 */
[----:B------:R-:W-:Y:S02]  /*1dfc0*/  IADD3 R10, P1, R233, UR4, RZ ;  /* 0x00000004e90a7c10 */ /* 0x000fe4000ff3e0ff */
[----:B------:R-:W-:Y:S02]  /*1dfd0*/  F2FP.F16.F32.PACK_AB R158, R133, R132 ;  /* 0x00000084859e723e */ /* 0x000fe400000000ff */
[----:B------:R-:W-:Y:S02]  /*1dfe0*/  F2FP.F16.F32.PACK_AB R159, R135, R134 ;  /* 0x00000086879f723e */ /* 0x000fe400000000ff */
[----:B------:R-:W-:-:S02]  /*1dff0*/  IADD3.X R11, R9, UR5, RZ, P1, !PT ;  /* 0x00000005090b7c10 */ /* 0x000fc40008ffe4ff */
[----:B------:R-:W-:Y:S02]  /*1e000*/  MOV R94, R94 ;  /* 0x0000005e005e7202 */ /* 0x000fe40000000f00 */
[----:B------:R-:W-:Y:S02]  /*1e010*/  F2FP.F16.F32.PACK_AB R4, R145, R2 ;  /* 0x000000029104723e */ /* 0x000fe400000000ff */
[----:B------:R-:W-:Y:S02]  /*1e020*/  F2FP.F16.F32.PACK_AB R5, R147, R146 ;  /* 0x000000929305723e */ /* 0x000fe400000000ff */
[----:B------:R-:W-:Y:S02]  /*1e030*/  F2FP.F16.F32.PACK_AB R6, R149, R148 ;  /* 0x000000949506723e */ /* 0x000fe400000000ff */
[----:B------:R-:W-:Y:S02]  /*1e040*/  F2FP.F16.F32.PACK_AB R7, R151, R150 ;  /* 0x000000969707723e */ /* 0x000fe400000000ff */
[----:B-1----:R-:W-:Y:S01]  /*1e050*/  ISETP.NE.AND P1, PT, R78, 0x1, PT ;  /* 0x000000014e00780c */ /* 0x002fe20003f25270 */
[----:B------:R1:W-:Y:S01]  /*1e060*/  STSM.16.M88.4 [R126], R12 ;  /* 0x0000000c7e007844 */ /* 0x0003e20000000200 */
[----:B------:R-:W-:Y:S01]  /*1e070*/  ISETP.NE.AND.EX P0, PT, RZ, UR5, PT, P0 ;  /* 0x00000005ff007c0c */ /* 0x000fe2000bf05300 */
[----:B------:R-:W-:-:S02]  /*1e080*/  ULDC.64 UR4, c[0x0][0xc08] ;  /* 0x0003020000047ab9 */ /* 0x000fc40000000a00 */
[----:B------:R-:W-:Y:S01]  /*1e090*/  STSM.16.M88.4 [R128], R156 ;  /* 0x0000009c80007844 */ /* 0x000fe20000000200 */
[----:B------:R-:W-:-:S03]  /*1e0a0*/  ISETP.NE.U32.AND P2, PT, RZ, UR4, PT ;  /* 0x00000004ff007c0c */ /* 0x000fc6000bf45070 */
[----:B------:R-:W-:Y:S01]  /*1e0b0*/  STSM.16.M88.4 [R37], R136 ;  /* 0x0000008825007844 */ /* 0x000fe20000000200 */
[----:B------:R-:W-:-:S03]  /*1e0c0*/  ISETP.NE.AND.EX P2, PT, RZ, UR5, PT, P2 ;  /* 0x00000005ff007c0c */ /* 0x000fc6000bf45320 */
[----:B------:R2:W-:Y:S01]  /*1e0d0*/  STSM.16.M88.4 [R94], R4 ;  /* 0x000000045e007844 */ /* 0x0005e20000000200 */
[----:B------:R-:W3:Y:S08]  /*1e0e0*/  @P1 LDC R2, c[0x0][0xbec] ;  /* 0x0002fb00ff021b82 */ /* 0x000ef00000000800 */
[----:B-1----:R-:W1:Y:S08]  /*1e0f0*/  @P1 LDC R15, c[0x0][0xbf0] ;  /* 0x0002fc00ff0f1b82 */ /* 0x002e700000000800 */
[----:B------:R-:W-:Y:S01]  /*1e100*/  BAR.SYNC.DEFER_BLOCKING 0x1, 0x100 ;  /* 0x0044000000007b1d */ /* 0x000fe20000010000 */
[----:B------:R-:W-:-:S02]  /*1e110*/  @P2 IADD3 R8, P3, R233, UR4, RZ ;  /* 0x00000004e9082c10 */ /* 0x000fc4000ff7e0ff */
[----:B------:R-:W-:-:S03]  /*1e120*/  MOV R76, RZ ;  /* 0x000000ff004c7202 */ /* 0x000fc60000000f00 */
[----:B------:R-:W-:Y:S01]  /*1e130*/  ULDC UR4, c[0x0][0xa88] ;  /* 0x0002a20000047ab9 */ /* 0x000fe20000000800 */
[----:B------:R-:W-:Y:S01]  /*1e140*/  @P2 IADD3.X R9, R9, UR5, RZ, P3, !PT ;  /* 0x0000000509092c10 */ /* 0x000fe20009ffe4ff */
[----:B--2---:R-:W-:Y:S01]  /*1e150*/  IMAD.U32 R7, RZ, RZ, UR4 ;  /* 0x00000004ff077e24 */ /* 0x004fe2000f8e00ff */
[----:B------:R2:W5:Y:S05]  /*1e160*/  @P0 LDG.E R76, desc[UR6][R10.64] ;  /* 0x000000060a4c0981 */ /* 0x00056a000c1e1900 */
[----:B------:R2:W5:Y:S01]  /*1e170*/  @P2 LDG.E R7, desc[UR6][R8.64] ;  /* 0x0000000608072981 */ /* 0x000562000c1e1900 */
[----:B------:R-:W-:Y:S05]  /*1e180*/  @P2 BRA `(.L_x_853) ;  /* 0x0000000000142947 */ /* 0x000fea0003800000 */
[----:B------:R-:W-:Y:S05]  /*1e190*/  @!P0 BRA `(.L_x_853) ;  /* 0x0000000000108947 */ /* 0x000fea0003800000 */
[----:B------:R-:W-:Y:S02]  /*1e1a0*/  ULDC.64 UR4, c[0x0][0x208] ;  /* 0x0000820000047ab9 */ /* 0x000fe40000000a00 */
[----:B------:R-:W4:Y:S04]  /*1e1b0*/  LDG.E R4, desc[UR4][R10.64] ;  /* 0x000000040a047981 */ /* 0x000f28000c1e1900 */
[----:B-----5:R-:W4:Y:S02]  /*1e1c0*/  LDG.E R7, desc[UR4][R10.64+0x4] ;  /* 0x000004040a077981 */ /* 0x020f24000c1e1900 */
[----:B----4-:R-:W-:-:S07]  /*1e1d0*/  IMAD.IADD R7, R7, 0x1, -R4 ;  /* 0x0000000107077824 */ /* 0x010fce00078e0a04 */
.L_x_853:
[----:B------:R-:W4:Y:S01]  /*1e1e0*/  LDL R4, [R1+0x90] ;  /* 0x0000900001047983 */ /* 0x000f220000100800 */
[----:B------:R-:W-:Y:S01]  /*1e1f0*/  SHF.R.S32.HI R80, RZ, 0x1f, R231 ;  /* 0x0000001fff507819 */ /* 0x000fe200000114e7 */
[----:B------:R-:W-:Y:S01]  /*1e200*/  ULDC.64 UR4, c[0x0][0xb90] ;  /* 0x0002e40000047ab9 */ /* 0x000fe20000000a00 */
[----:B-----5:R-:W-:Y:S01]  /*1e210*/  SHF.R.S32.HI R77, RZ, 0x1f, R76 ;  /* 0x0000001fff4d7819 */ /* 0x020fe2000001144c */
[----:B--2---:R-:W2:Y:S01]  /*1e220*/  LDL R10, [R1+0x88] ;  /* 0x00008800010a7983 */ /* 0x004ea20000100800 */
[----:B------:R-:W-:Y:S01]  /*1e230*/  IMAD.SHL.U32 R6, R212, 0x40, RZ ;  /* 0x00000040d4067824 */ /* 0x000fe200078e00ff */
[----:B------:R-:W-:Y:S02]  /*1e240*/  SEL R79, R120, RZ, !P0 ;  /* 0x000000ff784f7207 */ /* 0x000fe40004000000 */
[----:B------:R-:W-:Y:S01]  /*1e250*/  SEL R230, R230, RZ, !P0 ;  /* 0x000000ffe6e67207 */ /* 0x000fe20004000000 */
[----:B------:R-:W0:Y:S01]  /*1e260*/  S2R R14, SR_TID.X ;  /* 0x00000000000e7919 */ /* 0x000e220000002100 */
[----:B------:R-:W-:Y:S01]  /*1e270*/  IADD3 R11, R16, R6, RZ ;  /* 0x00000006100b7210 */ /* 0x000fe20007ffe0ff */
[----:B------:R-:W-:Y:S01]  /*1e280*/  ULDC.64 UR6, c[0x0][0x208] ;  /* 0x0000820000067ab9 */ /* 0x000fe20000000a00 */
[----:B------:R-:W2:Y:S03]  /*1e290*/  @P1 LDC R81, c[0x0][0xbec] ;  /* 0x0002fb00ff511b82 */ /* 0x000ea60000000800 */
[----:B------:R-:W-:-:S03]  /*1e2a0*/  IMAD.WIDE R20, R11, 0x2, R20 ;  /* 0x000000020b147825 */ /* 0x000fc600078e0214 */
[----:B------:R-:W-:-:S04]  /*1e2b0*/  IADD3 R33, P2, R20, 0x5000, RZ ;  /* 0x0000500014217810 */ /* 0x000fc80007f5e0ff */
[----:B------:R-:W-:-:S04]  /*1e2c0*/  LOP3.LUT R32, R33, 0x380, RZ, 0xc0, !PT ;  /* 0x0000038021207812 */ /* 0x000fc800078ec0ff */
[----:B------:R-:W-:Y:S02]  /*1e2d0*/  SHF.R.U64 R32, R32, 0x3, RZ ;  /* 0x0000000320207819 */ /* 0x000fe400000012ff */
[----:B------:R-:W-:Y:S01]  /*1e2e0*/  IADD3 R29, P3, R20, 0x4000, RZ ;  /* 0x00004000141d7810 */ /* 0x000fe20007f7e0ff */
[----:B0-----:R-:W-:Y:S01]  /*1e2f0*/  VIADD R14, R14, 0xffffff80 ;  /* 0xffffff800e0e7836 */ /* 0x001fe20000000000 */
[----:B------:R-:W-:Y:S01]  /*1e300*/  LOP3.LUT R32, R32, R33, RZ, 0x3c, !PT ;  /* 0x0000002120207212 */ /* 0x000fe200078e3cff */
[----:B------:R-:W-:Y:S01]  /*1e310*/  IMAD.X R33, RZ, RZ, R21, P2 ;  /* 0x000000ffff217224 */ /* 0x000fe200010e0615 */
[----:B------:R-:W-:Y:S02]  /*1e320*/  IADD3 R57, P2, R20, 0xb000, RZ ;  /* 0x0000b00014397810 */ /* 0x000fe40007f5e0ff */
[----:B------:R-:W-:Y:S02]  /*1e330*/  LOP3.LUT R28, R29, 0x380, RZ, 0xc0, !PT ;  /* 0x000003801d1c7812 */ /* 0x000fe400078ec0ff */
[----:B------:R-:W-:-:S02]  /*1e340*/  LOP3.LUT R56, R57, 0x380, RZ, 0xc0, !PT ;  /* 0x0000038039387812 */ /* 0x000fc400078ec0ff */
[----:B------:R-:W-:Y:S02]  /*1e350*/  SHF.R.U64 R28, R28, 0x3, RZ ;  /* 0x000000031c1c7819 */ /* 0x000fe400000012ff */
[----:B------:R-:W-:Y:S02]  /*1e360*/  SHF.R.U64 R56, R56, 0x3, RZ ;  /* 0x0000000338387819 */ /* 0x000fe400000012ff */
[----:B------:R-:W-:Y:S01]  /*1e370*/  LOP3.LUT R28, R28, R29, RZ, 0x3c, !PT ;  /* 0x0000001d1c1c7212 */ /* 0x000fe200078e3cff */
[----:B------:R-:W-:Y:S01]  /*1e380*/  IMAD.X R29, RZ, RZ, R21, P3 ;  /* 0x000000ffff1d7224 */ /* 0x000fe200018e0615 */
[C---:B------:R-:W-:Y:S02]  /*1e390*/  IADD3 R53, P3, R20.reuse, 0xa000, RZ ;  /* 0x0000a00014357810 */ /* 0x040fe40007f7e0ff */
[----:B------:R-:W-:Y:S02]  /*1e3a0*/  IADD3 R37, P6, R20, 0x6000, RZ ;  /* 0x0000600014257810 */ /* 0x000fe40007fde0ff */
[----:B------:R-:W-:-:S02]  /*1e3b0*/  LOP3.LUT R56, R56, R57, RZ, 0x3c, !PT ;  /* 0x0000003938387212 */ /* 0x000fc400078e3cff */
[----:B------:R-:W-:Y:S02]  /*1e3c0*/  IADD3.X R57, RZ, R21, RZ, P2, !PT ;  /* 0x00000015ff397210 */ /* 0x000fe400017fe4ff */
[----:B------:R-:W-:Y:S02]  /*1e3d0*/  LOP3.LUT R52, R53, 0x380, RZ, 0xc0, !PT ;  /* 0x0000038035347812 */ /* 0x000fe400078ec0ff */
[----:B------:R-:W-:Y:S02]  /*1e3e0*/  LOP3.LUT R36, R37, 0x380, RZ, 0xc0, !PT ;  /* 0x0000038025247812 */ /* 0x000fe400078ec0ff */
[----:B------:R-:W-:Y:S02]  /*1e3f0*/  SHF.R.U64 R52, R52, 0x3, RZ ;  /* 0x0000000334347819 */ /* 0x000fe400000012ff */
[----:B------:R-:W-:Y:S02]  /*1e400*/  SHF.R.U64 R36, R36, 0x3, RZ ;  /* 0x0000000324247819 */ /* 0x000fe400000012ff */
[----:B------:R-:W-:Y:S01]  /*1e410*/  LOP3.LUT R52, R52, R53, RZ, 0x3c, !PT ;  /* 0x0000003534347212 */ /* 0x000fe200078e3cff */
[----:B------:R-:W-:Y:S01]  /*1e420*/  IMAD.X R53, RZ, RZ, R21, P3 ;  /* 0x000000ffff357224 */ /* 0x000fe200018e0615 */
[----:B------:R-:W-:-:S02]  /*1e430*/  LOP3.LUT R36, R36, R37, RZ, 0x3c, !PT ;  /* 0x0000002524247212 */ /* 0x000fc400078e3cff */
[----:B------:R-:W-:Y:S02]  /*1e440*/  IADD3.X R37, RZ, R21, RZ, P6, !PT ;  /* 0x00000015ff257210 */ /* 0x000fe400037fe4ff */
[----:B------:R-:W-:-:S04]  /*1e450*/  IADD3 R61, P6, R20, 0xc000, RZ ;  /* 0x0000c000143d7810 */ /* 0x000fc80007fde0ff */
[----:B------:R-:W-:-:S04]  /*1e460*/  LOP3.LUT R60, R61, 0x380, RZ, 0xc0, !PT ;  /* 0x000003803d3c7812 */ /* 0x000fc800078ec0ff */
[----:B------:R-:W-:-:S04]  /*1e470*/  SHF.R.U64 R60, R60, 0x3, RZ ;  /* 0x000000033c3c7819 */ /* 0x000fc800000012ff */
[----:B------:R-:W-:Y:S01]  /*1e480*/  LOP3.LUT R60, R60, R61, RZ, 0x3c, !PT ;  /* 0x0000003d3c3c7212 */ /* 0x000fe200078e3cff */
[----:B------:R-:W-:Y:S01]  /*1e490*/  IMAD.X R61, RZ, RZ, R21, P6 ;  /* 0x000000ffff3d7224 */ /* 0x000fe200030e0615 */
[C---:B------:R-:W-:Y:S01]  /*1e4a0*/  LEA R85, R237.reuse, R212, 0x7 ;  /* 0x000000d4ed557211 */ /* 0x040fe200078e38ff */
[----:B------:R-:W-:Y:S01]  /*1e4b0*/  BSSY B1, `(.L_x_854) ;  /* 0x00000b7000017945 */ /* 0x000fe20003800000 */
[----:B------:R-:W-:Y:S02]  /*1e4c0*/  SHF.R.S32.HI R84, RZ, 0x1f, R219 ;  /* 0x0000001fff547819 */ /* 0x000fe400000114db */
[----:B------:R-:W-:Y:S02]  /*1e4d0*/  SHF.R.S32.HI R86, RZ, 0x1f, R235 ;  /* 0x0000001fff567819 */ /* 0x000fe400000114eb */
[----:B------:R-:W-:Y:S02]  /*1e4e0*/  SHF.R.S32.HI R87, RZ, 0x1f, R218 ;  /* 0x0000001fff577819 */ /* 0x000fe400000114da */
[----:B----4-:R-:W-:Y:S01]  /*1e4f0*/  LEA R25, R237, R4, 0x7 ;  /* 0x00000004ed197211 */ /* 0x010fe200078e38ff */
[----:B------:R-:W-:-:S04]  /*1e500*/  IMAD R4, R80, UR4, RZ ;  /* 0x0000000450047c24 */ /* 0x000fc8000f8e02ff */
[----:B---3--:R-:W-:-:S04]  /*1e510*/  @P1 IMAD.HI.U32 R2, R25, R2, RZ ;  /* 0x0000000219021227 */ /* 0x008fc800078e00ff */
[----:B------:R-:W-:Y:S01]  /*1e520*/  IMAD.MOV.U32 R9, RZ, RZ, R25 ;  /* 0x000000ffff097224 */ /* 0x000fe200078e0019 */
[----:B-1----:R-:W-:Y:S01]  /*1e530*/  @P1 SHF.R.U32.HI R9, RZ, R15, R2 ;  /* 0x0000000fff091219 */ /* 0x002fe20000011602 */
[C---:B------:R-:W-:Y:S02]  /*1e540*/  IMAD R13, R231.reuse, UR5, R4 ;  /* 0x00000005e70d7c24 */ /* 0x040fe4000f8e0204 */
[----:B------:R-:W-:Y:S01]  /*1e550*/  IMAD.WIDE.U32 R4, R231, UR4, R76 ;  /* 0x00000004e7047c25 */ /* 0x000fe2000f8e004c */
[----:B------:R-:W-:-:S03]  /*1e560*/  ULDC.64 UR4, c[0x0][0xb98] ;  /* 0x0002e60000047ab9 */ /* 0x000fc60000000a00 */
[----:B------:R-:W-:Y:S02]  /*1e570*/  IMAD.IADD R5, R5, 0x1, R13 ;  /* 0x0000000105057824 */ /* 0x000fe400078e020d */
[----:B------:R-:W-:Y:S02]  /*1e580*/  IMAD.MOV R15, RZ, RZ, -R9 ;  /* 0x000000ffff0f7224 */ /* 0x000fe400078e0a09 */
[----:B------:R-:W-:Y:S02]  /*1e590*/  IMAD R13, R79, UR4, RZ ;  /* 0x000000044f0d7c24 */ /* 0x000fe4000f8e02ff */
[----:B------:R-:W-:-:S04]  /*1e5a0*/  IMAD.WIDE.U32 R4, R230, UR4, R4 ;  /* 0x00000004e6047c25 */ /* 0x000fc8000f8e0004 */
[----:B------:R-:W-:Y:S01]  /*1e5b0*/  IMAD R11, R78, R15, R25 ;  /* 0x0000000f4e0b7224 */ /* 0x000fe200078e0219 */
[----:B------:R-:W-:Y:S01]  /*1e5c0*/  IADD3 R4, P0, R9, R4, RZ ;  /* 0x0000000409047210 */ /* 0x000fe20007f1e0ff */
[----:B------:R-:W-:Y:S01]  /*1e5d0*/  IMAD R6, R230, UR5, R13 ;  /* 0x00000005e6067c24 */ /* 0x000fe2000f8e020d */
[----:B------:R-:W-:Y:S01]  /*1e5e0*/  SHF.R.S32.HI R13, RZ, 0x1f, R9 ;  /* 0x0000001fff0d7819 */ /* 0x000fe20000011409 */
[----:B------:R-:W-:Y:S01]  /*1e5f0*/  ULDC.64 UR4, c[0x0][0xb88] ;  /* 0x0002e20000047ab9 */ /* 0x000fe20000000a00 */
[----:B------:R-:W-:Y:S02]  /*1e600*/  SHF.R.S32.HI R2, RZ, 0x1f, R11 ;  /* 0x0000001fff027819 */ /* 0x000fe4000001140b */
[----:B------:R-:W-:-:S03]  /*1e610*/  IADD3.X R5, R13, R5, R6, P0, !PT ;  /* 0x000000050d057210 */ /* 0x000fc600007fe406 */
[----:B------:R-:W-:Y:S02]  /*1e620*/  IMAD R2, R2, UR4, RZ ;  /* 0x0000000402027c24 */ /* 0x000fe4000f8e02ff */
[----:B------:R-:W-:-:S04]  /*1e630*/  IMAD.WIDE.U32 R4, R11, UR4, R4 ;  /* 0x000000040b047c25 */ /* 0x000fc8000f8e0004 */
[----:B------:R-:W-:Y:S01]  /*1e640*/  IMAD R15, R11, UR5, R2 ;  /* 0x000000050b0f7c24 */ /* 0x000fe2000f8e0202 */
[----:B------:R-:W-:Y:S02]  /*1e650*/  ULDC.64 UR4, c[0x0][0xb50] ;  /* 0x0002d40000047ab9 */ /* 0x000fe40000000a00 */
[----:B------:R-:W-:Y:S02]  /*1e660*/  LEA R6, P0, R4, UR4, 0x2 ;  /* 0x0000000404067c11 */ /* 0x000fe4000f8010ff */
[----:B------:R-:W-:-:S04]  /*1e670*/  IADD3 R5, R5, R15, RZ ;  /* 0x0000000f05057210 */ /* 0x000fc80007ffe0ff */
[----:B------:R-:W-:Y:S02]  /*1e680*/  LEA.HI.X R4, R4, UR5, R5, 0x2, P0 ;  /* 0x0000000504047c11 */ /* 0x000fe400080f1405 */
[C---:B------:R-:W-:Y:S02]  /*1e690*/  IADD3 R9, P5, R20.reuse, 0x1000, RZ ;  /* 0x0000100014097810 */ /* 0x040fe40007fbe0ff */
[C---:B------:R-:W-:Y:S01]  /*1e6a0*/  IADD3 R13, P4, R20.reuse, 0x2000, RZ ;  /* 0x00002000140d7810 */ /* 0x040fe20007f9e0ff */
[----:B------:R-:W-:Y:S01]  /*1e6b0*/  SHFL.IDX PT, R50, R6, RZ, 0x1c1f ;  /* 0x001c1fff06327589 */ /* 0x000fe200000e0000 */
[----:B------:R-:W-:Y:S01]  /*1e6c0*/  IADD3 R25, P0, R20, 0x3000, RZ ;  /* 0x0000300014197810 */ /* 0x000fe20007f1e0ff */
[----:B------:R-:W-:Y:S01]  /*1e6d0*/  IMAD R2, R7, R78, RZ ;  /* 0x0000004e07027224 */ /* 0x000fe200078e02ff */
[----:B--2---:R-:W-:Y:S01]  /*1e6e0*/  LEA R15, R237, R10, 0x7 ;  /* 0x0000000aed0f7211 */ /* 0x004fe200078e38ff */
[----:B------:R-:W-:Y:S01]  /*1e6f0*/  SHFL.IDX PT, R54, R6, 0x1, 0x1c1f ;  /* 0x003c1f0006367f89 */ /* 0x000fe200000e0000 */
[----:B------:R-:W-:Y:S01]  /*1e700*/  LOP3.LUT R24, R25, 0x380, RZ, 0xc0, !PT ;  /* 0x0000038019187812 */ /* 0x000fe200078ec0ff */
[----:B------:R-:W-:Y:S01]  /*1e710*/  ULDC.64 UR4, c[0x0][0xaa0] ;  /* 0x0002a80000047ab9 */ /* 0x000fe20000000a00 */
[----:B------:R-:W-:-:S02]  /*1e720*/  SHF.R.S32.HI R10, RZ, 0x1f, R14 ;  /* 0x0000001fff0a7819 */ /* 0x000fc4000001140e */
[----:B------:R-:W-:Y:S02]  /*1e730*/  SHF.R.U64 R24, R24, 0x3, RZ ;  /* 0x0000000318187819 */ /* 0x000fe400000012ff */
[----:B------:R-:W-:Y:S02]  /*1e740*/  LEA.HI R10, R10, R14, RZ, 0x7 ;  /* 0x0000000e0a0a7211 */ /* 0x000fe400078f38ff */
[----:B------:R-:W-:Y:S02]  /*1e750*/  LOP3.LUT R24, R24, R25, RZ, 0x3c, !PT ;  /* 0x0000001918187212 */ /* 0x000fe400078e3cff */
[----:B------:R-:W-:Y:S02]  /*1e760*/  IADD3.X R25, RZ, R21, RZ, P0, !PT ;  /* 0x00000015ff197210 */ /* 0x000fe400007fe4ff */
[----:B------:R-:W-:Y:S02]  /*1e770*/  IADD3 R49, P0, R20, 0x9000, RZ ;  /* 0x0000900014317810 */ /* 0x000fe40007f1e0ff */
[----:B------:R-:W-:-:S02]  /*1e780*/  LOP3.LUT R10, R10, 0xffffff80, RZ, 0xc0, !PT ;  /* 0xffffff800a0a7812 */ /* 0x000fc400078ec0ff */
[----:B------:R-:W-:Y:S01]  /*1e790*/  LOP3.LUT R48, R49, 0x380, RZ, 0xc0, !PT ;  /* 0x0000038031307812 */ /* 0x000fe200078ec0ff */
[----:B------:R-:W0:Y:S01]  /*1e7a0*/  SHFL.IDX PT, R51, R4, RZ, 0x1c1f ;  /* 0x001c1fff04337589 */ /* 0x000e2200000e0000 */
[----:B------:R-:W-:Y:S02]  /*1e7b0*/  LOP3.LUT R8, R9, 0x380, RZ, 0xc0, !PT ;  /* 0x0000038009087812 */ /* 0x000fe400078ec0ff */
[----:B------:R-:W-:Y:S01]  /*1e7c0*/  LOP3.LUT R12, R13, 0x380, RZ, 0xc0, !PT ;  /* 0x000003800d0c7812 */ /* 0x000fe200078ec0ff */
[----:B------:R-:W1:Y:S01]  /*1e7d0*/  SHFL.IDX PT, R55, R4, 0x1, 0x1c1f ;  /* 0x003c1f0004377f89 */ /* 0x000e6200000e0000 */
[----:B------:R-:W-:Y:S01]  /*1e7e0*/  SHF.R.U64 R48, R48, 0x3, RZ ;  /* 0x0000000330307819 */ /* 0x000fe200000012ff */
[----:B------:R-:W-:Y:S01]  /*1e7f0*/  IMAD.IADD R10, R14, 0x1, -R10 ;  /* 0x000000010e0a7824 */ /* 0x000fe200078e0a0a */
[----:B------:R-:W-:Y:S02]  /*1e800*/  SHF.R.U64 R8, R8, 0x3, RZ ;  /* 0x0000000308087819 */ /* 0x000fe400000012ff */
[----:B------:R-:W-:-:S02]  /*1e810*/  SHF.R.U64 R12, R12, 0x3, RZ ;  /* 0x000000030c0c7819 */ /* 0x000fc400000012ff */
[----:B------:R-:W-:Y:S01]  /*1e820*/  LOP3.LUT R48, R48, R49, RZ, 0x3c, !PT ;  /* 0x0000003130307212 */ /* 0x000fe200078e3cff */
[----:B------:R-:W-:Y:S01]  /*1e830*/  VIADD R5, R15, 0x8 ;  /* 0x000000080f057836 */ /* 0x000fe20000000000 */
[----:B------:R-:W-:Y:S02]  /*1e840*/  IADD3.X R49, RZ, R21, RZ, P0, !PT ;  /* 0x00000015ff317210 */ /* 0x000fe400007fe4ff */
[----:B------:R-:W-:Y:S01]  /*1e850*/  LOP3.LUT R8, R8, R9, RZ, 0x3c, !PT ;  /* 0x0000000908087212 */ /* 0x000fe200078e3cff */
[--C-:B------:R-:W-:Y:S01]  /*1e860*/  IMAD.X R9, RZ, RZ, R21.reuse, P5 ;  /* 0x000000ffff097224 */ /* 0x100fe200028e0615 */
[----:B------:R-:W-:Y:S01]  /*1e870*/  LOP3.LUT R12, R12, R13, RZ, 0x3c, !PT ;  /* 0x0000000d0c0c7212 */ /* 0x000fe200078e3cff */
[----:B------:R-:W-:Y:S01]  /*1e880*/  IMAD.X R13, RZ, RZ, R21, P4 ;  /* 0x000000ffff0d7224 */ /* 0x000fe200020e0615 */
[----:B------:R-:W-:Y:S02]  /*1e890*/  LOP3.LUT P0, RZ, R10, 0x3, RZ, 0xc0, !PT ;  /* 0x000000030aff7812 */ /* 0x000fe4000780c0ff */
[----:B------:R-:W-:-:S02]  /*1e8a0*/  IADD3 R41, P5, R20, 0x7000, RZ ;  /* 0x0000700014297810 */ /* 0x000fc40007fbe0ff */
[----:B------:R-:W-:Y:S02]  /*1e8b0*/  IADD3 R45, P4, R20, 0x8000, RZ ;  /* 0x00008000142d7810 */ /* 0x000fe40007f9e0ff */
[-C--:B------:R-:W-:Y:S02]  /*1e8c0*/  ISETP.GE.OR P2, PT, R15, R2.reuse, P0 ;  /* 0x000000020f00720c */ /* 0x080fe40000746670 */
[----:B------:R-:W-:Y:S02]  /*1e8d0*/  ISETP.GE.OR P0, PT, R5, R2, P0 ;  /* 0x000000020500720c */ /* 0x000fe40000706670 */
[----:B------:R-:W-:Y:S02]  /*1e8e0*/  LOP3.LUT R40, R41, 0x380, RZ, 0xc0, !PT ;  /* 0x0000038029287812 */ /* 0x000fe400078ec0ff */
[----:B------:R-:W-:Y:S02]  /*1e8f0*/  LOP3.LUT R44, R45, 0x380, RZ, 0xc0, !PT ;  /* 0x000003802d2c7812 */ /* 0x000fe400078ec0ff */
[----:B------:R-:W-:-:S02]  /*1e900*/  SHF.R.U64 R40, R40, 0x3, RZ ;  /* 0x0000000328287819 */ /* 0x000fc400000012ff */
[----:B------:R-:W-:Y:S02]  /*1e910*/  SHF.R.U64 R44, R44, 0x3, RZ ;  /* 0x000000032c2c7819 */ /* 0x000fe400000012ff */
[----:B------:R-:W-:Y:S01]  /*1e920*/  LOP3.LUT R40, R40, R41, RZ, 0x3c, !PT ;  /* 0x0000002928287212 */ /* 0x000fe200078e3cff */
[--C-:B------:R-:W-:Y:S01]  /*1e930*/  IMAD.X R41, RZ, RZ, R21.reuse, P5 ;  /* 0x000000ffff297224 */ /* 0x100fe200028e0615 */
[----:B------:R-:W-:Y:S01]  /*1e940*/  LOP3.LUT R44, R44, R45, RZ, 0x3c, !PT ;  /* 0x0000002d2c2c7212 */ /* 0x000fe200078e3cff */
[----:B------:R-:W-:Y:S01]  /*1e950*/  IMAD.X R45, RZ, RZ, R21, P4 ;  /* 0x000000ffff2d7224 */ /* 0x000fe200020e0615 */
[C---:B------:R-:W-:Y:S01]  /*1e960*/  IADD3 R7, P3, R20.reuse, 0xf000, RZ ;  /* 0x0000f00014077810 */ /* 0x040fe20007f7e0ff */
[----:B0-----:R-:W-:Y:S01]  /*1e970*/  @!P2 ST.E desc[UR6][R50.64], R0 ;  /* 0x000000003200a985 */ /* 0x001fe2000c101906 */
[C---:B------:R-:W-:Y:S02]  /*1e980*/  IADD3 R65, P5, R20.reuse, 0xd000, RZ ;  /* 0x0000d00014417810 */ /* 0x040fe40007fbe0ff */
[----:B------:R-:W-:-:S02]  /*1e990*/  IADD3 R69, P4, R20, 0xe000, RZ ;  /* 0x0000e00014457810 */ /* 0x000fc40007f9e0ff */
[----:B------:R-:W-:Y:S01]  /*1e9a0*/  LOP3.LUT R11, R20, 0x380, RZ, 0xc0, !PT ;  /* 0x00000380140b7812 */ /* 0x000fe200078ec0ff */
[----:B-1----:R0:W-:Y:S01]  /*1e9b0*/  @!P0 ST.E desc[UR6][R54.64], R3 ;  /* 0x0000000336008985 */ /* 0x0021e2000c101906 */
[----:B------:R-:W-:Y:S02]  /*1e9c0*/  LOP3.LUT R4, R7, 0x380, RZ, 0xc0, !PT ;  /* 0x0000038007047812 */ /* 0x000fe400078ec0ff */
[----:B------:R-:W-:Y:S01]  /*1e9d0*/  LOP3.LUT R64, R65, 0x380, RZ, 0xc0, !PT ;  /* 0x0000038041407812 */ /* 0x000fe200078ec0ff */
[----:B------:R-:W-:Y:S01]  /*1e9e0*/  IMAD.X R73, RZ, RZ, R21, P3 ;  /* 0x000000ffff497224 */ /* 0x000fe200018e0615 */
[----:B------:R-:W-:Y:S01]  /*1e9f0*/  LOP3.LUT R68, R69, 0x380, RZ, 0xc0, !PT ;  /* 0x0000038045447812 */ /* 0x000fe200078ec0ff */
[----:B------:R-:W5:Y:S01]  /*1ea00*/  LD.E.128 R12, desc[UR6][R12.64] ;  /* 0x000000060c0c7980 */ /* 0x000f62000c101d00 */
[----:B------:R-:W-:Y:S01]  /*1ea10*/  SHF.R.U64 R11, R11, 0x3, RZ ;  /* 0x000000030b0b7819 */ /* 0x000fe200000012ff */
[----:B0-----:R-:W-:Y:S01]  /*1ea20*/  IMAD R3, R77, UR4, RZ ;  /* 0x000000044d037c24 */ /* 0x001fe2000f8e02ff */
[----:B------:R-:W-:Y:S01]  /*1ea30*/  LEA R0, R232, R212, 0x5 ;  /* 0x000000d4e8007211 */ /* 0x000fe200078e28ff */
[----:B------:R-:W0:Y:S01]  /*1ea40*/  @P1 LDC R77, c[0x0][0xbf0] ;  /* 0x0002fc00ff4d1b82 */ /* 0x000e220000000800 */
[----:B------:R-:W-:Y:S01]  /*1ea50*/  SHF.R.U64 R4, R4, 0x3, RZ ;  /* 0x0000000304047819 */ /* 0x000fe200000012ff */
[----:B------:R-:W5:Y:S01]  /*1ea60*/  LD.E.128 R24, desc[UR6][R24.64] ;  /* 0x0000000618187980 */ /* 0x000f62000c101d00 */
[----:B------:R-:W-:-:S02]  /*1ea70*/  SHF.R.U64 R64, R64, 0x3, RZ ;  /* 0x0000000340407819 */ /* 0x000fc400000012ff */
[----:B------:R-:W-:Y:S01]  /*1ea80*/  SHF.R.U64 R68, R68, 0x3, RZ ;  /* 0x0000000344447819 */ /* 0x000fe200000012ff */
[----:B------:R-:W5:Y:S01]  /*1ea90*/  LD.E.128 R28, desc[UR6][R28.64] ;  /* 0x000000061c1c7980 */ /* 0x000f62000c101d00 */
[----:B------:R-:W-:Y:S02]  /*1eaa0*/  LOP3.LUT R20, R11, R20, RZ, 0x3c, !PT ;  /* 0x000000140b147212 */ /* 0x000fe400078e3cff */
[----:B------:R-:W-:Y:S01]  /*1eab0*/  LOP3.LUT R64, R64, R65, RZ, 0x3c, !PT ;  /* 0x0000004140407212 */ /* 0x000fe200078e3cff */
[----:B------:R-:W-:Y:S01]  /*1eac0*/  IMAD.X R65, RZ, RZ, R21, P5 ;  /* 0x000000ffff417224 */ /* 0x000fe200028e0615 */
[----:B------:R-:W-:Y:S01]  /*1ead0*/  LOP3.LUT R68, R68, R69, RZ, 0x3c, !PT ;  /* 0x0000004544447212 */ /* 0x000fe200078e3cff */
[----:B------:R-:W-:Y:S01]  /*1eae0*/  IMAD R3, R76, UR5, R3 ;  /* 0x000000054c037c24 */ /* 0x000fe2000f8e0203 */
[----:B------:R-:W-:Y:S01]  /*1eaf0*/  LOP3.LUT R72, R4, R7, RZ, 0x3c, !PT ;  /* 0x0000000704487212 */ /* 0x000fe200078e3cff */
[----:B------:R-:W5:Y:S01]  /*1eb00*/  LD.E.128 R8, desc[UR6][R8.64] ;  /* 0x0000000608087980 */ /* 0x000f62000c101d00 */
[----:B------:R-:W-:-:S03]  /*1eb10*/  IADD3.X R69, RZ, R21, RZ, P4, !PT ;  /* 0x00000015ff457210 */ /* 0x000fc600027fe4ff */
[----:B------:R1:W5:Y:S04]  /*1eb20*/  LD.E.128 R4, desc[UR6][R20.64] ;  /* 0x0000000614047980 */ /* 0x000368000c101d00 */
[----:B------:R-:W5:Y:S04]  /*1eb30*/  LD.E.128 R32, desc[UR6][R32.64] ;  /* 0x0000000620207980 */ /* 0x000f68000c101d00 */
[----:B------:R-:W5:Y:S01]  /*1eb40*/  LD.E.128 R36, desc[UR6][R36.64] ;  /* 0x0000000624247980 */ /* 0x000f62000c101d00 */
[----:B-1----:R-:W-:Y:S01]  /*1eb50*/  IMAD.WIDE.U32 R20, R76, UR4, RZ ;  /* 0x000000044c147c25 */ /* 0x002fe2000f8e00ff */
[----:B------:R-:W-:-:S02]  /*1eb60*/  ULDC.64 UR4, c[0x0][0xae8] ;  /* 0x0002ba0000047ab9 */ /* 0x000fc40000000a00 */
[----:B------:R-:W5:Y:S01]  /*1eb70*/  LD.E.128 R40, desc[UR6][R40.64] ;  /* 0x0000000628287980 */ /* 0x000f62000c101d00 */
[----:B------:R-:W-:Y:S02]  /*1eb80*/  IMAD.IADD R21, R21, 0x1, R3 ;  /* 0x0000000115157824 */ /* 0x000fe400078e0203 */
[----:B------:R-:W-:Y:S01]  /*1eb90*/  IMAD R80, R80, UR4, RZ ;  /* 0x0000000450507c24 */ /* 0x000fe2000f8e02ff */
[----:B------:R-:W5:Y:S01]  /*1eba0*/  LD.E.128 R44, desc[UR6][R44.64] ;  /* 0x000000062c2c7980 */ /* 0x000f62000c101d00 */
[----:B------:R-:W-:Y:S02]  /*1ebb0*/  IMAD R76, R237, 0x80, R0 ;  /* 0x00000080ed4c7824 */ /* 0x000fe400078e0200 */
[C---:B------:R-:W-:Y:S01]  /*1ebc0*/  IMAD R3, R231.reuse, UR5, R80 ;  /* 0x00000005e7037c24 */ /* 0x040fe2000f8e0250 */
[----:B------:R-:W5:Y:S01]  /*1ebd0*/  LD.E.128 R48, desc[UR6][R48.64] ;  /* 0x0000000630307980 */ /* 0x000f62000c101d00 */
[----:B------:R-:W-:Y:S01]  /*1ebe0*/  IMAD.WIDE.U32 R20, R231, UR4, R20 ;  /* 0x00000004e7147c25 */ /* 0x000fe2000f8e0014 */
[----:B------:R-:W-:-:S02]  /*1ebf0*/  ULDC.64 UR4, c[0x0][0xaf0] ;  /* 0x0002bc0000047ab9 */ /* 0x000fc40000000a00 */
[----:B------:R-:W5:Y:S01]  /*1ec00*/  LD.E.128 R52, desc[UR6][R52.64] ;  /* 0x0000000634347980 */ /* 0x000f62000c101d00 */
[----:B------:R-:W-:-:S03]  /*1ec10*/  @P1 IMAD.HI.U32 R0, R76, R81, RZ ;  /* 0x000000514c001227 */ /* 0x000fc600078e00ff */
[----:B------:R-:W5:Y:S01]  /*1ec20*/  LD.E.128 R56, desc[UR6][R56.64] ;  /* 0x0000000638387980 */ /* 0x000f62000c101d00 */
[----:B------:R-:W-:Y:S01]  /*1ec30*/  IMAD.IADD R21, R21, 0x1, R3 ;  /* 0x0000000115157824 */ /* 0x000fe200078e0203 */
[----:B------:R-:W-:Y:S01]  /*1ec40*/  MOV R3, R76 ;  /* 0x0000004c00037202 */ /* 0x000fe20000000f00 */
[----:B------:R-:W-:Y:S01]  /*1ec50*/  IMAD R79, R79, UR4, RZ ;  /* 0x000000044f4f7c24 */ /* 0x000fe2000f8e02ff */
[----:B0-----:R-:W-:Y:S01]  /*1ec60*/  @P1 SHF.R.U32.HI R3, RZ, R77, R0 ;  /* 0x0000004dff031219 */ /* 0x001fe20000011600 */
[----:B------:R-:W5:Y:S02]  /*1ec70*/  LD.E.128 R60, desc[UR6][R60.64] ;  /* 0x000000063c3c7980 */ /* 0x000f64000c101d00 */
[C---:B------:R-:W-:Y:S01]  /*1ec80*/  IMAD R79, R230.reuse, UR5, R79 ;  /* 0x00000005e64f7c24 */ /* 0x040fe2000f8e024f */
[--C-:B------:R-:W-:Y:S01]  /*1ec90*/  SHF.R.S32.HI R0, RZ, 0x1f, R3.reuse ;  /* 0x0000001fff007819 */ /* 0x100fe20000011403 */
[----:B------:R-:W-:Y:S01]  /*1eca0*/  IMAD.MOV R77, RZ, RZ, -R3 ;  /* 0x000000ffff4d7224 */ /* 0x000fe200078e0a03 */
[----:B------:R-:W5:Y:S01]  /*1ecb0*/  LD.E.128 R64, desc[UR6][R64.64] ;  /* 0x0000000640407980 */ /* 0x000f62000c101d00 */
[----:B------:R-:W-:Y:S01]  /*1ecc0*/  IMAD.WIDE.U32 R230, R230, UR4, R20 ;  /* 0x00000004e6e67c25 */ /* 0x000fe2000f8e0014 */
[----:B------:R-:W-:-:S02]  /*1ecd0*/  ULDC.64 UR4, c[0x0][0xae0] ;  /* 0x0002b80000047ab9 */ /* 0x000fc40000000a00 */
[----:B------:R-:W5:Y:S01]  /*1ece0*/  LD.E.128 R68, desc[UR6][R68.64] ;  /* 0x0000000644447980 */ /* 0x000f62000c101d00 */
[----:B------:R-:W-:Y:S02]  /*1ecf0*/  IMAD R0, R0, UR4, RZ ;  /* 0x0000000400007c24 */ /* 0x000fe4000f8e02ff */
[----:B------:R-:W-:Y:S01]  /*1ed00*/  IMAD R77, R78, R77, R76 ;  /* 0x0000004d4e4d7224 */ /* 0x000fe200078e024c */
[----:B------:R-:W5:Y:S01]  /*1ed10*/  LD.E.128 R72, desc[UR6][R72.64] ;  /* 0x0000000648487980 */ /* 0x000f62000c101d00 */
[----:B------:R-:W-:Y:S02]  /*1ed20*/  IMAD.IADD R231, R231, 0x1, R79 ;  /* 0x00000001e7e77824 */ /* 0x000fe400078e024f */
[C---:B------:R-:W-:Y:S01]  /*1ed30*/  IMAD R79, R3.reuse, UR5, R0 ;  /* 0x00000005034f7c24 */ /* 0x040fe2000f8e0200 */
[----:B------:R-:W-:Y:S01]  /*1ed40*/  @!PT LDS RZ, [RZ] ;  /* 0x00000000fffff984 */ /* 0x000fe20000000800 */
[----:B------:R-:W-:Y:S01]  /*1ed50*/  @!PT LDS RZ, [RZ] ;  /* 0x00000000fffff984 */ /* 0x000fe20000000800 */
[----:B------:R-:W-:Y:S01]  /*1ed60*/  @!PT LDS RZ, [RZ] ;  /* 0x00000000fffff984 */ /* 0x000fe20000000800 */
[----:B------:R-:W-:Y:S01]  /*1ed70*/  @!PT LDS RZ, [RZ] ;  /* 0x00000000fffff984 */ /* 0x000fe20000000800 */
[----:B------:R0:W-:Y:S06]  /*1ed80*/  MEMBAR.ALL.CTA ;  /* 0x0000000000007992 */ /* 0x0001ec0000008000 */
[----:B0-----:R-:W0:Y:S01]  /*1ed90*/  FENCE.VIEW.ASYNC.S ;  /* 0x00000000000073c6 */ /* 0x001e220000000000 */
[----:B------:R-:W-:Y:S01]  /*1eda0*/  SHF.R.S32.HI R0, RZ, 0x1f, R77 ;  /* 0x0000001fff007819 */ /* 0x000fe2000001144d */
[----:B------:R-:W-:Y:S01]  /*1edb0*/  IMAD.WIDE.U32 R20, R3, UR4, R230 ;  /* 0x0000000403147c25 */ /* 0x000fe2000f8e00e6 */
[----:B------:R-:W-:-:S03]  /*1edc0*/  ULDC.64 UR4, c[0x0][0xad8] ;  /* 0x0002b60000047ab9 */ /* 0x000fc60000000a00 */
[----:B------:R-:W-:Y:S02]  /*1edd0*/  IMAD.IADD R21, R21, 0x1, R79 ;  /* 0x0000000115157824 */ /* 0x000fe400078e024f */
[----:B------:R-:W-:Y:S02]  /*1ede0*/  IMAD R0, R0, UR4, RZ ;  /* 0x0000000400007c24 */ /* 0x000fe4000f8e02ff */
[----:B------:R-:W-:Y:S01]  /*1edf0*/  IMAD.WIDE.U32 R20, R77, UR4, R20 ;  /* 0x000000044d147c25 */ /* 0x000fe2000f8e0014 */
[----:B------:R-:W-:-:S03]  /*1ee00*/  ISETP.GE.AND P2, PT, R85, R2, PT ;  /* 0x000000025500720c */ /* 0x000fc60003f46270 */
[----:B------:R-:W-:Y:S01]  /*1ee10*/  IMAD R79, R77, UR5, R0 ;  /* 0x000000054d4f7c24 */ /* 0x000fe2000f8e0200 */
[----:B------:R-:W-:Y:S01]  /*1ee20*/  ULDC.64 UR4, c[0x0][0xa80] ;  /* 0x0002a00000047ab9 */ /* 0x000fe20000000a00 */
[----:B------:R-:W-:Y:S02]  /*1ee30*/  IADD3 R0, R18, 0x38820, RZ ;  /* 0x0003882012007810 */ /* 0x000fe40007ffe0ff */
[----:B------:R-:W-:Y:S01]  /*1ee40*/  IMAD.IADD R21, R21, 0x1, R79 ;  /* 0x0000000115157824 */ /* 0x000fe200078e024f */
[C---:B------:R-:W-:Y:S01]  /*1ee50*/  LEA R82, P3, R20.reuse, UR4, 0x1 ;  /* 0x0000000414527c11 */ /* 0x040fe2000f8608ff */
[----:B------:R-:W-:Y:S01]  /*1ee60*/  VIADD R3, R85, 0x20 ;  /* 0x0000002055037836 */ /* 0x000fe20000000000 */
[----:B------:R-:W-:Y:S02]  /*1ee70*/  PRMT R0, RZ, 0x654, R0 ;  /* 0x00000654ff007816 */ /* 0x000fe40000000000 */
[----:B------:R-:W-:Y:S02]  /*1ee80*/  LEA.HI.X R83, R20, UR5, R21, 0x1, P3 ;  /* 0x0000000514537c11 */ /* 0x000fe400098f0c15 */
[-C--:B------:R-:W-:Y:S01]  /*1ee90*/  ISETP.GE.AND P1, PT, R3, R2.reuse, PT ;  /* 0x000000020300720c */ /* 0x080fe20003f26270 */
[----:B------:R-:W-:Y:S01]  /*1eea0*/  VIADD R3, R85, 0x40 ;  /* 0x0000004055037836 */ /* 0x000fe20000000000 */
[----:B0-----:R0:W-:Y:S01]  /*1eeb0*/  SYNCS.ARRIVE.TRANS64.RED.A1T0 RZ, [R0+URZ], RZ ;  /* 0x000000ff00ff79a7 */ /* 0x0011e2000810043f */
[----:B------:R1:W2:Y:S03]  /*1eec0*/  SHFL.IDX PT, R80, R82, RZ, 0x181f ;  /* 0x00181fff52507589 */ /* 0x0002a600000e0000 */
[----:B------:R-:W-:Y:S01]  /*1eed0*/  ISETP.GE.AND P0, PT, R3, R2, PT ;  /* 0x000000020300720c */ /* 0x000fe20003f06270 */
[----:B0-----:R1:W0:Y:S01]  /*1eee0*/  SHFL.IDX PT, R0, R83, RZ, 0x181f ;  /* 0x00181fff53007589 */ /* 0x00122200000e0000 */
[----:B------:R-:W-:Y:S11]  /*1eef0*/  @P2 BRA `(.L_x_855) ;  /* 0x0000000000482947 */ /* 0x000ff60003800000 */
[----:B------:R-:W-:Y:S01]  /*1ef00*/  ULDC UR4, c[0x0][0xac8] ;  /* 0x0002b20000047ab9 */ /* 0x000fe20000000800 */
[----:B------:R-:W-:Y:S01]  /*1ef10*/  ULDC.64 UR6, c[0x0][0x208] ;  /* 0x0000820000067ab9 */ /* 0x000fe20000000a00 */
[----:B------:R-:W-:Y:S02]  /*1ef20*/  ISETP.GE.AND P5, PT, R16, UR4, PT ;  /* 0x0000000410007c0c */ /* 0x000fe4000bfa6270 */
[----:B------:R-:W-:Y:S02]  /*1ef30*/  ISETP.GE.AND P4, PT, R213, UR4, PT ;  /* 0x00000004d5007c0c */ /* 0x000fe4000bf86270 */
[----:B------:R-:W-:Y:S02]  /*1ef40*/  ISETP.GE.AND P3, PT, R218, UR4, PT ;  /* 0x00000004da007c0c */ /* 0x000fe4000bf66270 */
[----:B------:R-:W-:-:S07]  /*1ef50*/  ISETP.GE.AND P2, PT, R219, UR4, PT ;  /* 0x00000004db007c0c */ /* 0x000fce000bf46270 */
[----:B--2---:R-:W-:-:S04]  /*1ef60*/  @!P5 LEA R20, P6, R16, R80, 0x1 ;  /* 0x000000501014d211 */ /* 0x004fc800078c08ff */
[----:B0-----:R-:W-:Y:S02]  /*1ef70*/  @!P5 LEA.HI.X R21, R16, R0, R17, 0x1, P6 ;  /* 0x000000001015d211 */ /* 0x001fe400030f0c11 */
        /* <DEDUP_REMOVED lines=10> */
.L_x_855:
[----:B------:R-:W-:Y:S05]  /*1f020*/  BSYNC B1 ;  /* 0x0000000000017941 */ /* 0x000fea0003800000 */
.L_x_854:
[----:B0-----:R0:W4:Y:S01]  /*1f030*/  SHFL.IDX PT, R0, R83, 0x1, 0x181f ;  /* 0x00381f0053007f89 */ /* 0x00112200000e0000 */
[----:B------:R-:W-:Y:S03]  /*1f040*/  BSSY B1, `(.L_x_856) ;  /* 0x0000015000017945 */ /* 0x000fe60003800000 */
[----:B---3-5:R0:W3:Y:S01]  /*1f050*/  SHFL.IDX PT, R28, R82, 0x1, 0x181f ;  /* 0x00381f00521c7f89 */ /* 0x0280e200000e0000 */
[----:B------:R-:W-:Y:S05]  /*1f060*/  @P1 BRA `(.L_x_857) ;  /* 0x0000000000481947 */ /* 0x000fea0003800000 */
[----:B------:R-:W-:Y:S01]  /*1f070*/  ULDC UR4, c[0x0][0xac8] ;  /* 0x0002b20000047ab9 */ /* 0x000fe20000000800 */
[----:B------:R-:W-:Y:S01]  /*1f080*/  ULDC.64 UR6, c[0x0][0x208] ;  /* 0x0000820000067ab9 */ /* 0x000fe20000000a00 */
[----:B------:R-:W-:Y:S02]  /*1f090*/  ISETP.GE.AND P4, PT, R16, UR4, PT ;  /* 0x0000000410007c0c */ /* 0x000fe4000bf86270 */
[----:B------:R-:W-:Y:S02]  /*1f0a0*/  ISETP.GE.AND P3, PT, R213, UR4, PT ;  /* 0x00000004d5007c0c */ /* 0x000fe4000bf66270 */
[----:B------:R-:W-:Y:S02]  /*1f0b0*/  ISETP.GE.AND P2, PT, R218, UR4, PT ;  /* 0x00000004da007c0c */ /* 0x000fe4000bf46270 */
[----:B------:R-:W-:-:S07]  /*1f0c0*/  ISETP.GE.AND P1, PT, R219, UR4, PT ;  /* 0x00000004db007c0c */ /* 0x000fce000bf26270 */
[CC--:B---3--:R-:W-:Y:S02]  /*1f0d0*/  @!P4 LEA R4, P6, R16.reuse, R28.reuse, 0x1 ;  /* 0x0000001c1004c211 */ /* 0x0c8fe400078c08ff */
        /* <DEDUP_REMOVED lines=11> */
.L_x_857:
[----:B------:R-:W-:Y:S05]  /*1f190*/  BSYNC B1 ;  /* 0x0000000000017941 */ /* 0x000fea0003800000 */
.L_x_856:
[----:B----4-:R4:W0:Y:S01]  /*1f1a0*/  SHFL.IDX PT, R0, R83, 0x2, 0x181f ;  /* 0x00581f0053007f89 */ /* 0x01082200000e0000 */
[----:B------:R-:W-:Y:S03]  /*1f1b0*/  BSSY B1, `(.L_x_858) ;  /* 0x0000015000017945 */ /* 0x000fe60003800000 */
[----:B---3--:R4:W3:Y:S01]  /*1f1c0*/  SHFL.IDX PT, R10, R82, 0x2, 0x181f ;  /* 0x00581f00520a7f89 */ /* 0x0088e200000e0000 */
[----:B------:R-:W-:Y:S05]  /*1f1d0*/  @P0 BRA `(.L_x_859) ;  /* 0x0000000000480947 */ /* 0x000fea0003800000 */
[----:B------:R-:W-:Y:S01]  /*1f1e0*/  ULDC UR4, c[0x0][0xac8] ;  /* 0x0002b20000047ab9 */ /* 0x000fe20000000800 */
[----:B------:R-:W-:Y:S01]  /*1f1f0*/  ULDC.64 UR6, c[0x0][0x208] ;  /* 0x0000820000067ab9 */ /* 0x000fe20000000a00 */
[----:B------:R-:W-:Y:S02]  /*1f200*/  ISETP.GE.AND P3, PT, R16, UR4, PT ;  /* 0x0000000410007c0c */ /* 0x000fe4000bf66270 */
[----:B------:R-:W-:Y:S02]  /*1f210*/  ISETP.GE.AND P2, PT, R213, UR4, PT ;  /* 0x00000004d5007c0c */ /* 0x000fe4000bf46270 */
[----:B------:R-:W-:Y:S02]  /*1f220*/  ISETP.GE.AND P1, PT, R218, UR4, PT ;  /* 0x00000004da007c0c */ /* 0x000fe4000bf26270 */
[----:B------:R-:W-:-:S07]  /*1f230*/  ISETP.GE.AND P0, PT, R219, UR4, PT ;  /* 0x00000004db007c0c */ /* 0x000fce000bf06270 */
[-C--:B---3--:R-:W-:Y:S02]  /*1f240*/  @!P3 LEA R4, P6, R16, R10.reuse, 0x1 ;  /* 0x0000000a1004b211 */ /* 0x088fe400078c08ff */
[-C--:B------:R-:W-:Y:S02]  /*1f250*/  @!P2 LEA R6, P5, R235, R10.reuse, 0x1 ;  /* 0x0000000aeb06a211 */ /* 0x080fe400078a08ff */
[----:B------:R-:W-:Y:S02]  /*1f260*/  @!P1 LEA R8, P4, R218, R10, 0x1 ;  /* 0x0000000ada089211 */ /* 0x000fe400078808ff */
[----:B0-----:R-:W-:Y:S02]  /*1f270*/  @!P3 LEA.HI.X R5, R16, R0, R17, 0x1, P6 ;  /* 0x000000001005b211 */ /* 0x001fe400030f0c11 */
        /* <DEDUP_REMOVED lines=8> */
.L_x_859:
[----:B------:R-:W-:Y:S05]  /*1f300*/  BSYNC B1 ;  /* 0x0000000000017941 */ /* 0x000fea0003800000 */
.L_x_858:
[----:B------:R-:W-:Y:S01]  /*1f310*/  IADD3 R3, R85, 0x60, RZ ;  /* 0x0000006055037810 */ /* 0x000fe20007ffe0ff */
[----:B01--4-:R-:W0:Y:S03]  /*1f320*/  SHFL.IDX PT, R83, R83, 0x3, 0x181f ;  /* 0x00781f0053537f89 */ /* 0x013e2600000e0000 */
[----:B------:R-:W-:Y:S01]  /*1f330*/  ISETP.GE.AND P0, PT, R3, R2, PT ;  /* 0x000000020300720c */ /* 0x000fe20003f06270 */
[----:B------:R-:W1:-:S12]  /*1f340*/  SHFL.IDX PT, R82, R82, 0x3, 0x181f ;  /* 0x00781f0052527f89 */ /* 0x000e5800000e0000 */
[----:B------:R-:W-:Y:S05]  /*1f350*/  @P0 BRA `(.L_x_860) ;  /* 0x0000000c00b80947 */ /* 0x000fea0003800000 */
[----:B------:R-:W-:Y:S01]  /*1f360*/  ULDC UR4, c[0x0][0xac8] ;  /* 0x0002b20000047ab9 */ /* 0x000fe20000000800 */
[----:B------:R-:W-:Y:S01]  /*1f370*/  ULDC.64 UR6, c[0x0][0x208] ;  /* 0x0000820000067ab9 */ /* 0x000fe20000000a00 */
[----:B------:R-:W-:Y:S02]  /*1f380*/  ISETP.GE.AND P3, PT, R16, UR4, PT ;  /* 0x0000000410007c0c */ /* 0x000fe4000bf66270 */
[----:B------:R-:W-:Y:S02]  /*1f390*/  ISETP.GE.AND P4, PT, R213, UR4, PT ;  /* 0x00000004d5007c0c */ /* 0x000fe4000bf86270 */
[----:B------:R-:W-:-:S09]  /*1f3a0*/  ISETP.GE.AND P5, PT, R218, UR4, PT ;  /* 0x00000004da007c0c */ /* 0x000fd2000bfa6270 */
[CC--:B-1----:R-:W-:Y:S02]  /*1f3b0*/  @!P3 LEA R2, P0, R16.reuse, R82.reuse, 0x1 ;  /* 0x000000521002b211 */ /* 0x0c2fe400078008ff */
[-C--:B------:R-:W-:Y:S02]  /*1f3c0*/  @!P4 LEA R4, P1, R235, R82.reuse, 0x1 ;  /* 0x00000052eb04c211 */ /* 0x080fe400078208ff */
[-C--:B0-----:R-:W-:Y:S02]  /*1f3d0*/  @!P3 LEA.HI.X R3, R16, R83.reuse, R17, 0x1, P0 ;  /* 0x000000531003b211 */ /* 0x081fe400000f0c11 */
        /* <DEDUP_REMOVED lines=8> */
[----:B0-----:R-:W-:Y:S01]  /*1f460*/  LEA R2, P0, R219, R82, 0x1 ;  /* 0x00000052db027211 */ /* 0x001fe200078008ff */
[----:B------:R-:W-:-:S03]  /*1f470*/  ULDC.64 UR4, c[0x0][0x208] ;  /* 0x0000820000047ab9 */ /* 0x000fc60000000a00 */
[----:B------:R-:W-:-:S05]  /*1f480*/  LEA.HI.X R3, R219, R83, R84, 0x1, P0 ;  /* 0x00000053db037211 */ /* 0x000fca00000f0c54 */
[----:B------:R0:W-:Y:S01]  /*1f490*/  ST.E.128 desc[UR4][R2.64], R72 ;  /* 0x0000004802007985 */ /* 0x0001e2000c101d04 */
[----:B------:R-:W-:Y:S05]  /*1f4a0*/  BRA `(.L_x_860) ;  /* 0x0000000c00647947 */ /* 0x000fea0003800000 */
.L_x_852:
[----:B------:R-:W2:Y:S01]  /*1f4b0*/  LDL R7, [R1+0x60] ;  /* 0x0000600001077983 */ /* 0x000ea20000100800 */
[----:B------:R-:W-:Y:S01]  /*1f4c0*/  ULDC.64 UR4, c[0x0][0xc00] ;  /* 0x0003000000047ab9 */ /* 0x000fe20000000a00 */
[----:B------:R-:W3:Y:S01]  /*1f4d0*/  LDC R21, c[0x0][0xbe8] ;  /* 0x0002fa00ff157b82 */ /* 0x000ee20000000800 */
[----:B------:R-:W-:Y:S01]  /*1f4e0*/  ISETP.NE.U32.AND P0, PT, RZ, UR4, PT ;  /* 0x00000004ff007c0c */ /* 0x000fe2000bf05070 */
[----:B------:R-:W-:Y:S01]  /*1f4f0*/  IMAD.MOV.U32 R6, RZ, RZ, RZ ;  /* 0x000000ffff067224 */ /* 0x000fe200078e00ff */
[----:B------:R-:W-:Y:S01]  /*1f500*/  IADD3 R2, P1, R233, UR4, RZ ;  /* 0x00000004e9027c10 */ /* 0x000fe2000ff3e0ff */
[----:B------:R-:W-:Y:S01]  /*1f510*/  ULDC.64 UR6, c[0x0][0x208] ;  /* 0x0000820000067ab9 */ /* 0x000fe20000000a00 */
[----:B------:R-:W-:Y:S01]  /*1f520*/  ISETP.NE.AND.EX P0, PT, RZ, UR5, PT, P0 ;  /* 0x00000005ff007c0c */ /* 0x000fe2000bf05300 */
[----:B------:R-:W4:Y:S02]  /*1f530*/  S2R R8, SR_TID.X ;  /* 0x0000000000087919 */ /* 0x000f240000002100 */
[----:B----4-:R-:W-:-:S04]  /*1f540*/  IADD3 R8, R8, -0x80, RZ ;  /* 0xffffff8008087810 */ /* 0x010fc80007ffe0ff */
[----:B------:R-:W-:Y:S02]  /*1f550*/  ISETP.GE.AND P3, PT, R8, 0x80, PT ;  /* 0x000000800800780c */ /* 0x000fe40003f66270 */
[----:B--2---:R-:W-:-:S04]  /*1f560*/  SHF.L.U64.HI R0, R230, 0x2, R7 ;  /* 0x00000002e6007819 */ /* 0x004fc80000010207 */
[----:B------:R-:W-:Y:S01]  /*1f570*/  IADD3.X R3, R0, UR5, RZ, P1, !PT ;  /* 0x0000000500037c10 */ /* 0x000fe20008ffe4ff */
[----:B------:R-:W-:Y:S02]  /*1f580*/  ULDC.64 UR4, c[0x0][0xc08] ;  /* 0x0003020000047ab9 */ /* 0x000fe40000000a00 */
[----:B------:R-:W-:Y:S02]  /*1f590*/  ISETP.NE.U32.AND P1, PT, RZ, UR4, PT ;  /* 0x00000004ff007c0c */ /* 0x000fe4000bf25070 */
[----:B------:R2:W5:Y:S02]  /*1f5a0*/  @P0 LDG.E R6, desc[UR6][R2.64] ;  /* 0x0000000602060981 */ /* 0x000564000c1e1900 */
[----:B------:R-:W-:-:S13]  /*1f5b0*/  ISETP.NE.AND.EX P1, PT, RZ, UR5, PT, P1 ;  /* 0x00000005ff007c0c */ /* 0x000fda000bf25310 */
[----:B------:R-:W-:Y:S01]  /*1f5c0*/  @P1 IADD3 R4, P2, R233, UR4, RZ ;  /* 0x00000004e9041c10 */ /* 0x000fe2000ff5e0ff */
[----:B------:R-:W-:-:S03]  /*1f5d0*/  ULDC UR4, c[0x0][0xa88] ;  /* 0x0002a20000047ab9 */ /* 0x000fc60000000800 */
[----:B------:R-:W-:Y:S01]  /*1f5e0*/  @P1 IADD3.X R5, R0, UR5, RZ, P2, !PT ;  /* 0x0000000500051c10 */ /* 0x000fe200097fe4ff */
[----:B------:R-:W-:Y:S01]  /*1f5f0*/  IMAD.U32 R0, RZ, RZ, UR4 ;  /* 0x00000004ff007e24 */ /* 0x000fe2000f8e00ff */
[----:B---3--:R-:W-:-:S05]  /*1f600*/  ISETP.NE.AND P2, PT, R21, 0x1, PT ;  /* 0x000000011500780c */ /* 0x008fca0003f45270 */
[----:B------:R2:W5:Y:S08]  /*1f610*/  @P1 LDG.E R0, desc[UR6][R4.64] ;  /* 0x0000000604001981 */ /* 0x000570000c1e1900 */
[----:B------:R-:W3:Y:S08]  /*1f620*/  @P2 LDC R20, c[0x0][0xbec] ;  /* 0x0002fb00ff142b82 */ /* 0x000ef00000000800 */
[----:B------:R-:W4:Y:S01]  /*1f630*/  @P2 LDC R25, c[0x0][0xbf0] ;  /* 0x0002fc00ff192b82 */ /* 0x000f220000000800 */
[----:B--2---:R-:W-:Y:S05]  /*1f640*/  @P1 BRA `(.L_x_861) ;  /* 0x0000000000141947 */ /* 0x004fea0003800000 */
[----:B------:R-:W-:Y:S05]  /*1f650*/  @!P0 BRA `(.L_x_861) ;  /* 0x0000000000108947 */ /* 0x000fea0003800000 */
[----:B------:R-:W-:Y:S02]  /*1f660*/  ULDC.64 UR4, c[0x0][0x208] ;  /* 0x0000820000047ab9 */ /* 0x000fe40000000a00 */
[----:B------:R-:W2:Y:S04]  /*1f670*/  LDG.E R5, desc[UR4][R2.64] ;  /* 0x0000000402057981 */ /* 0x000ea8000c1e1900 */
[----:B-----5:R-:W2:Y:S02]  /*1f680*/  LDG.E R0, desc[UR4][R2.64+0x4] ;  /* 0x0000040402007981 */ /* 0x020ea4000c1e1900 */
[----:B--2---:R-:W-:-:S07]  /*1f690*/  IMAD.IADD R0, R0, 0x1, -R5 ;  /* 0x0000000100007824 */ /* 0x004fce00078e0a05 */
.L_x_861:
[----:B------:R-:W-:Y:S01]  /*1f6a0*/  BSSY B1, `(.L_x_862) ;  /* 0x000002f000017945 */ /* 0x000fe20003800000 */
[----:B------:R-:W-:Y:S02]  /*1f6b0*/  SHF.R.S32.HI R12, RZ, 0x1f, R231 ;  /* 0x0000001fff0c7819 */ /* 0x000fe400000114e7 */
[----:B------:R-:W-:Y:S02]  /*1f6c0*/  SEL R13, R230, RZ, !P0 ;  /* 0x000000ffe60d7207 */ /* 0x000fe40004000000 */
[----:B------:R-:W-:Y:S02]  /*1f6d0*/  SEL R14, R7, RZ, !P0 ;  /* 0x000000ff070e7207 */ /* 0x000fe40004000000 */
[----:B-----5:R-:W-:Y:S01]  /*1f6e0*/  SHF.R.S32.HI R11, RZ, 0x1f, R6 ;  /* 0x0000001fff0b7819 */ /* 0x020fe20000011406 */
[----:B------:R-:W-:Y:S06]  /*1f6f0*/  @P3 BRA `(.L_x_863) ;  /* 0x0000000000a43947 */ /* 0x000fec0003800000 */
[----:B------:R-:W2:Y:S01]  /*1f700*/  S2R R2, SR_TID.X ;  /* 0x0000000000027919 */ /* 0x000ea20000002100 */
[----:B------:R-:W5:Y:S02]  /*1f710*/  LDC R9, c[0x0][0xbe8] ;  /* 0x0002fa00ff097b82 */ /* 0x000f640000000800 */
[----:B-----5:R-:W-:Y:S02]  /*1f720*/  IMAD R3, R0, R9, RZ ;  /* 0x0000000900037224 */ /* 0x020fe400078e02ff */
[----:B--2---:R-:W-:-:S05]  /*1f730*/  IMAD R2, R237, 0x80, R2 ;  /* 0x00000080ed027824 */ /* 0x004fca00078e0202 */
[----:B------:R-:W-:-:S04]  /*1f740*/  IADD3 R10, R2, -0x80, RZ ;  /* 0xffffff80020a7810 */ /* 0x000fc80007ffe0ff */
[----:B------:R-:W-:-:S13]  /*1f750*/  ISETP.GE.AND P0, PT, R10, R3, PT ;  /* 0x000000030a00720c */ /* 0x000fda0003f06270 */
[----:B------:R-:W-:Y:S05]  /*1f760*/  @P0 BRA `(.L_x_863) ;  /* 0x0000000000880947 */ /* 0x000fea0003800000 */
[----:B------:R-:W-:Y:S01]  /*1f770*/  ISETP.NE.AND P0, PT, R9, 0x1, PT ;  /* 0x000000010900780c */ /* 0x000fe20003f05270 */
[----:B------:R-:W-:Y:S01]  /*1f780*/  ULDC.64 UR4, c[0x0][0xb90] ;  /* 0x0002e40000047ab9 */ /* 0x000fe20000000a00 */
[----:B------:R-:W-:Y:S01]  /*1f790*/  MOV R3, R11 ;  /* 0x0000000b00037202 */ /* 0x000fe20000000f00 */
[----:B------:R-:W-:Y:S01]  /*1f7a0*/  IMAD R8, R12, UR4, RZ ;  /* 0x000000040c087c24 */ /* 0x000fe2000f8e02ff */
[----:B------:R-:W-:Y:S01]  /*1f7b0*/  ULDC.64 UR6, c[0x0][0x208] ;  /* 0x0000820000067ab9 */ /* 0x000fe20000000a00 */
[----:B------:R-:W-:Y:S02]  /*1f7c0*/  IMAD.MOV.U32 R2, RZ, RZ, R6 ;  /* 0x000000ffff027224 */ /* 0x000fe400078e0006 */
[----:B------:R-:W-:Y:S02]  /*1f7d0*/  IMAD.MOV.U32 R5, RZ, RZ, R10 ;  /* 0x000000ffff057224 */ /* 0x000fe400078e000a */
[----:B------:R-:W-:-:S04]  /*1f7e0*/  IMAD.WIDE.U32 R2, R231, UR4, R2 ;  /* 0x00000004e7027c25 */ /* 0x000fc8000f8e0002 */
[----:B------:R-:W2:Y:S08]  /*1f7f0*/  @P0 LDC R7, c[0x0][0xbec] ;  /* 0x0002fb00ff070b82 */ /* 0x000eb00000000800 */
[----:B------:R-:W5:Y:S01]  /*1f800*/  @P0 LDC R15, c[0x0][0xbf0] ;  /* 0x0002fc00ff0f0b82 */ /* 0x000f620000000800 */
[----:B--2---:R-:W-:-:S04]  /*1f810*/  @P0 IMAD.HI.U32 R4, R10, R7, RZ ;  /* 0x000000070a040227 */ /* 0x004fc800078e00ff */
[----:B------:R-:W-:Y:S01]  /*1f820*/  IMAD R7, R231, UR5, R8 ;  /* 0x00000005e7077c24 */ /* 0x000fe2000f8e0208 */
[----:B------:R-:W-:Y:S01]  /*1f830*/  ULDC.64 UR4, c[0x0][0xb98] ;  /* 0x0002e60000047ab9 */ /* 0x000fe20000000a00 */
[----:B-----5:R-:W-:Y:S02]  /*1f840*/  @P0 SHF.R.U32.HI R5, RZ, R15, R4 ;  /* 0x0000000fff050219 */ /* 0x020fe40000011604 */
[----:B------:R-:W-:Y:S02]  /*1f850*/  IMAD.IADD R3, R3, 0x1, R7 ;  /* 0x0000000103037824 */ /* 0x000fe400078e0207 */
[----:B------:R-:W-:Y:S02]  /*1f860*/  IMAD R4, R14, UR4, RZ ;  /* 0x000000040e047c24 */ /* 0x000fe4000f8e02ff */
[----:B------:R-:W-:Y:S02]  /*1f870*/  IMAD.MOV R7, RZ, RZ, -R5 ;  /* 0x000000ffff077224 */ /* 0x000fe400078e0a05 */
[----:B------:R-:W-:-:S04]  /*1f880*/  IMAD.WIDE.U32 R2, R13, UR4, R2 ;  /* 0x000000040d027c25 */ /* 0x000fc8000f8e0002 */
[----:B------:R-:W-:Y:S01]  /*1f890*/  IMAD R7, R9, R7, R10 ;  /* 0x0000000709077224 */ /* 0x000fe200078e020a */
[----:B------:R-:W-:Y:S01]  /*1f8a0*/  SHF.R.S32.HI R9, RZ, 0x1f, R5 ;  /* 0x0000001fff097819 */ /* 0x000fe20000011405 */
[----:B------:R-:W-:Y:S01]  /*1f8b0*/  IMAD R8, R13, UR5, R4 ;  /* 0x000000050d087c24 */ /* 0x000fe2000f8e0204 */
[----:B------:R-:W-:Y:S01]  /*1f8c0*/  IADD3 R2, P0, R5, R2, RZ ;  /* 0x0000000205027210 */ /* 0x000fe20007f1e0ff */
        /* <DEDUP_REMOVED lines=9> */
[----:B------:R-:W-:Y:S01]  /*1f960*/  LEA.HI.X R5, R2, UR5, R3, 0x2, P0 ;  /* 0x0000000502057c11 */ /* 0x000fe200080f1403 */
[----:B------:R-:W-:-:S05]  /*1f970*/  IMAD.MOV.U32 R3, RZ, RZ, -0x800000 ;  /* 0xff800000ff037424 */ /* 0x000fca00078e00ff */
[----:B------:R2:W-:Y:S02]  /*1f980*/  STG.E desc[UR6][R4.64], R3 ;  /* 0x0000000304007986 */ /* 0x0005e4000c101906 */
.L_x_863:
[----:B------:R-:W-:Y:S05]  /*1f990*/  BSYNC B1 ;  /* 0x0000000000017941 */ /* 0x000fea0003800000 */
.L_x_862:
[----:B------:R-:W-:Y:S01]  /*1f9a0*/  ULDC.64 UR4, c[0x0][0xaa0] ;  /* 0x0002a80000047ab9 */ /* 0x000fe20000000a00 */
[----:B--2---:R-:W-:Y:S01]  /*1f9b0*/  IMAD R4, R232, 0x20, R212 ;  /* 0x00000020e8047824 */ /* 0x004fe200078e02d4 */
[----:B------:R-:W-:Y:S01]  /*1f9c0*/  BSSY B1, `(.L_x_864) ;  /* 0x0000042000017945 */ /* 0x000fe20003800000 */
[----:B------:R-:W-:Y:S01]  /*1f9d0*/  IMAD R3, R11, UR4, RZ ;  /* 0x000000040b037c24 */ /* 0x000fe2000f8e02ff */
[----:B------:R-:W-:Y:S01]  /*1f9e0*/  SHF.R.S32.HI R8, RZ, 0x1f, R219 ;  /* 0x0000001fff087819 */ /* 0x000fe200000114db */
[----:B------:R-:W-:Y:S02]  /*1f9f0*/  IMAD R9, R237, 0x80, R4 ;  /* 0x00000080ed097824 */ /* 0x000fe400078e0204 */
[C---:B------:R-:W-:Y:S02]  /*1fa00*/  IMAD R5, R6.reuse, UR5, R3 ;  /* 0x0000000506057c24 */ /* 0x040fe4000f8e0203 */
[----:B------:R-:W-:Y:S01]  /*1fa10*/  IMAD.WIDE.U32 R2, R6, UR4, RZ ;  /* 0x0000000406027c25 */ /* 0x000fe2000f8e00ff */
[----:B------:R-:W-:-:S03]  /*1fa20*/  ULDC.64 UR4, c[0x0][0xae8] ;  /* 0x0002ba0000047ab9 */ /* 0x000fc60000000a00 */
[----:B------:R-:W-:Y:S01]  /*1fa30*/  IMAD R6, R12, UR4, RZ ;  /* 0x000000040c067c24 */ /* 0x000fe2000f8e02ff */
[----:B------:R-:W-:Y:S01]  /*1fa40*/  IADD3 R3, R3, R5, RZ ;  /* 0x0000000503037210 */ /* 0x000fe20007ffe0ff */
[----:B---3--:R-:W-:-:S04]  /*1fa50*/  @P2 IMAD.HI.U32 R4, R9, R20, RZ ;  /* 0x0000001409042227 */ /* 0x008fc800078e00ff */
[C---:B------:R-:W-:Y:S02]  /*1fa60*/  IMAD R7, R231.reuse, UR5, R6 ;  /* 0x00000005e7077c24 */ /* 0x040fe4000f8e0206 */
[----:B------:R-:W-:Y:S01]  /*1fa70*/  IMAD.WIDE.U32 R2, R231, UR4, R2 ;  /* 0x00000004e7027c25 */ /* 0x000fe2000f8e0002 */
[----:B------:R-:W-:-:S03]  /*1fa80*/  ULDC.64 UR4, c[0x0][0xaf0] ;  /* 0x0002bc0000047ab9 */ /* 0x000fc60000000a00 */
[----:B------:R-:W-:Y:S01]  /*1fa90*/  IMAD.MOV.U32 R5, RZ, RZ, R9 ;  /* 0x000000ffff057224 */ /* 0x000fe200078e0009 */
[----:B------:R-:W-:Y:S01]  /*1faa0*/  IADD3 R3, R3, R7, RZ ;  /* 0x0000000703037210 */ /* 0x000fe20007ffe0ff */
[----:B------:R-:W-:Y:S01]  /*1fab0*/  IMAD R6, R14, UR4, RZ ;  /* 0x000000040e067c24 */ /* 0x000fe2000f8e02ff */
[----:B----4-:R-:W-:-:S03]  /*1fac0*/  @P2 SHF.R.U32.HI R5, RZ, R25, R4 ;  /* 0x00000019ff052219 */ /* 0x010fc60000011604 */
[C---:B------:R-:W-:Y:S01]  /*1fad0*/  IMAD R7, R13.reuse, UR5, R6 ;  /* 0x000000050d077c24 */ /* 0x040fe2000f8e0206 */
[----:B------:R-:W-:Y:S01]  /*1fae0*/  SHF.R.S32.HI R4, RZ, 0x1f, R5 ;  /* 0x0000001fff047819 */ /* 0x000fe20000011405 */
[----:B------:R-:W-:Y:S01]  /*1faf0*/  IMAD.WIDE.U32 R2, R13, UR4, R2 ;  /* 0x000000040d027c25 */ /* 0x000fe2000f8e0002 */
[----:B------:R-:W-:-:S03]  /*1fb00*/  ULDC.64 UR4, c[0x0][0xae0] ;  /* 0x0002b80000047ab9 */ /* 0x000fc60000000a00 */
[----:B------:R-:W-:Y:S02]  /*1fb10*/  IMAD.MOV R6, RZ, RZ, -R5 ;  /* 0x000000ffff067224 */ /* 0x000fe400078e0a05 */
[----:B------:R-:W-:Y:S02]  /*1fb20*/  IMAD.IADD R3, R3, 0x1, R7 ;  /* 0x0000000103037824 */ /* 0x000fe400078e0207 */
[----:B------:R-:W-:Y:S02]  /*1fb30*/  IMAD R4, R4, UR4, RZ ;  /* 0x0000000404047c24 */ /* 0x000fe4000f8e02ff */
[----:B------:R-:W-:Y:S02]  /*1fb40*/  IMAD R7, R21, R6, R9 ;  /* 0x0000000615077224 */ /* 0x000fe400078e0209 */
[C---:B------:R-:W-:Y:S02]  /*1fb50*/  IMAD R9, R5.reuse, UR5, R4 ;  /* 0x0000000505097c24 */ /* 0x040fe4000f8e0204 */
[----:B------:R-:W-:Y:S01]  /*1fb60*/  IMAD.WIDE.U32 R2, R5, UR4, R2 ;  /* 0x0000000405027c25 */ /* 0x000fe2000f8e0002 */
[----:B------:R-:W-:Y:S01]  /*1fb70*/  SHF.R.S32.HI R4, RZ, 0x1f, R7 ;  /* 0x0000001fff047819 */ /* 0x000fe20000011407 */
[----:B------:R-:W-:-:S02]  /*1fb80*/  ULDC.64 UR4, c[0x0][0xad8] ;  /* 0x0002b60000047ab9 */ /* 0x000fc40000000a00 */
[----:B------:R-:W-:Y:S01]  /*1fb90*/  IMAD R6, R237, 0x80, R212 ;  /* 0x00000080ed067824 */ /* 0x000fe200078e02d4 */
[----:B------:R-:W-:Y:S01]  /*1fba0*/  IADD3 R3, R3, R9, RZ ;  /* 0x0000000903037210 */ /* 0x000fe20007ffe0ff */
[----:B------:R-:W-:Y:S01]  /*1fbb0*/  IMAD R4, R4, UR4, RZ ;  /* 0x0000000404047c24 */ /* 0x000fe2000f8e02ff */
[----:B------:R-:W-:Y:S01]  /*1fbc0*/  SHF.R.S32.HI R9, RZ, 0x1f, R218 ;  /* 0x0000001fff097819 */ /* 0x000fe200000114da */
[----:B------:R-:W-:Y:S02]  /*1fbd0*/  IMAD R21, R0, R21, RZ ;  /* 0x0000001500157224 */ /* 0x000fe400078e02ff */
[C---:B------:R-:W-:Y:S02]  /*1fbe0*/  IMAD R5, R7.reuse, UR5, R4 ;  /* 0x0000000507057c24 */ /* 0x040fe4000f8e0204 */
[----:B------:R-:W-:Y:S01]  /*1fbf0*/  IMAD.WIDE.U32 R2, R7, UR4, R2 ;  /* 0x0000000407027c25 */ /* 0x000fe2000f8e0002 */
[----:B------:R-:W-:Y:S01]  /*1fc00*/  ISETP.GE.AND P2, PT, R6, R21, PT ;  /* 0x000000150600720c */ /* 0x000fe20003f46270 */
[----:B------:R-:W-:-:S02]  /*1fc10*/  ULDC.64 UR4, c[0x0][0xa80] ;  /* 0x0002a00000047ab9 */ /* 0x000fc40000000a00 */
[----:B------:R-:W-:Y:S01]  /*1fc20*/  IMAD.IADD R3, R3, 0x1, R5 ;  /* 0x0000000103037824 */ /* 0x000fe200078e0205 */
[----:B------:R-:W-:Y:S01]  /*1fc30*/  LEA R4, P3, R2, UR4, 0x1 ;  /* 0x0000000402047c11 */ /* 0x000fe2000f8608ff */
[----:B------:R-:W-:-:S03]  /*1fc40*/  VIADD R0, R6, 0x20 ;  /* 0x0000002006007836 */ /* 0x000fc60000000000 */
[----:B------:R-:W-:Y:S02]  /*1fc50*/  LEA.HI.X R5, R2, UR5, R3, 0x1, P3 ;  /* 0x0000000502057c11 */ /* 0x000fe400098f0c03 */
[----:B------:R-:W-:Y:S01]  /*1fc60*/  ISETP.GE.AND P1, PT, R0, R21, PT ;  /* 0x000000150000720c */ /* 0x000fe20003f26270 */
[----:B------:R2:W3:Y:S01]  /*1fc70*/  SHFL.IDX PT, R2, R4, RZ, 0x181f ;  /* 0x00181fff04027589 */ /* 0x0004e200000e0000 */
[----:B------:R-:W-:-:S03]  /*1fc80*/  IADD3 R0, R6, 0x40, RZ ;  /* 0x0000004006007810 */ /* 0x000fc60007ffe0ff */
[----:B------:R2:W4:Y:S01]  /*1fc90*/  SHFL.IDX PT, R3, R5, RZ, 0x181f ;  /* 0x00181fff05037589 */ /* 0x00052200000e0000 */
        /* <DEDUP_REMOVED lines=8> */
[----:B---3--:R-:W-:-:S04]  /*1fd20*/  @!P5 LEA R10, P6, R16, R2, 0x1 ;  /* 0x00000002100ad211 */ /* 0x008fc800078c08ff */
[-C--:B----4-:R-:W-:Y:S02]  /*1fd30*/  @!P5 LEA.HI.X R11, R16, R3.reuse, R17, 0x1, P6 ;  /* 0x00000003100bd211 */ /* 0x090fe400030f0c11 */
[-C--:B------:R-:W-:Y:S01]  /*1fd40*/  @!P3 LEA R12, P6, R218, R2.reuse, 0x1 ;  /* 0x00000002da0cb211 */ /* 0x080fe200078c08ff */
[----:B------:R-:W-:Y:S02]  /*1fd50*/  @!P4 IMAD.SHL.U32 R7, R234, 0x8, RZ ;  /* 0x00000008ea07c824 */ /* 0x000fe400078e00ff */
[----:B------:R3:W-:Y:S01]  /*1fd60*/  @!P5 ST.E.128 desc[UR6][R10.64], RZ ;  /* 0x000000ff0a00d985 */ /* 0x0007e2000c101d06 */
[----:B------:R-:W-:Y:S02]  /*1fd70*/  @!P3 LEA.HI.X R13, R218, R3, R9, 0x1, P6 ;  /* 0x00000003da0db211 */ /* 0x000fe400030f0c09 */
[----:B------:R-:W-:-:S04]  /*1fd80*/  @!P2 LEA R14, P6, R219, R2, 0x1 ;  /* 0x00000002db0ea211 */ /* 0x000fc800078c08ff */
[----:B------:R-:W-:Y:S01]  /*1fd90*/  @!P2 LEA.HI.X R15, R219, R3, R8, 0x1, P6 ;  /* 0x00000003db0fa211 */ /* 0x000fe200030f0c08 */
[----:B------:R-:W-:-:S05]  /*1fda0*/  @!P4 IMAD.WIDE R2, R7, 0x2, R2 ;  /* 0x000000020702c825 */ /* 0x000fca00078e0202 */
[----:B------:R3:W-:Y:S04]  /*1fdb0*/  @!P4 ST.E.128 desc[UR6][R2.64], RZ ;  /* 0x000000ff0200c985 */ /* 0x0007e8000c101d06 */
[----:B------:R3:W-:Y:S04]  /*1fdc0*/  @!P3 ST.E.128 desc[UR6][R12.64], RZ ;  /* 0x000000ff0c00b985 */ /* 0x0007e8000c101d06 */
[----:B------:R3:W-:Y:S02]  /*1fdd0*/  @!P2 ST.E.128 desc[UR6][R14.64], RZ ;  /* 0x000000ff0e00a985 */ /* 0x0007e4000c101d06 */
.L_x_865:
[----:B------:R-:W-:Y:S05]  /*1fde0*/  BSYNC B1 ;  /* 0x0000000000017941 */ /* 0x000fea0003800000 */
.L_x_864:
[----:B---34-:R3:W4:Y:S01]  /*1fdf0*/  SHFL.IDX PT, R3, R5, 0x1, 0x181f ;  /* 0x00381f0005037f89 */ /* 0x01872200000e0000 */
        /* <DEDUP_REMOVED lines=10> */
[----:B------:R-:W-:Y:S02]  /*1fea0*/  @!P3 SHF.L.U32 R7, R234, 0x3, RZ ;  /* 0x00000003ea07b819 */ /* 0x000fe400000006ff */
[-C--:B----4-:R-:W-:Y:S02]  /*1feb0*/  @!P4 LEA.HI.X R11, R16, R3.reuse, R17, 0x1, P6 ;  /* 0x00000003100bc211 */ /* 0x090fe400030f0c11 */
[CC--:B------:R-:W-:Y:S02]  /*1fec0*/  @!P2 LEA R12, P5, R218.reuse, R2.reuse, 0x1 ;  /* 0x00000002da0ca211 */ /* 0x0c0fe400078a08ff */
[----:B------:R-:W-:Y:S01]  /*1fed0*/  @!P1 LEA R14, P6, R219, R2, 0x1 ;  /* 0x00000002db0e9211 */ /* 0x000fe200078c08ff */
[----:B------:R0:W-:Y:S01]  /*1fee0*/  @!P4 ST.E.128 desc[UR6][R10.64], RZ ;  /* 0x000000ff0a00c985 */ /* 0x0001e2000c101d06 */
[----:B------:R-:W-:-:S02]  /*1fef0*/  @!P2 LEA.HI.X R13, R218, R3, R9, 0x1, P5 ;  /* 0x00000003da0da211 */ /* 0x000fc400028f0c09 */
[----:B------:R-:W-:Y:S01]  /*1ff00*/  @!P1 LEA.HI.X R15, R219, R3, R8, 0x1, P6 ;  /* 0x00000003db0f9211 */ /* 0x000fe200030f0c08 */
[----:B------:R-:W-:-:S05]  /*1ff10*/  @!P3 IMAD.WIDE R2, R7, 0x2, R2 ;  /* 0x000000020702b825 */ /* 0x000fca00078e0202 */
[----:B------:R0:W-:Y:S04]  /*1ff20*/  @!P3 ST.E.128 desc[UR6][R2.64], RZ ;  /* 0x000000ff0200b985 */ /* 0x0001e8000c101d06 */
[----:B------:R0:W-:Y:S04]  /*1ff30*/  @!P2 ST.E.128 desc[UR6][R12.64], RZ ;  /* 0x000000ff0c00a985 */ /* 0x0001e8000c101d06 */
[----:B------:R0:W-:Y:S02]  /*1ff40*/  @!P1 ST.E.128 desc[UR6][R14.64], RZ ;  /* 0x000000ff0e009985 */ /* 0x0001e4000c101d06 */
.L_x_867:
[----:B------:R-:W-:Y:S05]  /*1ff50*/  BSYNC B1 ;  /* 0x0000000000017941 */ /* 0x000fea0003800000 */
.L_x_866:
        /* <DEDUP_REMOVED lines=12> */
[C---:B------:R-:W-:Y:S02]  /*20020*/  @!P6 LEA R14, P2, R219.reuse, R2, 0x1 ;  /* 0x00000002db0ee211 */ /* 0x040fe400078408ff */
[----:B------:R-:W-:Y:S01]  /*20030*/  @!P4 IMAD.SHL.U32 R7, R234, 0x8, RZ ;  /* 0x00000008ea07c824 */ /* 0x000fe200078e00ff */
[-C--:B----4-:R-:W-:Y:S02]  /*20040*/  @!P3 LEA.HI.X R11, R16, R3.reuse, R17, 0x1, P0 ;  /* 0x00000003100bb211 */ /* 0x090fe400000f0c11 */
[-C--:B------:R-:W-:Y:S02]  /*20050*/  @!P5 LEA.HI.X R13, R218, R3.reuse, R9, 0x1, P1 ;  /* 0x00000003da0dd211 */ /* 0x080fe400008f0c09 */
[----:B------:R-:W-:Y:S01]  /*20060*/  @!P6 LEA.HI.X R15, R219, R3, R8, 0x1, P2 ;  /* 0x00000003db0fe211 */ /* 0x000fe200010f0c08 */
[----:B------:R-:W-:Y:S01]  /*20070*/  @!P4 IMAD.WIDE R2, R7, 0x2, R2 ;  /* 0x000000020702c825 */ /* 0x000fe200078e0202 */
[----:B------:R0:W-:Y:S04]  /*20080*/  @!P3 ST.E.128 desc[UR6][R10.64], RZ ;  /* 0x000000ff0a00b985 */ /* 0x0001e8000c101d06 */
[----:B------:R0:W-:Y:S04]  /*20090*/  @!P4 ST.E.128 desc[UR6][R2.64], RZ ;  /* 0x000000ff0200c985 */ /* 0x0001e8000c101d06 */
[----:B------:R0:W-:Y:S04]  /*200a0*/  @!P5 ST.E.128 desc[UR6][R12.64], RZ ;  /* 0x000000ff0c00d985 */ /* 0x0001e8000c101d06 */
[----:B------:R0:W-:Y:S02]  /*200b0*/  @!P6 ST.E.128 desc[UR6][R14.64], RZ ;  /* 0x000000ff0e00e985 */ /* 0x0001e4000c101d06 */
.L_x_869:
[----:B------:R-:W-:Y:S05]  /*200c0*/  BSYNC B1 ;  /* 0x0000000000017941 */ /* 0x000fea0003800000 */
.L_x_868:
[----:B------:R-:W-:Y:S01]  /*200d0*/  VIADD R0, R6, 0x60 ;  /* 0x0000006006007836 */ /* 0x000fe20000000000 */
[----:B0---4-:R0:W4:Y:S04]  /*200e0*/  SHFL.IDX PT, R3, R5, 0x3, 0x181f ;  /* 0x00781f0005037f89 */ /* 0x01112800000e0000 */
[----:B------:R-:W-:Y:S01]  /*200f0*/  ISETP.GE.AND P0, PT, R0, R21, PT ;  /* 0x000000150000720c */ /* 0x000fe20003f06270 */
[----:B------:R0:W0:-:S12]  /*20100*/  SHFL.IDX PT, R2, R4, 0x3, 0x181f ;  /* 0x00781f0004027f89 */ /* 0x00001800000e0000 */
        /* <DEDUP_REMOVED lines=10> */
[----:B--23--:R-:W-:Y:S02]  /*201b0*/  @!P4 SHF.L.U32 R5, R234, 0x3, RZ ;  /* 0x00000003ea05c819 */ /* 0x00cfe400000006ff */
[-C--:B----4-:R-:W-:Y:S02]  /*201c0*/  @!P3 LEA.HI.X R7, R16, R3.reuse, R17, 0x1, P0 ;  /* 0x000000031007b211 */ /* 0x090fe400000f0c11 */
[----:B------:R-:W-:-:S02]  /*201d0*/  @!P5 LEA.HI.X R11, R218, R3, R9, 0x1, P1 ;  /* 0x00000003da0bd211 */ /* 0x000fc400008f0c09 */
[----:B------:R-:W-:Y:S01]  /*201e0*/  @!P6 LEA.HI.X R13, R219, R3, R8, 0x1, P2 ;  /* 0x00000003db0de211 */ /* 0x000fe200010f0c08 */
[----:B------:R-:W-:Y:S01]  /*201f0*/  @!P4 IMAD.WIDE R2, R5, 0x2, R2 ;  /* 0x000000020502c825 */ /* 0x000fe200078e0202 */
[----:B------:R0:W-:Y:S04]  /*20200*/  @!P3 ST.E.128 desc[UR6][R6.64], RZ ;  /* 0x000000ff0600b985 */ /* 0x0001e8000c101d06 */
[----:B------:R0:W-:Y:S04]  /*20210*/  @!P4 ST.E.128 desc[UR6][R2.64], RZ ;  /* 0x000000ff0200c985 */ /* 0x0001e8000c101d06 */
[----:B------:R0:W-:Y:S04]  /*20220*/  @!P5 ST.E.128 desc[UR6][R10.64], RZ ;  /* 0x000000ff0a00d985 */ /* 0x0001e8000c101d06 */
[----:B------:R0:W-:Y:S02]  /*20230*/  @!P6 ST.E.128 desc[UR6][R12.64], RZ ;  /* 0x000000ff0c00e985 */ /* 0x0001e4000c101d06 */
.L_x_860:
[----:B------:R-:W-:Y:S05]  /*20240*/  BSYNC B0 ;  /* 0x0000000000007941 */ /* 0x000fea0003800000 */
.L_x_851:
[----:B------:R-:W-:Y:S02]  /*20250*/  ULDC UR4, c[0x0][0xc3c] ;  /* 0x00030f0000047ab9 */ /* 0x000fe40000000800 */
[----:B-1----:R-:W-:-:S13]  /*20260*/  ISETP.GE.AND P0, PT, R123, UR4, PT ;  /* 0x000000047b007c0c */ /* 0x002fda000bf06270 */
[----:B------:R-:W-:Y:S05]  /*20270*/  @!P0 BRA `(.L_x_870) ;  /* 0xfffffe1000508947 */ /* 0x000fea000383ffff */
[----:B------:R-:W-:Y:S05]  /*20280*/  BRA `(.L_x_645) ;  /* 0x0000008800987947 */ /* 0x000fea0003800000 */
.L_x_643:
[----:B------:R-:W-:-:S08]  /*20290*/  NOP ;  /* 0x0000000000007918 */ /* 0x000fd00000000000 */
[----:B------:R-:W0:-:S00]  /*202a0*/  USETMAXREG.DEALLOC.CTAPOOL 0x18 ;  /* 0x00000018000079c8 */ /* 0x000e0000080e0500 */
[----:B0-----:R-:W2:Y:S01]  /*202b0*/  LDL.LU R3, [R1+0x8] ;  /* 0x0000080001037983 */ /* 0x001ea20000300800 */
[----:B------:R-:W-:Y:S01]  /*202c0*/  LOP3.LUT R2, R2, 0x3, RZ, 0xc0, !PT ;  /* 0x0000000302027812 */ /* 0x000fe200078ec0ff */
[----:B------:R-:W-:-:S05]  /*202d0*/  IMAD.MOV.U32 R4, RZ, RZ, RZ ;  /* 0x000000ffff047224 */ /* 0x000fca00078e00ff */
[----:B------:R-:W0:Y:S02]  /*202e0*/  SHFL.IDX PT, R2, R2, RZ, 0x1f ;  /* 0x00001fff02027589 */ /* 0x000e2400000e0000 */
[----:B0-----:R-:W-:Y:S02]  /*202f0*/  ISETP.NE.AND P0, PT, R2, RZ, PT ;  /* 0x000000ff0200720c */ /* 0x001fe40003f05270 */
[----:B--2---:R-:W-:-:S11]  /*20300*/  LOP3.LUT R3, R3, 0xffffffef, RZ, 0xc0, !PT ;  /* 0xffffffef03037812 */ /* 0x004fd600078ec0ff */
[----:B------:R-:W-:-:S05]  /*20310*/  @P0 LOP3.LUT R3, R3, 0x10, RZ, 0xfc, !PT ;  /* 0x0000001003030812 */ /* 0x000fca00078efcff */
[----:B------:R0:W-:Y:S01]  /*20320*/  STL [R1+0x8], R3 ;  /* 0x0000080301007387 */ /* 0x0001e20000100800 */
        /* <DEDUP_REMOVED lines=8> */
.L_x_871:
[----:B------:R-:W-:Y:S01]  /*203b0*/  LOP3.LUT R5, R0, 0x1f, RZ, 0xc0, !PT ;  /* 0x0000001f00057812 */ /* 0x000fe200078ec0ff */
[----:B------:R-:W-:Y:S01]  /*203c0*/  ULDC UR4, c[0x0][0xc3c] ;  /* 0x00030f0000047ab9 */ /* 0x000fe20000000800 */
[----:B------:R-:W-:Y:S01]  /*203d0*/  ULDC.64 UR6, c[0x0][0x208] ;  /* 0x0000820000067ab9 */ /* 0x000fe20000000a00 */
[----:B------:R-:W-:Y:S01]  /*203e0*/  ULDC UR5, c[0x0][0xc38] ;  /* 0x00030e0000057ab9 */ /* 0x000fe20000000800 */
[----:B------:R-:W-:-:S04]  /*203f0*/  ISETP.NE.AND P0, PT, R5, 0x1f, PT ;  /* 0x0000001f0500780c */ /* 0x000fc80003f05270 */
[----:B------:R-:W-:-:S13]  /*20400*/  ISETP.GE.OR P1, PT, R5, UR4, !P0 ;  /* 0x0000000405007c0c */ /* 0x000fda000c726670 */
[----:B0-----:R-:W0:Y:S02]  /*20410*/  @!P1 LDC.64 R2, c[0x0][0xc80] ;  /* 0x00032000ff029b82 */ /* 0x001e240000000a00 */
        /* <DEDUP_REMOVED lines=14> */
[----:B-1----:R-:W-:-:S04]  /*20500*/  SEL R6, R6, RZ, P2 ;  /* 0x000000ff06067207 */ /* 0x002fc80001000000 */
[----:B------:R-:W-:-:S05]  /*20510*/  IADD3 R6, R7, R6, RZ ;  /* 0x0000000607067210 */ /* 0x000fca0007ffe0ff */
[----:B------:R-:W1:Y:S02]  /*20520*/  SHFL.UP PT, R8, R6, 0x4, RZ ;  /* 0x0480000006087989 */ /* 0x000e6400000e00ff */
[----:B-1----:R-:W-:-:S05]  /*20530*/  SEL R3, R8, RZ, P3 ;  /* 0x000000ff08037207 */ /* 0x002fca0001800000 */
[----:B------:R-:W-:-:S05]  /*20540*/  IMAD.IADD R3, R6, 0x1, R3 ;  /* 0x0000000106037824 */ /* 0x000fca00078e0203 */
[----:B------:R-:W1:Y:S02]  /*20550*/  SHFL.UP PT, R2, R3, 0x8, RZ ;  /* 0x0500000003027989 */ /* 0x000e6400000e00ff */
[----:B-1----:R-:W-:-:S05]  /*20560*/  SEL R2, R2, RZ, P4 ;  /* 0x000000ff02027207 */ /* 0x002fca0002000000 */
[----:B------:R-:W-:-:S05]  /*20570*/  IMAD.IADD R7, R3, 0x1, R2 ;  /* 0x0000000103077824 */ /* 0x000fca00078e0202 */
[----:B------:R-:W1:Y:S02]  /*20580*/  SHFL.UP PT, R2, R7, 0x10, RZ ;  /* 0x0600000007027989 */ /* 0x000e6400000e00ff */
[----:B-1----:R-:W-:-:S04]  /*20590*/  SEL R2, R2, RZ, P5 ;  /* 0x000000ff02027207 */ /* 0x002fc80002800000 */
[----:B------:R-:W-:-:S05]  /*205a0*/  IADD3 R2, R7, R2, RZ ;  /* 0x0000000207027210 */ /* 0x000fca0007ffe0ff */
[----:B------:R-:W1:Y:S02]  /*205b0*/  SHFL.IDX PT, R6, R2, 0x1f, 0x1f ;  /* 0x03e01f0002067f89 */ /* 0x000e6400000e0000 */
[----:B-1----:R-:W-:-:S04]  /*205c0*/  IMAD R6, R6, UR5, RZ ;  /* 0x0000000506067c24 */ /* 0x002fc8000f8e02ff */
[----:B------:R-:W-:Y:S01]  /*205d0*/  IMAD.MOV.U32 R3, RZ, RZ, R6 ;  /* 0x000000ffff037224 */ /* 0x000fe200078e0006 */
[----:B0-----:R-:W-:-:S13]  /*205e0*/  ISETP.GT.AND P6, PT, R6, UR6, PT ;  /* 0x0000000606007c0c */ /* 0x001fda000bfc4270 */
[----:B------:R-:W-:Y:S05]  /*205f0*/  @P6 BRA `(.L_x_873) ;  /* 0x0000000000a06947 */ /* 0x000fea0003800000 */
[----:B------:R-:W0:Y:S01]  /*20600*/  LDC R7, c[0x0][0xc3c] ;  /* 0x00030f00ff077b82 */ /* 0x000e220000000800 */
[----:B------:R-:W-:Y:S01]  /*20610*/  MOV R6, R3 ;  /* 0x0000000300067202 */ /* 0x000fe20000000f00 */
[----:B------:R-:W-:Y:S01]  /*20620*/  UMOV UR4, URZ ;  /* 0x0000003f00047c82 */ /* 0x000fe20008000000 */
[----:B------:R-:W-:Y:S01]  /*20630*/  ULDC UR7, c[0x0][0xc3c] ;  /* 0x00030f0000077ab9 */ /* 0x000fe20000000800 */
[----:B------:R-:W-:-:S05]  /*20640*/  ULDC UR5, c[0x0][0xc38] ;  /* 0x00030e0000057ab9 */ /* 0x000fca0000000800 */
.L_x_877:
        /* <DEDUP_REMOVED lines=13> */
.L_x_876:
[----:B------:R-:W-:Y:S05]  /*20720*/  BSYNC B0 ;  /* 0x0000000000007941 */ /* 0x000fea0003800000 */
.L_x_875:
[----:B0----5:R-:W0:Y:S02]  /*20730*/  SHFL.UP PT, R2, R4, 0x1, RZ ;  /* 0x0420000004027989 */ /* 0x021e2400000e00ff */
[----:B0-----:R-:W-:-:S05]  /*20740*/  SEL R3, R2, RZ, P1 ;  /* 0x000000ff02037207 */ /* 0x001fca0000800000 */
[----:B------:R-:W-:-:S05]  /*20750*/  IMAD.IADD R3, R4, 0x1, R3 ;  /* 0x0000000104037824 */ /* 0x000fca00078e0203 */
[----:B------:R-:W0:Y:S02]  /*20760*/  SHFL.UP PT, R2, R3, 0x2, RZ ;  /* 0x0440000003027989 */ /* 0x000e2400000e00ff */
[----:B0-----:R-:W-:-:S05]  /*20770*/  SEL R2, R2, RZ, P2 ;  /* 0x000000ff02027207 */ /* 0x001fca0001000000 */
[----:B------:R-:W-:-:S05]  /*20780*/  IMAD.IADD R2, R3, 0x1, R2 ;  /* 0x0000000103027824 */ /* 0x000fca00078e0202 */
[----:B------:R-:W0:Y:S02]  /*20790*/  SHFL.UP PT, R8, R2, 0x4, RZ ;  /* 0x0480000002087989 */ /* 0x000e2400000e00ff */
[----:B0-----:R-:W-:-:S04]  /*207a0*/  SEL R9, R8, RZ, P3 ;  /* 0x000000ff08097207 */ /* 0x001fc80001800000 */
[----:B------:R-:W-:-:S05]  /*207b0*/  IADD3 R9, R2, R9, RZ ;  /* 0x0000000902097210 */ /* 0x000fca0007ffe0ff */
[----:B------:R-:W0:Y:S02]  /*207c0*/  SHFL.UP PT, R8, R9, 0x8, RZ ;  /* 0x0500000009087989 */ /* 0x000e2400000e00ff */
[----:B0-----:R-:W-:-:S05]  /*207d0*/  SEL R8, R8, RZ, P4 ;  /* 0x000000ff08087207 */ /* 0x001fca0002000000 */
[----:B------:R-:W-:-:S05]  /*207e0*/  IMAD.IADD R8, R9, 0x1, R8 ;  /* 0x0000000109087824 */ /* 0x000fca00078e0208 */
[----:B------:R-:W0:Y:S02]  /*207f0*/  SHFL.UP PT, R10, R8, 0x10, RZ ;  /* 0x06000000080a7989 */ /* 0x000e2400000e00ff */
[----:B0-----:R-:W-:-:S05]  /*20800*/  SEL R11, R10, RZ, P5 ;  /* 0x000000ff0a0b7207 */ /* 0x001fca0002800000 */
[----:B------:R-:W-:-:S05]  /*20810*/  IMAD.IADD R11, R8, 0x1, R11 ;  /* 0x00000001080b7824 */ /* 0x000fca00078e020b */
[----:B------:R-:W0:Y:S02]  /*20820*/  SHFL.IDX PT, R3, R11, 0x1f, 0x1f ;  /* 0x03e01f000b037f89 */ /* 0x000e2400000e0000 */
[----:B0-----:R-:W-:-:S05]  /*20830*/  IMAD R3, R3, UR5, RZ ;  /* 0x0000000503037c24 */ /* 0x001fca000f8e02ff */
[----:B------:R-:W-:-:S04]  /*20840*/  IADD3 R6, R3, R6, RZ ;  /* 0x0000000603067210 */ /* 0x000fc80007ffe0ff */
[----:B------:R-:W-:-:S13]  /*20850*/  ISETP.GT.AND P6, PT, R6, UR6, PT ;  /* 0x0000000606007c0c */ /* 0x000fda000bfc4270 */
[----:B------:R-:W-:Y:S05]  /*20860*/  @!P6 BRA `(.L_x_877) ;  /* 0xfffffffc0078e947 */ /* 0x000fea000383ffff */
[----:B------:R-:W-:-:S07]  /*20870*/  IMAD.MOV.U32 R2, RZ, RZ, R11 ;  /* 0x000000ffff027224 */ /* 0x000fce00078e000b */
.L_x_873:
        /* <DEDUP_REMOVED lines=10> */
[----:B0-----:R-:W-:-:S06]  /*20920*/  IADD3 R3, R9, 0xffffffe, RZ ;  /* 0x0ffffffe09037810 */ /* 0x001fcc0007ffe0ff */
[----:B------:R-:W0:Y:S02]  /*20930*/  F2I.FTZ.U32.TRUNC.NTZ R3, R3 ;  /* 0x0000000300037305 */ /* 0x000e24000021f000 */
[----:B0-----:R-:W-:Y:S01]  /*20940*/  IMAD.MOV R11, RZ, RZ, -R3 ;  /* 0x000000ffff0b7224 */ /* 0x001fe200078e0a03 */
[----:B------:R-:W-:Y:S06]  /*20950*/  @!P0 BRA `(.L_x_878) ;  /* 0x0000000000088947 */ /* 0x000fec0003800000 */
[----:B------:R-:W-:-:S05]  /*20960*/  VIADD R9, R19, 0xffffffff ;  /* 0xffffffff13097836 */ /* 0x000fca0000000000 */
[----:B------:R0:W1:Y:S02]  /*20970*/  SHFL.IDX PT, R16, R2, R9, 0x1f ;  /* 0x00001f0902107589 */ /* 0x00006400000e0000 */
.L_x_878:
[----:B-1----:R-:W-:Y:S01]  /*20980*/  IMAD R16, R16, UR5, R7 ;  /* 0x0000000510107c24 */ /* 0x002fe2000f8e0207 */
[----:B0-----:R-:W-:Y:S01]  /*20990*/  MOV R2, RZ ;  /* 0x000000ff00027202 */ /* 0x001fe20000000f00 */
[----:B------:R-:W-:Y:S02]  /*209a0*/  IMAD R7, R11, R6, RZ ;  /* 0x000000060b077224 */ /* 0x000fe400078e02ff */
[----:B------:R-:W-:Y:S01]  /*209b0*/  VIADD R19, R19, UR4 ;  /* 0x0000000413137c36 */ /* 0x000fe20008000000 */
[----:B------:R-:W-:Y:S01]  /*209c0*/  IADD3 R9, -R16, UR6, RZ ;  /* 0x0000000610097c10 */ /* 0x000fe2000fffe1ff */
[----:B------:R-:W-:Y:S01]  /*209d0*/  IMAD.HI.U32 R2, R3, R7, R2 ;  /* 0x0000000703027227 */ /* 0x000fe200078e0002 */
[----:B------:R-:W-:Y:S02]  /*209e0*/  IABS R7, R4 ;  /* 0x0000000400077213 */ /* 0x000fe40000000000 */
[----:B------:R-:W-:-:S03]  /*209f0*/  IABS R3, R9 ;  /* 0x0000000900037213 */ /* 0x000fc60000000000 */
[----:B------:R-:W-:Y:S02]  /*20a00*/  IMAD.MOV R7, RZ, RZ, -R7 ;  /* 0x000000ffff077224 */ /* 0x000fe400078e0a07 */
[----:B------:R-:W-:-:S04]  /*20a10*/  IMAD.HI.U32 R2, R2, R3, RZ ;  /* 0x0000000302027227 */ /* 0x000fc800078e00ff */
[----:B------:R-:W-:-:S05]  /*20a20*/  IMAD R3, R2, R7, R3 ;  /* 0x0000000702037224 */ /* 0x000fca00078e0203 */
[----:B------:R-:W-:-:S13]  /*20a30*/  ISETP.GT.U32.AND P1, PT, R6, R3, PT ;  /* 0x000000030600720c */ /* 0x000fda0003f24070 */
[----:B------:R-:W-:Y:S01]  /*20a40*/  @!P1 IMAD.IADD R3, R3, 0x1, -R6 ;  /* 0x0000000103039824 */ /* 0x000fe200078e0a06 */
[----:B------:R-:W-:Y:S02]  /*20a50*/  @!P1 IADD3 R2, R2, 0x1, RZ ;  /* 0x0000000102029810 */ /* 0x000fe40007ffe0ff */
[----:B------:R-:W-:Y:S02]  /*20a60*/  ISETP.NE.AND P1, PT, R4, RZ, PT ;  /* 0x000000ff0400720c */ /* 0x000fe40003f25270 */
[----:B------:R-:W-:Y:S02]  /*20a70*/  ISETP.GE.U32.AND P0, PT, R3, R6, PT ;  /* 0x000000060300720c */ /* 0x000fe40003f06070 */
[----:B------:R-:W-:-:S04]  /*20a80*/  LOP3.LUT R3, R9, R4, RZ, 0x3c, !PT ;  /* 0x0000000409037212 */ /* 0x000fc800078e3cff */
[----:B------:R-:W-:-:S07]  /*20a90*/  ISETP.GE.AND P2, PT, R3, RZ, PT ;  /* 0x000000ff0300720c */ /* 0x000fce0003f46270 */
[----:B------:R-:W-:-:S06]  /*20aa0*/  @P0 VIADD R2, R2, 0x1 ;  /* 0x0000000102020836 */ /* 0x000fcc0000000000 */
[----:B------:R-:W-:Y:S01]  /*20ab0*/  @!P2 IMAD.MOV R2, RZ, RZ, -R2 ;  /* 0x000000ffff02a224 */ /* 0x000fe200078e0a02 */
[----:B------:R-:W-:-:S04]  /*20ac0*/  @!P1 LOP3.LUT R2, RZ, R4, RZ, 0x33, !PT ;  /* 0x00000004ff029212 */ /* 0x000fc800078e33ff */
[----:B------:R-:W-:Y:S01]  /*20ad0*/  IADD3 R17, -R2, RZ, RZ ;  /* 0x000000ff02117210 */ /* 0x000fe20007ffe1ff */
[----:B------:R-:W-:-:S04]  /*20ae0*/  IMAD.MOV.U32 R18, RZ, RZ, R2 ;  /* 0x000000ffff127224 */ /* 0x000fc800078e0002 */
[----:B------:R-:W-:Y:S01]  /*20af0*/  IMAD R17, R4, R17, R9 ;  /* 0x0000001104117224 */ /* 0x000fe200078e0209 */
[----:B------:R-:W-:Y:S06]  /*20b00*/  BRA `(.L_x_879) ;  /* 0x00000000000c7947 */ /* 0x000fec0003800000 */
.L_x_874:
[----:B------:R-:W-:Y:S01]  /*20b10*/  MOV R17, RZ ;  /* 0x000000ff00117202 */ /* 0x000fe20000000f00 */
[----:B------:R-:W-:Y:S02]  /*20b20*/  IMAD.U32 R16, RZ, RZ, UR6 ;  /* 0x00000006ff107e24 */ /* 0x000fe4000f8e00ff */
[----:B------:R-:W-:-:S07]  /*20b30*/  IMAD.MOV.U32 R18, RZ, RZ, RZ ;  /* 0x000000ffff127224 */ /* 0x000fce00078e00ff */
.L_x_879:
[----:B------:R-:W-:-:S13]  /*20b40*/  ISETP.NE.AND P0, PT, R5, RZ, PT ;  /* 0x000000ff0500720c */ /* 0x000fda0003f05270 */
[----:B------:R-:W0:Y:S01]  /*20b50*/  @!P0 S2R R3, SR_CgaCtaId ;  /* 0x0000000000038919 */ /* 0x000e220000008800 */
[----:B------:R-:W-:-:S04]  /*20b60*/  @!P0 MOV R2, 0x400 ;  /* 0x0000040000028802 */ /* 0x000fc80000000f00 */
[----:B0-----:R-:W-:-:S05]  /*20b70*/  @!P0 LEA R2, R3, R2, 0x18 ;  /* 0x0000000203028211 */ /* 0x001fca00078ec0ff */
[----:B------:R2:W-:Y:S01]  /*20b80*/  @!P0 STS.128 [R2+0x388d0], R16 ;  /* 0x0388d01002008388 */ /* 0x0005e20000000c00 */
[----:B------:R-:W-:Y:S06]  /*20b90*/  BAR.ARV 0x5, 0x180 ;  /* 0x0146000000007b1d */ /* 0x000fec0000002000 */
.L_x_872:
[----:B--2---:R-:W-:Y:S01]  /*20ba0*/  MOV R2, 0x1 ;  /* 0x0000000100027802 */ /* 0x004fe20000000f00 */
[----:B------:R2:W-:Y:S01]  /*20bb0*/  STL [R1+0xc], RZ ;  /* 0x00000cff01007387 */ /* 0x0005e20000100800 */
[----:B------:R-:W-:Y:S02]  /*20bc0*/  ULDC UR4, c[0x0][0xc3c] ;  /* 0x00030f0000047ab9 */ /* 0x000fe40000000800 */
[----:B-1----:R-:W-:Y:S01]  /*20bd0*/  ISETP.GE.AND P0, PT, R19, UR4, PT ;  /* 0x0000000413007c0c */ /* 0x002fe2000bf06270 */
[----:B------:R2:W-:Y:S04]  /*20be0*/  STL [R1+0x14], R2 ;  /* 0x0000140201007387 */ /* 0x0005e80000100800 */
[----:B------:R2:W-:Y:S08]  /*20bf0*/  STL [R1+0x54], RZ ;  /* 0x000054ff01007387 */ /* 0x0005f00000100800 */
[----:B--2---:R-:W-:Y:S05]  /*20c00*/  @P0 BRA `(.L_x_880) ;  /* 0x0000007c00500947 */ /* 0x004fea0003800000 */
[----:B------:R-:W2:Y:S01]  /*20c10*/  LDL.LU R5, [R1+0x8] ;  /* 0x0000080001057983 */ /* 0x000ea20000300800 */
[C---:B------:R-:W-:Y:S01]  /*20c20*/  IMAD.SHL.U32 R2, R0.reuse, 0x8, RZ ;  /* 0x0000000800027824 */ /* 0x040fe200078e00ff */
[----:B------:R-:W1:Y:S01]  /*20c30*/  S2UR UR5, SR_CgaCtaId ;  /* 0x00000000000579c3 */ /* 0x000e620000008800 */
[----:B------:R-:W-:Y:S01]  /*20c40*/  LOP3.LUT R7, R0, 0x7f, RZ, 0xc0, !PT ;  /* 0x0000007f00077812 */ /* 0x000fe200078ec0ff */
[----:B------:R-:W-:Y:S01]  /*20c50*/  UMOV UR4, 0x400 ;  /* 0x0000040000047882 */ /* 0x000fe20000000000 */
[----:B------:R-:W-:Y:S01]  /*20c60*/  BSSY B8, `(.L_x_880) ;  /* 0x00007ce000087945 */ /* 0x000fe20003800000 */
[C---:B0-----:R-:W-:Y:S01]  /*20c70*/  LOP3.LUT R3, R2.reuse, 0x1f8, RZ, 0xc0, !PT ;  /* 0x000001f802037812 */ /* 0x041fe200078ec0ff */
[----:B------:R-:W-:Y:S01]  /*20c80*/  ULDC.64 UR38, c[0x0][0x198] ;  /* 0x0000660000267ab9 */ /* 0x000fe20000000a00 */
[----:B------:R-:W-:Y:S01]  /*20c90*/  ISETP.NE.AND P1, PT, R7, RZ, PT ;  /* 0x000000ff0700720c */ /* 0x000fe20003f25270 */
[----:B------:R-:W-:Y:S01]  /*20ca0*/  ULOP3.LUT UR37, UR60, 0x2, URZ, 0xfc, !UPT ;  /* 0x000000023c257892 */ /* 0x000fe2000f8efc3f */
[----:B------:R-:W-:Y:S01]  /*20cb0*/  LOP3.LUT R4, R3, 0x38, R0, 0x78, !PT ;  /* 0x0000003803047812 */ /* 0x000fe200078e7800 */
[----:B------:R-:W-:Y:S01]  /*20cc0*/  IMAD.SHL.U32 R3, R7, 0x8, RZ ;  /* 0x0000000807037824 */ /* 0x000fe200078e00ff */
[----:B------:R-:W-:Y:S01]  /*20cd0*/  SHF.R.U32.HI R6, RZ, 0x3, R7 ;  /* 0x00000003ff067819 */ /* 0x000fe20000011607 */
[----:B------:R-:W-:Y:S01]  /*20ce0*/  ULDC UR36, c[0x0][0xc] ;  /* 0x0000030000247ab9 */ /* 0x000fe20000000800 */
[----:B------:R-:W-:-:S02]  /*20cf0*/  LOP3.LUT R2, R2, 0x38, RZ, 0xc0, !PT ;  /* 0x0000003802027812 */ /* 0x000fc400078ec0ff */
[----:B------:R-:W-:Y:S02]  /*20d00*/  LOP3.LUT R3, R4, 0x200, R3, 0xf8, !PT ;  /* 0x0000020004037812 */ /* 0x000fe400078ef803 */
[C---:B------:R-:W-:Y:S02]  /*20d10*/  LOP3.LUT P0, R4, R0.reuse, 0x1f, RZ, 0xc0, !PT ;  /* 0x0000001f00047812 */ /* 0x040fe4000780c0ff */
[----:B------:R-:W-:-:S03]  /*20d20*/  SHF.L.U32 R0, R0, 0x4, RZ ;  /* 0x0000000400007819 */ /* 0x000fc600000006ff */
[----:B------:R0:W-:Y:S01]  /*20d30*/  STL [R1+0x30], R4 ;  /* 0x0000300401007387 */ /* 0x0001e20000100800 */
[----:B------:R-:W-:Y:S01]  /*20d40*/  LOP3.LUT R6, R6, 0x70, R0, 0xf8, !PT ;  /* 0x0000007006067812 */ /* 0x000fe200078ef800 */
[----:B-1----:R-:W-:-:S06]  /*20d50*/  ULEA UR4, UR5, UR4, 0x18 ;  /* 0x0000000405047291 */ /* 0x002fcc000f8ec03f */
[----:B0-----:R-:W-:-:S04]  /*20d60*/  IMAD.U32 R4, RZ, RZ, UR4 ;  /* 0x00000004ff047e24 */ /* 0x001fc8000f8e00ff */
[----:B------:R-:W-:Y:S01]  /*20d70*/  IMAD R0, R3, 0x2, R4 ;  /* 0x0000000203007824 */ /* 0x000fe200078e0204 */
[----:B------:R0:W-:Y:S01]  /*20d80*/  STL [R1+0x4], R4 ;  /* 0x0000040401007387 */ /* 0x0001e20000100800 */
[----:B------:R-:W-:-:S03]  /*20d90*/  LOP3.LUT R3, R2, 0x80, RZ, 0xfc, !PT ;  /* 0x0000008002037812 */ /* 0x000fc600078efcff */
[----:B------:R1:W-:Y:S04]  /*20da0*/  STL [R1+0x2c], R0 ;  /* 0x00002c0001007387 */ /* 0x0003e80000100800 */
[----:B------:R-:W-:Y:S01]  /*20db0*/  STL [R1+0x20], RZ ;  /* 0x000020ff01007387 */ /* 0x000fe20000100800 */
[----:B0-----:R-:W-:Y:S02]  /*20dc0*/  LOP3.LUT R4, R2, 0x40, RZ, 0xfc, !PT ;  /* 0x0000004002047812 */ /* 0x001fe400078efcff */
[----:B-1----:R-:W-:Y:S02]  /*20dd0*/  MOV R0, 0x1 ;  /* 0x0000000100007802 */ /* 0x002fe40000000f00 */
[----:B--2---:R-:W-:-:S04]  /*20de0*/  LOP3.LUT R5, R5, 0xfffffffd, RZ, 0xc0, !PT ;  /* 0xfffffffd05057812 */ /* 0x004fc800078ec0ff */
[----:B------:R-:W-:-:S04]  /*20df0*/  @P1 LOP3.LUT R5, R5, 0x2, RZ, 0xfc, !PT ;  /* 0x0000000205051812 */ /* 0x000fc800078efcff */
[----:B------:R-:W-:-:S04]  /*20e00*/  LOP3.LUT R5, R5, 0xfffffffe, RZ, 0xc0, !PT ;  /* 0xfffffffe05057812 */ /* 0x000fc800078ec0ff */
[----:B------:R-:W-:Y:S02]  /*20e10*/  @P0 LOP3.LUT R5, R5, 0x1, RZ, 0xfc, !PT ;  /* 0x0000000105050812 */ /* 0x000fe400078efcff */
[----:B------:R-:W-:Y:S02]  /*20e20*/  ISETP.NE.OR P0, PT, R7, RZ, !P0 ;  /* 0x000000ff0700720c */ /* 0x000fe40004705670 */
[----:B------:R-:W-:-:S11]  /*20e30*/  LOP3.LUT R5, R5, 0xfffffff7, RZ, 0xc0, !PT ;  /* 0xfffffff705057812 */ /* 0x000fd600078ec0ff */
[----:B------:R-:W-:-:S05]  /*20e40*/  @P0 LOP3.LUT R5, R5, 0x8, RZ, 0xfc, !PT ;  /* 0x0000000805050812 */ /* 0x000fca00078efcff */
[----:B------:R-:W-:Y:S04]  /*20e50*/  STL [R1+0x8], R5 ;  /* 0x0000080501007387 */ /* 0x000fe80000100800 */
[----:B------:R-:W-:Y:S04]  /*20e60*/  STL [R1+0x24], R0 ;  /* 0x0000240001007387 */ /* 0x000fe80000100800 */
[----:B------:R-:W-:Y:S04]  /*20e70*/  STL [R1+0x54], RZ ;  /* 0x000054ff01007387 */ /* 0x000fe80000100800 */
[----:B------:R-:W-:Y:S04]  /*20e80*/  STL [R1+0xc], RZ ;  /* 0x00000cff01007387 */ /* 0x000fe80000100800 */
[----:B------:R0:W-:Y:S02]  /*20e90*/  STL [R1+0x14], R0 ;  /* 0x0000140001007387 */ /* 0x0001e40000100800 */
[----:B0-----:R-:W-:-:S07]  /*20ea0*/  LOP3.LUT R0, R2, 0xc0, RZ, 0xfc, !PT ;  /* 0x000000c002007812 */ /* 0x001fce00078efcff */
.L_x_1041:
[----:B01----:R-:W0:Y:S01]  /*20eb0*/  LDC.64 R2, c[0x0][0xc88] ;  /* 0x00032200ff027b82 */ /* 0x003e220000000a00 */
[----:B------:R-:W-:Y:S01]  /*20ec0*/  ULDC.64 UR4, c[0x0][0x208] ;  /* 0x0000820000047ab9 */ /* 0x000fe20000000a00 */
[----:B0-----:R-:W-:-:S05]  /*20ed0*/  IMAD.WIDE R2, R19, 0x4, R2 ;  /* 0x0000000413027825 */ /* 0x001fca00078e0202 */
[----:B--2---:R-:W2:Y:S01]  /*20ee0*/  LDG.E R15, desc[UR4][R2.64] ;  /* 0x00000004020f7981 */ /* 0x004ea2000c1e1900 */
[----:B------:R-:W-:Y:S05]  /*20ef0*/  YIELD ;  /* 0x0000000000007946 */ /* 0x000fea0003800000 */
[----:B------:R-:W-:Y:S01]  /*20f00*/  ULDC.64 UR4, c[0x0][0xa28] ;  /* 0x00028a0000047ab9 */ /* 0x000fe20000000a00 */
[----:B------:R-:W-:Y:S01]  /*20f10*/  ULDC.64 UR10, c[0x0][0xa18] ;  /* 0x00028600000a7ab9 */ /* 0x000fe20000000a00 */
[----:B------:R-:W-:Y:S01]  /*20f20*/  ISETP.NE.U32.AND P0, PT, RZ, UR4, PT ;  /* 0x00000004ff007c0c */ /* 0x000fe2000bf05070 */
[----:B------:R-:W-:Y:S01]  /*20f30*/  ULDC.64 UR6, c[0x0][0xa08] ;  /* 0x0002820000067ab9 */ /* 0x000fe20000000a00 */
[----:B------:R-:W-:Y:S01]  /*20f40*/  ISETP.NE.U32.AND P3, PT, RZ, UR10, PT ;  /* 0x0000000aff007c0c */ /* 0x000fe2000bf65070 */
[----:B------:R-:W-:Y:S01]  /*20f50*/  IMAD.MOV.U32 R0, RZ, RZ, RZ ;  /* 0x000000ffff007224 */ /* 0x000fe200078e00ff */
[----:B------:R-:W-:Y:S01]  /*20f60*/  ISETP.NE.AND.EX P0, PT, RZ, UR5, PT, P0 ;  /* 0x00000005ff007c0c */ /* 0x000fe2000bf05300 */
[----:B------:R-:W-:Y:S01]  /*20f70*/  ULDC.64 UR12, c[0x0][0x208] ;  /* 0x00008200000c7ab9 */ /* 0x000fe20000000a00 */
[----:B------:R-:W-:Y:S01]  /*20f80*/  ISETP.NE.AND.EX P3, PT, RZ, UR11, PT, P3 ;  /* 0x0000000bff007c0c */ /* 0x000fe2000bf65330 */
[----:B------:R-:W-:Y:S01]  /*20f90*/  ULDC.64 UR8, c[0x0][0xa10] ;  /* 0x0002840000087ab9 */ /* 0x000fe20000000a00 */
[----:B------:R-:W-:-:S02]  /*20fa0*/  MOV R12, RZ ;  /* 0x000000ff000c7202 */ /* 0x000fc40000000f00 */
[----:B--2---:R-:W-:Y:S01]  /*20fb0*/  SHF.R.S32.HI R4, RZ, 0x1f, R15 ;  /* 0x0000001fff047819 */ /* 0x004fe2000001140f */
[----:B------:R-:W-:-:S06]  /*20fc0*/  IMAD.SHL.U32 R14, R15, 0x4, RZ ;  /* 0x000000040f0e7824 */ /* 0x000fcc00078e00ff */
[C---:B------:R-:W-:Y:S01]  /*20fd0*/  @P0 LEA R2, P1, R15.reuse, UR4, 0x2 ;  /* 0x000000040f020c11 */ /* 0x040fe2000f8210ff */
[----:B------:R-:W-:Y:S01]  /*20fe0*/  STL [R1+0x34], R15 ;  /* 0x0000340f01007387 */ /* 0x000fe20000100800 */
[C-C-:B------:R-:W-:Y:S02]  /*20ff0*/  SHF.L.U64.HI R13, R15.reuse, 0x2, R4.reuse ;  /* 0x000000020f0d7819 */ /* 0x140fe40000010204 */
[----:B------:R-:W-:Y:S01]  /*21000*/  @P0 LEA.HI.X R3, R15, UR5, R4, 0x2, P1 ;  /* 0x000000050f030c11 */ /* 0x000fe200088f1404 */
[----:B------:R-:W-:Y:S01]  /*21010*/  ULDC.64 UR4, c[0x0][0xa00] ;  /* 0x0002800000047ab9 */ /* 0x000fe20000000a00 */
[C---:B------:R-:W-:Y:S01]  /*21020*/  @P3 IADD3 R8, P1, R14.reuse, UR10, RZ ;  /* 0x0000000a0e083c10 */ /* 0x040fe2000ff3e0ff */
[----:B------:R0:W-:Y:S03]  /*21030*/  STL [R1+0x48], R4 ;  /* 0x0000480401007387 */ /* 0x0001e60000100800 */
[----:B------:R-:W-:Y:S01]  /*21040*/  @P3 IADD3.X R9, R13, UR11, RZ, P1, !PT ;  /* 0x0000000b0d093c10 */ /* 0x000fe20008ffe4ff */
[----:B------:R1:W5:Y:S01]  /*21050*/  @P0 LDG.E R0, desc[UR12][R2.64] ;  /* 0x0000000c02000981 */ /* 0x000362000c1e1900 */
[----:B------:R-:W-:-:S02]  /*21060*/  IADD3 R6, P1, R14, UR6, RZ ;  /* 0x000000060e067c10 */ /* 0x000fc4000ff3e0ff */
[----:B------:R-:W-:Y:S02]  /*21070*/  CS2R R10, SRZ ;  /* 0x00000000000a7805 */ /* 0x000fe4000001ff00 */
[----:B------:R-:W-:Y:S01]  /*21080*/  ISETP.NE.U32.AND P2, PT, RZ, UR6, PT ;  /* 0x00000006ff007c0c */ /* 0x000fe2000bf45070 */
[----:B------:R-:W-:Y:S01]  /*21090*/  STL [R1], R14 ;  /* 0x0000000e01007387 */ /* 0x000fe20000100800 */
[----:B------:R-:W-:Y:S02]  /*210a0*/  IADD3.X R7, R13, UR7, RZ, P1, !PT ;  /* 0x000000070d077c10 */ /* 0x000fe40008ffe4ff */
[----:B------:R-:W-:Y:S01]  /*210b0*/  ISETP.NE.U32.AND P1, PT, RZ, UR4, PT ;  /* 0x00000004ff007c0c */ /* 0x000fe2000bf25070 */
[----:B------:R-:W-:Y:S01]  /*210c0*/  STL [R1+0x28], R13 ;  /* 0x0000280d01007387 */ /* 0x000fe20000100800 */
[----:B------:R-:W-:Y:S02]  /*210d0*/  ISETP.NE.AND.EX P2, PT, RZ, UR7, PT, P2 ;  /* 0x00000007ff007c0c */ /* 0x000fe4000bf45320 */
[----:B------:R-:W-:-:S02]  /*210e0*/  ISETP.NE.AND.EX P1, PT, RZ, UR5, PT, P1 ;  /* 0x00000005ff007c0c */ /* 0x000fc4000bf25310 */
[----:B-1----:R-:W-:-:S04]  /*210f0*/  IADD3 R2, P0, R14, UR4, RZ ;  /* 0x000000040e027c10 */ /* 0x002fc8000ff1e0ff */
[----:B------:R-:W-:Y:S01]  /*21100*/  IADD3.X R3, R13, UR5, RZ, P0, !PT ;  /* 0x000000050d037c10 */ /* 0x000fe200087fe4ff */
[----:B------:R-:W-:Y:S01]  /*21110*/  ULDC UR4, c[0x0][0x288] ;  /* 0x0000a20000047ab9 */ /* 0x000fe20000000800 */
[----:B0-----:R-:W-:-:S03]  /*21120*/  IADD3 R4, P0, R14, UR8, RZ ;  /* 0x000000080e047c10 */ /* 0x001fc6000ff1e0ff */
[----:B------:R-:W5:Y:S01]  /*21130*/  @P2 LDG.E R11, desc[UR12][R6.64] ;  /* 0x0000000c060b2981 */ /* 0x000f62000c1e1900 */
[----:B------:R-:W-:Y:S02]  /*21140*/  IADD3.X R5, R13, UR9, RZ, P0, !PT ;  /* 0x000000090d057c10 */ /* 0x000fe400087fe4ff */
[----:B------:R-:W-:Y:S01]  /*21150*/  ISETP.NE.U32.AND P0, PT, RZ, UR8, PT ;  /* 0x00000008ff007c0c */ /* 0x000fe2000bf05070 */
[----:B------:R-:W2:Y:S03]  /*21160*/  @P1 LDG.E R12, desc[UR12][R2.64] ;  /* 0x0000000c020c1981 */ /* 0x000ea6000c1e1900 */
[----:B------:R-:W-:-:S13]  /*21170*/  ISETP.NE.AND.EX P0, PT, RZ, UR9, PT, P0 ;  /* 0x00000009ff007c0c */ /* 0x000fda000bf05300 */
[----:B------:R-:W5:Y:S04]  /*21180*/  @P0 LDG.E R10, desc[UR12][R4.64] ;  /* 0x0000000c040a0981 */ /* 0x000f68000c1e1900 */
[----:B--2---:R0:W-:Y:S02]  /*21190*/  STL [R1+0x40], R12 ;  /* 0x0000400c01007387 */ /* 0x0041e40000100800 */
[----:B0-----:R-:W-:Y:S01]  /*211a0*/  IMAD.U32 R12, RZ, RZ, UR4 ;  /* 0x00000004ff0c7e24 */ /* 0x001fe2000f8e00ff */
[----:B------:R-:W-:-:S05]  /*211b0*/  ULDC.64 UR4, c[0x0][0x418] ;  /* 0x0001060000047ab9 */ /* 0x000fca0000000a00 */
[----:B------:R0:W2:Y:S01]  /*211c0*/  @P3 LDG.E R12, desc[UR12][R8.64] ;  /* 0x0000000c080c3981 */ /* 0x0000a2000c1e1900 */
[----:B------:R-:W-:-:S03]  /*211d0*/  UISETP.NE.U32.AND UP0, UPT, UR4, URZ, UPT ;  /* 0x0000003f0400728c */ /* 0x000fc6000bf05070 */
[----:B------:R-:W-:Y:S01]  /*211e0*/  ULDC UR4, c[0x0][0x424] ;  /* 0x0001090000047ab9 */ /* 0x000fe20000000800 */
[----:B------:R-:W-:-:S03]  /*211f0*/  UISETP.NE.AND.EX UP0, UPT, UR5, URZ, UPT, UP0 ;  /* 0x0000003f0500728c */ /* 0x000fc6000bf05300 */
[----:B------:R-:W-:Y:S01]  /*21200*/  ULDC UR5, c[0x0][0x2f0] ;  /* 0x0000bc0000057ab9 */ /* 0x000fe20000000800 */
[----:B------:R-:W-:-:S04]  /*21210*/  USEL UR4, UR4, 0x1, UP0 ;  /* 0x0000000104047887 */ /* 0x000fc80008000000 */
[----:B------:R-:W-:-:S03]  /*21220*/  UIMAD UR4, UR4, UR5, URZ ;  /* 0x00000005040472a4 */ /* 0x000fc6000f8e023f */
[----:B------:R-:W-:Y:S02]  /*21230*/  ULDC UR5, c[0x0][0x348] ;  /* 0x0000d20000057ab9 */ /* 0x000fe40000000800 */
[----:B0-----:R-:W-:Y:S01]  /*21240*/  IMAD.U32 R9, RZ, RZ, UR5 ;  /* 0x00000005ff097e24 */ /* 0x001fe2000f8e00ff */
[----:B------:R-:W-:Y:S01]  /*21250*/  MOV R8, UR4 ;  /* 0x0000000400087c02 */ /* 0x000fe20008000f00 */
[----:B--2---:R0:W-:Y:S01]  /*21260*/  STL [R1+0x50], R12 ;  /* 0x0000500c01007387 */ /* 0x0041e20000100800 */
[----:B----4-:R-:W-:Y:S05]  /*21270*/  @P3 BRA `(.L_x_881) ;  /* 0x0000000000183947 */ /* 0x010fea0003800000 */
[----:B------:R-:W-:Y:S05]  /*21280*/  @!P1 BRA `(.L_x_881) ;  /* 0x0000000000149947 */ /* 0x000fea0003800000 */
[----:B------:R-:W-:Y:S02]  /*21290*/  ULDC.64 UR4, c[0x0][0x208] ;  /* 0x0000820000047ab9 */ /* 0x000fe40000000a00 */
[----:B0-----:R-:W2:Y:S04]  /*212a0*/  LDG.E R12, desc[UR4][R2.64] ;  /* 0x00000004020c7981 */ /* 0x001ea8000c1e1900 */
[----:B------:R-:W2:Y:S02]  /*212b0*/  LDG.E R2, desc[UR4][R2.64+0x4] ;  /* 0x0000040402027981 */ /* 0x000ea4000c1e1900 */
[----:B--2---:R-:W-:-:S05]  /*212c0*/  IMAD.IADD R2, R2, 0x1, -R12 ;  /* 0x0000000102027824 */ /* 0x004fca00078e0a0c */
[----:B------:R1:W-:Y:S02]  /*212d0*/  STL [R1+0x50], R2 ;  /* 0x0000500201007387 */ /* 0x0003e40000100800 */
.L_x_881:
[----:B0-----:R-:W-:Y:S01]  /*212e0*/  MOV R12, R15 ;  /* 0x0000000f000c7202 */ /* 0x001fe20000000f00 */
[----:B-1---5:R-:W-:Y:S01]  /*212f0*/  IMAD.IADD R2, R11, 0x1, R0 ;  /* 0x000000010b027824 */ /* 0x022fe200078e0200 */
[----:B------:R-:W-:Y:S02]  /*21300*/  ULDC.64 UR4, c[0x0][0xa20] ;  /* 0x0002880000047ab9 */ /* 0x000fe40000000a00 */
[----:B------:R-:W-:Y:S01]  /*21310*/  ISETP.NE.U32.AND P1, PT, RZ, UR4, PT ;  /* 0x00000004ff007c0c */ /* 0x000fe2000bf25070 */
[----:B------:R0:W-:Y:S03]  /*21320*/  STL [R1+0x10], R12 ;  /* 0x0000100c01007387 */ /* 0x0001e60000100800 */
[----:B------:R-:W-:Y:S01]  /*21330*/  ISETP.NE.AND.EX P1, PT, RZ, UR5, PT, P1 ;  /* 0x00000005ff007c0c */ /* 0x000fe2000bf25310 */
[----:B------:R0:W-:-:S12]  /*21340*/  STL [R1+0x1c], R2 ;  /* 0x00001c0201007387 */ /* 0x0001d80000100800 */
[----:B0-----:R-:W-:Y:S05]  /*21350*/  @!P1 BRA `(.L_x_882) ;  /* 0x0000000000149947 */ /* 0x001fea0003800000 */
[----:B------:R-:W-:Y:S01]  /*21360*/  IADD3 R2, P1, R14, UR4, RZ ;  /* 0x000000040e027c10 */ /* 0x000fe2000ff3e0ff */
[----:B------:R-:W-:-:S03]  /*21370*/  ULDC.64 UR6, c[0x0][0x208] ;  /* 0x0000820000067ab9 */ /* 0x000fc60000000a00 */
[----:B------:R-:W-:-:S05]  /*21380*/  IADD3.X R3, R13, UR5, RZ, P1, !PT ;  /* 0x000000050d037c10 */ /* 0x000fca0008ffe4ff */
[----:B------:R0:W5:Y:S01]  /*21390*/  LDG.E R8, desc[UR6][R2.64] ;  /* 0x0000000602087981 */ /* 0x000162000c1e1900 */
[----:B------:R-:W-:Y:S05]  /*213a0*/  BRA `(.L_x_883) ;  /* 0x0000000000147947 */ /* 0x000fea0003800000 */
.L_x_882:
[----:B------:R-:W-:Y:S05]  /*213b0*/  @!P2 BRA `(.L_x_883) ;  /* 0x000000000010a947 */ /* 0x000fea0003800000 */
[----:B------:R-:W-:Y:S02]  /*213c0*/  ULDC.64 UR4, c[0x0][0x208] ;  /* 0x0000820000047ab9 */ /* 0x000fe40000000a00 */
[----:B------:R-:W2:Y:S04]  /*213d0*/  LDG.E R8, desc[UR4][R6.64] ;  /* 0x0000000406087981 */ /* 0x000ea8000c1e1900 */
[----:B------:R-:W2:Y:S02]  /*213e0*/  LDG.E R6, desc[UR4][R6.64+0x4] ;  /* 0x0000040406067981 */ /* 0x000ea4000c1e1900 */
[----:B--2---:R-:W-:-:S07]  /*213f0*/  IMAD.IADD R8, R6, 0x1, -R8 ;  /* 0x0000000106087824 */ /* 0x004fce00078e0a08 */
.L_x_883:
[----:B------:R-:W-:Y:S01]  /*21400*/  ULDC.64 UR4, c[0x0][0x208] ;  /* 0x0000820000047ab9 */ /* 0x000fe20000000a00 */
[----:B-----5:R-:W-:Y:S01]  /*21410*/  IMAD.IADD R0, R8, 0x1, -R0 ;  /* 0x0000000108007824 */ /* 0x020fe200078e0a00 */
[----:B0-----:R-:W2:Y:S04]  /*21420*/  @P0 LDG.E R2, desc[UR4][R4.64] ;  /* 0x0000000404020981 */ /* 0x001ea8000c1e1900 */
[----:B------:R-:W2:Y:S01]  /*21430*/  @P0 LDG.E R4, desc[UR4][R4.64+0x4] ;  /* 0x0000040404040981 */ /* 0x000ea2000c1e1900 */
[----:B------:R-:W-:Y:S01]  /*21440*/  BSSY B0, `(.L_x_884) ;  /* 0x00001a5000007945 */ /* 0x000fe20003800000 */
[----:B------:R-:W-:Y:S02]  /*21450*/  PLOP3.LUT P5, PT, PT, PT, PT, 0x80, 0x0 ;  /* 0x000000000000781c */ /* 0x000fe40003faf070 */
[----:B--2---:R-:W-:-:S05]  /*21460*/  @P0 IADD3 R9, -R2, R4, RZ ;  /* 0x0000000402090210 */ /* 0x004fca0007ffe1ff */
[----:B------:R-:W-:-:S04]  /*21470*/  IMAD.IADD R3, R0, 0x1, R9 ;  /* 0x0000000100037824 */ /* 0x000fc800078e0209 */
[----:B------:R-:W-:Y:S01]  /*21480*/  VIADD R2, R3, 0x4f ;  /* 0x0000004f03027836 */ /* 0x000fe20000000000 */
[----:B------:R0:W-:Y:S03]  /*21490*/  STL [R1+0x4c], R3 ;  /* 0x00004c0301007387 */ /* 0x0001e60000100800 */
[----:B------:R-:W-:-:S05]  /*214a0*/  IMAD.HI R2, R2, 0x66666667, RZ ;  /* 0x6666666702027827 */ /* 0x000fca00078e02ff */
[----:B0-----:R-:W-:-:S04]  /*214b0*/  SHF.R.U32.HI R3, RZ, 0x1f, R2 ;  /* 0x0000001fff037819 */ /* 0x001fc80000011602 */
[----:B------:R-:W-:-:S05]  /*214c0*/  LEA.HI.SX32 R4, R2, R3, 0x1b ;  /* 0x0000000302047211 */ /* 0x000fca00078fdaff */
[----:B------:R-:W-:Y:S01]  /*214d0*/  IMAD R2, R4, 0x50, -R0 ;  /* 0x0000005004027824 */ /* 0x000fe200078e0a00 */
[----:B------:R-:W-:Y:S01]  /*214e0*/  IADD3 R0, -R0, RZ, RZ ;  /* 0x000000ff00007210 */ /* 0x000fe20007ffe1ff */
[----:B------:R0:W-:Y:S03]  /*214f0*/  STL [R1+0x38], R4 ;  /* 0x0000380401007387 */ /* 0x0001e60000100800 */
[----:B------:R-:W-:Y:S02]  /*21500*/  VIMNMX R9, R2, R9, PT ;  /* 0x0000000902097248 */ /* 0x000fe40003fe0100 */
[----:B------:R-:W-:-:S04]  /*21510*/  VIMNMX R0, RZ, R0, !PT ;  /* 0x00000000ff007248 */ /* 0x000fc80007fe0100 */
[----:B------:R-:W-:Y:S01]  /*21520*/  ISETP.GT.AND P1, PT, R9, R0, PT ;  /* 0x000000000900720c */ /* 0x000fe20003f24270 */
[----:B0-----:R-:W-:-:S12]  /*21530*/  IMAD.WIDE.U32 R4, R0, -0x33333333, RZ ;  /* 0xcccccccd00047825 */ /* 0x001fd800078e00ff */
[----:B------:R-:W-:Y:S01]  /*21540*/  @P1 VIADD R2, R9, 0x4f ;  /* 0x0000004f09021836 */ /* 0x000fe20000000000 */
[----:B------:R-:W-:-:S03]  /*21550*/  SHF.R.U32.HI R9, RZ, 0x6, R5 ;  /* 0x00000006ff097819 */ /* 0x000fc60000011605 */
[----:B------:R-:W-:-:S04]  /*21560*/  @P1 IMAD.HI R0, R2, 0x66666667, RZ ;  /* 0x6666666702001827 */ /* 0x000fc800078e02ff */
[----:B------:R-:W-:Y:S01]  /*21570*/  IMAD.MOV.U32 R7, RZ, RZ, R9 ;  /* 0x000000ffff077224 */ /* 0x000fe200078e0009 */
[----:B------:R-:W-:-:S04]  /*21580*/  @P1 SHF.R.U32.HI R2, RZ, 0x1f, R0 ;  /* 0x0000001fff021819 */ /* 0x000fc80000011600 */
[----:B------:R-:W-:-:S04]  /*21590*/  @P1 LEA.HI.SX32 R7, R0, R2, 0x1b ;  /* 0x0000000200071211 */ /* 0x000fc800078fdaff */
[----:B------:R-:W-:-:S13]  /*215a0*/  ISETP.GT.AND P1, PT, R7, R9, PT ;  /* 0x000000090700720c */ /* 0x000fda0003f24270 */
[----:B------:R-:W-:Y:S05]  /*215b0*/  @!P1 BRA `(.L_x_885) ;  /* 0x0000001800349947 */ /* 0x000fea0003800000 */
[----:B------:R-:W-:Y:S01]  /*215c0*/  UMOV UR4, 0xffffffff ;  /* 0xffffffff00047882 */ /* 0x000fe20000000000 */
[----:B------:R-:W-:Y:S02]  /*215d0*/  SEL R0, R12, RZ, !P0 ;  /* 0x000000ff0c007207 */ /* 0x000fe40004000000 */
[----:B------:R-:W-:Y:S05]  /*215e0*/  BRA.DIV UR4, `(.L_x_886) ;  /* 0x0000007e04747947 */ /* 0x000fea000b800000 */
[----:B------:R-:W0:Y:S02]  /*215f0*/  S2R R2, SR_TID.X ;  /* 0x0000000000027919 */ /* 0x000e240000002100 */
[----:B0-----:R-:W-:-:S04]  /*21600*/  SHF.R.U32.HI R2, RZ, 0x5, R2 ;  /* 0x00000005ff027819 */ /* 0x001fc80000011602 */
[----:B------:R-:W-:-:S05]  /*21610*/  LOP3.LUT R2, R2, 0x3, RZ, 0xc0, !PT ;  /* 0x0000000302027812 */ /* 0x000fca00078ec0ff */
[----:B------:R0:W1:Y:S02]  /*21620*/  SHFL.IDX PT, R14, R2, RZ, 0x1f ;  /* 0x00001fff020e7589 */ /* 0x00006400000e0000 */
.L_x_1072:
[----:B-1----:R-:W-:Y:S02]  /*21630*/  ISETP.NE.AND P0, PT, R14, RZ, PT ;  /* 0x000000ff0e00720c */ /* 0x002fe40003f05270 */
[----:B------:R-:W-:-:S11]  /*21640*/  PLOP3.LUT P2, PT, PT, PT, PT, 0x8, 0x0 ;  /* 0x000000000000781c */ /* 0x000fd60003f4e170 */
[----:B------:R-:W-:Y:S05]  /*21650*/  @P0 BRA `(.L_x_887) ;  /* 0x00000000000c0947 */ /* 0x000fea0003800000 */
[----:B------:R-:W-:-:S03]  /*21660*/  UMOV UR4, 0xffffffff ;  /* 0xffffffff00047882 */ /* 0x000fc60000000000 */
[----:B------:R-:W-:Y:S05]  /*21670*/  BRA.DIV UR4, `(.L_x_888) ;  /* 0x0000007e04847947 */ /* 0x000fea000b800000 */
[----:B------:R-:W-:-:S13]  /*21680*/  ELECT P2, URZ, PT ;  /* 0x00000000003f782f */ /* 0x000fda0003840000 */
.L_x_887:
[----:B0-----:R-:W2:Y:S04]  /*21690*/  LDL R2, [R1+0x54] ;  /* 0x0000540001027983 */ /* 0x001ea80000100800 */
[----:B------:R-:W3:Y:S01]  /*216a0*/  LDL R4, [R1+0x4] ;  /* 0x0000040001047983 */ /* 0x000ee20000100800 */
[----:B------:R-:W-:Y:S01]  /*216b0*/  BSSY B1, `(.L_x_889) ;  /* 0x0000008000017945 */ /* 0x000fe20003800000 */
[----:B--2---:R-:W-:-:S04]  /*216c0*/  IADD3 R2, R2, 0x1, RZ ;  /* 0x0000000102027810 */ /* 0x004fc80007ffe0ff */
[----:B------:R-:W-:-:S04]  /*216d0*/  LEA.HI R3, R2, R2, RZ, 0x1 ;  /* 0x0000000202037211 */ /* 0x000fc800078f08ff */
[----:B------:R-:W-:-:S05]  /*216e0*/  LOP3.LUT R3, R3, 0xfffffffe, RZ, 0xc0, !PT ;  /* 0xfffffffe03037812 */ /* 0x000fca00078ec0ff */
[----:B------:R-:W-:-:S05]  /*216f0*/  IMAD.IADD R2, R2, 0x1, -R3 ;  /* 0x0000000102027824 */ /* 0x000fca00078e0a03 */
[----:B------:R-:W-:-:S04]  /*21700*/  SHF.L.U32 R2, R2, 0x1f, RZ ;  /* 0x0000001f02027819 */ /* 0x000fc800000006ff */
[----:B---3--:R-:W0:Y:S02]  /*21710*/  SYNCS.PHASECHK.TRANS64.TRYWAIT P0, [R4+URZ+0x38820], R2 ;  /* 0x03882002040075a7 */ /* 0x008e24000800017f */
[----:B0-----:R-:W-:Y:S05]  /*21720*/  @!P0 BRA `(.L_x_890) ;  /* 0x0000007c007c8947 */ /* 0x001fea0003800000 */
.L_x_1075:
[----:B------:R-:W-:Y:S05]  /*21730*/  BSYNC B1 ;  /* 0x0000000000017941 */ /* 0x000fea0003800000 */
.L_x_889:
[----:B------:R-:W-:Y:S04]  /*21740*/  BSSY B1, `(.L_x_891) ;  /* 0x00000ad000017945 */ /* 0x000fe80003800000 */
[----:B------:R-:W-:Y:S05]  /*21750*/  @!P2 BRA `(.L_x_892) ;  /* 0x0000000800aca947 */ /* 0x000fea0003800000 */
[----:B------:R-:W2:Y:S04]  /*21760*/  LDL R6, [R1+0x4] ;  /* 0x0000040001067983 */ /* 0x000ea80000100800 */
[----:B------:R-:W2:Y:S04]  /*21770*/  LDL R5, [R1+0x20] ;  /* 0x0000200001057983 */ /* 0x000ea80000100800 */
[----:B------:R-:W3:Y:S01]  /*21780*/  LDL R4, [R1+0x24] ;  /* 0x0000240001047983 */ /* 0x000ee20000100800 */
[----:B------:R-:W-:Y:S01]  /*21790*/  BSSY B2, `(.L_x_893) ;  /* 0x0000008000027945 */ /* 0x000fe20003800000 */
[----:B0-----:R-:W0:Y:S02]  /*217a0*/  S2R R3, SR_TID.X ;  /* 0x0000000000037919 */ /* 0x001e240000002100 */
[----:B0-----:R-:W-:-:S04]  /*217b0*/  LOP3.LUT R3, R3, 0x7f, RZ, 0xc0, !PT ;  /* 0x0000007f03037812 */ /* 0x001fc800078ec0ff */
[----:B------:R-:W-:Y:S01]  /*217c0*/  ISETP.NE.AND P4, PT, R3, RZ, PT ;  /* 0x000000ff0300720c */ /* 0x000fe20003f85270 */
[----:B--2---:R-:W-:Y:S01]  /*217d0*/  IMAD R6, R5, 0x8, R6 ;  /* 0x0000000805067824 */ /* 0x004fe200078e0206 */
[----:B---3--:R-:W-:-:S04]  /*217e0*/  SHF.L.U32 R8, R4, 0x1f, RZ ;  /* 0x0000001f04087819 */ /* 0x008fc800000006ff */
[----:B------:R-:W0:Y:S02]  /*217f0*/  SYNCS.PHASECHK.TRANS64.TRYWAIT P0, [R6+URZ+0x388a0], R8 ;  /* 0x0388a008060075a7 */ /* 0x000e24000800017f */
[----:B0-----:R-:W-:Y:S05]  /*21800*/  @!P0 BRA `(.L_x_894) ;  /* 0x0000007c005c8947 */ /* 0x001fea0003800000 */
.L_x_1076:
[----:B------:R-:W-:Y:S05]  /*21810*/  BSYNC B2 ;  /* 0x0000000000027941 */ /* 0x000fea0003800000 */
.L_x_893:
[----:B------:R-:W-:Y:S04]  /*21820*/  BSSY B2, `(.L_x_895) ;  /* 0x0000008000027945 */ /* 0x000fe80003800000 */
[----:B------:R-:W-:Y:S05]  /*21830*/  @P4 BRA `(.L_x_896) ;  /* 0x0000000000184947 */ /* 0x000fea0003800000 */
[----:B------:R-:W2:Y:S02]  /*21840*/  LDL R2, [R1+0x8] ;  /* 0x0000080001027983 */ /* 0x000ea40000100800 */
[----:B--2---:R-:W-:Y:S02]  /*21850*/  LOP3.LUT P0, RZ, R2, 0x1, RZ, 0xc0, !PT ;  /* 0x0000000102ff7812 */ /* 0x004fe4000780c0ff */
[----:B------:R-:W-:-:S04]  /*21860*/  MOV R2, 0xa000 ;  /* 0x0000a00000027802 */ /* 0x000fc80000000f00 */
[----:B------:R1:W-:Y:S07]  /*21870*/  SYNCS.ARRIVE.TRANS64 RZ, [R6+URZ+0x38890], R2 ;  /* 0x0388900206ff79a7 */ /* 0x0003ee000800003f */
[----:B------:R-:W-:Y:S05]  /*21880*/  @!P0 BRA `(.L_x_896) ;  /* 0x0000000000048947 */ /* 0x000fea0003800000 */
[----:B------:R-:W-:Y:S01]  /*21890*/  BPT.TRAP 0x1 ;  /* 0x000000040000795c */ /* 0x000fe20000300000 */
.L_x_896:
[----:B------:R-:W-:Y:S05]  /*218a0*/  BSYNC B2 ;  /* 0x0000000000027941 */ /* 0x000fea0003800000 */
.L_x_895:
[----:B------:R-:W2:Y:S04]  /*218b0*/  LDL R4, [R1+0x4] ;  /* 0x0000040001047983 */ /* 0x000ea80000100800 */
[----:B-1----:R-:W2:Y:S01]  /*218c0*/  LDL R2, [R1+0x20] ;  /* 0x0000200001027983 */ /* 0x002ea20000100800 */
[----:B------:R-:W-:Y:S01]  /*218d0*/  IMAD.MOV.U32 R20, RZ, RZ, RZ ;  /* 0x000000ffff147224 */ /* 0x000fe200078e00ff */
[----:B------:R-:W-:Y:S01]  /*218e0*/  UIADD3 UR4, UP0, UR38, 0x570, URZ ;  /* 0x0000057026047890 */ /* 0x000fe2000ff1e03f */
[----:B------:R-:W-:Y:S01]  /*218f0*/  IMAD R3, R7, 0x50, R10 ;  /* 0x0000005007037824 */ /* 0x000fe200078e020a */
[----:B------:R-:W-:Y:S01]  /*21900*/  PLOP3.LUT P0, PT, PT, PT, PT, 0x80, 0x0 ;  /* 0x000000000000781c */ /* 0x000fe20003f0f070 */
[----:B------:R-:W-:Y:S01]  /*21910*/  UMOV UR6, 0x0 ;  /* 0x0000000000067882 */ /* 0x000fe20000000000 */
[----:B------:R-:W-:Y:S01]  /*21920*/  R2UR UR10, R20 ;  /* 0x00000000140a72ca */ /* 0x000fe200000e0000 */
[----:B------:R-:W-:Y:S01]  /*21930*/  VIADD R3, R3, 0xffffffb0 ;  /* 0xffffffb003037836 */ /* 0x000fe20000000000 */
[----:B------:R-:W-:Y:S01]  /*21940*/  UIADD3.X UR5, URZ, UR39, URZ, UP0, !UPT ;  /* 0x000000273f057290 */ /* 0x000fe200087fe43f */
[----:B------:R-:W-:Y:S01]  /*21950*/  UMOV UR7, 0x12f00000 ;  /* 0x12f0000000077882 */ /* 0x000fe20000000000 */
[----:B--2---:R-:W-:Y:S01]  /*21960*/  IMAD R5, R2, 0xa000, R4 ;  /* 0x0000a00002057824 */ /* 0x004fe200078e0204 */
[----:B------:R-:W-:-:S03]  /*21970*/  IADD3 R2, R6, 0x38890, RZ ;  /* 0x0003889006027810 */ /* 0x000fc60007ffe0ff */
[----:B------:R-:W-:-:S07]  /*21980*/  VIADD R4, R5, 0x24400 ;  /* 0x0002440005047836 */ /* 0x000fce0000000000 */
.L_x_897:
        /* <DEDUP_REMOVED lines=16> */
.L_x_898:
        /* <DEDUP_REMOVED lines=16> */
.L_x_899:
        /* <DEDUP_REMOVED lines=10> */
[----:B------:R-:W-:Y:S01]  /*21c30*/  MOV R11, 0xc0 ;  /* 0x000000c0000b7802 */ /* 0x000fe20000000f00 */
[----:B------:R-:W-:Y:S01]  /*21c40*/  VIADD R4, R5, 0x2bc00 ;  /* 0x0002bc0005047836 */ /* 0x000fe20000000000 */
[----:B------:R-:W-:Y:S01]  /*21c50*/  PLOP3.LUT P0, PT, PT, PT, PT, 0x80, 0x0 ;  /* 0x000000000000781c */ /* 0x000fe20003f0f070 */
[----:B------:R-:W-:Y:S01]  /*21c60*/  UMOV UR6, 0x0 ;  /* 0x0000000000067882 */ /* 0x000fe20000000000 */
[----:B------:R-:W-:Y:S01]  /*21c70*/  R2UR UR10, R11 ;  /* 0x000000000b0a72ca */ /* 0x000fe200000e0000 */
[----:B------:R-:W-:-:S14]  /*21c80*/  UMOV UR7, 0x12f00000 ;  /* 0x12f0000000077882 */ /* 0x000fdc0000000000 */
.L_x_900:
        /* <DEDUP_REMOVED lines=10> */
[----:B------:R-:W1:Y:S01]  /*21d30*/  SYNCS.PHASECHK.TRANS64.TRYWAIT P0, [R6+URZ+0x388c0], R8 ;  /* 0x0388c008060075a7 */ /* 0x000e62000800017f */
[----:B------:R-:W-:Y:S04]  /*21d40*/  BSSY B2, `(.L_x_901) ;  /* 0x0000002000027945 */ /* 0x000fe80003800000 */
[----:B-1----:R-:W-:Y:S05]  /*21d50*/  @!P0 BRA `(.L_x_902) ;  /* 0x00000078001c8947 */ /* 0x002fea0003800000 */
.L_x_1077:
[----:B------:R-:W-:Y:S05]  /*21d60*/  BSYNC B2 ;  /* 0x0000000000027941 */ /* 0x000fea0003800000 */
.L_x_901:
[----:B------:R-:W-:Y:S01]  /*21d70*/  BSSY B2, `(.L_x_903) ;  /* 0x000000a000027945 */ /* 0x000fe20003800000 */
[----:B------:R-:W-:Y:S01]  /*21d80*/  IMAD.MOV.U32 R12, RZ, RZ, 0x0 ;  /* 0x00000000ff0c7424 */ /* 0x000fe200078e00ff */
[----:B------:R-:W-:Y:S02]  /*21d90*/  MOV R13, 0x12f00000 ;  /* 0x12f00000000d7802 */ /* 0x000fe40000000f00 */
[----:B------:R-:W-:Y:S05]  /*21da0*/  @P4 BRA `(.L_x_904) ;  /* 0x0000000000184947 */ /* 0x000fea0003800000 */
[----:B------:R-:W2:Y:S02]  /*21db0*/  LDL R2, [R1+0x8] ;  /* 0x0000080001027983 */ /* 0x000ea40000100800 */
[----:B--2---:R-:W-:Y:S01]  /*21dc0*/  LOP3.LUT P0, RZ, R2, 0x1, RZ, 0xc0, !PT ;  /* 0x0000000102ff7812 */ /* 0x004fe2000780c0ff */
[----:B------:R-:W-:-:S04]  /*21dd0*/  IMAD.MOV.U32 R2, RZ, RZ, 0xa000 ;  /* 0x0000a000ff027424 */ /* 0x000fc800078e00ff */
[----:B------:R2:W-:Y:S08]  /*21de0*/  SYNCS.ARRIVE.TRANS64 RZ, [R6+URZ+0x388b0], R2 ;  /* 0x0388b00206ff79a7 */ /* 0x0005f0000800003f */
[----:B------:R-:W-:Y:S05]  /*21df0*/  @!P0 BRA `(.L_x_904) ;  /* 0x0000000000048947 */ /* 0x000fea0003800000 */
[----:B------:R-:W-:Y:S01]  /*21e00*/  BPT.TRAP 0x1 ;  /* 0x000000040000795c */ /* 0x000fe20000300000 */
.L_x_904:
[----:B------:R-:W-:Y:S05]  /*21e10*/  BSYNC B2 ;  /* 0x0000000000027941 */ /* 0x000fea0003800000 */
.L_x_903:
[----:B------:R-:W-:Y:S01]  /*21e20*/  R2UR UR10, R20 ;  /* 0x00000000140a72ca */ /* 0x000fe200000e0000 */
[----:B------:R-:W-:Y:S01]  /*21e30*/  UIADD3 UR4, UP0, UR38, 0x670, URZ ;  /* 0x0000067026047890 */ /* 0x000fe2000ff1e03f */
[----:B------:R-:W-:Y:S01]  /*21e40*/  R2UR UR6, R12 ;  /* 0x000000000c0672ca */ /* 0x000fe200000e0000 */
[----:B--2---:R-:W-:Y:S01]  /*21e50*/  VIADD R2, R6, 0x388b0 ;  /* 0x000388b006027836 */ /* 0x004fe20000000000 */
[----:B------:R-:W-:Y:S01]  /*21e60*/  R2UR UR7, R13 ;  /* 0x000000000d0772ca */ /* 0x000fe200000e0000 */
[----:B------:R-:W-:Y:S01]  /*21e70*/  UIADD3.X UR5, URZ, UR39, URZ, UP0, !UPT ;  /* 0x000000273f057290 */ /* 0x000fe200087fe43f */
[----:B------:R-:W-:Y:S02]  /*21e80*/  PLOP3.LUT P0, PT, PT, PT, PT, 0x80, 0x0 ;  /* 0x000000000000781c */ /* 0x000fe40003f0f070 */
[----:B------:R-:W-:-:S11]  /*21e90*/  IADD3 R4, R5, 0x400, RZ ;  /* 0x0000040005047810 */ /* 0x000fd60007ffe0ff */
.L_x_905:
        /* <DEDUP_REMOVED lines=9> */
[----:B--2---:R-:W-:Y:S05]  /*21f30*/  @P0 BRA.U.ANY `(.L_x_905) ;  /* 0xfffffffd00d80947 */ /* 0x004fea000393ffff */
[----:B------:R-:W-:Y:S01]  /*21f40*/  R2UR UR10, R15 ;  /* 0x000000000f0a72ca */ /* 0x000fe200000e0000 */
[----:B------:R-:W-:Y:S01]  /*21f50*/  VIADD R4, R5, 0x2c00 ;  /* 0x00002c0005047836 */ /* 0x000fe20000000000 */
[----:B------:R-:W-:Y:S02]  /*21f60*/  R2UR UR6, R12 ;  /* 0x000000000c0672ca */ /* 0x000fe400000e0000 */
[----:B------:R-:W-:Y:S02]  /*21f70*/  R2UR UR7, R13 ;  /* 0x000000000d0772ca */ /* 0x000fe400000e0000 */
[----:B------:R-:W-:-:S13]  /*21f80*/  PLOP3.LUT P0, PT, PT, PT, PT, 0x80, 0x0 ;  /* 0x000000000000781c */ /* 0x000fda0003f0f070 */
.L_x_906:
        /* <DEDUP_REMOVED lines=15> */
.L_x_907:
        /* <DEDUP_REMOVED lines=10> */
[----:B------:R-:W-:Y:S02]  /*22120*/  R2UR UR10, R11 ;  /* 0x000000000b0a72ca */ /* 0x000fe400000e0000 */
[----:B------:R-:W-:Y:S02]  /*22130*/  R2UR UR6, R12 ;  /* 0x000000000c0672ca */ /* 0x000fe400000e0000 */
[----:B------:R-:W-:Y:S02]  /*22140*/  R2UR UR7, R13 ;  /* 0x000000000d0772ca */ /* 0x000fe400000e0000 */
[----:B------:R-:W-:Y:S02]  /*22150*/  PLOP3.LUT P0, PT, PT, PT, PT, 0x80, 0x0 ;  /* 0x000000000000781c */ /* 0x000fe40003f0f070 */
[----:B------:R-:W-:-:S11]  /*22160*/  IADD3 R5, R5, 0x7c00, RZ ;  /* 0x00007c0005057810 */ /* 0x000fd60007ffe0ff */
.L_x_908:
        /* <DEDUP_REMOVED lines=10> */
.L_x_892:
[----:B------:R-:W-:Y:S05]  /*22210*/  BSYNC B1 ;  /* 0x0000000000017941 */ /* 0x000fea0003800000 */
.L_x_891:
[----:B01----:R-:W2:Y:S04]  /*22220*/  LDL.LU R6, [R1+0x20] ;  /* 0x0000200001067983 */ /* 0x003ea80000300800 */
[----:B------:R-:W3:Y:S01]  /*22230*/  LDL.LU R4, [R1+0x24] ;  /* 0x0000240001047983 */ /* 0x000ee20000300800 */
[----:B------:R-:W-:Y:S01]  /*22240*/  VIADD R7, R7, 0xfffffffe ;  /* 0xfffffffe07077836 */ /* 0x000fe20000000000 */
[----:B------:R-:W-:Y:S01]  /*22250*/  PLOP3.LUT P5, PT, PT, PT, PT, 0x8, 0x0 ;  /* 0x000000000000781c */ /* 0x000fe20003fae170 */
[----:B--2---:R-:W-:-:S05]  /*22260*/  VIADD R2, R6, 0x1 ;  /* 0x0000000106027836 */ /* 0x004fca0000000000 */
[----:B------:R-:W-:-:S04]  /*22270*/  ISETP.NE.AND P0, PT, R2, 0x2, PT ;  /* 0x000000020200780c */ /* 0x000fc80003f05270 */
[----:B------:R-:W-:Y:S02]  /*22280*/  SEL R3, R2, RZ, P0 ;  /* 0x000000ff02037207 */ /* 0x000fe40000000000 */
[----:B------:R-:W-:Y:S02]  /*22290*/  SEL R2, RZ, 0x1, P0 ;  /* 0x00000001ff027807 */ /* 0x000fe40000000000 */
[----:B------:R-:W-:Y:S01]  /*222a0*/  ISETP.GE.AND P0, PT, R7, R9, PT ;  /* 0x000000090700720c */ /* 0x000fe20003f06270 */
[----:B------:R0:W-:Y:S01]  /*222b0*/  STL [R1+0x20], R3 ;  /* 0x0000200301007387 */ /* 0x0001e20000100800 */
[----:B---3--:R-:W-:-:S05]  /*222c0*/  LOP3.LUT R4, R4, R2, RZ, 0x3c, !PT ;  /* 0x0000000204047212 */ /* 0x008fca00078e3cff */
[----:B------:R0:W-:Y:S06]  /*222d0*/  STL [R1+0x24], R4 ;  /* 0x0000240401007387 */ /* 0x0001ec0000100800 */
[----:B------:R-:W-:Y:S05]  /*222e0*/  @!P0 BRA `(.L_x_885) ;  /* 0x0000000800e88947 */ /* 0x000fea0003800000 */
.L_x_927:
[----:B------:R-:W-:Y:S05]  /*222f0*/  YIELD ;  /* 0x0000000000007946 */ /* 0x000fea0003800000 */
[----:B------:R-:W-:Y:S04]  /*22300*/  BSSY B1, `(.L_x_909) ;  /* 0x00000ac000017945 */ /* 0x000fe80003800000 */
[----:B-1----:R-:W-:Y:S05]  /*22310*/  @!P2 BRA `(.L_x_910) ;  /* 0x0000000800a8a947 */ /* 0x002fea0003800000 */
[----:B------:R-:W2:Y:S04]  /*22320*/  LDL R5, [R1+0x4] ;  /* 0x0000040001057983 */ /* 0x000ea80000100800 */
[----:B0-----:R-:W2:Y:S04]  /*22330*/  LDL R4, [R1+0x20] ;  /* 0x0000200001047983 */ /* 0x001ea80000100800 */
[----:B------:R-:W3:Y:S01]  /*22340*/  LDL R3, [R1+0x24] ;  /* 0x0000240001037983 */ /* 0x000ee20000100800 */
[----:B------:R-:W-:Y:S01]  /*22350*/  BSSY B2, `(.L_x_911) ;  /* 0x0000008000027945 */ /* 0x000fe20003800000 */
[----:B------:R-:W0:Y:S02]  /*22360*/  S2R R2, SR_TID.X ;  /* 0x0000000000027919 */ /* 0x000e240000002100 */
[----:B0-----:R-:W-:-:S04]  /*22370*/  LOP3.LUT R2, R2, 0x7f, RZ, 0xc0, !PT ;  /* 0x0000007f02027812 */ /* 0x001fc800078ec0ff */
[----:B------:R-:W-:Y:S02]  /*22380*/  ISETP.NE.AND P1, PT, R2, RZ, PT ;  /* 0x000000ff0200720c */ /* 0x000fe40003f25270 */
[----:B--2---:R-:W-:Y:S02]  /*22390*/  LEA R6, R4, R5, 0x3 ;  /* 0x0000000504067211 */ /* 0x004fe400078e18ff */
[----:B---3--:R-:W-:-:S04]  /*223a0*/  SHF.L.U32 R5, R3, 0x1f, RZ ;  /* 0x0000001f03057819 */ /* 0x008fc800000006ff */
[----:B------:R-:W0:Y:S02]  /*223b0*/  SYNCS.PHASECHK.TRANS64.TRYWAIT P0, [R6+URZ+0x388a0], R5 ;  /* 0x0388a005060075a7 */ /* 0x000e24000800017f */
[----:B0-----:R-:W-:Y:S05]  /*223c0*/  @!P0 BRA `(.L_x_912) ;  /* 0x0000007000948947 */ /* 0x001fea0003800000 */
.L_x_1078:
[----:B------:R-:W-:Y:S05]  /*223d0*/  BSYNC B2 ;  /* 0x0000000000027941 */ /* 0x000fea0003800000 */
.L_x_911:
[----:B------:R-:W-:Y:S04]  /*223e0*/  BSSY B2, `(.L_x_913) ;  /* 0x0000008000027945 */ /* 0x000fe80003800000 */
[----:B------:R-:W-:Y:S05]  /*223f0*/  @P1 BRA `(.L_x_914) ;  /* 0x0000000000181947 */ /* 0x000fea0003800000 */
[----:B------:R-:W2:Y:S02]  /*22400*/  LDL R2, [R1+0x8] ;  /* 0x0000080001027983 */ /* 0x000ea40000100800 */
[----:B--2---:R-:W-:Y:S01]  /*22410*/  LOP3.LUT P0, RZ, R2, 0x1, RZ, 0xc0, !PT ;  /* 0x0000000102ff7812 */ /* 0x004fe2000780c0ff */
[----:B------:R-:W-:-:S04]  /*22420*/  IMAD.MOV.U32 R2, RZ, RZ, 0xa000 ;  /* 0x0000a000ff027424 */ /* 0x000fc800078e00ff */
[----:B------:R1:W-:Y:S08]  /*22430*/  SYNCS.ARRIVE.TRANS64 RZ, [R6+URZ+0x38890], R2 ;  /* 0x0388900206ff79a7 */ /* 0x0003f0000800003f */
[----:B------:R-:W-:Y:S05]  /*22440*/  @!P0 BRA `(.L_x_914) ;  /* 0x0000000000048947 */ /* 0x000fea0003800000 */
[----:B------:R-:W-:Y:S01]  /*22450*/  BPT.TRAP 0x1 ;  /* 0x000000040000795c */ /* 0x000fe20000300000 */
.L_x_914:
[----:B------:R-:W-:Y:S05]  /*22460*/  BSYNC B2 ;  /* 0x0000000000027941 */ /* 0x000fea0003800000 */
.L_x_913:
[----:B------:R-:W2:Y:S04]  /*22470*/  LDL R3, [R1+0x4] ;  /* 0x0000040001037983 */ /* 0x000ea80000100800 */
[----:B-1----:R-:W2:Y:S01]  /*22480*/  LDL R2, [R1+0x20] ;  /* 0x0000200001027983 */ /* 0x002ea20000100800 */
[----:B------:R-:W-:Y:S01]  /*22490*/  IMAD.MOV.U32 R11, RZ, RZ, RZ ;  /* 0x000000ffff0b7224 */ /* 0x000fe200078e00ff */
[----:B------:R-:W-:Y:S01]  /*224a0*/  UIADD3 UR4, UP0, UR38, 0x570, URZ ;  /* 0x0000057026047890 */ /* 0x000fe2000ff1e03f */
[----:B------:R-:W-:Y:S01]  /*224b0*/  PLOP3.LUT P0, PT, PT, PT, PT, 0x80, 0x0 ;  /* 0x000000000000781c */ /* 0x000fe20003f0f070 */
[----:B------:R-:W-:Y:S01]  /*224c0*/  UMOV UR6, 0x0 ;  /* 0x0000000000067882 */ /* 0x000fe20000000000 */
[----:B------:R-:W-:Y:S01]  /*224d0*/  UMOV UR7, 0x12f00000 ;  /* 0x12f0000000077882 */ /* 0x000fe20000000000 */
[----:B------:R-:W-:Y:S01]  /*224e0*/  R2UR UR10, R11 ;  /* 0x000000000b0a72ca */ /* 0x000fe200000e0000 */
[----:B------:R-:W-:Y:S01]  /*224f0*/  UIADD3.X UR5, URZ, UR39, URZ, UP0, !UPT ;  /* 0x000000273f057290 */ /* 0x000fe200087fe43f */
[----:B--2---:R-:W-:Y:S01]  /*22500*/  IMAD R4, R2, 0xa000, R3 ;  /* 0x0000a00002047824 */ /* 0x004fe200078e0203 */
[----:B------:R-:W-:Y:S01]  /*22510*/  IADD3 R2, R6, 0x38890, RZ ;  /* 0x0003889006027810 */ /* 0x000fe20007ffe0ff */
[----:B------:R-:W-:-:S02]  /*22520*/  IMAD R3, R7, 0x50, R10 ;  /* 0x0000005007037824 */ /* 0x000fc400078e020a */
[----:B------:R-:W-:-:S09]  /*22530*/  VIADD R8, R4, 0x24400 ;  /* 0x0002440004087836 */ /* 0x000fd20000000000 */
.L_x_915:
        /* <DEDUP_REMOVED lines=11> */
[----:B------:R-:W-:Y:S01]  /*225f0*/  IADD3 R8, R4, 0x26c00, RZ ;  /* 0x00026c0004087810 */ /* 0x000fe20007ffe0ff */
[----:B------:R-:W-:Y:S01]  /*22600*/  UMOV UR6, 0x0 ;  /* 0x0000000000067882 */ /* 0x000fe20000000000 */
[----:B------:R-:W-:Y:S01]  /*22610*/  PLOP3.LUT P0, PT, PT, PT, PT, 0x80, 0x0 ;  /* 0x000000000000781c */ /* 0x000fe20003f0f070 */
[----:B------:R-:W-:Y:S01]  /*22620*/  UMOV UR7, 0x12f00000 ;  /* 0x12f0000000077882 */ /* 0x000fe20000000000 */
[----:B------:R-:W-:-:S15]  /*22630*/  R2UR UR10, R20 ;  /* 0x00000000140a72ca */ /* 0x000fde00000e0000 */
.L_x_916:
        /* <DEDUP_REMOVED lines=16> */
.L_x_917:
        /* <DEDUP_REMOVED lines=16> */
.L_x_918:
        /* <DEDUP_REMOVED lines=13> */
.L_x_1079:
[----:B------:R-:W-:Y:S05]  /*22910*/  BSYNC B2 ;  /* 0x0000000000027941 */ /* 0x000fea0003800000 */
.L_x_919:
        /* <DEDUP_REMOVED lines=10> */
.L_x_922:
[----:B------:R-:W-:Y:S05]  /*229c0*/  BSYNC B2 ;  /* 0x0000000000027941 */ /* 0x000fea0003800000 */
.L_x_921:
[----:B------:R-:W-:Y:S01]  /*229d0*/  R2UR UR10, R11 ;  /* 0x000000000b0a72ca */ /* 0x000fe200000e0000 */
[----:B------:R-:W-:Y:S01]  /*229e0*/  UIADD3 UR4, UP0, UR38, 0x670, URZ ;  /* 0x0000067026047890 */ /* 0x000fe2000ff1e03f */
[----:B------:R-:W-:Y:S01]  /*229f0*/  R2UR UR6, R12 ;  /* 0x000000000c0672ca */ /* 0x000fe200000e0000 */
[----:B012---:R-:W-:Y:S01]  /*22a00*/  VIADD R6, R6, 0x388b0 ;  /* 0x000388b006067836 */ /* 0x007fe20000000000 */
[----:B------:R-:W-:Y:S01]  /*22a10*/  R2UR UR7, R13 ;  /* 0x000000000d0772ca */ /* 0x000fe200000e0000 */
[----:B------:R-:W-:Y:S01]  /*22a20*/  UIADD3.X UR5, URZ, UR39, URZ, UP0, !UPT ;  /* 0x000000273f057290 */ /* 0x000fe200087fe43f */
[----:B------:R-:W-:Y:S02]  /*22a30*/  PLOP3.LUT P0, PT, PT, PT, PT, 0x80, 0x0 ;  /* 0x000000000000781c */ /* 0x000fe40003f0f070 */
[----:B------:R-:W-:-:S11]  /*22a40*/  IADD3 R2, R4, 0x400, RZ ;  /* 0x0000040004027810 */ /* 0x000fd60007ffe0ff */
.L_x_923:
        /* <DEDUP_REMOVED lines=15> */
.L_x_924:
        /* <DEDUP_REMOVED lines=15> */
.L_x_925:
        /* <DEDUP_REMOVED lines=15> */
.L_x_926:
        /* <DEDUP_REMOVED lines=10> */
.L_x_910:
[----:B------:R-:W-:Y:S05]  /*22dc0*/  BSYNC B1 ;  /* 0x0000000000017941 */ /* 0x000fea0003800000 */
.L_x_909:
[----:B------:R-:W2:Y:S04]  /*22dd0*/  LDL.LU R2, [R1+0x20] ;  /* 0x0000200001027983 */ /* 0x000ea80000300800 */
[----:B------:R-:W3:Y:S01]  /*22de0*/  LDL.LU R5, [R1+0x24] ;  /* 0x0000240001057983 */ /* 0x000ee20000300800 */
[----:B--2---:R-:W-:-:S05]  /*22df0*/  VIADD R2, R2, 0x1 ;  /* 0x0000000102027836 */ /* 0x004fca0000000000 */
[----:B------:R-:W-:-:S04]  /*22e00*/  ISETP.NE.AND P0, PT, R2, 0x2, PT ;  /* 0x000000020200780c */ /* 0x000fc80003f05270 */
[----:B0-----:R-:W-:Y:S02]  /*22e10*/  SEL R3, RZ, 0x1, P0 ;  /* 0x00000001ff037807 */ /* 0x001fe40000000000 */
[----:B------:R-:W-:Y:S02]  /*22e20*/  SEL R2, R2, RZ, P0 ;  /* 0x000000ff02027207 */ /* 0x000fe40000000000 */
[----:B---3--:R-:W-:Y:S02]  /*22e30*/  LOP3.LUT R5, R5, R3, RZ, 0x3c, !PT ;  /* 0x0000000305057212 */ /* 0x008fe400078e3cff */
[C---:B------:R-:W-:Y:S01]  /*22e40*/  ISETP.GT.AND P0, PT, R7.reuse, R9, PT ;  /* 0x000000090700720c */ /* 0x040fe20003f04270 */
[----:B------:R-:W-:Y:S02]  /*22e50*/  VIADD R7, R7, 0xffffffff ;  /* 0xffffffff07077836 */ /* 0x000fe40000000000 */
[----:B------:R1:W-:Y:S04]  /*22e60*/  STL [R1+0x24], R5 ;  /* 0x0000240501007387 */ /* 0x0003e80000100800 */
[----:B------:R1:W-:Y:S06]  /*22e70*/  STL [R1+0x20], R2 ;  /* 0x0000200201007387 */ /* 0x0003ec0000100800 */
[----:B------:R-:W-:Y:S05]  /*22e80*/  @P0 BRA `(.L_x_927) ;  /* 0xfffffff400180947 */ /* 0x000fea000383ffff */
.L_x_885:
[----:B------:R-:W-:Y:S05]  /*22e90*/  BSYNC B0 ;  /* 0x0000000000007941 */ /* 0x000fea0003800000 */
.L_x_884:
[----:B-1----:R-:W2:Y:S01]  /*22ea0*/  LDL R2, [R1+0x4c] ;  /* 0x00004c0001027983 */ /* 0x002ea20000100800 */
[----:B------:R-:W-:Y:S05]  /*22eb0*/  @!P5 WARPSYNC.ALL ;  /* 0x000000000000d948 */ /* 0x000fea0003800000 */
[----:B------:R-:W-:Y:S01]  /*22ec0*/  BSSY B7, `(.L_x_928) ;  /* 0x0000504000077945 */ /* 0x000fe20003800000 */
[----:B------:R-:W-:Y:S01]  /*22ed0*/  @!P5 BAR.SYNC.DEFER_BLOCKING 0xc, 0x180 ;  /* 0x030600000000db1d */ /* 0x000fe20000010000 */
[----:B--2---:R-:W-:-:S13]  /*22ee0*/  ISETP.GT.AND P0, PT, R2, RZ, PT ;  /* 0x000000ff0200720c */ /* 0x004fda0003f04270 */
[----:B------:R-:W-:Y:S05]  /*22ef0*/  @P0 BRA `(.L_x_929) ;  /* 0x0000000000480947 */ /* 0x000fea0003800000 */
[----:B------:R-:W1:Y:S02]  /*22f00*/  S2R R2, SR_TID.X ;  /* 0x0000000000027919 */ /* 0x000e640000002100 */
[----:B-1----:R-:W-:-:S04]  /*22f10*/  LOP3.LUT R2, R2, 0x7f, RZ, 0xc0, !PT ;  /* 0x0000007f02027812 */ /* 0x002fc800078ec0ff */
[----:B------:R-:W-:-:S13]  /*22f20*/  ISETP.NE.AND P1, PT, R2, RZ, PT ;  /* 0x000000ff0200720c */ /* 0x000fda0003f25270 */
[----:B------:R-:W-:Y:S05]  /*22f30*/  @P1 BRA `(.L_x_930) ;  /* 0x0000004c00f01947 */ /* 0x000fea0003800000 */
[----:B0-----:R-:W0:Y:S01]  /*22f40*/  S2R R3, SR_LANEID ;  /* 0x0000000000037919 */ /* 0x001e220000000000 */
[----:B------:R-:W-:Y:S01]  /*22f50*/  VOTEU.ANY UR4, UPT, PT ;  /* 0x0000000000047886 */ /* 0x000fe200038e0100 */
[----:B------:R-:W1:Y:S01]  /*22f60*/  LDC.64 R4, c[0x0][0xc60] ;  /* 0x00031800ff047b82 */ /* 0x000e620000000a00 */
[----:B------:R-:W0:Y:S01]  /*22f70*/  FLO.U32 R0, UR4 ;  /* 0x0000000400007d00 */ /* 0x000e2200080e0000 */
[----:B------:R-:W-:-:S07]  /*22f80*/  ULDC.64 UR6, c[0x0][0x208] ;  /* 0x0000820000067ab9 */ /* 0x000fce0000000a00 */
[----:B------:R-:W1:Y:S01]  /*22f90*/  POPC R2, UR4 ;  /* 0x0000000400027d09 */ /* 0x000e620008000000 */
[----:B0-----:R-:W-:-:S13]  /*22fa0*/  ISETP.EQ.U32.AND P0, PT, R0, R3, PT ;  /* 0x000000030000720c */ /* 0x001fda0003f02070 */
[----:B-1----:R-:W2:Y:S01]  /*22fb0*/  @P0 ATOMG.E.ADD.STRONG.GPU PT, R5, desc[UR6][R4.64], R2 ;  /* 0x00000002040509a8 */ /* 0x002ea200081ee1c6 */
[----:B------:R-:W0:Y:S02]  /*22fc0*/  S2R R3, SR_LTMASK ;  /* 0x0000000000037919 */ /* 0x000e240000003900 */
[----:B0-----:R-:W-:-:S06]  /*22fd0*/  LOP3.LUT R3, R3, UR4, RZ, 0xc0, !PT ;  /* 0x0000000403037c12 */ /* 0x001fcc000f8ec0ff */
[----:B------:R-:W0:Y:S01]  /*22fe0*/  POPC R3, R3 ;  /* 0x0000000300037309 */ /* 0x000e220000000000 */
[----:B--2---:R-:W0:Y:S02]  /*22ff0*/  SHFL.IDX PT, R0, R5, R0, 0x1f ;  /* 0x00001f0005007589 */ /* 0x004e2400000e0000 */
[----:B0-----:R-:W-:Y:S01]  /*23000*/  IADD3 R16, R0, UR36, R3 ;  /* 0x0000002400107c10 */ /* 0x001fe2000fffe003 */
[----:B------:R-:W-:Y:S06]  /*23010*/  BRA `(.L_x_930) ;  /* 0x0000004c00b87947 */ /* 0x000fec0003800000 */
.L_x_929:
[----:B------:R-:W2:Y:S01]  /*23020*/  LDL R0, [R1+0x4] ;  /* 0x0000040001007983 */ /* 0x000ea20000100800 */
[----:B------:R-:W-:Y:S01]  /*23030*/  BSSY B6, `(.L_x_931) ;  /* 0x0000014000067945 */ /* 0x000fe20003800000 */
[----:B--2---:R-:W-:-:S04]  /*23040*/  IADD3 R0, R0, 0x24400, RZ ;  /* 0x0002440000007810 */ /* 0x004fc80007ffe0ff */
[----:B------:R-:W-:-:S13]  /*23050*/  LOP3.LUT P0, RZ, R0, 0x3ff, RZ, 0xc0, !PT ;  /* 0x000003ff00ff7812 */ /* 0x000fda000780c0ff */
[----:B------:R-:W-:Y:S05]  /*23060*/  @!P0 BRA `(.L_x_932) ;  /* 0x0000000000408947 */ /* 0x000fea0003800000 */
[----:B------:R-:W-:Y:S01]  /*23070*/  MOV R2, 0x0 ;  /* 0x0000000000027802 */ /* 0x000fe20000000f00 */
[----:B------:R-:W-:Y:S01]  /*23080*/  ULDC.64 UR6, c[0x4][0x1b8] ;  /* 0x01006e0000067ab9 */ /* 0x000fe20000000a00 */
[----:B------:R-:W-:Y:S01]  /*23090*/  ULDC.64 UR8, c[0x4][0x1c0] ;  /* 0x0100700000087ab9 */ /* 0x000fe20000000a00 */
[----:B------:R-:W-:Y:S01]  /*230a0*/  ULDC.64 UR4, c[0x4][0x118] ;  /* 0x0100460000047ab9 */ /* 0x000fe20000000a00 */
[----:B0-----:R-:W-:Y:S01]  /*230b0*/  IMAD.U32 R4, RZ, RZ, UR6 ;  /* 0x00000006ff047e24 */ /* 0x001fe2000f8e00ff */
[----:B------:R-:W-:Y:S01]  /*230c0*/  MOV R6, UR8 ;  /* 0x0000000800067c02 */ /* 0x000fe20008000f00 */
[----:B------:R-:W0:Y:S01]  /*230d0*/  LDC.64 R2, c[0x4][R2] ;  /* 0x0100000002027b82 */ /* 0x000e220000000a00 */
[----:B------:R-:W-:Y:S01]  /*230e0*/  IMAD.U32 R5, RZ, RZ, UR7 ;  /* 0x00000007ff057e24 */ /* 0x000fe2000f8e00ff */
[----:B------:R-:W-:Y:S01]  /*230f0*/  MOV R11, UR5 ;  /* 0x00000005000b7c02 */ /* 0x000fe20008000f00 */
[----:B------:R-:W-:Y:S01]  /*23100*/  IMAD.U32 R7, RZ, RZ, UR9 ;  /* 0x00000009ff077e24 */ /* 0x000fe2000f8e00ff */
[----:B------:R-:W-:Y:S01]  /*23110*/  MOV R13, RZ ;  /* 0x000000ff000d7202 */ /* 0x000fe20000000f00 */
[----:B------:R-:W-:-:S02]  /*23120*/  IMAD.U32 R10, RZ, RZ, UR4 ;  /* 0x00000004ff0a7e24 */ /* 0x000fc4000f8e00ff */
[----:B------:R-:W-:Y:S02]  /*23130*/  IMAD.MOV.U32 R8, RZ, RZ, 0x70 ;  /* 0x00000070ff087424 */ /* 0x000fe400078e00ff */
[----:B------:R-:W-:-:S07]  /*23140*/  IMAD.MOV.U32 R12, RZ, RZ, 0x1 ;  /* 0x00000001ff0c7424 */ /* 0x000fce00078e00ff */
[----:B------:R-:W-:-:S07]  /*23150*/  LEPC R20, `(.L_x_932) ;  /* 0x000000001014794e */ /* 0x000fce0000000000 */
[----:B0-----:R-:W-:Y:S05]  /*23160*/  CALL.ABS.NOINC R2 ;  /* 0x0000000002007343 */ /* 0x001fea0003c00000 */
.L_x_932:
[----:B------:R-:W-:Y:S05]  /*23170*/  BSYNC B6 ;  /* 0x0000000000067941 */ /* 0x000fea0003800000 */
.L_x_931:
[----:B------:R-:W2:Y:S01]  /*23180*/  LDL R2, [R1+0x4] ;  /* 0x0000040001027983 */ /* 0x000ea20000100800 */
[----:B------:R-:W-:Y:S01]  /*23190*/  BSSY B6, `(.L_x_933) ;  /* 0x0000024000067945 */ /* 0x000fe20003800000 */
[----:B--2---:R-:W-:-:S05]  /*231a0*/  VIADD R0, R2, 0x400 ;  /* 0x0000040002007836 */ /* 0x004fca0000000000 */
[----:B------:R-:W-:-:S13]  /*231b0*/  LOP3.LUT P0, RZ, R0, 0x3ff, RZ, 0xc0, !PT ;  /* 0x000003ff00ff7812 */ /* 0x000fda000780c0ff */
[----:B------:R-:W-:Y:S05]  /*231c0*/  @!P0 BRA `(.L_x_934) ;  /* 0x0000000000808947 */ /* 0x000fea0003800000 */
[----:B------:R-:W-:Y:S01]  /*231d0*/  MOV R0, 0x0 ;  /* 0x0000000000007802 */ /* 0x000fe20000000f00 */
[----:B------:R-:W-:Y:S01]  /*231e0*/  ULDC.64 UR6, c[0x4][0x1b8] ;  /* 0x01006e0000067ab9 */ /* 0x000fe20000000a00 */
[----:B------:R-:W-:Y:S01]  /*231f0*/  ULDC.64 UR8, c[0x4][0x1c0] ;  /* 0x0100700000087ab9 */ /* 0x000fe20000000a00 */
[----:B------:R-:W-:Y:S01]  /*23200*/  ULDC.64 UR4, c[0x4][0x120] ;  /* 0x0100480000047ab9 */ /* 0x000fe20000000a00 */
[----:B0-----:R0:W1:Y:S01]  /*23210*/  LDC.64 R2, c[0x4][R0] ;  /* 0x0100000000027b82 */ /* 0x0010620000000a00 */
[----:B------:R-:W-:Y:S01]  /*23220*/  IMAD.U32 R4, RZ, RZ, UR6 ;  /* 0x00000006ff047e24 */ /* 0x000fe2000f8e00ff */
[----:B------:R-:W-:Y:S01]  /*23230*/  MOV R5, UR7 ;  /* 0x0000000700057c02 */ /* 0x000fe20008000f00 */
        /* <DEDUP_REMOVED lines=9> */
.L_x_935:
[----:B------:R-:W-:Y:S01]  /*232d0*/  MOV R2, 0x0 ;  /* 0x0000000000027802 */ /* 0x000fe20000000f00 */
[----:B------:R-:W-:Y:S01]  /*232e0*/  ULDC.64 UR4, c[0x4][0x1b8] ;  /* 0x01006e0000047ab9 */ /* 0x000fe20000000a00 */
[----:B------:R-:W-:Y:S01]  /*232f0*/  ULDC.64 UR6, c[0x4][0x1c0] ;  /* 0x0100700000067ab9 */ /* 0x000fe20000000a00 */
[----:B------:R-:W-:Y:S01]  /*23300*/  ULDC.64 UR8, c[0x4][0x128] ;  /* 0x01004a0000087ab9 */ /* 0x000fe20000000a00 */
[----:B------:R-:W-:Y:S01]  /*23310*/  IMAD.U32 R4, RZ, RZ, UR4 ;  /* 0x00000004ff047e24 */ /* 0x000fe2000f8e00ff */
[----:B------:R-:W-:Y:S01]  /*23320*/  MOV R5, UR5 ;  /* 0x0000000500057c02 */ /* 0x000fe20008000f00 */
[----:B------:R-:W0:Y:S01]  /*23330*/  LDC.64 R2, c[0x4][R2] ;  /* 0x0100000002027b82 */ /* 0x000e220000000a00 */
[----:B------:R-:W-:Y:S01]  /*23340*/  IMAD.U32 R6, RZ, RZ, UR6 ;  /* 0x00000006ff067e24 */ /* 0x000fe2000f8e00ff */
[----:B------:R-:W-:Y:S01]  /*23350*/  MOV R10, UR8 ;  /* 0x00000008000a7c02 */ /* 0x000fe20008000f00 */
[----:B------:R-:W-:Y:S01]  /*23360*/  IMAD.U32 R7, RZ, RZ, UR7 ;  /* 0x00000007ff077e24 */ /* 0x000fe2000f8e00ff */
[----:B------:R-:W-:Y:S01]  /*23370*/  MOV R12, 0x1 ;  /* 0x00000001000c7802 */ /* 0x000fe20000000f00 */
[----:B------:R-:W-:-:S02]  /*23380*/  IMAD.U32 R11, RZ, RZ, UR9 ;  /* 0x00000009ff0b7e24 */ /* 0x000fc4000f8e00ff */
[----:B------:R-:W-:Y:S02]  /*23390*/  IMAD.MOV.U32 R8, RZ, RZ, 0x70 ;  /* 0x00000070ff087424 */ /* 0x000fe400078e00ff */
[----:B------:R-:W-:-:S07]  /*233a0*/  IMAD.MOV.U32 R13, RZ, RZ, RZ ;  /* 0x000000ffff0d7224 */ /* 0x000fce00078e00ff */
[----:B------:R-:W-:-:S07]  /*233b0*/  LEPC R20, `(.L_x_934) ;  /* 0x000000001014794e */ /* 0x000fce0000000000 */
[----:B0-----:R-:W-:Y:S05]  /*233c0*/  CALL.ABS.NOINC R2 ;  /* 0x0000000002007343 */ /* 0x001fea0003c00000 */
.L_x_934:
[----:B------:R-:W-:Y:S05]  /*233d0*/  BSYNC B6 ;  /* 0x0000000000067941 */ /* 0x000fea0003800000 */
.L_x_933:
[----:B------:R-:W2:Y:S01]  /*233e0*/  LDL.LU R2, [R1] ;  /* 0x0000000001027983 */ /* 0x000ea20000300800 */
[----:B------:R-:W-:-:S03]  /*233f0*/  ULDC.64 UR4, c[0x0][0x9f8] ;  /* 0x00027e0000047ab9 */ /* 0x000fc60000000a00 */
[----:B0-----:R-:W3:Y:S04]  /*23400*/  LDL.LU R4, [R1+0x28] ;  /* 0x0000280001047983 */ /* 0x001ee80000300800 */
[----:B------:R-:W4:Y:S01]  /*23410*/  LDL R7, [R1+0x10] ;  /* 0x0000100001077983 */ /* 0x000f220000100800 */
[----:B------:R-:W-:Y:S01]  /*23420*/  ISETP.NE.U32.AND P0, PT, RZ, UR4, PT ;  /* 0x00000004ff007c0c */ /* 0x000fe2000bf05070 */
[----:B------:R-:W-:Y:S02]  /*23430*/  ULDC.64 UR6, c[0x0][0x208] ;  /* 0x0000820000067ab9 */ /* 0x000fe40000000a00 */
[----:B------:R-:W5:Y:S01]  /*23440*/  LDL R0, [R1+0x38] ;  /* 0x0000380001007983 */ /* 0x000f620000100800 */
[----:B------:R-:W-:-:S13]  /*23450*/  ISETP.NE.AND.EX P0, PT, RZ, UR5, PT, P0 ;  /* 0x00000005ff007c0c */ /* 0x000fda000bf05300 */
[----:B--2---:R-:W-:-:S04]  /*23460*/  @P0 IADD3 R2, P1, R2, UR4, RZ ;  /* 0x0000000402020c10 */ /* 0x004fc8000ff3e0ff */
[----:B---3--:R-:W-:Y:S01]  /*23470*/  @P0 IADD3.X R3, R4, UR5, RZ, P1, !PT ;  /* 0x0000000504030c10 */ /* 0x008fe20008ffe4ff */
[----:B------:R-:W-:-:S04]  /*23480*/  ULDC.64 UR4, c[0x0][0xa08] ;  /* 0x0002820000047ab9 */ /* 0x000fc80000000a00 */
[----:B----4-:R0:W2:Y:S01]  /*23490*/  @P0 LDG.E R7, desc[UR6][R2.64] ;  /* 0x0000000602070981 */ /* 0x0100a2000c1e1900 */
[----:B-----5:R-:W-:Y:S01]  /*234a0*/  VIADD R9, R0, 0xffffffff ;  /* 0xffffffff00097836 */ /* 0x020fe20000000000 */
[----:B0-----:R-:W0:Y:S01]  /*234b0*/  LDC.64 R2, c[0x0][0x418] ;  /* 0x00010600ff027b82 */ /* 0x001e220000000a00 */
[----:B--2---:R-:W-:Y:S01]  /*234c0*/  SHF.R.S32.HI R8, RZ, 0x1f, R7 ;  /* 0x0000001fff087819 */ /* 0x004fe20000011407 */
[----:B------:R1:W-:Y:S04]  /*234d0*/  @P0 STL [R1+0x10], R7 ;  /* 0x0000100701000387 */ /* 0x0003e80000100800 */
[----:B------:R1:W-:Y:S04]  /*234e0*/  STL [R1+0x3c], R9 ;  /* 0x00003c0901007387 */ /* 0x0003e80000100800 */
[----:B------:R1:W-:Y:S01]  /*234f0*/  STL [R1+0x28], R8 ;  /* 0x0000280801007387 */ /* 0x0003e20000100800 */
[----:B0-----:R-:W-:Y:S01]  /*23500*/  LOP3.LUT P0, RZ, R2, UR4, RZ, 0xfc, !PT ;  /* 0x0000000402ff7c12 */ /* 0x001fe2000f80fcff */
[----:B------:R-:W-:-:S03]  /*23510*/  UMOV UR4, 0xffffffff ;  /* 0xffffffff00047882 */ /* 0x000fc60000000000 */
[----:B------:R-:W-:-:S04]  /*23520*/  LOP3.LUT P0, RZ, R3, UR5, RZ, 0xfc, P0 ;  /* 0x0000000503ff7c12 */ /* 0x000fc8000800fcff */
[----:B------:R-:W-:Y:S01]  /*23530*/  SEL R0, R7, RZ, !P0 ;  /* 0x000000ff07007207 */ /* 0x000fe20004000000 */
[----:B-1----:R-:W-:Y:S08]  /*23540*/  BRA.DIV UR4, `(.L_x_936) ;  /* 0x00000062045c7947 */ /* 0x002ff0000b800000 */
[----:B------:R-:W0:Y:S02]  /*23550*/  S2R R4, SR_TID.X ;  /* 0x0000000000047919 */ /* 0x000e240000002100 */
[----:B0-----:R-:W-:-:S04]  /*23560*/  SHF.R.U32.HI R4, RZ, 0x5, R4 ;  /* 0x00000005ff047819 */ /* 0x001fc80000011604 */
[----:B------:R-:W-:-:S05]  /*23570*/  LOP3.LUT R4, R4, 0x3, RZ, 0xc0, !PT ;  /* 0x0000000304047812 */ /* 0x000fca00078ec0ff */
[----:B------:R0:W1:Y:S02]  /*23580*/  SHFL.IDX PT, R14, R4, RZ, 0x1f ;  /* 0x00001fff040e7589 */ /* 0x00006400000e0000 */
.L_x_1082:
[----:B0-----:R-:W2:Y:S01]  /*23590*/  LDL.LU R4, [R1+0x8] ;  /* 0x0000080001047983 */ /* 0x001ea20000300800 */
[----:B------:R-:W-:Y:S02]  /*235a0*/  PLOP3.LUT P1, PT, PT, PT, PT, 0x8, 0x0 ;  /* 0x000000000000781c */ /* 0x000fe40003f2e170 */
[----:B-1----:R-:W-:Y:S01]  /*235b0*/  ISETP.NE.AND P0, PT, R14, RZ, PT ;  /* 0x000000ff0e00720c */ /* 0x002fe20003f05270 */
[----:B------:R0:W-:Y:S01]  /*235c0*/  STL [R1], R0 ;  /* 0x0000000001007387 */ /* 0x0001e20000100800 */
[----:B--2---:R-:W-:-:S09]  /*235d0*/  LOP3.LUT R4, R4, 0xfffffffb, RZ, 0xc0, !PT ;  /* 0xfffffffb04047812 */ /* 0x004fd200078ec0ff */
[----:B------:R-:W-:-:S05]  /*235e0*/  @P1 LOP3.LUT R4, R4, 0x4, RZ, 0xfc, !PT ;  /* 0x0000000404041812 */ /* 0x000fca00078efcff */
[----:B------:R0:W-:Y:S01]  /*235f0*/  STL [R1+0x8], R4 ;  /* 0x0000080401007387 */ /* 0x0001e20000100800 */
[----:B------:R-:W-:Y:S05]  /*23600*/  @P0 BRA `(.L_x_937) ;  /* 0x00000004005c0947 */ /* 0x000fea0003800000 */
[----:B------:R-:W-:-:S03]  /*23610*/  UMOV UR4, 0xffffffff ;  /* 0xffffffff00047882 */ /* 0x000fc60000000000 */
[----:B------:R-:W-:Y:S05]  /*23620*/  BRA.DIV UR4, `(.L_x_938) ;  /* 0x0000006204587947 */ /* 0x000fea000b800000 */
[----:B------:R-:W-:-:S13]  /*23630*/  ELECT P6, URZ, PT ;  /* 0x00000000003f782f */ /* 0x000fda00038c0000 */
.L_x_1085:
[----:B------:R-:W-:Y:S05]  /*23640*/  @!P6 BRA `(.L_x_937) ;  /* 0x00000004004ce947 */ /* 0x000fea0003800000 */
[----:B------:R1:W-:Y:S01]  /*23650*/  STL [R1+0x18], R9 ;  /* 0x0000180901007387 */ /* 0x0003e20000100800 */
[----:B------:R-:W-:-:S04]  /*23660*/  ISETP.NE.U32.AND P0, PT, R2, RZ, PT ;  /* 0x000000ff0200720c */ /* 0x000fc80003f05070 */
[----:B------:R-:W-:-:S13]  /*23670*/  ISETP.NE.AND.EX P0, PT, R3, RZ, PT, P0 ;  /* 0x000000ff0300720c */ /* 0x000fda0003f05300 */
[----:B-1----:R-:W-:Y:S05]  /*23680*/  @!P0 BRA `(.L_x_939) ;  /* 0x0000000000548947 */ /* 0x002fea0003800000 */
[----:B------:R-:W1:Y:S01]  /*23690*/  LDC R6, c[0x0][0x43c] ;  /* 0x00010f00ff067b82 */ /* 0x000e620000000800 */
[----:B0-----:R-:W-:Y:S01]  /*236a0*/  MOV R0, R9 ;  /* 0x0000000900007202 */ /* 0x001fe20000000f00 */
[----:B------:R-:W-:Y:S01]  /*236b0*/  ULDC.64 UR4, c[0x0][0x428] ;  /* 0x00010a0000047ab9 */ /* 0x000fe20000000a00 */
[----:B------:R-:W-:Y:S01]  /*236c0*/  ULDC.64 UR6, c[0x0][0x208] ;  /* 0x0000820000067ab9 */ /* 0x000fe20000000a00 */
[----:B-1----:R-:W-:-:S13]  /*236d0*/  ISETP.NE.AND P0, PT, R6, 0x1, PT ;  /* 0x000000010600780c */ /* 0x002fda0003f05270 */
[----:B------:R-:W0:Y:S02]  /*236e0*/  @P0 LDC.64 R4, c[0x0][0x440] ;  /* 0x00011000ff040b82 */ /* 0x000e240000000a00 */
[----:B0-----:R-:W-:-:S05]  /*236f0*/  @P0 IMAD.HI.U32 R4, R9, R4, RZ ;  /* 0x0000000409040227 */ /* 0x001fca00078e00ff */
        /* <DEDUP_REMOVED lines=8> */
[----:B0-----:R-:W-:-:S04]  /*23780*/  IMAD R6, R8, UR4, RZ ;  /* 0x0000000408067c24 */ /* 0x001fc8000f8e02ff */
[----:B------:R-:W-:-:S05]  /*23790*/  IMAD R0, R7, UR5, R6 ;  /* 0x0000000507007c24 */ /* 0x000fca000f8e0206 */
[----:B------:R-:W-:-:S04]  /*237a0*/  IADD3 R0, R5, R0, RZ ;  /* 0x0000000005007210 */ /* 0x000fc80007ffe0ff */
[----:B------:R-:W-:-:S05]  /*237b0*/  LEA.HI.X R3, R4, R3, R0, 0x2, P0 ;  /* 0x0000000304037211 */ /* 0x000fca00000f1400 */
[----:B------:R-:W2:Y:S04]  /*237c0*/  LDG.E R0, desc[UR6][R2.64] ;  /* 0x0000000602007981 */ /* 0x000ea8000c1e1900 */
[----:B--2---:R1:W-:Y:S02]  /*237d0*/  STL [R1], R0 ;  /* 0x0000000001007387 */ /* 0x0043e40000100800 */
.L_x_939:
[----:B------:R-:W2:Y:S04]  /*237e0*/  LDL R7, [R1+0x4] ;  /* 0x0000040001077983 */ /* 0x000ea80000100800 */
[----:B01----:R-:W2:Y:S04]  /*237f0*/  LDL R0, [R1+0xc] ;  /* 0x00000c0001007983 */ /* 0x003ea80000100800 */
[----:B------:R-:W3:Y:S01]  /*23800*/  LDL R2, [R1+0x14] ;  /* 0x0000140001027983 */ /* 0x000ee20000100800 */
[----:B--2---:R-:W-:Y:S01]  /*23810*/  IMAD R0, R0, 0x8, R7 ;  /* 0x0000000800007824 */ /* 0x004fe200078e0207 */
[----:B---3--:R-:W-:-:S04]  /*23820*/  SHF.L.U32 R2, R2, 0x1f, RZ ;  /* 0x0000001f02027819 */ /* 0x008fc800000006ff */
[----:B------:R-:W0:Y:S02]  /*23830*/  SYNCS.PHASECHK.TRANS64.TRYWAIT P0, [R0+URZ+0x38840], R2 ;  /* 0x03884002000075a7 */ /* 0x000e24000800017f */
[----:B0-----:R-:W-:Y:S05]  /*23840*/  @!P0 BRA `(.L_x_940) ;  /* 0x0000005c00f08947 */ /* 0x001fea0003800000 */
.L_x_1086:
[----:B------:R1:W5:Y:S01]  /*23850*/  LDL R3, [R1+0x8] ;  /* 0x0000080001037983 */ /* 0x0003620000100800 */
[----:B------:R-:W2:Y:S02]  /*23860*/  S2R R4, SR_TID.X ;  /* 0x0000000000047919 */ /* 0x000ea40000002100 */
[----:B--2---:R-:W-:-:S04]  /*23870*/  LOP3.LUT R4, R4, 0x7f, RZ, 0xc0, !PT ;  /* 0x0000007f04047812 */ /* 0x004fc800078ec0ff */
[----:B------:R-:W-:-:S13]  /*23880*/  ISETP.NE.AND P0, PT, R4, RZ, PT ;  /* 0x000000ff0400720c */ /* 0x000fda0003f05270 */
[----:B-1----:R-:W-:Y:S05]  /*23890*/  @P0 BRA `(.L_x_941) ;  /* 0x0000000000140947 */ /* 0x002fea0003800000 */
[----:B-----5:R-:W-:Y:S01]  /*238a0*/  LOP3.LUT P1, RZ, R3, 0x1, RZ, 0xc0, !PT ;  /* 0x0000000103ff7812 */ /* 0x020fe2000782c0ff */
[----:B0-----:R-:W-:-:S04]  /*238b0*/  IMAD.MOV.U32 R2, RZ, RZ, 0xa000 ;  /* 0x0000a000ff027424 */ /* 0x001fc800078e00ff */
[----:B------:R1:W-:Y:S08]  /*238c0*/  SYNCS.ARRIVE.TRANS64 RZ, [R0+URZ+0x38830], R2 ;  /* 0x0388300200ff79a7 */ /* 0x0003f0000800003f */
[----:B------:R-:W-:Y:S05]  /*238d0*/  @!P1 BRA `(.L_x_941) ;  /* 0x0000000000049947 */ /* 0x000fea0003800000 */
[----:B------:R-:W-:Y:S01]  /*238e0*/  BPT.TRAP 0x1 ;  /* 0x000000040000795c */ /* 0x000fe20000300000 */
.L_x_941:
[----:B------:R-:W2:Y:S04]  /*238f0*/  LDL R7, [R1+0x4] ;  /* 0x0000040001077983 */ /* 0x000ea80000100800 */
[----:B------:R-:W2:Y:S04]  /*23900*/  LDL R6, [R1+0xc] ;  /* 0x00000c0001067983 */ /* 0x000ea80000100800 */
[----:B------:R-:W3:Y:S04]  /*23910*/  LDL R5, [R1+0x18] ;  /* 0x0000180001057983 */ /* 0x000ee80000100800 */
[----:B------:R-:W4:Y:S04]  /*23920*/  LDL R4, [R1+0x1c] ;  /* 0x00001c0001047983 */ /* 0x000f280000100800 */
[----:B01----:R-:W4:Y:S01]  /*23930*/  LDL R2, [R1] ;  /* 0x0000000001027983 */ /* 0x003f220000100800 */
[----:B------:R-:W-:Y:S01]  /*23940*/  R2UR UR9, R0 ;  /* 0x00000000000972ca */ /* 0x000fe200000e0000 */
[----:B------:R-:W-:Y:S01]  /*23950*/  UIADD3 UR4, UP0, UR38, 0x370, URZ ;  /* 0x0000037026047890 */ /* 0x000fe2000ff1e03f */
[----:B------:R-:W-:Y:S01]  /*23960*/  R2UR UR12, R18 ;  /* 0x00000000120c72ca */ /* 0x000fe200000e0000 */
[----:B------:R-:W-:Y:S01]  /*23970*/  UMOV UR10, URZ ;  /* 0x0000003f000a7c82 */ /* 0x000fe20008000000 */
[----:B------:R-:W-:Y:S01]  /*23980*/  PLOP3.LUT P0, PT, PT, PT, PT, 0x80, 0x0 ;  /* 0x000000000000781c */ /* 0x000fe20003f0f070 */
[----:B------:R-:W-:Y:S01]  /*23990*/  UMOV UR6, 0x0 ;  /* 0x0000000000067882 */ /* 0x000fe20000000000 */
[----:B------:R-:W-:Y:S01]  /*239a0*/  UMOV UR7, 0x14f00000 ;  /* 0x14f0000000077882 */ /* 0x000fe20000000000 */
[----:B------:R-:W-:Y:S01]  /*239b0*/  UMOV UR17, 0x40 ;  /* 0x0000004000117882 */ /* 0x000fe20000000000 */
[----:B-----5:R-:W-:-:S05]  /*239c0*/  LOP3.LUT R3, R3, 0xfffffffb, RZ, 0xc0, !PT ;  /* 0xfffffffb03037812 */ /* 0x020fca00078ec0ff */
[----:B------:R-:W-:-:S04]  /*239d0*/  UIADD3 UR9, UR9, 0x38830, URZ ;  /* 0x0003883009097890 */ /* 0x000fc8000fffe03f */
[----:B------:R-:W-:-:S05]  /*239e0*/  @P0 LOP3.LUT R3, R3, 0x4, RZ, 0xfc, !PT ;  /* 0x0000000403030812 */ /* 0x000fca00078efcff */
[----:B------:R1:W-:Y:S01]  /*239f0*/  STL [R1+0x8], R3 ;  /* 0x0000080301007387 */ /* 0x0003e20000100800 */
[----:B--2---:R-:W-:Y:S01]  /*23a00*/  IMAD R0, R6, 0xa000, R7 ;  /* 0x0000a00006007824 */ /* 0x004fe200078e0207 */
[----:B---3--:R-:W-:-:S04]  /*23a10*/  R2UR UR11, R5 ;  /* 0x00000000050b72ca */ /* 0x008fc800000e0000 */
[----:B------:R-:W-:Y:S02]  /*23a20*/  R2UR UR14, R0 ;  /* 0x00000000000e72ca */ /* 0x000fe400000e0000 */
[----:B----4-:R-:W-:Y:S02]  /*23a30*/  R2UR UR5, R4 ;  /* 0x00000000040572ca */ /* 0x010fe400000e0000 */
[----:B------:R-:W-:-:S09]  /*23a40*/  R2UR UR13, R2 ;  /* 0x00000000020d72ca */ /* 0x000fd200000e0000 */
[----:B------:R-:W-:Y:S02]  /*23a50*/  UIADD3 UR8, UR14, 0x24400, URZ ;  /* 0x000244000e087890 */ /* 0x000fe4000fffe03f */
[----:B------:R-:W-:Y:S02]  /*23a60*/  UIMAD UR11, UR11, 0x50, UR5 ;  /* 0x000000500b0b78a4 */ /* 0x000fe4000f8e0205 */
[----:B------:R-:W-:Y:S02]  /*23a70*/  UIADD3.X UR5, URZ, UR39, URZ, UP0, !UPT ;  /* 0x000000273f057290 */ /* 0x000fe400087fe43f */
[----:B------:R-:W-:Y:S02]  /*23a80*/  UIADD3 UR15, UR14, 0x26c00, URZ ;  /* 0x00026c000e0f7890 */ /* 0x000fe4000fffe03f */
[----:B------:R-:W-:Y:S02]  /*23a90*/  UIADD3 UR16, UR14, 0x29400, URZ ;  /* 0x000294000e107890 */ /* 0x000fe4000fffe03f */
[----:B------:R-:W-:-:S03]  /*23aa0*/  UIADD3 UR14, UR14, 0x2bc00, URZ ;  /* 0x0002bc000e0e7890 */ /* 0x000fc6000fffe03f */
[----:B------:R0:W-:Y:S02]  /*23ab0*/  UTMALDG.4D [UR8], [UR4], desc[UR6] ;  /* 0x00000608040075b4 */ /* 0x0001e40008019000 */
[----:B0-----:R-:W-:Y:S01]  /*23ac0*/  UMOV UR8, UR15 ;  /* 0x0000000f00087c82 */ /* 0x001fe20008000000 */
[----:B------:R-:W-:Y:S01]  /*23ad0*/  UMOV UR10, UR17 ;  /* 0x00000011000a7c82 */ /* 0x000fe20008000000 */
[----:B------:R-:W-:Y:S01]  /*23ae0*/  UMOV UR15, 0x80 ;  /* 0x00000080000f7882 */ /* 0x000fe20000000000 */
[----:B------:R0:W-:Y:S02]  /*23af0*/  UTMALDG.4D [UR8], [UR4], desc[UR6] ;  /* 0x00000608040075b4 */ /* 0x0001e40008019000 */
[----:B0-----:R-:W-:Y:S01]  /*23b00*/  UMOV UR8, UR16 ;  /* 0x0000001000087c82 */ /* 0x001fe20008000000 */
[----:B------:R-:W-:Y:S01]  /*23b10*/  UMOV UR10, UR15 ;  /* 0x0000000f000a7c82 */ /* 0x000fe20008000000 */
[----:B------:R-:W-:Y:S01]  /*23b20*/  UMOV UR15, 0xc0 ;  /* 0x000000c0000f7882 */ /* 0x000fe20000000000 */
[----:B------:R0:W-:Y:S02]  /*23b30*/  UTMALDG.4D [UR8], [UR4], desc[UR6] ;  /* 0x00000608040075b4 */ /* 0x0001e40008019000 */
[----:B0-----:R-:W-:Y:S01]  /*23b40*/  UMOV UR8, UR14 ;  /* 0x0000000e00087c82 */ /* 0x001fe20008000000 */
[----:B------:R-:W-:-:S02]  /*23b50*/  UMOV UR10, UR15 ;  /* 0x0000000f000a7c82 */ /* 0x000fc40008000000 */
[----:B------:R1:W-:Y:S02]  /*23b60*/  UTMALDG.4D [UR8], [UR4], desc[UR6] ;  /* 0x00000608040075b4 */ /* 0x0003e40008019000 */
[----:B-1----:R-:W-:Y:S01]  /*23b70*/  NOP ;  /* 0x0000000000007918 */ /* 0x002fe20000000000 */
.L_x_937:
[----:B------:R-:W2:Y:S04]  /*23b80*/  LDL R2, [R1+0x4] ;  /* 0x0000040001027983 */ /* 0x000ea80000100800 */
[----:B------:R-:W3:Y:S04]  /*23b90*/  LDL.LU R3, [R1+0x40] ;  /* 0x0000400001037983 */ /* 0x000ee80000300800 */
[----:B------:R-:W4:Y:S04]  /*23ba0*/  LDL.LU R5, [R1+0x34] ;  /* 0x0000340001057983 */ /* 0x000f280000300800 */
[----:B0-----:R-:W5:Y:S01]  /*23bb0*/  LDL.LU R4, [R1+0x48] ;  /* 0x0000480001047983 */ /* 0x001f620000300800 */
[----:B------:R-:W-:Y:S05]  /*23bc0*/  WARPSYNC.ALL ;  /* 0x0000000000007948 */ /* 0x000fea0003800000 */
[----:B------:R-:W-:Y:S01]  /*23bd0*/  ULDC.64 UR4, c[0x0][0x298] ;  /* 0x0000a60000047ab9 */ /* 0x000fe20000000a00 */
[----:B------:R-:W-:Y:S01]  /*23be0*/  ULDC.64 UR6, c[0x0][0xa00] ;  /* 0x0002800000067ab9 */ /* 0x000fe20000000a00 */
[----:B------:R-:W-:Y:S01]  /*23bf0*/  BSSY B6, `(.L_x_942) ;  /* 0x0000024000067945 */ /* 0x000fe20003800000 */
[----:B------:R-:W-:Y:S01]  /*23c00*/  BAR.SYNC.DEFER_BLOCKING 0x8, 0x180 ;  /* 0x0206000000007b1d */ /* 0x000fe20000010000 */
[----:B------:R-:W-:-:S04]  /*23c10*/  ISETP.NE.U32.AND P0, PT, RZ, UR6, PT ;  /* 0x00000006ff007c0c */ /* 0x000fc8000bf05070 */
[----:B------:R-:W-:Y:S02]  /*23c20*/  ISETP.NE.AND.EX P0, PT, RZ, UR7, PT, P0 ;  /* 0x00000007ff007c0c */ /* 0x000fe4000bf05300 */
[----:B--2---:R-:W-:Y:S02]  /*23c30*/  IADD3 R2, R2, 0x14400, RZ ;  /* 0x0001440002027810 */ /* 0x004fe40007ffe0ff */
[----:B---3--:R-:W-:Y:S02]  /*23c40*/  SHF.R.S32.HI R0, RZ, 0x1f, R3 ;  /* 0x0000001fff007819 */ /* 0x008fe40000011403 */
[----:B------:R-:W-:Y:S02]  /*23c50*/  LOP3.LUT P1, RZ, R2, 0x3ff, RZ, 0xc0, !PT ;  /* 0x000003ff02ff7812 */ /* 0x000fe4000782c0ff */
[----:B----4-:R-:W-:Y:S01]  /*23c60*/  SEL R5, R5, RZ, !P0 ;  /* 0x000000ff05057207 */ /* 0x010fe20004000000 */
[----:B------:R-:W-:Y:S01]  /*23c70*/  IMAD R0, R0, UR4, RZ ;  /* 0x0000000400007c24 */ /* 0x000fe2000f8e02ff */
[----:B-----5:R-:W-:-:S03]  /*23c80*/  SEL R4, R4, RZ, !P0 ;  /* 0x000000ff04047207 */ /* 0x020fc60004000000 */
[C---:B------:R-:W-:Y:S02]  /*23c90*/  IMAD R0, R3.reuse, UR5, R0 ;  /* 0x0000000503007c24 */ /* 0x040fe4000f8e0200 */
[----:B------:R-:W-:-:S05]  /*23ca0*/  IMAD.WIDE.U32 R2, R3, UR4, RZ ;  /* 0x0000000403027c25 */ /* 0x000fca000f8e00ff */
[----:B------:R0:W-:Y:S04]  /*23cb0*/  STL.64 [R1+0x40], R2 ;  /* 0x0000400201007387 */ /* 0x0001e80000100a00 */
[----:B------:R1:W-:Y:S04]  /*23cc0*/  STL [R1+0x34], R5 ;  /* 0x0000340501007387 */ /* 0x0003e80000100800 */
[----:B------:R1:W-:Y:S01]  /*23cd0*/  STL [R1+0x5c], R4 ;  /* 0x00005c0401007387 */ /* 0x0003e20000100800 */
[----:B0-----:R-:W-:Y:S01]  /*23ce0*/  IMAD.IADD R2, R3, 0x1, R0 ;  /* 0x0000000103027824 */ /* 0x001fe200078e0200 */
[----:B------:R-:W-:-:S05]  /*23cf0*/  SHF.R.S32.HI R0, RZ, 0x1f, R18 ;  /* 0x0000001fff007819 */ /* 0x000fca0000011412 */
[----:B------:R1:W-:Y:S04]  /*23d00*/  STL [R1+0x58], R0 ;  /* 0x0000580001007387 */ /* 0x0003e80000100800 */
[----:B------:R1:W-:Y:S01]  /*23d10*/  STL [R1+0x48], R2 ;  /* 0x0000480201007387 */ /* 0x0003e20000100800 */
[----:B------:R-:W-:Y:S05]  /*23d20*/  @!P1 BRA `(.L_x_943) ;  /* 0x0000000000409947 */ /* 0x000fea0003800000 */
[----:B-1----:R-:W-:Y:S01]  /*23d30*/  MOV R2, 0x0 ;  /* 0x0000000000027802 */ /* 0x002fe20000000f00 */
        /* <DEDUP_REMOVED lines=15> */
.L_x_943:
[----:B------:R-:W-:Y:S05]  /*23e30*/  BSYNC B6 ;  /* 0x0000000000067941 */ /* 0x000fea0003800000 */
.L_x_942:
[----:B------:R-:W2:Y:S01]  /*23e40*/  LDL.LU R6, [R1+0x48] ;  /* 0x0000480001067983 */ /* 0x000ea20000300800 */
[----:B------:R-:W-:Y:S01]  /*23e50*/  ULDC.64 UR4, c[0x0][0x2d8] ;  /* 0x0000b60000047ab9 */ /* 0x000fe20000000a00 */
[----:B------:R-:W0:Y:S02]  /*23e60*/  LDC R7, c[0x0][0x448] ;  /* 0x00011200ff077b82 */ /* 0x000e240000000800 */
[----:B-1----:R-:W2:Y:S04]  /*23e70*/  LDL.LU.64 R2, [R1+0x40] ;  /* 0x0000400001027983 */ /* 0x002ea80000300a00 */
[----:B------:R-:W3:Y:S04]  /*23e80*/  LDL.LU R0, [R1+0x58] ;  /* 0x0000580001007983 */ /* 0x000ee80000300800 */
[----:B------:R-:W4:Y:S04]  /*23e90*/  LDL.LU R5, [R1+0x5c] ;  /* 0x00005c0001057983 */ /* 0x000f280000300800 */
[----:B------:R-:W5:Y:S01]  /*23ea0*/  LDL.LU R4, [R1+0x34] ;  /* 0x0000340001047983 */ /* 0x000f620000300800 */
[----:B------:R-:W-:Y:S01]  /*23eb0*/  SHF.L.U32 R17, R17, 0x7, RZ ;  /* 0x0000000711117819 */ /* 0x000fe200000006ff */
[----:B------:R-:W1:Y:S01]  /*23ec0*/  S2R R9, SR_TID.X ;  /* 0x0000000000097919 */ /* 0x000e620000002100 */
[----:B------:R-:W1:Y:S01]  /*23ed0*/  S2R R8, SR_TID.X ;  /* 0x0000000000087919 */ /* 0x000e620000002100 */
[----:B0-----:R-:W-:Y:S01]  /*23ee0*/  ISETP.NE.AND P0, PT, R7, 0x1, PT ;  /* 0x000000010700780c */ /* 0x001fe20003f05270 */
[----:B------:R-:W0:Y:S01]  /*23ef0*/  S2R R10, SR_TID.X ;  /* 0x00000000000a7919 */ /* 0x000e220000002100 */
[----:B-1----:R-:W-:Y:S01]  /*23f00*/  SHF.L.U32 R9, R9, 0x3, RZ ;  /* 0x0000000309097819 */ /* 0x002fe200000006ff */
[----:B------:R-:W-:-:S03]  /*23f10*/  IMAD.SHL.U32 R8, R8, 0x8, RZ ;  /* 0x0000000808087824 */ /* 0x000fc600078e00ff */
[----:B------:R-:W-:Y:S02]  /*23f20*/  LOP3.LUT R9, R9, 0x38, RZ, 0xc0, !PT ;  /* 0x0000003809097812 */ /* 0x000fe400078ec0ff */
[----:B0-----:R-:W-:Y:S02]  /*23f30*/  LOP3.LUT R10, R10, 0x7f, RZ, 0xc0, !PT ;  /* 0x0000007f0a0a7812 */ /* 0x001fe400078ec0ff */
[C---:B------:R-:W-:Y:S02]  /*23f40*/  LOP3.LUT R12, R9.reuse, 0x40, RZ, 0xfc, !PT ;  /* 0x00000040090c7812 */ /* 0x040fe400078efcff */
[C---:B------:R-:W-:Y:S02]  /*23f50*/  LOP3.LUT R11, R9.reuse, 0x80, RZ, 0xfc, !PT ;  /* 0x00000080090b7812 */ /* 0x040fe400078efcff */
[----:B------:R-:W-:Y:S02]  /*23f60*/  LOP3.LUT R8, R8, 0x38, RZ, 0xc0, !PT ;  /* 0x0000003808087812 */ /* 0x000fe400078ec0ff */
[----:B------:R-:W-:-:S02]  /*23f70*/  LOP3.LUT R9, R9, 0xc0, RZ, 0xfc, !PT ;  /* 0x000000c009097812 */ /* 0x000fc400078efcff */
[----:B------:R-:W-:Y:S01]  /*23f80*/  SHF.R.U32.HI R10, RZ, 0x3, R10 ;  /* 0x00000003ff0a7819 */ /* 0x000fe2000001160a */
[----:B--2---:R-:W-:Y:S02]  /*23f90*/  IMAD.MOV.U32 R3, RZ, RZ, R6 ;  /* 0x000000ffff037224 */ /* 0x004fe400078e0006 */
[----:B------:R-:W0:Y:S01]  /*23fa0*/  @P0 LDC R6, c[0x0][0x450] ;  /* 0x00011400ff060b82 */ /* 0x000e220000000800 */
[----:B---3--:R-:W-:Y:S02]  /*23fb0*/  IMAD R0, R0, UR4, RZ ;  /* 0x0000000400007c24 */ /* 0x008fe4000f8e02ff */
[----:B------:R-:W-:-:S04]  /*23fc0*/  IMAD.WIDE.U32 R2, R18, UR4, R2 ;  /* 0x0000000412027c25 */ /* 0x000fc8000f8e0002 */
[----:B------:R-:W-:Y:S01]  /*23fd0*/  IMAD R0, R18, UR5, R0 ;  /* 0x0000000512007c24 */ /* 0x000fe2000f8e0200 */
[----:B------:R-:W-:-:S04]  /*23fe0*/  ULDC.64 UR4, c[0x0][0x2e0] ;  /* 0x0000b80000047ab9 */ /* 0x000fc80000000a00 */
[----:B------:R-:W-:Y:S01]  /*23ff0*/  IADD3 R3, R3, R0, RZ ;  /* 0x0000000003037210 */ /* 0x000fe20007ffe0ff */
[----:B----4-:R-:W-:-:S04]  /*24000*/  IMAD R0, R5, UR4, RZ ;  /* 0x0000000405007c24 */ /* 0x010fc8000f8e02ff */
[C---:B-----5:R-:W-:Y:S02]  /*24010*/  IMAD R0, R4.reuse, UR5, R0 ;  /* 0x0000000504007c24 */ /* 0x060fe4000f8e0200 */
[----:B------:R-:W-:Y:S01]  /*24020*/  IMAD.WIDE.U32 R2, R4, UR4, R2 ;  /* 0x0000000404027c25 */ /* 0x000fe2000f8e0002 */
[----:B------:R-:W-:Y:S01]  /*24030*/  ULDC.64 UR4, c[0x0][0x2d0] ;  /* 0x0000b40000047ab9 */ /* 0x000fe20000000a00 */
[----:B------:R-:W1:Y:S02]  /*24040*/  S2R R4, SR_TID.X ;  /* 0x0000000000047919 */ /* 0x000e640000002100 */
[----:B------:R-:W-:Y:S01]  /*24050*/  IMAD.IADD R3, R3, 0x1, R0 ;  /* 0x0000000103037824 */ /* 0x000fe200078e0200 */
[----:B-1----:R-:W-:-:S04]  /*24060*/  LOP3.LUT R4, R4, 0x7f, RZ, 0xc0, !PT ;  /* 0x0000007f04047812 */ /* 0x002fc800078ec0ff */
[----:B------:R-:W-:Y:S02]  /*24070*/  SHF.R.U32.HI R5, RZ, 0x3, R4 ;  /* 0x00000003ff057819 */ /* 0x000fe40000011604 */
[----:B------:R-:W1:Y:S02]  /*24080*/  S2R R4, SR_TID.X ;  /* 0x0000000000047919 */ /* 0x000e640000002100 */
[----:B-1----:R-:W-:-:S05]  /*24090*/  IMAD.SHL.U32 R4, R4, 0x10, RZ ;  /* 0x0000001004047824 */ /* 0x002fca00078e00ff */
[----:B------:R-:W-:Y:S02]  /*240a0*/  LOP3.LUT R4, R5, 0x70, R4, 0xf8, !PT ;  /* 0x0000007005047812 */ /* 0x000fe400078ef804 */
[----:B------:R-:W1:Y:S02]  /*240b0*/  @P0 LDC R5, c[0x0][0x44c] ;  /* 0x00011300ff050b82 */ /* 0x000e640000000800 */
[----:B------:R-:W-:-:S05]  /*240c0*/  LOP3.LUT R4, R4, R17, RZ, 0xfc, !PT ;  /* 0x0000001104047212 */ /* 0x000fca00078efcff */
[----:B------:R-:W-:Y:S02]  /*240d0*/  IMAD.MOV.U32 R0, RZ, RZ, R4 ;  /* 0x000000ffff007224 */ /* 0x000fe400078e0004 */
[----:B-1----:R-:W-:-:S05]  /*240e0*/  @P0 IMAD.HI.U32 R5, R4, R5, RZ ;  /* 0x0000000504050227 */ /* 0x002fca00078e00ff */
[----:B0-----:R-:W-:-:S05]  /*240f0*/  @P0 SHF.R.U32.HI R0, RZ, R6, R5 ;  /* 0x00000006ff000219 */ /* 0x001fca0000011605 */
[----:B------:R-:W-:Y:S02]  /*24100*/  IMAD.MOV R5, RZ, RZ, -R0 ;  /* 0x000000ffff057224 */ /* 0x000fe400078e0a00 */
[----:B------:R-:W-:-:S04]  /*24110*/  IMAD.WIDE.U32 R2, R0, UR4, R2 ;  /* 0x0000000400027c25 */ /* 0x000fc8000f8e0002 */
[----:B------:R-:W-:Y:S01]  /*24120*/  IMAD R4, R7, R5, R4 ;  /* 0x0000000507047224 */ /* 0x000fe200078e0204 */
[----:B------:R-:W-:-:S05]  /*24130*/  SHF.R.S32.HI R5, RZ, 0x1f, R0 ;  /* 0x0000001fff057819 */ /* 0x000fca0000011400 */
[----:B------:R-:W-:-:S04]  /*24140*/  IMAD R5, R5, UR4, RZ ;  /* 0x0000000405057c24 */ /* 0x000fc8000f8e02ff */
[----:B------:R-:W-:Y:S01]  /*24150*/  IMAD R0, R0, UR5, R5 ;  /* 0x0000000500007c24 */ /* 0x000fe2000f8e0205 */
[----:B------:R-:W-:-:S04]  /*24160*/  ULDC.64 UR4, c[0x0][0x2c8] ;  /* 0x0000b20000047ab9 */ /* 0x000fc80000000a00 */
[----:B------:R-:W-:Y:S02]  /*24170*/  IADD3 R3, R3, R0, RZ ;  /* 0x0000000003037210 */ /* 0x000fe40007ffe0ff */
[----:B------:R-:W-:Y:S01]  /*24180*/  SHF.R.S32.HI R0, RZ, 0x1f, R4 ;  /* 0x0000001fff007819 */ /* 0x000fe20000011404 */
[----:B------:R-:W-:-:S04]  /*24190*/  IMAD.WIDE.U32 R2, R4, UR4, R2 ;  /* 0x0000000404027c25 */ /* 0x000fc8000f8e0002 */
[----:B------:R-:W-:-:S04]  /*241a0*/  IMAD R0, R0, UR4, RZ ;  /* 0x0000000400007c24 */ /* 0x000fc8000f8e02ff */
[----:B------:R-:W-:Y:S01]  /*241b0*/  IMAD R4, R4, UR5, R0 ;  /* 0x0000000504047c24 */ /* 0x000fe2000f8e0200 */
[----:B------:R-:W-:-:S03]  /*241c0*/  ULDC.64 UR4, c[0x0][0x280] ;  /* 0x0000a00000047ab9 */ /* 0x000fc60000000a00 */
[----:B------:R-:W-:Y:S01]  /*241d0*/  IMAD.IADD R3, R3, 0x1, R4 ;  /* 0x0000000103037824 */ /* 0x000fe200078e0204 */
[----:B------:R-:W-:Y:S01]  /*241e0*/  LEA R4, P0, R2, UR4, 0x1 ;  /* 0x0000000402047c11 */ /* 0x000fe2000f8008ff */
        /* <DEDUP_REMOVED lines=8> */
[----:B------:R-:W2:Y:S04]  /*24270*/  LDL.LU R6, [R1+0x50] ;  /* 0x0000500001067983 */ /* 0x000ea80000300800 */
[----:B------:R-:W3:Y:S01]  /*24280*/  LDL R9, [R1+0x2c] ;  /* 0x00002c0001097983 */ /* 0x000ee20000100800 */
[----:B------:R-:W-:Y:S01]  /*24290*/  IMAD.IADD R0, R10, 0x1, R17 ;  /* 0x000000010a007824 */ /* 0x000fe200078e0211 */
[----:B------:R-:W-:Y:S02]  /*242a0*/  ULDC.64 UR4, c[0x0][0x208] ;  /* 0x0000820000047ab9 */ /* 0x000fe40000000a00 */
[----:B------:R-:W-:Y:S01]  /*242b0*/  SHFL.IDX PT, R5, R4, 0x1, 0x181f ;  /* 0x00381f0004057f89 */ /* 0x000fe200000e0000 */
[----:B--2---:R-:W-:-:S03]  /*242c0*/  IMAD R2, R6, R7, RZ ;  /* 0x0000000706027224 */ /* 0x004fc600078e02ff */
[----:B------:R-:W0:Y:S02]  /*242d0*/  SHFL.IDX PT, R7, R4, RZ, 0x181f ;  /* 0x00181fff04077589 */ /* 0x000e2400000e0000 */
[----:B------:R-:W-:Y:S02]  /*242e0*/  ISETP.GE.AND P2, PT, R0, R2, PT ;  /* 0x000000020000720c */ /* 0x000fe40003f46270 */
[----:B------:R-:W1:Y:S11]  /*242f0*/  SHFL.IDX PT, R6, R3, RZ, 0x181f ;  /* 0x00181fff03067589 */ /* 0x000e7600000e0000 */
[----:B0-----:R-:W-:-:S05]  /*24300*/  @!P2 LEA R7, P5, R8, R7, 0x1 ;  /* 0x000000070807a211 */ /* 0x001fca00078a08ff */
[----:B-1----:R-:W-:-:S05]  /*24310*/  @!P2 IMAD.X R6, RZ, RZ, R6, P5 ;  /* 0x000000ffff06a224 */ /* 0x002fca00028e0606 */
[----:B------:R-:W-:-:S04]  /*24320*/  @!P2 LOP3.LUT R7, R7, R6, RZ, 0x3c, !PT ;  /* 0x000000060707a212 */ /* 0x000fc800078e3cff */
[----:B------:R-:W-:-:S04]  /*24330*/  @!P2 LOP3.LUT R6, R7, R6, RZ, 0x3c, !PT ;  /* 0x000000060706a212 */ /* 0x000fc800078e3cff */
[----:B------:R-:W-:-:S05]  /*24340*/  @!P2 LOP3.LUT R7, R7, R6, RZ, 0x3c, !PT ;  /* 0x000000060707a212 */ /* 0x000fca00078e3cff */
[----:B---3--:R-:W-:Y:S04]  /*24350*/  @!P2 LDGSTS.E.BYPASS.LTC128B.128 [R9+0x14400], desc[UR4][R6.64], !P4 ;  /* 0x144000000609afae */ /* 0x008fe8000e101d44 */
[----:B------:R-:W-:Y:S04]  /*24360*/  @!P2 LDGSTS.E.BYPASS.LTC128B.128 [R9+0x18400], desc[UR4][R6.64+0x80], !P3 ;  /* 0x184000800609afae */ /* 0x000fe8000d901d44 */
[----:B------:R-:W-:Y:S04]  /*24370*/  @!P2 LDGSTS.E.BYPASS.LTC128B.128 [R9+0x1c400], desc[UR4][R6.64+0x100], !P0 ;  /* 0x1c4001000609afae */ /* 0x000fe8000c101d44 */
[----:B------:R0:W-:Y:S04]  /*24380*/  @!P2 LDGSTS.E.BYPASS.LTC128B.128 [R9+0x20400], desc[UR4][R6.64+0x180], !P1 ;  /* 0x204001800609afae */ /* 0x0001e8000c901d44 */
[----:B0-----:R-:W0:Y:S01]  /*24390*/  SHFL.IDX PT, R7, R3, 0x1, 0x181f ;  /* 0x00381f0003077f89 */ /* 0x001e2200000e0000 */
[----:B------:R-:W-:-:S04]  /*243a0*/  IADD3 R6, R0, 0x10, RZ ;  /* 0x0000001000067810 */ /* 0x000fc80007ffe0ff */
[----:B------:R-:W-:-:S13]  /*243b0*/  ISETP.GE.AND P2, PT, R6, R2, PT ;  /* 0x000000020600720c */ /* 0x000fda0003f46270 */
[----:B------:R-:W-:-:S05]  /*243c0*/  @!P2 LEA R5, P5, R8, R5, 0x1 ;  /* 0x000000050805a211 */ /* 0x000fca00078a08ff */
[----:B0-----:R-:W-:-:S04]  /*243d0*/  @!P2 IMAD.X R6, RZ, RZ, R7, P5 ;  /* 0x000000ffff06a224 */ /* 0x001fc800028e0607 */
[----:B------:R-:W-:Y:S01]  /*243e0*/  @!P2 IMAD.MOV.U32 R7, RZ, RZ, R6 ;  /* 0x000000ffff07a224 */ /* 0x000fe200078e0006 */
[----:B------:R-:W-:Y:S02]  /*243f0*/  @!P2 MOV R6, R5 ;  /* 0x000000050006a202 */ /* 0x000fe40000000f00 */
[----:B------:R-:W0:Y:S04]  /*24400*/  SHFL.IDX PT, R5, R4, 0x2, 0x181f ;  /* 0x00581f0004057f89 */ /* 0x000e2800000e0000 */
[----:B------:R-:W-:Y:S04]  /*24410*/  @!P2 LDGSTS.E.BYPASS.LTC128B.128 [R9+0x14c00], desc[UR4][R6.64], !P4 ;  /* 0x14c000000609afae */ /* 0x000fe8000e101d44 */
[----:B------:R-:W-:Y:S04]  /*24420*/  @!P2 LDGSTS.E.BYPASS.LTC128B.128 [R9+0x18c00], desc[UR4][R6.64+0x80], !P3 ;  /* 0x18c000800609afae */ /* 0x000fe8000d901d44 */
[----:B------:R-:W-:Y:S04]  /*24430*/  @!P2 LDGSTS.E.BYPASS.LTC128B.128 [R9+0x1cc00], desc[UR4][R6.64+0x100], !P0 ;  /* 0x1cc001000609afae */ /* 0x000fe8000c101d44 */
[----:B------:R1:W-:Y:S04]  /*24440*/  @!P2 LDGSTS.E.BYPASS.LTC128B.128 [R9+0x20c00], desc[UR4][R6.64+0x180], !P1 ;  /* 0x20c001800609afae */ /* 0x0003e8000c901d44 */
[----:B-1----:R-:W1:Y:S01]  /*24450*/  SHFL.IDX PT, R7, R3, 0x2, 0x181f ;  /* 0x00581f0003077f89 */ /* 0x002e6200000e0000 */
[----:B------:R-:W-:-:S05]  /*24460*/  VIADD R6, R0, 0x20 ;  /* 0x0000002000067836 */ /* 0x000fca0000000000 */
[----:B------:R-:W-:-:S13]  /*24470*/  ISETP.GE.AND P2, PT, R6, R2, PT ;  /* 0x000000020600720c */ /* 0x000fda0003f46270 */
[----:B0-----:R-:W-:-:S05]  /*24480*/  @!P2 LEA R5, P5, R8, R5, 0x1 ;  /* 0x000000050805a211 */ /* 0x001fca00078a08ff */
[----:B-1----:R-:W-:-:S05]  /*24490*/  @!P2 IMAD.X R6, RZ, RZ, R7, P5 ;  /* 0x000000ffff06a224 */ /* 0x002fca00028e0607 */
[----:B------:R-:W-:Y:S01]  /*244a0*/  @!P2 MOV R7, R6 ;  /* 0x000000060007a202 */ /* 0x000fe20000000f00 */
[----:B------:R-:W-:Y:S02]  /*244b0*/  @!P2 IMAD.MOV.U32 R6, RZ, RZ, R5 ;  /* 0x000000ffff06a224 */ /* 0x000fe400078e0005 */
        /* <DEDUP_REMOVED lines=8> */
[----:B0-----:R-:W-:-:S04]  /*24540*/  @!P2 LEA R5, P5, R8, R5, 0x1 ;  /* 0x000000050805a211 */ /* 0x001fc800078a08ff */
[----:B-1----:R-:W-:-:S05]  /*24550*/  @!P2 IADD3.X R6, RZ, R7, RZ, P5, !PT ;  /* 0x00000007ff06a210 */ /* 0x002fca0002ffe4ff */
[----:B------:R-:W-:Y:S02]  /*24560*/  @!P2 IMAD.MOV.U32 R7, RZ, RZ, R6 ;  /* 0x000000ffff07a224 */ /* 0x000fe400078e0006 */
[----:B------:R-:W-:Y:S02]  /*24570*/  @!P2 IMAD.MOV.U32 R6, RZ, RZ, R5 ;  /* 0x000000ffff06a224 */ /* 0x000fe400078e0005 */
[----:B------:R-:W0:Y:S04]  /*24580*/  SHFL.IDX PT, R5, R4, 0x4, 0x181f ;  /* 0x00981f0004057f89 */ /* 0x000e2800000e0000 */
[----:B------:R-:W-:Y:S04]  /*24590*/  @!P2 LDGSTS.E.BYPASS.LTC128B.128 [R9+0x15c00], desc[UR4][R6.64], !P4 ;  /* 0x15c000000609afae */ /* 0x000fe8000e101d44 */
[----:B------:R-:W-:Y:S04]  /*245a0*/  @!P2 LDGSTS.E.BYPASS.LTC128B.128 [R9+0x19c00], desc[UR4][R6.64+0x80], !P3 ;  /* 0x19c000800609afae */ /* 0x000fe8000d901d44 */
[----:B------:R-:W-:Y:S04]  /*245b0*/  @!P2 LDGSTS.E.BYPASS.LTC128B.128 [R9+0x1dc00], desc[UR4][R6.64+0x100], !P0 ;  /* 0x1dc001000609afae */ /* 0x000fe8000c101d44 */
[----:B------:R1:W-:Y:S04]  /*245c0*/  @!P2 LDGSTS.E.BYPASS.LTC128B.128 [R9+0x21c00], desc[UR4][R6.64+0x180], !P1 ;  /* 0x21c001800609afae */ /* 0x0003e8000c901d44 */
[----:B-1----:R-:W1:Y:S01]  /*245d0*/  SHFL.IDX PT, R7, R3, 0x4, 0x181f ;  /* 0x00981f0003077f89 */ /* 0x002e6200000e0000 */
[----:B------:R-:W-:-:S04]  /*245e0*/  IADD3 R6, R0, 0x40, RZ ;  /* 0x0000004000067810 */ /* 0x000fc80007ffe0ff */
[----:B------:R-:W-:-:S13]  /*245f0*/  ISETP.GE.AND P2, PT, R6, R2, PT ;  /* 0x000000020600720c */ /* 0x000fda0003f46270 */
[----:B0-----:R-:W-:-:S05]  /*24600*/  @!P2 LEA R5, P5, R8, R5, 0x1 ;  /* 0x000000050805a211 */ /* 0x001fca00078a08ff */
[----:B-1----:R-:W-:-:S04]  /*24610*/  @!P2 IMAD.X R6, RZ, RZ, R7, P5 ;  /* 0x000000ffff06a224 */ /* 0x002fc800028e0607 */
        /* <DEDUP_REMOVED lines=26> */
[----:B------:R0:W1:Y:S04]  /*247c0*/  SHFL.IDX PT, R5, R3, 0x7, 0x181f ;  /* 0x00f81f0003057f89 */ /* 0x00006800000e0000 */
[----:B------:R0:W-:Y:S04]  /*247d0*/  @!P2 LDGSTS.E.BYPASS.LTC128B.128 [R9+0x17400], desc[UR4][R6.64], !P4 ;  /* 0x174000000609afae */ /* 0x0001e8000e101d44 */
[----:B------:R0:W-:Y:S04]  /*247e0*/  @!P2 LDGSTS.E.BYPASS.LTC128B.128 [R9+0x1b400], desc[UR4][R6.64+0x80], !P3 ;  /* 0x1b4000800609afae */ /* 0x0001e8000d901d44 */
[----:B------:R0:W-:Y:S04]  /*247f0*/  @!P2 LDGSTS.E.BYPASS.LTC128B.128 [R9+0x1f400], desc[UR4][R6.64+0x100], !P0 ;  /* 0x1f4001000609afae */ /* 0x0001e8000c101d44 */
[----:B------:R0:W-:Y:S04]  /*24800*/  @!P2 LDGSTS.E.BYPASS.LTC128B.128 [R9+0x23400], desc[UR4][R6.64+0x180], !P1 ;  /* 0x234001800609afae */ /* 0x0001e8000c901d44 */
[----:B------:R0:W2:Y:S02]  /*24810*/  SHFL.IDX PT, R3, R4, 0x7, 0x181f ;  /* 0x00f81f0004037f89 */ /* 0x0000a400000e0000 */
.L_x_1103:
[----:B------:R-:W-:Y:S01]  /*24820*/  IADD3 R0, R0, 0x70, RZ ;  /* 0x0000007000007810 */ /* 0x000fe20007ffe0ff */
[----:B------:R-:W-:Y:S03]  /*24830*/  BSSY B0, `(.L_x_945) ;  /* 0x000000e000007945 */ /* 0x000fe60003800000 */
        /* <DEDUP_REMOVED lines=13> */
.L_x_946:
[----:B------:R-:W-:Y:S05]  /*24910*/  BSYNC B0 ;  /* 0x0000000000007941 */ /* 0x000fea0003800000 */
.L_x_945:
[----:B------:R4:W5:Y:S01]  /*24920*/  LDL R8, [R1+0x4] ;  /* 0x0000040001087983 */ /* 0x0009620000100800 */
[----:B------:R-:W-:Y:S01]  /*24930*/  PLOP3.LUT P0, PT, PT, PT, PT, 0x80, 0x0 ;  /* 0x000000000000781c */ /* 0x000fe20003f0f070 */
[----:B------:R-:W-:-:S12]  /*24940*/  NOP ;  /* 0x0000000000007918 */ /* 0x000fd80000000000 */
.L_x_947:
[----:B---3--:R-:W3:Y:S01]  /*24950*/  LDL R2, [R1+0x4] ;  /* 0x0000040001027983 */ /* 0x008ee20000100800 */
[----:B------:R-:W-:Y:S02]  /*24960*/  PLOP3.LUT P1, PT, P1, P0, PT, 0xa2, 0x0 ;  /* 0x000000000000781c */ /* 0x000fe40000f21472 */
[----:B---3--:R-:W-:-:S08]  /*24970*/  @P0 R2UR P1, UR4, R2 ;  /* 0x00000000020402ca */ /* 0x008fd00000020000 */
[----:B------:R-:W-:-:S05]  /*24980*/  @P0 PLOP3.LUT P0, PT, P1, PT, PT, 0x80, 0x0 ;  /* 0x000000000000081c */ /* 0x000fca0000f0f070 */
[----:B------:R-:W-:Y:S01]  /*24990*/  @!P1 SYNCS.ARRIVE.TRANS64.RED.A0T1 RZ, [UR4+0x38800], RZ ;  /* 0x038800ffffff99a7 */ /* 0x000fe20008200404 */
[----:B------:R-:W-:Y:S07]  /*249a0*/  @!P1 ARRIVES.LDGSTSBAR.64.TRANSCNT [UR4+0x38800] ;  /* 0x03880000ff0099b0 */ /* 0x000fee0008000a84 */
[----:B------:R-:W-:Y:S05]  /*249b0*/  @P0 BRA.U.ANY `(.L_x_947) ;  /* 0xfffffffd00e40947 */ /* 0x000fea000393ffff */
[----:B0-2---:R-:W2:Y:S02]  /*249c0*/  LDL.LU R3, [R1+0x54] ;  /* 0x0000540001037983 */ /* 0x005ea40000300800 */
[----:B--2---:R-:W-:-:S05]  /*249d0*/  VIADD R3, R3, 0x1 ;  /* 0x0000000103037836 */ /* 0x004fca0000000000 */
[----:B------:R0:W-:Y:S01]  /*249e0*/  STL [R1+0x54], R3 ;  /* 0x0000540301007387 */ /* 0x0001e20000100800 */
[----:B------:R-:W-:-:S04]  /*249f0*/  LEA.HI R0, R3, R3, RZ, 0x1 ;  /* 0x0000000303007211 */ /* 0x000fc800078f08ff */
[----:B------:R-:W-:-:S04]  /*24a00*/  LOP3.LUT R0, R0, 0xfffffffe, RZ, 0xc0, !PT ;  /* 0xfffffffe00007812 */ /* 0x000fc800078ec0ff */
[----:B------:R-:W-:-:S04]  /*24a10*/  IADD3 R0, R3, -R0, RZ ;  /* 0x8000000003007210 */ /* 0x000fc80007ffe0ff */
[----:B------:R-:W-:Y:S01]  /*24a20*/  SHF.L.U32 R0, R0, 0x1f, RZ ;  /* 0x0000001f00007819 */ /* 0x000fe200000006ff */
[----:B------:R-:W-:Y:S01]  /*24a30*/  NOP ;  /* 0x0000000000007918 */ /* 0x000fe20000000000 */
[----:B------:R0:W-:Y:S01]  /*24a40*/  SYNCS.ARRIVE.TRANS64.A1T0 RZ, [R2+URZ+0x38800], RZ ;  /* 0x038800ff02ff79a7 */ /* 0x0001e2000810003f */
[----:B------:R-:W-:Y:S01]  /*24a50*/  BSSY B0, `(.L_x_948) ;  /* 0x0000003000007945 */ /* 0x000fe20003800000 */
[----:B------:R-:W2:Y:S03]  /*24a60*/  SYNCS.PHASECHK.TRANS64.TRYWAIT P0, [R2+URZ+0x38820], R0 ;  /* 0x03882000020075a7 */ /* 0x000ea6000800017f */
[----:B0-2---:R-:W-:Y:S05]  /*24a70*/  @!P0 BRA `(.L_x_949) ;  /* 0x00000058007c8947 */ /* 0x005fea0003800000 */
.L_x_1104:
[----:B------:R-:W-:Y:S05]  /*24a80*/  BSYNC B0 ;  /* 0x0000000000007941 */ /* 0x000fea0003800000 */
.L_x_948:
[----:B0-----:R-:W2:Y:S01]  /*24a90*/  LDL.LU R2, [R1+0x4c] ;  /* 0x00004c0001027983 */ /* 0x001ea20000300800 */
[----:B------:R-:W-:Y:S01]  /*24aa0*/  BSSY B0, `(.L_x_950) ;  /* 0x00002c2000007945 */ /* 0x000fe20003800000 */
[----:B--2---:R-:W-:-:S13]  /*24ab0*/  ISETP.GE.AND P0, PT, R2, 0x51, PT ;  /* 0x000000510200780c */ /* 0x004fda0003f06270 */
[----:B------:R-:W-:Y:S05]  /*24ac0*/  @!P0 BRA `(.L_x_951) ;  /* 0x0000002800fc8947 */ /* 0x000fea0003800000 */
[----:B------:R-:W2:Y:S01]  /*24ad0*/  LDL R2, [R1+0x38] ;  /* 0x0000380001027983 */ /* 0x000ea20000100800 */
[----:B------:R-:W-:Y:S01]  /*24ae0*/  IMAD.MOV.U32 R0, RZ, RZ, 0x1 ;  /* 0x00000001ff007424 */ /* 0x000fe200078e00ff */
[----:B------:R-:W-:Y:S01]  /*24af0*/  BSSY B2, `(.L_x_952) ;  /* 0x00000ef000027945 */ /* 0x000fe20003800000 */
[----:B--2--5:R-:W-:-:S05]  /*24b00*/  IMAD.MOV R8, RZ, RZ, -R2 ;  /* 0x000000ffff087224 */ /* 0x024fca00078e0a02 */
[----:B------:R-:W-:-:S04]  /*24b10*/  VIADDMNMX R8, R8, R0, 0xffffffff, !PT ;  /* 0xffffffff08087446 */ /* 0x000fc80007800100 */
[----:B------:R-:W-:-:S04]  /*24b20*/  IADD3 R0, R2, R8, RZ ;  /* 0x0000000802007210 */ /* 0x000fc80007ffe0ff */
[----:B------:R-:W-:-:S04]  /*24b30*/  LOP3.LUT R0, R0, 0x1, RZ, 0xc0, !PT ;  /* 0x0000000100007812 */ /* 0x000fc800078ec0ff */
[----:B------:R-:W-:Y:S01]  /*24b40*/  ISETP.NE.U32.AND P0, PT, R0, 0x1, PT ;  /* 0x000000010000780c */ /* 0x000fe20003f05070 */
[----:B------:R-:W-:-:S12]  /*24b50*/  VIADD R0, R2, 0xfffffffe ;  /* 0xfffffffe02007836 */ /* 0x000fd80000000000 */
[----:B------:R-:W-:Y:S05]  /*24b60*/  @P0 BRA `(.L_x_953) ;  /* 0x0000000c009c0947 */ /* 0x000fea0003800000 */
[----:B------:R-:W2:Y:S04]  /*24b70*/  LDL R4, [R1+0x8] ;  /* 0x0000080001047983 */ /* 0x000ea80000100800 */
[----:B------:R-:W3:Y:S04]  /*24b80*/  LDL R3, [R1+0xc] ;  /* 0x00000c0001037983 */ /* 0x000ee80000100800 */
[----:B------:R-:W5:Y:S01]  /*24b90*/  LDL R2, [R1+0x14] ;  /* 0x0000140001027983 */ /* 0x000f620000100800 */
[----:B------:R-:W-:Y:S01]  /*24ba0*/  BSSY B1, `(.L_x_954) ;  /* 0x00000df000017945 */ /* 0x000fe20003800000 */
[----:B--2---:R-:W-:Y:S01]  /*24bb0*/  LOP3.LUT P1, RZ, R4, 0x4, RZ, 0xc0, !PT ;  /* 0x0000000404ff7812 */ /* 0x004fe2000782c0ff */
[----:B---3--:R-:W-:-:S05]  /*24bc0*/  VIADD R7, R3, 0x1 ;  /* 0x0000000103077836 */ /* 0x008fca0000000000 */
[----:B------:R-:W-:-:S04]  /*24bd0*/  ISETP.NE.AND P0, PT, R7, 0x2, PT ;  /* 0x000000020700780c */ /* 0x000fc80003f05270 */
[----:B------:R-:W-:Y:S02]  /*24be0*/  SEL R9, RZ, 0x1, P0 ;  /* 0x00000001ff097807 */ /* 0x000fe40000000000 */
[----:B------:R-:W-:Y:S02]  /*24bf0*/  SEL R7, R7, RZ, P0 ;  /* 0x000000ff07077207 */ /* 0x000fe40000000000 */
[----:B-----5:R-:W-:Y:S01]  /*24c00*/  LOP3.LUT R9, R2, R9, RZ, 0x3c, !PT ;  /* 0x0000000902097212 */ /* 0x020fe200078e3cff */
[----:B------:R-:W-:Y:S06]  /*24c10*/  @!P1 BRA `(.L_x_955) ;  /* 0x0000000c005c9947 */ /* 0x000fec0003800000 */
[----:B------:R0:W5:Y:S01]  /*24c20*/  LDL R4, [R1] ;  /* 0x0000000001047983 */ /* 0x0001620000100800 */
[----:B------:R-:W-:Y:S02]  /*24c30*/  ULDC.64 UR4, c[0x0][0x418] ;  /* 0x0001060000047ab9 */ /* 0x000fe40000000a00 */
[----:B------:R-:W-:-:S04]  /*24c40*/  ISETP.NE.U32.AND P0, PT, RZ, UR4, PT ;  /* 0x00000004ff007c0c */ /* 0x000fc8000bf05070 */
[----:B------:R-:W-:-:S13]  /*24c50*/  ISETP.NE.AND.EX P0, PT, RZ, UR5, PT, P0 ;  /* 0x00000005ff007c0c */ /* 0x000fda000bf05300 */
[----:B0-----:R-:W-:Y:S05]  /*24c60*/  @!P0 BRA `(.L_x_956) ;  /* 0x0000000000508947 */ /* 0x001fea0003800000 */
[----:B------:R-:W2:Y:S01]  /*24c70*/  LDL R10, [R1+0x28] ;  /* 0x00002800010a7983 */ /* 0x000ea20000100800 */
[----:B-1----:R-:W0:Y:S01]  /*24c80*/  LDC R5, c[0x0][0x43c] ;  /* 0x00010f00ff057b82 */ /* 0x002e220000000800 */
[----:B------:R-:W-:Y:S02]  /*24c90*/  ULDC.64 UR6, c[0x0][0x428] ;  /* 0x00010a0000067ab9 */ /* 0x000fe40000000a00 */
[----:B------:R-:W3:Y:S01]  /*24ca0*/  LDL R6, [R1+0x10] ;  /* 0x0000100001067983 */ /* 0x000ee20000100800 */
[----:B------:R-:W-:Y:S01]  /*24cb0*/  ULDC.64 UR8, c[0x0][0x208] ;  /* 0x0000820000087ab9 */ /* 0x000fe20000000a00 */
[----:B0-----:R-:W-:-:S13]  /*24cc0*/  ISETP.NE.AND P0, PT, R5, 0x1, PT ;  /* 0x000000010500780c */ /* 0x001fda0003f05270 */
[----:B------:R-:W0:Y:S02]  /*24cd0*/  @P0 LDC.64 R2, c[0x0][0x440] ;  /* 0x00011000ff020b82 */ /* 0x000e240000000a00 */
[----:B0----5:R-:W-:Y:S01]  /*24ce0*/  @P0 IMAD.HI.U32 R4, R0, R2, RZ ;  /* 0x0000000200040227 */ /* 0x021fe200078e00ff */
[----:B------:R-:W-:-:S04]  /*24cf0*/  MOV R2, R0 ;  /* 0x0000000000027202 */ /* 0x000fc80000000f00 */
        /* <DEDUP_REMOVED lines=9> */
[----:B------:R-:W-:-:S05]  /*24d90*/  LEA.HI.X R5, R2, UR5, R3, 0x2, P0 ;  /* 0x0000000502057c11 */ /* 0x000fca00080f1403 */
[----:B------:R0:W5:Y:S04]  /*24da0*/  LDG.E R4, desc[UR8][R4.64] ;  /* 0x0000000804047981 */ /* 0x000168000c1e1900 */
.L_x_956:
[----:B------:R-:W2:Y:S01]  /*24db0*/  LDL R2, [R1+0x4] ;  /* 0x0000040001027983 */ /* 0x000ea20000100800 */
[----:B------:R-:W-:Y:S01]  /*24dc0*/  BSSY B3, `(.L_x_957) ;  /* 0x0000005000037945 */ /* 0x000fe20003800000 */
[----:B--2---:R-:W-:Y:S02]  /*24dd0*/  LEA R3, R7, R2, 0x3 ;  /* 0x0000000207037211 */ /* 0x004fe400078e18ff */
[----:B------:R-:W-:-:S04]  /*24de0*/  SHF.L.U32 R2, R9, 0x1f, RZ ;  /* 0x0000001f09027819 */ /* 0x000fc800000006ff */
[----:B------:R-:W2:Y:S02]  /*24df0*/  SYNCS.PHASECHK.TRANS64.TRYWAIT P0, [R3+URZ+0x38840], R2 ;  /* 0x03884002030075a7 */ /* 0x000ea4000800017f */
[----:B--2---:R-:W-:Y:S05]  /*24e00*/  @!P0 BRA `(.L_x_958) ;  /* 0x0000005400b08947 */ /* 0x004fea0003800000 */
.L_x_1105:
[----:B------:R-:W-:Y:S05]  /*24e10*/  BSYNC B3 ;  /* 0x0000000000037941 */ /* 0x000fea0003800000 */
.L_x_957:
[----:B01----:R-:W0:Y:S01]  /*24e20*/  S2R R5, SR_TID.X ;  /* 0x0000000000057919 */ /* 0x003e220000002100 */
[----:B------:R-:W-:Y:S01]  /*24e30*/  BSSY B3, `(.L_x_959) ;  /* 0x000000a000037945 */ /* 0x000fe20003800000 */
[----:B0-----:R-:W-:-:S04]  /*24e40*/  LOP3.LUT R5, R5, 0x7f, RZ, 0xc0, !PT ;  /* 0x0000007f05057812 */ /* 0x001fc800078ec0ff */
[----:B------:R-:W-:-:S13]  /*24e50*/  ISETP.NE.AND P0, PT, R5, RZ, PT ;  /* 0x000000ff0500720c */ /* 0x000fda0003f05270 */
[----:B------:R-:W-:Y:S05]  /*24e60*/  @P0 BRA `(.L_x_960) ;  /* 0x0000000000180947 */ /* 0x000fea0003800000 */
[----:B------:R-:W3:Y:S01]  /*24e70*/  LDL R5, [R1+0x8] ;  /* 0x0000080001057983 */ /* 0x000ee20000100800 */
[----:B--2---:R-:W-:-:S04]  /*24e80*/  IMAD.MOV.U32 R2, RZ, RZ, 0xa000 ;  /* 0x0000a000ff027424 */ /* 0x004fc800078e00ff */
[----:B------:R0:W-:Y:S01]  /*24e90*/  SYNCS.ARRIVE.TRANS64 RZ, [R3+URZ+0x38830], R2 ;  /* 0x0388300203ff79a7 */ /* 0x0001e2000800003f */
[----:B---3--:R-:W-:-:S13]  /*24ea0*/  LOP3.LUT P1, RZ, R5, 0x1, RZ, 0xc0, !PT ;  /* 0x0000000105ff7812 */ /* 0x008fda000782c0ff */
[----:B0-----:R-:W-:Y:S05]  /*24eb0*/  @!P1 BRA `(.L_x_960) ;  /* 0x0000000000049947 */ /* 0x001fea0003800000 */
[----:B------:R-:W-:Y:S01]  /*24ec0*/  BPT.TRAP 0x1 ;  /* 0x000000040000795c */ /* 0x000fe20000300000 */
.L_x_960:
[----:B------:R-:W-:Y:S05]  /*24ed0*/  BSYNC B3 ;  /* 0x0000000000037941 */ /* 0x000fea0003800000 */
.L_x_959:
[----:B------:R-:W3:Y:S04]  /*24ee0*/  LDL R5, [R1+0x4] ;  /* 0x0000040001057983 */ /* 0x000ee80000100800 */
[----:B--2---:R-:W2:Y:S01]  /*24ef0*/  LDL R2, [R1+0x1c] ;  /* 0x00001c0001027983 */ /* 0x004ea20000100800 */
        /* <DEDUP_REMOVED lines=8> */
[----:B---3--:R-:W-:-:S02]  /*24f80*/  IMAD R6, R7, 0xa000, R5 ;  /* 0x0000a00007067824 */ /* 0x008fc400078e0205 */
[----:B--2---:R-:W-:Y:S02]  /*24f90*/  IMAD R2, R0, 0x50, R2 ;  /* 0x0000005000027824 */ /* 0x004fe400078e0202 */
[----:B------:R-:W-:-:S09]  /*24fa0*/  VIADD R5, R6, 0x24400 ;  /* 0x0002440006057836 */ /* 0x000fd20000000000 */
.L_x_961:
        /* <DEDUP_REMOVED lines=16> */
.L_x_962:
        /* <DEDUP_REMOVED lines=16> */
.L_x_963:
        /* <DEDUP_REMOVED lines=16> */
.L_x_964:
        /* <DEDUP_REMOVED lines=11> */
[----:B------:R-:W3:Y:S04]  /*25360*/  LDL R14, [R1+0x4] ;  /* 0x00000400010e7983 */ /* 0x000ee80000100800 */
[----:B------:R-:W3:Y:S01]  /*25370*/  LDL R6, [R1+0xc] ;  /* 0x00000c0001067983 */ /* 0x000ee20000100800 */
[----:B------:R-:W-:Y:S01]  /*25380*/  BSSY B3, `(.L_x_965) ;  /* 0x0000005000037945 */ /* 0x000fe20003800000 */
[----:B--2---:R-:W-:Y:S01]  /*25390*/  SHF.L.U32 R3, R15, 0x1f, RZ ;  /* 0x0000001f0f037819 */ /* 0x004fe200000006ff */
[----:B---3--:R-:W-:-:S04]  /*253a0*/  IMAD R2, R6, 0x8, R14 ;  /* 0x0000000806027824 */ /* 0x008fc800078e020e */
[----:B------:R-:W0:Y:S02]  /*253b0*/  SYNCS.PHASECHK.TRANS64.TRYWAIT P0, [R2+URZ+0x38860], R3 ;  /* 0x03886003020075a7 */ /* 0x000e24000800017f */
[----:B0-----:R-:W-:Y:S05]  /*253c0*/  @!P0 BRA `(.L_x_966) ;  /* 0x0000005000548947 */ /* 0x001fea0003800000 */
.L_x_1106:
[----:B------:R-:W-:Y:S05]  /*253d0*/  BSYNC B3 ;  /* 0x0000000000037941 */ /* 0x000fea0003800000 */
.L_x_965:
[----:B------:R-:W1:Y:S01]  /*253e0*/  S2R R5, SR_TID.X ;  /* 0x0000000000057919 */ /* 0x000e620000002100 */
[----:B------:R-:W-:-:S04]  /*253f0*/  UPRMT UR4, UR37, 0x9910, URZ ;  /* 0x0000991025047896 */ /* 0x000fc8000800003f */
[----:B------:R-:W-:Y:S01]  /*25400*/  UISETP.NE.AND UP0, UPT, UR4, 0x2, UPT ;  /* 0x000000020400788c */ /* 0x000fe2000bf05270 */
[----:B-1----:R-:W-:-:S04]  /*25410*/  LOP3.LUT R5, R5, 0x7f, RZ, 0xc0, !PT ;  /* 0x0000007f05057812 */ /* 0x002fc800078ec0ff */
[----:B------:R-:W-:-:S13]  /*25420*/  ISETP.NE.AND P0, PT, R5, RZ, PT ;  /* 0x000000ff0500720c */ /* 0x000fda0003f05270 */
[----:B0-----:R-:W-:-:S04]  /*25430*/  @!P0 MOV R3, 0xa000 ;  /* 0x0000a00000038802 */ /* 0x001fc80000000f00 */
[----:B------:R0:W-:Y:S01]  /*25440*/  @!P0 SYNCS.ARRIVE.TRANS64 RZ, [R2+URZ+0x38850], R3 ;  /* 0x0388500302ff89a7 */ /* 0x0001e2000800003f */
[----:B------:R-:W-:-:S13]  /*25450*/  PLOP3.LUT P0, PT, PT, PT, UP0, 0x80, 0x0 ;  /* 0x000000000000781c */ /* 0x000fda0003f0f008 */
[----:B0-----:R-:W-:Y:S05]  /*25460*/  @P0 BRA `(.L_x_967) ;  /* 0x0000000000040947 */ /* 0x001fea0003800000 */
[----:B------:R-:W-:Y:S01]  /*25470*/  BPT.TRAP 0x1 ;  /* 0x000000040000795c */ /* 0x000fe20000300000 */
.L_x_967:
[----:B------:R-:W2:Y:S01]  /*25480*/  LDL R3, [R1+0x8] ;  /* 0x0000080001037983 */ /* 0x000ea20000100800 */
[----:B------:R-:W-:Y:S01]  /*25490*/  BSSY B3, `(.L_x_968) ;  /* 0x0000004000037945 */ /* 0x000fe20003800000 */
[----:B--2---:R-:W-:-:S13]  /*254a0*/  LOP3.LUT P0, RZ, R3, 0x8, RZ, 0xc0, !PT ;  /* 0x0000000803ff7812 */ /* 0x004fda000780c0ff */
[----:B------:R-:W-:Y:S05]  /*254b0*/  @P0 BRA `(.L_x_969) ;  /* 0x0000000000040947 */ /* 0x000fea0003800000 */
[----:B------:R-:W-:Y:S01]  /*254c0*/  BPT.TRAP 0x1 ;  /* 0x000000040000795c */ /* 0x000fe20000300000 */
.L_x_969:
[----:B------:R-:W-:Y:S05]  /*254d0*/  BSYNC B3 ;  /* 0x0000000000037941 */ /* 0x000fea0003800000 */
.L_x_968:
[----:B------:R-:W2:Y:S04]  /*254e0*/  LDL R14, [R1+0x4] ;  /* 0x00000400010e7983 */ /* 0x000ea80000100800 */
[----:B------:R-:W2:Y:S04]  /*254f0*/  LDL.LU R3, [R1+0xc] ;  /* 0x00000c0001037983 */ /* 0x000ea80000300800 */
[----:B------:R-:W3:Y:S04]  /*25500*/  LDL R6, [R1+0x1c] ;  /* 0x00001c0001067983 */ /* 0x000ee80000100800 */
[----:B------:R-:W3:Y:S01]  /*25510*/  LDL.LU R5, [R1+0x18] ;  /* 0x0000180001057983 */ /* 0x000ee20000300800 */
[----:B------:R-:W-:Y:S01]  /*25520*/  R2UR UR10, R10 ;  /* 0x000000000a0a72ca */ /* 0x000fe200000e0000 */
[----:B------:R-:W-:Y:S01]  /*25530*/  UIADD3 UR4, UP0, UR38, 0x470, URZ ;  /* 0x0000047026047890 */ /* 0x000fe2000ff1e03f */
[----:B------:R-:W-:Y:S01]  /*25540*/  PLOP3.LUT P0, PT, PT, PT, PT, 0x80, 0x0 ;  /* 0x000000000000781c */ /* 0x000fe20003f0f070 */
[----:B------:R-:W-:Y:S01]  /*25550*/  VIADD R2, R2, 0x38850 ;  /* 0x0003885002027836 */ /* 0x000fe20000000000 */
[----:B------:R-:W-:Y:S01]  /*25560*/  UMOV UR6, 0x0 ;  /* 0x0000000000067882 */ /* 0x000fe20000000000 */
[----:B------:R-:W-:Y:S01]  /*25570*/  UIADD3.X UR5, URZ, UR39, URZ, UP0, !UPT ;  /* 0x000000273f057290 */ /* 0x000fe200087fe43f */
[----:B------:R-:W-:Y:S01]  /*25580*/  UMOV UR7, 0x14f00000 ;  /* 0x14f0000000077882 */ /* 0x000fe20000000000 */
[----:B--2---:R-:W-:-:S02]  /*25590*/  IMAD R3, R3, 0xa000, R14 ;  /* 0x0000a00003037824 */ /* 0x004fc400078e020e */
[----:B---3--:R-:W-:Y:S02]  /*255a0*/  IMAD R5, R5, 0x50, R6 ;  /* 0x0000005005057824 */ /* 0x008fe400078e0206 */
[----:B------:R-:W-:-:S07]  /*255b0*/  VIADD R6, R3, 0x400 ;  /* 0x0000040003067836 */ /* 0x000fce0000000000 */
.L_x_970:
        /* <DEDUP_REMOVED lines=12> */
[----:B------:R-:W-:Y:S01]  /*25680*/  UMOV UR6, 0x0 ;  /* 0x0000000000067882 */ /* 0x000fe20000000000 */
[----:B------:R-:W-:Y:S01]  /*25690*/  PLOP3.LUT P0, PT, PT, PT, PT, 0x80, 0x0 ;  /* 0x000000000000781c */ /* 0x000fe20003f0f070 */
[----:B------:R-:W-:Y:S01]  /*256a0*/  UMOV UR7, 0x14f00000 ;  /* 0x14f0000000077882 */ /* 0x000fe20000000000 */
[----:B------:R-:W-:-:S11]  /*256b0*/  IADD3 R6, R3, 0x2c00, RZ ;  /* 0x00002c0003067810 */ /* 0x000fd60007ffe0ff */
.L_x_971:
        /* <DEDUP_REMOVED lines=13> */
[----:B------:R-:W-:Y:S01]  /*25790*/  PLOP3.LUT P0, PT, PT, PT, PT, 0x80, 0x0 ;  /* 0x000000000000781c */ /* 0x000fe20003f0f070 */
[----:B------:R-:W-:Y:S01]  /*257a0*/  UMOV UR6, 0x0 ;  /* 0x0000000000067882 */ /* 0x000fe20000000000 */
[----:B------:R-:W-:-:S11]  /*257b0*/  UMOV UR7, 0x14f00000 ;  /* 0x14f0000000077882 */ /* 0x000fd60000000000 */
.L_x_972:
        /* <DEDUP_REMOVED lines=16> */
.L_x_973:
        /* <DEDUP_REMOVED lines=13> */
.L_x_955:
[----:B------:R-:W-:Y:S05]  /*25990*/  BSYNC B1 ;  /* 0x0000000000017941 */ /* 0x000fea0003800000 */
.L_x_954:
[----:B0-----:R-:W2:Y:S04]  /*259a0*/  LDL.LU R0, [R1+0x38] ;  /* 0x0000380001007983 */ /* 0x001ea80000300800 */
[----:B------:R0:W-:Y:S04]  /*259b0*/  STL [R1+0xc], R7 ;  /* 0x00000c0701007387 */ /* 0x0001e80000100800 */
[----:B------:R0:W-:Y:S02]  /*259c0*/  STL [R1+0x14], R9 ;  /* 0x0000140901007387 */ /* 0x0001e40000100800 */
[----:B0-2---:R-:W-:-:S07]  /*259d0*/  IADD3 R0, R0, -0x3, RZ ;  /* 0xfffffffd00007810 */ /* 0x005fce0007ffe0ff */
.L_x_953:
[----:B------:R-:W-:Y:S05]  /*259e0*/  BSYNC B2 ;  /* 0x0000000000027941 */ /* 0x000fea0003800000 */
.L_x_952:
[----:B------:R-:W2:Y:S01]  /*259f0*/  LDL.LU R2, [R1+0x3c] ;  /* 0x00003c0001027983 */ /* 0x000ea20000300800 */
[----:B------:R-:W-:-:S05]  /*25a00*/  IMAD.MOV R8, RZ, RZ, -R8 ;  /* 0x000000ffff087224 */ /* 0x000fca00078e0a08 */
[----:B--2---:R-:W-:-:S13]  /*25a10*/  ISETP.NE.AND P0, PT, R2, R8, PT ;  /* 0x000000080200720c */ /* 0x004fda0003f05270 */
[----:B------:R-:W-:Y:S05]  /*25a20*/  @!P0 BRA `(.L_x_951) ;  /* 0x0000001c00248947 */ /* 0x000fea0003800000 */
[----:B------:R0:W5:Y:S02]  /*25a30*/  LDL R8, [R1] ;  /* 0x0000000001087983 */ /* 0x0001640000100800 */
.L_x_1014:
[----:B--2---:R-:W2:Y:S04]  /*25a40*/  LDL R4, [R1+0x8] ;  /* 0x0000080001047983 */ /* 0x004ea80000100800 */
[----:B---3--:R-:W3:Y:S04]  /*25a50*/  LDL R3, [R1+0xc] ;  /* 0x00000c0001037983 */ /* 0x008ee80000100800 */
[----:B------:R-:W4:Y:S01]  /*25a60*/  LDL R2, [R1+0x14] ;  /* 0x0000140001027983 */ /* 0x000f220000100800 */
[----:B------:R-:W-:Y:S05]  /*25a70*/  YIELD ;  /* 0x0000000000007946 */ /* 0x000fea0003800000 */
[----:B------:R-:W-:Y:S01]  /*25a80*/  BSSY B1, `(.L_x_974) ;  /* 0x00000df000017945 */ /* 0x000fe20003800000 */
[----:B--2---:R-:W-:Y:S01]  /*25a90*/  LOP3.LUT P1, RZ, R4, 0x4, RZ, 0xc0, !PT ;  /* 0x0000000404ff7812 */ /* 0x004fe2000782c0ff */
[----:B---3--:R-:W-:-:S05]  /*25aa0*/  VIADD R4, R3, 0x1 ;  /* 0x0000000103047836 */ /* 0x008fca0000000000 */
[----:B------:R-:W-:-:S04]  /*25ab0*/  ISETP.NE.AND P0, PT, R4, 0x2, PT ;  /* 0x000000020400780c */ /* 0x000fc80003f05270 */
[----:B-1----:R-:W-:Y:S02]  /*25ac0*/  SEL R5, RZ, 0x1, P0 ;  /* 0x00000001ff057807 */ /* 0x002fe40000000000 */
[----:B------:R-:W-:Y:S02]  /*25ad0*/  SEL R4, R4, RZ, P0 ;  /* 0x000000ff04047207 */ /* 0x000fe40000000000 */
[----:B----4-:R-:W-:Y:S01]  /*25ae0*/  LOP3.LUT R5, R2, R5, RZ, 0x3c, !PT ;  /* 0x0000000502057212 */ /* 0x010fe200078e3cff */
[----:B------:R-:W-:Y:S06]  /*25af0*/  @!P1 BRA `(.L_x_975) ;  /* 0x0000000c005c9947 */ /* 0x000fec0003800000 */
[----:B------:R-:W-:Y:S01]  /*25b00*/  ULDC.64 UR4, c[0x0][0x418] ;  /* 0x0001060000047ab9 */ /* 0x000fe20000000a00 */
[----:B------:R-:W-:Y:S02]  /*25b10*/  MOV R6, R0 ;  /* 0x0000000000067202 */ /* 0x000fe40000000f00 */
[----:B------:R-:W-:-:S04]  /*25b20*/  ISETP.NE.U32.AND P0, PT, RZ, UR4, PT ;  /* 0x00000004ff007c0c */ /* 0x000fc8000bf05070 */
[----:B------:R-:W-:-:S13]  /*25b30*/  ISETP.NE.AND.EX P0, PT, RZ, UR5, PT, P0 ;  /* 0x00000005ff007c0c */ /* 0x000fda000bf05300 */
[----:B------:R-:W-:Y:S05]  /*25b40*/  @!P0 BRA `(.L_x_976) ;  /* 0x0000000000508947 */ /* 0x000fea0003800000 */
[----:B------:R-:W2:Y:S01]  /*25b50*/  LDL R10, [R1+0x28] ;  /* 0x00002800010a7983 */ /* 0x000ea20000100800 */
[----:B------:R-:W1:Y:S01]  /*25b60*/  LDC R7, c[0x0][0x43c] ;  /* 0x00010f00ff077b82 */ /* 0x000e620000000800 */
        /* <DEDUP_REMOVED lines=13> */
[----:B------:R-:W-:-:S05]  /*25c40*/  IMAD.WIDE.U32 R2, R9, UR6, R2 ;  /* 0x0000000609027c25 */ /* 0x000fca000f8e0002 */
[----:B------:R-:W-:Y:S02]  /*25c50*/  IADD3 R3, R7, R3, RZ ;  /* 0x0000000307037210 */ /* 0x000fe40007ffe0ff */
[----:B-----5:R-:W-:-:S04]  /*25c60*/  LEA R8, P0, R2, UR4, 0x2 ;  /* 0x0000000402087c11 */ /* 0x020fc8000f8010ff */
[----:B------:R-:W-:-:S05]  /*25c70*/  LEA.HI.X R9, R2, UR5, R3, 0x2, P0 ;  /* 0x0000000502097c11 */ /* 0x000fca00080f1403 */
[----:B------:R1:W5:Y:S04]  /*25c80*/  LDG.E R8, desc[UR8][R8.64] ;  /* 0x0000000808087981 */ /* 0x000368000c1e1900 */
.L_x_976:
[----:B------:R-:W2:Y:S01]  /*25c90*/  LDL R2, [R1+0x4] ;  /* 0x0000040001027983 */ /* 0x000ea20000100800 */
[----:B------:R-:W-:Y:S01]  /*25ca0*/  BSSY B2, `(.L_x_977) ;  /* 0x0000005000027945 */ /* 0x000fe20003800000 */
[----:B--2---:R-:W-:Y:S01]  /*25cb0*/  IMAD R3, R4, 0x8, R2 ;  /* 0x0000000804037824 */ /* 0x004fe200078e0202 */
[----:B------:R-:W-:-:S04]  /*25cc0*/  SHF.L.U32 R2, R5, 0x1f, RZ ;  /* 0x0000001f05027819 */ /* 0x000fc800000006ff */
[----:B------:R-:W2:Y:S02]  /*25cd0*/  SYNCS.PHASECHK.TRANS64.TRYWAIT P0, [R3+URZ+0x38840], R2 ;  /* 0x03884002030075a7 */ /* 0x000ea4000800017f */
[----:B--2---:R-:W-:Y:S05]  /*25ce0*/  @!P0 BRA `(.L_x_978) ;  /* 0x0000004800208947 */ /* 0x004fea0003800000 */
.L_x_1107:
[----:B------:R-:W-:Y:S05]  /*25cf0*/  BSYNC B2 ;  /* 0x0000000000027941 */ /* 0x000fea0003800000 */
.L_x_977:
[----:B------:R-:W3:Y:S01]  /*25d00*/  S2R R7, SR_TID.X ;  /* 0x0000000000077919 */ /* 0x000ee20000002100 */
[----:B------:R-:W-:Y:S01]  /*25d10*/  BSSY B2, `(.L_x_979) ;  /* 0x000000a000027945 */ /* 0x000fe20003800000 */
[----:B---3--:R-:W-:-:S04]  /*25d20*/  LOP3.LUT R7, R7, 0x7f, RZ, 0xc0, !PT ;  /* 0x0000007f07077812 */ /* 0x008fc800078ec0ff */
[----:B------:R-:W-:-:S13]  /*25d30*/  ISETP.NE.AND P0, PT, R7, RZ, PT ;  /* 0x000000ff0700720c */ /* 0x000fda0003f05270 */
[----:B------:R-:W-:Y:S05]  /*25d40*/  @P0 BRA `(.L_x_980) ;  /* 0x0000000000180947 */ /* 0x000fea0003800000 */
[----:B------:R-:W3:Y:S01]  /*25d50*/  LDL R7, [R1+0x8] ;  /* 0x0000080001077983 */ /* 0x000ee20000100800 */
[----:B--2---:R-:W-:-:S04]  /*25d60*/  IMAD.MOV.U32 R2, RZ, RZ, 0xa000 ;  /* 0x0000a000ff027424 */ /* 0x004fc800078e00ff */
[----:B------:R4:W-:Y:S01]  /*25d70*/  SYNCS.ARRIVE.TRANS64 RZ, [R3+URZ+0x38830], R2 ;  /* 0x0388300203ff79a7 */ /* 0x0009e2000800003f */
[----:B---3--:R-:W-:-:S13]  /*25d80*/  LOP3.LUT P1, RZ, R7, 0x1, RZ, 0xc0, !PT ;  /* 0x0000000107ff7812 */ /* 0x008fda000782c0ff */
[----:B----4-:R-:W-:Y:S05]  /*25d90*/  @!P1 BRA `(.L_x_980) ;  /* 0x0000000000049947 */ /* 0x010fea0003800000 */
[----:B------:R-:W-:Y:S01]  /*25da0*/  BPT.TRAP 0x1 ;  /* 0x000000040000795c */ /* 0x000fe20000300000 */
.L_x_980:
[----:B------:R-:W-:Y:S05]  /*25db0*/  BSYNC B2 ;  /* 0x0000000000027941 */ /* 0x000fea0003800000 */
.L_x_979:
[----:B------:R-:W3:Y:S04]  /*25dc0*/  LDL R7, [R1+0x4] ;  /* 0x0000040001077983 */ /* 0x000ee80000100800 */
[----:B--2---:R-:W2:Y:S01]  /*25dd0*/  LDL R2, [R1+0x1c] ;  /* 0x00001c0001027983 */ /* 0x004ea20000100800 */
[----:B------:R-:W-:Y:S01]  /*25de0*/  MOV R10, RZ ;  /* 0x000000ff000a7202 */ /* 0x000fe20000000f00 */
[----:B------:R-:W-:Y:S01]  /*25df0*/  UIADD3 UR4, UP0, UR38, 0x370, URZ ;  /* 0x0000037026047890 */ /* 0x000fe2000ff1e03f */
[----:B------:R-:W-:Y:S01]  /*25e00*/  PLOP3.LUT P0, PT, PT, PT, PT, 0x80, 0x0 ;  /* 0x000000000000781c */ /* 0x000fe20003f0f070 */
[----:B------:R-:W-:Y:S01]  /*25e10*/  VIADD R3, R3, 0x38830 ;  /* 0x0003883003037836 */ /* 0x000fe20000000000 */
[----:B------:R-:W-:Y:S01]  /*25e20*/  R2UR UR10, R10 ;  /* 0x000000000a0a72ca */ /* 0x000fe200000e0000 */
[----:B------:R-:W-:Y:S01]  /*25e30*/  UIADD3.X UR5, URZ, UR39, URZ, UP0, !UPT ;  /* 0x000000273f057290 */ /* 0x000fe200087fe43f */
[----:B------:R-:W-:Y:S01]  /*25e40*/  UMOV UR6, 0x0 ;  /* 0x0000000000067882 */ /* 0x000fe20000000000 */
[----:B------:R-:W-:Y:S01]  /*25e50*/  UMOV UR7, 0x14f00000 ;  /* 0x14f0000000077882 */ /* 0x000fe20000000000 */
[----:B---3--:R-:W-:-:S02]  /*25e60*/  IMAD R7, R4, 0xa000, R7 ;  /* 0x0000a00004077824 */ /* 0x008fc400078e0207 */
[----:B--2---:R-:W-:Y:S02]  /*25e70*/  IMAD R2, R6, 0x50, R2 ;  /* 0x0000005006027824 */ /* 0x004fe400078e0202 */
[----:B-1----:R-:W-:-:S07]  /*25e80*/  VIADD R9, R7, 0x24400 ;  /* 0x0002440007097836 */ /* 0x002fce0000000000 */
.L_x_981:
        /* <DEDUP_REMOVED lines=16> */
.L_x_982:
        /* <DEDUP_REMOVED lines=16> */
.L_x_983:
        /* <DEDUP_REMOVED lines=16> */
.L_x_984:
        /* <DEDUP_REMOVED lines=11> */
[----:B------:R-:W3:Y:S04]  /*26240*/  LDL R14, [R1+0x4] ;  /* 0x00000400010e7983 */ /* 0x000ee80000100800 */
[----:B------:R-:W3:Y:S01]  /*26250*/  LDL R9, [R1+0xc] ;  /* 0x00000c0001097983 */ /* 0x000ee20000100800 */
[----:B------:R-:W-:Y:S01]  /*26260*/  BSSY B2, `(.L_x_985) ;  /* 0x0000005000027945 */ /* 0x000fe20003800000 */
[----:B--2---:R-:W-:-:S02]  /*26270*/  SHF.L.U32 R3, R15, 0x1f, RZ ;  /* 0x0000001f0f037819 */ /* 0x004fc400000006ff */
[----:B---3--:R-:W-:-:S04]  /*26280*/  LEA R2, R9, R14, 0x3 ;  /* 0x0000000e09027211 */ /* 0x008fc800078e18ff */
[----:B------:R-:W1:Y:S02]  /*26290*/  SYNCS.PHASECHK.TRANS64.TRYWAIT P0, [R2+URZ+0x38860], R3 ;  /* 0x03886003020075a7 */ /* 0x000e64000800017f */
[----:B-1----:R-:W-:Y:S05]  /*262a0*/  @!P0 BRA `(.L_x_986) ;  /* 0x0000004000c48947 */ /* 0x002fea0003800000 */
.L_x_1108:
[----:B------:R-:W-:Y:S05]  /*262b0*/  BSYNC B2 ;  /* 0x0000000000027941 */ /* 0x000fea0003800000 */
.L_x_985:
[----:B------:R-:W2:Y:S01]  /*262c0*/  S2R R7, SR_TID.X ;  /* 0x0000000000077919 */ /* 0x000ea20000002100 */
[----:B------:R-:W-:-:S04]  /*262d0*/  UPRMT UR4, UR37, 0x9910, URZ ;  /* 0x0000991025047896 */ /* 0x000fc8000800003f */
[----:B------:R-:W-:Y:S01]  /*262e0*/  UISETP.NE.AND UP0, UPT, UR4, 0x2, UPT ;  /* 0x000000020400788c */ /* 0x000fe2000bf05270 */
[----:B--2---:R-:W-:-:S04]  /*262f0*/  LOP3.LUT R7, R7, 0x7f, RZ, 0xc0, !PT ;  /* 0x0000007f07077812 */ /* 0x004fc800078ec0ff */
[----:B------:R-:W-:-:S13]  /*26300*/  ISETP.NE.AND P0, PT, R7, RZ, PT ;  /* 0x000000ff0700720c */ /* 0x000fda0003f05270 */
[----:B-1----:R-:W-:-:S04]  /*26310*/  @!P0 IMAD.MOV.U32 R3, RZ, RZ, 0xa000 ;  /* 0x0000a000ff038424 */ /* 0x002fc800078e00ff */
[----:B------:R1:W-:Y:S01]  /*26320*/  @!P0 SYNCS.ARRIVE.TRANS64 RZ, [R2+URZ+0x38850], R3 ;  /* 0x0388500302ff89a7 */ /* 0x0003e2000800003f */
[----:B------:R-:W-:-:S13]  /*26330*/  PLOP3.LUT P0, PT, PT, PT, UP0, 0x80, 0x0 ;  /* 0x000000000000781c */ /* 0x000fda0003f0f008 */
[----:B-1----:R-:W-:Y:S05]  /*26340*/  @P0 BRA `(.L_x_987) ;  /* 0x0000000000040947 */ /* 0x002fea0003800000 */
[----:B------:R-:W-:Y:S01]  /*26350*/  BPT.TRAP 0x1 ;  /* 0x000000040000795c */ /* 0x000fe20000300000 */
.L_x_987:
[----:B------:R-:W2:Y:S01]  /*26360*/  LDL R3, [R1+0x8] ;  /* 0x0000080001037983 */ /* 0x000ea20000100800 */
[----:B------:R-:W-:Y:S01]  /*26370*/  BSSY B2, `(.L_x_988) ;  /* 0x0000004000027945 */ /* 0x000fe20003800000 */
[----:B--2---:R-:W-:-:S13]  /*26380*/  LOP3.LUT P0, RZ, R3, 0x8, RZ, 0xc0, !PT ;  /* 0x0000000803ff7812 */ /* 0x004fda000780c0ff */
[----:B------:R-:W-:Y:S05]  /*26390*/  @P0 BRA `(.L_x_989) ;  /* 0x0000000000040947 */ /* 0x000fea0003800000 */
[----:B------:R-:W-:Y:S01]  /*263a0*/  BPT.TRAP 0x1 ;  /* 0x000000040000795c */ /* 0x000fe20000300000 */
.L_x_989:
[----:B------:R-:W-:Y:S05]  /*263b0*/  BSYNC B2 ;  /* 0x0000000000027941 */ /* 0x000fea0003800000 */
.L_x_988:
        /* <DEDUP_REMOVED lines=12> */
[----:B---3--:R-:W-:-:S03]  /*26480*/  IMAD R7, R7, 0x50, R9 ;  /* 0x0000005007077824 */ /* 0x008fc600078e0209 */
[----:B------:R-:W-:-:S07]  /*26490*/  IADD3 R9, R3, 0x400, RZ ;  /* 0x0000040003097810 */ /* 0x000fce0007ffe0ff */
.L_x_990:
        /* <DEDUP_REMOVED lines=13> */
[----:B------:R-:W-:Y:S01]  /*26570*/  PLOP3.LUT P0, PT, PT, PT, PT, 0x80, 0x0 ;  /* 0x000000000000781c */ /* 0x000fe20003f0f070 */
[----:B------:R-:W-:Y:S01]  /*26580*/  UMOV UR6, 0x0 ;  /* 0x0000000000067882 */ /* 0x000fe20000000000 */
[----:B------:R-:W-:-:S11]  /*26590*/  UMOV UR7, 0x14f00000 ;  /* 0x14f0000000077882 */ /* 0x000fd60000000000 */
.L_x_991:
        /* <DEDUP_REMOVED lines=16> */
.L_x_992:
        /* <DEDUP_REMOVED lines=12> */
[----:B------:R-:W-:Y:S01]  /*26760*/  UMOV UR6, 0x0 ;  /* 0x0000000000067882 */ /* 0x000fe20000000000 */
[----:B------:R-:W-:Y:S01]  /*26770*/  PLOP3.LUT P0, PT, PT, PT, PT, 0x80, 0x0 ;  /* 0x000000000000781c */ /* 0x000fe20003f0f070 */
[----:B------:R-:W-:Y:S01]  /*26780*/  UMOV UR7, 0x14f00000 ;  /* 0x14f0000000077882 */ /* 0x000fe20000000000 */
[----:B------:R-:W-:-:S11]  /*26790*/  IADD3 R3, R3, 0x7c00, RZ ;  /* 0x00007c0003037810 */ /* 0x000fd60007ffe0ff */
.L_x_993:
        /* <DEDUP_REMOVED lines=13> */
.L_x_975:
[----:B------:R-:W-:Y:S05]  /*26870*/  BSYNC B1 ;  /* 0x0000000000017941 */ /* 0x000fea0003800000 */
.L_x_974:
[----:B------:R-:W2:Y:S01]  /*26880*/  LDL R2, [R1+0x8] ;  /* 0x0000080001027983 */ /* 0x000ea20000100800 */
[----:B------:R-:W-:Y:S01]  /*26890*/  VIADD R3, R4, 0x1 ;  /* 0x0000000104037836 */ /* 0x000fe20000000000 */
[----:B------:R-:W-:Y:S04]  /*268a0*/  BSSY B1, `(.L_x_994) ;  /* 0x00000de000017945 */ /* 0x000fe80003800000 */
[----:B------:R-:W-:-:S04]  /*268b0*/  ISETP.NE.AND P0, PT, R3, 0x2, PT ;  /* 0x000000020300780c */ /* 0x000fc80003f05270 */
[----:B------:R-:W-:Y:S02]  /*268c0*/  SEL R11, R3, RZ, P0 ;  /* 0x000000ff030b7207 */ /* 0x000fe40000000000 */
[----:B--2---:R-:W-:Y:S02]  /*268d0*/  LOP3.LUT P1, RZ, R2, 0x4, RZ, 0xc0, !PT ;  /* 0x0000000402ff7812 */ /* 0x004fe4000782c0ff */
        /* <DEDUP_REMOVED lines=11> */
[----:B-----5:R-:W1:Y:S01]  /*26990*/  LDC R8, c[0x0][0x43c] ;  /* 0x00010f00ff087b82 */ /* 0x020e620000000800 */
[----:B------:R-:W-:Y:S02]  /*269a0*/  ULDC.64 UR6, c[0x0][0x428] ;  /* 0x00010a0000067ab9 */ /* 0x000fe40000000a00 */
[----:B------:R-:W4:Y:S01]  /*269b0*/  LDL R9, [R1+0x10] ;  /* 0x0000100001097983 */ /* 0x000f220000100800 */
[----:B------:R-:W-:Y:S01]  /*269c0*/  ULDC.64 UR8, c[0x0][0x208] ;  /* 0x0000820000087ab9 */ /* 0x000fe20000000a00 */
[----:B-1----:R-:W-:-:S13]  /*269d0*/  ISETP.NE.AND P0, PT, R8, 0x1, PT ;  /* 0x000000010800780c */ /* 0x002fda0003f05270 */
[----:B------:R-:W1:Y:S02]  /*269e0*/  @P0 LDC.64 R2, c[0x0][0x440] ;  /* 0x00011000ff020b82 */ /* 0x000e640000000a00 */
[----:B-1----:R-:W-:Y:S01]  /*269f0*/  @P0 IMAD.HI.U32 R7, R6, R2, RZ ;  /* 0x0000000206070227 */ /* 0x002fe200078e00ff */
[----:B------:R-:W-:-:S04]  /*26a00*/  MOV R2, R6 ;  /* 0x0000000600027202 */ /* 0x000fc80000000f00 */
        /* <DEDUP_REMOVED lines=11> */
.L_x_996:
[----:B------:R-:W3:Y:S01]  /*26ac0*/  LDL R2, [R1+0x4] ;  /* 0x0000040001027983 */ /* 0x000ee20000100800 */
[----:B------:R-:W-:Y:S01]  /*26ad0*/  BSSY B2, `(.L_x_997) ;  /* 0x0000005000027945 */ /* 0x000fe20003800000 */
[----:B---3--:R-:W-:Y:S02]  /*26ae0*/  LEA R3, R11, R2, 0x3 ;  /* 0x000000020b037211 */ /* 0x008fe400078e18ff */
[----:B------:R-:W-:-:S04]  /*26af0*/  SHF.L.U32 R2, R10, 0x1f, RZ ;  /* 0x0000001f0a027819 */ /* 0x000fc800000006ff */
[----:B------:R-:W3:Y:S02]  /*26b00*/  SYNCS.PHASECHK.TRANS64.TRYWAIT P0, [R3+URZ+0x38840], R2 ;  /* 0x03884002030075a7 */ /* 0x000ee4000800017f */
[----:B---3--:R-:W-:Y:S05]  /*26b10*/  @!P0 BRA `(.L_x_998) ;  /* 0x0000003800bc8947 */ /* 0x008fea0003800000 */
.L_x_1109:
[----:B------:R-:W-:Y:S05]  /*26b20*/  BSYNC B2 ;  /* 0x0000000000027941 */ /* 0x000fea0003800000 */
.L_x_997:
[----:B------:R-:W4:Y:S01]  /*26b30*/  S2R R7, SR_TID.X ;  /* 0x0000000000077919 */ /* 0x000f220000002100 */
[----:B------:R-:W-:Y:S01]  /*26b40*/  BSSY B2, `(.L_x_999) ;  /* 0x000000a000027945 */ /* 0x000fe20003800000 */
[----:B----4-:R-:W-:-:S04]  /*26b50*/  LOP3.LUT R7, R7, 0x7f, RZ, 0xc0, !PT ;  /* 0x0000007f07077812 */ /* 0x010fc800078ec0ff */
[----:B------:R-:W-:-:S13]  /*26b60*/  ISETP.NE.AND P0, PT, R7, RZ, PT ;  /* 0x000000ff0700720c */ /* 0x000fda0003f05270 */
[----:B------:R-:W-:Y:S05]  /*26b70*/  @P0 BRA `(.L_x_1000) ;  /* 0x0000000000180947 */ /* 0x000fea0003800000 */
[----:B------:R-:W4:Y:S01]  /*26b80*/  LDL R7, [R1+0x8] ;  /* 0x0000080001077983 */ /* 0x000f220000100800 */
[----:B---3--:R-:W-:-:S04]  /*26b90*/  IMAD.MOV.U32 R2, RZ, RZ, 0xa000 ;  /* 0x0000a000ff027424 */ /* 0x008fc800078e00ff */
[----:B------:R3:W-:Y:S01]  /*26ba0*/  SYNCS.ARRIVE.TRANS64 RZ, [R3+URZ+0x38830], R2 ;  /* 0x0388300203ff79a7 */ /* 0x0007e2000800003f */
[----:B----4-:R-:W-:-:S13]  /*26bb0*/  LOP3.LUT P1, RZ, R7, 0x1, RZ, 0xc0, !PT ;  /* 0x0000000107ff7812 */ /* 0x010fda000782c0ff */
[----:B---3--:R-:W-:Y:S05]  /*26bc0*/  @!P1 BRA `(.L_x_1000) ;  /* 0x0000000000049947 */ /* 0x008fea0003800000 */
[----:B------:R-:W-:Y:S01]  /*26bd0*/  BPT.TRAP 0x1 ;  /* 0x000000040000795c */ /* 0x000fe20000300000 */
.L_x_1000:
[----:B------:R-:W-:Y:S05]  /*26be0*/  BSYNC B2 ;  /* 0x0000000000027941 */ /* 0x000fea0003800000 */
.L_x_999:
[----:B-1----:R-:W4:Y:S04]  /*26bf0*/  LDL R9, [R1+0x4] ;  /* 0x0000040001097983 */ /* 0x002f280000100800 */
[----:B------:R-:W4:Y:S04]  /*26c00*/  LDL R7, [R1+0xc] ;  /* 0x00000c0001077983 */ /* 0x000f280000100800 */
[----:B---3--:R-:W3:Y:S01]  /*26c10*/  LDL R2, [R1+0x1c] ;  /* 0x00001c0001027983 */ /* 0x008ee20000100800 */
[----:B--2---:R-:W-:Y:S01]  /*26c20*/  IMAD.MOV.U32 R10, RZ, RZ, RZ ;  /* 0x000000ffff0a7224 */ /* 0x004fe200078e00ff */
[----:B------:R-:W-:Y:S01]  /*26c30*/  UIADD3 UR4, UP0, UR38, 0x370, URZ ;  /* 0x0000037026047890 */ /* 0x000fe2000ff1e03f */
[----:B------:R-:W-:Y:S01]  /*26c40*/  PLOP3.LUT P0, PT, PT, PT, PT, 0x80, 0x0 ;  /* 0x000000000000781c */ /* 0x000fe20003f0f070 */
[----:B------:R-:W-:Y:S01]  /*26c50*/  UMOV UR6, 0x0 ;  /* 0x0000000000067882 */ /* 0x000fe20000000000 */
[----:B------:R-:W-:Y:S01]  /*26c60*/  IADD3 R3, R3, 0x38830, RZ ;  /* 0x0003883003037810 */ /* 0x000fe20007ffe0ff */
[----:B------:R-:W-:Y:S01]  /*26c70*/  UIADD3.X UR5, URZ, UR39, URZ, UP0, !UPT ;  /* 0x000000273f057290 */ /* 0x000fe200087fe43f */
[----:B------:R-:W-:Y:S01]  /*26c80*/  R2UR UR10, R10 ;  /* 0x000000000a0a72ca */ /* 0x000fe200000e0000 */
[----:B------:R-:W-:Y:S01]  /*26c90*/  UMOV UR7, 0x14f00000 ;  /* 0x14f0000000077882 */ /* 0x000fe20000000000 */
[----:B----4-:R-:W-:-:S02]  /*26ca0*/  IMAD R7, R7, 0xa000, R9 ;  /* 0x0000a00007077824 */ /* 0x010fc400078e0209 */
[----:B---3--:R-:W-:Y:S02]  /*26cb0*/  IMAD R2, R6, 0x50, R2 ;  /* 0x0000005006027824 */ /* 0x008fe400078e0202 */
[----:B------:R-:W-:-:S09]  /*26cc0*/  VIADD R9, R7, 0x24400 ;  /* 0x0002440007097836 */ /* 0x000fd20000000000 */
.L_x_1001:
        /* <DEDUP_REMOVED lines=16> */
.L_x_1002:
        /* <DEDUP_REMOVED lines=16> */
.L_x_1003:
        /* <DEDUP_REMOVED lines=16> */
.L_x_1004:
        /* <DEDUP_REMOVED lines=10> */
[----:B------:R-:W2:Y:S01]  /*27070*/  LDL R13, [R1+0x4] ;  /* 0x00000400010d7983 */ /* 0x000ea20000100800 */
[----:B------:R-:W-:Y:S01]  /*27080*/  SHF.L.U32 R5, R5, 0x1f, RZ ;  /* 0x0000001f05057819 */ /* 0x000fe200000006ff */
[----:B------:R-:W-:Y:S01]  /*27090*/  BSSY B2, `(.L_x_1005) ;  /* 0x0000004000027945 */ /* 0x000fe20003800000 */
[----:B--2---:R-:W-:-:S04]  /*270a0*/  IMAD R2, R4, 0x8, R13 ;  /* 0x0000000804027824 */ /* 0x004fc800078e020d */
[----:B------:R-:W1:Y:S02]  /*270b0*/  SYNCS.PHASECHK.TRANS64.TRYWAIT P0, [R2+URZ+0x38860], R5 ;  /* 0x03886005020075a7 */ /* 0x000e64000800017f */
[----:B-1----:R-:W-:Y:S05]  /*270c0*/  @!P0 BRA `(.L_x_1006) ;  /* 0x0000003400648947 */ /* 0x002fea0003800000 */
.L_x_1110:
[----:B------:R-:W-:Y:S05]  /*270d0*/  BSYNC B2 ;  /* 0x0000000000027941 */ /* 0x000fea0003800000 */
.L_x_1005:
[----:B------:R-:W2:Y:S01]  /*270e0*/  S2R R3, SR_TID.X ;  /* 0x0000000000037919 */ /* 0x000ea20000002100 */
[----:B------:R-:W-:-:S04]  /*270f0*/  UPRMT UR4, UR37, 0x9910, URZ ;  /* 0x0000991025047896 */ /* 0x000fc8000800003f */
[----:B------:R-:W-:Y:S01]  /*27100*/  UISETP.NE.AND UP0, UPT, UR4, 0x2, UPT ;  /* 0x000000020400788c */ /* 0x000fe2000bf05270 */
[----:B--2---:R-:W-:-:S04]  /*27110*/  LOP3.LUT R3, R3, 0x7f, RZ, 0xc0, !PT ;  /* 0x0000007f03037812 */ /* 0x004fc800078ec0ff */
[----:B------:R-:W-:-:S13]  /*27120*/  ISETP.NE.AND P0, PT, R3, RZ, PT ;  /* 0x000000ff0300720c */ /* 0x000fda0003f05270 */
[----:B------:R-:W-:-:S04]  /*27130*/  @!P0 MOV R3, 0xa000 ;  /* 0x0000a00000038802 */ /* 0x000fc80000000f00 */
[----:B------:R2:W-:Y:S01]  /*27140*/  @!P0 SYNCS.ARRIVE.TRANS64 RZ, [R2+URZ+0x38850], R3 ;  /* 0x0388500302ff89a7 */ /* 0x0005e2000800003f */
[----:B------:R-:W-:-:S13]  /*27150*/  PLOP3.LUT P0, PT, PT, PT, UP0, 0x80, 0x0 ;  /* 0x000000000000781c */ /* 0x000fda0003f0f008 */
[----:B--2---:R-:W-:Y:S05]  /*27160*/  @P0 BRA `(.L_x_1007) ;  /* 0x0000000000040947 */ /* 0x004fea0003800000 */
[----:B------:R-:W-:Y:S01]  /*27170*/  BPT.TRAP 0x1 ;  /* 0x000000040000795c */ /* 0x000fe20000300000 */
.L_x_1007:
[----:B------:R-:W2:Y:S01]  /*27180*/  LDL R3, [R1+0x8] ;  /* 0x0000080001037983 */ /* 0x000ea20000100800 */
[----:B------:R-:W-:Y:S01]  /*27190*/  BSSY B2, `(.L_x_1008) ;  /* 0x0000004000027945 */ /* 0x000fe20003800000 */
[----:B--2---:R-:W-:-:S13]  /*271a0*/  LOP3.LUT P0, RZ, R3, 0x8, RZ, 0xc0, !PT ;  /* 0x0000000803ff7812 */ /* 0x004fda000780c0ff */
[----:B------:R-:W-:Y:S05]  /*271b0*/  @P0 BRA `(.L_x_1009) ;  /* 0x0000000000040947 */ /* 0x000fea0003800000 */
[----:B------:R-:W-:Y:S01]  /*271c0*/  BPT.TRAP 0x1 ;  /* 0x000000040000795c */ /* 0x000fe20000300000 */
.L_x_1009:
[----:B------:R-:W-:Y:S05]  /*271d0*/  BSYNC B2 ;  /* 0x0000000000027941 */ /* 0x000fea0003800000 */
.L_x_1008:
[----:B------:R-:W2:Y:S04]  /*271e0*/  LDL R7, [R1+0x4] ;  /* 0x0000040001077983 */ /* 0x000ea80000100800 */
[----:B-1----:R-:W3:Y:S04]  /*271f0*/  LDL R5, [R1+0x1c] ;  /* 0x00001c0001057983 */ /* 0x002ee80000100800 */
        /* <DEDUP_REMOVED lines=11> */
.L_x_1010:
        /* <DEDUP_REMOVED lines=16> */
.L_x_1011:
        /* <DEDUP_REMOVED lines=16> */
.L_x_1012:
        /* <DEDUP_REMOVED lines=16> */
.L_x_1013:
        /* <DEDUP_REMOVED lines=13> */
.L_x_995:
[----:B------:R-:W-:Y:S05]  /*27680*/  BSYNC B1 ;  /* 0x0000000000017941 */ /* 0x000fea0003800000 */
.L_x_994:
[C---:B------:R-:W-:Y:S02]  /*27690*/  ISETP.GT.AND P0, PT, R0.reuse, 0x1, PT ;  /* 0x000000010000780c */ /* 0x040fe40003f04270 */
[----:B------:R-:W-:-:S11]  /*276a0*/  IADD3 R0, R0, -0x2, RZ ;  /* 0xfffffffe00007810 */ /* 0x000fd60007ffe0ff */
[----:B------:R-:W-:Y:S05]  /*276b0*/  @P0 BRA `(.L_x_1014) ;  /* 0xffffffe000e00947 */ /* 0x000fea000383ffff */
.L_x_951:
[----:B------:R-:W-:Y:S05]  /*276c0*/  BSYNC B0 ;  /* 0x0000000000007941 */ /* 0x000fea0003800000 */
.L_x_950:
[----:B------:R-:W0:Y:S01]  /*276d0*/  S2R R2, SR_TID.X ;  /* 0x0000000000027919 */ /* 0x000e220000002100 */
[----:B------:R-:W-:Y:S01]  /*276e0*/  BSSY B0, `(.L_x_1015) ;  /* 0x0000011000007945 */ /* 0x000fe20003800000 */
[----:B0-----:R-:W-:-:S04]  /*276f0*/  LOP3.LUT R2, R2, 0x7f, RZ, 0xc0, !PT ;  /* 0x0000007f02027812 */ /* 0x001fc800078ec0ff */
[----:B------:R-:W-:-:S13]  /*27700*/  ISETP.NE.AND P0, PT, R2, RZ, PT ;  /* 0x000000ff0200720c */ /* 0x000fda0003f05270 */
[----:B------:R-:W-:Y:S05]  /*27710*/  @P0 BRA `(.L_x_1016) ;  /* 0x0000000000340947 */ /* 0x000fea0003800000 */
[----:B------:R-:W0:Y:S01]  /*27720*/  S2R R2, SR_LANEID ;  /* 0x0000000000027919 */ /* 0x000e220000000000 */
[----:B------:R-:W-:Y:S01]  /*27730*/  VOTEU.ANY UR4, UPT, PT ;  /* 0x0000000000047886 */ /* 0x000fe200038e0100 */
[----:B-1----:R-:W1:Y:S01]  /*27740*/  LDC.64 R4, c[0x0][0xc60] ;  /* 0x00031800ff047b82 */ /* 0x002e620000000a00 */
[----:B------:R-:W0:Y:S01]  /*27750*/  FLO.U32 R0, UR4 ;  /* 0x0000000400007d00 */ /* 0x000e2200080e0000 */
[----:B------:R-:W-:Y:S01]  /*27760*/  ULDC.64 UR6, c[0x0][0x208] ;  /* 0x0000820000067ab9 */ /* 0x000fe20000000a00 */
[----:B0-----:R-:W-:-:S06]  /*27770*/  ISETP.EQ.U32.AND P0, PT, R0, R2, PT ;  /* 0x000000020000720c */ /* 0x001fcc0003f02070 */
[----:B------:R-:W1:Y:S07]  /*27780*/  POPC R2, UR4 ;  /* 0x0000000400027d09 */ /* 0x000e6e0008000000 */
[----:B-1----:R-:W2:Y:S04]  /*27790*/  @P0 ATOMG.E.ADD.STRONG.GPU PT, R2, desc[UR6][R4.64], R2 ;  /* 0x00000002040209a8 */ /* 0x002ea800081ee1c6 */
[----:B--2---:R0:W1:Y:S02]  /*277a0*/  SHFL.IDX PT, R2, R2, R0, 0x1f ;  /* 0x00001f0002027589 */ /* 0x00406400000e0000 */
[----:B0-----:R-:W0:Y:S02]  /*277b0*/  S2R R0, SR_LTMASK ;  /* 0x0000000000007919 */ /* 0x001e240000003900 */
[----:B0-----:R-:W-:-:S06]  /*277c0*/  LOP3.LUT R0, R0, UR4, RZ, 0xc0, !PT ;  /* 0x0000000400007c12 */ /* 0x001fcc000f8ec0ff */
[----:B------:R-:W1:Y:S02]  /*277d0*/  POPC R0, R0 ;  /* 0x0000000000007309 */ /* 0x000e640000000000 */
[----:B-1----:R-:W-:-:S07]  /*277e0*/  IADD3 R16, R2, UR36, R0 ;  /* 0x0000002402107c10 */ /* 0x002fce000fffe000 */
.L_x_1016:
[----:B------:R-:W-:Y:S05]  /*277f0*/  BSYNC B0 ;  /* 0x0000000000007941 */ /* 0x000fea0003800000 */
.L_x_1015:
[----:B------:R-:W2:Y:S01]  /*27800*/  LDL R0, [R1+0x8] ;  /* 0x0000080001007983 */ /* 0x000ea20000100800 */
[----:B------:R-:W-:Y:S01]  /*27810*/  BSSY B0, `(.L_x_1017) ;  /* 0x0000065000007945 */ /* 0x000fe20003800000 */
[----:B--2---:R-:W-:-:S13]  /*27820*/  LOP3.LUT P0, RZ, R0, 0x4, RZ, 0xc0, !PT ;  /* 0x0000000400ff7812 */ /* 0x004fda000780c0ff */
[----:B------:R-:W-:Y:S05]  /*27830*/  @!P0 BRA `(.L_x_1018) ;  /* 0x0000000400888947 */ /* 0x000fea0003800000 */
[----:B------:R-:W2:Y:S04]  /*27840*/  LDL R3, [R1+0x4] ;  /* 0x0000040001037983 */ /* 0x000ea80000100800 */
[----:B------:R-:W2:Y:S04]  /*27850*/  LDL R2, [R1+0xc] ;  /* 0x00000c0001027983 */ /* 0x000ea80000100800 */
[----:B------:R-:W3:Y:S01]  /*27860*/  LDL R0, [R1+0x14] ;  /* 0x0000140001007983 */ /* 0x000ee20000100800 */
[----:B------:R-:W-:Y:S01]  /*27870*/  BSSY B1, `(.L_x_1019) ;  /* 0x0000005000017945 */ /* 0x000fe20003800000 */
[----:B--2---:R-:W-:Y:S01]  /*27880*/  IMAD R2, R2, 0x8, R3 ;  /* 0x0000000802027824 */ /* 0x004fe200078e0203 */
[----:B---3--:R-:W-:-:S04]  /*27890*/  SHF.L.U32 R0, R0, 0x1f, RZ ;  /* 0x0000001f00007819 */ /* 0x008fc800000006ff */
[----:B------:R-:W0:Y:S02]  /*278a0*/  SYNCS.PHASECHK.TRANS64.TRYWAIT P0, [R2+URZ+0x38860], R0 ;  /* 0x03886000020075a7 */ /* 0x000e24000800017f */
[----:B0-----:R-:W-:Y:S05]  /*278b0*/  @!P0 BRA `(.L_x_1020) ;  /* 0x0000002c007c8947 */ /* 0x001fea0003800000 */
.L_x_1111:
[----:B------:R-:W-:Y:S05]  /*278c0*/  BSYNC B1 ;  /* 0x0000000000017941 */ /* 0x000fea0003800000 */
.L_x_1019:
[----:B------:R-:W2:Y:S01]  /*278d0*/  S2R R3, SR_TID.X ;  /* 0x0000000000037919 */ /* 0x000ea20000002100 */
[----:B------:R-:W-:-:S04]  /*278e0*/  UPRMT UR4, UR37, 0x9910, URZ ;  /* 0x0000991025047896 */ /* 0x000fc8000800003f */
[----:B------:R-:W-:Y:S01]  /*278f0*/  UISETP.NE.AND UP0, UPT, UR4, 0x2, UPT ;  /* 0x000000020400788c */ /* 0x000fe2000bf05270 */
[----:B--2---:R-:W-:-:S04]  /*27900*/  LOP3.LUT R3, R3, 0x7f, RZ, 0xc0, !PT ;  /* 0x0000007f03037812 */ /* 0x004fc800078ec0ff */
[----:B------:R-:W-:-:S13]  /*27910*/  ISETP.NE.AND P0, PT, R3, RZ, PT ;  /* 0x000000ff0300720c */ /* 0x000fda0003f05270 */
[----:B0-----:R-:W-:-:S04]  /*27920*/  @!P0 IMAD.MOV.U32 R0, RZ, RZ, 0xa000 ;  /* 0x0000a000ff008424 */ /* 0x001fc800078e00ff */
[----:B------:R0:W-:Y:S01]  /*27930*/  @!P0 SYNCS.ARRIVE.TRANS64 RZ, [R2+URZ+0x38850], R0 ;  /* 0x0388500002ff89a7 */ /* 0x0001e2000800003f */
[----:B------:R-:W-:-:S13]  /*27940*/  PLOP3.LUT P0, PT, PT, PT, UP0, 0x80, 0x0 ;  /* 0x000000000000781c */ /* 0x000fda0003f0f008 */
[----:B0-----:R-:W-:Y:S05]  /*27950*/  @P0 BRA `(.L_x_1021) ;  /* 0x0000000000040947 */ /* 0x001fea0003800000 */
[----:B------:R-:W-:Y:S01]  /*27960*/  BPT.TRAP 0x1 ;  /* 0x000000040000795c */ /* 0x000fe20000300000 */
.L_x_1021:
[----:B------:R-:W2:Y:S01]  /*27970*/  LDL R0, [R1+0x8] ;  /* 0x0000080001007983 */ /* 0x000ea20000100800 */
[----:B------:R-:W-:Y:S01]  /*27980*/  BSSY B1, `(.L_x_1022) ;  /* 0x0000004000017945 */ /* 0x000fe20003800000 */
[----:B--2---:R-:W-:-:S13]  /*27990*/  LOP3.LUT P0, RZ, R0, 0x8, RZ, 0xc0, !PT ;  /* 0x0000000800ff7812 */ /* 0x004fda000780c0ff */
[----:B------:R-:W-:Y:S05]  /*279a0*/  @P0 BRA `(.L_x_1023) ;  /* 0x0000000000040947 */ /* 0x000fea0003800000 */
[----:B------:R-:W-:Y:S01]  /*279b0*/  BPT.TRAP 0x1 ;  /* 0x000000040000795c */ /* 0x000fe20000300000 */
.L_x_1023:
[----:B------:R-:W-:Y:S05]  /*279c0*/  BSYNC B1 ;  /* 0x0000000000017941 */ /* 0x000fea0003800000 */
.L_x_1022:
[----:B-1----:R-:W2:Y:S04]  /*279d0*/  LDL R5, [R1+0x4] ;  /* 0x0000040001057983 */ /* 0x002ea80000100800 */
[----:B------:R-:W2:Y:S04]  /*279e0*/  LDL R0, [R1+0xc] ;  /* 0x00000c0001007983 */ /* 0x000ea80000100800 */
[----:B------:R-:W3:Y:S04]  /*279f0*/  LDL.LU R4, [R1+0x1c] ;  /* 0x00001c0001047983 */ /* 0x000ee80000300800 */
[----:B------:R-:W3:Y:S01]  /*27a00*/  LDL R3, [R1+0x18] ;  /* 0x0000180001037983 */ /* 0x000ee20000100800 */
[----:B------:R-:W-:Y:S01]  /*27a10*/  UIADD3 UR4, UP0, UR38, 0x470, URZ ;  /* 0x0000047026047890 */ /* 0x000fe2000ff1e03f */
[----:B------:R-:W-:Y:S01]  /*27a20*/  PLOP3.LUT P0, PT, PT, PT, PT, 0x80, 0x0 ;  /* 0x000000000000781c */ /* 0x000fe20003f0f070 */
[----:B------:R-:W-:Y:S01]  /*27a30*/  UMOV UR6, 0x0 ;  /* 0x0000000000067882 */ /* 0x000fe20000000000 */
[----:B------:R-:W-:Y:S01]  /*27a40*/  IADD3 R2, R2, 0x38850, RZ ;  /* 0x0003885002027810 */ /* 0x000fe20007ffe0ff */
[----:B------:R-:W-:Y:S01]  /*27a50*/  UIADD3.X UR5, URZ, UR39, URZ, UP0, !UPT ;  /* 0x000000273f057290 */ /* 0x000fe200087fe43f */
[----:B------:R-:W-:Y:S01]  /*27a60*/  UMOV UR7, 0x14f00000 ;  /* 0x14f0000000077882 */ /* 0x000fe20000000000 */
[----:B------:R-:W-:Y:S01]  /*27a70*/  UMOV UR10, URZ ;  /* 0x0000003f000a7c82 */ /* 0x000fe20008000000 */
[----:B--2---:R-:W-:-:S02]  /*27a80*/  IMAD R0, R0, 0xa000, R5 ;  /* 0x0000a00000007824 */ /* 0x004fc400078e0205 */
[----:B---3--:R-:W-:Y:S02]  /*27a90*/  IMAD R3, R3, 0x50, R4 ;  /* 0x0000005003037824 */ /* 0x008fe400078e0204 */
[----:B------:R-:W-:-:S07]  /*27aa0*/  VIADD R4, R0, 0x400 ;  /* 0x0000040000047836 */ /* 0x000fce0000000000 */
.L_x_1024:
        /* <DEDUP_REMOVED lines=11> */
[----:B------:R-:W-:Y:S01]  /*27b60*/  PLOP3.LUT P0, PT, PT, PT, PT, 0x80, 0x0 ;  /* 0x000000000000781c */ /* 0x000fe20003f0f070 */
[----:B------:R-:W-:Y:S01]  /*27b70*/  VIADD R4, R0, 0x2c00 ;  /* 0x00002c0000047836 */ /* 0x000fe20000000000 */
[----:B------:R-:W-:Y:S01]  /*27b80*/  UMOV UR6, 0x0 ;  /* 0x0000000000067882 */ /* 0x000fe20000000000 */
[----:B------:R-:W-:Y:S01]  /*27b90*/  UMOV UR7, 0x14f00000 ;  /* 0x14f0000000077882 */ /* 0x000fe20000000000 */
[----:B------:R-:W-:-:S09]  /*27ba0*/  UMOV UR10, 0x40 ;  /* 0x00000040000a7882 */ /* 0x000fd20000000000 */
.L_x_1025:
        /* <DEDUP_REMOVED lines=12> */
[----:B------:R-:W-:Y:S01]  /*27c70*/  UMOV UR6, 0x0 ;  /* 0x0000000000067882 */ /* 0x000fe20000000000 */
[----:B------:R-:W-:Y:S01]  /*27c80*/  IADD3 R4, R0, 0x5400, RZ ;  /* 0x0000540000047810 */ /* 0x000fe20007ffe0ff */
[----:B------:R-:W-:Y:S01]  /*27c90*/  UMOV UR7, 0x14f00000 ;  /* 0x14f0000000077882 */ /* 0x000fe20000000000 */
[----:B------:R-:W-:-:S09]  /*27ca0*/  UMOV UR10, 0x80 ;  /* 0x00000080000a7882 */ /* 0x000fd20000000000 */
.L_x_1026:
        /* <DEDUP_REMOVED lines=16> */
.L_x_1027:
        /* <DEDUP_REMOVED lines=11> */
.L_x_1018:
[----:B------:R-:W-:Y:S05]  /*27e60*/  BSYNC B0 ;  /* 0x0000000000007941 */ /* 0x000fea0003800000 */
.L_x_1017:
[----:B-1----:R-:W2:Y:S04]  /*27e70*/  LDL.LU R5, [R1+0xc] ;  /* 0x00000c0001057983 */ /* 0x002ea80000300800 */
[----:B------:R-:W3:Y:S01]  /*27e80*/  LDL.LU R4, [R1+0x14] ;  /* 0x0000140001047983 */ /* 0x000ee20000300800 */
[----:B--2---:R-:W-:-:S05]  /*27e90*/  VIADD R0, R5, 0x1 ;  /* 0x0000000105007836 */ /* 0x004fca0000000000 */
[----:B------:R-:W-:-:S04]  /*27ea0*/  ISETP.NE.AND P0, PT, R0, 0x2, PT ;  /* 0x000000020000780c */ /* 0x000fc80003f05270 */
[----:B------:R-:W-:Y:S02]  /*27eb0*/  SEL R2, RZ, 0x1, P0 ;  /* 0x00000001ff027807 */ /* 0x000fe40000000000 */
[----:B------:R-:W-:Y:S02]  /*27ec0*/  SEL R0, R0, RZ, P0 ;  /* 0x000000ff00007207 */ /* 0x000fe40000000000 */
[----:B---3--:R-:W-:-:S03]  /*27ed0*/  LOP3.LUT R4, R4, R2, RZ, 0x3c, !PT ;  /* 0x0000000204047212 */ /* 0x008fc600078e3cff */
[----:B------:R1:W-:Y:S04]  /*27ee0*/  STL [R1+0xc], R0 ;  /* 0x00000c0001007387 */ /* 0x0003e80000100800 */
[----:B------:R1:W-:Y:S02]  /*27ef0*/  STL [R1+0x14], R4 ;  /* 0x0000140401007387 */ /* 0x0003e40000100800 */
.L_x_930:
[----:B------:R-:W-:Y:S05]  /*27f00*/  BSYNC B7 ;  /* 0x0000000000077941 */ /* 0x000fea0003800000 */
.L_x_928:
[----:B-----5:R-:W2:Y:S02]  /*27f10*/  LDL R8, [R1+0x8] ;  /* 0x0000080001087983 */ /* 0x020ea40000100800 */
[----:B--2---:R-:W-:-:S13]  /*27f20*/  LOP3.LUT P0, RZ, R8, 0x10, RZ, 0xc0, !PT ;  /* 0x0000001008ff7812 */ /* 0x004fda000780c0ff */
[----:B------:R-:W-:Y:S05]  /*27f30*/  @!P0 BRA `(.L_x_1028) ;  /* 0x0000000000288947 */ /* 0x000fea0003800000 */
[----:B------:R-:W-:Y:S05]  /*27f40*/  WARPSYNC.ALL ;  /* 0x0000000000007948 */ /* 0x000fea0003800000 */
[----:B------:R-:W2:Y:S08]  /*27f50*/  S2UR UR5, SR_CgaCtaId ;  /* 0x00000000000579c3 */ /* 0x000eb00000008800 */
[----:B------:R-:W-:Y:S06]  /*27f60*/  BAR.SYNC.DEFER_BLOCKING 0x5, 0x180 ;  /* 0x0146000000007b1d */ /* 0x000fec0000010000 */
[----:B------:R-:W-:-:S02]  /*27f70*/  UMOV UR4, 0x400 ;  /* 0x0000040000047882 */ /* 0x000fc40000000000 */
[----:B--2---:R-:W-:-:S06]  /*27f80*/  ULEA UR4, UR5, UR4, 0x18 ;  /* 0x0000000405047291 */ /* 0x004fcc000f8ec03f */
[----:B-1----:R-:W-:-:S05]  /*27f90*/  MOV R0, UR4 ;  /* 0x0000000400007c02 */ /* 0x002fca0008000f00 */
[----:B------:R2:W3:Y:S04]  /*27fa0*/  LDS.128 R16, [R0+0x388d0] ;  /* 0x0388d00000107984 */ /* 0x0004e80000000c00 */
[----:B------:R2:W-:Y:S01]  /*27fb0*/  STL [R1+0x4], R0 ;  /* 0x0000040001007387 */ /* 0x0005e20000100800 */
[----:B------:R-:W-:Y:S06]  /*27fc0*/  BAR.ARV 0x4, 0x180 ;  /* 0x0106000000007b1d */ /* 0x000fec0000002000 */
[----:B------:R-:W-:Y:S05]  /*27fd0*/  BRA `(.L_x_1029) ;  /* 0x00000008004c7947 */ /* 0x000fea0003800000 */
.L_x_1028:
[----:B------:R-:W2:Y:S01]  /*27fe0*/  LDL R7, [R1+0x30] ;  /* 0x0000300001077983 */ /* 0x000ea20000100800 */
[----:B------:R-:W-:Y:S01]  /*27ff0*/  UMOV UR4, 0xffffffff ;  /* 0xffffffff00047882 */ /* 0x000fe20000000000 */
[----:B--2---:R-:W-:Y:S02]  /*28000*/  ISETP.NE.AND P5, PT, R7, 0x1f, PT ;  /* 0x0000001f0700780c */ /* 0x004fe40003fa5270 */
[----:B------:R-:W-:Y:S11]  /*28010*/  BRA.DIV UR4, `(.L_x_1030) ;  /* 0x0000002604b87947 */ /* 0x000ff6000b800000 */
[----:B-1----:R-:W-:Y:S01]  /*28020*/  IMAD.IADD R0, R19, 0x1, R7 ;  /* 0x0000000113007824 */ /* 0x002fe200078e0207 */
[----:B------:R-:W-:Y:S01]  /*28030*/  ULDC UR4, c[0x0][0xc3c] ;  /* 0x00030f0000047ab9 */ /* 0x000fe20000000800 */
[----:B------:R-:W-:Y:S01]  /*28040*/  ULDC.64 UR6, c[0x0][0x208] ;  /* 0x0000820000067ab9 */ /* 0x000fe20000000a00 */
[----:B------:R-:W-:Y:S02]  /*28050*/  LOP3.LUT P4, RZ, R8, 0x1, RZ, 0xc0, !PT ;  /* 0x0000000108ff7812 */ /* 0x000fe4000788c0ff */
[----:B------:R-:W-:-:S13]  /*28060*/  ISETP.GE.OR P0, PT, R0, UR4, !P5 ;  /* 0x0000000400007c0c */ /* 0x000fda000ef06670 */
[----:B0-----:R-:W0:Y:S02]  /*28070*/  @!P0 LDC.64 R2, c[0x0][0xc80] ;  /* 0x00032000ff028b82 */ /* 0x001e240000000a00 */
[----:B0-----:R-:W-:-:S06]  /*28080*/  @!P0 IMAD.WIDE R2, R0, 0x4, R2 ;  /* 0x0000000400028825 */ /* 0x001fcc00078e0202 */
[----:B------:R0:W2:Y:S01]  /*28090*/  @!P0 LDG.E R3, desc[UR6][R2.64] ;  /* 0x0000000602038981 */ /* 0x0000a2000c1e1900 */
[C---:B------:R-:W-:Y:S02]  /*280a0*/  ISETP.GE.U32.AND P1, PT, R7.reuse, 0x4, PT ;  /* 0x000000040700780c */ /* 0x040fe40003f26070 */
[C---:B------:R-:W-:Y:S01]  /*280b0*/  ISETP.GE.U32.AND P2, PT, R7.reuse, 0x8, PT ;  /* 0x000000080700780c */ /* 0x040fe20003f46070 */
[----:B------:R-:W-:Y:S01]  /*280c0*/  SHFL.IDX PT, R0, R16, RZ, 0x1f ;  /* 0x00001fff10007589 */ /* 0x000fe200000e0000 */
[----:B------:R-:W-:-:S03]  /*280d0*/  ISETP.GE.U32.AND P3, PT, R7, 0x10, PT ;  /* 0x000000100700780c */ /* 0x000fc60003f66070 */
[----:B------:R-:W-:Y:S01]  /*280e0*/  SHFL.IDX PT, R4, R16, 0x1, 0x1f ;  /* 0x00201f0010047f89 */ /* 0x000fe200000e0000 */
[----:B0-----:R-:W-:Y:S01]  /*280f0*/  IMAD.MOV.U32 R2, RZ, RZ, RZ ;  /* 0x000000ffff027224 */ /* 0x001fe200078e00ff */
[----:B--2---:R-:W-:Y:S02]  /*28100*/  @!P0 MOV R2, R3 ;  /* 0x0000000300028202 */ /* 0x004fe40000000f00 */
[----:B------:R-:W-:-:S03]  /*28110*/  ISETP.GE.U32.AND P0, PT, R7, 0x2, PT ;  /* 0x000000020700780c */ /* 0x000fc60003f06070 */
[----:B------:R-:W0:Y:S02]  /*28120*/  SHFL.UP PT, R3, R2, 0x1, RZ ;  /* 0x0420000002037989 */ /* 0x000e2400000e00ff */
        /* <DEDUP_REMOVED lines=14> */
[----:B------:R0:W1:Y:S02]  /*28210*/  SHFL.IDX PT, R6, R5, 0x1f, 0x1f ;  /* 0x03e01f0005067f89 */ /* 0x00006400000e0000 */
.L_x_1121:
[----:B------:R-:W-:Y:S02]  /*28220*/  ULDC UR4, c[0x0][0xc38] ;  /* 0x00030e0000047ab9 */ /* 0x000fe40000000800 */
[----:B------:R-:W-:-:S05]  /*28230*/  MOV R16, UR4 ;  /* 0x0000000400107c02 */ /* 0x000fca0008000f00 */
[----:B-1----:R-:W-:-:S04]  /*28240*/  IMAD R6, R6, R16, RZ ;  /* 0x0000001006067224 */ /* 0x002fc800078e02ff */
[----:B------:R-:W-:-:S05]  /*28250*/  IMAD.IADD R4, R4, 0x1, R6 ;  /* 0x0000000104047824 */ /* 0x000fca00078e0206 */
[----:B------:R-:W-:-:S13]  /*28260*/  ISETP.GT.AND P4, PT, R4, R0, PT ;  /* 0x000000000400720c */ /* 0x000fda0003f84270 */
[----:B------:R-:W-:Y:S05]  /*28270*/  @P4 BRA `(.L_x_1031) ;  /* 0x0000000000a44947 */ /* 0x000fea0003800000 */
.L_x_1036:
[----:B------:R-:W1:Y:S01]  /*28280*/  LDC R2, c[0x0][0xc3c] ;  /* 0x00030f00ff027b82 */ /* 0x000e620000000800 */
[----:B------:R-:W-:-:S05]  /*28290*/  VIADD R19, R19, 0x1f ;  /* 0x0000001f13137836 */ /* 0x000fca0000000000 */
[----:B-1----:R-:W-:-:S13]  /*282a0*/  ISETP.GE.AND P4, PT, R19, R2, PT ;  /* 0x000000021300720c */ /* 0x002fda0003f86270 */
[----:B------:R-:W-:Y:S05]  /*282b0*/  @P4 BRA `(.L_x_1032) ;  /* 0x00000004004c4947 */ /* 0x000fea0003800000 */
[----:B------:R-:W2:Y:S01]  /*282c0*/  LDL R3, [R1+0x30] ;  /* 0x0000300001037983 */ /* 0x000ea20000100800 */
[----:B------:R-:W-:Y:S01]  /*282d0*/  BSSY B0, `(.L_x_1033) ;  /* 0x0000009000007945 */ /* 0x000fe20003800000 */
[----:B--2---:R-:W-:-:S04]  /*282e0*/  IADD3 R3, R19, R3, RZ ;  /* 0x0000000313037210 */ /* 0x004fc80007ffe0ff */
[----:B------:R-:W-:Y:S01]  /*282f0*/  ISETP.GE.OR P4, PT, R3, R2, !P5 ;  /* 0x000000020300720c */ /* 0x000fe20006f86670 */
[----:B------:R-:W-:-:S12]  /*28300*/  IMAD.MOV.U32 R2, RZ, RZ, RZ ;  /* 0x000000ffff027224 */ /* 0x000fd800078e00ff */
[----:B------:R-:W-:Y:S05]  /*28310*/  @P4 BRA `(.L_x_1034) ;  /* 0x0000000000104947 */ /* 0x000fea0003800000 */
[----:B------:R-:W1:Y:S01]  /*28320*/  LDC.64 R6, c[0x0][0xc80] ;  /* 0x00032000ff067b82 */ /* 0x000e620000000a00 */
[----:B------:R-:W-:Y:S01]  /*28330*/  ULDC.64 UR4, c[0x0][0x208] ;  /* 0x0000820000047ab9 */ /* 0x000fe20000000a00 */
[----:B-1----:R-:W-:-:S06]  /*28340*/  IMAD.WIDE R2, R3, 0x4, R6 ;  /* 0x0000000403027825 */ /* 0x002fcc00078e0206 */
[----:B------:R1:W5:Y:S02]  /*28350*/  LDG.E R2, desc[UR4][R2.64] ;  /* 0x0000000402027981 */ /* 0x000364000c1e1900 */
.L_x_1034:
[----:B------:R-:W-:Y:S05]  /*28360*/  BSYNC B0 ;  /* 0x0000000000007941 */ /* 0x000fea0003800000 */
.L_x_1033:
[----:B------:R-:W-:-:S03]  /*28370*/  UMOV UR4, 0xffffffff ;  /* 0xffffffff00047882 */ /* 0x000fc60000000000 */
[----:B------:R-:W-:Y:S05]  /*28380*/  BRA.DIV UR4, `(.L_x_1035) ;  /* 0x0000002a041c7947 */ /* 0x000fea000b800000 */
[----:B-1----:R-:W2:Y:S02]  /*28390*/  LDL R3, [R1+0x8] ;  /* 0x0000080001037983 */ /* 0x002ea40000100800 */
[----:B--2---:R-:W-:Y:S02]  /*283a0*/  LOP3.LUT P4, RZ, R3, 0x1, RZ, 0xc0, !PT ;  /* 0x0000000103ff7812 */ /* 0x004fe4000788c0ff */
[----:B-----5:R-:W1:Y:S02]  /*283b0*/  SHFL.UP PT, R3, R2, 0x1, RZ ;  /* 0x0420000002037989 */ /* 0x020e6400000e00ff */
[----:B-1----:R-:W-:-:S05]  /*283c0*/  SEL R3, R3, RZ, P4 ;  /* 0x000000ff03037207 */ /* 0x002fca0002000000 */
[----:B------:R-:W-:-:S05]  /*283d0*/  IMAD.IADD R3, R2, 0x1, R3 ;  /* 0x0000000102037824 */ /* 0x000fca00078e0203 */
[----:B0-----:R-:W0:Y:S02]  /*283e0*/  SHFL.UP PT, R5, R3, 0x2, RZ ;  /* 0x0440000003057989 */ /* 0x001e2400000e00ff */
        /* <DEDUP_REMOVED lines=11> */
[----:B------:R0:W1:Y:S02]  /*284a0*/  SHFL.IDX PT, R6, R5, 0x1f, 0x1f ;  /* 0x03e01f0005067f89 */ /* 0x00006400000e0000 */
.L_x_1129:
[----:B------:R-:W-:Y:S02]  /*284b0*/  ULDC UR4, c[0x0][0xc38] ;  /* 0x00030e0000047ab9 */ /* 0x000fe40000000800 */
[----:B------:R-:W-:-:S04]  /*284c0*/  IMAD.U32 R16, RZ, RZ, UR4 ;  /* 0x00000004ff107e24 */ /* 0x000fc8000f8e00ff */
[----:B-1----:R-:W-:-:S04]  /*284d0*/  IMAD R6, R6, R16, RZ ;  /* 0x0000001006067224 */ /* 0x002fc800078e02ff */
[----:B------:R-:W-:-:S05]  /*284e0*/  IMAD.IADD R4, R6, 0x1, R4 ;  /* 0x0000000106047824 */ /* 0x000fca00078e0204 */
[----:B------:R-:W-:-:S13]  /*284f0*/  ISETP.GT.AND P4, PT, R4, R0, PT ;  /* 0x000000000400720c */ /* 0x000fda0003f84270 */
[----:B------:R-:W-:Y:S05]  /*28500*/  @!P4 BRA `(.L_x_1036) ;  /* 0xfffffffc005cc947 */ /* 0x000fea000383ffff */
.L_x_1031:
[----:B------:R-:W-:Y:S01]  /*28510*/  IADD3 R6, -R6, R4, RZ ;  /* 0x0000000406067210 */ /* 0x000fe20007ffe1ff */
[----:B------:R-:W-:-:S04]  /*28520*/  UMOV UR4, 0xffffffff ;  /* 0xffffffff00047882 */ /* 0x000fc80000000000 */
[----:B------:R-:W-:-:S05]  /*28530*/  IMAD R3, R5, R16, R6 ;  /* 0x0000001005037224 */ /* 0x000fca00078e0206 */
[----:B------:R-:W-:Y:S01]  /*28540*/  ISETP.GT.AND P6, PT, R3, R0, PT ;  /* 0x000000000300720c */ /* 0x000fe20003fc4270 */
[----:B------:R-:W-:-:S12]  /*28550*/  BRA.DIV UR4, `(.L_x_1037) ;  /* 0x0000002a04887947 */ /* 0x000fd8000b800000 */
[----:B------:R-:W-:-:S04]  /*28560*/  VOTE.ANY R3, PT, !P6 ;  /* 0x0000000000037806 */ /* 0x000fc800070e0100 */
[----:B------:R-:W1:Y:S02]  /*28570*/  POPC R4, R3 ;  /* 0x0000000300047309 */ /* 0x000e640000000000 */
[----:B-1----:R1:W2:Y:S02]  /*28580*/  SHFL.IDX PT, R17, R2, R4, 0x1f ;  /* 0x00001f0402117589 */ /* 0x0022a400000e0000 */
.L_x_1133:
[----:B------:R-:W-:Y:S01]  /*28590*/  ISETP.NE.AND P0, PT, R3, RZ, PT ;  /* 0x000000ff0300720c */ /* 0x000fe20003f05270 */
[----:B-1----:R-:W-:-:S12]  /*285a0*/  IMAD.MOV.U32 R2, RZ, RZ, RZ ;  /* 0x000000ffff027224 */ /* 0x002fd800078e00ff */
[----:B------:R-:W-:Y:S05]  /*285b0*/  @!P0 BRA `(.L_x_1038) ;  /* 0x0000000000108947 */ /* 0x000fea0003800000 */
[----:B------:R-:W-:Y:S01]  /*285c0*/  UMOV UR4, 0xffffffff ;  /* 0xffffffff00047882 */ /* 0x000fe20000000000 */
[----:B------:R-:W-:Y:S02]  /*285d0*/  VIADD R12, R4, 0xffffffff ;  /* 0xffffffff040c7836 */ /* 0x000fe40000000000 */
[----:B------:R-:W-:Y:S05]  /*285e0*/  BRA.DIV UR4, `(.L_x_1039) ;  /* 0x0000002a04ac7947 */ /* 0x000fea000b800000 */
[----:B------:R1:W3:Y:S02]  /*285f0*/  SHFL.IDX PT, R2, R5, R12, 0x1f ;  /* 0x00001f0c05027589 */ /* 0x0002e400000e0000 */
.L_x_1038:
[----:B012---:R-:W-:Y:S01]  /*28600*/  IABS R5, R17 ;  /* 0x0000001100057213 */ /* 0x007fe20000000000 */
[----:B---3--:R-:W-:Y:S02]  /*28610*/  IMAD R16, R2, R16, R6 ;  /* 0x0000001002107224 */ /* 0x008fe400078e0206 */
[----:B------:R-:W-:Y:S01]  /*28620*/  IMAD.IADD R19, R4, 0x1, R19 ;  /* 0x0000000104137824 */ /* 0x000fe200078e0213 */
[----:B------:R-:W0:Y:S02]  /*28630*/  I2F.RP R2, R5 ;  /* 0x0000000500027306 */ /* 0x000e240000209400 */
[----:B------:R-:W-:-:S06]  /*28640*/  IADD3 R0, R0, -R16, RZ ;  /* 0x8000001000007210 */ /* 0x000fcc0007ffe0ff */
[----:B0-----:R-:W0:Y:S02]  /*28650*/  MUFU.RCP R2, R2 ;  /* 0x0000000200027308 */ /* 0x001e240000001000 */
[----:B0-----:R-:W-:-:S06]  /*28660*/  IADD3 R2, R2, 0xffffffe, RZ ;  /* 0x0ffffffe02027810 */ /* 0x001fcc0007ffe0ff */
[----:B------:R-:W0:Y:S02]  /*28670*/  F2I.FTZ.U32.TRUNC.NTZ R3, R2 ;  /* 0x0000000200037305 */ /* 0x000e24000021f000 */
[----:B0-----:R-:W-:-:S04]  /*28680*/  IMAD.MOV R2, RZ, RZ, -R3 ;  /* 0x000000ffff027224 */ /* 0x001fc800078e0a03 */
        /* <DEDUP_REMOVED lines=22> */
.L_x_1032:
[----:B------:R-:W-:Y:S01]  /*287f0*/  UMOV UR4, URZ ;  /* 0x0000003f00047c82 */ /* 0x000fe20008000000 */
[----:B------:R-:W-:Y:S01]  /*28800*/  UMOV UR5, URZ ;  /* 0x0000003f00057c82 */ /* 0x000fe20008000000 */
[----:B------:R-:W-:Y:S01]  /*28810*/  ULDC UR6, c[0x0][0xc3c] ;  /* 0x00030f0000067ab9 */ /* 0x000fe20000000800 */
[----:B------:R-:W-:Y:S01]  /*28820*/  MOV R16, R0 ;  /* 0x0000000000107202 */ /* 0x000fe20000000f00 */
[----:B------:R-:W-:Y:S01]  /*28830*/  IMAD.U32 R17, RZ, RZ, UR4 ;  /* 0x00000004ff117e24 */ /* 0x000fe2000f8e00ff */
[----:B------:R-:W-:Y:S01]  /*28840*/  MOV R19, UR6 ;  /* 0x0000000600137c02 */ /* 0x000fe20008000f00 */
[----:B------:R-:W-:-:S07]  /*28850*/  IMAD.U32 R18, RZ, RZ, UR5 ;  /* 0x00000005ff127e24 */ /* 0x000fce000f8e00ff */
.L_x_1040:
[----:B------:R-:W2:Y:S04]  /*28860*/  LDL R0, [R1+0x30] ;  /* 0x0000300001007983 */ /* 0x000ea80000100800 */
[----:B------:R1:W3:Y:S01]  /*28870*/  LDL R3, [R1+0x4] ;  /* 0x0000040001037983 */ /* 0x0002e20000100800 */
[----:B------:R-:W-:Y:S05]  /*28880*/  WARPSYNC.ALL ;  /* 0x0000000000007948 */ /* 0x000fea0003800000 */
[----:B------:R-:W-:Y:S01]  /*28890*/  BAR.SYNC.DEFER_BLOCKING 0x4, 0x180 ;  /* 0x0106000000007b1d */ /* 0x000fe20000010000 */
[----:B--2---:R-:W-:-:S13]  /*288a0*/  ISETP.NE.AND P0, PT, R0, RZ, PT ;  /* 0x000000ff0000720c */ /* 0x004fda0003f05270 */
[----:B------:R-:W3:Y:S01]  /*288b0*/  @!P0 S2R R0, SR_CgaCtaId ;  /* 0x0000000000008919 */ /* 0x000ee20000008800 */
[----:B------:R-:W-:-:S04]  /*288c0*/  @!P0 MOV R2, 0x400 ;  /* 0x0000040000028802 */ /* 0x000fc80000000f00 */
[----:B---3--:R-:W-:-:S05]  /*288d0*/  @!P0 LEA R3, R0, R2, 0x18 ;  /* 0x0000000200038211 */ /* 0x008fca00078ec0ff */
[----:B------:R1:W-:Y:S04]  /*288e0*/  @!P0 STS.128 [R3+0x388d0], R16 ;  /* 0x0388d01003008388 */ /* 0x0003e80000000c00 */
[----:B------:R1:W-:Y:S01]  /*288f0*/  @!P0 STL [R1+0x4], R3 ;  /* 0x0000040301008387 */ /* 0x0003e20000100800 */
[----:B------:R-:W-:Y:S06]  /*28900*/  BAR.ARV 0x5, 0x180 ;  /* 0x0146000000007b1d */ /* 0x000fec0000002000 */
.L_x_1029:
[----:B------:R-:W-:Y:S02]  /*28910*/  ULDC UR4, c[0x0][0xc3c] ;  /* 0x00030f0000047ab9 */ /* 0x000fe40000000800 */
[----:B---3--:R-:W-:-:S13]  /*28920*/  ISETP.GE.AND P0, PT, R19, UR4, PT ;  /* 0x0000000413007c0c */ /* 0x008fda000bf06270 */
[----:B------:R-:W-:Y:S05]  /*28930*/  @!P0 BRA `(.L_x_1041) ;  /* 0xffffff84005c8947 */ /* 0x000fea000383ffff */
[----:B------:R-:W-:Y:S05]  /*28940*/  BSYNC B8 ;  /* 0x0000000000087941 */ /* 0x000fea0003800000 */
.L_x_880:
[----:B--2---:R-:W2:Y:S01]  /*28950*/  LDL.LU R0, [R1+0x54] ;  /* 0x0000540001007983 */ /* 0x004ea20000300800 */
[----:B------:R-:W-:Y:S01]  /*28960*/  BSSY B0, `(.L_x_1042) ;  /* 0x000000b000007945 */ /* 0x000fe20003800000 */
[----:B0-----:R-:W0:Y:S01]  /*28970*/  S2R R5, SR_CgaCtaId ;  /* 0x0000000000057919 */ /* 0x001e220000008800 */
[----:B--2---:R-:W-:-:S05]  /*28980*/  VIADD R0, R0, 0x1 ;  /* 0x0000000100007836 */ /* 0x004fca0000000000 */
[----:B------:R-:W-:-:S04]  /*28990*/  LEA.HI R2, R0, R0, RZ, 0x1 ;  /* 0x0000000000027211 */ /* 0x000fc800078f08ff */
[----:B-1----:R-:W-:-:S05]  /*289a0*/  LOP3.LUT R3, R2, 0xfffffffe, RZ, 0xc0, !PT ;  /* 0xfffffffe02037812 */ /* 0x002fca00078ec0ff */
[----:B------:R-:W-:Y:S01]  /*289b0*/  IMAD.IADD R3, R0, 0x1, -R3 ;  /* 0x0000000100037824 */ /* 0x000fe200078e0a03 */
[----:B------:R-:W-:-:S04]  /*289c0*/  MOV R0, 0x400 ;  /* 0x0000040000007802 */ /* 0x000fc80000000f00 */
[----:B0-----:R-:W-:Y:S02]  /*289d0*/  LEA R0, R5, R0, 0x18 ;  /* 0x0000000005007211 */ /* 0x001fe400078ec0ff */
[----:B------:R-:W-:-:S04]  /*289e0*/  SHF.L.U32 R3, R3, 0x1f, RZ ;  /* 0x0000001f03037819 */ /* 0x000fc800000006ff */
[----:B------:R-:W0:Y:S02]  /*289f0*/  SYNCS.PHASECHK.TRANS64.TRYWAIT P0, [R0+URZ+0x38820], R3 ;  /* 0x03882003000075a7 */ /* 0x000e24000800017f */
[----:B0-----:R-:W-:Y:S05]  /*28a00*/  @!P0 BRA `(.L_x_1043) ;  /* 0x0000002400cc8947 */ /* 0x001fea0003800000 */
.L_x_1136:
[----:B------:R-:W-:Y:S05]  /*28a10*/  BSYNC B0 ;  /* 0x0000000000007941 */ /* 0x000fea0003800000 */
.L_x_1042:
[----:B------:R-:W-:-:S03]  /*28a20*/  UMOV UR4, 0xffffffff ;  /* 0xffffffff00047882 */ /* 0x000fc60000000000 */
[----:B------:R-:W-:Y:S05]  /*28a30*/  BRA.DIV UR4, `(.L_x_1044) ;  /* 0x0000002604d47947 */ /* 0x000fea000b800000 */
[----:B------:R-:W1:Y:S02]  /*28a40*/  S2R R2, SR_TID.X ;  /* 0x0000000000027919 */ /* 0x000e640000002100 */
[----:B-1----:R-:W-:-:S04]  /*28a50*/  SHF.R.U32.HI R2, RZ, 0x5, R2 ;  /* 0x00000005ff027819 */ /* 0x002fc80000011602 */
[----:B------:R-:W-:-:S05]  /*28a60*/  LOP3.LUT R2, R2, 0x3, RZ, 0xc0, !PT ;  /* 0x0000000302027812 */ /* 0x000fca00078ec0ff */
[----:B------:R1:W2:Y:S02]  /*28a70*/  SHFL.IDX PT, R14, R2, RZ, 0x1f ;  /* 0x00001fff020e7589 */ /* 0x0002a400000e0000 */
.L_x_1139:
[----:B--2---:R-:W-:-:S13]  /*28a80*/  ISETP.NE.AND P0, PT, R14, RZ, PT ;  /* 0x000000ff0e00720c */ /* 0x004fda0003f05270 */
[----:B------:R-:W-:Y:S05]  /*28a90*/  @P0 BRA `(.L_x_645) ;  /* 0x0000000000940947 */ /* 0x000fea0003800000 */
[----:B------:R-:W-:-:S03]  /*28aa0*/  UMOV UR4, 0xffffffff ;  /* 0xffffffff00047882 */ /* 0x000fc60000000000 */
[----:B------:R-:W-:Y:S05]  /*28ab0*/  BRA.DIV UR4, `(.L_x_1045) ;  /* 0x0000002604e87947 */ /* 0x000fea000b800000 */
[----:B------:R-:W-:-:S13]  /*28ac0*/  ELECT P6, URZ, PT ;  /* 0x00000000003f782f */ /* 0x000fda00038c0000 */
.L_x_1142:
[----:B------:R-:W-:Y:S05]  /*28ad0*/  @!P6 BRA `(.L_x_645) ;  /* 0x000000000084e947 */ /* 0x000fea0003800000 */
[----:B------:R-:W-:-:S06]  /*28ae0*/  ULOP3.LUT UR4, UR60, 0x2, URZ, 0xfc, !UPT ;  /* 0x000000023c047892 */ /* 0x000fcc000f8efc3f */
[----:B-1----:R-:W-:-:S04]  /*28af0*/  MOV R2, UR4 ;  /* 0x0000000400027c02 */ /* 0x002fc80008000f00 */
[----:B------:R-:W-:-:S13]  /*28b00*/  ISETP.NE.AND P2, PT, R2, 0x3, PT ;  /* 0x000000030200780c */ /* 0x000fda0003f45270 */
[----:B------:R-:W-:Y:S05]  /*28b10*/  @!P2 BRA `(.L_x_1046) ;  /* 0x000000000004a947 */ /* 0x000fea0003800000 */
[----:B------:R-:W-:Y:S01]  /*28b20*/  BPT.TRAP 0x1 ;  /* 0x000000040000795c */ /* 0x000fe20000300000 */
.L_x_1046:
[----:B0-----:R-:W2:Y:S04]  /*28b30*/  LDL R3, [R1+0xc] ;  /* 0x00000c0001037983 */ /* 0x001ea80000100800 */
[----:B------:R-:W3:Y:S01]  /*28b40*/  LDL.LU R7, [R1+0x14] ;  /* 0x0000140001077983 */ /* 0x000ee20000300800 */
[----:B------:R-:W-:-:S04]  /*28b50*/  VIADD R2, R0, 0x38840 ;  /* 0x0003884000027836 */ /* 0x000fc80000000000 */
[C---:B--2---:R-:W-:Y:S01]  /*28b60*/  IMAD R6, R3.reuse, 0x8, R2 ;  /* 0x0000000803067824 */ /* 0x044fe200078e0202 */
[----:B------:R-:W-:Y:S02]  /*28b70*/  IADD3 R3, R3, 0x1, RZ ;  /* 0x0000000103037810 */ /* 0x000fe40007ffe0ff */
[----:B---3--:R-:W-:Y:S02]  /*28b80*/  SHF.L.U32 R5, R7, 0x1f, RZ ;  /* 0x0000001f07057819 */ /* 0x008fe400000006ff */
[C---:B------:R-:W-:Y:S02]  /*28b90*/  ISETP.NE.AND P1, PT, R3.reuse, 0x2, PT ;  /* 0x000000020300780c */ /* 0x040fe40003f25270 */
[----:B------:R-:W0:Y:S02]  /*28ba0*/  SYNCS.PHASECHK.TRANS64.TRYWAIT P0, [R6+URZ], R5 ;  /* 0x00000005060075a7 */ /* 0x000e24000800017f */
[----:B------:R-:W-:Y:S02]  /*28bb0*/  SEL R4, RZ, 0x1, P1 ;  /* 0x00000001ff047807 */ /* 0x000fe40000800000 */
[----:B------:R-:W-:-:S02]  /*28bc0*/  SEL R3, R3, RZ, P1 ;  /* 0x000000ff03037207 */ /* 0x000fc40000800000 */
[----:B------:R-:W-:-:S03]  /*28bd0*/  LOP3.LUT R4, R7, R4, RZ, 0x3c, !PT ;  /* 0x0000000407047212 */ /* 0x000fc600078e3cff */
[----:B------:R-:W-:Y:S01]  /*28be0*/  IMAD R7, R3, 0x8, R2 ;  /* 0x0000000803077824 */ /* 0x000fe200078e0202 */
[----:B------:R-:W-:Y:S01]  /*28bf0*/  SHF.L.U32 R2, R4, 0x1f, RZ ;  /* 0x0000001f04027819 */ /* 0x000fe200000006ff */
[----:B0-----:R-:W-:Y:S06]  /*28c00*/  @!P0 BRA `(.L_x_1047) ;  /* 0x0000002400b48947 */ /* 0x001fec0003800000 */
.L_x_1143:
[----:B------:R-:W1:Y:S02]  /*28c10*/  SYNCS.PHASECHK.TRANS64.TRYWAIT P0, [R7+URZ], R2 ;  /* 0x00000002070075a7 */ /* 0x000e64000800017f */
[----:B-1----:R-:W-:Y:S05]  /*28c20*/  @!P0 BRA `(.L_x_1048) ;  /* 0x0000002400c08947 */ /* 0x002fea0003800000 */
.L_x_1144:
[----:B------:R-:W-:Y:S05]  /*28c30*/  @!P2 BRA `(.L_x_1049) ;  /* 0x000000000004a947 */ /* 0x000fea0003800000 */
[----:B------:R-:W-:Y:S01]  /*28c40*/  BPT.TRAP 0x1 ;  /* 0x000000040000795c */ /* 0x000fe20000300000 */
.L_x_1049:
[----:B------:R-:W2:Y:S01]  /*28c50*/  LDL.LU R4, [R1+0xc] ;  /* 0x00000c0001047983 */ /* 0x000ea20000300800 */
[----:B------:R-:W-:-:S05]  /*28c60*/  VIADD R0, R0, 0x38860 ;  /* 0x0003886000007836 */ /* 0x000fca0000000000 */
[----:B--2---:R-:W-:-:S04]  /*28c70*/  LEA R4, R4, R0, 0x3 ;  /* 0x0000000004047211 */ /* 0x004fc800078e18ff */
[----:B------:R-:W2:Y:S02]  /*28c80*/  SYNCS.PHASECHK.TRANS64.TRYWAIT P0, [R4+URZ], R5 ;  /* 0x00000005040075a7 */ /* 0x000ea4000800017f */
[----:B--2---:R-:W-:Y:S05]  /*28c90*/  @!P0 BRA `(.L_x_1050) ;  /* 0x0000002400b88947 */ /* 0x004fea0003800000 */
.L_x_1145:
[----:B------:R-:W-:-:S07]  /*28ca0*/  IMAD R3, R3, 0x8, R0 ;  /* 0x0000000803037824 */ /* 0x000fce00078e0200 */
.L_x_1051:
[----:B---3--:R3:W0:Y:S02]  /*28cb0*/  SYNCS.PHASECHK.TRANS64.TRYWAIT P0, [R3+URZ], R2 ;  /* 0x00000002030075a7 */ /* 0x008624000800017f */
[----:B0-----:R-:W-:Y:S05]  /*28cc0*/  @!P0 NANOSLEEP.SYNCS 0x989680 ;  /* 0x009896800000895d */ /* 0x001fea0003900000 */
[----:B------:R-:W0:Y:S02]  /*28cd0*/  @!P0 SYNCS.PHASECHK.TRANS64 P0, [R3+URZ], R2 ;  /* 0x00000002030085a7 */ /* 0x000e24000800007f */
[----:B0-----:R-:W-:Y:S05]  /*28ce0*/  @!P0 BRA `(.L_x_1051) ;  /* 0xfffffffc00f08947 */ /* 0x001fea000383ffff */
.L_x_645:
[----:B------:R-:W-:Y:S05]  /*28cf0*/  BSYNC B9 ;  /* 0x0000000000097941 */ /* 0x000fea0003800000 */
.L_x_642:
[----:B------:R-:W-:Y:S05]  /*28d00*/  EXIT ;  /* 0x000000000000794d */ /* 0x000fea0003800000 */
.L_x_665:
[----:B0-----:R0:W1:Y:S02]  /*28d10*/  SYNCS.PHASECHK.TRANS64.TRYWAIT P6, [R0+URZ+0x38890], R114 ;  /* 0x03889072000075a7 */ /* 0x00106400080c017f */
[----:B-1----:R-:W-:Y:S05]  /*28d20*/  @!P6 NANOSLEEP.SYNCS 0x989680 ;  /* 0x009896800000e95d */ /* 0x002fea0003900000 */
[----:B------:R-:W1:Y:S02]  /*28d30*/  @!P6 SYNCS.PHASECHK.TRANS64 P6, [R0+URZ+0x38890], R114 ;  /* 0x038890720000e5a7 */ /* 0x000e6400080c007f */
[----:B-1----:R-:W-:Y:S05]  /*28d40*/  @!P6 BRA `(.L_x_665) ;  /* 0xfffffffc00f0e947 */ /* 0x002fea000383ffff */
[----:B------:R-:W-:Y:S05]  /*28d50*/  BRA `(.L_x_1052) ;  /* 0xfffffda800d07947 */ /* 0x000fea000383ffff */
.L_x_721:
[----:B-1----:R1:W3:Y:S02]  /*28d60*/  SYNCS.PHASECHK.TRANS64.TRYWAIT P5, [R0+URZ+0x38890], R114 ;  /* 0x03889072000075a7 */ /* 0x0022e400080a017f */
[----:B---3--:R-:W-:Y:S05]  /*28d70*/  @!P5 NANOSLEEP.SYNCS 0x989680 ;  /* 0x009896800000d95d */ /* 0x008fea0003900000 */
[----:B------:R-:W3:Y:S02]  /*28d80*/  @!P5 SYNCS.PHASECHK.TRANS64 P5, [R0+URZ+0x38890], R114 ;  /* 0x038890720000d5a7 */ /* 0x000ee400080a007f */
[----:B---3--:R-:W-:Y:S05]  /*28d90*/  @!P5 BRA `(.L_x_721) ;  /* 0xfffffffc00f0d947 */ /* 0x008fea000383ffff */
[----:B------:R-:W-:Y:S05]  /*28da0*/  BRA `(.L_x_1053) ;  /* 0xfffffddc00d87947 */ /* 0x000fea000383ffff */
.L_x_746:
[----:B-1----:R1:W2:Y:S02]  /*28db0*/  SYNCS.PHASECHK.TRANS64.TRYWAIT P3, [R0+URZ+0x38890], R114 ;  /* 0x03889072000075a7 */ /* 0x0022a4000806017f */
[----:B--2---:R-:W-:Y:S05]  /*28dc0*/  @!P3 NANOSLEEP.SYNCS 0x989680 ;  /* 0x009896800000b95d */ /* 0x004fea0003900000 */
[----:B------:R-:W2:Y:S02]  /*28dd0*/  @!P3 SYNCS.PHASECHK.TRANS64 P3, [R0+URZ+0x38890], R114 ;  /* 0x038890720000b5a7 */ /* 0x000ea4000806007f */
[----:B--2---:R-:W-:Y:S05]  /*28de0*/  @!P3 BRA `(.L_x_746) ;  /* 0xfffffffc00f0b947 */ /* 0x004fea000383ffff */
[----:B------:R-:W-:Y:S05]  /*28df0*/  BRA `(.L_x_1054) ;  /* 0xfffffe1000407947 */ /* 0x000fea000383ffff */
.L_x_754:
[----:B-1----:R1:W2:Y:S02]  /*28e00*/  SYNCS.PHASECHK.TRANS64.TRYWAIT P2, [R0+URZ+0x388b0], R114 ;  /* 0x0388b072000075a7 */ /* 0x0022a4000804017f */
[----:B--2---:R-:W-:Y:S05]  /*28e10*/  @!P2 NANOSLEEP.SYNCS 0x989680 ;  /* 0x009896800000a95d */ /* 0x004fea0003900000 */
[----:B------:R-:W2:Y:S02]  /*28e20*/  @!P2 SYNCS.PHASECHK.TRANS64 P2, [R0+URZ+0x388b0], R114 ;  /* 0x0388b0720000a5a7 */ /* 0x000ea4000804007f */
[----:B--2---:R-:W-:Y:S05]  /*28e30*/  @!P2 BRA `(.L_x_754) ;  /* 0xfffffffc00f0a947 */ /* 0x004fea000383ffff */
[----:B------:R-:W-:Y:S05]  /*28e40*/  BRA `(.L_x_1055) ;  /* 0xfffffe1400647947 */ /* 0x000fea000383ffff */
.L_x_774:
[----:B------:R-:W-:Y:S01]  /*28e50*/  BSSY B1, `(.L_x_1056) ;  /* 0x0000008000017945 */ /* 0x000fe20003800000 */
[----:B------:R-:W-:Y:S01]  /*28e60*/  IMAD.MOV.U32 R13, RZ, RZ, R25 ;  /* 0x000000ffff0d7224 */ /* 0x000fe200078e0019 */
[----:B------:R-:W-:Y:S01]  /*28e70*/  MOV R12, RZ ;  /* 0x000000ff000c7202 */ /* 0x000fe20000000f00 */
[----:B------:R-:W-:Y:S02]  /*28e80*/  IMAD.MOV.U32 R11, RZ, RZ, 0x181f ;  /* 0x0000181fff0b7424 */ /* 0x000fe400078e00ff */
[----:B------:R-:W-:-:S07]  /*28e90*/  IMAD.MOV.U32 R15, RZ, RZ, -0x1 ;  /* 0xffffffffff0f7424 */ /* 0x000fce00078e00ff */
[----:B------:R-:W-:Y:S05]  /*28ea0*/  WARPSYNC.COLLECTIVE R15, `(.L_x_1057) ;  /* 0x000000000f087348 */ /* 0x000fea0003c00000 */
[----:B------:R0:W1:Y:S02]  /*28eb0*/  SHFL.IDX P6, R14, R13, R12, R11 ;  /* 0x0000000c0d0e7389 */ /* 0x00006400000c000b */
[----:B01----:R-:W-:Y:S01]  /*28ec0*/  ENDCOLLECTIVE ;  /* 0x000000000000791b */ /* 0x003fe20003800000 */
.L_x_1057:
[----:B------:R-:W-:Y:S05]  /*28ed0*/  BSYNC B1 ;  /* 0x0000000000017941 */ /* 0x000fea0003800000 */
.L_x_1056:
[----:B------:R-:W-:Y:S01]  /*28ee0*/  IMAD.MOV.U32 R13, RZ, RZ, R24 ;  /* 0x000000ffff0d7224 */ /* 0x000fe200078e0018 */
[----:B------:R-:W-:Y:S01]  /*28ef0*/  MOV R11, 0x181f ;  /* 0x0000181f000b7802 */ /* 0x000fe20000000f00 */
[----:B------:R-:W-:Y:S01]  /*28f00*/  IMAD.MOV.U32 R12, RZ, RZ, RZ ;  /* 0x000000ffff0c7224 */ /* 0x000fe200078e00ff */
[----:B------:R-:W-:Y:S01]  /*28f10*/  MOV R3, R14 ;  /* 0x0000000e00037202 */ /* 0x000fe20000000f00 */
[----:B------:R-:W-:-:S07]  /*28f20*/  IMAD.MOV.U32 R15, RZ, RZ, -0x1 ;  /* 0xffffffffff0f7424 */ /* 0x000fce00078e00ff */
[----:B------:R-:W-:Y:S05]  /*28f30*/  WARPSYNC.COLLECTIVE R15, `(.L_x_1058) ;  /* 0x000000000f087348 */ /* 0x000fea0003c00000 */
[----:B------:R0:W1:Y:S02]  /*28f40*/  SHFL.IDX P6, R14, R13, R12, R11 ;  /* 0x0000000c0d0e7389 */ /* 0x00006400000c000b */
[----:B01----:R-:W-:Y:S01]  /*28f50*/  ENDCOLLECTIVE ;  /* 0x000000000000791b */ /* 0x003fe20003800000 */
.L_x_1058:
[----:B------:R-:W-:Y:S01]  /*28f60*/  MOV R13, R26 ;  /* 0x0000001a000d7202 */ /* 0x000fe20000000f00 */
[----:B------:R-:W-:-:S07]  /*28f70*/  IMAD.MOV.U32 R4, RZ, RZ, R14 ;  /* 0x000000ffff047224 */ /* 0x000fce00078e000e */
[----:B------:R-:W-:Y:S05]  /*28f80*/  WARPSYNC.COLLECTIVE R15, `(.L_x_1059) ;  /* 0x000000000f087348 */ /* 0x000fea0003c00000 */
[----:B------:R0:W1:Y:S02]  /*28f90*/  SHFL.IDX P6, R14, R13, R12, R11 ;  /* 0x0000000c0d0e7389 */ /* 0x00006400000c000b */
[----:B01----:R-:W-:Y:S01]  /*28fa0*/  ENDCOLLECTIVE ;  /* 0x000000000000791b */ /* 0x003fe20003800000 */
.L_x_1059:
[----:B------:R-:W-:Y:S02]  /*28fb0*/  IMAD.MOV.U32 R13, RZ, RZ, R28 ;  /* 0x000000ffff0d7224 */ /* 0x000fe400078e001c */
[----:B------:R-:W-:-:S07]  /*28fc0*/  IMAD.MOV.U32 R5, RZ, RZ, R14 ;  /* 0x000000ffff057224 */ /* 0x000fce00078e000e */
[----:B------:R-:W-:Y:S05]  /*28fd0*/  WARPSYNC.COLLECTIVE R15, `(.L_x_1060) ;  /* 0x000000000f087348 */ /* 0x000fea0003c00000 */
[----:B------:R0:W1:Y:S02]  /*28fe0*/  SHFL.IDX P6, R14, R13, R12, R11 ;  /* 0x0000000c0d0e7389 */ /* 0x00006400000c000b */
[----:B01----:R-:W-:Y:S01]  /*28ff0*/  ENDCOLLECTIVE ;  /* 0x000000000000791b */ /* 0x003fe20003800000 */
.L_x_1060:
[----:B------:R-:W-:Y:S05]  /*29000*/  BRA `(.L_x_1061) ;  /* 0xfffffe24004c7947 */ /* 0x000fea000383ffff */
.L_x_778:
[----:B0-----:R0:W1:Y:S02]  /*29010*/  SYNCS.PHASECHK.TRANS64.TRYWAIT P0, [R18+URZ+0x38800], R5 ;  /* 0x03880005120075a7 */ /* 0x001064000800017f */
[----:B-1----:R-:W-:Y:S05]  /*29020*/  @!P0 NANOSLEEP.SYNCS 0x989680 ;  /* 0x009896800000895d */ /* 0x002fea0003900000 */
[----:B------:R-:W1:Y:S02]  /*29030*/  @!P0 SYNCS.PHASECHK.TRANS64 P0, [R18+URZ+0x38800], R5 ;  /* 0x03880005120085a7 */ /* 0x000e64000800007f */
[----:B-1----:R-:W-:Y:S05]  /*29040*/  @!P0 BRA `(.L_x_778) ;  /* 0xfffffffc00f08947 */ /* 0x002fea000383ffff */
[----:B------:R-:W-:Y:S05]  /*29050*/  BRA `(.L_x_1062) ;  /* 0xfffffe2c00147947 */ /* 0x000fea000383ffff */
.L_x_810:
[----:B------:R-:W-:Y:S01]  /*29060*/  BSSY B1, `(.L_x_1063) ;  /* 0x0000008000017945 */ /* 0x000fe20003800000 */
[----:B------:R-:W-:Y:S01]  /*29070*/  MOV R13, R25 ;  /* 0x00000019000d7202 */ /* 0x000fe20000000f00 */
[----:B------:R-:W-:Y:S01]  /*29080*/  IMAD.MOV.U32 R12, RZ, RZ, RZ ;  /* 0x000000ffff0c7224 */ /* 0x000fe200078e00ff */
[----:B------:R-:W-:Y:S01]  /*29090*/  MOV R15, 0xffffffff ;  /* 0xffffffff000f7802 */ /* 0x000fe20000000f00 */
[----:B------:R-:W-:-:S07]  /*290a0*/  IMAD.MOV.U32 R11, RZ, RZ, 0x181f ;  /* 0x0000181fff0b7424 */ /* 0x000fce00078e00ff */
[----:B------:R-:W-:Y:S05]  /*290b0*/  WARPSYNC.COLLECTIVE R15, `(.L_x_1064) ;  /* 0x000000000f087348 */ /* 0x000fea0003c00000 */
[----:B------:R0:W1:Y:S02]  /*290c0*/  SHFL.IDX P6, R14, R13, R12, R11 ;  /* 0x0000000c0d0e7389 */ /* 0x00006400000c000b */
[----:B01----:R-:W-:Y:S01]  /*290d0*/  ENDCOLLECTIVE ;  /* 0x000000000000791b */ /* 0x003fe20003800000 */
.L_x_1064:
[----:B------:R-:W-:Y:S05]  /*290e0*/  BSYNC B1 ;  /* 0x0000000000017941 */ /* 0x000fea0003800000 */
.L_x_1063:
[----:B------:R-:W-:Y:S01]  /*290f0*/  IMAD.MOV.U32 R13, RZ, RZ, R24 ;  /* 0x000000ffff0d7224 */ /* 0x000fe200078e0018 */
[----:B------:R-:W-:Y:S01]  /*29100*/  MOV R12, RZ ;  /* 0x000000ff000c7202 */ /* 0x000fe20000000f00 */
[----:B------:R-:W-:Y:S02]  /*29110*/  IMAD.MOV.U32 R11, RZ, RZ, 0x181f ;  /* 0x0000181fff0b7424 */ /* 0x000fe400078e00ff */
[----:B------:R-:W-:Y:S02]  /*29120*/  IMAD.MOV.U32 R15, RZ, RZ, -0x1 ;  /* 0xffffffffff0f7424 */ /* 0x000fe400078e00ff */
[----:B------:R-:W-:-:S07]  /*29130*/  IMAD.MOV.U32 R3, RZ, RZ, R14 ;  /* 0x000000ffff037224 */ /* 0x000fce00078e000e */
[----:B------:R-:W-:Y:S05]  /*29140*/  WARPSYNC.COLLECTIVE R15, `(.L_x_1065) ;  /* 0x000000000f087348 */ /* 0x000fea0003c00000 */
[----:B------:R0:W1:Y:S02]  /*29150*/  SHFL.IDX P6, R14, R13, R12, R11 ;  /* 0x0000000c0d0e7389 */ /* 0x00006400000c000b */
[----:B01----:R-:W-:Y:S01]  /*29160*/  ENDCOLLECTIVE ;  /* 0x000000000000791b */ /* 0x003fe20003800000 */
.L_x_1065:
[----:B------:R-:W-:Y:S01]  /*29170*/  IMAD.MOV.U32 R13, RZ, RZ, R26 ;  /* 0x000000ffff0d7224 */ /* 0x000fe200078e001a */
[----:B------:R-:W-:-:S07]  /*29180*/  MOV R20, R14 ;  /* 0x0000000e00147202 */ /* 0x000fce0000000f00 */
[----:B------:R-:W-:Y:S05]  /*29190*/  WARPSYNC.COLLECTIVE R15, `(.L_x_1066) ;  /* 0x000000000f087348 */ /* 0x000fea0003c00000 */
[----:B------:R0:W1:Y:S02]  /*291a0*/  SHFL.IDX P6, R14, R13, R12, R11 ;  /* 0x0000000c0d0e7389 */ /* 0x00006400000c000b */
[----:B01----:R-:W-:Y:S01]  /*291b0*/  ENDCOLLECTIVE ;  /* 0x000000000000791b */ /* 0x003fe20003800000 */
.L_x_1066:
[----:B------:R-:W-:Y:S01]  /*291c0*/  MOV R13, R28 ;  /* 0x0000001c000d7202 */ /* 0x000fe20000000f00 */
[----:B------:R-:W-:-:S07]  /*291d0*/  IMAD.MOV.U32 R21, RZ, RZ, R14 ;  /* 0x000000ffff157224 */ /* 0x000fce00078e000e */
[----:B------:R-:W-:Y:S05]  /*291e0*/  WARPSYNC.COLLECTIVE R15, `(.L_x_1067) ;  /* 0x000000000f087348 */ /* 0x000fea0003c00000 */
[----:B------:R0:W1:Y:S02]  /*291f0*/  SHFL.IDX P6, R14, R13, R12, R11 ;  /* 0x0000000c0d0e7389 */ /* 0x00006400000c000b */
[----:B01----:R-:W-:Y:S01]  /*29200*/  ENDCOLLECTIVE ;  /* 0x000000000000791b */ /* 0x003fe20003800000 */
.L_x_1067:
[----:B------:R-:W-:Y:S01]  /*29210*/  IMAD.MOV.U32 R28, RZ, RZ, R14 ;  /* 0x000000ffff1c7224 */ /* 0x000fe200078e000e */
[----:B------:R-:W-:Y:S06]  /*29220*/  BRA `(.L_x_1068) ;  /* 0xfffffe5400747947 */ /* 0x000fec000383ffff */
.L_x_814:
[----:B0-----:R0:W1:Y:S02]  /*29230*/  SYNCS.PHASECHK.TRANS64.TRYWAIT P0, [R18+URZ+0x38800], R5 ;  /* 0x03880005120075a7 */ /* 0x001064000800017f */
[----:B-1----:R-:W-:Y:S05]  /*29240*/  @!P0 NANOSLEEP.SYNCS 0x989680 ;  /* 0x009896800000895d */ /* 0x002fea0003900000 */
[----:B------:R-:W1:Y:S02]  /*29250*/  @!P0 SYNCS.PHASECHK.TRANS64 P0, [R18+URZ+0x38800], R5 ;  /* 0x03880005120085a7 */ /* 0x000e64000800007f */
[----:B-1----:R-:W-:Y:S05]  /*29260*/  @!P0 BRA `(.L_x_814) ;  /* 0xfffffffc00f08947 */ /* 0x002fea000383ffff */
[----:B------:R-:W-:Y:S05]  /*29270*/  BRA `(.L_x_1069) ;  /* 0xfffffe5800ec7947 */ /* 0x000fea000383ffff */
.L_x_832:
[----:B-1----:R1:W2:Y:S02]  /*29280*/  SYNCS.PHASECHK.TRANS64.TRYWAIT P2, [R0+URZ+0x38830], R3 ;  /* 0x03883003000075a7 */ /* 0x0022a4000804017f */
[----:B--2---:R-:W-:Y:S05]  /*29290*/  @!P2 NANOSLEEP.SYNCS 0x989680 ;  /* 0x009896800000a95d */ /* 0x004fea0003900000 */
[----:B------:R-:W2:Y:S02]  /*292a0*/  @!P2 SYNCS.PHASECHK.TRANS64 P2, [R0+URZ+0x38830], R3 ;  /* 0x038830030000a5a7 */ /* 0x000ea4000804007f */
[----:B--2---:R-:W-:Y:S05]  /*292b0*/  @!P2 BRA `(.L_x_832) ;  /* 0xfffffffc00f0a947 */ /* 0x004fea000383ffff */
[----:B------:R-:W-:Y:S05]  /*292c0*/  BRA `(.L_x_831) ;  /* 0xfffffe8c00087947 */ /* 0x000fea000383ffff */
.L_x_839:
[----:B-1----:R1:W2:Y:S02]  /*292d0*/  SYNCS.PHASECHK.TRANS64.TRYWAIT P2, [R11+URZ+0x38830], R4 ;  /* 0x038830040b0075a7 */ /* 0x0022a4000804017f */
[----:B--2---:R-:W-:Y:S05]  /*292e0*/  @!P2 NANOSLEEP.SYNCS 0x989680 ;  /* 0x009896800000a95d */ /* 0x004fea0003900000 */
[----:B------:R-:W2:Y:S02]  /*292f0*/  @!P2 SYNCS.PHASECHK.TRANS64 P2, [R11+URZ+0x38830], R4 ;  /* 0x038830040b00a5a7 */ /* 0x000ea4000804007f */
[----:B--2---:R-:W-:Y:S05]  /*29300*/  @!P2 BRA `(.L_x_839) ;  /* 0xfffffffc00f0a947 */ /* 0x004fea000383ffff */
[----:B------:R-:W-:Y:S05]  /*29310*/  BRA `(.L_x_838) ;  /* 0xfffffedc00d07947 */ /* 0x000fea000383ffff */
.L_x_844:
[----:B-1----:R1:W2:Y:S02]  /*29320*/  SYNCS.PHASECHK.TRANS64.TRYWAIT P2, [R9+URZ+0x38850], R0 ;  /* 0x03885000090075a7 */ /* 0x0022a4000804017f */
[----:B--2---:R-:W-:Y:S05]  /*29330*/  @!P2 NANOSLEEP.SYNCS 0x989680 ;  /* 0x009896800000a95d */ /* 0x004fea0003900000 */
[----:B------:R-:W2:Y:S02]  /*29340*/  @!P2 SYNCS.PHASECHK.TRANS64 P2, [R9+URZ+0x38850], R0 ;  /* 0x038850000900a5a7 */ /* 0x000ea4000804007f */
[----:B--2---:R-:W-:Y:S05]  /*29350*/  @!P2 BRA `(.L_x_844) ;  /* 0xfffffffc00f0a947 */ /* 0x004fea000383ffff */
[----:B------:R-:W-:Y:S05]  /*29360*/  BRA `(.L_x_843) ;  /* 0xffffff1400987947 */ /* 0x000fea000383ffff */
.L_x_850:
[----:B-1----:R1:W2:Y:S02]  /*29370*/  SYNCS.PHASECHK.TRANS64.TRYWAIT P0, [R0+URZ+0x38850], R6 ;  /* 0x03885006000075a7 */ /* 0x0022a4000800017f */
[----:B--2---:R-:W-:Y:S05]  /*29380*/  @!P0 NANOSLEEP.SYNCS 0x989680 ;  /* 0x009896800000895d */ /* 0x004fea0003900000 */
[----:B------:R-:W2:Y:S02]  /*29390*/  @!P0 SYNCS.PHASECHK.TRANS64 P0, [R0+URZ+0x38850], R6 ;  /* 0x03885006000085a7 */ /* 0x000ea4000800007f */
[----:B--2---:R-:W-:Y:S05]  /*293a0*/  @!P0 BRA `(.L_x_850) ;  /* 0xfffffffc00f08947 */ /* 0x004fea000383ffff */
[----:B------:R-:W-:Y:S05]  /*293b0*/  BRA `(.L_x_849) ;  /* 0xffffff3000f87947 */ /* 0x000fea000383ffff */
.L_x_886:
[----:B------:R-:W0:Y:S01]  /*293c0*/  S2R R6, SR_TID.X ;  /* 0x0000000000067919 */ /* 0x000e220000002100 */
[----:B------:R-:W-:Y:S01]  /*293d0*/  BSSY B1, `(.L_x_1070) ;  /* 0x000000a000017945 */ /* 0x000fe20003800000 */
[----:B------:R-:W-:Y:S01]  /*293e0*/  MOV R12, RZ ;  /* 0x000000ff000c7202 */ /* 0x000fe20000000f00 */
[----:B------:R-:W-:Y:S02]  /*293f0*/  IMAD.MOV.U32 R11, RZ, RZ, 0x1f ;  /* 0x0000001fff0b7424 */ /* 0x000fe400078e00ff */
[----:B------:R-:W-:Y:S01]  /*29400*/  IMAD.MOV.U32 R15, RZ, RZ, -0x1 ;  /* 0xffffffffff0f7424 */ /* 0x000fe200078e00ff */
[----:B0-----:R-:W-:-:S04]  /*29410*/  SHF.R.U32.HI R6, RZ, 0x5, R6 ;  /* 0x00000005ff067819 */ /* 0x001fc80000011606 */
[----:B------:R-:W-:-:S05]  /*29420*/  LOP3.LUT R6, R6, 0x3, RZ, 0xc0, !PT ;  /* 0x0000000306067812 */ /* 0x000fca00078ec0ff */
[----:B------:R-:W-:-:S07]  /*29430*/  IMAD.MOV.U32 R13, RZ, RZ, R6 ;  /* 0x000000ffff0d7224 */ /* 0x000fce00078e0006 */
[----:B------:R-:W-:Y:S05]  /*29440*/  WARPSYNC.COLLECTIVE R15, `(.L_x_1071) ;  /* 0x000000000f087348 */ /* 0x000fea0003c00000 */
[----:B------:R0:W1:Y:S02]  /*29450*/  SHFL.IDX P6, R14, R13, R12, R11 ;  /* 0x0000000c0d0e7389 */ /* 0x00006400000c000b */
[----:B01----:R-:W-:Y:S01]  /*29460*/  ENDCOLLECTIVE ;  /* 0x000000000000791b */ /* 0x003fe20003800000 */
.L_x_1071:
[----:B------:R-:W-:Y:S05]  /*29470*/  BSYNC B1 ;  /* 0x0000000000017941 */ /* 0x000fea0003800000 */
.L_x_1070:
[----:B------:R-:W-:Y:S05]  /*29480*/  BRA `(.L_x_1072) ;  /* 0xffffff8000687947 */ /* 0x000fea000383ffff */
.L_x_888:
[----:B------:R-:W-:Y:S01]  /*29490*/  BSSY B1, `(.L_x_1073) ;  /* 0x0000006000017945 */ /* 0x000fe20003800000 */
[----:B------:R-:W-:-:S07]  /*294a0*/  MOV R15, 0xffffffff ;  /* 0xffffffff000f7802 */ /* 0x000fce0000000f00 */
[----:B0-----:R-:W-:Y:S05]  /*294b0*/  WARPSYNC.COLLECTIVE R15, `(.L_x_1074) ;  /* 0x000000000f0c7348 */ /* 0x001fea0003c00000 */
[----:B------:R-:W-:Y:S02]  /*294c0*/  ELECT P6, UR62, PT ;  /* 0x00000000003e782f */ /* 0x000fe400038c0000 */
[----:B------:R-:W-:Y:S01]  /*294d0*/  MOV R14, UR62 ;  /* 0x0000003e000e7c02 */ /* 0x000fe20008000f00 */
[----:B0-----:R-:W-:Y:S10]  /*294e0*/  ENDCOLLECTIVE ;  /* 0x000000000000791b */ /* 0x001ff40003800000 */
.L_x_1074:
[----:B------:R-:W-:Y:S05]  /*294f0*/  BSYNC B1 ;  /* 0x0000000000017941 */ /* 0x000fea0003800000 */
.L_x_1073:
[----:B------:R-:W-:Y:S01]  /*29500*/  PLOP3.LUT P2, PT, P6, PT, PT, 0x80, 0x0 ;  /* 0x000000000000781c */ /* 0x000fe2000374f070 */
[----:B------:R-:W-:-:S12]  /*29510*/  BRA `(.L_x_887) ;  /* 0xffffff80005c7947 */ /* 0x000fd8000383ffff */
.L_x_890:
[----:B0-----:R-:W2:Y:S02]  /*29520*/  LDL R3, [R1+0x4] ;  /* 0x0000040001037983 */ /* 0x001ea40000100800 */
[----:B--2---:R0:W1:Y:S02]  /*29530*/  SYNCS.PHASECHK.TRANS64.TRYWAIT P0, [R3+URZ+0x38820], R2 ;  /* 0x03882002030075a7 */ /* 0x004064000800017f */
[----:B-1----:R-:W-:Y:S05]  /*29540*/  @!P0 NANOSLEEP.SYNCS 0x989680 ;  /* 0x009896800000895d */ /* 0x002fea0003900000 */
[----:B------:R-:W1:Y:S02]  /*29550*/  @!P0 SYNCS.PHASECHK.TRANS64 P0, [R3+URZ+0x38820], R2 ;  /* 0x03882002030085a7 */ /* 0x000e64000800007f */
[----:B-1----:R-:W-:Y:S05]  /*29560*/  @!P0 BRA `(.L_x_890) ;  /* 0xfffffffc00ec8947 */ /* 0x002fea000383ffff */
[----:B------:R-:W-:Y:S05]  /*29570*/  BRA `(.L_x_1075) ;  /* 0xffffff80006c7947 */ /* 0x000fea000383ffff */
.L_x_894:
[----:B0-----:R0:W1:Y:S02]  /*29580*/  SYNCS.PHASECHK.TRANS64.TRYWAIT P0, [R6+URZ+0x388a0], R8 ;  /* 0x0388a008060075a7 */ /* 0x001064000800017f */
[----:B-1----:R-:W-:Y:S05]  /*29590*/  @!P0 NANOSLEEP.SYNCS 0x989680 ;  /* 0x009896800000895d */ /* 0x002fea0003900000 */
[----:B------:R-:W1:Y:S02]  /*295a0*/  @!P0 SYNCS.PHASECHK.TRANS64 P0, [R6+URZ+0x388a0], R8 ;  /* 0x0388a008060085a7 */ /* 0x000e64000800007f */
[----:B-1----:R-:W-:Y:S05]  /*295b0*/  @!P0 BRA `(.L_x_894) ;  /* 0xfffffffc00f08947 */ /* 0x002fea000383ffff */
[----:B------:R-:W-:Y:S05]  /*295c0*/  BRA `(.L_x_1076) ;  /* 0xffffff8000907947 */ /* 0x000fea000383ffff */
.L_x_902:
[----:B-1----:R1:W2:Y:S02]  /*295d0*/  SYNCS.PHASECHK.TRANS64.TRYWAIT P0, [R6+URZ+0x388c0], R8 ;  /* 0x0388c008060075a7 */ /* 0x0022a4000800017f */
[----:B--2---:R-:W-:Y:S05]  /*295e0*/  @!P0 NANOSLEEP.SYNCS 0x989680 ;  /* 0x009896800000895d */ /* 0x004fea0003900000 */
[----:B------:R-:W2:Y:S02]  /*295f0*/  @!P0 SYNCS.PHASECHK.TRANS64 P0, [R6+URZ+0x388c0], R8 ;  /* 0x0388c008060085a7 */ /* 0x000ea4000800007f */
[----:B--2---:R-:W-:Y:S05]  /*29600*/  @!P0 BRA `(.L_x_902) ;  /* 0xfffffffc00f08947 */ /* 0x004fea000383ffff */
[----:B------:R-:W-:Y:S05]  /*29610*/  BRA `(.L_x_1077) ;  /* 0xffffff8400d07947 */ /* 0x000fea000383ffff */
.L_x_912:
[----:B0-----:R0:W1:Y:S02]  /*29620*/  SYNCS.PHASECHK.TRANS64.TRYWAIT P0, [R6+URZ+0x388a0], R5 ;  /* 0x0388a005060075a7 */ /* 0x001064000800017f */
[----:B-1----:R-:W-:Y:S05]  /*29630*/  @!P0 NANOSLEEP.SYNCS 0x989680 ;  /* 0x009896800000895d */ /* 0x002fea0003900000 */
[----:B------:R-:W1:Y:S02]  /*29640*/  @!P0 SYNCS.PHASECHK.TRANS64 P0, [R6+URZ+0x388a0], R5 ;  /* 0x0388a005060085a7 */ /* 0x000e64000800007f */
[----:B-1----:R-:W-:Y:S05]  /*29650*/  @!P0 BRA `(.L_x_912) ;  /* 0xfffffffc00f08947 */ /* 0x002fea000383ffff */
[----:B------:R-:W-:Y:S05]  /*29660*/  BRA `(.L_x_1078) ;  /* 0xffffff8c00587947 */ /* 0x000fea000383ffff */
.L_x_920:
[----:B-1----:R1:W2:Y:S02]  /*29670*/  SYNCS.PHASECHK.TRANS64.TRYWAIT P0, [R6+URZ+0x388c0], R5 ;  /* 0x0388c005060075a7 */ /* 0x0022a4000800017f */
[----:B--2---:R-:W-:Y:S05]  /*29680*/  @!P0 NANOSLEEP.SYNCS 0x989680 ;  /* 0x009896800000895d */ /* 0x004fea0003900000 */
[----:B------:R-:W2:Y:S02]  /*29690*/  @!P0 SYNCS.PHASECHK.TRANS64 P0, [R6+URZ+0x388c0], R5 ;  /* 0x0388c005060085a7 */ /* 0x000ea4000800007f */
[----:B--2---:R-:W-:Y:S05]  /*296a0*/  @!P0 BRA `(.L_x_920) ;  /* 0xfffffffc00f08947 */ /* 0x004fea000383ffff */
[----:B------:R-:W-:Y:S05]  /*296b0*/  BRA `(.L_x_1079) ;  /* 0xffffff9000947947 */ /* 0x000fea000383ffff */
.L_x_936:
[----:B------:R-:W0:Y:S01]  /*296c0*/  S2R R4, SR_TID.X ;  /* 0x0000000000047919 */ /* 0x000e220000002100 */
[----:B------:R-:W-:Y:S01]  /*296d0*/  BSSY B0, `(.L_x_1080) ;  /* 0x000000a000007945 */ /* 0x000fe20003800000 */
[----:B------:R-:W-:Y:S01]  /*296e0*/  IMAD.MOV.U32 R12, RZ, RZ, RZ ;  /* 0x000000ffff0c7224 */ /* 0x000fe200078e00ff */
[----:B------:R-:W-:Y:S01]  /*296f0*/  MOV R11, 0x1f ;  /* 0x0000001f000b7802 */ /* 0x000fe20000000f00 */
[----:B------:R-:W-:Y:S01]  /*29700*/  IMAD.MOV.U32 R15, RZ, RZ, -0x1 ;  /* 0xffffffffff0f7424 */ /* 0x000fe200078e00ff */
[----:B0-----:R-:W-:-:S04]  /*29710*/  SHF.R.U32.HI R4, RZ, 0x5, R4 ;  /* 0x00000005ff047819 */ /* 0x001fc80000011604 */
[----:B------:R-:W-:-:S05]  /*29720*/  LOP3.LUT R4, R4, 0x3, RZ, 0xc0, !PT ;  /* 0x0000000304047812 */ /* 0x000fca00078ec0ff */
[----:B------:R-:W-:-:S07]  /*29730*/  IMAD.MOV.U32 R13, RZ, RZ, R4 ;  /* 0x000000ffff0d7224 */ /* 0x000fce00078e0004 */
[----:B------:R-:W-:Y:S05]  /*29740*/  WARPSYNC.COLLECTIVE R15, `(.L_x_1081) ;  /* 0x000000000f087348 */ /* 0x000fea0003c00000 */
[----:B------:R0:W1:Y:S02]  /*29750*/  SHFL.IDX P6, R14, R13, R12, R11 ;  /* 0x0000000c0d0e7389 */ /* 0x00006400000c000b */
[----:B01----:R-:W-:Y:S01]  /*29760*/  ENDCOLLECTIVE ;  /* 0x000000000000791b */ /* 0x003fe20003800000 */
.L_x_1081:
[----:B------:R-:W-:Y:S05]  /*29770*/  BSYNC B0 ;  /* 0x0000000000007941 */ /* 0x000fea0003800000 */
.L_x_1080:
[----:B------:R-:W-:Y:S05]  /*29780*/  BRA `(.L_x_1082) ;  /* 0xffffff9c00807947 */ /* 0x000fea000383ffff */
.L_x_938:
[----:B------:R-:W-:Y:S01]  /*29790*/  BSSY B0, `(.L_x_1083) ;  /* 0x0000006000007945 */ /* 0x000fe20003800000 */
[----:B------:R-:W-:-:S07]  /*297a0*/  IMAD.MOV.U32 R15, RZ, RZ, -0x1 ;  /* 0xffffffffff0f7424 */ /* 0x000fce00078e00ff */
[----:B0-----:R-:W-:Y:S05]  /*297b0*/  WARPSYNC.COLLECTIVE R15, `(.L_x_1084) ;  /* 0x000000000f0c7348 */ /* 0x001fea0003c00000 */
[----:B------:R-:W-:Y:S02]  /*297c0*/  ELECT P6, UR62, PT ;  /* 0x00000000003e782f */ /* 0x000fe400038c0000 */
[----:B------:R-:W-:Y:S01]  /*297d0*/  MOV R14, UR62 ;  /* 0x0000003e000e7c02 */ /* 0x000fe20008000f00 */
[----:B0-----:R-:W-:Y:S10]  /*297e0*/  ENDCOLLECTIVE ;  /* 0x000000000000791b */ /* 0x001ff40003800000 */
.L_x_1084:
[----:B------:R-:W-:Y:S05]  /*297f0*/  BSYNC B0 ;  /* 0x0000000000007941 */ /* 0x000fea0003800000 */
.L_x_1083:
[----:B------:R-:W-:Y:S05]  /*29800*/  BRA `(.L_x_1085) ;  /* 0xffffff9c008c7947 */ /* 0x000fea000383ffff */
.L_x_940:
[----:B0-----:R0:W1:Y:S02]  /*29810*/  SYNCS.PHASECHK.TRANS64.TRYWAIT P0, [R0+URZ+0x38840], R2 ;  /* 0x03884002000075a7 */ /* 0x001064000800017f */
[----:B-1----:R-:W-:Y:S05]  /*29820*/  @!P0 NANOSLEEP.SYNCS 0x989680 ;  /* 0x009896800000895d */ /* 0x002fea0003900000 */
[----:B------:R-:W1:Y:S02]  /*29830*/  @!P0 SYNCS.PHASECHK.TRANS64 P0, [R0+URZ+0x38840], R2 ;  /* 0x03884002000085a7 */ /* 0x000e64000800007f */
[----:B-1----:R-:W-:Y:S05]  /*29840*/  @!P0 BRA `(.L_x_940) ;  /* 0xfffffffc00f08947 */ /* 0x002fea000383ffff */
[----:B------:R-:W-:Y:S05]  /*29850*/  BRA `(.L_x_1086) ;  /* 0xffffff9c00fc7947 */ /* 0x000fea000383ffff */
.L_x_944:
[----:B------:R0:W5:Y:S01]  /*29860*/  LDL.LU R9, [R1+0x50] ;  /* 0x0000500001097983 */ /* 0x0001620000300800 */
[----:B------:R-:W-:Y:S01]  /*29870*/  MOV R13, R3 ;  /* 0x00000003000d7202 */ /* 0x000fe20000000f00 */
[----:B------:R-:W-:Y:S01]  /*29880*/  IMAD.MOV.U32 R12, RZ, RZ, RZ ;  /* 0x000000ffff0c7224 */ /* 0x000fe200078e00ff */
[----:B------:R-:W-:Y:S01]  /*29890*/  MOV R15, 0xffffffff ;  /* 0xffffffff000f7802 */ /* 0x000fe20000000f00 */
[----:B------:R-:W-:-:S07]  /*298a0*/  IMAD.MOV.U32 R11, RZ, RZ, 0x181f ;  /* 0x0000181fff0b7424 */ /* 0x000fce00078e00ff */
[----:B0----5:R-:W-:Y:S05]  /*298b0*/  WARPSYNC.COLLECTIVE R15, `(.L_x_1087) ;  /* 0x000000000f087348 */ /* 0x021fea0003c00000 */
[----:B------:R1:W2:Y:S02]  /*298c0*/  SHFL.IDX P6, R14, R13, R12, R11 ;  /* 0x0000000c0d0e7389 */ /* 0x0002a400000c000b */
[----:B012--5:R-:W-:Y:S01]  /*298d0*/  ENDCOLLECTIVE ;  /* 0x000000000000791b */ /* 0x027fe20003800000 */
.L_x_1087:
[----:B------:R-:W-:Y:S02]  /*298e0*/  IMAD.MOV.U32 R13, RZ, RZ, R4 ;  /* 0x000000ffff0d7224 */ /* 0x000fe400078e0004 */
[----:B------:R-:W-:-:S07]  /*298f0*/  IMAD.MOV.U32 R6, RZ, RZ, R14 ;  /* 0x000000ffff067224 */ /* 0x000fce00078e000e */
[----:B------:R-:W-:Y:S05]  /*29900*/  WARPSYNC.COLLECTIVE R15, `(.L_x_1088) ;  /* 0x000000000f087348 */ /* 0x000fea0003c00000 */
[----:B------:R0:W1:Y:S02]  /*29910*/  SHFL.IDX P6, R14, R13, R12, R11 ;  /* 0x0000000c0d0e7389 */ /* 0x00006400000c000b */
[----:B01----:R-:W-:Y:S01]  /*29920*/  ENDCOLLECTIVE ;  /* 0x000000000000791b */ /* 0x003fe20003800000 */
.L_x_1088:
[----:B------:R-:W-:Y:S02]  /*29930*/  IMAD.IADD R0, R10, 0x1, R17 ;  /* 0x000000010a007824 */ /* 0x000fe400078e0211 */
[----:B------:R-:W-:Y:S02]  /*29940*/  IMAD R2, R9, R7, RZ ;  /* 0x0000000709027224 */ /* 0x000fe400078e02ff */
[----:B------:R-:W2:Y:S01]  /*29950*/  LDL R9, [R1+0x2c] ;  /* 0x00002c0001097983 */ /* 0x000ea20000100800 */
[----:B------:R-:W-:Y:S01]  /*29960*/  MOV R7, R14 ;  /* 0x0000000e00077202 */ /* 0x000fe20000000f00 */
[----:B------:R-:W-:Y:S01]  /*29970*/  ULDC.64 UR4, c[0x0][0x208] ;  /* 0x0000820000047ab9 */ /* 0x000fe20000000a00 */
[C---:B------:R-:W-:Y:S01]  /*29980*/  ISETP.GE.AND P2, PT, R0.reuse, R2, PT ;  /* 0x000000020000720c */ /* 0x040fe20003f46270 */
[----:B------:R-:W-:Y:S01]  /*29990*/  IMAD.MOV.U32 R13, RZ, RZ, R3 ;  /* 0x000000ffff0d7224 */ /* 0x000fe200078e0003 */
[----:B------:R-:W-:Y:S01]  /*299a0*/  IADD3 R5, R0, 0x10, RZ ;  /* 0x0000001000057810 */ /* 0x000fe20007ffe0ff */
[----:B------:R-:W-:-:S10]  /*299b0*/  IMAD.MOV.U32 R12, RZ, RZ, 0x1 ;  /* 0x00000001ff0c7424 */ /* 0x000fd400078e00ff */
        /* <DEDUP_REMOVED lines=8> */
[----:B--2---:R0:W-:Y:S04]  /*29a40*/  @!P2 LDGSTS.E.BYPASS.LTC128B.128 [R9+0x14400], desc[UR4][R6.64], !P4 ;  /* 0x144000000609afae */ /* 0x0041e8000e101d44 */
[----:B------:R0:W-:Y:S04]  /*29a50*/  @!P2 LDGSTS.E.BYPASS.LTC128B.128 [R9+0x18400], desc[UR4][R6.64+0x80], !P3 ;  /* 0x184000800609afae */ /* 0x0001e8000d901d44 */
[----:B------:R0:W-:Y:S04]  /*29a60*/  @!P2 LDGSTS.E.BYPASS.LTC128B.128 [R9+0x1c400], desc[UR4][R6.64+0x100], !P0 ;  /* 0x1c4001000609afae */ /* 0x0001e8000c101d44 */
[----:B------:R0:W-:Y:S01]  /*29a70*/  @!P2 LDGSTS.E.BYPASS.LTC128B.128 [R9+0x20400], desc[UR4][R6.64+0x180], !P1 ;  /* 0x204001800609afae */ /* 0x0001e2000c901d44 */
[----:B------:R-:W-:-:S13]  /*29a80*/  ISETP.GE.AND P2, PT, R5, R2, PT ;  /* 0x000000020500720c */ /* 0x000fda0003f46270 */
[----:B0-----:R-:W-:Y:S05]  /*29a90*/  WARPSYNC.COLLECTIVE R15, `(.L_x_1089) ;  /* 0x000000000f087348 */ /* 0x001fea0003c00000 */
[----:B------:R1:W2:Y:S02]  /*29aa0*/  SHFL.IDX P6, R14, R13, R12, R11 ;  /* 0x0000000c0d0e7389 */ /* 0x0002a400000c000b */
[----:B012---:R-:W-:Y:S01]  /*29ab0*/  ENDCOLLECTIVE ;  /* 0x000000000000791b */ /* 0x007fe20003800000 */
.L_x_1089:
[----:B------:R-:W-:Y:S01]  /*29ac0*/  IMAD.MOV.U32 R13, RZ, RZ, R4 ;  /* 0x000000ffff0d7224 */ /* 0x000fe200078e0004 */
[----:B------:R-:W-:-:S07]  /*29ad0*/  MOV R7, R14 ;  /* 0x0000000e00077202 */ /* 0x000fce0000000f00 */
[----:B------:R-:W-:Y:S05]  /*29ae0*/  WARPSYNC.COLLECTIVE R15, `(.L_x_1090) ;  /* 0x000000000f087348 */ /* 0x000fea0003c00000 */
[----:B------:R0:W1:Y:S02]  /*29af0*/  SHFL.IDX P6, R14, R13, R12, R11 ;  /* 0x0000000c0d0e7389 */ /* 0x00006400000c000b */
[----:B01----:R-:W-:Y:S01]  /*29b00*/  ENDCOLLECTIVE ;  /* 0x000000000000791b */ /* 0x003fe20003800000 */
.L_x_1090:
[----:B------:R-:W-:Y:S01]  /*29b10*/  ULDC.64 UR4, c[0x0][0x208] ;  /* 0x0000820000047ab9 */ /* 0x000fe20000000a00 */
[----:B------:R-:W-:Y:S02]  /*29b20*/  IMAD.MOV.U32 R13, RZ, RZ, R3 ;  /* 0x000000ffff0d7224 */ /* 0x000fe400078e0003 */
[----:B------:R-:W-:Y:S02]  /*29b30*/  IMAD.MOV.U32 R12, RZ, RZ, 0x2 ;  /* 0x00000002ff0c7424 */ /* 0x000fe400078e00ff */
[----:B------:R-:W-:-:S05]  /*29b40*/  IMAD.MOV.U32 R5, RZ, RZ, R14 ;  /* 0x000000ffff057224 */ /* 0x000fca00078e000e */
[----:B------:R-:W-:-:S04]  /*29b50*/  @!P2 LEA R5, P5, R8, R5, 0x1 ;  /* 0x000000050805a211 */ /* 0x000fc800078a08ff */
[----:B------:R-:W-:-:S05]  /*29b60*/  @!P2 IADD3.X R6, RZ, R7, RZ, P5, !PT ;  /* 0x00000007ff06a210 */ /* 0x000fca0002ffe4ff */
[----:B------:R-:W-:Y:S02]  /*29b70*/  @!P2 IMAD.MOV.U32 R7, RZ, RZ, R6 ;  /* 0x000000ffff07a224 */ /* 0x000fe400078e0006 */
        /* <DEDUP_REMOVED lines=13> */
.L_x_1091:
[----:B------:R-:W-:Y:S01]  /*29c50*/  IMAD.MOV.U32 R13, RZ, RZ, R4 ;  /* 0x000000ffff0d7224 */ /* 0x000fe200078e0004 */
[----:B------:R-:W-:-:S07]  /*29c60*/  MOV R7, R14 ;  /* 0x0000000e00077202 */ /* 0x000fce0000000f00 */
[----:B------:R-:W-:Y:S05]  /*29c70*/  WARPSYNC.COLLECTIVE R15, `(.L_x_1092) ;  /* 0x000000000f087348 */ /* 0x000fea0003c00000 */
[----:B------:R0:W1:Y:S02]  /*29c80*/  SHFL.IDX P6, R14, R13, R12, R11 ;  /* 0x0000000c0d0e7389 */ /* 0x00006400000c000b */
[----:B01----:R-:W-:Y:S01]  /*29c90*/  ENDCOLLECTIVE ;  /* 0x000000000000791b */ /* 0x003fe20003800000 */
.L_x_1092:
        /* <DEDUP_REMOVED lines=20> */
.L_x_1093:
[----:B------:R-:W-:Y:S01]  /*29de0*/  IMAD.MOV.U32 R13, RZ, RZ, R4 ;  /* 0x000000ffff0d7224 */ /* 0x000fe200078e0004 */
[----:B------:R-:W-:-:S07]  /*29df0*/  MOV R7, R14 ;  /* 0x0000000e00077202 */ /* 0x000fce0000000f00 */
[----:B------:R-:W-:Y:S05]  /*29e00*/  WARPSYNC.COLLECTIVE R15, `(.L_x_1094) ;  /* 0x000000000f087348 */ /* 0x000fea0003c00000 */
[----:B------:R0:W1:Y:S02]  /*29e10*/  SHFL.IDX P6, R14, R13, R12, R11 ;  /* 0x0000000c0d0e7389 */ /* 0x00006400000c000b */
[----:B01----:R-:W-:Y:S01]  /*29e20*/  ENDCOLLECTIVE ;  /* 0x000000000000791b */ /* 0x003fe20003800000 */
.L_x_1094:
        /* <DEDUP_REMOVED lines=20> */
.L_x_1095:
[----:B------:R-:W-:Y:S01]  /*29f70*/  IMAD.MOV.U32 R13, RZ, RZ, R4 ;  /* 0x000000ffff0d7224 */ /* 0x000fe200078e0004 */
[----:B------:R-:W-:-:S07]  /*29f80*/  MOV R7, R14 ;  /* 0x0000000e00077202 */ /* 0x000fce0000000f00 */
[----:B------:R-:W-:Y:S05]  /*29f90*/  WARPSYNC.COLLECTIVE R15, `(.L_x_1096) ;  /* 0x000000000f087348 */ /* 0x000fea0003c00000 */
[----:B------:R0:W1:Y:S02]  /*29fa0*/  SHFL.IDX P6, R14, R13, R12, R11 ;  /* 0x0000000c0d0e7389 */ /* 0x00006400000c000b */
[----:B01----:R-:W-:Y:S01]  /*29fb0*/  ENDCOLLECTIVE ;  /* 0x000000000000791b */ /* 0x003fe20003800000 */
.L_x_1096:
        /* <DEDUP_REMOVED lines=20> */
.L_x_1097:
[----:B------:R-:W-:Y:S01]  /*2a100*/  IMAD.MOV.U32 R13, RZ, RZ, R4 ;  /* 0x000000ffff0d7224 */ /* 0x000fe200078e0004 */
[----:B------:R-:W-:-:S07]  /*2a110*/  MOV R7, R14 ;  /* 0x0000000e00077202 */ /* 0x000fce0000000f00 */
[----:B------:R-:W-:Y:S05]  /*2a120*/  WARPSYNC.COLLECTIVE R15, `(.L_x_1098) ;  /* 0x000000000f087348 */ /* 0x000fea0003c00000 */
[----:B------:R0:W1:Y:S02]  /*2a130*/  SHFL.IDX P6, R14, R13, R12, R11 ;  /* 0x0000000c0d0e7389 */ /* 0x00006400000c000b */
[----:B01----:R-:W-:Y:S01]  /*2a140*/  ENDCOLLECTIVE ;  /* 0x000000000000791b */ /* 0x003fe20003800000 */
.L_x_1098:
        /* <DEDUP_REMOVED lines=20> */
.L_x_1099:
[----:B------:R-:W-:Y:S01]  /*2a290*/  IMAD.MOV.U32 R13, RZ, RZ, R4 ;  /* 0x000000ffff0d7224 */ /* 0x000fe200078e0004 */
[----:B------:R-:W-:-:S07]  /*2a2a0*/  MOV R7, R14 ;  /* 0x0000000e00077202 */ /* 0x000fce0000000f00 */
[----:B------:R-:W-:Y:S05]  /*2a2b0*/  WARPSYNC.COLLECTIVE R15, `(.L_x_1100) ;  /* 0x000000000f087348 */ /* 0x000fea0003c00000 */
[----:B------:R0:W1:Y:S02]  /*2a2c0*/  SHFL.IDX P6, R14, R13, R12, R11 ;  /* 0x0000000c0d0e7389 */ /* 0x00006400000c000b */
[----:B01----:R-:W-:Y:S01]  /*2a2d0*/  ENDCOLLECTIVE ;  /* 0x000000000000791b */ /* 0x003fe20003800000 */
.L_x_1100:
[----:B------:R-:W-:Y:S01]  /*2a2e0*/  ULDC.64 UR4, c[0x0][0x208] ;  /* 0x0000820000047ab9 */ /* 0x000fe20000000a00 */
[----:B------:R-:W-:Y:S01]  /*2a2f0*/  MOV R13, R3 ;  /* 0x00000003000d7202 */ /* 0x000fe20000000f00 */
[----:B------:R-:W-:Y:S02]  /*2a300*/  IMAD.MOV.U32 R12, RZ, RZ, 0x7 ;  /* 0x00000007ff0c7424 */ /* 0x000fe400078e00ff */
[----:B------:R-:W-:-:S05]  /*2a310*/  IMAD.MOV.U32 R5, RZ, RZ, R14 ;  /* 0x000000ffff057224 */ /* 0x000fca00078e000e */
[----:B------:R-:W-:-:S04]  /*2a320*/  @!P2 LEA R5, P5, R8, R5, 0x1 ;  /* 0x000000050805a211 */ /* 0x000fc800078a08ff */
[----:B------:R-:W-:-:S05]  /*2a330*/  @!P2 IADD3.X R6, RZ, R7, RZ, P5, !PT ;  /* 0x00000007ff06a210 */ /* 0x000fca0002ffe4ff */
        /* <DEDUP_REMOVED lines=12> */
.L_x_1101:
[----:B------:R-:W-:Y:S01]  /*2a400*/  MOV R13, R4 ;  /* 0x00000004000d7202 */ /* 0x000fe20000000f00 */
[----:B------:R-:W-:-:S07]  /*2a410*/  IMAD.MOV.U32 R5, RZ, RZ, R14 ;  /* 0x000000ffff057224 */ /* 0x000fce00078e000e */
[----:B------:R-:W-:Y:S05]  /*2a420*/  WARPSYNC.COLLECTIVE R15, `(.L_x_1102) ;  /* 0x000000000f087348 */ /* 0x000fea0003c00000 */
[----:B------:R0:W1:Y:S02]  /*2a430*/  SHFL.IDX P6, R14, R13, R12, R11 ;  /* 0x0000000c0d0e7389 */ /* 0x00006400000c000b */
[----:B01----:R-:W-:Y:S01]  /*2a440*/  ENDCOLLECTIVE ;  /* 0x000000000000791b */ /* 0x003fe20003800000 */
.L_x_1102:
[----:B------:R-:W-:Y:S01]  /*2a450*/  IMAD.MOV.U32 R3, RZ, RZ, R14 ;  /* 0x000000ffff037224 */ /* 0x000fe200078e000e */
[----:B------:R-:W-:Y:S06]  /*2a460*/  BRA `(.L_x_1103) ;  /* 0xffffffa000ec7947 */ /* 0x000fec000383ffff */
.L_x_949:
[----:B0-----:R-:W2:Y:S02]  /*2a470*/  LDL R2, [R1+0x4] ;  /* 0x0000040001027983 */ /* 0x001ea40000100800 */
[----:B--2---:R0:W2:Y:S02]  /*2a480*/  SYNCS.PHASECHK.TRANS64.TRYWAIT P0, [R2+URZ+0x38820], R0 ;  /* 0x03882000020075a7 */ /* 0x0040a4000800017f */
[----:B--2---:R-:W-:Y:S05]  /*2a490*/  @!P0 NANOSLEEP.SYNCS 0x989680 ;  /* 0x009896800000895d */ /* 0x004fea0003900000 */
[----:B------:R-:W2:Y:S02]  /*2a4a0*/  @!P0 SYNCS.PHASECHK.TRANS64 P0, [R2+URZ+0x38820], R0 ;  /* 0x03882000020085a7 */ /* 0x000ea4000800007f */
[----:B--2---:R-:W-:Y:S05]  /*2a4b0*/  @!P0 BRA `(.L_x_949) ;  /* 0xfffffffc00ec8947 */ /* 0x004fea000383ffff */
[----:B------:R-:W-:Y:S05]  /*2a4c0*/  BRA `(.L_x_1104) ;  /* 0xffffffa4006c7947 */ /* 0x000fea000383ffff */
.L_x_958:
[----:B--2---:R2:W3:Y:S02]  /*2a4d0*/  SYNCS.PHASECHK.TRANS64.TRYWAIT P0, [R3+URZ+0x38840], R2 ;  /* 0x03884002030075a7 */ /* 0x0044e4000800017f */
[----:B---3--:R-:W-:Y:S05]  /*2a4e0*/  @!P0 NANOSLEEP.SYNCS 0x989680 ;  /* 0x009896800000895d */ /* 0x008fea0003900000 */
[----:B------:R-:W3:Y:S02]  /*2a4f0*/  @!P0 SYNCS.PHASECHK.TRANS64 P0, [R3+URZ+0x38840], R2 ;  /* 0x03884002030085a7 */ /* 0x000ee4000800007f */
[----:B---3--:R-:W-:Y:S05]  /*2a500*/  @!P0 BRA `(.L_x_958) ;  /* 0xfffffffc00f08947 */ /* 0x008fea000383ffff */
[----:B------:R-:W-:Y:S05]  /*2a510*/  BRA `(.L_x_1105) ;  /* 0xffffffa8003c7947 */ /* 0x000fea000383ffff */
.L_x_966:
[----:B0-----:R0:W1:Y:S02]  /*2a520*/  SYNCS.PHASECHK.TRANS64.TRYWAIT P0, [R2+URZ+0x38860], R3 ;  /* 0x03886003020075a7 */ /* 0x001064000800017f */
[----:B-1----:R-:W-:Y:S05]  /*2a530*/  @!P0 NANOSLEEP.SYNCS 0x989680 ;  /* 0x009896800000895d */ /* 0x002fea0003900000 */
[----:B------:R-:W1:Y:S02]  /*2a540*/  @!P0 SYNCS.PHASECHK.TRANS64 P0, [R2+URZ+0x38860], R3 ;  /* 0x03886003020085a7 */ /* 0x000e64000800007f */
[----:B-1----:R-:W-:Y:S05]  /*2a550*/  @!P0 BRA `(.L_x_966) ;  /* 0xfffffffc00f08947 */ /* 0x002fea000383ffff */
[----:B------:R-:W-:Y:S05]  /*2a560*/  BRA `(.L_x_1106) ;  /* 0xffffffac00987947 */ /* 0x000fea000383ffff */
.L_x_978:
[----:B--2---:R2:W3:Y:S02]  /*2a570*/  SYNCS.PHASECHK.TRANS64.TRYWAIT P0, [R3+URZ+0x38840], R2 ;  /* 0x03884002030075a7 */ /* 0x0044e4000800017f */
[----:B---3--:R-:W-:Y:S05]  /*2a580*/  @!P0 NANOSLEEP.SYNCS 0x989680 ;  /* 0x009896800000895d */ /* 0x008fea0003900000 */
[----:B------:R-:W3:Y:S02]  /*2a590*/  @!P0 SYNCS.PHASECHK.TRANS64 P0, [R3+URZ+0x38840], R2 ;  /* 0x03884002030085a7 */ /* 0x000ee4000800007f */
[----:B---3--:R-:W-:Y:S05]  /*2a5a0*/  @!P0 BRA `(.L_x_978) ;  /* 0xfffffffc00f08947 */ /* 0x008fea000383ffff */
[----:B------:R-:W-:Y:S05]  /*2a5b0*/  BRA `(.L_x_1107) ;  /* 0xffffffb400cc7947 */ /* 0x000fea000383ffff */
.L_x_986:
[----:B-1----:R1:W2:Y:S02]  /*2a5c0*/  SYNCS.PHASECHK.TRANS64.TRYWAIT P0, [R2+URZ+0x38860], R3 ;  /* 0x03886003020075a7 */ /* 0x0022a4000800017f */
[----:B--2---:R-:W-:Y:S05]  /*2a5d0*/  @!P0 NANOSLEEP.SYNCS 0x989680 ;  /* 0x009896800000895d */ /* 0x004fea0003900000 */
[----:B------:R-:W2:Y:S02]  /*2a5e0*/  @!P0 SYNCS.PHASECHK.TRANS64 P0, [R2+URZ+0x38860], R3 ;  /* 0x03886003020085a7 */ /* 0x000ea4000800007f */
[----:B--2---:R-:W-:Y:S05]  /*2a5f0*/  @!P0 BRA `(.L_x_986) ;  /* 0xfffffffc00f08947 */ /* 0x004fea000383ffff */
[----:B------:R-:W-:Y:S05]  /*2a600*/  BRA `(.L_x_1108) ;  /* 0xffffffbc00287947 */ /* 0x000fea000383ffff */
.L_x_998:
[----:B---3--:R3:W4:Y:S02]  /*2a610*/  SYNCS.PHASECHK.TRANS64.TRYWAIT P0, [R3+URZ+0x38840], R2 ;  /* 0x03884002030075a7 */ /* 0x008724000800017f */
[----:B----4-:R-:W-:Y:S05]  /*2a620*/  @!P0 NANOSLEEP.SYNCS 0x989680 ;  /* 0x009896800000895d */ /* 0x010fea0003900000 */
[----:B------:R-:W4:Y:S02]  /*2a630*/  @!P0 SYNCS.PHASECHK.TRANS64 P0, [R3+URZ+0x38840], R2 ;  /* 0x03884002030085a7 */ /* 0x000f24000800007f */
[----:B----4-:R-:W-:Y:S05]  /*2a640*/  @!P0 BRA `(.L_x_998) ;  /* 0xfffffffc00f08947 */ /* 0x010fea000383ffff */
[----:B------:R-:W-:Y:S05]  /*2a650*/  BRA `(.L_x_1109) ;  /* 0xffffffc400307947 */ /* 0x000fea000383ffff */
.L_x_1006:
[----:B-1----:R1:W2:Y:S02]  /*2a660*/  SYNCS.PHASECHK.TRANS64.TRYWAIT P0, [R2+URZ+0x38860], R5 ;  /* 0x03886005020075a7 */ /* 0x0022a4000800017f */
[----:B--2---:R-:W-:Y:S05]  /*2a670*/  @!P0 NANOSLEEP.SYNCS 0x989680 ;  /* 0x009896800000895d */ /* 0x004fea0003900000 */
[----:B------:R-:W2:Y:S02]  /*2a680*/  @!P0 SYNCS.PHASECHK.TRANS64 P0, [R2+URZ+0x38860], R5 ;  /* 0x03886005020085a7 */ /* 0x000ea4000800007f */
[----:B--2---:R-:W-:Y:S05]  /*2a690*/  @!P0 BRA `(.L_x_1006) ;  /* 0xfffffffc00f08947 */ /* 0x004fea000383ffff */
[----:B------:R-:W-:Y:S05]  /*2a6a0*/  BRA `(.L_x_1110) ;  /* 0xffffffc800887947 */ /* 0x000fea000383ffff */
.L_x_1020:
[----:B0-----:R0:W2:Y:S02]  /*2a6b0*/  SYNCS.PHASECHK.TRANS64.TRYWAIT P0, [R2+URZ+0x38860], R0 ;  /* 0x03886000020075a7 */ /* 0x0010a4000800017f */
[----:B--2---:R-:W-:Y:S05]  /*2a6c0*/  @!P0 NANOSLEEP.SYNCS 0x989680 ;  /* 0x009896800000895d */ /* 0x004fea0003900000 */
[----:B------:R-:W2:Y:S02]  /*2a6d0*/  @!P0 SYNCS.PHASECHK.TRANS64 P0, [R2+URZ+0x38860], R0 ;  /* 0x03886000020085a7 */ /* 0x000ea4000800007f */
[----:B--2---:R-:W-:Y:S05]  /*2a6e0*/  @!P0 BRA `(.L_x_1020) ;  /* 0xfffffffc00f08947 */ /* 0x004fea000383ffff */
[----:B------:R-:W-:Y:S05]  /*2a6f0*/  BRA `(.L_x_1111) ;  /* 0xffffffd000707947 */ /* 0x000fea000383ffff */
.L_x_1030:
[----:B------:R-:W-:Y:S01]  /*2a700*/  BSSY B0, `(.L_x_1112) ;  /* 0x0000008000007945 */ /* 0x000fe20003800000 */
[----:B------:R-:W-:Y:S01]  /*2a710*/  IMAD.MOV.U32 R13, RZ, RZ, R16 ;  /* 0x000000ffff0d7224 */ /* 0x000fe200078e0010 */
[----:B------:R-:W-:Y:S01]  /*2a720*/  MOV R12, RZ ;  /* 0x000000ff000c7202 */ /* 0x000fe20000000f00 */
[----:B------:R-:W-:Y:S02]  /*2a730*/  IMAD.MOV.U32 R11, RZ, RZ, 0x1f ;  /* 0x0000001fff0b7424 */ /* 0x000fe400078e00ff */
[----:B------:R-:W-:-:S07]  /*2a740*/  IMAD.MOV.U32 R15, RZ, RZ, -0x1 ;  /* 0xffffffffff0f7424 */ /* 0x000fce00078e00ff */
[----:B01--4-:R-:W-:Y:S05]  /*2a750*/  WARPSYNC.COLLECTIVE R15, `(.L_x_1113) ;  /* 0x000000000f087348 */ /* 0x013fea0003c00000 */
[----:B------:R2:W3:Y:S02]  /*2a760*/  SHFL.IDX P6, R14, R13, R12, R11 ;  /* 0x0000000c0d0e7389 */ /* 0x0004e400000c000b */
[----:B01234-:R-:W-:Y:S01]  /*2a770*/  ENDCOLLECTIVE ;  /* 0x000000000000791b */ /* 0x01ffe20003800000 */
.L_x_1113:
[----:B------:R-:W-:Y:S05]  /*2a780*/  BSYNC B0 ;  /* 0x0000000000007941 */ /* 0x000fea0003800000 */
.L_x_1112:
[----:B------:R-:W-:Y:S01]  /*2a790*/  IMAD.MOV.U32 R13, RZ, RZ, R16 ;  /* 0x000000ffff0d7224 */ /* 0x000fe200078e0010 */
[----:B------:R-:W-:Y:S01]  /*2a7a0*/  MOV R11, 0x1f ;  /* 0x0000001f000b7802 */ /* 0x000fe20000000f00 */
[----:B------:R-:W-:Y:S01]  /*2a7b0*/  IMAD.MOV.U32 R12, RZ, RZ, 0x1 ;  /* 0x00000001ff0c7424 */ /* 0x000fe200078e00ff */
[----:B------:R-:W-:Y:S01]  /*2a7c0*/  MOV R0, R14 ;  /* 0x0000000e00007202 */ /* 0x000fe20000000f00 */
[----:B------:R-:W-:Y:S01]  /*2a7d0*/  IMAD.MOV.U32 R15, RZ, RZ, -0x1 ;  /* 0xffffffffff0f7424 */ /* 0x000fe200078e00ff */
[----:B------:R-:W-:Y:S02]  /*2a7e0*/  IADD3 R5, R19, R7, RZ ;  /* 0x0000000713057210 */ /* 0x000fe40007ffe0ff */
[----:B------:R-:W-:-:S13]  /*2a7f0*/  LOP3.LUT P1, RZ, R8, 0x1, RZ, 0xc0, !PT ;  /* 0x0000000108ff7812 */ /* 0x000fda000782c0ff */
[----:B------:R-:W-:Y:S05]  /*2a800*/  WARPSYNC.COLLECTIVE R15, `(.L_x_1114) ;  /* 0x000000000f087348 */ /* 0x000fea0003c00000 */
[----:B------:R0:W1:Y:S02]  /*2a810*/  SHFL.IDX P6, R14, R13, R12, R11 ;  /* 0x0000000c0d0e7389 */ /* 0x00006400000c000b */
[----:B01----:R-:W-:Y:S01]  /*2a820*/  ENDCOLLECTIVE ;  /* 0x000000000000791b */ /* 0x003fe20003800000 */
.L_x_1114:
        /* <DEDUP_REMOVED lines=9> */
[C---:B------:R-:W-:Y:S01]  /*2a8c0*/  ISETP.GE.U32.AND P3, PT, R7.reuse, 0x10, PT ;  /* 0x000000100700780c */ /* 0x040fe20003f66070 */
[----:B0-----:R-:W-:Y:S02]  /*2a8d0*/  IMAD.MOV.U32 R2, RZ, RZ, RZ ;  /* 0x000000ffff027224 */ /* 0x001fe400078e00ff */
[----:B--2---:R-:W-:Y:S01]  /*2a8e0*/  @!P0 IMAD.MOV.U32 R2, RZ, RZ, R3 ;  /* 0x000000ffff028224 */ /* 0x004fe200078e0003 */
[----:B------:R-:W-:-:S04]  /*2a8f0*/  ISETP.GE.U32.AND P0, PT, R7, 0x2, PT ;  /* 0x000000020700780c */ /* 0x000fc80003f06070 */
[----:B------:R-:W-:-:S09]  /*2a900*/  MOV R13, R2 ;  /* 0x00000002000d7202 */ /* 0x000fd20000000f00 */
[----:B------:R-:W-:Y:S05]  /*2a910*/  WARPSYNC.COLLECTIVE R15, `(.L_x_1115) ;  /* 0x000000000f087348 */ /* 0x000fea0003c00000 */
[----:B------:R0:W1:Y:S02]  /*2a920*/  SHFL.UP P6, R14, R13, R12, R11 ;  /* 0x0400000c0d0e7389 */ /* 0x00006400000c000b */
[----:B01----:R-:W-:Y:S01]  /*2a930*/  ENDCOLLECTIVE ;  /* 0x000000000000791b */ /* 0x003fe20003800000 */
.L_x_1115:
[----:B------:R-:W-:Y:S02]  /*2a940*/  IMAD.MOV.U32 R12, RZ, RZ, 0x2 ;  /* 0x00000002ff0c7424 */ /* 0x000fe400078e00ff */
[----:B------:R-:W-:-:S05]  /*2a950*/  IMAD.MOV.U32 R3, RZ, RZ, R14 ;  /* 0x000000ffff037224 */ /* 0x000fca00078e000e */
[----:B------:R-:W-:Y:S02]  /*2a960*/  SEL R3, R3, RZ, P1 ;  /* 0x000000ff03037207 */ /* 0x000fe40000800000 */
[----:B------:R-:W-:Y:S02]  /*2a970*/  ISETP.GE.U32.AND P1, PT, R7, 0x4, PT ;  /* 0x000000040700780c */ /* 0x000fe40003f26070 */
[----:B------:R-:W-:-:S05]  /*2a980*/  IADD3 R3, R2, R3, RZ ;  /* 0x0000000302037210 */ /* 0x000fca0007ffe0ff */
[----:B------:R-:W-:-:S07]  /*2a990*/  IMAD.MOV.U32 R13, RZ, RZ, R3 ;  /* 0x000000ffff0d7224 */ /* 0x000fce00078e0003 */
[----:B------:R-:W-:Y:S05]  /*2a9a0*/  WARPSYNC.COLLECTIVE R15, `(.L_x_1116) ;  /* 0x000000000f087348 */ /* 0x000fea0003c00000 */
[----:B------:R0:W1:Y:S02]  /*2a9b0*/  SHFL.UP P6, R14, R13, R12, R11 ;  /* 0x0400000c0d0e7389 */ /* 0x00006400000c000b */
[----:B01----:R-:W-:Y:S01]  /*2a9c0*/  ENDCOLLECTIVE ;  /* 0x000000000000791b */ /* 0x003fe20003800000 */
.L_x_1116:
[----:B------:R-:W-:Y:S02]  /*2a9d0*/  MOV R12, 0x4 ;  /* 0x00000004000c7802 */ /* 0x000fe40000000f00 */
[----:B------:R-:W-:-:S04]  /*2a9e0*/  MOV R5, R14 ;  /* 0x0000000e00057202 */ /* 0x000fc80000000f00 */
[----:B------:R-:W-:-:S05]  /*2a9f0*/  SEL R5, R5, RZ, P0 ;  /* 0x000000ff05057207 */ /* 0x000fca0000000000 */
[----:B------:R-:W-:-:S04]  /*2aa00*/  IMAD.IADD R3, R3, 0x1, R5 ;  /* 0x0000000103037824 */ /* 0x000fc800078e0205 */
[----:B------:R-:W-:-:S07]  /*2aa10*/  IMAD.MOV.U32 R13, RZ, RZ, R3 ;  /* 0x000000ffff0d7224 */ /* 0x000fce00078e0003 */
[----:B------:R-:W-:Y:S05]  /*2aa20*/  WARPSYNC.COLLECTIVE R15, `(.L_x_1117) ;  /* 0x000000000f087348 */ /* 0x000fea0003c00000 */
[----:B------:R0:W1:Y:S02]  /*2aa30*/  SHFL.UP P6, R14, R13, R12, R11 ;  /* 0x0400000c0d0e7389 */ /* 0x00006400000c000b */
[----:B01----:R-:W-:Y:S01]  /*2aa40*/  ENDCOLLECTIVE ;  /* 0x000000000000791b */ /* 0x003fe20003800000 */
.L_x_1117:
[----:B------:R-:W-:Y:S02]  /*2aa50*/  IMAD.MOV.U32 R12, RZ, RZ, 0x8 ;  /* 0x00000008ff0c7424 */ /* 0x000fe400078e00ff */
[----:B------:R-:W-:-:S05]  /*2aa60*/  IMAD.MOV.U32 R5, RZ, RZ, R14 ;  /* 0x000000ffff057224 */ /* 0x000fca00078e000e */
[----:B------:R-:W-:-:S05]  /*2aa70*/  SEL R5, R5, RZ, P1 ;  /* 0x000000ff05057207 */ /* 0x000fca0000800000 */
[----:B------:R-:W-:-:S05]  /*2aa80*/  IMAD.IADD R3, R3, 0x1, R5 ;  /* 0x0000000103037824 */ /* 0x000fca00078e0205 */
[----:B------:R-:W-:-:S07]  /*2aa90*/  MOV R13, R3 ;  /* 0x00000003000d7202 */ /* 0x000fce0000000f00 */
[----:B------:R-:W-:Y:S05]  /*2aaa0*/  WARPSYNC.COLLECTIVE R15, `(.L_x_1118) ;  /* 0x000000000f087348 */ /* 0x000fea0003c00000 */
[----:B------:R0:W1:Y:S02]  /*2aab0*/  SHFL.UP P6, R14, R13, R12, R11 ;  /* 0x0400000c0d0e7389 */ /* 0x00006400000c000b */
[----:B01----:R-:W-:Y:S01]  /*2aac0*/  ENDCOLLECTIVE ;  /* 0x000000000000791b */ /* 0x003fe20003800000 */
.L_x_1118:
[----:B------:R-:W-:Y:S01]  /*2aad0*/  MOV R12, 0x10 ;  /* 0x00000010000c7802 */ /* 0x000fe20000000f00 */
[----:B------:R-:W-:-:S05]  /*2aae0*/  IMAD.MOV.U32 R5, RZ, RZ, R14 ;  /* 0x000000ffff057224 */ /* 0x000fca00078e000e */
[----:B------:R-:W-:-:S04]  /*2aaf0*/  SEL R5, R5, RZ, P2 ;  /* 0x000000ff05057207 */ /* 0x000fc80001000000 */
[----:B------:R-:W-:-:S05]  /*2ab00*/  IADD3 R3, R3, R5, RZ ;  /* 0x0000000503037210 */ /* 0x000fca0007ffe0ff */
[----:B------:R-:W-:-:S07]  /*2ab10*/  IMAD.MOV.U32 R13, RZ, RZ, R3 ;  /* 0x000000ffff0d7224 */ /* 0x000fce00078e0003 */
[----:B------:R-:W-:Y:S05]  /*2ab20*/  WARPSYNC.COLLECTIVE R15, `(.L_x_1119) ;  /* 0x000000000f087348 */ /* 0x000fea0003c00000 */
[----:B------:R0:W1:Y:S02]  /*2ab30*/  SHFL.UP P6, R14, R13, R12, R11 ;  /* 0x0400000c0d0e7389 */ /* 0x00006400000c000b */
[----:B01----:R-:W-:Y:S01]  /*2ab40*/  ENDCOLLECTIVE ;  /* 0x000000000000791b */ /* 0x003fe20003800000 */
.L_x_1119:
[----:B------:R-:W-:Y:S01]  /*2ab50*/  MOV R12, 0x1f ;  /* 0x0000001f000c7802 */ /* 0x000fe20000000f00 */
[----:B------:R-:W-:Y:S02]  /*2ab60*/  IMAD.MOV.U32 R11, RZ, RZ, 0x1f ;  /* 0x0000001fff0b7424 */ /* 0x000fe400078e00ff */
[----:B------:R-:W-:-:S05]  /*2ab70*/  IMAD.MOV.U32 R5, RZ, RZ, R14 ;  /* 0x000000ffff057224 */ /* 0x000fca00078e000e */
[----:B------:R-:W-:-:S04]  /*2ab80*/  SEL R5, R5, RZ, P3 ;  /* 0x000000ff05057207 */ /* 0x000fc80001800000 */
[----:B------:R-:W-:-:S05]  /*2ab90*/  IADD3 R5, R3, R5, RZ ;  /* 0x0000000503057210 */ /* 0x000fca0007ffe0ff */
[----:B------:R-:W-:-:S07]  /*2aba0*/  IMAD.MOV.U32 R13, RZ, RZ, R5 ;  /* 0x000000ffff0d7224 */ /* 0x000fce00078e0005 */
[----:B------:R-:W-:Y:S05]  /*2abb0*/  WARPSYNC.COLLECTIVE R15, `(.L_x_1120) ;  /* 0x000000000f087348 */ /* 0x000fea0003c00000 */
[----:B------:R0:W1:Y:S02]  /*2abc0*/  SHFL.IDX P6, R14, R13, R12, R11 ;  /* 0x0000000c0d0e7389 */ /* 0x00006400000c000b */
[----:B01----:R-:W-:Y:S01]  /*2abd0*/  ENDCOLLECTIVE ;  /* 0x000000000000791b */ /* 0x003fe20003800000 */
.L_x_1120:
[----:B------:R-:W-:Y:S01]  /*2abe0*/  MOV R6, R14 ;  /* 0x0000000e00067202 */ /* 0x000fe20000000f00 */
[----:B------:R-:W-:Y:S06]  /*2abf0*/  BRA `(.L_x_1121) ;  /* 0xffffffd400887947 */ /* 0x000fec000383ffff */
.L_x_1035:
[----:B------:R-:W-:Y:S01]  /*2ac00*/  BSSY B0, `(.L_x_1122) ;  /* 0x0000008000007945 */ /* 0x000fe20003800000 */
[----:B-----5:R-:W-:Y:S01]  /*2ac10*/  IMAD.MOV.U32 R13, RZ, RZ, R2 ;  /* 0x000000ffff0d7224 */ /* 0x020fe200078e0002 */
[----:B------:R-:W-:Y:S01]  /*2ac20*/  MOV R12, 0x1 ;  /* 0x00000001000c7802 */ /* 0x000fe20000000f00 */
[----:B------:R-:W-:Y:S01]  /*2ac30*/  IMAD.MOV.U32 R11, RZ, RZ, RZ ;  /* 0x000000ffff0b7224 */ /* 0x000fe200078e00ff */
[----:B------:R-:W-:-:S07]  /*2ac40*/  MOV R15, 0xffffffff ;  /* 0xffffffff000f7802 */ /* 0x000fce0000000f00 */
[----:B01--4-:R-:W-:Y:S05]  /*2ac50*/  WARPSYNC.COLLECTIVE R15, `(.L_x_1123) ;  /* 0x000000000f087348 */ /* 0x013fea0003c00000 */
[----:B------:R2:W3:Y:S02]  /*2ac60*/  SHFL.UP P6, R14, R13, R12, R11 ;  /* 0x0400000c0d0e7389 */ /* 0x0004e400000c000b */
[----:B01234-:R-:W-:Y:S01]  /*2ac70*/  ENDCOLLECTIVE ;  /* 0x000000000000791b */ /* 0x01ffe20003800000 */
.L_x_1123:
[----:B------:R-:W-:Y:S05]  /*2ac80*/  BSYNC B0 ;  /* 0x0000000000007941 */ /* 0x000fea0003800000 */
.L_x_1122:
[----:B------:R-:W2:Y:S01]  /*2ac90*/  LDL R3, [R1+0x8] ;  /* 0x0000080001037983 */ /* 0x000ea20000100800 */
[----:B------:R-:W-:Y:S01]  /*2aca0*/  MOV R12, 0x2 ;  /* 0x00000002000c7802 */ /* 0x000fe20000000f00 */
[----:B------:R-:W-:Y:S01]  /*2acb0*/  IMAD.MOV.U32 R11, RZ, RZ, RZ ;  /* 0x000000ffff0b7224 */ /* 0x000fe200078e00ff */
[----:B------:R-:W-:Y:S02]  /*2acc0*/  MOV R15, 0xffffffff ;  /* 0xffffffff000f7802 */ /* 0x000fe40000000f00 */
[----:B--2---:R-:W-:Y:S01]  /*2acd0*/  LOP3.LUT P4, RZ, R3, 0x1, RZ, 0xc0, !PT ;  /* 0x0000000103ff7812 */ /* 0x004fe2000788c0ff */
[----:B------:R-:W-:-:S05]  /*2ace0*/  IMAD.MOV.U32 R3, RZ, RZ, R14 ;  /* 0x000000ffff037224 */ /* 0x000fca00078e000e */
[----:B------:R-:W-:-:S04]  /*2acf0*/  SEL R3, R3, RZ, P4 ;  /* 0x000000ff03037207 */ /* 0x000fc80002000000 */
[----:B------:R-:W-:-:S05]  /*2ad00*/  IADD3 R3, R2, R3, RZ ;  /* 0x0000000302037210 */ /* 0x000fca0007ffe0ff */
[----:B------:R-:W-:-:S07]  /*2ad10*/  IMAD.MOV.U32 R13, RZ, RZ, R3 ;  /* 0x000000ffff0d7224 */ /* 0x000fce00078e0003 */
[----:B------:R-:W-:Y:S05]  /*2ad20*/  WARPSYNC.COLLECTIVE R15, `(.L_x_1124) ;  /* 0x000000000f087348 */ /* 0x000fea0003c00000 */
[----:B------:R0:W1:Y:S02]  /*2ad30*/  SHFL.UP P6, R14, R13, R12, R11 ;  /* 0x0400000c0d0e7389 */ /* 0x00006400000c000b */
[----:B01----:R-:W-:Y:S01]  /*2ad40*/  ENDCOLLECTIVE ;  /* 0x000000000000791b */ /* 0x003fe20003800000 */
.L_x_1124:
        /* <DEDUP_REMOVED lines=8> */
.L_x_1125:
        /* <DEDUP_REMOVED lines=8> */
.L_x_1126:
        /* <DEDUP_REMOVED lines=8> */
.L_x_1127:
        /* <DEDUP_REMOVED lines=9> */
.L_x_1128:
[----:B------:R-:W-:Y:S01]  /*2af60*/  MOV R6, R14 ;  /* 0x0000000e00067202 */ /* 0x000fe20000000f00 */
[----:B------:R-:W-:Y:S06]  /*2af70*/  BRA `(.L_x_1129) ;  /* 0xffffffd4004c7947 */ /* 0x000fec000383ffff */
.L_x_1037:
[----:B------:R-:W-:Y:S01]  /*2af80*/  BSSY B0, `(.L_x_1130) ;  /* 0x0000006000007945 */ /* 0x000fe20003800000 */
[----:B------:R-:W-:Y:S01]  /*2af90*/  PLOP3.LUT P6, PT, P6, PT, PT, 0x8, 0x0 ;  /* 0x000000000000781c */ /* 0x000fe200037ce170 */
[----:B------:R-:W-:-:S12]  /*2afa0*/  IMAD.MOV.U32 R15, RZ, RZ, -0x1 ;  /* 0xffffffffff0f7424 */ /* 0x000fd800078e00ff */
[----:B0---4-:R-:W-:Y:S05]  /*2afb0*/  WARPSYNC.COLLECTIVE R15, `(.L_x_1131) ;  /* 0x000000000f087348 */ /* 0x011fea0003c00000 */
[----:B------:R-:W-:Y:S01]  /*2afc0*/  VOTE.ANY R14, PT, P6 ;  /* 0x00000000000e7806 */ /* 0x000fe200030e0100 */
[----:B0---4-:R-:W-:Y:S06]  /*2afd0*/  ENDCOLLECTIVE ;  /* 0x000000000000791b */ /* 0x011fec0003800000 */
.L_x_1131:
[----:B------:R-:W-:Y:S05]  /*2afe0*/  BSYNC B0 ;  /* 0x0000000000007941 */ /* 0x000fea0003800000 */
.L_x_1130:
[----:B------:R-:W-:Y:S01]  /*2aff0*/  MOV R3, R14 ;  /* 0x0000000e00037202 */ /* 0x000fe20000000f00 */
[----:B------:R-:W-:Y:S01]  /*2b000*/  IMAD.MOV.U32 R13, RZ, RZ, R2 ;  /* 0x000000ffff0d7224 */ /* 0x000fe200078e0002 */
[----:B------:R-:W-:Y:S01]  /*2b010*/  MOV R15, 0xffffffff ;  /* 0xffffffff000f7802 */ /* 0x000fe20000000f00 */
[----:B------:R-:W-:Y:S01]  /*2b020*/  IMAD.MOV.U32 R11, RZ, RZ, 0x1f ;  /* 0x0000001fff0b7424 */ /* 0x000fe200078e00ff */
[----:B------:R-:W0:Y:S02]  /*2b030*/  POPC R4, R3 ;  /* 0x0000000300047309 */ /* 0x000e240000000000 */
[----:B0-----:R-:W-:-:S07]  /*2b040*/  MOV R12, R4 ;  /* 0x00000004000c7202 */ /* 0x001fce0000000f00 */
[----:B------:R-:W-:Y:S05]  /*2b050*/  WARPSYNC.COLLECTIVE R15, `(.L_x_1132) ;  /* 0x000000000f087348 */ /* 0x000fea0003c00000 */
[----:B------:R0:W1:Y:S02]  /*2b060*/  SHFL.IDX P6, R14, R13, R12, R11 ;  /* 0x0000000c0d0e7389 */ /* 0x00006400000c000b */
[----:B01----:R-:W-:Y:S01]  /*2b070*/  ENDCOLLECTIVE ;  /* 0x000000000000791b */ /* 0x003fe20003800000 */
.L_x_1132:
[----:B------:R-:W-:Y:S01]  /*2b080*/  IMAD.MOV.U32 R17, RZ, RZ, R14 ;  /* 0x000000ffff117224 */ /* 0x000fe200078e000e */
[----:B------:R-:W-:Y:S06]  /*2b090*/  BRA `(.L_x_1133) ;  /* 0xffffffd4003c7947 */ /* 0x000fec000383ffff */
.L_x_1039:
[----:B------:R-:W-:Y:S01]  /*2b0a0*/  BSSY B0, `(.L_x_1134) ;  /* 0x0000007000007945 */ /* 0x000fe20003800000 */
[----:B------:R-:W-:Y:S01]  /*2b0b0*/  MOV R13, R5 ;  /* 0x00000005000d7202 */ /* 0x000fe20000000f00 */
[----:B------:R-:W-:Y:S01]  /*2b0c0*/  IMAD.MOV.U32 R11, RZ, RZ, 0x1f ;  /* 0x0000001fff0b7424 */ /* 0x000fe200078e00ff */
[----:B------:R-:W-:-:S07]  /*2b0d0*/  MOV R15, 0xffffffff ;  /* 0xffffffff000f7802 */ /* 0x000fce0000000f00 */
[----:B0-2-4-:R-:W-:Y:S05]  /*2b0e0*/  WARPSYNC.COLLECTIVE R15, `(.L_x_1135) ;  /* 0x000000000f087348 */ /* 0x015fea0003c00000 */
[----:B------:R1:W3:Y:S02]  /*2b0f0*/  SHFL.IDX P6, R14, R13, R12, R11 ;  /* 0x0000000c0d0e7389 */ /* 0x0002e400000c000b */
[----:B01234-:R-:W-:Y:S01]  /*2b100*/  ENDCOLLECTIVE ;  /* 0x000000000000791b */ /* 0x01ffe20003800000 */
.L_x_1135:
[----:B------:R-:W-:Y:S05]  /*2b110*/  BSYNC B0 ;  /* 0x0000000000007941 */ /* 0x000fea0003800000 */
.L_x_1134:
[----:B------:R-:W-:Y:S01]  /*2b120*/  IMAD.MOV.U32 R2, RZ, RZ, R14 ;  /* 0x000000ffff027224 */ /* 0x000fe200078e000e */
[----:B------:R-:W-:Y:S06]  /*2b130*/  BRA `(.L_x_1038) ;  /* 0xffffffd400307947 */ /* 0x000fec000383ffff */
.L_x_1043:
[----:B0-----:R0:W1:Y:S02]  /*2b140*/  SYNCS.PHASECHK.TRANS64.TRYWAIT P0, [R0+URZ+0x38820], R3 ;  /* 0x03882003000075a7 */ /* 0x001064000800017f */
[----:B-1----:R-:W-:Y:S05]  /*2b150*/  @!P0 NANOSLEEP.SYNCS 0x989680 ;  /* 0x009896800000895d */ /* 0x002fea0003900000 */
[----:B------:R-:W1:Y:S02]  /*2b160*/  @!P0 SYNCS.PHASECHK.TRANS64 P0, [R0+URZ+0x38820], R3 ;  /* 0x03882003000085a7 */ /* 0x000e64000800007f */
[----:B-1----:R-:W-:Y:S05]  /*2b170*/  @!P0 BRA `(.L_x_1043) ;  /* 0xfffffffc00f08947 */ /* 0x002fea000383ffff */
[----:B------:R-:W-:Y:S05]  /*2b180*/  BRA `(.L_x_1136) ;  /* 0xffffffd800207947 */ /* 0x000fea000383ffff */
.L_x_1044:
[----:B------:R-:W1:Y:S01]  /*2b190*/  S2R R2, SR_TID.X ;  /* 0x0000000000027919 */ /* 0x000e620000002100 */
[----:B------:R-:W-:Y:S01]  /*2b1a0*/  BSSY B0, `(.L_x_1137) ;  /* 0x000000a000007945 */ /* 0x000fe20003800000 */
[----:B------:R-:W-:Y:S01]  /*2b1b0*/  IMAD.MOV.U32 R12, RZ, RZ, RZ ;  /* 0x000000ffff0c7224 */ /* 0x000fe200078e00ff */
[----:B------:R-:W-:Y:S01]  /*2b1c0*/  MOV R11, 0x1f ;  /* 0x0000001f000b7802 */ /* 0x000fe20000000f00 */
[----:B------:R-:W-:Y:S01]  /*2b1d0*/  IMAD.MOV.U32 R15, RZ, RZ, -0x1 ;  /* 0xffffffffff0f7424 */ /* 0x000fe200078e00ff */
[----:B-1----:R-:W-:-:S04]  /*2b1e0*/  SHF.R.U32.HI R2, RZ, 0x5, R2 ;  /* 0x00000005ff027819 */ /* 0x002fc80000011602 */
[----:B------:R-:W-:-:S04]  /*2b1f0*/  LOP3.LUT R2, R2, 0x3, RZ, 0xc0, !PT ;  /* 0x0000000302027812 */ /* 0x000fc800078ec0ff */
[----:B------:R-:W-:-:S07]  /*2b200*/  MOV R13, R2 ;  /* 0x00000002000d7202 */ /* 0x000fce0000000f00 */
[----:B0---4-:R-:W-:Y:S05]  /*2b210*/  WARPSYNC.COLLECTIVE R15, `(.L_x_1138) ;  /* 0x000000000f087348 */ /* 0x011fea0003c00000 */
[----:B------:R1:W2:Y:S02]  /*2b220*/  SHFL.IDX P6, R14, R13, R12, R11 ;  /* 0x0000000c0d0e7389 */ /* 0x0002a400000c000b */
[----:B012-4-:R-:W-:Y:S01]  /*2b230*/  ENDCOLLECTIVE ;  /* 0x000000000000791b */ /* 0x017fe20003800000 */
.L_x_1138:
[----:B------:R-:W-:Y:S05]  /*2b240*/  BSYNC B0 ;  /* 0x0000000000007941 */ /* 0x000fea0003800000 */
.L_x_1137:
[----:B------:R-:W-:Y:S05]  /*2b250*/  BRA `(.L_x_1139) ;  /* 0xffffffd800087947 */ /* 0x000fea000383ffff */
.L_x_1045:
[----:B------:R-:W-:Y:S01]  /*2b260*/  BSSY B0, `(.L_x_1140) ;  /* 0x0000006000007945 */ /* 0x000fe20003800000 */
[----:B------:R-:W-:-:S07]  /*2b270*/  MOV R15, 0xffffffff ;  /* 0xffffffff000f7802 */ /* 0x000fce0000000f00 */
[----:B01--4-:R-:W-:Y:S05]  /*2b280*/  WARPSYNC.COLLECTIVE R15, `(.L_x_1141) ;  /* 0x000000000f0c7348 */ /* 0x013fea0003c00000 */
[----:B------:R-:W-:Y:S02]  /*2b290*/  ELECT P6, UR62, PT ;  /* 0x00000000003e782f */ /* 0x000fe400038c0000 */
[----:B------:R-:W-:Y:S01]  /*2b2a0*/  MOV R14, UR62 ;  /* 0x0000003e000e7c02 */ /* 0x000fe20008000f00 */
[----:B01--4-:R-:W-:Y:S10]  /*2b2b0*/  ENDCOLLECTIVE ;  /* 0x000000000000791b */ /* 0x013ff40003800000 */
.L_x_1141:
[----:B------:R-:W-:Y:S05]  /*2b2c0*/  BSYNC B0 ;  /* 0x0000000000007941 */ /* 0x000fea0003800000 */
.L_x_1140:
[----:B------:R-:W-:Y:S05]  /*2b2d0*/  BRA `(.L_x_1142) ;  /* 0xffffffd400fc7947 */ /* 0x000fea000383ffff */
.L_x_1047:
[----:B0-----:R0:W1:Y:S02]  /*2b2e0*/  SYNCS.PHASECHK.TRANS64.TRYWAIT P0, [R6+URZ], R5 ;  /* 0x00000005060075a7 */ /* 0x001064000800017f */
[----:B-1----:R-:W-:Y:S05]  /*2b2f0*/  @!P0 NANOSLEEP.SYNCS 0x989680 ;  /* 0x009896800000895d */ /* 0x002fea0003900000 */
[----:B------:R-:W1:Y:S02]  /*2b300*/  @!P0 SYNCS.PHASECHK.TRANS64 P0, [R6+URZ], R5 ;  /* 0x00000005060085a7 */ /* 0x000e64000800007f */
[----:B-1----:R-:W-:Y:S05]  /*2b310*/  @!P0 BRA `(.L_x_1047) ;  /* 0xfffffffc00f08947 */ /* 0x002fea000383ffff */
[----:B------:R-:W-:Y:S05]  /*2b320*/  BRA `(.L_x_1143) ;  /* 0xffffffd800387947 */ /* 0x000fea000383ffff */
.L_x_1048:
[----:B-1----:R1:W2:Y:S02]  /*2b330*/  SYNCS.PHASECHK.TRANS64.TRYWAIT P0, [R7+URZ], R2 ;  /* 0x00000002070075a7 */ /* 0x0022a4000800017f */
[----:B--2---:R-:W-:Y:S05]  /*2b340*/  @!P0 NANOSLEEP.SYNCS 0x989680 ;  /* 0x009896800000895d */ /* 0x004fea0003900000 */
[----:B------:R-:W2:Y:S02]  /*2b350*/  @!P0 SYNCS.PHASECHK.TRANS64 P0, [R7+URZ], R2 ;  /* 0x00000002070085a7 */ /* 0x000ea4000800007f */
[----:B--2---:R-:W-:Y:S05]  /*2b360*/  @!P0 BRA `(.L_x_1048) ;  /* 0xfffffffc00f08947 */ /* 0x004fea000383ffff */
[----:B------:R-:W-:Y:S05]  /*2b370*/  BRA `(.L_x_1144) ;  /* 0xffffffd8002c7947 */ /* 0x000fea000383ffff */
.L_x_1050:
[----:B--2---:R2:W3:Y:S02]  /*2b380*/  SYNCS.PHASECHK.TRANS64.TRYWAIT P0, [R4+URZ], R5 ;  /* 0x00000005040075a7 */ /* 0x0044e4000800017f */
[----:B---3--:R-:W-:Y:S05]  /*2b390*/  @!P0 NANOSLEEP.SYNCS 0x989680 ;  /* 0x009896800000895d */ /* 0x008fea0003900000 */
[----:B------:R-:W3:Y:S02]  /*2b3a0*/  @!P0 SYNCS.PHASECHK.TRANS64 P0, [R4+URZ], R5 ;  /* 0x00000005040085a7 */ /* 0x000ee4000800007f */
[----:B---3--:R-:W-:Y:S05]  /*2b3b0*/  @!P0 BRA `(.L_x_1050) ;  /* 0xfffffffc00f08947 */ /* 0x008fea000383ffff */
[----:B------:R-:W-:Y:S05]  /*2b3c0*/  BRA `(.L_x_1145) ;  /* 0xffffffd800347947 */ /* 0x000fea000383ffff */
.L_x_1146:
        /* <DEDUP_REMOVED lines=11> */
.L_x_15296:


//--------------------- .text._ZN7cutlass13device_kernelIN5flash11enable_sm90INS1_16FlashAttnFwdSm90INS1_25CollectiveMainloopFwdSm90ILi2EN4cute5tupleIJNS5_1CILi1EEES8_S8_EEENS6_IJNS7_ILi128EEENS7_ILi64EEENS7_ILi256EEEEEELi256ENS_6half_tEfNS_4arch4Sm90ELb0ELb1ELb1ELb0ELb0ELb0ELb0ELb1ELb1ELb1ELb0ELb0EEENS1_21CollectiveEpilogueFwdINS6_IJSA_SC_SB_EEES9_SE_SG_Li256ELb0ELb1ELb0ELb0EEENS1_30DynamicPersistentTileSchedulerILi256ELi128ELb0ELb1ELb1EEEEEEEEEvNT_6ParamsE --------------------------
	.section	.text._ZN7cutlass13device_kernelIN5flash11enable_sm90INS1_16FlashAttnFwdSm90INS1_25CollectiveMainloopFwdSm90ILi2EN4cute5tupleIJNS5_1CILi1EEES8_S8_EEENS6_IJNS7_ILi128EEENS7_ILi64EEENS7_ILi256EEEEEELi256ENS_6half_tEfNS_4arch4Sm90ELb0ELb1ELb1ELb0ELb0ELb0ELb0ELb1ELb1ELb1ELb0ELb0EEENS1_21CollectiveEpilogueFwdINS6_IJSA_SC_SB_EEES9_SE_SG_Li256ELb0ELb1ELb0ELb0EEENS1_30DynamicPersistentTileSchedulerILi256ELi128ELb0ELb1ELb1EEEEEEEEEvNT_6ParamsE,"ax",@progbits
	.align	128
.text._ZN7cutlass13device_kernelIN5flash11enable_sm90INS1_16FlashAttnFwdSm90INS1_25CollectiveMainloopFwdSm90ILi2EN4cute5tupleIJNS5_1CILi1EEES8_S8_EEENS6_IJNS7_ILi128EEENS7_ILi64EEENS7_ILi256EEEEEELi256ENS_6half_tEfNS_4arch4Sm90ELb0ELb1ELb1ELb0ELb0ELb0ELb0ELb1ELb1ELb1ELb0ELb0EEENS1_21CollectiveEpilogueFwdINS6_IJSA_SC_SB_EEES9_SE_SG_Li256ELb0ELb1ELb0ELb0EEENS1_30DynamicPersistentTileSchedulerILi256ELi128ELb0ELb1ELb1EEEEEEEEEvNT_6ParamsE:
        .type           _ZN7cutlass13device_kernelIN5flash11enable_sm90INS1_16FlashAttnFwdSm90INS1_25CollectiveMainloopFwdSm90ILi2EN4cute5tupleIJNS5_1CILi1EEES8_S8_EEENS6_IJNS7_ILi128EEENS7_ILi64EEENS7_ILi256EEEEEELi256ENS_6half_tEfNS_4arch4Sm90ELb0ELb1ELb1ELb0ELb0ELb0ELb0ELb1ELb1ELb1ELb0ELb0EEENS1_21CollectiveEpilogueFwdINS6_IJSA_SC_SB_EEES9_SE_SG_Li256ELb0ELb1ELb0ELb0EEENS1_30DynamicPersistentTileSchedulerILi256ELi128ELb0ELb1ELb1EEEEEEEEEvNT_6ParamsE,@function
        .size           _ZN7cutlass13device_kernelIN5flash11enable_sm90INS1_16FlashAttnFwdSm90INS1_25CollectiveMainloopFwdSm90ILi2EN4cute5tupleIJNS5_1CILi1EEES8_S8_EEENS6_IJNS7_ILi128EEENS7_ILi64EEENS7_ILi256EEEEEELi256ENS_6half_tEfNS_4arch4Sm90ELb0ELb1ELb1ELb0ELb0ELb0ELb0ELb1ELb1ELb1ELb0ELb0EEENS1_21CollectiveEpilogueFwdINS6_IJSA_SC_SB_EEES9_SE_SG_Li256ELb0ELb1ELb0ELb0EEENS1_30DynamicPersistentTileSchedulerILi256ELi128ELb0ELb1ELb1EEEEEEEEEvNT_6ParamsE,(.L_x_15297 - _ZN7cutlass13device_kernelIN5flash11enable_sm90INS1_16FlashAttnFwdSm90INS1_25CollectiveMainloopFwdSm90ILi2EN4cute5tupleIJNS5_1CILi1EEES8_S8_EEENS6_IJNS7_ILi128EEENS7_ILi64EEENS7_ILi256EEEEEELi256ENS_6half_tEfNS_4arch4Sm90ELb0ELb1ELb1ELb0ELb0ELb0ELb0ELb1ELb1ELb1ELb0ELb0EEENS1_21CollectiveEpilogueFwdINS6_IJSA_SC_SB_EEES9_SE_SG_Li256ELb0ELb1ELb0ELb0EEENS1_30DynamicPersistentTileSchedulerILi256ELi128ELb0ELb1ELb1EEEEEEEEEvNT_6ParamsE)
        .other          _ZN7cutlass13device_kernelIN5flash11enable_sm90INS1_16FlashAttnFwdSm90INS1_25CollectiveMainloopFwdSm90ILi2EN4cute5tupleIJNS5_1CILi1EEES8_S8_EEENS6_IJNS7_ILi128EEENS7_ILi64EEENS7_ILi256EEEEEELi256ENS_6half_tEfNS_4arch4Sm90ELb0ELb1ELb1ELb0ELb0ELb0ELb0ELb1ELb1ELb1ELb0ELb0EEENS1_21CollectiveEpilogueFwdINS6_IJSA_SC_SB_EEES9_SE_SG_Li256ELb0ELb1ELb0ELb0EEENS1_30DynamicPersistentTileSchedulerILi256ELi128ELb0ELb1ELb1EEEEEEEEEvNT_6ParamsE,@"STO_CUDA_ENTRY STV_DEFAULT"
_ZN7cutlass13device_kernelIN5flash11enable_sm90INS1_16FlashAttnFwdSm90INS1_25CollectiveMainloopFwdSm90ILi2EN4cute5tupleIJNS5_1CILi1EEES8_S8_EEENS6_IJNS7_ILi128EEENS7_ILi64EEENS7_ILi256EEEEEELi256ENS_6half_tEfNS_4arch4Sm90ELb0ELb1ELb1ELb0ELb0ELb0ELb0ELb1ELb1ELb1ELb0ELb0EEENS1_21CollectiveEpilogueFwdINS6_IJSA_SC_SB_EEES9_SE_SG_Li256ELb0ELb1ELb0ELb0EEENS1_30DynamicPersistentTileSchedulerILi256ELi128ELb0ELb1ELb1EEEEEEEEEvNT_6ParamsE:
        /* <DEDUP_REMOVED lines=18> */
.L_x_1148:
[----:B------:R-:W-:Y:S05]  /*0120*/  BSYNC B0 ;  /* 0x0000000000007941 */ /* 0x000fea0003800000 */
.L_x_1147:
        /* <DEDUP_REMOVED lines=41> */
.L_x_1149:
        /* <DEDUP_REMOVED lines=22> */
.L_x_1150:
        /* <DEDUP_REMOVED lines=18> */
.L_x_1151:
        /* <DEDUP_REMOVED lines=22> */
.L_x_1152:
        /* <DEDUP_REMOVED lines=22> */
.L_x_1153:
        /* <DEDUP_REMOVED lines=8> */
.L_x_1155:
[----:B------:R-:W-:-:S08]  /*0980*/  NOP ;  /* 0x0000000000007918 */ /* 0x000fd00000000000 */
[----:B------:R-:W1:Y:S02]  /*0990*/  USETMAXREG.TRY_ALLOC.CTAPOOL UP0, 0xf0 ;  /* 0x000000f0000079c8 */ /* 0x000e640008000600 */
[----:B-1----:R-:W-:-:S13]  /*09a0*/  PLOP3.LUT P0, PT, PT, PT, UP0, 0x80, 0x0 ;  /* 0x000000000000781c */ /* 0x002fda0003f0f008 */
[----:B------:R-:W-:Y:S05]  /*09b0*/  @!P0 BRA `(.L_x_1155) ;  /* 0xfffffffc00f08947 */ /* 0x000fea000383ffff */
[----:B------:R-:W1:Y:S08]  /*09c0*/  S2UR UR4, SR_CTAID.X ;  /* 0x00000000000479c3 */ /* 0x000e700000002500 */
[----:B------:R-:W-:Y:S08]  /*09d0*/  BAR.ARV 0x4, 0x180 ;  /* 0x0106000000007b1d */ /* 0x000ff00000002000 */
[----:B------:R-:W1:Y:S08]  /*09e0*/  LDC R0, c[0x0][0xc38] ;  /* 0x00030e00ff007b82 */ /* 0x000e700000000800 */
[----:B------:R-:W-:Y:S06]  /*09f0*/  BAR.ARV 0x8, 0x180 ;  /* 0x0206000000007b1d */ /* 0x000fec0000002000 */
[----:B-1----:R-:W-:-:S13]  /*0a00*/  ISETP.LE.AND P0, PT, R0, UR4, PT ;  /* 0x0000000400007c0c */ /* 0x002fda000bf03270 */
[----:B------:R-:W-:Y:S05]  /*0a10*/  @P0 EXIT ;  /* 0x000000000000094d */ /* 0x000fea0003800000 */
[----:B------:R-:W2:Y:S01]  /*0a20*/  LDL R3, [R1+0x1c] ;  /* 0x00001c0001037983 */ /* 0x000ea20000100800 */
[----:B------:R-:W-:Y:S01]  /*0a30*/  UMOV UR36, URZ ;  /* 0x0000003f00247c82 */ /* 0x000fe20008000000 */
[----:B------:R-:W-:Y:S01]  /*0a40*/  UMOV UR37, URZ ;  /* 0x0000003f00257c82 */ /* 0x000fe20008000000 */
[----:B0-----:R-:W0:Y:S02]  /*0a50*/  S2R R2, SR_TID.X ;  /* 0x0000000000027919 */ /* 0x001e240000002100 */
[----:B0-----:R-:W-:Y:S01]  /*0a60*/  VIADD R218, R2, 0xffffff80 ;  /* 0xffffff8002da7836 */ /* 0x001fe20000000000 */
[----:B--2---:R-:W-:-:S04]  /*0a70*/  R2UR UR5, R3 ;  /* 0x00000000030572ca */ /* 0x004fc800000e0000 */
[----:B------:R-:W-:-:S04]  /*0a80*/  SHF.R.S32.HI R3, RZ, 0x1f, R218 ;  /* 0x0000001fff037819 */ /* 0x000fc800000114da */
[CC--:B------:R-:W-:Y:S02]  /*0a90*/  LEA.HI R5, R3.reuse, R218.reuse, RZ, 0x7 ;  /* 0x000000da03057211 */ /* 0x0c0fe400078f38ff */
[-C--:B------:R-:W-:Y:S02]  /*0aa0*/  LEA.HI R0, R3, R218.reuse, RZ, 0x4 ;  /* 0x000000da03007211 */ /* 0x080fe400078f20ff */
[----:B------:R-:W-:Y:S02]  /*0ab0*/  LOP3.LUT R209, R5, 0xffffff80, RZ, 0xc0, !PT ;  /* 0xffffff8005d17812 */ /* 0x000fe400078ec0ff */
[----:B------:R-:W-:Y:S01]  /*0ac0*/  SHF.R.S32.HI R9, RZ, 0x4, R0 ;  /* 0x00000004ff097819 */ /* 0x000fe20000011400 */
[----:B------:R-:W-:Y:S01]  /*0ad0*/  ULOP3.LUT UR6, UR5, 0x1, URZ, 0xfc, !UPT ;  /* 0x0000000105067892 */ /* 0x000fe2000f8efc3f */
[----:B------:R-:W-:Y:S01]  /*0ae0*/  LOP3.LUT R7, R0, 0x3fffff0, RZ, 0xc0, !PT ;  /* 0x03fffff000077812 */ /* 0x000fe200078ec0ff */
[----:B------:R-:W-:Y:S01]  /*0af0*/  IMAD.IADD R209, R218, 0x1, -R209 ;  /* 0x00000001dad17824 */ /* 0x000fe200078e0ad1 */
[----:B------:R-:W-:Y:S01]  /*0b00*/  LEA.HI R0, R0, R9, RZ, 0x1 ;  /* 0x0000000900007211 */ /* 0x000fe200078f08ff */
[----:B------:R-:W-:Y:S01]  /*0b10*/  UMOV UR5, URZ ;  /* 0x0000003f00057c82 */ /* 0x000fe20008000000 */
[CC--:B------:R-:W-:Y:S01]  /*0b20*/  LEA.HI R2, R3.reuse, R218.reuse, RZ, 0x5 ;  /* 0x000000da03027211 */ /* 0x0c0fe200078f28ff */
[----:B------:R-:W-:Y:S01]  /*0b30*/  IMAD.IADD R7, R218, 0x1, -R7 ;  /* 0x00000001da077824 */ /* 0x000fe200078e0a07 */
[----:B------:R-:W-:Y:S01]  /*0b40*/  SHF.R.S32.HI R4, RZ, 0x1f, R209 ;  /* 0x0000001fff047819 */ /* 0x000fe200000114d1 */
[----:B------:R-:W-:Y:S01]  /*0b50*/  IMAD.U32 R213, RZ, RZ, UR6 ;  /* 0x00000006ffd57e24 */ /* 0x000fe2000f8e00ff */
[----:B------:R-:W-:Y:S01]  /*0b60*/  LOP3.LUT R0, R0, 0x1ffffffe, RZ, 0xc0, !PT ;  /* 0x1ffffffe00007812 */ /* 0x000fe200078ec0ff */
[----:B------:R-:W-:Y:S01]  /*0b70*/  IMAD.SHL.U32 R2, R2, 0x20, RZ ;  /* 0x0000002002027824 */ /* 0x000fe200078e00ff */
[----:B------:R-:W-:Y:S01]  /*0b80*/  LEA.HI R6, R4, R209, RZ, 0x2 ;  /* 0x000000d104067211 */ /* 0x000fe200078f10ff */
[----:B------:R-:W-:Y:S01]  /*0b90*/  IMAD.U32 R208, RZ, RZ, UR5 ;  /* 0x00000005ffd07e24 */ /* 0x000fe2000f8e00ff */
[----:B------:R-:W-:Y:S01]  /*0ba0*/  LEA.HI R10, R3, R218, RZ, 0x2 ;  /* 0x000000da030a7211 */ /* 0x000fe200078f10ff */
[----:B------:R-:W-:Y:S01]  /*0bb0*/  IMAD.IADD R0, R9, 0x1, -R0 ;  /* 0x0000000109007824 */ /* 0x000fe200078e0a00 */
[----:B------:R-:W-:-:S02]  /*0bc0*/  SHF.R.S32.HI R8, RZ, 0x2, R6 ;  /* 0x00000002ff087819 */ /* 0x000fc40000011406 */
[----:B------:R-:W-:Y:S02]  /*0bd0*/  SHF.R.S32.HI R11, RZ, 0x1f, R6 ;  /* 0x0000001fff0b7819 */ /* 0x000fe40000011406 */
[----:B------:R-:W-:Y:S02]  /*0be0*/  LOP3.LUT R9, R10, 0xfffffffc, RZ, 0xc0, !PT ;  /* 0xfffffffc0a097812 */ /* 0x000fe400078ec0ff */
[----:B------:R-:W-:Y:S02]  /*0bf0*/  LEA.HI R3, R3, R218, RZ, 0x3 ;  /* 0x000000da03037211 */ /* 0x000fe400078f18ff */
[----:B------:R-:W-:Y:S01]  /*0c00*/  LEA.HI R11, R11, R8, RZ, 0x3 ;  /* 0x000000080b0b7211 */ /* 0x000fe200078f18ff */
[----:B------:R-:W-:Y:S01]  /*0c10*/  IMAD.IADD R9, R218, 0x1, -R9 ;  /* 0x00000001da097824 */ /* 0x000fe200078e0a09 */
[----:B------:R-:W-:Y:S02]  /*0c20*/  SHF.R.S32.HI R210, RZ, 0x7, R5 ;  /* 0x00000007ffd27819 */ /* 0x000fe40000011405 */
[----:B------:R-:W-:-:S02]  /*0c30*/  LOP3.LUT R2, R2, 0xfffffc00, RZ, 0xc0, !PT ;  /* 0xfffffc0002027812 */ /* 0x000fc400078ec0ff */
[----:B------:R-:W-:Y:S02]  /*0c40*/  LOP3.LUT R203, R3, 0xfffffff8, RZ, 0xc0, !PT ;  /* 0xfffffff803cb7812 */ /* 0x000fe400078ec0ff */
[----:B------:R-:W-:Y:S01]  /*0c50*/  LOP3.LUT R11, R11, 0xfffffff8, RZ, 0xc0, !PT ;  /* 0xfffffff80b0b7812 */ /* 0x000fe200078ec0ff */
[----:B------:R-:W-:Y:S01]  /*0c60*/  IMAD R7, R7, 0x40, R2 ;  /* 0x0000004007077824 */ /* 0x000fe200078e0202 */
[----:B------:R-:W-:Y:S01]  /*0c70*/  LEA.HI R4, R4, R209, RZ, 0x5 ;  /* 0x000000d104047211 */ /* 0x000fe200078f28ff */
[----:B------:R-:W-:Y:S01]  /*0c80*/  IMAD.IADD R203, R218, 0x1, -R203 ;  /* 0x00000001dacb7824 */ /* 0x000fe200078e0acb */
[----:B------:R-:W-:Y:S01]  /*0c90*/  LEA.HI R5, R5, R210, RZ, 0x1 ;  /* 0x000000d205057211 */ /* 0x000fe200078f08ff */
[----:B------:R-:W-:Y:S01]  /*0ca0*/  IMAD.IADD R11, R8, 0x1, -R11 ;  /* 0x00000001080b7824 */ /* 0x000fe200078e0a0b */
[----:B------:R-:W-:Y:S01]  /*0cb0*/  SHF.R.S32.HI R4, RZ, 0x5, R4 ;  /* 0x00000005ff047819 */ /* 0x000fe20000011404 */
[----:B------:R-:W-:Y:S01]  /*0cc0*/  IMAD.SHL.U32 R19, R203, 0x8, RZ ;  /* 0x00000008cb137824 */ /* 0x000fe200078e00ff */
[----:B------:R-:W-:Y:S01]  /*0cd0*/  LEA.HI R2, R9, R9, RZ, 0x1 ;  /* 0x0000000909027211 */ /* 0x000fe200078f08ff */
[----:B------:R-:W-:Y:S01]  /*0ce0*/  IMAD R212, R0, 0x8, R7 ;  /* 0x0000000800d47824 */ /* 0x000fe200078e0207 */
[----:B------:R-:W-:Y:S01]  /*0cf0*/  LOP3.LUT R5, R5, 0x3fffffe, RZ, 0xc0, !PT ;  /* 0x03fffffe05057812 */ /* 0x000fe200078ec0ff */
[----:B------:R-:W-:Y:S01]  /*0d00*/  IMAD R4, R4, 0x10, R11 ;  /* 0x0000001004047824 */ /* 0x000fe200078e020b */
[----:B------:R-:W-:Y:S01]  /*0d10*/  LOP3.LUT R2, R2, 0x1ffffffe, RZ, 0xc0, !PT ;  /* 0x1ffffffe02027812 */ /* 0x000fe200078ec0ff */
[C---:B------:R-:W-:Y:S01]  /*0d20*/  VIADD R201, R19.reuse, 0x40 ;  /* 0x0000004013c97836 */ /* 0x040fe20000000000 */
[----:B------:R-:W-:Y:S01]  /*0d30*/  LOP3.LUT R6, R6, 0x7ffffffc, RZ, 0xc0, !PT ;  /* 0x7ffffffc06067812 */ /* 0x000fe200078ec0ff */
[----:B------:R-:W-:Y:S01]  /*0d40*/  IMAD.IADD R5, R210, 0x1, -R5 ;  /* 0x00000001d2057824 */ /* 0x000fe200078e0a05 */
[----:B------:R-:W-:Y:S01]  /*0d50*/  SHF.R.S32.HI R206, RZ, 0x3, R3 ;  /* 0x00000003ffce7819 */ /* 0x000fe20000011403 */
[C---:B------:R-:W-:Y:S01]  /*0d60*/  VIADD R200, R19.reuse, 0x80 ;  /* 0x0000008013c87836 */ /* 0x040fe20000000000 */
[----:B------:R-:W-:Y:S01]  /*0d70*/  SHF.R.S32.HI R217, RZ, 0x1f, R19 ;  /* 0x0000001fffd97819 */ /* 0x000fe20000011413 */
[----:B------:R-:W-:Y:S01]  /*0d80*/  VIADD R202, R19, 0xc0 ;  /* 0x000000c013ca7836 */ /* 0x000fe20000000000 */
[----:B------:R-:W-:Y:S01]  /*0d90*/  SHF.R.S32.HI R216, RZ, 0x1f, R201 ;  /* 0x0000001fffd87819 */ /* 0x000fe200000114c9 */
[----:B------:R-:W-:Y:S01]  /*0da0*/  IMAD.IADD R2, R9, 0x1, -R2 ;  /* 0x0000000109027824 */ /* 0x000fe200078e0a02 */
[----:B------:R-:W-:Y:S01]  /*0db0*/  SHF.R.S32.HI R215, RZ, 0x1f, R200 ;  /* 0x0000001fffd77819 */ /* 0x000fe200000114c8 */
[----:B------:R-:W-:Y:S01]  /*0dc0*/  IMAD R211, R5, 0x40, R4 ;  /* 0x0000004005d37824 */ /* 0x000fe200078e0204 */
[----:B------:R-:W-:Y:S01]  /*0dd0*/  SHF.R.S32.HI R214, RZ, 0x1f, R202 ;  /* 0x0000001fffd67819 */ /* 0x000fe200000114ca */
[----:B------:R-:W-:-:S02]  /*0de0*/  IMAD.IADD R17, R209, 0x1, -R6 ;  /* 0x00000001d1117824 */ /* 0x000fc400078e0a06 */
[----:B------:R-:W-:-:S07]  /*0df0*/  IMAD R22, R2, 0x8, R211 ;  /* 0x0000000802167824 */ /* 0x000fce00078e02d3 */
.L_x_1252:
[----:B------:R-:W-:Y:S01]  /*0e00*/  ULDC UR5, c[0x0][0xc60] ;  /* 0x0003180000057ab9 */ /* 0x000fe20000000800 */
[----:B------:R-:W-:Y:S01]  /*0e10*/  UMOV UR8, UR4 ;  /* 0x0000000400087c82 */ /* 0x000fe20008000000 */
[----:B------:R-:W-:-:S11]  /*0e20*/  UISETP.NE.AND UP0, UPT, UR5, 0x1, UPT ;  /* 0x000000010500788c */ /* 0x000fd6000bf05270 */
[----:B------:R-:W-:Y:S01]  /*0e30*/  @UP0 ULDC UR6, c[0x0][0xc64] ;  /* 0x0003190000060ab9 */ /* 0x000fe20000000800 */
[----:B------:R-:W-:Y:S01]  /*0e40*/  @UP0 ULDC UR9, c[0x0][0xc68] ;  /* 0x00031a0000090ab9 */ /* 0x000fe20000000800 */
[----:B------:R-:W-:-:S04]  /*0e50*/  UIMAD.WIDE.U32 UR6, UR4, UR6, URZ ;  /* 0x00000006040672a5 */ /* 0x000fc8000f8e003f */
[----:B------:R-:W-:-:S03]  /*0e60*/  @UP0 USHF.R.U32.HI UR8, URZ, UR9, UR7 ;  /* 0x000000093f080299 */ /* 0x000fc60008011607 */
[----:B------:R-:W-:Y:S02]  /*0e70*/  ULDC UR6, c[0x0][0xc78] ;  /* 0x00031e0000067ab9 */ /* 0x000fe40000000800 */
[----:B------:R-:W-:Y:S02]  /*0e80*/  UISETP.GE.AND UP0, UPT, UR8, UR6, UPT ;  /* 0x000000060800728c */ /* 0x000fe4000bf06270 */
[----:B------:R-:W-:-:S04]  /*0e90*/  UIADD3 UR6, -UR8, URZ, URZ ;  /* 0x0000003f08067290 */ /* 0x000fc8000fffe13f */
[----:B------:R-:W-:Y:S01]  /*0ea0*/  PLOP3.LUT P0, PT, PT, PT, UP0, 0x80, 0x0 ;  /* 0x000000000000781c */ /* 0x000fe20003f0f008 */
[----:B------:R-:W-:-:S12]  /*0eb0*/  UIMAD UR9, UR5, UR6, UR4 ;  /* 0x00000006050972a4 */ /* 0x000fd8000f8e0204 */
[----:B012345:R-:W-:Y:S05]  /*0ec0*/  @!P0 BRA `(.L_x_1156) ;  /* 0x0000000000208947 */ /* 0x03ffea0003800000 */
[----:B------:R-:W-:Y:S01]  /*0ed0*/  ULDC UR7, c[0x0][0xc6c] ;  /* 0x00031b0000077ab9 */ /* 0x000fe20000000800 */
[----:B------:R-:W-:Y:S01]  /*0ee0*/  UMOV UR6, UR9 ;  /* 0x0000000900067c82 */ /* 0x000fe20008000000 */
[----:B------:R-:W-:-:S11]  /*0ef0*/  UISETP.NE.AND UP0, UPT, UR7, 0x1, UPT ;  /* 0x000000010700788c */ /* 0x000fd6000bf05270 */
[----:B------:R-:W-:Y:S02]  /*0f00*/  @UP0 ULDC.64 UR10, c[0x0][0xc70] ;  /* 0x00031c00000a0ab9 */ /* 0x000fe40000000a00 */
[----:B------:R-:W-:-:S04]  /*0f10*/  UIMAD.WIDE.U32 UR4, UR9, UR10, URZ ;  /* 0x0000000a090472a5 */ /* 0x000fc8000f8e003f */
[----:B------:R-:W-:-:S04]  /*0f20*/  @UP0 USHF.R.U32.HI UR6, URZ, UR11, UR5 ;  /* 0x0000000b3f060299 */ /* 0x000fc80008011605 */
[----:B------:R-:W-:Y:S01]  /*0f30*/  UIMAD UR4, UR6, UR7, URZ ;  /* 0x00000007060472a4 */ /* 0x000fe2000f8e023f */
[----:B------:R-:W-:Y:S11]  /*0f40*/  BRA `(.L_x_1157) ;  /* 0x00000000001c7947 */ /* 0x000ff60003800000 */
.L_x_1156:
[----:B------:R-:W-:Y:S01]  /*0f50*/  ULDC UR7, c[0x0][0xc54] ;  /* 0x0003150000077ab9 */ /* 0x000fe20000000800 */
[----:B------:R-:W-:Y:S01]  /*0f60*/  UMOV UR6, UR9 ;  /* 0x0000000900067c82 */ /* 0x000fe20008000000 */
[----:B------:R-:W-:-:S11]  /*0f70*/  UISETP.NE.AND UP0, UPT, UR7, 0x1, UPT ;  /* 0x000000010700788c */ /* 0x000fd6000bf05270 */
[----:B------:R-:W-:Y:S02]  /*0f80*/  @UP0 ULDC.64 UR10, c[0x0][0xc58] ;  /* 0x00031600000a0ab9 */ /* 0x000fe40000000a00 */
[----:B------:R-:W-:-:S04]  /*0f90*/  UIMAD.WIDE.U32 UR4, UR9, UR10, URZ ;  /* 0x0000000a090472a5 */ /* 0x000fc8000f8e003f */
[----:B------:R-:W-:-:S04]  /*0fa0*/  @UP0 USHF.R.U32.HI UR6, URZ, UR11, UR5 ;  /* 0x0000000b3f060299 */ /* 0x000fc80008011605 */
[----:B------:R-:W-:-:S12]  /*0fb0*/  UIMAD UR4, UR6, UR7, URZ ;  /* 0x00000007060472a4 */ /* 0x000fd8000f8e023f */
.L_x_1157:
[----:B------:R-:W-:Y:S01]  /*0fc0*/  ULOP3.LUT UR6, URZ, UR6, URZ, 0x33, !UPT ;  /* 0x000000063f067292 */ /* 0x000fe2000f8e333f */
[----:B------:R-:W-:Y:S01]  /*0fd0*/  ULDC UR12, c[0x0][0xc48] ;  /* 0x00031200000c7ab9 */ /* 0x000fe20000000800 */
[----:B------:R-:W-:Y:S01]  /*0fe0*/  ULDC UR7, c[0x0][0x448] ;  /* 0x0001120000077ab9 */ /* 0x000fe20000000800 */
[----:B------:R-:W-:Y:S01]  /*0ff0*/  ULDC UR5, c[0x0][0xc3c] ;  /* 0x00030f0000057ab9 */ /* 0x000fe20000000800 */
[----:B------:R-:W-:Y:S02]  /*1000*/  UISETP.NE.AND UP2, UPT, UR12, 0x1, UPT ;  /* 0x000000010c00788c */ /* 0x000fe4000bf45270 */
[----:B------:R-:W-:Y:S02]  /*1010*/  UISETP.NE.AND UP1, UPT, UR7, 0x1, UPT ;  /* 0x000000010700788c */ /* 0x000fe4000bf25270 */
[----:B------:R-:W-:Y:S01]  /*1020*/  UIADD3 UR6, UR6, UR5, URZ ;  /* 0x0000000506067290 */ /* 0x000fe2000fffe03f */
[----:B------:R-:W-:Y:S01]  /*1030*/  ULDC.64 UR10, c[0x0][0x418] ;  /* 0x00010600000a7ab9 */ /* 0x000fe20000000a00 */
[----:B------:R-:W-:-:S02]  /*1040*/  UIADD3 UR4, UR9, -UR4, URZ ;  /* 0x8000000409047290 */ /* 0x000fc4000fffe03f */
[----:B------:R-:W-:Y:S02]  /*1050*/  UISETP.NE.U32.AND UP0, UPT, UR10, URZ, UPT ;  /* 0x0000003f0a00728c */ /* 0x000fe4000bf05070 */
[----:B------:R-:W-:Y:S01]  /*1060*/  USHF.L.U32 UR61, UR6, 0x7, URZ ;  /* 0x00000007063d7899 */ /* 0x000fe2000800063f */
[----:B------:R-:W-:Y:S01]  /*1070*/  ULDC UR14, c[0x0][0xc54] ;  /* 0x00031500000e7ab9 */ /* 0x000fe20000000800 */
[----:B------:R-:W-:Y:S02]  /*1080*/  UISETP.NE.AND.EX UP0, UPT, UR11, URZ, UPT, UP0 ;  /* 0x0000003f0b00728c */ /* 0x000fe4000bf05300 */
[----:B------:R-:W-:Y:S02]  /*1090*/  UIMAD UR14, UR8, UR14, UR4 ;  /* 0x0000000e080e72a4 */ /* 0x000fe4000f8e0204 */
[----:B------:R-:W-:Y:S01]  /*10a0*/  UIADD3 UR10, UR61, 0x7f, URZ ;  /* 0x0000007f3d0a7890 */ /* 0x000fe2000fffe03f */
[----:B------:R-:W-:Y:S01]  /*10b0*/  ULDC UR60, c[0x0][0x424] ;  /* 0x00010900003c7ab9 */ /* 0x000fe20000000800 */
[----:B------:R-:W-:Y:S01]  /*10c0*/  ULDC UR39, c[0x0][0x288] ;  /* 0x0000a20000277ab9 */ /* 0x000fe20000000800 */
[----:B------:R-:W-:Y:S01]  /*10d0*/  ULDC.64 UR4, c[0x0][0x9e0] ;  /* 0x0002780000047ab9 */ /* 0x000fe20000000a00 */
[----:B------:R-:W-:Y:S01]  /*10e0*/  @UP2 ULDC UR6, c[0x0][0xc4c] ;  /* 0x0003130000062ab9 */ /* 0x000fe20000000800 */
[----:B------:R-:W-:Y:S01]  /*10f0*/  @UP1 ULDC UR8, c[0x0][0x44c] ;  /* 0x0001130000081ab9 */ /* 0x000fe20000000800 */
[----:B------:R-:W-:-:S02]  /*1100*/  UIADD3 UR11, -UR39, 0x1, URZ ;  /* 0x00000001270b7890 */ /* 0x000fc4000fffe13f */
[----:B------:R-:W-:Y:S02]  /*1110*/  UISETP.GE.AND UP3, UPT, UR5, 0x1, UPT ;  /* 0x000000010500788c */ /* 0x000fe4000bf66270 */
[----:B------:R-:W-:Y:S02]  /*1120*/  USEL UR60, UR60, 0x1, UP0 ;  /* 0x000000013c3c7887 */ /* 0x000fe40008000000 */
[----:B------:R-:W-:Y:S02]  /*1130*/  UIMAD.WIDE.U32 UR8, UR10, UR8, URZ ;  /* 0x000000080a0872a5 */ /* 0x000fe4000f8e003f */
[----:B------:R-:W-:Y:S01]  /*1140*/  UIMAD.WIDE.U32 UR6, UR14, UR6, URZ ;  /* 0x000000060e0672a5 */ /* 0x000fe2000f8e003f */
[----:B------:R-:W-:Y:S01]  /*1150*/  PLOP3.LUT P1, PT, PT, PT, UP3, 0x80, 0x0 ;  /* 0x000000000000781c */ /* 0x000fe20003f2f038 */
[----:B------:R-:W-:Y:S01]  /*1160*/  ULDC UR13, c[0x0][0x2f0] ;  /* 0x0000bc00000d7ab9 */ /* 0x000fe20000000800 */
[----:B------:R-:W-:Y:S01]  /*1170*/  @UP2 ULDC UR15, c[0x0][0xc50] ;  /* 0x00031400000f2ab9 */ /* 0x000fe20000000800 */
[----:B------:R-:W-:Y:S01]  /*1180*/  @UP1 ULDC UR16, c[0x0][0x450] ;  /* 0x0001140000101ab9 */ /* 0x000fe20000000800 */
[----:B------:R-:W-:Y:S01]  /*1190*/  UMOV UR17, UR14 ;  /* 0x0000000e00117c82 */ /* 0x000fe20008000000 */
[----:B------:R-:W-:-:S02]  /*11a0*/  UIMAD UR11, UR60, UR13, UR11 ;  /* 0x0000000d3c0b72a4 */ /* 0x000fc4000f8e020b */
[----:B------:R-:W-:Y:S02]  /*11b0*/  @UP1 USHF.R.U32.HI UR10, URZ, UR16, UR9 ;  /* 0x000000103f0a1299 */ /* 0x000fe40008011609 */
[----:B------:R-:W-:Y:S02]  /*11c0*/  @UP2 USHF.R.U32.HI UR17, URZ, UR15, UR7 ;  /* 0x0000000f3f112299 */ /* 0x000fe40008011607 */
[----:B------:R-:W-:Y:S02]  /*11d0*/  UIADD3 UR10, UR11, UR10, URZ ;  /* 0x0000000a0b0a7290 */ /* 0x000fe4000fffe03f */
[----:B------:R-:W-:Y:S02]  /*11e0*/  UIADD3 UR6, -UR17, URZ, URZ ;  /* 0x0000003f11067290 */ /* 0x000fe4000fffe13f */
[----:B------:R-:W-:Y:S01]  /*11f0*/  UIADD3 UR4, UR10, UR4, URZ ;  /* 0x000000040a047290 */ /* 0x000fe2000fffe03f */
[----:B------:R-:W-:Y:S01]  /*1200*/  IMAD.U32 R205, RZ, RZ, UR17 ;  /* 0x00000011ffcd7e24 */ /* 0x000fe2000f8e00ff */
[----:B------:R-:W-:-:S04]  /*1210*/  UIMAD UR6, UR12, UR6, UR14 ;  /* 0x000000060c0672a4 */ /* 0x000fc8000f8e020e */
[----:B------:R-:W-:Y:S02]  /*1220*/  IMAD.U32 R0, RZ, RZ, UR4 ;  /* 0x00000004ff007e24 */ /* 0x000fe4000f8e00ff */
[----:B------:R-:W-:Y:S01]  /*1230*/  IMAD.U32 R204, RZ, RZ, UR6 ;  /* 0x00000006ffcc7e24 */ /* 0x000fe2000f8e00ff */
[----:B------:R-:W-:Y:S06]  /*1240*/  @!P1 BRA `(.L_x_1158) ;  /* 0x0000000000409947 */ /* 0x000fec0003800000 */
[----:B------:R-:W-:Y:S01]  /*1250*/  ISETP.LT.AND P0, PT, RZ, UR10, PT ;  /* 0x0000000aff007c0c */ /* 0x000fe2000bf01270 */
[----:B------:R-:W-:-:S12]  /*1260*/  UIADD3 UR4, UR10, -0x1, URZ ;  /* 0xffffffff0a047890 */ /* 0x000fd8000fffe03f */
[----:B------:R-:W-:Y:S05]  /*1270*/  @P0 BRA `(.L_x_1159) ;  /* 0x00000000001c0947 */ /* 0x000fea0003800000 */
[----:B------:R-:W-:Y:S02]  /*1280*/  UISETP.NE.AND UP0, UPT, UR5, 0x1, UPT ;  /* 0x000000010500788c */ /* 0x000fe4000bf05270 */
[----:B------:R-:W-:-:S09]  /*1290*/  UIADD3 UR4, -UR10, URZ, URZ ;  /* 0x0000003f0a047290 */ /* 0x000fd2000fffe13f */
[----:B------:R-:W-:Y:S02]  /*12a0*/  @UP0 ULDC.64 UR8, c[0x0][0x9e8] ;  /* 0x00027a0000080ab9 */ /* 0x000fe40000000a00 */
[----:B------:R-:W-:-:S04]  /*12b0*/  UIMAD.WIDE.U32 UR6, UR4, UR8, URZ ;  /* 0x00000008040672a5 */ /* 0x000fc8000f8e003f */
[----:B------:R-:W-:-:S04]  /*12c0*/  @UP0 USHF.R.U32.HI UR4, URZ, UR9, UR7 ;  /* 0x000000093f040299 */ /* 0x000fc80008011607 */
[----:B------:R-:W-:Y:S01]  /*12d0*/  ULOP3.LUT UR4, URZ, UR4, URZ, 0x33, !UPT ;  /* 0x000000043f047292 */ /* 0x000fe2000f8e333f */
[----:B------:R-:W-:Y:S11]  /*12e0*/  BRA `(.L_x_1160) ;  /* 0x0000000000107947 */ /* 0x000ff60003800000 */
.L_x_1159:
[----:B------:R-:W-:-:S11]  /*12f0*/  UISETP.NE.AND UP0, UPT, UR5, 0x1, UPT ;  /* 0x000000010500788c */ /* 0x000fd6000bf05270 */
[----:B------:R-:W-:Y:S02]  /*1300*/  @UP0 ULDC.64 UR8, c[0x0][0x9e8] ;  /* 0x00027a0000080ab9 */ /* 0x000fe40000000a00 */
[----:B------:R-:W-:-:S04]  /*1310*/  UIMAD.WIDE.U32 UR6, UR4, UR8, URZ ;  /* 0x00000008040672a5 */ /* 0x000fc8000f8e003f */
[----:B------:R-:W-:-:S12]  /*1320*/  @UP0 USHF.R.U32.HI UR4, URZ, UR9, UR7 ;  /* 0x000000093f040299 */ /* 0x000fd80008011607 */
.L_x_1160:
[----:B------:R-:W-:-:S06]  /*1330*/  UIMAD UR4, UR4, UR5, UR5 ;  /* 0x00000005040472a4 */ /* 0x000fcc000f8e0205 */
[----:B------:R-:W-:-:S07]  /*1340*/  VIMNMX R0, R0, UR4, PT ;  /* 0x0000000400007c48 */ /* 0x000fce000bfe0100 */
.L_x_1158:
[----:B------:R-:W-:Y:S01]  /*1350*/  UIMAD UR4, UR60, UR13, 0x3f ;  /* 0x0000003f3c0474a4 */ /* 0x000fe2000f8e020d */
[----:B------:R-:W-:Y:S01]  /*1360*/  VIADD R0, R0, 0x3f ;  /* 0x0000003f00007836 */ /* 0x000fe20000000000 */
[----:B------:R-:W-:Y:S01]  /*1370*/  @UP1 ULDC UR6, c[0x0][0x44c] ;  /* 0x0001130000061ab9 */ /* 0x000fe20000000800 */
[----:B------:R-:W-:Y:S01]  /*1380*/  @UP1 ULDC UR10, c[0x0][0x450] ;  /* 0x00011400000a1ab9 */ /* 0x000fe20000000800 */
[----:B------:R-:W-:Y:S02]  /*1390*/  USHF.R.S32.HI UR8, URZ, 0x1f, UR4 ;  /* 0x0000001f3f087899 */ /* 0x000fe40008011404 */
[----:B------:R-:W-:Y:S01]  /*13a0*/  UIMAD.WIDE.U32 UR6, UR61, UR6, URZ ;  /* 0x000000063d0672a5 */ /* 0x000fe2000f8e003f */
[----:B------:R-:W-:Y:S01]  /*13b0*/  SHF.R.S32.HI R3, RZ, 0x1f, R0 ;  /* 0x0000001fff037819 */ /* 0x000fe20000011400 */
[----:B------:R-:W-:Y:S01]  /*13c0*/  UMOV UR9, UR61 ;  /* 0x0000003d00097c82 */ /* 0x000fe20008000000 */
[----:B------:R-:W-:Y:S02]  /*13d0*/  ULEA.HI UR8, UR8, UR4, URZ, 0x6 ;  /* 0x0000000408087291 */ /* 0x000fe4000f8f303f */
[----:B------:R-:W-:Y:S01]  /*13e0*/  @UP1 USHF.R.U32.HI UR9, URZ, UR10, UR7 ;  /* 0x0000000a3f091299 */ /* 0x000fe20008011607 */
[----:B------:R-:W-:Y:S01]  /*13f0*/  LEA.HI R3, R3, R0, RZ, 0x6 ;  /* 0x0000000003037211 */ /* 0x000fe200078f30ff */
[----:B------:R-:W-:-:S02]  /*1400*/  UIMAD UR39, UR60, UR13, -UR39 ;  /* 0x0000000d3c2772a4 */ /* 0x000fc4000f8e0a27 */
[----:B------:R-:W-:Y:S01]  /*1410*/  USHF.R.S32.HI UR8, URZ, 0x6, UR8 ;  /* 0x000000063f087899 */ /* 0x000fe20008011408 */
[----:B------:R-:W-:Y:S01]  /*1420*/  SHF.R.S32.HI R3, RZ, 0x6, R3 ;  /* 0x00000006ff037819 */ /* 0x000fe20000011403 */
[----:B------:R-:W-:-:S03]  /*1430*/  UIADD3 UR4, UR39, UR9, URZ ;  /* 0x0000000927047290 */ /* 0x000fc6000fffe03f */
[----:B------:R-:W-:Y:S01]  /*1440*/  ULDC UR9, c[0x0][0x9dc] ;  /* 0x0002770000097ab9 */ /* 0x000fe20000000800 */
[----:B------:R-:W-:Y:S01]  /*1450*/  VIMNMX R98, R3, UR8, PT ;  /* 0x0000000803627c48 */ /* 0x000fe2000bfe0100 */
[----:B------:R-:W-:Y:S01]  /*1460*/  UIADD3 UR9, UR4, -UR9, URZ ;  /* 0x8000000904097290 */ /* 0x000fe2000fffe03f */
[----:B------:R-:W-:Y:S11]  /*1470*/  @!P1 BRA `(.L_x_1161) ;  /* 0x0000000000449947 */ /* 0x000ff60003800000 */
[----:B------:R-:W-:-:S06]  /*1480*/  UISETP.GT.AND UP0, UPT, UR4, -0x1, UPT ;  /* 0xffffffff0400788c */ /* 0x000fcc000bf04270 */
[----:B------:R-:W-:-:S13]  /*1490*/  PLOP3.LUT P0, PT, PT, PT, UP0, 0x80, 0x0 ;  /* 0x000000000000781c */ /* 0x000fda0003f0f008 */
[----:B------:R-:W-:Y:S05]  /*14a0*/  @P0 BRA `(.L_x_1162) ;  /* 0x00000000001c0947 */ /* 0x000fea0003800000 */
[----:B------:R-:W-:Y:S02]  /*14b0*/  UISETP.NE.AND UP0, UPT, UR5, 0x1, UPT ;  /* 0x000000010500788c */ /* 0x000fe4000bf05270 */
[----:B------:R-:W-:-:S09]  /*14c0*/  ULOP3.LUT UR4, URZ, UR4, URZ, 0x33, !UPT ;  /* 0x000000043f047292 */ /* 0x000fd2000f8e333f */
[----:B------:R-:W-:Y:S02]  /*14d0*/  @UP0 ULDC.64 UR10, c[0x0][0x9e8] ;  /* 0x00027a00000a0ab9 */ /* 0x000fe40000000a00 */
[----:B------:R-:W-:-:S04]  /*14e0*/  UIMAD.WIDE.U32 UR6, UR4, UR10, URZ ;  /* 0x0000000a040672a5 */ /* 0x000fc8000f8e003f */
[----:B------:R-:W-:-:S04]  /*14f0*/  @UP0 USHF.R.U32.HI UR4, URZ, UR11, UR7 ;  /* 0x0000000b3f040299 */ /* 0x000fc80008011607 */
[----:B------:R-:W-:Y:S01]  /*1500*/  ULOP3.LUT UR4, URZ, UR4, URZ, 0x33, !UPT ;  /* 0x000000043f047292 */ /* 0x000fe2000f8e333f */
[----:B------:R-:W-:Y:S11]  /*1510*/  BRA `(.L_x_1163) ;  /* 0x0000000000107947 */ /* 0x000ff60003800000 */
.L_x_1162:
[----:B------:R-:W-:-:S11]  /*1520*/  UISETP.NE.AND UP0, UPT, UR5, 0x1, UPT ;  /* 0x000000010500788c */ /* 0x000fd6000bf05270 */
[----:B------:R-:W-:Y:S02]  /*1530*/  @UP0 ULDC.64 UR10, c[0x0][0x9e8] ;  /* 0x00027a00000a0ab9 */ /* 0x000fe40000000a00 */
[----:B------:R-:W-:-:S04]  /*1540*/  UIMAD.WIDE.U32 UR6, UR4, UR10, URZ ;  /* 0x0000000a040672a5 */ /* 0x000fc8000f8e003f */
[----:B------:R-:W-:-:S12]  /*1550*/  @UP0 USHF.R.U32.HI UR4, URZ, UR11, UR7 ;  /* 0x0000000b3f040299 */ /* 0x000fd80008011607 */
.L_x_1163:
[----:B------:R-:W-:-:S04]  /*1560*/  UIMAD UR4, UR4, UR5, URZ ;  /* 0x00000005040472a4 */ /* 0x000fc8000f8e023f */
[----:B------:R-:W-:-:S04]  /*1570*/  UISETP.LT.AND UP0, UPT, UR9, UR4, UPT ;  /* 0x000000040900728c */ /* 0x000fc8000bf01270 */
[----:B------:R-:W-:-:S12]  /*1580*/  USEL UR9, UR9, UR4, !UP0 ;  /* 0x0000000409097287 */ /* 0x000fd8000c000000 */
.L_x_1161:
[----:B------:R-:W-:Y:S01]  /*1590*/  USHF.R.S32.HI UR4, URZ, 0x1f, UR9 ;  /* 0x0000001f3f047899 */ /* 0x000fe20008011409 */
[----:B------:R-:W-:Y:S02]  /*15a0*/  PLOP3.LUT P0, PT, PT, PT, PT, 0x80, 0x0 ;  /* 0x000000000000781c */ /* 0x000fe40003f0f070 */
[----:B------:R-:W-:Y:S01]  /*15b0*/  CS2R R2, SRZ ;  /* 0x0000000000027805 */ /* 0x000fe2000001ff00 */
[----:B------:R-:W-:Y:S01]  /*15c0*/  IMAD.MOV.U32 R0, RZ, RZ, RZ ;  /* 0x000000ffff007224 */ /* 0x000fe200078e00ff */
[----:B------:R-:W-:Y:S01]  /*15d0*/  ULEA.HI UR4, UR4, UR9, URZ, 0x6 ;  /* 0x0000000904047291 */ /* 0x000fe2000f8f303f */
[----:B------:R-:W-:Y:S02]  /*15e0*/  CS2R R176, SRZ ;  /* 0x0000000000b07805 */ /* 0x000fe4000001ff00 */
[----:B------:R-:W-:Y:S02]  /*15f0*/  CS2R R174, SRZ ;  /* 0x0000000000ae7805 */ /* 0x000fe4000001ff00 */
[----:B------:R-:W-:Y:S01]  /*1600*/  CS2R R148, SRZ ;  /* 0x0000000000947805 */ /* 0x000fe2000001ff00 */
[----:B------:R-:W-:Y:S01]  /*1610*/  USHF.R.S32.HI UR4, URZ, 0x6, UR4 ;  /* 0x000000063f047899 */ /* 0x000fe20008011404 */
[----:B------:R-:W-:-:S02]  /*1620*/  CS2R R172, SRZ ;  /* 0x0000000000ac7805 */ /* 0x000fc4000001ff00 */
[----:B------:R-:W-:Y:S02]  /*1630*/  CS2R R144, SRZ ;  /* 0x0000000000907805 */ /* 0x000fe4000001ff00 */
[----:B------:R-:W-:Y:S01]  /*1640*/  CS2R R170, SRZ ;  /* 0x0000000000aa7805 */ /* 0x000fe2000001ff00 */
[----:B------:R-:W-:Y:S01]  /*1650*/  UISETP.LT.AND UP0, UPT, URZ, UR4, UPT ;  /* 0x000000043f00728c */ /* 0x000fe2000bf01270 */
[----:B------:R-:W-:Y:S02]  /*1660*/  CS2R R140, SRZ ;  /* 0x00000000008c7805 */ /* 0x000fe4000001ff00 */
[----:B------:R-:W-:Y:S02]  /*1670*/  CS2R R120, SRZ ;  /* 0x0000000000787805 */ /* 0x000fe4000001ff00 */
[----:B------:R-:W-:Y:S01]  /*1680*/  CS2R R136, SRZ ;  /* 0x0000000000887805 */ /* 0x000fe2000001ff00 */
[----:B------:R-:W-:Y:S01]  /*1690*/  USEL UR5, URZ, UR4, !UP0 ;  /* 0x000000043f057287 */ /* 0x000fe2000c000000 */
[----:B------:R-:W-:-:S02]  /*16a0*/  CS2R R116, SRZ ;  /* 0x0000000000747805 */ /* 0x000fc4000001ff00 */
[----:B------:R-:W-:Y:S02]  /*16b0*/  CS2R R112, SRZ ;  /* 0x0000000000707805 */ /* 0x000fe4000001ff00 */
[----:B------:R-:W-:Y:S02]  /*16c0*/  CS2R R132, SRZ ;  /* 0x0000000000847805 */ /* 0x000fe4000001ff00 */
[----:B------:R-:W-:Y:S02]  /*16d0*/  CS2R R108, SRZ ;  /* 0x00000000006c7805 */ /* 0x000fe4000001ff00 */
[----:B------:R-:W-:Y:S02]  /*16e0*/  CS2R R104, SRZ ;  /* 0x0000000000687805 */ /* 0x000fe4000001ff00 */
[----:B------:R-:W-:Y:S01]  /*16f0*/  ISETP.GT.AND P1, PT, R98, UR5, PT ;  /* 0x0000000562007c0c */ /* 0x000fe2000bf24270 */
[----:B------:R-:W-:Y:S01]  /*1700*/  IMAD.U32 R23, RZ, RZ, UR5 ;  /* 0x00000005ff177e24 */ /* 0x000fe2000f8e00ff */
[----:B------:R-:W-:-:S02]  /*1710*/  CS2R R128, SRZ ;  /* 0x0000000000807805 */ /* 0x000fc4000001ff00 */
[----:B------:R-:W-:Y:S02]  /*1720*/  CS2R R100, SRZ ;  /* 0x0000000000647805 */ /* 0x000fe4000001ff00 */
[----:B------:R-:W-:Y:S02]  /*1730*/  CS2R R96, SRZ ;  /* 0x0000000000607805 */ /* 0x000fe4000001ff00 */
[----:B------:R-:W-:Y:S02]  /*1740*/  CS2R R124, SRZ ;  /* 0x00000000007c7805 */ /* 0x000fe4000001ff00 */
        /* <DEDUP_REMOVED lines=41> */
[----:B------:R-:W-:Y:S01]  /*19e0*/  CS2R R32, SRZ ;  /* 0x0000000000207805 */ /* 0x000fe2000001ff00 */
[----:B------:R-:W-:Y:S01]  /*19f0*/  IMAD.MOV.U32 R16, RZ, RZ, RZ ;  /* 0x000000ffff107224 */ /* 0x000fe200078e00ff */
[----:B------:R-:W-:Y:S02]  /*1a00*/  CS2R R26, SRZ ;  /* 0x00000000001a7805 */ /* 0x000fe4000001ff00 */
[----:B------:R-:W-:Y:S01]  /*1a10*/  CS2R R28, SRZ ;  /* 0x00000000001c7805 */ /* 0x000fe2000001ff00 */
[----:B------:R-:W-:Y:S01]  /*1a20*/  IMAD.MOV.U32 R18, RZ, RZ, RZ ;  /* 0x000000ffff127224 */ /* 0x000fe200078e00ff */
[----:B------:R-:W-:Y:S01]  /*1a30*/  CS2R R24, SRZ ;  /* 0x0000000000187805 */ /* 0x000fe2000001ff00 */
[----:B------:R-:W-:Y:S06]  /*1a40*/  @!P1 BRA `(.L_x_1164) ;  /* 0x000000bc009c9947 */ /* 0x000fec0003800000 */
        /* <DEDUP_REMOVED lines=31> */
.L_x_1165:
[----:B------:R-:W-:Y:S02]  /*1c40*/  R2UR UR6, R208 ;  /* 0x00000000d00672ca */ /* 0x000fe400000e0000 */
[----:B------:R-:W-:-:S11]  /*1c50*/  R2UR UR5, R213 ;  /* 0x00000000d50572ca */ /* 0x000fd600000e0000 */
[----:B------:R-:W-:Y:S02]  /*1c60*/  ULEA.HI UR4, UR6, UR6, URZ, 0x1 ;  /* 0x0000000606047291 */ /* 0x000fe4000f8f083f */
[----:B------:R-:W-:Y:S02]  /*1c70*/  IMAD.U32 R2, RZ, RZ, UR5 ;  /* 0x00000005ff027e24 */ /* 0x000fe4000f8e00ff */
[----:B------:R-:W-:-:S03]  /*1c80*/  ULOP3.LUT UR4, UR4, 0xfffffffe, URZ, 0xc0, !UPT ;  /* 0xfffffffe04047892 */ /* 0x000fc6000f8ec03f */
[----:B------:R-:W-:Y:S01]  /*1c90*/  ISETP.NE.AND P0, PT, R2, 0x3, PT ;  /* 0x000000030200780c */ /* 0x000fe20003f05270 */
[----:B------:R-:W-:-:S06]  /*1ca0*/  UIADD3 UR4, UR6, -UR4, URZ ;  /* 0x8000000406047290 */ /* 0x000fcc000fffe03f */
[----:B------:R-:W-:-:S05]  /*1cb0*/  IMAD.U32 R0, RZ, RZ, UR4 ;  /* 0x00000004ff007e24 */ /* 0x000fca000f8e00ff */
[----:B------:R-:W-:-:S04]  /*1cc0*/  SHF.L.U32 R0, R0, 0x1f, RZ ;  /* 0x0000001f00007819 */ /* 0x000fc800000006ff */
[----:B------:R-:W0:Y:S02]  /*1cd0*/  SYNCS.PHASECHK.TRANS64.TRYWAIT P1, [UR38+0x30800], R0 ;  /* 0x03080000ff0075a7 */ /* 0x000e240008020166 */
[----:B0-----:R-:W-:Y:S05]  /*1ce0*/  @!P1 BRA `(.L_x_1166) ;  /* 0x0000014000489947 */ /* 0x001fea0003800000 */
.L_x_1373:
[----:B------:R-:W-:Y:S05]  /*1cf0*/  @!P0 BRA `(.L_x_1167) ;  /* 0x0000000000048947 */ /* 0x000fea0003800000 */
[----:B------:R-:W-:Y:S01]  /*1d00*/  BPT.TRAP 0x1 ;  /* 0x000000040000795c */ /* 0x000fe20000300000 */
.L_x_1167:
[----:B------:R-:W-:Y:S02]  /*1d10*/  IMAD.U32 R57, RZ, RZ, UR37 ;  /* 0x00000025ff397e24 */ /* 0x000fe4000f8e00ff */
[----:B0-----:R-:W-:-:S03]  /*1d20*/  IMAD.U32 R0, RZ, RZ, UR36 ;  /* 0x00000024ff007e24 */ /* 0x001fc6000f8e00ff */
[----:B------:R-:W-:Y:S02]  /*1d30*/  LEA R57, R57, UR38, 0x3 ;  /* 0x0000002639397c11 */ /* 0x000fe4000f8e18ff */
[----:B------:R-:W-:-:S04]  /*1d40*/  SHF.L.U32 R0, R0, 0x1f, RZ ;  /* 0x0000001f00007819 */ /* 0x000fc800000006ff */
[----:B------:R0:W1:Y:S01]  /*1d50*/  SYNCS.PHASECHK.TRANS64.TRYWAIT P2, [R57+URZ+0x30830], R0 ;  /* 0x03083000390075a7 */ /* 0x000062000804017f */
[----:B------:R-:W-:Y:S05]  /*1d60*/  @!P0 BRA `(.L_x_1168) ;  /* 0x0000000000048947 */ /* 0x000fea0003800000 */
[----:B------:R-:W-:Y:S01]  /*1d70*/  BPT.TRAP 0x1 ;  /* 0x000000040000795c */ /* 0x000fe20000300000 */
.L_x_1168:
[----:B------:R-:W2:Y:S02]  /*1d80*/  S2R R2, SR_TID.X ;  /* 0x0000000000027919 */ /* 0x000ea40000002100 */
[----:B--2---:R-:W-:Y:S01]  /*1d90*/  LOP3.LUT P1, RZ, R2, 0x7f, RZ, 0xc0, !PT ;  /* 0x0000007f02ff7812 */ /* 0x004fe2000782c0ff */
[----:B-1----:R-:W-:-:S12]  /*1da0*/  @P2 BRA `(.L_x_1169) ;  /* 0x0000000000082947 */ /* 0x002fd80003800000 */
[----:B------:R-:W1:Y:S02]  /*1db0*/  SYNCS.PHASECHK.TRANS64.TRYWAIT P2, [R57+URZ+0x30830], R0 ;  /* 0x03083000390075a7 */ /* 0x000e64000804017f */
[----:B-1----:R-:W-:Y:S05]  /*1dc0*/  @!P2 BRA `(.L_x_1170) ;  /* 0x000001400028a947 */ /* 0x002fea0003800000 */
.L_x_1169:
[----:B------:R-:W-:Y:S05]  /*1dd0*/  WARPSYNC.ALL ;  /* 0x0000000000007948 */ /* 0x000fea0003800000 */
[----:B------:R-:W-:Y:S01]  /*1de0*/  UIADD3 UR4, UR38, 0x20400, URZ ;  /* 0x0002040026047890 */ /* 0x000fe2000fffe03f */
[----:B------:R-:W-:Y:S01]  /*1df0*/  WARPGROUP.ARRIVE ;  /* 0x00000000000079c5 */ /* 0x000fe20000000000 */
[----:B------:R-:W-:Y:S01]  /*1e00*/  UMOV UR9, 0x40000040 ;  /* 0x4000004000097882 */ /* 0x000fe20000000000 */
[----:B------:R-:W-:Y:S01]  /*1e10*/  UMOV UR11, 0x40000040 ;  /* 0x40000040000b7882 */ /* 0x000fe20000000000 */
[----:B------:R-:W-:Y:S01]  /*1e20*/  USHF.R.U32.HI UR4, URZ, 0x4, UR4 ;  /* 0x000000043f047899 */ /* 0x000fe20008011604 */
[----:B------:R-:W-:Y:S01]  /*1e30*/  IMAD.U32 R15, RZ, RZ, UR9 ;  /* 0x00000009ff0f7e24 */ /* 0x000fe2000f8e00ff */
[----:B------:R-:W-:Y:S01]  /*1e40*/  UMOV UR57, 0x40000040 ;  /* 0x4000004000397882 */ /* 0x000fe20000000000 */
[----:B------:R-:W-:Y:S01]  /*1e50*/  UMOV UR59, 0x40000040 ;  /* 0x40000040003b7882 */ /* 0x000fe20000000000 */
[----:B------:R-:W-:Y:S01]  /*1e60*/  ULOP3.LUT UR4, UR4, 0x3fff, URZ, 0xc0, !UPT ;  /* 0x00003fff04047892 */ /* 0x000fe2000f8ec03f */
[----:B01----:R-:W-:Y:S01]  /*1e70*/  VIADD R0, R22, UR61 ;  /* 0x0000003d16007c36 */ /* 0x003fe20008000000 */
[----:B------:R-:W-:Y:S01]  /*1e80*/  UMOV UR53, 0x40000040 ;  /* 0x4000004000357882 */ /* 0x000fe20000000000 */
[----:B------:R-:W-:Y:S01]  /*1e90*/  UMOV UR55, 0x40000040 ;  /* 0x4000004000377882 */ /* 0x000fe20000000000 */
[----:B------:R-:W-:Y:S01]  /*1ea0*/  ULOP3.LUT UR5, UR4, 0x10000, URZ, 0xfc, !UPT ;  /* 0x0001000004057892 */ /* 0x000fe2000f8efc3f */
[----:B------:R-:W0:Y:S01]  /*1eb0*/  LDC R21, c[0x0][0x2f0] ;  /* 0x0000bc00ff157b82 */ /* 0x000e220000000800 */
[----:B------:R-:W-:Y:S01]  /*1ec0*/  ULOP3.LUT UR4, UR40, 0x10000, URZ, 0xfc, !UPT ;  /* 0x0001000028047892 */ /* 0x000fe2000f8efc3f */
[----:B------:R-:W-:Y:S01]  /*1ed0*/  IMAD.MOV.U32 R2, RZ, RZ, R0 ;  /* 0x000000ffff027224 */ /* 0x000fe200078e0000 */
[----:B------:R-:W-:Y:S01]  /*1ee0*/  UMOV UR13, 0x40000040 ;  /* 0x40000040000d7882 */ /* 0x000fe20000000000 */
[----:B------:R-:W-:Y:S01]  /*1ef0*/  UMOV UR15, 0x40000040 ;  /* 0x40000040000f7882 */ /* 0x000fe20000000000 */
[----:B------:R-:W-:Y:S01]  /*1f00*/  IMAD.U32 R18, RZ, RZ, UR5 ;  /* 0x00000005ff127e24 */ /* 0x000fe2000f8e00ff */
[----:B------:R-:W-:Y:S01]  /*1f10*/  ULEA UR5, UR37, UR5, 0xb ;  /* 0x0000000525057291 */ /* 0x000fe2000f8e583f */
[----:B------:R-:W-:Y:S01]  /*1f20*/  IMAD.MOV.U32 R5, RZ, RZ, -0x40 ;  /* 0xffffffc0ff057424 */ /* 0x000fe200078e00ff */
[----:B------:R-:W-:Y:S01]  /*1f30*/  UMOV UR8, UR4 ;  /* 0x0000000400087c82 */ /* 0x000fe20008000000 */
[----:B------:R-:W-:Y:S01]  /*1f40*/  UIADD3 UR6, UR4, 0x2, URZ ;  /* 0x0000000204067890 */ /* 0x000fe2000fffe03f */
[----:B------:R-:W-:Y:S01]  /*1f50*/  IMAD.U32 R14, RZ, RZ, UR8 ;  /* 0x00000008ff0e7e24 */ /* 0x000fe2000f8e00ff */
[----:B------:R-:W-:Y:S01]  /*1f60*/  UIADD3 UR7, UR5, 0x2, URZ ;  /* 0x0000000205077890 */ /* 0x000fe2000fffe03f */
[----:B------:R-:W1:Y:S01]  /*1f70*/  LDC R155, c[0x0][0x288] ;  /* 0x0000a200ff9b7b82 */ /* 0x000e620000000800 */
[----:B------:R-:W-:Y:S01]  /*1f80*/  UMOV UR10, UR5 ;  /* 0x00000005000a7c82 */ /* 0x000fe20008000000 */
[----:B------:R-:W-:Y:S01]  /*1f90*/  UIADD3 UR56, UR4, 0x402, URZ ;  /* 0x0000040204387890 */ /* 0x000fe2000fffe03f */
[----:B------:R-:W-:Y:S01]  /*1fa0*/  HGMMA.64x64x16.F32 R24, gdesc[UR8], RZ, !UPT, gsb0 ;  /* 0x00e00000081879f0 */ /* 0x000fe2000c0008ff */
[----:B------:R-:W-:Y:S01]  /*1fb0*/  UMOV UR8, UR6 ;  /* 0x0000000600087c82 */ /* 0x000fe20008000000 */
[----:B------:R-:W-:Y:S01]  /*1fc0*/  UMOV UR9, 0x40000040 ;  /* 0x4000004000097882 */ /* 0x000fe20000000000 */
[----:B------:R-:W-:Y:S01]  /*1fd0*/  UMOV UR10, UR7 ;  /* 0x00000007000a7c82 */ /* 0x000fe20008000000 */
[----:B------:R-:W-:Y:S01]  /*1fe0*/  UMOV UR11, 0x40000040 ;  /* 0x40000040000b7882 */ /* 0x000fe20000000000 */
[----:B------:R-:W-:Y:S01]  /*1ff0*/  UIADD3 UR6, UR4, 0x4, URZ ;  /* 0x0000000404067890 */ /* 0x000fe2000fffe03f */
[----:B------:R-:W-:Y:S01]  /*2000*/  IMAD.U32 R12, RZ, RZ, UR8 ;  /* 0x00000008ff0c7e24 */ /* 0x000fe2000f8e00ff */
[----:B------:R-:W-:Y:S01]  /*2010*/  UIADD3 UR7, UR5, 0x4, URZ ;  /* 0x0000000405077890 */ /* 0x000fe2000fffe03f */
[----:B------:R-:W-:Y:S01]  /*2020*/  IMAD.U32 R13, RZ, RZ, UR9 ;  /* 0x00000009ff0d7e24 */ /* 0x000fe2000f8e00ff */
[----:B------:R-:W-:-:S02]  /*2030*/  UIADD3 UR58, UR5, 0x202, URZ ;  /* 0x00000202053a7890 */ /* 0x000fc4000fffe03f */
[----:B------:R-:W-:Y:S02]  /*2040*/  UIADD3 UR52, UR4, 0x404, URZ ;  /* 0x0000040404347890 */ /* 0x000fe4000fffe03f */
[----:B------:R-:W-:Y:S02]  /*2050*/  UIADD3 UR54, UR5, 0x204, URZ ;  /* 0x0000020405367890 */ /* 0x000fe4000fffe03f */
[----:B------:R-:W-:Y:S02]  /*2060*/  UIADD3 UR12, UR4, 0x800, URZ ;  /* 0x00000800040c7890 */ /* 0x000fe4000fffe03f */
[----:B------:R-:W-:Y:S02]  /*2070*/  UIADD3 UR14, UR5, 0x400, URZ ;  /* 0x00000400050e7890 */ /* 0x000fe4000fffe03f */
[----:B------:R-:W-:Y:S02]  /*2080*/  UIADD3 UR16, UR4, 0x802, URZ ;  /* 0x0000080204107890 */ /* 0x000fe4000fffe03f */
[----:B------:R-:W-:Y:S01]  /*2090*/  UIADD3 UR18, UR5, 0x402, URZ ;  /* 0x0000040205127890 */ /* 0x000fe2000fffe03f */
[----:B------:R-:W-:Y:S01]  /*20a0*/  UMOV UR17, 0x40000040 ;  /* 0x4000004000117882 */ /* 0x000fe20000000000 */
[----:B------:R-:W-:Y:S01]  /*20b0*/  UMOV UR19, 0x40000040 ;  /* 0x4000004000137882 */ /* 0x000fe20000000000 */
[----:B------:R-:W-:-:S02]  /*20c0*/  UIADD3 UR20, UR4, 0x804, URZ ;  /* 0x0000080404147890 */ /* 0x000fc4000fffe03f */
[----:B------:R-:W-:Y:S01]  /*20d0*/  UIADD3 UR22, UR5, 0x404, URZ ;  /* 0x0000040405167890 */ /* 0x000fe2000fffe03f */
[----:B------:R-:W-:Y:S01]  /*20e0*/  UMOV UR21, 0x40000040 ;  /* 0x4000004000157882 */ /* 0x000fe20000000000 */
[----:B------:R-:W-:Y:S01]  /*20f0*/  UMOV UR23, 0x40000040 ;  /* 0x4000004000177882 */ /* 0x000fe20000000000 */
[----:B------:R-:W-:Y:S02]  /*2100*/  UIADD3 UR24, UR4, 0x806, URZ ;  /* 0x0000080604187890 */ /* 0x000fe4000fffe03f */
[----:B------:R-:W-:Y:S01]  /*2110*/  UIADD3 UR26, UR5, 0x406, URZ ;  /* 0x00000406051a7890 */ /* 0x000fe2000fffe03f */
[----:B------:R-:W-:Y:S01]  /*2120*/  UMOV UR25, 0x40000040 ;  /* 0x4000004000197882 */ /* 0x000fe20000000000 */
[----:B------:R-:W-:Y:S01]  /*2130*/  UMOV UR27, 0x40000040 ;  /* 0x40000040001b7882 */ /* 0x000fe20000000000 */
        /* <DEDUP_REMOVED lines=16> */
[----:B------:R-:W-:-:S02]  /*2240*/  WARPGROUP.DEPBAR.LE gsb0, 0x0 ;  /* 0x00008000000079c5 */ /* 0x000fc40000010000 */
[----:B------:R-:W-:-:S06]  /*2250*/  WARPGROUP.ARRIVE ;  /* 0x00000000000079c5 */ /* 0x000fcc0000000000 */
[----:B------:R-:W-:Y:S01]  /*2260*/  HGMMA.64x64x16.F32 R24, gdesc[UR8], R24, gsb0 ;  /* 0x00e00000081879f0 */ /* 0x000fe20008000818 */
        /* <DEDUP_REMOVED lines=8> */
[----:B------:R-:W-:Y:S02]  /*22f0*/  WARPGROUP.DEPBAR.LE gsb0, 0x0 ;  /* 0x00008000000079c5 */ /* 0x000fe40000010000 */
        /* <DEDUP_REMOVED lines=17> */
[----:B------:R-:W-:Y:S01]  /*2410*/  IMAD.U32 R6, RZ, RZ, UR8 ;  /* 0x00000008ff067e24 */ /* 0x000fe2000f8e00ff */
[----:B------:R-:W-:Y:S01]  /*2420*/  ULDC UR6, c[0x0][0x9d8] ;  /* 0x0002760000067ab9 */ /* 0x000fe20000000800 */
[----:B------:R-:W-:Y:S01]  /*2430*/  IMAD.U32 R7, RZ, RZ, UR9 ;  /* 0x00000009ff077e24 */ /* 0x000fe2000f8e00ff */
[----:B------:R-:W-:Y:S02]  /*2440*/  WARPGROUP.DEPBAR.LE gsb0, 0x0 ;  /* 0x00008000000079c5 */ /* 0x000fe40000010000 */
[----:B------:R-:W-:-:S06]  /*2450*/  WARPGROUP.ARRIVE ;  /* 0x00000000000079c5 */ /* 0x000fcc0000000000 */
[----:B------:R-:W-:Y:S01]  /*2460*/  HGMMA.64x64x16.F32 R24, gdesc[UR8], R24, gsb0 ;  /* 0x00e00000081879f0 */ /* 0x000fe20008000818 */
[----:B------:R-:W-:Y:S02]  /*2470*/  UIADD3 UR8, UR4, 0x406, URZ ;  /* 0x0000040604087890 */ /* 0x000fe4000fffe03f */
[----:B------:R-:W-:Y:S01]  /*2480*/  UIADD3 UR10, UR5, 0x206, URZ ;  /* 0x00000206050a7890 */ /* 0x000fe2000fffe03f */
[----:B------:R-:W-:Y:S01]  /*2490*/  UMOV UR9, 0x40000040 ;  /* 0x4000004000097882 */ /* 0x000fe20000000000 */
[----:B------:R-:W-:Y:S01]  /*24a0*/  UMOV UR11, 0x40000040 ;  /* 0x40000040000b7882 */ /* 0x000fe20000000000 */
[----:B------:R-:W-:Y:S02]  /*24b0*/  ULDC UR4, c[0x0][0x448] ;  /* 0x0001120000047ab9 */ /* 0x000fe40000000800 */
[----:B------:R-:W-:-:S06]  /*24c0*/  UISETP.NE.AND UP0, UPT, UR4, 0x1, UPT ;  /* 0x000000010400788c */ /* 0x000fcc000bf05270 */
[----:B------:R-:W-:Y:S02]  /*24d0*/  PLOP3.LUT P2, PT, PT, PT, UP0, 0x80, 0x0 ;  /* 0x000000000000781c */ /* 0x000fe40003f4f008 */
[----:B------:R-:W-:-:S03]  /*24e0*/  PLOP3.LUT P3, PT, PT, PT, UP0, 0x80, 0x0 ;  /* 0x000000000000781c */ /* 0x000fc60003f6f008 */
[----:B------:R-:W-:-:S08]  /*24f0*/  @UP0 ULDC UR4, c[0x0][0x44c] ;  /* 0x0001130000040ab9 */ /* 0x000fd00000000800 */
[----:B------:R-:W-:Y:S01]  /*2500*/  @P2 IMAD.HI.U32 R3, R0, UR4, RZ ;  /* 0x0000000400032c27 */ /* 0x000fe2000f8e00ff */
[----:B------:R-:W-:-:S03]  /*2510*/  @UP0 ULDC UR4, c[0x0][0x450] ;  /* 0x0001140000040ab9 */ /* 0x000fc60000000800 */
[----:B------:R-:W-:Y:S01]  /*2520*/  @!P1 VIADD R0, R57, 0x30840 ;  /* 0x0003084039009836 */ /* 0x000fe20000000000 */
[----:B------:R-:W-:Y:S01]  /*2530*/  @P3 SHF.R.U32.HI R2, RZ, UR4, R3 ;  /* 0x00000004ff023c19 */ /* 0x000fe20008011603 */
[----:B------:R-:W-:Y:S02]  /*2540*/  ULDC.64 UR4, c[0x0][0x9e0] ;  /* 0x0002780000047ab9 */ /* 0x000fe40000000a00 */
[----:B------:R-:W-:Y:S01]  /*2550*/  UISETP.GE.AND UP1, UPT, UR5, 0x1, UPT ;  /* 0x000000010500788c */ /* 0x000fe2000bf26270 */
[----:B------:R-:W-:Y:S01]  /*2560*/  @!P1 PRMT R0, RZ, 0x654, R0 ;  /* 0x00000654ff009816 */ /* 0x000fe20000000000 */
[----:B------:R-:W2:Y:S04]  /*2570*/  SHFL.IDX PT, R58, R2, RZ, 0x1c1f ;  /* 0x001c1fff023a7589 */ /* 0x000ea800000e0000 */
[----:B------:R-:W-:Y:S01]  /*2580*/  PLOP3.LUT P2, PT, PT, PT, UP1, 0x40, 0x0 ;  /* 0x000000000000781c */ /* 0x000fe20003f4e818 */
[----:B------:R-:W-:-:S02]  /*2590*/  WARPGROUP.DEPBAR.LE gsb0, 0x0 ;  /* 0x00008000000079c5 */ /* 0x000fc40000010000 */
[----:B------:R-:W-:-:S06]  /*25a0*/  WARPGROUP.ARRIVE ;  /* 0x00000000000079c5 */ /* 0x000fcc0000000000 */
[----:B------:R-:W-:Y:S03]  /*25b0*/  HGMMA.64x64x16.F32 R24, gdesc[UR56], R24, gsb0 ;  /* 0x00e00000381879f0 */ /* 0x000fe60008000818 */
[----:B------:R-:W-:Y:S02]  /*25c0*/  WARPGROUP.DEPBAR.LE gsb0, 0x0 ;  /* 0x00008000000079c5 */ /* 0x000fe40000010000 */
[----:B------:R-:W-:-:S06]  /*25d0*/  WARPGROUP.ARRIVE ;  /* 0x00000000000079c5 */ /* 0x000fcc0000000000 */
[----:B------:R-:W-:Y:S01]  /*25e0*/  HGMMA.64x64x16.F32 R24, gdesc[UR52], R24, gsb0 ;  /* 0x00e00000341879f0 */ /* 0x000fe20008000818 */
[----:B------:R-:W-:Y:S02]  /*25f0*/  ULDC UR54, c[0x0][0x9dc] ;  /* 0x0002770000367ab9 */ /* 0x000fe40000000800 */
[----:B------:R-:W-:Y:S01]  /*2600*/  ULOP3.LUT UR54, URZ, UR54, URZ, 0x33, !UPT ;  /* 0x000000363f367292 */ /* 0x000fe2000f8e333f */
[----:B------:R-:W-:Y:S02]  /*2610*/  WARPGROUP.DEPBAR.LE gsb0, 0x0 ;  /* 0x00008000000079c5 */ /* 0x000fe40000010000 */
[----:B------:R-:W-:-:S06]  /*2620*/  WARPGROUP.ARRIVE ;  /* 0x00000000000079c5 */ /* 0x000fcc0000000000 */
[----:B------:R-:W-:Y:S03]  /*2630*/  HGMMA.64x64x16.F32 R24, gdesc[UR8], R24, gsb0 ;  /* 0x00e00000081879f0 */ /* 0x000fe60008000818 */
        /* <DEDUP_REMOVED lines=25> */
[----:B------:R-:W-:Y:S01]  /*27d0*/  FMUL.FTZ R26, R26, UR6 ;  /* 0x000000061a1a7c20 */ /* 0x000fe20008410000 */
[----:B------:R-:W-:Y:S01]  /*27e0*/  FMUL.FTZ R38, R38, UR6 ;  /* 0x0000000626267c20 */ /* 0x000fe20008410000 */
[----:B------:R-:W-:Y:S01]  /*27f0*/  FMUL.FTZ R24, R24, UR6 ;  /* 0x0000000618187c20 */ /* 0x000fe20008410000 */
[----:B------:R-:W-:Y:S01]  /*2800*/  FMUL.FTZ R25, R25, UR6 ;  /* 0x0000000619197c20 */ /* 0x000fe20008410000 */
[----:B------:R-:W3:Y:S01]  /*2810*/  MUFU.TANH R56, R26 ;  /* 0x0000001a00387308 */ /* 0x000ee20000002400 */
[----:B------:R-:W-:Y:S01]  /*2820*/  FMUL.FTZ R27, R27, UR6 ;  /* 0x000000061b1b7c20 */ /* 0x000fe20008410000 */
[----:B------:R-:W-:Y:S01]  /*2830*/  FMUL.FTZ R28, R28, UR6 ;  /* 0x000000061c1c7c20 */ /* 0x000fe20008410000 */
[----:B------:R-:W-:Y:S01]  /*2840*/  FMUL.FTZ R29, R29, UR6 ;  /* 0x000000061d1d7c20 */ /* 0x000fe20008410000 */
[----:B------:R-:W-:Y:S01]  /*2850*/  FMUL.FTZ R32, R32, UR6 ;  /* 0x0000000620207c20 */ /* 0x000fe20008410000 */
[----:B------:R-:W-:Y:S01]  /*2860*/  FMUL.FTZ R33, R33, UR6 ;  /* 0x0000000621217c20 */ /* 0x000fe20008410000 */
[----:B------:R-:W-:Y:S01]  /*2870*/  FMUL.FTZ R34, R34, UR6 ;  /* 0x0000000622227c20 */ /* 0x000fe20008410000 */
[----:B------:R-:W-:Y:S01]  /*2880*/  FMUL.FTZ R35, R35, UR6 ;  /* 0x0000000623237c20 */ /* 0x000fe20008410000 */
[----:B------:R4:W0:Y:S01]  /*2890*/  MUFU.TANH R26, R38 ;  /* 0x00000026001a7308 */ /* 0x0008220000002400 */
[----:B------:R-:W-:Y:S01]  /*28a0*/  FMUL.FTZ R36, R36, UR6 ;  /* 0x0000000624247c20 */ /* 0x000fe20008410000 */
[----:B------:R-:W-:Y:S01]  /*28b0*/  FMUL.FTZ R37, R37, UR6 ;  /* 0x0000000625257c20 */ /* 0x000fe20008410000 */
[----:B------:R-:W-:Y:S01]  /*28c0*/  FMUL.FTZ R39, R39, UR6 ;  /* 0x0000000627277c20 */ /* 0x000fe20008410000 */
[----:B------:R-:W-:Y:S01]  /*28d0*/  FMUL.FTZ R40, R40, UR6 ;  /* 0x0000000628287c20 */ /* 0x000fe20008410000 */
[----:B------:R-:W-:Y:S01]  /*28e0*/  FMUL.FTZ R41, R41, UR6 ;  /* 0x0000000629297c20 */ /* 0x000fe20008410000 */
[----:B------:R-:W-:Y:S01]  /*28f0*/  FMUL.FTZ R42, R42, UR6 ;  /* 0x000000062a2a7c20 */ /* 0x000fe20008410000 */
[----:B------:R-:W-:Y:S01]  /*2900*/  FMUL.FTZ R43, R43, UR6 ;  /* 0x000000062b2b7c20 */ /* 0x000fe20008410000 */
[----:B------:R-:W-:Y:S01]  /*2910*/  FMUL.FTZ R44, R44, UR6 ;  /* 0x000000062c2c7c20 */ /* 0x000fe20008410000 */
[----:B----4-:R-:W-:-:S02]  /*2920*/  IMAD R38, R98, R5, 0x40 ;  /* 0x0000004062267424 */ /* 0x010fc400078e0205 */
[----:B------:R-:W-:Y:S01]  /*2930*/  FMUL.FTZ R45, R45, UR6 ;  /* 0x000000062d2d7c20 */ /* 0x000fe20008410000 */
[----:B------:R-:W-:Y:S01]  /*2940*/  FMUL.FTZ R47, R47, UR6 ;  /* 0x000000062f2f7c20 */ /* 0x000fe20008410000 */
[----:B------:R-:W-:Y:S01]  /*2950*/  FMUL.FTZ R48, R48, UR6 ;  /* 0x0000000630307c20 */ /* 0x000fe20008410000 */
[----:B------:R-:W-:Y:S02]  /*2960*/  VIADD R4, R38, 0x1 ;  /* 0x0000000126047836 */ /* 0x000fe40000000000 */
[----:B------:R-:W-:Y:S01]  /*2970*/  FMUL.FTZ R49, R49, UR6 ;  /* 0x0000000631317c20 */ /* 0x000fe20008410000 */
[----:B------:R-:W-:Y:S01]  /*2980*/  FMUL.FTZ R50, R50, UR6 ;  /* 0x0000000632327c20 */ /* 0x000fe20008410000 */
[----:B------:R-:W-:Y:S01]  /*2990*/  FMUL.FTZ R51, R51, UR6 ;  /* 0x0000000633337c20 */ /* 0x000fe20008410000 */
[----:B------:R-:W-:Y:S01]  /*29a0*/  FMUL.FTZ R52, R52, UR6 ;  /* 0x0000000634347c20 */ /* 0x000fe20008410000 */
[----:B------:R-:W-:Y:S01]  /*29b0*/  FMUL.FTZ R53, R53, UR6 ;  /* 0x0000000635357c20 */ /* 0x000fe20008410000 */
[----:B------:R-:W-:Y:S01]  /*29c0*/  FMUL.FTZ R54, R54, UR6 ;  /* 0x0000000636367c20 */ /* 0x000fe20008410000 */
[----:B------:R-:W-:Y:S01]  /*29d0*/  FMUL.FTZ R55, R55, UR6 ;  /* 0x0000000637377c20 */ /* 0x000fe20008410000 */
[----:B------:R-:W-:Y:S01]  /*29e0*/  IMAD R4, R17, -0x2, R4 ;  /* 0xfffffffe11047824 */ /* 0x000fe200078e0204 */
[----:B------:R-:W4:Y:S01]  /*29f0*/  MUFU.TANH R24, R24 ;  /* 0x0000001800187308 */ /* 0x000f220000002400 */
[----:B------:R-:W-:Y:S01]  /*2a00*/  FMUL.FTZ R30, R30, UR6 ;  /* 0x000000061e1e7c20 */ /* 0x000fe20008410000 */
[----:B------:R-:W-:Y:S01]  /*2a10*/  FMUL.FTZ R31, R31, UR6 ;  /* 0x000000061f1f7c20 */ /* 0x000fe20008410000 */
[----:B0-----:R-:W-:-:S02]  /*2a20*/  IMAD R4, R21, UR60, R4 ;  /* 0x0000003c15047c24 */ /* 0x001fc4000f8e0204 */
[----:B------:R-:W-:Y:S01]  /*2a30*/  FMUL.FTZ R46, R46, UR6 ;  /* 0x000000062e2e7c20 */ /* 0x000fe20008410000 */
[----:B------:R0:W-:Y:S01]  /*2a40*/  @!P1 SYNCS.ARRIVE.TRANS64.RED.A1T0 RZ, [R0+URZ], RZ ;  /* 0x000000ff00ff99a7 */ /* 0x0001e2000810043f */
[----:B------:R-:W-:Y:S01]  /*2a50*/  LEA R5, R98, 0xffffffc0, 0x6 ;  /* 0xffffffc062057811 */ /* 0x000fe200078e30ff */
[----:B-1----:R-:W-:Y:S01]  /*2a60*/  IMAD.IADD R4, R4, 0x1, -R155 ;  /* 0x0000000104047824 */ /* 0x002fe200078e0a9b */
[----:B------:R-:W1:Y:S03]  /*2a70*/  MUFU.TANH R25, R25 ;  /* 0x0000001900197308 */ /* 0x000e660000002400 */
[----:B------:R-:W-:Y:S02]  /*2a80*/  VIADD R57, R4, UR54 ;  /* 0x0000003604397c36 */ /* 0x000fe40008000000 */
[----:B0-----:R-:W-:Y:S02]  /*2a90*/  IMAD R0, R21, UR60, R38 ;  /* 0x0000003c15007c24 */ /* 0x001fe4000f8e0226 */
[----:B--2---:R-:W-:Y:S01]  /*2aa0*/  IMAD.IADD R3, R57, 0x1, R58 ;  /* 0x0000000139037824 */ /* 0x004fe200078e023a */
[----:B------:R-:W0:Y:S08]  /*2ab0*/  MUFU.TANH R27, R27 ;  /* 0x0000001b001b7308 */ /* 0x000e300000002400 */
[----:B------:R-:W2:Y:S08]  /*2ac0*/  MUFU.TANH R28, R28 ;  /* 0x0000001c001c7308 */ /* 0x000eb00000002400 */
[----:B------:R-:W0:Y:S08]  /*2ad0*/  MUFU.TANH R29, R29 ;  /* 0x0000001d001d7308 */ /* 0x000e300000002400 */
        /* <DEDUP_REMOVED lines=23> */
[----:B------:R5:W0:Y:S08]  /*2c50*/  MUFU.TANH R20, R31 ;  /* 0x0000001f00147308 */ /* 0x000a300000002400 */
[----:B------:R3:W0:Y:S01]  /*2c60*/  MUFU.TANH R30, R46 ;  /* 0x0000002e001e7308 */ /* 0x0006220000002400 */
[----:B-----5:R-:W-:-:S02]  /*2c70*/  IMAD R31, R17, -0x2, R0 ;  /* 0xfffffffe111f7824 */ /* 0x020fc400078e0200 */
[----:B---3--:R-:W-:-:S05]  /*2c80*/  VIADD R46, R4, UR4 ;  /* 0x00000004042e7c36 */ /* 0x008fca0008000000 */
[----:B------:R-:W-:Y:S01]  /*2c90*/  VIADDMNMX R0, R58, R46, R31, PT ;  /* 0x0000002e3a007246 */ /* 0x000fe2000380011f */
[----:B-12-4-:R-:W-:Y:S06]  /*2ca0*/  @P2 BRA `(.L_x_1171) ;  /* 0x00000000005c2947 */ /* 0x016fec0003800000 */
[----:B------:R-:W-:Y:S01]  /*2cb0*/  IMAD R4, R21, UR60, R58 ;  /* 0x0000003c15047c24 */ /* 0x000fe2000f8e023a */
[----:B------:R-:W-:Y:S03]  /*2cc0*/  BSSY B0, `(.L_x_1172) ;  /* 0x0000011000007945 */ /* 0x000fe60003800000 */
[----:B------:R-:W-:-:S05]  /*2cd0*/  IMAD.IADD R4, R4, 0x1, -R155 ;  /* 0x0000000104047824 */ /* 0x000fca00078e0a9b */
[----:B------:R-:W-:-:S13]  /*2ce0*/  ISETP.GT.AND P2, PT, R4, -0x1, PT ;  /* 0xffffffff0400780c */ /* 0x000fda0003f44270 */
[----:B------:R-:W-:Y:S05]  /*2cf0*/  @P2 BRA `(.L_x_1173) ;  /* 0x0000000000202947 */ /* 0x000fea0003800000 */
[----:B------:R-:W-:Y:S01]  /*2d00*/  UISETP.NE.AND UP2, UPT, UR5, 0x1, UPT ;  /* 0x000000010500788c */ /* 0x000fe2000bf45270 */
[----:B------:R-:W-:-:S05]  /*2d10*/  LOP3.LUT R4, RZ, R4, RZ, 0x33, !PT ;  /* 0x00000004ff047212 */ /* 0x000fca00078e33ff */
[----:B------:R-:W-:-:S05]  /*2d20*/  PLOP3.LUT P2, PT, PT, PT, UP2, 0x80, 0x0 ;  /* 0x000000000000781c */ /* 0x000fca0003f4f028 */
[----:B------:R-:W-:-:S08]  /*2d30*/  @UP2 ULDC.64 UR6, c[0x0][0x9e8] ;  /* 0x00027a0000062ab9 */ /* 0x000fd00000000a00 */
[----:B------:R-:W-:-:S05]  /*2d40*/  @P2 IMAD.HI.U32 R58, R4, UR6, RZ ;  /* 0x00000006043a2c27 */ /* 0x000fca000f8e00ff */
[----:B------:R-:W-:-:S04]  /*2d50*/  @P2 SHF.R.U32.HI R4, RZ, UR7, R58 ;  /* 0x00000007ff042c19 */ /* 0x000fc8000801163a */
[----:B------:R-:W-:Y:S01]  /*2d60*/  LOP3.LUT R4, RZ, R4, RZ, 0x33, !PT ;  /* 0x00000004ff047212 */ /* 0x000fe200078e33ff */
[----:B------:R-:W-:Y:S06]  /*2d70*/  BRA `(.L_x_1174) ;  /* 0x0000000000147947 */ /* 0x000fec0003800000 */
.L_x_1173:
[----:B------:R-:W-:-:S06]  /*2d80*/  UISETP.NE.AND UP2, UPT, UR5, 0x1, UPT ;  /* 0x000000010500788c */ /* 0x000fcc000bf45270 */
[----:B------:R-:W-:-:S05]  /*2d90*/  PLOP3.LUT P2, PT, PT, PT, UP2, 0x80, 0x0 ;  /* 0x000000000000781c */ /* 0x000fca0003f4f028 */
[----:B------:R-:W-:-:S08]  /*2da0*/  @UP2 ULDC.64 UR6, c[0x0][0x9e8] ;  /* 0x00027a0000062ab9 */ /* 0x000fd00000000a00 */
[----:B------:R-:W-:-:S05]  /*2db0*/  @P2 IMAD.HI.U32 R58, R4, UR6, RZ ;  /* 0x00000006043a2c27 */ /* 0x000fca000f8e00ff */
[----:B------:R-:W-:-:S07]  /*2dc0*/  @P2 SHF.R.U32.HI R4, RZ, UR7, R58 ;  /* 0x00000007ff042c19 */ /* 0x000fce000801163a */
.L_x_1174:
[----:B------:R-:W-:Y:S05]  /*2dd0*/  BSYNC B0 ;  /* 0x0000000000007941 */ /* 0x000fea0003800000 */
.L_x_1172:
[----:B------:R-:W-:-:S04]  /*2de0*/  IMAD R4, R4, UR5, -R5 ;  /* 0x0000000504047c24 */ /* 0x000fc8000f8e0a05 */
[----:B------:R-:W-:-:S05]  /*2df0*/  IMAD R4, R17, -0x2, R4 ;  /* 0xfffffffe11047824 */ /* 0x000fca00078e0204 */
[----:B------:R-:W-:Y:S02]  /*2e00*/  VIMNMX R3, R3, R4, !PT ;  /* 0x0000000403037248 */ /* 0x000fe40007fe0100 */
[----:B------:R-:W-:-:S07]  /*2e10*/  VIADDMNMX R0, R4, UR5, R0, PT ;  /* 0x0000000504007c46 */ /* 0x000fce000b800100 */
.L_x_1171:
[C---:B------:R-:W-:Y:S01]  /*2e20*/  ISETP.GE.AND P2, PT, R38.reuse, 0x2, PT ;  /* 0x000000022600780c */ /* 0x040fe20003f46270 */
[----:B------:R-:W1:Y:S01]  /*2e30*/  SHFL.IDX PT, R2, R2, 0x1, 0x1c1f ;  /* 0x003c1f0002027f89 */ /* 0x000e6200000e0000 */
[C---:B------:R-:W-:Y:S02]  /*2e40*/  ISETP.GE.AND P6, PT, R38.reuse, 0xa, PT ;  /* 0x0000000a2600780c */ /* 0x040fe40003fc6270 */
[C---:B------:R-:W-:Y:S02]  /*2e50*/  ISETP.GT.AND P4, PT, R3.reuse, 0x1, !P2 ;  /* 0x000000010300780c */ /* 0x040fe40005784270 */
[----:B------:R-:W-:Y:S02]  /*2e60*/  ISETP.GE.AND P3, PT, R38, 0x9, PT ;  /* 0x000000092600780c */ /* 0x000fe40003f66270 */
[----:B------:R-:W-:Y:S02]  /*2e70*/  ISETP.LT.OR P4, PT, R0, 0x2, P4 ;  /* 0x000000020000780c */ /* 0x000fe40002781670 */
[----:B------:R-:W-:-:S02]  /*2e80*/  ISETP.GT.AND P5, PT, R3, 0x8, !P3 ;  /* 0x000000080300780c */ /* 0x000fc40005fa4270 */
[----:B------:R-:W-:Y:S02]  /*2e90*/  FSEL R58, R25, -INF , !P4 ;  /* 0xff800000193a7808 */ /* 0x000fe40006000000 */
[----:B------:R-:W-:Y:S02]  /*2ea0*/  ISETP.GT.AND P4, PT, R3, 0x9, !P6 ;  /* 0x000000090300780c */ /* 0x000fe40007784270 */
[----:B------:R-:W-:Y:S02]  /*2eb0*/  P2R R25, PR, RZ, 0x40 ;  /* 0x00000040ff197803 */ /* 0x000fe40000000000 */
[----:B------:R-:W-:Y:S02]  /*2ec0*/  ISETP.LT.OR P4, PT, R0, 0xa, P4 ;  /* 0x0000000a0000780c */ /* 0x000fe40002781670 */
[----:B------:R-:W-:Y:S02]  /*2ed0*/  ISETP.GE.AND P6, PT, R38, 0x11, PT ;  /* 0x000000112600780c */ /* 0x000fe40003fc6270 */
[----:B0-----:R-:W-:-:S02]  /*2ee0*/  FSEL R62, R29, -INF , !P4 ;  /* 0xff8000001d3e7808 */ /* 0x001fc40006000000 */
[----:B------:R-:W-:Y:S02]  /*2ef0*/  ISETP.LT.OR P5, PT, R0, 0x9, P5 ;  /* 0x000000090000780c */ /* 0x000fe40002fa1670 */
[----:B------:R-:W-:Y:S02]  /*2f00*/  ISETP.GT.AND P4, PT, R3, 0x10, !P6 ;  /* 0x000000100300780c */ /* 0x000fe40007784270 */
[----:B------:R-:W-:Y:S02]  /*2f10*/  FSEL R60, R28, -INF , !P5 ;  /* 0xff8000001c3c7808 */ /* 0x000fe40006800000 */
[----:B------:R-:W-:Y:S02]  /*2f20*/  ISETP.LT.OR P4, PT, R0, 0x11, P4 ;  /* 0x000000110000780c */ /* 0x000fe40002781670 */
[----:B------:R-:W-:Y:S02]  /*2f30*/  ISETP.GE.AND P5, PT, R38, 0x12, PT ;  /* 0x000000122600780c */ /* 0x000fe40003fa6270 */
[----:B------:R-:W-:-:S02]  /*2f40*/  FSEL R64, R32, -INF , !P4 ;  /* 0xff80000020407808 */ /* 0x000fc40006000000 */
[----:B------:R-:W-:Y:S02]  /*2f50*/  ISETP.GT.AND P4, PT, R3, 0x11, !P5 ;  /* 0x000000110300780c */ /* 0x000fe40006f84270 */
[----:B------:R-:W-:Y:S02]  /*2f60*/  P2R R29, PR, RZ, 0x20 ;  /* 0x00000020ff1d7803 */ /* 0x000fe40000000000 */
[----:B------:R-:W-:Y:S02]  /*2f70*/  ISETP.LT.OR P4, PT, R0, 0x12, P4 ;  /* 0x000000120000780c */ /* 0x000fe40002781670 */
[----:B------:R-:W-:Y:S02]  /*2f80*/  ISETP.GE.AND P5, PT, R38, 0x19, PT ;  /* 0x000000192600780c */ /* 0x000fe40003fa6270 */
[----:B------:R-:W-:Y:S02]  /*2f90*/  FSEL R66, R33, -INF , !P4 ;  /* 0xff80000021427808 */ /* 0x000fe40006000000 */
[----:B------:R-:W-:-:S02]  /*2fa0*/  ISETP.GT.AND P4, PT, R3, 0x18, !P5 ;  /* 0x000000180300780c */ /* 0x000fc40006f84270 */
[----:B------:R-:W-:Y:S02]  /*2fb0*/  P2R R32, PR, RZ, 0x20 ;  /* 0x00000020ff207803 */ /* 0x000fe40000000000 */
[----:B------:R-:W-:Y:S02]  /*2fc0*/  ISETP.LT.OR P4, PT, R0, 0x19, P4 ;  /* 0x000000190000780c */ /* 0x000fe40002781670 */
[----:B------:R-:W-:Y:S02]  /*2fd0*/  ISETP.GE.AND P5, PT, R38, 0x1a, PT ;  /* 0x0000001a2600780c */ /* 0x000fe40003fa6270 */
[----:B------:R-:W-:Y:S02]  /*2fe0*/  FSEL R68, R36, -INF , !P4 ;  /* 0xff80000024447808 */ /* 0x000fe40006000000 */
[----:B------:R-:W-:Y:S02]  /*2ff0*/  ISETP.GT.AND P4, PT, R3, 0x19, !P5 ;  /* 0x000000190300780c */ /* 0x000fe40006f84270 */
[----:B------:R-:W-:-:S02]  /*3000*/  P2R R33, PR, RZ, 0x20 ;  /* 0x00000020ff217803 */ /* 0x000fc40000000000 */
[----:B------:R-:W-:Y:S02]  /*3010*/  ISETP.LT.OR P4, PT, R0, 0x1a, P4 ;  /* 0x0000001a0000780c */ /* 0x000fe40002781670 */
[----:B------:R-:W-:Y:S02]  /*3020*/  ISETP.GE.AND P5, PT, R38, 0x21, PT ;  /* 0x000000212600780c */ /* 0x000fe40003fa6270 */
[----:B------:R-:W-:Y:S02]  /*3030*/  FSEL R70, R37, -INF , !P4 ;  /* 0xff80000025467808 */ /* 0x000fe40006000000 */
[----:B------:R-:W-:Y:S02]  /*3040*/  ISETP.GT.AND P4, PT, R3, 0x20, !P5 ;  /* 0x000000200300780c */ /* 0x000fe40006f84270 */
[----:B------:R-:W-:Y:S02]  /*3050*/  P2R R37, PR, RZ, 0x20 ;  /* 0x00000020ff257803 */ /* 0x000fe40000000000 */
[----:B------:R-:W-:-:S02]  /*3060*/  ISETP.LT.OR P4, PT, R0, 0x21, P4 ;  /* 0x000000210000780c */ /* 0x000fc40002781670 */
[----:B------:R-:W-:Y:S02]  /*3070*/  ISETP.GE.AND P5, PT, R38, 0x22, PT ;  /* 0x000000222600780c */ /* 0x000fe40003fa6270 */
[----:B------:R-:W-:Y:S02]  /*3080*/  FSEL R72, R40, -INF , !P4 ;  /* 0xff80000028487808 */ /* 0x000fe40006000000 */
[----:B------:R-:W-:Y:S02]  /*3090*/  ISETP.GT.AND P4, PT, R3, 0x21, !P5 ;  /* 0x000000210300780c */ /* 0x000fe40006f84270 */
[----:B------:R-:W-:Y:S02]  /*30a0*/  P2R R40, PR, RZ, 0x20 ;  /* 0x00000020ff287803 */ /* 0x000fe40000000000 */
[----:B------:R-:W-:Y:S02]  /*30b0*/  ISETP.LT.OR P4, PT, R0, 0x22, P4 ;  /* 0x000000220000780c */ /* 0x000fe40002781670 */
[----:B------:R-:W-:-:S02]  /*30c0*/  ISETP.GE.AND P5, PT, R38, 0x29, PT ;  /* 0x000000292600780c */ /* 0x000fc40003fa6270 */
[----:B------:R-:W-:Y:S02]  /*30d0*/  FSEL R74, R41, -INF , !P4 ;  /* 0xff800000294a7808 */ /* 0x000fe40006000000 */
[----:B------:R-:W-:Y:S02]  /*30e0*/  ISETP.GT.AND P4, PT, R3, 0x28, !P5 ;  /* 0x000000280300780c */ /* 0x000fe40006f84270 */
[----:B------:R-:W-:Y:S02]  /*30f0*/  P2R R41, PR, RZ, 0x20 ;  /* 0x00000020ff297803 */ /* 0x000fe40000000000 */
        /* <DEDUP_REMOVED lines=11> */
[----:B------:R-:W-:Y:S02]  /*31b0*/  P2R R28, PR, RZ, 0x40 ;  /* 0x00000040ff1c7803 */ /* 0x000fe40000000000 */
[----:B------:R-:W-:Y:S02]  /*31c0*/  FSEL R48, R48, -INF , !P4 ;  /* 0xff80000030307808 */ /* 0x000fe40006000000 */
[----:B------:R-:W-:-:S04]  /*31d0*/  ISETP.GE.AND P4, PT, R38, 0x32, PT ;  /* 0x000000322600780c */ /* 0x000fc80003f86270 */
[----:B------:R-:W-:-:S04]  /*31e0*/  ISETP.GT.AND P5, PT, R3, 0x31, !P4 ;  /* 0x000000310300780c */ /* 0x000fc800067a4270 */
[----:B------:R-:W-:-:S04]  /*31f0*/  ISETP.LT.OR P5, PT, R0, 0x32, P5 ;  /* 0x000000320000780c */ /* 0x000fc80002fa1670 */
[----:B------:R-:W-:Y:S02]  /*3200*/  FSEL R80, R49, -INF , !P5 ;  /* 0xff80000031507808 */ /* 0x000fe40006800000 */
[----:B------:R-:W-:-:S04]  /*3210*/  ISETP.GE.AND P5, PT, R38, 0x39, PT ;  /* 0x000000392600780c */ /* 0x000fc80003fa6270 */
[----:B------:R-:W-:-:S04]  /*3220*/  ISETP.GT.AND P6, PT, R3, 0x38, !P5 ;  /* 0x000000380300780c */ /* 0x000fc80006fc4270 */
[----:B------:R-:W-:-:S04]  /*3230*/  ISETP.LT.OR P6, PT, R0, 0x39, P6 ;  /* 0x000000390000780c */ /* 0x000fc800037c1670 */
[----:B------:R-:W-:Y:S02]  /*3240*/  FSEL R52, R52, -INF , !P6 ;  /* 0xff80000034347808 */ /* 0x000fe40007000000 */
[----:B------:R-:W-:-:S04]  /*3250*/  ISETP.GE.AND P6, PT, R38, 0x1, PT ;  /* 0x000000012600780c */ /* 0x000fc80003fc6270 */
[----:B------:R-:W-:Y:S02]  /*3260*/  P2R R4, PR, RZ, 0x40 ;  /* 0x00000040ff047803 */ /* 0x000fe40000000000 */
[----:B------:R-:W-:-:S04]  /*3270*/  ISETP.GT.AND P6, PT, R3, RZ, !P6 ;  /* 0x000000ff0300720c */ /* 0x000fc800077c4270 */
[----:B------:R-:W-:-:S04]  /*3280*/  ISETP.LT.OR P6, PT, R0, 0x1, P6 ;  /* 0x000000010000780c */ /* 0x000fc800037c1670 */
[----:B------:R-:W-:Y:S02]  /*3290*/  FSEL R36, R24, -INF , !P6 ;  /* 0xff80000018247808 */ /* 0x000fe40007000000 */
[----:B------:R-:W-:-:S04]  /*32a0*/  ISETP.GE.AND P6, PT, R38, 0x3a, PT ;  /* 0x0000003a2600780c */ /* 0x000fc80003fc6270 */
[----:B------:R-:W-:Y:S02]  /*32b0*/  P2R R38, PR, RZ, 0x40 ;  /* 0x00000040ff267803 */ /* 0x000fe40000000000 */
[----:B------:R-:W-:Y:S01]  /*32c0*/  ISETP.GT.AND P6, PT, R3, 0x39, !P6 ;  /* 0x000000390300780c */ /* 0x000fe200077c4270 */
[----:B-1----:R-:W-:-:S03]  /*32d0*/  IMAD.IADD R3, R57, 0x1, R2 ;  /* 0x0000000139037824 */ /* 0x002fc600078e0202 */
[----:B------:R-:W-:Y:S02]  /*32e0*/  ISETP.LT.OR P6, PT, R0, 0x3a, P6 ;  /* 0x0000003a0000780c */ /* 0x000fe400037c1670 */
[----:B------:R-:W-:Y:S02]  /*32f0*/  VIADDMNMX R0, R2, R46, R31, PT ;  /* 0x0000002e02007246 */ /* 0x000fe4000380011f */
[----:B------:R-:W-:Y:S02]  /*3300*/  FSEL R82, R53, -INF , !P6 ;  /* 0xff80000035527808 */ /* 0x000fe40007000000 */
[----:B------:R-:W-:-:S13]  /*3310*/  PLOP3.LUT P6, PT, PT, PT, UP1, 0x40, 0x0 ;  /* 0x000000000000781c */ /* 0x000fda0003fce818 */
[----:B------:R-:W-:Y:S05]  /*3320*/  @P6 BRA `(.L_x_1175) ;  /* 0x0000000000646947 */ /* 0x000fea0003800000 */
        /* <DEDUP_REMOVED lines=9> */
[----:B------:R-:W-:Y:S01]  /*33c0*/  @P6 IMAD.HI.U32 R24, R2, UR6, RZ ;  /* 0x0000000602186c27 */ /* 0x000fe2000f8e00ff */
[----:B------:R-:W-:-:S13]  /*33d0*/  PLOP3.LUT P6, PT, PT, PT, UP2, 0x80, 0x0 ;  /* 0x000000000000781c */ /* 0x000fda0003fcf028 */
[----:B------:R-:W-:-:S04]  /*33e0*/  @P6 SHF.R.U32.HI R2, RZ, UR7, R24 ;  /* 0x00000007ff026c19 */ /* 0x000fc80008011618 */
[----:B------:R-:W-:Y:S01]  /*33f0*/  LOP3.LUT R2, RZ, R2, RZ, 0x33, !PT ;  /* 0x00000002ff027212 */ /* 0x000fe200078e33ff */
[----:B------:R-:W-:Y:S06]  /*3400*/  BRA `(.L_x_1178) ;  /* 0x0000000000187947 */ /* 0x000fec0003800000 */
.L_x_1177:
[----:B------:R-:W-:-:S06]  /*3410*/  UISETP.NE.AND UP2, UPT, UR5, 0x1, UPT ;  /* 0x000000010500788c */ /* 0x000fcc000bf45270 */
[----:B------:R-:W-:-:S05]  /*3420*/  PLOP3.LUT P6, PT, PT, PT, UP2, 0x80, 0x0 ;  /* 0x000000000000781c */ /* 0x000fca0003fcf028 */
[----:B------:R-:W-:-:S08]  /*3430*/  @UP2 ULDC.64 UR6, c[0x0][0x9e8] ;  /* 0x00027a0000062ab9 */ /* 0x000fd00000000a00 */
[----:B------:R-:W-:Y:S01]  /*3440*/  @P6 IMAD.HI.U32 R24, R2, UR6, RZ ;  /* 0x0000000602186c27 */ /* 0x000fe2000f8e00ff */
[----:B------:R-:W-:-:S13]  /*3450*/  PLOP3.LUT P6, PT, PT, PT, UP2, 0x80, 0x0 ;  /* 0x000000000000781c */ /* 0x000fda0003fcf028 */
[----:B------:R-:W-:-:S07]  /*3460*/  @P6 SHF.R.U32.HI R2, RZ, UR7, R24 ;  /* 0x00000007ff026c19 */ /* 0x000fce0008011618 */
.L_x_1178:
[----:B------:R-:W-:Y:S05]  /*3470*/  BSYNC B0 ;  /* 0x0000000000007941 */ /* 0x000fea0003800000 */
.L_x_1176:
[----:B------:R-:W-:-:S04]  /*3480*/  IMAD R2, R2, UR5, -R5 ;  /* 0x0000000502027c24 */ /* 0x000fc8000f8e0a05 */
[----:B------:R-:W-:-:S05]  /*3490*/  IMAD R2, R17, -0x2, R2 ;  /* 0xfffffffe11027824 */ /* 0x000fca00078e0202 */
[----:B------:R-:W-:Y:S02]  /*34a0*/  VIMNMX R3, R3, R2, !PT ;  /* 0x0000000203037248 */ /* 0x000fe40007fe0100 */
[----:B------:R-:W-:-:S07]  /*34b0*/  VIADDMNMX R0, R2, UR5, R0, PT ;  /* 0x0000000502007c46 */ /* 0x000fce000b800100 */
.L_x_1175:
[----:B------:R-:W-:Y:S01]  /*34c0*/  ISETP.GT.AND P2, PT, R3, 0x1, !P2 ;  /* 0x000000010300780c */ /* 0x000fe20005744270 */
[----:B------:R-:W-:Y:S01]  /*34d0*/  ULDC UR6, c[0x0][0x988] ;  /* 0x0002620000067ab9 */ /* 0x000fe20000000800 */
[----:B------:R-:W-:Y:S01]  /*34e0*/  ISETP.NE.AND P6, PT, R4, RZ, PT ;  /* 0x000000ff0400720c */ /* 0x000fe20003fc5270 */
[----:B------:R-:W-:Y:S01]  /*34f0*/  @UP0 ULDC UR10, c[0x0][0x44c] ;  /* 0x00011300000a0ab9 */ /* 0x000fe20000000800 */
[----:B------:R-:W-:Y:S01]  /*3500*/  ISETP.LT.OR P2, PT, R0, 0x2, P2 ;  /* 0x000000020000780c */ /* 0x000fe20001741670 */
[----:B------:R-:W-:Y:S01]  /*3510*/  UIMAD.WIDE.U32 UR10, UR61, UR10, URZ ;  /* 0x0000000a3d0a72a5 */ /* 0x000fe2000f8e003f */
[----:B------:R-:W-:Y:S01]  /*3520*/  FMNMX.FTZ R4, R36, R58, !PT ;  /* 0x0000003a24047209 */ /* 0x000fe20007810000 */
[----:B------:R-:W-:Y:S01]  /*3530*/  @UP0 ULDC UR14, c[0x0][0x450] ;  /* 0x00011400000e0ab9 */ /* 0x000fe20000000800 */
[----:B------:R-:W-:Y:S01]  /*3540*/  FSEL R5, R27, -INF , !P2 ;  /* 0xff8000001b057808 */ /* 0x000fe20005000000 */
[----:B------:R-:W-:Y:S01]  /*3550*/  UMOV UR7, UR61 ;  /* 0x0000003d00077c82 */ /* 0x000fe20008000000 */
[----:B------:R-:W-:Y:S01]  /*3560*/  ISETP.NE.AND P2, PT, R25, RZ, PT ;  /* 0x000000ff1900720c */ /* 0x000fe20003f45270 */
[----:B------:R-:W-:Y:S01]  /*3570*/  @UP0 USHF.R.U32.HI UR7, URZ, UR14, UR11 ;  /* 0x0000000e3f070299 */ /* 0x000fe2000801160b */
[----:B------:R-:W-:-:S02]  /*3580*/  FMNMX.FTZ R4, R60, R4, !PT ;  /* 0x000000043c047209 */ /* 0x000fc40007810000 */
[----:B------:R-:W-:Y:S01]  /*3590*/  ISETP.GT.AND P2, PT, R3, 0x9, !P2 ;  /* 0x000000090300780c */ /* 0x000fe20005744270 */
[----:B------:R-:W-:Y:S01]  /*35a0*/  UIADD3 UR39, UR39, UR7, URZ ;  /* 0x0000000727277290 */ /* 0x000fe2000fffe03f */
[----:B------:R-:W-:Y:S02]  /*35b0*/  FMNMX.FTZ R4, R62, R4, !PT ;  /* 0x000000043e047209 */ /* 0x000fe40007810000 */
[----:B------:R-:W-:Y:S01]  /*35c0*/  ISETP.LT.OR P2, PT, R0, 0xa, P2 ;  /* 0x0000000a0000780c */ /* 0x000fe20001741670 */
[----:B------:R-:W-:Y:S01]  /*35d0*/  UIADD3 UR4, UR39, UR4, URZ ;  /* 0x0000000427047290 */ /* 0x000fe2000fffe03f */
[----:B------:R-:W-:Y:S02]  /*35e0*/  FMNMX.FTZ R4, R64, R4, !PT ;  /* 0x0000000440047209 */ /* 0x000fe40007810000 */
[----:B------:R-:W-:Y:S02]  /*35f0*/  FSEL R20, R20, -INF , !P2 ;  /* 0xff80000014147808 */ /* 0x000fe40005000000 */
[----:B------:R-:W-:-:S02]  /*3600*/  ISETP.NE.AND P2, PT, R28, RZ, PT ;  /* 0x000000ff1c00720c */ /* 0x000fc40003f45270 */
[----:B------:R-:W-:Y:S02]  /*3610*/  FMNMX.FTZ R4, R66, R4, !PT ;  /* 0x0000000442047209 */ /* 0x000fe40007810000 */
[----:B------:R-:W-:Y:S02]  /*3620*/  ISETP.GT.AND P2, PT, R3, 0x10, !P2 ;  /* 0x000000100300780c */ /* 0x000fe40005744270 */
[----:B------:R-:W-:Y:S02]  /*3630*/  FMNMX.FTZ R4, R68, R4, !PT ;  /* 0x0000000444047209 */ /* 0x000fe40007810000 */
[----:B------:R-:W-:Y:S02]  /*3640*/  ISETP.LT.OR P2, PT, R0, 0x11, P2 ;  /* 0x000000110000780c */ /* 0x000fe40001741670 */
[----:B------:R-:W-:Y:S02]  /*3650*/  FMNMX.FTZ R4, R70, R4, !PT ;  /* 0x0000000446047209 */ /* 0x000fe40007810000 */
[----:B------:R-:W-:-:S02]  /*3660*/  FSEL R24, R34, -INF , !P2 ;  /* 0xff80000022187808 */ /* 0x000fc40005000000 */
[----:B------:R-:W-:Y:S02]  /*3670*/  ISETP.NE.AND P2, PT, R29, RZ, PT ;  /* 0x000000ff1d00720c */ /* 0x000fe40003f45270 */
[----:B------:R-:W-:Y:S02]  /*3680*/  FMNMX.FTZ R4, R72, R4, !PT ;  /* 0x0000000448047209 */ /* 0x000fe40007810000 */
[----:B------:R-:W-:Y:S02]  /*3690*/  ISETP.GT.AND P2, PT, R3, 0x11, !P2 ;  /* 0x000000110300780c */ /* 0x000fe40005744270 */
[----:B------:R-:W-:Y:S02]  /*36a0*/  FMNMX.FTZ R4, R74, R4, !PT ;  /* 0x000000044a047209 */ /* 0x000fe40007810000 */
[----:B------:R-:W-:Y:S02]  /*36b0*/  ISETP.LT.OR P2, PT, R0, 0x12, P2 ;  /* 0x000000120000780c */ /* 0x000fe40001741670 */
[----:B------:R-:W-:-:S02]  /*36c0*/  FMNMX.FTZ R4, R76, R4, !PT ;  /* 0x000000044c047209 */ /* 0x000fc40007810000 */
[----:B------:R-:W-:Y:S02]  /*36d0*/  FSEL R25, R35, -INF , !P2 ;  /* 0xff80000023197808 */ /* 0x000fe40005000000 */
[----:B------:R-:W-:Y:S02]  /*36e0*/  ISETP.NE.AND P2, PT, R32, RZ, PT ;  /* 0x000000ff2000720c */ /* 0x000fe40003f45270 */
[----:B------:R-:W-:Y:S02]  /*36f0*/  FMNMX.FTZ R4, R78, R4, !PT ;  /* 0x000000044e047209 */ /* 0x000fe40007810000 */
[----:B------:R-:W-:Y:S02]  /*3700*/  ISETP.GT.AND P2, PT, R3, 0x18, !P2 ;  /* 0x000000180300780c */ /* 0x000fe40005744270 */
[----:B------:R-:W-:Y:S02]  /*3710*/  FMNMX.FTZ R4, R48, R4, !PT ;  /* 0x0000000430047209 */ /* 0x000fe40007810000 */
[----:B------:R-:W-:-:S02]  /*3720*/  ISETP.LT.OR P2, PT, R0, 0x19, P2 ;  /* 0x000000190000780c */ /* 0x000fc40001741670 */
[----:B------:R-:W-:Y:S02]  /*3730*/  FMNMX.FTZ R4, R80, R4, !PT ;  /* 0x0000000450047209 */ /* 0x000fe40007810000 */
[----:B------:R-:W-:Y:S02]  /*3740*/  FSEL R26, R26, -INF , !P2 ;  /* 0xff8000001a1a7808 */ /* 0x000fe40005000000 */
[----:B------:R-:W-:Y:S02]  /*3750*/  ISETP.NE.AND P2, PT, R33, RZ, PT ;  /* 0x000000ff2100720c */ /* 0x000fe40003f45270 */
[----:B------:R-:W-:Y:S02]  /*3760*/  FMNMX.FTZ R4, R52, R4, !PT ;  /* 0x0000000434047209 */ /* 0x000fe40007810000 */
[----:B------:R-:W-:Y:S02]  /*3770*/  ISETP.GT.AND P2, PT, R3, 0x19, !P2 ;  /* 0x000000190300780c */ /* 0x000fe40005744270 */
[----:B------:R-:W-:-:S02]  /*3780*/  FMNMX.FTZ R32, R82, R4, !PT ;  /* 0x0000000452207209 */ /* 0x000fc40007810000 */
[C---:B------:R-:W-:Y:S02]  /*3790*/  ISETP.LT.OR P2, PT, R0.reuse, 0x1a, P2 ;  /* 0x0000001a0000780c */ /* 0x040fe40001741670 */
[----:B------:R-:W-:Y:S01]  /*37a0*/  ISETP.GT.AND P3, PT, R3, 0x8, !P3 ;  /* 0x000000080300780c */ /* 0x000fe20005f64270 */
[----:B------:R-:W0:Y:S01]  /*37b0*/  SHFL.BFLY PT, R31, R32, 0x2, 0x1f ;  /* 0x0c401f00201f7f89 */ /* 0x000e2200000e0000 */
[----:B------:R-:W-:Y:S02]  /*37c0*/  FSEL R27, R39, -INF , !P2 ;  /* 0xff800000271b7808 */ /* 0x000fe40005000000 */
[----:B------:R-:W-:Y:S02]  /*37d0*/  ISETP.NE.AND P2, PT, R37, RZ, PT ;  /* 0x000000ff2500720c */ /* 0x000fe40003f45270 */
[----:B------:R-:W-:Y:S02]  /*37e0*/  ISETP.LT.OR P3, PT, R0, 0x9, P3 ;  /* 0x000000090000780c */ /* 0x000fe40001f61670 */
[----:B------:R-:W-:-:S02]  /*37f0*/  ISETP.GT.AND P2, PT, R3, 0x20, !P2 ;  /* 0x000000200300780c */ /* 0x000fc40005744270 */
[----:B------:R-:W-:Y:S02]  /*3800*/  FSEL R16, R16, -INF , !P3 ;  /* 0xff80000010107808 */ /* 0x000fe40005800000 */
[----:B------:R-:W-:Y:S02]  /*3810*/  ISETP.LT.OR P2, PT, R0, 0x21, P2 ;  /* 0x000000210000780c */ /* 0x000fe40001741670 */
[----:B------:R-:W-:Y:S02]  /*3820*/  ISETP.NE.AND P3, PT, R41, RZ, PT ;  /* 0x000000ff2900720c */ /* 0x000fe40003f65270 */
[----:B------:R-:W-:Y:S02]  /*3830*/  FSEL R28, R42, -INF , !P2 ;  /* 0xff8000002a1c7808 */ /* 0x000fe40005000000 */
[----:B------:R-:W-:Y:S02]  /*3840*/  ISETP.NE.AND P2, PT, R40, RZ, PT ;  /* 0x000000ff2800720c */ /* 0x000fe40003f45270 */
[----:B------:R-:W-:-:S02]  /*3850*/  ISETP.GT.AND P4, PT, R3, 0x31, !P4 ;  /* 0x000000310300780c */ /* 0x000fc40006784270 */
[C---:B------:R-:W-:Y:S02]  /*3860*/  ISETP.GT.AND P2, PT, R3.reuse, 0x21, !P2 ;  /* 0x000000210300780c */ /* 0x040fe40005744270 */
[----:B------:R-:W-:Y:S02]  /*3870*/  ISETP.GT.AND P5, PT, R3, 0x38, !P5 ;  /* 0x000000380300780c */ /* 0x000fe40006fa4270 */
[----:B------:R-:W-:Y:S02]  /*3880*/  ISETP.LT.OR P2, PT, R0, 0x22, P2 ;  /* 0x000000220000780c */ /* 0x000fe40001741670 */
[----:B0-----:R-:W-:Y:S02]  /*3890*/  FMNMX.FTZ R33, R32, R31, !PT ;  /* 0x0000001f20217209 */ /* 0x001fe40007810000 */
[----:B------:R-:W-:Y:S02]  /*38a0*/  FSEL R29, R43, -INF , !P2 ;  /* 0xff8000002b1d7808 */ /* 0x000fe40005000000 */
[----:B------:R-:W-:Y:S01]  /*38b0*/  ISETP.GT.AND P2, PT, R3, 0x28, !P3 ;  /* 0x000000280300780c */ /* 0x000fe20005f44270 */
[----:B------:R-:W0:Y:S01]  /*38c0*/  SHFL.BFLY PT, R34, R33, 0x1, 0x1f ;  /* 0x0c201f0021227f89 */ /* 0x000e2200000e0000 */
[----:B------:R-:W-:-:S02]  /*38d0*/  ISETP.NE.AND P3, PT, R45, RZ, PT ;  /* 0x000000ff2d00720c */ /* 0x000fc40003f65270 */
[----:B------:R-:W-:Y:S02]  /*38e0*/  ISETP.LT.OR P2, PT, R0, 0x29, P2 ;  /* 0x000000290000780c */ /* 0x000fe40001741670 */
[C---:B------:R-:W-:Y:S02]  /*38f0*/  ISETP.GT.AND P3, PT, R3.reuse, 0x30, !P3 ;  /* 0x000000300300780c */ /* 0x040fe40005f64270 */
[----:B------:R-:W-:Y:S02]  /*3900*/  FSEL R30, R30, -INF , !P2 ;  /* 0xff8000001e1e7808 */ /* 0x000fe40005000000 */
[----:B------:R-:W-:Y:S02]  /*3910*/  ISETP.GT.AND P2, PT, R3, RZ, !P6 ;  /* 0x000000ff0300720c */ /* 0x000fe40007744270 */
[----:B------:R-:W-:Y:S02]  /*3920*/  ISETP.NE.AND P6, PT, R38, RZ, PT ;  /* 0x000000ff2600720c */ /* 0x000fe40003fc5270 */
[----:B------:R-:W-:-:S02]  /*3930*/  ISETP.LT.OR P2, PT, R0, 0x1, P2 ;  /* 0x000000010000780c */ /* 0x000fc40001741670 */
[----:B------:R-:W-:Y:S02]  /*3940*/  ISETP.LT.OR P3, PT, R0, 0x31, P3 ;  /* 0x000000310000780c */ /* 0x000fe40001f61670 */
[----:B------:R-:W-:Y:S02]  /*3950*/  FSEL R2, R56, -INF , !P2 ;  /* 0xff80000038027808 */ /* 0x000fe40005000000 */
[----:B------:R-:W-:Y:S02]  /*3960*/  ISETP.NE.AND P2, PT, R44, RZ, PT ;  /* 0x000000ff2c00720c */ /* 0x000fe40003f45270 */
[----:B------:R-:W-:Y:S02]  /*3970*/  FMNMX.FTZ R31, R2, R5, !PT ;  /* 0x00000005021f7209 */ /* 0x000fe40007810000 */
[----:B------:R-:W-:Y:S02]  /*3980*/  ISETP.GT.AND P2, PT, R3, 0x29, !P2 ;  /* 0x000000290300780c */ /* 0x000fe40005744270 */
[----:B------:R-:W-:-:S02]  /*3990*/  FMNMX.FTZ R31, R16, R31, !PT ;  /* 0x0000001f101f7209 */ /* 0x000fc40007810000 */
[----:B------:R-:W-:Y:S02]  /*39a0*/  ISETP.LT.OR P2, PT, R0, 0x2a, P2 ;  /* 0x0000002a0000780c */ /* 0x000fe40001741670 */
[----:B------:R-:W-:Y:S02]  /*39b0*/  FMNMX.FTZ R31, R20, R31, !PT ;  /* 0x0000001f141f7209 */ /* 0x000fe40007810000 */
[----:B------:R-:W-:Y:S02]  /*39c0*/  ISETP.LT.OR P4, PT, R0, 0x32, P4 ;  /* 0x000000320000780c */ /* 0x000fe40002781670 */
[----:B------:R-:W-:Y:S02]  /*39d0*/  FMNMX.FTZ R4, R24, R31, !PT ;  /* 0x0000001f18047209 */ /* 0x000fe40007810000 */
[----:B------:R-:W-:Y:S02]  /*39e0*/  ISETP.LT.OR P5, PT, R0, 0x39, P5 ;  /* 0x000000390000780c */ /* 0x000fe40002fa1670 */
[----:B------:R-:W-:-:S02]  /*39f0*/  FMNMX.FTZ R31, R25, R4, !PT ;  /* 0x00000004191f7209 */ /* 0x000fc40007810000 */
[----:B0-----:R-:W-:Y:S02]  /*3a00*/  FMNMX.FTZ R4, R33, R34, !PT ;  /* 0x0000002221047209 */ /* 0x001fe40007810000 */
[----:B------:R-:W-:Y:S02]  /*3a10*/  FMNMX.FTZ R32, R26, R31, !PT ;  /* 0x0000001f1a207209 */ /* 0x000fe40007810000 */
[----:B------:R-:W-:Y:S01]  /*3a20*/  FSEL R31, R47, -INF , !P2 ;  /* 0xff8000002f1f7808 */ /* 0x000fe20005000000 */
[C---:B------:R-:W-:Y:S01]  /*3a30*/  FMUL.FTZ R34, R4.reuse, UR6 ;  /* 0x0000000604227c20 */ /* 0x040fe20008410000 */
[----:B------:R-:W-:Y:S02]  /*3a40*/  FMNMX.FTZ R33, R27, R32, !PT ;  /* 0x000000201b217209 */ /* 0x000fe40007810000 */
[----:B------:R-:W-:Y:S02]  /*3a50*/  FSETP.NEU.FTZ.AND P2, PT, R4, -INF , PT ;  /* 0xff8000000400780b */ /* 0x000fe40003f5d000 */
[----:B------:R-:W-:-:S02]  /*3a60*/  FMNMX.FTZ R32, R28, R33, !PT ;  /* 0x000000211c207209 */ /* 0x000fc40007810000 */
[----:B------:R-:W-:Y:S02]  /*3a70*/  FSEL R35, R34, RZ, P2 ;  /* 0x000000ff22237208 */ /* 0x000fe40001000000 */
[----:B------:R-:W-:Y:S02]  /*3a80*/  FMNMX.FTZ R33, R29, R32, !PT ;  /* 0x000000201d217209 */ /* 0x000fe40007810000 */
[----:B------:R-:W-:Y:S01]  /*3a90*/  ISETP.GT.AND P2, PT, R3, 0x39, !P6 ;  /* 0x000000390300780c */ /* 0x000fe20007744270 */
[--C-:B------:R-:W-:Y:S01]  /*3aa0*/  FFMA.FTZ R36, R36, UR6, -R35.reuse ;  /* 0x0000000624247c23 */ /* 0x100fe20008010823 */
[----:B------:R-:W-:Y:S01]  /*3ab0*/  FMNMX.FTZ R34, R30, R33, !PT ;  /* 0x000000211e227209 */ /* 0x000fe20007810000 */
[--C-:B------:R-:W-:Y:S01]  /*3ac0*/  FFMA.FTZ R37, R58, UR6, -R35.reuse ;  /* 0x000000063a257c23 */ /* 0x100fe20008010823 */
[----:B------:R-:W-:Y:S01]  /*3ad0*/  FSEL R32, R50, -INF , !P3 ;  /* 0xff80000032207808 */ /* 0x000fe20005800000 */
[----:B------:R0:W-:Y:S01]  /*3ae0*/  MUFU.EX2 R196, R36 ;  /* 0x0000002400c47308 */ /* 0x0001e20000000800 */
[----:B------:R-:W-:Y:S01]  /*3af0*/  FMNMX.FTZ R3, R31, R34, !PT ;  /* 0x000000221f037209 */ /* 0x000fe20007810000 */
[--C-:B------:R-:W-:Y:S01]  /*3b00*/  FFMA.FTZ R38, R60, UR6, -R35.reuse ;  /* 0x000000063c267c23 */ /* 0x100fe20008010823 */
[----:B------:R-:W-:Y:S01]  /*3b10*/  FSEL R33, R51, -INF , !P4 ;  /* 0xff80000033217808 */ /* 0x000fe20006000000 */
[--C-:B------:R-:W-:Y:S01]  /*3b20*/  FFMA.FTZ R39, R62, UR6, -R35.reuse ;  /* 0x000000063e277c23 */ /* 0x100fe20008010823 */
[----:B------:R-:W-:Y:S01]  /*3b30*/  FMNMX.FTZ R34, R32, R3, !PT ;  /* 0x0000000320227209 */ /* 0x000fe20007810000 */
[--C-:B------:R-:W-:Y:S01]  /*3b40*/  FFMA.FTZ R40, R64, UR6, -R35.reuse ;  /* 0x0000000640287c23 */ /* 0x100fe20008010823 */
[----:B------:R-:W-:Y:S01]  /*3b50*/  ISETP.LT.OR P2, PT, R0, 0x3a, P2 ;  /* 0x0000003a0000780c */ /* 0x000fe20001741670 */
[----:B------:R-:W1:Y:S01]  /*3b60*/  MUFU.EX2 R37, R37 ;  /* 0x0000002500257308 */ /* 0x000e620000000800 */
[----:B------:R-:W-:Y:S01]  /*3b70*/  FSEL R0, R54, -INF , !P5 ;  /* 0xff80000036007808 */ /* 0x000fe20006800000 */
[--C-:B------:R-:W-:Y:S01]  /*3b80*/  FFMA.FTZ R41, R66, UR6, -R35.reuse ;  /* 0x0000000642297c23 */ /* 0x100fe20008010823 */
[----:B------:R-:W-:Y:S01]  /*3b90*/  FMNMX.FTZ R3, R33, R34, !PT ;  /* 0x0000002221037209 */ /* 0x000fe20007810000 */
[--C-:B------:R-:W-:Y:S01]  /*3ba0*/  FFMA.FTZ R42, R68, UR6, -R35.reuse ;  /* 0x00000006442a7c23 */ /* 0x100fe20008010823 */
[----:B------:R-:W-:Y:S01]  /*3bb0*/  FSEL R34, R55, -INF , !P2 ;  /* 0xff80000037227808 */ /* 0x000fe20005000000 */
        /* <DEDUP_REMOVED lines=9> */
[----:B------:R-:W-:Y:S01]  /*3c50*/  FFMA.FTZ R49, R80, UR6, -R35 ;  /* 0x0000000650317c23 */ /* 0x000fe20008010823 */
[----:B0-----:R-:W0:Y:S01]  /*3c60*/  SHFL.BFLY PT, R36, R3, 0x2, 0x1f ;  /* 0x0c401f0003247f89 */ /* 0x001e2200000e0000 */
[----:B------:R-:W2:Y:S01]  /*3c70*/  MUFU.EX2 R39, R39 ;  /* 0x0000002700277308 */ /* 0x000ea20000000800 */
[----:B-1----:R-:W-:Y:S01]  /*3c80*/  FADD.FTZ R53, R196, R37 ;  /* 0x00000025c4357221 */ /* 0x002fe20000010000 */
[----:B------:R-:W-:-:S06]  /*3c90*/  F2FP.F16.F32.PACK_AB R196, R37, R196 ;  /* 0x000000c425c4723e */ /* 0x000fcc00000000ff */
[----:B------:R-:W-:Y:S08]  /*3ca0*/  MUFU.EX2 R40, R40 ;  /* 0x0000002800287308 */ /* 0x000ff00000000800 */
[----:B------:R-:W1:Y:S01]  /*3cb0*/  MUFU.EX2 R41, R41 ;  /* 0x0000002900297308 */ /* 0x000e620000000800 */
[----:B--2---:R-:W-:Y:S02]  /*3cc0*/  F2FP.F16.F32.PACK_AB R198, R39, R38 ;  /* 0x0000002627c6723e */ /* 0x004fe400000000ff */
[----:B0-----:R-:W-:-:S05]  /*3cd0*/  FMNMX.FTZ R36, R3, R36, !PT ;  /* 0x0000002403247209 */ /* 0x001fca0007810000 */
[----:B------:R-:W-:Y:S01]  /*3ce0*/  MUFU.EX2 R42, R42 ;  /* 0x0000002a002a7308 */ /* 0x000fe20000000800 */
[----:B------:R-:W0:Y:S07]  /*3cf0*/  SHFL.BFLY PT, R3, R36, 0x1, 0x1f ;  /* 0x0c201f0024037f89 */ /* 0x000e2e00000e0000 */
[----:B------:R-:W2:Y:S01]  /*3d00*/  MUFU.EX2 R43, R43 ;  /* 0x0000002b002b7308 */ /* 0x000ea20000000800 */
[----:B-1----:R-:W-:-:S07]  /*3d10*/  F2FP.F16.F32.PACK_AB R192, R41, R40 ;  /* 0x0000002829c0723e */ /* 0x002fce00000000ff */
[----:B------:R-:W-:Y:S08]  /*3d20*/  MUFU.EX2 R44, R44 ;  /* 0x0000002c002c7308 */ /* 0x000ff00000000800 */
[----:B------:R-:W1:Y:S01]  /*3d30*/  MUFU.EX2 R45, R45 ;  /* 0x0000002d002d7308 */ /* 0x000e620000000800 */
[----:B--2---:R-:W-:Y:S02]  /*3d40*/  F2FP.F16.F32.PACK_AB R194, R43, R42 ;  /* 0x0000002a2bc2723e */ /* 0x004fe400000000ff */
[----:B0-----:R-:W-:Y:S01]  /*3d50*/  FMNMX.FTZ R3, R36, R3, !PT ;  /* 0x0000000324037209 */ /* 0x001fe20007810000 */
[--C-:B------:R-:W-:Y:S01]  /*3d60*/  FFMA.FTZ R36, R52, UR6, -R35.reuse ;  /* 0x0000000634247c23 */ /* 0x100fe20008010823 */
[----:B------:R-:W-:-:S02]  /*3d70*/  FFMA.FTZ R35, R82, UR6, -R35 ;  /* 0x0000000652237c23 */ /* 0x000fc40008010823 */
[C---:B------:R-:W-:Y:S01]  /*3d80*/  FSETP.NEU.FTZ.AND P2, PT, R3.reuse, -INF , PT ;  /* 0xff8000000300780b */ /* 0x040fe20003f5d000 */
[----:B------:R-:W-:Y:S01]  /*3d90*/  FMUL.FTZ R50, R3, UR6 ;  /* 0x0000000603327c20 */ /* 0x000fe20008410000 */
[----:B------:R-:W-:Y:S04]  /*3da0*/  MUFU.EX2 R46, R46 ;  /* 0x0000002e002e7308 */ /* 0x000fe80000000800 */
[----:B------:R-:W-:Y:S02]  /*3db0*/  FSEL R51, R50, RZ, P2 ;  /* 0x000000ff32337208 */ /* 0x000fe40001000000 */
[----:B------:R-:W-:Y:S02]  /*3dc0*/  PLOP3.LUT P2, PT, PT, PT, UP1, 0x40, 0x0 ;  /* 0x000000000000781c */ /* 0x000fe40003f4e818 */
[----:B------:R-:W0:Y:S01]  /*3dd0*/  MUFU.EX2 R47, R47 ;  /* 0x0000002f002f7308 */ /* 0x000e220000000800 */
[--C-:B------:R-:W-:Y:S01]  /*3de0*/  FFMA.FTZ R2, R2, UR6, -R51.reuse ;  /* 0x0000000602027c23 */ /* 0x100fe20008010833 */
[--C-:B------:R-:W-:Y:S01]  /*3df0*/  FFMA.FTZ R5, R5, UR6, -R51.reuse ;  /* 0x0000000605057c23 */ /* 0x100fe20008010833 */
        /* <DEDUP_REMOVED lines=12> */
[----:B------:R-:W-:Y:S01]  /*3ec0*/  FFMA.FTZ R33, R33, UR6, -R51 ;  /* 0x0000000621217c23 */ /* 0x000fe20008010833 */
[----:B------:R-:W-:Y:S01]  /*3ed0*/  MUFU.EX2 R2, R2 ;  /* 0x0000000200027308 */ /* 0x000fe20000000800 */
[----:B--2---:R-:W-:Y:S01]  /*3ee0*/  FADD.FTZ R16, R38, R53 ;  /* 0x0000003526107221 */ /* 0x004fe20000010000 */
[--C-:B------:R-:W-:Y:S01]  /*3ef0*/  FFMA.FTZ R0, R0, UR6, -R51.reuse ;  /* 0x0000000600007c23 */ /* 0x100fe20008010833 */
[----:B------:R-:W-:Y:S01]  /*3f00*/  FFMA.FTZ R34, R34, UR6, -R51 ;  /* 0x0000000622227c23 */ /* 0x000fe20008010833 */
[----:B-1----:R-:W-:Y:S01]  /*3f10*/  F2FP.F16.F32.PACK_AB R188, R45, R44 ;  /* 0x0000002c2dbc723e */ /* 0x002fe200000000ff */
[----:B------:R-:W-:Y:S01]  /*3f20*/  FADD.FTZ R53, R39, R16 ;  /* 0x0000001027357221 */ /* 0x000fe20000010000 */
[----:B0-----:R-:W-:-:S02]  /*3f30*/  F2FP.F16.F32.PACK_AB R190, R47, R46 ;  /* 0x0000002e2fbe723e */ /* 0x001fc400000000ff */
[----:B------:R-:W0:Y:S01]  /*3f40*/  MUFU.EX2 R5, R5 ;  /* 0x0000000500057308 */ /* 0x000e220000000800 */
[----:B------:R-:W-:-:S04]  /*3f50*/  FADD.FTZ R16, R40, R53 ;  /* 0x0000003528107221 */ /* 0x000fc80000010000 */
[----:B------:R-:W-:-:S03]  /*3f60*/  FADD.FTZ R53, R41, R16 ;  /* 0x0000001029357221 */ /* 0x000fc60000010000 */
[----:B------:R-:W1:Y:S01]  /*3f70*/  MUFU.EX2 R20, R20 ;  /* 0x0000001400147308 */ /* 0x000e620000000800 */
[----:B------:R-:W-:-:S04]  /*3f80*/  FADD.FTZ R50, R42, R53 ;  /* 0x000000352a327221 */ /* 0x000fc80000010000 */
[----:B------:R-:W-:-:S03]  /*3f90*/  FADD.FTZ R55, R43, R50 ;  /* 0x000000322b377221 */ /* 0x000fc60000010000 */
[----:B------:R-:W2:Y:S01]  /*3fa0*/  MUFU.EX2 R24, R24 ;  /* 0x0000001800187308 */ /* 0x000ea20000000800 */
[----:B0-----:R-:W-:Y:S01]  /*3fb0*/  FADD.FTZ R16, R2, R5 ;  /* 0x0000000502107221 */ /* 0x001fe20000010000 */
[----:B------:R-:W-:-:S03]  /*3fc0*/  F2FP.F16.F32.PACK_AB R197, R5, R2 ;  /* 0x0000000205c5723e */ /* 0x000fc600000000ff */
[----:B------:R-:W-:Y:S01]  /*3fd0*/  FADD.FTZ R53, R199, R16 ;  /* 0x00000010c7357221 */ /* 0x000fe20000010000 */
[----:B------:R-:W-:Y:S02]  /*3fe0*/  FADD.FTZ R16, R44, R55 ;  /* 0x000000372c107221 */ /* 0x000fe40000010000 */
[----:B------:R-:W0:Y:S01]  /*3ff0*/  MUFU.EX2 R25, R25 ;  /* 0x0000001900197308 */ /* 0x000e220000000800 */
[C---:B-1----:R-:W-:Y:S01]  /*4000*/  FADD.FTZ R53, R20.reuse, R53 ;  /* 0x0000003514357221 */ /* 0x042fe20000010000 */
[----:B------:R-:W-:Y:S01]  /*4010*/  FADD.FTZ R55, R45, R16 ;  /* 0x000000102d377221 */ /* 0x000fe20000010000 */
[----:B------:R-:W-:Y:S01]  /*4020*/  F2FP.F16.F32.PACK_AB R199, R20, R199 ;  /* 0x000000c714c7723e */ /* 0x000fe200000000ff */
[----:B------:R-:W-:Y:S02]  /*4030*/  VIADD R20, R98, 0xfffffffe ;  /* 0xfffffffe62147836 */ /* 0x000fe40000000000 */
[----:B------:R-:W-:Y:S02]  /*4040*/  FADD.FTZ R50, R46, R55 ;  /* 0x000000372e327221 */ /* 0x000fe40000010000 */
[----:B------:R-:W1:Y:S01]  /*4050*/  MUFU.EX2 R26, R26 ;  /* 0x0000001a001a7308 */ /* 0x000e620000000800 */
[----:B--2---:R-:W-:Y:S01]  /*4060*/  FADD.FTZ R16, R24, R53 ;  /* 0x0000003518107221 */ /* 0x004fe20000010000 */
[----:B------:R-:W-:-:S06]  /*4070*/  FADD.FTZ R51, R47, R50 ;  /* 0x000000322f337221 */ /* 0x000fcc0000010000 */
[----:B------:R-:W2:Y:S01]  /*4080*/  MUFU.EX2 R27, R27 ;  /* 0x0000001b001b7308 */ /* 0x000ea20000000800 */
[C---:B0-----:R-:W-:Y:S01]  /*4090*/  FADD.FTZ R37, R25.reuse, R16 ;  /* 0x0000001019257221 */ /* 0x041fe20000010000 */
[----:B------:R-:W-:-:S06]  /*40a0*/  F2FP.F16.F32.PACK_AB R193, R25, R24 ;  /* 0x0000001819c1723e */ /* 0x000fcc00000000ff */
[----:B------:R-:W0:Y:S01]  /*40b0*/  MUFU.EX2 R28, R28 ;  /* 0x0000001c001c7308 */ /* 0x000e220000000800 */
[----:B-1----:R-:W-:-:S07]  /*40c0*/  FADD.FTZ R16, R26, R37 ;  /* 0x000000251a107221 */ /* 0x002fce0000010000 */
        /* <DEDUP_REMOVED lines=24> */
[----:B--2---:R-:W-:-:S07]  /*4250*/  FADD.FTZ R2, R0, R5 ;  /* 0x0000000500027221 */ /* 0x004fce0000010000 */
[----:B------:R-:W2:Y:S01]  /*4260*/  MUFU.EX2 R35, R35 ;  /* 0x0000002300237308 */ /* 0x000ea20000000800 */
[----:B0-----:R-:W-:Y:S01]  /*4270*/  FADD.FTZ R38, R36, R39 ;  /* 0x0000002724267221 */ /* 0x001fe20000010000 */
[C---:B-1----:R-:W-:Y:S01]  /*4280*/  FADD.FTZ R5, R187.reuse, R2 ;  /* 0x00000002bb057221 */ /* 0x042fe20000010000 */
[----:B------:R-:W-:Y:S02]  /*4290*/  F2FP.F16.F32.PACK_AB R187, R187, R0 ;  /* 0x00000000bbbb723e */ /* 0x000fe400000000ff */
[C---:B--2---:R-:W-:Y:S01]  /*42a0*/  FADD.FTZ R16, R35.reuse, R38 ;  /* 0x0000002623107221 */ /* 0x044fe20000010000 */
[----:B------:R-:W-:Y:S01]  /*42b0*/  F2FP.F16.F32.PACK_AB R186, R35, R36 ;  /* 0x0000002423ba723e */ /* 0x000fe200000000ff */
[----:B------:R-:W-:Y:S06]  /*42c0*/  @P2 BRA `(.L_x_1179) ;  /* 0x0000000000442947 */ /* 0x000fec0003800000 */
        /* <DEDUP_REMOVED lines=10> */
.L_x_1180:
[----:B------:R-:W-:-:S11]  /*4370*/  UISETP.NE.AND UP2, UPT, UR5, 0x1, UPT ;  /* 0x000000010500788c */ /* 0x000fd6000bf45270 */
[----:B------:R-:W-:Y:S02]  /*4380*/  @UP2 ULDC.64 UR10, c[0x0][0x9e8] ;  /* 0x00027a00000a2ab9 */ /* 0x000fe40000000a00 */
[----:B------:R-:W-:-:S04]  /*4390*/  UIMAD.WIDE.U32 UR14, UR7, UR10, URZ ;  /* 0x0000000a070e72a5 */ /* 0x000fc8000f8e003f */
[----:B------:R-:W-:-:S12]  /*43a0*/  @UP2 USHF.R.U32.HI UR7, URZ, UR11, UR15 ;  /* 0x0000000b3f072299 */ /* 0x000fd8000801160f */
.L_x_1181:
[----:B------:R-:W-:-:S04]  /*43b0*/  UIMAD UR5, UR7, UR5, UR5 ;  /* 0x00000005070572a4 */ /* 0x000fc8000f8e0205 */
[----:B------:R-:W-:-:S04]  /*43c0*/  UISETP.LT.AND UP2, UPT, UR4, UR5, UPT ;  /* 0x000000050400728c */ /* 0x000fc8000bf41270 */
[----:B------:R-:W-:-:S12]  /*43d0*/  USEL UR4, UR4, UR5, UP2 ;  /* 0x0000000504047287 */ /* 0x000fd80009000000 */
.L_x_1179:
[----:B------:R-:W-:Y:S01]  /*43e0*/  R2UR UR7, R23 ;  /* 0x00000000170772ca */ /* 0x000fe200000e0000 */
[----:B------:R-:W-:Y:S01]  /*43f0*/  USHF.R.S32.HI UR5, URZ, 0x1f, UR4 ;  /* 0x0000001f3f057899 */ /* 0x000fe20008011404 */
[----:B------:R-:W-:Y:S01]  /*4400*/  IMAD.MOV.U32 R2, RZ, RZ, 0x3f800000 ;  /* 0x3f800000ff027424 */ /* 0x000fe200078e00ff */
[----:B------:R-:W-:Y:S01]  /*4410*/  CS2R R150, SRZ ;  /* 0x0000000000967805 */ /* 0x000fe2000001ff00 */
[----:B------:R-:W-:Y:S01]  /*4420*/  IMAD.MOV.U32 R0, RZ, RZ, 0x3f800000 ;  /* 0x3f800000ff007424 */ /* 0x000fe200078e00ff */
        /* <DEDUP_REMOVED lines=8> */
[----:B------:R-:W-:Y:S01]  /*44b0*/  UISETP.LT.AND UP2, UPT, UR7, UR5, UPT ;  /* 0x000000050700728c */ /* 0x000fe2000bf41270 */
[----:B------:R-:W-:Y:S02]  /*44c0*/  CS2R R136, SRZ ;  /* 0x0000000000887805 */ /* 0x000fe4000001ff00 */
[----:B------:R-:W-:Y:S02]  /*44d0*/  CS2R R134, SRZ ;  /* 0x0000000000867805 */ /* 0x000fe4000001ff00 */
[----:B------:R-:W-:Y:S01]  /*44e0*/  CS2R R132, SRZ ;  /* 0x0000000000847805 */ /* 0x000fe2000001ff00 */
[----:B------:R-:W-:Y:S01]  /*44f0*/  USEL UR50, UR7, UR5, !UP2 ;  /* 0x0000000507327287 */ /* 0x000fe2000d000000 */
[----:B------:R-:W-:-:S02]  /*4500*/  CS2R R130, SRZ ;  /* 0x0000000000827805 */ /* 0x000fc4000001ff00 */
[----:B------:R-:W-:Y:S02]  /*4510*/  CS2R R128, SRZ ;  /* 0x0000000000807805 */ /* 0x000fe4000001ff00 */
[----:B------:R-:W-:Y:S02]  /*4520*/  CS2R R126, SRZ ;  /* 0x00000000007e7805 */ /* 0x000fe4000001ff00 */
[----:B------:R-:W-:Y:S02]  /*4530*/  CS2R R124, SRZ ;  /* 0x00000000007c7805 */ /* 0x000fe4000001ff00 */
[----:B------:R-:W-:Y:S02]  /*4540*/  CS2R R122, SRZ ;  /* 0x00000000007a7805 */ /* 0x000fe4000001ff00 */
[----:B------:R-:W-:Y:S02]  /*4550*/  ISETP.GE.AND P2, PT, R20, UR50, PT ;  /* 0x0000003214007c0c */ /* 0x000fe4000bf46270 */
        /* <DEDUP_REMOVED lines=49> */
[----:B------:R-:W-:Y:S06]  /*4870*/  @!P2 BRA `(.L_x_1182) ;  /* 0x0000002800fca947 */ /* 0x000fec0003800000 */
[----:B------:R-:W-:Y:S01]  /*4880*/  IMAD.MOV.U32 R2, RZ, RZ, 0x3f800000 ;  /* 0x3f800000ff027424 */ /* 0x000fe200078e00ff */
[----:B------:R-:W-:Y:S01]  /*4890*/  ULDC UR51, c[0x0][0x9e4] ;  /* 0x0002790000337ab9 */ /* 0x000fe20000000800 */
[----:B------:R-:W-:Y:S01]  /*48a0*/  IMAD.MOV.U32 R151, RZ, RZ, RZ ;  /* 0x000000ffff977224 */ /* 0x000fe200078e00ff */
[----:B------:R-:W-:Y:S01]  /*48b0*/  ULDC UR4, c[0x0][0x9d8] ;  /* 0x0002760000047ab9 */ /* 0x000fe20000000800 */
[----:B------:R-:W-:Y:S01]  /*48c0*/  ULDC UR55, c[0x0][0x988] ;  /* 0x0002620000377ab9 */ /* 0x000fe20000000800 */
[----:B------:R-:W-:-:S05]  /*48d0*/  ULDC UR58, c[0x0][0x9e0] ;  /* 0x00027800003a7ab9 */ /* 0x000fca0000000800 */
.L_x_1199:
[----:B------:R-:W-:-:S04]  /*48e0*/  UIADD3 UR5, UR37, 0x1, URZ ;  /* 0x0000000125057890 */ /* 0x000fc8000fffe03f */
[----:B------:R-:W-:-:S04]  /*48f0*/  UISETP.NE.AND UP2, UPT, UR5, 0x2, UPT ;  /* 0x000000020500788c */ /* 0x000fc8000bf45270 */
[----:B------:R-:W-:Y:S02]  /*4900*/  USEL UR39, URZ, 0x1, UP2 ;  /* 0x000000013f277887 */ /* 0x000fe40009000000 */
[----:B------:R-:W-:Y:S02]  /*4910*/  USEL UR5, UR5, URZ, UP2 ;  /* 0x0000003f05057287 */ /* 0x000fe40009000000 */
[----:B------:R-:W-:Y:S01]  /*4920*/  ULOP3.LUT UR39, UR36, UR39, URZ, 0x3c, !UPT ;  /* 0x0000002724277292 */ /* 0x000fe2000f8e3c3f */
[----:B------:R-:W-:Y:S11]  /*4930*/  @!P0 BRA `(.L_x_1183) ;  /* 0x0000000000048947 */ /* 0x000ff60003800000 */
[----:B------:R-:W-:Y:S01]  /*4940*/  BPT.TRAP 0x1 ;  /* 0x000000040000795c */ /* 0x000fe20000300000 */
.L_x_1183:
[----:B------:R-:W-:Y:S01]  /*4950*/  ULEA UR7, UR5, UR38, 0x3 ;  /* 0x0000002605077291 */ /* 0x000fe2000f8e183f */
[----:B------:R-:W-:-:S05]  /*4960*/  IMAD.U32 R21, RZ, RZ, UR39 ;  /* 0x00000027ff157e24 */ /* 0x000fca000f8e00ff */
[----:B------:R-:W-:-:S04]  /*4970*/  SHF.L.U32 R21, R21, 0x1f, RZ ;  /* 0x0000001f15157819 */ /* 0x000fc800000006ff */
[----:B------:R0:W1:Y:S01]  /*4980*/  SYNCS.PHASECHK.TRANS64.TRYWAIT P2, [UR7+0x30830], R21 ;  /* 0x03083015ff0075a7 */ /* 0x0000620008040147 */
[----:B------:R-:W-:Y:S05]  /*4990*/  @!P0 BRA `(.L_x_1184) ;  /* 0x0000000000048947 */ /* 0x000fea0003800000 */
[----:B------:R-:W-:Y:S01]  /*49a0*/  BPT.TRAP 0x1 ;  /* 0x000000040000795c */ /* 0x000fe20000300000 */
.L_x_1184:
[----:B-1----:R-:W-:Y:S05]  /*49b0*/  @P2 BRA `(.L_x_1185) ;  /* 0x0000000000082947 */ /* 0x002fea0003800000 */
[----:B------:R-:W1:Y:S02]  /*49c0*/  SYNCS.PHASECHK.TRANS64.TRYWAIT P2, [UR7+0x30830], R21 ;  /* 0x03083015ff0075a7 */ /* 0x000e640008040147 */
[----:B-1----:R-:W-:Y:S05]  /*49d0*/  @!P2 BRA `(.L_x_1186) ;  /* 0x000001140038a947 */ /* 0x002fea0003800000 */
.L_x_1185:
[----:B------:R-:W-:Y:S01]  /*49e0*/  R2UR UR6, R18 ;  /* 0x00000000120672ca */ /* 0x000fe200000e0000 */
[----:B-1----:R-:W-:Y:S01]  /*49f0*/  WARPGROUP.ARRIVE ;  /* 0x00000000000079c5 */ /* 0x002fe20000000000 */
[----:B------:R-:W-:Y:S01]  /*4a00*/  R2UR UR44, R14 ;  /* 0x000000000e2c72ca */ /* 0x000fe200000e0000 */
[----:B------:R-:W-:Y:S01]  /*4a10*/  UMOV UR47, 0x40000040 ;  /* 0x40000040002f7882 */ /* 0x000fe20000000000 */
[----:B------:R-:W-:Y:S01]  /*4a20*/  R2UR UR45, R15 ;  /* 0x000000000f2d72ca */ /* 0x000fe200000e0000 */
[----:B------:R-:W-:Y:S01]  /*4a30*/  UMOV UR11, 0x40000040 ;  /* 0x40000040000b7882 */ /* 0x000fe20000000000 */
[----:B------:R-:W-:Y:S01]  /*4a40*/  UMOV UR15, 0x40000040 ;  /* 0x40000040000f7882 */ /* 0x000fe20000000000 */
[----:B------:R-:W-:Y:S01]  /*4a50*/  UMOV UR19, 0x40000040 ;  /* 0x4000004000137882 */ /* 0x000fe20000000000 */
[----:B------:R-:W-:Y:S01]  /*4a60*/  UMOV UR23, 0x40000040 ;  /* 0x4000004000177882 */ /* 0x000fe20000000000 */
[----:B------:R-:W-:Y:S01]  /*4a70*/  UMOV UR27, 0x40000040 ;  /* 0x40000040001b7882 */ /* 0x000fe20000000000 */
[----:B------:R-:W-:Y:S01]  /*4a80*/  UMOV UR31, 0x40000040 ;  /* 0x40000040001f7882 */ /* 0x000fe20000000000 */
[----:B------:R-:W-:Y:S01]  /*4a90*/  UMOV UR35, 0x40000040 ;  /* 0x4000004000237882 */ /* 0x000fe20000000000 */
[----:B------:R-:W-:Y:S01]  /*4aa0*/  UMOV UR43, 0x40000040 ;  /* 0x40000040002b7882 */ /* 0x000fe20000000000 */
[----:B------:R-:W-:Y:S01]  /*4ab0*/  ULEA UR6, UR5, UR6, 0xb ;  /* 0x0000000605067291 */ /* 0x000fe2000f8e583f */
[-C--:B------:R-:W-:Y:S01]  /*4ac0*/  FMUL.FTZ R24, R24, R0.reuse ;  /* 0x0000000018187220 */ /* 0x080fe20000410000 */
[-C--:B------:R-:W-:Y:S01]  /*4ad0*/  FMUL.FTZ R25, R25, R0.reuse ;  /* 0x0000000019197220 */ /* 0x080fe20000410000 */
[-C--:B------:R-:W-:Y:S01]  /*4ae0*/  FMUL.FTZ R28, R28, R0.reuse ;  /* 0x000000001c1c7220 */ /* 0x080fe20000410000 */
[----:B------:R-:W-:Y:S01]  /*4af0*/  UIADD3 UR10, UR6, 0x206, URZ ;  /* 0x00000206060a7890 */ /* 0x000fe2000fffe03f */
[-C--:B------:R-:W-:Y:S01]  /*4b00*/  FMUL.FTZ R29, R29, R0.reuse ;  /* 0x000000001d1d7220 */ /* 0x080fe20000410000 */
[----:B------:R-:W-:Y:S01]  /*4b10*/  UIADD3 UR14, UR6, 0x400, URZ ;  /* 0x00000400060e7890 */ /* 0x000fe2000fffe03f */
[-C--:B------:R-:W-:Y:S01]  /*4b20*/  FMUL.FTZ R32, R32, R0.reuse ;  /* 0x0000000020207220 */ /* 0x080fe20000410000 */
[----:B------:R-:W-:Y:S01]  /*4b30*/  UMOV UR46, UR6 ;  /* 0x00000006002e7c82 */ /* 0x000fe20008000000 */
[----:B------:R-:W-:Y:S01]  /*4b40*/  UIADD3 UR18, UR6, 0x402, URZ ;  /* 0x0000040206127890 */ /* 0x000fe2000fffe03f */
[----:B------:R-:W-:Y:S01]  /*4b50*/  HGMMA.64x64x16.F32 R152, gdesc[UR44], RZ, !UPT, gsb0 ;  /* 0x00e000002c9879f0 */ /* 0x000fe2000c0008ff */
[----:B------:R-:W-:Y:S01]  /*4b60*/  R2UR UR44, R12 ;  /* 0x000000000c2c72ca */ /* 0x000fe200000e0000 */
[----:B------:R-:W-:Y:S01]  /*4b70*/  UIADD3 UR46, UR6, 0x2, URZ ;  /* 0x00000002062e7890 */ /* 0x000fe2000fffe03f */
[----:B------:R-:W-:Y:S01]  /*4b80*/  R2UR UR45, R13 ;  /* 0x000000000d2d72ca */ /* 0x000fe200000e0000 */
        /* <DEDUP_REMOVED lines=79> */
[----:B------:R-:W-:Y:S01]  /*5080*/  HGMMA.64x64x16.F32 R152, gdesc[UR44], R152, gsb0 ;  /* 0x00e000002c9879f0 */ /* 0x000fe20008000898 */
[----:B------:R-:W-:Y:S01]  /*5090*/  R2UR UR44, R10 ;  /* 0x000000000a2c72ca */ /* 0x000fe200000e0000 */
[----:B------:R-:W-:Y:S01]  /*50a0*/  UIADD3 UR46, UR6, 0x4, URZ ;  /* 0x00000004062e7890 */ /* 0x000fe2000fffe03f */
[----:B------:R-:W-:Y:S01]  /*50b0*/  R2UR UR45, R11 ;  /* 0x000000000b2d72ca */ /* 0x000fe200000e0000 */
        /* <DEDUP_REMOVED lines=55> */
[----:B------:R-:W-:Y:S01]  /*5430*/  HGMMA.64x64x16.F32 R152, gdesc[UR44], R152, gsb0 ;  /* 0x00e000002c9879f0 */ /* 0x000fe20008000898 */
[----:B------:R-:W-:Y:S01]  /*5440*/  R2UR UR44, R8 ;  /* 0x00000000082c72ca */ /* 0x000fe200000e0000 */
[----:B------:R-:W-:Y:S01]  /*5450*/  UIADD3 UR46, UR6, 0x6, URZ ;  /* 0x00000006062e7890 */ /* 0x000fe2000fffe03f */
[----:B------:R-:W-:Y:S01]  /*5460*/  R2UR UR45, R9 ;  /* 0x00000000092d72ca */ /* 0x000fe200000e0000 */
[----:B------:R-:W-:Y:S01]  /*5470*/  UMOV UR47, 0x40000040 ;  /* 0x40000040002f7882 */ /* 0x000fe20000000000 */
[----:B------:R-:W-:Y:S02]  /*5480*/  WARPGROUP.DEPBAR.LE gsb0, 0x0 ;  /* 0x00008000000079c5 */ /* 0x000fe40000010000 */
[----:B------:R-:W-:-:S09]  /*5490*/  WARPGROUP.ARRIVE ;  /* 0x00000000000079c5 */ /* 0x000fd20000000000 */
        /* <DEDUP_REMOVED lines=8> */
[----:B------:R-:W-:Y:S01]  /*5520*/  UIADD3 UR46, UR6, 0x202, URZ ;  /* 0x00000202062e7890 */ /* 0x000fe2000fffe03f */
[----:B------:R-:W-:Y:S01]  /*5530*/  UMOV UR47, 0x40000040 ;  /* 0x40000040002f7882 */ /* 0x000fe20000000000 */
[----:B------:R-:W-:Y:S01]  /*5540*/  UMOV UR44, UR56 ;  /* 0x00000038002c7c82 */ /* 0x000fe20008000000 */
[----:B------:R-:W-:Y:S01]  /*5550*/  UMOV UR45, UR57 ;  /* 0x00000039002d7c82 */ /* 0x000fe20008000000 */
[----:B------:R-:W-:Y:S02]  /*5560*/  WARPGROUP.DEPBAR.LE gsb0, 0x0 ;  /* 0x00008000000079c5 */ /* 0x000fe40000010000 */
[----:B------:R-:W-:-:S06]  /*5570*/  WARPGROUP.ARRIVE ;  /* 0x00000000000079c5 */ /* 0x000fcc0000000000 */
        /* <DEDUP_REMOVED lines=9> */
[----:B------:R-:W-:Y:S01]  /*5610*/  UMOV UR44, UR48 ;  /* 0x00000030002c7c82 */ /* 0x000fe20008000000 */
[----:B------:R-:W-:Y:S01]  /*5620*/  UMOV UR45, UR49 ;  /* 0x00000031002d7c82 */ /* 0x000fe20008000000 */
[----:B------:R-:W-:Y:S01]  /*5630*/  UMOV UR47, 0x40000040 ;  /* 0x40000040002f7882 */ /* 0x000fe20000000000 */
        /* <DEDUP_REMOVED lines=28> */
[----:B------:R-:W-:Y:S05]  /*5800*/  @!P0 BRA `(.L_x_1187) ;  /* 0x0000000000048947 */ /* 0x000fea0003800000 */
[----:B------:R-:W-:Y:S01]  /*5810*/  BPT.TRAP 0x1 ;  /* 0x000000040000795c */ /* 0x000fe20000300000 */
.L_x_1187:
[----:B------:R-:W-:Y:S01]  /*5820*/  ULEA UR14, UR37, UR38, 0x3 ;  /* 0x00000026250e7291 */ /* 0x000fe2000f8e183f */
[----:B------:R-:W-:-:S05]  /*5830*/  IMAD.U32 R0, RZ, RZ, UR36 ;  /* 0x00000024ff007e24 */ /* 0x000fca000f8e00ff */
[----:B------:R-:W-:-:S04]  /*5840*/  SHF.L.U32 R0, R0, 0x1f, RZ ;  /* 0x0000001f00007819 */ /* 0x000fc800000006ff */
[----:B------:R1:W2:Y:S01]  /*5850*/  SYNCS.PHASECHK.TRANS64.TRYWAIT P2, [UR14+0x30850], R0 ;  /* 0x03085000ff0075a7 */ /* 0x0002a2000804014e */
[----:B------:R-:W-:Y:S05]  /*5860*/  @!P0 BRA `(.L_x_1188) ;  /* 0x0000000000048947 */ /* 0x000fea0003800000 */
[----:B------:R-:W-:Y:S01]  /*5870*/  BPT.TRAP 0x1 ;  /* 0x000000040000795c */ /* 0x000fe20000300000 */
.L_x_1188:
[----:B--2---:R-:W-:Y:S05]  /*5880*/  @P2 BRA `(.L_x_1189) ;  /* 0x0000000000082947 */ /* 0x004fea0003800000 */
[----:B------:R-:W2:Y:S02]  /*5890*/  SYNCS.PHASECHK.TRANS64.TRYWAIT P2, [UR14+0x30850], R0 ;  /* 0x03085000ff0075a7 */ /* 0x000ea4000804014e */
[----:B--2---:R-:W-:Y:S05]  /*58a0*/  @!P2 BRA `(.L_x_1190) ;  /* 0x00000104009ca947 */ /* 0x004fea0003800000 */
.L_x_1189:
[----:B------:R-:W-:Y:S01]  /*58b0*/  UIADD3 UR6, UR38, 0x400, URZ ;  /* 0x0000040026067890 */ /* 0x000fe2000fffe03f */
[----:B------:R-:W-:Y:S01]  /*58c0*/  WARPGROUP.ARRIVE ;  /* 0x00000000000079c5 */ /* 0x000fe20000000000 */
[----:B------:R-:W-:Y:S01]  /*58d0*/  UMOV UR11, 0x40000040 ;  /* 0x40000040000b7882 */ /* 0x000fe20000000000 */
[----:B------:R-:W-:Y:S01]  /*58e0*/  PLOP3.LUT P2, PT, PT, PT, UP0, 0x80, 0x0 ;  /* 0x000000000000781c */ /* 0x000fe20003f4f008 */
[----:B------:R-:W-:Y:S01]  /*58f0*/  USHF.R.U32.HI UR6, URZ, 0x4, UR6 ;  /* 0x000000043f067899 */ /* 0x000fe20008011606 */
[----:B------:R-:W-:Y:S01]  /*5900*/  PLOP3.LUT P3, PT, PT, PT, UP0, 0x80, 0x0 ;  /* 0x000000000000781c */ /* 0x000fe20003f6f008 */
[----:B0-----:R-:W0:Y:S01]  /*5910*/  LDC R21, c[0x0][0x2f0] ;  /* 0x0000bc00ff157b82 */ /* 0x001e220000000800 */
[----:B------:R-:W-:Y:S01]  /*5920*/  FMUL.FTZ R2, R155, UR4 ;  /* 0x000000049b027c20 */ /* 0x000fe20008410000 */
[----:B------:R-:W-:Y:S01]  /*5930*/  ULOP3.LUT UR6, UR6, 0x3fff, URZ, 0xc0, !UPT ;  /* 0x00003fff06067892 */ /* 0x000fe2000f8ec03f */
[----:B-1----:R-:W-:Y:S01]  /*5940*/  FMUL.FTZ R0, R154, UR4 ;  /* 0x000000049a007c20 */ /* 0x002fe20008410000 */
[----:B------:R-:W-:Y:S01]  /*5950*/  FMUL.FTZ R154, R158, UR4 ;  /* 0x000000049e9a7c20 */ /* 0x000fe20008410000 */
[----:B------:R-:W-:Y:S01]  /*5960*/  FMUL.FTZ R158, R163, UR4 ;  /* 0x00000004a39e7c20 */ /* 0x000fe20008410000 */
[----:B------:R-:W-:Y:S01]  /*5970*/  ULOP3.LUT UR6, UR6, 0x2000000, URZ, 0xfc, !UPT ;  /* 0x0200000006067892 */ /* 0x000fe2000f8efc3f */
[----:B------:R-:W-:Y:S01]  /*5980*/  FMUL.FTZ R163, R175, UR4 ;  /* 0x00000004afa37c20 */ /* 0x000fe20008410000 */
[----:B------:R-:W1:Y:S01]  /*5990*/  LDC R155, c[0x0][0x288] ;  /* 0x0000a200ff9b7b82 */ /* 0x000e620000000800 */
[----:B------:R-:W2:Y:S01]  /*59a0*/  MUFU.TANH R0, R0 ;  /* 0x0000000000007308 */ /* 0x000ea20000002400 */
[----:B------:R-:W-:-:S07]  /*59b0*/  ULEA UR6, UR37, UR6, 0xb ;  /* 0x0000000625067291 */ /* 0x000fce000f8e583f */
[----:B------:R-:W-:Y:S01]  /*59c0*/  UMOV UR10, UR6 ;  /* 0x00000006000a7c82 */ /* 0x000fe20008000000 */
[----:B------:R-:W3:Y:S01]  /*59d0*/  MUFU.TANH R2, R2 ;  /* 0x0000000200027308 */ /* 0x000ee20000002400 */
[----:B------:R-:W-:Y:S01]  /*59e0*/  HGMMA.64x256x16.F32 R24, R196, gdesc[UR8].tnspB, R24, gsb0 ;  /* 0x43e00008c4187df0 */ /* 0x000fe20008000818 */
[----:B------:R-:W-:Y:S01]  /*59f0*/  UIADD3 UR10, UR6, 0x80, URZ ;  /* 0x00000080060a7890 */ /* 0x000fe2000fffe03f */
[----:B------:R-:W-:-:S05]  /*5a00*/  UMOV UR11, 0x40000040 ;  /* 0x40000040000b7882 */ /* 0x000fca0000000000 */
[----:B------:R-:W4:Y:S08]  /*5a10*/  MUFU.TANH R154, R154 ;  /* 0x0000009a009a7308 */ /* 0x000f300000002400 */
[----:B------:R-:W0:Y:S08]  /*5a20*/  MUFU.TANH R158, R158 ;  /* 0x0000009e009e7308 */ /* 0x000e300000002400 */
[----:B------:R-:W0:Y:S01]  /*5a30*/  MUFU.TANH R163, R163 ;  /* 0x000000a300a37308 */ /* 0x000e220000002400 */
[----:B------:R-:W-:-:S02]  /*5a40*/  WARPGROUP.DEPBAR.LE gsb0, 0x0 ;  /* 0x00008000000079c5 */ /* 0x000fc40000010000 */
[----:B------:R-:W-:Y:S01]  /*5a50*/  WARPGROUP.ARRIVE ;  /* 0x00000000000079c5 */ /* 0x000fe20000000000 */
[----:B------:R-:W-:Y:S01]  /*5a60*/  FMUL.FTZ R197, R176, UR4 ;  /* 0x00000004b0c57c20 */ /* 0x000fe20008410000 */
[----:B------:R-:W-:-:S04]  /*5a70*/  FMUL.FTZ R196, R177, UR4 ;  /* 0x00000004b1c47c20 */ /* 0x000fc80008410000 */
[----:B------:R-:W-:Y:S01]  /*5a80*/  HGMMA.64x256x16.F32 R24, R192, gdesc[UR8].tnspB, R24, gsb0 ;  /* 0x43e00008c0187df0 */ /* 0x000fe20008000818 */
[----:B------:R-:W-:Y:S01]  /*5a90*/  UIADD3 UR10, UR6, 0x100, URZ ;  /* 0x00000100060a7890 */ /* 0x000fe2000fffe03f */
[----:B------:R-:W0:Y:S01]  /*5aa0*/  MUFU.TANH R197, R197 ;  /* 0x000000c500c57308 */ /* 0x000e220000002400 */
[----:B------:R-:W-:-:S07]  /*5ab0*/  UMOV UR11, 0x40000040 ;  /* 0x40000040000b7882 */ /* 0x000fce0000000000 */
[----:B------:R-:W0:Y:S01]  /*5ac0*/  MUFU.TANH R196, R196 ;  /* 0x000000c400c47308 */ /* 0x000e220000002400 */
[----:B------:R-:W-:Y:S02]  /*5ad0*/  WARPGROUP.DEPBAR.LE gsb0, 0x0 ;  /* 0x00008000000079c5 */ /* 0x000fe40000010000 */
[----:B------:R-:W-:Y:S01]  /*5ae0*/  WARPGROUP.ARRIVE ;  /* 0x00000000000079c5 */ /* 0x000fe20000000000 */
[----:B------:R-:W-:Y:S01]  /*5af0*/  FMUL.FTZ R193, R169, UR4 ;  /* 0x00000004a9c17c20 */ /* 0x000fe20008410000 */
[----:B------:R-:W-:Y:S02]  /*5b00*/  VIADD R169, R22, UR61 ;  /* 0x0000003d16a97c36 */ /* 0x000fe40008000000 */
[----:B------:R-:W-:Y:S01]  /*5b10*/  FMUL.FTZ R192, R168, UR4 ;  /* 0x00000004a8c07c20 */ /* 0x000fe20008410000 */
[----:B------:R-:W-:Y:S01]  /*5b20*/  FMUL.FTZ R194, R172, UR4 ;  /* 0x00000004acc27c20 */ /* 0x000fe20008410000 */
[----:B------:R-:W-:-:S09]  /*5b30*/  FMUL.FTZ R195, R173, UR4 ;  /* 0x00000004adc37c20 */ /* 0x000fd20008410000 */
[----:B------:R-:W-:Y:S01]  /*5b40*/  HGMMA.64x256x16.F32 R24, R188, gdesc[UR8].tnspB, R24, gsb0 ;  /* 0x43e00008bc187df0 */ /* 0x000fe20008000818 */
[----:B------:R-:W-:Y:S01]  /*5b50*/  UIADD3 UR10, UR6, 0x180, URZ ;  /* 0x00000180060a7890 */ /* 0x000fe2000fffe03f */
[----:B------:R-:W0:Y:S01]  /*5b60*/  MUFU.TANH R193, R193 ;  /* 0x000000c100c17308 */ /* 0x000e220000002400 */
[----:B------:R-:W-:Y:S01]  /*5b70*/  UMOV UR11, 0x40000040 ;  /* 0x40000040000b7882 */ /* 0x000fe20000000000 */
[----:B------:R-:W-:-:S06]  /*5b80*/  @UP0 ULDC UR6, c[0x0][0x44c] ;  /* 0x0001130000060ab9 */ /* 0x000fcc0000000800 */
[----:B------:R-:W0:Y:S08]  /*5b90*/  MUFU.TANH R192, R192 ;  /* 0x000000c000c07308 */ /* 0x000e300000002400 */
[----:B------:R-:W0:Y:S08]  /*5ba0*/  MUFU.TANH R194, R194 ;  /* 0x000000c200c27308 */ /* 0x000e300000002400 */
[----:B------:R-:W0:Y:S01]  /*5bb0*/  MUFU.TANH R195, R195 ;  /* 0x000000c300c37308 */ /* 0x000e220000002400 */
[----:B------:R-:W-:-:S02]  /*5bc0*/  WARPGROUP.DEPBAR.LE gsb0, 0x0 ;  /* 0x00008000000079c5 */ /* 0x000fc40000010000 */
[----:B------:R-:W-:Y:S01]  /*5bd0*/  WARPGROUP.ARRIVE ;  /* 0x00000000000079c5 */ /* 0x000fe20000000000 */
[----:B------:R-:W-:Y:S01]  /*5be0*/  FMUL.FTZ R188, R152, UR4 ;  /* 0x0000000498bc7c20 */ /* 0x000fe20008410000 */
[----:B------:R-:W-:Y:S01]  /*5bf0*/  FMUL.FTZ R191, R156, UR4 ;  /* 0x000000049cbf7c20 */ /* 0x000fe20008410000 */
[----:B------:R-:W-:Y:S01]  /*5c00*/  FMUL.FTZ R156, R159, UR4 ;  /* 0x000000049f9c7c20 */ /* 0x000fe20008410000 */
[----:B------:R-:W-:-:S04]  /*5c10*/  @P2 IMAD.HI.U32 R152, R169, UR6, RZ ;  /* 0x00000006a9982c27 */ /* 0x000fc8000f8e00ff */
[----:B------:R-:W-:Y:S01]  /*5c20*/  FMUL.FTZ R159, R166, UR4 ;  /* 0x00000004a69f7c20 */ /* 0x000fe20008410000 */
[----:B------:R-:W-:Y:S01]  /*5c30*/  HGMMA.64x256x16.F32 R24, R184, gdesc[UR8].tnspB, R24, gsb0 ;  /* 0x43e00008b8187df0 */ /* 0x000fe20008000818 */
[----:B------:R-:W-:Y:S01]  /*5c40*/  FMUL.FTZ R166, R179, UR4 ;  /* 0x00000004b3a67c20 */ /* 0x000fe20008410000 */
[----:B------:R-:W-:Y:S01]  /*5c50*/  FMUL.FTZ R179, R180, UR4 ;  /* 0x00000004b4b37c20 */ /* 0x000fe20008410000 */
[----:B------:R-:W-:Y:S01]  /*5c60*/  @UP0 ULDC UR6, c[0x0][0x450] ;  /* 0x0001140000060ab9 */ /* 0x000fe20000000800 */
[----:B------:R-:W-:Y:S01]  /*5c70*/  FMUL.FTZ R180, R181, UR4 ;  /* 0x00000004b5b47c20 */ /* 0x000fe20008410000 */
[----:B------:R-:W-:Y:S01]  /*5c80*/  @P3 SHF.R.U32.HI R169, RZ, UR6, R152 ;  /* 0x00000006ffa93c19 */ /* 0x000fe20008011698 */
[----:B------:R-:W-:Y:S02]  /*5c90*/  IMAD.SHL.U32 R181, R20, 0x40, RZ ;  /* 0x0000004014b57824 */ /* 0x000fe400078e00ff */
[----:B------:R-:W-:Y:S01]  /*5ca0*/  FMUL.FTZ R189, R153, UR4 ;  /* 0x0000000499bd7c20 */ /* 0x000fe20008410000 */
[----:B------:R-:W-:Y:S01]  /*5cb0*/  FMUL.FTZ R190, R157, UR4 ;  /* 0x000000049dbe7c20 */ /* 0x000fe20008410000 */
[----:B------:R-:W-:Y:S01]  /*5cc0*/  FMUL.FTZ R157, R162, UR4 ;  /* 0x00000004a29d7c20 */ /* 0x000fe20008410000 */
[----:B------:R-:W5:Y:S01]  /*5cd0*/  SHFL.IDX PT, R153, R169, RZ, 0x1c1f ;  /* 0x001c1fffa9997589 */ /* 0x000f6200000e0000 */
[----:B------:R-:W-:Y:S01]  /*5ce0*/  IADD3 R168, -R181, 0x1, RZ ;  /* 0x00000001b5a87810 */ /* 0x000fe20007ffe1ff */
[----:B------:R-:W-:Y:S01]  /*5cf0*/  FMUL.FTZ R162, R171, UR4 ;  /* 0x00000004aba27c20 */ /* 0x000fe20008410000 */
[----:B------:R-:W-:Y:S01]  /*5d00*/  IMAD.U32 R152, RZ, RZ, UR7 ;  /* 0x00000007ff987e24 */ /* 0x000fe2000f8e00ff */
[----:B------:R-:W-:Y:S01]  /*5d10*/  PLOP3.LUT P2, PT, PT, PT, UP1, 0x40, 0x0 ;  /* 0x000000000000781c */ /* 0x000fe20003f4e818 */
[----:B------:R-:W0:Y:S02]  /*5d20*/  MUFU.TANH R188, R188 ;  /* 0x000000bc00bc7308 */ /* 0x000e240000002400 */
[----:B------:R-:W-:-:S05]  /*5d30*/  @!P1 VIADD R152, R152, 0x30840 ;  /* 0x0003084098989836 */ /* 0x000fca0000000000 */
[----:B------:R-:W-:Y:S01]  /*5d40*/  @!P1 PRMT R152, RZ, 0x654, R152 ;  /* 0x00000654ff989816 */ /* 0x000fe20000000098 */
        /* <DEDUP_REMOVED lines=9> */
[----:B------:R-:W1:Y:S01]  /*5de0*/  MUFU.TANH R180, R180 ;  /* 0x000000b400b47308 */ /* 0x000e620000002400 */
[----:B------:R-:W-:-:S02]  /*5df0*/  WARPGROUP.DEPBAR.LE gsb0, 0x0 ;  /* 0x00008000000079c5 */ /* 0x000fc40000010000 */
[----:B------:R-:W-:Y:S01]  /*5e00*/  FMUL.FTZ R185, R161, UR4 ;  /* 0x00000004a1b97c20 */ /* 0x000fe20008410000 */
[----:B------:R-:W-:Y:S01]  /*5e10*/  FMUL.FTZ R184, R160, UR4 ;  /* 0x00000004a0b87c20 */ /* 0x000fe20008410000 */
[----:B------:R-:W-:Y:S01]  /*5e20*/  FMUL.FTZ R161, R170, UR4 ;  /* 0x00000004aaa17c20 */ /* 0x000fe20008410000 */
[----:B------:R-:W-:Y:S01]  /*5e30*/  FMUL.FTZ R186, R164, UR4 ;  /* 0x00000004a4ba7c20 */ /* 0x000fe20008410000 */
[----:B------:R-:W-:Y:S01]  /*5e40*/  FMUL.FTZ R187, R165, UR4 ;  /* 0x00000004a5bb7c20 */ /* 0x000fe20008410000 */
[----:B------:R-:W-:Y:S01]  /*5e50*/  FMUL.FTZ R160, R167, UR4 ;  /* 0x00000004a7a07c20 */ /* 0x000fe20008410000 */
[----:B------:R-:W-:Y:S02]  /*5e60*/  IMAD R170, R17, -0x2, R168 ;  /* 0xfffffffe11aa7824 */ /* 0x000fe400078e02a8 */
[----:B------:R-:W-:Y:S01]  /*5e70*/  FMUL.FTZ R164, R174, UR4 ;  /* 0x00000004aea47c20 */ /* 0x000fe20008410000 */
[----:B------:R-:W-:Y:S01]  /*5e80*/  FMUL.FTZ R165, R178, UR4 ;  /* 0x00000004b2a57c20 */ /* 0x000fe20008410000 */
[----:B------:R-:W-:Y:S01]  /*5e90*/  FMUL.FTZ R167, R182, UR4 ;  /* 0x00000004b6a77c20 */ /* 0x000fe20008410000 */
[----:B------:R-:W-:Y:S01]  /*5ea0*/  FMUL.FTZ R168, R183, UR4 ;  /* 0x00000004b7a87c20 */ /* 0x000fe20008410000 */
[----:B------:R-:W2:Y:S01]  /*5eb0*/  MUFU.TANH R184, R184 ;  /* 0x000000b800b87308 */ /* 0x000ea20000002400 */
[----:B0-----:R-:W-:Y:S01]  /*5ec0*/  IMAD R170, R21, UR60, R170 ;  /* 0x0000003c15aa7c24 */ /* 0x001fe2000f8e02aa */
[----:B------:R0:W-:Y:S03]  /*5ed0*/  @!P1 SYNCS.ARRIVE.TRANS64.RED.A1T0 RZ, [R152+URZ], RZ ;  /* 0x000000ff98ff99a7 */ /* 0x0001e6000810043f */
[----:B-1----:R-:W-:-:S03]  /*5ee0*/  IMAD.IADD R170, R170, 0x1, -R155 ;  /* 0x00000001aaaa7824 */ /* 0x002fc600078e0a9b */
[----:B------:R-:W1:Y:S01]  /*5ef0*/  MUFU.TANH R185, R185 ;  /* 0x000000b900b97308 */ /* 0x000e620000002400 */
[C---:B------:R-:W-:Y:S02]  /*5f00*/  VIADD R182, R170.reuse, UR58 ;  /* 0x0000003aaab67c36 */ /* 0x040fe40008000000 */
[----:B------:R-:W-:Y:S02]  /*5f10*/  VIADD R198, R170, UR54 ;  /* 0x00000036aac67c36 */ /* 0x000fe40008000000 */
[--C-:B-----5:R-:W-:Y:S02]  /*5f20*/  IMAD.IADD R177, R182, 0x1, R153.reuse ;  /* 0x00000001b6b17824 */ /* 0x120fe400078e0299 */
[----:B------:R-:W-:Y:S01]  /*5f30*/  IMAD.IADD R178, R198, 0x1, R153 ;  /* 0x00000001c6b27824 */ /* 0x000fe200078e0299 */
[----:B------:R-:W0:Y:S08]  /*5f40*/  MUFU.TANH R186, R186 ;  /* 0x000000ba00ba7308 */ /* 0x000e300000002400 */
[----:B------:R-:W0:Y:S08]  /*5f50*/  MUFU.TANH R187, R187 ;  /* 0x000000bb00bb7308 */ /* 0x000e300000002400 */
[----:B------:R-:W0:Y:S08]  /*5f60*/  MUFU.TANH R160, R160 ;  /* 0x000000a000a07308 */ /* 0x000e300000002400 */
[----:B------:R-:W0:Y:S08]  /*5f70*/  MUFU.TANH R161, R161 ;  /* 0x000000a100a17308 */ /* 0x000e300000002400 */
[----:B------:R-:W0:Y:S08]  /*5f80*/  MUFU.TANH R164, R164 ;  /* 0x000000a400a47308 */ /* 0x000e300000002400 */
[----:B------:R-:W0:Y:S08]  /*5f90*/  MUFU.TANH R165, R165 ;  /* 0x000000a500a57308 */ /* 0x000e300000002400 */
[----:B------:R-:W0:Y:S08]  /*5fa0*/  MUFU.TANH R167, R167 ;  /* 0x000000a700a77308 */ /* 0x000e300000002400 */
[----:B------:R-:W0:Y:S01]  /*5fb0*/  MUFU.TANH R168, R168 ;  /* 0x000000a800a87308 */ /* 0x000e220000002400 */
[----:B-1234-:R-:W-:Y:S05]  /*5fc0*/  @P2 BRA `(.L_x_1191) ;  /* 0x00000000005c2947 */ /* 0x01efea0003800000 */
[----:B0-----:R-:W-:Y:S01]  /*5fd0*/  IMAD R152, R21, UR60, R153 ;  /* 0x0000003c15987c24 */ /* 0x001fe2000f8e0299 */
[----:B------:R-:W-:Y:S03]  /*5fe0*/  BSSY B0, `(.L_x_1192) ;  /* 0x0000011000007945 */ /* 0x000fe60003800000 */
[----:B------:R-:W-:-:S05]  /*5ff0*/  IMAD.IADD R170, R152, 0x1, -R155 ;  /* 0x0000000198aa7824 */ /* 0x000fca00078e0a9b */
[----:B------:R-:W-:-:S13]  /*6000*/  ISETP.GT.AND P2, PT, R170, -0x1, PT ;  /* 0xffffffffaa00780c */ /* 0x000fda0003f44270 */
[----:B------:R-:W-:Y:S05]  /*6010*/  @P2 BRA `(.L_x_1193) ;  /* 0x0000000000202947 */ /* 0x000fea0003800000 */
[----:B------:R-:W-:Y:S01]  /*6020*/  IMAD.U32 R172, RZ, RZ, UR51 ;  /* 0x00000033ffac7e24 */ /* 0x000fe2000f8e00ff */
[----:B------:R-:W-:-:S04]  /*6030*/  LOP3.LUT R171, RZ, R170, RZ, 0x33, !PT ;  /* 0x000000aaffab7212 */ /* 0x000fc800078e33ff */
[----:B------:R-:W-:-:S13]  /*6040*/  ISETP.NE.AND P2, PT, R172, 0x1, PT ;  /* 0x00000001ac00780c */ /* 0x000fda0003f45270 */
[----:B------:R-:W0:Y:S02]  /*6050*/  @P2 LDC.64 R152, c[0x0][0x9e8] ;  /* 0x00027a00ff982b82 */ /* 0x000e240000000a00 */
[----:B0-----:R-:W-:-:S05]  /*6060*/  @P2 IMAD.HI.U32 R152, R171, R152, RZ ;  /* 0x00000098ab982227 */ /* 0x001fca00078e00ff */
[----:B------:R-:W-:-:S04]  /*6070*/  @P2 SHF.R.U32.HI R171, RZ, R153, R152 ;  /* 0x00000099ffab2219 */ /* 0x000fc80000011698 */
[----:B------:R-:W-:Y:S01]  /*6080*/  LOP3.LUT R170, RZ, R171, RZ, 0x33, !PT ;  /* 0x000000abffaa7212 */ /* 0x000fe200078e33ff */
[----:B------:R-:W-:Y:S06]  /*6090*/  BRA `(.L_x_1194) ;  /* 0x0000000000147947 */ /* 0x000fec0003800000 */
.L_x_1193:
[----:B------:R-:W-:-:S05]  /*60a0*/  IMAD.U32 R172, RZ, RZ, UR51 ;  /* 0x00000033ffac7e24 */ /* 0x000fca000f8e00ff */
[----:B------:R-:W-:-:S13]  /*60b0*/  ISETP.NE.AND P2, PT, R172, 0x1, PT ;  /* 0x00000001ac00780c */ /* 0x000fda0003f45270 */
[----:B------:R-:W0:Y:S02]  /*60c0*/  @P2 LDC.64 R152, c[0x0][0x9e8] ;  /* 0x00027a00ff982b82 */ /* 0x000e240000000a00 */
[----:B0-----:R-:W-:-:S05]  /*60d0*/  @P2 IMAD.HI.U32 R152, R170, R152, RZ ;  /* 0x00000098aa982227 */ /* 0x001fca00078e00ff */
[----:B------:R-:W-:-:S07]  /*60e0*/  @P2 SHF.R.U32.HI R170, RZ, R153, R152 ;  /* 0x00000099ffaa2219 */ /* 0x000fce0000011698 */
.L_x_1194:
[----:B------:R-:W-:Y:S05]  /*60f0*/  BSYNC B0 ;  /* 0x0000000000007941 */ /* 0x000fea0003800000 */
.L_x_1192:
[----:B------:R-:W-:-:S04]  /*6100*/  IMAD R170, R170, R172, -R181 ;  /* 0x000000acaaaa7224 */ /* 0x000fc800078e0ab5 */
[----:B------:R-:W-:-:S05]  /*6110*/  IMAD R170, R17, -0x2, R170 ;  /* 0xfffffffe11aa7824 */ /* 0x000fca00078e02aa */
[----:B------:R-:W-:Y:S02]  /*6120*/  VIADDMNMX R177, R170, R172, R177, PT ;  /* 0x000000acaab17246 */ /* 0x000fe400038001b1 */
[----:B------:R-:W-:-:S07]  /*6130*/  VIMNMX R178, R178, R170, !PT ;  /* 0x000000aab2b27248 */ /* 0x000fce0007fe0100 */
.L_x_1191:
[----:B------:R-:W-:Y:S01]  /*6140*/  ISETP.GT.AND P2, PT, R20, -0x1, PT ;  /* 0xffffffff1400780c */ /* 0x000fe20003f44270 */
[----:B------:R-:W1:Y:S03]  /*6150*/  SHFL.IDX PT, R153, R169, 0x1, 0x1c1f ;  /* 0x003c1f00a9997f89 */ /* 0x000e6600000e0000 */
[C---:B------:R-:W-:Y:S02]  /*6160*/  ISETP.GT.AND P5, PT, R178.reuse, RZ, P2 ;  /* 0x000000ffb200720c */ /* 0x040fe400017a4270 */
[C---:B------:R-:W-:Y:S02]  /*6170*/  ISETP.GT.AND P4, PT, R178.reuse, 0x1, P2 ;  /* 0x00000001b200780c */ /* 0x040fe40001784270 */
[C---:B------:R-:W-:Y:S02]  /*6180*/  ISETP.GT.AND P6, PT, R178.reuse, 0x8, P2 ;  /* 0x00000008b200780c */ /* 0x040fe400017c4270 */
[----:B------:R-:W-:-:S02]  /*6190*/  ISETP.GT.AND P3, PT, R178, 0x9, P2 ;  /* 0x00000009b200780c */ /* 0x000fc40001764270 */
[C---:B------:R-:W-:Y:S02]  /*61a0*/  ISETP.LT.OR P5, PT, R177.reuse, 0x1, P5 ;  /* 0x00000001b100780c */ /* 0x040fe40002fa1670 */
[C---:B------:R-:W-:Y:S02]  /*61b0*/  ISETP.LT.OR P4, PT, R177.reuse, 0x2, P4 ;  /* 0x00000002b100780c */ /* 0x040fe40002781670 */
[C---:B------:R-:W-:Y:S02]  /*61c0*/  ISETP.LT.OR P6, PT, R177.reuse, 0x9, P6 ;  /* 0x00000009b100780c */ /* 0x040fe400037c1670 */
[----:B------:R-:W-:Y:S02]  /*61d0*/  ISETP.LT.OR P3, PT, R177, 0xa, P3 ;  /* 0x0000000ab100780c */ /* 0x000fe40001f61670 */
[----:B------:R-:W-:Y:S02]  /*61e0*/  FSEL R183, R188, -INF , !P5 ;  /* 0xff800000bcb77808 */ /* 0x000fe40006800000 */
[----:B------:R-:W-:-:S02]  /*61f0*/  ISETP.GT.AND P5, PT, R178, 0x10, P2 ;  /* 0x00000010b200780c */ /* 0x000fc400017a4270 */
[----:B------:R-:W-:Y:S01]  /*6200*/  FSEL R189, R189, -INF , !P4 ;  /* 0xff800000bdbd7808 */ /* 0x000fe20006000000 */
[----:B-1----:R-:W-:Y:S01]  /*6210*/  IMAD.IADD R182, R182, 0x1, R153 ;  /* 0x00000001b6b67824 */ /* 0x002fe200078e0299 */
[----:B------:R-:W-:Y:S02]  /*6220*/  FSEL R191, R191, -INF , !P6 ;  /* 0xff800000bfbf7808 */ /* 0x000fe40007000000 */
[----:B------:R-:W-:Y:S02]  /*6230*/  FSEL R190, R190, -INF , !P3 ;  /* 0xff800000bebe7808 */ /* 0x000fe40005800000 */
        /* <DEDUP_REMOVED lines=10> */
[----:B------:R-:W-:Y:S01]  /*62e0*/  IMAD.IADD R185, R198, 0x1, R153 ;  /* 0x00000001c6b97824 */ /* 0x000fe200078e0299 */
[----:B0-----:R-:W-:Y:S02]  /*62f0*/  FSEL R171, R186, -INF , !P6 ;  /* 0xff800000baab7808 */ /* 0x001fe40007000000 */
        /* <DEDUP_REMOVED lines=10> */
[----:B------:R-:W-:Y:S02]  /*63a0*/  FSEL R174, R193, -INF , !P4 ;  /* 0xff800000c1ae7808 */ /* 0x000fe40006000000 */
        /* <DEDUP_REMOVED lines=10> */
[----:B------:R-:W-:-:S02]  /*6450*/  PLOP3.LUT P5, PT, PT, PT, UP1, 0x40, 0x0 ;  /* 0x000000000000781c */ /* 0x000fc40003fae818 */
[----:B------:R-:W-:Y:S02]  /*6460*/  FSEL R178, R196, -INF , !P4 ;  /* 0xff800000c4b27808 */ /* 0x000fe40006000000 */
[----:B------:R-:W-:Y:S02]  /*6470*/  FSEL R179, R179, -INF , !P6 ;  /* 0xff800000b3b37808 */ /* 0x000fe40007000000 */
[----:B------:R-:W-:-:S07]  /*6480*/  FSEL R180, R180, -INF , !P3 ;  /* 0xff800000b4b47808 */ /* 0x000fce0005800000 */
[----:B------:R-:W-:Y:S05]  /*6490*/  @P5 BRA `(.L_x_1195) ;  /* 0x00000000005c5947 */ /* 0x000fea0003800000 */
[----:B------:R-:W-:Y:S01]  /*64a0*/  IMAD R152, R21, UR60, R153 ;  /* 0x0000003c15987c24 */ /* 0x000fe2000f8e0299 */
        /* <DEDUP_REMOVED lines=12> */
.L_x_1197:
[----:B------:R-:W-:-:S05]  /*6570*/  IMAD.U32 R193, RZ, RZ, UR51 ;  /* 0x00000033ffc17e24 */ /* 0x000fca000f8e00ff */
[----:B------:R-:W-:-:S13]  /*6580*/  ISETP.NE.AND P3, PT, R193, 0x1, PT ;  /* 0x00000001c100780c */ /* 0x000fda0003f65270 */
[----:B------:R-:W0:Y:S02]  /*6590*/  @P3 LDC.64 R152, c[0x0][0x9e8] ;  /* 0x00027a00ff983b82 */ /* 0x000e240000000a00 */
[----:B0-----:R-:W-:-:S05]  /*65a0*/  @P3 IMAD.HI.U32 R152, R184, R152, RZ ;  /* 0x00000098b8983227 */ /* 0x001fca00078e00ff */
[----:B------:R-:W-:-:S07]  /*65b0*/  @P3 SHF.R.U32.HI R184, RZ, R153, R152 ;  /* 0x00000099ffb83219 */ /* 0x000fce0000011698 */
.L_x_1198:
[----:B------:R-:W-:Y:S05]  /*65c0*/  BSYNC B0 ;  /* 0x0000000000007941 */ /* 0x000fea0003800000 */
.L_x_1196:
[----:B------:R-:W-:-:S04]  /*65d0*/  IMAD R184, R184, R193, -R181 ;  /* 0x000000c1b8b87224 */ /* 0x000fc800078e0ab5 */
[----:B------:R-:W-:-:S05]  /*65e0*/  IMAD R184, R17, -0x2, R184 ;  /* 0xfffffffe11b87824 */ /* 0x000fca00078e02b8 */
[----:B------:R-:W-:Y:S02]  /*65f0*/  VIADDMNMX R182, R184, R193, R182, PT ;  /* 0x000000c1b8b67246 */ /* 0x000fe400038001b6 */
[----:B------:R-:W-:-:S07]  /*6600*/  VIMNMX R185, R185, R184, !PT ;  /* 0x000000b8b9b97248 */ /* 0x000fce0007fe0100 */
.L_x_1195:
[----:B------:R-:W-:Y:S01]  /*6610*/  FMNMX.FTZ R152, R183, R4, !PT ;  /* 0x00000004b7987209 */ /* 0x000fe20007810000 */
[----:B------:R-:W-:Y:S01]  /*6620*/  UMOV UR6, UR55 ;  /* 0x0000003700067c82 */ /* 0x000fe20008000000 */
[----:B------:R-:W-:Y:S01]  /*6630*/  ISETP.GT.AND P4, PT, R185, RZ, P2 ;  /* 0x000000ffb900720c */ /* 0x000fe20001784270 */
[----:B------:R-:W-:Y:S01]  /*6640*/  UMOV UR36, UR39 ;  /* 0x0000002700247c82 */ /* 0x000fe20008000000 */
[----:B------:R-:W-:Y:S01]  /*6650*/  FMNMX.FTZ R152, R189, R152, !PT ;  /* 0x00000098bd987209 */ /* 0x000fe20007810000 */
[----:B------:R-:W-:Y:S01]  /*6660*/  UMOV UR37, UR5 ;  /* 0x0000000500257c82 */ /* 0x000fe20008000000 */
[----:B------:R-:W-:Y:S02]  /*6670*/  ISETP.GT.AND P3, PT, R185, 0x1, P2 ;  /* 0x00000001b900780c */ /* 0x000fe40001764270 */
[----:B------:R-:W-:Y:S02]  /*6680*/  FMNMX.FTZ R153, R191, R152, !PT ;  /* 0x00000098bf997209 */ /* 0x000fe40007810000 */
[----:B------:R-:W-:-:S02]  /*6690*/  ISETP.LT.OR P4, PT, R182, 0x1, P4 ;  /* 0x00000001b600780c */ /* 0x000fc40002781670 */
[----:B------:R-:W-:Y:S02]  /*66a0*/  FMNMX.FTZ R152, R190, R153, !PT ;  /* 0x00000099be987209 */ /* 0x000fe40007810000 */
[----:B------:R-:W-:Y:S02]  /*66b0*/  ISETP.GT.AND P5, PT, R185, 0x8, P2 ;  /* 0x00000008b900780c */ /* 0x000fe400017a4270 */
[----:B------:R-:W-:Y:S02]  /*66c0*/  FMNMX.FTZ R153, R169, R152, !PT ;  /* 0x00000098a9997209 */ /* 0x000fe40007810000 */
[----:B------:R-:W-:Y:S02]  /*66d0*/  ISETP.LT.OR P3, PT, R182, 0x2, P3 ;  /* 0x00000002b600780c */ /* 0x000fe40001f61670 */
[----:B------:R-:W-:Y:S02]  /*66e0*/  FMNMX.FTZ R152, R170, R153, !PT ;  /* 0x00000099aa987209 */ /* 0x000fe40007810000 */
[----:B------:R-:W-:-:S02]  /*66f0*/  FSEL R184, R0, -INF , !P4 ;  /* 0xff80000000b87808 */ /* 0x000fc40006000000 */
        /* <DEDUP_REMOVED lines=15> */
[----:B------:R-:W-:Y:S02]  /*67f0*/  FSEL R156, R156, -INF , !P6 ;  /* 0xff8000009c9c7808 */ /* 0x000fe40007000000 */
[----:B------:R-:W-:Y:S02]  /*6800*/  FMNMX.FTZ R153, R179, R152, !PT ;  /* 0x00000098b3997209 */ /* 0x000fe40007810000 */
[----:B------:R-:W-:-:S02]  /*6810*/  ISETP.LT.OR P3, PT, R182, 0x11, P3 ;  /* 0x00000011b600780c */ /* 0x000fc40001f61670 */
[----:B------:R-:W-:Y:S02]  /*6820*/  FMNMX.FTZ R153, R180, R153, !PT ;  /* 0x00000099b4997209 */ /* 0x000fe40007810000 */
[----:B------:R-:W-:Y:S02]  /*6830*/  ISETP.GT.AND P6, PT, R185, 0x18, P2 ;  /* 0x00000018b900780c */ /* 0x000fe400017c4270 */
[C---:B------:R-:W-:Y:S01]  /*6840*/  ISETP.LT.OR P5, PT, R182.reuse, 0x12, P5 ;  /* 0x00000012b600780c */ /* 0x040fe20002fa1670 */
[----:B------:R-:W0:Y:S01]  /*6850*/  SHFL.BFLY PT, R152, R153, 0x2, 0x1f ;  /* 0x0c401f0099987f89 */ /* 0x000e2200000e0000 */
[----:B------:R-:W-:Y:S02]  /*6860*/  FSEL R157, R157, -INF , !P3 ;  /* 0xff8000009d9d7808 */ /* 0x000fe40005800000 */
[----:B------:R-:W-:Y:S02]  /*6870*/  ISETP.GT.AND P4, PT, R185, 0x19, P2 ;  /* 0x00000019b900780c */ /* 0x000fe40001784270 */
[----:B------:R-:W-:-:S02]  /*6880*/  ISETP.LT.OR P6, PT, R182, 0x19, P6 ;  /* 0x00000019b600780c */ /* 0x000fc400037c1670 */
[----:B------:R-:W-:Y:S02]  /*6890*/  FSEL R158, R158, -INF , !P5 ;  /* 0xff8000009e9e7808 */ /* 0x000fe40006800000 */
[----:B------:R-:W-:Y:S02]  /*68a0*/  ISETP.GT.AND P3, PT, R185, 0x20, P2 ;  /* 0x00000020b900780c */ /* 0x000fe40001764270 */
[----:B------:R-:W-:Y:S02]  /*68b0*/  FSEL R159, R159, -INF , !P6 ;  /* 0xff8000009f9f7808 */ /* 0x000fe40007000000 */
[C---:B------:R-:W-:Y:S02]  /*68c0*/  ISETP.LT.OR P4, PT, R182.reuse, 0x1a, P4 ;  /* 0x0000001ab600780c */ /* 0x040fe40002781670 */
[----:B------:R-:W-:Y:S02]  /*68d0*/  ISETP.GT.AND P5, PT, R185, 0x21, P2 ;  /* 0x00000021b900780c */ /* 0x000fe400017a4270 */
[----:B------:R-:W-:-:S02]  /*68e0*/  ISETP.LT.OR P3, PT, R182, 0x21, P3 ;  /* 0x00000021b600780c */ /* 0x000fc40001f61670 */
[----:B------:R-:W-:Y:S02]  /*68f0*/  FSEL R160, R160, -INF , !P4 ;  /* 0xff800000a0a07808 */ /* 0x000fe40006000000 */
[----:B------:R-:W-:Y:S02]  /*6900*/  ISETP.GT.AND P6, PT, R185, 0x28, P2 ;  /* 0x00000028b900780c */ /* 0x000fe400017c4270 */
[----:B------:R-:W-:Y:S02]  /*6910*/  ISETP.LT.OR P5, PT, R182, 0x22, P5 ;  /* 0x00000022b600780c */ /* 0x000fe40002fa1670 */
[----:B0-----:R-:W-:Y:S02]  /*6920*/  FMNMX.FTZ R181, R153, R152, !PT ;  /* 0x0000009899b57209 */ /* 0x001fe40007810000 */
[----:B------:R-:W-:Y:S02]  /*6930*/  FMNMX.FTZ R153, R184, R3, !PT ;  /* 0x00000003b8997209 */ /* 0x000fe40007810000 */
[----:B------:R-:W-:Y:S01]  /*6940*/  FSEL R161, R161, -INF , !P3 ;  /* 0xff800000a1a17808 */ /* 0x000fe20005800000 */
[----:B------:R-:W0:Y:S01]  /*6950*/  SHFL.BFLY PT, R152, R181, 0x1, 0x1f ;  /* 0x0c201f00b5987f89 */ /* 0x000e2200000e0000 */
[----:B------:R-:W-:-:S02]  /*6960*/  FMNMX.FTZ R153, R2, R153, !PT ;  /* 0x0000009902997209 */ /* 0x000fc40007810000 */
[----:B------:R-:W-:Y:S02]  /*6970*/  ISETP.GT.AND P3, PT, R185, 0x29, P2 ;  /* 0x00000029b900780c */ /* 0x000fe40001764270 */
[----:B------:R-:W-:Y:S02]  /*6980*/  FMNMX.FTZ R153, R154, R153, !PT ;  /* 0x000000999a997209 */ /* 0x000fe40007810000 */
[----:B------:R-:W-:Y:S02]  /*6990*/  FSEL R162, R162, -INF , !P5 ;  /* 0xff800000a2a27808 */ /* 0x000fe40006800000 */
[----:B------:R-:W-:Y:S02]  /*69a0*/  FMNMX.FTZ R0, R156, R153, !PT ;  /* 0x000000999c007209 */ /* 0x000fe40007810000 */
[----:B------:R-:W-:Y:S02]  /*69b0*/  ISETP.LT.OR P6, PT, R182, 0x29, P6 ;  /* 0x00000029b600780c */ /* 0x000fe400037c1670 */
[----:B------:R-:W-:-:S02]  /*69c0*/  FMNMX.FTZ R153, R157, R0, !PT ;  /* 0x000000009d997209 */ /* 0x000fc40007810000 */
[----:B------:R-:W-:Y:S02]  /*69d0*/  ISETP.GT.AND P5, PT, R185, 0x30, P2 ;  /* 0x00000030b900780c */ /* 0x000fe400017a4270 */
[----:B------:R-:W-:Y:S02]  /*69e0*/  FMNMX.FTZ R186, R158, R153, !PT ;  /* 0x000000999eba7209 */ /* 0x000fe40007810000 */
[----:B------:R-:W-:Y:S02]  /*69f0*/  ISETP.LT.OR P3, PT, R182, 0x2a, P3 ;  /* 0x0000002ab600780c */ /* 0x000fe40001f61670 */
[----:B------:R-:W-:Y:S02]  /*6a00*/  FMNMX.FTZ R153, R159, R186, !PT ;  /* 0x000000ba9f997209 */ /* 0x000fe40007810000 */
[----:B------:R-:W-:Y:S02]  /*6a10*/  FSEL R164, R164, -INF , !P6 ;  /* 0xff800000a4a47808 */ /* 0x000fe40007000000 */
[----:B------:R-:W-:-:S02]  /*6a20*/  FMNMX.FTZ R186, R160, R153, !PT ;  /* 0x00000099a0ba7209 */ /* 0x000fc40007810000 */
[----:B0-----:R-:W-:Y:S02]  /*6a30*/  FMNMX.FTZ R152, R181, R152, !PT ;  /* 0x00000098b5987209 */ /* 0x001fe40007810000 */
[----:B------:R-:W-:Y:S02]  /*6a40*/  FMNMX.FTZ R181, R161, R186, !PT ;  /* 0x000000baa1b57209 */ /* 0x000fe40007810000 */
[----:B------:R-:W-:Y:S01]  /*6a50*/  ISETP.GT.AND P6, PT, R185, 0x31, P2 ;  /* 0x00000031b900780c */ /* 0x000fe200017c4270 */
[----:B------:R-:W-:Y:S01]  /*6a60*/  FMUL.FTZ R0, R152, UR6 ;  /* 0x0000000698007c20 */ /* 0x000fe20008410000 */
[----:B------:R-:W-:Y:S02]  /*6a70*/  FMNMX.FTZ R181, R162, R181, !PT ;  /* 0x000000b5a2b57209 */ /* 0x000fe40007810000 */
[----:B------:R-:W-:Y:S02]  /*6a80*/  FSEL R163, R163, -INF , !P3 ;  /* 0xff800000a3a37808 */ /* 0x000fe40005800000 */
[----:B------:R-:W-:-:S02]  /*6a90*/  ISETP.LT.OR P5, PT, R182, 0x31, P5 ;  /* 0x00000031b600780c */ /* 0x000fc40002fa1670 */
[----:B------:R-:W-:Y:S02]  /*6aa0*/  FMNMX.FTZ R186, R164, R181, !PT ;  /* 0x000000b5a4ba7209 */ /* 0x000fe40007810000 */
[----:B------:R-:W-:Y:S02]  /*6ab0*/  FSETP.NEU.FTZ.AND P4, PT, R152, -INF , PT ;  /* 0xff8000009800780b */ /* 0x000fe40003f9d000 */
[----:B------:R-:W-:Y:S02]  /*6ac0*/  ISETP.GT.AND P3, PT, R185, 0x38, P2 ;  /* 0x00000038b900780c */ /* 0x000fe40001764270 */
[----:B------:R-:W-:Y:S02]  /*6ad0*/  ISETP.LT.OR P6, PT, R182, 0x32, P6 ;  /* 0x00000032b600780c */ /* 0x000fe400037c1670 */
[----:B------:R-:W-:Y:S02]  /*6ae0*/  FSEL R165, R165, -INF , !P5 ;  /* 0xff800000a5a57808 */ /* 0x000fe40006800000 */
[----:B------:R-:W-:-:S02]  /*6af0*/  FMNMX.FTZ R186, R163, R186, !PT ;  /* 0x000000baa3ba7209 */ /* 0x000fc40007810000 */
[----:B------:R-:W-:Y:S02]  /*6b00*/  FSEL R0, R0, RZ, P4 ;  /* 0x000000ff00007208 */ /* 0x000fe40002000000 */
[----:B------:R-:W-:Y:S02]  /*6b10*/  ISETP.GT.AND P2, PT, R185, 0x39, P2 ;  /* 0x00000039b900780c */ /* 0x000fe40001744270 */
[----:B------:R-:W-:Y:S01]  /*6b20*/  ISETP.LT.OR P3, PT, R182, 0x39, P3 ;  /* 0x00000039b600780c */ /* 0x000fe20001f61670 */
[--C-:B------:R-:W-:Y:S01]  /*6b30*/  FFMA.FTZ R183, R183, UR6, -R0.reuse ;  /* 0x00000006b7b77c23 */ /* 0x100fe20008010800 */
[----:B------:R-:W-:Y:S01]  /*6b40*/  FSEL R166, R166, -INF , !P6 ;  /* 0xff800000a6a67808 */ /* 0x000fe20007000000 */
[--C-:B------:R-:W-:Y:S01]  /*6b50*/  FFMA.FTZ R192, R169, UR6, -R0.reuse ;  /* 0x00000006a9c07c23 */ /* 0x100fe20008010800 */
[----:B------:R-:W-:Y:S01]  /*6b60*/  FMNMX.FTZ R181, R165, R186, !PT ;  /* 0x000000baa5b57209 */ /* 0x000fe20007810000 */
[----:B------:R0:W-:Y:S01]  /*6b70*/  MUFU.EX2 R153, R183 ;  /* 0x000000b700997308 */ /* 0x0001e20000000800 */
[----:B------:R-:W-:Y:S01]  /*6b80*/  ISETP.LT.OR P2, PT, R182, 0x3a, P2 ;  /* 0x0000003ab600780c */ /* 0x000fe20001741670 */
[--C-:B------:R-:W-:Y:S01]  /*6b90*/  FFMA.FTZ R169, R170, UR6, -R0.reuse ;  /* 0x00000006aaa97c23 */ /* 0x100fe20008010800 */
[----:B------:R-:W-:Y:S01]  /*6ba0*/  FSEL R167, R167, -INF , !P3 ;  /* 0xff800000a7a77808 */ /* 0x000fe20005800000 */
[--C-:B------:R-:W-:Y:S01]  /*6bb0*/  FFMA.FTZ R190, R190, UR6, -R0.reuse ;  /* 0x00000006bebe7c23 */ /* 0x100fe20008010800 */
[----:B------:R-:W-:Y:S01]  /*6bc0*/  FMNMX.FTZ R182, R166, R181, !PT ;  /* 0x000000b5a6b67209 */ /* 0x000fe20007810000 */
[--C-:B------:R-:W-:Y:S01]  /*6bd0*/  FFMA.FTZ R186, R179, UR6, -R0.reuse ;  /* 0x00000006b3ba7c23 */ /* 0x100fe20008010800 */
[----:B------:R-:W-:Y:S01]  /*6be0*/  FSEL R168, R168, -INF , !P2 ;  /* 0xff800000a8a87808 */ /* 0x000fe20005000000 */
[--C-:B------:R-:W-:Y:S01]  /*6bf0*/  FFMA.FTZ R194, R171, UR6, -R0.reuse ;  /* 0x00000006abc27c23 */ /* 0x100fe20008010800 */
[----:B0-----:R-:W-:Y:S01]  /*6c00*/  FMNMX.FTZ R183, R167, R182, !PT ;  /* 0x000000b6a7b77209 */ /* 0x001fe20007810000 */
[----:B------:R0:W-:Y:S01]  /*6c10*/  MUFU.EX2 R181, R190 ;  /* 0x000000be00b57308 */ /* 0x0001e20000000800 */
[----:B------:R-:W-:Y:S01]  /*6c20*/  FSEL R179, R152, RZ, P4 ;  /* 0x000000ff98b37208 */ /* 0x000fe20002000000 */
[--C-:B------:R-:W-:Y:S01]  /*6c30*/  FFMA.FTZ R171, R172, UR6, -R0.reuse ;  /* 0x00000006acab7c23 */ /* 0x100fe20008010800 */
[----:B------:R-:W-:Y:S01]  /*6c40*/  FMNMX.FTZ R183, R168, R183, !PT ;  /* 0x000000b7a8b77209 */ /* 0x000fe20007810000 */
[--C-:B------:R-:W-:Y:S01]  /*6c50*/  FFMA.FTZ R188, R173, UR6, -R0.reuse ;  /* 0x00000006adbc7c23 */ /* 0x100fe20008010800 */
[--C-:B------:R-:W-:Y:S01]  /*6c60*/  FFMA.FTZ R172, R177, UR6, -R0.reuse ;  /* 0x00000006b1ac7c23 */ /* 0x100fe20008010800 */
[--C-:B------:R-:W-:Y:S01]  /*6c70*/  FFMA.FTZ R196, R189, UR6, -R0.reuse ;  /* 0x00000006bdc47c23 */ /* 0x100fe20008010800 */
[--C-:B------:R-:W-:Y:S01]  /*6c80*/  FFMA.FTZ R198, R191, UR6, -R0.reuse ;  /* 0x00000006bfc67c23 */ /* 0x100fe20008010800 */
[----:B------:R-:W1:Y:S01]  /*6c90*/  SHFL.BFLY PT, R170, R183, 0x2, 0x1f ;  /* 0x0c401f00b7aa7f89 */ /* 0x000e6200000e0000 */
[--C-:B0-----:R-:W-:Y:S01]  /*6ca0*/  FFMA.FTZ R190, R175, UR6, -R0.reuse ;  /* 0x00000006afbe7c23 */ /* 0x101fe20008010800 */
[--C-:B------:R-:W-:Y:S01]  /*6cb0*/  FFMA.FTZ R173, R174, UR6, -R0.reuse ;  /* 0x00000006aead7c23 */ /* 0x100fe20008010800 */
[--C-:B------:R-:W-:Y:S01]  /*6cc0*/  FFMA.FTZ R175, R176, UR6, -R0.reuse ;  /* 0x00000006b0af7c23 */ /* 0x100fe20008010800 */
[--C-:B------:R-:W-:Y:S01]  /*6cd0*/  FFMA.FTZ R177, R178, UR6, -R0.reuse ;  /* 0x00000006b2b17c23 */ /* 0x100fe20008010800 */
[----:B------:R-:W-:Y:S01]  /*6ce0*/  FFMA.FTZ R180, R180, UR6, -R0 ;  /* 0x00000006b4b47c23 */ /* 0x000fe20008010800 */
[----:B------:R-:W-:Y:S01]  /*6cf0*/  FADD.FTZ R0, -R179, R4 ;  /* 0x00000004b3007221 */ /* 0x000fe20000010100 */
[----:B------:R-:W-:Y:S03]  /*6d00*/  MUFU.EX2 R196, R196 ;  /* 0x000000c400c47308 */ /* 0x000fe60000000800 */
[----:B------:R-:W-:-:S05]  /*6d10*/  FMUL.FTZ R0, R0, UR6 ;  /* 0x0000000600007c20 */ /* 0x000fca0008410000 */
[----:B------:R-:W-:Y:S08]  /*6d20*/  MUFU.EX2 R198, R198 ;  /* 0x000000c600c67308 */ /* 0x000ff00000000800 */
[----:B------:R-:W0:Y:S01]  /*6d30*/  MUFU.EX2 R0, R0 ;  /* 0x0000000000007308 */ /* 0x000e220000000800 */
[----:B-1----:R-:W-:-:S05]  /*6d40*/  FMNMX.FTZ R170, R183, R170, !PT ;  /* 0x000000aab7aa7209 */ /* 0x002fca0007810000 */
[----:B------:R-:W1:Y:S02]  /*6d50*/  SHFL.BFLY PT, R183, R170, 0x1, 0x1f ;  /* 0x0c201f00aab77f89 */ /* 0x000e6400000e0000 */
[----:B------:R-:W2:Y:S08]  /*6d60*/  MUFU.EX2 R192, R192 ;  /* 0x000000c000c07308 */ /* 0x000eb00000000800 */
[----:B------:R-:W3:Y:S08]  /*6d70*/  MUFU.EX2 R169, R169 ;  /* 0x000000a900a97308 */ /* 0x000ef00000000800 */
[----:B------:R-:W-:Y:S01]  /*6d80*/  MUFU.EX2 R194, R194 ;  /* 0x000000c200c27308 */ /* 0x000fe20000000800 */
[----:B-1----:R-:W-:-:S07]  /*6d90*/  FMNMX.FTZ R170, R170, R183, !PT ;  /* 0x000000b7aaaa7209 */ /* 0x002fce0007810000 */
[----:B------:R-:W-:Y:S01]  /*6da0*/  MUFU.EX2 R171, R171 ;  /* 0x000000ab00ab7308 */ /* 0x000fe20000000800 */
[C---:B------:R-:W-:Y:S01]  /*6db0*/  FSETP.NEU.FTZ.AND P2, PT, R170.reuse, -INF , PT ;  /* 0xff800000aa00780b */ /* 0x040fe20003f5d000 */
[----:B------:R-:W-:-:S05]  /*6dc0*/  FMUL.FTZ R183, R170, UR6 ;  /* 0x00000006aab77c20 */ /* 0x000fca0008410000 */
[----:B------:R-:W-:Y:S01]  /*6dd0*/  FSEL R183, R183, RZ, P2 ;  /* 0x000000ffb7b77208 */ /* 0x000fe20001000000 */
[----:B------:R-:W-:Y:S04]  /*6de0*/  MUFU.EX2 R188, R188 ;  /* 0x000000bc00bc7308 */ /* 0x000fe80000000800 */
[--C-:B------:R-:W-:Y:S01]  /*6df0*/  FFMA.FTZ R4, R2, UR6, -R183.reuse ;  /* 0x0000000602047c23 */ /* 0x100fe200080108b7 */
[----:B------:R-:W-:Y:S01]  /*6e00*/  FSEL R2, R170, RZ, P2 ;  /* 0x000000ffaa027208 */ /* 0x000fe20001000000 */
[--C-:B------:R-:W-:Y:S01]  /*6e10*/  FFMA.FTZ R197, R184, UR6, -R183.reuse ;  /* 0x00000006b8c57c23 */ /* 0x100fe200080108b7 */
[--C-:B------:R-:W-:Y:S01]  /*6e20*/  FFMA.FTZ R199, R154, UR6, -R183.reuse ;  /* 0x000000069ac77c23 */ /* 0x100fe200080108b7 */
[--C-:B------:R-:W-:Y:S01]  /*6e30*/  FFMA.FTZ R154, R156, UR6, -R183.reuse ;  /* 0x000000069c9a7c23 */ /* 0x100fe200080108b7 */
[----:B------:R-:W-:Y:S01]  /*6e40*/  FFMA.FTZ R193, R157, UR6, -R183 ;  /* 0x000000069dc17c23 */ /* 0x000fe200080108b7 */
[----:B------:R-:W-:Y:S01]  /*6e50*/  FADD.FTZ R2, -R2, R3 ;  /* 0x0000000302027221 */ /* 0x000fe20000010100 */
[----:B------:R-:W-:Y:S01]  /*6e60*/  MUFU.EX2 R4, R4 ;  /* 0x0000000400047308 */ /* 0x000fe20000000800 */
[----:B0-----:R-:W-:Y:S01]  /*6e70*/  FFMA.FTZ R3, R0, R16, R153 ;  /* 0x0000001000037223 */ /* 0x001fe20000010099 */
[--C-:B------:R-:W-:Y:S01]  /*6e80*/  FFMA.FTZ R156, R158, UR6, -R183.reuse ;  /* 0x000000069e9c7c23 */ /* 0x100fe200080108b7 */
[----:B------:R-:W-:Y:S01]  /*6e90*/  FMUL.FTZ R2, R2, UR6 ;  /* 0x0000000602027c20 */ /* 0x000fe20008410000 */
[----:B------:R-:W-:Y:S01]  /*6ea0*/  FFMA.FTZ R195, R159, UR6, -R183 ;  /* 0x000000069fc37c23 */ /* 0x000fe200080108b7 */
[----:B------:R-:W-:Y:S01]  /*6eb0*/  FADD.FTZ R3, R196, R3 ;  /* 0x00000003c4037221 */ /* 0x000fe20000010000 */
[--C-:B------:R-:W-:Y:S01]  /*6ec0*/  FFMA.FTZ R158, R160, UR6, -R183.reuse ;  /* 0x00000006a09e7c23 */ /* 0x100fe200080108b7 */
[----:B------:R-:W-:Y:S01]  /*6ed0*/  FFMA.FTZ R160, R162, UR6, -R183 ;  /* 0x00000006a2a07c23 */ /* 0x000fe200080108b7 */
[----:B------:R-:W-:Y:S01]  /*6ee0*/  MUFU.EX2 R197, R197 ;  /* 0x000000c500c57308 */ /* 0x000fe20000000800 */
[----:B------:R-:W-:Y:S01]  /*6ef0*/  FADD.FTZ R16, R198, R3 ;  /* 0x00000003c6107221 */ /* 0x000fe20000010000 */
[--C-:B------:R-:W-:Y:S01]  /*6f00*/  FFMA.FTZ R189, R161, UR6, -R183.reuse ;  /* 0x00000006a1bd7c23 */ /* 0x100fe200080108b7 */
[--C-:B------:R-:W-:Y:S01]  /*6f10*/  FFMA.FTZ R191, R164, UR6, -R183.reuse ;  /* 0x00000006a4bf7c23 */ /* 0x100fe200080108b7 */
[--C-:B------:R-:W-:Y:S01]  /*6f20*/  FFMA.FTZ R185, R165, UR6, -R183.reuse ;  /* 0x00000006a5b97c23 */ /* 0x100fe200080108b7 */
[----:B------:R-:W-:Y:S01]  /*6f30*/  FADD.FTZ R3, R181, R16 ;  /* 0x00000010b5037221 */ /* 0x000fe20000010000 */
[--C-:B------:R-:W-:Y:S01]  /*6f40*/  FFMA.FTZ R166, R166, UR6, -R183.reuse ;  /* 0x00000006a6a67c23 */ /* 0x100fe200080108b7 */
[----:B------:R-:W-:Y:S01]  /*6f50*/  FFMA.FTZ R167, R167, UR6, -R183 ;  /* 0x00000006a7a77c23 */ /* 0x000fe200080108b7 */
[----:B------:R-:W0:Y:S01]  /*6f60*/  MUFU.EX2 R2, R2 ;  /* 0x0000000200027308 */ /* 0x000e220000000800 */
[----:B--2---:R-:W-:Y:S01]  /*6f70*/  FADD.FTZ R162, R192, R3 ;  /* 0x00000003c0a27221 */ /* 0x004fe20000010000 */
[----:B------:R-:W-:Y:S01]  /*6f80*/  FFMA.FTZ R168, R168, UR6, -R183 ;  /* 0x00000006a8a87c23 */ /* 0x000fe200080108b7 */
[----:B------:R-:W-:Y:S01]  /*6f90*/  IMAD.U32 R157, RZ, RZ, UR14 ;  /* 0x0000000eff9d7e24 */ /* 0x000fe2000f8e00ff */
[C---:B------:R-:W-:Y:S01]  /*6fa0*/  ISETP.GT.AND P2, PT, R20.reuse, UR50, PT ;  /* 0x0000003214007c0c */ /* 0x040fe2000bf44270 */
[----:B------:R-:W-:Y:S01]  /*6fb0*/  VIADD R20, R20, 0xffffffff ;  /* 0xffffffff14147836 */ /* 0x000fe20000000000 */
[----:B------:R-:W-:Y:S01]  /*6fc0*/  F2FP.F16.F32.PACK_AB R196, R196, R153 ;  /* 0x00000099c4c4723e */ /* 0x000fe200000000ff */
[----:B------:R-:W-:Y:S01]  /*6fd0*/  @!P1 VIADD R157, R157, 0x30860 ;  /* 0x000308609d9d9836 */ /* 0x000fe20000000000 */
[----:B------:R-:W1:Y:S01]  /*6fe0*/  MUFU.EX2 R199, R199 ;  /* 0x000000c700c77308 */ /* 0x000e620000000800 */
[----:B------:R-:W-:-:S02]  /*6ff0*/  F2FP.F16.F32.PACK_AB R198, R181, R198 ;  /* 0x000000c6b5c6723e */ /* 0x000fc400000000ff */
[----:B---3--:R-:W-:Y:S02]  /*7000*/  F2FP.F16.F32.PACK_AB R192, R169, R192 ;  /* 0x000000c0a9c0723e */ /* 0x008fe400000000ff */
[----:B------:R-:W-:-:S03]  /*7010*/  @!P1 PRMT R157, RZ, 0x654, R157 ;  /* 0x00000654ff9d9816 */ /* 0x000fc6000000009d */
[----:B------:R-:W2:Y:S01]  /*7020*/  MUFU.EX2 R154, R154 ;  /* 0x0000009a009a7308 */ /* 0x000ea20000000800 */
[----:B0-----:R-:W-:Y:S01]  /*7030*/  FFMA.FTZ R5, R2, R5, R197 ;  /* 0x0000000502057223 */ /* 0x001fe200000100c5 */
[----:B------:R0:W-:Y:S01]  /*7040*/  @!P1 SYNCS.ARRIVE.TRANS64.RED.A1T0 RZ, [R157+URZ], RZ ;  /* 0x000000ff9dff99a7 */ /* 0x0001e2000810043f */
[C---:B------:R-:W-:Y:S02]  /*7050*/  F2FP.F16.F32.PACK_AB R197, R4.reuse, R197 ;  /* 0x000000c504c5723e */ /* 0x040fe400000000ff */
[----:B------:R-:W-:Y:S01]  /*7060*/  FADD.FTZ R16, R4, R5 ;  /* 0x0000000504107221 */ /* 0x000fe20000010000 */
[----:B------:R-:W-:Y:S01]  /*7070*/  FADD.FTZ R5, R169, R162 ;  /* 0x000000a2a9057221 */ /* 0x000fe20000010000 */
[----:B------:R-:W-:Y:S01]  /*7080*/  FFMA.FTZ R162, R163, UR6, -R183 ;  /* 0x00000006a3a27c23 */ /* 0x000fe200080108b7 */
[----:B------:R-:W3:Y:S01]  /*7090*/  MUFU.EX2 R193, R193 ;  /* 0x000000c100c17308 */ /* 0x000ee20000000800 */
[----:B-1----:R-:W-:Y:S01]  /*70a0*/  FADD.FTZ R3, R199, R16 ;  /* 0x00000010c7037221 */ /* 0x002fe20000010000 */
[----:B------:R-:W-:Y:S01]  /*70b0*/  FADD.FTZ R164, R194, R5 ;  /* 0x00000005c2a47221 */ /* 0x000fe20000010000 */
[----:B------:R-:W-:Y:S01]  /*70c0*/  F2FP.F16.F32.PACK_AB R194, R171, R194 ;  /* 0x000000c2abc2723e */ /* 0x000fe200000000ff */
[----:B------:R-:W-:-:S02]  /*70d0*/  IMAD.MOV.U32 R4, RZ, RZ, R152 ;  /* 0x000000ffff047224 */ /* 0x000fc400078e0098 */
[----:B------:R-:W-:Y:S02]  /*70e0*/  FADD.FTZ R5, R171, R164 ;  /* 0x000000a4ab057221 */ /* 0x000fe40000010000 */
[----:B------:R-:W1:Y:S01]  /*70f0*/  MUFU.EX2 R156, R156 ;  /* 0x0000009c009c7308 */ /* 0x000e620000000800 */
[----:B--2---:R-:W-:Y:S01]  /*7100*/  FADD.FTZ R16, R154, R3 ;  /* 0x000000039a107221 */ /* 0x004fe20000010000 */
[----:B------:R-:W-:Y:S01]  /*7110*/  FADD.FTZ R164, R188, R5 ;  /* 0x00000005bca47221 */ /* 0x000fe20000010000 */
[----:B------:R-:W-:-:S05]  /*7120*/  F2FP.F16.F32.PACK_AB R199, R154, R199 ;  /* 0x000000c79ac7723e */ /* 0x000fca00000000ff */
[----:B------:R-:W2:Y:S01]  /*7130*/  MUFU.EX2 R195, R195 ;  /* 0x000000c300c37308 */ /* 0x000ea20000000800 */
[----:B---3--:R-:W-:-:S07]  /*7140*/  FADD.FTZ R3, R193, R16 ;  /* 0x00000010c1037221 */ /* 0x008fce0000010000 */
[----:B------:R-:W3:Y:S01]  /*7150*/  MUFU.EX2 R173, R173 ;  /* 0x000000ad00ad7308 */ /* 0x000ee20000000800 */
[C---:B-1----:R-:W-:Y:S01]  /*7160*/  FADD.FTZ R16, R156.reuse, R3 ;  /* 0x000000039c107221 */ /* 0x042fe20000010000 */
[----:B------:R-:W-:-:S06]  /*7170*/  F2FP.F16.F32.PACK_AB R193, R156, R193 ;  /* 0x000000c19cc1723e */ /* 0x000fcc00000000ff */
[----:B------:R-:W1:Y:S01]  /*7180*/  MUFU.EX2 R158, R158 ;  /* 0x0000009e009e7308 */ /* 0x000e620000000800 */
[----:B--2---:R-:W-:-:S07]  /*7190*/  FADD.FTZ R3, R195, R16 ;  /* 0x00000010c3037221 */ /* 0x004fce0000010000 */
[----:B------:R-:W2:Y:S01]  /*71a0*/  MUFU.EX2 R190, R190 ;  /* 0x000000be00be7308 */ /* 0x000ea20000000800 */
[C---:B---3--:R-:W-:Y:S01]  /*71b0*/  FADD.FTZ R5, R173.reuse, R164 ;  /* 0x000000a4ad057221 */ /* 0x048fe20000010000 */
[----:B------:R-:W-:-:S06]  /*71c0*/  F2FP.F16.F32.PACK_AB R188, R173, R188 ;  /* 0x000000bcadbc723e */ /* 0x000fcc00000000ff */
[----:B------:R-:W3:Y:S01]  /*71d0*/  MUFU.EX2 R189, R189 ;  /* 0x000000bd00bd7308 */ /* 0x000ee20000000800 */
[C---:B-1----:R-:W-:Y:S01]  /*71e0*/  FADD.FTZ R16, R158.reuse, R3 ;  /* 0x000000039e107221 */ /* 0x042fe20000010000 */
[----:B------:R-:W-:-:S06]  /*71f0*/  F2FP.F16.F32.PACK_AB R195, R158, R195 ;  /* 0x000000c39ec3723e */ /* 0x000fcc00000000ff */
[----:B------:R-:W1:Y:S01]  /*7200*/  MUFU.EX2 R175, R175 ;  /* 0x000000af00af7308 */ /* 0x000e620000000800 */
[----:B--2---:R-:W-:-:S07]  /*7210*/  FADD.FTZ R164, R190, R5 ;  /* 0x00000005bea47221 */ /* 0x004fce0000010000 */
[----:B------:R-:W2:Y:S01]  /*7220*/  MUFU.EX2 R160, R160 ;  /* 0x000000a000a07308 */ /* 0x000ea20000000800 */
[----:B---3--:R-:W-:-:S07]  /*7230*/  FADD.FTZ R3, R189, R16 ;  /* 0x00000010bd037221 */ /* 0x008fce0000010000 */
[----:B------:R-:W3:Y:S01]  /*7240*/  MUFU.EX2 R172, R172 ;  /* 0x000000ac00ac7308 */ /* 0x000ee20000000800 */
[C---:B-1----:R-:W-:Y:S01]  /*7250*/  FADD.FTZ R5, R175.reuse, R164 ;  /* 0x000000a4af057221 */ /* 0x042fe20000010000 */
[----:B------:R-:W-:-:S06]  /*7260*/  F2FP.F16.F32.PACK_AB R190, R175, R190 ;  /* 0x000000beafbe723e */ /* 0x000fcc00000000ff */
[----:B------:R-:W1:Y:S01]  /*7270*/  MUFU.EX2 R191, R191 ;  /* 0x000000bf00bf7308 */ /* 0x000e620000000800 */
[C---:B--2---:R-:W-:Y:S01]  /*7280*/  FADD.FTZ R16, R160.reuse, R3 ;  /* 0x00000003a0107221 */ /* 0x044fe20000010000 */
[----:B------:R-:W-:-:S06]  /*7290*/  F2FP.F16.F32.PACK_AB R189, R160, R189 ;  /* 0x000000bda0bd723e */ /* 0x000fcc00000000ff */
[----:B------:R-:W2:Y:S01]  /*72a0*/  MUFU.EX2 R177, R177 ;  /* 0x000000b100b17308 */ /* 0x000ea20000000800 */
[----:B---3--:R-:W-:-:S07]  /*72b0*/  FADD.FTZ R164, R172, R5 ;  /* 0x00000005aca47221 */ /* 0x008fce0000010000 */
[----:B------:R-:W3:Y:S01]  /*72c0*/  MUFU.EX2 R162, R162 ;  /* 0x000000a200a27308 */ /* 0x000ee20000000800 */
[----:B-1----:R-:W-:-:S07]  /*72d0*/  FADD.FTZ R3, R191, R16 ;  /* 0x00000010bf037221 */ /* 0x002fce0000010000 */
[----:B------:R-:W1:Y:S01]  /*72e0*/  MUFU.EX2 R185, R185 ;  /* 0x000000b900b97308 */ /* 0x000e620000000800 */
[C---:B--2---:R-:W-:Y:S01]  /*72f0*/  FADD.FTZ R5, R177.reuse, R164 ;  /* 0x000000a4b1057221 */ /* 0x044fe20000010000 */
[----:B------:R-:W-:-:S06]  /*7300*/  F2FP.F16.F32.PACK_AB R184, R177, R172 ;  /* 0x000000acb1b8723e */ /* 0x000fcc00000000ff */
[----:B------:R-:W2:Y:S01]  /*7310*/  MUFU.EX2 R166, R166 ;  /* 0x000000a600a67308 */ /* 0x000ea20000000800 */
[C---:B---3--:R-:W-:Y:S01]  /*7320*/  FADD.FTZ R164, R162.reuse, R3 ;  /* 0x00000003a2a47221 */ /* 0x048fe20000010000 */
[----:B------:R-:W-:Y:S01]  /*7330*/  F2FP.F16.F32.PACK_AB R191, R162, R191 ;  /* 0x000000bfa2bf723e */ /* 0x000fe200000000ff */
[----:B------:R-:W-:-:S05]  /*7340*/  IMAD.MOV.U32 R3, RZ, RZ, R170 ;  /* 0x000000ffff037224 */ /* 0x000fca00078e00aa */
[----:B------:R-:W3:Y:S01]  /*7350*/  MUFU.EX2 R186, R186 ;  /* 0x000000ba00ba7308 */ /* 0x000ee20000000800 */
[----:B-1----:R-:W-:-:S07]  /*7360*/  FADD.FTZ R164, R185, R164 ;  /* 0x000000a4b9a47221 */ /* 0x002fce0000010000 */
[----:B------:R-:W1:Y:S01]  /*7370*/  MUFU.EX2 R167, R167 ;  /* 0x000000a700a77308 */ /* 0x000e620000000800 */
[C---:B--2---:R-:W-:Y:S01]  /*7380*/  FADD.FTZ R164, R166.reuse, R164 ;  /* 0x000000a4a6a47221 */ /* 0x044fe20000010000 */
[----:B------:R-:W-:-:S06]  /*7390*/  F2FP.F16.F32.PACK_AB R185, R166, R185 ;  /* 0x000000b9a6b9723e */ /* 0x000fcc00000000ff */
[----:B------:R-:W2:Y:S01]  /*73a0*/  MUFU.EX2 R179, R180 ;  /* 0x000000b400b37308 */ /* 0x000ea20000000800 */
[----:B---3--:R-:W-:-:S07]  /*73b0*/  FADD.FTZ R16, R186, R5 ;  /* 0x00000005ba107221 */ /* 0x008fce0000010000 */
[----:B------:R-:W3:Y:S01]  /*73c0*/  MUFU.EX2 R168, R168 ;  /* 0x000000a800a87308 */ /* 0x000ee20000000800 */
[----:B-1----:R-:W-:Y:S01]  /*73d0*/  FADD.FTZ R164, R167, R164 ;  /* 0x000000a4a7a47221 */ /* 0x002fe20000010000 */
[C---:B--2---:R-:W-:Y:S01]  /*73e0*/  FADD.FTZ R16, R179.reuse, R16 ;  /* 0x00000010b3107221 */ /* 0x044fe20000010000 */
[----:B------:R-:W-:Y:S02]  /*73f0*/  F2FP.F16.F32.PACK_AB R186, R179, R186 ;  /* 0x000000bab3ba723e */ /* 0x000fe400000000ff */
[C---:B---3--:R-:W-:Y:S01]  /*7400*/  FADD.FTZ R5, R168.reuse, R164 ;  /* 0x000000a4a8057221 */ /* 0x048fe20000010000 */
[----:B------:R-:W-:Y:S01]  /*7410*/  F2FP.F16.F32.PACK_AB R187, R168, R167 ;  /* 0x000000a7a8bb723e */ /* 0x000fe200000000ff */
[----:B0-----:R-:W-:Y:S06]  /*7420*/  @P2 BRA `(.L_x_1199) ;  /* 0xffffffd4002c2947 */ /* 0x001fec000383ffff */
[----:B------:R-:W-:Y:S01]  /*7430*/  IMAD.MOV.U32 R3, RZ, RZ, R170 ;  /* 0x000000ffff037224 */ /* 0x000fe200078e00aa */
[----:B------:R-:W-:Y:S01]  /*7440*/  UMOV UR37, UR5 ;  /* 0x0000000500257c82 */ /* 0x000fe20008000000 */
[----:B------:R-:W-:Y:S01]  /*7450*/  IMAD.MOV.U32 R4, RZ, RZ, R152 ;  /* 0x000000ffff047224 */ /* 0x000fe200078e0098 */
[----:B------:R-:W-:-:S06]  /*7460*/  UMOV UR36, UR39 ;  /* 0x0000002700247c82 */ /* 0x000fcc0008000000 */
.L_x_1182:
[----:B------:R-:W0:Y:S01]  /*7470*/  LDC R152, c[0x0][0x448] ;  /* 0x00011200ff987b82 */ /* 0x000e220000000800 */
[----:B------:R-:W-:Y:S01]  /*7480*/  UIADD3 UR4, UR61, 0x7f, URZ ;  /* 0x0000007f3d047890 */ /* 0x000fe2000fffe03f */
[----:B------:R-:W-:-:S05]  /*7490*/  IADD3 R156, -R155, 0x1, RZ ;  /* 0x000000019b9c7810 */ /* 0x000fca0007ffe1ff */
[----:B------:R-:W-:Y:S01]  /*74a0*/  IMAD R21, R21, UR60, R156 ;  /* 0x0000003c15157c24 */ /* 0x000fe2000f8e029c */
[----:B------:R-:W1:Y:S01]  /*74b0*/  LDC R157, c[0x0][0x9e4] ;  /* 0x00027900ff9d7b82 */ /* 0x000e620000000800 */
[----:B0-----:R-:W-:Y:S02]  /*74c0*/  ISETP.NE.AND P5, PT, R152, 0x1, PT ;  /* 0x000000019800780c */ /* 0x001fe40003fa5270 */
[----:B-1----:R-:W-:-:S11]  /*74d0*/  ISETP.GE.AND P6, PT, R157, 0x1, PT ;  /* 0x000000019d00780c */ /* 0x002fd60003fc6270 */
[----:B------:R-:W0:Y:S08]  /*74e0*/  @P5 LDC R152, c[0x0][0x44c] ;  /* 0x00011300ff985b82 */ /* 0x000e300000000800 */
[----:B------:R-:W1:Y:S01]  /*74f0*/  @P5 LDC R154, c[0x0][0x450] ;  /* 0x00011400ff9a5b82 */ /* 0x000e620000000800 */
[----:B0-----:R-:W-:-:S04]  /*7500*/  @P5 IMAD.HI.U32 R153, R152, UR4, RZ ;  /* 0x0000000498995c27 */ /* 0x001fc8000f8e00ff */
[----:B------:R-:W-:Y:S01]  /*7510*/  IMAD.U32 R152, RZ, RZ, UR4 ;  /* 0x00000004ff987e24 */ /* 0x000fe2000f8e00ff */
[----:B------:R-:W-:Y:S01]  /*7520*/  ULDC UR4, c[0x0][0x9dc] ;  /* 0x0002770000047ab9 */ /* 0x000fe20000000800 */
[----:B-1----:R-:W-:-:S05]  /*7530*/  @P5 SHF.R.U32.HI R152, RZ, R154, R153 ;  /* 0x0000009aff985219 */ /* 0x002fca0000011699 */
[----:B------:R-:W-:-:S04]  /*7540*/  IMAD.IADD R152, R21, 0x1, R152 ;  /* 0x0000000115987824 */ /* 0x000fc800078e0298 */
[----:B------:R-:W-:Y:S01]  /*7550*/  VIADD R21, R152, -UR4 ;  /* 0x8000000498157c36 */ /* 0x000fe20008000000 */
[----:B------:R-:W-:Y:S06]  /*7560*/  @!P6 BRA `(.L_x_1200) ;  /* 0x00000000003ce947 */ /* 0x000fec0003800000 */
[----:B------:R-:W-:-:S13]  /*7570*/  ISETP.GT.AND P2, PT, R152, -0x1, PT ;  /* 0xffffffff9800780c */ /* 0x000fda0003f44270 */
[----:B------:R-:W-:Y:S05]  /*7580*/  @P2 BRA `(.L_x_1201) ;  /* 0x00000000001c2947 */ /* 0x000fea0003800000 */
[----:B------:R-:W-:Y:S02]  /*7590*/  ISETP.NE.AND P2, PT, R157, 0x1, PT ;  /* 0x000000019d00780c */ /* 0x000fe40003f45270 */
[----:B------:R-:W-:-:S11]  /*75a0*/  LOP3.LUT R153, RZ, R152, RZ, 0x33, !PT ;  /* 0x00000098ff997212 */ /* 0x000fd600078e33ff */
[----:B------:R-:W0:Y:S02]  /*75b0*/  @P2 LDC.64 R154, c[0x0][0x9e8] ;  /* 0x00027a00ff9a2b82 */ /* 0x000e240000000a00 */
[----:B0-----:R-:W-:-:S05]  /*75c0*/  @P2 IMAD.HI.U32 R152, R153, R154, RZ ;  /* 0x0000009a99982227 */ /* 0x001fca00078e00ff */
[----:B------:R-:W-:-:S04]  /*75d0*/  @P2 SHF.R.U32.HI R153, RZ, R155, R152 ;  /* 0x0000009bff992219 */ /* 0x000fc80000011698 */
[----:B------:R-:W-:Y:S01]  /*75e0*/  LOP3.LUT R152, RZ, R153, RZ, 0x33, !PT ;  /* 0x00000099ff987212 */ /* 0x000fe200078e33ff */
[----:B------:R-:W-:Y:S06]  /*75f0*/  BRA `(.L_x_1202) ;  /* 0x0000000000107947 */ /* 0x000fec0003800000 */
.L_x_1201:
[----:B------:R-:W-:-:S13]  /*7600*/  ISETP.NE.AND P2, PT, R157, 0x1, PT ;  /* 0x000000019d00780c */ /* 0x000fda0003f45270 */
[----:B------:R-:W0:Y:S02]  /*7610*/  @P2 LDC.64 R154, c[0x0][0x9e8] ;  /* 0x00027a00ff9a2b82 */ /* 0x000e240000000a00 */
[----:B0-----:R-:W-:-:S05]  /*7620*/  @P2 IMAD.HI.U32 R154, R152, R154, RZ ;  /* 0x0000009a989a2227 */ /* 0x001fca00078e00ff */
[----:B------:R-:W-:-:S07]  /*7630*/  @P2 SHF.R.U32.HI R152, RZ, R155, R154 ;  /* 0x0000009bff982219 */ /* 0x000fce000001169a */
.L_x_1202:
[----:B------:R-:W-:-:S05]  /*7640*/  IMAD R152, R152, R157, RZ ;  /* 0x0000009d98987224 */ /* 0x000fca00078e02ff */
[----:B------:R-:W-:-:S07]  /*7650*/  VIMNMX R21, R21, R152, !PT ;  /* 0x0000009815157248 */ /* 0x000fce0007fe0100 */
.L_x_1200:
[----:B------:R-:W-:Y:S01]  /*7660*/  VIADD R21, R21, 0x3f ;  /* 0x0000003f15157836 */ /* 0x000fe20000000000 */
[----:B------:R-:W-:-:S04]  /*7670*/  R2UR UR4, R23 ;  /* 0x00000000170472ca */ /* 0x000fc800000e0000 */
[----:B------:R-:W-:-:S04]  /*7680*/  SHF.R.S32.HI R152, RZ, 0x1f, R21 ;  /* 0x0000001fff987819 */ /* 0x000fc80000011415 */
[----:B------:R-:W-:-:S04]  /*7690*/  LEA.HI R152, R152, R21, RZ, 0x6 ;  /* 0x0000001598987211 */ /* 0x000fc800078f30ff */
[----:B------:R-:W-:-:S04]  /*76a0*/  SHF.R.S32.HI R21, RZ, 0x6, R152 ;  /* 0x00000006ff157819 */ /* 0x000fc80000011498 */
[----:B------:R-:W-:-:S04]  /*76b0*/  VIMNMX R21, R21, UR4, !PT ;  /* 0x0000000415157c48 */ /* 0x000fc8000ffe0100 */
[----:B------:R-:W-:-:S13]  /*76c0*/  ISETP.GE.AND P2, PT, R20, R21, PT ;  /* 0x000000151400720c */ /* 0x000fda0003f46270 */
[----:B------:R-:W-:Y:S05]  /*76d0*/  @!P2 BRA `(.L_x_1203) ;  /* 0x000000200038a947 */ /* 0x000fea0003800000 */
[----:B------:R-:W-:Y:S01]  /*76e0*/  IMAD.MOV.U32 R220, RZ, RZ, R3 ;  /* 0x000000ffffdc7224 */ /* 0x000fe200078e0003 */
[----:B------:R-:W-:Y:S01]  /*76f0*/  UMOV UR7, UR36 ;  /* 0x0000002400077c82 */ /* 0x000fe20008000000 */
[----:B------:R-:W-:Y:S01]  /*7700*/  IMAD.MOV.U32 R207, RZ, RZ, R4 ;  /* 0x000000ffffcf7224 */ /* 0x000fe200078e0004 */
[----:B------:R-:W-:Y:S01]  /*7710*/  UMOV UR4, UR37 ;  /* 0x0000002500047c82 */ /* 0x000fe20008000000 */
[----:B------:R-:W-:Y:S01]  /*7720*/  ULDC UR5, c[0x0][0x9d8] ;  /* 0x0002760000057ab9 */ /* 0x000fe20000000800 */
[----:B------:R-:W-:-:S05]  /*7730*/  ULDC UR39, c[0x0][0x988] ;  /* 0x0002620000277ab9 */ /* 0x000fca0000000800 */
.L_x_1212:
[----:B------:R-:W-:-:S04]  /*7740*/  UIADD3 UR37, UR4, 0x1, URZ ;  /* 0x0000000104257890 */ /* 0x000fc8000fffe03f */
[----:B------:R-:W-:-:S04]  /*7750*/  UISETP.NE.AND UP0, UPT, UR37, 0x2, UPT ;  /* 0x000000022500788c */ /* 0x000fc8000bf05270 */
[----:B------:R-:W-:Y:S02]  /*7760*/  USEL UR36, URZ, 0x1, UP0 ;  /* 0x000000013f247887 */ /* 0x000fe40008000000 */
[----:B------:R-:W-:Y:S02]  /*7770*/  USEL UR37, UR37, URZ, UP0 ;  /* 0x0000003f25257287 */ /* 0x000fe40008000000 */
[----:B------:R-:W-:Y:S01]  /*7780*/  ULOP3.LUT UR36, UR7, UR36, URZ, 0x3c, !UPT ;  /* 0x0000002407247292 */ /* 0x000fe2000f8e3c3f */
[----:B------:R-:W-:Y:S11]  /*7790*/  @!P0 BRA `(.L_x_1204) ;  /* 0x0000000000048947 */ /* 0x000ff60003800000 */
[----:B------:R-:W-:Y:S01]  /*77a0*/  BPT.TRAP 0x1 ;  /* 0x000000040000795c */ /* 0x000fe20000300000 */
.L_x_1204:
[----:B------:R-:W-:Y:S01]  /*77b0*/  ULEA UR6, UR37, UR38, 0x3 ;  /* 0x0000002625067291 */ /* 0x000fe2000f8e183f */
[----:B------:R-:W-:-:S05]  /*77c0*/  IMAD.U32 R3, RZ, RZ, UR36 ;  /* 0x00000024ff037e24 */ /* 0x000fca000f8e00ff */
[----:B------:R-:W-:-:S04]  /*77d0*/  SHF.L.U32 R3, R3, 0x1f, RZ ;  /* 0x0000001f03037819 */ /* 0x000fc800000006ff */
[----:B------:R0:W1:Y:S01]  /*77e0*/  SYNCS.PHASECHK.TRANS64.TRYWAIT P2, [UR6+0x30830], R3 ;  /* 0x03083003ff0075a7 */ /* 0x0000620008040146 */
[----:B------:R-:W-:Y:S05]  /*77f0*/  @!P0 BRA `(.L_x_1205) ;  /* 0x0000000000048947 */ /* 0x000fea0003800000 */
[----:B------:R-:W-:Y:S01]  /*7800*/  BPT.TRAP 0x1 ;  /* 0x000000040000795c */ /* 0x000fe20000300000 */
.L_x_1205:
[----:B-1----:R-:W-:Y:S05]  /*7810*/  @P2 BRA `(.L_x_1206) ;  /* 0x0000000000082947 */ /* 0x002fea0003800000 */
[----:B------:R-:W1:Y:S02]  /*7820*/  SYNCS.PHASECHK.TRANS64.TRYWAIT P2, [UR6+0x30830], R3 ;  /* 0x03083003ff0075a7 */ /* 0x000e640008040146 */
[----:B-1----:R-:W-:Y:S05]  /*7830*/  @!P2 BRA `(.L_x_1207) ;  /* 0x000000e400d0a947 */ /* 0x002fea0003800000 */
.L_x_1206:
[----:B------:R-:W-:Y:S01]  /*7840*/  R2UR UR6, R18 ;  /* 0x00000000120672ca */ /* 0x000fe200000e0000 */
[----:B------:R-:W-:Y:S01]  /*7850*/  WARPGROUP.ARRIVE ;  /* 0x00000000000079c5 */ /* 0x000fe20000000000 */
        /* <DEDUP_REMOVED lines=179> */
[----:B------:R-:W-:Y:S01]  /*8390*/  UMOV UR44, UR56 ;  /* 0x00000038002c7c82 */ /* 0x000fe20008000000 */
[----:B------:R-:W-:Y:S01]  /*83a0*/  UMOV UR45, UR57 ;  /* 0x00000039002d7c82 */ /* 0x000fe20008000000 */
[----:B------:R-:W-:Y:S01]  /*83b0*/  UMOV UR47, 0x40000040 ;  /* 0x40000040002f7882 */ /* 0x000fe20000000000 */
        /* <DEDUP_REMOVED lines=44> */
.L_x_1208:
[----:B------:R-:W-:Y:S01]  /*8680*/  ULEA UR14, UR4, UR38, 0x3 ;  /* 0x00000026040e7291 */ /* 0x000fe2000f8e183f */
[----:B------:R-:W-:-:S05]  /*8690*/  IMAD.U32 R0, RZ, RZ, UR7 ;  /* 0x00000007ff007e24 */ /* 0x000fca000f8e00ff */
[----:B------:R-:W-:-:S04]  /*86a0*/  SHF.L.U32 R0, R0, 0x1f, RZ ;  /* 0x0000001f00007819 */ /* 0x000fc800000006ff */
[----:B------:R2:W3:Y:S01]  /*86b0*/  SYNCS.PHASECHK.TRANS64.TRYWAIT P2, [UR14+0x30850], R0 ;  /* 0x03085000ff0075a7 */ /* 0x0004e2000804014e */
[----:B------:R-:W-:Y:S05]  /*86c0*/  @!P0 BRA `(.L_x_1209) ;  /* 0x0000000000048947 */ /* 0x000fea0003800000 */
[----:B------:R-:W-:Y:S01]  /*86d0*/  BPT.TRAP 0x1 ;  /* 0x000000040000795c */ /* 0x000fe20000300000 */
.L_x_1209:
[----:B---3--:R-:W-:Y:S05]  /*86e0*/  @P2 BRA `(.L_x_1210) ;  /* 0x0000000000082947 */ /* 0x008fea0003800000 */
[----:B------:R-:W3:Y:S02]  /*86f0*/  SYNCS.PHASECHK.TRANS64.TRYWAIT P2, [UR14+0x30850], R0 ;  /* 0x03085000ff0075a7 */ /* 0x000ee4000804014e */
[----:B---3--:R-:W-:Y:S05]  /*8700*/  @!P2 BRA `(.L_x_1211) ;  /* 0x000000d80034a947 */ /* 0x008fea0003800000 */
.L_x_1210:
[----:B------:R-:W-:Y:S01]  /*8710*/  UIADD3 UR6, UR38, 0x400, URZ ;  /* 0x0000040026067890 */ /* 0x000fe2000fffe03f */
[----:B------:R-:W-:Y:S01]  /*8720*/  WARPGROUP.ARRIVE ;  /* 0x00000000000079c5 */ /* 0x000fe20000000000 */
[----:B------:R-:W-:Y:S01]  /*8730*/  UMOV UR7, 0x40000040 ;  /* 0x4000004000077882 */ /* 0x000fe20000000000 */
[----:B------:R-:W-:Y:S01]  /*8740*/  FMUL.FTZ R2, R152, UR5 ;  /* 0x0000000598027c20 */ /* 0x000fe20008410000 */
[----:B------:R-:W-:Y:S01]  /*8750*/  USHF.R.U32.HI UR6, URZ, 0x4, UR6 ;  /* 0x000000043f067899 */ /* 0x000fe20008011606 */
[----:B01----:R-:W-:Y:S01]  /*8760*/  FMUL.FTZ R3, R153, UR5 ;  /* 0x0000000599037c20 */ /* 0x003fe20008410000 */
[----:B------:R-:W-:Y:S01]  /*8770*/  FMUL.FTZ R152, R155, UR5 ;  /* 0x000000059b987c20 */ /* 0x000fe20008410000 */
[----:B------:R-:W-:Y:S01]  /*8780*/  FMUL.FTZ R155, R156, UR5 ;  /* 0x000000059c9b7c20 */ /* 0x000fe20008410000 */
[----:B------:R-:W-:Y:S01]  /*8790*/  ULOP3.LUT UR6, UR6, 0x3fff, URZ, 0xc0, !UPT ;  /* 0x00003fff06067892 */ /* 0x000fe2000f8ec03f */
[----:B------:R-:W2:Y:S01]  /*87a0*/  MUFU.TANH R2, R2 ;  /* 0x0000000200027308 */ /* 0x000ea20000002400 */
[----:B------:R-:W-:Y:S01]  /*87b0*/  FMUL.FTZ R157, R157, UR5 ;  /* 0x000000059d9d7c20 */ /* 0x000fe20008410000 */
[----:B------:R-:W-:Y:S01]  /*87c0*/  FMUL.FTZ R161, R161, UR5 ;  /* 0x00000005a1a17c20 */ /* 0x000fe20008410000 */
[----:B------:R-:W-:Y:S01]  /*87d0*/  ULOP3.LUT UR6, UR6, 0x2000000, URZ, 0xfc, !UPT ;  /* 0x0200000006067892 */ /* 0x000fe2000f8efc3f */
[----:B------:R-:W-:Y:S01]  /*87e0*/  FMUL.FTZ R156, R159, UR5 ;  /* 0x000000059f9c7c20 */ /* 0x000fe20008410000 */
[----:B------:R-:W-:Y:S01]  /*87f0*/  FMUL.FTZ R159, R164, UR5 ;  /* 0x00000005a49f7c20 */ /* 0x000fe20008410000 */
[----:B------:R-:W-:Y:S01]  /*8800*/  FMUL.FTZ R164, R173, UR5 ;  /* 0x00000005ada47c20 */ /* 0x000fe20008410000 */
[----:B------:R-:W-:Y:S01]  /*8810*/  ULEA UR4, UR4, UR6, 0xb ;  /* 0x0000000604047291 */ /* 0x000fe2000f8e583f */
[----:B------:R-:W0:Y:S01]  /*8820*/  MUFU.TANH R3, R3 ;  /* 0x0000000300037308 */ /* 0x000e220000002400 */
[----:B------:R-:W-:Y:S01]  /*8830*/  FMUL.FTZ R153, R154, UR5 ;  /* 0x000000059a997c20 */ /* 0x000fe20008410000 */
[----:B------:R-:W-:Y:S01]  /*8840*/  FMUL.FTZ R154, R158, UR5 ;  /* 0x000000059e9a7c20 */ /* 0x000fe20008410000 */
[----:B------:R-:W-:Y:S01]  /*8850*/  FMUL.FTZ R158, R172, UR5 ;  /* 0x00000005ac9e7c20 */ /* 0x000fe20008410000 */
[----:B------:R-:W-:Y:S01]  /*8860*/  FMUL.FTZ R172, R181, UR5 ;  /* 0x00000005b5ac7c20 */ /* 0x000fe20008410000 */
[----:B------:R-:W-:Y:S01]  /*8870*/  UIADD3 UR10, UR4, 0x180, URZ ;  /* 0x00000180040a7890 */ /* 0x000fe2000fffe03f */
[----:B------:R-:W-:Y:S01]  /*8880*/  FMUL.FTZ R162, R162, UR5 ;  /* 0x00000005a2a27c20 */ /* 0x000fe20008410000 */
[----:B------:R-:W-:Y:S01]  /*8890*/  UMOV UR6, UR4 ;  /* 0x0000000400067c82 */ /* 0x000fe20008000000 */
[----:B------:R-:W1:Y:S01]  /*88a0*/  MUFU.TANH R155, R155 ;  /* 0x0000009b009b7308 */ /* 0x000e620000002400 */
[----:B------:R-:W-:Y:S01]  /*88b0*/  HGMMA.64x256x16.F32 R24, R196, gdesc[UR4].tnspB, R24, gsb0 ;  /* 0x43e00004c4187df0 */ /* 0x000fe20008000818 */
[----:B------:R-:W-:Y:S01]  /*88c0*/  UIADD3 UR6, UR4, 0x80, URZ ;  /* 0x0000008004067890 */ /* 0x000fe2000fffe03f */
[----:B--2---:R-:W-:Y:S01]  /*88d0*/  FMNMX.FTZ R0, R2, R207, !PT ;  /* 0x000000cf02007209 */ /* 0x004fe20007810000 */
[----:B------:R-:W-:Y:S01]  /*88e0*/  UMOV UR7, 0x40000040 ;  /* 0x4000004000077882 */ /* 0x000fe20000000000 */
[----:B------:R-:W-:Y:S01]  /*88f0*/  UMOV UR11, 0x40000040 ;  /* 0x40000040000b7882 */ /* 0x000fe20000000000 */
[----:B------:R-:W-:Y:S01]  /*8900*/  FMUL.FTZ R163, R163, UR5 ;  /* 0x00000005a3a37c20 */ /* 0x000fe20008410000 */
[----:B------:R-:W-:Y:S01]  /*8910*/  FMUL.FTZ R166, R166, UR5 ;  /* 0x00000005a6a67c20 */ /* 0x000fe20008410000 */
[----:B------:R-:W2:Y:S01]  /*8920*/  MUFU.TANH R157, R157 ;  /* 0x0000009d009d7308 */ /* 0x000ea20000002400 */
[----:B0-----:R-:W-:Y:S01]  /*8930*/  FMNMX.FTZ R0, R3, R0, !PT ;  /* 0x0000000003007209 */ /* 0x001fe20007810000 */
[----:B------:R-:W-:Y:S01]  /*8940*/  FMUL.FTZ R167, R167, UR5 ;  /* 0x00000005a7a77c20 */ /* 0x000fe20008410000 */
[----:B------:R-:W-:Y:S01]  /*8950*/  FMUL.FTZ R170, R170, UR5 ;  /* 0x00000005aaaa7c20 */ /* 0x000fe20008410000 */
[----:B------:R-:W-:Y:S01]  /*8960*/  FMUL.FTZ R171, R171, UR5 ;  /* 0x00000005abab7c20 */ /* 0x000fe20008410000 */
[----:B------:R-:W-:Y:S01]  /*8970*/  FMUL.FTZ R174, R174, UR5 ;  /* 0x00000005aeae7c20 */ /* 0x000fe20008410000 */
[----:B------:R-:W-:Y:S01]  /*8980*/  FMUL.FTZ R175, R175, UR5 ;  /* 0x00000005afaf7c20 */ /* 0x000fe20008410000 */
[C---:B------:R-:W-:Y:S01]  /*8990*/  ISETP.GT.AND P2, PT, R20.reuse, R21, PT ;  /* 0x000000151400720c */ /* 0x040fe20003f44270 */
[----:B------:R-:W-:Y:S01]  /*89a0*/  MUFU.TANH R161, R161 ;  /* 0x000000a100a17308 */ /* 0x000fe20000002400 */
[----:B-1----:R-:W-:Y:S01]  /*89b0*/  FMNMX.FTZ R0, R155, R0, !PT ;  /* 0x000000009b007209 */ /* 0x002fe20007810000 */
[----:B------:R-:W-:-:S06]  /*89c0*/  VIADD R20, R20, 0xffffffff ;  /* 0xffffffff14147836 */ /* 0x000fcc0000000000 */
[----:B------:R-:W-:Y:S01]  /*89d0*/  MUFU.TANH R159, R159 ;  /* 0x0000009f009f7308 */ /* 0x000fe20000002400 */
[----:B--2---:R-:W-:-:S07]  /*89e0*/  FMNMX.FTZ R173, R157, R0, !PT ;  /* 0x000000009dad7209 */ /* 0x004fce0007810000 */
        /* <DEDUP_REMOVED lines=18> */
[----:B------:R-:W-:Y:S01]  /*8b10*/  UIADD3 UR6, UR4, 0x100, URZ ;  /* 0x0000010004067890 */ /* 0x000fe2000fffe03f */
[----:B------:R-:W-:Y:S02]  /*8b20*/  UMOV UR7, 0x40000040 ;  /* 0x4000004000077882 */ /* 0x000fe40000000000 */
[----:B------:R-:W-:Y:S01]  /*8b30*/  UMOV UR4, UR37 ;  /* 0x0000002500047c82 */ /* 0x000fe20008000000 */
[----:B------:R-:W-:Y:S02]  /*8b40*/  WARPGROUP.DEPBAR.LE gsb0, 0x0 ;  /* 0x00008000000079c5 */ /* 0x000fe40000010000 */
[----:B------:R-:W-:Y:S01]  /*8b50*/  WARPGROUP.ARRIVE ;  /* 0x00000000000079c5 */ /* 0x000fe20000000000 */
[----:B------:R-:W-:Y:S01]  /*8b60*/  FMUL.FTZ R192, R160, UR5 ;  /* 0x00000005a0c07c20 */ /* 0x000fe20008410000 */
[----:B------:R-:W-:Y:S01]  /*8b70*/  FMUL.FTZ R193, R165, UR5 ;  /* 0x00000005a5c17c20 */ /* 0x000fe20008410000 */
[----:B------:R-:W-:Y:S01]  /*8b80*/  FMUL.FTZ R160, R168, UR5 ;  /* 0x00000005a8a07c20 */ /* 0x000fe20008410000 */
[----:B------:R-:W-:Y:S01]  /*8b90*/  FMUL.FTZ R165, R169, UR5 ;  /* 0x00000005a9a57c20 */ /* 0x000fe20008410000 */
[----:B------:R-:W-:-:S15]  /*8ba0*/  FMUL.FTZ R169, R176, UR5 ;  /* 0x00000005b0a97c20 */ /* 0x000fde0008410000 */
[----:B------:R-:W-:-:S01]  /*8bb0*/  NOP ;  /* 0x0000000000007918 */ /* 0x000fc20000000000 */
[----:B------:R-:W-:Y:S01]  /*8bc0*/  HGMMA.64x256x16.F32 R24, R188, gdesc[UR4].tnspB, R24, gsb0 ;  /* 0x43e00004bc187df0 */ /* 0x000fe20008000818 */
[----:B------:R-:W0:Y:S01]  /*8bd0*/  MUFU.TANH R192, R192 ;  /* 0x000000c000c07308 */ /* 0x000e220000002400 */
[----:B------:R-:W-:Y:S01]  /*8be0*/  FMUL.FTZ R168, R177, UR5 ;  /* 0x00000005b1a87c20 */ /* 0x000fe20008410000 */
[----:B------:R-:W-:Y:S01]  /*8bf0*/  FMUL.FTZ R176, R178, UR5 ;  /* 0x00000005b2b07c20 */ /* 0x000fe20008410000 */
[----:B------:R-:W-:Y:S01]  /*8c00*/  FMUL.FTZ R178, R182, UR5 ;  /* 0x00000005b6b27c20 */ /* 0x000fe20008410000 */
[----:B------:R-:W-:Y:S01]  /*8c10*/  UMOV UR6, UR39 ;  /* 0x0000002700067c82 */ /* 0x000fe20008000000 */
[----:B------:R-:W-:-:S03]  /*8c20*/  UMOV UR7, UR36 ;  /* 0x0000002400077c82 */ /* 0x000fc60008000000 */
[----:B------:R-:W1:Y:S08]  /*8c30*/  MUFU.TANH R193, R193 ;  /* 0x000000c100c17308 */ /* 0x000e700000002400 */
[----:B------:R-:W2:Y:S01]  /*8c40*/  MUFU.TANH R160, R160 ;  /* 0x000000a000a07308 */ /* 0x000ea20000002400 */
[----:B0-----:R-:W-:Y:S01]  /*8c50*/  FMNMX.FTZ R0, R192, R173, !PT ;  /* 0x000000adc0007209 */ /* 0x001fe20007810000 */
[----:B------:R-:W-:-:S03]  /*8c60*/  FMUL.FTZ R173, R180, UR5 ;  /* 0x00000005b4ad7c20 */ /* 0x000fc60008410000 */
[----:B------:R-:W-:-:S03]  /*8c70*/  FMNMX.FTZ R0, R161, R0, !PT ;  /* 0x00000000a1007209 */ /* 0x000fc60007810000 */
[----:B------:R-:W0:Y:S01]  /*8c80*/  MUFU.TANH R165, R165 ;  /* 0x000000a500a57308 */ /* 0x000e220000002400 */
[----:B------:R-:W-:-:S04]  /*8c90*/  FMNMX.FTZ R0, R159, R0, !PT ;  /* 0x000000009f007209 */ /* 0x000fc80007810000 */
[----:B-1----:R-:W-:-:S03]  /*8ca0*/  FMNMX.FTZ R177, R193, R0, !PT ;  /* 0x00000000c1b17209 */ /* 0x002fc60007810000 */
[----:B------:R-:W1:Y:S01]  /*8cb0*/  MUFU.TANH R169, R169 ;  /* 0x000000a900a97308 */ /* 0x000e620000002400 */
[----:B--2---:R-:W-:-:S07]  /*8cc0*/  FMNMX.FTZ R0, R160, R177, !PT ;  /* 0x000000b1a0007209 */ /* 0x004fce0007810000 */
[----:B------:R-:W2:Y:S01]  /*8cd0*/  MUFU.TANH R168, R168 ;  /* 0x000000a800a87308 */ /* 0x000ea20000002400 */
[----:B0-----:R-:W-:-:S04]  /*8ce0*/  FMNMX.FTZ R177, R165, R0, !PT ;  /* 0x00000000a5b17209 */ /* 0x001fc80007810000 */
[----:B------:R-:W-:-:S03]  /*8cf0*/  FMNMX.FTZ R177, R158, R177, !PT ;  /* 0x000000b19eb17209 */ /* 0x000fc60007810000 */
[----:B------:R-:W0:Y:S01]  /*8d00*/  MUFU.TANH R173, R173 ;  /* 0x000000ad00ad7308 */ /* 0x000e220000002400 */
[----:B------:R-:W-:-:S04]  /*8d10*/  FMNMX.FTZ R0, R164, R177, !PT ;  /* 0x000000b1a4007209 */ /* 0x000fc80007810000 */
[----:B-1----:R-:W-:-:S03]  /*8d20*/  FMNMX.FTZ R177, R169, R0, !PT ;  /* 0x00000000a9b17209 */ /* 0x002fc60007810000 */
[----:B------:R-:W1:Y:S01]  /*8d30*/  MUFU.TANH R176, R176 ;  /* 0x000000b000b07308 */ /* 0x000e620000002400 */
[----:B--2---:R-:W-:-:S07]  /*8d40*/  FMNMX.FTZ R0, R168, R177, !PT ;  /* 0x000000b1a8007209 */ /* 0x004fce0007810000 */
[----:B------:R-:W-:Y:S01]  /*8d50*/  MUFU.TANH R178, R178 ;  /* 0x000000b200b27308 */ /* 0x000fe20000002400 */
[----:B0-----:R-:W-:-:S04]  /*8d60*/  FMNMX.FTZ R177, R173, R0, !PT ;  /* 0x00000000adb17209 */ /* 0x001fc80007810000 */
[----:B------:R-:W-:-:S05]  /*8d70*/  FMNMX.FTZ R177, R172, R177, !PT ;  /* 0x000000b1acb17209 */ /* 0x000fca0007810000 */
[----:B------:R-:W0:Y:S02]  /*8d80*/  SHFL.BFLY PT, R0, R177, 0x2, 0x1f ;  /* 0x0c401f00b1007f89 */ /* 0x000e2400000e0000 */
[----:B0-----:R-:W-:Y:S01]  /*8d90*/  FMNMX.FTZ R0, R177, R0, !PT ;  /* 0x00000000b1007209 */ /* 0x001fe20007810000 */
[----:B------:R-:W-:Y:S01]  /*8da0*/  FMUL.FTZ R177, R179, UR5 ;  /* 0x00000005b3b17c20 */ /* 0x000fe20008410000 */
[----:B------:R-:W-:-:S04]  /*8db0*/  FMNMX.FTZ R179, R153, R220, !PT ;  /* 0x000000dc99b37209 */ /* 0x000fc80007810000 */
[----:B------:R-:W-:Y:S01]  /*8dc0*/  FMNMX.FTZ R179, R152, R179, !PT ;  /* 0x000000b398b37209 */ /* 0x000fe20007810000 */
[----:B------:R-:W0:Y:S03]  /*8dd0*/  MUFU.TANH R177, R177 ;  /* 0x000000b100b17308 */ /* 0x000e260000002400 */
[----:B------:R-:W-:-:S04]  /*8de0*/  FMNMX.FTZ R179, R154, R179, !PT ;  /* 0x000000b39ab37209 */ /* 0x000fc80007810000 */
[----:B------:R-:W-:Y:S01]  /*8df0*/  FMNMX.FTZ R181, R156, R179, !PT ;  /* 0x000000b39cb57209 */ /* 0x000fe20007810000 */
[----:B------:R-:W-:-:S06]  /*8e00*/  FMUL.FTZ R179, R183, UR5 ;  /* 0x00000005b7b37c20 */ /* 0x000fcc0008410000 */
[----:B------:R-:W2:Y:S01]  /*8e10*/  MUFU.TANH R179, R179 ;  /* 0x000000b300b37308 */ /* 0x000ea20000002400 */
[----:B------:R-:W-:Y:S02]  /*8e20*/  WARPGROUP.DEPBAR.LE gsb0, 0x0 ;  /* 0x00008000000079c5 */ /* 0x000fe40000010000 */
[----:B------:R-:W-:Y:S01]  /*8e30*/  WARPGROUP.ARRIVE ;  /* 0x00000000000079c5 */ /* 0x000fe20000000000 */
[----:B------:R-:W3:Y:S05]  /*8e40*/  SHFL.BFLY PT, R189, R0, 0x1, 0x1f ;  /* 0x0c201f0000bd7f89 */ /* 0x000eea00000e0000 */
[----:B------:R-:W-:Y:S01]  /*8e50*/  HGMMA.64x256x16.F32 R24, R184, gdesc[UR8].tnspB, R24, gsb0 ;  /* 0x43e00008b8187df0 */ /* 0x000fe20008000818 */
[----:B---3--:R-:W-:-:S02]  /*8e60*/  FMNMX.FTZ R4, R0, R189, !PT ;  /* 0x000000bd00047209 */ /* 0x008fc40007810000 */
[----:B------:R-:W-:-:S03]  /*8e70*/  FMNMX.FTZ R0, R162, R181, !PT ;  /* 0x000000b5a2007209 */ /* 0x000fc60007810000 */
[----:B------:R-:W-:Y:S01]  /*8e80*/  FADD.FTZ R180, -R4, R207 ;  /* 0x000000cf04b47221 */ /* 0x000fe20000010100 */
[----:B------:R-:W-:Y:S01]  /*8e90*/  FMNMX.FTZ R181, R163, R0, !PT ;  /* 0x00000000a3b57209 */ /* 0x000fe20007810000 */
[----:B------:R-:W-:Y:S02]  /*8ea0*/  IMAD.MOV.U32 R207, RZ, RZ, R4 ;  /* 0x000000ffffcf7224 */ /* 0x000fe400078e0004 */
[----:B------:R-:W-:Y:S01]  /*8eb0*/  FMUL.FTZ R0, R180, UR6 ;  /* 0x00000006b4007c20 */ /* 0x000fe20008410000 */
[----:B------:R-:W-:Y:S01]  /*8ec0*/  FMNMX.FTZ R182, R166, R181, !PT ;  /* 0x000000b5a6b67209 */ /* 0x000fe20007810000 */
[----:B------:R-:W-:-:S03]  /*8ed0*/  FMUL.FTZ R180, R4, UR6 ;  /* 0x0000000604b47c20 */ /* 0x000fc60008410000 */
[----:B------:R-:W-:Y:S01]  /*8ee0*/  FMNMX.FTZ R181, R167, R182, !PT ;  /* 0x000000b6a7b57209 */ /* 0x000fe20007810000 */
[--C-:B------:R-:W-:Y:S01]  /*8ef0*/  FFMA.FTZ R182, R2, UR6, -R180.reuse ;  /* 0x0000000602b67c23 */ /* 0x100fe200080108b4 */
[--C-:B------:R-:W-:Y:S01]  /*8f00*/  FFMA.FTZ R196, R3, UR6, -R180.reuse ;  /* 0x0000000603c47c23 */ /* 0x100fe200080108b4 */
[----:B------:R-:W-:Y:S01]  /*8f10*/  MUFU.EX2 R0, R0 ;  /* 0x0000000000007308 */ /* 0x000fe20000000800 */
[----:B------:R-:W-:Y:S01]  /*8f20*/  FMNMX.FTZ R2, R170, R181, !PT ;  /* 0x000000b5aa027209 */ /* 0x000fe20007810000 */
[--C-:B------:R-:W-:Y:S01]  /*8f30*/  FFMA.FTZ R198, R155, UR6, -R180.reuse ;  /* 0x000000069bc67c23 */ /* 0x100fe200080108b4 */
[--C-:B------:R-:W-:Y:S01]  /*8f40*/  FFMA.FTZ R192, R192, UR6, -R180.reuse ;  /* 0x00000006c0c07c23 */ /* 0x100fe200080108b4 */
[--C-:B------:R-:W-:Y:S01]  /*8f50*/  FFMA.FTZ R155, R161, UR6, -R180.reuse ;  /* 0x00000006a19b7c23 */ /* 0x100fe200080108b4 */
        /* <DEDUP_REMOVED lines=12> */
[----:B-1----:R-:W-:Y:S01]  /*9020*/  FMNMX.FTZ R2, R176, R3, !PT ;  /* 0x00000003b0027209 */ /* 0x002fe20007810000 */
[----:B------:R-:W-:-:S03]  /*9030*/  FFMA.FTZ R165, R168, UR6, -R180 ;  /* 0x00000006a8a57c23 */ /* 0x000fc600080108b4 */
[----:B0-----:R-:W-:-:S03]  /*9040*/  FMNMX.FTZ R3, R177, R2, !PT ;  /* 0x00000002b1037209 */ /* 0x001fc60007810000 */
[----:B------:R-:W-:Y:S01]  /*9050*/  MUFU.EX2 R198, R198 ;  /* 0x000000c600c67308 */ /* 0x000fe20000000800 */
[----:B------:R-:W-:-:S04]  /*9060*/  FMNMX.FTZ R2, R178, R3, !PT ;  /* 0x00000003b2027209 */ /* 0x000fc80007810000 */
[----:B--2---:R-:W-:-:S03]  /*9070*/  FMNMX.FTZ R2, R179, R2, !PT ;  /* 0x00000002b3027209 */ /* 0x004fc60007810000 */
[----:B------:R-:W-:Y:S02]  /*9080*/  MUFU.EX2 R183, R183 ;  /* 0x000000b700b77308 */ /* 0x000fe40000000800 */
[----:B------:R-:W0:Y:S06]  /*9090*/  SHFL.BFLY PT, R3, R2, 0x2, 0x1f ;  /* 0x0c401f0002037f89 */ /* 0x000e2c00000e0000 */
[----:B------:R-:W-:Y:S08]  /*90a0*/  MUFU.EX2 R192, R192 ;  /* 0x000000c000c07308 */ /* 0x000ff00000000800 */
[----:B------:R-:W-:Y:S08]  /*90b0*/  MUFU.EX2 R155, R155 ;  /* 0x0000009b009b7308 */ /* 0x000ff00000000800 */
[----:B------:R-:W-:Y:S01]  /*90c0*/  MUFU.EX2 R194, R194 ;  /* 0x000000c200c27308 */ /* 0x000fe20000000800 */
[----:B0-----:R-:W-:-:S05]  /*90d0*/  FMNMX.FTZ R3, R2, R3, !PT ;  /* 0x0000000302037209 */ /* 0x001fca0007810000 */
[----:B------:R-:W0:Y:S02]  /*90e0*/  SHFL.BFLY PT, R2, R3, 0x1, 0x1f ;  /* 0x0c201f0003027f89 */ /* 0x000e2400000e0000 */
[----:B------:R-:W-:Y:S08]  /*90f0*/  MUFU.EX2 R157, R157 ;  /* 0x0000009d009d7308 */ /* 0x000ff00000000800 */
[----:B------:R-:W-:Y:S08]  /*9100*/  MUFU.EX2 R188, R188 ;  /* 0x000000bc00bc7308 */ /* 0x000ff00000000800 */
[----:B------:R-:W-:Y:S01]  /*9110*/  MUFU.EX2 R159, R159 ;  /* 0x0000009f009f7308 */ /* 0x000fe20000000800 */
[----:B0-----:R-:W-:-:S07]  /*9120*/  FMNMX.FTZ R3, R3, R2, !PT ;  /* 0x0000000203037209 */ /* 0x001fce0007810000 */
[----:B------:R-:W-:Y:S01]  /*9130*/  MUFU.EX2 R190, R190 ;  /* 0x000000be00be7308 */ /* 0x000fe20000000800 */
[----:B------:R-:W-:Y:S01]  /*9140*/  FADD.FTZ R2, -R3, R220 ;  /* 0x000000dc03027221 */ /* 0x000fe20000010100 */
[----:B------:R-:W-:-:S03]  /*9150*/  IMAD.MOV.U32 R220, RZ, RZ, R3 ;  /* 0x000000ffffdc7224 */ /* 0x000fc600078e0003 */
[----:B------:R-:W-:-:S03]  /*9160*/  FMUL.FTZ R2, R2, UR6 ;  /* 0x0000000602027c20 */ /* 0x000fc60008410000 */
[----:B------:R-:W-:Y:S08]  /*9170*/  MUFU.EX2 R161, R161 ;  /* 0x000000a100a17308 */ /* 0x000ff00000000800 */
[----:B------:R-:W-:Y:S08]  /*9180*/  MUFU.EX2 R2, R2 ;  /* 0x0000000200027308 */ /* 0x000ff00000000800 */
[----:B------:R-:W-:Y:S01]  /*9190*/  MUFU.EX2 R165, R165 ;  /* 0x000000a500a57308 */ /* 0x000fe20000000800 */
[----:B------:R-:W-:-:S02]  /*91a0*/  WARPGROUP.DEPBAR.LE gsb0, 0x0 ;  /* 0x00008000000079c5 */ /* 0x000fc40000010000 */
[--C-:B------:R-:W-:Y:S01]  /*91b0*/  FFMA.FTZ R186, R173, UR6, -R180.reuse ;  /* 0x00000006adba7c23 */ /* 0x100fe200080108b4 */
[----:B------:R-:W-:Y:S01]  /*91c0*/  FMUL.FTZ R173, R3, UR6 ;  /* 0x0000000603ad7c20 */ /* 0x000fe20008410000 */
[--C-:B------:R-:W-:Y:S01]  /*91d0*/  FFMA.FTZ R184, R169, UR6, -R180.reuse ;  /* 0x00000006a9b87c23 */ /* 0x100fe200080108b4 */
[----:B------:R-:W-:Y:S02]  /*91e0*/  FFMA.FTZ R169, R172, UR6, -R180 ;  /* 0x00000006aca97c23 */ /* 0x000fe400080108b4 */
[--C-:B------:R-:W-:Y:S01]  /*91f0*/  FFMA.FTZ R197, R153, UR6, -R173.reuse ;  /* 0x0000000699c57c23 */ /* 0x100fe200080108ad */
[----:B------:R-:W-:Y:S02]  /*9200*/  IMAD.U32 R153, RZ, RZ, UR37 ;  /* 0x00000025ff997e24 */ /* 0x000fe4000f8e00ff */
[--C-:B------:R-:W-:Y:S01]  /*9210*/  FFMA.FTZ R152, R152, UR6, -R173.reuse ;  /* 0x0000000698987c23 */ /* 0x100fe200080108ad */
[--C-:B------:R-:W-:Y:S01]  /*9220*/  FFMA.FTZ R199, R154, UR6, -R173.reuse ;  /* 0x000000069ac77c23 */ /* 0x100fe200080108ad */
[--C-:B------:R-:W-:Y:S01]  /*9230*/  FFMA.FTZ R154, R156, UR6, -R173.reuse ;  /* 0x000000069c9a7c23 */ /* 0x100fe200080108ad */
[----:B------:R-:W-:Y:S01]  /*9240*/  FFMA.FTZ R193, R162, UR6, -R173 ;  /* 0x00000006a2c17c23 */ /* 0x000fe200080108ad */
[----:B------:R-:W0:Y:S01]  /*9250*/  MUFU.EX2 R197, R197 ;  /* 0x000000c500c57308 */ /* 0x000e220000000800 */
[----:B------:R-:W-:Y:S01]  /*9260*/  @!P1 LEA R153, R153, UR38, 0x3 ;  /* 0x0000002699999c11 */ /* 0x000fe2000f8e18ff */
[----:B------:R-:W-:-:S02]  /*9270*/  IMAD.U32 R162, RZ, RZ, UR14 ;  /* 0x0000000effa27e24 */ /* 0x000fc4000f8e00ff */
[--C-:B------:R-:W-:Y:S01]  /*9280*/  FFMA.FTZ R156, R163, UR6, -R173.reuse ;  /* 0x00000006a39c7c23 */ /* 0x100fe200080108ad */
[--C-:B------:R-:W-:Y:S01]  /*9290*/  FFMA.FTZ R195, R166, UR6, -R173.reuse ;  /* 0x00000006a6c37c23 */ /* 0x100fe200080108ad */
[--C-:B------:R-:W-:Y:S01]  /*92a0*/  FFMA.FTZ R158, R167, UR6, -R173.reuse ;  /* 0x00000006a79e7c23 */ /* 0x100fe200080108ad */
[----:B------:R-:W-:Y:S02]  /*92b0*/  @!P1 VIADD R153, R153, 0x30840 ;  /* 0x0003084099999836 */ /* 0x000fe40000000000 */
[--C-:B------:R-:W-:Y:S01]  /*92c0*/  FFMA.FTZ R189, R170, UR6, -R173.reuse ;  /* 0x00000006aabd7c23 */ /* 0x100fe200080108ad */
[----:B------:R-:W1:Y:S01]  /*92d0*/  MUFU.EX2 R152, R152 ;  /* 0x0000009800987308 */ /* 0x000e620000000800 */
[----:B------:R-:W-:Y:S02]  /*92e0*/  @!P1 VIADD R162, R162, 0x30860 ;  /* 0x00030860a2a29836 */ /* 0x000fe40000000000 */
[----:B------:R-:W-:Y:S01]  /*92f0*/  FFMA.FTZ R160, R171, UR6, -R173 ;  /* 0x00000006aba07c23 */ /* 0x000fe200080108ad */
[----:B------:R-:W-:Y:S01]  /*9300*/  @!P1 PRMT R153, RZ, 0x654, R153 ;  /* 0x00000654ff999816 */ /* 0x000fe20000000099 */
[--C-:B------:R-:W-:Y:S01]  /*9310*/  FFMA.FTZ R191, R174, UR6, -R173.reuse ;  /* 0x00000006aebf7c23 */ /* 0x100fe200080108ad */
[--C-:B------:R-:W-:Y:S01]  /*9320*/  FFMA.FTZ R176, R176, UR6, -R173.reuse ;  /* 0x00000006b0b07c23 */ /* 0x100fe200080108ad */
[----:B------:R-:W-:Y:S01]  /*9330*/  FFMA.FTZ R177, R177, UR6, -R173 ;  /* 0x00000006b1b17c23 */ /* 0x000fe200080108ad */
[----:B------:R2:W-:Y:S01]  /*9340*/  @!P1 SYNCS.ARRIVE.TRANS64.RED.A1T0 RZ, [R153+URZ], RZ ;  /* 0x000000ff99ff99a7 */ /* 0x0005e2000810043f */
[----:B------:R-:W3:Y:S01]  /*9350*/  MUFU.EX2 R199, R199 ;  /* 0x000000c700c77308 */ /* 0x000ee20000000800 */
[----:B0-----:R-:W-:Y:S01]  /*9360*/  FFMA.FTZ R5, R2, R5, R197 ;  /* 0x0000000502057223 */ /* 0x001fe200000100c5 */
[----:B------:R-:W-:Y:S01]  /*9370*/  FFMA.FTZ R178, R178, UR6, -R173 ;  /* 0x00000006b2b27c23 */ /* 0x000fe200080108ad */
[----:B--2---:R-:W-:-:S05]  /*9380*/  FFMA.FTZ R153, R0, R16, R181 ;  /* 0x0000001000997223 */ /* 0x004fca00000100b5 */
[----:B------:R-:W0:Y:S01]  /*9390*/  MUFU.EX2 R154, R154 ;  /* 0x0000009a009a7308 */ /* 0x000e220000000800 */
[----:B------:R-:W-:Y:S01]  /*93a0*/  @!P1 PRMT R16, RZ, 0x654, R162 ;  /* 0x00000654ff109816 */ /* 0x000fe200000000a2 */
[----:B-1----:R-:W-:Y:S01]  /*93b0*/  FADD.FTZ R162, R152, R5 ;  /* 0x0000000598a27221 */ /* 0x002fe20000010000 */
[----:B------:R-:W-:Y:S01]  /*93c0*/  FADD.FTZ R153, R196, R153 ;  /* 0x00000099c4997221 */ /* 0x000fe20000010000 */
[----:B------:R-:W-:Y:S01]  /*93d0*/  F2FP.F16.F32.PACK_AB R197, R152, R197 ;  /* 0x000000c598c5723e */ /* 0x000fe200000000ff */
[----:B------:R1:W-:Y:S01]  /*93e0*/  @!P1 SYNCS.ARRIVE.TRANS64.RED.A1T0 RZ, [R16+URZ], RZ ;  /* 0x000000ff10ff99a7 */ /* 0x0003e2000810043f */
[----:B------:R-:W-:Y:S01]  /*93f0*/  F2FP.F16.F32.PACK_AB R196, R196, R181 ;  /* 0x000000b5c4c4723e */ /* 0x000fe200000000ff */
[----:B------:R-:W-:Y:S01]  /*9400*/  FADD.FTZ R164, R198, R153 ;  /* 0x00000099c6a47221 */ /* 0x000fe20000010000 */
[----:B------:R-:W2:Y:S01]  /*9410*/  MUFU.EX2 R193, R193 ;  /* 0x000000c100c17308 */ /* 0x000ea20000000800 */
[----:B---3--:R-:W-:Y:S01]  /*9420*/  FADD.FTZ R5, R199, R162 ;  /* 0x000000a2c7057221 */ /* 0x008fe20000010000 */
[C---:B------:R-:W-:Y:S01]  /*9430*/  F2FP.F16.F32.PACK_AB R198, R183.reuse, R198 ;  /* 0x000000c6b7c6723e */ /* 0x040fe200000000ff */
[----:B------:R-:W-:Y:S01]  /*9440*/  FADD.FTZ R153, R183, R164 ;  /* 0x000000a4b7997221 */ /* 0x000fe20000010000 */
[--C-:B-1----:R-:W-:Y:S01]  /*9450*/  FFMA.FTZ R16, R175, UR6, -R173.reuse ;  /* 0x00000006af107c23 */ /* 0x102fe200080108ad */
[----:B------:R-:W-:-:S02]  /*9460*/  FFMA.FTZ R173, R179, UR6, -R173 ;  /* 0x00000006b3ad7c23 */ /* 0x000fc400080108ad */
[----:B------:R-:W-:Y:S01]  /*9470*/  FADD.FTZ R164, R192, R153 ;  /* 0x00000099c0a47221 */ /* 0x000fe20000010000 */
[----:B------:R-:W1:Y:S01]  /*9480*/  MUFU.EX2 R156, R156 ;  /* 0x0000009c009c7308 */ /* 0x000e620000000800 */
[C---:B0-----:R-:W-:Y:S01]  /*9490*/  FADD.FTZ R162, R154.reuse, R5 ;  /* 0x000000059aa27221 */ /* 0x041fe20000010000 */
[----:B------:R-:W-:Y:S01]  /*94a0*/  F2FP.F16.F32.PACK_AB R199, R154, R199 ;  /* 0x000000c79ac7723e */ /* 0x000fe200000000ff */
[C---:B------:R-:W-:Y:S01]  /*94b0*/  FADD.FTZ R153, R155.reuse, R164 ;  /* 0x000000a49b997221 */ /* 0x040fe20000010000 */
[----:B------:R-:W-:-:S03]  /*94c0*/  F2FP.F16.F32.PACK_AB R192, R155, R192 ;  /* 0x000000c09bc0723e */ /* 0x000fc600000000ff */
[----:B------:R-:W-:Y:S01]  /*94d0*/  FADD.FTZ R164, R194, R153 ;  /* 0x00000099c2a47221 */ /* 0x000fe20000010000 */
[----:B------:R-:W0:Y:S01]  /*94e0*/  MUFU.EX2 R195, R195 ;  /* 0x000000c300c37308 */ /* 0x000e220000000800 */
[----:B--2---:R-:W-:Y:S01]  /*94f0*/  FADD.FTZ R5, R193, R162 ;  /* 0x000000a2c1057221 */ /* 0x004fe20000010000 */
[C---:B------:R-:W-:Y:S01]  /*9500*/  F2FP.F16.F32.PACK_AB R194, R157.reuse, R194 ;  /* 0x000000c29dc2723e */ /* 0x040fe200000000ff */
[----:B------:R-:W-:-:S04]  /*9510*/  FADD.FTZ R153, R157, R164 ;  /* 0x000000a49d997221 */ /* 0x000fc80000010000 */
[----:B------:R-:W-:Y:S01]  /*9520*/  FADD.FTZ R154, R188, R153 ;  /* 0x00000099bc9a7221 */ /* 0x000fe20000010000 */
[----:B------:R-:W2:Y:S01]  /*9530*/  MUFU.EX2 R158, R158 ;  /* 0x0000009e009e7308 */ /* 0x000ea20000000800 */
[C---:B-1----:R-:W-:Y:S01]  /*9540*/  FADD.FTZ R162, R156.reuse, R5 ;  /* 0x000000059ca27221 */ /* 0x042fe20000010000 */
[----:B------:R-:W-:Y:S01]  /*9550*/  F2FP.F16.F32.PACK_AB R193, R156, R193 ;  /* 0x000000c19cc1723e */ /* 0x000fe200000000ff */
[C---:B------:R-:W-:Y:S01]  /*9560*/  FADD.FTZ R153, R159.reuse, R154 ;  /* 0x0000009a9f997221 */ /* 0x040fe20000010000 */
[----:B------:R-:W-:-:S03]  /*9570*/  F2FP.F16.F32.PACK_AB R188, R159, R188 ;  /* 0x000000bc9fbc723e */ /* 0x000fc600000000ff */
[----:B------:R-:W-:Y:S01]  /*9580*/  FADD.FTZ R154, R190, R153 ;  /* 0x00000099be9a7221 */ /* 0x000fe20000010000 */
[----:B------:R-:W1:Y:S01]  /*9590*/  MUFU.EX2 R189, R189 ;  /* 0x000000bd00bd7308 */ /* 0x000e620000000800 */
[----:B0-----:R-:W-:Y:S01]  /*95a0*/  FADD.FTZ R5, R195, R162 ;  /* 0x000000a2c3057221 */ /* 0x001fe20000010000 */
[C---:B------:R-:W-:Y:S01]  /*95b0*/  F2FP.F16.F32.PACK_AB R190, R161.reuse, R190 ;  /* 0x000000bea1be723e */ /* 0x040fe200000000ff */
[----:B------:R-:W-:-:S05]  /*95c0*/  FADD.FTZ R153, R161, R154 ;  /* 0x0000009aa1997221 */ /* 0x000fca0000010000 */
[----:B------:R-:W0:Y:S01]  /*95d0*/  MUFU.EX2 R160, R160 ;  /* 0x000000a000a07308 */ /* 0x000e220000000800 */
[C---:B--2---:R-:W-:Y:S01]  /*95e0*/  FADD.FTZ R152, R158.reuse, R5 ;  /* 0x000000059e987221 */ /* 0x044fe20000010000 */
[----:B------:R-:W-:-:S06]  /*95f0*/  F2FP.F16.F32.PACK_AB R195, R158, R195 ;  /* 0x000000c39ec3723e */ /* 0x000fcc00000000ff */
[----:B------:R-:W2:Y:S01]  /*9600*/  MUFU.EX2 R191, R191 ;  /* 0x000000bf00bf7308 */ /* 0x000ea20000000800 */
[----:B-1----:R-:W-:-:S07]  /*9610*/  FADD.FTZ R5, R189, R152 ;  /* 0x00000098bd057221 */ /* 0x002fce0000010000 */
[----:B------:R-:W1:Y:S01]  /*9620*/  MUFU.EX2 R16, R16 ;  /* 0x0000001000107308 */ /* 0x000e620000000800 */
[C---:B0-----:R-:W-:Y:S01]  /*9630*/  FADD.FTZ R152, R160.reuse, R5 ;  /* 0x00000005a0987221 */ /* 0x041fe20000010000 */
[----:B------:R-:W-:-:S06]  /*9640*/  F2FP.F16.F32.PACK_AB R189, R160, R189 ;  /* 0x000000bda0bd723e */ /* 0x000fcc00000000ff */
[----:B------:R-:W0:Y:S01]  /*9650*/  MUFU.EX2 R184, R184 ;  /* 0x000000b800b87308 */ /* 0x000e220000000800 */
[----:B--2---:R-:W-:-:S07]  /*9660*/  FADD.FTZ R5, R191, R152 ;  /* 0x00000098bf057221 */ /* 0x004fce0000010000 */
[----:B------:R-:W2:Y:S01]  /*9670*/  MUFU.EX2 R176, R176 ;  /* 0x000000b000b07308 */ /* 0x000ea20000000800 */
[C---:B-1----:R-:W-:Y:S01]  /*9680*/  FADD.FTZ R5, R16.reuse, R5 ;  /* 0x0000000510057221 */ /* 0x042fe20000010000 */
[----:B------:R-:W-:-:S06]  /*9690*/  F2FP.F16.F32.PACK_AB R191, R16, R191 ;  /* 0x000000bf10bf723e */ /* 0x000fcc00000000ff */
[----:B------:R-:W1:Y:S01]  /*96a0*/  MUFU.EX2 R177, R177 ;  /* 0x000000b100b17308 */ /* 0x000e620000000800 */
[----:B0-----:R-:W-:Y:S01]  /*96b0*/  FADD.FTZ R152, R184, R153 ;  /* 0x00000099b8987221 */ /* 0x001fe20000010000 */
[----:B------:R-:W-:-:S03]  /*96c0*/  F2FP.F16.F32.PACK_AB R184, R165, R184 ;  /* 0x000000b8a5b8723e */ /* 0x000fc600000000ff */
[----:B------:R-:W-:-:S03]  /*96d0*/  FADD.FTZ R153, R165, R152 ;  /* 0x00000098a5997221 */ /* 0x000fc60000010000 */
[----:B------:R-:W0:Y:S01]  /*96e0*/  MUFU.EX2 R186, R186 ;  /* 0x000000ba00ba7308 */ /* 0x000e220000000800 */
[----:B--2---:R-:W-:-:S07]  /*96f0*/  FADD.FTZ R5, R176, R5 ;  /* 0x00000005b0057221 */ /* 0x004fce0000010000 */
[----:B------:R-:W2:Y:S01]  /*9700*/  MUFU.EX2 R178, R178 ;  /* 0x000000b200b27308 */ /* 0x000ea20000000800 */
[C---:B-1----:R-:W-:Y:S01]  /*9710*/  FADD.FTZ R5, R177.reuse, R5 ;  /* 0x00000005b1057221 */ /* 0x042fe20000010000 */
[----:B------:R-:W-:-:S06]  /*9720*/  F2FP.F16.F32.PACK_AB R185, R177, R176 ;  /* 0x000000b0b1b9723e */ /* 0x000fcc00000000ff */
[----:B------:R-:W1:Y:S01]  /*9730*/  MUFU.EX2 R169, R169 ;  /* 0x000000a900a97308 */ /* 0x000e620000000800 */
[----:B0-----:R-:W-:-:S07]  /*9740*/  FADD.FTZ R16, R186, R153 ;  /* 0x00000099ba107221 */ /* 0x001fce0000010000 */
[----:B------:R-:W0:Y:S01]  /*9750*/  MUFU.EX2 R173, R173 ;  /* 0x000000ad00ad7308 */ /* 0x000e220000000800 */
[----:B--2---:R-:W-:Y:S01]  /*9760*/  FADD.FTZ R5, R178, R5 ;  /* 0x00000005b2057221 */ /* 0x004fe20000010000 */
[C---:B-1----:R-:W-:Y:S01]  /*9770*/  FADD.FTZ R16, R169.reuse, R16 ;  /* 0x00000010a9107221 */ /* 0x042fe20000010000 */
[----:B------:R-:W-:Y:S02]  /*9780*/  F2FP.F16.F32.PACK_AB R186, R169, R186 ;  /* 0x000000baa9ba723e */ /* 0x000fe400000000ff */
[C---:B0-----:R-:W-:Y:S01]  /*9790*/  FADD.FTZ R5, R173.reuse, R5 ;  /* 0x00000005ad057221 */ /* 0x041fe20000010000 */
[----:B------:R-:W-:Y:S01]  /*97a0*/  F2FP.F16.F32.PACK_AB R187, R173, R178 ;  /* 0x000000b2adbb723e */ /* 0x000fe200000000ff */
[----:B------:R-:W-:Y:S06]  /*97b0*/  @P2 BRA `(.L_x_1212) ;  /* 0xffffffdc00e02947 */ /* 0x000fec000383ffff */
.L_x_1203:
[----:B------:R-:W-:-:S13]  /*97c0*/  R2UR UR4, R23 ;  /* 0x00000000170472ca */ /* 0x000fda00000e0000 */
[----:B------:R-:W-:-:S13]  /*97d0*/  ISETP.GE.AND P2, PT, R20, UR4, PT ;  /* 0x0000000414007c0c */ /* 0x000fda000bf46270 */
[----:B------:R-:W-:Y:S05]  /*97e0*/  @!P2 BRA `(.L_x_1213) ;  /* 0x0000002800f0a947 */ /* 0x000fea0003800000 */
[----:B------:R-:W-:Y:S01]  /*97f0*/  IMAD.MOV.U32 R207, RZ, RZ, R3 ;  /* 0x000000ffffcf7224 */ /* 0x000fe200078e0003 */
[----:B------:R-:W-:Y:S01]  /*9800*/  UMOV UR7, UR36 ;  /* 0x0000002400077c82 */ /* 0x000fe20008000000 */
[----:B------:R-:W-:Y:S01]  /*9810*/  IMAD.MOV.U32 R21, RZ, RZ, R4 ;  /* 0x000000ffff157224 */ /* 0x000fe200078e0004 */
[----:B------:R-:W-:Y:S01]  /*9820*/  UMOV UR4, UR37 ;  /* 0x0000002500047c82 */ /* 0x000fe20008000000 */
[----:B------:R-:W-:Y:S01]  /*9830*/  ULDC UR39, c[0x0][0x9e4] ;  /* 0x0002790000277ab9 */ /* 0x000fe20000000800 */
[----:B------:R-:W-:Y:S01]  /*9840*/  ULDC UR50, c[0x0][0x288] ;  /* 0x0000a20000327ab9 */ /* 0x000fe20000000800 */
[----:B------:R-:W-:Y:S01]  /*9850*/  ULDC UR5, c[0x0][0x9d8] ;  /* 0x0002760000057ab9 */ /* 0x000fe20000000800 */
[----:B------:R-:W-:Y:S01]  /*9860*/  ULDC UR51, c[0x0][0x988] ;  /* 0x0002620000337ab9 */ /* 0x000fe20000000800 */
[----:B------:R-:W-:-:S05]  /*9870*/  ULDC UR55, c[0x0][0x9e0] ;  /* 0x0002780000377ab9 */ /* 0x000fca0000000800 */
.L_x_1230:
[----:B------:R-:W-:-:S04]  /*9880*/  UIADD3 UR37, UR4, 0x1, URZ ;  /* 0x0000000104257890 */ /* 0x000fc8000fffe03f */
[----:B------:R-:W-:-:S04]  /*9890*/  UISETP.NE.AND UP0, UPT, UR37, 0x2, UPT ;  /* 0x000000022500788c */ /* 0x000fc8000bf05270 */
[----:B------:R-:W-:Y:S02]  /*98a0*/  USEL UR36, URZ, 0x1, UP0 ;  /* 0x000000013f247887 */ /* 0x000fe40008000000 */
[----:B------:R-:W-:Y:S02]  /*98b0*/  USEL UR37, UR37, URZ, UP0 ;  /* 0x0000003f25257287 */ /* 0x000fe40008000000 */
[----:B------:R-:W-:Y:S01]  /*98c0*/  ULOP3.LUT UR36, UR7, UR36, URZ, 0x3c, !UPT ;  /* 0x0000002407247292 */ /* 0x000fe2000f8e3c3f */
[----:B------:R-:W-:Y:S11]  /*98d0*/  @!P0 BRA `(.L_x_1214) ;  /* 0x0000000000048947 */ /* 0x000ff60003800000 */
[----:B------:R-:W-:Y:S01]  /*98e0*/  BPT.TRAP 0x1 ;  /* 0x000000040000795c */ /* 0x000fe20000300000 */
.L_x_1214:
[----:B------:R-:W-:Y:S01]  /*98f0*/  ULEA UR6, UR37, UR38, 0x3 ;  /* 0x0000002625067291 */ /* 0x000fe2000f8e183f */
[----:B------:R-:W-:-:S05]  /*9900*/  IMAD.U32 R3, RZ, RZ, UR36 ;  /* 0x00000024ff037e24 */ /* 0x000fca000f8e00ff */
[----:B------:R-:W-:-:S04]  /*9910*/  SHF.L.U32 R3, R3, 0x1f, RZ ;  /* 0x0000001f03037819 */ /* 0x000fc800000006ff */
[----:B------:R0:W1:Y:S01]  /*9920*/  SYNCS.PHASECHK.TRANS64.TRYWAIT P2, [UR6+0x30830], R3 ;  /* 0x03083003ff0075a7 */ /* 0x0000620008040146 */
[----:B------:R-:W-:Y:S05]  /*9930*/  @!P0 BRA `(.L_x_1215) ;  /* 0x0000000000048947 */ /* 0x000fea0003800000 */
[----:B------:R-:W-:Y:S01]  /*9940*/  BPT.TRAP 0x1 ;  /* 0x000000040000795c */ /* 0x000fe20000300000 */
.L_x_1215:
[----:B-1----:R-:W-:Y:S05]  /*9950*/  @P2 BRA `(.L_x_1216) ;  /* 0x0000000000082947 */ /* 0x002fea0003800000 */
[----:B------:R-:W1:Y:S02]  /*9960*/  SYNCS.PHASECHK.TRANS64.TRYWAIT P2, [UR6+0x30830], R3 ;  /* 0x03083003ff0075a7 */ /* 0x000e640008040146 */
[----:B-1----:R-:W-:Y:S05]  /*9970*/  @!P2 BRA `(.L_x_1217) ;  /* 0x000000c400b0a947 */ /* 0x002fea0003800000 */
.L_x_1216:
        /* <DEDUP_REMOVED lines=228> */
.L_x_1218:
[----:B------:R-:W-:Y:S01]  /*a7c0*/  ULEA UR10, UR4, UR38, 0x3 ;  /* 0x00000026040a7291 */ /* 0x000fe2000f8e183f */
[----:B------:R-:W-:-:S05]  /*a7d0*/  IMAD.U32 R0, RZ, RZ, UR7 ;  /* 0x00000007ff007e24 */ /* 0x000fca000f8e00ff */
[----:B------:R-:W-:-:S04]  /*a7e0*/  SHF.L.U32 R0, R0, 0x1f, RZ ;  /* 0x0000001f00007819 */ /* 0x000fc800000006ff */
[----:B------:R2:W3:Y:S01]  /*a7f0*/  SYNCS.PHASECHK.TRANS64.TRYWAIT P2, [UR10+0x30850], R0 ;  /* 0x03085000ff0075a7 */ /* 0x0004e2000804014a */
[----:B------:R-:W-:Y:S05]  /*a800*/  @!P0 BRA `(.L_x_1219) ;  /* 0x0000000000048947 */ /* 0x000fea0003800000 */
[----:B------:R-:W-:Y:S01]  /*a810*/  BPT.TRAP 0x1 ;  /* 0x000000040000795c */ /* 0x000fe20000300000 */
.L_x_1219:
[----:B---3--:R-:W-:Y:S05]  /*a820*/  @P2 BRA `(.L_x_1220) ;  /* 0x0000000000082947 */ /* 0x008fea0003800000 */
[----:B------:R-:W3:Y:S02]  /*a830*/  SYNCS.PHASECHK.TRANS64.TRYWAIT P2, [UR10+0x30850], R0 ;  /* 0x03085000ff0075a7 */ /* 0x000ee4000804014a */
[----:B---3--:R-:W-:Y:S05]  /*a840*/  @!P2 BRA `(.L_x_1221) ;  /* 0x000000b80014a947 */ /* 0x008fea0003800000 */
.L_x_1220:
[----:B------:R-:W-:Y:S01]  /*a850*/  UIADD3 UR6, UR38, 0x400, URZ ;  /* 0x0000040026067890 */ /* 0x000fe2000fffe03f */
[----:B------:R-:W-:Y:S01]  /*a860*/  WARPGROUP.ARRIVE ;  /* 0x00000000000079c5 */ /* 0x000fe20000000000 */
[----:B------:R-:W-:Y:S01]  /*a870*/  UMOV UR7, 0x40000040 ;  /* 0x4000004000077882 */ /* 0x000fe20000000000 */
[----:B01----:R-:W0:Y:S01]  /*a880*/  @P5 LDC R3, c[0x0][0x44c] ;  /* 0x00011300ff035b82 */ /* 0x003e220000000800 */
[----:B------:R-:W-:Y:S01]  /*a890*/  USHF.R.U32.HI UR6, URZ, 0x4, UR6 ;  /* 0x000000043f067899 */ /* 0x000fe20008011606 */
[----:B--2---:R-:W-:Y:S01]  /*a8a0*/  FMUL.FTZ R0, R154, UR5 ;  /* 0x000000059a007c20 */ /* 0x004fe20008410000 */
[----:B------:R-:W-:Y:S01]  /*a8b0*/  FMUL.FTZ R154, R162, UR5 ;  /* 0x00000005a29a7c20 */ /* 0x000fe20008410000 */
[----:B------:R-:W-:Y:S01]  /*a8c0*/  FMUL.FTZ R162, R179, UR5 ;  /* 0x00000005b3a27c20 */ /* 0x000fe20008410000 */
[----:B------:R-:W-:Y:S01]  /*a8d0*/  ULOP3.LUT UR6, UR6, 0x3fff, URZ, 0xc0, !UPT ;  /* 0x00003fff06067892 */ /* 0x000fe2000f8ec03f */
[----:B------:R-:W-:Y:S02]  /*a8e0*/  IMAD.SHL.U32 R179, R20, 0x40, RZ ;  /* 0x0000004014b37824 */ /* 0x000fe400078e00ff */
[----:B------:R-:W-:Y:S01]  /*a8f0*/  FMUL.FTZ R4, R155, UR5 ;  /* 0x000000059b047c20 */ /* 0x000fe20008410000 */
[----:B------:R-:W1:Y:S01]  /*a900*/  @P5 LDC R2, c[0x0][0x450] ;  /* 0x00011400ff025b82 */ /* 0x000e620000000800 */
[----:B------:R-:W-:Y:S01]  /*a910*/  ULOP3.LUT UR6, UR6, 0x2000000, URZ, 0xfc, !UPT ;  /* 0x0200000006067892 */ /* 0x000fe2000f8efc3f */
[----:B------:R-:W-:Y:S01]  /*a920*/  FMUL.FTZ R155, R163, UR5 ;  /* 0x00000005a39b7c20 */ /* 0x000fe20008410000 */
[----:B------:R-:W-:Y:S01]  /*a930*/  FMUL.FTZ R163, R178, UR5 ;  /* 0x00000005b2a37c20 */ /* 0x000fe20008410000 */
[----:B------:R-:W-:Y:S01]  /*a940*/  FMUL.FTZ R178, R181, UR5 ;  /* 0x00000005b5b27c20 */ /* 0x000fe20008410000 */
[----:B------:R-:W-:Y:S01]  /*a950*/  ULEA UR4, UR4, UR6, 0xb ;  /* 0x0000000604047291 */ /* 0x000fe2000f8e583f */
[----:B------:R-:W2:Y:S06]  /*a960*/  MUFU.TANH R0, R0 ;  /* 0x0000000000007308 */ /* 0x000eac0000002400 */
[----:B------:R-:W-:-:S02]  /*a970*/  UMOV UR6, UR4 ;  /* 0x0000000400067c82 */ /* 0x000fc40008000000 */
[----:B------:R-:W-:Y:S01]  /*a980*/  HGMMA.64x256x16.F32 R24, R196, gdesc[UR4].tnspB, R24, gsb0 ;  /* 0x43e00004c4187df0 */ /* 0x000fe20008000818 */
[----:B------:R-:W-:Y:S01]  /*a990*/  UIADD3 UR6, UR4, 0x80, URZ ;  /* 0x0000008004067890 */ /* 0x000fe2000fffe03f */
[----:B------:R-:W3:Y:S01]  /*a9a0*/  MUFU.TANH R4, R4 ;  /* 0x0000000400047308 */ /* 0x000ee20000002400 */
[----:B------:R-:W-:-:S07]  /*a9b0*/  UMOV UR7, 0x40000040 ;  /* 0x4000004000077882 */ /* 0x000fce0000000000 */
[----:B------:R-:W4:Y:S08]  /*a9c0*/  MUFU.TANH R154, R154 ;  /* 0x0000009a009a7308 */ /* 0x000f300000002400 */
[----:B------:R-:W0:Y:S08]  /*a9d0*/  MUFU.TANH R155, R155 ;  /* 0x0000009b009b7308 */ /* 0x000e300000002400 */
[----:B------:R-:W0:Y:S08]  /*a9e0*/  MUFU.TANH R163, R163 ;  /* 0x000000a300a37308 */ /* 0x000e300000002400 */
[----:B------:R-:W1:Y:S08]  /*a9f0*/  MUFU.TANH R162, R162 ;  /* 0x000000a200a27308 */ /* 0x000e700000002400 */
[----:B------:R-:W2:Y:S01]  /*aa00*/  MUFU.TANH R178, R178 ;  /* 0x000000b200b27308 */ /* 0x000ea20000002400 */
[----:B------:R-:W-:-:S02]  /*aa10*/  WARPGROUP.DEPBAR.LE gsb0, 0x0 ;  /* 0x00008000000079c5 */ /* 0x000fc40000010000 */
[----:B------:R-:W-:Y:S01]  /*aa20*/  WARPGROUP.ARRIVE ;  /* 0x00000000000079c5 */ /* 0x000fe20000000000 */
[----:B------:R-:W-:-:S04]  /*aa30*/  VIADD R196, R22, UR61 ;  /* 0x0000003d16c47c36 */ /* 0x000fc80008000000 */
[----:B0-----:R-:W-:Y:S01]  /*aa40*/  @P5 IMAD.HI.U32 R3, R196, R3, RZ ;  /* 0x00000003c4035227 */ /* 0x001fe200078e00ff */
[----:B------:R-:W-:Y:S01]  /*aa50*/  HGMMA.64x256x16.F32 R24, R192, gdesc[UR4].tnspB, R24, gsb0 ;  /* 0x43e00004c0187df0 */ /* 0x000fe20008000818 */
[----:B------:R-:W-:Y:S01]  /*aa60*/  UIADD3 UR6, UR4, 0x100, URZ ;  /* 0x0000010004067890 */ /* 0x000fe2000fffe03f */
[----:B------:R-:W-:Y:S02]  /*aa70*/  UMOV UR7, 0x40000040 ;  /* 0x4000004000077882 */ /* 0x000fe40000000000 */
[----:B-1----:R-:W-:Y:S01]  /*aa80*/  @P5 SHF.R.U32.HI R196, RZ, R2, R3 ;  /* 0x00000002ffc45219 */ /* 0x002fe20000011603 */
[----:B------:R-:W-:Y:S02]  /*aa90*/  WARPGROUP.DEPBAR.LE gsb0, 0x0 ;  /* 0x00008000000079c5 */ /* 0x000fe40000010000 */
[----:B------:R-:W-:Y:S01]  /*aaa0*/  WARPGROUP.ARRIVE ;  /* 0x00000000000079c5 */ /* 0x000fe20000000000 */
[----:B------:R-:W-:Y:S01]  /*aab0*/  FMUL.FTZ R192, R168, UR5 ;  /* 0x00000005a8c07c20 */ /* 0x000fe20008410000 */
[----:B------:R-:W-:Y:S01]  /*aac0*/  FMUL.FTZ R193, R169, UR5 ;  /* 0x00000005a9c17c20 */ /* 0x000fe20008410000 */
[----:B------:R-:W0:Y:S01]  /*aad0*/  SHFL.IDX PT, R168, R196, RZ, 0x1c1f ;  /* 0x001c1fffc4a87589 */ /* 0x000e2200000e0000 */
[----:B------:R-:W-:Y:S01]  /*aae0*/  FMUL.FTZ R194, R172, UR5 ;  /* 0x00000005acc27c20 */ /* 0x000fe20008410000 */
[----:B------:R-:W-:-:S15]  /*aaf0*/  FMUL.FTZ R195, R173, UR5 ;  /* 0x00000005adc37c20 */ /* 0x000fde0008410000 */
[----:B------:R-:W-:-:S01]  /*ab00*/  NOP ;  /* 0x0000000000007918 */ /* 0x000fc20000000000 */
[----:B------:R-:W-:Y:S01]  /*ab10*/  HGMMA.64x256x16.F32 R24, R188, gdesc[UR4].tnspB, R24, gsb0 ;  /* 0x43e00004bc187df0 */ /* 0x000fe20008000818 */
[----:B------:R-:W-:Y:S01]  /*ab20*/  UIADD3 UR6, UR4, 0x180, URZ ;  /* 0x0000018004067890 */ /* 0x000fe2000fffe03f */
[----:B------:R-:W1:Y:S01]  /*ab30*/  MUFU.TANH R192, R192 ;  /* 0x000000c000c07308 */ /* 0x000e620000002400 */
[----:B------:R-:W-:-:S07]  /*ab40*/  UMOV UR7, 0x40000040 ;  /* 0x4000004000077882 */ /* 0x000fce0000000000 */
[----:B------:R-:W0:Y:S08]  /*ab50*/  MUFU.TANH R193, R193 ;  /* 0x000000c100c17308 */ /* 0x000e300000002400 */
[----:B------:R-:W0:Y:S08]  /*ab60*/  MUFU.TANH R194, R194 ;  /* 0x000000c200c27308 */ /* 0x000e300000002400 */
[----:B------:R-:W0:Y:S01]  /*ab70*/  MUFU.TANH R195, R195 ;  /* 0x000000c300c37308 */ /* 0x000e220000002400 */
[----:B------:R-:W-:-:S02]  /*ab80*/  WARPGROUP.DEPBAR.LE gsb0, 0x0 ;  /* 0x00008000000079c5 */ /* 0x000fc40000010000 */
[----:B------:R-:W-:Y:S01]  /*ab90*/  WARPGROUP.ARRIVE ;  /* 0x00000000000079c5 */ /* 0x000fe20000000000 */
[----:B------:R-:W-:Y:S01]  /*aba0*/  FMUL.FTZ R191, R156, UR5 ;  /* 0x000000059cbf7c20 */ /* 0x000fe20008410000 */
[----:B------:R-:W-:Y:S01]  /*abb0*/  FMUL.FTZ R156, R166, UR5 ;  /* 0x00000005a69c7c20 */ /* 0x000fe20008410000 */
[----:B------:R-:W-:Y:S01]  /*abc0*/  IADD3 R166, -R179, 0x1, RZ ;  /* 0x00000001b3a67810 */ /* 0x000fe20007ffe1ff */
[----:B------:R-:W-:Y:S01]  /*abd0*/  FMUL.FTZ R189, R152, UR5 ;  /* 0x0000000598bd7c20 */ /* 0x000fe20008410000 */
[----:B------:R-:W-:Y:S01]  /*abe0*/  FMUL.FTZ R188, R153, UR5 ;  /* 0x0000000599bc7c20 */ /* 0x000fe20008410000 */
[----:B------:R-:W-:Y:S01]  /*abf0*/  HGMMA.64x256x16.F32 R24, R184, gdesc[UR4].tnspB, R24, gsb0 ;  /* 0x43e00004b8187df0 */ /* 0x000fe20008000818 */
[----:B------:R-:W-:Y:S01]  /*ac00*/  FMUL.FTZ R190, R157, UR5 ;  /* 0x000000059dbe7c20 */ /* 0x000fe20008410000 */
[----:B------:R-:W-:Y:S01]  /*ac10*/  FMUL.FTZ R152, R158, UR5 ;  /* 0x000000059e987c20 */ /* 0x000fe20008410000 */
[----:B------:R-:W-:Y:S01]  /*ac20*/  FMUL.FTZ R153, R159, UR5 ;  /* 0x000000059f997c20 */ /* 0x000fe20008410000 */
[----:B------:R-:W-:Y:S01]  /*ac30*/  FMUL.FTZ R157, R167, UR5 ;  /* 0x00000005a79d7c20 */ /* 0x000fe20008410000 */
[----:B------:R-:W-:Y:S01]  /*ac40*/  FMUL.FTZ R158, R170, UR5 ;  /* 0x00000005aa9e7c20 */ /* 0x000fe20008410000 */
[----:B------:R-:W-:Y:S01]  /*ac50*/  FMUL.FTZ R159, R171, UR5 ;  /* 0x00000005ab9f7c20 */ /* 0x000fe20008410000 */
[----:B------:R-:W-:Y:S01]  /*ac60*/  IMAD R3, R17, -0x2, R166 ;  /* 0xfffffffe11037824 */ /* 0x000fe200078e02a6 */
        /* <DEDUP_REMOVED lines=10> */
[----:B------:R-:W-:-:S02]  /*ad10*/  WARPGROUP.DEPBAR.LE gsb0, 0x0 ;  /* 0x00008000000079c5 */ /* 0x000fc40000010000 */
[----:B------:R-:W-:Y:S01]  /*ad20*/  FMUL.FTZ R185, R161, UR5 ;  /* 0x00000005a1b97c20 */ /* 0x000fe20008410000 */
[----:B------:R-:W-:Y:S01]  /*ad30*/  FMUL.FTZ R161, R175, UR5 ;  /* 0x00000005afa17c20 */ /* 0x000fe20008410000 */
[----:B------:R-:W-:Y:S01]  /*ad40*/  FMUL.FTZ R175, R176, UR5 ;  /* 0x00000005b0af7c20 */ /* 0x000fe20008410000 */
[----:B------:R-:W-:Y:S01]  /*ad50*/  FMUL.FTZ R176, R177, UR5 ;  /* 0x00000005b1b07c20 */ /* 0x000fe20008410000 */
[----:B------:R-:W-:Y:S01]  /*ad60*/  FMUL.FTZ R177, R180, UR5 ;  /* 0x00000005b4b17c20 */ /* 0x000fe20008410000 */
[----:B------:R-:W-:Y:S01]  /*ad70*/  FMUL.FTZ R186, R164, UR5 ;  /* 0x00000005a4ba7c20 */ /* 0x000fe20008410000 */
[----:B------:R-:W5:Y:S01]  /*ad80*/  LDC R180, c[0x0][0x2f0] ;  /* 0x0000bc00ffb47b82 */ /* 0x000f620000000800 */
[----:B------:R-:W-:Y:S02]  /*ad90*/  IMAD.U32 R164, RZ, RZ, UR37 ;  /* 0x00000025ffa47e24 */ /* 0x000fe4000f8e00ff */
[----:B------:R-:W-:Y:S01]  /*ada0*/  FMUL.FTZ R184, R160, UR5 ;  /* 0x00000005a0b87c20 */ /* 0x000fe20008410000 */
[----:B------:R-:W-:Y:S01]  /*adb0*/  FMUL.FTZ R187, R165, UR5 ;  /* 0x00000005a5bb7c20 */ /* 0x000fe20008410000 */
[----:B------:R-:W-:Y:S01]  /*adc0*/  FMUL.FTZ R160, R174, UR5 ;  /* 0x00000005aea07c20 */ /* 0x000fe20008410000 */
[----:B------:R-:W-:Y:S01]  /*add0*/  FMUL.FTZ R165, R183, UR5 ;  /* 0x00000005b7a57c20 */ /* 0x000fe20008410000 */
[----:B------:R-:W-:Y:S01]  /*ade0*/  @!P1 LEA R2, R164, UR38, 0x3 ;  /* 0x00000026a4029c11 */ /* 0x000fe2000f8e18ff */
[----:B------:R-:W-:Y:S01]  /*adf0*/  FMUL.FTZ R164, R182, UR5 ;  /* 0x00000005b6a47c20 */ /* 0x000fe20008410000 */
[----:B------:R-:W0:Y:S03]  /*ae00*/  MUFU.TANH R184, R184 ;  /* 0x000000b800b87308 */ /* 0x000e260000002400 */
[----:B------:R-:W-:-:S05]  /*ae10*/  @!P1 VIADD R2, R2, 0x30840 ;  /* 0x0003084002029836 */ /* 0x000fca0000000000 */
[----:B------:R-:W0:Y:S01]  /*ae20*/  MUFU.TANH R185, R185 ;  /* 0x000000b900b97308 */ /* 0x000e220000002400 */
[----:B------:R-:W-:-:S04]  /*ae30*/  @!P1 PRMT R2, RZ, 0x654, R2 ;  /* 0x00000654ff029816 */ /* 0x000fc80000000002 */
[----:B------:R0:W-:Y:S03]  /*ae40*/  @!P1 SYNCS.ARRIVE.TRANS64.RED.A1T0 RZ, [R2+URZ], RZ ;  /* 0x000000ff02ff99a7 */ /* 0x0001e6000810043f */
[----:B------:R-:W0:Y:S01]  /*ae50*/  MUFU.TANH R186, R186 ;  /* 0x000000ba00ba7308 */ /* 0x000e220000002400 */
[----:B-----5:R-:W-:-:S04]  /*ae60*/  IMAD R3, R180, UR60, R3 ;  /* 0x0000003cb4037c24 */ /* 0x020fc8000f8e0203 */
[----:B------:R-:W-:-:S03]  /*ae70*/  VIADD R3, R3, -UR50 ;  /* 0x8000003203037c36 */ /* 0x000fc60008000000 */
[----:B------:R-:W1:Y:S01]  /*ae80*/  MUFU.TANH R187, R187 ;  /* 0x000000bb00bb7308 */ /* 0x000e620000002400 */
[C---:B------:R-:W-:Y:S02]  /*ae90*/  VIADD R183, R3.reuse, UR55 ;  /* 0x0000003703b77c36 */ /* 0x040fe40008000000 */
[----:B------:R-:W-:Y:S02]  /*aea0*/  VIADD R197, R3, UR54 ;  /* 0x0000003603c57c36 */ /* 0x000fe40008000000 */
[--C-:B0-----:R-:W-:Y:S02]  /*aeb0*/  IMAD.IADD R181, R183, 0x1, R168.reuse ;  /* 0x00000001b7b57824 */ /* 0x101fe400078e02a8 */
[----:B------:R-:W-:Y:S01]  /*aec0*/  IMAD.IADD R182, R197, 0x1, R168 ;  /* 0x00000001c5b67824 */ /* 0x000fe200078e02a8 */
[----:B------:R-:W0:Y:S08]  /*aed0*/  MUFU.TANH R160, R160 ;  /* 0x000000a000a07308 */ /* 0x000e300000002400 */
[----:B------:R-:W0:Y:S08]  /*aee0*/  MUFU.TANH R161, R161 ;  /* 0x000000a100a17308 */ /* 0x000e300000002400 */
[----:B------:R-:W0:Y:S08]  /*aef0*/  MUFU.TANH R175, R175 ;  /* 0x000000af00af7308 */ /* 0x000e300000002400 */
[----:B------:R-:W0:Y:S08]  /*af00*/  MUFU.TANH R176, R176 ;  /* 0x000000b000b07308 */ /* 0x000e300000002400 */
[----:B------:R-:W0:Y:S08]  /*af10*/  MUFU.TANH R177, R177 ;  /* 0x000000b100b17308 */ /* 0x000e300000002400 */
[----:B------:R-:W0:Y:S08]  /*af20*/  MUFU.TANH R164, R164 ;  /* 0x000000a400a47308 */ /* 0x000e300000002400 */
[----:B------:R-:W0:Y:S01]  /*af30*/  MUFU.TANH R165, R165 ;  /* 0x000000a500a57308 */ /* 0x000e220000002400 */
[----:B-1234-:R-:W-:Y:S05]  /*af40*/  @!P6 BRA `(.L_x_1222) ;  /* 0x00000000005ce947 */ /* 0x01efea0003800000 */
[----:B------:R-:W-:Y:S01]  /*af50*/  IMAD R2, R180, UR60, R168 ;  /* 0x0000003cb4027c24 */ /* 0x000fe2000f8e02a8 */
[----:B------:R-:W-:Y:S03]  /*af60*/  BSSY B0, `(.L_x_1223) ;  /* 0x0000011000007945 */ /* 0x000fe60003800000 */
[----:B------:R-:W-:-:S05]  /*af70*/  VIADD R166, R2, -UR50 ;  /* 0x8000003202a67c36 */ /* 0x000fca0008000000 */
[----:B------:R-:W-:-:S13]  /*af80*/  ISETP.GT.AND P2, PT, R166, -0x1, PT ;  /* 0xffffffffa600780c */ /* 0x000fda0003f44270 */
[----:B------:R-:W-:Y:S05]  /*af90*/  @P2 BRA `(.L_x_1224) ;  /* 0x0000000000202947 */ /* 0x000fea0003800000 */
[----:B------:R-:W-:Y:S01]  /*afa0*/  IMAD.U32 R168, RZ, RZ, UR39 ;  /* 0x00000027ffa87e24 */ /* 0x000fe2000f8e00ff */
[----:B------:R-:W-:-:S04]  /*afb0*/  LOP3.LUT R167, RZ, R166, RZ, 0x33, !PT ;  /* 0x000000a6ffa77212 */ /* 0x000fc800078e33ff */
[----:B------:R-:W-:-:S13]  /*afc0*/  ISETP.NE.AND P2, PT, R168, 0x1, PT ;  /* 0x00000001a800780c */ /* 0x000fda0003f45270 */
[----:B------:R-:W1:Y:S02]  /*afd0*/  @P2 LDC.64 R2, c[0x0][0x9e8] ;  /* 0x00027a00ff022b82 */ /* 0x000e640000000a00 */
[----:B-1----:R-:W-:-:S05]  /*afe0*/  @P2 IMAD.HI.U32 R2, R167, R2, RZ ;  /* 0x00000002a7022227 */ /* 0x002fca00078e00ff */
[----:B------:R-:W-:-:S04]  /*aff0*/  @P2 SHF.R.U32.HI R167, RZ, R3, R2 ;  /* 0x00000003ffa72219 */ /* 0x000fc80000011602 */
[----:B------:R-:W-:Y:S01]  /*b000*/  LOP3.LUT R166, RZ, R167, RZ, 0x33, !PT ;  /* 0x000000a7ffa67212 */ /* 0x000fe200078e33ff */
[----:B------:R-:W-:Y:S06]  /*b010*/  BRA `(.L_x_1225) ;  /* 0x0000000000147947 */ /* 0x000fec0003800000 */
.L_x_1224:
[----:B------:R-:W-:-:S05]  /*b020*/  IMAD.U32 R168, RZ, RZ, UR39 ;  /* 0x00000027ffa87e24 */ /* 0x000fca000f8e00ff */
[----:B------:R-:W-:-:S13]  /*b030*/  ISETP.NE.AND P2, PT, R168, 0x1, PT ;  /* 0x00000001a800780c */ /* 0x000fda0003f45270 */
[----:B------:R-:W1:Y:S02]  /*b040*/  @P2 LDC.64 R2, c[0x0][0x9e8] ;  /* 0x00027a00ff022b82 */ /* 0x000e640000000a00 */
[----:B-1----:R-:W-:-:S05]  /*b050*/  @P2 IMAD.HI.U32 R2, R166, R2, RZ ;  /* 0x00000002a6022227 */ /* 0x002fca00078e00ff */
[----:B------:R-:W-:-:S07]  /*b060*/  @P2 SHF.R.U32.HI R166, RZ, R3, R2 ;  /* 0x00000003ffa62219 */ /* 0x000fce0000011602 */
.L_x_1225:
[----:B------:R-:W-:Y:S05]  /*b070*/  BSYNC B0 ;  /* 0x0000000000007941 */ /* 0x000fea0003800000 */
.L_x_1223:
[----:B------:R-:W-:-:S04]  /*b080*/  IMAD R166, R166, R168, -R179 ;  /* 0x000000a8a6a67224 */ /* 0x000fc800078e0ab3 */
[----:B------:R-:W-:-:S05]  /*b090*/  IMAD R166, R17, -0x2, R166 ;  /* 0xfffffffe11a67824 */ /* 0x000fca00078e02a6 */
[----:B------:R-:W-:Y:S02]  /*b0a0*/  VIADDMNMX R181, R166, R168, R181, PT ;  /* 0x000000a8a6b57246 */ /* 0x000fe400038001b5 */
[----:B------:R-:W-:-:S07]  /*b0b0*/  VIMNMX R182, R182, R166, !PT ;  /* 0x000000a6b6b67248 */ /* 0x000fce0007fe0100 */
.L_x_1222:
[----:B------:R-:W-:Y:S01]  /*b0c0*/  ISETP.GT.AND P2, PT, R20, -0x1, PT ;  /* 0xffffffff1400780c */ /* 0x000fe20003f44270 */
[----:B------:R-:W1:Y:S03]  /*b0d0*/  SHFL.IDX PT, R196, R196, 0x1, 0x1c1f ;  /* 0x003c1f00c4c47f89 */ /* 0x000e6600000e0000 */
[C---:B------:R-:W-:Y:S02]  /*b0e0*/  ISETP.GT.AND P4, PT, R182.reuse, RZ, P2 ;  /* 0x000000ffb600720c */ /* 0x040fe40001784270 */
[----:B------:R-:W-:Y:S02]  /*b0f0*/  ISETP.GT.AND P3, PT, R182, 0x1, P2 ;  /* 0x00000001b600780c */ /* 0x000fe40001764270 */
[C---:B------:R-:W-:Y:S02]  /*b100*/  ISETP.LT.OR P4, PT, R181.reuse, 0x1, P4 ;  /* 0x00000001b500780c */ /* 0x040fe40002781670 */
[----:B------:R-:W-:-:S02]  /*b110*/  ISETP.LT.OR P3, PT, R181, 0x2, P3 ;  /* 0x00000002b500780c */ /* 0x000fc40001f61670 */
[----:B------:R-:W-:Y:S02]  /*b120*/  FSEL R172, R189, -INF , !P4 ;  /* 0xff800000bdac7808 */ /* 0x000fe40006000000 */
[----:B------:R-:W-:Y:S02]  /*b130*/  FSEL R188, R188, -INF , !P3 ;  /* 0xff800000bcbc7808 */ /* 0x000fe40005800000 */
[C---:B------:R-:W-:Y:S02]  /*b140*/  ISETP.GT.AND P4, PT, R182.reuse, 0x8, P2 ;  /* 0x00000008b600780c */ /* 0x040fe40001784270 */
        /* <DEDUP_REMOVED lines=33> */
[----:B0-----:R-:W-:Y:S02]  /*b360*/  FSEL R175, R175, -INF , !P4 ;  /* 0xff800000afaf7808 */ /* 0x001fe40006000000 */
[----:B------:R-:W-:Y:S02]  /*b370*/  FSEL R176, R176, -INF , !P3 ;  /* 0xff800000b0b07808 */ /* 0x000fe40005800000 */
[C---:B------:R-:W-:Y:S02]  /*b380*/  ISETP.GT.AND P4, PT, R182.reuse, 0x38, P2 ;  /* 0x00000038b600780c */ /* 0x040fe40001784270 */
[----:B------:R-:W-:Y:S01]  /*b390*/  ISETP.GT.AND P3, PT, R182, 0x39, P2 ;  /* 0x00000039b600780c */ /* 0x000fe20001764270 */
[--C-:B-1----:R-:W-:Y:S01]  /*b3a0*/  IMAD.IADD R182, R197, 0x1, R196.reuse ;  /* 0x00000001c5b67824 */ /* 0x102fe200078e02c4 */
[C---:B------:R-:W-:Y:S02]  /*b3b0*/  ISETP.LT.OR P4, PT, R181.reuse, 0x39, P4 ;  /* 0x00000039b500780c */ /* 0x040fe40002781670 */
[----:B------:R-:W-:Y:S01]  /*b3c0*/  ISETP.LT.OR P3, PT, R181, 0x3a, P3 ;  /* 0x0000003ab500780c */ /* 0x000fe20001f61670 */
[----:B------:R-:W-:Y:S01]  /*b3d0*/  IMAD.IADD R181, R183, 0x1, R196 ;  /* 0x00000001b7b57824 */ /* 0x000fe200078e02c4 */
[----:B------:R-:W-:-:S02]  /*b3e0*/  FSEL R177, R177, -INF , !P4 ;  /* 0xff800000b1b17808 */ /* 0x000fc40006000000 */
[----:B------:R-:W-:Y:S01]  /*b3f0*/  FSEL R178, R178, -INF , !P3 ;  /* 0xff800000b2b27808 */ /* 0x000fe20005800000 */
[----:B------:R-:W-:Y:S08]  /*b400*/  @!P6 BRA `(.L_x_1226) ;  /* 0x00000000005ce947 */ /* 0x000ff00003800000 */
        /* <DEDUP_REMOVED lines=13> */
.L_x_1228:
[----:B------:R-:W-:-:S05]  /*b4e0*/  IMAD.U32 R184, RZ, RZ, UR39 ;  /* 0x00000027ffb87e24 */ /* 0x000fca000f8e00ff */
[----:B------:R-:W-:-:S13]  /*b4f0*/  ISETP.NE.AND P3, PT, R184, 0x1, PT ;  /* 0x00000001b800780c */ /* 0x000fda0003f65270 */
[----:B------:R-:W0:Y:S02]  /*b500*/  @P3 LDC.64 R2, c[0x0][0x9e8] ;  /* 0x00027a00ff023b82 */ /* 0x000e240000000a00 */
[----:B0-----:R-:W-:-:S05]  /*b510*/  @P3 IMAD.HI.U32 R2, R180, R2, RZ ;  /* 0x00000002b4023227 */ /* 0x001fca00078e00ff */
[----:B------:R-:W-:-:S07]  /*b520*/  @P3 SHF.R.U32.HI R180, RZ, R3, R2 ;  /* 0x00000003ffb43219 */ /* 0x000fce0000011602 */
.L_x_1229:
[----:B------:R-:W-:Y:S05]  /*b530*/  BSYNC B0 ;  /* 0x0000000000007941 */ /* 0x000fea0003800000 */
.L_x_1227:
[----:B------:R-:W-:-:S04]  /*b540*/  IMAD R180, R180, R184, -R179 ;  /* 0x000000b8b4b47224 */ /* 0x000fc800078e0ab3 */
[----:B------:R-:W-:-:S05]  /*b550*/  IMAD R180, R17, -0x2, R180 ;  /* 0xfffffffe11b47824 */ /* 0x000fca00078e02b4 */
[----:B------:R-:W-:Y:S02]  /*b560*/  VIADDMNMX R181, R180, R184, R181, PT ;  /* 0x000000b8b4b57246 */ /* 0x000fe400038001b5 */
[----:B------:R-:W-:-:S07]  /*b570*/  VIMNMX R182, R182, R180, !PT ;  /* 0x000000b4b6b67248 */ /* 0x000fce0007fe0100 */
.L_x_1226:
[----:B------:R-:W-:Y:S01]  /*b580*/  FMNMX.FTZ R3, R172, R21, !PT ;  /* 0x00000015ac037209 */ /* 0x000fe20007810000 */
[----:B------:R-:W-:Y:S01]  /*b590*/  UMOV UR6, UR51 ;  /* 0x0000003300067c82 */ /* 0x000fe20008000000 */
[----:B------:R-:W-:Y:S01]  /*b5a0*/  ISETP.GT.AND P4, PT, R182, 0x1, P2 ;  /* 0x00000001b600780c */ /* 0x000fe20001784270 */
[----:B------:R-:W-:Y:S01]  /*b5b0*/  UMOV UR7, UR36 ;  /* 0x0000002400077c82 */ /* 0x000fe20008000000 */
[----:B------:R-:W-:Y:S02]  /*b5c0*/  FMNMX.FTZ R2, R188, R3, !PT ;  /* 0x00000003bc027209 */ /* 0x000fe40007810000 */
[----:B------:R-:W-:Y:S02]  /*b5d0*/  ISETP.LT.OR P4, PT, R181, 0x2, P4 ;  /* 0x00000002b500780c */ /* 0x000fe40002781670 */
[----:B------:R-:W-:Y:S02]  /*b5e0*/  FMNMX.FTZ R3, R191, R2, !PT ;  /* 0x00000002bf037209 */ /* 0x000fe40007810000 */
[----:B------:R-:W-:-:S02]  /*b5f0*/  ISETP.GT.AND P3, PT, R182, 0x8, P2 ;  /* 0x00000008b600780c */ /* 0x000fc40001764270 */
[----:B------:R-:W-:Y:S02]  /*b600*/  FMNMX.FTZ R3, R190, R3, !PT ;  /* 0x00000003be037209 */ /* 0x000fe40007810000 */
[----:B------:R-:W-:Y:S02]  /*b610*/  ISETP.LT.OR P3, PT, R181, 0x9, P3 ;  /* 0x00000009b500780c */ /* 0x000fe40001f61670 */
[----:B------:R-:W-:Y:S02]  /*b620*/  FMNMX.FTZ R2, R166, R3, !PT ;  /* 0x00000003a6027209 */ /* 0x000fe40007810000 */
[----:B------:R-:W-:Y:S02]  /*b630*/  FSEL R152, R152, -INF , !P3 ;  /* 0xff80000098987808 */ /* 0x000fe40005800000 */
        /* <DEDUP_REMOVED lines=19> */
[----:B------:R-:W-:-:S02]  /*b770*/  FSEL R2, R4, -INF , !P4 ;  /* 0xff80000004027808 */ /* 0x000fc40006000000 */
[----:B------:R-:W-:Y:S02]  /*b780*/  FMNMX.FTZ R3, R178, R3, !PT ;  /* 0x00000003b2037209 */ /* 0x000fe40007810000 */
[C---:B------:R-:W-:Y:S02]  /*b790*/  ISETP.GT.AND P4, PT, R182.reuse, 0x9, P2 ;  /* 0x00000009b600780c */ /* 0x040fe40001784270 */
[----:B------:R-:W-:Y:S01]  /*b7a0*/  ISETP.GT.AND P3, PT, R182, 0x21, P2 ;  /* 0x00000021b600780c */ /* 0x000fe20001764270 */
[----:B------:R-:W0:Y:S01]  /*b7b0*/  SHFL.BFLY PT, R180, R3, 0x2, 0x1f ;  /* 0x0c401f0003b47f89 */ /* 0x000e2200000e0000 */
[C---:B------:R-:W-:Y:S02]  /*b7c0*/  ISETP.LT.OR P4, PT, R181.reuse, 0xa, P4 ;  /* 0x0000000ab500780c */ /* 0x040fe40002781670 */
[----:B------:R-:W-:Y:S02]  /*b7d0*/  ISETP.LT.OR P3, PT, R181, 0x22, P3 ;  /* 0x00000022b500780c */ /* 0x000fe40001f61670 */
[----:B------:R-:W-:-:S02]  /*b7e0*/  FSEL R153, R153, -INF , !P4 ;  /* 0xff80000099997808 */ /* 0x000fc40006000000 */
[C---:B------:R-:W-:Y:S02]  /*b7f0*/  ISETP.GT.AND P4, PT, R182.reuse, 0x11, P2 ;  /* 0x00000011b600780c */ /* 0x040fe40001784270 */
[----:B------:R-:W-:Y:S02]  /*b800*/  FSEL R159, R159, -INF , !P3 ;  /* 0xff8000009f9f7808 */ /* 0x000fe40005800000 */
[----:B------:R-:W-:Y:S02]  /*b810*/  ISETP.LT.OR P4, PT, R181, 0x12, P4 ;  /* 0x00000012b500780c */ /* 0x000fe40002781670 */
[C---:B------:R-:W-:Y:S02]  /*b820*/  ISETP.GT.AND P3, PT, R182.reuse, 0x29, P2 ;  /* 0x00000029b600780c */ /* 0x040fe40001764270 */
[----:B------:R-:W-:Y:S02]  /*b830*/  FSEL R155, R155, -INF , !P4 ;  /* 0xff8000009b9b7808 */ /* 0x000fe40006000000 */
[----:B------:R-:W-:-:S02]  /*b840*/  ISETP.GT.AND P4, PT, R182, RZ, P2 ;  /* 0x000000ffb600720c */ /* 0x000fc40001784270 */
[C---:B------:R-:W-:Y:S02]  /*b850*/  ISETP.LT.OR P3, PT, R181.reuse, 0x2a, P3 ;  /* 0x0000002ab500780c */ /* 0x040fe40001f61670 */
[----:B------:R-:W-:Y:S02]  /*b860*/  ISETP.LT.OR P4, PT, R181, 0x1, P4 ;  /* 0x00000001b500780c */ /* 0x000fe40002781670 */
[----:B------:R-:W-:Y:S02]  /*b870*/  FSEL R161, R161, -INF , !P3 ;  /* 0xff800000a1a17808 */ /* 0x000fe40005800000 */
[----:B0-----:R-:W-:Y:S02]  /*b880*/  FMNMX.FTZ R4, R3, R180, !PT ;  /* 0x000000b403047209 */ /* 0x001fe40007810000 */
[----:B------:R-:W-:Y:S02]  /*b890*/  FSEL R180, R0, -INF , !P4 ;  /* 0xff80000000b47808 */ /* 0x000fe40006000000 */
[----:B------:R-:W-:Y:S01]  /*b8a0*/  ISETP.GT.AND P4, PT, R182, 0x20, P2 ;  /* 0x00000020b600780c */ /* 0x000fe20001784270 */
[----:B------:R-:W0:Y:S01]  /*b8b0*/  SHFL.BFLY PT, R179, R4, 0x1, 0x1f ;  /* 0x0c201f0004b37f89 */ /* 0x000e2200000e0000 */
[----:B------:R-:W-:-:S02]  /*b8c0*/  FMNMX.FTZ R3, R180, R207, !PT ;  /* 0x000000cfb4037209 */ /* 0x000fc40007810000 */
[----:B------:R-:W-:Y:S02]  /*b8d0*/  ISETP.LT.OR P4, PT, R181, 0x21, P4 ;  /* 0x00000021b500780c */ /* 0x000fe40002781670 */
[----:B------:R-:W-:Y:S02]  /*b8e0*/  FMNMX.FTZ R3, R2, R3, !PT ;  /* 0x0000000302037209 */ /* 0x000fe40007810000 */
[----:B------:R-:W-:Y:S02]  /*b8f0*/  FSEL R158, R158, -INF , !P4 ;  /* 0xff8000009e9e7808 */ /* 0x000fe40006000000 */
[----:B------:R-:W-:Y:S02]  /*b900*/  FMNMX.FTZ R0, R152, R3, !PT ;  /* 0x0000000398007209 */ /* 0x000fe40007810000 */
[----:B------:R-:W-:Y:S02]  /*b910*/  ISETP.GT.AND P4, PT, R182, 0x28, P2 ;  /* 0x00000028b600780c */ /* 0x000fe40001784270 */
[----:B------:R-:W-:-:S02]  /*b920*/  FMNMX.FTZ R3, R153, R0, !PT ;  /* 0x0000000099037209 */ /* 0x000fc40007810000 */
[----:B------:R-:W-:Y:S02]  /*b930*/  ISETP.LT.OR P4, PT, R181, 0x29, P4 ;  /* 0x00000029b500780c */ /* 0x000fe40002781670 */
[----:B------:R-:W-:Y:S02]  /*b940*/  FMNMX.FTZ R0, R154, R3, !PT ;  /* 0x000000039a007209 */ /* 0x000fe40007810000 */
[----:B------:R-:W-:Y:S02]  /*b950*/  FSEL R160, R160, -INF , !P4 ;  /* 0xff800000a0a07808 */ /* 0x000fe40006000000 */
[----:B------:R-:W-:Y:S02]  /*b960*/  ISETP.GT.AND P3, PT, R182, 0x30, P2 ;  /* 0x00000030b600780c */ /* 0x000fe40001764270 */
[----:B------:R-:W-:Y:S02]  /*b970*/  R2UR UR4, R23 ;  /* 0x00000000170472ca */ /* 0x000fe400000e0000 */
[----:B0-----:R-:W-:-:S02]  /*b980*/  FMNMX.FTZ R4, R4, R179, !PT ;  /* 0x000000b304047209 */ /* 0x001fc40007810000 */
[----:B------:R-:W-:Y:S02]  /*b990*/  FMNMX.FTZ R179, R155, R0, !PT ;  /* 0x000000009bb37209 */ /* 0x000fe40007810000 */
[C---:B------:R-:W-:Y:S01]  /*b9a0*/  FSETP.NEU.FTZ.AND P4, PT, R4.reuse, -INF , PT ;  /* 0xff8000000400780b */ /* 0x040fe20003f9d000 */
[----:B------:R-:W-:Y:S01]  /*b9b0*/  FMUL.FTZ R3, R4, UR6 ;  /* 0x0000000604037c20 */ /* 0x000fe20008410000 */
[----:B------:R-:W-:Y:S02]  /*b9c0*/  FMNMX.FTZ R0, R156, R179, !PT ;  /* 0x000000b39c007209 */ /* 0x000fe40007810000 */
[----:B------:R-:W-:Y:S02]  /*b9d0*/  ISETP.LT.OR P3, PT, R181, 0x31, P3 ;  /* 0x00000031b500780c */ /* 0x000fe40001f61670 */
[----:B------:R-:W-:Y:S02]  /*b9e0*/  FSEL R3, R3, RZ, P4 ;  /* 0x000000ff03037208 */ /* 0x000fe40002000000 */
[----:B------:R-:W-:-:S03]  /*b9f0*/  FMNMX.FTZ R179, R157, R0, !PT ;  /* 0x000000009db37209 */ /* 0x000fc60007810000 */
[--C-:B------:R-:W-:Y:S01]  /*ba00*/  FFMA.FTZ R183, R172, UR6, -R3.reuse ;  /* 0x00000006acb77c23 */ /* 0x100fe20008010803 */
[----:B------:R-:W-:Y:S01]  /*ba10*/  FMNMX.FTZ R0, R158, R179, !PT ;  /* 0x000000b39e007209 */ /* 0x000fe20007810000 */
[--C-:B------:R-:W-:Y:S01]  /*ba20*/  FFMA.FTZ R190, R190, UR6, -R3.reuse ;  /* 0x00000006bebe7c23 */ /* 0x100fe20008010803 */
[----:B------:R-:W-:Y:S01]  /*ba30*/  FSEL R172, R163, -INF , !P3 ;  /* 0xff800000a3ac7808 */ /* 0x000fe20005800000 */
[--C-:B------:R-:W-:Y:S01]  /*ba40*/  FFMA.FTZ R196, R188, UR6, -R3.reuse ;  /* 0x00000006bcc47c23 */ /* 0x100fe20008010803 */
[----:B------:R-:W-:Y:S01]  /*ba50*/  ISETP.GT.AND P3, PT, R182, 0x31, P2 ;  /* 0x00000031b600780c */ /* 0x000fe20001764270 */
[--C-:B------:R-:W-:Y:S01]  /*ba60*/  FFMA.FTZ R184, R175, UR6, -R3.reuse ;  /* 0x00000006afb87c23 */ /* 0x100fe20008010803 */
[----:B------:R-:W-:Y:S01]  /*ba70*/  FMNMX.FTZ R179, R159, R0, !PT ;  /* 0x000000009fb37209 */ /* 0x000fe20007810000 */
[--C-:B------:R-:W-:Y:S01]  /*ba80*/  FFMA.FTZ R198, R191, UR6, -R3.reuse ;  /* 0x00000006bfc67c23 */ /* 0x100fe20008010803 */
[----:B------:R-:W-:Y:S01]  /*ba90*/  ISETP.LT.OR P3, PT, R181, 0x32, P3 ;  /* 0x00000032b500780c */ /* 0x000fe20001f61670 */
        /* <DEDUP_REMOVED lines=9> */
[----:B------:R-:W-:Y:S01]  /*bb30*/  ISETP.GT.AND P2, PT, R182, 0x39, P2 ;  /* 0x00000039b600780c */ /* 0x000fe20001744270 */
[--C-:B------:R-:W-:Y:S01]  /*bb40*/  FFMA.FTZ R171, R171, UR6, -R3.reuse ;  /* 0x00000006abab7c23 */ /* 0x100fe20008010803 */
[----:B------:R-:W-:Y:S01]  /*bb50*/  ISETP.LT.OR P3, PT, R181, 0x39, P3 ;  /* 0x00000039b500780c */ /* 0x000fe20001f61670 */
[--C-:B------:R-:W-:Y:S01]  /*bb60*/  FFMA.FTZ R175, R176, UR6, -R3.reuse ;  /* 0x00000006b0af7c23 */ /* 0x100fe20008010803 */
[----:B------:R-:W-:Y:S01]  /*bb70*/  FMNMX.FTZ R179, R172, R179, !PT ;  /* 0x000000b3acb37209 */ /* 0x000fe20007810000 */
[--C-:B------:R-:W-:Y:S01]  /*bb80*/  FFMA.FTZ R186, R177, UR6, -R3.reuse ;  /* 0x00000006b1ba7c23 */ /* 0x100fe20008010803 */
[----:B------:R-:W-:Y:S01]  /*bb90*/  ISETP.LT.OR P2, PT, R181, 0x3a, P2 ;  /* 0x0000003ab500780c */ /* 0x000fe20001741670 */
[----:B------:R-:W-:Y:S01]  /*bba0*/  FFMA.FTZ R178, R178, UR6, -R3 ;  /* 0x00000006b2b27c23 */ /* 0x000fe20008010803 */
[----:B------:R-:W-:Y:S01]  /*bbb0*/  FSEL R164, R164, -INF , !P3 ;  /* 0xff800000a4a47808 */ /* 0x000fe20005800000 */
[----:B------:R-:W-:Y:S01]  /*bbc0*/  MUFU.EX2 R163, R183 ;  /* 0x000000b700a37308 */ /* 0x000fe20000000800 */
[----:B------:R-:W-:-:S02]  /*bbd0*/  FMNMX.FTZ R181, R162, R179, !PT ;  /* 0x000000b3a2b57209 */ /* 0x000fc40007810000 */
[----:B------:R-:W-:Y:S02]  /*bbe0*/  FSEL R179, R165, -INF , !P2 ;  /* 0xff800000a5b37808 */ /* 0x000fe40005000000 */
[----:B------:R-:W-:Y:S02]  /*bbf0*/  FMNMX.FTZ R0, R164, R181, !PT ;  /* 0x000000b5a4007209 */ /* 0x000fe40007810000 */
[----:B------:R-:W-:Y:S01]  /*bc00*/  FSEL R166, R4, RZ, P4 ;  /* 0x000000ff04a67208 */ /* 0x000fe20002000000 */
[----:B------:R0:W-:Y:S01]  /*bc10*/  MUFU.EX2 R165, R190 ;  /* 0x000000be00a57308 */ /* 0x0001e20000000800 */
[----:B------:R-:W-:-:S03]  /*bc20*/  FMNMX.FTZ R0, R179, R0, !PT ;  /* 0x00000000b3007209 */ /* 0x000fc60007810000 */
[----:B------:R-:W-:Y:S02]  /*bc30*/  FADD.FTZ R166, -R166, R21 ;  /* 0x00000015a6a67221 */ /* 0x000fe40000010100 */
[----:B------:R-:W1:Y:S02]  /*bc40*/  SHFL.BFLY PT, R181, R0, 0x2, 0x1f ;  /* 0x0c401f0000b57f89 */ /* 0x000e6400000e0000 */
[----:B------:R-:W-:Y:S01]  /*bc50*/  MUFU.EX2 R196, R196 ;  /* 0x000000c400c47308 */ /* 0x000fe20000000800 */
[--C-:B0-----:R-:W-:Y:S01]  /*bc60*/  FFMA.FTZ R190, R173, UR6, -R3.reuse ;  /* 0x00000006adbe7c23 */ /* 0x101fe20008010803 */
[----:B------:R-:W-:-:S06]  /*bc70*/  FFMA.FTZ R173, R174, UR6, -R3 ;  /* 0x00000006aead7c23 */ /* 0x000fcc0008010803 */
[----:B------:R-:W-:Y:S08]  /*bc80*/  MUFU.EX2 R198, R198 ;  /* 0x000000c600c67308 */ /* 0x000ff00000000800 */
[----:B------:R-:W-:Y:S01]  /*bc90*/  MUFU.EX2 R192, R192 ;  /* 0x000000c000c07308 */ /* 0x000fe20000000800 */
[----:B-1----:R-:W-:-:S07]  /*bca0*/  FMNMX.FTZ R181, R0, R181, !PT ;  /* 0x000000b500b57209 */ /* 0x002fce0007810000 */
[----:B------:R-:W-:Y:S01]  /*bcb0*/  MUFU.EX2 R167, R167 ;  /* 0x000000a700a77308 */ /* 0x000fe20000000800 */
[----:B------:R-:W0:Y:S07]  /*bcc0*/  SHFL.BFLY PT, R0, R181, 0x1, 0x1f ;  /* 0x0c201f00b5007f89 */ /* 0x000e2e00000e0000 */
[----:B------:R-:W-:Y:S08]  /*bcd0*/  MUFU.EX2 R194, R194 ;  /* 0x000000c200c27308 */ /* 0x000ff00000000800 */
[----:B------:R-:W-:Y:S08]  /*bce0*/  MUFU.EX2 R169, R169 ;  /* 0x000000a900a97308 */ /* 0x000ff00000000800 */
[----:B------:R-:W-:Y:S01]  /*bcf0*/  MUFU.EX2 R188, R188 ;  /* 0x000000bc00bc7308 */ /* 0x000fe20000000800 */
[----:B0-----:R-:W-:Y:S01]  /*bd00*/  FMNMX.FTZ R3, R181, R0, !PT ;  /* 0x00000000b5037209 */ /* 0x001fe20007810000 */
[----:B------:R-:W-:-:S03]  /*bd10*/  FMUL.FTZ R0, R166, UR6 ;  /* 0x00000006a6007c20 */ /* 0x000fc60008410000 */
[C---:B------:R-:W-:Y:S01]  /*bd20*/  FSETP.NEU.FTZ.AND P2, PT, R3.reuse, -INF , PT ;  /* 0xff8000000300780b */ /* 0x040fe20003f5d000 */
[----:B------:R-:W-:Y:S02]  /*bd30*/  FMUL.FTZ R177, R3, UR6 ;  /* 0x0000000603b17c20 */ /* 0x000fe40008410000 */
[----:B------:R-:W-:Y:S03]  /*bd40*/  MUFU.EX2 R171, R171 ;  /* 0x000000ab00ab7308 */ /* 0x000fe60000000800 */
[----:B------:R-:W-:-:S05]  /*bd50*/  FSEL R177, R177, RZ, P2 ;  /* 0x000000ffb1b17208 */ /* 0x000fca0001000000 */
[----:B------:R-:W0:Y:S01]  /*bd60*/  MUFU.EX2 R0, R0 ;  /* 0x0000000000007308 */ /* 0x000e220000000800 */
        /* <DEDUP_REMOVED lines=8> */
[--C-:B------:R-:W-:Y:S01]  /*bdf0*/  FFMA.FTZ R154, R155, UR6, -R177.reuse ;  /* 0x000000069b9a7c23 */ /* 0x100fe200080108b1 */
[--C-:B------:R-:W-:Y:S01]  /*be00*/  FFMA.FTZ R195, R156, UR6, -R177.reuse ;  /* 0x000000069cc37c23 */ /* 0x100fe200080108b1 */
[----:B------:R-:W-:Y:S01]  /*be10*/  FMUL.FTZ R2, R2, UR6 ;  /* 0x0000000602027c20 */ /* 0x000fe20008410000 */
[--C-:B------:R-:W-:Y:S01]  /*be20*/  FFMA.FTZ R156, R157, UR6, -R177.reuse ;  /* 0x000000069d9c7c23 */ /* 0x100fe200080108b1 */
[--C-:B------:R-:W-:Y:S01]  /*be30*/  FFMA.FTZ R189, R158, UR6, -R177.reuse ;  /* 0x000000069ebd7c23 */ /* 0x100fe200080108b1 */
[--C-:B------:R-:W-:Y:S01]  /*be40*/  FFMA.FTZ R158, R159, UR6, -R177.reuse ;  /* 0x000000069f9e7c23 */ /* 0x100fe200080108b1 */
[----:B------:R-:W-:Y:S01]  /*be50*/  FFMA.FTZ R191, R160, UR6, -R177 ;  /* 0x00000006a0bf7c23 */ /* 0x000fe200080108b1 */
[----:B------:R-:W-:Y:S01]  /*be60*/  MUFU.EX2 R197, R197 ;  /* 0x000000c500c57308 */ /* 0x000fe20000000800 */
[----:B0-----:R-:W-:Y:S01]  /*be70*/  FFMA.FTZ R153, R0, R16, R163 ;  /* 0x0000001000997223 */ /* 0x001fe200000100a3 */
[----:B------:R-:W-:-:S02]  /*be80*/  IMAD.U32 R155, RZ, RZ, UR10 ;  /* 0x0000000aff9b7e24 */ /* 0x000fc4000f8e00ff */
[--C-:B------:R-:W-:Y:S01]  /*be90*/  FFMA.FTZ R185, R172, UR6, -R177.reuse ;  /* 0x00000006acb97c23 */ /* 0x100fe200080108b1 */
[----:B------:R-:W-:Y:S01]  /*bea0*/  FFMA.FTZ R162, R162, UR6, -R177 ;  /* 0x00000006a2a27c23 */ /* 0x000fe200080108b1 */
[----:B------:R-:W-:Y:S01]  /*beb0*/  FADD.FTZ R153, R196, R153 ;  /* 0x00000099c4997221 */ /* 0x000fe20000010000 */
[----:B------:R-:W-:Y:S02]  /*bec0*/  @!P1 VIADD R155, R155, 0x30860 ;  /* 0x000308609b9b9836 */ /* 0x000fe40000000000 */
[----:B------:R-:W-:Y:S01]  /*bed0*/  FFMA.FTZ R164, R164, UR6, -R177 ;  /* 0x00000006a4a47c23 */ /* 0x000fe200080108b1 */
[----:B------:R-:W0:Y:S01]  /*bee0*/  MUFU.EX2 R2, R2 ;  /* 0x0000000200027308 */ /* 0x000e220000000800 */
[----:B------:R-:W-:Y:S01]  /*bef0*/  FADD.FTZ R16, R198, R153 ;  /* 0x00000099c6107221 */ /* 0x000fe20000010000 */
[----:B------:R-:W-:Y:S01]  /*bf00*/  ISETP.GT.AND P2, PT, R20, UR4, PT ;  /* 0x0000000414007c0c */ /* 0x000fe2000bf44270 */
[----:B------:R-:W-:Y:S01]  /*bf10*/  UMOV UR4, UR37 ;  /* 0x0000002500047c82 */ /* 0x000fe20008000000 */
[----:B------:R-:W-:Y:S01]  /*bf20*/  @!P1 PRMT R155, RZ, 0x654, R155 ;  /* 0x00000654ff9b9816 */ /* 0x000fe2000000009b */
[C---:B------:R-:W-:Y:S01]  /*bf30*/  FADD.FTZ R153, R165.reuse, R16 ;  /* 0x00000010a5997221 */ /* 0x040fe20000010000 */
[----:B------:R-:W-:Y:S01]  /*bf40*/  F2FP.F16.F32.PACK_AB R196, R196, R163 ;  /* 0x000000a3c4c4723e */ /* 0x000fe200000000ff */
[----:B------:R-:W-:Y:S01]  /*bf50*/  VIADD R20, R20, 0xffffffff ;  /* 0xffffffff14147836 */ /* 0x000fe20000000000 */
[----:B------:R-:W1:Y:S01]  /*bf60*/  MUFU.EX2 R199, R199 ;  /* 0x000000c700c77308 */ /* 0x000e620000000800 */
[----:B------:R-:W-:Y:S01]  /*bf70*/  FADD.FTZ R160, R192, R153 ;  /* 0x00000099c0a07221 */ /* 0x000fe20000010000 */
[----:B------:R2:W-:Y:S01]  /*bf80*/  @!P1 SYNCS.ARRIVE.TRANS64.RED.A1T0 RZ, [R155+URZ], RZ ;  /* 0x000000ff9bff99a7 */ /* 0x0005e2000810043f */
[----:B------:R-:W-:Y:S01]  /*bf90*/  F2FP.F16.F32.PACK_AB R198, R165, R198 ;  /* 0x000000c6a5c6723e */ /* 0x000fe200000000ff */
[----:B------:R-:W-:-:S02]  /*bfa0*/  IMAD.MOV.U32 R207, RZ, RZ, R3 ;  /* 0x000000ffffcf7224 */ /* 0x000fc400078e0003 */
[----:B------:R-:W-:Y:S01]  /*bfb0*/  FADD.FTZ R153, R167, R160 ;  /* 0x000000a0a7997221 */ /* 0x000fe20000010000 */
[--C-:B------:R-:W-:Y:S01]  /*bfc0*/  FFMA.FTZ R160, R161, UR6, -R177.reuse ;  /* 0x00000006a1a07c23 */ /* 0x100fe200080108b1 */
[----:B------:R-:W-:Y:S01]  /*bfd0*/  FFMA.FTZ R177, R179, UR6, -R177 ;  /* 0x00000006b3b17c23 */ /* 0x000fe200080108b1 */
[----:B------:R-:W3:Y:S01]  /*bfe0*/  MUFU.EX2 R152, R152 ;  /* 0x0000009800987308 */ /* 0x000ee20000000800 */
[----:B0-----:R-:W-:Y:S01]  /*bff0*/  FFMA.FTZ R5, R2, R5, R197 ;  /* 0x0000000502057223 */ /* 0x001fe200000100c5 */
[----:B------:R-:W-:Y:S01]  /*c000*/  FADD.FTZ R168, R194, R153 ;  /* 0x00000099c2a87221 */ /* 0x000fe20000010000 */
[----:B------:R-:W-:Y:S02]  /*c010*/  F2FP.F16.F32.PACK_AB R192, R167, R192 ;  /* 0x000000c0a7c0723e */ /* 0x000fe400000000ff */
[----:B------:R-:W-:Y:S01]  /*c020*/  FADD.FTZ R16, R166, R5 ;  /* 0x00000005a6107221 */ /* 0x000fe20000010000 */
[C---:B------:R-:W-:Y:S01]  /*c030*/  FADD.FTZ R153, R169.reuse, R168 ;  /* 0x000000a8a9997221 */ /* 0x040fe20000010000 */
[----:B------:R-:W-:Y:S01]  /*c040*/  F2FP.F16.F32.PACK_AB R194, R169, R194 ;  /* 0x000000c2a9c2723e */ /* 0x000fe200000000ff */
[----:B------:R-:W0:Y:S01]  /*c050*/  MUFU.EX2 R193, R193 ;  /* 0x000000c100c17308 */ /* 0x000e220000000800 */
[----:B-1----:R-:W-:Y:S01]  /*c060*/  FADD.FTZ R5, R199, R16 ;  /* 0x00000010c7057221 */ /* 0x002fe20000010000 */
[----:B------:R-:W-:Y:S01]  /*c070*/  FADD.FTZ R168, R188, R153 ;  /* 0x00000099bca87221 */ /* 0x000fe20000010000 */
[----:B------:R-:W-:-:S02]  /*c080*/  F2FP.F16.F32.PACK_AB R188, R171, R188 ;  /* 0x000000bcabbc723e */ /* 0x000fc400000000ff */
[----:B------:R-:W-:Y:S01]  /*c090*/  F2FP.F16.F32.PACK_AB R197, R166, R197 ;  /* 0x000000c5a6c5723e */ /* 0x000fe200000000ff */
[----:B------:R-:W-:Y:S02]  /*c0a0*/  FADD.FTZ R153, R171, R168 ;  /* 0x000000a8ab997221 */ /* 0x000fe40000010000 */
        /* <DEDUP_REMOVED lines=21> */
[----:B-1----:R-:W-:-:S07]  /*c200*/  FADD.FTZ R5, R191, R16 ;  /* 0x00000010bf057221 */ /* 0x002fce0000010000 */
[----:B------:R-:W1:Y:S01]  /*c210*/  MUFU.EX2 R184, R184 ;  /* 0x000000b800b87308 */ /* 0x000e620000000800 */
[C---:B---3--:R-:W-:Y:S01]  /*c220*/  FADD.FTZ R153, R173.reuse, R168 ;  /* 0x000000a8ad997221 */ /* 0x048fe20000010000 */
[----:B------:R-:W-:-:S06]  /*c230*/  F2FP.F16.F32.PACK_AB R190, R173, R190 ;  /* 0x000000beadbe723e */ /* 0x000fcc00000000ff */
[----:B------:R-:W-:Y:S01]  /*c240*/  MUFU.EX2 R185, R185 ;  /* 0x000000b900b97308 */ /* 0x000fe20000000800 */
[----:B0-----:R-:W-:-:S07]  /*c250*/  F2FP.F16.F32.PACK_AB R191, R160, R191 ;  /* 0x000000bfa0bf723e */ /* 0x001fce00000000ff */
[----:B------:R-:W0:Y:S01]  /*c260*/  MUFU.EX2 R175, R175 ;  /* 0x000000af00af7308 */ /* 0x000e220000000800 */
[----:B-1----:R-:W-:-:S07]  /*c270*/  FADD.FTZ R168, R184, R153 ;  /* 0x00000099b8a87221 */ /* 0x002fce0000010000 */
[----:B--2---:R1:W2:Y:S08]  /*c280*/  MUFU.EX2 R155, R162 ;  /* 0x000000a2009b7308 */ /* 0x0042b00000000800 */
[----:B------:R-:W3:Y:S01]  /*c290*/  MUFU.EX2 R186, R186 ;  /* 0x000000ba00ba7308 */ /* 0x000ee20000000800 */
[----:B-1----:R-:W-:Y:S01]  /*c2a0*/  FADD.FTZ R162, R160, R5 ;  /* 0x00000005a0a27221 */ /* 0x002fe20000010000 */
[C---:B0-----:R-:W-:Y:S01]  /*c2b0*/  FADD.FTZ R153, R175.reuse, R168 ;  /* 0x000000a8af997221 */ /* 0x041fe20000010000 */
[----:B------:R-:W-:-:S02]  /*c2c0*/  F2FP.F16.F32.PACK_AB R184, R175, R184 ;  /* 0x000000b8afb8723e */ /* 0x000fc400000000ff */
[----:B------:R-:W-:-:S03]  /*c2d0*/  FADD.FTZ R162, R185, R162 ;  /* 0x000000a2b9a27221 */ /* 0x000fc60000010000 */
[----:B------:R-:W0:Y:S01]  /*c2e0*/  MUFU.EX2 R187, R164 ;  /* 0x000000a400bb7308 */ /* 0x000e220000000800 */
[C---:B--2---:R-:W-:Y:S01]  /*c2f0*/  FADD.FTZ R162, R155.reuse, R162 ;  /* 0x000000a29ba27221 */ /* 0x044fe20000010000 */
[----:B------:R-:W-:-:S06]  /*c300*/  F2FP.F16.F32.PACK_AB R185, R155, R185 ;  /* 0x000000b99bb9723e */ /* 0x000fcc00000000ff */
[----:B------:R-:W1:Y:S01]  /*c310*/  MUFU.EX2 R21, R178 ;  /* 0x000000b200157308 */ /* 0x000e620000000800 */
[----:B---3--:R-:W-:-:S07]  /*c320*/  FADD.FTZ R16, R186, R153 ;  /* 0x00000099ba107221 */ /* 0x008fce0000010000 */
[----:B------:R-:W2:Y:S01]  /*c330*/  MUFU.EX2 R177, R177 ;  /* 0x000000b100b17308 */ /* 0x000ea20000000800 */
[----:B0-----:R-:W-:Y:S01]  /*c340*/  FADD.FTZ R162, R187, R162 ;  /* 0x000000a2bba27221 */ /* 0x001fe20000010000 */
[C---:B-1----:R-:W-:Y:S01]  /*c350*/  FADD.FTZ R16, R21.reuse, R16 ;  /* 0x0000001015107221 */ /* 0x042fe20000010000 */
[----:B------:R-:W-:Y:S01]  /*c360*/  F2FP.F16.F32.PACK_AB R186, R21, R186 ;  /* 0x000000ba15ba723e */ /* 0x000fe200000000ff */
[----:B------:R-:W-:Y:S02]  /*c370*/  IMAD.MOV.U32 R21, RZ, RZ, R4 ;  /* 0x000000ffff157224 */ /* 0x000fe400078e0004 */
[C---:B--2---:R-:W-:Y:S01]  /*c380*/  FADD.FTZ R5, R177.reuse, R162 ;  /* 0x000000a2b1057221 */ /* 0x044fe20000010000 */
[----:B------:R-:W-:Y:S01]  /*c390*/  F2FP.F16.F32.PACK_AB R187, R177, R187 ;  /* 0x000000bbb1bb723e */ /* 0x000fe200000000ff */
[----:B------:R-:W-:Y:S06]  /*c3a0*/  @P2 BRA `(.L_x_1230) ;  /* 0xffffffd400342947 */ /* 0x000fec000383ffff */
.L_x_1213:
        /* <DEDUP_REMOVED lines=131> */
.L_x_1231:
[----:B------:R-:W-:Y:S01]  /*cbe0*/  ULEA UR5, UR37, UR38, 0x3 ;  /* 0x0000002625057291 */ /* 0x000fe2000f8e183f */
[----:B------:R-:W-:-:S05]  /*cbf0*/  IMAD.U32 R0, RZ, RZ, UR36 ;  /* 0x00000024ff007e24 */ /* 0x000fca000f8e00ff */
[----:B------:R-:W-:-:S04]  /*cc00*/  SHF.L.U32 R0, R0, 0x1f, RZ ;  /* 0x0000001f00007819 */ /* 0x000fc800000006ff */
[----:B------:R0:W1:Y:S01]  /*cc10*/  SYNCS.PHASECHK.TRANS64.TRYWAIT P2, [UR5+0x30850], R0 ;  /* 0x03085000ff0075a7 */ /* 0x0000620008040145 */
[----:B------:R-:W-:Y:S05]  /*cc20*/  @!P0 BRA `(.L_x_1232) ;  /* 0x0000000000048947 */ /* 0x000fea0003800000 */
[----:B------:R-:W-:Y:S01]  /*cc30*/  BPT.TRAP 0x1 ;  /* 0x000000040000795c */ /* 0x000fe20000300000 */
.L_x_1232:
[----:B-1----:R-:W-:Y:S05]  /*cc40*/  @P2 BRA `(.L_x_1233) ;  /* 0x0000000000082947 */ /* 0x002fea0003800000 */
[----:B------:R-:W1:Y:S02]  /*cc50*/  SYNCS.PHASECHK.TRANS64.TRYWAIT P0, [UR5+0x30850], R0 ;  /* 0x03085000ff0075a7 */ /* 0x000e640008000145 */
[----:B-1----:R-:W-:Y:S05]  /*cc60*/  @!P0 BRA `(.L_x_1234) ;  /* 0x0000009400248947 */ /* 0x002fea0003800000 */
.L_x_1233:
[----:B------:R-:W-:Y:S01]  /*cc70*/  UIADD3 UR38, UR38, 0x400, URZ ;  /* 0x0000040026267890 */ /* 0x000fe2000fffe03f */
[----:B------:R-:W-:Y:S01]  /*cc80*/  WARPGROUP.ARRIVE ;  /* 0x00000000000079c5 */ /* 0x000fe20000000000 */
[----:B------:R-:W-:Y:S01]  /*cc90*/  UMOV UR11, 0x40000040 ;  /* 0x40000040000b7882 */ /* 0x000fe20000000000 */
[----:B01----:R-:W0:Y:S01]  /*cca0*/  SHFL.BFLY PT, R0, R5, 0x2, 0x1f ;  /* 0x0c401f0005007f89 */ /* 0x003e2200000e0000 */
[----:B------:R-:W-:Y:S01]  /*ccb0*/  USHF.R.U32.HI UR38, URZ, 0x4, UR38 ;  /* 0x000000043f267899 */ /* 0x000fe20008011626 */
[----:B------:R-:W-:Y:S01]  /*ccc0*/  IMAD.MOV.U32 R6, RZ, RZ, RZ ;  /* 0x000000ffff067224 */ /* 0x000fe200078e00ff */
[----:B------:R-:W-:Y:S01]  /*ccd0*/  R2UR UR7, R208 ;  /* 0x00000000d00772ca */ /* 0x000fe200000e0000 */
[----:B------:R-:W1:Y:S01]  /*cce0*/  SHFL.BFLY PT, R7, R16, 0x2, 0x1f ;  /* 0x0c401f0010077f89 */ /* 0x000e6200000e0000 */
[----:B------:R-:W-:Y:S01]  /*ccf0*/  ULOP3.LUT UR38, UR38, 0x3fff, URZ, 0xc0, !UPT ;  /* 0x00003fff26267892 */ /* 0x000fe2000f8ec03f */
[----:B------:R-:W-:Y:S02]  /*cd00*/  IMAD.U32 R12, RZ, RZ, UR5 ;  /* 0x00000005ff0c7e24 */ /* 0x000fe4000f8e00ff */
[----:B------:R-:W-:Y:S01]  /*cd10*/  IMAD.U32 R13, RZ, RZ, UR6 ;  /* 0x00000006ff0d7e24 */ /* 0x000fe2000f8e00ff */
[----:B------:R-:W-:-:S04]  /*cd20*/  ULOP3.LUT UR4, UR38, 0x2000000, URZ, 0xfc, !UPT ;  /* 0x0200000026047892 */ /* 0x000fc8000f8efc3f */
[----:B------:R-:W-:Y:S02]  /*cd30*/  ULEA UR4, UR37, UR4, 0xb ;  /* 0x0000000425047291 */ /* 0x000fe4000f8e583f */
[----:B------:R-:W-:Y:S02]  /*cd40*/  UIADD3 UR37, UR37, 0x1, URZ ;  /* 0x0000000125257890 */ /* 0x000fe4000fffe03f */
[----:B------:R-:W-:Y:S02]  /*cd50*/  UIADD3 UR8, UR4, 0x80, URZ ;  /* 0x0000008004087890 */ /* 0x000fe4000fffe03f */
[----:B------:R-:W-:Y:S01]  /*cd60*/  UIADD3 UR7, UR7, 0x1, URZ ;  /* 0x0000000107077890 */ /* 0x000fe2000fffe03f */
[----:B------:R-:W-:Y:S01]  /*cd70*/  UMOV UR10, UR4 ;  /* 0x00000004000a7c82 */ /* 0x000fe20008000000 */
[----:B------:R-:W-:-:S05]  /*cd80*/  UISETP.NE.AND UP0, UPT, UR37, 0x2, UPT ;  /* 0x000000022500788c */ /* 0x000fca000bf05270 */
[----:B------:R-:W-:Y:S01]  /*cd90*/  HGMMA.64x256x16.F32 R24, R196, gdesc[UR8].tnspB, R24, gsb0 ;  /* 0x43e00008c4187df0 */ /* 0x000fe20008000818 */
[----:B------:R-:W-:Y:S01]  /*cda0*/  UMOV UR10, UR8 ;  /* 0x00000008000a7c82 */ /* 0x000fe20008000000 */
[----:B------:R-:W-:Y:S01]  /*cdb0*/  UMOV UR11, 0x40000040 ;  /* 0x40000040000b7882 */ /* 0x000fe20000000000 */
[----:B------:R-:W-:Y:S01]  /*cdc0*/  UIADD3 UR8, UR4, 0x100, URZ ;  /* 0x0000010004087890 */ /* 0x000fe2000fffe03f */
[----:B0-----:R-:W-:Y:S01]  /*cdd0*/  FADD.FTZ R2, R0, R5 ;  /* 0x0000000500027221 */ /* 0x001fe20000010000 */
[----:B------:R-:W-:Y:S01]  /*cde0*/  UIADD3 UR4, UR4, 0x180, URZ ;  /* 0x0000018004047890 */ /* 0x000fe2000fffe03f */
[----:B-1----:R-:W-:Y:S01]  /*cdf0*/  FADD.FTZ R7, R7, R16 ;  /* 0x0000001007077221 */ /* 0x002fe20000010000 */
[----:B------:R-:W-:Y:S01]  /*ce00*/  IMAD.MOV.U32 R5, RZ, RZ, RZ ;  /* 0x000000ffff057224 */ /* 0x000fe200078e00ff */
[----:B------:R-:W-:Y:S01]  /*ce10*/  USEL UR37, UR37, URZ, UP0 ;  /* 0x0000003f25257287 */ /* 0x000fe20008000000 */
[----:B------:R-:W0:Y:S01]  /*ce20*/  SHFL.BFLY PT, R9, R2, 0x1, 0x1f ;  /* 0x0c201f0002097f89 */ /* 0x000e2200000e0000 */
[----:B------:R-:W-:-:S03]  /*ce30*/  IMAD.U32 R208, RZ, RZ, UR7 ;  /* 0x00000007ffd07e24 */ /* 0x000fc6000f8e00ff */
[----:B------:R-:W1:Y:S01]  /*ce40*/  SHFL.BFLY PT, R0, R7, 0x1, 0x1f ;  /* 0x0c201f0007007f89 */ /* 0x000e6200000e0000 */
[----:B0-----:R-:W-:Y:S01]  /*ce50*/  FADD.FTZ R11, R2, R9 ;  /* 0x00000009020b7221 */ /* 0x001fe20000010000 */
[----:B------:R-:W-:Y:S02]  /*ce60*/  IMAD.MOV.U32 R2, RZ, RZ, -0x800000 ;  /* 0xff800000ff027424 */ /* 0x000fe400078e00ff */
        /* <DEDUP_REMOVED lines=8> */
[----:B------:R-:W-:Y:S08]  /*cef0*/  @P0 MUFU.RCP R6, R10 ;  /* 0x0000000a00060308 */ /* 0x000ff00000001000 */
[----:B------:R0:W1:Y:S08]  /*cf00*/  @P0 MUFU.LG2 R8, R10 ;  /* 0x0000000a00080308 */ /* 0x0000700000000c00 */
[----:B------:R-:W2:Y:S01]  /*cf10*/  @P2 MUFU.RCP R5, R11 ;  /* 0x0000000b00052308 */ /* 0x000ea20000001000 */
[----:B0-----:R-:W-:Y:S01]  /*cf20*/  @P2 FMUL.FTZ R10, R9, 0.69314718246459960938 ;  /* 0x3f317218090a2820 */ /* 0x001fe20000410000 */
[----:B------:R-:W-:-:S03]  /*cf30*/  @!P1 VIADD R9, R12, 0x30860 ;  /* 0x000308600c099836 */ /* 0x000fc60000000000 */
[----:B------:R-:W-:Y:S02]  /*cf40*/  @P2 FFMA.FTZ R2, R13, R3, R10 ;  /* 0x000000030d022223 */ /* 0x000fe4000001000a */
[----:B------:R-:W-:Y:S01]  /*cf50*/  @!P1 PRMT R9, RZ, 0x654, R9 ;  /* 0x00000654ff099816 */ /* 0x000fe20000000009 */
[----:B-1----:R-:W-:-:S04]  /*cf60*/  @P0 FMUL.FTZ R8, R8, 0.69314718246459960938 ;  /* 0x3f31721808080820 */ /* 0x002fc80000410000 */
[----:B------:R-:W-:Y:S01]  /*cf70*/  @P0 FFMA.FTZ R0, R7, R4, R8 ;  /* 0x0000000407000223 */ /* 0x000fe20000010008 */
[----:B------:R-:W-:Y:S01]  /*cf80*/  PLOP3.LUT P0, PT, PT, PT, PT, 0x8, 0x0 ;  /* 0x000000000000781c */ /* 0x000fe20003f0e170 */
[----:B------:R-:W-:Y:S02]  /*cf90*/  WARPGROUP.DEPBAR.LE gsb0, 0x0 ;  /* 0x00008000000079c5 */ /* 0x000fe40000010000 */
[----:B------:R-:W-:-:S06]  /*cfa0*/  WARPGROUP.ARRIVE ;  /* 0x00000000000079c5 */ /* 0x000fcc0000000000 */
[----:B------:R-:W-:Y:S01]  /*cfb0*/  HGMMA.64x256x16.F32 R24, R192, gdesc[UR8].tnspB, R24, gsb0 ;  /* 0x43e00008c0187df0 */ /* 0x000fe20008000818 */
[----:B------:R-:W-:Y:S01]  /*cfc0*/  UMOV UR10, UR8 ;  /* 0x00000008000a7c82 */ /* 0x000fe20008000000 */
[----:B------:R-:W-:Y:S01]  /*cfd0*/  UMOV UR11, 0x40000040 ;  /* 0x40000040000b7882 */ /* 0x000fe20000000000 */
[----:B------:R-:W-:Y:S02]  /*cfe0*/  WARPGROUP.DEPBAR.LE gsb0, 0x0 ;  /* 0x00008000000079c5 */ /* 0x000fe40000010000 */
[----:B------:R-:W-:-:S15]  /*cff0*/  WARPGROUP.ARRIVE ;  /* 0x00000000000079c5 */ /* 0x000fde0000000000 */
[----:B------:R-:W-:-:S08]  /*d000*/  NOP ;  /* 0x0000000000007918 */ /* 0x000fd00000000000 */
[----:B------:R-:W-:Y:S01]  /*d010*/  HGMMA.64x256x16.F32 R24, R188, gdesc[UR8].tnspB, R24, gsb0 ;  /* 0x43e00008bc187df0 */ /* 0x000fe20008000818 */
[----:B------:R-:W-:Y:S01]  /*d020*/  UMOV UR10, UR4 ;  /* 0x00000004000a7c82 */ /* 0x000fe20008000000 */
[----:B------:R-:W-:Y:S01]  /*d030*/  UMOV UR11, 0x40000040 ;  /* 0x40000040000b7882 */ /* 0x000fe20000000000 */
[----:B------:R-:W-:-:S04]  /*d040*/  USEL UR4, URZ, 0x1, UP0 ;  /* 0x000000013f047887 */ /* 0x000fc80008000000 */
[----:B------:R-:W-:Y:S01]  /*d050*/  ULOP3.LUT UR36, UR36, UR4, URZ, 0x3c, !UPT ;  /* 0x0000000424247292 */ /* 0x000fe2000f8e3c3f */
[----:B------:R-:W-:Y:S02]  /*d060*/  WARPGROUP.DEPBAR.LE gsb0, 0x0 ;  /* 0x00008000000079c5 */ /* 0x000fe40000010000 */
[----:B------:R-:W-:-:S15]  /*d070*/  WARPGROUP.ARRIVE ;  /* 0x00000000000079c5 */ /* 0x000fde0000000000 */
[----:B------:R-:W-:-:S03]  /*d080*/  NOP ;  /* 0x0000000000007918 */ /* 0x000fc60000000000 */
[----:B------:R-:W-:Y:S03]  /*d090*/  HGMMA.64x256x16.F32 R24, R184, gdesc[UR8].tnspB, R24, gsb0 ;  /* 0x43e00008b8187df0 */ /* 0x000fe60008000818 */
[----:B------:R-:W-:Y:S02]  /*d0a0*/  WARPGROUP.DEPBAR.LE gsb0, 0x0 ;  /* 0x00008000000079c5 */ /* 0x000fe40000010000 */
        /* <DEDUP_REMOVED lines=21> */
[-C--:B--2---:R-:W-:Y:S01]  /*d200*/  FMUL.FTZ R18, R27, R5.reuse ;  /* 0x000000051b127220 */ /* 0x084fe20000410000 */
        /* <DEDUP_REMOVED lines=107> */
.L_x_1164:
[----:B------:R-:W0:Y:S01]  /*d8c0*/  S2R R4, SR_CgaCtaId ;  /* 0x0000000000047919 */ /* 0x000e220000008800 */
[----:B------:R-:W-:Y:S01]  /*d8d0*/  MOV R207, 0x400 ;  /* 0x0000040000cf7802 */ /* 0x000fe20000000f00 */
[----:B------:R-:W-:Y:S01]  /*d8e0*/  BSSY B0, `(.L_x_1235) ;  /* 0x00002a2000007945 */ /* 0x000fe20003800000 */
[----:B------:R-:W-:Y:S02]  /*d8f0*/  BAR.SYNC.DEFER_BLOCKING 0x5, 0x180 ;  /* 0x0146000000007b1d */ /* 0x000fe40000010000 */
[----:B0-----:R-:W-:-:S05]  /*d900*/  LEA R207, R4, R207, 0x18 ;  /* 0x000000cf04cf7211 */ /* 0x001fca00078ec0ff */
[----:B------:R-:W0:Y:S02]  /*d910*/  LDS R4, [R207+0x308d0] ;  /* 0x0308d000cf047984 */ /* 0x000e240000000800 */
[----:B0-----:R-:W-:Y:S01]  /*d920*/  R2UR UR4, R4 ;  /* 0x00000000040472ca */ /* 0x001fe200000e0000 */
[----:B------:R-:W-:Y:S06]  /*d930*/  BAR.ARV 0x4, 0x180 ;  /* 0x0106000000007b1d */ /* 0x000fec0000002000 */
[----:B------:R-:W-:Y:S08]  /*d940*/  @P0 BRA `(.L_x_1236) ;  /* 0x0000001c006c0947 */ /* 0x000ff00003800000 */
[----:B------:R-:W0:Y:S01]  /*d950*/  S2R R4, SR_SWINHI ;  /* 0x0000000000047919 */ /* 0x000e220000002f00 */
[----:B------:R-:W-:Y:S01]  /*d960*/  IMAD R5, R206, 0x40, R19 ;  /* 0x00000040ce057824 */ /* 0x000fe200078e0213 */
[----:B------:R-:W-:Y:S01]  /*d970*/  R2UR UR11, R204 ;  /* 0x00000000cc0b72ca */ /* 0x000fe200000e0000 */
[----:B------:R-:W-:Y:S01]  /*d980*/  ULDC.64 UR8, c[0x0][0xb90] ;  /* 0x0002e40000087ab9 */ /* 0x000fe20000000a00 */
[----:B------:R-:W1:Y:S01]  /*d990*/  LDC R204, c[0x0][0xbe8] ;  /* 0x0002fa00ffcc7b82 */ /* 0x000e620000000800 */
[----:B------:R-:W-:Y:S01]  /*d9a0*/  F2FP.F16.F32.PACK_AB R24, R25, R24 ;  /* 0x000000181918723e */ /* 0x000fe200000000ff */
[----:B------:R-:W-:Y:S01]  /*d9b0*/  ULDC.64 UR14, c[0x0][0x208] ;  /* 0x00008200000e7ab9 */ /* 0x000fe20000000a00 */
[----:B------:R-:W-:Y:S02]  /*d9c0*/  F2FP.F16.F32.PACK_AB R25, R18, R26 ;  /* 0x0000001a1219723e */ /* 0x000fe400000000ff */
[----:B------:R-:W-:Y:S02]  /*d9d0*/  F2FP.F16.F32.PACK_AB R26, R29, R28 ;  /* 0x0000001c1d1a723e */ /* 0x000fe400000000ff */
[----:B------:R-:W-:-:S02]  /*d9e0*/  F2FP.F16.F32.PACK_AB R27, R16, R27 ;  /* 0x0000001b101b723e */ /* 0x000fc400000000ff */
[----:B------:R-:W-:Y:S02]  /*d9f0*/  R2UR UR13, R205 ;  /* 0x00000000cd0d72ca */ /* 0x000fe400000e0000 */
[----:B------:R-:W-:Y:S01]  /*da00*/  F2FP.F16.F32.PACK_AB R32, R33, R32 ;  /* 0x000000202120723e */ /* 0x000fe200000000ff */
[----:B------:R-:W-:Y:S01]  /*da10*/  USHF.R.S32.HI UR10, URZ, 0x1f, UR11 ;  /* 0x0000001f3f0a7899 */ /* 0x000fe2000801140b */
[----:B------:R-:W-:Y:S01]  /*da20*/  F2FP.F16.F32.PACK_AB R33, R35, R34 ;  /* 0x000000222321723e */ /* 0x000fe200000000ff */
[----:B------:R-:W-:Y:S01]  /*da30*/  UIMAD.WIDE.U32 UR6, UR11, UR8, URZ ;  /* 0x000000080b0672a5 */ /* 0x000fe2000f8e003f */
[----:B------:R-:W-:Y:S01]  /*da40*/  F2FP.F16.F32.PACK_AB R35, R39, R38 ;  /* 0x000000262723723e */ /* 0x000fe200000000ff */
[----:B------:R-:W-:Y:S01]  /*da50*/  VIADD R39, R22, UR61 ;  /* 0x0000003d16277c36 */ /* 0x000fe20008000000 */
[----:B------:R-:W-:Y:S01]  /*da60*/  UIMAD UR5, UR10, UR8, URZ ;  /* 0x000000080a0572a4 */ /* 0x000fe2000f8e023f */
[----:B------:R-:W-:Y:S02]  /*da70*/  F2FP.F16.F32.PACK_AB R40, R41, R40 ;  /* 0x000000282928723e */ /* 0x000fe400000000ff */
[----:B------:R-:W-:Y:S01]  /*da80*/  F2FP.F16.F32.PACK_AB R34, R37, R36 ;  /* 0x000000242522723e */ /* 0x000fe200000000ff */
[----:B------:R-:W-:Y:S01]  /*da90*/  UIMAD UR5, UR11, UR9, UR5 ;  /* 0x000000090b0572a4 */ /* 0x000fe2000f8e0205 */
[----:B------:R-:W-:Y:S01]  /*daa0*/  F2FP.F16.F32.PACK_AB R41, R43, R42 ;  /* 0x0000002a2b29723e */ /* 0x000fe200000000ff */
[----:B------:R-:W-:Y:S01]  /*dab0*/  USHF.R.S32.HI UR12, URZ, 0x1f, UR13 ;  /* 0x0000001f3f0c7899 */ /* 0x000fe2000801140d */
[----:B------:R-:W-:Y:S01]  /*dac0*/  F2FP.F16.F32.PACK_AB R42, R45, R176 ;  /* 0x000000b02d2a723e */ /* 0x000fe200000000ff */
[----:B------:R-:W-:Y:S01]  /*dad0*/  IMAD.MOV.U32 R36, RZ, RZ, R39 ;  /* 0x000000ffff247224 */ /* 0x000fe200078e0027 */
[----:B------:R-:W-:Y:S01]  /*dae0*/  F2FP.F16.F32.PACK_AB R43, R47, R46 ;  /* 0x0000002e2f2b723e */ /* 0x000fe200000000ff */
[----:B------:R-:W-:Y:S01]  /*daf0*/  ULDC.64 UR8, c[0x0][0xb98] ;  /* 0x0002e60000087ab9 */ /* 0x000fe20000000a00 */
[----:B------:R-:W-:-:S02]  /*db00*/  MOV R168, R207 ;  /* 0x000000cf00a87202 */ /* 0x000fc40000000f00 */
[----:B0-----:R-:W-:Y:S01]  /*db10*/  MOV R169, R4 ;  /* 0x0000000400a97202 */ /* 0x001fe20000000f00 */
[----:B------:R-:W-:Y:S01]  /*db20*/  UIADD3 UR7, UR7, UR5, URZ ;  /* 0x0000000507077290 */ /* 0x000fe2000fffe03f */
[----:B------:R-:W-:Y:S01]  /*db30*/  F2FP.F16.F32.PACK_AB R196, R121, R196 ;  /* 0x000000c479c4723e */ /* 0x000fe200000000ff */
[----:B------:R-:W-:Y:S01]  /*db40*/  UIMAD UR5, UR12, UR8, URZ ;  /* 0x000000080c0572a4 */ /* 0x000fe2000f8e023f */
[----:B------:R-:W-:Y:S01]  /*db50*/  F2FP.F16.F32.PACK_AB R198, R125, R124 ;  /* 0x0000007c7dc6723e */ /* 0x000fe200000000ff */
[--C-:B------:R-:W-:Y:S01]  /*db60*/  IMAD.WIDE R12, R212, 0x2, R168.reuse ;  /* 0x00000002d40c7825 */ /* 0x100fe200078e02a8 */
[----:B------:R-:W-:Y:S01]  /*db70*/  UIMAD.WIDE.U32 UR6, UR13, UR8, UR6 ;  /* 0x000000080d0672a5 */ /* 0x000fe2000f8e0006 */
[----:B------:R-:W-:Y:S01]  /*db80*/  F2FP.F16.F32.PACK_AB R199, R100, R96 ;  /* 0x0000006064c7723e */ /* 0x000fe200000000ff */
[----:B------:R-:W-:Y:S01]  /*db90*/  UIMAD UR5, UR13, UR9, UR5 ;  /* 0x000000090d0572a4 */ /* 0x000fe2000f8e0205 */
[----:B------:R-:W-:Y:S01]  /*dba0*/  IMAD.WIDE R168, R5, 0x2, R168 ;  /* 0x0000000205a87825 */ /* 0x000fe200078e02a8 */
[C---:B------:R-:W-:Y:S01]  /*dbb0*/  IADD3 R7, P3, R12.reuse, 0xc060, RZ ;  /* 0x0000c0600c077810 */ /* 0x040fe20007f7e0ff */
[----:B------:R-:W-:Y:S01]  /*dbc0*/  ULDC.64 UR8, c[0x0][0xae8] ;  /* 0x0002ba0000087ab9 */ /* 0x000fe20000000a00 */
[----:B------:R-:W-:-:S02]  /*dbd0*/  LOP3.LUT R139, R12, 0x380, RZ, 0xc0, !PT ;  /* 0x000003800c8b7812 */ /* 0x000fc400078ec0ff */
[----:B------:R-:W-:Y:S01]  /*dbe0*/  LOP3.LUT R4, R7, 0x380, RZ, 0xc0, !PT ;  /* 0x0000038007047812 */ /* 0x000fe200078ec0ff */
[--C-:B------:R-:W-:Y:S01]  /*dbf0*/  IMAD.X R5, RZ, RZ, R13.reuse, P3 ;  /* 0x000000ffff057224 */ /* 0x100fe200018e060d */
[----:B------:R-:W-:Y:S02]  /*dc00*/  IADD3 R99, P4, R12, 0xc040, RZ ;  /* 0x0000c0400c637810 */ /* 0x000fe40007f9e0ff */
[----:B------:R-:W-:Y:S02]  /*dc10*/  SHF.R.U64 R4, R4, 0x3, RZ ;  /* 0x0000000304047819 */ /* 0x000fe400000012ff */
[C---:B------:R-:W-:Y:S02]  /*dc20*/  IADD3 R31, P5, R12.reuse, 0xc020, RZ ;  /* 0x0000c0200c1f7810 */ /* 0x040fe40007fbe0ff */
        /* <DEDUP_REMOVED lines=10> */
[--C-:B------:R-:W-:Y:S01]  /*dcd0*/  IMAD.X R153, RZ, RZ, R13.reuse, P2 ;  /* 0x000000ffff997224 */ /* 0x100fe200010e060d */
[----:B------:R-:W-:Y:S01]  /*dce0*/  LOP3.LUT R4, R4, R7, RZ, 0x3c, !PT ;  /* 0x0000000704047212 */ /* 0x000fe200078e3cff */
        /* <DEDUP_REMOVED lines=14> */
[----:B------:R-:W-:Y:S01]  /*ddd0*/  LOP3.LUT R138, R139, R12, RZ, 0x3c, !PT ;  /* 0x0000000c8b8a7212 */ /* 0x000fe200078e3cff */
[--C-:B------:R-:W-:Y:S01]  /*dde0*/  IMAD.X R9, RZ, RZ, R13.reuse, P2 ;  /* 0x000000ffff097224 */ /* 0x100fe200010e060d */
[----:B------:R-:W-:Y:S01]  /*ddf0*/  LOP3.LUT R12, R23, 0x380, RZ, 0xc0, !PT ;  /* 0x00000380170c7812 */ /* 0x000fe200078ec0ff */
[--C-:B------:R-:W-:Y:S01]  /*de00*/  IMAD.X R167, RZ, RZ, R13.reuse, P3 ;  /* 0x000000ffffa77224 */ /* 0x100fe200018e060d */
[----:B------:R-:W-:Y:S01]  /*de10*/  IADD3 R107, P2, R168, 0x7000, RZ ;  /* 0x00007000a86b7810 */ /* 0x000fe20007f5e0ff */
[----:B------:R-:W-:Y:S01]  /*de20*/  IMAD.MOV.U32 R139, RZ, RZ, R13 ;  /* 0x000000ffff8b7224 */ /* 0x000fe200078e000d */
[----:B------:R-:W-:-:S02]  /*de30*/  SHF.R.U64 R12, R12, 0x3, RZ ;  /* 0x000000030c0c7819 */ /* 0x000fc400000012ff */
[----:B------:R-:W-:Y:S02]  /*de40*/  LOP3.LUT R13, R114, 0x380, RZ, 0xc0, !PT ;  /* 0x00000380720d7812 */ /* 0x000fe400078ec0ff */
[----:B------:R-:W-:Y:S02]  /*de50*/  LOP3.LUT R146, R12, R23, RZ, 0x3c, !PT ;  /* 0x000000170c927212 */ /* 0x000fe400078e3cff */
[----:B------:R-:W-:Y:S02]  /*de60*/  LOP3.LUT R23, R106, 0x380, RZ, 0xc0, !PT ;  /* 0x000003806a177812 */ /* 0x000fe400078ec0ff */
[----:B------:R-:W-:Y:S02]  /*de70*/  SHF.R.U64 R13, R13, 0x3, RZ ;  /* 0x000000030d0d7819 */ /* 0x000fe400000012ff */
[----:B------:R-:W-:Y:S02]  /*de80*/  SHF.R.U64 R23, R23, 0x3, RZ ;  /* 0x0000000317177819 */ /* 0x000fe400000012ff */
[----:B------:R-:W-:-:S02]  /*de90*/  LOP3.LUT R142, R13, R114, RZ, 0x3c, !PT ;  /* 0x000000720d8e7212 */ /* 0x000fc400078e3cff */
[----:B------:R-:W-:Y:S02]  /*dea0*/  LOP3.LUT R154, R23, R106, RZ, 0x3c, !PT ;  /* 0x0000006a179a7212 */ /* 0x000fe400078e3cff */
[----:B------:R-:W-:Y:S02]  /*deb0*/  LOP3.LUT R106, R107, 0x380, RZ, 0xc0, !PT ;  /* 0x000003806b6a7812 */ /* 0x000fe400078ec0ff */
[----:B------:R-:W-:Y:S02]  /*dec0*/  LOP3.LUT R13, R102, 0x380, RZ, 0xc0, !PT ;  /* 0x00000380660d7812 */ /* 0x000fe400078ec0ff */
[----:B------:R-:W-:Y:S02]  /*ded0*/  SHF.R.U64 R106, R106, 0x3, RZ ;  /* 0x000000036a6a7819 */ /* 0x000fe400000012ff */
[----:B------:R-:W-:Y:S02]  /*dee0*/  LOP3.LUT R12, R15, 0x380, RZ, 0xc0, !PT ;  /* 0x000003800f0c7812 */ /* 0x000fe400078ec0ff */
[----:B------:R-:W-:-:S02]  /*def0*/  SHF.R.U64 R13, R13, 0x3, RZ ;  /* 0x000000030d0d7819 */ /* 0x000fc400000012ff */
[----:B------:R-:W-:Y:S01]  /*df00*/  LOP3.LUT R106, R106, R107, RZ, 0x3c, !PT ;  /* 0x0000006b6a6a7212 */ /* 0x000fe200078e3cff */
[----:B------:R-:W-:Y:S01]  /*df10*/  IMAD.X R107, RZ, RZ, R169, P2 ;  /* 0x000000ffff6b7224 */ /* 0x000fe200010e06a9 */
[----:B------:R-:W-:Y:S02]  /*df20*/  IADD3 R135, P2, R168, 0xe000, RZ ;  /* 0x0000e000a8877810 */ /* 0x000fe40007f5e0ff */
[----:B------:R-:W-:Y:S02]  /*df30*/  SHF.R.U64 R12, R12, 0x3, RZ ;  /* 0x000000030c0c7819 */ /* 0x000fe400000012ff */
[----:B------:R-:W-:Y:S02]  /*df40*/  LOP3.LUT R156, R13, R102, RZ, 0x3c, !PT ;  /* 0x000000660d9c7212 */ /* 0x000fe400078e3cff */
[----:B------:R-:W-:Y:S02]  /*df50*/  LOP3.LUT R13, R20, 0x380, RZ, 0xc0, !PT ;  /* 0x00000380140d7812 */ /* 0x000fe400078ec0ff */
[----:B------:R-:W-:-:S02]  /*df60*/  LOP3.LUT R134, R135, 0x380, RZ, 0xc0, !PT ;  /* 0x0000038087867812 */ /* 0x000fc400078ec0ff */
[----:B------:R-:W-:Y:S02]  /*df70*/  LOP3.LUT R150, R12, R15, RZ, 0x3c, !PT ;  /* 0x0000000f0c967212 */ /* 0x000fe400078e3cff */
[----:B------:R-:W-:Y:S02]  /*df80*/  LOP3.LUT R12, R21, 0x380, RZ, 0xc0, !PT ;  /* 0x00000380150c7812 */ /* 0x000fe400078ec0ff */
[----:B------:R-:W-:Y:S02]  /*df90*/  SHF.R.U64 R13, R13, 0x3, RZ ;  /* 0x000000030d0d7819 */ /* 0x000fe400000012ff */
[----:B------:R-:W-:Y:S02]  /*dfa0*/  SHF.R.U64 R134, R134, 0x3, RZ ;  /* 0x0000000386867819 */ /* 0x000fe400000012ff */
[----:B------:R-:W-:Y:S02]  /*dfb0*/  SHF.R.U64 R12, R12, 0x3, RZ ;  /* 0x000000030c0c7819 */ /* 0x000fe400000012ff */
[----:B------:R-:W-:-:S02]  /*dfc0*/  LOP3.LUT R164, R13, R20, RZ, 0x3c, !PT ;  /* 0x000000140da47212 */ /* 0x000fc400078e3cff */
[----:B------:R-:W-:Y:S02]  /*dfd0*/  LOP3.LUT R10, R31, 0x380, RZ, 0xc0, !PT ;  /* 0x000003801f0a7812 */ /* 0x000fe400078ec0ff */
[----:B------:R-:W-:Y:S02]  /*dfe0*/  IADD3 R13, P3, R168, 0x1000, RZ ;  /* 0x00001000a80d7810 */ /* 0x000fe40007f7e0ff */
[----:B------:R-:W-:Y:S01]  /*dff0*/  LOP3.LUT R134, R134, R135, RZ, 0x3c, !PT ;  /* 0x0000008786867212 */ /* 0x000fe200078e3cff */
[----:B------:R-:W-:Y:S01]  /*e000*/  IMAD.X R135, RZ, RZ, R169, P2 ;  /* 0x000000ffff877224 */ /* 0x000fe200010e06a9 */
[----:B-1----:R-:W-:Y:S02]  /*e010*/  ISETP.NE.AND P2, PT, R204, 0x1, PT ;  /* 0x00000001cc00780c */ /* 0x002fe40003f45270 */
[----:B------:R-:W-:Y:S02]  /*e020*/  LOP3.LUT R160, R12, R21, RZ, 0x3c, !PT ;  /* 0x000000150ca07212 */ /* 0x000fe400078e3cff */
[----:B------:R-:W-:-:S02]  /*e030*/  SHF.R.U64 R10, R10, 0x3, RZ ;  /* 0x000000030a0a7819 */ /* 0x000fc400000012ff */
[----:B------:R-:W-:Y:S02]  /*e040*/  LOP3.LUT R12, R13, 0x380, RZ, 0xc0, !PT ;  /* 0x000003800d0c7812 */ /* 0x000fe400078ec0ff */
[----:B------:R-:W-:Y:S02]  /*e050*/  LOP3.LUT R10, R10, R31, RZ, 0x3c, !PT ;  /* 0x0000001f0a0a7212 */ /* 0x000fe400078e3cff */
[----:B------:R-:W-:Y:S02]  /*e060*/  SHF.R.U64 R12, R12, 0x3, RZ ;  /* 0x000000030c0c7819 */ /* 0x000fe400000012ff */
[----:B------:R-:W-:Y:S02]  /*e070*/  LOP3.LUT R31, R110, 0x380, RZ, 0xc0, !PT ;  /* 0x000003806e1f7812 */ /* 0x000fe400078ec0ff */
[----:B------:R-:W-:Y:S01]  /*e080*/  MOV R197, R138 ;  /* 0x0000008a00c57202 */ /* 0x000fe20000000f00 */
[----:B------:R-:W-:Y:S01]  /*e090*/  BAR.SYNC.DEFER_BLOCKING 0x1, 0x100 ;  /* 0x0044000000007b1d */ /* 0x000fe20000010000 */
[----:B------:R-:W-:-:S02]  /*e0a0*/  LOP3.LUT R23, R98, 0x380, RZ, 0xc0, !PT ;  /* 0x0000038062177812 */ /* 0x000fc400078ec0ff */
[----:B------:R-:W-:Y:S01]  /*e0b0*/  LOP3.LUT R12, R12, R13, RZ, 0x3c, !PT ;  /* 0x0000000d0c0c7212 */ /* 0x000fe200078e3cff */
[----:B------:R-:W-:Y:S01]  /*e0c0*/  IMAD.X R13, RZ, RZ, R169, P3 ;  /* 0x000000ffff0d7224 */ /* 0x000fe200018e06a9 */
[----:B------:R-:W-:Y:S02]  /*e0d0*/  SHF.R.U64 R31, R31, 0x3, RZ ;  /* 0x000000031f1f7819 */ /* 0x000fe400000012ff */
[----:B------:R-:W-:Y:S02]  /*e0e0*/  SHF.R.U64 R23, R23, 0x3, RZ ;  /* 0x0000000317177819 */ /* 0x000fe400000012ff */
[----:B------:R-:W-:Y:S02]  /*e0f0*/  IADD3 R111, P3, R168, 0x8000, RZ ;  /* 0x00008000a86f7810 */ /* 0x000fe40007f7e0ff */
[----:B------:R-:W-:Y:S02]  /*e100*/  LOP3.LUT R152, R31, R110, RZ, 0x3c, !PT ;  /* 0x0000006e1f987212 */ /* 0x000fe400078e3cff */
[----:B------:R-:W-:-:S02]  /*e110*/  LOP3.LUT R158, R23, R98, RZ, 0x3c, !PT ;  /* 0x00000062179e7212 */ /* 0x000fc400078e3cff */
[----:B------:R-:W-:Y:S02]  /*e120*/  LOP3.LUT R110, R111, 0x380, RZ, 0xc0, !PT ;  /* 0x000003806f6e7812 */ /* 0x000fe400078ec0ff */
[----:B------:R-:W-:Y:S02]  /*e130*/  LOP3.LUT R6, R99, 0x380, RZ, 0xc0, !PT ;  /* 0x0000038063067812 */ /* 0x000fe400078ec0ff */
[----:B------:R-:W-:Y:S02]  /*e140*/  LOP3.LUT R23, R8, 0x380, RZ, 0xc0, !PT ;  /* 0x0000038008177812 */ /* 0x000fe400078ec0ff */
[----:B------:R-:W-:Y:S02]  /*e150*/  SHF.R.U64 R110, R110, 0x3, RZ ;  /* 0x000000036e6e7819 */ /* 0x000fe400000012ff */
[----:B------:R-:W-:Y:S01]  /*e160*/  SHF.R.U64 R6, R6, 0x3, RZ ;  /* 0x0000000306067819 */ /* 0x000fe200000012ff */
[----:B------:R0:W-:Y:S01]  /*e170*/  STSM.16.M88.4 [R197], R24 ;  /* 0x00000018c5007844 */ /* 0x0001e20000000200 */
[----:B------:R-:W-:-:S02]  /*e180*/  SHF.R.U64 R23, R23, 0x3, RZ ;  /* 0x0000000317177819 */ /* 0x000fc400000012ff */
[----:B------:R-:W-:Y:S01]  /*e190*/  LOP3.LUT R110, R110, R111, RZ, 0x3c, !PT ;  /* 0x0000006f6e6e7212 */ /* 0x000fe200078e3cff */
[----:B------:R-:W-:Y:S01]  /*e1a0*/  IMAD.X R111, RZ, RZ, R169, P3 ;  /* 0x000000ffff6f7224 */ /* 0x000fe200018e06a9 */
[----:B------:R-:W-:Y:S02]  /*e1b0*/  LOP3.LUT R6, R6, R99, RZ, 0x3c, !PT ;  /* 0x0000006306067212 */ /* 0x000fe400078e3cff */
[----:B------:R-:W-:Y:S02]  /*e1c0*/  LOP3.LUT R8, R23, R8, RZ, 0x3c, !PT ;  /* 0x0000000817087212 */ /* 0x000fe400078e3cff */
[C---:B------:R-:W-:Y:S02]  /*e1d0*/  IADD3 R99, P0, R168.reuse, 0x5000, RZ ;  /* 0x00005000a8637810 */ /* 0x040fe40007f1e0ff */
[----:B------:R-:W-:Y:S02]  /*e1e0*/  IADD3 R23, P3, R168, 0xf000, RZ ;  /* 0x0000f000a8177810 */ /* 0x000fe40007f7e0ff */
[----:B------:R-:W-:-:S02]  /*e1f0*/  LOP3.LUT R21, R14, 0x380, RZ, 0xc0, !PT ;  /* 0x000003800e157812 */ /* 0x000fc400078ec0ff */
[----:B------:R-:W-:Y:S01]  /*e200*/  LOP3.LUT R98, R99, 0x380, RZ, 0xc0, !PT ;  /* 0x0000038063627812 */ /* 0x000fe200078ec0ff */
[----:B0-----:R-:W0:Y:S01]  /*e210*/  @P2 LDC R24, c[0x0][0xbec] ;  /* 0x0002fb00ff182b82 */ /* 0x001e220000000800 */
[----:B------:R-:W-:Y:S01]  /*e220*/  LOP3.LUT R16, R23, 0x380, RZ, 0xc0, !PT ;  /* 0x0000038017107812 */ /* 0x000fe200078ec0ff */
[----:B------:R-:W-:Y:S01]  /*e230*/  IMAD.X R139, RZ, RZ, R169, P3 ;  /* 0x000000ffff8b7224 */ /* 0x000fe200018e06a9 */
[----:B------:R-:W-:Y:S02]  /*e240*/  SHF.R.U64 R21, R21, 0x3, RZ ;  /* 0x0000000315157819 */ /* 0x000fe400000012ff */
[----:B------:R-:W-:Y:S02]  /*e250*/  SHF.R.U64 R98, R98, 0x3, RZ ;  /* 0x0000000362627819 */ /* 0x000fe400000012ff */
[----:B------:R-:W-:Y:S01]  /*e260*/  SHF.R.U64 R16, R16, 0x3, RZ ;  /* 0x0000000310107819 */ /* 0x000fe200000012ff */
[----:B------:R-:W1:Y:S01]  /*e270*/  @P2 LDC R27, c[0x0][0xbf0] ;  /* 0x0002fc00ff1b2b82 */ /* 0x000e620000000800 */
[----:B------:R-:W-:-:S02]  /*e280*/  LOP3.LUT R15, R30, 0x380, RZ, 0xc0, !PT ;  /* 0x000003801e0f7812 */ /* 0x000fc400078ec0ff */
[----:B------:R-:W-:Y:S02]  /*e290*/  LOP3.LUT R166, R21, R14, RZ, 0x3c, !PT ;  /* 0x0000000e15a67212 */ /* 0x000fe400078e3cff */
[----:B------:R-:W-:Y:S01]  /*e2a0*/  LOP3.LUT R98, R98, R99, RZ, 0x3c, !PT ;  /* 0x0000006362627212 */ /* 0x000fe200078e3cff */
[----:B------:R-:W-:Y:S01]  /*e2b0*/  IMAD.X R99, RZ, RZ, R169, P0 ;  /* 0x000000ffff637224 */ /* 0x000fe200000e06a9 */
[----:B------:R-:W-:Y:S02]  /*e2c0*/  LOP3.LUT R138, R16, R23, RZ, 0x3c, !PT ;  /* 0x00000017108a7212 */ /* 0x000fe400078e3cff */
[----:B------:R-:W-:Y:S02]  /*e2d0*/  MOV R150, R150 ;  /* 0x0000009600967202 */ /* 0x000fe40000000f00 */
[----:B------:R-:W-:Y:S02]  /*e2e0*/  SHF.R.U64 R15, R15, 0x3, RZ ;  /* 0x000000030f0f7819 */ /* 0x000fe400000012ff */
[----:B------:R-:W-:Y:S01]  /*e2f0*/  MOV R16, R4 ;  /* 0x0000000400107202 */ /* 0x000fe20000000f00 */
[----:B------:R-:W-:Y:S01]  /*e300*/  STSM.16.M88.4 [R150], R32 ;  /* 0x0000002096007844 */ /* 0x000fe20000000200 */
[----:B------:R-:W-:Y:S01]  /*e310*/  MOV R18, R6 ;  /* 0x0000000600127202 */ /* 0x000fe20000000f00 */
[----:B0-----:R-:W-:Y:S01]  /*e320*/  @P2 IMAD.HI.U32 R24, R39, R24, RZ ;  /* 0x0000001827182227 */ /* 0x001fe200078e00ff */
[----:B------:R-:W-:-:S02]  /*e330*/  MOV R160, R160 ;  /* 0x000000a000a07202 */ /* 0x000fc40000000f00 */
[C---:B------:R-:W-:Y:S02]  /*e340*/  IADD3 R20, P4, R168.reuse, 0x2000, RZ ;  /* 0x00002000a8147810 */ /* 0x040fe40007f9e0ff */
[----:B------:R-:W-:Y:S01]  /*e350*/  IADD3 R127, P0, R168, 0xc000, RZ ;  /* 0x0000c000a87f7810 */ /* 0x000fe20007f1e0ff */
[----:B------:R-:W-:Y:S01]  /*e360*/  STSM.16.M88.4 [R160], R40 ;  /* 0x00000028a0007844 */ /* 0x000fe20000000200 */
[----:B------:R-:W-:Y:S02]  /*e370*/  MOV R23, R10 ;  /* 0x0000000a00177202 */ /* 0x000fe40000000f00 */
[----:B------:R-:W-:Y:S02]  /*e380*/  MOV R166, R166 ;  /* 0x000000a600a67202 */ /* 0x000fe40000000f00 */
[----:B------:R-:W-:Y:S02]  /*e390*/  F2FP.F16.F32.PACK_AB R4, R49, R178 ;  /* 0x000000b23104723e */ /* 0x000fe400000000ff */
[----:B------:R-:W-:-:S02]  /*e3a0*/  F2FP.F16.F32.PACK_AB R5, R51, R50 ;  /* 0x000000323305723e */ /* 0x000fc400000000ff */
[----:B------:R-:W-:Y:S02]  /*e3b0*/  F2FP.F16.F32.PACK_AB R6, R53, R179 ;  /* 0x000000b33506723e */ /* 0x000fe400000000ff */
[----:B------:R-:W-:Y:S02]  /*e3c0*/  F2FP.F16.F32.PACK_AB R7, R55, R54 ;  /* 0x000000363707723e */ /* 0x000fe400000000ff */
[----:B------:R-:W-:Y:S02]  /*e3d0*/  MOV R25, R8 ;  /* 0x0000000800197202 */ /* 0x000fe40000000f00 */
[----:B------:R-:W-:Y:S01]  /*e3e0*/  F2FP.F16.F32.PACK_AB R8, R57, R180 ;  /* 0x000000b43908723e */ /* 0x000fe200000000ff */
[----:B------:R0:W-:Y:S01]  /*e3f0*/  STSM.16.M88.4 [R166], R4 ;  /* 0x00000004a6007844 */ /* 0x0001e20000000200 */
[----:B------:R-:W-:Y:S02]  /*e400*/  F2FP.F16.F32.PACK_AB R9, R59, R58 ;  /* 0x0000003a3b09723e */ /* 0x000fe400000000ff */
[----:B------:R-:W-:-:S02]  /*e410*/  F2FP.F16.F32.PACK_AB R10, R61, R181 ;  /* 0x000000b53d0a723e */ /* 0x000fc400000000ff */
[----:B------:R-:W-:Y:S02]  /*e420*/  F2FP.F16.F32.PACK_AB R11, R63, R62 ;  /* 0x0000003e3f0b723e */ /* 0x000fe400000000ff */
[----:B-1----:R-:W-:Y:S02]  /*e430*/  @P2 SHF.R.U32.HI R36, RZ, R27, R24 ;  /* 0x0000001bff242219 */ /* 0x002fe40000011618 */
[----:B------:R-:W-:Y:S01]  /*e440*/  LOP3.LUT R162, R15, R30, RZ, 0x3c, !PT ;  /* 0x0000001e0fa27212 */ /* 0x000fe200078e3cff */
[----:B------:R1:W-:Y:S01]  /*e450*/  STSM.16.M88.4 [R25], R8 ;  /* 0x0000000819007844 */ /* 0x0003e20000000200 */
[----:B------:R-:W-:Y:S01]  /*e460*/  LOP3.LUT R15, R20, 0x380, RZ, 0xc0, !PT ;  /* 0x00000380140f7812 */ /* 0x000fe200078ec0ff */
[----:B------:R-:W-:Y:S01]  /*e470*/  IMAD.MOV R37, RZ, RZ, -R36 ;  /* 0x000000ffff257224 */ /* 0x000fe200078e0a24 */
[----:B------:R-:W-:Y:S02]  /*e480*/  LOP3.LUT R126, R127, 0x380, RZ, 0xc0, !PT ;  /* 0x000003807f7e7812 */ /* 0x000fe400078ec0ff */
[----:B------:R-:W-:Y:S01]  /*e490*/  IADD3 R103, P1, R168, 0x6000, RZ ;  /* 0x00006000a8677810 */ /* 0x000fe20007f3e0ff */
[----:B------:R-:W-:Y:S01]  /*e4a0*/  IMAD R37, R204, R37, R39 ;  /* 0x00000025cc257224 */ /* 0x000fe200078e0227 */
[----:B------:R-:W-:-:S02]  /*e4b0*/  MOV R164, R164 ;  /* 0x000000a400a47202 */ /* 0x000fc40000000f00 */
[----:B0-----:R-:W-:Y:S02]  /*e4c0*/  F2FP.F16.F32.PACK_AB R4, R65, R182 ;  /* 0x000000b64104723e */ /* 0x001fe400000000ff */
[----:B------:R-:W-:Y:S02]  /*e4d0*/  F2FP.F16.F32.PACK_AB R5, R67, R66 ;  /* 0x000000424305723e */ /* 0x000fe400000000ff */
[----:B------:R-:W-:Y:S02]  /*e4e0*/  F2FP.F16.F32.PACK_AB R6, R69, R183 ;  /* 0x000000b74506723e */ /* 0x000fe400000000ff */
[----:B------:R-:W-:Y:S02]  /*e4f0*/  F2FP.F16.F32.PACK_AB R7, R71, R70 ;  /* 0x000000464707723e */ /* 0x000fe400000000ff */
[----:B------:R-:W-:Y:S02]  /*e500*/  MOV R162, R162 ;  /* 0x000000a200a27202 */ /* 0x000fe40000000f00 */
[----:B-1----:R-:W-:Y:S01]  /*e510*/  F2FP.F16.F32.PACK_AB R8, R73, R184 ;  /* 0x000000b84908723e */ /* 0x002fe200000000ff */
[----:B------:R-:W-:Y:S01]  /*e520*/  STSM.16.M88.4 [R164], R4 ;  /* 0x00000004a4007844 */ /* 0x000fe20000000200 */
[----:B------:R-:W-:-:S02]  /*e530*/  F2FP.F16.F32.PACK_AB R9, R75, R74 ;  /* 0x0000004a4b09723e */ /* 0x000fc400000000ff */
[----:B------:R-:W-:Y:S02]  /*e540*/  F2FP.F16.F32.PACK_AB R10, R77, R185 ;  /* 0x000000b94d0a723e */ /* 0x000fe400000000ff */
[----:B------:R-:W-:Y:S02]  /*e550*/  F2FP.F16.F32.PACK_AB R11, R79, R78 ;  /* 0x0000004e4f0b723e */ /* 0x000fe400000000ff */
[----:B------:R-:W-:Y:S02]  /*e560*/  SHF.R.U64 R15, R15, 0x3, RZ ;  /* 0x000000030f0f7819 */ /* 0x000fe400000012ff */
[----:B------:R-:W-:Y:S01]  /*e570*/  SHF.R.U64 R126, R126, 0x3, RZ ;  /* 0x000000037e7e7819 */ /* 0x000fe200000012ff */
[----:B------:R0:W-:Y:S01]  /*e580*/  STSM.16.M88.4 [R162], R8 ;  /* 0x00000008a2007844 */ /* 0x0001e20000000200 */
[----:B------:R-:W-:Y:S02]  /*e590*/  MOV R158, R158 ;  /* 0x0000009e009e7202 */ /* 0x000fe40000000f00 */
[----:B------:R-:W-:-:S02]  /*e5a0*/  F2FP.F16.F32.PACK_AB R24, R81, R186 ;  /* 0x000000ba5118723e */ /* 0x000fc400000000ff */
[----:B------:R-:W-:Y:S02]  /*e5b0*/  F2FP.F16.F32.PACK_AB R25, R83, R82 ;  /* 0x000000525319723e */ /* 0x000fe400000000ff */
[----:B------:R-:W-:Y:S02]  /*e5c0*/  F2FP.F16.F32.PACK_AB R26, R85, R187 ;  /* 0x000000bb551a723e */ /* 0x000fe400000000ff */
[----:B------:R-:W-:Y:S02]  /*e5d0*/  F2FP.F16.F32.PACK_AB R27, R87, R86 ;  /* 0x00000056571b723e */ /* 0x000fe400000000ff */
[C---:B------:R-:W-:Y:S02]  /*e5e0*/  IADD3 R21, P5, R168.reuse, 0x3000, RZ ;  /* 0x00003000a8157810 */ /* 0x040fe40007fbe0ff */
[----:B------:R-:W-:Y:S01]  /*e5f0*/  IADD3 R31, P6, R168, 0x4000, RZ ;  /* 0x00004000a81f7810 */ /* 0x000fe20007fde0ff */
[----:B------:R1:W-:Y:S01]  /*e600*/  STSM.16.M88.4 [R158], R24 ;  /* 0x000000189e007844 */ /* 0x0003e20000000200 */
[----:B------:R-:W-:Y:S01]  /*e610*/  LOP3.LUT R102, R103, 0x380, RZ, 0xc0, !PT ;  /* 0x0000038067667812 */ /* 0x000fe200078ec0ff */
[----:B0-----:R-:W-:Y:S01]  /*e620*/  IMAD.U32 R9, RZ, RZ, UR5 ;  /* 0x00000005ff097e24 */ /* 0x001fe2000f8e00ff */
[----:B------:R-:W-:Y:S01]  /*e630*/  LOP3.LUT R14, R15, R20, RZ, 0x3c, !PT ;  /* 0x000000140f0e7212 */ /* 0x000fe200078e3cff */
[--C-:B------:R-:W-:Y:S01]  /*e640*/  IMAD.X R15, RZ, RZ, R169.reuse, P4 ;  /* 0x000000ffff0f7224 */ /* 0x100fe200020e06a9 */
[----:B------:R-:W-:Y:S01]  /*e650*/  LOP3.LUT R126, R126, R127, RZ, 0x3c, !PT ;  /* 0x0000007f7e7e7212 */ /* 0x000fe200078e3cff */
[----:B------:R-:W-:Y:S01]  /*e660*/  IMAD.X R127, RZ, RZ, R169, P0 ;  /* 0x000000ffff7f7224 */ /* 0x000fe200000e06a9 */
[----:B------:R-:W-:Y:S01]  /*e670*/  LOP3.LUT R20, R21, 0x380, RZ, 0xc0, !PT ;  /* 0x0000038015147812 */ /* 0x000fe200078ec0ff */
[----:B------:R-:W-:Y:S01]  /*e680*/  ULDC UR5, c[0x0][0xa88] ;  /* 0x0002a20000057ab9 */ /* 0x000fe20000000800 */
[----:B------:R-:W-:-:S02]  /*e690*/  LOP3.LUT R30, R31, 0x380, RZ, 0xc0, !PT ;  /* 0x000003801f1e7812 */ /* 0x000fc400078ec0ff */
[----:B------:R-:W-:Y:S02]  /*e6a0*/  SHF.R.U64 R102, R102, 0x3, RZ ;  /* 0x0000000366667819 */ /* 0x000fe400000012ff */
[----:B------:R-:W-:Y:S02]  /*e6b0*/  SHF.R.S32.HI R8, RZ, 0x1f, R36 ;  /* 0x0000001fff087819 */ /* 0x000fe40000011424 */
[----:B------:R-:W-:Y:S01]  /*e6c0*/  F2FP.F16.F32.PACK_AB R5, R44, R3 ;  /* 0x000000032c05723e */ /* 0x000fe200000000ff */
[----:B-1----:R-:W-:Y:S01]  /*e6d0*/  VIADD R26, R211, UR61 ;  /* 0x0000003dd31a7c36 */ /* 0x002fe20008000000 */
[----:B------:R-:W-:Y:S02]  /*e6e0*/  IADD3 R24, P0, R36, UR6, RZ ;  /* 0x0000000624187c10 */ /* 0x000fe4000ff1e0ff */
[----:B------:R-:W-:Y:S02]  /*e6f0*/  SHF.R.S32.HI R3, RZ, 0x1f, R37 ;  /* 0x0000001fff037819 */ /* 0x000fe40000011425 */
[----:B------:R-:W-:-:S02]  /*e700*/  SHF.R.U64 R20, R20, 0x3, RZ ;  /* 0x0000000314147819 */ /* 0x000fc400000012ff */
[----:B------:R-:W-:Y:S02]  /*e710*/  SHF.R.U64 R30, R30, 0x3, RZ ;  /* 0x000000031e1e7819 */ /* 0x000fe400000012ff */
[----:B------:R-:W-:Y:S01]  /*e720*/  LOP3.LUT R102, R102, R103, RZ, 0x3c, !PT ;  /* 0x0000006766667212 */ /* 0x000fe200078e3cff */
[----:B------:R-:W-:Y:S01]  /*e730*/  IMAD.X R103, RZ, RZ, R169, P1 ;  /* 0x000000ffff677224 */ /* 0x000fe200008e06a9 */
[----:B------:R-:W-:Y:S01]  /*e740*/  IADD3.X R25, R8, UR7, R9, P0, !PT ;  /* 0x0000000708197c10 */ /* 0x000fe200087fe409 */
[----:B------:R-:W-:Y:S01]  /*e750*/  ULDC.64 UR6, c[0x0][0xb88] ;  /* 0x0002e20000067ab9 */ /* 0x000fe20000000a00 */
[----:B------:R-:W-:Y:S01]  /*e760*/  IADD3 R131, P1, R168, 0xd000, RZ ;  /* 0x0000d000a8837810 */ /* 0x000fe20007f3e0ff */
[----:B------:R-:W-:Y:S01]  /*e770*/  IMAD R8, R3, UR6, RZ ;  /* 0x0000000603087c24 */ /* 0x000fe2000f8e02ff */
[----:B------:R-:W-:Y:S01]  /*e780*/  LOP3.LUT R20, R20, R21, RZ, 0x3c, !PT ;  /* 0x0000001514147212 */ /* 0x000fe200078e3cff */
[--C-:B------:R-:W-:Y:S01]  /*e790*/  IMAD.X R21, RZ, RZ, R169.reuse, P5 ;  /* 0x000000ffff157224 */ /* 0x100fe200028e06a9 */
[----:B------:R-:W-:Y:S01]  /*e7a0*/  LOP3.LUT R30, R30, R31, RZ, 0x3c, !PT ;  /* 0x0000001f1e1e7212 */ /* 0x000fe200078e3cff */
[----:B------:R-:W-:Y:S01]  /*e7b0*/  IMAD.X R31, RZ, RZ, R169, P6 ;  /* 0x000000ffff1f7224 */ /* 0x000fe200030e06a9 */
[----:B------:R-:W-:Y:S01]  /*e7c0*/  MOV R156, R156 ;  /* 0x0000009c009c7202 */ /* 0x000fe20000000f00 */
[----:B------:R-:W-:Y:S01]  /*e7d0*/  IMAD.WIDE.U32 R24, R37, UR6, R24 ;  /* 0x0000000625187c25 */ /* 0x000fe2000f8e0018 */
[----:B------:R-:W-:-:S02]  /*e7e0*/  F2FP.F16.F32.PACK_AB R32, R89, R188 ;  /* 0x000000bc5920723e */ /* 0x000fc400000000ff */
[----:B------:R-:W-:Y:S01]  /*e7f0*/  F2FP.F16.F32.PACK_AB R33, R91, R90 ;  /* 0x0000005a5b21723e */ /* 0x000fe200000000ff */
[----:B------:R-:W-:Y:S01]  /*e800*/  IMAD R37, R37, UR7, R8 ;  /* 0x0000000725257c24 */ /* 0x000fe2000f8e0208 */
[----:B------:R-:W-:Y:S01]  /*e810*/  F2FP.F16.F32.PACK_AB R34, R93, R189 ;  /* 0x000000bd5d22723e */ /* 0x000fe200000000ff */
[----:B------:R-:W-:Y:S01]  /*e820*/  ULDC.64 UR6, c[0x0][0xb50] ;  /* 0x0002d40000067ab9 */ /* 0x000fe20000000a00 */
[----:B------:R-:W-:Y:S01]  /*e830*/  F2FP.F16.F32.PACK_AB R35, R95, R94 ;  /* 0x0000005e5f23723e */ /* 0x000fe200000000ff */
[----:B------:R-:W-:Y:S01]  /*e840*/  IMAD R3, R204, UR5, RZ ;  /* 0x00000005cc037c24 */ /* 0x000fe2000f8e02ff */
[C---:B------:R-:W-:Y:S02]  /*e850*/  IADD3 R115, P4, R168.reuse, 0x9000, RZ ;  /* 0x00009000a8737810 */ /* 0x040fe40007f9e0ff */
[C---:B------:R-:W-:Y:S01]  /*e860*/  IADD3 R119, P5, R168.reuse, 0xa000, RZ ;  /* 0x0000a000a8777810 */ /* 0x040fe20007fbe0ff */
[----:B------:R-:W-:Y:S01]  /*e870*/  STSM.16.M88.4 [R156], R32 ;  /* 0x000000209c007844 */ /* 0x000fe20000000200 */
[----:B------:R-:W-:-:S02]  /*e880*/  IADD3 R123, P6, R168, 0xb000, RZ ;  /* 0x0000b000a87b7810 */ /* 0x000fc40007fde0ff */
[----:B------:R-:W-:Y:S02]  /*e890*/  LOP3.LUT R130, R131, 0x380, RZ, 0xc0, !PT ;  /* 0x0000038083827812 */ /* 0x000fe400078ec0ff */
[----:B------:R-:W-:Y:S02]  /*e8a0*/  MOV R154, R154 ;  /* 0x0000009a009a7202 */ /* 0x000fe40000000f00 */
[----:B------:R-:W-:Y:S02]  /*e8b0*/  F2FP.F16.F32.PACK_AB R4, R97, R190 ;  /* 0x000000be6104723e */ /* 0x000fe400000000ff */
[----:B------:R-:W-:Y:S02]  /*e8c0*/  F2FP.F16.F32.PACK_AB R6, R101, R191 ;  /* 0x000000bf6506723e */ /* 0x000fe400000000ff */
[----:B------:R-:W-:Y:S02]  /*e8d0*/  F2FP.F16.F32.PACK_AB R7, R52, R48 ;  /* 0x000000303407723e */ /* 0x000fe400000000ff */
[----:B------:R-:W-:-:S02]  /*e8e0*/  LOP3.LUT R114, R115, 0x380, RZ, 0xc0, !PT ;  /* 0x0000038073727812 */ /* 0x000fc400078ec0ff */
[----:B------:R-:W-:Y:S01]  /*e8f0*/  LOP3.LUT R118, R119, 0x380, RZ, 0xc0, !PT ;  /* 0x0000038077767812 */ /* 0x000fe200078ec0ff */
[----:B------:R0:W-:Y:S01]  /*e900*/  STSM.16.M88.4 [R154], R4 ;  /* 0x000000049a007844 */ /* 0x0001e20000000200 */
[----:B------:R-:W-:Y:S02]  /*e910*/  LOP3.LUT R122, R123, 0x380, RZ, 0xc0, !PT ;  /* 0x000003807b7a7812 */ /* 0x000fe400078ec0ff */
[----:B------:R-:W-:Y:S02]  /*e920*/  SHF.R.U64 R130, R130, 0x3, RZ ;  /* 0x0000000382827819 */ /* 0x000fe400000012ff */
[----:B------:R-:W-:Y:S02]  /*e930*/  LOP3.LUT R29, R168, 0x380, RZ, 0xc0, !PT ;  /* 0x00000380a81d7812 */ /* 0x000fe400078ec0ff */
[----:B------:R-:W-:Y:S02]  /*e940*/  LOP3.LUT P0, RZ, R209, 0x3, RZ, 0xc0, !PT ;  /* 0x00000003d1ff7812 */ /* 0x000fe4000780c0ff */
[----:B------:R-:W-:-:S02]  /*e950*/  SHF.R.U64 R114, R114, 0x3, RZ ;  /* 0x0000000372727819 */ /* 0x000fc400000012ff */
[----:B------:R-:W-:Y:S02]  /*e960*/  SHF.R.U64 R118, R118, 0x3, RZ ;  /* 0x0000000376767819 */ /* 0x000fe400000012ff */
[----:B------:R-:W-:Y:S02]  /*e970*/  SHF.R.U64 R122, R122, 0x3, RZ ;  /* 0x000000037a7a7819 */ /* 0x000fe400000012ff */
[----:B------:R-:W-:Y:S01]  /*e980*/  LOP3.LUT R130, R130, R131, RZ, 0x3c, !PT ;  /* 0x0000008382827212 */ /* 0x000fe200078e3cff */
[----:B0-----:R-:W-:Y:S01]  /*e990*/  VIADD R4, R26, 0x8 ;  /* 0x000000081a047836 */ /* 0x001fe20000000000 */
[----:B------:R-:W-:Y:S01]  /*e9a0*/  SHF.R.U64 R29, R29, 0x3, RZ ;  /* 0x000000031d1d7819 */ /* 0x000fe200000012ff */
[----:B------:R-:W-:Y:S01]  /*e9b0*/  IMAD.IADD R5, R25, 0x1, R37 ;  /* 0x0000000119057824 */ /* 0x000fe200078e0225 */
[----:B------:R-:W-:Y:S01]  /*e9c0*/  LEA R25, P3, R24, UR6, 0x2 ;  /* 0x0000000618197c11 */ /* 0x000fe2000f8610ff */
[----:B------:R-:W-:Y:S01]  /*e9d0*/  IMAD.X R131, RZ, RZ, R169, P1 ;  /* 0x000000ffff837224 */ /* 0x000fe200008e06a9 */
[----:B------:R-:W-:-:S02]  /*e9e0*/  MOV R152, R152 ;  /* 0x0000009800987202 */ /* 0x000fc40000000f00 */
[----:B------:R-:W-:Y:S01]  /*e9f0*/  F2FP.F16.F32.PACK_AB R8, R105, R192 ;  /* 0x000000c06908723e */ /* 0x000fe200000000ff */
[----:B------:R-:W-:Y:S01]  /*ea00*/  SHFL.IDX PT, R44, R25, RZ, 0x1c1f ;  /* 0x001c1fff192c7589 */ /* 0x000fe200000e0000 */
[----:B------:R-:W-:Y:S02]  /*ea10*/  F2FP.F16.F32.PACK_AB R9, R60, R56 ;  /* 0x000000383c09723e */ /* 0x000fe400000000ff */
[----:B------:R-:W-:Y:S01]  /*ea20*/  F2FP.F16.F32.PACK_AB R10, R109, R193 ;  /* 0x000000c16d0a723e */ /* 0x000fe200000000ff */
[----:B------:R-:W-:Y:S01]  /*ea30*/  SHFL.IDX PT, R46, R25, 0x1, 0x1c1f ;  /* 0x003c1f00192e7f89 */ /* 0x000fe200000e0000 */
[----:B------:R-:W-:Y:S02]  /*ea40*/  F2FP.F16.F32.PACK_AB R11, R68, R64 ;  /* 0x00000040440b723e */ /* 0x000fe400000000ff */
[-C--:B------:R-:W-:Y:S02]  /*ea50*/  ISETP.GE.OR P1, PT, R26, R3.reuse, P0 ;  /* 0x000000031a00720c */ /* 0x080fe40000726670 */
[----:B------:R-:W-:Y:S01]  /*ea60*/  ISETP.GE.OR P0, PT, R4, R3, P0 ;  /* 0x000000030400720c */ /* 0x000fe20000706670 */
[----:B------:R0:W-:Y:S01]  /*ea70*/  STSM.16.M88.4 [R152], R8 ;  /* 0x0000000898007844 */ /* 0x0001e20000000200 */
[----:B------:R-:W-:-:S02]  /*ea80*/  LEA.HI.X R24, R24, UR7, R5, 0x2, P3 ;  /* 0x0000000718187c11 */ /* 0x000fc400098f1405 */
[----:B------:R-:W-:Y:S01]  /*ea90*/  LOP3.LUT R114, R114, R115, RZ, 0x3c, !PT ;  /* 0x0000007372727212 */ /* 0x000fe200078e3cff */
[--C-:B------:R-:W-:Y:S01]  /*eaa0*/  IMAD.X R115, RZ, RZ, R169.reuse, P4 ;  /* 0x000000ffff737224 */ /* 0x100fe200020e06a9 */
[----:B------:R-:W-:Y:S01]  /*eab0*/  LOP3.LUT R118, R118, R119, RZ, 0x3c, !PT ;  /* 0x0000007776767212 */ /* 0x000fe200078e3cff */
[--C-:B------:R-:W-:Y:S01]  /*eac0*/  IMAD.X R119, RZ, RZ, R169.reuse, P5 ;  /* 0x000000ffff777224 */ /* 0x100fe200028e06a9 */
[----:B------:R-:W-:Y:S01]  /*ead0*/  LOP3.LUT R122, R122, R123, RZ, 0x3c, !PT ;  /* 0x0000007b7a7a7212 */ /* 0x000fe200078e3cff */
[--C-:B------:R-:W-:Y:S01]  /*eae0*/  IMAD.X R123, RZ, RZ, R169.reuse, P6 ;  /* 0x000000ffff7b7224 */ /* 0x100fe200030e06a9 */
[----:B------:R-:W-:Y:S01]  /*eaf0*/  LOP3.LUT R28, R29, R168, RZ, 0x3c, !PT ;  /* 0x000000a81d1c7212 */ /* 0x000fe200078e3cff */
[----:B------:R-:W-:Y:S01]  /*eb00*/  IMAD.MOV.U32 R29, RZ, RZ, R169 ;  /* 0x000000ffff1d7224 */ /* 0x000fe200078e00a9 */
[----:B------:R-:W-:Y:S01]  /*eb10*/  MOV R146, R146 ;  /* 0x0000009200927202 */ /* 0x000fe20000000f00 */
[----:B------:R-:W1:Y:S01]  /*eb20*/  SHFL.IDX PT, R45, R24, RZ, 0x1c1f ;  /* 0x001c1fff182d7589 */ /* 0x000e6200000e0000 */
[----:B------:R-:W-:-:S02]  /*eb30*/  F2FP.F16.F32.PACK_AB R4, R113, R194 ;  /* 0x000000c27104723e */ /* 0x000fc400000000ff */
[----:B------:R-:W-:Y:S01]  /*eb40*/  F2FP.F16.F32.PACK_AB R5, R76, R72 ;  /* 0x000000484c05723e */ /* 0x000fe200000000ff */
[----:B------:R-:W2:Y:S01]  /*eb50*/  SHFL.IDX PT, R47, R24, 0x1, 0x1c1f ;  /* 0x003c1f00182f7f89 */ /* 0x000ea200000e0000 */
[----:B------:R-:W-:Y:S02]  /*eb60*/  F2FP.F16.F32.PACK_AB R6, R117, R195 ;  /* 0x000000c37506723e */ /* 0x000fe400000000ff */
[----:B------:R-:W-:Y:S02]  /*eb70*/  F2FP.F16.F32.PACK_AB R7, R84, R80 ;  /* 0x000000505407723e */ /* 0x000fe400000000ff */
[----:B------:R-:W-:Y:S02]  /*eb80*/  MOV R142, R142 ;  /* 0x0000008e008e7202 */ /* 0x000fe40000000f00 */
[----:B------:R-:W-:Y:S01]  /*eb90*/  F2FP.F16.F32.PACK_AB R197, R92, R88 ;  /* 0x000000585cc5723e */ /* 0x000fe200000000ff */
[----:B------:R-:W-:Y:S01]  /*eba0*/  STSM.16.M88.4 [R146], R4 ;  /* 0x0000000492007844 */ /* 0x000fe20000000200 */
[----:B0-----:R-:W-:-:S02]  /*ebb0*/  F2FP.F16.F32.PACK_AB R8, R129, R128 ;  /* 0x000000808108723e */ /* 0x001fc400000000ff */
[----:B------:R-:W-:Y:S01]  /*ebc0*/  F2FP.F16.F32.PACK_AB R9, R108, R104 ;  /* 0x000000686c09723e */ /* 0x000fe200000000ff */
[----:B------:R-:W-:Y:S01]  /*ebd0*/  STSM.16.M88.4 [R142], R196 ;  /* 0x000000c48e007844 */ /* 0x000fe20000000200 */
[----:B------:R-:W-:Y:S02]  /*ebe0*/  F2FP.F16.F32.PACK_AB R10, R133, R132 ;  /* 0x00000084850a723e */ /* 0x000fe400000000ff */
[----:B------:R-:W-:Y:S02]  /*ebf0*/  F2FP.F16.F32.PACK_AB R11, R116, R112 ;  /* 0x00000070740b723e */ /* 0x000fe400000000ff */
[----:B------:R-:W-:Y:S02]  /*ec00*/  F2FP.F16.F32.PACK_AB R169, R170, R120 ;  /* 0x00000078aaa9723e */ /* 0x000fe400000000ff */
[----:B------:R-:W-:Y:S01]  /*ec10*/  F2FP.F16.F32.PACK_AB R168, R137, R136 ;  /* 0x0000008889a8723e */ /* 0x000fe200000000ff */
[----:B------:R0:W-:Y:S01]  /*ec20*/  STSM.16.M88.4 [R23], R8 ;  /* 0x0000000817007844 */ /* 0x0001e20000000200 */
[----:B------:R-:W-:-:S02]  /*ec30*/  F2FP.F16.F32.PACK_AB R170, R141, R140 ;  /* 0x0000008c8daa723e */ /* 0x000fc400000000ff */
[----:B------:R-:W-:Y:S02]  /*ec40*/  F2FP.F16.F32.PACK_AB R171, R172, R171 ;  /* 0x000000abacab723e */ /* 0x000fe400000000ff */
[----:B------:R-:W-:Y:S02]  /*ec50*/  F2FP.F16.F32.PACK_AB R173, R174, R173 ;  /* 0x000000adaead723e */ /* 0x000fe400000000ff */
[----:B------:R-:W-:Y:S01]  /*ec60*/  F2FP.F16.F32.PACK_AB R172, R145, R144 ;  /* 0x0000009091ac723e */ /* 0x000fe200000000ff */
[----:B------:R-:W-:Y:S01]  /*ec70*/  STSM.16.M88.4 [R18], R168 ;  /* 0x000000a812007844 */ /* 0x000fe20000000200 */
[----:B------:R-:W-:Y:S02]  /*ec80*/  F2FP.F16.F32.PACK_AB R174, R149, R148 ;  /* 0x0000009495ae723e */ /* 0x000fe400000000ff */
[----:B------:R-:W-:-:S05]  /*ec90*/  F2FP.F16.F32.PACK_AB R175, R177, R175 ;  /* 0x000000afb1af723e */ /* 0x000fca00000000ff */
[----:B------:R-:W-:Y:S01]  /*eca0*/  STSM.16.M88.4 [R16], R172 ;  /* 0x000000ac10007844 */ /* 0x000fe20000000200 */
[----:B0-----:R-:W0:Y:S08]  /*ecb0*/  @P2 LDC R9, c[0x0][0xbec] ;  /* 0x0002fb00ff092b82 */ /* 0x001e300000000800 */
[----:B------:R-:W-:Y:S01]  /*ecc0*/  BAR.SYNC.DEFER_BLOCKING 0x1, 0x100 ;  /* 0x0044000000007b1d */ /* 0x000fe20000010000 */
[----:B------:R-:W-:-:S02]  /*ecd0*/  UIMAD UR5, UR10, UR8, URZ ;  /* 0x000000080a0572a4 */ /* 0x000fc4000f8e023f */
[----:B------:R-:W-:-:S03]  /*ece0*/  UIMAD.WIDE.U32 UR6, UR11, UR8, URZ ;  /* 0x000000080b0672a5 */ /* 0x000fc6000f8e003f */
[----:B-1----:R1:W-:Y:S04]  /*ecf0*/  @!P1 ST.E desc[UR14][R44.64], R0 ;  /* 0x000000002c009985 */ /* 0x0023e8000c10190e */
[----:B--2---:R2:W-:Y:S04]  /*ed00*/  @!P0 ST.E desc[UR14][R46.64], R2 ;  /* 0x000000022e008985 */ /* 0x0045e8000c10190e */
[----:B------:R3:W5:Y:S01]  /*ed10*/  LD.E.128 R32, desc[UR14][R12.64] ;  /* 0x0000000e0c207980 */ /* 0x000762000c101d00 */
[----:B-1----:R-:W-:Y:S01]  /*ed20*/  IMAD R0, R203, 0x20, R206 ;  /* 0x00000020cb007824 */ /* 0x002fe200078e02ce */
[----:B------:R-:W-:-:S02]  /*ed30*/  UIMAD UR5, UR11, UR9, UR5 ;  /* 0x000000090b0572a4 */ /* 0x000fc4000f8e0205 */
[----:B------:R-:W5:Y:S01]  /*ed40*/  LD.E.128 R24, desc[UR14][R28.64] ;  /* 0x0000000e1c187980 */ /* 0x000f62000c101d00 */
[----:B---3--:R-:W1:Y:S01]  /*ed50*/  @P2 LDC R13, c[0x0][0xbf0] ;  /* 0x0002fc00ff0d2b82 */ /* 0x008e620000000800 */
[----:B--2---:R-:W-:Y:S01]  /*ed60*/  VIADD R2, R0, UR61 ;  /* 0x0000003d00027c36 */ /* 0x004fe20008000000 */
[----:B------:R-:W-:Y:S01]  /*ed70*/  ULDC.64 UR10, c[0x0][0xaf0] ;  /* 0x0002bc00000a7ab9 */ /* 0x000fe20000000a00 */
[----:B------:R-:W-:Y:S01]  /*ed80*/  UIADD3 UR7, UR7, UR5, URZ ;  /* 0x0000000507077290 */ /* 0x000fe2000fffe03f */
[----:B------:R2:W5:Y:S01]  /*ed90*/  LD.E.128 R36, desc[UR14][R14.64] ;  /* 0x0000000e0e247980 */ /* 0x000562000c101d00 */
[----:B0-----:R-:W-:Y:S01]  /*eda0*/  @P2 IMAD.HI.U32 R0, R2, R9, RZ ;  /* 0x0000000902002227 */ /* 0x001fe200078e00ff */
[----:B------:R-:W-:Y:S02]  /*edb0*/  UIMAD UR8, UR12, UR10, URZ ;  /* 0x0000000a0c0872a4 */ /* 0x000fe4000f8e023f */
[----:B------:R0:W5:Y:S01]  /*edc0*/  LD.E.128 R4, desc[UR14][R20.64] ;  /* 0x0000000e14047980 */ /* 0x000162000c101d00 */
[----:B------:R-:W-:Y:S01]  /*edd0*/  IMAD.MOV.U32 R11, RZ, RZ, R2 ;  /* 0x000000ffff0b7224 */ /* 0x000fe200078e0002 */
[----:B------:R-:W-:-:S02]  /*ede0*/  UIMAD UR5, UR13, UR11, UR8 ;  /* 0x0000000b0d0572a4 */ /* 0x000fc4000f8e0208 */
[----:B------:R-:W-:Y:S01]  /*edf0*/  UIMAD.WIDE.U32 UR6, UR13, UR10, UR6 ;  /* 0x0000000a0d0672a5 */ /* 0x000fe2000f8e0006 */
[----:B------:R0:W5:Y:S01]  /*ee00*/  LD.E.128 R40, desc[UR14][R30.64] ;  /* 0x0000000e1e287980 */ /* 0x000162000c101d00 */
[----:B------:R-:W-:Y:S02]  /*ee10*/  ULDC.64 UR8, c[0x0][0xae0] ;  /* 0x0002b80000087ab9 */ /* 0x000fe40000000a00 */
[----:B------:R-:W-:Y:S01]  /*ee20*/  UIADD3 UR5, UR7, UR5, URZ ;  /* 0x0000000507057290 */ /* 0x000fe2000fffe03f */
[----:B------:R-:W5:Y:S04]  /*ee30*/  LD.E.128 R96, desc[UR14][R98.64] ;  /* 0x0000000e62607980 */ /* 0x000f68000c101d00 */
[----:B------:R-:W5:Y:S01]  /*ee40*/  LD.E.128 R100, desc[UR14][R102.64] ;  /* 0x0000000e66647980 */ /* 0x000f62000c101d00 */
[----:B-1----:R-:W-:-:S03]  /*ee50*/  @P2 SHF.R.U32.HI R11, RZ, R13, R0 ;  /* 0x0000000dff0b2219 */ /* 0x002fc60000011600 */
[----:B------:R-:W5:Y:S01]  /*ee60*/  LD.E.128 R104, desc[UR14][R106.64] ;  /* 0x0000000e6a687980 */ /* 0x000f62000c101d00 */
[--C-:B------:R-:W-:Y:S01]  /*ee70*/  SHF.R.S32.HI R0, RZ, 0x1f, R11.reuse ;  /* 0x0000001fff007819 */ /* 0x100fe2000001140b */
[----:B------:R-:W-:Y:S02]  /*ee80*/  IMAD.MOV R13, RZ, RZ, -R11 ;  /* 0x000000ffff0d7224 */ /* 0x000fe400078e0a0b */
[----:B------:R-:W5:Y:S01]  /*ee90*/  LD.E.128 R108, desc[UR14][R110.64] ;  /* 0x0000000e6e6c7980 */ /* 0x000f62000c101d00 */
[----:B------:R-:W-:Y:S02]  /*eea0*/  IMAD.U32 R9, RZ, RZ, UR7 ;  /* 0x00000007ff097e24 */ /* 0x000fe4000f8e00ff */
[----:B------:R-:W-:Y:S01]  /*eeb0*/  IMAD R0, R0, UR8, RZ ;  /* 0x0000000800007c24 */ /* 0x000fe2000f8e02ff */
[----:B------:R-:W5:Y:S01]  /*eec0*/  LD.E.128 R112, desc[UR14][R114.64] ;  /* 0x0000000e72707980 */ /* 0x000f62000c101d00 */
[----:B------:R-:W-:Y:S02]  /*eed0*/  IMAD R13, R204, R13, R2 ;  /* 0x0000000dcc0d7224 */ /* 0x000fe400078e0202 */
[----:B------:R-:W-:Y:S01]  /*eee0*/  IMAD.U32 R8, RZ, RZ, UR6 ;  /* 0x00000006ff087e24 */ /* 0x000fe2000f8e00ff */
[----:B------:R-:W5:Y:S01]  /*eef0*/  LD.E.128 R116, desc[UR14][R118.64] ;  /* 0x0000000e76747980 */ /* 0x000f62000c101d00 */
[----:B------:R-:W-:Y:S01]  /*ef00*/  IMAD.U32 R9, RZ, RZ, UR5 ;  /* 0x00000005ff097e24 */ /* 0x000fe2000f8e00ff */
[----:B------:R-:W-:Y:S01]  /*ef10*/  ULDC.64 UR6, c[0x0][0xad8] ;  /* 0x0002b60000067ab9 */ /* 0x000fe20000000a00 */
[----:B--2---:R-:W-:Y:S01]  /*ef20*/  IMAD R15, R11, UR9, R0 ;  /* 0x000000090b0f7c24 */ /* 0x004fe2000f8e0200 */
[----:B------:R-:W5:Y:S01]  /*ef30*/  LD.E.128 R120, desc[UR14][R122.64] ;  /* 0x0000000e7a787980 */ /* 0x000f62000c101d00 */
[----:B------:R-:W-:-:S03]  /*ef40*/  SHF.R.S32.HI R0, RZ, 0x1f, R13 ;  /* 0x0000001fff007819 */ /* 0x000fc6000001140d */
[----:B------:R-:W5:Y:S01]  /*ef50*/  LD.E.128 R124, desc[UR14][R126.64] ;  /* 0x0000000e7e7c7980 */ /* 0x000f62000c101d00 */
[----:B------:R-:W-:-:S03]  /*ef60*/  IMAD.WIDE.U32 R8, R11, UR8, R8 ;  /* 0x000000080b087c25 */ /* 0x000fc6000f8e0008 */
[----:B------:R-:W5:Y:S04]  /*ef70*/  LD.E.128 R128, desc[UR14][R130.64] ;  /* 0x0000000e82807980 */ /* 0x000f68000c101d00 */
[----:B------:R-:W5:Y:S04]  /*ef80*/  LD.E.128 R132, desc[UR14][R134.64] ;  /* 0x0000000e86847980 */ /* 0x000f68000c101d00 */
[----:B------:R-:W5:Y:S01]  /*ef90*/  LD.E.128 R136, desc[UR14][R138.64] ;  /* 0x0000000e8a887980 */ /* 0x000f62000c101d00 */
[----:B------:R-:W-:Y:S01]  /*efa0*/  @!PT LDS RZ, [RZ] ;  /* 0x00000000fffff984 */ /* 0x000fe20000000800 */
[----:B------:R-:W-:Y:S01]  /*efb0*/  @!PT LDS RZ, [RZ] ;  /* 0x00000000fffff984 */ /* 0x000fe20000000800 */
[----:B------:R-:W-:Y:S01]  /*efc0*/  @!PT LDS RZ, [RZ] ;  /* 0x00000000fffff984 */ /* 0x000fe20000000800 */
[----:B------:R-:W-:Y:S01]  /*efd0*/  @!PT LDS RZ, [RZ] ;  /* 0x00000000fffff984 */ /* 0x000fe20000000800 */
[----:B------:R1:W-:Y:S06]  /*efe0*/  MEMBAR.ALL.CTA ;  /* 0x0000000000007992 */ /* 0x0003ec0000008000 */
[----:B-1----:R-:W1:Y:S01]  /*eff0*/  FENCE.VIEW.ASYNC.S ;  /* 0x00000000000073c6 */ /* 0x002e620000000000 */
[----:B------:R-:W-:-:S02]  /*f000*/  IMAD.IADD R9, R9, 0x1, R15 ;  /* 0x0000000109097824 */ /* 0x000fc400078e020f */
[----:B------:R-:W-:Y:S02]  /*f010*/  IMAD R2, R0, UR6, RZ ;  /* 0x0000000600027c24 */ /* 0x000fe4000f8e02ff */
[----:B------:R-:W-:Y:S02]  /*f020*/  VIADD R18, R206, UR61 ;  /* 0x0000003dce127c36 */ /* 0x000fe40008000000 */
[C---:B------:R-:W-:Y:S02]  /*f030*/  IMAD R11, R13.reuse, UR7, R2 ;  /* 0x000000070d0b7c24 */ /* 0x040fe4000f8e0202 */
[----:B------:R-:W-:Y:S01]  /*f040*/  IMAD.WIDE.U32 R8, R13, UR6, R8 ;  /* 0x000000060d087c25 */ /* 0x000fe2000f8e0008 */
[C---:B------:R-:W-:Y:S01]  /*f050*/  ISETP.GE.AND P2, PT, R18.reuse, R3, PT ;  /* 0x000000031200720c */ /* 0x040fe20003f46270 */
[----:B------:R-:W-:Y:S02]  /*f060*/  ULDC.64 UR6, c[0x0][0xa80] ;  /* 0x0002a00000067ab9 */ /* 0x000fe40000000a00 */
[----:B------:R-:W-:Y:S01]  /*f070*/  VIADD R0, R18, 0x20 ;  /* 0x0000002012007836 */ /* 0x000fe20000000000 */
[----:B------:R-:W-:Y:S01]  /*f080*/  LEA R2, P3, R8, UR6, 0x1 ;  /* 0x0000000608027c11 */ /* 0x000fe2000f8608ff */
[----:B------:R-:W-:-:S02]  /*f090*/  IMAD.IADD R9, R9, 0x1, R11 ;  /* 0x0000000109097824 */ /* 0x000fc400078e020b */
[----:B------:R-:W-:Y:S01]  /*f0a0*/  VIADD R207, R207, 0x30820 ;  /* 0x00030820cfcf7836 */ /* 0x000fe20000000000 */
[-C--:B------:R-:W-:Y:S01]  /*f0b0*/  ISETP.GE.AND P1, PT, R0, R3.reuse, PT ;  /* 0x000000030000720c */ /* 0x080fe20003f26270 */
[----:B------:R-:W-:Y:S01]  /*f0c0*/  VIADD R0, R18, 0x40 ;  /* 0x0000004012007836 */ /* 0x000fe20000000000 */
[----:B------:R-:W-:Y:S02]  /*f0d0*/  LEA.HI.X R16, R8, UR7, R9, 0x1, P3 ;  /* 0x0000000708107c11 */ /* 0x000fe400098f0c09 */
[----:B------:R-:W-:Y:S01]  /*f0e0*/  PRMT R207, RZ, 0x654, R207 ;  /* 0x00000654ffcf7816 */ /* 0x000fe200000000cf */
[----:B-1----:R0:W1:Y:S01]  /*f0f0*/  SHFL.IDX PT, R14, R2, RZ, 0x181f ;  /* 0x00181fff020e7589 */ /* 0x00206200000e0000 */
[----:B------:R-:W-:Y:S01]  /*f100*/  ISETP.GE.AND P0, PT, R0, R3, PT ;  /* 0x000000030000720c */ /* 0x000fe20003f06270 */
[----:B------:R-:W-:Y:S01]  /*f110*/  BSSY B1, `(.L_x_1237) ;  /* 0x0000016000017945 */ /* 0x000fe20003800000 */
[----:B------:R0:W-:Y:S01]  /*f120*/  SYNCS.ARRIVE.TRANS64.RED.A1T0 RZ, [R207+URZ], RZ ;  /* 0x000000ffcfff79a7 */ /* 0x0001e2000810043f */
[----:B------:R0:W2:Y:S02]  /*f130*/  SHFL.IDX PT, R0, R16, RZ, 0x181f ;  /* 0x00181fff10007589 */ /* 0x0000a400000e0000 */
[----:B------:R-:W-:Y:S08]  /*f140*/  @P2 BRA `(.L_x_1238) ;  /* 0x0000000000482947 */ /* 0x000ff00003800000 */
        /* <DEDUP_REMOVED lines=18> */
.L_x_1238:
[----:B------:R-:W-:Y:S05]  /*f270*/  BSYNC B1 ;  /* 0x0000000000017941 */ /* 0x000fea0003800000 */
.L_x_1237:
[----:B--2---:R2:W4:Y:S01]  /*f280*/  SHFL.IDX PT, R0, R16, 0x1, 0x181f ;  /* 0x00381f0010007f89 */ /* 0x00452200000e0000 */
[----:B------:R-:W-:Y:S03]  /*f290*/  BSSY B1, `(.L_x_1239) ;  /* 0x0000015000017945 */ /* 0x000fe60003800000 */
[----:B-1-3--:R2:W1:Y:S01]  /*f2a0*/  SHFL.IDX PT, R14, R2, 0x1, 0x181f ;  /* 0x00381f00020e7f89 */ /* 0x00a46200000e0000 */
        /* <DEDUP_REMOVED lines=8> */
[----:B------:R-:W-:Y:S02]  /*f330*/  @!P3 LEA R10, P5, R201, R14, 0x1 ;  /* 0x0000000ec90ab211 */ /* 0x000fe400078a08ff */
[----:B----4-:R-:W-:Y:S02]  /*f340*/  @!P4 LEA.HI.X R9, R19, R0, R217, 0x1, P6 ;  /* 0x000000001309c211 */ /* 0x010fe400030f0cd9 */
[----:B------:R-:W-:Y:S02]  /*f350*/  @!P2 LEA R12, P6, R200, R14, 0x1 ;  /* 0x0000000ec80ca211 */ /* 0x000fe400078c08ff */
[----:B------:R-:W-:Y:S01]  /*f360*/  @!P3 LEA.HI.X R11, R201, R0, R216, 0x1, P5 ;  /* 0x00000000c90bb211 */ /* 0x000fe200028f0cd8 */
[----:B-----5:R3:W-:Y:S01]  /*f370*/  @!P4 ST.E.128 desc[UR6][R8.64], R32 ;  /* 0x000000200800c985 */ /* 0x0207e2000c101d06 */
[----:B------:R-:W-:-:S02]  /*f380*/  @!P1 LEA R14, P5, R202, R14, 0x1 ;  /* 0x0000000eca0e9211 */ /* 0x000fc400078a08ff */
[-C--:B------:R-:W-:Y:S01]  /*f390*/  @!P2 LEA.HI.X R13, R200, R0.reuse, R215, 0x1, P6 ;  /* 0x00000000c80da211 */ /* 0x080fe200030f0cd7 */
[----:B------:R3:W-:Y:S01]  /*f3a0*/  @!P3 ST.E.128 desc[UR6][R10.64], R96 ;  /* 0x000000600a00b985 */ /* 0x0007e2000c101d06 */
[----:B------:R-:W-:-:S03]  /*f3b0*/  @!P1 LEA.HI.X R15, R202, R0, R214, 0x1, P5 ;  /* 0x00000000ca0f9211 */ /* 0x000fc600028f0cd6 */
[----:B------:R3:W-:Y:S04]  /*f3c0*/  @!P2 ST.E.128 desc[UR6][R12.64], R112 ;  /* 0x000000700c00a985 */ /* 0x0007e8000c101d06 */
[----:B------:R3:W-:Y:S02]  /*f3d0*/  @!P1 ST.E.128 desc[UR6][R14.64], R128 ;  /* 0x000000800e009985 */ /* 0x0007e4000c101d06 */
.L_x_1240:
[----:B------:R-:W-:Y:S05]  /*f3e0*/  BSYNC B1 ;  /* 0x0000000000017941 */ /* 0x000fea0003800000 */
.L_x_1239:
[----:B----4-:R4:W0:Y:S01]  /*f3f0*/  SHFL.IDX PT, R0, R16, 0x2, 0x181f ;  /* 0x00581f0010007f89 */ /* 0x01082200000e0000 */
        /* <DEDUP_REMOVED lines=10> */
[-C--:B------:R-:W-:Y:S02]  /*f4a0*/  @!P2 LEA R10, P5, R201, R14.reuse, 0x1 ;  /* 0x0000000ec90aa211 */ /* 0x080fe400078a08ff */
[----:B------:R-:W-:Y:S02]  /*f4b0*/  @!P1 LEA R12, P4, R200, R14, 0x1 ;  /* 0x0000000ec80c9211 */ /* 0x000fe400078808ff */
[----:B0-----:R-:W-:Y:S02]  /*f4c0*/  @!P3 LEA.HI.X R9, R19, R0, R217, 0x1, P6 ;  /* 0x000000001309b211 */ /* 0x001fe400030f0cd9 */
[----:B------:R-:W-:Y:S02]  /*f4d0*/  @!P0 LEA R14, P6, R202, R14, 0x1 ;  /* 0x0000000eca0e8211 */ /* 0x000fe400078c08ff */
[-C--:B------:R-:W-:Y:S01]  /*f4e0*/  @!P2 LEA.HI.X R11, R201, R0.reuse, R216, 0x1, P5 ;  /* 0x00000000c90ba211 */ /* 0x080fe200028f0cd8 */
[----:B-----5:R3:W-:Y:S01]  /*f4f0*/  @!P3 ST.E.128 desc[UR6][R8.64], R36 ;  /* 0x000000240800b985 */ /* 0x0207e2000c101d06 */
[----:B------:R-:W-:-:S02]  /*f500*/  @!P1 LEA.HI.X R13, R200, R0, R215, 0x1, P4 ;  /* 0x00000000c80d9211 */ /* 0x000fc400020f0cd7 */
[----:B------:R-:W-:Y:S01]  /*f510*/  @!P0 LEA.HI.X R15, R202, R0, R214, 0x1, P6 ;  /* 0x00000000ca0f8211 */ /* 0x000fe200030f0cd6 */
[----:B------:R3:W-:Y:S04]  /*f520*/  @!P2 ST.E.128 desc[UR6][R10.64], R100 ;  /* 0x000000640a00a985 */ /* 0x0007e8000c101d06 */
[----:B------:R3:W-:Y:S04]  /*f530*/  @!P1 ST.E.128 desc[UR6][R12.64], R116 ;  /* 0x000000740c009985 */ /* 0x0007e8000c101d06 */
[----:B------:R3:W-:Y:S02]  /*f540*/  @!P0 ST.E.128 desc[UR6][R14.64], R132 ;  /* 0x000000840e008985 */ /* 0x0007e4000c101d06 */
.L_x_1242:
[----:B------:R-:W-:Y:S05]  /*f550*/  BSYNC B1 ;  /* 0x0000000000017941 */ /* 0x000fea0003800000 */
.L_x_1241:
[----:B0-----:R-:W-:Y:S01]  /*f560*/  VIADD R0, R18, 0x60 ;  /* 0x0000006012007836 */ /* 0x001fe20000000000 */
[----:B--2-4-:R-:W4:Y:S04]  /*f570*/  SHFL.IDX PT, R16, R16, 0x3, 0x181f ;  /* 0x00781f0010107f89 */ /* 0x014f2800000e0000 */
[----:B------:R-:W-:Y:S01]  /*f580*/  ISETP.GE.AND P0, PT, R0, R3, PT ;  /* 0x000000030000720c */ /* 0x000fe20003f06270 */
[----:B---3--:R3:W0:-:S12]  /*f590*/  SHFL.IDX PT, R12, R2, 0x3, 0x181f ;  /* 0x00781f00020c7f89 */ /* 0x00861800000e0000 */
[----:B---3--:R-:W-:Y:S05]  /*f5a0*/  @P0 BRA `(.L_x_1243) ;  /* 0x0000000c00540947 */ /* 0x008fea0003800000 */
[----:B------:R-:W-:Y:S01]  /*f5b0*/  ULDC UR5, c[0x0][0xac8] ;  /* 0x0002b20000057ab9 */ /* 0x000fe20000000800 */
[----:B------:R-:W-:Y:S01]  /*f5c0*/  ULDC.64 UR6, c[0x0][0x208] ;  /* 0x0000820000067ab9 */ /* 0x000fe20000000a00 */
[----:B------:R-:W-:Y:S02]  /*f5d0*/  ISETP.GE.AND P3, PT, R19, UR5, PT ;  /* 0x0000000513007c0c */ /* 0x000fe4000bf66270 */
[----:B------:R-:W-:Y:S02]  /*f5e0*/  ISETP.GE.AND P4, PT, R201, UR5, PT ;  /* 0x00000005c9007c0c */ /* 0x000fe4000bf86270 */
[----:B------:R-:W-:-:S09]  /*f5f0*/  ISETP.GE.AND P5, PT, R200, UR5, PT ;  /* 0x00000005c8007c0c */ /* 0x000fd2000bfa6270 */
[-C--:B0-----:R-:W-:Y:S02]  /*f600*/  @!P3 LEA R2, P0, R19, R12.reuse, 0x1 ;  /* 0x0000000c1302b211 */ /* 0x081fe400078008ff */
[----:B------:R-:W-:Y:S02]  /*f610*/  @!P4 LEA R8, P1, R201, R12, 0x1 ;  /* 0x0000000cc908c211 */ /* 0x000fe400078208ff */
[----:B----4-:R-:W-:Y:S02]  /*f620*/  @!P3 LEA.HI.X R3, R19, R16, R217, 0x1, P0 ;  /* 0x000000101303b211 */ /* 0x010fe400000f0cd9 */
[----:B------:R-:W-:Y:S02]  /*f630*/  ISETP.GE.AND P0, PT, R202, UR5, PT ;  /* 0x00000005ca007c0c */ /* 0x000fe4000bf06270 */
[----:B------:R-:W-:Y:S01]  /*f640*/  @!P5 LEA R10, P2, R200, R12, 0x1 ;  /* 0x0000000cc80ad211 */ /* 0x000fe200078408ff */
[----:B-----5:R3:W-:Y:S01]  /*f650*/  @!P3 ST.E.128 desc[UR6][R2.64], R4 ;  /* 0x000000040200b985 */ /* 0x0207e2000c101d06 */
        /* <DEDUP_REMOVED lines=10> */
.L_x_1236:
[----:B------:R-:W0:Y:S01]  /*f700*/  LDC R8, c[0x0][0xbe8] ;  /* 0x0002fa00ff087b82 */ /* 0x000e220000000800 */
[----:B------:R-:W-:Y:S01]  /*f710*/  R2UR UR6, R204 ;  /* 0x00000000cc0672ca */ /* 0x000fe200000e0000 */
[----:B------:R-:W-:Y:S01]  /*f720*/  BSSY B1, `(.L_x_1244) ;  /* 0x0000035000017945 */ /* 0x000fe20003800000 */
[----:B------:R-:W-:Y:S01]  /*f730*/  R2UR UR5, R205 ;  /* 0x00000000cd0572ca */ /* 0x000fe200000e0000 */
[----:B------:R-:W-:Y:S01]  /*f740*/  IMAD R6, R203, 0x20, R206 ;  /* 0x00000020cb067824 */ /* 0x000fe200078e02ce */
[----:B------:R-:W-:-:S09]  /*f750*/  ISETP.GE.AND P0, PT, R218, 0x80, PT ;  /* 0x00000080da00780c */ /* 0x000fd20003f06270 */
[----:B------:R-:W-:Y:S02]  /*f760*/  USHF.R.S32.HI UR8, URZ, 0x1f, UR6 ;  /* 0x0000001f3f087899 */ /* 0x000fe40008011406 */
[----:B------:R-:W-:Y:S01]  /*f770*/  USHF.R.S32.HI UR9, URZ, 0x1f, UR5 ;  /* 0x0000001f3f097899 */ /* 0x000fe20008011405 */
[----:B0-----:R-:W-:-:S13]  /*f780*/  ISETP.NE.AND P1, PT, R8, 0x1, PT ;  /* 0x000000010800780c */ /* 0x001fda0003f25270 */
[----:B------:R-:W0:Y:S08]  /*f790*/  @P1 LDC R9, c[0x0][0xbec] ;  /* 0x0002fb00ff091b82 */ /* 0x000e300000000800 */
[----:B------:R-:W1:Y:S01]  /*f7a0*/  @P1 LDC R11, c[0x0][0xbf0] ;  /* 0x0002fc00ff0b1b82 */ /* 0x000e620000000800 */
[----:B------:R-:W-:Y:S05]  /*f7b0*/  @P0 BRA `(.L_x_1245) ;  /* 0x0000000000ac0947 */ /* 0x000fea0003800000 */
[----:B------:R-:W2:Y:S01]  /*f7c0*/  S2R R0, SR_TID.X ;  /* 0x0000000000007919 */ /* 0x000ea20000002100 */
[----:B------:R-:W3:Y:S01]  /*f7d0*/  LDC R3, c[0x0][0xbe8] ;  /* 0x0002fa00ff037b82 */ /* 0x000ee20000000800 */
[----:B------:R-:W-:Y:S01]  /*f7e0*/  IMAD.U32 R4, RZ, RZ, UR61 ;  /* 0x0000003dff047e24 */ /* 0x000fe2000f8e00ff */
[----:B------:R-:W-:Y:S02]  /*f7f0*/  ULDC UR5, c[0x0][0xa88] ;  /* 0x0002a20000057ab9 */ /* 0x000fe40000000800 */
[----:B---3--:R-:W-:Y:S02]  /*f800*/  IMAD R5, R3, UR5, RZ ;  /* 0x0000000503057c24 */ /* 0x008fe4000f8e02ff */
[----:B--2---:R-:W-:-:S04]  /*f810*/  IADD3 R4, R4, -0x80, R0 ;  /* 0xffffff8004047810 */ /* 0x004fc80007ffe000 */
[----:B------:R-:W-:-:S13]  /*f820*/  ISETP.GE.AND P0, PT, R4, R5, PT ;  /* 0x000000050400720c */ /* 0x000fda0003f06270 */
[----:B------:R-:W-:Y:S05]  /*f830*/  @P0 BRA `(.L_x_1245) ;  /* 0x00000000008c0947 */ /* 0x000fea0003800000 */
[----:B------:R-:W-:Y:S01]  /*f840*/  ISETP.NE.AND P0, PT, R3, 0x1, PT ;  /* 0x000000010300780c */ /* 0x000fe20003f05270 */
[----:B------:R-:W-:Y:S01]  /*f850*/  ULDC.64 UR10, c[0x0][0xb90] ;  /* 0x0002e400000a7ab9 */ /* 0x000fe20000000a00 */
[----:B------:R-:W-:Y:S01]  /*f860*/  R2UR UR13, R204 ;  /* 0x00000000cc0d72ca */ /* 0x000fe200000e0000 */
[----:B------:R-:W-:Y:S01]  /*f870*/  UIMAD UR5, UR8, UR10, URZ ;  /* 0x0000000a080572a4 */ /* 0x000fe2000f8e023f */
[----:B------:R-:W-:Y:S01]  /*f880*/  R2UR UR12, R205 ;  /* 0x00000000cd0c72ca */ /* 0x000fe200000e0000 */
[----:B------:R-:W-:-:S08]  /*f890*/  IMAD.MOV.U32 R2, RZ, RZ, R4 ;  /* 0x000000ffff027224 */ /* 0x000fd000078e0004 */
[----:B------:R-:W2:Y:S02]  /*f8a0*/  @P0 LDC R5, c[0x0][0xbec] ;  /* 0x0002fb00ff050b82 */ /* 0x000ea40000000800 */
[----:B------:R-:W-:Y:S02]  /*f8b0*/  UIMAD.WIDE.U32 UR6, UR13, UR10, URZ ;  /* 0x0000000a0d0672a5 */ /* 0x000fe4000f8e003f */
[----:B------:R-:W-:-:S03]  /*f8c0*/  UIMAD UR5, UR13, UR11, UR5 ;  /* 0x0000000b0d0572a4 */ /* 0x000fc6000f8e0205 */
[----:B------:R-:W-:Y:S01]  /*f8d0*/  ULDC.64 UR10, c[0x0][0xb98] ;  /* 0x0002e600000a7ab9 */ /* 0x000fe20000000a00 */
[----:B------:R-:W3:Y:S01]  /*f8e0*/  @P0 LDC R7, c[0x0][0xbf0] ;  /* 0x0002fc00ff070b82 */ /* 0x000ee20000000800 */
[----:B------:R-:W-:Y:S02]  /*f8f0*/  UIADD3 UR7, UR7, UR5, URZ ;  /* 0x0000000507077290 */ /* 0x000fe4000fffe03f */
[----:B------:R-:W-:Y:S02]  /*f900*/  UIMAD UR5, UR9, UR10, URZ ;  /* 0x0000000a090572a4 */ /* 0x000fe4000f8e023f */
[----:B------:R-:W-:Y:S02]  /*f910*/  UIMAD.WIDE.U32 UR6, UR12, UR10, UR6 ;  /* 0x0000000a0c0672a5 */ /* 0x000fe4000f8e0006 */
[----:B------:R-:W-:-:S03]  /*f920*/  UIMAD UR5, UR12, UR11, UR5 ;  /* 0x0000000b0c0572a4 */ /* 0x000fc6000f8e0205 */
[----:B------:R-:W-:Y:S01]  /*f930*/  ULDC.64 UR10, c[0x0][0xb88] ;  /* 0x0002e200000a7ab9 */ /* 0x000fe20000000a00 */
[----:B------:R-:W-:Y:S01]  /*f940*/  ULDC.64 UR12, c[0x0][0x208] ;  /* 0x00008200000c7ab9 */ /* 0x000fe20000000a00 */
[----:B--2---:R-:W-:-:S05]  /*f950*/  @P0 IMAD.HI.U32 R0, R4, R5, RZ ;  /* 0x0000000504000227 */ /* 0x004fca00078e00ff */
[----:B---3--:R-:W-:-:S05]  /*f960*/  @P0 SHF.R.U32.HI R2, RZ, R7, R0 ;  /* 0x00000007ff020219 */ /* 0x008fca0000011600 */
[----:B------:R-:W-:-:S04]  /*f970*/  IMAD.MOV R5, RZ, RZ, -R2 ;  /* 0x000000ffff057224 */ /* 0x000fc800078e0a02 */
[----:B------:R-:W-:Y:S01]  /*f980*/  IMAD R5, R3, R5, R4 ;  /* 0x0000000503057224 */ /* 0x000fe200078e0204 */
[----:B------:R-:W-:Y:S01]  /*f990*/  SHF.R.S32.HI R3, RZ, 0x1f, R2 ;  /* 0x0000001fff037819 */ /* 0x000fe20000011402 */
[----:B------:R-:W-:Y:S01]  /*f9a0*/  IMAD.U32 R4, RZ, RZ, UR5 ;  /* 0x00000005ff047e24 */ /* 0x000fe2000f8e00ff */
[----:B------:R-:W-:Y:S02]  /*f9b0*/  IADD3 R2, P0, R2, UR6, RZ ;  /* 0x0000000602027c10 */ /* 0x000fe4000ff1e0ff */
[----:B------:R-:W-:Y:S02]  /*f9c0*/  SHF.R.S32.HI R0, RZ, 0x1f, R5 ;  /* 0x0000001fff007819 */ /* 0x000fe40000011405 */
[----:B------:R-:W-:Y:S01]  /*f9d0*/  IADD3.X R3, R3, UR7, R4, P0, !PT ;  /* 0x0000000703037c10 */ /* 0x000fe200087fe404 */
[----:B------:R-:W-:Y:S02]  /*f9e0*/  ULDC.64 UR6, c[0x0][0xb50] ;  /* 0x0002d40000067ab9 */ /* 0x000fe40000000a00 */
[----:B------:R-:W-:-:S02]  /*f9f0*/  IMAD R0, R0, UR10, RZ ;  /* 0x0000000a00007c24 */ /* 0x000fc4000f8e02ff */
[----:B------:R-:W-:-:S04]  /*fa00*/  IMAD.WIDE.U32 R2, R5, UR10, R2 ;  /* 0x0000000a05027c25 */ /* 0x000fc8000f8e0002 */
[----:B------:R-:W-:Y:S01]  /*fa10*/  IMAD R7, R5, UR11, R0 ;  /* 0x0000000b05077c24 */ /* 0x000fe2000f8e0200 */
[----:B------:R-:W-:-:S03]  /*fa20*/  LEA R4, P0, R2, UR6, 0x2 ;  /* 0x0000000602047c11 */ /* 0x000fc6000f8010ff */
[----:B------:R-:W-:-:S05]  /*fa30*/  IMAD.IADD R3, R3, 0x1, R7 ;  /* 0x0000000103037824 */ /* 0x000fca00078e0207 */
[----:B------:R-:W-:Y:S01]  /*fa40*/  LEA.HI.X R5, R2, UR7, R3, 0x2, P0 ;  /* 0x0000000702057c11 */ /* 0x000fe200080f1403 */
[----:B------:R-:W-:-:S05]  /*fa50*/  IMAD.MOV.U32 R3, RZ, RZ, -0x800000 ;  /* 0xff800000ff037424 */ /* 0x000fca00078e00ff */
[----:B------:R2:W-:Y:S02]  /*fa60*/  STG.E desc[UR12][R4.64], R3 ;  /* 0x0000000304007986 */ /* 0x0005e4000c10190c */
.L_x_1245:
[----:B------:R-:W-:Y:S05]  /*fa70*/  BSYNC B1 ;  /* 0x0000000000017941 */ /* 0x000fea0003800000 */
.L_x_1244:
[----:B------:R-:W-:Y:S01]  /*fa80*/  R2UR UR13, R204 ;  /* 0x00000000cc0d72ca */ /* 0x000fe200000e0000 */
[----:B------:R-:W-:Y:S01]  /*fa90*/  ULDC.64 UR10, c[0x0][0xae8] ;  /* 0x0002ba00000a7ab9 */ /* 0x000fe20000000a00 */
[----:B------:R-:W-:Y:S01]  /*faa0*/  R2UR UR12, R205 ;  /* 0x00000000cd0c72ca */ /* 0x000fe200000e0000 */
[----:B------:R-:W-:Y:S01]  /*fab0*/  UIMAD UR5, UR8, UR10, URZ ;  /* 0x0000000a080572a4 */ /* 0x000fe2000f8e023f */
[----:B------:R-:W-:Y:S01]  /*fac0*/  VIADD R6, R6, UR61 ;  /* 0x0000003d06067c36 */ /* 0x000fe20008000000 */
[----:B------:R-:W-:Y:S03]  /*fad0*/  BSSY B1, `(.L_x_1246) ;  /* 0x000003d000017945 */ /* 0x000fe60003800000 */
[----:B0-----:R-:W-:-:S04]  /*fae0*/  @P1 IMAD.HI.U32 R0, R6, R9, RZ ;  /* 0x0000000906001227 */ /* 0x001fc800078e00ff */
[----:B--2---:R-:W-:Y:S01]  /*faf0*/  IMAD.MOV.U32 R5, RZ, RZ, R6 ;  /* 0x000000ffff057224 */ /* 0x004fe200078e0006 */
[----:B------:R-:W-:Y:S01]  /*fb00*/  UIMAD.WIDE.U32 UR6, UR13, UR10, URZ ;  /* 0x0000000a0d0672a5 */ /* 0x000fe2000f8e003f */
[----:B-1----:R-:W-:Y:S01]  /*fb10*/  @P1 SHF.R.U32.HI R5, RZ, R11, R0 ;  /* 0x0000000bff051219 */ /* 0x002fe20000011600 */
[----:B------:R-:W-:-:S03]  /*fb20*/  UIMAD UR5, UR13, UR11, UR5 ;  /* 0x0000000b0d0572a4 */ /* 0x000fc6000f8e0205 */
[----:B------:R-:W-:Y:S01]  /*fb30*/  ULDC.64 UR10, c[0x0][0xaf0] ;  /* 0x0002bc00000a7ab9 */ /* 0x000fe20000000a00 */
[----:B------:R-:W-:Y:S01]  /*fb40*/  UIADD3 UR7, UR7, UR5, URZ ;  /* 0x0000000507077290 */ /* 0x000fe2000fffe03f */
[--C-:B------:R-:W-:Y:S01]  /*fb50*/  SHF.R.S32.HI R0, RZ, 0x1f, R5.reuse ;  /* 0x0000001fff007819 */ /* 0x100fe20000011405 */
[----:B------:R-:W-:Y:S01]  /*fb60*/  UIMAD UR5, UR9, UR10, URZ ;  /* 0x0000000a090572a4 */ /* 0x000fe2000f8e023f */
[----:B------:R-:W-:Y:S01]  /*fb70*/  IMAD.MOV R7, RZ, RZ, -R5 ;  /* 0x000000ffff077224 */ /* 0x000fe200078e0a05 */
[----:B------:R-:W-:Y:S02]  /*fb80*/  UIMAD.WIDE.U32 UR6, UR12, UR10, UR6 ;  /* 0x0000000a0c0672a5 */ /* 0x000fe4000f8e0006 */
[----:B------:R-:W-:Y:S01]  /*fb90*/  UIMAD UR5, UR12, UR11, UR5 ;  /* 0x0000000b0c0572a4 */ /* 0x000fe2000f8e0205 */
[----:B------:R-:W-:Y:S01]  /*fba0*/  IMAD R7, R8, R7, R6 ;  /* 0x0000000708077224 */ /* 0x000fe200078e0206 */
[----:B------:R-:W-:Y:S01]  /*fbb0*/  ULDC.64 UR8, c[0x0][0xae0] ;  /* 0x0002b80000087ab9 */ /* 0x000fe20000000a00 */
[----:B------:R-:W-:Y:S01]  /*fbc0*/  VIADD R6, R206, UR61 ;  /* 0x0000003dce067c36 */ /* 0x000fe20008000000 */
[----:B------:R-:W-:Y:S01]  /*fbd0*/  UIADD3 UR5, UR7, UR5, URZ ;  /* 0x0000000507057290 */ /* 0x000fe2000fffe03f */
[----:B------:R-:W-:-:S02]  /*fbe0*/  IMAD R0, R0, UR8, RZ ;  /* 0x0000000800007c24 */ /* 0x000fc4000f8e02ff */
[----:B------:R-:W-:Y:S02]  /*fbf0*/  IMAD.U32 R3, RZ, RZ, UR7 ;  /* 0x00000007ff037e24 */ /* 0x000fe4000f8e00ff */
[----:B------:R-:W-:Y:S01]  /*fc00*/  IMAD.U32 R2, RZ, RZ, UR6 ;  /* 0x00000006ff027e24 */ /* 0x000fe2000f8e00ff */
[----:B------:R-:W-:Y:S01]  /*fc10*/  ULDC.64 UR6, c[0x0][0xad8] ;  /* 0x0002b60000067ab9 */ /* 0x000fe20000000a00 */
[----:B------:R-:W-:Y:S01]  /*fc20*/  IMAD.U32 R3, RZ, RZ, UR5 ;  /* 0x00000005ff037e24 */ /* 0x000fe2000f8e00ff */
[----:B------:R-:W-:Y:S01]  /*fc30*/  ULDC UR5, c[0x0][0xa88] ;  /* 0x0002a20000057ab9 */ /* 0x000fe20000000800 */
[C---:B------:R-:W-:Y:S01]  /*fc40*/  IMAD R9, R5.reuse, UR9, R0 ;  /* 0x0000000905097c24 */ /* 0x040fe2000f8e0200 */
[----:B------:R-:W-:Y:S01]  /*fc50*/  SHF.R.S32.HI R0, RZ, 0x1f, R7 ;  /* 0x0000001fff007819 */ /* 0x000fe20000011407 */
[----:B------:R-:W-:-:S04]  /*fc60*/  IMAD.WIDE.U32 R2, R5, UR8, R2 ;  /* 0x0000000805027c25 */ /* 0x000fc8000f8e0002 */
[----:B------:R-:W-:Y:S02]  /*fc70*/  IMAD.IADD R3, R3, 0x1, R9 ;  /* 0x0000000103037824 */ /* 0x000fe400078e0209 */
[----:B------:R-:W-:Y:S02]  /*fc80*/  IMAD R4, R0, UR6, RZ ;  /* 0x0000000600047c24 */ /* 0x000fe4000f8e02ff */
[----:B------:R-:W-:Y:S02]  /*fc90*/  IMAD R9, R8, UR5, RZ ;  /* 0x0000000508097c24 */ /* 0x000fe4000f8e02ff */
[C---:B------:R-:W-:Y:S02]  /*fca0*/  IMAD R5, R7.reuse, UR7, R4 ;  /* 0x0000000707057c24 */ /* 0x040fe4000f8e0204 */
[----:B------:R-:W-:Y:S01]  /*fcb0*/  IMAD.WIDE.U32 R2, R7, UR6, R2 ;  /* 0x0000000607027c25 */ /* 0x000fe2000f8e0002 */
[----:B------:R-:W-:Y:S01]  /*fcc0*/  ISETP.GE.AND P2, PT, R6, R9, PT ;  /* 0x000000090600720c */ /* 0x000fe20003f46270 */
[----:B------:R-:W-:-:S02]  /*fcd0*/  ULDC.64 UR6, c[0x0][0xa80] ;  /* 0x0002a00000067ab9 */ /* 0x000fc40000000a00 */
[----:B------:R-:W-:Y:S01]  /*fce0*/  VIADD R0, R6, 0x20 ;  /* 0x0000002006007836 */ /* 0x000fe20000000000 */
[----:B------:R-:W-:Y:S01]  /*fcf0*/  LEA R4, P3, R2, UR6, 0x1 ;  /* 0x0000000602047c11 */ /* 0x000fe2000f8608ff */
[----:B------:R-:W-:-:S03]  /*fd00*/  IMAD.IADD R3, R3, 0x1, R5 ;  /* 0x0000000103037824 */ /* 0x000fc600078e0205 */
[-C--:B------:R-:W-:Y:S01]  /*fd10*/  ISETP.GE.AND P1, PT, R0, R9.reuse, PT ;  /* 0x000000090000720c */ /* 0x080fe20003f26270 */
[----:B------:R-:W-:Y:S01]  /*fd20*/  VIADD R0, R6, 0x40 ;  /* 0x0000004006007836 */ /* 0x000fe20000000000 */
[----:B------:R-:W-:Y:S02]  /*fd30*/  LEA.HI.X R5, R2, UR7, R3, 0x1, P3 ;  /* 0x0000000702057c11 */ /* 0x000fe400098f0c03 */
[----:B------:R0:W1:Y:S02]  /*fd40*/  SHFL.IDX PT, R2, R4, RZ, 0x181f ;  /* 0x00181fff04027589 */ /* 0x00006400000e0000 */
[----:B------:R-:W-:Y:S02]  /*fd50*/  ISETP.GE.AND P0, PT, R0, R9, PT ;  /* 0x000000090000720c */ /* 0x000fe40003f06270 */
[----:B------:R0:W2:Y:S01]  /*fd60*/  SHFL.IDX PT, R0, R5, RZ, 0x181f ;  /* 0x00181fff05007589 */ /* 0x0000a200000e0000 */
[----:B------:R-:W-:Y:S10]  /*fd70*/  @P2 BRA `(.L_x_1247) ;  /* 0x0000000000482947 */ /* 0x000ff40003800000 */
        /* <DEDUP_REMOVED lines=18> */
.L_x_1247:
[----:B------:R-:W-:Y:S05]  /*fea0*/  BSYNC B1 ;  /* 0x0000000000017941 */ /* 0x000fea0003800000 */
.L_x_1246:
        /* <DEDUP_REMOVED lines=22> */
.L_x_1249:
[----:B------:R-:W-:Y:S05]  /*10010*/  BSYNC B1 ;  /* 0x0000000000017941 */ /* 0x000fea0003800000 */
.L_x_1248:
        /* <DEDUP_REMOVED lines=22> */
.L_x_1251:
[----:B------:R-:W-:Y:S05]  /*10180*/  BSYNC B1 ;  /* 0x0000000000017941 */ /* 0x000fea0003800000 */
.L_x_1250:
[----:B0-----:R-:W-:Y:S01]  /*10190*/  VIADD R0, R6, 0x60 ;  /* 0x0000006006007836 */ /* 0x001fe20000000000 */
[----:B--2-4-:R-:W0:Y:S04]  /*101a0*/  SHFL.IDX PT, R5, R5, 0x3, 0x181f ;  /* 0x00781f0005057f89 */ /* 0x014e2800000e0000 */
[----:B------:R-:W-:Y:S01]  /*101b0*/  ISETP.GE.AND P0, PT, R0, R9, PT ;  /* 0x000000090000720c */ /* 0x000fe20003f06270 */
[----:B-1-3--:R1:W2:-:S12]  /*101c0*/  SHFL.IDX PT, R2, R4, 0x3, 0x181f ;  /* 0x00781f0004027f89 */ /* 0x00a29800000e0000 */
        /* <DEDUP_REMOVED lines=8> */
[-C--:B------:R-:W-:Y:S02]  /*10250*/  @!P2 LEA R8, P5, R201, R2.reuse, 0x1 ;  /* 0x00000002c908a211 */ /* 0x080fe400078a08ff */
[-C--:B------:R-:W-:Y:S02]  /*10260*/  @!P1 LEA R10, P4, R200, R2.reuse, 0x1 ;  /* 0x00000002c80a9211 */ /* 0x080fe400078808ff */
[-C--:B0-----:R-:W-:Y:S02]  /*10270*/  @!P3 LEA.HI.X R7, R19, R5.reuse, R217, 0x1, P6 ;  /* 0x000000051307b211 */ /* 0x081fe400030f0cd9 */
        /* <DEDUP_REMOVED lines=8> */
.L_x_1243:
[----:B------:R-:W-:Y:S05]  /*10300*/  BSYNC B0 ;  /* 0x0000000000007941 */ /* 0x000fea0003800000 */
.L_x_1235:
[----:B------:R-:W-:Y:S02]  /*10310*/  ULDC UR5, c[0x0][0xc38] ;  /* 0x00030e0000057ab9 */ /* 0x000fe40000000800 */
[----:B------:R-:W-:-:S06]  /*10320*/  UISETP.GE.AND UP0, UPT, UR4, UR5, UPT ;  /* 0x000000050400728c */ /* 0x000fcc000bf06270 */
[----:B------:R-:W-:-:S13]  /*10330*/  PLOP3.LUT P0, PT, PT, PT, UP0, 0x80, 0x0 ;  /* 0x000000000000781c */ /* 0x000fda0003f0f008 */
[----:B------:R-:W-:Y:S05]  /*10340*/  @!P0 BRA `(.L_x_1252) ;  /* 0xffffff0800ac8947 */ /* 0x000fea000383ffff */
[----:B------:R-:W-:Y:S05]  /*10350*/  EXIT ;  /* 0x000000000000794d */ /* 0x000fea0003800000 */
.L_x_1154:
[----:B------:R-:W-:-:S08]  /*10360*/  NOP ;  /* 0x0000000000007918 */ /* 0x000fd00000000000 */
[----:B0-----:R-:W0:-:S00]  /*10370*/  USETMAXREG.DEALLOC.CTAPOOL 0x18 ;  /* 0x00000018000079c8 */ /* 0x001e0000080e0500 */
[----:B0-----:R-:W-:-:S06]  /*10380*/  LOP3.LUT R0, R0, 0x3, RZ, 0xc0, !PT ;  /* 0x0000000300007812 */ /* 0x001fcc00078ec0ff */
[----:B------:R-:W0:Y:S01]  /*10390*/  S2UR UR6, SR_CTAID.X ;  /* 0x00000000000679c3 */ /* 0x000e220000002500 */
[----:B------:R-:W-:Y:S01]  /*103a0*/  LOP3.LUT R19, R19, 0xfffffffb, RZ, 0xc0, !PT ;  /* 0xfffffffb13137812 */ /* 0x000fe200078ec0ff */
[----:B------:R-:W-:Y:S01]  /*103b0*/  STL [R1+0x18], RZ ;  /* 0x000018ff01007387 */ /* 0x000fe20000100800 */
[----:B------:R-:W-:-:S03]  /*103c0*/  IMAD.MOV.U32 R18, RZ, RZ, RZ ;  /* 0x000000ffff127224 */ /* 0x000fc600078e00ff */
[----:B------:R-:W1:Y:S02]  /*103d0*/  SHFL.IDX PT, R0, R0, RZ, 0x1f ;  /* 0x00001fff00007589 */ /* 0x000e6400000e0000 */
[----:B-1----:R-:W-:Y:S02]  /*103e0*/  ISETP.NE.AND P0, PT, R0, RZ, PT ;  /* 0x000000ff0000720c */ /* 0x002fe40003f05270 */
[----:B------:R-:W0:Y:S11]  /*103f0*/  LDC R0, c[0x0][0xc38] ;  /* 0x00030e00ff007b82 */ /* 0x000e360000000800 */
[----:B------:R-:W-:Y:S01]  /*10400*/  @P0 LOP3.LUT R19, R19, 0x4, RZ, 0xfc, !PT ;  /* 0x0000000413130812 */ /* 0x000fe200078efcff */
[----:B------:R-:W-:Y:S06]  /*10410*/  @P0 BAR.ARV 0x4, 0x180 ;  /* 0x0106000000000b1d */ /* 0x000fec0000002000 */
[----:B0-----:R-:W-:Y:S01]  /*10420*/  ISETP.LE.AND P0, PT, R0, UR6, PT ;  /* 0x0000000600007c0c */ /* 0x001fe2000bf03270 */
[----:B------:R-:W-:-:S05]  /*10430*/  IMAD.MOV.U32 R0, RZ, RZ, 0x1 ;  /* 0x00000001ff007424 */ /* 0x000fca00078e00ff */
[----:B------:R0:W-:Y:S07]  /*10440*/  STL [R1+0x8], R0 ;  /* 0x0000080001007387 */ /* 0x0001ee0000100800 */
[----:B------:R-:W-:Y:S05]  /*10450*/  @P0 BRA `(.L_x_1253) ;  /* 0x0000005400780947 */ /* 0x000fea0003800000 */
[----:B------:R-:W1:Y:S01]  /*10460*/  S2R R6, SR_TID.X ;  /* 0x0000000000067919 */ /* 0x000e620000002100 */
[----:B------:R-:W2:Y:S01]  /*10470*/  S2UR UR5, SR_CgaCtaId ;  /* 0x00000000000579c3 */ /* 0x000ea20000008800 */
[----:B------:R-:W-:Y:S01]  /*10480*/  UMOV UR4, 0x400 ;  /* 0x0000040000047882 */ /* 0x000fe20000000000 */
[----:B------:R-:W-:Y:S01]  /*10490*/  IMAD.MOV.U32 R18, RZ, RZ, RZ ;  /* 0x000000ffff127224 */ /* 0x000fe200078e00ff */
[----:B------:R-:W-:Y:S01]  /*104a0*/  ULDC UR44, c[0x0][0xc] ;  /* 0x00000300002c7ab9 */ /* 0x000fe20000000800 */
[----:B------:R-:W-:Y:S01]  /*104b0*/  ULDC.64 UR38, c[0x0][0x198] ;  /* 0x0000660000267ab9 */ /* 0x000fe20000000a00 */
[----:B--2---:R-:W-:-:S06]  /*104c0*/  ULEA UR4, UR5, UR4, 0x18 ;  /* 0x0000000405047291 */ /* 0x004fcc000f8ec03f */
[----:B------:R-:W-:Y:S01]  /*104d0*/  IMAD.U32 R17, RZ, RZ, UR4 ;  /* 0x00000004ff117e24 */ /* 0x000fe2000f8e00ff */
[C---:B-1----:R-:W-:Y:S01]  /*104e0*/  LOP3.LUT R5, R6.reuse, 0x7f, RZ, 0xc0, !PT ;  /* 0x0000007f06057812 */ /* 0x042fe200078ec0ff */
[----:B0-----:R-:W-:-:S05]  /*104f0*/  IMAD.SHL.U32 R0, R6, 0x8, RZ ;  /* 0x0000000806007824 */ /* 0x001fca00078e00ff */
[C---:B------:R-:W-:Y:S02]  /*10500*/  LOP3.LUT R2, R0.reuse, 0x1f8, RZ, 0xc0, !PT ;  /* 0x000001f800027812 */ /* 0x040fe400078ec0ff */
[----:B------:R-:W-:Y:S02]  /*10510*/  LOP3.LUT R0, R0, 0x38, RZ, 0xc0, !PT ;  /* 0x0000003800007812 */ /* 0x000fe400078ec0ff */
[----:B------:R-:W-:Y:S01]  /*10520*/  LOP3.LUT R3, R2, 0x38, R6, 0x78, !PT ;  /* 0x0000003802037812 */ /* 0x000fe200078e7806 */
[----:B------:R-:W-:-:S05]  /*10530*/  IMAD.SHL.U32 R2, R5, 0x8, RZ ;  /* 0x0000000805027824 */ /* 0x000fca00078e00ff */
[----:B------:R-:W-:Y:S01]  /*10540*/  LOP3.LUT R4, R3, 0x200, R2, 0xf8, !PT ;  /* 0x0000020003047812 */ /* 0x000fe200078ef802 */
[----:B------:R-:W-:Y:S01]  /*10550*/  IMAD.SHL.U32 R2, R6, 0x10, RZ ;  /* 0x0000001006027824 */ /* 0x000fe200078e00ff */
[----:B------:R-:W-:-:S03]  /*10560*/  SHF.R.U32.HI R3, RZ, 0x3, R5 ;  /* 0x00000003ff037819 */ /* 0x000fc60000011605 */
[----:B------:R-:W-:Y:S01]  /*10570*/  IMAD R4, R4, 0x2, R17 ;  /* 0x0000000204047824 */ /* 0x000fe200078e0211 */
[----:B------:R-:W-:Y:S01]  /*10580*/  LOP3.LUT R2, R3, 0x70, R2, 0xf8, !PT ;  /* 0x0000007003027812 */ /* 0x000fe200078ef802 */
[----:B------:R-:W-:Y:S02]  /*10590*/  IMAD.U32 R3, RZ, RZ, UR6 ;  /* 0x00000006ff037e24 */ /* 0x000fe4000f8e00ff */
[----:B------:R-:W-:Y:S01]  /*105a0*/  IMAD.MOV.U32 R2, RZ, RZ, 0x1 ;  /* 0x00000001ff027424 */ /* 0x000fe200078e00ff */
[----:B------:R-:W-:Y:S04]  /*105b0*/  STL [R1+0x10], R4 ;  /* 0x0000100401007387 */ /* 0x000fe80000100800 */
[----:B------:R0:W-:Y:S04]  /*105c0*/  STL [R1+0x14], R3 ;  /* 0x0000140301007387 */ /* 0x0001e80000100800 */
[----:B------:R-:W-:Y:S04]  /*105d0*/  STL [R1+0x18], RZ ;  /* 0x000018ff01007387 */ /* 0x000fe80000100800 */
[----:B------:R1:W-:Y:S01]  /*105e0*/  STL [R1+0x8], R2 ;  /* 0x0000080201007387 */ /* 0x0003e20000100800 */
[----:B0-----:R-:W-:-:S02]  /*105f0*/  LOP3.LUT R3, R0, 0x40, RZ, 0xfc, !PT ;  /* 0x0000004000037812 */ /* 0x001fc400078efcff */
[C---:B-1----:R-:W-:Y:S02]  /*10600*/  LOP3.LUT R2, R0.reuse, 0x80, RZ, 0xfc, !PT ;  /* 0x0000008000027812 */ /* 0x042fe400078efcff */
[----:B------:R-:W-:-:S07]  /*10610*/  LOP3.LUT R0, R0, 0xc0, RZ, 0xfc, !PT ;  /* 0x000000c000007812 */ /* 0x000fce00078efcff */
.L_x_1360:
[----:B--2---:R-:W2:Y:S01]  /*10620*/  LDL R0, [R1+0x14] ;  /* 0x0000140001007983 */ /* 0x004ea20000100800 */
[----:B------:R-:W-:Y:S02]  /*10630*/  ULDC UR8, c[0x0][0xc60] ;  /* 0x0003180000087ab9 */ /* 0x000fe40000000800 */
[----:B------:R-:W-:-:S11]  /*10640*/  UISETP.NE.AND UP0, UPT, UR8, 0x1, UPT ;  /* 0x000000010800788c */ /* 0x000fd6000bf05270 */
[----:B------:R-:W-:Y:S01]  /*10650*/  @UP0 ULDC UR4, c[0x0][0xc64] ;  /* 0x0003190000040ab9 */ /* 0x000fe20000000800 */
[----:B------:R-:W-:Y:S01]  /*10660*/  @UP0 ULDC UR9, c[0x0][0xc68] ;  /* 0x00031a0000090ab9 */ /* 0x000fe20000000800 */
[C---:B--2---:R-:W-:Y:S02]  /*10670*/  R2UR UR7, R0.reuse ;  /* 0x00000000000772ca */ /* 0x044fe400000e0000 */
[----:B------:R-:W-:-:S11]  /*10680*/  R2UR UR6, R0 ;  /* 0x00000000000672ca */ /* 0x000fd600000e0000 */
[----:B------:R-:W-:-:S04]  /*10690*/  UIMAD.WIDE.U32 UR4, UR7, UR4, URZ ;  /* 0x00000004070472a5 */ /* 0x000fc8000f8e003f */
[----:B------:R-:W-:-:S03]  /*106a0*/  @UP0 USHF.R.U32.HI UR7, URZ, UR9, UR5 ;  /* 0x000000093f070299 */ /* 0x000fc60008011605 */
[----:B------:R-:W-:Y:S02]  /*106b0*/  ULDC UR4, c[0x0][0xc78] ;  /* 0x00031e0000047ab9 */ /* 0x000fe40000000800 */
[----:B------:R-:W-:Y:S02]  /*106c0*/  UISETP.GE.AND UP0, UPT, UR7, UR4, UPT ;  /* 0x000000040700728c */ /* 0x000fe4000bf06270 */
[----:B------:R-:W-:-:S04]  /*106d0*/  UIADD3 UR4, -UR7, URZ, URZ ;  /* 0x0000003f07047290 */ /* 0x000fc8000fffe13f */
[----:B------:R-:W-:Y:S01]  /*106e0*/  PLOP3.LUT P0, PT, PT, PT, UP0, 0x80, 0x0 ;  /* 0x000000000000781c */ /* 0x000fe20003f0f008 */
[----:B------:R-:W-:-:S12]  /*106f0*/  UIMAD UR8, UR8, UR4, UR6 ;  /* 0x00000004080872a4 */ /* 0x000fd8000f8e0206 */
[----:B01--4-:R-:W-:Y:S05]  /*10700*/  @!P0 BRA `(.L_x_1254) ;  /* 0x0000000000208947 */ /* 0x013fea0003800000 */
        /* <DEDUP_REMOVED lines=8> */
.L_x_1254:
[----:B------:R-:W-:Y:S01]  /*10790*/  ULDC UR9, c[0x0][0xc54] ;  /* 0x0003150000097ab9 */ /* 0x000fe20000000800 */
[----:B------:R-:W-:Y:S01]  /*107a0*/  UMOV UR6, UR8 ;  /* 0x0000000800067c82 */ /* 0x000fe20008000000 */
[----:B------:R-:W-:-:S11]  /*107b0*/  UISETP.NE.AND UP0, UPT, UR9, 0x1, UPT ;  /* 0x000000010900788c */ /* 0x000fd6000bf05270 */
[----:B------:R-:W-:Y:S02]  /*107c0*/  @UP0 ULDC.64 UR10, c[0x0][0xc58] ;  /* 0x00031600000a0ab9 */ /* 0x000fe40000000a00 */
[----:B------:R-:W-:-:S04]  /*107d0*/  UIMAD.WIDE.U32 UR4, UR8, UR10, URZ ;  /* 0x0000000a080472a5 */ /* 0x000fc8000f8e003f */
[----:B------:R-:W-:-:S04]  /*107e0*/  @UP0 USHF.R.U32.HI UR6, URZ, UR11, UR5 ;  /* 0x0000000b3f060299 */ /* 0x000fc80008011605 */
[----:B------:R-:W-:-:S12]  /*107f0*/  UIMAD UR4, UR6, UR9, URZ ;  /* 0x00000009060472a4 */ /* 0x000fd8000f8e023f */
.L_x_1255:
[----:B------:R-:W-:Y:S02]  /*10800*/  UIADD3 UR4, UR8, -UR4, URZ ;  /* 0x8000000408047290 */ /* 0x000fe4000fffe03f */
        /* <DEDUP_REMOVED lines=8> */
[----:B------:R-:W-:Y:S01]  /*10890*/  ULDC UR13, c[0x0][0xc54] ;  /* 0x00031500000d7ab9 */ /* 0x000fe20000000800 */
[----:B------:R-:W-:-:S02]  /*108a0*/  UISETP.NE.U32.AND UP0, UPT, UR10, URZ, UPT ;  /* 0x0000003f0a00728c */ /* 0x000fc4000bf05070 */
[----:B------:R-:W-:Y:S02]  /*108b0*/  UIMAD UR13, UR7, UR13, UR4 ;  /* 0x0000000d070d72a4 */ /* 0x000fe4000f8e0204 */
[----:B------:R-:W-:Y:S01]  /*108c0*/  USHF.L.U32 UR43, UR43, 0x7, URZ ;  /* 0x000000072b2b7899 */ /* 0x000fe2000800063f */
[----:B------:R-:W-:Y:S01]  /*108d0*/  ULDC.64 UR4, c[0x0][0x9e0] ;  /* 0x0002780000047ab9 */ /* 0x000fe20000000a00 */
[----:B------:R-:W-:Y:S02]  /*108e0*/  UISETP.NE.AND.EX UP0, UPT, UR11, URZ, UPT, UP0 ;  /* 0x0000003f0b00728c */ /* 0x000fe4000bf05300 */
[----:B------:R-:W-:Y:S02]  /*108f0*/  UISETP.GE.AND UP3, UPT, UR5, 0x1, UPT ;  /* 0x000000010500788c */ /* 0x000fe4000bf66270 */
[----:B------:R-:W-:Y:S01]  /*10900*/  UIADD3 UR12, UR43, 0x7f, URZ ;  /* 0x0000007f2b0c7890 */ /* 0x000fe2000fffe03f */
[----:B------:R-:W-:Y:S01]  /*10910*/  ULDC UR10, c[0x0][0x424] ;  /* 0x00010900000a7ab9 */ /* 0x000fe20000000800 */
[----:B------:R-:W-:Y:S01]  /*10920*/  ULDC UR6, c[0x0][0x288] ;  /* 0x0000a20000067ab9 */ /* 0x000fe20000000800 */
[----:B------:R-:W-:Y:S01]  /*10930*/  @UP2 ULDC UR8, c[0x0][0xc4c] ;  /* 0x0003130000082ab9 */ /* 0x000fe20000000800 */
[----:B------:R-:W-:Y:S01]  /*10940*/  @UP1 ULDC UR11, c[0x0][0x44c] ;  /* 0x00011300000b1ab9 */ /* 0x000fe20000000800 */
[----:B------:R-:W-:Y:S01]  /*10950*/  USEL UR15, UR10, 0x1, UP0 ;  /* 0x000000010a0f7887 */ /* 0x000fe20008000000 */
[----:B------:R-:W-:Y:S01]  /*10960*/  PLOP3.LUT P1, PT, PT, PT, UP3, 0x80, 0x0 ;  /* 0x000000000000781c */ /* 0x000fe20003f2f038 */
[----:B------:R-:W-:-:S02]  /*10970*/  UIADD3 UR16, -UR6, 0x1, URZ ;  /* 0x0000000106107890 */ /* 0x000fc4000fffe13f */
[----:B------:R-:W-:Y:S02]  /*10980*/  UIMAD.WIDE.U32 UR8, UR13, UR8, URZ ;  /* 0x000000080d0872a5 */ /* 0x000fe4000f8e003f */
[----:B------:R-:W-:Y:S01]  /*10990*/  UIMAD.WIDE.U32 UR10, UR12, UR11, URZ ;  /* 0x0000000b0c0a72a5 */ /* 0x000fe2000f8e003f */
[----:B------:R-:W-:Y:S01]  /*109a0*/  ULDC UR7, c[0x0][0x2f0] ;  /* 0x0000bc0000077ab9 */ /* 0x000fe20000000800 */
[----:B------:R-:W-:Y:S01]  /*109b0*/  @UP2 ULDC UR17, c[0x0][0xc50] ;  /* 0x0003140000112ab9 */ /* 0x000fe20000000800 */
[----:B------:R-:W-:Y:S01]  /*109c0*/  @UP1 ULDC UR18, c[0x0][0x450] ;  /* 0x0001140000121ab9 */ /* 0x000fe20000000800 */
[----:B------:R-:W-:Y:S01]  /*109d0*/  UMOV UR42, UR13 ;  /* 0x0000000d002a7c82 */ /* 0x000fe20008000000 */
[----:B------:R-:W-:Y:S02]  /*109e0*/  UIMAD UR16, UR15, UR7, UR16 ;  /* 0x000000070f1072a4 */ /* 0x000fe4000f8e0210 */
[----:B------:R-:W-:Y:S02]  /*109f0*/  @UP2 USHF.R.U32.HI UR42, URZ, UR17, UR9 ;  /* 0x000000113f2a2299 */ /* 0x000fe40008011609 */
[----:B------:R-:W-:-:S02]  /*10a00*/  @UP1 USHF.R.U32.HI UR12, URZ, UR18, UR11 ;  /* 0x000000123f0c1299 */ /* 0x000fc4000801160b */
[----:B------:R-:W-:Y:S02]  /*10a10*/  UIADD3 UR36, -UR42, URZ, URZ ;  /* 0x0000003f2a247290 */ /* 0x000fe4000fffe13f */
[----:B------:R-:W-:Y:S02]  /*10a20*/  UIADD3 UR12, UR16, UR12, URZ ;  /* 0x0000000c100c7290 */ /* 0x000fe4000fffe03f */
[----:B------:R-:W-:Y:S02]  /*10a30*/  UIMAD UR36, UR14, UR36, UR13 ;  /* 0x000000240e2472a4 */ /* 0x000fe4000f8e020d */
[----:B------:R-:W-:Y:S01]  /*10a40*/  UIADD3 UR4, UR12, UR4, URZ ;  /* 0x000000040c047290 */ /* 0x000fe2000fffe03f */
[----:B------:R-:W-:Y:S11]  /*10a50*/  @!P1 BRA `(.L_x_1256) ;  /* 0x0000000000449947 */ /* 0x000ff60003800000 */
        /* <DEDUP_REMOVED lines=10> */
.L_x_1257:
[----:B------:R-:W-:-:S11]  /*10b00*/  UISETP.NE.AND UP0, UPT, UR5, 0x1, UPT ;  /* 0x000000010500788c */ /* 0x000fd6000bf05270 */
[----:B------:R-:W-:Y:S02]  /*10b10*/  @UP0 ULDC.64 UR12, c[0x0][0x9e8] ;  /* 0x00027a00000c0ab9 */ /* 0x000fe40000000a00 */
[----:B------:R-:W-:-:S04]  /*10b20*/  UIMAD.WIDE.U32 UR8, UR10, UR12, URZ ;  /* 0x0000000c0a0872a5 */ /* 0x000fc8000f8e003f */
[----:B------:R-:W-:-:S12]  /*10b30*/  @UP0 USHF.R.U32.HI UR10, URZ, UR13, UR9 ;  /* 0x0000000d3f0a0299 */ /* 0x000fd80008011609 */
.L_x_1258:
[----:B------:R-:W-:-:S04]  /*10b40*/  UIMAD UR10, UR10, UR5, UR5 ;  /* 0x000000050a0a72a4 */ /* 0x000fc8000f8e0205 */
[----:B------:R-:W-:-:S04]  /*10b50*/  UISETP.LT.AND UP0, UPT, UR4, UR10, UPT ;  /* 0x0000000a0400728c */ /* 0x000fc8000bf01270 */
[----:B------:R-:W-:-:S12]  /*10b60*/  USEL UR4, UR4, UR10, UP0 ;  /* 0x0000000a04047287 */ /* 0x000fd80008000000 */
.L_x_1256:
[----:B------:R-:W-:Y:S02]  /*10b70*/  UIMAD UR12, UR15, UR7, 0x3f ;  /* 0x0000003f0f0c74a4 */ /* 0x000fe4000f8e0207 */
[----:B------:R-:W-:Y:S02]  /*10b80*/  UIADD3 UR4, UR4, 0x3f, URZ ;  /* 0x0000003f04047890 */ /* 0x000fe4000fffe03f */
[----:B------:R-:W-:Y:S02]  /*10b90*/  USHF.R.S32.HI UR13, URZ, 0x1f, UR12 ;  /* 0x0000001f3f0d7899 */ /* 0x000fe4000801140c */
[----:B------:R-:W-:Y:S01]  /*10ba0*/  USHF.R.S32.HI UR10, URZ, 0x1f, UR4 ;  /* 0x0000001f3f0a7899 */ /* 0x000fe20008011404 */
[----:B------:R-:W-:Y:S01]  /*10bb0*/  @UP1 ULDC UR8, c[0x0][0x44c] ;  /* 0x0001130000081ab9 */ /* 0x000fe20000000800 */
[----:B------:R-:W-:Y:S02]  /*10bc0*/  ULEA.HI UR13, UR13, UR12, URZ, 0x6 ;  /* 0x0000000c0d0d7291 */ /* 0x000fe4000f8f303f */
[----:B------:R-:W-:-:S02]  /*10bd0*/  UIMAD.WIDE.U32 UR8, UR43, UR8, URZ ;  /* 0x000000082b0872a5 */ /* 0x000fc4000f8e003f */
[----:B------:R-:W-:Y:S01]  /*10be0*/  ULEA.HI UR10, UR10, UR4, URZ, 0x6 ;  /* 0x000000040a0a7291 */ /* 0x000fe2000f8f303f */
[----:B------:R-:W-:Y:S01]  /*10bf0*/  @UP1 ULDC UR14, c[0x0][0x450] ;  /* 0x00011400000e1ab9 */ /* 0x000fe20000000800 */
[----:B------:R-:W-:Y:S01]  /*10c00*/  UMOV UR11, UR43 ;  /* 0x0000002b000b7c82 */ /* 0x000fe20008000000 */
[----:B------:R-:W-:Y:S02]  /*10c10*/  UIMAD UR4, UR15, UR7, -UR6 ;  /* 0x000000070f0472a4 */ /* 0x000fe4000f8e0a06 */
[----:B------:R-:W-:Y:S02]  /*10c20*/  USHF.R.S32.HI UR13, URZ, 0x6, UR13 ;  /* 0x000000063f0d7899 */ /* 0x000fe4000801140d */
[----:B------:R-:W-:Y:S02]  /*10c30*/  USHF.R.S32.HI UR10, URZ, 0x6, UR10 ;  /* 0x000000063f0a7899 */ /* 0x000fe4000801140a */
[----:B------:R-:W-:Y:S02]  /*10c40*/  @UP1 USHF.R.U32.HI UR11, URZ, UR14, UR9 ;  /* 0x0000000e3f0b1299 */ /* 0x000fe40008011609 */
[----:B------:R-:W-:-:S02]  /*10c50*/  UISETP.LT.AND UP0, UPT, UR13, UR10, UPT ;  /* 0x0000000a0d00728c */ /* 0x000fc4000bf01270 */
[----:B------:R-:W-:Y:S01]  /*10c60*/  UIADD3 UR4, UR4, UR11, URZ ;  /* 0x0000000b04047290 */ /* 0x000fe2000fffe03f */
[----:B------:R-:W-:Y:S01]  /*10c70*/  ULDC UR8, c[0x0][0x9dc] ;  /* 0x0002770000087ab9 */ /* 0x000fe20000000800 */
[----:B------:R-:W-:Y:S02]  /*10c80*/  USEL UR41, UR13, UR10, UP0 ;  /* 0x0000000a0d297287 */ /* 0x000fe40008000000 */
        /* <DEDUP_REMOVED lines=12> */
.L_x_1260:
[----:B------:R-:W-:-:S11]  /*10d50*/  UISETP.NE.AND UP0, UPT, UR5, 0x1, UPT ;  /* 0x000000010500788c */ /* 0x000fd6000bf05270 */
[----:B------:R-:W-:Y:S02]  /*10d60*/  @UP0 ULDC.64 UR10, c[0x0][0x9e8] ;  /* 0x00027a00000a0ab9 */ /* 0x000fe40000000a00 */
[----:B------:R-:W-:-:S04]  /*10d70*/  UIMAD.WIDE.U32 UR6, UR4, UR10, URZ ;  /* 0x0000000a040672a5 */ /* 0x000fc8000f8e003f */
[----:B------:R-:W-:-:S12]  /*10d80*/  @UP0 USHF.R.U32.HI UR4, URZ, UR11, UR7 ;  /* 0x0000000b3f040299 */ /* 0x000fd80008011607 */
.L_x_1261:
[----:B------:R-:W-:-:S04]  /*10d90*/  UIMAD UR4, UR4, UR5, URZ ;  /* 0x00000005040472a4 */ /* 0x000fc8000f8e023f */
[----:B------:R-:W-:-:S04]  /*10da0*/  UISETP.LT.AND UP0, UPT, UR8, UR4, UPT ;  /* 0x000000040800728c */ /* 0x000fc8000bf01270 */
[----:B------:R-:W-:-:S12]  /*10db0*/  USEL UR8, UR8, UR4, !UP0 ;  /* 0x0000000408087287 */ /* 0x000fd8000c000000 */
.L_x_1259:
[----:B------:R-:W-:Y:S01]  /*10dc0*/  USHF.R.S32.HI UR4, URZ, 0x1f, UR8 ;  /* 0x0000001f3f047899 */ /* 0x000fe20008011408 */
[----:B------:R-:W-:Y:S03]  /*10dd0*/  BSSY B7, `(.L_x_1262) ;  /* 0x00004aa000077945 */ /* 0x000fe60003800000 */
[----:B------:R-:W-:-:S04]  /*10de0*/  ULEA.HI UR4, UR4, UR8, URZ, 0x6 ;  /* 0x0000000804047291 */ /* 0x000fc8000f8f303f */
[----:B------:R-:W-:-:S04]  /*10df0*/  USHF.R.S32.HI UR4, URZ, 0x6, UR4 ;  /* 0x000000063f047899 */ /* 0x000fc80008011404 */
[----:B------:R-:W-:-:S04]  /*10e00*/  UISETP.LT.AND UP0, UPT, URZ, UR4, UPT ;  /* 0x000000043f00728c */ /* 0x000fc8000bf01270 */
[----:B------:R-:W-:-:S04]  /*10e10*/  USEL UR40, URZ, UR4, !UP0 ;  /* 0x000000043f287287 */ /* 0x000fc8000c000000 */
[----:B------:R-:W-:-:S06]  /*10e20*/  UISETP.GT.AND UP0, UPT, UR41, UR40, UPT ;  /* 0x000000282900728c */ /* 0x000fcc000bf04270 */
[----:B------:R-:W-:-:S13]  /*10e30*/  PLOP3.LUT P0, PT, PT, PT, UP0, 0x80, 0x0 ;  /* 0x000000000000781c */ /* 0x000fda0003f0f008 */
[----:B------:R-:W-:Y:S05]  /*10e40*/  @P0 BRA `(.L_x_1263) ;  /* 0x00000000004c0947 */ /* 0x000fea0003800000 */
[----:B------:R-:W0:Y:S02]  /*10e50*/  S2R R0, SR_TID.X ;  /* 0x0000000000007919 */ /* 0x000e240000002100 */
[----:B0-----:R-:W-:-:S04]  /*10e60*/  LOP3.LUT R0, R0, 0x7f, RZ, 0xc0, !PT ;  /* 0x0000007f00007812 */ /* 0x001fc800078ec0ff */
[----:B------:R-:W-:-:S13]  /*10e70*/  ISETP.NE.AND P1, PT, R0, RZ, PT ;  /* 0x000000ff0000720c */ /* 0x000fda0003f25270 */
[----:B------:R-:W-:Y:S05]  /*10e80*/  @P1 BRA `(.L_x_1264) ;  /* 0x0000004800781947 */ /* 0x000fea0003800000 */
[----:B------:R-:W0:Y:S01]  /*10e90*/  S2R R5, SR_LANEID ;  /* 0x0000000000057919 */ /* 0x000e220000000000 */
[----:B------:R-:W-:Y:S01]  /*10ea0*/  VOTEU.ANY UR4, UPT, PT ;  /* 0x0000000000047886 */ /* 0x000fe200038e0100 */
[----:B------:R-:W1:Y:S01]  /*10eb0*/  LDC.64 R2, c[0x0][0xc80] ;  /* 0x00032000ff027b82 */ /* 0x000e620000000a00 */
[----:B------:R-:W0:Y:S01]  /*10ec0*/  FLO.U32 R0, UR4 ;  /* 0x0000000400007d00 */ /* 0x000e2200080e0000 */
[----:B------:R-:W-:Y:S01]  /*10ed0*/  ULDC.64 UR6, c[0x0][0x208] ;  /* 0x0000820000067ab9 */ /* 0x000fe20000000a00 */
[----:B0-----:R-:W-:-:S06]  /*10ee0*/  ISETP.EQ.U32.AND P0, PT, R0, R5, PT ;  /* 0x000000050000720c */ /* 0x001fcc0003f02070 */
[----:B------:R-:W1:Y:S07]  /*10ef0*/  POPC R5, UR4 ;  /* 0x0000000400057d09 */ /* 0x000e6e0008000000 */
[----:B-1----:R-:W2:Y:S01]  /*10f00*/  @P0 ATOMG.E.ADD.STRONG.GPU PT, R3, desc[UR6][R2.64], R5 ;  /* 0x00000005020309a8 */ /* 0x002ea200081ee1c6 */
[----:B------:R-:W0:Y:S02]  /*10f10*/  S2R R4, SR_LTMASK ;  /* 0x0000000000047919 */ /* 0x000e240000003900 */
[----:B0-----:R-:W-:-:S04]  /*10f20*/  LOP3.LUT R4, R4, UR4, RZ, 0xc0, !PT ;  /* 0x0000000404047c12 */ /* 0x001fc8000f8ec0ff */
[----:B------:R-:W0:Y:S01]  /*10f30*/  POPC R7, R4 ;  /* 0x0000000400077309 */ /* 0x000e220000000000 */
[----:B--2---:R-:W0:Y:S02]  /*10f40*/  SHFL.IDX PT, R0, R3, R0, 0x1f ;  /* 0x00001f0003007589 */ /* 0x004e2400000e0000 */
[----:B0-----:R-:W-:-:S05]  /*10f50*/  IADD3 R0, R0, UR44, R7 ;  /* 0x0000002c00007c10 */ /* 0x001fca000fffe007 */
[----:B------:R3:W-:Y:S01]  /*10f60*/  STL [R1+0x14], R0 ;  /* 0x0000140001007387 */ /* 0x0007e20000100800 */
[----:B------:R-:W-:Y:S05]  /*10f70*/  BRA `(.L_x_1264) ;  /* 0x00000048003c7947 */ /* 0x000fea0003800000 */
.L_x_1263:
[----:B------:R-:W-:Y:S01]  /*10f80*/  VIADD R0, R17, 0x20400 ;  /* 0x0002040011007836 */ /* 0x000fe20000000000 */
[----:B------:R-:W-:Y:S04]  /*10f90*/  BSSY B6, `(.L_x_1265) ;  /* 0x0000013000067945 */ /* 0x000fe80003800000 */
[----:B------:R-:W-:-:S13]  /*10fa0*/  LOP3.LUT P0, RZ, R0, 0x3ff, RZ, 0xc0, !PT ;  /* 0x000003ff00ff7812 */ /* 0x000fda000780c0ff */
[----:B------:R-:W-:Y:S05]  /*10fb0*/  @!P0 BRA `(.L_x_1266) ;  /* 0x0000000000408947 */ /* 0x000fea0003800000 */
[----:B------:R-:W-:Y:S01]  /*10fc0*/  MOV R2, 0x0 ;  /* 0x0000000000027802 */ /* 0x000fe20000000f00 */
[----:B------:R-:W-:Y:S01]  /*10fd0*/  ULDC.64 UR6, c[0x4][0x1b8] ;  /* 0x01006e0000067ab9 */ /* 0x000fe20000000a00 */
[----:B------:R-:W-:Y:S01]  /*10fe0*/  ULDC.64 UR8, c[0x4][0x1c0] ;  /* 0x0100700000087ab9 */ /* 0x000fe20000000a00 */
[----:B------:R-:W-:Y:S01]  /*10ff0*/  ULDC.64 UR4, c[0x4][0x140] ;  /* 0x0100500000047ab9 */ /* 0x000fe20000000a00 */
[----:B------:R-:W-:Y:S02]  /*11000*/  IMAD.U32 R4, RZ, RZ, UR6 ;  /* 0x00000006ff047e24 */ /* 0x000fe4000f8e00ff */
[----:B------:R-:W0:Y:S01]  /*11010*/  LDC.64 R2, c[0x4][R2] ;  /* 0x0100000002027b82 */ /* 0x000e220000000a00 */
        /* <DEDUP_REMOVED lines=9> */
[----:B0-----:R-:W-:Y:S05]  /*110b0*/  CALL.ABS.NOINC R2 ;  /* 0x0000000002007343 */ /* 0x001fea0003c00000 */
.L_x_1266:
[----:B------:R-:W-:Y:S05]  /*110c0*/  BSYNC B6 ;  /* 0x0000000000067941 */ /* 0x000fea0003800000 */
.L_x_1265:
        /* <DEDUP_REMOVED lines=8> */
[----:B------:R0:W1:Y:S01]  /*11150*/  LDC.64 R2, c[0x4][R16] ;  /* 0x0100000010027b82 */ /* 0x0000620000000a00 */
        /* <DEDUP_REMOVED lines=11> */
.L_x_1269:
        /* <DEDUP_REMOVED lines=15> */
.L_x_1268:
[----:B------:R-:W-:Y:S05]  /*11300*/  BSYNC B6 ;  /* 0x0000000000067941 */ /* 0x000fea0003800000 */
.L_x_1267:
[----:B------:R-:W-:Y:S01]  /*11310*/  ULDC.64 UR4, c[0x0][0x9f8] ;  /* 0x00027e0000047ab9 */ /* 0x000fe20000000a00 */
[----:B------:R-:W-:Y:S01]  /*11320*/  IMAD.U32 R7, RZ, RZ, UR42 ;  /* 0x0000002aff077e24 */ /* 0x000fe2000f8e00ff */
[----:B------:R-:W-:Y:S01]  /*11330*/  UISETP.NE.U32.AND UP0, UPT, UR4, URZ, UPT ;  /* 0x0000003f0400728c */ /* 0x000fe2000bf05070 */
[----:B------:R-:W-:-:S03]  /*11340*/  ULDC.64 UR6, c[0x0][0x208] ;  /* 0x0000820000067ab9 */ /* 0x000fc60000000a00 */
[----:B------:R-:W-:-:S06]  /*11350*/  UISETP.NE.AND.EX UP0, UPT, UR5, URZ, UPT, UP0 ;  /* 0x0000003f0500728c */ /* 0x000fcc000bf05300 */
[----:B------:R-:W-:-:S05]  /*11360*/  PLOP3.LUT P0, PT, PT, PT, UP0, 0x80, 0x0 ;  /* 0x000000000000781c */ /* 0x000fca0003f0f008 */
[----:B------:R-:W-:Y:S02]  /*11370*/  @UP0 ULDC.64 UR4, c[0x0][0x9f8] ;  /* 0x00027e0000040ab9 */ /* 0x000fe40000000a00 */
[----:B------:R-:W-:-:S06]  /*11380*/  @UP0 UIMAD.WIDE UR4, UR42, 0x4, UR4 ;  /* 0x000000042a0408a5 */ /* 0x000fcc000f8e0204 */
[----:B------:R-:W-:Y:S02]  /*11390*/  IMAD.U32 R2, RZ, RZ, UR4 ;  /* 0x00000004ff027e24 */ /* 0x000fe4000f8e00ff */
[----:B------:R-:W-:-:S05]  /*113a0*/  IMAD.U32 R3, RZ, RZ, UR5 ;  /* 0x00000005ff037e24 */ /* 0x000fca000f8e00ff */
[----:B------:R0:W2:Y:S01]  /*113b0*/  @P0 LDG.E R7, desc[UR6][R2.64] ;  /* 0x0000000602070981 */ /* 0x0000a2000c1e1900 */
[----:B------:R-:W-:Y:S01]  /*113c0*/  UMOV UR4, 0xffffffff ;  /* 0xffffffff00047882 */ /* 0x000fe20000000000 */
[----:B------:R-:W-:Y:S01]  /*113d0*/  IMAD.U32 R0, RZ, RZ, UR41 ;  /* 0x00000029ff007e24 */ /* 0x000fe2000f8e00ff */
[----:B------:R-:W-:Y:S01]  /*113e0*/  LOP3.LUT R19, R19, 0xfffffffe, RZ, 0xc0, !PT ;  /* 0xfffffffe13137812 */ /* 0x000fe200078ec0ff */
[----:B------:R-:W1:Y:S02]  /*113f0*/  S2R R4, SR_TID.X ;  /* 0x0000000000047919 */ /* 0x000e640000002100 */
[----:B------:R-:W-:Y:S01]  /*11400*/  VIADD R0, R0, 0xffffffff ;  /* 0xffffffff00007836 */ /* 0x000fe20000000000 */
[----:B0-----:R-:W0:Y:S02]  /*11410*/  LDC.64 R2, c[0x0][0x418] ;  /* 0x00010600ff027b82 */ /* 0x001e240000000a00 */
[----:B0-----:R-:W-:Y:S02]  /*11420*/  ISETP.NE.U32.AND P0, PT, R2, RZ, PT ;  /* 0x000000ff0200720c */ /* 0x001fe40003f05070 */
[----:B-1----:R-:W-:-:S02]  /*11430*/  SHF.R.U32.HI R4, RZ, 0x5, R4 ;  /* 0x00000005ff047819 */ /* 0x002fc40000011604 */
[----:B------:R-:W-:Y:S02]  /*11440*/  ISETP.NE.AND.EX P1, PT, R3, RZ, PT, P0 ;  /* 0x000000ff0300720c */ /* 0x000fe40003f25300 */
[----:B------:R-:W-:-:S11]  /*11450*/  LOP3.LUT R4, R4, 0x3, RZ, 0xc0, !PT ;  /* 0x0000000304047812 */ /* 0x000fd600078ec0ff */
[----:B------:R-:W-:Y:S02]  /*11460*/  @P1 LOP3.LUT R19, R19, 0x1, RZ, 0xfc, !PT ;  /* 0x0000000113131812 */ /* 0x000fe400078efcff */
[----:B--2---:R-:W-:Y:S01]  /*11470*/  SHF.R.S32.HI R8, RZ, 0x1f, R7 ;  /* 0x0000001fff087819 */ /* 0x004fe20000011407 */
[----:B------:R0:W-:Y:S01]  /*11480*/  STL [R1+0x4], R7 ;  /* 0x0000040701007387 */ /* 0x0001e20000100800 */
[----:B------:R-:W-:-:S03]  /*11490*/  SEL R16, R7, RZ, !P1 ;  /* 0x000000ff07107207 */ /* 0x000fc60004800000 */
[----:B------:R0:W-:Y:S01]  /*114a0*/  STL [R1+0xc], R8 ;  /* 0x00000c0801007387 */ /* 0x0001e20000100800 */
[----:B------:R-:W-:Y:S05]  /*114b0*/  BRA.DIV UR4, `(.L_x_1270) ;  /* 0x0000004e04287947 */ /* 0x000fea000b800000 */
[----:B------:R1:W2:Y:S02]  /*114c0*/  SHFL.IDX PT, R14, R4, RZ, 0x1f ;  /* 0x00001fff040e7589 */ /* 0x0002a400000e0000 */
.L_x_1375:
[----:B------:R3:W-:Y:S01]  /*114d0*/  STL [R1], R0 ;  /* 0x0000000001007387 */ /* 0x0007e20000100800 */
[----:B--2---:R-:W-:Y:S02]  /*114e0*/  ISETP.NE.AND P0, PT, R14, RZ, PT ;  /* 0x000000ff0e00720c */ /* 0x004fe40003f05270 */
[----:B------:R-:W-:Y:S02]  /*114f0*/  PLOP3.LUT P2, PT, PT, PT, PT, 0x8, 0x0 ;  /* 0x000000000000781c */ /* 0x000fe40003f4e170 */
[----:B------:R-:W-:-:S11]  /*11500*/  LOP3.LUT R19, R19, 0xfffffffd, RZ, 0xc0, !PT ;  /* 0xfffffffd13137812 */ /* 0x000fd600078ec0ff */
[----:B------:R-:W-:Y:S01]  /*11510*/  @P2 LOP3.LUT R19, R19, 0x2, RZ, 0xfc, !PT ;  /* 0x0000000213132812 */ /* 0x000fe200078efcff */
[----:B---3--:R-:W-:Y:S06]  /*11520*/  @P0 BRA `(.L_x_1271) ;  /* 0x0000000400480947 */ /* 0x008fec0003800000 */
[----:B------:R-:W-:-:S03]  /*11530*/  UMOV UR4, 0xffffffff ;  /* 0xffffffff00047882 */ /* 0x000fc60000000000 */
[----:B------:R-:W-:Y:S05]  /*11540*/  BRA.DIV UR4, `(.L_x_1272) ;  /* 0x0000004e04247947 */ /* 0x000fea000b800000 */
[----:B------:R-:W-:-:S13]  /*11550*/  ELECT P6, URZ, PT ;  /* 0x00000000003f782f */ /* 0x000fda00038c0000 */
.L_x_1378:
[----:B------:R-:W-:Y:S05]  /*11560*/  @!P6 BRA `(.L_x_1271) ;  /* 0x000000040038e947 */ /* 0x000fea0003800000 */
[----:B------:R-:W-:Y:S01]  /*11570*/  IMAD.MOV.U32 R16, RZ, RZ, R7 ;  /* 0x000000ffff107224 */ /* 0x000fe200078e0007 */
[----:B------:R-:W-:Y:S06]  /*11580*/  @!P1 BRA `(.L_x_1273) ;  /* 0x0000000000509947 */ /* 0x000fec0003800000 */
[----:B------:R-:W2:Y:S01]  /*11590*/  LDC R6, c[0x0][0x43c] ;  /* 0x00010f00ff067b82 */ /* 0x000ea20000000800 */
[----:B------:R-:W-:Y:S01]  /*115a0*/  IMAD.MOV.U32 R9, RZ, RZ, R0 ;  /* 0x000000ffff097224 */ /* 0x000fe200078e0000 */
[----:B------:R-:W-:Y:S01]  /*115b0*/  ULDC.64 UR4, c[0x0][0x428] ;  /* 0x00010a0000047ab9 */ /* 0x000fe20000000a00 */
[----:B------:R-:W-:Y:S01]  /*115c0*/  ULDC.64 UR6, c[0x0][0x208] ;  /* 0x0000820000067ab9 */ /* 0x000fe20000000a00 */
[----:B--2---:R-:W-:-:S13]  /*115d0*/  ISETP.NE.AND P0, PT, R6, 0x1, PT ;  /* 0x000000010600780c */ /* 0x004fda0003f05270 */
[----:B-1----:R-:W1:Y:S02]  /*115e0*/  @P0 LDC.64 R4, c[0x0][0x440] ;  /* 0x00011000ff040b82 */ /* 0x002e640000000a00 */
[----:B-1----:R-:W-:-:S04]  /*115f0*/  @P0 IMAD.HI.U32 R0, R9, R4, RZ ;  /* 0x0000000409000227 */ /* 0x002fc800078e00ff */
[----:B------:R-:W-:Y:S01]  /*11600*/  IMAD.MOV.U32 R4, RZ, RZ, R9 ;  /* 0x000000ffff047224 */ /* 0x000fe200078e0009 */
[----:B------:R-:W-:-:S04]  /*11610*/  @P0 SHF.R.U32.HI R4, RZ, R5, R0 ;  /* 0x00000005ff040219 */ /* 0x000fc80000011600 */
[--C-:B------:R-:W-:Y:S01]  /*11620*/  SHF.R.S32.HI R5, RZ, 0x1f, R4.reuse ;  /* 0x0000001fff057819 */ /* 0x100fe20000011404 */
[----:B------:R-:W-:-:S04]  /*11630*/  IMAD.MOV R0, RZ, RZ, -R4 ;  /* 0x000000ffff007224 */ /* 0x000fc800078e0a04 */
[----:B------:R-:W-:Y:S02]  /*11640*/  IMAD R9, R6, R0, R9 ;  /* 0x0000000006097224 */ /* 0x000fe400078e0209 */
[----:B------:R-:W-:Y:S02]  /*11650*/  IMAD R0, R8, UR4, RZ ;  /* 0x0000000408007c24 */ /* 0x000fe4000f8e02ff */
[C---:B------:R-:W-:Y:S01]  /*11660*/  IMAD.WIDE.U32 R4, R7.reuse, UR4, R4 ;  /* 0x0000000407047c25 */ /* 0x040fe2000f8e0004 */
[----:B------:R2:W-:Y:S03]  /*11670*/  STL [R1], R9 ;  /* 0x0000000901007387 */ /* 0x0005e60000100800 */
[----:B------:R-:W-:Y:S01]  /*11680*/  IMAD R0, R7, UR5, R0 ;  /* 0x0000000507007c24 */ /* 0x000fe2000f8e0200 */
[----:B------:R-:W-:-:S03]  /*11690*/  LEA R2, P0, R4, R2, 0x2 ;  /* 0x0000000204027211 */ /* 0x000fc600078010ff */
[----:B------:R-:W-:-:S05]  /*116a0*/  IMAD.IADD R0, R5, 0x1, R0 ;  /* 0x0000000105007824 */ /* 0x000fca00078e0200 */
[----:B------:R-:W-:-:S05]  /*116b0*/  LEA.HI.X R3, R4, R3, R0, 0x2, P0 ;  /* 0x0000000304037211 */ /* 0x000fca00000f1400 */
[----:B------:R2:W5:Y:S02]  /*116c0*/  LDG.E R16, desc[UR6][R2.64] ;  /* 0x0000000602107981 */ /* 0x000564000c1e1900 */
.L_x_1273:
[----:B--2---:R-:W2:Y:S01]  /*116d0*/  LDL R2, [R1+0x8] ;  /* 0x0000080001027983 */ /* 0x004ea20000100800 */
[----:B------:R-:W-:Y:S01]  /*116e0*/  IMAD R0, R18, 0x8, R17 ;  /* 0x0000000812007824 */ /* 0x000fe200078e0211 */
[----:B--2---:R-:W-:-:S04]  /*116f0*/  SHF.L.U32 R2, R2, 0x1f, RZ ;  /* 0x0000001f02027819 */ /* 0x004fc800000006ff */
[----:B------:R-:W2:Y:S02]  /*11700*/  SYNCS.PHASECHK.TRANS64.TRYWAIT P0, [R0+URZ+0x30840], R2 ;  /* 0x03084002000075a7 */ /* 0x000ea4000800017f */
[----:B--2---:R-:W-:Y:S05]  /*11710*/  @!P0 BRA `(.L_x_1274) ;  /* 0x0000004800d08947 */ /* 0x004fea0003800000 */
.L_x_1379:
[----:B------:R-:W3:Y:S02]  /*11720*/  S2R R3, SR_TID.X ;  /* 0x0000000000037919 */ /* 0x000ee40000002100 */
[----:B---3--:R-:W-:-:S04]  /*11730*/  LOP3.LUT R3, R3, 0x7f, RZ, 0xc0, !PT ;  /* 0x0000007f03037812 */ /* 0x008fc800078ec0ff */
[----:B------:R-:W-:-:S13]  /*11740*/  ISETP.NE.AND P0, PT, R3, RZ, PT ;  /* 0x000000ff0300720c */ /* 0x000fda0003f05270 */
[----:B------:R-:W-:Y:S05]  /*11750*/  @P0 BRA `(.L_x_1275) ;  /* 0x00000000001c0947 */ /* 0x000fea0003800000 */
[----:B------:R-:W3:Y:S01]  /*11760*/  S2R R3, SR_TID.X ;  /* 0x0000000000037919 */ /* 0x000ee20000002100 */
[----:B--2---:R-:W-:-:S04]  /*11770*/  IMAD.MOV.U32 R2, RZ, RZ, 0x8000 ;  /* 0x00008000ff027424 */ /* 0x004fc800078e00ff */
[----:B------:R4:W-:Y:S01]  /*11780*/  SYNCS.ARRIVE.TRANS64 RZ, [R0+URZ+0x30830], R2 ;  /* 0x0308300200ff79a7 */ /* 0x0009e2000800003f */
[----:B---3--:R-:W-:-:S04]  /*11790*/  LOP3.LUT R3, R3, 0x1f, RZ, 0xc0, !PT ;  /* 0x0000001f03037812 */ /* 0x008fc800078ec0ff */
[----:B------:R-:W-:-:S13]  /*117a0*/  ISETP.NE.AND P0, PT, R3, RZ, PT ;  /* 0x000000ff0300720c */ /* 0x000fda0003f05270 */
[----:B----4-:R-:W-:Y:S05]  /*117b0*/  @!P0 BRA `(.L_x_1275) ;  /* 0x0000000000048947 */ /* 0x010fea0003800000 */
[----:B------:R-:W-:Y:S01]  /*117c0*/  BPT.TRAP 0x1 ;  /* 0x000000040000795c */ /* 0x000fe20000300000 */
.L_x_1275:
[----:B--2---:R-:W2:Y:S01]  /*117d0*/  LDL R2, [R1] ;  /* 0x0000000001027983 */ /* 0x004ea20000100800 */
[----:B------:R-:W-:Y:S01]  /*117e0*/  R2UR UR33, R0 ;  /* 0x00000000002172ca */ /* 0x000fe200000e0000 */
[----:B------:R-:W-:Y:S01]  /*117f0*/  IMAD R0, R18, 0x8000, R17 ;  /* 0x0000800012007824 */ /* 0x000fe200078e0211 */
[----:B-----5:R-:W-:Y:S01]  /*11800*/  R2UR UR37, R16 ;  /* 0x00000000102572ca */ /* 0x020fe200000e0000 */
[----:B------:R-:W-:Y:S01]  /*11810*/  UIADD3 UR4, UP0, UR38, 0x370, URZ ;  /* 0x0000037026047890 */ /* 0x000fe2000ff1e03f */
[----:B------:R-:W-:Y:S01]  /*11820*/  PLOP3.LUT P0, PT, PT, PT, PT, 0x80, 0x0 ;  /* 0x000000000000781c */ /* 0x000fe20003f0f070 */
[----:B------:R-:W-:Y:S01]  /*11830*/  UMOV UR6, 0x0 ;  /* 0x0000000000067882 */ /* 0x000fe20000000000 */
[----:B------:R-:W-:Y:S01]  /*11840*/  R2UR UR8, R0 ;  /* 0x00000000000872ca */ /* 0x000fe200000e0000 */
[----:B------:R-:W-:Y:S01]  /*11850*/  UIADD3.X UR5, URZ, UR39, URZ, UP0, !UPT ;  /* 0x000000273f057290 */ /* 0x000fe200087fe43f */
[----:B------:R-:W-:Y:S01]  /*11860*/  LOP3.LUT R19, R19, 0xfffffffd, RZ, 0xc0, !PT ;  /* 0xfffffffd13137812 */ /* 0x000fe200078ec0ff */
[----:B------:R-:W-:Y:S01]  /*11870*/  UMOV UR7, 0x14f00000 ;  /* 0x14f0000000077882 */ /* 0x000fe20000000000 */
[----:B------:R-:W-:Y:S01]  /*11880*/  UMOV UR34, URZ ;  /* 0x0000003f00227c82 */ /* 0x000fe20008000000 */
[----:B------:R-:W-:Y:S01]  /*11890*/  UMOV UR26, 0x40 ;  /* 0x00000040001a7882 */ /* 0x000fe20000000000 */
[----:B------:R-:W-:Y:S01]  /*118a0*/  UMOV UR28, UR36 ;  /* 0x00000024001c7c82 */ /* 0x000fe20008000000 */
[----:B------:R-:W-:-:S02]  /*118b0*/  UIADD3 UR33, UR33, 0x30830, URZ ;  /* 0x0003083021217890 */ /* 0x000fc4000fffe03f */
[----:B------:R-:W-:Y:S01]  /*118c0*/  UMOV UR29, UR37 ;  /* 0x00000025001d7c82 */ /* 0x000fe20008000000 */
[----:B------:R-:W-:Y:S01]  /*118d0*/  UMOV UR18, 0x80 ;  /* 0x0000008000127882 */ /* 0x000fe20000000000 */
[----:B------:R-:W-:Y:S01]  /*118e0*/  UMOV UR20, UR36 ;  /* 0x0000002400147c82 */ /* 0x000fe20008000000 */
[----:B------:R-:W-:Y:S01]  /*118f0*/  UMOV UR21, UR37 ;  /* 0x0000002500157c82 */ /* 0x000fe20008000000 */
[----:B------:R-:W-:Y:S01]  /*11900*/  UIADD3 UR32, UR8, 0x20400, URZ ;  /* 0x0002040008207890 */ /* 0x000fe2000fffe03f */
[----:B------:R-:W-:Y:S01]  /*11910*/  @P0 LOP3.LUT R19, R19, 0x2, RZ, 0xfc, !PT ;  /* 0x0000000213130812 */ /* 0x000fe200078efcff */
[----:B------:R-:W-:Y:S02]  /*11920*/  UIADD3 UR24, UR8, 0x22400, URZ ;  /* 0x0002240008187890 */ /* 0x000fe4000fffe03f */
[----:B------:R-:W-:Y:S02]  /*11930*/  UIADD3 UR16, UR8, 0x24400, URZ ;  /* 0x0002440008107890 */ /* 0x000fe4000fffe03f */
[----:B------:R-:W-:Y:S01]  /*11940*/  UIADD3 UR8, UR8, 0x26400, URZ ;  /* 0x0002640008087890 */ /* 0x000fe2000fffe03f */
[----:B------:R-:W-:Y:S01]  /*11950*/  UMOV UR25, UR33 ;  /* 0x0000002100197c82 */ /* 0x000fe20008000000 */
[----:B------:R-:W-:Y:S01]  /*11960*/  UMOV UR17, UR33 ;  /* 0x0000002100117c82 */ /* 0x000fe20008000000 */
[----:B------:R-:W-:Y:S01]  /*11970*/  UMOV UR10, 0xc0 ;  /* 0x000000c0000a7882 */ /* 0x000fe20000000000 */
[----:B------:R-:W-:Y:S01]  /*11980*/  UMOV UR12, UR36 ;  /* 0x00000024000c7c82 */ /* 0x000fe20008000000 */
[----:B------:R-:W-:Y:S01]  /*11990*/  UMOV UR13, UR37 ;  /* 0x00000025000d7c82 */ /* 0x000fe20008000000 */
[----:B------:R-:W-:Y:S01]  /*119a0*/  UMOV UR9, UR33 ;  /* 0x0000002100097c82 */ /* 0x000fe20008000000 */
[----:B--2---:R-:W-:-:S13]  /*119b0*/  R2UR UR35, R2 ;  /* 0x00000000022372ca */ /* 0x004fda00000e0000 */
[----:B------:R-:W-:-:S07]  /*119c0*/  USHF.L.U32 UR35, UR35, 0x6, URZ ;  /* 0x0000000623237899 */ /* 0x000fce000800063f */
[----:B------:R-:W-:Y:S01]  /*119d0*/  UMOV UR27, UR35 ;  /* 0x00000023001b7c82 */ /* 0x000fe20008000000 */
[----:B------:R-:W-:Y:S01]  /*119e0*/  UMOV UR19, UR35 ;  /* 0x0000002300137c82 */ /* 0x000fe20008000000 */
[----:B------:R2:W-:Y:S01]  /*119f0*/  UTMALDG.4D [UR32], [UR4], desc[UR6] ;  /* 0x00000620040075b4 */ /* 0x0005e20008019000 */
[----:B------:R-:W-:Y:S01]  /*11a00*/  UMOV UR11, UR35 ;  /* 0x00000023000b7c82 */ /* 0x000fe20008000000 */
[----:B------:R2:W-:Y:S01]  /*11a10*/  UTMALDG.4D [UR24], [UR4], desc[UR6] ;  /* 0x00000618040075b4 */ /* 0x0005e20008019000 */
[----:B------:R2:W-:Y:S01]  /*11a20*/  UTMALDG.4D [UR16], [UR4], desc[UR6] ;  /* 0x00000610040075b4 */ /* 0x0005e20008019000 */
[----:B------:R2:W-:Y:S02]  /*11a30*/  UTMALDG.4D [UR8], [UR4], desc[UR6] ;  /* 0x00000608040075b4 */ /* 0x0005e40008019000 */
[----:B--2---:R-:W-:Y:S01]  /*11a40*/  NOP ;  /* 0x0000000000007918 */ /* 0x004fe20000000000 */
.L_x_1271:
[----:B------:R-:W-:Y:S01]  /*11a50*/  VIADD R0, R17, 0x10400 ;  /* 0x0001040011007836 */ /* 0x000fe20000000000 */
[----:B------:R-:W-:Y:S05]  /*11a60*/  WARPSYNC.ALL ;  /* 0x0000000000007948 */ /* 0x000fea0003800000 */
[----:B------:R-:W-:Y:S01]  /*11a70*/  BAR.SYNC.DEFER_BLOCKING 0x8, 0x180 ;  /* 0x0206000000007b1d */ /* 0x000fe20000010000 */
[----:B------:R-:W-:-:S05]  /*11a80*/  LOP3.LUT P0, RZ, R0, 0x3ff, RZ, 0xc0, !PT ;  /* 0x000003ff00ff7812 */ /* 0x000fca000780c0ff */
[----:B------:R-:W-:Y:S08]  /*11a90*/  BSSY B6, `(.L_x_1276) ;  /* 0x0000012000067945 */ /* 0x000ff00003800000 */
[----:B------:R-:W-:Y:S05]  /*11aa0*/  @!P0 BRA `(.L_x_1277) ;  /* 0x0000000000408947 */ /* 0x000fea0003800000 */
[----:B------:R-:W-:Y:S01]  /*11ab0*/  MOV R2, 0x0 ;  /* 0x0000000000027802 */ /* 0x000fe20000000f00 */
[----:B------:R-:W-:Y:S01]  /*11ac0*/  ULDC.64 UR6, c[0x4][0x1b8] ;  /* 0x01006e0000067ab9 */ /* 0x000fe20000000a00 */
[----:B------:R-:W-:Y:S01]  /*11ad0*/  ULDC.64 UR8, c[0x4][0x1c0] ;  /* 0x0100700000087ab9 */ /* 0x000fe20000000a00 */
[----:B------:R-:W-:Y:S01]  /*11ae0*/  ULDC.64 UR4, c[0x4][0x130] ;  /* 0x01004c0000047ab9 */ /* 0x000fe20000000a00 */
[----:B-1----:R-:W-:Y:S02]  /*11af0*/  IMAD.U32 R4, RZ, RZ, UR6 ;  /* 0x00000006ff047e24 */ /* 0x002fe4000f8e00ff */
[----:B------:R-:W1:Y:S01]  /*11b00*/  LDC.64 R2, c[0x4][R2] ;  /* 0x0100000002027b82 */ /* 0x000e620000000a00 */
[----:B------:R-:W-:Y:S02]  /*11b10*/  IMAD.U32 R5, RZ, RZ, UR7 ;  /* 0x00000007ff057e24 */ /* 0x000fe4000f8e00ff */
[----:B------:R-:W-:Y:S02]  /*11b20*/  IMAD.U32 R6, RZ, RZ, UR8 ;  /* 0x00000008ff067e24 */ /* 0x000fe4000f8e00ff */
[----:B0-----:R-:W-:-:S02]  /*11b30*/  IMAD.U32 R7, RZ, RZ, UR9 ;  /* 0x00000009ff077e24 */ /* 0x001fc4000f8e00ff */
[----:B------:R-:W-:Y:S02]  /*11b40*/  IMAD.U32 R10, RZ, RZ, UR4 ;  /* 0x00000004ff0a7e24 */ /* 0x000fe4000f8e00ff */
[----:B------:R-:W-:Y:S02]  /*11b50*/  IMAD.U32 R11, RZ, RZ, UR5 ;  /* 0x00000005ff0b7e24 */ /* 0x000fe4000f8e00ff */
[----:B------:R-:W-:Y:S02]  /*11b60*/  IMAD.MOV.U32 R8, RZ, RZ, 0x70 ;  /* 0x00000070ff087424 */ /* 0x000fe400078e00ff */
[----:B------:R-:W-:Y:S02]  /*11b70*/  IMAD.MOV.U32 R12, RZ, RZ, 0x1 ;  /* 0x00000001ff0c7424 */ /* 0x000fe400078e00ff */
[----:B------:R-:W-:-:S07]  /*11b80*/  IMAD.MOV.U32 R13, RZ, RZ, RZ ;  /* 0x000000ffff0d7224 */ /* 0x000fce00078e00ff */
[----:B------:R-:W-:-:S07]  /*11b90*/  LEPC R20, `(.L_x_1277) ;  /* 0x000000001014794e */ /* 0x000fce0000000000 */
[----:B-1----:R-:W-:Y:S05]  /*11ba0*/  CALL.ABS.NOINC R2 ;  /* 0x0000000002007343 */ /* 0x002fea0003c00000 */
.L_x_1277:
[----:B------:R-:W-:Y:S05]  /*11bb0*/  BSYNC B6 ;  /* 0x0000000000067941 */ /* 0x000fea0003800000 */
.L_x_1276:
[----:B------:R-:W2:Y:S01]  /*11bc0*/  S2R R2, SR_TID.X ;  /* 0x0000000000027919 */ /* 0x000ea20000002100 */
[----:B0-----:R-:W0:Y:S01]  /*11bd0*/  LDC R7, c[0x0][0x448] ;  /* 0x00011200ff077b82 */ /* 0x001e220000000800 */
[----:B------:R-:W-:Y:S01]  /*11be0*/  USHF.R.S32.HI UR4, URZ, 0x1f, UR36 ;  /* 0x0000001f3f047899 */ /* 0x000fe20008011424 */
[----:B------:R-:W-:Y:S01]  /*11bf0*/  ULDC.64 UR8, c[0x0][0x2d8] ;  /* 0x0000b60000087ab9 */ /* 0x000fe20000000a00 */
[----:B------:R-:W3:Y:S02]  /*11c00*/  S2R R10, SR_TID.X ;  /* 0x00000000000a7919 */ /* 0x000ee40000002100 */
[----:B------:R-:W-:Y:S02]  /*11c10*/  UIMAD UR6, UR4, UR8, URZ ;  /* 0x00000008040672a4 */ /* 0x000fe4000f8e023f */
[----:B------:R-:W-:Y:S01]  /*11c20*/  UIMAD.WIDE.U32 UR4, UR36, UR8, URZ ;  /* 0x00000008240472a5 */ /* 0x000fe2000f8e003f */
[----:B------:R-:W4:Y:S01]  /*11c30*/  S2R R8, SR_TID.X ;  /* 0x0000000000087919 */ /* 0x000f220000002100 */
[----:B------:R-:W-:-:S02]  /*11c40*/  UIMAD UR6, UR36, UR9, UR6 ;  /* 0x00000009240672a4 */ /* 0x000fc4000f8e0206 */
[----:B------:R-:W-:Y:S02]  /*11c50*/  USHF.R.S32.HI UR7, URZ, 0x1f, UR42 ;  /* 0x0000001f3f077899 */ /* 0x000fe4000801142a */
[----:B------:R-:W-:Y:S01]  /*11c60*/  UIADD3 UR5, UR5, UR6, URZ ;  /* 0x0000000605057290 */ /* 0x000fe2000fffe03f */
[----:B------:R-:W-:-:S03]  /*11c70*/  ULDC.64 UR8, c[0x0][0x2e0] ;  /* 0x0000b80000087ab9 */ /* 0x000fc60000000a00 */
[----:B------:R-:W-:Y:S02]  /*11c80*/  UIMAD.WIDE.U32 UR4, UR42, UR8, UR4 ;  /* 0x000000082a0472a5 */ /* 0x000fe4000f8e0004 */
[----:B------:R-:W-:-:S04]  /*11c90*/  UIMAD UR6, UR7, UR8, URZ ;  /* 0x00000008070672a4 */ /* 0x000fc8000f8e023f */
[----:B------:R-:W-:Y:S01]  /*11ca0*/  UIMAD UR6, UR42, UR9, UR6 ;  /* 0x000000092a0672a4 */ /* 0x000fe2000f8e0206 */
[----:B0-----:R-:W-:Y:S01]  /*11cb0*/  ISETP.NE.AND P0, PT, R7, 0x1, PT ;  /* 0x000000010700780c */ /* 0x001fe20003f05270 */
[----:B-1----:R-:W-:Y:S02]  /*11cc0*/  IMAD.U32 R4, RZ, RZ, UR4 ;  /* 0x00000004ff047e24 */ /* 0x002fe4000f8e00ff */
[----:B------:R-:W-:Y:S02]  /*11cd0*/  UIADD3 UR6, UR5, UR6, URZ ;  /* 0x0000000605067290 */ /* 0x000fe4000fffe03f */
[----:B------:R-:W-:Y:S01]  /*11ce0*/  IMAD.U32 R5, RZ, RZ, UR5 ;  /* 0x00000005ff057e24 */ /* 0x000fe2000f8e00ff */
[----:B------:R-:W-:Y:S01]  /*11cf0*/  ULDC.64 UR4, c[0x0][0x2d0] ;  /* 0x0000b40000047ab9 */ /* 0x000fe20000000a00 */
[C---:B--2---:R-:W-:Y:S01]  /*11d00*/  LOP3.LUT R0, R2.reuse, 0x7f, RZ, 0xc0, !PT ;  /* 0x0000007f02007812 */ /* 0x044fe200078ec0ff */
[----:B------:R-:W-:-:S03]  /*11d10*/  IMAD.SHL.U32 R2, R2, 0x10, RZ ;  /* 0x0000001002027824 */ /* 0x000fc600078e00ff */
[----:B------:R-:W-:Y:S01]  /*11d20*/  SHF.R.U32.HI R0, RZ, 0x3, R0 ;  /* 0x00000003ff007819 */ /* 0x000fe20000011600 */
[----:B---3--:R-:W-:Y:S01]  /*11d30*/  IMAD.SHL.U32 R10, R10, 0x8, RZ ;  /* 0x000000080a0a7824 */ /* 0x008fe200078e00ff */
[----:B------:R-:W0:Y:S02]  /*11d40*/  @P0 LDC R3, c[0x0][0x44c] ;  /* 0x00011300ff030b82 */ /* 0x000e240000000800 */
[----:B------:R-:W-:Y:S01]  /*11d50*/  LOP3.LUT R2, R0, 0x70, R2, 0xf8, !PT ;  /* 0x0000007000027812 */ /* 0x000fe200078ef802 */
[----:B----4-:R-:W-:Y:S01]  /*11d60*/  IMAD.SHL.U32 R9, R8, 0x8, RZ ;  /* 0x0000000808097824 */ /* 0x010fe200078e00ff */
[----:B------:R-:W-:-:S03]  /*11d70*/  LOP3.LUT R10, R10, 0x38, RZ, 0xc0, !PT ;  /* 0x000000380a0a7812 */ /* 0x000fc600078ec0ff */
[----:B------:R-:W-:Y:S01]  /*11d80*/  VIADD R2, R2, UR43 ;  /* 0x0000002b02027c36 */ /* 0x000fe20008000000 */
[----:B------:R-:W1:Y:S01]  /*11d90*/  @P0 LDC R0, c[0x0][0x450] ;  /* 0x00011400ff000b82 */ /* 0x000e620000000800 */
[C---:B------:R-:W-:Y:S02]  /*11da0*/  LOP3.LUT R12, R10.reuse, 0x40, RZ, 0xfc, !PT ;  /* 0x000000400a0c7812 */ /* 0x040fe400078efcff */
[----:B------:R-:W-:Y:S01]  /*11db0*/  IMAD.MOV.U32 R6, RZ, RZ, R2 ;  /* 0x000000ffff067224 */ /* 0x000fe200078e0002 */
[C---:B------:R-:W-:Y:S02]  /*11dc0*/  LOP3.LUT R11, R10.reuse, 0x80, RZ, 0xfc, !PT ;  /* 0x000000800a0b7812 */ /* 0x040fe400078efcff */
[----:B------:R-:W-:Y:S02]  /*11dd0*/  LOP3.LUT R10, R10, 0xc0, RZ, 0xfc, !PT ;  /* 0x000000c00a0a7812 */ /* 0x000fe400078efcff */
[----:B------:R-:W-:Y:S01]  /*11de0*/  LOP3.LUT R9, R9, 0x38, RZ, 0xc0, !PT ;  /* 0x0000003809097812 */ /* 0x000fe200078ec0ff */
[----:B0-----:R-:W-:-:S05]  /*11df0*/  @P0 IMAD.HI.U32 R3, R2, R3, RZ ;  /* 0x0000000302030227 */ /* 0x001fca00078e00ff */
[----:B-1----:R-:W-:Y:S01]  /*11e00*/  @P0 SHF.R.U32.HI R6, RZ, R0, R3 ;  /* 0x00000000ff060219 */ /* 0x002fe20000011603 */
[----:B------:R-:W-:-:S04]  /*11e10*/  IMAD.U32 R3, RZ, RZ, UR6 ;  /* 0x00000006ff037e24 */ /* 0x000fc8000f8e00ff */
[----:B------:R-:W-:-:S04]  /*11e20*/  IMAD.MOV R0, RZ, RZ, -R6 ;  /* 0x000000ffff007224 */ /* 0x000fc800078e0a06 */
[----:B------:R-:W-:Y:S02]  /*11e30*/  IMAD R0, R7, R0, R2 ;  /* 0x0000000007007224 */ /* 0x000fe400078e0202 */
[----:B------:R-:W-:Y:S01]  /*11e40*/  IMAD.MOV.U32 R2, RZ, RZ, R4 ;  /* 0x000000ffff027224 */ /* 0x000fe200078e0004 */
[----:B------:R-:W-:-:S03]  /*11e50*/  SHF.R.S32.HI R4, RZ, 0x1f, R6 ;  /* 0x0000001fff047819 */ /* 0x000fc60000011406 */
[----:B------:R-:W-:-:S04]  /*11e60*/  IMAD.WIDE.U32 R2, R6, UR4, R2 ;  /* 0x0000000406027c25 */ /* 0x000fc8000f8e0002 */
[----:B------:R-:W-:-:S04]  /*11e70*/  IMAD R4, R4, UR4, RZ ;  /* 0x0000000404047c24 */ /* 0x000fc8000f8e02ff */
[----:B------:R-:W-:Y:S01]  /*11e80*/  IMAD R4, R6, UR5, R4 ;  /* 0x0000000506047c24 */ /* 0x000fe2000f8e0204 */
[----:B------:R-:W-:-:S03]  /*11e90*/  ULDC.64 UR4, c[0x0][0x2c8] ;  /* 0x0000b20000047ab9 */ /* 0x000fc60000000a00 */
[----:B------:R-:W-:Y:S01]  /*11ea0*/  IMAD.IADD R3, R3, 0x1, R4 ;  /* 0x0000000103037824 */ /* 0x000fe200078e0204 */
[----:B------:R-:W-:Y:S01]  /*11eb0*/  SHF.R.S32.HI R4, RZ, 0x1f, R0 ;  /* 0x0000001fff047819 */ /* 0x000fe20000011400 */
[----:B------:R-:W-:-:S04]  /*11ec0*/  IMAD.WIDE.U32 R2, R0, UR4, R2 ;  /* 0x0000000400027c25 */ /* 0x000fc8000f8e0002 */
[----:B------:R-:W-:-:S04]  /*11ed0*/  IMAD R4, R4, UR4, RZ ;  /* 0x0000000404047c24 */ /* 0x000fc8000f8e02ff */
[----:B------:R-:W-:Y:S01]  /*11ee0*/  IMAD R4, R0, UR5, R4 ;  /* 0x0000000500047c24 */ /* 0x000fe2000f8e0204 */
[----:B------:R-:W-:Y:S02]  /*11ef0*/  ULDC.64 UR4, c[0x0][0x280] ;  /* 0x0000a00000047ab9 */ /* 0x000fe40000000a00 */
[----:B------:R-:W-:Y:S01]  /*11f00*/  LEA R6, P0, R2, UR4, 0x1 ;  /* 0x0000000402067c11 */ /* 0x000fe2000f8008ff */
[----:B------:R-:W-:Y:S01]  /*11f10*/  ULDC UR4, c[0x0][0x2b8] ;  /* 0x0000ae0000047ab9 */ /* 0x000fe20000000800 */
[----:B------:R-:W-:Y:S01]  /*11f20*/  IMAD.IADD R5, R3, 0x1, R4 ;  /* 0x0000000103057824 */ /* 0x000fe200078e0204 */
[----:B------:R-:W-:Y:S02]  /*11f30*/  ISETP.GE.AND P3, PT, R10, UR4, PT ;  /* 0x000000040a007c0c */ /* 0x000fe4000bf66270 */
[----:B------:R-:W-:Y:S02]  /*11f40*/  LOP3.LUT R10, R8, 0x7f, RZ, 0xc0, !PT ;  /* 0x0000007f080a7812 */ /* 0x000fe400078ec0ff */
[----:B------:R0:W5:Y:S01]  /*11f50*/  LDL R8, [R1+0x10] ;  /* 0x0000100001087983 */ /* 0x0001620000100800 */
[----:B------:R-:W-:-:S02]  /*11f60*/  LEA.HI.X R5, R2, UR5, R5, 0x1, P0 ;  /* 0x0000000502057c11 */ /* 0x000fc400080f0c05 */
[----:B------:R-:W-:Y:S02]  /*11f70*/  ISETP.GE.AND P0, PT, R9, UR4, PT ;  /* 0x0000000409007c0c */ /* 0x000fe4000bf06270 */
[----:B------:R-:W-:Y:S02]  /*11f80*/  ISETP.GE.AND P1, PT, R12, UR4, PT ;  /* 0x000000040c007c0c */ /* 0x000fe4000bf26270 */
[----:B------:R-:W-:Y:S01]  /*11f90*/  ISETP.GE.AND P2, PT, R11, UR4, PT ;  /* 0x000000040b007c0c */ /* 0x000fe2000bf46270 */
[----:B------:R-:W-:Y:S01]  /*11fa0*/  UMOV UR4, 0xffffffff ;  /* 0xffffffff00047882 */ /* 0x000fe20000000000 */
[----:B------:R-:W-:Y:S02]  /*11fb0*/  SHF.R.U32.HI R10, RZ, 0x3, R10 ;  /* 0x00000003ff0a7819 */ /* 0x000fe4000001160a */
[----:B0-----:R-:W-:Y:S09]  /*11fc0*/  BRA.DIV UR4, `(.L_x_1278) ;  /* 0x0000004204b87947 */ /* 0x001ff2000b800000 */
[----:B------:R-:W0:Y:S01]  /*11fd0*/  SHFL.IDX PT, R3, R6, RZ, 0x181f ;  /* 0x00181fff06037589 */ /* 0x000e2200000e0000 */
[----:B------:R-:W-:Y:S01]  /*11fe0*/  ULDC UR4, c[0x0][0x288] ;  /* 0x0000a20000047ab9 */ /* 0x000fe20000000800 */
[----:B------:R-:W-:Y:S01]  /*11ff0*/  VIADD R0, R10, UR43 ;  /* 0x0000002b0a007c36 */ /* 0x000fe20008000000 */
[----:B------:R-:W-:Y:S01]  /*12000*/  ULDC.64 UR6, c[0x0][0x208] ;  /* 0x0000820000067ab9 */ /* 0x000fe20000000a00 */
[----:B------:R-:W1:Y:S01]  /*12010*/  SHFL.IDX PT, R2, R5, RZ, 0x181f ;  /* 0x00181fff05027589 */ /* 0x000e6200000e0000 */
[----:B------:R-:W-:-:S03]  /*12020*/  IMAD R4, R7, UR4, RZ ;  /* 0x0000000407047c24 */ /* 0x000fc6000f8e02ff */
[----:B------:R-:W-:Y:S02]  /*12030*/  SHFL.IDX PT, R7, R5, 0x7, 0x181f ;  /* 0x00f81f0005077f89 */ /* 0x000fe400000e0000 */
[----:B------:R-:W-:-:S13]  /*12040*/  ISETP.GE.AND P4, PT, R0, R4, PT ;  /* 0x000000040000720c */ /* 0x000fda0003f86270 */
        /* <DEDUP_REMOVED lines=8> */
[----:B------:R0:W-:Y:S02]  /*120d0*/  @!P4 LDGSTS.E.BYPASS.LTC128B.128 [R8+0x1c400], desc[UR6][R2.64+0x180], !P3 ;  /* 0x1c4001800208cfae */ /* 0x0001e4000d901d46 */
[----:B0-----:R-:W-:-:S02]  /*120e0*/  VIADD R2, R0, 0x10 ;  /* 0x0000001000027836 */ /* 0x001fc40000000000 */
[----:B------:R-:W0:Y:S03]  /*120f0*/  SHFL.IDX PT, R3, R6, 0x1, 0x181f ;  /* 0x00381f0006037f89 */ /* 0x000e2600000e0000 */
[----:B------:R-:W-:Y:S02]  /*12100*/  ISETP.GE.AND P4, PT, R2, R4, PT ;  /* 0x000000040200720c */ /* 0x000fe40003f86270 */
[----:B------:R-:W1:Y:S11]  /*12110*/  SHFL.IDX PT, R2, R5, 0x1, 0x181f ;  /* 0x00381f0005027f89 */ /* 0x000e7600000e0000 */
        /* <DEDUP_REMOVED lines=73> */
[----:B------:R0:W-:Y:S04]  /*125b0*/  @!P4 LDGSTS.E.BYPASS.LTC128B.128 [R8+0x1f400], desc[UR6][R2.64+0x180], !P3 ;  /* 0x1f4001800208cfae */ /* 0x0001e8000d901d46 */
[----:B0-----:R0:W1:Y:S02]  /*125c0*/  SHFL.IDX PT, R2, R6, 0x7, 0x181f ;  /* 0x00f81f0006027f89 */ /* 0x00106400000e0000 */
.L_x_1396:
[----:B------:R-:W-:Y:S01]  /*125d0*/  VIADD R0, R0, 0x70 ;  /* 0x0000007000007836 */ /* 0x000fe20000000000 */
[----:B------:R-:W-:Y:S04]  /*125e0*/  BSSY B0, `(.L_x_1279) ;  /* 0x000000d000007945 */ /* 0x000fe80003800000 */
[----:B------:R-:W-:-:S13]  /*125f0*/  ISETP.GE.AND P4, PT, R0, R4, PT ;  /* 0x000000040000720c */ /* 0x000fda0003f86270 */
[----:B------:R-:W-:Y:S05]  /*12600*/  @P4 BRA `(.L_x_1280) ;  /* 0x0000000000284947 */ /* 0x000fea0003800000 */
[----:B-1----:R-:W-:Y:S01]  /*12610*/  LEA R2, P4, R9, R2, 0x1 ;  /* 0x0000000209027211 */ /* 0x002fe200078808ff */
[----:B------:R-:W-:-:S04]  /*12620*/  ULDC.64 UR4, c[0x0][0x208] ;  /* 0x0000820000047ab9 */ /* 0x000fc80000000a00 */
[----:B------:R-:W-:-:S05]  /*12630*/  IMAD.X R3, RZ, RZ, R7, P4 ;  /* 0x000000ffff037224 */ /* 0x000fca00020e0607 */
[----:B------:R-:W-:Y:S01]  /*12640*/  @!PT LDS RZ, [RZ] ;  /* 0x00000000fffff984 */ /* 0x000fe20000000800 */
[----:B------:R-:W-:Y:S01]  /*12650*/  @!PT LDS RZ, [RZ] ;  /* 0x00000000fffff984 */ /* 0x000fe20000000800 */
[----:B------:R-:W-:Y:S01]  /*12660*/  @!PT LDS RZ, [RZ] ;  /* 0x00000000fffff984 */ /* 0x000fe20000000800 */
[----:B------:R2:W-:Y:S04]  /*12670*/  LDGSTS.E.BYPASS.LTC128B.128 [R8+0x13c00], desc[UR4][R2.64], !P0 ;  /* 0x13c0000002087fae */ /* 0x0005e8000c101d44 */
[----:B------:R2:W-:Y:S04]  /*12680*/  LDGSTS.E.BYPASS.LTC128B.128 [R8+0x17c00], desc[UR4][R2.64+0x80], !P1 ;  /* 0x17c0008002087fae */ /* 0x0005e8000c901d44 */
[----:B------:R2:W-:Y:S04]  /*12690*/  LDGSTS.E.BYPASS.LTC128B.128 [R8+0x1bc00], desc[UR4][R2.64+0x100], !P2 ;  /* 0x1bc0010002087fae */ /* 0x0005e8000d101d44 */
[----:B------:R2:W-:Y:S02]  /*126a0*/  LDGSTS.E.BYPASS.LTC128B.128 [R8+0x1fc00], desc[UR4][R2.64+0x180], !P3 ;  /* 0x1fc0018002087fae */ /* 0x0005e4000d901d44 */
.L_x_1280:
[----:B------:R-:W-:Y:S05]  /*126b0*/  BSYNC B0 ;  /* 0x0000000000007941 */ /* 0x000fea0003800000 */
.L_x_1279:
[----:B------:R-:W-:Y:S01]  /*126c0*/  NOP ;  /* 0x0000000000007918 */ /* 0x000fe20000000000 */
[----:B------:R-:W-:Y:S01]  /*126d0*/  PLOP3.LUT P0, PT, PT, PT, PT, 0x80, 0x0 ;  /* 0x000000000000781c */ /* 0x000fe20003f0f070 */
[----:B0-----:R-:W-:-:S12]  /*126e0*/  VIADD R6, R17, 0x30800 ;  /* 0x0003080011067836 */ /* 0x001fd80000000000 */
.L_x_1281:
[----:B------:R-:W-:Y:S02]  /*126f0*/  PLOP3.LUT P1, PT, P1, P0, PT, 0xa2, 0x0 ;  /* 0x000000000000781c */ /* 0x000fe40000f21472 */
[----:B------:R-:W-:-:S08]  /*12700*/  @P0 R2UR P1, UR4, R17 ;  /* 0x00000000110402ca */ /* 0x000fd00000020000 */
[----:B------:R-:W-:-:S05]  /*12710*/  @P0 PLOP3.LUT P0, PT, P1, PT, PT, 0x80, 0x0 ;  /* 0x000000000000081c */ /* 0x000fca0000f0f070 */
[----:B------:R-:W-:Y:S01]  /*12720*/  @!P1 SYNCS.ARRIVE.TRANS64.RED.A0T1 RZ, [UR4+0x30800], RZ ;  /* 0x030800ffffff99a7 */ /* 0x000fe20008200404 */
[----:B------:R-:W-:Y:S07]  /*12730*/  @!P1 ARRIVES.LDGSTSBAR.64.TRANSCNT [UR4+0x30800] ;  /* 0x03080000ff0099b0 */ /* 0x000fee0008000a84 */
[----:B------:R-:W-:Y:S05]  /*12740*/  @P0 BRA.U.ANY `(.L_x_1281) ;  /* 0xfffffffd00e80947 */ /* 0x000fea000393ffff */
[----:B-12---:R-:W2:Y:S02]  /*12750*/  LDL.LU R2, [R1+0x18] ;  /* 0x0000180001027983 */ /* 0x006ea40000300800 */
        /* <DEDUP_REMOVED lines=9> */
[----:B------:R-:W1:Y:S03]  /*127f0*/  SYNCS.PHASECHK.TRANS64.TRYWAIT P0, [R17+URZ+0x30820], R0 ;  /* 0x03082000110075a7 */ /* 0x000e66000800017f */
[----:B01----:R-:W-:Y:S05]  /*12800*/  @!P0 BRA `(.L_x_1283) ;  /* 0x0000004400c08947 */ /* 0x003fea0003800000 */
.L_x_1397:
[----:B------:R-:W-:Y:S05]  /*12810*/  BSYNC B0 ;  /* 0x0000000000007941 */ /* 0x000fea0003800000 */
.L_x_1282:
[----:B------:R-:W-:-:S04]  /*12820*/  UIADD3 UR4, UR41, -0x2, URZ ;  /* 0xfffffffe29047890 */ /* 0x000fc8000fffe03f */
[----:B------:R-:W-:-:S06]  /*12830*/  UISETP.GE.AND UP0, UPT, UR4, UR40, UPT ;  /* 0x000000280400728c */ /* 0x000fcc000bf06270 */
[----:B------:R-:W-:-:S13]  /*12840*/  PLOP3.LUT P0, PT, PT, PT, UP0, 0x80, 0x0 ;  /* 0x000000000000781c */ /* 0x000fda0003f0f008 */
[----:B------:R-:W-:Y:S05]  /*12850*/  @!P0 BRA `(.L_x_1284) ;  /* 0x0000002800388947 */ /* 0x000fea0003800000 */
[----:B0-----:R-:W-:Y:S01]  /*12860*/  IMAD R0, RZ, RZ, -UR41 ;  /* 0x80000029ff007e24 */ /* 0x001fe2000f8e02ff */
[----:B------:R-:W-:Y:S01]  /*12870*/  LOP3.LUT R5, RZ, UR40, RZ, 0x33, !PT ;  /* 0x00000028ff057c12 */ /* 0x000fe2000f8e33ff */
[----:B------:R-:W-:-:S03]  /*12880*/  IMAD.U32 R4, RZ, RZ, UR4 ;  /* 0x00000004ff047e24 */ /* 0x000fc6000f8e00ff */
[----:B------:R-:W-:-:S05]  /*12890*/  VIADDMNMX R5, R0, 0x1, R5, !PT ;  /* 0x0000000100057846 */ /* 0x000fca0007800105 */
[----:B------:R-:W-:-:S05]  /*128a0*/  VIADD R0, R5, UR41 ;  /* 0x0000002905007c36 */ /* 0x000fca0008000000 */
[----:B------:R-:W-:-:S04]  /*128b0*/  LOP3.LUT R0, R0, 0x1, RZ, 0xc0, !PT ;  /* 0x0000000100007812 */ /* 0x000fc800078ec0ff */
[----:B------:R-:W-:-:S13]  /*128c0*/  ISETP.NE.U32.AND P0, PT, R0, 0x1, PT ;  /* 0x000000010000780c */ /* 0x000fda0003f05070 */
[----:B------:R-:W-:Y:S05]  /*128d0*/  @P0 BRA `(.L_x_1285) ;  /* 0x0000000c00600947 */ /* 0x000fea0003800000 */
[----:B------:R-:W2:Y:S01]  /*128e0*/  LDL R2, [R1+0x8] ;  /* 0x0000080001027983 */ /* 0x000ea20000100800 */
[----:B------:R-:W-:Y:S01]  /*128f0*/  LOP3.LUT P1, RZ, R19, 0x2, RZ, 0xc0, !PT ;  /* 0x0000000213ff7812 */ /* 0x000fe2000782c0ff */
[----:B------:R-:W-:Y:S01]  /*12900*/  VIADD R0, R18, 0x1 ;  /* 0x0000000112007836 */ /* 0x000fe20000000000 */
[----:B------:R-:W-:Y:S04]  /*12910*/  BSSY B0, `(.L_x_1286) ;  /* 0x00000d0000007945 */ /* 0x000fe80003800000 */
[----:B------:R-:W-:-:S04]  /*12920*/  ISETP.NE.AND P0, PT, R0, 0x2, PT ;  /* 0x000000020000780c */ /* 0x000fc80003f05270 */
[----:B------:R-:W-:Y:S02]  /*12930*/  SEL R10, RZ, 0x1, P0 ;  /* 0x00000001ff0a7807 */ /* 0x000fe40000000000 */
[----:B------:R-:W-:Y:S02]  /*12940*/  SEL R0, R0, RZ, P0 ;  /* 0x000000ff00007207 */ /* 0x000fe40000000000 */
[----:B--2---:R-:W-:Y:S01]  /*12950*/  LOP3.LUT R10, R2, R10, RZ, 0x3c, !PT ;  /* 0x0000000a020a7212 */ /* 0x004fe200078e3cff */
[----:B------:R-:W-:Y:S06]  /*12960*/  @!P1 BRA `(.L_x_1287) ;  /* 0x0000000c00289947 */ /* 0x000fec0003800000 */
[----:B------:R-:W-:Y:S01]  /*12970*/  LOP3.LUT P1, RZ, R19, 0x1, RZ, 0xc0, !PT ;  /* 0x0000000113ff7812 */ /* 0x000fe2000782c0ff */
[----:B------:R-:W-:-:S12]  /*12980*/  IMAD.MOV.U32 R8, RZ, RZ, R16 ;  /* 0x000000ffff087224 */ /* 0x000fd800078e0010 */
[----:B------:R-:W-:Y:S05]  /*12990*/  @!P1 BRA `(.L_x_1288) ;  /* 0x0000000000589947 */ /* 0x000fea0003800000 */
[----:B------:R-:W2:Y:S01]  /*129a0*/  LDL R9, [R1+0xc] ;  /* 0x00000c0001097983 */ /* 0x000ea20000100800 */
[----:B------:R-:W0:Y:S03]  /*129b0*/  LDC R8, c[0x0][0x43c] ;  /* 0x00010f00ff087b82 */ /* 0x000e260000000800 */
[----:B------:R-:W3:Y:S01]  /*129c0*/  LDL R12, [R1+0x4] ;  /* 0x00000400010c7983 */ /* 0x000ee20000100800 */
[----:B------:R-:W-:Y:S01]  /*129d0*/  IMAD.MOV.U32 R7, RZ, RZ, R4 ;  /* 0x000000ffff077224 */ /* 0x000fe200078e0004 */
[----:B------:R-:W-:Y:S01]  /*129e0*/  ULDC.64 UR4, c[0x0][0x428] ;  /* 0x00010a0000047ab9 */ /* 0x000fe20000000a00 */
[----:B------:R-:W-:Y:S01]  /*129f0*/  ULDC.64 UR6, c[0x0][0x208] ;  /* 0x0000820000067ab9 */ /* 0x000fe20000000a00 */
[----:B0-----:R-:W-:-:S13]  /*12a00*/  ISETP.NE.AND P0, PT, R8, 0x1, PT ;  /* 0x000000010800780c */ /* 0x001fda0003f05270 */
[----:B------:R-:W0:Y:S02]  /*12a10*/  @P0 LDC.64 R2, c[0x0][0x440] ;  /* 0x00011000ff020b82 */ /* 0x000e240000000a00 */
[----:B0-----:R-:W-:-:S05]  /*12a20*/  @P0 IMAD.HI.U32 R2, R4, R2, RZ ;  /* 0x0000000204020227 */ /* 0x001fca00078e00ff */
[----:B------:R-:W-:-:S05]  /*12a30*/  @P0 SHF.R.U32.HI R7, RZ, R3, R2 ;  /* 0x00000003ff070219 */ /* 0x000fca0000011602 */
[----:B------:R-:W-:-:S04]  /*12a40*/  IMAD.MOV R2, RZ, RZ, -R7 ;  /* 0x000000ffff027224 */ /* 0x000fc800078e0a07 */
[----:B------:R-:W-:Y:S02]  /*12a50*/  IMAD R4, R8, R2, R4 ;  /* 0x0000000208047224 */ /* 0x000fe400078e0204 */
[----:B------:R-:W0:Y:S01]  /*12a60*/  LDC.64 R2, c[0x0][0x418] ;  /* 0x00010600ff027b82 */ /* 0x000e220000000a00 */
[----:B--2---:R-:W-:Y:S01]  /*12a70*/  IMAD R8, R9, UR4, RZ ;  /* 0x0000000409087c24 */ /* 0x004fe2000f8e02ff */
[----:B------:R-:W-:-:S03]  /*12a80*/  SHF.R.S32.HI R9, RZ, 0x1f, R7 ;  /* 0x0000001fff097819 */ /* 0x000fc60000011407 */
[----:B---3--:R-:W-:Y:S02]  /*12a90*/  IMAD R11, R12, UR5, R8 ;  /* 0x000000050c0b7c24 */ /* 0x008fe4000f8e0208 */
[----:B------:R-:W-:-:S04]  /*12aa0*/  IMAD.MOV.U32 R8, RZ, RZ, R7 ;  /* 0x000000ffff087224 */ /* 0x000fc800078e0007 */
[----:B------:R-:W-:-:S04]  /*12ab0*/  IMAD.WIDE.U32 R8, R12, UR4, R8 ;  /* 0x000000040c087c25 */ /* 0x000fc8000f8e0008 */
[----:B------:R-:W-:Y:S01]  /*12ac0*/  IMAD.IADD R7, R11, 0x1, R9 ;  /* 0x000000010b077824 */ /* 0x000fe200078e0209 */
[----:B0-----:R-:W-:-:S04]  /*12ad0*/  LEA R2, P0, R8, R2, 0x2 ;  /* 0x0000000208027211 */ /* 0x001fc800078010ff */
[----:B------:R-:W-:-:S05]  /*12ae0*/  LEA.HI.X R3, R8, R3, R7, 0x2, P0 ;  /* 0x0000000308037211 */ /* 0x000fca00000f1407 */
[----:B------:R0:W5:Y:S04]  /*12af0*/  LDG.E R8, desc[UR6][R2.64] ;  /* 0x0000000602087981 */ /* 0x000168000c1e1900 */
.L_x_1288:
[----:B0-----:R-:W-:Y:S01]  /*12b00*/  IMAD R3, R0, 0x8, R17 ;  /* 0x0000000800037824 */ /* 0x001fe200078e0211 */
[----:B------:R-:W-:Y:S01]  /*12b10*/  SHF.L.U32 R2, R10, 0x1f, RZ ;  /* 0x0000001f0a027819 */ /* 0x000fe200000006ff */
[----:B------:R-:W-:Y:S03]  /*12b20*/  BSSY B1, `(.L_x_1289) ;  /* 0x0000003000017945 */ /* 0x000fe60003800000 */
[----:B------:R-:W0:Y:S02]  /*12b30*/  SYNCS.PHASECHK.TRANS64.TRYWAIT P0, [R3+URZ+0x30840], R2 ;  /* 0x03084002030075a7 */ /* 0x000e24000800017f */
[----:B0-----:R-:W-:Y:S05]  /*12b40*/  @!P0 BRA `(.L_x_1290) ;  /* 0x0000004400048947 */ /* 0x001fea0003800000 */
.L_x_1398:
[----:B------:R-:W-:Y:S05]  /*12b50*/  BSYNC B1 ;  /* 0x0000000000017941 */ /* 0x000fea0003800000 */
.L_x_1289:
[----:B------:R-:W1:Y:S01]  /*12b60*/  S2R R7, SR_TID.X ;  /* 0x0000000000077919 */ /* 0x000e620000002100 */
[----:B------:R-:W-:Y:S01]  /*12b70*/  BSSY B1, `(.L_x_1291) ;  /* 0x000000b000017945 */ /* 0x000fe20003800000 */
[----:B-1----:R-:W-:-:S04]  /*12b80*/  LOP3.LUT R7, R7, 0x7f, RZ, 0xc0, !PT ;  /* 0x0000007f07077812 */ /* 0x002fc800078ec0ff */
[----:B------:R-:W-:-:S13]  /*12b90*/  ISETP.NE.AND P1, PT, R7, RZ, PT ;  /* 0x000000ff0700720c */ /* 0x000fda0003f25270 */
[----:B------:R-:W-:Y:S05]  /*12ba0*/  @P1 BRA `(.L_x_1292) ;  /* 0x00000000001c1947 */ /* 0x000fea0003800000 */
[----:B------:R-:W1:Y:S01]  /*12bb0*/  S2R R7, SR_TID.X ;  /* 0x0000000000077919 */ /* 0x000e620000002100 */
[----:B0-----:R-:W-:-:S04]  /*12bc0*/  IMAD.MOV.U32 R2, RZ, RZ, 0x8000 ;  /* 0x00008000ff027424 */ /* 0x001fc800078e00ff */
[----:B------:R2:W-:Y:S01]  /*12bd0*/  SYNCS.ARRIVE.TRANS64 RZ, [R3+URZ+0x30830], R2 ;  /* 0x0308300203ff79a7 */ /* 0x0005e2000800003f */
[----:B-1----:R-:W-:-:S04]  /*12be0*/  LOP3.LUT R7, R7, 0x1f, RZ, 0xc0, !PT ;  /* 0x0000001f07077812 */ /* 0x002fc800078ec0ff */
[----:B------:R-:W-:-:S13]  /*12bf0*/  ISETP.NE.AND P0, PT, R7, RZ, PT ;  /* 0x000000ff0700720c */ /* 0x000fda0003f05270 */
[----:B--2---:R-:W-:Y:S05]  /*12c00*/  @!P0 BRA `(.L_x_1292) ;  /* 0x0000000000048947 */ /* 0x004fea0003800000 */
[----:B------:R-:W-:Y:S01]  /*12c10*/  BPT.TRAP 0x1 ;  /* 0x000000040000795c */ /* 0x000fe20000300000 */
.L_x_1292:
[----:B------:R-:W-:Y:S05]  /*12c20*/  BSYNC B1 ;  /* 0x0000000000017941 */ /* 0x000fea0003800000 */
.L_x_1291:
[----:B------:R-:W-:Y:S01]  /*12c30*/  IMAD.MOV.U32 R11, RZ, RZ, RZ ;  /* 0x000000ffff0b7224 */ /* 0x000fe200078e00ff */
[----:B------:R-:W-:Y:S01]  /*12c40*/  UIADD3 UR4, UP0, UR38, 0x370, URZ ;  /* 0x0000037026047890 */ /* 0x000fe2000ff1e03f */
[----:B------:R-:W-:Y:S01]  /*12c50*/  IMAD R7, R0, 0x8000, R17 ;  /* 0x0000800000077824 */ /* 0x000fe200078e0211 */
[----:B------:R-:W-:Y:S01]  /*12c60*/  PLOP3.LUT P0, PT, PT, PT, PT, 0x80, 0x0 ;  /* 0x000000000000781c */ /* 0x000fe20003f0f070 */
[----:B0-----:R-:W-:Y:S01]  /*12c70*/  VIADD R3, R3, 0x30830 ;  /* 0x0003083003037836 */ /* 0x001fe20000000000 */
[----:B------:R-:W-:Y:S01]  /*12c80*/  R2UR UR10, R11 ;  /* 0x000000000b0a72ca */ /* 0x000fe200000e0000 */
[----:B------:R-:W-:Y:S01]  /*12c90*/  IMAD.SHL.U32 R2, R4, 0x40, RZ ;  /* 0x0000004004027824 */ /* 0x000fe200078e00ff */
[----:B------:R-:W-:Y:S01]  /*12ca0*/  UIADD3.X UR5, URZ, UR39, URZ, UP0, !UPT ;  /* 0x000000273f057290 */ /* 0x000fe200087fe43f */
[----:B------:R-:W-:Y:S01]  /*12cb0*/  VIADD R9, R7, 0x20400 ;  /* 0x0002040007097836 */ /* 0x000fe20000000000 */
[----:B------:R-:W-:Y:S01]  /*12cc0*/  UMOV UR6, 0x0 ;  /* 0x0000000000067882 */ /* 0x000fe20000000000 */
[----:B------:R-:W-:-:S10]  /*12cd0*/  UMOV UR7, 0x14f00000 ;  /* 0x14f0000000077882 */ /* 0x000fd40000000000 */
.L_x_1293:
[----:B------:R-:W-:-:S13]  /*12ce0*/  @P0 ELECT P2, URZ, PT ;  /* 0x00000000003f082f */ /* 0x000fda0003840000 */
[----:B-----5:R-:W-:Y:S01]  /*12cf0*/  @P2 R2UR UR13, R8 ;  /* 0x00000000080d22ca */ /* 0x020fe200000e0000 */
[----:B------:R-:W-:Y:S01]  /*12d00*/  UMOV UR12, UR36 ;  /* 0x00000024000c7c82 */ /* 0x000fe20008000000 */
[----:B------:R-:W-:Y:S02]  /*12d10*/  @P2 R2UR UR11, R2 ;  /* 0x00000000020b22ca */ /* 0x000fe400000e0000 */
[----:B------:R-:W-:Y:S02]  /*12d20*/  @P2 R2UR UR9, R3 ;  /* 0x00000000030922ca */ /* 0x000fe400000e0000 */
[----:B------:R-:W-:Y:S02]  /*12d30*/  @P2 R2UR UR8, R9 ;  /* 0x00000000090822ca */ /* 0x000fe400000e0000 */
[----:B------:R-:W-:Y:S02]  /*12d40*/  @P2 PLOP3.LUT P0, PT, P2, PT, PT, 0x8, 0x0 ;  /* 0x000000000000281c */ /* 0x000fe4000170e170 */
        /* <DEDUP_REMOVED lines=9> */
.L_x_1294:
[----:B------:R-:W-:-:S13]  /*12de0*/  @P0 ELECT P2, URZ, PT ;  /* 0x00000000003f082f */ /* 0x000fda0003840000 */
[----:B------:R-:W-:Y:S01]  /*12df0*/  @P2 R2UR UR13, R8 ;  /* 0x00000000080d22ca */ /* 0x000fe200000e0000 */
        /* <DEDUP_REMOVED lines=14> */
.L_x_1295:
        /* <DEDUP_REMOVED lines=16> */
.L_x_1296:
        /* <DEDUP_REMOVED lines=10> */
[----:B------:R-:W2:Y:S01]  /*13080*/  LDL.LU R9, [R1+0x8] ;  /* 0x0000080001097983 */ /* 0x000ea20000300800 */
[----:B------:R-:W-:Y:S01]  /*13090*/  IMAD R3, R18, 0x8, R6 ;  /* 0x0000000812037824 */ /* 0x000fe200078e0206 */
[----:B------:R-:W-:Y:S01]  /*130a0*/  BSSY B1, `(.L_x_1297) ;  /* 0x0000004000017945 */ /* 0x000fe20003800000 */
[----:B--2---:R-:W-:-:S04]  /*130b0*/  SHF.L.U32 R2, R9, 0x1f, RZ ;  /* 0x0000001f09027819 */ /* 0x004fc800000006ff */
[----:B------:R-:W0:Y:S02]  /*130c0*/  SYNCS.PHASECHK.TRANS64.TRYWAIT P0, [R3+URZ+0x60], R2 ;  /* 0x00006002030075a7 */ /* 0x000e24000800017f */
[----:B0-----:R-:W-:Y:S05]  /*130d0*/  @!P0 BRA `(.L_x_1298) ;  /* 0x0000003c00b48947 */ /* 0x001fea0003800000 */
.L_x_1399:
[----:B------:R-:W-:Y:S05]  /*130e0*/  BSYNC B1 ;  /* 0x0000000000017941 */ /* 0x000fea0003800000 */
.L_x_1297:
[----:B------:R-:W-:Y:S01]  /*130f0*/  BSSY B1, `(.L_x_1299) ;  /* 0x000000c000017945 */ /* 0x000fe20003800000 */
[----:B------:R-:W-:Y:S02]  /*13100*/  IMAD.MOV.U32 R12, RZ, RZ, 0x0 ;  /* 0x00000000ff0c7424 */ /* 0x000fe400078e00ff */
[----:B------:R-:W-:Y:S01]  /*13110*/  IMAD.MOV.U32 R13, RZ, RZ, 0x14f00000 ;  /* 0x14f00000ff0d7424 */ /* 0x000fe200078e00ff */
[----:B------:R-:W-:Y:S06]  /*13120*/  @P1 BRA `(.L_x_1300) ;  /* 0x0000000000201947 */ /* 0x000fec0003800000 */
[----:B------:R-:W1:Y:S01]  /*13130*/  S2R R7, SR_TID.X ;  /* 0x0000000000077919 */ /* 0x000e620000002100 */
[----:B0-----:R-:W-:Y:S02]  /*13140*/  IMAD R2, R18, 0x8, R17 ;  /* 0x0000000812027824 */ /* 0x001fe400078e0211 */
[----:B------:R-:W-:-:S04]  /*13150*/  IMAD.MOV.U32 R3, RZ, RZ, 0x8000 ;  /* 0x00008000ff037424 */ /* 0x000fc800078e00ff */
[----:B------:R2:W-:Y:S01]  /*13160*/  SYNCS.ARRIVE.TRANS64 RZ, [R2+URZ+0x30850], R3 ;  /* 0x0308500302ff79a7 */ /* 0x0005e2000800003f */
[----:B-1----:R-:W-:-:S04]  /*13170*/  LOP3.LUT R7, R7, 0x1f, RZ, 0xc0, !PT ;  /* 0x0000001f07077812 */ /* 0x002fc800078ec0ff */
[----:B------:R-:W-:-:S13]  /*13180*/  ISETP.NE.AND P0, PT, R7, RZ, PT ;  /* 0x000000ff0700720c */ /* 0x000fda0003f05270 */
[----:B--2---:R-:W-:Y:S05]  /*13190*/  @!P0 BRA `(.L_x_1300) ;  /* 0x0000000000048947 */ /* 0x004fea0003800000 */
[----:B------:R-:W-:Y:S01]  /*131a0*/  BPT.TRAP 0x1 ;  /* 0x000000040000795c */ /* 0x000fe20000300000 */
.L_x_1300:
[----:B------:R-:W-:Y:S05]  /*131b0*/  BSYNC B1 ;  /* 0x0000000000017941 */ /* 0x000fea0003800000 */
.L_x_1299:
[----:B------:R-:W2:Y:S01]  /*131c0*/  LDL.LU R7, [R1] ;  /* 0x0000000001077983 */ /* 0x000ea20000300800 */
[----:B------:R-:W-:Y:S01]  /*131d0*/  R2UR UR10, R11 ;  /* 0x000000000b0a72ca */ /* 0x000fe200000e0000 */
[--C-:B0-----:R-:W-:Y:S01]  /*131e0*/  IMAD R2, R18, 0x8, R17.reuse ;  /* 0x0000000812027824 */ /* 0x101fe200078e0211 */
[----:B------:R-:W-:Y:S01]  /*131f0*/  R2UR UR6, R12 ;  /* 0x000000000c0672ca */ /* 0x000fe200000e0000 */
[----:B------:R-:W-:Y:S01]  /*13200*/  IMAD R3, R18, 0x8000, R17 ;  /* 0x0000800012037824 */ /* 0x000fe200078e0211 */
[----:B------:R-:W-:Y:S01]  /*13210*/  R2UR UR7, R13 ;  /* 0x000000000d0772ca */ /* 0x000fe200000e0000 */
[----:B------:R-:W-:Y:S01]  /*13220*/  UIADD3 UR4, UP0, UR38, 0x470, URZ ;  /* 0x0000047026047890 */ /* 0x000fe2000ff1e03f */
[----:B------:R-:W-:Y:S01]  /*13230*/  PLOP3.LUT P0, PT, PT, PT, PT, 0x80, 0x0 ;  /* 0x000000000000781c */ /* 0x000fe20003f0f070 */
[----:B------:R-:W-:Y:S02]  /*13240*/  VIADD R2, R2, 0x30850 ;  /* 0x0003085002027836 */ /* 0x000fe40000000000 */
[----:B------:R-:W-:Y:S01]  /*13250*/  VIADD R9, R3, 0x400 ;  /* 0x0000040003097836 */ /* 0x000fe20000000000 */
[----:B------:R-:W-:Y:S01]  /*13260*/  UIADD3.X UR5, URZ, UR39, URZ, UP0, !UPT ;  /* 0x000000273f057290 */ /* 0x000fe200087fe43f */
[----:B--2---:R-:W-:-:S11]  /*13270*/  IMAD.SHL.U32 R7, R7, 0x40, RZ ;  /* 0x0000004007077824 */ /* 0x004fd600078e00ff */
.L_x_1301:
        /* <DEDUP_REMOVED lines=15> */
.L_x_1302:
        /* <DEDUP_REMOVED lines=15> */
.L_x_1303:
        /* <DEDUP_REMOVED lines=15> */
.L_x_1304:
        /* <DEDUP_REMOVED lines=10> */
[----:B------:R0:W-:Y:S01]  /*135f0*/  STL [R1], R4 ;  /* 0x0000000401007387 */ /* 0x0001e20000100800 */
[----:B------:R-:W-:-:S07]  /*13600*/  IMAD.MOV.U32 R16, RZ, RZ, R8 ;  /* 0x000000ffff107224 */ /* 0x000fce00078e0008 */
.L_x_1287:
[----:B------:R-:W-:Y:S05]  /*13610*/  BSYNC B0 ;  /* 0x0000000000007941 */ /* 0x000fea0003800000 */
.L_x_1286:
[----:B------:R1:W-:Y:S01]  /*13620*/  STL [R1+0x8], R10 ;  /* 0x0000080a01007387 */ /* 0x0003e20000100800 */
[----:B------:R-:W-:Y:S01]  /*13630*/  UIADD3 UR4, UR41, -0x3, URZ ;  /* 0xfffffffd29047890 */ /* 0x000fe2000fffe03f */
[----:B------:R-:W-:-:S05]  /*13640*/  IMAD.MOV.U32 R18, RZ, RZ, R0 ;  /* 0x000000ffff127224 */ /* 0x000fca00078e0000 */
[----:B0-----:R-:W-:-:S07]  /*13650*/  IMAD.U32 R4, RZ, RZ, UR4 ;  /* 0x00000004ff047e24 */ /* 0x001fce000f8e00ff */
.L_x_1285:
[----:B------:R-:W-:Y:S01]  /*13660*/  ULOP3.LUT UR4, URZ, UR41, URZ, 0x33, !UPT ;  /* 0x000000293f047292 */ /* 0x000fe2000f8e333f */
[----:B------:R-:W-:Y:S01]  /*13670*/  VIADD R5, R5, 0xfffffffe ;  /* 0xfffffffe05057836 */ /* 0x000fe20000000000 */
[----:B------:R-:W-:Y:S04]  /*13680*/  BSSY B0, `(.L_x_1284) ;  /* 0x00001ab000007945 */ /* 0x000fe80003800000 */
[----:B------:R-:W-:-:S13]  /*13690*/  ISETP.NE.AND P0, PT, R5, UR4, PT ;  /* 0x0000000405007c0c */ /* 0x000fda000bf05270 */
[----:B------:R-:W-:Y:S05]  /*136a0*/  @!P0 BRA `(.L_x_1305) ;  /* 0x0000001800a08947 */ /* 0x000fea0003800000 */
[----:B------:R-:W-:-:S07]  /*136b0*/  IMAD.MOV.U32 R8, RZ, RZ, R16 ;  /* 0x000000ffff087224 */ /* 0x000fce00078e0010 */
.L_x_1344:
[----:B--2---:R-:W2:Y:S01]  /*136c0*/  LDL R2, [R1+0x8] ;  /* 0x0000080001027983 */ /* 0x004ea20000100800 */
[----:B------:R-:W-:Y:S01]  /*136d0*/  LOP3.LUT P1, RZ, R19, 0x2, RZ, 0xc0, !PT ;  /* 0x0000000213ff7812 */ /* 0x000fe2000782c0ff */
[----:B------:R-:W-:Y:S01]  /*136e0*/  VIADD R0, R18, 0x1 ;  /* 0x0000000112007836 */ /* 0x000fe20000000000 */
[----:B------:R-:W-:Y:S05]  /*136f0*/  YIELD ;  /* 0x0000000000007946 */ /* 0x000fea0003800000 */
[----:B------:R-:W-:Y:S01]  /*13700*/  ISETP.NE.AND P0, PT, R0, 0x2, PT ;  /* 0x000000020000780c */ /* 0x000fe20003f05270 */
[----:B------:R-:W-:Y:S03]  /*13710*/  BSSY B1, `(.L_x_1306) ;  /* 0x00000cc000017945 */ /* 0x000fe60003800000 */
[----:B------:R-:W-:-:S02]  /*13720*/  SEL R5, RZ, 0x1, P0 ;  /* 0x00000001ff057807 */ /* 0x000fc40000000000 */
[----:B------:R-:W-:Y:S02]  /*13730*/  SEL R0, R0, RZ, P0 ;  /* 0x000000ff00007207 */ /* 0x000fe40000000000 */
[----:B--2---:R-:W-:Y:S01]  /*13740*/  LOP3.LUT R5, R2, R5, RZ, 0x3c, !PT ;  /* 0x0000000502057212 */ /* 0x004fe200078e3cff */
[----:B0-----:R-:W-:Y:S06]  /*13750*/  @!P1 BRA `(.L_x_1307) ;  /* 0x0000000c001c9947 */ /* 0x001fec0003800000 */
[----:B------:R-:W-:Y:S01]  /*13760*/  LOP3.LUT P1, RZ, R19, 0x1, RZ, 0xc0, !PT ;  /* 0x0000000113ff7812 */ /* 0x000fe2000782c0ff */
[----:B------:R-:W-:-:S12]  /*13770*/  IMAD.MOV.U32 R7, RZ, RZ, R4 ;  /* 0x000000ffff077224 */ /* 0x000fd800078e0004 */
[----:B------:R-:W-:Y:S05]  /*13780*/  @!P1 BRA `(.L_x_1308) ;  /* 0x0000000000549947 */ /* 0x000fea0003800000 */
[----:B-1----:R-:W2:Y:S01]  /*13790*/  LDL R10, [R1+0xc] ;  /* 0x00000c00010a7983 */ /* 0x002ea20000100800 */
[----:B------:R-:W0:Y:S01]  /*137a0*/  LDC R8, c[0x0][0x43c] ;  /* 0x00010f00ff087b82 */ /* 0x000e220000000800 */
[----:B------:R-:W-:Y:S02]  /*137b0*/  ULDC.64 UR4, c[0x0][0x428] ;  /* 0x00010a0000047ab9 */ /* 0x000fe40000000a00 */
[----:B------:R-:W3:Y:S01]  /*137c0*/  LDL R9, [R1+0x4] ;  /* 0x0000040001097983 */ /* 0x000ee20000100800 */
[----:B------:R-:W-:Y:S01]  /*137d0*/  ULDC.64 UR6, c[0x0][0x208] ;  /* 0x0000820000067ab9 */ /* 0x000fe20000000a00 */
[----:B0-----:R-:W-:-:S13]  /*137e0*/  ISETP.NE.AND P0, PT, R8, 0x1, PT ;  /* 0x000000010800780c */ /* 0x001fda0003f05270 */
[----:B------:R-:W0:Y:S02]  /*137f0*/  @P0 LDC.64 R2, c[0x0][0x440] ;  /* 0x00011000ff020b82 */ /* 0x000e240000000a00 */
[----:B0-----:R-:W-:-:S04]  /*13800*/  @P0 IMAD.HI.U32 R7, R4, R2, RZ ;  /* 0x0000000204070227 */ /* 0x001fc800078e00ff */
[----:B------:R-:W-:Y:S01]  /*13810*/  IMAD.MOV.U32 R2, RZ, RZ, R4 ;  /* 0x000000ffff027224 */ /* 0x000fe200078e0004 */
[----:B------:R-:W-:-:S04]  /*13820*/  @P0 SHF.R.U32.HI R2, RZ, R3, R7 ;  /* 0x00000003ff020219 */ /* 0x000fc80000011607 */
[--C-:B------:R-:W-:Y:S01]  /*13830*/  SHF.R.S32.HI R3, RZ, 0x1f, R2.reuse ;  /* 0x0000001fff037819 */ /* 0x100fe20000011402 */
[----:B------:R-:W-:-:S04]  /*13840*/  IMAD.MOV R7, RZ, RZ, -R2 ;  /* 0x000000ffff077224 */ /* 0x000fc800078e0a02 */
[----:B------:R-:W-:Y:S02]  /*13850*/  IMAD R7, R8, R7, R4 ;  /* 0x0000000708077224 */ /* 0x000fe400078e0204 */
[----:B--2---:R-:W-:-:S04]  /*13860*/  IMAD R8, R10, UR4, RZ ;  /* 0x000000040a087c24 */ /* 0x004fc8000f8e02ff */
[C---:B---3--:R-:W-:Y:S02]  /*13870*/  IMAD R8, R9.reuse, UR5, R8 ;  /* 0x0000000509087c24 */ /* 0x048fe4000f8e0208 */
[----:B------:R-:W-:Y:S01]  /*13880*/  IMAD.WIDE.U32 R2, R9, UR4, R2 ;  /* 0x0000000409027c25 */ /* 0x000fe2000f8e0002 */
[----:B------:R-:W-:-:S03]  /*13890*/  ULDC.64 UR4, c[0x0][0x418] ;  /* 0x0001060000047ab9 */ /* 0x000fc60000000a00 */
[----:B------:R-:W-:Y:S01]  /*138a0*/  IMAD.IADD R3, R8, 0x1, R3 ;  /* 0x0000000108037824 */ /* 0x000fe200078e0203 */
[----:B------:R-:W-:-:S04]  /*138b0*/  LEA R8, P0, R2, UR4, 0x2 ;  /* 0x0000000402087c11 */ /* 0x000fc8000f8010ff */
[----:B------:R-:W-:-:S05]  /*138c0*/  LEA.HI.X R9, R2, UR5, R3, 0x2, P0 ;  /* 0x0000000502097c11 */ /* 0x000fca00080f1403 */
[----:B------:R0:W5:Y:S04]  /*138d0*/  LDG.E R8, desc[UR6][R8.64] ;  /* 0x0000000608087981 */ /* 0x000168000c1e1900 */
.L_x_1308:
[----:B------:R-:W-:Y:S01]  /*138e0*/  IMAD R3, R0, 0x8, R17 ;  /* 0x0000000800037824 */ /* 0x000fe200078e0211 */
[----:B------:R-:W-:Y:S01]  /*138f0*/  SHF.L.U32 R2, R5, 0x1f, RZ ;  /* 0x0000001f05027819 */ /* 0x000fe200000006ff */
[----:B------:R-:W-:Y:S03]  /*13900*/  BSSY B2, `(.L_x_1309) ;  /* 0x0000003000027945 */ /* 0x000fe60003800000 */
[----:B------:R-:W2:Y:S02]  /*13910*/  SYNCS.PHASECHK.TRANS64.TRYWAIT P0, [R3+URZ+0x30840], R2 ;  /* 0x03084002030075a7 */ /* 0x000ea4000800017f */
[----:B--2---:R-:W-:Y:S05]  /*13920*/  @!P0 BRA `(.L_x_1310) ;  /* 0x0000003400b48947 */ /* 0x004fea0003800000 */
.L_x_1400:
[----:B------:R-:W-:Y:S05]  /*13930*/  BSYNC B2 ;  /* 0x0000000000027941 */ /* 0x000fea0003800000 */
.L_x_1309:
[----:B0-----:R-:W0:Y:S01]  /*13940*/  S2R R9, SR_TID.X ;  /* 0x0000000000097919 */ /* 0x001e220000002100 */
        /* <DEDUP_REMOVED lines=9> */
[----:B---3--:R-:W-:Y:S05]  /*139e0*/  @!P0 BRA `(.L_x_1312) ;  /* 0x0000000000048947 */ /* 0x008fea0003800000 */
[----:B------:R-:W-:Y:S01]  /*139f0*/  BPT.TRAP 0x1 ;  /* 0x000000040000795c */ /* 0x000fe20000300000 */
.L_x_1312:
[----:B------:R-:W-:Y:S05]  /*13a00*/  BSYNC B2 ;  /* 0x0000000000027941 */ /* 0x000fea0003800000 */
.L_x_1311:
[----:B------:R-:W-:Y:S01]  /*13a10*/  IMAD.MOV.U32 R11, RZ, RZ, RZ ;  /* 0x000000ffff0b7224 */ /* 0x000fe200078e00ff */
[----:B------:R-:W-:Y:S01]  /*13a20*/  UIADD3 UR4, UP0, UR38, 0x370, URZ ;  /* 0x0000037026047890 */ /* 0x000fe2000ff1e03f */
[----:B------:R-:W-:Y:S01]  /*13a30*/  IMAD R9, R0, 0x8000, R17 ;  /* 0x0000800000097824 */ /* 0x000fe200078e0211 */
[----:B------:R-:W-:Y:S01]  /*13a40*/  PLOP3.LUT P0, PT, PT, PT, PT, 0x80, 0x0 ;  /* 0x000000000000781c */ /* 0x000fe20003f0f070 */
[----:B--2---:R-:W-:Y:S01]  /*13a50*/  VIADD R3, R3, 0x30830 ;  /* 0x0003083003037836 */ /* 0x004fe20000000000 */
[----:B------:R-:W-:Y:S01]  /*13a60*/  R2UR UR10, R11 ;  /* 0x000000000b0a72ca */ /* 0x000fe200000e0000 */
[----:B------:R-:W-:Y:S01]  /*13a70*/  IMAD.SHL.U32 R2, R7, 0x40, RZ ;  /* 0x0000004007027824 */ /* 0x000fe200078e00ff */
[----:B------:R-:W-:Y:S01]  /*13a80*/  UIADD3.X UR5, URZ, UR39, URZ, UP0, !UPT ;  /* 0x000000273f057290 */ /* 0x000fe200087fe43f */
[----:B-1----:R-:W-:Y:S01]  /*13a90*/  VIADD R10, R9, 0x20400 ;  /* 0x00020400090a7836 */ /* 0x002fe20000000000 */
[----:B------:R-:W-:Y:S01]  /*13aa0*/  UMOV UR6, 0x0 ;  /* 0x0000000000067882 */ /* 0x000fe20000000000 */
[----:B------:R-:W-:-:S10]  /*13ab0*/  UMOV UR7, 0x14f00000 ;  /* 0x14f0000000077882 */ /* 0x000fd40000000000 */
.L_x_1313:
        /* <DEDUP_REMOVED lines=16> */
.L_x_1314:
        /* <DEDUP_REMOVED lines=16> */
.L_x_1315:
        /* <DEDUP_REMOVED lines=16> */
.L_x_1316:
        /* <DEDUP_REMOVED lines=16> */
.L_x_1401:
[----:B------:R-:W-:Y:S05]  /*13ec0*/  BSYNC B2 ;  /* 0x0000000000027941 */ /* 0x000fea0003800000 */
.L_x_1317:
[----:B------:R-:W-:Y:S01]  /*13ed0*/  BSSY B2, `(.L_x_1319) ;  /* 0x000000b000027945 */ /* 0x000fe20003800000 */
[----:B0-----:R-:W-:Y:S02]  /*13ee0*/  IMAD.MOV.U32 R2, RZ, RZ, 0x0 ;  /* 0x00000000ff027424 */ /* 0x001fe400078e00ff */
[----:B------:R-:W-:Y:S01]  /*13ef0*/  IMAD.MOV.U32 R3, RZ, RZ, 0x14f00000 ;  /* 0x14f00000ff037424 */ /* 0x000fe200078e00ff */
[----:B------:R-:W-:Y:S06]  /*13f00*/  @P1 BRA `(.L_x_1320) ;  /* 0x00000000001c1947 */ /* 0x000fec0003800000 */
[----:B------:R-:W0:Y:S02]  /*13f10*/  S2R R10, SR_TID.X ;  /* 0x00000000000a7919 */ /* 0x000e240000002100 */
[----:B0-----:R-:W-:Y:S01]  /*13f20*/  LOP3.LUT R15, R10, 0x1f, RZ, 0xc0, !PT ;  /* 0x0000001f0a0f7812 */ /* 0x001fe200078ec0ff */
[----:B------:R-:W-:-:S03]  /*13f30*/  IMAD.MOV.U32 R10, RZ, RZ, 0x8000 ;  /* 0x00008000ff0a7424 */ /* 0x000fc600078e00ff */
[----:B------:R-:W-:Y:S01]  /*13f40*/  ISETP.NE.AND P0, PT, R15, RZ, PT ;  /* 0x000000ff0f00720c */ /* 0x000fe20003f05270 */
[----:B------:R0:W-:-:S12]  /*13f50*/  SYNCS.ARRIVE.TRANS64 RZ, [R9+URZ+0x50], R10 ;  /* 0x0000500a09ff79a7 */ /* 0x0001d8000800003f */
[----:B0-----:R-:W-:Y:S05]  /*13f60*/  @!P0 BRA `(.L_x_1320) ;  /* 0x0000000000048947 */ /* 0x001fea0003800000 */
[----:B------:R-:W-:Y:S01]  /*13f70*/  BPT.TRAP 0x1 ;  /* 0x000000040000795c */ /* 0x000fe20000300000 */
.L_x_1320:
[----:B------:R-:W-:Y:S05]  /*13f80*/  BSYNC B2 ;  /* 0x0000000000027941 */ /* 0x000fea0003800000 */
.L_x_1319:
[----:B------:R-:W2:Y:S01]  /*13f90*/  LDL.LU R10, [R1] ;  /* 0x00000000010a7983 */ /* 0x000ea20000300800 */
        /* <DEDUP_REMOVED lines=9> */
[----:B--2---:R-:W-:-:S11]  /*14030*/  IMAD.SHL.U32 R10, R10, 0x40, RZ ;  /* 0x000000400a0a7824 */ /* 0x004fd600078e00ff */
.L_x_1321:
        /* <DEDUP_REMOVED lines=15> */
.L_x_1322:
        /* <DEDUP_REMOVED lines=15> */
.L_x_1323:
        /* <DEDUP_REMOVED lines=15> */
.L_x_1324:
        /* <DEDUP_REMOVED lines=12> */
.L_x_1307:
[----:B------:R-:W-:Y:S05]  /*143d0*/  BSYNC B1 ;  /* 0x0000000000017941 */ /* 0x000fea0003800000 */
.L_x_1306:
[----:B------:R-:W-:Y:S01]  /*143e0*/  VIADD R18, R0, 0x1 ;  /* 0x0000000100127836 */ /* 0x000fe20000000000 */
[----:B------:R-:W-:Y:S01]  /*143f0*/  LOP3.LUT P1, RZ, R19, 0x2, RZ, 0xc0, !PT ;  /* 0x0000000213ff7812 */ /* 0x000fe2000782c0ff */
[----:B------:R-:W-:Y:S01]  /*14400*/  BSSY B1, `(.L_x_1325) ;  /* 0x00000cf000017945 */ /* 0x000fe20003800000 */
[----:B0-----:R-:W-:Y:S02]  /*14410*/  VIADD R7, R4, 0xffffffff ;  /* 0xffffffff04077836 */ /* 0x001fe40000000000 */
[----:B------:R-:W-:-:S04]  /*14420*/  ISETP.NE.AND P0, PT, R18, 0x2, PT ;  /* 0x000000021200780c */ /* 0x000fc80003f05270 */
[----:B------:R-:W-:Y:S02]  /*14430*/  SEL R2, RZ, 0x1, P0 ;  /* 0x00000001ff027807 */ /* 0x000fe40000000000 */
[----:B------:R-:W-:Y:S02]  /*14440*/  SEL R18, R18, RZ, P0 ;  /* 0x000000ff12127207 */ /* 0x000fe40000000000 */
[----:B------:R-:W-:-:S05]  /*14450*/  LOP3.LUT R11, R5, R2, RZ, 0x3c, !PT ;  /* 0x00000002050b7212 */ /* 0x000fca00078e3cff */
[----:B------:R0:W-:Y:S01]  /*14460*/  STL [R1+0x8], R11 ;  /* 0x0000080b01007387 */ /* 0x0001e20000100800 */
[----:B------:R-:W-:Y:S05]  /*14470*/  @!P1 BRA `(.L_x_1326) ;  /* 0x0000000c001c9947 */ /* 0x000fea0003800000 */
[----:B------:R-:W-:Y:S01]  /*14480*/  LOP3.LUT P1, RZ, R19, 0x1, RZ, 0xc0, !PT ;  /* 0x0000000113ff7812 */ /* 0x000fe2000782c0ff */
[----:B-1----:R-:W-:-:S12]  /*14490*/  IMAD.MOV.U32 R10, RZ, RZ, R7 ;  /* 0x000000ffff0a7224 */ /* 0x002fd800078e0007 */
        /* <DEDUP_REMOVED lines=22> */
.L_x_1327:
[----:B------:R-:W-:Y:S01]  /*14600*/  IMAD R2, R18, 0x8, R17 ;  /* 0x0000000812027824 */ /* 0x000fe200078e0211 */
[----:B------:R-:W-:Y:S01]  /*14610*/  SHF.L.U32 R3, R11, 0x1f, RZ ;  /* 0x0000001f0b037819 */ /* 0x000fe200000006ff */
[----:B------:R-:W-:Y:S03]  /*14620*/  BSSY B2, `(.L_x_1328) ;  /* 0x0000003000027945 */ /* 0x000fe60003800000 */
[----:B------:R-:W2:Y:S02]  /*14630*/  SYNCS.PHASECHK.TRANS64.TRYWAIT P0, [R2+URZ+0x30840], R3 ;  /* 0x03084003020075a7 */ /* 0x000ea4000800017f */
[----:B--2---:R-:W-:Y:S05]  /*14640*/  @!P0 BRA `(.L_x_1329) ;  /* 0x0000002800948947 */ /* 0x004fea0003800000 */
.L_x_1402:
[----:B------:R-:W-:Y:S05]  /*14650*/  BSYNC B2 ;  /* 0x0000000000027941 */ /* 0x000fea0003800000 */
.L_x_1328:
        /* <DEDUP_REMOVED lines=12> */
.L_x_1331:
[----:B------:R-:W-:Y:S05]  /*14720*/  BSYNC B2 ;  /* 0x0000000000027941 */ /* 0x000fea0003800000 */
.L_x_1330:
[----:B------:R-:W-:Y:S01]  /*14730*/  IMAD.MOV.U32 R14, RZ, RZ, RZ ;  /* 0x000000ffff0e7224 */ /* 0x000fe200078e00ff */
[----:B------:R-:W-:Y:S01]  /*14740*/  UIADD3 UR4, UP0, UR38, 0x370, URZ ;  /* 0x0000037026047890 */ /* 0x000fe2000ff1e03f */
[C---:B--2---:R-:W-:Y:S01]  /*14750*/  IMAD R3, R18.reuse, 0x8, R6 ;  /* 0x0000000812037824 */ /* 0x044fe200078e0206 */
[----:B------:R-:W-:Y:S01]  /*14760*/  PLOP3.LUT P0, PT, PT, PT, PT, 0x80, 0x0 ;  /* 0x000000000000781c */ /* 0x000fe20003f0f070 */
[----:B------:R-:W-:Y:S01]  /*14770*/  IMAD R9, R18, 0x8000, R17 ;  /* 0x0000800012097824 */ /* 0x000fe200078e0211 */
[----:B------:R-:W-:Y:S01]  /*14780*/  R2UR UR10, R14 ;  /* 0x000000000e0a72ca */ /* 0x000fe200000e0000 */
[----:B------:R-:W-:Y:S01]  /*14790*/  VIADD R3, R3, 0x30 ;  /* 0x0000003003037836 */ /* 0x000fe20000000000 */
[----:B------:R-:W-:Y:S01]  /*147a0*/  UIADD3.X UR5, URZ, UR39, URZ, UP0, !UPT ;  /* 0x000000273f057290 */ /* 0x000fe200087fe43f */
[----:B------:R-:W-:Y:S01]  /*147b0*/  IMAD.SHL.U32 R2, R10, 0x40, RZ ;  /* 0x000000400a027824 */ /* 0x000fe200078e00ff */
[----:B------:R-:W-:Y:S01]  /*147c0*/  UMOV UR6, 0x0 ;  /* 0x0000000000067882 */ /* 0x000fe20000000000 */
[----:B0-----:R-:W-:Y:S01]  /*147d0*/  VIADD R11, R9, 0x20400 ;  /* 0x00020400090b7836 */ /* 0x001fe20000000000 */
[----:B------:R-:W-:-:S09]  /*147e0*/  UMOV UR7, 0x14f00000 ;  /* 0x14f0000000077882 */ /* 0x000fd20000000000 */
.L_x_1332:
        /* <DEDUP_REMOVED lines=16> */
.L_x_1333:
        /* <DEDUP_REMOVED lines=16> */
.L_x_1334:
        /* <DEDUP_REMOVED lines=16> */
.L_x_1335:
        /* <DEDUP_REMOVED lines=15> */
.L_x_1403:
[----:B------:R-:W-:Y:S05]  /*14be0*/  BSYNC B2 ;  /* 0x0000000000027941 */ /* 0x000fea0003800000 */
.L_x_1336:
[----:B------:R-:W-:Y:S01]  /*14bf0*/  BSSY B2, `(.L_x_1338) ;  /* 0x000000b000027945 */ /* 0x000fe20003800000 */
[----:B------:R-:W-:Y:S02]  /*14c00*/  IMAD.MOV.U32 R12, RZ, RZ, 0x0 ;  /* 0x00000000ff0c7424 */ /* 0x000fe400078e00ff */
[----:B------:R-:W-:Y:S01]  /*14c10*/  IMAD.MOV.U32 R13, RZ, RZ, 0x14f00000 ;  /* 0x14f00000ff0d7424 */ /* 0x000fe200078e00ff */
[----:B------:R-:W-:Y:S06]  /*14c20*/  @P1 BRA `(.L_x_1339) ;  /* 0x00000000001c1947 */ /* 0x000fec0003800000 */
[----:B------:R-:W1:Y:S02]  /*14c30*/  S2R R3, SR_TID.X ;  /* 0x0000000000037919 */ /* 0x000e640000002100 */
[----:B-1----:R-:W-:Y:S01]  /*14c40*/  LOP3.LUT R9, R3, 0x1f, RZ, 0xc0, !PT ;  /* 0x0000001f03097812 */ /* 0x002fe200078ec0ff */
[----:B------:R-:W-:-:S03]  /*14c50*/  IMAD.MOV.U32 R3, RZ, RZ, 0x8000 ;  /* 0x00008000ff037424 */ /* 0x000fc600078e00ff */
[----:B------:R-:W-:Y:S01]  /*14c60*/  ISETP.NE.AND P0, PT, R9, RZ, PT ;  /* 0x000000ff0900720c */ /* 0x000fe20003f05270 */
[----:B------:R1:W-:-:S12]  /*14c70*/  SYNCS.ARRIVE.TRANS64 RZ, [R2+URZ+0x50], R3 ;  /* 0x0000500302ff79a7 */ /* 0x0003d8000800003f */
[----:B-1----:R-:W-:Y:S05]  /*14c80*/  @!P0 BRA `(.L_x_1339) ;  /* 0x0000000000048947 */ /* 0x002fea0003800000 */
[----:B------:R-:W-:Y:S01]  /*14c90*/  BPT.TRAP 0x1 ;  /* 0x000000040000795c */ /* 0x000fe20000300000 */
.L_x_1339:
[----:B------:R-:W-:Y:S05]  /*14ca0*/  BSYNC B2 ;  /* 0x0000000000027941 */ /* 0x000fea0003800000 */
.L_x_1338:
[----:B------:R-:W2:Y:S01]  /*14cb0*/  LDL.LU R3, [R1] ;  /* 0x0000000001037983 */ /* 0x000ea20000300800 */
[----:B------:R-:W-:Y:S01]  /*14cc0*/  R2UR UR10, R14 ;  /* 0x000000000e0a72ca */ /* 0x000fe200000e0000 */
[----:B------:R-:W-:Y:S01]  /*14cd0*/  IMAD R0, R0, 0x8000, R17 ;  /* 0x0000800000007824 */ /* 0x000fe200078e0211 */
[----:B------:R-:W-:Y:S01]  /*14ce0*/  R2UR UR6, R12 ;  /* 0x000000000c0672ca */ /* 0x000fe200000e0000 */
[----:B------:R-:W-:Y:S01]  /*14cf0*/  UIADD3 UR4, UP0, UR38, 0x470, URZ ;  /* 0x0000047026047890 */ /* 0x000fe2000ff1e03f */
[----:B------:R-:W-:Y:S01]  /*14d00*/  R2UR UR7, R13 ;  /* 0x000000000d0772ca */ /* 0x000fe200000e0000 */
[----:B0-----:R-:W-:Y:S01]  /*14d10*/  VIADD R2, R2, 0x50 ;  /* 0x0000005002027836 */ /* 0x001fe20000000000 */
[----:B------:R-:W-:Y:S01]  /*14d20*/  PLOP3.LUT P0, PT, PT, PT, PT, 0x80, 0x0 ;  /* 0x000000000000781c */ /* 0x000fe20003f0f070 */
[----:B------:R-:W-:Y:S01]  /*14d30*/  VIADD R5, R0, 0x400 ;  /* 0x0000040000057836 */ /* 0x000fe20000000000 */
[----:B------:R-:W-:Y:S01]  /*14d40*/  UIADD3.X UR5, URZ, UR39, URZ, UP0, !UPT ;  /* 0x000000273f057290 */ /* 0x000fe200087fe43f */
[----:B--2---:R-:W-:-:S11]  /*14d50*/  IMAD.SHL.U32 R3, R3, 0x40, RZ ;  /* 0x0000004003037824 */ /* 0x004fd600078e00ff */
.L_x_1340:
        /* <DEDUP_REMOVED lines=15> */
.L_x_1341:
        /* <DEDUP_REMOVED lines=15> */
.L_x_1342:
        /* <DEDUP_REMOVED lines=15> */
.L_x_1343:
        /* <DEDUP_REMOVED lines=12> */
.L_x_1326:
[----:B------:R-:W-:Y:S05]  /*150f0*/  BSYNC B1 ;  /* 0x0000000000017941 */ /* 0x000fea0003800000 */
.L_x_1325:
[----:B------:R-:W-:Y:S01]  /*15100*/  ISETP.GT.AND P0, PT, R7, UR40, PT ;  /* 0x0000002807007c0c */ /* 0x000fe2000bf04270 */
[----:B------:R-:W-:-:S12]  /*15110*/  VIADD R4, R4, 0xfffffffe ;  /* 0xfffffffe04047836 */ /* 0x000fd80000000000 */
[----:B------:R-:W-:Y:S05]  /*15120*/  @P0 BRA `(.L_x_1344) ;  /* 0xffffffe400640947 */ /* 0x000fea000383ffff */
.L_x_1305:
[----:B------:R-:W-:Y:S05]  /*15130*/  BSYNC B0 ;  /* 0x0000000000007941 */ /* 0x000fea0003800000 */
.L_x_1284:
[----:B0-----:R-:W0:Y:S01]  /*15140*/  S2R R0, SR_TID.X ;  /* 0x0000000000007919 */ /* 0x001e220000002100 */
[----:B------:R-:W-:Y:S01]  /*15150*/  BSSY B0, `(.L_x_1345) ;  /* 0x0000012000007945 */ /* 0x000fe20003800000 */
[----:B0-----:R-:W-:-:S04]  /*15160*/  LOP3.LUT R6, R0, 0x7f, RZ, 0xc0, !PT ;  /* 0x0000007f00067812 */ /* 0x001fc800078ec0ff */
[----:B------:R-:W-:-:S13]  /*15170*/  ISETP.NE.AND P1, PT, R6, RZ, PT ;  /* 0x000000ff0600720c */ /* 0x000fda0003f25270 */
[----:B------:R-:W-:Y:S05]  /*15180*/  @P1 BRA `(.L_x_1346) ;  /* 0x0000000000381947 */ /* 0x000fea0003800000 */
[----:B------:R-:W0:Y:S01]  /*15190*/  S2R R3, SR_LANEID ;  /* 0x0000000000037919 */ /* 0x000e220000000000 */
[----:B------:R-:W-:Y:S01]  /*151a0*/  VOTEU.ANY UR4, UPT, PT ;  /* 0x0000000000047886 */ /* 0x000fe200038e0100 */
[----:B------:R-:W3:Y:S01]  /*151b0*/  LDC.64 R4, c[0x0][0xc80] ;  /* 0x00032000ff047b82 */ /* 0x000ee20000000a00 */
[----:B------:R-:W0:Y:S01]  /*151c0*/  FLO.U32 R0, UR4 ;  /* 0x0000000400007d00 */ /* 0x000e2200080e0000 */
[----:B------:R-:W-:-:S07]  /*151d0*/  ULDC.64 UR6, c[0x0][0x208] ;  /* 0x0000820000067ab9 */ /* 0x000fce0000000a00 */
[----:B------:R-:W3:Y:S01]  /*151e0*/  POPC R2, UR4 ;  /* 0x0000000400027d09 */ /* 0x000ee20008000000 */
[----:B0-----:R-:W-:-:S13]  /*151f0*/  ISETP.EQ.U32.AND P0, PT, R0, R3, PT ;  /* 0x000000030000720c */ /* 0x001fda0003f02070 */
[----:B---3--:R-:W3:Y:S01]  /*15200*/  @P0 ATOMG.E.ADD.STRONG.GPU PT, R5, desc[UR6][R4.64], R2 ;  /* 0x00000002040509a8 */ /* 0x008ee200081ee1c6 */
[----:B------:R-:W0:Y:S02]  /*15210*/  S2R R3, SR_LTMASK ;  /* 0x0000000000037919 */ /* 0x000e240000003900 */
[----:B0-----:R-:W-:-:S06]  /*15220*/  LOP3.LUT R3, R3, UR4, RZ, 0xc0, !PT ;  /* 0x0000000403037c12 */ /* 0x001fcc000f8ec0ff */
[----:B------:R-:W0:Y:S01]  /*15230*/  POPC R3, R3 ;  /* 0x0000000300037309 */ /* 0x000e220000000000 */
[----:B---3--:R-:W0:Y:S02]  /*15240*/  SHFL.IDX PT, R0, R5, R0, 0x1f ;  /* 0x00001f0005007589 */ /* 0x008e2400000e0000 */
[----:B0-----:R-:W-:-:S05]  /*15250*/  IADD3 R0, R0, UR44, R3 ;  /* 0x0000002c00007c10 */ /* 0x001fca000fffe003 */
[----:B------:R0:W-:Y:S02]  /*15260*/  STL [R1+0x14], R0 ;  /* 0x0000140001007387 */ /* 0x0001e40000100800 */
.L_x_1346:
[----:B------:R-:W-:Y:S05]  /*15270*/  BSYNC B0 ;  /* 0x0000000000007941 */ /* 0x000fea0003800000 */
.L_x_1345:
[----:B------:R-:W-:Y:S01]  /*15280*/  LOP3.LUT P0, RZ, R19, 0x2, RZ, 0xc0, !PT ;  /* 0x0000000213ff7812 */ /* 0x000fe2000780c0ff */
[----:B------:R-:W-:-:S12]  /*15290*/  BSSY B0, `(.L_x_1347) ;  /* 0x0000056000007945 */ /* 0x000fd80003800000 */
[----:B------:R-:W-:Y:S05]  /*152a0*/  @!P0 BRA `(.L_x_1348) ;  /* 0x0000000400508947 */ /* 0x000fea0003800000 */
[----:B------:R-:W3:Y:S01]  /*152b0*/  LDL R2, [R1+0x8] ;  /* 0x0000080001027983 */ /* 0x000ee20000100800 */
[----:B0-----:R-:W-:Y:S01]  /*152c0*/  IMAD R0, R18, 0x8, R17 ;  /* 0x0000000812007824 */ /* 0x001fe200078e0211 */
[----:B------:R-:W-:Y:S01]  /*152d0*/  BSSY B1, `(.L_x_1349) ;  /* 0x0000005000017945 */ /* 0x000fe20003800000 */
[----:B------:R-:W-:Y:S02]  /*152e0*/  ISETP.NE.AND P2, PT, R6, RZ, PT ;  /* 0x000000ff0600720c */ /* 0x000fe40003f45270 */
[----:B---3--:R-:W-:-:S04]  /*152f0*/  SHF.L.U32 R3, R2, 0x1f, RZ ;  /* 0x0000001f02037819 */ /* 0x008fc800000006ff */
[----:B------:R-:W0:Y:S02]  /*15300*/  SYNCS.PHASECHK.TRANS64.TRYWAIT P0, [R0+URZ+0x30860], R3 ;  /* 0x03086003000075a7 */ /* 0x000e24000800017f */
[----:B0-----:R-:W-:Y:S05]  /*15310*/  @!P0 BRA `(.L_x_1350) ;  /* 0x0000001c00888947 */ /* 0x001fea0003800000 */
.L_x_1404:
[----:B------:R-:W-:Y:S05]  /*15320*/  BSYNC B1 ;  /* 0x0000000000017941 */ /* 0x000fea0003800000 */
.L_x_1349:
[----:B------:R-:W-:Y:S04]  /*15330*/  BSSY B1, `(.L_x_1351) ;  /* 0x0000009000017945 */ /* 0x000fe80003800000 */
[----:B------:R-:W-:Y:S05]  /*15340*/  @P2 BRA `(.L_x_1352) ;  /* 0x00000000001c2947 */ /* 0x000fea0003800000 */
[----:B------:R-:W3:Y:S01]  /*15350*/  S2R R2, SR_TID.X ;  /* 0x0000000000027919 */ /* 0x000ee20000002100 */
[----:B0-----:R-:W-:-:S04]  /*15360*/  IMAD.MOV.U32 R3, RZ, RZ, 0x8000 ;  /* 0x00008000ff037424 */ /* 0x001fc800078e00ff */
[----:B------:R4:W-:Y:S01]  /*15370*/  SYNCS.ARRIVE.TRANS64 RZ, [R0+URZ+0x30850], R3 ;  /* 0x0308500300ff79a7 */ /* 0x0009e2000800003f */
[----:B---3--:R-:W-:-:S04]  /*15380*/  LOP3.LUT R2, R2, 0x1f, RZ, 0xc0, !PT ;  /* 0x0000001f02027812 */ /* 0x008fc800078ec0ff */
[----:B------:R-:W-:-:S13]  /*15390*/  ISETP.NE.AND P0, PT, R2, RZ, PT ;  /* 0x000000ff0200720c */ /* 0x000fda0003f05270 */
[----:B----4-:R-:W-:Y:S05]  /*153a0*/  @!P0 BRA `(.L_x_1352) ;  /* 0x0000000000048947 */ /* 0x010fea0003800000 */
[----:B------:R-:W-:Y:S01]  /*153b0*/  BPT.TRAP 0x1 ;  /* 0x000000040000795c */ /* 0x000fe20000300000 */
.L_x_1352:
[----:B------:R-:W-:Y:S05]  /*153c0*/  BSYNC B1 ;  /* 0x0000000000017941 */ /* 0x000fea0003800000 */
.L_x_1351:
[----:B------:R-:W3:Y:S01]  /*153d0*/  LDL.LU R2, [R1] ;  /* 0x0000000001027983 */ /* 0x000ee20000300800 */
[----:B------:R-:W-:Y:S01]  /*153e0*/  UIADD3 UR4, UP0, UR38, 0x470, URZ ;  /* 0x0000047026047890 */ /* 0x000fe2000ff1e03f */
[----:B------:R-:W-:Y:S01]  /*153f0*/  PLOP3.LUT P0, PT, PT, PT, PT, 0x80, 0x0 ;  /* 0x000000000000781c */ /* 0x000fe20003f0f070 */
[----:B0-----:R-:W-:Y:S01]  /*15400*/  VIADD R0, R0, 0x30850 ;  /* 0x0003085000007836 */ /* 0x001fe20000000000 */
[----:B------:R-:W-:Y:S01]  /*15410*/  UMOV UR6, 0x0 ;  /* 0x0000000000067882 */ /* 0x000fe20000000000 */
[----:B------:R-:W-:Y:S01]  /*15420*/  UIADD3.X UR5, URZ, UR39, URZ, UP0, !UPT ;  /* 0x000000273f057290 */ /* 0x000fe200087fe43f */
[----:B------:R-:W-:Y:S01]  /*15430*/  UMOV UR7, 0x14f00000 ;  /* 0x14f0000000077882 */ /* 0x000fe20000000000 */
[----:B------:R-:W-:Y:S01]  /*15440*/  UMOV UR10, URZ ;  /* 0x0000003f000a7c82 */ /* 0x000fe20008000000 */
[----:B---3--:R-:W-:Y:S02]  /*15450*/  IMAD.SHL.U32 R3, R2, 0x40, RZ ;  /* 0x0000004002037824 */ /* 0x008fe400078e00ff */
[----:B------:R-:W-:-:S04]  /*15460*/  IMAD R2, R18, 0x8000, R17 ;  /* 0x0000800012027824 */ /* 0x000fc800078e0211 */
[----:B------:R-:W-:-:S07]  /*15470*/  VIADD R4, R2, 0x400 ;  /* 0x0000040002047836 */ /* 0x000fce0000000000 */
.L_x_1353:
        /* <DEDUP_REMOVED lines=15> */
.L_x_1354:
        /* <DEDUP_REMOVED lines=15> */
.L_x_1355:
        /* <DEDUP_REMOVED lines=15> */
.L_x_1356:
        /* <DEDUP_REMOVED lines=9> */
[----:B---3--:R-:W-:Y:S05]  /*157e0*/  @P0 BRA.U.ANY `(.L_x_1356) ;  /* 0xfffffffd00d80947 */ /* 0x008fea000393ffff */
.L_x_1348:
[----:B------:R-:W-:Y:S05]  /*157f0*/  BSYNC B0 ;  /* 0x0000000000007941 */ /* 0x000fea0003800000 */
.L_x_1347:
[----:B------:R-:W3:Y:S01]  /*15800*/  LDL.LU R4, [R1+0x8] ;  /* 0x0000080001047983 */ /* 0x000ee20000300800 */
[----:B------:R-:W-:-:S05]  /*15810*/  VIADD R18, R18, 0x1 ;  /* 0x0000000112127836 */ /* 0x000fca0000000000 */
[----:B------:R-:W-:-:S04]  /*15820*/  ISETP.NE.AND P0, PT, R18, 0x2, PT ;  /* 0x000000021200780c */ /* 0x000fc80003f05270 */
[----:B0-----:R-:W-:Y:S02]  /*15830*/  SEL R0, RZ, 0x1, P0 ;  /* 0x00000001ff007807 */ /* 0x001fe40000000000 */
[----:B------:R-:W-:Y:S02]  /*15840*/  SEL R18, R18, RZ, P0 ;  /* 0x000000ff12127207 */ /* 0x000fe40000000000 */
[----:B---3--:R-:W-:-:S05]  /*15850*/  LOP3.LUT R4, R4, R0, RZ, 0x3c, !PT ;  /* 0x0000000004047212 */ /* 0x008fca00078e3cff */
[----:B------:R0:W-:Y:S02]  /*15860*/  STL [R1+0x8], R4 ;  /* 0x0000080401007387 */ /* 0x0001e40000100800 */
.L_x_1264:
[----:B------:R-:W-:Y:S05]  /*15870*/  BSYNC B7 ;  /* 0x0000000000077941 */ /* 0x000fea0003800000 */
.L_x_1262:
[----:B------:R4:W5:Y:S01]  /*15880*/  LDL R2, [R1+0x14] ;  /* 0x0000140001027983 */ /* 0x0009620000100800 */
[----:B------:R-:W-:-:S13]  /*15890*/  LOP3.LUT P0, RZ, R19, 0x4, RZ, 0xc0, !PT ;  /* 0x0000000413ff7812 */ /* 0x000fda000780c0ff */
[----:B----4-:R-:W-:Y:S05]  /*158a0*/  @!P0 BRA `(.L_x_1357) ;  /* 0x0000000000288947 */ /* 0x010fea0003800000 */
[----:B------:R-:W-:Y:S05]  /*158b0*/  WARPSYNC.ALL ;  /* 0x0000000000007948 */ /* 0x000fea0003800000 */
[----:B------:R-:W4:Y:S08]  /*158c0*/  S2UR UR5, SR_CgaCtaId ;  /* 0x00000000000579c3 */ /* 0x000f300000008800 */
[----:B------:R-:W-:Y:S06]  /*158d0*/  BAR.SYNC.DEFER_BLOCKING 0x5, 0x180 ;  /* 0x0146000000007b1d */ /* 0x000fec0000010000 */
[----:B------:R-:W-:-:S02]  /*158e0*/  UMOV UR4, 0x400 ;  /* 0x0000040000047882 */ /* 0x000fc40000000000 */
[----:B----4-:R-:W-:-:S06]  /*158f0*/  ULEA UR4, UR5, UR4, 0x18 ;  /* 0x0000000405047291 */ /* 0x010fcc000f8ec03f */
[----:B------:R-:W-:-:S05]  /*15900*/  IMAD.U32 R17, RZ, RZ, UR4 ;  /* 0x00000004ff117e24 */ /* 0x000fca000f8e00ff */
[----:B-----5:R-:W4:Y:S04]  /*15910*/  LDS R2, [R17+0x308d0] ;  /* 0x0308d00011027984 */ /* 0x020f280000000800 */
[----:B----4-:R4:W-:Y:S01]  /*15920*/  STL [R1+0x14], R2 ;  /* 0x0000140201007387 */ /* 0x0109e20000100800 */
[----:B------:R-:W-:Y:S06]  /*15930*/  BAR.ARV 0x4, 0x180 ;  /* 0x0106000000007b1d */ /* 0x000fec0000002000 */
[----:B------:R-:W-:Y:S05]  /*15940*/  BRA `(.L_x_1358) ;  /* 0x00000000002c7947 */ /* 0x000fea0003800000 */
.L_x_1357:
[----:B------:R-:W-:-:S03]  /*15950*/  UMOV UR4, 0xffffffff ;  /* 0xffffffff00047882 */ /* 0x000fc60000000000 */
[----:B------:R-:W-:Y:S05]  /*15960*/  BRA.DIV UR4, `(.L_x_1359) ;  /* 0x0000001a04087947 */ /* 0x000fea000b800000 */
[----:B-----5:R4:W0:Y:S02]  /*15970*/  SHFL.IDX PT, R14, R2, RZ, 0x1f ;  /* 0x00001fff020e7589 */ /* 0x02082400000e0000 */
.L_x_1407:
[----:B------:R-:W5:Y:S01]  /*15980*/  @!P1 S2R R3, SR_CgaCtaId ;  /* 0x0000000000039919 */ /* 0x000f620000008800 */
[----:B------:R-:W-:Y:S05]  /*15990*/  WARPSYNC.ALL ;  /* 0x0000000000007948 */ /* 0x000fea0003800000 */
[----:B------:R-:W-:Y:S01]  /*159a0*/  BAR.SYNC.DEFER_BLOCKING 0x4, 0x180 ;  /* 0x0106000000007b1d */ /* 0x000fe20000010000 */
[----:B---3--:R-:W-:-:S05]  /*159b0*/  @!P1 MOV R0, 0x400 ;  /* 0x0000040000009802 */ /* 0x008fca0000000f00 */
[----:B0-----:R0:W-:Y:S01]  /*159c0*/  STL [R1+0x14], R14 ;  /* 0x0000140e01007387 */ /* 0x0011e20000100800 */
[----:B-----5:R-:W-:-:S05]  /*159d0*/  @!P1 LEA R17, R3, R0, 0x18 ;  /* 0x0000000003119211 */ /* 0x020fca00078ec0ff */
[----:B------:R0:W-:Y:S01]  /*159e0*/  @!P1 STS [R17+0x308d0], R2 ;  /* 0x0308d00211009388 */ /* 0x0001e20000000800 */
[----:B------:R-:W-:Y:S06]  /*159f0*/  BAR.ARV 0x5, 0x180 ;  /* 0x0146000000007b1d */ /* 0x000fec0000002000 */
.L_x_1358:
[----:B---3--:R-:W3:Y:S01]  /*15a00*/  LDL R0, [R1+0x14] ;  /* 0x0000140001007983 */ /* 0x008ee20000100800 */
[----:B------:R-:W-:Y:S02]  /*15a10*/  ULDC UR4, c[0x0][0xc38] ;  /* 0x00030e0000047ab9 */ /* 0x000fe40000000800 */
[----:B---3--:R-:W-:-:S13]  /*15a20*/  ISETP.GE.AND P0, PT, R0, UR4, PT ;  /* 0x0000000400007c0c */ /* 0x008fda000bf06270 */
[----:B------:R-:W-:Y:S05]  /*15a30*/  @!P0 BRA `(.L_x_1360) ;  /* 0xffffffa800f88947 */ /* 0x000fea000383ffff */
.L_x_1253:
[----:B0-----:R-:W3:Y:S01]  /*15a40*/  LDL.LU R0, [R1+0x18] ;  /* 0x0000180001007983 */ /* 0x001ee20000300800 */
[----:B------:R-:W-:Y:S01]  /*15a50*/  BSSY B0, `(.L_x_1361) ;  /* 0x000000b000007945 */ /* 0x000fe20003800000 */
[----:B------:R-:W0:Y:S01]  /*15a60*/  S2R R5, SR_CgaCtaId ;  /* 0x0000000000057919 */ /* 0x000e220000008800 */
[----:B---3--:R-:W-:-:S05]  /*15a70*/  VIADD R0, R0, 0x1 ;  /* 0x0000000100007836 */ /* 0x008fca0000000000 */
[----:B----4-:R-:W-:-:S04]  /*15a80*/  LEA.HI R2, R0, R0, RZ, 0x1 ;  /* 0x0000000000027211 */ /* 0x010fc800078f08ff */
[----:B------:R-:W-:-:S05]  /*15a90*/  LOP3.LUT R3, R2, 0xfffffffe, RZ, 0xc0, !PT ;  /* 0xfffffffe02037812 */ /* 0x000fca00078ec0ff */
[----:B------:R-:W-:Y:S01]  /*15aa0*/  IMAD.IADD R3, R0, 0x1, -R3 ;  /* 0x0000000100037824 */ /* 0x000fe200078e0a03 */
[----:B------:R-:W-:-:S04]  /*15ab0*/  MOV R0, 0x400 ;  /* 0x0000040000007802 */ /* 0x000fc80000000f00 */
[----:B0-----:R-:W-:Y:S02]  /*15ac0*/  LEA R0, R5, R0, 0x18 ;  /* 0x0000000005007211 */ /* 0x001fe400078ec0ff */
[----:B------:R-:W-:-:S04]  /*15ad0*/  SHF.L.U32 R3, R3, 0x1f, RZ ;  /* 0x0000001f03037819 */ /* 0x000fc800000006ff */
[----:B------:R-:W0:Y:S02]  /*15ae0*/  SYNCS.PHASECHK.TRANS64.TRYWAIT P0, [R0+URZ+0x30820], R3 ;  /* 0x03082003000075a7 */ /* 0x000e24000800017f */
[----:B0-----:R-:W-:Y:S05]  /*15af0*/  @!P0 BRA `(.L_x_1362) ;  /* 0x0000001400cc8947 */ /* 0x001fea0003800000 */
.L_x_1408:
[----:B------:R-:W-:Y:S05]  /*15b00*/  BSYNC B0 ;  /* 0x0000000000007941 */ /* 0x000fea0003800000 */
.L_x_1361:
[----:B------:R-:W-:-:S03]  /*15b10*/  UMOV UR4, 0xffffffff ;  /* 0xffffffff00047882 */ /* 0x000fc60000000000 */
[----:B------:R-:W-:Y:S05]  /*15b20*/  BRA.DIV UR4, `(.L_x_1363) ;  /* 0x0000001604d47947 */ /* 0x000fea000b800000 */
[----:B------:R-:W3:Y:S02]  /*15b30*/  S2R R2, SR_TID.X ;  /* 0x0000000000027919 */ /* 0x000ee40000002100 */
[----:B---3--:R-:W-:-:S04]  /*15b40*/  SHF.R.U32.HI R2, RZ, 0x5, R2 ;  /* 0x00000005ff027819 */ /* 0x008fc80000011602 */
[----:B------:R-:W-:-:S05]  /*15b50*/  LOP3.LUT R2, R2, 0x3, RZ, 0xc0, !PT ;  /* 0x0000000302027812 */ /* 0x000fca00078ec0ff */
[----:B------:R3:W4:Y:S02]  /*15b60*/  SHFL.IDX PT, R14, R2, RZ, 0x1f ;  /* 0x00001fff020e7589 */ /* 0x00072400000e0000 */
.L_x_1411:
[----:B----4-:R-:W-:Y:S01]  /*15b70*/  ISETP.NE.AND P0, PT, R14, RZ, PT ;  /* 0x000000ff0e00720c */ /* 0x010fe20003f05270 */
[----:B------:R-:W-:-:S12]  /*15b80*/  BSSY B0, `(.L_x_1364) ;  /* 0x0000027000007945 */ /* 0x000fd80003800000 */
[----:B------:R-:W-:Y:S05]  /*15b90*/  @P0 BRA `(.L_x_1365) ;  /* 0x0000000000940947 */ /* 0x000fea0003800000 */
[----:B------:R-:W-:-:S03]  /*15ba0*/  UMOV UR4, 0xffffffff ;  /* 0xffffffff00047882 */ /* 0x000fc60000000000 */
[----:B------:R-:W-:Y:S05]  /*15bb0*/  BRA.DIV UR4, `(.L_x_1366) ;  /* 0x0000001604e47947 */ /* 0x000fea000b800000 */
[----:B------:R-:W-:-:S13]  /*15bc0*/  ELECT P6, URZ, PT ;  /* 0x00000000003f782f */ /* 0x000fda00038c0000 */
.L_x_1414:
        /* <DEDUP_REMOVED lines=8> */
.L_x_1367:
[----:B------:R-:W3:Y:S01]  /*15c50*/  LDL.LU R7, [R1+0x8] ;  /* 0x0000080001077983 */ /* 0x000ee20000300800 */
[----:B0-----:R-:W-:Y:S02]  /*15c60*/  VIADD R3, R0, 0x30840 ;  /* 0x0003084000037836 */ /* 0x001fe40000000000 */
[C---:B------:R-:W-:Y:S02]  /*15c70*/  VIADD R2, R18.reuse, 0x1 ;  /* 0x0000000112027836 */ /* 0x040fe40000000000 */
[----:B------:R-:W-:-:S03]  /*15c80*/  IMAD R6, R18, 0x8, R3 ;  /* 0x0000000812067824 */ /* 0x000fc600078e0203 */
[----:B------:R-:W-:-:S04]  /*15c90*/  ISETP.NE.AND P1, PT, R2, 0x2, PT ;  /* 0x000000020200780c */ /* 0x000fc80003f25270 */
[----:B------:R-:W-:Y:S02]  /*15ca0*/  SEL R4, RZ, 0x1, P1 ;  /* 0x00000001ff047807 */ /* 0x000fe40000800000 */
[C---:B---3--:R-:W-:Y:S02]  /*15cb0*/  SHF.L.U32 R5, R7.reuse, 0x1f, RZ ;  /* 0x0000001f07057819 */ /* 0x048fe400000006ff */
[----:B------:R-:W-:Y:S02]  /*15cc0*/  LOP3.LUT R7, R7, R4, RZ, 0x3c, !PT ;  /* 0x0000000407077212 */ /* 0x000fe400078e3cff */
[----:B------:R-:W0:Y:S01]  /*15cd0*/  SYNCS.PHASECHK.TRANS64.TRYWAIT P0, [R6+URZ], R5 ;  /* 0x00000005060075a7 */ /* 0x000e22000800017f */
[----:B------:R-:W-:Y:S02]  /*15ce0*/  SEL R4, R2, RZ, P1 ;  /* 0x000000ff02047207 */ /* 0x000fe40000800000 */
[----:B------:R-:W-:-:S03]  /*15cf0*/  SHF.L.U32 R2, R7, 0x1f, RZ ;  /* 0x0000001f07027819 */ /* 0x000fc600000006ff */
[----:B------:R-:W-:Y:S01]  /*15d00*/  IMAD R3, R4, 0x8, R3 ;  /* 0x0000000804037824 */ /* 0x000fe200078e0203 */
[----:B0-----:R-:W-:Y:S06]  /*15d10*/  @!P0 BRA `(.L_x_1368) ;  /* 0x0000001400ac8947 */ /* 0x001fec0003800000 */
.L_x_1415:
[----:B------:R-:W3:Y:S02]  /*15d20*/  SYNCS.PHASECHK.TRANS64.TRYWAIT P0, [R3+URZ], R2 ;  /* 0x00000002030075a7 */ /* 0x000ee4000800017f */
[----:B---3--:R-:W-:Y:S05]  /*15d30*/  @!P0 BRA `(.L_x_1369) ;  /* 0x0000001400b88947 */ /* 0x008fea0003800000 */
.L_x_1416:
[----:B------:R-:W-:Y:S05]  /*15d40*/  @!P2 BRA `(.L_x_1370) ;  /* 0x000000000004a947 */ /* 0x000fea0003800000 */
[----:B------:R-:W-:Y:S01]  /*15d50*/  BPT.TRAP 0x1 ;  /* 0x000000040000795c */ /* 0x000fe20000300000 */
.L_x_1370:
[----:B---3--:R-:W-:-:S04]  /*15d60*/  VIADD R3, R0, 0x30860 ;  /* 0x0003086000037836 */ /* 0x008fc80000000000 */
[----:B------:R-:W-:-:S04]  /*15d70*/  IMAD R18, R18, 0x8, R3 ;  /* 0x0000000812127824 */ /* 0x000fc800078e0203 */
[----:B------:R-:W3:Y:S02]  /*15d80*/  SYNCS.PHASECHK.TRANS64.TRYWAIT P0, [R18+URZ], R5 ;  /* 0x00000005120075a7 */ /* 0x000ee4000800017f */
[----:B---3--:R-:W-:Y:S05]  /*15d90*/  @!P0 BRA `(.L_x_1371) ;  /* 0x0000001400b48947 */ /* 0x008fea0003800000 */
.L_x_1417:
[----:B------:R-:W-:-:S07]  /*15da0*/  IMAD R3, R4, 0x8, R3 ;  /* 0x0000000804037824 */ /* 0x000fce00078e0203 */
.L_x_1372:
[----:B----4-:R4:W0:Y:S02]  /*15db0*/  SYNCS.PHASECHK.TRANS64.TRYWAIT P0, [R3+URZ], R2 ;  /* 0x00000002030075a7 */ /* 0x010824000800017f */
[----:B0-----:R-:W-:Y:S05]  /*15dc0*/  @!P0 NANOSLEEP.SYNCS 0x989680 ;  /* 0x009896800000895d */ /* 0x001fea0003900000 */
[----:B------:R-:W0:Y:S02]  /*15dd0*/  @!P0 SYNCS.PHASECHK.TRANS64 P0, [R3+URZ], R2 ;  /* 0x00000002030085a7 */ /* 0x000e24000800007f */
[----:B0-----:R-:W-:Y:S05]  /*15de0*/  @!P0 BRA `(.L_x_1372) ;  /* 0xfffffffc00f08947 */ /* 0x001fea000383ffff */
.L_x_1365:
[----:B------:R-:W-:Y:S05]  /*15df0*/  BSYNC B0 ;  /* 0x0000000000007941 */ /* 0x000fea0003800000 */
.L_x_1364:
[----:B------:R-:W-:Y:S05]  /*15e00*/  EXIT ;  /* 0x000000000000794d */ /* 0x000fea0003800000 */
.L_x_1166:
[----:B0-----:R-:W-:-:S04]  /*15e10*/  IMAD.U32 R3, RZ, RZ, UR38 ;  /* 0x00000026ff037e24 */ /* 0x001fc8000f8e00ff */
[----:B------:R0:W1:Y:S03]  /*15e20*/  SYNCS.PHASECHK.TRANS64.TRYWAIT P1, [R3+URZ+0x30800], R0 ;  /* 0x03080000030075a7 */ /* 0x000066000802017f */
[----:B-1----:R-:W-:Y:S05]  /*15e30*/  @!P1 NANOSLEEP.SYNCS 0x989680 ;  /* 0x009896800000995d */ /* 0x002fea0003900000 */
[----:B------:R-:W1:Y:S02]  /*15e40*/  @!P1 SYNCS.PHASECHK.TRANS64 P1, [R3+URZ+0x30800], R0 ;  /* 0x03080000030095a7 */ /* 0x000e64000802007f */
[----:B-1----:R-:W-:Y:S05]  /*15e50*/  @!P1 BRA `(.L_x_1166) ;  /* 0xfffffffc00ec9947 */ /* 0x002fea000383ffff */
[----:B------:R-:W-:Y:S05]  /*15e60*/  BRA `(.L_x_1373) ;  /* 0xfffffebc00a07947 */ /* 0x000fea000383ffff */
.L_x_1170:
[----:B-1----:R1:W2:Y:S02]  /*15e70*/  SYNCS.PHASECHK.TRANS64.TRYWAIT P2, [R57+URZ+0x30830], R0 ;  /* 0x03083000390075a7 */ /* 0x0022a4000804017f */
[----:B--2---:R-:W-:Y:S05]  /*15e80*/  @!P2 NANOSLEEP.SYNCS 0x989680 ;  /* 0x009896800000a95d */ /* 0x004fea0003900000 */
[----:B------:R-:W2:Y:S02]  /*15e90*/  @!P2 SYNCS.PHASECHK.TRANS64 P2, [R57+URZ+0x30830], R0 ;  /* 0x030830003900a5a7 */ /* 0x000ea4000804007f */
[----:B--2---:R-:W-:Y:S05]  /*15ea0*/  @!P2 BRA `(.L_x_1170) ;  /* 0xfffffffc00f0a947 */ /* 0x004fea000383ffff */
[----:B------:R-:W-:Y:S05]  /*15eb0*/  BRA `(.L_x_1169) ;  /* 0xfffffebc00c47947 */ /* 0x000fea000383ffff */
.L_x_1186:
[----:B-1----:R-:W-:-:S04]  /*15ec0*/  IMAD.U32 R152, RZ, RZ, UR7 ;  /* 0x00000007ff987e24 */ /* 0x002fc8000f8e00ff */
[----:B------:R1:W2:Y:S03]  /*15ed0*/  SYNCS.PHASECHK.TRANS64.TRYWAIT P2, [R152+URZ+0x30830], R21 ;  /* 0x03083015980075a7 */ /* 0x0002a6000804017f */
[----:B--2---:R-:W-:Y:S05]  /*15ee0*/  @!P2 NANOSLEEP.SYNCS 0x989680 ;  /* 0x009896800000a95d */ /* 0x004fea0003900000 */
[----:B------:R-:W2:Y:S02]  /*15ef0*/  @!P2 SYNCS.PHASECHK.TRANS64 P2, [R152+URZ+0x30830], R21 ;  /* 0x030830159800a5a7 */ /* 0x000ea4000804007f */
[----:B--2---:R-:W-:Y:S05]  /*15f00*/  @!P2 BRA `(.L_x_1186) ;  /* 0xfffffffc00eca947 */ /* 0x004fea000383ffff */
[----:B------:R-:W-:Y:S05]  /*15f10*/  BRA `(.L_x_1185) ;  /* 0xfffffee800b07947 */ /* 0x000fea000383ffff */
.L_x_1190:
[----:B0-----:R-:W-:-:S04]  /*15f20*/  IMAD.U32 R21, RZ, RZ, UR14 ;  /* 0x0000000eff157e24 */ /* 0x001fc8000f8e00ff */
[----:B------:R0:W2:Y:S03]  /*15f30*/  SYNCS.PHASECHK.TRANS64.TRYWAIT P2, [R21+URZ+0x30850], R0 ;  /* 0x03085000150075a7 */ /* 0x0000a6000804017f */
[----:B--2---:R-:W-:Y:S05]  /*15f40*/  @!P2 NANOSLEEP.SYNCS 0x989680 ;  /* 0x009896800000a95d */ /* 0x004fea0003900000 */
[----:B------:R-:W2:Y:S02]  /*15f50*/  @!P2 SYNCS.PHASECHK.TRANS64 P2, [R21+URZ+0x30850], R0 ;  /* 0x030850001500a5a7 */ /* 0x000ea4000804007f */
[----:B--2---:R-:W-:Y:S05]  /*15f60*/  @!P2 BRA `(.L_x_1190) ;  /* 0xfffffffc00eca947 */ /* 0x004fea000383ffff */
[----:B------:R-:W-:Y:S05]  /*15f70*/  BRA `(.L_x_1189) ;  /* 0xfffffef8004c7947 */ /* 0x000fea000383ffff */
.L_x_1207:
[----:B-1----:R-:W-:-:S04]  /*15f80*/  IMAD.U32 R4, RZ, RZ, UR6 ;  /* 0x00000006ff047e24 */ /* 0x002fc8000f8e00ff */
[----:B------:R1:W2:Y:S03]  /*15f90*/  SYNCS.PHASECHK.TRANS64.TRYWAIT P2, [R4+URZ+0x30830], R3 ;  /* 0x03083003040075a7 */ /* 0x0002a6000804017f */
[----:B--2---:R-:W-:Y:S05]  /*15fa0*/  @!P2 NANOSLEEP.SYNCS 0x989680 ;  /* 0x009896800000a95d */ /* 0x004fea0003900000 */
[----:B------:R-:W2:Y:S02]  /*15fb0*/  @!P2 SYNCS.PHASECHK.TRANS64 P2, [R4+URZ+0x30830], R3 ;  /* 0x030830030400a5a7 */ /* 0x000ea4000804007f */
[----:B--2---:R-:W-:Y:S05]  /*15fc0*/  @!P2 BRA `(.L_x_1207) ;  /* 0xfffffffc00eca947 */ /* 0x004fea000383ffff */
[----:B------:R-:W-:Y:S05]  /*15fd0*/  BRA `(.L_x_1206) ;  /* 0xffffff1800187947 */ /* 0x000fea000383ffff */
.L_x_1211:
[----:B01----:R-:W-:-:S04]  /*15fe0*/  IMAD.U32 R3, RZ, RZ, UR14 ;  /* 0x0000000eff037e24 */ /* 0x003fc8000f8e00ff */
[----:B------:R0:W1:Y:S03]  /*15ff0*/  SYNCS.PHASECHK.TRANS64.TRYWAIT P2, [R3+URZ+0x30850], R0 ;  /* 0x03085000030075a7 */ /* 0x000066000804017f */
[----:B-1----:R-:W-:Y:S05]  /*16000*/  @!P2 NANOSLEEP.SYNCS 0x989680 ;  /* 0x009896800000a95d */ /* 0x002fea0003900000 */
[----:B------:R-:W1:Y:S02]  /*16010*/  @!P2 SYNCS.PHASECHK.TRANS64 P2, [R3+URZ+0x30850], R0 ;  /* 0x030850000300a5a7 */ /* 0x000e64000804007f */
[----:B-1----:R-:W-:Y:S05]  /*16020*/  @!P2 BRA `(.L_x_1211) ;  /* 0xfffffffc00eca947 */ /* 0x002fea000383ffff */
[----:B------:R-:W-:Y:S05]  /*16030*/  BRA `(.L_x_1210) ;  /* 0xffffff2400b47947 */ /* 0x000fea000383ffff */
.L_x_1217:
[----:B-1----:R-:W-:-:S04]  /*16040*/  IMAD.U32 R4, RZ, RZ, UR6 ;  /* 0x00000006ff047e24 */ /* 0x002fc8000f8e00ff */
[----:B------:R1:W2:Y:S03]  /*16050*/  SYNCS.PHASECHK.TRANS64.TRYWAIT P2, [R4+URZ+0x30830], R3 ;  /* 0x03083003040075a7 */ /* 0x0002a6000804017f */
[----:B--2---:R-:W-:Y:S05]  /*16060*/  @!P2 NANOSLEEP.SYNCS 0x989680 ;  /* 0x009896800000a95d */ /* 0x004fea0003900000 */
[----:B------:R-:W2:Y:S02]  /*16070*/  @!P2 SYNCS.PHASECHK.TRANS64 P2, [R4+URZ+0x30830], R3 ;  /* 0x030830030400a5a7 */ /* 0x000ea4000804007f */
[----:B--2---:R-:W-:Y:S05]  /*16080*/  @!P2 BRA `(.L_x_1217) ;  /* 0xfffffffc00eca947 */ /* 0x004fea000383ffff */
[----:B------:R-:W-:Y:S05]  /*16090*/  BRA `(.L_x_1216) ;  /* 0xffffff3800387947 */ /* 0x000fea000383ffff */
.L_x_1221:
[----:B01----:R-:W-:-:S04]  /*160a0*/  IMAD.U32 R3, RZ, RZ, UR10 ;  /* 0x0000000aff037e24 */ /* 0x003fc8000f8e00ff */
[----:B------:R0:W1:Y:S03]  /*160b0*/  SYNCS.PHASECHK.TRANS64.TRYWAIT P2, [R3+URZ+0x30850], R0 ;  /* 0x03085000030075a7 */ /* 0x000066000804017f */
[----:B-1----:R-:W-:Y:S05]  /*160c0*/  @!P2 NANOSLEEP.SYNCS 0x989680 ;  /* 0x009896800000a95d */ /* 0x002fea0003900000 */
[----:B------:R-:W1:Y:S02]  /*160d0*/  @!P2 SYNCS.PHASECHK.TRANS64 P2, [R3+URZ+0x30850], R0 ;  /* 0x030850000300a5a7 */ /* 0x000e64000804007f */
[----:B-1----:R-:W-:Y:S05]  /*160e0*/  @!P2 BRA `(.L_x_1221) ;  /* 0xfffffffc00eca947 */ /* 0x002fea000383ffff */
[----:B------:R-:W-:Y:S05]  /*160f0*/  BRA `(.L_x_1220) ;  /* 0xffffff4400d47947 */ /* 0x000fea000383ffff */
.L_x_1234:
[----:B-1----:R-:W-:-:S04]  /*16100*/  IMAD.U32 R7, RZ, RZ, UR5 ;  /* 0x00000005ff077e24 */ /* 0x002fc8000f8e00ff */
[----:B------:R1:W2:Y:S03]  /*16110*/  SYNCS.PHASECHK.TRANS64.TRYWAIT P0, [R7+URZ+0x30850], R0 ;  /* 0x03085000070075a7 */ /* 0x0002a6000800017f */
[----:B--2---:R-:W-:Y:S05]  /*16120*/  @!P0 NANOSLEEP.SYNCS 0x989680 ;  /* 0x009896800000895d */ /* 0x004fea0003900000 */
[----:B------:R-:W2:Y:S02]  /*16130*/  @!P0 SYNCS.PHASECHK.TRANS64 P0, [R7+URZ+0x30850], R0 ;  /* 0x03085000070085a7 */ /* 0x000ea4000800007f */
[----:B--2---:R-:W-:Y:S05]  /*16140*/  @!P0 BRA `(.L_x_1234) ;  /* 0xfffffffc00ec8947 */ /* 0x004fea000383ffff */
[----:B------:R-:W-:Y:S05]  /*16150*/  BRA `(.L_x_1233) ;  /* 0xffffff6800c47947 */ /* 0x000fea000383ffff */
.L_x_1270:
[----:B------:R-:W-:Y:S02]  /*16160*/  IMAD.MOV.U32 R13, RZ, RZ, R4 ;  /* 0x000000ffff0d7224 */ /* 0x000fe400078e0004 */
[----:B------:R-:W-:Y:S02]  /*16170*/  IMAD.MOV.U32 R12, RZ, RZ, RZ ;  /* 0x000000ffff0c7224 */ /* 0x000fe400078e00ff */
[----:B------:R-:W-:Y:S02]  /*16180*/  IMAD.MOV.U32 R11, RZ, RZ, 0x1f ;  /* 0x0000001fff0b7424 */ /* 0x000fe400078e00ff */
[----:B------:R-:W-:-:S07]  /*16190*/  IMAD.MOV.U32 R15, RZ, RZ, -0x1 ;  /* 0xffffffffff0f7424 */ /* 0x000fce00078e00ff */
[----:B0-----:R-:W-:Y:S05]  /*161a0*/  WARPSYNC.COLLECTIVE R15, `(.L_x_1374) ;  /* 0x000000000f087348 */ /* 0x001fea0003c00000 */
[----:B------:R1:W2:Y:S02]  /*161b0*/  SHFL.IDX P6, R14, R13, R12, R11 ;  /* 0x0000000c0d0e7389 */ /* 0x0002a400000c000b */
[----:B012---:R-:W-:Y:S01]  /*161c0*/  ENDCOLLECTIVE ;  /* 0x000000000000791b */ /* 0x007fe20003800000 */
.L_x_1374:
[----:B------:R-:W-:Y:S05]  /*161d0*/  BRA `(.L_x_1375) ;  /* 0xffffffb000bc7947 */ /* 0x000fea000383ffff */
.L_x_1272:
[----:B------:R-:W-:Y:S01]  /*161e0*/  BSSY B0, `(.L_x_1376) ;  /* 0x0000006000007945 */ /* 0x000fe20003800000 */
[----:B------:R-:W-:-:S07]  /*161f0*/  IMAD.MOV.U32 R15, RZ, RZ, -0x1 ;  /* 0xffffffffff0f7424 */ /* 0x000fce00078e00ff */
[----:B01----:R-:W-:Y:S05]  /*16200*/  WARPSYNC.COLLECTIVE R15, `(.L_x_1377) ;  /* 0x000000000f0c7348 */ /* 0x003fea0003c00000 */
[----:B------:R-:W-:Y:S02]  /*16210*/  ELECT P6, UR62, PT ;  /* 0x00000000003e782f */ /* 0x000fe400038c0000 */
[----:B------:R-:W-:Y:S01]  /*16220*/  MOV R14, UR62 ;  /* 0x0000003e000e7c02 */ /* 0x000fe20008000f00 */
[----:B01----:R-:W-:Y:S10]  /*16230*/  ENDCOLLECTIVE ;  /* 0x000000000000791b */ /* 0x003ff40003800000 */
.L_x_1377:
[----:B------:R-:W-:Y:S05]  /*16240*/  BSYNC B0 ;  /* 0x0000000000007941 */ /* 0x000fea0003800000 */
.L_x_1376:
[----:B------:R-:W-:Y:S05]  /*16250*/  BRA `(.L_x_1378) ;  /* 0xffffffb000c07947 */ /* 0x000fea000383ffff */
.L_x_1274:
[----:B--2---:R2:W3:Y:S02]  /*16260*/  SYNCS.PHASECHK.TRANS64.TRYWAIT P0, [R0+URZ+0x30840], R2 ;  /* 0x03084002000075a7 */ /* 0x0044e4000800017f */
[----:B---3--:R-:W-:Y:S05]  /*16270*/  @!P0 NANOSLEEP.SYNCS 0x989680 ;  /* 0x009896800000895d */ /* 0x008fea0003900000 */
[----:B------:R-:W3:Y:S02]  /*16280*/  @!P0 SYNCS.PHASECHK.TRANS64 P0, [R0+URZ+0x30840], R2 ;  /* 0x03084002000085a7 */ /* 0x000ee4000800007f */
[----:B---3--:R-:W-:Y:S05]  /*16290*/  @!P0 BRA `(.L_x_1274) ;  /* 0xfffffffc00f08947 */ /* 0x008fea000383ffff */
[----:B------:R-:W-:Y:S05]  /*162a0*/  BRA `(.L_x_1379) ;  /* 0xffffffb4001c7947 */ /* 0x000fea000383ffff */
.L_x_1278:
[----:B------:R-:W-:Y:S02]  /*162b0*/  IMAD.MOV.U32 R13, RZ, RZ, R5 ;  /* 0x000000ffff0d7224 */ /* 0x000fe400078e0005 */
[----:B------:R-:W-:Y:S02]  /*162c0*/  IMAD.MOV.U32 R12, RZ, RZ, RZ ;  /* 0x000000ffff0c7224 */ /* 0x000fe400078e00ff */
[----:B------:R-:W-:Y:S02]  /*162d0*/  IMAD.MOV.U32 R11, RZ, RZ, 0x181f ;  /* 0x0000181fff0b7424 */ /* 0x000fe400078e00ff */
[----:B------:R-:W-:Y:S02]  /*162e0*/  IMAD.MOV.U32 R15, RZ, RZ, -0x1 ;  /* 0xffffffffff0f7424 */ /* 0x000fe400078e00ff */
[----:B------:R-:W-:-:S07]  /*162f0*/  VIADD R0, R10, UR43 ;  /* 0x0000002b0a007c36 */ /* 0x000fce0008000000 */
[----:B-----5:R-:W-:Y:S05]  /*16300*/  WARPSYNC.COLLECTIVE R15, `(.L_x_1380) ;  /* 0x000000000f087348 */ /* 0x020fea0003c00000 */
[----:B------:R0:W1:Y:S02]  /*16310*/  SHFL.IDX P6, R14, R13, R12, R11 ;  /* 0x0000000c0d0e7389 */ /* 0x00006400000c000b */
[----:B01---5:R-:W-:Y:S01]  /*16320*/  ENDCOLLECTIVE ;  /* 0x000000000000791b */ /* 0x023fe20003800000 */
.L_x_1380:
[----:B------:R-:W-:Y:S02]  /*16330*/  IMAD.MOV.U32 R13, RZ, RZ, R6 ;  /* 0x000000ffff0d7224 */ /* 0x000fe400078e0006 */
[----:B------:R-:W-:-:S07]  /*16340*/  IMAD.MOV.U32 R2, RZ, RZ, R14 ;  /* 0x000000ffff027224 */ /* 0x000fce00078e000e */
[----:B------:R-:W-:Y:S05]  /*16350*/  WARPSYNC.COLLECTIVE R15, `(.L_x_1381) ;  /* 0x000000000f087348 */ /* 0x000fea0003c00000 */
[----:B------:R0:W1:Y:S02]  /*16360*/  SHFL.IDX P6, R14, R13, R12, R11 ;  /* 0x0000000c0d0e7389 */ /* 0x00006400000c000b */
[----:B01----:R-:W-:Y:S01]  /*16370*/  ENDCOLLECTIVE ;  /* 0x000000000000791b */ /* 0x003fe20003800000 */
.L_x_1381:
[----:B------:R-:W-:Y:S01]  /*16380*/  ULDC UR4, c[0x0][0x288] ;  /* 0x0000a20000047ab9 */ /* 0x000fe20000000800 */
[----:B------:R-:W-:Y:S01]  /*16390*/  ULDC.64 UR6, c[0x0][0x208] ;  /* 0x0000820000067ab9 */ /* 0x000fe20000000a00 */
[----:B------:R-:W-:Y:S02]  /*163a0*/  IMAD R4, R7, UR4, RZ ;  /* 0x0000000407047c24 */ /* 0x000fe4000f8e02ff */
[----:B------:R-:W-:-:S03]  /*163b0*/  VIADD R7, R0, 0x10 ;  /* 0x0000001000077836 */ /* 0x000fc60000000000 */
        /* <DEDUP_REMOVED lines=20> */
.L_x_1382:
[----:B------:R-:W-:Y:S02]  /*16500*/  IMAD.MOV.U32 R13, RZ, RZ, R6 ;  /* 0x000000ffff0d7224 */ /* 0x000fe400078e0006 */
[----:B------:R-:W-:-:S07]  /*16510*/  IMAD.MOV.U32 R2, RZ, RZ, R14 ;  /* 0x000000ffff027224 */ /* 0x000fce00078e000e */
[----:B------:R-:W-:Y:S05]  /*16520*/  WARPSYNC.COLLECTIVE R15, `(.L_x_1383) ;  /* 0x000000000f087348 */ /* 0x000fea0003c00000 */
[----:B------:R0:W1:Y:S02]  /*16530*/  SHFL.IDX P6, R14, R13, R12, R11 ;  /* 0x0000000c0d0e7389 */ /* 0x00006400000c000b */
[----:B01----:R-:W-:Y:S01]  /*16540*/  ENDCOLLECTIVE ;  /* 0x000000000000791b */ /* 0x003fe20003800000 */
.L_x_1383:
        /* <DEDUP_REMOVED lines=19> */
.L_x_1384:
[----:B------:R-:W-:-:S05]  /*16680*/  VIADD R2, R0, 0x20 ;  /* 0x0000002000027836 */ /* 0x000fca0000000000 */
[----:B------:R-:W-:Y:S01]  /*16690*/  ISETP.GE.AND P4, PT, R2, R4, PT ;  /* 0x000000040200720c */ /* 0x000fe20003f86270 */
[----:B------:R-:W-:Y:S02]  /*166a0*/  IMAD.MOV.U32 R13, RZ, RZ, R6 ;  /* 0x000000ffff0d7224 */ /* 0x000fe400078e0006 */
[----:B------:R-:W-:-:S10]  /*166b0*/  IMAD.MOV.U32 R2, RZ, RZ, R14 ;  /* 0x000000ffff027224 */ /* 0x000fd400078e000e */
[----:B------:R-:W-:Y:S05]  /*166c0*/  WARPSYNC.COLLECTIVE R15, `(.L_x_1385) ;  /* 0x000000000f087348 */ /* 0x000fea0003c00000 */
[----:B------:R0:W1:Y:S02]  /*166d0*/  SHFL.IDX P6, R14, R13, R12, R11 ;  /* 0x0000000c0d0e7389 */ /* 0x00006400000c000b */
[----:B01----:R-:W-:Y:S01]  /*166e0*/  ENDCOLLECTIVE ;  /* 0x000000000000791b */ /* 0x003fe20003800000 */
.L_x_1385:
        /* <DEDUP_REMOVED lines=19> */
.L_x_1386:
[----:B------:R-:W-:-:S05]  /*16820*/  VIADD R2, R0, 0x30 ;  /* 0x0000003000027836 */ /* 0x000fca0000000000 */
[----:B------:R-:W-:Y:S01]  /*16830*/  ISETP.GE.AND P4, PT, R2, R4, PT ;  /* 0x000000040200720c */ /* 0x000fe20003f86270 */
[----:B------:R-:W-:Y:S02]  /*16840*/  IMAD.MOV.U32 R13, RZ, RZ, R6 ;  /* 0x000000ffff0d7224 */ /* 0x000fe400078e0006 */
[----:B------:R-:W-:-:S10]  /*16850*/  IMAD.MOV.U32 R2, RZ, RZ, R14 ;  /* 0x000000ffff027224 */ /* 0x000fd400078e000e */
[----:B------:R-:W-:Y:S05]  /*16860*/  WARPSYNC.COLLECTIVE R15, `(.L_x_1387) ;  /* 0x000000000f087348 */ /* 0x000fea0003c00000 */
[----:B------:R0:W1:Y:S02]  /*16870*/  SHFL.IDX P6, R14, R13, R12, R11 ;  /* 0x0000000c0d0e7389 */ /* 0x00006400000c000b */
[----:B01----:R-:W-:Y:S01]  /*16880*/  ENDCOLLECTIVE ;  /* 0x000000000000791b */ /* 0x003fe20003800000 */
.L_x_1387:
        /* <DEDUP_REMOVED lines=19> */
.L_x_1388:
[----:B------:R-:W-:-:S05]  /*169c0*/  VIADD R2, R0, 0x40 ;  /* 0x0000004000027836 */ /* 0x000fca0000000000 */
[----:B------:R-:W-:Y:S01]  /*169d0*/  ISETP.GE.AND P4, PT, R2, R4, PT ;  /* 0x000000040200720c */ /* 0x000fe20003f86270 */
[----:B------:R-:W-:Y:S02]  /*169e0*/  IMAD.MOV.U32 R13, RZ, RZ, R6 ;  /* 0x000000ffff0d7224 */ /* 0x000fe400078e0006 */
[----:B------:R-:W-:-:S10]  /*169f0*/  IMAD.MOV.U32 R2, RZ, RZ, R14 ;  /* 0x000000ffff027224 */ /* 0x000fd400078e000e */
[----:B------:R-:W-:Y:S05]  /*16a00*/  WARPSYNC.COLLECTIVE R15, `(.L_x_1389) ;  /* 0x000000000f087348 */ /* 0x000fea0003c00000 */
[----:B------:R0:W1:Y:S02]  /*16a10*/  SHFL.IDX P6, R14, R13, R12, R11 ;  /* 0x0000000c0d0e7389 */ /* 0x00006400000c000b */
[----:B01----:R-:W-:Y:S01]  /*16a20*/  ENDCOLLECTIVE ;  /* 0x000000000000791b */ /* 0x003fe20003800000 */
.L_x_1389:
        /* <DEDUP_REMOVED lines=19> */
.L_x_1390:
[----:B------:R-:W-:-:S05]  /*16b60*/  VIADD R2, R0, 0x50 ;  /* 0x0000005000027836 */ /* 0x000fca0000000000 */
[----:B------:R-:W-:Y:S01]  /*16b70*/  ISETP.GE.AND P4, PT, R2, R4, PT ;  /* 0x000000040200720c */ /* 0x000fe20003f86270 */
[----:B------:R-:W-:Y:S02]  /*16b80*/  IMAD.MOV.U32 R13, RZ, RZ, R6 ;  /* 0x000000ffff0d7224 */ /* 0x000fe400078e0006 */
[----:B------:R-:W-:-:S10]  /*16b90*/  IMAD.MOV.U32 R2, RZ, RZ, R14 ;  /* 0x000000ffff027224 */ /* 0x000fd400078e000e */
[----:B------:R-:W-:Y:S05]  /*16ba0*/  WARPSYNC.COLLECTIVE R15, `(.L_x_1391) ;  /* 0x000000000f087348 */ /* 0x000fea0003c00000 */
[----:B------:R0:W1:Y:S02]  /*16bb0*/  SHFL.IDX P6, R14, R13, R12, R11 ;  /* 0x0000000c0d0e7389 */ /* 0x00006400000c000b */
[----:B01----:R-:W-:Y:S01]  /*16bc0*/  ENDCOLLECTIVE ;  /* 0x000000000000791b */ /* 0x003fe20003800000 */
.L_x_1391:
        /* <DEDUP_REMOVED lines=19> */
.L_x_1392:
[----:B------:R-:W-:-:S05]  /*16d00*/  VIADD R2, R0, 0x60 ;  /* 0x0000006000027836 */ /* 0x000fca0000000000 */
[----:B------:R-:W-:Y:S01]  /*16d10*/  ISETP.GE.AND P4, PT, R2, R4, PT ;  /* 0x000000040200720c */ /* 0x000fe20003f86270 */
[----:B------:R-:W-:Y:S02]  /*16d20*/  IMAD.MOV.U32 R13, RZ, RZ, R6 ;  /* 0x000000ffff0d7224 */ /* 0x000fe400078e0006 */
[----:B------:R-:W-:-:S10]  /*16d30*/  IMAD.MOV.U32 R2, RZ, RZ, R14 ;  /* 0x000000ffff027224 */ /* 0x000fd400078e000e */
[----:B------:R-:W-:Y:S05]  /*16d40*/  WARPSYNC.COLLECTIVE R15, `(.L_x_1393) ;  /* 0x000000000f087348 */ /* 0x000fea0003c00000 */
[----:B------:R0:W1:Y:S02]  /*16d50*/  SHFL.IDX P6, R14, R13, R12, R11 ;  /* 0x0000000c0d0e7389 */ /* 0x00006400000c000b */
[----:B01----:R-:W-:Y:S01]  /*16d60*/  ENDCOLLECTIVE ;  /* 0x000000000000791b */ /* 0x003fe20003800000 */
.L_x_1393:
        /* <DEDUP_REMOVED lines=19> */
.L_x_1394:
[----:B------:R-:W-:Y:S02]  /*16ea0*/  IMAD.MOV.U32 R13, RZ, RZ, R6 ;  /* 0x000000ffff0d7224 */ /* 0x000fe400078e0006 */
[----:B------:R-:W-:-:S07]  /*16eb0*/  IMAD.MOV.U32 R7, RZ, RZ, R14 ;  /* 0x000000ffff077224 */ /* 0x000fce00078e000e */
[----:B------:R-:W-:Y:S05]  /*16ec0*/  WARPSYNC.COLLECTIVE R15, `(.L_x_1395) ;  /* 0x000000000f087348 */ /* 0x000fea0003c00000 */
[----:B------:R0:W1:Y:S02]  /*16ed0*/  SHFL.IDX P6, R14, R13, R12, R11 ;  /* 0x0000000c0d0e7389 */ /* 0x00006400000c000b */
[----:B01----:R-:W-:Y:S01]  /*16ee0*/  ENDCOLLECTIVE ;  /* 0x000000000000791b */ /* 0x003fe20003800000 */
.L_x_1395:
[----:B------:R-:W-:Y:S01]  /*16ef0*/  IMAD.MOV.U32 R2, RZ, RZ, R14 ;  /* 0x000000ffff027224 */ /* 0x000fe200078e000e */
[----:B------:R-:W-:Y:S06]  /*16f00*/  BRA `(.L_x_1396) ;  /* 0xffffffb400b07947 */ /* 0x000fec000383ffff */
.L_x_1283:
[----:B0-----:R0:W1:Y:S02]  /*16f10*/  SYNCS.PHASECHK.TRANS64.TRYWAIT P0, [R17+URZ+0x30820], R0 ;  /* 0x03082000110075a7 */ /* 0x001064000800017f */
[----:B-1----:R-:W-:Y:S05]  /*16f20*/  @!P0 NANOSLEEP.SYNCS 0x989680 ;  /* 0x009896800000895d */ /* 0x002fea0003900000 */
[----:B------:R-:W1:Y:S02]  /*16f30*/  @!P0 SYNCS.PHASECHK.TRANS64 P0, [R17+URZ+0x30820], R0 ;  /* 0x03082000110085a7 */ /* 0x000e64000800007f */
[----:B-1----:R-:W-:Y:S05]  /*16f40*/  @!P0 BRA `(.L_x_1283) ;  /* 0xfffffffc00f08947 */ /* 0x002fea000383ffff */
[----:B------:R-:W-:Y:S05]  /*16f50*/  BRA `(.L_x_1397) ;  /* 0xffffffb8002c7947 */ /* 0x000fea000383ffff */
.L_x_1290:
[----:B0-----:R0:W1:Y:S02]  /*16f60*/  SYNCS.PHASECHK.TRANS64.TRYWAIT P0, [R3+URZ+0x30840], R2 ;  /* 0x03084002030075a7 */ /* 0x001064000800017f */
[----:B-1----:R-:W-:Y:S05]  /*16f70*/  @!P0 NANOSLEEP.SYNCS 0x989680 ;  /* 0x009896800000895d */ /* 0x002fea0003900000 */
[----:B------:R-:W1:Y:S02]  /*16f80*/  @!P0 SYNCS.PHASECHK.TRANS64 P0, [R3+URZ+0x30840], R2 ;  /* 0x03084002030085a7 */ /* 0x000e64000800007f */
[----:B-1----:R-:W-:Y:S05]  /*16f90*/  @!P0 BRA `(.L_x_1290) ;  /* 0xfffffffc00f08947 */ /* 0x002fea000383ffff */
[----:B------:R-:W-:Y:S05]  /*16fa0*/  BRA `(.L_x_1398) ;  /* 0xffffffb800e87947 */ /* 0x000fea000383ffff */
.L_x_1298:
[----:B0-----:R0:W1:Y:S02]  /*16fb0*/  SYNCS.PHASECHK.TRANS64.TRYWAIT P0, [R3+URZ+0x60], R2 ;  /* 0x00006002030075a7 */ /* 0x001064000800017f */
[----:B-1----:R-:W-:Y:S05]  /*16fc0*/  @!P0 NANOSLEEP.SYNCS 0x989680 ;  /* 0x009896800000895d */ /* 0x002fea0003900000 */
[----:B------:R-:W1:Y:S02]  /*16fd0*/  @!P0 SYNCS.PHASECHK.TRANS64 P0, [R3+URZ+0x60], R2 ;  /* 0x00006002030085a7 */ /* 0x000e64000800007f */
[----:B-1----:R-:W-:Y:S05]  /*16fe0*/  @!P0 BRA `(.L_x_1298) ;  /* 0xfffffffc00f08947 */ /* 0x002fea000383ffff */
[----:B------:R-:W-:Y:S05]  /*16ff0*/  BRA `(.L_x_1399) ;  /* 0xffffffc000387947 */ /* 0x000fea000383ffff */
.L_x_1310:
[----:B--2---:R2:W3:Y:S02]  /*17000*/  SYNCS.PHASECHK.TRANS64.TRYWAIT P0, [R3+URZ+0x30840], R2 ;  /* 0x03084002030075a7 */ /* 0x0044e4000800017f */
[----:B---3--:R-:W-:Y:S05]  /*17010*/  @!P0 NANOSLEEP.SYNCS 0x989680 ;  /* 0x009896800000895d */ /* 0x008fea0003900000 */
[----:B------:R-:W3:Y:S02]  /*17020*/  @!P0 SYNCS.PHASECHK.TRANS64 P0, [R3+URZ+0x30840], R2 ;  /* 0x03084002030085a7 */ /* 0x000ee4000800007f */
[----:B---3--:R-:W-:Y:S05]  /*17030*/  @!P0 BRA `(.L_x_1310) ;  /* 0xfffffffc00f08947 */ /* 0x008fea000383ffff */
[----:B------:R-:W-:Y:S05]  /*17040*/  BRA `(.L_x_1400) ;  /* 0xffffffc800387947 */ /* 0x000fea000383ffff */
.L_x_1318:
[----:B0-----:R0:W1:Y:S02]  /*17050*/  SYNCS.PHASECHK.TRANS64.TRYWAIT P0, [R9+URZ+0x60], R2 ;  /* 0x00006002090075a7 */ /* 0x001064000800017f */
[----:B-1----:R-:W-:Y:S05]  /*17060*/  @!P0 NANOSLEEP.SYNCS 0x989680 ;  /* 0x009896800000895d */ /* 0x002fea0003900000 */
[----:B------:R-:W1:Y:S02]  /*17070*/  @!P0 SYNCS.PHASECHK.TRANS64 P0, [R9+URZ+0x60], R2 ;  /* 0x00006002090085a7 */ /* 0x000e64000800007f */
[----:B-1----:R-:W-:Y:S05]  /*17080*/  @!P0 BRA `(.L_x_1318) ;  /* 0xfffffffc00f08947 */ /* 0x002fea000383ffff */
[----:B------:R-:W-:Y:S05]  /*17090*/  BRA `(.L_x_1401) ;  /* 0xffffffcc00887947 */ /* 0x000fea000383ffff */
.L_x_1329:
[----:B--2---:R2:W3:Y:S02]  /*170a0*/  SYNCS.PHASECHK.TRANS64.TRYWAIT P0, [R2+URZ+0x30840], R3 ;  /* 0x03084003020075a7 */ /* 0x0044e4000800017f */
[----:B---3--:R-:W-:Y:S05]  /*170b0*/  @!P0 NANOSLEEP.SYNCS 0x989680 ;  /* 0x009896800000895d */ /* 0x008fea0003900000 */
[----:B------:R-:W3:Y:S02]  /*170c0*/  @!P0 SYNCS.PHASECHK.TRANS64 P0, [R2+URZ+0x30840], R3 ;  /* 0x03084003020085a7 */ /* 0x000ee4000800007f */
[----:B---3--:R-:W-:Y:S05]  /*170d0*/  @!P0 BRA `(.L_x_1329) ;  /* 0xfffffffc00f08947 */ /* 0x008fea000383ffff */
[----:B------:R-:W-:Y:S05]  /*170e0*/  BRA `(.L_x_1402) ;  /* 0xffffffd400587947 */ /* 0x000fea000383ffff */
.L_x_1337:
[----:B0-----:R0:W1:Y:S02]  /*170f0*/  SYNCS.PHASECHK.TRANS64.TRYWAIT P0, [R2+URZ+0x60], R5 ;  /* 0x00006005020075a7 */ /* 0x001064000800017f */
[----:B-1----:R-:W-:Y:S05]  /*17100*/  @!P0 NANOSLEEP.SYNCS 0x989680 ;  /* 0x009896800000895d */ /* 0x002fea0003900000 */
[----:B------:R-:W1:Y:S02]  /*17110*/  @!P0 SYNCS.PHASECHK.TRANS64 P0, [R2+URZ+0x60], R5 ;  /* 0x00006005020085a7 */ /* 0x000e64000800007f */
[----:B-1----:R-:W-:Y:S05]  /*17120*/  @!P0 BRA `(.L_x_1337) ;  /* 0xfffffffc00f08947 */ /* 0x002fea000383ffff */
[----:B------:R-:W-:Y:S05]  /*17130*/  BRA `(.L_x_1403) ;  /* 0xffffffd800a87947 */ /* 0x000fea000383ffff */
.L_x_1350:
[----:B0-----:R0:W3:Y:S02]  /*17140*/  SYNCS.PHASECHK.TRANS64.TRYWAIT P0, [R0+URZ+0x30860], R3 ;  /* 0x03086003000075a7 */ /* 0x0010e4000800017f */
[----:B---3--:R-:W-:Y:S05]  /*17150*/  @!P0 NANOSLEEP.SYNCS 0x989680 ;  /* 0x009896800000895d */ /* 0x008fea0003900000 */
[----:B------:R-:W3:Y:S02]  /*17160*/  @!P0 SYNCS.PHASECHK.TRANS64 P0, [R0+URZ+0x30860], R3 ;  /* 0x03086003000085a7 */ /* 0x000ee4000800007f */
[----:B---3--:R-:W-:Y:S05]  /*17170*/  @!P0 BRA `(.L_x_1350) ;  /* 0xfffffffc00f08947 */ /* 0x008fea000383ffff */
[----:B------:R-:W-:Y:S05]  /*17180*/  BRA `(.L_x_1404) ;  /* 0xffffffe000647947 */ /* 0x000fea000383ffff */
.L_x_1359:
[----:B------:R-:W-:Y:S01]  /*17190*/  BSSY B0, `(.L_x_1405) ;  /* 0x0000008000007945 */ /* 0x000fe20003800000 */
[----:B-----5:R-:W-:Y:S02]  /*171a0*/  IMAD.MOV.U32 R13, RZ, RZ, R2 ;  /* 0x000000ffff0d7224 */ /* 0x020fe400078e0002 */
[----:B------:R-:W-:Y:S02]  /*171b0*/  IMAD.MOV.U32 R12, RZ, RZ, RZ ;  /* 0x000000ffff0c7224 */ /* 0x000fe400078e00ff */
[----:B------:R-:W-:Y:S02]  /*171c0*/  IMAD.MOV.U32 R11, RZ, RZ, 0x1f ;  /* 0x0000001fff0b7424 */ /* 0x000fe400078e00ff */
[----:B------:R-:W-:-:S07]  /*171d0*/  IMAD.MOV.U32 R15, RZ, RZ, -0x1 ;  /* 0xffffffffff0f7424 */ /* 0x000fce00078e00ff */
[----:B0123--:R-:W-:Y:S05]  /*171e0*/  WARPSYNC.COLLECTIVE R15, `(.L_x_1406) ;  /* 0x000000000f087348 */ /* 0x00ffea0003c00000 */
[----:B------:R4:W0:Y:S02]  /*171f0*/  SHFL.IDX P6, R14, R13, R12, R11 ;  /* 0x0000000c0d0e7389 */ /* 0x00082400000c000b */
[----:B01234-:R-:W-:Y:S01]  /*17200*/  ENDCOLLECTIVE ;  /* 0x000000000000791b */ /* 0x01ffe20003800000 */
.L_x_1406:
[----:B------:R-:W-:Y:S05]  /*17210*/  BSYNC B0 ;  /* 0x0000000000007941 */ /* 0x000fea0003800000 */
.L_x_1405:
[----:B------:R-:W-:Y:S05]  /*17220*/  BRA `(.L_x_1407) ;  /* 0xffffffe400d47947 */ /* 0x000fea000383ffff */
.L_x_1362:
[----:B0-----:R0:W3:Y:S02]  /*17230*/  SYNCS.PHASECHK.TRANS64.TRYWAIT P0, [R0+URZ+0x30820], R3 ;  /* 0x03082003000075a7 */ /* 0x0010e4000800017f */
[----:B---3--:R-:W-:Y:S05]  /*17240*/  @!P0 NANOSLEEP.SYNCS 0x989680 ;  /* 0x009896800000895d */ /* 0x008fea0003900000 */
[----:B------:R-:W3:Y:S02]  /*17250*/  @!P0 SYNCS.PHASECHK.TRANS64 P0, [R0+URZ+0x30820], R3 ;  /* 0x03082003000085a7 */ /* 0x000ee4000800007f */
[----:B---3--:R-:W-:Y:S05]  /*17260*/  @!P0 BRA `(.L_x_1362) ;  /* 0xfffffffc00f08947 */ /* 0x008fea000383ffff */
[----:B------:R-:W-:Y:S05]  /*17270*/  BRA `(.L_x_1408) ;  /* 0xffffffe800207947 */ /* 0x000fea000383ffff */
.L_x_1363:
        /* <DEDUP_REMOVED lines=8> */
[----:B012---:R-:W-:Y:S05]  /*17300*/  WARPSYNC.COLLECTIVE R15, `(.L_x_1410) ;  /* 0x000000000f087348 */ /* 0x007fea0003c00000 */
[----:B------:R3:W4:Y:S02]  /*17310*/  SHFL.IDX P6, R14, R13, R12, R11 ;  /* 0x0000000c0d0e7389 */ /* 0x00072400000c000b */
[----:B01234-:R-:W-:Y:S01]  /*17320*/  ENDCOLLECTIVE ;  /* 0x000000000000791b */ /* 0x01ffe20003800000 */
.L_x_1410:
[----:B------:R-:W-:Y:S05]  /*17330*/  BSYNC B0 ;  /* 0x0000000000007941 */ /* 0x000fea0003800000 */
.L_x_1409:
[----:B------:R-:W-:Y:S05]  /*17340*/  BRA `(.L_x_1411) ;  /* 0xffffffe800087947 */ /* 0x000fea000383ffff */
.L_x_1366:
[----:B------:R-:W-:Y:S01]  /*17350*/  BSSY B1, `(.L_x_1412) ;  /* 0x0000006000017945 */ /* 0x000fe20003800000 */
[----:B------:R-:W-:-:S07]  /*17360*/  IMAD.MOV.U32 R15, RZ, RZ, -0x1 ;  /* 0xffffffffff0f7424 */ /* 0x000fce00078e00ff */
[----:B0123--:R-:W-:Y:S05]  /*17370*/  WARPSYNC.COLLECTIVE R15, `(.L_x_1413) ;  /* 0x000000000f0c7348 */ /* 0x00ffea0003c00000 */
[----:B------:R-:W-:Y:S02]  /*17380*/  ELECT P6, UR62, PT ;  /* 0x00000000003e782f */ /* 0x000fe400038c0000 */
[----:B------:R-:W-:Y:S01]  /*17390*/  MOV R14, UR62 ;  /* 0x0000003e000e7c02 */ /* 0x000fe20008000f00 */
[----:B0123--:R-:W-:Y:S10]  /*173a0*/  ENDCOLLECTIVE ;  /* 0x000000000000791b */ /* 0x00fff40003800000 */
.L_x_1413:
[----:B------:R-:W-:Y:S05]  /*173b0*/  BSYNC B1 ;  /* 0x0000000000017941 */ /* 0x000fea0003800000 */
.L_x_1412:
[----:B------:R-:W-:Y:S05]  /*173c0*/  BRA `(.L_x_1414) ;  /* 0xffffffe800007947 */ /* 0x000fea000383ffff */
.L_x_1368:
[----:B0-----:R0:W3:Y:S02]  /*173d0*/  SYNCS.PHASECHK.TRANS64.TRYWAIT P0, [R6+URZ], R5 ;  /* 0x00000005060075a7 */ /* 0x0010e4000800017f */
[----:B---3--:R-:W-:Y:S05]  /*173e0*/  @!P0 NANOSLEEP.SYNCS 0x989680 ;  /* 0x009896800000895d */ /* 0x008fea0003900000 */
[----:B------:R-:W3:Y:S02]  /*173f0*/  @!P0 SYNCS.PHASECHK.TRANS64 P0, [R6+URZ], R5 ;  /* 0x00000005060085a7 */ /* 0x000ee4000800007f */
[----:B---3--:R-:W-:Y:S05]  /*17400*/  @!P0 BRA `(.L_x_1368) ;  /* 0xfffffffc00f08947 */ /* 0x008fea000383ffff */
[----:B------:R-:W-:Y:S05]  /*17410*/  BRA `(.L_x_1415) ;  /* 0xffffffe800407947 */ /* 0x000fea000383ffff */
.L_x_1369:
[----:B---3--:R3:W4:Y:S02]  /*17420*/  SYNCS.PHASECHK.TRANS64.TRYWAIT P0, [R3+URZ], R2 ;  /* 0x00000002030075a7 */ /* 0x008724000800017f */
[----:B----4-:R-:W-:Y:S05]  /*17430*/  @!P0 NANOSLEEP.SYNCS 0x989680 ;  /* 0x009896800000895d */ /* 0x010fea0003900000 */
[----:B------:R-:W4:Y:S02]  /*17440*/  @!P0 SYNCS.PHASECHK.TRANS64 P0, [R3+URZ], R2 ;  /* 0x00000002030085a7 */ /* 0x000f24000800007f */
[----:B----4-:R-:W-:Y:S05]  /*17450*/  @!P0 BRA `(.L_x_1369) ;  /* 0xfffffffc00f08947 */ /* 0x010fea000383ffff */
[----:B------:R-:W-:Y:S05]  /*17460*/  BRA `(.L_x_1416) ;  /* 0xffffffe800347947 */ /* 0x000fea000383ffff */
.L_x_1371:
[----:B---3--:R3:W4:Y:S02]  /*17470*/  SYNCS.PHASECHK.TRANS64.TRYWAIT P0, [R18+URZ], R5 ;  /* 0x00000005120075a7 */ /* 0x008724000800017f */
[----:B----4-:R-:W-:Y:S05]  /*17480*/  @!P0 NANOSLEEP.SYNCS 0x989680 ;  /* 0x009896800000895d */ /* 0x010fea0003900000 */
[----:B------:R-:W4:Y:S02]  /*17490*/  @!P0 SYNCS.PHASECHK.TRANS64 P0, [R18+URZ], R5 ;  /* 0x00000005120085a7 */ /* 0x000f24000800007f */
[----:B----4-:R-:W-:Y:S05]  /*174a0*/  @!P0 BRA `(.L_x_1371) ;  /* 0xfffffffc00f08947 */ /* 0x010fea000383ffff */
[----:B------:R-:W-:Y:S05]  /*174b0*/  BRA `(.L_x_1417) ;  /* 0xffffffe800387947 */ /* 0x000fea000383ffff */
.L_x_1418:
        /* <DEDUP_REMOVED lines=12> */
.L_x_15297:


//--------------------- .text._ZN7cutlass13device_kernelIN5flash11enable_sm90INS1_16FlashAttnFwdSm90INS1_25CollectiveMainloopFwdSm90ILi2EN4cute5tupleIJNS5_1CILi1EEES8_S8_EEENS6_IJNS7_ILi128EEENS7_ILi64EEENS7_ILi256EEEEEELi256ENS_6half_tEfNS_4arch4Sm90ELb0ELb1ELb1ELb1ELb0ELb0ELb0ELb1ELb1ELb1ELb0ELb0EEENS1_21CollectiveEpilogueFwdINS6_IJSA_SC_SB_EEES9_SE_SG_Li256ELb1ELb1ELb0ELb0EEENS1_36VarlenDynamicPersistentTileSchedulerILi128ELi64ELi256ELi128ELb0ELb1ELb1ELb1ELb0ELb1EEEEEEEEEvNT_6ParamsE --------------------------
	.section	.text._ZN7cutlass13device_kernelIN5flash11enable_sm90INS1_16FlashAttnFwdSm90INS1_25CollectiveMainloopFwdSm90ILi2EN4cute5tupleIJNS5_1CILi1EEES8_S8_EEENS6_IJNS7_ILi128EEENS7_ILi64EEENS7_ILi256EEEEEELi256ENS_6half_tEfNS_4arch4Sm90ELb0ELb1ELb1ELb1ELb0ELb0ELb0ELb1ELb1ELb1ELb0ELb0EEENS1_21CollectiveEpilogueFwdINS6_IJSA_SC_SB_EEES9_SE_SG_Li256ELb1ELb1ELb0ELb0EEENS1_36VarlenDynamicPersistentTileSchedulerILi128ELi64ELi256ELi128ELb0ELb1ELb1ELb1ELb0ELb1EEEEEEEEEvNT_6ParamsE,"ax",@progbits
	.align	128
.text._ZN7cutlass13device_kernelIN5flash11enable_sm90INS1_16FlashAttnFwdSm90INS1_25CollectiveMainloopFwdSm90ILi2EN4cute5tupleIJNS5_1CILi1EEES8_S8_EEENS6_IJNS7_ILi128EEENS7_ILi64EEENS7_ILi256EEEEEELi256ENS_6half_tEfNS_4arch4Sm90ELb0ELb1ELb1ELb1ELb0ELb0ELb0ELb1ELb1ELb1ELb0ELb0EEENS1_21CollectiveEpilogueFwdINS6_IJSA_SC_SB_EEES9_SE_SG_Li256ELb1ELb1ELb0ELb0EEENS1_36VarlenDynamicPersistentTileSchedulerILi128ELi64ELi256ELi128ELb0ELb1ELb1ELb1ELb0ELb1EEEEEEEEEvNT_6ParamsE:
        .type           _ZN7cutlass13device_kernelIN5flash11enable_sm90INS1_16FlashAttnFwdSm90INS1_25CollectiveMainloopFwdSm90ILi2EN4cute5tupleIJNS5_1CILi1EEES8_S8_EEENS6_IJNS7_ILi128EEENS7_ILi64EEENS7_ILi256EEEEEELi256ENS_6half_tEfNS_4arch4Sm90ELb0ELb1ELb1ELb1ELb0ELb0ELb0ELb1ELb1ELb1ELb0ELb0EEENS1_21CollectiveEpilogueFwdINS6_IJSA_SC_SB_EEES9_SE_SG_Li256ELb1ELb1ELb0ELb0EEENS1_36VarlenDynamicPersistentTileSchedulerILi128ELi64ELi256ELi128ELb0ELb1ELb1ELb1ELb0ELb1EEEEEEEEEvNT_6ParamsE,@function
        .size           _ZN7cutlass13device_kernelIN5flash11enable_sm90INS1_16FlashAttnFwdSm90INS1_25CollectiveMainloopFwdSm90ILi2EN4cute5tupleIJNS5_1CILi1EEES8_S8_EEENS6_IJNS7_ILi128EEENS7_ILi64EEENS7_ILi256EEEEEELi256ENS_6half_tEfNS_4arch4Sm90ELb0ELb1ELb1ELb1ELb0ELb0ELb0ELb1ELb1ELb1ELb0ELb0EEENS1_21CollectiveEpilogueFwdINS6_IJSA_SC_SB_EEES9_SE_SG_Li256ELb1ELb1ELb0ELb0EEENS1_36VarlenDynamicPersistentTileSchedulerILi128ELi64ELi256ELi128ELb0ELb1ELb1ELb1ELb0ELb1EEEEEEEEEvNT_6ParamsE,(.L_x_15298 - _ZN7cutlass13device_kernelIN5flash11enable_sm90INS1_16FlashAttnFwdSm90INS1_25CollectiveMainloopFwdSm90ILi2EN4cute5tupleIJNS5_1CILi1EEES8_S8_EEENS6_IJNS7_ILi128EEENS7_ILi64EEENS7_ILi256EEEEEELi256ENS_6half_tEfNS_4arch4Sm90ELb0ELb1ELb1ELb1ELb0ELb0ELb0ELb1ELb1ELb1ELb0ELb0EEENS1_21CollectiveEpilogueFwdINS6_IJSA_SC_SB_EEES9_SE_SG_Li256ELb1ELb1ELb0ELb0EEENS1_36VarlenDynamicPersistentTileSchedulerILi128ELi64ELi256ELi128ELb0ELb1ELb1ELb1ELb0ELb1EEEEEEEEEvNT_6ParamsE)
        .other          _ZN7cutlass13device_kernelIN5flash11enable_sm90INS1_16FlashAttnFwdSm90INS1_25CollectiveMainloopFwdSm90ILi2EN4cute5tupleIJNS5_1CILi1EEES8_S8_EEENS6_IJNS7_ILi128EEENS7_ILi64EEENS7_ILi256EEEEEELi256ENS_6half_tEfNS_4arch4Sm90ELb0ELb1ELb1ELb1ELb0ELb0ELb0ELb1ELb1ELb1ELb0ELb0EEENS1_21CollectiveEpilogueFwdINS6_IJSA_SC_SB_EEES9_SE_SG_Li256ELb1ELb1ELb0ELb0EEENS1_36VarlenDynamicPersistentTileSchedulerILi128ELi64ELi256ELi128ELb0ELb1ELb1ELb1ELb0ELb1EEEEEEEEEvNT_6ParamsE,@"STO_CUDA_ENTRY STV_DEFAULT"
_ZN7cutlass13device_kernelIN5flash11enable_sm90INS1_16FlashAttnFwdSm90INS1_25CollectiveMainloopFwdSm90ILi2EN4cute5tupleIJNS5_1CILi1EEES8_S8_EEENS6_IJNS7_ILi128EEENS7_ILi64EEENS7_ILi256EEEEEELi256ENS_6half_tEfNS_4arch4Sm90ELb0ELb1ELb1ELb1ELb0ELb0ELb0ELb1ELb1ELb1ELb0ELb0EEENS1_21CollectiveEpilogueFwdINS6_IJSA_SC_SB_EEES9_SE_SG_Li256ELb1ELb1ELb0ELb0EEENS1_36VarlenDynamicPersistentTileSchedulerILi128ELi64ELi256ELi128ELb0ELb1ELb1ELb1ELb0ELb1EEEEEEEEEvNT_6ParamsE:
        /* <DEDUP_REMOVED lines=18> */
.L_x_1420:
[----:B------:R-:W-:Y:S05]  /*0120*/  BSYNC B0 ;  /* 0x0000000000007941 */ /* 0x000fea0003800000 */
.L_x_1419:
        /* <DEDUP_REMOVED lines=41> */
.L_x_1421:
        /* <DEDUP_REMOVED lines=22> */
.L_x_1422:
        /* <DEDUP_REMOVED lines=18> */
.L_x_1423:
        /* <DEDUP_REMOVED lines=22> */
.L_x_1424:
        /* <DEDUP_REMOVED lines=22> */
.L_x_1425:
        /* <DEDUP_REMOVED lines=8> */
.L_x_1427:
        /* <DEDUP_REMOVED lines=16> */
[----:B------:R-:W-:Y:S01]  /*0a80*/  UMOV UR36, URZ ;  /* 0x0000003f00247c82 */ /* 0x000fe20008000000 */
[----:B------:R-:W-:Y:S01]  /*0a90*/  R2UR UR7, R10 ;  /* 0x000000000a0772ca */ /* 0x000fe200000e0000 */
[----:B------:R-:W0:Y:S01]  /*0aa0*/  S2R R0, SR_TID.X ;  /* 0x0000000000007919 */ /* 0x000e220000002100 */
[----:B------:R-:W-:Y:S01]  /*0ab0*/  R2UR UR6, R11 ;  /* 0x000000000b0672ca */ /* 0x000fe200000e0000 */
[----:B------:R-:W-:Y:S01]  /*0ac0*/  UMOV UR37, URZ ;  /* 0x0000003f00257c82 */ /* 0x000fe20008000000 */
[----:B0-----:R-:W-:-:S05]  /*0ad0*/  VIADD R218, R0, 0xffffff80 ;  /* 0xffffff8000da7836 */ /* 0x001fca0000000000 */
[----:B------:R-:W-:-:S04]  /*0ae0*/  SHF.R.S32.HI R3, RZ, 0x1f, R218 ;  /* 0x0000001fff037819 */ /* 0x000fc800000114da */
[CC--:B------:R-:W-:Y:S02]  /*0af0*/  LEA.HI R5, R3.reuse, R218.reuse, RZ, 0x7 ;  /* 0x000000da03057211 */ /* 0x0c0fe400078f38ff */
[----:B------:R-:W-:Y:S02]  /*0b00*/  LEA.HI R0, R3, R218, RZ, 0x4 ;  /* 0x000000da03007211 */ /* 0x000fe400078f20ff */
[----:B------:R-:W-:Y:S02]  /*0b10*/  LOP3.LUT R209, R5, 0xffffff80, RZ, 0xc0, !PT ;  /* 0xffffff8005d17812 */ /* 0x000fe400078ec0ff */
[----:B------:R-:W-:Y:S02]  /*0b20*/  SHF.R.S32.HI R9, RZ, 0x4, R0 ;  /* 0x00000004ff097819 */ /* 0x000fe40000011400 */
[----:B------:R-:W-:Y:S01]  /*0b30*/  LOP3.LUT R7, R0, 0x3fffff0, RZ, 0xc0, !PT ;  /* 0x03fffff000077812 */ /* 0x000fe200078ec0ff */
[----:B------:R-:W-:Y:S01]  /*0b40*/  IMAD.IADD R209, R218, 0x1, -R209 ;  /* 0x00000001dad17824 */ /* 0x000fe200078e0ad1 */
[----:B------:R-:W-:-:S02]  /*0b50*/  LEA.HI R0, R0, R9, RZ, 0x1 ;  /* 0x0000000900007211 */ /* 0x000fc400078f08ff */
[----:B------:R-:W-:Y:S01]  /*0b60*/  LEA.HI R10, R3, R218, RZ, 0x2 ;  /* 0x000000da030a7211 */ /* 0x000fe200078f10ff */
[----:B------:R-:W-:Y:S01]  /*0b70*/  IMAD.IADD R7, R218, 0x1, -R7 ;  /* 0x00000001da077824 */ /* 0x000fe200078e0a07 */
[----:B------:R-:W-:Y:S02]  /*0b80*/  SHF.R.S32.HI R4, RZ, 0x1f, R209 ;  /* 0x0000001fff047819 */ /* 0x000fe400000114d1 */
[----:B------:R-:W-:Y:S02]  /*0b90*/  LOP3.LUT R0, R0, 0x1ffffffe, RZ, 0xc0, !PT ;  /* 0x1ffffffe00007812 */ /* 0x000fe400078ec0ff */
[----:B------:R-:W-:Y:S02]  /*0ba0*/  LEA.HI R6, R4, R209, RZ, 0x2 ;  /* 0x000000d104067211 */ /* 0x000fe400078f10ff */
[----:B------:R-:W-:Y:S01]  /*0bb0*/  SHF.R.S32.HI R210, RZ, 0x7, R5 ;  /* 0x00000007ffd27819 */ /* 0x000fe20000011405 */
[----:B------:R-:W-:Y:S01]  /*0bc0*/  IMAD.IADD R0, R9, 0x1, -R0 ;  /* 0x0000000109007824 */ /* 0x000fe200078e0a00 */
[----:B------:R-:W-:-:S02]  /*0bd0*/  SHF.R.S32.HI R8, RZ, 0x2, R6 ;  /* 0x00000002ff087819 */ /* 0x000fc40000011406 */
[----:B------:R-:W-:Y:S02]  /*0be0*/  SHF.R.S32.HI R11, RZ, 0x1f, R6 ;  /* 0x0000001fff0b7819 */ /* 0x000fe40000011406 */
[----:B------:R-:W-:Y:S02]  /*0bf0*/  LOP3.LUT R9, R10, 0xfffffffc, RZ, 0xc0, !PT ;  /* 0xfffffffc0a097812 */ /* 0x000fe400078ec0ff */
[----:B------:R-:W-:Y:S02]  /*0c00*/  LEA.HI R11, R11, R8, RZ, 0x3 ;  /* 0x000000080b0b7211 */ /* 0x000fe400078f18ff */
[----:B------:R-:W-:Y:S02]  /*0c10*/  LEA.HI R5, R5, R210, RZ, 0x1 ;  /* 0x000000d205057211 */ /* 0x000fe400078f08ff */
[----:B------:R-:W-:Y:S02]  /*0c20*/  LOP3.LUT R11, R11, 0xfffffff8, RZ, 0xc0, !PT ;  /* 0xfffffff80b0b7812 */ /* 0x000fe400078ec0ff */
[----:B------:R-:W-:-:S02]  /*0c30*/  LEA.HI R4, R4, R209, RZ, 0x5 ;  /* 0x000000d104047211 */ /* 0x000fc400078f28ff */
[----:B------:R-:W-:Y:S01]  /*0c40*/  LOP3.LUT R6, R6, 0x7ffffffc, RZ, 0xc0, !PT ;  /* 0x7ffffffc06067812 */ /* 0x000fe200078ec0ff */
[----:B------:R-:W-:Y:S01]  /*0c50*/  IMAD.IADD R11, R8, 0x1, -R11 ;  /* 0x00000001080b7824 */ /* 0x000fe200078e0a0b */
[----:B------:R-:W-:-:S03]  /*0c60*/  SHF.R.S32.HI R4, RZ, 0x5, R4 ;  /* 0x00000005ff047819 */ /* 0x000fc60000011404 */
[----:B------:R-:W-:Y:S02]  /*0c70*/  IMAD.IADD R17, R209, 0x1, -R6 ;  /* 0x00000001d1117824 */ /* 0x000fe400078e0a06 */
[----:B------:R-:W-:Y:S01]  /*0c80*/  IMAD R4, R4, 0x10, R11 ;  /* 0x0000001004047824 */ /* 0x000fe200078e020b */
[----:B--2---:R-:W-:Y:S02]  /*0c90*/  R2UR UR4, R2 ;  /* 0x00000000020472ca */ /* 0x004fe400000e0000 */
[CC--:B------:R-:W-:Y:S02]  /*0ca0*/  LEA.HI R2, R3.reuse, R218.reuse, RZ, 0x5 ;  /* 0x000000da03027211 */ /* 0x0c0fe400078f28ff */
[----:B------:R-:W-:-:S03]  /*0cb0*/  LEA.HI R3, R3, R218, RZ, 0x3 ;  /* 0x000000da03037211 */ /* 0x000fc600078f18ff */
[----:B------:R-:W-:Y:S01]  /*0cc0*/  IMAD.SHL.U32 R2, R2, 0x20, RZ ;  /* 0x0000002002027824 */ /* 0x000fe200078e00ff */
[----:B------:R-:W-:-:S04]  /*0cd0*/  SHF.R.S32.HI R206, RZ, 0x3, R3 ;  /* 0x00000003ffce7819 */ /* 0x000fc80000011403 */
[----:B------:R-:W-:Y:S01]  /*0ce0*/  LOP3.LUT R2, R2, 0xfffffc00, RZ, 0xc0, !PT ;  /* 0xfffffc0002027812 */ /* 0x000fe200078ec0ff */
[----:B------:R-:W-:-:S03]  /*0cf0*/  ULOP3.LUT UR8, UR4, 0x1, URZ, 0xfc, !UPT ;  /* 0x0000000104087892 */ /* 0x000fc6000f8efc3f */
[----:B------:R-:W-:Y:S01]  /*0d00*/  UMOV UR4, URZ ;  /* 0x0000003f00047c82 */ /* 0x000fe20008000000 */
[----:B------:R-:W-:Y:S02]  /*0d10*/  IMAD R7, R7, 0x40, R2 ;  /* 0x0000004007077824 */ /* 0x000fe400078e0202 */
[----:B------:R-:W-:Y:S01]  /*0d20*/  IMAD.IADD R2, R218, 0x1, -R9 ;  /* 0x00000001da027824 */ /* 0x000fe200078e0a09 */
[----:B------:R-:W-:Y:S01]  /*0d30*/  LOP3.LUT R9, R5, 0x3fffffe, RZ, 0xc0, !PT ;  /* 0x03fffffe05097812 */ /* 0x000fe200078ec0ff */
[----:B------:R-:W-:Y:S01]  /*0d40*/  IMAD R212, R0, 0x8, R7 ;  /* 0x0000000800d47824 */ /* 0x000fe200078e0207 */
[----:B------:R-:W-:Y:S01]  /*0d50*/  LOP3.LUT R5, R3, 0xfffffff8, RZ, 0xc0, !PT ;  /* 0xfffffff803057812 */ /* 0x000fe200078ec0ff */
[----:B------:R-:W-:Y:S01]  /*0d60*/  IMAD.U32 R213, RZ, RZ, UR8 ;  /* 0x00000008ffd57e24 */ /* 0x000fe2000f8e00ff */
[----:B------:R-:W-:Y:S01]  /*0d70*/  LEA.HI R8, R2, R2, RZ, 0x1 ;  /* 0x0000000202087211 */ /* 0x000fe200078f08ff */
[----:B------:R-:W-:Y:S02]  /*0d80*/  IMAD.IADD R9, R210, 0x1, -R9 ;  /* 0x00000001d2097824 */ /* 0x000fe400078e0a09 */
[----:B------:R-:W-:Y:S01]  /*0d90*/  IMAD.IADD R204, R218, 0x1, -R5 ;  /* 0x00000001dacc7824 */ /* 0x000fe200078e0a05 */
[----:B------:R-:W-:Y:S01]  /*0da0*/  LOP3.LUT R11, R8, 0x1ffffffe, RZ, 0xc0, !PT ;  /* 0x1ffffffe080b7812 */ /* 0x000fe200078ec0ff */
[----:B------:R-:W-:-:S02]  /*0db0*/  IMAD R211, R9, 0x40, R4 ;  /* 0x0000004009d37824 */ /* 0x000fc400078e0204 */
[----:B------:R-:W-:Y:S02]  /*0dc0*/  IMAD.SHL.U32 R19, R204, 0x8, RZ ;  /* 0x00000008cc137824 */ /* 0x000fe400078e00ff */
[----:B------:R-:W-:Y:S02]  /*0dd0*/  IMAD.IADD R2, R2, 0x1, -R11 ;  /* 0x0000000102027824 */ /* 0x000fe400078e0a0b */
[C---:B------:R-:W-:Y:S01]  /*0de0*/  VIADD R202, R19.reuse, 0x40 ;  /* 0x0000004013ca7836 */ /* 0x040fe20000000000 */
[----:B------:R-:W-:Y:S01]  /*0df0*/  SHF.R.S32.HI R217, RZ, 0x1f, R19 ;  /* 0x0000001fffd97819 */ /* 0x000fe20000011413 */
[C---:B------:R-:W-:Y:S02]  /*0e00*/  VIADD R201, R19.reuse, 0x80 ;  /* 0x0000008013c97836 */ /* 0x040fe40000000000 */
[----:B------:R-:W-:Y:S01]  /*0e10*/  VIADD R203, R19, 0xc0 ;  /* 0x000000c013cb7836 */ /* 0x000fe20000000000 */
[----:B------:R-:W-:Y:S01]  /*0e20*/  SHF.R.S32.HI R216, RZ, 0x1f, R202 ;  /* 0x0000001fffd87819 */ /* 0x000fe200000114ca */
[----:B------:R-:W-:Y:S01]  /*0e30*/  IMAD.U32 R208, RZ, RZ, UR4 ;  /* 0x00000004ffd07e24 */ /* 0x000fe2000f8e00ff */
[----:B------:R-:W-:Y:S01]  /*0e40*/  SHF.R.S32.HI R215, RZ, 0x1f, R201 ;  /* 0x0000001fffd77819 */ /* 0x000fe200000114c9 */
[----:B------:R-:W-:Y:S01]  /*0e50*/  IMAD R23, R2, 0x8, R211 ;  /* 0x0000000802177824 */ /* 0x000fe200078e02d3 */
[----:B------:R-:W-:-:S07]  /*0e60*/  SHF.R.S32.HI R214, RZ, 0x1f, R203 ;  /* 0x0000001fffd67819 */ /* 0x000fce00000114cb */
.L_x_1527:
[----:B------:R-:W-:Y:S01]  /*0e70*/  ULDC.64 UR8, c[0x0][0xa28] ;  /* 0x00028a0000087ab9 */ /* 0x000fe20000000a00 */
[----:B------:R-:W-:Y:S01]  /*0e80*/  ULDC.64 UR12, c[0x0][0x208] ;  /* 0x00008200000c7ab9 */ /* 0x000fe20000000a00 */
[----:B------:R-:W-:Y:S01]  /*0e90*/  UISETP.NE.U32.AND UP0, UPT, UR8, URZ, UPT ;  /* 0x0000003f0800728c */ /* 0x000fe2000bf05070 */
[----:B------:R-:W-:-:S03]  /*0ea0*/  ULDC UR4, c[0x0][0x424] ;  /* 0x0001090000047ab9 */ /* 0x000fc60000000800 */
[----:B------:R-:W-:-:S03]  /*0eb0*/  UISETP.NE.AND.EX UP0, UPT, UR9, URZ, UPT, UP0 ;  /* 0x0000003f0900728c */ /* 0x000fc6000bf05300 */
[----:B------:R-:W-:Y:S02]  /*0ec0*/  ULDC.64 UR8, c[0x0][0xa18] ;  /* 0x0002860000087ab9 */ /* 0x000fe40000000a00 */
[----:B------:R-:W-:Y:S01]  /*0ed0*/  UISETP.NE.U32.AND UP1, UPT, UR8, URZ, UPT ;  /* 0x0000003f0800728c */ /* 0x000fe2000bf25070 */
[----:B------:R-:W-:-:S03]  /*0ee0*/  PLOP3.LUT P0, PT, PT, PT, UP0, 0x80, 0x0 ;  /* 0x000000000000781c */ /* 0x000fc60003f0f008 */
[----:B------:R-:W-:-:S03]  /*0ef0*/  UISETP.NE.AND.EX UP1, UPT, UR9, URZ, UPT, UP1 ;  /* 0x0000003f0900728c */ /* 0x000fc6000bf25310 */
[----:B------:R-:W-:Y:S02]  /*0f00*/  @UP0 ULDC.64 UR8, c[0x0][0xa28] ;  /* 0x00028a0000080ab9 */ /* 0x000fe40000000a00 */
[----:B------:R-:W-:Y:S01]  /*0f10*/  @UP0 UIMAD.WIDE UR8, UR6, 0x4, UR8 ;  /* 0x00000004060808a5 */ /* 0x000fe2000f8e0208 */
[----:B------:R-:W-:-:S05]  /*0f20*/  PLOP3.LUT P2, PT, PT, PT, UP1, 0x80, 0x0 ;  /* 0x000000000000781c */ /* 0x000fca0003f4f018 */
[----:B------:R-:W-:Y:S01]  /*0f30*/  @UP1 ULDC.64 UR10, c[0x0][0xa18] ;  /* 0x00028600000a1ab9 */ /* 0x000fe20000000a00 */
[----:B01--4-:R-:W-:Y:S02]  /*0f40*/  IMAD.U32 R2, RZ, RZ, UR8 ;  /* 0x00000008ff027e24 */ /* 0x013fe4000f8e00ff */
[----:B------:R-:W-:Y:S01]  /*0f50*/  IMAD.U32 R3, RZ, RZ, UR9 ;  /* 0x00000009ff037e24 */ /* 0x000fe2000f8e00ff */
[----:B------:R-:W-:-:S04]  /*0f60*/  @UP1 UIMAD.WIDE UR8, UR6, 0x4, UR10 ;  /* 0x00000004060818a5 */ /* 0x000fc8000f8e020a */
[----:B--2---:R-:W2:Y:S02]  /*0f70*/  @P0 LDG.E R2, desc[UR12][R2.64] ;  /* 0x0000000c02020981 */ /* 0x004ea4000c1e1900 */
[----:B------:R-:W-:Y:S02]  /*0f80*/  IMAD.U32 R4, RZ, RZ, UR8 ;  /* 0x00000008ff047e24 */ /* 0x000fe4000f8e00ff */
[----:B------:R-:W-:Y:S01]  /*0f90*/  IMAD.U32 R5, RZ, RZ, UR9 ;  /* 0x00000009ff057e24 */ /* 0x000fe2000f8e00ff */
[----:B------:R-:W-:-:S04]  /*0fa0*/  ULDC.64 UR8, c[0x0][0x418] ;  /* 0x0001060000087ab9 */ /* 0x000fc80000000a00 */
[----:B---3--:R-:W3:Y:S01]  /*0fb0*/  @P2 LDG.E R4, desc[UR12][R4.64] ;  /* 0x0000000c04042981 */ /* 0x008ee2000c1e1900 */
[----:B------:R-:W-:Y:S01]  /*0fc0*/  UISETP.NE.U32.AND UP0, UPT, UR8, URZ, UPT ;  /* 0x0000003f0800728c */ /* 0x000fe2000bf05070 */
[----:B------:R-:W-:Y:S01]  /*0fd0*/  IMAD.U32 R205, RZ, RZ, UR7 ;  /* 0x00000007ffcd7e24 */ /* 0x000fe2000f8e00ff */
[----:B------:R-:W-:Y:S01]  /*0fe0*/  UMOV UR61, URZ ;  /* 0x0000003f003d7c82 */ /* 0x000fe20008000000 */
[----:B------:R-:W-:Y:S01]  /*0ff0*/  ULDC UR60, c[0x0][0x288] ;  /* 0x0000a200003c7ab9 */ /* 0x000fe20000000800 */
[----:B------:R-:W-:-:S03]  /*1000*/  UISETP.NE.AND.EX UP0, UPT, UR9, URZ, UPT, UP0 ;  /* 0x0000003f0900728c */ /* 0x000fc6000bf05300 */
[----:B------:R-:W-:Y:S01]  /*1010*/  ULDC.64 UR8, c[0x0][0xa20] ;  /* 0x0002880000087ab9 */ /* 0x000fe20000000a00 */
[----:B------:R-:W-:Y:S01]  /*1020*/  USEL UR4, UR4, 0x1, UP0 ;  /* 0x0000000104047887 */ /* 0x000fe20008000000 */
[----:B------:R-:W-:Y:S01]  /*1030*/  ISETP.NE.U32.AND P1, PT, RZ, UR8, PT ;  /* 0x00000008ff007c0c */ /* 0x000fe2000bf25070 */
[----:B------:R-:W-:Y:S02]  /*1040*/  ULDC UR8, c[0x0][0x2f0] ;  /* 0x0000bc0000087ab9 */ /* 0x000fe40000000800 */
[----:B------:R-:W-:Y:S01]  /*1050*/  UIMAD UR4, UR4, UR8, URZ ;  /* 0x00000008040472a4 */ /* 0x000fe2000f8e023f */
[----:B------:R-:W-:Y:S02]  /*1060*/  ISETP.NE.AND.EX P1, PT, RZ, UR9, PT, P1 ;  /* 0x00000009ff007c0c */ /* 0x000fe4000bf25310 */
[----:B--2---:R-:W-:Y:S02]  /*1070*/  @P0 R2UR UR61, R2 ;  /* 0x00000000023d02ca */ /* 0x004fe400000e0000 */
[----:B---3--:R-:W-:Y:S01]  /*1080*/  @P2 R2UR UR60, R4 ;  /* 0x00000000043c22ca */ /* 0x008fe200000e0000 */
[----:B------:R-:W-:-:S14]  /*1090*/  @P2 BRA `(.L_x_1428) ;  /* 0x0000000000382947 */ /* 0x000fdc0003800000 */
[----:B------:R-:W-:Y:S02]  /*10a0*/  ULDC.64 UR8, c[0x0][0xa00] ;  /* 0x0002800000087ab9 */ /* 0x000fe40000000a00 */
[----:B------:R-:W-:-:S04]  /*10b0*/  ISETP.NE.U32.AND P0, PT, RZ, UR8, PT ;  /* 0x00000008ff007c0c */ /* 0x000fc8000bf05070 */
[----:B------:R-:W-:-:S13]  /*10c0*/  ISETP.NE.AND.EX P0, PT, RZ, UR9, PT, P0 ;  /* 0x00000009ff007c0c */ /* 0x000fda000bf05300 */
[----:B------:R-:W-:Y:S05]  /*10d0*/  @!P0 BRA `(.L_x_1428) ;  /* 0x0000000000288947 */ /* 0x000fea0003800000 */
[----:B------:R-:W-:Y:S01]  /*10e0*/  ULDC.64 UR8, c[0x0][0xa00] ;  /* 0x0002800000087ab9 */ /* 0x000fe20000000a00 */
[----:B------:R-:W-:Y:S01]  /*10f0*/  ULDC.64 UR10, c[0x0][0x208] ;  /* 0x00008200000a7ab9 */ /* 0x000fe20000000a00 */
        /* <DEDUP_REMOVED lines=8> */
.L_x_1428:
[----:B------:R-:W-:Y:S01]  /*1180*/  IMAD.U32 R207, RZ, RZ, UR6 ;  /* 0x00000006ffcf7e24 */ /* 0x000fe2000f8e00ff */
[----:B------:R-:W-:Y:S06]  /*1190*/  @!P1 BRA `(.L_x_1429) ;  /* 0x0000000000209947 */ /* 0x000fec0003800000 */
[----:B------:R-:W-:Y:S01]  /*11a0*/  ULDC.64 UR8, c[0x0][0xa20] ;  /* 0x0002880000087ab9 */ /* 0x000fe20000000a00 */
[----:B------:R-:W-:Y:S01]  /*11b0*/  ULDC.64 UR10, c[0x0][0x208] ;  /* 0x00008200000a7ab9 */ /* 0x000fe20000000a00 */
[----:B------:R-:W-:-:S06]  /*11c0*/  UIMAD.WIDE UR6, UR6, 0x4, UR8 ;  /* 0x00000004060678a5 */ /* 0x000fcc000f8e0208 */
[----:B------:R-:W-:Y:S02]  /*11d0*/  IMAD.U32 R2, RZ, RZ, UR6 ;  /* 0x00000006ff027e24 */ /* 0x000fe4000f8e00ff */
[----:B------:R-:W-:-:S05]  /*11e0*/  IMAD.U32 R3, RZ, RZ, UR7 ;  /* 0x00000007ff037e24 */ /* 0x000fca000f8e00ff */
[----:B------:R-:W2:Y:S02]  /*11f0*/  LDG.E R2, desc[UR10][R2.64] ;  /* 0x0000000a02027981 */ /* 0x000ea4000c1e1900 */
[----:B--2---:R-:W-:Y:S01]  /*1200*/  R2UR UR4, R2 ;  /* 0x00000000020472ca */ /* 0x004fe200000e0000 */
[----:B------:R-:W-:-:S14]  /*1210*/  BRA `(.L_x_1430) ;  /* 0x0000000000387947 */ /* 0x000fdc0003800000 */
.L_x_1429:
        /* <DEDUP_REMOVED lines=14> */
.L_x_1430:
[----:B------:R-:W-:Y:S01]  /*1300*/  ULDC UR6, c[0x0][0x448] ;  /* 0x0001120000067ab9 */ /* 0x000fe20000000800 */
[----:B------:R-:W-:Y:S02]  /*1310*/  USHF.L.U32 UR5, UR5, 0x7, URZ ;  /* 0x0000000705057899 */ /* 0x000fe4000800063f */
[----:B------:R-:W-:Y:S02]  /*1320*/  UISETP.NE.AND UP0, UPT, UR6, 0x1, UPT ;  /* 0x000000010600788c */ /* 0x000fe4000bf05270 */
[----:B------:R-:W-:Y:S02]  /*1330*/  UIADD3 UR8, UR5, 0x7f, URZ ;  /* 0x0000007f05087890 */ /* 0x000fe4000fffe03f */
[----:B------:R-:W-:Y:S01]  /*1340*/  IMAD.U32 R22, RZ, RZ, UR5 ;  /* 0x00000005ff167e24 */ /* 0x000fe2000f8e00ff */
[----:B------:R-:W-:-:S03]  /*1350*/  UIADD3 UR61, -UR61, UR4, URZ ;  /* 0x000000043d3d7290 */ /* 0x000fc6000fffe13f */
[----:B------:R-:W-:Y:S01]  /*1360*/  ULDC.64 UR4, c[0x0][0x9e0] ;  /* 0x0002780000047ab9 */ /* 0x000fe20000000a00 */
[----:B------:R-:W-:Y:S02]  /*1370*/  UIADD3 UR9, UR61, 0x1, -UR60 ;  /* 0x000000013d097890 */ /* 0x000fe4000fffe83c */
[----:B------:R-:W-:Y:S01]  /*1380*/  @UP0 ULDC UR6, c[0x0][0x44c] ;  /* 0x0001130000060ab9 */ /* 0x000fe20000000800 */
[----:B------:R-:W-:Y:S02]  /*1390*/  UISETP.GE.AND UP1, UPT, UR5, 0x1, UPT ;  /* 0x000000010500788c */ /* 0x000fe4000bf26270 */
[----:B------:R-:W-:Y:S01]  /*13a0*/  UIMAD.WIDE.U32 UR6, UR8, UR6, URZ ;  /* 0x00000006080672a5 */ /* 0x000fe2000f8e003f */
[----:B------:R-:W-:-:S03]  /*13b0*/  @UP0 ULDC UR10, c[0x0][0x450] ;  /* 0x00011400000a0ab9 */ /* 0x000fc60000000800 */
[----:B------:R-:W-:Y:S01]  /*13c0*/  @UP0 USHF.R.U32.HI UR8, URZ, UR10, UR7 ;  /* 0x0000000a3f080299 */ /* 0x000fe20008011607 */
[----:B------:R-:W-:-:S03]  /*13d0*/  PLOP3.LUT P1, PT, PT, PT, UP1, 0x80, 0x0 ;  /* 0x000000000000781c */ /* 0x000fc60003f2f018 */
[----:B------:R-:W-:-:S04]  /*13e0*/  UIADD3 UR8, UR9, UR8, URZ ;  /* 0x0000000809087290 */ /* 0x000fc8000fffe03f */
[----:B------:R-:W-:-:S06]  /*13f0*/  UIADD3 UR4, UR8, UR4, URZ ;  /* 0x0000000408047290 */ /* 0x000fcc000fffe03f */
        /* <DEDUP_REMOVED lines=12> */
.L_x_1432:
[----:B------:R-:W-:-:S11]  /*14c0*/  UISETP.NE.AND UP1, UPT, UR5, 0x1, UPT ;  /* 0x000000010500788c */ /* 0x000fd6000bf25270 */
[----:B------:R-:W-:Y:S02]  /*14d0*/  @UP1 ULDC.64 UR8, c[0x0][0x9e8] ;  /* 0x00027a0000081ab9 */ /* 0x000fe40000000a00 */
[----:B------:R-:W-:-:S04]  /*14e0*/  UIMAD.WIDE.U32 UR6, UR4, UR8, URZ ;  /* 0x00000008040672a5 */ /* 0x000fc8000f8e003f */
[----:B------:R-:W-:-:S12]  /*14f0*/  @UP1 USHF.R.U32.HI UR4, URZ, UR9, UR7 ;  /* 0x000000093f041299 */ /* 0x000fd80008011607 */
.L_x_1433:
[----:B------:R-:W-:-:S06]  /*1500*/  UIMAD UR4, UR4, UR5, UR5 ;  /* 0x00000005040472a4 */ /* 0x000fcc000f8e0205 */
[----:B------:R-:W-:-:S07]  /*1510*/  VIMNMX R0, R0, UR4, PT ;  /* 0x0000000400007c48 */ /* 0x000fce000bfe0100 */
.L_x_1431:
[----:B------:R-:W-:Y:S01]  /*1520*/  R2UR UR8, R22 ;  /* 0x00000000160872ca */ /* 0x000fe200000e0000 */
[----:B------:R-:W-:Y:S01]  /*1530*/  UIADD3 UR4, UR61, 0x3f, URZ ;  /* 0x0000003f3d047890 */ /* 0x000fe2000fffe03f */
[----:B------:R-:W-:Y:S01]  /*1540*/  VIADD R0, R0, 0x3f ;  /* 0x0000003f00007836 */ /* 0x000fe20000000000 */
[----:B------:R-:W-:Y:S01]  /*1550*/  @UP0 ULDC UR6, c[0x0][0x44c] ;  /* 0x0001130000060ab9 */ /* 0x000fe20000000800 */
[----:B------:R-:W-:Y:S01]  /*1560*/  @UP0 ULDC UR10, c[0x0][0x450] ;  /* 0x00011400000a0ab9 */ /* 0x000fe20000000800 */
[----:B------:R-:W-:Y:S02]  /*1570*/  UIADD3 UR39, UR61, -UR60, URZ ;  /* 0x8000003c3d277290 */ /* 0x000fe4000fffe03f */
[----:B------:R-:W-:-:S04]  /*1580*/  SHF.R.S32.HI R3, RZ, 0x1f, R0 ;  /* 0x0000001fff037819 */ /* 0x000fc80000011400 */
[----:B------:R-:W-:Y:S02]  /*1590*/  LEA.HI R3, R3, R0, RZ, 0x6 ;  /* 0x0000000003037211 */ /* 0x000fe400078f30ff */
[----:B------:R-:W-:Y:S02]  /*15a0*/  UIMAD.WIDE.U32 UR6, UR8, UR6, URZ ;  /* 0x00000006080672a5 */ /* 0x000fe4000f8e003f */
[----:B------:R-:W-:Y:S01]  /*15b0*/  UMOV UR9, UR8 ;  /* 0x0000000800097c82 */ /* 0x000fe20008000000 */
[----:B------:R-:W-:Y:S01]  /*15c0*/  USHF.R.S32.HI UR8, URZ, 0x1f, UR4 ;  /* 0x0000001f3f087899 */ /* 0x000fe20008011404 */
[----:B------:R-:W-:Y:S01]  /*15d0*/  SHF.R.S32.HI R3, RZ, 0x6, R3 ;  /* 0x00000006ff037819 */ /* 0x000fe20000011403 */
[----:B------:R-:W-:Y:S02]  /*15e0*/  @UP0 USHF.R.U32.HI UR9, URZ, UR10, UR7 ;  /* 0x0000000a3f090299 */ /* 0x000fe40008011607 */
[----:B------:R-:W-:Y:S02]  /*15f0*/  ULEA.HI UR8, UR8, UR4, URZ, 0x6 ;  /* 0x0000000408087291 */ /* 0x000fe4000f8f303f */
[----:B------:R-:W-:-:S02]  /*1600*/  UIADD3 UR4, UR39, UR9, URZ ;  /* 0x0000000927047290 */ /* 0x000fc4000fffe03f */
[----:B------:R-:W-:Y:S01]  /*1610*/  USHF.R.S32.HI UR8, URZ, 0x6, UR8 ;  /* 0x000000063f087899 */ /* 0x000fe20008011408 */
[----:B------:R-:W-:Y:S02]  /*1620*/  ULDC UR9, c[0x0][0x9dc] ;  /* 0x0002770000097ab9 */ /* 0x000fe40000000800 */
[----:B------:R-:W-:-:S03]  /*1630*/  UIADD3 UR9, UR4, -UR9, URZ ;  /* 0x8000000904097290 */ /* 0x000fc6000fffe03f */
[----:B------:R-:W-:Y:S01]  /*1640*/  VIMNMX R62, R3, UR8, PT ;  /* 0x00000008033e7c48 */ /* 0x000fe2000bfe0100 */
[----:B------:R-:W-:Y:S08]  /*1650*/  @!P1 BRA `(.L_x_1434) ;  /* 0x0000000000449947 */ /* 0x000ff00003800000 */
        /* <DEDUP_REMOVED lines=10> */
.L_x_1435:
[----:B------:R-:W-:-:S11]  /*1700*/  UISETP.NE.AND UP0, UPT, UR5, 0x1, UPT ;  /* 0x000000010500788c */ /* 0x000fd6000bf05270 */
[----:B------:R-:W-:Y:S02]  /*1710*/  @UP0 ULDC.64 UR10, c[0x0][0x9e8] ;  /* 0x00027a00000a0ab9 */ /* 0x000fe40000000a00 */
[----:B------:R-:W-:-:S04]  /*1720*/  UIMAD.WIDE.U32 UR6, UR4, UR10, URZ ;  /* 0x0000000a040672a5 */ /* 0x000fc8000f8e003f */
[----:B------:R-:W-:-:S12]  /*1730*/  @UP0 USHF.R.U32.HI UR4, URZ, UR11, UR7 ;  /* 0x0000000b3f040299 */ /* 0x000fd80008011607 */
.L_x_1436:
[----:B------:R-:W-:-:S04]  /*1740*/  UIMAD UR4, UR4, UR5, URZ ;  /* 0x00000005040472a4 */ /* 0x000fc8000f8e023f */
[----:B------:R-:W-:-:S04]  /*1750*/  UISETP.LT.AND UP0, UPT, UR9, UR4, UPT ;  /* 0x000000040900728c */ /* 0x000fc8000bf01270 */
[----:B------:R-:W-:-:S12]  /*1760*/  USEL UR9, UR9, UR4, !UP0 ;  /* 0x0000000409097287 */ /* 0x000fd8000c000000 */
.L_x_1434:
        /* <DEDUP_REMOVED lines=44> */
[----:B------:R-:W-:Y:S01]  /*1a30*/  IMAD.MOV.U32 R16, RZ, RZ, RZ ;  /* 0x000000ffff107224 */ /* 0x000fe200078e00ff */
[----:B------:R-:W-:Y:S01]  /*1a40*/  CS2R R80, SRZ ;  /* 0x0000000000507805 */ /* 0x000fe2000001ff00 */
[----:B------:R-:W-:Y:S01]  /*1a50*/  IMAD.MOV.U32 R18, RZ, RZ, RZ ;  /* 0x000000ffff127224 */ /* 0x000fe200078e00ff */
        /* <DEDUP_REMOVED lines=26> */
[----:B------:R-:W-:Y:S02]  /*1c00*/  CS2R R28, SRZ ;  /* 0x00000000001c7805 */ /* 0x000fe4000001ff00 */
        /* <DEDUP_REMOVED lines=33> */
.L_x_1438:
        /* <DEDUP_REMOVED lines=11> */
.L_x_1671:
[----:B------:R-:W-:Y:S05]  /*1ed0*/  @!P0 BRA `(.L_x_1440) ;  /* 0x0000000000048947 */ /* 0x000fea0003800000 */
[----:B------:R-:W-:Y:S01]  /*1ee0*/  BPT.TRAP 0x1 ;  /* 0x000000040000795c */ /* 0x000fe20000300000 */
.L_x_1440:
[----:B------:R-:W-:Y:S02]  /*1ef0*/  IMAD.U32 R5, RZ, RZ, UR37 ;  /* 0x00000025ff057e24 */ /* 0x000fe4000f8e00ff */
[----:B0-----:R-:W-:-:S03]  /*1f00*/  IMAD.U32 R0, RZ, RZ, UR36 ;  /* 0x00000024ff007e24 */ /* 0x001fc6000f8e00ff */
[----:B------:R-:W-:Y:S02]  /*1f10*/  LEA R5, R5, UR38, 0x3 ;  /* 0x0000002605057c11 */ /* 0x000fe4000f8e18ff */
[----:B------:R-:W-:-:S04]  /*1f20*/  SHF.L.U32 R0, R0, 0x1f, RZ ;  /* 0x0000001f00007819 */ /* 0x000fc800000006ff */
[----:B------:R0:W1:Y:S01]  /*1f30*/  SYNCS.PHASECHK.TRANS64.TRYWAIT P2, [R5+URZ+0x30830], R0 ;  /* 0x03083000050075a7 */ /* 0x000062000804017f */
[----:B------:R-:W-:Y:S05]  /*1f40*/  @!P0 BRA `(.L_x_1441) ;  /* 0x0000000000048947 */ /* 0x000fea0003800000 */
[----:B------:R-:W-:Y:S01]  /*1f50*/  BPT.TRAP 0x1 ;  /* 0x000000040000795c */ /* 0x000fe20000300000 */
.L_x_1441:
[----:B------:R-:W2:Y:S02]  /*1f60*/  S2R R2, SR_TID.X ;  /* 0x0000000000027919 */ /* 0x000ea40000002100 */
[----:B--2---:R-:W-:Y:S01]  /*1f70*/  LOP3.LUT P1, RZ, R2, 0x7f, RZ, 0xc0, !PT ;  /* 0x0000007f02ff7812 */ /* 0x004fe2000782c0ff */
[----:B-1----:R-:W-:-:S12]  /*1f80*/  @P2 BRA `(.L_x_1442) ;  /* 0x0000000000082947 */ /* 0x002fd80003800000 */
[----:B------:R-:W1:Y:S02]  /*1f90*/  SYNCS.PHASECHK.TRANS64.TRYWAIT P2, [R5+URZ+0x30830], R0 ;  /* 0x03083000050075a7 */ /* 0x000e64000804017f */
[----:B-1----:R-:W-:Y:S05]  /*1fa0*/  @!P2 BRA `(.L_x_1443) ;  /* 0x000001600010a947 */ /* 0x002fea0003800000 */
.L_x_1442:
        /* <DEDUP_REMOVED lines=10> */
[----:B------:R-:W-:Y:S01]  /*2050*/  UMOV UR53, 0x40000040 ;  /* 0x4000004000357882 */ /* 0x000fe20000000000 */
[----:B------:R-:W-:-:S02]  /*2060*/  UMOV UR55, 0x40000040 ;  /* 0x4000004000377882 */ /* 0x000fc40000000000 */
[----:B------:R-:W-:Y:S02]  /*2070*/  ULOP3.LUT UR5, UR4, 0x10000, URZ, 0xfc, !UPT ;  /* 0x0001000004057892 */ /* 0x000fe4000f8efc3f */
[----:B------:R-:W-:Y:S01]  /*2080*/  ULOP3.LUT UR4, UR40, 0x10000, URZ, 0xfc, !UPT ;  /* 0x0001000028047892 */ /* 0x000fe2000f8efc3f */
[----:B------:R-:W-:Y:S01]  /*2090*/  UMOV UR13, 0x40000040 ;  /* 0x40000040000d7882 */ /* 0x000fe20000000000 */
[----:B------:R-:W-:Y:S02]  /*20a0*/  UMOV UR15, 0x40000040 ;  /* 0x40000040000f7882 */ /* 0x000fe40000000000 */
[----:B------:R-:W-:Y:S01]  /*20b0*/  IMAD.U32 R18, RZ, RZ, UR5 ;  /* 0x00000005ff127e24 */ /* 0x000fe2000f8e00ff */
[----:B------:R-:W-:Y:S02]  /*20c0*/  ULEA UR5, UR37, UR5, 0xb ;  /* 0x0000000525057291 */ /* 0x000fe4000f8e583f */
[----:B------:R-:W-:Y:S01]  /*20d0*/  UMOV UR8, UR4 ;  /* 0x0000000400087c82 */ /* 0x000fe20008000000 */
[----:B------:R-:W-:Y:S01]  /*20e0*/  UIADD3 UR6, UR4, 0x2, URZ ;  /* 0x0000000204067890 */ /* 0x000fe2000fffe03f */
[----:B------:R-:W-:Y:S01]  /*20f0*/  IMAD.U32 R14, RZ, RZ, UR8 ;  /* 0x00000008ff0e7e24 */ /* 0x000fe2000f8e00ff */
[----:B------:R-:W-:-:S02]  /*2100*/  UIADD3 UR7, UR5, 0x2, URZ ;  /* 0x0000000205077890 */ /* 0x000fc4000fffe03f */
        /* <DEDUP_REMOVED lines=74> */
[----:B------:R-:W-:Y:S01]  /*25b0*/  R2UR UR7, R22 ;  /* 0x00000000160772ca */ /* 0x000fe200000e0000 */
[----:B------:R-:W-:Y:S01]  /*25c0*/  IMAD.U32 R7, RZ, RZ, UR9 ;  /* 0x00000009ff077e24 */ /* 0x000fe2000f8e00ff */
[----:B------:R-:W-:-:S11]  /*25d0*/  ULDC UR6, c[0x0][0x9d8] ;  /* 0x0002760000067ab9 */ /* 0x000fd60000000800 */
[----:B01----:R-:W-:-:S04]  /*25e0*/  VIADD R0, R23, UR7 ;  /* 0x0000000717007c36 */ /* 0x003fc80008000000 */
[----:B------:R-:W-:Y:S01]  /*25f0*/  IMAD.MOV.U32 R2, RZ, RZ, R0 ;  /* 0x000000ffff027224 */ /* 0x000fe200078e0000 */
        /* <DEDUP_REMOVED lines=16> */
[----:B------:R-:W-:Y:S01]  /*2700*/  IMAD.MOV.U32 R3, RZ, RZ, -0x40 ;  /* 0xffffffc0ff037424 */ /* 0x000fe200078e00ff */
[----:B------:R-:W-:Y:S01]  /*2710*/  ULDC.64 UR4, c[0x0][0x9e0] ;  /* 0x0002780000047ab9 */ /* 0x000fe20000000a00 */
[----:B------:R-:W-:Y:S01]  /*2720*/  LEA R5, R62, 0xffffffc0, 0x6 ;  /* 0xffffffc03e057811 */ /* 0x000fe200078e30ff */
[----:B------:R-:W-:Y:S01]  /*2730*/  UISETP.GE.AND UP1, UPT, UR5, 0x1, UPT ;  /* 0x000000010500788c */ /* 0x000fe2000bf26270 */
[----:B------:R-:W-:Y:S01]  /*2740*/  @!P1 PRMT R0, RZ, 0x654, R0 ;  /* 0x00000654ff009816 */ /* 0x000fe20000000000 */
[----:B------:R-:W0:Y:S04]  /*2750*/  SHFL.IDX PT, R4, R2, RZ, 0x1c1f ;  /* 0x001c1fff02047589 */ /* 0x000e2800000e0000 */
        /* <DEDUP_REMOVED lines=39> */
[----:B------:R1:W-:Y:S01]  /*29d0*/  @!P1 SYNCS.ARRIVE.TRANS64.RED.A1T0 RZ, [R0+URZ], RZ ;  /* 0x000000ff00ff99a7 */ /* 0x0003e2000810043f */
[----:B------:R-:W-:Y:S01]  /*29e0*/  FMUL.FTZ R24, R24, UR6 ;  /* 0x0000000618187c20 */ /* 0x000fe20008410000 */
[----:B------:R2:W3:Y:S01]  /*29f0*/  MUFU.TANH R16, R30 ;  /* 0x0000001e00107308 */ /* 0x0004e20000002400 */
        /* <DEDUP_REMOVED lines=8> */
[----:B--2---:R-:W-:-:S02]  /*2a80*/  IMAD R30, R62, R3, 0x40 ;  /* 0x000000403e1e7424 */ /* 0x004fc400078e0203 */
[----:B------:R-:W-:Y:S01]  /*2a90*/  FMUL.FTZ R37, R37, UR6 ;  /* 0x0000000625257c20 */ /* 0x000fe20008410000 */
[----:B------:R-:W-:Y:S01]  /*2aa0*/  FMUL.FTZ R38, R38, UR6 ;  /* 0x0000000626267c20 */ /* 0x000fe20008410000 */
[----:B------:R-:W-:Y:S01]  /*2ab0*/  FMUL.FTZ R40, R40, UR6 ;  /* 0x0000000628287c20 */ /* 0x000fe20008410000 */
[----:B-1----:R-:W-:Y:S02]  /*2ac0*/  VIADD R0, R30, 0x1 ;  /* 0x000000011e007836 */ /* 0x002fe40000000000 */
        /* <DEDUP_REMOVED lines=15> */
[----:B------:R1:W2:Y:S01]  /*2bc0*/  MUFU.TANH R21, R34 ;  /* 0x0000002200157308 */ /* 0x0002a20000002400 */
[----:B------:R-:W-:-:S02]  /*2bd0*/  IMAD R3, R17, -0x2, R0 ;  /* 0xfffffffe11037824 */ /* 0x000fc400078e0200 */
[----:B------:R-:W-:Y:S01]  /*2be0*/  FMUL.FTZ R26, R26, UR6 ;  /* 0x000000061a1a7c20 */ /* 0x000fe20008410000 */
[----:B------:R-:W-:Y:S01]  /*2bf0*/  FMUL.FTZ R31, R31, UR6 ;  /* 0x000000061f1f7c20 */ /* 0x000fe20008410000 */
[----:B------:R-:W-:Y:S01]  /*2c00*/  FMUL.FTZ R39, R39, UR6 ;  /* 0x0000000627277c20 */ /* 0x000fe20008410000 */
[----:B------:R-:W-:Y:S02]  /*2c10*/  VIADD R0, R30, UR61 ;  /* 0x0000003d1e007c36 */ /* 0x000fe40008000000 */
[----:B------:R-:W4:Y:S01]  /*2c20*/  MUFU.TANH R24, R24 ;  /* 0x0000001800187308 */ /* 0x000f220000002400 */
[----:B-1----:R-:W-:-:S05]  /*2c30*/  IMAD.U32 R34, RZ, RZ, UR60 ;  /* 0x0000003cff227e24 */ /* 0x002fca000f8e00ff */
[----:B------:R-:W-:Y:S02]  /*2c40*/  IADD3 R3, -R34, UR61, R3 ;  /* 0x0000003d22037c10 */ /* 0x000fe4000fffe103 */
[----:B------:R-:W1:Y:S03]  /*2c50*/  MUFU.TANH R25, R25 ;  /* 0x0000001900197308 */ /* 0x000e660000002400 */
[----:B------:R-:W-:-:S05]  /*2c60*/  VIADD R34, R3, UR4 ;  /* 0x0000000403227c36 */ /* 0x000fca0008000000 */
        /* <DEDUP_REMOVED lines=26> */
[----:B------:R5:W1:Y:S08]  /*2e10*/  MUFU.TANH R20, R31 ;  /* 0x0000001f00147308 */ /* 0x000a700000002400 */
[----:B------:R3:W1:Y:S01]  /*2e20*/  MUFU.TANH R26, R39 ;  /* 0x00000027001a7308 */ /* 0x0006620000002400 */
[----:B-----5:R-:W-:-:S05]  /*2e30*/  IMAD R31, R17, -0x2, R0 ;  /* 0xfffffffe111f7824 */ /* 0x020fca00078e0200 */
[----:B0-----:R-:W-:Y:S01]  /*2e40*/  VIADDMNMX R0, R4, R34, R31, PT ;  /* 0x0000002204007246 */ /* 0x001fe2000380011f */
[----:B---3--:R-:W-:-:S04]  /*2e50*/  VIADD R39, R3, UR54 ;  /* 0x0000003603277c36 */ /* 0x008fc80008000000 */
[----:B------:R-:W-:Y:S01]  /*2e60*/  IMAD.IADD R3, R39, 0x1, R4 ;  /* 0x0000000127037824 */ /* 0x000fe200078e0204 */
[----:B--2-4-:R-:W-:Y:S06]  /*2e70*/  @P2 BRA `(.L_x_1444) ;  /* 0x00000000005c2947 */ /* 0x014fec0003800000 */
[----:B------:R-:W-:Y:S01]  /*2e80*/  IMAD.U32 R57, RZ, RZ, UR60 ;  /* 0x0000003cff397e24 */ /* 0x000fe2000f8e00ff */
[----:B------:R-:W-:Y:S04]  /*2e90*/  BSSY B0, `(.L_x_1445) ;  /* 0x0000011000007945 */ /* 0x000fe80003800000 */
[----:B------:R-:W-:-:S04]  /*2ea0*/  IADD3 R4, -R57, UR61, R4 ;  /* 0x0000003d39047c10 */ /* 0x000fc8000fffe104 */
        /* <DEDUP_REMOVED lines=10> */
.L_x_1446:
[----:B------:R-:W-:-:S06]  /*2f50*/  UISETP.NE.AND UP2, UPT, UR5, 0x1, UPT ;  /* 0x000000010500788c */ /* 0x000fcc000bf45270 */
[----:B------:R-:W-:-:S05]  /*2f60*/  PLOP3.LUT P2, PT, PT, PT, UP2, 0x80, 0x0 ;  /* 0x000000000000781c */ /* 0x000fca0003f4f028 */
[----:B------:R-:W-:-:S08]  /*2f70*/  @UP2 ULDC.64 UR6, c[0x0][0x9e8] ;  /* 0x00027a0000062ab9 */ /* 0x000fd00000000a00 */
[----:B------:R-:W-:-:S05]  /*2f80*/  @P2 IMAD.HI.U32 R57, R4, UR6, RZ ;  /* 0x0000000604392c27 */ /* 0x000fca000f8e00ff */
[----:B------:R-:W-:-:S07]  /*2f90*/  @P2 SHF.R.U32.HI R4, RZ, UR7, R57 ;  /* 0x00000007ff042c19 */ /* 0x000fce0008011639 */
.L_x_1447:
[----:B------:R-:W-:Y:S05]  /*2fa0*/  BSYNC B0 ;  /* 0x0000000000007941 */ /* 0x000fea0003800000 */
.L_x_1445:
[----:B------:R-:W-:-:S04]  /*2fb0*/  IMAD R4, R4, UR5, -R5 ;  /* 0x0000000504047c24 */ /* 0x000fc8000f8e0a05 */
[----:B------:R-:W-:-:S05]  /*2fc0*/  IMAD R4, R17, -0x2, R4 ;  /* 0xfffffffe11047824 */ /* 0x000fca00078e0204 */
[----:B------:R-:W-:Y:S02]  /*2fd0*/  VIMNMX R3, R3, R4, !PT ;  /* 0x0000000403037248 */ /* 0x000fe40007fe0100 */
[----:B------:R-:W-:-:S07]  /*2fe0*/  VIADDMNMX R0, R4, UR5, R0, PT ;  /* 0x0000000504007c46 */ /* 0x000fce000b800100 */
.L_x_1444:
[C---:B------:R-:W-:Y:S01]  /*2ff0*/  ISETP.GE.AND P2, PT, R30.reuse, 0x2, PT ;  /* 0x000000021e00780c */ /* 0x040fe20003f46270 */
[----:B------:R-:W0:Y:S01]  /*3000*/  SHFL.IDX PT, R2, R2, 0x1, 0x1c1f ;  /* 0x003c1f0002027f89 */ /* 0x000e2200000e0000 */
[C---:B------:R-:W-:Y:S02]  /*3010*/  ISETP.GE.AND P6, PT, R30.reuse, 0xa, PT ;  /* 0x0000000a1e00780c */ /* 0x040fe40003fc6270 */
[----:B------:R-:W-:Y:S02]  /*3020*/  ISETP.GT.AND P4, PT, R3, 0x1, !P2 ;  /* 0x000000010300780c */ /* 0x000fe40005784270 */
[----:B------:R-:W-:Y:S02]  /*3030*/  ISETP.GE.AND P3, PT, R30, 0x9, PT ;  /* 0x000000091e00780c */ /* 0x000fe40003f66270 */
[----:B------:R-:W-:Y:S02]  /*3040*/  ISETP.LT.OR P4, PT, R0, 0x2, P4 ;  /* 0x000000020000780c */ /* 0x000fe40002781670 */
[----:B------:R-:W-:-:S02]  /*3050*/  P2R R58, PR, RZ, 0x40 ;  /* 0x00000040ff3a7803 */ /* 0x000fc40000000000 */
[----:B-1----:R-:W-:Y:S02]  /*3060*/  FSEL R57, R25, -INF , !P4 ;  /* 0xff80000019397808 */ /* 0x002fe40006000000 */
[C---:B------:R-:W-:Y:S02]  /*3070*/  ISETP.GT.AND P4, PT, R3.reuse, 0x9, !P6 ;  /* 0x000000090300780c */ /* 0x040fe40007784270 */
[----:B------:R-:W-:Y:S02]  /*3080*/  ISETP.GT.AND P5, PT, R3, 0x8, !P3 ;  /* 0x000000080300780c */ /* 0x000fe40005fa4270 */
[----:B------:R-:W-:Y:S02]  /*3090*/  ISETP.LT.OR P4, PT, R0, 0xa, P4 ;  /* 0x0000000a0000780c */ /* 0x000fe40002781670 */
[----:B------:R-:W-:Y:S02]  /*30a0*/  ISETP.GE.AND P6, PT, R30, 0x11, PT ;  /* 0x000000111e00780c */ /* 0x000fe40003fc6270 */
[----:B------:R-:W-:-:S02]  /*30b0*/  FSEL R61, R29, -INF , !P4 ;  /* 0xff8000001d3d7808 */ /* 0x000fc40006000000 */
        /* <DEDUP_REMOVED lines=62> */
[----:B0-----:R-:W-:-:S03]  /*34a0*/  IMAD.IADD R3, R39, 0x1, R2 ;  /* 0x0000000127037824 */ /* 0x001fc600078e0202 */
[----:B------:R-:W-:Y:S02]  /*34b0*/  ISETP.LT.OR P6, PT, R0, 0x3a, P6 ;  /* 0x0000003a0000780c */ /* 0x000fe400037c1670 */
[----:B------:R-:W-:Y:S02]  /*34c0*/  VIADDMNMX R0, R2, R34, R31, PT ;  /* 0x0000002202007246 */ /* 0x000fe4000380011f */
[----:B------:R-:W-:Y:S02]  /*34d0*/  FSEL R53, R53, -INF , !P6 ;  /* 0xff80000035357808 */ /* 0x000fe40007000000 */
[----:B------:R-:W-:-:S13]  /*34e0*/  PLOP3.LUT P6, PT, PT, PT, UP1, 0x40, 0x0 ;  /* 0x000000000000781c */ /* 0x000fda0003fce818 */
[----:B------:R-:W-:Y:S05]  /*34f0*/  @P6 BRA `(.L_x_1448) ;  /* 0x0000000000646947 */ /* 0x000fea0003800000 */
        /* <DEDUP_REMOVED lines=14> */
.L_x_1450:
[----:B------:R-:W-:-:S06]  /*35e0*/  UISETP.NE.AND UP2, UPT, UR5, 0x1, UPT ;  /* 0x000000010500788c */ /* 0x000fcc000bf45270 */
[----:B------:R-:W-:-:S05]  /*35f0*/  PLOP3.LUT P6, PT, PT, PT, UP2, 0x80, 0x0 ;  /* 0x000000000000781c */ /* 0x000fca0003fcf028 */
[----:B------:R-:W-:-:S08]  /*3600*/  @UP2 ULDC.64 UR6, c[0x0][0x9e8] ;  /* 0x00027a0000062ab9 */ /* 0x000fd00000000a00 */
[----:B------:R-:W-:Y:S01]  /*3610*/  @P6 IMAD.HI.U32 R24, R2, UR6, RZ ;  /* 0x0000000602186c27 */ /* 0x000fe2000f8e00ff */
[----:B------:R-:W-:-:S13]  /*3620*/  PLOP3.LUT P6, PT, PT, PT, UP2, 0x80, 0x0 ;  /* 0x000000000000781c */ /* 0x000fda0003fcf028 */
[----:B------:R-:W-:-:S07]  /*3630*/  @P6 SHF.R.U32.HI R2, RZ, UR7, R24 ;  /* 0x00000007ff026c19 */ /* 0x000fce0008011618 */
.L_x_1451:
[----:B------:R-:W-:Y:S05]  /*3640*/  BSYNC B0 ;  /* 0x0000000000007941 */ /* 0x000fea0003800000 */
.L_x_1449:
[----:B------:R-:W-:-:S04]  /*3650*/  IMAD R2, R2, UR5, -R5 ;  /* 0x0000000502027c24 */ /* 0x000fc8000f8e0a05 */
[----:B------:R-:W-:-:S05]  /*3660*/  IMAD R2, R17, -0x2, R2 ;  /* 0xfffffffe11027824 */ /* 0x000fca00078e0202 */
[----:B------:R-:W-:Y:S02]  /*3670*/  VIMNMX R3, R3, R2, !PT ;  /* 0x0000000203037248 */ /* 0x000fe40007fe0100 */
[----:B------:R-:W-:-:S07]  /*3680*/  VIADDMNMX R0, R2, UR5, R0, PT ;  /* 0x0000000502007c46 */ /* 0x000fce000b800100 */
.L_x_1448:
[----:B------:R-:W-:Y:S01]  /*3690*/  ISETP.GT.AND P2, PT, R3, 0x1, !P2 ;  /* 0x000000010300780c */ /* 0x000fe20005744270 */
[----:B------:R-:W-:Y:S01]  /*36a0*/  ULDC UR6, c[0x0][0x988] ;  /* 0x0002620000067ab9 */ /* 0x000fe20000000800 */
[----:B------:R-:W-:Y:S01]  /*36b0*/  ISETP.NE.AND P6, PT, R4, RZ, PT ;  /* 0x000000ff0400720c */ /* 0x000fe20003fc5270 */
[----:B------:R-:W-:Y:S01]  /*36c0*/  @UP0 ULDC UR10, c[0x0][0x44c] ;  /* 0x00011300000a0ab9 */ /* 0x000fe20000000800 */
[----:B------:R-:W-:Y:S01]  /*36d0*/  ISETP.LT.OR P2, PT, R0, 0x2, P2 ;  /* 0x000000020000780c */ /* 0x000fe20001741670 */
[----:B------:R-:W-:Y:S01]  /*36e0*/  @UP0 ULDC UR14, c[0x0][0x450] ;  /* 0x00011400000e0ab9 */ /* 0x000fe20000000800 */
        /* <DEDUP_REMOVED lines=27> */
[----:B------:R-:W-:Y:S02]  /*38a0*/  ISETP.LT.OR P2, PT, R0, 0x19, P2 ;  /* 0x000000190000780c */ /* 0x000fe40001741670 */
[----:B------:R-:W-:Y:S02]  /*38b0*/  FMNMX.FTZ R4, R49, R4, !PT ;  /* 0x0000000431047209 */ /* 0x000fe40007810000 */
[----:B------:R-:W-:Y:S02]  /*38c0*/  FSEL R25, R38, -INF , !P2 ;  /* 0xff80000026197808 */ /* 0x000fe40005000000 */
[----:B------:R-:W-:Y:S02]  /*38d0*/  ISETP.NE.AND P2, PT, R33, RZ, PT ;  /* 0x000000ff2100720c */ /* 0x000fe40003f45270 */
[----:B------:R-:W-:Y:S02]  /*38e0*/  FMNMX.FTZ R4, R81, R4, !PT ;  /* 0x0000000451047209 */ /* 0x000fe40007810000 */
[----:B------:R-:W-:-:S02]  /*38f0*/  ISETP.GT.AND P2, PT, R3, 0x19, !P2 ;  /* 0x000000190300780c */ /* 0x000fc40005744270 */
[----:B------:R-:W-:Y:S02]  /*3900*/  ISETP.GT.AND P3, PT, R3, 0x8, !P3 ;  /* 0x000000080300780c */ /* 0x000fe40005f64270 */
[----:B------:R-:W-:Y:S02]  /*3910*/  ISETP.LT.OR P2, PT, R0, 0x1a, P2 ;  /* 0x0000001a0000780c */ /* 0x000fe40001741670 */
[----:B------:R-:W-:Y:S02]  /*3920*/  FMNMX.FTZ R32, R53, R4, !PT ;  /* 0x0000000435207209 */ /* 0x000fe40007810000 */
[----:B------:R-:W-:Y:S02]  /*3930*/  FSEL R26, R26, -INF , !P2 ;  /* 0xff8000001a1a7808 */ /* 0x000fe40005000000 */
[----:B------:R-:W-:Y:S01]  /*3940*/  ISETP.NE.AND P2, PT, R36, RZ, PT ;  /* 0x000000ff2400720c */ /* 0x000fe20003f45270 */
[----:B------:R-:W0:Y:S01]  /*3950*/  SHFL.BFLY PT, R31, R32, 0x2, 0x1f ;  /* 0x0c401f00201f7f89 */ /* 0x000e2200000e0000 */
[----:B------:R-:W-:-:S02]  /*3960*/  ISETP.LT.OR P3, PT, R0, 0x9, P3 ;  /* 0x000000090000780c */ /* 0x000fc40001f61670 */
[----:B------:R-:W-:Y:S02]  /*3970*/  ISETP.GT.AND P2, PT, R3, 0x20, !P2 ;  /* 0x000000200300780c */ /* 0x000fe40005744270 */
[----:B------:R-:W-:Y:S02]  /*3980*/  FSEL R16, R16, -INF , !P3 ;  /* 0xff80000010107808 */ /* 0x000fe40005800000 */
[----:B------:R-:W-:Y:S02]  /*3990*/  ISETP.LT.OR P2, PT, R0, 0x21, P2 ;  /* 0x000000210000780c */ /* 0x000fe40001741670 */
[----:B------:R-:W-:Y:S02]  /*39a0*/  ISETP.NE.AND P3, PT, R41, RZ, PT ;  /* 0x000000ff2900720c */ /* 0x000fe40003f65270 */
[----:B------:R-:W-:Y:S02]  /*39b0*/  FSEL R27, R42, -INF , !P2 ;  /* 0xff8000002a1b7808 */ /* 0x000fe40005000000 */
[----:B------:R-:W-:-:S02]  /*39c0*/  ISETP.NE.AND P2, PT, R40, RZ, PT ;  /* 0x000000ff2800720c */ /* 0x000fc40003f45270 */
[C---:B------:R-:W-:Y:S02]  /*39d0*/  ISETP.GT.AND P4, PT, R3.reuse, 0x31, !P4 ;  /* 0x000000310300780c */ /* 0x040fe40006784270 */
[C---:B------:R-:W-:Y:S02]  /*39e0*/  ISETP.GT.AND P2, PT, R3.reuse, 0x21, !P2 ;  /* 0x000000210300780c */ /* 0x040fe40005744270 */
[----:B------:R-:W-:Y:S02]  /*39f0*/  ISETP.GT.AND P5, PT, R3, 0x38, !P5 ;  /* 0x000000380300780c */ /* 0x000fe40006fa4270 */
[C---:B------:R-:W-:Y:S02]  /*3a00*/  ISETP.LT.OR P2, PT, R0.reuse, 0x22, P2 ;  /* 0x000000220000780c */ /* 0x040fe40001741670 */
[----:B------:R-:W-:Y:S02]  /*3a10*/  ISETP.LT.OR P4, PT, R0, 0x32, P4 ;  /* 0x000000320000780c */ /* 0x000fe40002781670 */
[----:B------:R-:W-:-:S02]  /*3a20*/  FSEL R28, R43, -INF , !P2 ;  /* 0xff8000002b1c7808 */ /* 0x000fc40005000000 */
[----:B------:R-:W-:Y:S02]  /*3a30*/  ISETP.GT.AND P2, PT, R3, 0x28, !P3 ;  /* 0x000000280300780c */ /* 0x000fe40005f44270 */
[----:B0-----:R-:W-:Y:S02]  /*3a40*/  FMNMX.FTZ R33, R32, R31, !PT ;  /* 0x0000001f20217209 */ /* 0x001fe40007810000 */
[----:B------:R-:W-:Y:S02]  /*3a50*/  ISETP.LT.OR P2, PT, R0, 0x29, P2 ;  /* 0x000000290000780c */ /* 0x000fe40001741670 */
[----:B------:R-:W-:Y:S01]  /*3a60*/  ISETP.NE.AND P3, PT, R45, RZ, PT ;  /* 0x000000ff2d00720c */ /* 0x000fe20003f65270 */
[----:B------:R-:W0:Y:S01]  /*3a70*/  SHFL.BFLY PT, R34, R33, 0x1, 0x1f ;  /* 0x0c201f0021227f89 */ /* 0x000e2200000e0000 */
[----:B------:R-:W-:Y:S02]  /*3a80*/  FSEL R29, R46, -INF , !P2 ;  /* 0xff8000002e1d7808 */ /* 0x000fe40005000000 */
[----:B------:R-:W-:-:S02]  /*3a90*/  ISETP.GT.AND P2, PT, R3, RZ, !P6 ;  /* 0x000000ff0300720c */ /* 0x000fc40007744270 */
[----:B------:R-:W-:Y:S02]  /*3aa0*/  ISETP.NE.AND P6, PT, R30, RZ, PT ;  /* 0x000000ff1e00720c */ /* 0x000fe40003fc5270 */
[----:B------:R-:W-:Y:S02]  /*3ab0*/  ISETP.LT.OR P2, PT, R0, 0x1, P2 ;  /* 0x000000010000780c */ /* 0x000fe40001741670 */
[----:B------:R-:W-:Y:S02]  /*3ac0*/  ISETP.GT.AND P3, PT, R3, 0x30, !P3 ;  /* 0x000000300300780c */ /* 0x000fe40005f64270 */
[----:B------:R-:W-:Y:S02]  /*3ad0*/  FSEL R2, R56, -INF , !P2 ;  /* 0xff80000038027808 */ /* 0x000fe40005000000 */
[----:B------:R-:W-:Y:S02]  /*3ae0*/  ISETP.NE.AND P2, PT, R44, RZ, PT ;  /* 0x000000ff2c00720c */ /* 0x000fe40003f45270 */
[----:B------:R-:W-:-:S02]  /*3af0*/  FMNMX.FTZ R31, R2, R5, !PT ;  /* 0x00000005021f7209 */ /* 0x000fc40007810000 */
[----:B------:R-:W-:Y:S02]  /*3b00*/  ISETP.GT.AND P2, PT, R3, 0x29, !P2 ;  /* 0x000000290300780c */ /* 0x000fe40005744270 */
[----:B------:R-:W-:Y:S02]  /*3b10*/  FMNMX.FTZ R31, R16, R31, !PT ;  /* 0x0000001f101f7209 */ /* 0x000fe40007810000 */
[----:B------:R-:W-:Y:S02]  /*3b20*/  ISETP.LT.OR P2, PT, R0, 0x2a, P2 ;  /* 0x0000002a0000780c */ /* 0x000fe40001741670 */
[----:B------:R-:W-:Y:S02]  /*3b30*/  FMNMX.FTZ R4, R20, R31, !PT ;  /* 0x0000001f14047209 */ /* 0x000fe40007810000 */
[----:B------:R-:W-:Y:S02]  /*3b40*/  ISETP.LT.OR P3, PT, R0, 0x31, P3 ;  /* 0x000000310000780c */ /* 0x000fe40001f61670 */
[----:B------:R-:W-:-:S02]  /*3b50*/  FMNMX.FTZ R31, R21, R4, !PT ;  /* 0x00000004151f7209 */ /* 0x000fc40007810000 */
[----:B0-----:R-:W-:Y:S02]  /*3b60*/  FMNMX.FTZ R4, R33, R34, !PT ;  /* 0x0000002221047209 */ /* 0x001fe40007810000 */
[----:B------:R-:W-:Y:S02]  /*3b70*/  FMNMX.FTZ R30, R24, R31, !PT ;  /* 0x0000001f181e7209 */ /* 0x000fe40007810000 */
[----:B------:R-:W-:Y:S01]  /*3b80*/  ISETP.LT.OR P5, PT, R0, 0x39, P5 ;  /* 0x000000390000780c */ /* 0x000fe20002fa1670 */
[----:B------:R-:W-:Y:S01]  /*3b90*/  FMUL.FTZ R33, R4, UR6 ;  /* 0x0000000604217c20 */ /* 0x000fe20008410000 */
[----:B------:R-:W-:Y:S02]  /*3ba0*/  FMNMX.FTZ R31, R25, R30, !PT ;  /* 0x0000001e191f7209 */ /* 0x000fe40007810000 */
[----:B------:R-:W-:Y:S02]  /*3bb0*/  FSEL R30, R47, -INF , !P2 ;  /* 0xff8000002f1e7808 */ /* 0x000fe40005000000 */
[----:B------:R-:W-:-:S02]  /*3bc0*/  FMNMX.FTZ R32, R26, R31, !PT ;  /* 0x0000001f1a207209 */ /* 0x000fc40007810000 */
[----:B------:R-:W-:Y:S02]  /*3bd0*/  FSETP.NEU.FTZ.AND P2, PT, R4, -INF , PT ;  /* 0xff8000000400780b */ /* 0x000fe40003f5d000 */
[----:B------:R-:W-:Y:S02]  /*3be0*/  FMNMX.FTZ R31, R27, R32, !PT ;  /* 0x000000201b1f7209 */ /* 0x000fe40007810000 */
        /* <DEDUP_REMOVED lines=15> */
[----:B------:R-:W-:Y:S01]  /*3ce0*/  MUFU.EX2 R37, R37 ;  /* 0x0000002500257308 */ /* 0x000fe20000000800 */
[----:B------:R-:W-:Y:S01]  /*3cf0*/  FSEL R0, R54, -INF , !P5 ;  /* 0xff80000036007808 */ /* 0x000fe20006800000 */
[--C-:B0-----:R-:W-:Y:S01]  /*3d00*/  FFMA.FTZ R35, R59, UR6, -R36.reuse ;  /* 0x000000063b237c23 */ /* 0x101fe20008010824 */
        /* <DEDUP_REMOVED lines=12> */
[----:B------:R-:W-:Y:S01]  /*3dd0*/  R2UR UR7, R22 ;  /* 0x00000000160772ca */ /* 0x000fe200000e0000 */
[----:B------:R-:W0:Y:S01]  /*3de0*/  SHFL.BFLY PT, R3, R34, 0x2, 0x1f ;  /* 0x0c401f0022037f89 */ /* 0x000e2200000e0000 */
[----:B------:R1:W-:Y:S08]  /*3df0*/  MUFU.EX2 R39, R38 ;  /* 0x0000002600277308 */ /* 0x0003f00000000800 */
[----:B------:R-:W-:Y:S01]  /*3e00*/  MUFU.EX2 R40, R40 ;  /* 0x0000002800287308 */ /* 0x000fe20000000800 */
[----:B-1----:R-:W-:-:S02]  /*3e10*/  FFMA.FTZ R38, R73, UR6, -R36 ;  /* 0x0000000649267c23 */ /* 0x002fc40008010824 */
[----:B------:R-:W-:-:S04]  /*3e20*/  UIMAD.WIDE.U32 UR10, UR7, UR10, URZ ;  /* 0x0000000a070a72a5 */ /* 0x000fc8000f8e003f */
[----:B------:R-:W-:Y:S01]  /*3e30*/  @UP0 USHF.R.U32.HI UR7, URZ, UR14, UR11 ;  /* 0x0000000e3f070299 */ /* 0x000fe2000801160b */
[----:B------:R-:W1:Y:S03]  /*3e40*/  MUFU.EX2 R41, R41 ;  /* 0x0000002900297308 */ /* 0x000e660000000800 */
[----:B------:R-:W-:Y:S01]  /*3e50*/  UIADD3 UR39, UR39, UR7, URZ ;  /* 0x0000000727277290 */ /* 0x000fe2000fffe03f */
[----:B0-----:R-:W-:-:S04]  /*3e60*/  FMNMX.FTZ R35, R34, R3, !PT ;  /* 0x0000000322237209 */ /* 0x001fc80007810000 */
[----:B------:R-:W-:Y:S01]  /*3e70*/  MUFU.EX2 R42, R42 ;  /* 0x0000002a002a7308 */ /* 0x000fe20000000800 */
[----:B------:R-:W-:Y:S01]  /*3e80*/  UIADD3 UR4, UR39, UR4, URZ ;  /* 0x0000000427047290 */ /* 0x000fe2000fffe03f */
[----:B------:R-:W0:Y:S06]  /*3e90*/  SHFL.BFLY PT, R34, R35, 0x1, 0x1f ;  /* 0x0c201f0023227f89 */ /* 0x000e2c00000e0000 */
[----:B------:R-:W2:Y:S01]  /*3ea0*/  MUFU.EX2 R43, R43 ;  /* 0x0000002b002b7308 */ /* 0x000ea20000000800 */
[----:B-1----:R-:W-:-:S07]  /*3eb0*/  F2FP.F16.F32.PACK_AB R192, R41, R40 ;  /* 0x0000002829c0723e */ /* 0x002fce00000000ff */
[----:B------:R-:W-:Y:S08]  /*3ec0*/  MUFU.EX2 R44, R44 ;  /* 0x0000002c002c7308 */ /* 0x000ff00000000800 */
[----:B------:R-:W1:Y:S01]  /*3ed0*/  MUFU.EX2 R45, R38 ;  /* 0x00000026002d7308 */ /* 0x000e620000000800 */
[----:B--2---:R-:W-:Y:S02]  /*3ee0*/  F2FP.F16.F32.PACK_AB R194, R43, R42 ;  /* 0x0000002a2bc2723e */ /* 0x004fe400000000ff */
[----:B0-----:R-:W-:Y:S01]  /*3ef0*/  FMNMX.FTZ R3, R35, R34, !PT ;  /* 0x0000002223037209 */ /* 0x001fe20007810000 */
[--C-:B------:R-:W-:Y:S01]  /*3f00*/  FFMA.FTZ R34, R81, UR6, -R36.reuse ;  /* 0x0000000651227c23 */ /* 0x100fe20008010824 */
[----:B------:R-:W-:Y:S01]  /*3f10*/  FFMA.FTZ R36, R53, UR6, -R36 ;  /* 0x0000000635247c23 */ /* 0x000fe20008010824 */
[----:B------:R-:W-:Y:S01]  /*3f20*/  FADD.FTZ R53, R196, R37 ;  /* 0x00000025c4357221 */ /* 0x000fe20000010000 */
[C---:B------:R-:W-:Y:S01]  /*3f30*/  FSETP.NEU.FTZ.AND P2, PT, R3.reuse, -INF , PT ;  /* 0xff8000000300780b */ /* 0x040fe20003f5d000 */
[----:B------:R-:W-:Y:S01]  /*3f40*/  FMUL.FTZ R35, R3, UR6 ;  /* 0x0000000603237c20 */ /* 0x000fe20008410000 */
[----:B------:R-:W-:Y:S01]  /*3f50*/  MUFU.EX2 R46, R46 ;  /* 0x0000002e002e7308 */ /* 0x000fe20000000800 */
[----:B------:R-:W-:-:S03]  /*3f60*/  F2FP.F16.F32.PACK_AB R196, R37, R196 ;  /* 0x000000c425c4723e */ /* 0x000fc600000000ff */
        /* <DEDUP_REMOVED lines=20> */
[----:B------:R-:W-:Y:S01]  /*40b0*/  FFMA.FTZ R33, R33, UR6, -R51 ;  /* 0x0000000621217c23 */ /* 0x000fe20008010833 */
[----:B-1----:R-:W-:-:S05]  /*40c0*/  F2FP.F16.F32.PACK_AB R188, R45, R44 ;  /* 0x0000002c2dbc723e */ /* 0x002fca00000000ff */
[----:B------:R1:W2:Y:S08]  /*40d0*/  MUFU.EX2 R199, R16 ;  /* 0x0000001000c77308 */ /* 0x0002b00000000800 */
[----:B------:R-:W3:Y:S01]  /*40e0*/  MUFU.EX2 R20, R20 ;  /* 0x0000001400147308 */ /* 0x000ee20000000800 */
[----:B-1----:R-:W-:Y:S01]  /*40f0*/  FADD.FTZ R16, R198, R53 ;  /* 0x00000035c6107221 */ /* 0x002fe20000010000 */
[----:B------:R-:W-:-:S02]  /*4100*/  F2FP.F16.F32.PACK_AB R198, R39, R198 ;  /* 0x000000c627c6723e */ /* 0x000fc400000000ff */
[----:B0-----:R-:W-:Y:S01]  /*4110*/  F2FP.F16.F32.PACK_AB R197, R5, R2 ;  /* 0x0000000205c5723e */ /* 0x001fe200000000ff */
[----:B------:R-:W-:-:S03]  /*4120*/  FADD.FTZ R53, R39, R16 ;  /* 0x0000001027357221 */ /* 0x000fc60000010000 */
[----:B------:R-:W0:Y:S01]  /*4130*/  MUFU.EX2 R21, R21 ;  /* 0x0000001500157308 */ /* 0x000e220000000800 */
[----:B------:R-:W-:-:S04]  /*4140*/  FADD.FTZ R16, R40, R53 ;  /* 0x0000003528107221 */ /* 0x000fc80000010000 */
[----:B------:R-:W-:Y:S01]  /*4150*/  FADD.FTZ R53, R41, R16 ;  /* 0x0000001029357221 */ /* 0x000fe20000010000 */
[----:B------:R-:W-:Y:S02]  /*4160*/  FADD.FTZ R16, R2, R5 ;  /* 0x0000000502107221 */ /* 0x000fe40000010000 */
[----:B------:R-:W1:Y:S01]  /*4170*/  MUFU.EX2 R24, R24 ;  /* 0x0000001800187308 */ /* 0x000e620000000800 */
[----:B------:R-:W-:Y:S01]  /*4180*/  FADD.FTZ R36, R42, R53 ;  /* 0x000000352a247221 */ /* 0x000fe20000010000 */
[----:B--2---:R-:W-:Y:S01]  /*4190*/  FADD.FTZ R53, R199, R16 ;  /* 0x00000010c7357221 */ /* 0x004fe20000010000 */
[C---:B---3--:R-:W-:Y:S02]  /*41a0*/  F2FP.F16.F32.PACK_AB R199, R20.reuse, R199 ;  /* 0x000000c714c7723e */ /* 0x048fe400000000ff */
[----:B------:R-:W-:Y:S01]  /*41b0*/  FADD.FTZ R55, R43, R36 ;  /* 0x000000242b377221 */ /* 0x000fe20000010000 */
[----:B------:R-:W-:Y:S01]  /*41c0*/  FADD.FTZ R16, R20, R53 ;  /* 0x0000003514107221 */ /* 0x000fe20000010000 */
[----:B------:R-:W-:Y:S01]  /*41d0*/  VIADD R20, R62, 0xfffffffe ;  /* 0xfffffffe3e147836 */ /* 0x000fe20000000000 */
[----:B------:R-:W2:Y:S01]  /*41e0*/  MUFU.EX2 R25, R25 ;  /* 0x0000001900197308 */ /* 0x000ea20000000800 */
[----:B------:R-:W-:Y:S01]  /*41f0*/  FADD.FTZ R36, R44, R55 ;  /* 0x000000372c247221 */ /* 0x000fe20000010000 */
[----:B0-----:R-:W-:-:S03]  /*4200*/  FADD.FTZ R51, R21, R16 ;  /* 0x0000001015337221 */ /* 0x001fc60000010000 */
[----:B------:R-:W-:-:S03]  /*4210*/  FADD.FTZ R53, R45, R36 ;  /* 0x000000242d357221 */ /* 0x000fc60000010000 */
[----:B------:R-:W0:Y:S01]  /*4220*/  MUFU.EX2 R47, R47 ;  /* 0x0000002f002f7308 */ /* 0x000e220000000800 */
[----:B-1----:R-:W-:Y:S01]  /*4230*/  FADD.FTZ R16, R24, R51 ;  /* 0x0000003318107221 */ /* 0x002fe20000010000 */
[----:B------:R-:W-:Y:S01]  /*4240*/  FADD.FTZ R36, R46, R53 ;  /* 0x000000352e247221 */ /* 0x000fe20000010000 */
[----:B------:R-:W-:-:S05]  /*4250*/  F2FP.F16.F32.PACK_AB R193, R24, R21 ;  /* 0x0000001518c1723e */ /* 0x000fca00000000ff */
        /* <DEDUP_REMOVED lines=11> */
[----:B0-----:R-:W-:-:S07]  /*4310*/  FADD.FTZ R37, R27, R16 ;  /* 0x000000101b257221 */ /* 0x001fce0000010000 */
[----:B------:R-:W0:Y:S01]  /*4320*/  MUFU.EX2 R29, R29 ;  /* 0x0000001d001d7308 */ /* 0x000e220000000800 */
[C---:B-1----:R-:W-:Y:S01]  /*4330*/  FADD.FTZ R39, R49.reuse, R36 ;  /* 0x0000002431277221 */ /* 0x042fe20000010000 */
[----:B------:R-:W-:-:S06]  /*4340*/  F2FP.F16.F32.PACK_AB R184, R49, R48 ;  /* 0x0000003031b8723e */ /* 0x000fcc00000000ff */
        /* <DEDUP_REMOVED lines=14> */
[----:B-1----:R-:W-:Y:S01]  /*4430*/  FADD.FTZ R16, R34, R39 ;  /* 0x0000002722107221 */ /* 0x002fe20000010000 */
[----:B------:R-:W-:-:S03]  /*4440*/  F2FP.F16.F32.PACK_AB R186, R35, R34 ;  /* 0x0000002223ba723e */ /* 0x000fc600000000ff */
[----:B------:R-:W-:Y:S01]  /*4450*/  FADD.FTZ R16, R35, R16 ;  /* 0x0000001023107221 */ /* 0x000fe20000010000 */
[----:B--2---:R-:W-:-:S04]  /*4460*/  FADD.FTZ R2, R0, R5 ;  /* 0x0000000500027221 */ /* 0x004fc80000010000 */
[C---:B0-----:R-:W-:Y:S01]  /*4470*/  FADD.FTZ R5, R33.reuse, R2 ;  /* 0x0000000221057221 */ /* 0x041fe20000010000 */
        /* <DEDUP_REMOVED lines=12> */
.L_x_1453:
[----:B------:R-:W-:-:S11]  /*4540*/  UISETP.NE.AND UP2, UPT, UR5, 0x1, UPT ;  /* 0x000000010500788c */ /* 0x000fd6000bf45270 */
[----:B------:R-:W-:Y:S02]  /*4550*/  @UP2 ULDC.64 UR10, c[0x0][0x9e8] ;  /* 0x00027a00000a2ab9 */ /* 0x000fe40000000a00 */
[----:B------:R-:W-:-:S04]  /*4560*/  UIMAD.WIDE.U32 UR14, UR7, UR10, URZ ;  /* 0x0000000a070e72a5 */ /* 0x000fc8000f8e003f */
[----:B------:R-:W-:-:S12]  /*4570*/  @UP2 USHF.R.U32.HI UR7, URZ, UR11, UR15 ;  /* 0x0000000b3f072299 */ /* 0x000fd8000801160f */
.L_x_1454:
[----:B------:R-:W-:-:S04]  /*4580*/  UIMAD UR5, UR7, UR5, UR5 ;  /* 0x00000005070572a4 */ /* 0x000fc8000f8e0205 */
[----:B------:R-:W-:-:S04]  /*4590*/  UISETP.LT.AND UP2, UPT, UR4, UR5, UPT ;  /* 0x000000050400728c */ /* 0x000fc8000bf41270 */
[----:B------:R-:W-:-:S12]  /*45a0*/  USEL UR4, UR4, UR5, UP2 ;  /* 0x0000000504047287 */ /* 0x000fd80009000000 */
.L_x_1452:
        /* <DEDUP_REMOVED lines=78> */
[----:B------:R-:W-:-:S05]  /*4a90*/  ULDC UR55, c[0x0][0x988] ;  /* 0x0002620000377ab9 */ /* 0x000fca0000000800 */
.L_x_1472:
[----:B------:R-:W-:-:S04]  /*4aa0*/  UIADD3 UR5, UR37, 0x1, URZ ;  /* 0x0000000125057890 */ /* 0x000fc8000fffe03f */
[----:B------:R-:W-:-:S04]  /*4ab0*/  UISETP.NE.AND UP2, UPT, UR5, 0x2, UPT ;  /* 0x000000020500788c */ /* 0x000fc8000bf45270 */
[----:B------:R-:W-:Y:S02]  /*4ac0*/  USEL UR39, URZ, 0x1, UP2 ;  /* 0x000000013f277887 */ /* 0x000fe40009000000 */
[----:B------:R-:W-:Y:S02]  /*4ad0*/  USEL UR5, UR5, URZ, UP2 ;  /* 0x0000003f05057287 */ /* 0x000fe40009000000 */
[----:B------:R-:W-:Y:S01]  /*4ae0*/  ULOP3.LUT UR39, UR36, UR39, URZ, 0x3c, !UPT ;  /* 0x0000002724277292 */ /* 0x000fe2000f8e3c3f */
[----:B------:R-:W-:Y:S11]  /*4af0*/  @!P0 BRA `(.L_x_1456) ;  /* 0x0000000000048947 */ /* 0x000ff60003800000 */
[----:B------:R-:W-:Y:S01]  /*4b00*/  BPT.TRAP 0x1 ;  /* 0x000000040000795c */ /* 0x000fe20000300000 */
.L_x_1456:
[----:B------:R-:W-:Y:S01]  /*4b10*/  ULEA UR7, UR5, UR38, 0x3 ;  /* 0x0000002605077291 */ /* 0x000fe2000f8e183f */
[----:B------:R-:W-:-:S05]  /*4b20*/  IMAD.U32 R21, RZ, RZ, UR39 ;  /* 0x00000027ff157e24 */ /* 0x000fca000f8e00ff */
[----:B------:R-:W-:-:S04]  /*4b30*/  SHF.L.U32 R21, R21, 0x1f, RZ ;  /* 0x0000001f15157819 */ /* 0x000fc800000006ff */
[----:B------:R0:W1:Y:S01]  /*4b40*/  SYNCS.PHASECHK.TRANS64.TRYWAIT P2, [UR7+0x30830], R21 ;  /* 0x03083015ff0075a7 */ /* 0x0000620008040147 */
[----:B------:R-:W-:Y:S05]  /*4b50*/  @!P0 BRA `(.L_x_1457) ;  /* 0x0000000000048947 */ /* 0x000fea0003800000 */
[----:B------:R-:W-:Y:S01]  /*4b60*/  BPT.TRAP 0x1 ;  /* 0x000000040000795c */ /* 0x000fe20000300000 */
.L_x_1457:
[----:B-1----:R-:W-:Y:S05]  /*4b70*/  @P2 BRA `(.L_x_1458) ;  /* 0x0000000000082947 */ /* 0x002fea0003800000 */
[----:B------:R-:W1:Y:S02]  /*4b80*/  SYNCS.PHASECHK.TRANS64.TRYWAIT P2, [UR7+0x30830], R21 ;  /* 0x03083015ff0075a7 */ /* 0x000e640008040147 */
[----:B-1----:R-:W-:Y:S05]  /*4b90*/  @!P2 BRA `(.L_x_1459) ;  /* 0x000001340028a947 */ /* 0x002fea0003800000 */
.L_x_1458:
        /* <DEDUP_REMOVED lines=228> */
.L_x_1460:
[----:B------:R-:W-:Y:S01]  /*59e0*/  ULEA UR14, UR37, UR38, 0x3 ;  /* 0x00000026250e7291 */ /* 0x000fe2000f8e183f */
[----:B------:R-:W-:-:S05]  /*59f0*/  IMAD.U32 R0, RZ, RZ, UR36 ;  /* 0x00000024ff007e24 */ /* 0x000fca000f8e00ff */
[----:B------:R-:W-:-:S04]  /*5a00*/  SHF.L.U32 R0, R0, 0x1f, RZ ;  /* 0x0000001f00007819 */ /* 0x000fc800000006ff */
[----:B------:R1:W2:Y:S01]  /*5a10*/  SYNCS.PHASECHK.TRANS64.TRYWAIT P2, [UR14+0x30850], R0 ;  /* 0x03085000ff0075a7 */ /* 0x0002a2000804014e */
[----:B------:R-:W-:Y:S05]  /*5a20*/  @!P0 BRA `(.L_x_1461) ;  /* 0x0000000000048947 */ /* 0x000fea0003800000 */
[----:B------:R-:W-:Y:S01]  /*5a30*/  BPT.TRAP 0x1 ;  /* 0x000000040000795c */ /* 0x000fe20000300000 */
.L_x_1461:
[----:B--2---:R-:W-:Y:S05]  /*5a40*/  @P2 BRA `(.L_x_1462) ;  /* 0x0000000000082947 */ /* 0x004fea0003800000 */
[----:B------:R-:W2:Y:S02]  /*5a50*/  SYNCS.PHASECHK.TRANS64.TRYWAIT P2, [UR14+0x30850], R0 ;  /* 0x03085000ff0075a7 */ /* 0x000ea4000804014e */
[----:B--2---:R-:W-:Y:S05]  /*5a60*/  @!P2 BRA `(.L_x_1463) ;  /* 0x00000124008ca947 */ /* 0x004fea0003800000 */
.L_x_1462:
[----:B------:R-:W-:Y:S01]  /*5a70*/  UIADD3 UR6, UR38, 0x400, URZ ;  /* 0x0000040026067890 */ /* 0x000fe2000fffe03f */
[----:B------:R-:W-:Y:S01]  /*5a80*/  WARPGROUP.ARRIVE ;  /* 0x00000000000079c5 */ /* 0x000fe20000000000 */
[----:B------:R-:W-:Y:S01]  /*5a90*/  UMOV UR11, 0x40000040 ;  /* 0x40000040000b7882 */ /* 0x000fe20000000000 */
[----:B------:R-:W-:Y:S01]  /*5aa0*/  R2UR UR15, R22 ;  /* 0x00000000160f72ca */ /* 0x000fe200000e0000 */
[----:B------:R-:W-:Y:S01]  /*5ab0*/  USHF.R.U32.HI UR6, URZ, 0x4, UR6 ;  /* 0x000000043f067899 */ /* 0x000fe20008011606 */
[----:B------:R-:W-:Y:S01]  /*5ac0*/  PLOP3.LUT P2, PT, PT, PT, UP0, 0x80, 0x0 ;  /* 0x000000000000781c */ /* 0x000fe20003f4f008 */
[----:B0-----:R-:W-:Y:S01]  /*5ad0*/  FMUL.FTZ R21, R158, UR4 ;  /* 0x000000049e157c20 */ /* 0x001fe20008410000 */
[----:B------:R-:W-:Y:S01]  /*5ae0*/  PLOP3.LUT P3, PT, PT, PT, UP0, 0x80, 0x0 ;  /* 0x000000000000781c */ /* 0x000fe20003f6f008 */
[----:B------:R-:W-:Y:S01]  /*5af0*/  ULOP3.LUT UR6, UR6, 0x3fff, URZ, 0xc0, !UPT ;  /* 0x00003fff06067892 */ /* 0x000fe2000f8ec03f */
[----:B------:R-:W-:Y:S01]  /*5b00*/  FMUL.FTZ R158, R167, UR4 ;  /* 0x00000004a79e7c20 */ /* 0x000fe20008410000 */
[----:B-1----:R-:W-:Y:S01]  /*5b10*/  FMUL.FTZ R0, R154, UR4 ;  /* 0x000000049a007c20 */ /* 0x002fe20008410000 */
[----:B------:R-:W-:Y:S01]  /*5b20*/  FMUL.FTZ R2, R155, UR4 ;  /* 0x000000049b027c20 */ /* 0x000fe20008410000 */
[----:B------:R-:W-:Y:S01]  /*5b30*/  ULOP3.LUT UR6, UR6, 0x2000000, URZ, 0xfc, !UPT ;  /* 0x0200000006067892 */ /* 0x000fe2000f8efc3f */
[----:B------:R-:W-:Y:S01]  /*5b40*/  FMUL.FTZ R154, R159, UR4 ;  /* 0x000000049f9a7c20 */ /* 0x000fe20008410000 */
[----:B------:R-:W-:Y:S01]  /*5b50*/  FMUL.FTZ R155, R162, UR4 ;  /* 0x00000004a29b7c20 */ /* 0x000fe20008410000 */
[----:B------:R-:W-:Y:S01]  /*5b60*/  FMUL.FTZ R159, R170, UR4 ;  /* 0x00000004aa9f7c20 */ /* 0x000fe20008410000 */
[----:B------:R-:W-:Y:S01]  /*5b70*/  ULEA UR6, UR37, UR6, 0xb ;  /* 0x0000000625067291 */ /* 0x000fe2000f8e583f */
[----:B------:R-:W-:-:S02]  /*5b80*/  VIADD R167, R23, UR15 ;  /* 0x0000000f17a77c36 */ /* 0x000fc40008000000 */
[----:B------:R-:W-:Y:S01]  /*5b90*/  FMUL.FTZ R162, R174, UR4 ;  /* 0x00000004aea27c20 */ /* 0x000fe20008410000 */
[----:B------:R-:W0:Y:S03]  /*5ba0*/  MUFU.TANH R0, R0 ;  /* 0x0000000000007308 */ /* 0x000e260000002400 */
[----:B------:R-:W-:Y:S02]  /*5bb0*/  UMOV UR10, UR6 ;  /* 0x00000006000a7c82 */ /* 0x000fe40008000000 */
[----:B------:R-:W-:Y:S01]  /*5bc0*/  HGMMA.64x256x16.F32 R24, R196, gdesc[UR8].tnspB, R24, gsb0 ;  /* 0x43e00008c4187df0 */ /* 0x000fe20008000818 */
[----:B------:R-:W-:Y:S02]  /*5bd0*/  UIADD3 UR10, UR6, 0x80, URZ ;  /* 0x00000080060a7890 */ /* 0x000fe4000fffe03f */
[----:B------:R-:W1:Y:S01]  /*5be0*/  MUFU.TANH R2, R2 ;  /* 0x0000000200027308 */ /* 0x000e620000002400 */
[----:B------:R-:W-:-:S07]  /*5bf0*/  UMOV UR11, 0x40000040 ;  /* 0x40000040000b7882 */ /* 0x000fce0000000000 */
[----:B------:R-:W2:Y:S08]  /*5c00*/  MUFU.TANH R21, R21 ;  /* 0x0000001500157308 */ /* 0x000eb00000002400 */
[----:B------:R-:W3:Y:S08]  /*5c10*/  MUFU.TANH R154, R154 ;  /* 0x0000009a009a7308 */ /* 0x000ef00000002400 */
[----:B------:R-:W4:Y:S08]  /*5c20*/  MUFU.TANH R155, R155 ;  /* 0x0000009b009b7308 */ /* 0x000f300000002400 */
[----:B------:R-:W0:Y:S08]  /*5c30*/  MUFU.TANH R158, R158 ;  /* 0x0000009e009e7308 */ /* 0x000e300000002400 */
[----:B------:R-:W0:Y:S08]  /*5c40*/  MUFU.TANH R159, R159 ;  /* 0x0000009f009f7308 */ /* 0x000e300000002400 */
[----:B------:R-:W0:Y:S01]  /*5c50*/  MUFU.TANH R162, R162 ;  /* 0x000000a200a27308 */ /* 0x000e220000002400 */
[----:B------:R-:W-:-:S02]  /*5c60*/  WARPGROUP.DEPBAR.LE gsb0, 0x0 ;  /* 0x00008000000079c5 */ /* 0x000fc40000010000 */
[----:B------:R-:W-:-:S06]  /*5c70*/  WARPGROUP.ARRIVE ;  /* 0x00000000000079c5 */ /* 0x000fcc0000000000 */
[----:B------:R-:W-:Y:S01]  /*5c80*/  HGMMA.64x256x16.F32 R24, R192, gdesc[UR8].tnspB, R24, gsb0 ;  /* 0x43e00008c0187df0 */ /* 0x000fe20008000818 */
[----:B------:R-:W-:Y:S01]  /*5c90*/  UIADD3 UR10, UR6, 0x100, URZ ;  /* 0x00000100060a7890 */ /* 0x000fe2000fffe03f */
[----:B------:R-:W-:Y:S01]  /*5ca0*/  UMOV UR11, 0x40000040 ;  /* 0x40000040000b7882 */ /* 0x000fe20000000000 */
[----:B------:R-:W-:Y:S02]  /*5cb0*/  WARPGROUP.DEPBAR.LE gsb0, 0x0 ;  /* 0x00008000000079c5 */ /* 0x000fe40000010000 */
[----:B------:R-:W-:Y:S01]  /*5cc0*/  WARPGROUP.ARRIVE ;  /* 0x00000000000079c5 */ /* 0x000fe20000000000 */
[----:B------:R-:W-:Y:S01]  /*5cd0*/  FMUL.FTZ R192, R168, UR4 ;  /* 0x00000004a8c07c20 */ /* 0x000fe20008410000 */
[----:B------:R-:W-:Y:S01]  /*5ce0*/  FMUL.FTZ R193, R169, UR4 ;  /* 0x00000004a9c17c20 */ /* 0x000fe20008410000 */
[----:B------:R-:W-:Y:S01]  /*5cf0*/  FMUL.FTZ R194, R172, UR4 ;  /* 0x00000004acc27c20 */ /* 0x000fe20008410000 */
[----:B------:R-:W-:Y:S01]  /*5d00*/  FMUL.FTZ R195, R173, UR4 ;  /* 0x00000004adc37c20 */ /* 0x000fe20008410000 */
[----:B------:R-:W-:-:S15]  /*5d10*/  IMAD.U32 R169, RZ, RZ, UR60 ;  /* 0x0000003cffa97e24 */ /* 0x000fde000f8e00ff */
[----:B------:R-:W-:-:S03]  /*5d20*/  NOP ;  /* 0x0000000000007918 */ /* 0x000fc60000000000 */
        /* <DEDUP_REMOVED lines=11> */
[----:B------:R-:W-:Y:S01]  /*5de0*/  @P2 IMAD.HI.U32 R152, R167, UR6, RZ ;  /* 0x00000006a7982c27 */ /* 0x000fe2000f8e00ff */
[----:B------:R-:W-:-:S03]  /*5df0*/  @UP0 ULDC UR6, c[0x0][0x450] ;  /* 0x0001140000060ab9 */ /* 0x000fc60000000800 */
[----:B------:R-:W-:Y:S01]  /*5e00*/  FMUL.FTZ R189, R153, UR4 ;  /* 0x0000000499bd7c20 */ /* 0x000fe20008410000 */
[----:B------:R-:W-:Y:S01]  /*5e10*/  FMUL.FTZ R191, R156, UR4 ;  /* 0x000000049cbf7c20 */ /* 0x000fe20008410000 */
[----:B------:R-:W-:Y:S01]  /*5e20*/  HGMMA.64x256x16.F32 R24, R184, gdesc[UR8].tnspB, R24, gsb0 ;  /* 0x43e00008b8187df0 */ /* 0x000fe20008000818 */
[----:B------:R-:W-:Y:S01]  /*5e30*/  @P3 SHF.R.U32.HI R167, RZ, UR6, R152 ;  /* 0x00000006ffa73c19 */ /* 0x000fe20008011698 */
[----:B------:R-:W-:Y:S01]  /*5e40*/  FMUL.FTZ R190, R157, UR4 ;  /* 0x000000049dbe7c20 */ /* 0x000fe20008410000 */
[----:B------:R-:W-:Y:S01]  /*5e50*/  FMUL.FTZ R156, R163, UR4 ;  /* 0x00000004a39c7c20 */ /* 0x000fe20008410000 */
[----:B------:R-:W-:Y:S01]  /*5e60*/  FMUL.FTZ R157, R166, UR4 ;  /* 0x00000004a69d7c20 */ /* 0x000fe20008410000 */
[----:B------:R-:W-:Y:S01]  /*5e70*/  FMUL.FTZ R163, R178, UR4 ;  /* 0x00000004b2a37c20 */ /* 0x000fe20008410000 */
[----:B------:R-:W5:Y:S01]  /*5e80*/  SHFL.IDX PT, R153, R167, RZ, 0x1c1f ;  /* 0x001c1fffa7997589 */ /* 0x000f6200000e0000 */
[----:B------:R-:W-:Y:S01]  /*5e90*/  FMUL.FTZ R178, R181, UR4 ;  /* 0x00000004b5b27c20 */ /* 0x000fe20008410000 */
[----:B------:R-:W-:Y:S01]  /*5ea0*/  FMUL.FTZ R166, R183, UR4 ;  /* 0x00000004b7a67c20 */ /* 0x000fe20008410000 */
[----:B------:R-:W-:Y:S01]  /*5eb0*/  IMAD.U32 R152, RZ, RZ, UR7 ;  /* 0x00000007ff987e24 */ /* 0x000fe2000f8e00ff */
[----:B------:R-:W-:Y:S01]  /*5ec0*/  PLOP3.LUT P2, PT, PT, PT, UP1, 0x40, 0x0 ;  /* 0x000000000000781c */ /* 0x000fe20003f4e818 */
[----:B------:R-:W0:Y:S01]  /*5ed0*/  MUFU.TANH R188, R188 ;  /* 0x000000bc00bc7308 */ /* 0x000e220000002400 */
[----:B------:R-:W-:Y:S01]  /*5ee0*/  ULDC UR6, c[0x0][0x9e0] ;  /* 0x0002780000067ab9 */ /* 0x000fe20000000800 */
        /* <DEDUP_REMOVED lines=13> */
[----:B------:R-:W-:Y:S02]  /*5fc0*/  IMAD.SHL.U32 R179, R20, 0x40, RZ ;  /* 0x0000004014b37824 */ /* 0x000fe400078e00ff */
[----:B------:R-:W-:Y:S01]  /*5fd0*/  FMUL.FTZ R185, R161, UR4 ;  /* 0x00000004a1b97c20 */ /* 0x000fe20008410000 */
[----:B------:R-:W-:Y:S01]  /*5fe0*/  FMUL.FTZ R161, R175, UR4 ;  /* 0x00000004afa17c20 */ /* 0x000fe20008410000 */
[----:B------:R-:W-:Y:S01]  /*5ff0*/  FMUL.FTZ R175, R176, UR4 ;  /* 0x00000004b0af7c20 */ /* 0x000fe20008410000 */
[----:B------:R-:W-:Y:S01]  /*6000*/  FMUL.FTZ R184, R160, UR4 ;  /* 0x00000004a0b87c20 */ /* 0x000fe20008410000 */
[----:B------:R-:W-:Y:S01]  /*6010*/  FMUL.FTZ R187, R165, UR4 ;  /* 0x00000004a5bb7c20 */ /* 0x000fe20008410000 */
[----:B------:R-:W-:Y:S01]  /*6020*/  FMUL.FTZ R176, R177, UR4 ;  /* 0x00000004b1b07c20 */ /* 0x000fe20008410000 */
[----:B------:R-:W-:Y:S01]  /*6030*/  IADD3 R168, -R179, 0x1, RZ ;  /* 0x00000001b3a87810 */ /* 0x000fe20007ffe1ff */
[----:B------:R-:W-:Y:S01]  /*6040*/  FMUL.FTZ R160, R171, UR4 ;  /* 0x00000004aba07c20 */ /* 0x000fe20008410000 */
[----:B------:R-:W-:Y:S01]  /*6050*/  FMUL.FTZ R177, R180, UR4 ;  /* 0x00000004b4b17c20 */ /* 0x000fe20008410000 */
[----:B------:R-:W-:Y:S01]  /*6060*/  FMUL.FTZ R165, R182, UR4 ;  /* 0x00000004b6a57c20 */ /* 0x000fe20008410000 */
[----:B------:R-:W0:Y:S01]  /*6070*/  MUFU.TANH R184, R184 ;  /* 0x000000b800b87308 */ /* 0x000e220000002400 */
[----:B------:R-:W-:Y:S01]  /*6080*/  IMAD R168, R17, -0x2, R168 ;  /* 0xfffffffe11a87824 */ /* 0x000fe200078e02a8 */
[----:B------:R0:W-:Y:S04]  /*6090*/  @!P1 SYNCS.ARRIVE.TRANS64.RED.A1T0 RZ, [R152+URZ], RZ ;  /* 0x000000ff98ff99a7 */ /* 0x0001e8000810043f */
[----:B------:R-:W-:-:S02]  /*60a0*/  IADD3 R168, -R169, UR61, R168 ;  /* 0x0000003da9a87c10 */ /* 0x000fc4000fffe1a8 */
[----:B------:R-:W0:Y:S03]  /*60b0*/  MUFU.TANH R185, R185 ;  /* 0x000000b900b97308 */ /* 0x000e260000002400 */
[C---:B------:R-:W-:Y:S02]  /*60c0*/  VIADD R183, R168.reuse, UR6 ;  /* 0x00000006a8b77c36 */ /* 0x040fe40008000000 */
[----:B------:R-:W-:Y:S02]  /*60d0*/  VIADD R196, R168, UR54 ;  /* 0x00000036a8c47c36 */ /* 0x000fe40008000000 */
[--C-:B-----5:R-:W-:Y:S01]  /*60e0*/  IMAD.IADD R180, R183, 0x1, R153.reuse ;  /* 0x00000001b7b47824 */ /* 0x120fe200078e0299 */
[----:B------:R-:W0:Y:S01]  /*60f0*/  MUFU.TANH R186, R186 ;  /* 0x000000ba00ba7308 */ /* 0x000e220000002400 */
[----:B------:R-:W-:-:S07]  /*6100*/  IMAD.IADD R182, R196, 0x1, R153 ;  /* 0x00000001c4b67824 */ /* 0x000fce00078e0299 */
        /* <DEDUP_REMOVED lines=9> */
[----:B------:R-:W-:Y:S01]  /*61a0*/  IMAD.U32 R168, RZ, RZ, UR60 ;  /* 0x0000003cffa87e24 */ /* 0x000fe2000f8e00ff */
[----:B------:R-:W-:Y:S04]  /*61b0*/  BSSY B0, `(.L_x_1465) ;  /* 0x0000011000007945 */ /* 0x000fe80003800000 */
[----:B------:R-:W-:-:S04]  /*61c0*/  IADD3 R168, -R168, UR61, R153 ;  /* 0x0000003da8a87c10 */ /* 0x000fc8000fffe199 */
[----:B------:R-:W-:-:S13]  /*61d0*/  ISETP.GT.AND P2, PT, R168, -0x1, PT ;  /* 0xffffffffa800780c */ /* 0x000fda0003f44270 */
[----:B------:R-:W-:Y:S05]  /*61e0*/  @P2 BRA `(.L_x_1466) ;  /* 0x0000000000202947 */ /* 0x000fea0003800000 */
[----:B------:R-:W-:Y:S01]  /*61f0*/  IMAD.U32 R170, RZ, RZ, UR51 ;  /* 0x00000033ffaa7e24 */ /* 0x000fe2000f8e00ff */
[----:B------:R-:W-:-:S04]  /*6200*/  LOP3.LUT R169, RZ, R168, RZ, 0x33, !PT ;  /* 0x000000a8ffa97212 */ /* 0x000fc800078e33ff */
[----:B------:R-:W-:-:S13]  /*6210*/  ISETP.NE.AND P2, PT, R170, 0x1, PT ;  /* 0x00000001aa00780c */ /* 0x000fda0003f45270 */
[----:B0-----:R-:W0:Y:S02]  /*6220*/  @P2 LDC.64 R152, c[0x0][0x9e8] ;  /* 0x00027a00ff982b82 */ /* 0x001e240000000a00 */
[----:B0-----:R-:W-:-:S05]  /*6230*/  @P2 IMAD.HI.U32 R152, R169, R152, RZ ;  /* 0x00000098a9982227 */ /* 0x001fca00078e00ff */
[----:B------:R-:W-:-:S04]  /*6240*/  @P2 SHF.R.U32.HI R169, RZ, R153, R152 ;  /* 0x00000099ffa92219 */ /* 0x000fc80000011698 */
[----:B------:R-:W-:Y:S01]  /*6250*/  LOP3.LUT R168, RZ, R169, RZ, 0x33, !PT ;  /* 0x000000a9ffa87212 */ /* 0x000fe200078e33ff */
[----:B------:R-:W-:Y:S06]  /*6260*/  BRA `(.L_x_1467) ;  /* 0x0000000000147947 */ /* 0x000fec0003800000 */
.L_x_1466:
[----:B------:R-:W-:-:S05]  /*6270*/  IMAD.U32 R170, RZ, RZ, UR51 ;  /* 0x00000033ffaa7e24 */ /* 0x000fca000f8e00ff */
[----:B------:R-:W-:-:S13]  /*6280*/  ISETP.NE.AND P2, PT, R170, 0x1, PT ;  /* 0x00000001aa00780c */ /* 0x000fda0003f45270 */
[----:B0-----:R-:W0:Y:S02]  /*6290*/  @P2 LDC.64 R152, c[0x0][0x9e8] ;  /* 0x00027a00ff982b82 */ /* 0x001e240000000a00 */
[----:B0-----:R-:W-:-:S05]  /*62a0*/  @P2 IMAD.HI.U32 R152, R168, R152, RZ ;  /* 0x00000098a8982227 */ /* 0x001fca00078e00ff */
[----:B------:R-:W-:-:S07]  /*62b0*/  @P2 SHF.R.U32.HI R168, RZ, R153, R152 ;  /* 0x00000099ffa82219 */ /* 0x000fce0000011698 */
.L_x_1467:
[----:B------:R-:W-:Y:S05]  /*62c0*/  BSYNC B0 ;  /* 0x0000000000007941 */ /* 0x000fea0003800000 */
.L_x_1465:
[----:B------:R-:W-:-:S04]  /*62d0*/  IMAD R168, R168, R170, -R179 ;  /* 0x000000aaa8a87224 */ /* 0x000fc800078e0ab3 */
[----:B------:R-:W-:-:S05]  /*62e0*/  IMAD R153, R17, -0x2, R168 ;  /* 0xfffffffe11997824 */ /* 0x000fca00078e02a8 */
[----:B------:R-:W-:Y:S02]  /*62f0*/  VIADDMNMX R180, R153, R170, R180, PT ;  /* 0x000000aa99b47246 */ /* 0x000fe400038001b4 */
[----:B------:R-:W-:-:S07]  /*6300*/  VIMNMX R182, R182, R153, !PT ;  /* 0x00000099b6b67248 */ /* 0x000fce0007fe0100 */
.L_x_1464:
[----:B------:R-:W-:Y:S01]  /*6310*/  ISETP.GT.AND P2, PT, R20, -0x1, PT ;  /* 0xffffffff1400780c */ /* 0x000fe20003f44270 */
[----:B0-----:R0:W1:Y:S03]  /*6320*/  SHFL.IDX PT, R152, R167, 0x1, 0x1c1f ;  /* 0x003c1f00a7987f89 */ /* 0x00106600000e0000 */
[C---:B------:R-:W-:Y:S02]  /*6330*/  ISETP.GT.AND P5, PT, R182.reuse, RZ, P2 ;  /* 0x000000ffb600720c */ /* 0x040fe400017a4270 */
[----:B------:R-:W-:Y:S02]  /*6340*/  ISETP.GT.AND P4, PT, R182, 0x1, P2 ;  /* 0x00000001b600780c */ /* 0x000fe40001784270 */
[----:B------:R-:W-:Y:S02]  /*6350*/  ISETP.LT.OR P5, PT, R180, 0x1, P5 ;  /* 0x00000001b400780c */ /* 0x000fe40002fa1670 */
[----:B------:R-:W-:-:S02]  /*6360*/  ISETP.GT.AND P6, PT, R182, 0x8, P2 ;  /* 0x00000008b600780c */ /* 0x000fc400017c4270 */
[----:B------:R-:W-:Y:S02]  /*6370*/  FSEL R181, R188, -INF , !P5 ;  /* 0xff800000bcb57808 */ /* 0x000fe40006800000 */
[C---:B------:R-:W-:Y:S02]  /*6380*/  ISETP.GT.AND P5, PT, R182.reuse, 0x10, P2 ;  /* 0x00000010b600780c */ /* 0x040fe400017a4270 */
[----:B------:R-:W-:Y:S02]  /*6390*/  ISETP.GT.AND P3, PT, R182, 0x9, P2 ;  /* 0x00000009b600780c */ /* 0x000fe40001764270 */
[C---:B------:R-:W-:Y:S02]  /*63a0*/  ISETP.LT.OR P5, PT, R180.reuse, 0x11, P5 ;  /* 0x00000011b400780c */ /* 0x040fe40002fa1670 */
[----:B------:R-:W-:Y:S02]  /*63b0*/  ISETP.LT.OR P4, PT, R180, 0x2, P4 ;  /* 0x00000002b400780c */ /* 0x000fe40002781670 */
[----:B0-----:R-:W-:-:S02]  /*63c0*/  FSEL R167, R184, -INF , !P5 ;  /* 0xff800000b8a77808 */ /* 0x001fc40006800000 */
[----:B------:R-:W-:Y:S02]  /*63d0*/  ISETP.GT.AND P5, PT, R182, 0x20, P2 ;  /* 0x00000020b600780c */ /* 0x000fe400017a4270 */
[C---:B------:R-:W-:Y:S02]  /*63e0*/  ISETP.LT.OR P6, PT, R180.reuse, 0x9, P6 ;  /* 0x00000009b400780c */ /* 0x040fe400037c1670 */
[C---:B------:R-:W-:Y:S02]  /*63f0*/  ISETP.LT.OR P3, PT, R180.reuse, 0xa, P3 ;  /* 0x0000000ab400780c */ /* 0x040fe40001f61670 */
[----:B------:R-:W-:Y:S02]  /*6400*/  ISETP.LT.OR P5, PT, R180, 0x21, P5 ;  /* 0x00000021b400780c */ /* 0x000fe40002fa1670 */
[----:B------:R-:W-:Y:S02]  /*6410*/  FSEL R189, R189, -INF , !P4 ;  /* 0xff800000bdbd7808 */ /* 0x000fe40006000000 */
[----:B------:R-:W-:-:S02]  /*6420*/  FSEL R191, R191, -INF , !P6 ;  /* 0xff800000bfbf7808 */ /* 0x000fc40007000000 */
[----:B------:R-:W-:Y:S02]  /*6430*/  FSEL R190, R190, -INF , !P3 ;  /* 0xff800000bebe7808 */ /* 0x000fe40005800000 */
[C---:B------:R-:W-:Y:S02]  /*6440*/  ISETP.GT.AND P4, PT, R182.reuse, 0x11, P2 ;  /* 0x00000011b600780c */ /* 0x040fe40001784270 */
[C---:B------:R-:W-:Y:S02]  /*6450*/  ISETP.GT.AND P6, PT, R182.reuse, 0x18, P2 ;  /* 0x00000018b600780c */ /* 0x040fe400017c4270 */
[----:B------:R-:W-:Y:S02]  /*6460*/  ISETP.GT.AND P3, PT, R182, 0x19, P2 ;  /* 0x00000019b600780c */ /* 0x000fe40001764270 */
[----:B------:R-:W-:Y:S02]  /*6470*/  FSEL R171, R192, -INF , !P5 ;  /* 0xff800000c0ab7808 */ /* 0x000fe40006800000 */
[----:B------:R-:W-:-:S02]  /*6480*/  ISETP.GT.AND P5, PT, R182, 0x30, P2 ;  /* 0x00000030b600780c */ /* 0x000fc400017a4270 */
[C---:B------:R-:W-:Y:S02]  /*6490*/  ISETP.LT.OR P4, PT, R180.reuse, 0x12, P4 ;  /* 0x00000012b400780c */ /* 0x040fe40002781670 */
        /* <DEDUP_REMOVED lines=10> */
[----:B------:R-:W-:-:S02]  /*6540*/  PLOP3.LUT P5, PT, PT, PT, UP1, 0x40, 0x0 ;  /* 0x000000000000781c */ /* 0x000fc40003fae818 */
[C---:B------:R-:W-:Y:S02]  /*6550*/  ISETP.LT.OR P4, PT, R180.reuse, 0x22, P4 ;  /* 0x00000022b400780c */ /* 0x040fe40002781670 */
[C---:B------:R-:W-:Y:S02]  /*6560*/  ISETP.LT.OR P6, PT, R180.reuse, 0x29, P6 ;  /* 0x00000029b400780c */ /* 0x040fe400037c1670 */
[----:B------:R-:W-:Y:S02]  /*6570*/  ISETP.LT.OR P3, PT, R180, 0x2a, P3 ;  /* 0x0000002ab400780c */ /* 0x000fe40001f61670 */
[----:B------:R-:W-:Y:S02]  /*6580*/  FSEL R172, R193, -INF , !P4 ;  /* 0xff800000c1ac7808 */ /* 0x000fe40006000000 */
[----:B------:R-:W-:Y:S02]  /*6590*/  FSEL R173, R194, -INF , !P6 ;  /* 0xff800000c2ad7808 */ /* 0x000fe40007000000 */
[----:B------:R-:W-:-:S02]  /*65a0*/  FSEL R174, R195, -INF , !P3 ;  /* 0xff800000c3ae7808 */ /* 0x000fc40005800000 */
[C---:B------:R-:W-:Y:S02]  /*65b0*/  ISETP.GT.AND P4, PT, R182.reuse, 0x31, P2 ;  /* 0x00000031b600780c */ /* 0x040fe40001784270 */
[C---:B------:R-:W-:Y:S02]  /*65c0*/  ISETP.GT.AND P6, PT, R182.reuse, 0x38, P2 ;  /* 0x00000038b600780c */ /* 0x040fe400017c4270 */
[----:B------:R-:W-:Y:S02]  /*65d0*/  ISETP.GT.AND P3, PT, R182, 0x39, P2 ;  /* 0x00000039b600780c */ /* 0x000fe40001764270 */
[C---:B------:R-:W-:Y:S02]  /*65e0*/  ISETP.LT.OR P4, PT, R180.reuse, 0x32, P4 ;  /* 0x00000032b400780c */ /* 0x040fe40002781670 */
[C---:B------:R-:W-:Y:S02]  /*65f0*/  ISETP.LT.OR P6, PT, R180.reuse, 0x39, P6 ;  /* 0x00000039b400780c */ /* 0x040fe400037c1670 */
[----:B------:R-:W-:Y:S01]  /*6600*/  ISETP.LT.OR P3, PT, R180, 0x3a, P3 ;  /* 0x0000003ab400780c */ /* 0x000fe20001f61670 */
[--C-:B-1----:R-:W-:Y:S01]  /*6610*/  IMAD.IADD R180, R183, 0x1, R152.reuse ;  /* 0x00000001b7b47824 */ /* 0x102fe200078e0298 */
[----:B------:R-:W-:Y:S01]  /*6620*/  FSEL R176, R176, -INF , !P4 ;  /* 0xff800000b0b07808 */ /* 0x000fe20006000000 */
[----:B------:R-:W-:Y:S01]  /*6630*/  IMAD.IADD R183, R196, 0x1, R152 ;  /* 0x00000001c4b77824 */ /* 0x000fe200078e0298 */
[----:B------:R-:W-:-:S02]  /*6640*/  FSEL R177, R177, -INF , !P6 ;  /* 0xff800000b1b17808 */ /* 0x000fc40007000000 */
[----:B------:R-:W-:Y:S01]  /*6650*/  FSEL R178, R178, -INF , !P3 ;  /* 0xff800000b2b27808 */ /* 0x000fe20005800000 */
[----:B------:R-:W-:Y:S06]  /*6660*/  @P5 BRA `(.L_x_1468) ;  /* 0x00000000005c5947 */ /* 0x000fec0003800000 */
        /* <DEDUP_REMOVED lines=13> */
.L_x_1470:
[----:B------:R-:W-:-:S05]  /*6740*/  IMAD.U32 R187, RZ, RZ, UR51 ;  /* 0x00000033ffbb7e24 */ /* 0x000fca000f8e00ff */
[----:B------:R-:W-:-:S13]  /*6750*/  ISETP.NE.AND P3, PT, R187, 0x1, PT ;  /* 0x00000001bb00780c */ /* 0x000fda0003f65270 */
[----:B------:R-:W0:Y:S02]  /*6760*/  @P3 LDC.64 R152, c[0x0][0x9e8] ;  /* 0x00027a00ff983b82 */ /* 0x000e240000000a00 */
[----:B0-----:R-:W-:-:S05]  /*6770*/  @P3 IMAD.HI.U32 R152, R182, R152, RZ ;  /* 0x00000098b6983227 */ /* 0x001fca00078e00ff */
[----:B------:R-:W-:-:S07]  /*6780*/  @P3 SHF.R.U32.HI R182, RZ, R153, R152 ;  /* 0x00000099ffb63219 */ /* 0x000fce0000011698 */
.L_x_1471:
[----:B------:R-:W-:Y:S05]  /*6790*/  BSYNC B0 ;  /* 0x0000000000007941 */ /* 0x000fea0003800000 */
.L_x_1469:
[----:B------:R-:W-:-:S04]  /*67a0*/  IMAD R182, R182, R187, -R179 ;  /* 0x000000bbb6b67224 */ /* 0x000fc800078e0ab3 */
[----:B------:R-:W-:-:S05]  /*67b0*/  IMAD R182, R17, -0x2, R182 ;  /* 0xfffffffe11b67824 */ /* 0x000fca00078e02b6 */
[----:B------:R-:W-:Y:S02]  /*67c0*/  VIADDMNMX R180, R182, R187, R180, PT ;  /* 0x000000bbb6b47246 */ /* 0x000fe400038001b4 */
[----:B------:R-:W-:-:S07]  /*67d0*/  VIMNMX R183, R183, R182, !PT ;  /* 0x000000b6b7b77248 */ /* 0x000fce0007fe0100 */
.L_x_1468:
        /* <DEDUP_REMOVED lines=94> */
[----:B------:R1:W-:Y:S01]  /*6dc0*/  MUFU.EX2 R179, R190 ;  /* 0x000000be00b37308 */ /* 0x0003e20000000800 */
[----:B0-----:R-:W-:Y:S01]  /*6dd0*/  FMNMX.FTZ R181, R165, R180, !PT ;  /* 0x000000b4a5b57209 */ /* 0x001fe20007810000 */
[--C-:B------:R-:W-:Y:S01]  /*6de0*/  FFMA.FTZ R194, R169, UR6, -R0.reuse ;  /* 0x00000006a9c27c23 */ /* 0x100fe20008010800 */
[----:B------:R-:W-:Y:S01]  /*6df0*/  FSEL R177, R152, RZ, P4 ;  /* 0x000000ff98b17208 */ /* 0x000fe20002000000 */
[--C-:B------:R-:W-:Y:S01]  /*6e00*/  FFMA.FTZ R188, R171, UR6, -R0.reuse ;  /* 0x00000006abbc7c23 */ /* 0x100fe20008010800 */
[----:B------:R-:W-:Y:S01]  /*6e10*/  FMNMX.FTZ R181, R166, R181, !PT ;  /* 0x000000b5a6b57209 */ /* 0x000fe20007810000 */
[--C-:B------:R-:W-:Y:S01]  /*6e20*/  FFMA.FTZ R184, R175, UR6, -R0.reuse ;  /* 0x00000006afb87c23 */ /* 0x100fe20008010800 */
[--C-:B------:R-:W-:Y:S01]  /*6e30*/  FFMA.FTZ R196, R189, UR6, -R0.reuse ;  /* 0x00000006bdc47c23 */ /* 0x100fe20008010800 */
[--C-:B------:R-:W-:Y:S01]  /*6e40*/  FFMA.FTZ R198, R191, UR6, -R0.reuse ;  /* 0x00000006bfc67c23 */ /* 0x100fe20008010800 */
[--C-:B-1----:R-:W-:Y:S01]  /*6e50*/  FFMA.FTZ R190, R173, UR6, -R0.reuse ;  /* 0x00000006adbe7c23 */ /* 0x102fe20008010800 */
[----:B------:R-:W0:Y:S01]  /*6e60*/  SHFL.BFLY PT, R168, R181, 0x2, 0x1f ;  /* 0x0c401f00b5a87f89 */ /* 0x000e2200000e0000 */
[--C-:B------:R-:W-:Y:S01]  /*6e70*/  FFMA.FTZ R169, R170, UR6, -R0.reuse ;  /* 0x00000006aaa97c23 */ /* 0x100fe20008010800 */
        /* <DEDUP_REMOVED lines=8> */
[----:B------:R-:W1:Y:S01]  /*6f00*/  MUFU.EX2 R0, R0 ;  /* 0x0000000000007308 */ /* 0x000e620000000800 */
[----:B0-----:R-:W-:-:S05]  /*6f10*/  FMNMX.FTZ R168, R181, R168, !PT ;  /* 0x000000a8b5a87209 */ /* 0x001fca0007810000 */
[----:B------:R-:W0:Y:S02]  /*6f20*/  SHFL.BFLY PT, R181, R168, 0x1, 0x1f ;  /* 0x0c201f00a8b57f89 */ /* 0x000e2400000e0000 */
[----:B------:R-:W2:Y:S08]  /*6f30*/  MUFU.EX2 R192, R192 ;  /* 0x000000c000c07308 */ /* 0x000eb00000000800 */
[----:B------:R-:W3:Y:S08]  /*6f40*/  MUFU.EX2 R167, R167 ;  /* 0x000000a700a77308 */ /* 0x000ef00000000800 */
[----:B------:R-:W-:Y:S01]  /*6f50*/  MUFU.EX2 R194, R194 ;  /* 0x000000c200c27308 */ /* 0x000fe20000000800 */
[----:B0-----:R-:W-:-:S07]  /*6f60*/  FMNMX.FTZ R168, R168, R181, !PT ;  /* 0x000000b5a8a87209 */ /* 0x001fce0007810000 */
        /* <DEDUP_REMOVED lines=13> */
[----:B-1----:R-:W-:Y:S01]  /*7040*/  FFMA.FTZ R3, R0, R16, R153 ;  /* 0x0000001000037223 */ /* 0x002fe20000010099 */
        /* <DEDUP_REMOVED lines=9> */
[----:B------:R-:W-:Y:S01]  /*70e0*/  FFMA.FTZ R160, R160, UR6, -R181 ;  /* 0x00000006a0a07c23 */ /* 0x000fe200080108b5 */
[----:B------:R-:W-:-:S02]  /*70f0*/  IMAD.U32 R21, RZ, RZ, UR14 ;  /* 0x0000000eff157e24 */ /* 0x000fc4000f8e00ff */
[----:B------:R-:W-:Y:S01]  /*7100*/  FADD.FTZ R3, R179, R16 ;  /* 0x00000010b3037221 */ /* 0x000fe20000010000 */
[--C-:B------:R-:W-:Y:S01]  /*7110*/  FFMA.FTZ R185, R163, UR6, -R181.reuse ;  /* 0x00000006a3b97c23 */ /* 0x100fe200080108b5 */
[----:B------:R-:W-:Y:S01]  /*7120*/  FFMA.FTZ R164, R164, UR6, -R181 ;  /* 0x00000006a4a47c23 */ /* 0x000fe200080108b5 */
[----:B------:R-:W0:Y:S01]  /*7130*/  MUFU.EX2 R2, R2 ;  /* 0x0000000200027308 */ /* 0x000e220000000800 */
[----:B--2---:R-:W-:Y:S01]  /*7140*/  FADD.FTZ R162, R192, R3 ;  /* 0x00000003c0a27221 */ /* 0x004fe20000010000 */
[----:B------:R-:W-:Y:S02]  /*7150*/  @!P1 VIADD R21, R21, 0x30860 ;  /* 0x0003086015159836 */ /* 0x000fe40000000000 */
[--C-:B------:R-:W-:Y:S01]  /*7160*/  FFMA.FTZ R165, R165, UR6, -R181.reuse ;  /* 0x00000006a5a57c23 */ /* 0x100fe200080108b5 */
[----:B------:R-:W-:Y:S01]  /*7170*/  FFMA.FTZ R166, R166, UR6, -R181 ;  /* 0x00000006a6a67c23 */ /* 0x000fe200080108b5 */
[C---:B------:R-:W-:Y:S01]  /*7180*/  ISETP.GT.AND P2, PT, R20.reuse, UR50, PT ;  /* 0x0000003214007c0c */ /* 0x040fe2000bf44270 */
[----:B------:R-:W-:Y:S01]  /*7190*/  VIADD R20, R20, 0xffffffff ;  /* 0xffffffff14147836 */ /* 0x000fe20000000000 */
[----:B------:R-:W-:Y:S01]  /*71a0*/  @!P1 PRMT R21, RZ, 0x654, R21 ;  /* 0x00000654ff159816 */ /* 0x000fe20000000015 */
[----:B------:R-:W1:Y:S01]  /*71b0*/  MUFU.EX2 R199, R199 ;  /* 0x000000c700c77308 */ /* 0x000e620000000800 */
[----:B------:R-:W-:-:S02]  /*71c0*/  F2FP.F16.F32.PACK_AB R196, R196, R153 ;  /* 0x00000099c4c4723e */ /* 0x000fc400000000ff */
[----:B------:R2:W-:Y:S01]  /*71d0*/  @!P1 SYNCS.ARRIVE.TRANS64.RED.A1T0 RZ, [R21+URZ], RZ ;  /* 0x000000ff15ff99a7 */ /* 0x0005e2000810043f */
[----:B------:R-:W-:Y:S02]  /*71e0*/  F2FP.F16.F32.PACK_AB R198, R179, R198 ;  /* 0x000000c6b3c6723e */ /* 0x000fe400000000ff */
[----:B---3--:R-:W-:Y:S02]  /*71f0*/  F2FP.F16.F32.PACK_AB R192, R167, R192 ;  /* 0x000000c0a7c0723e */ /* 0x008fe400000000ff */
[----:B------:R-:W3:Y:S01]  /*7200*/  MUFU.EX2 R154, R154 ;  /* 0x0000009a009a7308 */ /* 0x000ee20000000800 */
[----:B0-----:R-:W-:Y:S01]  /*7210*/  FFMA.FTZ R5, R2, R5, R197 ;  /* 0x0000000502057223 */ /* 0x001fe200000100c5 */
[----:B------:R-:W-:-:S03]  /*7220*/  F2FP.F16.F32.PACK_AB R197, R4, R197 ;  /* 0x000000c504c5723e */ /* 0x000fc600000000ff */
[----:B------:R-:W-:Y:S01]  /*7230*/  FADD.FTZ R16, R4, R5 ;  /* 0x0000000504107221 */ /* 0x000fe20000010000 */
[----:B------:R-:W-:Y:S01]  /*7240*/  FADD.FTZ R5, R167, R162 ;  /* 0x000000a2a7057221 */ /* 0x000fe20000010000 */
[----:B------:R-:W-:Y:S01]  /*7250*/  FFMA.FTZ R162, R161, UR6, -R181 ;  /* 0x00000006a1a27c23 */ /* 0x000fe200080108b5 */
[----:B------:R-:W0:Y:S01]  /*7260*/  MUFU.EX2 R193, R193 ;  /* 0x000000c100c17308 */ /* 0x000e220000000800 */
[----:B-1----:R-:W-:Y:S01]  /*7270*/  FADD.FTZ R3, R199, R16 ;  /* 0x00000010c7037221 */ /* 0x002fe20000010000 */
[----:B------:R-:W-:Y:S01]  /*7280*/  FADD.FTZ R170, R194, R5 ;  /* 0x00000005c2aa7221 */ /* 0x000fe20000010000 */
[C---:B------:R-:W-:Y:S01]  /*7290*/  F2FP.F16.F32.PACK_AB R194, R169.reuse, R194 ;  /* 0x000000c2a9c2723e */ /* 0x040fe200000000ff */
[----:B------:R-:W-:Y:S02]  /*72a0*/  IMAD.MOV.U32 R4, RZ, RZ, R152 ;  /* 0x000000ffff047224 */ /* 0x000fe400078e0098 */
[----:B------:R-:W-:Y:S02]  /*72b0*/  FADD.FTZ R5, R169, R170 ;  /* 0x000000aaa9057221 */ /* 0x000fe40000010000 */
[----:B------:R-:W1:Y:S01]  /*72c0*/  MUFU.EX2 R156, R156 ;  /* 0x0000009c009c7308 */ /* 0x000e620000000800 */
[----:B---3--:R-:W-:Y:S01]  /*72d0*/  FADD.FTZ R16, R154, R3 ;  /* 0x000000039a107221 */ /* 0x008fe20000010000 */
[----:B------:R-:W-:Y:S01]  /*72e0*/  FADD.FTZ R170, R188, R5 ;  /* 0x00000005bcaa7221 */ /* 0x000fe20000010000 */
[----:B------:R-:W-:-:S05]  /*72f0*/  F2FP.F16.F32.PACK_AB R199, R154, R199 ;  /* 0x000000c79ac7723e */ /* 0x000fca00000000ff */
        /* <DEDUP_REMOVED lines=16> */
[C---:B0-----:R-:W-:Y:S01]  /*7400*/  FADD.FTZ R16, R160.reuse, R3 ;  /* 0x00000003a0107221 */ /* 0x041fe20000010000 */
[----:B------:R-:W-:-:S06]  /*7410*/  F2FP.F16.F32.PACK_AB R189, R160, R189 ;  /* 0x000000bda0bd723e */ /* 0x000fcc00000000ff */
[----:B------:R-:W0:Y:S01]  /*7420*/  MUFU.EX2 R173, R173 ;  /* 0x000000ad00ad7308 */ /* 0x000e220000000800 */
[----:B-1----:R-:W-:-:S07]  /*7430*/  FADD.FTZ R170, R190, R5 ;  /* 0x00000005beaa7221 */ /* 0x002fce0000010000 */
[----:B------:R-:W1:Y:S01]  /*7440*/  MUFU.EX2 R162, R162 ;  /* 0x000000a200a27308 */ /* 0x000e620000000800 */
[----:B---3--:R-:W-:-:S07]  /*7450*/  FADD.FTZ R3, R191, R16 ;  /* 0x00000010bf037221 */ /* 0x008fce0000010000 */
[----:B------:R-:W3:Y:S01]  /*7460*/  MUFU.EX2 R184, R184 ;  /* 0x000000b800b87308 */ /* 0x000ee20000000800 */
[C---:B0-----:R-:W-:Y:S01]  /*7470*/  FADD.FTZ R5, R173.reuse, R170 ;  /* 0x000000aaad057221 */ /* 0x041fe20000010000 */
[----:B------:R-:W-:-:S06]  /*7480*/  F2FP.F16.F32.PACK_AB R190, R173, R190 ;  /* 0x000000beadbe723e */ /* 0x000fcc00000000ff */
[----:B------:R-:W-:Y:S01]  /*7490*/  MUFU.EX2 R185, R185 ;  /* 0x000000b900b97308 */ /* 0x000fe20000000800 */
[----:B-1----:R-:W-:-:S07]  /*74a0*/  F2FP.F16.F32.PACK_AB R191, R162, R191 ;  /* 0x000000bfa2bf723e */ /* 0x002fce00000000ff */
[----:B------:R-:W0:Y:S01]  /*74b0*/  MUFU.EX2 R175, R175 ;  /* 0x000000af00af7308 */ /* 0x000e220000000800 */
[----:B---3--:R-:W-:-:S07]  /*74c0*/  FADD.FTZ R170, R184, R5 ;  /* 0x00000005b8aa7221 */ /* 0x008fce0000010000 */
[----:B--2---:R1:W2:Y:S08]  /*74d0*/  MUFU.EX2 R21, R164 ;  /* 0x000000a400157308 */ /* 0x0042b00000000800 */
[----:B------:R-:W3:Y:S01]  /*74e0*/  MUFU.EX2 R186, R186 ;  /* 0x000000ba00ba7308 */ /* 0x000ee20000000800 */
[----:B-1----:R-:W-:Y:S01]  /*74f0*/  FADD.FTZ R164, R162, R3 ;  /* 0x00000003a2a47221 */ /* 0x002fe20000010000 */
[C---:B0-----:R-:W-:Y:S01]  /*7500*/  FADD.FTZ R5, R175.reuse, R170 ;  /* 0x000000aaaf057221 */ /* 0x041fe20000010000 */
[----:B------:R-:W-:Y:S01]  /*7510*/  F2FP.F16.F32.PACK_AB R184, R175, R184 ;  /* 0x000000b8afb8723e */ /* 0x000fe200000000ff */
[----:B------:R-:W-:-:S02]  /*7520*/  IMAD.MOV.U32 R3, RZ, RZ, R168 ;  /* 0x000000ffff037224 */ /* 0x000fc400078e00a8 */
[----:B------:R-:W-:Y:S02]  /*7530*/  FADD.FTZ R164, R185, R164 ;  /* 0x000000a4b9a47221 */ /* 0x000fe40000010000 */
[----:B------:R-:W0:Y:S02]  /*7540*/  MUFU.EX2 R165, R165 ;  /* 0x000000a500a57308 */ /* 0x000e240000000800 */
[C---:B--2---:R-:W-:Y:S01]  /*7550*/  FADD.FTZ R164, R21.reuse, R164 ;  /* 0x000000a415a47221 */ /* 0x044fe20000010000 */
[----:B------:R-:W-:-:S05]  /*7560*/  F2FP.F16.F32.PACK_AB R185, R21, R185 ;  /* 0x000000b915b9723e */ /* 0x000fca00000000ff */
[----:B------:R-:W1:Y:S01]  /*7570*/  MUFU.EX2 R177, R178 ;  /* 0x000000b200b17308 */ /* 0x000e620000000800 */
[----:B---3--:R-:W-:-:S07]  /*7580*/  FADD.FTZ R16, R186, R5 ;  /* 0x00000005ba107221 */ /* 0x008fce0000010000 */
[----:B------:R-:W2:Y:S01]  /*7590*/  MUFU.EX2 R166, R166 ;  /* 0x000000a600a67308 */ /* 0x000ea20000000800 */
[----:B0-----:R-:W-:Y:S01]  /*75a0*/  FADD.FTZ R164, R165, R164 ;  /* 0x000000a4a5a47221 */ /* 0x001fe20000010000 */
[C---:B-1----:R-:W-:Y:S01]  /*75b0*/  FADD.FTZ R16, R177.reuse, R16 ;  /* 0x00000010b1107221 */ /* 0x042fe20000010000 */
[----:B------:R-:W-:Y:S02]  /*75c0*/  F2FP.F16.F32.PACK_AB R186, R177, R186 ;  /* 0x000000bab1ba723e */ /* 0x000fe400000000ff */
[C---:B--2---:R-:W-:Y:S01]  /*75d0*/  FADD.FTZ R5, R166.reuse, R164 ;  /* 0x000000a4a6057221 */ /* 0x044fe20000010000 */
[----:B------:R-:W-:Y:S01]  /*75e0*/  F2FP.F16.F32.PACK_AB R187, R166, R165 ;  /* 0x000000a5a6bb723e */ /* 0x000fe200000000ff */
[----:B------:R-:W-:Y:S06]  /*75f0*/  @P2 BRA `(.L_x_1472) ;  /* 0xffffffd400282947 */ /* 0x000fec000383ffff */
[----:B------:R-:W-:Y:S01]  /*7600*/  IMAD.MOV.U32 R3, RZ, RZ, R168 ;  /* 0x000000ffff037224 */ /* 0x000fe200078e00a8 */
[----:B------:R-:W-:Y:S01]  /*7610*/  UMOV UR37, UR5 ;  /* 0x0000000500257c82 */ /* 0x000fe20008000000 */
[----:B------:R-:W-:Y:S01]  /*7620*/  IMAD.MOV.U32 R4, RZ, RZ, R152 ;  /* 0x000000ffff047224 */ /* 0x000fe200078e0098 */
[----:B------:R-:W-:-:S06]  /*7630*/  UMOV UR36, UR39 ;  /* 0x0000002700247c82 */ /* 0x000fcc0008000000 */
.L_x_1455:
[----:B------:R-:W-:Y:S01]  /*7640*/  R2UR UR5, R22 ;  /* 0x00000000160572ca */ /* 0x000fe200000e0000 */
[----:B------:R-:W-:Y:S01]  /*7650*/  ULDC UR4, c[0x0][0x448] ;  /* 0x0001120000047ab9 */ /* 0x000fe20000000800 */
[----:B------:R-:W-:Y:S01]  /*7660*/  ULDC UR7, c[0x0][0x9e4] ;  /* 0x0002790000077ab9 */ /* 0x000fe20000000800 */
[----:B------:R-:W-:Y:S02]  /*7670*/  UISETP.NE.AND UP0, UPT, UR4, 0x1, UPT ;  /* 0x000000010400788c */ /* 0x000fe4000bf05270 */
[----:B------:R-:W-:Y:S02]  /*7680*/  UISETP.GE.AND UP1, UPT, UR7, 0x1, UPT ;  /* 0x000000010700788c */ /* 0x000fe4000bf26270 */
[----:B------:R-:W-:-:S04]  /*7690*/  UIADD3 UR11, UR61, 0x1, -UR60 ;  /* 0x000000013d0b7890 */ /* 0x000fc8000fffe83c */
[----:B------:R-:W-:Y:S02]  /*76a0*/  PLOP3.LUT P6, PT, PT, PT, UP1, 0x80, 0x0 ;  /* 0x000000000000781c */ /* 0x000fe40003fcf018 */
[----:B------:R-:W-:Y:S01]  /*76b0*/  UIADD3 UR10, UR5, 0x7f, URZ ;  /* 0x0000007f050a7890 */ /* 0x000fe2000fffe03f */
[----:B------:R-:W-:Y:S01]  /*76c0*/  @UP0 ULDC UR4, c[0x0][0x44c] ;  /* 0x0001130000040ab9 */ /* 0x000fe20000000800 */
[----:B------:R-:W-:Y:S02]  /*76d0*/  @UP0 ULDC UR14, c[0x0][0x450] ;  /* 0x00011400000e0ab9 */ /* 0x000fe40000000800 */
[----:B------:R-:W-:-:S04]  /*76e0*/  UIMAD.WIDE.U32 UR4, UR10, UR4, URZ ;  /* 0x000000040a0472a5 */ /* 0x000fc8000f8e003f */
[----:B------:R-:W-:-:S03]  /*76f0*/  @UP0 USHF.R.U32.HI UR10, URZ, UR14, UR5 ;  /* 0x0000000e3f0a0299 */ /* 0x000fc60008011605 */
[----:B------:R-:W-:Y:S01]  /*7700*/  ULDC UR14, c[0x0][0x9dc] ;  /* 0x00027700000e7ab9 */ /* 0x000fe20000000800 */
[----:B------:R-:W-:-:S04]  /*7710*/  UIADD3 UR10, UR11, UR10, URZ ;  /* 0x0000000a0b0a7290 */ /* 0x000fc8000fffe03f */
[----:B------:R-:W-:Y:S01]  /*7720*/  UIADD3 UR14, UR10, -UR14, URZ ;  /* 0x8000000e0a0e7290 */ /* 0x000fe2000fffe03f */
[----:B------:R-:W-:Y:S11]  /*7730*/  @!P6 BRA `(.L_x_1473) ;  /* 0x000000000048e947 */ /* 0x000ff60003800000 */
[----:B------:R-:W-:Y:S02]  /*7740*/  UMOV UR15, UR10 ;  /* 0x0000000a000f7c82 */ /* 0x000fe40008000000 */
        /* <DEDUP_REMOVED lines=10> */
.L_x_1474:
[----:B------:R-:W-:-:S11]  /*77f0*/  UISETP.NE.AND UP1, UPT, UR7, 0x1, UPT ;  /* 0x000000010700788c */ /* 0x000fd6000bf25270 */
[----:B------:R-:W-:Y:S02]  /*7800*/  @UP1 ULDC.64 UR4, c[0x0][0x9e8] ;  /* 0x00027a0000041ab9 */ /* 0x000fe40000000a00 */
[----:B------:R-:W-:-:S04]  /*7810*/  UIMAD.WIDE.U32 UR10, UR15, UR4, URZ ;  /* 0x000000040f0a72a5 */ /* 0x000fc8000f8e003f */
[----:B------:R-:W-:-:S12]  /*7820*/  @UP1 USHF.R.U32.HI UR15, URZ, UR5, UR11 ;  /* 0x000000053f0f1299 */ /* 0x000fd8000801160b */
.L_x_1475:
[----:B------:R-:W-:-:S04]  /*7830*/  UIMAD UR7, UR15, UR7, URZ ;  /* 0x000000070f0772a4 */ /* 0x000fc8000f8e023f */
[----:B------:R-:W-:-:S04]  /*7840*/  UISETP.LT.AND UP1, UPT, UR14, UR7, UPT ;  /* 0x000000070e00728c */ /* 0x000fc8000bf21270 */
[----:B------:R-:W-:-:S12]  /*7850*/  USEL UR14, UR14, UR7, !UP1 ;  /* 0x000000070e0e7287 */ /* 0x000fd8000c800000 */
.L_x_1473:
[----:B------:R-:W-:Y:S01]  /*7860*/  UIADD3 UR14, UR14, 0x3f, URZ ;  /* 0x0000003f0e0e7890 */ /* 0x000fe2000fffe03f */
[----:B------:R-:W-:-:S03]  /*7870*/  R2UR UR5, R200 ;  /* 0x00000000c80572ca */ /* 0x000fc600000e0000 */
[----:B------:R-:W-:-:S04]  /*7880*/  USHF.R.S32.HI UR4, URZ, 0x1f, UR14 ;  /* 0x0000001f3f047899 */ /* 0x000fc8000801140e */
[----:B------:R-:W-:-:S04]  /*7890*/  ULEA.HI UR4, UR4, UR14, URZ, 0x6 ;  /* 0x0000000e04047291 */ /* 0x000fc8000f8f303f */
[----:B------:R-:W-:-:S04]  /*78a0*/  USHF.R.S32.HI UR4, URZ, 0x6, UR4 ;  /* 0x000000063f047899 */ /* 0x000fc80008011404 */
[----:B------:R-:W-:-:S04]  /*78b0*/  UISETP.LT.AND UP1, UPT, UR5, UR4, UPT ;  /* 0x000000040500728c */ /* 0x000fc8000bf21270 */
[----:B------:R-:W-:-:S06]  /*78c0*/  USEL UR39, UR5, UR4, !UP1 ;  /* 0x0000000405277287 */ /* 0x000fcc000c800000 */
[----:B------:R-:W-:-:S13]  /*78d0*/  ISETP.GE.AND P2, PT, R20, UR39, PT ;  /* 0x0000002714007c0c */ /* 0x000fda000bf46270 */
[----:B------:R-:W-:Y:S05]  /*78e0*/  @!P2 BRA `(.L_x_1476) ;  /* 0x000000200038a947 */ /* 0x000fea0003800000 */
[----:B------:R-:W-:Y:S01]  /*78f0*/  IMAD.MOV.U32 R220, RZ, RZ, R3 ;  /* 0x000000ffffdc7224 */ /* 0x000fe200078e0003 */
[----:B------:R-:W-:Y:S01]  /*7900*/  UMOV UR7, UR36 ;  /* 0x0000002400077c82 */ /* 0x000fe20008000000 */
[----:B------:R-:W-:Y:S01]  /*7910*/  IMAD.MOV.U32 R21, RZ, RZ, R4 ;  /* 0x000000ffff157224 */ /* 0x000fe200078e0004 */
[----:B------:R-:W-:Y:S01]  /*7920*/  UMOV UR4, UR37 ;  /* 0x0000002500047c82 */ /* 0x000fe20008000000 */
[----:B------:R-:W-:Y:S01]  /*7930*/  ULDC UR5, c[0x0][0x9d8] ;  /* 0x0002760000057ab9 */ /* 0x000fe20000000800 */
[----:B------:R-:W-:-:S05]  /*7940*/  ULDC UR50, c[0x0][0x988] ;  /* 0x0002620000327ab9 */ /* 0x000fca0000000800 */
.L_x_1485:
[----:B------:R-:W-:-:S04]  /*7950*/  UIADD3 UR37, UR4, 0x1, URZ ;  /* 0x0000000104257890 */ /* 0x000fc8000fffe03f */
[----:B------:R-:W-:-:S04]  /*7960*/  UISETP.NE.AND UP1, UPT, UR37, 0x2, UPT ;  /* 0x000000022500788c */ /* 0x000fc8000bf25270 */
[----:B------:R-:W-:Y:S02]  /*7970*/  USEL UR36, URZ, 0x1, UP1 ;  /* 0x000000013f247887 */ /* 0x000fe40008800000 */
[----:B------:R-:W-:Y:S02]  /*7980*/  USEL UR37, UR37, URZ, UP1 ;  /* 0x0000003f25257287 */ /* 0x000fe40008800000 */
[----:B------:R-:W-:Y:S01]  /*7990*/  ULOP3.LUT UR36, UR7, UR36, URZ, 0x3c, !UPT ;  /* 0x0000002407247292 */ /* 0x000fe2000f8e3c3f */
[----:B------:R-:W-:Y:S11]  /*79a0*/  @!P0 BRA `(.L_x_1477) ;  /* 0x0000000000048947 */ /* 0x000ff60003800000 */
[----:B------:R-:W-:Y:S01]  /*79b0*/  BPT.TRAP 0x1 ;  /* 0x000000040000795c */ /* 0x000fe20000300000 */
.L_x_1477:
[----:B------:R-:W-:Y:S01]  /*79c0*/  ULEA UR6, UR37, UR38, 0x3 ;  /* 0x0000002625067291 */ /* 0x000fe2000f8e183f */
[----:B------:R-:W-:-:S05]  /*79d0*/  IMAD.U32 R3, RZ, RZ, UR36 ;  /* 0x00000024ff037e24 */ /* 0x000fca000f8e00ff */
[----:B------:R-:W-:-:S04]  /*79e0*/  SHF.L.U32 R3, R3, 0x1f, RZ ;  /* 0x0000001f03037819 */ /* 0x000fc800000006ff */
[----:B------:R0:W1:Y:S01]  /*79f0*/  SYNCS.PHASECHK.TRANS64.TRYWAIT P2, [UR6+0x30830], R3 ;  /* 0x03083003ff0075a7 */ /* 0x0000620008040146 */
[----:B------:R-:W-:Y:S05]  /*7a00*/  @!P0 BRA `(.L_x_1478) ;  /* 0x0000000000048947 */ /* 0x000fea0003800000 */
[----:B------:R-:W-:Y:S01]  /*7a10*/  BPT.TRAP 0x1 ;  /* 0x000000040000795c */ /* 0x000fe20000300000 */
.L_x_1478:
[----:B-1----:R-:W-:Y:S05]  /*7a20*/  @P2 BRA `(.L_x_1479) ;  /* 0x0000000000082947 */ /* 0x002fea0003800000 */
[----:B------:R-:W1:Y:S02]  /*7a30*/  SYNCS.PHASECHK.TRANS64.TRYWAIT P2, [UR6+0x30830], R3 ;  /* 0x03083003ff0075a7 */ /* 0x000e640008040146 */
[----:B-1----:R-:W-:Y:S05]  /*7a40*/  @!P2 BRA `(.L_x_1480) ;  /* 0x0000010400aca947 */ /* 0x002fea0003800000 */
.L_x_1479:
        /* <DEDUP_REMOVED lines=228> */
.L_x_1481:
[----:B------:R-:W-:Y:S01]  /*8890*/  ULEA UR14, UR4, UR38, 0x3 ;  /* 0x00000026040e7291 */ /* 0x000fe2000f8e183f */
[----:B------:R-:W-:-:S05]  /*88a0*/  IMAD.U32 R0, RZ, RZ, UR7 ;  /* 0x00000007ff007e24 */ /* 0x000fca000f8e00ff */
[----:B------:R-:W-:-:S04]  /*88b0*/  SHF.L.U32 R0, R0, 0x1f, RZ ;  /* 0x0000001f00007819 */ /* 0x000fc800000006ff */
[----:B------:R2:W3:Y:S01]  /*88c0*/  SYNCS.PHASECHK.TRANS64.TRYWAIT P2, [UR14+0x30850], R0 ;  /* 0x03085000ff0075a7 */ /* 0x0004e2000804014e */
[----:B------:R-:W-:Y:S05]  /*88d0*/  @!P0 BRA `(.L_x_1482) ;  /* 0x0000000000048947 */ /* 0x000fea0003800000 */
[----:B------:R-:W-:Y:S01]  /*88e0*/  BPT.TRAP 0x1 ;  /* 0x000000040000795c */ /* 0x000fe20000300000 */
.L_x_1482:
[----:B---3--:R-:W-:Y:S05]  /*88f0*/  @P2 BRA `(.L_x_1483) ;  /* 0x0000000000082947 */ /* 0x008fea0003800000 */
[----:B------:R-:W3:Y:S02]  /*8900*/  SYNCS.PHASECHK.TRANS64.TRYWAIT P2, [UR14+0x30850], R0 ;  /* 0x03085000ff0075a7 */ /* 0x000ee4000804014e */
[----:B---3--:R-:W-:Y:S05]  /*8910*/  @!P2 BRA `(.L_x_1484) ;  /* 0x000000f80010a947 */ /* 0x008fea0003800000 */
.L_x_1483:
        /* <DEDUP_REMOVED lines=40> */
[C---:B------:R-:W-:Y:S01]  /*8ba0*/  ISETP.GT.AND P2, PT, R20.reuse, UR39, PT ;  /* 0x0000002714007c0c */ /* 0x040fe2000bf44270 */
        /* <DEDUP_REMOVED lines=44> */
[----:B------:R-:W-:-:S06]  /*8e70*/  FMUL.FTZ R173, R180, UR5 ;  /* 0x00000005b4ad7c20 */ /* 0x000fcc0008410000 */
[----:B------:R-:W0:Y:S01]  /*8e80*/  MUFU.TANH R161, R161 ;  /* 0x000000a100a17308 */ /* 0x000e220000002400 */
[----:B-1----:R-:W-:-:S04]  /*8e90*/  FMNMX.FTZ R0, R193, R0, !PT ;  /* 0x00000000c1007209 */ /* 0x002fc80007810000 */
[----:B------:R-:W-:-:S03]  /*8ea0*/  FMNMX.FTZ R177, R159, R0, !PT ;  /* 0x000000009fb17209 */ /* 0x000fc60007810000 */
[----:B------:R-:W1:Y:S01]  /*8eb0*/  MUFU.TANH R169, R169 ;  /* 0x000000a900a97308 */ /* 0x000e620000002400 */
[----:B------:R-:W-:-:S04]  /*8ec0*/  FMNMX.FTZ R177, R164, R177, !PT ;  /* 0x000000b1a4b17209 */ /* 0x000fc80007810000 */
[----:B--2---:R-:W-:-:S03]  /*8ed0*/  FMNMX.FTZ R0, R160, R177, !PT ;  /* 0x000000b1a0007209 */ /* 0x004fc60007810000 */
        /* <DEDUP_REMOVED lines=28> */
[----:B------:R-:W-:-:S03]  /*90a0*/  FMNMX.FTZ R21, R163, R0, !PT ;  /* 0x00000000a3157209 */ /* 0x000fc60007810000 */
        /* <DEDUP_REMOVED lines=81> */
[C---:B------:R-:W-:Y:S01]  /*95c0*/  FADD.FTZ R153, R196.reuse, R153 ;  /* 0x00000099c4997221 */ /* 0x040fe20000010000 */
        /* <DEDUP_REMOVED lines=55> */
[----:B0-----:R-:W-:Y:S01]  /*9940*/  FADD.FTZ R16, R186, R21 ;  /* 0x00000015ba107221 */ /* 0x001fe20000010000 */
[----:B------:R-:W-:-:S06]  /*9950*/  IMAD.MOV.U32 R21, RZ, RZ, R4 ;  /* 0x000000ffff157224 */ /* 0x000fcc00078e0004 */
[----:B------:R-:W0:Y:S01]  /*9960*/  MUFU.EX2 R173, R173 ;  /* 0x000000ad00ad7308 */ /* 0x000e220000000800 */
[----:B--2---:R-:W-:Y:S01]  /*9970*/  FADD.FTZ R5, R178, R5 ;  /* 0x00000005b2057221 */ /* 0x004fe20000010000 */
[C---:B-1----:R-:W-:Y:S01]  /*9980*/  FADD.FTZ R16, R169.reuse, R16 ;  /* 0x00000010a9107221 */ /* 0x042fe20000010000 */
[----:B------:R-:W-:Y:S02]  /*9990*/  F2FP.F16.F32.PACK_AB R186, R169, R186 ;  /* 0x000000baa9ba723e */ /* 0x000fe400000000ff */
[C---:B0-----:R-:W-:Y:S01]  /*99a0*/  FADD.FTZ R5, R173.reuse, R5 ;  /* 0x00000005ad057221 */ /* 0x041fe20000010000 */
[----:B------:R-:W-:Y:S01]  /*99b0*/  F2FP.F16.F32.PACK_AB R187, R173, R178 ;  /* 0x000000b2adbb723e */ /* 0x000fe200000000ff */
[----:B------:R-:W-:Y:S06]  /*99c0*/  @P2 BRA `(.L_x_1485) ;  /* 0xffffffdc00e02947 */ /* 0x000fec000383ffff */
.L_x_1476:
        /* <DEDUP_REMOVED lines=10> */
[----:B------:R-:W-:-:S05]  /*9a70*/  ULDC UR51, c[0x0][0x9e0] ;  /* 0x0002780000337ab9 */ /* 0x000fca0000000800 */
.L_x_1503:
[----:B------:R-:W-:-:S04]  /*9a80*/  UIADD3 UR37, UR4, 0x1, URZ ;  /* 0x0000000104257890 */ /* 0x000fc8000fffe03f */
[----:B------:R-:W-:-:S04]  /*9a90*/  UISETP.NE.AND UP1, UPT, UR37, 0x2, UPT ;  /* 0x000000022500788c */ /* 0x000fc8000bf25270 */
[----:B------:R-:W-:Y:S02]  /*9aa0*/  USEL UR36, URZ, 0x1, UP1 ;  /* 0x000000013f247887 */ /* 0x000fe40008800000 */
[----:B------:R-:W-:Y:S02]  /*9ab0*/  USEL UR37, UR37, URZ, UP1 ;  /* 0x0000003f25257287 */ /* 0x000fe40008800000 */
[----:B------:R-:W-:Y:S01]  /*9ac0*/  ULOP3.LUT UR36, UR7, UR36, URZ, 0x3c, !UPT ;  /* 0x0000002407247292 */ /* 0x000fe2000f8e3c3f */
[----:B------:R-:W-:Y:S11]  /*9ad0*/  @!P0 BRA `(.L_x_1487) ;  /* 0x0000000000048947 */ /* 0x000ff60003800000 */
[----:B------:R-:W-:Y:S01]  /*9ae0*/  BPT.TRAP 0x1 ;  /* 0x000000040000795c */ /* 0x000fe20000300000 */
.L_x_1487:
[----:B------:R-:W-:Y:S01]  /*9af0*/  ULEA UR6, UR37, UR38, 0x3 ;  /* 0x0000002625067291 */ /* 0x000fe2000f8e183f */
[----:B------:R-:W-:-:S05]  /*9b00*/  IMAD.U32 R3, RZ, RZ, UR36 ;  /* 0x00000024ff037e24 */ /* 0x000fca000f8e00ff */
[----:B------:R-:W-:-:S04]  /*9b10*/  SHF.L.U32 R3, R3, 0x1f, RZ ;  /* 0x0000001f03037819 */ /* 0x000fc800000006ff */
[----:B------:R0:W1:Y:S01]  /*9b20*/  SYNCS.PHASECHK.TRANS64.TRYWAIT P2, [UR6+0x30830], R3 ;  /* 0x03083003ff0075a7 */ /* 0x0000620008040146 */
[----:B------:R-:W-:Y:S05]  /*9b30*/  @!P0 BRA `(.L_x_1488) ;  /* 0x0000000000048947 */ /* 0x000fea0003800000 */
[----:B------:R-:W-:Y:S01]  /*9b40*/  BPT.TRAP 0x1 ;  /* 0x000000040000795c */ /* 0x000fe20000300000 */
.L_x_1488:
[----:B-1----:R-:W-:Y:S05]  /*9b50*/  @P2 BRA `(.L_x_1489) ;  /* 0x0000000000082947 */ /* 0x002fea0003800000 */
[----:B------:R-:W1:Y:S02]  /*9b60*/  SYNCS.PHASECHK.TRANS64.TRYWAIT P2, [UR6+0x30830], R3 ;  /* 0x03083003ff0075a7 */ /* 0x000e640008040146 */
[----:B-1----:R-:W-:Y:S05]  /*9b70*/  @!P2 BRA `(.L_x_1490) ;  /* 0x000000e40090a947 */ /* 0x002fea0003800000 */
.L_x_1489:
        /* <DEDUP_REMOVED lines=228> */
.L_x_1491:
[----:B------:R-:W-:Y:S01]  /*a9c0*/  ULEA UR10, UR4, UR38, 0x3 ;  /* 0x00000026040a7291 */ /* 0x000fe2000f8e183f */
[----:B------:R-:W-:-:S05]  /*a9d0*/  IMAD.U32 R0, RZ, RZ, UR7 ;  /* 0x00000007ff007e24 */ /* 0x000fca000f8e00ff */
[----:B------:R-:W-:-:S04]  /*a9e0*/  SHF.L.U32 R0, R0, 0x1f, RZ ;  /* 0x0000001f00007819 */ /* 0x000fc800000006ff */
[----:B------:R2:W3:Y:S01]  /*a9f0*/  SYNCS.PHASECHK.TRANS64.TRYWAIT P2, [UR10+0x30850], R0 ;  /* 0x03085000ff0075a7 */ /* 0x0004e2000804014a */
[----:B------:R-:W-:Y:S05]  /*aa00*/  @!P0 BRA `(.L_x_1492) ;  /* 0x0000000000048947 */ /* 0x000fea0003800000 */
[----:B------:R-:W-:Y:S01]  /*aa10*/  BPT.TRAP 0x1 ;  /* 0x000000040000795c */ /* 0x000fe20000300000 */
.L_x_1492:
[----:B---3--:R-:W-:Y:S05]  /*aa20*/  @P2 BRA `(.L_x_1493) ;  /* 0x0000000000082947 */ /* 0x008fea0003800000 */
[----:B------:R-:W3:Y:S02]  /*aa30*/  SYNCS.PHASECHK.TRANS64.TRYWAIT P2, [UR10+0x30850], R0 ;  /* 0x03085000ff0075a7 */ /* 0x000ee4000804014a */
[----:B---3--:R-:W-:Y:S05]  /*aa40*/  @!P2 BRA `(.L_x_1494) ;  /* 0x000000d400f4a947 */ /* 0x008fea0003800000 */
.L_x_1493:
[----:B------:R-:W-:Y:S01]  /*aa50*/  UIADD3 UR6, UR38, 0x400, URZ ;  /* 0x0000040026067890 */ /* 0x000fe2000fffe03f */
[----:B------:R-:W-:Y:S01]  /*aa60*/  WARPGROUP.ARRIVE ;  /* 0x00000000000079c5 */ /* 0x000fe20000000000 */
[----:B------:R-:W-:Y:S01]  /*aa70*/  UMOV UR7, 0x40000040 ;  /* 0x4000004000077882 */ /* 0x000fe20000000000 */
[----:B------:R-:W-:Y:S01]  /*aa80*/  R2UR UR11, R22 ;  /* 0x00000000160b72ca */ /* 0x000fe200000e0000 */
[----:B------:R-:W-:Y:S01]  /*aa90*/  USHF.R.U32.HI UR6, URZ, 0x4, UR6 ;  /* 0x000000043f067899 */ /* 0x000fe20008011606 */
[----:B------:R-:W-:Y:S01]  /*aaa0*/  PLOP3.LUT P2, PT, PT, PT, UP0, 0x80, 0x0 ;  /* 0x000000000000781c */ /* 0x000fe20003f4f008 */
[----:B0-2---:R-:W-:Y:S01]  /*aab0*/  FMUL.FTZ R0, R154, UR5 ;  /* 0x000000059a007c20 */ /* 0x005fe20008410000 */
[----:B------:R-:W-:Y:S01]  /*aac0*/  FMUL.FTZ R154, R159, UR5 ;  /* 0x000000059f9a7c20 */ /* 0x000fe20008410000 */
[----:B------:R-:W-:Y:S01]  /*aad0*/  ULOP3.LUT UR6, UR6, 0x3fff, URZ, 0xc0, !UPT ;  /* 0x00003fff06067892 */ /* 0x000fe2000f8ec03f */
[----:B------:R-:W-:Y:S01]  /*aae0*/  FMUL.FTZ R159, R170, UR5 ;  /* 0x00000005aa9f7c20 */ /* 0x000fe20008410000 */
[----:B-1----:R-:W-:-:S02]  /*aaf0*/  IMAD.U32 R3, RZ, RZ, UR37 ;  /* 0x00000025ff037e24 */ /* 0x002fc4000f8e00ff */
[----:B------:R-:W-:Y:S01]  /*ab00*/  FMUL.FTZ R4, R152, UR5 ;  /* 0x0000000598047c20 */ /* 0x000fe20008410000 */
[----:B------:R-:W-:Y:S01]  /*ab10*/  ULOP3.LUT UR6, UR6, 0x2000000, URZ, 0xfc, !UPT ;  /* 0x0200000006067892 */ /* 0x000fe2000f8efc3f */
[----:B------:R-:W-:Y:S01]  /*ab20*/  FMUL.FTZ R152, R155, UR5 ;  /* 0x000000059b987c20 */ /* 0x000fe20008410000 */
[----:B------:R-:W-:Y:S01]  /*ab30*/  FMUL.FTZ R155, R162, UR5 ;  /* 0x00000005a29b7c20 */ /* 0x000fe20008410000 */
[----:B------:R-:W-:Y:S01]  /*ab40*/  FMUL.FTZ R162, R174, UR5 ;  /* 0x00000005aea27c20 */ /* 0x000fe20008410000 */
[----:B------:R-:W-:Y:S01]  /*ab50*/  ULEA UR4, UR4, UR6, 0xb ;  /* 0x0000000604047291 */ /* 0x000fe2000f8e583f */
[----:B------:R-:W0:Y:S06]  /*ab60*/  MUFU.TANH R4, R4 ;  /* 0x0000000400047308 */ /* 0x000e2c0000002400 */
[----:B------:R-:W-:-:S02]  /*ab70*/  UMOV UR6, UR4 ;  /* 0x0000000400067c82 */ /* 0x000fc40008000000 */
[----:B------:R-:W-:Y:S01]  /*ab80*/  HGMMA.64x256x16.F32 R24, R196, gdesc[UR4].tnspB, R24, gsb0 ;  /* 0x43e00004c4187df0 */ /* 0x000fe20008000818 */
[----:B------:R-:W-:Y:S01]  /*ab90*/  UIADD3 UR6, UR4, 0x80, URZ ;  /* 0x0000008004067890 */ /* 0x000fe2000fffe03f */
[----:B------:R-:W1:Y:S01]  /*aba0*/  MUFU.TANH R0, R0 ;  /* 0x0000000000007308 */ /* 0x000e620000002400 */
[----:B------:R-:W-:-:S07]  /*abb0*/  UMOV UR7, 0x40000040 ;  /* 0x4000004000077882 */ /* 0x000fce0000000000 */
[----:B------:R-:W2:Y:S08]  /*abc0*/  MUFU.TANH R152, R152 ;  /* 0x0000009800987308 */ /* 0x000eb00000002400 */
[----:B------:R-:W3:Y:S08]  /*abd0*/  MUFU.TANH R154, R154 ;  /* 0x0000009a009a7308 */ /* 0x000ef00000002400 */
[----:B------:R-:W4:Y:S08]  /*abe0*/  MUFU.TANH R155, R155 ;  /* 0x0000009b009b7308 */ /* 0x000f300000002400 */
        /* <DEDUP_REMOVED lines=10> */
[----:B------:R-:W-:Y:S02]  /*ac90*/  VIADD R173, R23, UR11 ;  /* 0x0000000b17ad7c36 */ /* 0x000fe40008000000 */
[----:B------:R-:W-:Y:S01]  /*aca0*/  FMUL.FTZ R192, R169, UR5 ;  /* 0x00000005a9c07c20 */ /* 0x000fe20008410000 */
[----:B------:R-:W-:-:S15]  /*acb0*/  FMUL.FTZ R193, R172, UR5 ;  /* 0x00000005acc17c20 */ /* 0x000fde0008410000 */
[----:B------:R-:W-:-:S03]  /*acc0*/  NOP ;  /* 0x0000000000007918 */ /* 0x000fc60000000000 */
[----:B------:R-:W-:Y:S01]  /*acd0*/  HGMMA.64x256x16.F32 R24, R188, gdesc[UR4].tnspB, R24, gsb0 ;  /* 0x43e00004bc187df0 */ /* 0x000fe20008000818 */
[----:B------:R-:W-:Y:S01]  /*ace0*/  UIADD3 UR6, UR4, 0x180, URZ ;  /* 0x0000018004067890 */ /* 0x000fe2000fffe03f */
[----:B------:R-:W0:Y:S01]  /*acf0*/  MUFU.TANH R194, R194 ;  /* 0x000000c200c27308 */ /* 0x000e220000002400 */
[----:B------:R-:W-:Y:S01]  /*ad00*/  UMOV UR7, 0x40000040 ;  /* 0x4000004000077882 */ /* 0x000fe20000000000 */
[----:B------:R-:W-:Y:S02]  /*ad10*/  @UP0 ULDC UR4, c[0x0][0x44c] ;  /* 0x0001130000040ab9 */ /* 0x000fe40000000800 */
[----:B------:R-:W-:Y:S01]  /*ad20*/  @P2 IMAD.HI.U32 R2, R173, UR4, RZ ;  /* 0x00000004ad022c27 */ /* 0x000fe2000f8e00ff */
[----:B------:R-:W-:-:S03]  /*ad30*/  @UP0 ULDC UR4, c[0x0][0x450] ;  /* 0x0001140000040ab9 */ /* 0x000fc60000000800 */
[----:B------:R-:W0:Y:S01]  /*ad40*/  MUFU.TANH R192, R192 ;  /* 0x000000c000c07308 */ /* 0x000e220000002400 */
[----:B------:R-:W-:Y:S02]  /*ad50*/  @P2 SHF.R.U32.HI R173, RZ, UR4, R2 ;  /* 0x00000004ffad2c19 */ /* 0x000fe40008011602 */
[----:B------:R-:W-:Y:S01]  /*ad60*/  @!P1 LEA R2, R3, UR38, 0x3 ;  /* 0x0000002603029c11 */ /* 0x000fe2000f8e18ff */
[----:B------:R-:W-:Y:S02]  /*ad70*/  IMAD.U32 R3, RZ, RZ, UR60 ;  /* 0x0000003cff037e24 */ /* 0x000fe4000f8e00ff */
[----:B------:R-:W5:Y:S02]  /*ad80*/  SHFL.IDX PT, R170, R173, RZ, 0x1c1f ;  /* 0x001c1fffadaa7589 */ /* 0x000f6400000e0000 */
[----:B------:R-:W0:Y:S01]  /*ad90*/  MUFU.TANH R193, R193 ;  /* 0x000000c100c17308 */ /* 0x000e220000002400 */
[----:B------:R-:W-:-:S05]  /*ada0*/  @!P1 VIADD R2, R2, 0x30840 ;  /* 0x0003084002029836 */ /* 0x000fca0000000000 */
[----:B------:R-:W-:Y:S01]  /*adb0*/  @!P1 PRMT R2, RZ, 0x654, R2 ;  /* 0x00000654ff029816 */ /* 0x000fe20000000002 */
[----:B------:R-:W-:Y:S02]  /*adc0*/  WARPGROUP.DEPBAR.LE gsb0, 0x0 ;  /* 0x00008000000079c5 */ /* 0x000fe40000010000 */
[----:B------:R-:W-:Y:S01]  /*add0*/  WARPGROUP.ARRIVE ;  /* 0x00000000000079c5 */ /* 0x000fe20000000000 */
[----:B------:R-:W-:Y:S01]  /*ade0*/  FMUL.FTZ R190, R156, UR5 ;  /* 0x000000059cbe7c20 */ /* 0x000fe20008410000 */
[----:B------:R-:W-:Y:S01]  /*adf0*/  FMUL.FTZ R156, R163, UR5 ;  /* 0x00000005a39c7c20 */ /* 0x000fe20008410000 */
[----:B------:R-:W-:Y:S01]  /*ae00*/  FMUL.FTZ R163, R179, UR5 ;  /* 0x00000005b3a37c20 */ /* 0x000fe20008410000 */
[----:B------:R-:W-:Y:S02]  /*ae10*/  IMAD.SHL.U32 R179, R20, 0x40, RZ ;  /* 0x0000004014b37824 */ /* 0x000fe400078e00ff */
[----:B------:R-:W-:Y:S01]  /*ae20*/  FMUL.FTZ R188, R153, UR5 ;  /* 0x0000000599bc7c20 */ /* 0x000fe20008410000 */
[----:B------:R-:W-:Y:S01]  /*ae30*/  HGMMA.64x256x16.F32 R24, R184, gdesc[UR4].tnspB, R24, gsb0 ;  /* 0x43e00004b8187df0 */ /* 0x000fe20008000818 */
[----:B------:R-:W-:Y:S01]  /*ae40*/  FMUL.FTZ R189, R157, UR5 ;  /* 0x000000059dbd7c20 */ /* 0x000fe20008410000 */
[----:B------:R-:W-:Y:S01]  /*ae50*/  FMUL.FTZ R191, R168, UR5 ;  /* 0x00000005a8bf7c20 */ /* 0x000fe20008410000 */
[----:B------:R-:W-:Y:S01]  /*ae60*/  FMUL.FTZ R153, R158, UR5 ;  /* 0x000000059e997c20 */ /* 0x000fe20008410000 */
[----:B------:R-:W-:Y:S01]  /*ae70*/  FMUL.FTZ R157, R166, UR5 ;  /* 0x00000005a69d7c20 */ /* 0x000fe20008410000 */
[----:B------:R-:W-:Y:S01]  /*ae80*/  IADD3 R168, -R179, 0x1, RZ ;  /* 0x00000001b3a87810 */ /* 0x000fe20007ffe1ff */
[----:B------:R-:W-:Y:S01]  /*ae90*/  FMUL.FTZ R158, R167, UR5 ;  /* 0x00000005a79e7c20 */ /* 0x000fe20008410000 */
[----:B------:R-:W-:Y:S01]  /*aea0*/  FMUL.FTZ R166, R183, UR5 ;  /* 0x00000005b7a67c20 */ /* 0x000fe20008410000 */
[----:B------:R-:W0:Y:S02]  /*aeb0*/  MUFU.TANH R188, R188 ;  /* 0x000000bc00bc7308 */ /* 0x000e240000002400 */
[----:B------:R-:W-:-:S05]  /*aec0*/  IMAD R168, R17, -0x2, R168 ;  /* 0xfffffffe11a87824 */ /* 0x000fca00078e02a8 */
[----:B------:R-:W-:Y:S01]  /*aed0*/  IADD3 R168, -R3, UR61, R168 ;  /* 0x0000003d03a87c10 */ /* 0x000fe2000fffe1a8 */
[----:B------:R-:W0:Y:S04]  /*aee0*/  MUFU.TANH R190, R190 ;  /* 0x000000be00be7308 */ /* 0x000e280000002400 */
[C---:B------:R-:W-:Y:S02]  /*aef0*/  VIADD R183, R168.reuse, UR51 ;  /* 0x00000033a8b77c36 */ /* 0x040fe40008000000 */
[----:B------:R-:W-:Y:S02]  /*af00*/  VIADD R195, R168, UR54 ;  /* 0x00000036a8c37c36 */ /* 0x000fe40008000000 */
        /* <DEDUP_REMOVED lines=21> */
[----:B------:R-:W0:Y:S01]  /*b060*/  MUFU.TANH R184, R184 ;  /* 0x000000b800b87308 */ /* 0x000e220000002400 */
[----:B------:R0:W-:Y:S01]  /*b070*/  @!P1 SYNCS.ARRIVE.TRANS64.RED.A1T0 RZ, [R2+URZ], RZ ;  /* 0x000000ff02ff99a7 */ /* 0x0001e2000810043f */
[----:B-----5:R-:W-:-:S02]  /*b080*/  IMAD.IADD R181, R183, 0x1, R170 ;  /* 0x00000001b7b57824 */ /* 0x020fc400078e02aa */
[----:B------:R-:W-:-:S04]  /*b090*/  IMAD.IADD R182, R195, 0x1, R170 ;  /* 0x00000001c3b67824 */ /* 0x000fc800078e02aa */
        /* <DEDUP_REMOVED lines=25> */
.L_x_1497:
[----:B------:R-:W-:-:S05]  /*b230*/  IMAD.U32 R168, RZ, RZ, UR39 ;  /* 0x00000027ffa87e24 */ /* 0x000fca000f8e00ff */
[----:B------:R-:W-:-:S13]  /*b240*/  ISETP.NE.AND P2, PT, R168, 0x1, PT ;  /* 0x00000001a800780c */ /* 0x000fda0003f45270 */
[----:B0-----:R-:W0:Y:S02]  /*b250*/  @P2 LDC.64 R2, c[0x0][0x9e8] ;  /* 0x00027a00ff022b82 */ /* 0x001e240000000a00 */
[----:B0-----:R-:W-:-:S05]  /*b260*/  @P2 IMAD.HI.U32 R2, R167, R2, RZ ;  /* 0x00000002a7022227 */ /* 0x001fca00078e00ff */
[----:B------:R-:W-:-:S07]  /*b270*/  @P2 SHF.R.U32.HI R167, RZ, R3, R2 ;  /* 0x00000003ffa72219 */ /* 0x000fce0000011602 */
.L_x_1498:
[----:B------:R-:W-:Y:S05]  /*b280*/  BSYNC B0 ;  /* 0x0000000000007941 */ /* 0x000fea0003800000 */
.L_x_1496:
[----:B------:R-:W-:-:S04]  /*b290*/  IMAD R2, R167, R168, -R179 ;  /* 0x000000a8a7027224 */ /* 0x000fc800078e0ab3 */
[----:B------:R-:W-:-:S05]  /*b2a0*/  IMAD R2, R17, -0x2, R2 ;  /* 0xfffffffe11027824 */ /* 0x000fca00078e0202 */
[----:B------:R-:W-:Y:S02]  /*b2b0*/  VIADDMNMX R181, R2, R168, R181, PT ;  /* 0x000000a802b57246 */ /* 0x000fe400038001b5 */
[----:B------:R-:W-:-:S07]  /*b2c0*/  VIMNMX R182, R182, R2, !PT ;  /* 0x00000002b6b67248 */ /* 0x000fce0007fe0100 */
.L_x_1495:
[----:B------:R-:W-:-:S04]  /*b2d0*/  ISETP.GT.AND P2, PT, R20, -0x1, PT ;  /* 0xffffffff1400780c */ /* 0x000fc80003f44270 */
[C---:B------:R-:W-:Y:S02]  /*b2e0*/  ISETP.GT.AND P3, PT, R182.reuse, RZ, P2 ;  /* 0x000000ffb600720c */ /* 0x040fe40001764270 */
[C---:B------:R-:W-:Y:S02]  /*b2f0*/  ISETP.GT.AND P5, PT, R182.reuse, 0x1, P2 ;  /* 0x00000001b600780c */ /* 0x040fe400017a4270 */
[C---:B------:R-:W-:Y:S02]  /*b300*/  ISETP.LT.OR P4, PT, R181.reuse, 0x1, P3 ;  /* 0x00000001b500780c */ /* 0x040fe40001f81670 */
[----:B------:R-:W-:Y:S02]  /*b310*/  ISETP.GT.AND P3, PT, R182, 0x8, P2 ;  /* 0x00000008b600780c */ /* 0x000fe40001764270 */
[----:B0-----:R-:W-:Y:S02]  /*b320*/  FSEL R180, R4, -INF , !P4 ;  /* 0xff80000004b47808 */ /* 0x001fe40006000000 */
[----:B------:R-:W-:Y:S01]  /*b330*/  ISETP.GT.AND P4, PT, R182, 0x9, P2 ;  /* 0x00000009b600780c */ /* 0x000fe20001784270 */
[----:B------:R0:W1:Y:S01]  /*b340*/  SHFL.IDX PT, R4, R173, 0x1, 0x1c1f ;  /* 0x003c1f00ad047f89 */ /* 0x00006200000e0000 */
[----:B------:R-:W-:-:S02]  /*b350*/  ISETP.LT.OR P5, PT, R181, 0x2, P5 ;  /* 0x00000002b500780c */ /* 0x000fc40002fa1670 */
[C---:B------:R-:W-:Y:S02]  /*b360*/  ISETP.LT.OR P3, PT, R181.reuse, 0x9, P3 ;  /* 0x00000009b500780c */ /* 0x040fe40001f61670 */
[----:B------:R-:W-:Y:S02]  /*b370*/  ISETP.LT.OR P4, PT, R181, 0xa, P4 ;  /* 0x0000000ab500780c */ /* 0x000fe40002781670 */
[----:B------:R-:W-:Y:S02]  /*b380*/  FSEL R188, R188, -INF , !P5 ;  /* 0xff800000bcbc7808 */ /* 0x000fe40006800000 */
[----:B------:R-:W-:Y:S02]  /*b390*/  FSEL R190, R190, -INF , !P3 ;  /* 0xff800000bebe7808 */ /* 0x000fe40005800000 */
[----:B------:R-:W-:Y:S02]  /*b3a0*/  FSEL R189, R189, -INF , !P4 ;  /* 0xff800000bdbd7808 */ /* 0x000fe40006000000 */
[----:B------:R-:W-:-:S02]  /*b3b0*/  ISETP.GT.AND P5, PT, R182, 0x10, P2 ;  /* 0x00000010b600780c */ /* 0x000fc400017a4270 */
[C---:B------:R-:W-:Y:S02]  /*b3c0*/  ISETP.GT.AND P3, PT, R182.reuse, 0x11, P2 ;  /* 0x00000011b600780c */ /* 0x040fe40001764270 */
[----:B------:R-:W-:Y:S02]  /*b3d0*/  ISETP.GT.AND P4, PT, R182, 0x18, P2 ;  /* 0x00000018b600780c */ /* 0x000fe40001784270 */
[C---:B------:R-:W-:Y:S02]  /*b3e0*/  ISETP.LT.OR P5, PT, R181.reuse, 0x11, P5 ;  /* 0x00000011b500780c */ /* 0x040fe40002fa1670 */
[C---:B------:R-:W-:Y:S02]  /*b3f0*/  ISETP.LT.OR P3, PT, R181.reuse, 0x12, P3 ;  /* 0x00000012b500780c */ /* 0x040fe40001f61670 */
[----:B------:R-:W-:Y:S02]  /*b400*/  ISETP.LT.OR P4, PT, R181, 0x19, P4 ;  /* 0x00000019b500780c */ /* 0x000fe40002781670 */
[----:B------:R-:W-:-:S02]  /*b410*/  FSEL R167, R184, -INF , !P5 ;  /* 0xff800000b8a77808 */ /* 0x000fc40006800000 */
[----:B------:R-:W-:Y:S02]  /*b420*/  FSEL R168, R185, -INF , !P3 ;  /* 0xff800000b9a87808 */ /* 0x000fe40005800000 */
[----:B------:R-:W-:Y:S02]  /*b430*/  FSEL R169, R186, -INF , !P4 ;  /* 0xff800000baa97808 */ /* 0x000fe40006000000 */
[C---:B------:R-:W-:Y:S02]  /*b440*/  ISETP.GT.AND P5, PT, R182.reuse, 0x19, P2 ;  /* 0x00000019b600780c */ /* 0x040fe400017a4270 */
[C---:B------:R-:W-:Y:S02]  /*b450*/  ISETP.GT.AND P3, PT, R182.reuse, 0x20, P2 ;  /* 0x00000020b600780c */ /* 0x040fe40001764270 */
[----:B------:R-:W-:Y:S02]  /*b460*/  ISETP.GT.AND P4, PT, R182, 0x21, P2 ;  /* 0x00000021b600780c */ /* 0x000fe40001784270 */
        /* <DEDUP_REMOVED lines=12> */
[----:B0-----:R-:W-:-:S02]  /*b530*/  FSEL R173, R193, -INF , !P5 ;  /* 0xff800000c1ad7808 */ /* 0x001fc40006800000 */
[----:B------:R-:W-:Y:S02]  /*b540*/  FSEL R174, R194, -INF , !P3 ;  /* 0xff800000c2ae7808 */ /* 0x000fe40005800000 */
[----:B------:R-:W-:Y:S02]  /*b550*/  FSEL R175, R175, -INF , !P4 ;  /* 0xff800000afaf7808 */ /* 0x000fe40006000000 */
[C---:B------:R-:W-:Y:S02]  /*b560*/  ISETP.GT.AND P5, PT, R182.reuse, 0x31, P2 ;  /* 0x00000031b600780c */ /* 0x040fe400017a4270 */
[C---:B------:R-:W-:Y:S02]  /*b570*/  ISETP.GT.AND P3, PT, R182.reuse, 0x38, P2 ;  /* 0x00000038b600780c */ /* 0x040fe40001764270 */
[----:B------:R-:W-:Y:S01]  /*b580*/  ISETP.GT.AND P4, PT, R182, 0x39, P2 ;  /* 0x00000039b600780c */ /* 0x000fe20001784270 */
[----:B-1----:R-:W-:Y:S01]  /*b590*/  IMAD.IADD R182, R195, 0x1, R4 ;  /* 0x00000001c3b67824 */ /* 0x002fe200078e0204 */
[----:B------:R-:W-:-:S02]  /*b5a0*/  ISETP.LT.OR P5, PT, R181, 0x32, P5 ;  /* 0x00000032b500780c */ /* 0x000fc40002fa1670 */
[C---:B------:R-:W-:Y:S02]  /*b5b0*/  ISETP.LT.OR P3, PT, R181.reuse, 0x39, P3 ;  /* 0x00000039b500780c */ /* 0x040fe40001f61670 */
[----:B------:R-:W-:Y:S01]  /*b5c0*/  ISETP.LT.OR P4, PT, R181, 0x3a, P4 ;  /* 0x0000003ab500780c */ /* 0x000fe20002781670 */
[----:B------:R-:W-:Y:S01]  /*b5d0*/  IMAD.IADD R181, R183, 0x1, R4 ;  /* 0x00000001b7b57824 */ /* 0x000fe200078e0204 */
[----:B------:R-:W-:Y:S02]  /*b5e0*/  FSEL R176, R176, -INF , !P5 ;  /* 0xff800000b0b07808 */ /* 0x000fe40006800000 */
[----:B------:R-:W-:Y:S02]  /*b5f0*/  FSEL R177, R177, -INF , !P3 ;  /* 0xff800000b1b17808 */ /* 0x000fe40005800000 */
[----:B------:R-:W-:Y:S01]  /*b600*/  FSEL R178, R178, -INF , !P4 ;  /* 0xff800000b2b27808 */ /* 0x000fe20006000000 */
[----:B------:R-:W-:Y:S06]  /*b610*/  @!P6 BRA `(.L_x_1499) ;  /* 0x00000000005ce947 */ /* 0x000fec0003800000 */
        /* <DEDUP_REMOVED lines=13> */
.L_x_1501:
[----:B------:R-:W-:-:S05]  /*b6f0*/  IMAD.U32 R184, RZ, RZ, UR39 ;  /* 0x00000027ffb87e24 */ /* 0x000fca000f8e00ff */
[----:B------:R-:W-:-:S13]  /*b700*/  ISETP.NE.AND P3, PT, R184, 0x1, PT ;  /* 0x00000001b800780c */ /* 0x000fda0003f65270 */
[----:B------:R-:W0:Y:S02]  /*b710*/  @P3 LDC.64 R2, c[0x0][0x9e8] ;  /* 0x00027a00ff023b82 */ /* 0x000e240000000a00 */
[----:B0-----:R-:W-:-:S05]  /*b720*/  @P3 IMAD.HI.U32 R2, R4, R2, RZ ;  /* 0x0000000204023227 */ /* 0x001fca00078e00ff */
[----:B------:R-:W-:-:S07]  /*b730*/  @P3 SHF.R.U32.HI R4, RZ, R3, R2 ;  /* 0x00000003ff043219 */ /* 0x000fce0000011602 */
.L_x_1502:
[----:B------:R-:W-:Y:S05]  /*b740*/  BSYNC B0 ;  /* 0x0000000000007941 */ /* 0x000fea0003800000 */
.L_x_1500:
[----:B------:R-:W-:-:S04]  /*b750*/  IMAD R4, R4, R184, -R179 ;  /* 0x000000b804047224 */ /* 0x000fc800078e0ab3 */
[----:B------:R-:W-:-:S05]  /*b760*/  IMAD R4, R17, -0x2, R4 ;  /* 0xfffffffe11047824 */ /* 0x000fca00078e0204 */
[----:B------:R-:W-:Y:S02]  /*b770*/  VIADDMNMX R181, R4, R184, R181, PT ;  /* 0x000000b804b57246 */ /* 0x000fe400038001b5 */
[----:B------:R-:W-:-:S07]  /*b780*/  VIMNMX R182, R182, R4, !PT ;  /* 0x00000004b6b67248 */ /* 0x000fce0007fe0100 */
.L_x_1499:
[----:B------:R-:W-:Y:S01]  /*b790*/  FMNMX.FTZ R3, R180, R21, !PT ;  /* 0x00000015b4037209 */ /* 0x000fe20007810000 */
[----:B------:R-:W-:Y:S01]  /*b7a0*/  UMOV UR6, UR50 ;  /* 0x0000003200067c82 */ /* 0x000fe20008000000 */
[----:B------:R-:W-:Y:S01]  /*b7b0*/  ISETP.GT.AND P3, PT, R182, 0x1, P2 ;  /* 0x00000001b600780c */ /* 0x000fe20001764270 */
[----:B------:R-:W-:Y:S01]  /*b7c0*/  UMOV UR7, UR36 ;  /* 0x0000002400077c82 */ /* 0x000fe20008000000 */
[----:B------:R-:W-:Y:S02]  /*b7d0*/  FMNMX.FTZ R3, R188, R3, !PT ;  /* 0x00000003bc037209 */ /* 0x000fe40007810000 */
[----:B------:R-:W-:Y:S02]  /*b7e0*/  ISETP.LT.OR P3, PT, R181, 0x2, P3 ;  /* 0x00000002b500780c */ /* 0x000fe40001f61670 */
[----:B------:R-:W-:Y:S02]  /*b7f0*/  FMNMX.FTZ R2, R190, R3, !PT ;  /* 0x00000003be027209 */ /* 0x000fe40007810000 */
[----:B------:R-:W-:-:S02]  /*b800*/  FSEL R152, R152, -INF , !P3 ;  /* 0xff80000098987808 */ /* 0x000fc40005800000 */
[----:B------:R-:W-:Y:S02]  /*b810*/  FMNMX.FTZ R2, R189, R2, !PT ;  /* 0x00000002bd027209 */ /* 0x000fe40007810000 */
[C---:B------:R-:W-:Y:S02]  /*b820*/  ISETP.GT.AND P3, PT, R182.reuse, RZ, P2 ;  /* 0x000000ffb600720c */ /* 0x040fe40001764270 */
[----:B------:R-:W-:Y:S02]  /*b830*/  FMNMX.FTZ R3, R167, R2, !PT ;  /* 0x00000002a7037209 */ /* 0x000fe40007810000 */
        /* <DEDUP_REMOVED lines=8> */
[----:B------:R-:W-:-:S02]  /*b8c0*/  ISETP.LT.OR P4, PT, R181, 0x9, P4 ;  /* 0x00000009b500780c */ /* 0x000fc40002781670 */
[----:B------:R-:W-:Y:S02]  /*b8d0*/  FMNMX.FTZ R2, R172, R3, !PT ;  /* 0x00000003ac027209 */ /* 0x000fe40007810000 */
[----:B------:R-:W-:Y:S02]  /*b8e0*/  FSEL R154, R154, -INF , !P5 ;  /* 0xff8000009a9a7808 */ /* 0x000fe40006800000 */
[----:B------:R-:W-:Y:S02]  /*b8f0*/  FMNMX.FTZ R3, R173, R2, !PT ;  /* 0x00000002ad037209 */ /* 0x000fe40007810000 */
[----:B------:R-:W-:Y:S02]  /*b900*/  ISETP.GT.AND P5, PT, R182, 0x11, P2 ;  /* 0x00000011b600780c */ /* 0x000fe400017a4270 */
[----:B------:R-:W-:Y:S02]  /*b910*/  FMNMX.FTZ R2, R174, R3, !PT ;  /* 0x00000003ae027209 */ /* 0x000fe40007810000 */
[----:B------:R-:W-:-:S02]  /*b920*/  FSEL R153, R153, -INF , !P4 ;  /* 0xff80000099997808 */ /* 0x000fc40006000000 */
        /* <DEDUP_REMOVED lines=8> */
[C---:B------:R-:W-:Y:S01]  /*b9b0*/  ISETP.GT.AND P5, PT, R182.reuse, 0x20, P2 ;  /* 0x00000020b600780c */ /* 0x040fe200017a4270 */
[----:B------:R-:W0:Y:S01]  /*b9c0*/  SHFL.BFLY PT, R2, R3, 0x2, 0x1f ;  /* 0x0c401f0003027f89 */ /* 0x000e2200000e0000 */
[----:B------:R-:W-:Y:S02]  /*b9d0*/  FSEL R155, R155, -INF , !P4 ;  /* 0xff8000009b9b7808 */ /* 0x000fe40006000000 */
[----:B------:R-:W-:Y:S02]  /*b9e0*/  ISETP.LT.OR P5, PT, R181, 0x21, P5 ;  /* 0x00000021b500780c */ /* 0x000fe40002fa1670 */
[----:B------:R-:W-:-:S02]  /*b9f0*/  ISETP.GT.AND P4, PT, R182, 0x19, P2 ;  /* 0x00000019b600780c */ /* 0x000fc40001784270 */
[----:B------:R-:W-:Y:S02]  /*ba00*/  FSEL R159, R159, -INF , !P5 ;  /* 0xff8000009f9f7808 */ /* 0x000fe40006800000 */
[----:B------:R-:W-:Y:S02]  /*ba10*/  ISETP.LT.OR P4, PT, R181, 0x1a, P4 ;  /* 0x0000001ab500780c */ /* 0x000fe40002781670 */
[----:B------:R-:W-:Y:S02]  /*ba20*/  R2UR UR4, R200 ;  /* 0x00000000c80472ca */ /* 0x000fe400000e0000 */
[----:B------:R-:W-:Y:S02]  /*ba30*/  FSEL R158, R158, -INF , !P4 ;  /* 0xff8000009e9e7808 */ /* 0x000fe40006000000 */
[----:B------:R-:W-:-:S04]  /*ba40*/  ISETP.GT.AND P4, PT, R182, 0x28, P2 ;  /* 0x00000028b600780c */ /* 0x000fc80001784270 */
[----:B------:R-:W-:-:S04]  /*ba50*/  ISETP.LT.OR P4, PT, R181, 0x29, P4 ;  /* 0x00000029b500780c */ /* 0x000fc80002781670 */
[----:B------:R-:W-:Y:S02]  /*ba60*/  FSEL R162, R162, -INF , !P4 ;  /* 0xff800000a2a27808 */ /* 0x000fe40006000000 */
[----:B0-----:R-:W-:Y:S02]  /*ba70*/  FMNMX.FTZ R2, R3, R2, !PT ;  /* 0x0000000203027209 */ /* 0x001fe40007810000 */
[----:B------:R-:W-:-:S03]  /*ba80*/  ISETP.GT.AND P4, PT, R182, 0x30, P2 ;  /* 0x00000030b600780c */ /* 0x000fc60001784270 */
[----:B------:R-:W0:Y:S01]  /*ba90*/  SHFL.BFLY PT, R179, R2, 0x1, 0x1f ;  /* 0x0c201f0002b37f89 */ /* 0x000e2200000e0000 */
[----:B------:R-:W-:-:S04]  /*baa0*/  ISETP.LT.OR P4, PT, R181, 0x31, P4 ;  /* 0x00000031b500780c */ /* 0x000fc80002781670 */
[----:B------:R-:W-:Y:S02]  /*bab0*/  FSEL R164, R164, -INF , !P4 ;  /* 0xff800000a4a47808 */ /* 0x000fe40006000000 */
[----:B------:R-:W-:-:S04]  /*bac0*/  ISETP.GT.AND P4, PT, R182, 0x38, P2 ;  /* 0x00000038b600780c */ /* 0x000fc80001784270 */
[----:B------:R-:W-:-:S04]  /*bad0*/  ISETP.LT.OR P4, PT, R181, 0x39, P4 ;  /* 0x00000039b500780c */ /* 0x000fc80002781670 */
[----:B------:R-:W-:Y:S02]  /*bae0*/  FSEL R165, R165, -INF , !P4 ;  /* 0xff800000a5a57808 */ /* 0x000fe40006000000 */
[----:B0-----:R-:W-:Y:S02]  /*baf0*/  FMNMX.FTZ R4, R2, R179, !PT ;  /* 0x000000b302047209 */ /* 0x001fe40007810000 */
[----:B------:R-:W-:Y:S02]  /*bb00*/  FSEL R2, R0, -INF , !P3 ;  /* 0xff80000000027808 */ /* 0x000fe40005800000 */
[----:B------:R-:W-:Y:S01]  /*bb10*/  ISETP.GT.AND P3, PT, R182, 0x18, P2 ;  /* 0x00000018b600780c */ /* 0x000fe20001764270 */
[----:B------:R-:W-:Y:S01]  /*bb20*/  FMUL.FTZ R179, R4, UR6 ;  /* 0x0000000604b37c20 */ /* 0x000fe20008410000 */
[----:B------:R-:W-:Y:S02]  /*bb30*/  FMNMX.FTZ R3, R2, R219, !PT ;  /* 0x000000db02037209 */ /* 0x000fe40007810000 */
[----:B------:R-:W-:-:S02]  /*bb40*/  ISETP.LT.OR P3, PT, R181, 0x19, P3 ;  /* 0x00000019b500780c */ /* 0x000fc40001f61670 */
[----:B------:R-:W-:Y:S02]  /*bb50*/  FMNMX.FTZ R0, R152, R3, !PT ;  /* 0x0000000398007209 */ /* 0x000fe40007810000 */
[----:B------:R-:W-:Y:S02]  /*bb60*/  FSETP.NEU.FTZ.AND P5, PT, R4, -INF , PT ;  /* 0xff8000000400780b */ /* 0x000fe40003fbd000 */
[----:B------:R-:W-:Y:S02]  /*bb70*/  FMNMX.FTZ R3, R153, R0, !PT ;  /* 0x0000000099037209 */ /* 0x000fe40007810000 */
[----:B------:R-:W-:Y:S02]  /*bb80*/  FSEL R157, R157, -INF , !P3 ;  /* 0xff8000009d9d7808 */ /* 0x000fe40005800000 */
[----:B------:R-:W-:Y:S02]  /*bb90*/  FMNMX.FTZ R0, R154, R3, !PT ;  /* 0x000000039a007209 */ /* 0x000fe40007810000 */
[----:B------:R-:W-:-:S02]  /*bba0*/  ISETP.GT.AND P3, PT, R182, 0x21, P2 ;  /* 0x00000021b600780c */ /* 0x000fc40001764270 */
[----:B------:R-:W-:Y:S02]  /*bbb0*/  FMNMX.FTZ R3, R155, R0, !PT ;  /* 0x000000009b037209 */ /* 0x000fe40007810000 */
[----:B------:R-:W-:Y:S02]  /*bbc0*/  ISETP.LT.OR P3, PT, R181, 0x22, P3 ;  /* 0x00000022b500780c */ /* 0x000fe40001f61670 */
[----:B------:R-:W-:Y:S02]  /*bbd0*/  FMNMX.FTZ R0, R156, R3, !PT ;  /* 0x000000039c007209 */ /* 0x000fe40007810000 */
[----:B------:R-:W-:Y:S02]  /*bbe0*/  FSEL R3, R179, RZ, P5 ;  /* 0x000000ffb3037208 */ /* 0x000fe40002800000 */
[----:B------:R-:W-:Y:S02]  /*bbf0*/  FMNMX.FTZ R179, R157, R0, !PT ;  /* 0x000000009db37209 */ /* 0x000fe40007810000 */
[----:B------:R-:W-:Y:S01]  /*bc00*/  FSEL R160, R160, -INF , !P3 ;  /* 0xff800000a0a07808 */ /* 0x000fe20005800000 */
[--C-:B------:R-:W-:Y:S01]  /*bc10*/  FFMA.FTZ R196, R188, UR6, -R3.reuse ;  /* 0x00000006bcc47c23 */ /* 0x100fe20008010803 */
[----:B------:R-:W-:Y:S01]  /*bc20*/  FMNMX.FTZ R0, R158, R179, !PT ;  /* 0x000000b39e007209 */ /* 0x000fe20007810000 */
        /* <DEDUP_REMOVED lines=19> */
[----:B------:R-:W-:Y:S01]  /*bd60*/  ISETP.GT.AND P2, PT, R182, 0x39, P2 ;  /* 0x00000039b600780c */ /* 0x000fe20001744270 */
[--C-:B------:R-:W-:Y:S01]  /*bd70*/  FFMA.FTZ R173, R174, UR6, -R3.reuse ;  /* 0x00000006aead7c23 */ /* 0x100fe20008010803 */
[----:B------:R-:W-:Y:S01]  /*bd80*/  FSEL R163, R163, -INF , !P3 ;  /* 0xff800000a3a37808 */ /* 0x000fe20005800000 */
[--C-:B------:R-:W-:Y:S01]  /*bd90*/  FFMA.FTZ R175, R176, UR6, -R3.reuse ;  /* 0x00000006b0af7c23 */ /* 0x100fe20008010803 */
[----:B------:R-:W-:Y:S01]  /*bda0*/  FMNMX.FTZ R0, R164, R183, !PT ;  /* 0x000000b7a4007209 */ /* 0x000fe20007810000 */
[--C-:B------:R-:W-:Y:S01]  /*bdb0*/  FFMA.FTZ R186, R177, UR6, -R3.reuse ;  /* 0x00000006b1ba7c23 */ /* 0x100fe20008010803 */
[----:B------:R-:W-:Y:S01]  /*bdc0*/  ISETP.LT.OR P2, PT, R181, 0x3a, P2 ;  /* 0x0000003ab500780c */ /* 0x000fe20001741670 */
[--C-:B------:R-:W-:Y:S01]  /*bdd0*/  FFMA.FTZ R181, R189, UR6, -R3.reuse ;  /* 0x00000006bdb57c23 */ /* 0x100fe20008010803 */
[----:B------:R-:W-:Y:S01]  /*bde0*/  FMNMX.FTZ R0, R163, R0, !PT ;  /* 0x00000000a3007209 */ /* 0x000fe20007810000 */
[----:B------:R-:W-:Y:S01]  /*bdf0*/  FFMA.FTZ R178, R178, UR6, -R3 ;  /* 0x00000006b2b27c23 */ /* 0x000fe20008010803 */
[----:B------:R-:W-:Y:S01]  /*be00*/  FSEL R166, R166, -INF , !P2 ;  /* 0xff800000a6a67808 */ /* 0x000fe20005000000 */
[----:B------:R-:W-:Y:S01]  /*be10*/  MUFU.EX2 R179, R180 ;  /* 0x000000b400b37308 */ /* 0x000fe20000000800 */
[----:B------:R-:W-:-:S02]  /*be20*/  FMNMX.FTZ R183, R165, R0, !PT ;  /* 0x00000000a5b77209 */ /* 0x000fc40007810000 */
[----:B------:R-:W-:Y:S02]  /*be30*/  FSEL R168, R4, RZ, P5 ;  /* 0x000000ff04a87208 */ /* 0x000fe40002800000 */
[----:B------:R-:W-:-:S03]  /*be40*/  FMNMX.FTZ R183, R166, R183, !PT ;  /* 0x000000b7a6b77209 */ /* 0x000fc60007810000 */
[----:B------:R-:W-:Y:S01]  /*be50*/  FADD.FTZ R168, -R168, R21 ;  /* 0x00000015a8a87221 */ /* 0x000fe20000010100 */
[----:B------:R-:W-:Y:S01]  /*be60*/  MUFU.EX2 R196, R196 ;  /* 0x000000c400c47308 */ /* 0x000fe20000000800 */
[----:B------:R-:W0:Y:S02]  /*be70*/  SHFL.BFLY PT, R0, R183, 0x2, 0x1f ;  /* 0x0c401f00b7007f89 */ /* 0x000e2400000e0000 */
[----:B------:R-:W-:-:S05]  /*be80*/  FMUL.FTZ R168, R168, UR6 ;  /* 0x00000006a8a87c20 */ /* 0x000fca0008410000 */
        /* <DEDUP_REMOVED lines=9> */
[----:B------:R-:W0:Y:S01]  /*bf20*/  MUFU.EX2 R0, R168 ;  /* 0x000000a800007308 */ /* 0x000e220000000800 */
[C---:B------:R-:W-:Y:S01]  /*bf30*/  FSETP.NEU.FTZ.AND P2, PT, R3.reuse, -INF , PT ;  /* 0xff8000000300780b */ /* 0x040fe20003f5d000 */
[----:B------:R-:W-:-:S05]  /*bf40*/  FMUL.FTZ R177, R3, UR6 ;  /* 0x0000000603b17c20 */ /* 0x000fca0008410000 */
[----:B------:R-:W-:Y:S01]  /*bf50*/  FSEL R177, R177, RZ, P2 ;  /* 0x000000ffb1b17208 */ /* 0x000fe20001000000 */
[----:B------:R-:W1:Y:S04]  /*bf60*/  MUFU.EX2 R188, R188 ;  /* 0x000000bc00bc7308 */ /* 0x000e680000000800 */
[--C-:B------:R-:W-:Y:S01]  /*bf70*/  FFMA.FTZ R197, R2, UR6, -R177.reuse ;  /* 0x0000000602c57c23 */ /* 0x100fe200080108b1 */
[----:B------:R-:W-:Y:S01]  /*bf80*/  FSEL R2, R3, RZ, P2 ;  /* 0x000000ff03027208 */ /* 0x000fe20001000000 */
[--C-:B------:R-:W-:Y:S01]  /*bf90*/  FFMA.FTZ R152, R152, UR6, -R177.reuse ;  /* 0x0000000698987c23 */ /* 0x100fe200080108b1 */
[--C-:B------:R-:W-:Y:S01]  /*bfa0*/  FFMA.FTZ R199, R153, UR6, -R177.reuse ;  /* 0x0000000699c77c23 */ /* 0x100fe200080108b1 */
[----:B------:R-:W-:Y:S01]  /*bfb0*/  FFMA.FTZ R154, R154, UR6, -R177 ;  /* 0x000000069a9a7c23 */ /* 0x000fe200080108b1 */
[----:B0-----:R-:W-:Y:S01]  /*bfc0*/  FFMA.FTZ R153, R0, R16, R179 ;  /* 0x0000001000997223 */ /* 0x001fe200000100b3 */
[----:B------:R-:W-:Y:S01]  /*bfd0*/  FADD.FTZ R2, -R2, R219 ;  /* 0x000000db02027221 */ /* 0x000fe20000010100 */
[----:B------:R-:W-:Y:S01]  /*bfe0*/  MUFU.EX2 R197, R197 ;  /* 0x000000c500c57308 */ /* 0x000fe20000000800 */
[----:B------:R-:W-:Y:S01]  /*bff0*/  FFMA.FTZ R193, R155, UR6, -R177 ;  /* 0x000000069bc17c23 */ /* 0x000fe200080108b1 */
[----:B------:R-:W-:Y:S01]  /*c000*/  FADD.FTZ R153, R196, R153 ;  /* 0x00000099c4997221 */ /* 0x000fe20000010000 */
[----:B------:R-:W-:Y:S01]  /*c010*/  FMUL.FTZ R2, R2, UR6 ;  /* 0x0000000602027c20 */ /* 0x000fe20008410000 */
[--C-:B------:R-:W-:Y:S01]  /*c020*/  FFMA.FTZ R156, R156, UR6, -R177.reuse ;  /* 0x000000069c9c7c23 */ /* 0x100fe200080108b1 */
[----:B------:R-:W-:Y:S01]  /*c030*/  FFMA.FTZ R195, R157, UR6, -R177 ;  /* 0x000000069dc37c23 */ /* 0x000fe200080108b1 */
[----:B------:R-:W-:Y:S01]  /*c040*/  FADD.FTZ R16, R198, R153 ;  /* 0x00000099c6107221 */ /* 0x000fe20000010000 */
[--C-:B------:R-:W-:Y:S01]  /*c050*/  FFMA.FTZ R158, R158, UR6, -R177.reuse ;  /* 0x000000069e9e7c23 */ /* 0x100fe200080108b1 */
[----:B------:R-:W-:Y:S01]  /*c060*/  MUFU.EX2 R152, R152 ;  /* 0x0000009800987308 */ /* 0x000fe20000000800 */
[--C-:B------:R-:W-:Y:S01]  /*c070*/  FFMA.FTZ R191, R162, UR6, -R177.reuse ;  /* 0x00000006a2bf7c23 */ /* 0x100fe200080108b1 */
[----:B------:R-:W-:Y:S01]  /*c080*/  FADD.FTZ R153, R181, R16 ;  /* 0x00000010b5997221 */ /* 0x000fe20000010000 */
[--C-:B------:R-:W-:Y:S01]  /*c090*/  FFMA.FTZ R189, R159, UR6, -R177.reuse ;  /* 0x000000069fbd7c23 */ /* 0x100fe200080108b1 */
[--C-:B------:R-:W-:Y:S01]  /*c0a0*/  FFMA.FTZ R160, R160, UR6, -R177.reuse ;  /* 0x00000006a0a07c23 */ /* 0x100fe200080108b1 */
[----:B------:R-:W-:Y:S01]  /*c0b0*/  FFMA.FTZ R185, R164, UR6, -R177 ;  /* 0x00000006a4b97c23 */ /* 0x000fe200080108b1 */
[----:B------:R-:W-:Y:S01]  /*c0c0*/  FADD.FTZ R162, R192, R153 ;  /* 0x00000099c0a27221 */ /* 0x000fe20000010000 */
[--C-:B------:R-:W-:Y:S01]  /*c0d0*/  FFMA.FTZ R163, R163, UR6, -R177.reuse ;  /* 0x00000006a3a37c23 */ /* 0x100fe200080108b1 */
[----:B------:R-:W0:Y:S01]  /*c0e0*/  MUFU.EX2 R2, R2 ;  /* 0x0000000200027308 */ /* 0x000e220000000800 */
[--C-:B------:R-:W-:Y:S01]  /*c0f0*/  FFMA.FTZ R165, R165, UR6, -R177.reuse ;  /* 0x00000006a5a57c23 */ /* 0x100fe200080108b1 */
[----:B------:R-:W-:Y:S01]  /*c100*/  FADD.FTZ R153, R167, R162 ;  /* 0x000000a2a7997221 */ /* 0x000fe20000010000 */
[--C-:B------:R-:W-:Y:S01]  /*c110*/  FFMA.FTZ R162, R161, UR6, -R177.reuse ;  /* 0x00000006a1a27c23 */ /* 0x100fe200080108b1 */
[----:B------:R-:W-:Y:S01]  /*c120*/  FFMA.FTZ R166, R166, UR6, -R177 ;  /* 0x00000006a6a67c23 */ /* 0x000fe200080108b1 */
[----:B------:R-:W-:-:S02]  /*c130*/  IMAD.U32 R155, RZ, RZ, UR10 ;  /* 0x0000000aff9b7e24 */ /* 0x000fc4000f8e00ff */
[----:B------:R-:W-:Y:S01]  /*c140*/  FADD.FTZ R168, R194, R153 ;  /* 0x00000099c2a87221 */ /* 0x000fe20000010000 */
[----:B------:R-:W-:Y:S01]  /*c150*/  ISETP.GT.AND P2, PT, R20, UR4, PT ;  /* 0x0000000414007c0c */ /* 0x000fe2000bf44270 */
[----:B------:R-:W2:Y:S01]  /*c160*/  MUFU.EX2 R199, R199 ;  /* 0x000000c700c77308 */ /* 0x000ea20000000800 */
[----:B------:R-:W-:Y:S02]  /*c170*/  @!P1 VIADD R155, R155, 0x30860 ;  /* 0x000308609b9b9836 */ /* 0x000fe40000000000 */
[----:B------:R-:W-:Y:S01]  /*c180*/  FADD.FTZ R153, R169, R168 ;  /* 0x000000a8a9997221 */ /* 0x000fe20000010000 */
[----:B------:R-:W-:Y:S01]  /*c190*/  UMOV UR4, UR37 ;  /* 0x0000002500047c82 */ /* 0x000fe20008000000 */
[----:B------:R-:W-:Y:S01]  /*c1a0*/  F2FP.F16.F32.PACK_AB R196, R196, R179 ;  /* 0x000000b3c4c4723e */ /* 0x000fe200000000ff */
[----:B------:R-:W-:Y:S02]  /*c1b0*/  VIADD R20, R20, 0xffffffff ;  /* 0xffffffff14147836 */ /* 0x000fe40000000000 */
[----:B-1----:R-:W-:Y:S01]  /*c1c0*/  FADD.FTZ R164, R188, R153 ;  /* 0x00000099bca47221 */ /* 0x002fe20000010000 */
[----:B------:R-:W-:Y:S01]  /*c1d0*/  @!P1 PRMT R155, RZ, 0x654, R155 ;  /* 0x00000654ff9b9816 */ /* 0x000fe2000000009b */
[----:B------:R-:W1:Y:S01]  /*c1e0*/  MUFU.EX2 R154, R154 ;  /* 0x0000009a009a7308 */ /* 0x000e620000000800 */
[----:B0-----:R-:W-:Y:S01]  /*c1f0*/  FFMA.FTZ R5, R2, R5, R197 ;  /* 0x0000000502057223 */ /* 0x001fe200000100c5 */
[----:B------:R-:W-:Y:S01]  /*c200*/  F2FP.F16.F32.PACK_AB R198, R181, R198 ;  /* 0x000000c6b5c6723e */ /* 0x000fe200000000ff */
[----:B------:R0:W-:Y:S01]  /*c210*/  @!P1 SYNCS.ARRIVE.TRANS64.RED.A1T0 RZ, [R155+URZ], RZ ;  /* 0x000000ff9bff99a7 */ /* 0x0001e2000810043f */
[----:B------:R-:W-:Y:S01]  /*c220*/  F2FP.F16.F32.PACK_AB R192, R167, R192 ;  /* 0x000000c0a7c0723e */ /* 0x000fe200000000ff */
[C---:B------:R-:W-:Y:S01]  /*c230*/  FADD.FTZ R16, R152.reuse, R5 ;  /* 0x0000000598107221 */ /* 0x040fe20000010000 */
[----:B------:R-:W-:Y:S01]  /*c240*/  F2FP.F16.F32.PACK_AB R194, R169, R194 ;  /* 0x000000c2a9c2723e */ /* 0x000fe200000000ff */
[----:B------:R-:W-:Y:S01]  /*c250*/  IMAD.MOV.U32 R219, RZ, RZ, R3 ;  /* 0x000000ffffdb7224 */ /* 0x000fe200078e0003 */
[----:B------:R-:W3:Y:S01]  /*c260*/  MUFU.EX2 R193, R193 ;  /* 0x000000c100c17308 */ /* 0x000ee20000000800 */
[----:B--2---:R-:W-:Y:S01]  /*c270*/  FADD.FTZ R5, R199, R16 ;  /* 0x00000010c7057221 */ /* 0x004fe20000010000 */
[----:B------:R-:W-:-:S06]  /*c280*/  F2FP.F16.F32.PACK_AB R197, R152, R197 ;  /* 0x000000c598c5723e */ /* 0x000fcc00000000ff */
[----:B------:R-:W2:Y:S01]  /*c290*/  MUFU.EX2 R156, R156 ;  /* 0x0000009c009c7308 */ /* 0x000ea20000000800 */
[C---:B-1----:R-:W-:Y:S01]  /*c2a0*/  FADD.FTZ R16, R154.reuse, R5 ;  /* 0x000000059a107221 */ /* 0x042fe20000010000 */
[----:B------:R-:W-:-:S06]  /*c2b0*/  F2FP.F16.F32.PACK_AB R199, R154, R199 ;  /* 0x000000c79ac7723e */ /* 0x000fcc00000000ff */
[----:B------:R-:W1:Y:S01]  /*c2c0*/  MUFU.EX2 R195, R195 ;  /* 0x000000c300c37308 */ /* 0x000e620000000800 */
[----:B---3--:R-:W-:-:S07]  /*c2d0*/  FADD.FTZ R5, R193, R16 ;  /* 0x00000010c1057221 */ /* 0x008fce0000010000 */
[----:B------:R-:W3:Y:S01]  /*c2e0*/  MUFU.EX2 R171, R171 ;  /* 0x000000ab00ab7308 */ /* 0x000ee20000000800 */
[C---:B--2---:R-:W-:Y:S01]  /*c2f0*/  FADD.FTZ R16, R156.reuse, R5 ;  /* 0x000000059c107221 */ /* 0x044fe20000010000 */
[----:B------:R-:W-:-:S06]  /*c300*/  F2FP.F16.F32.PACK_AB R193, R156, R193 ;  /* 0x000000c19cc1723e */ /* 0x000fcc00000000ff */
[----:B------:R-:W2:Y:S01]  /*c310*/  MUFU.EX2 R158, R158 ;  /* 0x0000009e009e7308 */ /* 0x000ea20000000800 */
[----:B-1----:R-:W-:-:S07]  /*c320*/  FADD.FTZ R5, R195, R16 ;  /* 0x00000010c3057221 */ /* 0x002fce0000010000 */
[----:B------:R-:W1:Y:S01]  /*c330*/  MUFU.EX2 R190, R190 ;  /* 0x000000be00be7308 */ /* 0x000e620000000800 */
[C---:B---3--:R-:W-:Y:S01]  /*c340*/  FADD.FTZ R153, R171.reuse, R164 ;  /* 0x000000a4ab997221 */ /* 0x048fe20000010000 */
[----:B------:R-:W-:-:S06]  /*c350*/  F2FP.F16.F32.PACK_AB R188, R171, R188 ;  /* 0x000000bcabbc723e */ /* 0x000fcc00000000ff */
[----:B------:R-:W3:Y:S01]  /*c360*/  MUFU.EX2 R189, R189 ;  /* 0x000000bd00bd7308 */ /* 0x000ee20000000800 */
[C---:B--2---:R-:W-:Y:S01]  /*c370*/  FADD.FTZ R16, R158.reuse, R5 ;  /* 0x000000059e107221 */ /* 0x044fe20000010000 */
[----:B------:R-:W-:-:S06]  /*c380*/  F2FP.F16.F32.PACK_AB R195, R158, R195 ;  /* 0x000000c39ec3723e */ /* 0x000fcc00000000ff */
[----:B------:R-:W2:Y:S01]  /*c390*/  MUFU.EX2 R173, R173 ;  /* 0x000000ad00ad7308 */ /* 0x000ea20000000800 */
[----:B-1----:R-:W-:-:S07]  /*c3a0*/  FADD.FTZ R164, R190, R153 ;  /* 0x00000099bea47221 */ /* 0x002fce0000010000 */
[----:B------:R-:W1:Y:S01]  /*c3b0*/  MUFU.EX2 R160, R160 ;  /* 0x000000a000a07308 */ /* 0x000e620000000800 */
[----:B---3--:R-:W-:-:S07]  /*c3c0*/  FADD.FTZ R5, R189, R16 ;  /* 0x00000010bd057221 */ /* 0x008fce0000010000 */
[----:B------:R-:W3:Y:S01]  /*c3d0*/  MUFU.EX2 R184, R184 ;  /* 0x000000b800b87308 */ /* 0x000ee20000000800 */
[C---:B--2---:R-:W-:Y:S01]  /*c3e0*/  FADD.FTZ R153, R173.reuse, R164 ;  /* 0x000000a4ad997221 */ /* 0x044fe20000010000 */
[----:B------:R-:W-:-:S06]  /*c3f0*/  F2FP.F16.F32.PACK_AB R190, R173, R190 ;  /* 0x000000beadbe723e */ /* 0x000fcc00000000ff */
[----:B------:R-:W2:Y:S01]  /*c400*/  MUFU.EX2 R191, R191 ;  /* 0x000000bf00bf7308 */ /* 0x000ea20000000800 */
[C---:B-1----:R-:W-:Y:S01]  /*c410*/  FADD.FTZ R16, R160.reuse, R5 ;  /* 0x00000005a0107221 */ /* 0x042fe20000010000 */
[----:B------:R-:W-:-:S06]  /*c420*/  F2FP.F16.F32.PACK_AB R189, R160, R189 ;  /* 0x000000bda0bd723e */ /* 0x000fcc00000000ff */
[----:B------:R-:W1:Y:S01]  /*c430*/  MUFU.EX2 R175, R175 ;  /* 0x000000af00af7308 */ /* 0x000e620000000800 */
[----:B---3--:R-:W-:-:S07]  /*c440*/  FADD.FTZ R164, R184, R153 ;  /* 0x00000099b8a47221 */ /* 0x008fce0000010000 */
[----:B------:R-:W3:Y:S01]  /*c450*/  MUFU.EX2 R162, R162 ;  /* 0x000000a200a27308 */ /* 0x000ee20000000800 */
[----:B--2---:R-:W-:-:S07]  /*c460*/  FADD.FTZ R5, R191, R16 ;  /* 0x00000010bf057221 */ /* 0x004fce0000010000 */
[----:B------:R-:W2:Y:S01]  /*c470*/  MUFU.EX2 R185, R185 ;  /* 0x000000b900b97308 */ /* 0x000ea20000000800 */
[C---:B-1----:R-:W-:Y:S01]  /*c480*/  FADD.FTZ R153, R175.reuse, R164 ;  /* 0x000000a4af997221 */ /* 0x042fe20000010000 */
[----:B------:R-:W-:-:S06]  /*c490*/  F2FP.F16.F32.PACK_AB R184, R175, R184 ;  /* 0x000000b8afb8723e */ /* 0x000fcc00000000ff */
[----:B------:R-:W1:Y:S01]  /*c4a0*/  MUFU.EX2 R163, R163 ;  /* 0x000000a300a37308 */ /* 0x000e620000000800 */
[C---:B---3--:R-:W-:Y:S01]  /*c4b0*/  FADD.FTZ R164, R162.reuse, R5 ;  /* 0x00000005a2a47221 */ /* 0x048fe20000010000 */
[----:B------:R-:W-:-:S06]  /*c4c0*/  F2FP.F16.F32.PACK_AB R191, R162, R191 ;  /* 0x000000bfa2bf723e */ /* 0x000fcc00000000ff */
[----:B------:R-:W3:Y:S01]  /*c4d0*/  MUFU.EX2 R186, R186 ;  /* 0x000000ba00ba7308 */ /* 0x000ee20000000800 */
[----:B--2---:R-:W-:-:S07]  /*c4e0*/  FADD.FTZ R164, R185, R164 ;  /* 0x000000a4b9a47221 */ /* 0x004fce0000010000 */
[----:B------:R-:W2:Y:S01]  /*c4f0*/  MUFU.EX2 R165, R165 ;  /* 0x000000a500a57308 */ /* 0x000ea20000000800 */
[C---:B-1----:R-:W-:Y:S01]  /*c500*/  FADD.FTZ R164, R163.reuse, R164 ;  /* 0x000000a4a3a47221 */ /* 0x042fe20000010000 */
[----:B------:R-:W-:-:S06]  /*c510*/  F2FP.F16.F32.PACK_AB R185, R163, R185 ;  /* 0x000000b9a3b9723e */ /* 0x000fcc00000000ff */
[----:B------:R-:W1:Y:S01]  /*c520*/  MUFU.EX2 R21, R178 ;  /* 0x000000b200157308 */ /* 0x000e620000000800 */
[----:B---3--:R-:W-:-:S07]  /*c530*/  FADD.FTZ R16, R186, R153 ;  /* 0x00000099ba107221 */ /* 0x008fce0000010000 */
[----:B------:R-:W3:Y:S01]  /*c540*/  MUFU.EX2 R166, R166 ;  /* 0x000000a600a67308 */ /* 0x000ee20000000800 */
[----:B--2---:R-:W-:Y:S01]  /*c550*/  FADD.FTZ R164, R165, R164 ;  /* 0x000000a4a5a47221 */ /* 0x004fe20000010000 */
[C---:B-1----:R-:W-:Y:S01]  /*c560*/  FADD.FTZ R16, R21.reuse, R16 ;  /* 0x0000001015107221 */ /* 0x042fe20000010000 */
[----:B------:R-:W-:Y:S01]  /*c570*/  F2FP.F16.F32.PACK_AB R186, R21, R186 ;  /* 0x000000ba15ba723e */ /* 0x000fe200000000ff */
[----:B------:R-:W-:Y:S02]  /*c580*/  IMAD.MOV.U32 R21, RZ, RZ, R4 ;  /* 0x000000ffff157224 */ /* 0x000fe400078e0004 */
[C---:B---3--:R-:W-:Y:S01]  /*c590*/  FADD.FTZ R5, R166.reuse, R164 ;  /* 0x000000a4a6057221 */ /* 0x048fe20000010000 */
[----:B------:R-:W-:Y:S01]  /*c5a0*/  F2FP.F16.F32.PACK_AB R187, R166, R165 ;  /* 0x000000a5a6bb723e */ /* 0x000fe200000000ff */
[----:B0-----:R-:W-:Y:S06]  /*c5b0*/  @P2 BRA `(.L_x_1503) ;  /* 0xffffffd400302947 */ /* 0x001fec000383ffff */
.L_x_1486:
        /* <DEDUP_REMOVED lines=131> */
.L_x_1504:
[----:B------:R-:W-:Y:S01]  /*cdf0*/  ULEA UR5, UR37, UR38, 0x3 ;  /* 0x0000002625057291 */ /* 0x000fe2000f8e183f */
[----:B------:R-:W-:-:S05]  /*ce00*/  IMAD.U32 R0, RZ, RZ, UR36 ;  /* 0x00000024ff007e24 */ /* 0x000fca000f8e00ff */
[----:B------:R-:W-:-:S04]  /*ce10*/  SHF.L.U32 R0, R0, 0x1f, RZ ;  /* 0x0000001f00007819 */ /* 0x000fc800000006ff */
[----:B------:R0:W1:Y:S01]  /*ce20*/  SYNCS.PHASECHK.TRANS64.TRYWAIT P2, [UR5+0x30850], R0 ;  /* 0x03085000ff0075a7 */ /* 0x0000620008040145 */
[----:B------:R-:W-:Y:S05]  /*ce30*/  @!P0 BRA `(.L_x_1505) ;  /* 0x0000000000048947 */ /* 0x000fea0003800000 */
[----:B------:R-:W-:Y:S01]  /*ce40*/  BPT.TRAP 0x1 ;  /* 0x000000040000795c */ /* 0x000fe20000300000 */
.L_x_1505:
[----:B-1----:R-:W-:Y:S05]  /*ce50*/  @P2 BRA `(.L_x_1506) ;  /* 0x0000000000082947 */ /* 0x002fea0003800000 */
[----:B------:R-:W1:Y:S02]  /*ce60*/  SYNCS.PHASECHK.TRANS64.TRYWAIT P0, [UR5+0x30850], R0 ;  /* 0x03085000ff0075a7 */ /* 0x000e640008000145 */
[----:B-1----:R-:W-:Y:S05]  /*ce70*/  @!P0 BRA `(.L_x_1507) ;  /* 0x000000b400008947 */ /* 0x002fea0003800000 */
.L_x_1506:
        /* <DEDUP_REMOVED lines=197> */
.L_x_1437:
[----:B------:R-:W0:Y:S01]  /*dad0*/  S2R R5, SR_CgaCtaId ;  /* 0x0000000000057919 */ /* 0x000e220000008800 */
[----:B------:R-:W-:Y:S01]  /*dae0*/  MOV R168, 0x400 ;  /* 0x0000040000a87802 */ /* 0x000fe20000000f00 */
[----:B------:R-:W-:Y:S01]  /*daf0*/  BSSY B0, `(.L_x_1508) ;  /* 0x00002ef000007945 */ /* 0x000fe20003800000 */
[----:B------:R-:W-:Y:S02]  /*db00*/  BAR.SYNC.DEFER_BLOCKING 0x5, 0x180 ;  /* 0x0146000000007b1d */ /* 0x000fe40000010000 */
[----:B0-----:R-:W-:-:S05]  /*db10*/  LEA R168, R5, R168, 0x18 ;  /* 0x000000a805a87211 */ /* 0x001fca00078ec0ff */
[----:B------:R-:W0:Y:S02]  /*db20*/  LDS.128 R4, [R168+0x308d0] ;  /* 0x0308d000a8047984 */ /* 0x000e240000000c00 */
[----:B0-----:R-:W-:Y:S02]  /*db30*/  R2UR UR5, R5 ;  /* 0x00000000050572ca */ /* 0x001fe400000e0000 */
[----:B------:R-:W-:Y:S02]  /*db40*/  R2UR UR7, R6 ;  /* 0x00000000060772ca */ /* 0x000fe400000e0000 */
        /* <DEDUP_REMOVED lines=51> */
[----:B------:R-:W-:-:S02]  /*de80*/  SHF.R.U64 R7, R7, 0x3, RZ ;  /* 0x0000000307077819 */ /* 0x000fc400000012ff */
[----:B------:R-:W-:Y:S02]  /*de90*/  LOP3.LUT R14, R175, 0x380, RZ, 0xc0, !PT ;  /* 0x00000380af0e7812 */ /* 0x000fe400078ec0ff */
[----:B------:R-:W-:Y:S02]  /*dea0*/  LOP3.LUT R20, R177, 0x380, RZ, 0xc0, !PT ;  /* 0x00000380b1147812 */ /* 0x000fe400078ec0ff */
[----:B------:R-:W-:Y:S02]  /*deb0*/  IADD3 R187, P0, R98, 0x8020, RZ ;  /* 0x0000802062bb7810 */ /* 0x000fe40007f1e0ff */
[----:B------:R-:W-:Y:S02]  /*dec0*/  SHF.R.U64 R10, R10, 0x3, RZ ;  /* 0x000000030a0a7819 */ /* 0x000fe400000012ff */
[----:B------:R-:W-:Y:S01]  /*ded0*/  LOP3.LUT R30, R179, 0x380, RZ, 0xc0, !PT ;  /* 0x00000380b31e7812 */ /* 0x000fe200078ec0ff */
        /* <DEDUP_REMOVED lines=18> */
[----:B------:R-:W-:Y:S02]  /*e000*/  SHF.R.U64 R20, R20, 0x3, RZ ;  /* 0x0000000314147819 */ /* 0x000fe400000012ff */
[----:B------:R-:W-:-:S02]  /*e010*/  LOP3.LUT R54, R185, 0x380, RZ, 0xc0, !PT ;  /* 0x00000380b9367812 */ /* 0x000fc400078ec0ff */
[----:B------:R-:W-:Y:S02]  /*e020*/  LOP3.LUT R10, R10, R171, RZ, 0x3c, !PT ;  /* 0x000000ab0a0a7212 */ /* 0x000fe400078e3cff */
[----:B------:R-:W-:Y:S02]  /*e030*/  SHF.R.U64 R30, R30, 0x3, RZ ;  /* 0x000000031e1e7819 */ /* 0x000fe400000012ff */
[----:B------:R-:W-:Y:S02]  /*e040*/  LOP3.LUT R62, R187, 0x380, RZ, 0xc0, !PT ;  /* 0x00000380bb3e7812 */ /* 0x000fe400078ec0ff */
[----:B------:R-:W-:Y:S02]  /*e050*/  LOP3.LUT R12, R12, R173, RZ, 0x3c, !PT ;  /* 0x000000ad0c0c7212 */ /* 0x000fe400078e3cff */
[----:B------:R-:W-:Y:S02]  /*e060*/  SHF.R.U64 R38, R38, 0x3, RZ ;  /* 0x0000000326267819 */ /* 0x000fe400000012ff */
[----:B------:R-:W-:-:S02]  /*e070*/  LOP3.LUT R70, R189, 0x380, RZ, 0xc0, !PT ;  /* 0x00000380bd467812 */ /* 0x000fc400078ec0ff */
[----:B------:R-:W-:Y:S02]  /*e080*/  LOP3.LUT R14, R14, R175, RZ, 0x3c, !PT ;  /* 0x000000af0e0e7212 */ /* 0x000fe400078e3cff */
[----:B------:R-:W-:Y:S02]  /*e090*/  SHF.R.U64 R46, R46, 0x3, RZ ;  /* 0x000000032e2e7819 */ /* 0x000fe400000012ff */
[----:B------:R-:W-:Y:S02]  /*e0a0*/  LOP3.LUT R78, R191, 0x380, RZ, 0xc0, !PT ;  /* 0x00000380bf4e7812 */ /* 0x000fe400078ec0ff */
[----:B------:R-:W-:Y:S01]  /*e0b0*/  MOV R98, R98 ;  /* 0x0000006200627202 */ /* 0x000fe20000000f00 */
[----:B------:R-:W-:Y:S01]  /*e0c0*/  BAR.SYNC.DEFER_BLOCKING 0x1, 0x100 ;  /* 0x0044000000007b1d */ /* 0x000fe20000010000 */
[----:B------:R-:W-:Y:S02]  /*e0d0*/  LOP3.LUT R94, R6, 0x380, RZ, 0xc0, !PT ;  /* 0x00000380065e7812 */ /* 0x000fe400078ec0ff */
[----:B------:R-:W-:-:S02]  /*e0e0*/  LOP3.LUT R20, R20, R177, RZ, 0x3c, !PT ;  /* 0x000000b114147212 */ /* 0x000fc400078e3cff */
[----:B------:R-:W-:Y:S02]  /*e0f0*/  SHF.R.U64 R54, R54, 0x3, RZ ;  /* 0x0000000336367819 */ /* 0x000fe400000012ff */
[----:B------:R-:W-:Y:S02]  /*e100*/  LOP3.LUT R86, R193, 0x380, RZ, 0xc0, !PT ;  /* 0x00000380c1567812 */ /* 0x000fe400078ec0ff */
[----:B------:R-:W-:Y:S02]  /*e110*/  LOP3.LUT R99, R170, 0x380, RZ, 0xc0, !PT ;  /* 0x00000380aa637812 */ /* 0x000fe400078ec0ff */
[----:B------:R-:W-:Y:S02]  /*e120*/  LOP3.LUT R30, R30, R179, RZ, 0x3c, !PT ;  /* 0x000000b31e1e7212 */ /* 0x000fe400078e3cff */
[----:B------:R-:W-:Y:S02]  /*e130*/  SHF.R.U64 R62, R62, 0x3, RZ ;  /* 0x000000033e3e7819 */ /* 0x000fe400000012ff */
[----:B------:R-:W-:-:S02]  /*e140*/  MOV R11, R10 ;  /* 0x0000000a000b7202 */ /* 0x000fc40000000f00 */
[----:B------:R-:W-:Y:S02]  /*e150*/  LOP3.LUT R38, R38, R181, RZ, 0x3c, !PT ;  /* 0x000000b526267212 */ /* 0x000fe400078e3cff */
[----:B------:R-:W-:Y:S02]  /*e160*/  SHF.R.U64 R70, R70, 0x3, RZ ;  /* 0x0000000346467819 */ /* 0x000fe400000012ff */
[----:B------:R-:W-:Y:S02]  /*e170*/  MOV R12, R12 ;  /* 0x0000000c000c7202 */ /* 0x000fe40000000f00 */
[----:B------:R-:W-:Y:S01]  /*e180*/  LOP3.LUT R46, R46, R183, RZ, 0x3c, !PT ;  /* 0x000000b72e2e7212 */ /* 0x000fe200078e3cff */
[----:B------:R0:W-:Y:S01]  /*e190*/  STSM.16.M88.4 [R98], R24 ;  /* 0x0000001862007844 */ /* 0x0001e20000000200 */
[----:B------:R-:W-:Y:S02]  /*e1a0*/  SHF.R.U64 R78, R78, 0x3, RZ ;  /* 0x000000034e4e7819 */ /* 0x000fe400000012ff */
[----:B------:R-:W-:Y:S01]  /*e1b0*/  LOP3.LUT R163, R169, 0x380, RZ, 0xc0, !PT ;  /* 0x00000380a9a37812 */ /* 0x000fe200078ec0ff */
[----:B------:R-:W-:Y:S01]  /*e1c0*/  STSM.16.M88.4 [R11], R32 ;  /* 0x000000200b007844 */ /* 0x000fe20000000200 */
[----:B------:R-:W-:-:S02]  /*e1d0*/  SHF.R.U64 R29, R94, 0x3, RZ ;  /* 0x000000035e1d7819 */ /* 0x000fc400000012ff */
[----:B------:R-:W-:Y:S01]  /*e1e0*/  MOV R14, R14 ;  /* 0x0000000e000e7202 */ /* 0x000fe20000000f00 */
[----:B------:R1:W-:Y:S01]  /*e1f0*/  STSM.16.M88.4 [R12], R40 ;  /* 0x000000280c007844 */ /* 0x0003e20000000200 */
[----:B------:R-:W-:Y:S02]  /*e200*/  LOP3.LUT R54, R54, R185, RZ, 0x3c, !PT ;  /* 0x000000b936367212 */ /* 0x000fe400078e3cff */
[----:B------:R-:W-:Y:S01]  /*e210*/  SHF.R.U64 R86, R86, 0x3, RZ ;  /* 0x0000000356567819 */ /* 0x000fe200000012ff */
[----:B------:R-:W-:Y:S01]  /*e220*/  STSM.16.M88.4 [R14], R48 ;  /* 0x000000300e007844 */ /* 0x000fe20000000200 */
[----:B------:R-:W-:Y:S02]  /*e230*/  SHF.R.U64 R99, R99, 0x3, RZ ;  /* 0x0000000363637819 */ /* 0x000fe400000012ff */
[----:B------:R-:W-:Y:S02]  /*e240*/  MOV R20, R20 ;  /* 0x0000001400147202 */ /* 0x000fe40000000f00 */
[----:B------:R-:W-:-:S02]  /*e250*/  F2FP.F16.F32.PACK_AB R59, R155, R59 ;  /* 0x0000003b9b3b723e */ /* 0x000fc400000000ff */
[----:B------:R-:W-:Y:S02]  /*e260*/  F2FP.F16.F32.PACK_AB R65, R154, R66 ;  /* 0x000000429a41723e */ /* 0x000fe400000000ff */
[----:B------:R-:W-:Y:S01]  /*e270*/  F2FP.F16.F32.PACK_AB R72, R73, R72 ;  /* 0x000000484948723e */ /* 0x000fe200000000ff */
[----:B------:R-:W-:Y:S01]  /*e280*/  STSM.16.M88.4 [R20], R56 ;  /* 0x0000003814007844 */ /* 0x000fe20000000200 */
[----:B------:R-:W-:Y:S02]  /*e290*/  LOP3.LUT R62, R62, R187, RZ, 0x3c, !PT ;  /* 0x000000bb3e3e7212 */ /* 0x000fe400078e3cff */
[----:B------:R-:W-:Y:S02]  /*e2a0*/  MOV R30, R30 ;  /* 0x0000001e001e7202 */ /* 0x000fe40000000f00 */
[----:B------:R-:W-:Y:S02]  /*e2b0*/  F2FP.F16.F32.PACK_AB R66, R69, R68 ;  /* 0x000000444542723e */ /* 0x000fe400000000ff */
        /* <DEDUP_REMOVED lines=11> */
[----:B------:R-:W-:Y:S01]  /*e370*/  LOP3.LUT R78, R78, R191, RZ, 0x3c, !PT ;  /* 0x000000bf4e4e7212 */ /* 0x000fe200078e3cff */
[----:B------:R-:W2:Y:S01]  /*e380*/  LDC R16, c[0x0][0xbe8] ;  /* 0x0002fa00ff107b82 */ /* 0x000ea20000000800 */
[----:B------:R-:W-:Y:S02]  /*e390*/  SHF.R.U64 R28, R163, 0x3, RZ ;  /* 0x00000003a31c7819 */ /* 0x000fe400000012ff */
[----:B------:R-:W-:Y:S02]  /*e3a0*/  LOP3.LUT R94, R29, R6, RZ, 0x3c, !PT ;  /* 0x000000061d5e7212 */ /* 0x000fe400078e3cff */
[----:B------:R-:W-:-:S02]  /*e3b0*/  MOV R46, R46 ;  /* 0x0000002e002e7202 */ /* 0x000fc40000000f00 */
[----:B------:R-:W-:Y:S02]  /*e3c0*/  F2FP.F16.F32.PACK_AB R82, R85, R84 ;  /* 0x000000545552723e */ /* 0x000fe400000000ff */
[----:B------:R-:W-:Y:S02]  /*e3d0*/  F2FP.F16.F32.PACK_AB R83, R3, R83 ;  /* 0x000000530353723e */ /* 0x000fe400000000ff */
[----:B------:R-:W-:Y:S02]  /*e3e0*/  F2FP.F16.F32.PACK_AB R89, R91, R90 ;  /* 0x0000005a5b59723e */ /* 0x000fe400000000ff */
[----:B------:R-:W-:Y:S01]  /*e3f0*/  LOP3.LUT R86, R86, R193, RZ, 0x3c, !PT ;  /* 0x000000c156567212 */ /* 0x000fe200078e3cff */
[----:B------:R-:W-:Y:S01]  /*e400*/  STSM.16.M88.4 [R46], R80 ;  /* 0x000000502e007844 */ /* 0x000fe20000000200 */
[----:B------:R-:W-:Y:S02]  /*e410*/  LOP3.LUT R6, R99, R170, RZ, 0x3c, !PT ;  /* 0x000000aa63067212 */ /* 0x000fe400078e3cff */
[----:B------:R-:W-:-:S02]  /*e420*/  MOV R54, R54 ;  /* 0x0000003600367202 */ /* 0x000fc40000000f00 */
[----:B------:R-:W-:Y:S02]  /*e430*/  F2FP.F16.F32.PACK_AB R90, R93, R92 ;  /* 0x0000005c5d5a723e */ /* 0x000fe400000000ff */
[----:B------:R-:W-:Y:S02]  /*e440*/  F2FP.F16.F32.PACK_AB R91, R165, R164 ;  /* 0x000000a4a55b723e */ /* 0x000fe400000000ff */
[----:B------:R-:W-:Y:S02]  /*e450*/  F2FP.F16.F32.PACK_AB R96, R97, R96 ;  /* 0x000000606160723e */ /* 0x000fe400000000ff */
[----:B------:R-:W-:Y:S01]  /*e460*/  F2FP.F16.F32.PACK_AB R104, R105, R104 ;  /* 0x000000686968723e */ /* 0x000fe200000000ff */
[----:B------:R-:W-:Y:S01]  /*e470*/  STSM.16.M88.4 [R54], R88 ;  /* 0x0000005836007844 */ /* 0x000fe20000000200 */
[----:B------:R-:W-:Y:S02]  /*e480*/  MOV R62, R62 ;  /* 0x0000003e003e7202 */ /* 0x000fe40000000f00 */
[----:B------:R-:W-:-:S02]  /*e490*/  F2FP.F16.F32.PACK_AB R97, R167, R166 ;  /* 0x000000a6a761723e */ /* 0x000fc400000000ff */
[----:B0-----:R-:W-:Y:S02]  /*e4a0*/  F2FP.F16.F32.PACK_AB R98, R101, R100 ;  /* 0x000000646562723e */ /* 0x001fe400000000ff */
[----:B------:R-:W-:Y:S02]  /*e4b0*/  F2FP.F16.F32.PACK_AB R99, R103, R102 ;  /* 0x000000666763723e */ /* 0x000fe400000000ff */
[----:B------:R-:W-:Y:S02]  /*e4c0*/  F2FP.F16.F32.PACK_AB R105, R107, R106 ;  /* 0x0000006a6b69723e */ /* 0x000fe400000000ff */
[----:B------:R-:W-:Y:S01]  /*e4d0*/  F2FP.F16.F32.PACK_AB R112, R113, R112 ;  /* 0x000000707170723e */ /* 0x000fe200000000ff */
[----:B------:R-:W-:Y:S01]  /*e4e0*/  STSM.16.M88.4 [R62], R96 ;  /* 0x000000603e007844 */ /* 0x000fe20000000200 */
[----:B------:R-:W-:Y:S02]  /*e4f0*/  MOV R70, R70 ;  /* 0x0000004600467202 */ /* 0x000fe40000000f00 */
[----:B------:R-:W-:-:S02]  /*e500*/  F2FP.F16.F32.PACK_AB R106, R109, R108 ;  /* 0x0000006c6d6a723e */ /* 0x000fc400000000ff */
[----:B------:R-:W-:Y:S02]  /*e510*/  F2FP.F16.F32.PACK_AB R107, R111, R110 ;  /* 0x0000006e6f6b723e */ /* 0x000fe400000000ff */
[----:B------:R-:W-:Y:S02]  /*e520*/  F2FP.F16.F32.PACK_AB R113, R115, R114 ;  /* 0x000000727371723e */ /* 0x000fe400000000ff */
[----:B------:R-:W-:Y:S01]  /*e530*/  F2FP.F16.F32.PACK_AB R120, R121, R120 ;  /* 0x000000787978723e */ /* 0x000fe200000000ff */
[----:B------:R-:W-:Y:S01]  /*e540*/  STSM.16.M88.4 [R70], R104 ;  /* 0x0000006846007844 */ /* 0x000fe20000000200 */
[----:B------:R-:W-:Y:S02]  /*e550*/  LOP3.LUT R8, R28, R169, RZ, 0x3c, !PT ;  /* 0x000000a91c087212 */ /* 0x000fe400078e3cff */
[----:B------:R-:W-:Y:S02]  /*e560*/  MOV R78, R78 ;  /* 0x0000004e004e7202 */ /* 0x000fe40000000f00 */
[----:B------:R-:W-:-:S02]  /*e570*/  F2FP.F16.F32.PACK_AB R114, R117, R116 ;  /* 0x000000747572723e */ /* 0x000fc400000000ff */
[----:B------:R-:W-:Y:S02]  /*e580*/  F2FP.F16.F32.PACK_AB R115, R119, R118 ;  /* 0x000000767773723e */ /* 0x000fe400000000ff */
[----:B------:R-:W-:Y:S02]  /*e590*/  F2FP.F16.F32.PACK_AB R121, R123, R122 ;  /* 0x0000007a7b79723e */ /* 0x000fe400000000ff */
[----:B------:R-:W-:Y:S01]  /*e5a0*/  F2FP.F16.F32.PACK_AB R128, R129, R128 ;  /* 0x000000808180723e */ /* 0x000fe200000000ff */
[----:B------:R-:W-:Y:S01]  /*e5b0*/  STSM.16.M88.4 [R78], R112 ;  /* 0x000000704e007844 */ /* 0x000fe20000000200 */
[----:B------:R-:W-:Y:S02]  /*e5c0*/  MOV R86, R86 ;  /* 0x0000005600567202 */ /* 0x000fe40000000f00 */
[----:B------:R-:W-:Y:S02]  /*e5d0*/  F2FP.F16.F32.PACK_AB R122, R125, R124 ;  /* 0x0000007c7d7a723e */ /* 0x000fe400000000ff */
[----:B------:R-:W-:-:S02]  /*e5e0*/  F2FP.F16.F32.PACK_AB R123, R127, R126 ;  /* 0x0000007e7f7b723e */ /* 0x000fc400000000ff */
[----:B------:R-:W-:Y:S02]  /*e5f0*/  F2FP.F16.F32.PACK_AB R129, R131, R130 ;  /* 0x000000828381723e */ /* 0x000fe400000000ff */
[----:B------:R-:W-:Y:S01]  /*e600*/  F2FP.F16.F32.PACK_AB R136, R137, R136 ;  /* 0x000000888988723e */ /* 0x000fe200000000ff */
[----:B------:R-:W-:Y:S01]  /*e610*/  STSM.16.M88.4 [R86], R120 ;  /* 0x0000007856007844 */ /* 0x000fe20000000200 */
[----:B------:R-:W-:Y:S02]  /*e620*/  MOV R94, R94 ;  /* 0x0000005e005e7202 */ /* 0x000fe40000000f00 */
[----:B------:R-:W-:Y:S02]  /*e630*/  F2FP.F16.F32.PACK_AB R130, R133, R132 ;  /* 0x000000848582723e */ /* 0x000fe400000000ff */
[----:B------:R-:W-:Y:S02]  /*e640*/  F2FP.F16.F32.PACK_AB R131, R135, R134 ;  /* 0x000000868783723e */ /* 0x000fe400000000ff */
[----:B------:R-:W-:-:S02]  /*e650*/  F2FP.F16.F32.PACK_AB R137, R139, R138 ;  /* 0x0000008a8b89723e */ /* 0x000fc400000000ff */
[----:B------:R-:W-:Y:S01]  /*e660*/  F2FP.F16.F32.PACK_AB R144, R145, R144 ;  /* 0x000000909190723e */ /* 0x000fe200000000ff */
[----:B------:R-:W-:Y:S01]  /*e670*/  STSM.16.M88.4 [R94], R128 ;  /* 0x000000805e007844 */ /* 0x000fe20000000200 */
[----:B------:R-:W-:Y:S02]  /*e680*/  MOV R10, R6 ;  /* 0x00000006000a7202 */ /* 0x000fe40000000f00 */
[----:B------:R-:W-:Y:S02]  /*e690*/  F2FP.F16.F32.PACK_AB R138, R141, R140 ;  /* 0x0000008c8d8a723e */ /* 0x000fe400000000ff */
[----:B------:R-:W-:Y:S02]  /*e6a0*/  F2FP.F16.F32.PACK_AB R139, R143, R142 ;  /* 0x0000008e8f8b723e */ /* 0x000fe400000000ff */
[----:B------:R-:W-:Y:S02]  /*e6b0*/  F2FP.F16.F32.PACK_AB R145, R147, R146 ;  /* 0x000000929391723e */ /* 0x000fe400000000ff */
[----:B------:R-:W-:Y:S01]  /*e6c0*/  MOV R8, R8 ;  /* 0x0000000800087202 */ /* 0x000fe20000000f00 */
[----:B------:R0:W-:Y:S01]  /*e6d0*/  STSM.16.M88.4 [R10], R136 ;  /* 0x000000880a007844 */ /* 0x0001e20000000200 */
[----:B------:R-:W-:-:S02]  /*e6e0*/  F2FP.F16.F32.PACK_AB R146, R149, R148 ;  /* 0x000000949592723e */ /* 0x000fc400000000ff */
[----:B------:R-:W-:Y:S02]  /*e6f0*/  F2FP.F16.F32.PACK_AB R147, R151, R150 ;  /* 0x000000969793723e */ /* 0x000fe400000000ff */
[----:B------:R-:W-:Y:S02]  /*e700*/  R2UR UR4, R207 ;  /* 0x00000000cf0472ca */ /* 0x000fe400000e0000 */
[----:B------:R-:W-:Y:S01]  /*e710*/  PLOP3.LUT P0, PT, PT, PT, UP0, 0x80, 0x0 ;  /* 0x000000000000781c */ /* 0x000fe20003f0f008 */
[----:B------:R3:W-:Y:S10]  /*e720*/  STSM.16.M88.4 [R8], R144 ;  /* 0x0000009008007844 */ /* 0x0007f40000000200 */
[----:B------:R-:W-:-:S06]  /*e730*/  UIMAD.WIDE UR8, UR4, 0x4, UR8 ;  /* 0x00000004040878a5 */ /* 0x000fcc000f8e0208 */
[----:B------:R-:W-:Y:S02]  /*e740*/  IMAD.U32 R6, RZ, RZ, UR8 ;  /* 0x00000008ff067e24 */ /* 0x000fe4000f8e00ff */
[----:B------:R-:W-:Y:S01]  /*e750*/  IMAD.U32 R7, RZ, RZ, UR9 ;  /* 0x00000009ff077e24 */ /* 0x000fe2000f8e00ff */
[----:B------:R-:W-:Y:S01]  /*e760*/  BAR.SYNC.DEFER_BLOCKING 0x1, 0x100 ;  /* 0x0044000000007b1d */ /* 0x000fe20000010000 */
[----:B--2---:R-:W-:-:S05]  /*e770*/  ISETP.NE.AND P1, PT, R16, 0x1, PT ;  /* 0x000000011000780c */ /* 0x004fca0003f25270 */
[----:B------:R-:W-:Y:S01]  /*e780*/  ULDC.64 UR8, c[0x0][0xc08] ;  /* 0x0003020000087ab9 */ /* 0x000fe20000000a00 */
[----:B------:R-:W2:Y:S01]  /*e790*/  @P0 LDG.E R3, desc[UR12][R6.64] ;  /* 0x0000000c06030981 */ /* 0x000ea2000c1e1900 */
[----:B------:R-:W-:-:S06]  /*e7a0*/  UISETP.NE.U32.AND UP1, UPT, UR8, URZ, UPT ;  /* 0x0000003f0800728c */ /* 0x000fcc000bf25070 */
[----:B------:R-:W4:Y:S01]  /*e7b0*/  @P1 LDC R9, c[0x0][0xbec] ;  /* 0x0002fb00ff091b82 */ /* 0x000f220000000800 */
[----:B------:R-:W-:Y:S01]  /*e7c0*/  ULDC UR10, c[0x0][0xa88] ;  /* 0x0002a200000a7ab9 */ /* 0x000fe20000000800 */
[----:B------:R-:W-:-:S06]  /*e7d0*/  UISETP.NE.AND.EX UP1, UPT, UR9, URZ, UPT, UP1 ;  /* 0x0000003f0900728c */ /* 0x000fcc000bf25310 */
[----:B-1----:R-:W1:Y:S01]  /*e7e0*/  @P1 LDC R12, c[0x0][0xbf0] ;  /* 0x0002fc00ff0c1b82 */ /* 0x002e620000000800 */
[----:B------:R-:W-:-:S04]  /*e7f0*/  PLOP3.LUT P2, PT, PT, PT, UP1, 0x80, 0x0 ;  /* 0x000000000000781c */ /* 0x000fc80003f4f018 */
[----:B------:R-:W-:Y:S02]  /*e800*/  @UP1 ULDC.64 UR8, c[0x0][0xc08] ;  /* 0x0003020000081ab9 */ /* 0x000fe40000000a00 */
[----:B------:R-:W-:-:S03]  /*e810*/  @UP1 UIMAD.WIDE UR8, UR4, 0x4, UR8 ;  /* 0x00000004040818a5 */ /* 0x000fc6000f8e0208 */
[----:B------:R-:W-:-:S03]  /*e820*/  UMOV UR4, URZ ;  /* 0x0000003f00047c82 */ /* 0x000fc60008000000 */
[----:B0-----:R-:W-:Y:S02]  /*e830*/  IMAD.U32 R10, RZ, RZ, UR8 ;  /* 0x00000008ff0a7e24 */ /* 0x001fe4000f8e00ff */
[----:B------:R-:W-:Y:S01]  /*e840*/  IMAD.U32 R11, RZ, RZ, UR9 ;  /* 0x00000009ff0b7e24 */ /* 0x000fe2000f8e00ff */
[----:B--2---:R-:W-:Y:S01]  /*e850*/  @P0 R2UR UR4, R3 ;  /* 0x00000000030402ca */ /* 0x004fe200000e0000 */
[----:B------:R-:W-:-:S06]  /*e860*/  IMAD.U32 R3, RZ, RZ, UR10 ;  /* 0x0000000aff037e24 */ /* 0x000fcc000f8e00ff */
[----:B------:R3:W5:Y:S01]  /*e870*/  @P2 LDG.E R3, desc[UR12][R10.64] ;  /* 0x0000000c0a032981 */ /* 0x000762000c1e1900 */
[----:B-1--4-:R-:W-:Y:S07]  /*e880*/  @P2 BRA `(.L_x_1510) ;  /* 0x0000000000142947 */ /* 0x012fee0003800000 */
[----:B------:R-:W-:Y:S05]  /*e890*/  @!P0 BRA `(.L_x_1510) ;  /* 0x0000000000108947 */ /* 0x000fea0003800000 */
[----:B------:R-:W-:Y:S02]  /*e8a0*/  ULDC.64 UR8, c[0x0][0x208] ;  /* 0x0000820000087ab9 */ /* 0x000fe40000000a00 */
[----:B---3--:R-:W2:Y:S04]  /*e8b0*/  LDG.E R8, desc[UR8][R6.64] ;  /* 0x0000000806087981 */ /* 0x008ea8000c1e1900 */
[----:B-----5:R-:W2:Y:S02]  /*e8c0*/  LDG.E R3, desc[UR8][R6.64+0x4] ;  /* 0x0000040806037981 */ /* 0x020ea4000c1e1900 */
[----:B--2---:R-:W-:-:S07]  /*e8d0*/  IMAD.IADD R3, R3, 0x1, -R8 ;  /* 0x0000000103037824 */ /* 0x004fce00078e0a08 */
.L_x_1510:
[----:B------:R-:W-:Y:S01]  /*e8e0*/  R2UR UR20, R205 ;  /* 0x00000000cd1472ca */ /* 0x000fe200000e0000 */
[----:B------:R-:W-:Y:S01]  /*e8f0*/  USHF.R.S32.HI UR9, URZ, 0x1f, UR4 ;  /* 0x0000001f3f097899 */ /* 0x000fe20008011404 */
[----:B------:R-:W-:Y:S01]  /*e900*/  R2UR UR19, R22 ;  /* 0x00000000161372ca */ /* 0x000fe200000e0000 */
[----:B------:R-:W-:Y:S01]  /*e910*/  ULDC.64 UR14, c[0x0][0xb90] ;  /* 0x0002e400000e7ab9 */ /* 0x000fe20000000a00 */
[----:B------:R-:W-:Y:S01]  /*e920*/  R2UR UR13, R207 ;  /* 0x00000000cf0d72ca */ /* 0x000fe200000e0000 */
[----:B------:R-:W-:Y:S01]  /*e930*/  UMOV UR8, UR4 ;  /* 0x0000000400087c82 */ /* 0x000fe20008000000 */
[----:B-----5:R-:W-:Y:S01]  /*e940*/  IMAD R81, R3, R16, RZ ;  /* 0x0000001003517224 */ /* 0x020fe200078e02ff */
[----:B------:R-:W0:Y:S01]  /*e950*/  @P1 LDC R77, c[0x0][0xbf0] ;  /* 0x0002fc00ff4d1b82 */ /* 0x000e220000000800 */
[----:B------:R-:W-:-:S05]  /*e960*/  ULDC.64 UR22, c[0x0][0x208] ;  /* 0x0000820000167ab9 */ /* 0x000fca0000000a00 */
[----:B------:R-:W-:Y:S02]  /*e970*/  USHF.R.S32.HI UR16, URZ, 0x1f, UR20 ;  /* 0x0000001f3f107899 */ /* 0x000fe40008011414 */
[----:B---3--:R-:W-:Y:S01]  /*e980*/  VIADD R8, R23, UR19 ;  /* 0x0000001317087c36 */ /* 0x008fe20008000000 */
[----:B------:R-:W-:Y:S01]  /*e990*/  UIMAD.WIDE.U32 UR10, UR20, UR14, UR8 ;  /* 0x0000000e140a72a5 */ /* 0x000fe2000f8e0008 */
[----:B------:R-:W-:Y:S01]  /*e9a0*/  VIADD R18, R211, UR19 ;  /* 0x00000013d3127c36 */ /* 0x000fe20008000000 */
[----:B------:R-:W-:Y:S01]  /*e9b0*/  USHF.R.S32.HI UR8, URZ, 0x1f, UR13 ;  /* 0x0000001f3f087899 */ /* 0x000fe2000801140d */
[----:B------:R-:W-:Y:S01]  /*e9c0*/  @P1 IMAD.HI.U32 R7, R8, R9, RZ ;  /* 0x0000000908071227 */ /* 0x000fe200078e00ff */
[----:B------:R-:W-:Y:S02]  /*e9d0*/  UIMAD UR12, UR16, UR14, URZ ;  /* 0x0000000e100c72a4 */ /* 0x000fe4000f8e023f */
[----:B------:R-:W-:Y:S01]  /*e9e0*/  USEL UR18, UR8, URZ, !UP0 ;  /* 0x0000003f08127287 */ /* 0x000fe2000c000000 */
[----:B------:R-:W-:Y:S01]  /*e9f0*/  IMAD.MOV.U32 R6, RZ, RZ, R8 ;  /* 0x000000ffff067224 */ /* 0x000fe200078e0008 */
[----:B------:R-:W-:Y:S01]  /*ea00*/  UIMAD UR12, UR20, UR15, UR12 ;  /* 0x0000000f140c72a4 */ /* 0x000fe2000f8e020c */
[----:B------:R-:W-:Y:S01]  /*ea10*/  @P1 SHF.R.U32.HI R6, RZ, R12, R7 ;  /* 0x0000000cff061219 */ /* 0x000fe20000011607 */
[----:B------:R-:W-:Y:S01]  /*ea20*/  USEL UR17, UR13, URZ, !UP0 ;  /* 0x0000003f0d117287 */ /* 0x000fe2000c000000 */
[----:B------:R-:W-:Y:S01]  /*ea30*/  IMAD R7, R206, 0x40, R19 ;  /* 0x00000040ce077824 */ /* 0x000fe200078e0213 */
[----:B------:R-:W-:Y:S01]  /*ea40*/  ULDC.64 UR14, c[0x0][0xb98] ;  /* 0x0002e600000e7ab9 */ /* 0x000fe20000000a00 */
[----:B------:R-:W-:Y:S01]  /*ea50*/  UIADD3 UR11, UR11, UR12, URZ ;  /* 0x0000000c0b0b7290 */ /* 0x000fe2000fffe03f */
[----:B------:R-:W-:Y:S01]  /*ea60*/  IMAD.MOV R9, RZ, RZ, -R6 ;  /* 0x000000ffff097224 */ /* 0x000fe200078e0a06 */
[----:B------:R-:W-:Y:S01]  /*ea70*/  UIMAD UR8, UR18, UR14, URZ ;  /* 0x0000000e120872a4 */ /* 0x000fe2000f8e023f */
[----:B------:R-:W-:Y:S01]  /*ea80*/  IMAD.WIDE R4, R7, 0x2, R4 ;  /* 0x0000000207047825 */ /* 0x000fe200078e0204 */
[----:B------:R-:W-:Y:S01]  /*ea90*/  UIMAD.WIDE.U32 UR10, UR17, UR14, UR10 ;  /* 0x0000000e110a72a5 */ /* 0x000fe2000f8e000a */
[----:B------:R-:W-:Y:S01]  /*eaa0*/  SHF.R.S32.HI R7, RZ, 0x1f, R6 ;  /* 0x0000001fff077819 */ /* 0x000fe20000011406 */
[----:B------:R-:W-:Y:S01]  /*eab0*/  UIMAD UR8, UR17, UR15, UR8 ;  /* 0x0000000f110872a4 */ /* 0x000fe2000f8e0208 */
[----:B------:R-:W-:Y:S01]  /*eac0*/  IMAD R9, R16, R9, R8 ;  /* 0x0000000910097224 */ /* 0x000fe200078e0208 */
[----:B------:R-:W-:Y:S01]  /*ead0*/  IADD3 R11, P5, R4, 0x1000, RZ ;  /* 0x00001000040b7810 */ /* 0x000fe20007fbe0ff */
[----:B------:R-:W-:Y:S01]  /*eae0*/  ULDC.64 UR12, c[0x0][0xaa0] ;  /* 0x0002a800000c7ab9 */ /* 0x000fe20000000a00 */
[----:B------:R-:W-:-:S02]  /*eaf0*/  IADD3 R6, P0, R6, UR10, RZ ;  /* 0x0000000a06067c10 */ /* 0x000fc4000ff1e0ff */
[----:B------:R-:W-:Y:S01]  /*eb00*/  IMAD.U32 R10, RZ, RZ, UR8 ;  /* 0x00000008ff0a7e24 */ /* 0x000fe2000f8e00ff */
[----:B------:R-:W-:Y:S02]  /*eb10*/  SHF.R.S32.HI R8, RZ, 0x1f, R9 ;  /* 0x0000001fff087819 */ /* 0x000fe40000011409 */
[----:B------:R-:W-:Y:S02]  /*eb20*/  IADD3 R53, P3, R4, 0x4000, RZ ;  /* 0x0000400004357810 */ /* 0x000fe40007f7e0ff */
[----:B------:R-:W-:Y:S01]  /*eb30*/  IADD3.X R7, R7, UR11, R10, P0, !PT ;  /* 0x0000000b07077c10 */ /* 0x000fe200087fe40a */
[----:B------:R-:W-:Y:S01]  /*eb40*/  ULDC.64 UR10, c[0x0][0xb88] ;  /* 0x0002e200000a7ab9 */ /* 0x000fe20000000a00 */
[----:B------:R-:W-:Y:S01]  /*eb50*/  LOP3.LUT R52, R53, 0x380, RZ, 0xc0, !PT ;  /* 0x0000038035347812 */ /* 0x000fe200078ec0ff */
[----:B------:R-:W-:Y:S01]  /*eb60*/  IMAD R10, R8, UR10, RZ ;  /* 0x0000000a080a7c24 */ /* 0x000fe2000f8e02ff */
[----:B------:R-:W-:Y:S01]  /*eb70*/  LOP3.LUT R8, R11, 0x380, RZ, 0xc0, !PT ;  /* 0x000003800b087812 */ /* 0x000fe200078ec0ff */
[----:B------:R-:W-:Y:S01]  /*eb80*/  IMAD.WIDE.U32 R6, R9, UR10, R6 ;  /* 0x0000000a09067c25 */ /* 0x000fe2000f8e0006 */
[----:B------:R-:W-:-:S02]  /*eb90*/  SHF.R.U64 R52, R52, 0x3, RZ ;  /* 0x0000000334347819 */ /* 0x000fc400000012ff */
[----:B------:R-:W-:Y:S01]  /*eba0*/  SHF.R.U64 R8, R8, 0x3, RZ ;  /* 0x0000000308087819 */ /* 0x000fe200000012ff */
[----:B------:R-:W-:Y:S01]  /*ebb0*/  IMAD R15, R9, UR11, R10 ;  /* 0x0000000b090f7c24 */ /* 0x000fe2000f8e020a */
[----:B------:R-:W-:Y:S01]  /*ebc0*/  ULDC.64 UR10, c[0x0][0xb50] ;  /* 0x0002d400000a7ab9 */ /* 0x000fe20000000a00 */
[----:B------:R-:W-:Y:S01]  /*ebd0*/  LOP3.LUT R52, R52, R53, RZ, 0x3c, !PT ;  /* 0x0000003534347212 */ /* 0x000fe200078e3cff */
[----:B------:R-:W-:Y:S01]  /*ebe0*/  IMAD.X R53, RZ, RZ, R5, P3 ;  /* 0x000000ffff357224 */ /* 0x000fe200018e0605 */
[----:B------:R-:W-:Y:S01]  /*ebf0*/  LEA R14, P0, R6, UR10, 0x2 ;  /* 0x0000000a060e7c11 */ /* 0x000fe2000f8010ff */
[----:B------:R-:W-:Y:S01]  /*ec00*/  IMAD.IADD R7, R7, 0x1, R15 ;  /* 0x0000000107077824 */ /* 0x000fe200078e020f */
[----:B------:R-:W-:Y:S01]  /*ec10*/  LOP3.LUT R8, R8, R11, RZ, 0x3c, !PT ;  /* 0x0000000b08087212 */ /* 0x000fe200078e3cff */
[----:B------:R-:W-:Y:S01]  /*ec20*/  IMAD.X R9, RZ, RZ, R5, P5 ;  /* 0x000000ffff097224 */ /* 0x000fe200028e0605 */
[----:B------:R-:W-:Y:S01]  /*ec30*/  IADD3 R41, P3, R4, 0xa000, RZ ;  /* 0x0000a00004297810 */ /* 0x000fe20007f7e0ff */
[----:B------:R-:W-:Y:S01]  /*ec40*/  SHFL.IDX PT, R20, R14, RZ, 0x1c1f ;  /* 0x001c1fff0e147589 */ /* 0x000fe200000e0000 */
[----:B------:R-:W-:-:S02]  /*ec50*/  LEA.HI.X R11, R6, UR11, R7, 0x2, P0 ;  /* 0x0000000b060b7c11 */ /* 0x000fc400080f1407 */
[C---:B------:R-:W-:Y:S02]  /*ec60*/  IADD3 R29, P2, R4.reuse, 0x5000, RZ ;  /* 0x00005000041d7810 */ /* 0x040fe40007f5e0ff */
[C---:B------:R-:W-:Y:S01]  /*ec70*/  IADD3 R13, P4, R4.reuse, 0x2000, RZ ;  /* 0x00002000040d7810 */ /* 0x040fe20007f9e0ff */
[----:B------:R-:W1:Y:S01]  /*ec80*/  SHFL.IDX PT, R21, R11, RZ, 0x1c1f ;  /* 0x001c1fff0b157589 */ /* 0x000e6200000e0000 */
[----:B------:R-:W-:Y:S01]  /*ec90*/  IADD3 R25, P0, R4, 0x3000, RZ ;  /* 0x0000300004197810 */ /* 0x000fe20007f1e0ff */
[----:B------:R-:W-:Y:S01]  /*eca0*/  UIMAD UR10, UR9, UR12, URZ ;  /* 0x0000000c090a72a4 */ /* 0x000fe2000f8e023f */
[----:B------:R-:W-:Y:S01]  /*ecb0*/  LOP3.LUT R40, R41, 0x380, RZ, 0xc0, !PT ;  /* 0x0000038029287812 */ /* 0x000fe200078ec0ff */
[----:B------:R-:W-:Y:S01]  /*ecc0*/  SHFL.IDX PT, R42, R14, 0x1, 0x1c1f ;  /* 0x003c1f000e2a7f89 */ /* 0x000fe200000e0000 */
[----:B------:R-:W-:Y:S01]  /*ecd0*/  LOP3.LUT R24, R25, 0x380, RZ, 0xc0, !PT ;  /* 0x0000038019187812 */ /* 0x000fe200078ec0ff */
[----:B------:R-:W-:Y:S01]  /*ece0*/  VIADD R6, R18, 0x8 ;  /* 0x0000000812067836 */ /* 0x000fe20000000000 */
[----:B------:R-:W-:Y:S01]  /*ecf0*/  LOP3.LUT R28, R29, 0x380, RZ, 0xc0, !PT ;  /* 0x000003801d1c7812 */ /* 0x000fe200078ec0ff */
[----:B------:R-:W2:Y:S01]  /*ed00*/  SHFL.IDX PT, R43, R11, 0x1, 0x1c1f ;  /* 0x003c1f000b2b7f89 */ /* 0x000ea200000e0000 */
[----:B------:R-:W-:-:S02]  /*ed10*/  SHF.R.U64 R24, R24, 0x3, RZ ;  /* 0x0000000318187819 */ /* 0x000fc400000012ff */
[----:B------:R-:W-:Y:S02]  /*ed20*/  SHF.R.U64 R40, R40, 0x3, RZ ;  /* 0x0000000328287819 */ /* 0x000fe400000012ff */
[----:B------:R-:W-:Y:S02]  /*ed30*/  SHF.R.U64 R28, R28, 0x3, RZ ;  /* 0x000000031c1c7819 */ /* 0x000fe400000012ff */
[----:B------:R-:W-:Y:S01]  /*ed40*/  LOP3.LUT R24, R24, R25, RZ, 0x3c, !PT ;  /* 0x0000001918187212 */ /* 0x000fe200078e3cff */
[--C-:B------:R-:W-:Y:S01]  /*ed50*/  IMAD.X R25, RZ, RZ, R5.reuse, P0 ;  /* 0x000000ffff197224 */ /* 0x100fe200000e0605 */
[----:B------:R-:W-:Y:S02]  /*ed60*/  IADD3 R57, P0, R4, 0x9000, RZ ;  /* 0x0000900004397810 */ /* 0x000fe40007f1e0ff */
[----:B------:R-:W-:Y:S01]  /*ed70*/  LOP3.LUT R40, R40, R41, RZ, 0x3c, !PT ;  /* 0x0000002928287212 */ /* 0x000fe200078e3cff */
[--C-:B------:R-:W-:Y:S01]  /*ed80*/  IMAD.X R41, RZ, RZ, R5.reuse, P3 ;  /* 0x000000ffff297224 */ /* 0x100fe200018e0605 */
[----:B------:R-:W-:Y:S01]  /*ed90*/  LOP3.LUT R28, R28, R29, RZ, 0x3c, !PT ;  /* 0x0000001d1c1c7212 */ /* 0x000fe200078e3cff */
[----:B------:R-:W-:Y:S01]  /*eda0*/  IMAD.X R29, RZ, RZ, R5, P2 ;  /* 0x000000ffff1d7224 */ /* 0x000fe200010e0605 */
[----:B------:R-:W-:-:S02]  /*edb0*/  IADD3 R10, P3, R4, 0xf000, RZ ;  /* 0x0000f000040a7810 */ /* 0x000fc40007f7e0ff */
[----:B------:R-:W-:Y:S02]  /*edc0*/  LOP3.LUT R56, R57, 0x380, RZ, 0xc0, !PT ;  /* 0x0000038039387812 */ /* 0x000fe400078ec0ff */
[C---:B------:R-:W-:Y:S02]  /*edd0*/  IADD3 R45, P2, R4.reuse, 0xb000, RZ ;  /* 0x0000b000042d7810 */ /* 0x040fe40007f5e0ff */
[----:B------:R-:W-:Y:S02]  /*ede0*/  LOP3.LUT R12, R13, 0x380, RZ, 0xc0, !PT ;  /* 0x000003800d0c7812 */ /* 0x000fe400078ec0ff */
[C---:B------:R-:W-:Y:S02]  /*edf0*/  IADD3 R33, P6, R4.reuse, 0x6000, RZ ;  /* 0x0000600004217810 */ /* 0x040fe40007fde0ff */
[----:B------:R-:W-:Y:S01]  /*ee00*/  IADD3 R37, P5, R4, 0x7000, RZ ;  /* 0x0000700004257810 */ /* 0x000fe20007fbe0ff */
[----:B------:R-:W-:Y:S01]  /*ee10*/  UIMAD.WIDE.U32 UR8, UR4, UR12, URZ ;  /* 0x0000000c040872a5 */ /* 0x000fe2000f8e003f */
[----:B------:R-:W-:Y:S01]  /*ee20*/  LOP3.LUT R3, R10, 0x380, RZ, 0xc0, !PT ;  /* 0x000003800a037812 */ /* 0x000fe200078ec0ff */
[----:B------:R-:W-:Y:S01]  /*ee30*/  UIMAD UR10, UR4, UR13, UR10 ;  /* 0x0000000d040a72a4 */ /* 0x000fe2000f8e020a */
[----:B------:R-:W-:Y:S01]  /*ee40*/  SHF.R.U64 R56, R56, 0x3, RZ ;  /* 0x0000000338387819 */ /* 0x000fe200000012ff */
[----:B------:R-:W-:Y:S01]  /*ee50*/  IMAD.X R49, RZ, RZ, R5, P3 ;  /* 0x000000ffff317224 */ /* 0x000fe200018e0605 */
[----:B------:R-:W-:Y:S01]  /*ee60*/  LOP3.LUT R44, R45, 0x380, RZ, 0xc0, !PT ;  /* 0x000003802d2c7812 */ /* 0x000fe200078ec0ff */
[----:B------:R-:W-:Y:S01]  /*ee70*/  ULDC.64 UR12, c[0x0][0xae8] ;  /* 0x0002ba00000c7ab9 */ /* 0x000fe20000000a00 */
[----:B------:R-:W-:-:S02]  /*ee80*/  SHF.R.U64 R3, R3, 0x3, RZ ;  /* 0x0000000303037819 */ /* 0x000fc400000012ff */
[----:B------:R-:W-:Y:S01]  /*ee90*/  LOP3.LUT R56, R56, R57, RZ, 0x3c, !PT ;  /* 0x0000003938387212 */ /* 0x000fe200078e3cff */
[--C-:B------:R-:W-:Y:S01]  /*eea0*/  IMAD.X R57, RZ, RZ, R5.reuse, P0 ;  /* 0x000000ffff397224 */ /* 0x100fe200000e0605 */
[----:B------:R-:W-:Y:S02]  /*eeb0*/  SHF.R.U64 R44, R44, 0x3, RZ ;  /* 0x000000032c2c7819 */ /* 0x000fe400000012ff */
[----:B------:R-:W-:Y:S02]  /*eec0*/  LOP3.LUT P0, RZ, R209, 0x3, RZ, 0xc0, !PT ;  /* 0x00000003d1ff7812 */ /* 0x000fe4000780c0ff */
[----:B------:R-:W-:Y:S02]  /*eed0*/  LOP3.LUT R48, R3, R10, RZ, 0x3c, !PT ;  /* 0x0000000a03307212 */ /* 0x000fe400078e3cff */
[----:B------:R-:W-:Y:S01]  /*eee0*/  LOP3.LUT R44, R44, R45, RZ, 0x3c, !PT ;  /* 0x0000002d2c2c7212 */ /* 0x000fe200078e3cff */
[----:B------:R-:W3:Y:S01]  /*eef0*/  @P1 LDC R3, c[0x0][0xbec] ;  /* 0x0002fb00ff031b82 */ /* 0x000ee20000000800 */
[----:B------:R-:W-:Y:S01]  /*ef00*/  IMAD.X R45, RZ, RZ, R5, P2 ;  /* 0x000000ffff2d7224 */ /* 0x000fe200010e0605 */
[----:B------:R-:W-:-:S02]  /*ef10*/  SHF.R.U64 R12, R12, 0x3, RZ ;  /* 0x000000030c0c7819 */ /* 0x000fc400000012ff */
[----:B------:R-:W-:Y:S02]  /*ef20*/  ISETP.GE.OR P2, PT, R18, R81, P0 ;  /* 0x000000511200720c */ /* 0x000fe40000746670 */
[----:B------:R-:W-:Y:S01]  /*ef30*/  LOP3.LUT R12, R12, R13, RZ, 0x3c, !PT ;  /* 0x0000000d0c0c7212 */ /* 0x000fe200078e3cff */
[--C-:B------:R-:W-:Y:S01]  /*ef40*/  IMAD.X R13, RZ, RZ, R5.reuse, P4 ;  /* 0x000000ffff0d7224 */ /* 0x100fe200020e0605 */
[----:B------:R-:W-:Y:S02]  /*ef50*/  IADD3 R65, P4, R4, 0x8000, RZ ;  /* 0x0000800004417810 */ /* 0x000fe40007f9e0ff */
[----:B------:R-:W-:Y:S02]  /*ef60*/  LOP3.LUT R32, R33, 0x380, RZ, 0xc0, !PT ;  /* 0x0000038021207812 */ /* 0x000fe400078ec0ff */
[----:B------:R-:W-:Y:S02]  /*ef70*/  LOP3.LUT R36, R37, 0x380, RZ, 0xc0, !PT ;  /* 0x0000038025247812 */ /* 0x000fe400078ec0ff */
[----:B------:R-:W-:Y:S01]  /*ef80*/  LOP3.LUT R64, R65, 0x380, RZ, 0xc0, !PT ;  /* 0x0000038041407812 */ /* 0x000fe200078ec0ff */
[----:B------:R-:W-:Y:S01]  /*ef90*/  UIADD3 UR9, UR9, UR10, URZ ;  /* 0x0000000a09097290 */ /* 0x000fe2000fffe03f */
[----:B------:R-:W-:Y:S01]  /*efa0*/  SHF.R.U64 R32, R32, 0x3, RZ ;  /* 0x0000000320207819 */ /* 0x000fe200000012ff */
[----:B-1----:R1:W-:Y:S01]  /*efb0*/  @!P2 ST.E desc[UR22][R20.64], R0 ;  /* 0x000000001400a985 */ /* 0x0023e2000c101916 */
[----:B------:R-:W-:Y:S01]  /*efc0*/  SHF.R.U64 R36, R36, 0x3, RZ ;  /* 0x0000000324247819 */ /* 0x000fe200000012ff */
[----:B------:R-:W-:Y:S01]  /*efd0*/  UIMAD UR4, UR16, UR12, URZ ;  /* 0x0000000c100472a4 */ /* 0x000fe2000f8e023f */
[----:B------:R-:W-:Y:S01]  /*efe0*/  SHF.R.U64 R64, R64, 0x3, RZ ;  /* 0x0000000340407819 */ /* 0x000fe200000012ff */
[----:B------:R-:W-:Y:S01]  /*eff0*/  UIMAD.WIDE.U32 UR8, UR20, UR12, UR8 ;  /* 0x0000000c140872a5 */ /* 0x000fe2000f8e0008 */
[----:B------:R-:W-:Y:S01]  /*f000*/  LOP3.LUT R32, R32, R33, RZ, 0x3c, !PT ;  /* 0x0000002120207212 */ /* 0x000fe200078e3cff */
[--C-:B------:R-:W-:Y:S01]  /*f010*/  IMAD.X R33, RZ, RZ, R5.reuse, P6 ;  /* 0x000000ffff217224 */ /* 0x100fe200030e0605 */
[----:B------:R-:W-:Y:S01]  /*f020*/  LOP3.LUT R36, R36, R37, RZ, 0x3c, !PT ;  /* 0x0000002524247212 */ /* 0x000fe200078e3cff */
[--C-:B------:R-:W-:Y:S01]  /*f030*/  IMAD.X R37, RZ, RZ, R5.reuse, P5 ;  /* 0x000000ffff257224 */ /* 0x100fe200028e0605 */
[----:B------:R-:W-:Y:S01]  /*f040*/  LOP3.LUT R64, R64, R65, RZ, 0x3c, !PT ;  /* 0x0000004140407212 */ /* 0x000fe200078e3cff */
[----:B------:R-:W-:Y:S01]  /*f050*/  IMAD.X R65, RZ, RZ, R5, P4 ;  /* 0x000000ffff417224 */ /* 0x000fe200020e0605 */
[----:B------:R-:W-:Y:S01]  /*f060*/  ULDC.64 UR10, c[0x0][0xaf0] ;  /* 0x0002bc00000a7ab9 */ /* 0x000fe20000000a00 */
[----:B-1----:R-:W-:Y:S01]  /*f070*/  IMAD R0, R204, 0x20, R206 ;  /* 0x00000020cc007824 */ /* 0x002fe200078e02ce */
[----:B------:R-:W-:Y:S01]  /*f080*/  UIMAD UR4, UR20, UR13, UR4 ;  /* 0x0000000d140472a4 */ /* 0x000fe2000f8e0204 */
[----:B------:R-:W-:-:S02]  /*f090*/  IADD3 R73, P6, R4, 0xc000, RZ ;  /* 0x0000c00004497810 */ /* 0x000fc40007fde0ff */
[----:B------:R-:W-:Y:S01]  /*f0a0*/  VIADD R18, R0, UR19 ;  /* 0x0000001300127c36 */ /* 0x000fe20008000000 */
[C---:B------:R-:W-:Y:S02]  /*f0b0*/  IADD3 R69, P5, R4.reuse, 0xd000, RZ ;  /* 0x0000d00004457810 */ /* 0x040fe40007fbe0ff */
[----:B------:R-:W-:Y:S01]  /*f0c0*/  IADD3 R61, P4, R4, 0xe000, RZ ;  /* 0x0000e000043d7810 */ /* 0x000fe20007f9e0ff */
[----:B---3--:R-:W-:Y:S01]  /*f0d0*/  @P1 IMAD.HI.U32 R0, R18, R3, RZ ;  /* 0x0000000312001227 */ /* 0x008fe200078e00ff */
[----:B------:R-:W-:Y:S01]  /*f0e0*/  UIADD3 UR9, UR9, UR4, URZ ;  /* 0x0000000409097290 */ /* 0x000fe2000fffe03f */
[----:B------:R-:W-:Y:S01]  /*f0f0*/  LOP3.LUT R72, R73, 0x380, RZ, 0xc0, !PT ;  /* 0x0000038049487812 */ /* 0x000fe200078ec0ff */
[----:B------:R-:W-:Y:S01]  /*f100*/  UIMAD UR4, UR18, UR10, URZ ;  /* 0x0000000a120472a4 */ /* 0x000fe2000f8e023f */
[----:B------:R-:W-:Y:S02]  /*f110*/  LOP3.LUT R68, R69, 0x380, RZ, 0xc0, !PT ;  /* 0x0000038045447812 */ /* 0x000fe400078ec0ff */
[----:B------:R-:W-:-:S02]  /*f120*/  LOP3.LUT R60, R61, 0x380, RZ, 0xc0, !PT ;  /* 0x000003803d3c7812 */ /* 0x000fc400078ec0ff */
[----:B------:R-:W-:Y:S01]  /*f130*/  ISETP.GE.OR P0, PT, R6, R81, P0 ;  /* 0x000000510600720c */ /* 0x000fe20000706670 */
[----:B------:R-:W-:Y:S01]  /*f140*/  IMAD.MOV.U32 R21, RZ, RZ, R18 ;  /* 0x000000ffff157224 */ /* 0x000fe200078e0012 */
[----:B------:R-:W-:Y:S01]  /*f150*/  LOP3.LUT R7, R4, 0x380, RZ, 0xc0, !PT ;  /* 0x0000038004077812 */ /* 0x000fe200078ec0ff */
[----:B------:R-:W-:Y:S01]  /*f160*/  UIMAD UR4, UR17, UR11, UR4 ;  /* 0x0000000b110472a4 */ /* 0x000fe2000f8e0204 */
[----:B0-----:R-:W-:Y:S01]  /*f170*/  @P1 SHF.R.U32.HI R21, RZ, R77, R0 ;  /* 0x0000004dff151219 */ /* 0x001fe20000011600 */
[----:B------:R-:W-:Y:S01]  /*f180*/  UIMAD.WIDE.U32 UR8, UR17, UR10, UR8 ;  /* 0x0000000a110872a5 */ /* 0x000fe2000f8e0008 */
[----:B------:R-:W-:Y:S02]  /*f190*/  SHF.R.U64 R72, R72, 0x3, RZ ;  /* 0x0000000348487819 */ /* 0x000fe400000012ff */
[----:B------:R-:W-:Y:S02]  /*f1a0*/  SHF.R.U64 R68, R68, 0x3, RZ ;  /* 0x0000000344447819 */ /* 0x000fe400000012ff */
[----:B------:R-:W-:-:S02]  /*f1b0*/  SHF.R.U64 R60, R60, 0x3, RZ ;  /* 0x000000033c3c7819 */ /* 0x000fc400000012ff */
[----:B------:R-:W-:Y:S01]  /*f1c0*/  SHF.R.U64 R7, R7, 0x3, RZ ;  /* 0x0000000307077819 */ /* 0x000fe200000012ff */
[----:B------:R-:W-:Y:S01]  /*f1d0*/  UIADD3 UR4, UR9, UR4, URZ ;  /* 0x0000000409047290 */ /* 0x000fe2000fffe03f */
[--C-:B------:R-:W-:Y:S01]  /*f1e0*/  SHF.R.S32.HI R0, RZ, 0x1f, R21.reuse ;  /* 0x0000001fff007819 */ /* 0x100fe20000011415 */
[----:B------:R-:W-:Y:S01]  /*f1f0*/  IMAD.MOV R77, RZ, RZ, -R21 ;  /* 0x000000ffff4d7224 */ /* 0x000fe200078e0a15 */
[----:B------:R-:W-:Y:S01]  /*f200*/  LOP3.LUT R72, R72, R73, RZ, 0x3c, !PT ;  /* 0x0000004948487212 */ /* 0x000fe200078e3cff */
[--C-:B------:R-:W-:Y:S01]  /*f210*/  IMAD.X R73, RZ, RZ, R5.reuse, P6 ;  /* 0x000000ffff497224 */ /* 0x100fe200030e0605 */
[----:B------:R-:W-:Y:S01]  /*f220*/  LOP3.LUT R68, R68, R69, RZ, 0x3c, !PT ;  /* 0x0000004544447212 */ /* 0x000fe200078e3cff */
[--C-:B------:R-:W-:Y:S01]  /*f230*/  IMAD.X R69, RZ, RZ, R5.reuse, P5 ;  /* 0x000000ffff457224 */ /* 0x100fe200028e0605 */
[----:B------:R-:W-:Y:S01]  /*f240*/  LOP3.LUT R60, R60, R61, RZ, 0x3c, !PT ;  /* 0x0000003d3c3c7212 */ /* 0x000fe200078e3cff */
[----:B------:R-:W-:Y:S01]  /*f250*/  IMAD.X R61, RZ, RZ, R5, P4 ;  /* 0x000000ffff3d7224 */ /* 0x000fe200020e0605 */
[----:B------:R-:W-:Y:S01]  /*f260*/  LOP3.LUT R4, R7, R4, RZ, 0x3c, !PT ;  /* 0x0000000407047212 */ /* 0x000fe200078e3cff */
[----:B------:R-:W-:Y:S01]  /*f270*/  ULDC.64 UR10, c[0x0][0xae0] ;  /* 0x0002b800000a7ab9 */ /* 0x000fe20000000a00 */
[----:B------:R-:W-:Y:S01]  /*f280*/  IMAD R77, R16, R77, R18 ;  /* 0x0000004d104d7224 */ /* 0x000fe200078e0212 */
[----:B--2---:R0:W-:Y:S01]  /*f290*/  @!P0 ST.E desc[UR22][R42.64], R2 ;  /* 0x000000022a008985 */ /* 0x0041e2000c101916 */
[----:B------:R-:W-:-:S02]  /*f2a0*/  IMAD R0, R0, UR10, RZ ;  /* 0x0000000a00007c24 */ /* 0x000fc4000f8e02ff */
[----:B------:R-:W-:Y:S01]  /*f2b0*/  IMAD.U32 R3, RZ, RZ, UR9 ;  /* 0x00000009ff037e24 */ /* 0x000fe2000f8e00ff */
[----:B------:R-:W5:Y:S01]  /*f2c0*/  LD.E.128 R4, desc[UR22][R4.64] ;  /* 0x0000001604047980 */ /* 0x000f62000c101d00 */
[----:B------:R-:W-:Y:S02]  /*f2d0*/  IMAD.U32 R3, RZ, RZ, UR4 ;  /* 0x00000004ff037e24 */ /* 0x000fe4000f8e00ff */
[----:B------:R-:W-:Y:S01]  /*f2e0*/  IMAD R79, R21, UR11, R0 ;  /* 0x0000000b154f7c24 */ /* 0x000fe2000f8e0200 */
[----:B------:R-:W5:Y:S01]  /*f2f0*/  LD.E.128 R8, desc[UR22][R8.64] ;  /* 0x0000001608087980 */ /* 0x000f62000c101d00 */
[----:B------:R-:W-:Y:S01]  /*f300*/  SHF.R.S32.HI R0, RZ, 0x1f, R77 ;  /* 0x0000001fff007819 */ /* 0x000fe2000001144d */
[----:B0-----:R-:W-:Y:S02]  /*f310*/  IMAD.U32 R2, RZ, RZ, UR8 ;  /* 0x00000008ff027e24 */ /* 0x001fe4000f8e00ff */
[----:B------:R-:W5:Y:S01]  /*f320*/  LD.E.128 R12, desc[UR22][R12.64] ;  /* 0x000000160c0c7980 */ /* 0x000f62000c101d00 */
[----:B------:R-:W-:-:S03]  /*f330*/  ULDC.64 UR8, c[0x0][0xad8] ;  /* 0x0002b60000087ab9 */ /* 0x000fc60000000a00 */
[----:B------:R-:W5:Y:S01]  /*f340*/  LD.E.128 R24, desc[UR22][R24.64] ;  /* 0x0000001618187980 */ /* 0x000f62000c101d00 */
[----:B------:R-:W-:-:S03]  /*f350*/  IMAD.WIDE.U32 R2, R21, UR10, R2 ;  /* 0x0000000a15027c25 */ /* 0x000fc6000f8e0002 */
[----:B------:R-:W5:Y:S04]  /*f360*/  LD.E.128 R52, desc[UR22][R52.64] ;  /* 0x0000001634347980 */ /* 0x000f68000c101d00 */
        /* <DEDUP_REMOVED lines=10> */
[----:B------:R-:W5:Y:S01]  /*f410*/  LD.E.128 R48, desc[UR22][R48.64] ;  /* 0x0000001630307980 */ /* 0x000f62000c101d00 */
[----:B------:R-:W-:Y:S01]  /*f420*/  IMAD.IADD R3, R3, 0x1, R79 ;  /* 0x0000000103037824 */ /* 0x000fe200078e024f */
[----:B------:R-:W-:Y:S01]  /*f430*/  BSSY B1, `(.L_x_1511) ;  /* 0x000002c000017945 */ /* 0x000fe20003800000 */
[----:B------:R-:W-:Y:S01]  /*f440*/  IMAD R16, R0, UR8, RZ ;  /* 0x0000000800107c24 */ /* 0x000fe2000f8e02ff */
[----:B------:R-:W-:Y:S01]  /*f450*/  @!PT LDS RZ, [RZ] ;  /* 0x00000000fffff984 */ /* 0x000fe20000000800 */
[----:B------:R-:W-:Y:S01]  /*f460*/  @!PT LDS RZ, [RZ] ;  /* 0x00000000fffff984 */ /* 0x000fe20000000800 */
[----:B------:R-:W-:Y:S01]  /*f470*/  @!PT LDS RZ, [RZ] ;  /* 0x00000000fffff984 */ /* 0x000fe20000000800 */
[----:B------:R-:W-:Y:S01]  /*f480*/  @!PT LDS RZ, [RZ] ;  /* 0x00000000fffff984 */ /* 0x000fe20000000800 */
[----:B------:R0:W-:Y:S06]  /*f490*/  MEMBAR.ALL.CTA ;  /* 0x0000000000007992 */ /* 0x0001ec0000008000 */
[----:B0-----:R-:W0:Y:S01]  /*f4a0*/  FENCE.VIEW.ASYNC.S ;  /* 0x00000000000073c6 */ /* 0x001e220000000000 */
[----:B------:R-:W-:-:S02]  /*f4b0*/  VIADD R22, R206, UR19 ;  /* 0x00000013ce167c36 */ /* 0x000fc40008000000 */
[C---:B------:R-:W-:Y:S02]  /*f4c0*/  IMAD R21, R77.reuse, UR9, R16 ;  /* 0x000000094d157c24 */ /* 0x040fe4000f8e0210 */
[----:B------:R-:W-:Y:S01]  /*f4d0*/  IMAD.WIDE.U32 R2, R77, UR8, R2 ;  /* 0x000000084d027c25 */ /* 0x000fe2000f8e0002 */
[CC--:B------:R-:W-:Y:S01]  /*f4e0*/  ISETP.GE.AND P2, PT, R22.reuse, R81.reuse, PT ;  /* 0x000000511600720c */ /* 0x0c0fe20003f46270 */
[----:B------:R-:W-:Y:S02]  /*f4f0*/  ULDC.64 UR8, c[0x0][0xa80] ;  /* 0x0002a00000087ab9 */ /* 0x000fe40000000a00 */
[----:B------:R-:W-:Y:S01]  /*f500*/  VIADD R0, R22, 0x20 ;  /* 0x0000002016007836 */ /* 0x000fe20000000000 */
[----:B------:R-:W-:Y:S01]  /*f510*/  LEA R16, P3, R2, UR8, 0x1 ;  /* 0x0000000802107c11 */ /* 0x000fe2000f8608ff */
[----:B------:R-:W-:Y:S02]  /*f520*/  IMAD.IADD R3, R3, 0x1, R21 ;  /* 0x0000000103037824 */ /* 0x000fe400078e0215 */
[----:B------:R-:W-:Y:S01]  /*f530*/  VIADD R168, R168, 0x30820 ;  /* 0x00030820a8a87836 */ /* 0x000fe20000000000 */
[----:B------:R-:W-:Y:S01]  /*f540*/  ISETP.GE.AND P1, PT, R0, R81, PT ;  /* 0x000000510000720c */ /* 0x000fe20003f26270 */
[----:B------:R-:W-:Y:S01]  /*f550*/  VIADD R0, R22, 0x40 ;  /* 0x0000004016007836 */ /* 0x000fe20000000000 */
[----:B------:R-:W-:Y:S01]  /*f560*/  LEA.HI.X R18, R2, UR9, R3, 0x1, P3 ;  /* 0x0000000902127c11 */ /* 0x000fe200098f0c03 */
[----:B0-----:R0:W1:Y:S01]  /*f570*/  SHFL.IDX PT, R78, R16, RZ, 0x181f ;  /* 0x00181fff104e7589 */ /* 0x00106200000e0000 */
[----:B------:R-:W-:-:S02]  /*f580*/  PRMT R168, RZ, 0x654, R168 ;  /* 0x00000654ffa87816 */ /* 0x000fc400000000a8 */
[----:B------:R-:W-:Y:S02]  /*f590*/  ISETP.GE.AND P0, PT, R0, R81, PT ;  /* 0x000000510000720c */ /* 0x000fe40003f06270 */
[----:B------:R0:W2:Y:S01]  /*f5a0*/  SHFL.IDX PT, R0, R18, RZ, 0x181f ;  /* 0x00181fff12007589 */ /* 0x0000a200000e0000 */
[----:B------:R0:W-:Y:S01]  /*f5b0*/  SYNCS.ARRIVE.TRANS64.RED.A1T0 RZ, [R168+URZ], RZ ;  /* 0x000000ffa8ff79a7 */ /* 0x0001e2000810043f */
[----:B------:R-:W-:Y:S09]  /*f5c0*/  @P2 BRA `(.L_x_1512) ;  /* 0x0000000000482947 */ /* 0x000ff20003800000 */
        /* <DEDUP_REMOVED lines=18> */
.L_x_1512:
[----:B------:R-:W-:Y:S05]  /*f6f0*/  BSYNC B1 ;  /* 0x0000000000017941 */ /* 0x000fea0003800000 */
.L_x_1511:
[----:B--2---:R2:W4:Y:S01]  /*f700*/  SHFL.IDX PT, R0, R18, 0x1, 0x181f ;  /* 0x00381f0012007f89 */ /* 0x00452200000e0000 */
        /* <DEDUP_REMOVED lines=10> */
[C---:B-----5:R-:W-:Y:S02]  /*f7b0*/  @!P3 LEA R4, P5, R202.reuse, R20, 0x1 ;  /* 0x00000014ca04b211 */ /* 0x060fe400078a08ff */
        /* <DEDUP_REMOVED lines=10> */
.L_x_1514:
[----:B------:R-:W-:Y:S05]  /*f860*/  BSYNC B1 ;  /* 0x0000000000017941 */ /* 0x000fea0003800000 */
.L_x_1513:
[----:B----4-:R4:W0:Y:S01]  /*f870*/  SHFL.IDX PT, R0, R18, 0x2, 0x181f ;  /* 0x00581f0012007f89 */ /* 0x01082200000e0000 */
        /* <DEDUP_REMOVED lines=10> */
[CC--:B------:R-:W-:Y:S02]  /*f920*/  @!P2 LEA R4, P5, R202.reuse, R8.reuse, 0x1 ;  /* 0x00000008ca04a211 */ /* 0x0c0fe400078a08ff */
        /* <DEDUP_REMOVED lines=10> */
.L_x_1516:
[----:B------:R-:W-:Y:S05]  /*f9d0*/  BSYNC B1 ;  /* 0x0000000000017941 */ /* 0x000fea0003800000 */
.L_x_1515:
[----:B0-----:R-:W-:Y:S01]  /*f9e0*/  VIADD R0, R22, 0x60 ;  /* 0x0000006016007836 */ /* 0x001fe20000000000 */
[----:B--2-4-:R-:W0:Y:S04]  /*f9f0*/  SHFL.IDX PT, R18, R18, 0x3, 0x181f ;  /* 0x00781f0012127f89 */ /* 0x014e2800000e0000 */
[----:B------:R-:W-:Y:S01]  /*fa00*/  ISETP.GE.AND P0, PT, R0, R81, PT ;  /* 0x000000510000720c */ /* 0x000fe20003f06270 */
[----:B------:R-:W2:-:S12]  /*fa10*/  SHFL.IDX PT, R16, R16, 0x3, 0x181f ;  /* 0x00781f0010107f89 */ /* 0x000e9800000e0000 */
[----:B------:R-:W-:Y:S05]  /*fa20*/  @P0 BRA `(.L_x_1517) ;  /* 0x0000000c00ec0947 */ /* 0x000fea0003800000 */
[----:B------:R-:W-:Y:S01]  /*fa30*/  ULDC UR4, c[0x0][0xac8] ;  /* 0x0002b20000047ab9 */ /* 0x000fe20000000800 */
[----:B------:R-:W-:Y:S01]  /*fa40*/  ULDC.64 UR8, c[0x0][0x208] ;  /* 0x0000820000087ab9 */ /* 0x000fe20000000a00 */
[----:B------:R-:W-:Y:S02]  /*fa50*/  ISETP.GE.AND P3, PT, R19, UR4, PT ;  /* 0x0000000413007c0c */ /* 0x000fe4000bf66270 */
[----:B------:R-:W-:Y:S02]  /*fa60*/  ISETP.GE.AND P4, PT, R202, UR4, PT ;  /* 0x00000004ca007c0c */ /* 0x000fe4000bf86270 */
[----:B------:R-:W-:-:S09]  /*fa70*/  ISETP.GE.AND P5, PT, R201, UR4, PT ;  /* 0x00000004c9007c0c */ /* 0x000fd2000bfa6270 */
[CC--:B--2---:R-:W-:Y:S02]  /*fa80*/  @!P3 LEA R2, P0, R19.reuse, R16.reuse, 0x1 ;  /* 0x000000101302b211 */ /* 0x0c4fe400078008ff */
        /* <DEDUP_REMOVED lines=10> */
[----:B----4-:R-:W-:Y:S01]  /*fb30*/  LEA R2, P0, R203, R16, 0x1 ;  /* 0x00000010cb027211 */ /* 0x010fe200078008ff */
[----:B------:R-:W-:-:S03]  /*fb40*/  ULDC.64 UR8, c[0x0][0x208] ;  /* 0x0000820000087ab9 */ /* 0x000fc60000000a00 */
[----:B------:R-:W-:-:S05]  /*fb50*/  LEA.HI.X R3, R203, R18, R214, 0x1, P0 ;  /* 0x00000012cb037211 */ /* 0x000fca00000f0cd6 */
[----:B------:R0:W-:Y:S01]  /*fb60*/  ST.E.128 desc[UR8][R2.64], R48 ;  /* 0x0000003002007985 */ /* 0x0001e2000c101d08 */
[----:B------:R-:W-:Y:S05]  /*fb70*/  BRA `(.L_x_1517) ;  /* 0x0000000c00987947 */ /* 0x000fea0003800000 */
.L_x_1509:
[----:B------:R-:W-:Y:S01]  /*fb80*/  ULDC.64 UR8, c[0x0][0xc00] ;  /* 0x0003000000087ab9 */ /* 0x000fe20000000a00 */
[----:B------:R-:W-:Y:S01]  /*fb90*/  R2UR UR4, R207 ;  /* 0x00000000cf0472ca */ /* 0x000fe200000e0000 */
[----:B------:R-:W-:Y:S01]  /*fba0*/  UISETP.NE.U32.AND UP0, UPT, UR8, URZ, UPT ;  /* 0x0000003f0800728c */ /* 0x000fe2000bf05070 */
[----:B------:R-:W0:Y:S01]  /*fbb0*/  LDC R11, c[0x0][0xbe8] ;  /* 0x0002fa00ff0b7b82 */ /* 0x000e220000000800 */
[----:B------:R-:W-:Y:S01]  /*fbc0*/  ULDC.64 UR12, c[0x0][0x208] ;  /* 0x00008200000c7ab9 */ /* 0x000fe20000000a00 */
[----:B------:R-:W-:Y:S01]  /*fbd0*/  R2UR UR10, R205 ;  /* 0x00000000cd0a72ca */ /* 0x000fe200000e0000 */
[----:B------:R-:W-:-:S03]  /*fbe0*/  UISETP.NE.AND.EX UP0, UPT, UR9, URZ, UPT, UP0 ;  /* 0x0000003f0900728c */ /* 0x000fc6000bf05300 */
[----:B------:R-:W-:-:S03]  /*fbf0*/  ULDC.64 UR8, c[0x0][0xc00] ;  /* 0x0003000000087ab9 */ /* 0x000fc60000000a00 */
[----:B------:R-:W-:Y:S02]  /*fc00*/  PLOP3.LUT P2, PT, PT, PT, UP0, 0x80, 0x0 ;  /* 0x000000000000781c */ /* 0x000fe40003f4f008 */
[----:B------:R-:W-:-:S06]  /*fc10*/  UIMAD.WIDE UR8, UR4, 0x4, UR8 ;  /* 0x00000004040878a5 */ /* 0x000fcc000f8e0208 */
[----:B------:R-:W-:Y:S02]  /*fc20*/  IMAD.U32 R2, RZ, RZ, UR8 ;  /* 0x00000008ff027e24 */ /* 0x000fe4000f8e00ff */
[----:B------:R-:W-:Y:S01]  /*fc30*/  IMAD.U32 R3, RZ, RZ, UR9 ;  /* 0x00000009ff037e24 */ /* 0x000fe2000f8e00ff */
[----:B------:R-:W-:-:S04]  /*fc40*/  ULDC.64 UR8, c[0x0][0xc08] ;  /* 0x0003020000087ab9 */ /* 0x000fc80000000a00 */
[----:B------:R-:W2:Y:S01]  /*fc50*/  @P2 LDG.E R6, desc[UR12][R2.64] ;  /* 0x0000000c02062981 */ /* 0x000ea2000c1e1900 */
[----:B0-----:R-:W-:Y:S01]  /*fc60*/  ISETP.NE.AND P0, PT, R11, 0x1, PT ;  /* 0x000000010b00780c */ /* 0x001fe20003f05270 */
[----:B------:R-:W-:-:S04]  /*fc70*/  UISETP.NE.U32.AND UP1, UPT, UR8, URZ, UPT ;  /* 0x0000003f0800728c */ /* 0x000fc8000bf25070 */
[----:B------:R-:W-:-:S06]  /*fc80*/  UISETP.NE.AND.EX UP1, UPT, UR9, URZ, UPT, UP1 ;  /* 0x0000003f0900728c */ /* 0x000fcc000bf25310 */
[----:B------:R-:W-:Y:S02]  /*fc90*/  PLOP3.LUT P3, PT, PT, PT, UP1, 0x80, 0x0 ;  /* 0x000000000000781c */ /* 0x000fe40003f6f018 */
[----:B------:R-:W0:Y:S03]  /*fca0*/  @P0 LDC R9, c[0x0][0xbec] ;  /* 0x0002fb00ff090b82 */ /* 0x000e260000000800 */
[----:B------:R-:W-:Y:S02]  /*fcb0*/  @UP1 ULDC.64 UR8, c[0x0][0xc08] ;  /* 0x0003020000081ab9 */ /* 0x000fe40000000a00 */
[----:B------:R-:W-:-:S03]  /*fcc0*/  @UP1 UIMAD.WIDE UR8, UR4, 0x4, UR8 ;  /* 0x00000004040818a5 */ /* 0x000fc6000f8e0208 */
[----:B------:R-:W-:Y:S02]  /*fcd0*/  ULDC UR4, c[0x0][0xa88] ;  /* 0x0002a20000047ab9 */ /* 0x000fe40000000800 */
[----:B------:R-:W-:Y:S02]  /*fce0*/  IMAD.U32 R0, RZ, RZ, UR4 ;  /* 0x00000004ff007e24 */ /* 0x000fe4000f8e00ff */
[----:B------:R-:W-:Y:S02]  /*fcf0*/  IMAD.U32 R4, RZ, RZ, UR8 ;  /* 0x00000008ff047e24 */ /* 0x000fe4000f8e00ff */
[----:B------:R-:W-:Y:S01]  /*fd00*/  IMAD.U32 R5, RZ, RZ, UR9 ;  /* 0x00000009ff057e24 */ /* 0x000fe2000f8e00ff */
[----:B------:R-:W-:-:S04]  /*fd10*/  UMOV UR4, URZ ;  /* 0x0000003f00047c82 */ /* 0x000fc80008000000 */
[----:B------:R1:W5:Y:S01]  /*fd20*/  @P3 LDG.E R0, desc[UR12][R4.64] ;  /* 0x0000000c04003981 */ /* 0x000362000c1e1900 */
[----:B------:R-:W-:Y:S01]  /*fd30*/  USHF.R.S32.HI UR12, URZ, 0x1f, UR10 ;  /* 0x0000001f3f0c7899 */ /* 0x000fe2000801140a */
[----:B------:R-:W-:Y:S02]  /*fd40*/  ISETP.GE.AND P1, PT, R218, 0x80, PT ;  /* 0x00000080da00780c */ /* 0x000fe40003f26270 */
[----:B--2---:R-:W-:Y:S01]  /*fd50*/  @P2 R2UR UR4, R6 ;  /* 0x00000000060422ca */ /* 0x004fe200000e0000 */
[----:B01----:R-:W-:-:S14]  /*fd60*/  @P3 BRA `(.L_x_1518) ;  /* 0x0000000000143947 */ /* 0x003fdc0003800000 */
[----:B------:R-:W-:Y:S05]  /*fd70*/  @!P2 BRA `(.L_x_1518) ;  /* 0x000000000010a947 */ /* 0x000fea0003800000 */
[----:B------:R-:W-:Y:S02]  /*fd80*/  ULDC.64 UR8, c[0x0][0x208] ;  /* 0x0000820000087ab9 */ /* 0x000fe40000000a00 */
[----:B------:R-:W2:Y:S04]  /*fd90*/  LDG.E R5, desc[UR8][R2.64] ;  /* 0x0000000802057981 */ /* 0x000ea8000c1e1900 */
[----:B-----5:R-:W2:Y:S02]  /*fda0*/  LDG.E R0, desc[UR8][R2.64+0x4] ;  /* 0x0000040802007981 */ /* 0x020ea4000c1e1900 */
[----:B--2---:R-:W-:-:S07]  /*fdb0*/  IMAD.IADD R0, R0, 0x1, -R5 ;  /* 0x0000000100007824 */ /* 0x004fce00078e0a05 */
.L_x_1518:
[----:B------:R-:W-:Y:S01]  /*fdc0*/  R2UR UR9, R207 ;  /* 0x00000000cf0972ca */ /* 0x000fe200000e0000 */
[----:B------:R-:W-:Y:S01]  /*fdd0*/  USHF.R.S32.HI UR11, URZ, 0x1f, UR4 ;  /* 0x0000001f3f0b7899 */ /* 0x000fe20008011404 */
[----:B------:R-:W-:Y:S11]  /*fde0*/  BSSY B1, `(.L_x_1519) ;  /* 0x0000031000017945 */ /* 0x000ff60003800000 */
[----:B------:R-:W-:-:S02]  /*fdf0*/  USHF.R.S32.HI UR8, URZ, 0x1f, UR9 ;  /* 0x0000001f3f087899 */ /* 0x000fc40008011409 */
[----:B------:R-:W-:Y:S02]  /*fe00*/  USEL UR13, UR9, URZ, !UP0 ;  /* 0x0000003f090d7287 */ /* 0x000fe4000c000000 */
[----:B------:R-:W-:Y:S01]  /*fe10*/  USEL UR14, UR8, URZ, !UP0 ;  /* 0x0000003f080e7287 */ /* 0x000fe2000c000000 */
[----:B------:R-:W-:Y:S11]  /*fe20*/  @P1 BRA `(.L_x_1520) ;  /* 0x0000000000b01947 */ /* 0x000ff60003800000 */
[----:B------:R-:W0:Y:S01]  /*fe30*/  S2R R3, SR_TID.X ;  /* 0x0000000000037919 */ /* 0x000e220000002100 */
[----:B------:R-:W1:Y:S01]  /*fe40*/  LDC R7, c[0x0][0xbe8] ;  /* 0x0002fa00ff077b82 */ /* 0x000e620000000800 */
[----:B------:R-:W-:-:S13]  /*fe50*/  R2UR UR8, R22 ;  /* 0x00000000160872ca */ /* 0x000fda00000e0000 */
[----:B------:R-:W-:Y:S02]  /*fe60*/  IMAD.U32 R4, RZ, RZ, UR8 ;  /* 0x00000008ff047e24 */ /* 0x000fe4000f8e00ff */
[----:B-1---5:R-:W-:-:S03]  /*fe70*/  IMAD R2, R0, R7, RZ ;  /* 0x0000000700027224 */ /* 0x022fc600078e02ff */
[----:B0-----:R-:W-:-:S04]  /*fe80*/  IADD3 R4, R4, -0x80, R3 ;  /* 0xffffff8004047810 */ /* 0x001fc80007ffe003 */
        /* <DEDUP_REMOVED lines=8> */
[----:B------:R-:W-:Y:S01]  /*ff10*/  UMOV UR9, UR11 ;  /* 0x0000000b00097c82 */ /* 0x000fe20008000000 */
[----:B------:R-:W-:-:S06]  /*ff20*/  ULDC.64 UR18, c[0x0][0x208] ;  /* 0x0000820000127ab9 */ /* 0x000fcc0000000a00 */
        /* <DEDUP_REMOVED lines=8> */
[----:B------:R-:W-:-:S03]  /*ffb0*/  UIMAD UR10, UR13, UR17, UR10 ;  /* 0x000000110d0a72a4 */ /* 0x000fc6000f8e020a */
        /* <DEDUP_REMOVED lines=19> */
.L_x_1520:
[----:B------:R-:W-:Y:S05]  /*100f0*/  BSYNC B1 ;  /* 0x0000000000017941 */ /* 0x000fea0003800000 */
.L_x_1519:
[----:B0-----:R-:W0:Y:S01]  /*10100*/  @P0 LDC R3, c[0x0][0xbf0] ;  /* 0x0002fc00ff030b82 */ /* 0x001e220000000800 */
[----:B------:R-:W-:Y:S01]  /*10110*/  R2UR UR15, R22 ;  /* 0x00000000160f72ca */ /* 0x000fe200000e0000 */
        /* <DEDUP_REMOVED lines=8> */
[----:B------:R-:W-:Y:S02]  /*101a0*/  UIADD3 UR9, UR9, UR10, URZ ;  /* 0x0000000a09097290 */ /* 0x000fe4000fffe03f */
[----:B------:R-:W-:Y:S01]  /*101b0*/  UIMAD UR4, UR12, UR16, URZ ;  /* 0x000000100c0472a4 */ /* 0x000fe2000f8e023f */
[----:B------:R-:W-:Y:S01]  /*101c0*/  VIADD R6, R2, UR15 ;  /* 0x0000000f02067c36 */ /* 0x000fe20008000000 */
[----:B------:R-:W-:Y:S01]  /*101d0*/  UIMAD.WIDE.U32 UR8, UR18, UR16, UR8 ;  /* 0x00000010120872a5 */ /* 0x000fe2000f8e0008 */
[----:B------:R-:W-:Y:S01]  /*101e0*/  VIADD R8, R206, UR15 ;  /* 0x0000000fce087c36 */ /* 0x000fe20008000000 */
[----:B------:R-:W-:Y:S01]  /*101f0*/  UIMAD UR4, UR18, UR17, UR4 ;  /* 0x00000011120472a4 */ /* 0x000fe2000f8e0204 */
[----:B------:R-:W-:Y:S01]  /*10200*/  @P0 IMAD.HI.U32 R2, R6, R9, RZ ;  /* 0x0000000906020227 */ /* 0x000fe200078e00ff */
[----:B------:R-:W-:Y:S02]  /*10210*/  ULDC.64 UR10, c[0x0][0xaf0] ;  /* 0x0002bc00000a7ab9 */ /* 0x000fe40000000a00 */
[----:B------:R-:W-:Y:S01]  /*10220*/  UIADD3 UR9, UR9, UR4, URZ ;  /* 0x0000000409097290 */ /* 0x000fe2000fffe03f */
[----:B------:R-:W-:Y:S01]  /*10230*/  IMAD.MOV.U32 R5, RZ, RZ, R6 ;  /* 0x000000ffff057224 */ /* 0x000fe200078e0006 */
[----:B------:R-:W-:Y:S01]  /*10240*/  UIMAD UR4, UR14, UR10, URZ ;  /* 0x0000000a0e0472a4 */ /* 0x000fe2000f8e023f */
[----:B0-----:R-:W-:Y:S01]  /*10250*/  @P0 SHF.R.U32.HI R5, RZ, R3, R2 ;  /* 0x00000003ff050219 */ /* 0x001fe20000011602 */
[----:B------:R-:W-:-:S02]  /*10260*/  UIMAD.WIDE.U32 UR8, UR13, UR10, UR8 ;  /* 0x0000000a0d0872a5 */ /* 0x000fc4000f8e0008 */
[----:B------:R-:W-:Y:S01]  /*10270*/  UIMAD UR4, UR13, UR11, UR4 ;  /* 0x0000000b0d0472a4 */ /* 0x000fe2000f8e0204 */
[--C-:B------:R-:W-:Y:S01]  /*10280*/  SHF.R.S32.HI R2, RZ, 0x1f, R5.reuse ;  /* 0x0000001fff027819 */ /* 0x100fe20000011405 */
[----:B------:R-:W-:Y:S01]  /*10290*/  IMAD.MOV R7, RZ, RZ, -R5 ;  /* 0x000000ffff077224 */ /* 0x000fe200078e0a05 */
[----:B------:R-:W-:Y:S01]  /*102a0*/  ULDC.64 UR10, c[0x0][0xae0] ;  /* 0x0002b800000a7ab9 */ /* 0x000fe20000000a00 */
[----:B------:R-:W-:Y:S02]  /*102b0*/  UIADD3 UR4, UR9, UR4, URZ ;  /* 0x0000000409047290 */ /* 0x000fe4000fffe03f */
[----:B------:R-:W-:Y:S02]  /*102c0*/  IMAD.U32 R3, RZ, RZ, UR9 ;  /* 0x00000009ff037e24 */ /* 0x000fe4000f8e00ff */
[----:B------:R-:W-:Y:S02]  /*102d0*/  IMAD R4, R2, UR10, RZ ;  /* 0x0000000a02047c24 */ /* 0x000fe4000f8e02ff */
[----:B------:R-:W-:-:S02]  /*102e0*/  IMAD R7, R11, R7, R6 ;  /* 0x000000070b077224 */ /* 0x000fc400078e0206 */
[----:B------:R-:W-:Y:S01]  /*102f0*/  IMAD.U32 R2, RZ, RZ, UR8 ;  /* 0x00000008ff027e24 */ /* 0x000fe2000f8e00ff */
[----:B------:R-:W-:Y:S01]  /*10300*/  ULDC.64 UR8, c[0x0][0xad8] ;  /* 0x0002b60000087ab9 */ /* 0x000fe20000000a00 */
[----:B------:R-:W-:Y:S02]  /*10310*/  IMAD.U32 R3, RZ, RZ, UR4 ;  /* 0x00000004ff037e24 */ /* 0x000fe4000f8e00ff */
[C---:B------:R-:W-:Y:S01]  /*10320*/  IMAD R9, R5.reuse, UR11, R4 ;  /* 0x0000000b05097c24 */ /* 0x040fe2000f8e0204 */
[----:B------:R-:W-:Y:S01]  /*10330*/  SHF.R.S32.HI R4, RZ, 0x1f, R7 ;  /* 0x0000001fff047819 */ /* 0x000fe20000011407 */
[----:B------:R-:W-:-:S04]  /*10340*/  IMAD.WIDE.U32 R2, R5, UR10, R2 ;  /* 0x0000000a05027c25 */ /* 0x000fc8000f8e0002 */
[----:B------:R-:W-:Y:S02]  /*10350*/  IMAD.IADD R3, R3, 0x1, R9 ;  /* 0x0000000103037824 */ /* 0x000fe400078e0209 */
[----:B------:R-:W-:Y:S02]  /*10360*/  IMAD R4, R4, UR8, RZ ;  /* 0x0000000804047c24 */ /* 0x000fe4000f8e02ff */
[----:B-----5:R-:W-:Y:S02]  /*10370*/  IMAD R11, R0, R11, RZ ;  /* 0x0000000b000b7224 */ /* 0x020fe400078e02ff */
        /* <DEDUP_REMOVED lines=32> */
.L_x_1522:
[----:B------:R-:W-:Y:S05]  /*10580*/  BSYNC B1 ;  /* 0x0000000000017941 */ /* 0x000fea0003800000 */
.L_x_1521:
        /* <DEDUP_REMOVED lines=22> */
.L_x_1524:
[----:B------:R-:W-:Y:S05]  /*106f0*/  BSYNC B1 ;  /* 0x0000000000017941 */ /* 0x000fea0003800000 */
.L_x_1523:
        /* <DEDUP_REMOVED lines=22> */
.L_x_1526:
[----:B------:R-:W-:Y:S05]  /*10860*/  BSYNC B1 ;  /* 0x0000000000017941 */ /* 0x000fea0003800000 */
.L_x_1525:
[----:B0-----:R-:W-:Y:S01]  /*10870*/  VIADD R0, R8, 0x60 ;  /* 0x0000006008007836 */ /* 0x001fe20000000000 */
[----:B---3--:R0:W3:Y:S04]  /*10880*/  SHFL.IDX PT, R6, R5, 0x3, 0x181f ;  /* 0x00781f0005067f89 */ /* 0x0080e800000e0000 */
[----:B------:R-:W-:Y:S01]  /*10890*/  ISETP.GE.AND P0, PT, R0, R11, PT ;  /* 0x0000000b0000720c */ /* 0x000fe20003f06270 */
[----:B-1----:R0:W1:-:S12]  /*108a0*/  SHFL.IDX PT, R2, R4, 0x3, 0x181f ;  /* 0x00781f0004027f89 */ /* 0x00205800000e0000 */
[----:B0-----:R-:W-:Y:S05]  /*108b0*/  @P0 BRA `(.L_x_1517) ;  /* 0x0000000000480947 */ /* 0x001fea0003800000 */
[----:B------:R-:W-:Y:S01]  /*108c0*/  ULDC UR4, c[0x0][0xac8] ;  /* 0x0002b20000047ab9 */ /* 0x000fe20000000800 */
[----:B------:R-:W-:Y:S01]  /*108d0*/  ULDC.64 UR8, c[0x0][0x208] ;  /* 0x0000820000087ab9 */ /* 0x000fe20000000a00 */
[----:B------:R-:W-:Y:S02]  /*108e0*/  ISETP.GE.AND P3, PT, R19, UR4, PT ;  /* 0x0000000413007c0c */ /* 0x000fe4000bf66270 */
[----:B------:R-:W-:Y:S02]  /*108f0*/  ISETP.GE.AND P2, PT, R202, UR4, PT ;  /* 0x00000004ca007c0c */ /* 0x000fe4000bf46270 */
[----:B------:R-:W-:Y:S02]  /*10900*/  ISETP.GE.AND P1, PT, R201, UR4, PT ;  /* 0x00000004c9007c0c */ /* 0x000fe4000bf26270 */
[----:B------:R-:W-:-:S07]  /*10910*/  ISETP.GE.AND P0, PT, R203, UR4, PT ;  /* 0x00000004cb007c0c */ /* 0x000fce000bf06270 */
[-C--:B-12-4-:R-:W-:Y:S02]  /*10920*/  @!P3 LEA R4, P6, R19, R2.reuse, 0x1 ;  /* 0x000000021304b211 */ /* 0x096fe400078c08ff */
[CC--:B------:R-:W-:Y:S02]  /*10930*/  @!P2 LEA R8, P5, R202.reuse, R2.reuse, 0x1 ;  /* 0x00000002ca08a211 */ /* 0x0c0fe400078a08ff */
[----:B------:R-:W-:Y:S02]  /*10940*/  @!P1 LEA R10, P4, R201, R2, 0x1 ;  /* 0x00000002c90a9211 */ /* 0x000fe400078808ff */
[----:B---3--:R-:W-:Y:S02]  /*10950*/  @!P3 LEA.HI.X R5, R19, R6, R217, 0x1, P6 ;  /* 0x000000061305b211 */ /* 0x008fe400030f0cd9 */
        /* <DEDUP_REMOVED lines=8> */
.L_x_1517:
[----:B------:R-:W-:Y:S05]  /*109e0*/  BSYNC B0 ;  /* 0x0000000000007941 */ /* 0x000fea0003800000 */
.L_x_1508:
[----:B------:R-:W-:Y:S02]  /*109f0*/  ULDC UR4, c[0x0][0xc3c] ;  /* 0x00030f0000047ab9 */ /* 0x000fe40000000800 */
[----:B------:R-:W-:-:S06]  /*10a00*/  UISETP.GE.AND UP0, UPT, UR6, UR4, UPT ;  /* 0x000000040600728c */ /* 0x000fcc000bf06270 */
[----:B------:R-:W-:-:S13]  /*10a10*/  PLOP3.LUT P0, PT, PT, PT, UP0, 0x80, 0x0 ;  /* 0x000000000000781c */ /* 0x000fda0003f0f008 */
[----:B------:R-:W-:Y:S05]  /*10a20*/  @!P0 BRA `(.L_x_1527) ;  /* 0xffffff0400108947 */ /* 0x000fea000383ffff */
[----:B------:R-:W-:Y:S05]  /*10a30*/  EXIT ;  /* 0x000000000000794d */ /* 0x000fea0003800000 */
.L_x_1426:
[----:B------:R-:W-:-:S08]  /*10a40*/  NOP ;  /* 0x0000000000007918 */ /* 0x000fd00000000000 */
[----:B0-----:R-:W0:-:S00]  /*10a50*/  USETMAXREG.DEALLOC.CTAPOOL 0x18 ;  /* 0x00000018000079c8 */ /* 0x001e0000080e0500 */
        /* <DEDUP_REMOVED lines=13> */
[----:B------:R-:W2:Y:S01]  /*10b30*/  LDS.128 R16, [UR4+0x308d0] ;  /* 0x0308d004ff107984 */ /* 0x000ea20008000c00 */
[----:B------:R-:W-:Y:S06]  /*10b40*/  BAR.ARV 0x4, 0x180 ;  /* 0x0106000000007b1d */ /* 0x000fec0000002000 */
[----:B------:R-:W-:Y:S05]  /*10b50*/  BRA `(.L_x_1529) ;  /* 0x0000000800947947 */ /* 0x000fea0003800000 */
.L_x_1528:
[----:B------:R-:W1:Y:S01]  /*10b60*/  S2R R0, SR_TID.X ;  /* 0x0000000000007919 */ /* 0x000e620000002100 */
[----:B------:R-:W-:Y:S01]  /*10b70*/  ULDC UR4, c[0x0][0xc3c] ;  /* 0x00030f0000047ab9 */ /* 0x000fe20000000800 */
[----:B------:R-:W-:Y:S01]  /*10b80*/  ULDC.64 UR6, c[0x0][0x208] ;  /* 0x0000820000067ab9 */ /* 0x000fe20000000a00 */
[----:B------:R-:W-:Y:S01]  /*10b90*/  ULDC UR5, c[0x0][0xc38] ;  /* 0x00030e0000057ab9 */ /* 0x000fe20000000800 */
[----:B-1----:R-:W-:-:S04]  /*10ba0*/  LOP3.LUT R0, R0, 0x1f, RZ, 0xc0, !PT ;  /* 0x0000001f00007812 */ /* 0x002fc800078ec0ff */
        /* <DEDUP_REMOVED lines=38> */
.L_x_1534:
[----:B------:R-:W-:Y:S01]  /*10e10*/  UIADD3 UR4, UR4, 0x1f, URZ ;  /* 0x0000001f04047890 */ /* 0x000fe2000fffe03f */
[----:B------:R-:W-:-:S05]  /*10e20*/  IMAD.U32 R19, RZ, RZ, UR7 ;  /* 0x00000007ff137e24 */ /* 0x000fca000f8e00ff */
[----:B0-----:R-:W-:-:S13]  /*10e30*/  ISETP.LE.AND P6, PT, R4, UR4, PT ;  /* 0x0000000404007c0c */ /* 0x001fda000bfc3270 */
[----:B------:R-:W-:Y:S05]  /*10e40*/  @P6 BRA `(.L_x_1531) ;  /* 0x0000000400b46947 */ /* 0x000fea0003800000 */
[----:B------:R-:W-:Y:S01]  /*10e50*/  VIADD R7, R0, UR4 ;  /* 0x0000000400077c36 */ /* 0x000fe20008000000 */
[----:B------:R-:W-:Y:S01]  /*10e60*/  BSSY B0, `(.L_x_1532) ;  /* 0x0000008000007945 */ /* 0x000fe20003800000 */
[----:B------:R-:W-:-:S03]  /*10e70*/  IMAD.MOV.U32 R5, RZ, RZ, RZ ;  /* 0x000000ffff057224 */ /* 0x000fc600078e00ff */
[----:B------:R-:W-:-:S13]  /*10e80*/  ISETP.GE.OR P6, PT, R7, R4, !P0 ;  /* 0x000000040700720c */ /* 0x000fda00047c6670 */
[----:B------:R-:W-:Y:S05]  /*10e90*/  @P6 BRA `(.L_x_1533) ;  /* 0x0000000000106947 */ /* 0x000fea0003800000 */
[----:B------:R-:W0:Y:S01]  /*10ea0*/  LDC.64 R2, c[0x0][0xc80] ;  /* 0x00032000ff027b82 */ /* 0x000e220000000a00 */
[----:B------:R-:W-:Y:S01]  /*10eb0*/  ULDC.64 UR8, c[0x0][0x208] ;  /* 0x0000820000087ab9 */ /* 0x000fe20000000a00 */
[----:B0-----:R-:W-:-:S05]  /*10ec0*/  IMAD.WIDE R2, R7, 0x4, R2 ;  /* 0x0000000407027825 */ /* 0x001fca00078e0202 */
[----:B------:R0:W5:Y:S02]  /*10ed0*/  LDG.E R5, desc[UR8][R2.64] ;  /* 0x0000000802057981 */ /* 0x000164000c1e1900 */
.L_x_1533:
[----:B------:R-:W-:Y:S05]  /*10ee0*/  BSYNC B0 ;  /* 0x0000000000007941 */ /* 0x000fea0003800000 */
.L_x_1532:
        /* <DEDUP_REMOVED lines=20> */
[----:B------:R-:W-:-:S07]  /*11030*/  IMAD.MOV.U32 R4, RZ, RZ, R10 ;  /* 0x000000ffff047224 */ /* 0x000fce00078e000a */
.L_x_1530:
[----:B------:R-:W-:Y:S01]  /*11040*/  IMAD.IADD R7, R6, 0x1, -R7 ;  /* 0x0000000106077824 */ /* 0x000fe200078e0a07 */
[----:B------:R-:W-:-:S03]  /*11050*/  ULDC.64 UR8, c[0x0][0x208] ;  /* 0x0000820000087ab9 */ /* 0x000fc60000000a00 */
[----:B------:R-:W-:-:S05]  /*11060*/  IMAD R2, R4, UR5, R7 ;  /* 0x0000000504027c24 */ /* 0x000fca000f8e0207 */
[----:B------:R-:W-:Y:S02]  /*11070*/  ISETP.GT.AND P0, PT, R2, UR6, PT ;  /* 0x0000000602007c0c */ /* 0x000fe4000bf04270 */
[----:B------:R-:W0:Y:S11]  /*11080*/  LDC.64 R2, c[0x0][0xc90] ;  /* 0x00032400ff027b82 */ /* 0x000e360000000a00 */
[----:B------:R-:W-:-:S04]  /*11090*/  VOTE.ANY R11, PT, !P0 ;  /* 0x00000000000b7806 */ /* 0x000fc800040e0100 */
[----:B------:R-:W1:Y:S02]  /*110a0*/  POPC R6, R11 ;  /* 0x0000000b00067309 */ /* 0x000e640000000000 */
[----:B-1----:R-:W-:-:S04]  /*110b0*/  VIADD R19, R6, UR4 ;  /* 0x0000000406137c36 */ /* 0x002fc80008000000 */
[----:B0-----:R-:W-:-:S05]  /*110c0*/  IMAD.WIDE R2, R19, 0x4, R2 ;  /* 0x0000000413027825 */ /* 0x001fca00078e0202 */
[----:B------:R-:W2:Y:S01]  /*110d0*/  LDG.E R10, desc[UR8][R2.64] ;  /* 0x00000008020a7981 */ /* 0x000ea2000c1e1900 */
[----:B------:R-:W-:-:S03]  /*110e0*/  ISETP.NE.AND P0, PT, R11, RZ, PT ;  /* 0x000000ff0b00720c */ /* 0x000fc60003f05270 */
[----:B------:R-:W2:Y:S02]  /*110f0*/  SHFL.IDX PT, R5, R5, R6, 0x1f ;  /* 0x00001f0605057589 */ /* 0x000ea400000e0000 */
[----:B--2---:R-:W-:-:S05]  /*11100*/  IMAD R8, R5, R10, RZ ;  /* 0x0000000a05087224 */ /* 0x004fca00078e02ff */
[----:B------:R-:W-:-:S04]  /*11110*/  IABS R9, R8 ;  /* 0x0000000800097213 */ /* 0x000fc80000000000 */
[----:B------:R-:W0:Y:S08]  /*11120*/  I2F.RP R12, R9 ;  /* 0x00000009000c7306 */ /* 0x000e300000209400 */
[----:B0-----:R-:W0:Y:S02]  /*11130*/  MUFU.RCP R12, R12 ;  /* 0x0000000c000c7308 */ /* 0x001e240000001000 */
[----:B0-----:R-:W-:-:S06]  /*11140*/  VIADD R13, R12, 0xffffffe ;  /* 0x0ffffffe0c0d7836 */ /* 0x001fcc0000000000 */
[----:B------:R0:W1:Y:S01]  /*11150*/  F2I.FTZ.U32.TRUNC.NTZ R3, R13 ;  /* 0x0000000d00037305 */ /* 0x000062000021f000 */
[----:B------:R-:W-:Y:S05]  /*11160*/  @!P0 BRA `(.L_x_1535) ;  /* 0x0000000000088947 */ /* 0x000fea0003800000 */
[----:B------:R-:W-:-:S05]  /*11170*/  VIADD R11, R6, 0xffffffff ;  /* 0xffffffff060b7836 */ /* 0x000fca0000000000 */
[----:B------:R2:W3:Y:S02]  /*11180*/  SHFL.IDX PT, R16, R4, R11, 0x1f ;  /* 0x00001f0b04107589 */ /* 0x0004e400000e0000 */
.L_x_1535:
[----:B-1----:R-:W-:Y:S01]  /*11190*/  IMAD.MOV R2, RZ, RZ, -R3 ;  /* 0x000000ffff027224 */ /* 0x002fe200078e0a03 */
[----:B--2---:R-:W-:Y:S01]  /*111a0*/  IABS R4, R8 ;  /* 0x0000000800047213 */ /* 0x004fe20000000000 */
[----:B---3--:R-:W-:Y:S02]  /*111b0*/  IMAD R16, R16, UR5, R7 ;  /* 0x0000000510107c24 */ /* 0x008fe4000f8e0207 */
[----:B------:R-:W-:Y:S02]  /*111c0*/  IMAD R7, R2, R9, RZ ;  /* 0x0000000902077224 */ /* 0x000fe400078e02ff */
[----:B------:R-:W-:Y:S02]  /*111d0*/  IMAD.MOV.U32 R2, RZ, RZ, RZ ;  /* 0x000000ffff027224 */ /* 0x000fe400078e00ff */
[----:B------:R-:W-:Y:S02]  /*111e0*/  IMAD.MOV R4, RZ, RZ, -R4 ;  /* 0x000000ffff047224 */ /* 0x000fe400078e0a04 */
[----:B------:R-:W-:Y:S01]  /*111f0*/  IMAD.HI.U32 R2, R3, R7, R2 ;  /* 0x0000000703027227 */ /* 0x000fe200078e0002 */
[----:B------:R-:W-:-:S04]  /*11200*/  IADD3 R7, -R16, UR6, RZ ;  /* 0x0000000610077c10 */ /* 0x000fc8000fffe1ff */
[----:B------:R-:W-:-:S05]  /*11210*/  IABS R3, R7 ;  /* 0x0000000700037213 */ /* 0x000fca0000000000 */
[----:B------:R-:W-:-:S04]  /*11220*/  IMAD.HI.U32 R2, R2, R3, RZ ;  /* 0x0000000302027227 */ /* 0x000fc800078e00ff */
[----:B------:R-:W-:Y:S01]  /*11230*/  IMAD R4, R2, R4, R3 ;  /* 0x0000000402047224 */ /* 0x000fe200078e0203 */
[----:B------:R-:W-:-:S04]  /*11240*/  LOP3.LUT R3, R7, R8, RZ, 0x3c, !PT ;  /* 0x0000000807037212 */ /* 0x000fc800078e3cff */
[----:B------:R-:W-:Y:S02]  /*11250*/  ISETP.GT.U32.AND P1, PT, R9, R4, PT ;  /* 0x000000040900720c */ /* 0x000fe40003f24070 */
[----:B------:R-:W-:-:S11]  /*11260*/  ISETP.GE.AND P2, PT, R3, RZ, PT ;  /* 0x000000ff0300720c */ /* 0x000fd60003f46270 */
[----:B------:R-:W-:Y:S02]  /*11270*/  @!P1 IMAD.IADD R4, R4, 0x1, -R9 ;  /* 0x0000000104049824 */ /* 0x000fe400078e0a09 */
[----:B------:R-:W-:Y:S01]  /*11280*/  @!P1 VIADD R2, R2, 0x1 ;  /* 0x0000000102029836 */ /* 0x000fe20000000000 */
[----:B------:R-:W-:Y:S02]  /*11290*/  ISETP.NE.AND P1, PT, R8, RZ, PT ;  /* 0x000000ff0800720c */ /* 0x000fe40003f25270 */
[----:B------:R-:W-:-:S13]  /*112a0*/  ISETP.GE.U32.AND P0, PT, R4, R9, PT ;  /* 0x000000090400720c */ /* 0x000fda0003f06070 */
[----:B------:R-:W-:-:S04]  /*112b0*/  @P0 VIADD R2, R2, 0x1 ;  /* 0x0000000102020836 */ /* 0x000fc80000000000 */
[----:B------:R-:W-:-:S04]  /*112c0*/  IMAD.MOV.U32 R9, RZ, RZ, R2 ;  /* 0x000000ffff097224 */ /* 0x000fc800078e0002 */
[----:B------:R-:W-:Y:S01]  /*112d0*/  @!P2 IMAD.MOV R9, RZ, RZ, -R9 ;  /* 0x000000ffff09a224 */ /* 0x000fe200078e0a09 */
[----:B------:R-:W-:-:S05]  /*112e0*/  @!P1 LOP3.LUT R9, RZ, R8, RZ, 0x33, !PT ;  /* 0x00000008ff099212 */ /* 0x000fca00078e33ff */
[----:B------:R-:W-:Y:S02]  /*112f0*/  IMAD R4, R10, R9, RZ ;  /* 0x000000090a047224 */ /* 0x000fe400078e02ff */
[----:B------:R-:W-:Y:S02]  /*11300*/  IMAD.MOV R9, RZ, RZ, -R9 ;  /* 0x000000ffff097224 */ /* 0x000fe400078e0a09 */
[----:B------:R-:W-:Y:S02]  /*11310*/  IMAD.MOV R3, RZ, RZ, -R4 ;  /* 0x000000ffff037224 */ /* 0x000fe400078e0a04 */
[----:B------:R-:W-:-:S03]  /*11320*/  IMAD R7, R8, R9, R7 ;  /* 0x0000000908077224 */ /* 0x000fc600078e0207 */
[----:B------:R-:W-:Y:S01]  /*11330*/  VIADDMNMX R10, R3, UR5, R10, PT ;  /* 0x00000005030a7c46 */ /* 0x000fe2000b80010a */
[----:B------:R-:W-:Y:S01]  /*11340*/  IMAD.IADD R4, R7, 0x1, R4 ;  /* 0x0000000107047824 */ /* 0x000fe200078e0204 */
[----:B------:R-:W-:Y:S02]  /*11350*/  IABS R8, R7 ;  /* 0x0000000700087213 */ /* 0x000fe40000000000 */
[----:B------:R-:W-:-:S04]  /*11360*/  IABS R6, R10 ;  /* 0x0000000a00067213 */ /* 0x000fc80000000000 */
[----:B------:R-:W1:Y:S08]  /*11370*/  I2F.RP R11, R6 ;  /* 0x00000006000b7306 */ /* 0x000e700000209400 */
[----:B-1----:R-:W1:Y:S02]  /*11380*/  MUFU.RCP R11, R11 ;  /* 0x0000000b000b7308 */ /* 0x002e640000001000 */
[----:B-1----:R-:W-:-:S06]  /*11390*/  VIADD R2, R11, 0xffffffe ;  /* 0x0ffffffe0b027836 */ /* 0x002fcc0000000000 */
[----:B------:R1:W2:Y:S02]  /*113a0*/  F2I.FTZ.U32.TRUNC.NTZ R3, R2 ;  /* 0x0000000200037305 */ /* 0x0002a4000021f000 */
[----:B-1----:R-:W-:Y:S02]  /*113b0*/  IMAD.MOV.U32 R2, RZ, RZ, RZ ;  /* 0x000000ffff027224 */ /* 0x002fe400078e00ff */
[----:B--2---:R-:W-:-:S04]  /*113c0*/  IMAD.MOV R9, RZ, RZ, -R3 ;  /* 0x000000ffff097224 */ /* 0x004fc800078e0a03 */
[----:B------:R-:W-:-:S04]  /*113d0*/  IMAD R9, R9, R6, RZ ;  /* 0x0000000609097224 */ /* 0x000fc800078e02ff */
[----:B------:R-:W-:Y:S01]  /*113e0*/  IMAD.HI.U32 R3, R3, R9, R2 ;  /* 0x0000000903037227 */ /* 0x000fe200078e0002 */
[-C--:B------:R-:W-:Y:S02]  /*113f0*/  IABS R9, R10.reuse ;  /* 0x0000000a00097213 */ /* 0x080fe40000000000 */
[----:B------:R-:W-:-:S03]  /*11400*/  LOP3.LUT R2, R7, R10, RZ, 0x3c, !PT ;  /* 0x0000000a07027212 */ /* 0x000fc600078e3cff */
[----:B------:R-:W-:Y:S01]  /*11410*/  IMAD.MOV R9, RZ, RZ, -R9 ;  /* 0x000000ffff097224 */ /* 0x000fe200078e0a09 */
[----:B------:R-:W-:Y:S01]  /*11420*/  ISETP.GE.AND P2, PT, R2, RZ, PT ;  /* 0x000000ff0200720c */ /* 0x000fe20003f46270 */
[----:B------:R-:W-:-:S04]  /*11430*/  IMAD.HI.U32 R3, R3, R8, RZ ;  /* 0x0000000803037227 */ /* 0x000fc800078e00ff */
[----:B------:R-:W-:-:S05]  /*11440*/  IMAD R9, R3, R9, R8 ;  /* 0x0000000903097224 */ /* 0x000fca00078e0208 */
[----:B------:R-:W-:-:S13]  /*11450*/  ISETP.GT.U32.AND P1, PT, R6, R9, PT ;  /* 0x000000090600720c */ /* 0x000fda0003f24070 */
[----:B------:R-:W-:Y:S02]  /*11460*/  @!P1 IMAD.IADD R9, R9, 0x1, -R6 ;  /* 0x0000000109099824 */ /* 0x000fe400078e0a06 */
[----:B------:R-:W-:Y:S01]  /*11470*/  @!P1 VIADD R3, R3, 0x1 ;  /* 0x0000000103039836 */ /* 0x000fe20000000000 */
[----:B------:R-:W-:Y:S02]  /*11480*/  ISETP.NE.AND P1, PT, R10, RZ, PT ;  /* 0x000000ff0a00720c */ /* 0x000fe40003f25270 */
[----:B------:R-:W-:-:S13]  /*11490*/  ISETP.GE.U32.AND P0, PT, R9, R6, PT ;  /* 0x000000060900720c */ /* 0x000fda0003f06070 */
[----:B------:R-:W-:-:S04]  /*114a0*/  @P0 VIADD R3, R3, 0x1 ;  /* 0x0000000103030836 */ /* 0x000fc80000000000 */
[----:B------:R-:W-:Y:S01]  /*114b0*/  @!P2 IMAD.MOV R3, RZ, RZ, -R3 ;  /* 0x000000ffff03a224 */ /* 0x000fe200078e0a03 */
[----:B------:R-:W-:Y:S01]  /*114c0*/  @!P1 LOP3.LUT R3, RZ, R10, RZ, 0x33, !PT ;  /* 0x0000000aff039212 */ /* 0x000fe200078e33ff */
[----:B------:R-:W-:-:S03]  /*114d0*/  IMAD.MOV R10, RZ, RZ, -R10 ;  /* 0x000000ffff0a7224 */ /* 0x000fc600078e0a0a */
[----:B------:R-:W-:Y:S01]  /*114e0*/  LOP3.LUT R2, RZ, R3, RZ, 0x33, !PT ;  /* 0x00000003ff027212 */ /* 0x000fe200078e33ff */
[----:B------:R-:W-:-:S04]  /*114f0*/  IMAD R18, R3, R10, R4 ;  /* 0x0000000a03127224 */ /* 0x000fc800078e0204 */
[----:B------:R-:W-:Y:S01]  /*11500*/  IMAD.IADD R17, R5, 0x1, R2 ;  /* 0x0000000105117824 */ /* 0x000fe200078e0202 */
[----:B------:R-:W-:Y:S06]  /*11510*/  BRA `(.L_x_1536) ;  /* 0x00000000000c7947 */ /* 0x000fec0003800000 */
.L_x_1531:
[----:B------:R-:W-:Y:S02]  /*11520*/  IMAD.MOV.U32 R17, RZ, RZ, RZ ;  /* 0x000000ffff117224 */ /* 0x000fe400078e00ff */
[----:B------:R-:W-:Y:S02]  /*11530*/  IMAD.U32 R16, RZ, RZ, UR6 ;  /* 0x00000006ff107e24 */ /* 0x000fe4000f8e00ff */
[----:B------:R-:W-:-:S07]  /*11540*/  IMAD.MOV.U32 R18, RZ, RZ, RZ ;  /* 0x000000ffff127224 */ /* 0x000fce00078e00ff */
.L_x_1536:
[----:B------:R-:W-:-:S13]  /*11550*/  ISETP.NE.AND P0, PT, R0, RZ, PT ;  /* 0x000000ff0000720c */ /* 0x000fda0003f05270 */
[----:B------:R-:W1:Y:S01]  /*11560*/  @!P0 S2R R3, SR_CgaCtaId ;  /* 0x0000000000038919 */ /* 0x000e620000008800 */
[----:B------:R-:W-:-:S04]  /*11570*/  @!P0 MOV R0, 0x400 ;  /* 0x0000040000008802 */ /* 0x000fc80000000f00 */
[----:B-1----:R-:W-:-:S05]  /*11580*/  @!P0 LEA R0, R3, R0, 0x18 ;  /* 0x0000000003008211 */ /* 0x002fca00078ec0ff */
[----:B------:R1:W-:Y:S01]  /*11590*/  @!P0 STS.128 [R0+0x308d0], R16 ;  /* 0x0308d01000008388 */ /* 0x0003e20000000c00 */
[----:B------:R-:W-:Y:S06]  /*115a0*/  BAR.ARV 0x5, 0x180 ;  /* 0x0146000000007b1d */ /* 0x000fec0000002000 */
.L_x_1529:
[----:B-1----:R-:W-:Y:S01]  /*115b0*/  IMAD.MOV.U32 R0, RZ, RZ, 0x1 ;  /* 0x00000001ff007424 */ /* 0x002fe200078e00ff */
[----:B------:R1:W-:Y:S01]  /*115c0*/  STL [R1+0x4], RZ ;  /* 0x000004ff01007387 */ /* 0x0003e20000100800 */
[----:B------:R-:W-:Y:S02]  /*115d0*/  ULDC UR4, c[0x0][0xc3c] ;  /* 0x00030f0000047ab9 */ /* 0x000fe40000000800 */
[----:B--2---:R-:W-:Y:S01]  /*115e0*/  ISETP.GE.AND P0, PT, R19, UR4, PT ;  /* 0x0000000413007c0c */ /* 0x004fe2000bf06270 */
[----:B------:R1:W-:Y:S04]  /*115f0*/  STL [R1+0x10], R0 ;  /* 0x0000100001007387 */ /* 0x0003e80000100800 */
[----:B------:R1:W-:Y:S08]  /*11600*/  STL [R1+0x38], RZ ;  /* 0x000038ff01007387 */ /* 0x0003f00000100800 */
[----:B-1----:R-:W-:Y:S05]  /*11610*/  @P0 BRA `(.L_x_1537) ;  /* 0x0000006400600947 */ /* 0x002fea0003800000 */
[----:B------:R-:W1:Y:S01]  /*11620*/  S2R R5, SR_TID.X ;  /* 0x0000000000057919 */ /* 0x000e620000002100 */
[----:B------:R-:W2:Y:S01]  /*11630*/  S2UR UR5, SR_CgaCtaId ;  /* 0x00000000000579c3 */ /* 0x000ea20000008800 */
[----:B------:R-:W-:Y:S01]  /*11640*/  UMOV UR4, 0x400 ;  /* 0x0000040000047882 */ /* 0x000fe20000000000 */
[----:B------:R-:W-:Y:S01]  /*11650*/  BSSY B8, `(.L_x_1537) ;  /* 0x0000654000087945 */ /* 0x000fe20003800000 */
[----:B------:R-:W-:Y:S01]  /*11660*/  ULDC UR38, c[0x0][0xc] ;  /* 0x0000030000267ab9 */ /* 0x000fe20000000800 */
[----:B------:R-:W-:Y:S01]  /*11670*/  ULDC.64 UR36, c[0x0][0x198] ;  /* 0x0000660000247ab9 */ /* 0x000fe20000000a00 */
[----:B--2---:R-:W-:Y:S01]  /*11680*/  ULEA UR4, UR5, UR4, 0x18 ;  /* 0x0000000405047291 */ /* 0x004fe2000f8ec03f */
[C---:B-1----:R-:W-:Y:S01]  /*11690*/  IMAD.SHL.U32 R0, R5.reuse, 0x8, RZ ;  /* 0x0000000805007824 */ /* 0x042fe200078e00ff */
[----:B------:R-:W-:-:S04]  /*116a0*/  LOP3.LUT R4, R5, 0x7f, RZ, 0xc0, !PT ;  /* 0x0000007f05047812 */ /* 0x000fc800078ec0ff */
[C---:B0-----:R-:W-:Y:S02]  /*116b0*/  LOP3.LUT R2, R0.reuse, 0x1f8, RZ, 0xc0, !PT ;  /* 0x000001f800027812 */ /* 0x041fe400078ec0ff */
        /* <DEDUP_REMOVED lines=9> */
[----:B------:R-:W-:Y:S01]  /*11750*/  STL [R1], R4 ;  /* 0x0000000401007387 */ /* 0x000fe20000100800 */
        /* <DEDUP_REMOVED lines=8> */
.L_x_1658:
[----:B------:R-:W-:Y:S05]  /*117e0*/  YIELD ;  /* 0x0000000000007946 */ /* 0x000fea0003800000 */
[----:B------:R-:W-:Y:S01]  /*117f0*/  ULDC.64 UR4, c[0x0][0xa28] ;  /* 0x00028a0000047ab9 */ /* 0x000fe20000000a00 */
[----:B----4-:R-:W-:Y:S01]  /*11800*/  IMAD.MOV.U32 R0, RZ, RZ, RZ ;  /* 0x000000ffff007224 */ /* 0x010fe200078e00ff */
[----:B------:R-:W-:Y:S01]  /*11810*/  ISETP.NE.U32.AND P0, PT, RZ, UR4, PT ;  /* 0x00000004ff007c0c */ /* 0x000fe2000bf05070 */
[----:B-1----:R-:W1:Y:S01]  /*11820*/  LDC.64 R4, c[0x0][0xa00] ;  /* 0x00028000ff047b82 */ /* 0x002e620000000a00 */
[----:B------:R-:W-:Y:S01]  /*11830*/  ULDC.64 UR8, c[0x0][0x208] ;  /* 0x0000820000087ab9 */ /* 0x000fe20000000a00 */
[----:B0-2---:R-:W-:-:S02]  /*11840*/  CS2R R8, SRZ ;  /* 0x0000000000087805 */ /* 0x005fc4000001ff00 */
[----:B------:R-:W-:Y:S01]  /*11850*/  ISETP.NE.AND.EX P0, PT, RZ, UR5, PT, P0 ;  /* 0x00000005ff007c0c */ /* 0x000fe2000bf05300 */
[----:B------:R-:W-:Y:S01]  /*11860*/  ULDC.64 UR4, c[0x0][0xa18] ;  /* 0x0002860000047ab9 */ /* 0x000fe20000000a00 */
[----:B------:R-:W-:-:S11]  /*11870*/  ULDC.64 UR6, c[0x0][0xa08] ;  /* 0x0002820000067ab9 */ /* 0x000fd60000000a00 */
[----:B------:R-:W2:Y:S02]  /*11880*/  @P0 LDC.64 R2, c[0x0][0xa28] ;  /* 0x00028a00ff020b82 */ /* 0x000ea40000000a00 */
[----:B--2---:R-:W-:-:S05]  /*11890*/  @P0 IMAD.WIDE R2, R19, 0x4, R2 ;  /* 0x0000000413020825 */ /* 0x004fca00078e0202 */
[----:B------:R2:W5:Y:S01]  /*118a0*/  @P0 LDG.E R0, desc[UR8][R2.64] ;  /* 0x0000000802000981 */ /* 0x000562000c1e1900 */
[----:B------:R-:W-:Y:S01]  /*118b0*/  ISETP.NE.U32.AND P0, PT, RZ, UR4, PT ;  /* 0x00000004ff007c0c */ /* 0x000fe2000bf05070 */
[----:B-1----:R-:W-:Y:S01]  /*118c0*/  IMAD.WIDE R4, R19, 0x4, R4 ;  /* 0x0000000413047825 */ /* 0x002fe200078e0204 */
[----:B------:R-:W-:Y:S02]  /*118d0*/  ISETP.NE.U32.AND P1, PT, RZ, UR6, PT ;  /* 0x00000006ff007c0c */ /* 0x000fe4000bf25070 */
[----:B------:R-:W-:Y:S01]  /*118e0*/  ISETP.NE.AND.EX P2, PT, RZ, UR5, PT, P0 ;  /* 0x00000005ff007c0c */ /* 0x000fe2000bf45300 */
[----:B------:R-:W-:Y:S01]  /*118f0*/  ULDC.64 UR4, c[0x0][0xa00] ;  /* 0x0002800000047ab9 */ /* 0x000fe20000000a00 */
[----:B------:R-:W-:Y:S02]  /*11900*/  ISETP.NE.AND.EX P1, PT, RZ, UR7, PT, P1 ;  /* 0x00000007ff007c0c */ /* 0x000fe4000bf25310 */
[----:B------:R-:W-:Y:S01]  /*11910*/  ISETP.NE.U32.AND P0, PT, RZ, UR4, PT ;  /* 0x00000004ff007c0c */ /* 0x000fe2000bf05070 */
[----:B--2---:R-:W1:Y:S03]  /*11920*/  LDC.64 R2, c[0x0][0xa08] ;  /* 0x00028200ff027b82 */ /* 0x004e660000000a00 */
[----:B------:R-:W-:-:S05]  /*11930*/  ISETP.NE.AND.EX P0, PT, RZ, UR5, PT, P0 ;  /* 0x00000005ff007c0c */ /* 0x000fca000bf05300 */
[----:B------:R-:W2:Y:S08]  /*11940*/  @P2 LDC.64 R6, c[0x0][0xa18] ;  /* 0x00028600ff062b82 */ /* 0x000eb00000000a00 */
[----:B------:R-:W3:Y:S01]  /*11950*/  @P0 LDG.E R9, desc[UR8][R4.64] ;  /* 0x0000000804090981 */ /* 0x000ee2000c1e1900 */
[----:B------:R-:W-:Y:S01]  /*11960*/  ULDC UR4, c[0x0][0x288] ;  /* 0x0000a20000047ab9 */ /* 0x000fe20000000800 */
[----:B-1----:R-:W-:-:S05]  /*11970*/  IMAD.WIDE R2, R19, 0x4, R2 ;  /* 0x0000000413027825 */ /* 0x002fca00078e0202 */
[----:B------:R-:W5:Y:S01]  /*11980*/  @P1 LDG.E R8, desc[UR8][R2.64] ;  /* 0x0000000802081981 */ /* 0x000f62000c1e1900 */
[----:B--2---:R-:W-:-:S03]  /*11990*/  @P2 IMAD.WIDE R6, R19, 0x4, R6 ;  /* 0x0000000413062825 */ /* 0x004fc600078e0206 */
[----:B---3--:R1:W-:Y:S02]  /*119a0*/  STL [R1+0x34], R9 ;  /* 0x0000340901007387 */ /* 0x0083e40000100800 */
[----:B-1----:R-:W-:Y:S01]  /*119b0*/  IMAD.U32 R9, RZ, RZ, UR4 ;  /* 0x00000004ff097e24 */ /* 0x002fe2000f8e00ff */
[----:B------:R-:W-:-:S05]  /*119c0*/  ULDC.64 UR4, c[0x0][0x418] ;  /* 0x0001060000047ab9 */ /* 0x000fca0000000a00 */
        /* <DEDUP_REMOVED lines=12> */
[----:B------:R-:W1:Y:S04]  /*11a90*/  LDG.E R7, desc[UR4][R4.64] ;  /* 0x0000000404077981 */ /* 0x000e68000c1e1900 */
[----:B------:R-:W1:Y:S02]  /*11aa0*/  LDG.E R4, desc[UR4][R4.64+0x4] ;  /* 0x0000040404047981 */ /* 0x000e64000c1e1900 */
[----:B-1----:R-:W-:-:S05]  /*11ab0*/  IMAD.IADD R9, R4, 0x1, -R7 ;  /* 0x0000000104097824 */ /* 0x002fca00078e0a07 */
[----:B------:R2:W-:Y:S02]  /*11ac0*/  STL [R1+0x30], R9 ;  /* 0x0000300901007387 */ /* 0x0005e40000100800 */
.L_x_1538:
[----:B-----5:R-:W-:Y:S01]  /*11ad0*/  IMAD.IADD R4, R8, 0x1, R0 ;  /* 0x0000000108047824 */ /* 0x020fe200078e0200 */
[----:B------:R-:W-:Y:S02]  /*11ae0*/  ULDC.64 UR4, c[0x0][0xa20] ;  /* 0x0002880000047ab9 */ /* 0x000fe40000000a00 */
[----:B------:R-:W-:Y:S02]  /*11af0*/  ISETP.NE.U32.AND P0, PT, RZ, UR4, PT ;  /* 0x00000004ff007c0c */ /* 0x000fe4000bf05070 */
[----:B------:R3:W-:Y:S02]  /*11b00*/  STL [R1+0x14], R4 ;  /* 0x0000140401007387 */ /* 0x0007e40000100800 */
[----:B------:R-:W-:-:S13]  /*11b10*/  ISETP.NE.AND.EX P0, PT, RZ, UR5, PT, P0 ;  /* 0x00000005ff007c0c */ /* 0x000fda000bf05300 */
[----:B---3--:R-:W-:Y:S05]  /*11b20*/  @!P0 BRA `(.L_x_1539) ;  /* 0x0000000000148947 */ /* 0x008fea0003800000 */
[----:B------:R-:W3:Y:S01]  /*11b30*/  LDC.64 R2, c[0x0][0xa20] ;  /* 0x00028800ff027b82 */ /* 0x000ee20000000a00 */
[----:B------:R-:W-:Y:S01]  /*11b40*/  ULDC.64 UR4, c[0x0][0x208] ;  /* 0x0000820000047ab9 */ /* 0x000fe20000000a00 */
[----:B---3--:R-:W-:-:S05]  /*11b50*/  IMAD.WIDE R2, R19, 0x4, R2 ;  /* 0x0000000413027825 */ /* 0x008fca00078e0202 */
[----:B------:R3:W5:Y:S01]  /*11b60*/  LDG.E R6, desc[UR4][R2.64] ;  /* 0x0000000402067981 */ /* 0x000762000c1e1900 */
[----:B------:R-:W-:Y:S05]  /*11b70*/  BRA `(.L_x_1540) ;  /* 0x0000000000147947 */ /* 0x000fea0003800000 */
.L_x_1539:
[----:B------:R-:W-:Y:S05]  /*11b80*/  @!P1 BRA `(.L_x_1540) ;  /* 0x0000000000109947 */ /* 0x000fea0003800000 */
[----:B------:R-:W-:Y:S02]  /*11b90*/  ULDC.64 UR4, c[0x0][0x208] ;  /* 0x0000820000047ab9 */ /* 0x000fe40000000a00 */
[----:B------:R-:W3:Y:S04]  /*11ba0*/  LDG.E R6, desc[UR4][R2.64] ;  /* 0x0000000402067981 */ /* 0x000ee8000c1e1900 */
[----:B------:R-:W3:Y:S02]  /*11bb0*/  LDG.E R2, desc[UR4][R2.64+0x4] ;  /* 0x0000040402027981 */ /* 0x000ee4000c1e1900 */
[----:B---3--:R-:W-:-:S07]  /*11bc0*/  IMAD.IADD R6, R2, 0x1, -R6 ;  /* 0x0000000102067824 */ /* 0x008fce00078e0a06 */
.L_x_1540:
[----:B---3--:R-:W3:Y:S01]  /*11bd0*/  LDC R2, c[0x0][0x448] ;  /* 0x00011200ff027b82 */ /* 0x008ee20000000800 */
[----:B------:R-:W-:Y:S02]  /*11be0*/  IMAD.SHL.U32 R8, R17, 0x80, RZ ;  /* 0x0000008011087824 */ /* 0x000fe400078e00ff */
[----:B-----5:R-:W-:Y:S02]  /*11bf0*/  IMAD.IADD R0, R6, 0x1, -R0 ;  /* 0x0000000106007824 */ /* 0x020fe400078e0a00 */
[----:B------:R-:W-:Y:S01]  /*11c00*/  VIADD R4, R8, 0x7f ;  /* 0x0000007f08047836 */ /* 0x000fe20000000000 */
[----:B------:R4:W-:Y:S03]  /*11c10*/  STL [R1+0x2c], R8 ;  /* 0x00002c0801007387 */ /* 0x0009e60000100800 */
[----:B------:R-:W-:Y:S01]  /*11c20*/  IMAD.MOV.U32 R6, RZ, RZ, R4 ;  /* 0x000000ffff067224 */ /* 0x000fe200078e0004 */
[----:B---3--:R-:W-:-:S13]  /*11c30*/  ISETP.NE.AND P1, PT, R2, 0x1, PT ;  /* 0x000000010200780c */ /* 0x008fda0003f25270 */
[----:B------:R-:W3:Y:S08]  /*11c40*/  @P1 LDC R3, c[0x0][0x44c] ;  /* 0x00011300ff031b82 */ /* 0x000ef00000000800 */
[----:B------:R-:W0:Y:S01]  /*11c50*/  @P1 LDC R2, c[0x0][0x450] ;  /* 0x00011400ff021b82 */ /* 0x000e220000000800 */
[----:B---3--:R-:W-:-:S05]  /*11c60*/  @P1 IMAD.HI.U32 R3, R4, R3, RZ ;  /* 0x0000000304031227 */ /* 0x008fca00078e00ff */
[----:B0-----:R-:W-:Y:S02]  /*11c70*/  @P1 SHF.R.U32.HI R6, RZ, R2, R3 ;  /* 0x00000002ff061219 */ /* 0x001fe40000011603 */
[----:B------:R-:W-:-:S05]  /*11c80*/  IADD3 R2, R0, 0x1, -R9 ;  /* 0x0000000100027810 */ /* 0x000fca0007ffe809 */
[----:B------:R-:W-:Y:S02]  /*11c90*/  IMAD.IADD R6, R2, 0x1, R6 ;  /* 0x0000000102067824 */ /* 0x000fe400078e0206 */
[----:B------:R-:W0:Y:S02]  /*11ca0*/  LDC.64 R2, c[0x0][0x9e0] ;  /* 0x00027800ff027b82 */ /* 0x000e240000000a00 */
[----:B0-----:R-:W-:Y:S01]  /*11cb0*/  ISETP.GE.AND P2, PT, R3, 0x1, PT ;  /* 0x000000010300780c */ /* 0x001fe20003f46270 */
[----:B------:R-:W-:-:S12]  /*11cc0*/  IMAD.IADD R2, R6, 0x1, R2 ;  /* 0x0000000106027824 */ /* 0x000fd800078e0202 */
[----:B----4-:R-:W-:Y:S05]  /*11cd0*/  @!P2 BRA `(.L_x_1541) ;  /* 0x000000000048a947 */ /* 0x010fea0003800000 */
[C---:B------:R-:W-:Y:S01]  /*11ce0*/  ISETP.GT.AND P0, PT, R6.reuse, RZ, PT ;  /* 0x000000ff0600720c */ /* 0x040fe20003f04270 */
[----:B------:R-:W-:Y:S01]  /*11cf0*/  BSSY B0, `(.L_x_1542) ;  /* 0x000000e000007945 */ /* 0x000fe20003800000 */
[----:B------:R-:W-:-:S11]  /*11d00*/  VIADD R7, R6, 0xffffffff ;  /* 0xffffffff06077836 */ /* 0x000fd60000000000 */
[----:B------:R-:W-:Y:S05]  /*11d10*/  @P0 BRA `(.L_x_1543) ;  /* 0x00000000001c0947 */ /* 0x000fea0003800000 */
[----:B------:R-:W-:Y:S01]  /*11d20*/  ISETP.NE.AND P0, PT, R3, 0x1, PT ;  /* 0x000000010300780c */ /* 0x000fe20003f05270 */
[----:B------:R-:W-:-:S12]  /*11d30*/  IMAD.MOV R6, RZ, RZ, -R6 ;  /* 0x000000ffff067224 */ /* 0x000fd800078e0a06 */
[----:B------:R-:W0:Y:S02]  /*11d40*/  @P0 LDC.64 R4, c[0x0][0x9e8] ;  /* 0x00027a00ff040b82 */ /* 0x000e240000000a00 */
[----:B0-----:R-:W-:-:S05]  /*11d50*/  @P0 IMAD.HI.U32 R4, R6, R4, RZ ;  /* 0x0000000406040227 */ /* 0x001fca00078e00ff */
[----:B------:R-:W-:-:S04]  /*11d60*/  @P0 SHF.R.U32.HI R6, RZ, R5, R4 ;  /* 0x00000005ff060219 */ /* 0x000fc80000011604 */
[----:B------:R-:W-:Y:S01]  /*11d70*/  LOP3.LUT R7, RZ, R6, RZ, 0x33, !PT ;  /* 0x00000006ff077212 */ /* 0x000fe200078e33ff */
[----:B------:R-:W-:Y:S06]  /*11d80*/  BRA `(.L_x_1544) ;  /* 0x0000000000107947 */ /* 0x000fec0003800000 */
.L_x_1543:
[----:B------:R-:W-:-:S13]  /*11d90*/  ISETP.NE.AND P0, PT, R3, 0x1, PT ;  /* 0x000000010300780c */ /* 0x000fda0003f05270 */
[----:B------:R-:W0:Y:S02]  /*11da0*/  @P0 LDC.64 R4, c[0x0][0x9e8] ;  /* 0x00027a00ff040b82 */ /* 0x000e240000000a00 */
[----:B0-----:R-:W-:-:S05]  /*11db0*/  @P0 IMAD.HI.U32 R4, R7, R4, RZ ;  /* 0x0000000407040227 */ /* 0x001fca00078e00ff */
[----:B------:R-:W-:-:S07]  /*11dc0*/  @P0 SHF.R.U32.HI R7, RZ, R5, R4 ;  /* 0x00000005ff070219 */ /* 0x000fce0000011604 */
.L_x_1544:
[----:B------:R-:W-:Y:S05]  /*11dd0*/  BSYNC B0 ;  /* 0x0000000000007941 */ /* 0x000fea0003800000 */
.L_x_1542:
[----:B------:R-:W-:-:S05]  /*11de0*/  IMAD R7, R7, R3, R3 ;  /* 0x0000000307077224 */ /* 0x000fca00078e0203 */
[----:B------:R-:W-:-:S07]  /*11df0*/  VIMNMX R2, R2, R7, PT ;  /* 0x0000000702027248 */ /* 0x000fce0003fe0100 */
.L_x_1541:
[----:B------:R-:W0:Y:S01]  /*11e00*/  @P1 LDC R5, c[0x0][0x44c] ;  /* 0x00011300ff051b82 */ /* 0x000e220000000800 */
[----:B------:R-:W-:Y:S01]  /*11e10*/  IMAD.MOV.U32 R6, RZ, RZ, R8 ;  /* 0x000000ffff067224 */ /* 0x000fe200078e0008 */
[----:B------:R-:W-:-:S06]  /*11e20*/  ULDC UR4, c[0x0][0x9dc] ;  /* 0x0002770000047ab9 */ /* 0x000fcc0000000800 */
[----:B------:R-:W3:Y:S01]  /*11e30*/  @P1 LDC R4, c[0x0][0x450] ;  /* 0x00011400ff041b82 */ /* 0x000ee20000000800 */
[----:B0-----:R-:W-:-:S05]  /*11e40*/  @P1 IMAD.HI.U32 R5, R8, R5, RZ ;  /* 0x0000000508051227 */ /* 0x001fca00078e00ff */
[----:B---3--:R-:W-:Y:S01]  /*11e50*/  @P1 SHF.R.U32.HI R6, RZ, R4, R5 ;  /* 0x00000004ff061219 */ /* 0x008fe20000011605 */
[----:B------:R-:W-:-:S03]  /*11e60*/  VIADD R4, R2, 0x3f ;  /* 0x0000003f02047836 */ /* 0x000fc60000000000 */
[----:B------:R-:W-:Y:S01]  /*11e70*/  IADD3 R2, R6, R0, -R9 ;  /* 0x0000000006027210 */ /* 0x000fe20007ffe809 */
[----:B------:R-:W-:Y:S01]  /*11e80*/  VIADD R0, R0, 0x3f ;  /* 0x0000003f00007836 */ /* 0x000fe20000000000 */
[----:B------:R-:W-:-:S04]  /*11e90*/  SHF.R.S32.HI R5, RZ, 0x1f, R4 ;  /* 0x0000001fff057819 */ /* 0x000fc80000011404 */
[----:B------:R-:W-:Y:S02]  /*11ea0*/  LEA.HI R5, R5, R4, RZ, 0x6 ;  /* 0x0000000405057211 */ /* 0x000fe400078f30ff */
[----:B------:R-:W-:Y:S02]  /*11eb0*/  SHF.R.S32.HI R4, RZ, 0x1f, R0 ;  /* 0x0000001fff047819 */ /* 0x000fe40000011400 */
[----:B------:R-:W-:Y:S02]  /*11ec0*/  SHF.R.S32.HI R5, RZ, 0x6, R5 ;  /* 0x00000006ff057819 */ /* 0x000fe40000011405 */
[----:B------:R-:W-:Y:S01]  /*11ed0*/  LEA.HI R4, R4, R0, RZ, 0x6 ;  /* 0x0000000004047211 */ /* 0x000fe200078f30ff */
[----:B------:R-:W-:-:S03]  /*11ee0*/  VIADD R0, R2, -UR4 ;  /* 0x8000000402007c36 */ /* 0x000fc60008000000 */
[----:B------:R-:W-:-:S04]  /*11ef0*/  SHF.R.S32.HI R4, RZ, 0x6, R4 ;  /* 0x00000006ff047819 */ /* 0x000fc80000011404 */
[----:B------:R-:W-:-:S05]  /*11f00*/  VIMNMX R7, R4, R5, PT ;  /* 0x0000000504077248 */ /* 0x000fca0003fe0100 */
[----:B------:R0:W-:Y:S01]  /*11f10*/  STL [R1+0x28], R7 ;  /* 0x0000280701007387 */ /* 0x0001e20000100800 */
[----:B------:R-:W-:Y:S05]  /*11f20*/  @!P2 BRA `(.L_x_1545) ;  /* 0x000000000044a947 */ /* 0x000fea0003800000 */
[----:B------:R-:W-:Y:S01]  /*11f30*/  ISETP.GT.AND P0, PT, R2, -0x1, PT ;  /* 0xffffffff0200780c */ /* 0x000fe20003f04270 */
[----:B------:R-:W-:-:S12]  /*11f40*/  BSSY B0, `(.L_x_1546) ;  /* 0x000000d000007945 */ /* 0x000fd80003800000 */
[----:B------:R-:W-:Y:S05]  /*11f50*/  @P0 BRA `(.L_x_1547) ;  /* 0x00000000001c0947 */ /* 0x000fea0003800000 */
[----:B------:R-:W-:Y:S02]  /*11f60*/  ISETP.NE.AND P0, PT, R3, 0x1, PT ;  /* 0x000000010300780c */ /* 0x000fe40003f05270 */
[----:B------:R-:W-:-:S11]  /*11f70*/  LOP3.LUT R2, RZ, R2, RZ, 0x33, !PT ;  /* 0x00000002ff027212 */ /* 0x000fd600078e33ff */
[----:B------:R-:W3:Y:S02]  /*11f80*/  @P0 LDC.64 R4, c[0x0][0x9e8] ;  /* 0x00027a00ff040b82 */ /* 0x000ee40000000a00 */
[----:B---3--:R-:W-:-:S05]  /*11f90*/  @P0 IMAD.HI.U32 R4, R2, R4, RZ ;  /* 0x0000000402040227 */ /* 0x008fca00078e00ff */
[----:B------:R-:W-:-:S04]  /*11fa0*/  @P0 SHF.R.U32.HI R2, RZ, R5, R4 ;  /* 0x00000005ff020219 */ /* 0x000fc80000011604 */
[----:B------:R-:W-:Y:S01]  /*11fb0*/  LOP3.LUT R2, RZ, R2, RZ, 0x33, !PT ;  /* 0x00000002ff027212 */ /* 0x000fe200078e33ff */
[----:B------:R-:W-:Y:S06]  /*11fc0*/  BRA `(.L_x_1548) ;  /* 0x0000000000107947 */ /* 0x000fec0003800000 */
.L_x_1547:
[----:B------:R-:W-:-:S13]  /*11fd0*/  ISETP.NE.AND P0, PT, R3, 0x1, PT ;  /* 0x000000010300780c */ /* 0x000fda0003f05270 */
[----:B------:R-:W3:Y:S02]  /*11fe0*/  @P0 LDC.64 R4, c[0x0][0x9e8] ;  /* 0x00027a00ff040b82 */ /* 0x000ee40000000a00 */
[----:B---3--:R-:W-:-:S05]  /*11ff0*/  @P0 IMAD.HI.U32 R4, R2, R4, RZ ;  /* 0x0000000402040227 */ /* 0x008fca00078e00ff */
[----:B------:R-:W-:-:S07]  /*12000*/  @P0 SHF.R.U32.HI R2, RZ, R5, R4 ;  /* 0x00000005ff020219 */ /* 0x000fce0000011604 */
.L_x_1548:
[----:B------:R-:W-:Y:S05]  /*12010*/  BSYNC B0 ;  /* 0x0000000000007941 */ /* 0x000fea0003800000 */
.L_x_1546:
[----:B------:R-:W-:-:S05]  /*12020*/  IMAD R2, R2, R3, RZ ;  /* 0x0000000302027224 */ /* 0x000fca00078e02ff */
[----:B------:R-:W-:-:S07]  /*12030*/  VIMNMX R0, R0, R2, !PT ;  /* 0x0000000200007248 */ /* 0x000fce0007fe0100 */
.L_x_1545:
[----:B------:R-:W-:Y:S01]  /*12040*/  SHF.R.S32.HI R2, RZ, 0x1f, R0 ;  /* 0x0000001fff027819 */ /* 0x000fe20000011400 */
[----:B------:R-:W-:Y:S03]  /*12050*/  BSSY B7, `(.L_x_1549) ;  /* 0x00004ea000077945 */ /* 0x000fe60003800000 */
[----:B------:R-:W-:-:S04]  /*12060*/  LEA.HI R2, R2, R0, RZ, 0x6 ;  /* 0x0000000002027211 */ /* 0x000fc800078f30ff */
[----:B------:R-:W-:-:S04]  /*12070*/  SHF.R.S32.HI R2, RZ, 0x6, R2 ;  /* 0x00000006ff027819 */ /* 0x000fc80000011402 */
[----:B------:R-:W-:-:S04]  /*12080*/  VIMNMX R3, RZ, R2, !PT ;  /* 0x00000002ff037248 */ /* 0x000fc80007fe0100 */
[----:B------:R-:W-:Y:S01]  /*12090*/  ISETP.GT.AND P0, PT, R7, R3, PT ;  /* 0x000000030700720c */ /* 0x000fe20003f04270 */
[----:B------:R3:W-:-:S12]  /*120a0*/  STL [R1+0x24], R3 ;  /* 0x0000240301007387 */ /* 0x0007d80000100800 */
[----:B---3--:R-:W-:Y:S05]  /*120b0*/  @P0 BRA `(.L_x_1550) ;  /* 0x0000000000480947 */ /* 0x008fea0003800000 */
[----:B------:R-:W3:Y:S02]  /*120c0*/  S2R R3, SR_TID.X ;  /* 0x0000000000037919 */ /* 0x000ee40000002100 */
[----:B---3--:R-:W-:-:S04]  /*120d0*/  LOP3.LUT R3, R3, 0x7f, RZ, 0xc0, !PT ;  /* 0x0000007f03037812 */ /* 0x008fc800078ec0ff */
[----:B------:R-:W-:-:S13]  /*120e0*/  ISETP.NE.AND P0, PT, R3, RZ, PT ;  /* 0x000000ff0300720c */ /* 0x000fda0003f05270 */
[----:B------:R-:W-:Y:S05]  /*120f0*/  @P0 BRA `(.L_x_1551) ;  /* 0x0000004c007c0947 */ /* 0x000fea0003800000 */
[----:B------:R-:W3:Y:S01]  /*12100*/  S2R R3, SR_LANEID ;  /* 0x0000000000037919 */ /* 0x000ee20000000000 */
[----:B------:R-:W-:Y:S01]  /*12110*/  VOTEU.ANY UR4, UPT, PT ;  /* 0x0000000000047886 */ /* 0x000fe200038e0100 */
[----:B------:R-:W-:Y:S01]  /*12120*/  ULDC.64 UR6, c[0x0][0x208] ;  /* 0x0000820000067ab9 */ /* 0x000fe20000000a00 */
[----:B------:R-:W3:Y:S08]  /*12130*/  FLO.U32 R0, UR4 ;  /* 0x0000000400007d00 */ /* 0x000ef000080e0000 */
[----:B------:R-:W4:Y:S01]  /*12140*/  POPC R5, UR4 ;  /* 0x0000000400057d09 */ /* 0x000f220008000000 */
[----:B---3--:R-:W-:-:S02]  /*12150*/  ISETP.EQ.U32.AND P0, PT, R0, R3, PT ;  /* 0x000000030000720c */ /* 0x008fc40003f02070 */
[----:B------:R-:W4:Y:S11]  /*12160*/  LDC.64 R2, c[0x0][0xc60] ;  /* 0x00031800ff027b82 */ /* 0x000f360000000a00 */
[----:B----4-:R-:W3:Y:S01]  /*12170*/  @P0 ATOMG.E.ADD.STRONG.GPU PT, R3, desc[UR6][R2.64], R5 ;  /* 0x00000005020309a8 */ /* 0x010ee200081ee1c6 */
[----:B------:R-:W4:Y:S02]  /*12180*/  S2R R4, SR_LTMASK ;  /* 0x0000000000047919 */ /* 0x000f240000003900 */
[----:B----4-:R-:W-:-:S04]  /*12190*/  LOP3.LUT R4, R4, UR4, RZ, 0xc0, !PT ;  /* 0x0000000404047c12 */ /* 0x010fc8000f8ec0ff */
[----:B0-----:R-:W0:Y:S01]  /*121a0*/  POPC R7, R4 ;  /* 0x0000000400077309 */ /* 0x001e220000000000 */
[----:B---3--:R-:W0:Y:S02]  /*121b0*/  SHFL.IDX PT, R0, R3, R0, 0x1f ;  /* 0x00001f0003007589 */ /* 0x008e2400000e0000 */
[----:B0-----:R-:W-:Y:S01]  /*121c0*/  IADD3 R16, R0, UR38, R7 ;  /* 0x0000002600107c10 */ /* 0x001fe2000fffe007 */
[----:B------:R-:W-:Y:S06]  /*121d0*/  BRA `(.L_x_1551) ;  /* 0x0000004c00447947 */ /* 0x000fec0003800000 */
.L_x_1550:
[----:B------:R-:W3:Y:S01]  /*121e0*/  LDL R17, [R1] ;  /* 0x0000000001117983 */ /* 0x000ee20000100800 */
        /* <DEDUP_REMOVED lines=19> */
[----:B-123--:R-:W-:Y:S05]  /*12320*/  CALL.ABS.NOINC R2 ;  /* 0x0000000002007343 */ /* 0x00efea0003c00000 */
.L_x_1553:
[----:B------:R-:W-:Y:S05]  /*12330*/  BSYNC B6 ;  /* 0x0000000000067941 */ /* 0x000fea0003800000 */
.L_x_1552:
        /* <DEDUP_REMOVED lines=12> */
[----:B0-----:R-:W-:-:S02]  /*12400*/  IMAD.U32 R7, RZ, RZ, UR9 ;  /* 0x00000009ff077e24 */ /* 0x001fc4000f8e00ff */
[----:B------:R-:W-:Y:S02]  /*12410*/  IMAD.U32 R10, RZ, RZ, UR4 ;  /* 0x00000004ff0a7e24 */ /* 0x000fe4000f8e00ff */
[----:B------:R-:W-:Y:S02]  /*12420*/  IMAD.U32 R11, RZ, RZ, UR5 ;  /* 0x00000005ff0b7e24 */ /* 0x000fe4000f8e00ff */
[----:B------:R-:W-:Y:S02]  /*12430*/  IMAD.MOV.U32 R8, RZ, RZ, 0x70 ;  /* 0x00000070ff087424 */ /* 0x000fe400078e00ff */
[----:B------:R-:W-:Y:S02]  /*12440*/  IMAD.MOV.U32 R12, RZ, RZ, 0x1 ;  /* 0x00000001ff0c7424 */ /* 0x000fe400078e00ff */
[----:B---3--:R-:W-:-:S07]  /*12450*/  IMAD.MOV.U32 R13, RZ, RZ, RZ ;  /* 0x000000ffff0d7224 */ /* 0x008fce00078e00ff */
[----:B------:R-:W-:-:S07]  /*12460*/  LEPC R20, `(.L_x_1556) ;  /* 0x000000001014794e */ /* 0x000fce0000000000 */
[----:B-12-4-:R-:W-:Y:S05]  /*12470*/  CALL.ABS.NOINC R2 ;  /* 0x0000000002007343 */ /* 0x016fea0003c00000 */
.L_x_1556:
        /* <DEDUP_REMOVED lines=15> */
.L_x_1555:
[----:B------:R-:W-:Y:S05]  /*12570*/  BSYNC B6 ;  /* 0x0000000000067941 */ /* 0x000fea0003800000 */
.L_x_1554:
[----:B------:R-:W-:Y:S01]  /*12580*/  ULDC.64 UR4, c[0x0][0x9f8] ;  /* 0x00027e0000047ab9 */ /* 0x000fe20000000a00 */
[----:B------:R-:W3:Y:S01]  /*12590*/  LDL R17, [R1+0x28] ;  /* 0x0000280001117983 */ /* 0x000ee20000100800 */
[----:B------:R-:W-:Y:S01]  /*125a0*/  ISETP.NE.U32.AND P0, PT, RZ, UR4, PT ;  /* 0x00000004ff007c0c */ /* 0x000fe2000bf05070 */
[----:B0-----:R-:W-:Y:S01]  /*125b0*/  IMAD.MOV.U32 R7, RZ, RZ, R19 ;  /* 0x000000ffff077224 */ /* 0x001fe200078e0013 */
[----:B------:R-:W-:Y:S02]  /*125c0*/  ULDC.64 UR6, c[0x0][0x208] ;  /* 0x0000820000067ab9 */ /* 0x000fe40000000a00 */
[----:B------:R-:W-:Y:S01]  /*125d0*/  ISETP.NE.AND.EX P0, PT, RZ, UR5, PT, P0 ;  /* 0x00000005ff007c0c */ /* 0x000fe2000bf05300 */
[----:B------:R-:W-:-:S12]  /*125e0*/  ULDC.64 UR4, c[0x0][0xa08] ;  /* 0x0002820000047ab9 */ /* 0x000fd80000000a00 */
[----:B------:R-:W0:Y:S02]  /*125f0*/  @P0 LDC.64 R2, c[0x0][0x9f8] ;  /* 0x00027e00ff020b82 */ /* 0x000e240000000a00 */
[----:B0-----:R-:W-:-:S05]  /*12600*/  @P0 IMAD.WIDE R2, R19, 0x4, R2 ;  /* 0x0000000413020825 */ /* 0x001fca00078e0202 */
[----:B------:R0:W4:Y:S02]  /*12610*/  @P0 LDG.E R7, desc[UR6][R2.64] ;  /* 0x0000000602070981 */ /* 0x000124000c1e1900 */
[----:B0-----:R-:W0:Y:S02]  /*12620*/  LDC.64 R2, c[0x0][0x418] ;  /* 0x00010600ff027b82 */ /* 0x001e240000000a00 */
[----:B0-----:R-:W-:Y:S01]  /*12630*/  LOP3.LUT P0, RZ, R2, UR4, RZ, 0xfc, !PT ;  /* 0x0000000402ff7c12 */ /* 0x001fe2000f80fcff */
[----:B------:R-:W-:-:S03]  /*12640*/  UMOV UR4, 0xffffffff ;  /* 0xffffffff00047882 */ /* 0x000fc60000000000 */
[----:B------:R-:W-:Y:S01]  /*12650*/  LOP3.LUT P0, RZ, R3, UR5, RZ, 0xfc, P0 ;  /* 0x0000000503ff7c12 */ /* 0x000fe2000800fcff */
[----:B---3--:R-:W-:Y:S01]  /*12660*/  VIADD R0, R17, 0xffffffff ;  /* 0xffffffff11007836 */ /* 0x008fe20000000000 */
[----:B----4-:R-:W-:Y:S01]  /*12670*/  SHF.R.S32.HI R8, RZ, 0x1f, R7 ;  /* 0x0000001fff087819 */ /* 0x010fe20000011407 */
[----:B------:R0:W-:Y:S01]  /*12680*/  STL [R1+0xc], R7 ;  /* 0x00000c0701007387 */ /* 0x0001e20000100800 */
[----:B------:R-:W-:-:S03]  /*12690*/  SEL R17, R7, RZ, !P0 ;  /* 0x000000ff07117207 */ /* 0x000fc60004000000 */
[----:B------:R0:W-:Y:S01]  /*126a0*/  STL [R1+0x1c], R8 ;  /* 0x00001c0801007387 */ /* 0x0001e20000100800 */
[----:B------:R-:W-:Y:S05]  /*126b0*/  BRA.DIV UR4, `(.L_x_1557) ;  /* 0x0000005e04087947 */ /* 0x000fea000b800000 */
[----:B------:R-:W3:Y:S02]  /*126c0*/  S2R R4, SR_TID.X ;  /* 0x0000000000047919 */ /* 0x000ee40000002100 */
[----:B---3--:R-:W-:-:S04]  /*126d0*/  SHF.R.U32.HI R4, RZ, 0x5, R4 ;  /* 0x00000005ff047819 */ /* 0x008fc80000011604 */
[----:B------:R-:W-:-:S05]  /*126e0*/  LOP3.LUT R4, R4, 0x3, RZ, 0xc0, !PT ;  /* 0x0000000304047812 */ /* 0x000fca00078ec0ff */
[----:B------:R3:W4:Y:S02]  /*126f0*/  SHFL.IDX PT, R14, R4, RZ, 0x1f ;  /* 0x00001fff040e7589 */ /* 0x00072400000e0000 */
.L_x_1674:
[----:B---3--:R-:W3:Y:S01]  /*12700*/  LDL.LU R4, [R1+0x18] ;  /* 0x0000180001047983 */ /* 0x008ee20000300800 */
[----:B------:R-:W-:Y:S02]  /*12710*/  PLOP3.LUT P1, PT, PT, PT, PT, 0x8, 0x0 ;  /* 0x000000000000781c */ /* 0x000fe40003f2e170 */
[----:B----4-:R-:W-:Y:S01]  /*12720*/  ISETP.NE.AND P0, PT, R14, RZ, PT ;  /* 0x000000ff0e00720c */ /* 0x010fe20003f05270 */
[----:B------:R4:W-:Y:S01]  /*12730*/  STL [R1+0x8], R0 ;  /* 0x0000080001007387 */ /* 0x0009e20000100800 */
[----:B---3--:R-:W-:-:S09]  /*12740*/  LOP3.LUT R4, R4, 0xfffffffe, RZ, 0xc0, !PT ;  /* 0xfffffffe04047812 */ /* 0x008fd200078ec0ff */
[----:B------:R-:W-:-:S05]  /*12750*/  @P1 LOP3.LUT R4, R4, 0x1, RZ, 0xfc, !PT ;  /* 0x0000000104041812 */ /* 0x000fca00078efcff */
[----:B------:R4:W-:Y:S01]  /*12760*/  STL [R1+0x18], R4 ;  /* 0x0000180401007387 */ /* 0x0009e20000100800 */
[----:B------:R-:W-:Y:S05]  /*12770*/  @P0 BRA `(.L_x_1558) ;  /* 0x00000004005c0947 */ /* 0x000fea0003800000 */
[----:B------:R-:W-:-:S03]  /*12780*/  UMOV UR4, 0xffffffff ;  /* 0xffffffff00047882 */ /* 0x000fc60000000000 */
[----:B------:R-:W-:Y:S05]  /*12790*/  BRA.DIV UR4, `(.L_x_1559) ;  /* 0x0000005e04047947 */ /* 0x000fea000b800000 */
[----:B------:R-:W-:-:S13]  /*127a0*/  ELECT P6, URZ, PT ;  /* 0x00000000003f782f */ /* 0x000fda00038c0000 */
.L_x_1677:
[----:B------:R-:W-:Y:S05]  /*127b0*/  @!P6 BRA `(.L_x_1558) ;  /* 0x00000004004ce947 */ /* 0x000fea0003800000 */
[----:B------:R-:W-:-:S04]  /*127c0*/  ISETP.NE.U32.AND P0, PT, R2, RZ, PT ;  /* 0x000000ff0200720c */ /* 0x000fc80003f05070 */
[----:B------:R-:W-:-:S13]  /*127d0*/  ISETP.NE.AND.EX P0, PT, R3, RZ, PT, P0 ;  /* 0x000000ff0300720c */ /* 0x000fda0003f05300 */
[----:B------:R-:W-:Y:S05]  /*127e0*/  @!P0 BRA `(.L_x_1560) ;  /* 0x0000000000548947 */ /* 0x000fea0003800000 */
[----:B------:R-:W3:Y:S01]  /*127f0*/  LDC R6, c[0x0][0x43c] ;  /* 0x00010f00ff067b82 */ /* 0x000ee20000000800 */
[----:B-12---:R-:W-:Y:S01]  /*12800*/  IMAD.MOV.U32 R9, RZ, RZ, R0 ;  /* 0x000000ffff097224 */ /* 0x006fe200078e0000 */
[----:B------:R-:W-:Y:S01]  /*12810*/  ULDC.64 UR4, c[0x0][0x428] ;  /* 0x00010a0000047ab9 */ /* 0x000fe20000000a00 */
[----:B------:R-:W-:Y:S02]  /*12820*/  ULDC.64 UR6, c[0x0][0x208] ;  /* 0x0000820000067ab9 */ /* 0x000fe40000000a00 */
[----:B----4-:R-:W-:Y:S01]  /*12830*/  IMAD.MOV.U32 R0, RZ, RZ, R9 ;  /* 0x000000ffff007224 */ /* 0x010fe200078e0009 */
[----:B---3--:R-:W-:-:S13]  /*12840*/  ISETP.NE.AND P0, PT, R6, 0x1, PT ;  /* 0x000000010600780c */ /* 0x008fda0003f05270 */
[----:B------:R-:W1:Y:S02]  /*12850*/  @P0 LDC.64 R4, c[0x0][0x440] ;  /* 0x00011000ff040b82 */ /* 0x000e640000000a00 */
[----:B-1----:R-:W-:-:S05]  /*12860*/  @P0 IMAD.HI.U32 R4, R9, R4, RZ ;  /* 0x0000000409040227 */ /* 0x002fca00078e00ff */
[----:B------:R-:W-:-:S04]  /*12870*/  @P0 SHF.R.U32.HI R0, RZ, R5, R4 ;  /* 0x00000005ff000219 */ /* 0x000fc80000011604 */
[--C-:B------:R-:W-:Y:S01]  /*12880*/  SHF.R.S32.HI R5, RZ, 0x1f, R0.reuse ;  /* 0x0000001fff057819 */ /* 0x100fe20000011400 */
[----:B------:R-:W-:-:S04]  /*12890*/  IMAD.MOV R4, RZ, RZ, -R0 ;  /* 0x000000ffff047224 */ /* 0x000fc800078e0a00 */
[----:B------:R-:W-:Y:S02]  /*128a0*/  IMAD R9, R6, R4, R9 ;  /* 0x0000000406097224 */ /* 0x000fe400078e0209 */
[----:B------:R-:W-:Y:S02]  /*128b0*/  IMAD R6, R8, UR4, RZ ;  /* 0x0000000408067c24 */ /* 0x000fe4000f8e02ff */
[----:B------:R-:W-:Y:S01]  /*128c0*/  IMAD.MOV.U32 R4, RZ, RZ, R0 ;  /* 0x000000ffff047224 */ /* 0x000fe200078e0000 */
[----:B------:R3:W-:Y:S01]  /*128d0*/  STL [R1+0x8], R9 ;  /* 0x0000080901007387 */ /* 0x0007e20000100800 */
[C---:B------:R-:W-:Y:S02]  /*128e0*/  IMAD R0, R7.reuse, UR5, R6 ;  /* 0x0000000507007c24 */ /* 0x040fe4000f8e0206 */
[----:B------:R-:W-:-:S04]  /*128f0*/  IMAD.WIDE.U32 R4, R7, UR4, R4 ;  /* 0x0000000407047c25 */ /* 0x000fc8000f8e0004 */
[----:B------:R-:W-:Y:S01]  /*12900*/  IMAD.IADD R0, R5, 0x1, R0 ;  /* 0x0000000105007824 */ /* 0x000fe200078e0200 */
[----:B------:R-:W-:-:S04]  /*12910*/  LEA R2, P0, R4, R2, 0x2 ;  /* 0x0000000204027211 */ /* 0x000fc800078010ff */
[----:B------:R-:W-:-:S05]  /*12920*/  LEA.HI.X R3, R4, R3, R0, 0x2, P0 ;  /* 0x0000000304037211 */ /* 0x000fca00000f1400 */
[----:B------:R3:W5:Y:S04]  /*12930*/  LDG.E R17, desc[UR6][R2.64] ;  /* 0x0000000602117981 */ /* 0x000768000c1e1900 */
.L_x_1560:
[----:B0-----:R-:W2:Y:S04]  /*12940*/  LDL R7, [R1] ;  /* 0x0000000001077983 */ /* 0x001ea80000100800 */
[----:B----4-:R-:W2:Y:S04]  /*12950*/  LDL R0, [R1+0x4] ;  /* 0x0000040001007983 */ /* 0x010ea80000100800 */
[----:B---3--:R-:W3:Y:S01]  /*12960*/  LDL R2, [R1+0x10] ;  /* 0x0000100001027983 */ /* 0x008ee20000100800 */
[----:B--2---:R-:W-:Y:S01]  /*12970*/  IMAD R0, R0, 0x8, R7 ;  /* 0x0000000800007824 */ /* 0x004fe200078e0207 */
[----:B---3--:R-:W-:-:S04]  /*12980*/  SHF.L.U32 R2, R2, 0x1f, RZ ;  /* 0x0000001f02027819 */ /* 0x008fc800000006ff */
[----:B------:R-:W0:Y:S02]  /*12990*/  SYNCS.PHASECHK.TRANS64.TRYWAIT P0, [R0+URZ+0x30840], R2 ;  /* 0x03084002000075a7 */ /* 0x000e24000800017f */
[----:B0-----:R-:W-:Y:S05]  /*129a0*/  @!P0 BRA `(.L_x_1561) ;  /* 0x0000005800a08947 */ /* 0x001fea0003800000 */
.L_x_1678:
[----:B------:R-:W2:Y:S02]  /*129b0*/  S2R R3, SR_TID.X ;  /* 0x0000000000037919 */ /* 0x000ea40000002100 */
[----:B--2---:R-:W-:-:S04]  /*129c0*/  LOP3.LUT R3, R3, 0x7f, RZ, 0xc0, !PT ;  /* 0x0000007f03037812 */ /* 0x004fc800078ec0ff */
[----:B------:R-:W-:-:S13]  /*129d0*/  ISETP.NE.AND P0, PT, R3, RZ, PT ;  /* 0x000000ff0300720c */ /* 0x000fda0003f05270 */
[----:B------:R-:W-:Y:S05]  /*129e0*/  @P0 BRA `(.L_x_1562) ;  /* 0x00000000001c0947 */ /* 0x000fea0003800000 */
[----:B------:R-:W2:Y:S01]  /*129f0*/  S2R R3, SR_TID.X ;  /* 0x0000000000037919 */ /* 0x000ea20000002100 */
[----:B0-----:R-:W-:-:S04]  /*12a00*/  IMAD.MOV.U32 R2, RZ, RZ, 0x8000 ;  /* 0x00008000ff027424 */ /* 0x001fc800078e00ff */
[----:B------:R3:W-:Y:S01]  /*12a10*/  SYNCS.ARRIVE.TRANS64 RZ, [R0+URZ+0x30830], R2 ;  /* 0x0308300200ff79a7 */ /* 0x0007e2000800003f */
[----:B--2---:R-:W-:-:S04]  /*12a20*/  LOP3.LUT R3, R3, 0x1f, RZ, 0xc0, !PT ;  /* 0x0000001f03037812 */ /* 0x004fc800078ec0ff */
[----:B------:R-:W-:-:S13]  /*12a30*/  ISETP.NE.AND P0, PT, R3, RZ, PT ;  /* 0x000000ff0300720c */ /* 0x000fda0003f05270 */
[----:B---3--:R-:W-:Y:S05]  /*12a40*/  @!P0 BRA `(.L_x_1562) ;  /* 0x0000000000048947 */ /* 0x008fea0003800000 */
[----:B------:R-:W-:Y:S01]  /*12a50*/  BPT.TRAP 0x1 ;  /* 0x000000040000795c */ /* 0x000fe20000300000 */
.L_x_1562:
[----:B0-----:R-:W2:Y:S04]  /*12a60*/  LDL R2, [R1+0x14] ;  /* 0x0000140001027983 */ /* 0x001ea80000100800 */
[----:B------:R-:W3:Y:S04]  /*12a70*/  LDL R4, [R1] ;  /* 0x0000000001047983 */ /* 0x000ee80000100800 */
[----:B------:R-:W3:Y:S04]  /*12a80*/  LDL R3, [R1+0x4] ;  /* 0x0000040001037983 */ /* 0x000ee80000100800 */
[----:B------:R-:W4:Y:S01]  /*12a90*/  LDL R5, [R1+0x8] ;  /* 0x0000080001057983 */ /* 0x000f220000100800 */
[----:B------:R-:W-:-:S02]  /*12aa0*/  R2UR UR9, R0 ;  /* 0x00000000000972ca */ /* 0x000fc400000e0000 */
[----:B--2---:R-:W-:Y:S02]  /*12ab0*/  R2UR UR5, R2 ;  /* 0x00000000020572ca */ /* 0x004fe400000e0000 */
[----:B------:R-:W2:Y:S01]  /*12ac0*/  LDL.LU R2, [R1+0x18] ;  /* 0x0000180001027983 */ /* 0x000ea20000300800 */
[----:B---3--:R-:W-:Y:S01]  /*12ad0*/  IMAD R0, R3, 0x8000, R4 ;  /* 0x0000800003007824 */ /* 0x008fe200078e0204 */
[----:B----4-:R-:W-:-:S04]  /*12ae0*/  R2UR UR11, R5 ;  /* 0x00000000050b72ca */ /* 0x010fc800000e0000 */
[----:B------:R-:W-:Y:S01]  /*12af0*/  R2UR UR14, R0 ;  /* 0x00000000000e72ca */ /* 0x000fe200000e0000 */
[----:B------:R-:W-:Y:S01]  /*12b00*/  UIADD3 UR4, UP0, UR36, 0x370, URZ ;  /* 0x0000037024047890 */ /* 0x000fe2000ff1e03f */
[----:B------:R-:W-:Y:S02]  /*12b10*/  R2UR UR12, R18 ;  /* 0x00000000120c72ca */ /* 0x000fe400000e0000 */
[----:B-----5:R-:W-:Y:S01]  /*12b20*/  R2UR UR13, R17 ;  /* 0x00000000110d72ca */ /* 0x020fe200000e0000 */
[----:B------:R-:W-:Y:S01]  /*12b30*/  UIADD3 UR9, UR9, 0x30830, URZ ;  /* 0x0003083009097890 */ /* 0x000fe2000fffe03f */
[----:B------:R-:W-:-:S03]  /*12b40*/  PLOP3.LUT P0, PT, PT, PT, PT, 0x80, 0x0 ;  /* 0x000000000000781c */ /* 0x000fc60003f0f070 */
[----:B------:R-:W-:-:S04]  /*12b50*/  ULEA UR11, UR11, UR5, 0x6 ;  /* 0x000000050b0b7291 */ /* 0x000fc8000f8e303f */
[----:B------:R-:W-:Y:S02]  /*12b60*/  UIADD3 UR8, UR14, 0x20400, URZ ;  /* 0x000204000e087890 */ /* 0x000fe4000fffe03f */
[----:B------:R-:W-:Y:S02]  /*12b70*/  UIADD3.X UR5, URZ, UR37, URZ, UP0, !UPT ;  /* 0x000000253f057290 */ /* 0x000fe400087fe43f */
[----:B------:R-:W-:Y:S02]  /*12b80*/  UIADD3 UR15, UR14, 0x22400, URZ ;  /* 0x000224000e0f7890 */ /* 0x000fe4000fffe03f */
[----:B------:R-:W-:Y:S01]  /*12b90*/  UIADD3 UR17, UR14, 0x24400, URZ ;  /* 0x000244000e117890 */ /* 0x000fe2000fffe03f */
[----:B------:R-:W-:Y:S01]  /*12ba0*/  UMOV UR10, URZ ;  /* 0x0000003f000a7c82 */ /* 0x000fe20008000000 */
[----:B------:R-:W-:Y:S01]  /*12bb0*/  UMOV UR6, 0x0 ;  /* 0x0000000000067882 */ /* 0x000fe20000000000 */
[----:B------:R-:W-:Y:S01]  /*12bc0*/  UMOV UR7, 0x14f00000 ;  /* 0x14f0000000077882 */ /* 0x000fe20000000000 */
[----:B------:R-:W-:Y:S01]  /*12bd0*/  UMOV UR16, 0x40 ;  /* 0x0000004000107882 */ /* 0x000fe20000000000 */
[----:B------:R-:W-:Y:S01]  /*12be0*/  UIADD3 UR18, UR14, 0x26400, URZ ;  /* 0x000264000e127890 */ /* 0x000fe2000fffe03f */
[----:B------:R0:W-:Y:S02]  /*12bf0*/  UTMALDG.4D [UR8], [UR4], desc[UR6] ;  /* 0x00000608040075b4 */ /* 0x0001e40008019000 */
[----:B------:R-:W-:Y:S01]  /*12c00*/  UMOV UR14, 0x80 ;  /* 0x00000080000e7882 */ /* 0x000fe20000000000 */
[----:B0-----:R-:W-:Y:S01]  /*12c10*/  UMOV UR8, UR15 ;  /* 0x0000000f00087c82 */ /* 0x001fe20008000000 */
[----:B------:R-:W-:-:S02]  /*12c20*/  UMOV UR10, UR16 ;  /* 0x00000010000a7c82 */ /* 0x000fc40008000000 */
[----:B------:R0:W-:Y:S02]  /*12c30*/  UTMALDG.4D [UR8], [UR4], desc[UR6] ;  /* 0x00000608040075b4 */ /* 0x0001e40008019000 */
[----:B0-----:R-:W-:Y:S01]  /*12c40*/  UMOV UR8, UR17 ;  /* 0x0000001100087c82 */ /* 0x001fe20008000000 */
[----:B------:R-:W-:Y:S01]  /*12c50*/  UMOV UR10, UR14 ;  /* 0x0000000e000a7c82 */ /* 0x000fe20008000000 */
[----:B------:R-:W-:Y:S01]  /*12c60*/  UMOV UR14, 0xc0 ;  /* 0x000000c0000e7882 */ /* 0x000fe20000000000 */
[----:B------:R0:W-:Y:S02]  /*12c70*/  UTMALDG.4D [UR8], [UR4], desc[UR6] ;  /* 0x00000608040075b4 */ /* 0x0001e40008019000 */
[----:B0-----:R-:W-:Y:S01]  /*12c80*/  UMOV UR8, UR18 ;  /* 0x0000001200087c82 */ /* 0x001fe20008000000 */
[----:B------:R-:W-:Y:S02]  /*12c90*/  UMOV UR10, UR14 ;  /* 0x0000000e000a7c82 */ /* 0x000fe40008000000 */
[----:B------:R3:W-:Y:S01]  /*12ca0*/  UTMALDG.4D [UR8], [UR4], desc[UR6] ;  /* 0x00000608040075b4 */ /* 0x0007e20008019000 */
[----:B--2---:R-:W-:-:S04]  /*12cb0*/  LOP3.LUT R2, R2, 0xfffffffe, RZ, 0xc0, !PT ;  /* 0xfffffffe02027812 */ /* 0x004fc800078ec0ff */
[----:B------:R-:W-:-:S05]  /*12cc0*/  @P0 LOP3.LUT R2, R2, 0x1, RZ, 0xfc, !PT ;  /* 0x0000000102020812 */ /* 0x000fca00078efcff */
[----:B------:R3:W-:Y:S01]  /*12cd0*/  STL [R1+0x18], R2 ;  /* 0x0000180201007387 */ /* 0x0007e20000100800 */
[----:B------:R-:W-:Y:S01]  /*12ce0*/  NOP ;  /* 0x0000000000007918 */ /* 0x000fe20000000000 */
.L_x_1558:
[----:B---3--:R-:W3:Y:S04]  /*12cf0*/  LDL R2, [R1] ;  /* 0x0000000001027983 */ /* 0x008ee80000100800 */
[----:B------:R-:W4:Y:S01]  /*12d00*/  LDL.LU R3, [R1+0x34] ;  /* 0x0000340001037983 */ /* 0x000f220000300800 */
[----:B------:R-:W-:Y:S05]  /*12d10*/  WARPSYNC.ALL ;  /* 0x0000000000007948 */ /* 0x000fea0003800000 */
[----:B------:R-:W-:Y:S01]  /*12d20*/  ULDC.64 UR4, c[0x0][0x298] ;  /* 0x0000a60000047ab9 */ /* 0x000fe20000000a00 */
[----:B------:R-:W-:Y:S01]  /*12d30*/  BSSY B6, `(.L_x_1563) ;  /* 0x000001c000067945 */ /* 0x000fe20003800000 */
[----:B------:R-:W-:Y:S01]  /*12d40*/  BAR.SYNC.DEFER_BLOCKING 0x8, 0x180 ;  /* 0x0206000000007b1d */ /* 0x000fe20000010000 */
[----:B---3--:R-:W-:Y:S01]  /*12d50*/  VIADD R2, R2, 0x10400 ;  /* 0x0001040002027836 */ /* 0x008fe20000000000 */
[----:B----4-:R-:W-:-:S04]  /*12d60*/  SHF.R.S32.HI R0, RZ, 0x1f, R3 ;  /* 0x0000001fff007819 */ /* 0x010fc80000011403 */
[----:B------:R-:W-:Y:S01]  /*12d70*/  LOP3.LUT P0, RZ, R2, 0x3ff, RZ, 0xc0, !PT ;  /* 0x000003ff02ff7812 */ /* 0x000fe2000780c0ff */
[----:B------:R-:W-:-:S04]  /*12d80*/  IMAD R0, R0, UR4, RZ ;  /* 0x0000000400007c24 */ /* 0x000fc8000f8e02ff */
[C---:B------:R-:W-:Y:S02]  /*12d90*/  IMAD R0, R3.reuse, UR5, R0 ;  /* 0x0000000503007c24 */ /* 0x040fe4000f8e0200 */
[----:B------:R-:W-:-:S04]  /*12da0*/  IMAD.WIDE.U32 R2, R3, UR4, RZ ;  /* 0x0000000403027c25 */ /* 0x000fc8000f8e00ff */
[----:B------:R-:W-:Y:S01]  /*12db0*/  IMAD.IADD R0, R3, 0x1, R0 ;  /* 0x0000000103007824 */ /* 0x000fe200078e0200 */
[----:B------:R3:W-:Y:S04]  /*12dc0*/  STL.64 [R1+0x40], R2 ;  /* 0x0000400201007387 */ /* 0x0007e80000100a00 */
[----:B------:R3:W-:Y:S01]  /*12dd0*/  STL [R1+0x34], R0 ;  /* 0x0000340001007387 */ /* 0x0007e20000100800 */
[----:B------:R-:W-:Y:S05]  /*12de0*/  @!P0 BRA `(.L_x_1564) ;  /* 0x0000000000408947 */ /* 0x000fea0003800000 */
[----:B---3--:R-:W-:Y:S01]  /*12df0*/  MOV R2, 0x0 ;  /* 0x0000000000027802 */ /* 0x008fe20000000f00 */
        /* <DEDUP_REMOVED lines=15> */
.L_x_1564:
[----:B------:R-:W-:Y:S05]  /*12ef0*/  BSYNC B6 ;  /* 0x0000000000067941 */ /* 0x000fea0003800000 */
.L_x_1563:
[----:B---3--:R-:W3:Y:S01]  /*12f00*/  LDL.LU R0, [R1+0x34] ;  /* 0x0000340001007983 */ /* 0x008ee20000300800 */
[----:B0-----:R-:W0:Y:S01]  /*12f10*/  LDC R7, c[0x0][0x448] ;  /* 0x00011200ff077b82 */ /* 0x001e220000000800 */
[----:B------:R-:W-:Y:S02]  /*12f20*/  ULDC.64 UR4, c[0x0][0x2d8] ;  /* 0x0000b60000047ab9 */ /* 0x000fe40000000a00 */
[----:B------:R-:W3:Y:S04]  /*12f30*/  LDL.LU.64 R2, [R1+0x40] ;  /* 0x0000400001027983 */ /* 0x000ee80000300a00 */
[----:B-12---:R-:W2:Y:S01]  /*12f40*/  LDL R9, [R1+0x2c] ;  /* 0x00002c0001097983 */ /* 0x006ea20000100800 */
[----:B------:R-:W1:Y:S01]  /*12f50*/  S2R R5, SR_TID.X ;  /* 0x0000000000057919 */ /* 0x000e620000002100 */
[----:B------:R-:W4:Y:S01]  /*12f60*/  S2R R6, SR_TID.X ;  /* 0x0000000000067919 */ /* 0x000f220000002100 */
[----:B------:R-:W-:-:S02]  /*12f70*/  SHF.R.S32.HI R4, RZ, 0x1f, R19 ;  /* 0x0000001fff047819 */ /* 0x000fc40000011413 */
[----:B-1----:R-:W-:-:S04]  /*12f80*/  LOP3.LUT R5, R5, 0x7f, RZ, 0xc0, !PT ;  /* 0x0000007f05057812 */ /* 0x002fc800078ec0ff */
[----:B------:R-:W-:Y:S01]  /*12f90*/  SHF.R.U32.HI R5, RZ, 0x3, R5 ;  /* 0x00000003ff057819 */ /* 0x000fe20000011605 */
[----:B----4-:R-:W-:-:S05]  /*12fa0*/  IMAD.SHL.U32 R8, R6, 0x10, RZ ;  /* 0x0000001006087824 */ /* 0x010fca00078e00ff */
[----:B------:R-:W-:Y:S01]  /*12fb0*/  LOP3.LUT R8, R5, 0x70, R8, 0xf8, !PT ;  /* 0x0000007005087812 */ /* 0x000fe200078ef808 */
[----:B---3--:R-:W-:Y:S01]  /*12fc0*/  IMAD.MOV.U32 R3, RZ, RZ, R0 ;  /* 0x000000ffff037224 */ /* 0x008fe200078e0000 */
[----:B------:R-:W-:-:S05]  /*12fd0*/  SHF.R.S32.HI R0, RZ, 0x1f, R18 ;  /* 0x0000001fff007819 */ /* 0x000fca0000011412 */
[----:B------:R-:W-:Y:S02]  /*12fe0*/  IMAD R0, R0, UR4, RZ ;  /* 0x0000000400007c24 */ /* 0x000fe4000f8e02ff */
[----:B------:R-:W-:-:S04]  /*12ff0*/  IMAD.WIDE.U32 R2, R18, UR4, R2 ;  /* 0x0000000412027c25 */ /* 0x000fc8000f8e0002 */
[----:B------:R-:W-:Y:S01]  /*13000*/  IMAD R0, R18, UR5, R0 ;  /* 0x0000000512007c24 */ /* 0x000fe2000f8e0200 */
[----:B------:R-:W-:Y:S02]  /*13010*/  ULDC.64 UR4, c[0x0][0xa00] ;  /* 0x0002800000047ab9 */ /* 0x000fe40000000a00 */
[----:B------:R-:W-:Y:S01]  /*13020*/  ISETP.NE.U32.AND P0, PT, RZ, UR4, PT ;  /* 0x00000004ff007c0c */ /* 0x000fe2000bf05070 */
[----:B------:R-:W-:-:S03]  /*13030*/  IMAD.IADD R3, R3, 0x1, R0 ;  /* 0x0000000103037824 */ /* 0x000fc600078e0200 */
[----:B------:R-:W-:Y:S01]  /*13040*/  ISETP.NE.AND.EX P0, PT, RZ, UR5, PT, P0 ;  /* 0x00000005ff007c0c */ /* 0x000fe2000bf05300 */
[----:B------:R-:W-:-:S03]  /*13050*/  ULDC.64 UR4, c[0x0][0x2e0] ;  /* 0x0000b80000047ab9 */ /* 0x000fc60000000a00 */
[----:B------:R-:W-:Y:S02]  /*13060*/  SEL R4, R4, RZ, !P0 ;  /* 0x000000ff04047207 */ /* 0x000fe40004000000 */
[----:B------:R-:W-:Y:S02]  /*13070*/  SEL R0, R19, RZ, !P0 ;  /* 0x000000ff13007207 */ /* 0x000fe40004000000 */
[----:B0-----:R-:W-:-:S13]  /*13080*/  ISETP.NE.AND P0, PT, R7, 0x1, PT ;  /* 0x000000010700780c */ /* 0x001fda0003f05270 */
[----:B------:R-:W0:Y:S08]  /*13090*/  @P0 LDC R5, c[0x0][0x44c] ;  /* 0x00011300ff050b82 */ /* 0x000e300000000800 */
[----:B------:R-:W1:Y:S01]  /*130a0*/  @P0 LDC R6, c[0x0][0x450] ;  /* 0x00011400ff060b82 */ /* 0x000e620000000800 */
[----:B------:R-:W-:Y:S02]  /*130b0*/  IMAD R4, R4, UR4, RZ ;  /* 0x0000000404047c24 */ /* 0x000fe4000f8e02ff */
[----:B------:R-:W-:-:S04]  /*130c0*/  IMAD.WIDE.U32 R2, R0, UR4, R2 ;  /* 0x0000000400027c25 */ /* 0x000fc8000f8e0002 */
[----:B------:R-:W-:Y:S01]  /*130d0*/  IMAD R4, R0, UR5, R4 ;  /* 0x0000000500047c24 */ /* 0x000fe2000f8e0204 */
[----:B------:R-:W-:Y:S01]  /*130e0*/  ULDC.64 UR4, c[0x0][0x2d0] ;  /* 0x0000b40000047ab9 */ /* 0x000fe20000000a00 */
[----:B--2---:R-:W-:Y:S02]  /*130f0*/  IMAD.IADD R0, R8, 0x1, R9 ;  /* 0x0000000108007824 */ /* 0x004fe400078e0209 */
[----:B------:R-:W2:Y:S01]  /*13100*/  S2R R8, SR_TID.X ;  /* 0x0000000000087919 */ /* 0x000ea20000002100 */
[----:B------:R-:W-:Y:S02]  /*13110*/  IMAD.IADD R3, R3, 0x1, R4 ;  /* 0x0000000103037824 */ /* 0x000fe400078e0204 */
[----:B0-----:R-:W-:-:S04]  /*13120*/  @P0 IMAD.HI.U32 R5, R0, R5, RZ ;  /* 0x0000000500050227 */ /* 0x001fc800078e00ff */
[----:B------:R-:W-:Y:S01]  /*13130*/  IMAD.MOV.U32 R4, RZ, RZ, R0 ;  /* 0x000000ffff047224 */ /* 0x000fe200078e0000 */
[----:B-1----:R-:W-:-:S05]  /*13140*/  @P0 SHF.R.U32.HI R4, RZ, R6, R5 ;  /* 0x00000006ff040219 */ /* 0x002fca0000011605 */
[----:B------:R-:W-:-:S04]  /*13150*/  IMAD.MOV R5, RZ, RZ, -R4 ;  /* 0x000000ffff057224 */ /* 0x000fc800078e0a04 */
[----:B------:R-:W-:Y:S01]  /*13160*/  IMAD R0, R7, R5, R0 ;  /* 0x0000000507007224 */ /* 0x000fe200078e0200 */
[----:B------:R-:W-:Y:S01]  /*13170*/  SHF.R.S32.HI R5, RZ, 0x1f, R4 ;  /* 0x0000001fff057819 */ /* 0x000fe20000011404 */
[----:B------:R-:W-:-:S04]  /*13180*/  IMAD.WIDE.U32 R2, R4, UR4, R2 ;  /* 0x0000000404027c25 */ /* 0x000fc8000f8e0002 */
[----:B------:R-:W-:-:S04]  /*13190*/  IMAD R5, R5, UR4, RZ ;  /* 0x0000000405057c24 */ /* 0x000fc8000f8e02ff */
[----:B------:R-:W-:Y:S01]  /*131a0*/  IMAD R4, R4, UR5, R5 ;  /* 0x0000000504047c24 */ /* 0x000fe2000f8e0205 */
[----:B------:R-:W-:-:S03]  /*131b0*/  ULDC.64 UR4, c[0x0][0x2c8] ;  /* 0x0000b20000047ab9 */ /* 0x000fc60000000a00 */
[----:B------:R-:W-:Y:S01]  /*131c0*/  IMAD.IADD R3, R3, 0x1, R4 ;  /* 0x0000000103037824 */ /* 0x000fe200078e0204 */
[----:B------:R-:W-:Y:S01]  /*131d0*/  SHF.R.S32.HI R4, RZ, 0x1f, R0 ;  /* 0x0000001fff047819 */ /* 0x000fe20000011400 */
[----:B--2---:R-:W-:-:S04]  /*131e0*/  IMAD.SHL.U32 R8, R8, 0x8, RZ ;  /* 0x0000000808087824 */ /* 0x004fc800078e00ff */
[----:B------:R-:W-:Y:S01]  /*131f0*/  IMAD R4, R4, UR4, RZ ;  /* 0x0000000404047c24 */ /* 0x000fe2000f8e02ff */
[----:B------:R-:W-:Y:S01]  /*13200*/  LOP3.LUT R8, R8, 0x38, RZ, 0xc0, !PT ;  /* 0x0000003808087812 */ /* 0x000fe200078ec0ff */
[----:B------:R-:W-:-:S04]  /*13210*/  IMAD.WIDE.U32 R2, R0, UR4, R2 ;  /* 0x0000000400027c25 */ /* 0x000fc8000f8e0002 */
[----:B------:R-:W-:Y:S01]  /*13220*/  IMAD R4, R0, UR5, R4 ;  /* 0x0000000500047c24 */ /* 0x000fe2000f8e0204 */
[C---:B------:R-:W-:Y:S01]  /*13230*/  LOP3.LUT R12, R8.reuse, 0x40, RZ, 0xfc, !PT ;  /* 0x00000040080c7812 */ /* 0x040fe200078efcff */
[----:B------:R-:W-:Y:S01]  /*13240*/  ULDC.64 UR4, c[0x0][0x280] ;  /* 0x0000a00000047ab9 */ /* 0x000fe20000000a00 */
[C---:B------:R-:W-:Y:S01]  /*13250*/  LOP3.LUT R11, R8.reuse, 0x80, RZ, 0xfc, !PT ;  /* 0x00000080080b7812 */ /* 0x040fe200078efcff */
[----:B------:R-:W-:Y:S01]  /*13260*/  IMAD.IADD R3, R3, 0x1, R4 ;  /* 0x0000000103037824 */ /* 0x000fe200078e0204 */
[----:B------:R-:W-:Y:S02]  /*13270*/  LOP3.LUT R8, R8, 0xc0, RZ, 0xfc, !PT ;  /* 0x000000c008087812 */ /* 0x000fe400078efcff */
[----:B------:R-:W-:Y:S01]  /*13280*/  LEA R4, P0, R2, UR4, 0x1 ;  /* 0x0000000402047c11 */ /* 0x000fe2000f8008ff */
[----:B------:R-:W-:Y:S02]  /*13290*/  ULDC UR4, c[0x0][0x2b8] ;  /* 0x0000ae0000047ab9 */ /* 0x000fe40000000800 */
[----:B------:R-:W-:-:S02]  /*132a0*/  ISETP.GE.AND P3, PT, R8, UR4, PT ;  /* 0x0000000408007c0c */ /* 0x000fc4000bf66270 */
[----:B------:R0:W5:Y:S01]  /*132b0*/  LDL R8, [R1+0x20] ;  /* 0x0000200001087983 */ /* 0x0001620000100800 */
[----:B------:R-:W1:Y:S01]  /*132c0*/  S2R R5, SR_TID.X ;  /* 0x0000000000057919 */ /* 0x000e620000002100 */
[----:B------:R-:W-:Y:S02]  /*132d0*/  LEA.HI.X R3, R2, UR5, R3, 0x1, P0 ;  /* 0x0000000502037c11 */ /* 0x000fe400080f0c03 */
[----:B------:R-:W-:Y:S02]  /*132e0*/  ISETP.GE.AND P1, PT, R12, UR4, PT ;  /* 0x000000040c007c0c */ /* 0x000fe4000bf26270 */
[----:B------:R-:W-:Y:S01]  /*132f0*/  ISETP.GE.AND P2, PT, R11, UR4, PT ;  /* 0x000000040b007c0c */ /* 0x000fe2000bf46270 */
[----:B-1----:R-:W-:-:S05]  /*13300*/  IMAD.SHL.U32 R10, R5, 0x8, RZ ;  /* 0x00000008050a7824 */ /* 0x002fca00078e00ff */
[----:B------:R-:W-:-:S04]  /*13310*/  LOP3.LUT R10, R10, 0x38, RZ, 0xc0, !PT ;  /* 0x000000380a0a7812 */ /* 0x000fc800078ec0ff */
[----:B------:R-:W-:Y:S01]  /*13320*/  ISETP.GE.AND P0, PT, R10, UR4, PT ;  /* 0x000000040a007c0c */ /* 0x000fe2000bf06270 */
[----:B------:R-:W-:-:S03]  /*13330*/  UMOV UR4, 0xffffffff ;  /* 0xffffffff00047882 */ /* 0x000fc60000000000 */
[----:B0-----:R-:W-:Y:S09]  /*13340*/  BRA.DIV UR4, `(.L_x_1565) ;  /* 0x00000052044c7947 */ /* 0x001ff2000b800000 */
[----:B------:R-:W0:Y:S02]  /*13350*/  S2R R6, SR_TID.X ;  /* 0x0000000000067919 */ /* 0x000e240000002100 */
[----:B0-----:R-:W-:Y:S02]  /*13360*/  LOP3.LUT R9, R6, 0x7f, RZ, 0xc0, !PT ;  /* 0x0000007f06097812 */ /* 0x001fe400078ec0ff */
[----:B------:R-:W2:Y:S04]  /*13370*/  LDL.LU R6, [R1+0x30] ;  /* 0x0000300001067983 */ /* 0x000ea80000300800 */
[----:B------:R-:W3:Y:S01]  /*13380*/  LDL.LU R11, [R1+0x2c] ;  /* 0x00002c00010b7983 */ /* 0x000ee20000300800 */
[----:B------:R-:W-:Y:S01]  /*13390*/  SHF.R.U32.HI R9, RZ, 0x3, R9 ;  /* 0x00000003ff097819 */ /* 0x000fe20000011609 */
[----:B------:R-:W-:Y:S01]  /*133a0*/  ULDC.64 UR4, c[0x0][0x208] ;  /* 0x0000820000047ab9 */ /* 0x000fe20000000a00 */
[----:B--2---:R-:W-:-:S02]  /*133b0*/  IMAD R2, R6, R7, RZ ;  /* 0x0000000706027224 */ /* 0x004fc400078e02ff */
[----:B------:R-:W0:Y:S01]  /*133c0*/  SHFL.IDX PT, R7, R4, RZ, 0x181f ;  /* 0x00181fff04077589 */ /* 0x000e2200000e0000 */
[----:B---3--:R-:W-:-:S03]  /*133d0*/  IMAD.IADD R0, R9, 0x1, R11 ;  /* 0x0000000109007824 */ /* 0x008fc600078e020b */
[----:B------:R-:W1:Y:S01]  /*133e0*/  SHFL.IDX PT, R6, R3, RZ, 0x181f ;  /* 0x00181fff03067589 */ /* 0x000e6200000e0000 */
[C---:B------:R-:W-:Y:S01]  /*133f0*/  VIADD R5, R0.reuse, 0x10 ;  /* 0x0000001000057836 */ /* 0x040fe20000000000 */
[----:B------:R-:W-:-:S13]  /*13400*/  ISETP.GE.AND P5, PT, R0, R2, PT ;  /* 0x000000020000720c */ /* 0x000fda0003fa6270 */
[----:B0-----:R-:W-:-:S05]  /*13410*/  @!P5 LEA R7, P4, R10, R7, 0x1 ;  /* 0x000000070a07d211 */ /* 0x001fca00078808ff */
[----:B-1----:R-:W-:-:S05]  /*13420*/  @!P5 IMAD.X R6, RZ, RZ, R6, P4 ;  /* 0x000000ffff06d224 */ /* 0x002fca00020e0606 */
[----:B------:R-:W-:-:S04]  /*13430*/  @!P5 LOP3.LUT R7, R7, R6, RZ, 0x3c, !PT ;  /* 0x000000060707d212 */ /* 0x000fc800078e3cff */
[----:B------:R-:W-:-:S04]  /*13440*/  @!P5 LOP3.LUT R6, R7, R6, RZ, 0x3c, !PT ;  /* 0x000000060706d212 */ /* 0x000fc800078e3cff */
[----:B------:R-:W-:-:S05]  /*13450*/  @!P5 LOP3.LUT R7, R7, R6, RZ, 0x3c, !PT ;  /* 0x000000060707d212 */ /* 0x000fca00078e3cff */
[----:B------:R-:W-:Y:S01]  /*13460*/  @!PT LDS RZ, [RZ] ;  /* 0x00000000fffff984 */ /* 0x000fe20000000800 */
[----:B-----5:R-:W-:Y:S04]  /*13470*/  @!P5 LDGSTS.E.BYPASS.LTC128B.128 [R8+0x10400], desc[UR4][R6.64], !P0 ;  /* 0x104000000608dfae */ /* 0x020fe8000c101d44 */
[----:B------:R-:W-:Y:S04]  /*13480*/  @!P5 LDGSTS.E.BYPASS.LTC128B.128 [R8+0x14400], desc[UR4][R6.64+0x80], !P1 ;  /* 0x144000800608dfae */ /* 0x000fe8000c901d44 */
[----:B------:R-:W-:Y:S04]  /*13490*/  @!P5 LDGSTS.E.BYPASS.LTC128B.128 [R8+0x18400], desc[UR4][R6.64+0x100], !P2 ;  /* 0x184001000608dfae */ /* 0x000fe8000d101d44 */
[----:B------:R0:W-:Y:S01]  /*134a0*/  @!P5 LDGSTS.E.BYPASS.LTC128B.128 [R8+0x1c400], desc[UR4][R6.64+0x180], !P3 ;  /* 0x1c4001800608dfae */ /* 0x0001e2000d901d44 */
[----:B------:R-:W-:Y:S01]  /*134b0*/  ISETP.GE.AND P5, PT, R5, R2, PT ;  /* 0x000000020500720c */ /* 0x000fe20003fa6270 */
[----:B------:R-:W-:-:S02]  /*134c0*/  VIADD R5, R0, 0x20 ;  /* 0x0000002000057836 */ /* 0x000fc40000000000 */
        /* <DEDUP_REMOVED lines=67> */
[----:B------:R-:W-:Y:S02]  /*13900*/  @!P5 IMAD.X R6, RZ, RZ, R5, P4 ;  /* 0x000000ffff06d224 */ /* 0x000fe400020e0605 */
[----:B------:R0:W1:Y:S03]  /*13910*/  SHFL.IDX PT, R5, R3, 0x7, 0x181f ;  /* 0x00f81f0003057f89 */ /* 0x00006600000e0000 */
[-C--:B------:R-:W-:Y:S01]  /*13920*/  @!P5 LOP3.LUT R7, R7, R6.reuse, RZ, 0x3c, !PT ;  /* 0x000000060707d212 */ /* 0x080fe200078e3cff */
[----:B------:R0:W2:Y:S03]  /*13930*/  SHFL.IDX PT, R3, R4, 0x7, 0x181f ;  /* 0x00f81f0004037f89 */ /* 0x0000a600000e0000 */
[----:B------:R-:W-:-:S04]  /*13940*/  @!P5 LOP3.LUT R6, R7, R6, RZ, 0x3c, !PT ;  /* 0x000000060706d212 */ /* 0x000fc800078e3cff */
[----:B------:R-:W-:-:S05]  /*13950*/  @!P5 LOP3.LUT R7, R7, R6, RZ, 0x3c, !PT ;  /* 0x000000060707d212 */ /* 0x000fca00078e3cff */
[----:B------:R0:W-:Y:S04]  /*13960*/  @!P5 LDGSTS.E.BYPASS.LTC128B.128 [R8+0x13400], desc[UR4][R6.64], !P0 ;  /* 0x134000000608dfae */ /* 0x0001e8000c101d44 */
[----:B------:R0:W-:Y:S04]  /*13970*/  @!P5 LDGSTS.E.BYPASS.LTC128B.128 [R8+0x17400], desc[UR4][R6.64+0x80], !P1 ;  /* 0x174000800608dfae */ /* 0x0001e8000c901d44 */
[----:B------:R0:W-:Y:S04]  /*13980*/  @!P5 LDGSTS.E.BYPASS.LTC128B.128 [R8+0x1b400], desc[UR4][R6.64+0x100], !P2 ;  /* 0x1b4001000608dfae */ /* 0x0001e8000d101d44 */
[----:B-12---:R0:W-:Y:S02]  /*13990*/  @!P5 LDGSTS.E.BYPASS.LTC128B.128 [R8+0x1f400], desc[UR4][R6.64+0x180], !P3 ;  /* 0x1f4001800608dfae */ /* 0x0061e4000d901d44 */
.L_x_1695:
[----:B------:R-:W-:Y:S01]  /*139a0*/  VIADD R0, R0, 0x70 ;  /* 0x0000007000007836 */ /* 0x000fe20000000000 */
[----:B------:R-:W-:Y:S04]  /*139b0*/  BSSY B0, `(.L_x_1566) ;  /* 0x000000d000007945 */ /* 0x000fe80003800000 */
[----:B------:R-:W-:-:S13]  /*139c0*/  ISETP.GE.AND P4, PT, R0, R2, PT ;  /* 0x000000020000720c */ /* 0x000fda0003f86270 */
[----:B------:R-:W-:Y:S05]  /*139d0*/  @P4 BRA `(.L_x_1567) ;  /* 0x0000000000284947 */ /* 0x000fea0003800000 */
[----:B------:R-:W-:Y:S01]  /*139e0*/  LEA R2, P4, R10, R3, 0x1 ;  /* 0x000000030a027211 */ /* 0x000fe200078808ff */
[----:B------:R-:W-:-:S04]  /*139f0*/  ULDC.64 UR4, c[0x0][0x208] ;  /* 0x0000820000047ab9 */ /* 0x000fc80000000a00 */
[----:B0-----:R-:W-:-:S05]  /*13a00*/  IMAD.X R3, RZ, RZ, R5, P4 ;  /* 0x000000ffff037224 */ /* 0x001fca00020e0605 */
[----:B------:R-:W-:Y:S01]  /*13a10*/  @!PT LDS RZ, [RZ] ;  /* 0x00000000fffff984 */ /* 0x000fe20000000800 */
[----:B------:R-:W-:Y:S01]  /*13a20*/  @!PT LDS RZ, [RZ] ;  /* 0x00000000fffff984 */ /* 0x000fe20000000800 */
[----:B------:R-:W-:Y:S01]  /*13a30*/  @!PT LDS RZ, [RZ] ;  /* 0x00000000fffff984 */ /* 0x000fe20000000800 */
[----:B------:R1:W-:Y:S04]  /*13a40*/  LDGSTS.E.BYPASS.LTC128B.128 [R8+0x13c00], desc[UR4][R2.64], !P0 ;  /* 0x13c0000002087fae */ /* 0x0003e8000c101d44 */
[----:B------:R1:W-:Y:S04]  /*13a50*/  LDGSTS.E.BYPASS.LTC128B.128 [R8+0x17c00], desc[UR4][R2.64+0x80], !P1 ;  /* 0x17c0008002087fae */ /* 0x0003e8000c901d44 */
[----:B------:R1:W-:Y:S04]  /*13a60*/  LDGSTS.E.BYPASS.LTC128B.128 [R8+0x1bc00], desc[UR4][R2.64+0x100], !P2 ;  /* 0x1bc0010002087fae */ /* 0x0003e8000d101d44 */
[----:B------:R1:W-:Y:S02]  /*13a70*/  LDGSTS.E.BYPASS.LTC128B.128 [R8+0x1fc00], desc[UR4][R2.64+0x180], !P3 ;  /* 0x1fc0018002087fae */ /* 0x0003e4000d901d44 */
.L_x_1567:
[----:B------:R-:W-:Y:S05]  /*13a80*/  BSYNC B0 ;  /* 0x0000000000007941 */ /* 0x000fea0003800000 */
.L_x_1566:
[----:B01----:R-:W2:Y:S01]  /*13a90*/  LDL R8, [R1] ;  /* 0x0000000001087983 */ /* 0x003ea20000100800 */
[----:B------:R-:W-:Y:S01]  /*13aa0*/  PLOP3.LUT P0, PT, PT, PT, PT, 0x80, 0x0 ;  /* 0x000000000000781c */ /* 0x000fe20003f0f070 */
[----:B------:R-:W-:Y:S01]  /*13ab0*/  NOP ;  /* 0x0000000000007918 */ /* 0x000fe20000000000 */
[----:B--2---:R-:W-:-:S11]  /*13ac0*/  VIADD R10, R8, 0x30800 ;  /* 0x00030800080a7836 */ /* 0x004fd60000000000 */
.L_x_1568:
[----:B------:R-:W2:Y:S01]  /*13ad0*/  LDL R2, [R1] ;  /* 0x0000000001027983 */ /* 0x000ea20000100800 */
        /* <DEDUP_REMOVED lines=18> */
.L_x_1696:
[----:B------:R-:W-:Y:S05]  /*13c00*/  BSYNC B0 ;  /* 0x0000000000007941 */ /* 0x000fea0003800000 */
.L_x_1569:
[----:B------:R-:W2:Y:S04]  /*13c10*/  LDL R3, [R1+0x28] ;  /* 0x0000280001037983 */ /* 0x000ea80000100800 */
[----:B0-----:R-:W3:Y:S01]  /*13c20*/  LDL R2, [R1+0x24] ;  /* 0x0000240001027983 */ /* 0x001ee20000100800 */
[----:B------:R-:W-:Y:S01]  /*13c30*/  BSSY B0, `(.L_x_1571) ;  /* 0x00002b1000007945 */ /* 0x000fe20003800000 */
[----:B--2---:R-:W-:-:S05]  /*13c40*/  VIADD R0, R3, 0xfffffffe ;  /* 0xfffffffe03007836 */ /* 0x004fca0000000000 */
[----:B---3--:R-:W-:-:S13]  /*13c50*/  ISETP.GE.AND P0, PT, R0, R2, PT ;  /* 0x000000020000720c */ /* 0x008fda0003f06270 */
[----:B------:R-:W-:Y:S05]  /*13c60*/  @!P0 BRA `(.L_x_1572) ;  /* 0x0000002800b48947 */ /* 0x000fea0003800000 */
[----:B------:R-:W-:Y:S01]  /*13c70*/  LOP3.LUT R8, RZ, R2, RZ, 0x33, !PT ;  /* 0x00000002ff087212 */ /* 0x000fe200078e33ff */
[----:B------:R-:W-:Y:S01]  /*13c80*/  IMAD.MOV R2, RZ, RZ, -R3 ;  /* 0x000000ffff027224 */ /* 0x000fe200078e0a03 */
[----:B------:R-:W-:Y:S04]  /*13c90*/  BSSY B2, `(.L_x_1573) ;  /* 0x00000e9000027945 */ /* 0x000fe80003800000 */
[----:B------:R-:W-:-:S05]  /*13ca0*/  VIADDMNMX R8, R2, 0x1, R8, !PT ;  /* 0x0000000102087846 */ /* 0x000fca0007800108 */
[----:B------:R-:W-:-:S05]  /*13cb0*/  IMAD.IADD R2, R3, 0x1, R8 ;  /* 0x0000000103027824 */ /* 0x000fca00078e0208 */
[----:B------:R-:W-:-:S04]  /*13cc0*/  LOP3.LUT R2, R2, 0x1, RZ, 0xc0, !PT ;  /* 0x0000000102027812 */ /* 0x000fc800078ec0ff */
[----:B------:R-:W-:-:S13]  /*13cd0*/  ISETP.NE.U32.AND P0, PT, R2, 0x1, PT ;  /* 0x000000010200780c */ /* 0x000fda0003f05070 */
[----:B------:R-:W-:Y:S05]  /*13ce0*/  @P0 BRA `(.L_x_1574) ;  /* 0x0000000c008c0947 */ /* 0x000fea0003800000 */
[----:B------:R-:W2:Y:S04]  /*13cf0*/  LDL R5, [R1+0x18] ;  /* 0x0000180001057983 */ /* 0x000ea80000100800 */
[----:B------:R-:W3:Y:S04]  /*13d00*/  LDL R4, [R1+0x4] ;  /* 0x0000040001047983 */ /* 0x000ee80000100800 */
[----:B------:R-:W4:Y:S01]  /*13d10*/  LDL R3, [R1+0x10] ;  /* 0x0000100001037983 */ /* 0x000f220000100800 */
[----:B------:R-:W-:Y:S01]  /*13d20*/  BSSY B1, `(.L_x_1575) ;  /* 0x00000db000017945 */ /* 0x000fe20003800000 */
[----:B--2---:R-:W-:Y:S01]  /*13d30*/  LOP3.LUT P1, RZ, R5, 0x1, RZ, 0xc0, !PT ;  /* 0x0000000105ff7812 */ /* 0x004fe2000782c0ff */
[----:B---3--:R-:W-:-:S05]  /*13d40*/  VIADD R7, R4, 0x1 ;  /* 0x0000000104077836 */ /* 0x008fca0000000000 */
[----:B------:R-:W-:-:S04]  /*13d50*/  ISETP.NE.AND P0, PT, R7, 0x2, PT ;  /* 0x000000020700780c */ /* 0x000fc80003f05270 */
[----:B------:R-:W-:Y:S02]  /*13d60*/  SEL R9, RZ, 0x1, P0 ;  /* 0x00000001ff097807 */ /* 0x000fe40000000000 */
        /* <DEDUP_REMOVED lines=28> */
.L_x_1577:
[----:B------:R-:W2:Y:S01]  /*13f30*/  LDL R2, [R1] ;  /* 0x0000000001027983 */ /* 0x000ea20000100800 */
[----:B------:R-:W-:Y:S01]  /*13f40*/  BSSY B3, `(.L_x_1578) ;  /* 0x0000005000037945 */ /* 0x000fe20003800000 */
[----:B--2---:R-:W-:Y:S01]  /*13f50*/  IMAD R3, R7, 0x8, R2 ;  /* 0x0000000807037824 */ /* 0x004fe200078e0202 */
[----:B------:R-:W-:-:S04]  /*13f60*/  SHF.L.U32 R2, R9, 0x1f, RZ ;  /* 0x0000001f09027819 */ /* 0x000fc800000006ff */
[----:B------:R-:W1:Y:S02]  /*13f70*/  SYNCS.PHASECHK.TRANS64.TRYWAIT P0, [R3+URZ+0x30840], R2 ;  /* 0x03084002030075a7 */ /* 0x000e64000800017f */
[----:B-1----:R-:W-:Y:S05]  /*13f80*/  @!P0 BRA `(.L_x_1579) ;  /* 0x0000005000748947 */ /* 0x002fea0003800000 */
.L_x_1697:
[----:B------:R-:W-:Y:S05]  /*13f90*/  BSYNC B3 ;  /* 0x0000000000037941 */ /* 0x000fea0003800000 */
.L_x_1578:
        /* <DEDUP_REMOVED lines=12> */
.L_x_1581:
[----:B------:R-:W-:Y:S05]  /*14060*/  BSYNC B3 ;  /* 0x0000000000037941 */ /* 0x000fea0003800000 */
.L_x_1580:
[----:B------:R-:W2:Y:S04]  /*14070*/  LDL R5, [R1] ;  /* 0x0000000001057983 */ /* 0x000ea80000100800 */
[----:B-1----:R-:W3:Y:S01]  /*14080*/  LDL R2, [R1+0x14] ;  /* 0x0000140001027983 */ /* 0x002ee20000100800 */
        /* <DEDUP_REMOVED lines=8> */
[----:B--2---:R-:W-:-:S02]  /*14110*/  IMAD R6, R7, 0x8000, R5 ;  /* 0x0000800007067824 */ /* 0x004fc400078e0205 */
[----:B---3--:R-:W-:Y:S02]  /*14120*/  IMAD R2, R0, 0x40, R2 ;  /* 0x0000004000027824 */ /* 0x008fe400078e0202 */
[----:B------:R-:W-:-:S08]  /*14130*/  VIADD R5, R6, 0x20400 ;  /* 0x0002040006057836 */ /* 0x000fd00000000000 */
.L_x_1582:
        /* <DEDUP_REMOVED lines=16> */
.L_x_1583:
        /* <DEDUP_REMOVED lines=16> */
.L_x_1584:
        /* <DEDUP_REMOVED lines=16> */
.L_x_1585:
        /* <DEDUP_REMOVED lines=17> */
.L_x_1698:
[----:B------:R-:W-:Y:S05]  /*14550*/  BSYNC B3 ;  /* 0x0000000000037941 */ /* 0x000fea0003800000 */
.L_x_1586:
[----:B------:R-:W-:Y:S01]  /*14560*/  BSSY B3, `(.L_x_1588) ;  /* 0x000000e000037945 */ /* 0x000fe20003800000 */
[----:B------:R-:W-:Y:S02]  /*14570*/  IMAD.MOV.U32 R12, RZ, RZ, 0x0 ;  /* 0x00000000ff0c7424 */ /* 0x000fe400078e00ff */
[----:B------:R-:W-:Y:S01]  /*14580*/  IMAD.MOV.U32 R13, RZ, RZ, 0x14f00000 ;  /* 0x14f00000ff0d7424 */ /* 0x000fe200078e00ff */
[----:B------:R-:W-:Y:S06]  /*14590*/  @P1 BRA `(.L_x_1589) ;  /* 0x0000000000281947 */ /* 0x000fec0003800000 */
[----:B0-----:R-:W2:Y:S04]  /*145a0*/  LDL R3, [R1] ;  /* 0x0000000001037983 */ /* 0x001ea80000100800 */
        /* <DEDUP_REMOVED lines=9> */
.L_x_1589:
[----:B------:R-:W-:Y:S05]  /*14640*/  BSYNC B3 ;  /* 0x0000000000037941 */ /* 0x000fea0003800000 */
.L_x_1588:
[----:B01----:R-:W2:Y:S01]  /*14650*/  LDL.LU R2, [R1+0x4] ;  /* 0x0000040001027983 */ /* 0x003ea20000300800 */
[----:B------:R-:W-:-:S03]  /*14660*/  R2UR UR10, R11 ;  /* 0x000000000b0a72ca */ /* 0x000fc600000e0000 */
[----:B------:R-:W3:Y:S04]  /*14670*/  LDL R6, [R1+0x14] ;  /* 0x0000140001067983 */ /* 0x000ee80000100800 */
[----:B------:R-:W3:Y:S04]  /*14680*/  LDL.LU R5, [R1+0x8] ;  /* 0x0000080001057983 */ /* 0x000ee80000300800 */
[----:B------:R-:W2:Y:S01]  /*14690*/  LDL R11, [R1] ;  /* 0x00000000010b7983 */ /* 0x000ea20000100800 */
        /* <DEDUP_REMOVED lines=10> */
.L_x_1590:
        /* <DEDUP_REMOVED lines=15> */
.L_x_1591:
        /* <DEDUP_REMOVED lines=15> */
.L_x_1592:
        /* <DEDUP_REMOVED lines=15> */
.L_x_1593:
        /* <DEDUP_REMOVED lines=12> */
.L_x_1576:
[----:B------:R-:W-:Y:S05]  /*14ad0*/  BSYNC B1 ;  /* 0x0000000000017941 */ /* 0x000fea0003800000 */
.L_x_1575:
[----:B0-----:R-:W2:Y:S04]  /*14ae0*/  LDL R0, [R1+0x28] ;  /* 0x0000280001007983 */ /* 0x001ea80000100800 */
[----:B------:R0:W-:Y:S04]  /*14af0*/  STL [R1+0x4], R7 ;  /* 0x0000040701007387 */ /* 0x0001e80000100800 */
[----:B------:R0:W-:Y:S02]  /*14b00*/  STL [R1+0x10], R9 ;  /* 0x0000100901007387 */ /* 0x0001e40000100800 */
[----:B0-2---:R-:W-:-:S07]  /*14b10*/  VIADD R0, R0, 0xfffffffd ;  /* 0xfffffffd00007836 */ /* 0x005fce0000000000 */
.L_x_1574:
[----:B------:R-:W-:Y:S05]  /*14b20*/  BSYNC B2 ;  /* 0x0000000000027941 */ /* 0x000fea0003800000 */
.L_x_1573:
[----:B------:R-:W2:Y:S01]  /*14b30*/  LDL.LU R2, [R1+0x28] ;  /* 0x0000280001027983 */ /* 0x000ea20000300800 */
[----:B------:R-:W-:Y:S01]  /*14b40*/  VIADD R8, R8, 0xfffffffe ;  /* 0xfffffffe08087836 */ /* 0x000fe20000000000 */
[----:B--2---:R-:W-:-:S04]  /*14b50*/  LOP3.LUT R2, RZ, R2, RZ, 0x33, !PT ;  /* 0x00000002ff027212 */ /* 0x004fc800078e33ff */
[----:B------:R-:W-:-:S13]  /*14b60*/  ISETP.NE.AND P0, PT, R8, R2, PT ;  /* 0x000000020800720c */ /* 0x000fda0003f05270 */
[----:B------:R-:W-:Y:S05]  /*14b70*/  @!P0 BRA `(.L_x_1572) ;  /* 0x0000001800f08947 */ /* 0x000fea0003800000 */
[----:B------:R-:W-:-:S07]  /*14b80*/  IMAD.MOV.U32 R9, RZ, RZ, R17 ;  /* 0x000000ffff097224 */ /* 0x000fce00078e0011 */
.L_x_1632:
[----:B--2---:R-:W2:Y:S04]  /*14b90*/  LDL R4, [R1+0x18] ;  /* 0x0000180001047983 */ /* 0x004ea80000100800 */
[----:B------:R-:W3:Y:S04]  /*14ba0*/  LDL R3, [R1+0x4] ;  /* 0x0000040001037983 */ /* 0x000ee80000100800 */
[----:B------:R-:W4:Y:S01]  /*14bb0*/  LDL R2, [R1+0x10] ;  /* 0x0000100001027983 */ /* 0x000f220000100800 */
[----:B------:R-:W-:Y:S05]  /*14bc0*/  YIELD ;  /* 0x0000000000007946 */ /* 0x000fea0003800000 */
[----:B------:R-:W-:Y:S01]  /*14bd0*/  BSSY B1, `(.L_x_1594) ;  /* 0x00000d7000017945 */ /* 0x000fe20003800000 */
[----:B--2---:R-:W-:Y:S01]  /*14be0*/  LOP3.LUT P1, RZ, R4, 0x1, RZ, 0xc0, !PT ;  /* 0x0000000104ff7812 */ /* 0x004fe2000782c0ff */
[----:B---3--:R-:W-:-:S05]  /*14bf0*/  VIADD R4, R3, 0x1 ;  /* 0x0000000103047836 */ /* 0x008fca0000000000 */
[----:B------:R-:W-:-:S04]  /*14c00*/  ISETP.NE.AND P0, PT, R4, 0x2, PT ;  /* 0x000000020400780c */ /* 0x000fc80003f05270 */
[----:B------:R-:W-:Y:S02]  /*14c10*/  SEL R5, RZ, 0x1, P0 ;  /* 0x00000001ff057807 */ /* 0x000fe40000000000 */
[----:B------:R-:W-:Y:S02]  /*14c20*/  SEL R4, R4, RZ, P0 ;  /* 0x000000ff04047207 */ /* 0x000fe40000000000 */
[----:B----4-:R-:W-:Y:S01]  /*14c30*/  LOP3.LUT R5, R2, R5, RZ, 0x3c, !PT ;  /* 0x0000000502057212 */ /* 0x010fe200078e3cff */
[----:B01----:R-:W-:Y:S06]  /*14c40*/  @!P1 BRA `(.L_x_1595) ;  /* 0x0000000c003c9947 */ /* 0x003fec0003800000 */
        /* <DEDUP_REMOVED lines=25> */
.L_x_1596:
[----:B------:R-:W2:Y:S01]  /*14de0*/  LDL R2, [R1] ;  /* 0x0000000001027983 */ /* 0x000ea20000100800 */
[----:B------:R-:W-:Y:S01]  /*14df0*/  BSSY B2, `(.L_x_1597) ;  /* 0x0000005000027945 */ /* 0x000fe20003800000 */
[----:B--2---:R-:W-:Y:S01]  /*14e00*/  IMAD R3, R4, 0x8, R2 ;  /* 0x0000000804037824 */ /* 0x004fe200078e0202 */
[----:B------:R-:W-:-:S04]  /*14e10*/  SHF.L.U32 R2, R5, 0x1f, RZ ;  /* 0x0000001f05027819 */ /* 0x000fc800000006ff */
[----:B------:R-:W1:Y:S02]  /*14e20*/  SYNCS.PHASECHK.TRANS64.TRYWAIT P0, [R3+URZ+0x30840], R2 ;  /* 0x03084002030075a7 */ /* 0x000e64000800017f */
[----:B-1----:R-:W-:Y:S05]  /*14e30*/  @!P0 BRA `(.L_x_1598) ;  /* 0x0000004000f08947 */ /* 0x002fea0003800000 */
.L_x_1699:
[----:B------:R-:W-:Y:S05]  /*14e40*/  BSYNC B2 ;  /* 0x0000000000027941 */ /* 0x000fea0003800000 */
.L_x_1597:
        /* <DEDUP_REMOVED lines=12> */
.L_x_1600:
[----:B------:R-:W-:Y:S05]  /*14f10*/  BSYNC B2 ;  /* 0x0000000000027941 */ /* 0x000fea0003800000 */
.L_x_1599:
        /* <DEDUP_REMOVED lines=13> */
.L_x_1601:
        /* <DEDUP_REMOVED lines=16> */
.L_x_1602:
        /* <DEDUP_REMOVED lines=16> */
.L_x_1603:
        /* <DEDUP_REMOVED lines=16> */
.L_x_1604:
        /* <DEDUP_REMOVED lines=17> */
.L_x_1700:
[----:B------:R-:W-:Y:S05]  /*15400*/  BSYNC B2 ;  /* 0x0000000000027941 */ /* 0x000fea0003800000 */
.L_x_1605:
        /* <DEDUP_REMOVED lines=11> */
.L_x_1608:
[----:B------:R-:W-:Y:S05]  /*154c0*/  BSYNC B2 ;  /* 0x0000000000027941 */ /* 0x000fea0003800000 */
.L_x_1607:
[----:B0-----:R-:W2:Y:S01]  /*154d0*/  LDL.LU R3, [R1+0x4] ;  /* 0x0000040001037983 */ /* 0x001ea20000300800 */
[----:B------:R-:W-:-:S03]  /*154e0*/  R2UR UR10, R11 ;  /* 0x000000000b0a72ca */ /* 0x000fc600000e0000 */
[----:B------:R-:W3:Y:S04]  /*154f0*/  LDL R7, [R1+0x14] ;  /* 0x0000140001077983 */ /* 0x000ee80000100800 */
[----:B------:R-:W3:Y:S04]  /*15500*/  LDL.LU R6, [R1+0x8] ;  /* 0x0000080001067983 */ /* 0x000ee80000300800 */
[----:B------:R-:W2:Y:S01]  /*15510*/  LDL R11, [R1] ;  /* 0x00000000010b7983 */ /* 0x000ea20000100800 */
        /* <DEDUP_REMOVED lines=9> */
.L_x_1609:
        /* <DEDUP_REMOVED lines=15> */
.L_x_1610:
        /* <DEDUP_REMOVED lines=15> */
.L_x_1611:
        /* <DEDUP_REMOVED lines=15> */
.L_x_1612:
        /* <DEDUP_REMOVED lines=12> */
.L_x_1595:
[----:B------:R-:W-:Y:S05]  /*15940*/  BSYNC B1 ;  /* 0x0000000000017941 */ /* 0x000fea0003800000 */
.L_x_1594:
[----:B------:R-:W2:Y:S01]  /*15950*/  LDL R2, [R1+0x18] ;  /* 0x0000180001027983 */ /* 0x000ea20000100800 */
[----:B------:R-:W-:Y:S01]  /*15960*/  VIADD R3, R4, 0x1 ;  /* 0x0000000104037836 */ /* 0x000fe20000000000 */
[----:B------:R-:W-:Y:S01]  /*15970*/  BSSY B1, `(.L_x_1613) ;  /* 0x00000d8000017945 */ /* 0x000fe20003800000 */
[----:B------:R-:W-:-:S03]  /*15980*/  VIADD R6, R0, 0xffffffff ;  /* 0xffffffff00067836 */ /* 0x000fc60000000000 */
        /* <DEDUP_REMOVED lines=9> */
[----:B------:R-:W-:Y:S01]  /*15a20*/  IMAD.MOV.U32 R7, RZ, RZ, R6 ;  /* 0x000000ffff077224 */ /* 0x000fe200078e0006 */
[----:B------:R-:W-:-:S04]  /*15a30*/  ISETP.NE.U32.AND P0, PT, RZ, UR4, PT ;  /* 0x00000004ff007c0c */ /* 0x000fc8000bf05070 */
[----:B------:R-:W-:-:S13]  /*15a40*/  ISETP.NE.AND.EX P0, PT, RZ, UR5, PT, P0 ;  /* 0x00000005ff007c0c */ /* 0x000fda000bf05300 */
[----:B------:R-:W-:Y:S05]  /*15a50*/  @!P0 BRA `(.L_x_1615) ;  /* 0x0000000000508947 */ /* 0x000fea0003800000 */
[----:B------:R-:W2:Y:S01]  /*15a60*/  LDL R14, [R1+0x1c] ;  /* 0x00001c00010e7983 */ /* 0x000ea20000100800 */
[----:B0-----:R-:W0:Y:S01]  /*15a70*/  LDC R8, c[0x0][0x43c] ;  /* 0x00010f00ff087b82 */ /* 0x001e220000000800 */
        /* <DEDUP_REMOVED lines=16> */
[----:B------:R-:W-:-:S06]  /*15b80*/  LEA.HI.X R9, R2, UR5, R3, 0x2, P0 ;  /* 0x0000000502097c11 */ /* 0x000fcc00080f1403 */
[----:B------:R2:W5:Y:S03]  /*15b90*/  LDG.E R9, desc[UR8][R8.64] ;  /* 0x0000000808097981 */ /* 0x000566000c1e1900 */
.L_x_1615:
[----:B------:R-:W3:Y:S01]  /*15ba0*/  LDL R2, [R1] ;  /* 0x0000000001027983 */ /* 0x000ee20000100800 */
[----:B------:R-:W-:Y:S01]  /*15bb0*/  SHF.L.U32 R3, R11, 0x1f, RZ ;  /* 0x0000001f0b037819 */ /* 0x000fe200000006ff */
[----:B------:R-:W-:Y:S01]  /*15bc0*/  BSSY B2, `(.L_x_1616) ;  /* 0x0000004000027945 */ /* 0x000fe20003800000 */
[----:B---3--:R-:W-:-:S04]  /*15bd0*/  IMAD R2, R12, 0x8, R2 ;  /* 0x000000080c027824 */ /* 0x008fc800078e0202 */
[----:B------:R-:W3:Y:S02]  /*15be0*/  SYNCS.PHASECHK.TRANS64.TRYWAIT P0, [R2+URZ+0x30840], R3 ;  /* 0x03084003020075a7 */ /* 0x000ee4000800017f */
[----:B---3--:R-:W-:Y:S05]  /*15bf0*/  @!P0 BRA `(.L_x_1617) ;  /* 0x0000003400a88947 */ /* 0x008fea0003800000 */
.L_x_1701:
[----:B------:R-:W-:Y:S05]  /*15c00*/  BSYNC B2 ;  /* 0x0000000000027941 */ /* 0x000fea0003800000 */
.L_x_1616:
[----:B0-2---:R-:W0:Y:S01]  /*15c10*/  S2R R8, SR_TID.X ;  /* 0x0000000000087919 */ /* 0x005e220000002100 */
        /* <DEDUP_REMOVED lines=9> */
[----:B--2---:R-:W-:Y:S05]  /*15cb0*/  @!P0 BRA `(.L_x_1619) ;  /* 0x0000000000048947 */ /* 0x004fea0003800000 */
[----:B------:R-:W-:Y:S01]  /*15cc0*/  BPT.TRAP 0x1 ;  /* 0x000000040000795c */ /* 0x000fe20000300000 */
.L_x_1619:
[----:B------:R-:W-:Y:S05]  /*15cd0*/  BSYNC B2 ;  /* 0x0000000000027941 */ /* 0x000fea0003800000 */
.L_x_1618:
[----:B------:R-:W2:Y:S04]  /*15ce0*/  LDL R8, [R1+0x4] ;  /* 0x0000040001087983 */ /* 0x000ea80000100800 */
[----:B-1----:R-:W4:Y:S04]  /*15cf0*/  LDL R11, [R1] ;  /* 0x00000000010b7983 */ /* 0x002f280000100800 */
        /* <DEDUP_REMOVED lines=8> */
[C---:B--2---:R-:W-:Y:S02]  /*15d80*/  IMAD R3, R8.reuse, 0x8, R10 ;  /* 0x0000000808037824 */ /* 0x044fe400078e020a */
[----:B----4-:R-:W-:Y:S02]  /*15d90*/  IMAD R8, R8, 0x8000, R11 ;  /* 0x0000800008087824 */ /* 0x010fe400078e020b */
[----:B------:R-:W-:-:S02]  /*15da0*/  VIADD R3, R3, 0x30 ;  /* 0x0000003003037836 */ /* 0x000fc40000000000 */
[----:B---3--:R-:W-:Y:S02]  /*15db0*/  IMAD R2, R7, 0x40, R2 ;  /* 0x0000004007027824 */ /* 0x008fe400078e0202 */
[----:B------:R-:W-:-:S07]  /*15dc0*/  VIADD R11, R8, 0x20400 ;  /* 0x00020400080b7836 */ /* 0x000fce0000000000 */
.L_x_1620:
        /* <DEDUP_REMOVED lines=16> */
.L_x_1621:
        /* <DEDUP_REMOVED lines=16> */
.L_x_1622:
        /* <DEDUP_REMOVED lines=16> */
.L_x_1623:
        /* <DEDUP_REMOVED lines=15> */
.L_x_1702:
[----:B------:R-:W-:Y:S05]  /*161c0*/  BSYNC B2 ;  /* 0x0000000000027941 */ /* 0x000fea0003800000 */
.L_x_1624:
        /* <DEDUP_REMOVED lines=11> */
.L_x_1627:
[----:B------:R-:W-:Y:S05]  /*16280*/  BSYNC B2 ;  /* 0x0000000000027941 */ /* 0x000fea0003800000 */
.L_x_1626:
[----:B------:R-:W2:Y:S04]  /*16290*/  LDL R8, [R1] ;  /* 0x0000000001087983 */ /* 0x000ea80000100800 */
[----:B0-----:R-:W3:Y:S04]  /*162a0*/  LDL R5, [R1+0x14] ;  /* 0x0000140001057983 */ /* 0x001ee80000100800 */
        /* <DEDUP_REMOVED lines=11> */
.L_x_1628:
        /* <DEDUP_REMOVED lines=15> */
.L_x_1629:
        /* <DEDUP_REMOVED lines=15> */
.L_x_1630:
        /* <DEDUP_REMOVED lines=15> */
.L_x_1631:
        /* <DEDUP_REMOVED lines=12> */
.L_x_1614:
[----:B------:R-:W-:Y:S05]  /*166f0*/  BSYNC B1 ;  /* 0x0000000000017941 */ /* 0x000fea0003800000 */
.L_x_1613:
[----:B------:R-:W3:Y:S01]  /*16700*/  LDL R2, [R1+0x24] ;  /* 0x0000240001027983 */ /* 0x000ee20000100800 */
[----:B------:R-:W-:Y:S01]  /*16710*/  VIADD R0, R0, 0xfffffffe ;  /* 0xfffffffe00007836 */ /* 0x000fe20000000000 */
[----:B---3--:R-:W-:-:S13]  /*16720*/  ISETP.GT.AND P0, PT, R6, R2, PT ;  /* 0x000000020600720c */ /* 0x008fda0003f04270 */
[----:B------:R-:W-:Y:S05]  /*16730*/  @P0 BRA `(.L_x_1632) ;  /* 0xffffffe400140947 */ /* 0x000fea000383ffff */
.L_x_1572:
[----:B------:R-:W-:Y:S05]  /*16740*/  BSYNC B0 ;  /* 0x0000000000007941 */ /* 0x000fea0003800000 */
.L_x_1571:
[----:B------:R-:W3:Y:S01]  /*16750*/  S2R R2, SR_TID.X ;  /* 0x0000000000027919 */ /* 0x000ee20000002100 */
[----:B------:R-:W-:Y:S01]  /*16760*/  BSSY B0, `(.L_x_1633) ;  /* 0x0000011000007945 */ /* 0x000fe20003800000 */
[----:B---3--:R-:W-:-:S04]  /*16770*/  LOP3.LUT R3, R2, 0x7f, RZ, 0xc0, !PT ;  /* 0x0000007f02037812 */ /* 0x008fc800078ec0ff */
[----:B------:R-:W-:-:S13]  /*16780*/  ISETP.NE.AND P0, PT, R3, RZ, PT ;  /* 0x000000ff0300720c */ /* 0x000fda0003f05270 */
[----:B------:R-:W-:Y:S05]  /*16790*/  @P0 BRA `(.L_x_1634) ;  /* 0x0000000000340947 */ /* 0x000fea0003800000 */
[----:B------:R-:W3:Y:S01]  /*167a0*/  S2R R2, SR_LANEID ;  /* 0x0000000000027919 */ /* 0x000ee20000000000 */
[----:B------:R-:W-:Y:S01]  /*167b0*/  VOTEU.ANY UR4, UPT, PT ;  /* 0x0000000000047886 */ /* 0x000fe200038e0100 */
[----:B------:R-:W4:Y:S01]  /*167c0*/  LDC.64 R4, c[0x0][0xc60] ;  /* 0x00031800ff047b82 */ /* 0x000f220000000a00 */
[----:B------:R-:W3:Y:S01]  /*167d0*/  FLO.U32 R0, UR4 ;  /* 0x0000000400007d00 */ /* 0x000ee200080e0000 */
[----:B------:R-:W-:Y:S01]  /*167e0*/  ULDC.64 UR6, c[0x0][0x208] ;  /* 0x0000820000067ab9 */ /* 0x000fe20000000a00 */
[----:B---3--:R-:W-:-:S06]  /*167f0*/  ISETP.EQ.U32.AND P0, PT, R0, R2, PT ;  /* 0x000000020000720c */ /* 0x008fcc0003f02070 */
[----:B------:R-:W4:Y:S07]  /*16800*/  POPC R2, UR4 ;  /* 0x0000000400027d09 */ /* 0x000f2e0008000000 */
[----:B----4-:R-:W3:Y:S04]  /*16810*/  @P0 ATOMG.E.ADD.STRONG.GPU PT, R2, desc[UR6][R4.64], R2 ;  /* 0x00000002040209a8 */ /* 0x010ee800081ee1c6 */
[----:B---3--:R3:W4:Y:S02]  /*16820*/  SHFL.IDX PT, R2, R2, R0, 0x1f ;  /* 0x00001f0002027589 */ /* 0x00872400000e0000 */
[----:B---3--:R-:W3:Y:S02]  /*16830*/  S2R R0, SR_LTMASK ;  /* 0x0000000000007919 */ /* 0x008ee40000003900 */
[----:B---3--:R-:W-:-:S06]  /*16840*/  LOP3.LUT R0, R0, UR4, RZ, 0xc0, !PT ;  /* 0x0000000400007c12 */ /* 0x008fcc000f8ec0ff */
[----:B------:R-:W4:Y:S02]  /*16850*/  POPC R0, R0 ;  /* 0x0000000000007309 */ /* 0x000f240000000000 */
[----:B----4-:R-:W-:-:S07]  /*16860*/  IADD3 R16, R2, UR38, R0 ;  /* 0x0000002602107c10 */ /* 0x010fce000fffe000 */
.L_x_1634:
[----:B------:R-:W-:Y:S05]  /*16870*/  BSYNC B0 ;  /* 0x0000000000007941 */ /* 0x000fea0003800000 */
.L_x_1633:
[----:B------:R-:W3:Y:S01]  /*16880*/  LDL R0, [R1+0x18] ;  /* 0x0000180001007983 */ /* 0x000ee20000100800 */
[----:B------:R-:W-:Y:S01]  /*16890*/  BSSY B0, `(.L_x_1635) ;  /* 0x000005c000007945 */ /* 0x000fe20003800000 */
[----:B---3--:R-:W-:-:S13]  /*168a0*/  LOP3.LUT P0, RZ, R0, 0x1, RZ, 0xc0, !PT ;  /* 0x0000000100ff7812 */ /* 0x008fda000780c0ff */
[----:B------:R-:W-:Y:S05]  /*168b0*/  @!P0 BRA `(.L_x_1636) ;  /* 0x0000000400648947 */ /* 0x000fea0003800000 */
[----:B------:R-:W3:Y:S04]  /*168c0*/  LDL R4, [R1] ;  /* 0x0000000001047983 */ /* 0x000ee80000100800 */
[----:B------:R-:W3:Y:S04]  /*168d0*/  LDL R0, [R1+0x4] ;  /* 0x0000040001007983 */ /* 0x000ee80000100800 */
[----:B------:R-:W4:Y:S01]  /*168e0*/  LDL R2, [R1+0x10] ;  /* 0x0000100001027983 */ /* 0x000f220000100800 */
[----:B------:R-:W-:Y:S01]  /*168f0*/  BSSY B1, `(.L_x_1637) ;  /* 0x0000006000017945 */ /* 0x000fe20003800000 */
[----:B------:R-:W-:Y:S01]  /*16900*/  ISETP.NE.AND P1, PT, R3, RZ, PT ;  /* 0x000000ff0300720c */ /* 0x000fe20003f25270 */
[----:B---3--:R-:W-:Y:S01]  /*16910*/  IMAD R0, R0, 0x8, R4 ;  /* 0x0000000800007824 */ /* 0x008fe200078e0204 */
[----:B----4-:R-:W-:-:S04]  /*16920*/  SHF.L.U32 R2, R2, 0x1f, RZ ;  /* 0x0000001f02027819 */ /* 0x010fc800000006ff */
[----:B------:R-:W3:Y:S02]  /*16930*/  SYNCS.PHASECHK.TRANS64.TRYWAIT P0, [R0+URZ+0x30860], R2 ;  /* 0x03086002000075a7 */ /* 0x000ee4000800017f */
[----:B---3--:R-:W-:Y:S05]  /*16940*/  @!P0 BRA `(.L_x_1638) ;  /* 0x00000028007c8947 */ /* 0x008fea0003800000 */
.L_x_1703:
[----:B------:R-:W-:Y:S05]  /*16950*/  BSYNC B1 ;  /* 0x0000000000017941 */ /* 0x000fea0003800000 */
.L_x_1637:
[----:B------:R-:W-:Y:S04]  /*16960*/  BSSY B1, `(.L_x_1639) ;  /* 0x0000009000017945 */ /* 0x000fe80003800000 */
        /* <DEDUP_REMOVED lines=8> */
.L_x_1640:
[----:B------:R-:W-:Y:S05]  /*169f0*/  BSYNC B1 ;  /* 0x0000000000017941 */ /* 0x000fea0003800000 */
.L_x_1639:
[----:B------:R-:W4:Y:S04]  /*16a00*/  LDL.LU R5, [R1+0x14] ;  /* 0x0000140001057983 */ /* 0x000f280000300800 */
[----:B------:R-:W4:Y:S04]  /*16a10*/  LDL.LU R3, [R1+0x8] ;  /* 0x0000080001037983 */ /* 0x000f280000300800 */
[----:B------:R-:W5:Y:S04]  /*16a20*/  LDL R4, [R1] ;  /* 0x0000000001047983 */ /* 0x000f680000100800 */
[----:B---3--:R-:W5:Y:S01]  /*16a30*/  LDL R2, [R1+0x4] ;  /* 0x0000040001027983 */ /* 0x008f620000100800 */
        /* <DEDUP_REMOVED lines=8> */
[----:B-----5:R-:W-:-:S04]  /*16ac0*/  IMAD R2, R2, 0x8000, R4 ;  /* 0x0000800002027824 */ /* 0x020fc800078e0204 */
[----:B------:R-:W-:-:S07]  /*16ad0*/  VIADD R4, R2, 0x400 ;  /* 0x0000040002047836 */ /* 0x000fce0000000000 */
.L_x_1641:
        /* <DEDUP_REMOVED lines=9> */
[----:B---3--:R-:W-:Y:S05]  /*16b70*/  @P0 BRA.U.ANY `(.L_x_1641) ;  /* 0xfffffffd00d80947 */ /* 0x008fea000393ffff */
[----:B------:R-:W-:Y:S01]  /*16b80*/  PLOP3.LUT P0, PT, PT, PT, PT, 0x80, 0x0 ;  /* 0x000000000000781c */ /* 0x000fe20003f0f070 */
[----:B------:R-:W-:Y:S01]  /*16b90*/  VIADD R4, R2, 0x2400 ;  /* 0x0000240002047836 */ /* 0x000fe20000000000 */
[----:B------:R-:W-:Y:S01]  /*16ba0*/  UMOV UR6, 0x0 ;  /* 0x0000000000067882 */ /* 0x000fe20000000000 */
[----:B------:R-:W-:Y:S01]  /*16bb0*/  UMOV UR7, 0x14f00000 ;  /* 0x14f0000000077882 */ /* 0x000fe20000000000 */
[----:B------:R-:W-:-:S09]  /*16bc0*/  UMOV UR10, 0x40 ;  /* 0x00000040000a7882 */ /* 0x000fd20000000000 */
.L_x_1642:
        /* <DEDUP_REMOVED lines=15> */
.L_x_1643:
        /* <DEDUP_REMOVED lines=15> */
.L_x_1644:
        /* <DEDUP_REMOVED lines=10> */
.L_x_1636:
[----:B------:R-:W-:Y:S05]  /*16e50*/  BSYNC B0 ;  /* 0x0000000000007941 */ /* 0x000fea0003800000 */
.L_x_1635:
[----:B------:R-:W3:Y:S04]  /*16e60*/  LDL.LU R5, [R1+0x4] ;  /* 0x0000040001057983 */ /* 0x000ee80000300800 */
[----:B------:R-:W4:Y:S01]  /*16e70*/  LDL.LU R4, [R1+0x10] ;  /* 0x0000100001047983 */ /* 0x000f220000300800 */
[----:B---3--:R-:W-:-:S05]  /*16e80*/  VIADD R0, R5, 0x1 ;  /* 0x0000000105007836 */ /* 0x008fca0000000000 */
[----:B------:R-:W-:-:S04]  /*16e90*/  ISETP.NE.AND P0, PT, R0, 0x2, PT ;  /* 0x000000020000780c */ /* 0x000fc80003f05270 */
[----:B------:R-:W-:Y:S02]  /*16ea0*/  SEL R2, RZ, 0x1, P0 ;  /* 0x00000001ff027807 */ /* 0x000fe40000000000 */
[----:B------:R-:W-:Y:S02]  /*16eb0*/  SEL R0, R0, RZ, P0 ;  /* 0x000000ff00007207 */ /* 0x000fe40000000000 */
[----:B----4-:R-:W-:-:S03]  /*16ec0*/  LOP3.LUT R4, R4, R2, RZ, 0x3c, !PT ;  /* 0x0000000204047212 */ /* 0x010fc600078e3cff */
[----:B------:R3:W-:Y:S04]  /*16ed0*/  STL [R1+0x4], R0 ;  /* 0x0000040001007387 */ /* 0x0007e80000100800 */
[----:B------:R3:W-:Y:S02]  /*16ee0*/  STL [R1+0x10], R4 ;  /* 0x0000100401007387 */ /* 0x0007e40000100800 */
.L_x_1551:
[----:B------:R-:W-:Y:S05]  /*16ef0*/  BSYNC B7 ;  /* 0x0000000000077941 */ /* 0x000fea0003800000 */
.L_x_1549:
[----:B---3--:R-:W3:Y:S02]  /*16f00*/  LDL R0, [R1+0x18] ;  /* 0x0000180001007983 */ /* 0x008ee40000100800 */
[----:B---3--:R-:W-:-:S13]  /*16f10*/  LOP3.LUT P0, RZ, R0, 0x2, RZ, 0xc0, !PT ;  /* 0x0000000200ff7812 */ /* 0x008fda000780c0ff */
[----:B------:R-:W-:Y:S05]  /*16f20*/  @!P0 BRA `(.L_x_1645) ;  /* 0x0000000000288947 */ /* 0x000fea0003800000 */
[----:B------:R-:W-:Y:S05]  /*16f30*/  WARPSYNC.ALL ;  /* 0x0000000000007948 */ /* 0x000fea0003800000 */
[----:B------:R-:W3:Y:S08]  /*16f40*/  S2UR UR5, SR_CgaCtaId ;  /* 0x00000000000579c3 */ /* 0x000ef00000008800 */
[----:B------:R-:W-:Y:S06]  /*16f50*/  BAR.SYNC.DEFER_BLOCKING 0x5, 0x180 ;  /* 0x0146000000007b1d */ /* 0x000fec0000010000 */
[----:B------:R-:W-:-:S02]  /*16f60*/  UMOV UR4, 0x400 ;  /* 0x0000040000047882 */ /* 0x000fc40000000000 */
[----:B---3--:R-:W-:-:S06]  /*16f70*/  ULEA UR4, UR5, UR4, 0x18 ;  /* 0x0000000405047291 */ /* 0x008fcc000f8ec03f */
[----:B------:R-:W-:-:S05]  /*16f80*/  IMAD.U32 R0, RZ, RZ, UR4 ;  /* 0x00000004ff007e24 */ /* 0x000fca000f8e00ff */
[----:B------:R4:W3:Y:S04]  /*16f90*/  LDS.128 R16, [R0+0x308d0] ;  /* 0x0308d00000107984 */ /* 0x0008e80000000c00 */
[----:B------:R4:W-:Y:S01]  /*16fa0*/  STL [R1], R0 ;  /* 0x0000000001007387 */ /* 0x0009e20000100800 */
[----:B------:R-:W-:Y:S06]  /*16fb0*/  BAR.ARV 0x4, 0x180 ;  /* 0x0106000000007b1d */ /* 0x000fec0000002000 */
[----:B------:R-:W-:Y:S05]  /*16fc0*/  BRA `(.L_x_1646) ;  /* 0x0000000800e47947 */ /* 0x000fea0003800000 */
.L_x_1645:
[----:B------:R-:W3:Y:S01]  /*16fd0*/  S2R R0, SR_TID.X ;  /* 0x0000000000007919 */ /* 0x000ee20000002100 */
[----:B------:R-:W-:Y:S01]  /*16fe0*/  UMOV UR4, 0xffffffff ;  /* 0xffffffff00047882 */ /* 0x000fe20000000000 */
[----:B---3--:R-:W-:-:S04]  /*16ff0*/  LOP3.LUT R6, R0, 0x1f, RZ, 0xc0, !PT ;  /* 0x0000001f00067812 */ /* 0x008fc800078ec0ff */
[----:B------:R-:W-:Y:S01]  /*17000*/  ISETP.NE.AND P0, PT, R6, 0x1f, PT ;  /* 0x0000001f0600780c */ /* 0x000fe20003f05270 */
[----:B------:R-:W-:-:S12]  /*17010*/  BRA.DIV UR4, `(.L_x_1647) ;  /* 0x0000002204dc7947 */ /* 0x000fd8000b800000 */
[----:B------:R-:W-:Y:S01]  /*17020*/  IMAD.IADD R5, R19, 0x1, R6 ;  /* 0x0000000113057824 */ /* 0x000fe200078e0206 */
[----:B------:R-:W-:Y:S01]  /*17030*/  ULDC UR4, c[0x0][0xc3c] ;  /* 0x00030f0000047ab9 */ /* 0x000fe20000000800 */
[----:B------:R-:W-:-:S03]  /*17040*/  ULDC.64 UR6, c[0x0][0x208] ;  /* 0x0000820000067ab9 */ /* 0x000fc60000000a00 */
[----:B------:R-:W-:-:S13]  /*17050*/  ISETP.GE.OR P1, PT, R5, UR4, !P0 ;  /* 0x0000000405007c0c */ /* 0x000fda000c726670 */
[----:B------:R-:W3:Y:S02]  /*17060*/  @!P1 LDC.64 R2, c[0x0][0xc80] ;  /* 0x00032000ff029b82 */ /* 0x000ee40000000a00 */
[----:B---3--:R-:W-:-:S06]  /*17070*/  @!P1 IMAD.WIDE R2, R5, 0x4, R2 ;  /* 0x0000000405029825 */ /* 0x008fcc00078e0202 */
[----:B------:R3:W4:Y:S01]  /*17080*/  @!P1 LDG.E R3, desc[UR6][R2.64] ;  /* 0x0000000602039981 */ /* 0x000722000c1e1900 */
[C---:B------:R-:W-:Y:S02]  /*17090*/  ISETP.GE.U32.AND P2, PT, R6.reuse, 0x2, PT ;  /* 0x000000020600780c */ /* 0x040fe40003f46070 */
[C---:B------:R-:W-:Y:S01]  /*170a0*/  ISETP.GE.U32.AND P3, PT, R6.reuse, 0x4, PT ;  /* 0x000000040600780c */ /* 0x040fe20003f66070 */
[----:B------:R-:W-:Y:S01]  /*170b0*/  SHFL.IDX PT, R0, R16, RZ, 0x1f ;  /* 0x00001fff10007589 */ /* 0x000fe200000e0000 */
[C---:B------:R-:W-:Y:S02]  /*170c0*/  ISETP.GE.U32.AND P4, PT, R6.reuse, 0x8, PT ;  /* 0x000000080600780c */ /* 0x040fe40003f86070 */
[C---:B------:R-:W-:Y:S01]  /*170d0*/  ISETP.GE.U32.AND P5, PT, R6.reuse, 0x10, PT ;  /* 0x000000100600780c */ /* 0x040fe20003fa6070 */
[----:B---3--:R-:W-:Y:S02]  /*170e0*/  IMAD.MOV.U32 R2, RZ, RZ, RZ ;  /* 0x000000ffff027224 */ /* 0x008fe400078e00ff */
[----:B----4-:R-:W-:Y:S01]  /*170f0*/  @!P1 IMAD.MOV.U32 R2, RZ, RZ, R3 ;  /* 0x000000ffff029224 */ /* 0x010fe200078e0003 */
[----:B------:R-:W-:-:S04]  /*17100*/  ISETP.NE.AND P1, PT, R6, RZ, PT ;  /* 0x000000ff0600720c */ /* 0x000fc80003f25270 */
[----:B------:R-:W3:Y:S02]  /*17110*/  SHFL.UP PT, R3, R2, 0x1, RZ ;  /* 0x0420000002037989 */ /* 0x000ee400000e00ff */
[----:B---3--:R-:W-:-:S05]  /*17120*/  SEL R5, R3, RZ, P1 ;  /* 0x000000ff03057207 */ /* 0x008fca0000800000 */
[----:B------:R-:W-:Y:S02]  /*17130*/  IMAD.IADD R3, R2, 0x1, R5 ;  /* 0x0000000102037824 */ /* 0x000fe400078e0205 */
[----:B------:R-:W-:Y:S04]  /*17140*/  SHFL.IDX PT, R5, R16, 0x1, 0x1f ;  /* 0x00201f0010057f89 */ /* 0x000fe800000e0000 */
[----:B------:R-:W3:Y:S02]  /*17150*/  SHFL.UP PT, R4, R3, 0x2, RZ ;  /* 0x0440000003047989 */ /* 0x000ee400000e00ff */
[----:B---3--:R-:W-:-:S05]  /*17160*/  SEL R4, R4, RZ, P2 ;  /* 0x000000ff04047207 */ /* 0x008fca0001000000 */
[----:B------:R-:W-:-:S05]  /*17170*/  IMAD.IADD R3, R3, 0x1, R4 ;  /* 0x0000000103037824 */ /* 0x000fca00078e0204 */
        /* <DEDUP_REMOVED lines=9> */
[----:B------:R3:W4:Y:S02]  /*17210*/  SHFL.IDX PT, R16, R3, 0x1f, 0x1f ;  /* 0x03e01f0003107f89 */ /* 0x00072400000e0000 */
.L_x_1713:
[----:B------:R-:W-:Y:S02]  /*17220*/  ULDC UR4, c[0x0][0xc38] ;  /* 0x00030e0000047ab9 */ /* 0x000fe40000000800 */
[----:B------:R-:W-:-:S04]  /*17230*/  IMAD.U32 R4, RZ, RZ, UR4 ;  /* 0x00000004ff047e24 */ /* 0x000fc8000f8e00ff */
[----:B----4-:R-:W-:-:S04]  /*17240*/  IMAD R16, R16, R4, RZ ;  /* 0x0000000410107224 */ /* 0x010fc800078e02ff */
[----:B------:R-:W-:-:S05]  /*17250*/  IMAD.IADD R5, R5, 0x1, R16 ;  /* 0x0000000105057824 */ /* 0x000fca00078e0210 */
[----:B------:R-:W-:-:S13]  /*17260*/  ISETP.GT.AND P6, PT, R5, R0, PT ;  /* 0x000000000500720c */ /* 0x000fda0003fc4270 */
[----:B------:R-:W-:Y:S05]  /*17270*/  @P6 BRA `(.L_x_1648) ;  /* 0x0000000000a06947 */ /* 0x000fea0003800000 */
.L_x_1653:
[----:B---3--:R-:W3:Y:S01]  /*17280*/  LDC R3, c[0x0][0xc3c] ;  /* 0x00030f00ff037b82 */ /* 0x008ee20000000800 */
[----:B------:R-:W-:-:S05]  /*17290*/  VIADD R19, R19, 0x1f ;  /* 0x0000001f13137836 */ /* 0x000fca0000000000 */
[----:B---3--:R-:W-:-:S13]  /*172a0*/  ISETP.GE.AND P6, PT, R19, R3, PT ;  /* 0x000000031300720c */ /* 0x008fda0003fc6270 */
[----:B------:R-:W-:Y:S05]  /*172b0*/  @P6 BRA `(.L_x_1649) ;  /* 0x0000000400dc6947 */ /* 0x000fea0003800000 */
[----:B------:R-:W3:Y:S01]  /*172c0*/  S2R R2, SR_TID.X ;  /* 0x0000000000027919 */ /* 0x000ee20000002100 */
[----:B------:R-:W-:Y:S01]  /*172d0*/  BSSY B0, `(.L_x_1650) ;  /* 0x000000a000007945 */ /* 0x000fe20003800000 */
[----:B---3--:R-:W-:-:S05]  /*172e0*/  LOP3.LUT R2, R2, 0x1f, RZ, 0xc0, !PT ;  /* 0x0000001f02027812 */ /* 0x008fca00078ec0ff */
[----:B------:R-:W-:Y:S02]  /*172f0*/  IMAD.IADD R4, R19, 0x1, R2 ;  /* 0x0000000113047824 */ /* 0x000fe400078e0202 */
[----:B------:R-:W-:-:S03]  /*17300*/  IMAD.MOV.U32 R2, RZ, RZ, RZ ;  /* 0x000000ffff027224 */ /* 0x000fc600078e00ff */
[----:B------:R-:W-:-:S13]  /*17310*/  ISETP.GE.OR P6, PT, R4, R3, !P0 ;  /* 0x000000030400720c */ /* 0x000fda00047c6670 */
[----:B------:R-:W-:Y:S05]  /*17320*/  @P6 BRA `(.L_x_1651) ;  /* 0x0000000000106947 */ /* 0x000fea0003800000 */
[----:B------:R-:W3:Y:S01]  /*17330*/  LDC.64 R2, c[0x0][0xc80] ;  /* 0x00032000ff027b82 */ /* 0x000ee20000000a00 */
[----:B------:R-:W-:Y:S01]  /*17340*/  ULDC.64 UR4, c[0x0][0x208] ;  /* 0x0000820000047ab9 */ /* 0x000fe20000000a00 */
[----:B---3--:R-:W-:-:S06]  /*17350*/  IMAD.WIDE R2, R4, 0x4, R2 ;  /* 0x0000000404027825 */ /* 0x008fcc00078e0202 */
[----:B------:R3:W5:Y:S02]  /*17360*/  LDG.E R2, desc[UR4][R2.64] ;  /* 0x0000000402027981 */ /* 0x000764000c1e1900 */
.L_x_1651:
[----:B------:R-:W-:Y:S05]  /*17370*/  BSYNC B0 ;  /* 0x0000000000007941 */ /* 0x000fea0003800000 */
.L_x_1650:
[----:B------:R-:W-:-:S03]  /*17380*/  UMOV UR4, 0xffffffff ;  /* 0xffffffff00047882 */ /* 0x000fc60000000000 */
[----:B------:R-:W-:Y:S05]  /*17390*/  BRA.DIV UR4, `(.L_x_1652) ;  /* 0x00000026043c7947 */ /* 0x000fea000b800000 */
[----:B-----5:R-:W3:Y:S02]  /*173a0*/  SHFL.UP PT, R14, R2, 0x1, RZ ;  /* 0x04200000020e7989 */ /* 0x020ee400000e00ff */
        /* <DEDUP_REMOVED lines=15> */
.L_x_1721:
[----:B------:R-:W-:Y:S02]  /*174a0*/  ULDC UR4, c[0x0][0xc38] ;  /* 0x00030e0000047ab9 */ /* 0x000fe40000000800 */
[----:B------:R-:W-:-:S04]  /*174b0*/  IMAD.U32 R4, RZ, RZ, UR4 ;  /* 0x00000004ff047e24 */ /* 0x000fc8000f8e00ff */
[----:B----4-:R-:W-:-:S04]  /*174c0*/  IMAD R16, R16, R4, RZ ;  /* 0x0000000410107224 */ /* 0x010fc800078e02ff */
[----:B------:R-:W-:-:S05]  /*174d0*/  IMAD.IADD R5, R16, 0x1, R5 ;  /* 0x0000000110057824 */ /* 0x000fca00078e0205 */
[----:B------:R-:W-:-:S13]  /*174e0*/  ISETP.GT.AND P6, PT, R5, R0, PT ;  /* 0x000000000500720c */ /* 0x000fda0003fc4270 */
[----:B------:R-:W-:Y:S05]  /*174f0*/  @!P6 BRA `(.L_x_1653) ;  /* 0xfffffffc0060e947 */ /* 0x000fea000383ffff */
.L_x_1648:
[----:B------:R-:W-:Y:S01]  /*17500*/  IMAD.IADD R16, R5, 0x1, -R16 ;  /* 0x0000000105107824 */ /* 0x000fe200078e0a10 */
[----:B------:R-:W-:-:S03]  /*17510*/  UMOV UR4, 0xffffffff ;  /* 0xffffffff00047882 */ /* 0x000fc60000000000 */
[----:B------:R-:W-:-:S05]  /*17520*/  IMAD R5, R3, R4, R16 ;  /* 0x0000000403057224 */ /* 0x000fca00078e0210 */
[----:B------:R-:W-:Y:S01]  /*17530*/  ISETP.GT.AND P6, PT, R5, R0, PT ;  /* 0x000000000500720c */ /* 0x000fe20003fc4270 */
[----:B------:R-:W-:-:S12]  /*17540*/  BRA.DIV UR4, `(.L_x_1654) ;  /* 0x0000002604a47947 */ /* 0x000fd8000b800000 */
[----:B------:R-:W-:-:S04]  /*17550*/  VOTE.ANY R5, PT, !P6 ;  /* 0x0000000000057806 */ /* 0x000fc800070e0100 */
[----:B------:R-:W4:Y:S02]  /*17560*/  POPC R6, R5 ;  /* 0x0000000500067309 */ /* 0x000f240000000000 */
[----:B----4-:R4:W0:Y:S02]  /*17570*/  SHFL.IDX PT, R17, R2, R6, 0x1f ;  /* 0x00001f0602117589 */ /* 0x01082400000e0000 */
.L_x_1725:
[----:B------:R-:W-:Y:S01]  /*17580*/  ISETP.NE.AND P0, PT, R5, RZ, PT ;  /* 0x000000ff0500720c */ /* 0x000fe20003f05270 */
[----:B------:R-:W-:-:S12]  /*17590*/  IMAD.MOV.U32 R5, RZ, RZ, RZ ;  /* 0x000000ffff057224 */ /* 0x000fd800078e00ff */
[----:B------:R-:W-:Y:S05]  /*175a0*/  @!P0 BRA `(.L_x_1655) ;  /* 0x0000000000148947 */ /* 0x000fea0003800000 */
[----:B------:R-:W-:Y:S01]  /*175b0*/  UMOV UR4, 0xffffffff ;  /* 0xffffffff00047882 */ /* 0x000fe20000000000 */
[----:B-1----:R-:W-:Y:S02]  /*175c0*/  VIADD R12, R6, 0xffffffff ;  /* 0xffffffff060c7836 */ /* 0x002fe40000000000 */
[----:B------:R-:W-:Y:S05]  /*175d0*/  BRA.DIV UR4, `(.L_x_1656) ;  /* 0x0000002604c87947 */ /* 0x000fea000b800000 */
[----:B---3--:R1:W3:Y:S02]  /*175e0*/  SHFL.IDX PT, R3, R3, R12, 0x1f ;  /* 0x00001f0c03037589 */ /* 0x0082e400000e0000 */
.L_x_1728:
[----:B---3--:R-:W-:-:S07]  /*175f0*/  IMAD.MOV.U32 R5, RZ, RZ, R3 ;  /* 0x000000ffff057224 */ /* 0x008fce00078e0003 */
.L_x_1655:
[----:B---34-:R-:W3:Y:S01]  /*17600*/  LDC.64 R2, c[0x0][0xc90] ;  /* 0x00032400ff027b82 */ /* 0x018ee20000000a00 */
[----:B------:R-:W-:Y:S01]  /*17610*/  IMAD.IADD R19, R6, 0x1, R19 ;  /* 0x0000000106137824 */ /* 0x000fe200078e0213 */
[----:B------:R-:W-:-:S03]  /*17620*/  ULDC.64 UR4, c[0x0][0x208] ;  /* 0x0000820000047ab9 */ /* 0x000fc60000000a00 */
[----:B---3--:R-:W-:-:S05]  /*17630*/  IMAD.WIDE R2, R19, 0x4, R2 ;  /* 0x0000000413027825 */ /* 0x008fca00078e0202 */
[----:B0-2---:R-:W2:Y:S01]  /*17640*/  LDG.E R7, desc[UR4][R2.64] ;  /* 0x0000000402077981 */ /* 0x005ea2000c1e1900 */
[----:B------:R-:W-:-:S04]  /*17650*/  IMAD R16, R5, R4, R16 ;  /* 0x0000000405107224 */ /* 0x000fc800078e0210 */
[----:B------:R-:W-:Y:S02]  /*17660*/  IMAD.IADD R0, R0, 0x1, -R16 ;  /* 0x0000000100007824 */ /* 0x000fe400078e0a10 */
[----:B--2---:R-:W-:-:S05]  /*17670*/  IMAD R6, R17, R7, RZ ;  /* 0x0000000711067224 */ /* 0x004fca00078e02ff */
[----:B------:R-:W-:-:S04]  /*17680*/  IABS R8, R6 ;  /* 0x0000000600087213 */ /* 0x000fc80000000000 */
[----:B------:R-:W0:Y:S08]  /*17690*/  I2F.RP R2, R8 ;  /* 0x0000000800027306 */ /* 0x000e300000209400 */
[----:B0-----:R-:W0:Y:S02]  /*176a0*/  MUFU.RCP R2, R2 ;  /* 0x0000000200027308 */ /* 0x001e240000001000 */
[----:B0-----:R-:W-:-:S06]  /*176b0*/  VIADD R2, R2, 0xffffffe ;  /* 0x0ffffffe02027836 */ /* 0x001fcc0000000000 */
[----:B------:R-:W0:Y:S02]  /*176c0*/  F2I.FTZ.U32.TRUNC.NTZ R3, R2 ;  /* 0x0000000200037305 */ /* 0x000e24000021f000 */
[----:B0-----:R-:W-:-:S04]  /*176d0*/  IMAD.MOV R2, RZ, RZ, -R3 ;  /* 0x000000ffff027224 */ /* 0x001fc800078e0a03 */
[----:B------:R-:W-:Y:S02]  /*176e0*/  IMAD R5, R2, R8, RZ ;  /* 0x0000000802057224 */ /* 0x000fe400078e02ff */
[----:B------:R-:W-:-:S04]  /*176f0*/  IMAD.MOV.U32 R2, RZ, RZ, RZ ;  /* 0x000000ffff027224 */ /* 0x000fc800078e00ff */
[----:B------:R-:W-:Y:S01]  /*17700*/  IMAD.HI.U32 R2, R3, R5, R2 ;  /* 0x0000000503027227 */ /* 0x000fe200078e0002 */
[----:B------:R-:W-:Y:S02]  /*17710*/  IABS R3, R0 ;  /* 0x0000000000037213 */ /* 0x000fe40000000000 */
[----:B------:R-:W-:-:S03]  /*17720*/  IABS R5, R6 ;  /* 0x0000000600057213 */ /* 0x000fc60000000000 */
[----:B------:R-:W-:-:S04]  /*17730*/  IMAD.HI.U32 R2, R2, R3, RZ ;  /* 0x0000000302027227 */ /* 0x000fc800078e00ff */
[----:B------:R-:W-:-:S04]  /*17740*/  IMAD.MOV R5, RZ, RZ, -R5 ;  /* 0x000000ffff057224 */ /* 0x000fc800078e0a05 */
        /* <DEDUP_REMOVED lines=11> */
[----:B------:R-:W-:Y:S02]  /*17800*/  IMAD R5, R7, R2, RZ ;  /* 0x0000000207057224 */ /* 0x000fe400078e02ff */
[----:B------:R-:W-:Y:S02]  /*17810*/  IMAD.MOV R2, RZ, RZ, -R2 ;  /* 0x000000ffff027224 */ /* 0x000fe400078e0a02 */
[----:B------:R-:W-:Y:S02]  /*17820*/  IMAD.MOV R3, RZ, RZ, -R5 ;  /* 0x000000ffff037224 */ /* 0x000fe400078e0a05 */
[----:B------:R-:W-:-:S03]  /*17830*/  IMAD R0, R6, R2, R0 ;  /* 0x0000000206007224 */ /* 0x000fc600078e0200 */
[----:B------:R-:W-:-:S04]  /*17840*/  VIADDMNMX R4, R3, R4, R7, PT ;  /* 0x0000000403047246 */ /* 0x000fc80003800107 */
        /* <DEDUP_REMOVED lines=19> */
[C---:B------:R-:W-:Y:S01]  /*17980*/  LOP3.LUT R3, R0.reuse, R4, RZ, 0x3c, !PT ;  /* 0x0000000400037212 */ /* 0x040fe200078e3cff */
[----:B------:R-:W-:-:S03]  /*17990*/  IMAD.IADD R0, R0, 0x1, R5 ;  /* 0x0000000100007824 */ /* 0x000fc600078e0205 */
[----:B------:R-:W-:-:S07]  /*179a0*/  ISETP.GE.AND P2, PT, R3, RZ, PT ;  /* 0x000000ff0300720c */ /* 0x000fce0003f46270 */
[----:B------:R-:W-:-:S06]  /*179b0*/  @P0 VIADD R2, R2, 0x1 ;  /* 0x0000000102020836 */ /* 0x000fcc0000000000 */
[----:B------:R-:W-:Y:S01]  /*179c0*/  @!P2 IMAD.MOV R2, RZ, RZ, -R2 ;  /* 0x000000ffff02a224 */ /* 0x000fe200078e0a02 */
[----:B------:R-:W-:Y:S01]  /*179d0*/  @!P1 LOP3.LUT R2, RZ, R4, RZ, 0x33, !PT ;  /* 0x00000004ff029212 */ /* 0x000fe200078e33ff */
[----:B------:R-:W-:-:S04]  /*179e0*/  IMAD.MOV R4, RZ, RZ, -R4 ;  /* 0x000000ffff047224 */ /* 0x000fc800078e0a04 */
[----:B------:R-:W-:Y:S01]  /*179f0*/  IMAD R18, R2, R4, R0 ;  /* 0x0000000402127224 */ /* 0x000fe200078e0200 */
[----:B------:R-:W-:-:S05]  /*17a00*/  LOP3.LUT R2, RZ, R2, RZ, 0x33, !PT ;  /* 0x00000002ff027212 */ /* 0x000fca00078e33ff */
[----:B------:R-:W-:Y:S01]  /*17a10*/  IMAD.IADD R17, R17, 0x1, R2 ;  /* 0x0000000111117824 */ /* 0x000fe200078e0202 */
[----:B------:R-:W-:Y:S06]  /*17a20*/  BRA `(.L_x_1657) ;  /* 0x00000000001c7947 */ /* 0x000fec0003800000 */
.L_x_1649:
[----:B------:R-:W-:Y:S01]  /*17a30*/  UMOV UR4, URZ ;  /* 0x0000003f00047c82 */ /* 0x000fe20008000000 */
[----:B------:R-:W-:Y:S01]  /*17a40*/  UMOV UR5, URZ ;  /* 0x0000003f00057c82 */ /* 0x000fe20008000000 */
[----:B------:R-:W-:Y:S01]  /*17a50*/  ULDC UR6, c[0x0][0xc3c] ;  /* 0x00030f0000067ab9 */ /* 0x000fe20000000800 */
[----:B------:R-:W-:Y:S02]  /*17a60*/  IMAD.MOV.U32 R16, RZ, RZ, R0 ;  /* 0x000000ffff107224 */ /* 0x000fe400078e0000 */
[----:B------:R-:W-:Y:S02]  /*17a70*/  IMAD.U32 R17, RZ, RZ, UR4 ;  /* 0x00000004ff117e24 */ /* 0x000fe4000f8e00ff */
[----:B------:R-:W-:Y:S02]  /*17a80*/  IMAD.U32 R18, RZ, RZ, UR5 ;  /* 0x00000005ff127e24 */ /* 0x000fe4000f8e00ff */
[----:B------:R-:W-:-:S07]  /*17a90*/  IMAD.U32 R19, RZ, RZ, UR6 ;  /* 0x00000006ff137e24 */ /* 0x000fce000f8e00ff */
.L_x_1657:
[----:B------:R3:W4:Y:S01]  /*17aa0*/  LDL R3, [R1] ;  /* 0x0000000001037983 */ /* 0x0007220000100800 */
[----:B------:R-:W5:Y:S01]  /*17ab0*/  S2R R0, SR_TID.X ;  /* 0x0000000000007919 */ /* 0x000f620000002100 */
[----:B------:R-:W-:Y:S05]  /*17ac0*/  WARPSYNC.ALL ;  /* 0x0000000000007948 */ /* 0x000fea0003800000 */
[----:B-----5:R-:W-:Y:S01]  /*17ad0*/  LOP3.LUT R0, R0, 0x1f, RZ, 0xc0, !PT ;  /* 0x0000001f00007812 */ /* 0x020fe200078ec0ff */
[----:B------:R-:W-:Y:S03]  /*17ae0*/  BAR.SYNC.DEFER_BLOCKING 0x4, 0x180 ;  /* 0x0106000000007b1d */ /* 0x000fe60000010000 */
[----:B------:R-:W-:-:S13]  /*17af0*/  ISETP.NE.AND P0, PT, R0, RZ, PT ;  /* 0x000000ff0000720c */ /* 0x000fda0003f05270 */
[----:B------:R-:W4:Y:S01]  /*17b00*/  @!P0 S2R R0, SR_CgaCtaId ;  /* 0x0000000000008919 */ /* 0x000f220000008800 */
[----:B------:R-:W-:-:S04]  /*17b10*/  @!P0 MOV R2, 0x400 ;  /* 0x0000040000028802 */ /* 0x000fc80000000f00 */
[----:B----4-:R-:W-:-:S05]  /*17b20*/  @!P0 LEA R3, R0, R2, 0x18 ;  /* 0x0000000200038211 */ /* 0x010fca00078ec0ff */
[----:B------:R3:W-:Y:S04]  /*17b30*/  @!P0 STS.128 [R3+0x308d0], R16 ;  /* 0x0308d01003008388 */ /* 0x0007e80000000c00 */
[----:B------:R3:W-:Y:S01]  /*17b40*/  @!P0 STL [R1], R3 ;  /* 0x0000000301008387 */ /* 0x0007e20000100800 */
[----:B------:R-:W-:Y:S06]  /*17b50*/  BAR.ARV 0x5, 0x180 ;  /* 0x0146000000007b1d */ /* 0x000fec0000002000 */
.L_x_1646:
[----:B------:R-:W-:Y:S02]  /*17b60*/  ULDC UR4, c[0x0][0xc3c] ;  /* 0x00030f0000047ab9 */ /* 0x000fe40000000800 */
[----:B---3--:R-:W-:-:S13]  /*17b70*/  ISETP.GE.AND P0, PT, R19, UR4, PT ;  /* 0x0000000413007c0c */ /* 0x008fda000bf06270 */
[----:B------:R-:W-:Y:S05]  /*17b80*/  @!P0 BRA `(.L_x_1658) ;  /* 0xffffff9c00148947 */ /* 0x000fea000383ffff */
[----:B------:R-:W-:Y:S05]  /*17b90*/  BSYNC B8 ;  /* 0x0000000000087941 */ /* 0x000fea0003800000 */
.L_x_1537:
[----:B----4-:R-:W3:Y:S01]  /*17ba0*/  LDL.LU R0, [R1+0x38] ;  /* 0x0000380001007983 */ /* 0x010ee20000300800 */
[----:B------:R-:W-:Y:S01]  /*17bb0*/  BSSY B0, `(.L_x_1659) ;  /* 0x000000b000007945 */ /* 0x000fe20003800000 */
[----:B------:R-:W4:Y:S01]  /*17bc0*/  S2R R5, SR_CgaCtaId ;  /* 0x0000000000057919 */ /* 0x000f220000008800 */
[----:B---3--:R-:W-:-:S05]  /*17bd0*/  VIADD R0, R0, 0x1 ;  /* 0x0000000100007836 */ /* 0x008fca0000000000 */
[----:B0-----:R-:W-:-:S04]  /*17be0*/  LEA.HI R2, R0, R0, RZ, 0x1 ;  /* 0x0000000000027211 */ /* 0x001fc800078f08ff */
[----:B------:R-:W-:-:S05]  /*17bf0*/  LOP3.LUT R3, R2, 0xfffffffe, RZ, 0xc0, !PT ;  /* 0xfffffffe02037812 */ /* 0x000fca00078ec0ff */
[----:B------:R-:W-:Y:S01]  /*17c00*/  IMAD.IADD R3, R0, 0x1, -R3 ;  /* 0x0000000100037824 */ /* 0x000fe200078e0a03 */
[----:B------:R-:W-:-:S04]  /*17c10*/  MOV R0, 0x400 ;  /* 0x0000040000007802 */ /* 0x000fc80000000f00 */
[----:B----4-:R-:W-:Y:S02]  /*17c20*/  LEA R0, R5, R0, 0x18 ;  /* 0x0000000005007211 */ /* 0x010fe400078ec0ff */
[----:B------:R-:W-:-:S04]  /*17c30*/  SHF.L.U32 R3, R3, 0x1f, RZ ;  /* 0x0000001f03037819 */ /* 0x000fc800000006ff */
[----:B------:R-:W0:Y:S02]  /*17c40*/  SYNCS.PHASECHK.TRANS64.TRYWAIT P0, [R0+URZ+0x30820], R3 ;  /* 0x03082003000075a7 */ /* 0x000e24000800017f */
[----:B0-----:R-:W-:Y:S05]  /*17c50*/  @!P0 BRA `(.L_x_1660) ;  /* 0x0000002000508947 */ /* 0x001fea0003800000 */
.L_x_1729:
[----:B------:R-:W-:Y:S05]  /*17c60*/  BSYNC B0 ;  /* 0x0000000000007941 */ /* 0x000fea0003800000 */
.L_x_1659:
[----:B------:R-:W-:-:S03]  /*17c70*/  UMOV UR4, 0xffffffff ;  /* 0xffffffff00047882 */ /* 0x000fc60000000000 */
[----:B------:R-:W-:Y:S05]  /*17c80*/  BRA.DIV UR4, `(.L_x_1661) ;  /* 0x0000002204587947 */ /* 0x000fea000b800000 */
[----:B------:R-:W3:Y:S02]  /*17c90*/  S2R R2, SR_TID.X ;  /* 0x0000000000027919 */ /* 0x000ee40000002100 */
[----:B---3--:R-:W-:-:S04]  /*17ca0*/  SHF.R.U32.HI R2, RZ, 0x5, R2 ;  /* 0x00000005ff027819 */ /* 0x008fc80000011602 */
[----:B------:R-:W-:-:S05]  /*17cb0*/  LOP3.LUT R2, R2, 0x3, RZ, 0xc0, !PT ;  /* 0x0000000302027812 */ /* 0x000fca00078ec0ff */
[----:B------:R3:W4:Y:S02]  /*17cc0*/  SHFL.IDX PT, R14, R2, RZ, 0x1f ;  /* 0x00001fff020e7589 */ /* 0x00072400000e0000 */
.L_x_1732:
[----:B----4-:R-:W-:Y:S01]  /*17cd0*/  ISETP.NE.AND P0, PT, R14, RZ, PT ;  /* 0x000000ff0e00720c */ /* 0x010fe20003f05270 */
[----:B------:R-:W-:-:S12]  /*17ce0*/  BSSY B0, `(.L_x_1662) ;  /* 0x0000029000007945 */ /* 0x000fd80003800000 */
[----:B------:R-:W-:Y:S05]  /*17cf0*/  @P0 BRA `(.L_x_1663) ;  /* 0x00000000009c0947 */ /* 0x000fea0003800000 */
[----:B------:R-:W-:-:S03]  /*17d00*/  UMOV UR4, 0xffffffff ;  /* 0xffffffff00047882 */ /* 0x000fc60000000000 */
[----:B------:R-:W-:Y:S05]  /*17d10*/  BRA.DIV UR4, `(.L_x_1664) ;  /* 0x0000002204687947 */ /* 0x000fea000b800000 */
[----:B------:R-:W-:-:S13]  /*17d20*/  ELECT P6, URZ, PT ;  /* 0x00000000003f782f */ /* 0x000fda00038c0000 */
.L_x_1735:
        /* <DEDUP_REMOVED lines=8> */
.L_x_1665:
[----:B0-----:R-:W3:Y:S04]  /*17db0*/  LDL R3, [R1+0x4] ;  /* 0x0000040001037983 */ /* 0x001ee80000100800 */
[----:B--2---:R-:W2:Y:S01]  /*17dc0*/  LDL.LU R7, [R1+0x10] ;  /* 0x0000100001077983 */ /* 0x004ea20000300800 */
[----:B------:R-:W-:-:S04]  /*17dd0*/  VIADD R2, R0, 0x30840 ;  /* 0x0003084000027836 */ /* 0x000fc80000000000 */
[C---:B---3--:R-:W-:Y:S02]  /*17de0*/  IMAD R6, R3.reuse, 0x8, R2 ;  /* 0x0000000803067824 */ /* 0x048fe400078e0202 */
[----:B------:R-:W-:Y:S01]  /*17df0*/  VIADD R3, R3, 0x1 ;  /* 0x0000000103037836 */ /* 0x000fe20000000000 */
[----:B--2---:R-:W-:-:S04]  /*17e00*/  SHF.L.U32 R5, R7, 0x1f, RZ ;  /* 0x0000001f07057819 */ /* 0x004fc800000006ff */
[C---:B------:R-:W-:Y:S01]  /*17e10*/  ISETP.NE.AND P1, PT, R3.reuse, 0x2, PT ;  /* 0x000000020300780c */ /* 0x040fe20003f25270 */
[----:B------:R-:W0:Y:S03]  /*17e20*/  SYNCS.PHASECHK.TRANS64.TRYWAIT P0, [R6+URZ], R5 ;  /* 0x00000005060075a7 */ /* 0x000e26000800017f */
[----:B------:R-:W-:Y:S02]  /*17e30*/  SEL R4, RZ, 0x1, P1 ;  /* 0x00000001ff047807 */ /* 0x000fe40000800000 */
[----:B------:R-:W-:Y:S02]  /*17e40*/  SEL R3, R3, RZ, P1 ;  /* 0x000000ff03037207 */ /* 0x000fe40000800000 */
[----:B------:R-:W-:-:S03]  /*17e50*/  LOP3.LUT R4, R7, R4, RZ, 0x3c, !PT ;  /* 0x0000000407047212 */ /* 0x000fc600078e3cff */
[----:B------:R-:W-:Y:S01]  /*17e60*/  IMAD R7, R3, 0x8, R2 ;  /* 0x0000000803077824 */ /* 0x000fe200078e0202 */
[----:B------:R-:W-:Y:S01]  /*17e70*/  SHF.L.U32 R2, R4, 0x1f, RZ ;  /* 0x0000001f04027819 */ /* 0x000fe200000006ff */
[----:B0-----:R-:W-:Y:S06]  /*17e80*/  @!P0 BRA `(.L_x_1666) ;  /* 0x00000020002c8947 */ /* 0x001fec0003800000 */
.L_x_1736:
[----:B------:R-:W2:Y:S02]  /*17e90*/  SYNCS.PHASECHK.TRANS64.TRYWAIT P0, [R7+URZ], R2 ;  /* 0x00000002070075a7 */ /* 0x000ea4000800017f */
[----:B--2---:R-:W-:Y:S05]  /*17ea0*/  @!P0 BRA `(.L_x_1667) ;  /* 0x0000002000388947 */ /* 0x004fea0003800000 */
.L_x_1737:
[----:B------:R-:W-:Y:S05]  /*17eb0*/  @!P2 BRA `(.L_x_1668) ;  /* 0x000000000004a947 */ /* 0x000fea0003800000 */
[----:B------:R-:W-:Y:S01]  /*17ec0*/  BPT.TRAP 0x1 ;  /* 0x000000040000795c */ /* 0x000fe20000300000 */
.L_x_1668:
[----:B------:R-:W3:Y:S01]  /*17ed0*/  LDL.LU R4, [R1+0x4] ;  /* 0x0000040001047983 */ /* 0x000ee20000300800 */
[----:B------:R-:W-:-:S04]  /*17ee0*/  VIADD R0, R0, 0x30860 ;  /* 0x0003086000007836 */ /* 0x000fc80000000000 */
[----:B---3--:R-:W-:-:S04]  /*17ef0*/  IMAD R4, R4, 0x8, R0 ;  /* 0x0000000804047824 */ /* 0x008fc800078e0200 */
[----:B------:R-:W3:Y:S02]  /*17f00*/  SYNCS.PHASECHK.TRANS64.TRYWAIT P0, [R4+URZ], R5 ;  /* 0x00000005040075a7 */ /* 0x000ee4000800017f */
[----:B---3--:R-:W-:Y:S05]  /*17f10*/  @!P0 BRA `(.L_x_1669) ;  /* 0x0000002000308947 */ /* 0x008fea0003800000 */
.L_x_1738:
[----:B------:R-:W-:-:S07]  /*17f20*/  IMAD R3, R3, 0x8, R0 ;  /* 0x0000000803037824 */ /* 0x000fce00078e0200 */
.L_x_1670:
[----:B----4-:R4:W0:Y:S02]  /*17f30*/  SYNCS.PHASECHK.TRANS64.TRYWAIT P0, [R3+URZ], R2 ;  /* 0x00000002030075a7 */ /* 0x010824000800017f */
[----:B0-----:R-:W-:Y:S05]  /*17f40*/  @!P0 NANOSLEEP.SYNCS 0x989680 ;  /* 0x009896800000895d */ /* 0x001fea0003900000 */
[----:B------:R-:W0:Y:S02]  /*17f50*/  @!P0 SYNCS.PHASECHK.TRANS64 P0, [R3+URZ], R2 ;  /* 0x00000002030085a7 */ /* 0x000e24000800007f */
[----:B0-----:R-:W-:Y:S05]  /*17f60*/  @!P0 BRA `(.L_x_1670) ;  /* 0xfffffffc00f08947 */ /* 0x001fea000383ffff */
.L_x_1663:
[----:B------:R-:W-:Y:S05]  /*17f70*/  BSYNC B0 ;  /* 0x0000000000007941 */ /* 0x000fea0003800000 */
.L_x_1662:
[----:B------:R-:W-:Y:S05]  /*17f80*/  EXIT ;  /* 0x000000000000794d */ /* 0x000fea0003800000 */
.L_x_1439:
[----:B0-----:R-:W-:-:S04]  /*17f90*/  IMAD.U32 R3, RZ, RZ, UR38 ;  /* 0x00000026ff037e24 */ /* 0x001fc8000f8e00ff */
[----:B------:R0:W1:Y:S03]  /*17fa0*/  SYNCS.PHASECHK.TRANS64.TRYWAIT P1, [R3+URZ+0x30800], R0 ;  /* 0x03080000030075a7 */ /* 0x000066000802017f */
[----:B-1----:R-:W-:Y:S05]  /*17fb0*/  @!P1 NANOSLEEP.SYNCS 0x989680 ;  /* 0x009896800000995d */ /* 0x002fea0003900000 */
[----:B------:R-:W1:Y:S02]  /*17fc0*/  @!P1 SYNCS.PHASECHK.TRANS64 P1, [R3+URZ+0x30800], R0 ;  /* 0x03080000030095a7 */ /* 0x000e64000802007f */
[----:B-1----:R-:W-:Y:S05]  /*17fd0*/  @!P1 BRA `(.L_x_1439) ;  /* 0xfffffffc00ec9947 */ /* 0x002fea000383ffff */
[----:B------:R-:W-:Y:S05]  /*17fe0*/  BRA `(.L_x_1671) ;  /* 0xfffffe9c00b87947 */ /* 0x000fea000383ffff */
.L_x_1443:
[----:B-1----:R1:W2:Y:S02]  /*17ff0*/  SYNCS.PHASECHK.TRANS64.TRYWAIT P2, [R5+URZ+0x30830], R0 ;  /* 0x03083000050075a7 */ /* 0x0022a4000804017f */
[----:B--2---:R-:W-:Y:S05]  /*18000*/  @!P2 NANOSLEEP.SYNCS 0x989680 ;  /* 0x009896800000a95d */ /* 0x004fea0003900000 */
[----:B------:R-:W2:Y:S02]  /*18010*/  @!P2 SYNCS.PHASECHK.TRANS64 P2, [R5+URZ+0x30830], R0 ;  /* 0x030830000500a5a7 */ /* 0x000ea4000804007f */
[----:B--2---:R-:W-:Y:S05]  /*18020*/  @!P2 BRA `(.L_x_1443) ;  /* 0xfffffffc00f0a947 */ /* 0x004fea000383ffff */
[----:B------:R-:W-:Y:S05]  /*18030*/  BRA `(.L_x_1442) ;  /* 0xfffffe9c00dc7947 */ /* 0x000fea000383ffff */
.L_x_1459:
[----:B-1----:R-:W-:-:S04]  /*18040*/  IMAD.U32 R152, RZ, RZ, UR7 ;  /* 0x00000007ff987e24 */ /* 0x002fc8000f8e00ff */
[----:B------:R1:W2:Y:S03]  /*18050*/  SYNCS.PHASECHK.TRANS64.TRYWAIT P2, [R152+URZ+0x30830], R21 ;  /* 0x03083015980075a7 */ /* 0x0002a6000804017f */
[----:B--2---:R-:W-:Y:S05]  /*18060*/  @!P2 NANOSLEEP.SYNCS 0x989680 ;  /* 0x009896800000a95d */ /* 0x004fea0003900000 */
[----:B------:R-:W2:Y:S02]  /*18070*/  @!P2 SYNCS.PHASECHK.TRANS64 P2, [R152+URZ+0x30830], R21 ;  /* 0x030830159800a5a7 */ /* 0x000ea4000804007f */
[----:B--2---:R-:W-:Y:S05]  /*18080*/  @!P2 BRA `(.L_x_1459) ;  /* 0xfffffffc00eca947 */ /* 0x004fea000383ffff */
[----:B------:R-:W-:Y:S05]  /*18090*/  BRA `(.L_x_1458) ;  /* 0xfffffec800c07947 */ /* 0x000fea000383ffff */
.L_x_1463:
[----:B0-----:R-:W-:-:S04]  /*180a0*/  IMAD.U32 R21, RZ, RZ, UR14 ;  /* 0x0000000eff157e24 */ /* 0x001fc8000f8e00ff */
[----:B------:R0:W2:Y:S03]  /*180b0*/  SYNCS.PHASECHK.TRANS64.TRYWAIT P2, [R21+URZ+0x30850], R0 ;  /* 0x03085000150075a7 */ /* 0x0000a6000804017f */
[----:B--2---:R-:W-:Y:S05]  /*180c0*/  @!P2 NANOSLEEP.SYNCS 0x989680 ;  /* 0x009896800000a95d */ /* 0x004fea0003900000 */
[----:B------:R-:W2:Y:S02]  /*180d0*/  @!P2 SYNCS.PHASECHK.TRANS64 P2, [R21+URZ+0x30850], R0 ;  /* 0x030850001500a5a7 */ /* 0x000ea4000804007f */
[----:B--2---:R-:W-:Y:S05]  /*180e0*/  @!P2 BRA `(.L_x_1463) ;  /* 0xfffffffc00eca947 */ /* 0x004fea000383ffff */
[----:B------:R-:W-:Y:S05]  /*180f0*/  BRA `(.L_x_1462) ;  /* 0xfffffed8005c7947 */ /* 0x000fea000383ffff */
.L_x_1480:
[----:B-1----:R-:W-:-:S04]  /*18100*/  IMAD.U32 R4, RZ, RZ, UR6 ;  /* 0x00000006ff047e24 */ /* 0x002fc8000f8e00ff */
[----:B------:R1:W2:Y:S03]  /*18110*/  SYNCS.PHASECHK.TRANS64.TRYWAIT P2, [R4+URZ+0x30830], R3 ;  /* 0x03083003040075a7 */ /* 0x0002a6000804017f */
[----:B--2---:R-:W-:Y:S05]  /*18120*/  @!P2 NANOSLEEP.SYNCS 0x989680 ;  /* 0x009896800000a95d */ /* 0x004fea0003900000 */
[----:B------:R-:W2:Y:S02]  /*18130*/  @!P2 SYNCS.PHASECHK.TRANS64 P2, [R4+URZ+0x30830], R3 ;  /* 0x030830030400a5a7 */ /* 0x000ea4000804007f */
[----:B--2---:R-:W-:Y:S05]  /*18140*/  @!P2 BRA `(.L_x_1480) ;  /* 0xfffffffc00eca947 */ /* 0x004fea000383ffff */
[----:B------:R-:W-:Y:S05]  /*18150*/  BRA `(.L_x_1479) ;  /* 0xfffffef8003c7947 */ /* 0x000fea000383ffff */
.L_x_1484:
[----:B01----:R-:W-:-:S04]  /*18160*/  IMAD.U32 R3, RZ, RZ, UR14 ;  /* 0x0000000eff037e24 */ /* 0x003fc8000f8e00ff */
[----:B------:R0:W1:Y:S03]  /*18170*/  SYNCS.PHASECHK.TRANS64.TRYWAIT P2, [R3+URZ+0x30850], R0 ;  /* 0x03085000030075a7 */ /* 0x000066000804017f */
[----:B-1----:R-:W-:Y:S05]  /*18180*/  @!P2 NANOSLEEP.SYNCS 0x989680 ;  /* 0x009896800000a95d */ /* 0x002fea0003900000 */
[----:B------:R-:W1:Y:S02]  /*18190*/  @!P2 SYNCS.PHASECHK.TRANS64 P2, [R3+URZ+0x30850], R0 ;  /* 0x030850000300a5a7 */ /* 0x000e64000804007f */
[----:B-1----:R-:W-:Y:S05]  /*181a0*/  @!P2 BRA `(.L_x_1484) ;  /* 0xfffffffc00eca947 */ /* 0x002fea000383ffff */
[----:B------:R-:W-:Y:S05]  /*181b0*/  BRA `(.L_x_1483) ;  /* 0xffffff0400d87947 */ /* 0x000fea000383ffff */
.L_x_1490:
[----:B-1----:R-:W-:-:S04]  /*181c0*/  IMAD.U32 R4, RZ, RZ, UR6 ;  /* 0x00000006ff047e24 */ /* 0x002fc8000f8e00ff */
[----:B------:R1:W2:Y:S03]  /*181d0*/  SYNCS.PHASECHK.TRANS64.TRYWAIT P2, [R4+URZ+0x30830], R3 ;  /* 0x03083003040075a7 */ /* 0x0002a6000804017f */
[----:B--2---:R-:W-:Y:S05]  /*181e0*/  @!P2 NANOSLEEP.SYNCS 0x989680 ;  /* 0x009896800000a95d */ /* 0x004fea0003900000 */
[----:B------:R-:W2:Y:S02]  /*181f0*/  @!P2 SYNCS.PHASECHK.TRANS64 P2, [R4+URZ+0x30830], R3 ;  /* 0x030830030400a5a7 */ /* 0x000ea4000804007f */
[----:B--2---:R-:W-:Y:S05]  /*18200*/  @!P2 BRA `(.L_x_1490) ;  /* 0xfffffffc00eca947 */ /* 0x004fea000383ffff */
[----:B------:R-:W-:Y:S05]  /*18210*/  BRA `(.L_x_1489) ;  /* 0xffffff1800587947 */ /* 0x000fea000383ffff */
.L_x_1494:
[----:B01----:R-:W-:-:S04]  /*18220*/  IMAD.U32 R3, RZ, RZ, UR10 ;  /* 0x0000000aff037e24 */ /* 0x003fc8000f8e00ff */
[----:B------:R0:W1:Y:S03]  /*18230*/  SYNCS.PHASECHK.TRANS64.TRYWAIT P2, [R3+URZ+0x30850], R0 ;  /* 0x03085000030075a7 */ /* 0x000066000804017f */
[----:B-1----:R-:W-:Y:S05]  /*18240*/  @!P2 NANOSLEEP.SYNCS 0x989680 ;  /* 0x009896800000a95d */ /* 0x002fea0003900000 */
[----:B------:R-:W1:Y:S02]  /*18250*/  @!P2 SYNCS.PHASECHK.TRANS64 P2, [R3+URZ+0x30850], R0 ;  /* 0x030850000300a5a7 */ /* 0x000e64000804007f */
[----:B-1----:R-:W-:Y:S05]  /*18260*/  @!P2 BRA `(.L_x_1494) ;  /* 0xfffffffc00eca947 */ /* 0x002fea000383ffff */
[----:B------:R-:W-:Y:S05]  /*18270*/  BRA `(.L_x_1493) ;  /* 0xffffff2400f47947 */ /* 0x000fea000383ffff */
.L_x_1507:
[----:B-1----:R-:W-:-:S04]  /*18280*/  IMAD.U32 R7, RZ, RZ, UR5 ;  /* 0x00000005ff077e24 */ /* 0x002fc8000f8e00ff */
[----:B------:R1:W2:Y:S03]  /*18290*/  SYNCS.PHASECHK.TRANS64.TRYWAIT P0, [R7+URZ+0x30850], R0 ;  /* 0x03085000070075a7 */ /* 0x0002a6000800017f */
[----:B--2---:R-:W-:Y:S05]  /*182a0*/  @!P0 NANOSLEEP.SYNCS 0x989680 ;  /* 0x009896800000895d */ /* 0x004fea0003900000 */
[----:B------:R-:W2:Y:S02]  /*182b0*/  @!P0 SYNCS.PHASECHK.TRANS64 P0, [R7+URZ+0x30850], R0 ;  /* 0x03085000070085a7 */ /* 0x000ea4000800007f */
[----:B--2---:R-:W-:Y:S05]  /*182c0*/  @!P0 BRA `(.L_x_1507) ;  /* 0xfffffffc00ec8947 */ /* 0x004fea000383ffff */
[----:B------:R-:W-:Y:S05]  /*182d0*/  BRA `(.L_x_1506) ;  /* 0xffffff4800e87947 */ /* 0x000fea000383ffff */
.L_x_1557:
        /* <DEDUP_REMOVED lines=11> */
.L_x_1673:
[----:B------:R-:W-:Y:S05]  /*18390*/  BSYNC B0 ;  /* 0x0000000000007941 */ /* 0x000fea0003800000 */
.L_x_1672:
[----:B------:R-:W-:Y:S05]  /*183a0*/  BRA `(.L_x_1674) ;  /* 0xffffffa000d47947 */ /* 0x000fea000383ffff */
.L_x_1559:
[----:B------:R-:W-:Y:S01]  /*183b0*/  BSSY B0, `(.L_x_1675) ;  /* 0x0000006000007945 */ /* 0x000fe20003800000 */
[----:B------:R-:W-:-:S07]  /*183c0*/  IMAD.MOV.U32 R15, RZ, RZ, -0x1 ;  /* 0xffffffffff0f7424 */ /* 0x000fce00078e00ff */
[----:B012-4-:R-:W-:Y:S05]  /*183d0*/  WARPSYNC.COLLECTIVE R15, `(.L_x_1676) ;  /* 0x000000000f0c7348 */ /* 0x017fea0003c00000 */
[----:B------:R-:W-:Y:S02]  /*183e0*/  ELECT P6, UR62, PT ;  /* 0x00000000003e782f */ /* 0x000fe400038c0000 */
[----:B------:R-:W-:Y:S01]  /*183f0*/  MOV R14, UR62 ;  /* 0x0000003e000e7c02 */ /* 0x000fe20008000f00 */
[----:B012-4-:R-:W-:Y:S10]  /*18400*/  ENDCOLLECTIVE ;  /* 0x000000000000791b */ /* 0x017ff40003800000 */
.L_x_1676:
[----:B------:R-:W-:Y:S05]  /*18410*/  BSYNC B0 ;  /* 0x0000000000007941 */ /* 0x000fea0003800000 */
.L_x_1675:
[----:B------:R-:W-:Y:S05]  /*18420*/  BRA `(.L_x_1677) ;  /* 0xffffffa000e07947 */ /* 0x000fea000383ffff */
.L_x_1561:
[----:B0-----:R0:W2:Y:S02]  /*18430*/  SYNCS.PHASECHK.TRANS64.TRYWAIT P0, [R0+URZ+0x30840], R2 ;  /* 0x03084002000075a7 */ /* 0x0010a4000800017f */
[----:B--2---:R-:W-:Y:S05]  /*18440*/  @!P0 NANOSLEEP.SYNCS 0x989680 ;  /* 0x009896800000895d */ /* 0x004fea0003900000 */
[----:B------:R-:W2:Y:S02]  /*18450*/  @!P0 SYNCS.PHASECHK.TRANS64 P0, [R0+URZ+0x30840], R2 ;  /* 0x03084002000085a7 */ /* 0x000ea4000800007f */
[----:B--2---:R-:W-:Y:S05]  /*18460*/  @!P0 BRA `(.L_x_1561) ;  /* 0xfffffffc00f08947 */ /* 0x004fea000383ffff */
[----:B------:R-:W-:Y:S05]  /*18470*/  BRA `(.L_x_1678) ;  /* 0xffffffa4004c7947 */ /* 0x000fea000383ffff */
.L_x_1565:
[----:B------:R-:W2:Y:S01]  /*18480*/  LDL.LU R11, [R1+0x30] ;  /* 0x00003000010b7983 */ /* 0x000ea20000300800 */
[----:B------:R-:W-:Y:S01]  /*18490*/  IMAD.MOV.U32 R13, RZ, RZ, R3 ;  /* 0x000000ffff0d7224 */ /* 0x000fe200078e0003 */
[----:B------:R-:W-:Y:S01]  /*184a0*/  LOP3.LUT R5, R5, 0x7f, RZ, 0xc0, !PT ;  /* 0x0000007f05057812 */ /* 0x000fe200078ec0ff */
[----:B------:R-:W-:Y:S02]  /*184b0*/  IMAD.MOV.U32 R12, RZ, RZ, RZ ;  /* 0x000000ffff0c7224 */ /* 0x000fe400078e00ff */
[----:B------:R-:W-:Y:S01]  /*184c0*/  IMAD.MOV.U32 R15, RZ, RZ, -0x1 ;  /* 0xffffffffff0f7424 */ /* 0x000fe200078e00ff */
[----:B------:R-:W-:-:S05]  /*184d0*/  SHF.R.U32.HI R0, RZ, 0x3, R5 ;  /* 0x00000003ff007819 */ /* 0x000fca0000011605 */
[----:B------:R-:W-:-:S04]  /*184e0*/  IMAD.IADD R0, R0, 0x1, R9 ;  /* 0x0000000100007824 */ /* 0x000fc800078e0209 */
[C---:B------:R-:W-:Y:S02]  /*184f0*/  VIADD R5, R0.reuse, 0x10 ;  /* 0x0000001000057836 */ /* 0x040fe40000000000 */
[----:B------:R-:W-:Y:S02]  /*18500*/  VIADD R9, R0, 0x60 ;  /* 0x0000006000097836 */ /* 0x000fe40000000000 */
[----:B--2---:R-:W-:Y:S02]  /*18510*/  IMAD R2, R11, R7, RZ ;  /* 0x000000070b027224 */ /* 0x004fe400078e02ff */
[----:B------:R-:W-:-:S03]  /*18520*/  IMAD.MOV.U32 R11, RZ, RZ, 0x181f ;  /* 0x0000181fff0b7424 */ /* 0x000fc600078e00ff */
[----:B------:R-:W-:-:S13]  /*18530*/  ISETP.GE.AND P5, PT, R0, R2, PT ;  /* 0x000000020000720c */ /* 0x000fda0003fa6270 */
[----:B-----5:R-:W-:Y:S05]  /*18540*/  WARPSYNC.COLLECTIVE R15, `(.L_x_1679) ;  /* 0x000000000f087348 */ /* 0x020fea0003c00000 */
[----:B------:R0:W1:Y:S02]  /*18550*/  SHFL.IDX P6, R14, R13, R12, R11 ;  /* 0x0000000c0d0e7389 */ /* 0x00006400000c000b */
[----:B01---5:R-:W-:Y:S01]  /*18560*/  ENDCOLLECTIVE ;  /* 0x000000000000791b */ /* 0x023fe20003800000 */
.L_x_1679:
[----:B------:R-:W-:Y:S02]  /*18570*/  IMAD.MOV.U32 R13, RZ, RZ, R4 ;  /* 0x000000ffff0d7224 */ /* 0x000fe400078e0004 */
[----:B------:R-:W-:-:S07]  /*18580*/  IMAD.MOV.U32 R6, RZ, RZ, R14 ;  /* 0x000000ffff067224 */ /* 0x000fce00078e000e */
[----:B------:R-:W-:Y:S05]  /*18590*/  WARPSYNC.COLLECTIVE R15, `(.L_x_1680) ;  /* 0x000000000f087348 */ /* 0x000fea0003c00000 */
[----:B------:R0:W1:Y:S02]  /*185a0*/  SHFL.IDX P6, R14, R13, R12, R11 ;  /* 0x0000000c0d0e7389 */ /* 0x00006400000c000b */
[----:B01----:R-:W-:Y:S01]  /*185b0*/  ENDCOLLECTIVE ;  /* 0x000000000000791b */ /* 0x003fe20003800000 */
.L_x_1680:
        /* <DEDUP_REMOVED lines=21> */
.L_x_1681:
[----:B------:R-:W-:Y:S02]  /*18710*/  IMAD.MOV.U32 R13, RZ, RZ, R4 ;  /* 0x000000ffff0d7224 */ /* 0x000fe400078e0004 */
[----:B------:R-:W-:-:S07]  /*18720*/  IMAD.MOV.U32 R6, RZ, RZ, R14 ;  /* 0x000000ffff067224 */ /* 0x000fce00078e000e */
[----:B------:R-:W-:Y:S05]  /*18730*/  WARPSYNC.COLLECTIVE R15, `(.L_x_1682) ;  /* 0x000000000f087348 */ /* 0x000fea0003c00000 */
[----:B------:R0:W1:Y:S02]  /*18740*/  SHFL.IDX P6, R14, R13, R12, R11 ;  /* 0x0000000c0d0e7389 */ /* 0x00006400000c000b */
[----:B01----:R-:W-:Y:S01]  /*18750*/  ENDCOLLECTIVE ;  /* 0x000000000000791b */ /* 0x003fe20003800000 */
.L_x_1682:
        /* <DEDUP_REMOVED lines=21> */
.L_x_1683:
[----:B------:R-:W-:Y:S02]  /*188b0*/  IMAD.MOV.U32 R13, RZ, RZ, R4 ;  /* 0x000000ffff0d7224 */ /* 0x000fe400078e0004 */
[----:B------:R-:W-:-:S07]  /*188c0*/  IMAD.MOV.U32 R6, RZ, RZ, R14 ;  /* 0x000000ffff067224 */ /* 0x000fce00078e000e */
[----:B------:R-:W-:Y:S05]  /*188d0*/  WARPSYNC.COLLECTIVE R15, `(.L_x_1684) ;  /* 0x000000000f087348 */ /* 0x000fea0003c00000 */
[----:B------:R0:W1:Y:S02]  /*188e0*/  SHFL.IDX P6, R14, R13, R12, R11 ;  /* 0x0000000c0d0e7389 */ /* 0x00006400000c000b */
[----:B01----:R-:W-:Y:S01]  /*188f0*/  ENDCOLLECTIVE ;  /* 0x000000000000791b */ /* 0x003fe20003800000 */
.L_x_1684:
        /* <DEDUP_REMOVED lines=21> */
.L_x_1685:
[----:B------:R-:W-:Y:S02]  /*18a50*/  IMAD.MOV.U32 R13, RZ, RZ, R4 ;  /* 0x000000ffff0d7224 */ /* 0x000fe400078e0004 */
[----:B------:R-:W-:-:S07]  /*18a60*/  IMAD.MOV.U32 R6, RZ, RZ, R14 ;  /* 0x000000ffff067224 */ /* 0x000fce00078e000e */
[----:B------:R-:W-:Y:S05]  /*18a70*/  WARPSYNC.COLLECTIVE R15, `(.L_x_1686) ;  /* 0x000000000f087348 */ /* 0x000fea0003c00000 */
[----:B------:R0:W1:Y:S02]  /*18a80*/  SHFL.IDX P6, R14, R13, R12, R11 ;  /* 0x0000000c0d0e7389 */ /* 0x00006400000c000b */
[----:B01----:R-:W-:Y:S01]  /*18a90*/  ENDCOLLECTIVE ;  /* 0x000000000000791b */ /* 0x003fe20003800000 */
.L_x_1686:
        /* <DEDUP_REMOVED lines=21> */
.L_x_1687:
[----:B------:R-:W-:Y:S02]  /*18bf0*/  IMAD.MOV.U32 R13, RZ, RZ, R4 ;  /* 0x000000ffff0d7224 */ /* 0x000fe400078e0004 */
[----:B------:R-:W-:-:S07]  /*18c00*/  IMAD.MOV.U32 R6, RZ, RZ, R14 ;  /* 0x000000ffff067224 */ /* 0x000fce00078e000e */
[----:B------:R-:W-:Y:S05]  /*18c10*/  WARPSYNC.COLLECTIVE R15, `(.L_x_1688) ;  /* 0x000000000f087348 */ /* 0x000fea0003c00000 */
[----:B------:R0:W1:Y:S02]  /*18c20*/  SHFL.IDX P6, R14, R13, R12, R11 ;  /* 0x0000000c0d0e7389 */ /* 0x00006400000c000b */
[----:B01----:R-:W-:Y:S01]  /*18c30*/  ENDCOLLECTIVE ;  /* 0x000000000000791b */ /* 0x003fe20003800000 */
.L_x_1688:
        /* <DEDUP_REMOVED lines=20> */
.L_x_1689:
[----:B------:R-:W-:Y:S02]  /*18d80*/  IMAD.MOV.U32 R13, RZ, RZ, R4 ;  /* 0x000000ffff0d7224 */ /* 0x000fe400078e0004 */
[----:B------:R-:W-:-:S07]  /*18d90*/  IMAD.MOV.U32 R6, RZ, RZ, R14 ;  /* 0x000000ffff067224 */ /* 0x000fce00078e000e */
[----:B------:R-:W-:Y:S05]  /*18da0*/  WARPSYNC.COLLECTIVE R15, `(.L_x_1690) ;  /* 0x000000000f087348 */ /* 0x000fea0003c00000 */
[----:B------:R0:W1:Y:S02]  /*18db0*/  SHFL.IDX P6, R14, R13, R12, R11 ;  /* 0x0000000c0d0e7389 */ /* 0x00006400000c000b */
[----:B01----:R-:W-:Y:S01]  /*18dc0*/  ENDCOLLECTIVE ;  /* 0x000000000000791b */ /* 0x003fe20003800000 */
.L_x_1690:
        /* <DEDUP_REMOVED lines=20> */
.L_x_1691:
[----:B------:R-:W-:Y:S02]  /*18f10*/  IMAD.MOV.U32 R13, RZ, RZ, R4 ;  /* 0x000000ffff0d7224 */ /* 0x000fe400078e0004 */
[----:B------:R-:W-:-:S07]  /*18f20*/  IMAD.MOV.U32 R5, RZ, RZ, R14 ;  /* 0x000000ffff057224 */ /* 0x000fce00078e000e */
[----:B------:R-:W-:Y:S05]  /*18f30*/  WARPSYNC.COLLECTIVE R15, `(.L_x_1692) ;  /* 0x000000000f087348 */ /* 0x000fea0003c00000 */
[----:B------:R0:W1:Y:S02]  /*18f40*/  SHFL.IDX P6, R14, R13, R12, R11 ;  /* 0x0000000c0d0e7389 */ /* 0x00006400000c000b */
[----:B01----:R-:W-:Y:S01]  /*18f50*/  ENDCOLLECTIVE ;  /* 0x000000000000791b */ /* 0x003fe20003800000 */
.L_x_1692:
        /* <DEDUP_REMOVED lines=19> */
.L_x_1693:
[----:B------:R-:W-:Y:S02]  /*19090*/  IMAD.MOV.U32 R13, RZ, RZ, R4 ;  /* 0x000000ffff0d7224 */ /* 0x000fe400078e0004 */
[----:B------:R-:W-:-:S07]  /*190a0*/  IMAD.MOV.U32 R5, RZ, RZ, R14 ;  /* 0x000000ffff057224 */ /* 0x000fce00078e000e */
[----:B------:R-:W-:Y:S05]  /*190b0*/  WARPSYNC.COLLECTIVE R15, `(.L_x_1694) ;  /* 0x000000000f087348 */ /* 0x000fea0003c00000 */
[----:B------:R0:W1:Y:S02]  /*190c0*/  SHFL.IDX P6, R14, R13, R12, R11 ;  /* 0x0000000c0d0e7389 */ /* 0x00006400000c000b */
[----:B01----:R-:W-:Y:S01]  /*190d0*/  ENDCOLLECTIVE ;  /* 0x000000000000791b */ /* 0x003fe20003800000 */
.L_x_1694:
[----:B------:R-:W-:Y:S01]  /*190e0*/  IMAD.MOV.U32 R3, RZ, RZ, R14 ;  /* 0x000000ffff037224 */ /* 0x000fe200078e000e */
[----:B------:R-:W-:Y:S06]  /*190f0*/  BRA `(.L_x_1695) ;  /* 0xffffffa800287947 */ /* 0x000fec000383ffff */
.L_x_1570:
[----:B0-----:R-:W2:Y:S02]  /*19100*/  LDL R2, [R1] ;  /* 0x0000000001027983 */ /* 0x001ea40000100800 */
[----:B--2---:R0:W1:Y:S02]  /*19110*/  SYNCS.PHASECHK.TRANS64.TRYWAIT P0, [R2+URZ+0x30820], R0 ;  /* 0x03082000020075a7 */ /* 0x004064000800017f */
[----:B-1----:R-:W-:Y:S05]  /*19120*/  @!P0 NANOSLEEP.SYNCS 0x989680 ;  /* 0x009896800000895d */ /* 0x002fea0003900000 */
[----:B------:R-:W1:Y:S02]  /*19130*/  @!P0 SYNCS.PHASECHK.TRANS64 P0, [R2+URZ+0x30820], R0 ;  /* 0x03082000020085a7 */ /* 0x000e64000800007f */
[----:B-1----:R-:W-:Y:S05]  /*19140*/  @!P0 BRA `(.L_x_1570) ;  /* 0xfffffffc00ec8947 */ /* 0x002fea000383ffff */
[----:B------:R-:W-:Y:S05]  /*19150*/  BRA `(.L_x_1696) ;  /* 0xffffffa800a87947 */ /* 0x000fea000383ffff */
.L_x_1579:
[----:B-1----:R1:W2:Y:S02]  /*19160*/  SYNCS.PHASECHK.TRANS64.TRYWAIT P0, [R3+URZ+0x30840], R2 ;  /* 0x03084002030075a7 */ /* 0x0022a4000800017f */
[----:B--2---:R-:W-:Y:S05]  /*19170*/  @!P0 NANOSLEEP.SYNCS 0x989680 ;  /* 0x009896800000895d */ /* 0x004fea0003900000 */
[----:B------:R-:W2:Y:S02]  /*19180*/  @!P0 SYNCS.PHASECHK.TRANS64 P0, [R3+URZ+0x30840], R2 ;  /* 0x03084002030085a7 */ /* 0x000ea4000800007f */
[----:B--2---:R-:W-:Y:S05]  /*19190*/  @!P0 BRA `(.L_x_1579) ;  /* 0xfffffffc00f08947 */ /* 0x004fea000383ffff */
[----:B------:R-:W-:Y:S05]  /*191a0*/  BRA `(.L_x_1697) ;  /* 0xffffffac00787947 */ /* 0x000fea000383ffff */
.L_x_1587:
[----:B0-----:R0:W1:Y:S02]  /*191b0*/  SYNCS.PHASECHK.TRANS64.TRYWAIT P0, [R3+URZ+0x60], R2 ;  /* 0x00006002030075a7 */ /* 0x001064000800017f */
[----:B-1----:R-:W-:Y:S05]  /*191c0*/  @!P0 NANOSLEEP.SYNCS 0x989680 ;  /* 0x009896800000895d */ /* 0x002fea0003900000 */
[----:B------:R-:W1:Y:S02]  /*191d0*/  @!P0 SYNCS.PHASECHK.TRANS64 P0, [R3+URZ+0x60], R2 ;  /* 0x00006002030085a7 */ /* 0x000e64000800007f */
[----:B-1----:R-:W-:Y:S05]  /*191e0*/  @!P0 BRA `(.L_x_1587) ;  /* 0xfffffffc00f08947 */ /* 0x002fea000383ffff */
[----:B------:R-:W-:Y:S05]  /*191f0*/  BRA `(.L_x_1698) ;  /* 0xffffffb000d47947 */ /* 0x000fea000383ffff */
.L_x_1598:
[----:B-1----:R1:W2:Y:S02]  /*19200*/  SYNCS.PHASECHK.TRANS64.TRYWAIT P0, [R3+URZ+0x30840], R2 ;  /* 0x03084002030075a7 */ /* 0x0022a4000800017f */
[----:B--2---:R-:W-:Y:S05]  /*19210*/  @!P0 NANOSLEEP.SYNCS 0x989680 ;  /* 0x009896800000895d */ /* 0x004fea0003900000 */
[----:B------:R-:W2:Y:S02]  /*19220*/  @!P0 SYNCS.PHASECHK.TRANS64 P0, [R3+URZ+0x30840], R2 ;  /* 0x03084002030085a7 */ /* 0x000ea4000800007f */
[----:B--2---:R-:W-:Y:S05]  /*19230*/  @!P0 BRA `(.L_x_1598) ;  /* 0xfffffffc00f08947 */ /* 0x004fea000383ffff */
[----:B------:R-:W-:Y:S05]  /*19240*/  BRA `(.L_x_1699) ;  /* 0xffffffb800fc7947 */ /* 0x000fea000383ffff */
.L_x_1606:
[----:B0-----:R0:W1:Y:S02]  /*19250*/  SYNCS.PHASECHK.TRANS64.TRYWAIT P0, [R2+URZ+0x60], R3 ;  /* 0x00006003020075a7 */ /* 0x001064000800017f */
[----:B-1----:R-:W-:Y:S05]  /*19260*/  @!P0 NANOSLEEP.SYNCS 0x989680 ;  /* 0x009896800000895d */ /* 0x002fea0003900000 */
[----:B------:R-:W1:Y:S02]  /*19270*/  @!P0 SYNCS.PHASECHK.TRANS64 P0, [R2+URZ+0x60], R3 ;  /* 0x00006003020085a7 */ /* 0x000e64000800007f */
[----:B-1----:R-:W-:Y:S05]  /*19280*/  @!P0 BRA `(.L_x_1606) ;  /* 0xfffffffc00f08947 */ /* 0x002fea000383ffff */
[----:B------:R-:W-:Y:S05]  /*19290*/  BRA `(.L_x_1700) ;  /* 0xffffffc000587947 */ /* 0x000fea000383ffff */
.L_x_1617:
[----:B---3--:R3:W4:Y:S02]  /*192a0*/  SYNCS.PHASECHK.TRANS64.TRYWAIT P0, [R2+URZ+0x30840], R3 ;  /* 0x03084003020075a7 */ /* 0x008724000800017f */
[----:B----4-:R-:W-:Y:S05]  /*192b0*/  @!P0 NANOSLEEP.SYNCS 0x989680 ;  /* 0x009896800000895d */ /* 0x010fea0003900000 */
[----:B------:R-:W4:Y:S02]  /*192c0*/  @!P0 SYNCS.PHASECHK.TRANS64 P0, [R2+URZ+0x30840], R3 ;  /* 0x03084003020085a7 */ /* 0x000f24000800007f */
[----:B----4-:R-:W-:Y:S05]  /*192d0*/  @!P0 BRA `(.L_x_1617) ;  /* 0xfffffffc00f08947 */ /* 0x010fea000383ffff */
[----:B------:R-:W-:Y:S05]  /*192e0*/  BRA `(.L_x_1701) ;  /* 0xffffffc800447947 */ /* 0x000fea000383ffff */
.L_x_1625:
[----:B0-----:R0:W1:Y:S02]  /*192f0*/  SYNCS.PHASECHK.TRANS64.TRYWAIT P0, [R2+URZ+0x60], R5 ;  /* 0x00006005020075a7 */ /* 0x001064000800017f */
[----:B-1----:R-:W-:Y:S05]  /*19300*/  @!P0 NANOSLEEP.SYNCS 0x989680 ;  /* 0x009896800000895d */ /* 0x002fea0003900000 */
[----:B------:R-:W1:Y:S02]  /*19310*/  @!P0 SYNCS.PHASECHK.TRANS64 P0, [R2+URZ+0x60], R5 ;  /* 0x00006005020085a7 */ /* 0x000e64000800007f */
[----:B-1----:R-:W-:Y:S05]  /*19320*/  @!P0 BRA `(.L_x_1625) ;  /* 0xfffffffc00f08947 */ /* 0x002fea000383ffff */
[----:B------:R-:W-:Y:S05]  /*19330*/  BRA `(.L_x_1702) ;  /* 0xffffffcc00a07947 */ /* 0x000fea000383ffff */
.L_x_1638:
[----:B---3--:R3:W4:Y:S02]  /*19340*/  SYNCS.PHASECHK.TRANS64.TRYWAIT P0, [R0+URZ+0x30860], R2 ;  /* 0x03086002000075a7 */ /* 0x008724000800017f */
[----:B----4-:R-:W-:Y:S05]  /*19350*/  @!P0 NANOSLEEP.SYNCS 0x989680 ;  /* 0x009896800000895d */ /* 0x010fea0003900000 */
[----:B------:R-:W4:Y:S02]  /*19360*/  @!P0 SYNCS.PHASECHK.TRANS64 P0, [R0+URZ+0x30860], R2 ;  /* 0x03086002000085a7 */ /* 0x000f24000800007f */
[----:B----4-:R-:W-:Y:S05]  /*19370*/  @!P0 BRA `(.L_x_1638) ;  /* 0xfffffffc00f08947 */ /* 0x010fea000383ffff */
[----:B------:R-:W-:Y:S05]  /*19380*/  BRA `(.L_x_1703) ;  /* 0xffffffd400707947 */ /* 0x000fea000383ffff */
.L_x_1647:
[----:B------:R-:W-:Y:S01]  /*19390*/  BSSY B0, `(.L_x_1704) ;  /* 0x0000008000007945 */ /* 0x000fe20003800000 */
[----:B------:R-:W-:Y:S02]  /*193a0*/  IMAD.MOV.U32 R13, RZ, RZ, R16 ;  /* 0x000000ffff0d7224 */ /* 0x000fe400078e0010 */
[----:B-1----:R-:W-:Y:S02]  /*193b0*/  IMAD.MOV.U32 R12, RZ, RZ, RZ ;  /* 0x000000ffff0c7224 */ /* 0x002fe400078e00ff */
[----:B------:R-:W-:Y:S02]  /*193c0*/  IMAD.MOV.U32 R11, RZ, RZ, 0x1f ;  /* 0x0000001fff0b7424 */ /* 0x000fe400078e00ff */
[----:B------:R-:W-:-:S07]  /*193d0*/  IMAD.MOV.U32 R15, RZ, RZ, -0x1 ;  /* 0xffffffffff0f7424 */ /* 0x000fce00078e00ff */
[----:B0-2---:R-:W-:Y:S05]  /*193e0*/  WARPSYNC.COLLECTIVE R15, `(.L_x_1705) ;  /* 0x000000000f087348 */ /* 0x005fea0003c00000 */
[----:B------:R1:W3:Y:S02]  /*193f0*/  SHFL.IDX P6, R14, R13, R12, R11 ;  /* 0x0000000c0d0e7389 */ /* 0x0002e400000c000b */
[----:B0123--:R-:W-:Y:S01]  /*19400*/  ENDCOLLECTIVE ;  /* 0x000000000000791b */ /* 0x00ffe20003800000 */
.L_x_1705:
[----:B------:R-:W-:Y:S05]  /*19410*/  BSYNC B0 ;  /* 0x0000000000007941 */ /* 0x000fea0003800000 */
.L_x_1704:
[----:B------:R-:W-:Y:S02]  /*19420*/  IMAD.MOV.U32 R13, RZ, RZ, R16 ;  /* 0x000000ffff0d7224 */ /* 0x000fe400078e0010 */
[----:B------:R-:W-:Y:S02]  /*19430*/  IMAD.MOV.U32 R12, RZ, RZ, 0x1 ;  /* 0x00000001ff0c7424 */ /* 0x000fe400078e00ff */
[----:B------:R-:W-:Y:S02]  /*19440*/  IMAD.MOV.U32 R11, RZ, RZ, 0x1f ;  /* 0x0000001fff0b7424 */ /* 0x000fe400078e00ff */
[----:B------:R-:W-:Y:S02]  /*19450*/  IMAD.MOV.U32 R15, RZ, RZ, -0x1 ;  /* 0xffffffffff0f7424 */ /* 0x000fe400078e00ff */
[----:B------:R-:W-:Y:S02]  /*19460*/  IMAD.IADD R4, R19, 0x1, R6 ;  /* 0x0000000113047824 */ /* 0x000fe400078e0206 */
[----:B------:R-:W-:-:S07]  /*19470*/  IMAD.MOV.U32 R0, RZ, RZ, R14 ;  /* 0x000000ffff007224 */ /* 0x000fce00078e000e */
[----:B------:R-:W-:Y:S05]  /*19480*/  WARPSYNC.COLLECTIVE R15, `(.L_x_1706) ;  /* 0x000000000f087348 */ /* 0x000fea0003c00000 */
[----:B------:R0:W1:Y:S02]  /*19490*/  SHFL.IDX P6, R14, R13, R12, R11 ;  /* 0x0000000c0d0e7389 */ /* 0x00006400000c000b */
[----:B01----:R-:W-:Y:S01]  /*194a0*/  ENDCOLLECTIVE ;  /* 0x000000000000791b */ /* 0x003fe20003800000 */
.L_x_1706:
        /* <DEDUP_REMOVED lines=19> */
.L_x_1707:
        /* <DEDUP_REMOVED lines=8> */
.L_x_1708:
        /* <DEDUP_REMOVED lines=8> */
.L_x_1709:
        /* <DEDUP_REMOVED lines=8> */
.L_x_1710:
        /* <DEDUP_REMOVED lines=8> */
.L_x_1711:
        /* <DEDUP_REMOVED lines=9> */
.L_x_1712:
[----:B------:R-:W-:Y:S01]  /*19870*/  IMAD.MOV.U32 R16, RZ, RZ, R14 ;  /* 0x000000ffff107224 */ /* 0x000fe200078e000e */
[----:B------:R-:W-:Y:S06]  /*19880*/  BRA `(.L_x_1713) ;  /* 0xffffffd800647947 */ /* 0x000fec000383ffff */
.L_x_1652:
[----:B------:R-:W-:Y:S01]  /*19890*/  BSSY B0, `(.L_x_1714) ;  /* 0x0000008000007945 */ /* 0x000fe20003800000 */
[----:B-----5:R-:W-:Y:S02]  /*198a0*/  IMAD.MOV.U32 R13, RZ, RZ, R2 ;  /* 0x000000ffff0d7224 */ /* 0x020fe400078e0002 */
[----:B-1----:R-:W-:Y:S02]  /*198b0*/  IMAD.MOV.U32 R12, RZ, RZ, 0x1 ;  /* 0x00000001ff0c7424 */ /* 0x002fe400078e00ff */
[----:B------:R-:W-:Y:S02]  /*198c0*/  IMAD.MOV.U32 R11, RZ, RZ, RZ ;  /* 0x000000ffff0b7224 */ /* 0x000fe400078e00ff */
[----:B------:R-:W-:-:S07]  /*198d0*/  IMAD.MOV.U32 R15, RZ, RZ, -0x1 ;  /* 0xffffffffff0f7424 */ /* 0x000fce00078e00ff */
[----:B0-23--:R-:W-:Y:S05]  /*198e0*/  WARPSYNC.COLLECTIVE R15, `(.L_x_1715) ;  /* 0x000000000f087348 */ /* 0x00dfea0003c00000 */
[----:B------:R1:W4:Y:S02]  /*198f0*/  SHFL.UP P6, R14, R13, R12, R11 ;  /* 0x0400000c0d0e7389 */ /* 0x00032400000c000b */
[----:B01234-:R-:W-:Y:S01]  /*19900*/  ENDCOLLECTIVE ;  /* 0x000000000000791b */ /* 0x01ffe20003800000 */
.L_x_1715:
[----:B------:R-:W-:Y:S05]  /*19910*/  BSYNC B0 ;  /* 0x0000000000007941 */ /* 0x000fea0003800000 */
.L_x_1714:
[----:B------:R-:W-:Y:S01]  /*19920*/  SEL R3, R14, RZ, P1 ;  /* 0x000000ff0e037207 */ /* 0x000fe20000800000 */
[----:B------:R-:W-:Y:S02]  /*19930*/  IMAD.MOV.U32 R12, RZ, RZ, 0x2 ;  /* 0x00000002ff0c7424 */ /* 0x000fe400078e00ff */
[----:B------:R-:W-:Y:S02]  /*19940*/  IMAD.MOV.U32 R11, RZ, RZ, RZ ;  /* 0x000000ffff0b7224 */ /* 0x000fe400078e00ff */
[----:B------:R-:W-:Y:S02]  /*19950*/  IMAD.IADD R3, R2, 0x1, R3 ;  /* 0x0000000102037824 */ /* 0x000fe400078e0203 */
[----:B------:R-:W-:Y:S02]  /*19960*/  IMAD.MOV.U32 R15, RZ, RZ, -0x1 ;  /* 0xffffffffff0f7424 */ /* 0x000fe400078e00ff */
[----:B------:R-:W-:-:S07]  /*19970*/  IMAD.MOV.U32 R13, RZ, RZ, R3 ;  /* 0x000000ffff0d7224 */ /* 0x000fce00078e0003 */
[----:B------:R-:W-:Y:S05]  /*19980*/  WARPSYNC.COLLECTIVE R15, `(.L_x_1716) ;  /* 0x000000000f087348 */ /* 0x000fea0003c00000 */
[----:B------:R0:W1:Y:S02]  /*19990*/  SHFL.UP P6, R14, R13, R12, R11 ;  /* 0x0400000c0d0e7389 */ /* 0x00006400000c000b */
[----:B01----:R-:W-:Y:S01]  /*199a0*/  ENDCOLLECTIVE ;  /* 0x000000000000791b */ /* 0x003fe20003800000 */
.L_x_1716:
        /* <DEDUP_REMOVED lines=8> */
.L_x_1717:
        /* <DEDUP_REMOVED lines=8> */
.L_x_1718:
        /* <DEDUP_REMOVED lines=8> */
.L_x_1719:
        /* <DEDUP_REMOVED lines=9> */
.L_x_1720:
[----:B------:R-:W-:Y:S01]  /*19bc0*/  IMAD.MOV.U32 R16, RZ, RZ, R14 ;  /* 0x000000ffff107224 */ /* 0x000fe200078e000e */
[----:B------:R-:W-:Y:S06]  /*19bd0*/  BRA `(.L_x_1721) ;  /* 0xffffffd800307947 */ /* 0x000fec000383ffff */
.L_x_1654:
[----:B------:R-:W-:Y:S01]  /*19be0*/  BSSY B0, `(.L_x_1722) ;  /* 0x0000006000007945 */ /* 0x000fe20003800000 */
[----:B------:R-:W-:Y:S01]  /*19bf0*/  PLOP3.LUT P6, PT, P6, PT, PT, 0x8, 0x0 ;  /* 0x000000000000781c */ /* 0x000fe200037ce170 */
[----:B------:R-:W-:-:S12]  /*19c00*/  IMAD.MOV.U32 R15, RZ, RZ, -0x1 ;  /* 0xffffffffff0f7424 */ /* 0x000fd800078e00ff */
[----:B0123--:R-:W-:Y:S05]  /*19c10*/  WARPSYNC.COLLECTIVE R15, `(.L_x_1723) ;  /* 0x000000000f087348 */ /* 0x00ffea0003c00000 */
[----:B------:R-:W-:Y:S01]  /*19c20*/  VOTE.ANY R14, PT, P6 ;  /* 0x00000000000e7806 */ /* 0x000fe200030e0100 */
[----:B0123--:R-:W-:Y:S06]  /*19c30*/  ENDCOLLECTIVE ;  /* 0x000000000000791b */ /* 0x00ffec0003800000 */
.L_x_1723:
[----:B------:R-:W-:Y:S05]  /*19c40*/  BSYNC B0 ;  /* 0x0000000000007941 */ /* 0x000fea0003800000 */
.L_x_1722:
        /* <DEDUP_REMOVED lines=9> */
.L_x_1724:
[----:B------:R-:W-:Y:S01]  /*19ce0*/  IMAD.MOV.U32 R17, RZ, RZ, R14 ;  /* 0x000000ffff117224 */ /* 0x000fe200078e000e */
[----:B------:R-:W-:Y:S06]  /*19cf0*/  BRA `(.L_x_1725) ;  /* 0xffffffd800207947 */ /* 0x000fec000383ffff */
.L_x_1656:
[----:B------:R-:W-:Y:S01]  /*19d00*/  BSSY B0, `(.L_x_1726) ;  /* 0x0000007000007945 */ /* 0x000fe20003800000 */
[----:B------:R-:W-:Y:S02]  /*19d10*/  IMAD.MOV.U32 R13, RZ, RZ, R3 ;  /* 0x000000ffff0d7224 */ /* 0x000fe400078e0003 */
[----:B------:R-:W-:Y:S02]  /*19d20*/  IMAD.MOV.U32 R11, RZ, RZ, 0x1f ;  /* 0x0000001fff0b7424 */ /* 0x000fe400078e00ff */
[----:B------:R-:W-:-:S07]  /*19d30*/  IMAD.MOV.U32 R15, RZ, RZ, -0x1 ;  /* 0xffffffffff0f7424 */ /* 0x000fce00078e00ff */
[----:B0-234-:R-:W-:Y:S05]  /*19d40*/  WARPSYNC.COLLECTIVE R15, `(.L_x_1727) ;  /* 0x000000000f087348 */ /* 0x01dfea0003c00000 */
[----:B------:R1:W0:Y:S02]  /*19d50*/  SHFL.IDX P6, R14, R13, R12, R11 ;  /* 0x0000000c0d0e7389 */ /* 0x00022400000c000b */
[----:B01234-:R-:W-:Y:S01]  /*19d60*/  ENDCOLLECTIVE ;  /* 0x000000000000791b */ /* 0x01ffe20003800000 */
.L_x_1727:
[----:B------:R-:W-:Y:S05]  /*19d70*/  BSYNC B0 ;  /* 0x0000000000007941 */ /* 0x000fea0003800000 */
.L_x_1726:
[----:B------:R-:W-:Y:S01]  /*19d80*/  IMAD.MOV.U32 R3, RZ, RZ, R14 ;  /* 0x000000ffff037224 */ /* 0x000fe200078e000e */
[----:B------:R-:W-:Y:S06]  /*19d90*/  BRA `(.L_x_1728) ;  /* 0xffffffd800147947 */ /* 0x000fec000383ffff */
.L_x_1660:
[----:B0-----:R0:W3:Y:S02]  /*19da0*/  SYNCS.PHASECHK.TRANS64.TRYWAIT P0, [R0+URZ+0x30820], R3 ;  /* 0x03082003000075a7 */ /* 0x0010e4000800017f */
[----:B---3--:R-:W-:Y:S05]  /*19db0*/  @!P0 NANOSLEEP.SYNCS 0x989680 ;  /* 0x009896800000895d */ /* 0x008fea0003900000 */
[----:B------:R-:W3:Y:S02]  /*19dc0*/  @!P0 SYNCS.PHASECHK.TRANS64 P0, [R0+URZ+0x30820], R3 ;  /* 0x03082003000085a7 */ /* 0x000ee4000800007f */
[----:B---3--:R-:W-:Y:S05]  /*19dd0*/  @!P0 BRA `(.L_x_1660) ;  /* 0xfffffffc00f08947 */ /* 0x008fea000383ffff */
[----:B------:R-:W-:Y:S05]  /*19de0*/  BRA `(.L_x_1729) ;  /* 0xffffffdc009c7947 */ /* 0x000fea000383ffff */
.L_x_1661:
[----:B------:R-:W3:Y:S01]  /*19df0*/  S2R R2, SR_TID.X ;  /* 0x0000000000027919 */ /* 0x000ee20000002100 */
[----:B------:R-:W-:Y:S01]  /*19e00*/  BSSY B0, `(.L_x_1730) ;  /* 0x000000a000007945 */ /* 0x000fe20003800000 */
[----:B-1----:R-:W-:Y:S02]  /*19e10*/  IMAD.MOV.U32 R12, RZ, RZ, RZ ;  /* 0x000000ffff0c7224 */ /* 0x002fe400078e00ff */
[----:B------:R-:W-:Y:S02]  /*19e20*/  IMAD.MOV.U32 R11, RZ, RZ, 0x1f ;  /* 0x0000001fff0b7424 */ /* 0x000fe400078e00ff */
[----:B------:R-:W-:Y:S01]  /*19e30*/  IMAD.MOV.U32 R15, RZ, RZ, -0x1 ;  /* 0xffffffffff0f7424 */ /* 0x000fe200078e00ff */
[----:B---3--:R-:W-:-:S04]  /*19e40*/  SHF.R.U32.HI R2, RZ, 0x5, R2 ;  /* 0x00000005ff027819 */ /* 0x008fc80000011602 */
[----:B------:R-:W-:-:S05]  /*19e50*/  LOP3.LUT R2, R2, 0x3, RZ, 0xc0, !PT ;  /* 0x0000000302027812 */ /* 0x000fca00078ec0ff */
[----:B------:R-:W-:-:S07]  /*19e60*/  IMAD.MOV.U32 R13, RZ, RZ, R2 ;  /* 0x000000ffff0d7224 */ /* 0x000fce00078e0002 */
[----:B0-2---:R-:W-:Y:S05]  /*19e70*/  WARPSYNC.COLLECTIVE R15, `(.L_x_1731) ;  /* 0x000000000f087348 */ /* 0x005fea0003c00000 */
[----:B------:R1:W3:Y:S02]  /*19e80*/  SHFL.IDX P6, R14, R13, R12, R11 ;  /* 0x0000000c0d0e7389 */ /* 0x0002e400000c000b */
[----:B0123--:R-:W-:Y:S01]  /*19e90*/  ENDCOLLECTIVE ;  /* 0x000000000000791b */ /* 0x00ffe20003800000 */
.L_x_1731:
[----:B------:R-:W-:Y:S05]  /*19ea0*/  BSYNC B0 ;  /* 0x0000000000007941 */ /* 0x000fea0003800000 */
.L_x_1730:
[----:B------:R-:W-:Y:S05]  /*19eb0*/  BRA `(.L_x_1732) ;  /* 0xffffffdc00847947 */ /* 0x000fea000383ffff */
.L_x_1664:
[----:B------:R-:W-:Y:S01]  /*19ec0*/  BSSY B1, `(.L_x_1733) ;  /* 0x0000006000017945 */ /* 0x000fe20003800000 */
[----:B------:R-:W-:-:S07]  /*19ed0*/  IMAD.MOV.U32 R15, RZ, RZ, -0x1 ;  /* 0xffffffffff0f7424 */ /* 0x000fce00078e00ff */
[----:B0123--:R-:W-:Y:S05]  /*19ee0*/  WARPSYNC.COLLECTIVE R15, `(.L_x_1734) ;  /* 0x000000000f0c7348 */ /* 0x00ffea0003c00000 */
[----:B------:R-:W-:Y:S02]  /*19ef0*/  ELECT P6, UR62, PT ;  /* 0x00000000003e782f */ /* 0x000fe400038c0000 */
[----:B------:R-:W-:Y:S01]  /*19f00*/  MOV R14, UR62 ;  /* 0x0000003e000e7c02 */ /* 0x000fe20008000f00 */
[----:B0123--:R-:W-:Y:S10]  /*19f10*/  ENDCOLLECTIVE ;  /* 0x000000000000791b */ /* 0x00fff40003800000 */
.L_x_1734:
[----:B------:R-:W-:Y:S05]  /*19f20*/  BSYNC B1 ;  /* 0x0000000000017941 */ /* 0x000fea0003800000 */
.L_x_1733:
[----:B------:R-:W-:Y:S05]  /*19f30*/  BRA `(.L_x_1735) ;  /* 0xffffffdc007c7947 */ /* 0x000fea000383ffff */
.L_x_1666:
[----:B0-----:R0:W2:Y:S02]  /*19f40*/  SYNCS.PHASECHK.TRANS64.TRYWAIT P0, [R6+URZ], R5 ;  /* 0x00000005060075a7 */ /* 0x0010a4000800017f */
[----:B--2---:R-:W-:Y:S05]  /*19f50*/  @!P0 NANOSLEEP.SYNCS 0x989680 ;  /* 0x009896800000895d */ /* 0x004fea0003900000 */
[----:B------:R-:W2:Y:S02]  /*19f60*/  @!P0 SYNCS.PHASECHK.TRANS64 P0, [R6+URZ], R5 ;  /* 0x00000005060085a7 */ /* 0x000ea4000800007f */
[----:B--2---:R-:W-:Y:S05]  /*19f70*/  @!P0 BRA `(.L_x_1666) ;  /* 0xfffffffc00f08947 */ /* 0x004fea000383ffff */
[----:B------:R-:W-:Y:S05]  /*19f80*/  BRA `(.L_x_1736) ;  /* 0xffffffdc00c07947 */ /* 0x000fea000383ffff */
.L_x_1667:
[----:B--2---:R2:W3:Y:S02]  /*19f90*/  SYNCS.PHASECHK.TRANS64.TRYWAIT P0, [R7+URZ], R2 ;  /* 0x00000002070075a7 */ /* 0x0044e4000800017f */
[----:B---3--:R-:W-:Y:S05]  /*19fa0*/  @!P0 NANOSLEEP.SYNCS 0x989680 ;  /* 0x009896800000895d */ /* 0x008fea0003900000 */
[----:B------:R-:W3:Y:S02]  /*19fb0*/  @!P0 SYNCS.PHASECHK.TRANS64 P0, [R7+URZ], R2 ;  /* 0x00000002070085a7 */ /* 0x000ee4000800007f */
[----:B---3--:R-:W-:Y:S05]  /*19fc0*/  @!P0 BRA `(.L_x_1667) ;  /* 0xfffffffc00f08947 */ /* 0x008fea000383ffff */
[----:B------:R-:W-:Y:S05]  /*19fd0*/  BRA `(.L_x_1737) ;  /* 0xffffffdc00b47947 */ /* 0x000fea000383ffff */
.L_x_1669:
[----:B---3--:R3:W4:Y:S02]  /*19fe0*/  SYNCS.PHASECHK.TRANS64.TRYWAIT P0, [R4+URZ], R5 ;  /* 0x00000005040075a7 */ /* 0x008724000800017f */
[----:B----4-:R-:W-:Y:S05]  /*19ff0*/  @!P0 NANOSLEEP.SYNCS 0x989680 ;  /* 0x009896800000895d */ /* 0x010fea0003900000 */
[----:B------:R-:W4:Y:S02]  /*1a000*/  @!P0 SYNCS.PHASECHK.TRANS64 P0, [R4+URZ], R5 ;  /* 0x00000005040085a7 */ /* 0x000f24000800007f */
[----:B----4-:R-:W-:Y:S05]  /*1a010*/  @!P0 BRA `(.L_x_1669) ;  /* 0xfffffffc00f08947 */ /* 0x010fea000383ffff */
[----:B------:R-:W-:Y:S05]  /*1a020*/  BRA `(.L_x_1738) ;  /* 0xffffffdc00bc7947 */ /* 0x000fea000383ffff */
.L_x_1739:
        /* <DEDUP_REMOVED lines=13> */
.L_x_15298:


//--------------------- .text._ZN7cutlass13device_kernelIN5flash11enable_sm90INS1_16FlashAttnFwdSm90INS1_25CollectiveMainloopFwdSm90ILi2EN4cute5tupleIJNS5_1CILi1EEES8_S8_EEENS6_IJNS7_ILi128EEENS7_ILi64EEENS7_ILi256EEEEEELi256ENS_6half_tEfNS_4arch4Sm90ELb0ELb1ELb1ELb1ELb0ELb1ELb0ELb1ELb1ELb1ELb0ELb0EEENS1_21CollectiveEpilogueFwdINS6_IJSA_SC_SB_EEES9_SE_SG_Li256ELb1ELb1ELb0ELb0EEENS1_36VarlenDynamicPersistentTileSchedulerILi128ELi64ELi256ELi128ELb0ELb1ELb1ELb1ELb0ELb1EEEEEEEEEvNT_6ParamsE --------------------------
	.section	.text._ZN7cutlass13device_kernelIN5flash11enable_sm90INS1_16FlashAttnFwdSm90INS1_25CollectiveMainloopFwdSm90ILi2EN4cute5tupleIJNS5_1CILi1EEES8_S8_EEENS6_IJNS7_ILi128EEENS7_ILi64EEENS7_ILi256EEEEEELi256ENS_6half_tEfNS_4arch4Sm90ELb0ELb1ELb1ELb1ELb0ELb1ELb0ELb1ELb1ELb1ELb0ELb0EEENS1_21CollectiveEpilogueFwdINS6_IJSA_SC_SB_EEES9_SE_SG_Li256ELb1ELb1ELb0ELb0EEENS1_36VarlenDynamicPersistentTileSchedulerILi128ELi64ELi256ELi128ELb0ELb1ELb1ELb1ELb0ELb1EEEEEEEEEvNT_6ParamsE,"ax",@progbits
	.align	128
.text._ZN7cutlass13device_kernelIN5flash11enable_sm90INS1_16FlashAttnFwdSm90INS1_25CollectiveMainloopFwdSm90ILi2EN4cute5tupleIJNS5_1CILi1EEES8_S8_EEENS6_IJNS7_ILi128EEENS7_ILi64EEENS7_ILi256EEEEEELi256ENS_6half_tEfNS_4arch4Sm90ELb0ELb1ELb1ELb1ELb0ELb1ELb0ELb1ELb1ELb1ELb0ELb0EEENS1_21CollectiveEpilogueFwdINS6_IJSA_SC_SB_EEES9_SE_SG_Li256ELb1ELb1ELb0ELb0EEENS1_36VarlenDynamicPersistentTileSchedulerILi128ELi64ELi256ELi128ELb0ELb1ELb1ELb1ELb0ELb1EEEEEEEEEvNT_6ParamsE:
        .type           _ZN7cutlass13device_kernelIN5flash11enable_sm90INS1_16FlashAttnFwdSm90INS1_25CollectiveMainloopFwdSm90ILi2EN4cute5tupleIJNS5_1CILi1EEES8_S8_EEENS6_IJNS7_ILi128EEENS7_ILi64EEENS7_ILi256EEEEEELi256ENS_6half_tEfNS_4arch4Sm90ELb0ELb1ELb1ELb1ELb0ELb1ELb0ELb1ELb1ELb1ELb0ELb0EEENS1_21CollectiveEpilogueFwdINS6_IJSA_SC_SB_EEES9_SE_SG_Li256ELb1ELb1ELb0ELb0EEENS1_36VarlenDynamicPersistentTileSchedulerILi128ELi64ELi256ELi128ELb0ELb1ELb1ELb1ELb0ELb1EEEEEEEEEvNT_6ParamsE,@function
        .size           _ZN7cutlass13device_kernelIN5flash11enable_sm90INS1_16FlashAttnFwdSm90INS1_25CollectiveMainloopFwdSm90ILi2EN4cute5tupleIJNS5_1CILi1EEES8_S8_EEENS6_IJNS7_ILi128EEENS7_ILi64EEENS7_ILi256EEEEEELi256ENS_6half_tEfNS_4arch4Sm90ELb0ELb1ELb1ELb1ELb0ELb1ELb0ELb1ELb1ELb1ELb0ELb0EEENS1_21CollectiveEpilogueFwdINS6_IJSA_SC_SB_EEES9_SE_SG_Li256ELb1ELb1ELb0ELb0EEENS1_36VarlenDynamicPersistentTileSchedulerILi128ELi64ELi256ELi128ELb0ELb1ELb1ELb1ELb0ELb1EEEEEEEEEvNT_6ParamsE,(.L_x_15299 - _ZN7cutlass13device_kernelIN5flash11enable_sm90INS1_16FlashAttnFwdSm90INS1_25CollectiveMainloopFwdSm90ILi2EN4cute5tupleIJNS5_1CILi1EEES8_S8_EEENS6_IJNS7_ILi128EEENS7_ILi64EEENS7_ILi256EEEEEELi256ENS_6half_tEfNS_4arch4Sm90ELb0ELb1ELb1ELb1ELb0ELb1ELb0ELb1ELb1ELb1ELb0ELb0EEENS1_21CollectiveEpilogueFwdINS6_IJSA_SC_SB_EEES9_SE_SG_Li256ELb1ELb1ELb0ELb0EEENS1_36VarlenDynamicPersistentTileSchedulerILi128ELi64ELi256ELi128ELb0ELb1ELb1ELb1ELb0ELb1EEEEEEEEEvNT_6ParamsE)
        .other          _ZN7cutlass13device_kernelIN5flash11enable_sm90INS1_16FlashAttnFwdSm90INS1_25CollectiveMainloopFwdSm90ILi2EN4cute5tupleIJNS5_1CILi1EEES8_S8_EEENS6_IJNS7_ILi128EEENS7_ILi64EEENS7_ILi256EEEEEELi256ENS_6half_tEfNS_4arch4Sm90ELb0ELb1ELb1ELb1ELb0ELb1ELb0ELb1ELb1ELb1ELb0ELb0EEENS1_21CollectiveEpilogueFwdINS6_IJSA_SC_SB_EEES9_SE_SG_Li256ELb1ELb1ELb0ELb0EEENS1_36VarlenDynamicPersistentTileSchedulerILi128ELi64ELi256ELi128ELb0ELb1ELb1ELb1ELb0ELb1EEEEEEEEEvNT_6ParamsE,@"STO_CUDA_ENTRY STV_DEFAULT"
_ZN7cutlass13device_kernelIN5flash11enable_sm90INS1_16FlashAttnFwdSm90INS1_25CollectiveMainloopFwdSm90ILi2EN4cute5tupleIJNS5_1CILi1EEES8_S8_EEENS6_IJNS7_ILi128EEENS7_ILi64EEENS7_ILi256EEEEEELi256ENS_6half_tEfNS_4arch4Sm90ELb0ELb1ELb1ELb1ELb0ELb1ELb0ELb1ELb1ELb1ELb0ELb0EEENS1_21CollectiveEpilogueFwdINS6_IJSA_SC_SB_EEES9_SE_SG_Li256ELb1ELb1ELb0ELb0EEENS1_36VarlenDynamicPersistentTileSchedulerILi128ELi64ELi256ELi128ELb0ELb1ELb1ELb1ELb0ELb1EEEEEEEEEvNT_6ParamsE:
[----:B------:R-:W0:Y:S02]  /*0000*/  LDC R1, c[0x0][0x28] ;  /* 0x00000a00ff017b82 */ /* 0x000e240000000800 */
[----:B0-----:R-:W-:Y:S01]  /*0010*/  VIADD R1, R1, 0xffffff38 ;  /* 0xffffff3801017836 */ /* 0x001fe20000000000 */
[----:B------:R-:W0:Y:S01]  /*0020*/  S2R R4, SR_TID.X ;  /* 0x0000000000047919 */ /* 0x000e220000002100 */
[----:B------:R-:W-:Y:S01]  /*0030*/  ELECT P0, URZ, PT ;  /* 0x00000000003f782f */ /* 0x000fe20003800000 */
[----:B------:R-:W-:Y:S01]  /*0040*/  BSSY B0, `(.L_x_1740) ;  /* 0x0000013000007945 */ /* 0x000fe20003800000 */
[----:B0-----:R-:W-:-:S05]  /*0050*/  SHF.R.U32.HI R0, RZ, 0x5, R4 ;  /* 0x00000005ff007819 */ /* 0x001fca0000011604 */
[----:B------:R-:W0:Y:S02]  /*0060*/  SHFL.IDX PT, R2, R0, RZ, 0x1f ;  /* 0x00001fff00027589 */ /* 0x000e2400000e0000 */
[----:B0-----:R-:W-:-:S13]  /*0070*/  ISETP.EQ.AND P0, PT, R2, RZ, P0 ;  /* 0x000000ff0200720c */ /* 0x001fda0000702270 */
        /* <DEDUP_REMOVED lines=15> */
.L_x_1741:
[----:B------:R-:W-:Y:S05]  /*0170*/  BSYNC B0 ;  /* 0x0000000000007941 */ /* 0x000fea0003800000 */
.L_x_1740:
[----:B------:R-:W-:Y:S01]  /*0180*/  VOTEU.ANY UP0, P0 ;  /* 0x00000000003f7886 */ /* 0x000fe20000000100 */
[----:B------:R-:W0:Y:S01]  /*0190*/  SHFL.IDX PT, R2, R0, RZ, 0x1f ;  /* 0x00001fff00027589 */ /* 0x000e2200000e0000 */
[----:B------:R-:W-:Y:S01]  /*01a0*/  UMOV UR4, 0x80 ;  /* 0x0000008000047882 */ /* 0x000fe20000000000 */
[----:B------:R-:W-:Y:S01]  /*01b0*/  UMOV UR7, 0x100 ;  /* 0x0000010000077882 */ /* 0x000fe20000000000 */
[----:B------:R-:W-:Y:S01]  /*01c0*/  VOTEU.ANY UP1, P0 ;  /* 0x00000000003f7886 */ /* 0x000fe20000020100 */
[----:B------:R-:W1:Y:S01]  /*01d0*/  @UP0 S2UR UR8, SR_CgaCtaId ;  /* 0x00000000000809c3 */ /* 0x000e620000008800 */
[----:B------:R-:W-:Y:S01]  /*01e0*/  @UP0 UMOV UR6, 0x400 ;  /* 0x0000040000060882 */ /* 0x000fe20000000000 */
[----:B------:R-:W-:-:S04]  /*01f0*/  @UP0 UIADD3 UR4, -UR4, 0x100000, URZ ;  /* 0x0010000004040890 */ /* 0x000fc8000fffe13f */
[----:B------:R-:W-:Y:S02]  /*0200*/  @UP0 USHF.L.U32 UR5, UR4, 0xb, URZ ;  /* 0x0000000b04050899 */ /* 0x000fe4000800063f */
[----:B------:R-:W-:Y:S01]  /*0210*/  @UP0 USHF.L.U32 UR4, UR4, 0x1, URZ ;  /* 0x0000000104040899 */ /* 0x000fe2000800063f */
[----:B0-----:R-:W-:Y:S02]  /*0220*/  ISETP.NE.AND P1, PT, R2, RZ, PT ;  /* 0x000000ff0200720c */ /* 0x001fe40003f25270 */
[----:B------:R-:W-:Y:S01]  /*0230*/  SHF.R.U32.HI R2, RZ, 0x7, R4 ;  /* 0x00000007ff027819 */ /* 0x000fe20000011604 */
[----:B-1----:R-:W-:Y:S02]  /*0240*/  @UP0 ULEA UR8, UR8, UR6, 0x18 ;  /* 0x0000000608080291 */ /* 0x002fe4000f8ec03f */
[----:B------:R-:W-:-:S04]  /*0250*/  @UP0 UIADD3 UR6, -UR7, 0x100000, URZ ;  /* 0x0010000007060890 */ /* 0x000fc8000fffe13f */
[----:B------:R-:W-:Y:S02]  /*0260*/  @UP0 USHF.L.U32 UR7, UR6, 0xb, URZ ;  /* 0x0000000b06070899 */ /* 0x000fe4000800063f */
[----:B------:R-:W-:Y:S01]  /*0270*/  @UP0 USHF.L.U32 UR6, UR6, 0x1, URZ ;  /* 0x0000000106060899 */ /* 0x000fe2000800063f */
[----:B------:R-:W-:Y:S01]  /*0280*/  VOTEU.ANY UP0, P0 ;  /* 0x00000000003f7886 */ /* 0x000fe20000000100 */
[----:B------:R-:W0:Y:S04]  /*0290*/  SHFL.IDX PT, R2, R2, RZ, 0x1f ;  /* 0x00001fff02027589 */ /* 0x000e2800000e0000 */
[----:B------:R-:W1:Y:S02]  /*02a0*/  FENCE.VIEW.ASYNC.S ;  /* 0x00000000000073c6 */ /* 0x000e640000000000 */
[----:B-1----:R1:W2:Y:S04]  /*02b0*/  @UP0 SYNCS.EXCH.64 URZ, [UR8+0x30800], UR4 ;  /* 0x03080004083f05b2 */ /* 0x0022a80008000100 */
[----:B------:R1:W3:Y:S01]  /*02c0*/  @UP1 SYNCS.EXCH.64 URZ, [UR8+0x30820], UR6 ;  /* 0x03082006083f15b2 */ /* 0x0002e20008000100 */
[----:B------:R-:W-:Y:S05]  /*02d0*/  @P1 BRA `(.L_x_1742) ;  /* 0x0000000000481947 */ /* 0x000fea0003800000 */
[----:B-1----:R-:W1:Y:S01]  /*02e0*/  S2UR UR5, SR_CgaCtaId ;  /* 0x00000000000579c3 */ /* 0x002e620000008800 */
[----:B------:R-:W-:Y:S01]  /*02f0*/  UMOV UR4, 0x400 ;  /* 0x0000040000047882 */ /* 0x000fe20000000000 */
[----:B------:R-:W-:Y:S01]  /*0300*/  UMOV UR6, 0x1 ;  /* 0x0000000100067882 */ /* 0x000fe20000000000 */
[----:B------:R-:W-:Y:S01]  /*0310*/  UMOV UR7, 0x2 ;  /* 0x0000000200077882 */ /* 0x000fe20000000000 */
[----:B------:R-:W-:Y:S01]  /*0320*/  ELECT P0, URZ, PT ;  /* 0x00000000003f782f */ /* 0x000fe20003800000 */
[----:B-1----:R-:W-:Y:S02]  /*0330*/  ULEA UR8, UR5, UR4, 0x18 ;  /* 0x0000000405087291 */ /* 0x002fe4000f8ec03f */
[----:B------:R-:W-:-:S04]  /*0340*/  UIADD3 UR4, -UR6, 0x100000, URZ ;  /* 0x0010000006047890 */ /* 0x000fc8000fffe13f */
[----:B------:R-:W-:Y:S02]  /*0350*/  USHF.L.U32 UR5, UR4, 0xb, URZ ;  /* 0x0000000b04057899 */ /* 0x000fe4000800063f */
[----:B------:R-:W-:Y:S02]  /*0360*/  USHF.L.U32 UR4, UR4, 0x1, URZ ;  /* 0x0000000104047899 */ /* 0x000fe4000800063f */
[----:B------:R-:W-:-:S04]  /*0370*/  UIADD3 UR6, -UR7, 0x100000, URZ ;  /* 0x0010000007067890 */ /* 0x000fc8000fffe13f */
[----:B------:R-:W-:Y:S02]  /*0380*/  USHF.L.U32 UR7, UR6, 0xb, URZ ;  /* 0x0000000b06077899 */ /* 0x000fe4000800063f */
[----:B------:R-:W-:Y:S01]  /*0390*/  USHF.L.U32 UR6, UR6, 0x1, URZ ;  /* 0x0000000106067899 */ /* 0x000fe2000800063f */
[----:B------:R-:W1:Y:S03]  /*03a0*/  FENCE.VIEW.ASYNC.S ;  /* 0x00000000000073c6 */ /* 0x000e660000000000 */
[----:B-1----:R4:W1:Y:S08]  /*03b0*/  SYNCS.EXCH.64 URZ, [UR8+0x30830], UR4 ;  /* 0x03083004083f75b2 */ /* 0x0028700008000100 */
[----:B------:R4:W0:Y:S01]  /*03c0*/  SYNCS.EXCH.64 URZ, [UR8+0x30840], UR6 ;  /* 0x03084006083f75b2 */ /* 0x0008220008000100 */
[----:B------:R4:W0:Y:S01]  /*03d0*/  SYNCS.EXCH.64 URZ, [UR8+0x30838], UR4 ;  /* 0x03083804083f75b2 */ /* 0x0008220008000100 */
[----:B------:R4:W0:Y:S02]  /*03e0*/  SYNCS.EXCH.64 URZ, [UR8+0x30848], UR6 ;  /* 0x03084806083f75b2 */ /* 0x0008240008000100 */
[----:B----4-:R-:W-:Y:S01]  /*03f0*/  NOP ;  /* 0x0000000000007918 */ /* 0x010fe20000000000 */
.L_x_1742:
[----:B------:R-:W4:Y:S01]  /*0400*/  SHFL.IDX PT, R3, R0, RZ, 0x1f ;  /* 0x00001fff00037589 */ /* 0x000f2200000e0000 */
[----:B------:R-:W-:Y:S01]  /*0410*/  NOP ;  /* 0x0000000000007918 */ /* 0x000fe20000000000 */
[----:B----4-:R-:W-:-:S13]  /*0420*/  ISETP.NE.AND P0, PT, R3, RZ, PT ;  /* 0x000000ff0300720c */ /* 0x010fda0003f05270 */
        /* <DEDUP_REMOVED lines=19> */
.L_x_1743:
[----:B------:R-:W4:Y:S01]  /*0560*/  SHFL.IDX PT, R3, R0, RZ, 0x1f ;  /* 0x00001fff00037589 */ /* 0x000f2200000e0000 */
[----:B------:R-:W-:Y:S01]  /*0570*/  NOP ;  /* 0x0000000000007918 */ /* 0x000fe20000000000 */
[----:B----4-:R-:W-:-:S13]  /*0580*/  ISETP.NE.AND P0, PT, R3, RZ, PT ;  /* 0x000000ff0300720c */ /* 0x010fda0003f05270 */
[----:B------:R-:W-:Y:S05]  /*0590*/  @P0 BRA `(.L_x_1744) ;  /* 0x0000000000380947 */ /* 0x000fea0003800000 */
[----:B-1----:R-:W1:Y:S01]  /*05a0*/  S2UR UR5, SR_CgaCtaId ;  /* 0x00000000000579c3 */ /* 0x002e620000008800 */
[----:B------:R-:W-:Y:S01]  /*05b0*/  UMOV UR4, 0x400 ;  /* 0x0000040000047882 */ /* 0x000fe20000000000 */
[----:B------:R-:W-:Y:S01]  /*05c0*/  UMOV UR7, 0x1 ;  /* 0x0000000100077882 */ /* 0x000fe20000000000 */
[----:B------:R-:W-:Y:S01]  /*05d0*/  ELECT P0, URZ, PT ;  /* 0x00000000003f782f */ /* 0x000fe20003800000 */
[----:B-1----:R-:W-:Y:S02]  /*05e0*/  ULEA UR6, UR5, UR4, 0x18 ;  /* 0x0000000405067291 */ /* 0x002fe4000f8ec03f */
[----:B------:R-:W-:-:S04]  /*05f0*/  UIADD3 UR4, -UR7, 0x100000, URZ ;  /* 0x0010000007047890 */ /* 0x000fc8000fffe13f */
[----:B------:R-:W-:Y:S02]  /*0600*/  USHF.L.U32 UR5, UR4, 0xb, URZ ;  /* 0x0000000b04057899 */ /* 0x000fe4000800063f */
[----:B------:R-:W-:Y:S01]  /*0610*/  USHF.L.U32 UR4, UR4, 0x1, URZ ;  /* 0x0000000104047899 */ /* 0x000fe2000800063f */
[----:B------:R-:W1:Y:S11]  /*0620*/  FENCE.VIEW.ASYNC.S ;  /* 0x00000000000073c6 */ /* 0x000e760000000000 */
[----:B-1----:R4:W1:Y:S01]  /*0630*/  SYNCS.EXCH.64 URZ, [UR6+0x30870], UR4 ;  /* 0x03087004063f75b2 */ /* 0x0028620008000100 */
[----:B------:R4:W0:Y:S01]  /*0640*/  SYNCS.EXCH.64 URZ, [UR6+0x30880], UR4 ;  /* 0x03088004063f75b2 */ /* 0x0008220008000100 */
[----:B------:R4:W0:Y:S01]  /*0650*/  SYNCS.EXCH.64 URZ, [UR6+0x30878], UR4 ;  /* 0x03087804063f75b2 */ /* 0x0008220008000100 */
[----:B------:R4:W0:Y:S02]  /*0660*/  SYNCS.EXCH.64 URZ, [UR6+0x30888], UR4 ;  /* 0x03088804063f75b2 */ /* 0x0008240008000100 */
[----:B----4-:R-:W-:Y:S01]  /*0670*/  NOP ;  /* 0x0000000000007918 */ /* 0x010fe20000000000 */
.L_x_1744:
        /* <DEDUP_REMOVED lines=22> */
.L_x_1745:
        /* <DEDUP_REMOVED lines=22> */
.L_x_1746:
[----:B0-----:R-:W-:Y:S01]  /*0940*/  ISETP.NE.AND P0, PT, R2, RZ, PT ;  /* 0x000000ff0200720c */ /* 0x001fe20003f05270 */
[----:B------:R-:W-:Y:S01]  /*0950*/  IMAD.MOV.U32 R2, RZ, RZ, 0x1 ;  /* 0x00000001ff027424 */ /* 0x000fe200078e00ff */
[----:B------:R-:W-:Y:S01]  /*0960*/  NOP ;  /* 0x0000000000007918 */ /* 0x000fe20000000000 */
[----:B------:R-:W-:Y:S01]  /*0970*/  ULDC.64 UR60, c[0x0][0x208] ;  /* 0x00008200003c7ab9 */ /* 0x000fe20000000a00 */
[----:B------:R-:W-:Y:S02]  /*0980*/  BSSY B9, `(.L_x_1747) ;  /* 0x0002a8e000097945 */ /* 0x000fe40003800000 */
[----:B------:R-:W-:-:S05]  /*0990*/  SEL R2, R2, 0x2, !P0 ;  /* 0x0000000202027807 */ /* 0x000fca0004000000 */
[----:B------:R0:W-:Y:S01]  /*09a0*/  STL [R1+0x50], R2 ;  /* 0x0000500201007387 */ /* 0x0001e20000100800 */
[----:B-123--:R-:W-:Y:S06]  /*09b0*/  BAR.SYNC.DEFER_BLOCKING 0x0 ;  /* 0x0000000000007b1d */ /* 0x00efec0000010000 */
[----:B------:R-:W-:Y:S05]  /*09c0*/  @!P0 BRA `(.L_x_1748) ;  /* 0x00000214001c8947 */ /* 0x000fea0003800000 */
.L_x_1749:
        /* <DEDUP_REMOVED lines=8> */
[----:B-1----:R-:W-:-:S06]  /*0a50*/  ULEA UR4, UR5, UR4, 0x18 ;  /* 0x0000000405047291 */ /* 0x002fcc000f8ec03f */
[----:B------:R-:W-:Y:S01]  /*0a60*/  IMAD.U32 R16, RZ, RZ, UR4 ;  /* 0x00000004ff107e24 */ /* 0x000fe2000f8e00ff */
[----:B------:R-:W-:-:S04]  /*0a70*/  ULDC UR4, c[0x0][0xc3c] ;  /* 0x00030f0000047ab9 */ /* 0x000fc80000000800 */
[----:B------:R-:W1:Y:S01]  /*0a80*/  LDS.128 R60, [R16+0x308d0] ;  /* 0x0308d000103c7984 */ /* 0x000e620000000c00 */
[----:B------:R-:W-:Y:S06]  /*0a90*/  BAR.ARV 0x4, 0x180 ;  /* 0x0106000000007b1d */ /* 0x000fec0000002000 */
[----:B-1----:R-:W-:-:S13]  /*0aa0*/  ISETP.GE.AND P0, PT, R63, UR4, PT ;  /* 0x000000043f007c0c */ /* 0x002fda000bf06270 */
[----:B------:R-:W-:Y:S05]  /*0ab0*/  @P0 BRA `(.L_x_1750) ;  /* 0x000002a400e80947 */ /* 0x000fea0003800000 */
[----:B------:R-:W-:-:S05]  /*0ac0*/  VIADD R4, R4, 0xffffff80 ;  /* 0xffffff8004047836 */ /* 0x000fca0000000000 */
[----:B------:R-:W-:-:S04]  /*0ad0*/  SHF.R.S32.HI R3, RZ, 0x1f, R4 ;  /* 0x0000001fff037819 */ /* 0x000fc80000011404 */
[CC--:B------:R-:W-:Y:S02]  /*0ae0*/  LEA.HI R0, R3.reuse, R4.reuse, RZ, 0x7 ;  /* 0x0000000403007211 */ /* 0x0c0fe400078f38ff */
[CC--:B------:R-:W-:Y:S02]  /*0af0*/  LEA.HI R5, R3.reuse, R4.reuse, RZ, 0x5 ;  /* 0x0000000403057211 */ /* 0x0c0fe400078f28ff */
[----:B------:R-:W-:Y:S02]  /*0b00*/  LOP3.LUT R7, R0, 0xffffff80, RZ, 0xc0, !PT ;  /* 0xffffff8000077812 */ /* 0x000fe400078ec0ff */
[----:B0-----:R-:W-:Y:S01]  /*0b10*/  LEA.HI R2, R3, R4, RZ, 0x4 ;  /* 0x0000000403027211 */ /* 0x001fe200078f20ff */
[----:B------:R-:W-:Y:S01]  /*0b20*/  IMAD.SHL.U32 R6, R5, 0x20, RZ ;  /* 0x0000002005067824 */ /* 0x000fe200078e00ff */
[----:B------:R-:W-:Y:S02]  /*0b30*/  IADD3 R20, R4, -R7, RZ ;  /* 0x8000000704147210 */ /* 0x000fe40007ffe0ff */
[----:B------:R-:W-:-:S02]  /*0b40*/  SHF.R.S32.HI R5, RZ, 0x4, R2 ;  /* 0x00000004ff057819 */ /* 0x000fc40000011402 */
[----:B------:R-:W-:Y:S01]  /*0b50*/  SHF.R.S32.HI R9, RZ, 0x1f, R20 ;  /* 0x0000001fff097819 */ /* 0x000fe20000011414 */
[----:B------:R-:W-:Y:S01]  /*0b60*/  STL [R1+0x88], R20 ;  /* 0x0000881401007387 */ /* 0x000fe20000100800 */
[----:B------:R-:W-:Y:S02]  /*0b70*/  LEA.HI R218, R3, R4, RZ, 0x3 ;  /* 0x0000000403da7211 */ /* 0x000fe400078f18ff */
[----:B------:R-:W-:Y:S02]  /*0b80*/  LEA.HI R10, R9, R20, RZ, 0x2 ;  /* 0x00000014090a7211 */ /* 0x000fe400078f10ff */
[----:B------:R-:W-:Y:S02]  /*0b90*/  LEA.HI R7, R3, R4, RZ, 0x2 ;  /* 0x0000000403077211 */ /* 0x000fe400078f10ff */
[--C-:B------:R-:W-:Y:S02]  /*0ba0*/  SHF.R.S32.HI R11, RZ, 0x2, R10.reuse ;  /* 0x00000002ff0b7819 */ /* 0x100fe4000001140a */
[----:B------:R-:W-:-:S02]  /*0bb0*/  SHF.R.S32.HI R12, RZ, 0x1f, R10 ;  /* 0x0000001fff0c7819 */ /* 0x000fc4000001140a */
[----:B------:R-:W-:Y:S02]  /*0bc0*/  LEA.HI R8, R3, R4, RZ, 0x6 ;  /* 0x0000000403087211 */ /* 0x000fe400078f30ff */
[----:B------:R-:W-:Y:S02]  /*0bd0*/  LEA.HI R12, R12, R11, RZ, 0x3 ;  /* 0x0000000b0c0c7211 */ /* 0x000fe400078f18ff */
[----:B------:R-:W-:Y:S01]  /*0be0*/  SHF.R.S32.HI R14, RZ, 0x7, R0 ;  /* 0x00000007ff0e7819 */ /* 0x000fe20000011400 */
[----:B------:R-:W-:Y:S01]  /*0bf0*/  IMAD.SHL.U32 R8, R8, 0x8, RZ ;  /* 0x0000000808087824 */ /* 0x000fe200078e00ff */
[C---:B------:R-:W-:Y:S02]  /*0c00*/  LOP3.LUT R3, R2.reuse, 0x3fffff0, RZ, 0xc0, !PT ;  /* 0x03fffff002037812 */ /* 0x040fe400078ec0ff */
[----:B------:R-:W-:Y:S02]  /*0c10*/  LEA.HI R2, R2, R5, RZ, 0x1 ;  /* 0x0000000502027211 */ /* 0x000fe400078f08ff */
[----:B------:R-:W-:Y:S01]  /*0c20*/  LOP3.LUT R12, R12, 0xfffffff8, RZ, 0xc0, !PT ;  /* 0xfffffff80c0c7812 */ /* 0x000fe200078ec0ff */
[----:B------:R-:W-:Y:S01]  /*0c30*/  IMAD.IADD R3, R4, 0x1, -R3 ;  /* 0x0000000104037824 */ /* 0x000fe200078e0a03 */
[----:B------:R-:W-:-:S02]  /*0c40*/  LEA.HI R9, R9, R20, RZ, 0x5 ;  /* 0x0000001409097211 */ /* 0x000fc400078f28ff */
[----:B------:R-:W-:Y:S01]  /*0c50*/  LEA.HI R0, R0, R14, RZ, 0x1 ;  /* 0x0000000e00007211 */ /* 0x000fe200078f08ff */
[----:B------:R-:W-:Y:S01]  /*0c60*/  IMAD.IADD R12, R11, 0x1, -R12 ;  /* 0x000000010b0c7824 */ /* 0x000fe200078e0a0c */
[----:B------:R-:W-:Y:S02]  /*0c70*/  LOP3.LUT R13, R7, 0xfffffffc, RZ, 0xc0, !PT ;  /* 0xfffffffc070d7812 */ /* 0x000fe400078ec0ff */
[----:B------:R-:W-:Y:S02]  /*0c80*/  LOP3.LUT R7, R218, 0xfffffff8, RZ, 0xc0, !PT ;  /* 0xfffffff8da077812 */ /* 0x000fe400078ec0ff */
[----:B------:R-:W-:Y:S01]  /*0c90*/  LOP3.LUT R6, R6, 0xfffffc00, RZ, 0xc0, !PT ;  /* 0xfffffc0006067812 */ /* 0x000fe200078ec0ff */
[----:B------:R-:W-:Y:S01]  /*0ca0*/  IMAD.IADD R13, R4, 0x1, -R13 ;  /* 0x00000001040d7824 */ /* 0x000fe200078e0a0d */
[----:B------:R-:W-:Y:S01]  /*0cb0*/  LOP3.LUT R2, R2, 0x1ffffffe, RZ, 0xc0, !PT ;  /* 0x1ffffffe02027812 */ /* 0x000fe200078ec0ff */
[----:B------:R-:W-:Y:S01]  /*0cc0*/  IMAD.IADD R18, R4, 0x1, -R7 ;  /* 0x0000000104127824 */ /* 0x000fe200078e0a07 */
[----:B------:R-:W-:-:S02]  /*0cd0*/  SHF.R.S32.HI R9, RZ, 0x5, R9 ;  /* 0x00000005ff097819 */ /* 0x000fc40000011409 */
[----:B------:R-:W-:Y:S01]  /*0ce0*/  LOP3.LUT R0, R0, 0x3fffffe, RZ, 0xc0, !PT ;  /* 0x03fffffe00007812 */ /* 0x000fe200078ec0ff */
[----:B------:R-:W-:Y:S01]  /*0cf0*/  IMAD.IADD R2, R5, 0x1, -R2 ;  /* 0x0000000105027824 */ /* 0x000fe200078e0a02 */
[----:B------:R-:W-:Y:S01]  /*0d00*/  SHF.R.S32.HI R218, RZ, 0x3, R218 ;  /* 0x00000003ffda7819 */ /* 0x000fe200000114da */
[----:B------:R-:W-:Y:S01]  /*0d10*/  IMAD R9, R9, 0x10, R12 ;  /* 0x0000001009097824 */ /* 0x000fe200078e020c */
[----:B------:R-:W-:Y:S01]  /*0d20*/  LEA R3, R3, R6, 0x6 ;  /* 0x0000000603037211 */ /* 0x000fe200078e30ff */
[----:B------:R-:W-:Y:S01]  /*0d30*/  STL [R1+0x58], R18 ;  /* 0x0000581201007387 */ /* 0x000fe20000100800 */
[----:B------:R-:W-:Y:S01]  /*0d40*/  IADD3 R0, R14, -R0, RZ ;  /* 0x800000000e007210 */ /* 0x000fe20007ffe0ff */
[C---:B------:R-:W-:Y:S01]  /*0d50*/  VIADD R17, R218.reuse, 0x40 ;  /* 0x00000040da117836 */ /* 0x040fe20000000000 */
[----:B------:R-:W-:Y:S01]  /*0d60*/  IADD3 R21, R218, 0x20, RZ ;  /* 0x00000020da157810 */ /* 0x000fe20007ffe0ff */
[----:B------:R-:W-:Y:S01]  /*0d70*/  IMAD R2, R2, 0x8, R3 ;  /* 0x0000000802027824 */ /* 0x000fe200078e0203 */
[----:B------:R0:W-:Y:S01]  /*0d80*/  STL [R1+0xa8], R14 ;  /* 0x0000a80e01007387 */ /* 0x0001e20000100800 */
[----:B------:R-:W-:Y:S01]  /*0d90*/  IMAD R12, R0, 0x40, R9 ;  /* 0x00000040000c7824 */ /* 0x000fe200078e0209 */
[----:B------:R-:W-:Y:S01]  /*0da0*/  SHF.R.S32.HI R6, RZ, 0x1f, R17 ;  /* 0x0000001fff067819 */ /* 0x000fe20000011411 */
[----:B------:R-:W-:Y:S01]  /*0db0*/  IMAD.SHL.U32 R200, R18, 0x4, RZ ;  /* 0x0000000412c87824 */ /* 0x000fe200078e00ff */
[----:B------:R1:W-:Y:S01]  /*0dc0*/  STL [R1+0xb0], R2 ;  /* 0x0000b00201007387 */ /* 0x0003e20000100800 */
[----:B------:R-:W-:Y:S01]  /*0dd0*/  SHF.L.U32 R5, R17, 0x6, RZ ;  /* 0x0000000611057819 */ /* 0x000fe200000006ff */
[----:B------:R-:W-:Y:S01]  /*0de0*/  VIADD R15, R218, 0x60 ;  /* 0x00000060da0f7836 */ /* 0x000fe20000000000 */
[----:B------:R-:W-:Y:S01]  /*0df0*/  LEA.HI R6, R6, R17, RZ, 0x3 ;  /* 0x0000001106067211 */ /* 0x000fe200078f18ff */
[----:B------:R-:W-:Y:S01]  /*0e00*/  STL [R1+0xac], R12 ;  /* 0x0000ac0c01007387 */ /* 0x000fe20000100800 */
[----:B------:R-:W-:Y:S01]  /*0e10*/  IMAD.SHL.U32 R11, R218, 0x40, RZ ;  /* 0x00000040da0b7824 */ /* 0x000fe200078e00ff */
[----:B0-----:R-:W-:Y:S01]  /*0e20*/  LOP3.LUT R14, R8, 0xfffffe00, RZ, 0xc0, !PT ;  /* 0xfffffe00080e7812 */ /* 0x001fe200078ec0ff */
[C---:B------:R-:W-:Y:S01]  /*0e30*/  VIADD R235, R200.reuse, 0x40 ;  /* 0x00000040c8eb7836 */ /* 0x040fe20000000000 */
[----:B------:R-:W-:Y:S01]  /*0e40*/  SHF.R.S32.HI R8, RZ, 0x1f, R15 ;  /* 0x0000001fff087819 */ /* 0x000fe2000001140f */
[----:B------:R-:W-:Y:S01]  /*0e50*/  IMAD.SHL.U32 R0, R21, 0x40, RZ ;  /* 0x0000004015007824 */ /* 0x000fe200078e00ff */
[----:B-1----:R-:W-:Y:S01]  /*0e60*/  SHF.R.S32.HI R2, RZ, 0x1f, R21 ;  /* 0x0000001fff027819 */ /* 0x002fe20000011415 */
[----:B------:R0:W-:Y:S01]  /*0e70*/  STL [R1+0x40], R14 ;  /* 0x0000400e01007387 */ /* 0x0001e20000100800 */
[----:B------:R-:W-:Y:S01]  /*0e80*/  IMAD.IADD R226, R200, 0x1, R235 ;  /* 0x00000001c8e27824 */ /* 0x000fe200078e02eb */
[----:B------:R-:W-:Y:S01]  /*0e90*/  LOP3.LUT R30, R5, 0x1c0, RZ, 0xc0, !PT ;  /* 0x000001c0051e7812 */ /* 0x000fe200078ec0ff */
[----:B------:R-:W-:Y:S01]  /*0ea0*/  IMAD.SHL.U32 R7, R15, 0x40, RZ ;  /* 0x000000400f077824 */ /* 0x000fe200078e00ff */
[----:B------:R-:W2:Y:S01]  /*0eb0*/  LDL.LU R17, [R1+0x50] ;  /* 0x0000500001117983 */ /* 0x000ea20000300800 */
[----:B------:R-:W-:-:S02]  /*0ec0*/  LEA.HI R2, R2, R21, RZ, 0x3 ;  /* 0x0000001502027211 */ /* 0x000fc400078f18ff */
[----:B------:R-:W-:Y:S02]  /*0ed0*/  LEA.HI R8, R8, R15, RZ, 0x3 ;  /* 0x0000000f08087211 */ /* 0x000fe400078f18ff */
[----:B------:R-:W-:Y:S01]  /*0ee0*/  SHF.R.S32.HI R5, RZ, 0x1f, R226 ;  /* 0x0000001fff057819 */ /* 0x000fe200000114e2 */
[----:B------:R-:W-:Y:S01]  /*0ef0*/  IMAD.SHL.U32 R2, R2, 0x40, RZ ;  /* 0x0000004002027824 */ /* 0x000fe200078e00ff */
[----:B------:R-:W-:Y:S01]  /*0f00*/  LOP3.LUT R31, R0, 0x1c0, RZ, 0xc0, !PT ;  /* 0x000001c0001f7812 */ /* 0x000fe200078ec0ff */
[----:B------:R-:W-:Y:S01]  /*0f10*/  IMAD.SHL.U32 R8, R8, 0x40, RZ ;  /* 0x0000004008087824 */ /* 0x000fe200078e00ff */
[CC--:B------:R-:W-:Y:S02]  /*0f20*/  LEA.HI R0, R5.reuse, R226.reuse, RZ, 0x6 ;  /* 0x000000e205007211 */ /* 0x0c0fe400078f30ff */
[----:B------:R-:W-:Y:S02]  /*0f30*/  LEA.HI R5, R5, R226, RZ, 0x3 ;  /* 0x000000e205057211 */ /* 0x000fe400078f18ff */
[----:B------:R-:W-:-:S02]  /*0f40*/  LOP3.LUT R29, R7, 0x1c0, RZ, 0xc0, !PT ;  /* 0x000001c0071d7812 */ /* 0x000fc400078ec0ff */
[----:B------:R-:W-:Y:S01]  /*0f50*/  LOP3.LUT R27, R2, 0xfffffe00, RZ, 0xc0, !PT ;  /* 0xfffffe00021b7812 */ /* 0x000fe200078ec0ff */
[----:B------:R-:W-:Y:S01]  /*0f60*/  IMAD.SHL.U32 R2, R0, 0x80, RZ ;  /* 0x0000008000027824 */ /* 0x000fe200078e00ff */
[----:B------:R-:W-:Y:S02]  /*0f70*/  LOP3.LUT R3, R11, 0x1c0, RZ, 0xc0, !PT ;  /* 0x000001c00b037812 */ /* 0x000fe400078ec0ff */
[----:B------:R-:W-:Y:S02]  /*0f80*/  LOP3.LUT R23, R8, 0xfffffe00, RZ, 0xc0, !PT ;  /* 0xfffffe0008177812 */ /* 0x000fe400078ec0ff */
[----:B------:R-:W-:Y:S02]  /*0f90*/  LOP3.LUT R0, R5, 0x38, RZ, 0xc0, !PT ;  /* 0x0000003805007812 */ /* 0x000fe400078ec0ff */
[----:B------:R-:W-:Y:S02]  /*0fa0*/  LEA.HI R4, R13, R13, RZ, 0x1 ;  /* 0x0000000d0d047211 */ /* 0x000fe400078f08ff */
[----:B------:R-:W-:-:S02]  /*0fb0*/  SHF.L.U32 R6, R6, 0x6, RZ ;  /* 0x0000000606067819 */ /* 0x000fc400000006ff */
[----:B------:R-:W-:Y:S02]  /*0fc0*/  SHF.R.U32.HI R24, RZ, 0x3, R29 ;  /* 0x00000003ff187819 */ /* 0x000fe4000001161d */
[--C-:B------:R-:W-:Y:S02]  /*0fd0*/  LOP3.LUT R8, R29, 0x38, R5.reuse, 0xf8, !PT ;  /* 0x000000381d087812 */ /* 0x100fe400078ef805 */
[----:B------:R-:W-:Y:S02]  /*0fe0*/  SHF.R.U32.HI R26, RZ, 0x3, R30 ;  /* 0x00000003ff1a7819 */ /* 0x000fe4000001161e */
[----:B------:R-:W-:Y:S02]  /*0ff0*/  LOP3.LUT R7, R30, 0x38, R5, 0xf8, !PT ;  /* 0x000000381e077812 */ /* 0x000fe400078ef805 */
[----:B------:R-:W-:Y:S02]  /*1000*/  SHF.R.U32.HI R32, RZ, 0x3, R3 ;  /* 0x00000003ff207819 */ /* 0x000fe40000011603 */
[----:B------:R-:W-:-:S02]  /*1010*/  LOP3.LUT R0, R0, 0x1c0, R11, 0xf8, !PT ;  /* 0x000001c000007812 */ /* 0x000fc400078ef80b */
[----:B------:R-:W-:Y:S02]  /*1020*/  LOP3.LUT R4, R4, 0x1ffffffe, RZ, 0xc0, !PT ;  /* 0x1ffffffe04047812 */ /* 0x000fe400078ec0ff */
[----:B------:R-:W-:Y:S02]  /*1030*/  LOP3.LUT R25, R6, 0xfffffe00, RZ, 0xc0, !PT ;  /* 0xfffffe0006197812 */ /* 0x000fe400078ec0ff */
[----:B------:R-:W-:Y:S01]  /*1040*/  LOP3.LUT R2, R2, 0xffffe000, RZ, 0xc0, !PT ;  /* 0xffffe00002027812 */ /* 0x000fe200078ec0ff */
[----:B------:R-:W-:Y:S01]  /*1050*/  IMAD.IADD R4, R13, 0x1, -R4 ;  /* 0x000000010d047824 */ /* 0x000fe200078e0a04 */
[----:B------:R-:W-:Y:S02]  /*1060*/  LOP3.LUT R15, R8, R24, RZ, 0x3c, !PT ;  /* 0x00000018080f7212 */ /* 0x000fe400078e3cff */
[----:B------:R-:W-:Y:S02]  /*1070*/  SHF.L.U32 R18, R18, 0x3, RZ ;  /* 0x0000000312127819 */ /* 0x000fe400000006ff */
[----:B------:R-:W-:-:S02]  /*1080*/  SHF.R.U32.HI R28, RZ, 0x3, R31 ;  /* 0x00000003ff1c7819 */ /* 0x000fc4000001161f */
[----:B------:R-:W-:Y:S02]  /*1090*/  LOP3.LUT R6, R31, 0x38, R5, 0xf8, !PT ;  /* 0x000000381f067812 */ /* 0x000fe400078ef805 */
[----:B------:R-:W-:Y:S02]  /*10a0*/  LOP3.LUT R11, R7, R26, RZ, 0x3c, !PT ;  /* 0x0000001a070b7212 */ /* 0x000fe400078e3cff */
[----:B------:R-:W-:Y:S02]  /*10b0*/  LOP3.LUT R7, R0, R32, RZ, 0x3c, !PT ;  /* 0x0000002000077212 */ /* 0x000fe400078e3cff */
[----:B------:R-:W-:Y:S02]  /*10c0*/  IADD3 R21, R15, R2, R23 ;  /* 0x000000020f157210 */ /* 0x000fe40007ffe017 */
[----:B------:R-:W-:Y:S01]  /*10d0*/  LOP3.LUT R3, R3, 0x38, R18, 0xf8, !PT ;  /* 0x0000003803037812 */ /* 0x000fe200078ef812 */
[----:B------:R-:W-:Y:S01]  /*10e0*/  STL [R1+0x3c], R27 ;  /* 0x00003c1b01007387 */ /* 0x000fe20000100800 */
[----:B------:R-:W-:-:S02]  /*10f0*/  LOP3.LUT R9, R6, R28, RZ, 0x3c, !PT ;  /* 0x0000001c06097212 */ /* 0x000fc400078e3cff */
[C---:B------:R-:W-:Y:S01]  /*1100*/  IADD3 R15, R18.reuse, 0x80, RZ ;  /* 0x00000080120f7810 */ /* 0x040fe20007ffe0ff */
[----:B------:R-:W-:Y:S01]  /*1110*/  STL [R1+0x84], R25 ;  /* 0x0000841901007387 */ /* 0x000fe20000100800 */
[-C--:B------:R-:W-:Y:S01]  /*1120*/  IADD3 R13, R11, R2.reuse, R25 ;  /* 0x000000020b0d7210 */ /* 0x080fe20007ffe019 */
[----:B------:R-:W-:Y:S01]  /*1130*/  VIADD R11, R18, 0xc0 ;  /* 0x000000c0120b7836 */ /* 0x000fe20000000000 */
[-C--:B------:R-:W-:Y:S01]  /*1140*/  IADD3 R7, R7, R2.reuse, R14 ;  /* 0x0000000207077210 */ /* 0x080fe20007ffe00e */
[----:B------:R-:W-:Y:S01]  /*1150*/  STL [R1+0x80], R23 ;  /* 0x0000801701007387 */ /* 0x000fe20000100800 */
[----:B0-----:R-:W-:Y:S01]  /*1160*/  LOP3.LUT R14, R14, R3, R32, 0xf6, !PT ;  /* 0x000000030e0e7212 */ /* 0x001fe200078ef620 */
[----:B------:R-:W-:Y:S01]  /*1170*/  VIADD R237, R200, 0x60 ;  /* 0x00000060c8ed7836 */ /* 0x000fe20000000000 */
[----:B------:R-:W-:Y:S01]  /*1180*/  IADD3 R9, R9, R2, R27 ;  /* 0x0000000209097210 */ /* 0x000fe20007ffe01b */
[----:B------:R-:W-:Y:S01]  /*1190*/  STL [R1+0x68], RZ ;  /* 0x000068ff01007387 */ /* 0x000fe20000100800 */
[----:B------:R-:W-:-:S02]  /*11a0*/  SHF.R.S32.HI R3, RZ, 0x1f, R15 ;  /* 0x0000001fff037819 */ /* 0x000fc4000001140f */
[----:B------:R-:W-:Y:S01]  /*11b0*/  SHF.R.S32.HI R2, RZ, 0x1f, R218 ;  /* 0x0000001fff027819 */ /* 0x000fe200000114da */
[----:B------:R-:W-:Y:S01]  /*11c0*/  STL [R1], RZ ;  /* 0x000000ff01007387 */ /* 0x000fe20000100800 */
[--C-:B------:R-:W-:Y:S02]  /*11d0*/  LOP3.LUT R2, R31, 0x38, R18.reuse, 0xf8, !PT ;  /* 0x000000381f027812 */ /* 0x100fe400078ef812 */
[----:B------:R-:W-:Y:S01]  /*11e0*/  LOP3.LUT R6, R30, 0x38, R18, 0xf8, !PT ;  /* 0x000000381e067812 */ /* 0x000fe200078ef812 */
[----:B------:R0:W-:Y:S01]  /*11f0*/  STL [R1+0x2c], R15 ;  /* 0x00002c0f01007387 */ /* 0x0001e20000100800 */
[----:B------:R-:W-:-:S03]  /*1200*/  LOP3.LUT R229, R10, 0x7ffffffc, RZ, 0xc0, !PT ;  /* 0x7ffffffc0ae57812 */ /* 0x000fc600078ec0ff */
[----:B------:R1:W-:Y:S01]  /*1210*/  STL [R1+0x30], R11 ;  /* 0x0000300b01007387 */ /* 0x0003e20000100800 */
[----:B------:R-:W-:-:S03]  /*1220*/  SHF.R.S32.HI R10, RZ, 0x1f, R11 ;  /* 0x0000001fff0a7819 */ /* 0x000fc6000001140b */
[----:B------:R-:W-:Y:S01]  /*1230*/  STL [R1+0x54], R14 ;  /* 0x0000540e01007387 */ /* 0x000fe20000100800 */
[----:B0-----:R-:W-:-:S03]  /*1240*/  SHF.R.S32.HI R15, RZ, 0x1f, R237 ;  /* 0x0000001fff0f7819 */ /* 0x001fc600000114ed */
[----:B------:R0:W-:Y:S01]  /*1250*/  STL [R1+0x74], R3 ;  /* 0x0000740301007387 */ /* 0x0001e20000100800 */
[----:B------:R-:W-:Y:S01]  /*1260*/  VIADD R0, R16, 0x10400 ;  /* 0x0001040010007836 */ /* 0x000fe20000000000 */
[----:B------:R-:W-:Y:S02]  /*1270*/  LOP3.LUT R8, R29, 0x38, R18, 0xf8, !PT ;  /* 0x000000381d087812 */ /* 0x000fe400078ef812 */
[----:B-1----:R-:W-:Y:S01]  /*1280*/  LOP3.LUT R11, R25, R6, R26, 0xf6, !PT ;  /* 0x00000006190b7212 */ /* 0x002fe200078ef61a */
[----:B------:R1:W-:Y:S01]  /*1290*/  STL [R1+0x78], R15 ;  /* 0x0000780f01007387 */ /* 0x0003e20000100800 */
[----:B0-----:R-:W-:-:S03]  /*12a0*/  LOP3.LUT R3, R27, R2, R28, 0xf6, !PT ;  /* 0x000000021b037212 */ /* 0x001fc600078ef61c */
[----:B------:R-:W-:Y:S01]  /*12b0*/  IMAD R6, R11, 0x2, R0 ;  /* 0x000000020b067824 */ /* 0x000fe200078e0200 */
[----:B-1----:R-:W-:Y:S01]  /*12c0*/  LOP3.LUT R15, R23, R8, R24, 0xf6, !PT ;  /* 0x00000008170f7212 */ /* 0x002fe200078ef618 */
[--C-:B------:R-:W-:Y:S01]  /*12d0*/  IMAD R2, R3, 0x2, R0.reuse ;  /* 0x0000000203027824 */ /* 0x100fe200078e0200 */
[----:B------:R-:W-:Y:S01]  /*12e0*/  STL [R1+0x70], R10 ;  /* 0x0000700a01007387 */ /* 0x000fe20000100800 */
[----:B------:R-:W-:Y:S01]  /*12f0*/  IMAD R8, R9, 0x2, R0 ;  /* 0x0000000209087824 */ /* 0x000fe200078e0200 */
[----:B------:R-:W-:Y:S02]  /*1300*/  LEA R3, R15, R0, 0x1 ;  /* 0x000000000f037211 */ /* 0x000fe400078e08ff */
[----:B------:R0:W-:Y:S04]  /*1310*/  STL [R1+0xa0], R2 ;  /* 0x0000a00201007387 */ /* 0x0001e80000100800 */
[----:B------:R1:W-:Y:S01]  /*1320*/  STL [R1+0x98], R6 ;  /* 0x0000980601007387 */ /* 0x0003e20000100800 */
[----:B0-----:R-:W-:-:S03]  /*1330*/  LOP3.LUT R2, R5, 0xfffffff8, RZ, 0xc0, !PT ;  /* 0xfffffff805027812 */ /* 0x001fc600078ec0ff */
[----:B------:R0:W-:Y:S01]  /*1340*/  STL [R1+0x90], R3 ;  /* 0x0000900301007387 */ /* 0x0001e20000100800 */
[----:B-1----:R-:W-:-:S03]  /*1350*/  IMAD R6, R13, 0x2, R0 ;  /* 0x000000020d067824 */ /* 0x002fc600078e0200 */
[----:B------:R-:W-:Y:S04]  /*1360*/  STL [R1+0x9c], R8 ;  /* 0x00009c0801007387 */ /* 0x000fe80000100800 */
[----:B------:R-:W-:Y:S01]  /*1370*/  STL [R1+0x6c], R2 ;  /* 0x00006c0201007387 */ /* 0x000fe20000100800 */
[----:B0-----:R-:W-:-:S03]  /*1380*/  IMAD R3, R21, 0x2, R0 ;  /* 0x0000000215037824 */ /* 0x001fc600078e0200 */
[----:B------:R0:W-:Y:S04]  /*1390*/  STL [R1+0x94], R6 ;  /* 0x0000940601007387 */ /* 0x0001e80000100800 */
[----:B------:R1:W-:Y:S01]  /*13a0*/  STL [R1+0x8c], R3 ;  /* 0x00008c0301007387 */ /* 0x0003e20000100800 */
[----:B0-----:R-:W-:Y:S01]  /*13b0*/  IMAD R6, R7, 0x2, R0 ;  /* 0x0000000207067824 */ /* 0x001fe200078e0200 */
[----:B------:R-:W-:Y:S02]  /*13c0*/  LEA R0, R14, R0, 0x1 ;  /* 0x000000000e007211 */ /* 0x000fe400078e08ff */
[----:B-1----:R-:W-:Y:S02]  /*13d0*/  SHF.R.S32.HI R3, RZ, 0x3, R5 ;  /* 0x00000003ff037819 */ /* 0x002fe40000011405 */
[----:B------:R-:W-:Y:S01]  /*13e0*/  STL [R1+0xa4], R6 ;  /* 0x0000a40601007387 */ /* 0x000fe20000100800 */
[----:B------:R-:W-:-:S03]  /*13f0*/  SHF.R.S32.HI R2, RZ, 0x1f, R2 ;  /* 0x0000001fff027819 */ /* 0x000fc60000011402 */
[----:B------:R0:W-:Y:S04]  /*1400*/  STL [R1+0x48], R0 ;  /* 0x0000480001007387 */ /* 0x0001e80000100800 */
[----:B------:R1:W-:Y:S01]  /*1410*/  STL [R1+0x5c], R3 ;  /* 0x00005c0301007387 */ /* 0x0003e20000100800 */
[----:B0-----:R-:W-:-:S05]  /*1420*/  IMAD R0, R4, 0x8, R12 ;  /* 0x0000000804007824 */ /* 0x001fca00078e020c */
[----:B------:R1:W-:Y:S04]  /*1430*/  STL [R1+0x4c], R0 ;  /* 0x00004c0001007387 */ /* 0x0003e80000100800 */
[----:B------:R1:W-:Y:S01]  /*1440*/  STL [R1+0x7c], R2 ;  /* 0x00007c0201007387 */ /* 0x0003e20000100800 */
[----:B------:R-:W-:Y:S01]  /*1450*/  IMAD.MOV.U32 R219, RZ, RZ, RZ ;  /* 0x000000ffffdb7224 */ /* 0x000fe200078e00ff */
[----:B------:R-:W-:Y:S01]  /*1460*/  SHF.R.S32.HI R19, RZ, 0x1f, R18 ;  /* 0x0000001fff137819 */ /* 0x000fe20000011412 */
[----:B------:R-:W-:Y:S02]  /*1470*/  IMAD.MOV.U32 R22, RZ, RZ, RZ ;  /* 0x000000ffff167224 */ /* 0x000fe400078e00ff */
[----:B------:R-:W-:Y:S02]  /*1480*/  VIADD R236, R200, 0x20 ;  /* 0x00000020c8ec7836 */ /* 0x000fe40000000000 */
[----:B------:R-:W-:Y:S01]  /*1490*/  IMAD.IADD R229, R20, 0x1, -R229 ;  /* 0x0000000114e57824 */ /* 0x000fe200078e0ae5 */
[----:B--2---:R-:W-:Y:S01]  /*14a0*/  LOP3.LUT R234, R17, 0x1, RZ, 0xfc, !PT ;  /* 0x0000000111ea7812 */ /* 0x004fe200078efcff */
[----:B-1----:R-:W-:-:S07]  /*14b0*/  IMAD.MOV.U32 R17, RZ, RZ, RZ ;  /* 0x000000ffff117224 */ /* 0x002fce00078e00ff */
.L_x_2039:
[----:B------:R-:W-:Y:S01]  /*14c0*/  ULDC.64 UR4, c[0x0][0xa28] ;  /* 0x00028a0000047ab9 */ /* 0x000fe20000000a00 */
[----:B0-23--:R-:W0:Y:S01]  /*14d0*/  LDC.64 R4, c[0x0][0xa08] ;  /* 0x00028200ff047b82 */ /* 0x00de220000000a00 */
[----:B------:R-:W-:Y:S01]  /*14e0*/  ISETP.NE.U32.AND P0, PT, RZ, UR4, PT ;  /* 0x00000004ff007c0c */ /* 0x000fe2000bf05070 */
[----:B------:R-:W-:Y:S01]  /*14f0*/  IMAD.MOV.U32 R0, RZ, RZ, RZ ;  /* 0x000000ffff007224 */ /* 0x000fe200078e00ff */
[----:B------:R-:W-:Y:S01]  /*1500*/  ULDC.64 UR6, c[0x0][0xa20] ;  /* 0x0002880000067ab9 */ /* 0x000fe20000000a00 */
[----:B------:R-:W-:Y:S01]  /*1510*/  IMAD.MOV.U32 R26, RZ, RZ, RZ ;  /* 0x000000ffff1a7224 */ /* 0x000fe200078e00ff */
[----:B------:R-:W-:Y:S01]  /*1520*/  ISETP.NE.AND.EX P0, PT, RZ, UR5, PT, P0 ;  /* 0x00000005ff007c0c */ /* 0x000fe2000bf05300 */
[----:B------:R-:W-:Y:S02]  /*1530*/  ULDC.64 UR4, c[0x0][0xa18] ;  /* 0x0002860000047ab9 */ /* 0x000fe40000000a00 */
[----:B------:R-:W-:-:S04]  /*1540*/  ISETP.NE.U32.AND P1, PT, RZ, UR4, PT ;  /* 0x00000004ff007c0c */ /* 0x000fc8000bf25070 */
[----:B------:R-:W-:Y:S01]  /*1550*/  ISETP.NE.AND.EX P1, PT, RZ, UR5, PT, P1 ;  /* 0x00000005ff007c0c */ /* 0x000fe2000bf25310 */
[----:B------:R-:W-:Y:S02]  /*1560*/  ULDC.64 UR4, c[0x0][0xa08] ;  /* 0x0002820000047ab9 */ /* 0x000fe40000000a00 */
[----:B------:R-:W-:-:S03]  /*1570*/  ISETP.NE.U32.AND P3, PT, RZ, UR4, PT ;  /* 0x00000004ff007c0c */ /* 0x000fc6000bf65070 */
[----:B----4-:R-:W1:Y:S01]  /*1580*/  @P0 LDC.64 R2, c[0x0][0xa28] ;  /* 0x00028a00ff020b82 */ /* 0x010e620000000a00 */
[----:B------:R-:W-:Y:S01]  /*1590*/  ISETP.NE.AND.EX P3, PT, RZ, UR5, PT, P3 ;  /* 0x00000005ff007c0c */ /* 0x000fe2000bf65330 */
[----:B0-----:R-:W-:-:S06]  /*15a0*/  IMAD.WIDE R8, R63, 0x4, R4 ;  /* 0x000000043f087825 */ /* 0x001fcc00078e0204 */
[----:B------:R-:W0:Y:S01]  /*15b0*/  @P1 LDC.64 R6, c[0x0][0xa18] ;  /* 0x00028600ff061b82 */ /* 0x000e220000000a00 */
[----:B------:R-:W-:Y:S02]  /*15c0*/  ULDC UR4, c[0x0][0x288] ;  /* 0x0000a20000047ab9 */ /* 0x000fe40000000800 */
[----:B------:R-:W-:Y:S01]  /*15d0*/  IMAD.U32 R220, RZ, RZ, UR4 ;  /* 0x00000004ffdc7e24 */ /* 0x000fe2000f8e00ff */
[----:B------:R2:W-:Y:S01]  /*15e0*/  STL [R1+0x60], R62 ;  /* 0x0000603e01007387 */ /* 0x0005e20000100800 */
[----:B------:R-:W-:-:S03]  /*15f0*/  ULDC.64 UR4, c[0x0][0x418] ;  /* 0x0001060000047ab9 */ /* 0x000fc60000000a00 */
[----:B-----5:R2:W5:Y:S01]  /*1600*/  @P3 LDG.E R26, desc[UR60][R8.64] ;  /* 0x0000003c081a3981 */ /* 0x020562000c1e1900 */
[----:B-1----:R-:W-:-:S05]  /*1610*/  @P0 IMAD.WIDE R2, R63, 0x4, R2 ;  /* 0x000000043f020825 */ /* 0x002fca00078e0202 */
[----:B------:R2:W5:Y:S01]  /*1620*/  @P0 LDG.E R0, desc[UR60][R2.64] ;  /* 0x0000003c02000981 */ /* 0x000562000c1e1900 */
[----:B0-----:R-:W-:-:S05]  /*1630*/  @P1 IMAD.WIDE R4, R63, 0x4, R6 ;  /* 0x000000043f041825 */ /* 0x001fca00078e0206 */
[----:B------:R2:W5:Y:S04]  /*1640*/  @P1 LDG.E R220, desc[UR60][R4.64] ;  /* 0x0000003c04dc1981 */ /* 0x000568000c1e1900 */
[----:B------:R2:W-:Y:S01]  /*1650*/  STL [R1+0x64], R63 ;  /* 0x0000643f01007387 */ /* 0x0005e20000100800 */
[----:B------:R-:W-:-:S03]  /*1660*/  UISETP.NE.U32.AND UP0, UPT, UR4, URZ, UPT ;  /* 0x0000003f0400728c */ /* 0x000fc6000bf05070 */
[----:B------:R-:W-:Y:S01]  /*1670*/  ULDC UR4, c[0x0][0x424] ;  /* 0x0001090000047ab9 */ /* 0x000fe20000000800 */
[----:B------:R-:W-:Y:S01]  /*1680*/  UISETP.NE.AND.EX UP0, UPT, UR5, URZ, UPT, UP0 ;  /* 0x0000003f0500728c */ /* 0x000fe2000bf05300 */
[----:B------:R-:W-:Y:S02]  /*1690*/  ISETP.NE.U32.AND P2, PT, RZ, UR6, PT ;  /* 0x00000006ff007c0c */ /* 0x000fe4000bf45070 */
[----:B------:R-:W-:Y:S01]  /*16a0*/  ULDC UR5, c[0x0][0x2f0] ;  /* 0x0000bc0000057ab9 */ /* 0x000fe20000000800 */
[----:B------:R-:W-:Y:S01]  /*16b0*/  USEL UR4, UR4, 0x1, UP0 ;  /* 0x0000000104047887 */ /* 0x000fe20008000000 */
[----:B------:R-:W-:-:S03]  /*16c0*/  ISETP.NE.AND.EX P2, PT, RZ, UR7, PT, P2 ;  /* 0x00000007ff007c0c */ /* 0x000fc6000bf45320 */
[----:B------:R-:W-:-:S03]  /*16d0*/  UIMAD UR4, UR4, UR5, URZ ;  /* 0x00000005040472a4 */ /* 0x000fc6000f8e023f */
[----:B------:R-:W-:Y:S01]  /*16e0*/  ULDC UR5, c[0x0][0x348] ;  /* 0x0000d20000057ab9 */ /* 0x000fe20000000800 */
[----:B--2---:R-:W-:Y:S08]  /*16f0*/  @P1 BRA `(.L_x_1751) ;  /* 0x0000000000241947 */ /* 0x004ff00003800000 */
[----:B------:R-:W-:Y:S02]  /*1700*/  ULDC.64 UR6, c[0x0][0xa00] ;  /* 0x0002800000067ab9 */ /* 0x000fe40000000a00 */
[----:B------:R-:W-:-:S04]  /*1710*/  ISETP.NE.U32.AND P0, PT, RZ, UR6, PT ;  /* 0x00000006ff007c0c */ /* 0x000fc8000bf05070 */
[----:B------:R-:W-:-:S13]  /*1720*/  ISETP.NE.AND.EX P0, PT, RZ, UR7, PT, P0 ;  /* 0x00000007ff007c0c */ /* 0x000fda000bf05300 */
[----:B------:R-:W-:Y:S05]  /*1730*/  @!P0 BRA `(.L_x_1751) ;  /* 0x0000000000148947 */ /* 0x000fea0003800000 */
[----:B------:R-:W0:Y:S02]  /*1740*/  LDC.64 R2, c[0x0][0xa00] ;  /* 0x00028000ff027b82 */ /* 0x000e240000000a00 */
[----:B0-----:R-:W-:-:S05]  /*1750*/  IMAD.WIDE R2, R63, 0x4, R2 ;  /* 0x000000043f027825 */ /* 0x001fca00078e0202 */
[----:B-----5:R-:W2:Y:S04]  /*1760*/  LDG.E R220, desc[UR60][R2.64] ;  /* 0x0000003c02dc7981 */ /* 0x020ea8000c1e1900 */
[----:B------:R-:W2:Y:S02]  /*1770*/  LDG.E R5, desc[UR60][R2.64+0x4] ;  /* 0x0000043c02057981 */ /* 0x000ea4000c1e1900 */
[----:B--2---:R-:W-:-:S07]  /*1780*/  IADD3 R220, -R220, R5, RZ ;  /* 0x00000005dcdc7210 */ /* 0x004fce0007ffe1ff */
.L_x_1751:
[----:B------:R-:W-:Y:S02]  /*1790*/  IMAD.U32 R2, RZ, RZ, UR5 ;  /* 0x00000005ff027e24 */ /* 0x000fe4000f8e00ff */
[----:B------:R-:W-:Y:S01]  /*17a0*/  IMAD.U32 R27, RZ, RZ, UR4 ;  /* 0x00000004ff1b7e24 */ /* 0x000fe2000f8e00ff */
[----:B------:R-:W-:Y:S06]  /*17b0*/  @!P2 BRA `(.L_x_1752) ;  /* 0x000000000010a947 */ /* 0x000fec0003800000 */
[----:B------:R-:W0:Y:S02]  /*17c0*/  LDC.64 R4, c[0x0][0xa20] ;  /* 0x00028800ff047b82 */ /* 0x000e240000000a00 */
[----:B0-----:R-:W-:-:S05]  /*17d0*/  IMAD.WIDE R4, R63, 0x4, R4 ;  /* 0x000000043f047825 */ /* 0x001fca00078e0204 */
[----:B------:R0:W5:Y:S01]  /*17e0*/  LDG.E R27, desc[UR60][R4.64] ;  /* 0x0000003c041b7981 */ /* 0x000162000c1e1900 */
[----:B------:R-:W-:Y:S05]  /*17f0*/  BRA `(.L_x_1753) ;  /* 0x0000000000107947 */ /* 0x000fea0003800000 */
.L_x_1752:
[----:B------:R-:W-:Y:S05]  /*1800*/  @!P3 BRA `(.L_x_1753) ;  /* 0x00000000000cb947 */ /* 0x000fea0003800000 */
[----:B------:R-:W2:Y:S04]  /*1810*/  LDG.E R4, desc[UR60][R8.64] ;  /* 0x0000003c08047981 */ /* 0x000ea8000c1e1900 */
[----:B------:R-:W2:Y:S02]  /*1820*/  LDG.E R27, desc[UR60][R8.64+0x4] ;  /* 0x0000043c081b7981 */ /* 0x000ea4000c1e1900 */
[----:B--2---:R-:W-:-:S07]  /*1830*/  IMAD.IADD R27, R27, 0x1, -R4 ;  /* 0x000000011b1b7824 */ /* 0x004fce00078e0a04 */
.L_x_1753:
[----:B------:R-:W-:Y:S01]  /*1840*/  ULDC.64 UR4, c[0x0][0xa10] ;  /* 0x0002840000047ab9 */ /* 0x000fe20000000a00 */
[----:B------:R-:W1:Y:S01]  /*1850*/  LDC R9, c[0x0][0x448] ;  /* 0x00011200ff097b82 */ /* 0x000e620000000800 */
[----:B------:R-:W-:-:S04]  /*1860*/  ISETP.NE.U32.AND P0, PT, RZ, UR4, PT ;  /* 0x00000004ff007c0c */ /* 0x000fc8000bf05070 */
[----:B------:R-:W-:Y:S01]  /*1870*/  ISETP.NE.AND.EX P0, PT, RZ, UR5, PT, P0 ;  /* 0x00000005ff007c0c */ /* 0x000fe2000bf05300 */
[----:B------:R-:W-:Y:S02]  /*1880*/  ULDC.64 UR4, c[0x0][0xa30] ;  /* 0x00028c0000047ab9 */ /* 0x000fe40000000a00 */
[----:B------:R-:W-:Y:S01]  /*1890*/  ISETP.NE.U32.AND P1, PT, RZ, UR4, PT ;  /* 0x00000004ff007c0c */ /* 0x000fe2000bf25070 */
[----:B-----5:R-:W-:Y:S01]  /*18a0*/  IMAD.MOV.U32 R23, RZ, RZ, R27 ;  /* 0x000000ffff177224 */ /* 0x020fe200078e001b */
[----:B------:R-:W2:Y:S02]  /*18b0*/  LDC.64 R12, c[0x0][0x9e0] ;  /* 0x00027800ff0c7b82 */ /* 0x000ea40000000a00 */
[----:B------:R-:W-:-:S06]  /*18c0*/  ISETP.NE.AND.EX P1, PT, RZ, UR5, PT, P1 ;  /* 0x00000005ff007c0c */ /* 0x000fcc000bf25310 */
[----:B0-----:R-:W0:Y:S08]  /*18d0*/  @P0 LDC.64 R4, c[0x0][0xa10] ;  /* 0x00028400ff040b82 */ /* 0x001e300000000a00 */
[----:B------:R-:W3:Y:S01]  /*18e0*/  @P1 LDC.64 R6, c[0x0][0xa30] ;  /* 0x00028c00ff061b82 */ /* 0x000ee20000000a00 */
[----:B0-----:R-:W-:-:S05]  /*18f0*/  @P0 IMAD.WIDE R4, R63, 0x4, R4 ;  /* 0x000000043f040825 */ /* 0x001fca00078e0204 */
[----:B------:R-:W4:Y:S04]  /*1900*/  @P0 LDG.E R3, desc[UR60][R4.64] ;  /* 0x0000003c04030981 */ /* 0x000f28000c1e1900 */
[----:B------:R0:W4:Y:S01]  /*1910*/  @P0 LDG.E R8, desc[UR60][R4.64+0x4] ;  /* 0x0000043c04080981 */ /* 0x000122000c1e1900 */
[----:B---3--:R-:W-:-:S05]  /*1920*/  @P1 IMAD.WIDE R6, R63, 0x4, R6 ;  /* 0x000000043f061825 */ /* 0x008fca00078e0206 */
[----:B------:R3:W5:Y:S01]  /*1930*/  @P1 LDG.E R23, desc[UR60][R6.64] ;  /* 0x0000003c06171981 */ /* 0x000762000c1e1900 */
[----:B-1----:R-:W-:Y:S01]  /*1940*/  ISETP.NE.AND P1, PT, R9, 0x1, PT ;  /* 0x000000010900780c */ /* 0x002fe20003f25270 */
[----:B------:R-:W-:Y:S01]  /*1950*/  IMAD.IADD R11, R27, 0x1, -R0 ;  /* 0x000000011b0b7824 */ /* 0x000fe200078e0a00 */
[----:B------:R-:W-:Y:S02]  /*1960*/  SHF.L.U32 R14, R61, 0x7, RZ ;  /* 0x000000073d0e7819 */ /* 0x000fe400000006ff */
[----:B--2---:R-:W-:-:S03]  /*1970*/  ISETP.GE.AND P2, PT, R13, 0x1, PT ;  /* 0x000000010d00780c */ /* 0x004fc60003f46270 */
[----:B------:R1:W-:Y:S01]  /*1980*/  STL [R1+0x34], R14 ;  /* 0x0000340e01007387 */ /* 0x0003e20000100800 */
[----:B------:R-:W-:-:S05]  /*1990*/  VIADD R0, R14, 0x7f ;  /* 0x0000007f0e007836 */ /* 0x000fca0000000000 */
[----:B------:R-:W2:Y:S01]  /*19a0*/  @P1 LDC R9, c[0x0][0x44c] ;  /* 0x00011300ff091b82 */ /* 0x000ea20000000800 */
[----:B0-----:R-:W-:-:S07]  /*19b0*/  MOV R4, R0 ;  /* 0x0000000000047202 */ /* 0x001fce0000000f00 */
[----:B------:R-:W0:Y:S01]  /*19c0*/  @P1 LDC R10, c[0x0][0x450] ;  /* 0x00011400ff0a1b82 */ /* 0x000e220000000800 */
[----:B----4-:R-:W-:Y:S02]  /*19d0*/  @P0 IMAD.IADD R2, R8, 0x1, -R3 ;  /* 0x0000000108020824 */ /* 0x010fe400078e0a03 */
[----:B--2---:R-:W-:-:S04]  /*19e0*/  @P1 IMAD.HI.U32 R3, R0, R9, RZ ;  /* 0x0000000900031227 */ /* 0x004fc800078e00ff */
[----:B------:R-:W-:Y:S01]  /*19f0*/  IMAD.IADD R221, R11, 0x1, R2 ;  /* 0x000000010bdd7824 */ /* 0x000fe200078e0202 */
[----:B0-----:R-:W-:-:S03]  /*1a00*/  @P1 SHF.R.U32.HI R4, RZ, R10, R3 ;  /* 0x0000000aff041219 */ /* 0x001fc60000011603 */
[C---:B------:R-:W-:Y:S01]  /*1a10*/  VIADD R0, R221.reuse, 0x3f ;  /* 0x0000003fdd007836 */ /* 0x040fe20000000000 */
[----:B------:R-:W-:-:S04]  /*1a20*/  IADD3 R5, R221, 0x1, -R220 ;  /* 0x00000001dd057810 */ /* 0x000fc80007ffe8dc */
[----:B------:R-:W-:Y:S01]  /*1a30*/  SHF.R.S32.HI R3, RZ, 0x1f, R0 ;  /* 0x0000001fff037819 */ /* 0x000fe20000011400 */
[----:B---3--:R-:W-:-:S03]  /*1a40*/  IMAD.IADD R7, R5, 0x1, R4 ;  /* 0x0000000105077824 */ /* 0x008fc600078e0204 */
[----:B------:R-:W-:Y:S01]  /*1a50*/  LEA.HI R3, R3, R0, RZ, 0x6 ;  /* 0x0000000003037211 */ /* 0x000fe200078f30ff */
[----:B------:R-:W-:-:S03]  /*1a60*/  IMAD.IADD R0, R7, 0x1, R12 ;  /* 0x0000000107007824 */ /* 0x000fc600078e020c */
[----:B------:R-:W-:Y:S01]  /*1a70*/  SHF.R.S32.HI R103, RZ, 0x6, R3 ;  /* 0x00000006ff677819 */ /* 0x000fe20000011403 */
[----:B-1----:R-:W-:Y:S06]  /*1a80*/  @!P2 BRA `(.L_x_1754) ;  /* 0x000000000048a947 */ /* 0x002fec0003800000 */
[C---:B------:R-:W-:Y:S01]  /*1a90*/  ISETP.GT.AND P0, PT, R7.reuse, RZ, PT ;  /* 0x000000ff0700720c */ /* 0x040fe20003f04270 */
[----:B------:R-:W-:Y:S01]  /*1aa0*/  BSSY B0, `(.L_x_1755) ;  /* 0x000000e000007945 */ /* 0x000fe20003800000 */
[----:B------:R-:W-:-:S11]  /*1ab0*/  VIADD R3, R7, 0xffffffff ;  /* 0xffffffff07037836 */ /* 0x000fd60000000000 */
[----:B------:R-:W-:Y:S05]  /*1ac0*/  @P0 BRA `(.L_x_1756) ;  /* 0x00000000001c0947 */ /* 0x000fea0003800000 */
[----:B------:R-:W-:Y:S02]  /*1ad0*/  ISETP.NE.AND P0, PT, R13, 0x1, PT ;  /* 0x000000010d00780c */ /* 0x000fe40003f05270 */
[----:B------:R-:W-:-:S11]  /*1ae0*/  IADD3 R3, -R7, RZ, RZ ;  /* 0x000000ff07037210 */ /* 0x000fd60007ffe1ff */
[----:B------:R-:W0:Y:S02]  /*1af0*/  @P0 LDC.64 R4, c[0x0][0x9e8] ;  /* 0x00027a00ff040b82 */ /* 0x000e240000000a00 */
[----:B0-----:R-:W-:-:S05]  /*1b00*/  @P0 IMAD.HI.U32 R4, R3, R4, RZ ;  /* 0x0000000403040227 */ /* 0x001fca00078e00ff */
[----:B------:R-:W-:-:S04]  /*1b10*/  @P0 SHF.R.U32.HI R3, RZ, R5, R4 ;  /* 0x00000005ff030219 */ /* 0x000fc80000011604 */
[----:B------:R-:W-:Y:S01]  /*1b20*/  LOP3.LUT R3, RZ, R3, RZ, 0x33, !PT ;  /* 0x00000003ff037212 */ /* 0x000fe200078e33ff */
[----:B------:R-:W-:Y:S06]  /*1b30*/  BRA `(.L_x_1757) ;  /* 0x0000000000107947 */ /* 0x000fec0003800000 */
.L_x_1756:
[----:B------:R-:W-:-:S13]  /*1b40*/  ISETP.NE.AND P0, PT, R13, 0x1, PT ;  /* 0x000000010d00780c */ /* 0x000fda0003f05270 */
[----:B------:R-:W0:Y:S02]  /*1b50*/  @P0 LDC.64 R4, c[0x0][0x9e8] ;  /* 0x00027a00ff040b82 */ /* 0x000e240000000a00 */
[----:B0-----:R-:W-:-:S05]  /*1b60*/  @P0 IMAD.HI.U32 R4, R3, R4, RZ ;  /* 0x0000000403040227 */ /* 0x001fca00078e00ff */
[----:B------:R-:W-:-:S07]  /*1b70*/  @P0 SHF.R.U32.HI R3, RZ, R5, R4 ;  /* 0x00000005ff030219 */ /* 0x000fce0000011604 */
.L_x_1757:
[----:B------:R-:W-:Y:S05]  /*1b80*/  BSYNC B0 ;  /* 0x0000000000007941 */ /* 0x000fea0003800000 */
.L_x_1755:
[----:B------:R-:W-:-:S05]  /*1b90*/  IMAD R3, R3, R13, R13 ;  /* 0x0000000d03037224 */ /* 0x000fca00078e020d */
[----:B------:R-:W-:-:S07]  /*1ba0*/  VIMNMX R0, R0, R3, PT ;  /* 0x0000000300007248 */ /* 0x000fce0003fe0100 */
.L_x_1754:
[----:B------:R-:W0:Y:S01]  /*1bb0*/  @P1 LDC R4, c[0x0][0x44c] ;  /* 0x00011300ff041b82 */ /* 0x000e220000000800 */
[----:B------:R-:W-:Y:S01]  /*1bc0*/  IMAD.MOV.U32 R3, RZ, RZ, R14 ;  /* 0x000000ffff037224 */ /* 0x000fe200078e000e */
[----:B------:R-:W-:Y:S01]  /*1bd0*/  ULDC UR4, c[0x0][0x9dc] ;  /* 0x0002770000047ab9 */ /* 0x000fe20000000800 */
[----:B------:R-:W-:-:S05]  /*1be0*/  IMAD.IADD R106, R221, 0x1, -R220 ;  /* 0x00000001dd6a7824 */ /* 0x000fca00078e0adc */
[----:B------:R-:W1:Y:S01]  /*1bf0*/  @P1 LDC R5, c[0x0][0x450] ;  /* 0x00011400ff051b82 */ /* 0x000e620000000800 */
[----:B0-----:R-:W-:-:S05]  /*1c00*/  @P1 IMAD.HI.U32 R4, R14, R4, RZ ;  /* 0x000000040e041227 */ /* 0x001fca00078e00ff */
[----:B-1----:R-:W-:-:S05]  /*1c10*/  @P1 SHF.R.U32.HI R3, RZ, R5, R4 ;  /* 0x00000005ff031219 */ /* 0x002fca0000011604 */
[----:B------:R-:W-:-:S04]  /*1c20*/  IMAD.IADD R3, R106, 0x1, R3 ;  /* 0x000000016a037824 */ /* 0x000fc800078e0203 */
[----:B------:R-:W-:Y:S01]  /*1c30*/  VIADD R4, R3, -UR4 ;  /* 0x8000000403047c36 */ /* 0x000fe20008000000 */
[----:B------:R-:W-:Y:S06]  /*1c40*/  @!P2 BRA `(.L_x_1758) ;  /* 0x000000000044a947 */ /* 0x000fec0003800000 */
[----:B------:R-:W-:Y:S01]  /*1c50*/  ISETP.GT.AND P0, PT, R3, -0x1, PT ;  /* 0xffffffff0300780c */ /* 0x000fe20003f04270 */
[----:B------:R-:W-:-:S12]  /*1c60*/  BSSY B0, `(.L_x_1759) ;  /* 0x000000d000007945 */ /* 0x000fd80003800000 */
        /* <DEDUP_REMOVED lines=8> */
.L_x_1760:
[----:B------:R-:W-:-:S13]  /*1cf0*/  ISETP.NE.AND P0, PT, R13, 0x1, PT ;  /* 0x000000010d00780c */ /* 0x000fda0003f05270 */
[----:B------:R-:W0:Y:S02]  /*1d00*/  @P0 LDC.64 R6, c[0x0][0x9e8] ;  /* 0x00027a00ff060b82 */ /* 0x000e240000000a00 */
[----:B0-----:R-:W-:-:S05]  /*1d10*/  @P0 IMAD.HI.U32 R6, R3, R6, RZ ;  /* 0x0000000603060227 */ /* 0x001fca00078e00ff */
[----:B------:R-:W-:-:S07]  /*1d20*/  @P0 SHF.R.U32.HI R3, RZ, R7, R6 ;  /* 0x00000007ff030219 */ /* 0x000fce0000011606 */
.L_x_1761:
[----:B------:R-:W-:Y:S05]  /*1d30*/  BSYNC B0 ;  /* 0x0000000000007941 */ /* 0x000fea0003800000 */
.L_x_1759:
[----:B------:R-:W-:-:S05]  /*1d40*/  IMAD R3, R3, R13, RZ ;  /* 0x0000000d03037224 */ /* 0x000fca00078e02ff */
[----:B------:R-:W-:-:S07]  /*1d50*/  VIMNMX R4, R4, R3, !PT ;  /* 0x0000000304047248 */ /* 0x000fce0007fe0100 */
.L_x_1758:
[----:B------:R-:W-:Y:S02]  /*1d60*/  IADD3 R0, R0, 0x3f, RZ ;  /* 0x0000003f00007810 */ /* 0x000fe40007ffe0ff */
[----:B------:R-:W-:Y:S02]  /*1d70*/  SHF.R.S32.HI R5, RZ, 0x1f, R4 ;  /* 0x0000001fff057819 */ /* 0x000fe40000011404 */
[----:B------:R-:W-:Y:S02]  /*1d80*/  SHF.R.S32.HI R3, RZ, 0x1f, R0 ;  /* 0x0000001fff037819 */ /* 0x000fe40000011400 */
[----:B------:R-:W-:Y:S02]  /*1d90*/  LEA.HI R5, R5, R4, RZ, 0x6 ;  /* 0x0000000405057211 */ /* 0x000fe400078f30ff */
[----:B------:R-:W-:Y:S02]  /*1da0*/  LEA.HI R3, R3, R0, RZ, 0x6 ;  /* 0x0000000003037211 */ /* 0x000fe400078f30ff */
[----:B------:R-:W-:-:S02]  /*1db0*/  SHF.R.S32.HI R5, RZ, 0x6, R5 ;  /* 0x00000006ff057819 */ /* 0x000fc40000011405 */
[----:B------:R-:W-:Y:S02]  /*1dc0*/  SHF.R.S32.HI R0, RZ, 0x6, R3 ;  /* 0x00000006ff007819 */ /* 0x000fe40000011403 */
[----:B------:R-:W-:Y:S02]  /*1dd0*/  VIMNMX R5, RZ, R5, !PT ;  /* 0x00000005ff057248 */ /* 0x000fe40007fe0100 */
[----:B------:R-:W-:-:S03]  /*1de0*/  VIMNMX R0, R103, R0, PT ;  /* 0x0000000067007248 */ /* 0x000fc60003fe0100 */
[--C-:B------:R-:W-:Y:S02]  /*1df0*/  IMAD R5, R5, 0x40, -R11.reuse ;  /* 0x0000004005057824 */ /* 0x100fe400078e0a0b */
[----:B------:R-:W-:-:S03]  /*1e00*/  IMAD R3, R0, 0x40, -R11 ;  /* 0x0000004000037824 */ /* 0x000fc600078e0a0b */
[----:B------:R-:W-:Y:S02]  /*1e10*/  VIMNMX R5, RZ, R5, !PT ;  /* 0x00000005ff057248 */ /* 0x000fe40007fe0100 */
[----:B------:R-:W-:Y:S02]  /*1e20*/  VIMNMX R0, R3, R2, PT ;  /* 0x0000000203007248 */ /* 0x000fe40003fe0100 */
[----:B------:R-:W-:Y:S02]  /*1e30*/  SHF.R.U32.HI R24, RZ, 0x6, R5 ;  /* 0x00000006ff187819 */ /* 0x000fe40000011605 */
[----:B------:R-:W-:-:S03]  /*1e40*/  ISETP.GT.AND P0, PT, R0, R5, PT ;  /* 0x000000050000720c */ /* 0x000fc60003f04270 */
[----:B------:R-:W-:-:S10]  /*1e50*/  IMAD.MOV.U32 R25, RZ, RZ, R24 ;  /* 0x000000ffff197224 */ /* 0x000fd400078e0018 */
[----:B------:R-:W-:-:S05]  /*1e60*/  @P0 VIADD R0, R0, 0x3f ;  /* 0x0000003f00000836 */ /* 0x000fca0000000000 */
[----:B------:R-:W-:-:S04]  /*1e70*/  @P0 SHF.R.S32.HI R3, RZ, 0x1f, R0 ;  /* 0x0000001fff030819 */ /* 0x000fc80000011400 */
[----:B------:R-:W-:-:S04]  /*1e80*/  @P0 LEA.HI R3, R3, R0, RZ, 0x6 ;  /* 0x0000000003030211 */ /* 0x000fc800078f30ff */
[----:B------:R-:W-:Y:S02]  /*1e90*/  @P0 SHF.R.S32.HI R25, RZ, 0x6, R3 ;  /* 0x00000006ff190819 */ /* 0x000fe40000011403 */
[----:B------:R-:W-:Y:S02]  /*1ea0*/  PLOP3.LUT P0, PT, PT, PT, PT, 0x80, 0x0 ;  /* 0x000000000000781c */ /* 0x000fe40003f0f070 */
[----:B------:R-:W-:-:S13]  /*1eb0*/  ISETP.GT.AND P1, PT, R25, R24, PT ;  /* 0x000000181900720c */ /* 0x000fda0003f24270 */
[----:B------:R-:W-:Y:S05]  /*1ec0*/  @!P1 BRA `(.L_x_1762) ;  /* 0x0000006400349947 */ /* 0x000fea0003800000 */
[----:B------:R-:W-:Y:S01]  /*1ed0*/  IADD3 R0, R16, 0x20400, RZ ;  /* 0x0002040010007810 */ /* 0x000fe20007ffe0ff */
[----:B------:R-:W-:Y:S03]  /*1ee0*/  BSSY B6, `(.L_x_1763) ;  /* 0x0000013000067945 */ /* 0x000fe60003800000 */
[----:B------:R-:W-:-:S13]  /*1ef0*/  LOP3.LUT P0, RZ, R0, 0x3ff, RZ, 0xc0, !PT ;  /* 0x000003ff00ff7812 */ /* 0x000fda000780c0ff */
[----:B------:R-:W-:Y:S05]  /*1f00*/  @!P0 BRA `(.L_x_1764) ;  /* 0x0000000000408947 */ /* 0x000fea0003800000 */
[----:B------:R-:W-:Y:S01]  /*1f10*/  MOV R0, 0x0 ;  /* 0x0000000000007802 */ /* 0x000fe20000000f00 */
[----:B------:R-:W-:Y:S01]  /*1f20*/  ULDC.64 UR4, c[0x4][0x1b8] ;  /* 0x01006e0000047ab9 */ /* 0x000fe20000000a00 */
[----:B------:R-:W-:Y:S01]  /*1f30*/  ULDC.64 UR6, c[0x4][0x150] ;  /* 0x0100540000067ab9 */ /* 0x000fe20000000a00 */
[----:B------:R-:W-:Y:S01]  /*1f40*/  IMAD.U32 R4, RZ, RZ, UR4 ;  /* 0x00000004ff047e24 */ /* 0x000fe2000f8e00ff */
[----:B------:R0:W1:Y:S01]  /*1f50*/  LDC.64 R14, c[0x4][R0] ;  /* 0x01000000000e7b82 */ /* 0x0000620000000a00 */
[----:B------:R-:W-:Y:S01]  /*1f60*/  IMAD.U32 R5, RZ, RZ, UR5 ;  /* 0x00000005ff057e24 */ /* 0x000fe2000f8e00ff */
[----:B------:R-:W-:Y:S01]  /*1f70*/  ULDC.64 UR4, c[0x4][0x1c0] ;  /* 0x0100700000047ab9 */ /* 0x000fe20000000a00 */
[----:B------:R-:W-:Y:S01]  /*1f80*/  MOV R10, UR6 ;  /* 0x00000006000a7c02 */ /* 0x000fe20008000f00 */
[----:B------:R-:W-:Y:S02]  /*1f90*/  IMAD.U32 R6, RZ, RZ, UR4 ;  /* 0x00000004ff067e24 */ /* 0x000fe4000f8e00ff */
[----:B------:R-:W-:-:S02]  /*1fa0*/  IMAD.U32 R7, RZ, RZ, UR5 ;  /* 0x00000005ff077e24 */ /* 0x000fc4000f8e00ff */
[----:B------:R-:W-:Y:S02]  /*1fb0*/  IMAD.U32 R11, RZ, RZ, UR7 ;  /* 0x00000007ff0b7e24 */ /* 0x000fe4000f8e00ff */
[----:B------:R-:W-:Y:S02]  /*1fc0*/  IMAD.MOV.U32 R8, RZ, RZ, 0x70 ;  /* 0x00000070ff087424 */ /* 0x000fe400078e00ff */
[----:B------:R-:W-:Y:S02]  /*1fd0*/  IMAD.MOV.U32 R12, RZ, RZ, 0x1 ;  /* 0x00000001ff0c7424 */ /* 0x000fe400078e00ff */
[----:B0-----:R-:W-:-:S07]  /*1fe0*/  IMAD.MOV.U32 R13, RZ, RZ, RZ ;  /* 0x000000ffff0d7224 */ /* 0x001fce00078e00ff */
[----:B------:R-:W-:-:S07]  /*1ff0*/  LEPC R20, `(.L_x_1764) ;  /* 0x000000001014794e */ /* 0x000fce0000000000 */
[----:B-1---5:R-:W-:Y:S05]  /*2000*/  CALL.ABS.NOINC R14 ;  /* 0x000000000e007343 */ /* 0x022fea0003c00000 */
.L_x_1764:
[----:B------:R-:W-:Y:S05]  /*2010*/  BSYNC B6 ;  /* 0x0000000000067941 */ /* 0x000fea0003800000 */
.L_x_1763:
        /* <DEDUP_REMOVED lines=20> */
.L_x_1766:
[----:B------:R-:W-:Y:S05]  /*2160*/  BSYNC B6 ;  /* 0x0000000000067941 */ /* 0x000fea0003800000 */
.L_x_1765:
[----:B------:R-:W-:Y:S01]  /*2170*/  ULDC.64 UR4, c[0x0][0x9f8] ;  /* 0x00027e0000047ab9 */ /* 0x000fe20000000a00 */
[----:B------:R-:W2:Y:S01]  /*2180*/  LDL R30, [R1+0x2c] ;  /* 0x00002c00011e7983 */ /* 0x000ea20000100800 */
[----:B------:R-:W-:Y:S01]  /*2190*/  ISETP.NE.U32.AND P0, PT, RZ, UR4, PT ;  /* 0x00000004ff007c0c */ /* 0x000fe2000bf05070 */
[----:B------:R-:W0:Y:S01]  /*21a0*/  LDC.64 R12, c[0x0][0x300] ;  /* 0x0000c000ff0c7b82 */ /* 0x000e220000000a00 */
[----:B------:R-:W-:Y:S01]  /*21b0*/  IADD3 R77, R26, R27, RZ ;  /* 0x0000001b1a4d7210 */ /* 0x000fe20007ffe0ff */
[----:B------:R-:W-:Y:S01]  /*21c0*/  ULDC UR6, c[0x0][0x2f4] ;  /* 0x0000bd0000067ab9 */ /* 0x000fe20000000800 */
[----:B------:R-:W-:Y:S01]  /*21d0*/  ISETP.NE.AND.EX P0, PT, RZ, UR5, PT, P0 ;  /* 0x00000005ff007c0c */ /* 0x000fe2000bf05300 */
[----:B------:R-:W-:Y:S01]  /*21e0*/  ULDC.64 UR4, c[0x0][0x330] ;  /* 0x0000cc0000047ab9 */ /* 0x000fe20000000a00 */
[----:B------:R-:W-:Y:S01]  /*21f0*/  ULDC.64 UR8, c[0x0][0xa08] ;  /* 0x0002820000087ab9 */ /* 0x000fe20000000a00 */
[----:B------:R-:W3:Y:S02]  /*2200*/  LDL R26, [R1+0x3c] ;  /* 0x00003c00011a7983 */ /* 0x000ee40000100800 */
[----:B------:R-:W1:Y:S02]  /*2210*/  LDC.64 R20, c[0x0][0x408] ;  /* 0x00010200ff147b82 */ /* 0x000e640000000a00 */
[----:B------:R-:W4:Y:S06]  /*2220*/  LDL R14, [R1+0x40] ;  /* 0x00004000010e7983 */ /* 0x000f2c0000100800 */
[----:B------:R-:W0:Y:S08]  /*2230*/  @P0 LDC.64 R4, c[0x0][0x9f8] ;  /* 0x00027e00ff040b82 */ /* 0x000e300000000a00 */
[----:B------:R-:W1:Y:S01]  /*2240*/  LDC.64 R28, c[0x0][0x3f8] ;  /* 0x0000fe00ff1c7b82 */ /* 0x000e620000000a00 */
[----:B------:R-:W-:-:S07]  /*2250*/  SHF.R.S32.HI R32, RZ, 0x1f, R218 ;  /* 0x0000001fff207819 */ /* 0x000fce00000114da */
[----:B------:R-:W1:Y:S01]  /*2260*/  LDC R39, c[0x0][0x3f4] ;  /* 0x0000fd00ff277b82 */ /* 0x000e620000000800 */
[----:B0-----:R-:W-:-:S05]  /*2270*/  @P0 IMAD.WIDE R4, R63, 0x4, R4 ;  /* 0x000000043f040825 */ /* 0x001fca00078e0204 */
[----:B------:R0:W2:Y:S01]  /*2280*/  @P0 LDG.E R63, desc[UR60][R4.64] ;  /* 0x0000003c043f0981 */ /* 0x0000a2000c1e1900 */
[----:B------:R-:W-:Y:S01]  /*2290*/  SHF.R.S32.HI R33, RZ, 0x1f, R77 ;  /* 0x0000001fff217819 */ /* 0x000fe2000001144d */
[-C--:B------:R-:W-:Y:S01]  /*22a0*/  IMAD.WIDE.U32 R6, R77, R12.reuse, RZ ;  /* 0x0000000c4d067225 */ /* 0x080fe200078e00ff */
[----:B------:R-:W-:Y:S02]  /*22b0*/  ISETP.GE.AND P2, PT, R226, UR6, PT ;  /* 0x00000006e2007c0c */ /* 0x000fe4000bf46270 */
[----:B------:R-:W-:Y:S01]  /*22c0*/  ISETP.NE.U32.AND P0, PT, RZ, UR8, PT ;  /* 0x00000008ff007c0c */ /* 0x000fe2000bf05070 */
[----:B------:R-:W-:Y:S01]  /*22d0*/  IMAD R0, R33, R12, RZ ;  /* 0x0000000c21007224 */ /* 0x000fe200078e02ff */
[----:B------:R-:W-:Y:S01]  /*22e0*/  ISETP.GE.AND P1, PT, R18, UR6, PT ;  /* 0x0000000612007c0c */ /* 0x000fe2000bf26270 */
[----:B------:R-:W-:Y:S01]  /*22f0*/  IMAD.WIDE.U32 R8, R62, UR4, R18 ;  /* 0x000000043e087c25 */ /* 0x000fe2000f8e0012 */
[----:B------:R-:W-:Y:S02]  /*2300*/  ISETP.NE.AND.EX P0, PT, RZ, UR9, PT, P0 ;  /* 0x00000009ff007c0c */ /* 0x000fe4000bf05300 */
[----:B------:R-:W-:Y:S01]  /*2310*/  SHF.R.S32.HI R201, RZ, 0x1f, R200 ;  /* 0x0000001fffc97819 */ /* 0x000fe200000114c8 */
[----:B------:R-:W-:Y:S01]  /*2320*/  IMAD R3, R77, R13, R0 ;  /* 0x0000000d4d037224 */ /* 0x000fe200078e0200 */
[----:B------:R-:W-:-:S03]  /*2330*/  SHF.R.S32.HI R0, RZ, 0x1f, R62 ;  /* 0x0000001fff007819 */ /* 0x000fc6000001143e */
[----:B------:R-:W-:Y:S02]  /*2340*/  IMAD.IADD R7, R7, 0x1, R3 ;  /* 0x0000000107077824 */ /* 0x000fe400078e0203 */
[----:B------:R-:W-:-:S04]  /*2350*/  IMAD R3, R0, UR4, RZ ;  /* 0x0000000400037c24 */ /* 0x000fc8000f8e02ff */
[----:B------:R-:W-:Y:S01]  /*2360*/  IMAD R15, R62, UR5, R3 ;  /* 0x000000053e0f7c24 */ /* 0x000fe2000f8e0203 */
[----:B------:R-:W-:Y:S02]  /*2370*/  ULDC.64 UR4, c[0x0][0x308] ;  /* 0x0000c20000047ab9 */ /* 0x000fe40000000a00 */
[----:B------:R-:W-:Y:S01]  /*2380*/  IMAD R3, R0, UR4, RZ ;  /* 0x0000000400037c24 */ /* 0x000fe2000f8e02ff */
[----:B------:R-:W-:Y:S01]  /*2390*/  SEL R0, RZ, 0x1, P1 ;  /* 0x00000001ff007807 */ /* 0x000fe20000800000 */
[----:B0-----:R-:W-:-:S04]  /*23a0*/  IMAD.WIDE.U32 R4, R62, UR4, R6 ;  /* 0x000000043e047c25 */ /* 0x001fc8000f8e0006 */
[----:B------:R-:W-:Y:S01]  /*23b0*/  IMAD R11, R62, UR5, R3 ;  /* 0x000000053e0b7c24 */ /* 0x000fe2000f8e0203 */
[----:B------:R-:W-:Y:S01]  /*23c0*/  SEL R3, RZ, 0xffffffff, P2 ;  /* 0xffffffffff037807 */ /* 0x000fe20001000000 */
[----:B------:R-:W-:Y:S01]  /*23d0*/  ULDC.64 UR4, c[0x0][0x310] ;  /* 0x0000c40000047ab9 */ /* 0x000fe20000000a00 */
[----:B------:R-:W-:Y:S02]  /*23e0*/  IMAD.IADD R9, R9, 0x1, R15 ;  /* 0x0000000109097824 */ /* 0x000fe400078e020f */
[----:B------:R-:W-:Y:S02]  /*23f0*/  IMAD.IADD R5, R5, 0x1, R11 ;  /* 0x0000000105057824 */ /* 0x000fe400078e020b */
[----:B------:R-:W-:-:S05]  /*2400*/  IMAD.SHL.U32 R7, R3, 0x2, RZ ;  /* 0x0000000203077824 */ /* 0x000fca00078e00ff */
[----:B------:R-:W-:Y:S01]  /*2410*/  LOP3.LUT R6, R7, 0x2, R0, 0xe2, !PT ;  /* 0x0000000207067812 */ /* 0x000fe200078ee200 */
[----:B------:R-:W-:Y:S01]  /*2420*/  IMAD R10, R32, R12, RZ ;  /* 0x0000000c200a7224 */ /* 0x000fe200078e02ff */
[----:B--2---:R-:W-:Y:S02]  /*2430*/  SHF.R.S32.HI R3, RZ, 0x1f, R63 ;  /* 0x0000001fff037819 */ /* 0x004fe4000001143f */
[----:B------:R-:W-:Y:S02]  /*2440*/  SEL R63, R63, RZ, !P0 ;  /* 0x000000ff3f3f7207 */ /* 0x000fe40004000000 */
[----:B------:R-:W-:Y:S02]  /*2450*/  SEL R3, R3, RZ, !P0 ;  /* 0x000000ff03037207 */ /* 0x000fe40004000000 */
[----:B------:R-:W-:Y:S01]  /*2460*/  ISETP.GE.AND P0, PT, R30, UR6, PT ;  /* 0x000000061e007c0c */ /* 0x000fe2000bf06270 */
[----:B------:R-:W-:Y:S01]  /*2470*/  IMAD.WIDE.U32 R88, R63, UR4, R4 ;  /* 0x000000043f587c25 */ /* 0x000fe2000f8e0004 */
[----:B------:R-:W2:Y:S03]  /*2480*/  LDL R30, [R1+0x30] ;  /* 0x00003000011e7983 */ /* 0x000ea60000100800 */
[----:B------:R-:W-:-:S02]  /*2490*/  IMAD R0, R3, UR4, RZ ;  /* 0x0000000403007c24 */ /* 0x000fc4000f8e02ff */
[----:B------:R-:W-:-:S04]  /*24a0*/  IMAD.WIDE.U32 R4, R218, R12, R18 ;  /* 0x0000000cda047225 */ /* 0x000fc800078e0012 */
[----:B------:R-:W-:Y:S01]  /*24b0*/  IMAD R15, R63, UR5, R0 ;  /* 0x000000053f0f7c24 */ /* 0x000fe2000f8e0200 */
[----:B------:R-:W-:Y:S01]  /*24c0*/  ULDC.64 UR4, c[0x0][0x338] ;  /* 0x0000ce0000047ab9 */ /* 0x000fe20000000a00 */
[----:B-1----:R-:W-:Y:S01]  /*24d0*/  IMAD R0, R32, R20, RZ ;  /* 0x0000001420007224 */ /* 0x002fe200078e02ff */
[----:B------:R-:W-:Y:S01]  /*24e0*/  SEL R7, RZ, 0x4, P0 ;  /* 0x00000004ff077807 */ /* 0x000fe20000000000 */
[C---:B------:R-:W-:Y:S02]  /*24f0*/  IMAD R27, R218.reuse, R13, R10 ;  /* 0x0000000dda1b7224 */ /* 0x040fe400078e020a */
[----:B------:R-:W-:Y:S02]  /*2500*/  IMAD R11, R218, R21, R0 ;  /* 0x00000015da0b7224 */ /* 0x000fe400078e0200 */
[----:B------:R-:W-:Y:S01]  /*2510*/  IMAD R10, R3, UR4, RZ ;  /* 0x00000004030a7c24 */ /* 0x000fe2000f8e02ff */
[----:B------:R-:W-:Y:S01]  /*2520*/  IADD3 R3, P0, R88, R4, RZ ;  /* 0x0000000458037210 */ /* 0x000fe20007f1e0ff */
[----:B------:R-:W-:Y:S01]  /*2530*/  IMAD.IADD R0, R89, 0x1, R15 ;  /* 0x0000000159007824 */ /* 0x000fe200078e020f */
[----:B------:R-:W-:-:S02]  /*2540*/  ISETP.GE.AND P3, PT, R18, R39, PT ;  /* 0x000000271200720c */ /* 0x000fc40003f66270 */
[----:B------:R-:W-:Y:S02]  /*2550*/  ISETP.GE.AND P2, PT, R226, R39, PT ;  /* 0x00000027e200720c */ /* 0x000fe40003f46270 */
[----:B------:R-:W-:Y:S01]  /*2560*/  IADD3.X R4, R0, R5, R27, P0, !PT ;  /* 0x0000000500047210 */ /* 0x000fe200007fe41b */
[----:B------:R-:W-:Y:S01]  /*2570*/  IMAD R5, R32, R28, RZ ;  /* 0x0000001c20057224 */ /* 0x000fe200078e02ff */
[----:B------:R-:W-:Y:S01]  /*2580*/  LOP3.LUT R31, R6, R7, RZ, 0xfc, !PT ;  /* 0x00000007061f7212 */ /* 0x000fe200078efcff */
[----:B------:R-:W-:Y:S01]  /*2590*/  IMAD.WIDE.U32 R86, R63, UR4, R8 ;  /* 0x000000043f567c25 */ /* 0x000fe2000f8e0008 */
[----:B------:R-:W-:-:S03]  /*25a0*/  SEL R7, R39, RZ, P2 ;  /* 0x000000ff27077207 */ /* 0x000fc60001000000 */
[----:B------:R-:W-:Y:S01]  /*25b0*/  IMAD R9, R218, R29, R5 ;  /* 0x0000001dda097224 */ /* 0x000fe200078e0205 */
[----:B------:R-:W-:Y:S01]  /*25c0*/  SEL R5, R39, RZ, P3 ;  /* 0x000000ff27057207 */ /* 0x000fe20001800000 */
[----:B------:R-:W-:Y:S02]  /*25d0*/  IMAD.IADD R7, R226, 0x1, R7 ;  /* 0x00000001e2077824 */ /* 0x000fe400078e0207 */
[----:B------:R-:W-:Y:S02]  /*25e0*/  VIADD R34, R218, 0x20 ;  /* 0x00000020da227836 */ /* 0x000fe40000000000 */
[----:B------:R-:W-:Y:S01]  /*25f0*/  IMAD.IADD R5, R18, 0x1, R5 ;  /* 0x0000000112057824 */ /* 0x000fe200078e0205 */
[----:B------:R-:W-:Y:S01]  /*2600*/  SHF.R.S32.HI R8, RZ, 0x1f, R7 ;  /* 0x0000001fff087819 */ /* 0x000fe20000011407 */
[----:B------:R-:W-:Y:S02]  /*2610*/  IMAD.SHL.U32 R34, R34, 0x40, RZ ;  /* 0x0000004022227824 */ /* 0x000fe400078e00ff */
[----:B------:R-:W-:Y:S01]  /*2620*/  IMAD.WIDE.U32 R78, R218, R28, R18 ;  /* 0x0000001cda4e7225 */ /* 0x000fe200078e0012 */
[----:B------:R-:W-:-:S03]  /*2630*/  SHF.R.S32.HI R6, RZ, 0x1f, R5 ;  /* 0x0000001fff067819 */ /* 0x000fc60000011405 */
[----:B------:R-:W-:Y:S01]  /*2640*/  IMAD.WIDE.U32 R80, R218, R28, R200 ;  /* 0x0000001cda507225 */ /* 0x000fe200078e00c8 */
[----:B------:R-:W-:Y:S02]  /*2650*/  LEA.HI R90, R6, R5, RZ, 0x3 ;  /* 0x00000005065a7211 */ /* 0x000fe400078f18ff */
[----:B------:R-:W-:Y:S01]  /*2660*/  LEA.HI R92, R8, R7, RZ, 0x3 ;  /* 0x00000007085c7211 */ /* 0x000fe200078f18ff */
[----:B------:R-:W-:Y:S01]  /*2670*/  VIADD R35, R218, 0x20 ;  /* 0x00000020da237836 */ /* 0x000fe20000000000 */
[----:B------:R-:W-:Y:S01]  /*2680*/  LOP3.LUT R34, R34, 0x1c0, RZ, 0xc0, !PT ;  /* 0x000001c022227812 */ /* 0x000fe200078ec0ff */
[----:B------:R-:W-:Y:S01]  /*2690*/  IMAD.IADD R81, R81, 0x1, R9 ;  /* 0x0000000151517824 */ /* 0x000fe200078e0209 */
[----:B------:R-:W-:Y:S01]  /*26a0*/  IADD3 R79, R9, R79, RZ ;  /* 0x0000004f094f7210 */ /* 0x000fe20007ffe0ff */
[----:B------:R-:W-:Y:S01]  /*26b0*/  IMAD R63, R63, UR5, R10 ;  /* 0x000000053f3f7c24 */ /* 0x000fe2000f8e020a */
[----:B------:R-:W-:Y:S01]  /*26c0*/  LEA.HI R9, R8, R7, RZ, 0x6 ;  /* 0x0000000708097211 */ /* 0x000fe200078f30ff */
[----:B------:R-:W-:Y:S01]  /*26d0*/  IMAD.SHL.U32 R35, R35, 0x40, RZ ;  /* 0x0000004023237824 */ /* 0x000fe200078e00ff */
[----:B------:R-:W-:-:S02]  /*26e0*/  LEA.HI R5, R6, R5, RZ, 0x6 ;  /* 0x0000000506057211 */ /* 0x000fc400078f30ff */
[C---:B------:R-:W-:Y:S02]  /*26f0*/  LOP3.LUT R8, R34.reuse, 0x38, R90, 0xf8, !PT ;  /* 0x0000003822087812 */ /* 0x040fe400078ef85a */
[----:B------:R-:W-:Y:S01]  /*2700*/  LOP3.LUT R10, R34, 0x38, R92, 0xf8, !PT ;  /* 0x00000038220a7812 */ /* 0x000fe200078ef85c */
[----:B------:R-:W-:Y:S01]  /*2710*/  IMAD.SHL.U32 R34, R218, 0x40, RZ ;  /* 0x00000040da227824 */ /* 0x000fe200078e00ff */
[----:B------:R-:W0:Y:S01]  /*2720*/  S2R R104, SR_TID.X ;  /* 0x0000000000687919 */ /* 0x000e220000002100 */
[----:B------:R-:W-:Y:S01]  /*2730*/  LOP3.LUT R35, R35, 0x1c0, RZ, 0xc0, !PT ;  /* 0x000001c023237812 */ /* 0x000fe200078ec0ff */
[----:B------:R-:W-:Y:S01]  /*2740*/  IMAD.SHL.U32 R6, R5, 0x40, RZ ;  /* 0x0000004005067824 */ /* 0x000fe200078e00ff */
[----:B------:R-:W-:Y:S01]  /*2750*/  LOP3.LUT R5, R90, 0x38, RZ, 0xc0, !PT ;  /* 0x000000385a057812 */ /* 0x000fe200078ec0ff */
[----:B------:R-:W-:Y:S01]  /*2760*/  IMAD.SHL.U32 R36, R218, 0x40, RZ ;  /* 0x00000040da247824 */ /* 0x000fe200078e00ff */
[----:B------:R-:W-:Y:S01]  /*2770*/  LOP3.LUT R34, R34, 0x1c0, RZ, 0xc0, !PT ;  /* 0x000001c022227812 */ /* 0x000fe200078ec0ff */
[----:B------:R-:W-:Y:S01]  /*2780*/  IMAD.WIDE.U32 R84, R218, R20, R200 ;  /* 0x00000014da547225 */ /* 0x000fe200078e00c8 */
[----:B------:R-:W-:-:S03]  /*2790*/  SHF.R.U32.HI R35, RZ, 0x3, R35 ;  /* 0x00000003ff237819 */ /* 0x000fc60000011623 */
[----:B------:R-:W-:Y:S01]  /*27a0*/  IMAD.WIDE.U32 R82, R218, R20, R18 ;  /* 0x00000014da527225 */ /* 0x000fe200078e0012 */
[----:B------:R-:W-:Y:S02]  /*27b0*/  LOP3.LUT R7, R92, 0x38, RZ, 0xc0, !PT ;  /* 0x000000385c077812 */ /* 0x000fe400078ec0ff */
[----:B------:R-:W-:Y:S01]  /*27c0*/  LOP3.LUT R5, R5, 0x1c0, R36, 0xf8, !PT ;  /* 0x000001c005057812 */ /* 0x000fe200078ef824 */
[----:B------:R-:W-:Y:S01]  /*27d0*/  IMAD.IADD R83, R11, 0x1, R83 ;  /* 0x000000010b537824 */ /* 0x000fe200078e0253 */
[----:B------:R-:W-:Y:S02]  /*27e0*/  SHF.R.U32.HI R34, RZ, 0x3, R34 ;  /* 0x00000003ff227819 */ /* 0x000fe40000011622 */
[----:B------:R-:W-:Y:S02]  /*27f0*/  IADD3 R85, R85, R11, RZ ;  /* 0x0000000b55557210 */ /* 0x000fe40007ffe0ff */
[----:B------:R-:W-:Y:S02]  /*2800*/  SHF.L.U32 R9, R9, 0x6, RZ ;  /* 0x0000000609097819 */ /* 0x000fe400000006ff */
[----:B------:R-:W-:-:S02]  /*2810*/  LOP3.LUT R11, R8, R35, RZ, 0x3c, !PT ;  /* 0x00000023080b7212 */ /* 0x000fc400078e3cff */
[----:B------:R-:W-:Y:S02]  /*2820*/  LOP3.LUT R6, R6, 0xfffff000, RZ, 0xc0, !PT ;  /* 0xfffff00006067812 */ /* 0x000fe400078ec0ff */
[----:B------:R-:W-:Y:S02]  /*2830*/  LOP3.LUT R8, R7, 0x1c0, R36, 0xf8, !PT ;  /* 0x000001c007087812 */ /* 0x000fe400078ef824 */
[----:B------:R-:W-:Y:S02]  /*2840*/  LOP3.LUT R7, R5, R34, RZ, 0x3c, !PT ;  /* 0x0000002205077212 */ /* 0x000fe400078e3cff */
[----:B------:R-:W-:Y:S02]  /*2850*/  LOP3.LUT R9, R9, 0xfffff000, RZ, 0xc0, !PT ;  /* 0xfffff00009097812 */ /* 0x000fe400078ec0ff */
[----:B------:R-:W-:Y:S02]  /*2860*/  LOP3.LUT R10, R10, R35, RZ, 0x3c, !PT ;  /* 0x000000230a0a7212 */ /* 0x000fe400078e3cff */
[----:B-----5:R-:W-:-:S02]  /*2870*/  SHF.R.S32.HI R27, RZ, 0x1f, R23 ;  /* 0x0000001fff1b7819 */ /* 0x020fc40000011417 */
[-C--:B---3--:R-:W-:Y:S02]  /*2880*/  IADD3 R5, R11, R6.reuse, R26 ;  /* 0x000000060b057210 */ /* 0x088fe40007ffe01a */
[----:B----4-:R-:W-:Y:S02]  /*2890*/  IADD3 R6, R7, R6, R14 ;  /* 0x0000000607067210 */ /* 0x010fe40007ffe00e */
[----:B------:R-:W-:Y:S01]  /*28a0*/  IADD3 R7, R10, R9, R26 ;  /* 0x000000090a077210 */ /* 0x000fe20007ffe01a */
[----:B------:R-:W-:Y:S01]  /*28b0*/  IMAD R26, R27, R28, RZ ;  /* 0x0000001c1b1a7224 */ /* 0x000fe200078e02ff */
[----:B------:R-:W-:Y:S02]  /*28c0*/  LOP3.LUT R8, R8, R34, RZ, 0x3c, !PT ;  /* 0x0000002208087212 */ /* 0x000fe400078e3cff */
[----:B------:R-:W-:Y:S01]  /*28d0*/  IADD3 R76, P1, R218, R77, RZ ;  /* 0x0000004dda4c7210 */ /* 0x000fe20007f3e0ff */
[C---:B------:R-:W-:Y:S01]  /*28e0*/  IMAD R35, R23.reuse, R29, R26 ;  /* 0x0000001d17237224 */ /* 0x040fe200078e021a */
[----:B------:R-:W-:Y:S01]  /*28f0*/  IADD3 R8, R8, R9, R14 ;  /* 0x0000000908087210 */ /* 0x000fe20007ffe00e */
[----:B------:R-:W-:-:S04]  /*2900*/  IMAD.WIDE.U32 R80, R23, R28, R80 ;  /* 0x0000001c17507225 */ /* 0x000fc800078e0050 */
[----:B------:R-:W-:-:S04]  /*2910*/  IMAD.WIDE.U32 R78, R23, R28, R78 ;  /* 0x0000001c174e7225 */ /* 0x000fc800078e004e */
[-C--:B------:R-:W-:Y:S02]  /*2920*/  IMAD R14, R27, R20.reuse, RZ ;  /* 0x000000141b0e7224 */ /* 0x080fe400078e02ff */
[----:B------:R-:W-:Y:S01]  /*2930*/  IMAD.X R77, R32, 0x1, R33, P1 ;  /* 0x00000001204d7824 */ /* 0x000fe200008e0621 */
[----:B------:R-:W-:Y:S01]  /*2940*/  SHF.R.S32.HI R91, RZ, 0x3, R92 ;  /* 0x00000003ff5b7819 */ /* 0x000fe2000001145c */
[----:B------:R-:W-:Y:S02]  /*2950*/  IMAD.IADD R33, R81, 0x1, R35 ;  /* 0x0000000151217824 */ /* 0x000fe400078e0223 */
[----:B------:R-:W-:Y:S01]  /*2960*/  IMAD.IADD R34, R35, 0x1, R79 ;  /* 0x0000000123227824 */ /* 0x000fe200078e024f */
[----:B------:R-:W-:Y:S01]  /*2970*/  SHF.R.S32.HI R35, RZ, 0x3, R90 ;  /* 0x00000003ff237819 */ /* 0x000fe2000001145a */
[C---:B------:R-:W-:Y:S01]  /*2980*/  IMAD R37, R23.reuse, R21, R14 ;  /* 0x0000001517257224 */ /* 0x040fe200078e020e */
[----:B------:R-:W-:Y:S01]  /*2990*/  LOP3.LUT R90, R90, 0xfffffff8, RZ, 0xc0, !PT ;  /* 0xfffffff85a5a7812 */ /* 0x000fe200078ec0ff */
[----:B------:R-:W-:Y:S01]  /*29a0*/  IMAD.WIDE.U32 R82, R23, R20, R82 ;  /* 0x0000001417527225 */ /* 0x000fe200078e0052 */
[----:B------:R-:W-:-:S02]  /*29b0*/  LOP3.LUT R92, R92, 0xfffffff8, RZ, 0xc0, !PT ;  /* 0xfffffff85c5c7812 */ /* 0x000fc400078ec0ff */
[C---:B------:R-:W-:Y:S01]  /*29c0*/  SHF.L.U64.HI R9, R12.reuse, 0x6, R13 ;  /* 0x000000060c097819 */ /* 0x040fe2000001020d */
[----:B------:R-:W-:Y:S01]  /*29d0*/  IMAD.WIDE.U32 R84, R23, R20, R84 ;  /* 0x0000001417547225 */ /* 0x000fe200078e0054 */
[----:B------:R-:W-:Y:S02]  /*29e0*/  SHF.L.U64.HI R10, R12, 0x5, R13 ;  /* 0x000000050c0a7819 */ /* 0x000fe4000001020d */
[C-C-:B------:R-:W-:Y:S01]  /*29f0*/  SHF.L.U64.HI R13, R20.reuse, 0x6, R21.reuse ;  /* 0x00000006140d7819 */ /* 0x140fe20000010215 */
[C---:B------:R-:W-:Y:S01]  /*2a00*/  IMAD.SHL.U32 R15, R20.reuse, 0x40, RZ ;  /* 0x00000040140f7824 */ /* 0x040fe200078e00ff */
[----:B------:R-:W-:Y:S01]  /*2a10*/  SHF.L.U64.HI R14, R20, 0x5, R21 ;  /* 0x00000005140e7819 */ /* 0x000fe20000010215 */
[----:B------:R-:W-:Y:S01]  /*2a20*/  IMAD.SHL.U32 R27, R28, 0x40, RZ ;  /* 0x000000401c1b7824 */ /* 0x000fe200078e00ff */
[C---:B------:R-:W-:Y:S01]  /*2a30*/  SHF.L.U32 R11, R12.reuse, 0x6, RZ ;  /* 0x000000060c0b7819 */ /* 0x040fe200000006ff */
[----:B------:R-:W-:Y:S01]  /*2a40*/  IMAD.SHL.U32 R12, R12, 0x20, RZ ;  /* 0x000000200c0c7824 */ /* 0x000fe200078e00ff */
[--C-:B------:R-:W-:Y:S01]  /*2a50*/  SHF.L.U64.HI R21, R28, 0x6, R29.reuse ;  /* 0x000000061c157819 */ /* 0x100fe2000001021d */
[----:B------:R-:W-:Y:S01]  /*2a60*/  IMAD.SHL.U32 R20, R20, 0x20, RZ ;  /* 0x0000002014147824 */ /* 0x000fe200078e00ff */
[C---:B------:R-:W-:Y:S01]  /*2a70*/  SHF.L.U64.HI R26, R28.reuse, 0x5, R29 ;  /* 0x000000051c1a7819 */ /* 0x040fe2000001021d */
[----:B------:R-:W-:Y:S01]  /*2a80*/  IMAD.SHL.U32 R28, R28, 0x20, RZ ;  /* 0x000000201c1c7824 */ /* 0x000fe200078e00ff */
[----:B0-----:R-:W-:Y:S01]  /*2a90*/  LEA.HI R104, R104, 0x8, RZ, 0x19 ;  /* 0x0000000868687811 */ /* 0x001fe200078fc8ff */
[----:B------:R-:W-:Y:S01]  /*2aa0*/  IMAD.SHL.U32 R29, R39, 0x2, RZ ;  /* 0x00000002271d7824 */ /* 0x000fe200078e00ff */
[----:B------:R-:W-:Y:S01]  /*2ab0*/  IADD3 R32, R37, R83, RZ ;  /* 0x0000005325207210 */ /* 0x000fe20007ffe0ff */
[----:B------:R-:W-:Y:S01]  /*2ac0*/  IMAD.IADD R98, R87, 0x1, R63 ;  /* 0x0000000157627824 */ /* 0x000fe200078e023f */
[----:B------:R-:W-:-:S02]  /*2ad0*/  SHF.R.S32.HI R96, RZ, 0x1f, R90 ;  /* 0x0000001fff607819 */ /* 0x000fc4000001145a */
[----:B------:R-:W-:Y:S02]  /*2ae0*/  SHF.R.S32.HI R97, RZ, 0x1f, R92 ;  /* 0x0000001fff617819 */ /* 0x000fe4000001145c */
[----:B--2---:R-:W-:Y:S02]  /*2af0*/  ISETP.GE.AND P0, PT, R30, UR6, PT ;  /* 0x000000061e007c0c */ /* 0x004fe4000bf06270 */
[----:B------:R-:W-:-:S04]  /*2b00*/  IADD3 R30, R218, 0x20, RZ ;  /* 0x00000020da1e7810 */ /* 0x000fc80007ffe0ff */
[----:B------:R-:W-:Y:S02]  /*2b10*/  SHF.R.S32.HI R102, RZ, 0x1f, R30 ;  /* 0x0000001fff667819 */ /* 0x000fe4000001141e */
[----:B------:R-:W-:-:S04]  /*2b20*/  SEL R30, RZ, 0x8, P0 ;  /* 0x00000008ff1e7807 */ /* 0x000fc80000000000 */
[C---:B------:R-:W-:Y:S02]  /*2b30*/  LOP3.LUT R95, R31.reuse, R30, RZ, 0xfc, !PT ;  /* 0x0000001e1f5f7212 */ /* 0x040fe400078efcff */
[----:B------:R-:W-:Y:S01]  /*2b40*/  LOP3.LUT R30, R31, 0x1, RZ, 0xc0, !PT ;  /* 0x000000011f1e7812 */ /* 0x000fe200078ec0ff */
[----:B------:R-:W-:Y:S01]  /*2b50*/  IMAD.IADD R31, R85, 0x1, R37 ;  /* 0x00000001551f7824 */ /* 0x000fe200078e0225 */
[C---:B------:R-:W-:Y:S02]  /*2b60*/  LOP3.LUT R93, R95.reuse, 0x2, RZ, 0xc0, !PT ;  /* 0x000000025f5d7812 */ /* 0x040fe400078ec0ff */
[C---:B------:R-:W-:Y:S02]  /*2b70*/  LOP3.LUT R94, R95.reuse, 0x4, RZ, 0xc0, !PT ;  /* 0x000000045f5e7812 */ /* 0x040fe400078ec0ff */
[----:B------:R-:W-:-:S07]  /*2b80*/  LOP3.LUT R95, R95, 0x8, RZ, 0xc0, !PT ;  /* 0x000000085f5f7812 */ /* 0x000fce00078ec0ff */
.L_x_1842:
[----:B-1--4-:R-:W2:Y:S01]  /*2b90*/  LDL R41, [R1+0x54] ;  /* 0x0000540001297983 */ /* 0x012ea20000100800 */
[----:B0-----:R-:W0:Y:S01]  /*2ba0*/  LDC R120, c[0x0][0x3f4] ;  /* 0x0000fd00ff787b82 */ /* 0x001e220000000800 */
[----:B------:R-:W-:Y:S01]  /*2bb0*/  VIADD R40, R25, 0xffffffff ;  /* 0xffffffff19287836 */ /* 0x000fe20000000000 */
[----:B------:R-:W-:Y:S05]  /*2bc0*/  YIELD ;  /* 0x0000000000007946 */ /* 0x000fea0003800000 */
[----:B------:R-:W-:Y:S01]  /*2bd0*/  SHF.R.S32.HI R39, RZ, 0x1f, R40 ;  /* 0x0000001fff277819 */ /* 0x000fe20000011428 */
[----:B------:R-:W1:Y:S01]  /*2be0*/  LDC.64 R108, c[0x0][0x2e8] ;  /* 0x0000ba00ff6c7b82 */ /* 0x000e620000000a00 */
[-C--:B------:R-:W-:Y:S01]  /*2bf0*/  IMAD R36, R9, R40.reuse, RZ ;  /* 0x0000002809247224 */ /* 0x080fe200078e02ff */
[----:B------:R-:W-:Y:S01]  /*2c00*/  BSSY B0, `(.L_x_1767) ;  /* 0x0000513000007945 */ /* 0x000fe20003800000 */
[----:B------:R-:W-:-:S04]  /*2c10*/  IMAD.WIDE.U32 R112, R11, R40, RZ ;  /* 0x000000280b707225 */ /* 0x000fc800078e00ff */
[----:B------:R-:W-:Y:S01]  /*2c20*/  IMAD R73, R39, R11, R36 ;  /* 0x0000000b27497224 */ /* 0x000fe200078e0224 */
[CC--:B------:R-:W-:Y:S02]  /*2c30*/  IADD3 R37, P0, R3.reuse, R112.reuse, RZ ;  /* 0x0000007003257210 */ /* 0x0c0fe40007f1e0ff */
[----:B------:R-:W-:Y:S02]  /*2c40*/  IADD3 R25, P4, P5, R3, R112, R12 ;  /* 0x0000007003197210 */ /* 0x000fe40007d9e00c */
[----:B------:R-:W-:-:S04]  /*2c50*/  IADD3 R73, R113, R73, RZ ;  /* 0x0000004971497210 */ /* 0x000fc80007ffe0ff */
[----:B------:R-:W-:Y:S01]  /*2c60*/  IADD3.X R36, R4, R73, R10, P4, P5 ;  /* 0x0000004904247210 */ /* 0x000fe200027ea40a */
[----:B------:R-:W-:Y:S01]  /*2c70*/  IMAD.X R38, R73, 0x1, R4, P0 ;  /* 0x0000000149267824 */ /* 0x000fe200000e0604 */
[----:B0-----:R-:W-:Y:S02]  /*2c80*/  ISETP.GE.AND P0, PT, R120, 0x1, PT ;  /* 0x000000017800780c */ /* 0x001fe40003f06270 */
[-C--:B-1----:R-:W-:Y:S02]  /*2c90*/  LEA R50, P1, R37, R108.reuse, 0x1 ;  /* 0x0000006c25327211 */ /* 0x082fe400078208ff */
[----:B------:R-:W-:Y:S02]  /*2ca0*/  LEA R48, P6, R25, R108, 0x1 ;  /* 0x0000006c19307211 */ /* 0x000fe400078c08ff */
[----:B------:R-:W-:Y:S02]  /*2cb0*/  LEA.HI.X R51, R37, R109, R38, 0x1, P1 ;  /* 0x0000006d25337211 */ /* 0x000fe400008f0c26 */
[----:B------:R-:W-:-:S02]  /*2cc0*/  ISETP.GT.AND P1, PT, R40, R24, PT ;  /* 0x000000182800720c */ /* 0x000fc40003f24270 */
[----:B------:R-:W-:Y:S01]  /*2cd0*/  LEA.HI.X R49, R25, R109, R36, 0x1, P6 ;  /* 0x0000006d19317211 */ /* 0x000fe200030f0c24 */
[----:B------:R-:W-:Y:S01]  /*2ce0*/  IMAD.MOV.U32 R25, RZ, RZ, R40 ;  /* 0x000000ffff197224 */ /* 0x000fe200078e0028 */
[----:B------:R-:W-:Y:S01]  /*2cf0*/  P2R R100, PR, RZ, 0x2 ;  /* 0x00000002ff647803 */ /* 0x000fe20000000000 */
[----:B--2---:R-:W-:-:S04]  /*2d00*/  IMAD R101, R17, 0x4000, R41 ;  /* 0x0000400011657824 */ /* 0x004fc800078e0229 */
[----:B------:R-:W-:Y:S01]  /*2d10*/  IMAD R101, R101, 0x2, R16 ;  /* 0x0000000265657824 */ /* 0x000fe200078e0210 */
[----:B------:R-:W-:Y:S06]  /*2d20*/  @!P0 BRA `(.L_x_1768) ;  /* 0x0000004c00548947 */ /* 0x000fec0003800000 */
[----:B------:R-:W-:Y:S01]  /*2d30*/  ULDC.U8 UR4, c[0x0][0x410] ;  /* 0x0001040000047ab9 */ /* 0x000fe20000000000 */
[-C--:B------:R-:W-:Y:S01]  /*2d40*/  IMAD R36, R21, R40.reuse, RZ ;  /* 0x0000002815247224 */ /* 0x080fe200078e02ff */
[----:B------:R-:W-:Y:S01]  /*2d50*/  ISETP.NE.AND P0, PT, RZ, UR4, PT ;  /* 0x00000004ff007c0c */ /* 0x000fe2000bf05270 */
[-C--:B------:R-:W-:Y:S02]  /*2d60*/  IMAD R38, R13, R40.reuse, RZ ;  /* 0x000000280d267224 */ /* 0x080fe400078e02ff */
        /* <DEDUP_REMOVED lines=27> */
[----:B------:R-:W-:Y:S01]  /*2f20*/  LEA R36, P1, R37, UR4, 0x1 ;  /* 0x0000000425247c11 */ /* 0x000fe2000f8208ff */
[----:B------:R-:W-:Y:S01]  /*2f30*/  IMAD.X R42, R107, 0x1, R31, P4 ;  /* 0x000000016b2a7824 */ /* 0x000fe200020e061f */
[----:B------:R-:W-:-:S02]  /*2f40*/  CS2R R110, SRZ ;  /* 0x00000000006e7805 */ /* 0x000fc4000001ff00 */
[-C--:B------:R-:W-:Y:S02]  /*2f50*/  ISETP.GE.AND P4, PT, R236, R120.reuse, PT ;  /* 0x00000078ec00720c */ /* 0x080fe40003f86270 */
[----:B------:R-:W-:Y:S01]  /*2f60*/  LEA.HI.X R37, R37, UR5, R38, 0x1, P1 ;  /* 0x0000000525257c11 */ /* 0x000fe200088f0c26 */
[----:B------:R-:W-:Y:S02]  /*2f70*/  ULDC.64 UR4, c[0x0][0x400] ;  /* 0x0001000000047ab9 */ /* 0x000fe40000000a00 */
[C---:B------:R-:W-:Y:S02]  /*2f80*/  LEA R38, P1, R39.reuse, UR4, 0x1 ;  /* 0x0000000427267c11 */ /* 0x040fe4000f8208ff */
[----:B------:R0:W5:Y:S02]  /*2f90*/  @!P5 LDG.E.64 R108, desc[UR60][R36.64] ;  /* 0x0000003c246cd981 */ /* 0x000164000c1e1b00 */
[----:B------:R-:W-:Y:S02]  /*2fa0*/  LEA.HI.X R39, R39, UR5, R42, 0x1, P1 ;  /* 0x0000000527277c11 */ /* 0x000fe400088f0c2a */
        /* <DEDUP_REMOVED lines=15> */
.L_x_1771:
[----:B------:R-:W-:Y:S05]  /*30a0*/  BSYNC B1 ;  /* 0x0000000000017941 */ /* 0x000fea0003800000 */
.L_x_1770:
[----:B0-----:R-:W-:Y:S01]  /*30b0*/  VIADD R36, R218, 0x20 ;  /* 0x00000020da247836 */ /* 0x001fe20000000000 */
[----:B------:R-:W-:Y:S01]  /*30c0*/  BSSY B1, `(.L_x_1772) ;  /* 0x000002a000017945 */ /* 0x000fe20003800000 */
[----:B------:R-:W-:Y:S02]  /*30d0*/  CS2R R44, SRZ ;  /* 0x00000000002c7805 */ /* 0x000fe4000001ff00 */
[----:B------:R-:W-:Y:S02]  /*30e0*/  CS2R R52, SRZ ;  /* 0x0000000000347805 */ /* 0x000fe4000001ff00 */
[----:B------:R-:W-:Y:S02]  /*30f0*/  CS2R R56, SRZ ;  /* 0x0000000000387805 */ /* 0x000fe4000001ff00 */
[----:B------:R-:W-:Y:S02]  /*3100*/  ISETP.GE.AND P4, PT, R36, R105, PT ;  /* 0x000000692400720c */ /* 0x000fe40003f86270 */
[----:B------:R-:W-:-:S02]  /*3110*/  CS2R R42, SRZ ;  /* 0x00000000002a7805 */ /* 0x000fc4000001ff00 */
[----:B------:R-:W-:Y:S02]  /*3120*/  CS2R R46, SRZ ;  /* 0x00000000002e7805 */ /* 0x000fe4000001ff00 */
[----:B------:R-:W-:Y:S02]  /*3130*/  CS2R R54, SRZ ;  /* 0x0000000000367805 */ /* 0x000fe4000001ff00 */
[----:B-----5:R-:W-:Y:S01]  /*3140*/  MOV R112, R60 ;  /* 0x0000003c00707202 */ /* 0x020fe20000000f00 */
[----:B------:R-:W-:Y:S01]  /*3150*/  IMAD.MOV.U32 R113, RZ, RZ, R61 ;  /* 0x000000ffff717224 */ /* 0x000fe200078e003d */
[----:B------:R-:W-:-:S03]  /*3160*/  CS2R R58, SRZ ;  /* 0x00000000003a7805 */ /* 0x000fc6000001ff00 */
[----:B------:R-:W-:Y:S05]  /*3170*/  @P4 BRA `(.L_x_1773) ;  /* 0x0000000000784947 */ /* 0x000fea0003800000 */
        /* <DEDUP_REMOVED lines=30> */
.L_x_1773:
[----:B------:R-:W-:Y:S05]  /*3360*/  BSYNC B1 ;  /* 0x0000000000017941 */ /* 0x000fea0003800000 */
.L_x_1772:
[----:B0-----:R-:W-:Y:S01]  /*3370*/  IMAD.MOV.U32 R36, RZ, RZ, R64 ;  /* 0x000000ffff247224 */ /* 0x001fe200078e0040 */
[----:B------:R-:W-:Y:S01]  /*3380*/  ISETP.NE.AND P1, PT, R234, 0x3, PT ;  /* 0x00000003ea00780c */ /* 0x000fe20003f25270 */
[----:B------:R-:W-:Y:S01]  /*3390*/  IMAD.MOV.U32 R37, RZ, RZ, R65 ;  /* 0x000000ffff257224 */ /* 0x000fe200078e0041 */
[----:B------:R-:W-:Y:S01]  /*33a0*/  PRMT R116, R112, 0x5410, R113 ;  /* 0x0000541070747816 */ /* 0x000fe20000000071 */
[----:B------:R-:W-:Y:S01]  /*33b0*/  IMAD.MOV.U32 R38, RZ, RZ, R108 ;  /* 0x000000ffff267224 */ /* 0x000fe200078e006c */
[----:B------:R-:W-:Y:S01]  /*33c0*/  PRMT R119, R119, 0x5410, R36 ;  /* 0x0000541077777816 */ /* 0x000fe20000000024 */
[----:B------:R-:W-:Y:S01]  /*33d0*/  IMAD.MOV.U32 R36, RZ, RZ, R72 ;  /* 0x000000ffff247224 */ /* 0x000fe200078e0048 */
[----:B------:R-:W-:Y:S01]  /*33e0*/  PRMT R118, R37, 0x7610, R118 ;  /* 0x0000761025767816 */ /* 0x000fe20000000076 */
[----:B------:R-:W-:Y:S01]  /*33f0*/  IMAD.MOV.U32 R39, RZ, RZ, R109 ;  /* 0x000000ffff277224 */ /* 0x000fe200078e006d */
[----:B------:R-:W-:-:S04]  /*3400*/  MOV R37, R73 ;  /* 0x0000004900257202 */ /* 0x000fc80000000f00 */
[----:B------:R-:W-:Y:S01]  /*3410*/  PRMT R121, R37, 0x5410, R36 ;  /* 0x0000541025797816 */ /* 0x000fe20000000024 */
[----:B------:R-:W-:Y:S01]  /*3420*/  IMAD.MOV.U32 R36, RZ, RZ, R62 ;  /* 0x000000ffff247224 */ /* 0x000fe200078e003e */
[----:B------:R-:W-:Y:S01]  /*3430*/  PRMT R127, R38, 0x5410, R39 ;  /* 0x00005410267f7816 */ /* 0x000fe20000000027 */
[----:B------:R-:W-:Y:S01]  /*3440*/  IMAD.MOV.U32 R37, RZ, RZ, R63 ;  /* 0x000000ffff257224 */ /* 0x000fe200078e003f */
[----:B------:R-:W-:Y:S01]  /*3450*/  MOV R38, R66 ;  /* 0x0000004200267202 */ /* 0x000fe20000000f00 */
[----:B------:R-:W-:-:S03]  /*3460*/  IMAD.MOV.U32 R39, RZ, RZ, R67 ;  /* 0x000000ffff277224 */ /* 0x000fc600078e0043 */
        /* <DEDUP_REMOVED lines=10> */
[----:B------:R-:W-:-:S02]  /*3510*/  IMAD.MOV.U32 R37, RZ, RZ, R41 ;  /* 0x000000ffff257224 */ /* 0x000fc400078e0029 */
[----:B------:R-:W-:Y:S02]  /*3520*/  IMAD.MOV.U32 R38, RZ, RZ, R44 ;  /* 0x000000ffff267224 */ /* 0x000fe400078e002c */
[----:B------:R-:W-:Y:S01]  /*3530*/  IMAD.MOV.U32 R39, RZ, RZ, R45 ;  /* 0x000000ffff277224 */ /* 0x000fe200078e002d */
[----:B------:R-:W-:Y:S01]  /*3540*/  PRMT R68, R36, 0x5410, R37 ;  /* 0x0000541024447816 */ /* 0x000fe20000000025 */
[----:B------:R-:W-:Y:S01]  /*3550*/  IMAD.MOV.U32 R37, RZ, RZ, R53 ;  /* 0x000000ffff257224 */ /* 0x000fe200078e0035 */
[----:B------:R-:W-:Y:S02]  /*3560*/  MOV R36, R52 ;  /* 0x0000003400247202 */ /* 0x000fe40000000f00 */
        /* <DEDUP_REMOVED lines=9> */
[----:B------:R-:W-:Y:S02]  /*3600*/  IMAD.MOV.U32 R39, RZ, RZ, R47 ;  /* 0x000000ffff277224 */ /* 0x000fe400078e002f */
[----:B------:R-:W-:Y:S02]  /*3610*/  IMAD.MOV.U32 R36, RZ, RZ, R54 ;  /* 0x000000ffff247224 */ /* 0x000fe400078e0036 */
[----:B------:R-:W-:Y:S01]  /*3620*/  IMAD.MOV.U32 R37, RZ, RZ, R55 ;  /* 0x000000ffff257224 */ /* 0x000fe200078e0037 */
[----:B------:R-:W-:Y:S01]  /*3630*/  PRMT R71, R38, 0x5410, R39 ;  /* 0x0000541026477816 */ /* 0x000fe20000000027 */
[----:B------:R-:W-:Y:S01]  /*3640*/  IMAD.MOV.U32 R39, RZ, RZ, R59 ;  /* 0x000000ffff277224 */ /* 0x000fe200078e003b */
[----:B------:R-:W-:-:S02]  /*3650*/  MOV R38, R58 ;  /* 0x0000003a00267202 */ /* 0x000fc40000000f00 */
[----:B------:R-:W-:Y:S02]  /*3660*/  PRMT R113, R36, 0x5410, R37 ;  /* 0x0000541024717816 */ /* 0x000fe40000000025 */
[----:B------:R-:W-:Y:S01]  /*3670*/  PRMT R115, R38, 0x5410, R39 ;  /* 0x0000541026737816 */ /* 0x000fe20000000027 */
[----:B------:R-:W-:Y:S06]  /*3680*/  @!P1 BRA `(.L_x_1774) ;  /* 0x0000000000049947 */ /* 0x000fec0003800000 */
[----:B------:R-:W-:Y:S01]  /*3690*/  BPT.TRAP 0x1 ;  /* 0x000000040000795c */ /* 0x000fe20000300000 */
.L_x_1774:
[----:B------:R-:W2:Y:S01]  /*36a0*/  LDL R36, [R1] ;  /* 0x0000000001247983 */ /* 0x000ea20000100800 */
[----:B------:R-:W-:Y:S01]  /*36b0*/  IMAD R99, R17, 0x8, R16 ;  /* 0x0000000811637824 */ /* 0x000fe200078e0210 */
[----:B------:R-:W-:Y:S01]  /*36c0*/  BSSY B1, `(.L_x_1775) ;  /* 0x0000004000017945 */ /* 0x000fe20003800000 */
[----:B--2---:R-:W-:-:S04]  /*36d0*/  SHF.L.U32 R107, R36, 0x1f, RZ ;  /* 0x0000001f246b7819 */ /* 0x004fc800000006ff */
[----:B------:R-:W0:Y:S02]  /*36e0*/  SYNCS.PHASECHK.TRANS64.TRYWAIT P5, [R99+URZ+0x30890], R107 ;  /* 0x0308906b630075a7 */ /* 0x000e2400080a017f */
[----:B0-----:R-:W-:Y:S05]  /*36f0*/  @!P5 BRA `(.L_x_1776) ;  /* 0x0000027800e0d947 */ /* 0x001fea0003800000 */
.L_x_2237:
[----:B------:R-:W-:Y:S05]  /*3700*/  BSYNC B1 ;  /* 0x0000000000017941 */ /* 0x000fea0003800000 */
.L_x_1775:
        /* <DEDUP_REMOVED lines=25> */
[----:B------:R-:W-:Y:S01]  /*38a0*/  FFMA.FTZ R126, R37, R110, -R126 ;  /* 0x0000006e257e7223 */ /* 0x000fe2000001087e */
[----:B------:R-:W-:Y:S01]  /*38b0*/  FMUL.FTZ R124, R39, R124 ;  /* 0x0000007c277c7220 */ /* 0x000fe20000410000 */
[----:B------:R-:W-:Y:S01]  /*38c0*/  FFMA.FTZ R125, R38, R110, R111 ;  /* 0x0000006e267d7223 */ /* 0x000fe2000001006f */
[----:B------:R-:W-:-:S02]  /*38d0*/  HADD2.F32 R110, -RZ, R131.H0_H0 ;  /* 0x20000083ff6e7230 */ /* 0x000fc40000004100 */
[-C--:B------:R-:W-:Y:S01]  /*38e0*/  FFMA.FTZ R128, R39, R122.reuse, -R128 ;  /* 0x0000007a27807223 */ /* 0x080fe20000010880 */
[----:B------:R-:W-:Y:S02]  /*38f0*/  HADD2.F32 R111, -RZ, R131.H1_H1 ;  /* 0x30000083ff6f7230 */ /* 0x000fe40000004100 */
[----:B------:R-:W-:Y:S01]  /*3900*/  FFMA.FTZ R129, R109, R122, R124 ;  /* 0x0000007a6d817223 */ /* 0x000fe2000001007c */
[----:B------:R-:W-:Y:S02]  /*3910*/  HADD2.F32 R37, -RZ, R36.H1_H1 ;  /* 0x30000024ff257230 */ /* 0x000fe40000004100 */
[----:B------:R-:W-:Y:S02]  /*3920*/  HADD2.F32 R38, -RZ, R108.H1_H1 ;  /* 0x3000006cff267230 */ /* 0x000fe40000004100 */
[----:B------:R-:W-:Y:S02]  /*3930*/  HADD2.F32 R36, -RZ, R36.H0_H0 ;  /* 0x20000024ff247230 */ /* 0x000fe40000004100 */
[----:B------:R-:W-:Y:S01]  /*3940*/  FMUL.FTZ R123, R37, R110 ;  /* 0x0000006e257b7220 */ /* 0x000fe20000410000 */
[----:B------:R-:W-:-:S02]  /*3950*/  HADD2.F32 R108, -RZ, R108.H0_H0 ;  /* 0x2000006cff6c7230 */ /* 0x000fc40000004100 */
[--C-:B------:R-:W-:Y:S02]  /*3960*/  HADD2.F32 R39, -RZ, R127.reuse.H0_H0 ;  /* 0x2000007fff277230 */ /* 0x100fe40000004100 */
[----:B------:R-:W-:Y:S01]  /*3970*/  FMUL.FTZ R110, R36, R110 ;  /* 0x0000006e246e7220 */ /* 0x000fe20000410000 */
[----:B------:R-:W-:Y:S02]  /*3980*/  HADD2.F32 R109, -RZ, R127.H1_H1 ;  /* 0x3000007fff6d7230 */ /* 0x000fe40000004100 */
[-C--:B------:R-:W-:Y:S01]  /*3990*/  FMUL.FTZ R127, R38, R111.reuse ;  /* 0x0000006f267f7220 */ /* 0x080fe20000410000 */
        /* <DEDUP_REMOVED lines=9> */
.L_x_1782:
[----:B------:R-:W-:Y:S05]  /*3a30*/  BSYNC B3 ;  /* 0x0000000000037941 */ /* 0x000fea0003800000 */
.L_x_1781:
[----:B--2---:R1:W-:Y:S02]  /*3a40*/  STG.E.128 desc[UR60][R50.64], R36 ;  /* 0x0000002432007986 */ /* 0x0043e4000c101d3c */
.L_x_1780:
[----:B------:R-:W-:Y:S05]  /*3a50*/  BSYNC B2 ;  /* 0x0000000000027941 */ /* 0x000fea0003800000 */
.L_x_1779:
[----:B------:R-:W-:Y:S01]  /*3a60*/  ISETP.NE.AND P0, PT, R93, RZ, PT ;  /* 0x000000ff5d00720c */ /* 0x000fe20003f05270 */
[----:B------:R-:W-:-:S12]  /*3a70*/  BSSY B2, `(.L_x_1783) ;  /* 0x0000031000027945 */ /* 0x000fd80003800000 */
[----:B------:R-:W-:Y:S05]  /*3a80*/  @!P0 BRA `(.L_x_1784) ;  /* 0x0000000000bc8947 */ /* 0x000fea0003800000 */
[----:B-1----:R1:W2:Y:S01]  /*3a90*/  LDS.128 R36, [R101+0x22400] ;  /* 0x0224000065247984 */ /* 0x0022a20000000c00 */
        /* <DEDUP_REMOVED lines=14> */
[-C--:B------:R-:W-:Y:S01]  /*3b80*/  FMUL.FTZ R122, R38, R75.reuse ;  /* 0x0000004b267a7220 */ /* 0x080fe20000410000 */
[----:B------:R-:W-:Y:S02]  /*3b90*/  HADD2.F32 R39, -RZ, R39.H0_H0 ;  /* 0x20000027ff277230 */ /* 0x000fe40000004100 */
[----:B------:R-:W-:Y:S01]  /*3ba0*/  FMUL.FTZ R75, R37, R75 ;  /* 0x0000004b254b7220 */ /* 0x000fe20000410000 */
[----:B------:R-:W-:Y:S02]  /*3bb0*/  HADD2.F32 R108, -RZ, R108.H0_H0 ;  /* 0x2000006cff6c7230 */ /* 0x000fe40000004100 */
[----:B------:R-:W-:Y:S01]  /*3bc0*/  FMUL.FTZ R124, R73, R110 ;  /* 0x0000006e497c7220 */ /* 0x000fe20000410000 */
[----:B------:R-:W-:Y:S01]  /*3bd0*/  FFMA.FTZ R122, R37, R74, -R122 ;  /* 0x0000004a257a7223 */ /* 0x000fe2000001087a */
[----:B------:R-:W-:Y:S01]  /*3be0*/  FMUL.FTZ R110, R39, R110 ;  /* 0x0000006e276e7220 */ /* 0x000fe20000410000 */
[----:B------:R-:W-:-:S02]  /*3bf0*/  HADD2.F32 R37, -RZ, R36.H1_H1 ;  /* 0x30000024ff257230 */ /* 0x000fc40000004100 */
[----:B------:R-:W-:Y:S01]  /*3c00*/  FFMA.FTZ R111, R38, R74, R75 ;  /* 0x0000004a266f7223 */ /* 0x000fe2000001004b */
[----:B------:R-:W-:Y:S02]  /*3c10*/  HADD2.F32 R36, -RZ, R36.H0_H0 ;  /* 0x20000024ff247230 */ /* 0x000fe40000004100 */
[-C--:B------:R-:W-:Y:S01]  /*3c20*/  FFMA.FTZ R123, R73, R108.reuse, R110 ;  /* 0x0000006c497b7223 */ /* 0x080fe2000001006e */
[--C-:B------:R-:W-:Y:S02]  /*3c30*/  HADD2.F32 R73, -RZ, R130.reuse.H0_H0 ;  /* 0x20000082ff497230 */ /* 0x100fe40000004100 */
[----:B------:R-:W-:Y:S01]  /*3c40*/  FFMA.FTZ R124, R39, R108, -R124 ;  /* 0x0000006c277c7223 */ /* 0x000fe2000001087c */
[----:B------:R-:W-:Y:S02]  /*3c50*/  HADD2.F32 R75, -RZ, R130.H1_H1 ;  /* 0x30000082ff4b7230 */ /* 0x000fe40000004100 */
[--C-:B------:R-:W-:Y:S02]  /*3c60*/  HADD2.F32 R38, -RZ, R72.reuse.H1_H1 ;  /* 0x30000048ff267230 */ /* 0x100fe40000004100 */
[----:B------:R-:W-:Y:S01]  /*3c70*/  FMUL.FTZ R109, R37, R73 ;  /* 0x00000049256d7220 */ /* 0x000fe20000410000 */
[----:B------:R-:W-:-:S02]  /*3c80*/  HADD2.F32 R72, -RZ, R72.H0_H0 ;  /* 0x20000048ff487230 */ /* 0x000fc40000004100 */
[----:B------:R-:W-:Y:S01]  /*3c90*/  FMUL.FTZ R74, R36, R73 ;  /* 0x00000049244a7220 */ /* 0x000fe20000410000 */
[--C-:B------:R-:W-:Y:S02]  /*3ca0*/  HADD2.F32 R39, -RZ, R121.reuse.H1_H1 ;  /* 0x30000079ff277230 */ /* 0x100fe40000004100 */
[-C--:B------:R-:W-:Y:S01]  /*3cb0*/  FMUL.FTZ R73, R38, R75.reuse ;  /* 0x0000004b26497220 */ /* 0x080fe20000410000 */
[----:B------:R-:W-:Y:S02]  /*3cc0*/  HADD2.F32 R121, -RZ, R121.H0_H0 ;  /* 0x20000079ff797230 */ /* 0x000fe40000004100 */
        /* <DEDUP_REMOVED lines=9> */
.L_x_1786:
[----:B------:R-:W-:Y:S05]  /*3d60*/  BSYNC B3 ;  /* 0x0000000000037941 */ /* 0x000fea0003800000 */
.L_x_1785:
[----:B--2---:R2:W-:Y:S02]  /*3d70*/  STG.E.128 desc[UR60][R50.64+0x80], R36 ;  /* 0x0000802432007986 */ /* 0x0045e4000c101d3c */
.L_x_1784:
[----:B------:R-:W-:Y:S05]  /*3d80*/  BSYNC B2 ;  /* 0x0000000000027941 */ /* 0x000fea0003800000 */
.L_x_1783:
[----:B------:R-:W-:Y:S01]  /*3d90*/  ISETP.NE.AND P0, PT, R94, RZ, PT ;  /* 0x000000ff5e00720c */ /* 0x000fe20003f05270 */
[----:B------:R-:W-:-:S12]  /*3da0*/  BSSY B2, `(.L_x_1787) ;  /* 0x0000031000027945 */ /* 0x000fd80003800000 */
[----:B------:R-:W-:Y:S05]  /*3db0*/  @!P0 BRA `(.L_x_1788) ;  /* 0x0000000000bc8947 */ /* 0x000fea0003800000 */
[----:B-12---:R1:W2:Y:S01]  /*3dc0*/  LDS.128 R36, [R101+0x24400] ;  /* 0x0244000065247984 */ /* 0x0062a20000000c00 */
[----:B------:R-:W-:Y:S01]  /*3dd0*/  ISETP.GE.AND P0, PT, R235, R120, PT ;  /* 0x00000078eb00720c */ /* 0x000fe20003f06270 */
[----:B------:R-:W-:-:S12]  /*3de0*/  BSSY B3, `(.L_x_1789) ;  /* 0x000002b000037945 */ /* 0x000fd80003800000 */
[----:B-1----:R-:W-:Y:S05]  /*3df0*/  @P0 BRA `(.L_x_1790) ;  /* 0x0000000000a40947 */ /* 0x002fea0003800000 */
[--C-:B------:R-:W-:Y:S02]  /*3e00*/  SHF.R.U64 R73, R64, 0x10, R65.reuse ;  /* 0x0000001040497819 */ /* 0x100fe40000001241 */
[----:B------:R-:W-:Y:S02]  /*3e10*/  SHF.R.U32.HI R72, RZ, 0x10, R65 ;  /* 0x00000010ff487819 */ /* 0x000fe40000011641 */
[--C-:B------:R-:W-:Y:S01]  /*3e20*/  SHF.R.U64 R65, R66, 0x10, R67.reuse ;  /* 0x0000001042417819 */ /* 0x100fe20000001243 */
[----:B------:R-:W-:Y:S01]  /*3e30*/  HADD2.F32 R66, -RZ, R73.H0_H0 ;  /* 0x20000049ff427230 */ /* 0x000fe20000004100 */
[----:B------:R-:W-:Y:S01]  /*3e40*/  SHF.R.U32.HI R74, RZ, 0x10, R67 ;  /* 0x00000010ff4a7819 */ /* 0x000fe20000011643 */
[----:B------:R-:W-:Y:S01]  /*3e50*/  HADD2.F32 R72, -RZ, R72.H0_H0 ;  /* 0x20000048ff487230 */ /* 0x000fe20000004100 */
[----:B--2---:R-:W-:Y:S01]  /*3e60*/  MOV R64, R38 ;  /* 0x0000002600407202 */ /* 0x004fe20000000f00 */
[----:B------:R-:W-:Y:S02]  /*3e70*/  HADD2.F32 R67, -RZ, R65.H0_H0 ;  /* 0x20000041ff437230 */ /* 0x000fe40000004100 */
[----:B------:R-:W-:-:S02]  /*3e80*/  HADD2.F32 R38, -RZ, R37.H1_H1 ;  /* 0x30000025ff267230 */ /* 0x000fc40000004100 */
[----:B------:R-:W-:Y:S02]  /*3e90*/  HADD2.F32 R74, -RZ, R74.H0_H0 ;  /* 0x2000004aff4a7230 */ /* 0x000fe40000004100 */
[----:B------:R-:W-:Y:S02]  /*3ea0*/  HADD2.F32 R37, -RZ, R37.H0_H0 ;  /* 0x20000025ff257230 */ /* 0x000fe40000004100 */
[-C--:B------:R-:W-:Y:S01]  /*3eb0*/  FMUL.FTZ R108, R38, R67.reuse ;  /* 0x00000043266c7220 */ /* 0x080fe20000410000 */
[--C-:B------:R-:W-:Y:S02]  /*3ec0*/  HADD2.F32 R65, -RZ, R39.reuse.H1_H1 ;  /* 0x30000027ff417230 */ /* 0x100fe40000004100 */
[----:B------:R-:W-:Y:S02]  /*3ed0*/  HADD2.F32 R39, -RZ, R39.H0_H0 ;  /* 0x20000027ff277230 */ /* 0x000fe40000004100 */
[C---:B------:R-:W-:Y:S01]  /*3ee0*/  FMUL.FTZ R67, R37.reuse, R67 ;  /* 0x0000004325437220 */ /* 0x040fe20000410000 */
[----:B------:R-:W-:Y:S01]  /*3ef0*/  FFMA.FTZ R108, R37, R66, -R108 ;  /* 0x00000042256c7223 */ /* 0x000fe2000001086c */
[----:B------:R-:W-:Y:S01]  /*3f00*/  FMUL.FTZ R110, R65, R74 ;  /* 0x0000004a416e7220 */ /* 0x000fe20000410000 */
[----:B------:R-:W-:-:S02]  /*3f10*/  HADD2.F32 R37, -RZ, R36.H1_H1 ;  /* 0x30000024ff257230 */ /* 0x000fc40000004100 */
[C---:B------:R-:W-:Y:S01]  /*3f20*/  FMUL.FTZ R74, R39.reuse, R74 ;  /* 0x0000004a274a7220 */ /* 0x040fe20000410000 */
[----:B------:R-:W-:Y:S01]  /*3f30*/  FFMA.FTZ R75, R38, R66, R67 ;  /* 0x00000042264b7223 */ /* 0x000fe20000010043 */
[-C--:B------:R-:W-:Y:S01]  /*3f40*/  FFMA.FTZ R110, R39, R72.reuse, -R110 ;  /* 0x00000048276e7223 */ /* 0x080fe2000001086e */
[--C-:B------:R-:W-:Y:S02]  /*3f50*/  HADD2.F32 R39, -RZ, R119.reuse.H1_H1 ;  /* 0x30000077ff277230 */ /* 0x100fe40000004100 */
[----:B------:R-:W-:Y:S01]  /*3f60*/  FFMA.FTZ R111, R65, R72, R74 ;  /* 0x00000048416f7223 */ /* 0x000fe2000001004a */
[----:B------:R-:W-:Y:S02]  /*3f70*/  HADD2.F32 R67, -RZ, R118.H1_H1 ;  /* 0x30000076ff437230 */ /* 0x000fe40000004100 */
[----:B------:R-:W-:Y:S02]  /*3f80*/  HADD2.F32 R38, -RZ, R64.H1_H1 ;  /* 0x30000040ff267230 */ /* 0x000fe40000004100 */
[----:B------:R-:W-:-:S02]  /*3f90*/  HADD2.F32 R119, -RZ, R119.H0_H0 ;  /* 0x20000077ff777230 */ /* 0x000fc40000004100 */
[----:B------:R-:W-:Y:S02]  /*3fa0*/  HADD2.F32 R36, -RZ, R36.H0_H0 ;  /* 0x20000024ff247230 */ /* 0x000fe40000004100 */
[----:B------:R-:W-:Y:S01]  /*3fb0*/  FMUL.FTZ R109, R38, R67 ;  /* 0x00000043266d7220 */ /* 0x000fe20000410000 */
[----:B------:R-:W-:Y:S02]  /*3fc0*/  HADD2.F32 R64, -RZ, R64.H0_H0 ;  /* 0x20000040ff407230 */ /* 0x000fe40000004100 */
[-C--:B------:R-:W-:Y:S01]  /*3fd0*/  FMUL.FTZ R73, R37, R119.reuse ;  /* 0x0000007725497220 */ /* 0x080fe20000410000 */
[----:B------:R-:W-:Y:S02]  /*3fe0*/  HADD2.F32 R65, -RZ, R118.H0_H0 ;  /* 0x20000076ff417230 */ /* 0x000fe40000004100 */
[----:B------:R-:W-:Y:S01]  /*3ff0*/  FMUL.FTZ R66, R36, R119 ;  /* 0x0000007724427220 */ /* 0x000fe20000410000 */
[----:B------:R-:W-:Y:S01]  /*4000*/  FMUL.FTZ R67, R64, R67 ;  /* 0x0000004340437220 */ /* 0x000fe20000410000 */
[----:B------:R-:W-:-:S02]  /*4010*/  FFMA.FTZ R73, R36, R39, -R73 ;  /* 0x0000002724497223 */ /* 0x000fc40000010849 */
[----:B------:R-:W-:Y:S01]  /*4020*/  FFMA.FTZ R66, R37, R39, R66 ;  /* 0x0000002725427223 */ /* 0x000fe20000010042 */
[-C--:B------:R-:W-:Y:S01]  /*4030*/  FFMA.FTZ R109, R64, R65.reuse, -R109 ;  /* 0x00000041406d7223 */ /* 0x080fe2000001086d */
[----:B------:R-:W-:Y:S01]  /*4040*/  FFMA.FTZ R38, R38, R65, R67 ;  /* 0x0000004126267223 */ /* 0x000fe20000010043 */
[----:B------:R-:W-:Y:S02]  /*4050*/  F2FP.F16.F32.PACK_AB R37, R75, R108 ;  /* 0x0000006c4b25723e */ /* 0x000fe400000000ff */
[----:B------:R-:W-:Y:S02]  /*4060*/  F2FP.F16.F32.PACK_AB R39, R111, R110 ;  /* 0x0000006e6f27723e */ /* 0x000fe400000000ff */
[----:B------:R-:W-:Y:S02]  /*4070*/  F2FP.F16.F32.PACK_AB R36, R66, R73 ;  /* 0x000000494224723e */ /* 0x000fe400000000ff */
[----:B------:R-:W-:-:S07]  /*4080*/  F2FP.F16.F32.PACK_AB R38, R38, R109 ;  /* 0x0000006d2626723e */ /* 0x000fce00000000ff */
.L_x_1790:
[----:B------:R-:W-:Y:S05]  /*4090*/  BSYNC B3 ;  /* 0x0000000000037941 */ /* 0x000fea0003800000 */
.L_x_1789:
[----:B--2---:R3:W-:Y:S02]  /*40a0*/  STG.E.128 desc[UR60][R50.64+0x100], R36 ;  /* 0x0001002432007986 */ /* 0x0047e4000c101d3c */
.L_x_1788:
[----:B------:R-:W-:Y:S05]  /*40b0*/  BSYNC B2 ;  /* 0x0000000000027941 */ /* 0x000fea0003800000 */
.L_x_1787:
[----:B------:R-:W-:-:S13]  /*40c0*/  ISETP.NE.AND P0, PT, R95, RZ, PT ;  /* 0x000000ff5f00720c */ /* 0x000fda0003f05270 */
[----:B------:R-:W-:Y:S05]  /*40d0*/  @!P0 BRA `(.L_x_1778) ;  /* 0x0000000000bc8947 */ /* 0x000fea0003800000 */
[----:B-123--:R1:W2:Y:S01]  /*40e0*/  LDS.128 R36, [R101+0x26400] ;  /* 0x0264000065247984 */ /* 0x00e2a20000000c00 */
        /* <DEDUP_REMOVED lines=44> */
.L_x_1792:
[----:B------:R-:W-:Y:S05]  /*43b0*/  BSYNC B2 ;  /* 0x0000000000027941 */ /* 0x000fea0003800000 */
.L_x_1791:
[----:B--2---:R4:W-:Y:S02]  /*43c0*/  STG.E.128 desc[UR60][R50.64+0x180], R36 ;  /* 0x0001802432007986 */ /* 0x0049e4000c101d3c */
.L_x_1778:
[----:B------:R-:W-:Y:S05]  /*43d0*/  BSYNC B1 ;  /* 0x0000000000017941 */ /* 0x000fea0003800000 */
.L_x_1777:
        /* <DEDUP_REMOVED lines=49> */
.L_x_1797:
[----:B------:R-:W-:Y:S05]  /*46f0*/  BSYNC B2 ;  /* 0x0000000000027941 */ /* 0x000fea0003800000 */
.L_x_1796:
[----:B--2---:R1:W-:Y:S02]  /*4700*/  STG.E.128 desc[UR60][R48.64], R36 ;  /* 0x0000002430007986 */ /* 0x0043e4000c101d3c */
.L_x_1795:
[----:B------:R-:W-:Y:S05]  /*4710*/  BSYNC B1 ;  /* 0x0000000000017941 */ /* 0x000fea0003800000 */
.L_x_1794:
        /* <DEDUP_REMOVED lines=48> */
.L_x_1801:
[----:B------:R-:W-:Y:S05]  /*4a20*/  BSYNC B2 ;  /* 0x0000000000027941 */ /* 0x000fea0003800000 */
.L_x_1800:
[----:B--2---:R1:W-:Y:S02]  /*4a30*/  STG.E.128 desc[UR60][R48.64+0x80], R36 ;  /* 0x0000802430007986 */ /* 0x0043e4000c101d3c */
.L_x_1799:
[----:B------:R-:W-:Y:S05]  /*4a40*/  BSYNC B1 ;  /* 0x0000000000017941 */ /* 0x000fea0003800000 */
.L_x_1798:
        /* <DEDUP_REMOVED lines=48> */
.L_x_1805:
[----:B------:R-:W-:Y:S05]  /*4d50*/  BSYNC B2 ;  /* 0x0000000000027941 */ /* 0x000fea0003800000 */
.L_x_1804:
[----:B--2---:R1:W-:Y:S02]  /*4d60*/  STG.E.128 desc[UR60][R48.64+0x100], R36 ;  /* 0x0001002430007986 */ /* 0x0043e4000c101d3c */
.L_x_1803:
[----:B------:R-:W-:Y:S05]  /*4d70*/  BSYNC B1 ;  /* 0x0000000000017941 */ /* 0x000fea0003800000 */
.L_x_1802:
[----:B------:R-:W-:-:S13]  /*4d80*/  ISETP.NE.AND P0, PT, R95, RZ, PT ;  /* 0x000000ff5f00720c */ /* 0x000fda0003f05270 */
        /* <DEDUP_REMOVED lines=18> */
[C---:B------:R-:W-:Y:S01]  /*4eb0*/  FMUL.FTZ R43, R37.reuse, R43 ;  /* 0x0000002b252b7220 */ /* 0x040fe20000410000 */
[----:B------:R-:W-:Y:S02]  /*4ec0*/  HADD2.F32 R39, -RZ, R39.H0_H0 ;  /* 0x20000027ff277230 */ /* 0x000fe40000004100 */
[----:B------:R-:W-:Y:S01]  /*4ed0*/  FFMA.FTZ R50, R37, R42, -R50 ;  /* 0x0000002a25327223 */ /* 0x000fe20000010832 */
[----:B------:R-:W-:-:S02]  /*4ee0*/  HADD2.F32 R37, -RZ, R36.H1_H1 ;  /* 0x30000024ff257230 */ /* 0x000fc40000004100 */
[----:B------:R-:W-:Y:S01]  /*4ef0*/  FFMA.FTZ R45, R38, R42, R43 ;  /* 0x0000002a262d7223 */ /* 0x000fe2000001002b */
[-C--:B------:R-:W-:Y:S01]  /*4f00*/  FMUL.FTZ R52, R41, R46.reuse ;  /* 0x0000002e29347220 */ /* 0x080fe20000410000 */
[--C-:B------:R-:W-:Y:S02]  /*4f10*/  HADD2.F32 R42, -RZ, R69.reuse.H0_H0 ;  /* 0x20000045ff2a7230 */ /* 0x100fe40000004100 */
[C---:B------:R-:W-:Y:S01]  /*4f20*/  FMUL.FTZ R46, R39.reuse, R46 ;  /* 0x0000002e272e7220 */ /* 0x040fe20000410000 */
[----:B------:R-:W-:Y:S02]  /*4f30*/  HADD2.F32 R69, -RZ, R69.H1_H1 ;  /* 0x30000045ff457230 */ /* 0x000fe40000004100 */
[-C--:B------:R-:W-:Y:S01]  /*4f40*/  FFMA.FTZ R52, R39, R44.reuse, -R52 ;  /* 0x0000002c27347223 */ /* 0x080fe20000010834 */
[----:B------:R-:W-:Y:S02]  /*4f50*/  HADD2.F32 R38, -RZ, R40.H1_H1 ;  /* 0x30000028ff267230 */ /* 0x000fe40000004100 */
[----:B------:R-:W-:Y:S01]  /*4f60*/  FFMA.FTZ R51, R41, R44, R46 ;  /* 0x0000002c29337223 */ /* 0x000fe2000001002e */
[----:B------:R-:W-:-:S02]  /*4f70*/  HADD2.F32 R36, -RZ, R36.H0_H0 ;  /* 0x20000024ff247230 */ /* 0x000fc40000004100 */
[CC--:B------:R-:W-:Y:S01]  /*4f80*/  FMUL.FTZ R43, R37.reuse, R42.reuse ;  /* 0x0000002a252b7220 */ /* 0x0c0fe20000410000 */
[----:B------:R-:W-:Y:S02]  /*4f90*/  HADD2.F32 R40, -RZ, R40.H0_H0 ;  /* 0x20000028ff287230 */ /* 0x000fe40000004100 */
        /* <DEDUP_REMOVED lines=13> */
.L_x_1807:
[----:B------:R-:W-:Y:S05]  /*5070*/  BSYNC B1 ;  /* 0x0000000000017941 */ /* 0x000fea0003800000 */
.L_x_1806:
[----:B--2---:R1:W-:Y:S01]  /*5080*/  STG.E.128 desc[UR60][R48.64+0x180], R36 ;  /* 0x0001802430007986 */ /* 0x0043e2000c101d3c */
[----:B------:R-:W-:Y:S05]  /*5090*/  BRA `(.L_x_1793) ;  /* 0x0000002c00247947 */ /* 0x000fea0003800000 */
.L_x_1769:
        /* <DEDUP_REMOVED lines=18> */
[----:B------:R-:W-:Y:S01]  /*51c0*/  LEA R56, P0, R36, UR6, 0x1 ;  /* 0x0000000624387c11 */ /* 0x000fe2000f8008ff */
[----:B------:R-:W-:Y:S01]  /*51d0*/  IMAD.X R37, R107, 0x1, R32, P5 ;  /* 0x000000016b257824 */ /* 0x000fe200028e0620 */
[----:B------:R-:W-:Y:S02]  /*51e0*/  ISETP.GE.AND P5, PT, R226, R120, PT ;  /* 0x00000078e200720c */ /* 0x000fe40003fa6270 */
[----:B------:R-:W-:-:S02]  /*51f0*/  CS2R R42, SRZ ;  /* 0x00000000002a7805 */ /* 0x000fc4000001ff00 */
[----:B------:R-:W-:Y:S02]  /*5200*/  LEA.HI.X R53, R38, UR5, R39, 0x1, P1 ;  /* 0x0000000526357c11 */ /* 0x000fe400088f0c27 */
[----:B------:R-:W-:Y:S02]  /*5210*/  CS2R R40, SRZ ;  /* 0x0000000000287805 */ /* 0x000fe4000001ff00 */
[----:B------:R-:W-:Y:S02]  /*5220*/  ISETP.GE.AND P1, PT, R18, R120, PT ;  /* 0x000000781200720c */ /* 0x000fe40003f26270 */
[----:B------:R-:W-:Y:S02]  /*5230*/  CS2R R38, SRZ ;  /* 0x0000000000267805 */ /* 0x000fe4000001ff00 */
[----:B------:R-:W-:Y:S02]  /*5240*/  LEA.HI.X R57, R36, UR7, R37, 0x1, P0 ;  /* 0x0000000724397c11 */ /* 0x000fe400080f0c25 */
[----:B------:R-:W-:-:S02]  /*5250*/  CS2R R36, SRZ ;  /* 0x0000000000247805 */ /* 0x000fc4000001ff00 */
[----:B------:R-:W-:Y:S02]  /*5260*/  CS2R R50, SRZ ;  /* 0x0000000000327805 */ /* 0x000fe4000001ff00 */
[----:B------:R-:W-:Y:S02]  /*5270*/  CS2R R48, SRZ ;  /* 0x0000000000307805 */ /* 0x000fe4000001ff00 */
[----:B------:R-:W-:Y:S02]  /*5280*/  CS2R R46, SRZ ;  /* 0x00000000002e7805 */ /* 0x000fe4000001ff00 */
[----:B------:R-:W-:Y:S01]  /*5290*/  CS2R R44, SRZ ;  /* 0x00000000002c7805 */ /* 0x000fe2000001ff00 */
[----:B------:R0:W5:Y:S04]  /*52a0*/  @!P5 LDG.E.128 R36, desc[UR60][R52.64+0x80] ;  /* 0x0000803c3424d981 */ /* 0x000168000c1e1d00 */
[----:B------:R0:W5:Y:S04]  /*52b0*/  @!P1 LDG.E.128 R40, desc[UR60][R52.64] ;  /* 0x0000003c34289981 */ /* 0x000168000c1e1d00 */
[----:B------:R0:W5:Y:S04]  /*52c0*/  @!P1 LDG.E.128 R48, desc[UR60][R56.64] ;  /* 0x0000003c38309981 */ /* 0x000168000c1e1d00 */
[----:B------:R0:W5:Y:S02]  /*52d0*/  @!P5 LDG.E.128 R44, desc[UR60][R56.64+0x80] ;  /* 0x0000803c382cd981 */ /* 0x000164000c1e1d00 */
.L_x_1809:
[----:B------:R-:W-:Y:S05]  /*52e0*/  BSYNC B1 ;  /* 0x0000000000017941 */ /* 0x000fea0003800000 */
.L_x_1808:
        /* <DEDUP_REMOVED lines=8> */
[----:B------:R-:W-:Y:S01]  /*5370*/  CS2R R66, SRZ ;  /* 0x0000000000427805 */ /* 0x000fe2000001ff00 */
[----:B-----5:R-:W-:Y:S01]  /*5380*/  IMAD.MOV.U32 R72, RZ, RZ, R38 ;  /* 0x000000ffff487224 */ /* 0x020fe200078e0026 */
[----:B------:R-:W-:Y:S02]  /*5390*/  MOV R74, R39 ;  /* 0x00000027004a7202 */ /* 0x000fe40000000f00 */
        /* <DEDUP_REMOVED lines=14> */
[----:B------:R-:W-:Y:S02]  /*5480*/  LEA R68, P5, R71, UR4, 0x1 ;  /* 0x0000000447447c11 */ /* 0x000fe4000f8a08ff */
        /* <DEDUP_REMOVED lines=11> */
.L_x_1811:
[----:B------:R-:W-:Y:S05]  /*5540*/  BSYNC B1 ;  /* 0x0000000000017941 */ /* 0x000fea0003800000 */
.L_x_1810:
[----:B0-----:R-:W-:Y:S01]  /*5550*/  IMAD.MOV.U32 R69, RZ, RZ, R37 ;  /* 0x000000ffff457224 */ /* 0x001fe200078e0025 */
[----:B------:R-:W-:Y:S01]  /*5560*/  MOV R70, R40 ;  /* 0x0000002800467202 */ /* 0x000fe20000000f00 */
[----:B------:R-:W-:Y:S01]  /*5570*/  IMAD.MOV.U32 R68, RZ, RZ, R36 ;  /* 0x000000ffff447224 */ /* 0x000fe200078e0024 */
        /* <DEDUP_REMOVED lines=48> */
[----:B------:R-:W-:Y:S02]  /*5880*/  PRMT R130, R68, 0x5410, R69 ;  /* 0x0000541044827816 */ /* 0x000fe40000000045 */
[----:B------:R-:W-:Y:S01]  /*5890*/  PRMT R131, R70, 0x5410, R71 ;  /* 0x0000541046837816 */ /* 0x000fe20000000047 */
[----:B------:R-:W-:Y:S06]  /*58a0*/  @!P1 BRA `(.L_x_1812) ;  /* 0x0000000000049947 */ /* 0x000fec0003800000 */
[----:B------:R-:W-:Y:S01]  /*58b0*/  BPT.TRAP 0x1 ;  /* 0x000000040000795c */ /* 0x000fe20000300000 */
.L_x_1812:
[----:B------:R-:W2:Y:S01]  /*58c0*/  LDL R68, [R1] ;  /* 0x0000000001447983 */ /* 0x000ea20000100800 */
[----:B------:R-:W-:Y:S01]  /*58d0*/  IMAD R99, R17, 0x8, R16 ;  /* 0x0000000811637824 */ /* 0x000fe200078e0210 */
[----:B------:R-:W0:Y:S01]  /*58e0*/  LDC R122, c[0x0][0x2f4] ;  /* 0x0000bd00ff7a7b82 */ /* 0x000e220000000800 */
[----:B------:R-:W-:Y:S07]  /*58f0*/  BSSY B1, `(.L_x_1813) ;  /* 0x0000005000017945 */ /* 0x000fee0003800000 */
[----:B------:R-:W1:Y:S01]  /*5900*/  LDC.64 R110, c[0x0][0x300] ;  /* 0x0000c000ff6e7b82 */ /* 0x000e620000000a00 */
[----:B--2---:R-:W-:-:S04]  /*5910*/  SHF.L.U32 R107, R68, 0x1f, RZ ;  /* 0x0000001f446b7819 */ /* 0x004fc800000006ff */
[----:B------:R-:W2:Y:S02]  /*5920*/  SYNCS.PHASECHK.TRANS64.TRYWAIT P5, [R99+URZ+0x30890], R107 ;  /* 0x0308906b630075a7 */ /* 0x000ea400080a017f */
[----:B012---:R-:W-:Y:S05]  /*5930*/  @!P5 BRA `(.L_x_1814) ;  /* 0x000002580064d947 */ /* 0x007fea0003800000 */
.L_x_2238:
[----:B------:R-:W-:Y:S05]  /*5940*/  BSYNC B1 ;  /* 0x0000000000017941 */ /* 0x000fea0003800000 */
.L_x_1813:
[----:B------:R-:W-:Y:S01]  /*5950*/  BSSY B1, `(.L_x_1815) ;  /* 0x0000104000017945 */ /* 0x000fe20003800000 */
[----:B------:R-:W-:Y:S02]  /*5960*/  IMAD.IADD R124, R122, 0x1, -R29 ;  /* 0x000000017a7c7824 */ /* 0x000fe400078e0a1d */
[----:B------:R-:W-:Y:S01]  /*5970*/  IMAD.MOV.U32 R113, RZ, RZ, R73 ;  /* 0x000000ffff717224 */ /* 0x000fe200078e0049 */
[----:B------:R-:W-:Y:S06]  /*5980*/  @P4 BRA `(.L_x_1816) ;  /* 0x0000001000004947 */ /* 0x000fec0003800000 */
[----:B------:R-:W-:Y:S01]  /*5990*/  ISETP.NE.AND P4, PT, R30, RZ, PT ;  /* 0x000000ff1e00720c */ /* 0x000fe20003f85270 */
[-C--:B------:R-:W-:Y:S01]  /*59a0*/  IMAD.WIDE.U32 R114, R218, R110.reuse, R112 ;  /* 0x0000006eda727225 */ /* 0x080fe200078e0070 */
[----:B------:R-:W-:Y:S01]  /*59b0*/  SHF.R.S32.HI R68, RZ, 0x1f, R218 ;  /* 0x0000001fff447819 */ /* 0x000fe200000114da */
[----:B------:R-:W-:Y:S04]  /*59c0*/  BSSY B2, `(.L_x_1817) ;  /* 0x000007f000027945 */ /* 0x000fe80003800000 */
[----:B------:R-:W-:-:S04]  /*59d0*/  IMAD R68, R68, R110, RZ ;  /* 0x0000006e44447224 */ /* 0x000fc800078e02ff */
[----:B------:R-:W-:-:S04]  /*59e0*/  IMAD R121, R218, R111, R68 ;  /* 0x0000006fda797224 */ /* 0x000fc800078e0244 */
[----:B------:R-:W-:Y:S01]  /*59f0*/  IMAD.IADD R121, R121, 0x1, R115 ;  /* 0x0000000179797824 */ /* 0x000fe200078e0273 */
[----:B------:R-:W-:Y:S06]  /*5a00*/  @!P4 BRA `(.L_x_1818) ;  /* 0x0000000400e8c947 */ /* 0x000fec0003800000 */
[----:B------:R-:W2:Y:S01]  /*5a10*/  LDL R75, [R1+0x40] ;  /* 0x00004000014b7983 */ /* 0x000ea20000100800 */
[----:B------:R-:W-:Y:S01]  /*5a20*/  SEL R68, R29, R124, !P3 ;  /* 0x0000007c1d447207 */ /* 0x000fe20005800000 */
[----:B------:R-:W-:Y:S01]  /*5a30*/  IMAD.SHL.U32 R116, R218, 0x40, RZ ;  /* 0x00000040da747824 */ /* 0x000fe200078e00ff */
[----:B------:R-:W-:Y:S01]  /*5a40*/  IADD3 R72, P4, P5, R88, R114, R90 ;  /* 0x0000007258487210 */ /* 0x000fe20007d9e05a */
[----:B------:R-:W-:Y:S01]  /*5a50*/  IMAD.SHL.U32 R117, R218, 0x40, RZ ;  /* 0x00000040da757824 */ /* 0x000fe200078e00ff */
[----:B------:R-:W-:Y:S01]  /*5a60*/  SHF.R.S32.HI R69, RZ, 0x1f, R68 ;  /* 0x0000001fff457819 */ /* 0x000fe20000011444 */
[----:B------:R-:W-:Y:S01]  /*5a70*/  BSSY B3, `(.L_x_1819) ;  /* 0x0000071000037945 */ /* 0x000fe20003800000 */
[----:B------:R-:W-:Y:S02]  /*5a80*/  IADD3.X R74, R0, R121, R96, P4, P5 ;  /* 0x00000079004a7210 */ /* 0x000fe400027ea460 */
[----:B------:R-:W-:Y:S02]  /*5a90*/  LEA.HI R68, R69, R68, RZ, 0x4 ;  /* 0x0000004445447211 */ /* 0x000fe400078f20ff */
[----:B------:R-:W-:-:S02]  /*5aa0*/  LOP3.LUT R116, R116, 0x1c0, RZ, 0xc0, !PT ;  /* 0x000001c074747812 */ /* 0x000fc400078ec0ff */
[----:B------:R-:W-:Y:S02]  /*5ab0*/  LEA.HI.SX32 R68, R68, R35, 0x1c ;  /* 0x0000002344447211 */ /* 0x000fe400078fe2ff */
[----:B------:R-:W-:Y:S02]  /*5ac0*/  SHF.R.U32.HI R116, RZ, 0x3, R116 ;  /* 0x00000003ff747819 */ /* 0x000fe40000011674 */
[----:B------:R-:W-:Y:S02]  /*5ad0*/  SHF.L.U32 R69, R68, 0x3, RZ ;  /* 0x0000000344457819 */ /* 0x000fe400000006ff */
[----:B------:R-:W-:Y:S02]  /*5ae0*/  SHF.R.S32.HI R71, RZ, 0x1f, R68 ;  /* 0x0000001fff477819 */ /* 0x000fe40000011444 */
[----:B------:R-:W-:Y:S02]  /*5af0*/  ISETP.GE.AND P4, PT, R69, R122, PT ;  /* 0x0000007a4500720c */ /* 0x000fe40003f86270 */
[----:B------:R-:W-:-:S05]  /*5b00*/  LEA.HI R71, R71, R68, RZ, 0x3 ;  /* 0x0000004447477211 */ /* 0x000fca00078f18ff */
[----:B------:R-:W-:-:S05]  /*5b10*/  IMAD.SHL.U32 R71, R71, 0x200, RZ ;  /* 0x0000020047477824 */ /* 0x000fca00078e00ff */
[----:B------:R-:W-:Y:S02]  /*5b20*/  LOP3.LUT R71, R71, 0x7ffff000, RZ, 0xc0, !PT ;  /* 0x7ffff00047477812 */ /* 0x000fe400078ec0ff */
[--C-:B------:R-:W-:Y:S02]  /*5b30*/  @!P4 SHF.R.S32.HI R70, RZ, 0x1f, R69.reuse ;  /* 0x0000001fff46c819 */ /* 0x100fe40000011445 */
[----:B------:R-:W-:Y:S02]  /*5b40*/  @!P4 IADD3 R73, P5, P6, R88, R114, R69 ;  /* 0x000000725849c210 */ /* 0x000fe40007ebe045 */
[----:B------:R-:W-:Y:S02]  /*5b50*/  LOP3.LUT R69, R69, 0x38, RZ, 0xc0, !PT ;  /* 0x0000003845457812 */ /* 0x000fe400078ec0ff */
[----:B------:R-:W-:Y:S02]  /*5b60*/  @!P4 IADD3.X R70, R0, R121, R70, P5, P6 ;  /* 0x000000790046c210 */ /* 0x000fe40002fec446 */
[----:B------:R-:W-:-:S04]  /*5b70*/  LOP3.LUT R69, R69, 0x1c0, R117, 0xf8, !PT ;  /* 0x000001c045457812 */ /* 0x000fc800078ef875 */
[----:B------:R-:W-:Y:S01]  /*5b80*/  LOP3.LUT R68, R69, R116, RZ, 0x3c, !PT ;  /* 0x0000007445447212 */ /* 0x000fe200078e3cff */
[----:B------:R-:W-:Y:S01]  /*5b90*/  IMAD R69, R17, 0x4000, R6 ;  /* 0x0000400011457824 */ /* 0x000fe200078e0206 */
[----:B------:R-:W-:-:S03]  /*5ba0*/  LEA R116, P5, R72, R108, 0x1 ;  /* 0x0000006c48747211 */ /* 0x000fc600078a08ff */
[----:B------:R-:W-:Y:S01]  /*5bb0*/  IMAD R69, R69, 0x2, R16 ;  /* 0x0000000245457824 */ /* 0x000fe200078e0210 */
[----:B------:R-:W-:Y:S02]  /*5bc0*/  LEA.HI.X R117, R72, R109, R74, 0x1, P5 ;  /* 0x0000006d48757211 */ /* 0x000fe400028f0c4a */
[----:B------:R-:W-:-:S04]  /*5bd0*/  @!P4 LEA R118, P5, R73, R108, 0x1 ;  /* 0x0000006c4976c211 */ /* 0x000fc800078a08ff */
[----:B------:R-:W-:Y:S02]  /*5be0*/  @!P4 LEA.HI.X R119, R73, R109, R70, 0x1, P5 ;  /* 0x0000006d4977c211 */ /* 0x000fe400028f0c46 */
[----:B------:R-:W-:Y:S02]  /*5bf0*/  ISETP.GE.AND P5, PT, R18, R120, PT ;  /* 0x000000781200720c */ /* 0x000fe40003fa6270 */
[----:B--2---:R-:W-:-:S04]  /*5c00*/  IADD3 R68, R68, R71, R75 ;  /* 0x0000004744447210 */ /* 0x004fc80007ffe04b */
[----:B------:R-:W-:-:S05]  /*5c10*/  LEA R71, R17, R68, 0xe ;  /* 0x0000004411477211 */ /* 0x000fca00078e70ff */
[----:B------:R-:W-:Y:S02]  /*5c20*/  IMAD R72, R71, 0x2, R16 ;  /* 0x0000000247487824 */ /* 0x000fe400078e0210 */
[----:B------:R-:W1:Y:S04]  /*5c30*/  LDS.128 R68, [R69+0x20400] ;  /* 0x0204000045447984 */ /* 0x000e680000000c00 */
[----:B------:R-:W2:Y:S01]  /*5c40*/  LDS.128 R72, [R72+0x20400] ;  /* 0x0204000048487984 */ /* 0x000ea20000000c00 */
[----:B------:R-:W-:Y:S05]  /*5c50*/  @P5 BRA `(.L_x_1820) ;  /* 0x0000000400485947 */ /* 0x000fea0003800000 */
[----:B------:R-:W-:Y:S01]  /*5c60*/  SHF.R.U32.HI R142, RZ, 0x10, R49 ;  /* 0x00000010ff8e7819 */ /* 0x000fe20000011631 */
[----:B------:R-:W-:Y:S01]  /*5c70*/  HADD2.F32 R140, -RZ, R140.H0_H0 ;  /* 0x2000008cff8c7230 */ /* 0x000fe20000004100 */
[--C-:B------:R-:W-:Y:S01]  /*5c80*/  SHF.R.U64 R40, R40, 0x10, R41.reuse ;  /* 0x0000001028287819 */ /* 0x100fe20000001229 */
[----:B------:R-:W-:Y:S01]  /*5c90*/  HADD2.F32 R136, -RZ, R136.H0_H0 ;  /* 0x20000088ff887230 */ /* 0x000fe20000004100 */
[----:B------:R-:W-:Y:S01]  /*5ca0*/  SHF.R.U32.HI R143, RZ, 0x10, R41 ;  /* 0x00000010ff8f7819 */ /* 0x000fe20000011629 */
[----:B------:R-:W-:Y:S01]  /*5cb0*/  HADD2.F32 R142, -RZ, R142.H0_H0 ;  /* 0x2000008eff8e7230 */ /* 0x000fe20000004100 */
[----:B------:R-:W-:Y:S01]  /*5cc0*/  SHF.R.U64 R48, R48, 0x10, R49 ;  /* 0x0000001030307819 */ /* 0x000fe20000001231 */
[--C-:B--2---:R-:W-:Y:S01]  /*5cd0*/  HADD2.F32 R49, -RZ, R73.reuse.H0_H0 ;  /* 0x20000049ff317230 */ /* 0x104fe20000004100 */
[--C-:B------:R-:W-:Y:S01]  /*5ce0*/  SHF.R.U64 R41, R42, 0x10, R43.reuse ;  /* 0x000000102a297819 */ /* 0x100fe2000000122b */
[----:B------:R-:W-:Y:S01]  /*5cf0*/  HADD2.F32 R73, -RZ, R73.H1_H1 ;  /* 0x30000049ff497230 */ /* 0x000fe20000004100 */
[----:B------:R-:W-:Y:S01]  /*5d00*/  SHF.R.U32.HI R137, RZ, 0x10, R43 ;  /* 0x00000010ff897819 */ /* 0x000fe2000001162b */
[--C-:B-1----:R-:W-:Y:S01]  /*5d10*/  HADD2.F32 R43, -RZ, R69.reuse.H0_H0 ;  /* 0x20000045ff2b7230 */ /* 0x102fe20000004100 */
[----:B------:R-:W-:Y:S01]  /*5d20*/  SHF.R.U64 R42, R50, 0x10, R51 ;  /* 0x00000010322a7819 */ /* 0x000fe20000001233 */
[----:B------:R-:W-:-:S02]  /*5d30*/  HADD2.F32 R50, -RZ, R69.H1_H1 ;  /* 0x30000045ff327230 */ /* 0x000fc40000004100 */
[-C--:B------:R-:W-:Y:S01]  /*5d40*/  FMUL.FTZ R144, R49, R140.reuse ;  /* 0x0000008c31907220 */ /* 0x080fe20000410000 */
[----:B------:R-:W-:Y:S02]  /*5d50*/  HADD2.F32 R69, -RZ, R143.H0_H0 ;  /* 0x2000008fff457230 */ /* 0x000fe40000004100 */
[----:B------:R-:W-:Y:S01]  /*5d60*/  FMUL.FTZ R140, R43, R140 ;  /* 0x0000008c2b8c7220 */ /* 0x000fe20000410000 */
[-C--:B------:R-:W-:Y:S01]  /*5d70*/  FMUL.FTZ R143, R73, R142.reuse ;  /* 0x0000008e498f7220 */ /* 0x080fe20000410000 */
[C---:B------:R-:W-:Y:S01]  /*5d80*/  FMUL.FTZ R142, R50.reuse, R142 ;  /* 0x0000008e328e7220 */ /* 0x040fe20000410000 */
[----:B------:R-:W-:Y:S01]  /*5d90*/  SHF.R.U32.HI R51, RZ, 0x10, R51 ;  /* 0x00000010ff337819 */ /* 0x000fe20000011633 */
[-C--:B------:R-:W-:Y:S01]  /*5da0*/  FFMA.FTZ R43, R43, R136.reuse, -R144 ;  /* 0x000000882b2b7223 */ /* 0x080fe20000010890 */
[----:B------:R-:W-:Y:S01]  /*5db0*/  FFMA.FTZ R49, R49, R136, R140 ;  /* 0x0000008831317223 */ /* 0x000fe2000001008c */
[-C--:B------:R-:W-:Y:S01]  /*5dc0*/  FFMA.FTZ R136, R73, R69.reuse, R142 ;  /* 0x0000004549887223 */ /* 0x080fe2000001008e */
[----:B------:R-:W-:Y:S01]  /*5dd0*/  FFMA.FTZ R50, R50, R69, -R143 ;  /* 0x0000004532327223 */ /* 0x000fe2000001088f */
[----:B------:R-:W-:-:S02]  /*5de0*/  HADD2.F32 R142, -RZ, R145.H0_H0 ;  /* 0x20000091ff8e7230 */ /* 0x000fc40000004100 */
[----:B------:R-:W-:Y:S02]  /*5df0*/  HADD2.F32 R73, -RZ, R75.H0_H0 ;  /* 0x2000004bff497230 */ /* 0x000fe40000004100 */
[----:B------:R-:W-:Y:S01]  /*5e00*/  HADD2.F32 R69, -RZ, R71.H0_H0 ;  /* 0x20000047ff457230 */ /* 0x000fe20000004100 */
[----:B------:R-:W-:Y:S01]  /*5e10*/  F2FP.F16.F32.PACK_AB R43, R50, R43 ;  /* 0x0000002b322b723e */ /* 0x000fe200000000ff */
[----:B------:R-:W-:Y:S02]  /*5e20*/  HADD2.F32 R75, -RZ, R75.H1_H1 ;  /* 0x3000004bff4b7230 */ /* 0x000fe40000004100 */
[-C--:B------:R-:W-:Y:S01]  /*5e30*/  FMUL.FTZ R146, R73, R142.reuse ;  /* 0x0000008e49927220 */ /* 0x080fe20000410000 */
[----:B------:R-:W-:Y:S02]  /*5e40*/  HADD2.F32 R144, -RZ, R51.H0_H0 ;  /* 0x20000033ff907230 */ /* 0x000fe40000004100 */
[----:B------:R-:W-:Y:S01]  /*5e50*/  FMUL.FTZ R142, R69, R142 ;  /* 0x0000008e458e7220 */ /* 0x000fe20000410000 */
[----:B------:R-:W-:-:S02]  /*5e60*/  HADD2.F32 R138, -RZ, R138.H0_H0 ;  /* 0x2000008aff8a7230 */ /* 0x000fc40000004100 */
[----:B------:R-:W-:Y:S02]  /*5e70*/  HADD2.F32 R71, -RZ, R71.H1_H1 ;  /* 0x30000047ff477230 */ /* 0x000fe40000004100 */
[----:B------:R-:W-:Y:S01]  /*5e80*/  FMUL.FTZ R148, R75, R144 ;  /* 0x000000904b947220 */ /* 0x000fe20000410000 */
[----:B------:R-:W-:Y:S02]  /*5e90*/  HADD2.F32 R140, -RZ, R137.H0_H0 ;  /* 0x20000089ff8c7230 */ /* 0x000fe40000004100 */
[-C--:B------:R-:W-:Y:S01]  /*5ea0*/  FFMA.FTZ R51, R69, R138.reuse, -R146 ;  /* 0x0000008a45337223 */ /* 0x080fe20000010892 */
[----:B------:R-:W-:Y:S01]  /*5eb0*/  FFMA.FTZ R69, R73, R138, R142 ;  /* 0x0000008a49457223 */ /* 0x000fe2000001008e */
[C---:B------:R-:W-:Y:S01]  /*5ec0*/  FMUL.FTZ R144, R71.reuse, R144 ;  /* 0x0000009047907220 */ /* 0x040fe20000410000 */
[--C-:B------:R-:W-:Y:S02]  /*5ed0*/  HADD2.F32 R73, -RZ, R141.reuse.H0_H0 ;  /* 0x2000008dff497230 */ /* 0x100fe40000004100 */
[----:B------:R-:W-:Y:S01]  /*5ee0*/  FFMA.FTZ R138, R71, R140, -R148 ;  /* 0x0000008c478a7223 */ /* 0x000fe20000010894 */
[----:B------:R-:W-:-:S02]  /*5ef0*/  HADD2.F32 R141, -RZ, R141.H1_H1 ;  /* 0x3000008dff8d7230 */ /* 0x000fc40000004100 */
[----:B------:R-:W-:Y:S01]  /*5f00*/  FFMA.FTZ R140, R75, R140, R144 ;  /* 0x0000008c4b8c7223 */ /* 0x000fe20000010090 */
[----:B------:R-:W-:Y:S02]  /*5f10*/  HADD2.F32 R137, -RZ, R48.H0_H0 ;  /* 0x20000030ff897230 */ /* 0x000fe40000004100 */
[----:B------:R-:W-:Y:S02]  /*5f20*/  HADD2.F32 R71, -RZ, R72.H0_H0 ;  /* 0x20000048ff477230 */ /* 0x000fe40000004100 */
[----:B------:R-:W-:Y:S01]  /*5f30*/  HADD2.F32 R48, -RZ, R68.H0_H0 ;  /* 0x20000044ff307230 */ /* 0x000fe20000004100 */
[----:B------:R-:W-:Y:S01]  /*5f40*/  F2FP.F16.F32.PACK_AB R140, R140, R69 ;  /* 0x000000458c8c723e */ /* 0x000fe200000000ff */
[----:B------:R-:W-:Y:S02]  /*5f50*/  HADD2.F32 R75, -RZ, R40.H0_H0 ;  /* 0x20000028ff4b7230 */ /* 0x000fe40000004100 */
[----:B------:R-:W-:Y:S01]  /*5f60*/  FMUL.FTZ R143, R71, R141 ;  /* 0x0000008d478f7220 */ /* 0x000fe20000410000 */
[----:B------:R-:W-:-:S02]  /*5f70*/  HADD2.F32 R72, -RZ, R72.H1_H1 ;  /* 0x30000048ff487230 */ /* 0x000fc40000004100 */
[C---:B------:R-:W-:Y:S01]  /*5f80*/  FMUL.FTZ R40, R48.reuse, R141 ;  /* 0x0000008d30287220 */ /* 0x040fe20000410000 */
[----:B------:R-:W-:Y:S02]  /*5f90*/  HADD2.F32 R68, -RZ, R68.H1_H1 ;  /* 0x30000044ff447230 */ /* 0x000fe40000004100 */
[-C--:B------:R-:W-:Y:S01]  /*5fa0*/  FFMA.FTZ R143, R48, R73.reuse, -R143 ;  /* 0x00000049308f7223 */ /* 0x080fe2000001088f */
[----:B------:R-:W-:Y:S02]  /*5fb0*/  HADD2.F32 R41, -RZ, R41.H0_H0 ;  /* 0x20000029ff297230 */ /* 0x000fe40000004100 */
[----:B------:R-:W-:Y:S01]  /*5fc0*/  FFMA.FTZ R48, R71, R73, R40 ;  /* 0x0000004947307223 */ /* 0x000fe20000010028 */
        /* <DEDUP_REMOVED lines=8> */
[----:B------:R-:W-:Y:S02]  /*6050*/  HADD2.F32 R40, -RZ, R70.H0_H0 ;  /* 0x20000046ff287230 */ /* 0x000fe40000004100 */
[----:B------:R-:W-:Y:S02]  /*6060*/  HADD2.F32 R74, -RZ, R74.H1_H1 ;  /* 0x3000004aff4a7230 */ /* 0x000fe40000004100 */
[----:B------:R-:W-:Y:S01]  /*6070*/  FMUL.FTZ R75, R42, R139 ;  /* 0x0000008b2a4b7220 */ /* 0x000fe20000410000 */
[----:B------:R-:W-:-:S02]  /*6080*/  HADD2.F32 R70, -RZ, R70.H1_H1 ;  /* 0x30000046ff467230 */ /* 0x000fc40000004100 */
[----:B------:R-:W-:Y:S01]  /*6090*/  FMUL.FTZ R139, R40, R139 ;  /* 0x0000008b288b7220 */ /* 0x000fe20000410000 */
[----:B------:R-:W-:Y:S01]  /*60a0*/  F2FP.F16.F32.PACK_AB R68, R68, R143 ;  /* 0x0000008f4444723e */ /* 0x000fe200000000ff */
[----:B------:R-:W-:Y:S01]  /*60b0*/  FMUL.FTZ R141, R74, R73 ;  /* 0x000000494a8d7220 */ /* 0x000fe20000410000 */
[----:B------:R-:W-:Y:S01]  /*60c0*/  FFMA.FTZ R75, R40, R71, -R75 ;  /* 0x00000047284b7223 */ /* 0x000fe2000001084b */
[----:B------:R-:W-:Y:S01]  /*60d0*/  FMUL.FTZ R73, R70, R73 ;  /* 0x0000004946497220 */ /* 0x000fe20000410000 */
[----:B------:R-:W-:Y:S01]  /*60e0*/  FFMA.FTZ R139, R42, R71, R139 ;  /* 0x000000472a8b7223 */ /* 0x000fe2000001008b */
[----:B------:R-:W-:Y:S01]  /*60f0*/  FFMA.FTZ R70, R70, R41, -R141 ;  /* 0x0000002946467223 */ /* 0x000fe2000001088d */
[----:B------:R-:W-:Y:S01]  /*6100*/  F2FP.F16.F32.PACK_AB R71, R138, R51 ;  /* 0x000000338a47723e */ /* 0x000fe200000000ff */
[----:B------:R-:W-:Y:S01]  /*6110*/  FFMA.FTZ R74, R74, R41, R73 ;  /* 0x000000294a4a7223 */ /* 0x000fe20000010049 */
[----:B------:R-:W-:Y:S01]  /*6120*/  F2FP.F16.F32.PACK_AB R73, R136, R49 ;  /* 0x000000318849723e */ /* 0x000fe200000000ff */
[----:B------:R-:W-:Y:S01]  /*6130*/  IMAD.MOV.U32 R69, RZ, RZ, R43 ;  /* 0x000000ffff457224 */ /* 0x000fe200078e002b */
[----:B------:R-:W-:Y:S01]  /*6140*/  F2FP.F16.F32.PACK_AB R70, R70, R75 ;  /* 0x0000004b4646723e */ /* 0x000fe200000000ff */
[----:B------:R-:W-:Y:S01]  /*6150*/  IMAD.MOV.U32 R75, RZ, RZ, R140 ;  /* 0x000000ffff4b7224 */ /* 0x000fe200078e008c */
[----:B------:R-:W-:-:S02]  /*6160*/  F2FP.F16.F32.PACK_AB R72, R137, R48 ;  /* 0x000000308948723e */ /* 0x000fc400000000ff */
[----:B------:R-:W-:-:S07]  /*6170*/  F2FP.F16.F32.PACK_AB R74, R74, R139 ;  /* 0x0000008b4a4a723e */ /* 0x000fce00000000ff */
.L_x_1820:
[----:B------:R-:W-:Y:S05]  /*6180*/  BSYNC B3 ;  /* 0x0000000000037941 */ /* 0x000fea0003800000 */
.L_x_1819:
[----:B-1----:R1:W-:Y:S04]  /*6190*/  STG.E.128 desc[UR60][R116.64], R68 ;  /* 0x0000004474007986 */ /* 0x0023e8000c101d3c */
[----:B--2---:R1:W-:Y:S02]  /*61a0*/  @!P4 STG.E.128 desc[UR60][R118.64], R72 ;  /* 0x000000487600c986 */ /* 0x0043e4000c101d3c */
.L_x_1818:
[----:B------:R-:W-:Y:S05]  /*61b0*/  BSYNC B2 ;  /* 0x0000000000027941 */ /* 0x000fea0003800000 */
.L_x_1817:
[----:B------:R-:W-:-:S13]  /*61c0*/  ISETP.NE.AND P4, PT, R93, RZ, PT ;  /* 0x000000ff5d00720c */ /* 0x000fda0003f85270 */
[----:B------:R-:W-:Y:S05]  /*61d0*/  @!P4 BRA `(.L_x_1816) ;  /* 0x0000000400ecc947 */ /* 0x000fea0003800000 */
[----:B------:R-:W2:Y:S01]  /*61e0*/  LDL R50, [R1+0x40] ;  /* 0x0000400001327983 */ /* 0x000ea20000100800 */
[----:B------:R-:W-:Y:S01]  /*61f0*/  SEL R40, R29, R124, !P2 ;  /* 0x0000007c1d287207 */ /* 0x000fe20005000000 */
[----:B------:R-:W-:Y:S01]  /*6200*/  IMAD.SHL.U32 R51, R218, 0x40, RZ ;  /* 0x00000040da337824 */ /* 0x000fe200078e00ff */
[----:B------:R-:W-:Y:S01]  /*6210*/  IADD3 R48, P4, P5, R88, R114, R92 ;  /* 0x0000007258307210 */ /* 0x000fe20007d9e05c */
[----:B-1----:R-:W-:Y:S01]  /*6220*/  IMAD.SHL.U32 R68, R218, 0x40, RZ ;  /* 0x00000040da447824 */ /* 0x002fe200078e00ff */
        /* <DEDUP_REMOVED lines=17> */
[----:B------:R-:W-:-:S02]  /*6340*/  LOP3.LUT R41, R41, 0x1c0, R68, 0xf8, !PT ;  /* 0x000001c029297812 */ /* 0x000fc400078ef844 */
[CC--:B------:R-:W-:Y:S02]  /*6350*/  LEA R68, P5, R48.reuse, R108.reuse, 0x1 ;  /* 0x0000006c30447211 */ /* 0x0c0fe400078a08ff */
[----:B------:R-:W-:Y:S01]  /*6360*/  LOP3.LUT R40, R41, R51, RZ, 0x3c, !PT ;  /* 0x0000003329287212 */ /* 0x000fe200078e3cff */
[----:B------:R-:W-:Y:S01]  /*6370*/  IMAD R41, R17, 0x4000, R8 ;  /* 0x0000400011297824 */ /* 0x000fe200078e0208 */
[----:B------:R-:W-:Y:S02]  /*6380*/  LEA.HI.X R69, R48, R109, R49, 0x1, P5 ;  /* 0x0000006d30457211 */ /* 0x000fe400028f0c31 */
[----:B------:R-:W-:Y:S01]  /*6390*/  @!P4 LEA R70, P5, R114, R108, 0x1 ;  /* 0x0000006c7246c211 */ /* 0x000fe200078a08ff */
[----:B------:R-:W-:-:S03]  /*63a0*/  IMAD R41, R41, 0x2, R16 ;  /* 0x0000000229297824 */ /* 0x000fc600078e0210 */
        /* <DEDUP_REMOVED lines=8> */
[----:B------:R-:W-:Y:S02]  /*6430*/  SHF.R.U32.HI R73, RZ, 0x10, R45 ;  /* 0x00000010ff497819 */ /* 0x000fe4000001162d */
[--C-:B------:R-:W-:Y:S02]  /*6440*/  SHF.R.U64 R72, R36, 0x10, R37.reuse ;  /* 0x0000001024487819 */ /* 0x100fe40000001225 */
[----:B------:R-:W-:Y:S02]  /*6450*/  SHF.R.U32.HI R74, RZ, 0x10, R37 ;  /* 0x00000010ff4a7819 */ /* 0x000fe40000011625 */
[----:B------:R-:W-:Y:S01]  /*6460*/  SHF.R.U64 R44, R44, 0x10, R45 ;  /* 0x000000102c2c7819 */ /* 0x000fe2000000122d */
[----:B-1----:R-:W-:Y:S01]  /*6470*/  IMAD.MOV.U32 R45, RZ, RZ, R40 ;  /* 0x000000ffff2d7224 */ /* 0x002fe200078e0028 */
[--C-:B------:R-:W-:Y:S01]  /*6480*/  SHF.R.U64 R36, R38, 0x10, R39.reuse ;  /* 0x0000001026247819 */ /* 0x100fe20000001227 */
[--C-:B--2---:R-:W-:Y:S01]  /*6490*/  HADD2.F32 R40, -RZ, R49.reuse.H1_H1 ;  /* 0x30000031ff287230 */ /* 0x104fe20000004100 */
[----:B------:R-:W-:Y:S01]  /*64a0*/  SHF.R.U32.HI R115, RZ, 0x10, R39 ;  /* 0x00000010ff737819 */ /* 0x000fe20000011627 */
[----:B------:R-:W-:Y:S01]  /*64b0*/  HADD2.F32 R39, -RZ, R49.H0_H0 ;  /* 0x20000031ff277230 */ /* 0x000fe20000004100 */
[--C-:B------:R-:W-:Y:S01]  /*64c0*/  SHF.R.U64 R37, R46, 0x10, R47.reuse ;  /* 0x000000102e257819 */ /* 0x100fe2000000122f */
[--C-:B------:R-:W-:Y:S01]  /*64d0*/  HADD2.F32 R46, -RZ, R135.reuse.H0_H0 ;  /* 0x20000087ff2e7230 */ /* 0x100fe20000004100 */
[----:B------:R-:W-:Y:S01]  /*64e0*/  SHF.R.U32.HI R75, RZ, 0x10, R47 ;  /* 0x00000010ff4b7819 */ /* 0x000fe2000001162f */
[----:B------:R-:W-:-:S02]  /*64f0*/  HADD2.F32 R135, -RZ, R135.H1_H1 ;  /* 0x30000087ff877230 */ /* 0x000fc40000004100 */
[----:B------:R-:W-:Y:S02]  /*6500*/  HADD2.F32 R38, -RZ, R41.H0_H0 ;  /* 0x20000029ff267230 */ /* 0x000fe40000004100 */
[----:B------:R-:W-:Y:S02]  /*6510*/  HADD2.F32 R49, -RZ, R73.H0_H0 ;  /* 0x20000049ff317230 */ /* 0x000fe40000004100 */
[-C--:B------:R-:W-:Y:S01]  /*6520*/  FMUL.FTZ R73, R39, R135.reuse ;  /* 0x0000008727497220 */ /* 0x080fe20000410000 */
[----:B------:R-:W-:Y:S02]  /*6530*/  HADD2.F32 R41, -RZ, R41.H1_H1 ;  /* 0x30000029ff297230 */ /* 0x000fe40000004100 */
[----:B------:R-:W-:Y:S02]  /*6540*/  HADD2.F32 R47, -RZ, R74.H0_H0 ;  /* 0x2000004aff2f7230 */ /* 0x000fe40000004100 */
[----:B------:R-:W-:Y:S01]  /*6550*/  FMUL.FTZ R74, R38, R135 ;  /* 0x00000087264a7220 */ /* 0x000fe20000410000 */
[-C--:B------:R-:W-:Y:S01]  /*6560*/  FMUL.FTZ R114, R40, R49.reuse ;  /* 0x0000003128727220 */ /* 0x080fe20000410000 */
[----:B------:R-:W-:Y:S01]  /*6570*/  FMUL.FTZ R49, R41, R49 ;  /* 0x0000003129317220 */ /* 0x000fe20000410000 */
[-C--:B------:R-:W-:Y:S01]  /*6580*/  FFMA.FTZ R38, R38, R46.reuse, -R73 ;  /* 0x0000002e26267223 */ /* 0x080fe20000010849 */
[----:B------:R-:W-:Y:S01]  /*6590*/  FFMA.FTZ R39, R39, R46, R74 ;  /* 0x0000002e27277223 */ /* 0x000fe2000001004a */
[-C--:B------:R-:W-:Y:S01]  /*65a0*/  FFMA.FTZ R41, R41, R47.reuse, -R114 ;  /* 0x0000002f29297223 */ /* 0x080fe20000010872 */
[----:B------:R-:W-:Y:S01]  /*65b0*/  FFMA.FTZ R40, R40, R47, R49 ;  /* 0x0000002f28287223 */ /* 0x000fe20000010031 */
[----:B------:R-:W-:-:S02]  /*65c0*/  HADD2.F32 R73, -RZ, R134.H0_H0 ;  /* 0x20000086ff497230 */ /* 0x000fc40000004100 */
[----:B------:R-:W-:Y:S01]  /*65d0*/  HADD2.F32 R46, -RZ, R43.H0_H0 ;  /* 0x2000002bff2e7230 */ /* 0x000fe20000004100 */
[----:B------:R-:W-:Y:S01]  /*65e0*/  F2FP.F16.F32.PACK_AB R41, R41, R38 ;  /* 0x000000262929723e */ /* 0x000fe200000000ff */
[--C-:B------:R-:W-:Y:S01]  /*65f0*/  HADD2.F32 R47, -RZ, R51.reuse.H0_H0 ;  /* 0x20000033ff2f7230 */ /* 0x100fe20000004100 */
[----:B------:R-:W-:Y:S01]  /*6600*/  F2FP.F16.F32.PACK_AB R39, R40, R39 ;  /* 0x000000272827723e */ /* 0x000fe200000000ff */
[----:B------:R-:W-:Y:S02]  /*6610*/  HADD2.F32 R51, -RZ, R51.H1_H1 ;  /* 0x30000033ff337230 */ /* 0x000fe40000004100 */
[-C--:B------:R-:W-:Y:S01]  /*6620*/  FMUL.FTZ R116, R46, R73.reuse ;  /* 0x000000492e747220 */ /* 0x080fe20000410000 */
[----:B------:R-:W-:Y:S02]  /*6630*/  HADD2.F32 R114, -RZ, R75.H0_H0 ;  /* 0x2000004bff727230 */ /* 0x000fe40000004100 */
[----:B------:R-:W-:Y:S01]  /*6640*/  FMUL.FTZ R75, R47, R73 ;  /* 0x000000492f4b7220 */ /* 0x000fe20000410000 */
[----:B------:R-:W-:-:S02]  /*6650*/  HADD2.F32 R49, -RZ, R132.H1_H1 ;  /* 0x30000084ff317230 */ /* 0x000fc40000004100 */
[----:B------:R-:W-:Y:S02]  /*6660*/  HADD2.F32 R43, -RZ, R43.H1_H1 ;  /* 0x3000002bff2b7230 */ /* 0x000fe40000004100 */
[-C--:B------:R-:W-:Y:S01]  /*6670*/  FMUL.FTZ R118, R51, R114.reuse ;  /* 0x0000007233767220 */ /* 0x080fe20000410000 */
[----:B------:R-:W-:Y:S02]  /*6680*/  HADD2.F32 R74, -RZ, R115.H0_H0 ;  /* 0x20000073ff4a7230 */ /* 0x000fe40000004100 */
[----:B------:R-:W-:Y:S01]  /*6690*/  FFMA.FTZ R116, R47, R49, R116 ;  /* 0x000000312f747223 */ /* 0x000fe20000010074 */
[----:B------:R-:W-:Y:S02]  /*66a0*/  HADD2.F32 R47, -RZ, R44.H0_H0 ;  /* 0x2000002cff2f7230 */ /* 0x000fe40000004100 */
[C---:B------:R-:W-:Y:S01]  /*66b0*/  FMUL.FTZ R114, R43.reuse, R114 ;  /* 0x000000722b727220 */ /* 0x040fe20000410000 */
[----:B------:R-:W-:Y:S02]  /*66c0*/  HADD2.F32 R44, -RZ, R48.H0_H0 ;  /* 0x20000030ff2c7230 */ /* 0x000fe40000004100 */
[----:B------:R-:W-:Y:S01]  /*66d0*/  FFMA.FTZ R118, R43, R74, -R118 ;  /* 0x0000004a2b767223 */ /* 0x000fe20000010876 */
[----:B------:R-:W-:-:S02]  /*66e0*/  HADD2.F32 R43, -RZ, R45.H0_H0 ;  /* 0x2000002dff2b7230 */ /* 0x000fc40000004100 */
[----:B------:R-:W-:Y:S01]  /*66f0*/  FFMA.FTZ R75, R46, R49, -R75 ;  /* 0x000000312e4b7223 */ /* 0x000fe2000001084b */
[----:B------:R-:W-:Y:S02]  /*6700*/  HADD2.F32 R48, -RZ, R48.H1_H1 ;  /* 0x30000030ff307230 */ /* 0x000fe40000004100 */
[----:B------:R-:W-:Y:S01]  /*6710*/  FFMA.FTZ R115, R51, R74, R114 ;  /* 0x0000004a33737223 */ /* 0x000fe20000010072 */
[----:B------:R-:W-:Y:S02]  /*6720*/  HADD2.F32 R134, -RZ, R134.H1_H1 ;  /* 0x30000086ff867230 */ /* 0x000fe40000004100 */
[----:B------:R-:W-:Y:S02]  /*6730*/  HADD2.F32 R45, -RZ, R45.H1_H1 ;  /* 0x3000002dff2d7230 */ /* 0x000fe40000004100 */
[----:B------:R-:W-:Y:S01]  /*6740*/  FMUL.FTZ R114, R48, R47 ;  /* 0x0000002f30727220 */ /* 0x000fe20000410000 */
[----:B------:R-:W-:Y:S02]  /*6750*/  HADD2.F32 R46, -RZ, R133.H0_H0 ;  /* 0x20000085ff2e7230 */ /* 0x000fe40000004100 */
[----:B------:R-:W-:Y:S01]  /*6760*/  FMUL.FTZ R74, R44, R134 ;  /* 0x000000862c4a7220 */ /* 0x000fe20000410000 */
[----:B------:R-:W-:-:S02]  /*6770*/  HADD2.F32 R72, -RZ, R72.H0_H0 ;  /* 0x20000048ff487230 */ /* 0x000fc40000004100 */
[----:B------:R-:W-:Y:S01]  /*6780*/  FMUL.FTZ R47, R45, R47 ;  /* 0x0000002f2d2f7220 */ /* 0x000fe20000410000 */
[C---:B------:R-:W-:Y:S01]  /*6790*/  FMUL.FTZ R49, R43.reuse, R134 ;  /* 0x000000862b317220 */ /* 0x040fe20000410000 */
[----:B------:R-:W-:Y:S01]  /*67a0*/  FFMA.FTZ R74, R43, R46, -R74 ;  /* 0x0000002e2b4a7223 */ /* 0x000fe2000001084a */
[----:B------:R-:W-:Y:S02]  /*67b0*/  HADD2.F32 R43, -RZ, R50.H0_H0 ;  /* 0x20000032ff2b7230 */ /* 0x000fe40000004100 */
[----:B------:R-:W-:Y:S01]  /*67c0*/  FFMA.FTZ R48, R48, R72, R47 ;  /* 0x0000004830307223 */ /* 0x000fe2000001002f */
[----:B------:R-:W-:Y:S01]  /*67d0*/  FFMA.FTZ R49, R44, R46, R49 ;  /* 0x0000002e2c317223 */ /* 0x000fe20000010031 */
[----:B------:R-:W-:Y:S02]  /*67e0*/  HADD2.F32 R47, -RZ, R37.H0_H0 ;  /* 0x20000025ff2f7230 */ /* 0x000fe40000004100 */
[----:B------:R-:W-:Y:S01]  /*67f0*/  FFMA.FTZ R51, R45, R72, -R114 ;  /* 0x000000482d337223 */ /* 0x000fe20000010872 */
[----:B------:R-:W-:Y:S01]  /*6800*/  HADD2.F32 R44, -RZ, R133.H1_H1 ;  /* 0x30000085ff2c7230 */ /* 0x000fe20000004100 */
[----:B------:R-:W-:Y:S01]  /*6810*/  F2FP.F16.F32.PACK_AB R115, R115, R116 ;  /* 0x000000747373723e */ /* 0x000fe200000000ff */
[----:B------:R-:W-:Y:S01]  /*6820*/  HADD2.F32 R37, -RZ, R42.H0_H0 ;  /* 0x2000002aff257230 */ /* 0x000fe20000004100 */
[----:B------:R-:W-:Y:S01]  /*6830*/  F2FP.F16.F32.PACK_AB R48, R48, R49 ;  /* 0x000000313030723e */ /* 0x000fe200000000ff */
[----:B------:R-:W-:Y:S01]  /*6840*/  HADD2.F32 R50, -RZ, R50.H1_H1 ;  /* 0x30000032ff327230 */ /* 0x000fe20000004100 */
[----:B------:R-:W-:Y:S01]  /*6850*/  F2FP.F16.F32.PACK_AB R40, R51, R74 ;  /* 0x0000004a3328723e */ /* 0x000fe200000000ff */
[----:B------:R-:W-:Y:S01]  /*6860*/  HADD2.F32 R42, -RZ, R42.H1_H1 ;  /* 0x3000002aff2a7230 */ /* 0x000fe20000004100 */
[----:B------:R-:W-:Y:S01]  /*6870*/  MOV R51, R115 ;  /* 0x0000007300337202 */ /* 0x000fe20000000f00 */
[----:B------:R-:W-:-:S02]  /*6880*/  HADD2.F32 R45, -RZ, R36.H0_H0 ;  /* 0x20000024ff2d7230 */ /* 0x000fc40000004100 */
[-C--:B------:R-:W-:Y:S01]  /*6890*/  FMUL.FTZ R36, R43, R44.reuse ;  /* 0x0000002c2b247220 */ /* 0x080fe20000410000 */
[----:B------:R-:W-:Y:S02]  /*68a0*/  HADD2.F32 R132, -RZ, R132.H0_H0 ;  /* 0x20000084ff847230 */ /* 0x000fe40000004100 */
[-C--:B------:R-:W-:Y:S01]  /*68b0*/  FMUL.FTZ R73, R50, R47.reuse ;  /* 0x0000002f32497220 */ /* 0x080fe20000410000 */
[C---:B------:R-:W-:Y:S01]  /*68c0*/  FMUL.FTZ R44, R37.reuse, R44 ;  /* 0x0000002c252c7220 */ /* 0x040fe20000410000 */
[C---:B------:R-:W-:Y:S01]  /*68d0*/  FMUL.FTZ R47, R42.reuse, R47 ;  /* 0x0000002f2a2f7220 */ /* 0x040fe20000410000 */
[----:B------:R-:W-:Y:S02]  /*68e0*/  IMAD.MOV.U32 R49, RZ, RZ, R39 ;  /* 0x000000ffff317224 */ /* 0x000fe400078e0027 */
[-C--:B------:R-:W-:Y:S01]  /*68f0*/  FFMA.FTZ R36, R37, R132.reuse, -R36 ;  /* 0x0000008425247223 */ /* 0x080fe20000010824 */
[----:B------:R-:W-:Y:S01]  /*6900*/  FFMA.FTZ R44, R43, R132, R44 ;  /* 0x000000842b2c7223 */ /* 0x000fe2000001002c */
[-C--:B------:R-:W-:Y:S01]  /*6910*/  FFMA.FTZ R73, R42, R45.reuse, -R73 ;  /* 0x0000002d2a497223 */ /* 0x080fe20000010849 */
[----:B------:R-:W-:Y:S01]  /*6920*/  FFMA.FTZ R47, R50, R45, R47 ;  /* 0x0000002d322f7223 */ /* 0x000fe2000001002f */
[----:B------:R-:W-:-:S03]  /*6930*/  F2FP.F16.F32.PACK_AB R43, R118, R75 ;  /* 0x0000004b762b723e */ /* 0x000fc600000000ff */
[----:B------:R-:W-:Y:S02]  /*6940*/  F2FP.F16.F32.PACK_AB R42, R73, R36 ;  /* 0x00000024492a723e */ /* 0x000fe400000000ff */
[----:B------:R-:W-:-:S07]  /*6950*/  F2FP.F16.F32.PACK_AB R50, R47, R44 ;  /* 0x0000002c2f32723e */ /* 0x000fce00000000ff */
.L_x_1822:
[----:B------:R-:W-:Y:S05]  /*6960*/  BSYNC B2 ;  /* 0x0000000000027941 */ /* 0x000fea0003800000 */
.L_x_1821:
[----:B-1----:R3:W-:Y:S04]  /*6970*/  STG.E.128 desc[UR60][R68.64], R40 ;  /* 0x0000002844007986 */ /* 0x0027e8000c101d3c */
[----:B--2---:R3:W-:Y:S02]  /*6980*/  @!P4 STG.E.128 desc[UR60][R70.64], R48 ;  /* 0x000000304600c986 */ /* 0x0047e4000c101d3c */
.L_x_1816:
[----:B------:R-:W-:Y:S05]  /*6990*/  BSYNC B1 ;  /* 0x0000000000017941 */ /* 0x000fea0003800000 */
.L_x_1815:
[----:B------:R-:W-:Y:S02]  /*69a0*/  VIADD R37, R218, 0x20 ;  /* 0x00000020da257836 */ /* 0x000fe40000000000 */
[-C--:B------:R-:W-:Y:S02]  /*69b0*/  IMAD R36, R102, R110.reuse, RZ ;  /* 0x0000006e66247224 */ /* 0x080fe400078e02ff */
[----:B------:R-:W-:-:S04]  /*69c0*/  IMAD.WIDE.U32 R112, R37, R110, R112 ;  /* 0x0000006e25707225 */ /* 0x000fc800078e0070 */
[----:B---3--:R-:W-:Y:S01]  /*69d0*/  IMAD R49, R37, R111, R36 ;  /* 0x0000006f25317224 */ /* 0x008fe200078e0224 */
[----:B------:R-:W-:Y:S06]  /*69e0*/  @P0 BRA `(.L_x_1793) ;  /* 0x0000001000d00947 */ /* 0x000fec0003800000 */
[----:B------:R-:W-:Y:S01]  /*69f0*/  ISETP.NE.AND P0, PT, R30, RZ, PT ;  /* 0x000000ff1e00720c */ /* 0x000fe20003f05270 */
[----:B------:R-:W-:Y:S01]  /*6a00*/  BSSY B1, `(.L_x_1823) ;  /* 0x0000083000017945 */ /* 0x000fe20003800000 */
[----:B------:R-:W-:-:S11]  /*6a10*/  IMAD.IADD R49, R113, 0x1, R49 ;  /* 0x0000000171317824 */ /* 0x000fd600078e0231 */
[----:B------:R-:W-:Y:S05]  /*6a20*/  @!P0 BRA `(.L_x_1824) ;  /* 0x0000000800008947 */ /* 0x000fea0003800000 */
[----:B------:R-:W2:Y:S01]  /*6a30*/  LDL R40, [R1+0x3c] ;  /* 0x00003c0001287983 */ /* 0x000ea20000100800 */
[----:B------:R-:W-:Y:S01]  /*6a40*/  SEL R36, R29, R124, !P3 ;  /* 0x0000007c1d247207 */ /* 0x000fe20005800000 */
[C---:B------:R-:W-:Y:S01]  /*6a50*/  VIADD R41, R218.reuse, 0x20 ;  /* 0x00000020da297836 */ /* 0x040fe20000000000 */
[----:B------:R-:W-:Y:S01]  /*6a60*/  IADD3 R39, R218, 0x20, RZ ;  /* 0x00000020da277810 */ /* 0x000fe20007ffe0ff */
[----:B------:R-:W-:Y:S01]  /*6a70*/  BSSY B2, `(.L_x_1825) ;  /* 0x0000079000027945 */ /* 0x000fe20003800000 */
[----:B------:R-:W-:Y:S01]  /*6a80*/  SHF.R.S32.HI R37, RZ, 0x1f, R36 ;  /* 0x0000001fff257819 */ /* 0x000fe20000011424 */
[----:B------:R-:W-:Y:S02]  /*6a90*/  IMAD.SHL.U32 R41, R41, 0x40, RZ ;  /* 0x0000004029297824 */ /* 0x000fe400078e00ff */
[----:B------:R-:W-:Y:S01]  /*6aa0*/  IMAD.SHL.U32 R39, R39, 0x40, RZ ;  /* 0x0000004027277824 */ /* 0x000fe200078e00ff */
[----:B------:R-:W-:Y:S02]  /*6ab0*/  LEA.HI R36, R37, R36, RZ, 0x4 ;  /* 0x0000002425247211 */ /* 0x000fe400078f20ff */
[----:B------:R-:W-:-:S02]  /*6ac0*/  LOP3.LUT R41, R41, 0x1c0, RZ, 0xc0, !PT ;  /* 0x000001c029297812 */ /* 0x000fc400078ec0ff */
[----:B------:R-:W-:Y:S02]  /*6ad0*/  LEA.HI.SX32 R36, R36, R35, 0x1c ;  /* 0x0000002324247211 */ /* 0x000fe400078fe2ff */
[----:B------:R-:W-:Y:S02]  /*6ae0*/  LOP3.LUT R39, R39, 0x1c0, RZ, 0xc0, !PT ;  /* 0x000001c027277812 */ /* 0x000fe400078ec0ff */
[----:B------:R-:W-:Y:S01]  /*6af0*/  SHF.R.S32.HI R37, RZ, 0x1f, R36 ;  /* 0x0000001fff257819 */ /* 0x000fe20000011424 */
[----:B------:R-:W-:Y:S01]  /*6b00*/  IMAD.SHL.U32 R47, R36, 0x8, RZ ;  /* 0x00000008242f7824 */ /* 0x000fe200078e00ff */
[----:B------:R-:W-:Y:S02]  /*6b10*/  SHF.R.U32.HI R41, RZ, 0x3, R41 ;  /* 0x00000003ff297819 */ /* 0x000fe40000011629 */
[----:B------:R-:W-:Y:S02]  /*6b20*/  LEA.HI R38, R37, R36, RZ, 0x3 ;  /* 0x0000002425267211 */ /* 0x000fe400078f18ff */
[----:B------:R-:W-:-:S02]  /*6b30*/  LOP3.LUT R36, R39, 0x38, R47, 0xf8, !PT ;  /* 0x0000003827247812 */ /* 0x000fc400078ef82f */
[----:B------:R-:W-:Y:S01]  /*6b40*/  IADD3 R37, P4, P5, R88, R112, R90 ;  /* 0x0000007058257210 */ /* 0x000fe20007d9e05a */
[----:B------:R-:W-:Y:S01]  /*6b50*/  IMAD.SHL.U32 R39, R38, 0x200, RZ ;  /* 0x0000020026277824 */ /* 0x000fe200078e00ff */
[----:B------:R-:W-:Y:S02]  /*6b60*/  LOP3.LUT R36, R36, R41, RZ, 0x3c, !PT ;  /* 0x0000002924247212 */ /* 0x000fe400078e3cff */
[----:B------:R-:W-:Y:S02]  /*6b70*/  IADD3.X R38, R0, R49, R96, P4, P5 ;  /* 0x0000003100267210 */ /* 0x000fe400027ea460 */
[----:B------:R-:W-:Y:S02]  /*6b80*/  LOP3.LUT R39, R39, 0x7ffff000, RZ, 0xc0, !PT ;  /* 0x7ffff00027277812 */ /* 0x000fe400078ec0ff */
[----:B------:R-:W-:Y:S02]  /*6b90*/  LEA R44, P4, R37, R108, 0x1 ;  /* 0x0000006c252c7211 */ /* 0x000fe400078808ff */
[----:B------:R-:W-:-:S02]  /*6ba0*/  ISETP.GE.AND P0, PT, R47, R122, PT ;  /* 0x0000007a2f00720c */ /* 0x000fc40003f06270 */
[----:B------:R-:W-:Y:S01]  /*6bb0*/  LEA.HI.X R45, R37, R109, R38, 0x1, P4 ;  /* 0x0000006d252d7211 */ /* 0x000fe200020f0c26 */
[----:B------:R-:W-:-:S04]  /*6bc0*/  IMAD R37, R17, 0x4000, R5 ;  /* 0x0000400011257824 */ /* 0x000fc800078e0205 */
[----:B------:R-:W-:-:S06]  /*6bd0*/  IMAD R37, R37, 0x2, R16 ;  /* 0x0000000225257824 */ /* 0x000fcc00078e0210 */
[--C-:B------:R-:W-:Y:S02]  /*6be0*/  @!P0 SHF.R.S32.HI R48, RZ, 0x1f, R47.reuse ;  /* 0x0000001fff308819 */ /* 0x100fe4000001142f */
[----:B------:R-:W-:-:S04]  /*6bf0*/  @!P0 IADD3 R47, P4, P5, R88, R112, R47 ;  /* 0x00000070582f8210 */ /* 0x000fc80007d9e02f */
[----:B------:R-:W-:Y:S02]  /*6c00*/  @!P0 IADD3.X R48, R0, R49, R48, P4, P5 ;  /* 0x0000003100308210 */ /* 0x000fe400027ea430 */
[----:B------:R-:W-:Y:S02]  /*6c10*/  ISETP.GE.AND P5, PT, R18, R120, PT ;  /* 0x000000781200720c */ /* 0x000fe40003fa6270 */
[----:B------:R-:W-:-:S04]  /*6c20*/  @!P0 LEA R46, P4, R47, R108, 0x1 ;  /* 0x0000006c2f2e8211 */ /* 0x000fc800078808ff */
[----:B------:R-:W-:Y:S02]  /*6c30*/  @!P0 LEA.HI.X R47, R47, R109, R48, 0x1, P4 ;  /* 0x0000006d2f2f8211 */ /* 0x000fe400020f0c30 */
[----:B--2---:R-:W-:-:S04]  /*6c40*/  IADD3 R36, R36, R39, R40 ;  /* 0x0000002724247210 */ /* 0x004fc80007ffe028 */
[----:B------:R-:W-:-:S05]  /*6c50*/  LEA R39, R17, R36, 0xe ;  /* 0x0000002411277211 */ /* 0x000fca00078e70ff */
[----:B------:R-:W-:Y:S02]  /*6c60*/  IMAD R40, R39, 0x2, R16 ;  /* 0x0000000227287824 */ /* 0x000fe400078e0210 */
[----:B------:R-:W2:Y:S04]  /*6c70*/  LDS.128 R36, [R37+0x20400] ;  /* 0x0204000025247984 */ /* 0x000ea80000000c00 */
[----:B------:R-:W3:Y:S01]  /*6c80*/  LDS.128 R40, [R40+0x20400] ;  /* 0x0204000028287984 */ /* 0x000ee20000000c00 */
[----:B------:R-:W-:Y:S05]  /*6c90*/  @P5 BRA `(.L_x_1826) ;  /* 0x0000000400585947 */ /* 0x000fea0003800000 */
[--C-:B-1----:R-:W-:Y:S01]  /*6ca0*/  SHF.R.U64 R70, R64, 0x10, R65.reuse ;  /* 0x0000001040467819 */ /* 0x102fe20000001241 */
[----:B---3--:R-:W-:Y:S01]  /*6cb0*/  IMAD.MOV.U32 R50, RZ, RZ, R40 ;  /* 0x000000ffff327224 */ /* 0x008fe200078e0028 */
[----:B------:R-:W-:Y:S01]  /*6cc0*/  SHF.R.U32.HI R64, RZ, 0x10, R65 ;  /* 0x00000010ff407819 */ /* 0x000fe20000011641 */
[----:B--2---:R-:W-:Y:S01]  /*6cd0*/  IMAD.MOV.U32 R40, RZ, RZ, R38 ;  /* 0x000000ffff287224 */ /* 0x004fe200078e0026 */
[----:B------:R-:W-:Y:S01]  /*6ce0*/  MOV R51, R42 ;  /* 0x0000002a00337202 */ /* 0x000fe20000000f00 */
[--C-:B------:R-:W-:Y:S01]  /*6cf0*/  HADD2.F32 R42, -RZ, R41.reuse.H0_H0 ;  /* 0x20000029ff2a7230 */ /* 0x100fe20000004100 */
[----:B------:R-:W-:Y:S01]  /*6d00*/  SHF.R.U64 R71, R56, 0x10, R57 ;  /* 0x0000001038477819 */ /* 0x000fe20000001239 */
[----:B------:R-:W-:Y:S01]  /*6d10*/  HADD2.F32 R41, -RZ, R41.H1_H1 ;  /* 0x30000029ff297230 */ /* 0x000fe20000004100 */
[----:B------:R-:W-:Y:S01]  /*6d20*/  SHF.R.U64 R48, R58, 0x10, R59 ;  /* 0x000000103a307819 */ /* 0x000fe2000000123b */
[--C-:B------:R-:W-:Y:S01]  /*6d30*/  HADD2.F32 R38, -RZ, R37.reuse.H0_H0 ;  /* 0x20000025ff267230 */ /* 0x100fe20000004100 */
[----:B------:R-:W-:Y:S01]  /*6d40*/  SHF.R.U32.HI R56, RZ, 0x10, R57 ;  /* 0x00000010ff387819 */ /* 0x000fe20000011639 */
[----:B------:R-:W-:Y:S01]  /*6d50*/  HADD2.F32 R58, -RZ, R64.H0_H0 ;  /* 0x20000040ff3a7230 */ /* 0x000fe20000004100 */
[----:B------:R-:W-:Y:S01]  /*6d60*/  SHF.R.U32.HI R68, RZ, 0x10, R59 ;  /* 0x00000010ff447819 */ /* 0x000fe2000001163b */
[----:B------:R-:W-:Y:S01]  /*6d70*/  HADD2.F32 R37, -RZ, R37.H1_H1 ;  /* 0x30000025ff257230 */ /* 0x000fe20000004100 */
[----:B------:R-:W-:Y:S01]  /*6d80*/  SHF.R.U64 R69, R66, 0x10, R67 ;  /* 0x0000001042457819 */ /* 0x000fe20000001243 */
[----:B------:R-:W-:-:S02]  /*6d90*/  HADD2.F32 R59, -RZ, R131.H1_H1 ;  /* 0x30000083ff3b7230 */ /* 0x000fc40000004100 */
[-C--:B------:R-:W-:Y:S01]  /*6da0*/  FMUL.FTZ R64, R41, R58.reuse ;  /* 0x0000003a29407220 */ /* 0x080fe20000410000 */
[----:B------:R-:W-:Y:S02]  /*6db0*/  HADD2.F32 R56, -RZ, R56.H0_H0 ;  /* 0x20000038ff387230 */ /* 0x000fe40000004100 */
[C---:B------:R-:W-:Y:S01]  /*6dc0*/  FMUL.FTZ R58, R37.reuse, R58 ;  /* 0x0000003a253a7220 */ /* 0x040fe20000410000 */
[----:B------:R-:W-:Y:S02]  /*6dd0*/  HADD2.F32 R57, -RZ, R129.H1_H1 ;  /* 0x30000081ff397230 */ /* 0x000fe40000004100 */
[-C--:B------:R-:W-:Y:S01]  /*6de0*/  FMUL.FTZ R65, R42, R59.reuse ;  /* 0x0000003b2a417220 */ /* 0x080fe20000410000 */
[----:B------:R-:W-:Y:S01]  /*6df0*/  SHF.R.U32.HI R67, RZ, 0x10, R67 ;  /* 0x00000010ff437819 */ /* 0x000fe20000011643 */
[-C--:B------:R-:W-:Y:S01]  /*6e00*/  FFMA.FTZ R64, R37, R56.reuse, -R64 ;  /* 0x0000003825407223 */ /* 0x080fe20000010840 */
[----:B------:R-:W-:Y:S01]  /*6e10*/  FFMA.FTZ R66, R41, R56, R58 ;  /* 0x0000003829427223 */ /* 0x000fe2000001003a */
[C---:B------:R-:W-:Y:S01]  /*6e20*/  FMUL.FTZ R59, R38.reuse, R59 ;  /* 0x0000003b263b7220 */ /* 0x040fe20000410000 */
[----:B------:R-:W-:Y:S01]  /*6e30*/  FFMA.FTZ R65, R38, R57, -R65 ;  /* 0x0000003926417223 */ /* 0x000fe20000010841 */
[----:B------:R-:W-:-:S02]  /*6e40*/  HADD2.F32 R56, -RZ, R130.H1_H1 ;  /* 0x30000082ff387230 */ /* 0x000fc40000004100 */
[----:B------:R-:W-:Y:S02]  /*6e50*/  HADD2.F32 R37, -RZ, R39.H0_H0 ;  /* 0x20000027ff257230 */ /* 0x000fe40000004100 */
[----:B------:R-:W-:Y:S01]  /*6e60*/  FFMA.FTZ R59, R42, R57, R59 ;  /* 0x000000392a3b7223 */ /* 0x000fe2000001003b */
[--C-:B------:R-:W-:Y:S02]  /*6e70*/  HADD2.F32 R38, -RZ, R43.reuse.H0_H0 ;  /* 0x2000002bff267230 */ /* 0x100fe40000004100 */
[----:B------:R-:W-:Y:S02]  /*6e80*/  HADD2.F32 R41, -RZ, R128.H1_H1 ;  /* 0x30000080ff297230 */ /* 0x000fe40000004100 */
[----:B------:R-:W-:Y:S01]  /*6e90*/  FMUL.FTZ R57, R37, R56 ;  /* 0x0000003825397220 */ /* 0x000fe20000410000 */
[----:B------:R-:W-:Y:S02]  /*6ea0*/  HADD2.F32 R43, -RZ, R43.H1_H1 ;  /* 0x3000002bff2b7230 */ /* 0x000fe40000004100 */
[----:B------:R-:W-:-:S02]  /*6eb0*/  HADD2.F32 R58, -RZ, R67.H0_H0 ;  /* 0x20000043ff3a7230 */ /* 0x000fc40000004100 */
[CC--:B------:R-:W-:Y:S01]  /*6ec0*/  FFMA.FTZ R57, R38.reuse, R41.reuse, R57 ;  /* 0x0000002926397223 */ /* 0x0c0fe20000010039 */
[----:B------:R-:W-:Y:S02]  /*6ed0*/  HADD2.F32 R39, -RZ, R39.H1_H1 ;  /* 0x30000027ff277230 */ /* 0x000fe40000004100 */
[----:B------:R-:W-:Y:S02]  /*6ee0*/  HADD2.F32 R42, -RZ, R68.H0_H0 ;  /* 0x20000044ff2a7230 */ /* 0x000fe40000004100 */
[----:B------:R-:W-:Y:S01]  /*6ef0*/  FMUL.FTZ R68, R38, R56 ;  /* 0x0000003826447220 */ /* 0x000fe20000410000 */
[-C--:B------:R-:W-:Y:S01]  /*6f00*/  FMUL.FTZ R56, R43, R58.reuse ;  /* 0x0000003a2b387220 */ /* 0x080fe20000410000 */
[----:B------:R-:W-:Y:S01]  /*6f10*/  FMUL.FTZ R58, R39, R58 ;  /* 0x0000003a273a7220 */ /* 0x000fe20000410000 */
[----:B------:R-:W-:Y:S02]  /*6f20*/  HADD2.F32 R131, -RZ, R131.H0_H0 ;  /* 0x20000083ff837230 */ /* 0x000fe40000004100 */
[----:B------:R-:W-:Y:S01]  /*6f30*/  FFMA.FTZ R68, R37, R41, -R68 ;  /* 0x0000002925447223 */ /* 0x000fe20000010844 */
[----:B------:R-:W-:-:S02]  /*6f40*/  HADD2.F32 R38, -RZ, R50.H0_H0 ;  /* 0x20000032ff267230 */ /* 0x000fc40000004100 */
[-C--:B------:R-:W-:Y:S01]  /*6f50*/  FFMA.FTZ R67, R39, R42.reuse, -R56 ;  /* 0x0000002a27437223 */ /* 0x080fe20000010838 */
[----:B------:R-:W-:Y:S02]  /*6f60*/  HADD2.F32 R41, -RZ, R70.H0_H0 ;  /* 0x20000046ff297230 */ /* 0x000fe40000004100 */
[----:B------:R-:W-:Y:S01]  /*6f70*/  FFMA.FTZ R58, R43, R42, R58 ;  /* 0x0000002a2b3a7223 */ /* 0x000fe2000001003a */
[----:B------:R-:W-:Y:S02]  /*6f80*/  HADD2.F32 R37, -RZ, R36.H0_H0 ;  /* 0x20000024ff257230 */ /* 0x000fe40000004100 */
[-C--:B------:R-:W-:Y:S01]  /*6f90*/  FMUL.FTZ R42, R38, R131.reuse ;  /* 0x00000083262a7220 */ /* 0x080fe20000410000 */
[----:B------:R-:W-:Y:S01]  /*6fa0*/  HADD2.F32 R50, -RZ, R50.H1_H1 ;  /* 0x30000032ff327230 */ /* 0x000fe20000004100 */
[----:B------:R-:W-:Y:S01]  /*6fb0*/  F2FP.F16.F32.PACK_AB R67, R67, R68 ;  /* 0x000000444343723e */ /* 0x000fe200000000ff */
[----:B------:R-:W-:Y:S02]  /*6fc0*/  HADD2.F32 R129, -RZ, R129.H0_H0 ;  /* 0x20000081ff817230 */ /* 0x000fe40000004100 */
[----:B------:R-:W-:Y:S01]  /*6fd0*/  FMUL.FTZ R131, R37, R131 ;  /* 0x0000008325837220 */ /* 0x000fe20000410000 */
[----:B------:R-:W-:-:S02]  /*6fe0*/  HADD2.F32 R36, -RZ, R36.H1_H1 ;  /* 0x30000024ff247230 */ /* 0x000fc40000004100 */
[----:B------:R-:W-:Y:S01]  /*6ff0*/  FMUL.FTZ R43, R50, R41 ;  /* 0x00000029322b7220 */ /* 0x000fe20000410000 */
        /* <DEDUP_REMOVED lines=8> */
[----:B------:R-:W-:Y:S01]  /*7080*/  HADD2.F32 R38, -RZ, R69.H0_H0 ;  /* 0x20000045ff267230 */ /* 0x000fe20000004100 */
[----:B------:R-:W-:Y:S01]  /*7090*/  F2FP.F16.F32.PACK_AB R57, R58, R57 ;  /* 0x000000393a39723e */ /* 0x000fe200000000ff */
[----:B------:R-:W-:-:S02]  /*70a0*/  HADD2.F32 R36, -RZ, R40.H0_H0 ;  /* 0x20000028ff247230 */ /* 0x000fc40000004100 */
[-C--:B------:R-:W-:Y:S01]  /*70b0*/  FMUL.FTZ R39, R37, R130.reuse ;  /* 0x0000008225277220 */ /* 0x080fe20000410000 */
[----:B------:R-:W-:Y:S01]  /*70c0*/  HADD2.F32 R51, -RZ, R51.H1_H1 ;  /* 0x30000033ff337230 */ /* 0x000fe20000004100 */
[----:B------:R-:W-:Y:S01]  /*70d0*/  F2FP.F16.F32.PACK_AB R50, R50, R131 ;  /* 0x000000833232723e */ /* 0x000fe200000000ff */
[----:B------:R-:W-:Y:S02]  /*70e0*/  HADD2.F32 R40, -RZ, R40.H1_H1 ;  /* 0x30000028ff287230 */ /* 0x000fe40000004100 */
[----:B------:R-:W-:Y:S01]  /*70f0*/  FMUL.FTZ R130, R36, R130 ;  /* 0x0000008224827220 */ /* 0x000fe20000410000 */
[----:B------:R-:W-:Y:S02]  /*7100*/  HADD2.F32 R128, -RZ, R128.H0_H0 ;  /* 0x20000080ff807230 */ /* 0x000fe40000004100 */
[-C--:B------:R-:W-:Y:S01]  /*7110*/  FMUL.FTZ R41, R51, R38.reuse ;  /* 0x0000002633297220 */ /* 0x080fe20000410000 */
[----:B------:R-:W-:Y:S02]  /*7120*/  HADD2.F32 R48, -RZ, R48.H0_H0 ;  /* 0x20000030ff307230 */ /* 0x000fe40000004100 */
[----:B------:R-:W-:Y:S01]  /*7130*/  FMUL.FTZ R38, R40, R38 ;  /* 0x0000002628267220 */ /* 0x000fe20000410000 */
[-C--:B------:R-:W-:Y:S01]  /*7140*/  FFMA.FTZ R39, R36, R128.reuse, -R39 ;  /* 0x0000008024277223 */ /* 0x080fe20000010827 */
[----:B------:R-:W-:Y:S01]  /*7150*/  FFMA.FTZ R130, R37, R128, R130 ;  /* 0x0000008025827223 */ /* 0x000fe20000010082 */
[-C--:B------:R-:W-:Y:S01]  /*7160*/  FFMA.FTZ R40, R40, R48.reuse, -R41 ;  /* 0x0000003028287223 */ /* 0x080fe20000010829 */
[----:B------:R-:W-:Y:S01]  /*7170*/  FFMA.FTZ R51, R51, R48, R38 ;  /* 0x0000003033337223 */ /* 0x000fe20000010026 */
[----:B------:R-:W-:Y:S01]  /*7180*/  F2FP.F16.F32.PACK_AB R36, R43, R42 ;  /* 0x0000002a2b24723e */ /* 0x000fe200000000ff */
[----:B------:R-:W-:Y:S01]  /*7190*/  IMAD.MOV.U32 R43, RZ, RZ, R57 ;  /* 0x000000ffff2b7224 */ /* 0x000fe200078e0039 */
[----:B------:R-:W-:-:S02]  /*71a0*/  F2FP.F16.F32.PACK_AB R37, R64, R65 ;  /* 0x000000414025723e */ /* 0x000fc400000000ff */
[----:B------:R-:W-:Y:S01]  /*71b0*/  F2FP.F16.F32.PACK_AB R38, R40, R39 ;  /* 0x000000272826723e */ /* 0x000fe200000000ff */
[----:B------:R-:W-:Y:S01]  /*71c0*/  IMAD.MOV.U32 R40, RZ, RZ, R50 ;  /* 0x000000ffff287224 */ /* 0x000fe200078e0032 */
[----:B------:R-:W-:Y:S01]  /*71d0*/  F2FP.F16.F32.PACK_AB R41, R66, R59 ;  /* 0x0000003b4229723e */ /* 0x000fe200000000ff */
[----:B------:R-:W-:Y:S01]  /*71e0*/  IMAD.MOV.U32 R39, RZ, RZ, R67 ;  /* 0x000000ffff277224 */ /* 0x000fe200078e0043 */
[----:B------:R-:W-:-:S07]  /*71f0*/  F2FP.F16.F32.PACK_AB R42, R51, R130 ;  /* 0x00000082332a723e */ /* 0x000fce00000000ff */
.L_x_1826:
[----:B------:R-:W-:Y:S05]  /*7200*/  BSYNC B2 ;  /* 0x0000000000027941 */ /* 0x000fea0003800000 */
.L_x_1825:
[----:B--2---:R2:W-:Y:S04]  /*7210*/  STG.E.128 desc[UR60][R44.64], R36 ;  /* 0x000000242c007986 */ /* 0x0045e8000c101d3c */
[----:B---3--:R2:W-:Y:S02]  /*7220*/  @!P0 STG.E.128 desc[UR60][R46.64], R40 ;  /* 0x000000282e008986 */ /* 0x0085e4000c101d3c */
.L_x_1824:
[----:B------:R-:W-:Y:S05]  /*7230*/  BSYNC B1 ;  /* 0x0000000000017941 */ /* 0x000fea0003800000 */
.L_x_1823:
[----:B------:R-:W-:-:S13]  /*7240*/  ISETP.NE.AND P0, PT, R93, RZ, PT ;  /* 0x000000ff5d00720c */ /* 0x000fda0003f05270 */
[----:B------:R-:W-:Y:S05]  /*7250*/  @!P0 BRA `(.L_x_1793) ;  /* 0x0000000800b48947 */ /* 0x000fea0003800000 */
[----:B--2---:R-:W2:Y:S01]  /*7260*/  LDL R38, [R1+0x3c] ;  /* 0x00003c0001267983 */ /* 0x004ea20000100800 */
[----:B------:R-:W-:Y:S01]  /*7270*/  SEL R124, R29, R124, !P2 ;  /* 0x0000007c1d7c7207 */ /* 0x000fe20005000000 */
[C---:B------:R-:W-:Y:S01]  /*7280*/  VIADD R36, R218.reuse, 0x20 ;  /* 0x00000020da247836 */ /* 0x040fe20000000000 */
[----:B------:R-:W-:Y:S01]  /*7290*/  IADD3 R39, R218, 0x20, RZ ;  /* 0x00000020da277810 */ /* 0x000fe20007ffe0ff */
[----:B------:R-:W-:Y:S01]  /*72a0*/  BSSY B1, `(.L_x_1827) ;  /* 0x0000073000017945 */ /* 0x000fe20003800000 */
[----:B------:R-:W-:Y:S01]  /*72b0*/  SHF.R.S32.HI R37, RZ, 0x1f, R124 ;  /* 0x0000001fff257819 */ /* 0x000fe2000001147c */
[----:B------:R-:W-:Y:S01]  /*72c0*/  IMAD.SHL.U32 R36, R36, 0x40, RZ ;  /* 0x0000004024247824 */ /* 0x000fe200078e00ff */
[----:B------:R-:W-:Y:S01]  /*72d0*/  IADD3 R45, P0, P4, R88, R112, R92 ;  /* 0x00000070582d7210 */ /* 0x000fe20007c1e05c */
        /* <DEDUP_REMOVED lines=10> */
[----:B------:R-:W-:Y:S01]  /*7380*/  IADD3.X R46, R0, R49, R97, P0, P4 ;  /* 0x00000031002e7210 */ /* 0x000fe200007e8461 */
[----:B------:R-:W-:Y:S01]  /*7390*/  IMAD.SHL.U32 R37, R37, 0x200, RZ ;  /* 0x0000020025257824 */ /* 0x000fe200078e00ff */
[----:B------:R-:W-:Y:S02]  /*73a0*/  LOP3.LUT R36, R36, R39, RZ, 0x3c, !PT ;  /* 0x0000002724247212 */ /* 0x000fe400078e3cff */
[----:B------:R-:W-:Y:S02]  /*73b0*/  ISETP.GE.AND P4, PT, R226, R120, PT ;  /* 0x00000078e200720c */ /* 0x000fe40003f86270 */
[----:B------:R-:W-:Y:S02]  /*73c0*/  LOP3.LUT R37, R37, 0x7ffff000, RZ, 0xc0, !PT ;  /* 0x7ffff00025257812 */ /* 0x000fe400078ec0ff */
[----:B------:R-:W-:-:S04]  /*73d0*/  LEA R44, P0, R45, R108, 0x1 ;  /* 0x0000006c2d2c7211 */ /* 0x000fc800078008ff */
[----:B------:R-:W-:Y:S02]  /*73e0*/  LEA.HI.X R45, R45, R109, R46, 0x1, P0 ;  /* 0x0000006d2d2d7211 */ /* 0x000fe400000f0c2e */
[----:B--2---:R-:W-:Y:S02]  /*73f0*/  IADD3 R36, R36, R37, R38 ;  /* 0x0000002524247210 */ /* 0x004fe40007ffe026 */
[----:B------:R-:W-:-:S03]  /*7400*/  LEA R37, R17, R7, 0xe ;  /* 0x0000000711257211 */ /* 0x000fc600078e70ff */
[----:B------:R-:W-:Y:S02]  /*7410*/  IMAD R39, R17, 0x4000, R36 ;  /* 0x0000400011277824 */ /* 0x000fe400078e0224 */
[--C-:B------:R-:W-:Y:S02]  /*7420*/  IMAD R37, R37, 0x2, R16.reuse ;  /* 0x0000000225257824 */ /* 0x100fe400078e0210 */
[----:B------:R-:W-:-:S04]  /*7430*/  IMAD R40, R39, 0x2, R16 ;  /* 0x0000000227287824 */ /* 0x000fc800078e0210 */
[----:B------:R-:W2:Y:S04]  /*7440*/  LDS.128 R36, [R37+0x20400] ;  /* 0x0204000025247984 */ /* 0x000ea80000000c00 */
[----:B------:R-:W3:Y:S01]  /*7450*/  LDS.128 R40, [R40+0x20400] ;  /* 0x0204000028287984 */ /* 0x000ee20000000c00 */
[----:B------:R-:W-:Y:S05]  /*7460*/  @P4 BRA `(.L_x_1828) ;  /* 0x0000000400584947 */ /* 0x000fea0003800000 */
[----:B------:R-:W-:Y:S01]  /*7470*/  SHF.R.U64 R66, R52, 0x10, R53 ;  /* 0x0000001034427819 */ /* 0x000fe20000001235 */
[----:B---3--:R-:W-:Y:S01]  /*7480*/  IMAD.MOV.U32 R46, RZ, RZ, R40 ;  /* 0x000000ffff2e7224 */ /* 0x008fe200078e0028 */
[----:B------:R-:W-:Y:S01]  /*7490*/  SHF.R.U32.HI R52, RZ, 0x10, R61 ;  /* 0x00000010ff347819 */ /* 0x000fe2000001163d */
[----:B------:R-:W-:Y:S01]  /*74a0*/  IMAD.MOV.U32 R48, RZ, RZ, R42 ;  /* 0x000000ffff307224 */ /* 0x000fe200078e002a */
[----:B--2---:R-:W-:Y:S01]  /*74b0*/  MOV R40, R38 ;  /* 0x0000002600287202 */ /* 0x004fe20000000f00 */
[--C-:B------:R-:W-:Y:S01]  /*74c0*/  HADD2.F32 R42, -RZ, R41.reuse.H0_H0 ;  /* 0x20000029ff2a7230 */ /* 0x100fe20000004100 */
[----:B------:R-:W-:Y:S01]  /*74d0*/  SHF.R.U32.HI R50, RZ, 0x10, R53 ;  /* 0x00000010ff327819 */ /* 0x000fe20000011635 */
[----:B------:R-:W-:Y:S01]  /*74e0*/  HADD2.F32 R41, -RZ, R41.H1_H1 ;  /* 0x30000029ff297230 */ /* 0x000fe20000004100 */
[--C-:B------:R-:W-:Y:S01]  /*74f0*/  SHF.R.U64 R65, R54, 0x10, R55.reuse ;  /* 0x0000001036417819 */ /* 0x100fe20000001237 */
[--C-:B------:R-:W-:Y:S01]  /*7500*/  HADD2.F32 R38, -RZ, R37.reuse.H0_H0 ;  /* 0x20000025ff267230 */ /* 0x100fe20000004100 */
[----:B------:R-:W-:Y:S01]  /*7510*/  SHF.R.U32.HI R58, RZ, 0x10, R55 ;  /* 0x00000010ff3a7819 */ /* 0x000fe20000011637 */
[----:B------:R-:W-:Y:S01]  /*7520*/  HADD2.F32 R52, -RZ, R52.H0_H0 ;  /* 0x20000034ff347230 */ /* 0x000fe20000004100 */
[--C-:B------:R-:W-:Y:S01]  /*7530*/  SHF.R.U64 R57, R62, 0x10, R63.reuse ;  /* 0x000000103e397819 */ /* 0x100fe2000000123f */
[----:B------:R-:W-:Y:S01]  /*7540*/  HADD2.F32 R37, -RZ, R37.H1_H1 ;  /* 0x30000025ff257230 */ /* 0x000fe20000004100 */
[----:B------:R-:W-:Y:S01]  /*7550*/  SHF.R.U32.HI R62, RZ, 0x10, R63 ;  /* 0x00000010ff3e7819 */ /* 0x000fe2000001163f */
[----:B------:R-:W-:-:S02]  /*7560*/  HADD2.F32 R53, -RZ, R127.H1_H1 ;  /* 0x3000007fff357230 */ /* 0x000fc40000004100 */
[-C--:B------:R-:W-:Y:S01]  /*7570*/  FMUL.FTZ R54, R41, R52.reuse ;  /* 0x0000003429367220 */ /* 0x080fe20000410000 */
[----:B------:R-:W-:Y:S02]  /*7580*/  HADD2.F32 R50, -RZ, R50.H0_H0 ;  /* 0x20000032ff327230 */ /* 0x000fe40000004100 */
[C---:B------:R-:W-:Y:S01]  /*7590*/  FMUL.FTZ R52, R37.reuse, R52 ;  /* 0x0000003425347220 */ /* 0x040fe20000410000 */
[----:B------:R-:W-:Y:S02]  /*75a0*/  HADD2.F32 R51, -RZ, R125.H1_H1 ;  /* 0x3000007dff337230 */ /* 0x000fe40000004100 */
[-C--:B------:R-:W-:Y:S01]  /*75b0*/  FMUL.FTZ R55, R42, R53.reuse ;  /* 0x000000352a377220 */ /* 0x080fe20000410000 */
[C---:B------:R-:W-:Y:S01]  /*75c0*/  FMUL.FTZ R53, R38.reuse, R53 ;  /* 0x0000003526357220 */ /* 0x040fe20000410000 */
[-C--:B------:R-:W-:Y:S01]  /*75d0*/  FFMA.FTZ R54, R37, R50.reuse, -R54 ;  /* 0x0000003225367223 */ /* 0x080fe20000010836 */
[----:B------:R-:W-:Y:S01]  /*75e0*/  FFMA.FTZ R56, R41, R50, R52 ;  /* 0x0000003229387223 */ /* 0x000fe20000010034 */
[----:B------:R-:W-:Y:S01]  /*75f0*/  FFMA.FTZ R55, R38, R51, -R55 ;  /* 0x0000003326377223 */ /* 0x000fe20000010837 */
[----:B------:R-:W-:-:S02]  /*7600*/  HADD2.F32 R50, -RZ, R126.H1_H1 ;  /* 0x3000007eff327230 */ /* 0x000fc40000004100 */
[----:B------:R-:W-:Y:S01]  /*7610*/  FFMA.FTZ R53, R42, R51, R53 ;  /* 0x000000332a357223 */ /* 0x000fe20000010035 */
[----:B------:R-:W-:Y:S01]  /*7620*/  HADD2.F32 R37, -RZ, R39.H0_H0 ;  /* 0x20000027ff257230 */ /* 0x000fe20000004100 */
[----:B------:R-:W-:Y:S01]  /*7630*/  SHF.R.U64 R64, R60, 0x10, R61 ;  /* 0x000000103c407819 */ /* 0x000fe2000000123d */
[----:B------:R-:W-:Y:S02]  /*7640*/  HADD2.F32 R38, -RZ, R43.H0_H0 ;  /* 0x2000002bff267230 */ /* 0x000fe40000004100 */
[----:B------:R-:W-:Y:S02]  /*7650*/  HADD2.F32 R41, -RZ, R123.H1_H1 ;  /* 0x3000007bff297230 */ /* 0x000fe40000004100 */
[----:B------:R-:W-:Y:S01]  /*7660*/  FMUL.FTZ R51, R37, R50 ;  /* 0x0000003225337220 */ /* 0x000fe20000410000 */
[----:B------:R-:W-:Y:S01]  /*7670*/  HADD2.F32 R43, -RZ, R43.H1_H1 ;  /* 0x3000002bff2b7230 */ /* 0x000fe20000004100 */
[----:B------:R-:W-:Y:S01]  /*7680*/  F2FP.F16.F32.PACK_AB R53, R56, R53 ;  /* 0x000000353835723e */ /* 0x000fe200000000ff */
[----:B------:R-:W-:-:S02]  /*7690*/  HADD2.F32 R52, -RZ, R62.H0_H0 ;  /* 0x2000003eff347230 */ /* 0x000fc40000004100 */
[----:B------:R-:W-:Y:S02]  /*76a0*/  HADD2.F32 R42, -RZ, R58.H0_H0 ;  /* 0x2000003aff2a7230 */ /* 0x000fe40000004100 */
[C---:B------:R-:W-:Y:S01]  /*76b0*/  FMUL.FTZ R58, R38.reuse, R50 ;  /* 0x00000032263a7220 */ /* 0x040fe20000410000 */
[----:B------:R-:W-:Y:S02]  /*76c0*/  HADD2.F32 R39, -RZ, R39.H1_H1 ;  /* 0x30000027ff277230 */ /* 0x000fe40000004100 */
[-C--:B------:R-:W-:Y:S01]  /*76d0*/  FFMA.FTZ R50, R38, R41.reuse, R51 ;  /* 0x0000002926327223 */ /* 0x080fe20000010033 */
[-C--:B------:R-:W-:Y:S01]  /*76e0*/  FMUL.FTZ R60, R43, R52.reuse ;  /* 0x000000342b3c7220 */ /* 0x080fe20000410000 */
[----:B------:R-:W-:Y:S01]  /*76f0*/  FFMA.FTZ R58, R37, R41, -R58 ;  /* 0x00000029253a7223 */ /* 0x000fe2000001083a */
[----:B------:R-:W-:Y:S02]  /*7700*/  HADD2.F32 R38, -RZ, R46.H0_H0 ;  /* 0x2000002eff267230 */ /* 0x000fe40000004100 */
[----:B------:R-:W-:Y:S01]  /*7710*/  FMUL.FTZ R52, R39, R52 ;  /* 0x0000003427347220 */ /* 0x000fe20000410000 */
[----:B------:R-:W-:-:S02]  /*7720*/  HADD2.F32 R127, -RZ, R127.H0_H0 ;  /* 0x2000007fff7f7230 */ /* 0x000fc40000004100 */
[-C--:B------:R-:W-:Y:S01]  /*7730*/  FFMA.FTZ R59, R39, R42.reuse, -R60 ;  /* 0x0000002a273b7223 */ /* 0x080fe2000001083c */
[----:B------:R-:W-:Y:S02]  /*7740*/  HADD2.F32 R41, -RZ, R64.H0_H0 ;  /* 0x20000040ff297230 */ /* 0x000fe40000004100 */
[----:B------:R-:W-:Y:S01]  /*7750*/  FFMA.FTZ R61, R43, R42, R52 ;  /* 0x0000002a2b3d7223 */ /* 0x000fe20000010034 */
[----:B------:R-:W-:Y:S02]  /*7760*/  HADD2.F32 R37, -RZ, R36.H0_H0 ;  /* 0x20000024ff257230 */ /* 0x000fe40000004100 */
[-C--:B------:R-:W-:Y:S01]  /*7770*/  FMUL.FTZ R42, R38, R127.reuse ;  /* 0x0000007f262a7220 */ /* 0x080fe20000410000 */
[----:B------:R-:W-:Y:S02]  /*7780*/  HADD2.F32 R46, -RZ, R46.H1_H1 ;  /* 0x3000002eff2e7230 */ /* 0x000fe40000004100 */
[----:B------:R-:W-:Y:S02]  /*7790*/  HADD2.F32 R36, -RZ, R36.H1_H1 ;  /* 0x30000024ff247230 */ /* 0x000fe40000004100 */
[----:B------:R-:W-:Y:S01]  /*77a0*/  FMUL.FTZ R127, R37, R127 ;  /* 0x0000007f257f7220 */ /* 0x000fe20000410000 */
[----:B------:R-:W-:-:S02]  /*77b0*/  HADD2.F32 R125, -RZ, R125.H0_H0 ;  /* 0x2000007dff7d7230 */ /* 0x000fc40000004100 */
[-C--:B------:R-:W-:Y:S01]  /*77c0*/  FMUL.FTZ R43, R46, R41.reuse ;  /* 0x000000292e2b7220 */ /* 0x080fe20000410000 */
[----:B------:R-:W-:Y:S02]  /*77d0*/  HADD2.F32 R39, -RZ, R66.H0_H0 ;  /* 0x20000042ff277230 */ /* 0x000fe40000004100 */
[C---:B------:R-:W-:Y:S01]  /*77e0*/  FMUL.FTZ R41, R36.reuse, R41 ;  /* 0x0000002924297220 */ /* 0x040fe20000410000 */
[----:B------:R-:W-:Y:S02]  /*77f0*/  HADD2.F32 R126, -RZ, R126.H0_H0 ;  /* 0x2000007eff7e7230 */ /* 0x000fe40000004100 */
[----:B------:R-:W-:Y:S01]  /*7800*/  FFMA.FTZ R42, R37, R125, -R42 ;  /* 0x0000007d252a7223 */ /* 0x000fe2000001082a */
[----:B------:R-:W-:Y:S02]  /*7810*/  HADD2.F32 R37, -RZ, R48.H0_H0 ;  /* 0x20000030ff257230 */ /* 0x000fe40000004100 */
[-C--:B------:R-:W-:Y:S01]  /*7820*/  FFMA.FTZ R43, R36, R39.reuse, -R43 ;  /* 0x00000027242b7223 */ /* 0x080fe2000001082b */
[----:B------:R-:W-:Y:S01]  /*7830*/  FFMA.FTZ R46, R46, R39, R41 ;  /* 0x000000272e2e7223 */ /* 0x000fe20000010029 */
[----:B------:R-:W-:-:S02]  /*7840*/  HADD2.F32 R41, -RZ, R57.H0_H0 ;  /* 0x20000039ff297230 */ /* 0x000fc40000004100 */
[----:B------:R-:W-:Y:S01]  /*7850*/  FFMA.FTZ R127, R38, R125, R127 ;  /* 0x0000007d267f7223 */ /* 0x000fe2000001007f */
[----:B------:R-:W-:Y:S02]  /*7860*/  HADD2.F32 R36, -RZ, R40.H0_H0 ;  /* 0x20000028ff247230 */ /* 0x000fe40000004100 */
[----:B------:R-:W-:Y:S01]  /*7870*/  FMUL.FTZ R51, R37, R126 ;  /* 0x0000007e25337220 */ /* 0x000fe20000410000 */
[----:B------:R-:W-:Y:S01]  /*7880*/  HADD2.F32 R48, -RZ, R48.H1_H1 ;  /* 0x30000030ff307230 */ /* 0x000fe20000004100 */
[----:B------:R-:W-:Y:S01]  /*7890*/  F2FP.F16.F32.PACK_AB R50, R61, R50 ;  /* 0x000000323d32723e */ /* 0x000fe200000000ff */
[----:B------:R-:W-:Y:S02]  /*78a0*/  HADD2.F32 R40, -RZ, R40.H1_H1 ;  /* 0x30000028ff287230 */ /* 0x000fe40000004100 */
[----:B------:R-:W-:Y:S01]  /*78b0*/  FMUL.FTZ R126, R36, R126 ;  /* 0x0000007e247e7220 */ /* 0x000fe20000410000 */
[----:B------:R-:W-:Y:S02]  /*78c0*/  HADD2.F32 R123, -RZ, R123.H0_H0 ;  /* 0x2000007bff7b7230 */ /* 0x000fe40000004100 */
        /* <DEDUP_REMOVED lines=10> */
[----:B------:R-:W-:Y:S02]  /*7970*/  F2FP.F16.F32.PACK_AB R37, R54, R55 ;  /* 0x000000373625723e */ /* 0x000fe400000000ff */
[----:B------:R-:W-:Y:S01]  /*7980*/  F2FP.F16.F32.PACK_AB R38, R40, R51 ;  /* 0x000000332826723e */ /* 0x000fe200000000ff */
[----:B------:R-:W-:Y:S01]  /*7990*/  IMAD.MOV.U32 R40, RZ, RZ, R52 ;  /* 0x000000ffff287224 */ /* 0x000fe200078e0034 */
[----:B------:R-:W-:Y:S01]  /*79a0*/  F2FP.F16.F32.PACK_AB R42, R41, R126 ;  /* 0x0000007e292a723e */ /* 0x000fe200000000ff */
[----:B------:R-:W-:Y:S01]  /*79b0*/  IMAD.MOV.U32 R41, RZ, RZ, R53 ;  /* 0x000000ffff297224 */ /* 0x000fe200078e0035 */
[----:B------:R-:W-:-:S07]  /*79c0*/  F2FP.F16.F32.PACK_AB R39, R59, R58 ;  /* 0x0000003a3b27723e */ /* 0x000fce00000000ff */
.L_x_1828:
[----:B------:R-:W-:Y:S05]  /*79d0*/  BSYNC B1 ;  /* 0x0000000000017941 */ /* 0x000fea0003800000 */
.L_x_1827:
[----:B--2---:R2:W-:Y:S01]  /*79e0*/  STG.E.128 desc[UR60][R44.64], R36 ;  /* 0x000000242c007986 */ /* 0x0045e2000c101d3c */
[----:B------:R-:W-:-:S13]  /*79f0*/  ISETP.GE.AND P0, PT, R47, R122, PT ;  /* 0x0000007a2f00720c */ /* 0x000fda0003f06270 */
[----:B------:R-:W-:Y:S05]  /*7a00*/  @P0 BRA `(.L_x_1793) ;  /* 0x0000000000c80947 */ /* 0x000fea0003800000 */
[--C-:B------:R-:W-:Y:S02]  /*7a10*/  IADD3 R112, P0, P4, R88, R112, R47.reuse ;  /* 0x0000007058707210 */ /* 0x100fe40007c1e02f */
[----:B------:R-:W-:-:S04]  /*7a20*/  SHF.R.S32.HI R47, RZ, 0x1f, R47 ;  /* 0x0000001fff2f7819 */ /* 0x000fc8000001142f */
[----:B------:R-:W-:Y:S02]  /*7a30*/  IADD3.X R49, R0, R49, R47, P0, P4 ;  /* 0x0000003100317210 */ /* 0x000fe400007e842f */
[----:B------:R-:W-:-:S04]  /*7a40*/  LEA R108, P0, R112, R108, 0x1 ;  /* 0x0000006c706c7211 */ /* 0x000fc800078008ff */
[----:B------:R-:W-:-:S05]  /*7a50*/  LEA.HI.X R109, R112, R109, R49, 0x1, P0 ;  /* 0x0000006d706d7211 */ /* 0x000fca00000f0c31 */
[----:B---3--:R3:W-:Y:S01]  /*7a60*/  STG.E.128 desc[UR60][R108.64], R40 ;  /* 0x000000286c007986 */ /* 0x0087e2000c101d3c */
[----:B------:R-:W-:Y:S05]  /*7a70*/  BRA `(.L_x_1793) ;  /* 0x0000000000ac7947 */ /* 0x000fea0003800000 */
.L_x_1768:
[----:B------:R-:W-:-:S13]  /*7a80*/  ISETP.NE.AND P1, PT, R234, 0x3, PT ;  /* 0x00000003ea00780c */ /* 0x000fda0003f25270 */
[----:B------:R-:W-:Y:S05]  /*7a90*/  @!P1 BRA `(.L_x_1829) ;  /* 0x0000000000049947 */ /* 0x000fea0003800000 */
[----:B------:R-:W-:Y:S01]  /*7aa0*/  BPT.TRAP 0x1 ;  /* 0x000000040000795c */ /* 0x000fe20000300000 */
.L_x_1829:
[----:B------:R-:W2:Y:S01]  /*7ab0*/  LDL R36, [R1] ;  /* 0x0000000001247983 */ /* 0x000ea20000100800 */
[----:B------:R-:W-:Y:S01]  /*7ac0*/  LEA R99, R17, R16, 0x3 ;  /* 0x0000001011637211 */ /* 0x000fe200078e18ff */
[----:B------:R-:W-:Y:S01]  /*7ad0*/  IMAD R105, R25, -0x40, R2 ;  /* 0xffffffc019697824 */ /* 0x000fe200078e0202 */
[----:B------:R-:W-:Y:S04]  /*7ae0*/  BSSY B1, `(.L_x_1830) ;  /* 0x0000006000017945 */ /* 0x000fe80003800000 */
[----:B------:R-:W-:-:S04]  /*7af0*/  VIMNMX R105, R105, 0x40, PT ;  /* 0x0000004069697848 */ /* 0x000fc80003fe0100 */
[----:B------:R-:W-:Y:S02]  /*7b00*/  ISETP.GE.AND P4, PT, R218, R105, PT ;  /* 0x00000069da00720c */ /* 0x000fe40003f86270 */
[----:B--2---:R-:W-:-:S04]  /*7b10*/  SHF.L.U32 R107, R36, 0x1f, RZ ;  /* 0x0000001f246b7819 */ /* 0x004fc800000006ff */
[----:B------:R-:W0:Y:S02]  /*7b20*/  SYNCS.PHASECHK.TRANS64.TRYWAIT P0, [R99+URZ+0x30890], R107 ;  /* 0x0308906b630075a7 */ /* 0x000e24000800017f */
[----:B0-----:R-:W-:Y:S05]  /*7b30*/  @!P0 BRA `(.L_x_1831) ;  /* 0x0000023400f88947 */ /* 0x001fea0003800000 */
.L_x_2239:
[----:B------:R-:W-:Y:S05]  /*7b40*/  BSYNC B1 ;  /* 0x0000000000017941 */ /* 0x000fea0003800000 */
.L_x_1830:
[----:B------:R-:W-:Y:S04]  /*7b50*/  BSSY B1, `(.L_x_1832) ;  /* 0x000000e000017945 */ /* 0x000fe80003800000 */
[----:B------:R-:W-:Y:S05]  /*7b60*/  @P4 BRA `(.L_x_1833) ;  /* 0x0000000000304947 */ /* 0x000fea0003800000 */
[----:B------:R-:W-:Y:S02]  /*7b70*/  ISETP.NE.AND P5, PT, R30, RZ, PT ;  /* 0x000000ff1e00720c */ /* 0x000fe40003fa5270 */
[----:B------:R-:W-:Y:S02]  /*7b80*/  ISETP.NE.AND P4, PT, R93, RZ, PT ;  /* 0x000000ff5d00720c */ /* 0x000fe40003f85270 */
[----:B------:R-:W-:-:S09]  /*7b90*/  ISETP.NE.AND P0, PT, R94, RZ, PT ;  /* 0x000000ff5e00720c */ /* 0x000fd20003f05270 */
[----:B------:R-:W1:Y:S04]  /*7ba0*/  @P5 LDS.128 R36, [R101+0x20400] ;  /* 0x0204000065245984 */ /* 0x000e680000000c00 */
[----:B------:R-:W2:Y:S04]  /*7bb0*/  @P0 LDS.128 R40, [R101+0x24400] ;  /* 0x0244000065280984 */ /* 0x000ea80000000c00 */
[----:B-1----:R-:W-:Y:S01]  /*7bc0*/  @P5 STG.E.128 desc[UR60][R50.64], R36 ;  /* 0x0000002432005986 */ /* 0x002fe2000c101d3c */
[----:B------:R-:W-:-:S03]  /*7bd0*/  ISETP.NE.AND P5, PT, R95, RZ, PT ;  /* 0x000000ff5f00720c */ /* 0x000fc60003fa5270 */
[----:B------:R-:W1:Y:S04]  /*7be0*/  @P4 LDS.128 R36, [R101+0x22400] ;  /* 0x0224000065244984 */ /* 0x000e680000000c00 */
[----:B--2---:R-:W-:Y:S06]  /*7bf0*/  @P0 STG.E.128 desc[UR60][R50.64+0x100], R40 ;  /* 0x0001002832000986 */ /* 0x004fec000c101d3c */
[----:B------:R-:W2:Y:S04]  /*7c00*/  @P5 LDS.128 R44, [R101+0x26400] ;  /* 0x02640000652c5984 */ /* 0x000ea80000000c00 */
[----:B-1----:R1:W-:Y:S04]  /*7c10*/  @P4 STG.E.128 desc[UR60][R50.64+0x80], R36 ;  /* 0x0000802432004986 */ /* 0x0023e8000c101d3c */
[----:B--2---:R1:W-:Y:S02]  /*7c20*/  @P5 STG.E.128 desc[UR60][R50.64+0x180], R44 ;  /* 0x0001802c32005986 */ /* 0x0043e4000c101d3c */
.L_x_1833:
[----:B------:R-:W-:Y:S05]  /*7c30*/  BSYNC B1 ;  /* 0x0000000000017941 */ /* 0x000fea0003800000 */
.L_x_1832:
[----:B-1----:R-:W-:-:S05]  /*7c40*/  VIADD R36, R218, 0x20 ;  /* 0x00000020da247836 */ /* 0x002fca0000000000 */
[----:B------:R-:W-:-:S13]  /*7c50*/  ISETP.GE.AND P0, PT, R36, R105, PT ;  /* 0x000000692400720c */ /* 0x000fda0003f06270 */
        /* <DEDUP_REMOVED lines=13> */
.L_x_1793:
[----:B------:R-:W-:Y:S05]  /*7d30*/  BSYNC B0 ;  /* 0x0000000000007941 */ /* 0x000fea0003800000 */
.L_x_1767:
[----:B-1234-:R-:W1:Y:S01]  /*7d40*/  S2R R36, SR_TID.X ;  /* 0x0000000000247919 */ /* 0x01ee620000002100 */
[----:B------:R-:W-:Y:S01]  /*7d50*/  @!PT LDS RZ, [RZ] ;  /* 0x00000000fffff984 */ /* 0x000fe20000000800 */
[----:B------:R-:W-:Y:S01]  /*7d60*/  @!PT LDS RZ, [RZ] ;  /* 0x00000000fffff984 */ /* 0x000fe20000000800 */
[----:B------:R-:W-:Y:S01]  /*7d70*/  @!PT LDS RZ, [RZ] ;  /* 0x00000000fffff984 */ /* 0x000fe20000000800 */
[----:B------:R-:W-:Y:S01]  /*7d80*/  @!PT LDS RZ, [RZ] ;  /* 0x00000000fffff984 */ /* 0x000fe20000000800 */
[----:B------:R2:W-:Y:S06]  /*7d90*/  MEMBAR.ALL.CTA ;  /* 0x0000000000007992 */ /* 0x0005ec0000008000 */
[----:B--2---:R-:W2:Y:S01]  /*7da0*/  FENCE.VIEW.ASYNC.S ;  /* 0x00000000000073c6 */ /* 0x004ea20000000000 */
[----:B------:R-:W-:Y:S05]  /*7db0*/  WARPSYNC.ALL ;  /* 0x0000000000007948 */ /* 0x000fea0003800000 */
[----:B------:R-:W-:Y:S01]  /*7dc0*/  BSSY B0, `(.L_x_1834) ;  /* 0x0000009000007945 */ /* 0x000fe20003800000 */
[----:B-1----:R-:W-:Y:S01]  /*7dd0*/  LOP3.LUT R36, R36, 0x7f, RZ, 0xc0, !PT ;  /* 0x0000007f24247812 */ /* 0x002fe200078ec0ff */
[----:B--2---:R1:W-:Y:S03]  /*7de0*/  BAR.SYNC.DEFER_BLOCKING R104, 0x80 ;  /* 0x000200680000751d */ /* 0x0043e60000010000 */
[----:B------:R-:W-:-:S13]  /*7df0*/  ISETP.NE.AND P0, PT, R36, RZ, PT ;  /* 0x000000ff2400720c */ /* 0x000fda0003f05270 */
[----:B------:R-:W-:-:S05]  /*7e00*/  @!P0 VIADD R36, R99, 0x308a0 ;  /* 0x000308a063248836 */ /* 0x000fca0000000000 */
[----:B------:R-:W-:-:S04]  /*7e10*/  @!P0 PRMT R36, RZ, 0x654, R36 ;  /* 0x00000654ff248816 */ /* 0x000fc80000000024 */
[----:B------:R1:W-:Y:S01]  /*7e20*/  @!P0 SYNCS.ARRIVE.TRANS64.RED.A1T0 RZ, [R36+URZ], RZ ;  /* 0x000000ff24ff89a7 */ /* 0x0003e2000810043f */
[----:B------:R-:W-:Y:S05]  /*7e30*/  @!P1 BRA `(.L_x_1835) ;  /* 0x0000000000049947 */ /* 0x000fea0003800000 */
[----:B------:R-:W-:Y:S01]  /*7e40*/  BPT.TRAP 0x1 ;  /* 0x000000040000795c */ /* 0x000fe20000300000 */
.L_x_1835:
[----:B------:R-:W-:Y:S05]  /*7e50*/  BSYNC B0 ;  /* 0x0000000000007941 */ /* 0x000fea0003800000 */
.L_x_1834:
[----:B------:R-:W2:Y:S01]  /*7e60*/  SYNCS.PHASECHK.TRANS64.TRYWAIT P1, [R99+URZ+0x308b0], R107 ;  /* 0x0308b06b630075a7 */ /* 0x000ea2000802017f */
[----:B------:R-:W-:Y:S01]  /*7e70*/  ULDC.64 UR38, c[0x0][0x328] ;  /* 0x0000ca0000267ab9 */ /* 0x000fe20000000a00 */
[----:B------:R-:W-:Y:S01]  /*7e80*/  ULDC.64 UR36, c[0x0][0x318] ;  /* 0x0000c60000247ab9 */ /* 0x000fe20000000a00 */
[----:B------:R-:W-:Y:S01]  /*7e90*/  BSSY B0, `(.L_x_1836) ;  /* 0x0000004000007945 */ /* 0x000fe20003800000 */
[----:B------:R-:W-:Y:S01]  /*7ea0*/  ISETP.GE.AND P4, PT, R218, R105, PT ;  /* 0x00000069da00720c */ /* 0x000fe20003f86270 */
[----:B------:R-:W-:Y:S02]  /*7eb0*/  IMAD.WIDE R48, R25, 0x40, R76 ;  /* 0x0000004019307825 */ /* 0x000fe400078e024c */
[----:B--2---:R-:W-:Y:S10]  /*7ec0*/  @!P1 BRA `(.L_x_1837) ;  /* 0x0000023400289947 */ /* 0x004ff40003800000 */
.L_x_2240:
[----:B------:R-:W-:Y:S05]  /*7ed0*/  BSYNC B0 ;  /* 0x0000000000007941 */ /* 0x000fea0003800000 */
.L_x_1836:
[----:B------:R-:W-:Y:S04]  /*7ee0*/  BSSY B0, `(.L_x_1838) ;  /* 0x0000019000007945 */ /* 0x000fe80003800000 */
[----:B------:R-:W-:Y:S05]  /*7ef0*/  @P4 BRA `(.L_x_1839) ;  /* 0x00000000005c4947 */ /* 0x000fea0003800000 */
[----:B------:R-:W3:Y:S01]  /*7f00*/  LDL R44, [R1+0x2c] ;  /* 0x00002c00012c7983 */ /* 0x000ee20000100800 */
[----:B------:R-:W-:-:S03]  /*7f10*/  ULDC UR4, c[0x0][0x2f4] ;  /* 0x0000bd0000047ab9 */ /* 0x000fc60000000800 */
[----:B------:R-:W4:Y:S01]  /*7f20*/  LDL R42, [R1+0x30] ;  /* 0x00003000012a7983 */ /* 0x000f220000100800 */
[----:B------:R-:W-:Y:S01]  /*7f30*/  ISETP.GE.AND P5, PT, R18, UR4, PT ;  /* 0x0000000412007c0c */ /* 0x000fe2000bfa6270 */
[----:B------:R-:W-:Y:S01]  /*7f40*/  IMAD R43, R49, UR38, RZ ;  /* 0x00000026312b7c24 */ /* 0x000fe2000f8e02ff */
[----:B------:R-:W-:Y:S01]  /*7f50*/  ISETP.GE.AND P4, PT, R226, UR4, PT ;  /* 0x00000004e2007c0c */ /* 0x000fe2000bf86270 */
[----:B------:R-:W-:Y:S02]  /*7f60*/  IMAD.MOV.U32 R40, RZ, RZ, R86 ;  /* 0x000000ffff287224 */ /* 0x000fe400078e0056 */
[----:B------:R-:W-:Y:S02]  /*7f70*/  IMAD.MOV.U32 R41, RZ, RZ, R98 ;  /* 0x000000ffff297224 */ /* 0x000fe400078e0062 */
[C---:B------:R-:W-:Y:S02]  /*7f80*/  IMAD R43, R48.reuse, UR39, R43 ;  /* 0x00000027302b7c24 */ /* 0x040fe4000f8e022b */
[----:B------:R-:W-:-:S04]  /*7f90*/  IMAD.WIDE.U32 R40, R48, UR38, R40 ;  /* 0x0000002630287c25 */ /* 0x000fc8000f8e0028 */
[----:B-1----:R-:W1:Y:S01]  /*7fa0*/  @!P5 LDS.128 R36, [R101+0x400] ;  /* 0x000400006524d984 */ /* 0x002e620000000c00 */
[----:B------:R-:W-:Y:S02]  /*7fb0*/  IADD3 R41, R41, R43, RZ ;  /* 0x0000002b29297210 */ /* 0x000fe40007ffe0ff */
[----:B------:R-:W-:-:S04]  /*7fc0*/  LEA R50, P1, R40, UR36, 0x1 ;  /* 0x0000002428327c11 */ /* 0x000fc8000f8208ff */
[----:B------:R-:W-:-:S05]  /*7fd0*/  LEA.HI.X R51, R40, UR37, R41, 0x1, P1 ;  /* 0x0000002528337c11 */ /* 0x000fca00088f0c29 */
[----:B-1----:R-:W-:Y:S04]  /*7fe0*/  @!P5 STG.E.128 desc[UR60][R50.64], R36 ;  /* 0x000000243200d986 */ /* 0x002fe8000c101d3c */
[----:B------:R-:W1:Y:S04]  /*7ff0*/  @!P4 LDS.128 R36, [R101+0x2400] ;  /* 0x002400006524c984 */ /* 0x000e680000000c00 */
[----:B-1----:R-:W-:Y:S01]  /*8000*/  @!P4 STG.E.128 desc[UR60][R50.64+0x80], R36 ;  /* 0x000080243200c986 */ /* 0x002fe2000c101d3c */
[----:B---3--:R-:W-:Y:S02]  /*8010*/  ISETP.GE.AND P1, PT, R44, UR4, PT ;  /* 0x000000042c007c0c */ /* 0x008fe4000bf26270 */
[----:B----4-:R-:W-:-:S11]  /*8020*/  ISETP.GE.AND P5, PT, R42, UR4, PT ;  /* 0x000000042a007c0c */ /* 0x010fd6000bfa6270 */
[----:B------:R-:W1:Y:S04]  /*8030*/  @!P1 LDS.128 R40, [R101+0x4400] ;  /* 0x0044000065289984 */ /* 0x000e680000000c00 */
[----:B------:R-:W3:Y:S04]  /*8040*/  @!P5 LDS.128 R44, [R101+0x6400] ;  /* 0x00640000652cd984 */ /* 0x000ee80000000c00 */
[----:B-1----:R4:W-:Y:S04]  /*8050*/  @!P1 STG.E.128 desc[UR60][R50.64+0x100], R40 ;  /* 0x0001002832009986 */ /* 0x0029e8000c101d3c */
[----:B---3--:R4:W-:Y:S02]  /*8060*/  @!P5 STG.E.128 desc[UR60][R50.64+0x180], R44 ;  /* 0x0001802c3200d986 */ /* 0x0089e4000c101d3c */
.L_x_1839:
[----:B------:R-:W-:Y:S05]  /*8070*/  BSYNC B0 ;  /* 0x0000000000007941 */ /* 0x000fea0003800000 */
.L_x_1838:
[----:B-1----:R-:W-:Y:S01]  /*8080*/  VIADD R36, R218, 0x20 ;  /* 0x00000020da247836 */ /* 0x002fe20000000000 */
[----:B------:R-:W-:Y:S04]  /*8090*/  BSSY B0, `(.L_x_1840) ;  /* 0x000001c000007945 */ /* 0x000fe80003800000 */
[----:B------:R-:W-:-:S13]  /*80a0*/  ISETP.GE.AND P1, PT, R36, R105, PT ;  /* 0x000000692400720c */ /* 0x000fda0003f26270 */
[----:B------:R-:W-:Y:S05]  /*80b0*/  @P1 BRA `(.L_x_1841) ;  /* 0x0000000000641947 */ /* 0x000fea0003800000 */
[----:B----4-:R-:W3:Y:S01]  /*80c0*/  LDL R44, [R1+0x2c] ;  /* 0x00002c00012c7983 */ /* 0x010ee20000100800 */
[----:B------:R-:W-:-:S03]  /*80d0*/  ULDC UR4, c[0x0][0x2f4] ;  /* 0x0000bd0000047ab9 */ /* 0x000fc60000000800 */
[----:B------:R-:W4:Y:S01]  /*80e0*/  LDL R42, [R1+0x30] ;  /* 0x00003000012a7983 */ /* 0x000f220000100800 */
[----:B------:R-:W-:Y:S01]  /*80f0*/  ISETP.GE.AND P1, PT, R18, UR4, PT ;  /* 0x0000000412007c0c */ /* 0x000fe2000bf26270 */
[----:B------:R-:W-:Y:S01]  /*8100*/  IMAD.MOV.U32 R40, RZ, RZ, R86 ;  /* 0x000000ffff287224 */ /* 0x000fe200078e0056 */
[----:B------:R-:W-:Y:S01]  /*8110*/  IADD3 R43, P4, R48, 0x20, RZ ;  /* 0x00000020302b7810 */ /* 0x000fe20007f9e0ff */
[----:B------:R-:W-:Y:S01]  /*8120*/  IMAD.MOV.U32 R41, RZ, RZ, R98 ;  /* 0x000000ffff297224 */ /* 0x000fe200078e0062 */
[----:B------:R-:W-:-:S03]  /*8130*/  ISETP.GE.AND P5, PT, R226, UR4, PT ;  /* 0x00000004e2007c0c */ /* 0x000fc6000bfa6270 */
[----:B------:R-:W-:Y:S02]  /*8140*/  IMAD.X R48, RZ, RZ, R49, P4 ;  /* 0x000000ffff307224 */ /* 0x000fe400020e0631 */
[----:B------:R-:W-:-:S04]  /*8150*/  IMAD.WIDE.U32 R40, R43, UR38, R40 ;  /* 0x000000262b287c25 */ /* 0x000fc8000f8e0028 */
[----:B------:R-:W1:Y:S01]  /*8160*/  @!P1 LDS.128 R36, [R101+0x1400] ;  /* 0x0014000065249984 */ /* 0x000e620000000c00 */
[----:B------:R-:W-:-:S04]  /*8170*/  IMAD R48, R48, UR38, RZ ;  /* 0x0000002630307c24 */ /* 0x000fc8000f8e02ff */
[----:B------:R-:W-:Y:S01]  /*8180*/  IMAD R43, R43, UR39, R48 ;  /* 0x000000272b2b7c24 */ /* 0x000fe2000f8e0230 */
[----:B------:R-:W-:-:S04]  /*8190*/  LEA R48, P4, R40, UR36, 0x1 ;  /* 0x0000002428307c11 */ /* 0x000fc8000f8808ff */
[----:B------:R-:W-:-:S04]  /*81a0*/  IADD3 R41, R41, R43, RZ ;  /* 0x0000002b29297210 */ /* 0x000fc80007ffe0ff */
        /* <DEDUP_REMOVED lines=10> */
.L_x_1841:
[----:B------:R-:W-:Y:S05]  /*8250*/  BSYNC B0 ;  /* 0x0000000000007941 */ /* 0x000fea0003800000 */
.L_x_1840:
[----:B------:R-:W3:Y:S01]  /*8260*/  LDL.LU R37, [R1] ;  /* 0x0000000001257983 */ /* 0x000ee20000300800 */
[----:B------:R-:W-:Y:S01]  /*8270*/  VIADD R17, R17, 0x1 ;  /* 0x0000000111117836 */ /* 0x000fe20000000000 */
[----:B------:R-:W-:Y:S01]  /*8280*/  ISETP.NE.AND P4, PT, R100, RZ, PT ;  /* 0x000000ff6400720c */ /* 0x000fe20003f85270 */
[----:B0-2---:R-:W-:Y:S01]  /*8290*/  @!P0 VIADD R99, R99, 0x308c0 ;  /* 0x000308c063638836 */ /* 0x005fe20000000000 */
[----:B------:R-:W-:Y:S01]  /*82a0*/  @!PT LDS RZ, [RZ] ;  /* 0x00000000fffff984 */ /* 0x000fe20000000800 */
[----:B------:R-:W-:Y:S01]  /*82b0*/  @!PT LDS RZ, [RZ] ;  /* 0x00000000fffff984 */ /* 0x000fe20000000800 */
[----:B------:R-:W-:Y:S01]  /*82c0*/  @!PT LDS RZ, [RZ] ;  /* 0x00000000fffff984 */ /* 0x000fe20000000800 */
[----:B------:R-:W-:Y:S01]  /*82d0*/  @!PT LDS RZ, [RZ] ;  /* 0x00000000fffff984 */ /* 0x000fe20000000800 */
[----:B------:R0:W-:Y:S06]  /*82e0*/  MEMBAR.ALL.CTA ;  /* 0x0000000000007992 */ /* 0x0001ec0000008000 */
[----:B0-----:R-:W0:Y:S02]  /*82f0*/  FENCE.VIEW.ASYNC.S ;  /* 0x00000000000073c6 */ /* 0x001e240000000000 */
[----:B0-----:R0:W-:Y:S01]  /*8300*/  BAR.SYNC.DEFER_BLOCKING R104, 0x80 ;  /* 0x000200680000751d */ /* 0x0011e20000010000 */
[----:B------:R-:W-:-:S02]  /*8310*/  ISETP.NE.AND P1, PT, R17, 0x2, PT ;  /* 0x000000021100780c */ /* 0x000fc40003f25270 */
[----:B------:R-:W-:Y:S02]  /*8320*/  @!P0 PRMT R99, RZ, 0x654, R99 ;  /* 0x00000654ff638816 */ /* 0x000fe40000000063 */
[----:B------:R-:W-:Y:S02]  /*8330*/  SEL R36, RZ, 0x1, P1 ;  /* 0x00000001ff247807 */ /* 0x000fe40000800000 */
[----:B------:R-:W-:Y:S01]  /*8340*/  SEL R17, R17, RZ, P1 ;  /* 0x000000ff11117207 */ /* 0x000fe20000800000 */
[----:B------:R0:W-:Y:S01]  /*8350*/  @!P0 SYNCS.ARRIVE.TRANS64.RED.A1T0 RZ, [R99+URZ], RZ ;  /* 0x000000ff63ff89a7 */ /* 0x0001e2000810043f */
[----:B------:R-:W-:Y:S02]  /*8360*/  PLOP3.LUT P0, PT, PT, PT, PT, 0x8, 0x0 ;  /* 0x000000000000781c */ /* 0x000fe40003f0e170 */
[----:B---3--:R-:W-:-:S05]  /*8370*/  LOP3.LUT R37, R37, R36, RZ, 0x3c, !PT ;  /* 0x0000002425257212 */ /* 0x008fca00078e3cff */
[----:B------:R0:W-:Y:S01]  /*8380*/  STL [R1], R37 ;  /* 0x0000002501007387 */ /* 0x0001e20000100800 */
[----:B------:R-:W-:Y:S05]  /*8390*/  @P4 BRA `(.L_x_1842) ;  /* 0xffffffa400fc4947 */ /* 0x000fea000383ffff */
.L_x_1762:
[----:B------:R-:W2:Y:S01]  /*83a0*/  LDL R36, [R1+0x34] ;  /* 0x0000340001247983 */ /* 0x000ea20000100800 */
[----:B------:R-:W3:Y:S01]  /*83b0*/  LDC R0, c[0x0][0x448] ;  /* 0x00011200ff007b82 */ /* 0x000ee20000000800 */
[----:B------:R-:W-:Y:S01]  /*83c0*/  IADD3 R5, R221, 0x1, -R220 ;  /* 0x00000001dd057810 */ /* 0x000fe20007ffe8dc */
[----:B------:R-:W-:Y:S06]  /*83d0*/  BSSY B0, `(.L_x_1843) ;  /* 0x000000d000007945 */ /* 0x000fec0003800000 */
[----:B------:R-:W1:Y:S01]  /*83e0*/  LDC.64 R6, c[0x0][0x9e0] ;  /* 0x00027800ff067b82 */ /* 0x000e620000000a00 */
[----:B---3--:R-:W-:-:S02]  /*83f0*/  ISETP.NE.AND P1, PT, R0, 0x1, PT ;  /* 0x000000010000780c */ /* 0x008fc40003f25270 */
[----:B-1----:R-:W-:-:S11]  /*8400*/  ISETP.GE.AND P2, PT, R7, 0x1, PT ;  /* 0x000000010700780c */ /* 0x002fd60003f46270 */
[----:B------:R-:W1:Y:S08]  /*8410*/  @P1 LDC R3, c[0x0][0x44c] ;  /* 0x00011300ff031b82 */ /* 0x000e700000000800 */
[----:B------:R-:W3:Y:S01]  /*8420*/  @P1 LDC R2, c[0x0][0x450] ;  /* 0x00011400ff021b82 */ /* 0x000ee20000000800 */
[----:B--2---:R-:W-:-:S04]  /*8430*/  VIADD R0, R36, 0x7f ;  /* 0x0000007f24007836 */ /* 0x004fc80000000000 */
[----:B-1----:R-:W-:-:S05]  /*8440*/  @P1 IMAD.HI.U32 R3, R0, R3, RZ ;  /* 0x0000000300031227 */ /* 0x002fca00078e00ff */
[----:B---3--:R-:W-:-:S05]  /*8450*/  @P1 SHF.R.U32.HI R0, RZ, R2, R3 ;  /* 0x00000002ff001219 */ /* 0x008fca0000011603 */
[----:B------:R-:W-:Y:S01]  /*8460*/  IMAD.IADD R3, R5, 0x1, R0 ;  /* 0x0000000105037824 */ /* 0x000fe200078e0200 */
[----:B------:R-:W-:Y:S06]  /*8470*/  @P0 BRA `(.L_x_1844) ;  /* 0x0000000000080947 */ /* 0x000fec0003800000 */
[----:B------:R-:W1:Y:S02]  /*8480*/  FENCE.VIEW.ASYNC.G ;  /* 0x00000000000073c6 */ /* 0x000e640000000100 */
[----:B-1----:R-:W-:Y:S06]  /*8490*/  BAR.ARV 0xc, 0x180 ;  /* 0x0306000000007b1d */ /* 0x002fec0000002000 */
.L_x_1844:
[----:B------:R-:W-:Y:S05]  /*84a0*/  BSYNC B0 ;  /* 0x0000000000007941 */ /* 0x000fea0003800000 */
.L_x_1843:
[----:B------:R-:W-:Y:S01]  /*84b0*/  IADD3 R0, R3, R6, RZ ;  /* 0x0000000603007210 */ /* 0x000fe20007ffe0ff */
[----:B------:R-:W-:Y:S06]  /*84c0*/  @!P2 BRA `(.L_x_1845) ;  /* 0x000000000048a947 */ /* 0x000fec0003800000 */
[C---:B------:R-:W-:Y:S01]  /*84d0*/  ISETP.GT.AND P0, PT, R3.reuse, RZ, PT ;  /* 0x000000ff0300720c */ /* 0x040fe20003f04270 */
[----:B------:R-:W-:Y:S01]  /*84e0*/  BSSY B0, `(.L_x_1846) ;  /* 0x000000e000007945 */ /* 0x000fe20003800000 */
[----:B------:R-:W-:-:S11]  /*84f0*/  VIADD R2, R3, 0xffffffff ;  /* 0xffffffff03027836 */ /* 0x000fd60000000000 */
[----:B------:R-:W-:Y:S05]  /*8500*/  @P0 BRA `(.L_x_1847) ;  /* 0x00000000001c0947 */ /* 0x000fea0003800000 */
[----:B------:R-:W-:Y:S01]  /*8510*/  ISETP.NE.AND P0, PT, R7, 0x1, PT ;  /* 0x000000010700780c */ /* 0x000fe20003f05270 */
[----:B------:R-:W-:-:S12]  /*8520*/  IMAD.MOV R3, RZ, RZ, -R3 ;  /* 0x000000ffff037224 */ /* 0x000fd800078e0a03 */
[----:B------:R-:W1:Y:S02]  /*8530*/  @P0 LDC.64 R4, c[0x0][0x9e8] ;  /* 0x00027a00ff040b82 */ /* 0x000e640000000a00 */
[----:B-1----:R-:W-:-:S05]  /*8540*/  @P0 IMAD.HI.U32 R2, R3, R4, RZ ;  /* 0x0000000403020227 */ /* 0x002fca00078e00ff */
[----:B------:R-:W-:-:S04]  /*8550*/  @P0 SHF.R.U32.HI R3, RZ, R5, R2 ;  /* 0x00000005ff030219 */ /* 0x000fc80000011602 */
[----:B------:R-:W-:Y:S01]  /*8560*/  LOP3.LUT R2, RZ, R3, RZ, 0x33, !PT ;  /* 0x00000003ff027212 */ /* 0x000fe200078e33ff */
[----:B------:R-:W-:Y:S06]  /*8570*/  BRA `(.L_x_1848) ;  /* 0x0000000000107947 */ /* 0x000fec0003800000 */
.L_x_1847:
[----:B------:R-:W-:-:S13]  /*8580*/  ISETP.NE.AND P0, PT, R7, 0x1, PT ;  /* 0x000000010700780c */ /* 0x000fda0003f05270 */
[----:B------:R-:W1:Y:S02]  /*8590*/  @P0 LDC.64 R4, c[0x0][0x9e8] ;  /* 0x00027a00ff040b82 */ /* 0x000e640000000a00 */
[----:B-1----:R-:W-:-:S05]  /*85a0*/  @P0 IMAD.HI.U32 R4, R2, R4, RZ ;  /* 0x0000000402040227 */ /* 0x002fca00078e00ff */
[----:B------:R-:W-:-:S07]  /*85b0*/  @P0 SHF.R.U32.HI R2, RZ, R5, R4 ;  /* 0x00000005ff020219 */ /* 0x000fce0000011604 */
.L_x_1848:
[----:B------:R-:W-:Y:S05]  /*85c0*/  BSYNC B0 ;  /* 0x0000000000007941 */ /* 0x000fea0003800000 */
.L_x_1846:
[----:B------:R-:W-:-:S05]  /*85d0*/  IMAD R3, R2, R7, R7 ;  /* 0x0000000702037224 */ /* 0x000fca00078e0207 */
[----:B------:R-:W-:-:S07]  /*85e0*/  VIMNMX R0, R0, R3, PT ;  /* 0x0000000300007248 */ /* 0x000fce0003fe0100 */
.L_x_1845:
[----:B------:R-:W1:Y:S01]  /*85f0*/  @P1 LDC R2, c[0x0][0x44c] ;  /* 0x00011300ff021b82 */ /* 0x000e620000000800 */
[----:B------:R-:W-:Y:S01]  /*8600*/  VIADD R0, R0, 0x3f ;  /* 0x0000003f00007836 */ /* 0x000fe20000000000 */
[----:B------:R-:W-:Y:S01]  /*8610*/  ULDC UR4, c[0x0][0x9dc] ;  /* 0x0002770000047ab9 */ /* 0x000fe20000000800 */
[----:B------:R-:W-:-:S03]  /*8620*/  IMAD.MOV.U32 R5, RZ, RZ, R36 ;  /* 0x000000ffff057224 */ /* 0x000fc600078e0024 */
[----:B------:R-:W-:Y:S02]  /*8630*/  SHF.R.S32.HI R3, RZ, 0x1f, R0 ;  /* 0x0000001fff037819 */ /* 0x000fe40000011400 */
[----:B------:R-:W2:Y:S02]  /*8640*/  @P1 LDC R9, c[0x0][0x450] ;  /* 0x00011400ff091b82 */ /* 0x000ea40000000800 */
[----:B------:R-:W-:-:S04]  /*8650*/  LEA.HI R3, R3, R0, RZ, 0x6 ;  /* 0x0000000003037211 */ /* 0x000fc800078f30ff */
[----:B------:R-:W-:-:S04]  /*8660*/  SHF.R.S32.HI R0, RZ, 0x6, R3 ;  /* 0x00000006ff007819 */ /* 0x000fc80000011403 */
[----:B------:R-:W-:Y:S01]  /*8670*/  VIMNMX R103, R103, R0, PT ;  /* 0x0000000067677248 */ /* 0x000fe20003fe0100 */
[----:B-1----:R-:W-:-:S05]  /*8680*/  @P1 IMAD.HI.U32 R2, R36, R2, RZ ;  /* 0x0000000224021227 */ /* 0x002fca00078e00ff */
[----:B--2---:R-:W-:-:S04]  /*8690*/  @P1 SHF.R.U32.HI R5, RZ, R9, R2 ;  /* 0x00000009ff051219 */ /* 0x004fc80000011602 */
[----:B------:R-:W-:-:S05]  /*86a0*/  IADD3 R2, R106, R5, RZ ;  /* 0x000000056a027210 */ /* 0x000fca0007ffe0ff */
[----:B------:R-:W-:Y:S01]  /*86b0*/  VIADD R0, R2, -UR4 ;  /* 0x8000000402007c36 */ /* 0x000fe20008000000 */
[----:B------:R-:W-:Y:S06]  /*86c0*/  @!P2 BRA `(.L_x_1849) ;  /* 0x000000000044a947 */ /* 0x000fec0003800000 */
[----:B------:R-:W-:Y:S01]  /*86d0*/  ISETP.GT.AND P0, PT, R2, -0x1, PT ;  /* 0xffffffff0200780c */ /* 0x000fe20003f04270 */
[----:B------:R-:W-:-:S12]  /*86e0*/  BSSY B0, `(.L_x_1850) ;  /* 0x000000d000007945 */ /* 0x000fd80003800000 */
[----:B------:R-:W-:Y:S05]  /*86f0*/  @P0 BRA `(.L_x_1851) ;  /* 0x00000000001c0947 */ /* 0x000fea0003800000 */
[----:B------:R-:W-:Y:S02]  /*8700*/  ISETP.NE.AND P0, PT, R7, 0x1, PT ;  /* 0x000000010700780c */ /* 0x000fe40003f05270 */
[----:B------:R-:W-:-:S11]  /*8710*/  LOP3.LUT R3, RZ, R2, RZ, 0x33, !PT ;  /* 0x00000002ff037212 */ /* 0x000fd600078e33ff */
[----:B------:R-:W1:Y:S02]  /*8720*/  @P0 LDC.64 R4, c[0x0][0x9e8] ;  /* 0x00027a00ff040b82 */ /* 0x000e640000000a00 */
[----:B-1----:R-:W-:-:S05]  /*8730*/  @P0 IMAD.HI.U32 R2, R3, R4, RZ ;  /* 0x0000000403020227 */ /* 0x002fca00078e00ff */
[----:B------:R-:W-:-:S04]  /*8740*/  @P0 SHF.R.U32.HI R3, RZ, R5, R2 ;  /* 0x00000005ff030219 */ /* 0x000fc80000011602 */
[----:B------:R-:W-:Y:S01]  /*8750*/  LOP3.LUT R2, RZ, R3, RZ, 0x33, !PT ;  /* 0x00000003ff027212 */ /* 0x000fe200078e33ff */
[----:B------:R-:W-:Y:S06]  /*8760*/  BRA `(.L_x_1852) ;  /* 0x0000000000107947 */ /* 0x000fec0003800000 */
.L_x_1851:
[----:B------:R-:W-:-:S13]  /*8770*/  ISETP.NE.AND P0, PT, R7, 0x1, PT ;  /* 0x000000010700780c */ /* 0x000fda0003f05270 */
[----:B------:R-:W1:Y:S02]  /*8780*/  @P0 LDC.64 R4, c[0x0][0x9e8] ;  /* 0x00027a00ff040b82 */ /* 0x000e640000000a00 */
[----:B-1----:R-:W-:-:S05]  /*8790*/  @P0 IMAD.HI.U32 R4, R2, R4, RZ ;  /* 0x0000000402040227 */ /* 0x002fca00078e00ff */
[----:B------:R-:W-:-:S07]  /*87a0*/  @P0 SHF.R.U32.HI R2, RZ, R5, R4 ;  /* 0x00000005ff020219 */ /* 0x000fce0000011604 */
.L_x_1852:
[----:B------:R-:W-:Y:S05]  /*87b0*/  BSYNC B0 ;  /* 0x0000000000007941 */ /* 0x000fea0003800000 */
.L_x_1850:
[----:B------:R-:W-:-:S05]  /*87c0*/  IMAD R3, R2, R7, RZ ;  /* 0x0000000702037224 */ /* 0x000fca00078e02ff */
[----:B------:R-:W-:-:S07]  /*87d0*/  VIMNMX R0, R0, R3, !PT ;  /* 0x0000000300007248 */ /* 0x000fce0007fe0100 */
.L_x_1849:
[----:B------:R-:W-:Y:S02]  /*87e0*/  SHF.R.S32.HI R3, RZ, 0x1f, R0 ;  /* 0x0000001fff037819 */ /* 0x000fe40000011400 */
[----:B------:R-:W-:Y:S02]  /*87f0*/  CS2R R4, SRZ ;  /* 0x0000000000047805 */ /* 0x000fe4000001ff00 */
[----:B------:R-:W-:Y:S02]  /*8800*/  PLOP3.LUT P0, PT, PT, PT, PT, 0x80, 0x0 ;  /* 0x000000000000781c */ /* 0x000fe40003f0f070 */
[----:B------:R-:W-:Y:S02]  /*8810*/  CS2R R150, SRZ ;  /* 0x0000000000967805 */ /* 0x000fe4000001ff00 */
[----:B------:R-:W-:Y:S01]  /*8820*/  LEA.HI R6, R3, R0, RZ, 0x6 ;  /* 0x0000000003067211 */ /* 0x000fe200078f30ff */
[----:B------:R-:W-:Y:S01]  /*8830*/  IMAD.MOV.U32 R0, RZ, RZ, RZ ;  /* 0x000000ffff007224 */ /* 0x000fe200078e00ff */
[----:B------:R-:W-:-:S02]  /*8840*/  CS2R R148, SRZ ;  /* 0x0000000000947805 */ /* 0x000fc4000001ff00 */
[----:B------:R-:W-:Y:S02]  /*8850*/  CS2R R146, SRZ ;  /* 0x0000000000927805 */ /* 0x000fe4000001ff00 */
[----:B------:R-:W-:Y:S02]  /*8860*/  SHF.R.S32.HI R6, RZ, 0x6, R6 ;  /* 0x00000006ff067819 */ /* 0x000fe40000011406 */
[----:B------:R-:W-:Y:S02]  /*8870*/  CS2R R144, SRZ ;  /* 0x0000000000907805 */ /* 0x000fe4000001ff00 */
[----:B------:R-:W-:Y:S02]  /*8880*/  CS2R R142, SRZ ;  /* 0x00000000008e7805 */ /* 0x000fe4000001ff00 */
[----:B------:R-:W-:Y:S02]  /*8890*/  CS2R R140, SRZ ;  /* 0x00000000008c7805 */ /* 0x000fe4000001ff00 */
[----:B------:R-:W-:-:S02]  /*88a0*/  VIMNMX R7, RZ, R6, !PT ;  /* 0x00000006ff077248 */ /* 0x000fc40007fe0100 */
[----:B------:R-:W-:Y:S02]  /*88b0*/  CS2R R138, SRZ ;  /* 0x00000000008a7805 */ /* 0x000fe4000001ff00 */
[----:B------:R-:W-:Y:S02]  /*88c0*/  CS2R R136, SRZ ;  /* 0x0000000000887805 */ /* 0x000fe4000001ff00 */
[----:B------:R-:W-:Y:S02]  /*88d0*/  CS2R R108, SRZ ;  /* 0x00000000006c7805 */ /* 0x000fe4000001ff00 */
[----:B------:R-:W-:Y:S01]  /*88e0*/  ISETP.GT.AND P1, PT, R103, R7, PT ;  /* 0x000000076700720c */ /* 0x000fe20003f24270 */
[----:B------:R1:W-:Y:S01]  /*88f0*/  STL [R1+0x50], R7 ;  /* 0x0000500701007387 */ /* 0x0003e20000100800 */
[----:B0-----:R-:W-:Y:S02]  /*8900*/  CS2R R104, SRZ ;  /* 0x0000000000687805 */ /* 0x001fe4000001ff00 */
[----:B------:R-:W-:-:S02]  /*8910*/  CS2R R132, SRZ ;  /* 0x0000000000847805 */ /* 0x000fc4000001ff00 */
[----:B------:R-:W-:Y:S02]  /*8920*/  CS2R R100, SRZ ;  /* 0x0000000000647805 */ /* 0x000fe4000001ff00 */
        /* <DEDUP_REMOVED lines=23> */
[----:B----4-:R-:W-:Y:S02]  /*8aa0*/  CS2R R46, SRZ ;  /* 0x00000000002e7805 */ /* 0x010fe4000001ff00 */
        /* <DEDUP_REMOVED lines=28> */
[----:B-1----:R-:W-:Y:S06]  /*8c70*/  @!P1 BRA `(.L_x_1853) ;  /* 0x0000016000fc9947 */ /* 0x002fec0003800000 */
[----:B------:R-:W2:Y:S01]  /*8c80*/  LDL R7, [R1+0xa8] ;  /* 0x0000a80001077983 */ /* 0x000ea20000100800 */
[----:B------:R-:W-:Y:S03]  /*8c90*/  BSSY B6, `(.L_x_1854) ;  /* 0x000001c000067945 */ /* 0x000fe60003800000 */
[----:B--2---:R-:W0:Y:S02]  /*8ca0*/  SHFL.IDX PT, R0, R7, RZ, 0x1f ;  /* 0x00001fff07007589 */ /* 0x004e2400000e0000 */
[----:B0-----:R-:W-:-:S04]  /*8cb0*/  LEA.HI R2, R0, R0, RZ, 0x1 ;  /* 0x0000000000027211 */ /* 0x001fc800078f08ff */
[----:B------:R-:W-:Y:S01]  /*8cc0*/  LOP3.LUT R3, R2, 0x1e, RZ, 0xc0, !PT ;  /* 0x0000001e02037812 */ /* 0x000fe200078ec0ff */
[----:B------:R-:W-:-:S03]  /*8cd0*/  VIADD R2, R16, 0x10400 ;  /* 0x0001040010027836 */ /* 0x000fc60000000000 */
[----:B------:R-:W-:Y:S02]  /*8ce0*/  IADD3 R3, R0, -R3, RZ ;  /* 0x8000000300037210 */ /* 0x000fe40007ffe0ff */
[----:B------:R-:W-:-:S03]  /*8cf0*/  LOP3.LUT P0, RZ, R2, 0x3ff, RZ, 0xc0, !PT ;  /* 0x000003ff02ff7812 */ /* 0x000fc6000780c0ff */
[----:B------:R-:W-:Y:S01]  /*8d00*/  IMAD R3, R3, 0x2000, R2 ;  /* 0x0000200003037824 */ /* 0x000fe200078e0202 */
[----:B------:R-:W-:-:S04]  /*8d10*/  P2R R24, PR, RZ, 0x1 ;  /* 0x00000001ff187803 */ /* 0x000fc80000000000 */
[----:B------:R-:W-:-:S04]  /*8d20*/  SHF.R.U32.HI R2, RZ, 0x4, R3 ;  /* 0x00000004ff027819 */ /* 0x000fc80000011603 */
[----:B------:R-:W-:Y:S01]  /*8d30*/  LOP3.LUT R2, R2, 0x3fff, RZ, 0xc0, !PT ;  /* 0x00003fff02027812 */ /* 0x000fe200078ec0ff */
[----:B------:R-:W-:Y:S06]  /*8d40*/  @!P0 BRA `(.L_x_1855) ;  /* 0x0000000000408947 */ /* 0x000fec0003800000 */
        /* <DEDUP_REMOVED lines=8> */
[----:B------:R-:W-:Y:S01]  /*8dd0*/  MOV R7, UR7 ;  /* 0x0000000700077c02 */ /* 0x000fe20008000f00 */
[----:B------:R-:W-:Y:S01]  /*8de0*/  IMAD.U32 R10, RZ, RZ, UR4 ;  /* 0x00000004ff0a7e24 */ /* 0x000fe2000f8e00ff */
[----:B------:R-:W-:Y:S01]  /*8df0*/  MOV R13, RZ ;  /* 0x000000ff000d7202 */ /* 0x000fe20000000f00 */
[----:B------:R-:W-:-:S02]  /*8e00*/  IMAD.U32 R11, RZ, RZ, UR5 ;  /* 0x00000005ff0b7e24 */ /* 0x000fc4000f8e00ff */
[----:B------:R-:W-:Y:S02]  /*8e10*/  IMAD.MOV.U32 R8, RZ, RZ, 0x70 ;  /* 0x00000070ff087424 */ /* 0x000fe400078e00ff */
[----:B0-----:R-:W-:-:S07]  /*8e20*/  IMAD.MOV.U32 R12, RZ, RZ, 0x1 ;  /* 0x00000001ff0c7424 */ /* 0x001fce00078e00ff */
[----:B------:R-:W-:-:S07]  /*8e30*/  LEPC R20, `(.L_x_1855) ;  /* 0x000000001014794e */ /* 0x000fce0000000000 */
[----:B-1---5:R-:W-:Y:S05]  /*8e40*/  CALL.ABS.NOINC R14 ;  /* 0x000000000e007343 */ /* 0x022fea0003c00000 */
.L_x_1855:
[----:B------:R-:W-:Y:S05]  /*8e50*/  BSYNC B6 ;  /* 0x0000000000067941 */ /* 0x000fea0003800000 */
.L_x_1854:
[----:B------:R-:W-:Y:S02]  /*8e60*/  ULDC UR4, c[0x0][0x3f4] ;  /* 0x0000fd0000047ab9 */ /* 0x000fe40000000800 */
[----:B------:R-:W-:-:S13]  /*8e70*/  ISETP.LT.AND P0, PT, RZ, UR4, PT ;  /* 0x00000004ff007c0c */ /* 0x000fda000bf01270 */
[----:B------:R-:W-:Y:S05]  /*8e80*/  @P0 BRA `(.L_x_1856) ;  /* 0x0000000000400947 */ /* 0x000fea0003800000 */
[----:B------:R-:W2:Y:S02]  /*8e90*/  LDL R20, [R1+0x68] ;  /* 0x0000680001147983 */ /* 0x000ea40000100800 */
[----:B--2---:R-:W-:-:S04]  /*8ea0*/  LEA.HI R0, R20, R20, RZ, 0x1 ;  /* 0x0000001414007211 */ /* 0x004fc800078f08ff */
        /* <DEDUP_REMOVED lines=8> */
.L_x_1859:
[----:B-1----:R1:W2:Y:S02]  /*8f30*/  SYNCS.PHASECHK.TRANS64.TRYWAIT P0, [R16+URZ+0x30800], R3 ;  /* 0x03080003100075a7 */ /* 0x0022a4000800017f */
[----:B--2---:R-:W-:Y:S05]  /*8f40*/  @!P0 NANOSLEEP.SYNCS 0x989680 ;  /* 0x009896800000895d */ /* 0x004fea0003900000 */
[----:B------:R-:W2:Y:S02]  /*8f50*/  @!P0 SYNCS.PHASECHK.TRANS64 P0, [R16+URZ+0x30800], R3 ;  /* 0x03080003100085a7 */ /* 0x000ea4000800007f */
[----:B--2---:R-:W-:Y:S05]  /*8f60*/  @!P0 BRA `(.L_x_1859) ;  /* 0xfffffffc00f08947 */ /* 0x004fea000383ffff */
.L_x_1858:
[----:B------:R-:W-:Y:S05]  /*8f70*/  BSYNC B0 ;  /* 0x0000000000007941 */ /* 0x000fea0003800000 */
.L_x_1857:
[----:B------:R-:W-:Y:S05]  /*8f80*/  BRA `(.L_x_1860) ;  /* 0x0000009000f07947 */ /* 0x000fea0003800000 */
.L_x_1856:
[----:B------:R-:W-:Y:S01]  /*8f90*/  ISETP.NE.AND P0, PT, R24, RZ, PT ;  /* 0x000000ff1800720c */ /* 0x000fe20003f05270 */
[----:B------:R-:W-:Y:S01]  /*8fa0*/  ULDC.64 UR4, c[0x0][0x3f8] ;  /* 0x0000fe0000047ab9 */ /* 0x000fe20000000a00 */
[----:B-----5:R-:W-:Y:S01]  /*8fb0*/  SHF.R.S32.HI R0, RZ, 0x1f, R23 ;  /* 0x0000001fff007819 */ /* 0x020fe20000011417 */
[----:B------:R-:W-:Y:S01]  /*8fc0*/  ULDC.64 UR6, c[0x0][0x408] ;  /* 0x0001020000067ab9 */ /* 0x000fe20000000a00 */
[----:B------:R-:W-:Y:S01]  /*8fd0*/  IMAD.WIDE.U32 R24, R23, UR4, RZ ;  /* 0x0000000417187c25 */ /* 0x000fe2000f8e00ff */
[----:B------:R-:W-:Y:S03]  /*8fe0*/  BSSY B6, `(.L_x_1861) ;  /* 0x0000019000067945 */ /* 0x000fe60003800000 */
[C---:B------:R-:W-:Y:S02]  /*8ff0*/  IMAD R4, R0.reuse, UR4, RZ ;  /* 0x0000000400047c24 */ /* 0x040fe4000f8e02ff */
[----:B------:R-:W-:-:S02]  /*9000*/  IMAD R0, R0, UR6, RZ ;  /* 0x0000000600007c24 */ /* 0x000fc4000f8e02ff */
[C---:B------:R-:W-:Y:S02]  /*9010*/  IMAD R3, R23.reuse, UR5, R4 ;  /* 0x0000000517037c24 */ /* 0x040fe4000f8e0204 */
[C---:B------:R-:W-:Y:S02]  /*9020*/  IMAD R29, R23.reuse, UR7, R0 ;  /* 0x00000007171d7c24 */ /* 0x040fe4000f8e0200 */
[----:B------:R-:W-:-:S04]  /*9030*/  IMAD.WIDE.U32 R26, R23, UR6, RZ ;  /* 0x00000006171a7c25 */ /* 0x000fc8000f8e00ff */
[----:B------:R-:W-:Y:S02]  /*9040*/  IMAD.IADD R23, R3, 0x1, R25 ;  /* 0x0000000103177824 */ /* 0x000fe400078e0219 */
[----:B------:R-:W-:Y:S01]  /*9050*/  IMAD.IADD R29, R29, 0x1, R27 ;  /* 0x000000011d1d7824 */ /* 0x000fe200078e021b */
[----:B------:R-:W-:Y:S06]  /*9060*/  @!P0 BRA `(.L_x_1862) ;  /* 0x0000000000408947 */ /* 0x000fec0003800000 */
        /* <DEDUP_REMOVED lines=8> */
[----:B------:R-:W-:Y:S01]  /*90f0*/  MOV R8, 0x70 ;  /* 0x0000007000087802 */ /* 0x000fe20000000f00 */
[----:B------:R-:W-:Y:S02]  /*9100*/  IMAD.U32 R7, RZ, RZ, UR7 ;  /* 0x00000007ff077e24 */ /* 0x000fe4000f8e00ff */
[----:B------:R-:W-:-:S02]  /*9110*/  IMAD.U32 R10, RZ, RZ, UR4 ;  /* 0x00000004ff0a7e24 */ /* 0x000fc4000f8e00ff */
[----:B------:R-:W-:Y:S02]  /*9120*/  IMAD.U32 R11, RZ, RZ, UR5 ;  /* 0x00000005ff0b7e24 */ /* 0x000fe4000f8e00ff */
[----:B------:R-:W-:Y:S02]  /*9130*/  IMAD.MOV.U32 R12, RZ, RZ, 0x1 ;  /* 0x00000001ff0c7424 */ /* 0x000fe400078e00ff */
[----:B0-----:R-:W-:-:S07]  /*9140*/  IMAD.MOV.U32 R13, RZ, RZ, RZ ;  /* 0x000000ffff0d7224 */ /* 0x001fce00078e00ff */
[----:B------:R-:W-:-:S07]  /*9150*/  LEPC R20, `(.L_x_1862) ;  /* 0x000000001014794e */ /* 0x000fce0000000000 */
[----:B-1----:R-:W-:Y:S05]  /*9160*/  CALL.ABS.NOINC R14 ;  /* 0x000000000e007343 */ /* 0x002fea0003c00000 */
.L_x_1862:
[----:B------:R-:W-:Y:S05]  /*9170*/  BSYNC B6 ;  /* 0x0000000000067941 */ /* 0x000fea0003800000 */
.L_x_1861:
[----:B------:R-:W2:Y:S01]  /*9180*/  LDL R114, [R1+0x34] ;  /* 0x0000340001727983 */ /* 0x000ea20000100800 */
[----:B------:R-:W-:-:S03]  /*9190*/  ULDC.U8 UR4, c[0x0][0x410] ;  /* 0x0001040000047ab9 */ /* 0x000fc60000000000 */
[----:B------:R-:W3:Y:S01]  /*91a0*/  LDL R20, [R1+0x58] ;  /* 0x0000580001147983 */ /* 0x000ee20000100800 */
[----:B------:R-:W-:Y:S01]  /*91b0*/  ISETP.NE.AND P0, PT, RZ, UR4, PT ;  /* 0x00000004ff007c0c */ /* 0x000fe2000bf05270 */
[----:B------:R-:W-:Y:S01]  /*91c0*/  BSSY B0, `(.L_x_1863) ;  /* 0x0000910000007945 */ /* 0x000fe20003800000 */
[----:B--2---:R-:W-:-:S04]  /*91d0*/  IMAD.IADD R10, R218, 0x1, R114 ;  /* 0x00000001da0a7824 */ /* 0x004fc800078e0272 */
[----:B---3--:R-:W-:-:S07]  /*91e0*/  IMAD R3, R20, 0x20, R10 ;  /* 0x0000002014037824 */ /* 0x008fce00078e020a */
[----:B------:R-:W-:Y:S05]  /*91f0*/  @!P0 BRA `(.L_x_1864) ;  /* 0x0000004400d88947 */ /* 0x000fea0003800000 */
[----:B------:R-:W0:Y:S01]  /*9200*/  LDC R93, c[0x0][0x448] ;  /* 0x00011200ff5d7b82 */ /* 0x000e220000000800 */
[----:B------:R-:W-:Y:S01]  /*9210*/  ULDC.64 UR4, c[0x0][0x3f8] ;  /* 0x0000fe0000047ab9 */ /* 0x000fe20000000a00 */
[----:B------:R-:W-:Y:S01]  /*9220*/  ULDC.64 UR6, c[0x0][0x408] ;  /* 0x0001020000067ab9 */ /* 0x000fe20000000a00 */
[----:B------:R-:W-:Y:S01]  /*9230*/  MOV R6, R24 ;  /* 0x0000001800067202 */ /* 0x000fe20000000f00 */
[----:B------:R-:W-:Y:S01]  /*9240*/  IMAD.MOV.U32 R7, RZ, RZ, R23 ;  /* 0x000000ffff077224 */ /* 0x000fe200078e0017 */
[----:B------:R-:W-:Y:S01]  /*9250*/  SHF.R.S32.HI R79, RZ, 0x1f, R236 ;  /* 0x0000001fff4f7819 */ /* 0x000fe200000114ec */
[----:B------:R-:W-:Y:S01]  /*9260*/  IMAD.MOV.U32 R4, RZ, RZ, R26 ;  /* 0x000000ffff047224 */ /* 0x000fe200078e001a */
[----:B------:R-:W-:Y:S02]  /*9270*/  SHF.R.S32.HI R78, RZ, 0x1f, R235 ;  /* 0x0000001fff4e7819 */ /* 0x000fe400000114eb */
[----:B0-----:R-:W-:-:S13]  /*9280*/  ISETP.NE.AND P0, PT, R93, 0x1, PT ;  /* 0x000000015d00780c */ /* 0x001fda0003f05270 */
[----:B------:R-:W0:Y:S08]  /*9290*/  @P0 LDC R0, c[0x0][0x44c] ;  /* 0x00011300ff000b82 */ /* 0x000e300000000800 */
[----:B------:R-:W1:Y:S01]  /*92a0*/  @P0 LDC R5, c[0x0][0x450] ;  /* 0x00011400ff050b82 */ /* 0x000e620000000800 */
[----:B0-----:R-:W-:-:S05]  /*92b0*/  @P0 IMAD.HI.U32 R0, R3, R0, RZ ;  /* 0x0000000003000227 */ /* 0x001fca00078e00ff */
[----:B-1----:R-:W-:Y:S01]  /*92c0*/  @P0 SHF.R.U32.HI R3, RZ, R5, R0 ;  /* 0x00000005ff030219 */ /* 0x002fe20000011600 */
[----:B------:R-:W-:-:S03]  /*92d0*/  IMAD.MOV.U32 R5, RZ, RZ, R29 ;  /* 0x000000ffff057224 */ /* 0x000fc600078e001d */
[----:B------:R-:W-:Y:S01]  /*92e0*/  SHF.R.S32.HI R0, RZ, 0x1f, R3 ;  /* 0x0000001fff007819 */ /* 0x000fe20000011403 */
[----:B------:R-:W-:-:S04]  /*92f0*/  IMAD.WIDE.U32 R6, R3, UR4, R6 ;  /* 0x0000000403067c25 */ /* 0x000fc8000f8e0006 */
[C---:B------:R-:W-:Y:S02]  /*9300*/  IMAD R8, R0.reuse, UR4, RZ ;  /* 0x0000000400087c24 */ /* 0x040fe4000f8e02ff */
[----:B------:R-:W-:Y:S02]  /*9310*/  IMAD R0, R0, UR6, RZ ;  /* 0x0000000600007c24 */ /* 0x000fe4000f8e02ff */
[C---:B------:R-:W-:Y:S01]  /*9320*/  IMAD R9, R3.reuse, UR5, R8 ;  /* 0x0000000503097c24 */ /* 0x040fe2000f8e0208 */
[----:B------:R-:W-:Y:S01]  /*9330*/  ULDC.64 UR4, c[0x0][0x3e8] ;  /* 0x0000fa0000047ab9 */ /* 0x000fe20000000a00 */
[----:B------:R-:W-:-:S04]  /*9340*/  IMAD.WIDE.U32 R4, R3, UR6, R4 ;  /* 0x0000000603047c25 */ /* 0x000fc8000f8e0004 */
[----:B------:R-:W-:Y:S01]  /*9350*/  IMAD R11, R3, UR7, R0 ;  /* 0x00000007030b7c24 */ /* 0x000fe2000f8e0200 */
[----:B------:R-:W-:Y:S01]  /*9360*/  ULDC.64 UR6, c[0x0][0x400] ;  /* 0x0001000000067ab9 */ /* 0x000fe20000000a00 */
[----:B------:R-:W-:Y:S01]  /*9370*/  IMAD.IADD R9, R7, 0x1, R9 ;  /* 0x0000000107097824 */ /* 0x000fe200078e0209 */
[----:B------:R-:W-:Y:S01]  /*9380*/  LEA R3, P0, R6, UR4, 0x1 ;  /* 0x0000000406037c11 */ /* 0x000fe2000f8008ff */
[----:B------:R-:W-:Y:S01]  /*9390*/  UMOV UR4, 0xffffffff ;  /* 0xffffffff00047882 */ /* 0x000fe20000000000 */
[----:B------:R-:W-:Y:S02]  /*93a0*/  LEA R0, P1, R4, UR6, 0x1 ;  /* 0x0000000604007c11 */ /* 0x000fe4000f8208ff */
[----:B------:R-:W-:Y:S02]  /*93b0*/  IADD3 R7, R5, R11, RZ ;  /* 0x0000000b05077210 */ /* 0x000fe40007ffe0ff */
[----:B------:R-:W-:Y:S02]  /*93c0*/  LEA.HI.X R6, R6, UR5, R9, 0x1, P0 ;  /* 0x0000000506067c11 */ /* 0x000fe400080f0c09 */
[----:B------:R-:W-:Y:S01]  /*93d0*/  LEA.HI.X R7, R4, UR7, R7, 0x1, P1 ;  /* 0x0000000704077c11 */ /* 0x000fe200088f0c07 */
[----:B------:R-:W-:Y:S06]  /*93e0*/  BRA.DIV UR4, `(.L_x_1865) ;  /* 0x0000021e04f47947 */ /* 0x000fec000b800000 */
[----:B------:R0:W1:Y:S04]  /*93f0*/  SHFL.IDX PT, R5, R6, RZ, 0x181f ;  /* 0x00181fff06057589 */ /* 0x00006800000e0000 */
[----:B------:R0:W2:Y:S04]  /*9400*/  SHFL.IDX PT, R4, R3, RZ, 0x181f ;  /* 0x00181fff03047589 */ /* 0x0000a800000e0000 */
[----:B------:R0:W3:Y:S04]  /*9410*/  SHFL.IDX PT, R9, R7, RZ, 0x181f ;  /* 0x00181fff07097589 */ /* 0x0000e800000e0000 */
[----:B------:R0:W4:Y:S02]  /*9420*/  SHFL.IDX PT, R14, R0, RZ, 0x181f ;  /* 0x00181fff000e7589 */ /* 0x00012400000e0000 */
.L_x_2246:
[----:B------:R-:W-:Y:S01]  /*9430*/  IMAD R93, R220, R93, RZ ;  /* 0x0000005ddc5d7224 */ /* 0x000fe200078e02ff */
        /* <DEDUP_REMOVED lines=8> */
[----:B------:R-:W-:Y:S02]  /*94c0*/  CS2R R70, SRZ ;  /* 0x0000000000467805 */ /* 0x000fe4000001ff00 */
[----:B------:R-:W-:-:S03]  /*94d0*/  CS2R R74, SRZ ;  /* 0x00000000004a7805 */ /* 0x000fc6000001ff00 */
[----:B------:R-:W-:Y:S05]  /*94e0*/  @P0 BRA `(.L_x_1867) ;  /* 0x0000000000ac0947 */ /* 0x000fea0003800000 */
[----:B------:R-:W3:Y:S01]  /*94f0*/  LDL R11, [R1+0x78] ;  /* 0x00007800010b7983 */ /* 0x000ee20000100800 */
[----:B------:R-:W-:Y:S01]  /*9500*/  ULDC UR4, c[0x0][0x3f4] ;  /* 0x0000fd0000047ab9 */ /* 0x000fe20000000800 */
[----:B------:R-:W-:Y:S02]  /*9510*/  CS2R R76, SRZ ;  /* 0x00000000004c7805 */ /* 0x000fe4000001ff00 */
[----:B------:R-:W-:Y:S02]  /*9520*/  ISETP.GE.AND P2, PT, R236, UR4, PT ;  /* 0x00000004ec007c0c */ /* 0x000fe4000bf46270 */
[----:B------:R-:W-:Y:S02]  /*9530*/  CS2R R74, SRZ ;  /* 0x00000000004a7805 */ /* 0x000fe4000001ff00 */
[----:B------:R-:W-:Y:S02]  /*9540*/  ISETP.GE.AND P1, PT, R235, UR4, PT ;  /* 0x00000004eb007c0c */ /* 0x000fe4000bf26270 */
[----:B------:R-:W-:-:S02]  /*9550*/  ISETP.GE.AND P0, PT, R237, UR4, PT ;  /* 0x00000004ed007c0c */ /* 0x000fc4000bf06270 */
[----:B------:R-:W-:-:S05]  /*9560*/  ISETP.GE.AND P3, PT, R200, UR4, PT ;  /* 0x00000004c8007c0c */ /* 0x000fca000bf66270 */
[C---:B------:R-:W-:Y:S01]  /*9570*/  @!P2 IMAD.SHL.U32 R27, R236.reuse, 0x2, RZ ;  /* 0x00000002ec1ba824 */ /* 0x040fe200078e00ff */
[----:B------:R-:W-:-:S03]  /*9580*/  @!P2 SHF.L.U64.HI R34, R236, 0x1, R79 ;  /* 0x00000001ec22a819 */ /* 0x000fc6000001024f */
[C---:B------:R-:W-:Y:S01]  /*9590*/  @!P1 IMAD.SHL.U32 R31, R235.reuse, 0x2, RZ ;  /* 0x00000002eb1f9824 */ /* 0x040fe200078e00ff */
[----:B------:R-:W-:Y:S01]  /*95a0*/  @!P1 SHF.L.U64.HI R32, R235, 0x1, R78 ;  /* 0x00000001eb209819 */ /* 0x000fe2000001024e */
[----:B------:R-:W-:Y:S01]  /*95b0*/  @!P0 IMAD.SHL.U32 R15, R237, 0x2, RZ ;  /* 0x00000002ed0f8824 */ /* 0x000fe200078e00ff */
[-C--:B----4-:R-:W-:Y:S01]  /*95c0*/  @!P2 IADD3 R26, P6, R14, R27.reuse, RZ ;  /* 0x0000001b0e1aa210 */ /* 0x090fe20007fde0ff */
[----:B------:R-:W-:Y:S01]  /*95d0*/  @!P3 IMAD.MOV.U32 R8, RZ, RZ, R14 ;  /* 0x000000ffff08b224 */ /* 0x000fe200078e000e */
[----:B--2---:R-:W-:Y:S01]  /*95e0*/  @!P2 IADD3 R24, P4, R4, R27, RZ ;  /* 0x0000001b0418a210 */ /* 0x004fe20007f9e0ff */
[----:B-1----:R-:W-:Y:S01]  /*95f0*/  @!P3 IMAD.WIDE R12, R200, 0x2, R4 ;  /* 0x00000002c80cb825 */ /* 0x002fe200078e0204 */
[-C--:B------:R-:W-:Y:S02]  /*9600*/  @!P1 IADD3 R28, P5, R4, R31.reuse, RZ ;  /* 0x0000001f041c9210 */ /* 0x080fe40007fbe0ff */
[----:B------:R-:W-:Y:S01]  /*9610*/  @!P2 IADD3.X R25, R5, R34, RZ, P4, !PT ;  /* 0x000000220519a210 */ /* 0x000fe200027fe4ff */
[----:B---3--:R-:W-:Y:S01]  /*9620*/  @!P3 IMAD.WIDE R20, R200, 0x2, R8 ;  /* 0x00000002c814b825 */ /* 0x008fe200078e0208 */
[----:B------:R-:W-:-:S02]  /*9630*/  @!P1 IADD3 R30, P4, R14, R31, RZ ;  /* 0x0000001f0e1e9210 */ /* 0x000fc40007f9e0ff */
[----:B------:R-:W-:Y:S02]  /*9640*/  CS2R R72, SRZ ;  /* 0x0000000000487805 */ /* 0x000fe4000001ff00 */
[----:B------:R-:W-:Y:S01]  /*9650*/  CS2R R70, SRZ ;  /* 0x0000000000467805 */ /* 0x000fe2000001ff00 */
[----:B------:R-:W-:Y:S01]  /*9660*/  @!P2 IMAD.X R27, R9, 0x1, R34, P6 ;  /* 0x00000001091ba824 */ /* 0x000fe200030e0622 */
[-C--:B------:R-:W-:Y:S01]  /*9670*/  @!P0 IADD3 R4, P6, R4, R15.reuse, RZ ;  /* 0x0000000f04048210 */ /* 0x080fe20007fde0ff */
[----:B------:R-:W-:Y:S01]  /*9680*/  @!P1 IMAD.X R29, R5, 0x1, R32, P5 ;  /* 0x00000001051d9824 */ /* 0x000fe200028e0620 */
[----:B------:R-:W-:Y:S02]  /*9690*/  @!P0 IADD3 R14, P5, R14, R15, RZ ;  /* 0x0000000f0e0e8210 */ /* 0x000fe40007fbe0ff */
[----:B------:R-:W-:Y:S02]  /*96a0*/  CS2R R68, SRZ ;  /* 0x0000000000447805 */ /* 0x000fe4000001ff00 */
[----:B------:R-:W-:-:S02]  /*96b0*/  CS2R R66, SRZ ;  /* 0x0000000000427805 */ /* 0x000fc4000001ff00 */
[----:B------:R-:W-:Y:S02]  /*96c0*/  CS2R R60, SRZ ;  /* 0x00000000003c7805 */ /* 0x000fe4000001ff00 */
[----:B------:R-:W-:Y:S01]  /*96d0*/  CS2R R58, SRZ ;  /* 0x00000000003a7805 */ /* 0x000fe2000001ff00 */
[----:B------:R-:W-:Y:S01]  /*96e0*/  @!P1 IMAD.X R31, R9, 0x1, R32, P4 ;  /* 0x00000001091f9824 */ /* 0x000fe200020e0620 */
[----:B------:R1:W5:Y:S04]  /*96f0*/  @!P3 LD.E.64 R76, desc[UR60][R12.64] ;  /* 0x0000003c0c4cb980 */ /* 0x000368000c101b00 */
[----:B------:R1:W5:Y:S04]  /*9700*/  @!P3 LD.E.64 R74, desc[UR60][R20.64] ;  /* 0x0000003c144ab980 */ /* 0x000368000c101b00 */
[----:B------:R1:W5:Y:S04]  /*9710*/  @!P2 LD.E.64 R72, desc[UR60][R24.64] ;  /* 0x0000003c1848a980 */ /* 0x000368000c101b00 */
[----:B------:R1:W5:Y:S04]  /*9720*/  @!P2 LD.E.64 R70, desc[UR60][R26.64] ;  /* 0x0000003c1a46a980 */ /* 0x000368000c101b00 */
[----:B------:R1:W5:Y:S04]  /*9730*/  @!P1 LD.E.64 R68, desc[UR60][R28.64] ;  /* 0x0000003c1c449980 */ /* 0x000368000c101b00 */
[----:B------:R1:W5:Y:S01]  /*9740*/  @!P1 LD.E.64 R66, desc[UR60][R30.64] ;  /* 0x0000003c1e429980 */ /* 0x000362000c101b00 */
[----:B------:R-:W-:-:S04]  /*9750*/  @!P0 SHF.L.U64.HI R8, R237, 0x1, R11 ;  /* 0x00000001ed088819 */ /* 0x000fc8000001020b */
[----:B------:R-:W-:Y:S01]  /*9760*/  @!P0 IADD3.X R15, R9, R8, RZ, P5, !PT ;  /* 0x00000008090f8210 */ /* 0x000fe20002ffe4ff */
[----:B------:R-:W-:-:S04]  /*9770*/  @!P0 IMAD.X R5, R5, 0x1, R8, P6 ;  /* 0x0000000105058824 */ /* 0x000fc800030e0608 */
[----:B------:R1:W5:Y:S04]  /*9780*/  @!P0 LD.E.64 R58, desc[UR60][R14.64] ;  /* 0x0000003c0e3a8980 */ /* 0x000368000c101b00 */
[----:B------:R1:W5:Y:S02]  /*9790*/  @!P0 LD.E.64 R60, desc[UR60][R4.64] ;  /* 0x0000003c043c8980 */ /* 0x000364000c101b00 */
.L_x_1867:
[----:B------:R-:W-:Y:S05]  /*97a0*/  BSYNC B1 ;  /* 0x0000000000017941 */ /* 0x000fea0003800000 */
.L_x_1866:
[----:B-12--5:R-:W-:Y:S01]  /*97b0*/  IMAD.MOV.U32 R4, RZ, RZ, R60 ;  /* 0x000000ffff047224 */ /* 0x026fe200078e003c */
[----:B------:R-:W-:Y:S01]  /*97c0*/  UMOV UR4, 0xffffffff ;  /* 0xffffffff00047882 */ /* 0x000fe20000000000 */
[----:B------:R-:W-:Y:S01]  /*97d0*/  IMAD.MOV.U32 R5, RZ, RZ, R61 ;  /* 0x000000ffff057224 */ /* 0x000fe200078e003d */
[----:B------:R-:W-:Y:S01]  /*97e0*/  CS2R R46, SRZ ;  /* 0x00000000002e7805 */ /* 0x000fe2000001ff00 */
[----:B------:R-:W-:Y:S02]  /*97f0*/  IMAD.MOV.U32 R8, RZ, RZ, R68 ;  /* 0x000000ffff087224 */ /* 0x000fe400078e0044 */
[----:B---3--:R-:W-:Y:S01]  /*9800*/  IMAD.MOV.U32 R9, RZ, RZ, R69 ;  /* 0x000000ffff097224 */ /* 0x008fe200078e0045 */
        /* <DEDUP_REMOVED lines=8> */
[----:B------:R-:W-:Y:S01]  /*9890*/  IMAD.MOV.U32 R4, RZ, RZ, R58 ;  /* 0x000000ffff047224 */ /* 0x000fe200078e003a */
[----:B------:R-:W-:Y:S01]  /*98a0*/  PRMT R112, R112, 0x5410, R8 ;  /* 0x0000541070707816 */ /* 0x000fe20000000008 */
[----:B------:R-:W-:Y:S01]  /*98b0*/  IMAD.MOV.U32 R8, RZ, RZ, R66 ;  /* 0x000000ffff087224 */ /* 0x000fe200078e0042 */
[----:B------:R-:W-:Y:S01]  /*98c0*/  PRMT R111, R9, 0x7610, R111 ;  /* 0x00007610096f7816 */ /* 0x000fe2000000006f */
[----:B------:R-:W-:Y:S01]  /*98d0*/  IMAD.MOV.U32 R9, RZ, RZ, R67 ;  /* 0x000000ffff097224 */ /* 0x000fe200078e0043 */
[----:B------:R-:W-:Y:S01]  /*98e0*/  PRMT R105, R4, 0x5410, R5 ;  /* 0x0000541004697816 */ /* 0x000fe20000000005 */
[----:B------:R-:W-:-:S02]  /*98f0*/  IMAD.MOV.U32 R4, RZ, RZ, R70 ;  /* 0x000000ffff047224 */ /* 0x000fc400078e0046 */
[----:B------:R-:W-:Y:S01]  /*9900*/  IMAD.MOV.U32 R5, RZ, RZ, R71 ;  /* 0x000000ffff057224 */ /* 0x000fe200078e0047 */
[----:B------:R-:W-:Y:S01]  /*9910*/  PRMT R107, R9, 0x5410, R8 ;  /* 0x00005410096b7816 */ /* 0x000fe20000000008 */
[----:B------:R-:W-:Y:S01]  /*9920*/  IMAD.MOV.U32 R9, RZ, RZ, R75 ;  /* 0x000000ffff097224 */ /* 0x000fe200078e004b */
[----:B------:R-:W-:Y:S02]  /*9930*/  MOV R8, R74 ;  /* 0x0000004a00087202 */ /* 0x000fe40000000f00 */
[----:B------:R-:W-:Y:S02]  /*9940*/  PRMT R110, R4, 0x5410, R5 ;  /* 0x00005410046e7816 */ /* 0x000fe40000000005 */
[----:B------:R-:W-:Y:S02]  /*9950*/  PRMT R112, R8, 0x7610, R112 ;  /* 0x0000761008707816 */ /* 0x000fe40000000070 */
[----:B------:R-:W-:Y:S01]  /*9960*/  PRMT R111, R111, 0x5410, R9 ;  /* 0x000054106f6f7816 */ /* 0x000fe20000000009 */
[----:B------:R-:W-:Y:S06]  /*9970*/  BRA.DIV UR4, `(.L_x_1868) ;  /* 0x0000021e04007947 */ /* 0x000fec000b800000 */
[----:B------:R1:W2:Y:S04]  /*9980*/  SHFL.IDX PT, R5, R6, 0x1, 0x181f ;  /* 0x00381f0006057f89 */ /* 0x0002a800000e0000 */
[----:B------:R1:W3:Y:S04]  /*9990*/  SHFL.IDX PT, R4, R3, 0x1, 0x181f ;  /* 0x00381f0003047f89 */ /* 0x0002e800000e0000 */
[----:B------:R1:W0:Y:S04]  /*99a0*/  SHFL.IDX PT, R9, R7, 0x1, 0x181f ;  /* 0x00381f0007097f89 */ /* 0x00022800000e0000 */
[----:B----4-:R1:W4:Y:S02]  /*99b0*/  SHFL.IDX PT, R14, R0, 0x1, 0x181f ;  /* 0x00381f00000e7f89 */ /* 0x01032400000e0000 */
.L_x_2252:
[----:B------:R-:W-:Y:S01]  /*99c0*/  VIADD R8, R10, 0x20 ;  /* 0x000000200a087836 */ /* 0x000fe20000000000 */
        /* <DEDUP_REMOVED lines=8> */
[----:B------:R-:W-:-:S05]  /*9a50*/  CS2R R64, SRZ ;  /* 0x0000000000407805 */ /* 0x000fca000001ff00 */
[----:B------:R-:W-:Y:S05]  /*9a60*/  @P0 BRA `(.L_x_1870) ;  /* 0x0000000000ac0947 */ /* 0x000fea0003800000 */
[----:B------:R-:W2:Y:S01]  /*9a70*/  LDL R11, [R1+0x78] ;  /* 0x00007800010b7983 */ /* 0x000ea20000100800 */
        /* <DEDUP_REMOVED lines=11> */
[----:B----4-:R-:W-:Y:S01]  /*9b30*/  @!P3 IMAD.MOV.U32 R8, RZ, RZ, R14 ;  /* 0x000000ffff08b224 */ /* 0x010fe200078e000e */
[-C--:B---3--:R-:W-:Y:S01]  /*9b40*/  @!P2 IADD3 R24, P4, R4, R27.reuse, RZ ;  /* 0x0000001b0418a210 */ /* 0x088fe20007f9e0ff */
[----:B--2---:R-:W-:Y:S01]  /*9b50*/  @!P3 IMAD.WIDE R28, R200, 0x2, R4 ;  /* 0x00000002c81cb825 */ /* 0x004fe200078e0204 */
[----:B------:R-:W-:Y:S02]  /*9b60*/  @!P2 IADD3 R26, P6, R14, R27, RZ ;  /* 0x0000001b0e1aa210 */ /* 0x000fe40007fde0ff */
[-C--:B------:R-:W-:Y:S01]  /*9b70*/  @!P1 IADD3 R20, P5, R4, R13.reuse, RZ ;  /* 0x0000000d04149210 */ /* 0x080fe20007fbe0ff */
[----:B------:R-:W-:Y:S01]  /*9b80*/  @!P2 IMAD.X R25, R5, 0x1, R32, P4 ;  /* 0x000000010519a824 */ /* 0x000fe200020e0620 */
[----:B------:R-:W-:Y:S01]  /*9b90*/  @!P0 SHF.L.U32 R15, R237, 0x1, RZ ;  /* 0x00000001ed0f8819 */ /* 0x000fe200000006ff */
[----:B0-----:R-:W-:Y:S01]  /*9ba0*/  @!P3 IMAD.WIDE R30, R200, 0x2, R8 ;  /* 0x00000002c81eb825 */ /* 0x001fe200078e0208 */
        /* <DEDUP_REMOVED lines=10> */
[----:B------:R-:W-:Y:S02]  /*9c50*/  CS2R R48, SRZ ;  /* 0x0000000000307805 */ /* 0x000fe4000001ff00 */
[----:B------:R-:W-:Y:S01]  /*9c60*/  @!P1 IADD3.X R13, R9, R34, RZ, P4, !PT ;  /* 0x00000022090d9210 */ /* 0x000fe200027fe4ff */
[----:B------:R0:W5:Y:S04]  /*9c70*/  @!P3 LD.E.64 R62, desc[UR60][R28.64] ;  /* 0x0000003c1c3eb980 */ /* 0x000168000c101b00 */
[----:B------:R0:W5:Y:S04]  /*9c80*/  @!P3 LD.E.64 R64, desc[UR60][R30.64] ;  /* 0x0000003c1e40b980 */ /* 0x000168000c101b00 */
[----:B------:R0:W5:Y:S04]  /*9c90*/  @!P2 LD.E.64 R54, desc[UR60][R24.64] ;  /* 0x0000003c1836a980 */ /* 0x000168000c101b00 */
[----:B------:R0:W5:Y:S04]  /*9ca0*/  @!P2 LD.E.64 R56, desc[UR60][R26.64] ;  /* 0x0000003c1a38a980 */ /* 0x000168000c101b00 */
[----:B------:R0:W5:Y:S04]  /*9cb0*/  @!P1 LD.E.64 R50, desc[UR60][R20.64] ;  /* 0x0000003c14329980 */ /* 0x000168000c101b00 */
[----:B------:R0:W5:Y:S01]  /*9cc0*/  @!P1 LD.E.64 R52, desc[UR60][R12.64] ;  /* 0x0000003c0c349980 */ /* 0x000162000c101b00 */
[----:B------:R-:W-:-:S05]  /*9cd0*/  @!P0 SHF.L.U64.HI R8, R237, 0x1, R11 ;  /* 0x00000001ed088819 */ /* 0x000fca000001020b */
[--C-:B------:R-:W-:Y:S02]  /*9ce0*/  @!P0 IMAD.X R5, R5, 0x1, R8.reuse, P6 ;  /* 0x0000000105058824 */ /* 0x100fe400030e0608 */
[----:B------:R-:W-:-:S03]  /*9cf0*/  @!P0 IMAD.X R15, R9, 0x1, R8, P5 ;  /* 0x00000001090f8824 */ /* 0x000fc600028e0608 */
[----:B------:R0:W5:Y:S04]  /*9d00*/  @!P0 LD.E.64 R46, desc[UR60][R4.64] ;  /* 0x0000003c042e8980 */ /* 0x000168000c101b00 */
[----:B------:R0:W5:Y:S02]  /*9d10*/  @!P0 LD.E.64 R48, desc[UR60][R14.64] ;  /* 0x0000003c0e308980 */ /* 0x000164000c101b00 */
.L_x_1870:
[----:B------:R-:W-:Y:S05]  /*9d20*/  BSYNC B1 ;  /* 0x0000000000017941 */ /* 0x000fea0003800000 */
.L_x_1869:
[----:B0--3-5:R-:W-:Y:S01]  /*9d30*/  IMAD.MOV.U32 R4, RZ, RZ, R46 ;  /* 0x000000ffff047224 */ /* 0x029fe200078e002e */
[----:B------:R-:W-:Y:S01]  /*9d40*/  MOV R8, R50 ;  /* 0x0000003200087202 */ /* 0x000fe20000000f00 */
[----:B--2---:R-:W-:Y:S01]  /*9d50*/  IMAD.MOV.U32 R5, RZ, RZ, R47 ;  /* 0x000000ffff057224 */ /* 0x004fe200078e002f */
[----:B------:R-:W-:Y:S01]  /*9d60*/  UMOV UR4, 0xffffffff ;  /* 0xffffffff00047882 */ /* 0x000fe20000000000 */
        /* <DEDUP_REMOVED lines=16> */
[----:B------:R-:W-:Y:S01]  /*9e70*/  PRMT R94, R8, 0x5410, R9 ;  /* 0x00005410085e7816 */ /* 0x000fe20000000009 */
[----:B------:R-:W-:Y:S01]  /*9e80*/  IMAD.MOV.U32 R8, RZ, RZ, R64 ;  /* 0x000000ffff087224 */ /* 0x000fe200078e0040 */
[----:B------:R-:W-:Y:S01]  /*9e90*/  PRMT R98, R4, 0x5410, R5 ;  /* 0x0000541004627816 */ /* 0x000fe20000000005 */
[----:B------:R-:W-:-:S05]  /*9ea0*/  IMAD.MOV.U32 R9, RZ, RZ, R65 ;  /* 0x000000ffff097224 */ /* 0x000fca00078e0041 */
[----:B------:R-:W-:Y:S01]  /*9eb0*/  PRMT R102, R8, 0x5410, R9 ;  /* 0x0000541008667816 */ /* 0x000fe20000000009 */
[----:B------:R-:W-:Y:S06]  /*9ec0*/  BRA.DIV UR4, `(.L_x_1871) ;  /* 0x0000021a041c7947 */ /* 0x000fec000b800000 */
[----:B------:R0:W2:Y:S04]  /*9ed0*/  SHFL.IDX PT, R5, R6, 0x2, 0x181f ;  /* 0x00581f0006057f89 */ /* 0x0000a800000e0000 */
[----:B------:R0:W3:Y:S04]  /*9ee0*/  SHFL.IDX PT, R4, R3, 0x2, 0x181f ;  /* 0x00581f0003047f89 */ /* 0x0000e800000e0000 */
[----:B------:R0:W0:Y:S04]  /*9ef0*/  SHFL.IDX PT, R9, R7, 0x2, 0x181f ;  /* 0x00581f0007097f89 */ /* 0x00002800000e0000 */
[----:B----4-:R4:W0:Y:S02]  /*9f00*/  SHFL.IDX PT, R14, R0, 0x2, 0x181f ;  /* 0x00581f00000e7f89 */ /* 0x01082400000e0000 */
.L_x_2258:
        /* <DEDUP_REMOVED lines=12> */
[----:B------:R-:W4:Y:S01]  /*9fd0*/  LDL R11, [R1+0x78] ;  /* 0x00007800010b7983 */ /* 0x000f220000100800 */
[----:B------:R-:W-:Y:S01]  /*9fe0*/  ULDC UR4, c[0x0][0x3f4] ;  /* 0x0000fd0000047ab9 */ /* 0x000fe20000000800 */
[----:B------:R-:W-:Y:S02]  /*9ff0*/  CS2R R42, SRZ ;  /* 0x00000000002a7805 */ /* 0x000fe4000001ff00 */
[----:B------:R-:W-:Y:S02]  /*a000*/  ISETP.GE.AND P2, PT, R236, UR4, PT ;  /* 0x00000004ec007c0c */ /* 0x000fe4000bf46270 */
[----:B------:R-:W-:Y:S02]  /*a010*/  CS2R R44, SRZ ;  /* 0x00000000002c7805 */ /* 0x000fe4000001ff00 */
[----:B------:R-:W-:Y:S02]  /*a020*/  ISETP.GE.AND P1, PT, R235, UR4, PT ;  /* 0x00000004eb007c0c */ /* 0x000fe4000bf26270 */
[----:B------:R-:W-:-:S02]  /*a030*/  ISETP.GE.AND P3, PT, R200, UR4, PT ;  /* 0x00000004c8007c0c */ /* 0x000fc4000bf66270 */
[----:B------:R-:W-:-:S05]  /*a040*/  ISETP.GE.AND P0, PT, R237, UR4, PT ;  /* 0x00000004ed007c0c */ /* 0x000fca000bf06270 */
[----:B------:R-:W-:-:S04]  /*a050*/  @!P2 SHF.L.U32 R25, R236, 0x1, RZ ;  /* 0x00000001ec19a819 */ /* 0x000fc800000006ff */
[----:B------:R-:W-:Y:S01]  /*a060*/  @!P1 IMAD.SHL.U32 R13, R235, 0x2, RZ ;  /* 0x00000002eb0d9824 */ /* 0x000fe200078e00ff */
[----:B------:R-:W-:Y:S01]  /*a070*/  @!P2 SHF.L.U64.HI R32, R236, 0x1, R79 ;  /* 0x00000001ec20a819 */ /* 0x000fe2000001024f */
[----:B0-----:R-:W-:Y:S01]  /*a080*/  @!P3 IMAD.MOV.U32 R8, RZ, RZ, R14 ;  /* 0x000000ffff08b224 */ /* 0x001fe200078e000e */
[----:B---3--:R-:W-:Y:S01]  /*a090*/  @!P2 IADD3 R30, P4, R4, R25, RZ ;  /* 0x00000019041ea210 */ /* 0x008fe20007f9e0ff */
[----:B------:R-:W-:Y:S01]  /*a0a0*/  @!P0 IMAD.SHL.U32 R15, R237, 0x2, RZ ;  /* 0x00000002ed0f8824 */ /* 0x000fe200078e00ff */
[----:B------:R-:W-:Y:S01]  /*a0b0*/  @!P1 SHF.L.U64.HI R34, R235, 0x1, R78 ;  /* 0x00000001eb229819 */ /* 0x000fe2000001024e */
[----:B--2---:R-:W-:Y:S01]  /*a0c0*/  @!P3 IMAD.WIDE R26, R200, 0x2, R4 ;  /* 0x00000002c81ab825 */ /* 0x004fe200078e0204 */
[----:B------:R-:W-:Y:S02]  /*a0d0*/  @!P1 IADD3 R20, P5, R4, R13, RZ ;  /* 0x0000000d04149210 */ /* 0x000fe40007fbe0ff */
[C---:B------:R-:W-:Y:S01]  /*a0e0*/  @!P2 IADD3 R24, P6, R14.reuse, R25, RZ ;  /* 0x000000190e18a210 */ /* 0x040fe20007fde0ff */
[----:B------:R-:W-:Y:S01]  /*a0f0*/  @!P2 IMAD.X R31, R5, 0x1, R32, P4 ;  /* 0x00000001051fa824 */ /* 0x000fe200020e0620 */
[----:B------:R-:W-:Y:S01]  /*a100*/  @!P1 IADD3 R12, P4, R14, R13, RZ ;  /* 0x0000000d0e0c9210 */ /* 0x000fe20007f9e0ff */
[----:B------:R-:W-:Y:S01]  /*a110*/  @!P3 IMAD.WIDE R28, R200, 0x2, R8 ;  /* 0x00000002c81cb825 */ /* 0x000fe200078e0208 */
[----:B------:R-:W-:Y:S01]  /*a120*/  @!P2 IADD3.X R25, R9, R32, RZ, P6, !PT ;  /* 0x000000200919a210 */ /* 0x000fe200037fe4ff */
[----:B------:R0:W5:Y:S01]  /*a130*/  @!P3 LD.E.64 R42, desc[UR60][R26.64] ;  /* 0x0000003c1a2ab980 */ /* 0x000162000c101b00 */
[-C--:B------:R-:W-:Y:S01]  /*a140*/  @!P0 IADD3 R4, P6, R4, R15.reuse, RZ ;  /* 0x0000000f04048210 */ /* 0x080fe20007fde0ff */
[--C-:B------:R-:W-:Y:S01]  /*a150*/  @!P1 IMAD.X R21, R5, 0x1, R34.reuse, P5 ;  /* 0x0000000105159824 */ /* 0x100fe200028e0622 */
[----:B------:R-:W-:Y:S01]  /*a160*/  @!P0 IADD3 R14, P5, R14, R15, RZ ;  /* 0x0000000f0e0e8210 */ /* 0x000fe20007fbe0ff */
[----:B------:R2:W5:Y:S01]  /*a170*/  @!P3 LD.E.64 R44, desc[UR60][R28.64] ;  /* 0x0000003c1c2cb980 */ /* 0x000562000c101b00 */
[----:B------:R-:W-:Y:S01]  /*a180*/  @!P1 IMAD.X R13, R9, 0x1, R34, P4 ;  /* 0x00000001090d9824 */ /* 0x000fe200020e0622 */
[----:B------:R-:W-:-:S02]  /*a190*/  CS2R R38, SRZ ;  /* 0x0000000000267805 */ /* 0x000fc4000001ff00 */
[----:B------:R-:W-:Y:S02]  /*a1a0*/  CS2R R40, SRZ ;  /* 0x0000000000287805 */ /* 0x000fe4000001ff00 */
[----:B------:R-:W-:Y:S02]  /*a1b0*/  CS2R R34, SRZ ;  /* 0x0000000000227805 */ /* 0x000fe4000001ff00 */
[----:B------:R-:W-:Y:S02]  /*a1c0*/  CS2R R36, SRZ ;  /* 0x0000000000247805 */ /* 0x000fe4000001ff00 */
[----:B0-----:R-:W-:Y:S01]  /*a1d0*/  CS2R R26, SRZ ;  /* 0x00000000001a7805 */ /* 0x001fe2000001ff00 */
[----:B------:R0:W5:Y:S01]  /*a1e0*/  @!P2 LD.E.64 R38, desc[UR60][R30.64] ;  /* 0x0000003c1e26a980 */ /* 0x000162000c101b00 */
[----:B--2---:R-:W-:-:S03]  /*a1f0*/  CS2R R28, SRZ ;  /* 0x00000000001c7805 */ /* 0x004fc6000001ff00 */
[----:B------:R0:W5:Y:S04]  /*a200*/  @!P2 LD.E.64 R40, desc[UR60][R24.64] ;  /* 0x0000003c1828a980 */ /* 0x000168000c101b00 */
[----:B------:R0:W5:Y:S04]  /*a210*/  @!P1 LD.E.64 R34, desc[UR60][R20.64] ;  /* 0x0000003c14229980 */ /* 0x000168000c101b00 */
[----:B------:R0:W5:Y:S01]  /*a220*/  @!P1 LD.E.64 R36, desc[UR60][R12.64] ;  /* 0x0000003c0c249980 */ /* 0x000162000c101b00 */
[----:B----4-:R-:W-:-:S05]  /*a230*/  @!P0 SHF.L.U64.HI R8, R237, 0x1, R11 ;  /* 0x00000001ed088819 */ /* 0x010fca000001020b */
[--C-:B------:R-:W-:Y:S02]  /*a240*/  @!P0 IMAD.X R5, R5, 0x1, R8.reuse, P6 ;  /* 0x0000000105058824 */ /* 0x100fe400030e0608 */
[----:B------:R-:W-:-:S03]  /*a250*/  @!P0 IMAD.X R15, R9, 0x1, R8, P5 ;  /* 0x00000001090f8824 */ /* 0x000fc600028e0608 */
[----:B------:R0:W5:Y:S04]  /*a260*/  @!P0 LD.E.64 R28, desc[UR60][R4.64] ;  /* 0x0000003c041c8980 */ /* 0x000168000c101b00 */
[----:B------:R0:W5:Y:S02]  /*a270*/  @!P0 LD.E.64 R26, desc[UR60][R14.64] ;  /* 0x0000003c0e1a8980 */ /* 0x000164000c101b00 */
.L_x_1873:
[----:B------:R-:W-:Y:S05]  /*a280*/  BSYNC B1 ;  /* 0x0000000000017941 */ /* 0x000fea0003800000 */
.L_x_1872:
[----:B0-2--5:R-:W-:Y:S01]  /*a290*/  IMAD.MOV.U32 R5, RZ, RZ, R29 ;  /* 0x000000ffff057224 */ /* 0x025fe200078e001d */
[----:B---3--:R-:W-:Y:S01]  /*a2a0*/  MOV R4, R28 ;  /* 0x0000001c00047202 */ /* 0x008fe20000000f00 */
[----:B------:R-:W-:Y:S01]  /*a2b0*/  IMAD.MOV.U32 R8, RZ, RZ, R34 ;  /* 0x000000ffff087224 */ /* 0x000fe200078e0022 */
[----:B------:R-:W-:Y:S01]  /*a2c0*/  UMOV UR4, 0xffffffff ;  /* 0xffffffff00047882 */ /* 0x000fe20000000000 */
[----:B------:R-:W-:Y:S01]  /*a2d0*/  IMAD.MOV.U32 R9, RZ, RZ, R35 ;  /* 0x000000ffff097224 */ /* 0x000fe200078e0023 */
[----:B------:R-:W-:Y:S01]  /*a2e0*/  PRMT R86, R4, 0x5410, R5 ;  /* 0x0000541004567816 */ /* 0x000fe20000000005 */
[----:B------:R-:W-:Y:S01]  /*a2f0*/  IMAD.MOV.U32 R4, RZ, RZ, R38 ;  /* 0x000000ffff047224 */ /* 0x000fe200078e0026 */
[----:B------:R-:W-:Y:S02]  /*a300*/  MOV R5, R39 ;  /* 0x0000002700057202 */ /* 0x000fe40000000f00 */
[----:B------:R-:W-:Y:S01]  /*a310*/  PRMT R89, R9, 0x5410, R8 ;  /* 0x0000541009597816 */ /* 0x000fe20000000008 */
[----:B------:R-:W-:Y:S01]  /*a320*/  IMAD.MOV.U32 R8, RZ, RZ, R42 ;  /* 0x000000ffff087224 */ /* 0x000fe200078e002a */
        /* <DEDUP_REMOVED lines=13> */
[----:B------:R-:W-:Y:S02]  /*a400*/  PRMT R96, R4, 0x5410, R5 ;  /* 0x0000541004607816 */ /* 0x000fe40000000005 */
[----:B------:R-:W-:Y:S02]  /*a410*/  CS2R R4, SRZ ;  /* 0x0000000000047805 */ /* 0x000fe4000001ff00 */
[----:B------:R-:W-:Y:S01]  /*a420*/  PRMT R100, R8, 0x5410, R9 ;  /* 0x0000541008647816 */ /* 0x000fe20000000009 */
[----:B------:R-:W-:Y:S06]  /*a430*/  BRA.DIV UR4, `(.L_x_1874) ;  /* 0x0000021604307947 */ /* 0x000fec000b800000 */
[----:B------:R0:W2:Y:S04]  /*a440*/  SHFL.IDX PT, R9, R6, 0x3, 0x181f ;  /* 0x00781f0006097f89 */ /* 0x0000a800000e0000 */
[----:B------:R0:W3:Y:S04]  /*a450*/  SHFL.IDX PT, R8, R3, 0x3, 0x181f ;  /* 0x00781f0003087f89 */ /* 0x0000e800000e0000 */
[----:B------:R0:W0:Y:S04]  /*a460*/  SHFL.IDX PT, R23, R7, 0x3, 0x181f ;  /* 0x00781f0007177f89 */ /* 0x00002800000e0000 */
[----:B-1--4-:R-:W1:Y:S02]  /*a470*/  SHFL.IDX PT, R0, R0, 0x3, 0x181f ;  /* 0x00781f0000007f89 */ /* 0x012e6400000e0000 */
.L_x_2264:
[----:B0-----:R-:W4:Y:S01]  /*a480*/  LDL R6, [R1+0x68] ;  /* 0x0000680001067983 */ /* 0x001f220000100800 */
        /* <DEDUP_REMOVED lines=9> */
[----:B----4-:R-:W-:-:S04]  /*a520*/  LEA.HI R3, R6, R6, RZ, 0x1 ;  /* 0x0000000606037211 */ /* 0x010fc800078f08ff */
[----:B------:R-:W-:-:S05]  /*a530*/  LOP3.LUT R3, R3, 0xfffffffe, RZ, 0xc0, !PT ;  /* 0xfffffffe03037812 */ /* 0x000fca00078ec0ff */
[----:B------:R-:W-:Y:S01]  /*a540*/  IMAD.IADD R3, R6, 0x1, -R3 ;  /* 0x0000000106037824 */ /* 0x000fe200078e0a03 */
[----:B------:R-:W-:-:S04]  /*a550*/  CS2R R6, SRZ ;  /* 0x0000000000067805 */ /* 0x000fc8000001ff00 */
[----:B------:R-:W-:Y:S01]  /*a560*/  SHF.L.U32 R113, R3, 0x1f, RZ ;  /* 0x0000001f03717819 */ /* 0x000fe200000006ff */
[----:B------:R-:W-:Y:S06]  /*a570*/  @P0 BRA `(.L_x_1876) ;  /* 0x0000000000b00947 */ /* 0x000fec0003800000 */
        /* <DEDUP_REMOVED lines=12> */
[----:B-1----:R-:W-:Y:S01]  /*a640*/  @!P3 IMAD.MOV.U32 R6, RZ, RZ, R0 ;  /* 0x000000ffff06b224 */ /* 0x002fe200078e0000 */
[-C--:B---3--:R-:W-:Y:S01]  /*a650*/  @!P2 IADD3 R82, P4, R8, R81.reuse, RZ ;  /* 0x000000510852a210 */ /* 0x088fe20007f9e0ff */
[----:B------:R-:W-:Y:S01]  /*a660*/  @!P3 IMAD.MOV.U32 R7, RZ, RZ, R23 ;  /* 0x000000ffff07b224 */ /* 0x000fe200078e0017 */
[----:B------:R-:W-:Y:S01]  /*a670*/  @!P2 IADD3 R80, P6, R0, R81, RZ ;  /* 0x000000510050a210 */ /* 0x000fe20007fde0ff */
[----:B--2---:R-:W-:Y:S01]  /*a680*/  @!P3 IMAD.WIDE R4, R200, 0x2, R8 ;  /* 0x00000002c804b825 */ /* 0x004fe200078e0208 */
[-C--:B------:R-:W-:Y:S02]  /*a690*/  @!P1 IADD3 R78, P5, R8, R11.reuse, RZ ;  /* 0x0000000b084e9210 */ /* 0x080fe40007fbe0ff */
[----:B------:R-:W-:Y:S01]  /*a6a0*/  @!P0 SHF.L.U32 R85, R237, 0x1, RZ ;  /* 0x00000001ed558819 */ /* 0x000fe200000006ff */
[C---:B------:R-:W-:Y:S01]  /*a6b0*/  @!P2 IMAD.X R83, R9.reuse, 0x1, R12, P4 ;  /* 0x000000010953a824 */ /* 0x040fe200020e060c */
[----:B------:R-:W-:Y:S01]  /*a6c0*/  @!P1 IADD3 R10, P4, R0, R11, RZ ;  /* 0x0000000b000a9210 */ /* 0x000fe20007f9e0ff */
[----:B------:R-:W-:Y:S01]  /*a6d0*/  @!P3 IMAD.WIDE R6, R200, 0x2, R6 ;  /* 0x00000002c806b825 */ /* 0x000fe200078e0206 */
[----:B------:R-:W-:Y:S01]  /*a6e0*/  @!P1 IADD3.X R79, R9, R14, RZ, P5, !PT ;  /* 0x0000000e094f9210 */ /* 0x000fe20002ffe4ff */
[----:B------:R0:W5:Y:S01]  /*a6f0*/  @!P3 LD.E.64 R30, desc[UR60][R4.64] ;  /* 0x0000003c041eb980 */ /* 0x000162000c101b00 */
[-C--:B------:R-:W-:Y:S01]  /*a700*/  @!P0 IADD3 R84, P5, R0, R85.reuse, RZ ;  /* 0x0000005500548210 */ /* 0x080fe20007fbe0ff */
[C---:B------:R-:W-:Y:S01]  /*a710*/  @!P2 IMAD.X R81, R23.reuse, 0x1, R12, P6 ;  /* 0x000000011751a824 */ /* 0x040fe200030e060c */
        /* <DEDUP_REMOVED lines=9> */
[----:B-1----:R-:W-:-:S03]  /*a7b0*/  CS2R R6, SRZ ;  /* 0x0000000000067805 */ /* 0x002fc6000001ff00 */
        /* <DEDUP_REMOVED lines=8> */
.L_x_1876:
[----:B------:R-:W-:Y:S05]  /*a840*/  BSYNC B1 ;  /* 0x0000000000017941 */ /* 0x000fea0003800000 */
.L_x_1875:
[----:B------:R-:W4:Y:S01]  /*a850*/  SYNCS.PHASECHK.TRANS64.TRYWAIT P0, [R16+URZ+0x30800], R113 ;  /* 0x03080071100075a7 */ /* 0x000f22000800017f */
[----:B0--3-5:R-:W-:Y:S01]  /*a860*/  IMAD.MOV.U32 R8, RZ, RZ, R12 ;  /* 0x000000ffff087224 */ /* 0x029fe200078e000c */
[----:B------:R-:W-:Y:S01]  /*a870*/  MOV R10, R30 ;  /* 0x0000001e000a7202 */ /* 0x000fe20000000f00 */
[----:B--2---:R-:W-:Y:S01]  /*a880*/  IMAD.MOV.U32 R9, RZ, RZ, R21 ;  /* 0x000000ffff097224 */ /* 0x004fe200078e0015 */
[----:B------:R-:W-:Y:S01]  /*a890*/  MOV R3, R5 ;  /* 0x0000000500037202 */ /* 0x000fe20000000f00 */
[----:B-1----:R-:W-:Y:S01]  /*a8a0*/  IMAD.MOV.U32 R0, RZ, RZ, R4 ;  /* 0x000000ffff007224 */ /* 0x002fe200078e0004 */
        /* <DEDUP_REMOVED lines=8> */
[----:B------:R-:W-:Y:S01]  /*a930*/  BSSY B1, `(.L_x_1877) ;  /* 0x0000010000017945 */ /* 0x000fe20003800000 */
[----:B------:R-:W-:Y:S01]  /*a940*/  IMAD.MOV.U32 R9, RZ, RZ, R6 ;  /* 0x000000ffff097224 */ /* 0x000fe200078e0006 */
[----:B------:R-:W-:Y:S01]  /*a950*/  PRMT R78, R3, 0x7610, R78 ;  /* 0x00007610034e7816 */ /* 0x000fe2000000004e */
[----:B------:R-:W-:Y:S01]  /*a960*/  IMAD.MOV.U32 R11, RZ, RZ, R25 ;  /* 0x000000ffff0b7224 */ /* 0x000fe200078e0019 */
[----:B------:R-:W-:Y:S01]  /*a970*/  PRMT R82, R82, 0x5410, R8 ;  /* 0x0000541052527816 */ /* 0x000fe20000000008 */
[----:B------:R-:W-:Y:S01]  /*a980*/  IMAD.MOV.U32 R8, RZ, RZ, R14 ;  /* 0x000000ffff087224 */ /* 0x000fe200078e000e */
[----:B------:R-:W-:Y:S01]  /*a990*/  PRMT R23, R9, 0x5410, R10 ;  /* 0x0000541009177816 */ /* 0x000fe2000000000a */
[----:B------:R-:W-:Y:S01]  /*a9a0*/  IMAD.MOV.U32 R10, RZ, RZ, R24 ;  /* 0x000000ffff0a7224 */ /* 0x000fe200078e0018 */
[----:B------:R-:W-:-:S02]  /*a9b0*/  MOV R9, R15 ;  /* 0x0000000f00097202 */ /* 0x000fc40000000f00 */
[----:B------:R-:W-:Y:S02]  /*a9c0*/  VIADDMNMX R3, R93, -R114, 0x80, PT ;  /* 0x000000805d037446 */ /* 0x000fe40003800972 */
[----:B------:R-:W-:Y:S01]  /*a9d0*/  PRMT R79, R9, 0x5410, R8 ;  /* 0x00005410094f7816 */ /* 0x000fe20000000008 */
[----:B------:R-:W-:Y:S01]  /*a9e0*/  IMAD.MOV.U32 R8, RZ, RZ, R32 ;  /* 0x000000ffff087224 */ /* 0x000fe200078e0020 */
[----:B------:R-:W-:Y:S01]  /*a9f0*/  ISETP.GE.AND P1, PT, R218, R3, PT ;  /* 0x00000003da00720c */ /* 0x000fe20003f26270 */
[----:B------:R-:W-:Y:S01]  /*aa00*/  IMAD.MOV.U32 R9, RZ, RZ, R33 ;  /* 0x000000ffff097224 */ /* 0x000fe200078e0021 */
[----:B------:R-:W-:Y:S01]  /*aa10*/  PRMT R81, R10, 0x5410, R11 ;  /* 0x000054100a517816 */ /* 0x000fe2000000000b */
[----:B----4-:R-:W-:Y:S10]  /*aa20*/  @!P0 BRA `(.L_x_1878) ;  /* 0x0000021000288947 */ /* 0x010ff40003800000 */
.L_x_2265:
[----:B------:R-:W-:Y:S05]  /*aa30*/  BSYNC B1 ;  /* 0x0000000000017941 */ /* 0x000fea0003800000 */
.L_x_1877:
[----:B------:R-:W-:Y:S01]  /*aa40*/  BSSY B1, `(.L_x_1879) ;  /* 0x00000bb000017945 */ /* 0x000fe20003800000 */
[----:B------:R-:W-:-:S03]  /*aa50*/  PRMT R83, R8, 0x5410, R9 ;  /* 0x0000541008537816 */ /* 0x000fc60000000009 */
[----:B------:R-:W-:Y:S05]  /*aa60*/  @P1 BRA `(.L_x_1880) ;  /* 0x0000000800e01947 */ /* 0x000fea0003800000 */
[----:B------:R1:W5:Y:S01]  /*aa70*/  LDL R119, [R1+0x48] ;  /* 0x0000480001777983 */ /* 0x0003620000100800 */
[----:B------:R-:W2:Y:S01]  /*aa80*/  LDC R8, c[0x0][0x3f4] ;  /* 0x0000fd00ff087b82 */ /* 0x000ea20000000800 */
[----:B------:R-:W-:Y:S01]  /*aa90*/  BSSY B2, `(.L_x_1881) ;  /* 0x0000030000027945 */ /* 0x000fe20003800000 */
[-C--:B--2---:R-:W-:Y:S02]  /*aaa0*/  ISETP.GE.AND P0, PT, R200, R8.reuse, PT ;  /* 0x00000008c800720c */ /* 0x084fe40003f06270 */
[-C--:B------:R-:W-:Y:S02]  /*aab0*/  ISETP.GE.AND P1, PT, R236, R8.reuse, PT ;  /* 0x00000008ec00720c */ /* 0x080fe40003f26270 */
[-C--:B------:R-:W-:Y:S02]  /*aac0*/  ISETP.GE.AND P2, PT, R235, R8.reuse, PT ;  /* 0x00000008eb00720c */ /* 0x080fe40003f46270 */
[----:B------:R-:W-:-:S07]  /*aad0*/  ISETP.GE.AND P3, PT, R237, R8, PT ;  /* 0x00000008ed00720c */ /* 0x000fce0003f66270 */
[----:B-1----:R-:W-:Y:S06]  /*aae0*/  @P0 BRA `(.L_x_1882) ;  /* 0x0000000000a80947 */ /* 0x002fec0003800000 */
[----:B-----5:R-:W1:Y:S01]  /*aaf0*/  LDS.128 R8, [R119] ;  /* 0x0000000077087984 */ /* 0x020e620000000c00 */
[----:B------:R-:W-:Y:S01]  /*ab00*/  SHF.R.U32.HI R85, RZ, 0x10, R77 ;  /* 0x00000010ff557819 */ /* 0x000fe2000001164d */
[--C-:B------:R-:W-:Y:S01]  /*ab10*/  HADD2.F32 R84, -RZ, R112.reuse.H1_H1 ;  /* 0x30000070ff547230 */ /* 0x100fe20000004100 */
[----:B------:R-:W-:Y:S01]  /*ab20*/  SHF.R.U32.HI R93, RZ, 0x10, R75 ;  /* 0x00000010ff5d7819 */ /* 0x000fe2000001164b */
[----:B------:R-:W-:Y:S01]  /*ab30*/  HADD2.F32 R112, -RZ, R112.H0_H0 ;  /* 0x20000070ff707230 */ /* 0x000fe20000004100 */
[----:B------:R-:W-:Y:S01]  /*ab40*/  SHF.R.U64 R117, R76, 0x10, R77 ;  /* 0x000000104c757819 */ /* 0x000fe2000000124d */
[----:B------:R-:W-:Y:S01]  /*ab50*/  HADD2.F32 R85, -RZ, R85.H0_H0 ;  /* 0x20000055ff557230 */ /* 0x000fe20000004100 */
[----:B------:R-:W-:Y:S01]  /*ab60*/  SHF.R.U64 R115, R74, 0x10, R75 ;  /* 0x000000104a737819 */ /* 0x000fe2000000124b */
[----:B------:R-:W-:Y:S02]  /*ab70*/  HADD2.F32 R93, -RZ, R93.H0_H0 ;  /* 0x2000005dff5d7230 */ /* 0x000fe40000004100 */
[----:B-1----:R-:W-:-:S02]  /*ab80*/  HADD2.F32 R77, -RZ, R11.H1_H1 ;  /* 0x3000000bff4d7230 */ /* 0x002fc40000004100 */
[----:B------:R-:W-:Y:S02]  /*ab90*/  HADD2.F32 R76, -RZ, R11.H0_H0 ;  /* 0x2000000bff4c7230 */ /* 0x000fe40000004100 */
[--C-:B------:R-:W-:Y:S02]  /*aba0*/  HADD2.F32 R11, -RZ, R8.reuse.H0_H0 ;  /* 0x20000008ff0b7230 */ /* 0x100fe40000004100 */
[C---:B------:R-:W-:Y:S01]  /*abb0*/  FMUL.FTZ R116, R77.reuse, R85 ;  /* 0x000000554d747220 */ /* 0x040fe20000410000 */
[----:B------:R-:W-:Y:S02]  /*abc0*/  HADD2.F32 R8, -RZ, R8.H1_H1 ;  /* 0x30000008ff087230 */ /* 0x000fe40000004100 */
[-C--:B0-----:R-:W-:Y:S01]  /*abd0*/  FMUL.FTZ R113, R77, R93.reuse ;  /* 0x0000005d4d717220 */ /* 0x081fe20000410000 */
[--C-:B------:R-:W-:Y:S02]  /*abe0*/  HADD2.F32 R74, -RZ, R10.reuse.H0_H0 ;  /* 0x2000000aff4a7230 */ /* 0x100fe40000004100 */
[----:B------:R-:W-:Y:S01]  /*abf0*/  FFMA.FTZ R118, R76, R93, R116 ;  /* 0x0000005d4c767223 */ /* 0x000fe20000010074 */
[----:B------:R-:W-:-:S02]  /*ac00*/  HADD2.F32 R75, -RZ, R10.H1_H1 ;  /* 0x3000000aff4b7230 */ /* 0x000fc40000004100 */
[----:B------:R-:W-:Y:S01]  /*ac10*/  FMUL.FTZ R114, R8, R112 ;  /* 0x0000007008727220 */ /* 0x000fe20000410000 */
[----:B------:R-:W-:Y:S02]  /*ac20*/  HADD2.F32 R77, -RZ, R111.H1_H1 ;  /* 0x3000006fff4d7230 */ /* 0x000fe40000004100 */
[----:B------:R-:W-:Y:S01]  /*ac30*/  FFMA.FTZ R113, R76, R85, -R113 ;  /* 0x000000554c717223 */ /* 0x000fe20000010871 */
[----:B------:R-:W-:Y:S02]  /*ac40*/  HADD2.F32 R10, -RZ, R9.H0_H0 ;  /* 0x20000009ff0a7230 */ /* 0x000fe40000004100 */
[-C--:B------:R-:W-:Y:S01]  /*ac50*/  FMUL.FTZ R116, R8, R84.reuse ;  /* 0x0000005408747220 */ /* 0x080fe20000410000 */
[----:B------:R-:W-:Y:S02]  /*ac60*/  HADD2.F32 R111, -RZ, R111.H0_H0 ;  /* 0x2000006fff6f7230 */ /* 0x000fe40000004100 */
[----:B------:R-:W-:Y:S01]  /*ac70*/  FFMA.FTZ R114, R11, R84, -R114 ;  /* 0x000000540b727223 */ /* 0x000fe20000010872 */
[----:B------:R-:W-:-:S02]  /*ac80*/  HADD2.F32 R9, -RZ, R9.H1_H1 ;  /* 0x30000009ff097230 */ /* 0x000fc40000004100 */
[----:B------:R-:W-:Y:S01]  /*ac90*/  FFMA.FTZ R85, R11, R112, R116 ;  /* 0x000000700b557223 */ /* 0x000fe20000010074 */
[----:B------:R-:W-:Y:S02]  /*aca0*/  HADD2.F32 R76, -RZ, R115.H0_H0 ;  /* 0x20000073ff4c7230 */ /* 0x000fe40000004100 */
[C---:B------:R-:W-:Y:S01]  /*acb0*/  FMUL.FTZ R93, R75.reuse, R77 ;  /* 0x0000004d4b5d7220 */ /* 0x040fe20000410000 */
[----:B------:R-:W-:Y:S02]  /*acc0*/  HADD2.F32 R8, -RZ, R117.H0_H0 ;  /* 0x20000075ff087230 */ /* 0x000fe40000004100 */
[-C--:B------:R-:W-:Y:S01]  /*acd0*/  FMUL.FTZ R84, R75, R111.reuse ;  /* 0x0000006f4b547220 */ /* 0x080fe20000410000 */
[C---:B------:R-:W-:Y:S01]  /*ace0*/  FMUL.FTZ R11, R9.reuse, R76 ;  /* 0x0000004c090b7220 */ /* 0x040fe20000410000 */
[C---:B------:R-:W-:Y:S01]  /*acf0*/  FFMA.FTZ R93, R74.reuse, R111, -R93 ;  /* 0x0000006f4a5d7223 */ /* 0x040fe2000001085d */
[-C--:B------:R-:W-:Y:S01]  /*ad00*/  FMUL.FTZ R75, R9, R8.reuse ;  /* 0x00000008094b7220 */ /* 0x080fe20000410000 */
[----:B------:R-:W-:Y:S01]  /*ad10*/  FFMA.FTZ R84, R74, R77, R84 ;  /* 0x0000004d4a547223 */ /* 0x000fe20000010054 */
[----:B------:R-:W-:Y:S01]  /*ad20*/  FFMA.FTZ R9, R10, R8, -R11 ;  /* 0x000000080a097223 */ /* 0x000fe2000001080b */
[----:B------:R-:W-:Y:S01]  /*ad30*/  F2FP.F16.F32.PACK_AB R11, R118, R113 ;  /* 0x00000071760b723e */ /* 0x000fe200000000ff */
[----:B------:R-:W-:Y:S01]  /*ad40*/  FFMA.FTZ R76, R10, R76, R75 ;  /* 0x0000004c0a4c7223 */ /* 0x000fe2000001004b */
[----:B------:R-:W-:-:S02]  /*ad50*/  F2FP.F16.F32.PACK_AB R8, R85, R114 ;  /* 0x000000725508723e */ /* 0x000fc400000000ff */
[----:B------:R-:W-:Y:S02]  /*ad60*/  F2FP.F16.F32.PACK_AB R10, R84, R93 ;  /* 0x0000005d540a723e */ /* 0x000fe400000000ff */
[----:B------:R-:W-:-:S05]  /*ad70*/  F2FP.F16.F32.PACK_AB R9, R76, R9 ;  /* 0x000000094c09723e */ /* 0x000fca00000000ff */
[----:B------:R1:W-:Y:S02]  /*ad80*/  STS.128 [R119], R8 ;  /* 0x0000000877007388 */ /* 0x0003e40000000c00 */
.L_x_1882:
[----:B------:R-:W-:Y:S05]  /*ad90*/  BSYNC B2 ;  /* 0x0000000000027941 */ /* 0x000fea0003800000 */
.L_x_1881:
[----:B------:R-:W-:Y:S04]  /*ada0*/  BSSY B2, `(.L_x_1883) ;  /* 0x000002c000027945 */ /* 0x000fe80003800000 */
[----:B------:R-:W-:Y:S05]  /*adb0*/  @P1 BRA `(.L_x_1884) ;  /* 0x0000000000a81947 */ /* 0x000fea0003800000 */
[----:B-1---5:R-:W1:Y:S01]  /*adc0*/  LDS.128 R8, [R119+0x4000] ;  /* 0x0040000077087984 */ /* 0x022e620000000c00 */
[----:B------:R-:W-:Y:S01]  /*add0*/  SHF.R.U32.HI R75, RZ, 0x10, R73 ;  /* 0x00000010ff4b7819 */ /* 0x000fe20000011649 */
[----:B------:R-:W-:Y:S01]  /*ade0*/  HADD2.F32 R74, -RZ, R109.H0_H0 ;  /* 0x2000006dff4a7230 */ /* 0x000fe20000004100 */
[----:B------:R-:W-:Y:S01]  /*adf0*/  SHF.R.U32.HI R77, RZ, 0x10, R71 ;  /* 0x00000010ff4d7819 */ /* 0x000fe20000011647 */
[--C-:B------:R-:W-:Y:S01]  /*ae00*/  HADD2.F32 R76, -RZ, R110.reuse.H0_H0 ;  /* 0x2000006eff4c7230 */ /* 0x100fe20000004100 */
[----:B------:R-:W-:Y:S01]  /*ae10*/  SHF.R.U64 R111, R72, 0x10, R73 ;  /* 0x00000010486f7819 */ /* 0x000fe20000001249 */
[----:B------:R-:W-:Y:S01]  /*ae20*/  HADD2.F32 R75, -RZ, R75.H0_H0 ;  /* 0x2000004bff4b7230 */ /* 0x000fe20000004100 */
[----:B------:R-:W-:Y:S01]  /*ae30*/  SHF.R.U64 R93, R70, 0x10, R71 ;  /* 0x00000010465d7819 */ /* 0x000fe20000001247 */
[----:B------:R-:W-:Y:S02]  /*ae40*/  HADD2.F32 R77, -RZ, R77.H0_H0 ;  /* 0x2000004dff4d7230 */ /* 0x000fe40000004100 */
[----:B------:R-:W-:-:S02]  /*ae50*/  HADD2.F32 R110, -RZ, R110.H1_H1 ;  /* 0x3000006eff6e7230 */ /* 0x000fc40000004100 */
[----:B------:R-:W-:Y:S02]  /*ae60*/  HADD2.F32 R109, -RZ, R109.H1_H1 ;  /* 0x3000006dff6d7230 */ /* 0x000fe40000004100 */
[--C-:B-1----:R-:W-:Y:S02]  /*ae70*/  HADD2.F32 R73, -RZ, R11.reuse.H1_H1 ;  /* 0x3000000bff497230 */ /* 0x102fe40000004100 */
[----:B------:R-:W-:Y:S02]  /*ae80*/  HADD2.F32 R72, -RZ, R11.H0_H0 ;  /* 0x2000000bff487230 */ /* 0x000fe40000004100 */
[--C-:B------:R-:W-:Y:S02]  /*ae90*/  HADD2.F32 R11, -RZ, R8.reuse.H0_H0 ;  /* 0x20000008ff0b7230 */ /* 0x100fe40000004100 */
[C---:B------:R-:W-:Y:S01]  /*aea0*/  FMUL.FTZ R112, R73.reuse, R75 ;  /* 0x0000004b49707220 */ /* 0x040fe20000410000 */
[----:B------:R-:W-:Y:S02]  /*aeb0*/  HADD2.F32 R8, -RZ, R8.H1_H1 ;  /* 0x30000008ff087230 */ /* 0x000fe40000004100 */
[----:B------:R-:W-:Y:S01]  /*aec0*/  FMUL.FTZ R85, R73, R77 ;  /* 0x0000004d49557220 */ /* 0x000fe20000410000 */
[----:B------:R-:W-:-:S02]  /*aed0*/  HADD2.F32 R70, -RZ, R10.H0_H0 ;  /* 0x2000000aff467230 */ /* 0x000fc40000004100 */
[----:B------:R-:W-:Y:S01]  /*aee0*/  FFMA.FTZ R114, R72, R77, R112 ;  /* 0x0000004d48727223 */ /* 0x000fe20000010070 */
[----:B------:R-:W-:Y:S02]  /*aef0*/  HADD2.F32 R71, -RZ, R10.H1_H1 ;  /* 0x3000000aff477230 */ /* 0x000fe40000004100 */
[----:B------:R-:W-:Y:S01]  /*af00*/  FMUL.FTZ R84, R8, R76 ;  /* 0x0000004c08547220 */ /* 0x000fe20000410000 */
[--C-:B------:R-:W-:Y:S02]  /*af10*/  HADD2.F32 R10, -RZ, R9.reuse.H0_H0 ;  /* 0x20000009ff0a7230 */ /* 0x100fe40000004100 */
[----:B------:R-:W-:Y:S01]  /*af20*/  FFMA.FTZ R85, R72, R75, -R85 ;  /* 0x0000004b48557223 */ /* 0x000fe20000010855 */
[-C--:B------:R-:W-:Y:S01]  /*af30*/  FMUL.FTZ R112, R8, R74.reuse ;  /* 0x0000004a08707220 */ /* 0x080fe20000410000 */
[----:B------:R-:W-:Y:S02]  /*af40*/  HADD2.F32 R9, -RZ, R9.H1_H1 ;  /* 0x30000009ff097230 */ /* 0x000fe40000004100 */
[----:B------:R-:W-:Y:S01]  /*af50*/  FFMA.FTZ R84, R11, R74, -R84 ;  /* 0x0000004a0b547223 */ /* 0x000fe20000010854 */
[----:B------:R-:W-:-:S02]  /*af60*/  HADD2.F32 R72, -RZ, R93.H0_H0 ;  /* 0x2000005dff487230 */ /* 0x000fc40000004100 */
[----:B------:R-:W-:Y:S01]  /*af70*/  FFMA.FTZ R73, R11, R76, R112 ;  /* 0x0000004c0b497223 */ /* 0x000fe20000010070 */
[----:B------:R-:W-:Y:S02]  /*af80*/  HADD2.F32 R8, -RZ, R111.H0_H0 ;  /* 0x2000006fff087230 */ /* 0x000fe40000004100 */
[C---:B------:R-:W-:Y:S01]  /*af90*/  FMUL.FTZ R75, R71.reuse, R110 ;  /* 0x0000006e474b7220 */ /* 0x040fe20000410000 */
[-C--:B------:R-:W-:Y:S01]  /*afa0*/  FMUL.FTZ R77, R71, R109.reuse ;  /* 0x0000006d474d7220 */ /* 0x080fe20000410000 */
[C---:B------:R-:W-:Y:S01]  /*afb0*/  FMUL.FTZ R11, R9.reuse, R72 ;  /* 0x00000048090b7220 */ /* 0x040fe20000410000 */
[----:B------:R-:W-:Y:S01]  /*afc0*/  FMUL.FTZ R71, R9, R8 ;  /* 0x0000000809477220 */ /* 0x000fe20000410000 */
[C---:B------:R-:W-:Y:S01]  /*afd0*/  FFMA.FTZ R75, R70.reuse, R109, -R75 ;  /* 0x0000006d464b7223 */ /* 0x040fe2000001084b */
[----:B------:R-:W-:Y:S01]  /*afe0*/  FFMA.FTZ R70, R70, R110, R77 ;  /* 0x0000006e46467223 */ /* 0x000fe2000001004d */
[C---:B------:R-:W-:Y:S01]  /*aff0*/  FFMA.FTZ R9, R10.reuse, R8, -R11 ;  /* 0x000000080a097223 */ /* 0x040fe2000001080b */
[----:B------:R-:W-:Y:S01]  /*b000*/  FFMA.FTZ R72, R10, R72, R71 ;  /* 0x000000480a487223 */ /* 0x000fe20000010047 */
[----:B------:R-:W-:-:S02]  /*b010*/  F2FP.F16.F32.PACK_AB R11, R114, R85 ;  /* 0x00000055720b723e */ /* 0x000fc400000000ff */
[----:B------:R-:W-:Y:S02]  /*b020*/  F2FP.F16.F32.PACK_AB R10, R70, R75 ;  /* 0x0000004b460a723e */ /* 0x000fe400000000ff */
[----:B------:R-:W-:Y:S02]  /*b030*/  F2FP.F16.F32.PACK_AB R8, R73, R84 ;  /* 0x000000544908723e */ /* 0x000fe400000000ff */
[----:B------:R-:W-:-:S05]  /*b040*/  F2FP.F16.F32.PACK_AB R9, R72, R9 ;  /* 0x000000094809723e */ /* 0x000fca00000000ff */
[----:B------:R2:W-:Y:S02]  /*b050*/  STS.128 [R119+0x4000], R8 ;  /* 0x0040000877007388 */ /* 0x0005e40000000c00 */
.L_x_1884:
[----:B------:R-:W-:Y:S05]  /*b060*/  BSYNC B2 ;  /* 0x0000000000027941 */ /* 0x000fea0003800000 */
.L_x_1883:
[----:B------:R-:W-:Y:S04]  /*b070*/  BSSY B2, `(.L_x_1885) ;  /* 0x000002c000027945 */ /* 0x000fe80003800000 */
[----:B------:R-:W-:Y:S05]  /*b080*/  @P2 BRA `(.L_x_1886) ;  /* 0x0000000000a82947 */ /* 0x000fea0003800000 */
[----:B-12--5:R-:W1:Y:S01]  /*b090*/  LDS.128 R8, [R119+0x8000] ;  /* 0x0080000077087984 */ /* 0x026e620000000c00 */
[----:B------:R-:W-:Y:S01]  /*b0a0*/  SHF.R.U32.HI R71, RZ, 0x10, R69 ;  /* 0x00000010ff477819 */ /* 0x000fe20000011645 */
[----:B------:R-:W-:Y:S01]  /*b0b0*/  HADD2.F32 R70, -RZ, R108.H1_H1 ;  /* 0x3000006cff467230 */ /* 0x000fe20000004100 */
[----:B------:R-:W-:Y:S01]  /*b0c0*/  SHF.R.U32.HI R73, RZ, 0x10, R67 ;  /* 0x00000010ff497819 */ /* 0x000fe20000011643 */
[----:B------:R-:W-:Y:S01]  /*b0d0*/  HADD2.F32 R72, -RZ, R107.H1_H1 ;  /* 0x3000006bff487230 */ /* 0x000fe20000004100 */
[----:B------:R-:W-:Y:S01]  /*b0e0*/  SHF.R.U64 R85, R68, 0x10, R69 ;  /* 0x0000001044557819 */ /* 0x000fe20000001245 */
[----:B------:R-:W-:Y:S01]  /*b0f0*/  HADD2.F32 R71, -RZ, R71.H0_H0 ;  /* 0x20000047ff477230 */ /* 0x000fe20000004100 */
[----:B------:R-:W-:Y:S01]  /*b100*/  SHF.R.U64 R77, R66, 0x10, R67 ;  /* 0x00000010424d7819 */ /* 0x000fe20000001243 */
[----:B------:R-:W-:Y:S02]  /*b110*/  HADD2.F32 R73, -RZ, R73.H0_H0 ;  /* 0x20000049ff497230 */ /* 0x000fe40000004100 */
[----:B------:R-:W-:-:S02]  /*b120*/  HADD2.F32 R107, -RZ, R107.H0_H0 ;  /* 0x2000006bff6b7230 */ /* 0x000fc40000004100 */
[----:B------:R-:W-:Y:S02]  /*b130*/  HADD2.F32 R108, -RZ, R108.H0_H0 ;  /* 0x2000006cff6c7230 */ /* 0x000fe40000004100 */
        /* <DEDUP_REMOVED lines=18> */
[CC--:B------:R-:W-:Y:S01]  /*b260*/  FMUL.FTZ R71, R67.reuse, R107.reuse ;  /* 0x0000006b43477220 */ /* 0x0c0fe20000410000 */
[----:B------:R-:W-:Y:S01]  /*b270*/  FMUL.FTZ R70, R67, R108 ;  /* 0x0000006c43467220 */ /* 0x000fe20000410000 */
        /* <DEDUP_REMOVED lines=11> */
.L_x_1886:
[----:B------:R-:W-:Y:S05]  /*b330*/  BSYNC B2 ;  /* 0x0000000000027941 */ /* 0x000fea0003800000 */
.L_x_1885:
[----:B------:R-:W-:Y:S05]  /*b340*/  @P3 BRA `(.L_x_1880) ;  /* 0x0000000000a83947 */ /* 0x000fea0003800000 */
[----:B-123-5:R-:W1:Y:S01]  /*b350*/  LDS.128 R8, [R119+0xc000] ;  /* 0x00c0000077087984 */ /* 0x02ee620000000c00 */
[----:B------:R-:W-:Y:S01]  /*b360*/  SHF.R.U32.HI R67, RZ, 0x10, R61 ;  /* 0x00000010ff437819 */ /* 0x000fe2000001163d */
[----:B------:R-:W-:Y:S01]  /*b370*/  HADD2.F32 R66, -RZ, R104.H0_H0 ;  /* 0x20000068ff427230 */ /* 0x000fe20000004100 */
[----:B------:R-:W-:Y:S01]  /*b380*/  SHF.R.U32.HI R69, RZ, 0x10, R59 ;  /* 0x00000010ff457819 */ /* 0x000fe2000001163b */
[----:B------:R-:W-:Y:S01]  /*b390*/  HADD2.F32 R68, -RZ, R105.H0_H0 ;  /* 0x20000069ff447230 */ /* 0x000fe20000004100 */
        /* <DEDUP_REMOVED lines=37> */
.L_x_1880:
[----:B------:R-:W-:Y:S05]  /*b5f0*/  BSYNC B1 ;  /* 0x0000000000017941 */ /* 0x000fea0003800000 */
.L_x_1879:
[----:B-1234-:R-:W-:Y:S01]  /*b600*/  IADD3 R8, R218, 0x20, RZ ;  /* 0x00000020da087810 */ /* 0x01efe20007ffe0ff */
[----:B------:R-:W-:Y:S03]  /*b610*/  BSSY B1, `(.L_x_1887) ;  /* 0x00000bb000017945 */ /* 0x000fe60003800000 */
[----:B------:R-:W-:-:S13]  /*b620*/  ISETP.GE.AND P0, PT, R8, R3, PT ;  /* 0x000000030800720c */ /* 0x000fda0003f06270 */
        /* <DEDUP_REMOVED lines=9> */
[----:B-----5:R-:W1:Y:S01]  /*b6c0*/  LDS.128 R8, [R72+0x1000] ;  /* 0x0010000048087984 */ /* 0x020e620000000c00 */
[--C-:B------:R-:W-:Y:S01]  /*b6d0*/  SHF.R.U64 R71, R62, 0x10, R63.reuse ;  /* 0x000000103e477819 */ /* 0x100fe2000000123f */
[--C-:B------:R-:W-:Y:S01]  /*b6e0*/  HADD2.F32 R62, -RZ, R101.reuse.H0_H0 ;  /* 0x20000065ff3e7230 */ /* 0x100fe20000004100 */
[----:B------:R-:W-:Y:S01]  /*b6f0*/  SHF.R.U32.HI R63, RZ, 0x10, R63 ;  /* 0x00000010ff3f7819 */ /* 0x000fe2000001163f */
[----:B------:R-:W-:Y:S01]  /*b700*/  HADD2.F32 R101, -RZ, R101.H1_H1 ;  /* 0x30000065ff657230 */ /* 0x000fe20000004100 */
[--C-:B------:R-:W-:Y:S01]  /*b710*/  SHF.R.U64 R69, R64, 0x10, R65.reuse ;  /* 0x0000001040457819 */ /* 0x100fe20000001241 */
[--C-:B------:R-:W-:Y:S01]  /*b720*/  HADD2.F32 R64, -RZ, R102.reuse.H0_H0 ;  /* 0x20000066ff407230 */ /* 0x100fe20000004100 */
[----:B------:R-:W-:Y:S01]  /*b730*/  SHF.R.U32.HI R65, RZ, 0x10, R65 ;  /* 0x00000010ff417819 */ /* 0x000fe20000011641 */
[----:B------:R-:W-:Y:S02]  /*b740*/  HADD2.F32 R63, -RZ, R63.H0_H0 ;  /* 0x2000003fff3f7230 */ /* 0x000fe40000004100 */
[----:B------:R-:W-:-:S02]  /*b750*/  HADD2.F32 R102, -RZ, R102.H1_H1 ;  /* 0x30000066ff667230 */ /* 0x000fc40000004100 */
        /* <DEDUP_REMOVED lines=32> */
.L_x_1890:
[----:B------:R-:W-:Y:S05]  /*b960*/  BSYNC B2 ;  /* 0x0000000000027941 */ /* 0x000fea0003800000 */
.L_x_1889:
[----:B------:R-:W-:Y:S04]  /*b970*/  BSSY B2, `(.L_x_1891) ;  /* 0x000002c000027945 */ /* 0x000fe80003800000 */
[----:B------:R-:W-:Y:S05]  /*b980*/  @P1 BRA `(.L_x_1892) ;  /* 0x0000000000a81947 */ /* 0x000fea0003800000 */
[----:B-1---5:R-:W1:Y:S01]  /*b990*/  LDS.128 R8, [R72+0x5000] ;  /* 0x0050000048087984 */ /* 0x022e620000000c00 */
[----:B------:R-:W-:Y:S01]  /*b9a0*/  SHF.R.U32.HI R59, RZ, 0x10, R55 ;  /* 0x00000010ff3b7819 */ /* 0x000fe20000011637 */
[----:B------:R-:W-:Y:S01]  /*b9b0*/  HADD2.F32 R58, -RZ, R97.H0_H0 ;  /* 0x20000061ff3a7230 */ /* 0x000fe20000004100 */
[--C-:B------:R-:W-:Y:S01]  /*b9c0*/  SHF.R.U32.HI R61, RZ, 0x10, R57.reuse ;  /* 0x00000010ff3d7819 */ /* 0x100fe20000011639 */
        /* <DEDUP_REMOVED lines=38> */
.L_x_1892:
[----:B------:R-:W-:Y:S05]  /*bc30*/  BSYNC B2 ;  /* 0x0000000000027941 */ /* 0x000fea0003800000 */
.L_x_1891:
[----:B------:R-:W-:Y:S04]  /*bc40*/  BSSY B2, `(.L_x_1893) ;  /* 0x000002c000027945 */ /* 0x000fe80003800000 */
[----:B------:R-:W-:Y:S05]  /*bc50*/  @P2 BRA `(.L_x_1894) ;  /* 0x0000000000a82947 */ /* 0x000fea0003800000 */
[----:B-12--5:R-:W1:Y:S01]  /*bc60*/  LDS.128 R8, [R72+0x9000] ;  /* 0x0090000048087984 */ /* 0x026e620000000c00 */
        /* <DEDUP_REMOVED lines=41> */
.L_x_1894:
[----:B------:R-:W-:Y:S05]  /*bf00*/  BSYNC B2 ;  /* 0x0000000000027941 */ /* 0x000fea0003800000 */
.L_x_1893:
[----:B------:R-:W-:Y:S05]  /*bf10*/  @P3 BRA `(.L_x_1888) ;  /* 0x0000000000a83947 */ /* 0x000fea0003800000 */
[----:B-123-5:R-:W1:Y:S01]  /*bf20*/  LDS.128 R8, [R72+0xd000] ;  /* 0x00d0000048087984 */ /* 0x02ee620000000c00 */
[----:B------:R-:W-:Y:S01]  /*bf30*/  SHF.R.U32.HI R51, RZ, 0x10, R47 ;  /* 0x00000010ff337819 */ /* 0x000fe2000001162f */
[----:B------:R-:W-:Y:S01]  /*bf40*/  HADD2.F32 R50, -RZ, R91.H1_H1 ;  /* 0x3000005bff327230 */ /* 0x000fe20000004100 */
[--C-:B------:R-:W-:Y:S01]  /*bf50*/  SHF.R.U32.HI R53, RZ, 0x10, R49.reuse ;  /* 0x00000010ff357819 */ /* 0x100fe20000011631 */
[--C-:B------:R-:W-:Y:S01]  /*bf60*/  HADD2.F32 R52, -RZ, R90.reuse.H1_H1 ;  /* 0x3000005aff347230 */ /* 0x100fe20000004100 */
        /* <DEDUP_REMOVED lines=37> */
.L_x_1888:
[----:B------:R-:W-:Y:S05]  /*c1c0*/  BSYNC B1 ;  /* 0x0000000000017941 */ /* 0x000fea0003800000 */
.L_x_1887:
[----:B-1234-:R-:W-:Y:S01]  /*c1d0*/  VIADD R8, R218, 0x40 ;  /* 0x00000040da087836 */ /* 0x01efe20000000000 */
[----:B------:R-:W-:Y:S04]  /*c1e0*/  BSSY B1, `(.L_x_1895) ;  /* 0x00000bb000017945 */ /* 0x000fe80003800000 */
        /* <DEDUP_REMOVED lines=52> */
.L_x_1898:
[----:B------:R-:W-:Y:S05]  /*c530*/  BSYNC B2 ;  /* 0x0000000000027941 */ /* 0x000fea0003800000 */
.L_x_1897:
        /* <DEDUP_REMOVED lines=44> */
.L_x_1900:
[----:B------:R-:W-:Y:S05]  /*c800*/  BSYNC B2 ;  /* 0x0000000000027941 */ /* 0x000fea0003800000 */
.L_x_1899:
[----:B------:R-:W-:Y:S04]  /*c810*/  BSSY B2, `(.L_x_1901) ;  /* 0x000002c000027945 */ /* 0x000fe80003800000 */
[----:B------:R-:W-:Y:S05]  /*c820*/  @P2 BRA `(.L_x_1902) ;  /* 0x0000000000a82947 */ /* 0x000fea0003800000 */
[----:B-12--5:R-:W1:Y:S01]  /*c830*/  LDS.128 R8, [R56+0xa000] ;  /* 0x00a0000038087984 */ /* 0x026e620000000c00 */
        /* <DEDUP_REMOVED lines=41> */
.L_x_1902:
[----:B------:R-:W-:Y:S05]  /*cad0*/  BSYNC B2 ;  /* 0x0000000000027941 */ /* 0x000fea0003800000 */
.L_x_1901:
        /* <DEDUP_REMOVED lines=43> */
.L_x_1896:
[----:B------:R-:W-:Y:S05]  /*cd90*/  BSYNC B1 ;  /* 0x0000000000017941 */ /* 0x000fea0003800000 */
.L_x_1895:
[----:B-1234-:R-:W-:-:S05]  /*cda0*/  VIADD R8, R218, 0x60 ;  /* 0x00000060da087836 */ /* 0x01efca0000000000 */
        /* <DEDUP_REMOVED lines=11> */
[----:B------:R-:W-:Y:S01]  /*ce60*/  SHF.R.U64 R35, R32, 0x10, R33 ;  /* 0x0000001020237819 */ /* 0x000fe20000001221 */
[--C-:B------:R-:W-:Y:S01]  /*ce70*/  HADD2.F32 R29, -RZ, R82.reuse.H0_H0 ;  /* 0x20000052ff1d7230 */ /* 0x100fe20000004100 */
[----:B------:R-:W-:Y:S01]  /*ce80*/  SHF.R.U64 R36, R30, 0x10, R31 ;  /* 0x000000101e247819 */ /* 0x000fe2000000121f */
[----:B------:R-:W-:Y:S01]  /*ce90*/  HADD2.F32 R82, -RZ, R82.H1_H1 ;  /* 0x30000052ff527230 */ /* 0x000fe20000004100 */
[----:B------:R-:W-:Y:S02]  /*cea0*/  SHF.R.U32.HI R32, RZ, 0x10, R33 ;  /* 0x00000010ff207819 */ /* 0x000fe40000011621 */
[----:B------:R-:W-:Y:S01]  /*ceb0*/  SHF.R.U32.HI R30, RZ, 0x10, R31 ;  /* 0x00000010ff1e7819 */ /* 0x000fe2000001161f */
[----:B------:R-:W-:Y:S02]  /*cec0*/  HADD2.F32 R31, -RZ, R83.H0_H0 ;  /* 0x20000053ff1f7230 */ /* 0x000fe40000004100 */
[----:B------:R-:W-:-:S02]  /*ced0*/  HADD2.F32 R32, -RZ, R32.H0_H0 ;  /* 0x20000020ff207230 */ /* 0x000fc40000004100 */
[----:B------:R-:W-:Y:S02]  /*cee0*/  HADD2.F32 R30, -RZ, R30.H0_H0 ;  /* 0x2000001eff1e7230 */ /* 0x000fe40000004100 */
[----:B------:R-:W-:Y:S02]  /*cef0*/  HADD2.F32 R83, -RZ, R83.H1_H1 ;  /* 0x30000053ff537230 */ /* 0x000fe40000004100 */
[--C-:B-1----:R-:W-:Y:S02]  /*cf00*/  HADD2.F32 R28, -RZ, R11.reuse.H1_H1 ;  /* 0x3000000bff1c7230 */ /* 0x102fe40000004100 */
[--C-:B------:R-:W-:Y:S02]  /*cf10*/  HADD2.F32 R3, -RZ, R8.reuse.H0_H0 ;  /* 0x20000008ff037230 */ /* 0x100fe40000004100 */
[----:B------:R-:W-:Y:S02]  /*cf20*/  HADD2.F32 R27, -RZ, R11.H0_H0 ;  /* 0x2000000bff1b7230 */ /* 0x000fe40000004100 */
[----:B------:R-:W-:Y:S01]  /*cf30*/  FMUL.FTZ R34, R28, R32 ;  /* 0x000000201c227220 */ /* 0x000fe20000410000 */
[----:B------:R-:W-:-:S02]  /*cf40*/  HADD2.F32 R8, -RZ, R8.H1_H1 ;  /* 0x30000008ff087230 */ /* 0x000fc40000004100 */
[-C--:B------:R-:W-:Y:S01]  /*cf50*/  FMUL.FTZ R33, R28, R30.reuse ;  /* 0x0000001e1c217220 */ /* 0x080fe20000410000 */
[--C-:B------:R-:W-:Y:S02]  /*cf60*/  HADD2.F32 R11, -RZ, R10.reuse.H0_H0 ;  /* 0x2000000aff0b7230 */ /* 0x100fe40000004100 */
[C---:B------:R-:W-:Y:S01]  /*cf70*/  FFMA.FTZ R34, R27.reuse, R30, -R34 ;  /* 0x0000001e1b227223 */ /* 0x040fe20000010822 */
[----:B------:R-:W-:Y:S02]  /*cf80*/  HADD2.F32 R26, -RZ, R10.H1_H1 ;  /* 0x3000000aff1a7230 */ /* 0x000fe40000004100 */
[C---:B------:R-:W-:Y:S01]  /*cf90*/  FMUL.FTZ R28, R8.reuse, R31 ;  /* 0x0000001f081c7220 */ /* 0x040fe20000410000 */
[--C-:B------:R-:W-:Y:S02]  /*cfa0*/  HADD2.F32 R10, -RZ, R9.reuse.H0_H0 ;  /* 0x20000009ff0a7230 */ /* 0x100fe40000004100 */
[----:B------:R-:W-:Y:S01]  /*cfb0*/  FFMA.FTZ R33, R27, R32, R33 ;  /* 0x000000201b217223 */ /* 0x000fe20000010021 */
[----:B------:R-:W-:Y:S01]  /*cfc0*/  FMUL.FTZ R30, R8, R29 ;  /* 0x0000001d081e7220 */ /* 0x000fe20000410000 */
[----:B------:R-:W-:-:S02]  /*cfd0*/  HADD2.F32 R9, -RZ, R9.H1_H1 ;  /* 0x30000009ff097230 */ /* 0x000fc40000004100 */
[C---:B------:R-:W-:Y:S01]  /*cfe0*/  FFMA.FTZ R28, R3.reuse, R29, -R28 ;  /* 0x0000001d031c7223 */ /* 0x040fe2000001081c */
[----:B------:R-:W-:Y:S02]  /*cff0*/  HADD2.F32 R27, -RZ, R35.H0_H0 ;  /* 0x20000023ff1b7230 */ /* 0x000fe40000004100 */
        /* <DEDUP_REMOVED lines=15> */
.L_x_1905:
[----:B------:R-:W-:Y:S05]  /*d0f0*/  BSYNC B1 ;  /* 0x0000000000017941 */ /* 0x000fea0003800000 */
.L_x_1904:
[----:B------:R-:W-:Y:S04]  /*d100*/  BSSY B1, `(.L_x_1906) ;  /* 0x000002c000017945 */ /* 0x000fe80003800000 */
[----:B------:R-:W-:Y:S05]  /*d110*/  @P1 BRA `(.L_x_1907) ;  /* 0x0000000000a81947 */ /* 0x000fea0003800000 */
[----:B-1---5:R-:W1:Y:S01]  /*d120*/  LDS.128 R8, [R37+0x7000] ;  /* 0x0070000025087984 */ /* 0x022e620000000c00 */
[----:B------:R-:W-:Y:S01]  /*d130*/  SHF.R.U32.HI R28, RZ, 0x10, R25 ;  /* 0x00000010ff1c7819 */ /* 0x000fe20000011619 */
[--C-:B------:R-:W-:Y:S01]  /*d140*/  HADD2.F32 R27, -RZ, R81.reuse.H0_H0 ;  /* 0x20000051ff1b7230 */ /* 0x100fe20000004100 */
[----:B------:R-:W-:Y:S01]  /*d150*/  SHF.R.U32.HI R26, RZ, 0x10, R21 ;  /* 0x00000010ff1a7819 */ /* 0x000fe20000011615 */
[----:B------:R-:W-:Y:S01]  /*d160*/  HADD2.F32 R81, -RZ, R81.H1_H1 ;  /* 0x30000051ff517230 */ /* 0x000fe20000004100 */
[----:B------:R-:W-:Y:S01]  /*d170*/  SHF.R.U64 R31, R24, 0x10, R25 ;  /* 0x00000010181f7819 */ /* 0x000fe20000001219 */
[----:B------:R-:W-:Y:S01]  /*d180*/  HADD2.F32 R28, -RZ, R28.H0_H0 ;  /* 0x2000001cff1c7230 */ /* 0x000fe20000004100 */
[----:B------:R-:W-:Y:S01]  /*d190*/  SHF.R.U64 R32, R20, 0x10, R21 ;  /* 0x0000001014207819 */ /* 0x000fe20000001215 */
[----:B------:R-:W-:Y:S02]  /*d1a0*/  HADD2.F32 R26, -RZ, R26.H0_H0 ;  /* 0x2000001aff1a7230 */ /* 0x000fe40000004100 */
[----:B------:R-:W-:-:S02]  /*d1b0*/  HADD2.F32 R25, -RZ, R80.H0_H0 ;  /* 0x20000050ff197230 */ /* 0x000fc40000004100 */
[----:B------:R-:W-:Y:S02]  /*d1c0*/  HADD2.F32 R80, -RZ, R80.H1_H1 ;  /* 0x30000050ff507230 */ /* 0x000fe40000004100 */
[--C-:B-1----:R-:W-:Y:S02]  /*d1d0*/  HADD2.F32 R24, -RZ, R11.reuse.H1_H1 ;  /* 0x3000000bff187230 */ /* 0x102fe40000004100 */
[--C-:B------:R-:W-:Y:S02]  /*d1e0*/  HADD2.F32 R3, -RZ, R8.reuse.H0_H0 ;  /* 0x20000008ff037230 */ /* 0x100fe40000004100 */
[----:B------:R-:W-:Y:S02]  /*d1f0*/  HADD2.F32 R21, -RZ, R11.H0_H0 ;  /* 0x2000000bff157230 */ /* 0x000fe40000004100 */
[C---:B------:R-:W-:Y:S01]  /*d200*/  FMUL.FTZ R30, R24.reuse, R28 ;  /* 0x0000001c181e7220 */ /* 0x040fe20000410000 */
[----:B------:R-:W-:Y:S02]  /*d210*/  HADD2.F32 R8, -RZ, R8.H1_H1 ;  /* 0x30000008ff087230 */ /* 0x000fe40000004100 */
[----:B------:R-:W-:Y:S01]  /*d220*/  FMUL.FTZ R29, R24, R26 ;  /* 0x0000001a181d7220 */ /* 0x000fe20000410000 */
[----:B------:R-:W-:-:S02]  /*d230*/  HADD2.F32 R11, -RZ, R10.H0_H0 ;  /* 0x2000000aff0b7230 */ /* 0x000fc40000004100 */
[C---:B------:R-:W-:Y:S01]  /*d240*/  FFMA.FTZ R30, R21.reuse, R26, -R30 ;  /* 0x0000001a151e7223 */ /* 0x040fe2000001081e */
[----:B------:R-:W-:Y:S02]  /*d250*/  HADD2.F32 R20, -RZ, R10.H1_H1 ;  /* 0x3000000aff147230 */ /* 0x000fe40000004100 */
[C---:B------:R-:W-:Y:S01]  /*d260*/  FMUL.FTZ R24, R8.reuse, R27 ;  /* 0x0000001b08187220 */ /* 0x040fe20000410000 */
[--C-:B------:R-:W-:Y:S02]  /*d270*/  HADD2.F32 R10, -RZ, R9.reuse.H0_H0 ;  /* 0x20000009ff0a7230 */ /* 0x100fe40000004100 */
[----:B------:R-:W-:Y:S01]  /*d280*/  FFMA.FTZ R29, R21, R28, R29 ;  /* 0x0000001c151d7223 */ /* 0x000fe2000001001d */
        /* <DEDUP_REMOVED lines=19> */
.L_x_1907:
[----:B------:R-:W-:Y:S05]  /*d3c0*/  BSYNC B1 ;  /* 0x0000000000017941 */ /* 0x000fea0003800000 */
.L_x_1906:
[----:B------:R-:W-:Y:S04]  /*d3d0*/  BSSY B1, `(.L_x_1908) ;  /* 0x000002c000017945 */ /* 0x000fe80003800000 */
[----:B------:R-:W-:Y:S05]  /*d3e0*/  @P2 BRA `(.L_x_1909) ;  /* 0x0000000000a82947 */ /* 0x000fea0003800000 */
[----:B-12--5:R-:W1:Y:S01]  /*d3f0*/  LDS.128 R8, [R37+0xb000] ;  /* 0x00b0000025087984 */ /* 0x026e620000000c00 */
        /* <DEDUP_REMOVED lines=8> */
[----:B------:R-:W-:-:S02]  /*d480*/  HADD2.F32 R15, -RZ, R78.H1_H1 ;  /* 0x3000004eff0f7230 */ /* 0x000fc40000004100 */
[----:B------:R-:W-:Y:S02]  /*d490*/  HADD2.F32 R78, -RZ, R78.H0_H0 ;  /* 0x2000004eff4e7230 */ /* 0x000fe40000004100 */
        /* <DEDUP_REMOVED lines=31> */
.L_x_1909:
[----:B------:R-:W-:Y:S05]  /*d690*/  BSYNC B1 ;  /* 0x0000000000017941 */ /* 0x000fea0003800000 */
.L_x_1908:
[----:B------:R-:W-:Y:S05]  /*d6a0*/  @P3 BRA `(.L_x_1903) ;  /* 0x0000004c00043947 */ /* 0x000fea0003800000 */
[----:B-123-5:R-:W1:Y:S01]  /*d6b0*/  LDS.128 R8, [R37+0xf000] ;  /* 0x00f0000025087984 */ /* 0x02ee620000000c00 */
        /* <DEDUP_REMOVED lines=9> */
[--C-:B-1----:R-:W-:Y:S02]  /*d750*/  HADD2.F32 R6, -RZ, R11.reuse.H0_H0 ;  /* 0x2000000bff067230 */ /* 0x102fe40000004100 */
[----:B------:R-:W-:Y:S02]  /*d760*/  HADD2.F32 R11, -RZ, R11.H1_H1 ;  /* 0x3000000bff0b7230 */ /* 0x000fe40000004100 */
[--C-:B------:R-:W-:Y:S02]  /*d770*/  HADD2.F32 R3, -RZ, R8.reuse.H0_H0 ;  /* 0x20000008ff037230 */ /* 0x100fe40000004100 */
[----:B------:R-:W-:Y:S02]  /*d780*/  HADD2.F32 R8, -RZ, R8.H1_H1 ;  /* 0x30000008ff087230 */ /* 0x000fe40000004100 */
[C---:B------:R-:W-:Y:S01]  /*d790*/  FMUL.FTZ R15, R11.reuse, R14 ;  /* 0x0000000e0b0f7220 */ /* 0x040fe20000410000 */
[----:B------:R-:W-:Y:S01]  /*d7a0*/  FMUL.FTZ R11, R11, R12 ;  /* 0x0000000c0b0b7220 */ /* 0x000fe20000410000 */
[----:B------:R-:W-:-:S02]  /*d7b0*/  HADD2.F32 R5, -RZ, R10.H0_H0 ;  /* 0x2000000aff057230 */ /* 0x000fc40000004100 */
[----:B------:R-:W-:Y:S01]  /*d7c0*/  FMUL.FTZ R20, R8, R13 ;  /* 0x0000000d08147220 */ /* 0x000fe20000410000 */
[----:B------:R-:W-:Y:S02]  /*d7d0*/  HADD2.F32 R10, -RZ, R10.H1_H1 ;  /* 0x3000000aff0a7230 */ /* 0x000fe40000004100 */
[C---:B------:R-:W-:Y:S01]  /*d7e0*/  FFMA.FTZ R15, R6.reuse, R12, -R15 ;  /* 0x0000000c060f7223 */ /* 0x040fe2000001080f */
[----:B------:R-:W-:Y:S01]  /*d7f0*/  FFMA.FTZ R14, R6, R14, R11 ;  /* 0x0000000e060e7223 */ /* 0x000fe2000001000b */
[--C-:B------:R-:W-:Y:S02]  /*d800*/  HADD2.F32 R4, -RZ, R9.reuse.H0_H0 ;  /* 0x20000009ff047230 */ /* 0x100fe40000004100 */
[-C--:B------:R-:W-:Y:S01]  /*d810*/  FMUL.FTZ R8, R8, R7.reuse ;  /* 0x0000000708087220 */ /* 0x080fe20000410000 */
[----:B------:R-:W-:Y:S01]  /*d820*/  FFMA.FTZ R20, R3, R7, -R20 ;  /* 0x0000000703147223 */ /* 0x000fe20000010814 */
[----:B------:R-:W-:Y:S02]  /*d830*/  HADD2.F32 R6, -RZ, R0.H1_H1 ;  /* 0x30000000ff067230 */ /* 0x000fe40000004100 */
[----:B------:R-:W-:Y:S01]  /*d840*/  FMUL.FTZ R12, R10, R23 ;  /* 0x000000170a0c7220 */ /* 0x000fe20000410000 */
[----:B------:R-:W-:-:S02]  /*d850*/  HADD2.F32 R9, -RZ, R9.H1_H1 ;  /* 0x30000009ff097230 */ /* 0x000fc40000004100 */
[----:B------:R-:W-:Y:S01]  /*d860*/  FFMA.FTZ R3, R3, R13, R8 ;  /* 0x0000000d03037223 */ /* 0x000fe20000010008 */
[----:B------:R-:W-:Y:S02]  /*d870*/  HADD2.F32 R7, -RZ, R21.H0_H0 ;  /* 0x20000015ff077230 */ /* 0x000fe40000004100 */
[-C--:B------:R-:W-:Y:S01]  /*d880*/  FMUL.FTZ R10, R10, R6.reuse ;  /* 0x000000060a0a7220 */ /* 0x080fe20000410000 */
[----:B------:R-:W-:Y:S02]  /*d890*/  HADD2.F32 R0, -RZ, R24.H0_H0 ;  /* 0x20000018ff007230 */ /* 0x000fe40000004100 */
[----:B------:R-:W-:Y:S01]  /*d8a0*/  FFMA.FTZ R6, R5, R6, -R12 ;  /* 0x0000000605067223 */ /* 0x000fe2000001080c */
[----:B------:R-:W-:Y:S01]  /*d8b0*/  FMUL.FTZ R11, R9, R7 ;  /* 0x00000007090b7220 */ /* 0x000fe20000410000 */
[----:B------:R-:W-:Y:S01]  /*d8c0*/  FFMA.FTZ R23, R5, R23, R10 ;  /* 0x0000001705177223 */ /* 0x000fe2000001000a */
[-C--:B------:R-:W-:Y:S02]  /*d8d0*/  FMUL.FTZ R8, R9, R0.reuse ;  /* 0x0000000009087220 */ /* 0x080fe40000410000 */
[----:B------:R-:W-:-:S02]  /*d8e0*/  FFMA.FTZ R5, R4, R0, -R11 ;  /* 0x0000000004057223 */ /* 0x000fc4000001080b */
[----:B------:R-:W-:Y:S01]  /*d8f0*/  FFMA.FTZ R8, R4, R7, R8 ;  /* 0x0000000704087223 */ /* 0x000fe20000010008 */
[----:B------:R-:W-:Y:S02]  /*d900*/  F2FP.F16.F32.PACK_AB R7, R14, R15 ;  /* 0x0000000f0e07723e */ /* 0x000fe400000000ff */
[----:B------:R-:W-:Y:S02]  /*d910*/  F2FP.F16.F32.PACK_AB R6, R23, R6 ;  /* 0x000000061706723e */ /* 0x000fe400000000ff */
[----:B------:R-:W-:Y:S02]  /*d920*/  F2FP.F16.F32.PACK_AB R4, R3, R20 ;  /* 0x000000140304723e */ /* 0x000fe400000000ff */
[----:B------:R-:W-:-:S05]  /*d930*/  F2FP.F16.F32.PACK_AB R5, R8, R5 ;  /* 0x000000050805723e */ /* 0x000fca00000000ff */
[----:B------:R4:W-:Y:S01]  /*d940*/  STS.128 [R37+0xf000], R4 ;  /* 0x00f0000425007388 */ /* 0x0009e20000000c00 */
[----:B------:R-:W-:Y:S05]  /*d950*/  BRA `(.L_x_1903) ;  /* 0x0000004800587947 */ /* 0x000fea0003800000 */
.L_x_1864:
[----:B------:R-:W0:Y:S01]  /*d960*/  LDC R83, c[0x0][0x448] ;  /* 0x00011200ff537b82 */ /* 0x000e220000000800 */
[----:B------:R-:W-:Y:S01]  /*d970*/  ULDC.64 UR4, c[0x0][0x3f8] ;  /* 0x0000fe0000047ab9 */ /* 0x000fe20000000a00 */
[----:B------:R-:W-:Y:S01]  /*d980*/  ULDC.64 UR6, c[0x0][0x408] ;  /* 0x0001020000067ab9 */ /* 0x000fe20000000a00 */
[----:B------:R-:W-:Y:S02]  /*d990*/  IMAD.MOV.U32 R25, RZ, RZ, R23 ;  /* 0x000000ffff197224 */ /* 0x000fe400078e0017 */
[----:B------:R-:W-:Y:S01]  /*d9a0*/  IMAD.MOV.U32 R27, RZ, RZ, R29 ;  /* 0x000000ffff1b7224 */ /* 0x000fe200078e001d */
[----:B0-----:R-:W-:-:S13]  /*d9b0*/  ISETP.NE.AND P0, PT, R83, 0x1, PT ;  /* 0x000000015300780c */ /* 0x001fda0003f05270 */
[----:B------:R-:W0:Y:S08]  /*d9c0*/  @P0 LDC R0, c[0x0][0x44c] ;  /* 0x00011300ff000b82 */ /* 0x000e300000000800 */
[----:B------:R-:W1:Y:S01]  /*d9d0*/  @P0 LDC R5, c[0x0][0x450] ;  /* 0x00011400ff050b82 */ /* 0x000e620000000800 */
[----:B0-----:R-:W-:-:S05]  /*d9e0*/  @P0 IMAD.HI.U32 R0, R3, R0, RZ ;  /* 0x0000000003000227 */ /* 0x001fca00078e00ff */
[----:B-1----:R-:W-:-:S04]  /*d9f0*/  @P0 SHF.R.U32.HI R3, RZ, R5, R0 ;  /* 0x00000005ff030219 */ /* 0x002fc80000011600 */
[----:B------:R-:W-:Y:S01]  /*da00*/  SHF.R.S32.HI R0, RZ, 0x1f, R3 ;  /* 0x0000001fff007819 */ /* 0x000fe20000011403 */
[----:B------:R-:W-:-:S04]  /*da10*/  IMAD.WIDE.U32 R24, R3, UR4, R24 ;  /* 0x0000000403187c25 */ /* 0x000fc8000f8e0018 */
[C---:B------:R-:W-:Y:S02]  /*da20*/  IMAD R4, R0.reuse, UR4, RZ ;  /* 0x0000000400047c24 */ /* 0x040fe4000f8e02ff */
[----:B------:R-:W-:Y:S02]  /*da30*/  IMAD R0, R0, UR6, RZ ;  /* 0x0000000600007c24 */ /* 0x000fe4000f8e02ff */
[C---:B------:R-:W-:Y:S01]  /*da40*/  IMAD R5, R3.reuse, UR5, R4 ;  /* 0x0000000503057c24 */ /* 0x040fe2000f8e0204 */
[----:B------:R-:W-:Y:S01]  /*da50*/  ULDC.64 UR4, c[0x0][0x3e8] ;  /* 0x0000fa0000047ab9 */ /* 0x000fe20000000a00 */
[----:B------:R-:W-:-:S03]  /*da60*/  IMAD.WIDE.U32 R26, R3, UR6, R26 ;  /* 0x00000006031a7c25 */ /* 0x000fc6000f8e001a */
[----:B------:R-:W-:Y:S01]  /*da70*/  IADD3 R5, R25, R5, RZ ;  /* 0x0000000519057210 */ /* 0x000fe20007ffe0ff */
[----:B------:R-:W-:Y:S01]  /*da80*/  IMAD R7, R3, UR7, R0 ;  /* 0x0000000703077c24 */ /* 0x000fe2000f8e0200 */
[----:B------:R-:W-:Y:S01]  /*da90*/  ULDC.64 UR6, c[0x0][0x400] ;  /* 0x0001000000067ab9 */ /* 0x000fe20000000a00 */
[----:B------:R-:W-:Y:S01]  /*daa0*/  LEA R3, P0, R24, UR4, 0x1 ;  /* 0x0000000418037c11 */ /* 0x000fe2000f8008ff */
[----:B------:R-:W-:Y:S01]  /*dab0*/  UMOV UR4, 0xffffffff ;  /* 0xffffffff00047882 */ /* 0x000fe20000000000 */
[----:B------:R-:W-:Y:S01]  /*dac0*/  IMAD.IADD R7, R27, 0x1, R7 ;  /* 0x000000011b077824 */ /* 0x000fe200078e0207 */
[----:B------:R-:W-:Y:S02]  /*dad0*/  LEA R0, P1, R26, UR6, 0x1 ;  /* 0x000000061a007c11 */ /* 0x000fe4000f8208ff */
[----:B------:R-:W-:Y:S02]  /*dae0*/  LEA.HI.X R6, R24, UR5, R5, 0x1, P0 ;  /* 0x0000000518067c11 */ /* 0x000fe400080f0c05 */
[----:B------:R-:W-:Y:S01]  /*daf0*/  LEA.HI.X R7, R26, UR7, R7, 0x1, P1 ;  /* 0x000000071a077c11 */ /* 0x000fe200088f0c07 */
[----:B------:R-:W-:Y:S08]  /*db00*/  BRA.DIV UR4, `(.L_x_1910) ;  /* 0x000001e204047947 */ /* 0x000ff0000b800000 */
[----:B------:R0:W1:Y:S04]  /*db10*/  SHFL.IDX PT, R5, R6, RZ, 0x181f ;  /* 0x00181fff06057589 */ /* 0x00006800000e0000 */
[----:B------:R0:W2:Y:S04]  /*db20*/  SHFL.IDX PT, R4, R3, RZ, 0x181f ;  /* 0x00181fff03047589 */ /* 0x0000a800000e0000 */
[----:B------:R0:W3:Y:S04]  /*db30*/  SHFL.IDX PT, R9, R7, RZ, 0x181f ;  /* 0x00181fff07097589 */ /* 0x0000e800000e0000 */
[----:B------:R0:W4:Y:S02]  /*db40*/  SHFL.IDX PT, R14, R0, RZ, 0x181f ;  /* 0x00181fff000e7589 */ /* 0x00012400000e0000 */
.L_x_2271:
        /* <DEDUP_REMOVED lines=14> */
[----:B--2---:R-:W-:Y:S01]  /*dc30*/  IMAD.MOV.U32 R12, RZ, RZ, R4 ;  /* 0x000000ffff0c7224 */ /* 0x004fe200078e0004 */
[----:B------:R-:W-:Y:S01]  /*dc40*/  ISETP.GE.AND P2, PT, R18, UR4, PT ;  /* 0x0000000412007c0c */ /* 0x000fe2000bf46270 */
[----:B-1----:R-:W-:Y:S01]  /*dc50*/  IMAD.MOV.U32 R13, RZ, RZ, R5 ;  /* 0x000000ffff0d7224 */ /* 0x002fe200078e0005 */
[----:B------:R-:W-:Y:S02]  /*dc60*/  ISETP.GE.AND P3, PT, R226, UR4, PT ;  /* 0x00000004e2007c0c */ /* 0x000fe4000bf66270 */
[----:B------:R-:W-:Y:S02]  /*dc70*/  CS2R R56, SRZ ;  /* 0x0000000000387805 */ /* 0x000fe4000001ff00 */
[----:B------:R-:W-:-:S07]  /*dc80*/  CS2R R58, SRZ ;  /* 0x00000000003a7805 */ /* 0x000fce000001ff00 */
[C---:B------:R-:W-:Y:S01]  /*dc90*/  @!P2 IMAD.SHL.U32 R15, R18.reuse, 0x2, RZ ;  /* 0x00000002120fa824 */ /* 0x040fe200078e00ff */
[----:B------:R-:W-:-:S04]  /*dca0*/  @!P2 SHF.L.U64.HI R20, R18, 0x1, R19 ;  /* 0x000000011214a819 */ /* 0x000fc80000010213 */
[----:B------:R-:W-:Y:S02]  /*dcb0*/  @!P2 IADD3 R4, P0, R4, R15, RZ ;  /* 0x0000000f0404a210 */ /* 0x000fe40007f1e0ff */
[----:B------:R-:W-:Y:S02]  /*dcc0*/  CS2R R68, SRZ ;  /* 0x0000000000447805 */ /* 0x000fe4000001ff00 */
[----:B------:R-:W-:Y:S02]  /*dcd0*/  CS2R R70, SRZ ;  /* 0x0000000000467805 */ /* 0x000fe4000001ff00 */
[----:B------:R-:W-:Y:S02]  /*dce0*/  CS2R R60, SRZ ;  /* 0x00000000003c7805 */ /* 0x000fe4000001ff00 */
[----:B------:R-:W-:Y:S02]  /*dcf0*/  CS2R R62, SRZ ;  /* 0x00000000003e7805 */ /* 0x000fe4000001ff00 */
[----:B------:R-:W-:-:S02]  /*dd00*/  CS2R R66, SRZ ;  /* 0x0000000000427805 */ /* 0x000fc4000001ff00 */
[----:B------:R-:W-:Y:S01]  /*dd10*/  CS2R R64, SRZ ;  /* 0x0000000000407805 */ /* 0x000fe2000001ff00 */
[----:B------:R-:W-:-:S05]  /*dd20*/  @!P2 IMAD.X R5, R5, 0x1, R20, P0 ;  /* 0x000000010505a824 */ /* 0x000fca00000e0614 */
[----:B------:R1:W5:Y:S01]  /*dd30*/  @!P2 LD.E.128 R60, desc[UR60][R4.64] ;  /* 0x0000003c043ca980 */ /* 0x000362000c101d00 */
[----:B---3--:R-:W-:Y:S02]  /*dd40*/  @!P3 SHF.L.U32 R11, R8, 0x3, RZ ;  /* 0x00000003080bb819 */ /* 0x008fe400000006ff */
[----:B----4-:R-:W-:Y:S01]  /*dd50*/  @!P2 IADD3 R8, P1, R14, R15, RZ ;  /* 0x0000000f0e08a210 */ /* 0x010fe20007f3e0ff */
[----:B------:R-:W-:Y:S02]  /*dd60*/  IMAD.MOV.U32 R15, RZ, RZ, R9 ;  /* 0x000000ffff0f7224 */ /* 0x000fe400078e0009 */
[----:B------:R-:W-:-:S04]  /*dd70*/  @!P3 IMAD.WIDE R12, R11, 0x2, R12 ;  /* 0x000000020b0cb825 */ /* 0x000fc800078e020c */
[----:B------:R-:W-:Y:S01]  /*dd80*/  @!P3 IMAD.WIDE R14, R11, 0x2, R14 ;  /* 0x000000020b0eb825 */ /* 0x000fe200078e020e */
[----:B------:R1:W5:Y:S03]  /*dd90*/  @!P3 LD.E.128 R56, desc[UR60][R12.64] ;  /* 0x0000003c0c38b980 */ /* 0x000366000c101d00 */
[----:B------:R-:W-:Y:S01]  /*dda0*/  @!P2 IMAD.X R9, R9, 0x1, R20, P1 ;  /* 0x000000010909a824 */ /* 0x000fe200008e0614 */
[----:B------:R1:W5:Y:S04]  /*ddb0*/  @!P3 LD.E.128 R68, desc[UR60][R14.64] ;  /* 0x0000003c0e44b980 */ /* 0x000368000c101d00 */
[----:B------:R1:W5:Y:S02]  /*ddc0*/  @!P2 LD.E.128 R64, desc[UR60][R8.64] ;  /* 0x0000003c0840a980 */ /* 0x000364000c101d00 */
.L_x_1912:
[----:B------:R-:W-:Y:S05]  /*ddd0*/  BSYNC B1 ;  /* 0x0000000000017941 */ /* 0x000fea0003800000 */
.L_x_1911:
[----:B-12--5:R-:W-:Y:S01]  /*dde0*/  IMAD.MOV.U32 R4, RZ, RZ, R68 ;  /* 0x000000ffff047224 */ /* 0x026fe200078e0044 */
[----:B------:R-:W-:Y:S01]  /*ddf0*/  MOV R5, R69 ;  /* 0x0000004500057202 */ /* 0x000fe20000000f00 */
[----:B------:R-:W-:Y:S01]  /*de00*/  IMAD.MOV.U32 R8, RZ, RZ, R66 ;  /* 0x000000ffff087224 */ /* 0x000fe200078e0042 */
[----:B------:R-:W-:Y:S01]  /*de10*/  UMOV UR4, 0xffffffff ;  /* 0xffffffff00047882 */ /* 0x000fe20000000000 */
[----:B---3--:R-:W-:Y:S01]  /*de20*/  IMAD.MOV.U32 R9, RZ, RZ, R67 ;  /* 0x000000ffff097224 */ /* 0x008fe200078e0043 */
[----:B------:R-:W-:Y:S01]  /*de30*/  PRMT R105, R4, 0x7610, R105 ;  /* 0x0000761004697816 */ /* 0x000fe20000000069 */
[----:B------:R-:W-:Y:S01]  /*de40*/  IMAD.MOV.U32 R4, RZ, RZ, R64 ;  /* 0x000000ffff047224 */ /* 0x000fe200078e0040 */
[----:B------:R-:W-:Y:S01]  /*de50*/  PRMT R109, R5, 0x7610, R109 ;  /* 0x00007610056d7816 */ /* 0x000fe2000000006d */
[----:B------:R-:W-:Y:S01]  /*de60*/  IMAD.MOV.U32 R5, RZ, RZ, R65 ;  /* 0x000000ffff057224 */ /* 0x000fe200078e0041 */
[----:B------:R-:W-:Y:S02]  /*de70*/  PRMT R112, R112, 0x5410, R8 ;  /* 0x0000541070707816 */ /* 0x000fe40000000008 */
[----:B------:R-:W-:-:S02]  /*de80*/  CS2R R52, SRZ ;  /* 0x0000000000347805 */ /* 0x000fc4000001ff00 */
        /* <DEDUP_REMOVED lines=20> */
[----:B------:R-:W-:Y:S02]  /*dfd0*/  PRMT R107, R107, 0x5410, R8 ;  /* 0x000054106b6b7816 */ /* 0x000fe40000000008 */
[----:B------:R-:W-:Y:S01]  /*dfe0*/  PRMT R108, R4, 0x5410, R9 ;  /* 0x00005410046c7816 */ /* 0x000fe20000000009 */
[----:B------:R-:W-:Y:S06]  /*dff0*/  BRA.DIV UR4, `(.L_x_1913) ;  /* 0x000001de04387947 */ /* 0x000fec000b800000 */
[----:B------:R1:W2:Y:S04]  /*e000*/  SHFL.IDX PT, R5, R6, 0x1, 0x181f ;  /* 0x00381f0006057f89 */ /* 0x0002a800000e0000 */
[----:B------:R1:W3:Y:S04]  /*e010*/  SHFL.IDX PT, R4, R3, 0x1, 0x181f ;  /* 0x00381f0003047f89 */ /* 0x0002e800000e0000 */
[----:B------:R1:W0:Y:S04]  /*e020*/  SHFL.IDX PT, R9, R7, 0x1, 0x181f ;  /* 0x00381f0007097f89 */ /* 0x00022800000e0000 */
[----:B----4-:R1:W4:Y:S02]  /*e030*/  SHFL.IDX PT, R14, R0, 0x1, 0x181f ;  /* 0x00381f00000e7f89 */ /* 0x01032400000e0000 */
.L_x_2277:
[----:B------:R-:W-:Y:S01]  /*e040*/  IADD3 R8, R10, 0x20, RZ ;  /* 0x000000200a087810 */ /* 0x000fe20007ffe0ff */
        /* <DEDUP_REMOVED lines=8> */
[----:B------:R-:W-:-:S03]  /*e0d0*/  CS2R R42, SRZ ;  /* 0x00000000002a7805 */ /* 0x000fc6000001ff00 */
[----:B------:R-:W-:Y:S05]  /*e0e0*/  @P0 BRA `(.L_x_1915) ;  /* 0x0000000000700947 */ /* 0x000fea0003800000 */
[----:B------:R-:W4:Y:S01]  /*e0f0*/  LDL R15, [R1+0x5c] ;  /* 0x00005c00010f7983 */ /* 0x000f220000100800 */
[----:B------:R-:W-:Y:S01]  /*e100*/  ULDC UR4, c[0x0][0x3f4] ;  /* 0x0000fd0000047ab9 */ /* 0x000fe20000000800 */
[----:B---3--:R-:W-:Y:S01]  /*e110*/  IMAD.MOV.U32 R12, RZ, RZ, R4 ;  /* 0x000000ffff0c7224 */ /* 0x008fe200078e0004 */
[----:B------:R-:W-:Y:S01]  /*e120*/  ISETP.GE.AND P2, PT, R18, UR4, PT ;  /* 0x0000000412007c0c */ /* 0x000fe2000bf46270 */
[----:B--2---:R-:W-:Y:S01]  /*e130*/  IMAD.MOV.U32 R13, RZ, RZ, R5 ;  /* 0x000000ffff0d7224 */ /* 0x004fe200078e0005 */
[----:B------:R-:W-:Y:S02]  /*e140*/  ISETP.GE.AND P3, PT, R226, UR4, PT ;  /* 0x00000004e2007c0c */ /* 0x000fe4000bf66270 */
[----:B------:R-:W-:Y:S02]  /*e150*/  CS2R R40, SRZ ;  /* 0x0000000000287805 */ /* 0x000fe4000001ff00 */
[----:B------:R-:W-:-:S07]  /*e160*/  CS2R R42, SRZ ;  /* 0x00000000002a7805 */ /* 0x000fce000001ff00 */
[C---:B------:R-:W-:Y:S01]  /*e170*/  @!P2 IMAD.SHL.U32 R11, R18.reuse, 0x2, RZ ;  /* 0x00000002120ba824 */ /* 0x040fe200078e00ff */
[----:B------:R-:W-:-:S04]  /*e180*/  @!P2 SHF.L.U64.HI R20, R18, 0x1, R19 ;  /* 0x000000011214a819 */ /* 0x000fc80000010213 */
[-C--:B------:R-:W-:Y:S02]  /*e190*/  @!P2 IADD3 R4, P0, R4, R11.reuse, RZ ;  /* 0x0000000b0404a210 */ /* 0x080fe40007f1e0ff */
[----:B----4-:R-:W-:Y:S02]  /*e1a0*/  @!P2 IADD3 R8, P1, R14, R11, RZ ;  /* 0x0000000b0e08a210 */ /* 0x010fe40007f3e0ff */
[----:B------:R-:W-:Y:S02]  /*e1b0*/  CS2R R48, SRZ ;  /* 0x0000000000307805 */ /* 0x000fe4000001ff00 */
[----:B------:R-:W-:Y:S02]  /*e1c0*/  CS2R R50, SRZ ;  /* 0x0000000000327805 */ /* 0x000fe4000001ff00 */
[----:B------:R-:W-:Y:S02]  /*e1d0*/  CS2R R44, SRZ ;  /* 0x00000000002c7805 */ /* 0x000fe4000001ff00 */
[----:B------:R-:W-:-:S02]  /*e1e0*/  CS2R R46, SRZ ;  /* 0x00000000002e7805 */ /* 0x000fc4000001ff00 */
[----:B------:R-:W-:Y:S02]  /*e1f0*/  CS2R R52, SRZ ;  /* 0x0000000000347805 */ /* 0x000fe4000001ff00 */
[----:B------:R-:W-:Y:S01]  /*e200*/  CS2R R54, SRZ ;  /* 0x0000000000367805 */ /* 0x000fe2000001ff00 */
[----:B------:R-:W-:-:S05]  /*e210*/  @!P2 IMAD.X R5, R5, 0x1, R20, P0 ;  /* 0x000000010505a824 */ /* 0x000fca00000e0614 */
[----:B------:R2:W5:Y:S01]  /*e220*/  @!P2 LD.E.128 R44, desc[UR60][R4.64] ;  /* 0x0000003c042ca980 */ /* 0x000562000c101d00 */
[----:B------:R-:W-:Y:S01]  /*e230*/  @!P3 IMAD.SHL.U32 R21, R15, 0x8, RZ ;  /* 0x000000080f15b824 */ /* 0x000fe200078e00ff */
[----:B0-----:R-:W-:Y:S01]  /*e240*/  MOV R15, R9 ;  /* 0x00000009000f7202 */ /* 0x001fe20000000f00 */
[----:B------:R-:W-:Y:S02]  /*e250*/  @!P2 IMAD.X R9, R9, 0x1, R20, P1 ;  /* 0x000000010909a824 */ /* 0x000fe400008e0614 */
[----:B------:R-:W-:-:S03]  /*e260*/  @!P3 IMAD.WIDE R12, R21, 0x2, R12 ;  /* 0x00000002150cb825 */ /* 0x000fc600078e020c */
[----:B------:R2:W5:Y:S01]  /*e270*/  @!P2 LD.E.128 R52, desc[UR60][R8.64] ;  /* 0x0000003c0834a980 */ /* 0x000562000c101d00 */
[----:B------:R-:W-:-:S03]  /*e280*/  @!P3 IMAD.WIDE R14, R21, 0x2, R14 ;  /* 0x00000002150eb825 */ /* 0x000fc600078e020e */
[----:B------:R2:W5:Y:S04]  /*e290*/  @!P3 LD.E.128 R40, desc[UR60][R12.64] ;  /* 0x0000003c0c28b980 */ /* 0x000568000c101d00 */
[----:B------:R2:W5:Y:S02]  /*e2a0*/  @!P3 LD.E.128 R48, desc[UR60][R14.64] ;  /* 0x0000003c0e30b980 */ /* 0x000564000c101d00 */
.L_x_1915:
[----:B------:R-:W-:Y:S05]  /*e2b0*/  BSYNC B1 ;  /* 0x0000000000017941 */ /* 0x000fea0003800000 */
.L_x_1914:
[----:B--23-5:R-:W-:Y:S01]  /*e2c0*/  IMAD.MOV.U32 R4, RZ, RZ, R52 ;  /* 0x000000ffff047224 */ /* 0x02cfe200078e0034 */
[----:B------:R-:W-:Y:S01]  /*e2d0*/  MOV R8, R54 ;  /* 0x0000003600087202 */ /* 0x000fe20000000f00 */
[----:B------:R-:W-:Y:S01]  /*e2e0*/  IMAD.MOV.U32 R5, RZ, RZ, R53 ;  /* 0x000000ffff057224 */ /* 0x000fe200078e0035 */
[----:B------:R-:W-:Y:S01]  /*e2f0*/  UMOV UR4, 0xffffffff ;  /* 0xffffffff00047882 */ /* 0x000fe20000000000 */
[----:B0-----:R-:W-:-:S03]  /*e300*/  IMAD.MOV.U32 R9, RZ, RZ, R55 ;  /* 0x000000ffff097224 */ /* 0x001fc600078e0037 */
        /* <DEDUP_REMOVED lines=25> */
.L_x_2283:
        /* <DEDUP_REMOVED lines=14> */
[----:B---3--:R-:W-:Y:S01]  /*e580*/  MOV R12, R4 ;  /* 0x00000004000c7202 */ /* 0x008fe20000000f00 */
[----:B--2---:R-:W-:Y:S01]  /*e590*/  IMAD.MOV.U32 R13, RZ, RZ, R5 ;  /* 0x000000ffff0d7224 */ /* 0x004fe200078e0005 */
[----:B------:R-:W-:Y:S02]  /*e5a0*/  ISETP.GE.AND P2, PT, R18, UR4, PT ;  /* 0x0000000412007c0c */ /* 0x000fe4000bf46270 */
[----:B------:R-:W-:Y:S02]  /*e5b0*/  CS2R R24, SRZ ;  /* 0x0000000000187805 */ /* 0x000fe4000001ff00 */
[----:B------:R-:W-:Y:S02]  /*e5c0*/  ISETP.GE.AND P3, PT, R226, UR4, PT ;  /* 0x00000004e2007c0c */ /* 0x000fe4000bf66270 */
[----:B------:R-:W-:-:S07]  /*e5d0*/  CS2R R26, SRZ ;  /* 0x00000000001a7805 */ /* 0x000fce000001ff00 */
[C---:B------:R-:W-:Y:S01]  /*e5e0*/  @!P2 IMAD.SHL.U32 R11, R18.reuse, 0x2, RZ ;  /* 0x00000002120ba824 */ /* 0x040fe200078e00ff */
[----:B------:R-:W-:-:S04]  /*e5f0*/  @!P2 SHF.L.U64.HI R28, R18, 0x1, R19 ;  /* 0x00000001121ca819 */ /* 0x000fc80000010213 */
[-C--:B0-----:R-:W-:Y:S02]  /*e600*/  @!P2 IADD3 R8, P1, R14, R11.reuse, RZ ;  /* 0x0000000b0e08a210 */ /* 0x081fe40007f3e0ff */
[----:B------:R-:W-:Y:S02]  /*e610*/  @!P2 IADD3 R4, P0, R4, R11, RZ ;  /* 0x0000000b0404a210 */ /* 0x000fe40007f1e0ff */
[----:B------:R-:W-:Y:S02]  /*e620*/  CS2R R32, SRZ ;  /* 0x0000000000207805 */ /* 0x000fe4000001ff00 */
[----:B------:R-:W-:Y:S02]  /*e630*/  CS2R R34, SRZ ;  /* 0x0000000000227805 */ /* 0x000fe4000001ff00 */
[----:B------:R-:W-:Y:S02]  /*e640*/  CS2R R30, SRZ ;  /* 0x00000000001e7805 */ /* 0x000fe4000001ff00 */
[----:B------:R-:W-:-:S02]  /*e650*/  @!P2 IADD3.X R5, R5, R28, RZ, P0, !PT ;  /* 0x0000001c0505a210 */ /* 0x000fc400007fe4ff */
[----:B------:R-:W-:Y:S02]  /*e660*/  CS2R R36, SRZ ;  /* 0x0000000000247805 */ /* 0x000fe4000001ff00 */
[----:B------:R-:W-:Y:S01]  /*e670*/  CS2R R38, SRZ ;  /* 0x0000000000267805 */ /* 0x000fe2000001ff00 */
[----:B----4-:R-:W-:Y:S02]  /*e680*/  @!P3 IMAD.SHL.U32 R23, R15, 0x8, RZ ;  /* 0x000000080f17b824 */ /* 0x010fe400078e00ff */
[----:B------:R-:W-:Y:S02]  /*e690*/  IMAD.MOV.U32 R15, RZ, RZ, R9 ;  /* 0x000000ffff0f7224 */ /* 0x000fe400078e0009 */
[----:B------:R-:W-:Y:S01]  /*e6a0*/  @!P2 IMAD.X R9, R9, 0x1, R28, P1 ;  /* 0x000000010909a824 */ /* 0x000fe200008e061c */
[----:B------:R-:W-:Y:S01]  /*e6b0*/  CS2R R28, SRZ ;  /* 0x00000000001c7805 */ /* 0x000fe2000001ff00 */
[----:B------:R-:W-:-:S03]  /*e6c0*/  @!P3 IMAD.WIDE R20, R23, 0x2, R12 ;  /* 0x000000021714b825 */ /* 0x000fc600078e020c */
[----:B------:R0:W5:Y:S01]  /*e6d0*/  @!P2 LD.E.128 R36, desc[UR60][R8.64] ;  /* 0x0000003c0824a980 */ /* 0x000162000c101d00 */
[----:B------:R-:W-:-:S03]  /*e6e0*/  @!P3 IMAD.WIDE R12, R23, 0x2, R14 ;  /* 0x00000002170cb825 */ /* 0x000fc600078e020e */
[----:B------:R0:W5:Y:S04]  /*e6f0*/  @!P3 LD.E.128 R24, desc[UR60][R20.64] ;  /* 0x0000003c1418b980 */ /* 0x000168000c101d00 */
[----:B------:R0:W5:Y:S04]  /*e700*/  @!P3 LD.E.128 R32, desc[UR60][R12.64] ;  /* 0x0000003c0c20b980 */ /* 0x000168000c101d00 */
[----:B------:R0:W5:Y:S02]  /*e710*/  @!P2 LD.E.128 R28, desc[UR60][R4.64] ;  /* 0x0000003c041ca980 */ /* 0x000164000c101d00 */
.L_x_1918:
[----:B------:R-:W-:Y:S05]  /*e720*/  BSYNC B1 ;  /* 0x0000000000017941 */ /* 0x000fea0003800000 */
.L_x_1917:
        /* <DEDUP_REMOVED lines=24> */
[----:B------:R-:W-:-:S04]  /*e8b0*/  CS2R R4, SRZ ;  /* 0x0000000000047805 */ /* 0x000fc8000001ff00 */
[----:B------:R-:W-:Y:S01]  /*e8c0*/  PRMT R87, R8, 0x5410, R9 ;  /* 0x0000541008577816 */ /* 0x000fe20000000009 */
[----:B------:R-:W-:Y:S06]  /*e8d0*/  BRA.DIV UR4, `(.L_x_1919) ;  /* 0x000001d604e07947 */ /* 0x000fec000b800000 */
[----:B------:R0:W2:Y:S04]  /*e8e0*/  SHFL.IDX PT, R21, R6, 0x3, 0x181f ;  /* 0x00781f0006157f89 */ /* 0x0000a800000e0000 */
[----:B------:R0:W3:Y:S04]  /*e8f0*/  SHFL.IDX PT, R20, R3, 0x3, 0x181f ;  /* 0x00781f0003147f89 */ /* 0x0000e800000e0000 */
[----:B------:R0:W0:Y:S04]  /*e900*/  SHFL.IDX PT, R23, R7, 0x3, 0x181f ;  /* 0x00781f0007177f89 */ /* 0x00002800000e0000 */
[----:B-1--4-:R-:W1:Y:S02]  /*e910*/  SHFL.IDX PT, R0, R0, 0x3, 0x181f ;  /* 0x00781f0000007f89 */ /* 0x012e6400000e0000 */
.L_x_2289:
[----:B------:R-:W4:Y:S01]  /*e920*/  LDL R12, [R1+0x68] ;  /* 0x00006800010c7983 */ /* 0x000f220000100800 */
[----:B------:R-:W-:Y:S01]  /*e930*/  VIADD R10, R10, 0x60 ;  /* 0x000000600a0a7836 */ /* 0x000fe20000000000 */
[----:B------:R-:W-:Y:S01]  /*e940*/  BSSY B1, `(.L_x_1920) ;  /* 0x000002b000017945 */ /* 0x000fe20003800000 */
[----:B0-----:R-:W-:Y:S02]  /*e950*/  CS2R R6, SRZ ;  /* 0x0000000000067805 */ /* 0x001fe4000001ff00 */
        /* <DEDUP_REMOVED lines=22> */
[----:B------:R-:W-:Y:S02]  /*eac0*/  @!P2 IADD3 R20, P0, R20, R77, RZ ;  /* 0x0000004d1414a210 */ /* 0x000fe40007f1e0ff */
[----:B------:R-:W-:Y:S02]  /*ead0*/  CS2R R8, SRZ ;  /* 0x0000000000087805 */ /* 0x000fe4000001ff00 */
[----:B------:R-:W-:Y:S02]  /*eae0*/  CS2R R10, SRZ ;  /* 0x00000000000a7805 */ /* 0x000fe4000001ff00 */
[----:B------:R-:W-:Y:S02]  /*eaf0*/  CS2R R12, SRZ ;  /* 0x00000000000c7805 */ /* 0x000fe4000001ff00 */
[----:B------:R-:W-:Y:S01]  /*eb00*/  CS2R R14, SRZ ;  /* 0x00000000000e7805 */ /* 0x000fe2000001ff00 */
[----:B------:R-:W-:-:S05]  /*eb10*/  @!P2 IMAD.X R21, R21, 0x1, R6, P0 ;  /* 0x000000011515a824 */ /* 0x000fca00000e0606 */
[----:B------:R0:W5:Y:S01]  /*eb20*/  @!P2 LD.E.128 R12, desc[UR60][R20.64] ;  /* 0x0000003c140ca980 */ /* 0x000162000c101d00 */
[----:B----4-:R-:W-:Y:S01]  /*eb30*/  @!P3 IMAD.SHL.U32 R79, R76, 0x8, RZ ;  /* 0x000000084c4fb824 */ /* 0x010fe200078e00ff */
[----:B-1----:R-:W-:-:S03]  /*eb40*/  @!P2 IADD3 R76, P1, R0, R77, RZ ;  /* 0x0000004d004ca210 */ /* 0x002fc60007f3e0ff */
[----:B------:R-:W-:Y:S01]  /*eb50*/  @!P3 IMAD.WIDE R80, R79, 0x2, R4 ;  /* 0x000000024f50b825 */ /* 0x000fe200078e0204 */
[----:B------:R-:W-:-:S03]  /*eb60*/  MOV R5, R23 ;  /* 0x0000001700057202 */ /* 0x000fc60000000f00 */
[----:B------:R-:W-:Y:S01]  /*eb70*/  IMAD.MOV.U32 R4, RZ, RZ, R0 ;  /* 0x000000ffff047224 */ /* 0x000fe200078e0000 */
[----:B------:R0:W5:Y:S01]  /*eb80*/  @!P3 LD.E.128 R72, desc[UR60][R80.64] ;  /* 0x0000003c5048b980 */ /* 0x000162000c101d00 */
[----:B------:R-:W-:Y:S01]  /*eb90*/  @!P2 IMAD.X R77, R23, 0x1, R6, P1 ;  /* 0x00000001174da824 */ /* 0x000fe200008e0606 */
[----:B------:R-:W-:Y:S01]  /*eba0*/  CS2R R6, SRZ ;  /* 0x0000000000067805 */ /* 0x000fe2000001ff00 */
[----:B------:R-:W-:Y:S01]  /*ebb0*/  @!P3 IMAD.WIDE R78, R79, 0x2, R4 ;  /* 0x000000024f4eb825 */ /* 0x000fe200078e0204 */
[----:B------:R-:W-:-:S04]  /*ebc0*/  CS2R R4, SRZ ;  /* 0x0000000000047805 */ /* 0x000fc8000001ff00 */
[----:B------:R0:W5:Y:S04]  /*ebd0*/  @!P3 LD.E.128 R8, desc[UR60][R78.64] ;  /* 0x0000003c4e08b980 */ /* 0x000168000c101d00 */
[----:B------:R0:W5:Y:S02]  /*ebe0*/  @!P2 LD.E.128 R4, desc[UR60][R76.64] ;  /* 0x0000003c4c04a980 */ /* 0x000164000c101d00 */
.L_x_1921:
[----:B------:R-:W-:Y:S05]  /*ebf0*/  BSYNC B1 ;  /* 0x0000000000017941 */ /* 0x000fea0003800000 */
.L_x_1920:
[----:B0-----:R-:W4:Y:S01]  /*ec00*/  LDL R77, [R1+0x34] ;  /* 0x00003400014d7983 */ /* 0x001f220000100800 */
[----:B------:R-:W0:Y:S01]  /*ec10*/  SYNCS.PHASECHK.TRANS64.TRYWAIT P0, [R16+URZ+0x30800], R111 ;  /* 0x0308006f100075a7 */ /* 0x000e22000800017f */
[----:B-1---5:R-:W-:Y:S01]  /*ec20*/  IMAD.MOV.U32 R0, RZ, RZ, R4 ;  /* 0x000000ffff007224 */ /* 0x022fe200078e0004 */
[----:B---3--:R-:W-:Y:S01]  /*ec30*/  MOV R20, R6 ;  /* 0x0000000600147202 */ /* 0x008fe20000000f00 */
[----:B------:R-:W-:Y:S01]  /*ec40*/  IMAD.MOV.U32 R3, RZ, RZ, R5 ;  /* 0x000000ffff037224 */ /* 0x000fe200078e0005 */
[----:B------:R-:W-:Y:S01]  /*ec50*/  BSSY B1, `(.L_x_1922) ;  /* 0x000001a000017945 */ /* 0x000fe20003800000 */
[----:B--2---:R-:W-:Y:S01]  /*ec60*/  IMAD.MOV.U32 R21, RZ, RZ, R10 ;  /* 0x000000ffff157224 */ /* 0x004fe200078e000a */
        /* <DEDUP_REMOVED lines=8> */
[--C-:B------:R-:W-:Y:S02]  /*ecf0*/  PRMT R0, R3, 0x5410, R20.reuse ;  /* 0x0000541003007816 */ /* 0x100fe40000000014 */
[----:B------:R-:W-:Y:S02]  /*ed00*/  PRMT R20, R21, 0x7610, R20 ;  /* 0x0000761015147816 */ /* 0x000fe40000000014 */
[----:B------:R-:W-:Y:S02]  /*ed10*/  MOV R21, R11 ;  /* 0x0000000b00157202 */ /* 0x000fe40000000f00 */
[----:B------:R-:W-:Y:S01]  /*ed20*/  PRMT R90, R23, 0x5410, R76 ;  /* 0x00005410175a7816 */ /* 0x000fe2000000004c */
[----:B------:R-:W-:Y:S01]  /*ed30*/  IMAD.MOV.U32 R23, RZ, RZ, R15 ;  /* 0x000000ffff177224 */ /* 0x000fe200078e000f */
[----:B------:R-:W-:Y:S01]  /*ed40*/  PRMT R20, R20, 0x5410, R21 ;  /* 0x0000541014147816 */ /* 0x000fe20000000015 */
[----:B------:R-:W-:Y:S01]  /*ed50*/  IMAD.MOV.U32 R21, RZ, RZ, R14 ;  /* 0x000000ffff157224 */ /* 0x000fe200078e000e */
[----:B------:R-:W-:-:S04]  /*ed60*/  MOV R76, R72 ;  /* 0x00000048004c7202 */ /* 0x000fc80000000f00 */
[----:B------:R-:W-:Y:S01]  /*ed70*/  PRMT R91, R21, 0x5410, R23 ;  /* 0x00005410155b7816 */ /* 0x000fe20000000017 */
[----:B------:R-:W-:Y:S01]  /*ed80*/  IMAD.MOV.U32 R23, RZ, RZ, R74 ;  /* 0x000000ffff177224 */ /* 0x000fe200078e004a */
[----:B----4-:R-:W-:Y:S01]  /*ed90*/  VIADDMNMX R3, R83, -R77, 0x80, PT ;  /* 0x0000008053037446 */ /* 0x010fe2000380094d */
[----:B------:R-:W-:-:S03]  /*eda0*/  IMAD.MOV.U32 R77, RZ, RZ, R73 ;  /* 0x000000ffff4d7224 */ /* 0x000fc600078e0049 */
[----:B------:R-:W-:Y:S02]  /*edb0*/  ISETP.GE.AND P1, PT, R218, R3, PT ;  /* 0x00000003da00720c */ /* 0x000fe40003f26270 */
[----:B------:R-:W-:Y:S01]  /*edc0*/  PRMT R21, R76, 0x5410, R77 ;  /* 0x000054104c157816 */ /* 0x000fe2000000004d */
[----:B------:R-:W-:Y:S01]  /*edd0*/  IMAD.MOV.U32 R76, RZ, RZ, R75 ;  /* 0x000000ffff4c7224 */ /* 0x000fe200078e004b */
[----:B0-----:R-:W-:Y:S09]  /*ede0*/  @!P0 BRA `(.L_x_1923) ;  /* 0x000001d400108947 */ /* 0x001ff20003800000 */
.L_x_2290:
[----:B------:R-:W-:Y:S05]  /*edf0*/  BSYNC B1 ;  /* 0x0000000000017941 */ /* 0x000fea0003800000 */
.L_x_1922:
[----:B------:R-:W-:Y:S01]  /*ee00*/  BSSY B1, `(.L_x_1924) ;  /* 0x00000d1000017945 */ /* 0x000fe20003800000 */
[----:B------:R-:W-:-:S03]  /*ee10*/  PRMT R23, R23, 0x5410, R76 ;  /* 0x0000541017177816 */ /* 0x000fc6000000004c */
[----:B------:R-:W-:Y:S05]  /*ee20*/  @P1 BRA `(.L_x_1925) ;  /* 0x0000000c00381947 */ /* 0x000fea0003800000 */
[----:B------:R1:W5:Y:S01]  /*ee30*/  LDL R129, [R1+0x40] ;  /* 0x0000400001817983 */ /* 0x0003620000100800 */
[----:B0-----:R-:W0:Y:S01]  /*ee40*/  LDC R111, c[0x0][0x3f4] ;  /* 0x0000fd00ff6f7b82 */ /* 0x001e220000000800 */
[C---:B------:R-:W-:Y:S01]  /*ee50*/  IMAD.SHL.U32 R130, R218.reuse, 0x40, RZ ;  /* 0x00000040da827824 */ /* 0x040fe200078e00ff */
[----:B------:R-:W-:Y:S01]  /*ee60*/  BSSY B2, `(.L_x_1926) ;  /* 0x0000068000027945 */ /* 0x000fe20003800000 */
[----:B------:R-:W-:-:S03]  /*ee70*/  SHF.L.U32 R131, R218, 0x6, RZ ;  /* 0x00000006da837819 */ /* 0x000fc600000006ff */
[----:B------:R-:W-:-:S04]  /*ee80*/  LOP3.LUT R130, R130, 0x1c0, RZ, 0xc0, !PT ;  /* 0x000001c082827812 */ /* 0x000fc800078ec0ff */
[----:B------:R-:W-:Y:S02]  /*ee90*/  SHF.R.U32.HI R130, RZ, 0x3, R130 ;  /* 0x00000003ff827819 */ /* 0x000fe40000011682 */
[-C--:B0-----:R-:W-:Y:S02]  /*eea0*/  ISETP.GE.AND P0, PT, R18, R111.reuse, PT ;  /* 0x0000006f1200720c */ /* 0x081fe40003f06270 */
[----:B------:R-:W-:-:S11]  /*eeb0*/  ISETP.GE.AND P1, PT, R226, R111, PT ;  /* 0x0000006fe200720c */ /* 0x000fd60003f26270 */
[----:B-1----:R-:W-:Y:S05]  /*eec0*/  @P0 BRA `(.L_x_1927) ;  /* 0x0000000400840947 */ /* 0x002fea0003800000 */
[----:B------:R-:W2:Y:S04]  /*eed0*/  LDL R77, [R1+0x58] ;  /* 0x00005800014d7983 */ /* 0x000ea80000100800 */
[----:B------:R-:W3:Y:S01]  /*eee0*/  LDL R132, [R1+0x48] ;  /* 0x0000480001847983 */ /* 0x000ee20000100800 */
[--C-:B------:R-:W-:Y:S01]  /*eef0*/  HADD2.F32 R126, -RZ, R116.reuse.H0_H0 ;  /* 0x20000074ff7e7230 */ /* 0x100fe20000004100 */
[----:B------:R-:W-:Y:S01]  /*ef00*/  SHF.R.U32.HI R125, RZ, 0x10, R65 ;  /* 0x00000010ff7d7819 */ /* 0x000fe20000011641 */
[----:B------:R-:W-:Y:S01]  /*ef10*/  HADD2.F32 R122, -RZ, R116.H1_H1 ;  /* 0x30000074ff7a7230 */ /* 0x000fe20000004100 */
[--C-:B------:R-:W-:Y:S02]  /*ef20*/  SHF.R.U32.HI R123, RZ, 0x10, R61.reuse ;  /* 0x00000010ff7b7819 */ /* 0x100fe4000001163d */
[----:B------:R-:W-:Y:S01]  /*ef30*/  SHF.R.U64 R60, R60, 0x10, R61 ;  /* 0x000000103c3c7819 */ /* 0x000fe2000000123d */
[----:B------:R-:W-:Y:S01]  /*ef40*/  HADD2.F32 R125, -RZ, R125.H0_H0 ;  /* 0x2000007dff7d7230 */ /* 0x000fe20000004100 */
[----:B------:R-:W-:Y:S01]  /*ef50*/  SHF.R.U64 R61, R64, 0x10, R65 ;  /* 0x00000010403d7819 */ /* 0x000fe20000001241 */
[----:B------:R-:W-:Y:S01]  /*ef60*/  HADD2.F32 R123, -RZ, R123.H0_H0 ;  /* 0x2000007bff7b7230 */ /* 0x000fe20000004100 */
[----:B------:R-:W-:-:S02]  /*ef70*/  SHF.R.U64 R62, R62, 0x10, R63 ;  /* 0x000000103e3e7819 */ /* 0x000fc4000000123f */
[----:B------:R-:W-:Y:S02]  /*ef80*/  SHF.R.U32.HI R64, RZ, 0x10, R63 ;  /* 0x00000010ff407819 */ /* 0x000fe4000001163f */
[--C-:B------:R-:W-:Y:S02]  /*ef90*/  SHF.R.U64 R63, R66, 0x10, R67.reuse ;  /* 0x00000010423f7819 */ /* 0x100fe40000001243 */
[----:B------:R-:W-:Y:S01]  /*efa0*/  SHF.R.U32.HI R66, RZ, 0x10, R67 ;  /* 0x00000010ff427819 */ /* 0x000fe20000011643 */
[----:B------:R-:W-:-:S04]  /*efb0*/  HADD2.F32 R64, -RZ, R64.H0_H0 ;  /* 0x20000040ff407230 */ /* 0x000fc80000004100 */
[----:B------:R-:W-:Y:S01]  /*efc0*/  HADD2.F32 R66, -RZ, R66.H0_H0 ;  /* 0x20000042ff427230 */ /* 0x000fe20000004100 */
[----:B--2---:R-:W-:-:S04]  /*efd0*/  LEA.HI R76, R111, R77, RZ, 0x1d ;  /* 0x0000004d6f4c7211 */ /* 0x004fc800078fe8ff */
[----:B------:R-:W-:Y:S01]  /*efe0*/  SHF.R.S32.HI R79, RZ, 0x1f, R76 ;  /* 0x0000001fff4f7819 */ /* 0x000fe2000001144c */
[----:B------:R-:W-:-:S03]  /*eff0*/  IMAD.SHL.U32 R77, R76, 0x8, RZ ;  /* 0x000000084c4d7824 */ /* 0x000fc600078e00ff */
[----:B------:R-:W-:Y:S02]  /*f000*/  LEA.HI R79, R79, R76, RZ, 0x3 ;  /* 0x0000004c4f4f7211 */ /* 0x000fe400078f18ff */
[----:B------:R-:W-:-:S03]  /*f010*/  LOP3.LUT R77, R77, 0x38, RZ, 0xc0, !PT ;  /* 0x000000384d4d7812 */ /* 0x000fc600078ec0ff */
[----:B------:R-:W-:Y:S01]  /*f020*/  IMAD.SHL.U32 R79, R79, 0x400, RZ ;  /* 0x000004004f4f7824 */ /* 0x000fe200078e00ff */
[----:B------:R-:W-:-:S04]  /*f030*/  LOP3.LUT R77, R77, 0x1c0, R131, 0xf8, !PT ;  /* 0x000001c04d4d7812 */ /* 0x000fc800078ef883 */
[----:B------:R-:W-:Y:S02]  /*f040*/  LOP3.LUT R81, R77, R130, RZ, 0x3c, !PT ;  /* 0x000000824d517212 */ /* 0x000fe400078e3cff */
[----:B------:R-:W-:Y:S02]  /*f050*/  LOP3.LUT R80, R79, 0x7fffe000, RZ, 0xc0, !PT ;  /* 0x7fffe0004f507812 */ /* 0x000fe400078ec0ff */
[----:B---3--:R-:W0:Y:S02]  /*f060*/  LDS.128 R76, [R132] ;  /* 0x00000000844c7984 */ /* 0x008e240000000c00 */
[----:B-----5:R-:W-:-:S05]  /*f070*/  IADD3 R81, R81, R80, R129 ;  /* 0x0000005051517210 */ /* 0x020fca0007ffe081 */
[----:B------:R-:W-:-:S05]  /*f080*/  IMAD R114, R81, 0x2, R16 ;  /* 0x0000000251727824 */ /* 0x000fca00078e0210 */
[----:B------:R-:W1:Y:S01]  /*f090*/  LDS.128 R80, [R114+0x10400] ;  /* 0x0104000072507984 */ /* 0x000e620000000c00 */
[--C-:B0-----:R-:W-:Y:S02]  /*f0a0*/  HADD2.F32 R117, -RZ, R77.reuse.H0_H0 ;  /* 0x2000004dff757230 */ /* 0x101fe40000004100 */
[----:B------:R-:W-:Y:S02]  /*f0b0*/  HADD2.F32 R120, -RZ, R77.H1_H1 ;  /* 0x3000004dff787230 */ /* 0x000fe40000004100 */
[----:B------:R-:W-:Y:S02]  /*f0c0*/  HADD2.F32 R115, -RZ, R76.H0_H0 ;  /* 0x2000004cff737230 */ /* 0x000fe40000004100 */
[----:B------:R-:W-:Y:S02]  /*f0d0*/  HADD2.F32 R65, -RZ, R78.H0_H0 ;  /* 0x2000004eff417230 */ /* 0x000fe40000004100 */
[--C-:B------:R-:W-:Y:S02]  /*f0e0*/  HADD2.F32 R67, -RZ, R79.reuse.H0_H0 ;  /* 0x2000004fff437230 */ /* 0x100fe40000004100 */
[----:B------:R-:W-:-:S02]  /*f0f0*/  HADD2.F32 R79, -RZ, R79.H1_H1 ;  /* 0x3000004fff4f7230 */ /* 0x000fc40000004100 */
[--C-:B-1----:R-:W-:Y:S02]  /*f100*/  HADD2.F32 R77, -RZ, R81.reuse.H0_H0 ;  /* 0x20000051ff4d7230 */ /* 0x102fe40000004100 */
[----:B------:R-:W-:Y:S02]  /*f110*/  HADD2.F32 R118, -RZ, R81.H1_H1 ;  /* 0x30000051ff767230 */ /* 0x000fe40000004100 */
[----:B------:R-:W-:Y:S02]  /*f120*/  HADD2.F32 R119, -RZ, R80.H0_H0 ;  /* 0x20000050ff777230 */ /* 0x000fe40000004100 */
[C---:B------:R-:W-:Y:S01]  /*f130*/  FMUL.FTZ R124, R77.reuse, R126 ;  /* 0x0000007e4d7c7220 */ /* 0x040fe20000410000 */
[-C--:B------:R-:W-:Y:S01]  /*f140*/  FMUL.FTZ R128, R77, R122.reuse ;  /* 0x0000007a4d807220 */ /* 0x080fe20000410000 */
[----:B------:R-:W-:Y:S01]  /*f150*/  FMUL.FTZ R127, R118, R125 ;  /* 0x0000007d767f7220 */ /* 0x000fe20000410000 */
[----:B------:R-:W-:Y:S02]  /*f160*/  HADD2.F32 R121, -RZ, R82.H0_H0 ;  /* 0x20000052ff797230 */ /* 0x000fe40000004100 */
[----:B------:R-:W-:Y:S01]  /*f170*/  FFMA.FTZ R77, R117, R122, -R124 ;  /* 0x0000007a754d7223 */ /* 0x000fe2000001087c */
[----:B------:R-:W-:-:S02]  /*f180*/  HADD2.F32 R124, -RZ, R113.H1_H1 ;  /* 0x30000071ff7c7230 */ /* 0x000fc40000004100 */
[----:B------:R-:W-:Y:S01]  /*f190*/  FFMA.FTZ R81, R117, R126, R128 ;  /* 0x0000007e75517223 */ /* 0x000fe20000010080 */
[----:B------:R-:W-:Y:S02]  /*f1a0*/  HADD2.F32 R122, -RZ, R113.H0_H0 ;  /* 0x20000071ff7a7230 */ /* 0x000fe40000004100 */
[-C--:B------:R-:W-:Y:S01]  /*f1b0*/  FMUL.FTZ R113, R118, R123.reuse ;  /* 0x0000007b76717220 */ /* 0x080fe20000410000 */
[--C-:B------:R-:W-:Y:S02]  /*f1c0*/  HADD2.F32 R126, -RZ, R112.reuse.H1_H1 ;  /* 0x30000070ff7e7230 */ /* 0x100fe40000004100 */
[C---:B------:R-:W-:Y:S01]  /*f1d0*/  FMUL.FTZ R128, R119.reuse, R124 ;  /* 0x0000007c77807220 */ /* 0x040fe20000410000 */
[C---:B------:R-:W-:Y:S01]  /*f1e0*/  FFMA.FTZ R118, R120.reuse, R123, -R127 ;  /* 0x0000007b78767223 */ /* 0x040fe2000001087f */
[----:B------:R-:W-:Y:S01]  /*f1f0*/  FFMA.FTZ R120, R120, R125, R113 ;  /* 0x0000007d78787223 */ /* 0x000fe20000010071 */
[-C--:B------:R-:W-:Y:S01]  /*f200*/  FMUL.FTZ R119, R119, R122.reuse ;  /* 0x0000007a77777220 */ /* 0x080fe20000410000 */
[----:B------:R-:W-:Y:S01]  /*f210*/  FFMA.FTZ R113, R115, R122, -R128 ;  /* 0x0000007a73717223 */ /* 0x000fe20000010880 */
[----:B------:R-:W-:-:S02]  /*f220*/  HADD2.F32 R112, -RZ, R112.H0_H0 ;  /* 0x20000070ff707230 */ /* 0x000fc40000004100 */
[----:B------:R-:W-:Y:S01]  /*f230*/  FMUL.FTZ R122, R121, R126 ;  /* 0x0000007e797a7220 */ /* 0x000fe20000410000 */
[--C-:B------:R-:W-:Y:S02]  /*f240*/  HADD2.F32 R117, -RZ, R110.reuse.H0_H0 ;  /* 0x2000006eff757230 */ /* 0x100fe40000004100 */
[----:B------:R-:W-:Y:S01]  /*f250*/  FFMA.FTZ R115, R115, R124, R119 ;  /* 0x0000007c73737223 */ /* 0x000fe20000010077 */
[--C-:B------:R-:W-:Y:S02]  /*f260*/  HADD2.F32 R116, -RZ, R83.reuse.H0_H0 ;  /* 0x20000053ff747230 */ /* 0x100fe40000004100 */
[-C--:B------:R-:W-:Y:S01]  /*f270*/  FMUL.FTZ R124, R121, R112.reuse ;  /* 0x00000070797c7220 */ /* 0x080fe20000410000 */
[----:B------:R-:W-:Y:S02]  /*f280*/  HADD2.F32 R110, -RZ, R110.H1_H1 ;  /* 0x3000006eff6e7230 */ /* 0x000fe40000004100 */
[----:B------:R-:W-:Y:S01]  /*f290*/  FFMA.FTZ R122, R65, R112, -R122 ;  /* 0x00000070417a7223 */ /* 0x000fe2000001087a */
[----:B------:R-:W-:-:S02]  /*f2a0*/  HADD2.F32 R83, -RZ, R83.H1_H1 ;  /* 0x30000053ff537230 */ /* 0x000fc40000004100 */
[CC--:B------:R-:W-:Y:S01]  /*f2b0*/  FMUL.FTZ R119, R116.reuse, R117.reuse ;  /* 0x0000007574777220 */ /* 0x0c0fe20000410000 */
[----:B------:R-:W-:Y:S01]  /*f2c0*/  FFMA.FTZ R124, R65, R126, R124 ;  /* 0x0000007e417c7223 */ /* 0x000fe2000001007c */
[-C--:B------:R-:W-:Y:S01]  /*f2d0*/  FMUL.FTZ R112, R116, R110.reuse ;  /* 0x0000006e74707220 */ /* 0x080fe20000410000 */
[----:B------:R-:W-:Y:S02]  /*f2e0*/  HADD2.F32 R80, -RZ, R80.H1_H1 ;  /* 0x30000050ff507230 */ /* 0x000fe40000004100 */
[C---:B------:R-:W-:Y:S01]  /*f2f0*/  FFMA.FTZ R119, R67.reuse, R110, R119 ;  /* 0x0000006e43777223 */ /* 0x040fe20000010077 */
[----:B------:R-:W-:Y:S02]  /*f300*/  HADD2.F32 R82, -RZ, R82.H1_H1 ;  /* 0x30000052ff527230 */ /* 0x000fe40000004100 */
[----:B------:R-:W-:Y:S01]  /*f310*/  FFMA.FTZ R112, R67, R117, -R112 ;  /* 0x0000007543707223 */ /* 0x000fe20000010870 */
[C---:B------:R-:W-:Y:S01]  /*f320*/  FMUL.FTZ R116, R83.reuse, R66 ;  /* 0x0000004253747220 */ /* 0x040fe20000410000 */
[----:B------:R-:W-:Y:S01]  /*f330*/  FMUL.FTZ R110, R83, R64 ;  /* 0x00000040536e7220 */ /* 0x000fe20000410000 */
[----:B------:R-:W-:-:S02]  /*f340*/  HADD2.F32 R65, -RZ, R61.H0_H0 ;  /* 0x2000003dff417230 */ /* 0x000fc40000004100 */
[----:B------:R-:W-:Y:S02]  /*f350*/  HADD2.F32 R67, -RZ, R63.H0_H0 ;  /* 0x2000003fff437230 */ /* 0x000fe40000004100 */
[C---:B------:R-:W-:Y:S01]  /*f360*/  FFMA.FTZ R117, R79.reuse, R64, -R116 ;  /* 0x000000404f757223 */ /* 0x040fe20000010874 */
[----:B------:R-:W-:Y:S02]  /*f370*/  HADD2.F32 R61, -RZ, R60.H0_H0 ;  /* 0x2000003cff3d7230 */ /* 0x000fe40000004100 */
[----:B------:R-:W-:Y:S01]  /*f380*/  FFMA.FTZ R110, R79, R66, R110 ;  /* 0x000000424f6e7223 */ /* 0x000fe2000001006e */
[----:B------:R-:W-:Y:S02]  /*f390*/  HADD2.F32 R63, -RZ, R62.H0_H0 ;  /* 0x2000003eff3f7230 */ /* 0x000fe40000004100 */
[----:B------:R-:W-:Y:S01]  /*f3a0*/  FMUL.FTZ R79, R80, R65 ;  /* 0x00000041504f7220 */ /* 0x000fe20000410000 */
[----:B------:R-:W-:Y:S02]  /*f3b0*/  HADD2.F32 R76, -RZ, R76.H1_H1 ;  /* 0x3000004cff4c7230 */ /* 0x000fe40000004100 */
[----:B------:R-:W-:Y:S01]  /*f3c0*/  FMUL.FTZ R83, R82, R67 ;  /* 0x0000004352537220 */ /* 0x000fe20000410000 */
[----:B------:R-:W-:-:S02]  /*f3d0*/  HADD2.F32 R78, -RZ, R78.H1_H1 ;  /* 0x3000004eff4e7230 */ /* 0x000fc40000004100 */
[----:B------:R-:W-:Y:S01]  /*f3e0*/  FMUL.FTZ R80, R80, R61 ;  /* 0x0000003d50507220 */ /* 0x000fe20000410000 */
[----:B------:R-:W-:Y:S01]  /*f3f0*/  FMUL.FTZ R82, R82, R63 ;  /* 0x0000003f52527220 */ /* 0x000fe20000410000 */
[----:B------:R-:W-:Y:S01]  /*f400*/  FFMA.FTZ R60, R76, R61, -R79 ;  /* 0x0000003d4c3c7223 */ /* 0x000fe2000001084f */
[----:B------:R-:W-:Y:S01]  /*f410*/  F2FP.F16.F32.PACK_AB R61, R118, R77 ;  /* 0x0000004d763d723e */ /* 0x000fe200000000ff */
[----:B------:R-:W-:Y:S01]  /*f420*/  FFMA.FTZ R83, R78, R63, -R83 ;  /* 0x0000003f4e537223 */ /* 0x000fe20000010853 */
[----:B------:R-:W-:Y:S01]  /*f430*/  FFMA.FTZ R64, R76, R65, R80 ;  /* 0x000000414c407223 */ /* 0x000fe20000010050 */
[----:B------:R-:W-:Y:S01]  /*f440*/  FFMA.FTZ R79, R78, R67, R82 ;  /* 0x000000434e4f7223 */ /* 0x000fe20000010052 */
[----:B------:R-:W-:Y:S02]  /*f450*/  F2FP.F16.F32.PACK_AB R63, R117, R112 ;  /* 0x00000070753f723e */ /* 0x000fe400000000ff */
[----:B------:R-:W-:Y:S02]  /*f460*/  F2FP.F16.F32.PACK_AB R60, R60, R113 ;  /* 0x000000713c3c723e */ /* 0x000fe400000000ff */
[----:B------:R-:W-:-:S02]  /*f470*/  F2FP.F16.F32.PACK_AB R62, R83, R122 ;  /* 0x0000007a533e723e */ /* 0x000fc400000000ff */
[----:B------:R-:W-:Y:S02]  /*f480*/  F2FP.F16.F32.PACK_AB R67, R110, R119 ;  /* 0x000000776e43723e */ /* 0x000fe400000000ff */
[----:B------:R-:W-:Y:S01]  /*f490*/  F2FP.F16.F32.PACK_AB R65, R120, R81 ;  /* 0x000000517841723e */ /* 0x000fe200000000ff */
[----:B------:R0:W-:Y:S01]  /*f4a0*/  STS.128 [R132], R60 ;  /* 0x0000003c84007388 */ /* 0x0001e20000000c00 */
[----:B------:R-:W-:Y:S02]  /*f4b0*/  F2FP.F16.F32.PACK_AB R64, R64, R115 ;  /* 0x000000734040723e */ /* 0x000fe400000000ff */
[----:B------:R-:W-:-:S05]  /*f4c0*/  F2FP.F16.F32.PACK_AB R66, R79, R124 ;  /* 0x0000007c4f42723e */ /* 0x000fca00000000ff */
[----:B------:R0:W-:Y:S02]  /*f4d0*/  STS.128 [R114+0x10400], R64 ;  /* 0x0104004072007388 */ /* 0x0001e40000000c00 */
.L_x_1927:
[----:B------:R-:W-:Y:S05]  /*f4e0*/  BSYNC B2 ;  /* 0x0000000000027941 */ /* 0x000fea0003800000 */
.L_x_1926:
[----:B------:R-:W-:Y:S05]  /*f4f0*/  @P1 BRA `(.L_x_1925) ;  /* 0x0000000400841947 */ /* 0x000fea0003800000 */
[----:B0-----:R-:W2:Y:S04]  /*f500*/  LDL R60, [R1+0x5c] ;  /* 0x00005c00013c7983 */ /* 0x001ea80000100800 */
[----:B------:R-:W3:Y:S01]  /*f510*/  LDL R115, [R1+0xa4] ;  /* 0x0000a40001737983 */ /* 0x000ee20000100800 */
[--C-:B------:R-:W-:Y:S01]  /*f520*/  SHF.R.U64 R56, R56, 0x10, R57.reuse ;  /* 0x0000001038387819 */ /* 0x100fe20000001239 */
[--C-:B------:R-:W-:Y:S01]  /*f530*/  HADD2.F32 R112, -RZ, R109.reuse.H0_H0 ;  /* 0x2000006dff707230 */ /* 0x100fe20000004100 */
[----:B------:R-:W-:Y:S01]  /*f540*/  SHF.R.U32.HI R81, RZ, 0x10, R57 ;  /* 0x00000010ff517819 */ /* 0x000fe20000011639 */
[----:B------:R-:W-:Y:S01]  /*f550*/  HADD2.F32 R82, -RZ, R109.H1_H1 ;  /* 0x3000006dff527230 */ /* 0x000fe20000004100 */
[----:B------:R-:W-:Y:S02]  /*f560*/  SHF.R.U64 R57, R58, 0x10, R59 ;  /* 0x000000103a397819 */ /* 0x000fe4000000123b */
[--C-:B------:R-:W-:Y:S01]  /*f570*/  SHF.R.U64 R68, R68, 0x10, R69.reuse ;  /* 0x0000001044447819 */ /* 0x100fe20000001245 */
[----:B------:R-:W-:Y:S01]  /*f580*/  HADD2.F32 R81, -RZ, R81.H0_H0 ;  /* 0x20000051ff517230 */ /* 0x000fe20000004100 */
[----:B------:R-:W-:Y:S01]  /*f590*/  SHF.R.U32.HI R83, RZ, 0x10, R69 ;  /* 0x00000010ff537819 */ /* 0x000fe20000011645 */
[----:B------:R-:W-:Y:S01]  /*f5a0*/  HADD2.F32 R57, -RZ, R57.H0_H0 ;  /* 0x20000039ff397230 */ /* 0x000fe20000004100 */
[----:B------:R-:W-:-:S02]  /*f5b0*/  SHF.R.U64 R58, R70, 0x10, R71 ;  /* 0x00000010463a7819 */ /* 0x000fc40000001247 */
[----:B------:R-:W-:Y:S01]  /*f5c0*/  SHF.R.U32.HI R113, RZ, 0x10, R59 ;  /* 0x00000010ff717819 */ /* 0x000fe2000001163b */
[----:B------:R-:W-:Y:S01]  /*f5d0*/  HADD2.F32 R83, -RZ, R83.H0_H0 ;  /* 0x20000053ff537230 */ /* 0x000fe20000004100 */
[----:B--2---:R-:W-:-:S04]  /*f5e0*/  LEA.HI R111, R111, R60, RZ, 0x1d ;  /* 0x0000003c6f6f7211 */ /* 0x004fc800078fe8ff */
[----:B------:R-:W-:Y:S01]  /*f5f0*/  SHF.R.S32.HI R62, RZ, 0x1f, R111 ;  /* 0x0000001fff3e7819 */ /* 0x000fe2000001146f */
[----:B------:R-:W-:-:S03]  /*f600*/  IMAD.SHL.U32 R60, R111, 0x8, RZ ;  /* 0x000000086f3c7824 */ /* 0x000fc600078e00ff */
[----:B------:R-:W-:Y:S02]  /*f610*/  LEA.HI R62, R62, R111, RZ, 0x3 ;  /* 0x0000006f3e3e7211 */ /* 0x000fe400078f18ff */
[----:B------:R-:W-:Y:S02]  /*f620*/  LOP3.LUT R60, R60, 0x38, RZ, 0xc0, !PT ;  /* 0x000000383c3c7812 */ /* 0x000fe400078ec0ff */
[----:B------:R-:W-:Y:S02]  /*f630*/  SHF.L.U32 R62, R62, 0xa, RZ ;  /* 0x0000000a3e3e7819 */ /* 0x000fe400000006ff */
[----:B------:R-:W-:Y:S02]  /*f640*/  LOP3.LUT R60, R60, 0x1c0, R131, 0xf8, !PT ;  /* 0x000001c03c3c7812 */ /* 0x000fe400078ef883 */
[----:B------:R-:W-:Y:S02]  /*f650*/  LOP3.LUT R64, R62, 0x7fffe000, RZ, 0xc0, !PT ;  /* 0x7fffe0003e407812 */ /* 0x000fe400078ec0ff */
[----:B------:R-:W-:-:S02]  /*f660*/  LOP3.LUT R65, R60, R130, RZ, 0x3c, !PT ;  /* 0x000000823c417212 */ /* 0x000fc400078e3cff */
[----:B---3--:R-:W0:Y:S01]  /*f670*/  LDS.128 R60, [R115] ;  /* 0x00000000733c7984 */ /* 0x008e220000000c00 */
[----:B------:R-:W-:Y:S02]  /*f680*/  SHF.R.U32.HI R111, RZ, 0x10, R71 ;  /* 0x00000010ff6f7819 */ /* 0x000fe40000011647 */
        /* <DEDUP_REMOVED lines=9> */
[----:B------:R-:W-:Y:S02]  /*f720*/  HADD2.F32 R60, -RZ, R60.H1_H1 ;  /* 0x3000003cff3c7230 */ /* 0x000fe40000004100 */
[--C-:B-1----:R-:W-:Y:S02]  /*f730*/  HADD2.F32 R61, -RZ, R65.reuse.H0_H0 ;  /* 0x20000041ff3d7230 */ /* 0x102fe40000004100 */
[----:B------:R-:W-:Y:S02]  /*f740*/  HADD2.F32 R78, -RZ, R65.H1_H1 ;  /* 0x30000041ff4e7230 */ /* 0x000fe40000004100 */
[----:B------:R-:W-:Y:S02]  /*f750*/  HADD2.F32 R65, -RZ, R64.H0_H0 ;  /* 0x20000040ff417230 */ /* 0x000fe40000004100 */
[C---:B------:R-:W-:Y:S01]  /*f760*/  FMUL.FTZ R110, R61.reuse, R112 ;  /* 0x000000703d6e7220 */ /* 0x040fe20000410000 */
[----:B------:R-:W-:Y:S01]  /*f770*/  FMUL.FTZ R114, R61, R82 ;  /* 0x000000523d727220 */ /* 0x000fe20000410000 */
[----:B------:R-:W-:Y:S01]  /*f780*/  FMUL.FTZ R109, R78, R83 ;  /* 0x000000534e6d7220 */ /* 0x000fe20000410000 */
[----:B------:R-:W-:-:S02]  /*f790*/  HADD2.F32 R79, -RZ, R66.H0_H0 ;  /* 0x20000042ff4f7230 */ /* 0x000fc40000004100 */
[C---:B------:R-:W-:Y:S01]  /*f7a0*/  FFMA.FTZ R61, R69.reuse, R82, -R110 ;  /* 0x00000052453d7223 */ /* 0x040fe2000001086e */
[--C-:B------:R-:W-:Y:S02]  /*f7b0*/  HADD2.F32 R110, -RZ, R105.reuse.H0_H0 ;  /* 0x20000069ff6e7230 */ /* 0x100fe40000004100 */
[----:B------:R-:W-:Y:S01]  /*f7c0*/  FFMA.FTZ R114, R69, R112, R114 ;  /* 0x0000007045727223 */ /* 0x000fe20000010072 */
[-C--:B------:R-:W-:Y:S01]  /*f7d0*/  FMUL.FTZ R69, R78, R81.reuse ;  /* 0x000000514e457220 */ /* 0x080fe20000410000 */
[----:B------:R-:W-:Y:S02]  /*f7e0*/  HADD2.F32 R82, -RZ, R108.H0_H0 ;  /* 0x2000006cff527230 */ /* 0x000fe40000004100 */
[C---:B------:R-:W-:Y:S01]  /*f7f0*/  FFMA.FTZ R116, R70.reuse, R81, -R109 ;  /* 0x0000005146747223 */ /* 0x040fe2000001086d */
[----:B------:R-:W-:Y:S01]  /*f800*/  FMUL.FTZ R112, R65, R110 ;  /* 0x0000006e41707220 */ /* 0x000fe20000410000 */
[----:B------:R-:W-:Y:S02]  /*f810*/  HADD2.F32 R78, -RZ, R105.H1_H1 ;  /* 0x30000069ff4e7230 */ /* 0x000fe40000004100 */
[----:B------:R-:W-:Y:S01]  /*f820*/  FFMA.FTZ R83, R70, R83, R69 ;  /* 0x0000005346537223 */ /* 0x000fe20000010045 */
[----:B------:R-:W-:-:S02]  /*f830*/  HADD2.F32 R70, -RZ, R107.H1_H1 ;  /* 0x3000006bff467230 */ /* 0x000fc40000004100 */
[-C--:B------:R-:W-:Y:S01]  /*f840*/  FMUL.FTZ R65, R65, R82.reuse ;  /* 0x0000005241417220 */ /* 0x080fe20000410000 */
[----:B------:R-:W-:Y:S01]  /*f850*/  FFMA.FTZ R112, R59, R82, -R112 ;  /* 0x000000523b707223 */ /* 0x000fe20000010870 */
[----:B------:R-:W-:Y:S02]  /*f860*/  HADD2.F32 R80, -RZ, R67.H0_H0 ;  /* 0x20000043ff507230 */ /* 0x000fe40000004100 */
[C---:B------:R-:W-:Y:S01]  /*f870*/  FMUL.FTZ R82, R79.reuse, R78 ;  /* 0x0000004e4f527220 */ /* 0x040fe20000410000 */
[----:B------:R-:W-:Y:S02]  /*f880*/  HADD2.F32 R107, -RZ, R107.H0_H0 ;  /* 0x2000006bff6b7230 */ /* 0x000fe40000004100 */
[-C--:B------:R-:W-:Y:S01]  /*f890*/  FMUL.FTZ R118, R79, R70.reuse ;  /* 0x000000464f767220 */ /* 0x080fe20000410000 */
[----:B------:R-:W-:Y:S02]  /*f8a0*/  HADD2.F32 R108, -RZ, R108.H1_H1 ;  /* 0x3000006cff6c7230 */ /* 0x000fe40000004100 */
[----:B------:R-:W-:Y:S01]  /*f8b0*/  FFMA.FTZ R79, R71, R70, -R82 ;  /* 0x00000046474f7223 */ /* 0x000fe20000010852 */
[----:B------:R-:W-:-:S02]  /*f8c0*/  HADD2.F32 R67, -RZ, R67.H1_H1 ;  /* 0x30000043ff437230 */ /* 0x000fc40000004100 */
[C---:B------:R-:W-:Y:S01]  /*f8d0*/  FMUL.FTZ R120, R80.reuse, R107 ;  /* 0x0000006b50787220 */ /* 0x040fe20000410000 */
[----:B------:R-:W-:Y:S02]  /*f8e0*/  HADD2.F32 R82, -RZ, R111.H0_H0 ;  /* 0x2000006fff527230 */ /* 0x000fe40000004100 */
[----:B------:R-:W-:Y:S01]  /*f8f0*/  FMUL.FTZ R80, R80, R108 ;  /* 0x0000006c50507220 */ /* 0x000fe20000410000 */
[----:B------:R-:W-:Y:S02]  /*f900*/  HADD2.F32 R70, -RZ, R113.H0_H0 ;  /* 0x20000071ff467230 */ /* 0x000fe40000004100 */
[----:B------:R-:W-:Y:S01]  /*f910*/  FFMA.FTZ R118, R71, R78, R118 ;  /* 0x0000004e47767223 */ /* 0x000fe20000010076 */
[----:B------:R-:W-:Y:S01]  /*f920*/  FFMA.FTZ R120, R77, R108, -R120 ;  /* 0x0000006c4d787223 */ /* 0x000fe20000010878 */
[----:B------:R-:W-:Y:S01]  /*f930*/  FFMA.FTZ R110, R59, R110, R65 ;  /* 0x0000006e3b6e7223 */ /* 0x000fe20000010041 */
[C---:B------:R-:W-:Y:S01]  /*f940*/  FMUL.FTZ R78, R67.reuse, R82 ;  /* 0x00000052434e7220 */ /* 0x040fe20000410000 */
[----:B------:R-:W-:Y:S01]  /*f950*/  FMUL.FTZ R108, R67, R70 ;  /* 0x00000046436c7220 */ /* 0x000fe20000410000 */
[----:B------:R-:W-:-:S02]  /*f960*/  HADD2.F32 R64, -RZ, R64.H1_H1 ;  /* 0x30000040ff407230 */ /* 0x000fc40000004100 */
[----:B------:R-:W-:Y:S01]  /*f970*/  FFMA.FTZ R80, R77, R107, R80 ;  /* 0x0000006b4d507223 */ /* 0x000fe20000010050 */
[----:B------:R-:W-:Y:S02]  /*f980*/  HADD2.F32 R66, -RZ, R66.H1_H1 ;  /* 0x30000042ff427230 */ /* 0x000fe40000004100 */
[C---:B------:R-:W-:Y:S01]  /*f990*/  FFMA.FTZ R77, R63.reuse, R70, -R78 ;  /* 0x000000463f4d7223 */ /* 0x040fe2000001084e */
[----:B------:R-:W-:Y:S02]  /*f9a0*/  HADD2.F32 R65, -RZ, R68.H0_H0 ;  /* 0x20000044ff417230 */ /* 0x000fe40000004100 */
[----:B------:R-:W-:Y:S01]  /*f9b0*/  FFMA.FTZ R81, R63, R82, R108 ;  /* 0x000000523f517223 */ /* 0x000fe2000001006c */
[----:B------:R-:W-:Y:S02]  /*f9c0*/  HADD2.F32 R67, -RZ, R58.H0_H0 ;  /* 0x2000003aff437230 */ /* 0x000fe40000004100 */
[----:B------:R-:W-:Y:S02]  /*f9d0*/  HADD2.F32 R59, -RZ, R56.H0_H0 ;  /* 0x20000038ff3b7230 */ /* 0x000fe40000004100 */
[----:B------:R-:W-:Y:S01]  /*f9e0*/  FMUL.FTZ R63, R64, R65 ;  /* 0x00000041403f7220 */ /* 0x000fe20000410000 */
[----:B------:R-:W-:-:S02]  /*f9f0*/  HADD2.F32 R62, -RZ, R62.H1_H1 ;  /* 0x3000003eff3e7230 */ /* 0x000fc40000004100 */
[C---:B------:R-:W-:Y:S01]  /*fa00*/  FMUL.FTZ R71, R66.reuse, R67 ;  /* 0x0000004342477220 */ /* 0x040fe20000410000 */
[----:B------:R-:W-:Y:S01]  /*fa10*/  FMUL.FTZ R66, R66, R57 ;  /* 0x0000003942427220 */ /* 0x000fe20000410000 */
[-C--:B------:R-:W-:Y:S01]  /*fa20*/  FMUL.FTZ R64, R64, R59.reuse ;  /* 0x0000003b40407220 */ /* 0x080fe20000410000 */
[----:B------:R-:W-:Y:S01]  /*fa30*/  FFMA.FTZ R69, R60, R59, -R63 ;  /* 0x0000003b3c457223 */ /* 0x000fe2000001083f */
[C---:B------:R-:W-:Y:S01]  /*fa40*/  FFMA.FTZ R58, R62.reuse, R57, -R71 ;  /* 0x000000393e3a7223 */ /* 0x040fe20000010847 */
        /* <DEDUP_REMOVED lines=12> */
.L_x_1925:
[----:B------:R-:W-:Y:S05]  /*fb10*/  BSYNC B1 ;  /* 0x0000000000017941 */ /* 0x000fea0003800000 */
.L_x_1924:
[----:B-1----:R-:W-:Y:S01]  /*fb20*/  VIADD R56, R218, 0x20 ;  /* 0x00000020da387836 */ /* 0x002fe20000000000 */
[----:B------:R-:W-:Y:S04]  /*fb30*/  BSSY B1, `(.L_x_1928) ;  /* 0x00000d2000017945 */ /* 0x000fe80003800000 */
[----:B------:R-:W-:-:S13]  /*fb40*/  ISETP.GE.AND P0, PT, R56, R3, PT ;  /* 0x000000033800720c */ /* 0x000fda0003f06270 */
[----:B------:R-:W-:Y:S05]  /*fb50*/  @P0 BRA `(.L_x_1929) ;  /* 0x0000000c003c0947 */ /* 0x000fea0003800000 */
[----:B------:R1:W5:Y:S01]  /*fb60*/  LDL R108, [R1+0x3c] ;  /* 0x00003c00016c7983 */ /* 0x0003620000100800 */
[----:B0-----:R-:W0:Y:S01]  /*fb70*/  LDC R65, c[0x0][0x3f4] ;  /* 0x0000fd00ff417b82 */ /* 0x001e220000000800 */
[C---:B------:R-:W-:Y:S01]  /*fb80*/  VIADD R109, R218.reuse, 0x20 ;  /* 0x00000020da6d7836 */ /* 0x040fe20000000000 */
[----:B------:R-:W-:Y:S01]  /*fb90*/  IADD3 R110, R218, 0x20, RZ ;  /* 0x00000020da6e7810 */ /* 0x000fe20007ffe0ff */
[----:B------:R-:W-:Y:S02]  /*fba0*/  BSSY B2, `(.L_x_1930) ;  /* 0x0000069000027945 */ /* 0x000fe40003800000 */
[----:B------:R-:W-:Y:S02]  /*fbb0*/  IMAD.SHL.U32 R109, R109, 0x40, RZ ;  /* 0x000000406d6d7824 */ /* 0x000fe400078e00ff */
[----:B------:R-:W-:-:S03]  /*fbc0*/  IMAD.SHL.U32 R110, R110, 0x40, RZ ;  /* 0x000000406e6e7824 */ /* 0x000fc600078e00ff */
[----:B------:R-:W-:Y:S02]  /*fbd0*/  LOP3.LUT R109, R109, 0x1c0, RZ, 0xc0, !PT ;  /* 0x000001c06d6d7812 */ /* 0x000fe400078ec0ff */
[----:B------:R-:W-:Y:S02]  /*fbe0*/  LOP3.LUT R110, R110, 0x1c0, RZ, 0xc0, !PT ;  /* 0x000001c06e6e7812 */ /* 0x000fe400078ec0ff */
[----:B------:R-:W-:Y:S02]  /*fbf0*/  SHF.R.U32.HI R109, RZ, 0x3, R109 ;  /* 0x00000003ff6d7819 */ /* 0x000fe4000001166d */
[-C--:B0-----:R-:W-:Y:S02]  /*fc00*/  ISETP.GE.AND P0, PT, R18, R65.reuse, PT ;  /* 0x000000411200720c */ /* 0x081fe40003f06270 */
[----:B------:R-:W-:-:S11]  /*fc10*/  ISETP.GE.AND P1, PT, R226, R65, PT ;  /* 0x00000041e200720c */ /* 0x000fd60003f26270 */
[----:B-1----:R-:W-:Y:S05]  /*fc20*/  @P0 BRA `(.L_x_1931) ;  /* 0x0000000400800947 */ /* 0x002fea0003800000 */
[----:B------:R-:W2:Y:S04]  /*fc30*/  LDL R56, [R1+0x58] ;  /* 0x0000580001387983 */ /* 0x000ea80000100800 */
[----:B------:R-:W3:Y:S01]  /*fc40*/  LDL R111, [R1+0xa0] ;  /* 0x0000a000016f7983 */ /* 0x000ee20000100800 */
[--C-:B------:R-:W-:Y:S01]  /*fc50*/  SHF.R.U64 R82, R52, 0x10, R53.reuse ;  /* 0x0000001034527819 */ /* 0x100fe20000001235 */
[----:B------:R-:W-:Y:S01]  /*fc60*/  HADD2.F32 R68, -RZ, R100.H1_H1 ;  /* 0x30000064ff447230 */ /* 0x000fe20000004100 */
[----:B------:R-:W-:Y:S01]  /*fc70*/  SHF.R.U32.HI R70, RZ, 0x10, R53 ;  /* 0x00000010ff467819 */ /* 0x000fe20000011635 */
[----:B------:R-:W-:Y:S01]  /*fc80*/  HADD2.F32 R66, -RZ, R102.H1_H1 ;  /* 0x30000066ff427230 */ /* 0x000fe20000004100 */
[--C-:B------:R-:W-:Y:S02]  /*fc90*/  SHF.R.U64 R107, R44, 0x10, R45.reuse ;  /* 0x000000102c6b7819 */ /* 0x100fe4000000122d */
[----:B------:R-:W-:Y:S01]  /*fca0*/  SHF.R.U32.HI R67, RZ, 0x10, R45 ;  /* 0x00000010ff437819 */ /* 0x000fe2000001162d */
[----:B------:R-:W-:Y:S01]  /*fcb0*/  HADD2.F32 R70, -RZ, R70.H0_H0 ;  /* 0x20000046ff467230 */ /* 0x000fe20000004100 */
[----:B------:R-:W-:-:S02]  /*fcc0*/  SHF.R.U64 R81, R54, 0x10, R55 ;  /* 0x0000001036517819 */ /* 0x000fc40000001237 */
[----:B------:R-:W-:Y:S02]  /*fcd0*/  SHF.R.U32.HI R79, RZ, 0x10, R55 ;  /* 0x00000010ff4f7819 */ /* 0x000fe40000011637 */
[--C-:B------:R-:W-:Y:S02]  /*fce0*/  SHF.R.U32.HI R83, RZ, 0x10, R47.reuse ;  /* 0x00000010ff537819 */ /* 0x100fe4000001162f */
[----:B------:R-:W-:Y:S02]  /*fcf0*/  SHF.R.U64 R105, R46, 0x10, R47 ;  /* 0x000000102e697819 */ /* 0x000fe4000000122f */
[----:B--2---:R-:W-:-:S04]  /*fd00*/  LEA.HI R56, R65, R56, RZ, 0x1d ;  /* 0x0000003841387211 */ /* 0x004fc800078fe8ff */
[----:B------:R-:W-:Y:S01]  /*fd10*/  SHF.R.S32.HI R59, RZ, 0x1f, R56 ;  /* 0x0000001fff3b7819 */ /* 0x000fe20000011438 */
[----:B------:R-:W-:-:S03]  /*fd20*/  IMAD.SHL.U32 R57, R56, 0x8, RZ ;  /* 0x0000000838397824 */ /* 0x000fc600078e00ff */
[----:B------:R-:W-:Y:S02]  /*fd30*/  LEA.HI R59, R59, R56, RZ, 0x3 ;  /* 0x000000383b3b7211 */ /* 0x000fe400078f18ff */
[----:B------:R-:W-:-:S03]  /*fd40*/  LOP3.LUT R56, R110, 0x38, R57, 0xf8, !PT ;  /* 0x000000386e387812 */ /* 0x000fc600078ef839 */
[----:B------:R-:W-:Y:S01]  /*fd50*/  IMAD.SHL.U32 R59, R59, 0x400, RZ ;  /* 0x000004003b3b7824 */ /* 0x000fe200078e00ff */
[----:B------:R-:W-:-:S04]  /*fd60*/  LOP3.LUT R60, R56, R109, RZ, 0x3c, !PT ;  /* 0x0000006d383c7212 */ /* 0x000fc800078e3cff */
        /* <DEDUP_REMOVED lines=15> */
[----:B------:R-:W-:Y:S01]  /*fe60*/  FMUL.FTZ R78, R53, R66 ;  /* 0x00000042354e7220 */ /* 0x000fe20000410000 */
[----:B------:R-:W-:Y:S02]  /*fe70*/  HADD2.F32 R53, -RZ, R100.H0_H0 ;  /* 0x20000064ff357230 */ /* 0x000fe40000004100 */
[----:B------:R-:W-:Y:S01]  /*fe80*/  FMUL.FTZ R80, R61, R70 ;  /* 0x000000463d507220 */ /* 0x000fe20000410000 */
[----:B------:R-:W-:Y:S01]  /*fe90*/  FFMA.FTZ R76, R45, R66, -R76 ;  /* 0x000000422d4c7223 */ /* 0x000fe2000001084c */
[----:B------:R-:W-:-:S02]  /*fea0*/  HADD2.F32 R66, -RZ, R67.H0_H0 ;  /* 0x20000043ff427230 */ /* 0x000fc40000004100 */
[----:B------:R-:W-:Y:S01]  /*feb0*/  FFMA.FTZ R78, R45, R68, R78 ;  /* 0x000000442d4e7223 */ /* 0x000fe2000001004e */
[----:B------:R-:W-:Y:S02]  /*fec0*/  HADD2.F32 R45, -RZ, R102.H0_H0 ;  /* 0x20000066ff2d7230 */ /* 0x000fe40000004100 */
[C---:B------:R-:W-:Y:S01]  /*fed0*/  FMUL.FTZ R67, R52.reuse, R53 ;  /* 0x0000003534437220 */ /* 0x040fe20000410000 */
[----:B------:R-:W-:Y:S02]  /*fee0*/  HADD2.F32 R54, -RZ, R62.H0_H0 ;  /* 0x2000003eff367230 */ /* 0x000fe40000004100 */
[-C--:B------:R-:W-:Y:S01]  /*fef0*/  FMUL.FTZ R68, R61, R66.reuse ;  /* 0x000000423d447220 */ /* 0x080fe20000410000 */
[C---:B------:R-:W-:Y:S01]  /*ff00*/  FFMA.FTZ R69, R57.reuse, R66, -R80 ;  /* 0x0000004239457223 */ /* 0x040fe20000010850 */
[-C--:B------:R-:W-:Y:S01]  /*ff10*/  FMUL.FTZ R52, R52, R45.reuse ;  /* 0x0000002d34347220 */ /* 0x080fe20000410000 */
[----:B------:R-:W-:Y:S01]  /*ff20*/  FFMA.FTZ R67, R44, R45, -R67 ;  /* 0x0000002d2c437223 */ /* 0x000fe20000010843 */
[----:B------:R-:W-:Y:S01]  /*ff30*/  FFMA.FTZ R71, R57, R70, R68 ;  /* 0x0000004639477223 */ /* 0x000fe20000010044 */
[----:B------:R-:W-:-:S02]  /*ff40*/  HADD2.F32 R55, -RZ, R63.H0_H0 ;  /* 0x2000003fff377230 */ /* 0x000fc40000004100 */
[----:B------:R-:W-:Y:S01]  /*ff50*/  FFMA.FTZ R57, R44, R53, R52 ;  /* 0x000000352c397223 */ /* 0x000fe20000010034 */
[--C-:B------:R-:W-:Y:S02]  /*ff60*/  HADD2.F32 R61, -RZ, R101.reuse.H0_H0 ;  /* 0x20000065ff3d7230 */ /* 0x100fe40000004100 */
[--C-:B------:R-:W-:Y:S02]  /*ff70*/  HADD2.F32 R45, -RZ, R104.reuse.H0_H0 ;  /* 0x20000068ff2d7230 */ /* 0x100fe40000004100 */
[----:B------:R-:W-:Y:S02]  /*ff80*/  HADD2.F32 R52, -RZ, R101.H1_H1 ;  /* 0x30000065ff347230 */ /* 0x000fe40000004100 */
[C---:B------:R-:W-:Y:S01]  /*ff90*/  FMUL.FTZ R53, R54.reuse, R61 ;  /* 0x0000003d36357220 */ /* 0x040fe20000410000 */
[----:B------:R-:W-:Y:S02]  /*ffa0*/  HADD2.F32 R104, -RZ, R104.H1_H1 ;  /* 0x30000068ff687230 */ /* 0x000fe40000004100 */
[----:B------:R-:W-:Y:S01]  /*ffb0*/  FMUL.FTZ R77, R54, R45 ;  /* 0x0000002d364d7220 */ /* 0x000fe20000410000 */
[----:B------:R-:W-:-:S02]  /*ffc0*/  HADD2.F32 R63, -RZ, R63.H1_H1 ;  /* 0x3000003fff3f7230 */ /* 0x000fc40000004100 */
[C---:B------:R-:W-:Y:S01]  /*ffd0*/  FMUL.FTZ R68, R55.reuse, R52 ;  /* 0x0000003437447220 */ /* 0x040fe20000410000 */
[----:B------:R-:W-:Y:S02]  /*ffe0*/  HADD2.F32 R54, -RZ, R79.H0_H0 ;  /* 0x2000004fff367230 */ /* 0x000fe40000004100 */
[----:B------:R-:W-:Y:S01]  /*fff0*/  FMUL.FTZ R55, R55, R104 ;  /* 0x0000006837377220 */ /* 0x000fe20000410000 */
[----:B------:R-:W-:Y:S02]  /*10000*/  HADD2.F32 R44, -RZ, R83.H0_H0 ;  /* 0x20000053ff2c7230 */ /* 0x000fe40000004100 */
[C---:B------:R-:W-:Y:S01]  /*10010*/  FFMA.FTZ R66, R46.reuse, R45, -R53 ;  /* 0x0000002d2e427223 */ /* 0x040fe20000010835 */
[----:B------:R-:W-:Y:S01]  /*10020*/  FFMA.FTZ R77, R46, R61, R77 ;  /* 0x0000003d2e4d7223 */ /* 0x000fe2000001004d */
[----:B------:R-:W-:Y:S01]  /*10030*/  FFMA.FTZ R46, R47, R52, R55 ;  /* 0x000000342f2e7223 */ /* 0x000fe20000010037 */
[----:B------:R-:W-:Y:S02]  /*10040*/  HADD2.F32 R60, -RZ, R60.H1_H1 ;  /* 0x3000003cff3c7230 */ /* 0x000fe40000004100 */
[----:B------:R-:W-:Y:S01]  /*10050*/  FMUL.FTZ R70, R63, R54 ;  /* 0x000000363f467220 */ /* 0x000fe20000410000 */
[----:B------:R-:W-:-:S02]  /*10060*/  HADD2.F32 R62, -RZ, R62.H1_H1 ;  /* 0x3000003eff3e7230 */ /* 0x000fc40000004100 */
[----:B------:R-:W-:Y:S01]  /*10070*/  FFMA.FTZ R68, R47, R104, -R68 ;  /* 0x000000682f447223 */ /* 0x000fe20000010844 */
[-C--:B------:R-:W-:Y:S01]  /*10080*/  FMUL.FTZ R52, R63, R44.reuse ;  /* 0x0000002c3f347220 */ /* 0x080fe20000410000 */
[----:B------:R-:W-:Y:S02]  /*10090*/  HADD2.F32 R53, -RZ, R82.H0_H0 ;  /* 0x20000052ff357230 */ /* 0x000fe40000004100 */
[C---:B------:R-:W-:Y:S01]  /*100a0*/  FFMA.FTZ R63, R59.reuse, R44, -R70 ;  /* 0x0000002c3b3f7223 */ /* 0x040fe20000010846 */
[----:B------:R-:W-:Y:S02]  /*100b0*/  HADD2.F32 R55, -RZ, R81.H0_H0 ;  /* 0x20000051ff377230 */ /* 0x000fe40000004100 */
[----:B------:R-:W-:Y:S01]  /*100c0*/  FFMA.FTZ R79, R59, R54, R52 ;  /* 0x000000363b4f7223 */ /* 0x000fe20000010034 */
[----:B------:R-:W-:Y:S02]  /*100d0*/  HADD2.F32 R45, -RZ, R107.H0_H0 ;  /* 0x2000006bff2d7230 */ /* 0x000fe40000004100 */
[----:B------:R-:W-:Y:S01]  /*100e0*/  FMUL.FTZ R59, R60, R53 ;  /* 0x000000353c3b7220 */ /* 0x000fe20000410000 */
[----:B------:R-:W-:-:S02]  /*100f0*/  HADD2.F32 R47, -RZ, R105.H0_H0 ;  /* 0x20000069ff2f7230 */ /* 0x000fc40000004100 */
[----:B------:R-:W-:Y:S01]  /*10100*/  FMUL.FTZ R61, R62, R55 ;  /* 0x000000373e3d7220 */ /* 0x000fe20000410000 */
[----:B------:R-:W-:Y:S02]  /*10110*/  HADD2.F32 R56, -RZ, R56.H1_H1 ;  /* 0x30000038ff387230 */ /* 0x000fe40000004100 */
[----:B------:R-:W-:Y:S01]  /*10120*/  FMUL.FTZ R60, R60, R45 ;  /* 0x0000002d3c3c7220 */ /* 0x000fe20000410000 */
[----:B------:R-:W-:Y:S02]  /*10130*/  HADD2.F32 R58, -RZ, R58.H1_H1 ;  /* 0x3000003aff3a7230 */ /* 0x000fe40000004100 */
        /* <DEDUP_REMOVED lines=8> */
[----:B------:R-:W-:Y:S02]  /*101c0*/  F2FP.F16.F32.PACK_AB R44, R44, R67 ;  /* 0x000000432c2c723e */ /* 0x000fe400000000ff */
[----:B------:R-:W-:Y:S02]  /*101d0*/  F2FP.F16.F32.PACK_AB R46, R61, R66 ;  /* 0x000000423d2e723e */ /* 0x000fe400000000ff */
[----:B------:R-:W-:Y:S02]  /*101e0*/  F2FP.F16.F32.PACK_AB R53, R71, R78 ;  /* 0x0000004e4735723e */ /* 0x000fe400000000ff */
[----:B------:R-:W-:Y:S01]  /*101f0*/  F2FP.F16.F32.PACK_AB R52, R52, R57 ;  /* 0x000000393434723e */ /* 0x000fe200000000ff */
[----:B------:R0:W-:Y:S01]  /*10200*/  STS.128 [R111], R44 ;  /* 0x0000002c6f007388 */ /* 0x0001e20000000c00 */
[----:B------:R-:W-:-:S05]  /*10210*/  F2FP.F16.F32.PACK_AB R54, R54, R77 ;  /* 0x0000004d3636723e */ /* 0x000fca00000000ff */
[----:B------:R0:W-:Y:S02]  /*10220*/  STS.128 [R64+0x10400], R52 ;  /* 0x0104003440007388 */ /* 0x0001e40000000c00 */
.L_x_1931:
[----:B------:R-:W-:Y:S05]  /*10230*/  BSYNC B2 ;  /* 0x0000000000027941 */ /* 0x000fea0003800000 */
.L_x_1930:
[----:B------:R-:W-:Y:S05]  /*10240*/  @P1 BRA `(.L_x_1929) ;  /* 0x0000000400801947 */ /* 0x000fea0003800000 */
[----:B0-----:R-:W2:Y:S04]  /*10250*/  LDL R44, [R1+0x5c] ;  /* 0x00005c00012c7983 */ /* 0x001ea80000100800 */
        /* <DEDUP_REMOVED lines=9> */
[--C-:B------:R-:W-:Y:S02]  /*102f0*/  SHF.R.U32.HI R70, RZ, 0x10, R43.reuse ;  /* 0x00000010ff467819 */ /* 0x100fe4000001162b */
[----:B------:R-:W-:Y:S02]  /*10300*/  SHF.R.U64 R71, R42, 0x10, R43 ;  /* 0x000000102a477819 */ /* 0x000fe4000000122b */
[----:B--2---:R-:W-:-:S04]  /*10310*/  LEA.HI R65, R65, R44, RZ, 0x1d ;  /* 0x0000002c41417211 */ /* 0x004fc800078fe8ff */
[----:B------:R-:W-:Y:S02]  /*10320*/  SHF.R.S32.HI R46, RZ, 0x1f, R65 ;  /* 0x0000001fff2e7819 */ /* 0x000fe40000011441 */
[----:B------:R-:W-:Y:S02]  /*10330*/  SHF.L.U32 R44, R65, 0x3, RZ ;  /* 0x00000003412c7819 */ /* 0x000fe400000006ff */
[----:B------:R-:W-:Y:S02]  /*10340*/  LEA.HI R46, R46, R65, RZ, 0x3 ;  /* 0x000000412e2e7211 */ /* 0x000fe400078f18ff */
[----:B------:R-:W-:Y:S02]  /*10350*/  LOP3.LUT R44, R110, 0x38, R44, 0xf8, !PT ;  /* 0x000000386e2c7812 */ /* 0x000fe400078ef82c */
[----:B------:R-:W-:Y:S01]  /*10360*/  SHF.R.U32.HI R65, RZ, 0x10, R51 ;  /* 0x00000010ff417819 */ /* 0x000fe20000011633 */
        /* <DEDUP_REMOVED lines=8> */
[----:B------:R-:W-:Y:S02]  /*103f0*/  HADD2.F32 R40, -RZ, R44.H0_H0 ;  /* 0x2000002cff287230 */ /* 0x000fe40000004100 */
[----:B------:R-:W-:Y:S02]  /*10400*/  HADD2.F32 R45, -RZ, R45.H1_H1 ;  /* 0x3000002dff2d7230 */ /* 0x000fe40000004100 */
[----:B------:R-:W-:Y:S02]  /*10410*/  HADD2.F32 R42, -RZ, R46.H0_H0 ;  /* 0x2000002eff2a7230 */ /* 0x000fe40000004100 */
[--C-:B------:R-:W-:Y:S02]  /*10420*/  HADD2.F32 R43, -RZ, R47.reuse.H0_H0 ;  /* 0x2000002fff2b7230 */ /* 0x100fe40000004100 */
[----:B------:R-:W-:-:S02]  /*10430*/  HADD2.F32 R47, -RZ, R47.H1_H1 ;  /* 0x3000002fff2f7230 */ /* 0x000fc40000004100 */
[--C-:B-1----:R-:W-:Y:S02]  /*10440*/  HADD2.F32 R49, -RZ, R53.reuse.H0_H0 ;  /* 0x20000035ff317230 */ /* 0x102fe40000004100 */
[----:B------:R-:W-:Y:S02]  /*10450*/  HADD2.F32 R48, -RZ, R52.H0_H0 ;  /* 0x20000034ff307230 */ /* 0x000fe40000004100 */
[----:B------:R-:W-:Y:S02]  /*10460*/  HADD2.F32 R53, -RZ, R53.H1_H1 ;  /* 0x30000035ff357230 */ /* 0x000fe40000004100 */
[C---:B------:R-:W-:Y:S01]  /*10470*/  FMUL.FTZ R64, R49.reuse, R60 ;  /* 0x0000003c31407220 */ /* 0x040fe20000410000 */
[-C--:B------:R-:W-:Y:S01]  /*10480*/  FMUL.FTZ R66, R49, R58.reuse ;  /* 0x0000003a31427220 */ /* 0x080fe20000410000 */
[----:B------:R-:W-:Y:S02]  /*10490*/  HADD2.F32 R49, -RZ, R92.H0_H0 ;  /* 0x2000005cff317230 */ /* 0x000fe40000004100 */
[C---:B------:R-:W-:Y:S01]  /*104a0*/  FFMA.FTZ R64, R41.reuse, R58, -R64 ;  /* 0x0000003a29407223 */ /* 0x040fe20000010840 */
[----:B------:R-:W-:Y:S01]  /*104b0*/  FFMA.FTZ R66, R41, R60, R66 ;  /* 0x0000003c29427223 */ /* 0x000fe20000010042 */
[----:B------:R-:W-:-:S02]  /*104c0*/  HADD2.F32 R41, -RZ, R94.H0_H0 ;  /* 0x2000005eff297230 */ /* 0x000fc40000004100 */
[C---:B------:R-:W-:Y:S01]  /*104d0*/  FMUL.FTZ R68, R53.reuse, R62 ;  /* 0x0000003e35447220 */ /* 0x040fe20000410000 */
[----:B------:R-:W-:Y:S02]  /*104e0*/  HADD2.F32 R58, -RZ, R57.H0_H0 ;  /* 0x20000039ff3a7230 */ /* 0x000fe40000004100 */
[C---:B------:R-:W-:Y:S01]  /*104f0*/  FMUL.FTZ R57, R48.reuse, R49 ;  /* 0x0000003130397220 */ /* 0x040fe20000410000 */
[----:B------:R-:W-:Y:S02]  /*10500*/  HADD2.F32 R50, -RZ, R54.H0_H0 ;  /* 0x20000036ff327230 */ /* 0x000fe40000004100 */
[-C--:B------:R-:W-:Y:S01]  /*10510*/  FMUL.FTZ R48, R48, R41.reuse ;  /* 0x0000002930307220 */ /* 0x080fe20000410000 */
[----:B------:R-:W-:Y:S02]  /*10520*/  HADD2.F32 R51, -RZ, R55.H0_H0 ;  /* 0x20000037ff337230 */ /* 0x000fe40000004100 */
[-C--:B------:R-:W-:Y:S01]  /*10530*/  FMUL.FTZ R60, R53, R58.reuse ;  /* 0x0000003a353c7220 */ /* 0x080fe20000410000 */
[----:B------:R-:W-:Y:S01]  /*10540*/  FFMA.FTZ R57, R40, R41, -R57 ;  /* 0x0000002928397223 */ /* 0x000fe20000010839 */
[----:B------:R-:W-:Y:S01]  /*10550*/  FFMA.FTZ R61, R45, R58, -R68 ;  /* 0x0000003a2d3d7223 */ /* 0x000fe20000010844 */
[----:B------:R-:W-:-:S02]  /*10560*/  HADD2.F32 R53, -RZ, R93.H0_H0 ;  /* 0x2000005dff357230 */ /* 0x000fc40000004100 */
[----:B------:R-:W-:Y:S01]  /*10570*/  FFMA.FTZ R59, R40, R49, R48 ;  /* 0x00000031283b7223 */ /* 0x000fe20000010030 */
[----:B------:R-:W-:Y:S02]  /*10580*/  HADD2.F32 R41, -RZ, R95.H0_H0 ;  /* 0x2000005fff297230 */ /* 0x000fe40000004100 */
[----:B------:R-:W-:Y:S01]  /*10590*/  FFMA.FTZ R63, R45, R62, R60 ;  /* 0x0000003e2d3f7223 */ /* 0x000fe2000001003c */
[----:B------:R-:W-:Y:S02]  /*105a0*/  HADD2.F32 R58, -RZ, R93.H1_H1 ;  /* 0x3000005dff3a7230 */ /* 0x000fe40000004100 */
[C---:B------:R-:W-:Y:S01]  /*105b0*/  FMUL.FTZ R45, R50.reuse, R53 ;  /* 0x00000035322d7220 */ /* 0x040fe20000410000 */
[----:B------:R-:W-:Y:S02]  /*105c0*/  HADD2.F32 R40, -RZ, R95.H1_H1 ;  /* 0x3000005fff287230 */ /* 0x000fe40000004100 */
[----:B------:R-:W-:Y:S01]  /*105d0*/  FMUL.FTZ R49, R50, R41 ;  /* 0x0000002932317220 */ /* 0x000fe20000410000 */
[----:B------:R-:W-:-:S02]  /*105e0*/  HADD2.F32 R55, -RZ, R55.H1_H1 ;  /* 0x30000037ff377230 */ /* 0x000fc40000004100 */
[C---:B------:R-:W-:Y:S01]  /*105f0*/  FMUL.FTZ R62, R51.reuse, R58 ;  /* 0x0000003a333e7220 */ /* 0x040fe20000410000 */
[----:B------:R-:W-:Y:S02]  /*10600*/  HADD2.F32 R50, -RZ, R65.H0_H0 ;  /* 0x20000041ff327230 */ /* 0x000fe40000004100 */
[-C--:B------:R-:W-:Y:S01]  /*10610*/  FMUL.FTZ R51, R51, R40.reuse ;  /* 0x0000002833337220 */ /* 0x080fe20000410000 */
[----:B------:R-:W-:Y:S02]  /*10620*/  HADD2.F32 R48, -RZ, R70.H0_H0 ;  /* 0x20000046ff307230 */ /* 0x000fe40000004100 */
[C---:B------:R-:W-:Y:S01]  /*10630*/  FFMA.FTZ R60, R42.reuse, R41, -R45 ;  /* 0x000000292a3c7223 */ /* 0x040fe2000001082d */
[----:B------:R-:W-:Y:S01]  /*10640*/  FFMA.FTZ R53, R42, R53, R49 ;  /* 0x000000352a357223 */ /* 0x000fe20000010031 */
[----:B------:R-:W-:Y:S01]  /*10650*/  FFMA.FTZ R62, R43, R40, -R62 ;  /* 0x000000282b3e7223 */ /* 0x000fe2000001083e */
[----:B------:R-:W-:Y:S02]  /*10660*/  HADD2.F32 R52, -RZ, R52.H1_H1 ;  /* 0x30000034ff347230 */ /* 0x000fe40000004100 */
[----:B------:R-:W-:Y:S01]  /*10670*/  FMUL.FTZ R42, R55, R50 ;  /* 0x00000032372a7220 */ /* 0x000fe20000410000 */
[----:B------:R-:W-:-:S02]  /*10680*/  HADD2.F32 R54, -RZ, R54.H1_H1 ;  /* 0x30000036ff367230 */ /* 0x000fc40000004100 */
[----:B------:R-:W-:Y:S01]  /*10690*/  FFMA.FTZ R58, R43, R58, R51 ;  /* 0x0000003a2b3a7223 */ /* 0x000fe20000010033 */
        /* <DEDUP_REMOVED lines=27> */
.L_x_1929:
[----:B------:R-:W-:Y:S05]  /*10850*/  BSYNC B1 ;  /* 0x0000000000017941 */ /* 0x000fea0003800000 */
.L_x_1928:
[----:B-1----:R-:W-:Y:S01]  /*10860*/  VIADD R40, R218, 0x40 ;  /* 0x00000040da287836 */ /* 0x002fe20000000000 */
[----:B------:R-:W-:Y:S04]  /*10870*/  BSSY B1, `(.L_x_1932) ;  /* 0x00000d2000017945 */ /* 0x000fe80003800000 */
[----:B------:R-:W-:-:S13]  /*10880*/  ISETP.GE.AND P0, PT, R40, R3, PT ;  /* 0x000000032800720c */ /* 0x000fda0003f06270 */
[----:B------:R-:W-:Y:S05]  /*10890*/  @P0 BRA `(.L_x_1933) ;  /* 0x0000000c003c0947 */ /* 0x000fea0003800000 */
[----:B0-----:R0:W5:Y:S01]  /*108a0*/  LDL R66, [R1+0x84] ;  /* 0x0000840001427983 */ /* 0x0011620000100800 */
[----:B------:R-:W1:Y:S01]  /*108b0*/  LDC R65, c[0x0][0x3f4] ;  /* 0x0000fd00ff417b82 */ /* 0x000e620000000800 */
[C---:B------:R-:W-:Y:S01]  /*108c0*/  VIADD R67, R218.reuse, 0x40 ;  /* 0x00000040da437836 */ /* 0x040fe20000000000 */
[----:B------:R-:W-:Y:S01]  /*108d0*/  BSSY B2, `(.L_x_1934) ;  /* 0x000006a000027945 */ /* 0x000fe20003800000 */
[----:B------:R-:W-:-:S03]  /*108e0*/  VIADD R68, R218, 0x40 ;  /* 0x00000040da447836 */ /* 0x000fc60000000000 */
[----:B------:R-:W-:Y:S01]  /*108f0*/  SHF.L.U32 R67, R67, 0x6, RZ ;  /* 0x0000000643437819 */ /* 0x000fe200000006ff */
[----:B------:R-:W-:-:S03]  /*10900*/  IMAD.SHL.U32 R68, R68, 0x40, RZ ;  /* 0x0000004044447824 */ /* 0x000fc600078e00ff */
[----:B------:R-:W-:Y:S02]  /*10910*/  LOP3.LUT R67, R67, 0x1c0, RZ, 0xc0, !PT ;  /* 0x000001c043437812 */ /* 0x000fe400078ec0ff */
[----:B------:R-:W-:Y:S02]  /*10920*/  LOP3.LUT R68, R68, 0x1c0, RZ, 0xc0, !PT ;  /* 0x000001c044447812 */ /* 0x000fe400078ec0ff */
[----:B------:R-:W-:Y:S02]  /*10930*/  SHF.R.U32.HI R67, RZ, 0x3, R67 ;  /* 0x00000003ff437819 */ /* 0x000fe40000011643 */
[-C--:B-1----:R-:W-:Y:S02]  /*10940*/  ISETP.GE.AND P0, PT, R18, R65.reuse, PT ;  /* 0x000000411200720c */ /* 0x082fe40003f06270 */
[----:B------:R-:W-:-:S11]  /*10950*/  ISETP.GE.AND P1, PT, R226, R65, PT ;  /* 0x00000041e200720c */ /* 0x000fd60003f26270 */
[----:B0-----:R-:W-:Y:S05]  /*10960*/  @P0 BRA `(.L_x_1935) ;  /* 0x0000000400800947 */ /* 0x001fea0003800000 */
        /* <DEDUP_REMOVED lines=22> */
[----:B-----5:R-:W-:-:S04]  /*10ad0*/  IADD3 R45, R44, R45, R66 ;  /* 0x0000002d2c2d7210 */ /* 0x020fc80007ffe042 */
[----:B------:R-:W-:-:S05]  /*10ae0*/  LEA R48, R45, R16, 0x1 ;  /* 0x000000102d307211 */ /* 0x000fca00078e08ff */
        /* <DEDUP_REMOVED lines=27> */
[----:B------:R-:W-:Y:S02]  /*10ca0*/  HADD2.F32 R45, -RZ, R97.H0_H0 ;  /* 0x20000061ff2d7230 */ /* 0x000fe40000004100 */
[----:B------:R-:W-:Y:S02]  /*10cb0*/  HADD2.F32 R29, -RZ, R99.H0_H0 ;  /* 0x20000063ff1d7230 */ /* 0x000fe40000004100 */
        /* <DEDUP_REMOVED lines=11> */
[C---:B------:R-:W-:Y:S01]  /*10d70*/  FFMA.FTZ R54, R31.reuse, R28, -R54 ;  /* 0x0000001c1f367223 */ /* 0x040fe20000010836 */
[----:B------:R-:W-:Y:S01]  /*10d80*/  FFMA.FTZ R50, R31, R50, R39 ;  /* 0x000000321f327223 */ /* 0x000fe20000010027 */
[----:B------:R-:W-:-:S02]  /*10d90*/  HADD2.F32 R44, -RZ, R44.H1_H1 ;  /* 0x3000002cff2c7230 */ /* 0x000fc40000004100 */
[C---:B------:R-:W-:Y:S01]  /*10da0*/  FMUL.FTZ R30, R47.reuse, R38 ;  /* 0x000000262f1e7220 */ /* 0x040fe20000410000 */
[----:B------:R-:W-:Y:S02]  /*10db0*/  HADD2.F32 R46, -RZ, R46.H1_H1 ;  /* 0x3000002eff2e7230 */ /* 0x000fe40000004100 */
[-C--:B------:R-:W-:Y:S01]  /*10dc0*/  FMUL.FTZ R28, R47, R36.reuse ;  /* 0x000000242f1c7220 */ /* 0x080fe20000410000 */
[----:B------:R-:W-:Y:S02]  /*10dd0*/  HADD2.F32 R37, -RZ, R61.H0_H0 ;  /* 0x2000003dff257230 */ /* 0x000fe40000004100 */
[C---:B------:R-:W-:Y:S01]  /*10de0*/  FFMA.FTZ R47, R43.reuse, R36, -R30 ;  /* 0x000000242b2f7223 */ /* 0x040fe2000001081e */
[----:B------:R-:W-:Y:S02]  /*10df0*/  HADD2.F32 R39, -RZ, R59.H0_H0 ;  /* 0x2000003bff277230 */ /* 0x000fe40000004100 */
[----:B------:R-:W-:Y:S01]  /*10e00*/  FFMA.FTZ R57, R43, R38, R28 ;  /* 0x000000262b397223 */ /* 0x000fe2000001001c */
[----:B------:R-:W-:-:S02]  /*10e10*/  HADD2.F32 R29, -RZ, R64.H0_H0 ;  /* 0x20000040ff1d7230 */ /* 0x000fc40000004100 */
[----:B------:R-:W-:Y:S01]  /*10e20*/  FMUL.FTZ R43, R44, R37 ;  /* 0x000000252c2b7220 */ /* 0x000fe20000410000 */
[----:B------:R-:W-:Y:S02]  /*10e30*/  HADD2.F32 R31, -RZ, R63.H0_H0 ;  /* 0x2000003fff1f7230 */ /* 0x000fe40000004100 */
        /* <DEDUP_REMOVED lines=19> */
.L_x_1935:
[----:B------:R-:W-:Y:S05]  /*10f70*/  BSYNC B2 ;  /* 0x0000000000027941 */ /* 0x000fea0003800000 */
.L_x_1934:
        /* <DEDUP_REMOVED lines=97> */
.L_x_1933:
[----:B------:R-:W-:Y:S05]  /*11590*/  BSYNC B1 ;  /* 0x0000000000017941 */ /* 0x000fea0003800000 */
.L_x_1932:
[----:B-1----:R-:W-:-:S05]  /*115a0*/  VIADD R24, R218, 0x60 ;  /* 0x00000060da187836 */ /* 0x002fca0000000000 */
[----:B------:R-:W-:-:S13]  /*115b0*/  ISETP.GE.AND P0, PT, R24, R3, PT ;  /* 0x000000031800720c */ /* 0x000fda0003f06270 */
[----:B------:R-:W-:Y:S05]  /*115c0*/  @P0 BRA `(.L_x_1903) ;  /* 0x0000000c003c0947 */ /* 0x000fea0003800000 */
[----:B0-----:R0:W5:Y:S01]  /*115d0*/  LDL R48, [R1+0x80] ;  /* 0x0000800001307983 */ /* 0x0011620000100800 */
[----:B------:R-:W1:Y:S01]  /*115e0*/  LDC R49, c[0x0][0x3f4] ;  /* 0x0000fd00ff317b82 */ /* 0x000e620000000800 */
[C---:B------:R-:W-:Y:S01]  /*115f0*/  IADD3 R50, R218.reuse, 0x60, RZ ;  /* 0x00000060da327810 */ /* 0x040fe20007ffe0ff */
[----:B------:R-:W-:Y:S01]  /*11600*/  VIADD R51, R218, 0x60 ;  /* 0x00000060da337836 */ /* 0x000fe20000000000 */
[----:B------:R-:W-:Y:S03]  /*11610*/  BSSY B1, `(.L_x_1936) ;  /* 0x0000069000017945 */ /* 0x000fe60003800000 */
[----:B------:R-:W-:Y:S02]  /*11620*/  IMAD.SHL.U32 R50, R50, 0x40, RZ ;  /* 0x0000004032327824 */ /* 0x000fe400078e00ff */
        /* <DEDUP_REMOVED lines=14> */
[----:B------:R-:W-:-:S02]  /*11710*/  SHF.R.U32.HI R36, RZ, 0x10, R5 ;  /* 0x00000010ff247819 */ /* 0x000fc40000011605 */
[--C-:B------:R-:W-:Y:S02]  /*11720*/  SHF.R.U64 R46, R14, 0x10, R15.reuse ;  /* 0x000000100e2e7819 */ /* 0x100fe4000000120f */
[----:B------:R-:W-:Y:S01]  /*11730*/  SHF.R.U32.HI R45, RZ, 0x10, R15 ;  /* 0x00000010ff2d7819 */ /* 0x000fe2000001160f */
[----:B------:R-:W-:Y:S01]  /*11740*/  HADD2.F32 R36, -RZ, R36.H0_H0 ;  /* 0x20000024ff247230 */ /* 0x000fe20000004100 */
[--C-:B------:R-:W-:Y:S02]  /*11750*/  SHF.R.U32.HI R41, RZ, 0x10, R7.reuse ;  /* 0x00000010ff297819 */ /* 0x100fe40000011607 */
[----:B------:R-:W-:Y:S02]  /*11760*/  SHF.R.U64 R43, R6, 0x10, R7 ;  /* 0x00000010062b7819 */ /* 0x000fe40000001207 */
[----:B--2---:R-:W-:-:S04]  /*11770*/  LEA.HI R3, R49, R24, RZ, 0x1d ;  /* 0x0000001831037211 */ /* 0x004fc800078fe8ff */
[----:B------:R-:W-:Y:S01]  /*11780*/  SHF.R.S32.HI R26, RZ, 0x1f, R3 ;  /* 0x0000001fff1a7819 */ /* 0x000fe20000011403 */
[----:B------:R-:W-:-:S03]  /*11790*/  IMAD.SHL.U32 R24, R3, 0x8, RZ ;  /* 0x0000000803187824 */ /* 0x000fc600078e00ff */
[----:B------:R-:W-:Y:S02]  /*117a0*/  LEA.HI R26, R26, R3, RZ, 0x3 ;  /* 0x000000031a1a7211 */ /* 0x000fe400078f18ff */
[----:B------:R-:W-:Y:S02]  /*117b0*/  LOP3.LUT R3, R51, 0x38, R24, 0xf8, !PT ;  /* 0x0000003833037812 */ /* 0x000fe400078ef818 */
[----:B------:R-:W-:Y:S02]  /*117c0*/  SHF.L.U32 R26, R26, 0xa, RZ ;  /* 0x0000000a1a1a7819 */ /* 0x000fe400000006ff */
        /* <DEDUP_REMOVED lines=77> */
.L_x_1937:
[----:B------:R-:W-:Y:S05]  /*11ca0*/  BSYNC B1 ;  /* 0x0000000000017941 */ /* 0x000fea0003800000 */
.L_x_1936:
[----:B------:R-:W-:Y:S05]  /*11cb0*/  @P1 BRA `(.L_x_1903) ;  /* 0x0000000400801947 */ /* 0x000fea0003800000 */
[----:B0-----:R-:W2:Y:S04]  /*11cc0*/  LDL R3, [R1+0x5c] ;  /* 0x00005c0001037983 */ /* 0x001ea80000100800 */
[----:B------:R-:W3:Y:S01]  /*11cd0*/  LDL R41, [R1+0x8c] ;  /* 0x00008c0001297983 */ /* 0x000ee20000100800 */
[--C-:B------:R-:W-:Y:S01]  /*11ce0*/  SHF.R.U64 R40, R72, 0x10, R73.reuse ;  /* 0x0000001048287819 */ /* 0x100fe20000001249 */
[--C-:B------:R-:W-:Y:S01]  /*11cf0*/  HADD2.F32 R29, -RZ, R21.reuse.H1_H1 ;  /* 0x30000015ff1d7230 */ /* 0x100fe20000004100 */
[----:B------:R-:W-:Y:S01]  /*11d00*/  SHF.R.U32.HI R72, RZ, 0x10, R73 ;  /* 0x00000010ff487819 */ /* 0x000fe20000011649 */
[--C-:B------:R-:W-:Y:S01]  /*11d10*/  HADD2.F32 R31, -RZ, R0.reuse.H1_H1 ;  /* 0x30000000ff1f7230 */ /* 0x100fe20000004100 */
[--C-:B------:R-:W-:Y:S01]  /*11d20*/  SHF.R.U32.HI R30, RZ, 0x10, R9.reuse ;  /* 0x00000010ff1e7819 */ /* 0x100fe20000011609 */
[----:B------:R-:W-:Y:S01]  /*11d30*/  HADD2.F32 R28, -RZ, R0.H0_H0 ;  /* 0x20000000ff1c7230 */ /* 0x000fe20000004100 */
[----:B------:R-:W-:Y:S01]  /*11d40*/  SHF.R.U64 R38, R8, 0x10, R9 ;  /* 0x0000001008267819 */ /* 0x000fe20000001209 */
[----:B------:R-:W-:Y:S01]  /*11d50*/  HADD2.F32 R0, -RZ, R21.H0_H0 ;  /* 0x20000015ff007230 */ /* 0x000fe20000004100 */
[--C-:B------:R-:W-:Y:S01]  /*11d60*/  SHF.R.U64 R39, R74, 0x10, R75.reuse ;  /* 0x000000104a277819 */ /* 0x100fe2000000124b */
[----:B------:R-:W-:Y:S01]  /*11d70*/  HADD2.F32 R30, -RZ, R30.H0_H0 ;  /* 0x2000001eff1e7230 */ /* 0x000fe20000004100 */
[----:B------:R-:W-:Y:S01]  /*11d80*/  SHF.R.U32.HI R74, RZ, 0x10, R75 ;  /* 0x00000010ff4a7819 */ /* 0x000fe2000001164b */
[--C-:B------:R-:W-:Y:S01]  /*11d90*/  HADD2.F32 R21, -RZ, R20.reuse.H0_H0 ;  /* 0x20000014ff157230 */ /* 0x100fe20000004100 */
[--C-:B------:R-:W-:Y:S01]  /*11da0*/  SHF.R.U32.HI R36, RZ, 0x10, R11.reuse ;  /* 0x00000010ff247819 */ /* 0x100fe2000001160b */
[----:B------:R-:W-:Y:S01]  /*11db0*/  HADD2.F32 R20, -RZ, R20.H1_H1 ;  /* 0x30000014ff147230 */ /* 0x000fe20000004100 */
[----:B------:R-:W-:-:S02]  /*11dc0*/  SHF.R.U64 R37, R10, 0x10, R11 ;  /* 0x000000100a257819 */ /* 0x000fc4000000120b */
        /* <DEDUP_REMOVED lines=15> */
[--C-:B------:R-:W-:Y:S02]  /*11ec0*/  HADD2.F32 R11, -RZ, R7.reuse.H0_H0 ;  /* 0x20000007ff0b7230 */ /* 0x100fe40000004100 */
[----:B------:R-:W-:Y:S02]  /*11ed0*/  HADD2.F32 R10, -RZ, R6.H0_H0 ;  /* 0x20000006ff0a7230 */ /* 0x000fe40000004100 */
        /* <DEDUP_REMOVED lines=10> */
[----:B------:R-:W-:Y:S01]  /*11f80*/  FMUL.FTZ R8, R13, R28 ;  /* 0x0000001c0d087220 */ /* 0x000fe20000410000 */
[-C--:B------:R-:W-:Y:S01]  /*11f90*/  FMUL.FTZ R34, R25, R24.reuse ;  /* 0x0000001819227220 */ /* 0x080fe20000410000 */
[----:B------:R-:W-:Y:S01]  /*11fa0*/  FFMA.FTZ R32, R9, R24, -R32 ;  /* 0x0000001809207223 */ /* 0x000fe20000010820 */
[----:B------:R-:W-:-:S02]  /*11fb0*/  HADD2.F32 R26, -RZ, R14.H0_H0 ;  /* 0x2000000eff1a7230 */ /* 0x000fc40000004100 */
[----:B------:R-:W-:Y:S01]  /*11fc0*/  FMUL.FTZ R13, R13, R0 ;  /* 0x000000000d0d7220 */ /* 0x000fe20000410000 */
[----:B------:R-:W-:Y:S01]  /*11fd0*/  FFMA.FTZ R34, R9, R30, R34 ;  /* 0x0000001e09227223 */ /* 0x000fe20000010022 */
[----:B------:R-:W-:Y:S02]  /*11fe0*/  HADD2.F32 R9, -RZ, R23.H0_H0 ;  /* 0x20000017ff097230 */ /* 0x000fe40000004100 */
[C---:B------:R-:W-:Y:S01]  /*11ff0*/  FFMA.FTZ R25, R5.reuse, R0, -R8 ;  /* 0x0000000005197223 */ /* 0x040fe20000010808 */
[----:B------:R-:W-:Y:S02]  /*12000*/  HADD2.F32 R27, -RZ, R15.H0_H0 ;  /* 0x2000000fff1b7230 */ /* 0x000fe40000004100 */
[----:B------:R-:W-:Y:S01]  /*12010*/  FFMA.FTZ R28, R5, R28, R13 ;  /* 0x0000001c051c7223 */ /* 0x000fe2000001000d */
[----:B------:R-:W-:Y:S02]  /*12020*/  HADD2.F32 R0, -RZ, R23.H1_H1 ;  /* 0x30000017ff007230 */ /* 0x000fe40000004100 */
[C---:B------:R-:W-:Y:S01]  /*12030*/  FMUL.FTZ R5, R26.reuse, R21 ;  /* 0x000000151a057220 */ /* 0x040fe20000410000 */
[----:B------:R-:W-:Y:S01]  /*12040*/  FMUL.FTZ R13, R26, R9 ;  /* 0x000000091a0d7220 */ /* 0x000fe20000410000 */
[----:B------:R-:W-:Y:S01]  /*12050*/  FMUL.FTZ R26, R27, R20 ;  /* 0x000000141b1a7220 */ /* 0x000fe20000410000 */
[----:B------:R-:W-:-:S02]  /*12060*/  HADD2.F32 R15, -RZ, R15.H1_H1 ;  /* 0x3000000fff0f7230 */ /* 0x000fc40000004100 */
[-C--:B------:R-:W-:Y:S01]  /*12070*/  FMUL.FTZ R27, R27, R0.reuse ;  /* 0x000000001b1b7220 */ /* 0x080fe20000410000 */
[----:B------:R-:W-:Y:S02]  /*12080*/  HADD2.F32 R24, -RZ, R36.H0_H0 ;  /* 0x20000024ff187230 */ /* 0x000fe40000004100 */
[C---:B------:R-:W-:Y:S01]  /*12090*/  FFMA.FTZ R26, R11.reuse, R0, -R26 ;  /* 0x000000000b1a7223 */ /* 0x040fe2000001081a */
[----:B------:R-:W-:Y:S02]  /*120a0*/  HADD2.F32 R8, -RZ, R74.H0_H0 ;  /* 0x2000004aff087230 */ /* 0x000fe40000004100 */
[----:B------:R-:W-:Y:S01]  /*120b0*/  FFMA.FTZ R27, R11, R20, R27 ;  /* 0x000000140b1b7223 */ /* 0x000fe2000001001b */
[----:B------:R-:W-:Y:S02]  /*120c0*/  HADD2.F32 R12, -RZ, R12.H1_H1 ;  /* 0x3000000cff0c7230 */ /* 0x000fe40000004100 */
[----:B------:R-:W-:Y:S01]  /*120d0*/  FFMA.FTZ R23, R10, R9, -R5 ;  /* 0x000000090a177223 */ /* 0x000fe20000010805 */
[C---:B------:R-:W-:Y:S01]  /*120e0*/  FMUL.FTZ R30, R15.reuse, R24 ;  /* 0x000000180f1e7220 */ /* 0x040fe20000410000 */
[----:B------:R-:W-:Y:S01]  /*120f0*/  FMUL.FTZ R0, R15, R8 ;  /* 0x000000080f007220 */ /* 0x000fe20000410000 */
[----:B------:R-:W-:-:S02]  /*12100*/  HADD2.F32 R11, -RZ, R38.H0_H0 ;  /* 0x20000026ff0b7230 */ /* 0x000fc40000004100 */
[----:B------:R-:W-:Y:S01]  /*12110*/  FFMA.FTZ R10, R10, R21, R13 ;  /* 0x000000150a0a7223 */ /* 0x000fe2000001000d */
[----:B------:R-:W-:Y:S02]  /*12120*/  HADD2.F32 R5, -RZ, R40.H0_H0 ;  /* 0x20000028ff057230 */ /* 0x000fe40000004100 */
[C---:B------:R-:W-:Y:S01]  /*12130*/  FFMA.FTZ R29, R7.reuse, R8, -R30 ;  /* 0x00000008071d7223 */ /* 0x040fe2000001081e */
[----:B------:R-:W-:Y:S02]  /*12140*/  HADD2.F32 R14, -RZ, R14.H1_H1 ;  /* 0x3000000eff0e7230 */ /* 0x000fe40000004100 */
[----:B------:R-:W-:Y:S01]  /*12150*/  FFMA.FTZ R24, R7, R24, R0 ;  /* 0x0000001807187223 */ /* 0x000fe20000010000 */
[----:B------:R-:W-:Y:S02]  /*12160*/  HADD2.F32 R13, -RZ, R37.H0_H0 ;  /* 0x20000025ff0d7230 */ /* 0x000fe40000004100 */
[----:B------:R-:W-:Y:S01]  /*12170*/  FMUL.FTZ R7, R12, R11 ;  /* 0x0000000b0c077220 */ /* 0x000fe20000410000 */
[----:B------:R-:W-:-:S02]  /*12180*/  HADD2.F32 R9, -RZ, R39.H0_H0 ;  /* 0x20000027ff097230 */ /* 0x000fc40000004100 */
[----:B------:R-:W-:Y:S01]  /*12190*/  FMUL.FTZ R12, R12, R5 ;  /* 0x000000050c0c7220 */ /* 0x000fe20000410000 */
[----:B------:R-:W-:Y:S02]  /*121a0*/  HADD2.F32 R4, -RZ, R4.H1_H1 ;  /* 0x30000004ff047230 */ /* 0x000fe40000004100 */
[C---:B------:R-:W-:Y:S01]  /*121b0*/  FMUL.FTZ R21, R14.reuse, R13 ;  /* 0x0000000d0e157220 */ /* 0x040fe20000410000 */
[----:B------:R-:W-:Y:S02]  /*121c0*/  HADD2.F32 R6, -RZ, R6.H1_H1 ;  /* 0x30000006ff067230 */ /* 0x000fe40000004100 */
[----:B------:R-:W-:Y:S01]  /*121d0*/  FMUL.FTZ R14, R14, R9 ;  /* 0x000000090e0e7220 */ /* 0x000fe20000410000 */
[C---:B------:R-:W-:Y:S01]  /*121e0*/  FFMA.FTZ R15, R4.reuse, R11, R12 ;  /* 0x0000000b040f7223 */ /* 0x040fe2000001000c */
[----:B------:R-:W-:Y:S01]  /*121f0*/  FFMA.FTZ R0, R4, R5, -R7 ;  /* 0x0000000504007223 */ /* 0x000fe20000010807 */
        /* <DEDUP_REMOVED lines=12> */
.L_x_1903:
[----:B------:R-:W-:Y:S05]  /*122c0*/  BSYNC B0 ;  /* 0x0000000000007941 */ /* 0x000fea0003800000 */
.L_x_1863:
        /* <DEDUP_REMOVED lines=8> */
.L_x_1860:
[----:B------:R-:W-:-:S13]  /*12350*/  ISETP.NE.AND P0, PT, R234, 0x3, PT ;  /* 0x00000003ea00780c */ /* 0x000fda0003f05270 */
[----:B------:R-:W-:Y:S05]  /*12360*/  @!P0 BRA `(.L_x_1938) ;  /* 0x0000000000048947 */ /* 0x000fea0003800000 */
[----:B------:R-:W-:Y:S01]  /*12370*/  BPT.TRAP 0x1 ;  /* 0x000000040000795c */ /* 0x000fe20000300000 */
.L_x_1938:
[----:B------:R-:W-:Y:S02]  /*12380*/  LEA R57, R22, R16, 0x3 ;  /* 0x0000001016397211 */ /* 0x000fe400078e18ff */
[----:B------:R-:W-:-:S04]  /*12390*/  SHF.L.U32 R0, R219, 0x1f, RZ ;  /* 0x0000001fdb007819 */ /* 0x000fc800000006ff */
[----:B------:R0:W0:Y:S01]  /*123a0*/  SYNCS.PHASECHK.TRANS64.TRYWAIT P2, [R57+URZ+0x30830], R0 ;  /* 0x03083000390075a7 */ /* 0x000022000804017f */
[----:B------:R-:W-:Y:S05]  /*123b0*/  @!P0 BRA `(.L_x_1939) ;  /* 0x0000000000048947 */ /* 0x000fea0003800000 */
[----:B------:R-:W-:Y:S01]  /*123c0*/  BPT.TRAP 0x1 ;  /* 0x000000040000795c */ /* 0x000fe20000300000 */
.L_x_1939:
[----:B01----:R-:W0:Y:S02]  /*123d0*/  S2R R3, SR_TID.X ;  /* 0x0000000000037919 */ /* 0x003e240000002100 */
[----:B0-----:R-:W-:-:S04]  /*123e0*/  LOP3.LUT R3, R3, 0x7f, RZ, 0xc0, !PT ;  /* 0x0000007f03037812 */ /* 0x001fc800078ec0ff */
[----:B------:R-:W-:Y:S01]  /*123f0*/  ISETP.NE.AND P1, PT, R3, RZ, PT ;  /* 0x000000ff0300720c */ /* 0x000fe20003f25270 */
[----:B------:R-:W-:-:S12]  /*12400*/  @P2 BRA `(.L_x_1940) ;  /* 0x0000000000082947 */ /* 0x000fd80003800000 */
[----:B------:R-:W0:Y:S02]  /*12410*/  SYNCS.PHASECHK.TRANS64.TRYWAIT P2, [R57+URZ+0x30830], R0 ;  /* 0x03083000390075a7 */ /* 0x000e24000804017f */
[----:B0-----:R-:W-:Y:S05]  /*12420*/  @!P2 BRA `(.L_x_1941) ;  /* 0x0000019c0094a947 */ /* 0x001fea0003800000 */
.L_x_1940:
[----:B------:R-:W-:Y:S05]  /*12430*/  WARPSYNC.ALL ;  /* 0x0000000000007948 */ /* 0x000fea0003800000 */
[----:B0-----:R-:W-:Y:S01]  /*12440*/  VIADD R0, R16, 0x20400 ;  /* 0x0002040010007836 */ /* 0x001fe20000000000 */
[----:B----4-:R-:W-:-:S04]  /*12450*/  LOP3.LUT R6, R2, 0x10000, RZ, 0xfc, !PT ;  /* 0x0001000002067812 */ /* 0x010fc800078efcff */
[----:B------:R-:W-:-:S04]  /*12460*/  SHF.R.U32.HI R0, RZ, 0x4, R0 ;  /* 0x00000004ff007819 */ /* 0x000fc80000011600 */
[----:B------:R-:W-:-:S04]  /*12470*/  LOP3.LUT R0, R0, 0x3fff, RZ, 0xc0, !PT ;  /* 0x00003fff00007812 */ /* 0x000fc800078ec0ff */
[----:B------:R-:W-:Y:S01]  /*12480*/  LOP3.LUT R4, R0, 0x10000, RZ, 0xfc, !PT ;  /* 0x0001000000047812 */ /* 0x000fe200078efcff */
[----:B------:R-:W-:Y:S02]  /*12490*/  IMAD.MOV.U32 R7, RZ, RZ, 0x40000040 ;  /* 0x40000040ff077424 */ /* 0x000fe400078e00ff */
[----:B------:R-:W-:Y:S02]  /*124a0*/  IMAD.MOV.U32 R3, RZ, RZ, 0x40000040 ;  /* 0x40000040ff037424 */ /* 0x000fe400078e00ff */
[----:B------:R-:W-:Y:S01]  /*124b0*/  IMAD R2, R22, 0x800, R4 ;  /* 0x0000080016027824 */ /* 0x000fe200078e0204 */
[----:B------:R-:W-:Y:S01]  /*124c0*/  R2UR UR4, R6 ;  /* 0x00000000060472ca */ /* 0x000fe200000e0000 */
[----:B--23-5:R-:W-:Y:S01]  /*124d0*/  WARPGROUP.ARRIVE ;  /* 0x00000000000079c5 */ /* 0x02cfe20000000000 */
[----:B------:R-:W-:Y:S01]  /*124e0*/  R2UR UR5, R7 ;  /* 0x00000000070572ca */ /* 0x000fe200000e0000 */
[----:B------:R0:W-:Y:S01]  /*124f0*/  STL [R1+0x24], R4 ;  /* 0x0000240401007387 */ /* 0x0001e20000100800 */
[----:B------:R-:W-:-:S02]  /*12500*/  R2UR UR6, R2 ;  /* 0x00000000020672ca */ /* 0x000fc400000e0000 */
[----:B------:R-:W-:Y:S01]  /*12510*/  R2UR UR7, R3 ;  /* 0x00000000030772ca */ /* 0x000fe200000e0000 */
[----:B------:R-:W-:Y:S01]  /*12520*/  IMAD.MOV.U32 R225, RZ, RZ, 0x40000040 ;  /* 0x40000040ffe17424 */ /* 0x000fe200078e00ff */
[----:B------:R-:W-:Y:S01]  /*12530*/  IADD3 R224, R6, 0x2, RZ ;  /* 0x0000000206e07810 */ /* 0x000fe20007ffe0ff */
[----:B------:R-:W-:Y:S02]  /*12540*/  IMAD.MOV.U32 R5, RZ, RZ, 0x40000040 ;  /* 0x40000040ff057424 */ /* 0x000fe400078e00ff */
[----:B------:R-:W-:Y:S01]  /*12550*/  IMAD.MOV.U32 R223, RZ, RZ, 0x40000040 ;  /* 0x40000040ffdf7424 */ /* 0x000fe200078e00ff */
[----:B------:R-:W-:Y:S01]  /*12560*/  MOV R217, 0x40000040 ;  /* 0x4000004000d97802 */ /* 0x000fe20000000f00 */
[----:B0-----:R-:W-:Y:S02]  /*12570*/  VIADD R4, R2, 0x2 ;  /* 0x0000000202047836 */ /* 0x001fe40000000000 */
[----:B------:R-:W-:Y:S02]  /*12580*/  IMAD.MOV.U32 R215, RZ, RZ, 0x40000040 ;  /* 0x40000040ffd77424 */ /* 0x000fe400078e00ff */
[----:B------:R-:W-:Y:S01]  /*12590*/  IMAD.MOV.U32 R213, RZ, RZ, 0x40000040 ;  /* 0x40000040ffd57424 */ /* 0x000fe200078e00ff */
[----:B------:R-:W-:Y:S01]  /*125a0*/  IADD3 R210, R6, 0x404, RZ ;  /* 0x0000040406d27810 */ /* 0x000fe20007ffe0ff */
[----:B------:R-:W-:Y:S01]  /*125b0*/  HGMMA.64x64x16.F32 R24, gdesc[UR4], RZ, !UPT, gsb0 ;  /* 0x00e00000041879f0 */ /* 0x000fe2000c0008ff */
[----:B------:R-:W-:Y:S01]  /*125c0*/  R2UR UR4, R224 ;  /* 0x00000000e00472ca */ /* 0x000fe200000e0000 */
[C---:B------:R-:W-:Y:S01]  /*125d0*/  VIADD R222, R6.reuse, 0x4 ;  /* 0x0000000406de7836 */ /* 0x040fe20000000000 */
[----:B------:R-:W-:Y:S01]  /*125e0*/  R2UR UR5, R225 ;  /* 0x00000000e10572ca */ /* 0x000fe200000e0000 */
[----:B------:R-:W-:Y:S01]  /*125f0*/  VIADD R216, R6, 0x6 ;  /* 0x0000000606d87836 */ /* 0x000fe20000000000 */
[----:B------:R-:W-:Y:S01]  /*12600*/  R2UR UR6, R4 ;  /* 0x00000000040672ca */ /* 0x000fe200000e0000 */
[C---:B------:R-:W-:Y:S01]  /*12610*/  VIADD R214, R6.reuse, 0x400 ;  /* 0x0000040006d67836 */ /* 0x040fe20000000000 */
[----:B------:R-:W-:Y:S01]  /*12620*/  R2UR UR7, R5 ;  /* 0x00000000050772ca */ /* 0x000fe200000e0000 */
[----:B------:R-:W-:-:S02]  /*12630*/  VIADD R212, R6, 0x402 ;  /* 0x0000040206d47836 */ /* 0x000fc40000000000 */
[----:B------:R-:W-:Y:S02]  /*12640*/  IMAD.MOV.U32 R211, RZ, RZ, 0x40000040 ;  /* 0x40000040ffd37424 */ /* 0x000fe400078e00ff */
[----:B------:R-:W-:Y:S01]  /*12650*/  IMAD.MOV.U32 R209, RZ, RZ, 0x40000040 ;  /* 0x40000040ffd17424 */ /* 0x000fe200078e00ff */
[----:B------:R-:W-:Y:S01]  /*12660*/  MOV R207, 0x40000040 ;  /* 0x4000004000cf7802 */ /* 0x000fe20000000f00 */
[C---:B------:R-:W-:Y:S02]  /*12670*/  VIADD R208, R6.reuse, 0x406 ;  /* 0x0000040606d07836 */ /* 0x040fe40000000000 */
[----:B------:R-:W-:Y:S02]  /*12680*/  IMAD.MOV.U32 R205, RZ, RZ, 0x40000040 ;  /* 0x40000040ffcd7424 */ /* 0x000fe400078e00ff */
[----:B------:R-:W-:Y:S01]  /*12690*/  IMAD.MOV.U32 R203, RZ, RZ, 0x40000040 ;  /* 0x40000040ffcb7424 */ /* 0x000fe200078e00ff */
[C---:B------:R-:W-:Y:S01]  /*126a0*/  IADD3 R20, R6.reuse, 0x806, RZ ;  /* 0x0000080606147810 */ /* 0x040fe20007ffe0ff */
[----:B------:R-:W-:-:S02]  /*126b0*/  VIADD R206, R6, 0x800 ;  /* 0x0000080006ce7836 */ /* 0x000fc40000000000 */
[----:B------:R-:W-:Y:S02]  /*126c0*/  IMAD.MOV.U32 R21, RZ, RZ, 0x40000040 ;  /* 0x40000040ff157424 */ /* 0x000fe400078e00ff */
[----:B------:R-:W-:Y:S01]  /*126d0*/  IMAD.MOV.U32 R15, RZ, RZ, 0x40000040 ;  /* 0x40000040ff0f7424 */ /* 0x000fe200078e00ff */
[----:B------:R-:W-:Y:S01]  /*126e0*/  MOV R13, 0x40000040 ;  /* 0x40000040000d7802 */ /* 0x000fe20000000f00 */
[C---:B------:R-:W-:Y:S01]  /*126f0*/  VIADD R204, R6.reuse, 0x802 ;  /* 0x0000080206cc7836 */ /* 0x040fe20000000000 */
[----:B------:R-:W2:Y:S01]  /*12700*/  LDL R67, [R1+0x4c] ;  /* 0x00004c0001437983 */ /* 0x000ea20000100800 */
[C---:B------:R-:W-:Y:S02]  /*12710*/  VIADD R202, R6.reuse, 0x804 ;  /* 0x0000080406ca7836 */ /* 0x040fe40000000000 */
[----:B------:R-:W-:Y:S01]  /*12720*/  VIADD R14, R6, 0xc00 ;  /* 0x00000c00060e7836 */ /* 0x000fe20000000000 */
[----:B------:R-:W2:Y:S01]  /*12730*/  LDL R80, [R1+0x34] ;  /* 0x0000340001507983 */ /* 0x000ea20000100800 */
[----:B------:R-:W-:Y:S01]  /*12740*/  IMAD.MOV.U32 R5, RZ, RZ, 0x40000040 ;  /* 0x40000040ff057424 */ /* 0x000fe200078e00ff */
[----:B------:R-:W-:Y:S01]  /*12750*/  IADD3 R4, R2, 0x4, RZ ;  /* 0x0000000402047810 */ /* 0x000fe20007ffe0ff */
[----:B------:R-:W-:-:S02]  /*12760*/  VIADD R12, R6, 0xc02 ;  /* 0x00000c02060c7836 */ /* 0x000fc40000000000 */
[C---:B------:R-:W-:Y:S02]  /*12770*/  VIADD R10, R6.reuse, 0xc04 ;  /* 0x00000c04060a7836 */ /* 0x040fe40000000000 */
[----:B------:R-:W-:Y:S02]  /*12780*/  IMAD.MOV.U32 R11, RZ, RZ, 0x40000040 ;  /* 0x40000040ff0b7424 */ /* 0x000fe400078e00ff */
[----:B------:R-:W-:Y:S02]  /*12790*/  VIADD R8, R6, 0xc06 ;  /* 0x00000c0606087836 */ /* 0x000fe40000000000 */
[----:B------:R-:W-:Y:S02]  /*127a0*/  IMAD.MOV.U32 R9, RZ, RZ, 0x40000040 ;  /* 0x40000040ff097424 */ /* 0x000fe400078e00ff */
[----:B------:R-:W-:Y:S01]  /*127b0*/  IMAD.MOV.U32 R3, RZ, RZ, 0x40000040 ;  /* 0x40000040ff037424 */ /* 0x000fe200078e00ff */
[----:B------:R-:W-:Y:S02]  /*127c0*/  WARPGROUP.DEPBAR.LE gsb0, 0x0 ;  /* 0x00008000000079c5 */ /* 0x000fe40000010000 */
[----:B------:R-:W-:-:S06]  /*127d0*/  WARPGROUP.ARRIVE ;  /* 0x00000000000079c5 */ /* 0x000fcc0000000000 */
[----:B------:R-:W-:Y:S01]  /*127e0*/  HGMMA.64x64x16.F32 R24, gdesc[UR4], R24, gsb0 ;  /* 0x00e00000041879f0 */ /* 0x000fe20008000818 */
[----:B------:R-:W-:Y:S02]  /*127f0*/  R2UR UR4, R222 ;  /* 0x00000000de0472ca */ /* 0x000fe400000e0000 */
[----:B------:R-:W-:Y:S02]  /*12800*/  R2UR UR5, R223 ;  /* 0x00000000df0572ca */ /* 0x000fe400000e0000 */
[----:B------:R-:W-:Y:S01]  /*12810*/  R2UR UR6, R4 ;  /* 0x00000000040672ca */ /* 0x000fe200000e0000 */
[----:B------:R-:W-:Y:S01]  /*12820*/  VIADD R4, R2, 0x6 ;  /* 0x0000000602047836 */ /* 0x000fe20000000000 */
[----:B------:R-:W-:Y:S01]  /*12830*/  R2UR UR7, R5 ;  /* 0x00000000050772ca */ /* 0x000fe200000e0000 */
[----:B------:R-:W-:Y:S01]  /*12840*/  IMAD.MOV.U32 R5, RZ, RZ, 0x40000040 ;  /* 0x40000040ff057424 */ /* 0x000fe200078e00ff */
[----:B------:R-:W-:Y:S02]  /*12850*/  WARPGROUP.DEPBAR.LE gsb0, 0x0 ;  /* 0x00008000000079c5 */ /* 0x000fe40000010000 */
[----:B------:R-:W-:-:S09]  /*12860*/  WARPGROUP.ARRIVE ;  /* 0x00000000000079c5 */ /* 0x000fd20000000000 */
[----:B------:R-:W-:Y:S01]  /*12870*/  HGMMA.64x64x16.F32 R24, gdesc[UR4], R24, gsb0 ;  /* 0x00e00000041879f0 */ /* 0x000fe20008000818 */
[----:B------:R-:W-:Y:S02]  /*12880*/  R2UR UR4, R216 ;  /* 0x00000000d80472ca */ /* 0x000fe400000e0000 */
[----:B------:R-:W-:Y:S02]  /*12890*/  R2UR UR5, R217 ;  /* 0x00000000d90572ca */ /* 0x000fe400000e0000 */
[----:B------:R-:W-:Y:S01]  /*128a0*/  R2UR UR6, R4 ;  /* 0x00000000040672ca */ /* 0x000fe200000e0000 */
[----:B------:R-:W-:Y:S01]  /*128b0*/  VIADD R4, R2, 0x200 ;  /* 0x0000020002047836 */ /* 0x000fe20000000000 */
[----:B------:R-:W-:Y:S02]  /*128c0*/  R2UR UR7, R5 ;  /* 0x00000000050772ca */ /* 0x000fe400000e0000 */
[----:B------:R-:W-:Y:S01]  /*128d0*/  MOV R5, 0x40000040 ;  /* 0x4000004000057802 */ /* 0x000fe20000000f00 */
[----:B------:R-:W-:-:S02]  /*128e0*/  WARPGROUP.DEPBAR.LE gsb0, 0x0 ;  /* 0x00008000000079c5 */ /* 0x000fc40000010000 */
[----:B------:R-:W-:-:S08]  /*128f0*/  WARPGROUP.ARRIVE ;  /* 0x00000000000079c5 */ /* 0x000fd00000000000 */
        /* <DEDUP_REMOVED lines=21> */
[----:B------:R-:W-:Y:S02]  /*12a50*/  R2UR UR6, R4 ;  /* 0x00000000040672ca */ /* 0x000fe400000e0000 */
[----:B------:R-:W-:Y:S01]  /*12a60*/  R2UR UR7, R5 ;  /* 0x00000000050772ca */ /* 0x000fe200000e0000 */
[----:B------:R-:W-:Y:S01]  /*12a70*/  IMAD.MOV.U32 R5, RZ, RZ, 0x40000040 ;  /* 0x40000040ff057424 */ /* 0x000fe200078e00ff */
[----:B------:R-:W-:Y:S01]  /*12a80*/  IADD3 R4, R2, 0x206, RZ ;  /* 0x0000020602047810 */ /* 0x000fe20007ffe0ff */
        /* <DEDUP_REMOVED lines=60> */
[C---:B------:R-:W-:Y:S01]  /*12e50*/  VIADD R4, R2.reuse, 0x604 ;  /* 0x0000060402047836 */ /* 0x040fe20000000000 */
[----:B------:R-:W-:Y:S01]  /*12e60*/  R2UR UR7, R5 ;  /* 0x00000000050772ca */ /* 0x000fe200000e0000 */
[----:B------:R-:W-:Y:S01]  /*12e70*/  VIADD R2, R2, 0x606 ;  /* 0x0000060602027836 */ /* 0x000fe20000000000 */
[----:B------:R-:W-:Y:S01]  /*12e80*/  MOV R5, 0x40000040 ;  /* 0x4000004000057802 */ /* 0x000fe20000000f00 */
[----:B------:R-:W-:-:S02]  /*12e90*/  WARPGROUP.DEPBAR.LE gsb0, 0x0 ;  /* 0x00008000000079c5 */ /* 0x000fc40000010000 */
[----:B------:R-:W-:-:S08]  /*12ea0*/  WARPGROUP.ARRIVE ;  /* 0x00000000000079c5 */ /* 0x000fd00000000000 */
[----:B------:R-:W-:Y:S01]  /*12eb0*/  HGMMA.64x64x16.F32 R24, gdesc[UR4], R24, gsb0 ;  /* 0x00e00000041879f0 */ /* 0x000fe20008000818 */
[----:B------:R-:W-:Y:S02]  /*12ec0*/  R2UR UR4, R10 ;  /* 0x000000000a0472ca */ /* 0x000fe400000e0000 */
[----:B------:R-:W-:Y:S02]  /*12ed0*/  R2UR UR5, R11 ;  /* 0x000000000b0572ca */ /* 0x000fe400000e0000 */
[----:B------:R-:W-:Y:S02]  /*12ee0*/  R2UR UR6, R4 ;  /* 0x00000000040672ca */ /* 0x000fe400000e0000 */
[----:B------:R-:W-:Y:S01]  /*12ef0*/  R2UR UR7, R5 ;  /* 0x00000000050772ca */ /* 0x000fe200000e0000 */
[----:B------:R-:W-:Y:S02]  /*12f00*/  WARPGROUP.DEPBAR.LE gsb0, 0x0 ;  /* 0x00008000000079c5 */ /* 0x000fe40000010000 */
[----:B------:R-:W-:-:S10]  /*12f10*/  WARPGROUP.ARRIVE ;  /* 0x00000000000079c5 */ /* 0x000fd40000000000 */
        /* <DEDUP_REMOVED lines=8> */
[----:B------:R-:W-:Y:S02]  /*12fa0*/  ULDC UR4, c[0x0][0x9d8] ;  /* 0x0002760000047ab9 */ /* 0x000fe40000000800 */
[----:B------:R-:W-:Y:S02]  /*12fb0*/  WARPGROUP.DEPBAR.LE gsb0, 0x0 ;  /* 0x00008000000079c5 */ /* 0x000fe40000010000 */
[----:B------:R-:W-:Y:S01]  /*12fc0*/  FMUL.FTZ R3, R33, UR4 ;  /* 0x0000000421037c20 */ /* 0x000fe20008410000 */
[----:B------:R-:W-:Y:S01]  /*12fd0*/  FMUL.FTZ R56, R24, UR4 ;  /* 0x0000000418387c20 */ /* 0x000fe20008410000 */
[----:B------:R-:W-:Y:S01]  /*12fe0*/  FMUL.FTZ R2, R32, UR4 ;  /* 0x0000000420027c20 */ /* 0x000fe20008410000 */
[----:B------:R-:W-:Y:S01]  /*12ff0*/  FMUL.FTZ R4, R36, UR4 ;  /* 0x0000000424047c20 */ /* 0x000fe20008410000 */
[----:B------:R0:W1:Y:S01]  /*13000*/  MUFU.TANH R61, R3 ;  /* 0x00000003003d7308 */ /* 0x0000620000002400 */
[----:B------:R-:W-:Y:S01]  /*13010*/  FMUL.FTZ R36, R39, UR4 ;  /* 0x0000000427247c20 */ /* 0x000fe20008410000 */
[----:B------:R-:W-:Y:S01]  /*13020*/  FMUL.FTZ R25, R25, UR4 ;  /* 0x0000000419197c20 */ /* 0x000fe20008410000 */
[----:B------:R-:W-:Y:S01]  /*13030*/  FMUL.FTZ R28, R28, UR4 ;  /* 0x000000041c1c7c20 */ /* 0x000fe20008410000 */
[----:B------:R-:W-:Y:S01]  /*13040*/  FMUL.FTZ R32, R34, UR4 ;  /* 0x0000000422207c20 */ /* 0x000fe20008410000 */
[----:B------:R-:W-:Y:S01]  /*13050*/  FMUL.FTZ R34, R38, UR4 ;  /* 0x0000000426227c20 */ /* 0x000fe20008410000 */
[----:B------:R-:W-:Y:S01]  /*13060*/  FMUL.FTZ R38, R42, UR4 ;  /* 0x000000042a267c20 */ /* 0x000fe20008410000 */
[----:B------:R-:W-:Y:S01]  /*13070*/  FMUL.FTZ R46, R46, UR4 ;  /* 0x000000042e2e7c20 */ /* 0x000fe20008410000 */
[----:B------:R3:W4:Y:S01]  /*13080*/  MUFU.TANH R60, R2 ;  /* 0x00000002003c7308 */ /* 0x0007220000002400 */
[----:B0-----:R-:W0:Y:S01]  /*13090*/  LDC R3, c[0x0][0x448] ;  /* 0x00011200ff037b82 */ /* 0x001e220000000800 */
[----:B------:R-:W-:Y:S01]  /*130a0*/  FMUL.FTZ R33, R35, UR4 ;  /* 0x0000000423217c20 */ /* 0x000fe20008410000 */
[----:B------:R-:W-:Y:S01]  /*130b0*/  FMUL.FTZ R0, R26, UR4 ;  /* 0x000000041a007c20 */ /* 0x000fe20008410000 */
[----:B------:R-:W-:Y:S01]  /*130c0*/  FMUL.FTZ R23, R30, UR4 ;  /* 0x000000041e177c20 */ /* 0x000fe20008410000 */
[----:B------:R-:W-:Y:S01]  /*130d0*/  FMUL.FTZ R5, R27, UR4 ;  /* 0x000000041b057c20 */ /* 0x000fe20008410000 */
[----:B------:R-:W-:Y:S01]  /*130e0*/  FMUL.FTZ R29, R29, UR4 ;  /* 0x000000041d1d7c20 */ /* 0x000fe20008410000 */
[----:B------:R-:W-:Y:S01]  /*130f0*/  FMUL.FTZ R26, R31, UR4 ;  /* 0x000000041f1a7c20 */ /* 0x000fe20008410000 */
[----:B------:R-:W0:Y:S01]  /*13100*/  MUFU.TANH R58, R25 ;  /* 0x00000019003a7308 */ /* 0x000e220000002400 */
[----:B---3--:R-:W-:Y:S01]  /*13110*/  FMUL.FTZ R2, R40, UR4 ;  /* 0x0000000428027c20 */ /* 0x008fe20008410000 */
[----:B------:R-:W-:Y:S01]  /*13120*/  FMUL.FTZ R37, R37, UR4 ;  /* 0x0000000425257c20 */ /* 0x000fe20008410000 */
[----:B------:R-:W-:Y:S01]  /*13130*/  FMUL.FTZ R41, R41, UR4 ;  /* 0x0000000429297c20 */ /* 0x000fe20008410000 */
[----:B------:R-:W-:Y:S01]  /*13140*/  FMUL.FTZ R40, R43, UR4 ;  /* 0x000000042b287c20 */ /* 0x000fe20008410000 */
[----:B------:R-:W-:Y:S01]  /*13150*/  FMUL.FTZ R44, R44, UR4 ;  /* 0x000000042c2c7c20 */ /* 0x000fe20008410000 */
[----:B------:R-:W-:Y:S01]  /*13160*/  FMUL.FTZ R45, R45, UR4 ;  /* 0x000000042d2d7c20 */ /* 0x000fe20008410000 */
[----:B------:R-:W-:Y:S01]  /*13170*/  FMUL.FTZ R47, R47, UR4 ;  /* 0x000000042f2f7c20 */ /* 0x000fe20008410000 */
[----:B------:R2:W3:Y:S01]  /*13180*/  MUFU.TANH R39, R2 ;  /* 0x0000000200277308 */ /* 0x0004e20000002400 */
[----:B------:R-:W-:Y:S01]  /*13190*/  FMUL.FTZ R48, R48, UR4 ;  /* 0x0000000430307c20 */ /* 0x000fe20008410000 */
[----:B------:R-:W-:Y:S01]  /*131a0*/  FMUL.FTZ R49, R49, UR4 ;  /* 0x0000000431317c20 */ /* 0x000fe20008410000 */
[----:B------:R-:W-:Y:S01]  /*131b0*/  FMUL.FTZ R50, R50, UR4 ;  /* 0x0000000432327c20 */ /* 0x000fe20008410000 */
[----:B------:R-:W-:Y:S01]  /*131c0*/  FMUL.FTZ R52, R52, UR4 ;  /* 0x0000000434347c20 */ /* 0x000fe20008410000 */
[----:B------:R-:W-:Y:S01]  /*131d0*/  FMUL.FTZ R53, R53, UR4 ;  /* 0x0000000435357c20 */ /* 0x000fe20008410000 */
[----:B------:R-:W-:-:S02]  /*131e0*/  FMUL.FTZ R30, R55, UR4 ;  /* 0x00000004371e7c20 */ /* 0x000fc40008410000 */
[----:B------:R1:W0:Y:S02]  /*131f0*/  MUFU.TANH R59, R28 ;  /* 0x0000001c003b7308 */ /* 0x0002240000002400 */
[----:B0-----:R-:W-:Y:S02]  /*13200*/  ISETP.NE.AND P2, PT, R3, 0x1, PT ;  /* 0x000000010300780c */ /* 0x001fe40003f45270 */
[----:B--2---:R-:W-:-:S05]  /*13210*/  IADD3 R2, R67, R80, RZ ;  /* 0x0000005043027210 */ /* 0x004fca0007ffe0ff */
[----:B------:R-:W-:Y:S01]  /*13220*/  IMAD.MOV.U32 R42, RZ, RZ, R2 ;  /* 0x000000ffff2a7224 */ /* 0x000fe200078e0002 */
[----:B------:R0:W2:Y:S01]  /*13230*/  MUFU.TANH R64, R46 ;  /* 0x0000002e00407308 */ /* 0x0000a20000002400 */
[----:B-1----:R-:W-:-:S04]  /*13240*/  IMAD.MOV.U32 R28, RZ, RZ, -0x40 ;  /* 0xffffffc0ff1c7424 */ /* 0x002fc800078e00ff */
[----:B------:R-:W1:Y:S03]  /*13250*/  @P2 LDC R3, c[0x0][0x44c] ;  /* 0x00011300ff032b82 */ /* 0x000e660000000800 */
[----:B------:R4:W1:Y:S01]  /*13260*/  MUFU.TANH R35, R4 ;  /* 0x0000000400237308 */ /* 0x0008620000002400 */
[C---:B0-----:R-:W-:Y:S02]  /*13270*/  IMAD R46, R103.reuse, R28, 0x40 ;  /* 0x00000040672e7424 */ /* 0x041fe400078e021c */
[----:B------:R-:W-:Y:S01]  /*13280*/  FMUL.FTZ R28, R54, UR4 ;  /* 0x00000004361c7c20 */ /* 0x000fe20008410000 */
[----:B------:R-:W-:Y:S01]  /*13290*/  LEA R54, R103, 0xffffffc0, 0x6 ;  /* 0xffffffc067367811 */ /* 0x000fe200078e30ff */
[----:B------:R-:W0:Y:S03]  /*132a0*/  @P2 LDC R24, c[0x0][0x450] ;  /* 0x00011400ff182b82 */ /* 0x000e260000000800 */
[----:B------:R3:W0:Y:S01]  /*132b0*/  MUFU.TANH R62, R44 ;  /* 0x0000002c003e7308 */ /* 0x0006220000002400 */
[----:B----4-:R-:W-:Y:S01]  /*132c0*/  FMUL.FTZ R4, R51, UR4 ;  /* 0x0000000433047c20 */ /* 0x010fe20008410000 */
[----:B------:R-:W-:-:S02]  /*132d0*/  ULDC UR4, c[0x0][0x9dc] ;  /* 0x0002770000047ab9 */ /* 0x000fc40000000800 */
[----:B------:R-:W-:-:S04]  /*132e0*/  ULOP3.LUT UR8, URZ, UR4, URZ, 0x33, !UPT ;  /* 0x000000043f087292 */ /* 0x000fc8000f8e333f */
[----:B------:R-:W4:Y:S01]  /*132f0*/  MUFU.TANH R56, R56 ;  /* 0x0000003800387308 */ /* 0x000f220000002400 */
[----:B---3--:R-:W-:Y:S02]  /*13300*/  VIADD R44, R46, 0x1 ;  /* 0x000000012e2c7836 */ /* 0x008fe40000000000 */
[----:B------:R-:W-:Y:S02]  /*13310*/  IMAD.U32 R27, RZ, RZ, UR8 ;  /* 0x00000008ff1b7e24 */ /* 0x000fe4000f8e00ff */
[----:B-1----:R-:W-:-:S03]  /*13320*/  @P2 IMAD.HI.U32 R3, R2, R3, RZ ;  /* 0x0000000302032227 */ /* 0x002fc600078e00ff */
[----:B------:R-:W-:Y:S01]  /*13330*/  STL [R1+0x28], R27 ;  /* 0x0000281b01007387 */ /* 0x000fe20000100800 */
[----:B------:R-:W-:Y:S01]  /*13340*/  @!P1 VIADD R2, R57, 0x30840 ;  /* 0x0003084039029836 */ /* 0x000fe20000000000 */
[----:B------:R-:W1:Y:S01]  /*13350*/  MUFU.TANH R0, R0 ;  /* 0x0000000000007308 */ /* 0x000e620000002400 */
[----:B------:R-:W-:Y:S01]  /*13360*/  IMAD R44, R229, -0x2, R44 ;  /* 0xfffffffee52c7824 */ /* 0x000fe200078e022c */
[----:B0-----:R-:W-:Y:S02]  /*13370*/  @P2 SHF.R.U32.HI R42, RZ, R24, R3 ;  /* 0x00000018ff2a2219 */ /* 0x001fe40000011603 */
[----:B------:R-:W0:Y:S01]  /*13380*/  LDC.64 R24, c[0x0][0x9e0] ;  /* 0x00027800ff187b82 */ /* 0x000e220000000a00 */
[----:B------:R-:W-:Y:S02]  /*13390*/  @!P1 PRMT R2, RZ, 0x654, R2 ;  /* 0x00000654ff029816 */ /* 0x000fe40000000002 */
[----:B------:R-:W3:Y:S01]  /*133a0*/  SHFL.IDX PT, R70, R42, RZ, 0x1c1f ;  /* 0x001c1fff2a467589 */ /* 0x000ee200000e0000 */
[----:B------:R-:W0:Y:S01]  /*133b0*/  MUFU.TANH R5, R5 ;  /* 0x0000000500057308 */ /* 0x000e220000002400 */
[----:B------:R-:W-:Y:S01]  /*133c0*/  IADD3 R3, -R220, R44, R221 ;  /* 0x0000002cdc037210 */ /* 0x000fe20007ffe1dd */
[----:B------:R2:W-:Y:S04]  /*133d0*/  @!P1 SYNCS.ARRIVE.TRANS64.RED.A1T0 RZ, [R2+URZ], RZ ;  /* 0x000000ff02ff99a7 */ /* 0x0005e8000810043f */
[----:B------:R-:W-:-:S02]  /*133e0*/  VIADD R67, R3, UR8 ;  /* 0x0000000803437c36 */ /* 0x000fc40008000000 */
[----:B------:R-:W0:Y:S01]  /*133f0*/  MUFU.TANH R29, R29 ;  /* 0x0000001d001d7308 */ /* 0x000e220000002400 */
[----:B--2---:R-:W-:-:S07]  /*13400*/  IADD3 R2, R221, R46, RZ ;  /* 0x0000002edd027210 */ /* 0x004fce0007ffe0ff */
[----:B------:R-:W2:Y:S01]  /*13410*/  MUFU.TANH R23, R23 ;  /* 0x0000001700177308 */ /* 0x000ea20000002400 */
[----:B------:R-:W-:Y:S01]  /*13420*/  IMAD R57, R229, -0x2, R2 ;  /* 0xfffffffee5397824 */ /* 0x000fe200078e0202 */
[----:B0-----:R-:W-:Y:S01]  /*13430*/  ISETP.GE.AND P3, PT, R25, 0x1, PT ;  /* 0x000000011900780c */ /* 0x001fe20003f66270 */
[----:B------:R-:W-:Y:S02]  /*13440*/  IMAD.IADD R68, R3, 0x1, R24 ;  /* 0x0000000103447824 */ /* 0x000fe400078e0218 */
[----:B---3--:R-:W-:-:S03]  /*13450*/  IMAD.IADD R31, R67, 0x1, R70 ;  /* 0x00000001431f7824 */ /* 0x008fc600078e0246 */
[----:B------:R-:W0:Y:S01]  /*13460*/  MUFU.TANH R26, R26 ;  /* 0x0000001a001a7308 */ /* 0x000e220000002400 */
[----:B------:R-:W-:-:S07]  /*13470*/  VIADDMNMX R44, R70, R68, R57, PT ;  /* 0x00000044462c7246 */ /* 0x000fce0003800139 */
[----:B------:R-:W3:Y:S08]  /*13480*/  MUFU.TANH R32, R32 ;  /* 0x0000002000207308 */ /* 0x000ef00000002400 */
        /* <DEDUP_REMOVED lines=8> */
[----:B------:R0:W0:Y:S08]  /*13510*/  MUFU.TANH R66, R47 ;  /* 0x0000002f00427308 */ /* 0x0000300000002400 */
[----:B------:R-:W0:Y:S08]  /*13520*/  MUFU.TANH R48, R48 ;  /* 0x0000003000307308 */ /* 0x000e300000002400 */
[----:B------:R0:W0:Y:S08]  /*13530*/  MUFU.TANH R65, R49 ;  /* 0x0000003100417308 */ /* 0x0000300000002400 */
[----:B------:R-:W0:Y:S08]  /*13540*/  MUFU.TANH R50, R50 ;  /* 0x0000003200327308 */ /* 0x000e300000002400 */
[----:B------:R-:W0:Y:S08]  /*13550*/  MUFU.TANH R4, R4 ;  /* 0x0000000400047308 */ /* 0x000e300000002400 */
[----:B------:R-:W0:Y:S08]  /*13560*/  MUFU.TANH R52, R52 ;  /* 0x0000003400347308 */ /* 0x000e300000002400 */
[----:B------:R-:W0:Y:S08]  /*13570*/  MUFU.TANH R53, R53 ;  /* 0x0000003500357308 */ /* 0x000e300000002400 */
[----:B------:R-:W0:Y:S08]  /*13580*/  MUFU.TANH R28, R28 ;  /* 0x0000001c001c7308 */ /* 0x000e300000002400 */
[----:B------:R-:W0:Y:S01]  /*13590*/  MUFU.TANH R30, R30 ;  /* 0x0000001e001e7308 */ /* 0x000e220000002400 */
[----:B-1234-:R-:W-:Y:S05]  /*135a0*/  @!P3 BRA `(.L_x_1942) ;  /* 0x000000000050b947 */ /* 0x01efea0003800000 */
[----:B------:R-:W-:Y:S01]  /*135b0*/  IADD3 R27, -R220, R221, R70 ;  /* 0x000000dddc1b7210 */ /* 0x000fe20007ffe146 */
[----:B------:R-:W-:Y:S03]  /*135c0*/  BSSY B0, `(.L_x_1943) ;  /* 0x000000e000007945 */ /* 0x000fe60003800000 */
[----:B------:R-:W-:-:S13]  /*135d0*/  ISETP.GT.AND P4, PT, R27, -0x1, PT ;  /* 0xffffffff1b00780c */ /* 0x000fda0003f84270 */
        /* <DEDUP_REMOVED lines=8> */
.L_x_1944:
[----:B------:R-:W-:-:S13]  /*13660*/  ISETP.NE.AND P4, PT, R25, 0x1, PT ;  /* 0x000000011900780c */ /* 0x000fda0003f85270 */
[----:B------:R-:W1:Y:S02]  /*13670*/  @P4 LDC.64 R2, c[0x0][0x9e8] ;  /* 0x00027a00ff024b82 */ /* 0x000e640000000a00 */
[----:B-1----:R-:W-:-:S05]  /*13680*/  @P4 IMAD.HI.U32 R2, R27, R2, RZ ;  /* 0x000000021b024227 */ /* 0x002fca00078e00ff */
[----:B------:R-:W-:-:S07]  /*13690*/  @P4 SHF.R.U32.HI R27, RZ, R3, R2 ;  /* 0x00000003ff1b4219 */ /* 0x000fce0000011602 */
.L_x_1945:
[----:B------:R-:W-:Y:S05]  /*136a0*/  BSYNC B0 ;  /* 0x0000000000007941 */ /* 0x000fea0003800000 */
.L_x_1943:
[----:B------:R-:W-:-:S04]  /*136b0*/  IMAD R2, R27, R25, -R54 ;  /* 0x000000191b027224 */ /* 0x000fc800078e0a36 */
[----:B------:R-:W-:-:S05]  /*136c0*/  IMAD R2, R229, -0x2, R2 ;  /* 0xfffffffee5027824 */ /* 0x000fca00078e0202 */
[----:B------:R-:W-:Y:S02]  /*136d0*/  VIMNMX R31, R31, R2, !PT ;  /* 0x000000021f1f7248 */ /* 0x000fe40007fe0100 */
[----:B------:R-:W-:-:S07]  /*136e0*/  VIADDMNMX R44, R2, R25, R44, PT ;  /* 0x00000019022c7246 */ /* 0x000fce000380012c */
.L_x_1942:
[C---:B------:R-:W-:Y:S01]  /*136f0*/  ISETP.GE.AND P4, PT, R46.reuse, 0x2, PT ;  /* 0x000000022e00780c */ /* 0x040fe20003f86270 */
[----:B------:R-:W1:Y:S01]  /*13700*/  SHFL.IDX PT, R42, R42, 0x1, 0x1c1f ;  /* 0x003c1f002a2a7f89 */ /* 0x000e6200000e0000 */
[----:B------:R-:W-:Y:S02]  /*13710*/  ISETP.GE.AND P6, PT, R46, 0x9, PT ;  /* 0x000000092e00780c */ /* 0x000fe40003fc6270 */
[----:B------:R-:W-:-:S04]  /*13720*/  ISETP.GT.AND P5, PT, R31, 0x1, !P4 ;  /* 0x000000011f00780c */ /* 0x000fc800067a4270 */
[----:B------:R-:W-:-:S04]  /*13730*/  ISETP.LT.OR P5, PT, R44, 0x2, P5 ;  /* 0x000000022c00780c */ /* 0x000fc80002fa1670 */
        /* <DEDUP_REMOVED lines=20> */
[----:B0-----:R-:W-:Y:S02]  /*13880*/  FSEL R49, R61, -INF , !P5 ;  /* 0xff8000003d317808 */ /* 0x001fe40006800000 */
        /* <DEDUP_REMOVED lines=48> */
[----:B------:R-:W-:Y:S02]  /*13b90*/  ISETP.GE.AND P6, PT, R46, 0x3a, PT ;  /* 0x0000003a2e00780c */ /* 0x000fe40003fc6270 */
[----:B-1----:R-:W-:Y:S02]  /*13ba0*/  IADD3 R46, R67, R42, RZ ;  /* 0x0000002a432e7210 */ /* 0x002fe40007ffe0ff */
[----:B------:R-:W-:Y:S02]  /*13bb0*/  P2R R52, PR, RZ, 0x40 ;  /* 0x00000040ff347803 */ /* 0x000fe40000000000 */
[----:B------:R-:W-:-:S04]  /*13bc0*/  ISETP.GT.AND P6, PT, R31, 0x39, !P6 ;  /* 0x000000391f00780c */ /* 0x000fc800077c4270 */
[----:B------:R-:W-:Y:S02]  /*13bd0*/  ISETP.LT.OR P6, PT, R44, 0x3a, P6 ;  /* 0x0000003a2c00780c */ /* 0x000fe400037c1670 */
[----:B------:R-:W-:Y:S02]  /*13be0*/  VIADDMNMX R44, R42, R68, R57, PT ;  /* 0x000000442a2c7246 */ /* 0x000fe40003800139 */
[----:B------:R-:W-:Y:S01]  /*13bf0*/  FSEL R31, R53, -INF , !P6 ;  /* 0xff800000351f7808 */ /* 0x000fe20007000000 */
[----:B------:R-:W-:Y:S08]  /*13c00*/  @!P3 BRA `(.L_x_1946) ;  /* 0x000000000050b947 */ /* 0x000ff00003800000 */
[----:B------:R-:W-:Y:S01]  /*13c10*/  IADD3 R42, -R220, R221, R42 ;  /* 0x000000dddc2a7210 */ /* 0x000fe20007ffe12a */
[----:B------:R-:W-:Y:S03]  /*13c20*/  BSSY B0, `(.L_x_1947) ;  /* 0x000000e000007945 */ /* 0x000fe60003800000 */
        /* <DEDUP_REMOVED lines=9> */
.L_x_1948:
[----:B------:R-:W-:-:S13]  /*13cc0*/  ISETP.NE.AND P6, PT, R25, 0x1, PT ;  /* 0x000000011900780c */ /* 0x000fda0003fc5270 */
[----:B------:R-:W0:Y:S02]  /*13cd0*/  @P6 LDC.64 R2, c[0x0][0x9e8] ;  /* 0x00027a00ff026b82 */ /* 0x000e240000000a00 */
[----:B0-----:R-:W-:-:S05]  /*13ce0*/  @P6 IMAD.HI.U32 R2, R42, R2, RZ ;  /* 0x000000022a026227 */ /* 0x001fca00078e00ff */
[----:B------:R-:W-:-:S07]  /*13cf0*/  @P6 SHF.R.U32.HI R42, RZ, R3, R2 ;  /* 0x00000003ff2a6219 */ /* 0x000fce0000011602 */
.L_x_1949:
[----:B------:R-:W-:Y:S05]  /*13d00*/  BSYNC B0 ;  /* 0x0000000000007941 */ /* 0x000fea0003800000 */
.L_x_1947:
[----:B------:R-:W-:-:S04]  /*13d10*/  IMAD R42, R42, R25, -R54 ;  /* 0x000000192a2a7224 */ /* 0x000fc800078e0a36 */
[----:B------:R-:W-:-:S05]  /*13d20*/  IMAD R3, R229, -0x2, R42 ;  /* 0xfffffffee5037824 */ /* 0x000fca00078e022a */
[----:B------:R-:W-:Y:S02]  /*13d30*/  VIMNMX R46, R46, R3, !PT ;  /* 0x000000032e2e7248 */ /* 0x000fe40007fe0100 */
[----:B------:R-:W-:-:S07]  /*13d40*/  VIADDMNMX R44, R3, R25, R44, PT ;  /* 0x00000019032c7246 */ /* 0x000fce000380012c */
.L_x_1946:
[----:B------:R-:W-:Y:S01]  /*13d50*/  ISETP.GT.AND P4, PT, R46, 0x1, !P4 ;  /* 0x000000012e00780c */ /* 0x000fe20006784270 */
[----:B------:R-:W-:Y:S01]  /*13d60*/  ULDC UR4, c[0x0][0x988] ;  /* 0x0002620000047ab9 */ /* 0x000fe20000000800 */
[----:B------:R-:W-:Y:S02]  /*13d70*/  ISETP.NE.AND P6, PT, R58, RZ, PT ;  /* 0x000000ff3a00720c */ /* 0x000fe40003fc5270 */
[----:B------:R-:W-:Y:S02]  /*13d80*/  ISETP.LT.OR P4, PT, R44, 0x2, P4 ;  /* 0x000000022c00780c */ /* 0x000fe40002781670 */
[----:B------:R-:W-:Y:S02]  /*13d90*/  FMNMX.FTZ R2, R73, R75, !PT ;  /* 0x0000004b49027209 */ /* 0x000fe40007810000 */
[----:B------:R-:W-:Y:S02]  /*13da0*/  FSEL R57, R5, -INF , !P4 ;  /* 0xff80000005397808 */ /* 0x000fe40006000000 */
[----:B------:R-:W-:-:S02]  /*13db0*/  ISETP.GT.AND P4, PT, R46, 0x8, !P6 ;  /* 0x000000082e00780c */ /* 0x000fc40007784270 */
[----:B------:R-:W-:Y:S02]  /*13dc0*/  FMNMX.FTZ R2, R81, R2, !PT ;  /* 0x0000000251027209 */ /* 0x000fe40007810000 */
[----:B------:R-:W-:Y:S02]  /*13dd0*/  ISETP.LT.OR P4, PT, R44, 0x9, P4 ;  /* 0x000000092c00780c */ /* 0x000fe40002781670 */
[----:B------:R-:W-:Y:S02]  /*13de0*/  FMNMX.FTZ R2, R55, R2, !PT ;  /* 0x0000000237027209 */ /* 0x000fe40007810000 */
[----:B------:R-:W-:Y:S02]  /*13df0*/  FSEL R59, R23, -INF , !P4 ;  /* 0xff800000173b7808 */ /* 0x000fe40006000000 */
[----:B------:R-:W-:Y:S02]  /*13e00*/  ISETP.NE.AND P4, PT, R69, RZ, PT ;  /* 0x000000ff4500720c */ /* 0x000fe40003f85270 */
[----:B------:R-:W-:-:S02]  /*13e10*/  FMNMX.FTZ R2, R51, R2, !PT ;  /* 0x0000000233027209 */ /* 0x000fc40007810000 */
[----:B------:R-:W-:Y:S02]  /*13e20*/  ISETP.GT.AND P4, PT, R46, 0x9, !P4 ;  /* 0x000000092e00780c */ /* 0x000fe40006784270 */
[----:B------:R-:W-:Y:S02]  /*13e30*/  FMNMX.FTZ R2, R49, R2, !PT ;  /* 0x0000000231027209 */ /* 0x000fe40007810000 */
[----:B------:R-:W-:Y:S02]  /*13e40*/  ISETP.LT.OR P4, PT, R44, 0xa, P4 ;  /* 0x0000000a2c00780c */ /* 0x000fe40002781670 */
        /* <DEDUP_REMOVED lines=21> */
[----:B------:R-:W-:Y:S01]  /*13fa0*/  FMNMX.FTZ R32, R31, R2, !PT ;  /* 0x000000021f207209 */ /* 0x000fe20007810000 */
[----:B------:R-:W-:Y:S01]  /*13fb0*/  IMAD.U32 R2, RZ, RZ, UR4 ;  /* 0x00000004ff027e24 */ /* 0x000fe2000f8e00ff */
[----:B------:R-:W-:Y:S02]  /*13fc0*/  FSEL R67, R34, -INF , !P4 ;  /* 0xff80000022437808 */ /* 0x000fe40006000000 */
[----:B------:R-:W-:Y:S01]  /*13fd0*/  ISETP.NE.AND P4, PT, R72, RZ, PT ;  /* 0x000000ff4800720c */ /* 0x000fe20003f85270 */
[----:B------:R-:W0:Y:S01]  /*13fe0*/  SHFL.BFLY PT, R3, R32, 0x2, 0x1f ;  /* 0x0c401f0020037f89 */ /* 0x000e2200000e0000 */
[----:B------:R-:W-:Y:S02]  /*13ff0*/  ISETP.NE.AND P6, PT, R48, RZ, PT ;  /* 0x000000ff3000720c */ /* 0x000fe40003fc5270 */
[C---:B------:R-:W-:Y:S02]  /*14000*/  ISETP.GT.AND P4, PT, R46.reuse, 0x19, !P4 ;  /* 0x000000192e00780c */ /* 0x040fe40006784270 */
[----:B------:R-:W-:-:S02]  /*14010*/  ISETP.GT.AND P5, PT, R46, 0x38, !P5 ;  /* 0x000000382e00780c */ /* 0x000fc40006fa4270 */
[C---:B------:R-:W-:Y:S02]  /*14020*/  ISETP.LT.OR P4, PT, R44.reuse, 0x1a, P4 ;  /* 0x0000001a2c00780c */ /* 0x040fe40002781670 */
[----:B------:R-:W-:Y:S02]  /*14030*/  ISETP.LT.OR P5, PT, R44, 0x39, P5 ;  /* 0x000000392c00780c */ /* 0x000fe40002fa1670 */
[----:B------:R-:W-:Y:S02]  /*14040*/  FSEL R69, R36, -INF , !P4 ;  /* 0xff80000024457808 */ /* 0x000fe40006000000 */
[----:B------:R-:W-:-:S04]  /*14050*/  ISETP.NE.AND P4, PT, R74, RZ, PT ;  /* 0x000000ff4a00720c */ /* 0x000fc80003f85270 */
[----:B------:R-:W-:-:S04]  /*14060*/  ISETP.GT.AND P4, PT, R46, 0x20, !P4 ;  /* 0x000000202e00780c */ /* 0x000fc80006784270 */
[----:B------:R-:W-:Y:S02]  /*14070*/  ISETP.LT.OR P4, PT, R44, 0x21, P4 ;  /* 0x000000212c00780c */ /* 0x000fe40002781670 */
[----:B0-----:R-:W-:Y:S02]  /*14080*/  FMNMX.FTZ R34, R32, R3, !PT ;  /* 0x0000000320227209 */ /* 0x001fe40007810000 */
[----:B------:R-:W-:Y:S02]  /*14090*/  FSEL R71, R38, -INF , !P4 ;  /* 0xff80000026477808 */ /* 0x000fe40006000000 */
[----:B------:R-:W-:Y:S01]  /*140a0*/  ISETP.NE.AND P4, PT, R76, RZ, PT ;  /* 0x000000ff4c00720c */ /* 0x000fe20003f85270 */
[----:B------:R-:W0:Y:S03]  /*140b0*/  SHFL.BFLY PT, R3, R34, 0x1, 0x1f ;  /* 0x0c201f0022037f89 */ /* 0x000e2600000e0000 */
[----:B------:R-:W-:-:S04]  /*140c0*/  ISETP.GT.AND P4, PT, R46, 0x21, !P4 ;  /* 0x000000212e00780c */ /* 0x000fc80006784270 */
[----:B------:R-:W-:-:S04]  /*140d0*/  ISETP.LT.OR P4, PT, R44, 0x22, P4 ;  /* 0x000000222c00780c */ /* 0x000fc80002781670 */
[----:B------:R-:W-:Y:S02]  /*140e0*/  FSEL R53, R40, -INF , !P4 ;  /* 0xff80000028357808 */ /* 0x000fe40006000000 */
[----:B------:R-:W-:-:S04]  /*140f0*/  ISETP.NE.AND P4, PT, R77, RZ, PT ;  /* 0x000000ff4d00720c */ /* 0x000fc80003f85270 */
[----:B------:R-:W-:-:S04]  /*14100*/  ISETP.GT.AND P4, PT, R46, 0x28, !P4 ;  /* 0x000000282e00780c */ /* 0x000fc80006784270 */
[----:B------:R-:W-:Y:S02]  /*14110*/  ISETP.LT.OR P4, PT, R44, 0x29, P4 ;  /* 0x000000292c00780c */ /* 0x000fe40002781670 */
[----:B0-----:R-:W-:Y:S02]  /*14120*/  FMNMX.FTZ R3, R34, R3, !PT ;  /* 0x0000000322037209 */ /* 0x001fe40007810000 */
[----:B------:R-:W-:Y:S02]  /*14130*/  FSEL R33, R64, -INF , !P4 ;  /* 0xff80000040217808 */ /* 0x000fe40006000000 */
[----:B------:R-:W-:Y:S01]  /*14140*/  ISETP.NE.AND P4, PT, R62, RZ, PT ;  /* 0x000000ff3e00720c */ /* 0x000fe20003f85270 */
[----:B------:R-:W-:-:S03]  /*14150*/  FMUL.FTZ R26, R3, R2 ;  /* 0x00000002031a7220 */ /* 0x000fc60000410000 */
[----:B------:R-:W-:-:S04]  /*14160*/  ISETP.GT.AND P4, PT, R46, 0x29, !P4 ;  /* 0x000000292e00780c */ /* 0x000fc80006784270 */
[----:B------:R-:W-:-:S04]  /*14170*/  ISETP.LT.OR P4, PT, R44, 0x2a, P4 ;  /* 0x0000002a2c00780c */ /* 0x000fc80002781670 */
[----:B------:R-:W-:Y:S02]  /*14180*/  FSEL R23, R66, -INF , !P4 ;  /* 0xff80000042177808 */ /* 0x000fe40006000000 */
[----:B------:R-:W-:-:S04]  /*14190*/  ISETP.NE.AND P4, PT, R78, RZ, PT ;  /* 0x000000ff4e00720c */ /* 0x000fc80003f85270 */
[----:B------:R-:W-:-:S04]  /*141a0*/  ISETP.GT.AND P4, PT, R46, 0x30, !P4 ;  /* 0x000000302e00780c */ /* 0x000fc80006784270 */
[----:B------:R-:W-:-:S04]  /*141b0*/  ISETP.LT.OR P4, PT, R44, 0x31, P4 ;  /* 0x000000312c00780c */ /* 0x000fc80002781670 */
[----:B------:R-:W-:Y:S02]  /*141c0*/  FSEL R5, R50, -INF , !P4 ;  /* 0xff80000032057808 */ /* 0x000fe40006000000 */
[----:B------:R-:W-:Y:S02]  /*141d0*/  ISETP.GT.AND P4, PT, R46, RZ, !P6 ;  /* 0x000000ff2e00720c */ /* 0x000fe40007784270 */
[----:B------:R-:W-:Y:S02]  /*141e0*/  ISETP.NE.AND P6, PT, R52, RZ, PT ;  /* 0x000000ff3400720c */ /* 0x000fe40003fc5270 */
[----:B------:R-:W-:Y:S02]  /*141f0*/  ISETP.LT.OR P4, PT, R44, 0x1, P4 ;  /* 0x000000012c00780c */ /* 0x000fe40002781670 */
[----:B------:R-:W-:Y:S02]  /*14200*/  ISETP.GT.AND P6, PT, R46, 0x39, !P6 ;  /* 0x000000392e00780c */ /* 0x000fe400077c4270 */
[----:B------:R-:W-:-:S02]  /*14210*/  FSEL R0, R0, -INF , !P4 ;  /* 0xff80000000007808 */ /* 0x000fc40006000000 */
[----:B------:R-:W-:Y:S02]  /*14220*/  FSETP.NEU.FTZ.AND P4, PT, R3, -INF , PT ;  /* 0xff8000000300780b */ /* 0x000fe40003f9d000 */
[----:B------:R-:W-:Y:S02]  /*14230*/  ISETP.LT.OR P6, PT, R44, 0x3a, P6 ;  /* 0x0000003a2c00780c */ /* 0x000fe400037c1670 */
[----:B------:R-:W-:Y:S02]  /*14240*/  FSEL R36, R26, RZ, P4 ;  /* 0x000000ff1a247208 */ /* 0x000fe40002000000 */
[----:B------:R-:W-:Y:S02]  /*14250*/  FMNMX.FTZ R26, R0, R57, !PT ;  /* 0x00000039001a7209 */ /* 0x000fe40007810000 */
[----:B------:R-:W-:Y:S01]  /*14260*/  ISETP.NE.AND P4, PT, R79, RZ, PT ;  /* 0x000000ff4f00720c */ /* 0x000fe20003f85270 */
[--C-:B------:R-:W-:Y:S01]  /*14270*/  FFMA.FTZ R32, R73, R2, -R36.reuse ;  /* 0x0000000249207223 */ /* 0x100fe20000010824 */
[----:B------:R-:W-:Y:S01]  /*14280*/  FMNMX.FTZ R26, R59, R26, !PT ;  /* 0x0000001a3b1a7209 */ /* 0x000fe20007810000 */
[-CC-:B------:R-:W-:Y:S01]  /*14290*/  FFMA.FTZ R51, R51, R2.reuse, -R36.reuse ;  /* 0x0000000233337223 */ /* 0x180fe20000010824 */
[----:B------:R-:W-:Y:S01]  /*142a0*/  ISETP.GT.AND P4, PT, R46, 0x31, !P4 ;  /* 0x000000312e00780c */ /* 0x000fe20006784270 */
[--C-:B------:R-:W-:Y:S01]  /*142b0*/  FFMA.FTZ R29, R29, R2, -R36.reuse ;  /* 0x000000021d1d7223 */ /* 0x100fe20000010824 */
[----:B------:R-:W-:Y:S01]  /*142c0*/  FMNMX.FTZ R26, R61, R26, !PT ;  /* 0x0000001a3d1a7209 */ /* 0x000fe20007810000 */
[----:B------:R-:W-:Y:S01]  /*142d0*/  MUFU.EX2 R32, R32 ;  /* 0x0000002000207308 */ /* 0x000fe20000000800 */
[----:B------:R-:W-:Y:S01]  /*142e0*/  ISETP.LT.OR P4, PT, R44, 0x32, P4 ;  /* 0x000000322c00780c */ /* 0x000fe20002781670 */
[--C-:B------:R-:W-:Y:S01]  /*142f0*/  FFMA.FTZ R49, R49, R2, -R36.reuse ;  /* 0x0000000231317223 */ /* 0x100fe20000010824 */
[----:B------:R-:W-:Y:S01]  /*14300*/  FMNMX.FTZ R26, R63, R26, !PT ;  /* 0x0000001a3f1a7209 */ /* 0x000fe20007810000 */
[-CC-:B------:R-:W-:Y:S01]  /*14310*/  FFMA.FTZ R47, R47, R2.reuse, -R36.reuse ;  /* 0x000000022f2f7223 */ /* 0x180fe20000010824 */
[----:B------:R-:W-:Y:S01]  /*14320*/  FSEL R73, R4, -INF , !P4 ;  /* 0xff80000004497808 */ /* 0x000fe20006000000 */
[--C-:B------:R-:W-:Y:S01]  /*14330*/  FFMA.FTZ R4, R75, R2, -R36.reuse ;  /* 0x000000024b047223 */ /* 0x100fe20000010824 */
[----:B------:R-:W-:Y:S01]  /*14340*/  FMNMX.FTZ R26, R65, R26, !PT ;  /* 0x0000001a411a7209 */ /* 0x000fe20007810000 */
[----:B------:R-:W-:Y:S01]  /*14350*/  MUFU.EX2 R51, R51 ;  /* 0x0000003300337308 */ /* 0x000fe20000000800 */
[----:B------:R-:W-:Y:S01]  /*14360*/  FSEL R75, R28, -INF , !P5 ;  /* 0xff8000001c4b7808 */ /* 0x000fe20006800000 */
[--C-:B------:R-:W-:Y:S01]  /*14370*/  FFMA.FTZ R28, R81, R2, -R36.reuse ;  /* 0x00000002511c7223 */ /* 0x100fe20000010824 */
[----:B------:R-:W-:Y:S01]  /*14380*/  FMNMX.FTZ R26, R67, R26, !PT ;  /* 0x0000001a431a7209 */ /* 0x000fe20007810000 */
[-CC-:B------:R-:W-:Y:S01]  /*14390*/  FFMA.FTZ R45, R45, R2.reuse, -R36.reuse ;  /* 0x000000022d2d7223 */ /* 0x180fe20000010824 */
[----:B------:R-:W-:Y:S01]  /*143a0*/  FSEL R77, R30, -INF , !P6 ;  /* 0xff8000001e4d7808 */ /* 0x000fe20007000000 */
[--C-:B------:R-:W-:Y:S01]  /*143b0*/  FFMA.FTZ R30, R55, R2, -R36.reuse ;  /* 0x00000002371e7223 */ /* 0x100fe20000010824 */
[----:B------:R-:W-:Y:S01]  /*143c0*/  FMNMX.FTZ R26, R69, R26, !PT ;  /* 0x0000001a451a7209 */ /* 0x000fe20007810000 */
[----:B------:R-:W0:Y:S01]  /*143d0*/  MUFU.EX2 R79, R4 ;  /* 0x00000004004f7308 */ /* 0x000e220000000800 */
[-CC-:B------:R-:W-:Y:S01]  /*143e0*/  FFMA.FTZ R43, R43, R2.reuse, -R36.reuse ;  /* 0x000000022b2b7223 */ /* 0x180fe20000010824 */
[--C-:B------:R-:W-:Y:S01]  /*143f0*/  FFMA.FTZ R31, R31, R2, -R36.reuse ;  /* 0x000000021f1f7223 */ /* 0x100fe20000010824 */
[----:B------:R-:W-:Y:S01]  /*14400*/  FMNMX.FTZ R26, R71, R26, !PT ;  /* 0x0000001a471a7209 */ /* 0x000fe20007810000 */
[-CC-:B------:R-:W-:Y:S01]  /*14410*/  FFMA.FTZ R41, R41, R2.reuse, -R36.reuse ;  /* 0x0000000229297223 */ /* 0x180fe20000010824 */
[-CC-:B------:R-:W-:Y:S01]  /*14420*/  FFMA.FTZ R39, R39, R2.reuse, -R36.reuse ;  /* 0x0000000227277223 */ /* 0x180fe20000010824 */
[--C-:B------:R-:W-:Y:S01]  /*14430*/  FFMA.FTZ R37, R37, R2, -R36.reuse ;  /* 0x0000000225257223 */ /* 0x100fe20000010824 */
[----:B------:R-:W-:Y:S01]  /*14440*/  FMNMX.FTZ R26, R53, R26, !PT ;  /* 0x0000001a351a7209 */ /* 0x000fe20007810000 */
[----:B------:R-:W-:Y:S01]  /*14450*/  MUFU.EX2 R28, R28 ;  /* 0x0000001c001c7308 */ /* 0x000fe20000000800 */
[-CC-:B------:R-:W-:Y:S01]  /*14460*/  FFMA.FTZ R35, R35, R2.reuse, -R36.reuse ;  /* 0x0000000223237223 */ /* 0x180fe20000010824 */
[----:B------:R-:W-:Y:S01]  /*14470*/  FFMA.FTZ R27, R27, R2, -R36 ;  /* 0x000000021b1b7223 */ /* 0x000fe20000010824 */
[----:B------:R-:W-:Y:S01]  /*14480*/  FMNMX.FTZ R26, R33, R26, !PT ;  /* 0x0000001a211a7209 */ /* 0x000fe20007810000 */
[----:B------:R-:W1:Y:S03]  /*14490*/  @P2 LDC R46, c[0x0][0x450] ;  /* 0x00011400ff2e2b82 */ /* 0x000e660000000800 */
[----:B------:R-:W-:Y:S01]  /*144a0*/  FMNMX.FTZ R26, R23, R26, !PT ;  /* 0x0000001a171a7209 */ /* 0x000fe20007810000 */
[----:B------:R-:W2:Y:S01]  /*144b0*/  MUFU.EX2 R81, R30 ;  /* 0x0000001e00517308 */ /* 0x000ea20000000800 */
[----:B0-----:R-:W-:-:S02]  /*144c0*/  F2FP.F16.F32.PACK_AB R196, R79, R32 ;  /* 0x000000204fc4723e */ /* 0x001fc400000000ff */
[----:B------:R-:W-:-:S04]  /*144d0*/  FMNMX.FTZ R26, R5, R26, !PT ;  /* 0x0000001a051a7209 */ /* 0x000fc80007810000 */
[----:B------:R-:W-:Y:S01]  /*144e0*/  FMNMX.FTZ R26, R73, R26, !PT ;  /* 0x0000001a491a7209 */ /* 0x000fe20007810000 */
[----:B------:R0:W-:Y:S03]  /*144f0*/  MUFU.EX2 R184, R29 ;  /* 0x0000001d00b87308 */ /* 0x0001e60000000800 */
[----:B------:R-:W-:-:S04]  /*14500*/  FMNMX.FTZ R26, R75, R26, !PT ;  /* 0x0000001a4b1a7209 */ /* 0x000fc80007810000 */
[----:B------:R-:W-:Y:S01]  /*14510*/  FMNMX.FTZ R26, R77, R26, !PT ;  /* 0x0000001a4d1a7209 */ /* 0x000fe20007810000 */
[----:B------:R-:W3:Y:S01]  /*14520*/  MUFU.EX2 R192, R49 ;  /* 0x0000003100c07308 */ /* 0x000ee20000000800 */
[----:B0-----:R-:W-:Y:S01]  /*14530*/  FADD.FTZ R29, R32, R79 ;  /* 0x0000004f201d7221 */ /* 0x001fe20000010000 */
[----:B--2---:R-:W-:Y:S02]  /*14540*/  F2FP.F16.F32.PACK_AB R198, R81, R28 ;  /* 0x0000001c51c6723e */ /* 0x004fe400000000ff */
[----:B------:R-:W0:Y:S01]  /*14550*/  SHFL.BFLY PT, R55, R26, 0x2, 0x1f ;  /* 0x0c401f001a377f89 */ /* 0x000e2200000e0000 */
[----:B------:R-:W-:-:S03]  /*14560*/  FADD.FTZ R40, R28, R29 ;  /* 0x0000001d1c287221 */ /* 0x000fc60000010000 */
[----:B------:R-:W2:Y:S01]  /*14570*/  MUFU.EX2 R47, R47 ;  /* 0x0000002f002f7308 */ /* 0x000ea20000000800 */
[----:B------:R-:W-:-:S07]  /*14580*/  FADD.FTZ R42, R81, R40 ;  /* 0x00000028512a7221 */ /* 0x000fce0000010000 */
[----:B------:R-:W4:Y:S08]  /*14590*/  MUFU.EX2 R194, R45 ;  /* 0x0000002d00c27308 */ /* 0x000f300000000800 */
[----:B------:R-:W-:Y:S01]  /*145a0*/  MUFU.EX2 R43, R43 ;  /* 0x0000002b002b7308 */ /* 0x000fe20000000800 */
[----:B0-----:R-:W-:-:S07]  /*145b0*/  FMNMX.FTZ R55, R26, R55, !PT ;  /* 0x000000371a377209 */ /* 0x001fce0007810000 */
[----:B------:R0:W-:Y:S01]  /*145c0*/  MUFU.EX2 R186, R31 ;  /* 0x0000001f00ba7308 */ /* 0x0001e20000000800 */
[----:B------:R-:W5:Y:S07]  /*145d0*/  SHFL.BFLY PT, R4, R55, 0x1, 0x1f ;  /* 0x0c201f0037047f89 */ /* 0x000f6e00000e0000 */
[----:B------:R1:W-:Y:S01]  /*145e0*/  MUFU.EX2 R188, R41 ;  /* 0x0000002900bc7308 */ /* 0x0003e20000000800 */
[----:B0-----:R-:W-:-:S04]  /*145f0*/  FADD.FTZ R31, R51, R42 ;  /* 0x0000002a331f7221 */ /* 0x001fc80000010000 */
[C---:B---3--:R-:W-:Y:S01]  /*14600*/  FADD.FTZ R44, R192.reuse, R31 ;  /* 0x0000001fc02c7221 */ /* 0x048fe20000010000 */
[----:B------:R-:W-:Y:S02]  /*14610*/  F2FP.F16.F32.PACK_AB R192, R192, R51 ;  /* 0x00000033c0c0723e */ /* 0x000fe400000000ff */
[----:B------:R-:W-:Y:S01]  /*14620*/  MUFU.EX2 R39, R39 ;  /* 0x0000002700277308 */ /* 0x000fe20000000800 */
[----:B--2---:R-:W-:Y:S01]  /*14630*/  FADD.FTZ R31, R47, R44 ;  /* 0x0000002c2f1f7221 */ /* 0x004fe20000010000 */
[----:B-1----:R-:W0:Y:S03]  /*14640*/  @P2 LDC R41, c[0x0][0x44c] ;  /* 0x00011300ff292b82 */ /* 0x002e260000000800 */
[C---:B----4-:R-:W-:Y:S01]  /*14650*/  FADD.FTZ R44, R194.reuse, R31 ;  /* 0x0000001fc22c7221 */ /* 0x050fe20000010000 */
[----:B------:R-:W-:Y:S02]  /*14660*/  F2FP.F16.F32.PACK_AB R194, R194, R47 ;  /* 0x0000002fc2c2723e */ /* 0x000fe400000000ff */
[----:B------:R1:W-:Y:S01]  /*14670*/  MUFU.EX2 R190, R37 ;  /* 0x0000002500be7308 */ /* 0x0003e20000000800 */
[----:B-----5:R-:W-:-:S04]  /*14680*/  FMNMX.FTZ R4, R55, R4, !PT ;  /* 0x0000000437047209 */ /* 0x020fc80007810000 */
[C---:B------:R-:W-:Y:S01]  /*14690*/  FSETP.NEU.FTZ.AND P4, PT, R4.reuse, -INF , PT ;  /* 0xff8000000400780b */ /* 0x040fe20003f9d000 */
[----:B------:R-:W-:Y:S02]  /*146a0*/  FMUL.FTZ R26, R4, R2 ;  /* 0x00000002041a7220 */ /* 0x000fe40000410000 */
[----:B------:R-:W-:Y:S01]  /*146b0*/  MUFU.EX2 R35, R35 ;  /* 0x0000002300237308 */ /* 0x000fe20000000800 */
[----:B-1----:R-:W-:Y:S02]  /*146c0*/  IMAD.MOV.U32 R37, RZ, RZ, R80 ;  /* 0x000000ffff257224 */ /* 0x002fe400078e0050 */
[----:B------:R-:W-:-:S05]  /*146d0*/  FSEL R26, R26, RZ, P4 ;  /* 0x000000ff1a1a7208 */ /* 0x000fca0002000000 */
[-CC-:B------:R-:W-:Y:S01]  /*146e0*/  FFMA.FTZ R0, R0, R2.reuse, -R26.reuse ;  /* 0x0000000200007223 */ /* 0x180fe2000001081a */
[-CC-:B------:R-:W-:Y:S01]  /*146f0*/  FFMA.FTZ R57, R57, R2.reuse, -R26.reuse ;  /* 0x0000000239397223 */ /* 0x180fe2000001081a */
[-CC-:B------:R-:W-:Y:S01]  /*14700*/  FFMA.FTZ R59, R59, R2.reuse, -R26.reuse ;  /* 0x000000023b3b7223 */ /* 0x180fe2000001081a */
[-CC-:B------:R-:W-:Y:S01]  /*14710*/  FFMA.FTZ R61, R61, R2.reuse, -R26.reuse ;  /* 0x000000023d3d7223 */ /* 0x180fe2000001081a */
[-CC-:B------:R-:W-:Y:S01]  /*14720*/  FFMA.FTZ R63, R63, R2.reuse, -R26.reuse ;  /* 0x000000023f3f7223 */ /* 0x180fe2000001081a */
[-CC-:B------:R-:W-:Y:S01]  /*14730*/  FFMA.FTZ R65, R65, R2.reuse, -R26.reuse ;  /* 0x0000000241417223 */ /* 0x180fe2000001081a */
[----:B------:R-:W-:Y:S01]  /*14740*/  MUFU.EX2 R0, R0 ;  /* 0x0000000000007308 */ /* 0x000fe20000000800 */
        /* <DEDUP_REMOVED lines=10> */
[----:B------:R-:W-:Y:S01]  /*147f0*/  FFMA.FTZ R77, R77, R2, -R26 ;  /* 0x000000024d4d7223 */ /* 0x000fe2000001081a */
[----:B0-----:R-:W-:-:S04]  /*14800*/  @P2 IMAD.HI.U32 R41, R80, R41, RZ ;  /* 0x0000002950292227 */ /* 0x001fc800078e00ff */
[----:B------:R-:W0:Y:S01]  /*14810*/  MUFU.EX2 R59, R59 ;  /* 0x0000003b003b7308 */ /* 0x000e220000000800 */
[----:B------:R-:W-:-:S05]  /*14820*/  @P2 SHF.R.U32.HI R37, RZ, R46, R41 ;  /* 0x0000002eff252219 */ /* 0x000fca0000011629 */
[----:B------:R-:W-:Y:S02]  /*14830*/  IMAD.IADD R31, R106, 0x1, R37 ;  /* 0x000000016a1f7824 */ /* 0x000fe400078e0225 */
[----:B------:R-:W2:Y:S01]  /*14840*/  MUFU.EX2 R30, R61 ;  /* 0x0000003d001e7308 */ /* 0x000ea20000000800 */
[----:B-1----:R-:W-:Y:S01]  /*14850*/  FADD.FTZ R40, R0, R57 ;  /* 0x0000003900287221 */ /* 0x002fe20000010000 */
[----:B------:R-:W-:Y:S02]  /*14860*/  F2FP.F16.F32.PACK_AB R197, R57, R0 ;  /* 0x0000000039c5723e */ /* 0x000fe400000000ff */
[----:B------:R-:W-:-:S04]  /*14870*/  IADD3 R24, R31, R24, RZ ;  /* 0x000000181f187210 */ /* 0x000fc80007ffe0ff */
[----:B------:R-:W1:Y:S01]  /*14880*/  MUFU.EX2 R63, R63 ;  /* 0x0000003f003f7308 */ /* 0x000e620000000800 */
[----:B0-----:R-:W-:-:S07]  /*14890*/  FADD.FTZ R29, R59, R40 ;  /* 0x000000283b1d7221 */ /* 0x001fce0000010000 */
[----:B------:R-:W0:Y:S01]  /*148a0*/  MUFU.EX2 R34, R65 ;  /* 0x0000004100227308 */ /* 0x000e220000000800 */
[C---:B--2---:R-:W-:Y:S01]  /*148b0*/  FADD.FTZ R42, R30.reuse, R29 ;  /* 0x0000001d1e2a7221 */ /* 0x044fe20000010000 */
[----:B------:R-:W-:-:S06]  /*148c0*/  F2FP.F16.F32.PACK_AB R199, R30, R59 ;  /* 0x0000003b1ec7723e */ /* 0x000fcc00000000ff */
[----:B------:R-:W-:Y:S01]  /*148d0*/  MUFU.EX2 R67, R67 ;  /* 0x0000004300437308 */ /* 0x000fe20000000800 */
[----:B-1----:R-:W-:-:S07]  /*148e0*/  FADD.FTZ R29, R63, R42 ;  /* 0x0000002a3f1d7221 */ /* 0x002fce0000010000 */
[----:B------:R-:W1:Y:S01]  /*148f0*/  MUFU.EX2 R36, R69 ;  /* 0x0000004500247308 */ /* 0x000e620000000800 */
[C---:B0-----:R-:W-:Y:S01]  /*14900*/  FADD.FTZ R42, R34.reuse, R29 ;  /* 0x0000001d222a7221 */ /* 0x041fe20000010000 */
[----:B------:R-:W-:Y:S01]  /*14910*/  FADD.FTZ R29, R43, R44 ;  /* 0x0000002c2b1d7221 */ /* 0x000fe20000010000 */
[----:B------:R-:W-:-:S03]  /*14920*/  F2FP.F16.F32.PACK_AB R193, R34, R63 ;  /* 0x0000003f22c1723e */ /* 0x000fc600000000ff */
[C---:B------:R-:W-:Y:S01]  /*14930*/  FADD.FTZ R44, R188.reuse, R29 ;  /* 0x0000001dbc2c7221 */ /* 0x040fe20000010000 */
[----:B------:R-:W-:Y:S01]  /*14940*/  F2FP.F16.F32.PACK_AB R188, R188, R43 ;  /* 0x0000002bbcbc723e */ /* 0x000fe200000000ff */
[----:B------:R-:W-:Y:S02]  /*14950*/  MUFU.EX2 R71, R71 ;  /* 0x0000004700477308 */ /* 0x000fe40000000800 */
[----:B------:R-:W-:-:S04]  /*14960*/  FADD.FTZ R29, R39, R44 ;  /* 0x0000002c271d7221 */ /* 0x000fc80000010000 */
[C---:B------:R-:W-:Y:S01]  /*14970*/  FADD.FTZ R32, R190.reuse, R29 ;  /* 0x0000001dbe207221 */ /* 0x040fe20000010000 */
[----:B------:R-:W-:Y:S01]  /*14980*/  F2FP.F16.F32.PACK_AB R190, R190, R39 ;  /* 0x00000027bebe723e */ /* 0x000fe200000000ff */
[----:B------:R-:W0:Y:S01]  /*14990*/  MUFU.EX2 R38, R53 ;  /* 0x0000003500267308 */ /* 0x000e220000000800 */
[----:B-1----:R-:W-:Y:S01]  /*149a0*/  F2FP.F16.F32.PACK_AB R195, R36, R67 ;  /* 0x0000004324c3723e */ /* 0x002fe200000000ff */
[----:B------:R-:W-:-:S06]  /*149b0*/  FADD.FTZ R29, R35, R32 ;  /* 0x00000020231d7221 */ /* 0x000fcc0000010000 */
[----:B------:R-:W-:Y:S08]  /*149c0*/  MUFU.EX2 R33, R33 ;  /* 0x0000002100217308 */ /* 0x000ff00000000800 */
[----:B------:R1:W2:Y:S01]  /*149d0*/  MUFU.EX2 R40, R23 ;  /* 0x0000001700287308 */ /* 0x0002a20000000800 */
[----:B0-----:R-:W-:-:S07]  /*149e0*/  F2FP.F16.F32.PACK_AB R189, R38, R71 ;  /* 0x0000004726bd723e */ /* 0x001fce00000000ff */
[----:B------:R-:W0:Y:S01]  /*149f0*/  MUFU.EX2 R5, R5 ;  /* 0x0000000500057308 */ /* 0x000e220000000800 */
[----:B-1----:R-:W-:-:S04]  /*14a00*/  FADD.FTZ R23, R67, R42 ;  /* 0x0000002a43177221 */ /* 0x002fc80000010000 */
[----:B------:R-:W-:-:S03]  /*14a10*/  FADD.FTZ R42, R36, R23 ;  /* 0x00000017242a7221 */ /* 0x000fc60000010000 */
[----:B------:R-:W1:Y:S01]  /*14a20*/  MUFU.EX2 R26, R73 ;  /* 0x00000049001a7308 */ /* 0x000e620000000800 */
[----:B------:R-:W-:Y:S01]  /*14a30*/  FADD.FTZ R23, R71, R42 ;  /* 0x0000002a47177221 */ /* 0x000fe20000010000 */
[C---:B------:R-:W-:Y:S01]  /*14a40*/  FADD.FTZ R42, R184.reuse, R29 ;  /* 0x0000001db82a7221 */ /* 0x040fe20000010000 */
[----:B------:R-:W-:Y:S02]  /*14a50*/  F2FP.F16.F32.PACK_AB R184, R184, R35 ;  /* 0x00000023b8b8723e */ /* 0x000fe400000000ff */
[----:B------:R-:W-:Y:S01]  /*14a60*/  FADD.FTZ R28, R38, R23 ;  /* 0x00000017261c7221 */ /* 0x000fe20000010000 */
[----:B--2---:R-:W-:Y:S02]  /*14a70*/  F2FP.F16.F32.PACK_AB R191, R40, R33 ;  /* 0x0000002128bf723e */ /* 0x004fe400000000ff */
[----:B------:R-:W2:Y:S01]  /*14a80*/  MUFU.EX2 R27, R27 ;  /* 0x0000001b001b7308 */ /* 0x000ea20000000800 */
[----:B------:R-:W-:-:S04]  /*14a90*/  FADD.FTZ R23, R33, R28 ;  /* 0x0000001c21177221 */ /* 0x000fc80000010000 */
[----:B------:R-:W-:-:S03]  /*14aa0*/  FADD.FTZ R32, R40, R23 ;  /* 0x0000001728207221 */ /* 0x000fc60000010000 */
[----:B------:R-:W3:Y:S01]  /*14ab0*/  MUFU.EX2 R75, R75 ;  /* 0x0000004b004b7308 */ /* 0x000ee20000000800 */
[----:B0-----:R-:W-:Y:S01]  /*14ac0*/  FADD.FTZ R23, R5, R32 ;  /* 0x0000002005177221 */ /* 0x001fe20000010000 */
[C---:B-1----:R-:W-:Y:S01]  /*14ad0*/  F2FP.F16.F32.PACK_AB R185, R26.reuse, R5 ;  /* 0x000000051ab9723e */ /* 0x042fe200000000ff */
[----:B------:R-:W-:Y:S02]  /*14ae0*/  VIADD R5, R103, 0xfffffffe ;  /* 0xfffffffe67057836 */ /* 0x000fe40000000000 */
[----:B------:R-:W-:-:S03]  /*14af0*/  FADD.FTZ R0, R26, R23 ;  /* 0x000000171a007221 */ /* 0x000fc60000010000 */
[----:B------:R-:W0:Y:S01]  /*14b00*/  MUFU.EX2 R28, R77 ;  /* 0x0000004d001c7308 */ /* 0x000e220000000800 */
[----:B--2---:R-:W-:-:S04]  /*14b10*/  FADD.FTZ R29, R27, R42 ;  /* 0x0000002a1b1d7221 */ /* 0x004fc80000010000 */
[C---:B------:R-:W-:Y:S01]  /*14b20*/  FADD.FTZ R228, R186.reuse, R29 ;  /* 0x0000001dbae47221 */ /* 0x040fe20000010000 */
[----:B------:R-:W-:Y:S01]  /*14b30*/  F2FP.F16.F32.PACK_AB R186, R186, R27 ;  /* 0x0000001bbaba723e */ /* 0x000fe200000000ff */
[----:B---3--:R-:W-:-:S04]  /*14b40*/  FADD.FTZ R227, R75, R0 ;  /* 0x000000004be37221 */ /* 0x008fc80000010000 */
[C---:B0-----:R-:W-:Y:S01]  /*14b50*/  FADD.FTZ R227, R28.reuse, R227 ;  /* 0x000000e31ce37221 */ /* 0x041fe20000010000 */
[----:B------:R-:W-:Y:S01]  /*14b60*/  F2FP.F16.F32.PACK_AB R187, R28, R75 ;  /* 0x0000004b1cbb723e */ /* 0x000fe200000000ff */
[----:B------:R-:W-:Y:S06]  /*14b70*/  @!P3 BRA `(.L_x_1950) ;  /* 0x000000000048b947 */ /* 0x000fec0003800000 */
        /* <DEDUP_REMOVED lines=11> */
.L_x_1952:
[----:B------:R-:W-:-:S13]  /*14c30*/  ISETP.NE.AND P4, PT, R25, 0x1, PT ;  /* 0x000000011900780c */ /* 0x000fda0003f85270 */
[----:B------:R-:W0:Y:S02]  /*14c40*/  @P4 LDC.64 R26, c[0x0][0x9e8] ;  /* 0x00027a00ff1a4b82 */ /* 0x000e240000000a00 */
[----:B0-----:R-:W-:-:S05]  /*14c50*/  @P4 IMAD.HI.U32 R26, R0, R26, RZ ;  /* 0x0000001a001a4227 */ /* 0x001fca00078e00ff */
[----:B------:R-:W-:-:S07]  /*14c60*/  @P4 SHF.R.U32.HI R0, RZ, R27, R26 ;  /* 0x0000001bff004219 */ /* 0x000fce000001161a */
.L_x_1953:
[----:B------:R-:W-:Y:S05]  /*14c70*/  BSYNC B0 ;  /* 0x0000000000007941 */ /* 0x000fea0003800000 */
.L_x_1951:
[----:B------:R-:W-:-:S05]  /*14c80*/  IMAD R25, R0, R25, R25 ;  /* 0x0000001900197224 */ /* 0x000fca00078e0219 */
[----:B------:R-:W-:-:S07]  /*14c90*/  VIMNMX R24, R24, R25, PT ;  /* 0x0000001918187248 */ /* 0x000fce0003fe0100 */
.L_x_1950:
[----:B------:R-:W2:Y:S01]  /*14ca0*/  LDL R25, [R1+0x50] ;  /* 0x0000500001197983 */ /* 0x000ea20000100800 */
[----:B------:R-:W-:Y:S01]  /*14cb0*/  SHF.R.S32.HI R23, RZ, 0x1f, R24 ;  /* 0x0000001fff177819 */ /* 0x000fe20000011418 */
[----:B------:R-:W-:Y:S01]  /*14cc0*/  BSSY B0, `(.L_x_1954) ;  /* 0x0000352000007945 */ /* 0x000fe20003800000 */
[----:B------:R-:W-:Y:S01]  /*14cd0*/  IMAD.MOV.U32 R0, RZ, RZ, 0x3f800000 ;  /* 0x3f800000ff007424 */ /* 0x000fe200078e00ff */
[----:B------:R-:W-:Y:S02]  /*14ce0*/  CS2R R150, SRZ ;  /* 0x0000000000967805 */ /* 0x000fe4000001ff00 */
[----:B------:R-:W-:Y:S01]  /*14cf0*/  LEA.HI R24, R23, R24, RZ, 0x6 ;  /* 0x0000001817187211 */ /* 0x000fe200078f30ff */
[----:B------:R-:W-:Y:S01]  /*14d00*/  IMAD.MOV.U32 R23, RZ, RZ, 0x3f800000 ;  /* 0x3f800000ff177424 */ /* 0x000fe200078e00ff */
[----:B------:R-:W-:Y:S02]  /*14d10*/  CS2R R148, SRZ ;  /* 0x0000000000947805 */ /* 0x000fe4000001ff00 */
[----:B------:R-:W-:-:S02]  /*14d20*/  CS2R R146, SRZ ;  /* 0x0000000000927805 */ /* 0x000fc4000001ff00 */
[----:B------:R-:W-:Y:S02]  /*14d30*/  SHF.R.S32.HI R24, RZ, 0x6, R24 ;  /* 0x00000006ff187819 */ /* 0x000fe40000011418 */
        /* <DEDUP_REMOVED lines=60> */
[----:B--2---:R-:W-:-:S04]  /*15100*/  VIMNMX R25, R25, R24, !PT ;  /* 0x0000001819197248 */ /* 0x004fc80007fe0100 */
[----:B------:R-:W-:Y:S01]  /*15110*/  ISETP.GE.AND P4, PT, R5, R25, PT ;  /* 0x000000190500720c */ /* 0x000fe20003f86270 */
[----:B------:R0:W-:Y:S02]  /*15120*/  STL [R1+0x1c], R25 ;  /* 0x00001c1901007387 */ /* 0x0001e40000100800 */
[----:B0-----:R-:W-:-:S10]  /*15130*/  CS2R R24, SRZ ;  /* 0x0000000000187805 */ /* 0x001fd4000001ff00 */
[----:B------:R-:W-:Y:S05]  /*15140*/  @!P4 BRA `(.L_x_1955) ;  /* 0x000000300024c947 */ /* 0x000fea0003800000 */
[----:B------:R-:W-:Y:S01]  /*15150*/  BSSY B1, `(.L_x_1956) ;  /* 0x0000304000017945 */ /* 0x000fe20003800000 */
[----:B------:R-:W-:Y:S01]  /*15160*/  MOV R0, 0x3f800000 ;  /* 0x3f80000000007802 */ /* 0x000fe20000000f00 */
[----:B------:R-:W-:-:S07]  /*15170*/  IMAD.MOV.U32 R151, RZ, RZ, RZ ;  /* 0x000000ffff977224 */ /* 0x000fce00078e00ff */
.L_x_1975:
[----:B------:R-:W-:-:S05]  /*15180*/  VIADD R231, R22, 0x1 ;  /* 0x0000000116e77836 */ /* 0x000fca0000000000 */
[----:B------:R-:W-:-:S04]  /*15190*/  ISETP.NE.AND P4, PT, R231, 0x2, PT ;  /* 0x00000002e700780c */ /* 0x000fc80003f85270 */
[----:B------:R-:W-:Y:S02]  /*151a0*/  SEL R230, RZ, 0x1, P4 ;  /* 0x00000001ffe67807 */ /* 0x000fe40002000000 */
[----:B------:R-:W-:Y:S02]  /*151b0*/  SEL R231, R231, RZ, P4 ;  /* 0x000000ffe7e77207 */ /* 0x000fe40002000000 */
[----:B------:R-:W-:Y:S01]  /*151c0*/  LOP3.LUT R230, R219, R230, RZ, 0x3c, !PT ;  /* 0x000000e6dbe67212 */ /* 0x000fe200078e3cff */
[----:B------:R-:W-:Y:S06]  /*151d0*/  @!P0 BRA `(.L_x_1957) ;  /* 0x0000000000048947 */ /* 0x000fec0003800000 */
[----:B------:R-:W-:Y:S01]  /*151e0*/  BPT.TRAP 0x1 ;  /* 0x000000040000795c */ /* 0x000fe20000300000 */
.L_x_1957:
[----:B------:R-:W-:Y:S01]  /*151f0*/  IMAD R2, R231, 0x8, R16 ;  /* 0x00000008e7027824 */ /* 0x000fe200078e0210 */
[----:B------:R-:W-:-:S04]  /*15200*/  SHF.L.U32 R153, R230, 0x1f, RZ ;  /* 0x0000001fe6997819 */ /* 0x000fc800000006ff */
[----:B------:R0:W1:Y:S01]  /*15210*/  SYNCS.PHASECHK.TRANS64.TRYWAIT P4, [R2+URZ+0x30830], R153 ;  /* 0x03083099020075a7 */ /* 0x000062000808017f */
[----:B------:R-:W-:Y:S05]  /*15220*/  @!P0 BRA `(.L_x_1958) ;  /* 0x0000000000048947 */ /* 0x000fea0003800000 */
[----:B------:R-:W-:Y:S01]  /*15230*/  BPT.TRAP 0x1 ;  /* 0x000000040000795c */ /* 0x000fe20000300000 */
.L_x_1958:
[----:B------:R-:W2:Y:S01]  /*15240*/  LDL R152, [R1+0x24] ;  /* 0x0000240001987983 */ /* 0x000ea20000100800 */
[----:B------:R-:W-:Y:S01]  /*15250*/  BSSY B2, `(.L_x_1959) ;  /* 0x0000007000027945 */ /* 0x000fe20003800000 */
[----:B--2---:R-:W-:-:S04]  /*15260*/  IMAD R152, R231, 0x800, R152 ;  /* 0x00000800e7987824 */ /* 0x004fc800078e0298 */
[C---:B------:R-:W-:Y:S01]  /*15270*/  VIADD R157, R152.reuse, 0x4 ;  /* 0x00000004989d7836 */ /* 0x040fe20000000000 */
[----:B------:R-:W-:Y:S01]  /*15280*/  IADD3 R154, R152, 0x2, RZ ;  /* 0x00000002989a7810 */ /* 0x000fe20007ffe0ff */
[----:B-1----:R-:W-:Y:S06]  /*15290*/  @P4 BRA `(.L_x_1960) ;  /* 0x0000000000084947 */ /* 0x002fec0003800000 */
[----:B------:R-:W1:Y:S02]  /*152a0*/  SYNCS.PHASECHK.TRANS64.TRYWAIT P4, [R2+URZ+0x30830], R153 ;  /* 0x03083099020075a7 */ /* 0x000e64000808017f */
[----:B-1----:R-:W-:Y:S05]  /*152b0*/  @!P4 BRA `(.L_x_1961) ;  /* 0x000001700004c947 */ /* 0x002fea0003800000 */
.L_x_1960:
[----:B------:R-:W-:Y:S05]  /*152c0*/  BSYNC B2 ;  /* 0x0000000000027941 */ /* 0x000fea0003800000 */
.L_x_1959:
[----:B------:R-:W-:Y:S01]  /*152d0*/  R2UR UR4, R154 ;  /* 0x000000009a0472ca */ /* 0x000fe200000e0000 */
[----:B------:R-:W-:Y:S01]  /*152e0*/  STL [R1+0xc0], R5 ;  /* 0x0000c00501007387 */ /* 0x000fe20000100800 */
[----:B------:R-:W-:Y:S01]  /*152f0*/  MOV R154, R157 ;  /* 0x0000009d009a7202 */ /* 0x000fe20000000f00 */
[----:B------:R-:W-:Y:S02]  /*15300*/  IMAD.MOV.U32 R155, RZ, RZ, 0x40000040 ;  /* 0x40000040ff9b7424 */ /* 0x000fe400078e00ff */
[-C--:B------:R-:W-:Y:S01]  /*15310*/  FMUL.FTZ R24, R24, R23.reuse ;  /* 0x0000001718187220 */ /* 0x080fe20000410000 */
[----:B------:R2:W-:Y:S01]  /*15320*/  STL [R1+0xbc], R4 ;  /* 0x0000bc0401007387 */ /* 0x0005e20000100800 */
[C---:B------:R-:W-:Y:S02]  /*15330*/  VIADD R156, R152.reuse, 0x6 ;  /* 0x00000006989c7836 */ /* 0x040fe40000000000 */
[-C--:B------:R-:W-:Y:S01]  /*15340*/  FMUL.FTZ R25, R25, R23.reuse ;  /* 0x0000001719197220 */ /* 0x080fe20000410000 */
[C---:B------:R-:W-:Y:S01]  /*15350*/  R2UR UR5, R155.reuse ;  /* 0x000000009b0572ca */ /* 0x040fe200000e0000 */
[----:B------:R-:W-:Y:S01]  /*15360*/  STL [R1+0xb8], R3 ;  /* 0x0000b80301007387 */ /* 0x000fe20000100800 */
[----:B------:R-:W-:Y:S01]  /*15370*/  VIADD R158, R152, 0x204 ;  /* 0x00000204989e7836 */ /* 0x000fe20000000000 */
[----:B------:R-:W-:Y:S01]  /*15380*/  R2UR UR58, R156 ;  /* 0x000000009c3a72ca */ /* 0x000fe200000e0000 */
[----:B------:R-:W-:Y:S01]  /*15390*/  VIADD R156, R152, 0x202 ;  /* 0x00000202989c7836 */ /* 0x000fe20000000000 */
[----:B------:R3:W-:Y:S01]  /*153a0*/  STL [R1+0xb4], R2 ;  /* 0x0000b40201007387 */ /* 0x0007e20000100800 */
[----:B01----:R-:W-:Y:S01]  /*153b0*/  IMAD.MOV.U32 R153, RZ, RZ, 0x40000040 ;  /* 0x40000040ff997424 */ /* 0x003fe200078e00ff */
[----:B--2---:R-:W-:Y:S01]  /*153c0*/  MOV R4, UR38 ;  /* 0x0000002600047c02 */ /* 0x004fe20008000f00 */
[----:B------:R-:W-:Y:S01]  /*153d0*/  IMAD.MOV.U32 R157, RZ, RZ, 0x40000040 ;  /* 0x40000040ff9d7424 */ /* 0x000fe200078e00ff */
[----:B------:R-:W-:Y:S01]  /*153e0*/  R2UR UR38, R154 ;  /* 0x000000009a2672ca */ /* 0x000fe200000e0000 */
[----:B------:R-:W-:Y:S01]  /*153f0*/  VIADD R154, R152, 0x200 ;  /* 0x00000200989a7836 */ /* 0x000fe20000000000 */
[----:B------:R-:W-:Y:S01]  /*15400*/  R2UR UR14, R158 ;  /* 0x000000009e0e72ca */ /* 0x000fe200000e0000 */
[----:B------:R-:W-:Y:S01]  /*15410*/  VIADD R158, R152, 0x400 ;  /* 0x00000400989e7836 */ /* 0x000fe20000000000 */
[----:B------:R-:W-:Y:S01]  /*15420*/  R2UR UR10, R156 ;  /* 0x000000009c0a72ca */ /* 0x000fe200000e0000 */
[----:B------:R-:W-:Y:S01]  /*15430*/  VIADD R156, R152, 0x402 ;  /* 0x00000402989c7836 */ /* 0x000fe20000000000 */
[----:B---3--:R-:W-:Y:S01]  /*15440*/  MOV R2, UR39 ;  /* 0x0000002700027c02 */ /* 0x008fe20008000f00 */
[----:B------:R-:W-:Y:S01]  /*15450*/  IMAD.MOV.U32 R159, RZ, RZ, 0x40000040 ;  /* 0x40000040ff9f7424 */ /* 0x000fe200078e00ff */
[----:B------:R-:W-:Y:S01]  /*15460*/  R2UR UR39, R155 ;  /* 0x000000009b2772ca */ /* 0x000fe200000e0000 */
[-C--:B------:R-:W-:Y:S01]  /*15470*/  FMUL.FTZ R28, R28, R23.reuse ;  /* 0x000000171c1c7220 */ /* 0x080fe20000410000 */
[----:B------:R-:W-:Y:S01]  /*15480*/  R2UR UR6, R154 ;  /* 0x000000009a0672ca */ /* 0x000fe200000e0000 */
[----:B------:R0:W-:Y:S01]  /*15490*/  STL [R1+0x18], R2 ;  /* 0x0000180201007387 */ /* 0x0001e20000100800 */
[----:B------:R-:W-:Y:S01]  /*154a0*/  IADD3 R154, R152, 0x206, RZ ;  /* 0x00000206989a7810 */ /* 0x000fe20007ffe0ff */
[-C--:B------:R-:W-:Y:S01]  /*154b0*/  FMUL.FTZ R29, R29, R23.reuse ;  /* 0x000000171d1d7220 */ /* 0x080fe20000410000 */
[----:B------:R-:W-:Y:S01]  /*154c0*/  R2UR UR22, R158 ;  /* 0x000000009e1672ca */ /* 0x000fe200000e0000 */
[-C--:B------:R-:W-:Y:S01]  /*154d0*/  FMUL.FTZ R32, R32, R23.reuse ;  /* 0x0000001720207220 */ /* 0x080fe20000410000 */
[----:B------:R-:W-:Y:S01]  /*154e0*/  R2UR UR18, R154 ;  /* 0x000000009a1272ca */ /* 0x000fe200000e0000 */
[C---:B------:R-:W-:Y:S01]  /*154f0*/  VIADD R154, R152.reuse, 0x404 ;  /* 0x00000404989a7836 */ /* 0x040fe20000000000 */
[----:B------:R-:W-:Y:S01]  /*15500*/  MOV R232, UR38 ;  /* 0x0000002600e87c02 */ /* 0x000fe20008000f00 */
[----:B------:R-:W-:Y:S01]  /*15510*/  UMOV UR38, UR4 ;  /* 0x0000000400267c82 */ /* 0x000fe20008000000 */
[----:B------:R-:W-:Y:S01]  /*15520*/  IADD3 R158, R152, 0x406, RZ ;  /* 0x00000406989e7810 */ /* 0x000fe20007ffe0ff */
[-C--:B------:R-:W-:Y:S01]  /*15530*/  FMUL.FTZ R33, R33, R23.reuse ;  /* 0x0000001721217220 */ /* 0x080fe20000410000 */
[----:B------:R-:W-:Y:S01]  /*15540*/  R2UR UR30, R154 ;  /* 0x000000009a1e72ca */ /* 0x000fe200000e0000 */
[----:B------:R-:W-:Y:S01]  /*15550*/  VIADD R154, R152, 0x600 ;  /* 0x00000600989a7836 */ /* 0x000fe20000000000 */
[----:B------:R-:W-:Y:S01]  /*15560*/  MOV R233, UR39 ;  /* 0x0000002700e97c02 */ /* 0x000fe20008000f00 */
[----:B------:R-:W-:Y:S01]  /*15570*/  UMOV UR39, UR5 ;  /* 0x0000000500277c82 */ /* 0x000fe20008000000 */
[----:B------:R-:W-:Y:S01]  /*15580*/  MOV R3, UR37 ;  /* 0x0000002500037c02 */ /* 0x000fe20008000f00 */
[-C--:B------:R-:W-:Y:S01]  /*15590*/  FMUL.FTZ R36, R36, R23.reuse ;  /* 0x0000001724247220 */ /* 0x080fe20000410000 */
[----:B0-----:R-:W-:Y:S01]  /*155a0*/  MOV R2, UR36 ;  /* 0x0000002400027c02 */ /* 0x001fe20008000f00 */
[-C--:B------:R-:W-:Y:S01]  /*155b0*/  FMUL.FTZ R37, R37, R23.reuse ;  /* 0x0000001725257220 */ /* 0x080fe20000410000 */
[----:B------:R-:W-:Y:S01]  /*155c0*/  MOV R160, UR39 ;  /* 0x0000002700a07c02 */ /* 0x000fe20008000f00 */
[-C--:B------:R-:W-:Y:S01]  /*155d0*/  FMUL.FTZ R40, R40, R23.reuse ;  /* 0x0000001728287220 */ /* 0x080fe20000410000 */
[----:B------:R-:W-:Y:S01]  /*155e0*/  MOV R5, UR38 ;  /* 0x0000002600057c02 */ /* 0x000fe20008000f00 */
[-C--:B------:R-:W-:Y:S01]  /*155f0*/  FMUL.FTZ R41, R41, R23.reuse ;  /* 0x0000001729297220 */ /* 0x080fe20000410000 */
[----:B------:R-:W-:Y:S01]  /*15600*/  R2UR UR26, R156 ;  /* 0x000000009c1a72ca */ /* 0x000fe200000e0000 */
[----:B------:R-:W-:Y:S01]  /*15610*/  VIADD R156, R152, 0x604 ;  /* 0x00000604989c7836 */ /* 0x000fe20000000000 */
[----:B------:R-:W-:Y:S01]  /*15620*/  R2UR UR34, R158 ;  /* 0x000000009e2272ca */ /* 0x000fe200000e0000 */
[----:B------:R-:W-:Y:S01]  /*15630*/  VIADD R158, R152, 0x602 ;  /* 0x00000602989e7836 */ /* 0x000fe20000000000 */
[----:B------:R-:W-:Y:S01]  /*15640*/  R2UR UR42, R154 ;  /* 0x000000009a2a72ca */ /* 0x000fe200000e0000 */
[C---:B------:R-:W-:Y:S01]  /*15650*/  VIADD R154, R152.reuse, 0x606 ;  /* 0x00000606989a7836 */ /* 0x040fe20000000000 */
[----:B------:R-:W-:Y:S01]  /*15660*/  R2UR UR38, R152 ;  /* 0x00000000982672ca */ /* 0x000fe200000e0000 */
[-C--:B------:R-:W-:Y:S01]  /*15670*/  FMUL.FTZ R44, R44, R23.reuse ;  /* 0x000000172c2c7220 */ /* 0x080fe20000410000 */
[----:B------:R-:W-:Y:S01]  /*15680*/  R2UR UR39, R153 ;  /* 0x00000000992772ca */ /* 0x000fe200000e0000 */
[-C--:B------:R-:W-:Y:S01]  /*15690*/  FMUL.FTZ R45, R45, R23.reuse ;  /* 0x000000172d2d7220 */ /* 0x080fe20000410000 */
[----:B------:R-:W-:Y:S01]  /*156a0*/  R2UR UR36, R6 ;  /* 0x00000000062472ca */ /* 0x000fe200000e0000 */
[-C--:B------:R-:W-:Y:S01]  /*156b0*/  FMUL.FTZ R48, R48, R23.reuse ;  /* 0x0000001730307220 */ /* 0x080fe20000410000 */
[----:B------:R-:W-:Y:S01]  /*156c0*/  R2UR UR37, R7 ;  /* 0x00000000072572ca */ /* 0x000fe200000e0000 */
        /* <DEDUP_REMOVED lines=96> */
[----:B------:R-:W-:Y:S01]  /*15cd0*/  MOV R0, R160 ;  /* 0x000000a000007202 */ /* 0x000fe20000000f00 */
[-C--:B------:R-:W-:Y:S01]  /*15ce0*/  FMUL.FTZ R81, R81, R23.reuse ;  /* 0x0000001751517220 */ /* 0x080fe20000410000 */
[----:B------:R-:W-:Y:S01]  /*15cf0*/  WARPGROUP.ARRIVE ;  /* 0x00000000000079c5 */ /* 0x000fe20000000000 */
[-C--:B------:R-:W-:Y:S01]  /*15d00*/  FMUL.FTZ R84, R84, R23.reuse ;  /* 0x0000001754547220 */ /* 0x080fe20000410000 */
[-C--:B------:R-:W-:Y:S01]  /*15d10*/  FMUL.FTZ R85, R85, R23.reuse ;  /* 0x0000001755557220 */ /* 0x080fe20000410000 */
[-C--:B------:R-:W-:Y:S01]  /*15d20*/  FMUL.FTZ R88, R88, R23.reuse ;  /* 0x0000001758587220 */ /* 0x080fe20000410000 */
[-C--:B------:R-:W-:Y:S01]  /*15d30*/  FMUL.FTZ R89, R89, R23.reuse ;  /* 0x0000001759597220 */ /* 0x080fe20000410000 */
[-C--:B------:R-:W-:Y:S01]  /*15d40*/  FMUL.FTZ R92, R92, R23.reuse ;  /* 0x000000175c5c7220 */ /* 0x080fe20000410000 */
[----:B------:R-:W-:Y:S01]  /*15d50*/  HGMMA.64x64x16.F32 R152, gdesc[UR36], RZ, !UPT, gsb0 ;  /* 0x00e00000249879f0 */ /* 0x000fe2000c0008ff */
        /* <DEDUP_REMOVED lines=34> */
[----:B------:R-:W2:Y:S01]  /*15f80*/  LDL.LU R23, [R1+0x18] ;  /* 0x0000180001177983 */ /* 0x000ea20000300800 */
[----:B------:R-:W-:-:S02]  /*15f90*/  R2UR UR57, R217 ;  /* 0x00000000d93972ca */ /* 0x000fc400000e0000 */
[----:B------:R-:W-:Y:S01]  /*15fa0*/  R2UR UR4, R214 ;  /* 0x00000000d60472ca */ /* 0x000fe200000e0000 */
[----:B------:R0:W5:Y:S01]  /*15fb0*/  LDL.LU R5, [R1+0xc0] ;  /* 0x0000c00001057983 */ /* 0x0001620000300800 */
[----:B------:R-:W-:Y:S02]  /*15fc0*/  WARPGROUP.DEPBAR.LE gsb0, 0x0 ;  /* 0x00008000000079c5 */ /* 0x000fe40000010000 */
[----:B------:R-:W-:-:S06]  /*15fd0*/  WARPGROUP.ARRIVE ;  /* 0x00000000000079c5 */ /* 0x000fcc0000000000 */
[----:B------:R-:W-:Y:S01]  /*15fe0*/  HGMMA.64x64x16.F32 R152, gdesc[UR36], R152, gsb0 ;  /* 0x00e00000249879f0 */ /* 0x000fe20008000898 */
[----:B------:R-:W-:Y:S02]  /*15ff0*/  R2UR UR39, R233 ;  /* 0x00000000e92772ca */ /* 0x000fe400000e0000 */
[----:B------:R-:W-:Y:S02]  /*16000*/  R2UR UR38, R232 ;  /* 0x00000000e82672ca */ /* 0x000fe400000e0000 */
[----:B------:R-:W-:Y:S02]  /*16010*/  R2UR UR36, R222 ;  /* 0x00000000de2472ca */ /* 0x000fe400000e0000 */
[----:B------:R-:W-:Y:S01]  /*16020*/  R2UR UR37, R223 ;  /* 0x00000000df2572ca */ /* 0x000fe200000e0000 */
[----:B------:R-:W-:Y:S02]  /*16030*/  WARPGROUP.DEPBAR.LE gsb0, 0x0 ;  /* 0x00008000000079c5 */ /* 0x000fe40000010000 */
[----:B------:R-:W-:-:S10]  /*16040*/  WARPGROUP.ARRIVE ;  /* 0x00000000000079c5 */ /* 0x000fd40000000000 */
[----:B------:R-:W-:Y:S03]  /*16050*/  HGMMA.64x64x16.F32 R152, gdesc[UR36], R152, gsb0 ;  /* 0x00e00000249879f0 */ /* 0x000fe60008000898 */
[----:B------:R-:W-:Y:S02]  /*16060*/  WARPGROUP.DEPBAR.LE gsb0, 0x0 ;  /* 0x00008000000079c5 */ /* 0x000fe40000010000 */
[----:B------:R-:W-:-:S06]  /*16070*/  WARPGROUP.ARRIVE ;  /* 0x00000000000079c5 */ /* 0x000fcc0000000000 */
[----:B------:R-:W-:Y:S01]  /*16080*/  HGMMA.64x64x16.F32 R152, gdesc[UR56], R152, gsb0 ;  /* 0x00e00000389879f0 */ /* 0x000fe20008000898 */
[----:B------:R-:W-:Y:S02]  /*16090*/  R2UR UR5, R215 ;  /* 0x00000000d70572ca */ /* 0x000fe400000e0000 */
[----:B------:R-:W-:Y:S02]  /*160a0*/  WARPGROUP.DEPBAR.LE gsb0, 0x0 ;  /* 0x00008000000079c5 */ /* 0x000fe40000010000 */
[----:B------:R-:W-:-:S09]  /*160b0*/  WARPGROUP.ARRIVE ;  /* 0x00000000000079c5 */ /* 0x000fd20000000000 */
[----:B------:R-:W-:Y:S01]  /*160c0*/  HGMMA.64x64x16.F32 R152, gdesc[UR4], R152, gsb0 ;  /* 0x00e00000049879f0 */ /* 0x000fe20008000898 */
[----:B------:R-:W-:Y:S02]  /*160d0*/  R2UR UR8, R212 ;  /* 0x00000000d40872ca */ /* 0x000fe400000e0000 */
[----:B------:R-:W-:Y:S01]  /*160e0*/  R2UR UR9, R213 ;  /* 0x00000000d50972ca */ /* 0x000fe200000e0000 */
[----:B------:R-:W-:Y:S02]  /*160f0*/  WARPGROUP.DEPBAR.LE gsb0, 0x0 ;  /* 0x00008000000079c5 */ /* 0x000fe40000010000 */
[----:B------:R-:W-:-:S10]  /*16100*/  WARPGROUP.ARRIVE ;  /* 0x00000000000079c5 */ /* 0x000fd40000000000 */
        /* <DEDUP_REMOVED lines=34> */
[----:B------:R0:W5:Y:S01]  /*16330*/  LDL.LU R4, [R1+0xbc] ;  /* 0x0000bc0001047983 */ /* 0x0001620000300800 */
[----:B------:R-:W-:Y:S02]  /*16340*/  R2UR UR37, R3 ;  /* 0x00000000032572ca */ /* 0x000fe400000e0000 */
[----:B------:R-:W-:Y:S01]  /*16350*/  R2UR UR36, R2 ;  /* 0x00000000022472ca */ /* 0x000fe200000e0000 */
[----:B------:R0:W5:Y:S04]  /*16360*/  LDL.LU R3, [R1+0xb8] ;  /* 0x0000b80001037983 */ /* 0x0001680000300800 */
[----:B------:R0:W5:Y:S01]  /*16370*/  LDL.LU R2, [R1+0xb4] ;  /* 0x0000b40001027983 */ /* 0x0001620000300800 */
[----:B------:R-:W-:-:S02]  /*16380*/  WARPGROUP.DEPBAR.LE gsb0, 0x0 ;  /* 0x00008000000079c5 */ /* 0x000fc40000010000 */
[----:B------:R-:W-:-:S06]  /*16390*/  WARPGROUP.ARRIVE ;  /* 0x00000000000079c5 */ /* 0x000fcc0000000000 */
        /* <DEDUP_REMOVED lines=16> */
[----:B--2---:R-:W-:Y:S02]  /*164a0*/  R2UR UR39, R23 ;  /* 0x00000000172772ca */ /* 0x004fe400000e0000 */
[----:B------:R-:W-:Y:S02]  /*164b0*/  WARPGROUP.DEPBAR.LE gsb0, 0x0 ;  /* 0x00008000000079c5 */ /* 0x000fe40000010000 */
[----:B0-----:R-:W-:Y:S11]  /*164c0*/  @!P0 BRA `(.L_x_1962) ;  /* 0x0000000000048947 */ /* 0x001ff60003800000 */
[----:B------:R-:W-:Y:S01]  /*164d0*/  BPT.TRAP 0x1 ;  /* 0x000000040000795c */ /* 0x000fe20000300000 */
.L_x_1962:
[----:B------:R-:W-:Y:S01]  /*164e0*/  SHF.L.U32 R23, R219, 0x1f, RZ ;  /* 0x0000001fdb177819 */ /* 0x000fe200000006ff */
[----:B------:R-:W-:-:S04]  /*164f0*/  IMAD R0, R22, 0x8, R16 ;  /* 0x0000000816007824 */ /* 0x000fc800078e0210 */
[----:B------:R0:W1:Y:S01]  /*16500*/  SYNCS.PHASECHK.TRANS64.TRYWAIT P4, [R0+URZ+0x30850], R23 ;  /* 0x03085017000075a7 */ /* 0x000062000808017f */
[----:B------:R-:W-:Y:S05]  /*16510*/  @!P0 BRA `(.L_x_1963) ;  /* 0x0000000000048947 */ /* 0x000fea0003800000 */
[----:B------:R-:W-:Y:S01]  /*16520*/  BPT.TRAP 0x1 ;  /* 0x000000040000795c */ /* 0x000fe20000300000 */
.L_x_1963:
[----:B------:R-:W-:Y:S04]  /*16530*/  BSSY B2, `(.L_x_1964) ;  /* 0x0000004000027945 */ /* 0x000fe80003800000 */
[----:B-1----:R-:W-:Y:S05]  /*16540*/  @P4 BRA `(.L_x_1965) ;  /* 0x0000000000084947 */ /* 0x002fea0003800000 */
[----:B------:R-:W1:Y:S02]  /*16550*/  SYNCS.PHASECHK.TRANS64.TRYWAIT P4, [R0+URZ+0x30850], R23 ;  /* 0x03085017000075a7 */ /* 0x000e64000808017f */
[----:B-1----:R-:W-:Y:S05]  /*16560*/  @!P4 BRA `(.L_x_1966) ;  /* 0x0000015c006cc947 */ /* 0x002fea0003800000 */
.L_x_1965:
[----:B------:R-:W-:Y:S05]  /*16570*/  BSYNC B2 ;  /* 0x0000000000027941 */ /* 0x000fea0003800000 */
.L_x_1964:
[----:B01----:R-:W-:Y:S01]  /*16580*/  VIADD R23, R16, 0x400 ;  /* 0x0000040010177836 */ /* 0x003fe20000000000 */
[----:B------:R-:W-:Y:S01]  /*16590*/  WARPGROUP.ARRIVE ;  /* 0x00000000000079c5 */ /* 0x000fe20000000000 */
[----:B------:R-:W2:Y:S01]  /*165a0*/  LDL R232, [R1+0x34] ;  /* 0x0000340001e87983 */ /* 0x000ea20000100800 */
[----:B------:R-:W-:Y:S02]  /*165b0*/  ULDC UR5, c[0x0][0x9d8] ;  /* 0x0002760000057ab9 */ /* 0x000fe40000000800 */
[----:B------:R-:W-:Y:S01]  /*165c0*/  SHF.R.U32.HI R23, RZ, 0x4, R23 ;  /* 0x00000004ff177819 */ /* 0x000fe20000011617 */
[----:B------:R-:W2:Y:S03]  /*165d0*/  LDL R219, [R1+0x4c] ;  /* 0x00004c0001db7983 */ /* 0x000ea60000100800 */
[----:B------:R-:W-:Y:S01]  /*165e0*/  LOP3.LUT R23, R23, 0x3fff, RZ, 0xc0, !PT ;  /* 0x00003fff17177812 */ /* 0x000fe200078ec0ff */
[----:B------:R-:W3:Y:S03]  /*165f0*/  LDL R233, [R1+0x28] ;  /* 0x0000280001e97983 */ /* 0x000ee60000100800 */
[----:B------:R-:W-:-:S05]  /*16600*/  LOP3.LUT R23, R23, 0x2000000, RZ, 0xfc, !PT ;  /* 0x0200000017177812 */ /* 0x000fca00078efcff */
[----:B------:R-:W-:Y:S02]  /*16610*/  IMAD R22, R22, 0x800, R23 ;  /* 0x0000080016167824 */ /* 0x000fe400078e0217 */
[----:B------:R-:W-:-:S03]  /*16620*/  IMAD.MOV.U32 R23, RZ, RZ, 0x40000040 ;  /* 0x40000040ff177424 */ /* 0x000fc600078e00ff */
[----:B------:R-:W-:Y:S02]  /*16630*/  R2UR UR6, R22 ;  /* 0x00000000160672ca */ /* 0x000fe400000e0000 */
[----:B------:R-:W-:-:S13]  /*16640*/  R2UR UR7, R23 ;  /* 0x00000000170772ca */ /* 0x000fda00000e0000 */
[----:B------:R-:W-:Y:S03]  /*16650*/  HGMMA.64x256x16.F32 R24, R196, gdesc[UR4].tnspB, R24, gsb0 ;  /* 0x43e00004c4187df0 */ /* 0x000fe60008000818 */
[----:B------:R-:W-:Y:S02]  /*16660*/  WARPGROUP.DEPBAR.LE gsb0, 0x0 ;  /* 0x00008000000079c5 */ /* 0x000fe40000010000 */
[----:B------:R-:W-:Y:S01]  /*16670*/  IMAD.MOV.U32 R197, RZ, RZ, 0x40000040 ;  /* 0x40000040ffc57424 */ /* 0x000fe200078e00ff */
[----:B------:R-:W-:-:S04]  /*16680*/  IADD3 R196, R22, 0x80, RZ ;  /* 0x0000008016c47810 */ /* 0x000fc80007ffe0ff */
[----:B------:R-:W-:Y:S02]  /*16690*/  R2UR UR6, R196 ;  /* 0x00000000c40672ca */ /* 0x000fe400000e0000 */
[----:B------:R-:W-:Y:S01]  /*166a0*/  R2UR UR7, R197 ;  /* 0x00000000c50772ca */ /* 0x000fe200000e0000 */
[----:B------:R-:W-:-:S15]  /*166b0*/  WARPGROUP.ARRIVE ;  /* 0x00000000000079c5 */ /* 0x000fde0000000000 */
[----:B------:R-:W-:Y:S01]  /*166c0*/  HGMMA.64x256x16.F32 R24, R192, gdesc[UR4].tnspB, R24, gsb0 ;  /* 0x43e00004c0187df0 */ /* 0x000fe20008000818 */
[----:B------:R-:W-:Y:S02]  /*166d0*/  MOV R23, 0x40000040 ;  /* 0x4000004000177802 */ /* 0x000fe40000000f00 */
[----:B------:R-:W-:Y:S02]  /*166e0*/  WARPGROUP.DEPBAR.LE gsb0, 0x0 ;  /* 0x00008000000079c5 */ /* 0x000fe40000010000 */
[----:B------:R-:W-:Y:S02]  /*166f0*/  VIADD R192, R22, 0x100 ;  /* 0x0000010016c07836 */ /* 0x000fe40000000000 */
[----:B------:R-:W-:-:S03]  /*16700*/  IMAD.MOV.U32 R193, RZ, RZ, 0x40000040 ;  /* 0x40000040ffc17424 */ /* 0x000fc600078e00ff */
[----:B------:R-:W-:Y:S02]  /*16710*/  R2UR UR6, R192 ;  /* 0x00000000c00672ca */ /* 0x000fe400000e0000 */
[----:B------:R-:W-:Y:S01]  /*16720*/  R2UR UR7, R193 ;  /* 0x00000000c10772ca */ /* 0x000fe200000e0000 */
[----:B------:R-:W-:-:S15]  /*16730*/  WARPGROUP.ARRIVE ;  /* 0x00000000000079c5 */ /* 0x000fde0000000000 */
[----:B------:R-:W-:Y:S01]  /*16740*/  HGMMA.64x256x16.F32 R24, R188, gdesc[UR4].tnspB, R24, gsb0 ;  /* 0x43e00004bc187df0 */ /* 0x000fe20008000818 */
[----:B------:R-:W-:Y:S01]  /*16750*/  VIADD R22, R22, 0x180 ;  /* 0x0000018016167836 */ /* 0x000fe20000000000 */
[----:B------:R-:W-:Y:S02]  /*16760*/  R2UR UR7, R23 ;  /* 0x00000000170772ca */ /* 0x000fe400000e0000 */
[----:B------:R-:W0:Y:S02]  /*16770*/  @P2 LDC R23, c[0x0][0x450] ;  /* 0x00011400ff172b82 */ /* 0x000e240000000800 */
[----:B------:R-:W-:-:S06]  /*16780*/  R2UR UR6, R22 ;  /* 0x00000000160672ca */ /* 0x000fcc00000e0000 */
[----:B------:R-:W1:Y:S01]  /*16790*/  @P2 LDC R22, c[0x0][0x44c] ;  /* 0x00011300ff162b82 */ /* 0x000e620000000800 */
[----:B-----5:R-:W-:-:S05]  /*167a0*/  @!P1 VIADD R2, R2, 0x30840 ;  /* 0x0003084002029836 */ /* 0x020fca0000000000 */
[----:B------:R-:W-:Y:S01]  /*167b0*/  @!P1 PRMT R2, RZ, 0x654, R2 ;  /* 0x00000654ff029816 */ /* 0x000fe20000000002 */
[----:B------:R-:W-:Y:S01]  /*167c0*/  FMUL.FTZ R153, R153, UR5 ;  /* 0x0000000599997c20 */ /* 0x000fe20008410000 */
[----:B------:R-:W-:Y:S01]  /*167d0*/  FMUL.FTZ R158, R158, UR5 ;  /* 0x000000059e9e7c20 */ /* 0x000fe20008410000 */
[----:B------:R-:W-:Y:S01]  /*167e0*/  FMUL.FTZ R159, R159, UR5 ;  /* 0x000000059f9f7c20 */ /* 0x000fe20008410000 */
[----:B------:R-:W-:Y:S01]  /*167f0*/  FMUL.FTZ R160, R160, UR5 ;  /* 0x00000005a0a07c20 */ /* 0x000fe20008410000 */
[----:B------:R-:W-:Y:S01]  /*16800*/  FMUL.FTZ R165, R165, UR5 ;  /* 0x00000005a5a57c20 */ /* 0x000fe20008410000 */
[----:B------:R-:W-:Y:S01]  /*16810*/  FMUL.FTZ R169, R169, UR5 ;  /* 0x00000005a9a97c20 */ /* 0x000fe20008410000 */
[----:B------:R-:W-:Y:S01]  /*16820*/  FMUL.FTZ R173, R173, UR5 ;  /* 0x00000005adad7c20 */ /* 0x000fe20008410000 */
[----:B---3--:R-:W-:Y:S01]  /*16830*/  R2UR UR4, R233 ;  /* 0x00000000e90472ca */ /* 0x008fe200000e0000 */
[----:B------:R-:W3:Y:S08]  /*16840*/  MUFU.TANH R153, R153 ;  /* 0x0000009900997308 */ /* 0x000ef00000002400 */
[----:B------:R-:W4:Y:S08]  /*16850*/  MUFU.TANH R158, R158 ;  /* 0x0000009e009e7308 */ /* 0x000f300000002400 */
[----:B------:R-:W0:Y:S08]  /*16860*/  MUFU.TANH R159, R159 ;  /* 0x0000009f009f7308 */ /* 0x000e300000002400 */
[----:B------:R-:W0:Y:S08]  /*16870*/  MUFU.TANH R160, R160 ;  /* 0x000000a000a07308 */ /* 0x000e300000002400 */
[----:B------:R-:W0:Y:S08]  /*16880*/  MUFU.TANH R165, R165 ;  /* 0x000000a500a57308 */ /* 0x000e300000002400 */
[----:B------:R-:W0:Y:S01]  /*16890*/  MUFU.TANH R169, R169 ;  /* 0x000000a900a97308 */ /* 0x000e220000002400 */
[----:B------:R-:W-:-:S02]  /*168a0*/  WARPGROUP.DEPBAR.LE gsb0, 0x0 ;  /* 0x00008000000079c5 */ /* 0x000fc40000010000 */
[----:B------:R-:W-:-:S06]  /*168b0*/  WARPGROUP.ARRIVE ;  /* 0x00000000000079c5 */ /* 0x000fcc0000000000 */
[----:B------:R-:W-:Y:S01]  /*168c0*/  HGMMA.64x256x16.F32 R24, R184, gdesc[UR4].tnspB, R24, gsb0 ;  /* 0x43e00004b8187df0 */ /* 0x000fe20008000818 */
[----:B------:R-:W-:Y:S01]  /*168d0*/  FMUL.FTZ R188, R172, UR5 ;  /* 0x00000005acbc7c20 */ /* 0x000fe20008410000 */
[----:B------:R-:W-:Y:S01]  /*168e0*/  FMUL.FTZ R172, R178, UR5 ;  /* 0x00000005b2ac7c20 */ /* 0x000fe20008410000 */
[----:B------:R-:W-:Y:S01]  /*168f0*/  FMUL.FTZ R178, R180, UR5 ;  /* 0x00000005b4b27c20 */ /* 0x000fe20008410000 */
[----:B------:R-:W0:Y:S08]  /*16900*/  MUFU.TANH R173, R173 ;  /* 0x000000ad00ad7308 */ /* 0x000e300000002400 */
[----:B------:R-:W0:Y:S08]  /*16910*/  MUFU.TANH R188, R188 ;  /* 0x000000bc00bc7308 */ /* 0x000e300000002400 */
[----:B------:R-:W0:Y:S08]  /*16920*/  MUFU.TANH R172, R172 ;  /* 0x000000ac00ac7308 */ /* 0x000e300000002400 */
[----:B------:R-:W3:Y:S01]  /*16930*/  MUFU.TANH R178, R178 ;  /* 0x000000b200b27308 */ /* 0x000ee20000002400 */
[----:B------:R-:W-:-:S02]  /*16940*/  WARPGROUP.DEPBAR.LE gsb0, 0x0 ;  /* 0x00008000000079c5 */ /* 0x000fc40000010000 */
[----:B--2---:R-:W-:Y:S01]  /*16950*/  IMAD.IADD R184, R219, 0x1, R232 ;  /* 0x00000001dbb87824 */ /* 0x004fe200078e02e8 */
[----:B------:R2:W-:Y:S03]  /*16960*/  @!P1 SYNCS.ARRIVE.TRANS64.RED.A1T0 RZ, [R2+URZ], RZ ;  /* 0x000000ff02ff99a7 */ /* 0x0005e6000810043f */
[----:B-1----:R-:W-:-:S04]  /*16970*/  @P2 IMAD.HI.U32 R185, R184, R22, RZ ;  /* 0x00000016b8b92227 */ /* 0x002fc800078e00ff */
[----:B------:R-:W-:Y:S01]  /*16980*/  IMAD.MOV.U32 R22, RZ, RZ, R184 ;  /* 0x000000ffff167224 */ /* 0x000fe200078e00b8 */
[----:B0-----:R-:W-:Y:S01]  /*16990*/  @P2 SHF.R.U32.HI R22, RZ, R23, R185 ;  /* 0x00000017ff162219 */ /* 0x001fe200000116b9 */
[----:B------:R-:W-:Y:S01]  /*169a0*/  FMUL.FTZ R185, R161, UR5 ;  /* 0x00000005a1b97c20 */ /* 0x000fe20008410000 */
[----:B--2---:R-:W-:Y:S02]  /*169b0*/  IMAD.SHL.U32 R2, R5, 0x40, RZ ;  /* 0x0000004005027824 */ /* 0x004fe400078e00ff */
[----:B------:R-:W-:Y:S01]  /*169c0*/  FMUL.FTZ R23, R152, UR5 ;  /* 0x0000000598177c20 */ /* 0x000fe20008410000 */
[----:B------:R-:W-:Y:S01]  /*169d0*/  FMUL.FTZ R161, R162, UR5 ;  /* 0x00000005a2a17c20 */ /* 0x000fe20008410000 */
[----:B------:R-:W0:Y:S01]  /*169e0*/  SHFL.IDX PT, R189, R22, RZ, 0x1c1f ;  /* 0x001c1fff16bd7589 */ /* 0x000e2200000e0000 */
        /* <DEDUP_REMOVED lines=19> */
[----:B------:R-:W-:Y:S01]  /*16b20*/  FMUL.FTZ R177, R183, UR5 ;  /* 0x00000005b7b17c20 */ /* 0x000fe20008410000 */
[----:B------:R-:W-:Y:S01]  /*16b30*/  IMAD R156, R229, -0x2, R156 ;  /* 0xfffffffee59c7824 */ /* 0x000fe200078e029c */
[----:B------:R-:W1:Y:S01]  /*16b40*/  MUFU.TANH R23, R23 ;  /* 0x0000001700177308 */ /* 0x000e620000002400 */
[----:B------:R-:W-:-:S03]  /*16b50*/  ULDC UR5, c[0x0][0x9e0] ;  /* 0x0002780000057ab9 */ /* 0x000fc60000000800 */
[----:B------:R-:W-:-:S04]  /*16b60*/  IADD3 R156, -R220, R156, R221 ;  /* 0x0000009cdc9c7210 */ /* 0x000fc80007ffe1dd */
[----:B------:R-:W2:Y:S01]  /*16b70*/  MUFU.TANH R152, R152 ;  /* 0x0000009800987308 */ /* 0x000ea20000002400 */
[----:B------:R-:W-:-:S07]  /*16b80*/  IADD3 R183, R156, UR5, RZ ;  /* 0x000000059cb77c10 */ /* 0x000fce000fffe0ff */
        /* <DEDUP_REMOVED lines=18> */
[----:B------:R-:W1:Y:S08]  /*16cb0*/  MUFU.TANH R175, R175 ;  /* 0x000000af00af7308 */ /* 0x000e700000002400 */
[----:B------:R-:W1:Y:S01]  /*16cc0*/  MUFU.TANH R177, R177 ;  /* 0x000000b100b17308 */ /* 0x000e620000002400 */
[----:B------:R-:W-:-:S02]  /*16cd0*/  VIADD R182, R156, UR4 ;  /* 0x000000049cb67c36 */ /* 0x000fc40008000000 */
[--C-:B0-----:R-:W-:Y:S02]  /*16ce0*/  IMAD.IADD R181, R183, 0x1, R189.reuse ;  /* 0x00000001b7b57824 */ /* 0x101fe400078e02bd */
[----:B------:R-:W-:Y:S01]  /*16cf0*/  IMAD.IADD R180, R182, 0x1, R189 ;  /* 0x00000001b6b47824 */ /* 0x000fe200078e02bd */
[----:B--234-:R-:W-:Y:S06]  /*16d00*/  @!P3 BRA `(.L_x_1967) ;  /* 0x000000000060b947 */ /* 0x01cfec0003800000 */
[----:B------:R-:W-:Y:S01]  /*16d10*/  IADD3 R189, -R220, R221, R189 ;  /* 0x000000dddcbd7210 */ /* 0x000fe20007ffe1bd */
[----:B------:R-:W-:Y:S03]  /*16d20*/  BSSY B2, `(.L_x_1968) ;  /* 0x0000012000027945 */ /* 0x000fe60003800000 */
[----:B------:R-:W-:-:S13]  /*16d30*/  ISETP.GT.AND P4, PT, R189, -0x1, PT ;  /* 0xffffffffbd00780c */ /* 0x000fda0003f84270 */
[----:B------:R-:W-:Y:S05]  /*16d40*/  @P4 BRA `(.L_x_1969) ;  /* 0x0000000000244947 */ /* 0x000fea0003800000 */
[----:B------:R-:W-:Y:S01]  /*16d50*/  ULDC UR4, c[0x0][0x9e4] ;  /* 0x0002790000047ab9 */ /* 0x000fe20000000800 */
[----:B------:R-:W-:Y:S01]  /*16d60*/  LOP3.LUT R189, RZ, R189, RZ, 0x33, !PT ;  /* 0x000000bdffbd7212 */ /* 0x000fe200078e33ff */
[----:B------:R-:W-:-:S05]  /*16d70*/  IMAD.U32 R190, RZ, RZ, UR4 ;  /* 0x00000004ffbe7e24 */ /* 0x000fca000f8e00ff */
[----:B------:R-:W-:-:S13]  /*16d80*/  ISETP.NE.AND P4, PT, R190, 0x1, PT ;  /* 0x00000001be00780c */ /* 0x000fda0003f85270 */
[----:B------:R-:W0:Y:S02]  /*16d90*/  @P4 LDC.64 R156, c[0x0][0x9e8] ;  /* 0x00027a00ff9c4b82 */ /* 0x000e240000000a00 */
[----:B0-----:R-:W-:-:S05]  /*16da0*/  @P4 IMAD.HI.U32 R156, R189, R156, RZ ;  /* 0x0000009cbd9c4227 */ /* 0x001fca00078e00ff */
[----:B------:R-:W-:-:S04]  /*16db0*/  @P4 SHF.R.U32.HI R189, RZ, R157, R156 ;  /* 0x0000009dffbd4219 */ /* 0x000fc8000001169c */
[----:B------:R-:W-:Y:S01]  /*16dc0*/  LOP3.LUT R189, RZ, R189, RZ, 0x33, !PT ;  /* 0x000000bdffbd7212 */ /* 0x000fe200078e33ff */
[----:B------:R-:W-:Y:S06]  /*16dd0*/  BRA `(.L_x_1970) ;  /* 0x0000000000187947 */ /* 0x000fec0003800000 */
.L_x_1969:
[----:B------:R-:W-:Y:S02]  /*16de0*/  ULDC UR4, c[0x0][0x9e4] ;  /* 0x0002790000047ab9 */ /* 0x000fe40000000800 */
[----:B------:R-:W-:-:S04]  /*16df0*/  MOV R190, UR4 ;  /* 0x0000000400be7c02 */ /* 0x000fc80008000f00 */
[----:B------:R-:W-:-:S13]  /*16e00*/  ISETP.NE.AND P4, PT, R190, 0x1, PT ;  /* 0x00000001be00780c */ /* 0x000fda0003f85270 */
[----:B------:R-:W0:Y:S02]  /*16e10*/  @P4 LDC.64 R156, c[0x0][0x9e8] ;  /* 0x00027a00ff9c4b82 */ /* 0x000e240000000a00 */
[----:B0-----:R-:W-:-:S05]  /*16e20*/  @P4 IMAD.HI.U32 R156, R189, R156, RZ ;  /* 0x0000009cbd9c4227 */ /* 0x001fca00078e00ff */
[----:B------:R-:W-:-:S07]  /*16e30*/  @P4 SHF.R.U32.HI R189, RZ, R157, R156 ;  /* 0x0000009dffbd4219 */ /* 0x000fce000001169c */
.L_x_1970:
[----:B------:R-:W-:Y:S05]  /*16e40*/  BSYNC B2 ;  /* 0x0000000000027941 */ /* 0x000fea0003800000 */
.L_x_1968:
[----:B------:R-:W-:-:S04]  /*16e50*/  IMAD R189, R189, R190, -R2 ;  /* 0x000000bebdbd7224 */ /* 0x000fc800078e0a02 */
[----:B------:R-:W-:-:S05]  /*16e60*/  IMAD R189, R229, -0x2, R189 ;  /* 0xfffffffee5bd7824 */ /* 0x000fca00078e02bd */
[----:B------:R-:W-:Y:S02]  /*16e70*/  VIMNMX R180, R180, R189, !PT ;  /* 0x000000bdb4b47248 */ /* 0x000fe40007fe0100 */
[----:B------:R-:W-:-:S07]  /*16e80*/  VIADDMNMX R181, R189, R190, R181, PT ;  /* 0x000000bebdb57246 */ /* 0x000fce00038001b5 */
.L_x_1967:
[----:B------:R-:W-:Y:S01]  /*16e90*/  ISETP.GT.AND P4, PT, R5, -0x1, PT ;  /* 0xffffffff0500780c */ /* 0x000fe20003f84270 */
[----:B------:R-:W0:Y:S03]  /*16ea0*/  SHFL.IDX PT, R22, R22, 0x1, 0x1c1f ;  /* 0x003c1f0016167f89 */ /* 0x000e2600000e0000 */
[C---:B------:R-:W-:Y:S02]  /*16eb0*/  ISETP.GT.AND P6, PT, R180.reuse, RZ, P4 ;  /* 0x000000ffb400720c */ /* 0x040fe400027c4270 */
[----:B------:R-:W-:Y:S02]  /*16ec0*/  ISETP.GT.AND P5, PT, R180, 0x1, P4 ;  /* 0x00000001b400780c */ /* 0x000fe400027a4270 */
[C---:B------:R-:W-:Y:S02]  /*16ed0*/  ISETP.LT.OR P6, PT, R181.reuse, 0x1, P6 ;  /* 0x00000001b500780c */ /* 0x040fe400037c1670 */
[----:B------:R-:W-:-:S02]  /*16ee0*/  ISETP.LT.OR P5, PT, R181, 0x2, P5 ;  /* 0x00000002b500780c */ /* 0x000fc40002fa1670 */
[----:B-1----:R-:W-:Y:S02]  /*16ef0*/  FSEL R156, R23, -INF , !P6 ;  /* 0xff800000179c7808 */ /* 0x002fe40007000000 */
[----:B------:R-:W-:Y:S02]  /*16f00*/  FSEL R153, R153, -INF , !P5 ;  /* 0xff80000099997808 */ /* 0x000fe40006800000 */
[C---:B------:R-:W-:Y:S02]  /*16f10*/  ISETP.GT.AND P6, PT, R180.reuse, 0x8, P4 ;  /* 0x00000008b400780c */ /* 0x040fe400027c4270 */
[----:B------:R-:W-:Y:S02]  /*16f20*/  ISETP.GT.AND P5, PT, R180, 0x9, P4 ;  /* 0x00000009b400780c */ /* 0x000fe400027a4270 */
[C---:B------:R-:W-:Y:S02]  /*16f30*/  ISETP.LT.OR P6, PT, R181.reuse, 0x9, P6 ;  /* 0x00000009b500780c */ /* 0x040fe400037c1670 */
[----:B------:R-:W-:-:S02]  /*16f40*/  ISETP.LT.OR P5, PT, R181, 0xa, P5 ;  /* 0x0000000ab500780c */ /* 0x000fc40002fa1670 */
[----:B------:R-:W-:Y:S01]  /*16f50*/  FSEL R155, R155, -INF , !P6 ;  /* 0xff8000009b9b7808 */ /* 0x000fe20007000000 */
[--C-:B0-----:R-:W-:Y:S01]  /*16f60*/  IMAD.IADD R183, R183, 0x1, R22.reuse ;  /* 0x00000001b7b77824 */ /* 0x101fe200078e0216 */
[----:B------:R-:W-:Y:S01]  /*16f70*/  FSEL R184, R184, -INF , !P5 ;  /* 0xff800000b8b87808 */ /* 0x000fe20006800000 */
[----:B------:R-:W-:Y:S01]  /*16f80*/  IMAD.IADD R182, R182, 0x1, R22 ;  /* 0x00000001b6b67824 */ /* 0x000fe200078e0216 */
        /* <DEDUP_REMOVED lines=35> */
[----:B------:R-:W-:Y:S01]  /*171c0*/  FSEL R179, R179, -INF , !P5 ;  /* 0xff800000b3b37808 */ /* 0x000fe20006800000 */
[----:B------:R-:W-:Y:S08]  /*171d0*/  @!P3 BRA `(.L_x_1971) ;  /* 0x000000000060b947 */ /* 0x000ff00003800000 */
        /* <DEDUP_REMOVED lines=13> */
.L_x_1973:
[----:B------:R-:W-:Y:S02]  /*172b0*/  ULDC UR4, c[0x0][0x9e4] ;  /* 0x0002790000047ab9 */ /* 0x000fe40000000800 */
[----:B------:R-:W-:-:S05]  /*172c0*/  IMAD.U32 R180, RZ, RZ, UR4 ;  /* 0x00000004ffb47e24 */ /* 0x000fca000f8e00ff */
[----:B------:R-:W-:-:S13]  /*172d0*/  ISETP.NE.AND P5, PT, R180, 0x1, PT ;  /* 0x00000001b400780c */ /* 0x000fda0003fa5270 */
[----:B------:R-:W0:Y:S02]  /*172e0*/  @P5 LDC.64 R22, c[0x0][0x9e8] ;  /* 0x00027a00ff165b82 */ /* 0x000e240000000a00 */
[----:B0-----:R-:W-:-:S05]  /*172f0*/  @P5 IMAD.HI.U32 R22, R157, R22, RZ ;  /* 0x000000169d165227 */ /* 0x001fca00078e00ff */
[----:B------:R-:W-:-:S07]  /*17300*/  @P5 SHF.R.U32.HI R157, RZ, R23, R22 ;  /* 0x00000017ff9d5219 */ /* 0x000fce0000011616 */
.L_x_1974:
[----:B------:R-:W-:Y:S05]  /*17310*/  BSYNC B2 ;  /* 0x0000000000027941 */ /* 0x000fea0003800000 */
.L_x_1972:
[----:B------:R-:W-:-:S04]  /*17320*/  IMAD R2, R157, R180, -R2 ;  /* 0x000000b49d027224 */ /* 0x000fc800078e0a02 */
[----:B------:R-:W-:-:S05]  /*17330*/  IMAD R2, R229, -0x2, R2 ;  /* 0xfffffffee5027824 */ /* 0x000fca00078e0202 */
[----:B------:R-:W-:Y:S02]  /*17340*/  VIMNMX R182, R182, R2, !PT ;  /* 0x00000002b6b67248 */ /* 0x000fe40007fe0100 */
[----:B------:R-:W-:-:S07]  /*17350*/  VIADDMNMX R183, R2, R180, R183, PT ;  /* 0x000000b402b77246 */ /* 0x000fce00038001b7 */
.L_x_1971:
[----:B------:R-:W-:Y:S01]  /*17360*/  @!P1 IADD3 R0, R0, 0x30860, RZ ;  /* 0x0003086000009810 */ /* 0x000fe20007ffe0ff */
[----:B------:R-:W2:Y:S01]  /*17370*/  LDL R180, [R1+0x1c] ;  /* 0x00001c0001b47983 */ /* 0x000ea20000100800 */
[----:B------:R-:W-:Y:S01]  /*17380*/  ULDC UR4, c[0x0][0x988] ;  /* 0x0002620000047ab9 */ /* 0x000fe20000000800 */
[----:B------:R-:W-:Y:S01]  /*17390*/  IMAD.MOV.U32 R219, RZ, RZ, R230 ;  /* 0x000000ffffdb7224 */ /* 0x000fe200078e00e6 */
[----:B------:R-:W-:-:S04]  /*173a0*/  @!P1 PRMT R0, RZ, 0x654, R0 ;  /* 0x00000654ff009816 */ /* 0x000fc80000000000 */
[----:B------:R0:W-:Y:S02]  /*173b0*/  @!P1 SYNCS.ARRIVE.TRANS64.RED.A1T0 RZ, [R0+URZ], RZ ;  /* 0x000000ff00ff99a7 */ /* 0x0001e4000810043f */
[----:B0-----:R-:W-:-:S04]  /*173c0*/  FMNMX.FTZ R0, R156, R3, !PT ;  /* 0x000000039c007209 */ /* 0x001fc80007810000 */
        /* <DEDUP_REMOVED lines=14> */
[----:B------:R-:W-:-:S05]  /*174b0*/  FMNMX.FTZ R0, R179, R0, !PT ;  /* 0x00000000b3007209 */ /* 0x000fca0007810000 */
[----:B------:R-:W0:Y:S02]  /*174c0*/  SHFL.BFLY PT, R2, R0, 0x2, 0x1f ;  /* 0x0c401f0000027f89 */ /* 0x000e2400000e0000 */
[----:B0-----:R-:W-:-:S05]  /*174d0*/  FMNMX.FTZ R2, R0, R2, !PT ;  /* 0x0000000200027209 */ /* 0x001fca0007810000 */
[----:B------:R-:W0:Y:S02]  /*174e0*/  SHFL.BFLY PT, R157, R2, 0x1, 0x1f ;  /* 0x0c201f00029d7f89 */ /* 0x000e2400000e0000 */
[----:B0-----:R-:W-:Y:S01]  /*174f0*/  FMNMX.FTZ R157, R2, R157, !PT ;  /* 0x0000009d029d7209 */ /* 0x001fe20007810000 */
[----:B------:R-:W-:-:S03]  /*17500*/  IMAD.U32 R2, RZ, RZ, UR4 ;  /* 0x00000004ff027e24 */ /* 0x000fc6000f8e00ff */
[----:B------:R-:W-:-:S04]  /*17510*/  FSETP.NEU.FTZ.AND P5, PT, R157, -INF , PT ;  /* 0xff8000009d00780b */ /* 0x000fc80003fbd000 */
[----:B------:R-:W-:-:S05]  /*17520*/  FSEL R0, R157, RZ, P5 ;  /* 0x000000ff9d007208 */ /* 0x000fca0002800000 */
[----:B------:R-:W-:Y:S01]  /*17530*/  FADD.FTZ R3, -R0, R3 ;  /* 0x0000000300037221 */ /* 0x000fe20000010100 */
[----:B------:R-:W-:-:S03]  /*17540*/  FMUL.FTZ R0, R157, R2 ;  /* 0x000000029d007220 */ /* 0x000fc60000410000 */
[-C--:B------:R-:W-:Y:S02]  /*17550*/  FMUL.FTZ R3, R3, R2.reuse ;  /* 0x0000000203037220 */ /* 0x080fe40000410000 */
[----:B------:R-:W-:Y:S02]  /*17560*/  FSEL R0, R0, RZ, P5 ;  /* 0x000000ff00007208 */ /* 0x000fe40002800000 */
[----:B------:R-:W-:Y:S01]  /*17570*/  ISETP.GT.AND P5, PT, R182, 0x1, P4 ;  /* 0x00000001b600780c */ /* 0x000fe200027a4270 */
[----:B------:R-:W-:Y:S02]  /*17580*/  MUFU.EX2 R23, R3 ;  /* 0x0000000300177308 */ /* 0x000fe40000000800 */
[-CC-:B------:R-:W-:Y:S01]  /*17590*/  FFMA.FTZ R156, R156, R2.reuse, -R0.reuse ;  /* 0x000000029c9c7223 */ /* 0x180fe20000010800 */
[----:B------:R-:W-:Y:S01]  /*175a0*/  ISETP.LT.OR P6, PT, R183, 0x2, P5 ;  /* 0x00000002b700780c */ /* 0x000fe20002fc1670 */
[-CC-:B------:R-:W-:Y:S01]  /*175b0*/  FFMA.FTZ R153, R153, R2.reuse, -R0.reuse ;  /* 0x0000000299997223 */ /* 0x180fe20000010800 */
[----:B------:R-:W-:Y:S01]  /*175c0*/  ISETP.GT.AND P5, PT, R182, 0x8, P4 ;  /* 0x00000008b600780c */ /* 0x000fe200027a4270 */
[-CC-:B------:R-:W-:Y:S01]  /*175d0*/  FFMA.FTZ R155, R155, R2.reuse, -R0.reuse ;  /* 0x000000029b9b7223 */ /* 0x180fe20000010800 */
[----:B------:R-:W-:Y:S01]  /*175e0*/  FSEL R154, R154, -INF , !P6 ;  /* 0xff8000009a9a7808 */ /* 0x000fe20007000000 */
[----:B------:R-:W0:Y:S01]  /*175f0*/  MUFU.EX2 R156, R156 ;  /* 0x0000009c009c7308 */ /* 0x000e220000000800 */
[----:B------:R-:W-:Y:S01]  /*17600*/  ISETP.GT.AND P6, PT, R182, 0x9, P4 ;  /* 0x00000009b600780c */ /* 0x000fe200027c4270 */
[-CC-:B------:R-:W-:Y:S01]  /*17610*/  FFMA.FTZ R184, R184, R2.reuse, -R0.reuse ;  /* 0x00000002b8b87223 */ /* 0x180fe20000010800 */
[C---:B------:R-:W-:Y:S01]  /*17620*/  ISETP.LT.OR P5, PT, R183.reuse, 0x9, P5 ;  /* 0x00000009b700780c */ /* 0x040fe20002fa1670 */
[-CC-:B------:R-:W-:Y:S01]  /*17630*/  FFMA.FTZ R160, R160, R2.reuse, -R0.reuse ;  /* 0x00000002a0a07223 */ /* 0x180fe20000010800 */
[----:B------:R-:W-:Y:S01]  /*17640*/  ISETP.LT.OR P6, PT, R183, 0xa, P6 ;  /* 0x0000000ab700780c */ /* 0x000fe200037c1670 */
[-CC-:B------:R-:W-:Y:S01]  /*17650*/  FFMA.FTZ R185, R185, R2.reuse, -R0.reuse ;  /* 0x00000002b9b97223 */ /* 0x180fe20000010800 */
[----:B------:R-:W-:Y:S01]  /*17660*/  FSEL R158, R158, -INF , !P5 ;  /* 0xff8000009e9e7808 */ /* 0x000fe20006800000 */
[----:B------:R-:W1:Y:S01]  /*17670*/  MUFU.EX2 R153, R153 ;  /* 0x0000009900997308 */ /* 0x000e620000000800 */
[----:B------:R-:W-:Y:S01]  /*17680*/  FSEL R159, R159, -INF , !P6 ;  /* 0xff8000009f9f7808 */ /* 0x000fe20007000000 */
[-CC-:B------:R-:W-:Y:S01]  /*17690*/  FFMA.FTZ R186, R186, R2.reuse, -R0.reuse ;  /* 0x00000002baba7223 */ /* 0x180fe20000010800 */
[C---:B------:R-:W-:Y:S01]  /*176a0*/  ISETP.GT.AND P6, PT, R182.reuse, 0x11, P4 ;  /* 0x00000011b600780c */ /* 0x040fe200027c4270 */
[-CC-:B------:R-:W-:Y:S01]  /*176b0*/  FFMA.FTZ R165, R165, R2.reuse, -R0.reuse ;  /* 0x00000002a5a57223 */ /* 0x180fe20000010800 */
[----:B------:R-:W-:Y:S01]  /*176c0*/  ISETP.GT.AND P5, PT, R182, 0x10, P4 ;  /* 0x00000010b600780c */ /* 0x000fe200027a4270 */
[----:B------:R-:W-:Y:S01]  /*176d0*/  FFMA.FTZ R187, R187, R2, -R0 ;  /* 0x00000002bbbb7223 */ /* 0x000fe20000010800 */
[C---:B------:R-:W-:Y:S01]  /*176e0*/  ISETP.LT.OR P6, PT, R183.reuse, 0x12, P6 ;  /* 0x00000012b700780c */ /* 0x040fe200037c1670 */
[----:B------:R-:W-:Y:S01]  /*176f0*/  MUFU.EX2 R155, R155 ;  /* 0x0000009b009b7308 */ /* 0x000fe20000000800 */
[----:B------:R-:W-:Y:S01]  /*17700*/  ISETP.LT.OR P5, PT, R183, 0x11, P5 ;  /* 0x00000011b700780c */ /* 0x000fe20002fa1670 */
[----:B0-----:R-:W-:Y:S01]  /*17710*/  FFMA.FTZ R22, R23, R228, R156 ;  /* 0x000000e417167223 */ /* 0x001fe2000001009c */
[----:B------:R-:W-:Y:S01]  /*17720*/  FSEL R162, R162, -INF , !P6 ;  /* 0xff800000a2a27808 */ /* 0x000fe20007000000 */
[-CC-:B------:R-:W-:Y:S01]  /*17730*/  FFMA.FTZ R169, R169, R2.reuse, -R0.reuse ;  /* 0x00000002a9a97223 */ /* 0x180fe20000010800 */
[----:B------:R-:W-:Y:S01]  /*17740*/  ISETP.GT.AND P6, PT, R182, 0x19, P4 ;  /* 0x00000019b600780c */ /* 0x000fe200027c4270 */
[-C--:B------:R-:W-:Y:S01]  /*17750*/  FFMA.FTZ R188, R188, R2.reuse, -R0 ;  /* 0x00000002bcbc7223 */ /* 0x080fe20000010800 */
[----:B------:R-:W-:Y:S01]  /*17760*/  FSEL R161, R161, -INF , !P5 ;  /* 0xff800000a1a17808 */ /* 0x000fe20006800000 */
[----:B------:R-:W0:Y:S01]  /*17770*/  MUFU.EX2 R184, R184 ;  /* 0x000000b800b87308 */ /* 0x000e220000000800 */
[----:B------:R-:W-:Y:S01]  /*17780*/  ISETP.LT.OR P6, PT, R183, 0x1a, P6 ;  /* 0x0000001ab700780c */ /* 0x000fe200037c1670 */
[----:B-1----:R-:W-:Y:S01]  /*17790*/  FADD.FTZ R22, R153, R22 ;  /* 0x0000001699167221 */ /* 0x002fe20000010000 */
[----:B------:R-:W-:Y:S01]  /*177a0*/  ISETP.GT.AND P5, PT, R182, 0x18, P4 ;  /* 0x00000018b600780c */ /* 0x000fe200027a4270 */
[-CC-:B------:R-:W-:Y:S01]  /*177b0*/  FFMA.FTZ R173, R173, R2.reuse, -R0.reuse ;  /* 0x00000002adad7223 */ /* 0x180fe20000010800 */
[----:B------:R-:W-:Y:S01]  /*177c0*/  FSEL R164, R164, -INF , !P6 ;  /* 0xff800000a4a47808 */ /* 0x000fe20007000000 */
[-CC-:B------:R-:W-:Y:S01]  /*177d0*/  FFMA.FTZ R174, R174, R2.reuse, -R0.reuse ;  /* 0x00000002aeae7223 */ /* 0x180fe20000010800 */
[----:B------:R-:W-:Y:S01]  /*177e0*/  ISETP.GT.AND P6, PT, R182, 0x21, P4 ;  /* 0x00000021b600780c */ /* 0x000fe200027c4270 */
[----:B------:R-:W-:Y:S01]  /*177f0*/  MUFU.EX2 R160, R160 ;  /* 0x000000a000a07308 */ /* 0x000fe20000000800 */
[C---:B------:R-:W-:Y:S01]  /*17800*/  ISETP.LT.OR P5, PT, R183.reuse, 0x19, P5 ;  /* 0x00000019b700780c */ /* 0x040fe20002fa1670 */
[-CC-:B------:R-:W-:Y:S01]  /*17810*/  FFMA.FTZ R176, R176, R2.reuse, -R0.reuse ;  /* 0x00000002b0b07223 */ /* 0x180fe20000010800 */
[----:B------:R-:W-:Y:S01]  /*17820*/  ISETP.LT.OR P6, PT, R183, 0x22, P6 ;  /* 0x00000022b700780c */ /* 0x000fe200037c1670 */
[-CC-:B------:R-:W-:Y:S01]  /*17830*/  FFMA.FTZ R178, R178, R2.reuse, -R0.reuse ;  /* 0x00000002b2b27223 */ /* 0x180fe20000010800 */
[----:B------:R-:W-:Y:S01]  /*17840*/  FSEL R163, R163, -INF , !P5 ;  /* 0xff800000a3a37808 */ /* 0x000fe20006800000 */
[----:B------:R-:W-:Y:S01]  /*17850*/  FFMA.FTZ R0, R179, R2, -R0 ;  /* 0x00000002b3007223 */ /* 0x000fe20000010800 */
[----:B------:R-:W-:Y:S01]  /*17860*/  FSEL R167, R167, -INF , !P6 ;  /* 0xff800000a7a77808 */ /* 0x000fe20007000000 */
[----:B------:R-:W1:Y:S01]  /*17870*/  MUFU.EX2 R185, R185 ;  /* 0x000000b900b97308 */ /* 0x000e620000000800 */
[----:B------:R-:W-:-:S02]  /*17880*/  ISETP.GT.AND P6, PT, R182, 0x29, P4 ;  /* 0x00000029b600780c */ /* 0x000fc400027c4270 */
[----:B------:R-:W-:Y:S02]  /*17890*/  ISETP.GT.AND P5, PT, R182, 0x20, P4 ;  /* 0x00000020b600780c */ /* 0x000fe400027a4270 */
[C---:B------:R-:W-:Y:S02]  /*178a0*/  ISETP.LT.OR P6, PT, R183.reuse, 0x2a, P6 ;  /* 0x0000002ab700780c */ /* 0x040fe400037c1670 */
[----:B------:R-:W-:Y:S01]  /*178b0*/  ISETP.LT.OR P5, PT, R183, 0x21, P5 ;  /* 0x00000021b700780c */ /* 0x000fe20002fa1670 */
[----:B------:R-:W-:Y:S01]  /*178c0*/  MUFU.EX2 R186, R186 ;  /* 0x000000ba00ba7308 */ /* 0x000fe20000000800 */
[----:B------:R-:W-:Y:S02]  /*178d0*/  FSEL R170, R170, -INF , !P6 ;  /* 0xff800000aaaa7808 */ /* 0x000fe40007000000 */
[----:B------:R-:W-:Y:S02]  /*178e0*/  ISETP.GT.AND P6, PT, R182, RZ, P4 ;  /* 0x000000ffb600720c */ /* 0x000fe400027c4270 */
[----:B------:R-:W-:-:S02]  /*178f0*/  FSEL R166, R166, -INF , !P5 ;  /* 0xff800000a6a67808 */ /* 0x000fc40006800000 */
[C---:B------:R-:W-:Y:S01]  /*17900*/  ISETP.LT.OR P6, PT, R183.reuse, 0x1, P6 ;  /* 0x00000001b700780c */ /* 0x040fe200037c1670 */
[----:B------:R-:W3:Y:S01]  /*17910*/  MUFU.EX2 R165, R165 ;  /* 0x000000a500a57308 */ /* 0x000ee20000000800 */
[----:B------:R-:W-:Y:S02]  /*17920*/  ISETP.GT.AND P5, PT, R182, 0x28, P4 ;  /* 0x00000028b600780c */ /* 0x000fe400027a4270 */
[----:B------:R-:W-:Y:S02]  /*17930*/  FSEL R3, R152, -INF , !P6 ;  /* 0xff80000098037808 */ /* 0x000fe40007000000 */
[----:B------:R-:W-:Y:S02]  /*17940*/  ISETP.LT.OR P5, PT, R183, 0x29, P5 ;  /* 0x00000029b700780c */ /* 0x000fe40002fa1670 */
[----:B------:R-:W-:Y:S01]  /*17950*/  FMNMX.FTZ R152, R3, R4, !PT ;  /* 0x0000000403987209 */ /* 0x000fe20007810000 */
[----:B------:R-:W-:Y:S01]  /*17960*/  MUFU.EX2 R187, R187 ;  /* 0x000000bb00bb7308 */ /* 0x000fe20000000800 */
[----:B------:R-:W-:-:S02]  /*17970*/  FSEL R168, R168, -INF , !P5 ;  /* 0xff800000a8a87808 */ /* 0x000fc40006800000 */
[----:B------:R-:W-:Y:S02]  /*17980*/  FMNMX.FTZ R152, R154, R152, !PT ;  /* 0x000000989a987209 */ /* 0x000fe40007810000 */
[----:B------:R-:W-:Y:S02]  /*17990*/  ISETP.GT.AND P5, PT, R182, 0x30, P4 ;  /* 0x00000030b600780c */ /* 0x000fe400027a4270 */
[----:B------:R-:W-:Y:S01]  /*179a0*/  FMNMX.FTZ R152, R158, R152, !PT ;  /* 0x000000989e987209 */ /* 0x000fe20007810000 */
[----:B------:R-:W4:Y:S01]  /*179b0*/  MUFU.EX2 R169, R169 ;  /* 0x000000a900a97308 */ /* 0x000f220000000800 */
[----:B------:R-:W-:Y:S02]  /*179c0*/  ISETP.LT.OR P5, PT, R183, 0x31, P5 ;  /* 0x00000031b700780c */ /* 0x000fe40002fa1670 */
[----:B------:R-:W-:Y:S02]  /*179d0*/  FMNMX.FTZ R152, R159, R152, !PT ;  /* 0x000000989f987209 */ /* 0x000fe40007810000 */
[----:B------:R-:W-:-:S02]  /*179e0*/  FSEL R172, R172, -INF , !P5 ;  /* 0xff800000acac7808 */ /* 0x000fc40006800000 */
[----:B------:R-:W-:Y:S01]  /*179f0*/  FMNMX.FTZ R152, R161, R152, !PT ;  /* 0x00000098a1987209 */ /* 0x000fe20007810000 */
[----:B------:R4:W-:Y:S01]  /*17a00*/  MUFU.EX2 R190, R188 ;  /* 0x000000bc00be7308 */ /* 0x0009e20000000800 */
[----:B------:R-:W-:Y:S02]  /*17a10*/  ISETP.GT.AND P5, PT, R182, 0x31, P4 ;  /* 0x00000031b600780c */ /* 0x000fe400027a4270 */
[----:B------:R-:W-:Y:S02]  /*17a20*/  FMNMX.FTZ R152, R162, R152, !PT ;  /* 0x00000098a2987209 */ /* 0x000fe40007810000 */
[----:B------:R-:W-:Y:S02]  /*17a30*/  ISETP.GT.AND P6, PT, R182, 0x38, P4 ;  /* 0x00000038b600780c */ /* 0x000fe400027c4270 */
[----:B------:R-:W-:Y:S01]  /*17a40*/  FMNMX.FTZ R152, R163, R152, !PT ;  /* 0x00000098a3987209 */ /* 0x000fe20007810000 */
[----:B------:R-:W-:Y:S01]  /*17a50*/  MUFU.EX2 R173, R173 ;  /* 0x000000ad00ad7308 */ /* 0x000fe20000000800 */
[----:B------:R-:W-:-:S02]  /*17a60*/  ISETP.LT.OR P5, PT, R183, 0x32, P5 ;  /* 0x00000032b700780c */ /* 0x000fc40002fa1670 */
[----:B------:R-:W-:Y:S02]  /*17a70*/  FMNMX.FTZ R152, R164, R152, !PT ;  /* 0x00000098a4987209 */ /* 0x000fe40007810000 */
[----:B------:R-:W-:Y:S02]  /*17a80*/  ISETP.GT.AND P4, PT, R182, 0x39, P4 ;  /* 0x00000039b600780c */ /* 0x000fe40002784270 */
[----:B------:R-:W-:Y:S01]  /*17a90*/  FMNMX.FTZ R152, R166, R152, !PT ;  /* 0x00000098a6987209 */ /* 0x000fe20007810000 */
[----:B------:R-:W-:Y:S01]  /*17aa0*/  MUFU.EX2 R174, R174 ;  /* 0x000000ae00ae7308 */ /* 0x000fe20000000800 */
[----:B------:R-:W-:Y:S02]  /*17ab0*/  ISETP.LT.OR P6, PT, R183, 0x39, P6 ;  /* 0x00000039b700780c */ /* 0x000fe400037c1670 */
[----:B------:R-:W-:Y:S02]  /*17ac0*/  FMNMX.FTZ R152, R167, R152, !PT ;  /* 0x00000098a7987209 */ /* 0x000fe40007810000 */
[----:B------:R-:W-:-:S02]  /*17ad0*/  FSEL R171, R171, -INF , !P5 ;  /* 0xff800000abab7808 */ /* 0x000fc40006800000 */
[----:B------:R-:W-:Y:S01]  /*17ae0*/  FMNMX.FTZ R152, R168, R152, !PT ;  /* 0x00000098a8987209 */ /* 0x000fe20007810000 */
[----:B------:R-:W5:Y:S01]  /*17af0*/  MUFU.EX2 R176, R176 ;  /* 0x000000b000b07308 */ /* 0x000f620000000800 */
[----:B------:R-:W-:Y:S02]  /*17b00*/  ISETP.LT.OR P4, PT, R183, 0x3a, P4 ;  /* 0x0000003ab700780c */ /* 0x000fe40002781670 */
[----:B------:R-:W-:Y:S02]  /*17b10*/  FMNMX.FTZ R152, R170, R152, !PT ;  /* 0x00000098aa987209 */ /* 0x000fe40007810000 */
[----:B------:R-:W-:Y:S02]  /*17b20*/  FSEL R175, R175, -INF , !P6 ;  /* 0xff800000afaf7808 */ /* 0x000fe40007000000 */
[----:B------:R-:W-:Y:S01]  /*17b30*/  FMNMX.FTZ R152, R172, R152, !PT ;  /* 0x00000098ac987209 */ /* 0x000fe20007810000 */
[----:B------:R-:W-:Y:S01]  /*17b40*/  MUFU.EX2 R178, R178 ;  /* 0x000000b200b27308 */ /* 0x000fe20000000800 */
[----:B------:R-:W-:-:S02]  /*17b50*/  FSEL R177, R177, -INF , !P4 ;  /* 0xff800000b1b17808 */ /* 0x000fc40006000000 */
[----:B------:R-:W-:Y:S02]  /*17b60*/  FMNMX.FTZ R152, R171, R152, !PT ;  /* 0x00000098ab987209 */ /* 0x000fe40007810000 */
[----:B------:R-:W-:Y:S02]  /*17b70*/  F2FP.F16.F32.PACK_AB R196, R153, R156 ;  /* 0x0000009c99c4723e */ /* 0x000fe400000000ff */
[----:B------:R-:W-:Y:S02]  /*17b80*/  FMNMX.FTZ R152, R175, R152, !PT ;  /* 0x00000098af987209 */ /* 0x000fe40007810000 */
[----:B0-----:R-:W-:Y:S02]  /*17b90*/  F2FP.F16.F32.PACK_AB R198, R184, R155 ;  /* 0x0000009bb8c6723e */ /* 0x001fe400000000ff */
[----:B------:R-:W-:Y:S02]  /*17ba0*/  FMNMX.FTZ R153, R177, R152, !PT ;  /* 0x00000098b1997209 */ /* 0x000fe40007810000 */
[----:B-1----:R-:W-:-:S02]  /*17bb0*/  F2FP.F16.F32.PACK_AB R192, R185, R160 ;  /* 0x000000a0b9c0723e */ /* 0x002fc400000000ff */
[----:B---3--:R-:W-:Y:S01]  /*17bc0*/  F2FP.F16.F32.PACK_AB R194, R165, R186 ;  /* 0x000000baa5c2723e */ /* 0x008fe200000000ff */
[----:B------:R-:W0:Y:S01]  /*17bd0*/  SHFL.BFLY PT, R152, R153, 0x2, 0x1f ;  /* 0x0c401f0099987f89 */ /* 0x000e2200000e0000 */
[----:B----4-:R-:W-:Y:S02]  /*17be0*/  F2FP.F16.F32.PACK_AB R188, R169, R187 ;  /* 0x000000bba9bc723e */ /* 0x010fe400000000ff */
[----:B0-----:R-:W-:-:S05]  /*17bf0*/  FMNMX.FTZ R153, R153, R152, !PT ;  /* 0x0000009899997209 */ /* 0x001fca0007810000 */
[----:B------:R-:W0:Y:S02]  /*17c00*/  SHFL.BFLY PT, R152, R153, 0x1, 0x1f ;  /* 0x0c201f0099987f89 */ /* 0x000e2400000e0000 */
[----:B0-----:R-:W-:Y:S02]  /*17c10*/  FMNMX.FTZ R152, R153, R152, !PT ;  /* 0x0000009899987209 */ /* 0x001fe40007810000 */
[----:B------:R0:W1:Y:S02]  /*17c20*/  MUFU.EX2 R153, R0 ;  /* 0x0000000000997308 */ /* 0x0000640000000800 */
[C---:B------:R-:W-:Y:S01]  /*17c30*/  FSETP.NEU.FTZ.AND P4, PT, R152.reuse, -INF , PT ;  /* 0xff8000009800780b */ /* 0x040fe20003f9d000 */
[----:B------:R-:W-:-:S05]  /*17c40*/  FMUL.FTZ R156, R152, R2 ;  /* 0x00000002989c7220 */ /* 0x000fca0000410000 */
[----:B------:R-:W-:Y:S01]  /*17c50*/  FSEL R156, R156, RZ, P4 ;  /* 0x000000ff9c9c7208 */ /* 0x000fe20002000000 */
[----:B0-----:R-:W-:Y:S01]  /*17c60*/  FADD.FTZ R0, R155, R22 ;  /* 0x000000169b007221 */ /* 0x001fe20000010000 */
[----:B------:R-:W-:Y:S02]  /*17c70*/  FSEL R22, R152, RZ, P4 ;  /* 0x000000ff98167208 */ /* 0x000fe40002000000 */
[----:B--2---:R-:W-:Y:S01]  /*17c80*/  ISETP.GT.AND P4, PT, R5, R180, PT ;  /* 0x000000b40500720c */ /* 0x004fe20003f84270 */
[----:B------:R-:W-:Y:S01]  /*17c90*/  FADD.FTZ R0, R184, R0 ;  /* 0x00000000b8007221 */ /* 0x000fe20000010000 */
[-C--:B------:R-:W-:Y:S01]  /*17ca0*/  FFMA.FTZ R3, R3, R2.reuse, -R156 ;  /* 0x0000000203037223 */ /* 0x080fe2000001089c */
[----:B------:R-:W-:Y:S01]  /*17cb0*/  FADD.FTZ R22, -R22, R4 ;  /* 0x0000000416167221 */ /* 0x000fe20000010100 */
[-C--:B------:R-:W-:Y:S01]  /*17cc0*/  FFMA.FTZ R154, R154, R2.reuse, -R156 ;  /* 0x000000029a9a7223 */ /* 0x080fe2000001089c */
[----:B------:R-:W-:Y:S01]  /*17cd0*/  FADD.FTZ R0, R160, R0 ;  /* 0x00000000a0007221 */ /* 0x000fe20000010000 */
[-C--:B------:R-:W-:Y:S01]  /*17ce0*/  FFMA.FTZ R158, R158, R2.reuse, -R156 ;  /* 0x000000029e9e7223 */ /* 0x080fe2000001089c */
[-C--:B------:R-:W-:Y:S01]  /*17cf0*/  FMUL.FTZ R22, R22, R2.reuse ;  /* 0x0000000216167220 */ /* 0x080fe20000410000 */
[----:B------:R-:W-:Y:S01]  /*17d00*/  MUFU.EX2 R3, R3 ;  /* 0x0000000300037308 */ /* 0x000fe20000000800 */
[----:B------:R-:W-:Y:S01]  /*17d10*/  FADD.FTZ R0, R185, R0 ;  /* 0x00000000b9007221 */ /* 0x000fe20000010000 */
[-CC-:B------:R-:W-:Y:S01]  /*17d20*/  FFMA.FTZ R159, R159, R2.reuse, -R156.reuse ;  /* 0x000000029f9f7223 */ /* 0x180fe2000001089c */
[-CC-:B------:R-:W-:Y:S01]  /*17d30*/  FFMA.FTZ R161, R161, R2.reuse, -R156.reuse ;  /* 0x00000002a1a17223 */ /* 0x180fe2000001089c */
[-C--:B------:R-:W-:Y:S01]  /*17d40*/  FFMA.FTZ R162, R162, R2.reuse, -R156 ;  /* 0x00000002a2a27223 */ /* 0x080fe2000001089c */
[----:B------:R-:W-:Y:S01]  /*17d50*/  FADD.FTZ R4, R186, R0 ;  /* 0x00000000ba047221 */ /* 0x000fe20000010000 */
[-CC-:B------:R-:W-:Y:S01]  /*17d60*/  FFMA.FTZ R163, R163, R2.reuse, -R156.reuse ;  /* 0x00000002a3a37223 */ /* 0x180fe2000001089c */
[-CC-:B------:R-:W-:Y:S01]  /*17d70*/  FFMA.FTZ R164, R164, R2.reuse, -R156.reuse ;  /* 0x00000002a4a47223 */ /* 0x180fe2000001089c */
[----:B------:R-:W0:Y:S01]  /*17d80*/  MUFU.EX2 R0, R22 ;  /* 0x0000001600007308 */ /* 0x000e220000000800 */
[-CC-:B------:R-:W-:Y:S01]  /*17d90*/  FFMA.FTZ R166, R166, R2.reuse, -R156.reuse ;  /* 0x00000002a6a67223 */ /* 0x180fe2000001089c */
[-CC-:B------:R-:W-:Y:S01]  /*17da0*/  FFMA.FTZ R167, R167, R2.reuse, -R156.reuse ;  /* 0x00000002a7a77223 */ /* 0x180fe2000001089c */
[-CC-:B------:R-:W-:Y:S01]  /*17db0*/  FFMA.FTZ R168, R168, R2.reuse, -R156.reuse ;  /* 0x00000002a8a87223 */ /* 0x180fe2000001089c */
[-CC-:B------:R-:W-:Y:S01]  /*17dc0*/  FFMA.FTZ R170, R170, R2.reuse, -R156.reuse ;  /* 0x00000002aaaa7223 */ /* 0x180fe2000001089c */
[-C--:B------:R-:W-:Y:S01]  /*17dd0*/  FFMA.FTZ R172, R172, R2.reuse, -R156 ;  /* 0x00000002acac7223 */ /* 0x080fe2000001089c */
[----:B------:R-:W-:Y:S01]  /*17de0*/  FADD.FTZ R4, R165, R4 ;  /* 0x00000004a5047221 */ /* 0x000fe20000010000 */
[-CC-:B------:R-:W-:Y:S01]  /*17df0*/  FFMA.FTZ R171, R171, R2.reuse, -R156.reuse ;  /* 0x00000002abab7223 */ /* 0x180fe2000001089c */
[----:B------:R-:W2:Y:S01]  /*17e00*/  MUFU.EX2 R154, R154 ;  /* 0x0000009a009a7308 */ /* 0x000ea20000000800 */
[-C--:B------:R-:W-:Y:S01]  /*17e10*/  FFMA.FTZ R175, R175, R2.reuse, -R156 ;  /* 0x00000002afaf7223 */ /* 0x080fe2000001089c */
[----:B------:R-:W-:Y:S01]  /*17e20*/  FADD.FTZ R4, R187, R4 ;  /* 0x00000004bb047221 */ /* 0x000fe20000010000 */
[----:B------:R-:W-:Y:S01]  /*17e30*/  FFMA.FTZ R156, R177, R2, -R156 ;  /* 0x00000002b19c7223 */ /* 0x000fe2000001089c */
[----:B-----5:R-:W-:Y:S01]  /*17e40*/  F2FP.F16.F32.PACK_AB R184, R176, R174 ;  /* 0x000000aeb0b8723e */ /* 0x020fe200000000ff */
[----:B------:R-:W-:-:S02]  /*17e50*/  VIADD R5, R5, 0xffffffff ;  /* 0xffffffff05057836 */ /* 0x000fc40000000000 */
[----:B------:R-:W-:Y:S01]  /*17e60*/  FADD.FTZ R4, R169, R4 ;  /* 0x00000004a9047221 */ /* 0x000fe20000010000 */
[----:B-1----:R-:W-:Y:S01]  /*17e70*/  F2FP.F16.F32.PACK_AB R186, R153, R178 ;  /* 0x000000b299ba723e */ /* 0x002fe200000000ff */
[----:B------:R-:W1:Y:S01]  /*17e80*/  MUFU.EX2 R158, R158 ;  /* 0x0000009e009e7308 */ /* 0x000e620000000800 */
[----:B0-----:R-:W-:Y:S01]  /*17e90*/  FFMA.FTZ R227, R0, R227, R3 ;  /* 0x000000e300e37223 */ /* 0x001fe20000010003 */
[----:B------:R-:W-:Y:S01]  /*17ea0*/  FADD.FTZ R4, R190, R4 ;  /* 0x00000004be047221 */ /* 0x000fe20000010000 */
[C---:B------:R-:W-:Y:S01]  /*17eb0*/  F2FP.F16.F32.PACK_AB R190, R173.reuse, R190 ;  /* 0x000000beadbe723e */ /* 0x040fe200000000ff */
[----:B------:R-:W-:Y:S02]  /*17ec0*/  IMAD.MOV.U32 R22, RZ, RZ, R231 ;  /* 0x000000ffff167224 */ /* 0x000fe400078e00e7 */
[----:B------:R-:W-:Y:S02]  /*17ed0*/  FADD.FTZ R4, R173, R4 ;  /* 0x00000004ad047221 */ /* 0x000fe40000010000 */
[----:B------:R-:W0:Y:S01]  /*17ee0*/  MUFU.EX2 R159, R159 ;  /* 0x0000009f009f7308 */ /* 0x000e220000000800 */
[----:B--2---:R-:W-:Y:S01]  /*17ef0*/  FADD.FTZ R227, R154, R227 ;  /* 0x000000e39ae37221 */ /* 0x004fe20000010000 */
[----:B------:R-:W-:Y:S01]  /*17f00*/  FADD.FTZ R4, R174, R4 ;  /* 0x00000004ae047221 */ /* 0x000fe20000010000 */
[----:B------:R-:W-:-:S02]  /*17f10*/  F2FP.F16.F32.PACK_AB R197, R154, R3 ;  /* 0x000000039ac5723e */ /* 0x000fc400000000ff */
[----:B------:R-:W-:Y:S01]  /*17f20*/  MOV R3, R157 ;  /* 0x0000009d00037202 */ /* 0x000fe20000000f00 */
[----:B------:R-:W-:Y:S02]  /*17f30*/  FADD.FTZ R4, R176, R4 ;  /* 0x00000004b0047221 */ /* 0x000fe40000010000 */
[----:B------:R-:W2:Y:S01]  /*17f40*/  MUFU.EX2 R161, R161 ;  /* 0x000000a100a17308 */ /* 0x000ea20000000800 */
[----:B-1----:R-:W-:Y:S01]  /*17f50*/  FADD.FTZ R227, R158, R227 ;  /* 0x000000e39ee37221 */ /* 0x002fe20000010000 */
[----:B------:R-:W-:-:S04]  /*17f60*/  FADD.FTZ R4, R178, R4 ;  /* 0x00000004b2047221 */ /* 0x000fc80000010000 */
[----:B------:R-:W-:Y:S01]  /*17f70*/  FADD.FTZ R228, R153, R4 ;  /* 0x0000000499e47221 */ /* 0x000fe20000010000 */
[----:B------:R-:W-:Y:S01]  /*17f80*/  IMAD.MOV.U32 R4, RZ, RZ, R152 ;  /* 0x000000ffff047224 */ /* 0x000fe200078e0098 */
        /* <DEDUP_REMOVED lines=27> */
[----:B------:R-:W-:-:S03]  /*18140*/  F2FP.F16.F32.PACK_AB R185, R171, R172 ;  /* 0x000000acabb9723e */ /* 0x000fc600000000ff */
[----:B-1----:R-:W-:-:S04]  /*18150*/  FADD.FTZ R227, R175, R227 ;  /* 0x000000e3afe37221 */ /* 0x002fc80000010000 */
[C---:B0-----:R-:W-:Y:S01]  /*18160*/  FADD.FTZ R227, R156.reuse, R227 ;  /* 0x000000e39ce37221 */ /* 0x041fe20000010000 */
[----:B------:R-:W-:Y:S01]  /*18170*/  F2FP.F16.F32.PACK_AB R187, R156, R175 ;  /* 0x000000af9cbb723e */ /* 0x000fe200000000ff */
[----:B------:R-:W-:Y:S06]  /*18180*/  @P4 BRA `(.L_x_1975) ;  /* 0xffffffcc00fc4947 */ /* 0x000fec000383ffff */
[----:B------:R-:W-:Y:S05]  /*18190*/  BSYNC B1 ;  /* 0x0000000000017941 */ /* 0x000fea0003800000 */
.L_x_1956:
[----:B------:R-:W-:Y:S01]  /*181a0*/  IMAD.MOV.U32 R4, RZ, RZ, R152 ;  /* 0x000000ffff047224 */ /* 0x000fe200078e0098 */
[----:B------:R-:W-:Y:S01]  /*181b0*/  MOV R219, R230 ;  /* 0x000000e600db7202 */ /* 0x000fe20000000f00 */
[----:B------:R-:W-:Y:S02]  /*181c0*/  IMAD.MOV.U32 R3, RZ, RZ, R157 ;  /* 0x000000ffff037224 */ /* 0x000fe400078e009d */
[----:B------:R-:W-:-:S07]  /*181d0*/  IMAD.MOV.U32 R22, RZ, RZ, R231 ;  /* 0x000000ffff167224 */ /* 0x000fce00078e00e7 */
.L_x_1955:
[----:B------:R-:W-:Y:S05]  /*181e0*/  BSYNC B0 ;  /* 0x0000000000007941 */ /* 0x000fea0003800000 */
.L_x_1954:
[----:B------:R-:W2:Y:S01]  /*181f0*/  LDL R153, [R1+0x34] ;  /* 0x0000340001997983 */ /* 0x000ea20000100800 */
[----:B------:R-:W0:Y:S01]  /*18200*/  LDC R152, c[0x0][0x448] ;  /* 0x00011200ff987b82 */ /* 0x000e220000000800 */
[----:B------:R-:W-:-:S07]  /*18210*/  ULDC UR4, c[0x0][0x9dc] ;  /* 0x0002770000047ab9 */ /* 0x000fce0000000800 */
[----:B------:R-:W1:Y:S01]  /*18220*/  LDC R156, c[0x0][0x9e4] ;  /* 0x00027900ff9c7b82 */ /* 0x000e620000000800 */
[----:B0-----:R-:W-:Y:S02]  /*18230*/  ISETP.NE.AND P5, PT, R152, 0x1, PT ;  /* 0x000000019800780c */ /* 0x001fe40003fa5270 */
[----:B-1----:R-:W-:-:S11]  /*18240*/  ISETP.GE.AND P6, PT, R156, 0x1, PT ;  /* 0x000000019c00780c */ /* 0x002fd60003fc6270 */
[----:B------:R-:W0:Y:S08]  /*18250*/  @P5 LDC R154, c[0x0][0x44c] ;  /* 0x00011300ff9a5b82 */ /* 0x000e300000000800 */
[----:B------:R-:W1:Y:S01]  /*18260*/  @P5 LDC R152, c[0x0][0x450] ;  /* 0x00011400ff985b82 */ /* 0x000e620000000800 */
[----:B--2---:R-:W-:-:S04]  /*18270*/  VIADD R153, R153, 0x7f ;  /* 0x0000007f99997836 */ /* 0x004fc80000000000 */
[----:B0-----:R-:W-:-:S05]  /*18280*/  @P5 IMAD.HI.U32 R154, R153, R154, RZ ;  /* 0x0000009a999a5227 */ /* 0x001fca00078e00ff */
[----:B-1----:R-:W-:Y:S02]  /*18290*/  @P5 SHF.R.U32.HI R153, RZ, R152, R154 ;  /* 0x00000098ff995219 */ /* 0x002fe4000001169a */
[----:B------:R-:W-:-:S05]  /*182a0*/  IADD3 R152, R221, 0x1, -R220 ;  /* 0x00000001dd987810 */ /* 0x000fca0007ffe8dc */
[----:B------:R-:W-:-:S04]  /*182b0*/  IMAD.IADD R153, R152, 0x1, R153 ;  /* 0x0000000198997824 */ /* 0x000fc800078e0299 */
[----:B------:R-:W-:Y:S01]  /*182c0*/  VIADD R154, R153, -UR4 ;  /* 0x80000004999a7c36 */ /* 0x000fe20008000000 */
[----:B------:R-:W-:Y:S06]  /*182d0*/  @!P6 BRA `(.L_x_1976) ;  /* 0x000000000048e947 */ /* 0x000fec0003800000 */
[----:B------:R-:W-:Y:S01]  /*182e0*/  IMAD.MOV.U32 R155, RZ, RZ, R153 ;  /* 0x000000ffff9b7224 */ /* 0x000fe200078e0099 */
[----:B------:R-:W-:Y:S04]  /*182f0*/  BSSY B0, `(.L_x_1977) ;  /* 0x000000e000007945 */ /* 0x000fe80003800000 */
        /* <DEDUP_REMOVED lines=9> */
.L_x_1978:
[----:B------:R-:W-:-:S13]  /*18390*/  ISETP.NE.AND P2, PT, R156, 0x1, PT ;  /* 0x000000019c00780c */ /* 0x000fda0003f45270 */
[----:B------:R-:W0:Y:S02]  /*183a0*/  @P2 LDC.64 R152, c[0x0][0x9e8] ;  /* 0x00027a00ff982b82 */ /* 0x000e240000000a00 */
[----:B0-----:R-:W-:-:S05]  /*183b0*/  @P2 IMAD.HI.U32 R152, R155, R152, RZ ;  /* 0x000000989b982227 */ /* 0x001fca00078e00ff */
[----:B------:R-:W-:-:S07]  /*183c0*/  @P2 SHF.R.U32.HI R155, RZ, R153, R152 ;  /* 0x00000099ff9b2219 */ /* 0x000fce0000011698 */
.L_x_1979:
[----:B------:R-:W-:Y:S05]  /*183d0*/  BSYNC B0 ;  /* 0x0000000000007941 */ /* 0x000fea0003800000 */
.L_x_1977:
[----:B------:R-:W-:-:S05]  /*183e0*/  IMAD R155, R155, R156, RZ ;  /* 0x0000009c9b9b7224 */ /* 0x000fca00078e02ff */
[----:B------:R-:W-:-:S07]  /*183f0*/  VIMNMX R154, R154, R155, !PT ;  /* 0x0000009b9a9a7248 */ /* 0x000fce0007fe0100 */
.L_x_1976:
[----:B------:R-:W2:Y:S01]  /*18400*/  LDL R153, [R1+0x50] ;  /* 0x0000500001997983 */ /* 0x000ea20000100800 */
[----:B------:R-:W-:Y:S01]  /*18410*/  IADD3 R154, R154, 0x3f, RZ ;  /* 0x0000003f9a9a7810 */ /* 0x000fe20007ffe0ff */
[----:B------:R-:W-:Y:S03]  /*18420*/  BSSY B0, `(.L_x_1980) ;  /* 0x0000263000007945 */ /* 0x000fe60003800000 */
[----:B------:R-:W-:-:S04]  /*18430*/  SHF.R.S32.HI R152, RZ, 0x1f, R154 ;  /* 0x0000001fff987819 */ /* 0x000fc8000001149a */
[----:B------:R-:W-:-:S04]  /*18440*/  LEA.HI R152, R152, R154, RZ, 0x6 ;  /* 0x0000009a98987211 */ /* 0x000fc800078f30ff */
[----:B------:R-:W-:-:S04]  /*18450*/  SHF.R.S32.HI R152, RZ, 0x6, R152 ;  /* 0x00000006ff987819 */ /* 0x000fc80000011498 */
[----:B--2---:R-:W-:-:S04]  /*18460*/  VIMNMX R153, R153, R152, !PT ;  /* 0x0000009899997248 */ /* 0x004fc80007fe0100 */
[----:B------:R-:W-:Y:S01]  /*18470*/  ISETP.GE.AND P2, PT, R5, R153, PT ;  /* 0x000000990500720c */ /* 0x000fe20003f46270 */
[----:B------:R0:W-:-:S12]  /*18480*/  STL [R1+0x20], R153 ;  /* 0x0000209901007387 */ /* 0x0001d80000100800 */
[----:B0-----:R-:W-:Y:S05]  /*18490*/  @!P2 BRA `(.L_x_1981) ;  /* 0x00000024006ca947 */ /* 0x001fea0003800000 */
[----:B------:R-:W-:Y:S01]  /*184a0*/  BSSY B1, `(.L_x_1982) ;  /* 0x0000259000017945 */ /* 0x000fe20003800000 */
[----:B------:R-:W-:Y:S01]  /*184b0*/  IMAD.MOV.U32 R233, RZ, RZ, R5 ;  /* 0x000000ffffe97224 */ /* 0x000fe200078e0005 */
[----:B------:R-:W-:Y:S01]  /*184c0*/  MOV R5, R22 ;  /* 0x0000001600057202 */ /* 0x000fe20000000f00 */
[----:B------:R-:W-:Y:S02]  /*184d0*/  IMAD.MOV.U32 R231, RZ, RZ, R4 ;  /* 0x000000ffffe77224 */ /* 0x000fe400078e0004 */
[----:B------:R-:W-:Y:S02]  /*184e0*/  IMAD.MOV.U32 R230, RZ, RZ, R3 ;  /* 0x000000ffffe67224 */ /* 0x000fe400078e0003 */
[----:B------:R-:W-:-:S07]  /*184f0*/  IMAD.MOV.U32 R232, RZ, RZ, R219 ;  /* 0x000000ffffe87224 */ /* 0x000fce00078e00db */
.L_x_1993:
[----:B------:R-:W-:-:S05]  /*18500*/  VIADD R22, R5, 0x1 ;  /* 0x0000000105167836 */ /* 0x000fca0000000000 */
[----:B------:R-:W-:-:S04]  /*18510*/  ISETP.NE.AND P2, PT, R22, 0x2, PT ;  /* 0x000000021600780c */ /* 0x000fc80003f45270 */
[----:B------:R-:W-:Y:S02]  /*18520*/  SEL R219, RZ, 0x1, P2 ;  /* 0x00000001ffdb7807 */ /* 0x000fe40001000000 */
[----:B------:R-:W-:Y:S02]  /*18530*/  SEL R22, R22, RZ, P2 ;  /* 0x000000ff16167207 */ /* 0x000fe40001000000 */
[----:B------:R-:W-:Y:S01]  /*18540*/  LOP3.LUT R219, R232, R219, RZ, 0x3c, !PT ;  /* 0x000000dbe8db7212 */ /* 0x000fe200078e3cff */
[----:B------:R-:W-:Y:S06]  /*18550*/  @!P0 BRA `(.L_x_1983) ;  /* 0x0000000000048947 */ /* 0x000fec0003800000 */
[----:B------:R-:W-:Y:S01]  /*18560*/  BPT.TRAP 0x1 ;  /* 0x000000040000795c */ /* 0x000fe20000300000 */
.L_x_1983:
[----:B------:R-:W-:Y:S01]  /*18570*/  IMAD R3, R22, 0x8, R16 ;  /* 0x0000000816037824 */ /* 0x000fe200078e0210 */
[----:B------:R-:W-:-:S04]  /*18580*/  SHF.L.U32 R153, R219, 0x1f, RZ ;  /* 0x0000001fdb997819 */ /* 0x000fc800000006ff */
[----:B------:R0:W1:Y:S01]  /*18590*/  SYNCS.PHASECHK.TRANS64.TRYWAIT P2, [R3+URZ+0x30830], R153 ;  /* 0x03083099030075a7 */ /* 0x000062000804017f */
[----:B------:R-:W-:Y:S05]  /*185a0*/  @!P0 BRA `(.L_x_1984) ;  /* 0x0000000000048947 */ /* 0x000fea0003800000 */
[----:B------:R-:W-:Y:S01]  /*185b0*/  BPT.TRAP 0x1 ;  /* 0x000000040000795c */ /* 0x000fe20000300000 */
.L_x_1984:
        /* <DEDUP_REMOVED lines=8> */
.L_x_1986:
[----:B------:R-:W-:Y:S05]  /*18640*/  BSYNC B2 ;  /* 0x0000000000027941 */ /* 0x000fea0003800000 */
.L_x_1985:
[----:B------:R-:W-:Y:S01]  /*18650*/  R2UR UR4, R152 ;  /* 0x00000000980472ca */ /* 0x000fe200000e0000 */
[----:B------:R-:W-:Y:S01]  /*18660*/  IMAD.MOV.U32 R152, RZ, RZ, R4 ;  /* 0x000000ffff987224 */ /* 0x000fe200078e0004 */
[----:B------:R2:W-:Y:S01]  /*18670*/  STL [R1+0xbc], R17 ;  /* 0x0000bc1101007387 */ /* 0x0005e20000100800 */
[----:B01----:R-:W-:Y:S01]  /*18680*/  IMAD.MOV.U32 R153, RZ, RZ, 0x40000040 ;  /* 0x40000040ff997424 */ /* 0x003fe200078e00ff */
[----:B------:R-:W-:Y:S01]  /*18690*/  MOV R161, UR39 ;  /* 0x0000002700a17c02 */ /* 0x000fe20008000f00 */
[C---:B------:R-:W-:Y:S01]  /*186a0*/  VIADD R154, R2.reuse, 0x6 ;  /* 0x00000006029a7836 */ /* 0x040fe20000000000 */
[----:B------:R0:W-:Y:S01]  /*186b0*/  STL [R1+0xb8], R16 ;  /* 0x0000b81001007387 */ /* 0x0001e20000100800 */
[----:B------:R-:W-:Y:S01]  /*186c0*/  VIADD R156, R2, 0x204 ;  /* 0x00000204029c7836 */ /* 0x000fe20000000000 */
[C---:B------:R-:W-:Y:S01]  /*186d0*/  R2UR UR39, R153.reuse ;  /* 0x00000000992772ca */ /* 0x040fe200000e0000 */
[----:B------:R-:W-:Y:S01]  /*186e0*/  IMAD.MOV.U32 R3, RZ, RZ, 0x40000040 ;  /* 0x40000040ff037424 */ /* 0x000fe200078e00ff */
[----:B------:R-:W-:Y:S01]  /*186f0*/  R2UR UR5, R153 ;  /* 0x00000000990572ca */ /* 0x000fe200000e0000 */
[----:B------:R1:W-:Y:S01]  /*18700*/  STL [R1+0xb4], R5 ;  /* 0x0000b40501007387 */ /* 0x0003e20000100800 */
[----:B--2---:R-:W-:Y:S01]  /*18710*/  MOV R17, UR38 ;  /* 0x0000002600117c02 */ /* 0x004fe20008000f00 */
[----:B------:R-:W-:Y:S01]  /*18720*/  IMAD.MOV.U32 R155, RZ, RZ, 0x40000040 ;  /* 0x40000040ff9b7424 */ /* 0x000fe200078e00ff */
[----:B------:R-:W-:Y:S01]  /*18730*/  R2UR UR38, R152 ;  /* 0x00000000982672ca */ /* 0x000fe200000e0000 */
[-C--:B------:R-:W-:Y:S01]  /*18740*/  FMUL.FTZ R24, R24, R23.reuse ;  /* 0x0000001718187220 */ /* 0x080fe20000410000 */
[----:B------:R-:W-:Y:S01]  /*18750*/  IADD3 R152, R2, 0x200, RZ ;  /* 0x0000020002987810 */ /* 0x000fe20007ffe0ff */
[-C--:B------:R-:W-:Y:S01]  /*18760*/  FMUL.FTZ R25, R25, R23.reuse ;  /* 0x0000001719197220 */ /* 0x080fe20000410000 */
[----:B------:R-:W-:Y:S01]  /*18770*/  R2UR UR58, R154 ;  /* 0x000000009a3a72ca */ /* 0x000fe200000e0000 */
[----:B------:R-:W-:Y:S01]  /*18780*/  VIADD R154, R2, 0x202 ;  /* 0x00000202029a7836 */ /* 0x000fe20000000000 */
        /* <DEDUP_REMOVED lines=10> */
[----:B------:R-:W-:Y:S01]  /*18830*/  MOV R159, UR39 ;  /* 0x00000027009f7c02 */ /* 0x000fe20008000f00 */
[----:B------:R-:W-:Y:S01]  /*18840*/  UMOV UR39, UR5 ;  /* 0x0000000500277c82 */ /* 0x000fe20008000000 */
[----:B------:R-:W-:Y:S01]  /*18850*/  R2UR UR30, R152 ;  /* 0x00000000981e72ca */ /* 0x000fe200000e0000 */
[-C--:B------:R-:W-:Y:S01]  /*18860*/  FMUL.FTZ R28, R28, R23.reuse ;  /* 0x000000171c1c7220 */ /* 0x080fe20000410000 */
[----:B------:R-:W-:Y:S01]  /*18870*/  MOV R4, UR38 ;  /* 0x0000002600047c02 */ /* 0x000fe20008000f00 */
[----:B------:R-:W-:Y:S01]  /*18880*/  UMOV UR38, UR4 ;  /* 0x0000000400267c82 */ /* 0x000fe20008000000 */
[----:B------:R-:W-:Y:S01]  /*18890*/  IADD3 R152, R2, 0x600, RZ ;  /* 0x0000060002987810 */ /* 0x000fe20007ffe0ff */
[-C--:B------:R-:W-:Y:S01]  /*188a0*/  FMUL.FTZ R29, R29, R23.reuse ;  /* 0x000000171d1d7220 */ /* 0x080fe20000410000 */
[----:B0-----:R-:W-:Y:S01]  /*188b0*/  MOV R16, UR37 ;  /* 0x0000002500107c02 */ /* 0x001fe20008000f00 */
[-C--:B------:R-:W-:Y:S01]  /*188c0*/  FMUL.FTZ R32, R32, R23.reuse ;  /* 0x0000001720207220 */ /* 0x080fe20000410000 */
[----:B-1----:R-:W-:Y:S01]  /*188d0*/  MOV R5, UR36 ;  /* 0x0000002400057c02 */ /* 0x002fe20008000f00 */
        /* <DEDUP_REMOVED lines=19> */
[----:B------:R-:W-:Y:S01]  /*18a10*/  MOV R157, 0x40000040 ;  /* 0x40000040009d7802 */ /* 0x000fe20000000f00 */
        /* <DEDUP_REMOVED lines=117> */
[----:B------:R-:W-:Y:S01]  /*19170*/  IMAD.MOV.U32 R23, RZ, RZ, R161 ;  /* 0x000000ffff177224 */ /* 0x000fe200078e00a1 */
[----:B------:R-:W-:Y:S01]  /*19180*/  R2UR UR7, R153 ;  /* 0x00000000990772ca */ /* 0x000fe200000e0000 */
[----:B------:R-:W-:Y:S01]  /*19190*/  IMAD.MOV.U32 R3, RZ, RZ, R159 ;  /* 0x000000ffff037224 */ /* 0x000fe200078e009f */
[----:B------:R-:W-:Y:S01]  /*191a0*/  R2UR UR11, R155 ;  /* 0x000000009b0b72ca */ /* 0x000fe200000e0000 */
[----:B------:R-:W-:Y:S01]  /*191b0*/  IMAD.MOV.U32 R0, RZ, RZ, R158 ;  /* 0x000000ffff007224 */ /* 0x000fe200078e009e */
[----:B------:R-:W-:-:S02]  /*191c0*/  R2UR UR15, R157 ;  /* 0x000000009d0f72ca */ /* 0x000fc400000e0000 */
[----:B------:R-:W-:Y:S02]  /*191d0*/  R2UR UR19, R153 ;  /* 0x00000000991372ca */ /* 0x000fe400000e0000 */
[----:B------:R-:W-:Y:S02]  /*191e0*/  R2UR UR23, R157 ;  /* 0x000000009d1772ca */ /* 0x000fe400000e0000 */
[----:B------:R-:W-:Y:S02]  /*191f0*/  R2UR UR27, R155 ;  /* 0x000000009b1b72ca */ /* 0x000fe400000e0000 */
[----:B------:R-:W-:Y:S02]  /*19200*/  R2UR UR31, R153 ;  /* 0x00000000991f72ca */ /* 0x000fe400000e0000 */
[----:B------:R-:W-:Y:S02]  /*19210*/  R2UR UR35, R157 ;  /* 0x000000009d2372ca */ /* 0x000fe400000e0000 */
[----:B------:R-:W-:-:S02]  /*19220*/  R2UR UR43, R153 ;  /* 0x00000000992b72ca */ /* 0x000fc400000e0000 */
[----:B------:R-:W-:Y:S02]  /*19230*/  R2UR UR46, R156 ;  /* 0x000000009c2e72ca */ /* 0x000fe400000e0000 */
[----:B------:R-:W-:Y:S02]  /*19240*/  R2UR UR47, R157 ;  /* 0x000000009d2f72ca */ /* 0x000fe400000e0000 */
[----:B------:R-:W-:Y:S02]  /*19250*/  R2UR UR50, R154 ;  /* 0x000000009a3272ca */ /* 0x000fe400000e0000 */
[----:B------:R-:W-:Y:S02]  /*19260*/  R2UR UR51, R155 ;  /* 0x000000009b3372ca */ /* 0x000fe400000e0000 */
[----:B------:R-:W-:Y:S02]  /*19270*/  R2UR UR54, R152 ;  /* 0x00000000983672ca */ /* 0x000fe400000e0000 */
[----:B------:R-:W-:-:S02]  /*19280*/  R2UR UR55, R153 ;  /* 0x00000000993772ca */ /* 0x000fc400000e0000 */
[----:B------:R-:W-:Y:S02]  /*19290*/  MOV R2, R160 ;  /* 0x000000a000027202 */ /* 0x000fe40000000f00 */
[----:B------:R-:W-:-:S06]  /*192a0*/  WARPGROUP.ARRIVE ;  /* 0x00000000000079c5 */ /* 0x000fcc0000000000 */
[----:B------:R-:W-:Y:S01]  /*192b0*/  HGMMA.64x64x16.F32 R152, gdesc[UR36], RZ, !UPT, gsb0 ;  /* 0x00e00000249879f0 */ /* 0x000fe2000c0008ff */
        /* <DEDUP_REMOVED lines=35> */
[----:B------:R0:W5:Y:S01]  /*194f0*/  LDL.LU R17, [R1+0xbc] ;  /* 0x0000bc0001117983 */ /* 0x0001620000300800 */
[----:B------:R-:W-:Y:S02]  /*19500*/  R2UR UR37, R16 ;  /* 0x00000000102572ca */ /* 0x000fe400000e0000 */
[----:B------:R-:W-:Y:S01]  /*19510*/  R2UR UR36, R5 ;  /* 0x00000000052472ca */ /* 0x000fe200000e0000 */
[----:B------:R0:W5:Y:S01]  /*19520*/  LDL.LU R16, [R1+0xb8] ;  /* 0x0000b80001107983 */ /* 0x0001620000300800 */
[----:B------:R-:W-:-:S02]  /*19530*/  R2UR UR44, R12 ;  /* 0x000000000c2c72ca */ /* 0x000fc400000e0000 */
[----:B------:R-:W-:Y:S01]  /*19540*/  R2UR UR45, R13 ;  /* 0x000000000d2d72ca */ /* 0x000fe200000e0000 */
[----:B------:R0:W5:Y:S01]  /*19550*/  LDL.LU R5, [R1+0xb4] ;  /* 0x0000b40001057983 */ /* 0x0001620000300800 */
[----:B------:R-:W-:Y:S02]  /*19560*/  R2UR UR48, R10 ;  /* 0x000000000a3072ca */ /* 0x000fe400000e0000 */
[----:B------:R-:W-:Y:S02]  /*19570*/  R2UR UR49, R11 ;  /* 0x000000000b3172ca */ /* 0x000fe400000e0000 */
[----:B------:R-:W-:Y:S02]  /*19580*/  R2UR UR52, R8 ;  /* 0x00000000083472ca */ /* 0x000fe400000e0000 */
[----:B------:R-:W-:Y:S02]  /*19590*/  R2UR UR53, R9 ;  /* 0x00000000093572ca */ /* 0x000fe400000e0000 */
[----:B------:R-:W-:Y:S01]  /*195a0*/  R2UR UR39, R23 ;  /* 0x00000000172772ca */ /* 0x000fe200000e0000 */
[----:B------:R-:W-:-:S02]  /*195b0*/  WARPGROUP.DEPBAR.LE gsb0, 0x0 ;  /* 0x00008000000079c5 */ /* 0x000fc40000010000 */
        /* <DEDUP_REMOVED lines=39> */
[----:B0-----:R-:W-:Y:S05]  /*19830*/  @!P0 BRA `(.L_x_1988) ;  /* 0x0000000000048947 */ /* 0x001fea0003800000 */
[----:B------:R-:W-:Y:S01]  /*19840*/  BPT.TRAP 0x1 ;  /* 0x000000040000795c */ /* 0x000fe20000300000 */
.L_x_1988:
[----:B------:R-:W-:Y:S01]  /*19850*/  SHF.L.U32 R0, R232, 0x1f, RZ ;  /* 0x0000001fe8007819 */ /* 0x000fe200000006ff */
[----:B-----5:R-:W-:-:S04]  /*19860*/  IMAD R232, R5, 0x8, R16 ;  /* 0x0000000805e87824 */ /* 0x020fc800078e0210 */
[----:B------:R0:W1:Y:S01]  /*19870*/  SYNCS.PHASECHK.TRANS64.TRYWAIT P2, [R232+URZ+0x30850], R0 ;  /* 0x03085000e80075a7 */ /* 0x000062000804017f */
[----:B------:R-:W-:Y:S05]  /*19880*/  @!P0 BRA `(.L_x_1989) ;  /* 0x0000000000048947 */ /* 0x000fea0003800000 */
[----:B------:R-:W-:Y:S01]  /*19890*/  BPT.TRAP 0x1 ;  /* 0x000000040000795c */ /* 0x000fe20000300000 */
.L_x_1989:
[----:B------:R-:W-:Y:S04]  /*198a0*/  BSSY B2, `(.L_x_1990) ;  /* 0x0000004000027945 */ /* 0x000fe80003800000 */
[----:B-1----:R-:W-:Y:S05]  /*198b0*/  @P2 BRA `(.L_x_1991) ;  /* 0x0000000000082947 */ /* 0x002fea0003800000 */
[----:B------:R-:W1:Y:S02]  /*198c0*/  SYNCS.PHASECHK.TRANS64.TRYWAIT P2, [R232+URZ+0x30850], R0 ;  /* 0x03085000e80075a7 */ /* 0x000e64000804017f */
[----:B-1----:R-:W-:Y:S05]  /*198d0*/  @!P2 BRA `(.L_x_1992) ;  /* 0x0000012800b8a947 */ /* 0x002fea0003800000 */
.L_x_1991:
[----:B------:R-:W-:Y:S05]  /*198e0*/  BSYNC B2 ;  /* 0x0000000000027941 */ /* 0x000fea0003800000 */
.L_x_1990:
[----:B01----:R-:W-:Y:S01]  /*198f0*/  VIADD R0, R16, 0x400 ;  /* 0x0000040010007836 */ /* 0x003fe20000000000 */
[----:B------:R-:W-:Y:S01]  /*19900*/  WARPGROUP.ARRIVE ;  /* 0x00000000000079c5 */ /* 0x000fe20000000000 */
[----:B------:R-:W-:Y:S01]  /*19910*/  IMAD.MOV.U32 R3, RZ, RZ, 0x40000040 ;  /* 0x40000040ff037424 */ /* 0x000fe200078e00ff */
[----:B------:R-:W-:Y:S02]  /*19920*/  ULDC UR4, c[0x0][0x9d8] ;  /* 0x0002760000047ab9 */ /* 0x000fe40000000800 */
[----:B------:R-:W-:Y:S02]  /*19930*/  SHF.R.U32.HI R0, RZ, 0x4, R0 ;  /* 0x00000004ff007819 */ /* 0x000fe40000011600 */
[----:B------:R-:W-:Y:S01]  /*19940*/  R2UR UR7, R3 ;  /* 0x00000000030772ca */ /* 0x000fe200000e0000 */
[----:B------:R-:W-:Y:S01]  /*19950*/  IMAD.MOV.U32 R3, RZ, RZ, 0x40000040 ;  /* 0x40000040ff037424 */ /* 0x000fe200078e00ff */
[----:B------:R-:W-:-:S04]  /*19960*/  LOP3.LUT R0, R0, 0x3fff, RZ, 0xc0, !PT ;  /* 0x00003fff00007812 */ /* 0x000fc800078ec0ff */
[----:B------:R-:W-:-:S04]  /*19970*/  LOP3.LUT R0, R0, 0x2000000, RZ, 0xfc, !PT ;  /* 0x0200000000007812 */ /* 0x000fc800078efcff */
[----:B------:R-:W-:Y:S01]  /*19980*/  LEA R2, R5, R0, 0xb ;  /* 0x0000000005027211 */ /* 0x000fe200078e58ff */
[----:B------:R-:W-:-:S03]  /*19990*/  IMAD.MOV.U32 R5, RZ, RZ, 0x40000040 ;  /* 0x40000040ff057424 */ /* 0x000fc600078e00ff */
[C---:B------:R-:W-:Y:S01]  /*199a0*/  R2UR UR6, R2.reuse ;  /* 0x00000000020672ca */ /* 0x040fe200000e0000 */
[----:B------:R-:W-:-:S12]  /*199b0*/  VIADD R4, R2, 0x80 ;  /* 0x0000008002047836 */ /* 0x000fd80000000000 */
[----:B------:R-:W-:Y:S01]  /*199c0*/  HGMMA.64x256x16.F32 R24, R196, gdesc[UR4].tnspB, R24, gsb0 ;  /* 0x43e00004c4187df0 */ /* 0x000fe20008000818 */
[----:B------:R-:W-:Y:S01]  /*199d0*/  R2UR UR6, R4 ;  /* 0x00000000040672ca */ /* 0x000fe200000e0000 */
[C---:B------:R-:W-:Y:S01]  /*199e0*/  VIADD R4, R2.reuse, 0x100 ;  /* 0x0000010002047836 */ /* 0x040fe20000000000 */
[----:B------:R-:W-:Y:S01]  /*199f0*/  R2UR UR7, R5 ;  /* 0x00000000050772ca */ /* 0x000fe200000e0000 */
[----:B------:R-:W-:Y:S01]  /*19a00*/  VIADD R2, R2, 0x180 ;  /* 0x0000018002027836 */ /* 0x000fe20000000000 */
[----:B------:R-:W-:Y:S01]  /*19a10*/  MOV R5, 0x40000040 ;  /* 0x4000004000057802 */ /* 0x000fe20000000f00 */
[----:B------:R-:W-:Y:S02]  /*19a20*/  WARPGROUP.DEPBAR.LE gsb0, 0x0 ;  /* 0x00008000000079c5 */ /* 0x000fe40000010000 */
[----:B------:R-:W-:-:S15]  /*19a30*/  WARPGROUP.ARRIVE ;  /* 0x00000000000079c5 */ /* 0x000fde0000000000 */
[----:B------:R-:W-:-:S05]  /*19a40*/  NOP ;  /* 0x0000000000007918 */ /* 0x000fca0000000000 */
[----:B------:R-:W-:Y:S01]  /*19a50*/  HGMMA.64x256x16.F32 R24, R192, gdesc[UR4].tnspB, R24, gsb0 ;  /* 0x43e00004c0187df0 */ /* 0x000fe20008000818 */
[----:B------:R-:W-:Y:S02]  /*19a60*/  R2UR UR6, R4 ;  /* 0x00000000040672ca */ /* 0x000fe400000e0000 */
[----:B------:R-:W-:Y:S01]  /*19a70*/  R2UR UR7, R5 ;  /* 0x00000000050772ca */ /* 0x000fe200000e0000 */
[----:B------:R-:W-:Y:S02]  /*19a80*/  WARPGROUP.DEPBAR.LE gsb0, 0x0 ;  /* 0x00008000000079c5 */ /* 0x000fe40000010000 */
[----:B------:R-:W-:-:S15]  /*19a90*/  WARPGROUP.ARRIVE ;  /* 0x00000000000079c5 */ /* 0x000fde0000000000 */
[----:B------:R-:W-:-:S07]  /*19aa0*/  NOP ;  /* 0x0000000000007918 */ /* 0x000fce0000000000 */
[----:B------:R-:W-:Y:S01]  /*19ab0*/  HGMMA.64x256x16.F32 R24, R188, gdesc[UR4].tnspB, R24, gsb0 ;  /* 0x43e00004bc187df0 */ /* 0x000fe20008000818 */
[----:B------:R-:W-:Y:S02]  /*19ac0*/  R2UR UR6, R2 ;  /* 0x00000000020672ca */ /* 0x000fe400000e0000 */
[----:B------:R-:W-:Y:S01]  /*19ad0*/  R2UR UR7, R3 ;  /* 0x00000000030772ca */ /* 0x000fe200000e0000 */
[----:B------:R-:W-:Y:S01]  /*19ae0*/  FMUL.FTZ R0, R152, UR4 ;  /* 0x0000000498007c20 */ /* 0x000fe20008410000 */
[----:B------:R-:W-:Y:S01]  /*19af0*/  FMUL.FTZ R4, R153, UR4 ;  /* 0x0000000499047c20 */ /* 0x000fe20008410000 */
[----:B------:R-:W-:Y:S01]  /*19b00*/  FMUL.FTZ R5, R154, UR4 ;  /* 0x000000049a057c20 */ /* 0x000fe20008410000 */
[----:B------:R-:W-:-:S03]  /*19b10*/  FMUL.FTZ R154, R156, UR4 ;  /* 0x000000049c9a7c20 */ /* 0x000fc60008410000 */
[----:B------:R-:W0:Y:S01]  /*19b20*/  MUFU.TANH R0, R0 ;  /* 0x0000000000007308 */ /* 0x000e220000002400 */
[----:B------:R-:W-:Y:S01]  /*19b30*/  FMUL.FTZ R152, R155, UR4 ;  /* 0x000000049b987c20 */ /* 0x000fe20008410000 */
[----:B------:R-:W-:-:S06]  /*19b40*/  FMUL.FTZ R155, R157, UR4 ;  /* 0x000000049d9b7c20 */ /* 0x000fcc0008410000 */
[----:B------:R-:W1:Y:S01]  /*19b50*/  MUFU.TANH R4, R4 ;  /* 0x0000000400047308 */ /* 0x000e620000002400 */
[----:B------:R-:W-:Y:S01]  /*19b60*/  FMUL.FTZ R157, R160, UR4 ;  /* 0x00000004a09d7c20 */ /* 0x000fe20008410000 */
[----:B------:R-:W-:-:S06]  /*19b70*/  FMUL.FTZ R153, R158, UR4 ;  /* 0x000000049e997c20 */ /* 0x000fcc0008410000 */
[----:B------:R-:W2:Y:S01]  /*19b80*/  MUFU.TANH R154, R154 ;  /* 0x0000009a009a7308 */ /* 0x000ea20000002400 */
[----:B------:R-:W-:Y:S01]  /*19b90*/  FMUL.FTZ R158, R161, UR4 ;  /* 0x00000004a19e7c20 */ /* 0x000fe20008410000 */
[----:B------:R-:W-:Y:S01]  /*19ba0*/  FMUL.FTZ R156, R159, UR4 ;  /* 0x000000049f9c7c20 */ /* 0x000fe20008410000 */
[----:B0-----:R-:W-:-:S05]  /*19bb0*/  FMNMX.FTZ R2, R0, R230, !PT ;  /* 0x000000e600027209 */ /* 0x001fca0007810000 */
[----:B------:R-:W0:Y:S01]  /*19bc0*/  MUFU.TANH R155, R155 ;  /* 0x0000009b009b7308 */ /* 0x000e220000002400 */
[----:B------:R-:W-:Y:S01]  /*19bd0*/  FMUL.FTZ R159, R164, UR4 ;  /* 0x00000004a49f7c20 */ /* 0x000fe20008410000 */
[----:B-1----:R-:W-:-:S06]  /*19be0*/  FMNMX.FTZ R2, R4, R2, !PT ;  /* 0x0000000204027209 */ /* 0x002fcc0007810000 */
[----:B------:R-:W1:Y:S01]  /*19bf0*/  MUFU.TANH R157, R157 ;  /* 0x0000009d009d7308 */ /* 0x000e620000002400 */
[----:B------:R-:W-:Y:S01]  /*19c00*/  FMUL.FTZ R160, R165, UR4 ;  /* 0x00000004a5a07c20 */ /* 0x000fe20008410000 */
[----:B--2---:R-:W-:-:S06]  /*19c10*/  FMNMX.FTZ R2, R154, R2, !PT ;  /* 0x000000029a027209 */ /* 0x004fcc0007810000 */
[----:B------:R-:W2:Y:S01]  /*19c20*/  MUFU.TANH R158, R158 ;  /* 0x0000009e009e7308 */ /* 0x000ea20000002400 */
[----:B------:R-:W-:Y:S01]  /*19c30*/  FMUL.FTZ R161, R168, UR4 ;  /* 0x00000004a8a17c20 */ /* 0x000fe20008410000 */
[----:B0-----:R-:W-:-:S06]  /*19c40*/  FMNMX.FTZ R2, R155, R2, !PT ;  /* 0x000000029b027209 */ /* 0x001fcc0007810000 */
[----:B------:R-:W0:Y:S01]  /*19c50*/  MUFU.TANH R159, R159 ;  /* 0x0000009f009f7308 */ /* 0x000e220000002400 */
[----:B------:R-:W-:Y:S01]  /*19c60*/  FMUL.FTZ R164, R169, UR4 ;  /* 0x00000004a9a47c20 */ /* 0x000fe20008410000 */
[----:B-1----:R-:W-:-:S06]  /*19c70*/  FMNMX.FTZ R2, R157, R2, !PT ;  /* 0x000000029d027209 */ /* 0x002fcc0007810000 */
[----:B------:R-:W1:Y:S01]  /*19c80*/  MUFU.TANH R160, R160 ;  /* 0x000000a000a07308 */ /* 0x000e620000002400 */
[----:B------:R-:W-:Y:S01]  /*19c90*/  FMUL.FTZ R165, R172, UR4 ;  /* 0x00000004aca57c20 */ /* 0x000fe20008410000 */
[----:B--2---:R-:W-:-:S06]  /*19ca0*/  FMNMX.FTZ R2, R158, R2, !PT ;  /* 0x000000029e027209 */ /* 0x004fcc0007810000 */
[----:B------:R-:W2:Y:S01]  /*19cb0*/  MUFU.TANH R161, R161 ;  /* 0x000000a100a17308 */ /* 0x000ea20000002400 */
[----:B------:R-:W-:Y:S02]  /*19cc0*/  WARPGROUP.DEPBAR.LE gsb0, 0x0 ;  /* 0x00008000000079c5 */ /* 0x000fe40000010000 */
[----:B------:R-:W-:-:S06]  /*19cd0*/  WARPGROUP.ARRIVE ;  /* 0x00000000000079c5 */ /* 0x000fcc0000000000 */
[----:B------:R-:W-:Y:S01]  /*19ce0*/  HGMMA.64x256x16.F32 R24, R184, gdesc[UR4].tnspB, R24, gsb0 ;  /* 0x43e00004b8187df0 */ /* 0x000fe20008000818 */
[----:B------:R-:W3:Y:S01]  /*19cf0*/  MUFU.TANH R164, R164 ;  /* 0x000000a400a47308 */ /* 0x000ee20000002400 */
[----:B------:R-:W-:Y:S01]  /*19d00*/  FMUL.FTZ R168, R173, UR4 ;  /* 0x00000004ada87c20 */ /* 0x000fe20008410000 */
[----:B0-----:R-:W-:Y:S01]  /*19d10*/  FMNMX.FTZ R2, R159, R2, !PT ;  /* 0x000000029f027209 */ /* 0x001fe20007810000 */
[----:B------:R-:W-:-:S05]  /*19d20*/  FMUL.FTZ R169, R176, UR4 ;  /* 0x00000004b0a97c20 */ /* 0x000fca0008410000 */
[----:B------:R-:W0:Y:S01]  /*19d30*/  MUFU.TANH R165, R165 ;  /* 0x000000a500a57308 */ /* 0x000e220000002400 */
[----:B-1----:R-:W-:Y:S01]  /*19d40*/  FMNMX.FTZ R2, R160, R2, !PT ;  /* 0x00000002a0027209 */ /* 0x002fe20007810000 */
[----:B------:R-:W-:-:S06]  /*19d50*/  FMUL.FTZ R173, R177, UR4 ;  /* 0x00000004b1ad7c20 */ /* 0x000fcc0008410000 */
[----:B------:R-:W1:Y:S01]  /*19d60*/  MUFU.TANH R168, R168 ;  /* 0x000000a800a87308 */ /* 0x000e620000002400 */
[----:B--2---:R-:W-:Y:S01]  /*19d70*/  FMNMX.FTZ R2, R161, R2, !PT ;  /* 0x00000002a1027209 */ /* 0x004fe20007810000 */
[----:B------:R-:W-:-:S06]  /*19d80*/  FMUL.FTZ R172, R180, UR4 ;  /* 0x00000004b4ac7c20 */ /* 0x000fcc0008410000 */
[----:B------:R-:W2:Y:S01]  /*19d90*/  MUFU.TANH R169, R169 ;  /* 0x000000a900a97308 */ /* 0x000ea20000002400 */
[----:B---3--:R-:W-:Y:S01]  /*19da0*/  FMNMX.FTZ R2, R164, R2, !PT ;  /* 0x00000002a4027209 */ /* 0x008fe20007810000 */
[----:B------:R-:W-:-:S06]  /*19db0*/  FMUL.FTZ R176, R181, UR4 ;  /* 0x00000004b5b07c20 */ /* 0x000fcc0008410000 */
[----:B------:R-:W3:Y:S01]  /*19dc0*/  MUFU.TANH R173, R173 ;  /* 0x000000ad00ad7308 */ /* 0x000ee20000002400 */
[----:B0-----:R-:W-:-:S07]  /*19dd0*/  FMNMX.FTZ R2, R165, R2, !PT ;  /* 0x00000002a5027209 */ /* 0x001fce0007810000 */
[----:B------:R-:W0:Y:S01]  /*19de0*/  MUFU.TANH R172, R172 ;  /* 0x000000ac00ac7308 */ /* 0x000e220000002400 */
[----:B-1----:R-:W-:-:S07]  /*19df0*/  FMNMX.FTZ R2, R168, R2, !PT ;  /* 0x00000002a8027209 */ /* 0x002fce0007810000 */
[----:B------:R-:W1:Y:S01]  /*19e00*/  MUFU.TANH R176, R176 ;  /* 0x000000b000b07308 */ /* 0x000e620000002400 */
[----:B--2---:R-:W-:-:S04]  /*19e10*/  FMNMX.FTZ R2, R169, R2, !PT ;  /* 0x00000002a9027209 */ /* 0x004fc80007810000 */
[----:B---3--:R-:W-:-:S04]  /*19e20*/  FMNMX.FTZ R2, R173, R2, !PT ;  /* 0x00000002ad027209 */ /* 0x008fc80007810000 */
[----:B0-----:R-:W-:-:S04]  /*19e30*/  FMNMX.FTZ R2, R172, R2, !PT ;  /* 0x00000002ac027209 */ /* 0x001fc80007810000 */
[----:B-1----:R-:W-:-:S05]  /*19e40*/  FMNMX.FTZ R2, R176, R2, !PT ;  /* 0x00000002b0027209 */ /* 0x002fca0007810000 */
[----:B------:R-:W0:Y:S01]  /*19e50*/  SHFL.BFLY PT, R3, R2, 0x2, 0x1f ;  /* 0x0c401f0002037f89 */ /* 0x000e2200000e0000 */
[----:B------:R-:W1:Y:S01]  /*19e60*/  MUFU.TANH R5, R5 ;  /* 0x0000000500057308 */ /* 0x000e620000002400 */
[----:B------:R-:W-:-:S07]  /*19e70*/  FMUL.FTZ R162, R162, UR4 ;  /* 0x00000004a2a27c20 */ /* 0x000fce0008410000 */
[----:B------:R-:W2:Y:S01]  /*19e80*/  MUFU.TANH R152, R152 ;  /* 0x0000009800987308 */ /* 0x000ea20000002400 */
[----:B------:R-:W-:-:S07]  /*19e90*/  FMUL.FTZ R163, R163, UR4 ;  /* 0x00000004a3a37c20 */ /* 0x000fce0008410000 */
[----:B------:R-:W3:Y:S01]  /*19ea0*/  MUFU.TANH R153, R153 ;  /* 0x0000009900997308 */ /* 0x000ee20000002400 */
[----:B0-----:R-:W-:-:S07]  /*19eb0*/  FMNMX.FTZ R3, R2, R3, !PT ;  /* 0x0000000302037209 */ /* 0x001fce0007810000 */
[----:B------:R-:W0:Y:S01]  /*19ec0*/  MUFU.TANH R156, R156 ;  /* 0x0000009c009c7308 */ /* 0x000e220000002400 */
[----:B-1----:R-:W-:Y:S01]  /*19ed0*/  FMNMX.FTZ R23, R5, R231, !PT ;  /* 0x000000e705177209 */ /* 0x002fe20007810000 */
[----:B------:R-:W1:Y:S01]  /*19ee0*/  SHFL.BFLY PT, R2, R3, 0x1, 0x1f ;  /* 0x0c201f0003027f89 */ /* 0x000e6200000e0000 */
[----:B------:R-:W-:-:S05]  /*19ef0*/  FMUL.FTZ R166, R166, UR4 ;  /* 0x00000004a6a67c20 */ /* 0x000fca0008410000 */
[----:B------:R-:W4:Y:S01]  /*19f00*/  MUFU.TANH R162, R162 ;  /* 0x000000a200a27308 */ /* 0x000f220000002400 */
[----:B--2---:R-:W-:Y:S01]  /*19f10*/  FMNMX.FTZ R23, R152, R23, !PT ;  /* 0x0000001798177209 */ /* 0x004fe20007810000 */
[----:B------:R-:W-:-:S06]  /*19f20*/  FMUL.FTZ R167, R167, UR4 ;  /* 0x00000004a7a77c20 */ /* 0x000fcc0008410000 */
[----:B------:R-:W2:Y:S01]  /*19f30*/  MUFU.TANH R163, R163 ;  /* 0x000000a300a37308 */ /* 0x000ea20000002400 */
[----:B---3--:R-:W-:Y:S01]  /*19f40*/  FMNMX.FTZ R23, R153, R23, !PT ;  /* 0x0000001799177209 */ /* 0x008fe20007810000 */
[----:B------:R-:W-:-:S06]  /*19f50*/  FMUL.FTZ R170, R170, UR4 ;  /* 0x00000004aaaa7c20 */ /* 0x000fcc0008410000 */
[----:B------:R-:W3:Y:S01]  /*19f60*/  MUFU.TANH R166, R166 ;  /* 0x000000a600a67308 */ /* 0x000ee20000002400 */
[----:B0-----:R-:W-:Y:S01]  /*19f70*/  FMNMX.FTZ R23, R156, R23, !PT ;  /* 0x000000179c177209 */ /* 0x001fe20007810000 */
[----:B------:R-:W-:-:S06]  /*19f80*/  FMUL.FTZ R171, R171, UR4 ;  /* 0x00000004abab7c20 */ /* 0x000fcc0008410000 */
[----:B------:R-:W0:Y:S01]  /*19f90*/  MUFU.TANH R167, R167 ;  /* 0x000000a700a77308 */ /* 0x000e220000002400 */
[----:B----4-:R-:W-:Y:S01]  /*19fa0*/  FMNMX.FTZ R23, R162, R23, !PT ;  /* 0x00000017a2177209 */ /* 0x010fe20007810000 */
[----:B------:R-:W-:-:S06]  /*19fb0*/  FMUL.FTZ R174, R174, UR4 ;  /* 0x00000004aeae7c20 */ /* 0x000fcc0008410000 */
[----:B------:R-:W4:Y:S01]  /*19fc0*/  MUFU.TANH R170, R170 ;  /* 0x000000aa00aa7308 */ /* 0x000f220000002400 */
[----:B--2---:R-:W-:Y:S01]  /*19fd0*/  FMNMX.FTZ R23, R163, R23, !PT ;  /* 0x00000017a3177209 */ /* 0x004fe20007810000 */
[----:B------:R-:W-:Y:S01]  /*19fe0*/  FMUL.FTZ R175, R175, UR4 ;  /* 0x00000004afaf7c20 */ /* 0x000fe20008410000 */
[----:B------:R-:W-:Y:S01]  /*19ff0*/  FMUL.FTZ R177, R178, UR4 ;  /* 0x00000004b2b17c20 */ /* 0x000fe20008410000 */
[----:B-1----:R-:W-:Y:S01]  /*1a000*/  FMNMX.FTZ R3, R3, R2, !PT ;  /* 0x0000000203037209 */ /* 0x002fe20007810000 */
[----:B------:R-:W-:-:S03]  /*1a010*/  FMUL.FTZ R178, R179, UR4 ;  /* 0x00000004b3b27c20 */ /* 0x000fc60008410000 */
[----:B------:R-:W1:Y:S01]  /*1a020*/  MUFU.TANH R171, R171 ;  /* 0x000000ab00ab7308 */ /* 0x000e620000002400 */
[----:B------:R-:W-:Y:S02]  /*1a030*/  WARPGROUP.DEPBAR.LE gsb0, 0x0 ;  /* 0x00008000000079c5 */ /* 0x000fe40000010000 */
[----:B------:R-:W2:Y:S05]  /*1a040*/  LDL R187, [R1+0x20] ;  /* 0x0000200001bb7983 */ /* 0x000eaa0000100800 */
[----:B------:R-:W5:Y:S01]  /*1a050*/  MUFU.TANH R174, R174 ;  /* 0x000000ae00ae7308 */ /* 0x000f620000002400 */
[----:B------:R-:W-:Y:S01]  /*1a060*/  FMUL.FTZ R179, R182, UR4 ;  /* 0x00000004b6b37c20 */ /* 0x000fe20008410000 */
[----:B------:R-:W-:Y:S01]  /*1a070*/  FMUL.FTZ R180, R183, UR4 ;  /* 0x00000004b7b47c20 */ /* 0x000fe20008410000 */
[----:B------:R-:W-:Y:S01]  /*1a080*/  ULDC UR4, c[0x0][0x988] ;  /* 0x0002620000047ab9 */ /* 0x000fe20000000800 */
[----:B---3--:R-:W-:Y:S01]  /*1a090*/  FMNMX.FTZ R23, R166, R23, !PT ;  /* 0x00000017a6177209 */ /* 0x008fe20007810000 */
[----:B------:R-:W-:Y:S01]  /*1a0a0*/  FADD.FTZ R181, -R3, R230 ;  /* 0x000000e603b57221 */ /* 0x000fe20000010100 */
[----:B------:R-:W-:-:S02]  /*1a0b0*/  IMAD.U32 R2, RZ, RZ, UR4 ;  /* 0x00000004ff027e24 */ /* 0x000fc4000f8e00ff */
[----:B------:R-:W3:Y:S01]  /*1a0c0*/  MUFU.TANH R175, R175 ;  /* 0x000000af00af7308 */ /* 0x000ee20000002400 */
[----:B0-----:R-:W-:Y:S01]  /*1a0d0*/  FMNMX.FTZ R182, R167, R23, !PT ;  /* 0x00000017a7b67209 */ /* 0x001fe20007810000 */
[----:B------:R-:W-:Y:S01]  /*1a0e0*/  FMUL.FTZ R181, R181, R2 ;  /* 0x00000002b5b57220 */ /* 0x000fe20000410000 */
[----:B------:R-:W-:Y:S02]  /*1a0f0*/  @!P1 VIADD R232, R232, 0x30860 ;  /* 0x00030860e8e89836 */ /* 0x000fe40000000000 */
[----:B----4-:R-:W-:Y:S01]  /*1a100*/  FMNMX.FTZ R182, R170, R182, !PT ;  /* 0x000000b6aab67209 */ /* 0x010fe20007810000 */
[----:B------:R-:W-:Y:S02]  /*1a110*/  IMAD.MOV.U32 R230, RZ, RZ, R3 ;  /* 0x000000ffffe67224 */ /* 0x000fe400078e0003 */
[----:B------:R-:W0:Y:S01]  /*1a120*/  MUFU.TANH R177, R177 ;  /* 0x000000b100b17308 */ /* 0x000e220000002400 */
[----:B-1----:R-:W-:Y:S02]  /*1a130*/  FMNMX.FTZ R182, R171, R182, !PT ;  /* 0x000000b6abb67209 */ /* 0x002fe40007810000 */
[----:B------:R-:W-:-:S05]  /*1a140*/  @!P1 PRMT R232, RZ, 0x654, R232 ;  /* 0x00000654ffe89816 */ /* 0x000fca00000000e8 */
[----:B------:R1:W-:Y:S08]  /*1a150*/  MUFU.EX2 R23, R181 ;  /* 0x000000b500177308 */ /* 0x0003f00000000800 */
[----:B------:R-:W4:Y:S01]  /*1a160*/  MUFU.TANH R178, R178 ;  /* 0x000000b200b27308 */ /* 0x000f220000002400 */
[----:B-1----:R-:W-:-:S04]  /*1a170*/  FMUL.FTZ R181, R3, R2 ;  /* 0x0000000203b57220 */ /* 0x002fc80000410000 */
[--C-:B------:R-:W-:Y:S01]  /*1a180*/  FFMA.FTZ R196, R0, R2, -R181.reuse ;  /* 0x0000000200c47223 */ /* 0x100fe200000108b5 */
[----:B-----5:R-:W-:Y:S01]  /*1a190*/  FMNMX.FTZ R0, R174, R182, !PT ;  /* 0x000000b6ae007209 */ /* 0x020fe20007810000 */
[-CC-:B------:R-:W-:Y:S01]  /*1a1a0*/  FFMA.FTZ R4, R4, R2.reuse, -R181.reuse ;  /* 0x0000000204047223 */ /* 0x180fe200000108b5 */
[----:B------:R-:W1:Y:S01]  /*1a1b0*/  MUFU.TANH R179, R179 ;  /* 0x000000b300b37308 */ /* 0x000e620000002400 */
[--C-:B------:R-:W-:Y:S01]  /*1a1c0*/  FFMA.FTZ R188, R161, R2, -R181.reuse ;  /* 0x00000002a1bc7223 */ /* 0x100fe200000108b5 */
[----:B---3--:R-:W-:Y:S01]  /*1a1d0*/  FMNMX.FTZ R0, R175, R0, !PT ;  /* 0x00000000af007209 */ /* 0x008fe20007810000 */
[-CC-:B------:R-:W-:Y:S01]  /*1a1e0*/  FFMA.FTZ R198, R154, R2.reuse, -R181.reuse ;  /* 0x000000029ac67223 */ /* 0x180fe200000108b5 */
[-CC-:B------:R-:W-:Y:S01]  /*1a1f0*/  FFMA.FTZ R183, R155, R2.reuse, -R181.reuse ;  /* 0x000000029bb77223 */ /* 0x180fe200000108b5 */
[--C-:B------:R-:W-:Y:S01]  /*1a200*/  FFMA.FTZ R192, R157, R2, -R181.reuse ;  /* 0x000000029dc07223 */ /* 0x100fe200000108b5 */
[----:B0-----:R-:W-:Y:S01]  /*1a210*/  FMNMX.FTZ R0, R177, R0, !PT ;  /* 0x00000000b1007209 */ /* 0x001fe20007810000 */
[-CC-:B------:R-:W-:Y:S01]  /*1a220*/  FFMA.FTZ R154, R158, R2.reuse, -R181.reuse ;  /* 0x000000029e9a7223 */ /* 0x180fe200000108b5 */
[----:B------:R-:W0:Y:S01]  /*1a230*/  MUFU.TANH R180, R180 ;  /* 0x000000b400b47308 */ /* 0x000e220000002400 */
[--C-:B------:R-:W-:Y:S01]  /*1a240*/  FFMA.FTZ R194, R159, R2, -R181.reuse ;  /* 0x000000029fc27223 */ /* 0x100fe200000108b5 */
[----:B----4-:R-:W-:Y:S01]  /*1a250*/  FMNMX.FTZ R0, R178, R0, !PT ;  /* 0x00000000b2007209 */ /* 0x010fe20007810000 */
[-CC-:B------:R-:W-:Y:S01]  /*1a260*/  FFMA.FTZ R155, R160, R2.reuse, -R181.reuse ;  /* 0x00000002a09b7223 */ /* 0x180fe200000108b5 */
[-CC-:B------:R-:W-:Y:S01]  /*1a270*/  FFMA.FTZ R157, R164, R2.reuse, -R181.reuse ;  /* 0x00000002a49d7223 */ /* 0x180fe200000108b5 */
[-CC-:B------:R-:W-:Y:S01]  /*1a280*/  FFMA.FTZ R190, R165, R2.reuse, -R181.reuse ;  /* 0x00000002a5be7223 */ /* 0x180fe200000108b5 */
[-CC-:B------:R-:W-:Y:S01]  /*1a290*/  FFMA.FTZ R158, R168, R2.reuse, -R181.reuse ;  /* 0x00000002a89e7223 */ /* 0x180fe200000108b5 */
[--C-:B------:R-:W-:Y:S01]  /*1a2a0*/  FFMA.FTZ R184, R169, R2, -R181.reuse ;  /* 0x00000002a9b87223 */ /* 0x100fe200000108b5 */
[----:B------:R3:W-:Y:S01]  /*1a2b0*/  MUFU.EX2 R182, R4 ;  /* 0x0000000400b67308 */ /* 0x0007e20000000800 */
[----:B-1----:R-:W-:Y:S01]  /*1a2c0*/  FMNMX.FTZ R0, R179, R0, !PT ;  /* 0x00000000b3007209 */ /* 0x002fe20007810000 */
[-CC-:B------:R-:W-:Y:S01]  /*1a2d0*/  FFMA.FTZ R159, R173, R2.reuse, -R181.reuse ;  /* 0x00000002ad9f7223 */ /* 0x180fe200000108b5 */
[-CC-:B------:R-:W-:Y:S01]  /*1a2e0*/  FFMA.FTZ R186, R172, R2.reuse, -R181.reuse ;  /* 0x00000002acba7223 */ /* 0x180fe200000108b5 */
[----:B------:R-:W-:-:S04]  /*1a2f0*/  FFMA.FTZ R160, R176, R2, -R181 ;  /* 0x00000002b0a07223 */ /* 0x000fc800000108b5 */
[----:B------:R-:W-:Y:S01]  /*1a300*/  MUFU.EX2 R196, R196 ;  /* 0x000000c400c47308 */ /* 0x000fe20000000800 */
[----:B0-----:R-:W-:-:S05]  /*1a310*/  FMNMX.FTZ R0, R180, R0, !PT ;  /* 0x00000000b4007209 */ /* 0x001fca0007810000 */
[----:B---3--:R-:W0:Y:S02]  /*1a320*/  SHFL.BFLY PT, R4, R0, 0x2, 0x1f ;  /* 0x0c401f0000047f89 */ /* 0x008e2400000e0000 */
        /* <DEDUP_REMOVED lines=9> */
[----:B0-----:R-:W-:-:S05]  /*1a3c0*/  FMNMX.FTZ R4, R0, R4, !PT ;  /* 0x0000000400047209 */ /* 0x001fca0007810000 */
[C---:B------:R-:W-:Y:S01]  /*1a3d0*/  FADD.FTZ R0, -R4.reuse, R231 ;  /* 0x000000e704007221 */ /* 0x040fe20000010100 */
[----:B------:R-:W-:Y:S01]  /*1a3e0*/  FMUL.FTZ R161, R4, R2 ;  /* 0x0000000204a17220 */ /* 0x000fe20000410000 */
[----:B------:R-:W-:Y:S01]  /*1a3f0*/  MUFU.EX2 R157, R157 ;  /* 0x0000009d009d7308 */ /* 0x000fe20000000800 */
[----:B------:R-:W-:Y:S01]  /*1a400*/  MOV R231, R4 ;  /* 0x0000000400e77202 */ /* 0x000fe20000000f00 */
[-C--:B------:R-:W-:Y:S01]  /*1a410*/  FMUL.FTZ R0, R0, R2.reuse ;  /* 0x0000000200007220 */ /* 0x080fe20000410000 */
[-CC-:B------:R-:W-:Y:S01]  /*1a420*/  FFMA.FTZ R197, R5, R2.reuse, -R161.reuse ;  /* 0x0000000205c57223 */ /* 0x180fe200000108a1 */
[-CC-:B------:R-:W-:Y:S01]  /*1a430*/  FFMA.FTZ R5, R152, R2.reuse, -R161.reuse ;  /* 0x0000000298057223 */ /* 0x180fe200000108a1 */
[-CC-:B------:R-:W-:Y:S01]  /*1a440*/  FFMA.FTZ R199, R153, R2.reuse, -R161.reuse ;  /* 0x0000000299c77223 */ /* 0x180fe200000108a1 */
[-CC-:B------:R-:W-:Y:S01]  /*1a450*/  FFMA.FTZ R152, R156, R2.reuse, -R161.reuse ;  /* 0x000000029c987223 */ /* 0x180fe200000108a1 */
[----:B------:R-:W-:Y:S01]  /*1a460*/  @!P1 IMAD R153, R22, 0x8, R16 ;  /* 0x0000000816999824 */ /* 0x000fe200078e0210 */
[----:B------:R-:W-:Y:S01]  /*1a470*/  MUFU.EX2 R0, R0 ;  /* 0x0000000000007308 */ /* 0x000fe20000000800 */
[-CC-:B------:R-:W-:Y:S01]  /*1a480*/  FFMA.FTZ R193, R162, R2.reuse, -R161.reuse ;  /* 0x00000002a2c17223 */ /* 0x180fe200000108a1 */
[-CC-:B------:R-:W-:Y:S01]  /*1a490*/  FFMA.FTZ R163, R163, R2.reuse, -R161.reuse ;  /* 0x00000002a3a37223 */ /* 0x180fe200000108a1 */
[-CC-:B------:R-:W-:Y:S01]  /*1a4a0*/  FFMA.FTZ R195, R166, R2.reuse, -R161.reuse ;  /* 0x00000002a6c37223 */ /* 0x180fe200000108a1 */
[----:B------:R-:W-:Y:S01]  /*1a4b0*/  @!P1 IADD3 R156, R153, 0x30840, RZ ;  /* 0x00030840999c9810 */ /* 0x000fe20007ffe0ff */
[-CC-:B------:R-:W-:Y:S01]  /*1a4c0*/  FFMA.FTZ R189, R170, R2.reuse, -R161.reuse ;  /* 0x00000002aabd7223 */ /* 0x180fe200000108a1 */
[-CC-:B------:R-:W-:Y:S01]  /*1a4d0*/  FFMA.FTZ R162, R171, R2.reuse, -R161.reuse ;  /* 0x00000002aba27223 */ /* 0x180fe200000108a1 */
[-CC-:B------:R-:W-:Y:S01]  /*1a4e0*/  FFMA.FTZ R174, R174, R2.reuse, -R161.reuse ;  /* 0x00000002aeae7223 */ /* 0x180fe200000108a1 */
[----:B------:R-:W0:Y:S01]  /*1a4f0*/  MUFU.EX2 R197, R197 ;  /* 0x000000c500c57308 */ /* 0x000e220000000800 */
[----:B------:R-:W-:Y:S01]  /*1a500*/  @!P1 PRMT R156, RZ, 0x654, R156 ;  /* 0x00000654ff9c9816 */ /* 0x000fe2000000009c */
[-CC-:B------:R-:W-:Y:S01]  /*1a510*/  FFMA.FTZ R175, R175, R2.reuse, -R161.reuse ;  /* 0x00000002afaf7223 */ /* 0x180fe200000108a1 */
[-CC-:B------:R-:W-:Y:S01]  /*1a520*/  FFMA.FTZ R177, R177, R2.reuse, -R161.reuse ;  /* 0x00000002b1b17223 */ /* 0x180fe200000108a1 */
[-CC-:B------:R-:W-:Y:S01]  /*1a530*/  FFMA.FTZ R178, R178, R2.reuse, -R161.reuse ;  /* 0x00000002b2b27223 */ /* 0x180fe200000108a1 */
[----:B------:R1:W-:Y:S01]  /*1a540*/  @!P1 SYNCS.ARRIVE.TRANS64.RED.A1T0 RZ, [R156+URZ], RZ ;  /* 0x000000ff9cff99a7 */ /* 0x0003e2000810043f */
[----:B------:R-:W-:-:S02]  /*1a550*/  FFMA.FTZ R179, R179, R2, -R161 ;  /* 0x00000002b3b37223 */ /* 0x000fc400000108a1 */
[----:B------:R-:W3:Y:S01]  /*1a560*/  MUFU.EX2 R5, R5 ;  /* 0x0000000500057308 */ /* 0x000ee20000000800 */
[-CC-:B-1----:R-:W-:Y:S01]  /*1a570*/  FFMA.FTZ R156, R167, R2.reuse, -R161.reuse ;  /* 0x00000002a79c7223 */ /* 0x182fe200000108a1 */
[----:B------:R-:W-:Y:S01]  /*1a580*/  FFMA.FTZ R161, R180, R2, -R161 ;  /* 0x00000002b4a17223 */ /* 0x000fe200000108a1 */
[----:B------:R1:W-:Y:S05]  /*1a590*/  @!P1 SYNCS.ARRIVE.TRANS64.RED.A1T0 RZ, [R232+URZ], RZ ;  /* 0x000000ffe8ff99a7 */ /* 0x0003ea000810043f */
[----:B------:R-:W4:Y:S01]  /*1a5a0*/  MUFU.EX2 R199, R199 ;  /* 0x000000c700c77308 */ /* 0x000f220000000800 */
[----:B0-----:R-:W-:Y:S01]  /*1a5b0*/  FFMA.FTZ R227, R0, R227, R197 ;  /* 0x000000e300e37223 */ /* 0x001fe200000100c5 */
[----:B-1----:R-:W-:-:S06]  /*1a5c0*/  IMAD.MOV.U32 R232, RZ, RZ, R219 ;  /* 0x000000ffffe87224 */ /* 0x002fcc00078e00db */
[----:B------:R-:W0:Y:S01]  /*1a5d0*/  MUFU.EX2 R152, R152 ;  /* 0x0000009800987308 */ /* 0x000e220000000800 */
[C---:B---3--:R-:W-:Y:S01]  /*1a5e0*/  FADD.FTZ R227, R5.reuse, R227 ;  /* 0x000000e305e37221 */ /* 0x048fe20000010000 */
[----:B------:R-:W-:Y:S01]  /*1a5f0*/  F2FP.F16.F32.PACK_AB R197, R5, R197 ;  /* 0x000000c505c5723e */ /* 0x000fe200000000ff */
[----:B------:R-:W-:-:S05]  /*1a600*/  IMAD.MOV.U32 R5, RZ, RZ, R22 ;  /* 0x000000ffff057224 */ /* 0x000fca00078e0016 */
[----:B------:R-:W1:Y:S01]  /*1a610*/  MUFU.EX2 R193, R193 ;  /* 0x000000c100c17308 */ /* 0x000e620000000800 */
[----:B----4-:R-:W-:-:S07]  /*1a620*/  FADD.FTZ R227, R199, R227 ;  /* 0x000000e3c7e37221 */ /* 0x010fce0000010000 */
[----:B------:R3:W4:Y:S01]  /*1a630*/  MUFU.EX2 R153, R163 ;  /* 0x000000a300997308 */ /* 0x0007220000000800 */
[C---:B0-----:R-:W-:Y:S01]  /*1a640*/  FADD.FTZ R164, R152.reuse, R227 ;  /* 0x000000e398a47221 */ /* 0x041fe20000010000 */
[----:B------:R-:W-:-:S06]  /*1a650*/  F2FP.F16.F32.PACK_AB R199, R152, R199 ;  /* 0x000000c798c7723e */ /* 0x000fcc00000000ff */
[----:B------:R-:W0:Y:S01]  /*1a660*/  MUFU.EX2 R195, R195 ;  /* 0x000000c300c37308 */ /* 0x000e220000000800 */
[----:B---3--:R-:W-:Y:S01]  /*1a670*/  FFMA.FTZ R163, R23, R228, R196 ;  /* 0x000000e417a37223 */ /* 0x008fe200000100c4 */
[----:B-1----:R-:W-:Y:S01]  /*1a680*/  FADD.FTZ R164, R193, R164 ;  /* 0x000000a4c1a47221 */ /* 0x002fe20000010000 */
[C---:B------:R-:W-:Y:S02]  /*1a690*/  F2FP.F16.F32.PACK_AB R196, R182.reuse, R196 ;  /* 0x000000c4b6c4723e */ /* 0x040fe400000000ff */
[----:B------:R-:W-:-:S03]  /*1a6a0*/  FADD.FTZ R163, R182, R163 ;  /* 0x000000a3b6a37221 */ /* 0x000fc60000010000 */
[----:B------:R-:W1:Y:S01]  /*1a6b0*/  MUFU.EX2 R156, R156 ;  /* 0x0000009c009c7308 */ /* 0x000e620000000800 */
[----:B------:R-:W-:Y:S01]  /*1a6c0*/  FADD.FTZ R163, R198, R163 ;  /* 0x000000a3c6a37221 */ /* 0x000fe20000010000 */
[----:B----4-:R-:W-:Y:S01]  /*1a6d0*/  FADD.FTZ R164, R153, R164 ;  /* 0x000000a499a47221 */ /* 0x010fe20000010000 */
[C---:B------:R-:W-:Y:S02]  /*1a6e0*/  F2FP.F16.F32.PACK_AB R198, R183.reuse, R198 ;  /* 0x000000c6b7c6723e */ /* 0x040fe400000000ff */
[----:B------:R-:W-:Y:S01]  /*1a6f0*/  FADD.FTZ R163, R183, R163 ;  /* 0x000000a3b7a37221 */ /* 0x000fe20000010000 */
[----:B------:R-:W-:Y:S02]  /*1a700*/  F2FP.F16.F32.PACK_AB R193, R153, R193 ;  /* 0x000000c199c1723e */ /* 0x000fe400000000ff */
[----:B------:R-:W3:Y:S01]  /*1a710*/  MUFU.EX2 R189, R189 ;  /* 0x000000bd00bd7308 */ /* 0x000ee20000000800 */
[----:B------:R-:W-:Y:S01]  /*1a720*/  FADD.FTZ R163, R192, R163 ;  /* 0x000000a3c0a37221 */ /* 0x000fe20000010000 */
[----:B0-----:R-:W-:Y:S01]  /*1a730*/  FADD.FTZ R164, R195, R164 ;  /* 0x000000a4c3a47221 */ /* 0x001fe20000010000 */
[----:B------:R-:W-:-:S02]  /*1a740*/  F2FP.F16.F32.PACK_AB R192, R154, R192 ;  /* 0x000000c09ac0723e */ /* 0x000fc400000000ff */
[----:B------:R-:W-:-:S03]  /*1a750*/  FADD.FTZ R163, R154, R163 ;  /* 0x000000a39aa37221 */ /* 0x000fc60000010000 */
[----:B------:R-:W0:Y:S01]  /*1a760*/  MUFU.EX2 R162, R162 ;  /* 0x000000a200a27308 */ /* 0x000e220000000800 */
[----:B------:R-:W-:Y:S01]  /*1a770*/  FADD.FTZ R163, R194, R163 ;  /* 0x000000a3c2a37221 */ /* 0x000fe20000010000 */
[C---:B-1----:R-:W-:Y:S01]  /*1a780*/  FADD.FTZ R164, R156.reuse, R164 ;  /* 0x000000a49ca47221 */ /* 0x042fe20000010000 */
[C---:B------:R-:W-:Y:S02]  /*1a790*/  F2FP.F16.F32.PACK_AB R194, R155.reuse, R194 ;  /* 0x000000c29bc2723e */ /* 0x040fe400000000ff */
[----:B------:R-:W-:Y:S01]  /*1a7a0*/  FADD.FTZ R163, R155, R163 ;  /* 0x000000a39ba37221 */ /* 0x000fe20000010000 */
[----:B------:R-:W-:Y:S02]  /*1a7b0*/  F2FP.F16.F32.PACK_AB R195, R156, R195 ;  /* 0x000000c39cc3723e */ /* 0x000fe400000000ff */
[----:B------:R-:W1:Y:S01]  /*1a7c0*/  MUFU.EX2 R190, R190 ;  /* 0x000000be00be7308 */ /* 0x000e620000000800 */
[----:B------:R-:W-:Y:S01]  /*1a7d0*/  FADD.FTZ R163, R188, R163 ;  /* 0x000000a3bca37221 */ /* 0x000fe20000010000 */
[----:B---3--:R-:W-:Y:S01]  /*1a7e0*/  FADD.FTZ R164, R189, R164 ;  /* 0x000000a4bda47221 */ /* 0x008fe20000010000 */
[----:B------:R-:W-:-:S02]  /*1a7f0*/  F2FP.F16.F32.PACK_AB R188, R157, R188 ;  /* 0x000000bc9dbc723e */ /* 0x000fc400000000ff */
[----:B------:R-:W-:-:S03]  /*1a800*/  FADD.FTZ R163, R157, R163 ;  /* 0x000000a39da37221 */ /* 0x000fc60000010000 */
        /* <DEDUP_REMOVED lines=10> */
[----:B------:R-:W0:Y:S01]  /*1a8b0*/  MUFU.EX2 R177, R177 ;  /* 0x000000b100b17308 */ /* 0x000e220000000800 */
[C---:B-1----:R-:W-:Y:S01]  /*1a8c0*/  FADD.FTZ R164, R175.reuse, R164 ;  /* 0x000000a4afa47221 */ /* 0x042fe20000010000 */
[----:B------:R-:W-:-:S06]  /*1a8d0*/  F2FP.F16.F32.PACK_AB R191, R175, R174 ;  /* 0x000000aeafbf723e */ /* 0x000fcc00000000ff */
[----:B------:R-:W1:Y:S01]  /*1a8e0*/  MUFU.EX2 R159, R159 ;  /* 0x0000009f009f7308 */ /* 0x000e620000000800 */
[----:B---3--:R-:W-:-:S07]  /*1a8f0*/  FADD.FTZ R163, R184, R163 ;  /* 0x000000a3b8a37221 */ /* 0x008fce0000010000 */
[----:B------:R-:W3:Y:S01]  /*1a900*/  MUFU.EX2 R178, R178 ;  /* 0x000000b200b27308 */ /* 0x000ee20000000800 */
[----:B0-----:R-:W-:-:S07]  /*1a910*/  FADD.FTZ R164, R177, R164 ;  /* 0x000000a4b1a47221 */ /* 0x001fce0000010000 */
[----:B------:R-:W0:Y:S01]  /*1a920*/  MUFU.EX2 R186, R186 ;  /* 0x000000ba00ba7308 */ /* 0x000e220000000800 */
[C---:B-1----:R-:W-:Y:S01]  /*1a930*/  FADD.FTZ R163, R159.reuse, R163 ;  /* 0x000000a39fa37221 */ /* 0x042fe20000010000 */
[----:B------:R-:W-:-:S06]  /*1a940*/  F2FP.F16.F32.PACK_AB R184, R159, R184 ;  /* 0x000000b89fb8723e */ /* 0x000fcc00000000ff */
[----:B------:R-:W1:Y:S01]  /*1a950*/  MUFU.EX2 R179, R179 ;  /* 0x000000b300b37308 */ /* 0x000e620000000800 */
[C---:B--2---:R-:W-:Y:S01]  /*1a960*/  ISETP.GT.AND P2, PT, R233.reuse, R187, PT ;  /* 0x000000bbe900720c */ /* 0x044fe20003f44270 */
[C---:B---3--:R-:W-:Y:S01]  /*1a970*/  FADD.FTZ R164, R178.reuse, R164 ;  /* 0x000000a4b2a47221 */ /* 0x048fe20000010000 */
[----:B------:R-:W-:Y:S01]  /*1a980*/  F2FP.F16.F32.PACK_AB R185, R178, R177 ;  /* 0x000000b1b2b9723e */ /* 0x000fe200000000ff */
[----:B------:R-:W-:-:S04]  /*1a990*/  VIADD R233, R233, 0xffffffff ;  /* 0xffffffffe9e97836 */ /* 0x000fc80000000000 */
[----:B------:R-:W2:Y:S01]  /*1a9a0*/  MUFU.EX2 R160, R160 ;  /* 0x000000a000a07308 */ /* 0x000ea20000000800 */
[----:B0-----:R-:W-:-:S07]  /*1a9b0*/  FADD.FTZ R163, R186, R163 ;  /* 0x000000a3baa37221 */ /* 0x001fce0000010000 */
[----:B------:R-:W0:Y:S01]  /*1a9c0*/  MUFU.EX2 R161, R161 ;  /* 0x000000a100a17308 */ /* 0x000e220000000800 */
[----:B-1----:R-:W-:Y:S01]  /*1a9d0*/  FADD.FTZ R164, R179, R164 ;  /* 0x000000a4b3a47221 */ /* 0x002fe20000010000 */
[C---:B--2---:R-:W-:Y:S01]  /*1a9e0*/  FADD.FTZ R228, R160.reuse, R163 ;  /* 0x000000a3a0e47221 */ /* 0x044fe20000010000 */
[----:B------:R-:W-:Y:S02]  /*1a9f0*/  F2FP.F16.F32.PACK_AB R186, R160, R186 ;  /* 0x000000baa0ba723e */ /* 0x000fe400000000ff */
[C---:B0-----:R-:W-:Y:S01]  /*1aa00*/  FADD.FTZ R227, R161.reuse, R164 ;  /* 0x000000a4a1e37221 */ /* 0x041fe20000010000 */
[----:B------:R-:W-:Y:S01]  /*1aa10*/  F2FP.F16.F32.PACK_AB R187, R161, R179 ;  /* 0x000000b3a1bb723e */ /* 0x000fe200000000ff */
[----:B------:R-:W-:Y:S06]  /*1aa20*/  @P2 BRA `(.L_x_1993) ;  /* 0xffffffd800b42947 */ /* 0x000fec000383ffff */
[----:B------:R-:W-:Y:S05]  /*1aa30*/  BSYNC B1 ;  /* 0x0000000000017941 */ /* 0x000fea0003800000 */
.L_x_1982:
[----:B------:R-:W-:-:S07]  /*1aa40*/  IMAD.MOV.U32 R5, RZ, RZ, R233 ;  /* 0x000000ffff057224 */ /* 0x000fce00078e00e9 */
.L_x_1981:
[----:B------:R-:W-:Y:S05]  /*1aa50*/  BSYNC B0 ;  /* 0x0000000000007941 */ /* 0x000fea0003800000 */
.L_x_1980:
[----:B------:R-:W2:Y:S01]  /*1aa60*/  LDL R152, [R1+0x50] ;  /* 0x0000500001987983 */ /* 0x000ea20000100800 */
[----:B------:R-:W-:Y:S01]  /*1aa70*/  BSSY B0, `(.L_x_1994) ;  /* 0x000030c000007945 */ /* 0x000fe20003800000 */
[----:B--2---:R-:W-:-:S13]  /*1aa80*/  ISETP.GE.AND P2, PT, R5, R152, PT ;  /* 0x000000980500720c */ /* 0x004fda0003f46270 */
[----:B------:R-:W-:Y:S05]  /*1aa90*/  @!P2 BRA `(.L_x_1995) ;  /* 0x000000300024a947 */ /* 0x000fea0003800000 */
[----:B------:R-:W-:Y:S01]  /*1aaa0*/  IMAD.MOV.U32 R230, RZ, RZ, R4 ;  /* 0x000000ffffe67224 */ /* 0x000fe200078e0004 */
[----:B------:R-:W-:Y:S01]  /*1aab0*/  MOV R233, R219 ;  /* 0x000000db00e97202 */ /* 0x000fe20000000f00 */
[----:B------:R-:W-:Y:S02]  /*1aac0*/  IMAD.MOV.U32 R231, RZ, RZ, R3 ;  /* 0x000000ffffe77224 */ /* 0x000fe400078e0003 */
[----:B------:R-:W-:-:S07]  /*1aad0*/  IMAD.MOV.U32 R232, RZ, RZ, R22 ;  /* 0x000000ffffe87224 */ /* 0x000fce00078e0016 */
.L_x_2014:
[----:B------:R-:W-:-:S05]  /*1aae0*/  VIADD R4, R232, 0x1 ;  /* 0x00000001e8047836 */ /* 0x000fca0000000000 */
[----:B------:R-:W-:-:S04]  /*1aaf0*/  ISETP.NE.AND P2, PT, R4, 0x2, PT ;  /* 0x000000020400780c */ /* 0x000fc80003f45270 */
[----:B------:R-:W-:Y:S02]  /*1ab00*/  SEL R4, R4, RZ, P2 ;  /* 0x000000ff04047207 */ /* 0x000fe40001000000 */
[----:B------:R-:W-:-:S03]  /*1ab10*/  SEL R219, RZ, 0x1, P2 ;  /* 0x00000001ffdb7807 */ /* 0x000fc60001000000 */
[----:B------:R-:W-:Y:S01]  /*1ab20*/  IMAD.MOV.U32 R22, RZ, RZ, R4 ;  /* 0x000000ffff167224 */ /* 0x000fe200078e0004 */
[----:B------:R-:W-:Y:S01]  /*1ab30*/  LOP3.LUT R219, R233, R219, RZ, 0x3c, !PT ;  /* 0x000000dbe9db7212 */ /* 0x000fe200078e3cff */
[----:B------:R-:W-:Y:S06]  /*1ab40*/  @!P0 BRA `(.L_x_1996) ;  /* 0x0000000000048947 */ /* 0x000fec0003800000 */
[----:B------:R-:W-:Y:S01]  /*1ab50*/  BPT.TRAP 0x1 ;  /* 0x000000040000795c */ /* 0x000fe20000300000 */
.L_x_1996:
[----:B------:R-:W-:Y:S01]  /*1ab60*/  IMAD R3, R22, 0x8, R16 ;  /* 0x0000000816037824 */ /* 0x000fe200078e0210 */
[----:B------:R-:W-:-:S04]  /*1ab70*/  SHF.L.U32 R153, R219, 0x1f, RZ ;  /* 0x0000001fdb997819 */ /* 0x000fc800000006ff */
[----:B------:R0:W1:Y:S01]  /*1ab80*/  SYNCS.PHASECHK.TRANS64.TRYWAIT P2, [R3+URZ+0x30830], R153 ;  /* 0x03083099030075a7 */ /* 0x000062000804017f */
[----:B------:R-:W-:Y:S05]  /*1ab90*/  @!P0 BRA `(.L_x_1997) ;  /* 0x0000000000048947 */ /* 0x000fea0003800000 */
[----:B------:R-:W-:Y:S01]  /*1aba0*/  BPT.TRAP 0x1 ;  /* 0x000000040000795c */ /* 0x000fe20000300000 */
.L_x_1997:
[----:B------:R-:W2:Y:S01]  /*1abb0*/  LDL R2, [R1+0x24] ;  /* 0x0000240001027983 */ /* 0x000ea20000100800 */
[----:B------:R-:W-:Y:S01]  /*1abc0*/  BSSY B1, `(.L_x_1998) ;  /* 0x0000007000017945 */ /* 0x000fe20003800000 */
[----:B--2---:R-:W-:-:S05]  /*1abd0*/  LEA R2, R22, R2, 0xb ;  /* 0x0000000216027211 */ /* 0x004fca00078e58ff */
[C---:B------:R-:W-:Y:S02]  /*1abe0*/  VIADD R152, R2.reuse, 0x2 ;  /* 0x0000000202987836 */ /* 0x040fe40000000000 */
[----:B------:R-:W-:Y:S01]  /*1abf0*/  VIADD R155, R2, 0x4 ;  /* 0x00000004029b7836 */ /* 0x000fe20000000000 */
[----:B-1----:R-:W-:Y:S06]  /*1ac00*/  @P2 BRA `(.L_x_1999) ;  /* 0x0000000000082947 */ /* 0x002fec0003800000 */
[----:B------:R-:W1:Y:S02]  /*1ac10*/  SYNCS.PHASECHK.TRANS64.TRYWAIT P2, [R3+URZ+0x30830], R153 ;  /* 0x03083099030075a7 */ /* 0x000e64000804017f */
[----:B-1----:R-:W-:Y:S05]  /*1ac20*/  @!P2 BRA `(.L_x_2000) ;  /* 0x0000011400f8a947 */ /* 0x002fea0003800000 */
.L_x_1999:
[----:B------:R-:W-:Y:S05]  /*1ac30*/  BSYNC B1 ;  /* 0x0000000000017941 */ /* 0x000fea0003800000 */
.L_x_1998:
[----:B------:R-:W-:Y:S01]  /*1ac40*/  R2UR UR4, R152 ;  /* 0x00000000980472ca */ /* 0x000fe200000e0000 */
[----:B------:R-:W-:Y:S01]  /*1ac50*/  IMAD.MOV.U32 R152, RZ, RZ, R155 ;  /* 0x000000ffff987224 */ /* 0x000fe200078e009b */
[----:B------:R-:W-:Y:S01]  /*1ac60*/  STL [R1+0xc0], R17 ;  /* 0x0000c01101007387 */ /* 0x000fe20000100800 */
[----:B01----:R-:W-:Y:S01]  /*1ac70*/  MOV R153, 0x40000040 ;  /* 0x4000004000997802 */ /* 0x003fe20000000f00 */
[C---:B------:R-:W-:Y:S01]  /*1ac80*/  VIADD R154, R2.reuse, 0x6 ;  /* 0x00000006029a7836 */ /* 0x040fe20000000000 */
[----:B------:R-:W-:Y:S01]  /*1ac90*/  MOV R3, UR39 ;  /* 0x0000002700037c02 */ /* 0x000fe20008000f00 */
[----:B------:R0:W-:Y:S01]  /*1aca0*/  STL [R1+0xbc], R16 ;  /* 0x0000bc1001007387 */ /* 0x0001e20000100800 */
[C---:B------:R-:W-:Y:S01]  /*1acb0*/  R2UR UR39, R153.reuse ;  /* 0x00000000992772ca */ /* 0x040fe200000e0000 */
[----:B------:R-:W-:Y:S01]  /*1acc0*/  IMAD.MOV.U32 R155, RZ, RZ, 0x40000040 ;  /* 0x40000040ff9b7424 */ /* 0x000fe200078e00ff */
[----:B------:R-:W-:Y:S01]  /*1acd0*/  R2UR UR5, R153 ;  /* 0x00000000990572ca */ /* 0x000fe200000e0000 */
[----:B------:R1:W-:Y:S01]  /*1ace0*/  STL [R1+0xb8], R5 ;  /* 0x0000b80501007387 */ /* 0x0003e20000100800 */
[----:B------:R-:W-:Y:S01]  /*1acf0*/  IADD3 R156, R2, 0x204, RZ ;  /* 0x00000204029c7810 */ /* 0x000fe20007ffe0ff */
[----:B------:R-:W-:Y:S01]  /*1ad00*/  IMAD.MOV.U32 R157, RZ, RZ, 0x40000040 ;  /* 0x40000040ff9d7424 */ /* 0x000fe200078e00ff */
[----:B------:R-:W-:Y:S01]  /*1ad10*/  R2UR UR58, R154 ;  /* 0x000000009a3a72ca */ /* 0x000fe200000e0000 */
[----:B------:R-:W-:Y:S01]  /*1ad20*/  VIADD R154, R2, 0x202 ;  /* 0x00000202029a7836 */ /* 0x000fe20000000000 */
[----:B------:R-:W-:Y:S01]  /*1ad30*/  R2UR UR14, R156 ;  /* 0x000000009c0e72ca */ /* 0x000fe200000e0000 */
[----:B------:R-:W-:Y:S01]  /*1ad40*/  VIADD R156, R2, 0x400 ;  /* 0x00000400029c7836 */ /* 0x000fe20000000000 */
[----:B0-----:R-:W-:Y:S01]  /*1ad50*/  MOV R16, UR38 ;  /* 0x0000002600107c02 */ /* 0x001fe20008000f00 */
[----:B------:R-:W-:Y:S01]  /*1ad60*/  STL [R1+0xb4], R4 ;  /* 0x0000b40401007387 */ /* 0x000fe20000100800 */
[----:B------:R-:W-:Y:S01]  /*1ad70*/  R2UR UR38, R152 ;  /* 0x00000000982672ca */ /* 0x000fe200000e0000 */
[----:B------:R-:W-:Y:S01]  /*1ad80*/  VIADD R152, R2, 0x200 ;  /* 0x0000020002987836 */ /* 0x000fe20000000000 */
[----:B------:R-:W-:Y:S01]  /*1ad90*/  R2UR UR10, R154 ;  /* 0x000000009a0a72ca */ /* 0x000fe200000e0000 */
[----:B------:R0:W-:Y:S01]  /*1ada0*/  STL [R1+0x20], R3 ;  /* 0x0000200301007387 */ /* 0x0001e20000100800 */
[----:B------:R-:W-:Y:S01]  /*1adb0*/  R2UR UR22, R156 ;  /* 0x000000009c1672ca */ /* 0x000fe200000e0000 */
[----:B------:R-:W-:Y:S01]  /*1adc0*/  VIADD R154, R2, 0x402 ;  /* 0x00000402029a7836 */ /* 0x000fe20000000000 */
[----:B------:R-:W-:Y:S01]  /*1add0*/  R2UR UR6, R152 ;  /* 0x00000000980672ca */ /* 0x000fe200000e0000 */
[C---:B------:R-:W-:Y:S01]  /*1ade0*/  VIADD R152, R2.reuse, 0x206 ;  /* 0x0000020602987836 */ /* 0x040fe20000000000 */
[----:B------:R-:W-:Y:S01]  /*1adf0*/  MOV R159, UR39 ;  /* 0x00000027009f7c02 */ /* 0x000fe20008000f00 */
[----:B------:R-:W-:Y:S01]  /*1ae00*/  VIADD R156, R2, 0x406 ;  /* 0x00000406029c7836 */ /* 0x000fe20000000000 */
[----:B------:R-:W-:Y:S01]  /*1ae10*/  UMOV UR39, UR5 ;  /* 0x0000000500277c82 */ /* 0x000fe20008000000 */
[----:B-1----:R-:W-:Y:S01]  /*1ae20*/  MOV R5, UR37 ;  /* 0x0000002500057c02 */ /* 0x002fe20008000f00 */
[-C--:B------:R-:W-:Y:S01]  /*1ae30*/  FMUL.FTZ R24, R24, R23.reuse ;  /* 0x0000001718187220 */ /* 0x080fe20000410000 */
[----:B------:R-:W-:Y:S01]  /*1ae40*/  R2UR UR18, R152 ;  /* 0x00000000981272ca */ /* 0x000fe200000e0000 */
[----:B0-----:R-:W-:Y:S01]  /*1ae50*/  IMAD.MOV.U32 R3, RZ, RZ, 0x40000040 ;  /* 0x40000040ff037424 */ /* 0x001fe200078e00ff */
[----:B------:R-:W-:Y:S01]  /*1ae60*/  IADD3 R152, R2, 0x404, RZ ;  /* 0x0000040402987810 */ /* 0x000fe20007ffe0ff */
[-C--:B------:R-:W-:Y:S01]  /*1ae70*/  FMUL.FTZ R25, R25, R23.reuse ;  /* 0x0000001719197220 */ /* 0x080fe20000410000 */
[----:B------:R-:W-:Y:S01]  /*1ae80*/  MOV R17, UR38 ;  /* 0x0000002600117c02 */ /* 0x000fe20008000f00 */
[----:B------:R-:W-:Y:S01]  /*1ae90*/  UMOV UR38, UR4 ;  /* 0x0000000400267c82 */ /* 0x000fe20008000000 */
[----:B------:R-:W-:Y:S01]  /*1aea0*/  R2UR UR30, R152 ;  /* 0x00000000981e72ca */ /* 0x000fe200000e0000 */
[----:B------:R-:W-:Y:S01]  /*1aeb0*/  VIADD R152, R2, 0x600 ;  /* 0x0000060002987836 */ /* 0x000fe20000000000 */
[----:B------:R-:W-:Y:S01]  /*1aec0*/  MOV R4, UR36 ;  /* 0x0000002400047c02 */ /* 0x000fe20008000f00 */
        /* <DEDUP_REMOVED lines=19> */
[----:B------:R-:W-:Y:S01]  /*1b000*/  IADD3 R152, R2, 0x606, RZ ;  /* 0x0000060602987810 */ /* 0x000fe20007ffe0ff */
        /* <DEDUP_REMOVED lines=145> */
[----:B------:R-:W-:-:S02]  /*1b920*/  WARPGROUP.DEPBAR.LE gsb0, 0x0 ;  /* 0x00008000000079c5 */ /* 0x000fc40000010000 */
[----:B------:R-:W-:-:S06]  /*1b930*/  WARPGROUP.ARRIVE ;  /* 0x00000000000079c5 */ /* 0x000fcc0000000000 */
[----:B------:R-:W-:Y:S01]  /*1b940*/  HGMMA.64x64x16.F32 R152, gdesc[UR36], R152, gsb0 ;  /* 0x00e00000249879f0 */ /* 0x000fe20008000898 */
[----:B------:R-:W-:Y:S02]  /*1b950*/  R2UR UR39, R3 ;  /* 0x00000000032772ca */ /* 0x000fe400000e0000 */
[----:B------:R-:W-:Y:S02]  /*1b960*/  R2UR UR38, R17 ;  /* 0x00000000112672ca */ /* 0x000fe400000e0000 */
[----:B------:R-:W-:Y:S01]  /*1b970*/  R2UR UR36, R222 ;  /* 0x00000000de2472ca */ /* 0x000fe200000e0000 */
[----:B------:R0:W5:Y:S01]  /*1b980*/  LDL.LU R17, [R1+0xc0] ;  /* 0x0000c00001117983 */ /* 0x0001620000300800 */
[----:B------:R-:W-:Y:S01]  /*1b990*/  R2UR UR37, R223 ;  /* 0x00000000df2572ca */ /* 0x000fe200000e0000 */
[----:B------:R-:W-:Y:S02]  /*1b9a0*/  WARPGROUP.DEPBAR.LE gsb0, 0x0 ;  /* 0x00008000000079c5 */ /* 0x000fe40000010000 */
[----:B------:R-:W-:-:S10]  /*1b9b0*/  WARPGROUP.ARRIVE ;  /* 0x00000000000079c5 */ /* 0x000fd40000000000 */
        /* <DEDUP_REMOVED lines=75> */
.L_x_2001:
[----:B------:R-:W-:Y:S01]  /*1be70*/  SHF.L.U32 R2, R233, 0x1f, RZ ;  /* 0x0000001fe9027819 */ /* 0x000fe200000006ff */
[----:B-----5:R-:W-:-:S04]  /*1be80*/  IMAD R0, R232, 0x8, R16 ;  /* 0x00000008e8007824 */ /* 0x020fc800078e0210 */
[----:B------:R0:W1:Y:S01]  /*1be90*/  SYNCS.PHASECHK.TRANS64.TRYWAIT P2, [R0+URZ+0x30850], R2 ;  /* 0x03085002000075a7 */ /* 0x000062000804017f */
[----:B------:R-:W-:Y:S05]  /*1bea0*/  @!P0 BRA `(.L_x_2002) ;  /* 0x0000000000048947 */ /* 0x000fea0003800000 */
[----:B------:R-:W-:Y:S01]  /*1beb0*/  BPT.TRAP 0x1 ;  /* 0x000000040000795c */ /* 0x000fe20000300000 */
.L_x_2002:
[----:B------:R-:W-:Y:S04]  /*1bec0*/  BSSY B1, `(.L_x_2003) ;  /* 0x0000004000017945 */ /* 0x000fe80003800000 */
[----:B-1----:R-:W-:Y:S05]  /*1bed0*/  @P2 BRA `(.L_x_2004) ;  /* 0x0000000000082947 */ /* 0x002fea0003800000 */
[----:B------:R-:W1:Y:S02]  /*1bee0*/  SYNCS.PHASECHK.TRANS64.TRYWAIT P2, [R0+URZ+0x30850], R2 ;  /* 0x03085002000075a7 */ /* 0x000e64000804017f */
[----:B-1----:R-:W-:Y:S05]  /*1bef0*/  @!P2 BRA `(.L_x_2005) ;  /* 0x000001040058a947 */ /* 0x002fea0003800000 */
.L_x_2004:
[----:B------:R-:W-:Y:S05]  /*1bf00*/  BSYNC B1 ;  /* 0x0000000000017941 */ /* 0x000fea0003800000 */
.L_x_2003:
[----:B01----:R-:W-:Y:S01]  /*1bf10*/  IADD3 R2, R16, 0x400, RZ ;  /* 0x0000040010027810 */ /* 0x003fe20007ffe0ff */
[----:B------:R-:W-:Y:S01]  /*1bf20*/  IMAD.MOV.U32 R3, RZ, RZ, 0x40000040 ;  /* 0x40000040ff037424 */ /* 0x000fe200078e00ff */
[----:B------:R-:W-:Y:S01]  /*1bf30*/  WARPGROUP.ARRIVE ;  /* 0x00000000000079c5 */ /* 0x000fe20000000000 */
[----:B------:R-:W2:Y:S01]  /*1bf40*/  LDL R233, [R1+0x28] ;  /* 0x0000280001e97983 */ /* 0x000ea20000100800 */
[----:B------:R-:W-:Y:S01]  /*1bf50*/  SHF.R.U32.HI R2, RZ, 0x4, R2 ;  /* 0x00000004ff027819 */ /* 0x000fe20000011602 */
[----:B------:R-:W-:Y:S02]  /*1bf60*/  ULDC UR5, c[0x0][0x9d8] ;  /* 0x0002760000057ab9 */ /* 0x000fe40000000800 */
[----:B------:R-:W3:Y:S01]  /*1bf70*/  LDL R23, [R1+0x4c] ;  /* 0x00004c0001177983 */ /* 0x000ee20000100800 */
[----:B------:R-:W-:-:S04]  /*1bf80*/  LOP3.LUT R2, R2, 0x3fff, RZ, 0xc0, !PT ;  /* 0x00003fff02027812 */ /* 0x000fc800078ec0ff */
[----:B------:R-:W-:-:S05]  /*1bf90*/  LOP3.LUT R2, R2, 0x2000000, RZ, 0xfc, !PT ;  /* 0x0200000002027812 */ /* 0x000fca00078efcff */
[----:B------:R-:W-:Y:S01]  /*1bfa0*/  IMAD R2, R232, 0x800, R2 ;  /* 0x00000800e8027824 */ /* 0x000fe200078e0202 */
[----:B------:R-:W-:-:S04]  /*1bfb0*/  R2UR UR7, R3 ;  /* 0x00000000030772ca */ /* 0x000fc800000e0000 */
[----:B------:R-:W-:-:S13]  /*1bfc0*/  R2UR UR6, R2 ;  /* 0x00000000020672ca */ /* 0x000fda00000e0000 */
[----:B------:R-:W-:Y:S01]  /*1bfd0*/  HGMMA.64x256x16.F32 R24, R196, gdesc[UR4].tnspB, R24, gsb0 ;  /* 0x43e00004c4187df0 */ /* 0x000fe20008000818 */
[----:B--2---:R-:W-:Y:S02]  /*1bfe0*/  R2UR UR4, R233 ;  /* 0x00000000e90472ca */ /* 0x004fe400000e0000 */
[----:B------:R-:W-:Y:S02]  /*1bff0*/  WARPGROUP.DEPBAR.LE gsb0, 0x0 ;  /* 0x00008000000079c5 */ /* 0x000fe40000010000 */
[----:B------:R-:W-:Y:S01]  /*1c000*/  VIADD R196, R2, 0x80 ;  /* 0x0000008002c47836 */ /* 0x000fe20000000000 */
[----:B------:R-:W3:Y:S01]  /*1c010*/  LDL R233, [R1+0x34] ;  /* 0x0000340001e97983 */ /* 0x000ee20000100800 */
[----:B------:R-:W-:Y:S01]  /*1c020*/  IMAD.MOV.U32 R197, RZ, RZ, 0x40000040 ;  /* 0x40000040ffc57424 */ /* 0x000fe200078e00ff */
[----:B------:R-:W-:Y:S01]  /*1c030*/  WARPGROUP.ARRIVE ;  /* 0x00000000000079c5 */ /* 0x000fe20000000000 */
[----:B------:R-:W-:Y:S01]  /*1c040*/  IMAD.MOV.U32 R3, RZ, RZ, 0x40000040 ;  /* 0x40000040ff037424 */ /* 0x000fe200078e00ff */
[----:B------:R-:W-:Y:S01]  /*1c050*/  R2UR UR6, R196 ;  /* 0x00000000c40672ca */ /* 0x000fe200000e0000 */
[----:B------:R-:W-:Y:S01]  /*1c060*/  @!P1 IMAD R4, R4, 0x8, R16 ;  /* 0x0000000804049824 */ /* 0x000fe200078e0210 */
[----:B------:R-:W-:Y:S01]  /*1c070*/  R2UR UR7, R197 ;  /* 0x00000000c50772ca */ /* 0x000fe200000e0000 */
[----:B------:R-:W-:Y:S01]  /*1c080*/  FMUL.FTZ R153, R153, UR5 ;  /* 0x0000000599997c20 */ /* 0x000fe20008410000 */
[----:B------:R-:W-:Y:S01]  /*1c090*/  FMUL.FTZ R160, R160, UR5 ;  /* 0x00000005a0a07c20 */ /* 0x000fe20008410000 */
[----:B------:R-:W-:-:S02]  /*1c0a0*/  @!P1 VIADD R4, R4, 0x30840 ;  /* 0x0003084004049836 */ /* 0x000fc40000000000 */
[----:B------:R-:W-:Y:S01]  /*1c0b0*/  FMUL.FTZ R165, R165, UR5 ;  /* 0x00000005a5a57c20 */ /* 0x000fe20008410000 */
[----:B------:R-:W-:Y:S01]  /*1c0c0*/  FMUL.FTZ R169, R169, UR5 ;  /* 0x00000005a9a97c20 */ /* 0x000fe20008410000 */
[----:B------:R-:W-:Y:S01]  /*1c0d0*/  FMUL.FTZ R172, R172, UR5 ;  /* 0x00000005acac7c20 */ /* 0x000fe20008410000 */
[----:B------:R-:W-:Y:S01]  /*1c0e0*/  FMUL.FTZ R173, R173, UR5 ;  /* 0x00000005adad7c20 */ /* 0x000fe20008410000 */
[----:B------:R-:W-:Y:S01]  /*1c0f0*/  @!P1 PRMT R4, RZ, 0x654, R4 ;  /* 0x00000654ff049816 */ /* 0x000fe20000000004 */
[----:B------:R-:W0:Y:S06]  /*1c100*/  MUFU.TANH R153, R153 ;  /* 0x0000009900997308 */ /* 0x000e2c0000002400 */
[----:B------:R-:W-:Y:S02]  /*1c110*/  HGMMA.64x256x16.F32 R24, R192, gdesc[UR4].tnspB, R24, gsb0 ;  /* 0x43e00004c0187df0 */ /* 0x000fe40008000818 */
[----:B------:R-:W1:Y:S08]  /*1c120*/  MUFU.TANH R160, R160 ;  /* 0x000000a000a07308 */ /* 0x000e700000002400 */
[----:B------:R-:W2:Y:S08]  /*1c130*/  MUFU.TANH R165, R165 ;  /* 0x000000a500a57308 */ /* 0x000eb00000002400 */
[----:B------:R-:W4:Y:S08]  /*1c140*/  MUFU.TANH R169, R169 ;  /* 0x000000a900a97308 */ /* 0x000f300000002400 */
[----:B------:R-:W0:Y:S08]  /*1c150*/  MUFU.TANH R172, R172 ;  /* 0x000000ac00ac7308 */ /* 0x000e300000002400 */
[----:B------:R-:W0:Y:S01]  /*1c160*/  MUFU.TANH R173, R173 ;  /* 0x000000ad00ad7308 */ /* 0x000e220000002400 */
[----:B------:R-:W-:-:S02]  /*1c170*/  WARPGROUP.DEPBAR.LE gsb0, 0x0 ;  /* 0x00008000000079c5 */ /* 0x000fc40000010000 */
[----:B------:R-:W-:Y:S01]  /*1c180*/  IMAD.MOV.U32 R193, RZ, RZ, 0x40000040 ;  /* 0x40000040ffc17424 */ /* 0x000fe200078e00ff */
[C---:B------:R-:W-:Y:S01]  /*1c190*/  IADD3 R192, R2.reuse, 0x100, RZ ;  /* 0x0000010002c07810 */ /* 0x040fe20007ffe0ff */
[----:B------:R-:W-:Y:S01]  /*1c1a0*/  WARPGROUP.ARRIVE ;  /* 0x00000000000079c5 */ /* 0x000fe20000000000 */
[----:B------:R-:W-:Y:S02]  /*1c1b0*/  VIADD R2, R2, 0x180 ;  /* 0x0000018002027836 */ /* 0x000fe40000000000 */
[----:B------:R-:W-:Y:S02]  /*1c1c0*/  R2UR UR6, R192 ;  /* 0x00000000c00672ca */ /* 0x000fe400000e0000 */
[----:B------:R-:W-:Y:S01]  /*1c1d0*/  R2UR UR7, R193 ;  /* 0x00000000c10772ca */ /* 0x000fe200000e0000 */
[----:B---3--:R-:W-:-:S12]  /*1c1e0*/  IMAD.IADD R23, R23, 0x1, R233 ;  /* 0x0000000117177824 */ /* 0x008fd800078e02e9 */
[----:B------:R-:W-:Y:S01]  /*1c1f0*/  HGMMA.64x256x16.F32 R24, R188, gdesc[UR4].tnspB, R24, gsb0 ;  /* 0x43e00004bc187df0 */ /* 0x000fe20008000818 */
[----:B------:R-:W-:Y:S02]  /*1c200*/  R2UR UR6, R2 ;  /* 0x00000000020672ca */ /* 0x000fe400000e0000 */
[----:B------:R-:W-:Y:S01]  /*1c210*/  R2UR UR7, R3 ;  /* 0x00000000030772ca */ /* 0x000fe200000e0000 */
[----:B------:R-:W3:Y:S08]  /*1c220*/  @P5 LDC R2, c[0x0][0x44c] ;  /* 0x00011300ff025b82 */ /* 0x000ef00000000800 */
[----:B------:R-:W5:Y:S01]  /*1c230*/  @P5 LDC R3, c[0x0][0x450] ;  /* 0x00011400ff035b82 */ /* 0x000f620000000800 */
[----:B------:R-:W-:-:S02]  /*1c240*/  WARPGROUP.DEPBAR.LE gsb0, 0x0 ;  /* 0x00008000000079c5 */ /* 0x000fc40000010000 */
[----:B------:R-:W-:-:S13]  /*1c250*/  WARPGROUP.ARRIVE ;  /* 0x00000000000079c5 */ /* 0x000fda0000000000 */
[----:B------:R-:W-:Y:S03]  /*1c260*/  HGMMA.64x256x16.F32 R24, R184, gdesc[UR4].tnspB, R24, gsb0 ;  /* 0x43e00004b8187df0 */ /* 0x000fe60008000818 */
[----:B------:R-:W-:Y:S02]  /*1c270*/  WARPGROUP.DEPBAR.LE gsb0, 0x0 ;  /* 0x00008000000079c5 */ /* 0x000fe40000010000 */
[----:B---3--:R-:W-:Y:S01]  /*1c280*/  @P5 IMAD.HI.U32 R184, R23, R2, RZ ;  /* 0x0000000217b85227 */ /* 0x008fe200078e00ff */
[----:B------:R-:W-:-:S03]  /*1c290*/  MOV R2, R23 ;  /* 0x0000001700027202 */ /* 0x000fc60000000f00 */
[----:B------:R-:W-:Y:S01]  /*1c2a0*/  FMUL.FTZ R185, R161, UR5 ;  /* 0x00000005a1b97c20 */ /* 0x000fe20008410000 */
[----:B------:R-:W-:Y:S01]  /*1c2b0*/  FMUL.FTZ R161, R163, UR5 ;  /* 0x00000005a3a17c20 */ /* 0x000fe20008410000 */
[----:B------:R-:W-:Y:S01]  /*1c2c0*/  FMUL.FTZ R163, R167, UR5 ;  /* 0x00000005a7a37c20 */ /* 0x000fe20008410000 */
[----:B-----5:R-:W-:Y:S01]  /*1c2d0*/  @P5 SHF.R.U32.HI R2, RZ, R3, R184 ;  /* 0x00000003ff025219 */ /* 0x020fe200000116b8 */
[----:B------:R-:W-:Y:S01]  /*1c2e0*/  FMUL.FTZ R167, R174, UR5 ;  /* 0x00000005aea77c20 */ /* 0x000fe20008410000 */
[----:B------:R-:W-:Y:S01]  /*1c2f0*/  FMUL.FTZ R3, R152, UR5 ;  /* 0x0000000598037c20 */ /* 0x000fe20008410000 */
[----:B------:R-:W-:Y:S01]  /*1c300*/  FMUL.FTZ R174, R176, UR5 ;  /* 0x00000005b0ae7c20 */ /* 0x000fe20008410000 */
[----:B------:R-:W-:Y:S01]  /*1c310*/  FMUL.FTZ R152, R154, UR5 ;  /* 0x000000059a987c20 */ /* 0x000fe20008410000 */
[----:B------:R-:W-:Y:S01]  /*1c320*/  FMUL.FTZ R176, R177, UR5 ;  /* 0x00000005b1b07c20 */ /* 0x000fe20008410000 */
[----:B------:R-:W-:Y:S01]  /*1c330*/  FMUL.FTZ R154, R158, UR5 ;  /* 0x000000059e9a7c20 */ /* 0x000fe20008410000 */
[----:B------:R-:W3:Y:S01]  /*1c340*/  SHFL.IDX PT, R188, R2, RZ, 0x1c1f ;  /* 0x001c1fff02bc7589 */ /* 0x000ee200000e0000 */
[----:B------:R-:W-:-:S02]  /*1c350*/  IMAD.SHL.U32 R177, R5, 0x40, RZ ;  /* 0x0000004005b17824 */ /* 0x000fc400078e00ff */
        /* <DEDUP_REMOVED lines=12> */
[----:B------:R5:W-:Y:S01]  /*1c420*/  @!P1 SYNCS.ARRIVE.TRANS64.RED.A1T0 RZ, [R4+URZ], RZ ;  /* 0x000000ff04ff99a7 */ /* 0x000be2000810043f */
[----:B------:R-:W-:Y:S01]  /*1c430*/  IADD3 R156, -R177, 0x1, RZ ;  /* 0x00000001b19c7810 */ /* 0x000fe20007ffe1ff */
[----:B------:R-:W-:Y:S01]  /*1c440*/  FMUL.FTZ R184, R157, UR5 ;  /* 0x000000059db87c20 */ /* 0x000fe20008410000 */
[----:B------:R-:W-:Y:S01]  /*1c450*/  FMUL.FTZ R178, R180, UR5 ;  /* 0x00000005b4b27c20 */ /* 0x000fe20008410000 */
[----:B------:R-:W-:Y:S01]  /*1c460*/  FMUL.FTZ R179, R181, UR5 ;  /* 0x00000005b5b37c20 */ /* 0x000fe20008410000 */
[----:B------:R-:W-:Y:S01]  /*1c470*/  FMUL.FTZ R175, R183, UR5 ;  /* 0x00000005b7af7c20 */ /* 0x000fe20008410000 */
[----:B------:R-:W-:Y:S01]  /*1c480*/  IMAD R156, R229, -0x2, R156 ;  /* 0xfffffffee59c7824 */ /* 0x000fe200078e029c */
[----:B------:R-:W0:Y:S01]  /*1c490*/  MUFU.TANH R3, R3 ;  /* 0x0000000300037308 */ /* 0x000e220000002400 */
[----:B-----5:R-:W-:Y:S01]  /*1c4a0*/  FMUL.FTZ R4, R182, UR5 ;  /* 0x00000005b6047c20 */ /* 0x020fe20008410000 */
[----:B------:R-:W-:-:S02]  /*1c4b0*/  ULDC UR5, c[0x0][0x9e0] ;  /* 0x0002780000057ab9 */ /* 0x000fc40000000800 */
[----:B------:R-:W-:-:S04]  /*1c4c0*/  IADD3 R156, -R220, R156, R221 ;  /* 0x0000009cdc9c7210 */ /* 0x000fc80007ffe1dd */
[----:B------:R-:W0:Y:S01]  /*1c4d0*/  MUFU.TANH R152, R152 ;  /* 0x0000009800987308 */ /* 0x000e220000002400 */
[C---:B------:R-:W-:Y:S01]  /*1c4e0*/  IADD3 R182, R156.reuse, UR4, RZ ;  /* 0x000000049cb67c10 */ /* 0x040fe2000fffe0ff */
[----:B------:R-:W-:-:S04]  /*1c4f0*/  VIADD R183, R156, UR5 ;  /* 0x000000059cb77c36 */ /* 0x000fc80008000000 */
[--C-:B---3--:R-:W-:Y:S02]  /*1c500*/  IMAD.IADD R181, R183, 0x1, R188.reuse ;  /* 0x00000001b7b57824 */ /* 0x108fe400078e02bc */
[----:B------:R-:W3:Y:S01]  /*1c510*/  MUFU.TANH R23, R23 ;  /* 0x0000001700177308 */ /* 0x000ee20000002400 */
        /* <DEDUP_REMOVED lines=33> */
[----:B------:R-:W1:Y:S02]  /*1c730*/  @P2 LDC.64 R156, c[0x0][0x9e8] ;  /* 0x00027a00ff9c2b82 */ /* 0x000e640000000a00 */
[----:B-1----:R-:W-:-:S05]  /*1c740*/  @P2 IMAD.HI.U32 R156, R188, R156, RZ ;  /* 0x0000009cbc9c2227 */ /* 0x002fca00078e00ff */
[----:B------:R-:W-:-:S04]  /*1c750*/  @P2 SHF.R.U32.HI R188, RZ, R157, R156 ;  /* 0x0000009dffbc2219 */ /* 0x000fc8000001169c */
[----:B------:R-:W-:Y:S01]  /*1c760*/  LOP3.LUT R188, RZ, R188, RZ, 0x33, !PT ;  /* 0x000000bcffbc7212 */ /* 0x000fe200078e33ff */
[----:B------:R-:W-:Y:S06]  /*1c770*/  BRA `(.L_x_2009) ;  /* 0x0000000000187947 */ /* 0x000fec0003800000 */
.L_x_2008:
[----:B------:R-:W-:Y:S02]  /*1c780*/  ULDC UR4, c[0x0][0x9e4] ;  /* 0x0002790000047ab9 */ /* 0x000fe40000000800 */
[----:B------:R-:W-:-:S05]  /*1c790*/  IMAD.U32 R189, RZ, RZ, UR4 ;  /* 0x00000004ffbd7e24 */ /* 0x000fca000f8e00ff */
[----:B------:R-:W-:-:S13]  /*1c7a0*/  ISETP.NE.AND P2, PT, R189, 0x1, PT ;  /* 0x00000001bd00780c */ /* 0x000fda0003f45270 */
[----:B------:R-:W1:Y:S02]  /*1c7b0*/  @P2 LDC.64 R156, c[0x0][0x9e8] ;  /* 0x00027a00ff9c2b82 */ /* 0x000e640000000a00 */
[----:B-1----:R-:W-:-:S05]  /*1c7c0*/  @P2 IMAD.HI.U32 R156, R188, R156, RZ ;  /* 0x0000009cbc9c2227 */ /* 0x002fca00078e00ff */
[----:B------:R-:W-:-:S07]  /*1c7d0*/  @P2 SHF.R.U32.HI R188, RZ, R157, R156 ;  /* 0x0000009dffbc2219 */ /* 0x000fce000001169c */
.L_x_2009:
[----:B------:R-:W-:Y:S05]  /*1c7e0*/  BSYNC B1 ;  /* 0x0000000000017941 */ /* 0x000fea0003800000 */
.L_x_2007:
[----:B------:R-:W-:-:S04]  /*1c7f0*/  IMAD R188, R188, R189, -R177 ;  /* 0x000000bdbcbc7224 */ /* 0x000fc800078e0ab1 */
[----:B------:R-:W-:-:S05]  /*1c800*/  IMAD R188, R229, -0x2, R188 ;  /* 0xfffffffee5bc7824 */ /* 0x000fca00078e02bc */
[----:B------:R-:W-:Y:S02]  /*1c810*/  VIMNMX R180, R180, R188, !PT ;  /* 0x000000bcb4b47248 */ /* 0x000fe40007fe0100 */
[----:B------:R-:W-:-:S07]  /*1c820*/  VIADDMNMX R181, R188, R189, R181, PT ;  /* 0x000000bdbcb57246 */ /* 0x000fce00038001b5 */
.L_x_2006:
[----:B------:R-:W-:Y:S01]  /*1c830*/  ISETP.GT.AND P2, PT, R5, -0x1, PT ;  /* 0xffffffff0500780c */ /* 0x000fe20003f44270 */
[----:B------:R-:W1:Y:S03]  /*1c840*/  SHFL.IDX PT, R2, R2, 0x1, 0x1c1f ;  /* 0x003c1f0002027f89 */ /* 0x000e6600000e0000 */
[C---:B------:R-:W-:Y:S02]  /*1c850*/  ISETP.GT.AND P4, PT, R180.reuse, RZ, P2 ;  /* 0x000000ffb400720c */ /* 0x040fe40001784270 */
[----:B------:R-:W-:Y:S02]  /*1c860*/  ISETP.GT.AND P3, PT, R180, 0x1, P2 ;  /* 0x00000001b400780c */ /* 0x000fe40001764270 */
[C---:B------:R-:W-:Y:S02]  /*1c870*/  ISETP.LT.OR P4, PT, R181.reuse, 0x1, P4 ;  /* 0x00000001b500780c */ /* 0x040fe40002781670 */
[----:B------:R-:W-:-:S02]  /*1c880*/  ISETP.LT.OR P3, PT, R181, 0x2, P3 ;  /* 0x00000002b500780c */ /* 0x000fc40001f61670 */
[----:B0-----:R-:W-:Y:S02]  /*1c890*/  FSEL R156, R3, -INF , !P4 ;  /* 0xff800000039c7808 */ /* 0x001fe40006000000 */
[----:B------:R-:W-:Y:S02]  /*1c8a0*/  FSEL R153, R153, -INF , !P3 ;  /* 0xff80000099997808 */ /* 0x000fe40005800000 */
[C---:B------:R-:W-:Y:S02]  /*1c8b0*/  ISETP.GT.AND P4, PT, R180.reuse, 0x8, P2 ;  /* 0x00000008b400780c */ /* 0x040fe40001784270 */
[----:B------:R-:W-:Y:S02]  /*1c8c0*/  ISETP.GT.AND P3, PT, R180, 0x9, P2 ;  /* 0x00000009b400780c */ /* 0x000fe40001764270 */
[C---:B------:R-:W-:Y:S02]  /*1c8d0*/  ISETP.LT.OR P4, PT, R181.reuse, 0x9, P4 ;  /* 0x00000009b500780c */ /* 0x040fe40002781670 */
[----:B------:R-:W-:-:S02]  /*1c8e0*/  ISETP.LT.OR P3, PT, R181, 0xa, P3 ;  /* 0x0000000ab500780c */ /* 0x000fc40001f61670 */
[----:B------:R-:W-:Y:S01]  /*1c8f0*/  FSEL R155, R155, -INF , !P4 ;  /* 0xff8000009b9b7808 */ /* 0x000fe20006000000 */
[----:B-1----:R-:W-:Y:S01]  /*1c900*/  IMAD.IADD R182, R182, 0x1, R2 ;  /* 0x00000001b6b67824 */ /* 0x002fe200078e0202 */
        /* <DEDUP_REMOVED lines=35> */
[----:B------:R-:W-:Y:S02]  /*1cb40*/  IADD3 R183, R183, R2, RZ ;  /* 0x00000002b7b77210 */ /* 0x000fe40007ffe0ff */
[----:B------:R-:W-:Y:S02]  /*1cb50*/  FSEL R178, R178, -INF , !P4 ;  /* 0xff800000b2b27808 */ /* 0x000fe40006000000 */
[----:B------:R-:W-:Y:S01]  /*1cb60*/  FSEL R179, R179, -INF , !P3 ;  /* 0xff800000b3b37808 */ /* 0x000fe20005800000 */
[----:B------:R-:W-:Y:S06]  /*1cb70*/  @!P6 BRA `(.L_x_2010) ;  /* 0x000000000060e947 */ /* 0x000fec0003800000 */
        /* <DEDUP_REMOVED lines=13> */
.L_x_2012:
[----:B------:R-:W-:Y:S02]  /*1cc50*/  ULDC UR4, c[0x0][0x9e4] ;  /* 0x0002790000047ab9 */ /* 0x000fe40000000800 */
[----:B------:R-:W-:-:S05]  /*1cc60*/  IMAD.U32 R180, RZ, RZ, UR4 ;  /* 0x00000004ffb47e24 */ /* 0x000fca000f8e00ff */
[----:B------:R-:W-:-:S13]  /*1cc70*/  ISETP.NE.AND P3, PT, R180, 0x1, PT ;  /* 0x00000001b400780c */ /* 0x000fda0003f65270 */
[----:B------:R-:W0:Y:S02]  /*1cc80*/  @P3 LDC.64 R2, c[0x0][0x9e8] ;  /* 0x00027a00ff023b82 */ /* 0x000e240000000a00 */
[----:B0-----:R-:W-:-:S05]  /*1cc90*/  @P3 IMAD.HI.U32 R2, R157, R2, RZ ;  /* 0x000000029d023227 */ /* 0x001fca00078e00ff */
[----:B------:R-:W-:-:S07]  /*1cca0*/  @P3 SHF.R.U32.HI R157, RZ, R3, R2 ;  /* 0x00000003ff9d3219 */ /* 0x000fce0000011602 */
.L_x_2013:
[----:B------:R-:W-:Y:S05]  /*1ccb0*/  BSYNC B1 ;  /* 0x0000000000017941 */ /* 0x000fea0003800000 */
.L_x_2011:
[----:B------:R-:W-:-:S04]  /*1ccc0*/  IMAD R157, R157, R180, -R177 ;  /* 0x000000b49d9d7224 */ /* 0x000fc800078e0ab1 */
[----:B------:R-:W-:-:S05]  /*1ccd0*/  IMAD R157, R229, -0x2, R157 ;  /* 0xfffffffee59d7824 */ /* 0x000fca00078e029d */
[----:B------:R-:W-:Y:S02]  /*1cce0*/  VIMNMX R182, R182, R157, !PT ;  /* 0x0000009db6b67248 */ /* 0x000fe40007fe0100 */
[----:B------:R-:W-:-:S07]  /*1ccf0*/  VIADDMNMX R183, R157, R180, R183, PT ;  /* 0x000000b49db77246 */ /* 0x000fce00038001b7 */
.L_x_2010:
[----:B------:R-:W-:Y:S01]  /*1cd00*/  @!P1 VIADD R0, R0, 0x30860 ;  /* 0x0003086000009836 */ /* 0x000fe20000000000 */
[----:B------:R-:W2:Y:S01]  /*1cd10*/  LDL R180, [R1+0x50] ;  /* 0x0000500001b47983 */ /* 0x000ea20000100800 */
[----:B------:R-:W-:Y:S01]  /*1cd20*/  ULDC UR4, c[0x0][0x988] ;  /* 0x0002620000047ab9 */ /* 0x000fe20000000800 */
[----:B------:R-:W-:Y:S02]  /*1cd30*/  IMAD.MOV.U32 R233, RZ, RZ, R219 ;  /* 0x000000ffffe97224 */ /* 0x000fe400078e00db */
[----:B------:R-:W-:Y:S01]  /*1cd40*/  @!P1 PRMT R0, RZ, 0x654, R0 ;  /* 0x00000654ff009816 */ /* 0x000fe20000000000 */
[----:B------:R-:W-:-:S03]  /*1cd50*/  IMAD.MOV.U32 R232, RZ, RZ, R22 ;  /* 0x000000ffffe87224 */ /* 0x000fc600078e0016 */
        /* <DEDUP_REMOVED lines=20> */
[----:B0-----:R-:W-:Y:S02]  /*1cea0*/  FMNMX.FTZ R3, R2, R3, !PT ;  /* 0x0000000302037209 */ /* 0x001fe40007810000 */
[----:B------:R-:W-:Y:S02]  /*1ceb0*/  MOV R2, UR4 ;  /* 0x0000000400027c02 */ /* 0x000fe40008000f00 */
[----:B------:R-:W-:-:S03]  /*1cec0*/  FSETP.NEU.FTZ.AND P3, PT, R3, -INF , PT ;  /* 0xff8000000300780b */ /* 0x000fc60003f7d000 */
[C---:B------:R-:W-:Y:S01]  /*1ced0*/  FMUL.FTZ R0, R3.reuse, R2 ;  /* 0x0000000203007220 */ /* 0x040fe20000410000 */
[----:B------:R-:W-:-:S04]  /*1cee0*/  FSEL R157, R3, RZ, P3 ;  /* 0x000000ff039d7208 */ /* 0x000fc80001800000 */
[----:B------:R-:W-:Y:S01]  /*1cef0*/  FSEL R0, R0, RZ, P3 ;  /* 0x000000ff00007208 */ /* 0x000fe20001800000 */
[----:B------:R-:W-:Y:S01]  /*1cf00*/  FADD.FTZ R157, -R157, R231 ;  /* 0x000000e79d9d7221 */ /* 0x000fe20000010100 */
[----:B------:R-:W-:Y:S01]  /*1cf10*/  ISETP.GT.AND P3, PT, R182, 0x1, P2 ;  /* 0x00000001b600780c */ /* 0x000fe20001764270 */
[----:B------:R-:W-:Y:S02]  /*1cf20*/  IMAD.MOV.U32 R231, RZ, RZ, R3 ;  /* 0x000000ffffe77224 */ /* 0x000fe400078e0003 */
[-CC-:B------:R-:W-:Y:S01]  /*1cf30*/  FFMA.FTZ R156, R156, R2.reuse, -R0.reuse ;  /* 0x000000029c9c7223 */ /* 0x180fe20000010800 */
[----:B------:R-:W-:Y:S01]  /*1cf40*/  ISETP.LT.OR P4, PT, R183, 0x2, P3 ;  /* 0x00000002b700780c */ /* 0x000fe20001f81670 */
[-C--:B------:R-:W-:Y:S01]  /*1cf50*/  FMUL.FTZ R157, R157, R2.reuse ;  /* 0x000000029d9d7220 */ /* 0x080fe20000410000 */
[-CC-:B------:R-:W-:Y:S01]  /*1cf60*/  FFMA.FTZ R153, R153, R2.reuse, -R0.reuse ;  /* 0x0000000299997223 */ /* 0x180fe20000010800 */
[C---:B------:R-:W-:Y:S01]  /*1cf70*/  ISETP.GT.AND P3, PT, R182.reuse, 0x8, P2 ;  /* 0x00000008b600780c */ /* 0x040fe20001764270 */
[-CC-:B------:R-:W-:Y:S01]  /*1cf80*/  FFMA.FTZ R155, R155, R2.reuse, -R0.reuse ;  /* 0x000000029b9b7223 */ /* 0x180fe20000010800 */
[----:B------:R-:W-:Y:S01]  /*1cf90*/  FSEL R177, R23, -INF , !P4 ;  /* 0xff80000017b17808 */ /* 0x000fe20006000000 */
[----:B------:R-:W-:Y:S01]  /*1cfa0*/  MUFU.EX2 R156, R156 ;  /* 0x0000009c009c7308 */ /* 0x000fe20000000800 */
[----:B------:R-:W-:Y:S01]  /*1cfb0*/  ISETP.GT.AND P4, PT, R182, 0x9, P2 ;  /* 0x00000009b600780c */ /* 0x000fe20001784270 */
[-CC-:B------:R-:W-:Y:S01]  /*1cfc0*/  FFMA.FTZ R184, R184, R2.reuse, -R0.reuse ;  /* 0x00000002b8b87223 */ /* 0x180fe20000010800 */
[C---:B------:R-:W-:Y:S01]  /*1cfd0*/  ISETP.LT.OR P3, PT, R183.reuse, 0x9, P3 ;  /* 0x00000009b700780c */ /* 0x040fe20001f61670 */
[-CC-:B------:R-:W-:Y:S01]  /*1cfe0*/  FFMA.FTZ R160, R160, R2.reuse, -R0.reuse ;  /* 0x00000002a0a07223 */ /* 0x180fe20000010800 */
[----:B------:R-:W-:Y:S01]  /*1cff0*/  ISETP.LT.OR P4, PT, R183, 0xa, P4 ;  /* 0x0000000ab700780c */ /* 0x000fe20002781670 */
[-CC-:B------:R-:W-:Y:S01]  /*1d000*/  FFMA.FTZ R185, R185, R2.reuse, -R0.reuse ;  /* 0x00000002b9b97223 */ /* 0x180fe20000010800 */
[----:B------:R-:W-:Y:S01]  /*1d010*/  FSEL R154, R154, -INF , !P3 ;  /* 0xff8000009a9a7808 */ /* 0x000fe20005800000 */
[----:B------:R-:W0:Y:S01]  /*1d020*/  MUFU.EX2 R23, R157 ;  /* 0x0000009d00177308 */ /* 0x000e220000000800 */
[----:B------:R-:W-:Y:S01]  /*1d030*/  FSEL R158, R158, -INF , !P4 ;  /* 0xff8000009e9e7808 */ /* 0x000fe20006000000 */
[-CC-:B------:R-:W-:Y:S01]  /*1d040*/  FFMA.FTZ R186, R186, R2.reuse, -R0.reuse ;  /* 0x00000002baba7223 */ /* 0x180fe20000010800 */
[C---:B------:R-:W-:Y:S01]  /*1d050*/  ISETP.GT.AND P4, PT, R182.reuse, 0x11, P2 ;  /* 0x00000011b600780c */ /* 0x040fe20001784270 */
[-CC-:B------:R-:W-:Y:S01]  /*1d060*/  FFMA.FTZ R165, R165, R2.reuse, -R0.reuse ;  /* 0x00000002a5a57223 */ /* 0x180fe20000010800 */
[----:B------:R-:W-:Y:S01]  /*1d070*/  ISETP.GT.AND P3, PT, R182, 0x10, P2 ;  /* 0x00000010b600780c */ /* 0x000fe20001764270 */
[-CC-:B------:R-:W-:Y:S01]  /*1d080*/  FFMA.FTZ R187, R187, R2.reuse, -R0.reuse ;  /* 0x00000002bbbb7223 */ /* 0x180fe20000010800 */
[C---:B------:R-:W-:Y:S01]  /*1d090*/  ISETP.LT.OR P4, PT, R183.reuse, 0x12, P4 ;  /* 0x00000012b700780c */ /* 0x040fe20002781670 */
[----:B------:R0:W1:Y:S01]  /*1d0a0*/  MUFU.EX2 R196, R153 ;  /* 0x0000009900c47308 */ /* 0x0000620000000800 */
[----:B------:R-:W-:Y:S01]  /*1d0b0*/  ISETP.LT.OR P3, PT, R183, 0x11, P3 ;  /* 0x00000011b700780c */ /* 0x000fe20001f61670 */
[-CC-:B------:R-:W-:Y:S01]  /*1d0c0*/  FFMA.FTZ R169, R169, R2.reuse, -R0.reuse ;  /* 0x00000002a9a97223 */ /* 0x180fe20000010800 */
[----:B------:R-:W-:Y:S01]  /*1d0d0*/  FSEL R161, R161, -INF , !P4 ;  /* 0xff800000a1a17808 */ /* 0x000fe20006000000 */
[-CC-:B------:R-:W-:Y:S01]  /*1d0e0*/  FFMA.FTZ R172, R172, R2.reuse, -R0.reuse ;  /* 0x00000002acac7223 */ /* 0x180fe20000010800 */
[C---:B------:R-:W-:Y:S01]  /*1d0f0*/  ISETP.GT.AND P4, PT, R182.reuse, 0x19, P2 ;  /* 0x00000019b600780c */ /* 0x040fe20001784270 */
[----:B------:R-:W-:Y:S01]  /*1d100*/  FFMA.FTZ R173, R173, R2, -R0 ;  /* 0x00000002adad7223 */ /* 0x000fe20000010800 */
[----:B------:R-:W-:Y:S01]  /*1d110*/  FSEL R159, R159, -INF , !P3 ;  /* 0xff8000009f9f7808 */ /* 0x000fe20005800000 */
[----:B------:R-:W-:Y:S01]  /*1d120*/  MUFU.EX2 R155, R155 ;  /* 0x0000009b009b7308 */ /* 0x000fe20000000800 */
[----:B------:R-:W-:Y:S01]  /*1d130*/  ISETP.LT.OR P4, PT, R183, 0x1a, P4 ;  /* 0x0000001ab700780c */ /* 0x000fe20002781670 */
[----:B0-----:R-:W-:Y:S01]  /*1d140*/  FFMA.FTZ R153, R23, R228, R156 ;  /* 0x000000e417997223 */ /* 0x001fe2000001009c */
[----:B------:R-:W-:Y:S01]  /*1d150*/  ISETP.GT.AND P3, PT, R182, 0x18, P2 ;  /* 0x00000018b600780c */ /* 0x000fe20001764270 */
[-CC-:B------:R-:W-:Y:S01]  /*1d160*/  FFMA.FTZ R174, R174, R2.reuse, -R0.reuse ;  /* 0x00000002aeae7223 */ /* 0x180fe20000010800 */
[----:B------:R-:W-:Y:S01]  /*1d170*/  FSEL R163, R163, -INF , !P4 ;  /* 0xff800000a3a37808 */ /* 0x000fe20006000000 */
[--C-:B------:R-:W-:Y:S01]  /*1d180*/  FFMA.FTZ R176, R176, R2, -R0.reuse ;  /* 0x00000002b0b07223 */ /* 0x100fe20000010800 */
[----:B------:R-:W-:Y:S01]  /*1d190*/  ISETP.GT.AND P4, PT, R182, 0x21, P2 ;  /* 0x00000021b600780c */ /* 0x000fe20001784270 */
[----:B------:R-:W0:Y:S01]  /*1d1a0*/  MUFU.EX2 R184, R184 ;  /* 0x000000b800b87308 */ /* 0x000e220000000800 */
[C---:B-1----:R-:W-:Y:S01]  /*1d1b0*/  FADD.FTZ R153, R196.reuse, R153 ;  /* 0x00000099c4997221 */ /* 0x042fe20000010000 */
[----:B------:R-:W-:Y:S01]  /*1d1c0*/  F2FP.F16.F32.PACK_AB R196, R196, R156 ;  /* 0x0000009cc4c4723e */ /* 0x000fe200000000ff */
[-CC-:B------:R-:W-:Y:S01]  /*1d1d0*/  FFMA.FTZ R178, R178, R2.reuse, -R0.reuse ;  /* 0x00000002b2b27223 */ /* 0x180fe20000010800 */
[----:B------:R-:W-:Y:S01]  /*1d1e0*/  ISETP.LT.OR P4, PT, R183, 0x22, P4 ;  /* 0x00000022b700780c */ /* 0x000fe20002781670 */
[----:B------:R-:W-:Y:S01]  /*1d1f0*/  FFMA.FTZ R0, R179, R2, -R0 ;  /* 0x00000002b3007223 */ /* 0x000fe20000010800 */
[----:B------:R-:W-:-:S02]  /*1d200*/  ISETP.LT.OR P3, PT, R183, 0x19, P3 ;  /* 0x00000019b700780c */ /* 0x000fc40001f61670 */
[----:B------:R-:W-:Y:S01]  /*1d210*/  FSEL R166, R166, -INF , !P4 ;  /* 0xff800000a6a67808 */ /* 0x000fe20006000000 */
[----:B------:R-:W-:Y:S01]  /*1d220*/  MUFU.EX2 R160, R160 ;  /* 0x000000a000a07308 */ /* 0x000fe20000000800 */
[----:B------:R-:W-:Y:S02]  /*1d230*/  ISETP.GT.AND P4, PT, R182, 0x29, P2 ;  /* 0x00000029b600780c */ /* 0x000fe40001784270 */
[----:B------:R-:W-:Y:S02]  /*1d240*/  FSEL R162, R162, -INF , !P3 ;  /* 0xff800000a2a27808 */ /* 0x000fe40005800000 */
[----:B------:R-:W-:Y:S02]  /*1d250*/  ISETP.LT.OR P4, PT, R183, 0x2a, P4 ;  /* 0x0000002ab700780c */ /* 0x000fe40002781670 */
[----:B------:R-:W-:Y:S01]  /*1d260*/  ISETP.GT.AND P3, PT, R182, 0x20, P2 ;  /* 0x00000020b600780c */ /* 0x000fe20001764270 */
[----:B------:R-:W1:Y:S01]  /*1d270*/  MUFU.EX2 R185, R185 ;  /* 0x000000b900b97308 */ /* 0x000e620000000800 */
[----:B------:R-:W-:-:S02]  /*1d280*/  FSEL R168, R168, -INF , !P4 ;  /* 0xff800000a8a87808 */ /* 0x000fc40006000000 */
[----:B------:R-:W-:Y:S02]  /*1d290*/  ISETP.GT.AND P4, PT, R182, RZ, P2 ;  /* 0x000000ffb600720c */ /* 0x000fe40001784270 */
[C---:B------:R-:W-:Y:S02]  /*1d2a0*/  ISETP.LT.OR P3, PT, R183.reuse, 0x21, P3 ;  /* 0x00000021b700780c */ /* 0x040fe40001f61670 */
[----:B------:R-:W-:Y:S01]  /*1d2b0*/  ISETP.LT.OR P4, PT, R183, 0x1, P4 ;  /* 0x00000001b700780c */ /* 0x000fe20002781670 */
[----:B------:R-:W-:Y:S01]  /*1d2c0*/  MUFU.EX2 R186, R186 ;  /* 0x000000ba00ba7308 */ /* 0x000fe20000000800 */
[----:B------:R-:W-:Y:S02]  /*1d2d0*/  FSEL R164, R164, -INF , !P3 ;  /* 0xff800000a4a47808 */ /* 0x000fe40005800000 */
[----:B------:R-:W-:Y:S02]  /*1d2e0*/  FSEL R152, R152, -INF , !P4 ;  /* 0xff80000098987808 */ /* 0x000fe40006000000 */
[----:B------:R-:W-:-:S02]  /*1d2f0*/  ISETP.GT.AND P3, PT, R182, 0x28, P2 ;  /* 0x00000028b600780c */ /* 0x000fc40001764270 */
[----:B------:R-:W-:Y:S01]  /*1d300*/  FMNMX.FTZ R156, R152, R230, !PT ;  /* 0x000000e6989c7209 */ /* 0x000fe20007810000 */
[----:B------:R-:W3:Y:S01]  /*1d310*/  MUFU.EX2 R165, R165 ;  /* 0x000000a500a57308 */ /* 0x000ee20000000800 */
[----:B------:R-:W-:Y:S02]  /*1d320*/  ISETP.LT.OR P3, PT, R183, 0x29, P3 ;  /* 0x00000029b700780c */ /* 0x000fe40001f61670 */
[----:B------:R-:W-:Y:S02]  /*1d330*/  FMNMX.FTZ R156, R177, R156, !PT ;  /* 0x0000009cb19c7209 */ /* 0x000fe40007810000 */
[----:B------:R-:W-:Y:S02]  /*1d340*/  FSEL R167, R167, -INF , !P3 ;  /* 0xff800000a7a77808 */ /* 0x000fe40005800000 */
[----:B------:R-:W-:Y:S01]  /*1d350*/  FMNMX.FTZ R156, R154, R156, !PT ;  /* 0x0000009c9a9c7209 */ /* 0x000fe20007810000 */
[----:B------:R-:W-:Y:S01]  /*1d360*/  MUFU.EX2 R187, R187 ;  /* 0x000000bb00bb7308 */ /* 0x000fe20000000800 */
[----:B------:R-:W-:-:S02]  /*1d370*/  ISETP.GT.AND P3, PT, R182, 0x30, P2 ;  /* 0x00000030b600780c */ /* 0x000fc40001764270 */
[----:B------:R-:W-:Y:S02]  /*1d380*/  FMNMX.FTZ R156, R158, R156, !PT ;  /* 0x0000009c9e9c7209 */ /* 0x000fe40007810000 */
[----:B------:R-:W-:Y:S02]  /*1d390*/  ISETP.LT.OR P3, PT, R183, 0x31, P3 ;  /* 0x00000031b700780c */ /* 0x000fe40001f61670 */
[----:B------:R-:W-:Y:S01]  /*1d3a0*/  FMNMX.FTZ R156, R159, R156, !PT ;  /* 0x0000009c9f9c7209 */ /* 0x000fe20007810000 */
[----:B------:R-:W4:Y:S01]  /*1d3b0*/  MUFU.EX2 R169, R169 ;  /* 0x000000a900a97308 */ /* 0x000f220000000800 */
[----:B------:R-:W-:Y:S02]  /*1d3c0*/  FSEL R171, R171, -INF , !P3 ;  /* 0xff800000abab7808 */ /* 0x000fe40005800000 */
[----:B------:R-:W-:Y:S02]  /*1d3d0*/  FMNMX.FTZ R156, R161, R156, !PT ;  /* 0x0000009ca19c7209 */ /* 0x000fe40007810000 */
[----:B------:R-:W-:-:S02]  /*1d3e0*/  ISETP.GT.AND P3, PT, R182, 0x31, P2 ;  /* 0x00000031b600780c */ /* 0x000fc40001764270 */
[----:B------:R-:W-:Y:S01]  /*1d3f0*/  FMNMX.FTZ R156, R162, R156, !PT ;  /* 0x0000009ca29c7209 */ /* 0x000fe20007810000 */
[----:B------:R-:W-:Y:S01]  /*1d400*/  MUFU.EX2 R172, R172 ;  /* 0x000000ac00ac7308 */ /* 0x000fe20000000800 */
[----:B------:R-:W-:Y:S02]  /*1d410*/  ISETP.GT.AND P4, PT, R182, 0x38, P2 ;  /* 0x00000038b600780c */ /* 0x000fe40001784270 */
[----:B------:R-:W-:Y:S02]  /*1d420*/  FMNMX.FTZ R156, R163, R156, !PT ;  /* 0x0000009ca39c7209 */ /* 0x000fe40007810000 */
[----:B------:R-:W-:Y:S02]  /*1d430*/  ISETP.LT.OR P3, PT, R183, 0x32, P3 ;  /* 0x00000032b700780c */ /* 0x000fe40001f61670 */
[----:B------:R-:W-:Y:S01]  /*1d440*/  FMNMX.FTZ R156, R164, R156, !PT ;  /* 0x0000009ca49c7209 */ /* 0x000fe20007810000 */
[----:B------:R-:W5:Y:S01]  /*1d450*/  MUFU.EX2 R173, R173 ;  /* 0x000000ad00ad7308 */ /* 0x000f620000000800 */
[----:B------:R-:W-:-:S02]  /*1d460*/  ISETP.GT.AND P2, PT, R182, 0x39, P2 ;  /* 0x00000039b600780c */ /* 0x000fc40001744270 */
[----:B------:R-:W-:Y:S02]  /*1d470*/  FMNMX.FTZ R156, R166, R156, !PT ;  /* 0x0000009ca69c7209 */ /* 0x000fe40007810000 */
[----:B------:R-:W-:Y:S02]  /*1d480*/  ISETP.LT.OR P4, PT, R183, 0x39, P4 ;  /* 0x00000039b700780c */ /* 0x000fe40002781670 */
[----:B------:R-:W-:Y:S01]  /*1d490*/  FMNMX.FTZ R156, R167, R156, !PT ;  /* 0x0000009ca79c7209 */ /* 0x000fe20007810000 */
[----:B------:R-:W-:Y:S01]  /*1d4a0*/  MUFU.EX2 R174, R174 ;  /* 0x000000ae00ae7308 */ /* 0x000fe20000000800 */
[----:B------:R-:W-:Y:S02]  /*1d4b0*/  FSEL R170, R170, -INF , !P3 ;  /* 0xff800000aaaa7808 */ /* 0x000fe40005800000 */
[----:B------:R-:W-:Y:S02]  /*1d4c0*/  FMNMX.FTZ R156, R168, R156, !PT ;  /* 0x0000009ca89c7209 */ /* 0x000fe40007810000 */
[----:B------:R-:W-:-:S02]  /*1d4d0*/  ISETP.LT.OR P2, PT, R183, 0x3a, P2 ;  /* 0x0000003ab700780c */ /* 0x000fc40001741670 */
[----:B------:R-:W-:Y:S01]  /*1d4e0*/  FMNMX.FTZ R157, R171, R156, !PT ;  /* 0x0000009cab9d7209 */ /* 0x000fe20007810000 */
[----:B------:R-:W2:Y:S01]  /*1d4f0*/  MUFU.EX2 R176, R176 ;  /* 0x000000b000b07308 */ /* 0x000ea20000000800 */
[----:B------:R-:W-:Y:S02]  /*1d500*/  FSEL R156, R4, -INF , !P4 ;  /* 0xff800000049c7808 */ /* 0x000fe40006000000 */
[----:B------:R-:W-:Y:S02]  /*1d510*/  FMNMX.FTZ R157, R170, R157, !PT ;  /* 0x0000009daa9d7209 */ /* 0x000fe40007810000 */
[----:B------:R-:W-:Y:S02]  /*1d520*/  FSEL R175, R175, -INF , !P2 ;  /* 0xff800000afaf7808 */ /* 0x000fe40005000000 */
[----:B------:R-:W-:Y:S01]  /*1d530*/  FMNMX.FTZ R157, R156, R157, !PT ;  /* 0x0000009d9c9d7209 */ /* 0x000fe20007810000 */
[----:B------:R-:W-:Y:S01]  /*1d540*/  MUFU.EX2 R178, R178 ;  /* 0x000000b200b27308 */ /* 0x000fe20000000800 */
[----:B0-----:R-:W-:-:S02]  /*1d550*/  F2FP.F16.F32.PACK_AB R198, R184, R155 ;  /* 0x0000009bb8c6723e */ /* 0x001fc400000000ff */
[----:B------:R-:W-:Y:S02]  /*1d560*/  FMNMX.FTZ R157, R175, R157, !PT ;  /* 0x0000009daf9d7209 */ /* 0x000fe40007810000 */
[----:B-1----:R-:W-:Y:S02]  /*1d570*/  F2FP.F16.F32.PACK_AB R192, R185, R160 ;  /* 0x000000a0b9c0723e */ /* 0x002fe400000000ff */
[----:B---3--:R-:W-:Y:S01]  /*1d580*/  F2FP.F16.F32.PACK_AB R194, R165, R186 ;  /* 0x000000baa5c2723e */ /* 0x008fe200000000ff */
[----:B------:R-:W0:Y:S01]  /*1d590*/  SHFL.BFLY PT, R4, R157, 0x2, 0x1f ;  /* 0x0c401f009d047f89 */ /* 0x000e2200000e0000 */
[----:B----4-:R-:W-:Y:S02]  /*1d5a0*/  F2FP.F16.F32.PACK_AB R188, R169, R187 ;  /* 0x000000bba9bc723e */ /* 0x010fe400000000ff */
[----:B-----5:R-:W-:Y:S02]  /*1d5b0*/  F2FP.F16.F32.PACK_AB R190, R173, R172 ;  /* 0x000000acadbe723e */ /* 0x020fe400000000ff */
        /* <DEDUP_REMOVED lines=11> */
[-CC-:B------:R-:W-:Y:S01]  /*1d670*/  FFMA.FTZ R152, R152, R2.reuse, -R179.reuse ;  /* 0x0000000298987223 */ /* 0x180fe200000108b3 */
[----:B------:R-:W-:Y:S01]  /*1d680*/  FADD.FTZ R153, -R153, R230 ;  /* 0x000000e699997221 */ /* 0x000fe20000010100 */
[-CC-:B------:R-:W-:Y:S01]  /*1d690*/  FFMA.FTZ R177, R177, R2.reuse, -R179.reuse ;  /* 0x00000002b1b17223 */ /* 0x180fe200000108b3 */
[----:B------:R-:W-:Y:S01]  /*1d6a0*/  FADD.FTZ R0, R160, R0 ;  /* 0x00000000a0007221 */ /* 0x000fe20000010000 */
[-CC-:B------:R-:W-:Y:S01]  /*1d6b0*/  FFMA.FTZ R154, R154, R2.reuse, -R179.reuse ;  /* 0x000000029a9a7223 */ /* 0x180fe200000108b3 */
[-C--:B------:R-:W-:Y:S01]  /*1d6c0*/  FMUL.FTZ R153, R153, R2.reuse ;  /* 0x0000000299997220 */ /* 0x080fe20000410000 */
[----:B------:R-:W-:Y:S01]  /*1d6d0*/  MUFU.EX2 R152, R152 ;  /* 0x0000009800987308 */ /* 0x000fe20000000800 */
[----:B------:R-:W-:Y:S01]  /*1d6e0*/  FADD.FTZ R0, R185, R0 ;  /* 0x00000000b9007221 */ /* 0x000fe20000010000 */
[-CC-:B------:R-:W-:Y:S01]  /*1d6f0*/  FFMA.FTZ R158, R158, R2.reuse, -R179.reuse ;  /* 0x000000029e9e7223 */ /* 0x180fe200000108b3 */
[-CC-:B------:R-:W-:Y:S01]  /*1d700*/  FFMA.FTZ R159, R159, R2.reuse, -R179.reuse ;  /* 0x000000029f9f7223 */ /* 0x180fe200000108b3 */
[-CC-:B------:R-:W-:Y:S01]  /*1d710*/  FFMA.FTZ R161, R161, R2.reuse, -R179.reuse ;  /* 0x00000002a1a17223 */ /* 0x180fe200000108b3 */
[----:B------:R-:W-:Y:S01]  /*1d720*/  FADD.FTZ R0, R186, R0 ;  /* 0x00000000ba007221 */ /* 0x000fe20000010000 */
[-CC-:B------:R-:W-:Y:S01]  /*1d730*/  FFMA.FTZ R162, R162, R2.reuse, -R179.reuse ;  /* 0x00000002a2a27223 */ /* 0x180fe200000108b3 */
[-CC-:B------:R-:W-:Y:S01]  /*1d740*/  FFMA.FTZ R163, R163, R2.reuse, -R179.reuse ;  /* 0x00000002a3a37223 */ /* 0x180fe200000108b3 */
[----:B------:R-:W0:Y:S01]  /*1d750*/  MUFU.EX2 R177, R177 ;  /* 0x000000b100b17308 */ /* 0x000e220000000800 */
[----:B------:R-:W-:Y:S01]  /*1d760*/  FADD.FTZ R0, R165, R0 ;  /* 0x00000000a5007221 */ /* 0x000fe20000010000 */
[-CC-:B------:R-:W-:Y:S01]  /*1d770*/  FFMA.FTZ R164, R164, R2.reuse, -R179.reuse ;  /* 0x00000002a4a47223 */ /* 0x180fe200000108b3 */
[-CC-:B------:R-:W-:Y:S01]  /*1d780*/  FFMA.FTZ R166, R166, R2.reuse, -R179.reuse ;  /* 0x00000002a6a67223 */ /* 0x180fe200000108b3 */
[-CC-:B------:R-:W-:Y:S01]  /*1d790*/  FFMA.FTZ R167, R167, R2.reuse, -R179.reuse ;  /* 0x00000002a7a77223 */ /* 0x180fe200000108b3 */
[----:B------:R-:W-:Y:S01]  /*1d7a0*/  FADD.FTZ R155, R187, R0 ;  /* 0x00000000bb9b7221 */ /* 0x000fe20000010000 */
[-CC-:B------:R-:W-:Y:S01]  /*1d7b0*/  FFMA.FTZ R168, R168, R2.reuse, -R179.reuse ;  /* 0x00000002a8a87223 */ /* 0x180fe200000108b3 */
[-CC-:B------:R-:W-:Y:S01]  /*1d7c0*/  FFMA.FTZ R171, R171, R2.reuse, -R179.reuse ;  /* 0x00000002abab7223 */ /* 0x180fe200000108b3 */
[----:B------:R2:W3:Y:S01]  /*1d7d0*/  MUFU.EX2 R0, R153 ;  /* 0x0000009900007308 */ /* 0x0004e20000000800 */
[-CC-:B------:R-:W-:Y:S01]  /*1d7e0*/  FFMA.FTZ R170, R170, R2.reuse, -R179.reuse ;  /* 0x00000002aaaa7223 */ /* 0x180fe200000108b3 */
[-C--:B------:R-:W-:Y:S01]  /*1d7f0*/  FFMA.FTZ R156, R156, R2.reuse, -R179 ;  /* 0x000000029c9c7223 */ /* 0x080fe200000108b3 */
[----:B------:R-:W-:Y:S01]  /*1d800*/  FADD.FTZ R155, R169, R155 ;  /* 0x0000009ba99b7221 */ /* 0x000fe20000010000 */
[----:B------:R-:W-:Y:S01]  /*1d810*/  FFMA.FTZ R175, R175, R2, -R179 ;  /* 0x00000002afaf7223 */ /* 0x000fe200000108b3 */
[----:B------:R-:W-:Y:S01]  /*1d820*/  F2FP.F16.F32.PACK_AB R184, R176, R174 ;  /* 0x000000aeb0b8723e */ /* 0x000fe200000000ff */
[----:B------:R-:W-:-:S02]  /*1d830*/  VIADD R5, R5, 0xffffffff ;  /* 0xffffffff05057836 */ /* 0x000fc40000000000 */
[----:B------:R-:W-:Y:S01]  /*1d840*/  FADD.FTZ R155, R172, R155 ;  /* 0x0000009bac9b7221 */ /* 0x000fe20000010000 */
[----:B------:R-:W4:Y:S01]  /*1d850*/  MUFU.EX2 R154, R154 ;  /* 0x0000009a009a7308 */ /* 0x000f220000000800 */
[----:B-1----:R-:W-:Y:S02]  /*1d860*/  F2FP.F16.F32.PACK_AB R186, R157, R178 ;  /* 0x000000b29dba723e */ /* 0x002fe400000000ff */
[----:B------:R-:W-:Y:S01]  /*1d870*/  FADD.FTZ R155, R173, R155 ;  /* 0x0000009bad9b7221 */ /* 0x000fe20000010000 */
[----:B0-----:R-:W-:Y:S02]  /*1d880*/  F2FP.F16.F32.PACK_AB R197, R177, R152 ;  /* 0x00000098b1c5723e */ /* 0x001fe400000000ff */
[----:B------:R-:W-:Y:S01]  /*1d890*/  MOV R230, R4 ;  /* 0x0000000400e67202 */ /* 0x000fe20000000f00 */
[----:B--2---:R-:W-:Y:S01]  /*1d8a0*/  FADD.FTZ R153, R174, R155 ;  /* 0x0000009bae997221 */ /* 0x004fe20000010000 */
[----:B------:R-:W0:Y:S01]  /*1d8b0*/  MUFU.EX2 R158, R158 ;  /* 0x0000009e009e7308 */ /* 0x000e220000000800 */
[----:B---3--:R-:W-:-:S02]  /*1d8c0*/  FFMA.FTZ R227, R0, R227, R152 ;  /* 0x000000e300e37223 */ /* 0x008fc40000010098 */
[----:B------:R-:W-:Y:S02]  /*1d8d0*/  FADD.FTZ R153, R176, R153 ;  /* 0x00000099b0997221 */ /* 0x000fe40000010000 */
[----:B------:R-:W-:Y:S02]  /*1d8e0*/  FADD.FTZ R227, R177, R227 ;  /* 0x000000e3b1e37221 */ /* 0x000fe40000010000 */
[----:B------:R-:W-:Y:S01]  /*1d8f0*/  FADD.FTZ R153, R178, R153 ;  /* 0x00000099b2997221 */ /* 0x000fe20000010000 */
[----:B------:R-:W1:Y:S01]  /*1d900*/  MUFU.EX2 R159, R159 ;  /* 0x0000009f009f7308 */ /* 0x000e620000000800 */
[----:B----4-:R-:W-:Y:S02]  /*1d910*/  FADD.FTZ R227, R154, R227 ;  /* 0x000000e39ae37221 */ /* 0x010fe40000010000 */
[----:B------:R-:W-:-:S05]  /*1d920*/  FADD.FTZ R228, R157, R153 ;  /* 0x000000999de47221 */ /* 0x000fca0000010000 */
        /* <DEDUP_REMOVED lines=27> */
[----:B------:R-:W-:-:S03]  /*1dae0*/  F2FP.F16.F32.PACK_AB R185, R170, R171 ;  /* 0x000000abaab9723e */ /* 0x000fc600000000ff */
[----:B--2---:R-:W-:-:S04]  /*1daf0*/  FADD.FTZ R227, R156, R227 ;  /* 0x000000e39ce37221 */ /* 0x004fc80000010000 */
[C---:B0-----:R-:W-:Y:S01]  /*1db00*/  FADD.FTZ R227, R175.reuse, R227 ;  /* 0x000000e3afe37221 */ /* 0x041fe20000010000 */
[----:B------:R-:W-:Y:S01]  /*1db10*/  F2FP.F16.F32.PACK_AB R187, R175, R156 ;  /* 0x0000009cafbb723e */ /* 0x000fe200000000ff */
[----:B------:R-:W-:Y:S06]  /*1db20*/  @P2 BRA `(.L_x_2014) ;  /* 0xffffffcc00ec2947 */ /* 0x000fec000383ffff */
.L_x_1995:
[----:B------:R-:W-:Y:S05]  /*1db30*/  BSYNC B0 ;  /* 0x0000000000007941 */ /* 0x000fea0003800000 */
.L_x_1994:
        /* <DEDUP_REMOVED lines=131> */
.L_x_2015:
[----:B------:R-:W-:Y:S01]  /*1e370*/  IMAD R0, R22, 0x8, R16 ;  /* 0x0000000816007824 */ /* 0x000fe200078e0210 */
[----:B------:R-:W-:-:S04]  /*1e380*/  SHF.L.U32 R7, R219, 0x1f, RZ ;  /* 0x0000001fdb077819 */ /* 0x000fc800000006ff */
[----:B------:R0:W1:Y:S01]  /*1e390*/  SYNCS.PHASECHK.TRANS64.TRYWAIT P2, [R0+URZ+0x30850], R7 ;  /* 0x03085007000075a7 */ /* 0x000062000804017f */
[----:B------:R-:W-:Y:S05]  /*1e3a0*/  @!P0 BRA `(.L_x_2016) ;  /* 0x0000000000048947 */ /* 0x000fea0003800000 */
[----:B------:R-:W-:Y:S01]  /*1e3b0*/  BPT.TRAP 0x1 ;  /* 0x000000040000795c */ /* 0x000fe20000300000 */
.L_x_2016:
        /* <DEDUP_REMOVED lines=9> */
.L_x_2018:
[----:B------:R-:W-:Y:S05]  /*1e450*/  BSYNC B0 ;  /* 0x0000000000007941 */ /* 0x000fea0003800000 */
.L_x_2017:
[----:B------:R-:W-:Y:S01]  /*1e460*/  IMAD.MOV.U32 R6, RZ, RZ, R5 ;  /* 0x000000ffff067224 */ /* 0x000fe200078e0005 */
[----:B01----:R-:W-:Y:S01]  /*1e470*/  MOV R7, 0x40000040 ;  /* 0x4000004000077802 */ /* 0x003fe20000000f00 */
[----:B------:R-:W2:Y:S01]  /*1e480*/  LDL.LU R16, [R1+0x68] ;  /* 0x0000680001107983 */ /* 0x000ea20000300800 */
[----:B------:R-:W-:Y:S01]  /*1e490*/  WARPGROUP.ARRIVE ;  /* 0x00000000000079c5 */ /* 0x000fe20000000000 */
[----:B------:R-:W-:Y:S01]  /*1e4a0*/  VIADD R22, R22, 0x1 ;  /* 0x0000000116167836 */ /* 0x000fe20000000000 */
[----:B------:R-:W-:Y:S01]  /*1e4b0*/  R2UR UR6, R6 ;  /* 0x00000000060672ca */ /* 0x000fe200000e0000 */
[----:B------:R-:W-:Y:S01]  /*1e4c0*/  VIADD R6, R5, 0x80 ;  /* 0x0000008005067836 */ /* 0x000fe20000000000 */
[----:B------:R-:W-:Y:S01]  /*1e4d0*/  R2UR UR7, R7 ;  /* 0x00000000070772ca */ /* 0x000fe200000e0000 */
[----:B------:R-:W-:Y:S01]  /*1e4e0*/  IMAD.MOV.U32 R7, RZ, RZ, 0x40000040 ;  /* 0x40000040ff077424 */ /* 0x000fe200078e00ff */
[----:B------:R-:W-:Y:S01]  /*1e4f0*/  ISETP.NE.AND P2, PT, R22, 0x2, PT ;  /* 0x000000021600780c */ /* 0x000fe20003f45270 */
[----:B------:R-:W-:Y:S01]  /*1e500*/  @!P1 VIADD R12, R0, 0x30860 ;  /* 0x00030860000c9836 */ /* 0x000fe20000000000 */
[----:B------:R-:W-:-:S02]  /*1e510*/  MOV R0, 0xff800000 ;  /* 0xff80000000007802 */ /* 0x000fc40000000f00 */
[----:B------:R-:W-:Y:S02]  /*1e520*/  SEL R22, R22, RZ, P2 ;  /* 0x000000ff16167207 */ /* 0x000fe40001000000 */
[----:B------:R-:W-:-:S05]  /*1e530*/  @!P1 PRMT R12, RZ, 0x654, R12 ;  /* 0x00000654ff0c9816 */ /* 0x000fca000000000c */
[----:B------:R-:W-:Y:S01]  /*1e540*/  HGMMA.64x256x16.F32 R24, R196, gdesc[UR4].tnspB, R24, gsb0 ;  /* 0x43e00004c4187df0 */ /* 0x000fe20008000818 */
[----:B------:R-:W-:Y:S01]  /*1e550*/  R2UR UR6, R6 ;  /* 0x00000000060672ca */ /* 0x000fe200000e0000 */
[----:B------:R-:W-:Y:S01]  /*1e560*/  VIADD R6, R5, 0x100 ;  /* 0x0000010005067836 */ /* 0x000fe20000000000 */
[----:B------:R-:W-:Y:S01]  /*1e570*/  R2UR UR7, R7 ;  /* 0x00000000070772ca */ /* 0x000fe200000e0000 */
[----:B------:R-:W-:Y:S01]  /*1e580*/  IMAD.MOV.U32 R7, RZ, RZ, 0x40000040 ;  /* 0x40000040ff077424 */ /* 0x000fe200078e00ff */
[----:B------:R-:W-:Y:S02]  /*1e590*/  WARPGROUP.DEPBAR.LE gsb0, 0x0 ;  /* 0x00008000000079c5 */ /* 0x000fe40000010000 */
[----:B------:R-:W-:-:S15]  /*1e5a0*/  WARPGROUP.ARRIVE ;  /* 0x00000000000079c5 */ /* 0x000fde0000000000 */
[----:B------:R-:W-:-:S06]  /*1e5b0*/  NOP ;  /* 0x0000000000007918 */ /* 0x000fcc0000000000 */
[----:B------:R-:W-:Y:S01]  /*1e5c0*/  HGMMA.64x256x16.F32 R24, R192, gdesc[UR4].tnspB, R24, gsb0 ;  /* 0x43e00004c0187df0 */ /* 0x000fe20008000818 */
[----:B------:R-:W-:Y:S02]  /*1e5d0*/  R2UR UR6, R6 ;  /* 0x00000000060672ca */ /* 0x000fe400000e0000 */
[----:B------:R-:W-:Y:S01]  /*1e5e0*/  R2UR UR7, R7 ;  /* 0x00000000070772ca */ /* 0x000fe200000e0000 */
[----:B------:R-:W-:Y:S01]  /*1e5f0*/  IMAD.MOV.U32 R7, RZ, RZ, 0x40000040 ;  /* 0x40000040ff077424 */ /* 0x000fe200078e00ff */
[----:B------:R-:W-:Y:S01]  /*1e600*/  IADD3 R6, R5, 0x180, RZ ;  /* 0x0000018005067810 */ /* 0x000fe20007ffe0ff */
[----:B--2---:R-:W-:Y:S01]  /*1e610*/  VIADD R16, R16, 0x1 ;  /* 0x0000000110107836 */ /* 0x004fe20000000000 */
[----:B------:R-:W0:Y:S04]  /*1e620*/  SHFL.BFLY PT, R5, R228, 0x2, 0x1f ;  /* 0x0c401f00e4057f89 */ /* 0x000e2800000e0000 */
[----:B------:R-:W-:Y:S01]  /*1e630*/  STL [R1+0x68], R16 ;  /* 0x0000681001007387 */ /* 0x000fe20000100800 */
[----:B0-----:R-:W-:Y:S01]  /*1e640*/  FADD.FTZ R5, R5, R228 ;  /* 0x000000e405057221 */ /* 0x001fe20000010000 */
[----:B------:R-:W-:-:S02]  /*1e650*/  WARPGROUP.DEPBAR.LE gsb0, 0x0 ;  /* 0x00008000000079c5 */ /* 0x000fc40000010000 */
[----:B------:R-:W-:-:S13]  /*1e660*/  WARPGROUP.ARRIVE ;  /* 0x00000000000079c5 */ /* 0x000fda0000000000 */
[----:B------:R-:W-:Y:S01]  /*1e670*/  HGMMA.64x256x16.F32 R24, R188, gdesc[UR4].tnspB, R24, gsb0 ;  /* 0x43e00004bc187df0 */ /* 0x000fe20008000818 */
[----:B------:R-:W-:Y:S02]  /*1e680*/  R2UR UR6, R6 ;  /* 0x00000000060672ca */ /* 0x000fe400000e0000 */
[----:B------:R-:W-:Y:S01]  /*1e690*/  R2UR UR7, R7 ;  /* 0x00000000070772ca */ /* 0x000fe200000e0000 */
[----:B------:R-:W0:Y:S02]  /*1e6a0*/  SHFL.BFLY PT, R6, R227, 0x2, 0x1f ;  /* 0x0c401f00e3067f89 */ /* 0x000e2400000e0000 */
[----:B0-----:R-:W-:Y:S02]  /*1e6b0*/  FADD.FTZ R8, R6, R227 ;  /* 0x000000e306087221 */ /* 0x001fe40000010000 */
[----:B------:R-:W0:Y:S04]  /*1e6c0*/  SHFL.BFLY PT, R6, R5, 0x1, 0x1f ;  /* 0x0c201f0005067f89 */ /* 0x000e2800000e0000 */
[----:B------:R-:W1:Y:S01]  /*1e6d0*/  SHFL.BFLY PT, R7, R8, 0x1, 0x1f ;  /* 0x0c201f0008077f89 */ /* 0x000e6200000e0000 */
[----:B0-----:R-:W-:Y:S01]  /*1e6e0*/  FADD.FTZ R13, R5, R6 ;  /* 0x00000006050d7221 */ /* 0x001fe20000010000 */
[----:B------:R-:W-:Y:S01]  /*1e6f0*/  SEL R6, RZ, 0x1, P2 ;  /* 0x00000001ff067807 */ /* 0x000fe20001000000 */
[----:B------:R-:W-:-:S02]  /*1e700*/  IMAD.MOV.U32 R5, RZ, RZ, -0x800000 ;  /* 0xff800000ff057424 */ /* 0x000fc400078e00ff */
[----:B-1----:R-:W-:Y:S01]  /*1e710*/  FADD.FTZ R14, R8, R7 ;  /* 0x00000007080e7221 */ /* 0x002fe20000010000 */
[----:B------:R-:W-:Y:S01]  /*1e720*/  FSETP.NE.FTZ.AND P0, PT, R13, RZ, PT ;  /* 0x000000ff0d00720b */ /* 0x000fe20003f15000 */
[----:B------:R-:W-:Y:S01]  /*1e730*/  IMAD.MOV.U32 R7, RZ, RZ, RZ ;  /* 0x000000ffff077224 */ /* 0x000fe200078e00ff */
[----:B------:R-:W-:Y:S01]  /*1e740*/  LOP3.LUT R219, R219, R6, RZ, 0x3c, !PT ;  /* 0x00000006dbdb7212 */ /* 0x000fe200078e3cff */
[----:B------:R-:W-:Y:S01]  /*1e750*/  IMAD.MOV.U32 R6, RZ, RZ, RZ ;  /* 0x000000ffff067224 */ /* 0x000fe200078e00ff */
[----:B------:R-:W-:-:S09]  /*1e760*/  FSETP.NE.FTZ.AND P3, PT, R14, RZ, PT ;  /* 0x000000ff0e00720b */ /* 0x000fd20003f75000 */
[----:B------:R-:W0:Y:S01]  /*1e770*/  @P0 MUFU.LG2 R9, R13 ;  /* 0x0000000d00090308 */ /* 0x000e220000000c00 */
[----:B------:R-:W-:-:S03]  /*1e780*/  @P0 FMUL.FTZ R8, R2, 0.69314718246459960938 ;  /* 0x3f31721802080820 */ /* 0x000fc60000410000 */
[----:B------:R-:W-:-:S04]  /*1e790*/  @P3 FMUL.FTZ R2, R2, 0.69314718246459960938 ;  /* 0x3f31721802023820 */ /* 0x000fc80000410000 */
[----:B------:R-:W1:Y:S08]  /*1e7a0*/  @P3 MUFU.LG2 R10, R14 ;  /* 0x0000000e000a3308 */ /* 0x000e700000000c00 */
[----:B------:R-:W2:Y:S01]  /*1e7b0*/  @P3 MUFU.RCP R6, R14 ;  /* 0x0000000e00063308 */ /* 0x000ea20000001000 */
[----:B0-----:R-:W-:-:S04]  /*1e7c0*/  @P0 FMUL.FTZ R9, R9, 0.69314718246459960938 ;  /* 0x3f31721809090820 */ /* 0x001fc80000410000 */
[----:B------:R-:W-:-:S03]  /*1e7d0*/  @P0 FFMA.FTZ R0, R8, R3, R9 ;  /* 0x0000000308000223 */ /* 0x000fc60000010009 */
[----:B------:R-:W0:Y:S01]  /*1e7e0*/  @P0 MUFU.RCP R7, R13 ;  /* 0x0000000d00070308 */ /* 0x000e220000001000 */
[----:B-1----:R-:W-:Y:S01]  /*1e7f0*/  @P3 FMUL.FTZ R11, R10, 0.69314718246459960938 ;  /* 0x3f3172180a0b3820 */ /* 0x002fe20000410000 */
[----:B------:R-:W-:-:S03]  /*1e800*/  PLOP3.LUT P0, PT, PT, PT, PT, 0x8, 0x0 ;  /* 0x000000000000781c */ /* 0x000fc60003f0e170 */
[----:B------:R-:W-:Y:S01]  /*1e810*/  @P3 FFMA.FTZ R5, R2, R4, R11 ;  /* 0x0000000402053223 */ /* 0x000fe2000001000b */
[----:B------:R-:W-:Y:S02]  /*1e820*/  WARPGROUP.DEPBAR.LE gsb0, 0x0 ;  /* 0x00008000000079c5 */ /* 0x000fe40000010000 */
[----:B------:R-:W-:-:S06]  /*1e830*/  WARPGROUP.ARRIVE ;  /* 0x00000000000079c5 */ /* 0x000fcc0000000000 */
[----:B------:R-:W-:Y:S03]  /*1e840*/  HGMMA.64x256x16.F32 R24, R184, gdesc[UR4].tnspB, R24, gsb0 ;  /* 0x43e00004b8187df0 */ /* 0x000fe60008000818 */
[----:B------:R-:W-:Y:S02]  /*1e850*/  WARPGROUP.DEPBAR.LE gsb0, 0x0 ;  /* 0x00008000000079c5 */ /* 0x000fe40000010000 */
[-C--:B--2---:R-:W-:Y:S01]  /*1e860*/  FMUL.FTZ R10, R43, R6.reuse ;  /* 0x000000062b0a7220 */ /* 0x084fe20000410000 */
[-C--:B------:R-:W-:Y:S01]  /*1e870*/  FMUL.FTZ R8, R51, R6.reuse ;  /* 0x0000000633087220 */ /* 0x080fe20000410000 */
[----:B------:R1:W-:Y:S01]  /*1e880*/  @!P1 SYNCS.ARRIVE.TRANS64.RED.A1T0 RZ, [R12+URZ], RZ ;  /* 0x000000ff0cff99a7 */ /* 0x0003e2000810043f */
        /* <DEDUP_REMOVED lines=126> */
.L_x_1853:
        /* <DEDUP_REMOVED lines=10> */
[----:B------:R-:W3:Y:S01]  /*1f110*/  LDL R170, [R1+0x64] ;  /* 0x0000640001aa7983 */ /* 0x000ee20000100800 */
[----:B------:R-:W4:Y:S01]  /*1f120*/  S2R R21, SR_SWINHI ;  /* 0x0000000000157919 */ /* 0x000f220000002f00 */
[----:B------:R-:W-:Y:S01]  /*1f130*/  F2FP.F16.F32.PACK_AB R24, R25, R24 ;  /* 0x000000181918723e */ /* 0x000fe200000000ff */
[----:B------:R-:W-:Y:S01]  /*1f140*/  ULDC.64 UR4, c[0x0][0xc00] ;  /* 0x0003000000047ab9 */ /* 0x000fe20000000a00 */
[----:B------:R-:W-:Y:S02]  /*1f150*/  MOV R6, R16 ;  /* 0x0000001000067202 */ /* 0x000fe40000000f00 */
[----:B----4-:R-:W-:-:S02]  /*1f160*/  MOV R7, R21 ;  /* 0x0000001500077202 */ /* 0x010fc40000000f00 */
        /* <DEDUP_REMOVED lines=36> */
[----:B------:R-:W-:Y:S01]  /*1f3b0*/  F2FP.F16.F32.PACK_AB R147, R151, R150 ;  /* 0x000000969793723e */ /* 0x000fe200000000ff */
[----:B------:R-:W-:Y:S02]  /*1f3c0*/  IMAD.MOV.U32 R2, RZ, RZ, RZ ;  /* 0x000000ffff027224 */ /* 0x000fe400078e00ff */
[----:B--2---:R-:W-:-:S03]  /*1f3d0*/  IMAD.WIDE R126, R20, 0x2, R6 ;  /* 0x00000002147e7825 */ /* 0x004fc600078e0206 */
[----:B------:R-:W-:-:S04]  /*1f3e0*/  IADD3 R21, P0, R126, 0x40, RZ ;  /* 0x000000407e157810 */ /* 0x000fc80007f1e0ff */
[----:B------:R-:W-:-:S04]  /*1f3f0*/  LOP3.LUT R20, R21, 0x380, RZ, 0xc0, !PT ;  /* 0x0000038015147812 */ /* 0x000fc800078ec0ff */
[----:B------:R-:W-:Y:S02]  /*1f400*/  SHF.R.U64 R20, R20, 0x3, RZ ;  /* 0x0000000314147819 */ /* 0x000fe400000012ff */
[----:B------:R-:W-:Y:S02]  /*1f410*/  IADD3 R123, P1, R126, 0x20, RZ ;  /* 0x000000207e7b7810 */ /* 0x000fe40007f3e0ff */
[----:B------:R-:W-:Y:S01]  /*1f420*/  LOP3.LUT R20, R20, R21, RZ, 0x3c, !PT ;  /* 0x0000001514147212 */ /* 0x000fe200078e3cff */
[----:B------:R-:W-:Y:S01]  /*1f430*/  IMAD.X R21, RZ, RZ, R127, P0 ;  /* 0x000000ffff157224 */ /* 0x000fe200000e067f */
[C---:B------:R-:W-:Y:S02]  /*1f440*/  IADD3 R119, P4, R126.reuse, 0x60, RZ ;  /* 0x000000607e777810 */ /* 0x040fe40007f9e0ff */
[----:B------:R-:W-:Y:S02]  /*1f450*/  IADD3 R39, P0, R126, 0x8020, RZ ;  /* 0x000080207e277810 */ /* 0x000fe40007f1e0ff */
[----:B------:R-:W-:-:S02]  /*1f460*/  LOP3.LUT R122, R123, 0x380, RZ, 0xc0, !PT ;  /* 0x000003807b7a7812 */ /* 0x000fc400078ec0ff */
[----:B------:R-:W-:Y:S02]  /*1f470*/  LOP3.LUT R27, R126, 0x380, RZ, 0xc0, !PT ;  /* 0x000003807e1b7812 */ /* 0x000fe400078ec0ff */
[----:B------:R-:W-:Y:S02]  /*1f480*/  LOP3.LUT R118, R119, 0x380, RZ, 0xc0, !PT ;  /* 0x0000038077767812 */ /* 0x000fe400078ec0ff */
[----:B------:R-:W-:Y:S02]  /*1f490*/  LOP3.LUT R38, R39, 0x380, RZ, 0xc0, !PT ;  /* 0x0000038027267812 */ /* 0x000fe400078ec0ff */
[----:B------:R-:W-:Y:S02]  /*1f4a0*/  SHF.R.U64 R122, R122, 0x3, RZ ;  /* 0x000000037a7a7819 */ /* 0x000fe400000012ff */
[----:B------:R-:W-:Y:S02]  /*1f4b0*/  SHF.R.U64 R27, R27, 0x3, RZ ;  /* 0x000000031b1b7819 */ /* 0x000fe400000012ff */
[----:B------:R-:W-:-:S02]  /*1f4c0*/  SHF.R.U64 R118, R118, 0x3, RZ ;  /* 0x0000000376767819 */ /* 0x000fc400000012ff */
[----:B------:R-:W-:Y:S02]  /*1f4d0*/  SHF.R.U64 R38, R38, 0x3, RZ ;  /* 0x0000000326267819 */ /* 0x000fe400000012ff */
[----:B------:R-:W-:Y:S02]  /*1f4e0*/  LOP3.LUT R122, R122, R123, RZ, 0x3c, !PT ;  /* 0x0000007b7a7a7212 */ /* 0x000fe400078e3cff */
[C---:B------:R-:W-:Y:S02]  /*1f4f0*/  IADD3 R111, P5, R126.reuse, 0x4040, RZ ;  /* 0x000040407e6f7810 */ /* 0x040fe40007fbe0ff */
[----:B------:R-:W-:Y:S02]  /*1f500*/  IADD3 R107, P2, R126, 0x4060, RZ ;  /* 0x000040607e6b7810 */ /* 0x000fe40007f5e0ff */
[----:B------:R-:W-:Y:S01]  /*1f510*/  LOP3.LUT R26, R27, R126, RZ, 0x3c, !PT ;  /* 0x0000007e1b1a7212 */ /* 0x000fe200078e3cff */
[--C-:B------:R-:W-:Y:S01]  /*1f520*/  IMAD.MOV.U32 R27, RZ, RZ, R127.reuse ;  /* 0x000000ffff1b7224 */ /* 0x100fe200078e007f */
[----:B------:R-:W-:Y:S01]  /*1f530*/  LOP3.LUT R118, R118, R119, RZ, 0x3c, !PT ;  /* 0x0000007776767212 */ /* 0x000fe200078e3cff */
[----:B------:R-:W-:Y:S01]  /*1f540*/  IMAD.X R119, RZ, RZ, R127, P4 ;  /* 0x000000ffff777224 */ /* 0x000fe200020e067f */
[----:B------:R-:W-:-:S02]  /*1f550*/  IADD3.X R123, RZ, R127, RZ, P1, !PT ;  /* 0x0000007fff7b7210 */ /* 0x000fc40000ffe4ff */
[----:B------:R-:W-:Y:S02]  /*1f560*/  IADD3 R103, P1, R126, 0x8000, RZ ;  /* 0x000080007e677810 */ /* 0x000fe40007f3e0ff */
[----:B------:R-:W-:Y:S02]  /*1f570*/  LOP3.LUT R38, R38, R39, RZ, 0x3c, !PT ;  /* 0x0000002726267212 */ /* 0x000fe400078e3cff */
[C---:B------:R-:W-:Y:S02]  /*1f580*/  IADD3 R115, P3, R126.reuse, 0x4000, RZ ;  /* 0x000040007e737810 */ /* 0x040fe40007f7e0ff */
[C---:B------:R-:W-:Y:S02]  /*1f590*/  IADD3 R39, P4, R126.reuse, 0x8040, RZ ;  /* 0x000080407e277810 */ /* 0x040fe40007f9e0ff */
[----:B------:R-:W-:Y:S02]  /*1f5a0*/  IADD3 R31, P6, R126, 0x4020, RZ ;  /* 0x000040207e1f7810 */ /* 0x000fe40007fde0ff */
[----:B------:R-:W-:-:S02]  /*1f5b0*/  LOP3.LUT R110, R111, 0x380, RZ, 0xc0, !PT ;  /* 0x000003806f6e7812 */ /* 0x000fc400078ec0ff */
[----:B------:R-:W-:Y:S02]  /*1f5c0*/  LOP3.LUT R106, R107, 0x380, RZ, 0xc0, !PT ;  /* 0x000003806b6a7812 */ /* 0x000fe400078ec0ff */
[----:B------:R-:W-:Y:S02]  /*1f5d0*/  LOP3.LUT R102, R103, 0x380, RZ, 0xc0, !PT ;  /* 0x0000038067667812 */ /* 0x000fe400078ec0ff */
[----:B-----5:R-:W-:Y:S02]  /*1f5e0*/  MOV R23, R26 ;  /* 0x0000001a00177202 */ /* 0x020fe40000000f00 */
[----:B------:R-:W-:Y:S02]  /*1f5f0*/  LOP3.LUT R114, R115, 0x380, RZ, 0xc0, !PT ;  /* 0x0000038073727812 */ /* 0x000fe400078ec0ff */
[----:B------:R-:W-:Y:S02]  /*1f600*/  LOP3.LUT R27, R39, 0x380, RZ, 0xc0, !PT ;  /* 0x00000380271b7812 */ /* 0x000fe400078ec0ff */
[----:B------:R-:W-:-:S02]  /*1f610*/  LOP3.LUT R30, R31, 0x380, RZ, 0xc0, !PT ;  /* 0x000003801f1e7812 */ /* 0x000fc400078ec0ff */
[----:B------:R-:W-:Y:S02]  /*1f620*/  SHF.R.U64 R110, R110, 0x3, RZ ;  /* 0x000000036e6e7819 */ /* 0x000fe400000012ff */
[----:B------:R-:W-:Y:S02]  /*1f630*/  SHF.R.U64 R106, R106, 0x3, RZ ;  /* 0x000000036a6a7819 */ /* 0x000fe400000012ff */
[----:B------:R-:W-:Y:S02]  /*1f640*/  SHF.R.U64 R102, R102, 0x3, RZ ;  /* 0x0000000366667819 */ /* 0x000fe400000012ff */
[----:B------:R-:W-:Y:S02]  /*1f650*/  F2FP.F16.F32.PACK_AB R26, R29, R28 ;  /* 0x0000001c1d1a723e */ /* 0x000fe400000000ff */
[----:B------:R-:W-:Y:S02]  /*1f660*/  SHF.R.U64 R114, R114, 0x3, RZ ;  /* 0x0000000372727819 */ /* 0x000fe400000012ff */
[----:B------:R-:W-:-:S02]  /*1f670*/  SHF.R.U64 R28, R27, 0x3, RZ ;  /* 0x000000031b1c7819 */ /* 0x000fc400000012ff */
[----:B------:R-:W-:Y:S02]  /*1f680*/  SHF.R.U64 R30, R30, 0x3, RZ ;  /* 0x000000031e1e7819 */ /* 0x000fe400000012ff */
[----:B------:R-:W-:Y:S01]  /*1f690*/  LOP3.LUT R110, R110, R111, RZ, 0x3c, !PT ;  /* 0x0000006f6e6e7212 */ /* 0x000fe200078e3cff */
[--C-:B------:R-:W-:Y:S01]  /*1f6a0*/  IMAD.X R111, RZ, RZ, R127.reuse, P5 ;  /* 0x000000ffff6f7224 */ /* 0x100fe200028e067f */
[----:B------:R-:W-:Y:S01]  /*1f6b0*/  LOP3.LUT R106, R106, R107, RZ, 0x3c, !PT ;  /* 0x0000006b6a6a7212 */ /* 0x000fe200078e3cff */
[--C-:B------:R-:W-:Y:S01]  /*1f6c0*/  IMAD.X R107, RZ, RZ, R127.reuse, P2 ;  /* 0x000000ffff6b7224 */ /* 0x100fe200010e067f */
[----:B------:R-:W-:Y:S01]  /*1f6d0*/  F2FP.F16.F32.PACK_AB R27, R120, R112 ;  /* 0x00000070781b723e */ /* 0x000fe200000000ff */
[----:B------:R-:W-:Y:S01]  /*1f6e0*/  BAR.SYNC.DEFER_BLOCKING 0x1, 0x100 ;  /* 0x0044000000007b1d */ /* 0x000fe20000010000 */
[----:B------:R-:W-:Y:S01]  /*1f6f0*/  LOP3.LUT R102, R102, R103, RZ, 0x3c, !PT ;  /* 0x0000006766667212 */ /* 0x000fe200078e3cff */
[----:B------:R-:W-:Y:S01]  /*1f700*/  IMAD.X R103, RZ, RZ, R127, P1 ;  /* 0x000000ffff677224 */ /* 0x000fe200008e067f */
[----:B-1----:R-:W-:-:S02]  /*1f710*/  IADD3 R60, P5, R126, 0xc020, RZ ;  /* 0x0000c0207e3c7810 */ /* 0x002fc40007fbe0ff */
[----:B------:R-:W-:Y:S02]  /*1f720*/  IADD3 R169, P2, R126, 0xc040, RZ ;  /* 0x0000c0407ea97810 */ /* 0x000fe40007f5e0ff */
[----:B------:R-:W-:Y:S01]  /*1f730*/  LOP3.LUT R114, R114, R115, RZ, 0x3c, !PT ;  /* 0x0000007372727212 */ /* 0x000fe200078e3cff */
[----:B------:R-:W-:Y:S01]  /*1f740*/  IMAD.X R115, RZ, RZ, R127, P3 ;  /* 0x000000ffff737224 */ /* 0x000fe200018e067f */
[----:B------:R-:W-:Y:S02]  /*1f750*/  LOP3.LUT R30, R30, R31, RZ, 0x3c, !PT ;  /* 0x0000001f1e1e7212 */ /* 0x000fe400078e3cff */
[C---:B------:R-:W-:Y:S02]  /*1f760*/  IADD3 R171, P1, R126.reuse, 0xc060, RZ ;  /* 0x0000c0607eab7810 */ /* 0x040fe40007f3e0ff */
[----:B------:R-:W-:Y:S02]  /*1f770*/  IADD3 R135, P3, R126, 0x8060, RZ ;  /* 0x000080607e877810 */ /* 0x000fe40007f7e0ff */
[----:B------:R-:W-:-:S02]  /*1f780*/  IADD3.X R31, RZ, R127, RZ, P6, !PT ;  /* 0x0000007fff1f7210 */ /* 0x000fc400037fe4ff */
[----:B------:R-:W-:Y:S02]  /*1f790*/  IADD3 R131, P6, R126, 0xc000, RZ ;  /* 0x0000c0007e837810 */ /* 0x000fe40007fde0ff */
[----:B------:R-:W-:Y:S01]  /*1f7a0*/  LOP3.LUT R28, R28, R39, RZ, 0x3c, !PT ;  /* 0x000000271c1c7212 */ /* 0x000fe200078e3cff */
[----:B------:R-:W-:Y:S01]  /*1f7b0*/  IMAD.X R39, RZ, RZ, R127, P0 ;  /* 0x000000ffff277224 */ /* 0x000fe200000e067f */
[----:B------:R-:W-:Y:S01]  /*1f7c0*/  LOP3.LUT R112, R171, 0x380, RZ, 0xc0, !PT ;  /* 0x00000380ab707812 */ /* 0x000fe200078ec0ff */
[----:B------:R1:W-:Y:S01]  /*1f7d0*/  STSM.16.M88.4 [R23], R24 ;  /* 0x0000001817007844 */ /* 0x0003e20000000200 */
[----:B------:R-:W-:Y:S02]  /*1f7e0*/  LOP3.LUT R134, R135, 0x380, RZ, 0xc0, !PT ;  /* 0x0000038087867812 */ /* 0x000fe400078ec0ff */
[----:B------:R-:W-:Y:S02]  /*1f7f0*/  ISETP.NE.U32.AND P0, PT, RZ, UR4, PT ;  /* 0x00000004ff007c0c */ /* 0x000fe4000bf05070 */
[----:B------:R-:W-:-:S02]  /*1f800*/  LOP3.LUT R130, R131, 0x380, RZ, 0xc0, !PT ;  /* 0x0000038083827812 */ /* 0x000fc400078ec0ff */
[----:B------:R-:W-:Y:S02]  /*1f810*/  SHF.R.U64 R112, R112, 0x3, RZ ;  /* 0x0000000370707819 */ /* 0x000fe400000012ff */
[----:B------:R-:W-:Y:S02]  /*1f820*/  SHF.R.U64 R134, R134, 0x3, RZ ;  /* 0x0000000386867819 */ /* 0x000fe400000012ff */
[----:B-1----:R-:W-:Y:S02]  /*1f830*/  LOP3.LUT R23, R60, 0x380, RZ, 0xc0, !PT ;  /* 0x000003803c177812 */ /* 0x002fe400078ec0ff */
[----:B------:R-:W-:Y:S02]  /*1f840*/  LOP3.LUT R26, R169, 0x380, RZ, 0xc0, !PT ;  /* 0x00000380a91a7812 */ /* 0x000fe400078ec0ff */
[----:B------:R-:W-:Y:S02]  /*1f850*/  SHF.R.U64 R23, R23, 0x3, RZ ;  /* 0x0000000317177819 */ /* 0x000fe400000012ff */
[----:B------:R-:W-:Y:S01]  /*1f860*/  SHF.R.U64 R26, R26, 0x3, RZ ;  /* 0x000000031a1a7819 */ /* 0x000fe200000012ff */
[--C-:B------:R-:W-:Y:S01]  /*1f870*/  IMAD.X R25, RZ, RZ, R127.reuse, P5 ;  /* 0x000000ffff197224 */ /* 0x100fe200028e067f */
[----:B------:R-:W-:Y:S01]  /*1f880*/  MOV R122, R122 ;  /* 0x0000007a007a7202 */ /* 0x000fe20000000f00 */
[----:B------:R-:W-:Y:S01]  /*1f890*/  IMAD.X R27, RZ, RZ, R127, P2 ;  /* 0x000000ffff1b7224 */ /* 0x000fe200010e067f */
[----:B------:R-:W-:Y:S01]  /*1f8a0*/  ISETP.NE.AND.EX P0, PT, RZ, UR5, PT, P0 ;  /* 0x00000005ff007c0c */ /* 0x000fe2000bf05300 */
[----:B------:R-:W-:Y:S01]  /*1f8b0*/  ULDC.64 UR4, c[0x0][0xc08] ;  /* 0x0003020000047ab9 */ /* 0x000fe20000000a00 */
[----:B------:R-:W-:-:S02]  /*1f8c0*/  SHF.R.U64 R130, R130, 0x3, RZ ;  /* 0x0000000382827819 */ /* 0x000fc400000012ff */
[----:B------:R-:W-:Y:S02]  /*1f8d0*/  LOP3.LUT R24, R23, R60, RZ, 0x3c, !PT ;  /* 0x0000003c17187212 */ /* 0x000fe400078e3cff */
[----:B------:R-:W-:Y:S02]  /*1f8e0*/  LOP3.LUT R26, R26, R169, RZ, 0x3c, !PT ;  /* 0x000000a91a1a7212 */ /* 0x000fe400078e3cff */
[----:B------:R-:W-:Y:S02]  /*1f8f0*/  MOV R116, R20 ;  /* 0x0000001400747202 */ /* 0x000fe40000000f00 */
[----:B------:R-:W-:Y:S02]  /*1f900*/  IADD3.X R29, RZ, R127, RZ, P4, !PT ;  /* 0x0000007fff1d7210 */ /* 0x000fe400027fe4ff */
[----:B------:R-:W-:Y:S02]  /*1f910*/  MOV R118, R118 ;  /* 0x0000007600767202 */ /* 0x000fe40000000f00 */
[----:B------:R-:W-:-:S02]  /*1f920*/  LOP3.LUT R126, R112, R171, RZ, 0x3c, !PT ;  /* 0x000000ab707e7212 */ /* 0x000fc400078e3cff */
[----:B------:R-:W-:Y:S02]  /*1f930*/  MOV R114, R114 ;  /* 0x0000007200727202 */ /* 0x000fe40000000f00 */
[----:B------:R-:W-:Y:S01]  /*1f940*/  ISETP.NE.U32.AND P2, PT, RZ, UR4, PT ;  /* 0x00000004ff007c0c */ /* 0x000fe2000bf45070 */
[----:B------:R1:W-:Y:S01]  /*1f950*/  STSM.16.M88.4 [R122], R32 ;  /* 0x000000207a007844 */ /* 0x0003e20000000200 */
[----:B------:R-:W-:Y:S01]  /*1f960*/  LOP3.LUT R134, R134, R135, RZ, 0x3c, !PT ;  /* 0x0000008786867212 */ /* 0x000fe200078e3cff */
[--C-:B------:R-:W-:Y:S01]  /*1f970*/  IMAD.X R135, RZ, RZ, R127.reuse, P3 ;  /* 0x000000ffff877224 */ /* 0x100fe200018e067f */
[----:B------:R-:W-:Y:S01]  /*1f980*/  MOV R112, R30 ;  /* 0x0000001e00707202 */ /* 0x000fe20000000f00 */
[----:B------:R-:W-:Y:S01]  /*1f990*/  STSM.16.M88.4 [R116], R40 ;  /* 0x0000002874007844 */ /* 0x000fe20000000200 */
[----:B------:R-:W-:Y:S01]  /*1f9a0*/  LOP3.LUT R130, R130, R131, RZ, 0x3c, !PT ;  /* 0x0000008382827212 */ /* 0x000fe200078e3cff */
[----:B------:R-:W-:Y:S01]  /*1f9b0*/  IMAD.X R131, RZ, RZ, R127, P6 ;  /* 0x000000ffff837224 */ /* 0x000fe200030e067f */
[----:B------:R-:W-:-:S02]  /*1f9c0*/  MOV R110, R110 ;  /* 0x0000006e006e7202 */ /* 0x000fc40000000f00 */
[----:B------:R-:W-:Y:S02]  /*1f9d0*/  MOV R20, R24 ;  /* 0x0000001800147202 */ /* 0x000fe40000000f00 */
[----:B------:R-:W-:Y:S01]  /*1f9e0*/  MOV R21, R26 ;  /* 0x0000001a00157202 */ /* 0x000fe20000000f00 */
[----:B------:R-:W-:Y:S01]  /*1f9f0*/  STSM.16.M88.4 [R118], R48 ;  /* 0x0000003076007844 */ /* 0x000fe20000000200 */
[----:B------:R-:W-:Y:S02]  /*1fa00*/  MOV R106, R106 ;  /* 0x0000006a006a7202 */ /* 0x000fe40000000f00 */
        /* <DEDUP_REMOVED lines=10> */
[----:B------:R-:W-:Y:S02]  /*1fab0*/  F2FP.F16.F32.PACK_AB R31, R95, R94 ;  /* 0x0000005e5f1f723e */ /* 0x000fe400000000ff */
[----:B------:R-:W-:Y:S01]  /*1fac0*/  ISETP.NE.AND.EX P2, PT, RZ, UR5, PT, P2 ;  /* 0x00000005ff007c0c */ /* 0x000fe2000bf45320 */
[----:B------:R2:W-:Y:S01]  /*1fad0*/  STSM.16.M88.4 [R112], R8 ;  /* 0x0000000870007844 */ /* 0x0005e20000000200 */
[----:B------:R-:W-:Y:S02]  /*1fae0*/  MOV R23, R38 ;  /* 0x0000002600177202 */ /* 0x000fe40000000f00 */
[----:B-1----:R-:W-:Y:S02]  /*1faf0*/  F2FP.F16.F32.PACK_AB R32, R97, R161 ;  /* 0x000000a16120723e */ /* 0x002fe400000000ff */
[----:B------:R-:W-:Y:S02]  /*1fb00*/  F2FP.F16.F32.PACK_AB R33, R99, R98 ;  /* 0x000000626321723e */ /* 0x000fe400000000ff */
[----:B------:R-:W-:-:S02]  /*1fb10*/  F2FP.F16.F32.PACK_AB R34, R101, R162 ;  /* 0x000000a26522723e */ /* 0x000fc400000000ff */
[----:B------:R-:W-:Y:S01]  /*1fb20*/  F2FP.F16.F32.PACK_AB R35, R54, R46 ;  /* 0x0000002e3623723e */ /* 0x000fe200000000ff */
[----:B------:R1:W-:Y:S01]  /*1fb30*/  STSM.16.M88.4 [R110], R12 ;  /* 0x0000000c6e007844 */ /* 0x0003e20000000200 */
[----:B------:R-:W-:Y:S02]  /*1fb40*/  F2FP.F16.F32.PACK_AB R38, R109, R164 ;  /* 0x000000a46d26723e */ /* 0x000fe400000000ff */
[----:B------:R-:W-:Y:S01]  /*1fb50*/  F2FP.F16.F32.PACK_AB R39, R71, R68 ;  /* 0x000000444727723e */ /* 0x000fe200000000ff */
[----:B------:R4:W-:Y:S01]  /*1fb60*/  STSM.16.M88.4 [R106], R24 ;  /* 0x000000186a007844 */ /* 0x0009e20000000200 */
[----:B------:R-:W-:Y:S02]  /*1fb70*/  MOV R134, R134 ;  /* 0x0000008600867202 */ /* 0x000fe40000000f00 */
[----:B--2---:R-:W-:Y:S02]  /*1fb80*/  F2FP.F16.F32.PACK_AB R8, R113, R165 ;  /* 0x000000a57108723e */ /* 0x004fe400000000ff */
[----:B------:R-:W-:-:S02]  /*1fb90*/  F2FP.F16.F32.PACK_AB R9, R75, R72 ;  /* 0x000000484b09723e */ /* 0x000fc400000000ff */
[----:B------:R-:W-:Y:S02]  /*1fba0*/  F2FP.F16.F32.PACK_AB R10, R117, R166 ;  /* 0x000000a6750a723e */ /* 0x000fe400000000ff */
[----:B------:R-:W-:Y:S01]  /*1fbb0*/  F2FP.F16.F32.PACK_AB R11, R79, R76 ;  /* 0x0000004c4f0b723e */ /* 0x000fe200000000ff */
[----:B------:R-:W-:Y:S01]  /*1fbc0*/  STSM.16.M88.4 [R102], R28 ;  /* 0x0000001c66007844 */ /* 0x000fe20000000200 */
[----:B------:R-:W-:Y:S02]  /*1fbd0*/  MOV R130, R130 ;  /* 0x0000008200827202 */ /* 0x000fe40000000f00 */
[----:B-1----:R-:W-:Y:S02]  /*1fbe0*/  F2FP.F16.F32.PACK_AB R12, R121, R167 ;  /* 0x000000a7790c723e */ /* 0x002fe400000000ff */
[----:B------:R-:W-:Y:S02]  /*1fbf0*/  F2FP.F16.F32.PACK_AB R13, R84, R80 ;  /* 0x00000050540d723e */ /* 0x000fe400000000ff */
[----:B------:R-:W-:-:S02]  /*1fc00*/  F2FP.F16.F32.PACK_AB R14, R125, R168 ;  /* 0x000000a87d0e723e */ /* 0x000fc400000000ff */
[----:B------:R-:W-:Y:S01]  /*1fc10*/  F2FP.F16.F32.PACK_AB R15, R92, R88 ;  /* 0x000000585c0f723e */ /* 0x000fe200000000ff */
[----:B------:R1:W-:Y:S01]  /*1fc20*/  STSM.16.M88.4 [R23], R32 ;  /* 0x0000002017007844 */ /* 0x0003e20000000200 */
[----:B------:R-:W-:Y:S01]  /*1fc30*/  IADD3.X R127, RZ, R127, RZ, P1, !PT ;  /* 0x0000007fff7f7210 */ /* 0x000fe20000ffe4ff */
[----:B----4-:R-:W3:Y:S02]  /*1fc40*/  LDC.64 R24, c[0x0][0xc00] ;  /* 0x00030000ff187b82 */ /* 0x010ee40000000a00 */
[----:B------:R-:W-:Y:S01]  /*1fc50*/  STSM.16.M88.4 [R60], R36 ;  /* 0x000000243c007844 */ /* 0x000fe20000000200 */
[----:B------:R-:W-:-:S03]  /*1fc60*/  F2FP.F16.F32.PACK_AB R131, R108, R104 ;  /* 0x000000686c83723e */ /* 0x000fc600000000ff */
[----:B------:R2:W-:Y:S01]  /*1fc70*/  STSM.16.M88.4 [R134], R8 ;  /* 0x0000000886007844 */ /* 0x0005e20000000200 */
[----:B------:R-:W-:-:S03]  /*1fc80*/  MOV R126, R126 ;  /* 0x0000007e007e7202 */ /* 0x000fc60000000f00 */
[----:B------:R4:W-:Y:S01]  /*1fc90*/  STSM.16.M88.4 [R130], R12 ;  /* 0x0000000c82007844 */ /* 0x0009e20000000200 */
[----:B------:R-:W-:Y:S01]  /*1fca0*/  ULDC UR4, c[0x0][0xa88] ;  /* 0x0002a20000047ab9 */ /* 0x000fe20000000800 */
[----:B-1----:R-:W1:Y:S08]  /*1fcb0*/  LDC R23, c[0x0][0xbe8] ;  /* 0x0002fa00ff177b82 */ /* 0x002e700000000800 */
[----:B--2---:R-:W2:Y:S01]  /*1fcc0*/  @P2 LDC.64 R8, c[0x0][0xc08] ;  /* 0x00030200ff082b82 */ /* 0x004ea20000000a00 */
[----:B----4-:R-:W-:-:S05]  /*1fcd0*/  F2FP.F16.F32.PACK_AB R130, R133, R132 ;  /* 0x000000848582723e */ /* 0x010fca00000000ff */
[----:B------:R4:W-:Y:S04]  /*1fce0*/  STSM.16.M88.4 [R20], R128 ;  /* 0x0000008014007844 */ /* 0x0009e80000000200 */
[----:B------:R4:W-:Y:S04]  /*1fcf0*/  STSM.16.M88.4 [R21], R136 ;  /* 0x0000008815007844 */ /* 0x0009e80000000200 */
[----:B------:R4:W-:Y:S01]  /*1fd00*/  STSM.16.M88.4 [R126], R144 ;  /* 0x000000907e007844 */ /* 0x0009e20000000200 */
[----:B------:R-:W-:Y:S02]  /*1fd10*/  IMAD.U32 R80, RZ, RZ, UR4 ;  /* 0x00000004ff507e24 */ /* 0x000fe4000f8e00ff */
[C---:B---3--:R-:W-:Y:S01]  /*1fd20*/  IMAD.WIDE R24, R170.reuse, 0x4, R24 ;  /* 0x00000004aa187825 */ /* 0x048fe200078e0218 */
[----:B------:R-:W-:Y:S03]  /*1fd30*/  BAR.SYNC.DEFER_BLOCKING 0x1, 0x100 ;  /* 0x0044000000007b1d */ /* 0x000fe60000010000 */
[----:B--2---:R-:W-:-:S03]  /*1fd40*/  @P2 IMAD.WIDE R8, R170, 0x4, R8 ;  /* 0x00000004aa082825 */ /* 0x004fc600078e0208 */
[----:B------:R4:W5:Y:S04]  /*1fd50*/  @P0 LDG.E R2, desc[UR60][R24.64] ;  /* 0x0000003c18020981 */ /* 0x000968000c1e1900 */
[----:B------:R4:W5:Y:S01]  /*1fd60*/  @P2 LDG.E R80, desc[UR60][R8.64] ;  /* 0x0000003c08502981 */ /* 0x000962000c1e1900 */
[----:B-1----:R-:W-:-:S13]  /*1fd70*/  ISETP.NE.AND P1, PT, R23, 0x1, PT ;  /* 0x000000011700780c */ /* 0x002fda0003f25270 */
[----:B------:R-:W1:Y:S08]  /*1fd80*/  @P1 LDC R4, c[0x0][0xbec] ;  /* 0x0002fb00ff041b82 */ /* 0x000e700000000800 */
[----:B------:R-:W2:Y:S01]  /*1fd90*/  @P1 LDC R13, c[0x0][0xbf0] ;  /* 0x0002fc00ff0d1b82 */ /* 0x000ea20000000800 */
[----:B----4-:R-:W-:Y:S05]  /*1fda0*/  @P2 BRA `(.L_x_2022) ;  /* 0x0000000000102947 */ /* 0x010fea0003800000 */
[----:B------:R-:W-:Y:S05]  /*1fdb0*/  @!P0 BRA `(.L_x_2022) ;  /* 0x00000000000c8947 */ /* 0x000fea0003800000 */
[----:B------:R-:W3:Y:S04]  /*1fdc0*/  LDG.E R3, desc[UR60][R24.64] ;  /* 0x0000003c18037981 */ /* 0x000ee8000c1e1900 */
[----:B-----5:R-:W3:Y:S02]  /*1fdd0*/  LDG.E R80, desc[UR60][R24.64+0x4] ;  /* 0x0000043c18507981 */ /* 0x020ee4000c1e1900 */
[----:B---3--:R-:W-:-:S07]  /*1fde0*/  IMAD.IADD R80, R80, 0x1, -R3 ;  /* 0x0000000150507824 */ /* 0x008fce00078e0a03 */
.L_x_2022:
[----:B------:R-:W3:Y:S01]  /*1fdf0*/  LDL R3, [R1+0x4c] ;  /* 0x00004c0001037983 */ /* 0x000ee20000100800 */
[----:B------:R-:W-:-:S03]  /*1fe00*/  ULDC.64 UR4, c[0x0][0xb90] ;  /* 0x0002e40000047ab9 */ /* 0x000fc60000000a00 */
[----:B------:R-:W4:Y:S01]  /*1fe10*/  LDL R82, [R1+0x58] ;  /* 0x0000580001527983 */ /* 0x000f220000100800 */
[----:B------:R-:W-:Y:S01]  /*1fe20*/  IMAD.SHL.U32 R10, R218, 0x40, RZ ;  /* 0x00000040da0a7824 */ /* 0x000fe200078e00ff */
[----:B------:R-:W-:Y:S02]  /*1fe30*/  SHF.R.S32.HI R20, RZ, 0x1f, R170 ;  /* 0x0000001fff147819 */ /* 0x000fe400000114aa */
[----:B------:R-:W-:Y:S01]  /*1fe40*/  SEL R21, R170, RZ, !P0 ;  /* 0x000000ffaa157207 */ /* 0x000fe20004000000 */
[----:B------:R-:W2:Y:S01]  /*1fe50*/  LDL.LU R86, [R1+0x60] ;  /* 0x0000600001567983 */ /* 0x000ea20000300800 */
[----:B-----5:R-:W-:Y:S01]  /*1fe60*/  IMAD R80, R80, R23, RZ ;  /* 0x0000001750507224 */ /* 0x020fe200078e02ff */
[----:B------:R-:W0:Y:S02]  /*1fe70*/  @P1 LDC R83, c[0x0][0xbec] ;  /* 0x0002fb00ff531b82 */ /* 0x000e240000000800 */
[----:B------:R-:W3:Y:S01]  /*1fe80*/  LDL.LU R84, [R1+0x34] ;  /* 0x0000340001547983 */ /* 0x000ee20000300800 */
[----:B------:R-:W-:-:S03]  /*1fe90*/  SEL R20, R20, RZ, !P0 ;  /* 0x000000ff14147207 */ /* 0x000fc60004000000 */
[----:B------:R-:W4:Y:S02]  /*1fea0*/  LDL R26, [R1+0xac] ;  /* 0x0000ac00011a7983 */ /* 0x000f240000100800 */
[----:B------:R-:W0:Y:S02]  /*1feb0*/  @P1 LDC R85, c[0x0][0xbf0] ;  /* 0x0002fc00ff551b82 */ /* 0x000e240000000800 */
[----:B------:R-:W4:Y:S04]  /*1fec0*/  LDL R14, [R1+0x88] ;  /* 0x00008800010e7983 */ /* 0x000f280000100800 */
[----:B------:R0:W5:Y:S04]  /*1fed0*/  LDL R89, [R1+0x2c] ;  /* 0x00002c0001597983 */ /* 0x0001680000100800 */
[----:B------:R0:W5:Y:S04]  /*1fee0*/  LDL R92, [R1+0x7c] ;  /* 0x00007c00015c7983 */ /* 0x0001680000100800 */
[----:B------:R0:W5:Y:S04]  /*1fef0*/  LDL R91, [R1+0x6c] ;  /* 0x00006c00015b7983 */ /* 0x0001680000100800 */
[----:B------:R0:W5:Y:S04]  /*1ff00*/  LDL R90, [R1+0x74] ;  /* 0x00007400015a7983 */ /* 0x0001680000100800 */
[----:B------:R0:W5:Y:S01]  /*1ff10*/  LDL R88, [R1+0x70] ;  /* 0x0000700001587983 */ /* 0x0001620000100800 */
[----:B--2---:R-:W-:Y:S01]  /*1ff20*/  SHF.R.S32.HI R60, RZ, 0x1f, R86 ;  /* 0x0000001fff3c7819 */ /* 0x004fe20000011456 */
[----:B---3--:R-:W-:Y:S01]  /*1ff30*/  IMAD.IADD R25, R3, 0x1, R84 ;  /* 0x0000000103197824 */ /* 0x008fe200078e0254 */
[----:B------:R-:W-:-:S03]  /*1ff40*/  SHF.R.S32.HI R3, RZ, 0x1f, R2 ;  /* 0x0000001fff037819 */ /* 0x000fc60000011402 */
[----:B------:R-:W-:Y:S02]  /*1ff50*/  IMAD R8, R60, UR4, RZ ;  /* 0x000000043c087c24 */ /* 0x000fe4000f8e02ff */
[----:B-1----:R-:W-:Y:S01]  /*1ff60*/  @P1 IMAD.HI.U32 R4, R25, R4, RZ ;  /* 0x0000000419041227 */ /* 0x002fe200078e00ff */
[----:B------:R-:W-:-:S03]  /*1ff70*/  MOV R11, R25 ;  /* 0x00000019000b7202 */ /* 0x000fc60000000f00 */
[C---:B------:R-:W-:Y:S01]  /*1ff80*/  IMAD R15, R86.reuse, UR5, R8 ;  /* 0x00000005560f7c24 */ /* 0x040fe2000f8e0208 */
[----:B------:R-:W-:Y:S01]  /*1ff90*/  @P1 SHF.R.U32.HI R11, RZ, R13, R4 ;  /* 0x0000000dff0b1219 */ /* 0x000fe20000011604 */
[----:B------:R-:W-:Y:S01]  /*1ffa0*/  IMAD.WIDE.U32 R8, R86, UR4, R2 ;  /* 0x0000000456087c25 */ /* 0x000fe2000f8e0002 */
[----:B------:R-:W-:-:S03]  /*1ffb0*/  ULDC.64 UR4, c[0x0][0xb98] ;  /* 0x0002e60000047ab9 */ /* 0x000fc60000000a00 */
[----:B----4-:R-:W-:Y:S02]  /*1ffc0*/  IMAD R13, R82, 0x8, R10 ;  /* 0x00000008520d7824 */ /* 0x010fe400078e020a */
[----:B------:R-:W-:Y:S02]  /*1ffd0*/  IMAD.IADD R9, R9, 0x1, R15 ;  /* 0x0000000109097824 */ /* 0x000fe400078e020f */
[----:B------:R-:W-:Y:S02]  /*1ffe0*/  IMAD.MOV R10, RZ, RZ, -R11 ;  /* 0x000000ffff0a7224 */ /* 0x000fe400078e0a0b */
[----:B------:R-:W-:-:S04]  /*1fff0*/  IMAD.WIDE R6, R13, 0x2, R6 ;  /* 0x000000020d067825 */ /* 0x000fc800078e0206 */
[----:B------:R-:W-:Y:S02]  /*20000*/  IMAD R4, R20, UR4, RZ ;  /* 0x0000000414047c24 */ /* 0x000fe4000f8e02ff */
        /* <DEDUP_REMOVED lines=15> */
[----:B------:R-:W-:Y:S02]  /*20100*/  ULDC.64 UR4, c[0x0][0xaa0] ;  /* 0x0002a80000047ab9 */ /* 0x000fe40000000a00 */
[----:B------:R-:W-:-:S04]  /*20110*/  IMAD R3, R3, UR4, RZ ;  /* 0x0000000403037c24 */ /* 0x000fc8000f8e02ff */
[C---:B------:R-:W-:Y:S02]  /*20120*/  IMAD R81, R2.reuse, UR5, R3 ;  /* 0x0000000502517c24 */ /* 0x040fe4000f8e0203 */
[----:B------:R-:W-:Y:S01]  /*20130*/  IMAD.WIDE.U32 R2, R2, UR4, RZ ;  /* 0x0000000402027c25 */ /* 0x000fe2000f8e00ff */
[----:B------:R-:W-:-:S03]  /*20140*/  ULDC.64 UR4, c[0x0][0xae8] ;  /* 0x0002ba0000047ab9 */ /* 0x000fc60000000a00 */
[----:B------:R-:W-:Y:S02]  /*20150*/  IMAD.IADD R3, R3, 0x1, R81 ;  /* 0x0000000103037824 */ /* 0x000fe400078e0251 */
[----:B------:R-:W-:Y:S02]  /*20160*/  IMAD R60, R60, UR4, RZ ;  /* 0x000000043c3c7c24 */ /* 0x000fe4000f8e02ff */
[----:B------:R-:W-:-:S04]  /*20170*/  IMAD.WIDE.U32 R2, R86, UR4, R2 ;  /* 0x0000000456027c25 */ /* 0x000fc8000f8e0002 */
[----:B------:R-:W-:Y:S01]  /*20180*/  IMAD R81, R86, UR5, R60 ;  /* 0x0000000556517c24 */ /* 0x000fe2000f8e023c */
[C---:B------:R-:W-:Y:S01]  /*20190*/  IADD3 R25, P5, R6.reuse, 0x1000, RZ ;  /* 0x0000100006197810 */ /* 0x040fe20007fbe0ff */
[----:B------:R1:W5:Y:S01]  /*201a0*/  LDL R86, [R1+0x30] ;  /* 0x0000300001567983 */ /* 0x0003620000100800 */
[----:B------:R-:W-:Y:S01]  /*201b0*/  IADD3 R33, P2, R6, 0x5000, RZ ;  /* 0x0000500006217810 */ /* 0x000fe20007f5e0ff */
[----:B------:R-:W-:Y:S01]  /*201c0*/  IMAD.IADD R31, R26, 0x1, R84 ;  /* 0x000000011a1f7824 */ /* 0x000fe200078e0254 */
[----:B------:R-:W-:Y:S01]  /*201d0*/  LOP3.LUT R8, R25, 0x380, RZ, 0xc0, !PT ;  /* 0x0000038019087812 */ /* 0x000fe200078ec0ff */
[----:B------:R-:W-:Y:S01]  /*201e0*/  SHFL.IDX PT, R50, R4, RZ, 0x1c1f ;  /* 0x001c1fff04327589 */ /* 0x000fe200000e0000 */
[----:B------:R-:W-:Y:S01]  /*201f0*/  IADD3 R9, P4, R6, 0x2000, RZ ;  /* 0x0000200006097810 */ /* 0x000fe20007f9e0ff */
[----:B------:R-:W-:Y:S01]  /*20200*/  ULDC.64 UR4, c[0x0][0xaf0] ;  /* 0x0002bc0000047ab9 */ /* 0x000fe20000000a00 */
[----:B------:R-:W-:-:S04]  /*20210*/  SHF.R.U64 R8, R8, 0x3, RZ ;  /* 0x0000000308087819 */ /* 0x000fc800000012ff */
[----:B------:R-:W-:Y:S02]  /*20220*/  LOP3.LUT R8, R8, R25, RZ, 0x3c, !PT ;  /* 0x0000001908087212 */ /* 0x000fe400078e3cff */
[----:B------:R-:W-:-:S04]  /*20230*/  IADD3 R25, P0, R6, 0x3000, RZ ;  /* 0x0000300006197810 */ /* 0x000fc80007f1e0ff */
[----:B------:R-:W-:Y:S02]  /*20240*/  LOP3.LUT R24, R25, 0x380, RZ, 0xc0, !PT ;  /* 0x0000038019187812 */ /* 0x000fe400078ec0ff */
[----:B------:R-:W-:Y:S02]  /*20250*/  LOP3.LUT R32, R33, 0x380, RZ, 0xc0, !PT ;  /* 0x0000038021207812 */ /* 0x000fe400078ec0ff */
[----:B------:R-:W-:Y:S02]  /*20260*/  SHF.R.U64 R24, R24, 0x3, RZ ;  /* 0x0000000318187819 */ /* 0x000fe400000012ff */
[----:B------:R-:W-:Y:S02]  /*20270*/  SHF.R.U64 R32, R32, 0x3, RZ ;  /* 0x0000000320207819 */ /* 0x000fe400000012ff */
[----:B------:R-:W-:Y:S01]  /*20280*/  LOP3.LUT R24, R24, R25, RZ, 0x3c, !PT ;  /* 0x0000001918187212 */ /* 0x000fe200078e3cff */
[----:B------:R-:W-:Y:S01]  /*20290*/  IMAD.X R25, RZ, RZ, R7, P0 ;  /* 0x000000ffff197224 */ /* 0x000fe200000e0607 */
[----:B------:R-:W-:-:S02]  /*202a0*/  IADD3 R49, P0, R6, 0x9000, RZ ;  /* 0x0000900006317810 */ /* 0x000fc40007f1e0ff */
[----:B------:R-:W-:Y:S02]  /*202b0*/  LOP3.LUT R32, R32, R33, RZ, 0x3c, !PT ;  /* 0x0000002120207212 */ /* 0x000fe400078e3cff */
[----:B------:R-:W-:Y:S02]  /*202c0*/  IADD3.X R33, RZ, R7, RZ, P2, !PT ;  /* 0x00000007ff217210 */ /* 0x000fe400017fe4ff */
[----:B------:R-:W-:Y:S02]  /*202d0*/  LOP3.LUT R48, R49, 0x380, RZ, 0xc0, !PT ;  /* 0x0000038031307812 */ /* 0x000fe400078ec0ff */
[----:B------:R-:W-:Y:S01]  /*202e0*/  IADD3 R57, P2, R6, 0xb000, RZ ;  /* 0x0000b00006397810 */ /* 0x000fe20007f5e0ff */
[----:B------:R-:W2:Y:S01]  /*202f0*/  SHFL.IDX PT, R51, R10, RZ, 0x1c1f ;  /* 0x001c1fff0a337589 */ /* 0x000ea200000e0000 */
[----:B------:R-:W-:Y:S02]  /*20300*/  SHF.R.U64 R48, R48, 0x3, RZ ;  /* 0x0000000330307819 */ /* 0x000fe400000012ff */
[----:B------:R-:W-:-:S02]  /*20310*/  LOP3.LUT R56, R57, 0x380, RZ, 0xc0, !PT ;  /* 0x0000038039387812 */ /* 0x000fc400078ec0ff */
[----:B------:R-:W-:Y:S02]  /*20320*/  LOP3.LUT R48, R48, R49, RZ, 0x3c, !PT ;  /* 0x0000003130307212 */ /* 0x000fe400078e3cff */
[----:B------:R-:W-:Y:S02]  /*20330*/  SHF.R.U64 R56, R56, 0x3, RZ ;  /* 0x0000000338387819 */ /* 0x000fe400000012ff */
[----:B------:R-:W-:Y:S02]  /*20340*/  IADD3 R29, P3, R6, 0x4000, RZ ;  /* 0x00004000061d7810 */ /* 0x000fe40007f7e0ff */
[----:B------:R-:W-:Y:S02]  /*20350*/  IADD3.X R49, RZ, R7, RZ, P0, !PT ;  /* 0x00000007ff317210 */ /* 0x000fe400007fe4ff */
[----:B------:R-:W-:Y:S02]  /*20360*/  LOP3.LUT P0, RZ, R14, 0x3, RZ, 0xc0, !PT ;  /* 0x000000030eff7812 */ /* 0x000fe4000780c0ff */
[----:B------:R-:W-:-:S02]  /*20370*/  LOP3.LUT R12, R9, 0x380, RZ, 0xc0, !PT ;  /* 0x00000380090c7812 */ /* 0x000fc400078ec0ff */
[----:B------:R-:W-:Y:S01]  /*20380*/  LOP3.LUT R56, R56, R57, RZ, 0x3c, !PT ;  /* 0x0000003938387212 */ /* 0x000fe200078e3cff */
[--C-:B------:R-:W-:Y:S01]  /*20390*/  IMAD.X R57, RZ, RZ, R7.reuse, P2 ;  /* 0x000000ffff397224 */ /* 0x100fe200010e0607 */
[----:B------:R-:W-:Y:S02]  /*203a0*/  LOP3.LUT R28, R29, 0x380, RZ, 0xc0, !PT ;  /* 0x000003801d1c7812 */ /* 0x000fe400078ec0ff */
[----:B------:R-:W-:Y:S02]  /*203b0*/  ISETP.GE.OR P2, PT, R31, R80, P0 ;  /* 0x000000501f00720c */ /* 0x000fe40000746670 */
[----:B------:R-:W-:Y:S02]  /*203c0*/  SHF.R.U64 R12, R12, 0x3, RZ ;  /* 0x000000030c0c7819 */ /* 0x000fe400000012ff */
[----:B------:R-:W-:Y:S01]  /*203d0*/  SHF.R.U64 R28, R28, 0x3, RZ ;  /* 0x000000031c1c7819 */ /* 0x000fe200000012ff */
[--C-:B------:R-:W-:Y:S01]  /*203e0*/  IMAD.X R13, RZ, RZ, R7.reuse, P4 ;  /* 0x000000ffff0d7224 */ /* 0x100fe200020e0607 */
[----:B------:R-:W-:Y:S01]  /*203f0*/  LOP3.LUT R12, R12, R9, RZ, 0x3c, !PT ;  /* 0x000000090c0c7212 */ /* 0x000fe200078e3cff */
[--C-:B------:R-:W-:Y:S01]  /*20400*/  IMAD.X R9, RZ, RZ, R7.reuse, P5 ;  /* 0x000000ffff097224 */ /* 0x100fe200028e0607 */
[----:B------:R-:W-:Y:S01]  /*20410*/  LOP3.LUT R28, R28, R29, RZ, 0x3c, !PT ;  /* 0x0000001d1c1c7212 */ /* 0x000fe200078e3cff */
[----:B------:R-:W-:Y:S01]  /*20420*/  IMAD.X R29, RZ, RZ, R7, P3 ;  /* 0x000000ffff1d7224 */ /* 0x000fe200018e0607 */
[----:B------:R-:W-:-:S02]  /*20430*/  IADD3 R37, P6, R6, 0x6000, RZ ;  /* 0x0000600006257810 */ /* 0x000fc40007fde0ff */
[C---:B------:R-:W-:Y:S02]  /*20440*/  IADD3 R41, P5, R6.reuse, 0x7000, RZ ;  /* 0x0000700006297810 */ /* 0x040fe40007fbe0ff */
[C---:B------:R-:W-:Y:S02]  /*20450*/  IADD3 R45, P4, R6.reuse, 0x8000, RZ ;  /* 0x00008000062d7810 */ /* 0x040fe40007f9e0ff */
[----:B------:R-:W-:Y:S01]  /*20460*/  IADD3 R53, P3, R6, 0xa000, RZ ;  /* 0x0000a00006357810 */ /* 0x000fe20007f7e0ff */
[----:B--2---:R2:W-:Y:S01]  /*20470*/  @!P2 ST.E desc[UR60][R50.64], R0 ;  /* 0x000000003200a985 */ /* 0x0045e2000c10193c */
[----:B------:R-:W-:Y:S02]  /*20480*/  LOP3.LUT R36, R37, 0x380, RZ, 0xc0, !PT ;  /* 0x0000038025247812 */ /* 0x000fe400078ec0ff */
[----:B------:R-:W-:Y:S02]  /*20490*/  LOP3.LUT R40, R41, 0x380, RZ, 0xc0, !PT ;  /* 0x0000038029287812 */ /* 0x000fe400078ec0ff */
[----:B------:R-:W-:-:S02]  /*204a0*/  LOP3.LUT R44, R45, 0x380, RZ, 0xc0, !PT ;  /* 0x000003802d2c7812 */ /* 0x000fc400078ec0ff */
[----:B------:R-:W-:Y:S01]  /*204b0*/  LOP3.LUT R52, R53, 0x380, RZ, 0xc0, !PT ;  /* 0x0000038035347812 */ /* 0x000fe200078ec0ff */
[----:B------:R3:W-:Y:S01]  /*204c0*/  SHFL.IDX PT, R54, R4, 0x1, 0x1c1f ;  /* 0x003c1f0004367f89 */ /* 0x0007e200000e0000 */
[----:B------:R-:W-:Y:S01]  /*204d0*/  SHF.R.U64 R36, R36, 0x3, RZ ;  /* 0x0000000324247819 */ /* 0x000fe200000012ff */
[----:B--2---:R-:W-:Y:S01]  /*204e0*/  IMAD R0, R82, 0x20, R218 ;  /* 0x0000002052007824 */ /* 0x004fe200078e02da */
[----:B------:R-:W-:Y:S01]  /*204f0*/  SHF.R.U64 R40, R40, 0x3, RZ ;  /* 0x0000000328287819 */ /* 0x000fe200000012ff */
[----:B------:R-:W2:Y:S01]  /*20500*/  SHFL.IDX PT, R55, R10, 0x1, 0x1c1f ;  /* 0x003c1f000a377f89 */ /* 0x000ea200000e0000 */
[----:B------:R-:W-:Y:S02]  /*20510*/  SHF.R.U64 R44, R44, 0x3, RZ ;  /* 0x000000032c2c7819 */ /* 0x000fe400000012ff */
[----:B------:R-:W-:Y:S02]  /*20520*/  SHF.R.U64 R52, R52, 0x3, RZ ;  /* 0x0000000334347819 */ /* 0x000fe400000012ff */
[----:B------:R-:W-:-:S02]  /*20530*/  IADD3 R82, R84, R0, RZ ;  /* 0x0000000054527210 */ /* 0x000fc40007ffe0ff */
[----:B------:R-:W-:Y:S01]  /*20540*/  LOP3.LUT R36, R36, R37, RZ, 0x3c, !PT ;  /* 0x0000002524247212 */ /* 0x000fe200078e3cff */
[--C-:B------:R-:W-:Y:S01]  /*20550*/  IMAD.X R37, RZ, RZ, R7.reuse, P6 ;  /* 0x000000ffff257224 */ /* 0x100fe200030e0607 */
[----:B------:R-:W-:Y:S01]  /*20560*/  LOP3.LUT R40, R40, R41, RZ, 0x3c, !PT ;  /* 0x0000002928287212 */ /* 0x000fe200078e3cff */
[--C-:B------:R-:W-:Y:S01]  /*20570*/  IMAD.X R41, RZ, RZ, R7.reuse, P5 ;  /* 0x000000ffff297224 */ /* 0x100fe200028e0607 */
[----:B------:R-:W-:Y:S01]  /*20580*/  LOP3.LUT R44, R44, R45, RZ, 0x3c, !PT ;  /* 0x0000002d2c2c7212 */ /* 0x000fe200078e3cff */
[--C-:B------:R-:W-:Y:S01]  /*20590*/  IMAD.X R45, RZ, RZ, R7.reuse, P4 ;  /* 0x000000ffff2d7224 */ /* 0x100fe200020e0607 */
[----:B------:R-:W-:Y:S01]  /*205a0*/  LOP3.LUT R52, R52, R53, RZ, 0x3c, !PT ;  /* 0x0000003534347212 */ /* 0x000fe200078e3cff */
[----:B------:R-:W-:Y:S01]  /*205b0*/  VIADD R11, R31, 0x8 ;  /* 0x000000081f0b7836 */ /* 0x000fe20000000000 */
[C---:B------:R-:W-:Y:S01]  /*205c0*/  IADD3 R65, P6, R6.reuse, 0xc000, RZ ;  /* 0x0000c00006417810 */ /* 0x040fe20007fde0ff */
[----:B------:R-:W-:Y:S01]  /*205d0*/  IMAD.X R53, RZ, RZ, R7, P3 ;  /* 0x000000ffff357224 */ /* 0x000fe200018e0607 */
[----:B------:R-:W-:-:S02]  /*205e0*/  IADD3 R69, P5, R6, 0xd000, RZ ;  /* 0x0000d00006457810 */ /* 0x000fc40007fbe0ff */
[----:B------:R-:W-:Y:S01]  /*205f0*/  IADD3 R73, P4, R6, 0xe000, RZ ;  /* 0x0000e00006497810 */ /* 0x000fe20007f9e0ff */
[----:B0-----:R-:W-:Y:S01]  /*20600*/  @P1 IMAD.HI.U32 R0, R82, R83, RZ ;  /* 0x0000005352001227 */ /* 0x001fe200078e00ff */
[C---:B------:R-:W-:Y:S02]  /*20610*/  IADD3 R15, P3, R6.reuse, 0xf000, RZ ;  /* 0x0000f000060f7810 */ /* 0x040fe40007f7e0ff */
[----:B------:R-:W-:Y:S01]  /*20620*/  LOP3.LUT R64, R65, 0x380, RZ, 0xc0, !PT ;  /* 0x0000038041407812 */ /* 0x000fe200078ec0ff */
[----:B------:R-:W-:Y:S01]  /*20630*/  IMAD.IADD R3, R3, 0x1, R81 ;  /* 0x0000000103037824 */ /* 0x000fe200078e0251 */
[----:B------:R-:W-:Y:S02]  /*20640*/  LOP3.LUT R68, R69, 0x380, RZ, 0xc0, !PT ;  /* 0x0000038045447812 */ /* 0x000fe400078ec0ff */
[----:B------:R-:W-:Y:S01]  /*20650*/  LOP3.LUT R72, R73, 0x380, RZ, 0xc0, !PT ;  /* 0x0000038049487812 */ /* 0x000fe200078ec0ff */
[----:B------:R-:W-:Y:S01]  /*20660*/  IMAD.MOV.U32 R81, RZ, RZ, R82 ;  /* 0x000000ffff517224 */ /* 0x000fe200078e0052 */
[----:B------:R-:W-:-:S02]  /*20670*/  LOP3.LUT R27, R6, 0x380, RZ, 0xc0, !PT ;  /* 0x00000380061b7812 */ /* 0x000fc400078ec0ff */
[----:B------:R-:W-:Y:S02]  /*20680*/  ISETP.GE.OR P0, PT, R11, R80, P0 ;  /* 0x000000500b00720c */ /* 0x000fe40000706670 */
[----:B---3--:R-:W-:Y:S01]  /*20690*/  LOP3.LUT R4, R15, 0x380, RZ, 0xc0, !PT ;  /* 0x000003800f047812 */ /* 0x008fe200078ec0ff */
[----:B------:R-:W-:Y:S01]  /*206a0*/  IMAD R20, R20, UR4, RZ ;  /* 0x0000000414147c24 */ /* 0x000fe2000f8e02ff */
[----:B------:R-:W-:Y:S02]  /*206b0*/  @P1 SHF.R.U32.HI R81, RZ, R85, R0 ;  /* 0x00000055ff511219 */ /* 0x000fe40000011600 */
[----:B------:R-:W-:Y:S02]  /*206c0*/  SHF.R.U64 R64, R64, 0x3, RZ ;  /* 0x0000000340407819 */ /* 0x000fe400000012ff */
[----:B------:R-:W-:Y:S02]  /*206d0*/  SHF.R.U64 R68, R68, 0x3, RZ ;  /* 0x0000000344447819 */ /* 0x000fe400000012ff */
[----:B------:R-:W-:-:S02]  /*206e0*/  SHF.R.U64 R72, R72, 0x3, RZ ;  /* 0x0000000348487819 */ /* 0x000fc400000012ff */
[----:B------:R-:W-:Y:S02]  /*206f0*/  SHF.R.U64 R27, R27, 0x3, RZ ;  /* 0x000000031b1b7819 */ /* 0x000fe400000012ff */
[----:B------:R-:W-:Y:S01]  /*20700*/  SHF.R.U64 R4, R4, 0x3, RZ ;  /* 0x0000000304047819 */ /* 0x000fe200000012ff */
[----:B------:R-:W-:Y:S01]  /*20710*/  IMAD R83, R21, UR5, R20 ;  /* 0x0000000515537c24 */ /* 0x000fe2000f8e0214 */
        /* <DEDUP_REMOVED lines=9> */
[----:B------:R-:W-:Y:S01]  /*207b0*/  IMAD.WIDE.U32 R2, R21, UR4, R2 ;  /* 0x0000000415027c25 */ /* 0x000fe2000f8e0002 */
[----:B------:R-:W-:Y:S01]  /*207c0*/  IADD3.X R69, RZ, R7, RZ, P5, !PT ;  /* 0x00000007ff457210 */ /* 0x000fe20002ffe4ff */
[----:B------:R-:W-:Y:S01]  /*207d0*/  ULDC.64 UR4, c[0x0][0xae0] ;  /* 0x0002b80000047ab9 */ /* 0x000fe20000000a00 */
[----:B------:R-:W-:Y:S01]  /*207e0*/  LOP3.LUT R76, R4, R15, RZ, 0x3c, !PT ;  /* 0x0000000f044c7212 */ /* 0x000fe200078e3cff */
[----:B------:R-:W-:-:S02]  /*207f0*/  IMAD R0, R0, UR4, RZ ;  /* 0x0000000400007c24 */ /* 0x000fc4000f8e02ff */
[----:B------:R-:W-:Y:S01]  /*20800*/  IMAD R23, R23, R20, R82 ;  /* 0x0000001417177224 */ /* 0x000fe200078e0252 */
[----:B--2---:R0:W-:Y:S01]  /*20810*/  @!P0 ST.E desc[UR60][R54.64], R5 ;  /* 0x0000000536008985 */ /* 0x0041e2000c10193c */
[----:B------:R-:W-:Y:S02]  /*20820*/  IMAD.IADD R3, R3, 0x1, R83 ;  /* 0x0000000103037824 */ /* 0x000fe400078e0253 */
[----:B------:R-:W-:Y:S01]  /*20830*/  IMAD R21, R81, UR5, R0 ;  /* 0x0000000551157c24 */ /* 0x000fe2000f8e0200 */
[----:B------:R-:W5:Y:S01]  /*20840*/  LD.E.128 R8, desc[UR60][R8.64] ;  /* 0x0000003c08087980 */ /* 0x000f62000c101d00 */
[----:B------:R-:W-:-:S03]  /*20850*/  SHF.R.S32.HI R0, RZ, 0x1f, R23 ;  /* 0x0000001fff007819 */ /* 0x000fc60000011417 */
[----:B------:R-:W5:Y:S01]  /*20860*/  LD.E.128 R12, desc[UR60][R12.64] ;  /* 0x0000003c0c0c7980 */ /* 0x000f62000c101d00 */
[----:B------:R-:W-:Y:S01]  /*20870*/  IMAD.WIDE.U32 R2, R81, UR4, R2 ;  /* 0x0000000451027c25 */ /* 0x000fe2000f8e0002 */
[----:B------:R-:W-:Y:S02]  /*20880*/  ULDC.64 UR4, c[0x0][0xad8] ;  /* 0x0002b60000047ab9 */ /* 0x000fe40000000a00 */
[----:B0-----:R-:W5:Y:S04]  /*20890*/  LD.E.128 R4, desc[UR60][R6.64] ;  /* 0x0000003c06047980 */ /* 0x001f68000c101d00 */
        /* <DEDUP_REMOVED lines=18> */
[----:B0-----:R-:W0:Y:S01]  /*209c0*/  FENCE.VIEW.ASYNC.S ;  /* 0x00000000000073c6 */ /* 0x001e220000000000 */
[----:B------:R-:W-:-:S02]  /*209d0*/  IMAD.IADD R3, R3, 0x1, R21 ;  /* 0x0000000103037824 */ /* 0x000fc400078e0215 */
[----:B------:R-:W-:Y:S01]  /*209e0*/  IMAD R0, R0, UR4, RZ ;  /* 0x0000000400007c24 */ /* 0x000fe2000f8e02ff */
[----:B------:R-:W-:Y:S01]  /*209f0*/  IADD3 R87, R218, R84, RZ ;  /* 0x00000054da577210 */ /* 0x000fe20007ffe0ff */
[----:B------:R-:W-:-:S04]  /*20a00*/  IMAD.WIDE.U32 R2, R23, UR4, R2 ;  /* 0x0000000417027c25 */ /* 0x000fc8000f8e0002 */
[----:B------:R-:W-:Y:S01]  /*20a10*/  IMAD R81, R23, UR5, R0 ;  /* 0x0000000517517c24 */ /* 0x000fe2000f8e0200 */
[C---:B------:R-:W-:Y:S01]  /*20a20*/  ISETP.GE.AND P2, PT, R87.reuse, R80, PT ;  /* 0x000000505700720c */ /* 0x040fe20003f46270 */
[----:B------:R-:W-:Y:S01]  /*20a30*/  ULDC.64 UR4, c[0x0][0xa80] ;  /* 0x0002a00000047ab9 */ /* 0x000fe20000000a00 */
[----:B------:R-:W-:Y:S01]  /*20a40*/  VIADD R0, R16, 0x30820 ;  /* 0x0003082010007836 */ /* 0x000fe20000000000 */
[C---:B------:R-:W-:Y:S01]  /*20a50*/  LEA R23, P3, R2.reuse, UR4, 0x1 ;  /* 0x0000000402177c11 */ /* 0x040fe2000f8608ff */
[----:B------:R-:W-:Y:S01]  /*20a60*/  VIADD R21, R87, 0x20 ;  /* 0x0000002057157836 */ /* 0x000fe20000000000 */
[----:B------:R-:W-:Y:S02]  /*20a70*/  IADD3 R3, R3, R81, RZ ;  /* 0x0000005103037210 */ /* 0x000fe40007ffe0ff */
[----:B------:R-:W-:Y:S02]  /*20a80*/  PRMT R0, RZ, 0x654, R0 ;  /* 0x00000654ff007816 */ /* 0x000fe40000000000 */
[----:B------:R-:W-:-:S02]  /*20a90*/  LEA.HI.X R60, R2, UR5, R3, 0x1, P3 ;  /* 0x00000005023c7c11 */ /* 0x000fc400098f0c03 */
[-C--:B------:R-:W-:Y:S01]  /*20aa0*/  ISETP.GE.AND P1, PT, R21, R80.reuse, PT ;  /* 0x000000501500720c */ /* 0x080fe20003f26270 */
[----:B------:R-:W-:Y:S01]  /*20ab0*/  VIADD R21, R87, 0x40 ;  /* 0x0000004057157836 */ /* 0x000fe20000000000 */
[----:B0-----:R1:W0:Y:S01]  /*20ac0*/  SHFL.IDX PT, R85, R23, RZ, 0x181f ;  /* 0x00181fff17557589 */ /* 0x00122200000e0000 */
[----:B------:R1:W-:Y:S01]  /*20ad0*/  SYNCS.ARRIVE.TRANS64.RED.A1T0 RZ, [R0+URZ], RZ ;  /* 0x000000ff00ff79a7 */ /* 0x0003e2000810043f */
[----:B------:R-:W-:Y:S02]  /*20ae0*/  BSSY B1, `(.L_x_2023) ;  /* 0x0000015000017945 */ /* 0x000fe40003800000 */
[----:B------:R1:W2:Y:S01]  /*20af0*/  SHFL.IDX PT, R81, R60, RZ, 0x181f ;  /* 0x00181fff3c517589 */ /* 0x0002a200000e0000 */
[----:B------:R-:W-:Y:S01]  /*20b00*/  ISETP.GE.AND P0, PT, R21, R80, PT ;  /* 0x000000501500720c */ /* 0x000fe20003f06270 */
[----:B------:R-:W-:-:S12]  /*20b10*/  @P2 BRA `(.L_x_2024) ;  /* 0x0000000000442947 */ /* 0x000fd80003800000 */
[----:B------:R-:W-:Y:S02]  /*20b20*/  ULDC UR4, c[0x0][0xac8] ;  /* 0x0002b20000047ab9 */ /* 0x000fe40000000800 */
[----:B------:R-:W-:Y:S02]  /*20b30*/  ISETP.GE.AND P5, PT, R18, UR4, PT ;  /* 0x0000000412007c0c */ /* 0x000fe4000bfa6270 */
[----:B------:R-:W-:Y:S02]  /*20b40*/  ISETP.GE.AND P4, PT, R226, UR4, PT ;  /* 0x00000004e2007c0c */ /* 0x000fe4000bf86270 */
[----:B-----5:R-:W-:Y:S02]  /*20b50*/  ISETP.GE.AND P3, PT, R89, UR4, PT ;  /* 0x0000000459007c0c */ /* 0x020fe4000bf66270 */
[----:B------:R-:W-:-:S07]  /*20b60*/  ISETP.GE.AND P2, PT, R86, UR4, PT ;  /* 0x0000000456007c0c */ /* 0x000fce000bf46270 */
[----:B0-----:R-:W-:-:S04]  /*20b70*/  @!P5 LEA R2, P6, R18, R85, 0x1 ;  /* 0x000000551202d211 */ /* 0x001fc800078c08ff */
[----:B--2---:R-:W-:Y:S02]  /*20b80*/  @!P5 LEA.HI.X R3, R18, R81, R19, 0x1, P6 ;  /* 0x000000511203d211 */ /* 0x004fe400030f0c13 */
[----:B------:R-:W-:-:S03]  /*20b90*/  @!P4 LEA R20, P6, R91, R85, 0x1 ;  /* 0x000000555b14c211 */ /* 0x000fc600078c08ff */
[----:B------:R3:W-:Y:S01]  /*20ba0*/  @!P5 ST.E.128 desc[UR60][R2.64], R4 ;  /* 0x000000040200d985 */ /* 0x0007e2000c101d3c */
        /* <DEDUP_REMOVED lines=8> */
.L_x_2024:
[----:B------:R-:W-:Y:S05]  /*20c30*/  BSYNC B1 ;  /* 0x0000000000017941 */ /* 0x000fea0003800000 */
.L_x_2023:
[----:B---3--:R3:W4:Y:S01]  /*20c40*/  SHFL.IDX PT, R21, R60, 0x1, 0x181f ;  /* 0x00381f003c157f89 */ /* 0x00872200000e0000 */
[----:B------:R-:W-:Y:S03]  /*20c50*/  BSSY B1, `(.L_x_2025) ;  /* 0x0000014000017945 */ /* 0x000fe60003800000 */
[----:B-----5:R3:W0:Y:S01]  /*20c60*/  SHFL.IDX PT, R7, R23, 0x1, 0x181f ;  /* 0x00381f0017077f89 */ /* 0x02062200000e0000 */
[----:B------:R-:W-:Y:S05]  /*20c70*/  @P1 BRA `(.L_x_2026) ;  /* 0x0000000000441947 */ /* 0x000fea0003800000 */
[----:B------:R-:W-:Y:S02]  /*20c80*/  ULDC UR4, c[0x0][0xac8] ;  /* 0x0002b20000047ab9 */ /* 0x000fe40000000800 */
[----:B------:R-:W-:Y:S02]  /*20c90*/  ISETP.GE.AND P4, PT, R18, UR4, PT ;  /* 0x0000000412007c0c */ /* 0x000fe4000bf86270 */
[----:B------:R-:W-:Y:S02]  /*20ca0*/  ISETP.GE.AND P3, PT, R226, UR4, PT ;  /* 0x00000004e2007c0c */ /* 0x000fe4000bf66270 */
[----:B------:R-:W-:Y:S02]  /*20cb0*/  ISETP.GE.AND P2, PT, R89, UR4, PT ;  /* 0x0000000459007c0c */ /* 0x000fe4000bf46270 */
[----:B------:R-:W-:-:S07]  /*20cc0*/  ISETP.GE.AND P1, PT, R86, UR4, PT ;  /* 0x0000000456007c0c */ /* 0x000fce000bf26270 */
[CC--:B0-----:R-:W-:Y:S02]  /*20cd0*/  @!P4 LEA R2, P6, R18.reuse, R7.reuse, 0x1 ;  /* 0x000000071202c211 */ /* 0x0c1fe400078c08ff */
[----:B------:R-:W-:Y:S02]  /*20ce0*/  @!P3 LEA R4, P5, R91, R7, 0x1 ;  /* 0x000000075b04b211 */ /* 0x000fe400078a08ff */
        /* <DEDUP_REMOVED lines=10> */
.L_x_2026:
[----:B------:R-:W-:Y:S05]  /*20d90*/  BSYNC B1 ;  /* 0x0000000000017941 */ /* 0x000fea0003800000 */
.L_x_2025:
[----:B0-----:R0:W0:Y:S01]  /*20da0*/  SHFL.IDX PT, R9, R60, 0x2, 0x181f ;  /* 0x00581f003c097f89 */ /* 0x00102200000e0000 */
[----:B------:R-:W-:Y:S03]  /*20db0*/  BSSY B1, `(.L_x_2027) ;  /* 0x0000014000017945 */ /* 0x000fe60003800000 */
[----:B------:R0:W0:Y:S01]  /*20dc0*/  SHFL.IDX PT, R5, R23, 0x2, 0x181f ;  /* 0x00581f0017057f89 */ /* 0x00002200000e0000 */
[----:B------:R-:W-:Y:S05]  /*20dd0*/  @P0 BRA `(.L_x_2028) ;  /* 0x0000000000440947 */ /* 0x000fea0003800000 */
[----:B------:R-:W-:Y:S02]  /*20de0*/  ULDC UR4, c[0x0][0xac8] ;  /* 0x0002b20000047ab9 */ /* 0x000fe40000000800 */
[----:B------:R-:W-:Y:S02]  /*20df0*/  ISETP.GE.AND P3, PT, R18, UR4, PT ;  /* 0x0000000412007c0c */ /* 0x000fe4000bf66270 */
[----:B------:R-:W-:Y:S02]  /*20e00*/  ISETP.GE.AND P2, PT, R226, UR4, PT ;  /* 0x00000004e2007c0c */ /* 0x000fe4000bf46270 */
[----:B------:R-:W-:Y:S02]  /*20e10*/  ISETP.GE.AND P1, PT, R89, UR4, PT ;  /* 0x0000000459007c0c */ /* 0x000fe4000bf26270 */
[----:B------:R-:W-:-:S07]  /*20e20*/  ISETP.GE.AND P0, PT, R86, UR4, PT ;  /* 0x0000000456007c0c */ /* 0x000fce000bf06270 */
[CC--:B0-----:R-:W-:Y:S02]  /*20e30*/  @!P3 LEA R2, P6, R18.reuse, R5.reuse, 0x1 ;  /* 0x000000051202b211 */ /* 0x0c1fe400078c08ff */
[-C--:B------:R-:W-:Y:S02]  /*20e40*/  @!P2 LEA R4, P5, R91, R5.reuse, 0x1 ;  /* 0x000000055b04a211 */ /* 0x080fe400078a08ff */
[----:B------:R-:W-:Y:S02]  /*20e50*/  @!P1 LEA R6, P4, R89, R5, 0x1 ;  /* 0x0000000559069211 */ /* 0x000fe400078808ff */
[----:B------:R-:W-:Y:S02]  /*20e60*/  @!P3 LEA.HI.X R3, R18, R9, R19, 0x1, P6 ;  /* 0x000000091203b211 */ /* 0x000fe400030f0c13 */
        /* <DEDUP_REMOVED lines=8> */
.L_x_2028:
[----:B------:R-:W-:Y:S05]  /*20ef0*/  BSYNC B1 ;  /* 0x0000000000017941 */ /* 0x000fea0003800000 */
.L_x_2027:
[----:B0-----:R-:W-:Y:S01]  /*20f00*/  VIADD R3, R87, 0x60 ;  /* 0x0000006057037836 */ /* 0x001fe20000000000 */
[----:B------:R0:W0:Y:S04]  /*20f10*/  SHFL.IDX PT, R9, R60, 0x3, 0x181f ;  /* 0x00781f003c097f89 */ /* 0x00002800000e0000 */
[----:B------:R-:W-:Y:S01]  /*20f20*/  ISETP.GE.AND P0, PT, R3, R80, PT ;  /* 0x000000500300720c */ /* 0x000fe20003f06270 */
[----:B-1-3--:R-:W1:-:S12]  /*20f30*/  SHFL.IDX PT, R23, R23, 0x3, 0x181f ;  /* 0x00781f0017177f89 */ /* 0x00ae5800000e0000 */
[----:B------:R-:W-:Y:S05]  /*20f40*/  @P0 BRA `(.L_x_2029) ;  /* 0x0000000c00a80947 */ /* 0x000fea0003800000 */
[----:B------:R-:W-:Y:S02]  /*20f50*/  ULDC UR4, c[0x0][0xac8] ;  /* 0x0002b20000047ab9 */ /* 0x000fe40000000800 */
[----:B------:R-:W-:Y:S02]  /*20f60*/  ISETP.GE.AND P3, PT, R18, UR4, PT ;  /* 0x0000000412007c0c */ /* 0x000fe4000bf66270 */
[----:B------:R-:W-:Y:S02]  /*20f70*/  ISETP.GE.AND P4, PT, R226, UR4, PT ;  /* 0x00000004e2007c0c */ /* 0x000fe4000bf86270 */
[----:B------:R-:W-:-:S09]  /*20f80*/  ISETP.GE.AND P5, PT, R89, UR4, PT ;  /* 0x0000000459007c0c */ /* 0x000fd2000bfa6270 */
[CC--:B-1----:R-:W-:Y:S02]  /*20f90*/  @!P3 LEA R2, P0, R18.reuse, R23.reuse, 0x1 ;  /* 0x000000171202b211 */ /* 0x0c2fe400078008ff */
[-C--:B------:R-:W-:Y:S02]  /*20fa0*/  @!P4 LEA R4, P1, R91, R23.reuse, 0x1 ;  /* 0x000000175b04c211 */ /* 0x080fe400078208ff */
[----:B------:R-:W-:Y:S02]  /*20fb0*/  @!P5 LEA R6, P2, R89, R23, 0x1 ;  /* 0x000000175906d211 */ /* 0x000fe400078408ff */
[-C--:B0-----:R-:W-:Y:S02]  /*20fc0*/  @!P3 LEA.HI.X R3, R18, R9.reuse, R19, 0x1, P0 ;  /* 0x000000091203b211 */ /* 0x081fe400000f0c13 */
[-C--:B------:R-:W-:Y:S02]  /*20fd0*/  @!P4 LEA.HI.X R5, R91, R9.reuse, R92, 0x1, P1 ;  /* 0x000000095b05c211 */ /* 0x080fe400008f0c5c */
[----:B------:R-:W-:Y:S01]  /*20fe0*/  @!P5 LEA.HI.X R7, R89, R9, R90, 0x1, P2 ;  /* 0x000000095907d211 */ /* 0x000fe200010f0c5a */
[----:B------:R0:W-:Y:S01]  /*20ff0*/  @!P3 ST.E.128 desc[UR60][R2.64], R24 ;  /* 0x000000180200b985 */ /* 0x0001e2000c101d3c */
[----:B------:R-:W-:-:S03]  /*21000*/  ISETP.GE.AND P0, PT, R86, UR4, PT ;  /* 0x0000000456007c0c */ /* 0x000fc6000bf06270 */
[----:B------:R0:W-:Y:S04]  /*21010*/  @!P4 ST.E.128 desc[UR60][R4.64], R40 ;  /* 0x000000280400c985 */ /* 0x0001e8000c101d3c */
[----:B------:R0:W-:Y:S06]  /*21020*/  @!P5 ST.E.128 desc[UR60][R6.64], R56 ;  /* 0x000000380600d985 */ /* 0x0001ec000c101d3c */
[----:B------:R-:W-:Y:S05]  /*21030*/  @P0 BRA `(.L_x_2029) ;  /* 0x0000000c006c0947 */ /* 0x000fea0003800000 */
[----:B0-----:R-:W-:-:S04]  /*21040*/  LEA R2, P0, R86, R23, 0x1 ;  /* 0x0000001756027211 */ /* 0x001fc800078008ff */
[----:B------:R-:W-:-:S05]  /*21050*/  LEA.HI.X R3, R86, R9, R88, 0x1, P0 ;  /* 0x0000000956037211 */ /* 0x000fca00000f0c58 */
[----:B------:R0:W-:Y:S01]  /*21060*/  ST.E.128 desc[UR60][R2.64], R76 ;  /* 0x0000004c02007985 */ /* 0x0001e2000c101d3c */
[----:B------:R-:W-:Y:S05]  /*21070*/  BRA `(.L_x_2029) ;  /* 0x0000000c005c7947 */ /* 0x000fea0003800000 */
.L_x_2021:
[----:B------:R-:W2:Y:S01]  /*21080*/  LDL R9, [R1+0x64] ;  /* 0x0000640001097983 */ /* 0x000ea20000100800 */
[----:B------:R-:W-:Y:S01]  /*21090*/  ULDC.64 UR4, c[0x0][0xc00] ;  /* 0x0003000000047ab9 */ /* 0x000fe20000000a00 */
[----:B------:R-:W2:Y:S01]  /*210a0*/  LDC.64 R2, c[0x0][0xc00] ;  /* 0x00030000ff027b82 */ /* 0x000ea20000000a00 */
[----:B------:R-:W-:Y:S01]  /*210b0*/  ISETP.NE.U32.AND P0, PT, RZ, UR4, PT ;  /* 0x00000004ff007c0c */ /* 0x000fe2000bf05070 */
[----:B------:R-:W-:-:S03]  /*210c0*/  IMAD.MOV.U32 R6, RZ, RZ, RZ ;  /* 0x000000ffff067224 */ /* 0x000fc600078e00ff */
[----:B------:R-:W-:Y:S01]  /*210d0*/  ISETP.NE.AND.EX P0, PT, RZ, UR5, PT, P0 ;  /* 0x00000005ff007c0c */ /* 0x000fe2000bf05300 */
[----:B------:R-:W-:Y:S02]  /*210e0*/  ULDC.64 UR4, c[0x0][0xc08] ;  /* 0x0003020000047ab9 */ /* 0x000fe40000000a00 */
[----:B------:R-:W-:Y:S01]  /*210f0*/  ISETP.NE.U32.AND P1, PT, RZ, UR4, PT ;  /* 0x00000004ff007c0c */ /* 0x000fe2000bf25070 */
[----:B-----5:R-:W3:Y:S03]  /*21100*/  LDC R23, c[0x0][0xbe8] ;  /* 0x0002fa00ff177b82 */ /* 0x020ee60000000800 */
[----:B------:R-:W-:-:S13]  /*21110*/  ISETP.NE.AND.EX P1, PT, RZ, UR5, PT, P1 ;  /* 0x00000005ff007c0c */ /* 0x000fda000bf25310 */
[----:B------:R-:W4:Y:S01]  /*21120*/  @P1 LDC.64 R4, c[0x0][0xc08] ;  /* 0x00030200ff041b82 */ /* 0x000f220000000a00 */
[----:B------:R-:W-:Y:S02]  /*21130*/  ULDC UR4, c[0x0][0xa88] ;  /* 0x0002a20000047ab9 */ /* 0x000fe40000000800 */
[----:B------:R-:W-:Y:S01]  /*21140*/  IMAD.U32 R0, RZ, RZ, UR4 ;  /* 0x00000004ff007e24 */ /* 0x000fe2000f8e00ff */
[----:B------:R-:W0:Y:S01]  /*21150*/  S2R R8, SR_TID.X ;  /* 0x0000000000087919 */ /* 0x000e220000002100 */
[----:B--2---:R-:W-:-:S04]  /*21160*/  IMAD.WIDE R2, R9, 0x4, R2 ;  /* 0x0000000409027825 */ /* 0x004fc800078e0202 */
[----:B----4-:R-:W-:Y:S01]  /*21170*/  @P1 IMAD.WIDE R4, R9, 0x4, R4 ;  /* 0x0000000409041825 */ /* 0x010fe200078e0204 */
[----:B------:R2:W5:Y:S04]  /*21180*/  @P0 LDG.E R6, desc[UR60][R2.64] ;  /* 0x0000003c02060981 */ /* 0x000568000c1e1900 */
[----:B------:R2:W5:Y:S01]  /*21190*/  @P1 LDG.E R0, desc[UR60][R4.64] ;  /* 0x0000003c04001981 */ /* 0x000562000c1e1900 */
[----:B---3--:R-:W-:Y:S01]  /*211a0*/  ISETP.NE.AND P2, PT, R23, 0x1, PT ;  /* 0x000000011700780c */ /* 0x008fe20003f45270 */
[----:B0-----:R-:W-:-:S05]  /*211b0*/  VIADD R7, R8, 0xffffff80 ;  /* 0xffffff8008077836 */ /* 0x001fca0000000000 */
[----:B------:R-:W-:Y:S02]  /*211c0*/  ISETP.GE.AND P3, PT, R7, 0x80, PT ;  /* 0x000000800700780c */ /* 0x000fe40003f66270 */
[----:B------:R-:W-:-:S05]  /*211d0*/  SHF.R.S32.HI R7, RZ, 0x1f, R9 ;  /* 0x0000001fff077819 */ /* 0x000fca0000011409 */
[----:B------:R-:W0:Y:S08]  /*211e0*/  @P2 LDC R14, c[0x0][0xbec] ;  /* 0x0002fb00ff0e2b82 */ /* 0x000e300000000800 */
[----:B------:R-:W3:Y:S01]  /*211f0*/  @P2 LDC R25, c[0x0][0xbf0] ;  /* 0x0002fc00ff192b82 */ /* 0x000ee20000000800 */
[----:B--2---:R-:W-:Y:S05]  /*21200*/  @P1 BRA `(.L_x_2030) ;  /* 0x0000000000101947 */ /* 0x004fea0003800000 */
[----:B------:R-:W-:Y:S05]  /*21210*/  @!P0 BRA `(.L_x_2030) ;  /* 0x00000000000c8947 */ /* 0x000fea0003800000 */
[----:B------:R-:W2:Y:S04]  /*21220*/  LDG.E R5, desc[UR60][R2.64] ;  /* 0x0000003c02057981 */ /* 0x000ea8000c1e1900 */
[----:B-----5:R-:W2:Y:S02]  /*21230*/  LDG.E R0, desc[UR60][R2.64+0x4] ;  /* 0x0000043c02007981 */ /* 0x020ea4000c1e1900 */
[----:B--2---:R-:W-:-:S07]  /*21240*/  IADD3 R0, -R5, R0, RZ ;  /* 0x0000000005007210 */ /* 0x004fce0007ffe1ff */
.L_x_2030:
[----:B------:R-:W2:Y:S04]  /*21250*/  LDL R24, [R1+0x60] ;  /* 0x0000600001187983 */ /* 0x000ea80000100800 */
[----:B------:R4:W5:Y:S01]  /*21260*/  LDL R26, [R1+0x34] ;  /* 0x00003400011a7983 */ /* 0x0009620000100800 */
[----:B------:R-:W-:Y:S01]  /*21270*/  BSSY B1, `(.L_x_2031) ;  /* 0x000002c000017945 */ /* 0x000fe20003800000 */
[----:B------:R-:W-:Y:S02]  /*21280*/  SEL R13, R9, RZ, !P0 ;  /* 0x000000ff090d7207 */ /* 0x000fe40004000000 */
[----:B------:R-:W-:Y:S02]  /*21290*/  SEL R12, R7, RZ, !P0 ;  /* 0x000000ff070c7207 */ /* 0x000fe40004000000 */
[----:B-----5:R-:W-:-:S02]  /*212a0*/  SHF.R.S32.HI R11, RZ, 0x1f, R6 ;  /* 0x0000001fff0b7819 */ /* 0x020fc40000011406 */
[----:B--2---:R-:W-:Y:S01]  /*212b0*/  SHF.R.S32.HI R10, RZ, 0x1f, R24 ;  /* 0x0000001fff0a7819 */ /* 0x004fe20000011418 */
[----:B----4-:R-:W-:Y:S06]  /*212c0*/  @P3 BRA `(.L_x_2032) ;  /* 0x0000000000983947 */ /* 0x010fec0003800000 */
[----:B------:R-:W2:Y:S01]  /*212d0*/  LDC R9, c[0x0][0xbe8] ;  /* 0x0002fa00ff097b82 */ /* 0x000ea20000000800 */
[----:B------:R-:W-:Y:S01]  /*212e0*/  IADD3 R8, R26, -0x80, R8 ;  /* 0xffffff801a087810 */ /* 0x000fe20007ffe008 */
[----:B--2---:R-:W-:-:S05]  /*212f0*/  IMAD R2, R0, R9, RZ ;  /* 0x0000000900027224 */ /* 0x004fca00078e02ff */
[----:B------:R-:W-:-:S13]  /*21300*/  ISETP.GE.AND P0, PT, R8, R2, PT ;  /* 0x000000020800720c */ /* 0x000fda0003f06270 */
[----:B------:R-:W-:Y:S05]  /*21310*/  @P0 BRA `(.L_x_2032) ;  /* 0x0000000000840947 */ /* 0x000fea0003800000 */
[----:B------:R-:W-:Y:S01]  /*21320*/  ISETP.NE.AND P0, PT, R9, 0x1, PT ;  /* 0x000000010900780c */ /* 0x000fe20003f05270 */
[----:B------:R-:W-:Y:S01]  /*21330*/  ULDC.64 UR4, c[0x0][0xb90] ;  /* 0x0002e40000047ab9 */ /* 0x000fe20000000a00 */
[----:B------:R-:W-:Y:S02]  /*21340*/  IMAD.MOV.U32 R2, RZ, RZ, R6 ;  /* 0x000000ffff027224 */ /* 0x000fe400078e0006 */
[----:B------:R-:W-:Y:S02]  /*21350*/  IMAD R7, R10, UR4, RZ ;  /* 0x000000040a077c24 */ /* 0x000fe4000f8e02ff */
[----:B------:R-:W-:Y:S02]  /*21360*/  IMAD.MOV.U32 R3, RZ, RZ, R11 ;  /* 0x000000ffff037224 */ /* 0x000fe400078e000b */
[----:B------:R-:W-:Y:S02]  /*21370*/  IMAD.MOV.U32 R5, RZ, RZ, R8 ;  /* 0x000000ffff057224 */ /* 0x000fe400078e0008 */
[----:B------:R-:W-:-:S03]  /*21380*/  IMAD.WIDE.U32 R2, R24, UR4, R2 ;  /* 0x0000000418027c25 */ /* 0x000fc6000f8e0002 */
[----:B------:R-:W2:Y:S01]  /*21390*/  @P0 LDC R15, c[0x0][0xbec] ;  /* 0x0002fb00ff0f0b82 */ /* 0x000ea20000000800 */
[----:B------:R-:W-:Y:S01]  /*213a0*/  IMAD R7, R24, UR5, R7 ;  /* 0x0000000518077c24 */ /* 0x000fe2000f8e0207 */
[----:B------:R-:W-:-:S03]  /*213b0*/  ULDC.64 UR4, c[0x0][0xb98] ;  /* 0x0002e60000047ab9 */ /* 0x000fc60000000a00 */
[----:B------:R-:W-:-:S03]  /*213c0*/  IMAD.IADD R3, R3, 0x1, R7 ;  /* 0x0000000103037824 */ /* 0x000fc600078e0207 */
[----:B------:R-:W4:Y:S01]  /*213d0*/  @P0 LDC R21, c[0x0][0xbf0] ;  /* 0x0002fc00ff150b82 */ /* 0x000f220000000800 */
[----:B------:R-:W-:-:S04]  /*213e0*/  IMAD.WIDE.U32 R2, R13, UR4, R2 ;  /* 0x000000040d027c25 */ /* 0x000fc8000f8e0002 */
[----:B--2---:R-:W-:-:S05]  /*213f0*/  @P0 IMAD.HI.U32 R4, R8, R15, RZ ;  /* 0x0000000f08040227 */ /* 0x004fca00078e00ff */
[----:B----4-:R-:W-:Y:S01]  /*21400*/  @P0 SHF.R.U32.HI R5, RZ, R21, R4 ;  /* 0x00000015ff050219 */ /* 0x010fe20000011604 */
[----:B------:R-:W-:-:S03]  /*21410*/  IMAD R4, R12, UR4, RZ ;  /* 0x000000040c047c24 */ /* 0x000fc6000f8e02ff */
[C---:B------:R-:W-:Y:S02]  /*21420*/  IADD3 R7, -R5.reuse, RZ, RZ ;  /* 0x000000ff05077210 */ /* 0x040fe40007ffe1ff */
[----:B------:R-:W-:-:S03]  /*21430*/  IADD3 R2, P0, R5, R2, RZ ;  /* 0x0000000205027210 */ /* 0x000fc60007f1e0ff */
[----:B------:R-:W-:Y:S01]  /*21440*/  IMAD R7, R9, R7, R8 ;  /* 0x0000000709077224 */ /* 0x000fe200078e0208 */
[----:B------:R-:W-:Y:S01]  /*21450*/  SHF.R.S32.HI R9, RZ, 0x1f, R5 ;  /* 0x0000001fff097819 */ /* 0x000fe20000011405 */
[----:B------:R-:W-:Y:S01]  /*21460*/  IMAD R8, R13, UR5, R4 ;  /* 0x000000050d087c24 */ /* 0x000fe2000f8e0204 */
[----:B------:R-:W-:Y:S02]  /*21470*/  ULDC.64 UR4, c[0x0][0xb88] ;  /* 0x0002e20000047ab9 */ /* 0x000fe40000000a00 */
[----:B------:R-:W-:Y:S02]  /*21480*/  SHF.R.S32.HI R4, RZ, 0x1f, R7 ;  /* 0x0000001fff047819 */ /* 0x000fe40000011407 */
[----:B------:R-:W-:-:S03]  /*21490*/  IADD3.X R3, R9, R3, R8, P0, !PT ;  /* 0x0000000309037210 */ /* 0x000fc600007fe408 */
[----:B------:R-:W-:Y:S02]  /*214a0*/  IMAD R4, R4, UR4, RZ ;  /* 0x0000000404047c24 */ /* 0x000fe4000f8e02ff */
[----:B------:R-:W-:-:S04]  /*214b0*/  IMAD.WIDE.U32 R2, R7, UR4, R2 ;  /* 0x0000000407027c25 */ /* 0x000fc8000f8e0002 */
[----:B------:R-:W-:Y:S01]  /*214c0*/  IMAD R5, R7, UR5, R4 ;  /* 0x0000000507057c24 */ /* 0x000fe2000f8e0204 */
[----:B------:R-:W-:Y:S02]  /*214d0*/  ULDC.64 UR4, c[0x0][0xb50] ;  /* 0x0002d40000047ab9 */ /* 0x000fe40000000a00 */
[----:B------:R-:W-:Y:S01]  /*214e0*/  LEA R4, P0, R2, UR4, 0x2 ;  /* 0x0000000402047c11 */ /* 0x000fe2000f8010ff */
[----:B------:R-:W-:-:S05]  /*214f0*/  IMAD.IADD R3, R3, 0x1, R5 ;  /* 0x0000000103037824 */ /* 0x000fca00078e0205 */
[----:B------:R-:W-:Y:S01]  /*21500*/  LEA.HI.X R5, R2, UR5, R3, 0x2, P0 ;  /* 0x0000000502057c11 */ /* 0x000fe200080f1403 */
[----:B------:R-:W-:-:S05]  /*21510*/  IMAD.MOV.U32 R3, RZ, RZ, -0x800000 ;  /* 0xff800000ff037424 */ /* 0x000fca00078e00ff */
[----:B------:R2:W-:Y:S02]  /*21520*/  STG.E desc[UR60][R4.64], R3 ;  /* 0x0000000304007986 */ /* 0x0005e4000c10193c */
.L_x_2032:
[----:B------:R-:W-:Y:S05]  /*21530*/  BSYNC B1 ;  /* 0x0000000000017941 */ /* 0x000fea0003800000 */
.L_x_2031:
[----:B--2---:R-:W2:Y:S01]  /*21540*/  LDL R4, [R1+0x58] ;  /* 0x0000580001047983 */ /* 0x004ea20000100800 */
[----:B------:R-:W-:-:S03]  /*21550*/  ULDC.64 UR4, c[0x0][0xaa0] ;  /* 0x0002a80000047ab9 */ /* 0x000fc60000000a00 */
[----:B------:R-:W4:Y:S04]  /*21560*/  LDL R8, [R1+0x74] ;  /* 0x0000740001087983 */ /* 0x000f280000100800 */
[----:B------:R0:W5:Y:S04]  /*21570*/  LDL R15, [R1+0x30] ;  /* 0x00003000010f7983 */ /* 0x0001680000100800 */
[----:B------:R0:W5:Y:S04]  /*21580*/  LDL R20, [R1+0x70] ;  /* 0x0000700001147983 */ /* 0x0001680000100800 */
[----:B------:R0:W5:Y:S01]  /*21590*/  LDL R21, [R1+0x2c] ;  /* 0x00002c0001157983 */ /* 0x0001620000100800 */
        /* <DEDUP_REMOVED lines=8> */
[----:B------:R-:W-:Y:S01]  /*21620*/  ULDC.64 UR4, c[0x0][0xaf0] ;  /* 0x0002bc0000047ab9 */ /* 0x000fe20000000a00 */
[----:B--2---:R-:W-:-:S05]  /*21630*/  IMAD R4, R4, 0x20, R218 ;  /* 0x0000002004047824 */ /* 0x004fca00078e02da */
[----:B------:R-:W-:-:S05]  /*21640*/  IADD3 R9, R26, R4, RZ ;  /* 0x000000041a097210 */ /* 0x000fca0007ffe0ff */
[----:B0-----:R-:W-:Y:S02]  /*21650*/  @P2 IMAD.HI.U32 R4, R9, R14, RZ ;  /* 0x0000000e09042227 */ /* 0x001fe400078e00ff */
[----:B------:R0:W5:Y:S02]  /*21660*/  LDL R14, [R1+0x5c] ;  /* 0x00005c00010e7983 */ /* 0x0001640000100800 */
[----:B------:R-:W-:Y:S01]  /*21670*/  IMAD.MOV.U32 R5, RZ, RZ, R9 ;  /* 0x000000ffff057224 */ /* 0x000fe200078e0009 */
[----:B---3--:R-:W-:Y:S01]  /*21680*/  @P2 SHF.R.U32.HI R5, RZ, R25, R4 ;  /* 0x00000019ff052219 */ /* 0x008fe20000011604 */
[----:B------:R-:W-:Y:S02]  /*21690*/  IMAD R6, R12, UR4, RZ ;  /* 0x000000040c067c24 */ /* 0x000fe4000f8e02ff */
[----:B------:R-:W-:Y:S01]  /*216a0*/  IMAD.IADD R3, R3, 0x1, R7 ;  /* 0x0000000103037824 */ /* 0x000fe200078e0207 */
[----:B------:R-:W-:Y:S01]  /*216b0*/  SHF.R.S32.HI R4, RZ, 0x1f, R5 ;  /* 0x0000001fff047819 */ /* 0x000fe20000011405 */
[----:B------:R-:W-:-:S02]  /*216c0*/  IMAD R7, R13, UR5, R6 ;  /* 0x000000050d077c24 */ /* 0x000fc4000f8e0206 */
[----:B------:R-:W-:Y:S01]  /*216d0*/  IMAD.WIDE.U32 R2, R13, UR4, R2 ;  /* 0x000000040d027c25 */ /* 0x000fe2000f8e0002 */
[----:B------:R-:W-:-:S03]  /*216e0*/  ULDC.64 UR4, c[0x0][0xae0] ;  /* 0x0002b80000047ab9 */ /* 0x000fc60000000a00 */
[----:B------:R-:W-:Y:S01]  /*216f0*/  IMAD.MOV R6, RZ, RZ, -R5 ;  /* 0x000000ffff067224 */ /* 0x000fe200078e0a05 */
[----:B------:R-:W-:Y:S01]  /*21700*/  IADD3 R3, R3, R7, RZ ;  /* 0x0000000703037210 */ /* 0x000fe20007ffe0ff */
[----:B------:R-:W-:Y:S02]  /*21710*/  IMAD R4, R4, UR4, RZ ;  /* 0x0000000404047c24 */ /* 0x000fe4000f8e02ff */
[----:B------:R-:W-:Y:S02]  /*21720*/  IMAD R7, R23, R6, R9 ;  /* 0x0000000617077224 */ /* 0x000fe400078e0209 */
[C---:B------:R-:W-:Y:S02]  /*21730*/  IMAD R9, R5.reuse, UR5, R4 ;  /* 0x0000000505097c24 */ /* 0x040fe4000f8e0204 */
[----:B------:R-:W-:Y:S01]  /*21740*/  IMAD.WIDE.U32 R2, R5, UR4, R2 ;  /* 0x0000000405027c25 */ /* 0x000fe2000f8e0002 */
[----:B------:R-:W-:Y:S01]  /*21750*/  SHF.R.S32.HI R4, RZ, 0x1f, R7 ;  /* 0x0000001fff047819 */ /* 0x000fe20000011407 */
[----:B------:R-:W-:-:S02]  /*21760*/  ULDC.64 UR4, c[0x0][0xad8] ;  /* 0x0002b60000047ab9 */ /* 0x000fc40000000a00 */
[----:B------:R-:W-:Y:S02]  /*21770*/  IMAD.IADD R3, R3, 0x1, R9 ;  /* 0x0000000103037824 */ /* 0x000fe400078e0209 */
[----:B------:R-:W-:Y:S02]  /*21780*/  IMAD R4, R4, UR4, RZ ;  /* 0x0000000404047c24 */ /* 0x000fe4000f8e02ff */
[----:B------:R-:W-:Y:S02]  /*21790*/  IMAD.IADD R6, R218, 0x1, R26 ;  /* 0x00000001da067824 */ /* 0x000fe400078e021a */
[----:B------:R-:W-:Y:S02]  /*217a0*/  IMAD R23, R0, R23, RZ ;  /* 0x0000001700177224 */ /* 0x000fe400078e02ff */
[C---:B------:R-:W-:Y:S02]  /*217b0*/  IMAD R5, R7.reuse, UR5, R4 ;  /* 0x0000000507057c24 */ /* 0x040fe4000f8e0204 */
[----:B------:R-:W-:Y:S01]  /*217c0*/  IMAD.WIDE.U32 R2, R7, UR4, R2 ;  /* 0x0000000407027c25 */ /* 0x000fe2000f8e0002 */
[----:B------:R-:W-:Y:S01]  /*217d0*/  ISETP.GE.AND P2, PT, R6, R23, PT ;  /* 0x000000170600720c */ /* 0x000fe20003f46270 */
[----:B------:R-:W-:-:S02]  /*217e0*/  ULDC.64 UR4, c[0x0][0xa80] ;  /* 0x0002a00000047ab9 */ /* 0x000fc40000000a00 */
[----:B------:R-:W-:Y:S01]  /*217f0*/  VIADD R0, R6, 0x20 ;  /* 0x0000002006007836 */ /* 0x000fe20000000000 */
[----:B------:R-:W-:Y:S02]  /*21800*/  IADD3 R3, R3, R5, RZ ;  /* 0x0000000503037210 */ /* 0x000fe40007ffe0ff */
[----:B------:R-:W-:Y:S02]  /*21810*/  LEA R4, P3, R2, UR4, 0x1 ;  /* 0x0000000402047c11 */ /* 0x000fe4000f8608ff */
[-C--:B------:R-:W-:Y:S02]  /*21820*/  ISETP.GE.AND P1, PT, R0, R23.reuse, PT ;  /* 0x000000170000720c */ /* 0x080fe40003f26270 */
[----:B------:R-:W-:Y:S01]  /*21830*/  LEA.HI.X R5, R2, UR5, R3, 0x1, P3 ;  /* 0x0000000502057c11 */ /* 0x000fe200098f0c03 */
[----:B------:R-:W-:Y:S01]  /*21840*/  VIADD R0, R6, 0x40 ;  /* 0x0000004006007836 */ /* 0x000fe20000000000 */
[----:B------:R0:W2:Y:S01]  /*21850*/  SHFL.IDX PT, R2, R4, RZ, 0x181f ;  /* 0x00181fff04027589 */ /* 0x0000a200000e0000 */
[----:B------:R-:W-:Y:S03]  /*21860*/  BSSY B1, `(.L_x_2033) ;  /* 0x0000016000017945 */ /* 0x000fe60003800000 */
[----:B------:R0:W3:Y:S01]  /*21870*/  SHFL.IDX PT, R3, R5, RZ, 0x181f ;  /* 0x00181fff05037589 */ /* 0x0000e200000e0000 */
[----:B----4-:R-:W-:Y:S01]  /*21880*/  IMAD.MOV.U32 R24, RZ, RZ, R8 ;  /* 0x000000ffff187224 */ /* 0x010fe200078e0008 */
[----:B------:R-:W-:Y:S01]  /*21890*/  ISETP.GE.AND P0, PT, R0, R23, PT ;  /* 0x000000170000720c */ /* 0x000fe20003f06270 */
[----:B------:R-:W-:-:S12]  /*218a0*/  @P2 BRA `(.L_x_2034) ;  /* 0x0000000000442947 */ /* 0x000fd80003800000 */
[----:B------:R-:W-:Y:S02]  /*218b0*/  ULDC UR4, c[0x0][0xac8] ;  /* 0x0002b20000047ab9 */ /* 0x000fe40000000800 */
[----:B------:R-:W-:Y:S02]  /*218c0*/  ISETP.GE.AND P5, PT, R18, UR4, PT ;  /* 0x0000000412007c0c */ /* 0x000fe4000bfa6270 */
[----:B-----5:R-:W-:Y:S02]  /*218d0*/  ISETP.GE.AND P3, PT, R21, UR4, PT ;  /* 0x0000000415007c0c */ /* 0x020fe4000bf66270 */
[----:B------:R-:W-:Y:S02]  /*218e0*/  ISETP.GE.AND P2, PT, R15, UR4, PT ;  /* 0x000000040f007c0c */ /* 0x000fe4000bf46270 */
[----:B------:R-:W-:-:S07]  /*218f0*/  ISETP.GE.AND P4, PT, R226, UR4, PT ;  /* 0x00000004e2007c0c */ /* 0x000fce000bf86270 */
[----:B--2---:R-:W-:-:S04]  /*21900*/  @!P5 LEA R8, P6, R18, R2, 0x1 ;  /* 0x000000021208d211 */ /* 0x004fc800078c08ff */
[-C--:B---3--:R-:W-:Y:S02]  /*21910*/  @!P5 LEA.HI.X R9, R18, R3.reuse, R19, 0x1, P6 ;  /* 0x000000031209d211 */ /* 0x088fe400030f0c13 */
[CC--:B------:R-:W-:Y:S01]  /*21920*/  @!P3 LEA R10, P6, R21.reuse, R2.reuse, 0x1 ;  /* 0x00000002150ab211 */ /* 0x0c0fe200078c08ff */
        /* <DEDUP_REMOVED lines=9> */
.L_x_2034:
[----:B------:R-:W-:Y:S05]  /*219c0*/  BSYNC B1 ;  /* 0x0000000000017941 */ /* 0x000fea0003800000 */
.L_x_2033:
[----:B---34-:R3:W4:Y:S01]  /*219d0*/  SHFL.IDX PT, R3, R5, 0x1, 0x181f ;  /* 0x00381f0005037f89 */ /* 0x01872200000e0000 */
[----:B------:R-:W-:Y:S03]  /*219e0*/  BSSY B1, `(.L_x_2035) ;  /* 0x0000014000017945 */ /* 0x000fe60003800000 */
[----:B--2---:R3:W2:Y:S01]  /*219f0*/  SHFL.IDX PT, R2, R4, 0x1, 0x181f ;  /* 0x00381f0004027f89 */ /* 0x0046a200000e0000 */
[----:B------:R-:W-:Y:S05]  /*21a00*/  @P1 BRA `(.L_x_2036) ;  /* 0x0000000000441947 */ /* 0x000fea0003800000 */
[----:B------:R-:W-:Y:S02]  /*21a10*/  ULDC UR4, c[0x0][0xac8] ;  /* 0x0002b20000047ab9 */ /* 0x000fe40000000800 */
[----:B------:R-:W-:Y:S02]  /*21a20*/  ISETP.GE.AND P4, PT, R18, UR4, PT ;  /* 0x0000000412007c0c */ /* 0x000fe4000bf86270 */
[----:B-----5:R-:W-:Y:S02]  /*21a30*/  ISETP.GE.AND P2, PT, R21, UR4, PT ;  /* 0x0000000415007c0c */ /* 0x020fe4000bf46270 */
[----:B------:R-:W-:Y:S02]  /*21a40*/  ISETP.GE.AND P1, PT, R15, UR4, PT ;  /* 0x000000040f007c0c */ /* 0x000fe4000bf26270 */
[----:B------:R-:W-:-:S07]  /*21a50*/  ISETP.GE.AND P3, PT, R226, UR4, PT ;  /* 0x00000004e2007c0c */ /* 0x000fce000bf66270 */
[CC--:B--2---:R-:W-:Y:S02]  /*21a60*/  @!P4 LEA R8, P6, R18.reuse, R2.reuse, 0x1 ;  /* 0x000000021208c211 */ /* 0x0c4fe400078c08ff */
[-C--:B------:R-:W-:Y:S02]  /*21a70*/  @!P2 LEA R10, P5, R21, R2.reuse, 0x1 ;  /* 0x00000002150aa211 */ /* 0x080fe400078a08ff */
[-C--:B----4-:R-:W-:Y:S02]  /*21a80*/  @!P4 LEA.HI.X R9, R18, R3.reuse, R19, 0x1, P6 ;  /* 0x000000031209c211 */ /* 0x090fe400030f0c13 */
[----:B------:R-:W-:Y:S01]  /*21a90*/  @!P1 LEA R12, P6, R15, R2, 0x1 ;  /* 0x000000020f0c9211 */ /* 0x000fe200078c08ff */
[----:B------:R-:W-:Y:S01]  /*21aa0*/  @!P3 IMAD.SHL.U32 R7, R14, 0x8, RZ ;  /* 0x000000080e07b824 */ /* 0x000fe200078e00ff */
[-C--:B------:R-:W-:Y:S01]  /*21ab0*/  @!P2 LEA.HI.X R11, R21, R3.reuse, R24, 0x1, P5 ;  /* 0x00000003150ba211 */ /* 0x080fe200028f0c18 */
[----:B------:R2:W-:Y:S01]  /*21ac0*/  @!P4 ST.E.128 desc[UR60][R8.64], RZ ;  /* 0x000000ff0800c985 */ /* 0x0005e2000c101d3c */
[----:B------:R-:W-:Y:S01]  /*21ad0*/  @!P1 LEA.HI.X R13, R15, R3, R20, 0x1, P6 ;  /* 0x000000030f0d9211 */ /* 0x000fe200030f0c14 */
[----:B------:R-:W-:-:S05]  /*21ae0*/  @!P3 IMAD.WIDE R2, R7, 0x2, R2 ;  /* 0x000000020702b825 */ /* 0x000fca00078e0202 */
[----:B------:R2:W-:Y:S04]  /*21af0*/  @!P3 ST.E.128 desc[UR60][R2.64], RZ ;  /* 0x000000ff0200b985 */ /* 0x0005e8000c101d3c */
[----:B------:R2:W-:Y:S04]  /*21b00*/  @!P2 ST.E.128 desc[UR60][R10.64], RZ ;  /* 0x000000ff0a00a985 */ /* 0x0005e8000c101d3c */
[----:B------:R2:W-:Y:S02]  /*21b10*/  @!P1 ST.E.128 desc[UR60][R12.64], RZ ;  /* 0x000000ff0c009985 */ /* 0x0005e4000c101d3c */
.L_x_2036:
[----:B------:R-:W-:Y:S05]  /*21b20*/  BSYNC B1 ;  /* 0x0000000000017941 */ /* 0x000fea0003800000 */
.L_x_2035:
[----:B--2-4-:R2:W4:Y:S01]  /*21b30*/  SHFL.IDX PT, R3, R5, 0x2, 0x181f ;  /* 0x00581f0005037f89 */ /* 0x01452200000e0000 */
[----:B------:R-:W-:Y:S03]  /*21b40*/  BSSY B1, `(.L_x_2037) ;  /* 0x0000014000017945 */ /* 0x000fe60003800000 */
[----:B------:R2:W0:Y:S01]  /*21b50*/  SHFL.IDX PT, R2, R4, 0x2, 0x181f ;  /* 0x00581f0004027f89 */ /* 0x00042200000e0000 */
[----:B------:R-:W-:Y:S05]  /*21b60*/  @P0 BRA `(.L_x_2038) ;  /* 0x0000000000440947 */ /* 0x000fea0003800000 */
[----:B------:R-:W-:Y:S02]  /*21b70*/  ULDC UR4, c[0x0][0xac8] ;  /* 0x0002b20000047ab9 */ /* 0x000fe40000000800 */
[----:B------:R-:W-:Y:S02]  /*21b80*/  ISETP.GE.AND P3, PT, R18, UR4, PT ;  /* 0x0000000412007c0c */ /* 0x000fe4000bf66270 */
[----:B-----5:R-:W-:Y:S02]  /*21b90*/  ISETP.GE.AND P5, PT, R21, UR4, PT ;  /* 0x0000000415007c0c */ /* 0x020fe4000bfa6270 */
[----:B------:R-:W-:Y:S02]  /*21ba0*/  ISETP.GE.AND P6, PT, R15, UR4, PT ;  /* 0x000000040f007c0c */ /* 0x000fe4000bfc6270 */
[----:B------:R-:W-:-:S07]  /*21bb0*/  ISETP.GE.AND P4, PT, R226, UR4, PT ;  /* 0x00000004e2007c0c */ /* 0x000fce000bf86270 */
[-C--:B0-----:R-:W-:Y:S02]  /*21bc0*/  @!P3 LEA R8, P0, R18, R2.reuse, 0x1 ;  /* 0x000000021208b211 */ /* 0x081fe400078008ff */
[-C--:B------:R-:W-:Y:S02]  /*21bd0*/  @!P5 LEA R10, P1, R21, R2.reuse, 0x1 ;  /* 0x00000002150ad211 */ /* 0x080fe400078208ff */
[----:B------:R-:W-:Y:S02]  /*21be0*/  @!P6 LEA R12, P2, R15, R2, 0x1 ;  /* 0x000000020f0ce211 */ /* 0x000fe400078408ff */
        /* <DEDUP_REMOVED lines=9> */
.L_x_2038:
[----:B------:R-:W-:Y:S05]  /*21c80*/  BSYNC B1 ;  /* 0x0000000000017941 */ /* 0x000fea0003800000 */
.L_x_2037:
[----:B------:R-:W-:Y:S01]  /*21c90*/  VIADD R0, R6, 0x60 ;  /* 0x0000006006007836 */ /* 0x000fe20000000000 */
[----:B0---4-:R0:W4:Y:S04]  /*21ca0*/  SHFL.IDX PT, R3, R5, 0x3, 0x181f ;  /* 0x00781f0005037f89 */ /* 0x01112800000e0000 */
[----:B------:R-:W-:Y:S01]  /*21cb0*/  ISETP.GE.AND P0, PT, R0, R23, PT ;  /* 0x000000170000720c */ /* 0x000fe20003f06270 */
[----:B------:R0:W0:-:S12]  /*21cc0*/  SHFL.IDX PT, R2, R4, 0x3, 0x181f ;  /* 0x00781f0004027f89 */ /* 0x00001800000e0000 */
[----:B------:R-:W-:Y:S05]  /*21cd0*/  @P0 BRA `(.L_x_2029) ;  /* 0x0000000000440947 */ /* 0x000fea0003800000 */
[----:B------:R-:W-:Y:S02]  /*21ce0*/  ULDC UR4, c[0x0][0xac8] ;  /* 0x0002b20000047ab9 */ /* 0x000fe40000000800 */
[----:B------:R-:W-:Y:S02]  /*21cf0*/  ISETP.GE.AND P3, PT, R18, UR4, PT ;  /* 0x0000000412007c0c */ /* 0x000fe4000bf66270 */
[----:B------:R-:W-:Y:S02]  /*21d00*/  ISETP.GE.AND P4, PT, R226, UR4, PT ;  /* 0x00000004e2007c0c */ /* 0x000fe4000bf86270 */
[----:B-----5:R-:W-:Y:S02]  /*21d10*/  ISETP.GE.AND P5, PT, R21, UR4, PT ;  /* 0x0000000415007c0c */ /* 0x020fe4000bfa6270 */
[----:B------:R-:W-:-:S07]  /*21d20*/  ISETP.GE.AND P6, PT, R15, UR4, PT ;  /* 0x000000040f007c0c */ /* 0x000fce000bfc6270 */
[-C--:B0-----:R-:W-:Y:S02]  /*21d30*/  @!P3 LEA R6, P0, R18, R2.reuse, 0x1 ;  /* 0x000000021206b211 */ /* 0x081fe400078008ff */
[----:B--23--:R-:W-:Y:S02]  /*21d40*/  @!P4 SHF.L.U32 R5, R14, 0x3, RZ ;  /* 0x000000030e05c819 */ /* 0x00cfe400000006ff */
[-C--:B------:R-:W-:Y:S02]  /*21d50*/  @!P5 LEA R8, P1, R21, R2.reuse, 0x1 ;  /* 0x000000021508d211 */ /* 0x080fe400078208ff */
[----:B------:R-:W-:Y:S02]  /*21d60*/  @!P6 LEA R10, P2, R15, R2, 0x1 ;  /* 0x000000020f0ae211 */ /* 0x000fe400078408ff */
        /* <DEDUP_REMOVED lines=8> */
.L_x_2029:
[----:B------:R-:W-:Y:S05]  /*21df0*/  BSYNC B0 ;  /* 0x0000000000007941 */ /* 0x000fea0003800000 */
.L_x_2020:
[----:B------:R-:W-:Y:S02]  /*21e00*/  ULDC UR4, c[0x0][0xc3c] ;  /* 0x00030f0000047ab9 */ /* 0x000fe40000000800 */
[----:B-1----:R-:W-:-:S13]  /*21e10*/  ISETP.GE.AND P0, PT, R63, UR4, PT ;  /* 0x000000043f007c0c */ /* 0x002fda000bf06270 */
[----:B------:R-:W-:Y:S05]  /*21e20*/  @!P0 BRA `(.L_x_2039) ;  /* 0xfffffdf400a48947 */ /* 0x000fea000383ffff */
[----:B------:R-:W-:Y:S05]  /*21e30*/  BRA `(.L_x_1750) ;  /* 0x0000009400087947 */ /* 0x000fea0003800000 */
.L_x_1748:
        /* <DEDUP_REMOVED lines=18> */
.L_x_2040:
[----:B------:R-:W-:Y:S01]  /*21f60*/  LOP3.LUT R0, R4, 0x1f, RZ, 0xc0, !PT ;  /* 0x0000001f04007812 */ /* 0x000fe200078ec0ff */
[----:B------:R-:W-:Y:S01]  /*21f70*/  ULDC UR4, c[0x0][0xc3c] ;  /* 0x00030f0000047ab9 */ /* 0x000fe20000000800 */
[----:B------:R-:W1:Y:S01]  /*21f80*/  S2UR UR6, SR_CTAID.X ;  /* 0x00000000000679c3 */ /* 0x000e620000002500 */
[----:B------:R-:W-:Y:S01]  /*21f90*/  ULDC UR5, c[0x0][0xc38] ;  /* 0x00030e0000057ab9 */ /* 0x000fe20000000800 */
[----:B------:R-:W-:-:S04]  /*21fa0*/  ISETP.NE.AND P0, PT, R0, 0x1f, PT ;  /* 0x0000001f0000780c */ /* 0x000fc80003f05270 */
[----:B------:R-:W-:-:S13]  /*21fb0*/  ISETP.GE.OR P1, PT, R0, UR4, !P0 ;  /* 0x0000000400007c0c */ /* 0x000fda000c726670 */
[----:B0-----:R-:W0:Y:S02]  /*21fc0*/  @!P1 LDC.64 R2, c[0x0][0xc80] ;  /* 0x00032000ff029b82 */ /* 0x001e240000000a00 */
[----:B0-----:R-:W-:-:S05]  /*21fd0*/  @!P1 IMAD.WIDE.U32 R2, R0, 0x4, R2 ;  /* 0x0000000400029825 */ /* 0x001fca00078e0002 */
[----:B------:R-:W2:Y:S01]  /*21fe0*/  @!P1 LDG.E R6, desc[UR60][R2.64] ;  /* 0x0000003c02069981 */ /* 0x000ea2000c1e1900 */
[C---:B------:R-:W-:Y:S01]  /*21ff0*/  ISETP.NE.AND P1, PT, R0.reuse, RZ, PT ;  /* 0x000000ff0000720c */ /* 0x040fe20003f25270 */
[----:B------:R-:W-:Y:S01]  /*22000*/  UMOV UR4, URZ ;  /* 0x0000003f00047c82 */ /* 0x000fe20008000000 */
[C---:B------:R-:W-:Y:S01]  /*22010*/  ISETP.GE.U32.AND P2, PT, R0.reuse, 0x2, PT ;  /* 0x000000020000780c */ /* 0x040fe20003f46070 */
[----:B------:R-:W-:Y:S01]  /*22020*/  IMAD.MOV.U32 R16, RZ, RZ, RZ ;  /* 0x000000ffff107224 */ /* 0x000fe200078e00ff */
[C---:B------:R-:W-:Y:S02]  /*22030*/  ISETP.GE.U32.AND P3, PT, R0.reuse, 0x4, PT ;  /* 0x000000040000780c */ /* 0x040fe40003f66070 */
[C---:B------:R-:W-:Y:S02]  /*22040*/  ISETP.GE.U32.AND P4, PT, R0.reuse, 0x8, PT ;  /* 0x000000080000780c */ /* 0x040fe40003f86070 */
[----:B------:R-:W-:Y:S01]  /*22050*/  ISETP.GE.U32.AND P5, PT, R0, 0x10, PT ;  /* 0x000000100000780c */ /* 0x000fe20003fa6070 */
[----:B--2---:R-:W0:Y:S02]  /*22060*/  SHFL.UP PT, R5, R6, 0x1, RZ ;  /* 0x0420000006057989 */ /* 0x004e2400000e00ff */
        /* <DEDUP_REMOVED lines=14> */
[----:B------:R-:W0:Y:S02]  /*22150*/  SHFL.IDX PT, R3, R5, 0x1f, 0x1f ;  /* 0x03e01f0005037f89 */ /* 0x000e2400000e0000 */
[----:B0-----:R-:W-:-:S04]  /*22160*/  IMAD R7, R3, UR5, RZ ;  /* 0x0000000503077c24 */ /* 0x001fc8000f8e02ff */
[----:B------:R-:W-:Y:S01]  /*22170*/  IMAD.MOV.U32 R8, RZ, RZ, R7 ;  /* 0x000000ffff087224 */ /* 0x000fe200078e0007 */
[----:B-1----:R-:W-:-:S13]  /*22180*/  ISETP.GT.AND P6, PT, R7, UR6, PT ;  /* 0x0000000607007c0c */ /* 0x002fda000bfc4270 */
[----:B------:R-:W-:Y:S05]  /*22190*/  @P6 BRA `(.L_x_2042) ;  /* 0x00000000009c6947 */ /* 0x000fea0003800000 */
[----:B------:R-:W0:Y:S01]  /*221a0*/  LDC R5, c[0x0][0xc3c] ;  /* 0x00030f00ff057b82 */ /* 0x000e220000000800 */
[----:B------:R-:W-:Y:S01]  /*221b0*/  IMAD.MOV.U32 R7, RZ, RZ, R8 ;  /* 0x000000ffff077224 */ /* 0x000fe200078e0008 */
[----:B------:R-:W-:Y:S01]  /*221c0*/  UMOV UR4, URZ ;  /* 0x0000003f00047c82 */ /* 0x000fe20008000000 */
[----:B------:R-:W-:Y:S01]  /*221d0*/  ULDC UR7, c[0x0][0xc3c] ;  /* 0x00030f0000077ab9 */ /* 0x000fe20000000800 */
[----:B------:R-:W-:-:S05]  /*221e0*/  ULDC UR5, c[0x0][0xc38] ;  /* 0x00030e0000057ab9 */ /* 0x000fca0000000800 */
.L_x_2046:
[----:B------:R-:W-:Y:S01]  /*221f0*/  UIADD3 UR4, UR4, 0x1f, URZ ;  /* 0x0000001f04047890 */ /* 0x000fe2000fffe03f */
[----:B------:R-:W-:-:S05]  /*22200*/  MOV R19, UR7 ;  /* 0x0000000700137c02 */ /* 0x000fca0008000f00 */
[----:B0-----:R-:W-:-:S13]  /*22210*/  ISETP.LE.AND P6, PT, R5, UR4, PT ;  /* 0x0000000405007c0c */ /* 0x001fda000bfc3270 */
[----:B------:R-:W-:Y:S05]  /*22220*/  @P6 BRA `(.L_x_2043) ;  /* 0x0000000400a86947 */ /* 0x000fea0003800000 */
[----:B------:R-:W-:Y:S01]  /*22230*/  VIADD R8, R0, UR4 ;  /* 0x0000000400087c36 */ /* 0x000fe20008000000 */
[----:B------:R-:W-:Y:S01]  /*22240*/  BSSY B0, `(.L_x_2044) ;  /* 0x0000007000007945 */ /* 0x000fe20003800000 */
[----:B------:R-:W-:-:S03]  /*22250*/  IMAD.MOV.U32 R6, RZ, RZ, RZ ;  /* 0x000000ffff067224 */ /* 0x000fc600078e00ff */
[----:B------:R-:W-:-:S13]  /*22260*/  ISETP.GE.OR P6, PT, R8, R5, !P0 ;  /* 0x000000050800720c */ /* 0x000fda00047c6670 */
[----:B------:R-:W-:Y:S05]  /*22270*/  @P6 BRA `(.L_x_2045) ;  /* 0x00000000000c6947 */ /* 0x000fea0003800000 */
[----:B------:R-:W0:Y:S02]  /*22280*/  LDC.64 R2, c[0x0][0xc80] ;  /* 0x00032000ff027b82 */ /* 0x000e240000000a00 */
[----:B0-----:R-:W-:-:S05]  /*22290*/  IMAD.WIDE R2, R8, 0x4, R2 ;  /* 0x0000000408027825 */ /* 0x001fca00078e0202 */
[----:B------:R0:W5:Y:S02]  /*222a0*/  LDG.E R6, desc[UR60][R2.64] ;  /* 0x0000003c02067981 */ /* 0x000164000c1e1900 */
.L_x_2045:
[----:B------:R-:W-:Y:S05]  /*222b0*/  BSYNC B0 ;  /* 0x0000000000007941 */ /* 0x000fea0003800000 */
.L_x_2044:
        /* <DEDUP_REMOVED lines=21> */
.L_x_2042:
[----:B------:R-:W-:-:S05]  /*22410*/  IADD3 R8, -R8, R7, RZ ;  /* 0x0000000708087210 */ /* 0x000fca0007ffe1ff */
        /* <DEDUP_REMOVED lines=17> */
[----:B------:R-:W-:-:S06]  /*22530*/  VIADD R16, R7, 0xffffffff ;  /* 0xffffffff07107836 */ /* 0x000fcc0000000000 */
[----:B------:R2:W3:Y:S02]  /*22540*/  SHFL.IDX PT, R16, R5, R16, 0x1f ;  /* 0x00001f1005107589 */ /* 0x0004e400000e0000 */
.L_x_2047:
[----:B-12---:R-:W-:Y:S01]  /*22550*/  IMAD.MOV R5, RZ, RZ, -R3 ;  /* 0x000000ffff057224 */ /* 0x006fe200078e0a03 */
[----:B------:R-:W-:Y:S01]  /*22560*/  MOV R2, RZ ;  /* 0x000000ff00027202 */ /* 0x000fe20000000f00 */
[----:B---3--:R-:W-:Y:S01]  /*22570*/  IMAD R16, R16, UR5, R8 ;  /* 0x0000000510107c24 */ /* 0x008fe2000f8e0208 */
[----:B------:R-:W-:Y:S01]  /*22580*/  IABS R7, R9 ;  /* 0x0000000900077213 */ /* 0x000fe20000000000 */
[----:B------:R-:W-:-:S04]  /*22590*/  IMAD R5, R5, R10, RZ ;  /* 0x0000000a05057224 */ /* 0x000fc800078e02ff */
[----:B------:R-:W-:Y:S01]  /*225a0*/  IMAD.HI.U32 R3, R3, R5, R2 ;  /* 0x0000000503037227 */ /* 0x000fe200078e0002 */
[----:B------:R-:W-:-:S03]  /*225b0*/  IADD3 R2, -R16, UR6, RZ ;  /* 0x0000000610027c10 */ /* 0x000fc6000fffe1ff */
[----:B------:R-:W-:Y:S01]  /*225c0*/  IMAD.MOV R7, RZ, RZ, -R7 ;  /* 0x000000ffff077224 */ /* 0x000fe200078e0a07 */
[----:B------:R-:W-:-:S05]  /*225d0*/  IABS R5, R2 ;  /* 0x0000000200057213 */ /* 0x000fca0000000000 */
        /* <DEDUP_REMOVED lines=10> */
[----:B------:R-:W-:Y:S02]  /*22680*/  @!P2 IADD3 R8, -R8, RZ, RZ ;  /* 0x000000ff0808a210 */ /* 0x000fe40007ffe1ff */
[----:B------:R-:W-:-:S05]  /*22690*/  @!P1 LOP3.LUT R8, RZ, R9, RZ, 0x33, !PT ;  /* 0x00000009ff089212 */ /* 0x000fca00078e33ff */
[----:B------:R-:W-:Y:S02]  /*226a0*/  IMAD R5, R11, R8, RZ ;  /* 0x000000080b057224 */ /* 0x000fe400078e02ff */
[----:B------:R-:W-:Y:S02]  /*226b0*/  IMAD.MOV R8, RZ, RZ, -R8 ;  /* 0x000000ffff087224 */ /* 0x000fe400078e0a08 */
[----:B------:R-:W-:Y:S02]  /*226c0*/  IMAD.MOV R10, RZ, RZ, -R5 ;  /* 0x000000ffff0a7224 */ /* 0x000fe400078e0a05 */
[----:B------:R-:W-:-:S03]  /*226d0*/  IMAD R8, R9, R8, R2 ;  /* 0x0000000809087224 */ /* 0x000fc600078e0202 */
[----:B------:R-:W-:Y:S01]  /*226e0*/  VIADDMNMX R11, R10, UR5, R11, PT ;  /* 0x000000050a0b7c46 */ /* 0x000fe2000b80010b */
[----:B------:R-:W-:-:S03]  /*226f0*/  IMAD.IADD R5, R8, 0x1, R5 ;  /* 0x0000000108057824 */ /* 0x000fc600078e0205 */
[----:B------:R-:W-:-:S04]  /*22700*/  IABS R7, R11 ;  /* 0x0000000b00077213 */ /* 0x000fc80000000000 */
[----:B------:R-:W1:Y:S08]  /*22710*/  I2F.RP R10, R7 ;  /* 0x00000007000a7306 */ /* 0x000e700000209400 */
[----:B-1----:R-:W1:Y:S02]  /*22720*/  MUFU.RCP R10, R10 ;  /* 0x0000000a000a7308 */ /* 0x002e640000001000 */
[----:B-1----:R-:W-:Y:S01]  /*22730*/  VIADD R3, R10, 0xffffffe ;  /* 0x0ffffffe0a037836 */ /* 0x002fe20000000000 */
[----:B------:R-:W-:-:S05]  /*22740*/  IABS R10, R11 ;  /* 0x0000000b000a7213 */ /* 0x000fca0000000000 */
[----:B------:R-:W1:Y:S01]  /*22750*/  F2I.FTZ.U32.TRUNC.NTZ R3, R3 ;  /* 0x0000000300037305 */ /* 0x000e62000021f000 */
[----:B------:R-:W-:Y:S02]  /*22760*/  IMAD.MOV R10, RZ, RZ, -R10 ;  /* 0x000000ffff0a7224 */ /* 0x000fe400078e0a0a */
[----:B-1----:R-:W-:-:S04]  /*22770*/  IMAD.MOV R2, RZ, RZ, -R3 ;  /* 0x000000ffff027224 */ /* 0x002fc800078e0a03 */
[----:B------:R-:W-:Y:S01]  /*22780*/  IMAD R9, R2, R7, RZ ;  /* 0x0000000702097224 */ /* 0x000fe200078e02ff */
[----:B------:R-:W-:-:S05]  /*22790*/  MOV R2, RZ ;  /* 0x000000ff00027202 */ /* 0x000fca0000000f00 */
[----:B------:R-:W-:Y:S01]  /*227a0*/  IMAD.HI.U32 R2, R3, R9, R2 ;  /* 0x0000000903027227 */ /* 0x000fe200078e0002 */
[----:B------:R-:W-:Y:S02]  /*227b0*/  IABS R9, R8 ;  /* 0x0000000800097213 */ /* 0x000fe40000000000 */
[----:B------:R-:W-:-:S03]  /*227c0*/  LOP3.LUT R3, R8, R11, RZ, 0x3c, !PT ;  /* 0x0000000b08037212 */ /* 0x000fc600078e3cff */
[----:B------:R-:W-:Y:S01]  /*227d0*/  IMAD.HI.U32 R2, R2, R9, RZ ;  /* 0x0000000902027227 */ /* 0x000fe200078e00ff */
[----:B------:R-:W-:-:S03]  /*227e0*/  ISETP.GE.AND P2, PT, R3, RZ, PT ;  /* 0x000000ff0300720c */ /* 0x000fc60003f46270 */
[----:B------:R-:W-:-:S05]  /*227f0*/  IMAD R10, R2, R10, R9 ;  /* 0x0000000a020a7224 */ /* 0x000fca00078e0209 */
[----:B------:R-:W-:-:S13]  /*22800*/  ISETP.GT.U32.AND P1, PT, R7, R10, PT ;  /* 0x0000000a0700720c */ /* 0x000fda0003f24070 */
[----:B------:R-:W-:Y:S02]  /*22810*/  @!P1 IMAD.IADD R10, R10, 0x1, -R7 ;  /* 0x000000010a0a9824 */ /* 0x000fe400078e0a07 */
[----:B------:R-:W-:Y:S01]  /*22820*/  @!P1 VIADD R2, R2, 0x1 ;  /* 0x0000000102029836 */ /* 0x000fe20000000000 */
[----:B------:R-:W-:Y:S02]  /*22830*/  ISETP.NE.AND P1, PT, R11, RZ, PT ;  /* 0x000000ff0b00720c */ /* 0x000fe40003f25270 */
[----:B------:R-:W-:-:S13]  /*22840*/  ISETP.GE.U32.AND P0, PT, R10, R7, PT ;  /* 0x000000070a00720c */ /* 0x000fda0003f06070 */
[----:B------:R-:W-:-:S05]  /*22850*/  @P0 VIADD R2, R2, 0x1 ;  /* 0x0000000102020836 */ /* 0x000fca0000000000 */
[----:B------:R-:W-:Y:S02]  /*22860*/  @!P2 IADD3 R2, -R2, RZ, RZ ;  /* 0x000000ff0202a210 */ /* 0x000fe40007ffe1ff */
[----:B------:R-:W-:Y:S01]  /*22870*/  @!P1 LOP3.LUT R2, RZ, R11, RZ, 0x33, !PT ;  /* 0x0000000bff029212 */ /* 0x000fe200078e33ff */
[----:B------:R-:W-:-:S03]  /*22880*/  IMAD.MOV R11, RZ, RZ, -R11 ;  /* 0x000000ffff0b7224 */ /* 0x000fc600078e0a0b */
[----:B------:R-:W-:Y:S01]  /*22890*/  LOP3.LUT R17, RZ, R2, RZ, 0x33, !PT ;  /* 0x00000002ff117212 */ /* 0x000fe200078e33ff */
[----:B------:R-:W-:-:S04]  /*228a0*/  IMAD R18, R2, R11, R5 ;  /* 0x0000000b02127224 */ /* 0x000fc800078e0205 */
[----:B------:R-:W-:Y:S01]  /*228b0*/  IMAD.IADD R17, R6, 0x1, R17 ;  /* 0x0000000106117824 */ /* 0x000fe200078e0211 */
[----:B------:R-:W-:Y:S06]  /*228c0*/  BRA `(.L_x_2048) ;  /* 0x00000000000c7947 */ /* 0x000fec0003800000 */
.L_x_2043:
[----:B------:R-:W-:Y:S01]  /*228d0*/  IMAD.MOV.U32 R17, RZ, RZ, RZ ;  /* 0x000000ffff117224 */ /* 0x000fe200078e00ff */
[----:B------:R-:W-:Y:S01]  /*228e0*/  MOV R16, UR6 ;  /* 0x0000000600107c02 */ /* 0x000fe20008000f00 */
[----:B------:R-:W-:-:S07]  /*228f0*/  IMAD.MOV.U32 R18, RZ, RZ, RZ ;  /* 0x000000ffff127224 */ /* 0x000fce00078e00ff */
.L_x_2048:
[----:B------:R-:W-:-:S13]  /*22900*/  ISETP.NE.AND P0, PT, R0, RZ, PT ;  /* 0x000000ff0000720c */ /* 0x000fda0003f05270 */
[----:B------:R-:W1:Y:S01]  /*22910*/  @!P0 S2R R3, SR_CgaCtaId ;  /* 0x0000000000038919 */ /* 0x000e620000008800 */
[----:B------:R-:W-:-:S04]  /*22920*/  @!P0 MOV R0, 0x400 ;  /* 0x0000040000008802 */ /* 0x000fc80000000f00 */
[----:B-1----:R-:W-:-:S05]  /*22930*/  @!P0 LEA R0, R3, R0, 0x18 ;  /* 0x0000000003008211 */ /* 0x002fca00078ec0ff */
[----:B------:R1:W-:Y:S01]  /*22940*/  @!P0 STS.128 [R0+0x308d0], R16 ;  /* 0x0308d01000008388 */ /* 0x0003e20000000c00 */
[----:B------:R-:W-:Y:S06]  /*22950*/  BAR.ARV 0x5, 0x180 ;  /* 0x0146000000007b1d */ /* 0x000fec0000002000 */
.L_x_2041:
[----:B-1----:R-:W-:Y:S01]  /*22960*/  IMAD.MOV.U32 R0, RZ, RZ, 0x1 ;  /* 0x00000001ff007424 */ /* 0x002fe200078e00ff */
[----:B------:R1:W-:Y:S01]  /*22970*/  STL [R1+0x8], RZ ;  /* 0x000008ff01007387 */ /* 0x0003e20000100800 */
[----:B------:R-:W-:Y:S02]  /*22980*/  ULDC UR4, c[0x0][0xc3c] ;  /* 0x00030f0000047ab9 */ /* 0x000fe40000000800 */
[----:B--2---:R-:W-:Y:S01]  /*22990*/  ISETP.GE.AND P0, PT, R19, UR4, PT ;  /* 0x0000000413007c0c */ /* 0x004fe2000bf06270 */
[----:B------:R1:W-:Y:S04]  /*229a0*/  STL [R1+0x14], R0 ;  /* 0x0000140001007387 */ /* 0x0003e80000100800 */
[----:B------:R1:W-:Y:S08]  /*229b0*/  STL [R1+0x54], RZ ;  /* 0x000054ff01007387 */ /* 0x0003f00000100800 */
[----:B-1----:R-:W-:Y:S05]  /*229c0*/  @P0 BRA `(.L_x_2049) ;  /* 0x00000084003c0947 */ /* 0x002fea0003800000 */
[----:B------:R-:W2:Y:S04]  /*229d0*/  LDL.LU R6, [R1+0x4] ;  /* 0x0000040001067983 */ /* 0x000ea80000300800 */
[----:B------:R-:W3:Y:S01]  /*229e0*/  LDL R5, [R1+0x50] ;  /* 0x0000500001057983 */ /* 0x000ee20000100800 */
[C---:B------:R-:W-:Y:S01]  /*229f0*/  IMAD.SHL.U32 R0, R4.reuse, 0x8, RZ ;  /* 0x0000000804007824 */ /* 0x040fe200078e00ff */
[----:B------:R-:W-:Y:S01]  /*22a00*/  LOP3.LUT R8, R4, 0x7f, RZ, 0xc0, !PT ;  /* 0x0000007f04087812 */ /* 0x000fe200078ec0ff */
[----:B------:R-:W1:Y:S01]  /*22a10*/  S2UR UR5, SR_CgaCtaId ;  /* 0x00000000000579c3 */ /* 0x000e620000008800 */
[----:B------:R-:W-:Y:S01]  /*22a20*/  UMOV UR4, 0x400 ;  /* 0x0000040000047882 */ /* 0x000fe20000000000 */
[----:B------:R-:W-:Y:S01]  /*22a30*/  BSSY B8, `(.L_x_2049) ;  /* 0x0000848000087945 */ /* 0x000fe20003800000 */
[----:B------:R-:W-:Y:S01]  /*22a40*/  LOP3.LUT R3, R0, 0x1f8, RZ, 0xc0, !PT ;  /* 0x000001f800037812 */ /* 0x000fe200078ec0ff */
[C---:B0-----:R-:W-:Y:S01]  /*22a50*/  IMAD.SHL.U32 R2, R8.reuse, 0x8, RZ ;  /* 0x0000000808027824 */ /* 0x041fe200078e00ff */
[----:B------:R-:W-:Y:S01]  /*22a60*/  ISETP.NE.AND P1, PT, R8, RZ, PT ;  /* 0x000000ff0800720c */ /* 0x000fe20003f25270 */
[----:B------:R-:W-:Y:S01]  /*22a70*/  ULDC.64 UR38, c[0x0][0x198] ;  /* 0x0000660000267ab9 */ /* 0x000fe20000000a00 */
[----:B------:R-:W-:Y:S01]  /*22a80*/  LOP3.LUT R3, R3, 0x38, R4, 0x78, !PT ;  /* 0x0000003803037812 */ /* 0x000fe200078e7804 */
[----:B------:R-:W-:Y:S01]  /*22a90*/  ULDC UR36, c[0x0][0xc] ;  /* 0x0000030000247ab9 */ /* 0x000fe20000000800 */
[----:B------:R-:W-:-:S02]  /*22aa0*/  SHF.R.U32.HI R7, RZ, 0x3, R8 ;  /* 0x00000003ff077819 */ /* 0x000fc40000011608 */
[----:B------:R-:W-:Y:S02]  /*22ab0*/  LOP3.LUT R2, R3, 0x200, R2, 0xf8, !PT ;  /* 0x0000020003027812 */ /* 0x000fe400078ef802 */
[C---:B------:R-:W-:Y:S02]  /*22ac0*/  LOP3.LUT P0, R3, R4.reuse, 0x1f, RZ, 0xc0, !PT ;  /* 0x0000001f04037812 */ /* 0x040fe4000780c0ff */
[----:B------:R-:W-:Y:S02]  /*22ad0*/  SHF.L.U32 R4, R4, 0x4, RZ ;  /* 0x0000000404047819 */ /* 0x000fe400000006ff */
[----:B------:R-:W-:Y:S01]  /*22ae0*/  LOP3.LUT R0, R0, 0x38, RZ, 0xc0, !PT ;  /* 0x0000003800007812 */ /* 0x000fe200078ec0ff */
[----:B------:R0:W-:Y:S01]  /*22af0*/  STL [R1+0x2c], R3 ;  /* 0x00002c0301007387 */ /* 0x0001e20000100800 */
[----:B------:R-:W-:Y:S01]  /*22b00*/  LOP3.LUT R4, R7, 0x70, R4, 0xf8, !PT ;  /* 0x0000007007047812 */ /* 0x000fe200078ef804 */
[----:B------:R-:W-:Y:S01]  /*22b10*/  IMAD.MOV.U32 R4, RZ, RZ, 0x1 ;  /* 0x00000001ff047424 */ /* 0x000fe200078e00ff */
[----:B-1----:R-:W-:-:S06]  /*22b20*/  ULEA UR4, UR5, UR4, 0x18 ;  /* 0x0000000405047291 */ /* 0x002fcc000f8ec03f */
[----:B0-----:R-:W-:-:S04]  /*22b30*/  IMAD.U32 R3, RZ, RZ, UR4 ;  /* 0x00000004ff037e24 */ /* 0x001fc8000f8e00ff */
[----:B------:R-:W-:Y:S01]  /*22b40*/  IMAD R2, R2, 0x2, R3 ;  /* 0x0000000202027824 */ /* 0x000fe200078e0203 */
[----:B------:R-:W-:Y:S04]  /*22b50*/  STL [R1], R3 ;  /* 0x0000000301007387 */ /* 0x000fe80000100800 */
[----:B------:R0:W-:Y:S02]  /*22b60*/  STL [R1+0x28], R2 ;  /* 0x0000280201007387 */ /* 0x0001e40000100800 */
[----:B0-----:R-:W-:Y:S01]  /*22b70*/  IMAD.MOV.U32 R2, RZ, RZ, 0x1 ;  /* 0x00000001ff027424 */ /* 0x001fe200078e00ff */
[----:B--2---:R-:W-:-:S04]  /*22b80*/  LOP3.LUT R6, R6, 0xfffffffd, RZ, 0xc0, !PT ;  /* 0xfffffffd06067812 */ /* 0x004fc800078ec0ff */
[----:B------:R-:W-:Y:S02]  /*22b90*/  @P1 LOP3.LUT R6, R6, 0x2, RZ, 0xfc, !PT ;  /* 0x0000000206061812 */ /* 0x000fe400078efcff */
[----:B---3--:R-:W-:Y:S02]  /*22ba0*/  LOP3.LUT R3, R5, 0x2, RZ, 0xfc, !PT ;  /* 0x0000000205037812 */ /* 0x008fe400078efcff */
[----:B------:R-:W-:-:S03]  /*22bb0*/  LOP3.LUT R6, R6, 0xfffffffe, RZ, 0xc0, !PT ;  /* 0xfffffffe06067812 */ /* 0x000fc600078ec0ff */
[----:B------:R0:W-:Y:S01]  /*22bc0*/  STL [R1+0x40], R3 ;  /* 0x0000400301007387 */ /* 0x0001e20000100800 */
[----:B------:R-:W-:Y:S02]  /*22bd0*/  @P0 LOP3.LUT R6, R6, 0x1, RZ, 0xfc, !PT ;  /* 0x0000000106060812 */ /* 0x000fe400078efcff */
[----:B------:R-:W-:Y:S02]  /*22be0*/  ISETP.NE.OR P0, PT, R8, RZ, !P0 ;  /* 0x000000ff0800720c */ /* 0x000fe40004705670 */
[----:B------:R-:W-:Y:S02]  /*22bf0*/  LOP3.LUT R6, R6, 0xfffffff7, RZ, 0xc0, !PT ;  /* 0xfffffff706067812 */ /* 0x000fe400078ec0ff */
[----:B0-----:R-:W-:-:S09]  /*22c00*/  LOP3.LUT R3, R0, 0x40, RZ, 0xfc, !PT ;  /* 0x0000004000037812 */ /* 0x001fd200078efcff */
[----:B------:R-:W-:-:S05]  /*22c10*/  @P0 LOP3.LUT R6, R6, 0x8, RZ, 0xfc, !PT ;  /* 0x0000000806060812 */ /* 0x000fca00078efcff */
[----:B------:R-:W-:Y:S04]  /*22c20*/  STL [R1+0x4], R6 ;  /* 0x0000040601007387 */ /* 0x000fe80000100800 */
[----:B------:R-:W-:Y:S04]  /*22c30*/  STL [R1+0x54], RZ ;  /* 0x000054ff01007387 */ /* 0x000fe80000100800 */
[----:B------:R0:W-:Y:S04]  /*22c40*/  STL [R1+0x20], R2 ;  /* 0x0000200201007387 */ /* 0x0001e80000100800 */
[----:B------:R1:W-:Y:S04]  /*22c50*/  STL [R1+0x1c], RZ ;  /* 0x00001cff01007387 */ /* 0x0003e80000100800 */
[----:B------:R1:W-:Y:S01]  /*22c60*/  STL [R1+0x8], RZ ;  /* 0x000008ff01007387 */ /* 0x0003e20000100800 */
[----:B0-----:R-:W-:-:S03]  /*22c70*/  LOP3.LUT R2, R0, 0x80, RZ, 0xfc, !PT ;  /* 0x0000008000027812 */ /* 0x001fc600078efcff */
[----:B------:R1:W-:Y:S01]  /*22c80*/  STL [R1+0x14], R4 ;  /* 0x0000140401007387 */ /* 0x0003e20000100800 */
[----:B------:R-:W-:-:S07]  /*22c90*/  LOP3.LUT R0, R0, 0xc0, RZ, 0xfc, !PT ;  /* 0x000000c000007812 */ /* 0x000fce00078efcff */
.L_x_2226:
[----:B0-----:R-:W0:Y:S01]  /*22ca0*/  LDC.64 R12, c[0x0][0xa00] ;  /* 0x00028000ff0c7b82 */ /* 0x001e220000000a00 */
[----:B------:R-:W-:Y:S05]  /*22cb0*/  YIELD ;  /* 0x0000000000007946 */ /* 0x000fea0003800000 */
[----:B------:R-:W-:Y:S01]  /*22cc0*/  ULDC.64 UR4, c[0x0][0xa28] ;  /* 0x00028a0000047ab9 */ /* 0x000fe20000000a00 */
[----:B------:R-:W-:Y:S02]  /*22cd0*/  CS2R R6, SRZ ;  /* 0x0000000000067805 */ /* 0x000fe4000001ff00 */
[----:B------:R-:W-:Y:S01]  /*22ce0*/  ISETP.NE.U32.AND P0, PT, RZ, UR4, PT ;  /* 0x00000004ff007c0c */ /* 0x000fe2000bf05070 */
[----:B------:R-:W-:Y:S01]  /*22cf0*/  ULDC.64 UR8, c[0x0][0xa18] ;  /* 0x0002860000087ab9 */ /* 0x000fe20000000a00 */
[----:B------:R-:W-:Y:S01]  /*22d00*/  MOV R0, RZ ;  /* 0x000000ff00007202 */ /* 0x000fe20000000f00 */
[----:B-1----:R-:W1:Y:S01]  /*22d10*/  LDC.64 R4, c[0x0][0xa08] ;  /* 0x00028200ff047b82 */ /* 0x002e620000000a00 */
[----:B------:R-:W-:Y:S01]  /*22d20*/  ISETP.NE.AND.EX P0, PT, RZ, UR5, PT, P0 ;  /* 0x00000005ff007c0c */ /* 0x000fe2000bf05300 */
[----:B------:R-:W-:Y:S01]  /*22d30*/  ULDC.64 UR4, c[0x0][0xa00] ;  /* 0x0002800000047ab9 */ /* 0x000fe20000000a00 */
[----:B------:R-:W-:Y:S01]  /*22d40*/  ULDC.64 UR6, c[0x0][0xa08] ;  /* 0x0002820000067ab9 */ /* 0x000fe20000000a00 */
[----:B------:R-:W-:-:S04]  /*22d50*/  ISETP.NE.U32.AND P1, PT, RZ, UR4, PT ;  /* 0x00000004ff007c0c */ /* 0x000fc8000bf25070 */
[----:B------:R-:W-:Y:S01]  /*22d60*/  ISETP.NE.AND.EX P1, PT, RZ, UR5, PT, P1 ;  /* 0x00000005ff007c0c */ /* 0x000fe2000bf25310 */
[----:B------:R-:W-:Y:S01]  /*22d70*/  ULDC.64 UR4, c[0x0][0xa10] ;  /* 0x0002840000047ab9 */ /* 0x000fe20000000a00 */
[----:B0-----:R-:W-:-:S04]  /*22d80*/  IMAD.WIDE R12, R19, 0x4, R12 ;  /* 0x00000004130c7825 */ /* 0x001fc800078e020c */
[----:B---3--:R-:W0:Y:S07]  /*22d90*/  @P0 LDC.64 R2, c[0x0][0xa28] ;  /* 0x00028a00ff020b82 */ /* 0x008e2e0000000a00 */
[----:B------:R-:W2:Y:S01]  /*22da0*/  @P1 LDG.E R6, desc[UR60][R12.64] ;  /* 0x0000003c0c061981 */ /* 0x000ea2000c1e1900 */
[----:B------:R-:W-:-:S04]  /*22db0*/  ISETP.NE.U32.AND P3, PT, RZ, UR8, PT ;  /* 0x00000008ff007c0c */ /* 0x000fc8000bf65070 */
[----:B------:R-:W-:Y:S01]  /*22dc0*/  ISETP.NE.AND.EX P3, PT, RZ, UR9, PT, P3 ;  /* 0x00000009ff007c0c */ /* 0x000fe2000bf65330 */
[----:B0-----:R-:W-:-:S12]  /*22dd0*/  @P0 IMAD.WIDE R2, R19, 0x4, R2 ;  /* 0x0000000413020825 */ /* 0x001fd800078e0202 */
[----:B-----5:R-:W0:Y:S01]  /*22de0*/  @P3 LDC.64 R8, c[0x0][0xa18] ;  /* 0x00028600ff083b82 */ /* 0x020e220000000a00 */
[----:B------:R3:W5:Y:S01]  /*22df0*/  @P0 LDG.E R0, desc[UR60][R2.64] ;  /* 0x0000003c02000981 */ /* 0x000762000c1e1900 */
[----:B------:R-:W-:Y:S01]  /*22e00*/  ISETP.NE.U32.AND P2, PT, RZ, UR6, PT ;  /* 0x00000006ff007c0c */ /* 0x000fe2000bf45070 */
[----:B------:R-:W-:Y:S01]  /*22e10*/  IMAD.MOV.U32 R10, RZ, RZ, RZ ;  /* 0x000000ffff0a7224 */ /* 0x000fe200078e00ff */
[----:B------:R-:W-:Y:S01]  /*22e20*/  ISETP.NE.U32.AND P0, PT, RZ, UR4, PT ;  /* 0x00000004ff007c0c */ /* 0x000fe2000bf05070 */
[----:B-1----:R-:W-:-:S03]  /*22e30*/  IMAD.WIDE R4, R19, 0x4, R4 ;  /* 0x0000000413047825 */ /* 0x002fc600078e0204 */
[----:B---3--:R-:W1:Y:S01]  /*22e40*/  LDC.64 R2, c[0x0][0xa10] ;  /* 0x00028400ff027b82 */ /* 0x008e620000000a00 */
[----:B------:R-:W-:Y:S01]  /*22e50*/  ULDC UR4, c[0x0][0x288] ;  /* 0x0000a20000047ab9 */ /* 0x000fe20000000800 */
[----:B------:R-:W-:Y:S02]  /*22e60*/  ISETP.NE.AND.EX P2, PT, RZ, UR7, PT, P2 ;  /* 0x00000007ff007c0c */ /* 0x000fe4000bf45320 */
[----:B------:R-:W-:Y:S01]  /*22e70*/  ISETP.NE.AND.EX P0, PT, RZ, UR5, PT, P0 ;  /* 0x00000005ff007c0c */ /* 0x000fe2000bf05300 */
[----:B0-----:R-:W-:-:S10]  /*22e80*/  @P3 IMAD.WIDE R8, R19, 0x4, R8 ;  /* 0x0000000413083825 */ /* 0x001fd400078e0208 */
[----:B------:R-:W5:Y:S01]  /*22e90*/  @P2 LDG.E R7, desc[UR60][R4.64] ;  /* 0x0000003c04072981 */ /* 0x000f62000c1e1900 */
[----:B-1----:R-:W-:-:S05]  /*22ea0*/  IMAD.WIDE R2, R19, 0x4, R2 ;  /* 0x0000000413027825 */ /* 0x002fca00078e0202 */
        /* <DEDUP_REMOVED lines=13> */
[----:B--2---:R0:W-:Y:S01]  /*22f80*/  STL [R1+0x3c], R6 ;  /* 0x00003c0601007387 */ /* 0x0041e20000100800 */
[----:B------:R-:W-:Y:S01]  /*22f90*/  IMAD.MOV.U32 R11, RZ, RZ, R6 ;  /* 0x000000ffff0b7224 */ /* 0x000fe200078e0006 */
[----:B0-----:R-:W-:Y:S01]  /*22fa0*/  MOV R6, UR4 ;  /* 0x0000000400067c02 */ /* 0x001fe20008000f00 */
[----:B------:R-:W-:Y:S06]  /*22fb0*/  @P3 BRA `(.L_x_2050) ;  /* 0x0000000000143947 */ /* 0x000fec0003800000 */
[----:B------:R-:W-:Y:S05]  /*22fc0*/  @!P1 BRA `(.L_x_2050) ;  /* 0x0000000000109947 */ /* 0x000fea0003800000 */
[----:B------:R-:W2:Y:S04]  /*22fd0*/  LDG.E R8, desc[UR60][R12.64] ;  /* 0x0000003c0c087981 */ /* 0x000ea8000c1e1900 */
[----:B------:R-:W2:Y:S02]  /*22fe0*/  LDG.E R12, desc[UR60][R12.64+0x4] ;  /* 0x0000043c0c0c7981 */ /* 0x000ea4000c1e1900 */
[----:B--2---:R-:W-:-:S05]  /*22ff0*/  IMAD.IADD R11, R12, 0x1, -R8 ;  /* 0x000000010c0b7824 */ /* 0x004fca00078e0a08 */
[----:B------:R0:W-:Y:S02]  /*23000*/  STL [R1+0x3c], R11 ;  /* 0x00003c0b01007387 */ /* 0x0001e40000100800 */
.L_x_2050:
[----:B-----5:R-:W-:Y:S01]  /*23010*/  IMAD.IADD R7, R7, 0x1, R0 ;  /* 0x0000000107077824 */ /* 0x020fe200078e0200 */
[----:B------:R-:W-:Y:S02]  /*23020*/  ULDC.64 UR4, c[0x0][0xa20] ;  /* 0x0002880000047ab9 */ /* 0x000fe40000000a00 */
[----:B------:R-:W-:Y:S02]  /*23030*/  ISETP.NE.U32.AND P1, PT, RZ, UR4, PT ;  /* 0x00000004ff007c0c */ /* 0x000fe4000bf25070 */
[----:B------:R1:W-:Y:S02]  /*23040*/  STL [R1+0x18], R7 ;  /* 0x0000180701007387 */ /* 0x0003e40000100800 */
[----:B------:R-:W-:-:S13]  /*23050*/  ISETP.NE.AND.EX P1, PT, RZ, UR5, PT, P1 ;  /* 0x00000005ff007c0c */ /* 0x000fda000bf25310 */
[----:B-1----:R-:W-:Y:S05]  /*23060*/  @!P1 BRA `(.L_x_2051) ;  /* 0x0000000000109947 */ /* 0x002fea0003800000 */
[----:B------:R-:W1:Y:S02]  /*23070*/  LDC.64 R6, c[0x0][0xa20] ;  /* 0x00028800ff067b82 */ /* 0x000e640000000a00 */
[----:B-1----:R-:W-:-:S06]  /*23080*/  IMAD.WIDE R6, R19, 0x4, R6 ;  /* 0x0000000413067825 */ /* 0x002fcc00078e0206 */
[----:B------:R1:W5:Y:S01]  /*23090*/  LDG.E R6, desc[UR60][R6.64] ;  /* 0x0000003c06067981 */ /* 0x000362000c1e1900 */
[----:B------:R-:W-:Y:S05]  /*230a0*/  BRA `(.L_x_2052) ;  /* 0x0000000000107947 */ /* 0x000fea0003800000 */
.L_x_2051:
[----:B------:R-:W-:Y:S05]  /*230b0*/  @!P2 BRA `(.L_x_2052) ;  /* 0x00000000000ca947 */ /* 0x000fea0003800000 */
[----:B------:R-:W2:Y:S04]  /*230c0*/  LDG.E R6, desc[UR60][R4.64] ;  /* 0x0000003c04067981 */ /* 0x000ea8000c1e1900 */
[----:B------:R-:W2:Y:S02]  /*230d0*/  LDG.E R4, desc[UR60][R4.64+0x4] ;  /* 0x0000043c04047981 */ /* 0x000ea4000c1e1900 */
[----:B--2---:R-:W-:-:S07]  /*230e0*/  IMAD.IADD R6, R4, 0x1, -R6 ;  /* 0x0000000104067824 */ /* 0x004fce00078e0a06 */
.L_x_2052:
[----:B------:R-:W2:Y:S04]  /*230f0*/  @P0 LDG.E R4, desc[UR60][R2.64] ;  /* 0x0000003c02040981 */ /* 0x000ea8000c1e1900 */
[----:B------:R3:W2:Y:S01]  /*23100*/  @P0 LDG.E R2, desc[UR60][R2.64+0x4] ;  /* 0x0000043c02020981 */ /* 0x0006a2000c1e1900 */
[----:B------:R-:W-:Y:S01]  /*23110*/  SHF.L.U32 R12, R17, 0x7, RZ ;  /* 0x00000007110c7819 */ /* 0x000fe200000006ff */
[----:B-----5:R-:W-:-:S04]  /*23120*/  IMAD.IADD R8, R6, 0x1, -R0 ;  /* 0x0000000106087824 */ /* 0x020fc800078e0a00 */
[----:B------:R-:W-:Y:S01]  /*23130*/  VIADD R6, R12, 0x7f ;  /* 0x0000007f0c067836 */ /* 0x000fe20000000000 */
[----:B------:R4:W-:Y:S01]  /*23140*/  STL [R1+0x34], R12 ;  /* 0x0000340c01007387 */ /* 0x0009e20000100800 */
[----:B---3--:R-:W3:Y:S02]  /*23150*/  LDC R3, c[0x0][0x448] ;  /* 0x00011200ff037b82 */ /* 0x008ee40000000800 */
[----:B---3--:R-:W-:-:S13]  /*23160*/  ISETP.NE.AND P1, PT, R3, 0x1, PT ;  /* 0x000000010300780c */ /* 0x008fda0003f25270 */
[----:B------:R-:W3:Y:S08]  /*23170*/  @P1 LDC R3, c[0x0][0x44c] ;  /* 0x00011300ff031b82 */ /* 0x000ef00000000800 */
[----:B------:R-:W0:Y:S01]  /*23180*/  @P1 LDC R5, c[0x0][0x450] ;  /* 0x00011400ff051b82 */ /* 0x000e220000000800 */
[----:B---3--:R-:W-:-:S05]  /*23190*/  @P1 IMAD.HI.U32 R0, R6, R3, RZ ;  /* 0x0000000306001227 */ /* 0x008fca00078e00ff */
[----:B0-----:R-:W-:Y:S01]  /*231a0*/  @P1 SHF.R.U32.HI R6, RZ, R5, R0 ;  /* 0x00000005ff061219 */ /* 0x001fe20000011600 */
[----:B--2---:R-:W-:-:S04]  /*231b0*/  @P0 IMAD.IADD R9, R2, 0x1, -R4 ;  /* 0x0000000102090824 */ /* 0x004fc800078e0a04 */
[----:B------:R-:W-:-:S04]  /*231c0*/  IMAD.IADD R0, R8, 0x1, R9 ;  /* 0x0000000108007824 */ /* 0x000fc800078e0209 */
[C---:B------:R-:W-:Y:S01]  /*231d0*/  VIADD R2, R0.reuse, 0x3f ;  /* 0x0000003f00027836 */ /* 0x040fe20000000000 */
[----:B------:R-:W-:-:S04]  /*231e0*/  IADD3 R17, R0, 0x1, -R11 ;  /* 0x0000000100117810 */ /* 0x000fc80007ffe80b */
[----:B------:R-:W-:Y:S02]  /*231f0*/  SHF.R.S32.HI R3, RZ, 0x1f, R2 ;  /* 0x0000001fff037819 */ /* 0x000fe40000011402 */
[----:B------:R-:W-:Y:S02]  /*23200*/  IADD3 R6, R17, R6, RZ ;  /* 0x0000000611067210 */ /* 0x000fe40007ffe0ff */
[----:B------:R-:W-:Y:S02]  /*23210*/  LEA.HI R21, R3, R2, RZ, 0x6 ;  /* 0x0000000203157211 */ /* 0x000fe400078f30ff */
[----:B------:R-:W0:Y:S02]  /*23220*/  LDC.64 R2, c[0x0][0x9e0] ;  /* 0x00027800ff027b82 */ /* 0x000e240000000a00 */
[----:B------:R-:W-:Y:S02]  /*23230*/  SHF.R.S32.HI R21, RZ, 0x6, R21 ;  /* 0x00000006ff157819 */ /* 0x000fe40000011415 */
[----:B0-----:R-:W-:Y:S01]  /*23240*/  ISETP.GE.AND P2, PT, R3, 0x1, PT ;  /* 0x000000010300780c */ /* 0x001fe20003f46270 */
[----:B-1----:R-:W-:-:S12]  /*23250*/  IMAD.IADD R7, R6, 0x1, R2 ;  /* 0x0000000106077824 */ /* 0x002fd800078e0202 */
        /* <DEDUP_REMOVED lines=12> */
.L_x_2055:
[----:B------:R-:W-:-:S13]  /*23320*/  ISETP.NE.AND P3, PT, R3, 0x1, PT ;  /* 0x000000010300780c */ /* 0x000fda0003f65270 */
[----:B------:R-:W0:Y:S02]  /*23330*/  @P3 LDC.64 R4, c[0x0][0x9e8] ;  /* 0x00027a00ff043b82 */ /* 0x000e240000000a00 */
[----:B0-----:R-:W-:-:S05]  /*23340*/  @P3 IMAD.HI.U32 R4, R2, R4, RZ ;  /* 0x0000000402043227 */ /* 0x001fca00078e00ff */
[----:B------:R-:W-:-:S07]  /*23350*/  @P3 SHF.R.U32.HI R2, RZ, R5, R4 ;  /* 0x00000005ff023219 */ /* 0x000fce0000011604 */
.L_x_2056:
[----:B------:R-:W-:Y:S05]  /*23360*/  BSYNC B0 ;  /* 0x0000000000007941 */ /* 0x000fea0003800000 */
.L_x_2054:
[----:B------:R-:W-:-:S05]  /*23370*/  IMAD R2, R2, R3, R3 ;  /* 0x0000000302027224 */ /* 0x000fca00078e0203 */
[----:B------:R-:W-:-:S07]  /*23380*/  VIMNMX R7, R7, R2, PT ;  /* 0x0000000207077248 */ /* 0x000fce0003fe0100 */
.L_x_2053:
[----:B------:R-:W0:Y:S01]  /*23390*/  @P1 LDC R4, c[0x0][0x44c] ;  /* 0x00011300ff041b82 */ /* 0x000e220000000800 */
[----:B------:R-:W-:Y:S01]  /*233a0*/  IMAD.MOV.U32 R2, RZ, RZ, R12 ;  /* 0x000000ffff027224 */ /* 0x000fe200078e000c */
[----:B------:R-:W-:Y:S01]  /*233b0*/  IADD3 R20, R0, -R11, RZ ;  /* 0x8000000b00147210 */ /* 0x000fe20007ffe0ff */
[----:B------:R-:W-:-:S05]  /*233c0*/  ULDC UR4, c[0x0][0x9dc] ;  /* 0x0002770000047ab9 */ /* 0x000fca0000000800 */
        /* <DEDUP_REMOVED lines=16> */
.L_x_2059:
[----:B------:R-:W-:-:S13]  /*234d0*/  ISETP.NE.AND P1, PT, R3, 0x1, PT ;  /* 0x000000010300780c */ /* 0x000fda0003f25270 */
[----:B------:R-:W0:Y:S02]  /*234e0*/  @P1 LDC.64 R4, c[0x0][0x9e8] ;  /* 0x00027a00ff041b82 */ /* 0x000e240000000a00 */
[----:B0-----:R-:W-:-:S05]  /*234f0*/  @P1 IMAD.HI.U32 R4, R2, R4, RZ ;  /* 0x0000000402041227 */ /* 0x001fca00078e00ff */
[----:B------:R-:W-:-:S07]  /*23500*/  @P1 SHF.R.U32.HI R2, RZ, R5, R4 ;  /* 0x00000005ff021219 */ /* 0x000fce0000011604 */
.L_x_2060:
[----:B------:R-:W-:Y:S05]  /*23510*/  BSYNC B0 ;  /* 0x0000000000007941 */ /* 0x000fea0003800000 */
.L_x_2058:
[----:B------:R-:W-:-:S05]  /*23520*/  IMAD R2, R2, R3, RZ ;  /* 0x0000000302027224 */ /* 0x000fca00078e02ff */
[----:B------:R-:W-:-:S07]  /*23530*/  VIMNMX R0, R0, R2, !PT ;  /* 0x0000000200007248 */ /* 0x000fce0007fe0100 */
.L_x_2057:
[----:B------:R-:W-:Y:S01]  /*23540*/  VIADD R7, R7, 0x3f ;  /* 0x0000003f07077836 */ /* 0x000fe20000000000 */
[----:B------:R-:W-:Y:S01]  /*23550*/  BSSY B0, `(.L_x_2061) ;  /* 0x00001a8000007945 */ /* 0x000fe20003800000 */
[----:B------:R-:W-:-:S03]  /*23560*/  PLOP3.LUT P5, PT, PT, PT, PT, 0x80, 0x0 ;  /* 0x000000000000781c */ /* 0x000fc60003faf070 */
[----:B------:R-:W-:-:S04]  /*23570*/  SHF.R.S32.HI R2, RZ, 0x1f, R7 ;  /* 0x0000001fff027819 */ /* 0x000fc80000011407 */
[----:B------:R-:W-:Y:S02]  /*23580*/  LEA.HI R3, R2, R7, RZ, 0x6 ;  /* 0x0000000702037211 */ /* 0x000fe400078f30ff */
[----:B------:R-:W-:Y:S02]  /*23590*/  SHF.R.S32.HI R2, RZ, 0x1f, R0 ;  /* 0x0000001fff027819 */ /* 0x000fe40000011400 */
[----:B------:R-:W-:Y:S02]  /*235a0*/  SHF.R.S32.HI R3, RZ, 0x6, R3 ;  /* 0x00000006ff037819 */ /* 0x000fe40000011403 */
[----:B------:R-:W-:-:S04]  /*235b0*/  LEA.HI R0, R2, R0, RZ, 0x6 ;  /* 0x0000000002007211 */ /* 0x000fc800078f30ff */
[----:B------:R-:W-:-:S04]  /*235c0*/  SHF.R.S32.HI R0, RZ, 0x6, R0 ;  /* 0x00000006ff007819 */ /* 0x000fc80000011400 */
[----:B------:R-:W-:Y:S02]  /*235d0*/  VIMNMX R2, RZ, R0, !PT ;  /* 0x00000000ff027248 */ /* 0x000fe40007fe0100 */
[----:B------:R-:W-:-:S03]  /*235e0*/  VIMNMX R0, R21, R3, PT ;  /* 0x0000000315007248 */ /* 0x000fc60003fe0100 */
[----:B------:R-:W-:Y:S01]  /*235f0*/  IMAD R2, R2, 0x40, -R8 ;  /* 0x0000004002027824 */ /* 0x000fe200078e0a08 */
[----:B------:R-:W-:-:S04]  /*23600*/  LEA R0, R0, -R8, 0x6 ;  /* 0x8000000800007211 */ /* 0x000fc800078e30ff */
[----:B------:R-:W-:Y:S02]  /*23610*/  VIMNMX R0, R0, R9, PT ;  /* 0x0000000900007248 */ /* 0x000fe40003fe0100 */
[----:B------:R-:W-:-:S04]  /*23620*/  VIMNMX R2, RZ, R2, !PT ;  /* 0x00000002ff027248 */ /* 0x000fc80007fe0100 */
[----:B------:R-:W-:Y:S02]  /*23630*/  ISETP.GT.AND P1, PT, R0, R2, PT ;  /* 0x000000020000720c */ /* 0x000fe40003f24270 */
[----:B------:R-:W-:-:S11]  /*23640*/  SHF.R.U32.HI R2, RZ, 0x6, R2 ;  /* 0x00000006ff027819 */ /* 0x000fd60000011602 */
[----:B------:R-:W-:-:S05]  /*23650*/  @P1 VIADD R0, R0, 0x3f ;  /* 0x0000003f00001836 */ /* 0x000fca0000000000 */
[----:B------:R-:W-:-:S04]  /*23660*/  @P1 SHF.R.S32.HI R3, RZ, 0x1f, R0 ;  /* 0x0000001fff031819 */ /* 0x000fc80000011400 */
[----:B------:R-:W-:Y:S01]  /*23670*/  @P1 LEA.HI R0, R3, R0, RZ, 0x6 ;  /* 0x0000000003001211 */ /* 0x000fe200078f30ff */
[----:B------:R-:W-:-:S03]  /*23680*/  IMAD.MOV.U32 R3, RZ, RZ, R2 ;  /* 0x000000ffff037224 */ /* 0x000fc600078e0002 */
[----:B------:R-:W-:-:S04]  /*23690*/  @P1 SHF.R.S32.HI R3, RZ, 0x6, R0 ;  /* 0x00000006ff031819 */ /* 0x000fc80000011400 */
        /* <DEDUP_REMOVED lines=9> */
.L_x_2293:
[----:B-1----:R-:W-:Y:S02]  /*23730*/  ISETP.NE.AND P0, PT, R14, RZ, PT ;  /* 0x000000ff0e00720c */ /* 0x002fe40003f05270 */
[----:B------:R-:W-:-:S11]  /*23740*/  PLOP3.LUT P2, PT, PT, PT, PT, 0x8, 0x0 ;  /* 0x000000000000781c */ /* 0x000fd60003f4e170 */
[----:B------:R-:W-:Y:S05]  /*23750*/  @P0 BRA `(.L_x_2064) ;  /* 0x00000000000c0947 */ /* 0x000fea0003800000 */
[----:B------:R-:W-:-:S03]  /*23760*/  UMOV UR4, 0xffffffff ;  /* 0xffffffff00047882 */ /* 0x000fc60000000000 */
[----:B------:R-:W-:Y:S05]  /*23770*/  BRA.DIV UR4, `(.L_x_2065) ;  /* 0x0000008e04947947 */ /* 0x000fea000b800000 */
[----:B------:R-:W-:-:S13]  /*23780*/  ELECT P2, URZ, PT ;  /* 0x00000000003f782f */ /* 0x000fda0003840000 */
.L_x_2064:
[----:B0-----:R-:W2:Y:S04]  /*23790*/  LDL R4, [R1+0x54] ;  /* 0x0000540001047983 */ /* 0x001ea80000100800 */
[----:B------:R-:W3:Y:S01]  /*237a0*/  LDL R6, [R1] ;  /* 0x0000000001067983 */ /* 0x000ee20000100800 */
[----:B------:R-:W-:Y:S01]  /*237b0*/  BSSY B1, `(.L_x_2066) ;  /* 0x0000008000017945 */ /* 0x000fe20003800000 */
[----:B--2---:R-:W-:-:S05]  /*237c0*/  VIADD R4, R4, 0x1 ;  /* 0x0000000104047836 */ /* 0x004fca0000000000 */
[----:B------:R-:W-:-:S04]  /*237d0*/  LEA.HI R5, R4, R4, RZ, 0x1 ;  /* 0x0000000404057211 */ /* 0x000fc800078f08ff */
[----:B------:R-:W-:-:S05]  /*237e0*/  LOP3.LUT R5, R5, 0xfffffffe, RZ, 0xc0, !PT ;  /* 0xfffffffe05057812 */ /* 0x000fca00078ec0ff */
[----:B------:R-:W-:-:S05]  /*237f0*/  IMAD.IADD R4, R4, 0x1, -R5 ;  /* 0x0000000104047824 */ /* 0x000fca00078e0a05 */
[----:B------:R-:W-:-:S04]  /*23800*/  SHF.L.U32 R4, R4, 0x1f, RZ ;  /* 0x0000001f04047819 */ /* 0x000fc800000006ff */
[----:B---3--:R-:W0:Y:S02]  /*23810*/  SYNCS.PHASECHK.TRANS64.TRYWAIT P0, [R6+URZ+0x30820], R4 ;  /* 0x03082004060075a7 */ /* 0x008e24000800017f */
[----:B0-----:R-:W-:Y:S05]  /*23820*/  @!P0 BRA `(.L_x_2067) ;  /* 0x0000008c008c8947 */ /* 0x001fea0003800000 */
.L_x_2296:
[----:B------:R-:W-:Y:S05]  /*23830*/  BSYNC B1 ;  /* 0x0000000000017941 */ /* 0x000fea0003800000 */
.L_x_2066:
[----:B------:R-:W-:Y:S04]  /*23840*/  BSSY B1, `(.L_x_2068) ;  /* 0x00000b0000017945 */ /* 0x000fe80003800000 */
[----:B------:R-:W-:Y:S05]  /*23850*/  @!P2 BRA `(.L_x_2069) ;  /* 0x0000000800b8a947 */ /* 0x000fea0003800000 */
[----:B------:R-:W2:Y:S04]  /*23860*/  LDL R8, [R1] ;  /* 0x0000000001087983 */ /* 0x000ea80000100800 */
[----:B------:R-:W2:Y:S04]  /*23870*/  LDL R6, [R1+0x1c] ;  /* 0x00001c0001067983 */ /* 0x000ea80000100800 */
[----:B------:R-:W3:Y:S01]  /*23880*/  LDL R7, [R1+0x20] ;  /* 0x0000200001077983 */ /* 0x000ee20000100800 */
[----:B------:R-:W-:Y:S01]  /*23890*/  BSSY B2, `(.L_x_2070) ;  /* 0x0000008000027945 */ /* 0x000fe20003800000 */
[----:B0-----:R-:W0:Y:S02]  /*238a0*/  S2R R5, SR_TID.X ;  /* 0x0000000000057919 */ /* 0x001e240000002100 */
[----:B0-----:R-:W-:-:S04]  /*238b0*/  LOP3.LUT R5, R5, 0x7f, RZ, 0xc0, !PT ;  /* 0x0000007f05057812 */ /* 0x001fc800078ec0ff */
[----:B------:R-:W-:Y:S02]  /*238c0*/  ISETP.NE.AND P4, PT, R5, RZ, PT ;  /* 0x000000ff0500720c */ /* 0x000fe40003f85270 */
[----:B--2---:R-:W-:Y:S02]  /*238d0*/  LEA R6, R6, R8, 0x3 ;  /* 0x0000000806067211 */ /* 0x004fe400078e18ff */
[----:B---3--:R-:W-:-:S04]  /*238e0*/  SHF.L.U32 R9, R7, 0x1f, RZ ;  /* 0x0000001f07097819 */ /* 0x008fc800000006ff */
[----:B------:R-:W0:Y:S02]  /*238f0*/  SYNCS.PHASECHK.TRANS64.TRYWAIT P0, [R6+URZ+0x308a0], R9 ;  /* 0x0308a009060075a7 */ /* 0x000e24000800017f */
[----:B0-----:R-:W-:Y:S05]  /*23900*/  @!P0 BRA `(.L_x_2071) ;  /* 0x0000008c006c8947 */ /* 0x001fea0003800000 */
.L_x_2297:
[----:B------:R-:W-:Y:S05]  /*23910*/  BSYNC B2 ;  /* 0x0000000000027941 */ /* 0x000fea0003800000 */
.L_x_2070:
        /* <DEDUP_REMOVED lines=8> */
.L_x_2073:
[----:B------:R-:W-:Y:S05]  /*239a0*/  BSYNC B2 ;  /* 0x0000000000027941 */ /* 0x000fea0003800000 */
.L_x_2072:
[----:B------:R-:W2:Y:S04]  /*239b0*/  LDL R7, [R1] ;  /* 0x0000000001077983 */ /* 0x000ea80000100800 */
        /* <DEDUP_REMOVED lines=10> */
[C---:B--2---:R-:W-:Y:S01]  /*23a60*/  LEA R8, R4.reuse, R7, 0xf ;  /* 0x0000000704087211 */ /* 0x044fe200078e78ff */
[----:B------:R-:W-:-:S02]  /*23a70*/  IMAD.SHL.U32 R11, R4, 0x4000, RZ ;  /* 0x00004000040b7824 */ /* 0x000fc400078e00ff */
[----:B------:R-:W-:Y:S02]  /*23a80*/  VIADD R4, R6, 0x30890 ;  /* 0x0003089006047836 */ /* 0x000fe40000000000 */
[----:B------:R-:W-:-:S07]  /*23a90*/  VIADD R7, R8, 0x20400 ;  /* 0x0002040008077836 */ /* 0x000fce0000000000 */
.L_x_2074:
        /* <DEDUP_REMOVED lines=16> */
.L_x_2075:
        /* <DEDUP_REMOVED lines=16> */
.L_x_2076:
        /* <DEDUP_REMOVED lines=16> */
.L_x_2077:
        /* <DEDUP_REMOVED lines=13> */
.L_x_2298:
[----:B------:R-:W-:Y:S05]  /*23e70*/  BSYNC B2 ;  /* 0x0000000000027941 */ /* 0x000fea0003800000 */
.L_x_2078:
[----:B------:R-:W-:Y:S01]  /*23e80*/  BSSY B2, `(.L_x_2080) ;  /* 0x000000a000027945 */ /* 0x000fe20003800000 */
[----:B------:R-:W-:Y:S01]  /*23e90*/  MOV R8, 0x0 ;  /* 0x0000000000087802 */ /* 0x000fe20000000f00 */
[----:B01----:R-:W-:Y:S02]  /*23ea0*/  IMAD.MOV.U32 R9, RZ, RZ, 0x12f00000 ;  /* 0x12f00000ff097424 */ /* 0x003fe400078e00ff */
[----:B------:R-:W-:Y:S05]  /*23eb0*/  @P4 BRA `(.L_x_2081) ;  /* 0x0000000000184947 */ /* 0x000fea0003800000 */
[----:B------:R-:W2:Y:S02]  /*23ec0*/  LDL R4, [R1+0x4] ;  /* 0x0000040001047983 */ /* 0x000ea40000100800 */
[----:B--2---:R-:W-:Y:S01]  /*23ed0*/  LOP3.LUT P0, RZ, R4, 0x1, RZ, 0xc0, !PT ;  /* 0x0000000104ff7812 */ /* 0x004fe2000780c0ff */
[----:B------:R-:W-:-:S04]  /*23ee0*/  IMAD.MOV.U32 R4, RZ, RZ, 0x8000 ;  /* 0x00008000ff047424 */ /* 0x000fc800078e00ff */
[----:B------:R0:W-:Y:S08]  /*23ef0*/  SYNCS.ARRIVE.TRANS64 RZ, [R6+URZ+0x308b0], R4 ;  /* 0x0308b00406ff79a7 */ /* 0x0001f0000800003f */
[----:B------:R-:W-:Y:S05]  /*23f00*/  @!P0 BRA `(.L_x_2081) ;  /* 0x0000000000048947 */ /* 0x000fea0003800000 */
[----:B------:R-:W-:Y:S01]  /*23f10*/  BPT.TRAP 0x1 ;  /* 0x000000040000795c */ /* 0x000fe20000300000 */
.L_x_2081:
[----:B------:R-:W-:Y:S05]  /*23f20*/  BSYNC B2 ;  /* 0x0000000000027941 */ /* 0x000fea0003800000 */
.L_x_2080:
[----:B0-----:R-:W2:Y:S01]  /*23f30*/  LDL R4, [R1] ;  /* 0x0000000001047983 */ /* 0x001ea20000100800 */
[----:B------:R-:W-:Y:S01]  /*23f40*/  R2UR UR10, R12 ;  /* 0x000000000c0a72ca */ /* 0x000fe200000e0000 */
[----:B------:R-:W-:Y:S01]  /*23f50*/  UIADD3 UR4, UP0, UR38, 0x670, URZ ;  /* 0x0000067026047890 */ /* 0x000fe2000ff1e03f */
[----:B------:R-:W-:Y:S01]  /*23f60*/  R2UR UR6, R8 ;  /* 0x00000000080672ca */ /* 0x000fe200000e0000 */
[----:B------:R-:W-:Y:S01]  /*23f70*/  VIADD R6, R6, 0x308b0 ;  /* 0x000308b006067836 */ /* 0x000fe20000000000 */
[----:B------:R-:W-:Y:S01]  /*23f80*/  R2UR UR7, R9 ;  /* 0x00000000090772ca */ /* 0x000fe200000e0000 */
[----:B------:R-:W-:Y:S01]  /*23f90*/  UIADD3.X UR5, URZ, UR39, URZ, UP0, !UPT ;  /* 0x000000273f057290 */ /* 0x000fe200087fe43f */
[----:B------:R-:W-:Y:S01]  /*23fa0*/  PLOP3.LUT P0, PT, PT, PT, PT, 0x80, 0x0 ;  /* 0x000000000000781c */ /* 0x000fe20003f0f070 */
[----:B--2---:R-:W-:-:S05]  /*23fb0*/  IMAD R4, R11, 0x2, R4 ;  /* 0x000000020b047824 */ /* 0x004fca00078e0204 */
[----:B------:R-:W-:-:S07]  /*23fc0*/  IADD3 R7, R4, 0x400, RZ ;  /* 0x0000040004077810 */ /* 0x000fce0007ffe0ff */
.L_x_2082:
        /* <DEDUP_REMOVED lines=15> */
.L_x_2083:
        /* <DEDUP_REMOVED lines=15> */
.L_x_2084:
        /* <DEDUP_REMOVED lines=15> */
.L_x_2085:
        /* <DEDUP_REMOVED lines=10> */
.L_x_2069:
[----:B------:R-:W-:Y:S05]  /*24340*/  BSYNC B1 ;  /* 0x0000000000017941 */ /* 0x000fea0003800000 */
.L_x_2068:
[----:B------:R-:W0:Y:S04]  /*24350*/  LDL.LU R8, [R1+0x1c] ;  /* 0x00001c0001087983 */ /* 0x000e280000300800 */
[----:B------:R-:W2:Y:S01]  /*24360*/  LDL.LU R7, [R1+0x20] ;  /* 0x0000200001077983 */ /* 0x000ea20000300800 */
[----:B------:R-:W-:Y:S01]  /*24370*/  PLOP3.LUT P5, PT, PT, PT, PT, 0x8, 0x0 ;  /* 0x000000000000781c */ /* 0x000fe20003fae170 */
[----:B0-----:R-:W-:Y:S01]  /*24380*/  VIADD R4, R8, 0x1 ;  /* 0x0000000108047836 */ /* 0x001fe20000000000 */
[----:B------:R-:W-:-:S04]  /*24390*/  IADD3 R8, R3, -0x2, RZ ;  /* 0xfffffffe03087810 */ /* 0x000fc80007ffe0ff */
[----:B------:R-:W-:-:S04]  /*243a0*/  ISETP.NE.AND P0, PT, R4, 0x2, PT ;  /* 0x000000020400780c */ /* 0x000fc80003f05270 */
[----:B------:R-:W-:Y:S02]  /*243b0*/  SEL R5, RZ, 0x1, P0 ;  /* 0x00000001ff057807 */ /* 0x000fe40000000000 */
[----:B------:R-:W-:Y:S02]  /*243c0*/  SEL R3, R4, RZ, P0 ;  /* 0x000000ff04037207 */ /* 0x000fe40000000000 */
[----:B--2---:R-:W-:Y:S02]  /*243d0*/  LOP3.LUT R7, R7, R5, RZ, 0x3c, !PT ;  /* 0x0000000507077212 */ /* 0x004fe400078e3cff */
[----:B------:R-:W-:-:S03]  /*243e0*/  ISETP.GE.AND P0, PT, R8, R2, PT ;  /* 0x000000020800720c */ /* 0x000fc60003f06270 */
[----:B------:R0:W-:Y:S04]  /*243f0*/  STL [R1+0x20], R7 ;  /* 0x0000200701007387 */ /* 0x0001e80000100800 */
[----:B------:R0:W-:Y:S06]  /*24400*/  STL [R1+0x1c], R3 ;  /* 0x00001c0301007387 */ /* 0x0001ec0000100800 */
[----:B------:R-:W-:Y:S05]  /*24410*/  @!P0 BRA `(.L_x_2062) ;  /* 0x0000000800ec8947 */ /* 0x000fea0003800000 */
.L_x_2104:
[----:B------:R-:W-:Y:S05]  /*24420*/  YIELD ;  /* 0x0000000000007946 */ /* 0x000fea0003800000 */
[----:B------:R-:W-:Y:S04]  /*24430*/  BSSY B1, `(.L_x_2086) ;  /* 0x00000ad000017945 */ /* 0x000fe80003800000 */
[----:B-1----:R-:W-:Y:S05]  /*24440*/  @!P2 BRA `(.L_x_2087) ;  /* 0x0000000800aca947 */ /* 0x002fea0003800000 */
[----:B------:R-:W2:Y:S04]  /*24450*/  LDL R6, [R1] ;  /* 0x0000000001067983 */ /* 0x000ea80000100800 */
        /* <DEDUP_REMOVED lines=10> */
.L_x_2299:
[----:B------:R-:W-:Y:S05]  /*24500*/  BSYNC B2 ;  /* 0x0000000000027941 */ /* 0x000fea0003800000 */
.L_x_2088:
        /* <DEDUP_REMOVED lines=8> */
.L_x_2091:
[----:B------:R-:W-:Y:S05]  /*24590*/  BSYNC B2 ;  /* 0x0000000000027941 */ /* 0x000fea0003800000 */
.L_x_2090:
[----:B------:R-:W2:Y:S04]  /*245a0*/  LDL R4, [R1] ;  /* 0x0000000001047983 */ /* 0x000ea80000100800 */
        /* <DEDUP_REMOVED lines=9> */
[----:B------:R-:W-:Y:S01]  /*24640*/  LEA R4, R8, R10, 0x6 ;  /* 0x0000000a08047211 */ /* 0x000fe200078e30ff */
[----:B------:R-:W-:-:S02]  /*24650*/  VIADD R3, R7, 0x30890 ;  /* 0x0003089007037836 */ /* 0x000fc40000000000 */
[----:B------:R-:W-:-:S09]  /*24660*/  VIADD R9, R5, 0x20400 ;  /* 0x0002040005097836 */ /* 0x000fd20000000000 */
.L_x_2092:
        /* <DEDUP_REMOVED lines=13> */
[----:B------:R-:W-:Y:S02]  /*24740*/  UMOV UR7, 0x12f00000 ;  /* 0x12f0000000077882 */ /* 0x000fe40000000000 */
[----:B------:R-:W-:Y:S01]  /*24750*/  R2UR UR10, R9 ;  /* 0x00000000090a72ca */ /* 0x000fe200000e0000 */
[----:B------:R-:W-:-:S14]  /*24760*/  VIADD R9, R5, 0x22400 ;  /* 0x0002240005097836 */ /* 0x000fdc0000000000 */
.L_x_2093:
        /* <DEDUP_REMOVED lines=16> */
.L_x_2094:
        /* <DEDUP_REMOVED lines=16> */
.L_x_2095:
        /* <DEDUP_REMOVED lines=13> */
.L_x_2300:
[----:B------:R-:W-:Y:S05]  /*24a40*/  BSYNC B2 ;  /* 0x0000000000027941 */ /* 0x000fea0003800000 */
.L_x_2096:
        /* <DEDUP_REMOVED lines=10> */
.L_x_2099:
[----:B------:R-:W-:Y:S05]  /*24af0*/  BSYNC B2 ;  /* 0x0000000000027941 */ /* 0x000fea0003800000 */
.L_x_2098:
[----:B------:R-:W-:Y:S01]  /*24b00*/  R2UR UR10, R11 ;  /* 0x000000000b0a72ca */ /* 0x000fe200000e0000 */
[----:B------:R-:W-:Y:S01]  /*24b10*/  UIADD3 UR4, UP0, UR38, 0x670, URZ ;  /* 0x0000067026047890 */ /* 0x000fe2000ff1e03f */
[----:B------:R-:W-:Y:S01]  /*24b20*/  R2UR UR6, R12 ;  /* 0x000000000c0672ca */ /* 0x000fe200000e0000 */
[----:B012---:R-:W-:Y:S01]  /*24b30*/  VIADD R7, R7, 0x308b0 ;  /* 0x000308b007077836 */ /* 0x007fe20000000000 */
[----:B------:R-:W-:Y:S01]  /*24b40*/  R2UR UR7, R13 ;  /* 0x000000000d0772ca */ /* 0x000fe200000e0000 */
[----:B------:R-:W-:Y:S01]  /*24b50*/  VIADD R3, R5, 0x400 ;  /* 0x0000040005037836 */ /* 0x000fe20000000000 */
[----:B------:R-:W-:Y:S01]  /*24b60*/  PLOP3.LUT P0, PT, PT, PT, PT, 0x80, 0x0 ;  /* 0x000000000000781c */ /* 0x000fe20003f0f070 */
[----:B------:R-:W-:-:S12]  /*24b70*/  UIADD3.X UR5, URZ, UR39, URZ, UP0, !UPT ;  /* 0x000000273f057290 */ /* 0x000fd800087fe43f */
.L_x_2100:
        /* <DEDUP_REMOVED lines=11> */
[----:B------:R-:W-:Y:S02]  /*24c30*/  R2UR UR6, R12 ;  /* 0x000000000c0672ca */ /* 0x000fe400000e0000 */
[----:B------:R-:W-:Y:S02]  /*24c40*/  R2UR UR7, R13 ;  /* 0x000000000d0772ca */ /* 0x000fe400000e0000 */
[----:B------:R-:W-:Y:S02]  /*24c50*/  R2UR UR10, R6 ;  /* 0x00000000060a72ca */ /* 0x000fe400000e0000 */
[----:B------:R-:W-:Y:S02]  /*24c60*/  PLOP3.LUT P0, PT, PT, PT, PT, 0x80, 0x0 ;  /* 0x000000000000781c */ /* 0x000fe40003f0f070 */
[----:B------:R-:W-:-:S11]  /*24c70*/  IADD3 R3, R5, 0x2400, RZ ;  /* 0x0000240005037810 */ /* 0x000fd60007ffe0ff */
.L_x_2101:
        /* <DEDUP_REMOVED lines=15> */
.L_x_2102:
        /* <DEDUP_REMOVED lines=15> */
.L_x_2103:
        /* <DEDUP_REMOVED lines=10> */
.L_x_2087:
[----:B------:R-:W-:Y:S05]  /*24f00*/  BSYNC B1 ;  /* 0x0000000000017941 */ /* 0x000fea0003800000 */
.L_x_2086:
[----:B0-----:R-:W2:Y:S04]  /*24f10*/  LDL.LU R3, [R1+0x1c] ;  /* 0x00001c0001037983 */ /* 0x001ea80000300800 */
[----:B------:R-:W3:Y:S01]  /*24f20*/  LDL.LU R6, [R1+0x20] ;  /* 0x0000200001067983 */ /* 0x000ee20000300800 */
[----:B--2---:R-:W-:-:S05]  /*24f30*/  VIADD R3, R3, 0x1 ;  /* 0x0000000103037836 */ /* 0x004fca0000000000 */
[----:B------:R-:W-:-:S04]  /*24f40*/  ISETP.NE.AND P0, PT, R3, 0x2, PT ;  /* 0x000000020300780c */ /* 0x000fc80003f05270 */
[----:B------:R-:W-:Y:S02]  /*24f50*/  SEL R4, RZ, 0x1, P0 ;  /* 0x00000001ff047807 */ /* 0x000fe40000000000 */
[----:B------:R-:W-:Y:S02]  /*24f60*/  SEL R3, R3, RZ, P0 ;  /* 0x000000ff03037207 */ /* 0x000fe40000000000 */
[----:B---3--:R-:W-:Y:S02]  /*24f70*/  LOP3.LUT R6, R6, R4, RZ, 0x3c, !PT ;  /* 0x0000000406067212 */ /* 0x008fe400078e3cff */
[C---:B------:R-:W-:Y:S01]  /*24f80*/  ISETP.GT.AND P0, PT, R8.reuse, R2, PT ;  /* 0x000000020800720c */ /* 0x040fe20003f04270 */
[----:B------:R-:W-:Y:S02]  /*24f90*/  VIADD R8, R8, 0xffffffff ;  /* 0xffffffff08087836 */ /* 0x000fe40000000000 */
[----:B------:R1:W-:Y:S04]  /*24fa0*/  STL [R1+0x20], R6 ;  /* 0x0000200601007387 */ /* 0x0003e80000100800 */
[----:B------:R1:W-:Y:S06]  /*24fb0*/  STL [R1+0x1c], R3 ;  /* 0x00001c0301007387 */ /* 0x0003ec0000100800 */
[----:B------:R-:W-:Y:S05]  /*24fc0*/  @P0 BRA `(.L_x_2104) ;  /* 0xfffffff400140947 */ /* 0x000fea000383ffff */
.L_x_2062:
[----:B------:R-:W-:Y:S05]  /*24fd0*/  BSYNC B0 ;  /* 0x0000000000007941 */ /* 0x000fea0003800000 */
.L_x_2061:
[----:B0-----:R-:W2:Y:S01]  /*24fe0*/  LDL R7, [R1+0x34] ;  /* 0x0000340001077983 */ /* 0x001ea20000100800 */
[----:B------:R-:W0:Y:S01]  /*24ff0*/  LDC R0, c[0x0][0x448] ;  /* 0x00011200ff007b82 */ /* 0x000e220000000800 */
[----:B------:R-:W-:Y:S07]  /*25000*/  @!P5 WARPSYNC.ALL ;  /* 0x000000000000d948 */ /* 0x000fee0003800000 */
[----:B------:R-:W-:Y:S01]  /*25010*/  @!P5 BAR.SYNC.DEFER_BLOCKING 0xc, 0x180 ;  /* 0x030600000000db1d */ /* 0x000fe20000010000 */
[----:B0-----:R-:W-:-:S13]  /*25020*/  ISETP.NE.AND P0, PT, R0, 0x1, PT ;  /* 0x000000010000780c */ /* 0x001fda0003f05270 */
[----:B------:R-:W0:Y:S08]  /*25030*/  @P0 LDC R2, c[0x0][0x44c] ;  /* 0x00011300ff020b82 */ /* 0x000e300000000800 */
[----:B-1----:R-:W1:Y:S01]  /*25040*/  @P0 LDC R3, c[0x0][0x450] ;  /* 0x00011400ff030b82 */ /* 0x002e620000000800 */
[----:B--2---:R-:W-:-:S05]  /*25050*/  IADD3 R0, R7, 0x7f, RZ ;  /* 0x0000007f07007810 */ /* 0x004fca0007ffe0ff */
[----:B0-----:R-:W-:-:S05]  /*25060*/  @P0 IMAD.HI.U32 R2, R0, R2, RZ ;  /* 0x0000000200020227 */ /* 0x001fca00078e00ff */
[----:B-1----:R-:W-:Y:S02]  /*25070*/  @P0 SHF.R.U32.HI R0, RZ, R3, R2 ;  /* 0x00000003ff000219 */ /* 0x002fe40000011602 */
[----:B------:R-:W0:Y:S03]  /*25080*/  LDC.64 R2, c[0x0][0x9e0] ;  /* 0x00027800ff027b82 */ /* 0x000e260000000a00 */
[----:B------:R-:W-:Y:S01]  /*25090*/  IMAD.IADD R0, R17, 0x1, R0 ;  /* 0x0000000111007824 */ /* 0x000fe200078e0200 */
[----:B0-----:R-:W-:-:S03]  /*250a0*/  ISETP.GE.AND P1, PT, R3, 0x1, PT ;  /* 0x000000010300780c */ /* 0x001fc60003f26270 */
[----:B------:R-:W-:-:S10]  /*250b0*/  IMAD.IADD R2, R0, 0x1, R2 ;  /* 0x0000000100027824 */ /* 0x000fd400078e0202 */
[----:B------:R-:W-:Y:S05]  /*250c0*/  @!P1 BRA `(.L_x_2105) ;  /* 0x0000000000489947 */ /* 0x000fea0003800000 */
        /* <DEDUP_REMOVED lines=11> */
.L_x_2107:
[----:B------:R-:W-:-:S13]  /*25180*/  ISETP.NE.AND P2, PT, R3, 0x1, PT ;  /* 0x000000010300780c */ /* 0x000fda0003f45270 */
[----:B------:R-:W0:Y:S02]  /*25190*/  @P2 LDC.64 R4, c[0x0][0x9e8] ;  /* 0x00027a00ff042b82 */ /* 0x000e240000000a00 */
[----:B0-----:R-:W-:-:S05]  /*251a0*/  @P2 IMAD.HI.U32 R4, R6, R4, RZ ;  /* 0x0000000406042227 */ /* 0x001fca00078e00ff */
[----:B------:R-:W-:-:S07]  /*251b0*/  @P2 SHF.R.U32.HI R6, RZ, R5, R4 ;  /* 0x00000005ff062219 */ /* 0x000fce0000011604 */
.L_x_2108:
[----:B------:R-:W-:Y:S05]  /*251c0*/  BSYNC B0 ;  /* 0x0000000000007941 */ /* 0x000fea0003800000 */
.L_x_2106:
[----:B------:R-:W-:-:S05]  /*251d0*/  IMAD R6, R6, R3, R3 ;  /* 0x0000000306067224 */ /* 0x000fca00078e0203 */
[----:B------:R-:W-:-:S07]  /*251e0*/  VIMNMX R2, R2, R6, PT ;  /* 0x0000000602027248 */ /* 0x000fce0003fe0100 */
.L_x_2105:
[----:B------:R-:W-:Y:S01]  /*251f0*/  IADD3 R2, R2, 0x3f, RZ ;  /* 0x0000003f02027810 */ /* 0x000fe20007ffe0ff */
[----:B------:R-:W0:Y:S01]  /*25200*/  @P0 LDC R4, c[0x0][0x450] ;  /* 0x00011400ff040b82 */ /* 0x000e220000000800 */
[----:B------:R-:W-:Y:S02]  /*25210*/  ULDC UR4, c[0x0][0x9dc] ;  /* 0x0002770000047ab9 */ /* 0x000fe40000000800 */
[----:B------:R-:W-:-:S04]  /*25220*/  SHF.R.S32.HI R0, RZ, 0x1f, R2 ;  /* 0x0000001fff007819 */ /* 0x000fc80000011402 */
[----:B------:R-:W-:Y:S02]  /*25230*/  LEA.HI R0, R0, R2, RZ, 0x6 ;  /* 0x0000000200007211 */ /* 0x000fe400078f30ff */
[----:B------:R-:W1:Y:S02]  /*25240*/  @P0 LDC R2, c[0x0][0x44c] ;  /* 0x00011300ff020b82 */ /* 0x000e640000000800 */
[----:B------:R-:W-:-:S04]  /*25250*/  SHF.R.S32.HI R0, RZ, 0x6, R0 ;  /* 0x00000006ff007819 */ /* 0x000fc80000011400 */
[----:B------:R-:W-:Y:S01]  /*25260*/  VIMNMX R6, R21, R0, PT ;  /* 0x0000000015067248 */ /* 0x000fe20003fe0100 */
[----:B------:R-:W-:-:S04]  /*25270*/  IMAD.MOV.U32 R0, RZ, RZ, R7 ;  /* 0x000000ffff007224 */ /* 0x000fc800078e0007 */
[----:B------:R2:W-:Y:S01]  /*25280*/  STL [R1+0x38], R6 ;  /* 0x0000380601007387 */ /* 0x0005e20000100800 */
[----:B-1----:R-:W-:-:S05]  /*25290*/  @P0 IMAD.HI.U32 R2, R7, R2, RZ ;  /* 0x0000000207020227 */ /* 0x002fca00078e00ff */
[----:B0-----:R-:W-:-:S05]  /*252a0*/  @P0 SHF.R.U32.HI R0, RZ, R4, R2 ;  /* 0x00000004ff000219 */ /* 0x001fca0000011602 */
[----:B------:R-:W-:-:S04]  /*252b0*/  IMAD.IADD R2, R20, 0x1, R0 ;  /* 0x0000000114027824 */ /* 0x000fc800078e0200 */
[----:B------:R-:W-:Y:S01]  /*252c0*/  VIADD R0, R2, -UR4 ;  /* 0x8000000402007c36 */ /* 0x000fe20008000000 */
[----:B--2---:R-:W-:Y:S06]  /*252d0*/  @!P1 BRA `(.L_x_2109) ;  /* 0x0000000000449947 */ /* 0x004fec0003800000 */
        /* <DEDUP_REMOVED lines=10> */
.L_x_2111:
[----:B------:R-:W-:-:S13]  /*25380*/  ISETP.NE.AND P0, PT, R3, 0x1, PT ;  /* 0x000000010300780c */ /* 0x000fda0003f05270 */
[----:B------:R-:W0:Y:S02]  /*25390*/  @P0 LDC.64 R4, c[0x0][0x9e8] ;  /* 0x00027a00ff040b82 */ /* 0x000e240000000a00 */
[----:B0-----:R-:W-:-:S05]  /*253a0*/  @P0 IMAD.HI.U32 R4, R2, R4, RZ ;  /* 0x0000000402040227 */ /* 0x001fca00078e00ff */
[----:B------:R-:W-:-:S07]  /*253b0*/  @P0 SHF.R.U32.HI R2, RZ, R5, R4 ;  /* 0x00000005ff020219 */ /* 0x000fce0000011604 */
.L_x_2112:
[----:B------:R-:W-:Y:S05]  /*253c0*/  BSYNC B0 ;  /* 0x0000000000007941 */ /* 0x000fea0003800000 */
.L_x_2110:
[----:B------:R-:W-:-:S05]  /*253d0*/  IMAD R2, R2, R3, RZ ;  /* 0x0000000302027224 */ /* 0x000fca00078e02ff */
[----:B------:R-:W-:-:S07]  /*253e0*/  VIMNMX R0, R0, R2, !PT ;  /* 0x0000000200007248 */ /* 0x000fce0007fe0100 */
.L_x_2109:
[----:B------:R-:W-:Y:S01]  /*253f0*/  SHF.R.S32.HI R2, RZ, 0x1f, R0 ;  /* 0x0000001fff027819 */ /* 0x000fe20000011400 */
[----:B------:R-:W-:Y:S03]  /*25400*/  BSSY B7, `(.L_x_2113) ;  /* 0x00004e4000077945 */ /* 0x000fe60003800000 */
[----:B------:R-:W-:-:S04]  /*25410*/  LEA.HI R2, R2, R0, RZ, 0x6 ;  /* 0x0000000002027211 */ /* 0x000fc800078f30ff */
[----:B------:R-:W-:-:S04]  /*25420*/  SHF.R.S32.HI R2, RZ, 0x6, R2 ;  /* 0x00000006ff027819 */ /* 0x000fc80000011402 */
[----:B------:R-:W-:-:S04]  /*25430*/  VIMNMX R3, RZ, R2, !PT ;  /* 0x00000002ff037248 */ /* 0x000fc80007fe0100 */
[----:B------:R-:W-:Y:S01]  /*25440*/  ISETP.GT.AND P0, PT, R6, R3, PT ;  /* 0x000000030600720c */ /* 0x000fe20003f04270 */
[----:B------:R0:W-:-:S12]  /*25450*/  STL [R1+0x30], R3 ;  /* 0x0000300301007387 */ /* 0x0001d80000100800 */
[----:B0-----:R-:W-:Y:S05]  /*25460*/  @P0 BRA `(.L_x_2114) ;  /* 0x0000000000440947 */ /* 0x001fea0003800000 */
[----:B------:R-:W0:Y:S02]  /*25470*/  S2R R3, SR_TID.X ;  /* 0x0000000000037919 */ /* 0x000e240000002100 */
[----:B0-----:R-:W-:-:S04]  /*25480*/  LOP3.LUT R3, R3, 0x7f, RZ, 0xc0, !PT ;  /* 0x0000007f03037812 */ /* 0x001fc800078ec0ff */
[----:B------:R-:W-:-:S13]  /*25490*/  ISETP.NE.AND P1, PT, R3, RZ, PT ;  /* 0x000000ff0300720c */ /* 0x000fda0003f25270 */
[----:B------:R-:W-:Y:S05]  /*254a0*/  @P1 BRA `(.L_x_2115) ;  /* 0x0000004c00641947 */ /* 0x000fea0003800000 */
[----:B------:R-:W0:Y:S01]  /*254b0*/  S2R R2, SR_LANEID ;  /* 0x0000000000027919 */ /* 0x000e220000000000 */
[----:B------:R-:W-:Y:S01]  /*254c0*/  VOTEU.ANY UR4, UPT, PT ;  /* 0x0000000000047886 */ /* 0x000fe200038e0100 */
[----:B------:R-:W1:Y:S01]  /*254d0*/  LDC.64 R4, c[0x0][0xc60] ;  /* 0x00031800ff047b82 */ /* 0x000e620000000a00 */
[----:B------:R-:W0:Y:S02]  /*254e0*/  FLO.U32 R0, UR4 ;  /* 0x0000000400007d00 */ /* 0x000e2400080e0000 */
[----:B0-----:R-:W-:-:S06]  /*254f0*/  ISETP.EQ.U32.AND P0, PT, R0, R2, PT ;  /* 0x000000020000720c */ /* 0x001fcc0003f02070 */
[----:B------:R-:W1:Y:S07]  /*25500*/  POPC R2, UR4 ;  /* 0x0000000400027d09 */ /* 0x000e6e0008000000 */
[----:B-1----:R-:W2:Y:S04]  /*25510*/  @P0 ATOMG.E.ADD.STRONG.GPU PT, R2, desc[UR60][R4.64], R2 ;  /* 0x00000002040209a8 */ /* 0x002ea800081ee1fc */
[----:B--2---:R0:W1:Y:S02]  /*25520*/  SHFL.IDX PT, R2, R2, R0, 0x1f ;  /* 0x00001f0002027589 */ /* 0x00406400000e0000 */
[----:B0-----:R-:W0:Y:S02]  /*25530*/  S2R R0, SR_LTMASK ;  /* 0x0000000000007919 */ /* 0x001e240000003900 */
[----:B0-----:R-:W-:-:S06]  /*25540*/  LOP3.LUT R0, R0, UR4, RZ, 0xc0, !PT ;  /* 0x0000000400007c12 */ /* 0x001fcc000f8ec0ff */
[----:B------:R-:W1:Y:S02]  /*25550*/  POPC R0, R0 ;  /* 0x0000000000007309 */ /* 0x000e640000000000 */
[----:B-1----:R-:W-:Y:S01]  /*25560*/  IADD3 R16, R2, UR36, R0 ;  /* 0x0000002402107c10 */ /* 0x002fe2000fffe000 */
[----:B------:R-:W-:Y:S06]  /*25570*/  BRA `(.L_x_2115) ;  /* 0x0000004c00307947 */ /* 0x000fec0003800000 */
.L_x_2114:
[----:B------:R-:W2:Y:S01]  /*25580*/  LDL R17, [R1] ;  /* 0x0000000001117983 */ /* 0x000ea20000100800 */
        /* <DEDUP_REMOVED lines=8> */
[----:B------:R-:W-:Y:S01]  /*25610*/  MOV R4, UR6 ;  /* 0x0000000600047c02 */ /* 0x000fe20008000f00 */
[----:B------:R-:W-:Y:S01]  /*25620*/  IMAD.U32 R5, RZ, RZ, UR7 ;  /* 0x00000007ff057e24 */ /* 0x000fe2000f8e00ff */
[----:B------:R-:W0:Y:S01]  /*25630*/  LDC.64 R2, c[0x4][R2] ;  /* 0x0100000002027b82 */ /* 0x000e220000000a00 */
[----:B------:R-:W-:Y:S01]  /*25640*/  IMAD.U32 R6, RZ, RZ, UR8 ;  /* 0x00000008ff067e24 */ /* 0x000fe2000f8e00ff */
[----:B------:R-:W-:Y:S01]  /*25650*/  MOV R11, UR5 ;  /* 0x00000005000b7c02 */ /* 0x000fe20008000f00 */
[----:B------:R-:W-:Y:S02]  /*25660*/  IMAD.U32 R7, RZ, RZ, UR9 ;  /* 0x00000009ff077e24 */ /* 0x000fe4000f8e00ff */
[----:B------:R-:W-:-:S02]  /*25670*/  IMAD.U32 R10, RZ, RZ, UR4 ;  /* 0x00000004ff0a7e24 */ /* 0x000fc4000f8e00ff */
[----:B------:R-:W-:Y:S02]  /*25680*/  IMAD.MOV.U32 R8, RZ, RZ, 0x70 ;  /* 0x00000070ff087424 */ /* 0x000fe400078e00ff */
[----:B------:R-:W-:Y:S02]  /*25690*/  IMAD.MOV.U32 R12, RZ, RZ, 0x1 ;  /* 0x00000001ff0c7424 */ /* 0x000fe400078e00ff */
[----:B------:R-:W-:-:S07]  /*256a0*/  IMAD.MOV.U32 R13, RZ, RZ, RZ ;  /* 0x000000ffff0d7224 */ /* 0x000fce00078e00ff */
[----:B------:R-:W-:-:S07]  /*256b0*/  LEPC R20, `(.L_x_2117) ;  /* 0x000000001014794e */ /* 0x000fce0000000000 */
[----:B0-----:R-:W-:Y:S05]  /*256c0*/  CALL.ABS.NOINC R2 ;  /* 0x0000000002007343 */ /* 0x001fea0003c00000 */
.L_x_2117:
[----:B------:R-:W-:Y:S05]  /*256d0*/  BSYNC B6 ;  /* 0x0000000000067941 */ /* 0x000fea0003800000 */
.L_x_2116:
        /* <DEDUP_REMOVED lines=9> */
[----:B------:R-:W-:Y:S01]  /*25770*/  MOV R4, UR6 ;  /* 0x0000000600047c02 */ /* 0x000fe20008000f00 */
[----:B------:R-:W-:Y:S01]  /*25780*/  IMAD.U32 R5, RZ, RZ, UR7 ;  /* 0x00000007ff057e24 */ /* 0x000fe2000f8e00ff */
        /* <DEDUP_REMOVED lines=9> */
.L_x_2120:
[----:B------:R0:W1:Y:S01]  /*25820*/  LDC.64 R2, c[0x4][R17] ;  /* 0x0100000011027b82 */ /* 0x0000620000000a00 */
[----:B------:R-:W-:Y:S01]  /*25830*/  ULDC.64 UR4, c[0x4][0x1b8] ;  /* 0x01006e0000047ab9 */ /* 0x000fe20000000a00 */
[----:B------:R-:W-:Y:S01]  /*25840*/  ULDC.64 UR6, c[0x4][0x1c0] ;  /* 0x0100700000067ab9 */ /* 0x000fe20000000a00 */
[----:B------:R-:W-:Y:S01]  /*25850*/  ULDC.64 UR8, c[0x4][0x150] ;  /* 0x0100540000087ab9 */ /* 0x000fe20000000a00 */
[----:B------:R-:W-:Y:S01]  /*25860*/  IMAD.U32 R4, RZ, RZ, UR4 ;  /* 0x00000004ff047e24 */ /* 0x000fe2000f8e00ff */
[----:B------:R-:W-:Y:S01]  /*25870*/  MOV R5, UR5 ;  /* 0x0000000500057c02 */ /* 0x000fe20008000f00 */
        /* <DEDUP_REMOVED lines=9> */
.L_x_2119:
[----:B------:R-:W-:Y:S05]  /*25910*/  BSYNC B6 ;  /* 0x0000000000067941 */ /* 0x000fea0003800000 */
.L_x_2118:
[----:B------:R-:W-:Y:S01]  /*25920*/  ULDC.64 UR4, c[0x0][0x9f8] ;  /* 0x00027e0000047ab9 */ /* 0x000fe20000000a00 */
[----:B------:R-:W2:Y:S01]  /*25930*/  LDL R17, [R1+0x38] ;  /* 0x0000380001117983 */ /* 0x000ea20000100800 */
[----:B------:R-:W-:Y:S01]  /*25940*/  ISETP.NE.U32.AND P0, PT, RZ, UR4, PT ;  /* 0x00000004ff007c0c */ /* 0x000fe2000bf05070 */
[----:B------:R-:W-:-:S03]  /*25950*/  IMAD.MOV.U32 R7, RZ, RZ, R19 ;  /* 0x000000ffff077224 */ /* 0x000fc600078e0013 */
[----:B------:R-:W-:Y:S01]  /*25960*/  ISETP.NE.AND.EX P0, PT, RZ, UR5, PT, P0 ;  /* 0x00000005ff007c0c */ /* 0x000fe2000bf05300 */
[----:B------:R-:W-:-:S12]  /*25970*/  ULDC.64 UR4, c[0x0][0xa08] ;  /* 0x0002820000047ab9 */ /* 0x000fd80000000a00 */
[----:B------:R-:W0:Y:S02]  /*25980*/  @P0 LDC.64 R2, c[0x0][0x9f8] ;  /* 0x00027e00ff020b82 */ /* 0x000e240000000a00 */
[----:B0-----:R-:W-:-:S05]  /*25990*/  @P0 IMAD.WIDE R2, R19, 0x4, R2 ;  /* 0x0000000413020825 */ /* 0x001fca00078e0202 */
[----:B------:R0:W3:Y:S02]  /*259a0*/  @P0 LDG.E R7, desc[UR60][R2.64] ;  /* 0x0000003c02070981 */ /* 0x0000e4000c1e1900 */
[----:B0-----:R-:W0:Y:S02]  /*259b0*/  LDC.64 R2, c[0x0][0x418] ;  /* 0x00010600ff027b82 */ /* 0x001e240000000a00 */
[----:B0-----:R-:W-:Y:S01]  /*259c0*/  LOP3.LUT P0, RZ, R2, UR4, RZ, 0xfc, !PT ;  /* 0x0000000402ff7c12 */ /* 0x001fe2000f80fcff */
[----:B------:R-:W-:-:S03]  /*259d0*/  UMOV UR4, 0xffffffff ;  /* 0xffffffff00047882 */ /* 0x000fc60000000000 */
[----:B------:R-:W-:Y:S01]  /*259e0*/  LOP3.LUT P0, RZ, R3, UR5, RZ, 0xfc, P0 ;  /* 0x0000000503ff7c12 */ /* 0x000fe2000800fcff */
[----:B--2---:R-:W-:Y:S01]  /*259f0*/  VIADD R0, R17, 0xffffffff ;  /* 0xffffffff11007836 */ /* 0x004fe20000000000 */
[----:B---3--:R-:W-:Y:S01]  /*25a00*/  SHF.R.S32.HI R8, RZ, 0x1f, R7 ;  /* 0x0000001fff087819 */ /* 0x008fe20000011407 */
[----:B------:R0:W-:Y:S01]  /*25a10*/  STL [R1+0x10], R7 ;  /* 0x0000100701007387 */ /* 0x0001e20000100800 */
[----:B------:R-:W-:-:S03]  /*25a20*/  SEL R17, R7, RZ, !P0 ;  /* 0x000000ff07117207 */ /* 0x000fc60004000000 */
[----:B------:R0:W-:Y:S01]  /*25a30*/  STL [R1+0x24], R8 ;  /* 0x0000240801007387 */ /* 0x0001e20000100800 */
[----:B------:R-:W-:Y:S05]  /*25a40*/  BRA.DIV UR4, `(.L_x_2121) ;  /* 0x0000006e046c7947 */ /* 0x000fea000b800000 */
[----:B------:R-:W1:Y:S02]  /*25a50*/  S2R R4, SR_TID.X ;  /* 0x0000000000047919 */ /* 0x000e640000002100 */
[----:B-1----:R-:W-:-:S04]  /*25a60*/  SHF.R.U32.HI R4, RZ, 0x5, R4 ;  /* 0x00000005ff047819 */ /* 0x002fc80000011604 */
[----:B------:R-:W-:-:S05]  /*25a70*/  LOP3.LUT R4, R4, 0x3, RZ, 0xc0, !PT ;  /* 0x0000000304047812 */ /* 0x000fca00078ec0ff */
[----:B------:R1:W2:Y:S02]  /*25a80*/  SHFL.IDX PT, R14, R4, RZ, 0x1f ;  /* 0x00001fff040e7589 */ /* 0x0002a400000e0000 */
.L_x_2303:
[----:B-1----:R-:W3:Y:S01]  /*25a90*/  LDL.LU R4, [R1+0x4] ;  /* 0x0000040001047983 */ /* 0x002ee20000300800 */
[----:B------:R-:W-:Y:S02]  /*25aa0*/  PLOP3.LUT P1, PT, PT, PT, PT, 0x8, 0x0 ;  /* 0x000000000000781c */ /* 0x000fe40003f2e170 */
[----:B--2---:R-:W-:Y:S01]  /*25ab0*/  ISETP.NE.AND P0, PT, R14, RZ, PT ;  /* 0x000000ff0e00720c */ /* 0x004fe20003f05270 */
        /* <DEDUP_REMOVED lines=8> */
.L_x_2306:
[----:B------:R-:W-:Y:S05]  /*25b40*/  @!P6 BRA `(.L_x_2122) ;  /* 0x000000040040e947 */ /* 0x000fea0003800000 */
[----:B------:R-:W-:-:S04]  /*25b50*/  ISETP.NE.U32.AND P0, PT, R2, RZ, PT ;  /* 0x000000ff0200720c */ /* 0x000fc80003f05070 */
[----:B------:R-:W-:-:S13]  /*25b60*/  ISETP.NE.AND.EX P0, PT, R3, RZ, PT, P0 ;  /* 0x000000ff0300720c */ /* 0x000fda0003f05300 */
[----:B------:R-:W-:Y:S05]  /*25b70*/  @!P0 BRA `(.L_x_2124) ;  /* 0x0000000000508947 */ /* 0x000fea0003800000 */
[----:B------:R-:W2:Y:S01]  /*25b80*/  LDC R6, c[0x0][0x43c] ;  /* 0x00010f00ff067b82 */ /* 0x000ea20000000800 */
[----:B------:R-:W-:Y:S01]  /*25b90*/  MOV R9, R0 ;  /* 0x0000000000097202 */ /* 0x000fe20000000f00 */
[----:B------:R-:W-:-:S04]  /*25ba0*/  ULDC.64 UR4, c[0x0][0x428] ;  /* 0x00010a0000047ab9 */ /* 0x000fc80000000a00 */
[----:B-1----:R-:W-:Y:S01]  /*25bb0*/  IMAD.MOV.U32 R0, RZ, RZ, R9 ;  /* 0x000000ffff007224 */ /* 0x002fe200078e0009 */
[----:B--2---:R-:W-:-:S13]  /*25bc0*/  ISETP.NE.AND P0, PT, R6, 0x1, PT ;  /* 0x000000010600780c */ /* 0x004fda0003f05270 */
        /* <DEDUP_REMOVED lines=15> */
.L_x_2124:
[----:B0-----:R-:W3:Y:S04]  /*25cc0*/  LDL R7, [R1] ;  /* 0x0000000001077983 */ /* 0x001ee80000100800 */
[----:B-1----:R-:W3:Y:S04]  /*25cd0*/  LDL R0, [R1+0x8] ;  /* 0x0000080001007983 */ /* 0x002ee80000100800 */
[----:B--2---:R-:W2:Y:S01]  /*25ce0*/  LDL R2, [R1+0x14] ;  /* 0x0000140001027983 */ /* 0x004ea20000100800 */
[----:B---3--:R-:W-:Y:S02]  /*25cf0*/  LEA R0, R0, R7, 0x3 ;  /* 0x0000000700007211 */ /* 0x008fe400078e18ff */
[----:B--2---:R-:W-:-:S04]  /*25d00*/  SHF.L.U32 R2, R2, 0x1f, RZ ;  /* 0x0000001f02027819 */ /* 0x004fc800000006ff */
[----:B------:R-:W0:Y:S02]  /*25d10*/  SYNCS.PHASECHK.TRANS64.TRYWAIT P0, [R0+URZ+0x30840], R2 ;  /* 0x03084002000075a7 */ /* 0x000e24000800017f */
[----:B0-----:R-:W-:Y:S05]  /*25d20*/  @!P0 BRA `(.L_x_2125) ;  /* 0x0000006c00088947 */ /* 0x001fea0003800000 */
.L_x_2307:
        /* <DEDUP_REMOVED lines=10> */
.L_x_2126:
[----:B------:R-:W2:Y:S04]  /*25dd0*/  LDL R5, [R1] ;  /* 0x0000000001057983 */ /* 0x000ea80000100800 */
[----:B------:R-:W2:Y:S04]  /*25de0*/  LDL R4, [R1+0x8] ;  /* 0x0000080001047983 */ /* 0x000ea80000100800 */
[----:B------:R-:W3:Y:S04]  /*25df0*/  LDL R6, [R1+0xc] ;  /* 0x00000c0001067983 */ /* 0x000ee80000100800 */
[----:B01----:R-:W4:Y:S01]  /*25e00*/  LDL R2, [R1+0x18] ;  /* 0x0000180001027983 */ /* 0x003f220000100800 */
[----:B------:R-:W-:Y:S01]  /*25e10*/  R2UR UR9, R0 ;  /* 0x00000000000972ca */ /* 0x000fe200000e0000 */
[----:B------:R-:W-:Y:S01]  /*25e20*/  UIADD3 UR4, UP0, UR38, 0x370, URZ ;  /* 0x0000037026047890 */ /* 0x000fe2000ff1e03f */
[----:B------:R-:W-:-:S02]  /*25e30*/  R2UR UR12, R18 ;  /* 0x00000000120c72ca */ /* 0x000fc400000e0000 */
[----:B-----5:R-:W-:Y:S02]  /*25e40*/  R2UR UR13, R17 ;  /* 0x00000000110d72ca */ /* 0x020fe400000e0000 */
[----:B------:R-:W-:-:S07]  /*25e50*/  PLOP3.LUT P0, PT, PT, PT, PT, 0x80, 0x0 ;  /* 0x000000000000781c */ /* 0x000fce0003f0f070 */
[----:B------:R-:W-:Y:S01]  /*25e60*/  UIADD3 UR9, UR9, 0x30830, URZ ;  /* 0x0003083009097890 */ /* 0x000fe2000fffe03f */
[----:B------:R-:W-:Y:S01]  /*25e70*/  UMOV UR10, URZ ;  /* 0x0000003f000a7c82 */ /* 0x000fe20008000000 */
[----:B------:R-:W-:Y:S01]  /*25e80*/  UMOV UR6, 0x0 ;  /* 0x0000000000067882 */ /* 0x000fe20000000000 */
[----:B------:R-:W-:Y:S01]  /*25e90*/  UMOV UR7, 0x14f00000 ;  /* 0x14f0000000077882 */ /* 0x000fe20000000000 */
[----:B------:R-:W-:Y:S01]  /*25ea0*/  UMOV UR17, 0x40 ;  /* 0x0000004000117882 */ /* 0x000fe20000000000 */
[----:B------:R-:W-:-:S04]  /*25eb0*/  LOP3.LUT R3, R3, 0xfffffffb, RZ, 0xc0, !PT ;  /* 0xfffffffb03037812 */ /* 0x000fc800078ec0ff */
[----:B------:R-:W-:-:S05]  /*25ec0*/  @P0 LOP3.LUT R3, R3, 0x4, RZ, 0xfc, !PT ;  /* 0x0000000403030812 */ /* 0x000fca00078efcff */
[----:B------:R0:W-:Y:S01]  /*25ed0*/  STL [R1+0x4], R3 ;  /* 0x0000040301007387 */ /* 0x0001e20000100800 */
[----:B--2---:R-:W-:Y:S01]  /*25ee0*/  IMAD R0, R4, 0x8000, R5 ;  /* 0x0000800004007824 */ /* 0x004fe200078e0205 */
[----:B---3--:R-:W-:-:S04]  /*25ef0*/  R2UR UR11, R6 ;  /* 0x00000000060b72ca */ /* 0x008fc800000e0000 */
[----:B------:R-:W-:Y:S02]  /*25f00*/  R2UR UR14, R0 ;  /* 0x00000000000e72ca */ /* 0x000fe400000e0000 */
[----:B----4-:R-:W-:-:S11]  /*25f10*/  R2UR UR5, R2 ;  /* 0x00000000020572ca */ /* 0x010fd600000e0000 */
[----:B------:R-:W-:Y:S02]  /*25f20*/  UIADD3 UR8, UR14, 0x20400, URZ ;  /* 0x000204000e087890 */ /* 0x000fe4000fffe03f */
[----:B------:R-:W-:Y:S02]  /*25f30*/  ULEA UR11, UR11, UR5, 0x6 ;  /* 0x000000050b0b7291 */ /* 0x000fe4000f8e303f */
[----:B------:R-:W-:Y:S02]  /*25f40*/  UIADD3.X UR5, URZ, UR39, URZ, UP0, !UPT ;  /* 0x000000273f057290 */ /* 0x000fe400087fe43f */
[----:B------:R-:W-:Y:S02]  /*25f50*/  UIADD3 UR15, UR14, 0x22400, URZ ;  /* 0x000224000e0f7890 */ /* 0x000fe4000fffe03f */
[----:B------:R-:W-:Y:S02]  /*25f60*/  UIADD3 UR16, UR14, 0x24400, URZ ;  /* 0x000244000e107890 */ /* 0x000fe4000fffe03f */
[----:B------:R-:W-:-:S03]  /*25f70*/  UIADD3 UR14, UR14, 0x26400, URZ ;  /* 0x000264000e0e7890 */ /* 0x000fc6000fffe03f */
[----:B------:R1:W-:Y:S02]  /*25f80*/  UTMALDG.4D [UR8], [UR4], desc[UR6] ;  /* 0x00000608040075b4 */ /* 0x0003e40008019000 */
[----:B-1----:R-:W-:Y:S01]  /*25f90*/  UMOV UR8, UR15 ;  /* 0x0000000f00087c82 */ /* 0x002fe20008000000 */
[----:B------:R-:W-:Y:S01]  /*25fa0*/  UMOV UR10, UR17 ;  /* 0x00000011000a7c82 */ /* 0x000fe20008000000 */
[----:B------:R-:W-:Y:S01]  /*25fb0*/  UMOV UR15, 0x80 ;  /* 0x00000080000f7882 */ /* 0x000fe20000000000 */
        /* <DEDUP_REMOVED lines=8> */
[----:B0-----:R-:W-:Y:S01]  /*26040*/  NOP ;  /* 0x0000000000007918 */ /* 0x001fe20000000000 */
.L_x_2122:
[----:B-1----:R-:W2:Y:S04]  /*26050*/  LDL R4, [R1] ;  /* 0x0000000001047983 */ /* 0x002ea80000100800 */
[----:B------:R-:W3:Y:S01]  /*26060*/  LDL.LU R3, [R1+0x44] ;  /* 0x0000440001037983 */ /* 0x000ee20000300800 */
[----:B------:R-:W-:Y:S05]  /*26070*/  WARPSYNC.ALL ;  /* 0x0000000000007948 */ /* 0x000fea0003800000 */
[----:B------:R-:W-:Y:S01]  /*26080*/  ULDC.64 UR4, c[0x0][0x298] ;  /* 0x0000a60000047ab9 */ /* 0x000fe20000000a00 */
[----:B------:R-:W-:Y:S01]  /*26090*/  BSSY B6, `(.L_x_2127) ;  /* 0x000001c000067945 */ /* 0x000fe20003800000 */
[----:B------:R-:W-:Y:S01]  /*260a0*/  BAR.SYNC.DEFER_BLOCKING 0x8, 0x180 ;  /* 0x0206000000007b1d */ /* 0x000fe20000010000 */
[----:B---3--:R-:W-:-:S05]  /*260b0*/  SHF.R.S32.HI R0, RZ, 0x1f, R3 ;  /* 0x0000001fff007819 */ /* 0x008fca0000011403 */
[----:B------:R-:W-:Y:S02]  /*260c0*/  IMAD R2, R0, UR4, RZ ;  /* 0x0000000400027c24 */ /* 0x000fe4000f8e02ff */
[----:B--2---:R-:W-:Y:S02]  /*260d0*/  VIADD R0, R4, 0x10400 ;  /* 0x0001040004007836 */ /* 0x004fe40000000000 */
[C---:B------:R-:W-:Y:S02]  /*260e0*/  IMAD R2, R3.reuse, UR5, R2 ;  /* 0x0000000503027c24 */ /* 0x040fe4000f8e0202 */
[----:B------:R-:W-:Y:S01]  /*260f0*/  IMAD.WIDE.U32 R4, R3, UR4, RZ ;  /* 0x0000000403047c25 */ /* 0x000fe2000f8e00ff */
[----:B------:R-:W-:-:S03]  /*26100*/  LOP3.LUT P0, RZ, R0, 0x3ff, RZ, 0xc0, !PT ;  /* 0x000003ff00ff7812 */ /* 0x000fc6000780c0ff */
[----:B------:R-:W-:Y:S01]  /*26110*/  IMAD.IADD R0, R5, 0x1, R2 ;  /* 0x0000000105007824 */ /* 0x000fe200078e0202 */
[----:B------:R1:W-:Y:S04]  /*26120*/  STL.64 [R1+0x48], R4 ;  /* 0x0000480401007387 */ /* 0x0003e80000100a00 */
[----:B------:R1:W-:Y:S05]  /*26130*/  STL [R1+0x44], R0 ;  /* 0x0000440001007387 */ /* 0x0003ea0000100800 */
[----:B------:R-:W-:Y:S05]  /*26140*/  @!P0 BRA `(.L_x_2128) ;  /* 0x0000000000408947 */ /* 0x000fea0003800000 */
[----:B------:R-:W-:Y:S01]  /*26150*/  MOV R2, 0x0 ;  /* 0x0000000000027802 */ /* 0x000fe20000000f00 */
[----:B------:R-:W-:Y:S01]  /*26160*/  ULDC.64 UR4, c[0x4][0x1b8] ;  /* 0x01006e0000047ab9 */ /* 0x000fe20000000a00 */
[----:B------:R-:W-:Y:S01]  /*26170*/  ULDC.64 UR6, c[0x4][0x1c0] ;  /* 0x0100700000067ab9 */ /* 0x000fe20000000a00 */
[----:B------:R-:W-:Y:S01]  /*26180*/  ULDC.64 UR8, c[0x4][0x130] ;  /* 0x01004c0000087ab9 */ /* 0x000fe20000000a00 */
[----:B-1----:R-:W-:Y:S01]  /*26190*/  MOV R4, UR4 ;  /* 0x0000000400047c02 */ /* 0x002fe20008000f00 */
[----:B------:R-:W-:Y:S01]  /*261a0*/  IMAD.U32 R5, RZ, RZ, UR5 ;  /* 0x00000005ff057e24 */ /* 0x000fe2000f8e00ff */
[----:B------:R-:W1:Y:S01]  /*261b0*/  LDC.64 R2, c[0x4][R2] ;  /* 0x0100000002027b82 */ /* 0x000e620000000a00 */
[----:B------:R-:W-:Y:S01]  /*261c0*/  IMAD.U32 R6, RZ, RZ, UR6 ;  /* 0x00000006ff067e24 */ /* 0x000fe2000f8e00ff */
[----:B------:R-:W-:Y:S01]  /*261d0*/  MOV R11, UR9 ;  /* 0x00000009000b7c02 */ /* 0x000fe20008000f00 */
[----:B0-----:R-:W-:Y:S02]  /*261e0*/  IMAD.U32 R7, RZ, RZ, UR7 ;  /* 0x00000007ff077e24 */ /* 0x001fe4000f8e00ff */
[----:B------:R-:W-:-:S02]  /*261f0*/  IMAD.U32 R10, RZ, RZ, UR8 ;  /* 0x00000008ff0a7e24 */ /* 0x000fc4000f8e00ff */
[----:B------:R-:W-:Y:S02]  /*26200*/  IMAD.MOV.U32 R8, RZ, RZ, 0x70 ;  /* 0x00000070ff087424 */ /* 0x000fe400078e00ff */
[----:B------:R-:W-:Y:S02]  /*26210*/  IMAD.MOV.U32 R12, RZ, RZ, 0x1 ;  /* 0x00000001ff0c7424 */ /* 0x000fe400078e00ff */
[----:B------:R-:W-:-:S07]  /*26220*/  IMAD.MOV.U32 R13, RZ, RZ, RZ ;  /* 0x000000ffff0d7224 */ /* 0x000fce00078e00ff */
[----:B------:R-:W-:-:S07]  /*26230*/  LEPC R20, `(.L_x_2128) ;  /* 0x000000001014794e */ /* 0x000fce0000000000 */
[----:B-1----:R-:W-:Y:S05]  /*26240*/  CALL.ABS.NOINC R2 ;  /* 0x0000000002007343 */ /* 0x002fea0003c00000 */
.L_x_2128:
[----:B------:R-:W-:Y:S05]  /*26250*/  BSYNC B6 ;  /* 0x0000000000067941 */ /* 0x000fea0003800000 */
.L_x_2127:
[----:B-1----:R-:W2:Y:S01]  /*26260*/  LDL.LU R0, [R1+0x44] ;  /* 0x0000440001007983 */ /* 0x002ea20000300800 */
[----:B0-----:R-:W0:Y:S01]  /*26270*/  LDC R7, c[0x0][0x448] ;  /* 0x00011200ff077b82 */ /* 0x001e220000000800 */
[----:B------:R-:W-:Y:S02]  /*26280*/  ULDC.64 UR4, c[0x0][0x2d8] ;  /* 0x0000b60000047ab9 */ /* 0x000fe40000000a00 */
[----:B------:R-:W2:Y:S04]  /*26290*/  LDL.LU.64 R2, [R1+0x48] ;  /* 0x0000480001027983 */ /* 0x000ea80000300a00 */
[----:B------:R-:W3:Y:S01]  /*262a0*/  LDL R11, [R1+0x34] ;  /* 0x00003400010b7983 */ /* 0x000ee20000100800 */
[----:B------:R-:W1:Y:S01]  /*262b0*/  S2R R5, SR_TID.X ;  /* 0x0000000000057919 */ /* 0x000e620000002100 */
[----:B------:R-:W4:Y:S01]  /*262c0*/  S2R R8, SR_TID.X ;  /* 0x0000000000087919 */ /* 0x000f220000002100 */
[----:B-1----:R-:W-:-:S04]  /*262d0*/  LOP3.LUT R5, R5, 0x7f, RZ, 0xc0, !PT ;  /* 0x0000007f05057812 */ /* 0x002fc800078ec0ff */
[----:B------:R-:W-:Y:S01]  /*262e0*/  SHF.R.U32.HI R5, RZ, 0x3, R5 ;  /* 0x00000003ff057819 */ /* 0x000fe20000011605 */
[----:B----4-:R-:W-:-:S05]  /*262f0*/  IMAD.SHL.U32 R8, R8, 0x10, RZ ;  /* 0x0000001008087824 */ /* 0x010fca00078e00ff */
[----:B------:R-:W-:Y:S01]  /*26300*/  LOP3.LUT R8, R5, 0x70, R8, 0xf8, !PT ;  /* 0x0000007005087812 */ /* 0x000fe200078ef808 */
[----:B------:R-:W1:Y:S01]  /*26310*/  S2R R9, SR_TID.X ;  /* 0x0000000000097919 */ /* 0x000e620000002100 */
[----:B------:R-:W4:Y:S01]  /*26320*/  S2R R10, SR_TID.X ;  /* 0x00000000000a7919 */ /* 0x000f220000002100 */
[----:B-1----:R-:W-:-:S05]  /*26330*/  IMAD.SHL.U32 R9, R9, 0x8, RZ ;  /* 0x0000000809097824 */ /* 0x002fca00078e00ff */
[----:B------:R-:W-:-:S04]  /*26340*/  LOP3.LUT R9, R9, 0x38, RZ, 0xc0, !PT ;  /* 0x0000003809097812 */ /* 0x000fc800078ec0ff */
[C---:B------:R-:W-:Y:S02]  /*26350*/  LOP3.LUT R13, R9.reuse, 0x40, RZ, 0xfc, !PT ;  /* 0x00000040090d7812 */ /* 0x040fe400078efcff */
[C---:B------:R-:W-:Y:S02]  /*26360*/  LOP3.LUT R12, R9.reuse, 0x80, RZ, 0xfc, !PT ;  /* 0x00000080090c7812 */ /* 0x040fe400078efcff */
[----:B------:R-:W-:Y:S02]  /*26370*/  LOP3.LUT R9, R9, 0xc0, RZ, 0xfc, !PT ;  /* 0x000000c009097812 */ /* 0x000fe400078efcff */
[----:B----4-:R-:W-:-:S04]  /*26380*/  LOP3.LUT R10, R10, 0x7f, RZ, 0xc0, !PT ;  /* 0x0000007f0a0a7812 */ /* 0x010fc800078ec0ff */
[----:B------:R-:W-:Y:S01]  /*26390*/  SHF.R.U32.HI R10, RZ, 0x3, R10 ;  /* 0x00000003ff0a7819 */ /* 0x000fe2000001160a */
[----:B--2---:R-:W-:Y:S01]  /*263a0*/  IMAD.MOV.U32 R3, RZ, RZ, R0 ;  /* 0x000000ffff037224 */ /* 0x004fe200078e0000 */
[----:B------:R-:W-:-:S05]  /*263b0*/  SHF.R.S32.HI R0, RZ, 0x1f, R18 ;  /* 0x0000001fff007819 */ /* 0x000fca0000011412 */
[----:B------:R-:W-:Y:S02]  /*263c0*/  IMAD R0, R0, UR4, RZ ;  /* 0x0000000400007c24 */ /* 0x000fe4000f8e02ff */
[----:B------:R-:W-:-:S04]  /*263d0*/  IMAD.WIDE.U32 R2, R18, UR4, R2 ;  /* 0x0000000412027c25 */ /* 0x000fc8000f8e0002 */
[----:B------:R-:W-:Y:S01]  /*263e0*/  IMAD R0, R18, UR5, R0 ;  /* 0x0000000512007c24 */ /* 0x000fe2000f8e0200 */
[----:B------:R-:W-:Y:S02]  /*263f0*/  ULDC.64 UR4, c[0x0][0xa00] ;  /* 0x0002800000047ab9 */ /* 0x000fe40000000a00 */
[----:B------:R-:W-:Y:S02]  /*26400*/  ISETP.NE.U32.AND P0, PT, RZ, UR4, PT ;  /* 0x00000004ff007c0c */ /* 0x000fe4000bf05070 */
[----:B------:R-:W-:Y:S02]  /*26410*/  IADD3 R3, R3, R0, RZ ;  /* 0x0000000003037210 */ /* 0x000fe40007ffe0ff */
[----:B------:R-:W-:Y:S01]  /*26420*/  ISETP.NE.AND.EX P0, PT, RZ, UR5, PT, P0 ;  /* 0x00000005ff007c0c */ /* 0x000fe2000bf05300 */
[----:B------:R-:W-:Y:S01]  /*26430*/  ULDC.64 UR4, c[0x0][0x2e0] ;  /* 0x0000b80000047ab9 */ /* 0x000fe20000000a00 */
[----:B------:R-:W-:-:S04]  /*26440*/  SHF.R.S32.HI R0, RZ, 0x1f, R19 ;  /* 0x0000001fff007819 */ /* 0x000fc80000011413 */
        /* <DEDUP_REMOVED lines=9> */
[----:B---3--:R-:W-:Y:S02]  /*264e0*/  IMAD.IADD R4, R8, 0x1, R11 ;  /* 0x0000000108047824 */ /* 0x008fe400078e020b */
[----:B------:R-:W-:Y:S02]  /*264f0*/  IMAD.IADD R3, R3, 0x1, R0 ;  /* 0x0000000103037824 */ /* 0x000fe400078e0200 */
[----:B0-----:R-:W-:-:S04]  /*26500*/  @P0 IMAD.HI.U32 R5, R4, R5, RZ ;  /* 0x0000000504050227 */ /* 0x001fc800078e00ff */
[----:B------:R-:W-:Y:S01]  /*26510*/  IMAD.MOV.U32 R0, RZ, RZ, R4 ;  /* 0x000000ffff007224 */ /* 0x000fe200078e0004 */
[----:B-1----:R-:W-:Y:S01]  /*26520*/  @P0 SHF.R.U32.HI R0, RZ, R6, R5 ;  /* 0x00000006ff000219 */ /* 0x002fe20000011605 */
[----:B------:R-:W0:Y:S03]  /*26530*/  S2R R8, SR_TID.X ;  /* 0x0000000000087919 */ /* 0x000e260000002100 */
[----:B------:R-:W-:-:S05]  /*26540*/  IADD3 R5, -R0, RZ, RZ ;  /* 0x000000ff00057210 */ /* 0x000fca0007ffe1ff */
[----:B------:R-:W-:Y:S01]  /*26550*/  IMAD R4, R7, R5, R4 ;  /* 0x0000000507047224 */ /* 0x000fe200078e0204 */
[----:B------:R-:W-:Y:S01]  /*26560*/  SHF.R.S32.HI R5, RZ, 0x1f, R0 ;  /* 0x0000001fff057819 */ /* 0x000fe20000011400 */
[----:B------:R-:W-:-:S04]  /*26570*/  IMAD.WIDE.U32 R2, R0, UR4, R2 ;  /* 0x0000000400027c25 */ /* 0x000fc8000f8e0002 */
[----:B------:R-:W-:-:S04]  /*26580*/  IMAD R5, R5, UR4, RZ ;  /* 0x0000000405057c24 */ /* 0x000fc8000f8e02ff */
[----:B------:R-:W-:Y:S01]  /*26590*/  IMAD R0, R0, UR5, R5 ;  /* 0x0000000500007c24 */ /* 0x000fe2000f8e0205 */
[----:B------:R-:W-:-:S03]  /*265a0*/  ULDC.64 UR4, c[0x0][0x2c8] ;  /* 0x0000b20000047ab9 */ /* 0x000fc60000000a00 */
[----:B------:R-:W-:Y:S01]  /*265b0*/  IMAD.IADD R3, R3, 0x1, R0 ;  /* 0x0000000103037824 */ /* 0x000fe200078e0200 */
[----:B------:R-:W-:-:S05]  /*265c0*/  SHF.R.S32.HI R0, RZ, 0x1f, R4 ;  /* 0x0000001fff007819 */ /* 0x000fca0000011404 */
[----:B------:R-:W-:Y:S02]  /*265d0*/  IMAD R0, R0, UR4, RZ ;  /* 0x0000000400007c24 */ /* 0x000fe4000f8e02ff */
[----:B------:R-:W-:-:S04]  /*265e0*/  IMAD.WIDE.U32 R2, R4, UR4, R2 ;  /* 0x0000000404027c25 */ /* 0x000fc8000f8e0002 */
[----:B------:R-:W-:Y:S01]  /*265f0*/  IMAD R4, R4, UR5, R0 ;  /* 0x0000000504047c24 */ /* 0x000fe2000f8e0200 */
[----:B------:R-:W-:Y:S01]  /*26600*/  ULDC.64 UR4, c[0x0][0x280] ;  /* 0x0000a00000047ab9 */ /* 0x000fe20000000a00 */
[----:B0-----:R-:W-:Y:S02]  /*26610*/  IMAD.SHL.U32 R8, R8, 0x8, RZ ;  /* 0x0000000808087824 */ /* 0x001fe400078e00ff */
[----:B------:R-:W-:Y:S01]  /*26620*/  IMAD.IADD R3, R3, 0x1, R4 ;  /* 0x0000000103037824 */ /* 0x000fe200078e0204 */
[----:B------:R-:W-:Y:S01]  /*26630*/  LEA R4, P0, R2, UR4, 0x1 ;  /* 0x0000000402047c11 */ /* 0x000fe2000f8008ff */
[----:B------:R-:W-:Y:S01]  /*26640*/  ULDC UR4, c[0x0][0x2b8] ;  /* 0x0000ae0000047ab9 */ /* 0x000fe20000000800 */
[----:B------:R-:W-:Y:S02]  /*26650*/  LOP3.LUT R8, R8, 0x38, RZ, 0xc0, !PT ;  /* 0x0000003808087812 */ /* 0x000fe400078ec0ff */
[----:B------:R-:W-:Y:S01]  /*26660*/  LEA.HI.X R3, R2, UR5, R3, 0x1, P0 ;  /* 0x0000000502037c11 */ /* 0x000fe200080f0c03 */
[----:B------:R-:W-:Y:S01]  /*26670*/  UMOV UR5, 0xffffffff ;  /* 0xffffffff00057882 */ /* 0x000fe20000000000 */
[----:B------:R-:W-:-:S02]  /*26680*/  ISETP.GE.AND P4, PT, R8, UR4, PT ;  /* 0x0000000408007c0c */ /* 0x000fc4000bf86270 */
[----:B------:R-:W-:Y:S02]  /*26690*/  ISETP.GE.AND P3, PT, R13, UR4, PT ;  /* 0x000000040d007c0c */ /* 0x000fe4000bf66270 */
[----:B------:R-:W-:Y:S02]  /*266a0*/  ISETP.GE.AND P0, PT, R12, UR4, PT ;  /* 0x000000040c007c0c */ /* 0x000fe4000bf06270 */
[----:B------:R-:W-:Y:S01]  /*266b0*/  ISETP.GE.AND P1, PT, R9, UR4, PT ;  /* 0x0000000409007c0c */ /* 0x000fe2000bf26270 */
[----:B------:R-:W-:-:S12]  /*266c0*/  BRA.DIV UR5, `(.L_x_2129) ;  /* 0x0000006205b47947 */ /* 0x000fd8000b800000 */
[----:B------:R-:W2:Y:S04]  /*266d0*/  LDL.LU R6, [R1+0x3c] ;  /* 0x00003c0001067983 */ /* 0x000ea80000300800 */
[----:B------:R-:W3:Y:S04]  /*266e0*/  LDL.LU R11, [R1+0x34] ;  /* 0x00003400010b7983 */ /* 0x000ee80000300800 */
[----:B------:R-:W4:Y:S04]  /*266f0*/  LDL R9, [R1+0x28] ;  /* 0x0000280001097983 */ /* 0x000f280000100800 */
[----:B------:R-:W-:Y:S01]  /*26700*/  SHFL.IDX PT, R5, R4, 0x1, 0x181f ;  /* 0x00381f0004057f89 */ /* 0x000fe200000e0000 */
[----:B--2---:R-:W-:-:S03]  /*26710*/  IMAD R2, R6, R7, RZ ;  /* 0x0000000706027224 */ /* 0x004fc600078e02ff */
[----:B------:R-:W0:Y:S01]  /*26720*/  SHFL.IDX PT, R7, R4, RZ, 0x181f ;  /* 0x00181fff04077589 */ /* 0x000e2200000e0000 */
[----:B---3--:R-:W-:-:S03]  /*26730*/  IADD3 R0, R10, R11, RZ ;  /* 0x0000000b0a007210 */ /* 0x008fc60007ffe0ff */
[----:B------:R-:W1:Y:S01]  /*26740*/  SHFL.IDX PT, R6, R3, RZ, 0x181f ;  /* 0x00181fff03067589 */ /* 0x000e6200000e0000 */
[----:B------:R-:W-:-:S13]  /*26750*/  ISETP.GE.AND P2, PT, R0, R2, PT ;  /* 0x000000020000720c */ /* 0x000fda0003f46270 */
[----:B0-----:R-:W-:-:S05]  /*26760*/  @!P2 LEA R7, P5, R8, R7, 0x1 ;  /* 0x000000070807a211 */ /* 0x001fca00078a08ff */
[----:B-1----:R-:W-:-:S05]  /*26770*/  @!P2 IMAD.X R6, RZ, RZ, R6, P5 ;  /* 0x000000ffff06a224 */ /* 0x002fca00028e0606 */
[----:B------:R-:W-:-:S04]  /*26780*/  @!P2 LOP3.LUT R7, R7, R6, RZ, 0x3c, !PT ;  /* 0x000000060707a212 */ /* 0x000fc800078e3cff */
[----:B------:R-:W-:-:S04]  /*26790*/  @!P2 LOP3.LUT R6, R7, R6, RZ, 0x3c, !PT ;  /* 0x000000060706a212 */ /* 0x000fc800078e3cff */
[----:B------:R-:W-:-:S05]  /*267a0*/  @!P2 LOP3.LUT R7, R7, R6, RZ, 0x3c, !PT ;  /* 0x000000060707a212 */ /* 0x000fca00078e3cff */
[----:B----4-:R-:W-:Y:S04]  /*267b0*/  @!P2 LDGSTS.E.BYPASS.LTC128B.128 [R9+0x10400], desc[UR60][R6.64], !P4 ;  /* 0x104000000609afae */ /* 0x010fe8000e101d7c */
[----:B------:R-:W-:Y:S04]  /*267c0*/  @!P2 LDGSTS.E.BYPASS.LTC128B.128 [R9+0x14400], desc[UR60][R6.64+0x80], !P3 ;  /* 0x144000800609afae */ /* 0x000fe8000d901d7c */
[----:B------:R-:W-:Y:S04]  /*267d0*/  @!P2 LDGSTS.E.BYPASS.LTC128B.128 [R9+0x18400], desc[UR60][R6.64+0x100], !P0 ;  /* 0x184001000609afae */ /* 0x000fe8000c101d7c */
[----:B------:R0:W-:Y:S04]  /*267e0*/  @!P2 LDGSTS.E.BYPASS.LTC128B.128 [R9+0x1c400], desc[UR60][R6.64+0x180], !P1 ;  /* 0x1c4001800609afae */ /* 0x0001e8000c901d7c */
[----:B0-----:R-:W0:Y:S01]  /*267f0*/  SHFL.IDX PT, R7, R3, 0x1, 0x181f ;  /* 0x00381f0003077f89 */ /* 0x001e2200000e0000 */
[----:B------:R-:W-:-:S05]  /*26800*/  VIADD R6, R0, 0x10 ;  /* 0x0000001000067836 */ /* 0x000fca0000000000 */
        /* <DEDUP_REMOVED lines=14> */
[----:B-1----:R-:W-:-:S04]  /*268f0*/  @!P2 IMAD.X R6, RZ, RZ, R7, P5 ;  /* 0x000000ffff06a224 */ /* 0x002fc800028e0607 */
        /* <DEDUP_REMOVED lines=48> */
[----:B------:R-:W-:Y:S01]  /*26c00*/  @!P2 IMAD.MOV.U32 R7, RZ, RZ, R6 ;  /* 0x000000ffff07a224 */ /* 0x000fe200078e0006 */
[----:B------:R-:W-:Y:S02]  /*26c10*/  @!P2 MOV R6, R5 ;  /* 0x000000050006a202 */ /* 0x000fe40000000f00 */
[----:B------:R1:W2:Y:S04]  /*26c20*/  SHFL.IDX PT, R5, R3, 0x7, 0x181f ;  /* 0x00f81f0003057f89 */ /* 0x0002a800000e0000 */
[----:B------:R1:W-:Y:S04]  /*26c30*/  @!P2 LDGSTS.E.BYPASS.LTC128B.128 [R9+0x13400], desc[UR60][R6.64], !P4 ;  /* 0x134000000609afae */ /* 0x0003e8000e101d7c */
[----:B------:R1:W-:Y:S04]  /*26c40*/  @!P2 LDGSTS.E.BYPASS.LTC128B.128 [R9+0x17400], desc[UR60][R6.64+0x80], !P3 ;  /* 0x174000800609afae */ /* 0x0003e8000d901d7c */
[----:B------:R1:W-:Y:S04]  /*26c50*/  @!P2 LDGSTS.E.BYPASS.LTC128B.128 [R9+0x1b400], desc[UR60][R6.64+0x100], !P0 ;  /* 0x1b4001000609afae */ /* 0x0003e8000c101d7c */
[----:B------:R1:W-:Y:S04]  /*26c60*/  @!P2 LDGSTS.E.BYPASS.LTC128B.128 [R9+0x1f400], desc[UR60][R6.64+0x180], !P1 ;  /* 0x1f4001800609afae */ /* 0x0003e8000c901d7c */
[----:B------:R1:W3:Y:S02]  /*26c70*/  SHFL.IDX PT, R3, R4, 0x7, 0x181f ;  /* 0x00f81f0004037f89 */ /* 0x0002e400000e0000 */
.L_x_2324:
[----:B------:R-:W-:Y:S01]  /*26c80*/  VIADD R0, R0, 0x70 ;  /* 0x0000007000007836 */ /* 0x000fe20000000000 */
[----:B------:R-:W-:Y:S04]  /*26c90*/  BSSY B0, `(.L_x_2130) ;  /* 0x000000d000007945 */ /* 0x000fe80003800000 */
[----:B------:R-:W-:-:S13]  /*26ca0*/  ISETP.GE.AND P2, PT, R0, R2, PT ;  /* 0x000000020000720c */ /* 0x000fda0003f46270 */
[----:B------:R-:W-:Y:S05]  /*26cb0*/  @P2 BRA `(.L_x_2131) ;  /* 0x0000000000282947 */ /* 0x000fea0003800000 */
[----:B-1----:R-:W4:Y:S01]  /*26cc0*/  LDL R4, [R1+0x28] ;  /* 0x0000280001047983 */ /* 0x002f220000100800 */
[----:B---3--:R-:W-:-:S05]  /*26cd0*/  LEA R2, P2, R8, R3, 0x1 ;  /* 0x0000000308027211 */ /* 0x008fca00078408ff */
[----:B--2---:R-:W-:-:S05]  /*26ce0*/  IMAD.X R3, RZ, RZ, R5, P2 ;  /* 0x000000ffff037224 */ /* 0x004fca00010e0605 */
[----:B------:R-:W-:Y:S01]  /*26cf0*/  @!PT LDS RZ, [RZ] ;  /* 0x00000000fffff984 */ /* 0x000fe20000000800 */
[----:B------:R-:W-:Y:S01]  /*26d00*/  @!PT LDS RZ, [RZ] ;  /* 0x00000000fffff984 */ /* 0x000fe20000000800 */
[----:B------:R-:W-:Y:S01]  /*26d10*/  @!PT LDS RZ, [RZ] ;  /* 0x00000000fffff984 */ /* 0x000fe20000000800 */
[----:B----4-:R4:W-:Y:S04]  /*26d20*/  LDGSTS.E.BYPASS.LTC128B.128 [R4+0x13c00], desc[UR60][R2.64], !P4 ;  /* 0x13c0000002047fae */ /* 0x0109e8000e101d7c */
[----:B------:R4:W-:Y:S04]  /*26d30*/  LDGSTS.E.BYPASS.LTC128B.128 [R4+0x17c00], desc[UR60][R2.64+0x80], !P3 ;  /* 0x17c0008002047fae */ /* 0x0009e8000d901d7c */
[----:B------:R4:W-:Y:S04]  /*26d40*/  LDGSTS.E.BYPASS.LTC128B.128 [R4+0x1bc00], desc[UR60][R2.64+0x100], !P0 ;  /* 0x1bc0010002047fae */ /* 0x0009e8000c101d7c */
[----:B------:R4:W-:Y:S02]  /*26d50*/  LDGSTS.E.BYPASS.LTC128B.128 [R4+0x1fc00], desc[UR60][R2.64+0x180], !P1 ;  /* 0x1fc0018002047fae */ /* 0x0009e4000c901d7c */
.L_x_2131:
[----:B------:R-:W-:Y:S05]  /*26d60*/  BSYNC B0 ;  /* 0x0000000000007941 */ /* 0x000fea0003800000 */
.L_x_2130:
[----:B------:R0:W5:Y:S01]  /*26d70*/  LDL R8, [R1] ;  /* 0x0000000001087983 */ /* 0x0001620000100800 */
[----:B------:R-:W-:Y:S01]  /*26d80*/  PLOP3.LUT P0, PT, PT, PT, PT, 0x80, 0x0 ;  /* 0x000000000000781c */ /* 0x000fe20003f0f070 */
[----:B------:R-:W-:-:S12]  /*26d90*/  NOP ;  /* 0x0000000000007918 */ /* 0x000fd80000000000 */
.L_x_2132:
[----:B----4-:R-:W4:Y:S01]  /*26da0*/  LDL R2, [R1] ;  /* 0x0000000001027983 */ /* 0x010f220000100800 */
[----:B------:R-:W-:Y:S02]  /*26db0*/  PLOP3.LUT P1, PT, P1, P0, PT, 0xa2, 0x0 ;  /* 0x000000000000781c */ /* 0x000fe40000f21472 */
[----:B----4-:R-:W-:-:S08]  /*26dc0*/  @P0 R2UR P1, UR4, R2 ;  /* 0x00000000020402ca */ /* 0x010fd00000020000 */
[----:B------:R-:W-:-:S05]  /*26dd0*/  @P0 PLOP3.LUT P0, PT, P1, PT, PT, 0x80, 0x0 ;  /* 0x000000000000081c */ /* 0x000fca0000f0f070 */
[----:B------:R-:W-:Y:S01]  /*26de0*/  @!P1 SYNCS.ARRIVE.TRANS64.RED.A0T1 RZ, [UR4+0x30800], RZ ;  /* 0x030800ffffff99a7 */ /* 0x000fe20008200404 */
[----:B------:R-:W-:Y:S07]  /*26df0*/  @!P1 ARRIVES.LDGSTSBAR.64.TRANSCNT [UR4+0x30800] ;  /* 0x03080000ff0099b0 */ /* 0x000fee0008000a84 */
[----:B------:R-:W-:Y:S05]  /*26e00*/  @P0 BRA.U.ANY `(.L_x_2132) ;  /* 0xfffffffd00e40947 */ /* 0x000fea000393ffff */
[----:B-1-3--:R-:W3:Y:S02]  /*26e10*/  LDL.LU R3, [R1+0x54] ;  /* 0x0000540001037983 */ /* 0x00aee40000300800 */
[----:B---3--:R-:W-:-:S05]  /*26e20*/  VIADD R3, R3, 0x1 ;  /* 0x0000000103037836 */ /* 0x008fca0000000000 */
        /* <DEDUP_REMOVED lines=8> */
[----:B------:R-:W3:Y:S03]  /*26eb0*/  SYNCS.PHASECHK.TRANS64.TRYWAIT P0, [R2+URZ+0x30820], R0 ;  /* 0x03082000020075a7 */ /* 0x000ee6000800017f */
[----:B-1-3--:R-:W-:Y:S05]  /*26ec0*/  @!P0 BRA `(.L_x_2134) ;  /* 0x0000006400ac8947 */ /* 0x00afea0003800000 */
.L_x_2325:
[----:B------:R-:W-:Y:S05]  /*26ed0*/  BSYNC B0 ;  /* 0x0000000000007941 */ /* 0x000fea0003800000 */
.L_x_2133:
[----:B------:R-:W3:Y:S04]  /*26ee0*/  LDL R3, [R1+0x38] ;  /* 0x0000380001037983 */ /* 0x000ee80000100800 */
[----:B-1----:R-:W4:Y:S01]  /*26ef0*/  LDL R2, [R1+0x30] ;  /* 0x0000300001027983 */ /* 0x002f220000100800 */
[----:B------:R-:W-:Y:S01]  /*26f00*/  BSSY B0, `(.L_x_2135) ;  /* 0x00002b5000007945 */ /* 0x000fe20003800000 */
[----:B---3--:R-:W-:-:S04]  /*26f10*/  IADD3 R0, R3, -0x2, RZ ;  /* 0xfffffffe03007810 */ /* 0x008fc80007ffe0ff */
[----:B----4-:R-:W-:-:S13]  /*26f20*/  ISETP.GE.AND P0, PT, R0, R2, PT ;  /* 0x000000020000720c */ /* 0x010fda0003f06270 */
[----:B------:R-:W-:Y:S05]  /*26f30*/  @!P0 BRA `(.L_x_2136) ;  /* 0x0000002800c48947 */ /* 0x000fea0003800000 */
[----:B-----5:R-:W-:Y:S01]  /*26f40*/  IMAD.MOV R8, RZ, RZ, -R3 ;  /* 0x000000ffff087224 */ /* 0x020fe200078e0a03 */
[----:B------:R-:W-:Y:S01]  /*26f50*/  LOP3.LUT R2, RZ, R2, RZ, 0x33, !PT ;  /* 0x00000002ff027212 */ /* 0x000fe200078e33ff */
[----:B------:R-:W-:Y:S03]  /*26f60*/  BSSY B2, `(.L_x_2137) ;  /* 0x00000e8000027945 */ /* 0x000fe60003800000 */
[----:B------:R-:W-:-:S05]  /*26f70*/  VIADDMNMX R8, R8, 0x1, R2, !PT ;  /* 0x0000000108087846 */ /* 0x000fca0007800102 */
[----:B------:R-:W-:-:S05]  /*26f80*/  IMAD.IADD R2, R3, 0x1, R8 ;  /* 0x0000000103027824 */ /* 0x000fca00078e0208 */
[----:B------:R-:W-:-:S04]  /*26f90*/  LOP3.LUT R2, R2, 0x1, RZ, 0xc0, !PT ;  /* 0x0000000102027812 */ /* 0x000fc800078ec0ff */
[----:B------:R-:W-:-:S13]  /*26fa0*/  ISETP.NE.U32.AND P0, PT, R2, 0x1, PT ;  /* 0x000000010200780c */ /* 0x000fda0003f05070 */
[----:B------:R-:W-:Y:S05]  /*26fb0*/  @P0 BRA `(.L_x_2138) ;  /* 0x0000000c00880947 */ /* 0x000fea0003800000 */
[----:B--2---:R-:W2:Y:S04]  /*26fc0*/  LDL R5, [R1+0x4] ;  /* 0x0000040001057983 */ /* 0x004ea80000100800 */
[----:B------:R-:W0:Y:S04]  /*26fd0*/  LDL R4, [R1+0x8] ;  /* 0x0000080001047983 */ /* 0x000e280000100800 */
[----:B------:R-:W3:Y:S01]  /*26fe0*/  LDL R3, [R1+0x14] ;  /* 0x0000140001037983 */ /* 0x000ee20000100800 */
[----:B------:R-:W-:Y:S01]  /*26ff0*/  BSSY B1, `(.L_x_2139) ;  /* 0x00000da000017945 */ /* 0x000fe20003800000 */
[----:B--2---:R-:W-:Y:S01]  /*27000*/  LOP3.LUT P1, RZ, R5, 0x4, RZ, 0xc0, !PT ;  /* 0x0000000405ff7812 */ /* 0x004fe2000782c0ff */
[----:B0-----:R-:W-:-:S05]  /*27010*/  VIADD R7, R4, 0x1 ;  /* 0x0000000104077836 */ /* 0x001fca0000000000 */
[----:B------:R-:W-:-:S04]  /*27020*/  ISETP.NE.AND P0, PT, R7, 0x2, PT ;  /* 0x000000020700780c */ /* 0x000fc80003f05270 */
[----:B------:R-:W-:Y:S02]  /*27030*/  SEL R9, RZ, 0x1, P0 ;  /* 0x00000001ff097807 */ /* 0x000fe40000000000 */
[----:B------:R-:W-:Y:S02]  /*27040*/  SEL R7, R7, RZ, P0 ;  /* 0x000000ff07077207 */ /* 0x000fe40000000000 */
[----:B---3--:R-:W-:Y:S01]  /*27050*/  LOP3.LUT R9, R3, R9, RZ, 0x3c, !PT ;  /* 0x0000000903097212 */ /* 0x008fe200078e3cff */
        /* <DEDUP_REMOVED lines=10> */
[----:B0-----:R-:W-:-:S13]  /*27100*/  ISETP.NE.AND P0, PT, R5, 0x1, PT ;  /* 0x000000010500780c */ /* 0x001fda0003f05270 */
[----:B------:R-:W0:Y:S02]  /*27110*/  @P0 LDC.64 R2, c[0x0][0x440] ;  /* 0x00011000ff020b82 */ /* 0x000e240000000a00 */
[----:B0-----:R-:W-:Y:S01]  /*27120*/  @P0 IMAD.HI.U32 R4, R0, R2, RZ ;  /* 0x0000000200040227 */ /* 0x001fe200078e00ff */
        /* <DEDUP_REMOVED lines=12> */
.L_x_2141:
[----:B------:R-:W2:Y:S01]  /*271f0*/  LDL R2, [R1] ;  /* 0x0000000001027983 */ /* 0x000ea20000100800 */
[----:B------:R-:W-:Y:S01]  /*27200*/  BSSY B3, `(.L_x_2142) ;  /* 0x0000005000037945 */ /* 0x000fe20003800000 */
[----:B--2---:R-:W-:Y:S01]  /*27210*/  IMAD R3, R7, 0x8, R2 ;  /* 0x0000000807037824 */ /* 0x004fe200078e0202 */
[----:B------:R-:W-:-:S04]  /*27220*/  SHF.L.U32 R2, R9, 0x1f, RZ ;  /* 0x0000001f09027819 */ /* 0x000fc800000006ff */
[----:B------:R-:W1:Y:S02]  /*27230*/  SYNCS.PHASECHK.TRANS64.TRYWAIT P0, [R3+URZ+0x30840], R2 ;  /* 0x03084002030075a7 */ /* 0x000e64000800017f */
[----:B-1----:R-:W-:Y:S05]  /*27240*/  @!P0 BRA `(.L_x_2143) ;  /* 0x0000006000e48947 */ /* 0x002fea0003800000 */
.L_x_2326:
[----:B------:R-:W-:Y:S05]  /*27250*/  BSYNC B3 ;  /* 0x0000000000037941 */ /* 0x000fea0003800000 */
.L_x_2142:
[----:B0-----:R-:W0:Y:S01]  /*27260*/  S2R R5, SR_TID.X ;  /* 0x0000000000057919 */ /* 0x001e220000002100 */
[----:B------:R-:W-:Y:S01]  /*27270*/  BSSY B3, `(.L_x_2144) ;  /* 0x000000a000037945 */ /* 0x000fe20003800000 */
[----:B0-----:R-:W-:-:S04]  /*27280*/  LOP3.LUT R5, R5, 0x7f, RZ, 0xc0, !PT ;  /* 0x0000007f05057812 */ /* 0x001fc800078ec0ff */
[----:B------:R-:W-:-:S13]  /*27290*/  ISETP.NE.AND P0, PT, R5, RZ, PT ;  /* 0x000000ff0500720c */ /* 0x000fda0003f05270 */
[----:B------:R-:W-:Y:S05]  /*272a0*/  @P0 BRA `(.L_x_2145) ;  /* 0x0000000000180947 */ /* 0x000fea0003800000 */
[----:B------:R-:W2:Y:S01]  /*272b0*/  LDL R5, [R1+0x4] ;  /* 0x0000040001057983 */ /* 0x000ea20000100800 */
[----:B-1----:R-:W-:-:S04]  /*272c0*/  IMAD.MOV.U32 R2, RZ, RZ, 0x8000 ;  /* 0x00008000ff027424 */ /* 0x002fc800078e00ff */
[----:B------:R0:W-:Y:S01]  /*272d0*/  SYNCS.ARRIVE.TRANS64 RZ, [R3+URZ+0x30830], R2 ;  /* 0x0308300203ff79a7 */ /* 0x0001e2000800003f */
[----:B--2---:R-:W-:-:S13]  /*272e0*/  LOP3.LUT P1, RZ, R5, 0x1, RZ, 0xc0, !PT ;  /* 0x0000000105ff7812 */ /* 0x004fda000782c0ff */
[----:B0-----:R-:W-:Y:S05]  /*272f0*/  @!P1 BRA `(.L_x_2145) ;  /* 0x0000000000049947 */ /* 0x001fea0003800000 */
[----:B------:R-:W-:Y:S01]  /*27300*/  BPT.TRAP 0x1 ;  /* 0x000000040000795c */ /* 0x000fe20000300000 */
.L_x_2145:
[----:B------:R-:W-:Y:S05]  /*27310*/  BSYNC B3 ;  /* 0x0000000000037941 */ /* 0x000fea0003800000 */
.L_x_2144:
[----:B------:R-:W2:Y:S04]  /*27320*/  LDL R5, [R1] ;  /* 0x0000000001057983 */ /* 0x000ea80000100800 */
[----:B-1----:R-:W3:Y:S01]  /*27330*/  LDL R2, [R1+0x18] ;  /* 0x0000180001027983 */ /* 0x002ee20000100800 */
        /* <DEDUP_REMOVED lines=8> */
[----:B--2---:R-:W-:-:S02]  /*273c0*/  IMAD R6, R7, 0x8000, R5 ;  /* 0x0000800007067824 */ /* 0x004fc400078e0205 */
[----:B---3--:R-:W-:Y:S02]  /*273d0*/  IMAD R2, R0, 0x40, R2 ;  /* 0x0000004000027824 */ /* 0x008fe400078e0202 */
[----:B------:R-:W-:-:S07]  /*273e0*/  VIADD R5, R6, 0x20400 ;  /* 0x0002040006057836 */ /* 0x000fce0000000000 */
.L_x_2146:
        /* <DEDUP_REMOVED lines=16> */
.L_x_2147:
        /* <DEDUP_REMOVED lines=16> */
.L_x_2148:
        /* <DEDUP_REMOVED lines=16> */
.L_x_2149:
        /* <DEDUP_REMOVED lines=11> */
[----:B------:R-:W3:Y:S04]  /*277a0*/  LDL R14, [R1] ;  /* 0x00000000010e7983 */ /* 0x000ee80000100800 */
[----:B------:R-:W3:Y:S01]  /*277b0*/  LDL R6, [R1+0x8] ;  /* 0x0000080001067983 */ /* 0x000ee20000100800 */
[----:B------:R-:W-:Y:S01]  /*277c0*/  BSSY B3, `(.L_x_2150) ;  /* 0x0000005000037945 */ /* 0x000fe20003800000 */
[----:B--2---:R-:W-:Y:S01]  /*277d0*/  SHF.L.U32 R3, R15, 0x1f, RZ ;  /* 0x0000001f0f037819 */ /* 0x004fe200000006ff */
[----:B---3--:R-:W-:-:S04]  /*277e0*/  IMAD R2, R6, 0x8, R14 ;  /* 0x0000000806027824 */ /* 0x008fc800078e020e */
[----:B------:R-:W0:Y:S02]  /*277f0*/  SYNCS.PHASECHK.TRANS64.TRYWAIT P0, [R2+URZ+0x30860], R3 ;  /* 0x03086003020075a7 */ /* 0x000e24000800017f */
[----:B0-----:R-:W-:Y:S05]  /*27800*/  @!P0 BRA `(.L_x_2151) ;  /* 0x0000005c00888947 */ /* 0x001fea0003800000 */
.L_x_2327:
[----:B------:R-:W-:Y:S05]  /*27810*/  BSYNC B3 ;  /* 0x0000000000037941 */ /* 0x000fea0003800000 */
.L_x_2150:
[----:B------:R-:W2:Y:S01]  /*27820*/  LDL R5, [R1+0x40] ;  /* 0x0000400001057983 */ /* 0x000ea20000100800 */
[----:B------:R-:W1:Y:S02]  /*27830*/  S2R R6, SR_TID.X ;  /* 0x0000000000067919 */ /* 0x000e640000002100 */
[----:B-1----:R-:W-:-:S04]  /*27840*/  LOP3.LUT R6, R6, 0x7f, RZ, 0xc0, !PT ;  /* 0x0000007f06067812 */ /* 0x002fc800078ec0ff */
[----:B------:R-:W-:-:S13]  /*27850*/  ISETP.NE.AND P0, PT, R6, RZ, PT ;  /* 0x000000ff0600720c */ /* 0x000fda0003f05270 */
[----:B0-----:R-:W-:-:S04]  /*27860*/  @!P0 IMAD.MOV.U32 R3, RZ, RZ, 0x8000 ;  /* 0x00008000ff038424 */ /* 0x001fc800078e00ff */
[----:B------:R2:W-:Y:S02]  /*27870*/  @!P0 SYNCS.ARRIVE.TRANS64 RZ, [R2+URZ+0x30850], R3 ;  /* 0x0308500302ff89a7 */ /* 0x0005e4000800003f */
[----:B--2---:R-:W-:-:S04]  /*27880*/  PRMT R3, R5, 0x9910, RZ ;  /* 0x0000991005037816 */ /* 0x004fc800000000ff */
[----:B------:R-:W-:-:S13]  /*27890*/  ISETP.NE.AND P0, PT, R3, 0x2, PT ;  /* 0x000000020300780c */ /* 0x000fda0003f05270 */
[----:B------:R-:W-:Y:S05]  /*278a0*/  @P0 BRA `(.L_x_2152) ;  /* 0x0000000000040947 */ /* 0x000fea0003800000 */
[----:B------:R-:W-:Y:S01]  /*278b0*/  BPT.TRAP 0x1 ;  /* 0x000000040000795c */ /* 0x000fe20000300000 */
.L_x_2152:
[----:B------:R-:W2:Y:S01]  /*278c0*/  LDL R3, [R1+0x4] ;  /* 0x0000040001037983 */ /* 0x000ea20000100800 */
[----:B------:R-:W-:Y:S01]  /*278d0*/  BSSY B3, `(.L_x_2153) ;  /* 0x0000004000037945 */ /* 0x000fe20003800000 */
[----:B--2---:R-:W-:-:S13]  /*278e0*/  LOP3.LUT P0, RZ, R3, 0x8, RZ, 0xc0, !PT ;  /* 0x0000000803ff7812 */ /* 0x004fda000780c0ff */
[----:B------:R-:W-:Y:S05]  /*278f0*/  @P0 BRA `(.L_x_2154) ;  /* 0x0000000000040947 */ /* 0x000fea0003800000 */
[----:B------:R-:W-:Y:S01]  /*27900*/  BPT.TRAP 0x1 ;  /* 0x000000040000795c */ /* 0x000fe20000300000 */
.L_x_2154:
[----:B------:R-:W-:Y:S05]  /*27910*/  BSYNC B3 ;  /* 0x0000000000037941 */ /* 0x000fea0003800000 */
.L_x_2153:
[----:B------:R-:W2:Y:S04]  /*27920*/  LDL R14, [R1] ;  /* 0x00000000010e7983 */ /* 0x000ea80000100800 */
[----:B------:R-:W2:Y:S04]  /*27930*/  LDL.LU R3, [R1+0x8] ;  /* 0x0000080001037983 */ /* 0x000ea80000300800 */
[----:B------:R-:W3:Y:S04]  /*27940*/  LDL R6, [R1+0x18] ;  /* 0x0000180001067983 */ /* 0x000ee80000100800 */
[----:B------:R-:W3:Y:S01]  /*27950*/  LDL.LU R5, [R1+0xc] ;  /* 0x00000c0001057983 */ /* 0x000ee20000300800 */
[----:B------:R-:W-:Y:S01]  /*27960*/  R2UR UR10, R10 ;  /* 0x000000000a0a72ca */ /* 0x000fe200000e0000 */
[----:B------:R-:W-:Y:S01]  /*27970*/  UIADD3 UR4, UP0, UR38, 0x470, URZ ;  /* 0x0000047026047890 */ /* 0x000fe2000ff1e03f */
[----:B------:R-:W-:Y:S01]  /*27980*/  PLOP3.LUT P0, PT, PT, PT, PT, 0x80, 0x0 ;  /* 0x000000000000781c */ /* 0x000fe20003f0f070 */
[----:B------:R-:W-:Y:S01]  /*27990*/  UMOV UR6, 0x0 ;  /* 0x0000000000067882 */ /* 0x000fe20000000000 */
[----:B------:R-:W-:Y:S01]  /*279a0*/  IADD3 R2, R2, 0x30850, RZ ;  /* 0x0003085002027810 */ /* 0x000fe20007ffe0ff */
[----:B------:R-:W-:Y:S01]  /*279b0*/  UIADD3.X UR5, URZ, UR39, URZ, UP0, !UPT ;  /* 0x000000273f057290 */ /* 0x000fe200087fe43f */
[----:B------:R-:W-:Y:S01]  /*279c0*/  UMOV UR7, 0x14f00000 ;  /* 0x14f0000000077882 */ /* 0x000fe20000000000 */
[----:B--2---:R-:W-:-:S02]  /*279d0*/  IMAD R3, R3, 0x8000, R14 ;  /* 0x0000800003037824 */ /* 0x004fc400078e020e */
[----:B---3--:R-:W-:Y:S02]  /*279e0*/  IMAD R5, R5, 0x40, R6 ;  /* 0x0000004005057824 */ /* 0x008fe400078e0206 */
[----:B------:R-:W-:-:S07]  /*279f0*/  VIADD R6, R3, 0x400 ;  /* 0x0000040003067836 */ /* 0x000fce0000000000 */
.L_x_2155:
        /* <DEDUP_REMOVED lines=12> */
[----:B------:R-:W-:Y:S01]  /*27ac0*/  PLOP3.LUT P0, PT, PT, PT, PT, 0x80, 0x0 ;  /* 0x000000000000781c */ /* 0x000fe20003f0f070 */
[----:B------:R-:W-:Y:S01]  /*27ad0*/  UMOV UR6, 0x0 ;  /* 0x0000000000067882 */ /* 0x000fe20000000000 */
[----:B------:R-:W-:-:S11]  /*27ae0*/  UMOV UR7, 0x14f00000 ;  /* 0x14f0000000077882 */ /* 0x000fd60000000000 */
.L_x_2156:
        /* <DEDUP_REMOVED lines=15> */
.L_x_2157:
        /* <DEDUP_REMOVED lines=15> */
.L_x_2158:
        /* <DEDUP_REMOVED lines=11> */
[----:B------:R-:W-:-:S07]  /*27d80*/  MOV R17, R4 ;  /* 0x0000000400117202 */ /* 0x000fce0000000f00 */
.L_x_2140:
[----:B------:R-:W-:Y:S05]  /*27d90*/  BSYNC B1 ;  /* 0x0000000000017941 */ /* 0x000fea0003800000 */
.L_x_2139:
[----:B0-----:R-:W2:Y:S04]  /*27da0*/  LDL R0, [R1+0x38] ;  /* 0x0000380001007983 */ /* 0x001ea80000100800 */
[----:B------:R1:W-:Y:S04]  /*27db0*/  STL [R1+0x8], R7 ;  /* 0x0000080701007387 */ /* 0x0003e80000100800 */
[----:B------:R1:W-:Y:S02]  /*27dc0*/  STL [R1+0x14], R9 ;  /* 0x0000140901007387 */ /* 0x0003e40000100800 */
[----:B-12---:R-:W-:-:S07]  /*27dd0*/  VIADD R0, R0, 0xfffffffd ;  /* 0xfffffffd00007836 */ /* 0x006fce0000000000 */
.L_x_2138:
[----:B------:R-:W-:Y:S05]  /*27de0*/  BSYNC B2 ;  /* 0x0000000000027941 */ /* 0x000fea0003800000 */
.L_x_2137:
[----:B------:R-:W3:Y:S01]  /*27df0*/  LDL.LU R2, [R1+0x38] ;  /* 0x0000380001027983 */ /* 0x000ee20000300800 */
[----:B------:R-:W-:Y:S01]  /*27e00*/  VIADD R8, R8, 0xfffffffe ;  /* 0xfffffffe08087836 */ /* 0x000fe20000000000 */
[----:B---3--:R-:W-:-:S04]  /*27e10*/  LOP3.LUT R2, RZ, R2, RZ, 0x33, !PT ;  /* 0x00000002ff027212 */ /* 0x008fc800078e33ff */
[----:B------:R-:W-:-:S13]  /*27e20*/  ISETP.NE.AND P0, PT, R8, R2, PT ;  /* 0x000000020800720c */ /* 0x000fda0003f05270 */
[----:B------:R-:W-:Y:S05]  /*27e30*/  @!P0 BRA `(.L_x_2136) ;  /* 0x0000001c00048947 */ /* 0x000fea0003800000 */
[----:B0-----:R-:W-:-:S07]  /*27e40*/  IMAD.MOV.U32 R9, RZ, RZ, R17 ;  /* 0x000000ffff097224 */ /* 0x001fce00078e0011 */
.L_x_2199:
[----:B------:R-:W3:Y:S04]  /*27e50*/  LDL R4, [R1+0x4] ;  /* 0x0000040001047983 */ /* 0x000ee80000100800 */
[----:B------:R-:W4:Y:S04]  /*27e60*/  LDL R3, [R1+0x8] ;  /* 0x0000080001037983 */ /* 0x000f280000100800 */
[----:B------:R-:W5:Y:S01]  /*27e70*/  LDL R2, [R1+0x14] ;  /* 0x0000140001027983 */ /* 0x000f620000100800 */
[----:B------:R-:W-:Y:S05]  /*27e80*/  YIELD ;  /* 0x0000000000007946 */ /* 0x000fea0003800000 */
[----:B------:R-:W-:Y:S01]  /*27e90*/  BSSY B1, `(.L_x_2159) ;  /* 0x00000da000017945 */ /* 0x000fe20003800000 */
[----:B---3--:R-:W-:Y:S01]  /*27ea0*/  LOP3.LUT P1, RZ, R4, 0x4, RZ, 0xc0, !PT ;  /* 0x0000000404ff7812 */ /* 0x008fe2000782c0ff */
[----:B----4-:R-:W-:-:S05]  /*27eb0*/  VIADD R4, R3, 0x1 ;  /* 0x0000000103047836 */ /* 0x010fca0000000000 */
[----:B------:R-:W-:-:S04]  /*27ec0*/  ISETP.NE.AND P0, PT, R4, 0x2, PT ;  /* 0x000000020400780c */ /* 0x000fc80003f05270 */
[----:B--2---:R-:W-:Y:S02]  /*27ed0*/  SEL R5, RZ, 0x1, P0 ;  /* 0x00000001ff057807 */ /* 0x004fe40000000000 */
[----:B------:R-:W-:Y:S02]  /*27ee0*/  SEL R4, R4, RZ, P0 ;  /* 0x000000ff04047207 */ /* 0x000fe40000000000 */
[----:B-----5:R-:W-:Y:S01]  /*27ef0*/  LOP3.LUT R5, R2, R5, RZ, 0x3c, !PT ;  /* 0x0000000502057212 */ /* 0x020fe200078e3cff */
[----:B01----:R-:W-:Y:S06]  /*27f00*/  @!P1 BRA `(.L_x_2160) ;  /* 0x0000000c00489947 */ /* 0x003fec0003800000 */
[----:B------:R-:W-:Y:S01]  /*27f10*/  ULDC.64 UR4, c[0x0][0x418] ;  /* 0x0001060000047ab9 */ /* 0x000fe20000000a00 */
[----:B------:R-:W-:Y:S02]  /*27f20*/  MOV R6, R0 ;  /* 0x0000000000067202 */ /* 0x000fe40000000f00 */
        /* <DEDUP_REMOVED lines=22> */
.L_x_2161:
[----:B------:R-:W2:Y:S01]  /*28090*/  LDL R2, [R1] ;  /* 0x0000000001027983 */ /* 0x000ea20000100800 */
[----:B------:R-:W-:Y:S01]  /*280a0*/  BSSY B2, `(.L_x_2162) ;  /* 0x0000005000027945 */ /* 0x000fe20003800000 */
[----:B--2---:R-:W-:Y:S01]  /*280b0*/  IMAD R3, R4, 0x8, R2 ;  /* 0x0000000804037824 */ /* 0x004fe200078e0202 */
[----:B------:R-:W-:-:S04]  /*280c0*/  SHF.L.U32 R2, R5, 0x1f, RZ ;  /* 0x0000001f05027819 */ /* 0x000fc800000006ff */
[----:B------:R-:W1:Y:S02]  /*280d0*/  SYNCS.PHASECHK.TRANS64.TRYWAIT P0, [R3+URZ+0x30840], R2 ;  /* 0x03084002030075a7 */ /* 0x000e64000800017f */
[----:B-1----:R-:W-:Y:S05]  /*280e0*/  @!P0 BRA `(.L_x_2163) ;  /* 0x0000005400648947 */ /* 0x002fea0003800000 */
.L_x_2328:
[----:B------:R-:W-:Y:S05]  /*280f0*/  BSYNC B2 ;  /* 0x0000000000027941 */ /* 0x000fea0003800000 */
.L_x_2162:
[----:B------:R-:W2:Y:S01]  /*28100*/  S2R R7, SR_TID.X ;  /* 0x0000000000077919 */ /* 0x000ea20000002100 */
[----:B------:R-:W-:Y:S01]  /*28110*/  BSSY B2, `(.L_x_2164) ;  /* 0x000000a000027945 */ /* 0x000fe20003800000 */
[----:B--2---:R-:W-:-:S04]  /*28120*/  LOP3.LUT R7, R7, 0x7f, RZ, 0xc0, !PT ;  /* 0x0000007f07077812 */ /* 0x004fc800078ec0ff */
[----:B------:R-:W-:-:S13]  /*28130*/  ISETP.NE.AND P0, PT, R7, RZ, PT ;  /* 0x000000ff0700720c */ /* 0x000fda0003f05270 */
[----:B------:R-:W-:Y:S05]  /*28140*/  @P0 BRA `(.L_x_2165) ;  /* 0x0000000000180947 */ /* 0x000fea0003800000 */
[----:B------:R-:W2:Y:S01]  /*28150*/  LDL R7, [R1+0x4] ;  /* 0x0000040001077983 */ /* 0x000ea20000100800 */
[----:B-1----:R-:W-:-:S04]  /*28160*/  MOV R2, 0x8000 ;  /* 0x0000800000027802 */ /* 0x002fc80000000f00 */
[----:B------:R3:W-:Y:S01]  /*28170*/  SYNCS.ARRIVE.TRANS64 RZ, [R3+URZ+0x30830], R2 ;  /* 0x0308300203ff79a7 */ /* 0x0007e2000800003f */
[----:B--2---:R-:W-:-:S13]  /*28180*/  LOP3.LUT P1, RZ, R7, 0x1, RZ, 0xc0, !PT ;  /* 0x0000000107ff7812 */ /* 0x004fda000782c0ff */
[----:B---3--:R-:W-:Y:S05]  /*28190*/  @!P1 BRA `(.L_x_2165) ;  /* 0x0000000000049947 */ /* 0x008fea0003800000 */
[----:B------:R-:W-:Y:S01]  /*281a0*/  BPT.TRAP 0x1 ;  /* 0x000000040000795c */ /* 0x000fe20000300000 */
.L_x_2165:
[----:B------:R-:W-:Y:S05]  /*281b0*/  BSYNC B2 ;  /* 0x0000000000027941 */ /* 0x000fea0003800000 */
.L_x_2164:
        /* <DEDUP_REMOVED lines=11> */
[----:B---3--:R-:W-:-:S03]  /*28270*/  IMAD R2, R6, 0x40, R2 ;  /* 0x0000004006027824 */ /* 0x008fc600078e0202 */
[----:B0-----:R-:W-:-:S07]  /*28280*/  IADD3 R8, R7, 0x20400, RZ ;  /* 0x0002040007087810 */ /* 0x001fce0007ffe0ff */
.L_x_2166:
        /* <DEDUP_REMOVED lines=16> */
.L_x_2167:
        /* <DEDUP_REMOVED lines=16> */
.L_x_2168:
        /* <DEDUP_REMOVED lines=16> */
.L_x_2169:
        /* <DEDUP_REMOVED lines=18> */
.L_x_2329:
[----:B------:R-:W-:Y:S05]  /*286b0*/  BSYNC B2 ;  /* 0x0000000000027941 */ /* 0x000fea0003800000 */
.L_x_2170:
        /* <DEDUP_REMOVED lines=10> */
.L_x_2172:
[----:B------:R-:W2:Y:S01]  /*28760*/  LDL R3, [R1+0x4] ;  /* 0x0000040001037983 */ /* 0x000ea20000100800 */
[----:B------:R-:W-:Y:S01]  /*28770*/  BSSY B2, `(.L_x_2173) ;  /* 0x0000004000027945 */ /* 0x000fe20003800000 */
[----:B--2---:R-:W-:-:S13]  /*28780*/  LOP3.LUT P0, RZ, R3, 0x8, RZ, 0xc0, !PT ;  /* 0x0000000803ff7812 */ /* 0x004fda000780c0ff */
[----:B------:R-:W-:Y:S05]  /*28790*/  @P0 BRA `(.L_x_2174) ;  /* 0x0000000000040947 */ /* 0x000fea0003800000 */
[----:B------:R-:W-:Y:S01]  /*287a0*/  BPT.TRAP 0x1 ;  /* 0x000000040000795c */ /* 0x000fe20000300000 */
.L_x_2174:
[----:B------:R-:W-:Y:S05]  /*287b0*/  BSYNC B2 ;  /* 0x0000000000027941 */ /* 0x000fea0003800000 */
.L_x_2173:
[----:B------:R-:W2:Y:S04]  /*287c0*/  LDL R14, [R1] ;  /* 0x00000000010e7983 */ /* 0x000ea80000100800 */
        /* <DEDUP_REMOVED lines=10> */
[----:B--2---:R-:W-:Y:S01]  /*28870*/  IMAD R3, R3, 0x8000, R14 ;  /* 0x0000800003037824 */ /* 0x004fe200078e020e */
[----:B---3--:R-:W-:-:S03]  /*28880*/  LEA R7, R7, R8, 0x6 ;  /* 0x0000000807077211 */ /* 0x008fc600078e30ff */
[----:B------:R-:W-:-:S07]  /*28890*/  VIADD R8, R3, 0x400 ;  /* 0x0000040003087836 */ /* 0x000fce0000000000 */
.L_x_2175:
        /* <DEDUP_REMOVED lines=15> */
.L_x_2176:
        /* <DEDUP_REMOVED lines=15> */
.L_x_2177:
        /* <DEDUP_REMOVED lines=11> */
[----:B------:R-:W-:Y:S01]  /*28b30*/  UMOV UR6, 0x0 ;  /* 0x0000000000067882 */ /* 0x000fe20000000000 */
[----:B------:R-:W-:Y:S01]  /*28b40*/  PLOP3.LUT P0, PT, PT, PT, PT, 0x80, 0x0 ;  /* 0x000000000000781c */ /* 0x000fe20003f0f070 */
[----:B------:R-:W-:Y:S01]  /*28b50*/  UMOV UR7, 0x14f00000 ;  /* 0x14f0000000077882 */ /* 0x000fe20000000000 */
[----:B------:R-:W-:-:S11]  /*28b60*/  IADD3 R3, R3, 0x6400, RZ ;  /* 0x0000640003037810 */ /* 0x000fd60007ffe0ff */
.L_x_2178:
        /* <DEDUP_REMOVED lines=12> */
.L_x_2160:
[----:B------:R-:W-:Y:S05]  /*28c30*/  BSYNC B1 ;  /* 0x0000000000017941 */ /* 0x000fea0003800000 */
.L_x_2159:
[----:B------:R-:W2:Y:S01]  /*28c40*/  LDL R2, [R1+0x4] ;  /* 0x0000040001027983 */ /* 0x000ea20000100800 */
[----:B------:R-:W-:Y:S01]  /*28c50*/  VIADD R3, R4, 0x1 ;  /* 0x0000000104037836 */ /* 0x000fe20000000000 */
[----:B------:R-:W-:Y:S01]  /*28c60*/  BSSY B1, `(.L_x_2179) ;  /* 0x00000da000017945 */ /* 0x000fe20003800000 */
[----:B0-----:R-:W-:-:S03]  /*28c70*/  VIADD R6, R0, 0xffffffff ;  /* 0xffffffff00067836 */ /* 0x001fc60000000000 */
        /* <DEDUP_REMOVED lines=14> */
[----:B------:R-:W1:Y:S01]  /*28d60*/  LDC R8, c[0x0][0x43c] ;  /* 0x00010f00ff087b82 */ /* 0x000e620000000800 */
[----:B------:R-:W-:Y:S02]  /*28d70*/  ULDC.64 UR6, c[0x0][0x428] ;  /* 0x00010a0000067ab9 */ /* 0x000fe40000000a00 */
[----:B------:R-:W3:Y:S01]  /*28d80*/  LDL R12, [R1+0x10] ;  /* 0x00001000010c7983 */ /* 0x000ee20000100800 */
[----:B-1----:R-:W-:-:S13]  /*28d90*/  ISETP.NE.AND P0, PT, R8, 0x1, PT ;  /* 0x000000010800780c */ /* 0x002fda0003f05270 */
[----:B------:R-:W1:Y:S02]  /*28da0*/  @P0 LDC.64 R2, c[0x0][0x440] ;  /* 0x00011000ff020b82 */ /* 0x000e640000000a00 */
[----:B-1----:R-:W-:Y:S01]  /*28db0*/  @P0 IMAD.HI.U32 R7, R6, R2, RZ ;  /* 0x0000000206070227 */ /* 0x002fe200078e00ff */
[----:B------:R-:W-:-:S04]  /*28dc0*/  MOV R2, R6 ;  /* 0x0000000600027202 */ /* 0x000fc80000000f00 */
        /* <DEDUP_REMOVED lines=11> */
.L_x_2181:
[----:B------:R-:W2:Y:S01]  /*28e80*/  LDL R2, [R1] ;  /* 0x0000000001027983 */ /* 0x000ea20000100800 */
[----:B------:R-:W-:Y:S01]  /*28e90*/  BSSY B2, `(.L_x_2182) ;  /* 0x0000005000027945 */ /* 0x000fe20003800000 */
[----:B--2---:R-:W-:Y:S01]  /*28ea0*/  IMAD R3, R11, 0x8, R2 ;  /* 0x000000080b037824 */ /* 0x004fe200078e0202 */
[----:B------:R-:W-:-:S04]  /*28eb0*/  SHF.L.U32 R2, R10, 0x1f, RZ ;  /* 0x0000001f0a027819 */ /* 0x000fc800000006ff */
[----:B------:R-:W2:Y:S02]  /*28ec0*/  SYNCS.PHASECHK.TRANS64.TRYWAIT P0, [R3+URZ+0x30840], R2 ;  /* 0x03084002030075a7 */ /* 0x000ea4000800017f */
[----:B--2---:R-:W-:Y:S05]  /*28ed0*/  @!P0 BRA `(.L_x_2183) ;  /* 0x0000004800108947 */ /* 0x004fea0003800000 */
.L_x_2330:
[----:B------:R-:W-:Y:S05]  /*28ee0*/  BSYNC B2 ;  /* 0x0000000000027941 */ /* 0x000fea0003800000 */
.L_x_2182:
[----:B-1----:R-:W1:Y:S01]  /*28ef0*/  S2R R8, SR_TID.X ;  /* 0x0000000000087919 */ /* 0x002e620000002100 */
[----:B------:R-:W-:Y:S01]  /*28f00*/  BSSY B2, `(.L_x_2184) ;  /* 0x000000a000027945 */ /* 0x000fe20003800000 */
[----:B-1----:R-:W-:-:S04]  /*28f10*/  LOP3.LUT R8, R8, 0x7f, RZ, 0xc0, !PT ;  /* 0x0000007f08087812 */ /* 0x002fc800078ec0ff */
[----:B------:R-:W-:-:S13]  /*28f20*/  ISETP.NE.AND P0, PT, R8, RZ, PT ;  /* 0x000000ff0800720c */ /* 0x000fda0003f05270 */
[----:B------:R-:W-:Y:S05]  /*28f30*/  @P0 BRA `(.L_x_2185) ;  /* 0x0000000000180947 */ /* 0x000fea0003800000 */
[----:B------:R-:W3:Y:S01]  /*28f40*/  LDL R8, [R1+0x4] ;  /* 0x0000040001087983 */ /* 0x000ee20000100800 */
[----:B--2---:R-:W-:-:S04]  /*28f50*/  IMAD.MOV.U32 R2, RZ, RZ, 0x8000 ;  /* 0x00008000ff027424 */ /* 0x004fc800078e00ff */
[----:B------:R1:W-:Y:S01]  /*28f60*/  SYNCS.ARRIVE.TRANS64 RZ, [R3+URZ+0x30830], R2 ;  /* 0x0308300203ff79a7 */ /* 0x0003e2000800003f */
[----:B---3--:R-:W-:-:S13]  /*28f70*/  LOP3.LUT P1, RZ, R8, 0x1, RZ, 0xc0, !PT ;  /* 0x0000000108ff7812 */ /* 0x008fda000782c0ff */
[----:B-1----:R-:W-:Y:S05]  /*28f80*/  @!P1 BRA `(.L_x_2185) ;  /* 0x0000000000049947 */ /* 0x002fea0003800000 */
[----:B------:R-:W-:Y:S01]  /*28f90*/  BPT.TRAP 0x1 ;  /* 0x000000040000795c */ /* 0x000fe20000300000 */
.L_x_2185:
[----:B------:R-:W-:Y:S05]  /*28fa0*/  BSYNC B2 ;  /* 0x0000000000027941 */ /* 0x000fea0003800000 */
.L_x_2184:
[----:B0-----:R-:W3:Y:S04]  /*28fb0*/  LDL R10, [R1] ;  /* 0x00000000010a7983 */ /* 0x001ee80000100800 */
        /* <DEDUP_REMOVED lines=12> */
[----:B------:R-:W-:-:S07]  /*29080*/  VIADD R10, R8, 0x20400 ;  /* 0x00020400080a7836 */ /* 0x000fce0000000000 */
.L_x_2186:
        /* <DEDUP_REMOVED lines=16> */
.L_x_2187:
        /* <DEDUP_REMOVED lines=16> */
.L_x_2188:
        /* <DEDUP_REMOVED lines=16> */
.L_x_2189:
        /* <DEDUP_REMOVED lines=10> */
[----:B------:R-:W2:Y:S01]  /*29430*/  LDL R14, [R1] ;  /* 0x00000000010e7983 */ /* 0x000ea20000100800 */
[----:B------:R-:W-:Y:S01]  /*29440*/  SHF.L.U32 R5, R5, 0x1f, RZ ;  /* 0x0000001f05057819 */ /* 0x000fe200000006ff */
[----:B------:R-:W-:Y:S01]  /*29450*/  BSSY B2, `(.L_x_2190) ;  /* 0x0000004000027945 */ /* 0x000fe20003800000 */
[----:B--2---:R-:W-:-:S04]  /*29460*/  IMAD R2, R4, 0x8, R14 ;  /* 0x0000000804027824 */ /* 0x004fc800078e020e */
[----:B------:R-:W0:Y:S02]  /*29470*/  SYNCS.PHASECHK.TRANS64.TRYWAIT P0, [R2+URZ+0x30860], R5 ;  /* 0x03086005020075a7 */ /* 0x000e24000800017f */
[----:B0-----:R-:W-:Y:S05]  /*29480*/  @!P0 BRA `(.L_x_2191) ;  /* 0x0000004000b88947 */ /* 0x001fea0003800000 */
.L_x_2331:
[----:B------:R-:W-:Y:S05]  /*29490*/  BSYNC B2 ;  /* 0x0000000000027941 */ /* 0x000fea0003800000 */
.L_x_2190:
[----:B------:R-:W2:Y:S01]  /*294a0*/  LDL R8, [R1+0x40] ;  /* 0x0000400001087983 */ /* 0x000ea20000100800 */
[----:B------:R-:W1:Y:S02]  /*294b0*/  S2R R3, SR_TID.X ;  /* 0x0000000000037919 */ /* 0x000e640000002100 */
[----:B-1----:R-:W-:-:S04]  /*294c0*/  LOP3.LUT R3, R3, 0x7f, RZ, 0xc0, !PT ;  /* 0x0000007f03037812 */ /* 0x002fc800078ec0ff */
[----:B------:R-:W-:-:S13]  /*294d0*/  ISETP.NE.AND P0, PT, R3, RZ, PT ;  /* 0x000000ff0300720c */ /* 0x000fda0003f05270 */
[----:B------:R-:W-:-:S04]  /*294e0*/  @!P0 IMAD.MOV.U32 R3, RZ, RZ, 0x8000 ;  /* 0x00008000ff038424 */ /* 0x000fc800078e00ff */
[----:B------:R2:W-:Y:S02]  /*294f0*/  @!P0 SYNCS.ARRIVE.TRANS64 RZ, [R2+URZ+0x30850], R3 ;  /* 0x0308500302ff89a7 */ /* 0x0005e4000800003f */
[----:B--2---:R-:W-:-:S04]  /*29500*/  PRMT R3, R8, 0x9910, RZ ;  /* 0x0000991008037816 */ /* 0x004fc800000000ff */
[----:B------:R-:W-:-:S13]  /*29510*/  ISETP.NE.AND P0, PT, R3, 0x2, PT ;  /* 0x000000020300780c */ /* 0x000fda0003f05270 */
[----:B------:R-:W-:Y:S05]  /*29520*/  @P0 BRA `(.L_x_2192) ;  /* 0x0000000000040947 */ /* 0x000fea0003800000 */
[----:B------:R-:W-:Y:S01]  /*29530*/  BPT.TRAP 0x1 ;  /* 0x000000040000795c */ /* 0x000fe20000300000 */
.L_x_2192:
[----:B------:R-:W2:Y:S01]  /*29540*/  LDL R3, [R1+0x4] ;  /* 0x0000040001037983 */ /* 0x000ea20000100800 */
[----:B------:R-:W-:Y:S01]  /*29550*/  BSSY B2, `(.L_x_2193) ;  /* 0x0000004000027945 */ /* 0x000fe20003800000 */
[----:B--2---:R-:W-:-:S13]  /*29560*/  LOP3.LUT P0, RZ, R3, 0x8, RZ, 0xc0, !PT ;  /* 0x0000000803ff7812 */ /* 0x004fda000780c0ff */
[----:B------:R-:W-:Y:S05]  /*29570*/  @P0 BRA `(.L_x_2194) ;  /* 0x0000000000040947 */ /* 0x000fea0003800000 */
[----:B------:R-:W-:Y:S01]  /*29580*/  BPT.TRAP 0x1 ;  /* 0x000000040000795c */ /* 0x000fe20000300000 */
.L_x_2194:
[----:B------:R-:W-:Y:S05]  /*29590*/  BSYNC B2 ;  /* 0x0000000000027941 */ /* 0x000fea0003800000 */
.L_x_2193:
[----:B------:R-:W2:Y:S04]  /*295a0*/  LDL R8, [R1] ;  /* 0x0000000001087983 */ /* 0x000ea80000100800 */
[----:B0-----:R-:W3:Y:S04]  /*295b0*/  LDL R5, [R1+0x18] ;  /* 0x0000180001057983 */ /* 0x001ee80000100800 */
        /* <DEDUP_REMOVED lines=11> */
.L_x_2195:
        /* <DEDUP_REMOVED lines=15> */
.L_x_2196:
        /* <DEDUP_REMOVED lines=15> */
.L_x_2197:
        /* <DEDUP_REMOVED lines=15> */
.L_x_2198:
        /* <DEDUP_REMOVED lines=12> */
.L_x_2180:
[----:B------:R-:W-:Y:S05]  /*29a00*/  BSYNC B1 ;  /* 0x0000000000017941 */ /* 0x000fea0003800000 */
.L_x_2179:
[----:B------:R-:W2:Y:S01]  /*29a10*/  LDL R2, [R1+0x30] ;  /* 0x0000300001027983 */ /* 0x000ea20000100800 */
[----:B------:R-:W-:Y:S01]  /*29a20*/  VIADD R0, R0, 0xfffffffe ;  /* 0xfffffffe00007836 */ /* 0x000fe20000000000 */
[----:B--2---:R-:W-:-:S13]  /*29a30*/  ISETP.GT.AND P0, PT, R6, R2, PT ;  /* 0x000000020600720c */ /* 0x004fda0003f04270 */
[----:B------:R-:W-:Y:S05]  /*29a40*/  @P0 BRA `(.L_x_2199) ;  /* 0xffffffe400000947 */ /* 0x000fea000383ffff */
.L_x_2136:
[----:B------:R-:W-:Y:S05]  /*29a50*/  BSYNC B0 ;  /* 0x0000000000007941 */ /* 0x000fea0003800000 */
.L_x_2135:
[----:B------:R-:W3:Y:S01]  /*29a60*/  S2R R2, SR_TID.X ;  /* 0x0000000000027919 */ /* 0x000ee20000002100 */
[----:B------:R-:W-:Y:S01]  /*29a70*/  BSSY B0, `(.L_x_2200) ;  /* 0x0000010000007945 */ /* 0x000fe20003800000 */
[----:B---3--:R-:W-:-:S04]  /*29a80*/  LOP3.LUT R2, R2, 0x7f, RZ, 0xc0, !PT ;  /* 0x0000007f02027812 */ /* 0x008fc800078ec0ff */
[----:B------:R-:W-:-:S13]  /*29a90*/  ISETP.NE.AND P0, PT, R2, RZ, PT ;  /* 0x000000ff0200720c */ /* 0x000fda0003f05270 */
[----:B------:R-:W-:Y:S05]  /*29aa0*/  @P0 BRA `(.L_x_2201) ;  /* 0x0000000000300947 */ /* 0x000fea0003800000 */
[----:B------:R-:W3:Y:S01]  /*29ab0*/  S2R R2, SR_LANEID ;  /* 0x0000000000027919 */ /* 0x000ee20000000000 */
[----:B------:R-:W-:Y:S01]  /*29ac0*/  VOTEU.ANY UR4, UPT, PT ;  /* 0x0000000000047886 */ /* 0x000fe200038e0100 */
[----:B--2---:R-:W2:Y:S01]  /*29ad0*/  LDC.64 R4, c[0x0][0xc60] ;  /* 0x00031800ff047b82 */ /* 0x004ea20000000a00 */
[----:B------:R-:W3:Y:S02]  /*29ae0*/  FLO.U32 R0, UR4 ;  /* 0x0000000400007d00 */ /* 0x000ee400080e0000 */
[----:B---3--:R-:W-:-:S06]  /*29af0*/  ISETP.EQ.U32.AND P0, PT, R0, R2, PT ;  /* 0x000000020000720c */ /* 0x008fcc0003f02070 */
[----:B------:R-:W2:Y:S07]  /*29b00*/  POPC R2, UR4 ;  /* 0x0000000400027d09 */ /* 0x000eae0008000000 */
[----:B--2---:R-:W2:Y:S04]  /*29b10*/  @P0 ATOMG.E.ADD.STRONG.GPU PT, R2, desc[UR60][R4.64], R2 ;  /* 0x00000002040209a8 */ /* 0x004ea800081ee1fc */
[----:B--2---:R2:W3:Y:S02]  /*29b20*/  SHFL.IDX PT, R2, R2, R0, 0x1f ;  /* 0x00001f0002027589 */ /* 0x0044e400000e0000 */
[----:B--2---:R-:W2:Y:S02]  /*29b30*/  S2R R0, SR_LTMASK ;  /* 0x0000000000007919 */ /* 0x004ea40000003900 */
[----:B--2---:R-:W-:-:S06]  /*29b40*/  LOP3.LUT R0, R0, UR4, RZ, 0xc0, !PT ;  /* 0x0000000400007c12 */ /* 0x004fcc000f8ec0ff */
[----:B------:R-:W3:Y:S02]  /*29b50*/  POPC R0, R0 ;  /* 0x0000000000007309 */ /* 0x000ee40000000000 */
[----:B---3--:R-:W-:-:S07]  /*29b60*/  IADD3 R16, R2, UR36, R0 ;  /* 0x0000002402107c10 */ /* 0x008fce000fffe000 */
.L_x_2201:
[----:B------:R-:W-:Y:S05]  /*29b70*/  BSYNC B0 ;  /* 0x0000000000007941 */ /* 0x000fea0003800000 */
.L_x_2200:
        /* <DEDUP_REMOVED lines=8> */
[----:B---3--:R-:W-:Y:S01]  /*29c00*/  IMAD R0, R0, 0x8, R3 ;  /* 0x0000000800007824 */ /* 0x008fe200078e0203 */
[----:B----4-:R-:W-:-:S04]  /*29c10*/  SHF.L.U32 R2, R2, 0x1f, RZ ;  /* 0x0000001f02027819 */ /* 0x010fc800000006ff */
[----:B------:R-:W3:Y:S02]  /*29c20*/  SYNCS.PHASECHK.TRANS64.TRYWAIT P0, [R0+URZ+0x30860], R2 ;  /* 0x03086002000075a7 */ /* 0x000ee4000800017f */
[----:B---3--:R-:W-:Y:S05]  /*29c30*/  @!P0 BRA `(.L_x_2205) ;  /* 0x0000003800e08947 */ /* 0x008fea0003800000 */
.L_x_2332:
[----:B------:R-:W-:Y:S05]  /*29c40*/  BSYNC B1 ;  /* 0x0000000000017941 */ /* 0x000fea0003800000 */
.L_x_2204:
[----:B------:R-:W4:Y:S01]  /*29c50*/  LDL R3, [R1+0x40] ;  /* 0x0000400001037983 */ /* 0x000f220000100800 */
[----:B------:R-:W0:Y:S02]  /*29c60*/  S2R R4, SR_TID.X ;  /* 0x0000000000047919 */ /* 0x000e240000002100 */
[----:B0-----:R-:W-:-:S04]  /*29c70*/  LOP3.LUT R4, R4, 0x7f, RZ, 0xc0, !PT ;  /* 0x0000007f04047812 */ /* 0x001fc800078ec0ff */
[----:B------:R-:W-:-:S13]  /*29c80*/  ISETP.NE.AND P0, PT, R4, RZ, PT ;  /* 0x000000ff0400720c */ /* 0x000fda0003f05270 */
[----:B---3--:R-:W-:-:S04]  /*29c90*/  @!P0 IMAD.MOV.U32 R2, RZ, RZ, 0x8000 ;  /* 0x00008000ff028424 */ /* 0x008fc800078e00ff */
[----:B------:R4:W-:Y:S02]  /*29ca0*/  @!P0 SYNCS.ARRIVE.TRANS64 RZ, [R0+URZ+0x30850], R2 ;  /* 0x0308500200ff89a7 */ /* 0x0009e4000800003f */
[----:B----4-:R-:W-:-:S04]  /*29cb0*/  PRMT R2, R3, 0x9910, RZ ;  /* 0x0000991003027816 */ /* 0x010fc800000000ff */
[----:B------:R-:W-:-:S13]  /*29cc0*/  ISETP.NE.AND P0, PT, R2, 0x2, PT ;  /* 0x000000020200780c */ /* 0x000fda0003f05270 */
[----:B------:R-:W-:Y:S05]  /*29cd0*/  @P0 BRA `(.L_x_2206) ;  /* 0x0000000000040947 */ /* 0x000fea0003800000 */
[----:B------:R-:W-:Y:S01]  /*29ce0*/  BPT.TRAP 0x1 ;  /* 0x000000040000795c */ /* 0x000fe20000300000 */
.L_x_2206:
[----:B------:R-:W3:Y:S01]  /*29cf0*/  LDL R2, [R1+0x4] ;  /* 0x0000040001027983 */ /* 0x000ee20000100800 */
[----:B------:R-:W-:Y:S01]  /*29d00*/  BSSY B1, `(.L_x_2207) ;  /* 0x0000004000017945 */ /* 0x000fe20003800000 */
[----:B---3--:R-:W-:-:S13]  /*29d10*/  LOP3.LUT P0, RZ, R2, 0x8, RZ, 0xc0, !PT ;  /* 0x0000000802ff7812 */ /* 0x008fda000780c0ff */
[----:B------:R-:W-:Y:S05]  /*29d20*/  @P0 BRA `(.L_x_2208) ;  /* 0x0000000000040947 */ /* 0x000fea0003800000 */
[----:B------:R-:W-:Y:S01]  /*29d30*/  BPT.TRAP 0x1 ;  /* 0x000000040000795c */ /* 0x000fe20000300000 */
.L_x_2208:
[----:B------:R-:W-:Y:S05]  /*29d40*/  BSYNC B1 ;  /* 0x0000000000017941 */ /* 0x000fea0003800000 */
.L_x_2207:
[----:B--2---:R-:W2:Y:S04]  /*29d50*/  LDL.LU R5, [R1+0x18] ;  /* 0x0000180001057983 */ /* 0x004ea80000300800 */
[----:B------:R-:W2:Y:S04]  /*29d60*/  LDL.LU R3, [R1+0xc] ;  /* 0x00000c0001037983 */ /* 0x000ea80000300800 */
[----:B------:R-:W3:Y:S04]  /*29d70*/  LDL R4, [R1] ;  /* 0x0000000001047983 */ /* 0x000ee80000100800 */
[----:B------:R-:W3:Y:S01]  /*29d80*/  LDL R2, [R1+0x8] ;  /* 0x0000080001027983 */ /* 0x000ee20000100800 */
[----:B------:R-:W-:Y:S01]  /*29d90*/  UIADD3 UR4, UP0, UR38, 0x470, URZ ;  /* 0x0000047026047890 */ /* 0x000fe2000ff1e03f */
[----:B------:R-:W-:Y:S01]  /*29da0*/  PLOP3.LUT P0, PT, PT, PT, PT, 0x80, 0x0 ;  /* 0x000000000000781c */ /* 0x000fe20003f0f070 */
[----:B------:R-:W-:Y:S01]  /*29db0*/  VIADD R0, R0, 0x30850 ;  /* 0x0003085000007836 */ /* 0x000fe20000000000 */
[----:B------:R-:W-:Y:S01]  /*29dc0*/  UMOV UR6, 0x0 ;  /* 0x0000000000067882 */ /* 0x000fe20000000000 */
[----:B------:R-:W-:Y:S01]  /*29dd0*/  UIADD3.X UR5, URZ, UR39, URZ, UP0, !UPT ;  /* 0x000000273f057290 */ /* 0x000fe200087fe43f */
[----:B------:R-:W-:Y:S01]  /*29de0*/  UMOV UR7, 0x14f00000 ;  /* 0x14f0000000077882 */ /* 0x000fe20000000000 */
[----:B------:R-:W-:Y:S01]  /*29df0*/  UMOV UR10, URZ ;  /* 0x0000003f000a7c82 */ /* 0x000fe20008000000 */
[----:B--2---:R-:W-:Y:S01]  /*29e00*/  IMAD R3, R3, 0x40, R5 ;  /* 0x0000004003037824 */ /* 0x004fe200078e0205 */
[----:B---3--:R-:W-:-:S05]  /*29e10*/  LEA R2, R2, R4, 0xf ;  /* 0x0000000402027211 */ /* 0x008fca00078e78ff */
[----:B------:R-:W-:-:S07]  /*29e20*/  VIADD R4, R2, 0x400 ;  /* 0x0000040002047836 */ /* 0x000fce0000000000 */
.L_x_2209:
        /* <DEDUP_REMOVED lines=15> */
.L_x_2210:
        /* <DEDUP_REMOVED lines=15> */
.L_x_2211:
        /* <DEDUP_REMOVED lines=15> */
.L_x_2212:
        /* <DEDUP_REMOVED lines=10> */
.L_x_2203:
[----:B------:R-:W-:Y:S05]  /*2a1a0*/  BSYNC B0 ;  /* 0x0000000000007941 */ /* 0x000fea0003800000 */
.L_x_2202:
[----:B--2---:R-:W2:Y:S04]  /*2a1b0*/  LDL.LU R5, [R1+0x8] ;  /* 0x0000080001057983 */ /* 0x004ea80000300800 */
        /* <DEDUP_REMOVED lines=8> */
.L_x_2115:
[----:B------:R-:W-:Y:S05]  /*2a240*/  BSYNC B7 ;  /* 0x0000000000077941 */ /* 0x000fea0003800000 */
.L_x_2113:
[----:B01----:R-:W3:Y:S02]  /*2a250*/  LDL R7, [R1+0x4] ;  /* 0x0000040001077983 */ /* 0x003ee40000100800 */
[----:B---3--:R-:W-:-:S13]  /*2a260*/  LOP3.LUT P0, RZ, R7, 0x10, RZ, 0xc0, !PT ;  /* 0x0000001007ff7812 */ /* 0x008fda000780c0ff */
[----:B------:R-:W-:Y:S05]  /*2a270*/  @!P0 BRA `(.L_x_2213) ;  /* 0x0000000000288947 */ /* 0x000fea0003800000 */
[----:B------:R-:W-:Y:S05]  /*2a280*/  WARPSYNC.ALL ;  /* 0x0000000000007948 */ /* 0x000fea0003800000 */
[----:B------:R-:W0:Y:S08]  /*2a290*/  S2UR UR5, SR_CgaCtaId ;  /* 0x00000000000579c3 */ /* 0x000e300000008800 */
[----:B------:R-:W-:Y:S06]  /*2a2a0*/  BAR.SYNC.DEFER_BLOCKING 0x5, 0x180 ;  /* 0x0146000000007b1d */ /* 0x000fec0000010000 */
[----:B------:R-:W-:-:S02]  /*2a2b0*/  UMOV UR4, 0x400 ;  /* 0x0000040000047882 */ /* 0x000fc40000000000 */
[----:B0-----:R-:W-:-:S06]  /*2a2c0*/  ULEA UR4, UR5, UR4, 0x18 ;  /* 0x0000000405047291 */ /* 0x001fcc000f8ec03f */
[----:B--2---:R-:W-:-:S05]  /*2a2d0*/  IMAD.U32 R0, RZ, RZ, UR4 ;  /* 0x00000004ff007e24 */ /* 0x004fca000f8e00ff */
[----:B------:R0:W1:Y:S04]  /*2a2e0*/  LDS.128 R16, [R0+0x308d0] ;  /* 0x0308d00000107984 */ /* 0x0000680000000c00 */
[----:B------:R0:W-:Y:S01]  /*2a2f0*/  STL [R1], R0 ;  /* 0x0000000001007387 */ /* 0x0001e20000100800 */
[----:B------:R-:W-:Y:S06]  /*2a300*/  BAR.ARV 0x4, 0x180 ;  /* 0x0106000000007b1d */ /* 0x000fec0000002000 */
[----:B------:R-:W-:Y:S05]  /*2a310*/  BRA `(.L_x_2214) ;  /* 0x0000000800d87947 */ /* 0x000fea0003800000 */
.L_x_2213:
[----:B------:R-:W3:Y:S01]  /*2a320*/  LDL R6, [R1+0x2c] ;  /* 0x00002c0001067983 */ /* 0x000ee20000100800 */
[----:B------:R-:W-:Y:S01]  /*2a330*/  UMOV UR4, 0xffffffff ;  /* 0xffffffff00047882 */ /* 0x000fe20000000000 */
[----:B---3--:R-:W-:Y:S02]  /*2a340*/  ISETP.NE.AND P5, PT, R6, 0x1f, PT ;  /* 0x0000001f0600780c */ /* 0x008fe40003fa5270 */
[----:B------:R-:W-:Y:S11]  /*2a350*/  BRA.DIV UR4, `(.L_x_2215) ;  /* 0x00000036042c7947 */ /* 0x000ff6000b800000 */
[----:B--2---:R-:W-:Y:S01]  /*2a360*/  IMAD.IADD R0, R19, 0x1, R6 ;  /* 0x0000000113007824 */ /* 0x004fe200078e0206 */
[----:B------:R-:W-:Y:S01]  /*2a370*/  ULDC UR4, c[0x0][0xc3c] ;  /* 0x00030f0000047ab9 */ /* 0x000fe20000000800 */
[----:B------:R-:W-:-:S03]  /*2a380*/  LOP3.LUT P4, RZ, R7, 0x1, RZ, 0xc0, !PT ;  /* 0x0000000107ff7812 */ /* 0x000fc6000788c0ff */
[----:B------:R-:W-:-:S13]  /*2a390*/  ISETP.GE.OR P0, PT, R0, UR4, !P5 ;  /* 0x0000000400007c0c */ /* 0x000fda000ef06670 */
[----:B------:R-:W0:Y:S02]  /*2a3a0*/  @!P0 LDC.64 R2, c[0x0][0xc80] ;  /* 0x00032000ff028b82 */ /* 0x000e240000000a00 */
        /* <DEDUP_REMOVED lines=26> */
.L_x_2342:
[----:B------:R-:W-:Y:S02]  /*2a550*/  ULDC UR4, c[0x0][0xc38] ;  /* 0x00030e0000047ab9 */ /* 0x000fe40000000800 */
[----:B------:R-:W-:-:S04]  /*2a560*/  IMAD.U32 R4, RZ, RZ, UR4 ;  /* 0x00000004ff047e24 */ /* 0x000fc8000f8e00ff */
[----:B-1----:R-:W-:-:S04]  /*2a570*/  IMAD R16, R16, R4, RZ ;  /* 0x0000000410107224 */ /* 0x002fc800078e02ff */
[----:B------:R-:W-:-:S05]  /*2a580*/  IMAD.IADD R5, R5, 0x1, R16 ;  /* 0x0000000105057824 */ /* 0x000fca00078e0210 */
[----:B------:R-:W-:-:S13]  /*2a590*/  ISETP.GT.AND P4, PT, R5, R0, PT ;  /* 0x000000000500720c */ /* 0x000fda0003f84270 */
[----:B------:R-:W-:Y:S05]  /*2a5a0*/  @P4 BRA `(.L_x_2216) ;  /* 0x0000000000a04947 */ /* 0x000fea0003800000 */
.L_x_2221:
[----:B------:R-:W1:Y:S01]  /*2a5b0*/  LDC R2, c[0x0][0xc3c] ;  /* 0x00030f00ff027b82 */ /* 0x000e620000000800 */
[----:B------:R-:W-:-:S05]  /*2a5c0*/  VIADD R19, R19, 0x1f ;  /* 0x0000001f13137836 */ /* 0x000fca0000000000 */
[----:B-1----:R-:W-:-:S13]  /*2a5d0*/  ISETP.GE.AND P4, PT, R19, R2, PT ;  /* 0x000000021300720c */ /* 0x002fda0003f86270 */
[----:B------:R-:W-:Y:S05]  /*2a5e0*/  @P4 BRA `(.L_x_2217) ;  /* 0x0000000400dc4947 */ /* 0x000fea0003800000 */
[----:B0-----:R-:W2:Y:S01]  /*2a5f0*/  LDL R3, [R1+0x2c] ;  /* 0x00002c0001037983 */ /* 0x001ea20000100800 */
[----:B------:R-:W-:Y:S01]  /*2a600*/  BSSY B0, `(.L_x_2218) ;  /* 0x0000008000007945 */ /* 0x000fe20003800000 */
[----:B--2---:R-:W-:-:S05]  /*2a610*/  IMAD.IADD R4, R19, 0x1, R3 ;  /* 0x0000000113047824 */ /* 0x004fca00078e0203 */
[----:B------:R-:W-:Y:S02]  /*2a620*/  ISETP.GE.OR P4, PT, R4, R2, !P5 ;  /* 0x000000020400720c */ /* 0x000fe40006f86670 */
[----:B------:R-:W-:-:S11]  /*2a630*/  MOV R2, RZ ;  /* 0x000000ff00027202 */ /* 0x000fd60000000f00 */
[----:B------:R-:W-:Y:S05]  /*2a640*/  @P4 BRA `(.L_x_2219) ;  /* 0x00000000000c4947 */ /* 0x000fea0003800000 */
[----:B------:R-:W0:Y:S02]  /*2a650*/  LDC.64 R2, c[0x0][0xc80] ;  /* 0x00032000ff027b82 */ /* 0x000e240000000a00 */
[----:B0-----:R-:W-:-:S06]  /*2a660*/  IMAD.WIDE R2, R4, 0x4, R2 ;  /* 0x0000000404027825 */ /* 0x001fcc00078e0202 */
[----:B------:R0:W5:Y:S02]  /*2a670*/  LDG.E R2, desc[UR60][R2.64] ;  /* 0x0000003c02027981 */ /* 0x000164000c1e1900 */
.L_x_2219:
[----:B------:R-:W-:Y:S05]  /*2a680*/  BSYNC B0 ;  /* 0x0000000000007941 */ /* 0x000fea0003800000 */
.L_x_2218:
[----:B------:R-:W-:-:S03]  /*2a690*/  UMOV UR4, 0xffffffff ;  /* 0xffffffff00047882 */ /* 0x000fc60000000000 */
[----:B------:R-:W-:Y:S05]  /*2a6a0*/  BRA.DIV UR4, `(.L_x_2220) ;  /* 0x0000003604947947 */ /* 0x000fea000b800000 */
[----:B------:R-:W2:Y:S04]  /*2a6b0*/  LDL R4, [R1+0x4] ;  /* 0x0000040001047983 */ /* 0x000ea80000100800 */
[----:B0----5:R-:W0:Y:S01]  /*2a6c0*/  SHFL.UP PT, R3, R2, 0x1, RZ ;  /* 0x0420000002037989 */ /* 0x021e2200000e00ff */
[----:B--2---:R-:W-:-:S04]  /*2a6d0*/  LOP3.LUT P4, RZ, R4, 0x1, RZ, 0xc0, !PT ;  /* 0x0000000104ff7812 */ /* 0x004fc8000788c0ff */
        /* <DEDUP_REMOVED lines=15> */
.L_x_2350:
[----:B------:R-:W-:Y:S02]  /*2a7d0*/  ULDC UR4, c[0x0][0xc38] ;  /* 0x00030e0000047ab9 */ /* 0x000fe40000000800 */
[----:B------:R-:W-:-:S04]  /*2a7e0*/  IMAD.U32 R4, RZ, RZ, UR4 ;  /* 0x00000004ff047e24 */ /* 0x000fc8000f8e00ff */
[----:B-1----:R-:W-:-:S04]  /*2a7f0*/  IMAD R16, R16, R4, RZ ;  /* 0x0000000410107224 */ /* 0x002fc800078e02ff */
[----:B------:R-:W-:-:S05]  /*2a800*/  IMAD.IADD R5, R16, 0x1, R5 ;  /* 0x0000000110057824 */ /* 0x000fca00078e0205 */
[----:B------:R-:W-:-:S13]  /*2a810*/  ISETP.GT.AND P4, PT, R5, R0, PT ;  /* 0x000000000500720c */ /* 0x000fda0003f84270 */
[----:B------:R-:W-:Y:S05]  /*2a820*/  @!P4 BRA `(.L_x_2221) ;  /* 0xfffffffc0060c947 */ /* 0x000fea000383ffff */
.L_x_2216:
[----:B------:R-:W-:Y:S01]  /*2a830*/  IMAD.IADD R16, R5, 0x1, -R16 ;  /* 0x0000000105107824 */ /* 0x000fe200078e0a10 */
[----:B------:R-:W-:-:S03]  /*2a840*/  UMOV UR4, 0xffffffff ;  /* 0xffffffff00047882 */ /* 0x000fc60000000000 */
[----:B------:R-:W-:-:S05]  /*2a850*/  IMAD R5, R3, R4, R16 ;  /* 0x0000000403057224 */ /* 0x000fca00078e0210 */
[----:B------:R-:W-:Y:S01]  /*2a860*/  ISETP.GT.AND P6, PT, R5, R0, PT ;  /* 0x000000000500720c */ /* 0x000fe20003fc4270 */
[----:B------:R-:W-:-:S12]  /*2a870*/  BRA.DIV UR4, `(.L_x_2222) ;  /* 0x0000003a04007947 */ /* 0x000fd8000b800000 */
[----:B------:R-:W-:-:S04]  /*2a880*/  VOTE.ANY R5, PT, !P6 ;  /* 0x0000000000057806 */ /* 0x000fc800070e0100 */
[----:B------:R-:W1:Y:S02]  /*2a890*/  POPC R6, R5 ;  /* 0x0000000500067309 */ /* 0x000e640000000000 */
[----:B-1----:R1:W2:Y:S02]  /*2a8a0*/  SHFL.IDX PT, R17, R2, R6, 0x1f ;  /* 0x00001f0602117589 */ /* 0x0022a400000e0000 */
.L_x_2354:
[----:B------:R-:W-:Y:S01]  /*2a8b0*/  ISETP.NE.AND P0, PT, R5, RZ, PT ;  /* 0x000000ff0500720c */ /* 0x000fe20003f05270 */
[----:B------:R-:W-:-:S12]  /*2a8c0*/  IMAD.MOV.U32 R7, RZ, RZ, RZ ;  /* 0x000000ffff077224 */ /* 0x000fd800078e00ff */
[----:B------:R-:W-:Y:S05]  /*2a8d0*/  @!P0 BRA `(.L_x_2223) ;  /* 0x0000000000148947 */ /* 0x000fea0003800000 */
[----:B------:R-:W-:Y:S01]  /*2a8e0*/  UMOV UR4, 0xffffffff ;  /* 0xffffffff00047882 */ /* 0x000fe20000000000 */
[----:B------:R-:W-:Y:S02]  /*2a8f0*/  IADD3 R12, R6, -0x1, RZ ;  /* 0xffffffff060c7810 */ /* 0x000fe40007ffe0ff */
[----:B------:R-:W-:Y:S05]  /*2a900*/  BRA.DIV UR4, `(.L_x_2224) ;  /* 0x0000003a04247947 */ /* 0x000fea000b800000 */
[----:B0-----:R0:W3:Y:S02]  /*2a910*/  SHFL.IDX PT, R3, R3, R12, 0x1f ;  /* 0x00001f0c03037589 */ /* 0x0010e400000e0000 */
.L_x_2357:
[----:B---3--:R-:W-:-:S07]  /*2a920*/  IMAD.MOV.U32 R7, RZ, RZ, R3 ;  /* 0x000000ffff077224 */ /* 0x008fce00078e0003 */
.L_x_2223:
[----:B01----:R-:W0:Y:S01]  /*2a930*/  LDC.64 R2, c[0x0][0xc90] ;  /* 0x00032400ff027b82 */ /* 0x003e220000000a00 */
[----:B------:R-:W-:-:S04]  /*2a940*/  IMAD.IADD R19, R6, 0x1, R19 ;  /* 0x0000000106137824 */ /* 0x000fc800078e0213 */
[----:B0-----:R-:W-:-:S05]  /*2a950*/  IMAD.WIDE R2, R19, 0x4, R2 ;  /* 0x0000000413027825 */ /* 0x001fca00078e0202 */
[----:B------:R-:W2:Y:S01]  /*2a960*/  LDG.E R6, desc[UR60][R2.64] ;  /* 0x0000003c02067981 */ /* 0x000ea2000c1e1900 */
[----:B------:R-:W-:-:S04]  /*2a970*/  IMAD R16, R7, R4, R16 ;  /* 0x0000000407107224 */ /* 0x000fc800078e0210 */
[----:B------:R-:W-:Y:S02]  /*2a980*/  IMAD.IADD R0, R0, 0x1, -R16 ;  /* 0x0000000100007824 */ /* 0x000fe400078e0a10 */
[----:B--2---:R-:W-:-:S05]  /*2a990*/  IMAD R5, R17, R6, RZ ;  /* 0x0000000611057224 */ /* 0x004fca00078e02ff */
[----:B-----5:R-:W-:-:S04]  /*2a9a0*/  IABS R8, R5 ;  /* 0x0000000500087213 */ /* 0x020fc80000000000 */
[----:B------:R-:W0:Y:S08]  /*2a9b0*/  I2F.RP R2, R8 ;  /* 0x0000000800027306 */ /* 0x000e300000209400 */
[----:B0-----:R-:W0:Y:S02]  /*2a9c0*/  MUFU.RCP R2, R2 ;  /* 0x0000000200027308 */ /* 0x001e240000001000 */
[----:B0-----:R-:W-:-:S06]  /*2a9d0*/  VIADD R2, R2, 0xffffffe ;  /* 0x0ffffffe02027836 */ /* 0x001fcc0000000000 */
[----:B------:R-:W0:Y:S02]  /*2a9e0*/  F2I.FTZ.U32.TRUNC.NTZ R3, R2 ;  /* 0x0000000200037305 */ /* 0x000e24000021f000 */
[----:B0-----:R-:W-:-:S04]  /*2a9f0*/  IMAD.MOV R2, RZ, RZ, -R3 ;  /* 0x000000ffff027224 */ /* 0x001fc800078e0a03 */
[----:B------:R-:W-:Y:S01]  /*2aa00*/  IMAD R9, R2, R8, RZ ;  /* 0x0000000802097224 */ /* 0x000fe200078e02ff */
[----:B------:R-:W-:-:S05]  /*2aa10*/  MOV R2, RZ ;  /* 0x000000ff00027202 */ /* 0x000fca0000000f00 */
        /* <DEDUP_REMOVED lines=13> */
[----:B------:R-:W-:-:S05]  /*2aaf0*/  @P0 IADD3 R9, R9, 0x1, RZ ;  /* 0x0000000109090810 */ /* 0x000fca0007ffe0ff */
[----:B------:R-:W-:-:S04]  /*2ab00*/  IMAD.MOV.U32 R2, RZ, RZ, R9 ;  /* 0x000000ffff027224 */ /* 0x000fc800078e0009 */
[----:B------:R-:W-:Y:S01]  /*2ab10*/  @!P1 IMAD.MOV R2, RZ, RZ, -R2 ;  /* 0x000000ffff029224 */ /* 0x000fe200078e0a02 */
[----:B------:R-:W-:-:S05]  /*2ab20*/  @!P2 LOP3.LUT R2, RZ, R5, RZ, 0x33, !PT ;  /* 0x00000005ff02a212 */ /* 0x000fca00078e33ff */
[----:B------:R-:W-:Y:S01]  /*2ab30*/  IMAD R7, R6, R2, RZ ;  /* 0x0000000206077224 */ /* 0x000fe200078e02ff */
[----:B------:R-:W-:-:S03]  /*2ab40*/  IADD3 R2, -R2, RZ, RZ ;  /* 0x000000ff02027210 */ /* 0x000fc60007ffe1ff */
        /* <DEDUP_REMOVED lines=18> */
[----:B------:R-:W-:Y:S01]  /*2ac70*/  @!P2 IMAD.IADD R3, R3, 0x1, -R6 ;  /* 0x000000010303a824 */ /* 0x000fe200078e0a06 */
[----:B------:R-:W-:Y:S02]  /*2ac80*/  @!P2 IADD3 R2, R2, 0x1, RZ ;  /* 0x000000010202a810 */ /* 0x000fe40007ffe0ff */
        /* <DEDUP_REMOVED lines=10> */
[----:B------:R-:W-:-:S04]  /*2ad30*/  LOP3.LUT R2, RZ, R2, RZ, 0x33, !PT ;  /* 0x00000002ff027212 */ /* 0x000fc800078e33ff */
[----:B------:R-:W-:Y:S01]  /*2ad40*/  IADD3 R17, R17, R2, RZ ;  /* 0x0000000211117210 */ /* 0x000fe20007ffe0ff */
[----:B------:R-:W-:Y:S06]  /*2ad50*/  BRA `(.L_x_2225) ;  /* 0x00000000001c7947 */ /* 0x000fec0003800000 */
.L_x_2217:
[----:B------:R-:W-:Y:S01]  /*2ad60*/  UMOV UR4, URZ ;  /* 0x0000003f00047c82 */ /* 0x000fe20008000000 */
[----:B------:R-:W-:Y:S01]  /*2ad70*/  UMOV UR5, URZ ;  /* 0x0000003f00057c82 */ /* 0x000fe20008000000 */
[----:B------:R-:W-:Y:S01]  /*2ad80*/  ULDC UR6, c[0x0][0xc3c] ;  /* 0x00030f0000067ab9 */ /* 0x000fe20000000800 */
[----:B------:R-:W-:Y:S02]  /*2ad90*/  IMAD.MOV.U32 R16, RZ, RZ, R0 ;  /* 0x000000ffff107224 */ /* 0x000fe400078e0000 */
[----:B------:R-:W-:Y:S02]  /*2ada0*/  IMAD.U32 R17, RZ, RZ, UR4 ;  /* 0x00000004ff117e24 */ /* 0x000fe4000f8e00ff */
[----:B------:R-:W-:Y:S02]  /*2adb0*/  IMAD.U32 R18, RZ, RZ, UR5 ;  /* 0x00000005ff127e24 */ /* 0x000fe4000f8e00ff */
[----:B------:R-:W-:-:S07]  /*2adc0*/  IMAD.U32 R19, RZ, RZ, UR6 ;  /* 0x00000006ff137e24 */ /* 0x000fce000f8e00ff */
.L_x_2225:
[----:B------:R-:W2:Y:S04]  /*2add0*/  LDL R0, [R1+0x2c] ;  /* 0x00002c0001007983 */ /* 0x000ea80000100800 */
[----:B0-----:R3:W4:Y:S01]  /*2ade0*/  LDL R3, [R1] ;  /* 0x0000000001037983 */ /* 0x0017220000100800 */
[----:B------:R-:W-:Y:S05]  /*2adf0*/  WARPSYNC.ALL ;  /* 0x0000000000007948 */ /* 0x000fea0003800000 */
[----:B------:R-:W-:Y:S01]  /*2ae00*/  BAR.SYNC.DEFER_BLOCKING 0x4, 0x180 ;  /* 0x0106000000007b1d */ /* 0x000fe20000010000 */
[----:B--2---:R-:W-:-:S13]  /*2ae10*/  ISETP.NE.AND P0, PT, R0, RZ, PT ;  /* 0x000000ff0000720c */ /* 0x004fda0003f05270 */
[----:B------:R-:W4:Y:S01]  /*2ae20*/  @!P0 S2R R0, SR_CgaCtaId ;  /* 0x0000000000008919 */ /* 0x000f220000008800 */
[----:B------:R-:W-:-:S04]  /*2ae30*/  @!P0 MOV R2, 0x400 ;  /* 0x0000040000028802 */ /* 0x000fc80000000f00 */
[----:B----4-:R-:W-:-:S05]  /*2ae40*/  @!P0 LEA R3, R0, R2, 0x18 ;  /* 0x0000000200038211 */ /* 0x010fca00078ec0ff */
[----:B------:R3:W-:Y:S04]  /*2ae50*/  @!P0 STS.128 [R3+0x308d0], R16 ;  /* 0x0308d01003008388 */ /* 0x0007e80000000c00 */
[----:B------:R3:W-:Y:S01]  /*2ae60*/  @!P0 STL [R1], R3 ;  /* 0x0000000301008387 */ /* 0x0007e20000100800 */
[----:B------:R-:W-:Y:S06]  /*2ae70*/  BAR.ARV 0x5, 0x180 ;  /* 0x0146000000007b1d */ /* 0x000fec0000002000 */
.L_x_2214:
[----:B------:R-:W-:Y:S02]  /*2ae80*/  ULDC UR4, c[0x0][0xc3c] ;  /* 0x00030f0000047ab9 */ /* 0x000fe40000000800 */
[----:B-1----:R-:W-:-:S13]  /*2ae90*/  ISETP.GE.AND P0, PT, R19, UR4, PT ;  /* 0x0000000413007c0c */ /* 0x002fda000bf06270 */
[----:B------:R-:W-:Y:S05]  /*2aea0*/  @!P0 BRA `(.L_x_2226) ;  /* 0xffffff7c007c8947 */ /* 0x000fea000383ffff */
[----:B------:R-:W-:Y:S05]  /*2aeb0*/  BSYNC B8 ;  /* 0x0000000000087941 */ /* 0x000fea0003800000 */
.L_x_2049:
[----:B0-----:R-:W2:Y:S01]  /*2aec0*/  LDL.LU R0, [R1+0x54] ;  /* 0x0000540001007983 */ /* 0x001ea20000300800 */
[----:B------:R-:W-:Y:S01]  /*2aed0*/  BSSY B0, `(.L_x_2227) ;  /* 0x000000b000007945 */ /* 0x000fe20003800000 */
[----:B------:R-:W0:Y:S01]  /*2aee0*/  S2R R5, SR_CgaCtaId ;  /* 0x0000000000057919 */ /* 0x000e220000008800 */
[----:B--2---:R-:W-:-:S04]  /*2aef0*/  IADD3 R0, R0, 0x1, RZ ;  /* 0x0000000100007810 */ /* 0x004fc80007ffe0ff */
[----:B------:R-:W-:-:S04]  /*2af00*/  LEA.HI R2, R0, R0, RZ, 0x1 ;  /* 0x0000000000027211 */ /* 0x000fc800078f08ff */
[----:B---3--:R-:W-:-:S05]  /*2af10*/  LOP3.LUT R3, R2, 0xfffffffe, RZ, 0xc0, !PT ;  /* 0xfffffffe02037812 */ /* 0x008fca00078ec0ff */
[----:B------:R-:W-:Y:S01]  /*2af20*/  IMAD.IADD R3, R0, 0x1, -R3 ;  /* 0x0000000100037824 */ /* 0x000fe200078e0a03 */
[----:B------:R-:W-:-:S04]  /*2af30*/  MOV R0, 0x400 ;  /* 0x0000040000007802 */ /* 0x000fc80000000f00 */
[----:B0-----:R-:W-:Y:S02]  /*2af40*/  LEA R0, R5, R0, 0x18 ;  /* 0x0000000005007211 */ /* 0x001fe400078ec0ff */
[----:B------:R-:W-:-:S04]  /*2af50*/  SHF.L.U32 R3, R3, 0x1f, RZ ;  /* 0x0000001f03037819 */ /* 0x000fc800000006ff */
[----:B------:R-:W0:Y:S02]  /*2af60*/  SYNCS.PHASECHK.TRANS64.TRYWAIT P0, [R0+URZ+0x30820], R3 ;  /* 0x03082003000075a7 */ /* 0x000e24000800017f */
[----:B0-----:R-:W-:Y:S05]  /*2af70*/  @!P0 BRA `(.L_x_2228) ;  /* 0x0000003000b08947 */ /* 0x001fea0003800000 */
.L_x_2358:
[----:B------:R-:W-:Y:S05]  /*2af80*/  BSYNC B0 ;  /* 0x0000000000007941 */ /* 0x000fea0003800000 */
.L_x_2227:
[----:B------:R-:W-:-:S03]  /*2af90*/  UMOV UR4, 0xffffffff ;  /* 0xffffffff00047882 */ /* 0x000fc60000000000 */
[----:B------:R-:W-:Y:S05]  /*2afa0*/  BRA.DIV UR4, `(.L_x_2229) ;  /* 0x0000003204b87947 */ /* 0x000fea000b800000 */
[----:B------:R-:W1:Y:S02]  /*2afb0*/  S2R R2, SR_TID.X ;  /* 0x0000000000027919 */ /* 0x000e640000002100 */
[----:B-1----:R-:W-:-:S04]  /*2afc0*/  SHF.R.U32.HI R2, RZ, 0x5, R2 ;  /* 0x00000005ff027819 */ /* 0x002fc80000011602 */
[----:B------:R-:W-:-:S05]  /*2afd0*/  LOP3.LUT R2, R2, 0x3, RZ, 0xc0, !PT ;  /* 0x0000000302027812 */ /* 0x000fca00078ec0ff */
[----:B------:R1:W2:Y:S02]  /*2afe0*/  SHFL.IDX PT, R14, R2, RZ, 0x1f ;  /* 0x00001fff020e7589 */ /* 0x0002a400000e0000 */
.L_x_2361:
[----:B--2---:R-:W-:-:S13]  /*2aff0*/  ISETP.NE.AND P0, PT, R14, RZ, PT ;  /* 0x000000ff0e00720c */ /* 0x004fda0003f05270 */
[----:B------:R-:W-:Y:S05]  /*2b000*/  @P0 BRA `(.L_x_1750) ;  /* 0x0000000000940947 */ /* 0x000fea0003800000 */
[----:B------:R-:W-:-:S03]  /*2b010*/  UMOV UR4, 0xffffffff ;  /* 0xffffffff00047882 */ /* 0x000fc60000000000 */
[----:B------:R-:W-:Y:S05]  /*2b020*/  BRA.DIV UR4, `(.L_x_2230) ;  /* 0x0000003204cc7947 */ /* 0x000fea000b800000 */
[----:B------:R-:W-:-:S13]  /*2b030*/  ELECT P6, URZ, PT ;  /* 0x00000000003f782f */ /* 0x000fda00038c0000 */
.L_x_2364:
[----:B------:R-:W-:Y:S05]  /*2b040*/  @!P6 BRA `(.L_x_1750) ;  /* 0x000000000084e947 */ /* 0x000fea0003800000 */
[----:B-1----:R-:W2:Y:S02]  /*2b050*/  LDL.LU R2, [R1+0x50] ;  /* 0x0000500001027983 */ /* 0x002ea40000300800 */
[----:B--2---:R-:W-:-:S04]  /*2b060*/  LOP3.LUT R2, R2, 0x2, RZ, 0xfc, !PT ;  /* 0x0000000202027812 */ /* 0x004fc800078efcff */
[----:B------:R-:W-:-:S13]  /*2b070*/  ISETP.NE.AND P2, PT, R2, 0x3, PT ;  /* 0x000000030200780c */ /* 0x000fda0003f45270 */
[----:B------:R-:W-:Y:S05]  /*2b080*/  @!P2 BRA `(.L_x_2231) ;  /* 0x000000000004a947 */ /* 0x000fea0003800000 */
[----:B------:R-:W-:Y:S01]  /*2b090*/  BPT.TRAP 0x1 ;  /* 0x000000040000795c */ /* 0x000fe20000300000 */
.L_x_2231:
[----:B0-----:R-:W2:Y:S04]  /*2b0a0*/  LDL R3, [R1+0x8] ;  /* 0x0000080001037983 */ /* 0x001ea80000100800 */
[----:B------:R-:W3:Y:S01]  /*2b0b0*/  LDL.LU R7, [R1+0x14] ;  /* 0x0000140001077983 */ /* 0x000ee20000300800 */
[----:B------:R-:W-:-:S04]  /*2b0c0*/  VIADD R2, R0, 0x30840 ;  /* 0x0003084000027836 */ /* 0x000fc80000000000 */
[C---:B--2---:R-:W-:Y:S02]  /*2b0d0*/  IMAD R6, R3.reuse, 0x8, R2 ;  /* 0x0000000803067824 */ /* 0x044fe400078e0202 */
[----:B------:R-:W-:Y:S01]  /*2b0e0*/  VIADD R3, R3, 0x1 ;  /* 0x0000000103037836 */ /* 0x000fe20000000000 */
[----:B---3--:R-:W-:-:S04]  /*2b0f0*/  SHF.L.U32 R5, R7, 0x1f, RZ ;  /* 0x0000001f07057819 */ /* 0x008fc800000006ff */
[C---:B------:R-:W-:Y:S01]  /*2b100*/  ISETP.NE.AND P1, PT, R3.reuse, 0x2, PT ;  /* 0x000000020300780c */ /* 0x040fe20003f25270 */
[----:B------:R-:W0:Y:S03]  /*2b110*/  SYNCS.PHASECHK.TRANS64.TRYWAIT P0, [R6+URZ], R5 ;  /* 0x00000005060075a7 */ /* 0x000e26000800017f */
[----:B------:R-:W-:Y:S02]  /*2b120*/  SEL R4, RZ, 0x1, P1 ;  /* 0x00000001ff047807 */ /* 0x000fe40000800000 */
[----:B------:R-:W-:Y:S02]  /*2b130*/  SEL R3, R3, RZ, P1 ;  /* 0x000000ff03037207 */ /* 0x000fe40000800000 */
[----:B------:R-:W-:Y:S02]  /*2b140*/  LOP3.LUT R4, R7, R4, RZ, 0x3c, !PT ;  /* 0x0000000407047212 */ /* 0x000fe400078e3cff */
[----:B------:R-:W-:-:S02]  /*2b150*/  LEA R7, R3, R2, 0x3 ;  /* 0x0000000203077211 */ /* 0x000fc400078e18ff */
[----:B------:R-:W-:Y:S01]  /*2b160*/  SHF.L.U32 R2, R4, 0x1f, RZ ;  /* 0x0000001f04027819 */ /* 0x000fe200000006ff */
[----:B0-----:R-:W-:Y:S06]  /*2b170*/  @!P0 BRA `(.L_x_2232) ;  /* 0x0000003000988947 */ /* 0x001fec0003800000 */
.L_x_2365:
[----:B------:R-:W1:Y:S02]  /*2b180*/  SYNCS.PHASECHK.TRANS64.TRYWAIT P0, [R7+URZ], R2 ;  /* 0x00000002070075a7 */ /* 0x000e64000800017f */
[----:B-1----:R-:W-:Y:S05]  /*2b190*/  @!P0 BRA `(.L_x_2233) ;  /* 0x0000003000a48947 */ /* 0x002fea0003800000 */
.L_x_2366:
[----:B------:R-:W-:Y:S05]  /*2b1a0*/  @!P2 BRA `(.L_x_2234) ;  /* 0x000000000004a947 */ /* 0x000fea0003800000 */
[----:B------:R-:W-:Y:S01]  /*2b1b0*/  BPT.TRAP 0x1 ;  /* 0x000000040000795c */ /* 0x000fe20000300000 */
.L_x_2234:
[----:B------:R-:W2:Y:S01]  /*2b1c0*/  LDL.LU R4, [R1+0x8] ;  /* 0x0000080001047983 */ /* 0x000ea20000300800 */
[----:B------:R-:W-:-:S04]  /*2b1d0*/  VIADD R0, R0, 0x30860 ;  /* 0x0003086000007836 */ /* 0x000fc80000000000 */
[----:B--2---:R-:W-:-:S04]  /*2b1e0*/  IMAD R4, R4, 0x8, R0 ;  /* 0x0000000804047824 */ /* 0x004fc800078e0200 */
[----:B------:R-:W2:Y:S02]  /*2b1f0*/  SYNCS.PHASECHK.TRANS64.TRYWAIT P0, [R4+URZ], R5 ;  /* 0x00000005040075a7 */ /* 0x000ea4000800017f */
[----:B--2---:R-:W-:Y:S05]  /*2b200*/  @!P0 BRA `(.L_x_2235) ;  /* 0x00000030009c8947 */ /* 0x004fea0003800000 */
.L_x_2367:
[----:B------:R-:W-:-:S07]  /*2b210*/  IMAD R3, R3, 0x8, R0 ;  /* 0x0000000803037824 */ /* 0x000fce00078e0200 */
.L_x_2236:
[----:B---3--:R3:W4:Y:S02]  /*2b220*/  SYNCS.PHASECHK.TRANS64.TRYWAIT P0, [R3+URZ], R2 ;  /* 0x00000002030075a7 */ /* 0x008724000800017f */
[----:B----4-:R-:W-:Y:S05]  /*2b230*/  @!P0 NANOSLEEP.SYNCS 0x989680 ;  /* 0x009896800000895d */ /* 0x010fea0003900000 */
[----:B------:R-:W4:Y:S02]  /*2b240*/  @!P0 SYNCS.PHASECHK.TRANS64 P0, [R3+URZ], R2 ;  /* 0x00000002030085a7 */ /* 0x000f24000800007f */
[----:B----4-:R-:W-:Y:S05]  /*2b250*/  @!P0 BRA `(.L_x_2236) ;  /* 0xfffffffc00f08947 */ /* 0x010fea000383ffff */
.L_x_1750:
[----:B------:R-:W-:Y:S05]  /*2b260*/  BSYNC B9 ;  /* 0x0000000000097941 */ /* 0x000fea0003800000 */
.L_x_1747:
[----:B------:R-:W-:Y:S05]  /*2b270*/  EXIT ;  /* 0x000000000000794d */ /* 0x000fea0003800000 */
.L_x_1776:
[----:B0-----:R0:W1:Y:S02]  /*2b280*/  SYNCS.PHASECHK.TRANS64.TRYWAIT P5, [R99+URZ+0x30890], R107 ;  /* 0x0308906b630075a7 */ /* 0x00106400080a017f */
[----:B-1----:R-:W-:Y:S05]  /*2b290*/  @!P5 NANOSLEEP.SYNCS 0x989680 ;  /* 0x009896800000d95d */ /* 0x002fea0003900000 */
[----:B------:R-:W1:Y:S02]  /*2b2a0*/  @!P5 SYNCS.PHASECHK.TRANS64 P5, [R99+URZ+0x30890], R107 ;  /* 0x0308906b6300d5a7 */ /* 0x000e6400080a007f */
[----:B-1----:R-:W-:Y:S05]  /*2b2b0*/  @!P5 BRA `(.L_x_1776) ;  /* 0xfffffffc00f0d947 */ /* 0x002fea000383ffff */
[----:B------:R-:W-:Y:S05]  /*2b2c0*/  BRA `(.L_x_2237) ;  /* 0xfffffd84000c7947 */ /* 0x000fea000383ffff */
.L_x_1814:
[----:B0-----:R0:W1:Y:S02]  /*2b2d0*/  SYNCS.PHASECHK.TRANS64.TRYWAIT P5, [R99+URZ+0x30890], R107 ;  /* 0x0308906b630075a7 */ /* 0x00106400080a017f */
[----:B-1----:R-:W-:Y:S05]  /*2b2e0*/  @!P5 NANOSLEEP.SYNCS 0x989680 ;  /* 0x009896800000d95d */ /* 0x002fea0003900000 */
[----:B------:R-:W1:Y:S02]  /*2b2f0*/  @!P5 SYNCS.PHASECHK.TRANS64 P5, [R99+URZ+0x30890], R107 ;  /* 0x0308906b6300d5a7 */ /* 0x000e6400080a007f */
[----:B-1----:R-:W-:Y:S05]  /*2b300*/  @!P5 BRA `(.L_x_1814) ;  /* 0xfffffffc00f0d947 */ /* 0x002fea000383ffff */
[----:B------:R-:W-:Y:S05]  /*2b310*/  BRA `(.L_x_2238) ;  /* 0xfffffda400887947 */ /* 0x000fea000383ffff */
.L_x_1831:
[----:B0-----:R0:W1:Y:S02]  /*2b320*/  SYNCS.PHASECHK.TRANS64.TRYWAIT P0, [R99+URZ+0x30890], R107 ;  /* 0x0308906b630075a7 */ /* 0x001064000800017f */
[----:B-1----:R-:W-:Y:S05]  /*2b330*/  @!P0 NANOSLEEP.SYNCS 0x989680 ;  /* 0x009896800000895d */ /* 0x002fea0003900000 */
[----:B------:R-:W1:Y:S02]  /*2b340*/  @!P0 SYNCS.PHASECHK.TRANS64 P0, [R99+URZ+0x30890], R107 ;  /* 0x0308906b630085a7 */ /* 0x000e64000800007f */
[----:B-1----:R-:W-:Y:S05]  /*2b350*/  @!P0 BRA `(.L_x_1831) ;  /* 0xfffffffc00f08947 */ /* 0x002fea000383ffff */
[----:B------:R-:W-:Y:S05]  /*2b360*/  BRA `(.L_x_2239) ;  /* 0xfffffdc400f47947 */ /* 0x000fea000383ffff */
.L_x_1837:
[----:B--2---:R2:W3:Y:S02]  /*2b370*/  SYNCS.PHASECHK.TRANS64.TRYWAIT P1, [R99+URZ+0x308b0], R107 ;  /* 0x0308b06b630075a7 */ /* 0x0044e4000802017f */
[----:B---3--:R-:W-:Y:S05]  /*2b380*/  @!P1 NANOSLEEP.SYNCS 0x989680 ;  /* 0x009896800000995d */ /* 0x008fea0003900000 */
[----:B------:R-:W3:Y:S02]  /*2b390*/  @!P1 SYNCS.PHASECHK.TRANS64 P1, [R99+URZ+0x308b0], R107 ;  /* 0x0308b06b630095a7 */ /* 0x000ee4000802007f */
[----:B---3--:R-:W-:Y:S05]  /*2b3a0*/  @!P1 BRA `(.L_x_1837) ;  /* 0xfffffffc00f09947 */ /* 0x008fea000383ffff */
[----:B------:R-:W-:Y:S05]  /*2b3b0*/  BRA `(.L_x_2240) ;  /* 0xfffffdc800c47947 */ /* 0x000fea000383ffff */
.L_x_1865:
        /* <DEDUP_REMOVED lines=8> */
.L_x_2242:
[----:B------:R-:W-:Y:S05]  /*2b440*/  BSYNC B1 ;  /* 0x0000000000017941 */ /* 0x000fea0003800000 */
.L_x_2241:
        /* <DEDUP_REMOVED lines=8> */
.L_x_2243:
[----:B------:R-:W-:Y:S02]  /*2b4d0*/  IMAD.MOV.U32 R13, RZ, RZ, R7 ;  /* 0x000000ffff0d7224 */ /* 0x000fe400078e0007 */
[----:B------:R-:W-:-:S07]  /*2b4e0*/  IMAD.MOV.U32 R4, RZ, RZ, R14 ;  /* 0x000000ffff047224 */ /* 0x000fce00078e000e */
[----:B------:R-:W-:Y:S05]  /*2b4f0*/  WARPSYNC.COLLECTIVE R15, `(.L_x_2244) ;  /* 0x000000000f087348 */ /* 0x000fea0003c00000 */
[----:B------:R0:W1:Y:S02]  /*2b500*/  SHFL.IDX P6, R14, R13, R12, R11 ;  /* 0x0000000c0d0e7389 */ /* 0x00006400000c000b */
[----:B01----:R-:W-:Y:S01]  /*2b510*/  ENDCOLLECTIVE ;  /* 0x000000000000791b */ /* 0x003fe20003800000 */
.L_x_2244:
[----:B------:R-:W-:Y:S01]  /*2b520*/  IMAD.MOV.U32 R13, RZ, RZ, R0 ;  /* 0x000000ffff0d7224 */ /* 0x000fe200078e0000 */
[----:B------:R-:W-:-:S07]  /*2b530*/  MOV R9, R14 ;  /* 0x0000000e00097202 */ /* 0x000fce0000000f00 */
[----:B------:R-:W-:Y:S05]  /*2b540*/  WARPSYNC.COLLECTIVE R15, `(.L_x_2245) ;  /* 0x000000000f087348 */ /* 0x000fea0003c00000 */
[----:B------:R0:W1:Y:S02]  /*2b550*/  SHFL.IDX P6, R14, R13, R12, R11 ;  /* 0x0000000c0d0e7389 */ /* 0x00006400000c000b */
[----:B01----:R-:W-:Y:S01]  /*2b560*/  ENDCOLLECTIVE ;  /* 0x000000000000791b */ /* 0x003fe20003800000 */
.L_x_2245:
[----:B------:R-:W-:Y:S05]  /*2b570*/  BRA `(.L_x_2246) ;  /* 0xfffffddc00ac7947 */ /* 0x000fea000383ffff */
.L_x_1868:
[----:B------:R-:W-:Y:S01]  /*2b580*/  BSSY B1, `(.L_x_2247) ;  /* 0x0000008000017945 */ /* 0x000fe20003800000 */
[----:B------:R-:W-:Y:S01]  /*2b590*/  IMAD.MOV.U32 R13, RZ, RZ, R6 ;  /* 0x000000ffff0d7224 */ /* 0x000fe200078e0006 */
[----:B------:R-:W-:Y:S01]  /*2b5a0*/  MOV R15, 0xffffffff ;  /* 0xffffffff000f7802 */ /* 0x000fe20000000f00 */
[----:B------:R-:W-:Y:S02]  /*2b5b0*/  IMAD.MOV.U32 R12, RZ, RZ, 0x1 ;  /* 0x00000001ff0c7424 */ /* 0x000fe400078e00ff */
[----:B------:R-:W-:-:S07]  /*2b5c0*/  IMAD.MOV.U32 R11, RZ, RZ, 0x181f ;  /* 0x0000181fff0b7424 */ /* 0x000fce00078e00ff */
[----:B0---4-:R-:W-:Y:S05]  /*2b5d0*/  WARPSYNC.COLLECTIVE R15, `(.L_x_2248) ;  /* 0x000000000f087348 */ /* 0x011fea0003c00000 */
[----:B----4-:R1:W2:Y:S02]  /*2b5e0*/  SHFL.IDX P6, R14, R13, R12, R11 ;  /* 0x0000000c0d0e7389 */ /* 0x0102a400000c000b */
[----:B012---:R-:W-:Y:S01]  /*2b5f0*/  ENDCOLLECTIVE ;  /* 0x000000000000791b */ /* 0x007fe20003800000 */
.L_x_2248:
[----:B------:R-:W-:Y:S05]  /*2b600*/  BSYNC B1 ;  /* 0x0000000000017941 */ /* 0x000fea0003800000 */
.L_x_2247:
[----:B------:R-:W-:Y:S01]  /*2b610*/  IMAD.MOV.U32 R13, RZ, RZ, R3 ;  /* 0x000000ffff0d7224 */ /* 0x000fe200078e0003 */
[----:B------:R-:W-:Y:S01]  /*2b620*/  MOV R15, 0xffffffff ;  /* 0xffffffff000f7802 */ /* 0x000fe20000000f00 */
[----:B------:R-:W-:Y:S02]  /*2b630*/  IMAD.MOV.U32 R12, RZ, RZ, 0x1 ;  /* 0x00000001ff0c7424 */ /* 0x000fe400078e00ff */
[----:B------:R-:W-:Y:S02]  /*2b640*/  IMAD.MOV.U32 R11, RZ, RZ, 0x181f ;  /* 0x0000181fff0b7424 */ /* 0x000fe400078e00ff */
[----:B------:R-:W-:-:S07]  /*2b650*/  IMAD.MOV.U32 R5, RZ, RZ, R14 ;  /* 0x000000ffff057224 */ /* 0x000fce00078e000e */
[----:B------:R-:W-:Y:S05]  /*2b660*/  WARPSYNC.COLLECTIVE R15, `(.L_x_2249) ;  /* 0x000000000f087348 */ /* 0x000fea0003c00000 */
[----:B------:R0:W1:Y:S02]  /*2b670*/  SHFL.IDX P6, R14, R13, R12, R11 ;  /* 0x0000000c0d0e7389 */ /* 0x00006400000c000b */
[----:B01----:R-:W-:Y:S01]  /*2b680*/  ENDCOLLECTIVE ;  /* 0x000000000000791b */ /* 0x003fe20003800000 */
.L_x_2249:
[----:B------:R-:W-:Y:S02]  /*2b690*/  IMAD.MOV.U32 R13, RZ, RZ, R7 ;  /* 0x000000ffff0d7224 */ /* 0x000fe400078e0007 */
[----:B------:R-:W-:-:S07]  /*2b6a0*/  IMAD.MOV.U32 R4, RZ, RZ, R14 ;  /* 0x000000ffff047224 */ /* 0x000fce00078e000e */
[----:B------:R-:W-:Y:S05]  /*2b6b0*/  WARPSYNC.COLLECTIVE R15, `(.L_x_2250) ;  /* 0x000000000f087348 */ /* 0x000fea0003c00000 */
[----:B------:R0:W1:Y:S02]  /*2b6c0*/  SHFL.IDX P6, R14, R13, R12, R11 ;  /* 0x0000000c0d0e7389 */ /* 0x00006400000c000b */
[----:B01----:R-:W-:Y:S01]  /*2b6d0*/  ENDCOLLECTIVE ;  /* 0x000000000000791b */ /* 0x003fe20003800000 */
.L_x_2250:
[----:B------:R-:W-:Y:S02]  /*2b6e0*/  IMAD.MOV.U32 R13, RZ, RZ, R0 ;  /* 0x000000ffff0d7224 */ /* 0x000fe400078e0000 */
[----:B------:R-:W-:-:S07]  /*2b6f0*/  IMAD.MOV.U32 R9, RZ, RZ, R14 ;  /* 0x000000ffff097224 */ /* 0x000fce00078e000e */
[----:B------:R-:W-:Y:S05]  /*2b700*/  WARPSYNC.COLLECTIVE R15, `(.L_x_2251) ;  /* 0x000000000f087348 */ /* 0x000fea0003c00000 */
[----:B------:R0:W1:Y:S02]  /*2b710*/  SHFL.IDX P6, R14, R13, R12, R11 ;  /* 0x0000000c0d0e7389 */ /* 0x00006400000c000b */
[----:B01----:R-:W-:Y:S01]  /*2b720*/  ENDCOLLECTIVE ;  /* 0x000000000000791b */ /* 0x003fe20003800000 */
.L_x_2251:
[----:B------:R-:W-:Y:S05]  /*2b730*/  BRA `(.L_x_2252) ;  /* 0xfffffde000a07947 */ /* 0x000fea000383ffff */
.L_x_1871:
[----:B------:R-:W-:Y:S01]  /*2b740*/  BSSY B1, `(.L_x_2253) ;  /* 0x0000008000017945 */ /* 0x000fe20003800000 */
[----:B------:R-:W-:Y:S01]  /*2b750*/  MOV R13, R6 ;  /* 0x00000006000d7202 */ /* 0x000fe20000000f00 */
[----:B------:R-:W-:Y:S02]  /*2b760*/  IMAD.MOV.U32 R12, RZ, RZ, 0x2 ;  /* 0x00000002ff0c7424 */ /* 0x000fe400078e00ff */
[----:B------:R-:W-:Y:S02]  /*2b770*/  IMAD.MOV.U32 R11, RZ, RZ, 0x181f ;  /* 0x0000181fff0b7424 */ /* 0x000fe400078e00ff */
[----:B------:R-:W-:-:S07]  /*2b780*/  IMAD.MOV.U32 R15, RZ, RZ, -0x1 ;  /* 0xffffffffff0f7424 */ /* 0x000fce00078e00ff */
[----:B-1--4-:R-:W-:Y:S05]  /*2b790*/  WARPSYNC.COLLECTIVE R15, `(.L_x_2254) ;  /* 0x000000000f087348 */ /* 0x012fea0003c00000 */
[----:B----4-:R0:W2:Y:S02]  /*2b7a0*/  SHFL.IDX P6, R14, R13, R12, R11 ;  /* 0x0000000c0d0e7389 */ /* 0x0100a400000c000b */
[----:B012---:R-:W-:Y:S01]  /*2b7b0*/  ENDCOLLECTIVE ;  /* 0x000000000000791b */ /* 0x007fe20003800000 */
.L_x_2254:
[----:B------:R-:W-:Y:S05]  /*2b7c0*/  BSYNC B1 ;  /* 0x0000000000017941 */ /* 0x000fea0003800000 */
.L_x_2253:
[----:B------:R-:W-:Y:S01]  /*2b7d0*/  MOV R13, R3 ;  /* 0x00000003000d7202 */ /* 0x000fe20000000f00 */
[----:B------:R-:W-:Y:S02]  /*2b7e0*/  IMAD.MOV.U32 R12, RZ, RZ, 0x2 ;  /* 0x00000002ff0c7424 */ /* 0x000fe400078e00ff */
[----:B------:R-:W-:Y:S02]  /*2b7f0*/  IMAD.MOV.U32 R11, RZ, RZ, 0x181f ;  /* 0x0000181fff0b7424 */ /* 0x000fe400078e00ff */
[----:B------:R-:W-:Y:S02]  /*2b800*/  IMAD.MOV.U32 R15, RZ, RZ, -0x1 ;  /* 0xffffffffff0f7424 */ /* 0x000fe400078e00ff */
[----:B------:R-:W-:-:S07]  /*2b810*/  IMAD.MOV.U32 R5, RZ, RZ, R14 ;  /* 0x000000ffff057224 */ /* 0x000fce00078e000e */
[----:B------:R-:W-:Y:S05]  /*2b820*/  WARPSYNC.COLLECTIVE R15, `(.L_x_2255) ;  /* 0x000000000f087348 */ /* 0x000fea0003c00000 */
[----:B------:R0:W1:Y:S02]  /*2b830*/  SHFL.IDX P6, R14, R13, R12, R11 ;  /* 0x0000000c0d0e7389 */ /* 0x00006400000c000b */
[----:B01----:R-:W-:Y:S01]  /*2b840*/  ENDCOLLECTIVE ;  /* 0x000000000000791b */ /* 0x003fe20003800000 */
.L_x_2255:
[----:B------:R-:W-:Y:S01]  /*2b850*/  MOV R13, R7 ;  /* 0x00000007000d7202 */ /* 0x000fe20000000f00 */
[----:B------:R-:W-:-:S07]  /*2b860*/  IMAD.MOV.U32 R4, RZ, RZ, R14 ;  /* 0x000000ffff047224 */ /* 0x000fce00078e000e */
[----:B------:R-:W-:Y:S05]  /*2b870*/  WARPSYNC.COLLECTIVE R15, `(.L_x_2256) ;  /* 0x000000000f087348 */ /* 0x000fea0003c00000 */
[----:B------:R0:W1:Y:S02]  /*2b880*/  SHFL.IDX P6, R14, R13, R12, R11 ;  /* 0x0000000c0d0e7389 */ /* 0x00006400000c000b */
[----:B01----:R-:W-:Y:S01]  /*2b890*/  ENDCOLLECTIVE ;  /* 0x000000000000791b */ /* 0x003fe20003800000 */
.L_x_2256:
[----:B------:R-:W-:Y:S02]  /*2b8a0*/  IMAD.MOV.U32 R13, RZ, RZ, R0 ;  /* 0x000000ffff0d7224 */ /* 0x000fe400078e0000 */
[----:B------:R-:W-:-:S07]  /*2b8b0*/  IMAD.MOV.U32 R9, RZ, RZ, R14 ;  /* 0x000000ffff097224 */ /* 0x000fce00078e000e */
[----:B------:R-:W-:Y:S05]  /*2b8c0*/  WARPSYNC.COLLECTIVE R15, `(.L_x_2257) ;  /* 0x000000000f087348 */ /* 0x000fea0003c00000 */
[----:B------:R0:W1:Y:S02]  /*2b8d0*/  SHFL.IDX P6, R14, R13, R12, R11 ;  /* 0x0000000c0d0e7389 */ /* 0x00006400000c000b */
[----:B01----:R-:W-:Y:S01]  /*2b8e0*/  ENDCOLLECTIVE ;  /* 0x000000000000791b */ /* 0x003fe20003800000 */
.L_x_2257:
[----:B------:R-:W-:Y:S05]  /*2b8f0*/  BRA `(.L_x_2258) ;  /* 0xfffffde400847947 */ /* 0x000fea000383ffff */
.L_x_1874:
[----:B------:R-:W-:Y:S01]  /*2b900*/  BSSY B1, `(.L_x_2259) ;  /* 0x0000008000017945 */ /* 0x000fe20003800000 */
[----:B------:R-:W-:Y:S01]  /*2b910*/  IMAD.MOV.U32 R13, RZ, RZ, R6 ;  /* 0x000000ffff0d7224 */ /* 0x000fe200078e0006 */
[----:B------:R-:W-:Y:S01]  /*2b920*/  MOV R11, 0x181f ;  /* 0x0000181f000b7802 */ /* 0x000fe20000000f00 */
[----:B------:R-:W-:Y:S02]  /*2b930*/  IMAD.MOV.U32 R12, RZ, RZ, 0x3 ;  /* 0x00000003ff0c7424 */ /* 0x000fe400078e00ff */
[----:B------:R-:W-:-:S07]  /*2b940*/  IMAD.MOV.U32 R15, RZ, RZ, -0x1 ;  /* 0xffffffffff0f7424 */ /* 0x000fce00078e00ff */
[----:B-1--4-:R-:W-:Y:S05]  /*2b950*/  WARPSYNC.COLLECTIVE R15, `(.L_x_2260) ;  /* 0x000000000f087348 */ /* 0x012fea0003c00000 */
[----:B------:R0:W2:Y:S02]  /*2b960*/  SHFL.IDX P6, R14, R13, R12, R11 ;  /* 0x0000000c0d0e7389 */ /* 0x0000a400000c000b */
[----:B012-4-:R-:W-:Y:S01]  /*2b970*/  ENDCOLLECTIVE ;  /* 0x000000000000791b */ /* 0x017fe20003800000 */
.L_x_2260:
[----:B------:R-:W-:Y:S05]  /*2b980*/  BSYNC B1 ;  /* 0x0000000000017941 */ /* 0x000fea0003800000 */
.L_x_2259:
[----:B------:R-:W-:Y:S01]  /*2b990*/  IMAD.MOV.U32 R13, RZ, RZ, R3 ;  /* 0x000000ffff0d7224 */ /* 0x000fe200078e0003 */
[----:B------:R-:W-:Y:S01]  /*2b9a0*/  MOV R11, 0x181f ;  /* 0x0000181f000b7802 */ /* 0x000fe20000000f00 */
[----:B------:R-:W-:Y:S02]  /*2b9b0*/  IMAD.MOV.U32 R12, RZ, RZ, 0x3 ;  /* 0x00000003ff0c7424 */ /* 0x000fe400078e00ff */
[----:B------:R-:W-:Y:S02]  /*2b9c0*/  IMAD.MOV.U32 R15, RZ, RZ, -0x1 ;  /* 0xffffffffff0f7424 */ /* 0x000fe400078e00ff */
[----:B------:R-:W-:-:S07]  /*2b9d0*/  IMAD.MOV.U32 R9, RZ, RZ, R14 ;  /* 0x000000ffff097224 */ /* 0x000fce00078e000e */
[----:B------:R-:W-:Y:S05]  /*2b9e0*/  WARPSYNC.COLLECTIVE R15, `(.L_x_2261) ;  /* 0x000000000f087348 */ /* 0x000fea0003c00000 */
[----:B------:R0:W1:Y:S02]  /*2b9f0*/  SHFL.IDX P6, R14, R13, R12, R11 ;  /* 0x0000000c0d0e7389 */ /* 0x00006400000c000b */
[----:B01----:R-:W-:Y:S01]  /*2ba00*/  ENDCOLLECTIVE ;  /* 0x000000000000791b */ /* 0x003fe20003800000 */
.L_x_2261:
[----:B------:R-:W-:Y:S02]  /*2ba10*/  IMAD.MOV.U32 R13, RZ, RZ, R7 ;  /* 0x000000ffff0d7224 */ /* 0x000fe400078e0007 */
[----:B------:R-:W-:-:S07]  /*2ba20*/  IMAD.MOV.U32 R8, RZ, RZ, R14 ;  /* 0x000000ffff087224 */ /* 0x000fce00078e000e */
[----:B------:R-:W-:Y:S05]  /*2ba30*/  WARPSYNC.COLLECTIVE R15, `(.L_x_2262) ;  /* 0x000000000f087348 */ /* 0x000fea0003c00000 */
[----:B------:R0:W1:Y:S02]  /*2ba40*/  SHFL.IDX P6, R14, R13, R12, R11 ;  /* 0x0000000c0d0e7389 */ /* 0x00006400000c000b */
[----:B01----:R-:W-:Y:S01]  /*2ba50*/  ENDCOLLECTIVE ;  /* 0x000000000000791b */ /* 0x003fe20003800000 */
.L_x_2262:
[----:B------:R-:W-:Y:S01]  /*2ba60*/  MOV R13, R0 ;  /* 0x00000000000d7202 */ /* 0x000fe20000000f00 */
[----:B------:R-:W-:-:S07]  /*2ba70*/  IMAD.MOV.U32 R23, RZ, RZ, R14 ;  /* 0x000000ffff177224 */ /* 0x000fce00078e000e */
[----:B------:R-:W-:Y:S05]  /*2ba80*/  WARPSYNC.COLLECTIVE R15, `(.L_x_2263) ;  /* 0x000000000f087348 */ /* 0x000fea0003c00000 */
[----:B------:R0:W1:Y:S02]  /*2ba90*/  SHFL.IDX P6, R14, R13, R12, R11 ;  /* 0x0000000c0d0e7389 */ /* 0x00006400000c000b */
[----:B01----:R-:W-:Y:S01]  /*2baa0*/  ENDCOLLECTIVE ;  /* 0x000000000000791b */ /* 0x003fe20003800000 */
.L_x_2263:
[----:B------:R-:W-:Y:S01]  /*2bab0*/  IMAD.MOV.U32 R0, RZ, RZ, R14 ;  /* 0x000000ffff007224 */ /* 0x000fe200078e000e */
[----:B------:R-:W-:Y:S06]  /*2bac0*/  BRA `(.L_x_2264) ;  /* 0xfffffde8006c7947 */ /* 0x000fec000383ffff */
.L_x_1878:
[----:B0-----:R0:W1:Y:S02]  /*2bad0*/  SYNCS.PHASECHK.TRANS64.TRYWAIT P0, [R16+URZ+0x30800], R113 ;  /* 0x03080071100075a7 */ /* 0x001064000800017f */
[----:B-1----:R-:W-:Y:S05]  /*2bae0*/  @!P0 NANOSLEEP.SYNCS 0x989680 ;  /* 0x009896800000895d */ /* 0x002fea0003900000 */
[----:B------:R-:W1:Y:S02]  /*2baf0*/  @!P0 SYNCS.PHASECHK.TRANS64 P0, [R16+URZ+0x30800], R113 ;  /* 0x03080071100085a7 */ /* 0x000e64000800007f */
[----:B-1----:R-:W-:Y:S05]  /*2bb00*/  @!P0 BRA `(.L_x_1878) ;  /* 0xfffffffc00f08947 */ /* 0x002fea000383ffff */
[----:B------:R-:W-:Y:S05]  /*2bb10*/  BRA `(.L_x_2265) ;  /* 0xfffffdec00c47947 */ /* 0x000fea000383ffff */
.L_x_1910:
[----:B------:R-:W-:Y:S01]  /*2bb20*/  BSSY B1, `(.L_x_2266) ;  /* 0x0000008000017945 */ /* 0x000fe20003800000 */
[----:B------:R-:W-:Y:S01]  /*2bb30*/  IMAD.MOV.U32 R13, RZ, RZ, R6 ;  /* 0x000000ffff0d7224 */ /* 0x000fe200078e0006 */
[----:B------:R-:W-:Y:S01]  /*2bb40*/  MOV R11, 0x181f ;  /* 0x0000181f000b7802 */ /* 0x000fe20000000f00 */
[----:B------:R-:W-:Y:S02]  /*2bb50*/  IMAD.MOV.U32 R12, RZ, RZ, RZ ;  /* 0x000000ffff0c7224 */ /* 0x000fe400078e00ff */
[----:B------:R-:W-:-:S07]  /*2bb60*/  IMAD.MOV.U32 R15, RZ, RZ, -0x1 ;  /* 0xffffffffff0f7424 */ /* 0x000fce00078e00ff */
[----:B------:R-:W-:Y:S05]  /*2bb70*/  WARPSYNC.COLLECTIVE R15, `(.L_x_2267) ;  /* 0x000000000f087348 */ /* 0x000fea0003c00000 */
[----:B------:R0:W1:Y:S02]  /*2bb80*/  SHFL.IDX P6, R14, R13, R12, R11 ;  /* 0x0000000c0d0e7389 */ /* 0x00006400000c000b */
[----:B01----:R-:W-:Y:S01]  /*2bb90*/  ENDCOLLECTIVE ;  /* 0x000000000000791b */ /* 0x003fe20003800000 */
.L_x_2267:
[----:B------:R-:W-:Y:S05]  /*2bba0*/  BSYNC B1 ;  /* 0x0000000000017941 */ /* 0x000fea0003800000 */
.L_x_2266:
        /* <DEDUP_REMOVED lines=8> */
.L_x_2268:
[----:B------:R-:W-:Y:S01]  /*2bc30*/  MOV R13, R7 ;  /* 0x00000007000d7202 */ /* 0x000fe20000000f00 */
[----:B------:R-:W-:-:S07]  /*2bc40*/  IMAD.MOV.U32 R4, RZ, RZ, R14 ;  /* 0x000000ffff047224 */ /* 0x000fce00078e000e */
[----:B------:R-:W-:Y:S05]  /*2bc50*/  WARPSYNC.COLLECTIVE R15, `(.L_x_2269) ;  /* 0x000000000f087348 */ /* 0x000fea0003c00000 */
[----:B------:R0:W1:Y:S02]  /*2bc60*/  SHFL.IDX P6, R14, R13, R12, R11 ;  /* 0x0000000c0d0e7389 */ /* 0x00006400000c000b */
[----:B01----:R-:W-:Y:S01]  /*2bc70*/  ENDCOLLECTIVE ;  /* 0x000000000000791b */ /* 0x003fe20003800000 */
.L_x_2269:
[----:B------:R-:W-:Y:S02]  /*2bc80*/  IMAD.MOV.U32 R13, RZ, RZ, R0 ;  /* 0x000000ffff0d7224 */ /* 0x000fe400078e0000 */
[----:B------:R-:W-:-:S07]  /*2bc90*/  IMAD.MOV.U32 R9, RZ, RZ, R14 ;  /* 0x000000ffff097224 */ /* 0x000fce00078e000e */
[----:B------:R-:W-:Y:S05]  /*2bca0*/  WARPSYNC.COLLECTIVE R15, `(.L_x_2270) ;  /* 0x000000000f087348 */ /* 0x000fea0003c00000 */
[----:B------:R0:W1:Y:S02]  /*2bcb0*/  SHFL.IDX P6, R14, R13, R12, R11 ;  /* 0x0000000c0d0e7389 */ /* 0x00006400000c000b */
[----:B01----:R-:W-:Y:S01]  /*2bcc0*/  ENDCOLLECTIVE ;  /* 0x000000000000791b */ /* 0x003fe20003800000 */
.L_x_2270:
[----:B------:R-:W-:Y:S05]  /*2bcd0*/  BRA `(.L_x_2271) ;  /* 0xfffffe1c009c7947 */ /* 0x000fea000383ffff */
.L_x_1913:
[----:B------:R-:W-:Y:S01]  /*2bce0*/  BSSY B1, `(.L_x_2272) ;  /* 0x0000008000017945 */ /* 0x000fe20003800000 */
[----:B------:R-:W-:Y:S01]  /*2bcf0*/  IMAD.MOV.U32 R13, RZ, RZ, R6 ;  /* 0x000000ffff0d7224 */ /* 0x000fe200078e0006 */
[----:B------:R-:W-:Y:S01]  /*2bd00*/  MOV R12, 0x1 ;  /* 0x00000001000c7802 */ /* 0x000fe20000000f00 */
[----:B------:R-:W-:Y:S02]  /*2bd10*/  IMAD.MOV.U32 R11, RZ, RZ, 0x181f ;  /* 0x0000181fff0b7424 */ /* 0x000fe400078e00ff */
[----:B------:R-:W-:-:S07]  /*2bd20*/  IMAD.MOV.U32 R15, RZ, RZ, -0x1 ;  /* 0xffffffffff0f7424 */ /* 0x000fce00078e00ff */
[----:B0---4-:R-:W-:Y:S05]  /*2bd30*/  WARPSYNC.COLLECTIVE R15, `(.L_x_2273) ;  /* 0x000000000f087348 */ /* 0x011fea0003c00000 */
[----:B----4-:R1:W2:Y:S02]  /*2bd40*/  SHFL.IDX P6, R14, R13, R12, R11 ;  /* 0x0000000c0d0e7389 */ /* 0x0102a400000c000b */
[----:B012---:R-:W-:Y:S01]  /*2bd50*/  ENDCOLLECTIVE ;  /* 0x000000000000791b */ /* 0x007fe20003800000 */
.L_x_2273:
[----:B------:R-:W-:Y:S05]  /*2bd60*/  BSYNC B1 ;  /* 0x0000000000017941 */ /* 0x000fea0003800000 */
.L_x_2272:
        /* <DEDUP_REMOVED lines=8> */
.L_x_2274:
[----:B------:R-:W-:Y:S01]  /*2bdf0*/  IMAD.MOV.U32 R13, RZ, RZ, R7 ;  /* 0x000000ffff0d7224 */ /* 0x000fe200078e0007 */
[----:B------:R-:W-:-:S07]  /*2be00*/  MOV R4, R14 ;  /* 0x0000000e00047202 */ /* 0x000fce0000000f00 */
[----:B------:R-:W-:Y:S05]  /*2be10*/  WARPSYNC.COLLECTIVE R15, `(.L_x_2275) ;  /* 0x000000000f087348 */ /* 0x000fea0003c00000 */
[----:B------:R0:W1:Y:S02]  /*2be20*/  SHFL.IDX P6, R14, R13, R12, R11 ;  /* 0x0000000c0d0e7389 */ /* 0x00006400000c000b */
[----:B01----:R-:W-:Y:S01]  /*2be30*/  ENDCOLLECTIVE ;  /* 0x000000000000791b */ /* 0x003fe20003800000 */
.L_x_2275:
[----:B------:R-:W-:Y:S02]  /*2be40*/  IMAD.MOV.U32 R13, RZ, RZ, R0 ;  /* 0x000000ffff0d7224 */ /* 0x000fe400078e0000 */
[----:B------:R-:W-:-:S07]  /*2be50*/  IMAD.MOV.U32 R9, RZ, RZ, R14 ;  /* 0x000000ffff097224 */ /* 0x000fce00078e000e */
[----:B------:R-:W-:Y:S05]  /*2be60*/  WARPSYNC.COLLECTIVE R15, `(.L_x_2276) ;  /* 0x000000000f087348 */ /* 0x000fea0003c00000 */
[----:B------:R0:W1:Y:S02]  /*2be70*/  SHFL.IDX P6, R14, R13, R12, R11 ;  /* 0x0000000c0d0e7389 */ /* 0x00006400000c000b */
[----:B01----:R-:W-:Y:S01]  /*2be80*/  ENDCOLLECTIVE ;  /* 0x000000000000791b */ /* 0x003fe20003800000 */
.L_x_2276:
[----:B------:R-:W-:Y:S05]  /*2be90*/  BRA `(.L_x_2277) ;  /* 0xfffffe2000687947 */ /* 0x000fea000383ffff */
.L_x_1916:
        /* <DEDUP_REMOVED lines=8> */
.L_x_2279:
[----:B------:R-:W-:Y:S05]  /*2bf20*/  BSYNC B1 ;  /* 0x0000000000017941 */ /* 0x000fea0003800000 */
.L_x_2278:
[----:B------:R-:W-:Y:S01]  /*2bf30*/  IMAD.MOV.U32 R13, RZ, RZ, R3 ;  /* 0x000000ffff0d7224 */ /* 0x000fe200078e0003 */
[----:B------:R-:W-:Y:S01]  /*2bf40*/  MOV R15, 0xffffffff ;  /* 0xffffffff000f7802 */ /* 0x000fe20000000f00 */
[----:B------:R-:W-:Y:S01]  /*2bf50*/  IMAD.MOV.U32 R12, RZ, RZ, 0x2 ;  /* 0x00000002ff0c7424 */ /* 0x000fe200078e00ff */
[----:B------:R-:W-:Y:S01]  /*2bf60*/  MOV R5, R14 ;  /* 0x0000000e00057202 */ /* 0x000fe20000000f00 */
[----:B------:R-:W-:-:S07]  /*2bf70*/  IMAD.MOV.U32 R11, RZ, RZ, 0x181f ;  /* 0x0000181fff0b7424 */ /* 0x000fce00078e00ff */
[----:B------:R-:W-:Y:S05]  /*2bf80*/  WARPSYNC.COLLECTIVE R15, `(.L_x_2280) ;  /* 0x000000000f087348 */ /* 0x000fea0003c00000 */
[----:B------:R0:W1:Y:S02]  /*2bf90*/  SHFL.IDX P6, R14, R13, R12, R11 ;  /* 0x0000000c0d0e7389 */ /* 0x00006400000c000b */
[----:B01----:R-:W-:Y:S01]  /*2bfa0*/  ENDCOLLECTIVE ;  /* 0x000000000000791b */ /* 0x003fe20003800000 */
.L_x_2280:
[----:B------:R-:W-:Y:S02]  /*2bfb0*/  IMAD.MOV.U32 R13, RZ, RZ, R7 ;  /* 0x000000ffff0d7224 */ /* 0x000fe400078e0007 */
[----:B------:R-:W-:-:S07]  /*2bfc0*/  IMAD.MOV.U32 R4, RZ, RZ, R14 ;  /* 0x000000ffff047224 */ /* 0x000fce00078e000e */
[----:B------:R-:W-:Y:S05]  /*2bfd0*/  WARPSYNC.COLLECTIVE R15, `(.L_x_2281) ;  /* 0x000000000f087348 */ /* 0x000fea0003c00000 */
[----:B------:R0:W1:Y:S02]  /*2bfe0*/  SHFL.IDX P6, R14, R13, R12, R11 ;  /* 0x0000000c0d0e7389 */ /* 0x00006400000c000b */
[----:B01----:R-:W-:Y:S01]  /*2bff0*/  ENDCOLLECTIVE ;  /* 0x000000000000791b */ /* 0x003fe20003800000 */
.L_x_2281:
[----:B------:R-:W-:Y:S01]  /*2c000*/  MOV R13, R0 ;  /* 0x00000000000d7202 */ /* 0x000fe20000000f00 */
[----:B------:R-:W-:-:S07]  /*2c010*/  IMAD.MOV.U32 R9, RZ, RZ, R14 ;  /* 0x000000ffff097224 */ /* 0x000fce00078e000e */
[----:B------:R-:W-:Y:S05]  /*2c020*/  WARPSYNC.COLLECTIVE R15, `(.L_x_2282) ;  /* 0x000000000f087348 */ /* 0x000fea0003c00000 */
[----:B------:R0:W1:Y:S02]  /*2c030*/  SHFL.IDX P6, R14, R13, R12, R11 ;  /* 0x0000000c0d0e7389 */ /* 0x00006400000c000b */
[----:B01----:R-:W-:Y:S01]  /*2c040*/  ENDCOLLECTIVE ;  /* 0x000000000000791b */ /* 0x003fe20003800000 */
.L_x_2282:
[----:B------:R-:W-:Y:S05]  /*2c050*/  BRA `(.L_x_2283) ;  /* 0xfffffe2400107947 */ /* 0x000fea000383ffff */
.L_x_1919:
[----:B------:R-:W-:Y:S01]  /*2c060*/  BSSY B1, `(.L_x_2284) ;  /* 0x0000008000017945 */ /* 0x000fe20003800000 */
[----:B------:R-:W-:Y:S01]  /*2c070*/  IMAD.MOV.U32 R13, RZ, RZ, R6 ;  /* 0x000000ffff0d7224 */ /* 0x000fe200078e0006 */
[----:B------:R-:W-:Y:S01]  /*2c080*/  MOV R15, 0xffffffff ;  /* 0xffffffff000f7802 */ /* 0x000fe20000000f00 */
[----:B------:R-:W-:Y:S02]  /*2c090*/  IMAD.MOV.U32 R12, RZ, RZ, 0x3 ;  /* 0x00000003ff0c7424 */ /* 0x000fe400078e00ff */
[----:B------:R-:W-:-:S07]  /*2c0a0*/  IMAD.MOV.U32 R11, RZ, RZ, 0x181f ;  /* 0x0000181fff0b7424 */ /* 0x000fce00078e00ff */
[----:B-1--4-:R-:W-:Y:S05]  /*2c0b0*/  WARPSYNC.COLLECTIVE R15, `(.L_x_2285) ;  /* 0x000000000f087348 */ /* 0x012fea0003c00000 */
[----:B------:R0:W2:Y:S02]  /*2c0c0*/  SHFL.IDX P6, R14, R13, R12, R11 ;  /* 0x0000000c0d0e7389 */ /* 0x0000a400000c000b */
[----:B012-4-:R-:W-:Y:S01]  /*2c0d0*/  ENDCOLLECTIVE ;  /* 0x000000000000791b */ /* 0x017fe20003800000 */
.L_x_2285:
[----:B------:R-:W-:Y:S05]  /*2c0e0*/  BSYNC B1 ;  /* 0x0000000000017941 */ /* 0x000fea0003800000 */
.L_x_2284:
        /* <DEDUP_REMOVED lines=8> */
.L_x_2286:
[----:B------:R-:W-:Y:S02]  /*2c170*/  IMAD.MOV.U32 R13, RZ, RZ, R7 ;  /* 0x000000ffff0d7224 */ /* 0x000fe400078e0007 */
[----:B------:R-:W-:-:S07]  /*2c180*/  IMAD.MOV.U32 R20, RZ, RZ, R14 ;  /* 0x000000ffff147224 */ /* 0x000fce00078e000e */
[----:B------:R-:W-:Y:S05]  /*2c190*/  WARPSYNC.COLLECTIVE R15, `(.L_x_2287) ;  /* 0x000000000f087348 */ /* 0x000fea0003c00000 */
[----:B------:R0:W1:Y:S02]  /*2c1a0*/  SHFL.IDX P6, R14, R13, R12, R11 ;  /* 0x0000000c0d0e7389 */ /* 0x00006400000c000b */
[----:B01----:R-:W-:Y:S01]  /*2c1b0*/  ENDCOLLECTIVE ;  /* 0x000000000000791b */ /* 0x003fe20003800000 */
.L_x_2287:
[----:B------:R-:W-:Y:S01]  /*2c1c0*/  IMAD.MOV.U32 R13, RZ, RZ, R0 ;  /* 0x000000ffff0d7224 */ /* 0x000fe200078e0000 */
[----:B------:R-:W-:-:S07]  /*2c1d0*/  MOV R23, R14 ;  /* 0x0000000e00177202 */ /* 0x000fce0000000f00 */
[----:B------:R-:W-:Y:S05]  /*2c1e0*/  WARPSYNC.COLLECTIVE R15, `(.L_x_2288) ;  /* 0x000000000f087348 */ /* 0x000fea0003c00000 */
[----:B------:R0:W1:Y:S02]  /*2c1f0*/  SHFL.IDX P6, R14, R13, R12, R11 ;  /* 0x0000000c0d0e7389 */ /* 0x00006400000c000b */
[----:B01----:R-:W-:Y:S01]  /*2c200*/  ENDCOLLECTIVE ;  /* 0x000000000000791b */ /* 0x003fe20003800000 */
.L_x_2288:
[----:B------:R-:W-:Y:S01]  /*2c210*/  IMAD.MOV.U32 R0, RZ, RZ, R14 ;  /* 0x000000ffff007224 */ /* 0x000fe200078e000e */
[----:B------:R-:W-:Y:S06]  /*2c220*/  BRA `(.L_x_2289) ;  /* 0xfffffe2400bc7947 */ /* 0x000fec000383ffff */
.L_x_1923:
[----:B0-----:R0:W1:Y:S02]  /*2c230*/  SYNCS.PHASECHK.TRANS64.TRYWAIT P0, [R16+URZ+0x30800], R111 ;  /* 0x0308006f100075a7 */ /* 0x001064000800017f */
[----:B-1----:R-:W-:Y:S05]  /*2c240*/  @!P0 NANOSLEEP.SYNCS 0x989680 ;  /* 0x009896800000895d */ /* 0x002fea0003900000 */
[----:B------:R-:W1:Y:S02]  /*2c250*/  @!P0 SYNCS.PHASECHK.TRANS64 P0, [R16+URZ+0x30800], R111 ;  /* 0x0308006f100085a7 */ /* 0x000e64000800007f */
[----:B-1----:R-:W-:Y:S05]  /*2c260*/  @!P0 BRA `(.L_x_1923) ;  /* 0xfffffffc00f08947 */ /* 0x002fea000383ffff */
[----:B------:R-:W-:Y:S05]  /*2c270*/  BRA `(.L_x_2290) ;  /* 0xfffffe2800dc7947 */ /* 0x000fea000383ffff */
.L_x_1941:
[----:B0-----:R0:W1:Y:S02]  /*2c280*/  SYNCS.PHASECHK.TRANS64.TRYWAIT P2, [R57+URZ+0x30830], R0 ;  /* 0x03083000390075a7 */ /* 0x001064000804017f */
[----:B-1----:R-:W-:Y:S05]  /*2c290*/  @!P2 NANOSLEEP.SYNCS 0x989680 ;  /* 0x009896800000a95d */ /* 0x002fea0003900000 */
[----:B------:R-:W1:Y:S02]  /*2c2a0*/  @!P2 SYNCS.PHASECHK.TRANS64 P2, [R57+URZ+0x30830], R0 ;  /* 0x030830003900a5a7 */ /* 0x000e64000804007f */
[----:B-1----:R-:W-:Y:S05]  /*2c2b0*/  @!P2 BRA `(.L_x_1941) ;  /* 0xfffffffc00f0a947 */ /* 0x002fea000383ffff */
[----:B------:R-:W-:Y:S05]  /*2c2c0*/  BRA `(.L_x_1940) ;  /* 0xfffffe6000587947 */ /* 0x000fea000383ffff */
.L_x_1961:
[----:B-1----:R1:W2:Y:S02]  /*2c2d0*/  SYNCS.PHASECHK.TRANS64.TRYWAIT P4, [R2+URZ+0x30830], R153 ;  /* 0x03083099020075a7 */ /* 0x0022a4000808017f */
[----:B--2---:R-:W-:Y:S05]  /*2c2e0*/  @!P4 NANOSLEEP.SYNCS 0x989680 ;  /* 0x009896800000c95d */ /* 0x004fea0003900000 */
[----:B------:R-:W2:Y:S02]  /*2c2f0*/  @!P4 SYNCS.PHASECHK.TRANS64 P4, [R2+URZ+0x30830], R153 ;  /* 0x030830990200c5a7 */ /* 0x000ea4000808007f */
[----:B--2---:R-:W-:Y:S05]  /*2c300*/  @!P4 BRA `(.L_x_1961) ;  /* 0xfffffffc00f0c947 */ /* 0x004fea000383ffff */
[----:B------:R-:W-:Y:S05]  /*2c310*/  BRA `(.L_x_1960) ;  /* 0xfffffe8c00e87947 */ /* 0x000fea000383ffff */
.L_x_1966:
[----:B-1----:R1:W2:Y:S02]  /*2c320*/  SYNCS.PHASECHK.TRANS64.TRYWAIT P4, [R0+URZ+0x30850], R23 ;  /* 0x03085017000075a7 */ /* 0x0022a4000808017f */
[----:B--2---:R-:W-:Y:S05]  /*2c330*/  @!P4 NANOSLEEP.SYNCS 0x989680 ;  /* 0x009896800000c95d */ /* 0x004fea0003900000 */
[----:B------:R-:W2:Y:S02]  /*2c340*/  @!P4 SYNCS.PHASECHK.TRANS64 P4, [R0+URZ+0x30850], R23 ;  /* 0x030850170000c5a7 */ /* 0x000ea4000808007f */
[----:B--2---:R-:W-:Y:S05]  /*2c350*/  @!P4 BRA `(.L_x_1966) ;  /* 0xfffffffc00f0c947 */ /* 0x004fea000383ffff */
[----:B------:R-:W-:Y:S05]  /*2c360*/  BRA `(.L_x_1965) ;  /* 0xfffffea000807947 */ /* 0x000fea000383ffff */
.L_x_1987:
[----:B-1----:R1:W2:Y:S02]  /*2c370*/  SYNCS.PHASECHK.TRANS64.TRYWAIT P2, [R3+URZ+0x30830], R153 ;  /* 0x03083099030075a7 */ /* 0x0022a4000804017f */
[----:B--2---:R-:W-:Y:S05]  /*2c380*/  @!P2 NANOSLEEP.SYNCS 0x989680 ;  /* 0x009896800000a95d */ /* 0x004fea0003900000 */
[----:B------:R-:W2:Y:S02]  /*2c390*/  @!P2 SYNCS.PHASECHK.TRANS64 P2, [R3+URZ+0x30830], R153 ;  /* 0x030830990300a5a7 */ /* 0x000ea4000804007f */
[----:B--2---:R-:W-:Y:S05]  /*2c3a0*/  @!P2 BRA `(.L_x_1987) ;  /* 0xfffffffc00f0a947 */ /* 0x004fea000383ffff */
[----:B------:R-:W-:Y:S05]  /*2c3b0*/  BRA `(.L_x_1986) ;  /* 0xfffffec000a07947 */ /* 0x000fea000383ffff */
.L_x_1992:
[----:B-1----:R1:W2:Y:S02]  /*2c3c0*/  SYNCS.PHASECHK.TRANS64.TRYWAIT P2, [R232+URZ+0x30850], R0 ;  /* 0x03085000e80075a7 */ /* 0x0022a4000804017f */
[----:B--2---:R-:W-:Y:S05]  /*2c3d0*/  @!P2 NANOSLEEP.SYNCS 0x989680 ;  /* 0x009896800000a95d */ /* 0x004fea0003900000 */
[----:B------:R-:W2:Y:S02]  /*2c3e0*/  @!P2 SYNCS.PHASECHK.TRANS64 P2, [R232+URZ+0x30850], R0 ;  /* 0x03085000e800a5a7 */ /* 0x000ea4000804007f */
[----:B--2---:R-:W-:Y:S05]  /*2c3f0*/  @!P2 BRA `(.L_x_1992) ;  /* 0xfffffffc00f0a947 */ /* 0x004fea000383ffff */
[----:B------:R-:W-:Y:S05]  /*2c400*/  BRA `(.L_x_1991) ;  /* 0xfffffed400347947 */ /* 0x000fea000383ffff */
.L_x_2000:
[----:B-1----:R1:W2:Y:S02]  /*2c410*/  SYNCS.PHASECHK.TRANS64.TRYWAIT P2, [R3+URZ+0x30830], R153 ;  /* 0x03083099030075a7 */ /* 0x0022a4000804017f */
[----:B--2---:R-:W-:Y:S05]  /*2c420*/  @!P2 NANOSLEEP.SYNCS 0x989680 ;  /* 0x009896800000a95d */ /* 0x004fea0003900000 */
[----:B------:R-:W2:Y:S02]  /*2c430*/  @!P2 SYNCS.PHASECHK.TRANS64 P2, [R3+URZ+0x30830], R153 ;  /* 0x030830990300a5a7 */ /* 0x000ea4000804007f */
[----:B--2---:R-:W-:Y:S05]  /*2c440*/  @!P2 BRA `(.L_x_2000) ;  /* 0xfffffffc00f0a947 */ /* 0x004fea000383ffff */
[----:B------:R-:W-:Y:S05]  /*2c450*/  BRA `(.L_x_1999) ;  /* 0xfffffee400f47947 */ /* 0x000fea000383ffff */
.L_x_2005:
[----:B-1----:R1:W2:Y:S02]  /*2c460*/  SYNCS.PHASECHK.TRANS64.TRYWAIT P2, [R0+URZ+0x30850], R2 ;  /* 0x03085002000075a7 */ /* 0x0022a4000804017f */
[----:B--2---:R-:W-:Y:S05]  /*2c470*/  @!P2 NANOSLEEP.SYNCS 0x989680 ;  /* 0x009896800000a95d */ /* 0x004fea0003900000 */
[----:B------:R-:W2:Y:S02]  /*2c480*/  @!P2 SYNCS.PHASECHK.TRANS64 P2, [R0+URZ+0x30850], R2 ;  /* 0x030850020000a5a7 */ /* 0x000ea4000804007f */
[----:B--2---:R-:W-:Y:S05]  /*2c490*/  @!P2 BRA `(.L_x_2005) ;  /* 0xfffffffc00f0a947 */ /* 0x004fea000383ffff */
[----:B------:R-:W-:Y:S05]  /*2c4a0*/  BRA `(.L_x_2004) ;  /* 0xfffffef800947947 */ /* 0x000fea000383ffff */
.L_x_2019:
[----:B-1----:R1:W2:Y:S02]  /*2c4b0*/  SYNCS.PHASECHK.TRANS64.TRYWAIT P0, [R0+URZ+0x30850], R7 ;  /* 0x03085007000075a7 */ /* 0x0022a4000800017f */
[----:B--2---:R-:W-:Y:S05]  /*2c4c0*/  @!P0 NANOSLEEP.SYNCS 0x989680 ;  /* 0x009896800000895d */ /* 0x004fea0003900000 */
[----:B------:R-:W2:Y:S02]  /*2c4d0*/  @!P0 SYNCS.PHASECHK.TRANS64 P0, [R0+URZ+0x30850], R7 ;  /* 0x03085007000085a7 */ /* 0x000ea4000800007f */
[----:B--2---:R-:W-:Y:S05]  /*2c4e0*/  @!P0 BRA `(.L_x_2019) ;  /* 0xfffffffc00f08947 */ /* 0x004fea000383ffff */
[----:B------:R-:W-:Y:S05]  /*2c4f0*/  BRA `(.L_x_2018) ;  /* 0xffffff1c00d47947 */ /* 0x000fea000383ffff */
.L_x_2063:
        /* <DEDUP_REMOVED lines=11> */
.L_x_2292:
[----:B------:R-:W-:Y:S05]  /*2c5b0*/  BSYNC B1 ;  /* 0x0000000000017941 */ /* 0x000fea0003800000 */
.L_x_2291:
[----:B------:R-:W-:Y:S05]  /*2c5c0*/  BRA `(.L_x_2293) ;  /* 0xffffff7000587947 */ /* 0x000fea000383ffff */
.L_x_2065:
[----:B------:R-:W-:Y:S01]  /*2c5d0*/  BSSY B1, `(.L_x_2294) ;  /* 0x0000006000017945 */ /* 0x000fe20003800000 */
[----:B------:R-:W-:-:S07]  /*2c5e0*/  IMAD.MOV.U32 R15, RZ, RZ, -0x1 ;  /* 0xffffffffff0f7424 */ /* 0x000fce00078e00ff */
[----:B0-----:R-:W-:Y:S05]  /*2c5f0*/  WARPSYNC.COLLECTIVE R15, `(.L_x_2295) ;  /* 0x000000000f0c7348 */ /* 0x001fea0003c00000 */
[----:B------:R-:W-:Y:S02]  /*2c600*/  ELECT P6, UR62, PT ;  /* 0x00000000003e782f */ /* 0x000fe400038c0000 */
[----:B------:R-:W-:Y:S01]  /*2c610*/  MOV R14, UR62 ;  /* 0x0000003e000e7c02 */ /* 0x000fe20008000f00 */
[----:B0-----:R-:W-:Y:S10]  /*2c620*/  ENDCOLLECTIVE ;  /* 0x000000000000791b */ /* 0x001ff40003800000 */
.L_x_2295:
[----:B------:R-:W-:Y:S05]  /*2c630*/  BSYNC B1 ;  /* 0x0000000000017941 */ /* 0x000fea0003800000 */
.L_x_2294:
[----:B------:R-:W-:Y:S01]  /*2c640*/  PLOP3.LUT P2, PT, P6, PT, PT, 0x80, 0x0 ;  /* 0x000000000000781c */ /* 0x000fe2000374f070 */
[----:B------:R-:W-:-:S12]  /*2c650*/  BRA `(.L_x_2064) ;  /* 0xffffff70004c7947 */ /* 0x000fd8000383ffff */
.L_x_2067:
[----:B0-----:R-:W2:Y:S02]  /*2c660*/  LDL R5, [R1] ;  /* 0x0000000001057983 */ /* 0x001ea40000100800 */
[----:B--2---:R0:W1:Y:S02]  /*2c670*/  SYNCS.PHASECHK.TRANS64.TRYWAIT P0, [R5+URZ+0x30820], R4 ;  /* 0x03082004050075a7 */ /* 0x004064000800017f */
[----:B-1----:R-:W-:Y:S05]  /*2c680*/  @!P0 NANOSLEEP.SYNCS 0x989680 ;  /* 0x009896800000895d */ /* 0x002fea0003900000 */
[----:B------:R-:W1:Y:S02]  /*2c690*/  @!P0 SYNCS.PHASECHK.TRANS64 P0, [R5+URZ+0x30820], R4 ;  /* 0x03082004050085a7 */ /* 0x000e64000800007f */
[----:B-1----:R-:W-:Y:S05]  /*2c6a0*/  @!P0 BRA `(.L_x_2067) ;  /* 0xfffffffc00ec8947 */ /* 0x002fea000383ffff */
[----:B------:R-:W-:Y:S05]  /*2c6b0*/  BRA `(.L_x_2296) ;  /* 0xffffff70005c7947 */ /* 0x000fea000383ffff */
.L_x_2071:
[----:B0-----:R0:W1:Y:S02]  /*2c6c0*/  SYNCS.PHASECHK.TRANS64.TRYWAIT P0, [R6+URZ+0x308a0], R9 ;  /* 0x0308a009060075a7 */ /* 0x001064000800017f */
[----:B-1----:R-:W-:Y:S05]  /*2c6d0*/  @!P0 NANOSLEEP.SYNCS 0x989680 ;  /* 0x009896800000895d */ /* 0x002fea0003900000 */
[----:B------:R-:W1:Y:S02]  /*2c6e0*/  @!P0 SYNCS.PHASECHK.TRANS64 P0, [R6+URZ+0x308a0], R9 ;  /* 0x0308a009060085a7 */ /* 0x000e64000800007f */
[----:B-1----:R-:W-:Y:S05]  /*2c6f0*/  @!P0 BRA `(.L_x_2071) ;  /* 0xfffffffc00f08947 */ /* 0x002fea000383ffff */
[----:B------:R-:W-:Y:S05]  /*2c700*/  BRA `(.L_x_2297) ;  /* 0xffffff7000807947 */ /* 0x000fea000383ffff */
.L_x_2079:
[----:B-1----:R1:W2:Y:S02]  /*2c710*/  SYNCS.PHASECHK.TRANS64.TRYWAIT P0, [R6+URZ+0x308c0], R9 ;  /* 0x0308c009060075a7 */ /* 0x0022a4000800017f */
[----:B--2---:R-:W-:Y:S05]  /*2c720*/  @!P0 NANOSLEEP.SYNCS 0x989680 ;  /* 0x009896800000895d */ /* 0x004fea0003900000 */
[----:B------:R-:W2:Y:S02]  /*2c730*/  @!P0 SYNCS.PHASECHK.TRANS64 P0, [R6+URZ+0x308c0], R9 ;  /* 0x0308c009060085a7 */ /* 0x000ea4000800007f */
[----:B--2---:R-:W-:Y:S05]  /*2c740*/  @!P0 BRA `(.L_x_2079) ;  /* 0xfffffffc00f08947 */ /* 0x004fea000383ffff */
[----:B------:R-:W-:Y:S05]  /*2c750*/  BRA `(.L_x_2298) ;  /* 0xffffff7400c47947 */ /* 0x000fea000383ffff */
.L_x_2089:
[----:B0-----:R0:W1:Y:S02]  /*2c760*/  SYNCS.PHASECHK.TRANS64.TRYWAIT P0, [R7+URZ+0x308a0], R6 ;  /* 0x0308a006070075a7 */ /* 0x001064000800017f */
[----:B-1----:R-:W-:Y:S05]  /*2c770*/  @!P0 NANOSLEEP.SYNCS 0x989680 ;  /* 0x009896800000895d */ /* 0x002fea0003900000 */
[----:B------:R-:W1:Y:S02]  /*2c780*/  @!P0 SYNCS.PHASECHK.TRANS64 P0, [R7+URZ+0x308a0], R6 ;  /* 0x0308a006070085a7 */ /* 0x000e64000800007f */
[----:B-1----:R-:W-:Y:S05]  /*2c790*/  @!P0 BRA `(.L_x_2089) ;  /* 0xfffffffc00f08947 */ /* 0x002fea000383ffff */
[----:B------:R-:W-:Y:S05]  /*2c7a0*/  BRA `(.L_x_2299) ;  /* 0xffffff7c00547947 */ /* 0x000fea000383ffff */
.L_x_2097:
[----:B-1----:R1:W2:Y:S02]  /*2c7b0*/  SYNCS.PHASECHK.TRANS64.TRYWAIT P0, [R7+URZ+0x308c0], R6 ;  /* 0x0308c006070075a7 */ /* 0x0022a4000800017f */
[----:B--2---:R-:W-:Y:S05]  /*2c7c0*/  @!P0 NANOSLEEP.SYNCS 0x989680 ;  /* 0x009896800000895d */ /* 0x004fea0003900000 */
[----:B------:R-:W2:Y:S02]  /*2c7d0*/  @!P0 SYNCS.PHASECHK.TRANS64 P0, [R7+URZ+0x308c0], R6 ;  /* 0x0308c006070085a7 */ /* 0x000ea4000800007f */
[----:B--2---:R-:W-:Y:S05]  /*2c7e0*/  @!P0 BRA `(.L_x_2097) ;  /* 0xfffffffc00f08947 */ /* 0x004fea000383ffff */
[----:B------:R-:W-:Y:S05]  /*2c7f0*/  BRA `(.L_x_2300) ;  /* 0xffffff8000907947 */ /* 0x000fea000383ffff */
.L_x_2121:
[----:B------:R-:W1:Y:S01]  /*2c800*/  S2R R4, SR_TID.X ;  /* 0x0000000000047919 */ /* 0x000e620000002100 */
[----:B------:R-:W-:Y:S01]  /*2c810*/  BSSY B0, `(.L_x_2301) ;  /* 0x000000a000007945 */ /* 0x000fe20003800000 */
[----:B------:R-:W-:Y:S02]  /*2c820*/  IMAD.MOV.U32 R12, RZ, RZ, RZ ;  /* 0x000000ffff0c7224 */ /* 0x000fe400078e00ff */
[----:B------:R-:W-:Y:S02]  /*2c830*/  IMAD.MOV.U32 R11, RZ, RZ, 0x1f ;  /* 0x0000001fff0b7424 */ /* 0x000fe400078e00ff */
[----:B------:R-:W-:Y:S01]  /*2c840*/  IMAD.MOV.U32 R15, RZ, RZ, -0x1 ;  /* 0xffffffffff0f7424 */ /* 0x000fe200078e00ff */
[----:B-1----:R-:W-:-:S04]  /*2c850*/  SHF.R.U32.HI R4, RZ, 0x5, R4 ;  /* 0x00000005ff047819 */ /* 0x002fc80000011604 */
[----:B------:R-:W-:-:S04]  /*2c860*/  LOP3.LUT R4, R4, 0x3, RZ, 0xc0, !PT ;  /* 0x0000000304047812 */ /* 0x000fc800078ec0ff */
[----:B------:R-:W-:-:S07]  /*2c870*/  MOV R13, R4 ;  /* 0x00000004000d7202 */ /* 0x000fce0000000f00 */
[----:B0-----:R-:W-:Y:S05]  /*2c880*/  WARPSYNC.COLLECTIVE R15, `(.L_x_2302) ;  /* 0x000000000f087348 */ /* 0x001fea0003c00000 */
[----:B------:R1:W2:Y:S02]  /*2c890*/  SHFL.IDX P6, R14, R13, R12, R11 ;  /* 0x0000000c0d0e7389 */ /* 0x0002a400000c000b */
[----:B012---:R-:W-:Y:S01]  /*2c8a0*/  ENDCOLLECTIVE ;  /* 0x000000000000791b */ /* 0x007fe20003800000 */
.L_x_2302:
[----:B------:R-:W-:Y:S05]  /*2c8b0*/  BSYNC B0 ;  /* 0x0000000000007941 */ /* 0x000fea0003800000 */
.L_x_2301:
[----:B------:R-:W-:Y:S05]  /*2c8c0*/  BRA `(.L_x_2303) ;  /* 0xffffff9000707947 */ /* 0x000fea000383ffff */
.L_x_2123:
[----:B------:R-:W-:Y:S01]  /*2c8d0*/  BSSY B0, `(.L_x_2304) ;  /* 0x0000006000007945 */ /* 0x000fe20003800000 */
[----:B------:R-:W-:-:S07]  /*2c8e0*/  MOV R15, 0xffffffff ;  /* 0xffffffff000f7802 */ /* 0x000fce0000000f00 */
[----:B01----:R-:W-:Y:S05]  /*2c8f0*/  WARPSYNC.COLLECTIVE R15, `(.L_x_2305) ;  /* 0x000000000f0c7348 */ /* 0x003fea0003c00000 */
[----:B------:R-:W-:Y:S02]  /*2c900*/  ELECT P6, UR62, PT ;  /* 0x00000000003e782f */ /* 0x000fe400038c0000 */
[----:B------:R-:W-:Y:S01]  /*2c910*/  MOV R14, UR62 ;  /* 0x0000003e000e7c02 */ /* 0x000fe20008000f00 */
[----:B01----:R-:W-:Y:S10]  /*2c920*/  ENDCOLLECTIVE ;  /* 0x000000000000791b */ /* 0x003ff40003800000 */
.L_x_2305:
[----:B------:R-:W-:Y:S05]  /*2c930*/  BSYNC B0 ;  /* 0x0000000000007941 */ /* 0x000fea0003800000 */
.L_x_2304:
[----:B------:R-:W-:Y:S05]  /*2c940*/  BRA `(.L_x_2306) ;  /* 0xffffff90007c7947 */ /* 0x000fea000383ffff */
.L_x_2125:
[----:B0-----:R0:W1:Y:S02]  /*2c950*/  SYNCS.PHASECHK.TRANS64.TRYWAIT P0, [R0+URZ+0x30840], R2 ;  /* 0x03084002000075a7 */ /* 0x001064000800017f */
[----:B-1----:R-:W-:Y:S05]  /*2c960*/  @!P0 NANOSLEEP.SYNCS 0x989680 ;  /* 0x009896800000895d */ /* 0x002fea0003900000 */
[----:B------:R-:W1:Y:S02]  /*2c970*/  @!P0 SYNCS.PHASECHK.TRANS64 P0, [R0+URZ+0x30840], R2 ;  /* 0x03084002000085a7 */ /* 0x000e64000800007f */
[----:B-1----:R-:W-:Y:S05]  /*2c980*/  @!P0 BRA `(.L_x_2125) ;  /* 0xfffffffc00f08947 */ /* 0x002fea000383ffff */
[----:B------:R-:W-:Y:S05]  /*2c990*/  BRA `(.L_x_2307) ;  /* 0xffffff9000e47947 */ /* 0x000fea000383ffff */
.L_x_2129:
[----:B------:R0:W5:Y:S01]  /*2c9a0*/  LDL.LU R9, [R1+0x3c] ;  /* 0x00003c0001097983 */ /* 0x0001620000300800 */
[----:B------:R-:W-:Y:S01]  /*2c9b0*/  IMAD.MOV.U32 R5, RZ, RZ, R11 ;  /* 0x000000ffff057224 */ /* 0x000fe200078e000b */
[----:B------:R-:W-:Y:S01]  /*2c9c0*/  MOV R11, 0x181f ;  /* 0x0000181f000b7802 */ /* 0x000fe20000000f00 */
[----:B------:R-:W-:Y:S02]  /*2c9d0*/  IMAD.MOV.U32 R13, RZ, RZ, R3 ;  /* 0x000000ffff0d7224 */ /* 0x000fe400078e0003 */
[----:B------:R-:W-:Y:S02]  /*2c9e0*/  IMAD.MOV.U32 R12, RZ, RZ, RZ ;  /* 0x000000ffff0c7224 */ /* 0x000fe400078e00ff */
[----:B------:R-:W-:-:S07]  /*2c9f0*/  IMAD.MOV.U32 R15, RZ, RZ, -0x1 ;  /* 0xffffffffff0f7424 */ /* 0x000fce00078e00ff */
[----:B0----5:R-:W-:Y:S05]  /*2ca00*/  WARPSYNC.COLLECTIVE R15, `(.L_x_2308) ;  /* 0x000000000f087348 */ /* 0x021fea0003c00000 */
[----:B------:R1:W2:Y:S02]  /*2ca10*/  SHFL.IDX P6, R14, R13, R12, R11 ;  /* 0x0000000c0d0e7389 */ /* 0x0002a400000c000b */
[----:B012--5:R-:W-:Y:S01]  /*2ca20*/  ENDCOLLECTIVE ;  /* 0x000000000000791b */ /* 0x027fe20003800000 */
.L_x_2308:
[----:B------:R-:W-:Y:S02]  /*2ca30*/  IMAD.MOV.U32 R13, RZ, RZ, R4 ;  /* 0x000000ffff0d7224 */ /* 0x000fe400078e0004 */
[----:B------:R-:W-:-:S07]  /*2ca40*/  IMAD.MOV.U32 R6, RZ, RZ, R14 ;  /* 0x000000ffff067224 */ /* 0x000fce00078e000e */
[----:B------:R-:W-:Y:S05]  /*2ca50*/  WARPSYNC.COLLECTIVE R15, `(.L_x_2309) ;  /* 0x000000000f087348 */ /* 0x000fea0003c00000 */
[----:B------:R0:W1:Y:S02]  /*2ca60*/  SHFL.IDX P6, R14, R13, R12, R11 ;  /* 0x0000000c0d0e7389 */ /* 0x00006400000c000b */
[----:B01----:R-:W-:Y:S01]  /*2ca70*/  ENDCOLLECTIVE ;  /* 0x000000000000791b */ /* 0x003fe20003800000 */
.L_x_2309:
[----:B------:R-:W-:Y:S02]  /*2ca80*/  IMAD.IADD R0, R10, 0x1, R5 ;  /* 0x000000010a007824 */ /* 0x000fe400078e0205 */
[----:B------:R-:W-:Y:S02]  /*2ca90*/  IMAD R2, R9, R7, RZ ;  /* 0x0000000709027224 */ /* 0x000fe400078e02ff */
[----:B------:R0:W5:Y:S01]  /*2caa0*/  LDL R9, [R1+0x28] ;  /* 0x0000280001097983 */ /* 0x0001620000100800 */
[----:B------:R-:W-:Y:S01]  /*2cab0*/  MOV R7, R14 ;  /* 0x0000000e00077202 */ /* 0x000fe20000000f00 */
[----:B------:R-:W-:Y:S01]  /*2cac0*/  IMAD.MOV.U32 R12, RZ, RZ, 0x1 ;  /* 0x00000001ff0c7424 */ /* 0x000fe200078e00ff */
[C---:B------:R-:W-:Y:S01]  /*2cad0*/  ISETP.GE.AND P2, PT, R0.reuse, R2, PT ;  /* 0x000000020000720c */ /* 0x040fe20003f46270 */
[----:B------:R-:W-:Y:S01]  /*2cae0*/  VIADD R5, R0, 0x10 ;  /* 0x0000001000057836 */ /* 0x000fe20000000000 */
[----:B------:R-:W-:-:S11]  /*2caf0*/  MOV R13, R3 ;  /* 0x00000003000d7202 */ /* 0x000fd60000000f00 */
[----:B0----5:R-:W-:Y:S05]  /*2cb00*/  WARPSYNC.COLLECTIVE R15, `(.L_x_2310) ;  /* 0x000000000f087348 */ /* 0x021fea0003c00000 */
[----:B------:R1:W2:Y:S02]  /*2cb10*/  SHFL.IDX P6, R14, R13, R12, R11 ;  /* 0x0000000c0d0e7389 */ /* 0x0002a400000c000b */
[----:B012--5:R-:W-:Y:S01]  /*2cb20*/  ENDCOLLECTIVE ;  /* 0x000000000000791b */ /* 0x027fe20003800000 */
.L_x_2310:
[----:B------:R-:W-:-:S05]  /*2cb30*/  @!P2 LEA R7, P5, R8, R7, 0x1 ;  /* 0x000000070807a211 */ /* 0x000fca00078a08ff */
[----:B------:R-:W-:Y:S02]  /*2cb40*/  @!P2 IMAD.X R6, RZ, RZ, R6, P5 ;  /* 0x000000ffff06a224 */ /* 0x000fe400028e0606 */
[----:B------:R-:W-:-:S03]  /*2cb50*/  IMAD.MOV.U32 R13, RZ, RZ, R4 ;  /* 0x000000ffff0d7224 */ /* 0x000fc600078e0004 */
[----:B------:R-:W-:-:S04]  /*2cb60*/  @!P2 LOP3.LUT R7, R7, R6, RZ, 0x3c, !PT ;  /* 0x000000060707a212 */ /* 0x000fc800078e3cff */
[----:B------:R-:W-:-:S04]  /*2cb70*/  @!P2 LOP3.LUT R6, R7, R6, RZ, 0x3c, !PT ;  /* 0x000000060706a212 */ /* 0x000fc800078e3cff */
[----:B------:R-:W-:-:S05]  /*2cb80*/  @!P2 LOP3.LUT R7, R7, R6, RZ, 0x3c, !PT ;  /* 0x000000060707a212 */ /* 0x000fca00078e3cff */
[----:B------:R-:W-:Y:S01]  /*2cb90*/  @!PT LDS RZ, [RZ] ;  /* 0x00000000fffff984 */ /* 0x000fe20000000800 */
[----:B------:R-:W-:Y:S01]  /*2cba0*/  @!PT LDS RZ, [RZ] ;  /* 0x00000000fffff984 */ /* 0x000fe20000000800 */
[----:B------:R-:W-:Y:S01]  /*2cbb0*/  @!PT LDS RZ, [RZ] ;  /* 0x00000000fffff984 */ /* 0x000fe20000000800 */
[----:B------:R-:W-:Y:S04]  /*2cbc0*/  @!P2 LDGSTS.E.BYPASS.LTC128B.128 [R9+0x10400], desc[UR60][R6.64], !P4 ;  /* 0x104000000609afae */ /* 0x000fe8000e101d7c */
[----:B------:R-:W-:Y:S04]  /*2cbd0*/  @!P2 LDGSTS.E.BYPASS.LTC128B.128 [R9+0x14400], desc[UR60][R6.64+0x80], !P3 ;  /* 0x144000800609afae */ /* 0x000fe8000d901d7c */
[----:B------:R-:W-:Y:S04]  /*2cbe0*/  @!P2 LDGSTS.E.BYPASS.LTC128B.128 [R9+0x18400], desc[UR60][R6.64+0x100], !P0 ;  /* 0x184001000609afae */ /* 0x000fe8000c101d7c */
[----:B------:R0:W-:Y:S01]  /*2cbf0*/  @!P2 LDGSTS.E.BYPASS.LTC128B.128 [R9+0x1c400], desc[UR60][R6.64+0x180], !P1 ;  /* 0x1c4001800609afae */ /* 0x0001e2000c901d7c */
[----:B------:R-:W-:Y:S01]  /*2cc00*/  ISETP.GE.AND P2, PT, R5, R2, PT ;  /* 0x000000020500720c */ /* 0x000fe20003f46270 */
[----:B0-----:R-:W-:-:S12]  /*2cc10*/  IMAD.MOV.U32 R7, RZ, RZ, R14 ;  /* 0x000000ffff077224 */ /* 0x001fd800078e000e */
[----:B------:R-:W-:Y:S05]  /*2cc20*/  WARPSYNC.COLLECTIVE R15, `(.L_x_2311) ;  /* 0x000000000f087348 */ /* 0x000fea0003c00000 */
[----:B------:R0:W1:Y:S02]  /*2cc30*/  SHFL.IDX P6, R14, R13, R12, R11 ;  /* 0x0000000c0d0e7389 */ /* 0x00006400000c000b */
[----:B01----:R-:W-:Y:S01]  /*2cc40*/  ENDCOLLECTIVE ;  /* 0x000000000000791b */ /* 0x003fe20003800000 */
.L_x_2311:
[----:B------:R-:W-:Y:S02]  /*2cc50*/  IMAD.MOV.U32 R13, RZ, RZ, R3 ;  /* 0x000000ffff0d7224 */ /* 0x000fe400078e0003 */
[----:B------:R-:W-:Y:S01]  /*2cc60*/  IMAD.MOV.U32 R12, RZ, RZ, 0x2 ;  /* 0x00000002ff0c7424 */ /* 0x000fe200078e00ff */
[----:B------:R-:W-:-:S07]  /*2cc70*/  MOV R5, R14 ;  /* 0x0000000e00057202 */ /* 0x000fce0000000f00 */
[----:B------:R-:W-:Y:S05]  /*2cc80*/  WARPSYNC.COLLECTIVE R15, `(.L_x_2312) ;  /* 0x000000000f087348 */ /* 0x000fea0003c00000 */
[----:B------:R0:W1:Y:S02]  /*2cc90*/  SHFL.IDX P6, R14, R13, R12, R11 ;  /* 0x0000000c0d0e7389 */ /* 0x00006400000c000b */
[----:B01----:R-:W-:Y:S01]  /*2cca0*/  ENDCOLLECTIVE ;  /* 0x000000000000791b */ /* 0x003fe20003800000 */
.L_x_2312:
[----:B------:R-:W-:-:S05]  /*2ccb0*/  @!P2 LEA R5, P5, R8, R5, 0x1 ;  /* 0x000000050805a211 */ /* 0x000fca00078a08ff */
[----:B------:R-:W-:-:S04]  /*2ccc0*/  @!P2 IMAD.X R6, RZ, RZ, R7, P5 ;  /* 0x000000ffff06a224 */ /* 0x000fc800028e0607 */
[----:B------:R-:W-:Y:S02]  /*2ccd0*/  @!P2 IMAD.MOV.U32 R7, RZ, RZ, R6 ;  /* 0x000000ffff07a224 */ /* 0x000fe400078e0006 */
[----:B------:R-:W-:Y:S01]  /*2cce0*/  @!P2 IMAD.MOV.U32 R6, RZ, RZ, R5 ;  /* 0x000000ffff06a224 */ /* 0x000fe200078e0005 */
[----:B------:R-:W-:Y:S02]  /*2ccf0*/  MOV R13, R4 ;  /* 0x00000004000d7202 */ /* 0x000fe40000000f00 */
[----:B------:R-:W-:Y:S02]  /*2cd00*/  IADD3 R5, R0, 0x20, RZ ;  /* 0x0000002000057810 */ /* 0x000fe40007ffe0ff */
        /* <DEDUP_REMOVED lines=12> */
.L_x_2313:
[----:B------:R-:W-:Y:S02]  /*2cdd0*/  IMAD.MOV.U32 R13, RZ, RZ, R3 ;  /* 0x000000ffff0d7224 */ /* 0x000fe400078e0003 */
[----:B------:R-:W-:Y:S02]  /*2cde0*/  IMAD.MOV.U32 R12, RZ, RZ, 0x3 ;  /* 0x00000003ff0c7424 */ /* 0x000fe400078e00ff */
[----:B------:R-:W-:-:S07]  /*2cdf0*/  IMAD.MOV.U32 R5, RZ, RZ, R14 ;  /* 0x000000ffff057224 */ /* 0x000fce00078e000e */
[----:B------:R-:W-:Y:S05]  /*2ce00*/  WARPSYNC.COLLECTIVE R15, `(.L_x_2314) ;  /* 0x000000000f087348 */ /* 0x000fea0003c00000 */
[----:B------:R0:W1:Y:S02]  /*2ce10*/  SHFL.IDX P6, R14, R13, R12, R11 ;  /* 0x0000000c0d0e7389 */ /* 0x00006400000c000b */
[----:B01----:R-:W-:Y:S01]  /*2ce20*/  ENDCOLLECTIVE ;  /* 0x000000000000791b */ /* 0x003fe20003800000 */
.L_x_2314:
[----:B------:R-:W-:-:S05]  /*2ce30*/  @!P2 LEA R5, P5, R8, R5, 0x1 ;  /* 0x000000050805a211 */ /* 0x000fca00078a08ff */
[----:B------:R-:W-:-:S04]  /*2ce40*/  @!P2 IMAD.X R6, RZ, RZ, R7, P5 ;  /* 0x000000ffff06a224 */ /* 0x000fc800028e0607 */
[----:B------:R-:W-:Y:S01]  /*2ce50*/  @!P2 IMAD.MOV.U32 R7, RZ, RZ, R6 ;  /* 0x000000ffff07a224 */ /* 0x000fe200078e0006 */
[----:B------:R-:W-:Y:S01]  /*2ce60*/  @!P2 MOV R6, R5 ;  /* 0x000000050006a202 */ /* 0x000fe20000000f00 */
[----:B------:R-:W-:Y:S02]  /*2ce70*/  IMAD.MOV.U32 R13, RZ, RZ, R4 ;  /* 0x000000ffff0d7224 */ /* 0x000fe400078e0004 */
[----:B------:R-:W-:Y:S02]  /*2ce80*/  VIADD R5, R0, 0x30 ;  /* 0x0000003000057836 */ /* 0x000fe40000000000 */
[----:B------:R-:W-:Y:S01]  /*2ce90*/  @!PT LDS RZ, [RZ] ;  /* 0x00000000fffff984 */ /* 0x000fe20000000800 */
[----:B------:R-:W-:Y:S01]  /*2cea0*/  @!PT LDS RZ, [RZ] ;  /* 0x00000000fffff984 */ /* 0x000fe20000000800 */
[----:B------:R-:W-:Y:S01]  /*2ceb0*/  @!PT LDS RZ, [RZ] ;  /* 0x00000000fffff984 */ /* 0x000fe20000000800 */
[----:B------:R-:W-:Y:S04]  /*2cec0*/  @!P2 LDGSTS.E.BYPASS.LTC128B.128 [R9+0x11400], desc[UR60][R6.64], !P4 ;  /* 0x114000000609afae */ /* 0x000fe8000e101d7c */
[----:B------:R-:W-:Y:S04]  /*2ced0*/  @!P2 LDGSTS.E.BYPASS.LTC128B.128 [R9+0x15400], desc[UR60][R6.64+0x80], !P3 ;  /* 0x154000800609afae */ /* 0x000fe8000d901d7c */
[----:B------:R-:W-:Y:S04]  /*2cee0*/  @!P2 LDGSTS.E.BYPASS.LTC128B.128 [R9+0x19400], desc[UR60][R6.64+0x100], !P0 ;  /* 0x194001000609afae */ /* 0x000fe8000c101d7c */
[----:B------:R0:W-:Y:S01]  /*2cef0*/  @!P2 LDGSTS.E.BYPASS.LTC128B.128 [R9+0x1d400], desc[UR60][R6.64+0x180], !P1 ;  /* 0x1d4001800609afae */ /* 0x0001e2000c901d7c */
[----:B------:R-:W-:-:S02]  /*2cf00*/  ISETP.GE.AND P2, PT, R5, R2, PT ;  /* 0x000000020500720c */ /* 0x000fc40003f46270 */
[----:B0-----:R-:W-:-:S11]  /*2cf10*/  MOV R7, R14 ;  /* 0x0000000e00077202 */ /* 0x001fd60000000f00 */
[----:B------:R-:W-:Y:S05]  /*2cf20*/  WARPSYNC.COLLECTIVE R15, `(.L_x_2315) ;  /* 0x000000000f087348 */ /* 0x000fea0003c00000 */
[----:B------:R0:W1:Y:S02]  /*2cf30*/  SHFL.IDX P6, R14, R13, R12, R11 ;  /* 0x0000000c0d0e7389 */ /* 0x00006400000c000b */
[----:B01----:R-:W-:Y:S01]  /*2cf40*/  ENDCOLLECTIVE ;  /* 0x000000000000791b */ /* 0x003fe20003800000 */
.L_x_2315:
[----:B------:R-:W-:Y:S01]  /*2cf50*/  IMAD.MOV.U32 R13, RZ, RZ, R3 ;  /* 0x000000ffff0d7224 */ /* 0x000fe200078e0003 */
[----:B------:R-:W-:Y:S01]  /*2cf60*/  MOV R12, 0x4 ;  /* 0x00000004000c7802 */ /* 0x000fe20000000f00 */
[----:B------:R-:W-:-:S07]  /*2cf70*/  IMAD.MOV.U32 R5, RZ, RZ, R14 ;  /* 0x000000ffff057224 */ /* 0x000fce00078e000e */
[----:B------:R-:W-:Y:S05]  /*2cf80*/  WARPSYNC.COLLECTIVE R15, `(.L_x_2316) ;  /* 0x000000000f087348 */ /* 0x000fea0003c00000 */
[----:B------:R0:W1:Y:S02]  /*2cf90*/  SHFL.IDX P6, R14, R13, R12, R11 ;  /* 0x0000000c0d0e7389 */ /* 0x00006400000c000b */
[----:B01----:R-:W-:Y:S01]  /*2cfa0*/  ENDCOLLECTIVE ;  /* 0x000000000000791b */ /* 0x003fe20003800000 */
.L_x_2316:
[----:B------:R-:W-:-:S05]  /*2cfb0*/  @!P2 LEA R5, P5, R8, R5, 0x1 ;  /* 0x000000050805a211 */ /* 0x000fca00078a08ff */
[----:B------:R-:W-:-:S05]  /*2cfc0*/  @!P2 IMAD.X R6, RZ, RZ, R7, P5 ;  /* 0x000000ffff06a224 */ /* 0x000fca00028e0607 */
[----:B------:R-:W-:Y:S01]  /*2cfd0*/  @!P2 MOV R7, R6 ;  /* 0x000000060007a202 */ /* 0x000fe20000000f00 */
[----:B------:R-:W-:Y:S02]  /*2cfe0*/  @!P2 IMAD.MOV.U32 R6, RZ, RZ, R5 ;  /* 0x000000ffff06a224 */ /* 0x000fe400078e0005 */
[----:B------:R-:W-:Y:S02]  /*2cff0*/  IMAD.MOV.U32 R13, RZ, RZ, R4 ;  /* 0x000000ffff0d7224 */ /* 0x000fe400078e0004 */
[----:B------:R-:W-:Y:S01]  /*2d000*/  VIADD R5, R0, 0x40 ;  /* 0x0000004000057836 */ /* 0x000fe20000000000 */
        /* <DEDUP_REMOVED lines=12> */
.L_x_2317:
[----:B------:R-:W-:Y:S01]  /*2d0d0*/  MOV R13, R3 ;  /* 0x00000003000d7202 */ /* 0x000fe20000000f00 */
[----:B------:R-:W-:Y:S02]  /*2d0e0*/  IMAD.MOV.U32 R12, RZ, RZ, 0x5 ;  /* 0x00000005ff0c7424 */ /* 0x000fe400078e00ff */
[----:B------:R-:W-:-:S07]  /*2d0f0*/  IMAD.MOV.U32 R5, RZ, RZ, R14 ;  /* 0x000000ffff057224 */ /* 0x000fce00078e000e */
[----:B------:R-:W-:Y:S05]  /*2d100*/  WARPSYNC.COLLECTIVE R15, `(.L_x_2318) ;  /* 0x000000000f087348 */ /* 0x000fea0003c00000 */
[----:B------:R0:W1:Y:S02]  /*2d110*/  SHFL.IDX P6, R14, R13, R12, R11 ;  /* 0x0000000c0d0e7389 */ /* 0x00006400000c000b */
[----:B01----:R-:W-:Y:S01]  /*2d120*/  ENDCOLLECTIVE ;  /* 0x000000000000791b */ /* 0x003fe20003800000 */
.L_x_2318:
[----:B------:R-:W-:-:S04]  /*2d130*/  @!P2 LEA R5, P5, R8, R5, 0x1 ;  /* 0x000000050805a211 */ /* 0x000fc800078a08ff */
[----:B------:R-:W-:-:S05]  /*2d140*/  @!P2 IADD3.X R6, RZ, R7, RZ, P5, !PT ;  /* 0x00000007ff06a210 */ /* 0x000fca0002ffe4ff */
[----:B------:R-:W-:Y:S02]  /*2d150*/  @!P2 IMAD.MOV.U32 R7, RZ, RZ, R6 ;  /* 0x000000ffff07a224 */ /* 0x000fe400078e0006 */
        /* <DEDUP_REMOVED lines=15> */
.L_x_2319:
[----:B------:R-:W-:Y:S02]  /*2d250*/  IMAD.MOV.U32 R13, RZ, RZ, R3 ;  /* 0x000000ffff0d7224 */ /* 0x000fe400078e0003 */
[----:B------:R-:W-:Y:S01]  /*2d260*/  IMAD.MOV.U32 R12, RZ, RZ, 0x6 ;  /* 0x00000006ff0c7424 */ /* 0x000fe200078e00ff */
[----:B------:R-:W-:-:S07]  /*2d270*/  MOV R5, R14 ;  /* 0x0000000e00057202 */ /* 0x000fce0000000f00 */
[----:B------:R-:W-:Y:S05]  /*2d280*/  WARPSYNC.COLLECTIVE R15, `(.L_x_2320) ;  /* 0x000000000f087348 */ /* 0x000fea0003c00000 */
[----:B------:R0:W1:Y:S02]  /*2d290*/  SHFL.IDX P6, R14, R13, R12, R11 ;  /* 0x0000000c0d0e7389 */ /* 0x00006400000c000b */
[----:B01----:R-:W-:Y:S01]  /*2d2a0*/  ENDCOLLECTIVE ;  /* 0x000000000000791b */ /* 0x003fe20003800000 */
.L_x_2320:
        /* <DEDUP_REMOVED lines=18> */
.L_x_2321:
[----:B------:R-:W-:Y:S02]  /*2d3d0*/  IMAD.MOV.U32 R13, RZ, RZ, R3 ;  /* 0x000000ffff0d7224 */ /* 0x000fe400078e0003 */
[----:B------:R-:W-:Y:S02]  /*2d3e0*/  IMAD.MOV.U32 R12, RZ, RZ, 0x7 ;  /* 0x00000007ff0c7424 */ /* 0x000fe400078e00ff */
[----:B------:R-:W-:-:S07]  /*2d3f0*/  IMAD.MOV.U32 R5, RZ, RZ, R14 ;  /* 0x000000ffff057224 */ /* 0x000fce00078e000e */
[----:B------:R-:W-:Y:S05]  /*2d400*/  WARPSYNC.COLLECTIVE R15, `(.L_x_2322) ;  /* 0x000000000f087348 */ /* 0x000fea0003c00000 */
[----:B------:R0:W1:Y:S02]  /*2d410*/  SHFL.IDX P6, R14, R13, R12, R11 ;  /* 0x0000000c0d0e7389 */ /* 0x00006400000c000b */
[----:B01----:R-:W-:Y:S01]  /*2d420*/  ENDCOLLECTIVE ;  /* 0x000000000000791b */ /* 0x003fe20003800000 */
.L_x_2322:
[----:B------:R-:W-:-:S05]  /*2d430*/  @!P2 LEA R5, P5, R8, R5, 0x1 ;  /* 0x000000050805a211 */ /* 0x000fca00078a08ff */
[----:B------:R-:W-:-:S04]  /*2d440*/  @!P2 IMAD.X R6, RZ, RZ, R7, P5 ;  /* 0x000000ffff06a224 */ /* 0x000fc800028e0607 */
[----:B------:R-:W-:Y:S01]  /*2d450*/  @!P2 IMAD.MOV.U32 R7, RZ, RZ, R6 ;  /* 0x000000ffff07a224 */ /* 0x000fe200078e0006 */
[----:B------:R-:W-:Y:S02]  /*2d460*/  @!P2 MOV R6, R5 ;  /* 0x000000050006a202 */ /* 0x000fe40000000f00 */
[----:B------:R-:W-:-:S03]  /*2d470*/  MOV R13, R4 ;  /* 0x00000004000d7202 */ /* 0x000fc60000000f00 */
[----:B------:R-:W-:Y:S01]  /*2d480*/  @!PT LDS RZ, [RZ] ;  /* 0x00000000fffff984 */ /* 0x000fe20000000800 */
[----:B------:R-:W-:Y:S01]  /*2d490*/  @!PT LDS RZ, [RZ] ;  /* 0x00000000fffff984 */ /* 0x000fe20000000800 */
[----:B------:R-:W-:Y:S01]  /*2d4a0*/  @!PT LDS RZ, [RZ] ;  /* 0x00000000fffff984 */ /* 0x000fe20000000800 */
[----:B------:R0:W-:Y:S04]  /*2d4b0*/  @!P2 LDGSTS.E.BYPASS.LTC128B.128 [R9+0x13400], desc[UR60][R6.64], !P4 ;  /* 0x134000000609afae */ /* 0x0001e8000e101d7c */
[----:B------:R0:W-:Y:S01]  /*2d4c0*/  @!P2 LDGSTS.E.BYPASS.LTC128B.128 [R9+0x17400], desc[UR60][R6.64+0x80], !P3 ;  /* 0x174000800609afae */ /* 0x0001e2000d901d7c */
[----:B------:R-:W-:-:S07]  /*2d4d0*/  IMAD.MOV.U32 R5, RZ, RZ, R14 ;  /* 0x000000ffff057224 */ /* 0x000fce00078e000e */
[----:B0-----:R-:W-:Y:S05]  /*2d4e0*/  WARPSYNC.COLLECTIVE R15, `(.L_x_2323) ;  /* 0x000000000f087348 */ /* 0x001fea0003c00000 */
[----:B------:R1:W2:Y:S02]  /*2d4f0*/  SHFL.IDX P6, R14, R13, R12, R11 ;  /* 0x0000000c0d0e7389 */ /* 0x0002a400000c000b */
[----:B012---:R-:W-:Y:S01]  /*2d500*/  ENDCOLLECTIVE ;  /* 0x000000000000791b */ /* 0x007fe20003800000 */
.L_x_2323:
[----:B------:R-:W-:Y:S01]  /*2d510*/  @!PT LDS RZ, [RZ] ;  /* 0x00000000fffff984 */ /* 0x000fe20000000800 */
[----:B------:R-:W-:Y:S01]  /*2d520*/  @!PT LDS RZ, [RZ] ;  /* 0x00000000fffff984 */ /* 0x000fe20000000800 */
[----:B------:R-:W-:Y:S01]  /*2d530*/  @!PT LDS RZ, [RZ] ;  /* 0x00000000fffff984 */ /* 0x000fe20000000800 */
[----:B------:R0:W-:Y:S04]  /*2d540*/  @!P2 LDGSTS.E.BYPASS.LTC128B.128 [R9+0x1b400], desc[UR60][R6.64+0x100], !P0 ;  /* 0x1b4001000609afae */ /* 0x0001e8000c101d7c */
[----:B------:R0:W-:Y:S01]  /*2d550*/  @!P2 LDGSTS.E.BYPASS.LTC128B.128 [R9+0x1f400], desc[UR60][R6.64+0x180], !P1 ;  /* 0x1f4001800609afae */ /* 0x0001e2000c901d7c */
[----:B------:R-:W-:Y:S01]  /*2d560*/  IMAD.MOV.U32 R3, RZ, RZ, R14 ;  /* 0x000000ffff037224 */ /* 0x000fe200078e000e */
[----:B------:R-:W-:Y:S06]  /*2d570*/  BRA `(.L_x_2324) ;  /* 0xffffff9400c07947 */ /* 0x000fec000383ffff */
.L_x_2134:
[----:B-1----:R-:W3:Y:S02]  /*2d580*/  LDL R2, [R1] ;  /* 0x0000000001027983 */ /* 0x002ee40000100800 */
[----:B---3--:R1:W3:Y:S02]  /*2d590*/  SYNCS.PHASECHK.TRANS64.TRYWAIT P0, [R2+URZ+0x30820], R0 ;  /* 0x03082000020075a7 */ /* 0x0082e4000800017f */
[----:B---3--:R-:W-:Y:S05]  /*2d5a0*/  @!P0 NANOSLEEP.SYNCS 0x989680 ;  /* 0x009896800000895d */ /* 0x008fea0003900000 */
[----:B------:R-:W3:Y:S02]  /*2d5b0*/  @!P0 SYNCS.PHASECHK.TRANS64 P0, [R2+URZ+0x30820], R0 ;  /* 0x03082000020085a7 */ /* 0x000ee4000800007f */
[----:B---3--:R-:W-:Y:S05]  /*2d5c0*/  @!P0 BRA `(.L_x_2134) ;  /* 0xfffffffc00ec8947 */ /* 0x008fea000383ffff */
[----:B------:R-:W-:Y:S05]  /*2d5d0*/  BRA `(.L_x_2325) ;  /* 0xffffff98003c7947 */ /* 0x000fea000383ffff */
.L_x_2143:
[----:B-1----:R1:W2:Y:S02]  /*2d5e0*/  SYNCS.PHASECHK.TRANS64.TRYWAIT P0, [R3+URZ+0x30840], R2 ;  /* 0x03084002030075a7 */ /* 0x0022a4000800017f */
[----:B--2---:R-:W-:Y:S05]  /*2d5f0*/  @!P0 NANOSLEEP.SYNCS 0x989680 ;  /* 0x009896800000895d */ /* 0x004fea0003900000 */
[----:B------:R-:W2:Y:S02]  /*2d600*/  @!P0 SYNCS.PHASECHK.TRANS64 P0, [R3+URZ+0x30840], R2 ;  /* 0x03084002030085a7 */ /* 0x000ea4000800007f */
[----:B--2---:R-:W-:Y:S05]  /*2d610*/  @!P0 BRA `(.L_x_2143) ;  /* 0xfffffffc00f08947 */ /* 0x004fea000383ffff */
[----:B------:R-:W-:Y:S05]  /*2d620*/  BRA `(.L_x_2326) ;  /* 0xffffff9c00087947 */ /* 0x000fea000383ffff */
.L_x_2151:
[----:B0-----:R0:W1:Y:S02]  /*2d630*/  SYNCS.PHASECHK.TRANS64.TRYWAIT P0, [R2+URZ+0x30860], R3 ;  /* 0x03086003020075a7 */ /* 0x001064000800017f */
[----:B-1----:R-:W-:Y:S05]  /*2d640*/  @!P0 NANOSLEEP.SYNCS 0x989680 ;  /* 0x009896800000895d */ /* 0x002fea0003900000 */
[----:B------:R-:W1:Y:S02]  /*2d650*/  @!P0 SYNCS.PHASECHK.TRANS64 P0, [R2+URZ+0x30860], R3 ;  /* 0x03086003020085a7 */ /* 0x000e64000800007f */
[----:B-1----:R-:W-:Y:S05]  /*2d660*/  @!P0 BRA `(.L_x_2151) ;  /* 0xfffffffc00f08947 */ /* 0x002fea000383ffff */
[----:B------:R-:W-:Y:S05]  /*2d670*/  BRA `(.L_x_2327) ;  /* 0xffffffa000647947 */ /* 0x000fea000383ffff */
.L_x_2163:
[----:B-1----:R1:W2:Y:S02]  /*2d680*/  SYNCS.PHASECHK.TRANS64.TRYWAIT P0, [R3+URZ+0x30840], R2 ;  /* 0x03084002030075a7 */ /* 0x0022a4000800017f */
[----:B--2---:R-:W-:Y:S05]  /*2d690*/  @!P0 NANOSLEEP.SYNCS 0x989680 ;  /* 0x009896800000895d */ /* 0x004fea0003900000 */
[----:B------:R-:W2:Y:S02]  /*2d6a0*/  @!P0 SYNCS.PHASECHK.TRANS64 P0, [R3+URZ+0x30840], R2 ;  /* 0x03084002030085a7 */ /* 0x000ea4000800007f */
[----:B--2---:R-:W-:Y:S05]  /*2d6b0*/  @!P0 BRA `(.L_x_2163) ;  /* 0xfffffffc00f08947 */ /* 0x004fea000383ffff */
[----:B------:R-:W-:Y:S05]  /*2d6c0*/  BRA `(.L_x_2328) ;  /* 0xffffffa800887947 */ /* 0x000fea000383ffff */
.L_x_2171:
[----:B0-----:R0:W1:Y:S02]  /*2d6d0*/  SYNCS.PHASECHK.TRANS64.TRYWAIT P0, [R2+URZ+0x30860], R3 ;  /* 0x03086003020075a7 */ /* 0x001064000800017f */
[----:B-1----:R-:W-:Y:S05]  /*2d6e0*/  @!P0 NANOSLEEP.SYNCS 0x989680 ;  /* 0x009896800000895d */ /* 0x002fea0003900000 */
[----:B------:R-:W1:Y:S02]  /*2d6f0*/  @!P0 SYNCS.PHASECHK.TRANS64 P0, [R2+URZ+0x30860], R3 ;  /* 0x03086003020085a7 */ /* 0x000e64000800007f */
[----:B-1----:R-:W-:Y:S05]  /*2d700*/  @!P0 BRA `(.L_x_2171) ;  /* 0xfffffffc00f08947 */ /* 0x002fea000383ffff */
[----:B------:R-:W-:Y:S05]  /*2d710*/  BRA `(.L_x_2329) ;  /* 0xffffffac00e47947 */ /* 0x000fea000383ffff */
.L_x_2183:
[----:B--2---:R2:W3:Y:S02]  /*2d720*/  SYNCS.PHASECHK.TRANS64.TRYWAIT P0, [R3+URZ+0x30840], R2 ;  /* 0x03084002030075a7 */ /* 0x0044e4000800017f */
[----:B---3--:R-:W-:Y:S05]  /*2d730*/  @!P0 NANOSLEEP.SYNCS 0x989680 ;  /* 0x009896800000895d */ /* 0x008fea0003900000 */
[----:B------:R-:W3:Y:S02]  /*2d740*/  @!P0 SYNCS.PHASECHK.TRANS64 P0, [R3+URZ+0x30840], R2 ;  /* 0x03084002030085a7 */ /* 0x000ee4000800007f */
[----:B---3--:R-:W-:Y:S05]  /*2d750*/  @!P0 BRA `(.L_x_2183) ;  /* 0xfffffffc00f08947 */ /* 0x008fea000383ffff */
[----:B------:R-:W-:Y:S05]  /*2d760*/  BRA `(.L_x_2330) ;  /* 0xffffffb400dc7947 */ /* 0x000fea000383ffff */
.L_x_2191:
[----:B0-----:R0:W1:Y:S02]  /*2d770*/  SYNCS.PHASECHK.TRANS64.TRYWAIT P0, [R2+URZ+0x30860], R5 ;  /* 0x03086005020075a7 */ /* 0x001064000800017f */
[----:B-1----:R-:W-:Y:S05]  /*2d780*/  @!P0 NANOSLEEP.SYNCS 0x989680 ;  /* 0x009896800000895d */ /* 0x002fea0003900000 */
[----:B------:R-:W1:Y:S02]  /*2d790*/  @!P0 SYNCS.PHASECHK.TRANS64 P0, [R2+URZ+0x30860], R5 ;  /* 0x03086005020085a7 */ /* 0x000e64000800007f */
[----:B-1----:R-:W-:Y:S05]  /*2d7a0*/  @!P0 BRA `(.L_x_2191) ;  /* 0xfffffffc00f08947 */ /* 0x002fea000383ffff */
[----:B------:R-:W-:Y:S05]  /*2d7b0*/  BRA `(.L_x_2331) ;  /* 0xffffffbc00347947 */ /* 0x000fea000383ffff */
.L_x_2205:
[----:B---3--:R3:W4:Y:S02]  /*2d7c0*/  SYNCS.PHASECHK.TRANS64.TRYWAIT P0, [R0+URZ+0x30860], R2 ;  /* 0x03086002000075a7 */ /* 0x008724000800017f */
[----:B----4-:R-:W-:Y:S05]  /*2d7d0*/  @!P0 NANOSLEEP.SYNCS 0x989680 ;  /* 0x009896800000895d */ /* 0x010fea0003900000 */
[----:B------:R-:W4:Y:S02]  /*2d7e0*/  @!P0 SYNCS.PHASECHK.TRANS64 P0, [R0+URZ+0x30860], R2 ;  /* 0x03086002000085a7 */ /* 0x000f24000800007f */
[----:B----4-:R-:W-:Y:S05]  /*2d7f0*/  @!P0 BRA `(.L_x_2205) ;  /* 0xfffffffc00f08947 */ /* 0x010fea000383ffff */
[----:B------:R-:W-:Y:S05]  /*2d800*/  BRA `(.L_x_2332) ;  /* 0xffffffc4000c7947 */ /* 0x000fea000383ffff */
.L_x_2215:
[----:B------:R-:W-:Y:S01]  /*2d810*/  BSSY B0, `(.L_x_2333) ;  /* 0x0000008000007945 */ /* 0x000fe20003800000 */
[----:B------:R-:W-:Y:S01]  /*2d820*/  IMAD.MOV.U32 R13, RZ, RZ, R16 ;  /* 0x000000ffff0d7224 */ /* 0x000fe200078e0010 */
[----:B------:R-:W-:Y:S01]  /*2d830*/  MOV R11, 0x1f ;  /* 0x0000001f000b7802 */ /* 0x000fe20000000f00 */
[----:B------:R-:W-:Y:S02]  /*2d840*/  IMAD.MOV.U32 R12, RZ, RZ, RZ ;  /* 0x000000ffff0c7224 */ /* 0x000fe400078e00ff */
[----:B------:R-:W-:-:S07]  /*2d850*/  IMAD.MOV.U32 R15, RZ, RZ, -0x1 ;  /* 0xffffffffff0f7424 */ /* 0x000fce00078e00ff */
[----:B--2--5:R-:W-:Y:S05]  /*2d860*/  WARPSYNC.COLLECTIVE R15, `(.L_x_2334) ;  /* 0x000000000f087348 */ /* 0x024fea0003c00000 */
[----:B------:R0:W1:Y:S02]  /*2d870*/  SHFL.IDX P6, R14, R13, R12, R11 ;  /* 0x0000000c0d0e7389 */ /* 0x00006400000c000b */
[----:B012--5:R-:W-:Y:S01]  /*2d880*/  ENDCOLLECTIVE ;  /* 0x000000000000791b */ /* 0x027fe20003800000 */
.L_x_2334:
[----:B------:R-:W-:Y:S05]  /*2d890*/  BSYNC B0 ;  /* 0x0000000000007941 */ /* 0x000fea0003800000 */
.L_x_2333:
[----:B------:R-:W-:Y:S01]  /*2d8a0*/  IMAD.MOV.U32 R13, RZ, RZ, R16 ;  /* 0x000000ffff0d7224 */ /* 0x000fe200078e0010 */
[----:B------:R-:W-:Y:S01]  /*2d8b0*/  MOV R12, 0x1 ;  /* 0x00000001000c7802 */ /* 0x000fe20000000f00 */
[----:B------:R-:W-:Y:S01]  /*2d8c0*/  IMAD.MOV.U32 R11, RZ, RZ, 0x1f ;  /* 0x0000001fff0b7424 */ /* 0x000fe200078e00ff */
[----:B------:R-:W-:Y:S01]  /*2d8d0*/  IADD3 R4, R19, R6, RZ ;  /* 0x0000000613047210 */ /* 0x000fe20007ffe0ff */
[----:B------:R-:W-:Y:S01]  /*2d8e0*/  IMAD.MOV.U32 R15, RZ, RZ, -0x1 ;  /* 0xffffffffff0f7424 */ /* 0x000fe200078e00ff */
[----:B------:R-:W-:Y:S01]  /*2d8f0*/  LOP3.LUT P1, RZ, R7, 0x1, RZ, 0xc0, !PT ;  /* 0x0000000107ff7812 */ /* 0x000fe2000782c0ff */
[----:B------:R-:W-:-:S12]  /*2d900*/  IMAD.MOV.U32 R0, RZ, RZ, R14 ;  /* 0x000000ffff007224 */ /* 0x000fd800078e000e */
[----:B------:R-:W-:Y:S05]  /*2d910*/  WARPSYNC.COLLECTIVE R15, `(.L_x_2335) ;  /* 0x000000000f087348 */ /* 0x000fea0003c00000 */
[----:B------:R0:W1:Y:S02]  /*2d920*/  SHFL.IDX P6, R14, R13, R12, R11 ;  /* 0x0000000c0d0e7389 */ /* 0x00006400000c000b */
[----:B01----:R-:W-:Y:S01]  /*2d930*/  ENDCOLLECTIVE ;  /* 0x000000000000791b */ /* 0x003fe20003800000 */
.L_x_2335:
[----:B------:R-:W-:Y:S02]  /*2d940*/  ULDC UR4, c[0x0][0xc3c] ;  /* 0x00030f0000047ab9 */ /* 0x000fe40000000800 */
[----:B------:R-:W-:-:S13]  /*2d950*/  ISETP.GE.OR P0, PT, R4, UR4, !P5 ;  /* 0x0000000404007c0c */ /* 0x000fda000ef06670 */
[----:B------:R-:W0:Y:S01]  /*2d960*/  @!P0 LDC.64 R2, c[0x0][0xc80] ;  /* 0x00032000ff028b82 */ /* 0x000e220000000a00 */
[----:B------:R-:W-:Y:S01]  /*2d970*/  MOV R11, RZ ;  /* 0x000000ff000b7202 */ /* 0x000fe20000000f00 */
[----:B------:R-:W-:Y:S02]  /*2d980*/  IMAD.MOV.U32 R5, RZ, RZ, R14 ;  /* 0x000000ffff057224 */ /* 0x000fe400078e000e */
[----:B0-----:R-:W-:-:S06]  /*2d990*/  @!P0 IMAD.WIDE R2, R4, 0x4, R2 ;  /* 0x0000000404028825 */ /* 0x001fcc00078e0202 */
[----:B------:R0:W2:Y:S01]  /*2d9a0*/  @!P0 LDG.E R3, desc[UR60][R2.64] ;  /* 0x0000003c02038981 */ /* 0x0000a2000c1e1900 */
[C---:B------:R-:W-:Y:S02]  /*2d9b0*/  ISETP.GE.U32.AND P2, PT, R6.reuse, 0x8, PT ;  /* 0x000000080600780c */ /* 0x040fe40003f46070 */
[C---:B------:R-:W-:Y:S01]  /*2d9c0*/  ISETP.GE.U32.AND P3, PT, R6.reuse, 0x10, PT ;  /* 0x000000100600780c */ /* 0x040fe20003f66070 */
[----:B0-----:R-:W-:Y:S02]  /*2d9d0*/  IMAD.MOV.U32 R2, RZ, RZ, RZ ;  /* 0x000000ffff027224 */ /* 0x001fe400078e00ff */
[----:B--2---:R-:W-:Y:S01]  /*2d9e0*/  @!P0 IMAD.MOV.U32 R2, RZ, RZ, R3 ;  /* 0x000000ffff028224 */ /* 0x004fe200078e0003 */
[----:B------:R-:W-:-:S03]  /*2d9f0*/  ISETP.GE.U32.AND P0, PT, R6, 0x2, PT ;  /* 0x000000020600780c */ /* 0x000fc60003f06070 */
[----:B------:R-:W-:-:S10]  /*2da00*/  IMAD.MOV.U32 R13, RZ, RZ, R2 ;  /* 0x000000ffff0d7224 */ /* 0x000fd400078e0002 */
[----:B------:R-:W-:Y:S05]  /*2da10*/  WARPSYNC.COLLECTIVE R15, `(.L_x_2336) ;  /* 0x000000000f087348 */ /* 0x000fea0003c00000 */
[----:B------:R0:W1:Y:S02]  /*2da20*/  SHFL.UP P6, R14, R13, R12, R11 ;  /* 0x0400000c0d0e7389 */ /* 0x00006400000c000b */
[----:B01----:R-:W-:Y:S01]  /*2da30*/  ENDCOLLECTIVE ;  /* 0x000000000000791b */ /* 0x003fe20003800000 */
.L_x_2336:
[----:B------:R-:W-:Y:S01]  /*2da40*/  MOV R12, 0x2 ;  /* 0x00000002000c7802 */ /* 0x000fe20000000f00 */
[----:B------:R-:W-:-:S05]  /*2da50*/  IMAD.MOV.U32 R3, RZ, RZ, R14 ;  /* 0x000000ffff037224 */ /* 0x000fca00078e000e */
[----:B------:R-:W-:Y:S02]  /*2da60*/  SEL R3, R3, RZ, P1 ;  /* 0x000000ff03037207 */ /* 0x000fe40000800000 */
[----:B------:R-:W-:-:S03]  /*2da70*/  ISETP.GE.U32.AND P1, PT, R6, 0x4, PT ;  /* 0x000000040600780c */ /* 0x000fc60003f26070 */
[----:B------:R-:W-:-:S04]  /*2da80*/  IMAD.IADD R3, R2, 0x1, R3 ;  /* 0x0000000102037824 */ /* 0x000fc800078e0203 */
[----:B------:R-:W-:-:S07]  /*2da90*/  IMAD.MOV.U32 R13, RZ, RZ, R3 ;  /* 0x000000ffff0d7224 */ /* 0x000fce00078e0003 */
[----:B------:R-:W-:Y:S05]  /*2daa0*/  WARPSYNC.COLLECTIVE R15, `(.L_x_2337) ;  /* 0x000000000f087348 */ /* 0x000fea0003c00000 */
[----:B------:R0:W1:Y:S02]  /*2dab0*/  SHFL.UP P6, R14, R13, R12, R11 ;  /* 0x0400000c0d0e7389 */ /* 0x00006400000c000b */
[----:B01----:R-:W-:Y:S01]  /*2dac0*/  ENDCOLLECTIVE ;  /* 0x000000000000791b */ /* 0x003fe20003800000 */
.L_x_2337:
[----:B------:R-:W-:Y:S01]  /*2dad0*/  MOV R12, 0x4 ;  /* 0x00000004000c7802 */ /* 0x000fe20000000f00 */
[----:B------:R-:W-:-:S05]  /*2dae0*/  IMAD.MOV.U32 R4, RZ, RZ, R14 ;  /* 0x000000ffff047224 */ /* 0x000fca00078e000e */
[----:B------:R-:W-:-:S05]  /*2daf0*/  SEL R4, R4, RZ, P0 ;  /* 0x000000ff04047207 */ /* 0x000fca0000000000 */
[----:B------:R-:W-:-:S04]  /*2db00*/  IMAD.IADD R3, R3, 0x1, R4 ;  /* 0x0000000103037824 */ /* 0x000fc800078e0204 */
[----:B------:R-:W-:-:S07]  /*2db10*/  IMAD.MOV.U32 R13, RZ, RZ, R3 ;  /* 0x000000ffff0d7224 */ /* 0x000fce00078e0003 */
[----:B------:R-:W-:Y:S05]  /*2db20*/  WARPSYNC.COLLECTIVE R15, `(.L_x_2338) ;  /* 0x000000000f087348 */ /* 0x000fea0003c00000 */
[----:B------:R0:W1:Y:S02]  /*2db30*/  SHFL.UP P6, R14, R13, R12, R11 ;  /* 0x0400000c0d0e7389 */ /* 0x00006400000c000b */
[----:B01----:R-:W-:Y:S01]  /*2db40*/  ENDCOLLECTIVE ;  /* 0x000000000000791b */ /* 0x003fe20003800000 */
.L_x_2338:
        /* <DEDUP_REMOVED lines=8> */
.L_x_2339:
        /* <DEDUP_REMOVED lines=8> */
.L_x_2340:
[----:B------:R-:W-:Y:S01]  /*2dc50*/  MOV R12, 0x1f ;  /* 0x0000001f000c7802 */ /* 0x000fe20000000f00 */
        /* <DEDUP_REMOVED lines=8> */
.L_x_2341:
[----:B------:R-:W-:Y:S01]  /*2dce0*/  IMAD.MOV.U32 R16, RZ, RZ, R14 ;  /* 0x000000ffff107224 */ /* 0x000fe200078e000e */
[----:B------:R-:W-:Y:S06]  /*2dcf0*/  BRA `(.L_x_2342) ;  /* 0xffffffc800147947 */ /* 0x000fec000383ffff */
.L_x_2220:
[----:B------:R-:W-:Y:S01]  /*2dd00*/  BSSY B0, `(.L_x_2343) ;  /* 0x0000008000007945 */ /* 0x000fe20003800000 */
[----:B-----5:R-:W-:Y:S01]  /*2dd10*/  IMAD.MOV.U32 R13, RZ, RZ, R2 ;  /* 0x000000ffff0d7224 */ /* 0x020fe200078e0002 */
[----:B------:R-:W-:Y:S01]  /*2dd20*/  MOV R12, 0x1 ;  /* 0x00000001000c7802 */ /* 0x000fe20000000f00 */
[----:B------:R-:W-:Y:S02]  /*2dd30*/  IMAD.MOV.U32 R11, RZ, RZ, RZ ;  /* 0x000000ffff0b7224 */ /* 0x000fe400078e00ff */
[----:B------:R-:W-:-:S07]  /*2dd40*/  IMAD.MOV.U32 R15, RZ, RZ, -0x1 ;  /* 0xffffffffff0f7424 */ /* 0x000fce00078e00ff */
[----:B0-----:R-:W-:Y:S05]  /*2dd50*/  WARPSYNC.COLLECTIVE R15, `(.L_x_2344) ;  /* 0x000000000f087348 */ /* 0x001fea0003c00000 */
[----:B------:R1:W2:Y:S02]  /*2dd60*/  SHFL.UP P6, R14, R13, R12, R11 ;  /* 0x0400000c0d0e7389 */ /* 0x0002a400000c000b */
[----:B012---:R-:W-:Y:S01]  /*2dd70*/  ENDCOLLECTIVE ;  /* 0x000000000000791b */ /* 0x007fe20003800000 */
.L_x_2344:
[----:B------:R-:W-:Y:S05]  /*2dd80*/  BSYNC B0 ;  /* 0x0000000000007941 */ /* 0x000fea0003800000 */
.L_x_2343:
[----:B------:R-:W2:Y:S01]  /*2dd90*/  LDL R3, [R1+0x4] ;  /* 0x0000040001037983 */ /* 0x000ea20000100800 */
[----:B------:R-:W-:Y:S01]  /*2dda0*/  IMAD.MOV.U32 R12, RZ, RZ, 0x2 ;  /* 0x00000002ff0c7424 */ /* 0x000fe200078e00ff */
[----:B------:R-:W-:Y:S01]  /*2ddb0*/  MOV R15, 0xffffffff ;  /* 0xffffffff000f7802 */ /* 0x000fe20000000f00 */
[----:B------:R-:W-:Y:S01]  /*2ddc0*/  IMAD.MOV.U32 R11, RZ, RZ, RZ ;  /* 0x000000ffff0b7224 */ /* 0x000fe200078e00ff */
        /* <DEDUP_REMOVED lines=8> */
.L_x_2345:
        /* <DEDUP_REMOVED lines=8> */
.L_x_2346:
        /* <DEDUP_REMOVED lines=8> */
.L_x_2347:
        /* <DEDUP_REMOVED lines=8> */
.L_x_2348:
        /* <DEDUP_REMOVED lines=9> */
.L_x_2349:
[----:B------:R-:W-:Y:S01]  /*2e060*/  IMAD.MOV.U32 R16, RZ, RZ, R14 ;  /* 0x000000ffff107224 */ /* 0x000fe200078e000e */
[----:B------:R-:W-:Y:S06]  /*2e070*/  BRA `(.L_x_2350) ;  /* 0xffffffc400d47947 */ /* 0x000fec000383ffff */
.L_x_2222:
[----:B------:R-:W-:Y:S01]  /*2e080*/  BSSY B0, `(.L_x_2351) ;  /* 0x0000006000007945 */ /* 0x000fe20003800000 */
[----:B------:R-:W-:Y:S01]  /*2e090*/  PLOP3.LUT P6, PT, P6, PT, PT, 0x8, 0x0 ;  /* 0x000000000000781c */ /* 0x000fe200037ce170 */
[----:B------:R-:W-:-:S12]  /*2e0a0*/  IMAD.MOV.U32 R15, RZ, RZ, -0x1 ;  /* 0xffffffffff0f7424 */ /* 0x000fd800078e00ff */
[----:B0----5:R-:W-:Y:S05]  /*2e0b0*/  WARPSYNC.COLLECTIVE R15, `(.L_x_2352) ;  /* 0x000000000f087348 */ /* 0x021fea0003c00000 */
[----:B------:R-:W-:Y:S01]  /*2e0c0*/  VOTE.ANY R14, PT, P6 ;  /* 0x00000000000e7806 */ /* 0x000fe200030e0100 */
[----:B0----5:R-:W-:Y:S06]  /*2e0d0*/  ENDCOLLECTIVE ;  /* 0x000000000000791b */ /* 0x021fec0003800000 */
.L_x_2352:
[----:B------:R-:W-:Y:S05]  /*2e0e0*/  BSYNC B0 ;  /* 0x0000000000007941 */ /* 0x000fea0003800000 */
.L_x_2351:
[----:B------:R-:W-:Y:S01]  /*2e0f0*/  MOV R5, R14 ;  /* 0x0000000e00057202 */ /* 0x000fe20000000f00 */
[----:B------:R-:W-:Y:S01]  /*2e100*/  IMAD.MOV.U32 R13, RZ, RZ, R2 ;  /* 0x000000ffff0d7224 */ /* 0x000fe200078e0002 */
[----:B------:R-:W-:Y:S01]  /*2e110*/  MOV R15, 0xffffffff ;  /* 0xffffffff000f7802 */ /* 0x000fe20000000f00 */
[----:B------:R-:W-:Y:S01]  /*2e120*/  IMAD.MOV.U32 R11, RZ, RZ, 0x1f ;  /* 0x0000001fff0b7424 */ /* 0x000fe200078e00ff */
[----:B------:R-:W0:Y:S02]  /*2e130*/  POPC R6, R5 ;  /* 0x0000000500067309 */ /* 0x000e240000000000 */
[----:B0-----:R-:W-:-:S07]  /*2e140*/  IMAD.MOV.U32 R12, RZ, RZ, R6 ;  /* 0x000000ffff0c7224 */ /* 0x001fce00078e0006 */
[----:B------:R-:W-:Y:S05]  /*2e150*/  WARPSYNC.COLLECTIVE R15, `(.L_x_2353) ;  /* 0x000000000f087348 */ /* 0x000fea0003c00000 */
[----:B------:R0:W1:Y:S02]  /*2e160*/  SHFL.IDX P6, R14, R13, R12, R11 ;  /* 0x0000000c0d0e7389 */ /* 0x00006400000c000b */
[----:B01----:R-:W-:Y:S01]  /*2e170*/  ENDCOLLECTIVE ;  /* 0x000000000000791b */ /* 0x003fe20003800000 */
.L_x_2353:
[----:B------:R-:W-:Y:S01]  /*2e180*/  IMAD.MOV.U32 R17, RZ, RZ, R14 ;  /* 0x000000ffff117224 */ /* 0x000fe200078e000e */
[----:B------:R-:W-:Y:S06]  /*2e190*/  BRA `(.L_x_2354) ;  /* 0xffffffc400c47947 */ /* 0x000fec000383ffff */
.L_x_2224:
[----:B------:R-:W-:Y:S01]  /*2e1a0*/  BSSY B0, `(.L_x_2355) ;  /* 0x0000007000007945 */ /* 0x000fe20003800000 */
[----:B------:R-:W-:Y:S01]  /*2e1b0*/  IMAD.MOV.U32 R13, RZ, RZ, R3 ;  /* 0x000000ffff0d7224 */ /* 0x000fe200078e0003 */
[----:B------:R-:W-:Y:S01]  /*2e1c0*/  MOV R15, 0xffffffff ;  /* 0xffffffff000f7802 */ /* 0x000fe20000000f00 */
[----:B------:R-:W-:-:S07]  /*2e1d0*/  IMAD.MOV.U32 R11, RZ, RZ, 0x1f ;  /* 0x0000001fff0b7424 */ /* 0x000fce00078e00ff */
[----:B012--5:R-:W-:Y:S05]  /*2e1e0*/  WARPSYNC.COLLECTIVE R15, `(.L_x_2356) ;  /* 0x000000000f087348 */ /* 0x027fea0003c00000 */
[----:B------:R3:W4:Y:S02]  /*2e1f0*/  SHFL.IDX P6, R14, R13, R12, R11 ;  /* 0x0000000c0d0e7389 */ /* 0x00072400000c000b */
[----:B012345:R-:W-:Y:S01]  /*2e200*/  ENDCOLLECTIVE ;  /* 0x000000000000791b */ /* 0x03ffe20003800000 */
.L_x_2356:
[----:B------:R-:W-:Y:S05]  /*2e210*/  BSYNC B0 ;  /* 0x0000000000007941 */ /* 0x000fea0003800000 */
.L_x_2355:
[----:B------:R-:W-:Y:S01]  /*2e220*/  IMAD.MOV.U32 R3, RZ, RZ, R14 ;  /* 0x000000ffff037224 */ /* 0x000fe200078e000e */
[----:B------:R-:W-:Y:S06]  /*2e230*/  BRA `(.L_x_2357) ;  /* 0xffffffc400b87947 */ /* 0x000fec000383ffff */
.L_x_2228:
[----:B0-----:R0:W1:Y:S02]  /*2e240*/  SYNCS.PHASECHK.TRANS64.TRYWAIT P0, [R0+URZ+0x30820], R3 ;  /* 0x03082003000075a7 */ /* 0x001064000800017f */
[----:B-1----:R-:W-:Y:S05]  /*2e250*/  @!P0 NANOSLEEP.SYNCS 0x989680 ;  /* 0x009896800000895d */ /* 0x002fea0003900000 */
[----:B------:R-:W1:Y:S02]  /*2e260*/  @!P0 SYNCS.PHASECHK.TRANS64 P0, [R0+URZ+0x30820], R3 ;  /* 0x03082003000085a7 */ /* 0x000e64000800007f */
[----:B-1----:R-:W-:Y:S05]  /*2e270*/  @!P0 BRA `(.L_x_2228) ;  /* 0xfffffffc00f08947 */ /* 0x002fea000383ffff */
[----:B------:R-:W-:Y:S05]  /*2e280*/  BRA `(.L_x_2358) ;  /* 0xffffffcc003c7947 */ /* 0x000fea000383ffff */
.L_x_2229:
[----:B------:R-:W1:Y:S01]  /*2e290*/  S2R R2, SR_TID.X ;  /* 0x0000000000027919 */ /* 0x000e620000002100 */
[----:B------:R-:W-:Y:S01]  /*2e2a0*/  BSSY B0, `(.L_x_2359) ;  /* 0x000000a000007945 */ /* 0x000fe20003800000 */
[----:B------:R-:W-:Y:S01]  /*2e2b0*/  IMAD.MOV.U32 R12, RZ, RZ, RZ ;  /* 0x000000ffff0c7224 */ /* 0x000fe200078e00ff */
[----:B------:R-:W-:Y:S01]  /*2e2c0*/  MOV R11, 0x1f ;  /* 0x0000001f000b7802 */ /* 0x000fe20000000f00 */
[----:B------:R-:W-:Y:S01]  /*2e2d0*/  IMAD.MOV.U32 R15, RZ, RZ, -0x1 ;  /* 0xffffffffff0f7424 */ /* 0x000fe200078e00ff */
[----:B-1----:R-:W-:-:S04]  /*2e2e0*/  SHF.R.U32.HI R2, RZ, 0x5, R2 ;  /* 0x00000005ff027819 */ /* 0x002fc80000011602 */
[----:B------:R-:W-:-:S05]  /*2e2f0*/  LOP3.LUT R2, R2, 0x3, RZ, 0xc0, !PT ;  /* 0x0000000302027812 */ /* 0x000fca00078ec0ff */
[----:B------:R-:W-:-:S07]  /*2e300*/  IMAD.MOV.U32 R13, RZ, RZ, R2 ;  /* 0x000000ffff0d7224 */ /* 0x000fce00078e0002 */
[----:B0----5:R-:W-:Y:S05]  /*2e310*/  WARPSYNC.COLLECTIVE R15, `(.L_x_2360) ;  /* 0x000000000f087348 */ /* 0x021fea0003c00000 */
[----:B------:R1:W2:Y:S02]  /*2e320*/  SHFL.IDX P6, R14, R13, R12, R11 ;  /* 0x0000000c0d0e7389 */ /* 0x0002a400000c000b */
[----:B012--5:R-:W-:Y:S01]  /*2e330*/  ENDCOLLECTIVE ;  /* 0x000000000000791b */ /* 0x027fe20003800000 */
.L_x_2360:
[----:B------:R-:W-:Y:S05]  /*2e340*/  BSYNC B0 ;  /* 0x0000000000007941 */ /* 0x000fea0003800000 */
.L_x_2359:
[----:B------:R-:W-:Y:S05]  /*2e350*/  BRA `(.L_x_2361) ;  /* 0xffffffcc00247947 */ /* 0x000fea000383ffff */
.L_x_2230:
[----:B------:R-:W-:Y:S01]  /*2e360*/  BSSY B0, `(.L_x_2362) ;  /* 0x0000006000007945 */ /* 0x000fe20003800000 */
[----:B------:R-:W-:-:S07]  /*2e370*/  IMAD.MOV.U32 R15, RZ, RZ, -0x1 ;  /* 0xffffffffff0f7424 */ /* 0x000fce00078e00ff */
[----:B01---5:R-:W-:Y:S05]  /*2e380*/  WARPSYNC.COLLECTIVE R15, `(.L_x_2363) ;  /* 0x000000000f0c7348 */ /* 0x023fea0003c00000 */
[----:B------:R-:W-:Y:S02]  /*2e390*/  ELECT P6, UR62, PT ;  /* 0x00000000003e782f */ /* 0x000fe400038c0000 */
[----:B------:R-:W-:Y:S01]  /*2e3a0*/  MOV R14, UR62 ;  /* 0x0000003e000e7c02 */ /* 0x000fe20008000f00 */
[----:B01---5:R-:W-:Y:S10]  /*2e3b0*/  ENDCOLLECTIVE ;  /* 0x000000000000791b */ /* 0x023ff40003800000 */
.L_x_2363:
[----:B------:R-:W-:Y:S05]  /*2e3c0*/  BSYNC B0 ;  /* 0x0000000000007941 */ /* 0x000fea0003800000 */
.L_x_2362:
[----:B------:R-:W-:Y:S05]  /*2e3d0*/  BRA `(.L_x_2364) ;  /* 0xffffffcc00187947 */ /* 0x000fea000383ffff */
.L_x_2232:
[----:B0-----:R0:W1:Y:S02]  /*2e3e0*/  SYNCS.PHASECHK.TRANS64.TRYWAIT P0, [R6+URZ], R5 ;  /* 0x00000005060075a7 */ /* 0x001064000800017f */
[----:B-1----:R-:W-:Y:S05]  /*2e3f0*/  @!P0 NANOSLEEP.SYNCS 0x989680 ;  /* 0x009896800000895d */ /* 0x002fea0003900000 */
[----:B------:R-:W1:Y:S02]  /*2e400*/  @!P0 SYNCS.PHASECHK.TRANS64 P0, [R6+URZ], R5 ;  /* 0x00000005060085a7 */ /* 0x000e64000800007f */
[----:B-1----:R-:W-:Y:S05]  /*2e410*/  @!P0 BRA `(.L_x_2232) ;  /* 0xfffffffc00f08947 */ /* 0x002fea000383ffff */
[----:B------:R-:W-:Y:S05]  /*2e420*/  BRA `(.L_x_2365) ;  /* 0xffffffcc00547947 */ /* 0x000fea000383ffff */
.L_x_2233:
[----:B-1----:R1:W2:Y:S02]  /*2e430*/  SYNCS.PHASECHK.TRANS64.TRYWAIT P0, [R7+URZ], R2 ;  /* 0x00000002070075a7 */ /* 0x0022a4000800017f */
[----:B--2---:R-:W-:Y:S05]  /*2e440*/  @!P0 NANOSLEEP.SYNCS 0x989680 ;  /* 0x009896800000895d */ /* 0x004fea0003900000 */
[----:B------:R-:W2:Y:S02]  /*2e450*/  @!P0 SYNCS.PHASECHK.TRANS64 P0, [R7+URZ], R2 ;  /* 0x00000002070085a7 */ /* 0x000ea4000800007f */
[----:B--2---:R-:W-:Y:S05]  /*2e460*/  @!P0 BRA `(.L_x_2233) ;  /* 0xfffffffc00f08947 */ /* 0x004fea000383ffff */
[----:B------:R-:W-:Y:S05]  /*2e470*/  BRA `(.L_x_2366) ;  /* 0xffffffcc00487947 */ /* 0x000fea000383ffff */
.L_x_2235:
[----:B--2---:R2:W3:Y:S02]  /*2e480*/  SYNCS.PHASECHK.TRANS64.TRYWAIT P0, [R4+URZ], R5 ;  /* 0x00000005040075a7 */ /* 0x0044e4000800017f */
[----:B---3--:R-:W-:Y:S05]  /*2e490*/  @!P0 NANOSLEEP.SYNCS 0x989680 ;  /* 0x009896800000895d */ /* 0x008fea0003900000 */
[----:B------:R-:W3:Y:S02]  /*2e4a0*/  @!P0 SYNCS.PHASECHK.TRANS64 P0, [R4+URZ], R5 ;  /* 0x00000005040085a7 */ /* 0x000ee4000800007f */
[----:B---3--:R-:W-:Y:S05]  /*2e4b0*/  @!P0 BRA `(.L_x_2235) ;  /* 0xfffffffc00f08947 */ /* 0x008fea000383ffff */
[----:B------:R-:W-:Y:S05]  /*2e4c0*/  BRA `(.L_x_2367) ;  /* 0xffffffcc00507947 */ /* 0x000fea000383ffff */
.L_x_2368:
        /* <DEDUP_REMOVED lines=11> */
.L_x_15299:


//--------------------- .text._ZN7cutlass13device_kernelIN5flash11enable_sm90INS1_16FlashAttnFwdSm90INS1_25CollectiveMainloopFwdSm90ILi2EN4cute5tupleIJNS5_1CILi1EEES8_S8_EEENS6_IJNS7_ILi128EEENS7_ILi80EEENS7_ILi256EEEEEELi256ENS_6half_tEfNS_4arch4Sm90ELb1ELb0ELb1ELb0ELb0ELb0ELb0ELb1ELb1ELb1ELb0ELb0EEENS1_21CollectiveEpilogueFwdINS6_IJSA_SC_SB_EEES9_SE_SG_Li256ELb0ELb1ELb0ELb0EEENS1_30DynamicPersistentTileSchedulerILi256ELi128ELb0ELb1ELb1EEEEEEEEEvNT_6ParamsE --------------------------
	.section	.text._ZN7cutlass13device_kernelIN5flash11enable_sm90INS1_16FlashAttnFwdSm90INS1_25CollectiveMainloopFwdSm90ILi2EN4cute5tupleIJNS5_1CILi1EEES8_S8_EEENS6_IJNS7_ILi128EEENS7_ILi80EEENS7_ILi256EEEEEELi256ENS_6half_tEfNS_4arch4Sm90ELb1ELb0ELb1ELb0ELb0ELb0ELb0ELb1ELb1ELb1ELb0ELb0EEENS1_21CollectiveEpilogueFwdINS6_IJSA_SC_SB_EEES9_SE_SG_Li256ELb0ELb1ELb0ELb0EEENS1_30DynamicPersistentTileSchedulerILi256ELi128ELb0ELb1ELb1EEEEEEEEEvNT_6ParamsE,"ax",@progbits
	.align	128
.text._ZN7cutlass13device_kernelIN5flash11enable_sm90INS1_16FlashAttnFwdSm90INS1_25CollectiveMainloopFwdSm90ILi2EN4cute5tupleIJNS5_1CILi1EEES8_S8_EEENS6_IJNS7_ILi128EEENS7_ILi80EEENS7_ILi256EEEEEELi256ENS_6half_tEfNS_4arch4Sm90ELb1ELb0ELb1ELb0ELb0ELb0ELb0ELb1ELb1ELb1ELb0ELb0EEENS1_21CollectiveEpilogueFwdINS6_IJSA_SC_SB_EEES9_SE_SG_Li256ELb0ELb1ELb0ELb0EEENS1_30DynamicPersistentTileSchedulerILi256ELi128ELb0ELb1ELb1EEEEEEEEEvNT_6ParamsE:
        .type           _ZN7cutlass13device_kernelIN5flash11enable_sm90INS1_16FlashAttnFwdSm90INS1_25CollectiveMainloopFwdSm90ILi2EN4cute5tupleIJNS5_1CILi1EEES8_S8_EEENS6_IJNS7_ILi128EEENS7_ILi80EEENS7_ILi256EEEEEELi256ENS_6half_tEfNS_4arch4Sm90ELb1ELb0ELb1ELb0ELb0ELb0ELb0ELb1ELb1ELb1ELb0ELb0EEENS1_21CollectiveEpilogueFwdINS6_IJSA_SC_SB_EEES9_SE_SG_Li256ELb0ELb1ELb0ELb0EEENS1_30DynamicPersistentTileSchedulerILi256ELi128ELb0ELb1ELb1EEEEEEEEEvNT_6ParamsE,@function
        .size           _ZN7cutlass13device_kernelIN5flash11enable_sm90INS1_16FlashAttnFwdSm90INS1_25CollectiveMainloopFwdSm90ILi2EN4cute5tupleIJNS5_1CILi1EEES8_S8_EEENS6_IJNS7_ILi128EEENS7_ILi80EEENS7_ILi256EEEEEELi256ENS_6half_tEfNS_4arch4Sm90ELb1ELb0ELb1ELb0ELb0ELb0ELb0ELb1ELb1ELb1ELb0ELb0EEENS1_21CollectiveEpilogueFwdINS6_IJSA_SC_SB_EEES9_SE_SG_Li256ELb0ELb1ELb0ELb0EEENS1_30DynamicPersistentTileSchedulerILi256ELi128ELb0ELb1ELb1EEEEEEEEEvNT_6ParamsE,(.L_x_15300 - _ZN7cutlass13device_kernelIN5flash11enable_sm90INS1_16FlashAttnFwdSm90INS1_25CollectiveMainloopFwdSm90ILi2EN4cute5tupleIJNS5_1CILi1EEES8_S8_EEENS6_IJNS7_ILi128EEENS7_ILi80EEENS7_ILi256EEEEEELi256ENS_6half_tEfNS_4arch4Sm90ELb1ELb0ELb1ELb0ELb0ELb0ELb0ELb1ELb1ELb1ELb0ELb0EEENS1_21CollectiveEpilogueFwdINS6_IJSA_SC_SB_EEES9_SE_SG_Li256ELb0ELb1ELb0ELb0EEENS1_30DynamicPersistentTileSchedulerILi256ELi128ELb0ELb1ELb1EEEEEEEEEvNT_6ParamsE)
        .other          _ZN7cutlass13device_kernelIN5flash11enable_sm90INS1_16FlashAttnFwdSm90INS1_25CollectiveMainloopFwdSm90ILi2EN4cute5tupleIJNS5_1CILi1EEES8_S8_EEENS6_IJNS7_ILi128EEENS7_ILi80EEENS7_ILi256EEEEEELi256ENS_6half_tEfNS_4arch4Sm90ELb1ELb0ELb1ELb0ELb0ELb0ELb0ELb1ELb1ELb1ELb0ELb0EEENS1_21CollectiveEpilogueFwdINS6_IJSA_SC_SB_EEES9_SE_SG_Li256ELb0ELb1ELb0ELb0EEENS1_30DynamicPersistentTileSchedulerILi256ELi128ELb0ELb1ELb1EEEEEEEEEvNT_6ParamsE,@"STO_CUDA_ENTRY STV_DEFAULT"
_ZN7cutlass13device_kernelIN5flash11enable_sm90INS1_16FlashAttnFwdSm90INS1_25CollectiveMainloopFwdSm90ILi2EN4cute5tupleIJNS5_1CILi1EEES8_S8_EEENS6_IJNS7_ILi128EEENS7_ILi80EEENS7_ILi256EEEEEELi256ENS_6half_tEfNS_4arch4Sm90ELb1ELb0ELb1ELb0ELb0ELb0ELb0ELb1ELb1ELb1ELb0ELb0EEENS1_21CollectiveEpilogueFwdINS6_IJSA_SC_SB_EEES9_SE_SG_Li256ELb0ELb1ELb0ELb0EEENS1_30DynamicPersistentTileSchedulerILi256ELi128ELb0ELb1ELb1EEEEEEEEEvNT_6ParamsE:
        /* <DEDUP_REMOVED lines=18> */
.L_x_2370:
[----:B------:R-:W-:Y:S05]  /*0120*/  BSYNC B0 ;  /* 0x0000000000007941 */ /* 0x000fea0003800000 */
.L_x_2369:
        /* <DEDUP_REMOVED lines=41> */
.L_x_2371:
        /* <DEDUP_REMOVED lines=22> */
.L_x_2372:
        /* <DEDUP_REMOVED lines=18> */
.L_x_2373:
        /* <DEDUP_REMOVED lines=22> */
.L_x_2374:
        /* <DEDUP_REMOVED lines=22> */
.L_x_2375:
        /* <DEDUP_REMOVED lines=8> */
.L_x_2377:
        /* <DEDUP_REMOVED lines=21> */
[CC--:B------:R-:W-:Y:S01]  /*0ad0*/  LEA.HI R2, R3.reuse, R230.reuse, RZ, 0x5 ;  /* 0x000000e603027211 */ /* 0x0c0fe200078f28ff */
[----:B------:R-:W-:Y:S01]  /*0ae0*/  IMAD.IADD R221, R230, 0x1, -R221 ;  /* 0x00000001e6dd7824 */ /* 0x000fe200078e0add */
[C---:B------:R-:W-:Y:S01]  /*0af0*/  LOP3.LUT R7, R0.reuse, 0x3fffff0, RZ, 0xc0, !PT ;  /* 0x03fffff000077812 */ /* 0x040fe200078ec0ff */
[----:B------:R-:W-:Y:S01]  /*0b00*/  UMOV UR5, URZ ;  /* 0x0000003f00057c82 */ /* 0x000fe20008000000 */
[----:B------:R-:W-:Y:S01]  /*0b10*/  LEA.HI R0, R0, R9, RZ, 0x1 ;  /* 0x0000000900007211 */ /* 0x000fe200078f08ff */
[----:B------:R-:W-:Y:S01]  /*0b20*/  IMAD.SHL.U32 R2, R2, 0x20, RZ ;  /* 0x0000002002027824 */ /* 0x000fe200078e00ff */
[----:B------:R-:W-:Y:S01]  /*0b30*/  SHF.R.S32.HI R4, RZ, 0x1f, R221 ;  /* 0x0000001fff047819 */ /* 0x000fe200000114dd */
[----:B------:R-:W-:Y:S01]  /*0b40*/  IMAD.IADD R7, R230, 0x1, -R7 ;  /* 0x00000001e6077824 */ /* 0x000fe200078e0a07 */
[----:B------:R-:W-:Y:S01]  /*0b50*/  LOP3.LUT R0, R0, 0x1ffffffe, RZ, 0xc0, !PT ;  /* 0x1ffffffe00007812 */ /* 0x000fe200078ec0ff */
[----:B------:R-:W-:Y:S01]  /*0b60*/  IMAD.U32 R225, RZ, RZ, UR6 ;  /* 0x00000006ffe17e24 */ /* 0x000fe2000f8e00ff */
[----:B------:R-:W-:Y:S01]  /*0b70*/  LEA.HI R6, R4, R221, RZ, 0x2 ;  /* 0x000000dd04067211 */ /* 0x000fe200078f10ff */
[----:B------:R-:W-:Y:S01]  /*0b80*/  IMAD.U32 R220, RZ, RZ, UR5 ;  /* 0x00000005ffdc7e24 */ /* 0x000fe2000f8e00ff */
[----:B------:R-:W-:Y:S01]  /*0b90*/  LEA.HI R10, R3, R230, RZ, 0x2 ;  /* 0x000000e6030a7211 */ /* 0x000fe200078f10ff */
[----:B------:R-:W-:Y:S01]  /*0ba0*/  IMAD.IADD R0, R9, 0x1, -R0 ;  /* 0x0000000109007824 */ /* 0x000fe200078e0a00 */
[--C-:B------:R-:W-:Y:S01]  /*0bb0*/  SHF.R.S32.HI R8, RZ, 0x2, R6.reuse ;  /* 0x00000002ff087819 */ /* 0x100fe20000011406 */
[----:B------:R-:W-:Y:S01]  /*0bc0*/  IMAD.U32 R16, RZ, RZ, UR5 ;  /* 0x00000005ff107e24 */ /* 0x000fe2000f8e00ff */
[----:B------:R-:W-:-:S02]  /*0bd0*/  SHF.R.S32.HI R11, RZ, 0x1f, R6 ;  /* 0x0000001fff0b7819 */ /* 0x000fc40000011406 */
[----:B------:R-:W-:Y:S02]  /*0be0*/  SHF.R.S32.HI R222, RZ, 0x7, R5 ;  /* 0x00000007ffde7819 */ /* 0x000fe40000011405 */
[----:B------:R-:W-:Y:S02]  /*0bf0*/  LOP3.LUT R2, R2, 0xfffffc00, RZ, 0xc0, !PT ;  /* 0xfffffc0002027812 */ /* 0x000fe400078ec0ff */
[----:B------:R-:W-:Y:S02]  /*0c00*/  LOP3.LUT R9, R10, 0xfffffffc, RZ, 0xc0, !PT ;  /* 0xfffffffc0a097812 */ /* 0x000fe400078ec0ff */
[----:B------:R-:W-:Y:S01]  /*0c10*/  LEA.HI R11, R11, R8, RZ, 0x3 ;  /* 0x000000080b0b7211 */ /* 0x000fe200078f18ff */
[----:B------:R-:W-:Y:S01]  /*0c20*/  IMAD R7, R7, 0x40, R2 ;  /* 0x0000004007077824 */ /* 0x000fe200078e0202 */
[----:B------:R-:W-:Y:S01]  /*0c30*/  LEA.HI R5, R5, R222, RZ, 0x1 ;  /* 0x000000de05057211 */ /* 0x000fe200078f08ff */
[----:B------:R-:W-:Y:S01]  /*0c40*/  IMAD.IADD R2, R230, 0x1, -R9 ;  /* 0x00000001e6027824 */ /* 0x000fe200078e0a09 */
[----:B------:R-:W-:Y:S01]  /*0c50*/  LEA.HI R3, R3, R230, RZ, 0x3 ;  /* 0x000000e603037211 */ /* 0x000fe200078f18ff */
[----:B------:R-:W-:Y:S01]  /*0c60*/  IMAD R224, R0, 0x8, R7 ;  /* 0x0000000800e07824 */ /* 0x000fe200078e0207 */
[----:B------:R-:W-:-:S02]  /*0c70*/  LOP3.LUT R11, R11, 0xfffffff8, RZ, 0xc0, !PT ;  /* 0xfffffff80b0b7812 */ /* 0x000fc400078ec0ff */
[----:B------:R-:W-:Y:S02]  /*0c80*/  LEA.HI R4, R4, R221, RZ, 0x5 ;  /* 0x000000dd04047211 */ /* 0x000fe400078f28ff */
[----:B------:R-:W-:Y:S01]  /*0c90*/  LOP3.LUT R9, R5, 0x3fffffe, RZ, 0xc0, !PT ;  /* 0x03fffffe05097812 */ /* 0x000fe200078ec0ff */
[----:B------:R-:W-:Y:S01]  /*0ca0*/  IMAD.IADD R11, R8, 0x1, -R11 ;  /* 0x00000001080b7824 */ /* 0x000fe200078e0a0b */
[----:B------:R-:W-:Y:S02]  /*0cb0*/  LOP3.LUT R5, R3, 0xfffffff8, RZ, 0xc0, !PT ;  /* 0xfffffff803057812 */ /* 0x000fe400078ec0ff */
[----:B------:R-:W-:Y:S01]  /*0cc0*/  SHF.R.S32.HI R4, RZ, 0x5, R4 ;  /* 0x00000005ff047819 */ /* 0x000fe20000011404 */
[----:B------:R-:W-:Y:S01]  /*0cd0*/  IMAD.IADD R9, R222, 0x1, -R9 ;  /* 0x00000001de097824 */ /* 0x000fe200078e0a09 */
[----:B------:R-:W-:Y:S01]  /*0ce0*/  LEA.HI R8, R2, R2, RZ, 0x1 ;  /* 0x0000000202087211 */ /* 0x000fe200078f08ff */
[----:B------:R-:W-:Y:S01]  /*0cf0*/  IMAD.IADD R216, R230, 0x1, -R5 ;  /* 0x00000001e6d87824 */ /* 0x000fe200078e0a05 */
[----:B------:R-:W-:Y:S01]  /*0d00*/  LOP3.LUT R6, R6, 0x7ffffffc, RZ, 0xc0, !PT ;  /* 0x7ffffffc06067812 */ /* 0x000fe200078ec0ff */
[----:B------:R-:W-:Y:S01]  /*0d10*/  IMAD R4, R4, 0x10, R11 ;  /* 0x0000001004047824 */ /* 0x000fe200078e020b */
[----:B------:R-:W-:Y:S01]  /*0d20*/  LOP3.LUT R11, R8, 0x1ffffffe, RZ, 0xc0, !PT ;  /* 0x1ffffffe080b7812 */ /* 0x000fe200078ec0ff */
[----:B------:R-:W-:Y:S01]  /*0d30*/  IMAD.SHL.U32 R18, R216, 0x8, RZ ;  /* 0x00000008d8127824 */ /* 0x000fe200078e00ff */
[----:B------:R-:W-:Y:S01]  /*0d40*/  SHF.R.S32.HI R219, RZ, 0x3, R3 ;  /* 0x00000003ffdb7819 */ /* 0x000fe20000011403 */
[----:B------:R-:W-:-:S02]  /*0d50*/  IMAD R223, R9, 0x40, R4 ;  /* 0x0000004009df7824 */ /* 0x000fc400078e0204 */
[C---:B------:R-:W-:Y:S01]  /*0d60*/  VIADD R214, R18.reuse, 0x40 ;  /* 0x0000004012d67836 */ /* 0x040fe20000000000 */
[----:B------:R-:W-:Y:S01]  /*0d70*/  SHF.R.S32.HI R229, RZ, 0x1f, R18 ;  /* 0x0000001fffe57819 */ /* 0x000fe20000011412 */
[C---:B------:R-:W-:Y:S02]  /*0d80*/  VIADD R213, R18.reuse, 0x80 ;  /* 0x0000008012d57836 */ /* 0x040fe40000000000 */
[----:B------:R-:W-:Y:S01]  /*0d90*/  VIADD R215, R18, 0xc0 ;  /* 0x000000c012d77836 */ /* 0x000fe20000000000 */
[----:B------:R-:W-:Y:S01]  /*0da0*/  SHF.R.S32.HI R228, RZ, 0x1f, R214 ;  /* 0x0000001fffe47819 */ /* 0x000fe200000114d6 */
[----:B------:R-:W-:Y:S01]  /*0db0*/  IMAD.IADD R212, R2, 0x1, -R11 ;  /* 0x0000000102d47824 */ /* 0x000fe200078e0a0b */
[----:B------:R-:W-:Y:S01]  /*0dc0*/  SHF.R.S32.HI R227, RZ, 0x1f, R213 ;  /* 0x0000001fffe37819 */ /* 0x000fe200000114d5 */
[----:B------:R-:W-:Y:S01]  /*0dd0*/  IMAD.IADD R23, R221, 0x1, -R6 ;  /* 0x00000001dd177824 */ /* 0x000fe200078e0a06 */
[----:B------:R-:W-:Y:S01]  /*0de0*/  SHF.R.S32.HI R226, RZ, 0x1f, R215 ;  /* 0x0000001fffe27819 */ /* 0x000fe200000114d7 */
[----:B------:R-:W-:-:S07]  /*0df0*/  IMAD R212, R212, 0x8, R223 ;  /* 0x00000008d4d47824 */ /* 0x000fce00078e02df */
.L_x_2428:
        /* <DEDUP_REMOVED lines=21> */
.L_x_2378:
[----:B------:R-:W-:Y:S01]  /*0f50*/  ULDC UR8, c[0x0][0xc54] ;  /* 0x0003150000087ab9 */ /* 0x000fe20000000800 */
[----:B------:R-:W-:Y:S01]  /*0f60*/  UMOV UR4, UR9 ;  /* 0x0000000900047c82 */ /* 0x000fe20008000000 */
[----:B------:R-:W-:-:S11]  /*0f70*/  UISETP.NE.AND UP0, UPT, UR8, 0x1, UPT ;  /* 0x000000010800788c */ /* 0x000fd6000bf05270 */
[----:B------:R-:W-:Y:S02]  /*0f80*/  @UP0 ULDC.64 UR10, c[0x0][0xc58] ;  /* 0x00031600000a0ab9 */ /* 0x000fe40000000a00 */
[----:B------:R-:W-:-:S04]  /*0f90*/  UIMAD.WIDE.U32 UR6, UR9, UR10, URZ ;  /* 0x0000000a090672a5 */ /* 0x000fc8000f8e003f */
[----:B------:R-:W-:-:S04]  /*0fa0*/  @UP0 USHF.R.U32.HI UR4, URZ, UR11, UR7 ;  /* 0x0000000b3f040299 */ /* 0x000fc80008011607 */
[----:B------:R-:W-:-:S12]  /*0fb0*/  UIMAD UR6, UR4, UR8, URZ ;  /* 0x00000008040672a4 */ /* 0x000fd8000f8e023f */
.L_x_2379:
[----:B------:R-:W-:Y:S01]  /*0fc0*/  ULDC.64 UR10, c[0x0][0x418] ;  /* 0x00010600000a7ab9 */ /* 0x000fe20000000a00 */
[----:B------:R-:W-:Y:S01]  /*0fd0*/  ULOP3.LUT UR4, URZ, UR4, URZ, 0x33, !UPT ;  /* 0x000000043f047292 */ /* 0x000fe2000f8e333f */
[----:B------:R-:W-:Y:S01]  /*0fe0*/  PLOP3.LUT P0, PT, PT, PT, PT, 0x80, 0x0 ;  /* 0x000000000000781c */ /* 0x000fe20003f0f070 */
[----:B------:R-:W-:Y:S01]  /*0ff0*/  UISETP.NE.U32.AND UP0, UPT, UR10, URZ, UPT ;  /* 0x0000003f0a00728c */ /* 0x000fe2000bf05070 */
[----:B------:R-:W-:Y:S01]  /*1000*/  CS2R R2, SRZ ;  /* 0x0000000000027805 */ /* 0x000fe2000001ff00 */
[----:B------:R-:W-:Y:S01]  /*1010*/  UIADD3 UR10, UR9, -UR6, URZ ;  /* 0x80000006090a7290 */ /* 0x000fe2000fffe03f */
[----:B------:R-:W-:Y:S01]  /*1020*/  IMAD.MOV.U32 R0, RZ, RZ, RZ ;  /* 0x000000ffff007224 */ /* 0x000fe200078e00ff */
[----:B------:R-:W-:Y:S01]  /*1030*/  ULDC UR7, c[0x0][0x448] ;  /* 0x0001120000077ab9 */ /* 0x000fe20000000800 */
[----:B------:R-:W-:Y:S01]  /*1040*/  ULDC UR6, c[0x0][0xc3c] ;  /* 0x00030f0000067ab9 */ /* 0x000fe20000000800 */
[----:B------:R-:W-:Y:S01]  /*1050*/  UISETP.NE.AND UP2, UPT, UR7, 0x1, UPT ;  /* 0x000000010700788c */ /* 0x000fe2000bf45270 */
[----:B------:R-:W-:Y:S01]  /*1060*/  CS2R R176, SRZ ;  /* 0x0000000000b07805 */ /* 0x000fe2000001ff00 */
[----:B------:R-:W-:Y:S01]  /*1070*/  UIADD3 UR4, UR4, UR6, URZ ;  /* 0x0000000604047290 */ /* 0x000fe2000fffe03f */
[----:B------:R-:W-:Y:S01]  /*1080*/  CS2R R174, SRZ ;  /* 0x0000000000ae7805 */ /* 0x000fe2000001ff00 */
[----:B------:R-:W-:Y:S01]  /*1090*/  UISETP.NE.AND.EX UP0, UPT, UR11, URZ, UPT, UP0 ;  /* 0x0000003f0b00728c */ /* 0x000fe2000bf05300 */
[----:B------:R-:W-:Y:S01]  /*10a0*/  CS2R R148, SRZ ;  /* 0x0000000000947805 */ /* 0x000fe2000001ff00 */
[----:B------:R-:W-:Y:S01]  /*10b0*/  USHF.L.U32 UR14, UR4, 0x7, URZ ;  /* 0x00000007040e7899 */ /* 0x000fe2000800063f */
[----:B------:R-:W-:Y:S01]  /*10c0*/  CS2R R172, SRZ ;  /* 0x0000000000ac7805 */ /* 0x000fe2000001ff00 */
[----:B------:R-:W-:Y:S01]  /*10d0*/  ULDC UR9, c[0x0][0x424] ;  /* 0x0001090000097ab9 */ /* 0x000fe20000000800 */
[----:B------:R-:W-:Y:S01]  /*10e0*/  ULDC UR8, c[0x0][0x288] ;  /* 0x0000a20000087ab9 */ /* 0x000fe20000000800 */
[----:B------:R-:W-:Y:S01]  /*10f0*/  UIADD3 UR4, UR14, 0x7f, URZ ;  /* 0x0000007f0e047890 */ /* 0x000fe2000fffe03f */
[----:B------:R-:W-:Y:S01]  /*1100*/  CS2R R144, SRZ ;  /* 0x0000000000907805 */ /* 0x000fe2000001ff00 */
[----:B------:R-:W-:Y:S01]  /*1110*/  @UP2 ULDC UR6, c[0x0][0x44c] ;  /* 0x0001130000062ab9 */ /* 0x000fe20000000800 */
[----:B------:R-:W-:Y:S01]  /*1120*/  IMAD.U32 R22, RZ, RZ, UR14 ;  /* 0x0000000eff167e24 */ /* 0x000fe2000f8e00ff */
[----:B------:R-:W-:Y:S01]  /*1130*/  UIADD3 UR8, -UR8, 0x50, URZ ;  /* 0x0000005008087890 */ /* 0x000fe2000fffe13f */
[----:B------:R-:W-:Y:S01]  /*1140*/  CS2R R120, SRZ ;  /* 0x0000000000787805 */ /* 0x000fe2000001ff00 */
[----:B------:R-:W-:Y:S01]  /*1150*/  UIMAD.WIDE.U32 UR6, UR4, UR6, URZ ;  /* 0x00000006040672a5 */ /* 0x000fe2000f8e003f */
[----:B------:R-:W-:Y:S01]  /*1160*/  CS2R R140, SRZ ;  /* 0x00000000008c7805 */ /* 0x000fe2000001ff00 */
[----:B------:R-:W-:Y:S01]  /*1170*/  USEL UR14, UR9, 0x1, UP0 ;  /* 0x00000001090e7887 */ /* 0x000fe20008000000 */
[----:B------:R-:W-:Y:S01]  /*1180*/  CS2R R116, SRZ ;  /* 0x0000000000747805 */ /* 0x000fe2000001ff00 */
[----:B------:R-:W-:Y:S01]  /*1190*/  ULDC UR12, c[0x0][0x2f0] ;  /* 0x0000bc00000c7ab9 */ /* 0x000fe20000000800 */
[----:B------:R-:W-:Y:S01]  /*11a0*/  @UP2 ULDC UR9, c[0x0][0x450] ;  /* 0x0001140000092ab9 */ /* 0x000fe20000000800 */
[----:B------:R-:W-:Y:S01]  /*11b0*/  UIMAD UR8, UR14, UR12, UR8 ;  /* 0x0000000c0e0872a4 */ /* 0x000fe2000f8e0208 */
[----:B------:R-:W-:Y:S01]  /*11c0*/  CS2R R112, SRZ ;  /* 0x0000000000707805 */ /* 0x000fe2000001ff00 */
[----:B------:R-:W-:Y:S01]  /*11d0*/  @UP2 USHF.R.U32.HI UR4, URZ, UR9, UR7 ;  /* 0x000000093f042299 */ /* 0x000fe20008011607 */
[----:B------:R-:W-:Y:S01]  /*11e0*/  IMAD.U32 R19, RZ, RZ, UR14 ;  /* 0x0000000eff137e24 */ /* 0x000fe2000f8e00ff */
[----:B------:R-:W-:Y:S01]  /*11f0*/  UIMAD UR6, UR14, UR12, 0x4f ;  /* 0x0000004f0e0674a4 */ /* 0x000fe2000f8e020c */
[----:B------:R-:W-:Y:S01]  /*1200*/  CS2R R136, SRZ ;  /* 0x0000000000887805 */ /* 0x000fe2000001ff00 */
[----:B------:R-:W-:Y:S01]  /*1210*/  UIADD3 UR8, UR8, UR4, URZ ;  /* 0x0000000408087290 */ /* 0x000fe2000fffe03f */
[----:B------:R-:W-:Y:S01]  /*1220*/  CS2R R108, SRZ ;  /* 0x00000000006c7805 */ /* 0x000fe2000001ff00 */
[----:B------:R-:W-:Y:S01]  /*1230*/  UIMAD.WIDE UR6, UR6, 0x66666667, URZ ;  /* 0x66666667060678a5 */ /* 0x000fe2000f8e023f */
[----:B------:R-:W-:Y:S01]  /*1240*/  CS2R R104, SRZ ;  /* 0x0000000000687805 */ /* 0x000fe2000001ff00 */
[----:B------:R-:W-:Y:S01]  /*1250*/  UIMAD.WIDE UR8, UR8, 0x66666667, URZ ;  /* 0x66666667080878a5 */ /* 0x000fe2000f8e023f */
[----:B------:R-:W-:Y:S01]  /*1260*/  CS2R R132, SRZ ;  /* 0x0000000000847805 */ /* 0x000fe2000001ff00 */
[----:B------:R-:W-:Y:S01]  /*1270*/  ULDC UR13, c[0x0][0xc54] ;  /* 0x00031500000d7ab9 */ /* 0x000fe20000000800 */
[----:B------:R-:W-:Y:S01]  /*1280*/  USHF.R.U32.HI UR4, URZ, 0x1f, UR7 ;  /* 0x0000001f3f047899 */ /* 0x000fe20008011607 */
[----:B------:R-:W-:Y:S01]  /*1290*/  CS2R R100, SRZ ;  /* 0x0000000000647805 */ /* 0x000fe2000001ff00 */
[----:B------:R-:W-:Y:S01]  /*12a0*/  UIMAD UR12, UR5, UR13, UR10 ;  /* 0x0000000d050c72a4 */ /* 0x000fe2000f8e020a */
[----:B------:R-:W-:Y:S01]  /*12b0*/  CS2R R96, SRZ ;  /* 0x0000000000607805 */ /* 0x000fe2000001ff00 */
[----:B------:R-:W-:Y:S01]  /*12c0*/  USHF.R.U32.HI UR5, URZ, 0x1f, UR9 ;  /* 0x0000001f3f057899 */ /* 0x000fe20008011609 */
[----:B------:R-:W-:Y:S01]  /*12d0*/  CS2R R128, SRZ ;  /* 0x0000000000807805 */ /* 0x000fe2000001ff00 */
[----:B------:R-:W-:Y:S01]  /*12e0*/  ULDC UR11, c[0x0][0xc48] ;  /* 0x00031200000b7ab9 */ /* 0x000fe20000000800 */
[----:B------:R-:W-:Y:S01]  /*12f0*/  ULEA.HI.SX32 UR7, UR7, UR4, 0x1b ;  /* 0x0000000407077291 */ /* 0x000fe2000f8fda3f */
[----:B------:R-:W-:Y:S01]  /*1300*/  CS2R R92, SRZ ;  /* 0x00000000005c7805 */ /* 0x000fe2000001ff00 */
[----:B------:R-:W-:Y:S01]  /*1310*/  UISETP.NE.AND UP1, UPT, UR11, 0x1, UPT ;  /* 0x000000010b00788c */ /* 0x000fe2000bf25270 */
[----:B------:R-:W-:Y:S01]  /*1320*/  CS2R R88, SRZ ;  /* 0x0000000000587805 */ /* 0x000fe2000001ff00 */
[----:B------:R-:W-:Y:S01]  /*1330*/  ULEA.HI.SX32 UR9, UR9, UR5, 0x1b ;  /* 0x0000000509097291 */ /* 0x000fe2000f8fda3f */
[----:B------:R-:W-:Y:S01]  /*1340*/  CS2R R124, SRZ ;  /* 0x00000000007c7805 */ /* 0x000fe2000001ff00 */
[----:B------:R-:W-:Y:S01]  /*1350*/  UMOV UR14, UR12 ;  /* 0x0000000c000e7c82 */ /* 0x000fe20008000000 */
[----:B------:R-:W-:Y:S01]  /*1360*/  CS2R R84, SRZ ;  /* 0x0000000000547805 */ /* 0x000fe2000001ff00 */
[----:B------:R-:W-:Y:S01]  /*1370*/  UISETP.LT.AND UP0, UPT, UR7, UR9, UPT ;  /* 0x000000090700728c */ /* 0x000fe2000bf01270 */
[----:B------:R-:W-:Y:S01]  /*1380*/  CS2R R80, SRZ ;  /* 0x0000000000507805 */ /* 0x000fe2000001ff00 */
[----:B------:R-:W-:Y:S01]  /*1390*/  IMAD.MOV.U32 R198, RZ, RZ, RZ ;  /* 0x000000ffffc67224 */ /* 0x000fe200078e00ff */
[----:B------:R-:W-:Y:S01]  /*13a0*/  CS2R R76, SRZ ;  /* 0x00000000004c7805 */ /* 0x000fe2000001ff00 */
[----:B------:R-:W-:Y:S01]  /*13b0*/  USEL UR61, UR7, UR9, UP0 ;  /* 0x00000009073d7287 */ /* 0x000fe20008000000 */
[----:B------:R-:W-:Y:S01]  /*13c0*/  CS2R R72, SRZ ;  /* 0x0000000000487805 */ /* 0x000fe2000001ff00 */
[----:B------:R-:W-:Y:S01]  /*13d0*/  @UP1 ULDC UR10, c[0x0][0xc4c] ;  /* 0x00031300000a1ab9 */ /* 0x000fe20000000800 */
[----:B------:R-:W-:Y:S01]  /*13e0*/  @UP1 ULDC UR6, c[0x0][0xc50] ;  /* 0x0003140000061ab9 */ /* 0x000fe20000000800 */
[----:B------:R-:W-:Y:S01]  /*13f0*/  UIMAD.WIDE.U32 UR4, UR12, UR10, URZ ;  /* 0x0000000a0c0472a5 */ /* 0x000fe2000f8e003f */
[----:B------:R-:W-:Y:S01]  /*1400*/  CS2R R196, SRZ ;  /* 0x0000000000c47805 */ /* 0x000fe2000001ff00 */
[----:B------:R-:W-:Y:S01]  /*1410*/  UISETP.GE.AND UP0, UPT, UR61, 0x1, UPT ;  /* 0x000000013d00788c */ /* 0x000fe2000bf06270 */
[----:B------:R-:W-:Y:S01]  /*1420*/  CS2R R68, SRZ ;  /* 0x0000000000447805 */ /* 0x000fe2000001ff00 */
[----:B------:R-:W-:Y:S01]  /*1430*/  @UP1 USHF.R.U32.HI UR14, URZ, UR6, UR5 ;  /* 0x000000063f0e1299 */ /* 0x000fe20008011605 */
[----:B------:R-:W-:-:S02]  /*1440*/  CS2R R64, SRZ ;  /* 0x0000000000407805 */ /* 0x000fc4000001ff00 */
[----:B------:R-:W-:Y:S02]  /*1450*/  CS2R R60, SRZ ;  /* 0x00000000003c7805 */ /* 0x000fe4000001ff00 */
[----:B------:R-:W-:Y:S02]  /*1460*/  CS2R R56, SRZ ;  /* 0x0000000000387805 */ /* 0x000fe4000001ff00 */
[----:B------:R-:W-:Y:S01]  /*1470*/  PLOP3.LUT P1, PT, PT, PT, UP0, 0x80, 0x0 ;  /* 0x000000000000781c */ /* 0x000fe20003f2f008 */
[----:B------:R-:W-:Y:S02]  /*1480*/  UIADD3 UR4, -UR14, URZ, URZ ;  /* 0x0000003f0e047290 */ /* 0x000fe4000fffe13f */
[----:B------:R-:W-:Y:S01]  /*1490*/  IMAD.U32 R218, RZ, RZ, UR14 ;  /* 0x0000000effda7e24 */ /* 0x000fe2000f8e00ff */
[----:B------:R-:W-:Y:S02]  /*14a0*/  CS2R R194, SRZ ;  /* 0x0000000000c27805 */ /* 0x000fe4000001ff00 */
[----:B------:R-:W-:Y:S01]  /*14b0*/  CS2R R52, SRZ ;  /* 0x0000000000347805 */ /* 0x000fe2000001ff00 */
[----:B------:R-:W-:Y:S01]  /*14c0*/  UIMAD UR4, UR11, UR4, UR12 ;  /* 0x000000040b0472a4 */ /* 0x000fe2000f8e020c */
        /* <DEDUP_REMOVED lines=30> */
[----:B------:R-:W-:Y:S01]  /*16b0*/  CS2R R26, SRZ ;  /* 0x00000000001a7805 */ /* 0x000fe2000001ff00 */
[----:B------:R-:W-:Y:S01]  /*16c0*/  IMAD.MOV.U32 R30, RZ, RZ, RZ ;  /* 0x000000ffff1e7224 */ /* 0x000fe200078e00ff */
        /* <DEDUP_REMOVED lines=9> */
[----:B------:R-:W-:Y:S02]  /*1760*/  UIADD3 UR6, UR8, 0x14400, URZ ;  /* 0x0001440008067890 */ /* 0x000fe4000fffe03f */
[----:B------:R-:W-:Y:S02]  /*1770*/  IMAD.U32 R17, RZ, RZ, UR8 ;  /* 0x00000008ff117e24 */ /* 0x000fe4000f8e00ff */
        /* <DEDUP_REMOVED lines=25> */
.L_x_2381:
[----:B------:R-:W-:Y:S02]  /*1910*/  R2UR UR7, R220 ;  /* 0x00000000dc0772ca */ /* 0x000fe400000e0000 */
[----:B------:R-:W-:Y:S02]  /*1920*/  R2UR UR6, R17 ;  /* 0x00000000110672ca */ /* 0x000fe400000e0000 */
[----:B------:R-:W-:-:S09]  /*1930*/  R2UR UR5, R225 ;  /* 0x00000000e10572ca */ /* 0x000fd200000e0000 */
[----:B------:R-:W-:-:S04]  /*1940*/  ULEA.HI UR4, UR7, UR7, URZ, 0x1 ;  /* 0x0000000707047291 */ /* 0x000fc8000f8f083f */
[----:B------:R-:W-:Y:S01]  /*1950*/  ULOP3.LUT UR4, UR4, 0xfffffffe, URZ, 0xc0, !UPT ;  /* 0xfffffffe04047892 */ /* 0x000fe2000f8ec03f */
[----:B------:R-:W-:-:S03]  /*1960*/  IMAD.U32 R2, RZ, RZ, UR5 ;  /* 0x00000005ff027e24 */ /* 0x000fc6000f8e00ff */
[----:B------:R-:W-:Y:S02]  /*1970*/  UIADD3 UR4, UR7, -UR4, URZ ;  /* 0x8000000407047290 */ /* 0x000fe4000fffe03f */
[----:B------:R-:W-:-:S04]  /*1980*/  ISETP.NE.AND P0, PT, R2, 0x3, PT ;  /* 0x000000030200780c */ /* 0x000fc80003f05270 */
[----:B------:R-:W-:-:S05]  /*1990*/  IMAD.U32 R0, RZ, RZ, UR4 ;  /* 0x00000004ff007e24 */ /* 0x000fca000f8e00ff */
[----:B------:R-:W-:-:S04]  /*19a0*/  SHF.L.U32 R0, R0, 0x1f, RZ ;  /* 0x0000001f00007819 */ /* 0x000fc800000006ff */
[----:B------:R-:W0:Y:S02]  /*19b0*/  SYNCS.PHASECHK.TRANS64.TRYWAIT P1, [UR6+0x38800], R0 ;  /* 0x03880000ff0075a7 */ /* 0x000e240008020146 */
[----:B0-----:R-:W-:Y:S05]  /*19c0*/  @!P1 BRA `(.L_x_2382) ;  /* 0x0000015800909947 */ /* 0x001fea0003800000 */
.L_x_2543:
[----:B------:R-:W-:Y:S05]  /*19d0*/  @!P0 BRA `(.L_x_2383) ;  /* 0x0000000000048947 */ /* 0x000fea0003800000 */
[----:B------:R-:W-:Y:S01]  /*19e0*/  BPT.TRAP 0x1 ;  /* 0x000000040000795c */ /* 0x000fe20000300000 */
.L_x_2383:
[----:B------:R-:W-:Y:S01]  /*19f0*/  R2UR UR5, R16 ;  /* 0x00000000100572ca */ /* 0x000fe200000e0000 */
[----:B0-----:R-:W-:Y:S01]  /*1a00*/  IMAD.U32 R0, RZ, RZ, UR60 ;  /* 0x0000003cff007e24 */ /* 0x001fe2000f8e00ff */
[----:B------:R-:W-:-:S11]  /*1a10*/  R2UR UR4, R17 ;  /* 0x00000000110472ca */ /* 0x000fd600000e0000 */
[----:B------:R-:W-:Y:S02]  /*1a20*/  IMAD.U32 R3, RZ, RZ, UR5 ;  /* 0x00000005ff037e24 */ /* 0x000fe4000f8e00ff */
[----:B------:R-:W-:-:S03]  /*1a30*/  LEA R0, R0, UR4, 0x3 ;  /* 0x0000000400007c11 */ /* 0x000fc6000f8e18ff */
[----:B------:R-:W-:-:S04]  /*1a40*/  SHF.L.U32 R3, R3, 0x1f, RZ ;  /* 0x0000001f03037819 */ /* 0x000fc800000006ff */
[----:B------:R0:W1:Y:S01]  /*1a50*/  SYNCS.PHASECHK.TRANS64.TRYWAIT P2, [R0+URZ+0x38830], R3 ;  /* 0x03883003000075a7 */ /* 0x000062000804017f */
[----:B------:R-:W-:Y:S05]  /*1a60*/  @!P0 BRA `(.L_x_2384) ;  /* 0x0000000000048947 */ /* 0x000fea0003800000 */
[----:B------:R-:W-:Y:S01]  /*1a70*/  BPT.TRAP 0x1 ;  /* 0x000000040000795c */ /* 0x000fe20000300000 */
.L_x_2384:
[----:B------:R-:W2:Y:S02]  /*1a80*/  S2R R2, SR_TID.X ;  /* 0x0000000000027919 */ /* 0x000ea40000002100 */
[----:B--2---:R-:W-:Y:S01]  /*1a90*/  LOP3.LUT P1, RZ, R2, 0x7f, RZ, 0xc0, !PT ;  /* 0x0000007f02ff7812 */ /* 0x004fe2000782c0ff */
[----:B-1----:R-:W-:-:S12]  /*1aa0*/  @P2 BRA `(.L_x_2385) ;  /* 0x0000000000082947 */ /* 0x002fd80003800000 */
[----:B------:R-:W1:Y:S02]  /*1ab0*/  SYNCS.PHASECHK.TRANS64.TRYWAIT P2, [R0+URZ+0x38830], R3 ;  /* 0x03883003000075a7 */ /* 0x000e64000804017f */
[----:B-1----:R-:W-:Y:S05]  /*1ac0*/  @!P2 BRA `(.L_x_2386) ;  /* 0x00000158006ca947 */ /* 0x002fea0003800000 */
.L_x_2385:
[----:B------:R-:W-:Y:S05]  /*1ad0*/  WARPSYNC.ALL ;  /* 0x0000000000007948 */ /* 0x000fea0003800000 */
[----:B------:R-:W-:Y:S01]  /*1ae0*/  R2UR UR4, R17 ;  /* 0x00000000110472ca */ /* 0x000fe200000e0000 */
[----:B------:R-:W-:Y:S01]  /*1af0*/  ULOP3.LUT UR5, UR36, 0x10000, URZ, 0xfc, !UPT ;  /* 0x0001000024057892 */ /* 0x000fe2000f8efc3f */
[----:B------:R-:W-:Y:S01]  /*1b00*/  WARPGROUP.ARRIVE ;  /* 0x00000000000079c5 */ /* 0x000fe20000000000 */
[----:B------:R-:W-:Y:S01]  /*1b10*/  UMOV UR9, 0x40000040 ;  /* 0x4000004000097882 */ /* 0x000fe20000000000 */
[----:B------:R-:W-:Y:S01]  /*1b20*/  UMOV UR11, 0x40000040 ;  /* 0x40000040000b7882 */ /* 0x000fe20000000000 */
[----:B------:R-:W-:Y:S01]  /*1b30*/  UMOV UR21, UR9 ;  /* 0x0000000900157c82 */ /* 0x000fe20008000000 */
[----:B------:R-:W-:Y:S01]  /*1b40*/  IMAD.U32 R7, RZ, RZ, UR9 ;  /* 0x00000009ff077e24 */ /* 0x000fe2000f8e00ff */
[----:B------:R-:W-:Y:S01]  /*1b50*/  UMOV UR13, UR21 ;  /* 0x00000015000d7c82 */ /* 0x000fe20008000000 */
[----:B------:R-:W-:Y:S01]  /*1b60*/  UMOV UR8, UR5 ;  /* 0x0000000500087c82 */ /* 0x000fe20008000000 */
[----:B------:R-:W-:Y:S01]  /*1b70*/  UMOV UR15, 0x40000040 ;  /* 0x40000040000f7882 */ /* 0x000fe20000000000 */
[----:B------:R-:W-:Y:S01]  /*1b80*/  UMOV UR20, UR8 ;  /* 0x0000000800147c82 */ /* 0x000fe20008000000 */
[----:B------:R-:W-:Y:S01]  /*1b90*/  IMAD.U32 R6, RZ, RZ, UR8 ;  /* 0x00000008ff067e24 */ /* 0x000fe2000f8e00ff */
[----:B------:R-:W-:Y:S01]  /*1ba0*/  UMOV UR12, UR20 ;  /* 0x00000014000c7c82 */ /* 0x000fe20008000000 */
[----:B------:R-:W-:Y:S01]  /*1bb0*/  UIADD3 UR4, UR4, 0x24400, URZ ;  /* 0x0002440004047890 */ /* 0x000fe2000fffe03f */
[----:B01----:R-:W-:Y:S01]  /*1bc0*/  @!P1 VIADD R0, R0, 0x38840 ;  /* 0x0003884000009836 */ /* 0x003fe20000000000 */
[----:B------:R-:W-:Y:S01]  /*1bd0*/  UMOV UR16, UR20 ;  /* 0x0000001400107c82 */ /* 0x000fe20008000000 */
[----:B------:R-:W-:Y:S01]  /*1be0*/  UMOV UR17, UR21 ;  /* 0x0000001500117c82 */ /* 0x000fe20008000000 */
[----:B------:R-:W-:Y:S01]  /*1bf0*/  USHF.R.U32.HI UR4, URZ, 0x4, UR4 ;  /* 0x000000043f047899 */ /* 0x000fe20008011604 */
[----:B------:R-:W-:Y:S01]  /*1c00*/  CS2R R150, SRZ ;  /* 0x0000000000967805 */ /* 0x000fe2000001ff00 */
[----:B------:R-:W-:Y:S01]  /*1c10*/  UMOV UR19, 0x40000040 ;  /* 0x4000004000137882 */ /* 0x000fe20000000000 */
[----:B------:R-:W-:Y:S01]  /*1c20*/  UMOV UR23, 0x40000040 ;  /* 0x4000004000177882 */ /* 0x000fe20000000000 */
[----:B------:R-:W-:Y:S01]  /*1c30*/  ULOP3.LUT UR4, UR4, 0x3fff, URZ, 0xc0, !UPT ;  /* 0x00003fff04047892 */ /* 0x000fe2000f8ec03f */
[----:B------:R-:W-:Y:S01]  /*1c40*/  @!P1 PRMT R0, RZ, 0x654, R0 ;  /* 0x00000654ff009816 */ /* 0x000fe20000000000 */
[----:B------:R-:W-:Y:S01]  /*1c50*/  UMOV UR27, 0x40000040 ;  /* 0x40000040001b7882 */ /* 0x000fe20000000000 */
[----:B------:R-:W-:Y:S01]  /*1c60*/  UMOV UR31, 0x40000040 ;  /* 0x40000040001f7882 */ /* 0x000fe20000000000 */
[----:B------:R-:W-:Y:S01]  /*1c70*/  ULOP3.LUT UR6, UR4, 0x10000, URZ, 0xfc, !UPT ;  /* 0x0001000004067892 */ /* 0x000fe2000f8efc3f */
[----:B------:R-:W-:Y:S01]  /*1c80*/  CS2R R148, SRZ ;  /* 0x0000000000947805 */ /* 0x000fe2000001ff00 */
[----:B------:R-:W-:Y:S01]  /*1c90*/  UMOV UR35, 0x40000040 ;  /* 0x4000004000237882 */ /* 0x000fe20000000000 */
[----:B------:R-:W-:Y:S01]  /*1ca0*/  UMOV UR39, 0x40000040 ;  /* 0x4000004000277882 */ /* 0x000fe20000000000 */
[----:B------:R-:W-:Y:S01]  /*1cb0*/  UIMAD UR4, UR60, 0xa00, UR6 ;  /* 0x00000a003c0478a4 */ /* 0x000fe2000f8e0206 */
[----:B------:R-:W-:Y:S01]  /*1cc0*/  CS2R R146, SRZ ;  /* 0x0000000000927805 */ /* 0x000fe2000001ff00 */
[----:B------:R-:W-:Y:S01]  /*1cd0*/  IMAD.U32 R15, RZ, RZ, UR6 ;  /* 0x00000006ff0f7e24 */ /* 0x000fe2000f8e00ff */
[----:B------:R-:W-:Y:S01]  /*1ce0*/  UIADD3 UR6, UR5, 0x2, URZ ;  /* 0x0000000205067890 */ /* 0x000fe2000fffe03f */
[----:B------:R-:W-:Y:S01]  /*1cf0*/  CS2R R144, SRZ ;  /* 0x0000000000907805 */ /* 0x000fe2000001ff00 */
[----:B------:R-:W-:Y:S01]  /*1d00*/  UIADD3 UR14, UR4, 0x100, URZ ;  /* 0x00000100040e7890 */ /* 0x000fe2000fffe03f */
[----:B------:R-:W-:Y:S01]  /*1d10*/  CS2R R142, SRZ ;  /* 0x00000000008e7805 */ /* 0x000fe2000001ff00 */
[----:B------:R-:W-:Y:S01]  /*1d20*/  UMOV UR10, UR4 ;  /* 0x00000004000a7c82 */ /* 0x000fe20008000000 */
[----:B------:R-:W-:Y:S01]  /*1d30*/  UIADD3 UR18, UR4, 0x180, URZ ;  /* 0x0000018004127890 */ /* 0x000fe2000fffe03f */
[----:B------:R-:W-:Y:S01]  /*1d40*/  HGMMA.64x16x16.F32 R56, gdesc[UR8], RZ, !UPT, gsb0 ;  /* 0x00200000083879f0 */ /* 0x000fe2000c0008ff */
[----:B------:R-:W-:Y:S01]  /*1d50*/  UIADD3 UR10, UR4, 0x80, URZ ;  /* 0x00000080040a7890 */ /* 0x000fe2000fffe03f */
[----:B------:R-:W-:Y:S01]  /*1d60*/  CS2R R140, SRZ ;  /* 0x00000000008c7805 */ /* 0x000fe2000001ff00 */
[----:B------:R-:W-:Y:S01]  /*1d70*/  UMOV UR8, UR20 ;  /* 0x0000001400087c82 */ /* 0x000fe20008000000 */
[----:B------:R-:W-:Y:S01]  /*1d80*/  UMOV UR9, UR21 ;  /* 0x0000001500097c82 */ /* 0x000fe20008000000 */
[----:B------:R-:W-:Y:S01]  /*1d90*/  UMOV UR11, 0x40000040 ;  /* 0x40000040000b7882 */ /* 0x000fe20000000000 */
[----:B------:R-:W-:Y:S01]  /*1da0*/  UIADD3 UR7, UR4, 0x2, URZ ;  /* 0x0000000204077890 */ /* 0x000fe2000fffe03f */
[----:B------:R-:W-:Y:S01]  /*1db0*/  CS2R R138, SRZ ;  /* 0x00000000008a7805 */ /* 0x000fe2000001ff00 */
        /* <DEDUP_REMOVED lines=12> */
[----:B------:R-:W-:Y:S01]  /*1e80*/  UMOV UR43, 0x40000040 ;  /* 0x40000040002b7882 */ /* 0x000fe20000000000 */
        /* <DEDUP_REMOVED lines=31> */
[----:B------:R-:W-:-:S02]  /*2080*/  WARPGROUP.DEPBAR.LE gsb0, 0x0 ;  /* 0x00008000000079c5 */ /* 0x000fc40000010000 */
[----:B------:R-:W-:Y:S01]  /*2090*/  WARPGROUP.ARRIVE ;  /* 0x00000000000079c5 */ /* 0x000fe20000000000 */
[----:B------:R-:W-:Y:S02]  /*20a0*/  CS2R R78, SRZ ;  /* 0x00000000004e7805 */ /* 0x000fe4000001ff00 */
[----:B------:R-:W-:Y:S02]  /*20b0*/  CS2R R76, SRZ ;  /* 0x00000000004c7805 */ /* 0x000fe4000001ff00 */
[----:B------:R-:W-:Y:S02]  /*20c0*/  CS2R R74, SRZ ;  /* 0x00000000004a7805 */ /* 0x000fe4000001ff00 */
[----:B------:R-:W-:Y:S02]  /*20d0*/  CS2R R72, SRZ ;  /* 0x0000000000487805 */ /* 0x000fe4000001ff00 */
[----:B------:R-:W-:Y:S01]  /*20e0*/  CS2R R70, SRZ ;  /* 0x0000000000467805 */ /* 0x000fe2000001ff00 */
[----:B------:R-:W-:Y:S01]  /*20f0*/  HGMMA.64x16x16.F32 R48, gdesc[UR8], RZ, !UPT, gsb0 ;  /* 0x00200000083079f0 */ /* 0x000fe2000c0008ff */
[----:B------:R-:W-:Y:S01]  /*2100*/  UIADD3 UR10, UR4, 0x200, URZ ;  /* 0x00000200040a7890 */ /* 0x000fe2000fffe03f */
[----:B------:R-:W-:Y:S01]  /*2110*/  UMOV UR8, UR20 ;  /* 0x0000001400087c82 */ /* 0x000fe20008000000 */
[----:B------:R-:W-:Y:S01]  /*2120*/  UMOV UR9, UR21 ;  /* 0x0000001500097c82 */ /* 0x000fe20008000000 */
[----:B------:R-:W-:Y:S01]  /*2130*/  UMOV UR11, 0x40000040 ;  /* 0x40000040000b7882 */ /* 0x000fe20000000000 */
[----:B------:R-:W-:-:S02]  /*2140*/  WARPGROUP.DEPBAR.LE gsb0, 0x0 ;  /* 0x00008000000079c5 */ /* 0x000fc40000010000 */
[----:B------:R-:W-:-:S06]  /*2150*/  WARPGROUP.ARRIVE ;  /* 0x00000000000079c5 */ /* 0x000fcc0000000000 */
        /* <DEDUP_REMOVED lines=136> */
[----:B------:R-:W-:Y:S02]  /*29e0*/  ULDC UR11, c[0x0][0x2f0] ;  /* 0x0000bc00000b7ab9 */ /* 0x000fe40000000800 */
[----:B------:R-:W-:Y:S01]  /*29f0*/  IMAD.U32 R20, RZ, RZ, UR11 ;  /* 0x0000000bff147e24 */ /* 0x000fe2000f8e00ff */
        /* <DEDUP_REMOVED lines=61> */
[----:B------:R-:W-:Y:S02]  /*2dd0*/  R2UR UR19, R22 ;  /* 0x00000000161372ca */ /* 0x000fe400000e0000 */
[----:B------:R-:W-:Y:S01]  /*2de0*/  R2UR UR18, R19 ;  /* 0x00000000131272ca */ /* 0x000fe200000e0000 */
        /* <DEDUP_REMOVED lines=259> */
[----:B------:R-:W-:-:S06]  /*3e20*/  UIADD3 UR15, UR61, -0x2, URZ ;  /* 0xfffffffe3d0f7890 */ /* 0x000fcc000fffe03f */
[----:B------:R-:W-:Y:S01]  /*3e30*/  IMAD.U32 R232, RZ, RZ, UR15 ;  /* 0x0000000fffe87e24 */ /* 0x000fe2000f8e00ff */
        /* <DEDUP_REMOVED lines=10> */
[----:B------:R-:W-:Y:S01]  /*3ee0*/  ULDC UR5, c[0x0][0x448] ;  /* 0x0001120000057ab9 */ /* 0x000fe20000000800 */
[----:B------:R-:W-:Y:S01]  /*3ef0*/  IMAD.U32 R9, RZ, RZ, UR57 ;  /* 0x00000039ff097e24 */ /* 0x000fe2000f8e00ff */
[----:B------:R-:W-:-:S06]  /*3f00*/  UISETP.NE.AND UP0, UPT, UR5, 0x1, UPT ;  /* 0x000000010500788c */ /* 0x000fcc000bf05270 */
[----:B------:R-:W-:-:S05]  /*3f10*/  PLOP3.LUT P2, PT, PT, PT, UP0, 0x80, 0x0 ;  /* 0x000000000000781c */ /* 0x000fca0003f4f008 */
[----:B------:R-:W-:-:S08]  /*3f20*/  @UP0 ULDC UR5, c[0x0][0x44c] ;  /* 0x0001130000050ab9 */ /* 0x000fd00000000800 */
[----:B------:R-:W-:Y:S01]  /*3f30*/  @P2 IMAD.HI.U32 R3, R2, UR5, RZ ;  /* 0x0000000502032c27 */ /* 0x000fe2000f8e00ff */
[----:B------:R-:W-:-:S04]  /*3f40*/  @UP0 ULDC UR5, c[0x0][0x450] ;  /* 0x0001140000050ab9 */ /* 0x000fc80000000800 */
[----:B------:R-:W-:Y:S01]  /*3f50*/  @P2 SHF.R.U32.HI R2, RZ, UR5, R3 ;  /* 0x00000005ff022c19 */ /* 0x000fe20008011603 */
[----:B------:R-:W-:-:S04]  /*3f60*/  UIMAD UR5, UR61, -0x50, URZ ;  /* 0xffffffb03d0578a4 */ /* 0x000fc8000f8e023f */
[----:B------:R-:W0:Y:S01]  /*3f70*/  SHFL.IDX PT, R5, R2, 0x1, 0x1c1f ;  /* 0x003c1f0002057f89 */ /* 0x000e2200000e0000 */
[----:B------:R-:W-:Y:S02]  /*3f80*/  UIADD3 UR7, UR5, 0x51, URZ ;  /* 0x0000005105077890 */ /* 0x000fe4000fffe03f */
[----:B------:R-:W-:Y:S01]  /*3f90*/  UIMAD UR5, UR18, UR11, UR5 ;  /* 0x0000000b120572a4 */ /* 0x000fe2000f8e0205 */
[----:B------:R-:W1:Y:S03]  /*3fa0*/  SHFL.IDX PT, R2, R2, RZ, 0x1c1f ;  /* 0x001c1fff02027589 */ /* 0x000e6600000e0000 */
[----:B------:R-:W-:Y:S01]  /*3fb0*/  IMAD.U32 R4, RZ, RZ, UR7 ;  /* 0x00000007ff047e24 */ /* 0x000fe2000f8e00ff */
[----:B------:R-:W-:Y:S01]  /*3fc0*/  UIADD3 UR14, UR5, 0x50, URZ ;  /* 0x00000050050e7890 */ /* 0x000fe2000fffe03f */
[----:B------:R-:W-:Y:S02]  /*3fd0*/  UMOV UR7, 0x40000040 ;  /* 0x4000004000077882 */ /* 0x000fe40000000000 */
[----:B------:R-:W-:Y:S01]  /*3fe0*/  IMAD R3, R23, -0x2, R4 ;  /* 0xfffffffe17037824 */ /* 0x000fe200078e0204 */
[----:B------:R-:W-:Y:S01]  /*3ff0*/  UMOV UR5, UR23 ;  /* 0x0000001700057c82 */ /* 0x000fe20008000000 */
[----:B------:R-:W-:-:S02]  /*4000*/  WARPGROUP.DEPBAR.LE gsb0, 0x0 ;  /* 0x00008000000079c5 */ /* 0x000fc40000010000 */
[----:B------:R-:W-:Y:S01]  /*4010*/  WARPGROUP.ARRIVE ;  /* 0x00000000000079c5 */ /* 0x000fe20000000000 */
[----:B------:R-:W-:Y:S01]  /*4020*/  IMAD.U32 R14, RZ, RZ, UR14 ;  /* 0x0000000eff0e7e24 */ /* 0x000fe2000f8e00ff */
[----:B------:R-:W-:Y:S01]  /*4030*/  ULDC UR14, c[0x0][0x288] ;  /* 0x0000a200000e7ab9 */ /* 0x000fe20000000800 */
[----:B------:R-:W-:Y:S01]  /*4040*/  IMAD R4, R20, UR18, R3 ;  /* 0x0000001214047c24 */ /* 0x000fe2000f8e0203 */
[----:B------:R-:W-:Y:S01]  /*4050*/  UIMAD UR11, UR18, UR11, -UR14 ;  /* 0x0000000b120b72a4 */ /* 0x000fe2000f8e0a0e */
[----:B------:R-:W-:Y:S01]  /*4060*/  IMAD R3, R23, -0x2, R14 ;  /* 0xfffffffe17037824 */ /* 0x000fe200078e020e */
[----:B------:R-:W-:Y:S01]  /*4070*/  HGMMA.64x16x16.F32 R32, gdesc[UR52], R32, gsb0 ;  /* 0x00200000342079f0 */ /* 0x000fe20008000820 */
[----:B------:R-:W-:Y:S01]  /*4080*/  UMOV UR54, UR6 ;  /* 0x0000000600367c82 */ /* 0x000fe20008000000 */
[----:B------:R-:W-:Y:S01]  /*4090*/  UMOV UR55, 0x40000040 ;  /* 0x4000004000377882 */ /* 0x000fe20000000000 */
[----:B------:R-:W-:Y:S01]  /*40a0*/  UIADD3 UR6, UR4, 0x986, URZ ;  /* 0x0000098604067890 */ /* 0x000fe2000fffe03f */
[----:B0-----:R-:W-:Y:S01]  /*40b0*/  IADD3 R14, R5, -UR14, R4 ;  /* 0x8000000e050e7c10 */ /* 0x001fe2000fffe004 */
[----:B------:R-:W-:-:S03]  /*40c0*/  VIADD R4, R4, -UR14 ;  /* 0x8000000e04047c36 */ /* 0x000fc60008000000 */
[----:B------:R-:W-:Y:S02]  /*40d0*/  VIMNMX R14, R3, R14, PT ;  /* 0x0000000e030e7248 */ /* 0x000fe40003fe0100 */
[----:B-1----:R-:W-:Y:S02]  /*40e0*/  VIADDMNMX R2, R2, R4, R3, PT ;  /* 0x0000000402027246 */ /* 0x002fe40003800103 */
[C---:B------:R-:W-:Y:S02]  /*40f0*/  ISETP.GT.AND P3, PT, R14.reuse, RZ, PT ;  /* 0x000000ff0e00720c */ /* 0x040fe40003f64270 */
[C---:B------:R-:W-:Y:S02]  /*4100*/  ISETP.GT.AND P4, PT, R14.reuse, 0x1, PT ;  /* 0x000000010e00780c */ /* 0x040fe40003f84270 */
[----:B------:R-:W-:Y:S02]  /*4110*/  ISETP.GT.AND P5, PT, R14, 0x8, PT ;  /* 0x000000080e00780c */ /* 0x000fe40003fa4270 */
[----:B------:R-:W-:Y:S01]  /*4120*/  ISETP.GT.AND P6, PT, R2, 0x11, PT ;  /* 0x000000110200780c */ /* 0x000fe20003fc4270 */
[----:B------:R-:W-:-:S02]  /*4130*/  WARPGROUP.DEPBAR.LE gsb0, 0x0 ;  /* 0x00008000000079c5 */ /* 0x000fc40000010000 */
        /* <DEDUP_REMOVED lines=26> */
[----:B------:R-:W-:Y:S08]  /*42e0*/  MUFU.TANH R62, R62 ;  /* 0x0000003e003e7308 */ /* 0x000ff00000002400 */
[----:B------:R-:W-:Y:S08]  /*42f0*/  MUFU.TANH R63, R63 ;  /* 0x0000003f003f7308 */ /* 0x000ff00000002400 */
[----:B------:R-:W-:Y:S08]  /*4300*/  MUFU.TANH R21, R56 ;  /* 0x0000003800157308 */ /* 0x000ff00000002400 */
[----:B------:R-:W-:Y:S08]  /*4310*/  MUFU.TANH R67, R57 ;  /* 0x0000003900437308 */ /* 0x000ff00000002400 */
[----:B------:R-:W-:Y:S01]  /*4320*/  MUFU.TANH R68, R60 ;  /* 0x0000003c00447308 */ /* 0x000fe20000002400 */
[----:B------:R-:W-:-:S02]  /*4330*/  WARPGROUP.DEPBAR.LE gsb0, 0x0 ;  /* 0x00008000000079c5 */ /* 0x000fc40000010000 */
[----:B------:R-:W-:Y:S01]  /*4340*/  WARPGROUP.ARRIVE ;  /* 0x00000000000079c5 */ /* 0x000fe20000000000 */
[----:B------:R-:W-:Y:S01]  /*4350*/  FMUL.FTZ R50, R50, UR10 ;  /* 0x0000000a32327c20 */ /* 0x000fe20008410000 */
[----:B------:R-:W-:Y:S01]  /*4360*/  FMUL.FTZ R51, R51, UR10 ;  /* 0x0000000a33337c20 */ /* 0x000fe20008410000 */
[----:B------:R-:W-:Y:S01]  /*4370*/  FMUL.FTZ R54, R54, UR10 ;  /* 0x0000000a36367c20 */ /* 0x000fe20008410000 */
[----:B------:R-:W-:Y:S01]  /*4380*/  FMUL.FTZ R55, R55, UR10 ;  /* 0x0000000a37377c20 */ /* 0x000fe20008410000 */
[----:B------:R-:W-:Y:S01]  /*4390*/  MUFU.TANH R69, R61 ;  /* 0x0000003d00457308 */ /* 0x000fe20000002400 */
[----:B------:R-:W-:Y:S01]  /*43a0*/  HGMMA.64x16x16.F32 R40, gdesc[UR56], R40, gsb0 ;  /* 0x00200000382879f0 */ /* 0x000fe20008000828 */
[----:B------:R-:W-:Y:S01]  /*43b0*/  UIADD3 UR58, UR4, 0x906, URZ ;  /* 0x00000906043a7890 */ /* 0x000fe2000fffe03f */
[----:B------:R-:W-:Y:S01]  /*43c0*/  FMUL.FTZ R48, R48, UR10 ;  /* 0x0000000a30307c20 */ /* 0x000fe20008410000 */
[----:B------:R-:W-:Y:S01]  /*43d0*/  UMOV UR56, UR22 ;  /* 0x0000001600387c82 */ /* 0x000fe20008000000 */
[----:B------:R-:W-:Y:S01]  /*43e0*/  UMOV UR57, UR23 ;  /* 0x0000001700397c82 */ /* 0x000fe20008000000 */
[----:B------:R-:W-:Y:S01]  /*43f0*/  UMOV UR59, 0x40000040 ;  /* 0x40000040003b7882 */ /* 0x000fe20000000000 */
[----:B------:R-:W-:Y:S01]  /*4400*/  UMOV UR4, UR22 ;  /* 0x0000001600047c82 */ /* 0x000fe20008000000 */
[----:B------:R-:W2:Y:S01]  /*4410*/  MUFU.TANH R50, R50 ;  /* 0x0000003200327308 */ /* 0x000ea20000002400 */
[----:B------:R-:W-:Y:S01]  /*4420*/  FMUL.FTZ R49, R49, UR10 ;  /* 0x0000000a31317c20 */ /* 0x000fe20008410000 */
[----:B------:R-:W-:Y:S01]  /*4430*/  FMUL.FTZ R52, R52, UR10 ;  /* 0x0000000a34347c20 */ /* 0x000fe20008410000 */
[----:B------:R-:W-:-:S05]  /*4440*/  FMUL.FTZ R53, R53, UR10 ;  /* 0x0000000a35357c20 */ /* 0x000fca0008410000 */
[----:B------:R-:W-:Y:S08]  /*4450*/  MUFU.TANH R51, R51 ;  /* 0x0000003300337308 */ /* 0x000ff00000002400 */
[----:B------:R-:W3:Y:S08]  /*4460*/  MUFU.TANH R54, R54 ;  /* 0x0000003600367308 */ /* 0x000ef00000002400 */
[----:B------:R-:W4:Y:S08]  /*4470*/  MUFU.TANH R55, R55 ;  /* 0x0000003700377308 */ /* 0x000f300000002400 */
        /* <DEDUP_REMOVED lines=8> */
[----:B------:R0:W5:Y:S01]  /*4500*/  MUFU.TANH R56, R42 ;  /* 0x0000002a00387308 */ /* 0x0001620000002400 */
[----:B------:R-:W-:Y:S01]  /*4510*/  HGMMA.64x16x16.F32 R32, gdesc[UR56], R32, gsb0 ;  /* 0x00200000382079f0 */ /* 0x000fe20008000820 */
[----:B------:R-:W-:Y:S01]  /*4520*/  FMUL.FTZ R40, R40, UR10 ;  /* 0x0000000a28287c20 */ /* 0x000fe20008410000 */
[----:B------:R-:W-:Y:S01]  /*4530*/  FMUL.FTZ R41, R41, UR10 ;  /* 0x0000000a29297c20 */ /* 0x000fe20008410000 */
[----:B------:R-:W-:Y:S01]  /*4540*/  FMUL.FTZ R44, R44, UR10 ;  /* 0x0000000a2c2c7c20 */ /* 0x000fe20008410000 */
[----:B------:R-:W-:-:S03]  /*4550*/  FMUL.FTZ R45, R45, UR10 ;  /* 0x0000000a2d2d7c20 */ /* 0x000fc60008410000 */
[----:B------:R1:W5:Y:S01]  /*4560*/  MUFU.TANH R57, R43 ;  /* 0x0000002b00397308 */ /* 0x0003620000002400 */
[----:B0-----:R-:W-:Y:S02]  /*4570*/  FSEL R42, R58, -INF , P3 ;  /* 0xff8000003a2a7808 */ /* 0x001fe40001800000 */
[----:B------:R-:W-:-:S05]  /*4580*/  ISETP.GT.AND P3, PT, R14, 0x9, PT ;  /* 0x000000090e00780c */ /* 0x000fca0003f64270 */
[----:B------:R0:W-:Y:S01]  /*4590*/  MUFU.TANH R60, R46 ;  /* 0x0000002e003c7308 */ /* 0x0001e20000002400 */
[----:B-1----:R-:W-:Y:S02]  /*45a0*/  FSEL R43, R59, -INF , P4 ;  /* 0xff8000003b2b7808 */ /* 0x002fe40002000000 */
[----:B------:R-:W-:Y:S02]  /*45b0*/  ISETP.GT.AND P4, PT, R14, 0x10, PT ;  /* 0x000000100e00780c */ /* 0x000fe40003f84270 */
[----:B------:R-:W-:Y:S02]  /*45c0*/  FMNMX.FTZ R5, R42, R43, !PT ;  /* 0x0000002b2a057209 */ /* 0x000fe40007810000 */
[----:B--2---:R-:W-:Y:S01]  /*45d0*/  FSEL R50, R50, -INF , P4 ;  /* 0xff80000032327808 */ /* 0x004fe20002000000 */
[----:B------:R1:W2:Y:S01]  /*45e0*/  MUFU.TANH R61, R47 ;  /* 0x0000002f003d7308 */ /* 0x0002a20000002400 */
[----:B0-----:R-:W-:Y:S02]  /*45f0*/  FSEL R46, R62, -INF , P5 ;  /* 0xff8000003e2e7808 */ /* 0x001fe40002800000 */
[----:B------:R-:W-:-:S02]  /*4600*/  ISETP.GT.AND P4, PT, R14, 0x18, PT ;  /* 0x000000180e00780c */ /* 0x000fc40003f84270 */
[----:B------:R-:W-:Y:S02]  /*4610*/  FMNMX.FTZ R20, R46, R5, !PT ;  /* 0x000000052e147209 */ /* 0x000fe40007810000 */
[----:B---3--:R-:W-:Y:S01]  /*4620*/  FSEL R54, R54, -INF , P4 ;  /* 0xff80000036367808 */ /* 0x008fe20002000000 */
[----:B------:R-:W-:Y:S01]  /*4630*/  MUFU.TANH R53, R53 ;  /* 0x0000003500357308 */ /* 0x000fe20000002400 */
[----:B-1----:R-:W-:Y:S02]  /*4640*/  FSEL R47, R63, -INF , P3 ;  /* 0xff8000003f2f7808 */ /* 0x002fe40001800000 */
[----:B------:R-:W-:Y:S02]  /*4650*/  ISETP.GT.AND P3, PT, R14, 0x11, PT ;  /* 0x000000110e00780c */ /* 0x000fe40003f64270 */
[----:B------:R-:W-:Y:S02]  /*4660*/  FMNMX.FTZ R5, R47, R20, !PT ;  /* 0x000000142f057209 */ /* 0x000fe40007810000 */
[----:B------:R-:W-:Y:S01]  /*4670*/  FSEL R51, R51, -INF , P3 ;  /* 0xff80000033337808 */ /* 0x000fe20001800000 */
[----:B------:R-:W-:Y:S01]  /*4680*/  MUFU.TANH R41, R41 ;  /* 0x0000002900297308 */ /* 0x000fe20000002400 */
[----:B------:R-:W-:-:S02]  /*4690*/  FMNMX.FTZ R20, R50, R5, !PT ;  /* 0x0000000532147209 */ /* 0x000fc40007810000 */
[C---:B------:R-:W-:Y:S02]  /*46a0*/  ISETP.GT.AND P3, PT, R14.reuse, 0x19, PT ;  /* 0x000000190e00780c */ /* 0x040fe40003f64270 */
[----:B------:R-:W-:Y:S02]  /*46b0*/  FMNMX.FTZ R5, R51, R20, !PT ;  /* 0x0000001433057209 */ /* 0x000fe40007810000 */
[----:B------:R-:W-:Y:S01]  /*46c0*/  ISETP.GT.AND P4, PT, R14, 0x20, PT ;  /* 0x000000200e00780c */ /* 0x000fe20003f84270 */
[----:B------:R-:W-:Y:S01]  /*46d0*/  MUFU.TANH R44, R44 ;  /* 0x0000002c002c7308 */ /* 0x000fe20000002400 */
[----:B----4-:R-:W-:Y:S02]  /*46e0*/  FSEL R55, R55, -INF , P3 ;  /* 0xff80000037377808 */ /* 0x010fe40001800000 */
[----:B------:R-:W-:Y:S01]  /*46f0*/  FMNMX.FTZ R20, R54, R5, !PT ;  /* 0x0000000536147209 */ /* 0x000fe20007810000 */
[----:B------:R-:W-:Y:S02]  /*4700*/  WARPGROUP.DEPBAR.LE gsb0, 0x0 ;  /* 0x00008000000079c5 */ /* 0x000fe40000010000 */
[----:B------:R-:W-:Y:S01]  /*4710*/  WARPGROUP.ARRIVE ;  /* 0x00000000000079c5 */ /* 0x000fe20000000000 */
[----:B------:R-:W-:Y:S01]  /*4720*/  FMUL.FTZ R34, R34, UR10 ;  /* 0x0000000a22227c20 */ /* 0x000fe20008410000 */
[----:B------:R-:W-:Y:S01]  /*4730*/  FMUL.FTZ R35, R35, UR10 ;  /* 0x0000000a23237c20 */ /* 0x000fe20008410000 */
[----:B------:R-:W-:Y:S01]  /*4740*/  ISETP.GT.AND P3, PT, R14, 0x21, PT ;  /* 0x000000210e00780c */ /* 0x000fe20003f64270 */
[----:B------:R-:W-:Y:S01]  /*4750*/  FMUL.FTZ R38, R38, UR10 ;  /* 0x0000000a26267c20 */ /* 0x000fe20008410000 */
[----:B-----5:R-:W-:Y:S01]  /*4760*/  FSEL R56, R56, -INF , P4 ;  /* 0xff80000038387808 */ /* 0x020fe20002000000 */
[----:B------:R-:W-:Y:S01]  /*4770*/  HGMMA.64x16x16.F32 R24, gdesc[UR4], R24, gsb0 ;  /* 0x00200000041879f0 */ /* 0x000fe20008000818 */
[----:B------:R-:W0:Y:S01]  /*4780*/  MUFU.TANH R34, R34 ;  /* 0x0000002200227308 */ /* 0x000e220000002400 */
[----:B------:R-:W-:Y:S01]  /*4790*/  FMNMX.FTZ R5, R55, R20, !PT ;  /* 0x0000001437057209 */ /* 0x000fe20007810000 */
[----:B------:R-:W-:Y:S01]  /*47a0*/  FMUL.FTZ R39, R39, UR10 ;  /* 0x0000000a27277c20 */ /* 0x000fe20008410000 */
[----:B------:R-:W-:Y:S01]  /*47b0*/  ISETP.GT.AND P4, PT, R14, 0x28, PT ;  /* 0x000000280e00780c */ /* 0x000fe20003f84270 */
[----:B------:R-:W-:Y:S01]  /*47c0*/  FMUL.FTZ R36, R36, UR10 ;  /* 0x0000000a24247c20 */ /* 0x000fe20008410000 */
[----:B------:R-:W-:Y:S01]  /*47d0*/  FSEL R57, R57, -INF , P3 ;  /* 0xff80000039397808 */ /* 0x000fe20001800000 */
[----:B------:R-:W-:Y:S01]  /*47e0*/  FMUL.FTZ R32, R32, UR10 ;  /* 0x0000000a20207c20 */ /* 0x000fe20008410000 */
[----:B------:R-:W-:Y:S01]  /*47f0*/  FMNMX.FTZ R20, R56, R5, !PT ;  /* 0x0000000538147209 */ /* 0x000fe20007810000 */
[----:B------:R-:W1:Y:S01]  /*4800*/  MUFU.TANH R35, R35 ;  /* 0x0000002300237308 */ /* 0x000e620000002400 */
[C---:B------:R-:W-:Y:S01]  /*4810*/  ISETP.GT.AND P3, PT, R14.reuse, 0x29, PT ;  /* 0x000000290e00780c */ /* 0x040fe20003f64270 */
[----:B------:R-:W-:Y:S01]  /*4820*/  ULDC UR5, c[0x0][0x988] ;  /* 0x0002620000057ab9 */ /* 0x000fe20000000800 */
[----:B------:R-:W-:Y:S01]  /*4830*/  FMNMX.FTZ R20, R57, R20, !PT ;  /* 0x0000001439147209 */ /* 0x000fe20007810000 */
[----:B------:R-:W-:Y:S01]  /*4840*/  FMUL.FTZ R33, R33, UR10 ;  /* 0x0000000a21217c20 */ /* 0x000fe20008410000 */
[----:B--2---:R-:W-:Y:S01]  /*4850*/  FSEL R58, R61, -INF , P3 ;  /* 0xff8000003d3a7808 */ /* 0x004fe20001800000 */
[----:B------:R-:W-:Y:S01]  /*4860*/  FMUL.FTZ R37, R37, UR10 ;  /* 0x0000000a25257c20 */ /* 0x000fe20008410000 */
[----:B------:R-:W-:Y:S01]  /*4870*/  ISETP.GT.AND P3, PT, R14, 0x31, PT ;  /* 0x000000310e00780c */ /* 0x000fe20003f64270 */
[----:B------:R-:W2:Y:S01]  /*4880*/  MUFU.TANH R38, R38 ;  /* 0x0000002600267308 */ /* 0x000ea20000002400 */
[----:B------:R-:W-:Y:S01]  /*4890*/  ISETP.GT.AND P5, PT, R2, 0x1, PT ;  /* 0x000000010200780c */ /* 0x000fe20003fa4270 */
[----:B------:R-:W-:Y:S01]  /*48a0*/  @UP0 ULDC UR6, c[0x0][0x44c] ;  /* 0x0001130000060ab9 */ /* 0x000fe20000000800 */
[----:B------:R-:W-:Y:S01]  /*48b0*/  UMOV UR4, UR19 ;  /* 0x0000001300047c82 */ /* 0x000fe20008000000 */
[----:B------:R-:W-:-:S04]  /*48c0*/  UIMAD.WIDE.U32 UR6, UR19, UR6, URZ ;  /* 0x00000006130672a5 */ /* 0x000fc8000f8e003f */
[----:B------:R3:W4:Y:S08]  /*48d0*/  MUFU.TANH R62, R39 ;  /* 0x00000027003e7308 */ /* 0x0007300000002400 */
[----:B------:R-:W-:Y:S01]  /*48e0*/  MUFU.TANH R45, R45 ;  /* 0x0000002d002d7308 */ /* 0x000fe20000002400 */
[----:B---3--:R-:W-:Y:S02]  /*48f0*/  FSEL R39, R60, -INF , P4 ;  /* 0xff8000003c277808 */ /* 0x008fe40002000000 */
[----:B------:R-:W-:-:S02]  /*4900*/  ISETP.GT.AND P4, PT, R14, 0x30, PT ;  /* 0x000000300e00780c */ /* 0x000fc40003f84270 */
[----:B------:R-:W-:Y:S02]  /*4910*/  FMNMX.FTZ R5, R39, R20, !PT ;  /* 0x0000001427057209 */ /* 0x000fe40007810000 */
[----:B0-----:R-:W-:Y:S01]  /*4920*/  FSEL R59, R34, -INF , P4 ;  /* 0xff800000223b7808 */ /* 0x001fe20002000000 */
[----:B------:R-:W-:Y:S01]  /*4930*/  MUFU.TANH R32, R32 ;  /* 0x0000002000207308 */ /* 0x000fe20000002400 */
[----:B------:R-:W-:Y:S02]  /*4940*/  FMNMX.FTZ R20, R58, R5, !PT ;  /* 0x000000053a147209 */ /* 0x000fe40007810000 */
[C---:B------:R-:W-:Y:S02]  /*4950*/  ISETP.GT.AND P4, PT, R14.reuse, 0x38, PT ;  /* 0x000000380e00780c */ /* 0x040fe40003f84270 */
[----:B-1----:R-:W-:Y:S02]  /*4960*/  FSEL R60, R35, -INF , P3 ;  /* 0xff800000233c7808 */ /* 0x002fe40001800000 */
[----:B------:R-:W-:Y:S01]  /*4970*/  FMNMX.FTZ R5, R59, R20, !PT ;  /* 0x000000143b057209 */ /* 0x000fe20007810000 */
[----:B------:R-:W-:Y:S01]  /*4980*/  MUFU.TANH R34, R36 ;  /* 0x0000002400227308 */ /* 0x000fe20000002400 */
[----:B------:R-:W-:Y:S01]  /*4990*/  ISETP.GT.AND P3, PT, R14, 0x39, PT ;  /* 0x000000390e00780c */ /* 0x000fe20003f64270 */
[----:B------:R-:W-:-:S02]  /*49a0*/  WARPGROUP.DEPBAR.LE gsb0, 0x0 ;  /* 0x00008000000079c5 */ /* 0x000fc40000010000 */
[----:B------:R-:W-:Y:S01]  /*49b0*/  FMUL.FTZ R26, R26, UR10 ;  /* 0x0000000a1a1a7c20 */ /* 0x000fe20008410000 */
[----:B------:R-:W-:Y:S01]  /*49c0*/  FMUL.FTZ R27, R27, UR10 ;  /* 0x0000000a1b1b7c20 */ /* 0x000fe20008410000 */
[----:B------:R-:W-:Y:S01]  /*49d0*/  FMUL.FTZ R30, R30, UR10 ;  /* 0x0000000a1e1e7c20 */ /* 0x000fe20008410000 */
[----:B------:R-:W-:Y:S01]  /*49e0*/  FMUL.FTZ R31, R31, UR10 ;  /* 0x0000000a1f1f7c20 */ /* 0x000fe20008410000 */
[----:B--2---:R-:W-:Y:S01]  /*49f0*/  FSEL R61, R38, -INF , P4 ;  /* 0xff800000263d7808 */ /* 0x004fe20002000000 */
[----:B------:R-:W-:Y:S01]  /*4a00*/  FMUL.FTZ R24, R24, UR10 ;  /* 0x0000000a18187c20 */ /* 0x000fe20008410000 */
[----:B------:R-:W0:Y:S01]  /*4a10*/  MUFU.TANH R26, R26 ;  /* 0x0000001a001a7308 */ /* 0x000e220000002400 */
[----:B------:R-:W-:Y:S01]  /*4a20*/  FMNMX.FTZ R20, R60, R5, !PT ;  /* 0x000000053c147209 */ /* 0x000fe20007810000 */
[----:B------:R-:W-:Y:S01]  /*4a30*/  FMUL.FTZ R25, R25, UR10 ;  /* 0x0000000a19197c20 */ /* 0x000fe20008410000 */
[----:B------:R-:W-:Y:S01]  /*4a40*/  ISETP.GT.AND P4, PT, R14, 0x40, PT ;  /* 0x000000400e00780c */ /* 0x000fe20003f84270 */
[----:B------:R-:W-:Y:S01]  /*4a50*/  FMUL.FTZ R28, R28, UR10 ;  /* 0x0000000a1c1c7c20 */ /* 0x000fe20008410000 */
[----:B----4-:R-:W-:Y:S01]  /*4a60*/  FSEL R62, R62, -INF , P3 ;  /* 0xff8000003e3e7808 */ /* 0x010fe20001800000 */
[----:B------:R-:W-:Y:S01]  /*4a70*/  FMUL.FTZ R29, R29, UR10 ;  /* 0x0000000a1d1d7c20 */ /* 0x000fe20008410000 */
[----:B------:R-:W-:Y:S01]  /*4a80*/  FMNMX.FTZ R5, R61, R20, !PT ;  /* 0x000000143d057209 */ /* 0x000fe20007810000 */
[----:B------:R-:W1:Y:S01]  /*4a90*/  MUFU.TANH R27, R27 ;  /* 0x0000001b001b7308 */ /* 0x000e620000002400 */
[----:B------:R-:W-:Y:S01]  /*4aa0*/  ISETP.GT.AND P3, PT, R14, 0x41, PT ;  /* 0x000000410e00780c */ /* 0x000fe20003f64270 */
[----:B------:R-:W-:Y:S01]  /*4ab0*/  @UP0 ULDC UR10, c[0x0][0x450] ;  /* 0x00011400000a0ab9 */ /* 0x000fe20000000800 */
[----:B------:R-:W-:Y:S01]  /*4ac0*/  FMNMX.FTZ R20, R62, R5, !PT ;  /* 0x000000053e147209 */ /* 0x000fe20007810000 */
[----:B------:R-:W-:Y:S01]  /*4ad0*/  @UP0 USHF.R.U32.HI UR4, URZ, UR10, UR7 ;  /* 0x0000000a3f040299 */ /* 0x000fe20008011607 */
[----:B------:R2:W-:Y:S03]  /*4ae0*/  @!P1 SYNCS.ARRIVE.TRANS64.RED.A1T0 RZ, [R0+URZ], RZ ;  /* 0x000000ff00ff99a7 */ /* 0x0005e6000810043f */
[----:B------:R-:W3:Y:S01]  /*4af0*/  MUFU.TANH R30, R30 ;  /* 0x0000001e001e7308 */ /* 0x000ee20000002400 */
[----:B0-----:R-:W-:Y:S01]  /*4b00*/  FSEL R63, R26, -INF , P4 ;  /* 0xff8000001a3f7808 */ /* 0x001fe20002000000 */
[----:B------:R-:W-:Y:S01]  /*4b10*/  UIADD3 UR6, UR11, UR4, URZ ;  /* 0x000000040b067290 */ /* 0x000fe2000fffe03f */
[----:B------:R-:W-:-:S02]  /*4b20*/  ISETP.GT.AND P4, PT, R14, 0x48, PT ;  /* 0x000000480e00780c */ /* 0x000fc40003f84270 */
[----:B------:R-:W-:Y:S01]  /*4b30*/  FMNMX.FTZ R5, R63, R20, !PT ;  /* 0x000000143f057209 */ /* 0x000fe20007810000 */
[----:B------:R-:W-:Y:S02]  /*4b40*/  UIMAD.WIDE UR6, UR6, 0x66666667, URZ ;  /* 0x66666667060678a5 */ /* 0x000fe4000f8e023f */
[----:B------:R-:W0:Y:S01]  /*4b50*/  MUFU.TANH R31, R31 ;  /* 0x0000001f001f7308 */ /* 0x000e220000002400 */
[----:B-1----:R-:W-:Y:S01]  /*4b60*/  FSEL R64, R27, -INF , P3 ;  /* 0xff8000001b407808 */ /* 0x002fe20001800000 */
[----:B------:R-:W-:Y:S01]  /*4b70*/  USHF.R.U32.HI UR4, URZ, 0x1f, UR7 ;  /* 0x0000001f3f047899 */ /* 0x000fe20008011607 */
[----:B------:R-:W-:Y:S02]  /*4b80*/  ISETP.GT.AND P3, PT, R14, 0x49, PT ;  /* 0x000000490e00780c */ /* 0x000fe40003f64270 */
[----:B------:R-:W-:Y:S01]  /*4b90*/  FMNMX.FTZ R14, R64, R5, !PT ;  /* 0x00000005400e7209 */ /* 0x000fe20007810000 */
[----:B------:R-:W-:Y:S02]  /*4ba0*/  ULEA.HI.SX32 UR4, UR7, UR4, 0x1b ;  /* 0x0000000407047291 */ /* 0x000fe4000f8fda3f */
[----:B------:R-:W1:Y:S01]  /*4bb0*/  MUFU.TANH R26, R49 ;  /* 0x00000031001a7308 */ /* 0x000e620000002400 */
[----:B---3--:R-:W-:Y:S01]  /*4bc0*/  FSEL R65, R30, -INF , P4 ;  /* 0xff8000001e417808 */ /* 0x008fe20002000000 */
[----:B------:R-:W-:Y:S01]  /*4bd0*/  UISETP.LT.AND UP1, UPT, URZ, UR4, UPT ;  /* 0x000000043f00728c */ /* 0x000fe2000bf21270 */
[----:B------:R-:W-:-:S02]  /*4be0*/  ISETP.GT.AND P4, PT, R2, 0x8, PT ;  /* 0x000000080200780c */ /* 0x000fc40003f84270 */
[----:B------:R-:W-:Y:S01]  /*4bf0*/  FMNMX.FTZ R5, R65, R14, !PT ;  /* 0x0000000e41057209 */ /* 0x000fe20007810000 */
[----:B------:R-:W-:Y:S01]  /*4c00*/  USEL UR18, URZ, UR4, !UP1 ;  /* 0x000000043f127287 */ /* 0x000fe2000c800000 */
[----:B------:R-:W-:Y:S01]  /*4c10*/  FSEL R20, R68, -INF , P4 ;  /* 0xff80000044147808 */ /* 0x000fe20002000000 */
[----:B------:R-:W-:Y:S01]  /*4c20*/  MUFU.TANH R36, R24 ;  /* 0x0000001800247308 */ /* 0x000fe20000002400 */
[----:B0-----:R-:W-:Y:S01]  /*4c30*/  FSEL R66, R31, -INF , P3 ;  /* 0xff8000001f427808 */ /* 0x001fe20001800000 */
[----:B------:R-:W-:Y:S01]  /*4c40*/  UISETP.GE.AND UP1, UPT, UR15, UR18, UPT ;  /* 0x000000120f00728c */ /* 0x000fe2000bf26270 */
[----:B------:R-:W-:Y:S01]  /*4c50*/  ISETP.GT.AND P3, PT, R2, RZ, PT ;  /* 0x000000ff0200720c */ /* 0x000fe20003f64270 */
[----:B------:R-:W-:Y:S01]  /*4c60*/  IMAD.U32 R231, RZ, RZ, UR18 ;  /* 0x00000012ffe77e24 */ /* 0x000fe2000f8e00ff */
[----:B------:R-:W-:Y:S02]  /*4c70*/  FMNMX.FTZ R5, R66, R5, !PT ;  /* 0x0000000542057209 */ /* 0x000fe40007810000 */
[----:B------:R-:W-:Y:S01]  /*4c80*/  ISETP.GT.AND P4, PT, R2, 0x18, PT ;  /* 0x000000180200780c */ /* 0x000fe20003f84270 */
[----:B------:R-:W0:Y:S01]  /*4c90*/  MUFU.TANH R31, R40 ;  /* 0x00000028001f7308 */ /* 0x000e220000002400 */
[----:B-1----:R-:W-:Y:S01]  /*4ca0*/  FSEL R26, R26, -INF , P6 ;  /* 0xff8000001a1a7808 */ /* 0x002fe20003000000 */
[----:B------:R-:W1:Y:S06]  /*4cb0*/  SHFL.BFLY PT, R14, R5, 0x2, 0x1f ;  /* 0x0c401f00050e7f89 */ /* 0x000e6c00000e0000 */
[----:B------:R3:W-:Y:S08]  /*4cc0*/  MUFU.TANH R49, R25 ;  /* 0x0000001900317308 */ /* 0x0007f00000002400 */
[----:B------:R-:W4:Y:S01]  /*4cd0*/  MUFU.TANH R33, R33 ;  /* 0x0000002100217308 */ /* 0x000f220000002400 */
[----:B---3--:R-:W-:-:S02]  /*4ce0*/  FSEL R25, R52, -INF , P4 ;  /* 0xff80000034197808 */ /* 0x008fc40002000000 */
[----:B------:R-:W-:-:S05]  /*4cf0*/  ISETP.GT.AND P4, PT, R2, 0x21, PT ;  /* 0x000000210200780c */ /* 0x000fca0003f84270 */
[----:B------:R-:W-:Y:S01]  /*4d00*/  MUFU.TANH R52, R29 ;  /* 0x0000001d00347308 */ /* 0x000fe20000002400 */
[----:B-1----:R-:W-:-:S05]  /*4d10*/  FMNMX.FTZ R14, R5, R14, !PT ;  /* 0x0000000e050e7209 */ /* 0x002fca0007810000 */
[----:B------:R-:W1:Y:S02]  /*4d20*/  SHFL.BFLY PT, R5, R14, 0x1, 0x1f ;  /* 0x0c201f000e057f89 */ /* 0x000e6400000e0000 */
[----:B------:R-:W3:Y:S01]  /*4d30*/  MUFU.TANH R38, R37 ;  /* 0x0000002500267308 */ /* 0x000ee20000002400 */
[----:B-1----:R-:W-:Y:S02]  /*4d40*/  FMNMX.FTZ R3, R14, R5, !PT ;  /* 0x000000050e037209 */ /* 0x002fe40007810000 */
[----:B------:R-:W-:Y:S02]  /*4d50*/  FSEL R5, R21, -INF , P3 ;  /* 0xff80000015057808 */ /* 0x000fe40001800000 */
[----:B------:R-:W-:Y:S01]  /*4d60*/  FSEL R14, R67, -INF , P5 ;  /* 0xff800000430e7808 */ /* 0x000fe20002800000 */
[----:B------:R-:W-:Y:S01]  /*4d70*/  FMUL.FTZ R30, R3, UR5 ;  /* 0x00000005031e7c20 */ /* 0x000fe20008410000 */
[----:B------:R-:W-:Y:S02]  /*4d80*/  ISETP.GT.AND P5, PT, R2, 0x9, PT ;  /* 0x000000090200780c */ /* 0x000fe40003fa4270 */
[----:B------:R-:W-:-:S02]  /*4d90*/  FMNMX.FTZ R27, R5, R14, !PT ;  /* 0x0000000e051b7209 */ /* 0x000fc40007810000 */
[----:B------:R-:W-:Y:S02]  /*4da0*/  ISETP.GT.AND P3, PT, R2, 0x10, PT ;  /* 0x000000100200780c */ /* 0x000fe40003f64270 */
[----:B------:R-:W-:Y:S02]  /*4db0*/  FSEL R21, R69, -INF , P5 ;  /* 0xff80000045157808 */ /* 0x000fe40002800000 */
[----:B------:R-:W-:Y:S02]  /*4dc0*/  CS2R R68, SRZ ;  /* 0x0000000000447805 */ /* 0x000fe4000001ff00 */
[----:B------:R-:W-:Y:S02]  /*4dd0*/  FMNMX.FTZ R4, R20, R27, !PT ;  /* 0x0000001b14047209 */ /* 0x000fe40007810000 */
[----:B------:R-:W-:Y:S02]  /*4de0*/  FSEL R24, R48, -INF , P3 ;  /* 0xff80000030187808 */ /* 0x000fe40001800000 */
[----:B------:R-:W-:Y:S01]  /*4df0*/  FMNMX.FTZ R27, R21, R4, !PT ;  /* 0x00000004151b7209 */ /* 0x000fe20007810000 */
[----:B------:R0:W1:Y:S01]  /*4e00*/  MUFU.TANH R48, R28 ;  /* 0x0000001c00307308 */ /* 0x0000620000002400 */
[----:B------:R-:W-:-:S02]  /*4e10*/  ISETP.GT.AND P5, PT, R2, 0x19, PT ;  /* 0x000000190200780c */ /* 0x000fc40003fa4270 */
[----:B------:R-:W-:Y:S02]  /*4e20*/  FMNMX.FTZ R27, R24, R27, !PT ;  /* 0x0000001b181b7209 */ /* 0x000fe40007810000 */
[----:B------:R-:W-:Y:S02]  /*4e30*/  ISETP.GT.AND P3, PT, R2, 0x20, PT ;  /* 0x000000200200780c */ /* 0x000fe40003f64270 */
[----:B------:R-:W-:Y:S02]  /*4e40*/  FMNMX.FTZ R4, R26, R27, !PT ;  /* 0x0000001b1a047209 */ /* 0x000fe40007810000 */
[----:B------:R-:W-:Y:S02]  /*4e50*/  FSEL R27, R53, -INF , P5 ;  /* 0xff800000351b7808 */ /* 0x000fe40002800000 */
[----:B------:R-:W-:Y:S02]  /*4e60*/  FMNMX.FTZ R4, R25, R4, !PT ;  /* 0x0000000419047209 */ /* 0x000fe40007810000 */
[----:B------:R-:W-:-:S02]  /*4e70*/  FSETP.NEU.FTZ.AND P6, PT, R3, -INF , PT ;  /* 0xff8000000300780b */ /* 0x000fc40003fdd000 */
[----:B0-----:R-:W-:Y:S02]  /*4e80*/  FSEL R28, R31, -INF , P3 ;  /* 0xff8000001f1c7808 */ /* 0x001fe40001800000 */
[----:B------:R-:W-:Y:S02]  /*4e90*/  FMNMX.FTZ R31, R27, R4, !PT ;  /* 0x000000041b1f7209 */ /* 0x000fe40007810000 */
[----:B------:R-:W-:Y:S02]  /*4ea0*/  FSEL R40, R30, RZ, P6 ;  /* 0x000000ff1e287208 */ /* 0x000fe40003000000 */
[----:B------:R-:W-:Y:S02]  /*4eb0*/  ISETP.GT.AND P3, PT, R2, 0x28, PT ;  /* 0x000000280200780c */ /* 0x000fe40003f64270 */
[----:B------:R-:W-:Y:S01]  /*4ec0*/  FSEL R30, R41, -INF , P4 ;  /* 0xff800000291e7808 */ /* 0x000fe20002000000 */
[--C-:B------:R-:W-:Y:S01]  /*4ed0*/  FFMA.FTZ R43, R43, UR5, -R40.reuse ;  /* 0x000000052b2b7c23 */ /* 0x100fe20008010828 */
[----:B------:R-:W-:Y:S01]  /*4ee0*/  FMNMX.FTZ R31, R28, R31, !PT ;  /* 0x0000001f1c1f7209 */ /* 0x000fe20007810000 */
[--C-:B------:R-:W-:Y:S01]  /*4ef0*/  FFMA.FTZ R42, R42, UR5, -R40.reuse ;  /* 0x000000052a2a7c23 */ /* 0x100fe20008010828 */
[----:B------:R-:W-:Y:S01]  /*4f00*/  ISETP.GT.AND P4, PT, R2, 0x29, PT ;  /* 0x000000290200780c */ /* 0x000fe20003f84270 */
[----:B------:R0:W-:Y:S01]  /*4f10*/  MUFU.EX2 R209, R43 ;  /* 0x0000002b00d17308 */ /* 0x0001e20000000800 */
[----:B------:R-:W-:Y:S01]  /*4f20*/  FSEL R29, R44, -INF , P3 ;  /* 0xff8000002c1d7808 */ /* 0x000fe20001800000 */
[--C-:B------:R-:W-:Y:S01]  /*4f30*/  FFMA.FTZ R46, R46, UR5, -R40.reuse ;  /* 0x000000052e2e7c23 */ /* 0x100fe20008010828 */
[----:B------:R-:W-:Y:S01]  /*4f40*/  FMNMX.FTZ R4, R30, R31, !PT ;  /* 0x0000001f1e047209 */ /* 0x000fe20007810000 */
[--C-:B------:R-:W-:Y:S01]  /*4f50*/  FFMA.FTZ R47, R47, UR5, -R40.reuse ;  /* 0x000000052f2f7c23 */ /* 0x100fe20008010828 */
[----:B------:R-:W-:Y:S01]  /*4f60*/  ISETP.GT.AND P3, PT, R2, 0x30, PT ;  /* 0x000000300200780c */ /* 0x000fe20003f64270 */
[--C-:B------:R-:W-:Y:S01]  /*4f70*/  FFMA.FTZ R50, R50, UR5, -R40.reuse ;  /* 0x0000000532327c23 */ /* 0x100fe20008010828 */
[----:B------:R-:W-:Y:S01]  /*4f80*/  FSEL R31, R45, -INF , P4 ;  /* 0xff8000002d1f7808 */ /* 0x000fe20002000000 */
[----:B------:R-:W-:Y:S01]  /*4f90*/  MUFU.EX2 R42, R42 ;  /* 0x0000002a002a7308 */ /* 0x000fe20000000800 */
[----:B------:R-:W-:Y:S01]  /*4fa0*/  FMNMX.FTZ R4, R29, R4, !PT ;  /* 0x000000041d047209 */ /* 0x000fe20007810000 */
[--C-:B0-----:R-:W-:Y:S01]  /*4fb0*/  FFMA.FTZ R43, R39, UR5, -R40.reuse ;  /* 0x00000005272b7c23 */ /* 0x101fe20008010828 */
[----:B------:R-:W-:Y:S01]  /*4fc0*/  ISETP.GT.AND P4, PT, R2, 0x31, PT ;  /* 0x000000310200780c */ /* 0x000fe20003f84270 */
[--C-:B------:R-:W-:Y:S01]  /*4fd0*/  FFMA.FTZ R51, R51, UR5, -R40.reuse ;  /* 0x0000000533337c23 */ /* 0x100fe20008010828 */
[----:B------:R-:W-:Y:S01]  /*4fe0*/  FSEL R32, R32, -INF , P3 ;  /* 0xff80000020207808 */ /* 0x000fe20001800000 */
[--C-:B------:R-:W-:Y:S01]  /*4ff0*/  FFMA.FTZ R54, R54, UR5, -R40.reuse ;  /* 0x0000000536367c23 */ /* 0x100fe20008010828 */
[----:B------:R-:W-:Y:S01]  /*5000*/  FMNMX.FTZ R35, R31, R4, !PT ;  /* 0x000000041f237209 */ /* 0x000fe20007810000 */
[----:B------:R-:W-:Y:S01]  /*5010*/  MUFU.EX2 R46, R46 ;  /* 0x0000002e002e7308 */ /* 0x000fe20000000800 */
[----:B------:R-:W-:Y:S01]  /*5020*/  ISETP.GT.AND P3, PT, R2, 0x38, PT ;  /* 0x000000380200780c */ /* 0x000fe20003f64270 */
[--C-:B------:R-:W-:Y:S01]  /*5030*/  FFMA.FTZ R55, R55, UR5, -R40.reuse ;  /* 0x0000000537377c23 */ /* 0x100fe20008010828 */
[----:B----4-:R-:W-:Y:S01]  /*5040*/  FSEL R33, R33, -INF , P4 ;  /* 0xff80000021217808 */ /* 0x010fe20002000000 */
[--C-:B------:R-:W-:Y:S01]  /*5050*/  FFMA.FTZ R56, R56, UR5, -R40.reuse ;  /* 0x0000000538387c23 */ /* 0x100fe20008010828 */
[----:B------:R-:W-:Y:S01]  /*5060*/  FMNMX.FTZ R4, R32, R35, !PT ;  /* 0x0000002320047209 */ /* 0x000fe20007810000 */
[--C-:B------:R-:W-:Y:S01]  /*5070*/  FFMA.FTZ R57, R57, UR5, -R40.reuse ;  /* 0x0000000539397c23 */ /* 0x100fe20008010828 */
[----:B------:R-:W-:Y:S01]  /*5080*/  ISETP.GT.AND P4, PT, R2, 0x39, PT ;  /* 0x000000390200780c */ /* 0x000fe20003f84270 */
[----:B------:R-:W0:Y:S01]  /*5090*/  MUFU.EX2 R47, R47 ;  /* 0x0000002f002f7308 */ /* 0x000e220000000800 */
[----:B------:R-:W-:Y:S01]  /*50a0*/  FSEL R34, R34, -INF , P3 ;  /* 0xff80000022227808 */ /* 0x000fe20001800000 */
[--C-:B------:R-:W-:Y:S01]  /*50b0*/  FFMA.FTZ R58, R58, UR5, -R40.reuse ;  /* 0x000000053a3a7c23 */ /* 0x100fe20008010828 */
[----:B------:R-:W-:Y:S01]  /*50c0*/  FMNMX.FTZ R37, R33, R4, !PT ;  /* 0x0000000421257209 */ /* 0x000fe20007810000 */
[--C-:B------:R-:W-:Y:S01]  /*50d0*/  FFMA.FTZ R59, R59, UR5, -R40.reuse ;  /* 0x000000053b3b7c23 */ /* 0x100fe20008010828 */
[----:B------:R-:W-:Y:S01]  /*50e0*/  ISETP.GT.AND P3, PT, R2, 0x40, PT ;  /* 0x000000400200780c */ /* 0x000fe20003f64270 */
[--C-:B------:R-:W-:Y:S01]  /*50f0*/  FFMA.FTZ R60, R60, UR5, -R40.reuse ;  /* 0x000000053c3c7c23 */ /* 0x100fe20008010828 */
[----:B---3--:R-:W-:Y:S01]  /*5100*/  FSEL R35, R38, -INF , P4 ;  /* 0xff80000026237808 */ /* 0x008fe20002000000 */
[----:B------:R-:W-:Y:S01]  /*5110*/  MUFU.EX2 R50, R50 ;  /* 0x0000003200327308 */ /* 0x000fe20000000800 */
[----:B------:R-:W-:Y:S01]  /*5120*/  FMNMX.FTZ R4, R34, R37, !PT ;  /* 0x0000002522047209 */ /* 0x000fe20007810000 */
[--C-:B------:R-:W-:Y:S01]  /*5130*/  FFMA.FTZ R61, R61, UR5, -R40.reuse ;  /* 0x000000053d3d7c23 */ /* 0x100fe20008010828 */
[----:B------:R-:W-:Y:S01]  /*5140*/  ISETP.GT.AND P4, PT, R2, 0x41, PT ;  /* 0x000000410200780c */ /* 0x000fe20003f84270 */
[--C-:B------:R-:W-:Y:S01]  /*5150*/  FFMA.FTZ R62, R62, UR5, -R40.reuse ;  /* 0x000000053e3e7c23 */ /* 0x100fe20008010828 */
[----:B------:R-:W-:Y:S01]  /*5160*/  FSEL R36, R36, -INF , P3 ;  /* 0xff80000024247808 */ /* 0x000fe20001800000 */
[--C-:B------:R-:W-:Y:S01]  /*5170*/  FFMA.FTZ R63, R63, UR5, -R40.reuse ;  /* 0x000000053f3f7c23 */ /* 0x100fe20008010828 */
[----:B------:R-:W-:Y:S01]  /*5180*/  FMNMX.FTZ R41, R35, R4, !PT ;  /* 0x0000000423297209 */ /* 0x000fe20007810000 */
[----:B------:R-:W3:Y:S01]  /*5190*/  MUFU.EX2 R51, R51 ;  /* 0x0000003300337308 */ /* 0x000ee20000000800 */
[----:B------:R-:W-:Y:S01]  /*51a0*/  ISETP.GT.AND P3, PT, R2, 0x48, PT ;  /* 0x000000480200780c */ /* 0x000fe20003f64270 */
[--C-:B------:R-:W-:Y:S01]  /*51b0*/  FFMA.FTZ R64, R64, UR5, -R40.reuse ;  /* 0x0000000540407c23 */ /* 0x100fe20008010828 */
[----:B------:R-:W-:Y:S01]  /*51c0*/  FSEL R37, R49, -INF , P4 ;  /* 0xff80000031257808 */ /* 0x000fe20002000000 */
[--C-:B------:R-:W-:Y:S01]  /*51d0*/  FFMA.FTZ R65, R65, UR5, -R40.reuse ;  /* 0x0000000541417c23 */ /* 0x100fe20008010828 */
[----:B------:R-:W-:Y:S01]  /*51e0*/  FMNMX.FTZ R4, R36, R41, !PT ;  /* 0x0000002924047209 */ /* 0x000fe20007810000 */
[----:B------:R-:W-:Y:S01]  /*51f0*/  FFMA.FTZ R40, R66, UR5, -R40 ;  /* 0x0000000542287c23 */ /* 0x000fe20008010828 */
[----:B------:R-:W-:Y:S01]  /*5200*/  ISETP.GT.AND P4, PT, R2, 0x49, PT ;  /* 0x000000490200780c */ /* 0x000fe20003f84270 */
[----:B------:R-:W-:Y:S01]  /*5210*/  MUFU.EX2 R54, R54 ;  /* 0x0000003600367308 */ /* 0x000fe20000000800 */
[----:B-1----:R-:W-:-:S02]  /*5220*/  FSEL R2, R48, -INF , P3 ;  /* 0xff80000030027808 */ /* 0x002fc40001800000 */
[----:B------:R-:W-:Y:S02]  /*5230*/  CS2R R66, SRZ ;  /* 0x0000000000427805 */ /* 0x000fe4000001ff00 */
[----:B------:R-:W-:Y:S02]  /*5240*/  FMNMX.FTZ R41, R37, R4, !PT ;  /* 0x0000000425297209 */ /* 0x000fe40007810000 */
[----:B------:R-:W-:Y:S02]  /*5250*/  CS2R R48, SRZ ;  /* 0x0000000000307805 */ /* 0x000fe4000001ff00 */
[----:B------:R-:W-:Y:S02]  /*5260*/  FSEL R38, R52, -INF , P4 ;  /* 0xff80000034267808 */ /* 0x000fe40002000000 */
[----:B------:R-:W-:Y:S02]  /*5270*/  CS2R R52, SRZ ;  /* 0x0000000000347805 */ /* 0x000fe4000001ff00 */
[----:B------:R-:W-:Y:S01]  /*5280*/  FMNMX.FTZ R41, R2, R41, !PT ;  /* 0x0000002902297209 */ /* 0x000fe20007810000 */
[----:B------:R-:W1:Y:S01]  /*5290*/  MUFU.EX2 R55, R55 ;  /* 0x0000003700377308 */ /* 0x000e620000000800 */
[----:B0-----:R-:W-:-:S02]  /*52a0*/  F2FP.F16.F32.PACK_AB R211, R47, R46 ;  /* 0x0000002e2fd3723e */ /* 0x001fc400000000ff */
[----:B------:R-:W-:Y:S02]  /*52b0*/  FMNMX.FTZ R41, R38, R41, !PT ;  /* 0x0000002926297209 */ /* 0x000fe40007810000 */
[----:B---3--:R-:W-:-:S03]  /*52c0*/  F2FP.F16.F32.PACK_AB R205, R51, R50 ;  /* 0x0000003233cd723e */ /* 0x008fc600000000ff */
[----:B------:R-:W0:Y:S01]  /*52d0*/  SHFL.BFLY PT, R4, R41, 0x2, 0x1f ;  /* 0x0c401f0029047f89 */ /* 0x000e2200000e0000 */
[----:B------:R-:W-:Y:S08]  /*52e0*/  MUFU.EX2 R56, R56 ;  /* 0x0000003800387308 */ /* 0x000ff00000000800 */
[----:B------:R-:W-:Y:S01]  /*52f0*/  MUFU.EX2 R203, R43 ;  /* 0x0000002b00cb7308 */ /* 0x000fe20000000800 */
[----:B-1----:R-:W-:-:S07]  /*5300*/  F2FP.F16.F32.PACK_AB R207, R55, R54 ;  /* 0x0000003637cf723e */ /* 0x002fce00000000ff */
[----:B------:R-:W1:Y:S01]  /*5310*/  MUFU.EX2 R57, R57 ;  /* 0x0000003900397308 */ /* 0x000e620000000800 */
[----:B0-----:R-:W-:-:S07]  /*5320*/  FMNMX.FTZ R39, R41, R4, !PT ;  /* 0x0000000429277209 */ /* 0x001fce0007810000 */
[----:B------:R-:W-:Y:S01]  /*5330*/  MUFU.EX2 R58, R58 ;  /* 0x0000003a003a7308 */ /* 0x000fe20000000800 */
[----:B------:R-:W0:Y:S07]  /*5340*/  SHFL.BFLY PT, R4, R39, 0x1, 0x1f ;  /* 0x0c201f0027047f89 */ /* 0x000e2e00000e0000 */
[----:B------:R-:W-:Y:S01]  /*5350*/  MUFU.EX2 R59, R59 ;  /* 0x0000003b003b7308 */ /* 0x000fe20000000800 */
[----:B-1----:R-:W-:-:S07]  /*5360*/  F2FP.F16.F32.PACK_AB R201, R57, R56 ;  /* 0x0000003839c9723e */ /* 0x002fce00000000ff */
[----:B------:R-:W1:Y:S08]  /*5370*/  MUFU.EX2 R60, R60 ;  /* 0x0000003c003c7308 */ /* 0x000e700000000800 */
[----:B------:R-:W-:Y:S01]  /*5380*/  MUFU.EX2 R61, R61 ;  /* 0x0000003d003d7308 */ /* 0x000fe20000000800 */
[----:B0-----:R-:W-:-:S04]  /*5390*/  FMNMX.FTZ R4, R39, R4, !PT ;  /* 0x0000000427047209 */ /* 0x001fc80007810000 */
[C---:B------:R-:W-:Y:S01]  /*53a0*/  FSETP.NEU.FTZ.AND P3, PT, R4.reuse, -INF , PT ;  /* 0xff8000000400780b */ /* 0x040fe20003f7d000 */
[----:B------:R-:W-:Y:S02]  /*53b0*/  FMUL.FTZ R39, R4, UR5 ;  /* 0x0000000504277c20 */ /* 0x000fe40008410000 */
[----:B------:R-:W0:Y:S01]  /*53c0*/  MUFU.EX2 R62, R62 ;  /* 0x0000003e003e7308 */ /* 0x000e220000000800 */
[----:B-1----:R-:W-:Y:S02]  /*53d0*/  F2FP.F16.F32.PACK_AB R197, R60, R59 ;  /* 0x0000003b3cc5723e */ /* 0x002fe400000000ff */
[----:B------:R-:W-:Y:S02]  /*53e0*/  FSEL R39, R39, RZ, P3 ;  /* 0x000000ff27277208 */ /* 0x000fe40001800000 */
[----:B------:R-:W-:-:S03]  /*53f0*/  PLOP3.LUT P3, PT, PT, PT, UP1, 0x80, 0x0 ;  /* 0x000000000000781c */ /* 0x000fc60003f6f018 */
        /* <DEDUP_REMOVED lines=16> */
[----:B------:R3:W4:Y:S01]  /*5500*/  MUFU.EX2 R41, R14 ;  /* 0x0000000e00297308 */ /* 0x0007220000000800 */
[----:B-1----:R-:W-:Y:S01]  /*5510*/  FADD.FTZ R5, R42, R209 ;  /* 0x000000d12a057221 */ /* 0x002fe20000010000 */
[--C-:B------:R-:W-:Y:S01]  /*5520*/  FFMA.FTZ R34, R34, UR5, -R39.reuse ;  /* 0x0000000522227c23 */ /* 0x100fe20008010827 */
[--C-:B------:R-:W-:Y:S01]  /*5530*/  FFMA.FTZ R35, R35, UR5, -R39.reuse ;  /* 0x0000000523237c23 */ /* 0x100fe20008010827 */
[--C-:B------:R-:W-:Y:S01]  /*5540*/  FFMA.FTZ R36, R36, UR5, -R39.reuse ;  /* 0x0000000524247c23 */ /* 0x100fe20008010827 */
[--C-:B------:R-:W-:Y:S01]  /*5550*/  FFMA.FTZ R37, R37, UR5, -R39.reuse ;  /* 0x0000000525257c23 */ /* 0x100fe20008010827 */
[--C-:B------:R-:W-:Y:S01]  /*5560*/  FFMA.FTZ R2, R2, UR5, -R39.reuse ;  /* 0x0000000502027c23 */ /* 0x100fe20008010827 */
[----:B------:R-:W-:Y:S01]  /*5570*/  FFMA.FTZ R38, R38, UR5, -R39 ;  /* 0x0000000526267c23 */ /* 0x000fe20008010827 */
[----:B------:R-:W-:Y:S01]  /*5580*/  MUFU.EX2 R20, R20 ;  /* 0x0000001400147308 */ /* 0x000fe20000000800 */
[----:B---3--:R-:W-:Y:S01]  /*5590*/  FADD.FTZ R14, R46, R5 ;  /* 0x000000052e0e7221 */ /* 0x008fe20000010000 */
[----:B------:R-:W-:-:S02]  /*55a0*/  F2FP.F16.F32.PACK_AB R209, R209, R42 ;  /* 0x0000002ad1d1723e */ /* 0x000fc400000000ff */
[----:B0-----:R-:W-:Y:S01]  /*55b0*/  F2FP.F16.F32.PACK_AB R199, R62, R61 ;  /* 0x0000003d3ec7723e */ /* 0x001fe200000000ff */
[----:B------:R-:W-:Y:S01]  /*55c0*/  FADD.FTZ R5, R47, R14 ;  /* 0x0000000e2f057221 */ /* 0x000fe20000010000 */
[----:B------:R-:W-:Y:S02]  /*55d0*/  CS2R R46, SRZ ;  /* 0x00000000002e7805 */ /* 0x000fe4000001ff00 */
[----:B------:R-:W0:Y:S01]  /*55e0*/  MUFU.EX2 R21, R21 ;  /* 0x0000001500157308 */ /* 0x000e220000000800 */
[----:B------:R-:W-:Y:S01]  /*55f0*/  FADD.FTZ R14, R50, R5 ;  /* 0x00000005320e7221 */ /* 0x000fe20000010000 */
[----:B----4-:R-:W-:Y:S01]  /*5600*/  FADD.FTZ R5, R208, R41 ;  /* 0x00000029d0057221 */ /* 0x010fe20000010000 */
[----:B------:R-:W-:-:S05]  /*5610*/  F2FP.F16.F32.PACK_AB R208, R41, R208 ;  /* 0x000000d029d0723e */ /* 0x000fca00000000ff */
[----:B------:R-:W-:Y:S08]  /*5620*/  MUFU.EX2 R24, R24 ;  /* 0x0000001800187308 */ /* 0x000ff00000000800 */
[----:B------:R-:W1:Y:S01]  /*5630*/  MUFU.EX2 R43, R26 ;  /* 0x0000001a002b7308 */ /* 0x000e620000000800 */
[----:B0-----:R-:W-:-:S07]  /*5640*/  F2FP.F16.F32.PACK_AB R210, R21, R20 ;  /* 0x0000001415d2723e */ /* 0x001fce00000000ff */
[----:B------:R0:W-:Y:S08]  /*5650*/  MUFU.EX2 R206, R27 ;  /* 0x0000001b00ce7308 */ /* 0x0001f00000000800 */
[----:B------:R-:W3:Y:S01]  /*5660*/  MUFU.EX2 R25, R25 ;  /* 0x0000001900197308 */ /* 0x000ee20000000800 */
[----:B0-----:R-:W-:Y:S01]  /*5670*/  FADD.FTZ R27, R51, R14 ;  /* 0x0000000e331b7221 */ /* 0x001fe20000010000 */
[----:B------:R-:W-:Y:S01]  /*5680*/  FADD.FTZ R14, R20, R5 ;  /* 0x00000005140e7221 */ /* 0x000fe20000010000 */
[----:B-1----:R-:W-:-:S02]  /*5690*/  F2FP.F16.F32.PACK_AB R204, R43, R24 ;  /* 0x000000182bcc723e */ /* 0x002fc400000000ff */
[----:B------:R-:W-:Y:S01]  /*56a0*/  CS2R R50, SRZ ;  /* 0x0000000000327805 */ /* 0x000fe2000001ff00 */
[----:B------:R-:W-:Y:S01]  /*56b0*/  FADD.FTZ R26, R54, R27 ;  /* 0x0000001b361a7221 */ /* 0x000fe20000010000 */
[----:B------:R-:W-:Y:S01]  /*56c0*/  FADD.FTZ R5, R21, R14 ;  /* 0x0000000e15057221 */ /* 0x000fe20000010000 */
[----:B------:R-:W2:Y:S02]  /*56d0*/  MUFU.EX2 R28, R28 ;  /* 0x0000001c001c7308 */ /* 0x000ea40000000800 */
[----:B------:R-:W-:Y:S01]  /*56e0*/  FADD.FTZ R27, R55, R26 ;  /* 0x0000001a371b7221 */ /* 0x000fe20000010000 */
[----:B------:R-:W-:Y:S01]  /*56f0*/  FADD.FTZ R14, R24, R5 ;  /* 0x00000005180e7221 */ /* 0x000fe20000010000 */
[----:B------:R-:W-:Y:S02]  /*5700*/  CS2R R54, SRZ ;  /* 0x0000000000367805 */ /* 0x000fe4000001ff00 */
[----:B------:R-:W-:Y:S01]  /*5710*/  FADD.FTZ R26, R56, R27 ;  /* 0x0000001b381a7221 */ /* 0x000fe20000010000 */
[----:B------:R-:W-:Y:S01]  /*5720*/  FADD.FTZ R14, R43, R14 ;  /* 0x0000000e2b0e7221 */ /* 0x000fe20000010000 */
[----:B------:R-:W-:Y:S01]  /*5730*/  CS2R R42, SRZ ;  /* 0x00000000002a7805 */ /* 0x000fe2000001ff00 */
[----:B------:R-:W0:Y:S01]  /*5740*/  MUFU.EX2 R45, R30 ;  /* 0x0000001e002d7308 */ /* 0x000e220000000800 */
[----:B------:R-:W-:Y:S01]  /*5750*/  FADD.FTZ R26, R57, R26 ;  /* 0x0000001a391a7221 */ /* 0x000fe20000010000 */
[----:B---3--:R-:W-:Y:S01]  /*5760*/  FADD.FTZ R5, R25, R14 ;  /* 0x0000000e19057221 */ /* 0x008fe20000010000 */
[----:B------:R-:W-:-:S02]  /*5770*/  CS2R R56, SRZ ;  /* 0x0000000000387805 */ /* 0x000fc4000001ff00 */
[----:B------:R-:W-:Y:S01]  /*5780*/  FADD.FTZ R27, R203, R26 ;  /* 0x0000001acb1b7221 */ /* 0x000fe20000010000 */
[----:B------:R-:W-:Y:S01]  /*5790*/  FADD.FTZ R5, R206, R5 ;  /* 0x00000005ce057221 */ /* 0x000fe20000010000 */
[C---:B------:R-:W-:Y:S01]  /*57a0*/  F2FP.F16.F32.PACK_AB R203, R58.reuse, R203 ;  /* 0x000000cb3acb723e */ /* 0x040fe200000000ff */
[----:B------:R-:W1:Y:S01]  /*57b0*/  MUFU.EX2 R29, R29 ;  /* 0x0000001d001d7308 */ /* 0x000e620000000800 */
[----:B------:R-:W-:Y:S01]  /*57c0*/  FADD.FTZ R14, R58, R27 ;  /* 0x0000001b3a0e7221 */ /* 0x000fe20000010000 */
[----:B--2---:R-:W-:Y:S01]  /*57d0*/  FADD.FTZ R0, R28, R5 ;  /* 0x000000051c007221 */ /* 0x004fe20000010000 */
[----:B------:R-:W-:Y:S02]  /*57e0*/  F2FP.F16.F32.PACK_AB R206, R206, R25 ;  /* 0x00000019cece723e */ /* 0x000fe400000000ff */
[----:B------:R-:W-:Y:S01]  /*57f0*/  CS2R R24, SRZ ;  /* 0x0000000000187805 */ /* 0x000fe2000001ff00 */
[----:B------:R-:W-:Y:S01]  /*5800*/  FADD.FTZ R5, R59, R14 ;  /* 0x0000000e3b057221 */ /* 0x000fe20000010000 */
[----:B------:R-:W-:Y:S01]  /*5810*/  CS2R R58, SRZ ;  /* 0x00000000003a7805 */ /* 0x000fe2000001ff00 */
[----:B------:R-:W2:Y:S01]  /*5820*/  MUFU.EX2 R202, R31 ;  /* 0x0000001f00ca7308 */ /* 0x000ea20000000800 */
[C---:B0-----:R-:W-:Y:S01]  /*5830*/  FADD.FTZ R0, R45.reuse, R0 ;  /* 0x000000002d007221 */ /* 0x041fe20000010000 */
[----:B------:R-:W-:Y:S01]  /*5840*/  FADD.FTZ R14, R60, R5 ;  /* 0x000000053c0e7221 */ /* 0x000fe20000010000 */
[----:B------:R-:W-:-:S02]  /*5850*/  F2FP.F16.F32.PACK_AB R200, R45, R28 ;  /* 0x0000001c2dc8723e */ /* 0x000fc400000000ff */
[----:B------:R-:W-:Y:S01]  /*5860*/  CS2R R44, SRZ ;  /* 0x00000000002c7805 */ /* 0x000fe2000001ff00 */
[----:B------:R-:W-:Y:S01]  /*5870*/  FADD.FTZ R27, R61, R14 ;  /* 0x0000000e3d1b7221 */ /* 0x000fe20000010000 */
[----:B------:R-:W-:Y:S01]  /*5880*/  CS2R R60, SRZ ;  /* 0x00000000003c7805 */ /* 0x000fe2000001ff00 */
[----:B------:R-:W0:Y:S01]  /*5890*/  MUFU.EX2 R32, R32 ;  /* 0x0000002000207308 */ /* 0x000e220000000800 */
[----:B-1----:R-:W-:Y:S01]  /*58a0*/  FADD.FTZ R5, R29, R0 ;  /* 0x000000001d057221 */ /* 0x002fe20000010000 */
[----:B------:R-:W-:-:S04]  /*58b0*/  FADD.FTZ R14, R62, R27 ;  /* 0x0000001b3e0e7221 */ /* 0x000fc80000010000 */
[----:B------:R-:W-:Y:S02]  /*58c0*/  FADD.FTZ R27, R63, R14 ;  /* 0x0000000e3f1b7221 */ /* 0x000fe40000010000 */
        /* <DEDUP_REMOVED lines=21> */
[----:B--2---:R-:W-:Y:S01]  /*5a20*/  FADD.FTZ R0, R36, R31 ;  /* 0x0000001f24007221 */ /* 0x004fe20000010000 */
[----:B------:R-:W-:-:S06]  /*5a30*/  CS2R R30, SRZ ;  /* 0x00000000001e7805 */ /* 0x000fcc000001ff00 */
[----:B------:R-:W2:Y:S01]  /*5a40*/  MUFU.EX2 R2, R2 ;  /* 0x0000000200027308 */ /* 0x000ea20000000800 */
[C---:B0-----:R-:W-:Y:S01]  /*5a50*/  FADD.FTZ R21, R37.reuse, R0 ;  /* 0x0000000025157221 */ /* 0x041fe20000010000 */
[----:B------:R-:W-:Y:S01]  /*5a60*/  F2FP.F16.F32.PACK_AB R192, R37, R36 ;  /* 0x0000002425c0723e */ /* 0x000fe200000000ff */
[----:B------:R-:W-:Y:S01]  /*5a70*/  IMAD.MOV.U32 R0, RZ, RZ, 0x3f800000 ;  /* 0x3f800000ff007424 */ /* 0x000fe200078e00ff */
[----:B------:R-:W-:-:S04]  /*5a80*/  CS2R R36, SRZ ;  /* 0x0000000000247805 */ /* 0x000fc8000001ff00 */
[----:B------:R-:W0:Y:S01]  /*5a90*/  MUFU.EX2 R40, R40 ;  /* 0x0000002800287308 */ /* 0x000e220000000800 */
[----:B-1----:R-:W-:-:S07]  /*5aa0*/  FADD.FTZ R5, R65, R14 ;  /* 0x0000000e41057221 */ /* 0x002fce0000010000 */
[----:B------:R1:W3:Y:S01]  /*5ab0*/  MUFU.EX2 R27, R38 ;  /* 0x00000026001b7308 */ /* 0x0002e20000000800 */
[----:B--2---:R-:W-:Y:S01]  /*5ac0*/  FADD.FTZ R14, R2, R21 ;  /* 0x00000015020e7221 */ /* 0x004fe20000010000 */
[C---:B0-----:R-:W-:Y:S01]  /*5ad0*/  FADD.FTZ R5, R40.reuse, R5 ;  /* 0x0000000528057221 */ /* 0x041fe20000010000 */
[----:B------:R-:W-:Y:S02]  /*5ae0*/  F2FP.F16.F32.PACK_AB R195, R40, R65 ;  /* 0x0000004128c3723e */ /* 0x000fe400000000ff */
[----:B------:R-:W-:Y:S02]  /*5af0*/  CS2R R64, SRZ ;  /* 0x0000000000407805 */ /* 0x000fe4000001ff00 */
[----:B------:R-:W-:Y:S02]  /*5b00*/  CS2R R40, SRZ ;  /* 0x0000000000287805 */ /* 0x000fe4000001ff00 */
[----:B-1----:R-:W-:Y:S01]  /*5b10*/  CS2R R38, SRZ ;  /* 0x0000000000267805 */ /* 0x002fe2000001ff00 */
[C---:B---3--:R-:W-:Y:S01]  /*5b20*/  FADD.FTZ R14, R27.reuse, R14 ;  /* 0x0000000e1b0e7221 */ /* 0x048fe20000010000 */
[----:B------:R-:W-:Y:S01]  /*5b30*/  F2FP.F16.F32.PACK_AB R194, R27, R2 ;  /* 0x000000021bc2723e */ /* 0x000fe200000000ff */
[----:B------:R-:W-:Y:S01]  /*5b40*/  IMAD.MOV.U32 R2, RZ, RZ, 0x3f800000 ;  /* 0x3f800000ff027424 */ /* 0x000fe200078e00ff */
[----:B------:R-:W-:Y:S01]  /*5b50*/  CS2R R26, SRZ ;  /* 0x00000000001a7805 */ /* 0x000fe2000001ff00 */
[----:B------:R-:W-:Y:S06]  /*5b60*/  @!P3 BRA `(.L_x_2387) ;  /* 0x00000040009cb947 */ /* 0x000fec0003800000 */
[----:B------:R-:W-:Y:S01]  /*5b70*/  R2UR UR5, R232 ;  /* 0x00000000e80572ca */ /* 0x000fe200000e0000 */
[----:B------:R-:W-:Y:S01]  /*5b80*/  IMAD.MOV.U32 R21, RZ, RZ, R3 ;  /* 0x000000ffff157224 */ /* 0x000fe200078e0003 */
[----:B------:R-:W-:Y:S01]  /*5b90*/  R2UR UR4, R16 ;  /* 0x00000000100472ca */ /* 0x000fe200000e0000 */
[----:B------:R-:W-:Y:S01]  /*5ba0*/  IMAD.MOV.U32 R20, RZ, RZ, R4 ;  /* 0x000000ffff147224 */ /* 0x000fe200078e0004 */
[----:B------:R-:W-:Y:S01]  /*5bb0*/  ULDC UR61, c[0x0][0x9d8] ;  /* 0x00027600003d7ab9 */ /* 0x000fe20000000800 */
[----:B------:R-:W-:Y:S02]  /*5bc0*/  IMAD.U32 R233, RZ, RZ, UR60 ;  /* 0x0000003cffe97e24 */ /* 0x000fe4000f8e00ff */
[----:B------:R-:W-:Y:S02]  /*5bd0*/  IMAD.MOV.U32 R2, RZ, RZ, 0x3f800000 ;  /* 0x3f800000ff027424 */ /* 0x000fe400078e00ff */
[----:B------:R-:W-:-:S04]  /*5be0*/  IMAD.MOV.U32 R151, RZ, RZ, RZ ;  /* 0x000000ffff977224 */ /* 0x000fc800078e00ff */
[----:B------:R-:W-:Y:S02]  /*5bf0*/  IMAD.U32 R234, RZ, RZ, UR5 ;  /* 0x00000005ffea7e24 */ /* 0x000fe4000f8e00ff */
[----:B------:R-:W-:-:S07]  /*5c00*/  IMAD.U32 R235, RZ, RZ, UR4 ;  /* 0x00000004ffeb7e24 */ /* 0x000fce000f8e00ff */
.L_x_2396:
        /* <DEDUP_REMOVED lines=10> */
.L_x_2388:
[----:B------:R-:W-:Y:S02]  /*5cb0*/  R2UR UR4, R17 ;  /* 0x00000000110472ca */ /* 0x000fe400000e0000 */
[----:B------:R-:W-:-:S11]  /*5cc0*/  R2UR UR5, R16 ;  /* 0x00000000100572ca */ /* 0x000fd600000e0000 */
[----:B------:R-:W-:Y:S02]  /*5cd0*/  ULEA UR4, UR60, UR4, 0x3 ;  /* 0x000000043c047291 */ /* 0x000fe4000f8e183f */
[----:B------:R-:W-:-:S04]  /*5ce0*/  IMAD.U32 R3, RZ, RZ, UR5 ;  /* 0x00000005ff037e24 */ /* 0x000fc8000f8e00ff */
[----:B------:R-:W-:Y:S01]  /*5cf0*/  IMAD.U32 R232, RZ, RZ, UR4 ;  /* 0x00000004ffe87e24 */ /* 0x000fe2000f8e00ff */
[----:B------:R-:W-:-:S04]  /*5d00*/  SHF.L.U32 R3, R3, 0x1f, RZ ;  /* 0x0000001f03037819 */ /* 0x000fc800000006ff */
[----:B------:R0:W1:Y:S01]  /*5d10*/  SYNCS.PHASECHK.TRANS64.TRYWAIT P3, [UR4+0x38830], R3 ;  /* 0x03883003ff0075a7 */ /* 0x0000620008060144 */
[----:B------:R-:W-:Y:S05]  /*5d20*/  @!P0 BRA `(.L_x_2389) ;  /* 0x0000000000048947 */ /* 0x000fea0003800000 */
[----:B------:R-:W-:Y:S01]  /*5d30*/  BPT.TRAP 0x1 ;  /* 0x000000040000795c */ /* 0x000fe20000300000 */
.L_x_2389:
[----:B-1----:R-:W-:Y:S05]  /*5d40*/  @P3 BRA `(.L_x_2390) ;  /* 0x00000000000c3947 */ /* 0x002fea0003800000 */
[----:B------:R-:W-:-:S13]  /*5d50*/  R2UR UR4, R232 ;  /* 0x00000000e80472ca */ /* 0x000fda00000e0000 */
[----:B------:R-:W1:Y:S02]  /*5d60*/  SYNCS.PHASECHK.TRANS64.TRYWAIT P3, [UR4+0x38830], R3 ;  /* 0x03883003ff0075a7 */ /* 0x000e640008060144 */
[----:B-1----:R-:W-:Y:S05]  /*5d70*/  @!P3 BRA `(.L_x_2391) ;  /* 0x0000011400d4b947 */ /* 0x002fea0003800000 */
.L_x_2390:
        /* <DEDUP_REMOVED lines=23> */
[----:B------:R-:W-:Y:S01]  /*5ef0*/  UIADD3 UR58, UR4, 0x80, URZ ;  /* 0x00000080043a7890 */ /* 0x000fe2000fffe03f */
[-C--:B------:R-:W-:Y:S01]  /*5f00*/  FMUL.FTZ R28, R28, R0.reuse ;  /* 0x000000001c1c7220 */ /* 0x080fe20000410000 */
        /* <DEDUP_REMOVED lines=57> */
[----:B------:R-:W-:Y:S01]  /*62a0*/  UIADD3 UR58, UR4, 0x100, URZ ;  /* 0x00000100043a7890 */ /* 0x000fe2000fffe03f */
[-C--:B------:R-:W-:Y:S01]  /*62b0*/  FMUL.FTZ R105, R105, R0.reuse ;  /* 0x0000000069697220 */ /* 0x080fe20000410000 */
[----:B------:R-:W-:Y:S01]  /*62c0*/  UMOV UR56, UR14 ;  /* 0x0000000e00387c82 */ /* 0x000fe20008000000 */
[----:B------:R-:W-:Y:S01]  /*62d0*/  UMOV UR57, UR15 ;  /* 0x0000000f00397c82 */ /* 0x000fe20008000000 */
        /* <DEDUP_REMOVED lines=97> */
[----:B------:R-:W-:Y:S01]  /*68f0*/  UIADD3 UR58, UR4, 0x200, URZ ;  /* 0x00000200043a7890 */ /* 0x000fe2000fffe03f */
[----:B------:R-:W-:Y:S01]  /*6900*/  UMOV UR56, UR14 ;  /* 0x0000000e00387c82 */ /* 0x000fe20008000000 */
[----:B------:R-:W-:Y:S01]  /*6910*/  UMOV UR57, UR15 ;  /* 0x0000000f00397c82 */ /* 0x000fe20008000000 */
[----:B------:R-:W-:Y:S01]  /*6920*/  UMOV UR59, 0x40000040 ;  /* 0x40000040003b7882 */ /* 0x000fe20000000000 */
        /* <DEDUP_REMOVED lines=129> */
[----:B------:R-:W-:-:S11]  /*7140*/  R2UR UR15, R9 ;  /* 0x00000000090f72ca */ /* 0x000fd600000e0000 */
[----:B------:R-:W-:Y:S02]  /*7150*/  UMOV UR56, UR14 ;  /* 0x0000000e00387c82 */ /* 0x000fe40008000000 */
[----:B------:R-:W-:Y:S01]  /*7160*/  UMOV UR57, UR15 ;  /* 0x0000000f00397c82 */ /* 0x000fe20008000000 */
[----:B------:R-:W-:Y:S01]  /*7170*/  UMOV UR5, UR15 ;  /* 0x0000000f00057c82 */ /* 0x000fe20008000000 */
        /* <DEDUP_REMOVED lines=261> */
.L_x_2392:
        /* <DEDUP_REMOVED lines=9> */
.L_x_2393:
[----:B---3--:R-:W-:Y:S05]  /*8260*/  @P3 BRA `(.L_x_2394) ;  /* 0x0000000000083947 */ /* 0x008fea0003800000 */
[----:B------:R-:W3:Y:S02]  /*8270*/  SYNCS.PHASECHK.TRANS64.TRYWAIT P3, [UR4+0x38850], R0 ;  /* 0x03885000ff0075a7 */ /* 0x000ee40008060144 */
[----:B---3--:R-:W-:Y:S05]  /*8280*/  @!P3 BRA `(.L_x_2395) ;  /* 0x000000f000acb947 */ /* 0x008fea0003800000 */
.L_x_2394:
[----:B------:R-:W-:Y:S01]  /*8290*/  R2UR UR5, R17 ;  /* 0x00000000110572ca */ /* 0x000fe200000e0000 */
[----:B------:R-:W-:Y:S01]  /*82a0*/  WARPGROUP.ARRIVE ;  /* 0x00000000000079c5 */ /* 0x000fe20000000000 */
[----:B------:R-:W-:Y:S01]  /*82b0*/  R2UR UR6, R233 ;  /* 0x00000000e90672ca */ /* 0x000fe200000e0000 */
[----:B------:R-:W-:Y:S01]  /*82c0*/  UMOV UR7, 0x40000040 ;  /* 0x4000004000077882 */ /* 0x000fe20000000000 */
[----:B------:R-:W-:Y:S01]  /*82d0*/  R2UR UR14, R22 ;  /* 0x00000000160e72ca */ /* 0x000fe200000e0000 */
[----:B0-2---:R-:W-:Y:S01]  /*82e0*/  FMUL.FTZ R0, R184, UR61 ;  /* 0x0000003db8007c20 */ /* 0x005fe20008410000 */
[----:B------:R-:W-:Y:S01]  /*82f0*/  FMUL.FTZ R184, R186, UR61 ;  /* 0x0000003dbab87c20 */ /* 0x000fe20008410000 */
[----:B-1----:R-:W-:Y:S01]  /*8300*/  FMUL.FTZ R3, R188, UR61 ;  /* 0x0000003dbc037c20 */ /* 0x002fe20008410000 */
[----:B------:R-:W-:Y:S01]  /*8310*/  FMUL.FTZ R188, R190, UR61 ;  /* 0x0000003dbebc7c20 */ /* 0x000fe20008410000 */
[----:B------:R-:W-:Y:S01]  /*8320*/  FMUL.FTZ R190, R191, UR61 ;  /* 0x0000003dbfbe7c20 */ /* 0x000fe20008410000 */
[----:B------:R-:W-:Y:S01]  /*8330*/  FMUL.FTZ R191, R178, UR61 ;  /* 0x0000003db2bf7c20 */ /* 0x000fe20008410000 */
[----:B------:R-:W-:Y:S01]  /*8340*/  FMUL.FTZ R178, R180, UR61 ;  /* 0x0000003db4b27c20 */ /* 0x000fe20008410000 */
[----:B------:R-:W-:Y:S01]  /*8350*/  R2UR UR11, R234 ;  /* 0x00000000ea0b72ca */ /* 0x000fe200000e0000 */
[----:B------:R-:W-:Y:S01]  /*8360*/  UIADD3 UR5, UR5, 0x400, URZ ;  /* 0x0000040005057890 */ /* 0x000fe2000fffe03f */
[----:B------:R-:W-:Y:S01]  /*8370*/  R2UR UR15, R19 ;  /* 0x00000000130f72ca */ /* 0x000fe200000e0000 */
[----:B------:R-:W-:Y:S01]  /*8380*/  FMUL.FTZ R2, R185, UR61 ;  /* 0x0000003db9027c20 */ /* 0x000fe20008410000 */
[----:B------:R-:W-:Y:S01]  /*8390*/  FMUL.FTZ R185, R187, UR61 ;  /* 0x0000003dbbb97c20 */ /* 0x000fe20008410000 */
[----:B------:R-:W-:Y:S01]  /*83a0*/  USHF.R.U32.HI UR5, URZ, 0x4, UR5 ;  /* 0x000000043f057899 */ /* 0x000fe20008011605 */
[----:B------:R-:W-:Y:S01]  /*83b0*/  VIADD R186, R212, UR14 ;  /* 0x0000000ed4ba7c36 */ /* 0x000fe20008000000 */
[----:B------:R-:W0:Y:S01]  /*83c0*/  MUFU.TANH R184, R184 ;  /* 0x000000b800b87308 */ /* 0x000e220000002400 */
[----:B------:R-:W-:Y:S01]  /*83d0*/  ULDC UR14, c[0x0][0x288] ;  /* 0x0000a200000e7ab9 */ /* 0x000fe20000000800 */
[----:B------:R-:W-:Y:S01]  /*83e0*/  ULOP3.LUT UR5, UR5, 0x3fff, URZ, 0xc0, !UPT ;  /* 0x00003fff05057892 */ /* 0x000fe2000f8ec03f */
[----:B------:R-:W-:Y:S01]  /*83f0*/  FMUL.FTZ R4, R189, UR61 ;  /* 0x0000003dbd047c20 */ /* 0x000fe20008410000 */
[----:B------:R-:W-:Y:S01]  /*8400*/  FMUL.FTZ R179, R179, UR61 ;  /* 0x0000003db3b37c20 */ /* 0x000fe20008410000 */
[----:B------:R-:W-:Y:S01]  /*8410*/  FMUL.FTZ R159, R159, UR61 ;  /* 0x0000003d9f9f7c20 */ /* 0x000fe20008410000 */
[----:B------:R-:W-:Y:S01]  /*8420*/  ULOP3.LUT UR5, UR5, 0x2800000, URZ, 0xfc, !UPT ;  /* 0x0280000005057892 */ /* 0x000fe2000f8efc3f */
[----:B------:R-:W-:Y:S01]  /*8430*/  FMUL.FTZ R176, R176, UR61 ;  /* 0x0000003db0b07c20 */ /* 0x000fe20008410000 */
[----:B------:R-:W1:Y:S01]  /*8440*/  MUFU.TANH R185, R185 ;  /* 0x000000b900b97308 */ /* 0x000e620000002400 */
[----:B------:R-:W-:Y:S01]  /*8450*/  FMUL.FTZ R177, R177, UR61 ;  /* 0x0000003db1b17c20 */ /* 0x000fe20008410000 */
[----:B------:R-:W-:Y:S01]  /*8460*/  UIMAD UR10, UR6, 0xa00, UR5 ;  /* 0x00000a00060a78a4 */ /* 0x000fe2000f8e0205 */
[----:B------:R-:W-:Y:S01]  /*8470*/  FMUL.FTZ R165, R165, UR61 ;  /* 0x0000003da5a57c20 */ /* 0x000fe20008410000 */
[----:B------:R-:W-:Y:S01]  /*8480*/  FMUL.FTZ R156, R156, UR61 ;  /* 0x0000003d9c9c7c20 */ /* 0x000fe20008410000 */
[----:B------:R-:W-:Y:S01]  /*8490*/  @UP0 ULDC UR5, c[0x0][0x44c] ;  /* 0x0001130000050ab9 */ /* 0x000fe20000000800 */
[----:B------:R-:W-:-:S02]  /*84a0*/  IMAD.U32 R233, RZ, RZ, UR60 ;  /* 0x0000003cffe97e24 */ /* 0x000fc4000f8e00ff */
[----:B------:R-:W-:Y:S01]  /*84b0*/  @P2 IMAD.HI.U32 R180, R186, UR5, RZ ;  /* 0x00000005bab42c27 */ /* 0x000fe2000f8e00ff */
[----:B------:R-:W-:Y:S01]  /*84c0*/  UMOV UR6, UR10 ;  /* 0x0000000a00067c82 */ /* 0x000fe20008000000 */
[----:B------:R-:W-:Y:S02]  /*84d0*/  @UP0 ULDC UR5, c[0x0][0x450] ;  /* 0x0001140000050ab9 */ /* 0x000fe40000000800 */
[----:B------:R-:W-:Y:S01]  /*84e0*/  HGMMA.64x256x16.F32 R24, R208, gdesc[UR4].tnspB, R24, gsb0 ;  /* 0x43e00004d0187df0 */ /* 0x000fe20008000818 */
[----:B------:R-:W-:Y:S01]  /*84f0*/  UIADD3 UR6, UR10, 0x80, URZ ;  /* 0x000000800a067890 */ /* 0x000fe2000fffe03f */
[----:B------:R-:W-:Y:S01]  /*8500*/  @P2 SHF.R.U32.HI R186, RZ, UR5, R180 ;  /* 0x00000005ffba2c19 */ /* 0x000fe200080116b4 */
[----:B------:R-:W-:Y:S01]  /*8510*/  UMOV UR7, 0x40000040 ;  /* 0x4000004000077882 */ /* 0x000fe20000000000 */
[----:B------:R-:W2:Y:S01]  /*8520*/  LDC R180, c[0x0][0x2f0] ;  /* 0x0000bc00ffb47b82 */ /* 0x000ea20000000800 */
[----:B------:R-:W-:Y:S01]  /*8530*/  UMOV UR5, 0x1 ;  /* 0x0000000100057882 */ /* 0x000fe20000000000 */
[----:B------:R-:W3:Y:S01]  /*8540*/  MUFU.TANH R188, R188 ;  /* 0x000000bc00bc7308 */ /* 0x000ee20000002400 */
[----:B------:R-:W-:-:S07]  /*8550*/  UIMAD UR5, UR11, -0x50, UR5 ;  /* 0xffffffb00b0578a4 */ /* 0x000fce000f8e0205 */
[----:B------:R-:W4:Y:S08]  /*8560*/  MUFU.TANH R190, R190 ;  /* 0x000000be00be7308 */ /* 0x000f300000002400 */
[----:B------:R-:W5:Y:S08]  /*8570*/  MUFU.TANH R191, R191 ;  /* 0x000000bf00bf7308 */ /* 0x000f700000002400 */
[----:B------:R-:W5:Y:S08]  /*8580*/  MUFU.TANH R179, R179 ;  /* 0x000000b300b37308 */ /* 0x000f700000002400 */
        /* <DEDUP_REMOVED lines=11> */
[----:B------:R-:W-:Y:S01]  /*8640*/  UMOV UR7, 0x40000040 ;  /* 0x4000004000077882 */ /* 0x000fe20000000000 */
[----:B------:R-:W-:Y:S02]  /*8650*/  WARPGROUP.DEPBAR.LE gsb0, 0x0 ;  /* 0x00008000000079c5 */ /* 0x000fe40000010000 */
[----:B------:R-:W-:Y:S01]  /*8660*/  WARPGROUP.ARRIVE ;  /* 0x00000000000079c5 */ /* 0x000fe20000000000 */
[----:B------:R-:W0:Y:S04]  /*8670*/  SHFL.IDX PT, R204, R186, 0x1, 0x1c1f ;  /* 0x003c1f00bacc7f89 */ /* 0x000e2800000e0000 */
[----:B------:R-:W5:-:S15]  /*8680*/  SHFL.IDX PT, R186, R186, RZ, 0x1c1f ;  /* 0x001c1fffbaba7589 */ /* 0x000f5e00000e0000 */
[----:B------:R-:W-:-:S03]  /*8690*/  NOP ;  /* 0x0000000000007918 */ /* 0x000fc60000000000 */
[----:B------:R-:W-:Y:S01]  /*86a0*/  HGMMA.64x256x16.F32 R24, R200, gdesc[UR4].tnspB, R24, gsb0 ;  /* 0x43e00004c8187df0 */ /* 0x000fe20008000818 */
[----:B------:R-:W-:Y:S01]  /*86b0*/  UIADD3 UR6, UR10, 0x180, URZ ;  /* 0x000001800a067890 */ /* 0x000fe2000fffe03f */
[----:B------:R-:W-:Y:S01]  /*86c0*/  UMOV UR7, 0x40000040 ;  /* 0x4000004000077882 */ /* 0x000fe20000000000 */
[----:B------:R-:W-:Y:S02]  /*86d0*/  WARPGROUP.DEPBAR.LE gsb0, 0x0 ;  /* 0x00008000000079c5 */ /* 0x000fe40000010000 */
[----:B------:R-:W-:Y:S01]  /*86e0*/  WARPGROUP.ARRIVE ;  /* 0x00000000000079c5 */ /* 0x000fe20000000000 */
[----:B------:R-:W-:Y:S01]  /*86f0*/  FMUL.FTZ R201, R170, UR61 ;  /* 0x0000003daac97c20 */ /* 0x000fe20008410000 */
[----:B------:R-:W-:Y:S02]  /*8700*/  IMAD.MOV.U32 R170, RZ, RZ, -0x2 ;  /* 0xfffffffeffaa7424 */ /* 0x000fe400078e00ff */
[----:B------:R-:W-:Y:S01]  /*8710*/  FMUL.FTZ R200, R182, UR61 ;  /* 0x0000003db6c87c20 */ /* 0x000fe20008410000 */
[----:B------:R-:W-:Y:S01]  /*8720*/  FMUL.FTZ R202, R174, UR61 ;  /* 0x0000003daeca7c20 */ /* 0x000fe20008410000 */
[----:B------:R-:W-:-:S15]  /*8730*/  FMUL.FTZ R174, R162, UR61 ;  /* 0x0000003da2ae7c20 */ /* 0x000fde0008410000 */
[----:B------:R-:W-:-:S02]  /*8740*/  NOP ;  /* 0x0000000000007918 */ /* 0x000fc40000000000 */
[----:B------:R-:W-:Y:S01]  /*8750*/  HGMMA.64x256x16.F32 R24, R196, gdesc[UR4].tnspB, R24, gsb0 ;  /* 0x43e00004c4187df0 */ /* 0x000fe20008000818 */
[----:B------:R-:W-:Y:S02]  /*8760*/  IMAD R187, R23, R170, UR5 ;  /* 0x0000000517bb7e24 */ /* 0x000fe4000f8e02aa */
[----:B------:R-:W-:Y:S01]  /*8770*/  FMUL.FTZ R182, R183, UR61 ;  /* 0x0000003db7b67c20 */ /* 0x000fe20008410000 */
[----:B------:R-:W5:Y:S01]  /*8780*/  MUFU.TANH R200, R200 ;  /* 0x000000c800c87308 */ /* 0x000f620000002400 */
[----:B------:R-:W-:Y:S01]  /*8790*/  FMUL.FTZ R183, R171, UR61 ;  /* 0x0000003dabb77c20 */ /* 0x000fe20008410000 */
[----:B--2---:R-:W-:Y:S02]  /*87a0*/  IMAD R187, R180, UR15, R187 ;  /* 0x0000000fb4bb7c24 */ /* 0x004fe4000f8e02bb */
[----:B------:R-:W-:Y:S01]  /*87b0*/  FMUL.FTZ R180, R175, UR61 ;  /* 0x0000003dafb47c20 */ /* 0x000fe20008410000 */
[----:B------:R-:W-:Y:S01]  /*87c0*/  UIADD3 UR6, UR10, 0x200, URZ ;  /* 0x000002000a067890 */ /* 0x000fe2000fffe03f */
[----:B------:R-:W-:Y:S01]  /*87d0*/  UMOV UR7, 0x40000040 ;  /* 0x4000004000077882 */ /* 0x000fe20000000000 */
[----:B0-----:R-:W-:Y:S01]  /*87e0*/  IADD3 R189, R204, -UR14, R187 ;  /* 0x8000000eccbd7c10 */ /* 0x001fe2000fffe0bb */
[----:B------:R-:W0:Y:S01]  /*87f0*/  MUFU.TANH R182, R182 ;  /* 0x000000b600b67308 */ /* 0x000e220000002400 */
[----:B------:R-:W-:-:S02]  /*8800*/  ULDC UR5, c[0x0][0x988] ;  /* 0x0002620000057ab9 */ /* 0x000fc40000000800 */
[C---:B------:R-:W-:Y:S02]  /*8810*/  ISETP.GT.AND P3, PT, R189.reuse, RZ, PT ;  /* 0x000000ffbd00720c */ /* 0x040fe40003f64270 */
[C---:B------:R-:W-:Y:S02]  /*8820*/  ISETP.GT.AND P4, PT, R189.reuse, 0x1, PT ;  /* 0x00000001bd00780c */ /* 0x040fe40003f84270 */
[----:B------:R-:W-:Y:S01]  /*8830*/  FSEL R170, R184, -INF , P3 ;  /* 0xff800000b8aa7808 */ /* 0x000fe20001800000 */
[----:B------:R-:W2:Y:S01]  /*8840*/  MUFU.TANH R201, R201 ;  /* 0x000000c900c97308 */ /* 0x000ea20000002400 */
[----:B------:R-:W-:Y:S02]  /*8850*/  ISETP.GT.AND P3, PT, R189, 0x8, PT ;  /* 0x00000008bd00780c */ /* 0x000fe40003f64270 */
[----:B-1----:R-:W-:Y:S01]  /*8860*/  FSEL R162, R185, -INF , P4 ;  /* 0xff800000b9a27808 */ /* 0x002fe20002000000 */
[----:B------:R-:W-:Y:S01]  /*8870*/  FMUL.FTZ R185, R163, UR61 ;  /* 0x0000003da3b97c20 */ /* 0x000fe20008410000 */
[----:B------:R-:W-:-:S02]  /*8880*/  FMNMX.FTZ R175, R170, R21, !PT ;  /* 0x00000015aaaf7209 */ /* 0x000fc40007810000 */
[----:B---3--:R-:W-:Y:S01]  /*8890*/  FSEL R171, R188, -INF , P3 ;  /* 0xff800000bcab7808 */ /* 0x008fe20001800000 */
[----:B------:R1:W-:Y:S01]  /*88a0*/  MUFU.TANH R184, R174 ;  /* 0x000000ae00b87308 */ /* 0x0003e20000002400 */
[C---:B------:R-:W-:Y:S02]  /*88b0*/  ISETP.GT.AND P4, PT, R189.reuse, 0x9, PT ;  /* 0x00000009bd00780c */ /* 0x040fe40003f84270 */
[----:B------:R-:W-:Y:S02]  /*88c0*/  FMNMX.FTZ R188, R162, R175, !PT ;  /* 0x000000afa2bc7209 */ /* 0x000fe40007810000 */
[----:B------:R-:W-:Y:S02]  /*88d0*/  ISETP.GT.AND P3, PT, R189, 0x10, PT ;  /* 0x00000010bd00780c */ /* 0x000fe40003f64270 */
[----:B----4-:R-:W-:Y:S01]  /*88e0*/  FSEL R163, R190, -INF , P4 ;  /* 0xff800000bea37808 */ /* 0x010fe20002000000 */
[----:B------:R-:W3:Y:S01]  /*88f0*/  MUFU.TANH R183, R183 ;  /* 0x000000b700b77308 */ /* 0x000ee20000002400 */
[----:B-1----:R-:W-:Y:S01]  /*8900*/  FMNMX.FTZ R174, R171, R188, !PT ;  /* 0x000000bcabae7209 */ /* 0x002fe20007810000 */
[----:B------:R-:W-:Y:S01]  /*8910*/  FMUL.FTZ R188, R166, UR61 ;  /* 0x0000003da6bc7c20 */ /* 0x000fe20008410000 */
[----:B------:R-:W-:Y:S01]  /*8920*/  ISETP.GT.AND P4, PT, R189, 0x11, PT ;  /* 0x00000011bd00780c */ /* 0x000fe20003f84270 */
[----:B------:R-:W-:Y:S01]  /*8930*/  FMUL.FTZ R190, R167, UR61 ;  /* 0x0000003da7be7c20 */ /* 0x000fe20008410000 */
[----:B-----5:R-:W-:Y:S01]  /*8940*/  FSEL R166, R191, -INF , P3 ;  /* 0xff800000bfa67808 */ /* 0x020fe20001800000 */
[----:B------:R-:W-:Y:S01]  /*8950*/  FMUL.FTZ R191, R154, UR61 ;  /* 0x0000003d9abf7c20 */ /* 0x000fe20008410000 */
[----:B------:R-:W-:Y:S01]  /*8960*/  FMNMX.FTZ R175, R163, R174, !PT ;  /* 0x000000aea3af7209 */ /* 0x000fe20007810000 */
[----:B------:R-:W1:Y:S01]  /*8970*/  MUFU.TANH R202, R202 ;  /* 0x000000ca00ca7308 */ /* 0x000e620000002400 */
[----:B------:R-:W-:-:S02]  /*8980*/  ISETP.GT.AND P3, PT, R189, 0x18, PT ;  /* 0x00000018bd00780c */ /* 0x000fc40003f64270 */
[----:B------:R-:W-:Y:S02]  /*8990*/  FSEL R174, R179, -INF , P4 ;  /* 0xff800000b3ae7808 */ /* 0x000fe40002000000 */
[----:B------:R-:W-:Y:S02]  /*89a0*/  FMNMX.FTZ R175, R166, R175, !PT ;  /* 0x000000afa6af7209 */ /* 0x000fe40007810000 */
[----:B------:R-:W-:Y:S01]  /*89b0*/  FSEL R167, R200, -INF , P3 ;  /* 0xff800000c8a77808 */ /* 0x000fe20001800000 */
[----:B------:R-:W4:Y:S01]  /*89c0*/  MUFU.TANH R180, R180 ;  /* 0x000000b400b47308 */ /* 0x000f220000002400 */
[C---:B------:R-:W-:Y:S02]  /*89d0*/  ISETP.GT.AND P4, PT, R189.reuse, 0x19, PT ;  /* 0x00000019bd00780c */ /* 0x040fe40003f84270 */
[----:B------:R-:W-:Y:S02]  /*89e0*/  FMNMX.FTZ R200, R174, R175, !PT ;  /* 0x000000afaec87209 */ /* 0x000fe40007810000 */
[----:B------:R-:W-:-:S02]  /*89f0*/  ISETP.GT.AND P3, PT, R189, 0x20, PT ;  /* 0x00000020bd00780c */ /* 0x000fc40003f64270 */
[----:B0-----:R-:W-:Y:S01]  /*8a00*/  FSEL R175, R182, -INF , P4 ;  /* 0xff800000b6af7808 */ /* 0x001fe20002000000 */
[----:B------:R-:W0:Y:S01]  /*8a10*/  MUFU.TANH R185, R185 ;  /* 0x000000b900b97308 */ /* 0x000e220000002400 */
[----:B------:R-:W-:Y:S02]  /*8a20*/  FMNMX.FTZ R200, R167, R200, !PT ;  /* 0x000000c8a7c87209 */ /* 0x000fe40007810000 */
[----:B--2---:R-:W-:Y:S02]  /*8a30*/  FSEL R154, R201, -INF , P3 ;  /* 0xff800000c99a7808 */ /* 0x004fe40001800000 */
[----:B------:R-:W-:Y:S02]  /*8a40*/  ISETP.GT.AND P4, PT, R189, 0x21, PT ;  /* 0x00000021bd00780c */ /* 0x000fe40003f84270 */
[----:B------:R-:W-:Y:S01]  /*8a50*/  FMNMX.FTZ R201, R175, R200, !PT ;  /* 0x000000c8afc97209 */ /* 0x000fe20007810000 */
[----:B------:R-:W2:Y:S01]  /*8a60*/  MUFU.TANH R188, R188 ;  /* 0x000000bc00bc7308 */ /* 0x000ea20000002400 */
[----:B------:R-:W-:Y:S01]  /*8a70*/  ISETP.GT.AND P3, PT, R189, 0x28, PT ;  /* 0x00000028bd00780c */ /* 0x000fe20003f64270 */
[----:B------:R-:W-:Y:S01]  /*8a80*/  FMUL.FTZ R200, R155, UR61 ;  /* 0x0000003d9bc87c20 */ /* 0x000fe20008410000 */
[----:B---3--:R-:W-:-:S02]  /*8a90*/  FSEL R179, R183, -INF , P4 ;  /* 0xff800000b7b37808 */ /* 0x008fc40002000000 */
[----:B------:R-:W-:Y:S01]  /*8aa0*/  FMNMX.FTZ R182, R154, R201, !PT ;  /* 0x000000c99ab67209 */ /* 0x000fe20007810000 */
[----:B------:R-:W-:Y:S01]  /*8ab0*/  FMUL.FTZ R201, R158, UR61 ;  /* 0x0000003d9ec97c20 */ /* 0x000fe20008410000 */
[----:B------:R-:W-:Y:S01]  /*8ac0*/  ISETP.GT.AND P4, PT, R189, 0x29, PT ;  /* 0x00000029bd00780c */ /* 0x000fe20003f84270 */
[----:B------:R-:W3:Y:S01]  /*8ad0*/  MUFU.TANH R190, R190 ;  /* 0x000000be00be7308 */ /* 0x000ee20000002400 */
[----:B-1----:R-:W-:Y:S02]  /*8ae0*/  FSEL R155, R202, -INF , P3 ;  /* 0xff800000ca9b7808 */ /* 0x002fe40001800000 */
[----:B------:R-:W-:Y:S02]  /*8af0*/  FMNMX.FTZ R182, R179, R182, !PT ;  /* 0x000000b6b3b67209 */ /* 0x000fe40007810000 */
[----:B------:R-:W-:Y:S02]  /*8b00*/  ISETP.GT.AND P3, PT, R189, 0x30, PT ;  /* 0x00000030bd00780c */ /* 0x000fe40003f64270 */
[----:B----4-:R-:W-:Y:S01]  /*8b10*/  FSEL R180, R180, -INF , P4 ;  /* 0xff800000b4b47808 */ /* 0x010fe20002000000 */
[----:B------:R-:W1:Y:S01]  /*8b20*/  MUFU.TANH R191, R191 ;  /* 0x000000bf00bf7308 */ /* 0x000e620000002400 */
[----:B------:R-:W-:-:S02]  /*8b30*/  FMNMX.FTZ R183, R155, R182, !PT ;  /* 0x000000b69bb77209 */ /* 0x000fc40007810000 */
[----:B------:R-:W-:Y:S02]  /*8b40*/  ISETP.GT.AND P4, PT, R189, 0x31, PT ;  /* 0x00000031bd00780c */ /* 0x000fe40003f84270 */
[----:B------:R-:W-:Y:S02]  /*8b50*/  FSEL R158, R184, -INF , P3 ;  /* 0xff800000b89e7808 */ /* 0x000fe40001800000 */
[----:B------:R-:W-:Y:S01]  /*8b60*/  FMNMX.FTZ R183, R180, R183, !PT ;  /* 0x000000b7b4b77209 */ /* 0x000fe20007810000 */
[----:B------:R-:W4:Y:S01]  /*8b70*/  MUFU.TANH R200, R200 ;  /* 0x000000c800c87308 */ /* 0x000f220000002400 */
[----:B0-----:R-:W-:Y:S02]  /*8b80*/  FSEL R182, R185, -INF , P4 ;  /* 0xff800000b9b67808 */ /* 0x001fe40002000000 */
[----:B------:R-:W-:Y:S02]  /*8b90*/  ISETP.GT.AND P3, PT, R189, 0x38, PT ;  /* 0x00000038bd00780c */ /* 0x000fe40003f64270 */
[----:B------:R-:W-:-:S02]  /*8ba0*/  FMNMX.FTZ R185, R158, R183, !PT ;  /* 0x000000b79eb97209 */ /* 0x000fc40007810000 */
[----:B------:R-:W-:Y:S01]  /*8bb0*/  ISETP.GT.AND P4, PT, R189, 0x39, PT ;  /* 0x00000039bd00780c */ /* 0x000fe20003f84270 */
[----:B------:R-:W0:Y:S01]  /*8bc0*/  MUFU.TANH R201, R201 ;  /* 0x000000c900c97308 */ /* 0x000e220000002400 */
[----:B--2---:R-:W-:Y:S01]  /*8bd0*/  FSEL R183, R188, -INF , P3 ;  /* 0xff800000bcb77808 */ /* 0x004fe20001800000 */
[----:B------:R-:W-:Y:S01]  /*8be0*/  FMUL.FTZ R188, R181, UR61 ;  /* 0x0000003db5bc7c20 */ /* 0x000fe20008410000 */
[----:B------:R-:W-:Y:S02]  /*8bf0*/  FMNMX.FTZ R184, R182, R185, !PT ;  /* 0x000000b9b6b87209 */ /* 0x000fe40007810000 */
[----:B------:R-:W-:Y:S02]  /*8c00*/  ISETP.GT.AND P3, PT, R189, 0x40, PT ;  /* 0x00000040bd00780c */ /* 0x000fe40003f64270 */
[----:B---3--:R-:W-:Y:S01]  /*8c10*/  FSEL R185, R190, -INF , P4 ;  /* 0xff800000beb97808 */ /* 0x008fe20002000000 */
[----:B------:R2:W3:Y:S01]  /*8c20*/  MUFU.TANH R202, R159 ;  /* 0x0000009f00ca7308 */ /* 0x0004e20000002400 */
[----:B------:R-:W-:-:S02]  /*8c30*/  FMNMX.FTZ R184, R183, R184, !PT ;  /* 0x000000b8b7b87209 */ /* 0x000fc40007810000 */
[----:B------:R-:W-:Y:S02]  /*8c40*/  ISETP.GT.AND P4, PT, R189, 0x41, PT ;  /* 0x00000041bd00780c */ /* 0x000fe40003f84270 */
[----:B-1----:R-:W-:Y:S02]  /*8c50*/  FSEL R181, R191, -INF , P3 ;  /* 0xff800000bfb57808 */ /* 0x002fe40001800000 */
[----:B------:R-:W-:Y:S01]  /*8c60*/  FMNMX.FTZ R190, R185, R184, !PT ;  /* 0x000000b8b9be7209 */ /* 0x000fe20007810000 */
[----:B------:R-:W1:Y:S01]  /*8c70*/  MUFU.TANH R188, R188 ;  /* 0x000000bc00bc7308 */ /* 0x000e620000002400 */
[----:B------:R-:W-:Y:S02]  /*8c80*/  ISETP.GT.AND P3, PT, R189, 0x48, PT ;  /* 0x00000048bd00780c */ /* 0x000fe40003f64270 */
[----:B----4-:R-:W-:Y:S01]  /*8c90*/  FSEL R184, R200, -INF , P4 ;  /* 0xff800000c8b87808 */ /* 0x010fe20002000000 */
[----:B------:R-:W-:Y:S01]  /*8ca0*/  FMUL.FTZ R200, R169, UR61 ;  /* 0x0000003da9c87c20 */ /* 0x000fe20008410000 */
[----:B--2---:R-:W-:Y:S01]  /*8cb0*/  FMNMX.FTZ R159, R181, R190, !PT ;  /* 0x000000beb59f7209 */ /* 0x004fe20007810000 */
[----:B------:R-:W-:Y:S01]  /*8cc0*/  FMUL.FTZ R169, R172, UR61 ;  /* 0x0000003daca97c20 */ /* 0x000fe20008410000 */
[----:B------:R-:W-:Y:S01]  /*8cd0*/  ISETP.GT.AND P4, PT, R189, 0x49, PT ;  /* 0x00000049bd00780c */ /* 0x000fe20003f84270 */
[----:B------:R-:W-:Y:S01]  /*8ce0*/  FMUL.FTZ R189, R168, UR61 ;  /* 0x0000003da8bd7c20 */ /* 0x000fe20008410000 */
[----:B0-----:R-:W-:Y:S01]  /*8cf0*/  FSEL R168, R201, -INF , P3 ;  /* 0xff800000c9a87808 */ /* 0x001fe20001800000 */
[----:B------:R-:W-:Y:S01]  /*8d00*/  FMUL.FTZ R172, R161, UR61 ;  /* 0x0000003da1ac7c20 */ /* 0x000fe20008410000 */
[----:B------:R-:W-:Y:S01]  /*8d10*/  FMNMX.FTZ R191, R184, R159, !PT ;  /* 0x0000009fb8bf7209 */ /* 0x000fe20007810000 */
[----:B------:R-:W-:Y:S01]  /*8d20*/  MUFU.TANH R200, R200 ;  /* 0x000000c800c87308 */ /* 0x000fe20000002400 */
[----:B---3--:R-:W-:-:S02]  /*8d30*/  FSEL R159, R202, -INF , P4 ;  /* 0xff800000ca9f7808 */ /* 0x008fc40002000000 */
[----:B------:R-:W-:Y:S01]  /*8d40*/  FMNMX.FTZ R190, R168, R191, !PT ;  /* 0x000000bfa8be7209 */ /* 0x000fe20007810000 */
[----:B------:R-:W-:Y:S01]  /*8d50*/  FMUL.FTZ R191, R173, UR61 ;  /* 0x0000003dadbf7c20 */ /* 0x000fe20008410000 */
[----:B------:R-:W-:Y:S02]  /*8d60*/  FMUL.FTZ R173, R164, UR61 ;  /* 0x0000003da4ad7c20 */ /* 0x000fe40008410000 */
[----:B------:R-:W-:Y:S01]  /*8d70*/  FMNMX.FTZ R201, R159, R190, !PT ;  /* 0x000000be9fc97209 */ /* 0x000fe20007810000 */
[----:B------:R-:W-:Y:S01]  /*8d80*/  FMUL.FTZ R190, R160, UR61 ;  /* 0x0000003da0be7c20 */ /* 0x000fe20008410000 */
[----:B------:R-:W-:Y:S01]  /*8d90*/  IADD3 R160, R186, -UR14, R187 ;  /* 0x8000000ebaa07c10 */ /* 0x000fe2000fffe0bb */
[----:B------:R-:W-:Y:S01]  /*8da0*/  FMUL.FTZ R187, R152, UR61 ;  /* 0x0000003d98bb7c20 */ /* 0x000fe20008410000 */
[----:B------:R0:W-:Y:S01]  /*8db0*/  MUFU.TANH R186, R165 ;  /* 0x000000a500ba7308 */ /* 0x0001e20000002400 */
[----:B------:R-:W2:Y:S01]  /*8dc0*/  SHFL.BFLY PT, R202, R201, 0x2, 0x1f ;  /* 0x0c401f00c9ca7f89 */ /* 0x000ea200000e0000 */
[----:B------:R-:W-:-:S02]  /*8dd0*/  ISETP.GT.AND P3, PT, R160, RZ, PT ;  /* 0x000000ffa000720c */ /* 0x000fc40003f64270 */
[C---:B------:R-:W-:Y:S02]  /*8de0*/  ISETP.GT.AND P4, PT, R160.reuse, 0x1, PT ;  /* 0x00000001a000780c */ /* 0x040fe40003f84270 */
[----:B------:R-:W-:Y:S02]  /*8df0*/  ISETP.GT.AND P5, PT, R160, 0x20, PT ;  /* 0x00000020a000780c */ /* 0x000fe40003fa4270 */
[----:B------:R-:W-:Y:S01]  /*8e00*/  FSEL R2, R2, -INF , P4 ;  /* 0xff80000002027808 */ /* 0x000fe20002000000 */
[----:B------:R-:W3:Y:S01]  /*8e10*/  MUFU.TANH R189, R189 ;  /* 0x000000bd00bd7308 */ /* 0x000ee20000002400 */
[C---:B------:R-:W-:Y:S02]  /*8e20*/  ISETP.GT.AND P4, PT, R160.reuse, 0x9, PT ;  /* 0x00000009a000780c */ /* 0x040fe40003f84270 */
[----:B------:R-:W-:Y:S02]  /*8e30*/  ISETP.GT.AND P6, PT, R160, 0x21, PT ;  /* 0x00000021a000780c */ /* 0x000fe40003fc4270 */
[----:B------:R-:W-:-:S02]  /*8e40*/  FSEL R152, R4, -INF , P4 ;  /* 0xff80000004987808 */ /* 0x000fc40002000000 */
[----:B------:R-:W-:Y:S01]  /*8e50*/  ISETP.GT.AND P4, PT, R160, 0x11, PT ;  /* 0x00000011a000780c */ /* 0x000fe20003f84270 */
[----:B------:R-:W4:Y:S01]  /*8e60*/  MUFU.TANH R169, R169 ;  /* 0x000000a900a97308 */ /* 0x000f220000002400 */
[----:B------:R-:W-:Y:S02]  /*8e70*/  R2UR UR14, R232 ;  /* 0x00000000e80e72ca */ /* 0x000fe400000e0000 */
[----:B------:R-:W-:Y:S02]  /*8e80*/  FSEL R177, R177, -INF , P4 ;  /* 0xff800000b1b17808 */ /* 0x000fe40002000000 */
[----:B------:R-:W-:Y:S02]  /*8e90*/  ISETP.GT.AND P4, PT, R160, 0x19, PT ;  /* 0x00000019a000780c */ /* 0x000fe40003f84270 */
[----:B--2---:R-:W-:Y:S01]  /*8ea0*/  FMNMX.FTZ R161, R201, R202, !PT ;  /* 0x000000cac9a17209 */ /* 0x004fe20007810000 */
[----:B------:R-:W2:Y:S04]  /*8eb0*/  MUFU.TANH R191, R191 ;  /* 0x000000bf00bf7308 */ /* 0x000ea80000002400 */
[----:B------:R-:W5:Y:S04]  /*8ec0*/  SHFL.BFLY PT, R164, R161, 0x1, 0x1f ;  /* 0x0c201f00a1a47f89 */ /* 0x000f6800000e0000 */
[----:B------:R3:W-:Y:S08]  /*8ed0*/  MUFU.TANH R4, R156 ;  /* 0x0000009c00047308 */ /* 0x0007f00000002400 */
[----:B------:R-:W2:Y:S08]  /*8ee0*/  MUFU.TANH R190, R190 ;  /* 0x000000be00be7308 */ /* 0x000eb00000002400 */
[----:B------:R-:W2:Y:S08]  /*8ef0*/  MUFU.TANH R172, R172 ;  /* 0x000000ac00ac7308 */ /* 0x000eb00000002400 */
[----:B------:R-:W2:Y:S08]  /*8f00*/  MUFU.TANH R173, R173 ;  /* 0x000000ad00ad7308 */ /* 0x000eb00000002400 */
[----:B------:R-:W2:Y:S01]  /*8f10*/  MUFU.TANH R187, R187 ;  /* 0x000000bb00bb7308 */ /* 0x000ea20000002400 */
[----:B------:R-:W-:-:S02]  /*8f20*/  WARPGROUP.DEPBAR.LE gsb0, 0x0 ;  /* 0x00008000000079c5 */ /* 0x000fc40000010000 */
[----:B------:R-:W-:Y:S01]  /*8f30*/  FMUL.FTZ R196, R153, UR61 ;  /* 0x0000003d99c47c20 */ /* 0x000fe20008410000 */
[----:B------:R-:W-:Y:S01]  /*8f40*/  FSEL R153, R0, -INF , P3 ;  /* 0xff80000000997808 */ /* 0x000fe20001800000 */
[----:B------:R-:W-:Y:S01]  /*8f50*/  FMUL.FTZ R197, R157, UR61 ;  /* 0x0000003d9dc57c20 */ /* 0x000fe20008410000 */
[----:B------:R-:W-:Y:S01]  /*8f60*/  ISETP.GT.AND P3, PT, R160, 0x8, PT ;  /* 0x00000008a000780c */ /* 0x000fe20003f64270 */
[----:B------:R-:W-:Y:S01]  /*8f70*/  WARPGROUP.ARRIVE ;  /* 0x00000000000079c5 */ /* 0x000fe20000000000 */
[----:B0-----:R-:W-:Y:S01]  /*8f80*/  FMNMX.FTZ R165, R153, R20, !PT ;  /* 0x0000001499a57209 */ /* 0x001fe20007810000 */
[----:B------:R-:W0:Y:S01]  /*8f90*/  MUFU.TANH R196, R196 ;  /* 0x000000c400c47308 */ /* 0x000e220000002400 */
[----:B------:R-:W-:Y:S02]  /*8fa0*/  FSEL R0, R3, -INF , P3 ;  /* 0xff80000003007808 */ /* 0x000fe40001800000 */
[----:B------:R-:W-:Y:S01]  /*8fb0*/  FMNMX.FTZ R165, R2, R165, !PT ;  /* 0x000000a502a57209 */ /* 0x000fe20007810000 */
[----:B------:R-:W-:Y:S01]  /*8fc0*/  HGMMA.64x256x16.F32 R24, R192, gdesc[UR4].tnspB, R24, gsb0 ;  /* 0x43e00004c0187df0 */ /* 0x000fe20008000818 */
[----:B------:R-:W-:-:S02]  /*8fd0*/  ISETP.GT.AND P3, PT, R160, 0x10, PT ;  /* 0x00000010a000780c */ /* 0x000fc40003f64270 */
[----:B------:R-:W-:Y:S01]  /*8fe0*/  FMNMX.FTZ R165, R0, R165, !PT ;  /* 0x000000a500a57209 */ /* 0x000fe20007810000 */
[----:B------:R-:W0:Y:S01]  /*8ff0*/  MUFU.TANH R197, R197 ;  /* 0x000000c500c57308 */ /* 0x000e220000002400 */
[----:B------:R-:W-:Y:S02]  /*9000*/  FSEL R176, R176, -INF , P3 ;  /* 0xff800000b0b07808 */ /* 0x000fe40001800000 */
[----:B------:R-:W-:Y:S02]  /*9010*/  FMNMX.FTZ R165, R152, R165, !PT ;  /* 0x000000a598a57209 */ /* 0x000fe40007810000 */
[----:B-----5:R-:W-:Y:S02]  /*9020*/  FMNMX.FTZ R3, R161, R164, !PT ;  /* 0x000000a4a1037209 */ /* 0x020fe40007810000 */
[----:B------:R-:W-:Y:S02]  /*9030*/  ISETP.GT.AND P3, PT, R160, 0x18, PT ;  /* 0x00000018a000780c */ /* 0x000fe40003f64270 */
[----:B------:R-:W-:-:S02]  /*9040*/  FMNMX.FTZ R164, R176, R165, !PT ;  /* 0x000000a5b0a47209 */ /* 0x000fc40007810000 */
[----:B------:R-:W-:Y:S02]  /*9050*/  FSEL R178, R178, -INF , P3 ;  /* 0xff800000b2b27808 */ /* 0x000fe40001800000 */
[----:B------:R-:W-:Y:S02]  /*9060*/  FMNMX.FTZ R161, R177, R164, !PT ;  /* 0x000000a4b1a17209 */ /* 0x000fe40007810000 */
[----:B-1----:R-:W-:Y:S02]  /*9070*/  FSEL R157, R188, -INF , P4 ;  /* 0xff800000bc9d7808 */ /* 0x002fe40002000000 */
[----:B---3--:R-:W-:Y:S02]  /*9080*/  FMNMX.FTZ R156, R178, R161, !PT ;  /* 0x000000a1b29c7209 */ /* 0x008fe40007810000 */
[----:B------:R-:W-:Y:S02]  /*9090*/  FSEL R164, R189, -INF , P5 ;  /* 0xff800000bda47808 */ /* 0x000fe40002800000 */
[----:B------:R-:W-:Y:S01]  /*90a0*/  FMNMX.FTZ R161, R157, R156, !PT ;  /* 0x0000009c9da17209 */ /* 0x000fe20007810000 */
[----:B------:R-:W-:Y:S01]  /*90b0*/  FMUL.FTZ R156, R3, UR5 ;  /* 0x00000005039c7c20 */ /* 0x000fe20008410000 */
[----:B------:R-:W-:-:S02]  /*90c0*/  ISETP.GT.AND P3, PT, R160, 0x28, PT ;  /* 0x00000028a000780c */ /* 0x000fc40003f64270 */
[----:B------:R-:W-:Y:S02]  /*90d0*/  FSEL R165, R200, -INF , P6 ;  /* 0xff800000c8a57808 */ /* 0x000fe40003000000 */
[----:B------:R-:W-:Y:S02]  /*90e0*/  FMNMX.FTZ R188, R164, R161, !PT ;  /* 0x000000a1a4bc7209 */ /* 0x000fe40007810000 */
[----:B------:R-:W-:Y:S02]  /*90f0*/  FSETP.NEU.FTZ.AND P4, PT, R3, -INF , PT ;  /* 0xff8000000300780b */ /* 0x000fe40003f9d000 */
[----:B------:R-:W-:Y:S02]  /*9100*/  ISETP.GT.AND P5, PT, R160, 0x29, PT ;  /* 0x00000029a000780c */ /* 0x000fe40003fa4270 */
[----:B----4-:R-:W-:Y:S02]  /*9110*/  FSEL R169, R169, -INF , P3 ;  /* 0xff800000a9a97808 */ /* 0x010fe40001800000 */
[----:B------:R-:W-:-:S02]  /*9120*/  FMNMX.FTZ R188, R165, R188, !PT ;  /* 0x000000bca5bc7209 */ /* 0x000fc40007810000 */
[----:B------:R-:W-:Y:S02]  /*9130*/  FSEL R156, R156, RZ, P4 ;  /* 0x000000ff9c9c7208 */ /* 0x000fe40002000000 */
[----:B------:R-:W-:Y:S02]  /*9140*/  ISETP.GT.AND P3, PT, R160, 0x30, PT ;  /* 0x00000030a000780c */ /* 0x000fe40003f64270 */
[----:B--2---:R-:W-:Y:S01]  /*9150*/  FSEL R161, R191, -INF , P5 ;  /* 0xff800000bfa17808 */ /* 0x004fe20002800000 */
[--C-:B------:R-:W-:Y:S01]  /*9160*/  FFMA.FTZ R209, R170, UR5, -R156.reuse ;  /* 0x00000005aad17c23 */ /* 0x100fe2000801089c */
[----:B------:R-:W-:Y:S01]  /*9170*/  FMNMX.FTZ R188, R169, R188, !PT ;  /* 0x000000bca9bc7209 */ /* 0x000fe20007810000 */
[--C-:B------:R-:W-:Y:S01]  /*9180*/  FFMA.FTZ R211, R171, UR5, -R156.reuse ;  /* 0x00000005abd37c23 */ /* 0x100fe2000801089c */
[----:B------:R-:W-:Y:S01]  /*9190*/  ISETP.GT.AND P5, PT, R160, 0x31, PT ;  /* 0x00000031a000780c */ /* 0x000fe20003fa4270 */
[--C-:B------:R-:W-:Y:S01]  /*91a0*/  FFMA.FTZ R201, R154, UR5, -R156.reuse ;  /* 0x000000059ac97c23 */ /* 0x100fe2000801089c */
        /* <DEDUP_REMOVED lines=18> */
[----:B------:R-:W-:Y:S01]  /*92d0*/  FSEL R186, R186, -INF , P5 ;  /* 0xff800000baba7808 */ /* 0x000fe20002800000 */
[--C-:B------:R-:W-:Y:S01]  /*92e0*/  FFMA.FTZ R199, R183, UR5, -R156.reuse ;  /* 0x00000005b7c77c23 */ /* 0x100fe2000801089c */
[----:B------:R-:W-:Y:S01]  /*92f0*/  FMNMX.FTZ R171, R173, R188, !PT ;  /* 0x000000bcadab7209 */ /* 0x000fe20007810000 */
[--C-:B------:R-:W-:Y:S01]  /*9300*/  FFMA.FTZ R155, R181, UR5, -R156.reuse ;  /* 0x00000005b59b7c23 */ /* 0x100fe2000801089c */
[----:B------:R-:W-:Y:S01]  /*9310*/  ISETP.GT.AND P5, PT, R160, 0x41, PT ;  /* 0x00000041a000780c */ /* 0x000fe20003fa4270 */
[----:B------:R-:W-:Y:S01]  /*9320*/  MUFU.EX2 R211, R211 ;  /* 0x000000d300d37308 */ /* 0x000fe20000000800 */
[----:B------:R-:W-:Y:S01]  /*9330*/  FSEL R187, R187, -INF , P3 ;  /* 0xff800000bbbb7808 */ /* 0x000fe20001800000 */
[--C-:B------:R-:W-:Y:S01]  /*9340*/  FFMA.FTZ R180, R184, UR5, -R156.reuse ;  /* 0x00000005b8b47c23 */ /* 0x100fe2000801089c */
[----:B------:R-:W-:Y:S01]  /*9350*/  FMNMX.FTZ R188, R186, R171, !PT ;  /* 0x000000abbabc7209 */ /* 0x000fe20007810000 */
[----:B------:R-:W-:Y:S01]  /*9360*/  FFMA.FTZ R167, R168, UR5, -R156 ;  /* 0x00000005a8a77c23 */ /* 0x000fe2000801089c */
[----:B------:R-:W-:-:S02]  /*9370*/  ISETP.GT.AND P3, PT, R160, 0x48, PT ;  /* 0x00000048a000780c */ /* 0x000fc40003f64270 */
[----:B0-----:R-:W-:Y:S01]  /*9380*/  FSEL R171, R196, -INF , P5 ;  /* 0xff800000c4ab7808 */ /* 0x001fe20002800000 */
[----:B------:R-:W-:Y:S01]  /*9390*/  MUFU.EX2 R190, R190 ;  /* 0x000000be00be7308 */ /* 0x000fe20000000800 */
[----:B------:R-:W-:Y:S02]  /*93a0*/  FMNMX.FTZ R188, R187, R188, !PT ;  /* 0x000000bcbbbc7209 */ /* 0x000fe40007810000 */
[----:B------:R-:W-:Y:S01]  /*93b0*/  ISETP.GT.AND P5, PT, R160, 0x49, PT ;  /* 0x00000049a000780c */ /* 0x000fe20003fa4270 */
[--C-:B------:R-:W-:Y:S01]  /*93c0*/  FFMA.FTZ R160, R175, UR5, -R156.reuse ;  /* 0x00000005afa07c23 */ /* 0x100fe2000801089c */
[----:B------:R-:W-:Y:S02]  /*93d0*/  FSEL R163, R4, -INF , P3 ;  /* 0xff80000004a37808 */ /* 0x000fe40001800000 */
[----:B------:R-:W-:Y:S01]  /*93e0*/  FMNMX.FTZ R188, R171, R188, !PT ;  /* 0x000000bcabbc7209 */ /* 0x000fe20007810000 */
[----:B------:R-:W-:Y:S01]  /*93f0*/  MUFU.EX2 R205, R205 ;  /* 0x000000cd00cd7308 */ /* 0x000fe20000000800 */
[----:B------:R-:W-:Y:S01]  /*9400*/  FSEL R189, R197, -INF , P5 ;  /* 0xff800000c5bd7808 */ /* 0x000fe20002800000 */
[--C-:B------:R-:W-:Y:S01]  /*9410*/  FFMA.FTZ R197, R158, UR5, -R156.reuse ;  /* 0x000000059ec57c23 */ /* 0x100fe2000801089c */
[----:B------:R-:W-:Y:S01]  /*9420*/  FMNMX.FTZ R188, R163, R188, !PT ;  /* 0x000000bca3bc7209 */ /* 0x000fe20007810000 */
[----:B------:R-:W-:Y:S01]  /*9430*/  FFMA.FTZ R158, R185, UR5, -R156 ;  /* 0x00000005b99e7c23 */ /* 0x000fe2000801089c */
[----:B------:R-:W-:-:S02]  /*9440*/  R2UR UR6, R231 ;  /* 0x00000000e70672ca */ /* 0x000fc400000e0000 */
[----:B------:R-:W-:Y:S01]  /*9450*/  FMNMX.FTZ R4, R189, R188, !PT ;  /* 0x000000bcbd047209 */ /* 0x000fe20007810000 */
[--C-:B------:R-:W-:Y:S01]  /*9460*/  FFMA.FTZ R188, R174, UR5, -R156.reuse ;  /* 0x00000005aebc7c23 */ /* 0x100fe2000801089c */
[----:B------:R-:W-:Y:S01]  /*9470*/  MUFU.EX2 R207, R207 ;  /* 0x000000cf00cf7308 */ /* 0x000fe20000000800 */
[--C-:B------:R-:W-:Y:S01]  /*9480*/  FFMA.FTZ R174, R179, UR5, -R156.reuse ;  /* 0x00000005b3ae7c23 */ /* 0x100fe2000801089c */
[----:B------:R-:W-:Y:S01]  /*9490*/  FFMA.FTZ R156, R159, UR5, -R156 ;  /* 0x000000059f9c7c23 */ /* 0x000fe2000801089c */
[----:B------:R-:W0:Y:S05]  /*94a0*/  SHFL.BFLY PT, R191, R4, 0x2, 0x1f ;  /* 0x0c401f0004bf7f89 */ /* 0x000e2a00000e0000 */
[----:B------:R-:W-:Y:S01]  /*94b0*/  MUFU.EX2 R188, R188 ;  /* 0x000000bc00bc7308 */ /* 0x000fe20000000800 */
[----:B------:R-:W-:Y:S01]  /*94c0*/  UISETP.GT.AND UP1, UPT, UR11, UR6, UPT ;  /* 0x000000060b00728c */ /* 0x000fe2000bf24270 */
[----:B------:R-:W-:-:S06]  /*94d0*/  R2UR UR6, R16 ;  /* 0x00000000100672ca */ /* 0x000fcc00000e0000 */
[----:B------:R-:W-:Y:S07]  /*94e0*/  MUFU.EX2 R160, R160 ;  /* 0x000000a000a07308 */ /* 0x000fee0000000800 */
[----:B------:R-:W-:Y:S01]  /*94f0*/  IMAD.U32 R235, RZ, RZ, UR6 ;  /* 0x00000006ffeb7e24 */ /* 0x000fe2000f8e00ff */
        /* <DEDUP_REMOVED lines=8> */
[C---:B------:R-:W-:Y:S01]  /*9580*/  FSETP.NEU.FTZ.AND P3, PT, R4.reuse, -INF , PT ;  /* 0xff8000000400780b */ /* 0x040fe20003f7d000 */
[----:B------:R-:W-:-:S06]  /*9590*/  FMUL.FTZ R182, R4, UR5 ;  /* 0x0000000504b67c20 */ /* 0x000fcc0008410000 */
[----:B------:R-:W-:Y:S01]  /*95a0*/  MUFU.EX2 R154, R154 ;  /* 0x0000009a009a7308 */ /* 0x000fe20000000800 */
[----:B------:R-:W-:-:S05]  /*95b0*/  FSEL R182, R182, RZ, P3 ;  /* 0x000000ffb6b67208 */ /* 0x000fca0001800000 */
[--C-:B------:R-:W-:Y:S01]  /*95c0*/  FFMA.FTZ R210, R0, UR5, -R182.reuse ;  /* 0x0000000500d27c23 */ /* 0x100fe200080108b6 */
[----:B------:R-:W-:Y:S01]  /*95d0*/  FSEL R0, R3, RZ, P4 ;  /* 0x000000ff03007208 */ /* 0x000fe20002000000 */
[--C-:B------:R-:W-:Y:S01]  /*95e0*/  FFMA.FTZ R208, R2, UR5, -R182.reuse ;  /* 0x0000000502d07c23 */ /* 0x100fe200080108b6 */
[--C-:B------:R-:W-:Y:S01]  /*95f0*/  FFMA.FTZ R153, R153, UR5, -R182.reuse ;  /* 0x0000000599997c23 */ /* 0x100fe200080108b6 */
[--C-:B------:R-:W-:Y:S01]  /*9600*/  FFMA.FTZ R175, R152, UR5, -R182.reuse ;  /* 0x0000000598af7c23 */ /* 0x100fe200080108b6 */
[--C-:B------:R-:W-:Y:S01]  /*9610*/  FFMA.FTZ R204, R176, UR5, -R182.reuse ;  /* 0x00000005b0cc7c23 */ /* 0x100fe200080108b6 */
[----:B------:R-:W-:Y:S01]  /*9620*/  FADD.FTZ R0, -R0, R21 ;  /* 0x0000001500007221 */ /* 0x000fe20000010100 */
[----:B------:R-:W-:Y:S01]  /*9630*/  FSEL R21, R4, RZ, P3 ;  /* 0x000000ff04157208 */ /* 0x000fe20001800000 */
[----:B------:R-:W-:Y:S01]  /*9640*/  MUFU.EX2 R208, R208 ;  /* 0x000000d000d07308 */ /* 0x000fe20000000800 */
[--C-:B------:R-:W-:Y:S01]  /*9650*/  FFMA.FTZ R177, R177, UR5, -R182.reuse ;  /* 0x00000005b1b17c23 */ /* 0x100fe200080108b6 */
[----:B------:R-:W-:Y:S01]  /*9660*/  FMUL.FTZ R2, R0, UR5 ;  /* 0x0000000500027c20 */ /* 0x000fe20008410000 */
[----:B------:R-:W-:Y:S01]  /*9670*/  FFMA.FTZ R202, R169, UR5, -R182 ;  /* 0x00000005a9ca7c23 */ /* 0x000fe200080108b6 */
[----:B------:R-:W-:Y:S01]  /*9680*/  FADD.FTZ R21, -R21, R20 ;  /* 0x0000001415157221 */ /* 0x000fe20000010100 */
[----:B------:R-:W-:-:S02]  /*9690*/  IMAD.U32 R20, RZ, RZ, UR14 ;  /* 0x0000000eff147e24 */ /* 0x000fc4000f8e00ff */
[--C-:B------:R-:W-:Y:S01]  /*96a0*/  FFMA.FTZ R206, R178, UR5, -R182.reuse ;  /* 0x00000005b2ce7c23 */ /* 0x100fe200080108b6 */
[--C-:B------:R-:W-:Y:S01]  /*96b0*/  FFMA.FTZ R157, R157, UR5, -R182.reuse ;  /* 0x000000059d9d7c23 */ /* 0x100fe200080108b6 */
[----:B------:R-:W-:Y:S01]  /*96c0*/  FMUL.FTZ R0, R21, UR5 ;  /* 0x0000000515007c20 */ /* 0x000fe20008410000 */
[----:B------:R-:W-:Y:S01]  /*96d0*/  MUFU.EX2 R153, R153 ;  /* 0x0000009900997308 */ /* 0x000fe20000000800 */
[----:B------:R-:W-:Y:S02]  /*96e0*/  @!P1 VIADD R20, R20, 0x38840 ;  /* 0x0003884014149836 */ /* 0x000fe40000000000 */
[--C-:B------:R-:W-:Y:S01]  /*96f0*/  FFMA.FTZ R21, R161, UR5, -R182.reuse ;  /* 0x00000005a1157c23 */ /* 0x100fe200080108b6 */
[--C-:B------:R-:W-:Y:S01]  /*9700*/  FFMA.FTZ R200, R164, UR5, -R182.reuse ;  /* 0x00000005a4c87c23 */ /* 0x100fe200080108b6 */
[--C-:B------:R-:W-:Y:S01]  /*9710*/  FFMA.FTZ R165, R165, UR5, -R182.reuse ;  /* 0x00000005a5a57c23 */ /* 0x100fe200080108b6 */
[----:B------:R-:W-:Y:S01]  /*9720*/  FFMA.FTZ R196, R170, UR5, -R182 ;  /* 0x00000005aac47c23 */ /* 0x000fe200080108b6 */
[----:B------:R-:W-:Y:S01]  /*9730*/  @!P1 PRMT R20, RZ, 0x654, R20 ;  /* 0x00000654ff149816 */ /* 0x000fe20000000014 */
[--C-:B------:R-:W-:Y:S01]  /*9740*/  FFMA.FTZ R172, R172, UR5, -R182.reuse ;  /* 0x00000005acac7c23 */ /* 0x100fe200080108b6 */
[----:B------:R-:W0:Y:S01]  /*9750*/  MUFU.EX2 R0, R0 ;  /* 0x0000000000007308 */ /* 0x000e220000000800 */
[--C-:B------:R-:W-:Y:S01]  /*9760*/  FFMA.FTZ R198, R173, UR5, -R182.reuse ;  /* 0x00000005adc67c23 */ /* 0x100fe200080108b6 */
[--C-:B------:R-:W-:Y:S01]  /*9770*/  FFMA.FTZ R159, R186, UR5, -R182.reuse ;  /* 0x00000005ba9f7c23 */ /* 0x100fe200080108b6 */
[--C-:B------:R-:W-:Y:S01]  /*9780*/  FFMA.FTZ R171, R171, UR5, -R182.reuse ;  /* 0x00000005abab7c23 */ /* 0x100fe200080108b6 */
[----:B------:R-:W-:Y:S01]  /*9790*/  FFMA.FTZ R163, R163, UR5, -R182 ;  /* 0x00000005a3a37c23 */ /* 0x000fe200080108b6 */
[----:B------:R-:W-:Y:S01]  /*97a0*/  IMAD.U32 R152, RZ, RZ, UR4 ;  /* 0x00000004ff987e24 */ /* 0x000fe2000f8e00ff */
[----:B------:R-:W-:Y:S01]  /*97b0*/  PLOP3.LUT P3, PT, PT, PT, UP1, 0x80, 0x0 ;  /* 0x000000000000781c */ /* 0x000fe20003f6f018 */
[----:B------:R-:W-:Y:S01]  /*97c0*/  UIADD3 UR4, UR11, -0x1, URZ ;  /* 0xffffffff0b047890 */ /* 0x000fe2000fffe03f */
[----:B------:R-:W1:Y:S01]  /*97d0*/  MUFU.EX2 R2, R2 ;  /* 0x0000000200027308 */ /* 0x000e620000000800 */
[----:B------:R-:W-:-:S04]  /*97e0*/  @!P1 VIADD R152, R152, 0x38860 ;  /* 0x0003886098989836 */ /* 0x000fc80000000000 */
[----:B------:R-:W-:Y:S01]  /*97f0*/  IMAD.U32 R234, RZ, RZ, UR4 ;  /* 0x00000004ffea7e24 */ /* 0x000fe2000f8e00ff */
[----:B------:R-:W-:Y:S02]  /*9800*/  @!P1 PRMT R152, RZ, 0x654, R152 ;  /* 0x00000654ff989816 */ /* 0x000fe40000000098 */
[----:B------:R-:W2:Y:S01]  /*9810*/  MUFU.EX2 R210, R210 ;  /* 0x000000d200d27308 */ /* 0x000ea20000000800 */
[----:B0-----:R-:W-:-:S04]  /*9820*/  FFMA.FTZ R161, R0, R14, R153 ;  /* 0x0000000e00a17223 */ /* 0x001fc80000010099 */
[C---:B------:R-:W-:Y:S01]  /*9830*/  FADD.FTZ R161, R208.reuse, R161 ;  /* 0x000000a1d0a17221 */ /* 0x040fe20000010000 */
[----:B------:R-:W-:Y:S02]  /*9840*/  F2FP.F16.F32.PACK_AB R208, R208, R153 ;  /* 0x00000099d0d0723e */ /* 0x000fe400000000ff */
[----:B------:R-:W0:Y:S01]  /*9850*/  MUFU.EX2 R175, R175 ;  /* 0x000000af00af7308 */ /* 0x000e220000000800 */
[----:B-1----:R-:W-:Y:S01]  /*9860*/  FFMA.FTZ R169, R2, R5, R209 ;  /* 0x0000000502a97223 */ /* 0x002fe200000100d1 */
[----:B------:R-:W-:-:S03]  /*9870*/  F2FP.F16.F32.PACK_AB R209, R162, R209 ;  /* 0x000000d1a2d1723e */ /* 0x000fc600000000ff */
[----:B------:R-:W-:-:S03]  /*9880*/  FADD.FTZ R14, R162, R169 ;  /* 0x000000a9a20e7221 */ /* 0x000fc60000010000 */
[----:B------:R-:W1:Y:S08]  /*9890*/  MUFU.EX2 R204, R204 ;  /* 0x000000cc00cc7308 */ /* 0x000e700000000800 */
[----:B------:R-:W3:Y:S08]  /*98a0*/  MUFU.EX2 R177, R177 ;  /* 0x000000b100b17308 */ /* 0x000ef00000000800 */
[----:B------:R-:W4:Y:S08]  /*98b0*/  MUFU.EX2 R206, R206 ;  /* 0x000000ce00ce7308 */ /* 0x000f300000000800 */
[----:B------:R-:W5:Y:S08]  /*98c0*/  MUFU.EX2 R157, R157 ;  /* 0x0000009d009d7308 */ /* 0x000f700000000800 */
[----:B------:R-:W5:Y:S08]  /*98d0*/  MUFU.EX2 R200, R200 ;  /* 0x000000c800c87308 */ /* 0x000f700000000800 */
[----:B------:R-:W5:Y:S01]  /*98e0*/  MUFU.EX2 R165, R165 ;  /* 0x000000a500a57308 */ /* 0x000f620000000800 */
[----:B------:R-:W-:-:S02]  /*98f0*/  WARPGROUP.DEPBAR.LE gsb0, 0x0 ;  /* 0x00008000000079c5 */ /* 0x000fc40000010000 */
[----:B------:R2:W-:Y:S01]  /*9900*/  @!P1 SYNCS.ARRIVE.TRANS64.RED.A1T0 RZ, [R20+URZ], RZ ;  /* 0x000000ff14ff99a7 */ /* 0x0005e2000810043f */
[--C-:B------:R-:W-:Y:S01]  /*9910*/  FFMA.FTZ R192, R187, UR5, -R182.reuse ;  /* 0x00000005bbc07c23 */ /* 0x100fe200080108b6 */
[----:B------:R-:W-:-:S03]  /*9920*/  FFMA.FTZ R182, R189, UR5, -R182 ;  /* 0x00000005bdb67c23 */ /* 0x000fc600080108b6 */
[----:B------:R-:W5:Y:S01]  /*9930*/  MUFU.EX2 R202, R202 ;  /* 0x000000ca00ca7308 */ /* 0x000f620000000800 */
[----:B--2---:R-:W-:Y:S01]  /*9940*/  FADD.FTZ R20, R210, R161 ;  /* 0x000000a1d2147221 */ /* 0x004fe20000010000 */
[----:B------:R-:W-:Y:S01]  /*9950*/  FADD.FTZ R161, R211, R14 ;  /* 0x0000000ed3a17221 */ /* 0x000fe20000010000 */
[----:B------:R2:W-:Y:S05]  /*9960*/  @!P1 SYNCS.ARRIVE.TRANS64.RED.A1T0 RZ, [R152+URZ], RZ ;  /* 0x000000ff98ff99a7 */ /* 0x0005ea000810043f */
[----:B------:R-:W2:Y:S01]  /*9970*/  MUFU.EX2 R21, R21 ;  /* 0x0000001500157308 */ /* 0x000ea20000000800 */
[----:B0-----:R-:W-:Y:S01]  /*9980*/  FADD.FTZ R169, R175, R20 ;  /* 0x00000014afa97221 */ /* 0x001fe20000010000 */
[C---:B------:R-:W-:Y:S01]  /*9990*/  FADD.FTZ R14, R190.reuse, R161 ;  /* 0x000000a1be0e7221 */ /* 0x040fe20000010000 */
[----:B------:R-:W-:-:S02]  /*99a0*/  F2FP.F16.F32.PACK_AB R211, R190, R211 ;  /* 0x000000d3bed3723e */ /* 0x000fc400000000ff */
[----:B-1----:R-:W-:Y:S01]  /*99b0*/  FADD.FTZ R20, R204, R169 ;  /* 0x000000a9cc147221 */ /* 0x002fe20000010000 */
[----:B------:R-:W-:Y:S01]  /*99c0*/  FADD.FTZ R161, R205, R14 ;  /* 0x0000000ecda17221 */ /* 0x000fe20000010000 */
[----:B------:R-:W-:Y:S01]  /*99d0*/  F2FP.F16.F32.PACK_AB R210, R175, R210 ;  /* 0x000000d2afd2723e */ /* 0x000fe200000000ff */
[----:B------:R-:W0:Y:S01]  /*99e0*/  MUFU.EX2 R196, R196 ;  /* 0x000000c400c47308 */ /* 0x000e220000000800 */
[C---:B---3--:R-:W-:Y:S01]  /*99f0*/  FADD.FTZ R169, R177.reuse, R20 ;  /* 0x00000014b1a97221 */ /* 0x048fe20000010000 */
[----:B------:R-:W-:Y:S01]  /*9a00*/  FADD.FTZ R14, R188, R161 ;  /* 0x000000a1bc0e7221 */ /* 0x000fe20000010000 */
[----:B------:R-:W-:Y:S02]  /*9a10*/  F2FP.F16.F32.PACK_AB R204, R177, R204 ;  /* 0x000000ccb1cc723e */ /* 0x000fe400000000ff */
[----:B----4-:R-:W-:Y:S01]  /*9a20*/  FADD.FTZ R20, R206, R169 ;  /* 0x000000a9ce147221 */ /* 0x010fe20000010000 */
[----:B------:R-:W-:Y:S01]  /*9a30*/  FADD.FTZ R161, R207, R14 ;  /* 0x0000000ecfa17221 */ /* 0x000fe20000010000 */
[C---:B-----5:R-:W-:Y:S01]  /*9a40*/  F2FP.F16.F32.PACK_AB R206, R157.reuse, R206 ;  /* 0x000000ce9dce723e */ /* 0x060fe200000000ff */
[----:B------:R-:W1:Y:S01]  /*9a50*/  MUFU.EX2 R5, R172 ;  /* 0x000000ac00057308 */ /* 0x000e620000000800 */
[----:B------:R-:W-:Y:S01]  /*9a60*/  FADD.FTZ R169, R157, R20 ;  /* 0x000000149da97221 */ /* 0x000fe20000010000 */
[----:B------:R-:W-:Y:S01]  /*9a70*/  FADD.FTZ R14, R160, R161 ;  /* 0x000000a1a00e7221 */ /* 0x000fe20000010000 */
[----:B------:R-:W-:-:S02]  /*9a80*/  F2FP.F16.F32.PACK_AB R205, R188, R205 ;  /* 0x000000cdbccd723e */ /* 0x000fc400000000ff */
[----:B------:R-:W-:Y:S01]  /*9a90*/  FADD.FTZ R20, R200, R169 ;  /* 0x000000a9c8147221 */ /* 0x000fe20000010000 */
[----:B------:R-:W-:Y:S01]  /*9aa0*/  FADD.FTZ R153, R201, R14 ;  /* 0x0000000ec9997221 */ /* 0x000fe20000010000 */
[----:B------:R-:W-:Y:S01]  /*9ab0*/  F2FP.F16.F32.PACK_AB R207, R160, R207 ;  /* 0x000000cfa0cf723e */ /* 0x000fe200000000ff */
[----:B------:R-:W3:Y:S01]  /*9ac0*/  MUFU.EX2 R198, R198 ;  /* 0x000000c600c67308 */ /* 0x000ee20000000800 */
[C---:B------:R-:W-:Y:S01]  /*9ad0*/  FADD.FTZ R161, R165.reuse, R20 ;  /* 0x00000014a5a17221 */ /* 0x040fe20000010000 */
[----:B------:R-:W-:Y:S01]  /*9ae0*/  FADD.FTZ R14, R174, R153 ;  /* 0x00000099ae0e7221 */ /* 0x000fe20000010000 */
[----:B------:R-:W-:Y:S02]  /*9af0*/  F2FP.F16.F32.PACK_AB R200, R165, R200 ;  /* 0x000000c8a5c8723e */ /* 0x000fe400000000ff */
[----:B------:R-:W-:Y:S01]  /*9b00*/  FADD.FTZ R20, R202, R161 ;  /* 0x000000a1ca147221 */ /* 0x000fe20000010000 */
[----:B------:R-:W-:Y:S01]  /*9b10*/  FADD.FTZ R153, R203, R14 ;  /* 0x0000000ecb997221 */ /* 0x000fe20000010000 */
[C---:B--2---:R-:W-:Y:S01]  /*9b20*/  F2FP.F16.F32.PACK_AB R202, R21.reuse, R202 ;  /* 0x000000ca15ca723e */ /* 0x044fe200000000ff */
[----:B------:R-:W2:Y:S01]  /*9b30*/  MUFU.EX2 R199, R199 ;  /* 0x000000c700c77308 */ /* 0x000ea20000000800 */
[----:B------:R-:W-:Y:S01]  /*9b40*/  FADD.FTZ R157, R21, R20 ;  /* 0x00000014159d7221 */ /* 0x000fe20000010000 */
[----:B------:R-:W-:Y:S01]  /*9b50*/  FADD.FTZ R14, R166, R153 ;  /* 0x00000099a60e7221 */ /* 0x000fe20000010000 */
[----:B------:R-:W-:-:S02]  /*9b60*/  F2FP.F16.F32.PACK_AB R201, R174, R201 ;  /* 0x000000c9aec9723e */ /* 0x000fc400000000ff */
[----:B0-----:R-:W-:Y:S01]  /*9b70*/  FADD.FTZ R20, R196, R157 ;  /* 0x0000009dc4147221 */ /* 0x001fe20000010000 */
[----:B------:R-:W-:Y:S01]  /*9b80*/  FADD.FTZ R153, R197, R14 ;  /* 0x0000000ec5997221 */ /* 0x000fe20000010000 */
[C---:B-1----:R-:W-:Y:S01]  /*9b90*/  F2FP.F16.F32.PACK_AB R196, R5.reuse, R196 ;  /* 0x000000c405c4723e */ /* 0x042fe200000000ff */
[----:B------:R-:W0:Y:S01]  /*9ba0*/  MUFU.EX2 R159, R159 ;  /* 0x0000009f009f7308 */ /* 0x000e220000000800 */
[----:B------:R-:W-:Y:S01]  /*9bb0*/  FADD.FTZ R157, R5, R20 ;  /* 0x00000014059d7221 */ /* 0x000fe20000010000 */
[----:B------:R-:W-:Y:S01]  /*9bc0*/  FADD.FTZ R14, R154, R153 ;  /* 0x000000999a0e7221 */ /* 0x000fe20000010000 */
[----:B------:R-:W-:Y:S02]  /*9bd0*/  F2FP.F16.F32.PACK_AB R203, R166, R203 ;  /* 0x000000cba6cb723e */ /* 0x000fe400000000ff */
[----:B---3--:R-:W-:Y:S01]  /*9be0*/  FADD.FTZ R20, R198, R157 ;  /* 0x0000009dc6147221 */ /* 0x008fe20000010000 */
[----:B------:R-:W-:Y:S02]  /*9bf0*/  F2FP.F16.F32.PACK_AB R197, R154, R197 ;  /* 0x000000c59ac5723e */ /* 0x000fe400000000ff */
[----:B------:R-:W1:Y:S01]  /*9c00*/  MUFU.EX2 R158, R158 ;  /* 0x0000009e009e7308 */ /* 0x000e620000000800 */
[----:B--2---:R-:W-:-:S07]  /*9c10*/  FADD.FTZ R5, R199, R14 ;  /* 0x0000000ec7057221 */ /* 0x004fce0000010000 */
[----:B------:R-:W2:Y:S01]  /*9c20*/  MUFU.EX2 R192, R192 ;  /* 0x000000c000c07308 */ /* 0x000ea20000000800 */
[C---:B0-----:R-:W-:Y:S01]  /*9c30*/  FADD.FTZ R21, R159.reuse, R20 ;  /* 0x000000149f157221 */ /* 0x041fe20000010000 */
[----:B------:R-:W-:Y:S01]  /*9c40*/  F2FP.F16.F32.PACK_AB R198, R159, R198 ;  /* 0x000000c69fc6723e */ /* 0x000fe200000000ff */
[----:B------:R-:W-:-:S05]  /*9c50*/  IMAD.MOV.U32 R20, RZ, RZ, R4 ;  /* 0x000000ffff147224 */ /* 0x000fca00078e0004 */
        /* <DEDUP_REMOVED lines=20> */
[C---:B0-----:R-:W-:Y:S01]  /*9da0*/  FADD.FTZ R5, R156.reuse, R5 ;  /* 0x000000059c057221 */ /* 0x041fe20000010000 */
[----:B------:R-:W-:Y:S01]  /*9db0*/  F2FP.F16.F32.PACK_AB R195, R156, R167 ;  /* 0x000000a79cc3723e */ /* 0x000fe200000000ff */
[----:B------:R-:W-:Y:S06]  /*9dc0*/  @P3 BRA `(.L_x_2396) ;  /* 0xffffffbc00903947 */ /* 0x000fec000383ffff */
[----:B------:R-:W-:-:S07]  /*9dd0*/  IMAD.U32 R232, RZ, RZ, UR4 ;  /* 0x00000004ffe87e24 */ /* 0x000fce000f8e00ff */
.L_x_2387:
[----:B------:R-:W-:-:S13]  /*9de0*/  R2UR UR4, R232 ;  /* 0x00000000e80472ca */ /* 0x000fda00000e0000 */
[----:B------:R-:W-:-:S13]  /*9df0*/  ISETP.LE.AND P2, PT, RZ, UR4, PT ;  /* 0x00000004ff007c0c */ /* 0x000fda000bf43270 */
[----:B------:R-:W-:Y:S05]  /*9e00*/  @!P2 BRA `(.L_x_2397) ;  /* 0x0000003c00d8a947 */ /* 0x000fea0003800000 */
[----:B------:R-:W-:Y:S01]  /*9e10*/  R2UR UR4, R16 ;  /* 0x00000000100472ca */ /* 0x000fe200000e0000 */
[----:B------:R-:W-:Y:S01]  /*9e20*/  IMAD.MOV.U32 R20, RZ, RZ, R3 ;  /* 0x000000ffff147224 */ /* 0x000fe200078e0003 */
[----:B------:R-:W-:Y:S01]  /*9e30*/  ULDC UR61, c[0x0][0x9d8] ;  /* 0x00027600003d7ab9 */ /* 0x000fe20000000800 */
[----:B------:R-:W-:Y:S02]  /*9e40*/  IMAD.MOV.U32 R19, RZ, RZ, R4 ;  /* 0x000000ffff137224 */ /* 0x000fe400078e0004 */
[----:B------:R-:W-:-:S08]  /*9e50*/  IMAD.U32 R21, RZ, RZ, UR60 ;  /* 0x0000003cff157e24 */ /* 0x000fd0000f8e00ff */
[----:B------:R-:W-:-:S07]  /*9e60*/  IMAD.U32 R231, RZ, RZ, UR4 ;  /* 0x00000004ffe77e24 */ /* 0x000fce000f8e00ff */
.L_x_2406:
        /* <DEDUP_REMOVED lines=10> */
.L_x_2398:
[----:B------:R-:W-:Y:S02]  /*9f10*/  R2UR UR4, R17 ;  /* 0x00000000110472ca */ /* 0x000fe400000e0000 */
[----:B------:R-:W-:-:S11]  /*9f20*/  R2UR UR5, R16 ;  /* 0x00000000100572ca */ /* 0x000fd600000e0000 */
[----:B------:R-:W-:Y:S02]  /*9f30*/  ULEA UR4, UR60, UR4, 0x3 ;  /* 0x000000043c047291 */ /* 0x000fe4000f8e183f */
[----:B------:R-:W-:-:S05]  /*9f40*/  IMAD.U32 R3, RZ, RZ, UR5 ;  /* 0x00000005ff037e24 */ /* 0x000fca000f8e00ff */
[----:B------:R-:W-:-:S04]  /*9f50*/  SHF.L.U32 R3, R3, 0x1f, RZ ;  /* 0x0000001f03037819 */ /* 0x000fc800000006ff */
[----:B------:R0:W1:Y:S01]  /*9f60*/  SYNCS.PHASECHK.TRANS64.TRYWAIT P2, [UR4+0x38830], R3 ;  /* 0x03883003ff0075a7 */ /* 0x0000620008040144 */
[----:B------:R-:W-:Y:S05]  /*9f70*/  @!P0 BRA `(.L_x_2399) ;  /* 0x0000000000048947 */ /* 0x000fea0003800000 */
[----:B------:R-:W-:Y:S01]  /*9f80*/  BPT.TRAP 0x1 ;  /* 0x000000040000795c */ /* 0x000fe20000300000 */
.L_x_2399:
[----:B-1----:R-:W-:Y:S05]  /*9f90*/  @P2 BRA `(.L_x_2400) ;  /* 0x0000000000082947 */ /* 0x002fea0003800000 */
[----:B------:R-:W1:Y:S02]  /*9fa0*/  SYNCS.PHASECHK.TRANS64.TRYWAIT P2, [UR4+0x38830], R3 ;  /* 0x03883003ff0075a7 */ /* 0x000e640008040144 */
[----:B-1----:R-:W-:Y:S05]  /*9fb0*/  @!P2 BRA `(.L_x_2401) ;  /* 0x000000d40078a947 */ /* 0x002fea0003800000 */
.L_x_2400:
        /* <DEDUP_REMOVED lines=644> */
.L_x_2402:
        /* <DEDUP_REMOVED lines=9> */
.L_x_2403:
[----:B---3--:R-:W-:Y:S05]  /*c890*/  @P2 BRA `(.L_x_2404) ;  /* 0x0000000000082947 */ /* 0x008fea0003800000 */
[----:B------:R-:W3:Y:S02]  /*c8a0*/  SYNCS.PHASECHK.TRANS64.TRYWAIT P2, [UR4+0x38850], R0 ;  /* 0x03885000ff0075a7 */ /* 0x000ee40008040144 */
[----:B---3--:R-:W-:Y:S05]  /*c8b0*/  @!P2 BRA `(.L_x_2405) ;  /* 0x000000ac0050a947 */ /* 0x008fea0003800000 */
.L_x_2404:
[----:B------:R-:W-:Y:S01]  /*c8c0*/  R2UR UR11, R17 ;  /* 0x00000000110b72ca */ /* 0x000fe200000e0000 */
[----:B------:R-:W-:Y:S01]  /*c8d0*/  WARPGROUP.ARRIVE ;  /* 0x00000000000079c5 */ /* 0x000fe20000000000 */
[----:B------:R-:W-:Y:S01]  /*c8e0*/  R2UR UR6, R21 ;  /* 0x00000000150672ca */ /* 0x000fe200000e0000 */
[----:B------:R-:W-:Y:S01]  /*c8f0*/  UMOV UR7, 0x40000040 ;  /* 0x4000004000077882 */ /* 0x000fe20000000000 */
[----:B------:R-:W-:Y:S01]  /*c900*/  FMUL.FTZ R2, R184, UR61 ;  /* 0x0000003db8027c20 */ /* 0x000fe20008410000 */
[----:B01----:R-:W-:Y:S01]  /*c910*/  FMUL.FTZ R3, R185, UR61 ;  /* 0x0000003db9037c20 */ /* 0x003fe20008410000 */
[----:B------:R-:W-:Y:S01]  /*c920*/  FMUL.FTZ R21, R186, UR61 ;  /* 0x0000003dba157c20 */ /* 0x000fe20008410000 */
[----:B------:R-:W-:Y:S01]  /*c930*/  FMUL.FTZ R186, R188, UR61 ;  /* 0x0000003dbcba7c20 */ /* 0x000fe20008410000 */
[----:B------:R-:W-:Y:S01]  /*c940*/  FMUL.FTZ R184, R187, UR61 ;  /* 0x0000003dbbb87c20 */ /* 0x000fe20008410000 */
[----:B------:R-:W-:Y:S01]  /*c950*/  FMUL.FTZ R187, R189, UR61 ;  /* 0x0000003dbdbb7c20 */ /* 0x000fe20008410000 */
[----:B------:R-:W2:Y:S01]  /*c960*/  MUFU.TANH R2, R2 ;  /* 0x0000000200027308 */ /* 0x000ea20000002400 */
[----:B------:R-:W-:Y:S01]  /*c970*/  FMUL.FTZ R176, R176, UR61 ;  /* 0x0000003db0b07c20 */ /* 0x000fe20008410000 */
[----:B------:R-:W-:Y:S01]  /*c980*/  FMUL.FTZ R189, R177, UR61 ;  /* 0x0000003db1bd7c20 */ /* 0x000fe20008410000 */
[----:B------:R-:W-:Y:S01]  /*c990*/  UIADD3 UR5, UR11, 0x400, URZ ;  /* 0x000004000b057890 */ /* 0x000fe2000fffe03f */
[----:B------:R-:W-:Y:S01]  /*c9a0*/  FMUL.FTZ R180, R180, UR61 ;  /* 0x0000003db4b47c20 */ /* 0x000fe20008410000 */
[----:B------:R-:W-:Y:S01]  /*c9b0*/  FMUL.FTZ R188, R191, UR61 ;  /* 0x0000003dbfbc7c20 */ /* 0x000fe20008410000 */
[----:B------:R-:W-:Y:S01]  /*c9c0*/  FMUL.FTZ R181, R181, UR61 ;  /* 0x0000003db5b57c20 */ /* 0x000fe20008410000 */
[----:B------:R-:W-:Y:S01]  /*c9d0*/  USHF.R.U32.HI UR5, URZ, 0x4, UR5 ;  /* 0x000000043f057899 */ /* 0x000fe20008011605 */
[----:B------:R-:W0:Y:S01]  /*c9e0*/  MUFU.TANH R3, R3 ;  /* 0x0000000300037308 */ /* 0x000e220000002400 */
[----:B------:R-:W-:Y:S01]  /*c9f0*/  FMUL.FTZ R168, R168, UR61 ;  /* 0x0000003da8a87c20 */ /* 0x000fe20008410000 */
[----:B------:R-:W-:Y:S01]  /*ca00*/  FMUL.FTZ R169, R169, UR61 ;  /* 0x0000003da9a97c20 */ /* 0x000fe20008410000 */
[----:B------:R-:W-:Y:S01]  /*ca10*/  ULOP3.LUT UR5, UR5, 0x3fff, URZ, 0xc0, !UPT ;  /* 0x00003fff05057892 */ /* 0x000fe2000f8ec03f */
[----:B------:R-:W-:Y:S01]  /*ca20*/  FMUL.FTZ R172, R172, UR61 ;  /* 0x0000003dacac7c20 */ /* 0x000fe20008410000 */
[----:B------:R-:W-:Y:S01]  /*ca30*/  FMUL.FTZ R173, R173, UR61 ;  /* 0x0000003dadad7c20 */ /* 0x000fe20008410000 */
[----:B------:R-:W-:Y:S01]  /*ca40*/  FMUL.FTZ R160, R160, UR61 ;  /* 0x0000003da0a07c20 */ /* 0x000fe20008410000 */
[----:B------:R-:W-:Y:S01]  /*ca50*/  ULOP3.LUT UR5, UR5, 0x2800000, URZ, 0xfc, !UPT ;  /* 0x0280000005057892 */ /* 0x000fe2000f8efc3f */
[----:B------:R-:W1:Y:S01]  /*ca60*/  MUFU.TANH R186, R186 ;  /* 0x000000ba00ba7308 */ /* 0x000e620000002400 */
[----:B--2---:R-:W-:Y:S01]  /*ca70*/  FMNMX.FTZ R0, R2, R19, !PT ;  /* 0x0000001302007209 */ /* 0x004fe20007810000 */
[----:B------:R-:W-:Y:S01]  /*ca80*/  FMUL.FTZ R161, R161, UR61 ;  /* 0x0000003da1a17c20 */ /* 0x000fe20008410000 */
[----:B------:R-:W-:Y:S01]  /*ca90*/  UIMAD UR10, UR6, 0xa00, UR5 ;  /* 0x00000a00060a78a4 */ /* 0x000fe2000f8e0205 */
[----:B------:R-:W-:Y:S01]  /*caa0*/  FMUL.FTZ R164, R164, UR61 ;  /* 0x0000003da4a47c20 */ /* 0x000fe20008410000 */
[----:B------:R-:W-:Y:S01]  /*cab0*/  FMUL.FTZ R165, R165, UR61 ;  /* 0x0000003da5a57c20 */ /* 0x000fe20008410000 */
[----:B------:R-:W-:Y:S01]  /*cac0*/  FMUL.FTZ R152, R152, UR61 ;  /* 0x0000003d98987c20 */ /* 0x000fe20008410000 */
[----:B------:R-:W-:Y:S01]  /*cad0*/  FMUL.FTZ R153, R153, UR61 ;  /* 0x0000003d99997c20 */ /* 0x000fe20008410000 */
[----:B------:R-:W2:Y:S01]  /*cae0*/  MUFU.TANH R187, R187 ;  /* 0x000000bb00bb7308 */ /* 0x000ea20000002400 */
[----:B0-----:R-:W-:Y:S01]  /*caf0*/  FMNMX.FTZ R191, R3, R0, !PT ;  /* 0x0000000003bf7209 */ /* 0x001fe20007810000 */
[----:B------:R-:W-:Y:S01]  /*cb00*/  UMOV UR6, UR10 ;  /* 0x0000000a00067c82 */ /* 0x000fe20008000000 */
[----:B------:R-:W-:Y:S01]  /*cb10*/  FMUL.FTZ R177, R178, UR61 ;  /* 0x0000003db2b17c20 */ /* 0x000fe20008410000 */
[----:B------:R-:W-:Y:S01]  /*cb20*/  HGMMA.64x256x16.F32 R24, R208, gdesc[UR4].tnspB, R24, gsb0 ;  /* 0x43e00004d0187df0 */ /* 0x000fe20008000818 */
[----:B------:R-:W-:Y:S01]  /*cb30*/  UIADD3 UR6, UR10, 0x80, URZ ;  /* 0x000000800a067890 */ /* 0x000fe2000fffe03f */
[----:B------:R-:W-:Y:S01]  /*cb40*/  FMUL.FTZ R178, R179, UR61 ;  /* 0x0000003db3b27c20 */ /* 0x000fe20008410000 */
[----:B------:R-:W-:Y:S01]  /*cb50*/  UMOV UR7, 0x40000040 ;  /* 0x4000004000077882 */ /* 0x000fe20000000000 */
[----:B------:R-:W0:Y:S01]  /*cb60*/  MUFU.TANH R176, R176 ;  /* 0x000000b000b07308 */ /* 0x000e220000002400 */
[----:B-1----:R-:W-:Y:S01]  /*cb70*/  FMNMX.FTZ R0, R186, R191, !PT ;  /* 0x000000bfba007209 */ /* 0x002fe20007810000 */
[----:B------:R-:W-:Y:S01]  /*cb80*/  FMUL.FTZ R156, R156, UR61 ;  /* 0x0000003d9c9c7c20 */ /* 0x000fe20008410000 */
[----:B------:R-:W-:Y:S01]  /*cb90*/  FMUL.FTZ R179, R182, UR61 ;  /* 0x0000003db6b37c20 */ /* 0x000fe20008410000 */
[----:B------:R-:W-:Y:S01]  /*cba0*/  FMUL.FTZ R182, R157, UR61 ;  /* 0x0000003d9db67c20 */ /* 0x000fe20008410000 */
[----:B------:R-:W-:Y:S01]  /*cbb0*/  FMUL.FTZ R185, R190, UR61 ;  /* 0x0000003dbeb97c20 */ /* 0x000fe20008410000 */
[----:B------:R-:W-:Y:S01]  /*cbc0*/  ULDC UR14, c[0x0][0x988] ;  /* 0x00026200000e7ab9 */ /* 0x000fe20000000800 */
[----:B------:R-:W-:Y:S01]  /*cbd0*/  FMUL.FTZ R170, R170, UR61 ;  /* 0x0000003daaaa7c20 */ /* 0x000fe20008410000 */
[----:B------:R-:W1:Y:S01]  /*cbe0*/  MUFU.TANH R189, R189 ;  /* 0x000000bd00bd7308 */ /* 0x000e620000002400 */
[----:B--2---:R-:W-:Y:S01]  /*cbf0*/  FMNMX.FTZ R191, R187, R0, !PT ;  /* 0x00000000bbbf7209 */ /* 0x004fe20007810000 */
[----:B------:R-:W-:Y:S01]  /*cc00*/  UMOV UR5, UR14 ;  /* 0x0000000e00057c82 */ /* 0x000fe20008000000 */
[----:B------:R-:W-:Y:S01]  /*cc10*/  FMUL.FTZ R171, R171, UR61 ;  /* 0x0000003dabab7c20 */ /* 0x000fe20008410000 */
[----:B------:R-:W-:Y:S01]  /*cc20*/  FMUL.FTZ R174, R174, UR61 ;  /* 0x0000003daeae7c20 */ /* 0x000fe20008410000 */
[----:B------:R-:W-:Y:S01]  /*cc30*/  FMUL.FTZ R175, R175, UR61 ;  /* 0x0000003dafaf7c20 */ /* 0x000fe20008410000 */
        /* <DEDUP_REMOVED lines=9> */
[----:B------:R-:W-:Y:S01]  /*ccd0*/  FMUL.FTZ R159, R159, UR61 ;  /* 0x0000003d9f9f7c20 */ /* 0x000fe20008410000 */
        /* <DEDUP_REMOVED lines=19> */
[----:B-1----:R-:W-:Y:S01]  /*ce10*/  FMNMX.FTZ R0, R164, R157, !PT ;  /* 0x0000009da4007209 */ /* 0x002fe20007810000 */
[----:B------:R-:W-:-:S06]  /*ce20*/  FMUL.FTZ R157, R183, UR61 ;  /* 0x0000003db79d7c20 */ /* 0x000fcc0008410000 */
        /* <DEDUP_REMOVED lines=9> */
[----:B0-----:R-:W-:-:S05]  /*cec0*/  FMNMX.FTZ R183, R182, R183, !PT ;  /* 0x000000b7b6b77209 */ /* 0x001fca0007810000 */
[----:B------:R-:W0:Y:S02]  /*ced0*/  SHFL.BFLY PT, R0, R183, 0x2, 0x1f ;  /* 0x0c401f00b7007f89 */ /* 0x000e2400000e0000 */
[----:B------:R-:W3:Y:S08]  /*cee0*/  MUFU.TANH R185, R185 ;  /* 0x000000b900b97308 */ /* 0x000ef00000002400 */
[----:B------:R-:W4:Y:S08]  /*cef0*/  MUFU.TANH R188, R188 ;  /* 0x000000bc00bc7308 */ /* 0x000f300000002400 */
[----:B------:R-:W5:Y:S01]  /*cf00*/  MUFU.TANH R177, R177 ;  /* 0x000000b100b17308 */ /* 0x000f620000002400 */
[----:B0-----:R-:W-:-:S07]  /*cf10*/  FMNMX.FTZ R0, R183, R0, !PT ;  /* 0x00000000b7007209 */ /* 0x001fce0007810000 */
[----:B------:R-:W0:Y:S01]  /*cf20*/  MUFU.TANH R178, R178 ;  /* 0x000000b200b27308 */ /* 0x000e220000002400 */
[----:B------:R-:W1:Y:S07]  /*cf30*/  SHFL.BFLY PT, R183, R0, 0x1, 0x1f ;  /* 0x0c201f0000b77f89 */ /* 0x000e6e00000e0000 */
[----:B------:R-:W0:Y:S08]  /*cf40*/  MUFU.TANH R179, R179 ;  /* 0x000000b300b37308 */ /* 0x000e300000002400 */
[----:B------:R-:W0:Y:S08]  /*cf50*/  MUFU.TANH R157, R157 ;  /* 0x0000009d009d7308 */ /* 0x000e300000002400 */
[----:B------:R-:W0:Y:S01]  /*cf60*/  MUFU.TANH R170, R170 ;  /* 0x000000aa00aa7308 */ /* 0x000e220000002400 */
[----:B-1----:R-:W-:-:S02]  /*cf70*/  FMNMX.FTZ R4, R0, R183, !PT ;  /* 0x000000b700047209 */ /* 0x002fc40007810000 */
[----:B------:R-:W-:-:S03]  /*cf80*/  FMNMX.FTZ R183, R21, R20, !PT ;  /* 0x0000001415b77209 */ /* 0x000fc60007810000 */
[----:B------:R-:W-:Y:S01]  /*cf90*/  FADD.FTZ R19, -R4, R19 ;  /* 0x0000001304137221 */ /* 0x000fe20000010100 */
[----:B--2---:R-:W-:Y:S01]  /*cfa0*/  FMNMX.FTZ R0, R184, R183, !PT ;  /* 0x000000b7b8007209 */ /* 0x004fe20007810000 */
[----:B------:R-:W1:Y:S02]  /*cfb0*/  MUFU.TANH R171, R171 ;  /* 0x000000ab00ab7308 */ /* 0x000e640000002400 */
[----:B------:R-:W-:Y:S01]  /*cfc0*/  FMUL.FTZ R191, R19, UR5 ;  /* 0x0000000513bf7c20 */ /* 0x000fe20008410000 */
[----:B---3--:R-:W-:-:S04]  /*cfd0*/  FMNMX.FTZ R19, R185, R0, !PT ;  /* 0x00000000b9137209 */ /* 0x008fc80007810000 */
[----:B----4-:R-:W-:Y:S01]  /*cfe0*/  FMNMX.FTZ R190, R188, R19, !PT ;  /* 0x00000013bcbe7209 */ /* 0x010fe20007810000 */
[----:B------:R-:W2:Y:S03]  /*cff0*/  MUFU.TANH R174, R174 ;  /* 0x000000ae00ae7308 */ /* 0x000ea60000002400 */
[----:B-----5:R-:W-:-:S05]  /*d000*/  FMNMX.FTZ R19, R177, R190, !PT ;  /* 0x000000beb1137209 */ /* 0x020fca0007810000 */
[----:B------:R-:W3:Y:S08]  /*d010*/  MUFU.TANH R175, R175 ;  /* 0x000000af00af7308 */ /* 0x000ef00000002400 */
[----:B------:R-:W4:Y:S08]  /*d020*/  MUFU.TANH R162, R162 ;  /* 0x000000a200a27308 */ /* 0x000f300000002400 */
[----:B------:R-:W5:Y:S08]  /*d030*/  MUFU.TANH R163, R163 ;  /* 0x000000a300a37308 */ /* 0x000f700000002400 */
[----:B------:R-:W5:Y:S08]  /*d040*/  MUFU.TANH R166, R166 ;  /* 0x000000a600a67308 */ /* 0x000f700000002400 */
[----:B------:R-:W5:Y:S08]  /*d050*/  MUFU.TANH R167, R167 ;  /* 0x000000a700a77308 */ /* 0x000f700000002400 */
[----:B------:R-:W5:Y:S01]  /*d060*/  MUFU.TANH R154, R154 ;  /* 0x0000009a009a7308 */ /* 0x000f620000002400 */
[----:B------:R-:W-:-:S02]  /*d070*/  WARPGROUP.DEPBAR.LE gsb0, 0x0 ;  /* 0x00008000000079c5 */ /* 0x000fc40000010000 */
[----:B------:R-:W-:-:S05]  /*d080*/  WARPGROUP.ARRIVE ;  /* 0x00000000000079c5 */ /* 0x000fca0000000000 */
[----:B------:R-:W5:Y:S01]  /*d090*/  MUFU.TANH R155, R155 ;  /* 0x0000009b009b7308 */ /* 0x000f620000002400 */
[----:B------:R-:W-:Y:S01]  /*d0a0*/  HGMMA.64x256x16.F32 R24, R204, gdesc[UR4].tnspB, R24, gsb0 ;  /* 0x43e00004cc187df0 */ /* 0x000fe20008000818 */
[----:B------:R-:W-:Y:S01]  /*d0b0*/  UIADD3 UR6, UR10, 0x100, URZ ;  /* 0x000001000a067890 */ /* 0x000fe2000fffe03f */
[----:B------:R-:W-:-:S05]  /*d0c0*/  UMOV UR7, 0x40000040 ;  /* 0x4000004000077882 */ /* 0x000fca0000000000 */
[----:B------:R-:W5:Y:S08]  /*d0d0*/  MUFU.TANH R158, R158 ;  /* 0x0000009e009e7308 */ /* 0x000f700000002400 */
[----:B------:R-:W5:Y:S08]  /*d0e0*/  MUFU.TANH R159, R159 ;  /* 0x0000009f009f7308 */ /* 0x000f700000002400 */
[----:B------:R1:W-:Y:S01]  /*d0f0*/  MUFU.EX2 R0, R191 ;  /* 0x000000bf00007308 */ /* 0x0003e20000000800 */
        /* <DEDUP_REMOVED lines=12> */
[----:B------:R-:W-:Y:S01]  /*d1c0*/  WARPGROUP.ARRIVE ;  /* 0x00000000000079c5 */ /* 0x000fe20000000000 */
[----:B------:R-:W-:-:S04]  /*d1d0*/  FMUL.FTZ R197, R4, UR5 ;  /* 0x0000000504c57c20 */ /* 0x000fc80008410000 */
[----:B------:R-:W-:-:S15]  /*d1e0*/  FFMA.FTZ R183, R2, UR5, -R197 ;  /* 0x0000000502b77c23 */ /* 0x000fde00080108c5 */
[----:B------:R-:W-:-:S03]  /*d1f0*/  NOP ;  /* 0x0000000000007918 */ /* 0x000fc60000000000 */
[----:B------:R-:W-:Y:S01]  /*d200*/  HGMMA.64x256x16.F32 R24, R192, gdesc[UR4].tnspB, R24, gsb0 ;  /* 0x43e00004c0187df0 */ /* 0x000fe20008000818 */
[----:B0-----:R-:W-:Y:S01]  /*d210*/  FMNMX.FTZ R2, R178, R19, !PT ;  /* 0x00000013b2027209 */ /* 0x001fe20007810000 */
        /* <DEDUP_REMOVED lines=9> */
[--C-:B-1----:R-:W-:Y:S01]  /*d2b0*/  FFMA.FTZ R191, R187, UR5, -R197.reuse ;  /* 0x00000005bbbf7c23 */ /* 0x102fe200080108c5 */
        /* <DEDUP_REMOVED lines=9> */
[----:B--2---:R-:W-:Y:S01]  /*d350*/  FMNMX.FTZ R2, R174, R3, !PT ;  /* 0x00000003ae027209 */ /* 0x004fe20007810000 */
[--C-:B------:R-:W-:Y:S01]  /*d360*/  FFMA.FTZ R181, R161, UR5, -R197.reuse ;  /* 0x00000005a1b57c23 */ /* 0x100fe200080108c5 */
[--C-:B------:R-:W-:Y:S01]  /*d370*/  FFMA.FTZ R169, R169, UR5, -R197.reuse ;  /* 0x00000005a9a97c23 */ /* 0x100fe200080108c5 */
[----:B------:R-:W-:Y:S01]  /*d380*/  MUFU.EX2 R210, R210 ;  /* 0x000000d200d27308 */ /* 0x000fe20000000800 */
[----:B---3--:R-:W-:Y:S01]  /*d390*/  FMNMX.FTZ R3, R175, R2, !PT ;  /* 0x00000002af037209 */ /* 0x008fe20007810000 */
[--C-:B------:R-:W-:Y:S01]  /*d3a0*/  FFMA.FTZ R202, R172, UR5, -R197.reuse ;  /* 0x00000005acca7c23 */ /* 0x100fe200080108c5 */
[--C-:B------:R-:W-:Y:S01]  /*d3b0*/  FFMA.FTZ R173, R173, UR5, -R197.reuse ;  /* 0x00000005adad7c23 */ /* 0x100fe200080108c5 */
[--C-:B------:R-:W-:Y:S01]  /*d3c0*/  FFMA.FTZ R161, R165, UR5, -R197.reuse ;  /* 0x00000005a5a17c23 */ /* 0x100fe200080108c5 */
[----:B----4-:R-:W-:Y:S01]  /*d3d0*/  FMNMX.FTZ R2, R162, R3, !PT ;  /* 0x00000003a2027209 */ /* 0x010fe20007810000 */
[----:B------:R-:W-:Y:S01]  /*d3e0*/  FFMA.FTZ R182, R182, UR5, -R197 ;  /* 0x00000005b6b67c23 */ /* 0x000fe200080108c5 */
[----:B------:R-:W-:Y:S01]  /*d3f0*/  R2UR UR6, R232 ;  /* 0x00000000e80672ca */ /* 0x000fe200000e0000 */
[----:B------:R-:W-:Y:S01]  /*d400*/  MUFU.EX2 R191, R191 ;  /* 0x000000bf00bf7308 */ /* 0x000fe20000000800 */
[----:B-----5:R-:W-:-:S04]  /*d410*/  FMNMX.FTZ R3, R163, R2, !PT ;  /* 0x00000002a3037209 */ /* 0x020fc80007810000 */
        /* <DEDUP_REMOVED lines=26> */
[----:B------:R-:W-:Y:S02]  /*d5c0*/  IMAD.U32 R21, RZ, RZ, UR60 ;  /* 0x0000003cff157e24 */ /* 0x000fe4000f8e00ff */
[--C-:B------:R-:W-:Y:S01]  /*d5d0*/  FFMA.FTZ R160, R184, UR5, -R156.reuse ;  /* 0x00000005b8a07c23 */ /* 0x100fe2000801089c */
[--C-:B------:R-:W-:Y:S01]  /*d5e0*/  FFMA.FTZ R211, R185, UR5, -R156.reuse ;  /* 0x00000005b9d37c23 */ /* 0x100fe2000801089c */
[--C-:B------:R-:W-:Y:S01]  /*d5f0*/  FFMA.FTZ R164, R188, UR5, -R156.reuse ;  /* 0x00000005bca47c23 */ /* 0x100fe2000801089c */
[----:B------:R-:W-:Y:S01]  /*d600*/  MUFU.EX2 R2, R2 ;  /* 0x0000000200027308 */ /* 0x000fe20000000800 */
[----:B------:R-:W-:Y:S01]  /*d610*/  @!P1 LEA R21, R21, UR11, 0x3 ;  /* 0x0000000b15159c11 */ /* 0x000fe2000f8e18ff */
[--C-:B------:R-:W-:Y:S01]  /*d620*/  FFMA.FTZ R205, R177, UR5, -R156.reuse ;  /* 0x00000005b1cd7c23 */ /* 0x100fe2000801089c */
[--C-:B------:R-:W-:Y:S01]  /*d630*/  FFMA.FTZ R168, R178, UR5, -R156.reuse ;  /* 0x00000005b2a87c23 */ /* 0x100fe2000801089c */
[--C-:B------:R-:W-:Y:S01]  /*d640*/  FFMA.FTZ R207, R179, UR5, -R156.reuse ;  /* 0x00000005b3cf7c23 */ /* 0x100fe2000801089c */
[----:B------:R-:W-:Y:S01]  /*d650*/  FFMA.FTZ R197, R162, UR5, -R156 ;  /* 0x00000005a2c57c23 */ /* 0x000fe2000801089c */
[----:B------:R-:W-:-:S02]  /*d660*/  @!P1 VIADD R21, R21, 0x38840 ;  /* 0x0003884015159836 */ /* 0x000fc40000000000 */
[--C-:B------:R-:W-:Y:S01]  /*d670*/  FFMA.FTZ R172, R157, UR5, -R156.reuse ;  /* 0x000000059dac7c23 */ /* 0x100fe2000801089c */
[----:B------:R-:W0:Y:S01]  /*d680*/  MUFU.EX2 R209, R209 ;  /* 0x000000d100d17308 */ /* 0x000e220000000800 */
[--C-:B------:R-:W-:Y:S01]  /*d690*/  FFMA.FTZ R201, R170, UR5, -R156.reuse ;  /* 0x00000005aac97c23 */ /* 0x100fe2000801089c */
[--C-:B------:R-:W-:Y:S01]  /*d6a0*/  FFMA.FTZ R170, R171, UR5, -R156.reuse ;  /* 0x00000005abaa7c23 */ /* 0x100fe2000801089c */
[----:B------:R-:W-:Y:S01]  /*d6b0*/  @!P1 PRMT R21, RZ, 0x654, R21 ;  /* 0x00000654ff159816 */ /* 0x000fe20000000015 */
[--C-:B------:R-:W-:Y:S01]  /*d6c0*/  FFMA.FTZ R199, R166, UR5, -R156.reuse ;  /* 0x00000005a6c77c23 */ /* 0x100fe2000801089c */
[--C-:B------:R-:W-:Y:S01]  /*d6d0*/  FFMA.FTZ R203, R174, UR5, -R156.reuse ;  /* 0x00000005aecb7c23 */ /* 0x100fe2000801089c */
[--C-:B------:R-:W-:Y:S01]  /*d6e0*/  FFMA.FTZ R174, R175, UR5, -R156.reuse ;  /* 0x00000005afae7c23 */ /* 0x100fe2000801089c */
[--C-:B------:R-:W-:Y:S01]  /*d6f0*/  FFMA.FTZ R167, R167, UR5, -R156.reuse ;  /* 0x00000005a7a77c23 */ /* 0x100fe2000801089c */
[----:B------:R-:W1:Y:S01]  /*d700*/  MUFU.EX2 R160, R160 ;  /* 0x000000a000a07308 */ /* 0x000e620000000800 */
[--C-:B------:R-:W-:Y:S01]  /*d710*/  FFMA.FTZ R155, R155, UR5, -R156.reuse ;  /* 0x000000059b9b7c23 */ /* 0x100fe2000801089c */
[----:B------:R-:W-:Y:S01]  /*d720*/  FFMA.FTZ R158, R158, UR5, -R156 ;  /* 0x000000059e9e7c23 */ /* 0x000fe2000801089c */
[----:B------:R-:W-:Y:S01]  /*d730*/  IMAD.U32 R157, RZ, RZ, UR4 ;  /* 0x00000004ff9d7e24 */ /* 0x000fe2000f8e00ff */
[----:B------:R-:W-:Y:S01]  /*d740*/  UIADD3 UR4, UR6, -0x1, URZ ;  /* 0xffffffff06047890 */ /* 0x000fe2000fffe03f */
[----:B------:R-:W-:-:S02]  /*d750*/  R2UR UR6, R16 ;  /* 0x00000000100672ca */ /* 0x000fc400000e0000 */
[----:B------:R-:W-:Y:S01]  /*d760*/  @!P1 VIADD R157, R157, 0x38860 ;  /* 0x000388609d9d9836 */ /* 0x000fe20000000000 */
[----:B------:R-:W2:Y:S01]  /*d770*/  MUFU.EX2 R211, R211 ;  /* 0x000000d300d37308 */ /* 0x000ea20000000800 */
[----:B0-----:R-:W-:Y:S01]  /*d780*/  FFMA.FTZ R5, R2, R5, R209 ;  /* 0x0000000502057223 */ /* 0x001fe200000100d1 */
[----:B------:R-:W-:Y:S02]  /*d790*/  IMAD.U32 R232, RZ, RZ, UR4 ;  /* 0x00000004ffe87e24 */ /* 0x000fe4000f8e00ff */
[----:B------:R-:W-:-:S04]  /*d7a0*/  @!P1 PRMT R157, RZ, 0x654, R157 ;  /* 0x00000654ff9d9816 */ /* 0x000fc8000000009d */
[----:B------:R-:W0:Y:S01]  /*d7b0*/  MUFU.EX2 R164, R164 ;  /* 0x000000a400a47308 */ /* 0x000e220000000800 */
[C---:B-1----:R-:W-:Y:S01]  /*d7c0*/  FADD.FTZ R162, R160.reuse, R5 ;  /* 0x00000005a0a27221 */ /* 0x042fe20000010000 */
[----:B------:R-:W-:Y:S01]  /*d7d0*/  F2FP.F16.F32.PACK_AB R209, R160, R209 ;  /* 0x000000d1a0d1723e */ /* 0x000fe200000000ff */
[----:B------:R-:W-:-:S05]  /*d7e0*/  IMAD.U32 R231, RZ, RZ, UR6 ;  /* 0x00000006ffe77e24 */ /* 0x000fca000f8e00ff */
        /* <DEDUP_REMOVED lines=17> */
[----:B------:R-:W2:Y:S01]  /*d900*/  MUFU.EX2 R152, R152 ;  /* 0x0000009800987308 */ /* 0x000ea20000000800 */
[----:B------:R-:W-:-:S02]  /*d910*/  WARPGROUP.DEPBAR.LE gsb0, 0x0 ;  /* 0x00008000000079c5 */ /* 0x000fc40000010000 */
[----:B------:R3:W-:Y:S01]  /*d920*/  @!P1 SYNCS.ARRIVE.TRANS64.RED.A1T0 RZ, [R21+URZ], RZ ;  /* 0x000000ff15ff99a7 */ /* 0x0007e2000810043f */
[----:B------:R-:W-:Y:S01]  /*d930*/  FFMA.FTZ R193, R154, UR5, -R156 ;  /* 0x000000059ac17c23 */ /* 0x000fe2000801089c */
[----:B------:R-:W-:-:S03]  /*d940*/  FADD.FTZ R154, R168, R5 ;  /* 0x00000005a89a7221 */ /* 0x000fc60000010000 */
[----:B------:R-:W-:Y:S01]  /*d950*/  MUFU.EX2 R155, R155 ;  /* 0x0000009b009b7308 */ /* 0x000fe20000000800 */
[----:B0-----:R-:W-:Y:S01]  /*d960*/  FADD.FTZ R5, R207, R154 ;  /* 0x0000009acf057221 */ /* 0x001fe20000010000 */
[----:B-1----:R-:W-:Y:S01]  /*d970*/  F2FP.F16.F32.PACK_AB R207, R172, R207 ;  /* 0x000000cfaccf723e */ /* 0x002fe200000000ff */
[----:B---3--:R-:W-:Y:S01]  /*d980*/  FFMA.FTZ R21, R0, R14, R183 ;  /* 0x0000000e00157223 */ /* 0x008fe200000100b7 */
[--C-:B------:R-:W-:Y:S01]  /*d990*/  FFMA.FTZ R14, R163, UR5, -R156.reuse ;  /* 0x00000005a30e7c23 */ /* 0x100fe2000801089c */
[----:B------:R-:W-:-:S03]  /*d9a0*/  FFMA.FTZ R156, R159, UR5, -R156 ;  /* 0x000000059f9c7c23 */ /* 0x000fc6000801089c */
[----:B------:R-:W-:Y:S01]  /*d9b0*/  MUFU.EX2 R154, R167 ;  /* 0x000000a7009a7308 */ /* 0x000fe20000000800 */
[----:B------:R-:W-:Y:S01]  /*d9c0*/  FADD.FTZ R21, R208, R21 ;  /* 0x00000015d0157221 */ /* 0x000fe20000010000 */
[----:B------:R0:W-:Y:S01]  /*d9d0*/  @!P1 SYNCS.ARRIVE.TRANS64.RED.A1T0 RZ, [R157+URZ], RZ ;  /* 0x000000ff9dff99a7 */ /* 0x0001e2000810043f */
[----:B--2---:R-:W-:Y:S02]  /*d9e0*/  F2FP.F16.F32.PACK_AB R192, R152, R19 ;  /* 0x0000001398c0723e */ /* 0x004fe400000000ff */
[----:B------:R-:W-:Y:S01]  /*d9f0*/  FADD.FTZ R176, R210, R21 ;  /* 0x00000015d2b07221 */ /* 0x000fe20000010000 */
[----:B------:R-:W-:Y:S02]  /*da00*/  F2FP.F16.F32.PACK_AB R208, R208, R183 ;  /* 0x000000b7d0d0723e */ /* 0x000fe400000000ff */
[----:B------:R-:W1:Y:S01]  /*da10*/  MUFU.EX2 R14, R14 ;  /* 0x0000000e000e7308 */ /* 0x000e620000000800 */
[C---:B------:R-:W-:Y:S01]  /*da20*/  FADD.FTZ R21, R191.reuse, R176 ;  /* 0x000000b0bf157221 */ /* 0x040fe20000010000 */
[----:B------:R-:W-:-:S03]  /*da30*/  F2FP.F16.F32.PACK_AB R210, R191, R210 ;  /* 0x000000d2bfd2723e */ /* 0x000fc600000000ff */
[----:B------:R-:W-:Y:S01]  /*da40*/  FADD.FTZ R166, R204, R21 ;  /* 0x00000015cca67221 */ /* 0x000fe20000010000 */
[C---:B------:R-:W-:Y:S02]  /*da50*/  F2FP.F16.F32.PACK_AB R204, R187.reuse, R204 ;  /* 0x000000ccbbcc723e */ /* 0x040fe400000000ff */
[----:B------:R-:W-:Y:S01]  /*da60*/  MUFU.EX2 R193, R193 ;  /* 0x000000c100c17308 */ /* 0x000fe20000000800 */
[----:B------:R-:W-:-:S04]  /*da70*/  FADD.FTZ R21, R187, R166 ;  /* 0x000000a6bb157221 */ /* 0x000fc80000010000 */
[----:B------:R-:W-:Y:S01]  /*da80*/  FADD.FTZ R162, R206, R21 ;  /* 0x00000015cea27221 */ /* 0x000fe20000010000 */
[C---:B------:R-:W-:Y:S02]  /*da90*/  F2FP.F16.F32.PACK_AB R206, R189.reuse, R206 ;  /* 0x000000cebdce723e */ /* 0x040fe400000000ff */
[----:B------:R-:W-:Y:S01]  /*daa0*/  MUFU.EX2 R153, R153 ;  /* 0x0000009900997308 */ /* 0x000fe20000000800 */
[----:B------:R-:W-:Y:S01]  /*dab0*/  FADD.FTZ R21, R189, R162 ;  /* 0x000000a2bd157221 */ /* 0x000fe20000010000 */
[----:B------:R-:W-:-:S03]  /*dac0*/  FADD.FTZ R162, R172, R5 ;  /* 0x00000005aca27221 */ /* 0x000fc60000010000 */
[----:B------:R-:W-:Y:S01]  /*dad0*/  FADD.FTZ R166, R200, R21 ;  /* 0x00000015c8a67221 */ /* 0x000fe20000010000 */
[----:B------:R-:W-:Y:S01]  /*dae0*/  FADD.FTZ R5, R201, R162 ;  /* 0x000000a2c9057221 */ /* 0x000fe20000010000 */
[C---:B------:R-:W-:Y:S01]  /*daf0*/  F2FP.F16.F32.PACK_AB R200, R169.reuse, R200 ;  /* 0x000000c8a9c8723e */ /* 0x040fe200000000ff */
[----:B------:R-:W-:Y:S01]  /*db00*/  MUFU.EX2 R195, R158 ;  /* 0x0000009e00c37308 */ /* 0x000fe20000000800 */
[----:B------:R-:W-:Y:S01]  /*db10*/  FADD.FTZ R21, R169, R166 ;  /* 0x000000a6a9157221 */ /* 0x000fe20000010000 */
[C---:B------:R-:W-:Y:S01]  /*db20*/  FADD.FTZ R160, R170.reuse, R5 ;  /* 0x00000005aaa07221 */ /* 0x040fe20000010000 */
[----:B------:R-:W-:Y:S02]  /*db30*/  F2FP.F16.F32.PACK_AB R201, R170, R201 ;  /* 0x000000c9aac9723e */ /* 0x000fe400000000ff */
[----:B------:R-:W-:Y:S01]  /*db40*/  FADD.FTZ R162, R202, R21 ;  /* 0x00000015caa27221 */ /* 0x000fe20000010000 */
[----:B------:R-:W-:Y:S01]  /*db50*/  FADD.FTZ R5, R203, R160 ;  /* 0x000000a0cb057221 */ /* 0x000fe20000010000 */
[C---:B------:R-:W-:Y:S01]  /*db60*/  F2FP.F16.F32.PACK_AB R202, R173.reuse, R202 ;  /* 0x000000caadca723e */ /* 0x040fe200000000ff */
[----:B------:R-:W2:Y:S01]  /*db70*/  MUFU.EX2 R20, R182 ;  /* 0x000000b600147308 */ /* 0x000ea20000000800 */
[----:B------:R-:W-:Y:S01]  /*db80*/  FADD.FTZ R21, R173, R162 ;  /* 0x000000a2ad157221 */ /* 0x000fe20000010000 */
[C---:B------:R-:W-:Y:S01]  /*db90*/  FADD.FTZ R160, R174.reuse, R5 ;  /* 0x00000005aea07221 */ /* 0x040fe20000010000 */
[----:B------:R-:W-:-:S02]  /*dba0*/  F2FP.F16.F32.PACK_AB R203, R174, R203 ;  /* 0x000000cbaecb723e */ /* 0x000fc400000000ff */
[----:B------:R-:W-:Y:S01]  /*dbb0*/  FADD.FTZ R162, R196, R21 ;  /* 0x00000015c4a27221 */ /* 0x000fe20000010000 */
[----:B------:R-:W-:Y:S01]  /*dbc0*/  FADD.FTZ R5, R197, R160 ;  /* 0x000000a0c5057221 */ /* 0x000fe20000010000 */
[C---:B-1----:R-:W-:Y:S01]  /*dbd0*/  F2FP.F16.F32.PACK_AB R197, R14.reuse, R197 ;  /* 0x000000c50ec5723e */ /* 0x042fe200000000ff */
[----:B------:R-:W1:Y:S01]  /*dbe0*/  MUFU.EX2 R156, R156 ;  /* 0x0000009c009c7308 */ /* 0x000e620000000800 */
[C---:B------:R-:W-:Y:S01]  /*dbf0*/  FADD.FTZ R21, R181.reuse, R162 ;  /* 0x000000a2b5157221 */ /* 0x040fe20000010000 */
[----:B------:R-:W-:Y:S01]  /*dc00*/  FADD.FTZ R160, R14, R5 ;  /* 0x000000050ea07221 */ /* 0x000fe20000010000 */
[----:B------:R-:W-:Y:S02]  /*dc10*/  F2FP.F16.F32.PACK_AB R196, R181, R196 ;  /* 0x000000c4b5c4723e */ /* 0x000fe400000000ff */
[----:B------:R-:W-:Y:S01]  /*dc20*/  FADD.FTZ R162, R198, R21 ;  /* 0x00000015c6a27221 */ /* 0x000fe20000010000 */
[----:B------:R-:W-:Y:S01]  /*dc30*/  FADD.FTZ R5, R199, R160 ;  /* 0x000000a0c7057221 */ /* 0x000fe20000010000 */
[----:B------:R-:W-:Y:S01]  /*dc40*/  F2FP.F16.F32.PACK_AB R198, R161, R198 ;  /* 0x000000c6a1c6723e */ /* 0x000fe200000000ff */
[----:B------:R-:W-:-:S02]  /*dc50*/  IMAD.U32 R21, RZ, RZ, UR60 ;  /* 0x0000003cff157e24 */ /* 0x000fc4000f8e00ff */
[----:B------:R-:W-:Y:S01]  /*dc60*/  FADD.FTZ R162, R161, R162 ;  /* 0x000000a2a1a27221 */ /* 0x000fe20000010000 */
[----:B------:R-:W-:Y:S01]  /*dc70*/  FADD.FTZ R160, R154, R5 ;  /* 0x000000059aa07221 */ /* 0x000fe20000010000 */
[----:B--2---:R-:W-:Y:S02]  /*dc80*/  F2FP.F16.F32.PACK_AB R194, R20, R153 ;  /* 0x0000009914c2723e */ /* 0x004fe400000000ff */
[----:B------:R-:W-:Y:S01]  /*dc90*/  FADD.FTZ R5, R19, R162 ;  /* 0x000000a213057221 */ /* 0x000fe20000010000 */
[----:B------:R-:W-:Y:S01]  /*dca0*/  FADD.FTZ R160, R193, R160 ;  /* 0x000000a0c1a07221 */ /* 0x000fe20000010000 */
[----:B------:R-:W-:Y:S01]  /*dcb0*/  F2FP.F16.F32.PACK_AB R199, R154, R199 ;  /* 0x000000c79ac7723e */ /* 0x000fe200000000ff */
[----:B------:R-:W-:Y:S02]  /*dcc0*/  IMAD.MOV.U32 R19, RZ, RZ, R4 ;  /* 0x000000ffff137224 */ /* 0x000fe400078e0004 */
[----:B------:R-:W-:Y:S01]  /*dcd0*/  FADD.FTZ R14, R152, R5 ;  /* 0x00000005980e7221 */ /* 0x000fe20000010000 */
[C---:B------:R-:W-:Y:S01]  /*dce0*/  FADD.FTZ R160, R155.reuse, R160 ;  /* 0x000000a09ba07221 */ /* 0x040fe20000010000 */
[----:B------:R-:W-:-:S02]  /*dcf0*/  F2FP.F16.F32.PACK_AB R193, R155, R193 ;  /* 0x000000c19bc1723e */ /* 0x000fc400000000ff */
[----:B------:R-:W-:Y:S01]  /*dd00*/  FADD.FTZ R5, R153, R14 ;  /* 0x0000000e99057221 */ /* 0x000fe20000010000 */
[----:B------:R-:W-:Y:S01]  /*dd10*/  FADD.FTZ R160, R195, R160 ;  /* 0x000000a0c3a07221 */ /* 0x000fe20000010000 */
[----:B-1----:R-:W-:Y:S02]  /*dd20*/  F2FP.F16.F32.PACK_AB R195, R156, R195 ;  /* 0x000000c39cc3723e */ /* 0x002fe400000000ff */
[----:B------:R-:W-:Y:S01]  /*dd30*/  FADD.FTZ R14, R20, R5 ;  /* 0x00000005140e7221 */ /* 0x000fe20000010000 */
[----:B------:R-:W-:Y:S01]  /*dd40*/  FADD.FTZ R5, R156, R160 ;  /* 0x000000a09c057221 */ /* 0x000fe20000010000 */
[----:B------:R-:W-:Y:S01]  /*dd50*/  IMAD.MOV.U32 R20, RZ, RZ, R3 ;  /* 0x000000ffff147224 */ /* 0x000fe200078e0003 */
[----:B0-----:R-:W-:Y:S06]  /*dd60*/  @P2 BRA `(.L_x_2406) ;  /* 0xffffffc000402947 */ /* 0x001fec000383ffff */
.L_x_2397:
        /* <DEDUP_REMOVED lines=131> */
.L_x_2407:
        /* <DEDUP_REMOVED lines=8> */
.L_x_2408:
[----:B-1----:R-:W-:Y:S05]  /*e620*/  @P2 BRA `(.L_x_2409) ;  /* 0x0000000000082947 */ /* 0x002fea0003800000 */
[----:B------:R-:W1:Y:S02]  /*e630*/  SYNCS.PHASECHK.TRANS64.TRYWAIT P0, [UR7+0x38850], R0 ;  /* 0x03885000ff0075a7 */ /* 0x000e640008000147 */
[----:B-1----:R-:W-:Y:S05]  /*e640*/  @!P0 BRA `(.L_x_2410) ;  /* 0x0000009000048947 */ /* 0x002fea0003800000 */
.L_x_2409:
[----:B------:R-:W-:Y:S01]  /*e650*/  R2UR UR4, R17 ;  /* 0x00000000110472ca */ /* 0x000fe200000e0000 */
[----:B------:R-:W-:Y:S01]  /*e660*/  WARPGROUP.ARRIVE ;  /* 0x00000000000079c5 */ /* 0x000fe20000000000 */
[----:B------:R-:W-:Y:S01]  /*e670*/  UMOV UR11, 0x40000040 ;  /* 0x40000040000b7882 */ /* 0x000fe20000000000 */
[----:B01----:R-:W0:Y:S01]  /*e680*/  SHFL.BFLY PT, R0, R5, 0x2, 0x1f ;  /* 0x0c401f0005007f89 */ /* 0x003e2200000e0000 */
[----:B------:R-:W-:Y:S01]  /*e690*/  IMAD.MOV.U32 R6, RZ, RZ, RZ ;  /* 0x000000ffff067224 */ /* 0x000fe200078e00ff */
[----:B------:R-:W-:Y:S01]  /*e6a0*/  R2UR UR9, R220 ;  /* 0x00000000dc0972ca */ /* 0x000fe200000e0000 */
[----:B------:R-:W-:Y:S01]  /*e6b0*/  IMAD.U32 R12, RZ, RZ, UR7 ;  /* 0x00000007ff0c7e24 */ /* 0x000fe2000f8e00ff */
[----:B------:R-:W1:Y:S01]  /*e6c0*/  SHFL.BFLY PT, R7, R14, 0x2, 0x1f ;  /* 0x0c401f000e077f89 */ /* 0x000e6200000e0000 */
[----:B------:R-:W-:Y:S01]  /*e6d0*/  R2UR UR8, R16 ;  /* 0x00000000100872ca */ /* 0x000fe200000e0000 */
[----:B------:R-:W-:-:S04]  /*e6e0*/  IMAD.U32 R13, RZ, RZ, UR5 ;  /* 0x00000005ff0d7e24 */ /* 0x000fc8000f8e00ff */
[----:B------:R-:W-:-:S04]  /*e6f0*/  UIADD3 UR4, UR4, 0x400, URZ ;  /* 0x0000040004047890 */ /* 0x000fc8000fffe03f */
[----:B------:R-:W-:Y:S02]  /*e700*/  USHF.R.U32.HI UR4, URZ, 0x4, UR4 ;  /* 0x000000043f047899 */ /* 0x000fe40008011604 */
[----:B------:R-:W-:Y:S02]  /*e710*/  UIADD3 UR9, UR9, 0x1, URZ ;  /* 0x0000000109097890 */ /* 0x000fe4000fffe03f */
[----:B------:R-:W-:-:S04]  /*e720*/  ULOP3.LUT UR4, UR4, 0x3fff, URZ, 0xc0, !UPT ;  /* 0x00003fff04047892 */ /* 0x000fc8000f8ec03f */
[----:B------:R-:W-:Y:S01]  /*e730*/  ULOP3.LUT UR4, UR4, 0x2800000, URZ, 0xfc, !UPT ;  /* 0x0280000004047892 */ /* 0x000fe2000f8efc3f */
[----:B------:R-:W-:Y:S02]  /*e740*/  IMAD.U32 R220, RZ, RZ, UR9 ;  /* 0x00000009ffdc7e24 */ /* 0x000fe4000f8e00ff */
[----:B0-----:R-:W-:Y:S01]  /*e750*/  FADD.FTZ R2, R0, R5 ;  /* 0x0000000500027221 */ /* 0x001fe20000010000 */
[----:B------:R-:W-:Y:S01]  /*e760*/  IMAD.MOV.U32 R5, RZ, RZ, RZ ;  /* 0x000000ffff057224 */ /* 0x000fe200078e00ff */
[----:B------:R-:W-:Y:S01]  /*e770*/  UIMAD UR4, UR60, 0xa00, UR4 ;  /* 0x00000a003c0478a4 */ /* 0x000fe2000f8e0204 */
[----:B-1----:R-:W-:Y:S02]  /*e780*/  FADD.FTZ R7, R7, R14 ;  /* 0x0000000e07077221 */ /* 0x002fe40000010000 */
[----:B------:R-:W0:Y:S01]  /*e790*/  SHFL.BFLY PT, R9, R2, 0x1, 0x1f ;  /* 0x0c201f0002097f89 */ /* 0x000e2200000e0000 */
[----:B------:R-:W-:Y:S02]  /*e7a0*/  UIADD3 UR6, UR4, 0x80, URZ ;  /* 0x0000008004067890 */ /* 0x000fe4000fffe03f */
[----:B------:R-:W-:Y:S01]  /*e7b0*/  UIADD3 UR60, UR60, 0x1, URZ ;  /* 0x000000013c3c7890 */ /* 0x000fe2000fffe03f */
[----:B------:R-:W1:Y:S01]  /*e7c0*/  SHFL.BFLY PT, R0, R7, 0x1, 0x1f ;  /* 0x0c201f0007007f89 */ /* 0x000e6200000e0000 */
[----:B------:R-:W-:-:S02]  /*e7d0*/  UMOV UR10, UR4 ;  /* 0x00000004000a7c82 */ /* 0x000fc40008000000 */
[----:B------:R-:W-:Y:S01]  /*e7e0*/  HGMMA.64x256x16.F32 R24, R208, gdesc[UR8].tnspB, R24, gsb0 ;  /* 0x43e00008d0187df0 */ /* 0x000fe20008000818 */
[----:B------:R-:W-:Y:S01]  /*e7f0*/  UMOV UR10, UR6 ;  /* 0x00000006000a7c82 */ /* 0x000fe20008000000 */
[----:B------:R-:W-:Y:S01]  /*e800*/  UMOV UR11, 0x40000040 ;  /* 0x40000040000b7882 */ /* 0x000fe20000000000 */
[----:B------:R-:W-:Y:S02]  /*e810*/  UIADD3 UR6, UR4, 0x100, URZ ;  /* 0x0000010004067890 */ /* 0x000fe4000fffe03f */
[----:B------:R-:W-:-:S04]  /*e820*/  UISETP.NE.AND UP0, UPT, UR60, 0x2, UPT ;  /* 0x000000023c00788c */ /* 0x000fc8000bf05270 */
[----:B------:R-:W-:Y:S01]  /*e830*/  USEL UR60, UR60, URZ, UP0 ;  /* 0x0000003f3c3c7287 */ /* 0x000fe20008000000 */
        /* <DEDUP_REMOVED lines=25> */
[----:B------:R-:W-:Y:S02]  /*e9d0*/  UIADD3 UR6, UR4, 0x180, URZ ;  /* 0x0000018004067890 */ /* 0x000fe4000fffe03f */
[----:B------:R-:W-:Y:S01]  /*e9e0*/  UIADD3 UR4, UR4, 0x200, URZ ;  /* 0x0000020004047890 */ /* 0x000fe2000fffe03f */
[----:B------:R-:W-:Y:S02]  /*e9f0*/  WARPGROUP.DEPBAR.LE gsb0, 0x0 ;  /* 0x00008000000079c5 */ /* 0x000fe40000010000 */
[----:B------:R-:W-:-:S15]  /*ea00*/  WARPGROUP.ARRIVE ;  /* 0x00000000000079c5 */ /* 0x000fde0000000000 */
[----:B------:R-:W-:-:S05]  /*ea10*/  NOP ;  /* 0x0000000000007918 */ /* 0x000fca0000000000 */
        /* <DEDUP_REMOVED lines=10> */
[----:B------:R-:W-:-:S06]  /*eac0*/  ULOP3.LUT UR8, UR8, UR4, URZ, 0x3c, !UPT ;  /* 0x0000000408087292 */ /* 0x000fcc000f8e3c3f */
[----:B------:R-:W-:Y:S01]  /*ead0*/  IMAD.U32 R16, RZ, RZ, UR8 ;  /* 0x00000008ff107e24 */ /* 0x000fe2000f8e00ff */
[----:B------:R-:W-:Y:S02]  /*eae0*/  WARPGROUP.DEPBAR.LE gsb0, 0x0 ;  /* 0x00008000000079c5 */ /* 0x000fe40000010000 */
[----:B------:R-:W-:-:S12]  /*eaf0*/  WARPGROUP.ARRIVE ;  /* 0x00000000000079c5 */ /* 0x000fd80000000000 */
        /* <DEDUP_REMOVED lines=131> */
.L_x_2380:
        /* <DEDUP_REMOVED lines=13> */
[----:B------:R-:W-:Y:S01]  /*f400*/  F2FP.F16.F32.PACK_AB R24, R25, R24 ;  /* 0x000000181918723e */ /* 0x000fe200000000ff */
[----:B------:R-:W-:Y:S01]  /*f410*/  ULDC.64 UR16, c[0x0][0x208] ;  /* 0x0000820000107ab9 */ /* 0x000fe20000000a00 */
[----:B------:R-:W-:Y:S02]  /*f420*/  F2FP.F16.F32.PACK_AB R25, R17, R26 ;  /* 0x0000001a1119723e */ /* 0x000fe400000000ff */
[----:B------:R-:W-:Y:S02]  /*f430*/  F2FP.F16.F32.PACK_AB R26, R29, R28 ;  /* 0x0000001c1d1a723e */ /* 0x000fe400000000ff */
[----:B------:R-:W-:-:S02]  /*f440*/  F2FP.F16.F32.PACK_AB R27, R27, R30 ;  /* 0x0000001e1b1b723e */ /* 0x000fc400000000ff */
[----:B------:R-:W-:Y:S02]  /*f450*/  R2UR UR11, R217 ;  /* 0x00000000d90b72ca */ /* 0x000fe400000e0000 */
[----:B------:R-:W-:Y:S02]  /*f460*/  R2UR UR14, R218 ;  /* 0x00000000da0e72ca */ /* 0x000fe400000e0000 */
[----:B------:R-:W-:Y:S02]  /*f470*/  F2FP.F16.F32.PACK_AB R32, R33, R32 ;  /* 0x000000202120723e */ /* 0x000fe400000000ff */
[----:B------:R-:W-:Y:S02]  /*f480*/  F2FP.F16.F32.PACK_AB R33, R35, R34 ;  /* 0x000000222321723e */ /* 0x000fe400000000ff */
[----:B------:R-:W-:Y:S01]  /*f490*/  F2FP.F16.F32.PACK_AB R34, R37, R176 ;  /* 0x000000b02522723e */ /* 0x000fe200000000ff */
[----:B------:R-:W-:Y:S01]  /*f4a0*/  VIADD R37, R212, UR13 ;  /* 0x0000000dd4257c36 */ /* 0x000fe20008000000 */
[----:B------:R-:W-:-:S02]  /*f4b0*/  F2FP.F16.F32.PACK_AB R35, R39, R38 ;  /* 0x000000262723723e */ /* 0x000fc400000000ff */
[----:B------:R-:W-:Y:S01]  /*f4c0*/  F2FP.F16.F32.PACK_AB R173, R174, R173 ;  /* 0x000000adaead723e */ /* 0x000fe200000000ff */
[----:B------:R-:W-:Y:S01]  /*f4d0*/  USHF.R.S32.HI UR10, URZ, 0x1f, UR11 ;  /* 0x0000001f3f0a7899 */ /* 0x000fe2000801140b */
[----:B------:R-:W-:Y:S01]  /*f4e0*/  F2FP.F16.F32.PACK_AB R174, R149, R148 ;  /* 0x0000009495ae723e */ /* 0x000fe200000000ff */
[----:B------:R-:W-:Y:S01]  /*f4f0*/  UIMAD.WIDE.U32 UR6, UR11, UR8, URZ ;  /* 0x000000080b0672a5 */ /* 0x000fe2000f8e003f */
[----:B------:R-:W-:Y:S01]  /*f500*/  F2FP.F16.F32.PACK_AB R175, R177, R175 ;  /* 0x000000afb1af723e */ /* 0x000fe200000000ff */
[----:B------:R-:W-:Y:S02]  /*f510*/  UIMAD UR5, UR10, UR8, URZ ;  /* 0x000000080a0572a4 */ /* 0x000fe4000f8e023f */
[----:B------:R-:W-:Y:S01]  /*f520*/  USHF.R.S32.HI UR12, URZ, 0x1f, UR14 ;  /* 0x0000001f3f0c7899 */ /* 0x000fe2000801140e */
[----:B------:R-:W-:Y:S02]  /*f530*/  MOV R168, R199 ;  /* 0x000000c700a87202 */ /* 0x000fe40000000f00 */
[----:B0-----:R-:W-:Y:S01]  /*f540*/  MOV R169, R4 ;  /* 0x0000000400a97202 */ /* 0x001fe20000000f00 */
[----:B------:R-:W-:-:S03]  /*f550*/  UIMAD UR5, UR11, UR9, UR5 ;  /* 0x000000090b0572a4 */ /* 0x000fc6000f8e0205 */
[----:B------:R-:W-:Y:S01]  /*f560*/  ULDC.64 UR8, c[0x0][0xb98] ;  /* 0x0002e60000087ab9 */ /* 0x000fe20000000a00 */
[--C-:B------:R-:W-:Y:S01]  /*f570*/  IMAD.WIDE R20, R224, 0x2, R168.reuse ;  /* 0x00000002e0147825 */ /* 0x100fe200078e02a8 */
[----:B------:R-:W-:Y:S02]  /*f580*/  UIADD3 UR7, UR7, UR5, URZ ;  /* 0x0000000507077290 */ /* 0x000fe4000fffe03f */
[----:B------:R-:W-:Y:S01]  /*f590*/  UIMAD UR5, UR12, UR8, URZ ;  /* 0x000000080c0572a4 */ /* 0x000fe2000f8e023f */
[----:B------:R-:W-:Y:S01]  /*f5a0*/  IMAD.WIDE R168, R5, 0x2, R168 ;  /* 0x0000000205a87825 */ /* 0x000fe200078e02a8 */
[C---:B------:R-:W-:Y:S01]  /*f5b0*/  IADD3 R119, P6, R20.reuse, 0xc000, RZ ;  /* 0x0000c00014777810 */ /* 0x040fe20007fde0ff */
[----:B------:R-:W-:Y:S01]  /*f5c0*/  UIMAD.WIDE.U32 UR6, UR14, UR8, UR6 ;  /* 0x000000080e0672a5 */ /* 0x000fe2000f8e0006 */
[C---:B------:R-:W-:Y:S01]  /*f5d0*/  IADD3 R7, P3, R20.reuse, 0xc060, RZ ;  /* 0x0000c06014077810 */ /* 0x040fe20007f7e0ff */
[----:B------:R-:W-:Y:S01]  /*f5e0*/  UIMAD UR5, UR14, UR9, UR5 ;  /* 0x000000090e0572a4 */ /* 0x000fe2000f8e0205 */
[C---:B------:R-:W-:Y:S01]  /*f5f0*/  IADD3 R111, P2, R20.reuse, 0x8040, RZ ;  /* 0x00008040146f7810 */ /* 0x040fe20007f5e0ff */
[--C-:B------:R-:W-:Y:S01]  /*f600*/  IMAD.X R11, RZ, RZ, R21.reuse, P6 ;  /* 0x000000ffff0b7224 */ /* 0x100fe200030e0615 */
[----:B------:R-:W-:Y:S01]  /*f610*/  LOP3.LUT R171, R20, 0x380, RZ, 0xc0, !PT ;  /* 0x0000038014ab7812 */ /* 0x000fe200078ec0ff */
[--C-:B------:R-:W-:Y:S01]  /*f620*/  IMAD.X R5, RZ, RZ, R21.reuse, P3 ;  /* 0x000000ffff057224 */ /* 0x100fe200018e0615 */
[----:B------:R-:W-:Y:S01]  /*f630*/  LOP3.LUT R10, R119, 0x380, RZ, 0xc0, !PT ;  /* 0x00000380770a7812 */ /* 0x000fe200078ec0ff */
[----:B------:R-:W-:Y:S01]  /*f640*/  IMAD.X R153, RZ, RZ, R21, P2 ;  /* 0x000000ffff997224 */ /* 0x000fe200010e0615 */
[----:B------:R-:W-:Y:S01]  /*f650*/  LOP3.LUT R4, R7, 0x380, RZ, 0xc0, !PT ;  /* 0x0000038007047812 */ /* 0x000fe200078ec0ff */
[----:B------:R-:W-:Y:S01]  /*f660*/  ULDC.64 UR8, c[0x0][0xae8] ;  /* 0x0002ba0000087ab9 */ /* 0x000fe20000000a00 */
[----:B------:R-:W-:-:S02]  /*f670*/  SHF.R.U64 R171, R171, 0x3, RZ ;  /* 0x00000003abab7819 */ /* 0x000fc400000012ff */
[----:B------:R-:W-:Y:S02]  /*f680*/  IADD3 R12, P2, R20, 0x4000, RZ ;  /* 0x00004000140c7810 */ /* 0x000fe40007f5e0ff */
[----:B------:R-:W-:Y:S02]  /*f690*/  SHF.R.U64 R10, R10, 0x3, RZ ;  /* 0x000000030a0a7819 */ /* 0x000fe400000012ff */
[----:B------:R-:W-:Y:S01]  /*f6a0*/  SHF.R.U64 R4, R4, 0x3, RZ ;  /* 0x0000000304047819 */ /* 0x000fe200000012ff */
[----:B------:R-:W-:Y:S01]  /*f6b0*/  IMAD.X R13, RZ, RZ, R21, P2 ;  /* 0x000000ffff0d7224 */ /* 0x000fe200010e0615 */
[C---:B------:R-:W-:Y:S02]  /*f6c0*/  IADD3 R127, P4, R20.reuse, 0xc040, RZ ;  /* 0x0000c040147f7810 */ /* 0x040fe40007f9e0ff */
[C---:B------:R-:W-:Y:S02]  /*f6d0*/  IADD3 R123, P5, R20.reuse, 0xc020, RZ ;  /* 0x0000c020147b7810 */ /* 0x040fe40007fbe0ff */
[----:B------:R-:W-:-:S02]  /*f6e0*/  IADD3 R115, P0, R20, 0x8060, RZ ;  /* 0x0000806014737810 */ /* 0x000fc40007f1e0ff */
[C---:B------:R-:W-:Y:S01]  /*f6f0*/  IADD3 R31, P1, R20.reuse, 0x20, RZ ;  /* 0x00000020141f7810 */ /* 0x040fe20007f3e0ff */
[--C-:B------:R-:W-:Y:S01]  /*f700*/  IMAD.X R9, RZ, RZ, R21.reuse, P5 ;  /* 0x000000ffff097224 */ /* 0x100fe200028e0615 */
[----:B------:R-:W-:Y:S01]  /*f710*/  IADD3 R107, P3, R20, 0x8020, RZ ;  /* 0x00008020146b7810 */ /* 0x000fe20007f7e0ff */
[--C-:B------:R-:W-:Y:S01]  /*f720*/  IMAD.X R15, RZ, RZ, R21.reuse, P0 ;  /* 0x000000ffff0f7224 */ /* 0x100fe200000e0615 */
[----:B------:R-:W-:Y:S01]  /*f730*/  LOP3.LUT R170, R171, R20, RZ, 0x3c, !PT ;  /* 0x00000014abaa7212 */ /* 0x000fe200078e3cff */
[--C-:B------:R-:W-:Y:S01]  /*f740*/  IMAD.MOV.U32 R171, RZ, RZ, R21.reuse ;  /* 0x000000ffffab7224 */ /* 0x100fe200078e0015 */
[----:B------:R-:W-:Y:S01]  /*f750*/  LOP3.LUT R10, R10, R119, RZ, 0x3c, !PT ;  /* 0x000000770a0a7212 */ /* 0x000fe200078e3cff */
[--C-:B------:R-:W-:Y:S01]  /*f760*/  IMAD.X R151, RZ, RZ, R21.reuse, P1 ;  /* 0x000000ffff977224 */ /* 0x100fe200008e0615 */
[----:B------:R-:W-:Y:S01]  /*f770*/  LOP3.LUT R4, R4, R7, RZ, 0x3c, !PT ;  /* 0x0000000704047212 */ /* 0x000fe200078e3cff */
[--C-:B------:R-:W-:Y:S01]  /*f780*/  IMAD.X R7, RZ, RZ, R21.reuse, P4 ;  /* 0x000000ffff077224 */ /* 0x100fe200020e0615 */
[----:B------:R-:W-:Y:S01]  /*f790*/  IADD3 R119, P2, R168, 0x7000, RZ ;  /* 0x00007000a8777810 */ /* 0x000fe20007f5e0ff */
        /* <DEDUP_REMOVED lines=11> */
[----:B------:R-:W-:Y:S01]  /*f850*/  MOV R171, R170 ;  /* 0x000000aa00ab7202 */ /* 0x000fe20000000f00 */
[--C-:B------:R-:W-:Y:S01]  /*f860*/  IMAD.X R165, RZ, RZ, R21.reuse, P1 ;  /* 0x000000ffffa57224 */ /* 0x100fe200008e0615 */
[----:B------:R-:W-:Y:S01]  /*f870*/  LOP3.LUT R118, R119, 0x380, RZ, 0xc0, !PT ;  /* 0x0000038077767812 */ /* 0x000fe200078ec0ff */
[----:B------:R-:W0:Y:S01]  /*f880*/  LDC R170, c[0x0][0xbe8] ;  /* 0x0002fa00ffaa7b82 */ /* 0x000e220000000800 */
[----:B------:R-:W-:Y:S01]  /*f890*/  IMAD.X R167, RZ, RZ, R21, P3 ;  /* 0x000000ffffa77224 */ /* 0x000fe200018e0615 */
[----:B------:R-:W-:-:S06]  /*f8a0*/  LOP3.LUT R21, R102, 0x380, RZ, 0xc0, !PT ;  /* 0x0000038066157812 */ /* 0x000fcc00078ec0ff */
[----:B------:R-:W-:Y:S01]  /*f8b0*/  BAR.SYNC.DEFER_BLOCKING 0x1, 0x100 ;  /* 0x0044000000007b1d */ /* 0x000fe20000010000 */
[----:B------:R-:W-:Y:S02]  /*f8c0*/  SHF.R.U64 R118, R118, 0x3, RZ ;  /* 0x0000000376767819 */ /* 0x000fe400000012ff */
[----:B------:R-:W-:Y:S02]  /*f8d0*/  LOP3.LUT R20, R31, 0x380, RZ, 0xc0, !PT ;  /* 0x000003801f147812 */ /* 0x000fe400078ec0ff */
[----:B------:R-:W-:Y:S02]  /*f8e0*/  SHF.R.U64 R21, R21, 0x3, RZ ;  /* 0x0000000315157819 */ /* 0x000fe400000012ff */
[----:B------:R-:W-:Y:S01]  /*f8f0*/  LOP3.LUT R118, R118, R119, RZ, 0x3c, !PT ;  /* 0x0000007776767212 */ /* 0x000fe200078e3cff */
[----:B------:R-:W-:Y:S01]  /*f900*/  IMAD.X R119, RZ, RZ, R169, P2 ;  /* 0x000000ffff777224 */ /* 0x000fe200010e06a9 */
[----:B------:R-:W-:Y:S02]  /*f910*/  IADD3 R147, P2, R168, 0xe000, RZ ;  /* 0x0000e000a8937810 */ /* 0x000fe40007f5e0ff */
[----:B------:R-:W-:-:S02]  /*f920*/  SHF.R.U64 R20, R20, 0x3, RZ ;  /* 0x0000000314147819 */ /* 0x000fc400000012ff */
[----:B------:R-:W-:Y:S02]  /*f930*/  LOP3.LUT R156, R21, R102, RZ, 0x3c, !PT ;  /* 0x00000066159c7212 */ /* 0x000fe400078e3cff */
[----:B------:R-:W-:Y:S02]  /*f940*/  LOP3.LUT R21, R22, 0x380, RZ, 0xc0, !PT ;  /* 0x0000038016157812 */ /* 0x000fe400078ec0ff */
[----:B------:R-:W-:Y:S02]  /*f950*/  LOP3.LUT R146, R147, 0x380, RZ, 0xc0, !PT ;  /* 0x0000038093927812 */ /* 0x000fe400078ec0ff */
[----:B------:R-:W-:Y:S02]  /*f960*/  LOP3.LUT R150, R20, R31, RZ, 0x3c, !PT ;  /* 0x0000001f14967212 */ /* 0x000fe400078e3cff */
[----:B------:R-:W-:Y:S02]  /*f970*/  LOP3.LUT R20, R99, 0x380, RZ, 0xc0, !PT ;  /* 0x0000038063147812 */ /* 0x000fe400078ec0ff */
[----:B------:R-:W-:Y:S01]  /*f980*/  SHF.R.U64 R21, R21, 0x3, RZ ;  /* 0x0000000315157819 */ /* 0x000fe200000012ff */
[----:B------:R1:W-:Y:S01]  /*f990*/  STSM.16.M88.4 [R171], R24 ;  /* 0x00000018ab007844 */ /* 0x0003e20000000200 */
[----:B------:R-:W-:-:S02]  /*f9a0*/  SHF.R.U64 R146, R146, 0x3, RZ ;  /* 0x0000000392927819 */ /* 0x000fc400000012ff */
[----:B------:R-:W-:Y:S02]  /*f9b0*/  SHF.R.U64 R20, R20, 0x3, RZ ;  /* 0x0000000314147819 */ /* 0x000fe400000012ff */
[----:B------:R-:W-:Y:S02]  /*f9c0*/  LOP3.LUT R164, R21, R22, RZ, 0x3c, !PT ;  /* 0x0000001615a47212 */ /* 0x000fe400078e3cff */
[----:B------:R-:W-:Y:S02]  /*f9d0*/  IADD3 R21, P3, R168, 0x1000, RZ ;  /* 0x00001000a8157810 */ /* 0x000fe40007f7e0ff */
[----:B------:R-:W-:Y:S01]  /*f9e0*/  LOP3.LUT R146, R146, R147, RZ, 0x3c, !PT ;  /* 0x0000009392927212 */ /* 0x000fe200078e3cff */
[----:B------:R-:W-:Y:S01]  /*f9f0*/  IMAD.X R147, RZ, RZ, R169, P2 ;  /* 0x000000ffff937224 */ /* 0x000fe200010e06a9 */
[----:B0-----:R-:W-:Y:S02]  /*fa00*/  ISETP.NE.AND P2, PT, R170, 0x1, PT ;  /* 0x00000001aa00780c */ /* 0x001fe40003f45270 */
[----:B------:R-:W-:-:S02]  /*fa10*/  LOP3.LUT R160, R20, R99, RZ, 0x3c, !PT ;  /* 0x0000006314a07212 */ /* 0x000fc400078e3cff */
[----:B------:R-:W-:Y:S02]  /*fa20*/  LOP3.LUT R20, R21, 0x380, RZ, 0xc0, !PT ;  /* 0x0000038015147812 */ /* 0x000fe400078ec0ff */
[----:B------:R-:W-:Y:S02]  /*fa30*/  LOP3.LUT R8, R123, 0x380, RZ, 0xc0, !PT ;  /* 0x000003807b087812 */ /* 0x000fe400078ec0ff */
[----:B------:R-:W-:Y:S02]  /*fa40*/  LOP3.LUT R14, R115, 0x380, RZ, 0xc0, !PT ;  /* 0x00000380730e7812 */ /* 0x000fe400078ec0ff */
[----:B------:R-:W-:Y:S02]  /*fa50*/  LOP3.LUT R110, R111, 0x380, RZ, 0xc0, !PT ;  /* 0x000003806f6e7812 */ /* 0x000fe400078ec0ff */
[----:B------:R-:W-:Y:S01]  /*fa60*/  LOP3.LUT R106, R107, 0x380, RZ, 0xc0, !PT ;  /* 0x000003806b6a7812 */ /* 0x000fe200078ec0ff */
[----:B-1----:R-:W0:Y:S01]  /*fa70*/  @P2 LDC R24, c[0x0][0xbec] ;  /* 0x0002fb00ff182b82 */ /* 0x002e220000000800 */
[----:B------:R-:W-:-:S02]  /*fa80*/  LOP3.LUT R102, R103, 0x380, RZ, 0xc0, !PT ;  /* 0x0000038067667812 */ /* 0x000fc400078ec0ff */
[----:B------:R-:W-:Y:S02]  /*fa90*/  SHF.R.U64 R20, R20, 0x3, RZ ;  /* 0x0000000314147819 */ /* 0x000fe400000012ff */
[----:B------:R-:W-:Y:S02]  /*faa0*/  SHF.R.U64 R8, R8, 0x3, RZ ;  /* 0x0000000308087819 */ /* 0x000fe400000012ff */
[----:B------:R-:W-:Y:S01]  /*fab0*/  SHF.R.U64 R14, R14, 0x3, RZ ;  /* 0x000000030e0e7819 */ /* 0x000fe200000012ff */
[----:B------:R-:W1:Y:S01]  /*fac0*/  @P2 LDC R27, c[0x0][0xbf0] ;  /* 0x0002fc00ff1b2b82 */ /* 0x000e620000000800 */
[----:B------:R-:W-:Y:S02]  /*fad0*/  SHF.R.U64 R110, R110, 0x3, RZ ;  /* 0x000000036e6e7819 */ /* 0x000fe400000012ff */
[----:B------:R-:W-:Y:S02]  /*fae0*/  SHF.R.U64 R106, R106, 0x3, RZ ;  /* 0x000000036a6a7819 */ /* 0x000fe400000012ff */
[----:B------:R-:W-:-:S02]  /*faf0*/  LOP3.LUT R31, R98, 0x380, RZ, 0xc0, !PT ;  /* 0x00000380621f7812 */ /* 0x000fc400078ec0ff */
[----:B------:R-:W-:Y:S02]  /*fb00*/  SHF.R.U64 R102, R102, 0x3, RZ ;  /* 0x0000000366667819 */ /* 0x000fe400000012ff */
[----:B------:R-:W-:Y:S01]  /*fb10*/  LOP3.LUT R20, R20, R21, RZ, 0x3c, !PT ;  /* 0x0000001514147212 */ /* 0x000fe200078e3cff */
[----:B------:R-:W-:Y:S01]  /*fb20*/  IMAD.X R21, RZ, RZ, R169, P3 ;  /* 0x000000ffff157224 */ /* 0x000fe200018e06a9 */
[----:B------:R-:W-:Y:S02]  /*fb30*/  LOP3.LUT R8, R8, R123, RZ, 0x3c, !PT ;  /* 0x0000007b08087212 */ /* 0x000fe400078e3cff */
[----:B------:R-:W-:Y:S02]  /*fb40*/  LOP3.LUT R14, R14, R115, RZ, 0x3c, !PT ;  /* 0x000000730e0e7212 */ /* 0x000fe400078e3cff */
[----:B------:R-:W-:Y:S01]  /*fb50*/  LOP3.LUT R152, R110, R111, RZ, 0x3c, !PT ;  /* 0x0000006f6e987212 */ /* 0x000fe200078e3cff */
[----:B0-----:R-:W-:Y:S01]  /*fb60*/  @P2 IMAD.HI.U32 R24, R37, R24, RZ ;  /* 0x0000001825182227 */ /* 0x001fe200078e00ff */
[----:B------:R-:W-:-:S02]  /*fb70*/  LOP3.LUT R154, R106, R107, RZ, 0x3c, !PT ;  /* 0x0000006b6a9a7212 */ /* 0x000fc400078e3cff */
[----:B------:R-:W-:Y:S02]  /*fb80*/  SHF.R.U64 R31, R31, 0x3, RZ ;  /* 0x000000031f1f7819 */ /* 0x000fe400000012ff */
[----:B------:R-:W-:Y:S02]  /*fb90*/  LOP3.LUT R158, R102, R103, RZ, 0x3c, !PT ;  /* 0x00000067669e7212 */ /* 0x000fe400078e3cff */
[C---:B------:R-:W-:Y:S02]  /*fba0*/  IADD3 R123, P3, R168.reuse, 0x8000, RZ ;  /* 0x00008000a87b7810 */ /* 0x040fe40007f7e0ff */
[C---:B------:R-:W-:Y:S02]  /*fbb0*/  IADD3 R99, P4, R168.reuse, 0x2000, RZ ;  /* 0x00002000a8637810 */ /* 0x040fe40007f9e0ff */
[C---:B------:R-:W-:Y:S02]  /*fbc0*/  IADD3 R103, P5, R168.reuse, 0x3000, RZ ;  /* 0x00003000a8677810 */ /* 0x040fe40007fbe0ff */
[----:B------:R-:W-:-:S02]  /*fbd0*/  IADD3 R107, P6, R168, 0x4000, RZ ;  /* 0x00004000a86b7810 */ /* 0x000fc40007fde0ff */
[C---:B------:R-:W-:Y:S02]  /*fbe0*/  IADD3 R111, P0, R168.reuse, 0x5000, RZ ;  /* 0x00005000a86f7810 */ /* 0x040fe40007f1e0ff */
[----:B------:R-:W-:Y:S02]  /*fbf0*/  IADD3 R115, P1, R168, 0x6000, RZ ;  /* 0x00006000a8737810 */ /* 0x000fe40007f3e0ff */
[----:B------:R-:W-:Y:S02]  /*fc00*/  LOP3.LUT R162, R31, R98, RZ, 0x3c, !PT ;  /* 0x000000621fa27212 */ /* 0x000fe400078e3cff */
[----:B------:R-:W-:Y:S02]  /*fc10*/  LOP3.LUT R122, R123, 0x380, RZ, 0xc0, !PT ;  /* 0x000003807b7a7812 */ /* 0x000fe400078ec0ff */
[----:B------:R-:W-:Y:S02]  /*fc20*/  LOP3.LUT R22, R19, 0x380, RZ, 0xc0, !PT ;  /* 0x0000038013167812 */ /* 0x000fe400078ec0ff */
[----:B------:R-:W-:-:S02]  /*fc30*/  LOP3.LUT R98, R99, 0x380, RZ, 0xc0, !PT ;  /* 0x0000038063627812 */ /* 0x000fc400078ec0ff */
[----:B------:R-:W-:Y:S02]  /*fc40*/  LOP3.LUT R102, R103, 0x380, RZ, 0xc0, !PT ;  /* 0x0000038067667812 */ /* 0x000fe400078ec0ff */
[----:B------:R-:W-:Y:S02]  /*fc50*/  LOP3.LUT R106, R107, 0x380, RZ, 0xc0, !PT ;  /* 0x000003806b6a7812 */ /* 0x000fe400078ec0ff */
[----:B------:R-:W-:Y:S02]  /*fc60*/  LOP3.LUT R110, R111, 0x380, RZ, 0xc0, !PT ;  /* 0x000003806f6e7812 */ /* 0x000fe400078ec0ff */
[----:B------:R-:W-:Y:S02]  /*fc70*/  LOP3.LUT R114, R115, 0x380, RZ, 0xc0, !PT ;  /* 0x0000038073727812 */ /* 0x000fe400078ec0ff */
[----:B------:R-:W-:Y:S02]  /*fc80*/  LOP3.LUT R6, R127, 0x380, RZ, 0xc0, !PT ;  /* 0x000003807f067812 */ /* 0x000fe400078ec0ff */
[----:B------:R-:W-:-:S02]  /*fc90*/  SHF.R.U64 R122, R122, 0x3, RZ ;  /* 0x000000037a7a7819 */ /* 0x000fc400000012ff */
[----:B------:R-:W-:Y:S02]  /*fca0*/  SHF.R.U64 R22, R22, 0x3, RZ ;  /* 0x0000000316167819 */ /* 0x000fe400000012ff */
[----:B------:R-:W-:Y:S02]  /*fcb0*/  SHF.R.U64 R98, R98, 0x3, RZ ;  /* 0x0000000362627819 */ /* 0x000fe400000012ff */
[----:B------:R-:W-:Y:S02]  /*fcc0*/  SHF.R.U64 R102, R102, 0x3, RZ ;  /* 0x0000000366667819 */ /* 0x000fe400000012ff */
[----:B------:R-:W-:Y:S02]  /*fcd0*/  SHF.R.U64 R106, R106, 0x3, RZ ;  /* 0x000000036a6a7819 */ /* 0x000fe400000012ff */
[----:B------:R-:W-:Y:S02]  /*fce0*/  SHF.R.U64 R110, R110, 0x3, RZ ;  /* 0x000000036e6e7819 */ /* 0x000fe400000012ff */
[----:B------:R-:W-:-:S02]  /*fcf0*/  SHF.R.U64 R114, R114, 0x3, RZ ;  /* 0x0000000372727819 */ /* 0x000fc400000012ff */
[----:B------:R-:W-:Y:S02]  /*fd00*/  SHF.R.U64 R6, R6, 0x3, RZ ;  /* 0x0000000306067819 */ /* 0x000fe400000012ff */
[----:B------:R-:W-:Y:S01]  /*fd10*/  LOP3.LUT R122, R122, R123, RZ, 0x3c, !PT ;  /* 0x0000007b7a7a7212 */ /* 0x000fe200078e3cff */
[--C-:B------:R-:W-:Y:S01]  /*fd20*/  IMAD.X R123, RZ, RZ, R169.reuse, P3 ;  /* 0x000000ffff7b7224 */ /* 0x100fe200018e06a9 */
[----:B------:R-:W-:Y:S02]  /*fd30*/  LOP3.LUT R166, R22, R19, RZ, 0x3c, !PT ;  /* 0x0000001316a67212 */ /* 0x000fe400078e3cff */
[----:B------:R-:W-:Y:S01]  /*fd40*/  LOP3.LUT R98, R98, R99, RZ, 0x3c, !PT ;  /* 0x0000006362627212 */ /* 0x000fe200078e3cff */
[--C-:B------:R-:W-:Y:S01]  /*fd50*/  IMAD.X R99, RZ, RZ, R169.reuse, P4 ;  /* 0x000000ffff637224 */ /* 0x100fe200020e06a9 */
[----:B------:R-:W-:Y:S01]  /*fd60*/  LOP3.LUT R102, R102, R103, RZ, 0x3c, !PT ;  /* 0x0000006766667212 */ /* 0x000fe200078e3cff */
[--C-:B------:R-:W-:Y:S01]  /*fd70*/  IMAD.X R103, RZ, RZ, R169.reuse, P5 ;  /* 0x000000ffff677224 */ /* 0x100fe200028e06a9 */
[----:B------:R-:W-:Y:S01]  /*fd80*/  LOP3.LUT R106, R106, R107, RZ, 0x3c, !PT ;  /* 0x0000006b6a6a7212 */ /* 0x000fe200078e3cff */
[--C-:B------:R-:W-:Y:S01]  /*fd90*/  IMAD.X R107, RZ, RZ, R169.reuse, P6 ;  /* 0x000000ffff6b7224 */ /* 0x100fe200030e06a9 */
[----:B------:R-:W-:Y:S01]  /*fda0*/  LOP3.LUT R110, R110, R111, RZ, 0x3c, !PT ;  /* 0x0000006f6e6e7212 */ /* 0x000fe200078e3cff */
[--C-:B------:R-:W-:Y:S01]  /*fdb0*/  IMAD.X R111, RZ, RZ, R169.reuse, P0 ;  /* 0x000000ffff6f7224 */ /* 0x100fe200000e06a9 */
[----:B------:R-:W-:Y:S01]  /*fdc0*/  LOP3.LUT R114, R114, R115, RZ, 0x3c, !PT ;  /* 0x0000007372727212 */ /* 0x000fe200078e3cff */
[----:B------:R-:W-:Y:S01]  /*fdd0*/  IMAD.X R115, RZ, RZ, R169, P1 ;  /* 0x000000ffff737224 */ /* 0x000fe200008e06a9 */
[----:B------:R-:W-:-:S02]  /*fde0*/  LOP3.LUT R6, R6, R127, RZ, 0x3c, !PT ;  /* 0x0000007f06067212 */ /* 0x000fc400078e3cff */
[C---:B------:R-:W-:Y:S02]  /*fdf0*/  IADD3 R22, P3, R168.reuse, 0xf000, RZ ;  /* 0x0000f000a8167810 */ /* 0x040fe40007f7e0ff */
[C---:B------:R-:W-:Y:S02]  /*fe00*/  IADD3 R127, P4, R168.reuse, 0x9000, RZ ;  /* 0x00009000a87f7810 */ /* 0x040fe40007f9e0ff */
[C---:B------:R-:W-:Y:S02]  /*fe10*/  IADD3 R131, P5, R168.reuse, 0xa000, RZ ;  /* 0x0000a000a8837810 */ /* 0x040fe40007fbe0ff */
[C---:B------:R-:W-:Y:S02]  /*fe20*/  IADD3 R135, P6, R168.reuse, 0xb000, RZ ;  /* 0x0000b000a8877810 */ /* 0x040fe40007fde0ff */
[C---:B------:R-:W-:Y:S02]  /*fe30*/  IADD3 R139, P0, R168.reuse, 0xc000, RZ ;  /* 0x0000c000a88b7810 */ /* 0x040fe40007f1e0ff */
[----:B------:R-:W-:-:S02]  /*fe40*/  IADD3 R143, P1, R168, 0xd000, RZ ;  /* 0x0000d000a88f7810 */ /* 0x000fc40007f3e0ff */
[----:B------:R-:W-:Y:S02]  /*fe50*/  LOP3.LUT R31, R12, 0x380, RZ, 0xc0, !PT ;  /* 0x000003800c1f7812 */ /* 0x000fe400078ec0ff */
[----:B------:R-:W-:Y:S02]  /*fe60*/  LOP3.LUT R17, R22, 0x380, RZ, 0xc0, !PT ;  /* 0x0000038016117812 */ /* 0x000fe400078ec0ff */
[----:B------:R-:W-:Y:S02]  /*fe70*/  LOP3.LUT R126, R127, 0x380, RZ, 0xc0, !PT ;  /* 0x000003807f7e7812 */ /* 0x000fe400078ec0ff */
[----:B------:R-:W-:Y:S02]  /*fe80*/  LOP3.LUT R130, R131, 0x380, RZ, 0xc0, !PT ;  /* 0x0000038083827812 */ /* 0x000fe400078ec0ff */
[----:B------:R-:W-:Y:S02]  /*fe90*/  LOP3.LUT R134, R135, 0x380, RZ, 0xc0, !PT ;  /* 0x0000038087867812 */ /* 0x000fe400078ec0ff */
[----:B------:R-:W-:-:S02]  /*fea0*/  LOP3.LUT R138, R139, 0x380, RZ, 0xc0, !PT ;  /* 0x000003808b8a7812 */ /* 0x000fc400078ec0ff */
[----:B------:R-:W-:Y:S02]  /*feb0*/  LOP3.LUT R142, R143, 0x380, RZ, 0xc0, !PT ;  /* 0x000003808f8e7812 */ /* 0x000fe400078ec0ff */
[----:B------:R-:W-:Y:S02]  /*fec0*/  LOP3.LUT R29, R168, 0x380, RZ, 0xc0, !PT ;  /* 0x00000380a81d7812 */ /* 0x000fe400078ec0ff */
[----:B------:R-:W-:Y:S02]  /*fed0*/  SHF.R.U64 R31, R31, 0x3, RZ ;  /* 0x000000031f1f7819 */ /* 0x000fe400000012ff */
[----:B------:R-:W-:Y:S02]  /*fee0*/  SHF.R.U64 R17, R17, 0x3, RZ ;  /* 0x0000000311117819 */ /* 0x000fe400000012ff */
[----:B------:R-:W-:Y:S02]  /*fef0*/  SHF.R.U64 R126, R126, 0x3, RZ ;  /* 0x000000037e7e7819 */ /* 0x000fe400000012ff */
[----:B------:R-:W-:-:S02]  /*ff00*/  SHF.R.U64 R130, R130, 0x3, RZ ;  /* 0x0000000382827819 */ /* 0x000fc400000012ff */
[----:B------:R-:W-:Y:S02]  /*ff10*/  SHF.R.U64 R134, R134, 0x3, RZ ;  /* 0x0000000386867819 */ /* 0x000fe400000012ff */
[----:B------:R-:W-:Y:S02]  /*ff20*/  SHF.R.U64 R138, R138, 0x3, RZ ;  /* 0x000000038a8a7819 */ /* 0x000fe400000012ff */
[----:B------:R-:W-:Y:S02]  /*ff30*/  SHF.R.U64 R142, R142, 0x3, RZ ;  /* 0x000000038e8e7819 */ /* 0x000fe400000012ff */
[----:B------:R-:W-:Y:S02]  /*ff40*/  SHF.R.U64 R29, R29, 0x3, RZ ;  /* 0x000000031d1d7819 */ /* 0x000fe400000012ff */
[----:B------:R-:W-:Y:S02]  /*ff50*/  MOV R150, R150 ;  /* 0x0000009600967202 */ /* 0x000fe40000000f00 */
[----:B------:R-:W-:Y:S01]  /*ff60*/  LOP3.LUT R12, R31, R12, RZ, 0x3c, !PT ;  /* 0x0000000c1f0c7212 */ /* 0x000fe200078e3cff */
[--C-:B------:R-:W-:Y:S01]  /*ff70*/  IMAD.X R31, RZ, RZ, R169.reuse, P3 ;  /* 0x000000ffff1f7224 */ /* 0x100fe200018e06a9 */
[----:B------:R-:W-:Y:S01]  /*ff80*/  LOP3.LUT R30, R17, R22, RZ, 0x3c, !PT ;  /* 0x00000016111e7212 */ /* 0x000fe200078e3cff */
[----:B------:R0:W-:Y:S01]  /*ff90*/  STSM.16.M88.4 [R150], R32 ;  /* 0x0000002096007844 */ /* 0x0001e20000000200 */
        /* <DEDUP_REMOVED lines=12> */
[----:B------:R-:W-:-:S02]  /*10060*/  MOV R19, R4 ;  /* 0x0000000400137202 */ /* 0x000fc40000000f00 */
[----:B------:R-:W-:Y:S01]  /*10070*/  MOV R17, R6 ;  /* 0x0000000600117202 */ /* 0x000fe20000000f00 */
[----:B0-----:R-:W-:Y:S01]  /*10080*/  IMAD.MOV.U32 R32, RZ, RZ, R37 ;  /* 0x000000ffff207224 */ /* 0x001fe200078e0025 */
[----:B------:R-:W-:Y:S02]  /*10090*/  MOV R22, R8 ;  /* 0x0000000800167202 */ /* 0x000fe40000000f00 */
[----:B------:R-:W-:Y:S02]  /*100a0*/  MOV R168, R10 ;  /* 0x0000000a00a87202 */ /* 0x000fe40000000f00 */
[----:B------:R-:W-:Y:S02]  /*100b0*/  MOV R160, R160 ;  /* 0x000000a000a07202 */ /* 0x000fe40000000f00 */
[----:B------:R-:W-:Y:S02]  /*100c0*/  F2FP.F16.F32.PACK_AB R4, R41, R178 ;  /* 0x000000b22904723e */ /* 0x000fe400000000ff */
[----:B------:R-:W-:-:S02]  /*100d0*/  F2FP.F16.F32.PACK_AB R5, R43, R42 ;  /* 0x0000002a2b05723e */ /* 0x000fc400000000ff */
[----:B------:R-:W-:Y:S02]  /*100e0*/  F2FP.F16.F32.PACK_AB R6, R45, R179 ;  /* 0x000000b32d06723e */ /* 0x000fe400000000ff */
[----:B------:R-:W-:Y:S02]  /*100f0*/  F2FP.F16.F32.PACK_AB R7, R47, R46 ;  /* 0x0000002e2f07723e */ /* 0x000fe400000000ff */
[----:B------:R-:W-:Y:S02]  /*10100*/  MOV R169, R14 ;  /* 0x0000000e00a97202 */ /* 0x000fe40000000f00 */
[----:B------:R-:W-:Y:S01]  /*10110*/  MOV R166, R166 ;  /* 0x000000a600a67202 */ /* 0x000fe20000000f00 */
[----:B------:R0:W-:Y:S01]  /*10120*/  STSM.16.M88.4 [R160], R4 ;  /* 0x00000004a0007844 */ /* 0x0001e20000000200 */
        /* <DEDUP_REMOVED lines=11> */
[----:B------:R-:W-:Y:S01]  /*101e0*/  MOV R164, R164 ;  /* 0x000000a400a47202 */ /* 0x000fe20000000f00 */
[----:B------:R1:W-:Y:S01]  /*101f0*/  STSM.16.M88.4 [R25], R12 ;  /* 0x0000000c19007844 */ /* 0x0003e20000000200 */
[----:B0-----:R-:W-:Y:S01]  /*10200*/  F2FP.F16.F32.PACK_AB R4, R65, R184 ;  /* 0x000000b84104723e */ /* 0x001fe200000000ff */
[----:B------:R-:W-:Y:S01]  /*10210*/  IMAD.MOV R33, RZ, RZ, -R32 ;  /* 0x000000ffff217224 */ /* 0x000fe200078e0a20 */
[----:B------:R-:W-:Y:S02]  /*10220*/  F2FP.F16.F32.PACK_AB R5, R67, R66 ;  /* 0x000000424305723e */ /* 0x000fe400000000ff */
[----:B------:R-:W-:Y:S01]  /*10230*/  F2FP.F16.F32.PACK_AB R6, R69, R185 ;  /* 0x000000b94506723e */ /* 0x000fe200000000ff */
[----:B------:R-:W-:Y:S01]  /*10240*/  IMAD R33, R170, R33, R37 ;  /* 0x00000021aa217224 */ /* 0x000fe200078e0225 */
[----:B------:R-:W-:-:S02]  /*10250*/  F2FP.F16.F32.PACK_AB R7, R71, R70 ;  /* 0x000000464707723e */ /* 0x000fc400000000ff */
[----:B------:R-:W-:Y:S02]  /*10260*/  MOV R162, R162 ;  /* 0x000000a200a27202 */ /* 0x000fe40000000f00 */
[----:B--2---:R-:W-:Y:S01]  /*10270*/  F2FP.F16.F32.PACK_AB R8, R73, R186 ;  /* 0x000000ba4908723e */ /* 0x004fe200000000ff */
[----:B------:R0:W-:Y:S01]  /*10280*/  STSM.16.M88.4 [R164], R4 ;  /* 0x00000004a4007844 */ /* 0x0001e20000000200 */
[----:B------:R-:W-:Y:S02]  /*10290*/  F2FP.F16.F32.PACK_AB R9, R75, R74 ;  /* 0x0000004a4b09723e */ /* 0x000fe400000000ff */
[----:B------:R-:W-:Y:S02]  /*102a0*/  F2FP.F16.F32.PACK_AB R10, R77, R187 ;  /* 0x000000bb4d0a723e */ /* 0x000fe400000000ff */
[----:B------:R-:W-:Y:S02]  /*102b0*/  F2FP.F16.F32.PACK_AB R11, R79, R78 ;  /* 0x0000004e4f0b723e */ /* 0x000fe400000000ff */
[----:B------:R-:W-:-:S02]  /*102c0*/  MOV R158, R158 ;  /* 0x0000009e009e7202 */ /* 0x000fc40000000f00 */
[----:B-1----:R-:W-:Y:S01]  /*102d0*/  F2FP.F16.F32.PACK_AB R12, R81, R188 ;  /* 0x000000bc510c723e */ /* 0x002fe200000000ff */
[----:B------:R1:W-:Y:S01]  /*102e0*/  STSM.16.M88.4 [R162], R8 ;  /* 0x00000008a2007844 */ /* 0x0003e20000000200 */
[----:B------:R-:W-:Y:S02]  /*102f0*/  F2FP.F16.F32.PACK_AB R13, R83, R82 ;  /* 0x00000052530d723e */ /* 0x000fe400000000ff */
[----:B------:R-:W-:Y:S02]  /*10300*/  F2FP.F16.F32.PACK_AB R14, R85, R189 ;  /* 0x000000bd550e723e */ /* 0x000fe400000000ff */
[----:B------:R-:W-:Y:S02]  /*10310*/  F2FP.F16.F32.PACK_AB R15, R87, R86 ;  /* 0x00000056570f723e */ /* 0x000fe400000000ff */
[----:B0-----:R-:W-:Y:S02]  /*10320*/  F2FP.F16.F32.PACK_AB R5, R36, R3 ;  /* 0x000000032405723e */ /* 0x001fe400000000ff */
[----:B------:R-:W-:Y:S01]  /*10330*/  SHF.R.S32.HI R3, RZ, 0x1f, R33 ;  /* 0x0000001fff037819 */ /* 0x000fe20000011421 */
[----:B------:R0:W-:Y:S01]  /*10340*/  STSM.16.M88.4 [R158], R12 ;  /* 0x0000000c9e007844 */ /* 0x0001e20000000200 */
[----:B------:R-:W-:-:S02]  /*10350*/  MOV R156, R156 ;  /* 0x0000009c009c7202 */ /* 0x000fc40000000f00 */
[----:B------:R-:W-:Y:S02]  /*10360*/  F2FP.F16.F32.PACK_AB R24, R89, R190 ;  /* 0x000000be5918723e */ /* 0x000fe400000000ff */
[----:B------:R-:W-:Y:S01]  /*10370*/  F2FP.F16.F32.PACK_AB R25, R91, R90 ;  /* 0x0000005a5b19723e */ /* 0x000fe200000000ff */
[----:B-1----:R-:W-:Y:S01]  /*10380*/  IMAD.U32 R9, RZ, RZ, UR5 ;  /* 0x00000005ff097e24 */ /* 0x002fe2000f8e00ff */
[----:B------:R-:W-:Y:S01]  /*10390*/  SHF.R.S32.HI R8, RZ, 0x1f, R32 ;  /* 0x0000001fff087819 */ /* 0x000fe20000011420 */
[----:B------:R-:W-:Y:S01]  /*103a0*/  ULDC UR5, c[0x0][0xa88] ;  /* 0x0002a20000057ab9 */ /* 0x000fe20000000800 */
[----:B------:R-:W-:Y:S02]  /*103b0*/  F2FP.F16.F32.PACK_AB R26, R93, R191 ;  /* 0x000000bf5d1a723e */ /* 0x000fe400000000ff */
[----:B------:R-:W-:Y:S02]  /*103c0*/  F2FP.F16.F32.PACK_AB R27, R95, R94 ;  /* 0x0000005e5f1b723e */ /* 0x000fe400000000ff */
[----:B------:R-:W-:-:S02]  /*103d0*/  MOV R154, R154 ;  /* 0x0000009a009a7202 */ /* 0x000fc40000000f00 */
[----:B------:R-:W-:Y:S01]  /*103e0*/  F2FP.F16.F32.PACK_AB R4, R97, R192 ;  /* 0x000000c06104723e */ /* 0x000fe200000000ff */
[----:B------:R1:W-:Y:S01]  /*103f0*/  STSM.16.M88.4 [R156], R24 ;  /* 0x000000189c007844 */ /* 0x0003e20000000200 */
[----:B0-----:R-:W-:Y:S01]  /*10400*/  IADD3 R12, P0, R32, UR6, RZ ;  /* 0x00000006200c7c10 */ /* 0x001fe2000ff1e0ff */
[----:B------:R-:W-:Y:S01]  /*10410*/  VIADD R14, R223, UR13 ;  /* 0x0000000ddf0e7c36 */ /* 0x000fe20008000000 */
[----:B------:R-:W-:Y:S02]  /*10420*/  F2FP.F16.F32.PACK_AB R6, R101, R193 ;  /* 0x000000c16506723e */ /* 0x000fe400000000ff */
[----:B------:R-:W-:Y:S01]  /*10430*/  IADD3.X R13, R8, UR7, R9, P0, !PT ;  /* 0x00000007080d7c10 */ /* 0x000fe200087fe409 */
[----:B------:R-:W-:Y:S01]  /*10440*/  ULDC.64 UR6, c[0x0][0xb88] ;  /* 0x0002e20000067ab9 */ /* 0x000fe20000000a00 */
[----:B------:R-:W-:Y:S01]  /*10450*/  F2FP.F16.F32.PACK_AB R7, R44, R40 ;  /* 0x000000282c07723e */ /* 0x000fe200000000ff */
[----:B------:R-:W-:Y:S01]  /*10460*/  IMAD R8, R3, UR6, RZ ;  /* 0x0000000603087c24 */ /* 0x000fe2000f8e02ff */
[----:B------:R-:W-:Y:S01]  /*10470*/  LOP3.LUT P0, RZ, R221, 0x3, RZ, 0xc0, !PT ;  /* 0x00000003ddff7812 */ /* 0x000fe2000780c0ff */
[C---:B------:R-:W-:Y:S01]  /*10480*/  IMAD.WIDE.U32 R12, R33.reuse, UR6, R12 ;  /* 0x00000006210c7c25 */ /* 0x040fe2000f8e000c */
[----:B------:R-:W-:Y:S01]  /*10490*/  MOV R152, R152 ;  /* 0x0000009800987202 */ /* 0x000fe20000000f00 */
[----:B------:R0:W-:Y:S01]  /*104a0*/  STSM.16.M88.4 [R154], R4 ;  /* 0x000000049a007844 */ /* 0x0001e20000000200 */
[----:B------:R-:W-:Y:S01]  /*104b0*/  F2FP.F16.F32.PACK_AB R9, R52, R48 ;  /* 0x000000303409723e */ /* 0x000fe200000000ff */
[----:B------:R-:W-:Y:S01]  /*104c0*/  IMAD R33, R33, UR7, R8 ;  /* 0x0000000721217c24 */ /* 0x000fe2000f8e0208 */
[----:B------:R-:W-:Y:S01]  /*104d0*/  ULDC.64 UR6, c[0x0][0xb50] ;  /* 0x0002d40000067ab9 */ /* 0x000fe20000000a00 */
[----:B------:R-:W-:Y:S01]  /*104e0*/  IMAD R3, R170, UR5, RZ ;  /* 0x00000005aa037c24 */ /* 0x000fe2000f8e02ff */
[----:B-1----:R-:W-:-:S02]  /*104f0*/  LEA R26, P3, R12, UR6, 0x2 ;  /* 0x000000060c1a7c11 */ /* 0x002fc4000f8610ff */
[----:B------:R-:W-:Y:S02]  /*10500*/  F2FP.F16.F32.PACK_AB R8, R105, R194 ;  /* 0x000000c26908723e */ /* 0x000fe400000000ff */
[----:B------:R-:W-:Y:S01]  /*10510*/  F2FP.F16.F32.PACK_AB R10, R109, R195 ;  /* 0x000000c36d0a723e */ /* 0x000fe200000000ff */
[----:B------:R-:W-:Y:S01]  /*10520*/  SHFL.IDX PT, R40, R26, RZ, 0x1c1f ;  /* 0x001c1fff1a287589 */ /* 0x000fe200000e0000 */
[----:B------:R-:W-:Y:S02]  /*10530*/  F2FP.F16.F32.PACK_AB R11, R60, R56 ;  /* 0x000000383c0b723e */ /* 0x000fe400000000ff */
[----:B------:R-:W-:Y:S01]  /*10540*/  ISETP.GE.OR P1, PT, R14, R3, P0 ;  /* 0x000000030e00720c */ /* 0x000fe20000726670 */
[----:B------:R-:W-:Y:S01]  /*10550*/  SHFL.IDX PT, R42, R26, 0x1, 0x1c1f ;  /* 0x003c1f001a2a7f89 */ /* 0x000fe200000e0000 */
[----:B------:R-:W-:Y:S01]  /*10560*/  F2FP.F16.F32.PACK_AB R15, R108, R104 ;  /* 0x000000686c0f723e */ /* 0x000fe200000000ff */
[----:B0-----:R-:W-:Y:S01]  /*10570*/  IMAD.IADD R5, R13, 0x1, R33 ;  /* 0x000000010d057824 */ /* 0x001fe200078e0221 */
[----:B------:R-:W-:Y:S01]  /*10580*/  F2FP.F16.F32.PACK_AB R6, R117, R197 ;  /* 0x000000c57506723e */ /* 0x000fe200000000ff */
[----:B------:R-:W-:Y:S01]  /*10590*/  VIADD R4, R14, 0x8 ;  /* 0x000000080e047836 */ /* 0x000fe20000000000 */
[----:B------:R0:W-:Y:S01]  /*105a0*/  STSM.16.M88.4 [R152], R8 ;  /* 0x0000000898007844 */ /* 0x0001e20000000200 */
[----:B------:R-:W-:-:S02]  /*105b0*/  F2FP.F16.F32.PACK_AB R7, R76, R72 ;  /* 0x000000484c07723e */ /* 0x000fc400000000ff */
[----:B------:R-:W-:Y:S02]  /*105c0*/  LEA.HI.X R27, R12, UR7, R5, 0x2, P3 ;  /* 0x000000070c1b7c11 */ /* 0x000fe400098f1405 */
[----:B------:R-:W-:Y:S02]  /*105d0*/  ISETP.GE.OR P0, PT, R4, R3, P0 ;  /* 0x000000030400720c */ /* 0x000fe40000706670 */
[----:B------:R-:W-:Y:S01]  /*105e0*/  F2FP.F16.F32.PACK_AB R4, R113, R196 ;  /* 0x000000c47104723e */ /* 0x000fe200000000ff */
[----:B------:R-:W1:Y:S01]  /*105f0*/  SHFL.IDX PT, R41, R27, RZ, 0x1c1f ;  /* 0x001c1fff1b297589 */ /* 0x000e6200000e0000 */
[----:B------:R-:W-:Y:S02]  /*10600*/  F2FP.F16.F32.PACK_AB R5, R68, R64 ;  /* 0x000000404405723e */ /* 0x000fe400000000ff */
[----:B------:R-:W-:Y:S01]  /*10610*/  F2FP.F16.F32.PACK_AB R12, R129, R128 ;  /* 0x00000080810c723e */ /* 0x000fe200000000ff */
[----:B------:R2:W3:Y:S01]  /*10620*/  SHFL.IDX PT, R43, R27, 0x1, 0x1c1f ;  /* 0x003c1f001b2b7f89 */ /* 0x0004e200000e0000 */
[----:B------:R-:W-:-:S02]  /*10630*/  F2FP.F16.F32.PACK_AB R13, R100, R96 ;  /* 0x00000060640d723e */ /* 0x000fc400000000ff */
[----:B------:R-:W-:Y:S01]  /*10640*/  F2FP.F16.F32.PACK_AB R14, R133, R132 ;  /* 0x00000084850e723e */ /* 0x000fe200000000ff */
[----:B------:R4:W-:Y:S01]  /*10650*/  STSM.16.M88.4 [R169], R4 ;  /* 0x00000004a9007844 */ /* 0x0009e20000000200 */
[----:B0-----:R-:W-:Y:S02]  /*10660*/  F2FP.F16.F32.PACK_AB R8, R121, R198 ;  /* 0x000000c67908723e */ /* 0x001fe400000000ff */
[----:B------:R-:W-:Y:S02]  /*10670*/  F2FP.F16.F32.PACK_AB R9, R84, R80 ;  /* 0x000000505409723e */ /* 0x000fe400000000ff */
[----:B------:R-:W-:Y:S02]  /*10680*/  F2FP.F16.F32.PACK_AB R10, R125, R124 ;  /* 0x0000007c7d0a723e */ /* 0x000fe400000000ff */
[----:B------:R-:W-:Y:S02]  /*10690*/  F2FP.F16.F32.PACK_AB R11, R92, R88 ;  /* 0x000000585c0b723e */ /* 0x000fe400000000ff */
[----:B------:R-:W-:-:S02]  /*106a0*/  F2FP.F16.F32.PACK_AB R24, R137, R136 ;  /* 0x000000888918723e */ /* 0x000fc400000000ff */
[----:B------:R-:W-:Y:S01]  /*106b0*/  F2FP.F16.F32.PACK_AB R25, R116, R112 ;  /* 0x000000707419723e */ /* 0x000fe200000000ff */
[----:B------:R0:W-:Y:S01]  /*106c0*/  STSM.16.M88.4 [R168], R8 ;  /* 0x00000008a8007844 */ /* 0x0001e20000000200 */
[----:B------:R-:W-:Y:S02]  /*106d0*/  F2FP.F16.F32.PACK_AB R26, R141, R140 ;  /* 0x0000008c8d1a723e */ /* 0x000fe400000000ff */
[----:B--2---:R-:W-:Y:S01]  /*106e0*/  F2FP.F16.F32.PACK_AB R27, R172, R120 ;  /* 0x00000078ac1b723e */ /* 0x004fe200000000ff */
[----:B------:R-:W-:Y:S01]  /*106f0*/  STSM.16.M88.4 [R22], R12 ;  /* 0x0000000c16007844 */ /* 0x000fe20000000200 */
[----:B------:R-:W-:Y:S01]  /*10700*/  F2FP.F16.F32.PACK_AB R172, R145, R144 ;  /* 0x0000009091ac723e */ /* 0x000fe200000000ff */
[----:B----4-:R-:W2:Y:S02]  /*10710*/  @P2 LDC R5, c[0x0][0xbec] ;  /* 0x0002fb00ff052b82 */ /* 0x010ea40000000800 */
[----:B------:R-:W-:Y:S04]  /*10720*/  STSM.16.M88.4 [R17], R24 ;  /* 0x0000001811007844 */ /* 0x000fe80000000200 */
[----:B------:R-:W-:Y:S02]  /*10730*/  STSM.16.M88.4 [R19], R172 ;  /* 0x000000ac13007844 */ /* 0x000fe40000000200 */
[----:B------:R-:W-:Y:S08]  /*10740*/  BAR.SYNC.DEFER_BLOCKING 0x1, 0x100 ;  /* 0x0044000000007b1d */ /* 0x000ff00000010000 */
[----:B0-----:R-:W0:Y:S01]  /*10750*/  @P2 LDC R9, c[0x0][0xbf0] ;  /* 0x0002fc00ff092b82 */ /* 0x001e220000000800 */
[----:B------:R-:W-:-:S02]  /*10760*/  UIMAD UR5, UR10, UR8, URZ ;  /* 0x000000080a0572a4 */ /* 0x000fc4000f8e023f */
[----:B------:R-:W-:Y:S02]  /*10770*/  UIMAD.WIDE.U32 UR6, UR11, UR8, URZ ;  /* 0x000000080b0672a5 */ /* 0x000fe4000f8e003f */
[----:B------:R-:W-:-:S03]  /*10780*/  UIMAD UR5, UR11, UR9, UR5 ;  /* 0x000000090b0572a4 */ /* 0x000fc6000f8e0205 */
[----:B------:R-:W-:Y:S01]  /*10790*/  ULDC.64 UR10, c[0x0][0xaf0] ;  /* 0x0002bc00000a7ab9 */ /* 0x000fe20000000a00 */
[----:B-1----:R1:W-:Y:S04]  /*107a0*/  @!P1 ST.E desc[UR16][R40.64], R0 ;  /* 0x0000000028009985 */ /* 0x0023e8000c101910 */
[----:B---3--:R3:W-:Y:S01]  /*107b0*/  @!P0 ST.E desc[UR16][R42.64], R2 ;  /* 0x000000022a008985 */ /* 0x0087e2000c101910 */
[----:B------:R-:W-:Y:S02]  /*107c0*/  UIMAD UR8, UR12, UR10, URZ ;  /* 0x0000000a0c0872a4 */ /* 0x000fe4000f8e023f */
[----:B------:R-:W-:Y:S01]  /*107d0*/  UIADD3 UR7, UR7, UR5, URZ ;  /* 0x0000000507077290 */ /* 0x000fe2000fffe03f */
[----:B------:R4:W5:Y:S01]  /*107e0*/  LD.E.128 R32, desc[UR16][R28.64] ;  /* 0x000000101c207980 */ /* 0x000962000c101d00 */
[----:B-1----:R-:W-:-:S03]  /*107f0*/  IMAD R0, R216, 0x20, R219 ;  /* 0x00000020d8007824 */ /* 0x002fc600078e02db */
[----:B------:R4:W5:Y:S01]  /*10800*/  LD.E.128 R36, desc[UR16][R20.64] ;  /* 0x0000001014247980 */ /* 0x000962000c101d00 */
[----:B---3--:R-:W-:Y:S01]  /*10810*/  VIADD R2, R0, UR13 ;  /* 0x0000000d00027c36 */ /* 0x008fe20008000000 */
[----:B------:R-:W-:Y:S02]  /*10820*/  UIMAD UR5, UR14, UR11, UR8 ;  /* 0x0000000b0e0572a4 */ /* 0x000fe4000f8e0208 */
[----:B------:R-:W5:Y:S01]  /*10830*/  LD.E.128 R96, desc[UR16][R98.64] ;  /* 0x0000001062607980 */ /* 0x000f62000c101d00 */
[----:B--2---:R-:W-:Y:S01]  /*10840*/  @P2 IMAD.HI.U32 R0, R2, R5, RZ ;  /* 0x0000000502002227 */ /* 0x004fe200078e00ff */
[----:B------:R-:W-:Y:S02]  /*10850*/  UIMAD.WIDE.U32 UR6, UR14, UR10, UR6 ;  /* 0x0000000a0e0672a5 */ /* 0x000fe4000f8e0006 */
[----:B------:R-:W5:Y:S01]  /*10860*/  LD.E.128 R100, desc[UR16][R102.64] ;  /* 0x0000001066647980 */ /* 0x000f62000c101d00 */
[----:B------:R-:W-:Y:S01]  /*10870*/  ULDC.64 UR8, c[0x0][0xae0] ;  /* 0x0002b80000087ab9 */ /* 0x000fe20000000a00 */
[----:B------:R-:W-:Y:S01]  /*10880*/  IMAD.MOV.U32 R7, RZ, RZ, R2 ;  /* 0x000000ffff077224 */ /* 0x000fe200078e0002 */
[----:B0-----:R-:W-:Y:S01]  /*10890*/  @P2 SHF.R.U32.HI R7, RZ, R9, R0 ;  /* 0x00000009ff072219 */ /* 0x001fe20000011600 */
[----:B------:R-:W-:Y:S01]  /*108a0*/  UIADD3 UR5, UR7, UR5, URZ ;  /* 0x0000000507057290 */ /* 0x000fe2000fffe03f */
[----:B------:R-:W5:Y:S02]  /*108b0*/  LD.E.128 R104, desc[UR16][R106.64] ;  /* 0x000000106a687980 */ /* 0x000f64000c101d00 */
[--C-:B------:R-:W-:Y:S01]  /*108c0*/  SHF.R.S32.HI R0, RZ, 0x1f, R7.reuse ;  /* 0x0000001fff007819 */ /* 0x100fe20000011407 */
[----:B------:R-:W-:Y:S01]  /*108d0*/  IMAD.MOV R9, RZ, RZ, -R7 ;  /* 0x000000ffff097224 */ /* 0x000fe200078e0a07 */
[----:B------:R-:W5:Y:S01]  /*108e0*/  LD.E.128 R108, desc[UR16][R110.64] ;  /* 0x000000106e6c7980 */ /* 0x000f62000c101d00 */
[----:B------:R-:W-:-:S02]  /*108f0*/  IMAD.U32 R5, RZ, RZ, UR7 ;  /* 0x00000007ff057e24 */ /* 0x000fc4000f8e00ff */
[----:B------:R-:W-:Y:S01]  /*10900*/  IMAD R0, R0, UR8, RZ ;  /* 0x0000000800007c24 */ /* 0x000fe2000f8e02ff */
[----:B------:R-:W5:Y:S01]  /*10910*/  LD.E.128 R112, desc[UR16][R114.64] ;  /* 0x0000001072707980 */ /* 0x000f62000c101d00 */
[----:B------:R-:W-:Y:S02]  /*10920*/  IMAD R9, R170, R9, R2 ;  /* 0x00000009aa097224 */ /* 0x000fe400078e0202 */
[----:B------:R-:W-:Y:S01]  /*10930*/  IMAD.U32 R4, RZ, RZ, UR6 ;  /* 0x00000006ff047e24 */ /* 0x000fe2000f8e00ff */
[----:B------:R-:W5:Y:S01]  /*10940*/  LD.E.128 R116, desc[UR16][R118.64] ;  /* 0x0000001076747980 */ /* 0x000f62000c101d00 */
[----:B------:R-:W-:Y:S01]  /*10950*/  IMAD.U32 R5, RZ, RZ, UR5 ;  /* 0x00000005ff057e24 */ /* 0x000fe2000f8e00ff */
[----:B------:R-:W-:Y:S01]  /*10960*/  ULDC.64 UR6, c[0x0][0xad8] ;  /* 0x0002b60000067ab9 */ /* 0x000fe20000000a00 */
[----:B------:R-:W-:Y:S01]  /*10970*/  IMAD R11, R7, UR9, R0 ;  /* 0x00000009070b7c24 */ /* 0x000fe2000f8e0200 */
[----:B------:R-:W5:Y:S01]  /*10980*/  LD.E.128 R120, desc[UR16][R122.64] ;  /* 0x000000107a787980 */ /* 0x000f62000c101d00 */
[----:B------:R-:W-:-:S03]  /*10990*/  SHF.R.S32.HI R0, RZ, 0x1f, R9 ;  /* 0x0000001fff007819 */ /* 0x000fc60000011409 */
[----:B------:R-:W5:Y:S01]  /*109a0*/  LD.E.128 R124, desc[UR16][R126.64] ;  /* 0x000000107e7c7980 */ /* 0x000f62000c101d00 */
[----:B------:R-:W-:-:S03]  /*109b0*/  IMAD.WIDE.U32 R4, R7, UR8, R4 ;  /* 0x0000000807047c25 */ /* 0x000fc6000f8e0004 */
        /* <DEDUP_REMOVED lines=27> */
[----:B0-----:R4:W0:Y:S01]  /*10b70*/  SHFL.IDX PT, R10, R2, RZ, 0x181f ;  /* 0x00181fff020a7589 */ /* 0x00182200000e0000 */
[----:B------:R-:W-:-:S02]  /*10b80*/  PRMT R199, RZ, 0x654, R199 ;  /* 0x00000654ffc77816 */ /* 0x000fc400000000c7 */
[----:B------:R-:W-:Y:S02]  /*10b90*/  ISETP.GE.AND P0, PT, R0, R3, PT ;  /* 0x000000030000720c */ /* 0x000fe40003f06270 */
[----:B------:R4:W1:Y:S01]  /*10ba0*/  SHFL.IDX PT, R0, R12, RZ, 0x181f ;  /* 0x00181fff0c007589 */ /* 0x00086200000e0000 */
        /* <DEDUP_REMOVED lines=20> */
.L_x_2414:
[----:B------:R-:W-:Y:S05]  /*10cf0*/  BSYNC B1 ;  /* 0x0000000000017941 */ /* 0x000fea0003800000 */
.L_x_2413:
[----:B-1----:R1:W3:Y:S01]  /*10d00*/  SHFL.IDX PT, R0, R12, 0x1, 0x181f ;  /* 0x00381f000c007f89 */ /* 0x0022e200000e0000 */
[----:B------:R-:W-:Y:S03]  /*10d10*/  BSSY B1, `(.L_x_2415) ;  /* 0x0000015000017945 */ /* 0x000fe60003800000 */
[----:B0-2---:R1:W0:Y:S01]  /*10d20*/  SHFL.IDX PT, R10, R2, 0x1, 0x181f ;  /* 0x00381f00020a7f89 */ /* 0x00522200000e0000 */
        /* <DEDUP_REMOVED lines=8> */
[----:B------:R-:W-:Y:S02]  /*10db0*/  @!P3 LEA R6, P5, R214, R10, 0x1 ;  /* 0x0000000ad606b211 */ /* 0x000fe400078a08ff */
[----:B---3--:R-:W-:Y:S02]  /*10dc0*/  @!P4 LEA.HI.X R5, R18, R0, R229, 0x1, P6 ;  /* 0x000000001205c211 */ /* 0x008fe400030f0ce5 */
        /* <DEDUP_REMOVED lines=9> */
.L_x_2416:
[----:B------:R-:W-:Y:S05]  /*10e60*/  BSYNC B1 ;  /* 0x0000000000017941 */ /* 0x000fea0003800000 */
.L_x_2415:
[----:B---3--:R3:W1:Y:S01]  /*10e70*/  SHFL.IDX PT, R0, R12, 0x2, 0x181f ;  /* 0x00581f000c007f89 */ /* 0x00866200000e0000 */
        /* <DEDUP_REMOVED lines=12> */
[----:B-1----:R-:W-:Y:S02]  /*10f40*/  @!P3 LEA.HI.X R5, R18, R0, R229, 0x1, P6 ;  /* 0x000000001205b211 */ /* 0x002fe400030f0ce5 */
        /* <DEDUP_REMOVED lines=8> */
.L_x_2418:
[----:B------:R-:W-:Y:S05]  /*10fd0*/  BSYNC B1 ;  /* 0x0000000000017941 */ /* 0x000fea0003800000 */
.L_x_2417:
[----:B-1----:R-:W-:Y:S01]  /*10fe0*/  VIADD R0, R14, 0x60 ;  /* 0x000000600e007836 */ /* 0x002fe20000000000 */
[----:B---34-:R-:W3:Y:S04]  /*10ff0*/  SHFL.IDX PT, R12, R12, 0x3, 0x181f ;  /* 0x00781f000c0c7f89 */ /* 0x018ee800000e0000 */
[----:B------:R-:W-:Y:S01]  /*11000*/  ISETP.GE.AND P0, PT, R0, R3, PT ;  /* 0x000000030000720c */ /* 0x000fe20003f06270 */
[----:B--2---:R4:W1:-:S12]  /*11010*/  SHFL.IDX PT, R8, R2, 0x3, 0x181f ;  /* 0x00781f0002087f89 */ /* 0x00485800000e0000 */
[----:B----4-:R-:W-:Y:S05]  /*11020*/  @P0 BRA `(.L_x_2419) ;  /* 0x0000000c005c0947 */ /* 0x010fea0003800000 */
[----:B------:R-:W-:Y:S01]  /*11030*/  ULDC UR5, c[0x0][0xac8] ;  /* 0x0002b20000057ab9 */ /* 0x000fe20000000800 */
[----:B------:R-:W-:Y:S01]  /*11040*/  ULDC.64 UR6, c[0x0][0x208] ;  /* 0x0000820000067ab9 */ /* 0x000fe20000000a00 */
[----:B------:R-:W-:Y:S02]  /*11050*/  ISETP.GE.AND P3, PT, R18, UR5, PT ;  /* 0x0000000512007c0c */ /* 0x000fe4000bf66270 */
[----:B------:R-:W-:Y:S02]  /*11060*/  ISETP.GE.AND P4, PT, R214, UR5, PT ;  /* 0x00000005d6007c0c */ /* 0x000fe4000bf86270 */
[----:B------:R-:W-:-:S09]  /*11070*/  ISETP.GE.AND P5, PT, R213, UR5, PT ;  /* 0x00000005d5007c0c */ /* 0x000fd2000bfa6270 */
[-C--:B-1----:R-:W-:Y:S02]  /*11080*/  @!P3 LEA R2, P0, R18, R8.reuse, 0x1 ;  /* 0x000000081202b211 */ /* 0x082fe400078008ff */
[----:B------:R-:W-:Y:S02]  /*11090*/  @!P4 LEA R4, P1, R214, R8, 0x1 ;  /* 0x00000008d604c211 */ /* 0x000fe400078208ff */
[----:B---3--:R-:W-:Y:S02]  /*110a0*/  @!P3 LEA.HI.X R3, R18, R12, R229, 0x1, P0 ;  /* 0x0000000c1203b211 */ /* 0x008fe400000f0ce5 */
        /* <DEDUP_REMOVED lines=13> */
.L_x_2412:
        /* <DEDUP_REMOVED lines=14> */
[----:B------:R-:W-:-:S13]  /*11260*/  R2UR UR5, R22 ;  /* 0x00000000160572ca */ /* 0x000fda00000e0000 */
        /* <DEDUP_REMOVED lines=41> */
.L_x_2421:
[----:B------:R-:W-:Y:S05]  /*11500*/  BSYNC B1 ;  /* 0x0000000000017941 */ /* 0x000fea0003800000 */
.L_x_2420:
[----:B------:R-:W-:Y:S01]  /*11510*/  R2UR UR12, R22 ;  /* 0x00000000160c72ca */ /* 0x000fe200000e0000 */
[----:B------:R-:W-:Y:S01]  /*11520*/  ULDC.64 UR10, c[0x0][0xae8] ;  /* 0x0002ba00000a7ab9 */ /* 0x000fe20000000a00 */
[----:B------:R-:W-:Y:S01]  /*11530*/  R2UR UR14, R217 ;  /* 0x00000000d90e72ca */ /* 0x000fe200000e0000 */
[----:B------:R-:W-:Y:S01]  /*11540*/  UIMAD UR5, UR8, UR10, URZ ;  /* 0x0000000a080572a4 */ /* 0x000fe2000f8e023f */
[----:B------:R-:W-:Y:S01]  /*11550*/  R2UR UR13, R218 ;  /* 0x00000000da0d72ca */ /* 0x000fe200000e0000 */
[----:B------:R-:W-:Y:S08]  /*11560*/  BSSY B1, `(.L_x_2422) ;  /* 0x000003e000017945 */ /* 0x000ff00003800000 */
[----:B------:R-:W-:-:S02]  /*11570*/  VIADD R6, R6, UR12 ;  /* 0x0000000c06067c36 */ /* 0x000fc40008000000 */
[----:B------:R-:W-:Y:S02]  /*11580*/  UIMAD.WIDE.U32 UR6, UR14, UR10, URZ ;  /* 0x0000000a0e0672a5 */ /* 0x000fe4000f8e003f */
[----:B------:R-:W-:Y:S01]  /*11590*/  UIMAD UR5, UR14, UR11, UR5 ;  /* 0x0000000b0e0572a4 */ /* 0x000fe2000f8e0205 */
[----:B0-----:R-:W-:Y:S02]  /*115a0*/  @P1 IMAD.HI.U32 R0, R6, R9, RZ ;  /* 0x0000000906001227 */ /* 0x001fe400078e00ff */
[----:B------:R-:W-:Y:S01]  /*115b0*/  ULDC.64 UR10, c[0x0][0xaf0] ;  /* 0x0002bc00000a7ab9 */ /* 0x000fe20000000a00 */
[----:B------:R-:W-:Y:S01]  /*115c0*/  UIADD3 UR7, UR7, UR5, URZ ;  /* 0x0000000507077290 */ /* 0x000fe2000fffe03f */
[----:B--2---:R-:W-:Y:S01]  /*115d0*/  IMAD.MOV.U32 R5, RZ, RZ, R6 ;  /* 0x000000ffff057224 */ /* 0x004fe200078e0006 */
[----:B------:R-:W-:Y:S01]  /*115e0*/  UIMAD UR5, UR9, UR10, URZ ;  /* 0x0000000a090572a4 */ /* 0x000fe2000f8e023f */
[----:B-1----:R-:W-:Y:S01]  /*115f0*/  @P1 SHF.R.U32.HI R5, RZ, R11, R0 ;  /* 0x0000000bff051219 */ /* 0x002fe20000011600 */
        /* <DEDUP_REMOVED lines=18> */
[----:B------:R-:W-:Y:S02]  /*11720*/  VIADD R6, R219, UR12 ;  /* 0x0000000cdb067c36 */ /* 0x000fe40008000000 */
        /* <DEDUP_REMOVED lines=33> */
.L_x_2423:
[----:B------:R-:W-:Y:S05]  /*11940*/  BSYNC B1 ;  /* 0x0000000000017941 */ /* 0x000fea0003800000 */
.L_x_2422:
        /* <DEDUP_REMOVED lines=22> */
.L_x_2425:
[----:B------:R-:W-:Y:S05]  /*11ab0*/  BSYNC B1 ;  /* 0x0000000000017941 */ /* 0x000fea0003800000 */
.L_x_2424:
        /* <DEDUP_REMOVED lines=22> */
.L_x_2427:
[----:B------:R-:W-:Y:S05]  /*11c20*/  BSYNC B1 ;  /* 0x0000000000017941 */ /* 0x000fea0003800000 */
.L_x_2426:
        /* <DEDUP_REMOVED lines=23> */
.L_x_2419:
[----:B------:R-:W-:Y:S05]  /*11da0*/  BSYNC B0 ;  /* 0x0000000000007941 */ /* 0x000fea0003800000 */
.L_x_2411:
[----:B------:R-:W-:Y:S02]  /*11db0*/  ULDC UR5, c[0x0][0xc38] ;  /* 0x00030e0000057ab9 */ /* 0x000fe40000000800 */
[----:B------:R-:W-:-:S06]  /*11dc0*/  UISETP.GE.AND UP0, UPT, UR4, UR5, UPT ;  /* 0x000000050400728c */ /* 0x000fcc000bf06270 */
[----:B------:R-:W-:-:S13]  /*11dd0*/  PLOP3.LUT P0, PT, PT, PT, UP0, 0x80, 0x0 ;  /* 0x000000000000781c */ /* 0x000fda0003f0f008 */
[----:B------:R-:W-:Y:S05]  /*11de0*/  @!P0 BRA `(.L_x_2428) ;  /* 0xfffffef000048947 */ /* 0x000fea000383ffff */
[----:B------:R-:W-:Y:S05]  /*11df0*/  EXIT ;  /* 0x000000000000794d */ /* 0x000fea0003800000 */
.L_x_2376:
[----:B------:R-:W-:-:S08]  /*11e00*/  NOP ;  /* 0x0000000000007918 */ /* 0x000fd00000000000 */
[----:B0-----:R-:W0:-:S00]  /*11e10*/  USETMAXREG.DEALLOC.CTAPOOL 0x18 ;  /* 0x00000018000079c8 */ /* 0x001e0000080e0500 */
[----:B0-----:R-:W-:-:S06]  /*11e20*/  LOP3.LUT R0, R0, 0x3, RZ, 0xc0, !PT ;  /* 0x0000000300007812 */ /* 0x001fcc00078ec0ff */
[----:B------:R-:W0:Y:S01]  /*11e30*/  S2UR UR6, SR_CTAID.X ;  /* 0x00000000000679c3 */ /* 0x000e220000002500 */
[----:B------:R-:W-:Y:S01]  /*11e40*/  IMAD.MOV.U32 R18, RZ, RZ, RZ ;  /* 0x000000ffff127224 */ /* 0x000fe200078e00ff */
[----:B------:R-:W1:Y:S02]  /*11e50*/  SHFL.IDX PT, R0, R0, RZ, 0x1f ;  /* 0x00001fff00007589 */ /* 0x000e6400000e0000 */
[----:B-1----:R-:W-:-:S04]  /*11e60*/  ISETP.NE.AND P0, PT, R0, RZ, PT ;  /* 0x000000ff0000720c */ /* 0x002fc80003f05270 */
[----:B------:R-:W0:Y:S01]  /*11e70*/  LDC R0, c[0x0][0xc38] ;  /* 0x00030e00ff007b82 */ /* 0x000e220000000800 */
[----:B------:R-:W-:-:S05]  /*11e80*/  P2R R2, PR, RZ, 0x1 ;  /* 0x00000001ff027803 */ /* 0x000fca0000000000 */
[----:B------:R1:W-:Y:S03]  /*11e90*/  STL [R1+0x20], R2 ;  /* 0x0000200201007387 */ /* 0x0003e60000100800 */
[----:B------:R-:W-:Y:S06]  /*11ea0*/  @P0 BAR.ARV 0x4, 0x180 ;  /* 0x0106000000000b1d */ /* 0x000fec0000002000 */
[----:B------:R1:W-:Y:S01]  /*11eb0*/  STL [R1+0x1c], RZ ;  /* 0x00001cff01007387 */ /* 0x0003e20000100800 */
[----:B0-----:R-:W-:Y:S01]  /*11ec0*/  ISETP.LE.AND P0, PT, R0, UR6, PT ;  /* 0x0000000600007c0c */ /* 0x001fe2000bf03270 */
[----:B------:R-:W-:-:S05]  /*11ed0*/  IMAD.MOV.U32 R0, RZ, RZ, 0x1 ;  /* 0x00000001ff007424 */ /* 0x000fca00078e00ff */
[----:B------:R1:W-:Y:S07]  /*11ee0*/  STL [R1+0x4], R0 ;  /* 0x0000040001007387 */ /* 0x0003ee0000100800 */
[----:B------:R-:W-:Y:S05]  /*11ef0*/  @P0 BRA `(.L_x_2429) ;  /* 0x0000005000500947 */ /* 0x000fea0003800000 */
[----:B------:R-:W0:Y:S01]  /*11f00*/  S2R R6, SR_TID.X ;  /* 0x0000000000067919 */ /* 0x000e220000002100 */
[----:B------:R-:W2:Y:S01]  /*11f10*/  S2UR UR5, SR_CgaCtaId ;  /* 0x00000000000579c3 */ /* 0x000ea20000008800 */
[----:B------:R-:W-:Y:S01]  /*11f20*/  UMOV UR4, 0x400 ;  /* 0x0000040000047882 */ /* 0x000fe20000000000 */
[----:B------:R-:W-:Y:S01]  /*11f30*/  IMAD.MOV.U32 R18, RZ, RZ, RZ ;  /* 0x000000ffff127224 */ /* 0x000fe200078e00ff */
[----:B------:R-:W-:Y:S01]  /*11f40*/  ULDC UR43, c[0x0][0xc] ;  /* 0x00000300002b7ab9 */ /* 0x000fe20000000800 */
[----:B------:R-:W-:Y:S01]  /*11f50*/  ULDC.64 UR38, c[0x0][0x198] ;  /* 0x0000660000267ab9 */ /* 0x000fe20000000a00 */
[----:B--2---:R-:W-:-:S06]  /*11f60*/  ULEA UR4, UR5, UR4, 0x18 ;  /* 0x0000000405047291 */ /* 0x004fcc000f8ec03f */
[----:B------:R-:W-:Y:S01]  /*11f70*/  IMAD.U32 R17, RZ, RZ, UR4 ;  /* 0x00000004ff117e24 */ /* 0x000fe2000f8e00ff */
[C---:B0-----:R-:W-:Y:S01]  /*11f80*/  LOP3.LUT R5, R6.reuse, 0x7f, RZ, 0xc0, !PT ;  /* 0x0000007f06057812 */ /* 0x041fe200078ec0ff */
[----:B-1----:R-:W-:-:S05]  /*11f90*/  IMAD.SHL.U32 R0, R6, 0x8, RZ ;  /* 0x0000000806007824 */ /* 0x002fca00078e00ff */
        /* <DEDUP_REMOVED lines=13> */
[----:B------:R1:W-:Y:S04]  /*12070*/  STL [R1+0x4], R2 ;  /* 0x0000040201007387 */ /* 0x0003e80000100800 */
[----:B------:R2:W-:Y:S01]  /*12080*/  STL [R1+0x1c], RZ ;  /* 0x00001cff01007387 */ /* 0x0005e20000100800 */
[----:B0-----:R-:W-:-:S02]  /*12090*/  LOP3.LUT R3, R0, 0x40, RZ, 0xfc, !PT ;  /* 0x0000004000037812 */ /* 0x001fc400078efcff */
[C---:B-1----:R-:W-:Y:S02]  /*120a0*/  LOP3.LUT R2, R0.reuse, 0x80, RZ, 0xfc, !PT ;  /* 0x0000008000027812 */ /* 0x042fe400078efcff */
[----:B--2---:R-:W-:-:S07]  /*120b0*/  LOP3.LUT R0, R0, 0xc0, RZ, 0xfc, !PT ;  /* 0x000000c000007812 */ /* 0x004fce00078efcff */
.L_x_2530:
        /* <DEDUP_REMOVED lines=14> */
[----:B01-3--:R-:W-:Y:S05]  /*121a0*/  @!P0 BRA `(.L_x_2430) ;  /* 0x0000000000208947 */ /* 0x00bfea0003800000 */
        /* <DEDUP_REMOVED lines=8> */
.L_x_2430:
[----:B------:R-:W-:Y:S01]  /*12230*/  ULDC UR9, c[0x0][0xc54] ;  /* 0x0003150000097ab9 */ /* 0x000fe20000000800 */
[----:B------:R-:W-:Y:S01]  /*12240*/  UMOV UR5, UR8 ;  /* 0x0000000800057c82 */ /* 0x000fe20008000000 */
[----:B------:R-:W-:-:S11]  /*12250*/  UISETP.NE.AND UP0, UPT, UR9, 0x1, UPT ;  /* 0x000000010900788c */ /* 0x000fd6000bf05270 */
[----:B------:R-:W-:Y:S02]  /*12260*/  @UP0 ULDC.64 UR10, c[0x0][0xc58] ;  /* 0x00031600000a0ab9 */ /* 0x000fe40000000a00 */
[----:B------:R-:W-:-:S04]  /*12270*/  UIMAD.WIDE.U32 UR6, UR8, UR10, URZ ;  /* 0x0000000a080672a5 */ /* 0x000fc8000f8e003f */
[----:B------:R-:W-:-:S04]  /*12280*/  @UP0 USHF.R.U32.HI UR5, URZ, UR11, UR7 ;  /* 0x0000000b3f050299 */ /* 0x000fc80008011607 */
[----:B------:R-:W-:-:S12]  /*12290*/  UIMAD UR6, UR5, UR9, URZ ;  /* 0x00000009050672a4 */ /* 0x000fd8000f8e023f */
.L_x_2431:
[----:B------:R-:W-:Y:S01]  /*122a0*/  ULOP3.LUT UR42, URZ, UR5, URZ, 0x33, !UPT ;  /* 0x000000053f2a7292 */ /* 0x000fe2000f8e333f */
[----:B------:R-:W-:Y:S01]  /*122b0*/  BSSY B7, `(.L_x_2432) ;  /* 0x00004bb000077945 */ /* 0x000fe20003800000 */
[----:B------:R-:W-:Y:S01]  /*122c0*/  ULDC UR7, c[0x0][0x448] ;  /* 0x0001120000077ab9 */ /* 0x000fe20000000800 */
[----:B------:R-:W-:Y:S01]  /*122d0*/  ULDC UR5, c[0x0][0xc3c] ;  /* 0x00030f0000057ab9 */ /* 0x000fe20000000800 */
[----:B------:R-:W-:Y:S02]  /*122e0*/  UISETP.NE.AND UP1, UPT, UR7, 0x1, UPT ;  /* 0x000000010700788c */ /* 0x000fe4000bf25270 */
[----:B------:R-:W-:Y:S01]  /*122f0*/  UIADD3 UR42, UR42, UR5, URZ ;  /* 0x000000052a2a7290 */ /* 0x000fe2000fffe03f */
[----:B------:R-:W-:Y:S01]  /*12300*/  ULDC.64 UR10, c[0x0][0x418] ;  /* 0x00010600000a7ab9 */ /* 0x000fe20000000a00 */
[----:B------:R-:W-:Y:S02]  /*12310*/  UIADD3 UR5, UR8, -UR6, URZ ;  /* 0x8000000608057290 */ /* 0x000fe4000fffe03f */
[----:B------:R-:W-:-:S02]  /*12320*/  UISETP.NE.U32.AND UP0, UPT, UR10, URZ, UPT ;  /* 0x0000003f0a00728c */ /* 0x000fc4000bf05070 */
[----:B------:R-:W-:Y:S02]  /*12330*/  USHF.L.U32 UR8, UR42, 0x7, URZ ;  /* 0x000000072a087899 */ /* 0x000fe4000800063f */
[----:B------:R-:W-:Y:S01]  /*12340*/  UISETP.NE.AND.EX UP0, UPT, UR11, URZ, UPT, UP0 ;  /* 0x0000003f0b00728c */ /* 0x000fe2000bf05300 */
[----:B------:R-:W-:Y:S01]  /*12350*/  ULDC UR7, c[0x0][0x288] ;  /* 0x0000a20000077ab9 */ /* 0x000fe20000000800 */
[----:B------:R-:W-:Y:S01]  /*12360*/  UIADD3 UR8, UR8, 0x7f, URZ ;  /* 0x0000007f08087890 */ /* 0x000fe2000fffe03f */
[----:B------:R-:W-:Y:S01]  /*12370*/  ULDC UR6, c[0x0][0x424] ;  /* 0x0001090000067ab9 */ /* 0x000fe20000000800 */
[----:B------:R-:W-:Y:S02]  /*12380*/  UIADD3 UR13, -UR7, 0x50, URZ ;  /* 0x00000050070d7890 */ /* 0x000fe4000fffe13f */
[----:B------:R-:W-:Y:S01]  /*12390*/  USEL UR9, UR6, 0x1, UP0 ;  /* 0x0000000106097887 */ /* 0x000fe20008000000 */
[----:B------:R-:W-:Y:S01]  /*123a0*/  @UP1 ULDC UR7, c[0x0][0x44c] ;  /* 0x0001130000071ab9 */ /* 0x000fe20000000800 */
[----:B------:R-:W-:Y:S01]  /*123b0*/  ULDC UR12, c[0x0][0x2f0] ;  /* 0x0000bc00000c7ab9 */ /* 0x000fe20000000800 */
[----:B------:R-:W-:Y:S01]  /*123c0*/  UIMAD.WIDE.U32 UR6, UR8, UR7, URZ ;  /* 0x00000007080672a5 */ /* 0x000fe2000f8e003f */
[----:B------:R-:W-:Y:S01]  /*123d0*/  @UP1 ULDC UR14, c[0x0][0x450] ;  /* 0x00011400000e1ab9 */ /* 0x000fe20000000800 */
[----:B------:R-:W-:-:S02]  /*123e0*/  UIMAD UR13, UR9, UR12, UR13 ;  /* 0x0000000c090d72a4 */ /* 0x000fc4000f8e020d */
[----:B------:R-:W-:Y:S02]  /*123f0*/  @UP1 USHF.R.U32.HI UR8, URZ, UR14, UR7 ;  /* 0x0000000e3f081299 */ /* 0x000fe40008011607 */
[----:B------:R-:W-:Y:S02]  /*12400*/  UIMAD UR6, UR9, UR12, 0x4f ;  /* 0x0000004f090674a4 */ /* 0x000fe4000f8e020c */
[----:B------:R-:W-:Y:S02]  /*12410*/  UIADD3 UR8, UR13, UR8, URZ ;  /* 0x000000080d087290 */ /* 0x000fe4000fffe03f */
[----:B------:R-:W-:Y:S02]  /*12420*/  UIMAD.WIDE UR6, UR6, 0x66666667, URZ ;  /* 0x66666667060678a5 */ /* 0x000fe4000f8e023f */
[----:B------:R-:W-:Y:S02]  /*12430*/  UIMAD.WIDE UR8, UR8, 0x66666667, URZ ;  /* 0x66666667080878a5 */ /* 0x000fe4000f8e023f */
[----:B------:R-:W-:-:S02]  /*12440*/  USHF.R.U32.HI UR12, URZ, 0x1f, UR7 ;  /* 0x0000001f3f0c7899 */ /* 0x000fc40008011607 */
[----:B------:R-:W-:Y:S01]  /*12450*/  USHF.R.U32.HI UR6, URZ, 0x1f, UR9 ;  /* 0x0000001f3f067899 */ /* 0x000fe20008011609 */
[----:B------:R-:W-:Y:S01]  /*12460*/  ULDC UR11, c[0x0][0xc48] ;  /* 0x00031200000b7ab9 */ /* 0x000fe20000000800 */
[----:B------:R-:W-:Y:S02]  /*12470*/  ULEA.HI.SX32 UR12, UR7, UR12, 0x1b ;  /* 0x0000000c070c7291 */ /* 0x000fe4000f8fda3f */
[----:B------:R-:W-:Y:S02]  /*12480*/  ULEA.HI.SX32 UR6, UR9, UR6, 0x1b ;  /* 0x0000000609067291 */ /* 0x000fe4000f8fda3f */
[----:B------:R-:W-:Y:S02]  /*12490*/  UISETP.NE.AND UP0, UPT, UR11, 0x1, UPT ;  /* 0x000000010b00788c */ /* 0x000fe4000bf05270 */
[----:B------:R-:W-:Y:S01]  /*124a0*/  UISETP.LT.AND UP1, UPT, UR12, UR6, UPT ;  /* 0x000000060c00728c */ /* 0x000fe2000bf21270 */
[----:B------:R-:W-:-:S03]  /*124b0*/  ULDC UR10, c[0x0][0xc54] ;  /* 0x00031500000a7ab9 */ /* 0x000fc60000000800 */
[----:B------:R-:W-:Y:S02]  /*124c0*/  USEL UR41, UR12, UR6, UP1 ;  /* 0x000000060c297287 */ /* 0x000fe40008800000 */
[----:B------:R-:W-:-:S03]  /*124d0*/  UIMAD UR10, UR4, UR10, UR5 ;  /* 0x0000000a040a72a4 */ /* 0x000fc6000f8e0205 */
[----:B------:R-:W-:Y:S01]  /*124e0*/  @UP0 ULDC UR4, c[0x0][0xc4c] ;  /* 0x0003130000040ab9 */ /* 0x000fe20000000800 */
[----:B------:R-:W-:Y:S01]  /*124f0*/  ISETP.LT.AND P0, PT, RZ, UR41, PT ;  /* 0x00000029ff007c0c */ /* 0x000fe2000bf01270 */
[----:B------:R-:W-:Y:S01]  /*12500*/  UIMAD.WIDE.U32 UR4, UR10, UR4, URZ ;  /* 0x000000040a0472a5 */ /* 0x000fe2000f8e003f */
[----:B------:R-:W-:Y:S01]  /*12510*/  @UP0 ULDC UR7, c[0x0][0xc50] ;  /* 0x0003140000070ab9 */ /* 0x000fe20000000800 */
[----:B------:R-:W-:Y:S02]  /*12520*/  UMOV UR40, UR10 ;  /* 0x0000000a00287c82 */ /* 0x000fe40008000000 */
[----:B------:R-:W-:-:S04]  /*12530*/  @UP0 USHF.R.U32.HI UR40, URZ, UR7, UR5 ;  /* 0x000000073f280299 */ /* 0x000fc80008011605 */
[----:B------:R-:W-:-:S04]  /*12540*/  UIADD3 UR36, -UR40, URZ, URZ ;  /* 0x0000003f28247290 */ /* 0x000fc8000fffe13f */
[----:B------:R-:W-:Y:S01]  /*12550*/  UIMAD UR36, UR11, UR36, UR10 ;  /* 0x000000240b2472a4 */ /* 0x000fe2000f8e020a */
[----:B------:R-:W-:Y:S11]  /*12560*/  @P0 BRA `(.L_x_2433) ;  /* 0x00000000004c0947 */ /* 0x000ff60003800000 */
        /* <DEDUP_REMOVED lines=19> */
.L_x_2433:
        /* <DEDUP_REMOVED lines=20> */
.L_x_2436:
[----:B------:R-:W-:Y:S05]  /*127e0*/  BSYNC B6 ;  /* 0x0000000000067941 */ /* 0x000fea0003800000 */
.L_x_2435:
        /* <DEDUP_REMOVED lines=20> */
.L_x_2439:
        /* <DEDUP_REMOVED lines=15> */
.L_x_2438:
[----:B------:R-:W-:Y:S05]  /*12a20*/  BSYNC B6 ;  /* 0x0000000000067941 */ /* 0x000fea0003800000 */
.L_x_2437:
        /* <DEDUP_REMOVED lines=13> */
[----:B------:R-:W1:Y:S03]  /*12b00*/  S2R R0, SR_TID.X ;  /* 0x0000000000007919 */ /* 0x000e660000002100 */
[----:B------:R-:W-:Y:S01]  /*12b10*/  VIADD R19, R19, 0xffffffff ;  /* 0xffffffff13137836 */ /* 0x000fe20000000000 */
[----:B0-----:R-:W0:Y:S02]  /*12b20*/  LDC.64 R2, c[0x0][0x418] ;  /* 0x00010600ff027b82 */ /* 0x001e240000000a00 */
[----:B0-----:R-:W-:Y:S02]  /*12b30*/  ISETP.NE.U32.AND P0, PT, R2, RZ, PT ;  /* 0x000000ff0200720c */ /* 0x001fe40003f05070 */
[----:B-1----:R-:W-:-:S02]  /*12b40*/  SHF.R.U32.HI R0, RZ, 0x5, R0 ;  /* 0x00000005ff007819 */ /* 0x002fc40000011600 */
[----:B------:R-:W-:Y:S02]  /*12b50*/  ISETP.NE.AND.EX P1, PT, R3, RZ, PT, P0 ;  /* 0x000000ff0300720c */ /* 0x000fe40003f25300 */
[----:B------:R-:W-:Y:S02]  /*12b60*/  LOP3.LUT R0, R0, 0x3, RZ, 0xc0, !PT ;  /* 0x0000000300007812 */ /* 0x000fe400078ec0ff */
[----:B------:R-:W-:Y:S02]  /*12b70*/  P2R R4, PR, RZ, 0x2 ;  /* 0x00000002ff047803 */ /* 0x000fe40000000000 */
[----:B--2---:R-:W-:Y:S01]  /*12b80*/  SHF.R.S32.HI R8, RZ, 0x1f, R7 ;  /* 0x0000001fff087819 */ /* 0x004fe20000011407 */
[----:B------:R0:W-:Y:S01]  /*12b90*/  STL [R1], R7 ;  /* 0x0000000701007387 */ /* 0x0001e20000100800 */
[----:B------:R-:W-:-:S03]  /*12ba0*/  SEL R16, R7, RZ, !P1 ;  /* 0x000000ff07107207 */ /* 0x000fc60004800000 */
[----:B------:R0:W-:Y:S04]  /*12bb0*/  STL [R1+0x10], R4 ;  /* 0x0000100401007387 */ /* 0x0001e80000100800 */
[----:B------:R0:W-:Y:S01]  /*12bc0*/  STL [R1+0x8], R8 ;  /* 0x0000080801007387 */ /* 0x0001e20000100800 */
[----:B------:R-:W-:Y:S05]  /*12bd0*/  BRA.DIV UR4, `(.L_x_2440) ;  /* 0x0000004a04b87947 */ /* 0x000fea000b800000 */
[----:B------:R1:W2:Y:S02]  /*12be0*/  SHFL.IDX PT, R14, R0, RZ, 0x1f ;  /* 0x00001fff000e7589 */ /* 0x0002a400000e0000 */
.L_x_2545:
        /* <DEDUP_REMOVED lines=8> */
.L_x_2548:
[----:B------:R-:W-:Y:S05]  /*12c70*/  @!P6 BRA `(.L_x_2441) ;  /* 0x00000004002ce947 */ /* 0x000fea0003800000 */
[----:B------:R-:W-:Y:S01]  /*12c80*/  IMAD.MOV.U32 R16, RZ, RZ, R7 ;  /* 0x000000ffff107224 */ /* 0x000fe200078e0007 */
[----:B------:R-:W-:Y:S06]  /*12c90*/  @!P1 BRA `(.L_x_2443) ;  /* 0x0000000000489947 */ /* 0x000fec0003800000 */
[----:B------:R-:W2:Y:S01]  /*12ca0*/  LDC R6, c[0x0][0x43c] ;  /* 0x00010f00ff067b82 */ /* 0x000ea20000000800 */
[----:B------:R-:W-:Y:S01]  /*12cb0*/  ULDC.64 UR4, c[0x0][0x428] ;  /* 0x00010a0000047ab9 */ /* 0x000fe20000000a00 */
[----:B------:R-:W-:Y:S01]  /*12cc0*/  ULDC.64 UR6, c[0x0][0x208] ;  /* 0x0000820000067ab9 */ /* 0x000fe20000000a00 */
[----:B--2---:R-:W-:-:S13]  /*12cd0*/  ISETP.NE.AND P0, PT, R6, 0x1, PT ;  /* 0x000000010600780c */ /* 0x004fda0003f05270 */
[----:B0-----:R-:W1:Y:S02]  /*12ce0*/  @P0 LDC.64 R4, c[0x0][0x440] ;  /* 0x00011000ff040b82 */ /* 0x001e640000000a00 */
[----:B-1----:R-:W-:-:S04]  /*12cf0*/  @P0 IMAD.HI.U32 R0, R19, R4, RZ ;  /* 0x0000000413000227 */ /* 0x002fc800078e00ff */
[----:B------:R-:W-:Y:S01]  /*12d00*/  IMAD.MOV.U32 R4, RZ, RZ, R19 ;  /* 0x000000ffff047224 */ /* 0x000fe200078e0013 */
[----:B------:R-:W-:-:S04]  /*12d10*/  @P0 SHF.R.U32.HI R4, RZ, R5, R0 ;  /* 0x00000005ff040219 */ /* 0x000fc80000011600 */
[--C-:B------:R-:W-:Y:S01]  /*12d20*/  SHF.R.S32.HI R5, RZ, 0x1f, R4.reuse ;  /* 0x0000001fff057819 */ /* 0x100fe20000011404 */
[----:B------:R-:W-:-:S04]  /*12d30*/  IMAD.MOV R0, RZ, RZ, -R4 ;  /* 0x000000ffff007224 */ /* 0x000fc800078e0a04 */
[----:B------:R-:W-:Y:S02]  /*12d40*/  IMAD R19, R6, R0, R19 ;  /* 0x0000000006137224 */ /* 0x000fe400078e0213 */
[----:B------:R-:W-:Y:S02]  /*12d50*/  IMAD R0, R8, UR4, RZ ;  /* 0x0000000408007c24 */ /* 0x000fe4000f8e02ff */
[----:B------:R-:W-:-:S04]  /*12d60*/  IMAD.WIDE.U32 R4, R7, UR4, R4 ;  /* 0x0000000407047c25 */ /* 0x000fc8000f8e0004 */
[----:B------:R-:W-:Y:S01]  /*12d70*/  IMAD R0, R7, UR5, R0 ;  /* 0x0000000507007c24 */ /* 0x000fe2000f8e0200 */
[----:B------:R-:W-:-:S03]  /*12d80*/  LEA R2, P0, R4, R2, 0x2 ;  /* 0x0000000204027211 */ /* 0x000fc600078010ff */
[----:B------:R-:W-:-:S05]  /*12d90*/  IMAD.IADD R0, R5, 0x1, R0 ;  /* 0x0000000105007824 */ /* 0x000fca00078e0200 */
[----:B------:R-:W-:-:S05]  /*12da0*/  LEA.HI.X R3, R4, R3, R0, 0x2, P0 ;  /* 0x0000000304037211 */ /* 0x000fca00000f1400 */
[----:B------:R2:W5:Y:S02]  /*12db0*/  LDG.E R16, desc[UR6][R2.64] ;  /* 0x0000000602107981 */ /* 0x000564000c1e1900 */
.L_x_2443:
[----:B--2---:R-:W2:Y:S01]  /*12dc0*/  LDL R2, [R1+0x4] ;  /* 0x0000040001027983 */ /* 0x004ea20000100800 */
[----:B-1----:R-:W-:Y:S01]  /*12dd0*/  IMAD R0, R18, 0x8, R17 ;  /* 0x0000000812007824 */ /* 0x002fe200078e0211 */
[----:B--2---:R-:W-:-:S04]  /*12de0*/  SHF.L.U32 R2, R2, 0x1f, RZ ;  /* 0x0000001f02027819 */ /* 0x004fc800000006ff */
[----:B------:R-:W1:Y:S02]  /*12df0*/  SYNCS.PHASECHK.TRANS64.TRYWAIT P0, [R0+URZ+0x38840], R2 ;  /* 0x03884002000075a7 */ /* 0x000e64000800017f */
[----:B-1----:R-:W-:Y:S05]  /*12e00*/  @!P0 BRA `(.L_x_2444) ;  /* 0x00000048006c8947 */ /* 0x002fea0003800000 */
.L_x_2549:
[----:B------:R-:W2:Y:S02]  /*12e10*/  S2R R3, SR_TID.X ;  /* 0x0000000000037919 */ /* 0x000ea40000002100 */
[----:B--2---:R-:W-:-:S04]  /*12e20*/  LOP3.LUT R3, R3, 0x7f, RZ, 0xc0, !PT ;  /* 0x0000007f03037812 */ /* 0x004fc800078ec0ff */
[----:B------:R-:W-:-:S13]  /*12e30*/  ISETP.NE.AND P0, PT, R3, RZ, PT ;  /* 0x000000ff0300720c */ /* 0x000fda0003f05270 */
[----:B------:R-:W-:Y:S05]  /*12e40*/  @P0 BRA `(.L_x_2445) ;  /* 0x00000000001c0947 */ /* 0x000fea0003800000 */
[----:B------:R-:W2:Y:S01]  /*12e50*/  S2R R3, SR_TID.X ;  /* 0x0000000000037919 */ /* 0x000ea20000002100 */
[----:B-1----:R-:W-:-:S04]  /*12e60*/  IMAD.MOV.U32 R2, RZ, RZ, 0xa000 ;  /* 0x0000a000ff027424 */ /* 0x002fc800078e00ff */
[----:B------:R3:W-:Y:S01]  /*12e70*/  SYNCS.ARRIVE.TRANS64 RZ, [R0+URZ+0x38830], R2 ;  /* 0x0388300200ff79a7 */ /* 0x0007e2000800003f */
[----:B--2---:R-:W-:-:S04]  /*12e80*/  LOP3.LUT R3, R3, 0x1f, RZ, 0xc0, !PT ;  /* 0x0000001f03037812 */ /* 0x004fc800078ec0ff */
[----:B------:R-:W-:-:S13]  /*12e90*/  ISETP.NE.AND P0, PT, R3, RZ, PT ;  /* 0x000000ff0300720c */ /* 0x000fda0003f05270 */
[----:B---3--:R-:W-:Y:S05]  /*12ea0*/  @!P0 BRA `(.L_x_2445) ;  /* 0x0000000000048947 */ /* 0x008fea0003800000 */
[----:B------:R-:W-:Y:S01]  /*12eb0*/  BPT.TRAP 0x1 ;  /* 0x000000040000795c */ /* 0x000fe20000300000 */
.L_x_2445:
[----:B------:R-:W-:Y:S01]  /*12ec0*/  R2UR UR33, R0 ;  /* 0x00000000002172ca */ /* 0x000fe200000e0000 */
[----:B-1----:R-:W-:Y:S01]  /*12ed0*/  IMAD R0, R18, 0xa000, R17 ;  /* 0x0000a00012007824 */ /* 0x002fe200078e0211 */
[----:B------:R-:W-:Y:S01]  /*12ee0*/  R2UR UR35, R19 ;  /* 0x00000000132372ca */ /* 0x000fe200000e0000 */
[----:B------:R-:W-:Y:S01]  /*12ef0*/  UIADD3 UR4, UP0, UR38, 0x370, URZ ;  /* 0x0000037026047890 */ /* 0x000fe2000ff1e03f */
[----:B-----5:R-:W-:Y:S01]  /*12f00*/  R2UR UR37, R16 ;  /* 0x00000000102572ca */ /* 0x020fe200000e0000 */
[----:B------:R-:W-:Y:S01]  /*12f10*/  UMOV UR6, 0x0 ;  /* 0x0000000000067882 */ /* 0x000fe20000000000 */
[----:B------:R-:W-:Y:S01]  /*12f20*/  R2UR UR8, R0 ;  /* 0x00000000000872ca */ /* 0x000fe200000e0000 */
[----:B------:R-:W-:Y:S01]  /*12f30*/  UIADD3.X UR5, URZ, UR39, URZ, UP0, !UPT ;  /* 0x000000273f057290 */ /* 0x000fe200087fe43f */
[----:B------:R-:W-:Y:S01]  /*12f40*/  PLOP3.LUT P0, PT, PT, PT, PT, 0x80, 0x0 ;  /* 0x000000000000781c */ /* 0x000fe20003f0f070 */
[----:B------:R-:W-:Y:S01]  /*12f50*/  UMOV UR7, 0x14f00000 ;  /* 0x14f0000000077882 */ /* 0x000fe20000000000 */
[----:B------:R-:W-:Y:S01]  /*12f60*/  UMOV UR34, URZ ;  /* 0x0000003f00227c82 */ /* 0x000fe20008000000 */
[----:B------:R-:W-:Y:S01]  /*12f70*/  UMOV UR26, 0x40 ;  /* 0x00000040001a7882 */ /* 0x000fe20000000000 */
[----:B------:R-:W-:Y:S01]  /*12f80*/  P2R R0, PR, RZ, 0x1 ;  /* 0x00000001ff007803 */ /* 0x000fe20000000000 */
[----:B------:R-:W-:-:S02]  /*12f90*/  UIADD3 UR33, UR33, 0x38830, URZ ;  /* 0x0003883021217890 */ /* 0x000fc4000fffe03f */
[----:B------:R-:W-:Y:S01]  /*12fa0*/  UIMAD UR35, UR35, 0x50, URZ ;  /* 0x00000050232378a4 */ /* 0x000fe2000f8e023f */
[----:B------:R-:W-:Y:S01]  /*12fb0*/  UMOV UR28, UR36 ;  /* 0x00000024001c7c82 */ /* 0x000fe20008000000 */
[----:B------:R-:W-:Y:S02]  /*12fc0*/  UMOV UR29, UR37 ;  /* 0x00000025001d7c82 */ /* 0x000fe40008000000 */
[----:B------:R-:W-:Y:S01]  /*12fd0*/  UIADD3 UR32, UR8, 0x24400, URZ ;  /* 0x0002440008207890 */ /* 0x000fe2000fffe03f */
[----:B------:R2:W-:Y:S01]  /*12fe0*/  STL [R1+0xc], R0 ;  /* 0x00000c0001007387 */ /* 0x0005e20000100800 */
[----:B------:R-:W-:Y:S02]  /*12ff0*/  UIADD3 UR24, UR8, 0x26c00, URZ ;  /* 0x00026c0008187890 */ /* 0x000fe4000fffe03f */
[----:B------:R-:W-:Y:S02]  /*13000*/  UIADD3 UR16, UR8, 0x29400, URZ ;  /* 0x0002940008107890 */ /* 0x000fe4000fffe03f */
[----:B------:R-:W-:Y:S01]  /*13010*/  UIADD3 UR8, UR8, 0x2bc00, URZ ;  /* 0x0002bc0008087890 */ /* 0x000fe2000fffe03f */
[----:B------:R-:W-:Y:S01]  /*13020*/  UMOV UR25, UR33 ;  /* 0x0000002100197c82 */ /* 0x000fe20008000000 */
[----:B------:R-:W-:Y:S01]  /*13030*/  UMOV UR27, UR35 ;  /* 0x00000023001b7c82 */ /* 0x000fe20008000000 */
[----:B------:R-:W-:Y:S01]  /*13040*/  UMOV UR18, 0x80 ;  /* 0x0000008000127882 */ /* 0x000fe20000000000 */
[----:B------:R-:W-:Y:S01]  /*13050*/  UMOV UR20, UR36 ;  /* 0x0000002400147c82 */ /* 0x000fe20008000000 */
[----:B------:R2:W-:Y:S01]  /*13060*/  UTMALDG.4D [UR32], [UR4], desc[UR6] ;  /* 0x00000620040075b4 */ /* 0x0005e20008019000 */
[----:B------:R-:W-:Y:S01]  /*13070*/  UMOV UR21, UR37 ;  /* 0x0000002500157c82 */ /* 0x000fe20008000000 */
[----:B------:R-:W-:Y:S01]  /*13080*/  UMOV UR17, UR33 ;  /* 0x0000002100117c82 */ /* 0x000fe20008000000 */
[----:B------:R-:W-:Y:S01]  /*13090*/  UMOV UR19, UR35 ;  /* 0x0000002300137c82 */ /* 0x000fe20008000000 */
[----:B------:R-:W-:Y:S01]  /*130a0*/  UMOV UR10, 0xc0 ;  /* 0x000000c0000a7882 */ /* 0x000fe20000000000 */
[----:B------:R-:W-:Y:S01]  /*130b0*/  UMOV UR12, UR36 ;  /* 0x00000024000c7c82 */ /* 0x000fe20008000000 */
[----:B------:R-:W-:Y:S01]  /*130c0*/  UMOV UR13, UR37 ;  /* 0x00000025000d7c82 */ /* 0x000fe20008000000 */
[----:B------:R-:W-:Y:S01]  /*130d0*/  UMOV UR9, UR33 ;  /* 0x0000002100097c82 */ /* 0x000fe20008000000 */
[----:B------:R2:W-:Y:S01]  /*130e0*/  UTMALDG.4D [UR24], [UR4], desc[UR6] ;  /* 0x00000618040075b4 */ /* 0x0005e20008019000 */
[----:B------:R-:W-:Y:S01]  /*130f0*/  UMOV UR11, UR35 ;  /* 0x00000023000b7c82 */ /* 0x000fe20008000000 */
[----:B------:R2:W-:Y:S01]  /*13100*/  UTMALDG.4D [UR16], [UR4], desc[UR6] ;  /* 0x00000610040075b4 */ /* 0x0005e20008019000 */
[----:B------:R2:W-:Y:S02]  /*13110*/  UTMALDG.4D [UR8], [UR4], desc[UR6] ;  /* 0x00000608040075b4 */ /* 0x0005e40008019000 */
[----:B--2---:R-:W-:Y:S01]  /*13120*/  NOP ;  /* 0x0000000000007918 */ /* 0x004fe20000000000 */
.L_x_2441:
[----:B-1----:R-:W-:Y:S01]  /*13130*/  VIADD R0, R17, 0x14400 ;  /* 0x0001440011007836 */ /* 0x002fe20000000000 */
        /* <DEDUP_REMOVED lines=21> */
.L_x_2447:
[----:B------:R-:W-:Y:S05]  /*13290*/  BSYNC B6 ;  /* 0x0000000000067941 */ /* 0x000fea0003800000 */
.L_x_2446:
[----:B0-----:R-:W0:Y:S01]  /*132a0*/  LDC R7, c[0x0][0x448] ;  /* 0x00011200ff077b82 */ /* 0x001e220000000800 */
[----:B------:R-:W1:Y:S01]  /*132b0*/  S2R R0, SR_TID.X ;  /* 0x0000000000007919 */ /* 0x000e620000002100 */
[----:B------:R-:W-:Y:S01]  /*132c0*/  USHF.R.S32.HI UR4, URZ, 0x1f, UR36 ;  /* 0x0000001f3f047899 */ /* 0x000fe20008011424 */
[----:B------:R-:W-:Y:S01]  /*132d0*/  ULDC.64 UR8, c[0x0][0x2d8] ;  /* 0x0000b60000087ab9 */ /* 0x000fe20000000a00 */
[----:B------:R-:W2:Y:S02]  /*132e0*/  S2R R2, SR_TID.X ;  /* 0x0000000000027919 */ /* 0x000ea40000002100 */
[----:B------:R-:W-:Y:S02]  /*132f0*/  UIMAD UR6, UR4, UR8, URZ ;  /* 0x00000008040672a4 */ /* 0x000fe4000f8e023f */
[----:B------:R-:W-:Y:S01]  /*13300*/  UIMAD.WIDE.U32 UR4, UR36, UR8, URZ ;  /* 0x00000008240472a5 */ /* 0x000fe2000f8e003f */
[----:B------:R-:W3:Y:S01]  /*13310*/  S2R R10, SR_TID.X ;  /* 0x00000000000a7919 */ /* 0x000ee20000002100 */
[----:B------:R-:W-:-:S02]  /*13320*/  UIMAD UR6, UR36, UR9, UR6 ;  /* 0x00000009240672a4 */ /* 0x000fc4000f8e0206 */
[----:B------:R-:W-:Y:S01]  /*13330*/  USHF.R.S32.HI UR7, URZ, 0x1f, UR40 ;  /* 0x0000001f3f077899 */ /* 0x000fe20008011428 */
[----:B------:R-:W4:Y:S01]  /*13340*/  S2R R8, SR_TID.X ;  /* 0x0000000000087919 */ /* 0x000f220000002100 */
[----:B------:R-:W-:Y:S01]  /*13350*/  UIADD3 UR5, UR5, UR6, URZ ;  /* 0x0000000605057290 */ /* 0x000fe2000fffe03f */
[----:B------:R-:W-:-:S03]  /*13360*/  ULDC.64 UR8, c[0x0][0x2e0] ;  /* 0x0000b80000087ab9 */ /* 0x000fc60000000a00 */
[----:B------:R-:W-:Y:S02]  /*13370*/  UIMAD.WIDE.U32 UR4, UR40, UR8, UR4 ;  /* 0x00000008280472a5 */ /* 0x000fe4000f8e0004 */
[----:B------:R-:W-:Y:S01]  /*13380*/  UIMAD UR6, UR7, UR8, URZ ;  /* 0x00000008070672a4 */ /* 0x000fe2000f8e023f */
[----:B0-----:R-:W-:-:S03]  /*13390*/  ISETP.NE.AND P0, PT, R7, 0x1, PT ;  /* 0x000000010700780c */ /* 0x001fc60003f05270 */
[----:B------:R-:W-:Y:S01]  /*133a0*/  UIMAD UR6, UR40, UR9, UR6 ;  /* 0x00000009280672a4 */ /* 0x000fe2000f8e0206 */
[----:B------:R-:W-:-:S03]  /*133b0*/  IMAD.U32 R5, RZ, RZ, UR5 ;  /* 0x00000005ff057e24 */ /* 0x000fc6000f8e00ff */
[----:B------:R-:W-:Y:S01]  /*133c0*/  UIADD3 UR6, UR5, UR6, URZ ;  /* 0x0000000605067290 */ /* 0x000fe2000fffe03f */
[----:B-1----:R-:W-:-:S05]  /*133d0*/  IMAD.SHL.U32 R4, R0, 0x10, RZ ;  /* 0x0000001000047824 */ /* 0x002fca00078e00ff */
[----:B------:R-:W0:Y:S01]  /*133e0*/  @P0 LDC R3, c[0x0][0x44c] ;  /* 0x00011300ff030b82 */ /* 0x000e220000000800 */
[----:B--2---:R-:W-:Y:S01]  /*133f0*/  LOP3.LUT R2, R2, 0x7f, RZ, 0xc0, !PT ;  /* 0x0000007f02027812 */ /* 0x004fe200078ec0ff */
[----:B---3--:R-:W-:-:S03]  /*13400*/  IMAD.SHL.U32 R10, R10, 0x8, RZ ;  /* 0x000000080a0a7824 */ /* 0x008fc600078e00ff */
[----:B------:R-:W-:-:S03]  /*13410*/  SHF.R.U32.HI R2, RZ, 0x3, R2 ;  /* 0x00000003ff027819 */ /* 0x000fc60000011602 */
[----:B------:R-:W1:Y:S01]  /*13420*/  @P0 LDC R0, c[0x0][0x450] ;  /* 0x00011400ff000b82 */ /* 0x000e620000000800 */
[----:B------:R-:W-:Y:S01]  /*13430*/  LOP3.LUT R4, R2, 0x70, R4, 0xf8, !PT ;  /* 0x0000007002047812 */ /* 0x000fe200078ef804 */
[----:B------:R-:W-:Y:S01]  /*13440*/  IMAD.U32 R2, RZ, RZ, UR42 ;  /* 0x0000002aff027e24 */ /* 0x000fe2000f8e00ff */
[----:B------:R-:W-:Y:S01]  /*13450*/  LOP3.LUT R10, R10, 0x38, RZ, 0xc0, !PT ;  /* 0x000000380a0a7812 */ /* 0x000fe200078ec0ff */
[----:B----4-:R-:W-:Y:S02]  /*13460*/  IMAD.SHL.U32 R9, R8, 0x8, RZ ;  /* 0x0000000808097824 */ /* 0x010fe400078e00ff */
[----:B------:R-:W-:Y:S01]  /*13470*/  IMAD R2, R2, 0x80, R4 ;  /* 0x0000008002027824 */ /* 0x000fe200078e0204 */
[C---:B------:R-:W-:Y:S01]  /*13480*/  LOP3.LUT R12, R10.reuse, 0x40, RZ, 0xfc, !PT ;  /* 0x000000400a0c7812 */ /* 0x040fe200078efcff */
[----:B------:R-:W-:Y:S01]  /*13490*/  IMAD.U32 R4, RZ, RZ, UR4 ;  /* 0x00000004ff047e24 */ /* 0x000fe2000f8e00ff */
[----:B------:R-:W-:Y:S01]  /*134a0*/  ULDC.64 UR4, c[0x0][0x2d0] ;  /* 0x0000b40000047ab9 */ /* 0x000fe20000000a00 */
[----:B------:R-:W-:Y:S01]  /*134b0*/  IMAD.MOV.U32 R6, RZ, RZ, R2 ;  /* 0x000000ffff067224 */ /* 0x000fe200078e0002 */
[----:B------:R-:W-:-:S02]  /*134c0*/  LOP3.LUT R11, R10, 0x80, RZ, 0xfc, !PT ;  /* 0x000000800a0b7812 */ /* 0x000fc400078efcff */
        /* <DEDUP_REMOVED lines=23> */
[----:B------:R-:W-:Y:S02]  /*13640*/  LOP3.LUT R10, R8, 0x7f, RZ, 0xc0, !PT ;  /* 0x0000007f080a7812 */ /* 0x000fe400078ec0ff */
[----:B------:R0:W5:Y:S01]  /*13650*/  LDL R8, [R1+0x14] ;  /* 0x0000140001087983 */ /* 0x0001620000100800 */
[----:B------:R-:W-:Y:S02]  /*13660*/  LEA.HI.X R3, R2, UR5, R3, 0x1, P0 ;  /* 0x0000000502037c11 */ /* 0x000fe400080f0c03 */
[----:B------:R-:W-:-:S02]  /*13670*/  ISETP.GE.AND P0, PT, R9, UR4, PT ;  /* 0x0000000409007c0c */ /* 0x000fc4000bf06270 */
[----:B------:R-:W-:Y:S02]  /*13680*/  ISETP.GE.AND P1, PT, R12, UR4, PT ;  /* 0x000000040c007c0c */ /* 0x000fe4000bf26270 */
[----:B------:R-:W-:Y:S01]  /*13690*/  ISETP.GE.AND P2, PT, R11, UR4, PT ;  /* 0x000000040b007c0c */ /* 0x000fe2000bf46270 */
[----:B------:R-:W-:Y:S01]  /*136a0*/  UMOV UR4, 0xffffffff ;  /* 0xffffffff00047882 */ /* 0x000fe20000000000 */
[----:B------:R-:W-:Y:S02]  /*136b0*/  SHF.R.U32.HI R10, RZ, 0x3, R10 ;  /* 0x00000003ff0a7819 */ /* 0x000fe4000001160a */
[----:B0-----:R-:W-:Y:S09]  /*136c0*/  BRA.DIV UR4, `(.L_x_2448) ;  /* 0x0000004204507947 */ /* 0x001ff2000b800000 */
[----:B------:R-:W0:Y:S01]  /*136d0*/  SHFL.IDX PT, R6, R4, RZ, 0x181f ;  /* 0x00181fff04067589 */ /* 0x000e2200000e0000 */
[----:B------:R-:W-:Y:S01]  /*136e0*/  IMAD.U32 R0, RZ, RZ, UR42 ;  /* 0x0000002aff007e24 */ /* 0x000fe2000f8e00ff */
[----:B------:R-:W-:Y:S01]  /*136f0*/  ULDC UR4, c[0x0][0x288] ;  /* 0x0000a20000047ab9 */ /* 0x000fe20000000800 */
[----:B------:R-:W-:Y:S01]  /*13700*/  ULDC.64 UR6, c[0x0][0x208] ;  /* 0x0000820000067ab9 */ /* 0x000fe20000000a00 */
[----:B------:R-:W1:Y:S01]  /*13710*/  SHFL.IDX PT, R5, R3, RZ, 0x181f ;  /* 0x00181fff03057589 */ /* 0x000e6200000e0000 */
[----:B------:R-:W-:Y:S02]  /*13720*/  IMAD R2, R7, UR4, RZ ;  /* 0x0000000407027c24 */ /* 0x000fe4000f8e02ff */
[----:B------:R-:W-:-:S05]  /*13730*/  IMAD R0, R0, 0x80, R10 ;  /* 0x0000008000007824 */ /* 0x000fca00078e020a */
[----:B------:R-:W-:-:S13]  /*13740*/  ISETP.GE.AND P4, PT, R0, R2, PT ;  /* 0x000000020000720c */ /* 0x000fda0003f86270 */
[----:B0-----:R-:W-:-:S05]  /*13750*/  @!P4 LEA R6, P5, R9, R6, 0x1 ;  /* 0x000000060906c211 */ /* 0x001fca00078a08ff */
[----:B-1----:R-:W-:-:S04]  /*13760*/  @!P4 IMAD.X R5, RZ, RZ, R5, P5 ;  /* 0x000000ffff05c224 */ /* 0x002fc800028e0605 */
[----:B------:R-:W-:Y:S02]  /*13770*/  @!P4 IMAD.MOV.U32 R7, RZ, RZ, R5 ;  /* 0x000000ffff07c224 */ /* 0x000fe400078e0005 */
[----:B------:R-:W-:-:S03]  /*13780*/  VIADD R5, R0, 0x10 ;  /* 0x0000001000057836 */ /* 0x000fc60000000000 */
        /* <DEDUP_REMOVED lines=72> */
.L_x_2566:
        /* <DEDUP_REMOVED lines=14> */
.L_x_2450:
[----:B------:R-:W-:Y:S05]  /*13cf0*/  BSYNC B0 ;  /* 0x0000000000007941 */ /* 0x000fea0003800000 */
.L_x_2449:
[----:B------:R-:W-:Y:S01]  /*13d00*/  NOP ;  /* 0x0000000000007918 */ /* 0x000fe20000000000 */
[----:B------:R-:W-:Y:S01]  /*13d10*/  PLOP3.LUT P0, PT, PT, PT, PT, 0x80, 0x0 ;  /* 0x000000000000781c */ /* 0x000fe20003f0f070 */
[----:B0-----:R-:W-:-:S12]  /*13d20*/  VIADD R6, R17, 0x38800 ;  /* 0x0003880011067836 */ /* 0x001fd80000000000 */
.L_x_2451:
[----:B------:R-:W-:Y:S02]  /*13d30*/  PLOP3.LUT P1, PT, P1, P0, PT, 0xa2, 0x0 ;  /* 0x000000000000781c */ /* 0x000fe40000f21472 */
[----:B------:R-:W-:-:S08]  /*13d40*/  @P0 R2UR P1, UR4, R17 ;  /* 0x00000000110402ca */ /* 0x000fd00000020000 */
[----:B------:R-:W-:-:S05]  /*13d50*/  @P0 PLOP3.LUT P0, PT, P1, PT, PT, 0x80, 0x0 ;  /* 0x000000000000081c */ /* 0x000fca0000f0f070 */
[----:B------:R-:W-:Y:S01]  /*13d60*/  @!P1 SYNCS.ARRIVE.TRANS64.RED.A0T1 RZ, [UR4+0x38800], RZ ;  /* 0x038800ffffff99a7 */ /* 0x000fe20008200404 */
[----:B------:R-:W-:Y:S07]  /*13d70*/  @!P1 ARRIVES.LDGSTSBAR.64.TRANSCNT [UR4+0x38800] ;  /* 0x03880000ff0099b0 */ /* 0x000fee0008000a84 */
[----:B------:R-:W-:Y:S05]  /*13d80*/  @P0 BRA.U.ANY `(.L_x_2451) ;  /* 0xfffffffd00e80947 */ /* 0x000fea000393ffff */
[----:B---3--:R-:W3:Y:S02]  /*13d90*/  LDL.LU R2, [R1+0x1c] ;  /* 0x00001c0001027983 */ /* 0x008ee40000300800 */
        /* <DEDUP_REMOVED lines=10> */
[----:B0--3--:R-:W-:Y:S05]  /*13e40*/  @!P0 BRA `(.L_x_2453) ;  /* 0x0000004400548947 */ /* 0x009fea0003800000 */
.L_x_2567:
[----:B------:R-:W-:Y:S05]  /*13e50*/  BSYNC B0 ;  /* 0x0000000000007941 */ /* 0x000fea0003800000 */
.L_x_2452:
[----:B------:R-:W-:-:S06]  /*13e60*/  UISETP.GE.AND UP0, UPT, UR41, 0x2, UPT ;  /* 0x000000022900788c */ /* 0x000fcc000bf06270 */
[----:B------:R-:W-:-:S13]  /*13e70*/  PLOP3.LUT P0, PT, PT, PT, UP0, 0x80, 0x0 ;  /* 0x000000000000781c */ /* 0x000fda0003f0f008 */
[----:B------:R-:W-:Y:S05]  /*13e80*/  @!P0 BRA `(.L_x_2454) ;  /* 0x0000002800288947 */ /* 0x000fea0003800000 */
[----:B------:R-:W-:Y:S02]  /*13e90*/  ULOP3.LUT UR4, UR41, 0x1, URZ, 0xc0, !UPT ;  /* 0x0000000129047892 */ /* 0x000fe4000f8ec03f */
[----:B------:R-:W-:Y:S02]  /*13ea0*/  IMAD.U32 R7, RZ, RZ, UR41 ;  /* 0x00000029ff077e24 */ /* 0x000fe4000f8e00ff */
[----:B------:R-:W-:Y:S02]  /*13eb0*/  UISETP.NE.U32.AND UP0, UPT, UR4, 0x1, UPT ;  /* 0x000000010400788c */ /* 0x000fe4000bf05070 */
[----:B------:R-:W-:-:S04]  /*13ec0*/  VIADD R7, R7, 0xfffffffe ;  /* 0xfffffffe07077836 */ /* 0x000fc80000000000 */
[----:B0-----:R-:W-:Y:S01]  /*13ed0*/  IMAD.MOV.U32 R0, RZ, RZ, R7 ;  /* 0x000000ffff007224 */ /* 0x001fe200078e0007 */
[----:B------:R-:W-:-:S13]  /*13ee0*/  PLOP3.LUT P0, PT, PT, PT, UP0, 0x80, 0x0 ;  /* 0x000000000000781c */ /* 0x000fda0003f0f008 */
[----:B------:R-:W-:Y:S05]  /*13ef0*/  @!P0 BRA `(.L_x_2455) ;  /* 0x0000000c00588947 */ /* 0x000fea0003800000 */
[----:B--2---:R-:W2:Y:S04]  /*13f00*/  LDL R3, [R1+0xc] ;  /* 0x00000c0001037983 */ /* 0x004ea80000100800 */
[----:B------:R-:W3:Y:S01]  /*13f10*/  LDL R2, [R1+0x4] ;  /* 0x0000040001027983 */ /* 0x000ee20000100800 */
        /* <DEDUP_REMOVED lines=9> */
[----:B------:R-:W-:Y:S02]  /*13fb0*/  IMAD.MOV.U32 R4, RZ, RZ, R16 ;  /* 0x000000ffff047224 */ /* 0x000fe400078e0010 */
[----:B------:R-:W-:Y:S01]  /*13fc0*/  IMAD.MOV.U32 R8, RZ, RZ, R7 ;  /* 0x000000ffff087224 */ /* 0x000fe200078e0007 */
[----:B--2---:R-:W-:-:S13]  /*13fd0*/  ISETP.NE.AND P1, PT, R2, RZ, PT ;  /* 0x000000ff0200720c */ /* 0x004fda0003f25270 */
[----:B------:R-:W-:Y:S05]  /*13fe0*/  @!P1 BRA `(.L_x_2458) ;  /* 0x0000000000549947 */ /* 0x000fea0003800000 */
[----:B------:R-:W2:Y:S01]  /*13ff0*/  LDL R10, [R1+0x8] ;  /* 0x00000800010a7983 */ /* 0x000ea20000100800 */
[----:B-1----:R-:W0:Y:S03]  /*14000*/  LDC R5, c[0x0][0x43c] ;  /* 0x00010f00ff057b82 */ /* 0x002e260000000800 */
[----:B------:R-:W3:Y:S01]  /*14010*/  LDL R11, [R1] ;  /* 0x00000000010b7983 */ /* 0x000ee20000100800 */
[----:B------:R-:W-:Y:S01]  /*14020*/  IMAD.MOV.U32 R4, RZ, RZ, R7 ;  /* 0x000000ffff047224 */ /* 0x000fe200078e0007 */
[----:B------:R-:W-:Y:S01]  /*14030*/  ULDC.64 UR4, c[0x0][0x428] ;  /* 0x00010a0000047ab9 */ /* 0x000fe20000000a00 */
[----:B------:R-:W-:Y:S01]  /*14040*/  ULDC.64 UR6, c[0x0][0x208] ;  /* 0x0000820000067ab9 */ /* 0x000fe20000000a00 */
[----:B0-----:R-:W-:-:S13]  /*14050*/  ISETP.NE.AND P0, PT, R5, 0x1, PT ;  /* 0x000000010500780c */ /* 0x001fda0003f05270 */
[----:B------:R-:W0:Y:S02]  /*14060*/  @P0 LDC.64 R2, c[0x0][0x440] ;  /* 0x00011000ff020b82 */ /* 0x000e240000000a00 */
[----:B0-----:R-:W-:-:S05]  /*14070*/  @P0 IMAD.HI.U32 R2, R7, R2, RZ ;  /* 0x0000000207020227 */ /* 0x001fca00078e00ff */
[----:B------:R-:W-:Y:S02]  /*14080*/  @P0 SHF.R.U32.HI R4, RZ, R3, R2 ;  /* 0x00000003ff040219 */ /* 0x000fe40000011602 */
[----:B------:R-:W0:Y:S03]  /*14090*/  LDC.64 R2, c[0x0][0x418] ;  /* 0x00010600ff027b82 */ /* 0x000e260000000a00 */
[----:B------:R-:W-:-:S04]  /*140a0*/  IMAD.MOV R8, RZ, RZ, -R4 ;  /* 0x000000ffff087224 */ /* 0x000fc800078e0a04 */
[----:B------:R-:W-:Y:S01]  /*140b0*/  IMAD R8, R5, R8, R7 ;  /* 0x0000000805087224 */ /* 0x000fe200078e0207 */
[----:B------:R-:W-:Y:S01]  /*140c0*/  SHF.R.S32.HI R5, RZ, 0x1f, R4 ;  /* 0x0000001fff057819 */ /* 0x000fe20000011404 */
[----:B--2---:R-:W-:-:S04]  /*140d0*/  IMAD R10, R10, UR4, RZ ;  /* 0x000000040a0a7c24 */ /* 0x004fc8000f8e02ff */
[C---:B---3--:R-:W-:Y:S02]  /*140e0*/  IMAD R10, R11.reuse, UR5, R10 ;  /* 0x000000050b0a7c24 */ /* 0x048fe4000f8e020a */
[----:B------:R-:W-:-:S04]  /*140f0*/  IMAD.WIDE.U32 R4, R11, UR4, R4 ;  /* 0x000000040b047c25 */ /* 0x000fc8000f8e0004 */
[----:B------:R-:W-:Y:S01]  /*14100*/  IMAD.IADD R5, R10, 0x1, R5 ;  /* 0x000000010a057824 */ /* 0x000fe200078e0205 */
[----:B0-----:R-:W-:-:S04]  /*14110*/  LEA R2, P0, R4, R2, 0x2 ;  /* 0x0000000204027211 */ /* 0x001fc800078010ff */
[----:B------:R-:W-:-:S05]  /*14120*/  LEA.HI.X R3, R4, R3, R5, 0x2, P0 ;  /* 0x0000000304037211 */ /* 0x000fca00000f1405 */
[----:B------:R0:W5:Y:S04]  /*14130*/  LDG.E R4, desc[UR6][R2.64] ;  /* 0x0000000602047981 */ /* 0x000168000c1e1900 */
.L_x_2458:
[----:B0-----:R-:W-:Y:S01]  /*14140*/  IMAD R2, R0, 0x8, R17 ;  /* 0x0000000800027824 */ /* 0x001fe200078e0211 */
[----:B------:R-:W-:Y:S01]  /*14150*/  SHF.L.U32 R3, R9, 0x1f, RZ ;  /* 0x0000001f09037819 */ /* 0x000fe200000006ff */
[----:B------:R-:W-:Y:S03]  /*14160*/  BSSY B1, `(.L_x_2459) ;  /* 0x0000003000017945 */ /* 0x000fe60003800000 */
[----:B------:R-:W0:Y:S02]  /*14170*/  SYNCS.PHASECHK.TRANS64.TRYWAIT P0, [R2+URZ+0x38840], R3 ;  /* 0x03884003020075a7 */ /* 0x000e24000800017f */
[----:B0-----:R-:W-:Y:S05]  /*14180*/  @!P0 BRA `(.L_x_2460) ;  /* 0x0000004000988947 */ /* 0x001fea0003800000 */
.L_x_2568:
[----:B------:R-:W-:Y:S05]  /*14190*/  BSYNC B1 ;  /* 0x0000000000017941 */ /* 0x000fea0003800000 */
.L_x_2459:
[----:B-1----:R-:W1:Y:S01]  /*141a0*/  S2R R5, SR_TID.X ;  /* 0x0000000000057919 */ /* 0x002e620000002100 */
        /* <DEDUP_REMOVED lines=11> */
.L_x_2462:
[----:B------:R-:W-:Y:S05]  /*14260*/  BSYNC B1 ;  /* 0x0000000000017941 */ /* 0x000fea0003800000 */
.L_x_2461:
[----:B------:R-:W-:Y:S01]  /*14270*/  IMAD.MOV.U32 R10, RZ, RZ, RZ ;  /* 0x000000ffff0a7224 */ /* 0x000fe200078e00ff */
[----:B------:R-:W-:Y:S01]  /*14280*/  R2UR UR11, R8 ;  /* 0x00000000080b72ca */ /* 0x000fe200000e0000 */
[----:B0-----:R-:W-:Y:S01]  /*14290*/  IMAD R3, R0, 0xa000, R17 ;  /* 0x0000a00000037824 */ /* 0x001fe200078e0211 */
[----:B------:R-:W-:Y:S01]  /*142a0*/  UIADD3 UR4, UP0, UR38, 0x370, URZ ;  /* 0x0000037026047890 */ /* 0x000fe2000ff1e03f */
[----:B------:R-:W-:Y:S01]  /*142b0*/  PLOP3.LUT P0, PT, PT, PT, PT, 0x80, 0x0 ;  /* 0x000000000000781c */ /* 0x000fe20003f0f070 */
[----:B------:R-:W-:Y:S01]  /*142c0*/  VIADD R2, R2, 0x38830 ;  /* 0x0003883002027836 */ /* 0x000fe20000000000 */
[----:B------:R-:W-:Y:S01]  /*142d0*/  R2UR UR10, R10 ;  /* 0x000000000a0a72ca */ /* 0x000fe200000e0000 */
[----:B------:R-:W-:Y:S01]  /*142e0*/  VIADD R5, R3, 0x24400 ;  /* 0x0002440003057836 */ /* 0x000fe20000000000 */
[----:B------:R-:W-:Y:S01]  /*142f0*/  UIADD3.X UR5, URZ, UR39, URZ, UP0, !UPT ;  /* 0x000000273f057290 */ /* 0x000fe200087fe43f */
[----:B------:R-:W-:Y:S01]  /*14300*/  UMOV UR6, 0x0 ;  /* 0x0000000000067882 */ /* 0x000fe20000000000 */
[----:B------:R-:W-:-:S04]  /*14310*/  UMOV UR7, 0x14f00000 ;  /* 0x14f0000000077882 */ /* 0x000fc80000000000 */
[----:B------:R-:W-:-:S12]  /*14320*/  UIMAD UR11, UR11, 0x50, URZ ;  /* 0x000000500b0b78a4 */ /* 0x000fd8000f8e023f */
.L_x_2463:
[----:B------:R-:W-:-:S13]  /*14330*/  @P0 ELECT P2, URZ, PT ;  /* 0x00000000003f082f */ /* 0x000fda0003840000 */
[----:B-----5:R-:W-:Y:S01]  /*14340*/  @P2 R2UR UR13, R4 ;  /* 0x00000000040d22ca */ /* 0x020fe200000e0000 */
[----:B------:R-:W-:Y:S01]  /*14350*/  UMOV UR12, UR36 ;  /* 0x00000024000c7c82 */ /* 0x000fe20008000000 */
        /* <DEDUP_REMOVED lines=12> */
.L_x_2464:
[----:B------:R-:W-:-:S13]  /*14420*/  @P0 ELECT P2, URZ, PT ;  /* 0x00000000003f082f */ /* 0x000fda0003840000 */
[----:B------:R-:W-:Y:S01]  /*14430*/  @P2 R2UR UR13, R4 ;  /* 0x00000000040d22ca */ /* 0x000fe200000e0000 */
        /* <DEDUP_REMOVED lines=13> */
.L_x_2465:
        /* <DEDUP_REMOVED lines=15> */
.L_x_2466:
        /* <DEDUP_REMOVED lines=15> */
.L_x_2569:
[----:B------:R-:W-:Y:S05]  /*146f0*/  BSYNC B1 ;  /* 0x0000000000017941 */ /* 0x000fea0003800000 */
.L_x_2467:
        /* <DEDUP_REMOVED lines=12> */
.L_x_2470:
[----:B------:R-:W-:Y:S05]  /*147c0*/  BSYNC B1 ;  /* 0x0000000000017941 */ /* 0x000fea0003800000 */
.L_x_2469:
[----:B------:R-:W-:Y:S01]  /*147d0*/  R2UR UR6, R12 ;  /* 0x000000000c0672ca */ /* 0x000fe200000e0000 */
[C-C-:B0-----:R-:W-:Y:S01]  /*147e0*/  IMAD R2, R18.reuse, 0x8, R17.reuse ;  /* 0x0000000812027824 */ /* 0x141fe200078e0211 */
[----:B------:R-:W-:Y:S01]  /*147f0*/  R2UR UR7, R13 ;  /* 0x000000000d0772ca */ /* 0x000fe200000e0000 */
[----:B------:R-:W-:Y:S01]  /*14800*/  IMAD R3, R18, 0xa000, R17 ;  /* 0x0000a00012037824 */ /* 0x000fe200078e0211 */
[----:B------:R-:W-:Y:S01]  /*14810*/  R2UR UR10, R10 ;  /* 0x000000000a0a72ca */ /* 0x000fe200000e0000 */
[----:B------:R-:W-:Y:S01]  /*14820*/  UIADD3 UR4, UP0, UR38, 0x470, URZ ;  /* 0x0000047026047890 */ /* 0x000fe2000ff1e03f */
[----:B------:R-:W-:Y:S01]  /*14830*/  PLOP3.LUT P0, PT, PT, PT, PT, 0x80, 0x0 ;  /* 0x000000000000781c */ /* 0x000fe20003f0f070 */
[----:B------:R-:W-:Y:S02]  /*14840*/  IMAD R5, R19, 0x50, RZ ;  /* 0x0000005013057824 */ /* 0x000fe400078e02ff */
[----:B------:R-:W-:Y:S01]  /*14850*/  VIADD R2, R2, 0x38850 ;  /* 0x0003885002027836 */ /* 0x000fe20000000000 */
[----:B------:R-:W-:Y:S01]  /*14860*/  UIADD3.X UR5, URZ, UR39, URZ, UP0, !UPT ;  /* 0x000000273f057290 */ /* 0x000fe200087fe43f */
[----:B------:R-:W-:-:S11]  /*14870*/  VIADD R10, R3, 0x400 ;  /* 0x00000400030a7836 */ /* 0x000fd60000000000 */
.L_x_2471:
        /* <DEDUP_REMOVED lines=15> */
.L_x_2472:
        /* <DEDUP_REMOVED lines=15> */
.L_x_2473:
        /* <DEDUP_REMOVED lines=15> */
.L_x_2474:
        /* <DEDUP_REMOVED lines=10> */
[----:B------:R-:W-:Y:S02]  /*14bf0*/  IMAD.MOV.U32 R16, RZ, RZ, R4 ;  /* 0x000000ffff107224 */ /* 0x000fe400078e0004 */
[----:B------:R-:W-:-:S07]  /*14c00*/  IMAD.MOV.U32 R19, RZ, RZ, R8 ;  /* 0x000000ffff137224 */ /* 0x000fce00078e0008 */
.L_x_2457:
[----:B------:R-:W-:Y:S05]  /*14c10*/  BSYNC B0 ;  /* 0x0000000000007941 */ /* 0x000fea0003800000 */
.L_x_2456:
[----:B------:R0:W-:Y:S01]  /*14c20*/  STL [R1+0x4], R9 ;  /* 0x0000040901007387 */ /* 0x0001e20000100800 */
[----:B------:R-:W-:Y:S01]  /*14c30*/  UIADD3 UR4, UR41, -0x3, URZ ;  /* 0xfffffffd29047890 */ /* 0x000fe2000fffe03f */
[----:B------:R-:W-:-:S05]  /*14c40*/  IMAD.MOV.U32 R18, RZ, RZ, R0 ;  /* 0x000000ffff127224 */ /* 0x000fca00078e0000 */
[----:B------:R-:W-:-:S07]  /*14c50*/  IMAD.U32 R0, RZ, RZ, UR4 ;  /* 0x00000004ff007e24 */ /* 0x000fce000f8e00ff */
.L_x_2455:
[----:B------:R-:W-:Y:S01]  /*14c60*/  ISETP.NE.AND P0, PT, R7, RZ, PT ;  /* 0x000000ff0700720c */ /* 0x000fe20003f05270 */
[----:B------:R-:W-:-:S12]  /*14c70*/  BSSY B0, `(.L_x_2454) ;  /* 0x00001ab000007945 */ /* 0x000fd80003800000 */
[----:B------:R-:W-:Y:S05]  /*14c80*/  @!P0 BRA `(.L_x_2475) ;  /* 0x0000001800a48947 */ /* 0x000fea0003800000 */
[----:B------:R-:W-:-:S07]  /*14c90*/  IMAD.MOV.U32 R8, RZ, RZ, R16 ;  /* 0x000000ffff087224 */ /* 0x000fce00078e0010 */
.L_x_2514:
[----:B--2---:R-:W2:Y:S04]  /*14ca0*/  LDL R3, [R1+0xc] ;  /* 0x00000c0001037983 */ /* 0x004ea80000100800 */
[----:B------:R-:W3:Y:S01]  /*14cb0*/  LDL R2, [R1+0x4] ;  /* 0x0000040001027983 */ /* 0x000ee20000100800 */
[----:B------:R-:W-:Y:S01]  /*14cc0*/  VIADD R4, R18, 0x1 ;  /* 0x0000000112047836 */ /* 0x000fe20000000000 */
[----:B------:R-:W-:Y:S05]  /*14cd0*/  YIELD ;  /* 0x0000000000007946 */ /* 0x000fea0003800000 */
[----:B------:R-:W-:Y:S01]  /*14ce0*/  ISETP.NE.AND P0, PT, R4, 0x2, PT ;  /* 0x000000020400780c */ /* 0x000fe20003f05270 */
[----:B------:R-:W-:Y:S03]  /*14cf0*/  BSSY B1, `(.L_x_2476) ;  /* 0x00000cd000017945 */ /* 0x000fe60003800000 */
[----:B-1----:R-:W-:-:S02]  /*14d00*/  SEL R5, RZ, 0x1, P0 ;  /* 0x00000001ff057807 */ /* 0x002fc40000000000 */
        /* <DEDUP_REMOVED lines=9> */
[----:B------:R-:W1:Y:S01]  /*14da0*/  LDC R8, c[0x0][0x43c] ;  /* 0x00010f00ff087b82 */ /* 0x000e620000000800 */
[----:B------:R-:W-:Y:S02]  /*14db0*/  ULDC.64 UR4, c[0x0][0x428] ;  /* 0x00010a0000047ab9 */ /* 0x000fe40000000a00 */
[----:B0-----:R-:W3:Y:S01]  /*14dc0*/  LDL R9, [R1] ;  /* 0x0000000001097983 */ /* 0x001ee20000100800 */
[----:B------:R-:W-:Y:S01]  /*14dd0*/  ULDC.64 UR6, c[0x0][0x208] ;  /* 0x0000820000067ab9 */ /* 0x000fe20000000a00 */
[----:B-1----:R-:W-:-:S13]  /*14de0*/  ISETP.NE.AND P0, PT, R8, 0x1, PT ;  /* 0x000000010800780c */ /* 0x002fda0003f05270 */
        /* <DEDUP_REMOVED lines=15> */
.L_x_2478:
[----:B------:R-:W-:Y:S01]  /*14ee0*/  IMAD R3, R4, 0x8, R17 ;  /* 0x0000000804037824 */ /* 0x000fe200078e0211 */
[----:B------:R-:W-:Y:S01]  /*14ef0*/  SHF.L.U32 R2, R5, 0x1f, RZ ;  /* 0x0000001f05027819 */ /* 0x000fe200000006ff */
[----:B------:R-:W-:Y:S03]  /*14f00*/  BSSY B2, `(.L_x_2479) ;  /* 0x0000003000027945 */ /* 0x000fe60003800000 */
[----:B------:R-:W2:Y:S02]  /*14f10*/  SYNCS.PHASECHK.TRANS64.TRYWAIT P0, [R3+URZ+0x38840], R2 ;  /* 0x03884002030075a7 */ /* 0x000ea4000800017f */
[----:B--2---:R-:W-:Y:S05]  /*14f20*/  @!P0 BRA `(.L_x_2480) ;  /* 0x0000003400588947 */ /* 0x004fea0003800000 */
.L_x_2570:
[----:B------:R-:W-:Y:S05]  /*14f30*/  BSYNC B2 ;  /* 0x0000000000027941 */ /* 0x000fea0003800000 */
.L_x_2479:
        /* <DEDUP_REMOVED lines=12> */
.L_x_2482:
[----:B------:R-:W-:Y:S05]  /*15000*/  BSYNC B2 ;  /* 0x0000000000027941 */ /* 0x000fea0003800000 */
.L_x_2481:
        /* <DEDUP_REMOVED lines=11> */
.L_x_2483:
        /* <DEDUP_REMOVED lines=16> */
.L_x_2484:
        /* <DEDUP_REMOVED lines=16> */
.L_x_2485:
        /* <DEDUP_REMOVED lines=16> */
.L_x_2486:
        /* <DEDUP_REMOVED lines=16> */
.L_x_2571:
[----:B------:R-:W-:Y:S05]  /*154c0*/  BSYNC B2 ;  /* 0x0000000000027941 */ /* 0x000fea0003800000 */
.L_x_2487:
        /* <DEDUP_REMOVED lines=11> */
.L_x_2490:
[----:B------:R-:W-:Y:S05]  /*15580*/  BSYNC B2 ;  /* 0x0000000000027941 */ /* 0x000fea0003800000 */
.L_x_2489:
[----:B------:R-:W-:Y:S01]  /*15590*/  R2UR UR10, R12 ;  /* 0x000000000c0a72ca */ /* 0x000fe200000e0000 */
[----:B------:R-:W-:Y:S01]  /*155a0*/  IMAD R18, R18, 0xa000, R17 ;  /* 0x0000a00012127824 */ /* 0x000fe200078e0211 */
[----:B------:R-:W-:Y:S01]  /*155b0*/  R2UR UR6, R10 ;  /* 0x000000000a0672ca */ /* 0x000fe200000e0000 */
[----:B------:R-:W-:Y:S01]  /*155c0*/  UIADD3 UR4, UP0, UR38, 0x470, URZ ;  /* 0x0000047026047890 */ /* 0x000fe2000ff1e03f */
[----:B------:R-:W-:Y:S01]  /*155d0*/  R2UR UR7, R11 ;  /* 0x000000000b0772ca */ /* 0x000fe200000e0000 */
[----:B0-----:R-:W-:Y:S01]  /*155e0*/  IMAD R3, R19, 0x50, RZ ;  /* 0x0000005013037824 */ /* 0x001fe200078e02ff */
[----:B------:R-:W-:Y:S01]  /*155f0*/  PLOP3.LUT P0, PT, PT, PT, PT, 0x80, 0x0 ;  /* 0x000000000000781c */ /* 0x000fe20003f0f070 */
[----:B------:R-:W-:Y:S01]  /*15600*/  VIADD R2, R2, 0x50 ;  /* 0x0000005002027836 */ /* 0x000fe20000000000 */
[----:B------:R-:W-:Y:S01]  /*15610*/  UIADD3.X UR5, URZ, UR39, URZ, UP0, !UPT ;  /* 0x000000273f057290 */ /* 0x000fe200087fe43f */
[----:B------:R-:W-:-:S11]  /*15620*/  VIADD R9, R18, 0x400 ;  /* 0x0000040012097836 */ /* 0x000fd60000000000 */
.L_x_2491:
        /* <DEDUP_REMOVED lines=15> */
.L_x_2492:
        /* <DEDUP_REMOVED lines=15> */
.L_x_2493:
        /* <DEDUP_REMOVED lines=15> */
.L_x_2494:
        /* <DEDUP_REMOVED lines=12> */
.L_x_2477:
[----:B------:R-:W-:Y:S05]  /*159c0*/  BSYNC B1 ;  /* 0x0000000000017941 */ /* 0x000fea0003800000 */
.L_x_2476:
        /* <DEDUP_REMOVED lines=8> */
[----:B------:R1:W-:Y:S02]  /*15a50*/  STL [R1+0x4], R10 ;  /* 0x0000040a01007387 */ /* 0x0003e40000100800 */
[----:B------:R-:W-:Y:S05]  /*15a60*/  @!P1 BRA `(.L_x_2496) ;  /* 0x0000000c001c9947 */ /* 0x000fea0003800000 */
[----:B------:R-:W2:Y:S01]  /*15a70*/  LDL R3, [R1+0x10] ;  /* 0x0000100001037983 */ /* 0x000ea20000100800 */
[----:B------:R-:W-:Y:S01]  /*15a80*/  VIADD R7, R0, 0xffffffff ;  /* 0xffffffff00077836 */ /* 0x000fe20000000000 */
[----:B--2---:R-:W-:-:S13]  /*15a90*/  ISETP.NE.AND P1, PT, R3, RZ, PT ;  /* 0x000000ff0300720c */ /* 0x004fda0003f25270 */
[----:B------:R-:W-:Y:S05]  /*15aa0*/  @!P1 BRA `(.L_x_2497) ;  /* 0x0000000000549947 */ /* 0x000fea0003800000 */
[----:B------:R-:W2:Y:S01]  /*15ab0*/  LDL R12, [R1+0x8] ;  /* 0x00000800010c7983 */ /* 0x000ea20000100800 */
[----:B0-----:R-:W0:Y:S01]  /*15ac0*/  LDC R9, c[0x0][0x43c] ;  /* 0x00010f00ff097b82 */ /* 0x001e220000000800 */
[----:B------:R-:W-:Y:S02]  /*15ad0*/  ULDC.64 UR4, c[0x0][0x428] ;  /* 0x00010a0000047ab9 */ /* 0x000fe40000000a00 */
[----:B------:R-:W3:Y:S01]  /*15ae0*/  LDL R11, [R1] ;  /* 0x00000000010b7983 */ /* 0x000ee20000100800 */
        /* <DEDUP_REMOVED lines=17> */
.L_x_2497:
[----:B------:R-:W-:Y:S01]  /*15c00*/  IMAD R2, R18, 0x8, R17 ;  /* 0x0000000812027824 */ /* 0x000fe200078e0211 */
[----:B------:R-:W-:Y:S01]  /*15c10*/  SHF.L.U32 R3, R10, 0x1f, RZ ;  /* 0x0000001f0a037819 */ /* 0x000fe200000006ff */
[----:B------:R-:W-:Y:S03]  /*15c20*/  BSSY B2, `(.L_x_2498) ;  /* 0x0000003000027945 */ /* 0x000fe60003800000 */
[----:B------:R-:W3:Y:S02]  /*15c30*/  SYNCS.PHASECHK.TRANS64.TRYWAIT P0, [R2+URZ+0x38840], R3 ;  /* 0x03884003020075a7 */ /* 0x000ee4000800017f */
[----:B---3--:R-:W-:Y:S05]  /*15c40*/  @!P0 BRA `(.L_x_2499) ;  /* 0x0000002800388947 */ /* 0x008fea0003800000 */
.L_x_2572:
[----:B------:R-:W-:Y:S05]  /*15c50*/  BSYNC B2 ;  /* 0x0000000000027941 */ /* 0x000fea0003800000 */
.L_x_2498:
        /* <DEDUP_REMOVED lines=12> */
.L_x_2501:
[----:B------:R-:W-:Y:S05]  /*15d20*/  BSYNC B2 ;  /* 0x0000000000027941 */ /* 0x000fea0003800000 */
.L_x_2500:
        /* <DEDUP_REMOVED lines=10> */
[----:B-1----:R-:W-:Y:S01]  /*15dd0*/  VIADD R10, R9, 0x24400 ;  /* 0x00024400090a7836 */ /* 0x002fe20000000000 */
[----:B------:R-:W-:-:S09]  /*15de0*/  UMOV UR7, 0x14f00000 ;  /* 0x14f0000000077882 */ /* 0x000fd20000000000 */
.L_x_2502:
        /* <DEDUP_REMOVED lines=16> */
.L_x_2503:
        /* <DEDUP_REMOVED lines=16> */
.L_x_2504:
        /* <DEDUP_REMOVED lines=16> */
.L_x_2505:
        /* <DEDUP_REMOVED lines=15> */
.L_x_2573:
[----:B------:R-:W-:Y:S05]  /*161e0*/  BSYNC B2 ;  /* 0x0000000000027941 */ /* 0x000fea0003800000 */
.L_x_2506:
        /* <DEDUP_REMOVED lines=11> */
.L_x_2509:
[----:B------:R-:W-:Y:S05]  /*162a0*/  BSYNC B2 ;  /* 0x0000000000027941 */ /* 0x000fea0003800000 */
.L_x_2508:
[----:B------:R-:W-:Y:S01]  /*162b0*/  R2UR UR10, R12 ;  /* 0x000000000c0a72ca */ /* 0x000fe200000e0000 */
[----:B------:R-:W-:Y:S01]  /*162c0*/  IMAD R4, R4, 0xa000, R17 ;  /* 0x0000a00004047824 */ /* 0x000fe200078e0211 */
[----:B------:R-:W-:Y:S01]  /*162d0*/  R2UR UR6, R10 ;  /* 0x000000000a0672ca */ /* 0x000fe200000e0000 */
[----:B------:R-:W-:Y:S01]  /*162e0*/  UIADD3 UR4, UP0, UR38, 0x470, URZ ;  /* 0x0000047026047890 */ /* 0x000fe2000ff1e03f */
[----:B------:R-:W-:Y:S01]  /*162f0*/  R2UR UR7, R11 ;  /* 0x000000000b0772ca */ /* 0x000fe200000e0000 */
[----:B------:R-:W-:Y:S01]  /*16300*/  IMAD R3, R19, 0x50, RZ ;  /* 0x0000005013037824 */ /* 0x000fe200078e02ff */
[----:B------:R-:W-:Y:S01]  /*16310*/  PLOP3.LUT P0, PT, PT, PT, PT, 0x80, 0x0 ;  /* 0x000000000000781c */ /* 0x000fe20003f0f070 */
[----:B0-----:R-:W-:Y:S01]  /*16320*/  VIADD R2, R2, 0x50 ;  /* 0x0000005002027836 */ /* 0x001fe20000000000 */
[----:B------:R-:W-:Y:S01]  /*16330*/  UIADD3.X UR5, URZ, UR39, URZ, UP0, !UPT ;  /* 0x000000273f057290 */ /* 0x000fe200087fe43f */
[----:B------:R-:W-:-:S11]  /*16340*/  VIADD R5, R4, 0x400 ;  /* 0x0000040004057836 */ /* 0x000fd60000000000 */
.L_x_2510:
        /* <DEDUP_REMOVED lines=15> */
.L_x_2511:
        /* <DEDUP_REMOVED lines=15> */
.L_x_2512:
        /* <DEDUP_REMOVED lines=15> */
.L_x_2513:
        /* <DEDUP_REMOVED lines=12> */
.L_x_2496:
[----:B------:R-:W-:Y:S05]  /*166e0*/  BSYNC B1 ;  /* 0x0000000000017941 */ /* 0x000fea0003800000 */
.L_x_2495:
[C---:B------:R-:W-:Y:S01]  /*166f0*/  ISETP.GT.AND P0, PT, R0.reuse, 0x1, PT ;  /* 0x000000010000780c */ /* 0x040fe20003f04270 */
[----:B------:R-:W-:-:S12]  /*16700*/  VIADD R0, R0, 0xfffffffe ;  /* 0xfffffffe00007836 */ /* 0x000fd80000000000 */
[----:B------:R-:W-:Y:S05]  /*16710*/  @P0 BRA `(.L_x_2514) ;  /* 0xffffffe400600947 */ /* 0x000fea000383ffff */
.L_x_2475:
[----:B------:R-:W-:Y:S05]  /*16720*/  BSYNC B0 ;  /* 0x0000000000007941 */ /* 0x000fea0003800000 */
.L_x_2454:
[----:B0-----:R-:W0:Y:S01]  /*16730*/  S2R R0, SR_TID.X ;  /* 0x0000000000007919 */ /* 0x001e220000002100 */
[----:B------:R-:W-:Y:S01]  /*16740*/  BSSY B0, `(.L_x_2515) ;  /* 0x0000012000007945 */ /* 0x000fe20003800000 */
[----:B0-----:R-:W-:-:S04]  /*16750*/  LOP3.LUT R6, R0, 0x7f, RZ, 0xc0, !PT ;  /* 0x0000007f00067812 */ /* 0x001fc800078ec0ff */
[----:B------:R-:W-:-:S13]  /*16760*/  ISETP.NE.AND P1, PT, R6, RZ, PT ;  /* 0x000000ff0600720c */ /* 0x000fda0003f25270 */
[----:B------:R-:W-:Y:S05]  /*16770*/  @P1 BRA `(.L_x_2516) ;  /* 0x0000000000381947 */ /* 0x000fea0003800000 */
[----:B--2---:R-:W0:Y:S01]  /*16780*/  S2R R3, SR_LANEID ;  /* 0x0000000000037919 */ /* 0x004e220000000000 */
[----:B------:R-:W-:Y:S01]  /*16790*/  VOTEU.ANY UR4, UPT, PT ;  /* 0x0000000000047886 */ /* 0x000fe200038e0100 */
[----:B-1----:R-:W1:Y:S01]  /*167a0*/  LDC.64 R4, c[0x0][0xc80] ;  /* 0x00032000ff047b82 */ /* 0x002e620000000a00 */
        /* <DEDUP_REMOVED lines=9> */
[----:B0-----:R-:W-:-:S05]  /*16840*/  IADD3 R0, R0, UR43, R3 ;  /* 0x0000002b00007c10 */ /* 0x001fca000fffe003 */
[----:B------:R0:W-:Y:S02]  /*16850*/  STL [R1+0x18], R0 ;  /* 0x0000180001007387 */ /* 0x0001e40000100800 */
.L_x_2516:
[----:B------:R-:W-:Y:S05]  /*16860*/  BSYNC B0 ;  /* 0x0000000000007941 */ /* 0x000fea0003800000 */
.L_x_2515:
[----:B0-----:R-:W3:Y:S01]  /*16870*/  LDL.LU R0, [R1+0xc] ;  /* 0x00000c0001007983 */ /* 0x001ee20000300800 */
[----:B------:R-:W-:Y:S01]  /*16880*/  BSSY B0, `(.L_x_2517) ;  /* 0x0000056000007945 */ /* 0x000fe20003800000 */
[----:B---3--:R-:W-:-:S13]  /*16890*/  ISETP.NE.AND P0, PT, R0, RZ, PT ;  /* 0x000000ff0000720c */ /* 0x008fda0003f05270 */
[----:B------:R-:W-:Y:S05]  /*168a0*/  @!P0 BRA `(.L_x_2518) ;  /* 0x00000004004c8947 */ /* 0x000fea0003800000 */
[----:B------:R-:W2:Y:S01]  /*168b0*/  LDL R0, [R1+0x4] ;  /* 0x0000040001007983 */ /* 0x000ea20000100800 */
[----:B------:R-:W-:Y:S01]  /*168c0*/  IMAD R2, R18, 0x8, R17 ;  /* 0x0000000812027824 */ /* 0x000fe200078e0211 */
[----:B------:R-:W-:Y:S01]  /*168d0*/  BSSY B1, `(.L_x_2519) ;  /* 0x0000005000017945 */ /* 0x000fe20003800000 */
[----:B------:R-:W-:Y:S02]  /*168e0*/  ISETP.NE.AND P2, PT, R6, RZ, PT ;  /* 0x000000ff0600720c */ /* 0x000fe40003f45270 */
[----:B--2---:R-:W-:-:S04]  /*168f0*/  SHF.L.U32 R3, R0, 0x1f, RZ ;  /* 0x0000001f00037819 */ /* 0x004fc800000006ff */
[----:B------:R-:W0:Y:S02]  /*16900*/  SYNCS.PHASECHK.TRANS64.TRYWAIT P0, [R2+URZ+0x38860], R3 ;  /* 0x03886003020075a7 */ /* 0x000e24000800017f */
[----:B0-----:R-:W-:Y:S05]  /*16910*/  @!P0 BRA `(.L_x_2520) ;  /* 0x0000001c002c8947 */ /* 0x001fea0003800000 */
.L_x_2574:
[----:B------:R-:W-:Y:S05]  /*16920*/  BSYNC B1 ;  /* 0x0000000000017941 */ /* 0x000fea0003800000 */
.L_x_2519:
[----:B------:R-:W-:Y:S04]  /*16930*/  BSSY B1, `(.L_x_2521) ;  /* 0x0000009000017945 */ /* 0x000fe80003800000 */
        /* <DEDUP_REMOVED lines=8> */
.L_x_2522:
[----:B------:R-:W-:Y:S05]  /*169c0*/  BSYNC B1 ;  /* 0x0000000000017941 */ /* 0x000fea0003800000 */
.L_x_2521:
[----:B------:R-:W-:Y:S01]  /*169d0*/  IMAD R0, R18, 0xa000, R17 ;  /* 0x0000a00012007824 */ /* 0x000fe200078e0211 */
[----:B------:R-:W-:Y:S01]  /*169e0*/  UIADD3 UR4, UP0, UR38, 0x470, URZ ;  /* 0x0000047026047890 */ /* 0x000fe2000ff1e03f */
[----:B------:R-:W-:Y:S01]  /*169f0*/  PLOP3.LUT P0, PT, PT, PT, PT, 0x80, 0x0 ;  /* 0x000000000000781c */ /* 0x000fe20003f0f070 */
[----:B------:R-:W-:Y:S01]  /*16a00*/  IMAD R19, R19, 0x50, RZ ;  /* 0x0000005013137824 */ /* 0x000fe200078e02ff */
[----:B------:R-:W-:Y:S01]  /*16a10*/  UMOV UR6, 0x0 ;  /* 0x0000000000067882 */ /* 0x000fe20000000000 */
[----:B0-----:R-:W-:Y:S01]  /*16a20*/  VIADD R2, R2, 0x38850 ;  /* 0x0003885002027836 */ /* 0x001fe20000000000 */
[----:B------:R-:W-:Y:S01]  /*16a30*/  UIADD3.X UR5, URZ, UR39, URZ, UP0, !UPT ;  /* 0x000000273f057290 */ /* 0x000fe200087fe43f */
[----:B------:R-:W-:Y:S01]  /*16a40*/  VIADD R3, R0, 0x400 ;  /* 0x0000040000037836 */ /* 0x000fe20000000000 */
[----:B------:R-:W-:Y:S01]  /*16a50*/  UMOV UR7, 0x14f00000 ;  /* 0x14f0000000077882 */ /* 0x000fe20000000000 */
[----:B------:R-:W-:-:S09]  /*16a60*/  UMOV UR10, URZ ;  /* 0x0000003f000a7c82 */ /* 0x000fd20008000000 */
.L_x_2523:
        /* <DEDUP_REMOVED lines=15> */
.L_x_2524:
        /* <DEDUP_REMOVED lines=15> */
.L_x_2525:
        /* <DEDUP_REMOVED lines=15> */
.L_x_2526:
        /* <DEDUP_REMOVED lines=10> */
.L_x_2518:
[----:B------:R-:W-:Y:S05]  /*16de0*/  BSYNC B0 ;  /* 0x0000000000007941 */ /* 0x000fea0003800000 */
.L_x_2517:
[----:B--2---:R-:W2:Y:S01]  /*16df0*/  LDL.LU R3, [R1+0x4] ;  /* 0x0000040001037983 */ /* 0x004ea20000300800 */
[----:B------:R-:W-:-:S05]  /*16e00*/  VIADD R18, R18, 0x1 ;  /* 0x0000000112127836 */ /* 0x000fca0000000000 */
[----:B------:R-:W-:-:S04]  /*16e10*/  ISETP.NE.AND P0, PT, R18, 0x2, PT ;  /* 0x000000021200780c */ /* 0x000fc80003f05270 */
[----:B------:R-:W-:Y:S02]  /*16e20*/  SEL R0, RZ, 0x1, P0 ;  /* 0x00000001ff007807 */ /* 0x000fe40000000000 */
[----:B------:R-:W-:Y:S02]  /*16e30*/  SEL R18, R18, RZ, P0 ;  /* 0x000000ff12127207 */ /* 0x000fe40000000000 */
[----:B--2---:R-:W-:-:S05]  /*16e40*/  LOP3.LUT R3, R3, R0, RZ, 0x3c, !PT ;  /* 0x0000000003037212 */ /* 0x004fca00078e3cff */
[----:B------:R2:W-:Y:S02]  /*16e50*/  STL [R1+0x4], R3 ;  /* 0x0000040301007387 */ /* 0x0005e40000100800 */
.L_x_2434:
[----:B------:R-:W-:Y:S05]  /*16e60*/  BSYNC B7 ;  /* 0x0000000000077941 */ /* 0x000fea0003800000 */
.L_x_2432:
[----:B0-----:R-:W3:Y:S04]  /*16e70*/  LDL R0, [R1+0x20] ;  /* 0x0000200001007983 */ /* 0x001ee80000100800 */
[----:B------:R0:W5:Y:S01]  /*16e80*/  LDL R2, [R1+0x18] ;  /* 0x0000180001027983 */ /* 0x0001620000100800 */
[----:B---3--:R-:W-:-:S13]  /*16e90*/  ISETP.NE.AND P0, PT, R0, RZ, PT ;  /* 0x000000ff0000720c */ /* 0x008fda0003f05270 */
[----:B0-----:R-:W-:Y:S05]  /*16ea0*/  @!P0 BRA `(.L_x_2527) ;  /* 0x0000000000288947 */ /* 0x001fea0003800000 */
[----:B------:R-:W-:Y:S05]  /*16eb0*/  WARPSYNC.ALL ;  /* 0x0000000000007948 */ /* 0x000fea0003800000 */
[----:B------:R-:W0:Y:S08]  /*16ec0*/  S2UR UR5, SR_CgaCtaId ;  /* 0x00000000000579c3 */ /* 0x000e300000008800 */
[----:B------:R-:W-:Y:S06]  /*16ed0*/  BAR.SYNC.DEFER_BLOCKING 0x5, 0x180 ;  /* 0x0146000000007b1d */ /* 0x000fec0000010000 */
[----:B------:R-:W-:-:S02]  /*16ee0*/  UMOV UR4, 0x400 ;  /* 0x0000040000047882 */ /* 0x000fc40000000000 */
[----:B0-----:R-:W-:-:S06]  /*16ef0*/  ULEA UR4, UR5, UR4, 0x18 ;  /* 0x0000000405047291 */ /* 0x001fcc000f8ec03f */
[----:B------:R-:W-:-:S05]  /*16f00*/  IMAD.U32 R17, RZ, RZ, UR4 ;  /* 0x00000004ff117e24 */ /* 0x000fca000f8e00ff */
[----:B-----5:R-:W0:Y:S04]  /*16f10*/  LDS R2, [R17+0x388d0] ;  /* 0x0388d00011027984 */ /* 0x020e280000000800 */
[----:B0-----:R0:W-:Y:S01]  /*16f20*/  STL [R1+0x18], R2 ;  /* 0x0000180201007387 */ /* 0x0011e20000100800 */
[----:B------:R-:W-:Y:S06]  /*16f30*/  BAR.ARV 0x4, 0x180 ;  /* 0x0106000000007b1d */ /* 0x000fec0000002000 */
[----:B------:R-:W-:Y:S05]  /*16f40*/  BRA `(.L_x_2528) ;  /* 0x00000000002c7947 */ /* 0x000fea0003800000 */
.L_x_2527:
[----:B------:R-:W-:-:S03]  /*16f50*/  UMOV UR4, 0xffffffff ;  /* 0xffffffff00047882 */ /* 0x000fc60000000000 */
[----:B------:R-:W-:Y:S05]  /*16f60*/  BRA.DIV UR4, `(.L_x_2529) ;  /* 0x0000001604ac7947 */ /* 0x000fea000b800000 */
[----:B-----5:R0:W3:Y:S02]  /*16f70*/  SHFL.IDX PT, R14, R2, RZ, 0x1f ;  /* 0x00001fff020e7589 */ /* 0x0200e400000e0000 */
.L_x_2577:
[----:B--2---:R-:W2:Y:S01]  /*16f80*/  @!P1 S2R R3, SR_CgaCtaId ;  /* 0x0000000000039919 */ /* 0x004ea20000008800 */
[----:B------:R-:W-:Y:S05]  /*16f90*/  WARPSYNC.ALL ;  /* 0x0000000000007948 */ /* 0x000fea0003800000 */
[----:B------:R-:W-:Y:S01]  /*16fa0*/  BAR.SYNC.DEFER_BLOCKING 0x4, 0x180 ;  /* 0x0106000000007b1d */ /* 0x000fe20000010000 */
[----:B------:R-:W-:-:S05]  /*16fb0*/  @!P1 MOV R0, 0x400 ;  /* 0x0000040000009802 */ /* 0x000fca0000000f00 */
[----:B---3--:R3:W-:Y:S01]  /*16fc0*/  STL [R1+0x18], R14 ;  /* 0x0000180e01007387 */ /* 0x0087e20000100800 */
[----:B--2---:R-:W-:-:S05]  /*16fd0*/  @!P1 LEA R17, R3, R0, 0x18 ;  /* 0x0000000003119211 */ /* 0x004fca00078ec0ff */
[----:B------:R3:W-:Y:S01]  /*16fe0*/  @!P1 STS [R17+0x388d0], R2 ;  /* 0x0388d00211009388 */ /* 0x0007e20000000800 */
[----:B------:R-:W-:Y:S06]  /*16ff0*/  BAR.ARV 0x5, 0x180 ;  /* 0x0146000000007b1d */ /* 0x000fec0000002000 */
.L_x_2528:
[----:B------:R-:W4:Y:S01]  /*17000*/  LDL R0, [R1+0x18] ;  /* 0x0000180001007983 */ /* 0x000f220000100800 */
[----:B------:R-:W-:Y:S02]  /*17010*/  ULDC UR4, c[0x0][0xc38] ;  /* 0x00030e0000047ab9 */ /* 0x000fe40000000800 */
[----:B----4-:R-:W-:-:S13]  /*17020*/  ISETP.GE.AND P0, PT, R0, UR4, PT ;  /* 0x0000000400007c0c */ /* 0x010fda000bf06270 */
[----:B------:R-:W-:Y:S05]  /*17030*/  @!P0 BRA `(.L_x_2530) ;  /* 0xffffffb000208947 */ /* 0x000fea000383ffff */
.L_x_2429:
[----:B-1----:R-:W4:Y:S01]  /*17040*/  LDL.LU R0, [R1+0x1c] ;  /* 0x00001c0001007983 */ /* 0x002f220000300800 */
[----:B------:R-:W-:Y:S01]  /*17050*/  BSSY B0, `(.L_x_2531) ;  /* 0x000000b000007945 */ /* 0x000fe20003800000 */
[----:B------:R-:W1:Y:S01]  /*17060*/  S2R R5, SR_CgaCtaId ;  /* 0x0000000000057919 */ /* 0x000e620000008800 */
[----:B----4-:R-:W-:-:S05]  /*17070*/  VIADD R0, R0, 0x1 ;  /* 0x0000000100007836 */ /* 0x010fca0000000000 */
[----:B0--3--:R-:W-:-:S04]  /*17080*/  LEA.HI R2, R0, R0, RZ, 0x1 ;  /* 0x0000000000027211 */ /* 0x009fc800078f08ff */
[----:B--2---:R-:W-:-:S05]  /*17090*/  LOP3.LUT R3, R2, 0xfffffffe, RZ, 0xc0, !PT ;  /* 0xfffffffe02037812 */ /* 0x004fca00078ec0ff */
[----:B------:R-:W-:Y:S01]  /*170a0*/  IMAD.IADD R3, R0, 0x1, -R3 ;  /* 0x0000000100037824 */ /* 0x000fe200078e0a03 */
[----:B------:R-:W-:-:S04]  /*170b0*/  MOV R0, 0x400 ;  /* 0x0000040000007802 */ /* 0x000fc80000000f00 */
[----:B-1----:R-:W-:Y:S02]  /*170c0*/  LEA R0, R5, R0, 0x18 ;  /* 0x0000000005007211 */ /* 0x002fe400078ec0ff */
[----:B------:R-:W-:-:S04]  /*170d0*/  SHF.L.U32 R3, R3, 0x1f, RZ ;  /* 0x0000001f03037819 */ /* 0x000fc800000006ff */
[----:B------:R-:W0:Y:S02]  /*170e0*/  SYNCS.PHASECHK.TRANS64.TRYWAIT P0, [R0+URZ+0x38820], R3 ;  /* 0x03882003000075a7 */ /* 0x000e24000800017f */
[----:B0-----:R-:W-:Y:S05]  /*170f0*/  @!P0 BRA `(.L_x_2532) ;  /* 0x0000001400708947 */ /* 0x001fea0003800000 */
.L_x_2578:
[----:B------:R-:W-:Y:S05]  /*17100*/  BSYNC B0 ;  /* 0x0000000000007941 */ /* 0x000fea0003800000 */
.L_x_2531:
[----:B------:R-:W-:-:S03]  /*17110*/  UMOV UR4, 0xffffffff ;  /* 0xffffffff00047882 */ /* 0x000fc60000000000 */
[----:B------:R-:W-:Y:S05]  /*17120*/  BRA.DIV UR4, `(.L_x_2533) ;  /* 0x0000001604787947 */ /* 0x000fea000b800000 */
[----:B------:R-:W1:Y:S02]  /*17130*/  S2R R2, SR_TID.X ;  /* 0x0000000000027919 */ /* 0x000e640000002100 */
[----:B-1----:R-:W-:-:S04]  /*17140*/  SHF.R.U32.HI R2, RZ, 0x5, R2 ;  /* 0x00000005ff027819 */ /* 0x002fc80000011602 */
[----:B------:R-:W-:-:S05]  /*17150*/  LOP3.LUT R2, R2, 0x3, RZ, 0xc0, !PT ;  /* 0x0000000302027812 */ /* 0x000fca00078ec0ff */
[----:B------:R1:W2:Y:S02]  /*17160*/  SHFL.IDX PT, R14, R2, RZ, 0x1f ;  /* 0x00001fff020e7589 */ /* 0x0002a400000e0000 */
.L_x_2581:
[----:B--2---:R-:W-:Y:S01]  /*17170*/  ISETP.NE.AND P0, PT, R14, RZ, PT ;  /* 0x000000ff0e00720c */ /* 0x004fe20003f05270 */
[----:B------:R-:W-:-:S12]  /*17180*/  BSSY B0, `(.L_x_2534) ;  /* 0x0000027000007945 */ /* 0x000fd80003800000 */
[----:B------:R-:W-:Y:S05]  /*17190*/  @P0 BRA `(.L_x_2535) ;  /* 0x0000000000940947 */ /* 0x000fea0003800000 */
[----:B------:R-:W-:-:S03]  /*171a0*/  UMOV UR4, 0xffffffff ;  /* 0xffffffff00047882 */ /* 0x000fc60000000000 */
[----:B------:R-:W-:Y:S05]  /*171b0*/  BRA.DIV UR4, `(.L_x_2536) ;  /* 0x0000001604887947 */ /* 0x000fea000b800000 */
[----:B------:R-:W-:-:S13]  /*171c0*/  ELECT P6, URZ, PT ;  /* 0x00000000003f782f */ /* 0x000fda00038c0000 */
.L_x_2584:
        /* <DEDUP_REMOVED lines=8> */
.L_x_2537:
[----:B------:R-:W2:Y:S01]  /*17250*/  LDL.LU R7, [R1+0x4] ;  /* 0x0000040001077983 */ /* 0x000ea20000300800 */
        /* <DEDUP_REMOVED lines=9> */
[----:B------:R-:W-:-:S03]  /*172f0*/  SHF.L.U32 R2, R7, 0x1f, RZ ;  /* 0x0000001f07027819 */ /* 0x000fc600000006ff */
[----:B------:R-:W-:Y:S01]  /*17300*/  IMAD R3, R4, 0x8, R3 ;  /* 0x0000000804037824 */ /* 0x000fe200078e0203 */
[----:B0-----:R-:W-:Y:S06]  /*17310*/  @!P0 BRA `(.L_x_2538) ;  /* 0x0000001400508947 */ /* 0x001fec0003800000 */
.L_x_2585:
[----:B------:R-:W1:Y:S02]  /*17320*/  SYNCS.PHASECHK.TRANS64.TRYWAIT P0, [R3+URZ], R2 ;  /* 0x00000002030075a7 */ /* 0x000e64000800017f */
[----:B-1----:R-:W-:Y:S05]  /*17330*/  @!P0 BRA `(.L_x_2539) ;  /* 0x00000014005c8947 */ /* 0x002fea0003800000 */
.L_x_2586:
[----:B------:R-:W-:Y:S05]  /*17340*/  @!P2 BRA `(.L_x_2540) ;  /* 0x000000000004a947 */ /* 0x000fea0003800000 */
[----:B------:R-:W-:Y:S01]  /*17350*/  BPT.TRAP 0x1 ;  /* 0x000000040000795c */ /* 0x000fe20000300000 */
.L_x_2540:
[----:B-1----:R-:W-:-:S04]  /*17360*/  VIADD R3, R0, 0x38860 ;  /* 0x0003886000037836 */ /* 0x002fc80000000000 */
[----:B------:R-:W-:-:S04]  /*17370*/  IMAD R18, R18, 0x8, R3 ;  /* 0x0000000812127824 */ /* 0x000fc800078e0203 */
[----:B------:R-:W1:Y:S02]  /*17380*/  SYNCS.PHASECHK.TRANS64.TRYWAIT P0, [R18+URZ], R5 ;  /* 0x00000005120075a7 */ /* 0x000e64000800017f */
[----:B-1----:R-:W-:Y:S05]  /*17390*/  @!P0 BRA `(.L_x_2541) ;  /* 0x0000001400588947 */ /* 0x002fea0003800000 */
.L_x_2587:
[----:B------:R-:W-:-:S07]  /*173a0*/  IMAD R3, R4, 0x8, R3 ;  /* 0x0000000804037824 */ /* 0x000fce00078e0203 */
.L_x_2542:
[----:B--2---:R2:W3:Y:S02]  /*173b0*/  SYNCS.PHASECHK.TRANS64.TRYWAIT P0, [R3+URZ], R2 ;  /* 0x00000002030075a7 */ /* 0x0044e4000800017f */
[----:B---3--:R-:W-:Y:S05]  /*173c0*/  @!P0 NANOSLEEP.SYNCS 0x989680 ;  /* 0x009896800000895d */ /* 0x008fea0003900000 */
[----:B------:R-:W3:Y:S02]  /*173d0*/  @!P0 SYNCS.PHASECHK.TRANS64 P0, [R3+URZ], R2 ;  /* 0x00000002030085a7 */ /* 0x000ee4000800007f */
[----:B---3--:R-:W-:Y:S05]  /*173e0*/  @!P0 BRA `(.L_x_2542) ;  /* 0xfffffffc00f08947 */ /* 0x008fea000383ffff */
.L_x_2535:
[----:B------:R-:W-:Y:S05]  /*173f0*/  BSYNC B0 ;  /* 0x0000000000007941 */ /* 0x000fea0003800000 */
.L_x_2534:
[----:B------:R-:W-:Y:S05]  /*17400*/  EXIT ;  /* 0x000000000000794d */ /* 0x000fea0003800000 */
.L_x_2382:
[----:B------:R-:W-:-:S13]  /*17410*/  R2UR UR4, R17 ;  /* 0x00000000110472ca */ /* 0x000fda00000e0000 */
[----:B0-----:R-:W-:-:S04]  /*17420*/  IMAD.U32 R3, RZ, RZ, UR4 ;  /* 0x00000004ff037e24 */ /* 0x001fc8000f8e00ff */
[----:B------:R0:W1:Y:S03]  /*17430*/  SYNCS.PHASECHK.TRANS64.TRYWAIT P1, [R3+URZ+0x38800], R0 ;  /* 0x03880000030075a7 */ /* 0x000066000802017f */
[----:B-1----:R-:W-:Y:S05]  /*17440*/  @!P1 NANOSLEEP.SYNCS 0x989680 ;  /* 0x009896800000995d */ /* 0x002fea0003900000 */
[----:B------:R-:W1:Y:S02]  /*17450*/  @!P1 SYNCS.PHASECHK.TRANS64 P1, [R3+URZ+0x38800], R0 ;  /* 0x03880000030095a7 */ /* 0x000e64000802007f */
[----:B-1----:R-:W-:Y:S05]  /*17460*/  @!P1 BRA `(.L_x_2382) ;  /* 0xfffffffc00e89947 */ /* 0x002fea000383ffff */
[----:B------:R-:W-:Y:S05]  /*17470*/  BRA `(.L_x_2543) ;  /* 0xfffffea400547947 */ /* 0x000fea000383ffff */
.L_x_2386:
[----:B-1----:R1:W2:Y:S02]  /*17480*/  SYNCS.PHASECHK.TRANS64.TRYWAIT P2, [R0+URZ+0x38830], R3 ;  /* 0x03883003000075a7 */ /* 0x0022a4000804017f */
[----:B--2---:R-:W-:Y:S05]  /*17490*/  @!P2 NANOSLEEP.SYNCS 0x989680 ;  /* 0x009896800000a95d */ /* 0x004fea0003900000 */
[----:B------:R-:W2:Y:S02]  /*174a0*/  @!P2 SYNCS.PHASECHK.TRANS64 P2, [R0+URZ+0x38830], R3 ;  /* 0x038830030000a5a7 */ /* 0x000ea4000804007f */
[----:B--2---:R-:W-:Y:S05]  /*174b0*/  @!P2 BRA `(.L_x_2386) ;  /* 0xfffffffc00f0a947 */ /* 0x004fea000383ffff */
[----:B------:R-:W-:Y:S05]  /*174c0*/  BRA `(.L_x_2385) ;  /* 0xfffffea400807947 */ /* 0x000fea000383ffff */
.L_x_2391:
[----:B------:R-:W-:-:S13]  /*174d0*/  R2UR UR4, R232 ;  /* 0x00000000e80472ca */ /* 0x000fda00000e0000 */
[----:B-1----:R-:W-:-:S04]  /*174e0*/  IMAD.U32 R4, RZ, RZ, UR4 ;  /* 0x00000004ff047e24 */ /* 0x002fc8000f8e00ff */
[----:B------:R1:W2:Y:S03]  /*174f0*/  SYNCS.PHASECHK.TRANS64.TRYWAIT P3, [R4+URZ+0x38830], R3 ;  /* 0x03883003040075a7 */ /* 0x0002a6000806017f */
[----:B--2---:R-:W-:Y:S05]  /*17500*/  @!P3 NANOSLEEP.SYNCS 0x989680 ;  /* 0x009896800000b95d */ /* 0x004fea0003900000 */
[----:B------:R-:W2:Y:S02]  /*17510*/  @!P3 SYNCS.PHASECHK.TRANS64 P3, [R4+URZ+0x38830], R3 ;  /* 0x038830030400b5a7 */ /* 0x000ea4000806007f */
[----:B--2---:R-:W-:Y:S05]  /*17520*/  @!P3 BRA `(.L_x_2391) ;  /* 0xfffffffc00e8b947 */ /* 0x004fea000383ffff */
[----:B------:R-:W-:Y:S05]  /*17530*/  BRA `(.L_x_2390) ;  /* 0xfffffee800107947 */ /* 0x000fea000383ffff */
.L_x_2395:
[----:B01----:R-:W-:-:S04]  /*17540*/  IMAD.U32 R3, RZ, RZ, UR4 ;  /* 0x00000004ff037e24 */ /* 0x003fc8000f8e00ff */
[----:B------:R0:W1:Y:S03]  /*17550*/  SYNCS.PHASECHK.TRANS64.TRYWAIT P3, [R3+URZ+0x38850], R0 ;  /* 0x03885000030075a7 */ /* 0x000066000806017f */
[----:B-1----:R-:W-:Y:S05]  /*17560*/  @!P3 NANOSLEEP.SYNCS 0x989680 ;  /* 0x009896800000b95d */ /* 0x002fea0003900000 */
[----:B------:R-:W1:Y:S02]  /*17570*/  @!P3 SYNCS.PHASECHK.TRANS64 P3, [R3+URZ+0x38850], R0 ;  /* 0x038850000300b5a7 */ /* 0x000e64000806007f */
[----:B-1----:R-:W-:Y:S05]  /*17580*/  @!P3 BRA `(.L_x_2395) ;  /* 0xfffffffc00ecb947 */ /* 0x002fea000383ffff */
[----:B------:R-:W-:Y:S05]  /*17590*/  BRA `(.L_x_2394) ;  /* 0xffffff0c003c7947 */ /* 0x000fea000383ffff */
.L_x_2401:
[----:B-1----:R-:W-:-:S04]  /*175a0*/  IMAD.U32 R4, RZ, RZ, UR4 ;  /* 0x00000004ff047e24 */ /* 0x002fc8000f8e00ff */
[----:B------:R1:W2:Y:S03]  /*175b0*/  SYNCS.PHASECHK.TRANS64.TRYWAIT P2, [R4+URZ+0x38830], R3 ;  /* 0x03883003040075a7 */ /* 0x0002a6000804017f */
[----:B--2---:R-:W-:Y:S05]  /*175c0*/  @!P2 NANOSLEEP.SYNCS 0x989680 ;  /* 0x009896800000a95d */ /* 0x004fea0003900000 */
[----:B------:R-:W2:Y:S02]  /*175d0*/  @!P2 SYNCS.PHASECHK.TRANS64 P2, [R4+URZ+0x38830], R3 ;  /* 0x038830030400a5a7 */ /* 0x000ea4000804007f */
[----:B--2---:R-:W-:Y:S05]  /*175e0*/  @!P2 BRA `(.L_x_2401) ;  /* 0xfffffffc00eca947 */ /* 0x004fea000383ffff */
[----:B------:R-:W-:Y:S05]  /*175f0*/  BRA `(.L_x_2400) ;  /* 0xffffff2800707947 */ /* 0x000fea000383ffff */
.L_x_2405:
[----:B01----:R-:W-:-:S04]  /*17600*/  IMAD.U32 R3, RZ, RZ, UR4 ;  /* 0x00000004ff037e24 */ /* 0x003fc8000f8e00ff */
[----:B------:R0:W1:Y:S03]  /*17610*/  SYNCS.PHASECHK.TRANS64.TRYWAIT P2, [R3+URZ+0x38850], R0 ;  /* 0x03885000030075a7 */ /* 0x000066000804017f */
[----:B-1----:R-:W-:Y:S05]  /*17620*/  @!P2 NANOSLEEP.SYNCS 0x989680 ;  /* 0x009896800000a95d */ /* 0x002fea0003900000 */
[----:B------:R-:W1:Y:S02]  /*17630*/  @!P2 SYNCS.PHASECHK.TRANS64 P2, [R3+URZ+0x38850], R0 ;  /* 0x038850000300a5a7 */ /* 0x000e64000804007f */
[----:B-1----:R-:W-:Y:S05]  /*17640*/  @!P2 BRA `(.L_x_2405) ;  /* 0xfffffffc00eca947 */ /* 0x002fea000383ffff */
[----:B------:R-:W-:Y:S05]  /*17650*/  BRA `(.L_x_2404) ;  /* 0xffffff5000987947 */ /* 0x000fea000383ffff */
.L_x_2410:
[----:B-1----:R-:W-:-:S04]  /*17660*/  IMAD.U32 R7, RZ, RZ, UR7 ;  /* 0x00000007ff077e24 */ /* 0x002fc8000f8e00ff */
[----:B------:R1:W2:Y:S03]  /*17670*/  SYNCS.PHASECHK.TRANS64.TRYWAIT P0, [R7+URZ+0x38850], R0 ;  /* 0x03885000070075a7 */ /* 0x0002a6000800017f */
[----:B--2---:R-:W-:Y:S05]  /*17680*/  @!P0 NANOSLEEP.SYNCS 0x989680 ;  /* 0x009896800000895d */ /* 0x004fea0003900000 */
[----:B------:R-:W2:Y:S02]  /*17690*/  @!P0 SYNCS.PHASECHK.TRANS64 P0, [R7+URZ+0x38850], R0 ;  /* 0x03885000070085a7 */ /* 0x000ea4000800007f */
[----:B--2---:R-:W-:Y:S05]  /*176a0*/  @!P0 BRA `(.L_x_2410) ;  /* 0xfffffffc00ec8947 */ /* 0x004fea000383ffff */
[----:B------:R-:W-:Y:S05]  /*176b0*/  BRA `(.L_x_2409) ;  /* 0xffffff6c00e47947 */ /* 0x000fea000383ffff */
.L_x_2440:
[----:B------:R-:W-:Y:S02]  /*176c0*/  IMAD.MOV.U32 R13, RZ, RZ, R0 ;  /* 0x000000ffff0d7224 */ /* 0x000fe400078e0000 */
[----:B------:R-:W-:Y:S02]  /*176d0*/  IMAD.MOV.U32 R12, RZ, RZ, RZ ;  /* 0x000000ffff0c7224 */ /* 0x000fe400078e00ff */
[----:B------:R-:W-:Y:S02]  /*176e0*/  IMAD.MOV.U32 R11, RZ, RZ, 0x1f ;  /* 0x0000001fff0b7424 */ /* 0x000fe400078e00ff */
[----:B------:R-:W-:-:S07]  /*176f0*/  IMAD.MOV.U32 R15, RZ, RZ, -0x1 ;  /* 0xffffffffff0f7424 */ /* 0x000fce00078e00ff */
[----:B0-----:R-:W-:Y:S05]  /*17700*/  WARPSYNC.COLLECTIVE R15, `(.L_x_2544) ;  /* 0x000000000f087348 */ /* 0x001fea0003c00000 */
[----:B------:R1:W2:Y:S02]  /*17710*/  SHFL.IDX P6, R14, R13, R12, R11 ;  /* 0x0000000c0d0e7389 */ /* 0x0002a400000c000b */
[----:B012---:R-:W-:Y:S01]  /*17720*/  ENDCOLLECTIVE ;  /* 0x000000000000791b */ /* 0x007fe20003800000 */
.L_x_2544:
[----:B------:R-:W-:Y:S05]  /*17730*/  BRA `(.L_x_2545) ;  /* 0xffffffb4002c7947 */ /* 0x000fea000383ffff */
.L_x_2442:
[----:B------:R-:W-:Y:S01]  /*17740*/  BSSY B0, `(.L_x_2546) ;  /* 0x0000006000007945 */ /* 0x000fe20003800000 */
[----:B------:R-:W-:-:S07]  /*17750*/  IMAD.MOV.U32 R15, RZ, RZ, -0x1 ;  /* 0xffffffffff0f7424 */ /* 0x000fce00078e00ff */
[----:B01----:R-:W-:Y:S05]  /*17760*/  WARPSYNC.COLLECTIVE R15, `(.L_x_2547) ;  /* 0x000000000f0c7348 */ /* 0x003fea0003c00000 */
[----:B------:R-:W-:Y:S02]  /*17770*/  ELECT P6, UR62, PT ;  /* 0x00000000003e782f */ /* 0x000fe400038c0000 */
[----:B------:R-:W-:Y:S01]  /*17780*/  MOV R14, UR62 ;  /* 0x0000003e000e7c02 */ /* 0x000fe20008000f00 */
[----:B01----:R-:W-:Y:S10]  /*17790*/  ENDCOLLECTIVE ;  /* 0x000000000000791b */ /* 0x003ff40003800000 */
.L_x_2547:
[----:B------:R-:W-:Y:S05]  /*177a0*/  BSYNC B0 ;  /* 0x0000000000007941 */ /* 0x000fea0003800000 */
.L_x_2546:
[----:B------:R-:W-:Y:S05]  /*177b0*/  BRA `(.L_x_2548) ;  /* 0xffffffb4002c7947 */ /* 0x000fea000383ffff */
.L_x_2444:
[----:B-1----:R1:W2:Y:S02]  /*177c0*/  SYNCS.PHASECHK.TRANS64.TRYWAIT P0, [R0+URZ+0x38840], R2 ;  /* 0x03884002000075a7 */ /* 0x0022a4000800017f */
[----:B--2---:R-:W-:Y:S05]  /*177d0*/  @!P0 NANOSLEEP.SYNCS 0x989680 ;  /* 0x009896800000895d */ /* 0x004fea0003900000 */
[----:B------:R-:W2:Y:S02]  /*177e0*/  @!P0 SYNCS.PHASECHK.TRANS64 P0, [R0+URZ+0x38840], R2 ;  /* 0x03884002000085a7 */ /* 0x000ea4000800007f */
[----:B--2---:R-:W-:Y:S05]  /*177f0*/  @!P0 BRA `(.L_x_2444) ;  /* 0xfffffffc00f08947 */ /* 0x004fea000383ffff */
[----:B------:R-:W-:Y:S05]  /*17800*/  BRA `(.L_x_2549) ;  /* 0xffffffb400807947 */ /* 0x000fea000383ffff */
.L_x_2448:
[----:B------:R-:W-:Y:S02]  /*17810*/  IMAD.MOV.U32 R13, RZ, RZ, R3 ;  /* 0x000000ffff0d7224 */ /* 0x000fe400078e0003 */
[----:B------:R-:W-:Y:S02]  /*17820*/  IMAD.MOV.U32 R12, RZ, RZ, RZ ;  /* 0x000000ffff0c7224 */ /* 0x000fe400078e00ff */
[----:B------:R-:W-:Y:S02]  /*17830*/  IMAD.MOV.U32 R11, RZ, RZ, 0x181f ;  /* 0x0000181fff0b7424 */ /* 0x000fe400078e00ff */
[----:B------:R-:W-:Y:S02]  /*17840*/  IMAD.MOV.U32 R15, RZ, RZ, -0x1 ;  /* 0xffffffffff0f7424 */ /* 0x000fe400078e00ff */
[----:B------:R-:W-:-:S07]  /*17850*/  IMAD.U32 R0, RZ, RZ, UR42 ;  /* 0x0000002aff007e24 */ /* 0x000fce000f8e00ff */
[----:B-----5:R-:W-:Y:S05]  /*17860*/  WARPSYNC.COLLECTIVE R15, `(.L_x_2550) ;  /* 0x000000000f087348 */ /* 0x020fea0003c00000 */
[----:B------:R0:W1:Y:S02]  /*17870*/  SHFL.IDX P6, R14, R13, R12, R11 ;  /* 0x0000000c0d0e7389 */ /* 0x00006400000c000b */
[----:B01---5:R-:W-:Y:S01]  /*17880*/  ENDCOLLECTIVE ;  /* 0x000000000000791b */ /* 0x023fe20003800000 */
.L_x_2550:
[----:B------:R-:W-:Y:S02]  /*17890*/  IMAD R0, R0, 0x80, R10 ;  /* 0x0000008000007824 */ /* 0x000fe400078e020a */
[----:B------:R-:W-:Y:S02]  /*178a0*/  IMAD.MOV.U32 R13, RZ, RZ, R4 ;  /* 0x000000ffff0d7224 */ /* 0x000fe400078e0004 */
[----:B------:R-:W-:-:S07]  /*178b0*/  IMAD.MOV.U32 R5, RZ, RZ, R14 ;  /* 0x000000ffff057224 */ /* 0x000fce00078e000e */
[----:B------:R-:W-:Y:S05]  /*178c0*/  WARPSYNC.COLLECTIVE R15, `(.L_x_2551) ;  /* 0x000000000f087348 */ /* 0x000fea0003c00000 */
[----:B------:R0:W1:Y:S02]  /*178d0*/  SHFL.IDX P6, R14, R13, R12, R11 ;  /* 0x0000000c0d0e7389 */ /* 0x00006400000c000b */
[----:B01----:R-:W-:Y:S01]  /*178e0*/  ENDCOLLECTIVE ;  /* 0x000000000000791b */ /* 0x003fe20003800000 */
.L_x_2551:
[----:B------:R-:W-:Y:S01]  /*178f0*/  ULDC UR4, c[0x0][0x288] ;  /* 0x0000a20000047ab9 */ /* 0x000fe20000000800 */
[----:B------:R-:W-:Y:S01]  /*17900*/  ULDC.64 UR6, c[0x0][0x208] ;  /* 0x0000820000067ab9 */ /* 0x000fe20000000a00 */
[----:B------:R-:W-:-:S05]  /*17910*/  IMAD R2, R7, UR4, RZ ;  /* 0x0000000407027c24 */ /* 0x000fca000f8e02ff */
[----:B------:R-:W-:Y:S01]  /*17920*/  ISETP.GE.AND P4, PT, R0, R2, PT ;  /* 0x000000020000720c */ /* 0x000fe20003f86270 */
[----:B------:R-:W-:Y:S02]  /*17930*/  IMAD.MOV.U32 R13, RZ, RZ, R3 ;  /* 0x000000ffff0d7224 */ /* 0x000fe400078e0003 */
[----:B------:R-:W-:Y:S02]  /*17940*/  IMAD.MOV.U32 R12, RZ, RZ, 0x1 ;  /* 0x00000001ff0c7424 */ /* 0x000fe400078e00ff */
[----:B------:R-:W-:-:S08]  /*17950*/  IMAD.MOV.U32 R6, RZ, RZ, R14 ;  /* 0x000000ffff067224 */ /* 0x000fd000078e000e */
        /* <DEDUP_REMOVED lines=15> */
.L_x_2552:
[----:B------:R-:W-:Y:S02]  /*17a50*/  IMAD.MOV.U32 R13, RZ, RZ, R4 ;  /* 0x000000ffff0d7224 */ /* 0x000fe400078e0004 */
[----:B------:R-:W-:-:S07]  /*17a60*/  IMAD.MOV.U32 R5, RZ, RZ, R14 ;  /* 0x000000ffff057224 */ /* 0x000fce00078e000e */
[----:B------:R-:W-:Y:S05]  /*17a70*/  WARPSYNC.COLLECTIVE R15, `(.L_x_2553) ;  /* 0x000000000f087348 */ /* 0x000fea0003c00000 */
[----:B------:R0:W1:Y:S02]  /*17a80*/  SHFL.IDX P6, R14, R13, R12, R11 ;  /* 0x0000000c0d0e7389 */ /* 0x00006400000c000b */
[----:B01----:R-:W-:Y:S01]  /*17a90*/  ENDCOLLECTIVE ;  /* 0x000000000000791b */ /* 0x003fe20003800000 */
.L_x_2553:
[----:B------:R-:W-:Y:S01]  /*17aa0*/  ULDC.64 UR4, c[0x0][0x208] ;  /* 0x0000820000047ab9 */ /* 0x000fe20000000a00 */
[----:B------:R-:W-:Y:S02]  /*17ab0*/  IMAD.MOV.U32 R13, RZ, RZ, R3 ;  /* 0x000000ffff0d7224 */ /* 0x000fe400078e0003 */
        /* <DEDUP_REMOVED lines=17> */
.L_x_2554:
[----:B------:R-:W-:Y:S02]  /*17bd0*/  IMAD.MOV.U32 R13, RZ, RZ, R4 ;  /* 0x000000ffff0d7224 */ /* 0x000fe400078e0004 */
[----:B------:R-:W-:-:S07]  /*17be0*/  IMAD.MOV.U32 R5, RZ, RZ, R14 ;  /* 0x000000ffff057224 */ /* 0x000fce00078e000e */
[----:B------:R-:W-:Y:S05]  /*17bf0*/  WARPSYNC.COLLECTIVE R15, `(.L_x_2555) ;  /* 0x000000000f087348 */ /* 0x000fea0003c00000 */
[----:B------:R0:W1:Y:S02]  /*17c00*/  SHFL.IDX P6, R14, R13, R12, R11 ;  /* 0x0000000c0d0e7389 */ /* 0x00006400000c000b */
[----:B01----:R-:W-:Y:S01]  /*17c10*/  ENDCOLLECTIVE ;  /* 0x000000000000791b */ /* 0x003fe20003800000 */
.L_x_2555:
        /* <DEDUP_REMOVED lines=19> */
.L_x_2556:
[----:B------:R-:W-:Y:S02]  /*17d50*/  IMAD.MOV.U32 R13, RZ, RZ, R4 ;  /* 0x000000ffff0d7224 */ /* 0x000fe400078e0004 */
[----:B------:R-:W-:-:S07]  /*17d60*/  IMAD.MOV.U32 R5, RZ, RZ, R14 ;  /* 0x000000ffff057224 */ /* 0x000fce00078e000e */
[----:B------:R-:W-:Y:S05]  /*17d70*/  WARPSYNC.COLLECTIVE R15, `(.L_x_2557) ;  /* 0x000000000f087348 */ /* 0x000fea0003c00000 */
[----:B------:R0:W1:Y:S02]  /*17d80*/  SHFL.IDX P6, R14, R13, R12, R11 ;  /* 0x0000000c0d0e7389 */ /* 0x00006400000c000b */
[----:B01----:R-:W-:Y:S01]  /*17d90*/  ENDCOLLECTIVE ;  /* 0x000000000000791b */ /* 0x003fe20003800000 */
.L_x_2557:
        /* <DEDUP_REMOVED lines=19> */
.L_x_2558:
[----:B------:R-:W-:Y:S02]  /*17ed0*/  IMAD.MOV.U32 R13, RZ, RZ, R4 ;  /* 0x000000ffff0d7224 */ /* 0x000fe400078e0004 */
[----:B------:R-:W-:-:S07]  /*17ee0*/  IMAD.MOV.U32 R5, RZ, RZ, R14 ;  /* 0x000000ffff057224 */ /* 0x000fce00078e000e */
[----:B------:R-:W-:Y:S05]  /*17ef0*/  WARPSYNC.COLLECTIVE R15, `(.L_x_2559) ;  /* 0x000000000f087348 */ /* 0x000fea0003c00000 */
[----:B------:R0:W1:Y:S02]  /*17f00*/  SHFL.IDX P6, R14, R13, R12, R11 ;  /* 0x0000000c0d0e7389 */ /* 0x00006400000c000b */
[----:B01----:R-:W-:Y:S01]  /*17f10*/  ENDCOLLECTIVE ;  /* 0x000000000000791b */ /* 0x003fe20003800000 */
.L_x_2559:
        /* <DEDUP_REMOVED lines=19> */
.L_x_2560:
[----:B------:R-:W-:Y:S02]  /*18050*/  IMAD.MOV.U32 R13, RZ, RZ, R4 ;  /* 0x000000ffff0d7224 */ /* 0x000fe400078e0004 */
[----:B------:R-:W-:-:S07]  /*18060*/  IMAD.MOV.U32 R5, RZ, RZ, R14 ;  /* 0x000000ffff057224 */ /* 0x000fce00078e000e */
[----:B------:R-:W-:Y:S05]  /*18070*/  WARPSYNC.COLLECTIVE R15, `(.L_x_2561) ;  /* 0x000000000f087348 */ /* 0x000fea0003c00000 */
[----:B------:R0:W1:Y:S02]  /*18080*/  SHFL.IDX P6, R14, R13, R12, R11 ;  /* 0x0000000c0d0e7389 */ /* 0x00006400000c000b */
[----:B01----:R-:W-:Y:S01]  /*18090*/  ENDCOLLECTIVE ;  /* 0x000000000000791b */ /* 0x003fe20003800000 */
.L_x_2561:
        /* <DEDUP_REMOVED lines=19> */
.L_x_2562:
[----:B------:R-:W-:Y:S02]  /*181d0*/  IMAD.MOV.U32 R13, RZ, RZ, R4 ;  /* 0x000000ffff0d7224 */ /* 0x000fe400078e0004 */
[----:B------:R-:W-:-:S07]  /*181e0*/  IMAD.MOV.U32 R5, RZ, RZ, R14 ;  /* 0x000000ffff057224 */ /* 0x000fce00078e000e */
[----:B------:R-:W-:Y:S05]  /*181f0*/  WARPSYNC.COLLECTIVE R15, `(.L_x_2563) ;  /* 0x000000000f087348 */ /* 0x000fea0003c00000 */
[----:B------:R0:W1:Y:S02]  /*18200*/  SHFL.IDX P6, R14, R13, R12, R11 ;  /* 0x0000000c0d0e7389 */ /* 0x00006400000c000b */
[----:B01----:R-:W-:Y:S01]  /*18210*/  ENDCOLLECTIVE ;  /* 0x000000000000791b */ /* 0x003fe20003800000 */
.L_x_2563:
        /* <DEDUP_REMOVED lines=17> */
.L_x_2564:
[----:B------:R-:W-:Y:S02]  /*18330*/  IMAD.MOV.U32 R13, RZ, RZ, R4 ;  /* 0x000000ffff0d7224 */ /* 0x000fe400078e0004 */
[----:B------:R-:W-:-:S07]  /*18340*/  IMAD.MOV.U32 R5, RZ, RZ, R14 ;  /* 0x000000ffff057224 */ /* 0x000fce00078e000e */
[----:B------:R-:W-:Y:S05]  /*18350*/  WARPSYNC.COLLECTIVE R15, `(.L_x_2565) ;  /* 0x000000000f087348 */ /* 0x000fea0003c00000 */
[----:B------:R0:W1:Y:S02]  /*18360*/  SHFL.IDX P6, R14, R13, R12, R11 ;  /* 0x0000000c0d0e7389 */ /* 0x00006400000c000b */
[----:B01----:R-:W-:Y:S01]  /*18370*/  ENDCOLLECTIVE ;  /* 0x000000000000791b */ /* 0x003fe20003800000 */
.L_x_2565:
[----:B------:R-:W-:Y:S01]  /*18380*/  IMAD.MOV.U32 R3, RZ, RZ, R14 ;  /* 0x000000ffff037224 */ /* 0x000fe200078e000e */
[----:B------:R-:W-:Y:S06]  /*18390*/  BRA `(.L_x_2566) ;  /* 0xffffffb8001c7947 */ /* 0x000fec000383ffff */
.L_x_2453:
[----:B0-----:R0:W3:Y:S02]  /*183a0*/  SYNCS.PHASECHK.TRANS64.TRYWAIT P0, [R17+URZ+0x38820], R0 ;  /* 0x03882000110075a7 */ /* 0x0010e4000800017f */
[----:B---3--:R-:W-:Y:S05]  /*183b0*/  @!P0 NANOSLEEP.SYNCS 0x989680 ;  /* 0x009896800000895d */ /* 0x008fea0003900000 */
[----:B------:R-:W3:Y:S02]  /*183c0*/  @!P0 SYNCS.PHASECHK.TRANS64 P0, [R17+URZ+0x38820], R0 ;  /* 0x03882000110085a7 */ /* 0x000ee4000800007f */
[----:B---3--:R-:W-:Y:S05]  /*183d0*/  @!P0 BRA `(.L_x_2453) ;  /* 0xfffffffc00f08947 */ /* 0x008fea000383ffff */
[----:B------:R-:W-:Y:S05]  /*183e0*/  BRA `(.L_x_2567) ;  /* 0xffffffb800987947 */ /* 0x000fea000383ffff */
.L_x_2460:
[----:B0-----:R0:W2:Y:S02]  /*183f0*/  SYNCS.PHASECHK.TRANS64.TRYWAIT P0, [R2+URZ+0x38840], R3 ;  /* 0x03884003020075a7 */ /* 0x0010a4000800017f */
[----:B--2---:R-:W-:Y:S05]  /*18400*/  @!P0 NANOSLEEP.SYNCS 0x989680 ;  /* 0x009896800000895d */ /* 0x004fea0003900000 */
[----:B------:R-:W2:Y:S02]  /*18410*/  @!P0 SYNCS.PHASECHK.TRANS64 P0, [R2+URZ+0x38840], R3 ;  /* 0x03884003020085a7 */ /* 0x000ea4000800007f */
[----:B--2---:R-:W-:Y:S05]  /*18420*/  @!P0 BRA `(.L_x_2460) ;  /* 0xfffffffc00f08947 */ /* 0x004fea000383ffff */
[----:B------:R-:W-:Y:S05]  /*18430*/  BRA `(.L_x_2568) ;  /* 0xffffffbc00547947 */ /* 0x000fea000383ffff */
.L_x_2468:
[----:B0-----:R0:W1:Y:S02]  /*18440*/  SYNCS.PHASECHK.TRANS64.TRYWAIT P0, [R3+URZ+0x60], R2 ;  /* 0x00006002030075a7 */ /* 0x001064000800017f */
[----:B-1----:R-:W-:Y:S05]  /*18450*/  @!P0 NANOSLEEP.SYNCS 0x989680 ;  /* 0x009896800000895d */ /* 0x002fea0003900000 */
[----:B------:R-:W1:Y:S02]  /*18460*/  @!P0 SYNCS.PHASECHK.TRANS64 P0, [R3+URZ+0x60], R2 ;  /* 0x00006002030085a7 */ /* 0x000e64000800007f */
[----:B-1----:R-:W-:Y:S05]  /*18470*/  @!P0 BRA `(.L_x_2468) ;  /* 0xfffffffc00f08947 */ /* 0x002fea000383ffff */
[----:B------:R-:W-:Y:S05]  /*18480*/  BRA `(.L_x_2569) ;  /* 0xffffffc000987947 */ /* 0x000fea000383ffff */
.L_x_2480:
[----:B--2---:R2:W3:Y:S02]  /*18490*/  SYNCS.PHASECHK.TRANS64.TRYWAIT P0, [R3+URZ+0x38840], R2 ;  /* 0x03884002030075a7 */ /* 0x0044e4000800017f */
[----:B---3--:R-:W-:Y:S05]  /*184a0*/  @!P0 NANOSLEEP.SYNCS 0x989680 ;  /* 0x009896800000895d */ /* 0x008fea0003900000 */
[----:B------:R-:W3:Y:S02]  /*184b0*/  @!P0 SYNCS.PHASECHK.TRANS64 P0, [R3+URZ+0x38840], R2 ;  /* 0x03884002030085a7 */ /* 0x000ee4000800007f */
[----:B---3--:R-:W-:Y:S05]  /*184c0*/  @!P0 BRA `(.L_x_2480) ;  /* 0xfffffffc00f08947 */ /* 0x008fea000383ffff */
[----:B------:R-:W-:Y:S05]  /*184d0*/  BRA `(.L_x_2570) ;  /* 0xffffffc800947947 */ /* 0x000fea000383ffff */
.L_x_2488:
[----:B0-----:R0:W1:Y:S02]  /*184e0*/  SYNCS.PHASECHK.TRANS64.TRYWAIT P0, [R2+URZ+0x60], R3 ;  /* 0x00006003020075a7 */ /* 0x001064000800017f */
[----:B-1----:R-:W-:Y:S05]  /*184f0*/  @!P0 NANOSLEEP.SYNCS 0x989680 ;  /* 0x009896800000895d */ /* 0x002fea0003900000 */
[----:B------:R-:W1:Y:S02]  /*18500*/  @!P0 SYNCS.PHASECHK.TRANS64 P0, [R2+URZ+0x60], R3 ;  /* 0x00006003020085a7 */ /* 0x000e64000800007f */
[----:B-1----:R-:W-:Y:S05]  /*18510*/  @!P0 BRA `(.L_x_2488) ;  /* 0xfffffffc00f08947 */ /* 0x002fea000383ffff */
[----:B------:R-:W-:Y:S05]  /*18520*/  BRA `(.L_x_2571) ;  /* 0xffffffcc00e47947 */ /* 0x000fea000383ffff */
.L_x_2499:
[----:B---3--:R3:W4:Y:S02]  /*18530*/  SYNCS.PHASECHK.TRANS64.TRYWAIT P0, [R2+URZ+0x38840], R3 ;  /* 0x03884003020075a7 */ /* 0x008724000800017f */
[----:B----4-:R-:W-:Y:S05]  /*18540*/  @!P0 NANOSLEEP.SYNCS 0x989680 ;  /* 0x009896800000895d */ /* 0x010fea0003900000 */
[----:B------:R-:W4:Y:S02]  /*18550*/  @!P0 SYNCS.PHASECHK.TRANS64 P0, [R2+URZ+0x38840], R3 ;  /* 0x03884003020085a7 */ /* 0x000f24000800007f */
[----:B----4-:R-:W-:Y:S05]  /*18560*/  @!P0 BRA `(.L_x_2499) ;  /* 0xfffffffc00f08947 */ /* 0x010fea000383ffff */
[----:B------:R-:W-:Y:S05]  /*18570*/  BRA `(.L_x_2572) ;  /* 0xffffffd400b47947 */ /* 0x000fea000383ffff */
.L_x_2507:
[----:B0-----:R0:W1:Y:S02]  /*18580*/  SYNCS.PHASECHK.TRANS64.TRYWAIT P0, [R2+URZ+0x60], R5 ;  /* 0x00006005020075a7 */ /* 0x001064000800017f */
[----:B-1----:R-:W-:Y:S05]  /*18590*/  @!P0 NANOSLEEP.SYNCS 0x989680 ;  /* 0x009896800000895d */ /* 0x002fea0003900000 */
[----:B------:R-:W1:Y:S02]  /*185a0*/  @!P0 SYNCS.PHASECHK.TRANS64 P0, [R2+URZ+0x60], R5 ;  /* 0x00006005020085a7 */ /* 0x000e64000800007f */
[----:B-1----:R-:W-:Y:S05]  /*185b0*/  @!P0 BRA `(.L_x_2507) ;  /* 0xfffffffc00f08947 */ /* 0x002fea000383ffff */
[----:B------:R-:W-:Y:S05]  /*185c0*/  BRA `(.L_x_2573) ;  /* 0xffffffdc00047947 */ /* 0x000fea000383ffff */
.L_x_2520:
[----:B0-----:R0:W2:Y:S02]  /*185d0*/  SYNCS.PHASECHK.TRANS64.TRYWAIT P0, [R2+URZ+0x38860], R3 ;  /* 0x03886003020075a7 */ /* 0x0010a4000800017f */
[----:B--2---:R-:W-:Y:S05]  /*185e0*/  @!P0 NANOSLEEP.SYNCS 0x989680 ;  /* 0x009896800000895d */ /* 0x004fea0003900000 */
[----:B------:R-:W2:Y:S02]  /*185f0*/  @!P0 SYNCS.PHASECHK.TRANS64 P0, [R2+URZ+0x38860], R3 ;  /* 0x03886003020085a7 */ /* 0x000ea4000800007f */
[----:B--2---:R-:W-:Y:S05]  /*18600*/  @!P0 BRA `(.L_x_2520) ;  /* 0xfffffffc00f08947 */ /* 0x004fea000383ffff */
[----:B------:R-:W-:Y:S05]  /*18610*/  BRA `(.L_x_2574) ;  /* 0xffffffe000c07947 */ /* 0x000fea000383ffff */
.L_x_2529:
[----:B------:R-:W-:Y:S01]  /*18620*/  BSSY B0, `(.L_x_2575) ;  /* 0x0000008000007945 */ /* 0x000fe20003800000 */
[----:B-----5:R-:W-:Y:S02]  /*18630*/  IMAD.MOV.U32 R13, RZ, RZ, R2 ;  /* 0x000000ffff0d7224 */ /* 0x020fe400078e0002 */
[----:B------:R-:W-:Y:S02]  /*18640*/  IMAD.MOV.U32 R12, RZ, RZ, RZ ;  /* 0x000000ffff0c7224 */ /* 0x000fe400078e00ff */
[----:B------:R-:W-:Y:S02]  /*18650*/  IMAD.MOV.U32 R11, RZ, RZ, 0x1f ;  /* 0x0000001fff0b7424 */ /* 0x000fe400078e00ff */
[----:B------:R-:W-:-:S07]  /*18660*/  IMAD.MOV.U32 R15, RZ, RZ, -0x1 ;  /* 0xffffffffff0f7424 */ /* 0x000fce00078e00ff */
[----:B-12---:R-:W-:Y:S05]  /*18670*/  WARPSYNC.COLLECTIVE R15, `(.L_x_2576) ;  /* 0x000000000f087348 */ /* 0x006fea0003c00000 */
[----:B------:R0:W3:Y:S02]  /*18680*/  SHFL.IDX P6, R14, R13, R12, R11 ;  /* 0x0000000c0d0e7389 */ /* 0x0000e400000c000b */
[----:B0123--:R-:W-:Y:S01]  /*18690*/  ENDCOLLECTIVE ;  /* 0x000000000000791b */ /* 0x00ffe20003800000 */
.L_x_2576:
[----:B------:R-:W-:Y:S05]  /*186a0*/  BSYNC B0 ;  /* 0x0000000000007941 */ /* 0x000fea0003800000 */
.L_x_2575:
[----:B------:R-:W-:Y:S05]  /*186b0*/  BRA `(.L_x_2577) ;  /* 0xffffffe800307947 */ /* 0x000fea000383ffff */
.L_x_2532:
[----:B0-----:R0:W1:Y:S02]  /*186c0*/  SYNCS.PHASECHK.TRANS64.TRYWAIT P0, [R0+URZ+0x38820], R3 ;  /* 0x03882003000075a7 */ /* 0x001064000800017f */
[----:B-1----:R-:W-:Y:S05]  /*186d0*/  @!P0 NANOSLEEP.SYNCS 0x989680 ;  /* 0x009896800000895d */ /* 0x002fea0003900000 */
[----:B------:R-:W1:Y:S02]  /*186e0*/  @!P0 SYNCS.PHASECHK.TRANS64 P0, [R0+URZ+0x38820], R3 ;  /* 0x03882003000085a7 */ /* 0x000e64000800007f */
[----:B-1----:R-:W-:Y:S05]  /*186f0*/  @!P0 BRA `(.L_x_2532) ;  /* 0xfffffffc00f08947 */ /* 0x002fea000383ffff */
[----:B------:R-:W-:Y:S05]  /*18700*/  BRA `(.L_x_2578) ;  /* 0xffffffe8007c7947 */ /* 0x000fea000383ffff */
.L_x_2533:
        /* <DEDUP_REMOVED lines=11> */
.L_x_2580:
[----:B------:R-:W-:Y:S05]  /*187c0*/  BSYNC B0 ;  /* 0x0000000000007941 */ /* 0x000fea0003800000 */
.L_x_2579:
[----:B------:R-:W-:Y:S05]  /*187d0*/  BRA `(.L_x_2581) ;  /* 0xffffffe800647947 */ /* 0x000fea000383ffff */
.L_x_2536:
[----:B------:R-:W-:Y:S01]  /*187e0*/  BSSY B1, `(.L_x_2582) ;  /* 0x0000006000017945 */ /* 0x000fe20003800000 */
[----:B------:R-:W-:-:S07]  /*187f0*/  IMAD.MOV.U32 R15, RZ, RZ, -0x1 ;  /* 0xffffffffff0f7424 */ /* 0x000fce00078e00ff */
[----:B01----:R-:W-:Y:S05]  /*18800*/  WARPSYNC.COLLECTIVE R15, `(.L_x_2583) ;  /* 0x000000000f0c7348 */ /* 0x003fea0003c00000 */
[----:B------:R-:W-:Y:S02]  /*18810*/  ELECT P6, UR62, PT ;  /* 0x00000000003e782f */ /* 0x000fe400038c0000 */
[----:B------:R-:W-:Y:S01]  /*18820*/  MOV R14, UR62 ;  /* 0x0000003e000e7c02 */ /* 0x000fe20008000f00 */
[----:B01----:R-:W-:Y:S10]  /*18830*/  ENDCOLLECTIVE ;  /* 0x000000000000791b */ /* 0x003ff40003800000 */
.L_x_2583:
[----:B------:R-:W-:Y:S05]  /*18840*/  BSYNC B1 ;  /* 0x0000000000017941 */ /* 0x000fea0003800000 */
.L_x_2582:
[----:B------:R-:W-:Y:S05]  /*18850*/  BRA `(.L_x_2584) ;  /* 0xffffffe8005c7947 */ /* 0x000fea000383ffff */
.L_x_2538:
[----:B0-----:R0:W1:Y:S02]  /*18860*/  SYNCS.PHASECHK.TRANS64.TRYWAIT P0, [R6+URZ], R5 ;  /* 0x00000005060075a7 */ /* 0x001064000800017f */
[----:B-1----:R-:W-:Y:S05]  /*18870*/  @!P0 NANOSLEEP.SYNCS 0x989680 ;  /* 0x009896800000895d */ /* 0x002fea0003900000 */
[----:B------:R-:W1:Y:S02]  /*18880*/  @!P0 SYNCS.PHASECHK.TRANS64 P0, [R6+URZ], R5 ;  /* 0x00000005060085a7 */ /* 0x000e64000800007f */
[----:B-1----:R-:W-:Y:S05]  /*18890*/  @!P0 BRA `(.L_x_2538) ;  /* 0xfffffffc00f08947 */ /* 0x002fea000383ffff */
[----:B------:R-:W-:Y:S05]  /*188a0*/  BRA `(.L_x_2585) ;  /* 0xffffffe8009c7947 */ /* 0x000fea000383ffff */
.L_x_2539:
[----:B-1----:R1:W2:Y:S02]  /*188b0*/  SYNCS.PHASECHK.TRANS64.TRYWAIT P0, [R3+URZ], R2 ;  /* 0x00000002030075a7 */ /* 0x0022a4000800017f */
[----:B--2---:R-:W-:Y:S05]  /*188c0*/  @!P0 NANOSLEEP.SYNCS 0x989680 ;  /* 0x009896800000895d */ /* 0x004fea0003900000 */
[----:B------:R-:W2:Y:S02]  /*188d0*/  @!P0 SYNCS.PHASECHK.TRANS64 P0, [R3+URZ], R2 ;  /* 0x00000002030085a7 */ /* 0x000ea4000800007f */
[----:B--2---:R-:W-:Y:S05]  /*188e0*/  @!P0 BRA `(.L_x_2539) ;  /* 0xfffffffc00f08947 */ /* 0x004fea000383ffff */
[----:B------:R-:W-:Y:S05]  /*188f0*/  BRA `(.L_x_2586) ;  /* 0xffffffe800907947 */ /* 0x000fea000383ffff */
.L_x_2541:
[----:B-1----:R1:W2:Y:S02]  /*18900*/  SYNCS.PHASECHK.TRANS64.TRYWAIT P0, [R18+URZ], R5 ;  /* 0x00000005120075a7 */ /* 0x0022a4000800017f */
[----:B--2---:R-:W-:Y:S05]  /*18910*/  @!P0 NANOSLEEP.SYNCS 0x989680 ;  /* 0x009896800000895d */ /* 0x004fea0003900000 */
[----:B------:R-:W2:Y:S02]  /*18920*/  @!P0 SYNCS.PHASECHK.TRANS64 P0, [R18+URZ], R5 ;  /* 0x00000005120085a7 */ /* 0x000ea4000800007f */
[----:B--2---:R-:W-:Y:S05]  /*18930*/  @!P0 BRA `(.L_x_2541) ;  /* 0xfffffffc00f08947 */ /* 0x004fea000383ffff */
[----:B------:R-:W-:Y:S05]  /*18940*/  BRA `(.L_x_2587) ;  /* 0xffffffe800947947 */ /* 0x000fea000383ffff */
.L_x_2588:
        /* <DEDUP_REMOVED lines=11> */
.L_x_15300:


//--------------------- .text._ZN7cutlass13device_kernelIN5flash11enable_sm90INS1_16FlashAttnFwdSm90INS1_25CollectiveMainloopFwdSm90ILi2EN4cute5tupleIJNS5_1CILi1EEES8_S8_EEENS6_IJNS7_ILi128EEENS7_ILi80EEENS7_ILi256EEEEEELi256ENS_6half_tEfNS_4arch4Sm90ELb1ELb0ELb1ELb1ELb0ELb0ELb0ELb1ELb1ELb1ELb0ELb0EEENS1_21CollectiveEpilogueFwdINS6_IJSA_SC_SB_EEES9_SE_SG_Li256ELb1ELb1ELb0ELb0EEENS1_36VarlenDynamicPersistentTileSchedulerILi128ELi80ELi256ELi128ELb0ELb1ELb1ELb1ELb1ELb1EEEEEEEEEvNT_6ParamsE --------------------------
	.section	.text._ZN7cutlass13device_kernelIN5flash11enable_sm90INS1_16FlashAttnFwdSm90INS1_25CollectiveMainloopFwdSm90ILi2EN4cute5tupleIJNS5_1CILi1EEES8_S8_EEENS6_IJNS7_ILi128EEENS7_ILi80EEENS7_ILi256EEEEEELi256ENS_6half_tEfNS_4arch4Sm90ELb1ELb0ELb1ELb1ELb0ELb0ELb0ELb1ELb1ELb1ELb0ELb0EEENS1_21CollectiveEpilogueFwdINS6_IJSA_SC_SB_EEES9_SE_SG_Li256ELb1ELb1ELb0ELb0EEENS1_36VarlenDynamicPersistentTileSchedulerILi128ELi80ELi256ELi128ELb0ELb1ELb1ELb1ELb1ELb1EEEEEEEEEvNT_6ParamsE,"ax",@progbits
	.align	128
.text._ZN7cutlass13device_kernelIN5flash11enable_sm90INS1_16FlashAttnFwdSm90INS1_25CollectiveMainloopFwdSm90ILi2EN4cute5tupleIJNS5_1CILi1EEES8_S8_EEENS6_IJNS7_ILi128EEENS7_ILi80EEENS7_ILi256EEEEEELi256ENS_6half_tEfNS_4arch4Sm90ELb1ELb0ELb1ELb1ELb0ELb0ELb0ELb1ELb1ELb1ELb0ELb0EEENS1_21CollectiveEpilogueFwdINS6_IJSA_SC_SB_EEES9_SE_SG_Li256ELb1ELb1ELb0ELb0EEENS1_36VarlenDynamicPersistentTileSchedulerILi128ELi80ELi256ELi128ELb0ELb1ELb1ELb1ELb1ELb1EEEEEEEEEvNT_6ParamsE:
        .type           _ZN7cutlass13device_kernelIN5flash11enable_sm90INS1_16FlashAttnFwdSm90INS1_25CollectiveMainloopFwdSm90ILi2EN4cute5tupleIJNS5_1CILi1EEES8_S8_EEENS6_IJNS7_ILi128EEENS7_ILi80EEENS7_ILi256EEEEEELi256ENS_6half_tEfNS_4arch4Sm90ELb1ELb0ELb1ELb1ELb0ELb0ELb0ELb1ELb1ELb1ELb0ELb0EEENS1_21CollectiveEpilogueFwdINS6_IJSA_SC_SB_EEES9_SE_SG_Li256ELb1ELb1ELb0ELb0EEENS1_36VarlenDynamicPersistentTileSchedulerILi128ELi80ELi256ELi128ELb0ELb1ELb1ELb1ELb1ELb1EEEEEEEEEvNT_6ParamsE,@function
        .size           _ZN7cutlass13device_kernelIN5flash11enable_sm90INS1_16FlashAttnFwdSm90INS1_25CollectiveMainloopFwdSm90ILi2EN4cute5tupleIJNS5_1CILi1EEES8_S8_EEENS6_IJNS7_ILi128EEENS7_ILi80EEENS7_ILi256EEEEEELi256ENS_6half_tEfNS_4arch4Sm90ELb1ELb0ELb1ELb1ELb0ELb0ELb0ELb1ELb1ELb1ELb0ELb0EEENS1_21CollectiveEpilogueFwdINS6_IJSA_SC_SB_EEES9_SE_SG_Li256ELb1ELb1ELb0ELb0EEENS1_36VarlenDynamicPersistentTileSchedulerILi128ELi80ELi256ELi128ELb0ELb1ELb1ELb1ELb1ELb1EEEEEEEEEvNT_6ParamsE,(.L_x_15301 - _ZN7cutlass13device_kernelIN5flash11enable_sm90INS1_16FlashAttnFwdSm90INS1_25CollectiveMainloopFwdSm90ILi2EN4cute5tupleIJNS5_1CILi1EEES8_S8_EEENS6_IJNS7_ILi128EEENS7_ILi80EEENS7_ILi256EEEEEELi256ENS_6half_tEfNS_4arch4Sm90ELb1ELb0ELb1ELb1ELb0ELb0ELb0ELb1ELb1ELb1ELb0ELb0EEENS1_21CollectiveEpilogueFwdINS6_IJSA_SC_SB_EEES9_SE_SG_Li256ELb1ELb1ELb0ELb0EEENS1_36VarlenDynamicPersistentTileSchedulerILi128ELi80ELi256ELi128ELb0ELb1ELb1ELb1ELb1ELb1EEEEEEEEEvNT_6ParamsE)
        .other          _ZN7cutlass13device_kernelIN5flash11enable_sm90INS1_16FlashAttnFwdSm90INS1_25CollectiveMainloopFwdSm90ILi2EN4cute5tupleIJNS5_1CILi1EEES8_S8_EEENS6_IJNS7_ILi128EEENS7_ILi80EEENS7_ILi256EEEEEELi256ENS_6half_tEfNS_4arch4Sm90ELb1ELb0ELb1ELb1ELb0ELb0ELb0ELb1ELb1ELb1ELb0ELb0EEENS1_21CollectiveEpilogueFwdINS6_IJSA_SC_SB_EEES9_SE_SG_Li256ELb1ELb1ELb0ELb0EEENS1_36VarlenDynamicPersistentTileSchedulerILi128ELi80ELi256ELi128ELb0ELb1ELb1ELb1ELb1ELb1EEEEEEEEEvNT_6ParamsE,@"STO_CUDA_ENTRY STV_DEFAULT"
_ZN7cutlass13device_kernelIN5flash11enable_sm90INS1_16FlashAttnFwdSm90INS1_25CollectiveMainloopFwdSm90ILi2EN4cute5tupleIJNS5_1CILi1EEES8_S8_EEENS6_IJNS7_ILi128EEENS7_ILi80EEENS7_ILi256EEEEEELi256ENS_6half_tEfNS_4arch4Sm90ELb1ELb0ELb1ELb1ELb0ELb0ELb0ELb1ELb1ELb1ELb0ELb0EEENS1_21CollectiveEpilogueFwdINS6_IJSA_SC_SB_EEES9_SE_SG_Li256ELb1ELb1ELb0ELb0EEENS1_36VarlenDynamicPersistentTileSchedulerILi128ELi80ELi256ELi128ELb0ELb1ELb1ELb1ELb1ELb1EEEEEEEEEvNT_6ParamsE:
        /* <DEDUP_REMOVED lines=18> */
.L_x_2590:
[----:B------:R-:W-:Y:S05]  /*0120*/  BSYNC B0 ;  /* 0x0000000000007941 */ /* 0x000fea0003800000 */
.L_x_2589:
        /* <DEDUP_REMOVED lines=41> */
.L_x_2591:
        /* <DEDUP_REMOVED lines=22> */
.L_x_2592:
        /* <DEDUP_REMOVED lines=18> */
.L_x_2593:
        /* <DEDUP_REMOVED lines=22> */
.L_x_2594:
        /* <DEDUP_REMOVED lines=22> */
.L_x_2595:
        /* <DEDUP_REMOVED lines=8> */
.L_x_2597:
        /* <DEDUP_REMOVED lines=18> */
[----:B------:R-:W0:Y:S02]  /*0aa0*/  S2R R0, SR_TID.X ;  /* 0x0000000000007919 */ /* 0x000e240000002100 */
        /* <DEDUP_REMOVED lines=20> */
[----:B------:R-:W-:Y:S01]  /*0bf0*/  LEA.HI R4, R4, R223, RZ, 0x5 ;  /* 0x000000df04047211 */ /* 0x000fe200078f28ff */
[----:B------:R-:W-:Y:S01]  /*0c00*/  IMAD.IADD R9, R232, 0x1, -R9 ;  /* 0x00000001e8097824 */ /* 0x000fe200078e0a09 */
[----:B------:R-:W-:Y:S02]  /*0c10*/  LOP3.LUT R11, R11, 0xfffffff8, RZ, 0xc0, !PT ;  /* 0xfffffff80b0b7812 */ /* 0x000fe400078ec0ff */
[----:B------:R-:W-:-:S02]  /*0c20*/  LEA.HI R5, R5, R224, RZ, 0x1 ;  /* 0x000000e005057211 */ /* 0x000fc400078f08ff */
[----:B------:R-:W-:Y:S01]  /*0c30*/  SHF.R.S32.HI R4, RZ, 0x5, R4 ;  /* 0x00000005ff047819 */ /* 0x000fe20000011404 */
[----:B------:R-:W-:Y:S01]  /*0c40*/  IMAD.IADD R11, R8, 0x1, -R11 ;  /* 0x00000001080b7824 */ /* 0x000fe200078e0a0b */
[----:B------:R-:W-:Y:S02]  /*0c50*/  LOP3.LUT R5, R5, 0x3fffffe, RZ, 0xc0, !PT ;  /* 0x03fffffe05057812 */ /* 0x000fe400078ec0ff */
[----:B------:R-:W-:Y:S01]  /*0c60*/  LOP3.LUT R212, R6, 0x7ffffffc, RZ, 0xc0, !PT ;  /* 0x7ffffffc06d47812 */ /* 0x000fe200078ec0ff */
[----:B------:R-:W-:Y:S02]  /*0c70*/  IMAD R4, R4, 0x10, R11 ;  /* 0x0000001004047824 */ /* 0x000fe400078e020b */
[----:B------:R-:W-:Y:S02]  /*0c80*/  IMAD.IADD R5, R224, 0x1, -R5 ;  /* 0x00000001e0057824 */ /* 0x000fe400078e0a05 */
[----:B------:R-:W-:Y:S02]  /*0c90*/  IMAD.IADD R212, R223, 0x1, -R212 ;  /* 0x00000001dfd47824 */ /* 0x000fe400078e0ad4 */
[----:B------:R-:W-:Y:S01]  /*0ca0*/  IMAD R225, R5, 0x40, R4 ;  /* 0x0000004005e17824 */ /* 0x000fe200078e0204 */
[----:B--2---:R-:W-:-:S02]  /*0cb0*/  R2UR UR4, R2 ;  /* 0x00000000020472ca */ /* 0x004fc400000e0000 */
[CC--:B------:R-:W-:Y:S02]  /*0cc0*/  LEA.HI R2, R3.reuse, R232.reuse, RZ, 0x5 ;  /* 0x000000e803027211 */ /* 0x0c0fe400078f28ff */
[----:B------:R-:W-:-:S03]  /*0cd0*/  LEA.HI R3, R3, R232, RZ, 0x3 ;  /* 0x000000e803037211 */ /* 0x000fc600078f18ff */
[----:B------:R-:W-:Y:S01]  /*0ce0*/  IMAD.SHL.U32 R2, R2, 0x20, RZ ;  /* 0x0000002002027824 */ /* 0x000fe200078e00ff */
[----:B------:R-:W-:Y:S02]  /*0cf0*/  LOP3.LUT R217, R3, 0xfffffff8, RZ, 0xc0, !PT ;  /* 0xfffffff803d97812 */ /* 0x000fe400078ec0ff */
[----:B------:R-:W-:Y:S02]  /*0d00*/  SHF.R.S32.HI R221, RZ, 0x3, R3 ;  /* 0x00000003ffdd7819 */ /* 0x000fe40000011403 */
[----:B------:R-:W-:Y:S01]  /*0d10*/  LOP3.LUT R2, R2, 0xfffffc00, RZ, 0xc0, !PT ;  /* 0xfffffc0002027812 */ /* 0x000fe200078ec0ff */
[----:B------:R-:W-:Y:S01]  /*0d20*/  IMAD.IADD R217, R232, 0x1, -R217 ;  /* 0x00000001e8d97824 */ /* 0x000fe200078e0ad9 */
[----:B------:R-:W-:-:S03]  /*0d30*/  ULOP3.LUT UR7, UR4, 0x1, URZ, 0xfc, !UPT ;  /* 0x0000000104077892 */ /* 0x000fc6000f8efc3f */
[----:B------:R-:W-:Y:S01]  /*0d40*/  IMAD R7, R7, 0x40, R2 ;  /* 0x0000004007077824 */ /* 0x000fe200078e0202 */
[----:B------:R-:W-:Y:S01]  /*0d50*/  LEA.HI R2, R9, R9, RZ, 0x1 ;  /* 0x0000000909027211 */ /* 0x000fe200078f08ff */
[----:B------:R-:W-:Y:S01]  /*0d60*/  IMAD.SHL.U32 R18, R217, 0x8, RZ ;  /* 0x00000008d9127824 */ /* 0x000fe200078e00ff */
[----:B------:R-:W-:Y:S01]  /*0d70*/  UMOV UR4, URZ ;  /* 0x0000003f00047c82 */ /* 0x000fe20008000000 */
[----:B------:R-:W-:Y:S01]  /*0d80*/  IMAD R226, R0, 0x8, R7 ;  /* 0x0000000800e27824 */ /* 0x000fe200078e0207 */
[----:B------:R-:W-:Y:S01]  /*0d90*/  LOP3.LUT R2, R2, 0x1ffffffe, RZ, 0xc0, !PT ;  /* 0x1ffffffe02027812 */ /* 0x000fe200078ec0ff */
[C---:B------:R-:W-:Y:S01]  /*0da0*/  VIADD R215, R18.reuse, 0x40 ;  /* 0x0000004012d77836 */ /* 0x040fe20000000000 */
[----:B------:R-:W-:Y:S01]  /*0db0*/  SHF.R.S32.HI R231, RZ, 0x1f, R18 ;  /* 0x0000001fffe77819 */ /* 0x000fe20000011412 */
[C---:B------:R-:W-:Y:S02]  /*0dc0*/  VIADD R214, R18.reuse, 0x80 ;  /* 0x0000008012d67836 */ /* 0x040fe40000000000 */
[----:B------:R-:W-:Y:S01]  /*0dd0*/  VIADD R216, R18, 0xc0 ;  /* 0x000000c012d87836 */ /* 0x000fe20000000000 */
[----:B------:R-:W-:Y:S01]  /*0de0*/  SHF.R.S32.HI R230, RZ, 0x1f, R215 ;  /* 0x0000001fffe67819 */ /* 0x000fe200000114d7 */
[----:B------:R-:W-:Y:S01]  /*0df0*/  IMAD.IADD R2, R9, 0x1, -R2 ;  /* 0x0000000109027824 */ /* 0x000fe200078e0a02 */
[----:B------:R-:W-:Y:S01]  /*0e00*/  SHF.R.S32.HI R229, RZ, 0x1f, R214 ;  /* 0x0000001fffe57819 */ /* 0x000fe200000114d6 */
[----:B------:R-:W-:Y:S01]  /*0e10*/  IMAD.MOV.U32 R7, RZ, RZ, R15 ;  /* 0x000000ffff077224 */ /* 0x000fe200078e000f */
[----:B------:R-:W-:Y:S01]  /*0e20*/  SHF.R.S32.HI R228, RZ, 0x1f, R216 ;  /* 0x0000001fffe47819 */ /* 0x000fe200000114d8 */
[----:B------:R-:W-:-:S02]  /*0e30*/  IMAD.U32 R227, RZ, RZ, UR7 ;  /* 0x00000007ffe37e24 */ /* 0x000fc4000f8e00ff */
[----:B------:R-:W-:Y:S02]  /*0e40*/  IMAD.U32 R222, RZ, RZ, UR4 ;  /* 0x00000004ffde7e24 */ /* 0x000fe4000f8e00ff */
[----:B------:R-:W-:Y:S02]  /*0e50*/  IMAD R213, R2, 0x8, R225 ;  /* 0x0000000802d57824 */ /* 0x000fe400078e02e1 */
[----:B------:R-:W-:-:S07]  /*0e60*/  IMAD.U32 R16, RZ, RZ, UR4 ;  /* 0x00000004ff107e24 */ /* 0x000fce000f8e00ff */
.L_x_2651:
[----:B012-4-:R-:W0:Y:S01]  /*0e70*/  LDC.64 R2, c[0x0][0xc88] ;  /* 0x00032200ff027b82 */ /* 0x017e220000000a00 */
        /* <DEDUP_REMOVED lines=14> */
[----:B------:R-:W-:-:S04]  /*0f60*/  @UP0 ULEA UR8, UP2, UR4, UR8, 0x2 ;  /* 0x0000000804080291 */ /* 0x000fc8000f84103f */
[----:B------:R-:W-:Y:S02]  /*0f70*/  @UP0 ULEA.HI.X UR9, UR4, UR9, UR7, 0x2, UP2 ;  /* 0x0000000904090291 */ /* 0x000fe400090f1407 */
[----:B------:R-:W-:Y:S01]  /*0f80*/  IMAD.U32 R220, RZ, RZ, UR7 ;  /* 0x00000007ffdc7e24 */ /* 0x000fe2000f8e00ff */
[----:B------:R-:W-:Y:S01]  /*0f90*/  @UP1 ULEA UR10, UP0, UR4, UR10, 0x2 ;  /* 0x0000000a040a1291 */ /* 0x000fe2000f80103f */
[----:B------:R-:W-:-:S03]  /*0fa0*/  IMAD.U32 R2, RZ, RZ, UR8 ;  /* 0x00000008ff027e24 */ /* 0x000fc6000f8e00ff */
[----:B------:R-:W-:Y:S01]  /*0fb0*/  @UP1 ULEA.HI.X UR11, UR4, UR11, UR7, 0x2, UP0 ;  /* 0x0000000b040b1291 */ /* 0x000fe200080f1407 */
[----:B------:R-:W-:Y:S01]  /*0fc0*/  IMAD.U32 R3, RZ, RZ, UR9 ;  /* 0x00000009ff037e24 */ /* 0x000fe2000f8e00ff */
[----:B------:R-:W-:Y:S01]  /*0fd0*/  ULDC.64 UR8, c[0x0][0x418] ;  /* 0x0001060000087ab9 */ /* 0x000fe20000000a00 */
[----:B------:R-:W-:Y:S01]  /*0fe0*/  IMAD.U32 R4, RZ, RZ, UR10 ;  /* 0x0000000aff047e24 */ /* 0x000fe2000f8e00ff */
[----:B------:R-:W-:Y:S02]  /*0ff0*/  ULDC UR7, c[0x0][0x424] ;  /* 0x0001090000077ab9 */ /* 0x000fe40000000800 */
[----:B------:R-:W-:Y:S01]  /*1000*/  IMAD.U32 R5, RZ, RZ, UR11 ;  /* 0x0000000bff057e24 */ /* 0x000fe2000f8e00ff */
[----:B------:R-:W2:Y:S01]  /*1010*/  @P0 LDG.E R2, desc[UR12][R2.64] ;  /* 0x0000000c02020981 */ /* 0x000ea2000c1e1900 */
[----:B------:R-:W-:Y:S01]  /*1020*/  UISETP.NE.U32.AND UP0, UPT, UR8, URZ, UPT ;  /* 0x0000003f0800728c */ /* 0x000fe2000bf05070 */
[----:B------:R-:W-:Y:S02]  /*1030*/  ULDC.64 UR10, c[0x0][0xa20] ;  /* 0x00028800000a7ab9 */ /* 0x000fe40000000a00 */
[----:B---3--:R-:W3:Y:S01]  /*1040*/  @P2 LDG.E R4, desc[UR12][R4.64] ;  /* 0x0000000c04042981 */ /* 0x008ee2000c1e1900 */
[----:B------:R-:W-:Y:S01]  /*1050*/  ULDC UR12, c[0x0][0x288] ;  /* 0x0000a200000c7ab9 */ /* 0x000fe20000000800 */
[----:B------:R-:W-:Y:S01]  /*1060*/  UISETP.NE.AND.EX UP0, UPT, UR9, URZ, UPT, UP0 ;  /* 0x0000003f0900728c */ /* 0x000fe2000bf05300 */
[----:B------:R-:W-:Y:S01]  /*1070*/  ISETP.NE.U32.AND P1, PT, RZ, UR10, PT ;  /* 0x0000000aff007c0c */ /* 0x000fe2000bf25070 */
[----:B------:R-:W-:Y:S01]  /*1080*/  ULDC UR8, c[0x0][0x2f0] ;  /* 0x0000bc0000087ab9 */ /* 0x000fe20000000800 */
[----:B------:R-:W-:Y:S01]  /*1090*/  UMOV UR4, URZ ;  /* 0x0000003f00047c82 */ /* 0x000fe20008000000 */
[----:B------:R-:W-:Y:S01]  /*10a0*/  USEL UR7, UR7, 0x1, UP0 ;  /* 0x0000000107077887 */ /* 0x000fe20008000000 */
[----:B------:R-:W-:Y:S01]  /*10b0*/  ISETP.NE.AND.EX P1, PT, RZ, UR11, PT, P1 ;  /* 0x0000000bff007c0c */ /* 0x000fe2000bf25310 */
[----:B------:R-:W-:-:S02]  /*10c0*/  IMAD.U32 R219, RZ, RZ, UR6 ;  /* 0x00000006ffdb7e24 */ /* 0x000fc4000f8e00ff */
[----:B------:R-:W-:Y:S01]  /*10d0*/  UIMAD UR8, UR7, UR8, URZ ;  /* 0x00000008070872a4 */ /* 0x000fe2000f8e023f */
[----:B--2---:R-:W-:Y:S02]  /*10e0*/  @P0 R2UR UR4, R2 ;  /* 0x00000000020402ca */ /* 0x004fe400000e0000 */
[----:B---3--:R-:W-:-:S13]  /*10f0*/  @P2 R2UR UR12, R4 ;  /* 0x00000000040c22ca */ /* 0x008fda00000e0000 */
[----:B------:R-:W-:Y:S01]  /*1100*/  IMAD.U32 R19, RZ, RZ, UR12 ;  /* 0x0000000cff137e24 */ /* 0x000fe2000f8e00ff */
[----:B------:R-:W-:Y:S06]  /*1110*/  @P2 BRA `(.L_x_2598) ;  /* 0x0000000000402947 */ /* 0x000fec0003800000 */
        /* <DEDUP_REMOVED lines=14> */
[----:B------:R-:W-:-:S06]  /*1200*/  UIADD3 UR6, -UR6, UR7, URZ ;  /* 0x0000000706067290 */ /* 0x000fcc000fffe13f */
[----:B------:R-:W-:-:S07]  /*1210*/  IMAD.U32 R19, RZ, RZ, UR6 ;  /* 0x00000006ff137e24 */ /* 0x000fce000f8e00ff */
.L_x_2598:
[----:B------:R-:W-:Y:S05]  /*1220*/  @!P1 BRA `(.L_x_2599) ;  /* 0x0000000000289947 */ /* 0x000fea0003800000 */
[----:B------:R-:W-:Y:S01]  /*1230*/  R2UR UR7, R218 ;  /* 0x00000000da0772ca */ /* 0x000fe200000e0000 */
[----:B------:R-:W-:Y:S01]  /*1240*/  ULDC.64 UR8, c[0x0][0x208] ;  /* 0x0000820000087ab9 */ /* 0x000fe20000000a00 */
[----:B------:R-:W-:-:S11]  /*1250*/  R2UR UR12, R220 ;  /* 0x00000000dc0c72ca */ /* 0x000fd600000e0000 */
[----:B------:R-:W-:-:S04]  /*1260*/  ULEA UR6, UP0, UR7, UR10, 0x2 ;  /* 0x0000000a07067291 */ /* 0x000fc8000f80103f */
[----:B------:R-:W-:Y:S02]  /*1270*/  ULEA.HI.X UR7, UR7, UR11, UR12, 0x2, UP0 ;  /* 0x0000000b07077291 */ /* 0x000fe400080f140c */
[----:B------:R-:W-:-:S04]  /*1280*/  IMAD.U32 R2, RZ, RZ, UR6 ;  /* 0x00000006ff027e24 */ /* 0x000fc8000f8e00ff */
[----:B------:R-:W-:-:S05]  /*1290*/  IMAD.U32 R3, RZ, RZ, UR7 ;  /* 0x00000007ff037e24 */ /* 0x000fca000f8e00ff */
[----:B------:R-:W2:Y:S02]  /*12a0*/  LDG.E R2, desc[UR8][R2.64] ;  /* 0x0000000802027981 */ /* 0x000ea4000c1e1900 */
[----:B--2---:R-:W-:Y:S01]  /*12b0*/  R2UR UR8, R2 ;  /* 0x00000000020872ca */ /* 0x004fe200000e0000 */
[----:B------:R-:W-:-:S14]  /*12c0*/  BRA `(.L_x_2600) ;  /* 0x00000000003c7947 */ /* 0x000fdc0003800000 */
.L_x_2599:
        /* <DEDUP_REMOVED lines=15> */
.L_x_2600:
[----:B------:R-:W-:Y:S01]  /*13c0*/  UIADD3 UR9, -UR4, UR8, URZ ;  /* 0x0000000804097290 */ /* 0x000fe2000fffe13f */
[----:B------:R-:W-:Y:S01]  /*13d0*/  R2UR UR7, R19 ;  /* 0x00000000130772ca */ /* 0x000fe200000e0000 */
[----:B------:R-:W-:Y:S01]  /*13e0*/  USHF.L.U32 UR5, UR5, 0x7, URZ ;  /* 0x0000000705057899 */ /* 0x000fe2000800063f */
[----:B------:R-:W-:Y:S01]  /*13f0*/  PLOP3.LUT P0, PT, PT, PT, PT, 0x80, 0x0 ;  /* 0x000000000000781c */ /* 0x000fe20003f0f070 */
[----:B------:R-:W-:Y:S01]  /*1400*/  ULDC UR4, c[0x0][0x448] ;  /* 0x0001120000047ab9 */ /* 0x000fe20000000800 */
[----:B------:R-:W-:Y:S01]  /*1410*/  CS2R R2, SRZ ;  /* 0x0000000000027805 */ /* 0x000fe2000001ff00 */
[----:B------:R-:W-:Y:S01]  /*1420*/  UISETP.NE.AND UP0, UPT, UR4, 0x1, UPT ;  /* 0x000000010400788c */ /* 0x000fe2000bf05270 */
[----:B------:R-:W-:Y:S01]  /*1430*/  IMAD.U32 R22, RZ, RZ, UR9 ;  /* 0x00000009ff167e24 */ /* 0x000fe2000f8e00ff */
[----:B------:R-:W-:Y:S02]  /*1440*/  UIADD3 UR6, UR5, 0x7f, URZ ;  /* 0x0000007f05067890 */ /* 0x000fe4000fffe03f */
[----:B------:R-:W-:Y:S01]  /*1450*/  IMAD.U32 R23, RZ, RZ, UR5 ;  /* 0x00000005ff177e24 */ /* 0x000fe2000f8e00ff */
[----:B------:R-:W-:Y:S01]  /*1460*/  CS2R R150, SRZ ;  /* 0x0000000000967805 */ /* 0x000fe2000001ff00 */
[----:B------:R-:W-:Y:S01]  /*1470*/  IMAD.MOV.U32 R0, RZ, RZ, RZ ;  /* 0x000000ffff007224 */ /* 0x000fe200078e00ff */
[----:B------:R-:W-:-:S02]  /*1480*/  CS2R R148, SRZ ;  /* 0x0000000000947805 */ /* 0x000fc4000001ff00 */
[----:B------:R-:W-:Y:S01]  /*1490*/  CS2R R146, SRZ ;  /* 0x0000000000927805 */ /* 0x000fe2000001ff00 */
[----:B------:R-:W-:Y:S01]  /*14a0*/  UIADD3 UR7, UR9, 0x50, -UR7 ;  /* 0x0000005009077890 */ /* 0x000fe2000fffe807 */
[----:B------:R-:W-:Y:S02]  /*14b0*/  CS2R R144, SRZ ;  /* 0x0000000000907805 */ /* 0x000fe4000001ff00 */
[----:B------:R-:W-:Y:S01]  /*14c0*/  CS2R R142, SRZ ;  /* 0x00000000008e7805 */ /* 0x000fe2000001ff00 */
[----:B------:R-:W-:Y:S01]  /*14d0*/  @UP0 ULDC UR4, c[0x0][0x44c] ;  /* 0x0001130000040ab9 */ /* 0x000fe20000000800 */
[----:B------:R-:W-:Y:S01]  /*14e0*/  @UP0 ULDC UR8, c[0x0][0x450] ;  /* 0x0001140000080ab9 */ /* 0x000fe20000000800 */
[----:B------:R-:W-:Y:S01]  /*14f0*/  UIMAD.WIDE.U32 UR4, UR6, UR4, URZ ;  /* 0x00000004060472a5 */ /* 0x000fe2000f8e003f */
[----:B------:R-:W-:Y:S01]  /*1500*/  CS2R R140, SRZ ;  /* 0x00000000008c7805 */ /* 0x000fe2000001ff00 */
[----:B------:R-:W-:Y:S01]  /*1510*/  UIADD3 UR4, UR9, 0x4f, URZ ;  /* 0x0000004f09047890 */ /* 0x000fe2000fffe03f */
[----:B------:R-:W-:Y:S01]  /*1520*/  CS2R R138, SRZ ;  /* 0x00000000008a7805 */ /* 0x000fe2000001ff00 */
[----:B------:R-:W-:Y:S01]  /*1530*/  @UP0 USHF.R.U32.HI UR6, URZ, UR8, UR5 ;  /* 0x000000083f060299 */ /* 0x000fe20008011605 */
[----:B------:R-:W-:Y:S01]  /*1540*/  CS2R R136, SRZ ;  /* 0x0000000000887805 */ /* 0x000fe2000001ff00 */
[----:B------:R-:W-:Y:S01]  /*1550*/  UIMAD.WIDE UR4, UR4, 0x66666667, URZ ;  /* 0x66666667040478a5 */ /* 0x000fe2000f8e023f */
[----:B------:R-:W-:Y:S01]  /*1560*/  CS2R R134, SRZ ;  /* 0x0000000000867805 */ /* 0x000fe2000001ff00 */
[----:B------:R-:W-:Y:S01]  /*1570*/  UIADD3 UR6, UR7, UR6, URZ ;  /* 0x0000000607067290 */ /* 0x000fe2000fffe03f */
[----:B------:R-:W-:Y:S01]  /*1580*/  CS2R R132, SRZ ;  /* 0x0000000000847805 */ /* 0x000fe2000001ff00 */
[----:B------:R-:W-:Y:S01]  /*1590*/  USHF.R.U32.HI UR4, URZ, 0x1f, UR5 ;  /* 0x0000001f3f047899 */ /* 0x000fe20008011605 */
[----:B------:R-:W-:Y:S01]  /*15a0*/  CS2R R130, SRZ ;  /* 0x0000000000827805 */ /* 0x000fe2000001ff00 */
[----:B------:R-:W-:Y:S01]  /*15b0*/  UIMAD.WIDE UR6, UR6, 0x66666667, URZ ;  /* 0x66666667060678a5 */ /* 0x000fe2000f8e023f */
[----:B------:R-:W-:Y:S01]  /*15c0*/  CS2R R128, SRZ ;  /* 0x0000000000807805 */ /* 0x000fe2000001ff00 */
[----:B------:R-:W-:Y:S01]  /*15d0*/  ULEA.HI.SX32 UR4, UR5, UR4, 0x1b ;  /* 0x0000000405047291 */ /* 0x000fe2000f8fda3f */
[----:B------:R-:W-:Y:S01]  /*15e0*/  CS2R R126, SRZ ;  /* 0x00000000007e7805 */ /* 0x000fe2000001ff00 */
[----:B------:R-:W-:Y:S01]  /*15f0*/  USHF.R.U32.HI UR6, URZ, 0x1f, UR7 ;  /* 0x0000001f3f067899 */ /* 0x000fe20008011607 */
[----:B------:R-:W-:-:S02]  /*1600*/  CS2R R124, SRZ ;  /* 0x00000000007c7805 */ /* 0x000fc4000001ff00 */
[----:B------:R-:W-:Y:S02]  /*1610*/  CS2R R122, SRZ ;  /* 0x00000000007a7805 */ /* 0x000fe4000001ff00 */
[----:B------:R-:W-:Y:S01]  /*1620*/  CS2R R120, SRZ ;  /* 0x0000000000787805 */ /* 0x000fe2000001ff00 */
[----:B------:R-:W-:Y:S01]  /*1630*/  ULEA.HI.SX32 UR6, UR7, UR6, 0x1b ;  /* 0x0000000607067291 */ /* 0x000fe2000f8fda3f */
[----:B------:R-:W-:Y:S02]  /*1640*/  CS2R R118, SRZ ;  /* 0x0000000000767805 */ /* 0x000fe4000001ff00 */
[----:B------:R-:W-:Y:S02]  /*1650*/  CS2R R116, SRZ ;  /* 0x0000000000747805 */ /* 0x000fe4000001ff00 */
[----:B------:R-:W-:Y:S01]  /*1660*/  CS2R R114, SRZ ;  /* 0x0000000000727805 */ /* 0x000fe2000001ff00 */
[----:B------:R-:W-:Y:S01]  /*1670*/  UISETP.LT.AND UP0, UPT, UR4, UR6, UPT ;  /* 0x000000060400728c */ /* 0x000fe2000bf01270 */
[----:B------:R-:W-:-:S02]  /*1680*/  CS2R R112, SRZ ;  /* 0x0000000000707805 */ /* 0x000fc4000001ff00 */
[----:B------:R-:W-:Y:S02]  /*1690*/  CS2R R110, SRZ ;  /* 0x00000000006e7805 */ /* 0x000fe4000001ff00 */
[----:B------:R-:W-:Y:S01]  /*16a0*/  CS2R R108, SRZ ;  /* 0x00000000006c7805 */ /* 0x000fe2000001ff00 */
[----:B------:R-:W-:Y:S01]  /*16b0*/  USEL UR61, UR4, UR6, UP0 ;  /* 0x00000006043d7287 */ /* 0x000fe20008000000 */
[----:B------:R-:W-:Y:S02]  /*16c0*/  CS2R R106, SRZ ;  /* 0x00000000006a7805 */ /* 0x000fe4000001ff00 */
[----:B------:R-:W-:Y:S02]  /*16d0*/  CS2R R104, SRZ ;  /* 0x0000000000687805 */ /* 0x000fe4000001ff00 */
[----:B------:R-:W-:Y:S01]  /*16e0*/  CS2R R168, SRZ ;  /* 0x0000000000a87805 */ /* 0x000fe2000001ff00 */
[----:B------:R-:W-:Y:S01]  /*16f0*/  UISETP.GE.AND UP0, UPT, UR61, 0x1, UPT ;  /* 0x000000013d00788c */ /* 0x000fe2000bf06270 */
[----:B------:R-:W-:-:S02]  /*1700*/  CS2R R100, SRZ ;  /* 0x0000000000647805 */ /* 0x000fc4000001ff00 */
[----:B------:R-:W-:Y:S02]  /*1710*/  CS2R R166, SRZ ;  /* 0x0000000000a67805 */ /* 0x000fe4000001ff00 */
[----:B------:R-:W-:Y:S02]  /*1720*/  CS2R R96, SRZ ;  /* 0x0000000000607805 */ /* 0x000fe4000001ff00 */
[----:B------:R-:W-:Y:S02]  /*1730*/  CS2R R164, SRZ ;  /* 0x0000000000a47805 */ /* 0x000fe4000001ff00 */
[----:B------:R-:W-:Y:S02]  /*1740*/  CS2R R92, SRZ ;  /* 0x00000000005c7805 */ /* 0x000fe4000001ff00 */
[----:B------:R-:W-:Y:S02]  /*1750*/  PLOP3.LUT P1, PT, PT, PT, UP0, 0x80, 0x0 ;  /* 0x000000000000781c */ /* 0x000fe40003f2f008 */
        /* <DEDUP_REMOVED lines=68> */
.L_x_2602:
        /* <DEDUP_REMOVED lines=12> */
.L_x_2787:
[----:B------:R-:W-:Y:S05]  /*1c60*/  @!P0 BRA `(.L_x_2604) ;  /* 0x0000000000048947 */ /* 0x000fea0003800000 */
[----:B------:R-:W-:Y:S01]  /*1c70*/  BPT.TRAP 0x1 ;  /* 0x000000040000795c */ /* 0x000fe20000300000 */
.L_x_2604:
        /* <DEDUP_REMOVED lines=9> */
.L_x_2605:
[----:B------:R-:W2:Y:S02]  /*1d10*/  S2R R2, SR_TID.X ;  /* 0x0000000000027919 */ /* 0x000ea40000002100 */
[----:B--2---:R-:W-:Y:S01]  /*1d20*/  LOP3.LUT P1, RZ, R2, 0x7f, RZ, 0xc0, !PT ;  /* 0x0000007f02ff7812 */ /* 0x004fe2000782c0ff */
[----:B-1----:R-:W-:-:S12]  /*1d30*/  @P2 BRA `(.L_x_2606) ;  /* 0x0000000000082947 */ /* 0x002fd80003800000 */
[----:B------:R-:W1:Y:S02]  /*1d40*/  SYNCS.PHASECHK.TRANS64.TRYWAIT P2, [R0+URZ+0x38830], R3 ;  /* 0x03883003000075a7 */ /* 0x000e64000804017f */
[----:B-1----:R-:W-:Y:S05]  /*1d50*/  @!P2 BRA `(.L_x_2607) ;  /* 0x0000017800e0a947 */ /* 0x002fea0003800000 */
.L_x_2606:
        /* <DEDUP_REMOVED lines=564> */
[----:B------:R-:W-:Y:S01]  /*40a0*/  UMOV UR14, 0xffffffb0 ;  /* 0xffffffb0000e7882 */ /* 0x000fe20000000000 */
[----:B------:R-:W-:Y:S02]  /*40b0*/  UIADD3 UR15, UR61, -0x2, URZ ;  /* 0xfffffffe3d0f7890 */ /* 0x000fe4000fffe03f */
[----:B------:R-:W-:-:S06]  /*40c0*/  UIMAD UR14, UR61, UR14, 0x51 ;  /* 0x000000513d0e74a4 */ /* 0x000fcc000f8e020e */
[----:B------:R-:W-:-:S04]  /*40d0*/  IMAD.U32 R21, RZ, RZ, UR14 ;  /* 0x0000000eff157e24 */ /* 0x000fc8000f8e00ff */
[----:B------:R-:W-:Y:S02]  /*40e0*/  IMAD R4, R212, -0x2, R21 ;  /* 0xfffffffed4047824 */ /* 0x000fe400078e0215 */
[----:B------:R-:W-:-:S05]  /*40f0*/  IMAD.U32 R21, RZ, RZ, UR19 ;  /* 0x00000013ff157e24 */ /* 0x000fca000f8e00ff */
[----:B------:R-:W-:Y:S01]  /*4100*/  IADD3 R4, -R21, UR18, R4 ;  /* 0x0000001215047c10 */ /* 0x000fe2000fffe104 */
        /* <DEDUP_REMOVED lines=12> */
[----:B------:R-:W-:Y:S01]  /*41d0*/  UISETP.NE.AND UP0, UPT, UR5, 0x1, UPT ;  /* 0x000000010500788c */ /* 0x000fe2000bf05270 */
[----:B------:R-:W-:-:S05]  /*41e0*/  UMOV UR7, 0x40000040 ;  /* 0x4000004000077882 */ /* 0x000fca0000000000 */
[----:B------:R-:W-:-:S05]  /*41f0*/  PLOP3.LUT P2, PT, PT, PT, UP0, 0x80, 0x0 ;  /* 0x000000000000781c */ /* 0x000fca0003f4f008 */
[----:B------:R-:W-:-:S08]  /*4200*/  @UP0 ULDC UR5, c[0x0][0x44c] ;  /* 0x0001130000050ab9 */ /* 0x000fd00000000800 */
[----:B------:R-:W-:Y:S01]  /*4210*/  @P2 IMAD.HI.U32 R3, R2, UR5, RZ ;  /* 0x0000000502032c27 */ /* 0x000fe2000f8e00ff */
[----:B------:R-:W-:-:S04]  /*4220*/  @UP0 ULDC UR5, c[0x0][0x450] ;  /* 0x0001140000050ab9 */ /* 0x000fc80000000800 */
[----:B------:R-:W-:Y:S01]  /*4230*/  @P2 SHF.R.U32.HI R2, RZ, UR5, R3 ;  /* 0x00000005ff022c19 */ /* 0x000fe20008011603 */
[----:B------:R-:W-:-:S04]  /*4240*/  UIMAD UR5, UR61, -0x50, UR18 ;  /* 0xffffffb03d0578a4 */ /* 0x000fc8000f8e0212 */
[----:B------:R-:W0:Y:S01]  /*4250*/  SHFL.IDX PT, R5, R2, 0x1, 0x1c1f ;  /* 0x003c1f0002057f89 */ /* 0x000e2200000e0000 */
[----:B------:R-:W-:-:S03]  /*4260*/  UIADD3 UR11, UR5, 0x50, URZ ;  /* 0x00000050050b7890 */ /* 0x000fc6000fffe03f */
[----:B------:R-:W-:Y:S01]  /*4270*/  UMOV UR5, UR27 ;  /* 0x0000001b00057c82 */ /* 0x000fe20008000000 */
[----:B------:R-:W1:Y:S02]  /*4280*/  SHFL.IDX PT, R2, R2, RZ, 0x1c1f ;  /* 0x001c1fff02027589 */ /* 0x000e6400000e0000 */
[----:B------:R-:W-:-:S04]  /*4290*/  IMAD.U32 R3, RZ, RZ, UR11 ;  /* 0x0000000bff037e24 */ /* 0x000fc8000f8e00ff */
[----:B------:R-:W-:Y:S01]  /*42a0*/  IMAD R3, R212, -0x2, R3 ;  /* 0xfffffffed4037824 */ /* 0x000fe200078e0203 */
[----:B------:R-:W-:Y:S02]  /*42b0*/  WARPGROUP.DEPBAR.LE gsb0, 0x0 ;  /* 0x00008000000079c5 */ /* 0x000fe40000010000 */
[----:B------:R-:W-:-:S06]  /*42c0*/  WARPGROUP.ARRIVE ;  /* 0x00000000000079c5 */ /* 0x000fcc0000000000 */
[----:B------:R-:W-:Y:S01]  /*42d0*/  HGMMA.64x16x16.F32 R32, gdesc[UR52], R32, gsb0 ;  /* 0x00200000342079f0 */ /* 0x000fe20008000820 */
[----:B------:R-:W-:Y:S01]  /*42e0*/  UMOV UR54, UR6 ;  /* 0x0000000600367c82 */ /* 0x000fe20008000000 */
[----:B------:R-:W-:Y:S01]  /*42f0*/  UMOV UR55, 0x40000040 ;  /* 0x4000004000377882 */ /* 0x000fe20000000000 */
[----:B------:R-:W-:Y:S01]  /*4300*/  UIADD3 UR6, UR4, 0x986, URZ ;  /* 0x0000098604067890 */ /* 0x000fe2000fffe03f */
[----:B0-----:R-:W-:-:S04]  /*4310*/  VIADDMNMX R5, R5, R4, R3, PT ;  /* 0x0000000405057246 */ /* 0x001fc80003800103 */
[C---:B------:R-:W-:Y:S02]  /*4320*/  ISETP.GT.AND P3, PT, R5.reuse, RZ, PT ;  /* 0x000000ff0500720c */ /* 0x040fe40003f64270 */
[C---:B------:R-:W-:Y:S02]  /*4330*/  ISETP.GT.AND P4, PT, R5.reuse, 0x1, PT ;  /* 0x000000010500780c */ /* 0x040fe40003f84270 */
[----:B------:R-:W-:Y:S02]  /*4340*/  ISETP.GT.AND P5, PT, R5, 0x8, PT ;  /* 0x000000080500780c */ /* 0x000fe40003fa4270 */
[----:B-1----:R-:W-:-:S04]  /*4350*/  VIADDMNMX R2, R2, R4, R3, PT ;  /* 0x0000000402027246 */ /* 0x002fc80003800103 */
[----:B------:R-:W-:Y:S01]  /*4360*/  ISETP.GT.AND P6, PT, R2, 0x11, PT ;  /* 0x000000110200780c */ /* 0x000fe20003fc4270 */
        /* <DEDUP_REMOVED lines=72> */
[C---:B------:R-:W-:Y:S02]  /*47f0*/  ISETP.GT.AND P4, PT, R5.reuse, 0x10, PT ;  /* 0x000000100500780c */ /* 0x040fe40003f84270 */
        /* <DEDUP_REMOVED lines=14> */
[----:B------:R-:W-:Y:S02]  /*48e0*/  ISETP.GT.AND P3, PT, R5, 0x19, PT ;  /* 0x000000190500780c */ /* 0x000fe40003f64270 */
        /* <DEDUP_REMOVED lines=22> */
[----:B------:R-:W-:Y:S01]  /*4a50*/  ISETP.GT.AND P3, PT, R5, 0x29, PT ;  /* 0x000000290500780c */ /* 0x000fe20003f64270 */
        /* <DEDUP_REMOVED lines=19> */
[----:B------:R-:W-:Y:S02]  /*4b90*/  ISETP.GT.AND P4, PT, R5, 0x38, PT ;  /* 0x000000380500780c */ /* 0x000fe40003f84270 */
        /* <DEDUP_REMOVED lines=20> */
[C---:B------:R-:W-:Y:S01]  /*4ce0*/  ISETP.GT.AND P3, PT, R5.reuse, 0x41, PT ;  /* 0x000000410500780c */ /* 0x040fe20003f64270 */
[----:B------:R-:W-:Y:S01]  /*4cf0*/  @UP0 ULDC UR10, c[0x0][0x450] ;  /* 0x00011400000a0ab9 */ /* 0x000fe20000000800 */
[----:B------:R-:W-:Y:S01]  /*4d00*/  FMNMX.FTZ R14, R62, R21, !PT ;  /* 0x000000153e0e7209 */ /* 0x000fe20007810000 */
[----:B------:R-:W-:Y:S01]  /*4d10*/  @UP0 USHF.R.U32.HI UR4, URZ, UR10, UR7 ;  /* 0x0000000a3f040299 */ /* 0x000fe20008011607 */
[----:B------:R2:W-:Y:S03]  /*4d20*/  @!P1 SYNCS.ARRIVE.TRANS64.RED.A1T0 RZ, [R0+URZ], RZ ;  /* 0x000000ff00ff99a7 */ /* 0x0005e6000810043f */
[----:B------:R-:W3:Y:S01]  /*4d30*/  MUFU.TANH R30, R30 ;  /* 0x0000001e001e7308 */ /* 0x000ee20000002400 */
[----:B0-----:R-:W-:Y:S01]  /*4d40*/  FSEL R63, R26, -INF , P4 ;  /* 0xff8000001a3f7808 */ /* 0x001fe20002000000 */
[----:B------:R-:W-:Y:S01]  /*4d50*/  UIADD3 UR6, UR4, UR18, -UR19 ;  /* 0x0000001204067290 */ /* 0x000fe2000fffe813 */
        /* <DEDUP_REMOVED lines=14> */
[----:B------:R-:W-:Y:S02]  /*4e40*/  USEL UR10, URZ, UR4, !UP1 ;  /* 0x000000043f0a7287 */ /* 0x000fe4000c800000 */
[----:B------:R3:W-:Y:S01]  /*4e50*/  MUFU.TANH R36, R24 ;  /* 0x0000001800247308 */ /* 0x0007e20000002400 */
[----:B0-----:R-:W-:Y:S01]  /*4e60*/  FSEL R66, R31, -INF , P3 ;  /* 0xff8000001f427808 */ /* 0x001fe20001800000 */
[----:B------:R-:W-:Y:S01]  /*4e70*/  UISETP.GE.AND UP1, UPT, UR15, UR10, UPT ;  /* 0x0000000a0f00728c */ /* 0x000fe2000bf26270 */
[----:B------:R-:W-:Y:S01]  /*4e80*/  ISETP.GT.AND P3, PT, R2, RZ, PT ;  /* 0x000000ff0200720c */ /* 0x000fe20003f64270 */
[----:B------:R-:W-:Y:S01]  /*4e90*/  IMAD.U32 R236, RZ, RZ, UR10 ;  /* 0x0000000affec7e24 */ /* 0x000fe2000f8e00ff */
[----:B------:R-:W-:-:S03]  /*4ea0*/  FMNMX.FTZ R5, R66, R5, !PT ;  /* 0x0000000542057209 */ /* 0x000fc60007810000 */
[----:B------:R-:W0:Y:S01]  /*4eb0*/  MUFU.TANH R31, R40 ;  /* 0x00000028001f7308 */ /* 0x000e220000002400 */
[----:B-1----:R-:W-:Y:S01]  /*4ec0*/  FSEL R26, R26, -INF , P6 ;  /* 0xff8000001a1a7808 */ /* 0x002fe20003000000 */
[----:B------:R-:W1:Y:S06]  /*4ed0*/  SHFL.BFLY PT, R14, R5, 0x2, 0x1f ;  /* 0x0c401f00050e7f89 */ /* 0x000e6c00000e0000 */
[----:B------:R4:W-:Y:S08]  /*4ee0*/  MUFU.TANH R49, R25 ;  /* 0x0000001900317308 */ /* 0x0009f00000002400 */
[----:B------:R-:W5:Y:S08]  /*4ef0*/  MUFU.TANH R33, R33 ;  /* 0x0000002100217308 */ /* 0x000f700000002400 */
[----:B------:R-:W2:Y:S01]  /*4f00*/  MUFU.TANH R38, R37 ;  /* 0x0000002500267308 */ /* 0x000ea20000002400 */
[----:B-1----:R-:W-:-:S05]  /*4f10*/  FMNMX.FTZ R14, R5, R14, !PT ;  /* 0x0000000e050e7209 */ /* 0x002fca0007810000 */
[----:B------:R-:W1:Y:S02]  /*4f20*/  SHFL.BFLY PT, R5, R14, 0x1, 0x1f ;  /* 0x0c201f000e057f89 */ /* 0x000e6400000e0000 */
[----:B-1----:R-:W-:Y:S02]  /*4f30*/  FMNMX.FTZ R3, R14, R5, !PT ;  /* 0x000000050e037209 */ /* 0x002fe40007810000 */
[----:B------:R-:W-:Y:S02]  /*4f40*/  FSEL R5, R20, -INF , P3 ;  /* 0xff80000014057808 */ /* 0x000fe40001800000 */
[----:B------:R-:W-:Y:S01]  /*4f50*/  FSEL R14, R67, -INF , P5 ;  /* 0xff800000430e7808 */ /* 0x000fe20002800000 */
[----:B------:R-:W-:Y:S01]  /*4f60*/  FMUL.FTZ R30, R3, UR5 ;  /* 0x00000005031e7c20 */ /* 0x000fe20008410000 */
[----:B------:R-:W-:Y:S02]  /*4f70*/  ISETP.GT.AND P5, PT, R2, 0x9, PT ;  /* 0x000000090200780c */ /* 0x000fe40003fa4270 */
[----:B------:R-:W-:-:S02]  /*4f80*/  FSEL R20, R68, -INF , P4 ;  /* 0xff80000044147808 */ /* 0x000fc40002000000 */
[----:B------:R-:W-:Y:S02]  /*4f90*/  FMNMX.FTZ R27, R5, R14, !PT ;  /* 0x0000000e051b7209 */ /* 0x000fe40007810000 */
[----:B------:R-:W-:Y:S02]  /*4fa0*/  ISETP.GT.AND P3, PT, R2, 0x10, PT ;  /* 0x000000100200780c */ /* 0x000fe40003f64270 */
[----:B------:R-:W-:Y:S02]  /*4fb0*/  FSEL R21, R69, -INF , P5 ;  /* 0xff80000045157808 */ /* 0x000fe40002800000 */
[----:B------:R-:W-:Y:S02]  /*4fc0*/  CS2R R68, SRZ ;  /* 0x0000000000447805 */ /* 0x000fe4000001ff00 */
[----:B------:R-:W-:Y:S02]  /*4fd0*/  FMNMX.FTZ R4, R20, R27, !PT ;  /* 0x0000001b14047209 */ /* 0x000fe40007810000 */
[----:B---3--:R-:W-:-:S02]  /*4fe0*/  FSEL R24, R48, -INF , P3 ;  /* 0xff80000030187808 */ /* 0x008fc40001800000 */
[----:B------:R-:W-:Y:S01]  /*4ff0*/  FMNMX.FTZ R27, R21, R4, !PT ;  /* 0x00000004151b7209 */ /* 0x000fe20007810000 */
[----:B------:R0:W1:Y:S01]  /*5000*/  MUFU.TANH R48, R28 ;  /* 0x0000001c00307308 */ /* 0x0000620000002400 */
[----:B------:R-:W-:Y:S02]  /*5010*/  ISETP.GT.AND P4, PT, R2, 0x18, PT ;  /* 0x000000180200780c */ /* 0x000fe40003f84270 */
[----:B------:R-:W-:Y:S02]  /*5020*/  FMNMX.FTZ R27, R24, R27, !PT ;  /* 0x0000001b181b7209 */ /* 0x000fe40007810000 */
[----:B------:R-:W-:Y:S02]  /*5030*/  ISETP.GT.AND P5, PT, R2, 0x19, PT ;  /* 0x000000190200780c */ /* 0x000fe40003fa4270 */
[----:B----4-:R-:W-:Y:S02]  /*5040*/  FSEL R25, R52, -INF , P4 ;  /* 0xff80000034197808 */ /* 0x010fe40002000000 */
[----:B------:R-:W-:Y:S01]  /*5050*/  FMNMX.FTZ R4, R26, R27, !PT ;  /* 0x0000001b1a047209 */ /* 0x000fe20007810000 */
[----:B------:R3:W4:Y:S01]  /*5060*/  MUFU.TANH R52, R29 ;  /* 0x0000001d00347308 */ /* 0x0007220000002400 */
[----:B------:R-:W-:-:S02]  /*5070*/  ISETP.GT.AND P3, PT, R2, 0x20, PT ;  /* 0x000000200200780c */ /* 0x000fc40003f64270 */
[----:B------:R-:W-:Y:S02]  /*5080*/  FSEL R27, R53, -INF , P5 ;  /* 0xff800000351b7808 */ /* 0x000fe40002800000 */
[----:B------:R-:W-:Y:S02]  /*5090*/  FMNMX.FTZ R4, R25, R4, !PT ;  /* 0x0000000419047209 */ /* 0x000fe40007810000 */
[----:B------:R-:W-:Y:S02]  /*50a0*/  FSETP.NEU.FTZ.AND P6, PT, R3, -INF , PT ;  /* 0xff8000000300780b */ /* 0x000fe40003fdd000 */
[----:B0-----:R-:W-:Y:S02]  /*50b0*/  FSEL R28, R31, -INF , P3 ;  /* 0xff8000001f1c7808 */ /* 0x001fe40001800000 */
[----:B------:R-:W-:Y:S02]  /*50c0*/  ISETP.GT.AND P4, PT, R2, 0x21, PT ;  /* 0x000000210200780c */ /* 0x000fe40003f84270 */
[----:B------:R-:W-:-:S02]  /*50d0*/  FMNMX.FTZ R31, R27, R4, !PT ;  /* 0x000000041b1f7209 */ /* 0x000fc40007810000 */
        /* <DEDUP_REMOVED lines=8> */
[----:B---3--:R-:W-:Y:S01]  /*5160*/  FSEL R29, R44, -INF , P3 ;  /* 0xff8000002c1d7808 */ /* 0x008fe20001800000 */
        /* <DEDUP_REMOVED lines=17> */
[----:B-----5:R-:W-:Y:S01]  /*5280*/  FSEL R33, R33, -INF , P4 ;  /* 0xff80000021217808 */ /* 0x020fe20002000000 */
        /* <DEDUP_REMOVED lines=11> */
[----:B--2---:R-:W-:Y:S01]  /*5340*/  FSEL R35, R38, -INF , P4 ;  /* 0xff80000026237808 */ /* 0x004fe20002000000 */
        /* <DEDUP_REMOVED lines=8> */
[----:B------:R-:W2:Y:S01]  /*53d0*/  MUFU.EX2 R51, R51 ;  /* 0x0000003300337308 */ /* 0x000ea20000000800 */
        /* <DEDUP_REMOVED lines=12> */
[----:B----4-:R-:W-:Y:S02]  /*54a0*/  FSEL R38, R52, -INF , P4 ;  /* 0xff80000034267808 */ /* 0x010fe40002000000 */
[----:B------:R-:W-:Y:S02]  /*54b0*/  CS2R R52, SRZ ;  /* 0x0000000000347805 */ /* 0x000fe4000001ff00 */
[----:B------:R-:W-:Y:S01]  /*54c0*/  FMNMX.FTZ R41, R2, R41, !PT ;  /* 0x0000002902297209 */ /* 0x000fe20007810000 */
[----:B------:R-:W1:Y:S01]  /*54d0*/  MUFU.EX2 R55, R55 ;  /* 0x0000003700377308 */ /* 0x000e620000000800 */
[----:B0-----:R-:W-:-:S02]  /*54e0*/  F2FP.F16.F32.PACK_AB R211, R47, R46 ;  /* 0x0000002e2fd3723e */ /* 0x001fc400000000ff */
[----:B------:R-:W-:Y:S02]  /*54f0*/  FMNMX.FTZ R41, R38, R41, !PT ;  /* 0x0000002926297209 */ /* 0x000fe40007810000 */
[----:B--2---:R-:W-:-:S03]  /*5500*/  F2FP.F16.F32.PACK_AB R205, R51, R50 ;  /* 0x0000003233cd723e */ /* 0x004fc600000000ff */
        /* <DEDUP_REMOVED lines=35> */
[----:B------:R2:W3:Y:S01]  /*5740*/  MUFU.EX2 R41, R14 ;  /* 0x0000000e00297308 */ /* 0x0004e20000000800 */
        /* <DEDUP_REMOVED lines=9> */
[----:B------:R-:W-:-:S02]  /*57e0*/  F2FP.F16.F32.PACK_AB R209, R209, R42 ;  /* 0x0000002ad1d1723e */ /* 0x000fc400000000ff */
[----:B0-----:R-:W-:Y:S01]  /*57f0*/  F2FP.F16.F32.PACK_AB R199, R62, R61 ;  /* 0x0000003d3ec7723e */ /* 0x001fe200000000ff */
[----:B------:R-:W-:Y:S01]  /*5800*/  FADD.FTZ R5, R47, R14 ;  /* 0x0000000e2f057221 */ /* 0x000fe20000010000 */
[----:B------:R-:W-:Y:S02]  /*5810*/  CS2R R46, SRZ ;  /* 0x00000000002e7805 */ /* 0x000fe4000001ff00 */
[----:B------:R-:W0:Y:S01]  /*5820*/  MUFU.EX2 R21, R21 ;  /* 0x0000001500157308 */ /* 0x000e220000000800 */
[----:B------:R-:W-:Y:S01]  /*5830*/  FADD.FTZ R14, R50, R5 ;  /* 0x00000005320e7221 */ /* 0x000fe20000010000 */
[----:B---3--:R-:W-:Y:S01]  /*5840*/  FADD.FTZ R5, R208, R41 ;  /* 0x00000029d0057221 */ /* 0x008fe20000010000 */
[----:B------:R-:W-:-:S05]  /*5850*/  F2FP.F16.F32.PACK_AB R208, R41, R208 ;  /* 0x000000d029d0723e */ /* 0x000fca00000000ff */
[----:B------:R-:W-:Y:S08]  /*5860*/  MUFU.EX2 R24, R24 ;  /* 0x0000001800187308 */ /* 0x000ff00000000800 */
[----:B------:R-:W1:Y:S01]  /*5870*/  MUFU.EX2 R43, R26 ;  /* 0x0000001a002b7308 */ /* 0x000e620000000800 */
[----:B0-----:R-:W-:-:S07]  /*5880*/  F2FP.F16.F32.PACK_AB R210, R21, R20 ;  /* 0x0000001415d2723e */ /* 0x001fce00000000ff */
[----:B------:R0:W-:Y:S08]  /*5890*/  MUFU.EX2 R206, R27 ;  /* 0x0000001b00ce7308 */ /* 0x0001f00000000800 */
[----:B------:R-:W2:Y:S01]  /*58a0*/  MUFU.EX2 R25, R25 ;  /* 0x0000001900197308 */ /* 0x000ea20000000800 */
[----:B0-----:R-:W-:Y:S01]  /*58b0*/  FADD.FTZ R27, R51, R14 ;  /* 0x0000000e331b7221 */ /* 0x001fe20000010000 */
[----:B------:R-:W-:Y:S01]  /*58c0*/  FADD.FTZ R14, R20, R5 ;  /* 0x00000005140e7221 */ /* 0x000fe20000010000 */
[----:B------:R-:W-:Y:S01]  /*58d0*/  IMAD.U32 R20, RZ, RZ, UR15 ;  /* 0x0000000fff147e24 */ /* 0x000fe2000f8e00ff */
[----:B-1----:R-:W-:Y:S01]  /*58e0*/  F2FP.F16.F32.PACK_AB R204, R43, R24 ;  /* 0x000000182bcc723e */ /* 0x002fe200000000ff */
[----:B------:R-:W-:Y:S01]  /*58f0*/  FADD.FTZ R26, R54, R27 ;  /* 0x0000001b361a7221 */ /* 0x000fe20000010000 */
[----:B------:R-:W-:Y:S01]  /*5900*/  FADD.FTZ R5, R21, R14 ;  /* 0x0000000e15057221 */ /* 0x000fe20000010000 */
[----:B------:R-:W-:Y:S01]  /*5910*/  CS2R R50, SRZ ;  /* 0x0000000000327805 */ /* 0x000fe2000001ff00 */
[----:B------:R-:W0:Y:S01]  /*5920*/  MUFU.EX2 R28, R28 ;  /* 0x0000001c001c7308 */ /* 0x000e220000000800 */
[----:B------:R-:W-:Y:S01]  /*5930*/  FADD.FTZ R27, R55, R26 ;  /* 0x0000001a371b7221 */ /* 0x000fe20000010000 */
[----:B------:R-:W-:Y:S01]  /*5940*/  FADD.FTZ R14, R24, R5 ;  /* 0x00000005180e7221 */ /* 0x000fe20000010000 */
[----:B------:R-:W-:-:S02]  /*5950*/  CS2R R54, SRZ ;  /* 0x0000000000367805 */ /* 0x000fc4000001ff00 */
[----:B------:R-:W-:Y:S01]  /*5960*/  FADD.FTZ R26, R56, R27 ;  /* 0x0000001b381a7221 */ /* 0x000fe20000010000 */
[----:B------:R-:W-:Y:S01]  /*5970*/  FADD.FTZ R14, R43, R14 ;  /* 0x0000000e2b0e7221 */ /* 0x000fe20000010000 */
[----:B------:R-:W-:Y:S01]  /*5980*/  CS2R R42, SRZ ;  /* 0x00000000002a7805 */ /* 0x000fe2000001ff00 */
[----:B------:R-:W1:Y:S01]  /*5990*/  MUFU.EX2 R45, R30 ;  /* 0x0000001e002d7308 */ /* 0x000e620000000800 */
[----:B------:R-:W-:Y:S01]  /*59a0*/  FADD.FTZ R26, R57, R26 ;  /* 0x0000001a391a7221 */ /* 0x000fe20000010000 */
[----:B--2---:R-:W-:Y:S01]  /*59b0*/  FADD.FTZ R5, R25, R14 ;  /* 0x0000000e19057221 */ /* 0x004fe20000010000 */
[----:B------:R-:W-:Y:S02]  /*59c0*/  CS2R R56, SRZ ;  /* 0x0000000000387805 */ /* 0x000fe4000001ff00 */
[----:B------:R-:W-:Y:S01]  /*59d0*/  FADD.FTZ R27, R203, R26 ;  /* 0x0000001acb1b7221 */ /* 0x000fe20000010000 */
[----:B------:R-:W-:Y:S01]  /*59e0*/  FADD.FTZ R5, R206, R5 ;  /* 0x00000005ce057221 */ /* 0x000fe20000010000 */
[C---:B------:R-:W-:Y:S01]  /*59f0*/  F2FP.F16.F32.PACK_AB R203, R58.reuse, R203 ;  /* 0x000000cb3acb723e */ /* 0x040fe200000000ff */
[----:B------:R-:W2:Y:S01]  /*5a00*/  MUFU.EX2 R29, R29 ;  /* 0x0000001d001d7308 */ /* 0x000ea20000000800 */
[----:B------:R-:W-:Y:S01]  /*5a10*/  FADD.FTZ R14, R58, R27 ;  /* 0x0000001b3a0e7221 */ /* 0x000fe20000010000 */
[----:B0-----:R-:W-:Y:S01]  /*5a20*/  FADD.FTZ R0, R28, R5 ;  /* 0x000000051c007221 */ /* 0x001fe20000010000 */
[----:B------:R-:W-:-:S02]  /*5a30*/  F2FP.F16.F32.PACK_AB R206, R206, R25 ;  /* 0x00000019cece723e */ /* 0x000fc400000000ff */
[----:B------:R-:W-:Y:S01]  /*5a40*/  CS2R R24, SRZ ;  /* 0x0000000000187805 */ /* 0x000fe2000001ff00 */
[----:B------:R-:W-:Y:S01]  /*5a50*/  FADD.FTZ R5, R59, R14 ;  /* 0x0000000e3b057221 */ /* 0x000fe20000010000 */
[----:B------:R-:W-:Y:S01]  /*5a60*/  CS2R R58, SRZ ;  /* 0x00000000003a7805 */ /* 0x000fe2000001ff00 */
[----:B------:R-:W0:Y:S01]  /*5a70*/  MUFU.EX2 R202, R31 ;  /* 0x0000001f00ca7308 */ /* 0x000e220000000800 */
[C---:B-1----:R-:W-:Y:S01]  /*5a80*/  FADD.FTZ R0, R45.reuse, R0 ;  /* 0x000000002d007221 */ /* 0x042fe20000010000 */
[----:B------:R-:W-:Y:S01]  /*5a90*/  FADD.FTZ R14, R60, R5 ;  /* 0x000000053c0e7221 */ /* 0x000fe20000010000 */
[----:B------:R-:W-:Y:S02]  /*5aa0*/  F2FP.F16.F32.PACK_AB R200, R45, R28 ;  /* 0x0000001c2dc8723e */ /* 0x000fe400000000ff */
[----:B------:R-:W-:Y:S01]  /*5ab0*/  CS2R R44, SRZ ;  /* 0x00000000002c7805 */ /* 0x000fe2000001ff00 */
[----:B------:R-:W-:Y:S01]  /*5ac0*/  FADD.FTZ R27, R61, R14 ;  /* 0x0000000e3d1b7221 */ /* 0x000fe20000010000 */
[----:B------:R-:W-:Y:S01]  /*5ad0*/  CS2R R60, SRZ ;  /* 0x00000000003c7805 */ /* 0x000fe2000001ff00 */
[----:B------:R-:W1:Y:S01]  /*5ae0*/  MUFU.EX2 R32, R32 ;  /* 0x0000002000207308 */ /* 0x000e620000000800 */
[----:B--2---:R-:W-:Y:S01]  /*5af0*/  FADD.FTZ R5, R29, R0 ;  /* 0x000000001d057221 */ /* 0x004fe20000010000 */
[----:B------:R-:W-:-:S04]  /*5b00*/  FADD.FTZ R14, R62, R27 ;  /* 0x0000001b3e0e7221 */ /* 0x000fc80000010000 */
[----:B------:R-:W-:Y:S02]  /*5b10*/  FADD.FTZ R27, R63, R14 ;  /* 0x0000000e3f1b7221 */ /* 0x000fe40000010000 */
[----:B------:R-:W2:Y:S01]  /*5b20*/  MUFU.EX2 R33, R33 ;  /* 0x0000002100217308 */ /* 0x000ea20000000800 */
[C---:B0-----:R-:W-:Y:S01]  /*5b30*/  FADD.FTZ R5, R202.reuse, R5 ;  /* 0x00000005ca057221 */ /* 0x041fe20000010000 */
[----:B------:R-:W-:Y:S02]  /*5b40*/  F2FP.F16.F32.PACK_AB R202, R202, R29 ;  /* 0x0000001dcaca723e */ /* 0x000fe400000000ff */
[----:B------:R-:W-:-:S04]  /*5b50*/  CS2R R28, SRZ ;  /* 0x00000000001c7805 */ /* 0x000fc8000001ff00 */
[----:B------:R-:W0:Y:S01]  /*5b60*/  MUFU.EX2 R34, R34 ;  /* 0x0000002200227308 */ /* 0x000e220000000800 */
[----:B-1----:R-:W-:-:S07]  /*5b70*/  FADD.FTZ R0, R32, R5 ;  /* 0x0000000520007221 */ /* 0x002fce0000010000 */
        /* <DEDUP_REMOVED lines=16> */
[----:B------:R-:W-:-:S06]  /*5c80*/  CS2R R30, SRZ ;  /* 0x00000000001e7805 */ /* 0x000fcc000001ff00 */
[----:B------:R-:W0:Y:S01]  /*5c90*/  MUFU.EX2 R2, R2 ;  /* 0x0000000200027308 */ /* 0x000e220000000800 */
[C---:B-1----:R-:W-:Y:S01]  /*5ca0*/  FADD.FTZ R21, R37.reuse, R0 ;  /* 0x0000000025157221 */ /* 0x042fe20000010000 */
[----:B------:R-:W-:Y:S01]  /*5cb0*/  F2FP.F16.F32.PACK_AB R192, R37, R36 ;  /* 0x0000002425c0723e */ /* 0x000fe200000000ff */
[----:B------:R-:W-:Y:S01]  /*5cc0*/  IMAD.MOV.U32 R0, RZ, RZ, 0x3f800000 ;  /* 0x3f800000ff007424 */ /* 0x000fe200078e00ff */
[----:B------:R-:W-:-:S04]  /*5cd0*/  CS2R R36, SRZ ;  /* 0x0000000000247805 */ /* 0x000fc8000001ff00 */
[----:B------:R-:W1:Y:S01]  /*5ce0*/  MUFU.EX2 R40, R40 ;  /* 0x0000002800287308 */ /* 0x000e620000000800 */
[----:B--2---:R-:W-:-:S07]  /*5cf0*/  FADD.FTZ R5, R65, R14 ;  /* 0x0000000e41057221 */ /* 0x004fce0000010000 */
[----:B------:R2:W3:Y:S01]  /*5d00*/  MUFU.EX2 R27, R38 ;  /* 0x00000026001b7308 */ /* 0x0004e20000000800 */
[----:B0-----:R-:W-:Y:S01]  /*5d10*/  FADD.FTZ R14, R2, R21 ;  /* 0x00000015020e7221 */ /* 0x001fe20000010000 */
[C---:B-1----:R-:W-:Y:S01]  /*5d20*/  FADD.FTZ R5, R40.reuse, R5 ;  /* 0x0000000528057221 */ /* 0x042fe20000010000 */
[----:B------:R-:W-:Y:S02]  /*5d30*/  F2FP.F16.F32.PACK_AB R195, R40, R65 ;  /* 0x0000004128c3723e */ /* 0x000fe400000000ff */
[----:B------:R-:W-:Y:S02]  /*5d40*/  CS2R R64, SRZ ;  /* 0x0000000000407805 */ /* 0x000fe4000001ff00 */
[----:B------:R-:W-:Y:S02]  /*5d50*/  CS2R R40, SRZ ;  /* 0x0000000000287805 */ /* 0x000fe4000001ff00 */
[----:B--2---:R-:W-:Y:S01]  /*5d60*/  CS2R R38, SRZ ;  /* 0x0000000000267805 */ /* 0x004fe2000001ff00 */
        /* <DEDUP_REMOVED lines=15> */
.L_x_2617:
        /* <DEDUP_REMOVED lines=10> */
.L_x_2609:
        /* <DEDUP_REMOVED lines=9> */
.L_x_2610:
[----:B-1----:R-:W-:Y:S05]  /*5f90*/  @P3 BRA `(.L_x_2611) ;  /* 0x00000000000c3947 */ /* 0x002fea0003800000 */
[----:B------:R-:W-:-:S13]  /*5fa0*/  R2UR UR4, R4 ;  /* 0x00000000040472ca */ /* 0x000fda00000e0000 */
[----:B------:R-:W1:Y:S02]  /*5fb0*/  SYNCS.PHASECHK.TRANS64.TRYWAIT P3, [UR4+0x38830], R3 ;  /* 0x03883003ff0075a7 */ /* 0x000e640008060144 */
[----:B-1----:R-:W-:Y:S05]  /*5fc0*/  @!P3 BRA `(.L_x_2612) ;  /* 0x000001380058b947 */ /* 0x002fea0003800000 */
.L_x_2611:
        /* <DEDUP_REMOVED lines=576> */
[----:B------:R-:W-:Y:S03]  /*83d0*/  HGMMA.64x16x16.F32 R152, gdesc[UR4], R152, gsb0 ;  /* 0x00200000049879f0 */ /* 0x000fe60008000898 */
[----:B------:R-:W-:Y:S02]  /*83e0*/  WARPGROUP.DEPBAR.LE gsb0, 0x0 ;  /* 0x00008000000079c5 */ /* 0x000fe40000010000 */
[----:B------:R-:W-:Y:S05]  /*83f0*/  @!P0 BRA `(.L_x_2613) ;  /* 0x0000000000048947 */ /* 0x000fea0003800000 */
[----:B------:R-:W-:Y:S01]  /*8400*/  BPT.TRAP 0x1 ;  /* 0x000000040000795c */ /* 0x000fe20000300000 */
.L_x_2613:
        /* <DEDUP_REMOVED lines=9> */
.L_x_2614:
[----:B--2---:R-:W-:Y:S05]  /*84a0*/  @P3 BRA `(.L_x_2615) ;  /* 0x0000000000083947 */ /* 0x004fea0003800000 */
[----:B------:R-:W2:Y:S02]  /*84b0*/  SYNCS.PHASECHK.TRANS64.TRYWAIT P3, [UR4+0x38850], R0 ;  /* 0x03885000ff0075a7 */ /* 0x000ea40008060144 */
[----:B--2---:R-:W-:Y:S05]  /*84c0*/  @!P3 BRA `(.L_x_2616) ;  /* 0x000001140034b947 */ /* 0x004fea0003800000 */
.L_x_2615:
[----:B------:R-:W-:Y:S01]  /*84d0*/  R2UR UR5, R17 ;  /* 0x00000000110572ca */ /* 0x000fe200000e0000 */
[----:B------:R-:W-:Y:S01]  /*84e0*/  WARPGROUP.ARRIVE ;  /* 0x00000000000079c5 */ /* 0x000fe20000000000 */
[----:B------:R-:W-:Y:S01]  /*84f0*/  R2UR UR6, R21 ;  /* 0x00000000150672ca */ /* 0x000fe200000e0000 */
[----:B------:R-:W-:Y:S01]  /*8500*/  UMOV UR7, 0x40000040 ;  /* 0x4000004000077882 */ /* 0x000fe20000000000 */
[----:B------:R-:W-:Y:S01]  /*8510*/  R2UR UR18, R23 ;  /* 0x00000000171272ca */ /* 0x000fe200000e0000 */
[----:B------:R-:W-:Y:S01]  /*8520*/  FMUL.FTZ R20, R189, UR61 ;  /* 0x0000003dbd147c20 */ /* 0x000fe20008410000 */
[----:B------:R-:W-:Y:S01]  /*8530*/  FMUL.FTZ R189, R178, UR61 ;  /* 0x0000003db2bd7c20 */ /* 0x000fe20008410000 */
[----:B------:R-:W-:Y:S01]  /*8540*/  FMUL.FTZ R21, R176, UR61 ;  /* 0x0000003db0157c20 */ /* 0x000fe20008410000 */
[----:B------:R-:W-:Y:S01]  /*8550*/  FMUL.FTZ R176, R177, UR61 ;  /* 0x0000003db1b07c20 */ /* 0x000fe20008410000 */
[----:B------:R-:W-:Y:S01]  /*8560*/  FMUL.FTZ R177, R180, UR61 ;  /* 0x0000003db4b17c20 */ /* 0x000fe20008410000 */
[----:B------:R-:W-:Y:S01]  /*8570*/  FMUL.FTZ R180, R182, UR61 ;  /* 0x0000003db6b47c20 */ /* 0x000fe20008410000 */
[----:B------:R-:W-:Y:S01]  /*8580*/  R2UR UR11, R233 ;  /* 0x00000000e90b72ca */ /* 0x000fe200000e0000 */
[----:B------:R-:W-:Y:S01]  /*8590*/  FMUL.FTZ R2, R185, UR61 ;  /* 0x0000003db9027c20 */ /* 0x000fe20008410000 */
[----:B------:R-:W-:Y:S01]  /*85a0*/  UIADD3 UR5, UR5, 0x400, URZ ;  /* 0x0000040005057890 */ /* 0x000fe2000fffe03f */
[----:B------:R-:W-:Y:S01]  /*85b0*/  R2UR UR15, R19 ;  /* 0x00000000130f72ca */ /* 0x000fe200000e0000 */
[----:B------:R-:W-:Y:S01]  /*85c0*/  FMUL.FTZ R185, R187, UR61 ;  /* 0x0000003dbbb97c20 */ /* 0x000fe20008410000 */
[----:B------:R-:W-:Y:S01]  /*85d0*/  R2UR UR14, R22 ;  /* 0x00000000160e72ca */ /* 0x000fe200000e0000 */
[----:B------:R-:W-:Y:S01]  /*85e0*/  USHF.R.U32.HI UR5, URZ, 0x4, UR5 ;  /* 0x000000043f057899 */ /* 0x000fe20008011605 */
[----:B------:R-:W-:-:S02]  /*85f0*/  VIADD R178, R213, UR18 ;  /* 0x00000012d5b27c36 */ /* 0x000fc40008000000 */
[----:B------:R-:W-:Y:S01]  /*8600*/  FMUL.FTZ R187, R191, UR61 ;  /* 0x0000003dbfbb7c20 */ /* 0x000fe20008410000 */
[----:B------:R-:W-:Y:S01]  /*8610*/  FMUL.FTZ R191, R183, UR61 ;  /* 0x0000003db7bf7c20 */ /* 0x000fe20008410000 */
[----:B------:R-:W-:Y:S01]  /*8620*/  ULOP3.LUT UR5, UR5, 0x3fff, URZ, 0xc0, !UPT ;  /* 0x00003fff05057892 */ /* 0x000fe2000f8ec03f */
[----:B01----:R-:W-:Y:S01]  /*8630*/  FMUL.FTZ R0, R184, UR61 ;  /* 0x0000003db8007c20 */ /* 0x003fe20008410000 */
[----:B------:R-:W-:Y:S02]  /*8640*/  IMAD.MOV.U32 R183, RZ, RZ, -0x2 ;  /* 0xfffffffeffb77424 */ /* 0x000fe400078e00ff */
[----:B------:R-:W-:Y:S01]  /*8650*/  FMUL.FTZ R184, R186, UR61 ;  /* 0x0000003dbab87c20 */ /* 0x000fe20008410000 */
[----:B------:R-:W-:Y:S01]  /*8660*/  ULOP3.LUT UR5, UR5, 0x2800000, URZ, 0xfc, !UPT ;  /* 0x0280000005057892 */ /* 0x000fe2000f8efc3f */
[----:B------:R-:W-:Y:S01]  /*8670*/  FMUL.FTZ R186, R190, UR61 ;  /* 0x0000003dbeba7c20 */ /* 0x000fe20008410000 */
[----:B------:R-:W-:Y:S01]  /*8680*/  MUFU.TANH R185, R185 ;  /* 0x000000b900b97308 */ /* 0x000fe20000002400 */
[----:B------:R-:W-:Y:S01]  /*8690*/  FMUL.FTZ R3, R188, UR61 ;  /* 0x0000003dbc037c20 */ /* 0x000fe20008410000 */
[----:B------:R-:W-:Y:S01]  /*86a0*/  UIMAD UR10, UR6, 0xa00, UR5 ;  /* 0x00000a00060a78a4 */ /* 0x000fe2000f8e0205 */
[----:B------:R-:W-:Y:S01]  /*86b0*/  FMUL.FTZ R179, R179, UR61 ;  /* 0x0000003db3b37c20 */ /* 0x000fe20008410000 */
[----:B------:R-:W-:Y:S01]  /*86c0*/  FMUL.FTZ R190, R174, UR61 ;  /* 0x0000003daebe7c20 */ /* 0x000fe20008410000 */
[----:B------:R-:W-:Y:S01]  /*86d0*/  @UP0 ULDC UR5, c[0x0][0x44c] ;  /* 0x0001130000050ab9 */ /* 0x000fe20000000800 */
[----:B------:R-:W-:Y:S01]  /*86e0*/  FMUL.FTZ R171, R171, UR61 ;  /* 0x0000003dabab7c20 */ /* 0x000fe20008410000 */
[----:B------:R-:W-:Y:S01]  /*86f0*/  @P2 IMAD.HI.U32 R182, R178, UR5, RZ ;  /* 0x00000005b2b62c27 */ /* 0x000fe2000f8e00ff */
[----:B------:R-:W-:Y:S01]  /*8700*/  @UP0 ULDC UR5, c[0x0][0x450] ;  /* 0x0001140000050ab9 */ /* 0x000fe20000000800 */
[----:B------:R-:W-:Y:S01]  /*8710*/  UMOV UR6, UR10 ;  /* 0x0000000a00067c82 */ /* 0x000fe20008000000 */
[----:B------:R-:W0:Y:S01]  /*8720*/  MUFU.TANH R184, R184 ;  /* 0x000000b800b87308 */ /* 0x000e220000002400 */
[----:B------:R-:W-:Y:S01]  /*8730*/  HGMMA.64x256x16.F32 R24, R208, gdesc[UR4].tnspB, R24, gsb0 ;  /* 0x43e00004d0187df0 */ /* 0x000fe20008000818 */
[----:B------:R-:W-:Y:S01]  /*8740*/  UIADD3 UR6, UR10, 0x80, URZ ;  /* 0x000000800a067890 */ /* 0x000fe2000fffe03f */
[----:B------:R-:W-:Y:S01]  /*8750*/  @P2 SHF.R.U32.HI R178, RZ, UR5, R182 ;  /* 0x00000005ffb22c19 */ /* 0x000fe200080116b6 */
[----:B------:R-:W-:Y:S01]  /*8760*/  UMOV UR7, 0x40000040 ;  /* 0x4000004000077882 */ /* 0x000fe20000000000 */
[----:B------:R-:W-:Y:S01]  /*8770*/  UMOV UR5, 0x1 ;  /* 0x0000000100057882 */ /* 0x000fe20000000000 */
[----:B------:R-:W-:Y:S01]  /*8780*/  FMUL.FTZ R182, R170, UR61 ;  /* 0x0000003daab67c20 */ /* 0x000fe20008410000 */
[----:B------:R-:W-:Y:S01]  /*8790*/  UIMAD UR5, UR11, -0x50, UR5 ;  /* 0xffffffb00b0578a4 */ /* 0x000fe2000f8e0205 */
[----:B------:R-:W1:Y:S01]  /*87a0*/  MUFU.TANH R186, R186 ;  /* 0x000000ba00ba7308 */ /* 0x000e620000002400 */
[----:B------:R-:W-:Y:S01]  /*87b0*/  FMUL.FTZ R159, R159, UR61 ;  /* 0x0000003d9f9f7c20 */ /* 0x000fe20008410000 */
[----:B------:R-:W-:Y:S01]  /*87c0*/  FMUL.FTZ R169, R169, UR61 ;  /* 0x0000003da9a97c20 */ /* 0x000fe20008410000 */
[----:B------:R-:W-:Y:S01]  /*87d0*/  FMUL.FTZ R172, R172, UR61 ;  /* 0x0000003dacac7c20 */ /* 0x000fe20008410000 */
[----:B------:R-:W-:Y:S01]  /*87e0*/  FMUL.FTZ R173, R173, UR61 ;  /* 0x0000003dadad7c20 */ /* 0x000fe20008410000 */
[----:B------:R-:W-:-:S02]  /*87f0*/  IMAD R170, R212, R183, UR5 ;  /* 0x00000005d4aa7e24 */ /* 0x000fc4000f8e02b7 */
[----:B------:R-:W-:Y:S01]  /*8800*/  FMUL.FTZ R160, R160, UR61 ;  /* 0x0000003da0a07c20 */ /* 0x000fe20008410000 */
[----:B------:R-:W-:Y:S01]  /*8810*/  IMAD.U32 R183, RZ, RZ, UR15 ;  /* 0x0000000fffb77e24 */ /* 0x000fe2000f8e00ff */
[----:B------:R-:W2:Y:S01]  /*8820*/  MUFU.TANH R187, R187 ;  /* 0x000000bb00bb7308 */ /* 0x000ea20000002400 */
[----:B------:R-:W-:Y:S01]  /*8830*/  FMUL.FTZ R161, R161, UR61 ;  /* 0x0000003da1a17c20 */ /* 0x000fe20008410000 */
[----:B------:R-:W-:Y:S01]  /*8840*/  FMUL.FTZ R164, R164, UR61 ;  /* 0x0000003da4a47c20 */ /* 0x000fe20008410000 */
[----:B------:R-:W-:Y:S01]  /*8850*/  FMUL.FTZ R157, R157, UR61 ;  /* 0x0000003d9d9d7c20 */ /* 0x000fe20008410000 */
[----:B------:R-:W-:Y:S01]  /*8860*/  IADD3 R170, -R183, UR14, R170 ;  /* 0x0000000eb7aa7c10 */ /* 0x000fe2000fffe1aa */
[----:B------:R-:W-:Y:S01]  /*8870*/  FMUL.FTZ R183, R175, UR61 ;  /* 0x0000003dafb77c20 */ /* 0x000fe20008410000 */
[----:B------:R-:W-:Y:S01]  /*8880*/  FMUL.FTZ R175, R162, UR61 ;  /* 0x0000003da2af7c20 */ /* 0x000fe20008410000 */
[----:B------:R-:W-:Y:S01]  /*8890*/  R2UR UR14, R4 ;  /* 0x00000000040e72ca */ /* 0x000fe200000e0000 */
[----:B------:R-:W3:Y:S01]  /*88a0*/  MUFU.TANH R189, R189 ;  /* 0x000000bd00bd7308 */ /* 0x000ee20000002400 */
[----:B------:R-:W-:Y:S01]  /*88b0*/  FMUL.FTZ R165, R165, UR61 ;  /* 0x0000003da5a57c20 */ /* 0x000fe20008410000 */
[----:B------:R-:W-:Y:S01]  /*88c0*/  FMUL.FTZ R156, R156, UR61 ;  /* 0x0000003d9c9c7c20 */ /* 0x000fe20008410000 */
[----:B------:R-:W-:-:S05]  /*88d0*/  ULDC UR5, c[0x0][0x988] ;  /* 0x0002620000057ab9 */ /* 0x000fca0000000800 */
[----:B------:R-:W4:Y:S08]  /*88e0*/  MUFU.TANH R179, R179 ;  /* 0x000000b300b37308 */ /* 0x000f300000002400 */
        /* <DEDUP_REMOVED lines=32> */
[----:B------:R-:W5:Y:S01]  /*8af0*/  SHFL.IDX PT, R201, R178, 0x1, 0x1c1f ;  /* 0x003c1f00b2c97f89 */ /* 0x000f6200000e0000 */
[----:B------:R-:W4:-:S15]  /*8b00*/  MUFU.TANH R200, R180 ;  /* 0x000000b400c87308 */ /* 0x000f1e0000002400 */
[----:B------:R-:W-:-:S06]  /*8b10*/  NOP ;  /* 0x0000000000007918 */ /* 0x000fcc0000000000 */
[----:B------:R-:W-:Y:S01]  /*8b20*/  HGMMA.64x256x16.F32 R24, R196, gdesc[UR4].tnspB, R24, gsb0 ;  /* 0x43e00004c4187df0 */ /* 0x000fe20008000818 */
[----:B------:R-:W-:Y:S01]  /*8b30*/  UIADD3 UR6, UR10, 0x200, URZ ;  /* 0x000002000a067890 */ /* 0x000fe2000fffe03f */
[----:B------:R-:W-:Y:S01]  /*8b40*/  UMOV UR7, 0x40000040 ;  /* 0x4000004000077882 */ /* 0x000fe20000000000 */
[----:B------:R1:W4:Y:S01]  /*8b50*/  MUFU.TANH R180, R171 ;  /* 0x000000ab00b47308 */ /* 0x0003220000002400 */
[----:B-----5:R-:W-:-:S05]  /*8b60*/  IMAD.IADD R188, R170, 0x1, R201 ;  /* 0x00000001aabc7824 */ /* 0x020fca00078e02c9 */
[C---:B------:R-:W-:Y:S02]  /*8b70*/  ISETP.GT.AND P3, PT, R188.reuse, RZ, PT ;  /* 0x000000ffbc00720c */ /* 0x040fe40003f64270 */
[----:B------:R-:W-:Y:S02]  /*8b80*/  ISETP.GT.AND P4, PT, R188, 0x1, PT ;  /* 0x00000001bc00780c */ /* 0x000fe40003f84270 */
[----:B0-----:R-:W-:Y:S02]  /*8b90*/  FSEL R174, R184, -INF , P3 ;  /* 0xff800000b8ae7808 */ /* 0x001fe40001800000 */
[----:B------:R-:W-:Y:S01]  /*8ba0*/  ISETP.GT.AND P3, PT, R188, 0x8, PT ;  /* 0x00000008bc00780c */ /* 0x000fe20003f64270 */
[----:B------:R4:W0:Y:S01]  /*8bb0*/  MUFU.TANH R184, R175 ;  /* 0x000000af00b87308 */ /* 0x0008220000002400 */
[----:B------:R-:W-:Y:S01]  /*8bc0*/  FSEL R162, R185, -INF , P4 ;  /* 0xff800000b9a27808 */ /* 0x000fe20002000000 */
[----:B------:R-:W-:Y:S01]  /*8bd0*/  FMUL.FTZ R185, R163, UR61 ;  /* 0x0000003da3b97c20 */ /* 0x000fe20008410000 */
[----:B------:R-:W-:-:S02]  /*8be0*/  FMNMX.FTZ R201, R174, R235, !PT ;  /* 0x000000ebaec97209 */ /* 0x000fc40007810000 */
[----:B-1----:R-:W-:Y:S02]  /*8bf0*/  FSEL R171, R186, -INF , P3 ;  /* 0xff800000baab7808 */ /* 0x002fe40001800000 */
[----:B------:R-:W-:Y:S01]  /*8c00*/  ISETP.GT.AND P4, PT, R188, 0x9, PT ;  /* 0x00000009bc00780c */ /* 0x000fe20003f84270 */
[----:B------:R-:W1:Y:S01]  /*8c10*/  MUFU.TANH R185, R185 ;  /* 0x000000b900b97308 */ /* 0x000e620000002400 */
[----:B------:R-:W-:Y:S02]  /*8c20*/  FMNMX.FTZ R186, R162, R201, !PT ;  /* 0x000000c9a2ba7209 */ /* 0x000fe40007810000 */
[----:B------:R-:W-:Y:S02]  /*8c30*/  ISETP.GT.AND P3, PT, R188, 0x10, PT ;  /* 0x00000010bc00780c */ /* 0x000fe40003f64270 */
[----:B--2---:R-:W-:Y:S02]  /*8c40*/  FSEL R163, R187, -INF , P4 ;  /* 0xff800000bba37808 */ /* 0x004fe40002000000 */
[----:B------:R-:W-:Y:S01]  /*8c50*/  FMNMX.FTZ R202, R171, R186, !PT ;  /* 0x000000baabca7209 */ /* 0x000fe20007810000 */
[----:B------:R-:W-:Y:S01]  /*8c60*/  FMUL.FTZ R186, R166, UR61 ;  /* 0x0000003da6ba7c20 */ /* 0x000fe20008410000 */
[----:B------:R-:W-:-:S02]  /*8c70*/  ISETP.GT.AND P4, PT, R188, 0x11, PT ;  /* 0x00000011bc00780c */ /* 0x000fc40003f84270 */
[----:B---3--:R-:W-:Y:S01]  /*8c80*/  FSEL R166, R189, -INF , P3 ;  /* 0xff800000bda67808 */ /* 0x008fe20001800000 */
[----:B------:R-:W-:Y:S01]  /*8c90*/  FMUL.FTZ R189, R154, UR61 ;  /* 0x0000003d9abd7c20 */ /* 0x000fe20008410000 */
[----:B------:R-:W-:Y:S01]  /*8ca0*/  FMNMX.FTZ R187, R163, R202, !PT ;  /* 0x000000caa3bb7209 */ /* 0x000fe20007810000 */
[----:B------:R-:W2:Y:S01]  /*8cb0*/  MUFU.TANH R186, R186 ;  /* 0x000000ba00ba7308 */ /* 0x000ea20000002400 */
[----:B------:R-:W-:Y:S02]  /*8cc0*/  ISETP.GT.AND P3, PT, R188, 0x18, PT ;  /* 0x00000018bc00780c */ /* 0x000fe40003f64270 */
[----:B----4-:R-:W-:Y:S02]  /*8cd0*/  FSEL R175, R179, -INF , P4 ;  /* 0xff800000b3af7808 */ /* 0x010fe40002000000 */
[----:B------:R-:W-:Y:S01]  /*8ce0*/  FMNMX.FTZ R202, R166, R187, !PT ;  /* 0x000000bba6ca7209 */ /* 0x000fe20007810000 */
[----:B------:R-:W-:Y:S01]  /*8cf0*/  FMUL.FTZ R187, R167, UR61 ;  /* 0x0000003da7bb7c20 */ /* 0x000fe20008410000 */
[----:B------:R-:W-:Y:S01]  /*8d00*/  ISETP.GT.AND P4, PT, R188, 0x19, PT ;  /* 0x00000019bc00780c */ /* 0x000fe20003f84270 */
[----:B------:R-:W-:Y:S01]  /*8d10*/  MUFU.TANH R189, R189 ;  /* 0x000000bd00bd7308 */ /* 0x000fe20000002400 */
[----:B------:R-:W-:Y:S01]  /*8d20*/  FSEL R167, R200, -INF , P3 ;  /* 0xff800000c8a77808 */ /* 0x000fe20001800000 */
[----:B------:R-:W-:Y:S01]  /*8d30*/  FMUL.FTZ R200, R155, UR61 ;  /* 0x0000003d9bc87c20 */ /* 0x000fe20008410000 */
[----:B------:R-:W-:-:S02]  /*8d40*/  FMNMX.FTZ R202, R175, R202, !PT ;  /* 0x000000caafca7209 */ /* 0x000fc40007810000 */
[C---:B------:R-:W-:Y:S02]  /*8d50*/  ISETP.GT.AND P3, PT, R188.reuse, 0x20, PT ;  /* 0x00000020bc00780c */ /* 0x040fe40003f64270 */
[----:B------:R-:W-:Y:S01]  /*8d60*/  FSEL R179, R191, -INF , P4 ;  /* 0xff800000bfb37808 */ /* 0x000fe20002000000 */
[----:B------:R-:W3:Y:S01]  /*8d70*/  MUFU.TANH R187, R187 ;  /* 0x000000bb00bb7308 */ /* 0x000ee20000002400 */
[----:B------:R-:W-:Y:S02]  /*8d80*/  FMNMX.FTZ R202, R167, R202, !PT ;  /* 0x000000caa7ca7209 */ /* 0x000fe40007810000 */
[----:B------:R-:W-:Y:S02]  /*8d90*/  ISETP.GT.AND P4, PT, R188, 0x21, PT ;  /* 0x00000021bc00780c */ /* 0x000fe40003f84270 */
[----:B------:R-:W-:Y:S02]  /*8da0*/  FSEL R154, R182, -INF , P3 ;  /* 0xff800000b69a7808 */ /* 0x000fe40001800000 */
[----:B------:R-:W-:-:S02]  /*8db0*/  FMNMX.FTZ R191, R179, R202, !PT ;  /* 0x000000cab3bf7209 */ /* 0x000fc40007810000 */
[----:B------:R-:W-:Y:S02]  /*8dc0*/  ISETP.GT.AND P3, PT, R188, 0x28, PT ;  /* 0x00000028bc00780c */ /* 0x000fe40003f64270 */
[----:B------:R-:W-:Y:S02]  /*8dd0*/  FSEL R180, R180, -INF , P4 ;  /* 0xff800000b4b47808 */ /* 0x000fe40002000000 */
[----:B------:R-:W-:Y:S02]  /*8de0*/  FMNMX.FTZ R191, R154, R191, !PT ;  /* 0x000000bf9abf7209 */ /* 0x000fe40007810000 */
[----:B------:R-:W-:Y:S02]  /*8df0*/  ISETP.GT.AND P4, PT, R188, 0x29, PT ;  /* 0x00000029bc00780c */ /* 0x000fe40003f84270 */
[----:B------:R-:W-:Y:S02]  /*8e00*/  FSEL R155, R190, -INF , P3 ;  /* 0xff800000be9b7808 */ /* 0x000fe40001800000 */
[----:B------:R-:W-:Y:S01]  /*8e10*/  FMNMX.FTZ R202, R180, R191, !PT ;  /* 0x000000bfb4ca7209 */ /* 0x000fe20007810000 */
[----:B------:R-:W-:Y:S01]  /*8e20*/  FMUL.FTZ R191, R158, UR61 ;  /* 0x0000003d9ebf7c20 */ /* 0x000fe20008410000 */
[----:B------:R-:W-:Y:S01]  /*8e30*/  FSEL R182, R183, -INF , P4 ;  /* 0xff800000b7b67808 */ /* 0x000fe20002000000 */
[----:B------:R4:W5:Y:S01]  /*8e40*/  MUFU.TANH R190, R200 ;  /* 0x000000c800be7308 */ /* 0x0009620000002400 */
[----:B------:R-:W-:-:S02]  /*8e50*/  ISETP.GT.AND P3, PT, R188, 0x30, PT ;  /* 0x00000030bc00780c */ /* 0x000fc40003f64270 */
[----:B------:R-:W-:Y:S02]  /*8e60*/  FMNMX.FTZ R183, R155, R202, !PT ;  /* 0x000000ca9bb77209 */ /* 0x000fe40007810000 */
[----:B------:R-:W-:Y:S02]  /*8e70*/  ISETP.GT.AND P4, PT, R188, 0x31, PT ;  /* 0x00000031bc00780c */ /* 0x000fe40003f84270 */
[----:B0-----:R-:W-:Y:S01]  /*8e80*/  FSEL R158, R184, -INF , P3 ;  /* 0xff800000b89e7808 */ /* 0x001fe20001800000 */
[----:B------:R-:W0:Y:S01]  /*8e90*/  MUFU.TANH R191, R191 ;  /* 0x000000bf00bf7308 */ /* 0x000e220000002400 */
[----:B------:R-:W-:Y:S02]  /*8ea0*/  FMNMX.FTZ R201, R182, R183, !PT ;  /* 0x000000b7b6c97209 */ /* 0x000fe40007810000 */
[----:B------:R-:W-:Y:S02]  /*8eb0*/  ISETP.GT.AND P3, PT, R188, 0x38, PT ;  /* 0x00000038bc00780c */ /* 0x000fe40003f64270 */
[----:B-1----:R-:W-:-:S02]  /*8ec0*/  FSEL R183, R185, -INF , P4 ;  /* 0xff800000b9b77808 */ /* 0x002fc40002000000 */
[----:B----4-:R-:W-:Y:S02]  /*8ed0*/  FMNMX.FTZ R200, R158, R201, !PT ;  /* 0x000000c99ec87209 */ /* 0x010fe40007810000 */
[----:B------:R-:W-:Y:S02]  /*8ee0*/  ISETP.GT.AND P4, PT, R188, 0x39, PT ;  /* 0x00000039bc00780c */ /* 0x000fe40003f84270 */
[----:B--2---:R-:W-:Y:S02]  /*8ef0*/  FSEL R184, R186, -INF , P3 ;  /* 0xff800000bab87808 */ /* 0x004fe40001800000 */
[----:B------:R-:W-:Y:S02]  /*8f00*/  FMNMX.FTZ R185, R183, R200, !PT ;  /* 0x000000c8b7b97209 */ /* 0x000fe40007810000 */
[----:B------:R-:W-:Y:S02]  /*8f10*/  ISETP.GT.AND P3, PT, R188, 0x40, PT ;  /* 0x00000040bc00780c */ /* 0x000fe40003f64270 */
[----:B---3--:R-:W-:Y:S01]  /*8f20*/  FSEL R186, R187, -INF , P4 ;  /* 0xff800000bbba7808 */ /* 0x008fe20002000000 */
[----:B------:R-:W-:Y:S01]  /*8f30*/  FMUL.FTZ R187, R181, UR61 ;  /* 0x0000003db5bb7c20 */ /* 0x000fe20008410000 */
[----:B------:R-:W-:-:S02]  /*8f40*/  FMNMX.FTZ R185, R184, R185, !PT ;  /* 0x000000b9b8b97209 */ /* 0x000fc40007810000 */
[----:B------:R-:W-:Y:S02]  /*8f50*/  ISETP.GT.AND P4, PT, R188, 0x41, PT ;  /* 0x00000041bc00780c */ /* 0x000fe40003f84270 */
[----:B------:R-:W-:Y:S01]  /*8f60*/  FSEL R181, R189, -INF , P3 ;  /* 0xff800000bdb57808 */ /* 0x000fe20001800000 */
[----:B------:R-:W1:Y:S01]  /*8f70*/  MUFU.TANH R187, R187 ;  /* 0x000000bb00bb7308 */ /* 0x000e620000002400 */
[----:B------:R-:W-:Y:S02]  /*8f80*/  FMNMX.FTZ R200, R186, R185, !PT ;  /* 0x000000b9bac87209 */ /* 0x000fe40007810000 */
[----:B------:R-:W-:Y:S02]  /*8f90*/  ISETP.GT.AND P3, PT, R188, 0x48, PT ;  /* 0x00000048bc00780c */ /* 0x000fe40003f64270 */
[----:B-----5:R-:W-:Y:S02]  /*8fa0*/  FSEL R185, R190, -INF , P4 ;  /* 0xff800000beb97808 */ /* 0x020fe40002000000 */
[----:B------:R-:W-:-:S02]  /*8fb0*/  FMNMX.FTZ R200, R181, R200, !PT ;  /* 0x000000c8b5c87209 */ /* 0x000fc40007810000 */
[----:B------:R-:W-:Y:S01]  /*8fc0*/  ISETP.GT.AND P4, PT, R188, 0x49, PT ;  /* 0x00000049bc00780c */ /* 0x000fe20003f84270 */
[----:B------:R-:W-:Y:S01]  /*8fd0*/  FMUL.FTZ R188, R168, UR61 ;  /* 0x0000003da8bc7c20 */ /* 0x000fe20008410000 */
[----:B0-----:R-:W-:Y:S02]  /*8fe0*/  FSEL R168, R191, -INF , P3 ;  /* 0xff800000bfa87808 */ /* 0x001fe40001800000 */
[----:B------:R-:W-:Y:S02]  /*8ff0*/  FMNMX.FTZ R189, R185, R200, !PT ;  /* 0x000000c8b9bd7209 */ /* 0x000fe40007810000 */
[----:B------:R-:W-:Y:S01]  /*9000*/  FSEL R159, R159, -INF , P4 ;  /* 0xff8000009f9f7808 */ /* 0x000fe20002000000 */
[----:B------:R-:W0:Y:S01]  /*9010*/  MUFU.TANH R188, R188 ;  /* 0x000000bc00bc7308 */ /* 0x000e220000002400 */
[----:B------:R-:W-:Y:S02]  /*9020*/  FMNMX.FTZ R190, R168, R189, !PT ;  /* 0x000000bda8be7209 */ /* 0x000fe40007810000 */
[----:B------:R2:W3:Y:S02]  /*9030*/  SHFL.IDX PT, R189, R178, RZ, 0x1c1f ;  /* 0x001c1fffb2bd7589 */ /* 0x0004e400000e0000 */
[----:B------:R-:W-:-:S05]  /*9040*/  FMNMX.FTZ R190, R159, R190, !PT ;  /* 0x000000be9fbe7209 */ /* 0x000fca0007810000 */
[----:B------:R-:W4:Y:S01]  /*9050*/  SHFL.BFLY PT, R191, R190, 0x2, 0x1f ;  /* 0x0c401f00bebf7f89 */ /* 0x000f2200000e0000 */
[----:B--2---:R-:W-:-:S06]  /*9060*/  FMUL.FTZ R178, R152, UR61 ;  /* 0x0000003d98b27c20 */ /* 0x004fcc0008410000 */
[----:B------:R-:W-:Y:S01]  /*9070*/  MUFU.TANH R178, R178 ;  /* 0x000000b200b27308 */ /* 0x000fe20000002400 */
[----:B---3--:R-:W-:Y:S02]  /*9080*/  IMAD.IADD R170, R170, 0x1, R189 ;  /* 0x00000001aaaa7824 */ /* 0x008fe400078e02bd */
[----:B------:R-:W-:-:S03]  /*9090*/  FMUL.FTZ R189, R153, UR61 ;  /* 0x0000003d99bd7c20 */ /* 0x000fc60008410000 */
[----:B------:R-:W-:Y:S02]  /*90a0*/  ISETP.GT.AND P3, PT, R170, RZ, PT ;  /* 0x000000ffaa00720c */ /* 0x000fe40003f64270 */
[----:B----4-:R-:W-:Y:S01]  /*90b0*/  FMNMX.FTZ R190, R190, R191, !PT ;  /* 0x000000bfbebe7209 */ /* 0x010fe20007810000 */
[----:B------:R-:W2:Y:S01]  /*90c0*/  MUFU.TANH R189, R189 ;  /* 0x000000bd00bd7308 */ /* 0x000ea20000002400 */
[----:B------:R-:W-:Y:S02]  /*90d0*/  ISETP.GT.AND P4, PT, R170, 0x1, PT ;  /* 0x00000001aa00780c */ /* 0x000fe40003f84270 */
[----:B------:R-:W-:Y:S01]  /*90e0*/  FSEL R153, R0, -INF , P3 ;  /* 0xff80000000997808 */ /* 0x000fe20001800000 */
[----:B------:R-:W3:Y:S01]  /*90f0*/  SHFL.BFLY PT, R191, R190, 0x1, 0x1f ;  /* 0x0c201f00bebf7f89 */ /* 0x000ee200000e0000 */
[----:B------:R-:W-:Y:S02]  /*9100*/  ISETP.GT.AND P3, PT, R170, 0x8, PT ;  /* 0x00000008aa00780c */ /* 0x000fe40003f64270 */
[----:B------:R-:W-:-:S02]  /*9110*/  FSEL R2, R2, -INF , P4 ;  /* 0xff80000002027808 */ /* 0x000fc40002000000 */
[C---:B------:R-:W-:Y:S02]  /*9120*/  ISETP.GT.AND P4, PT, R170.reuse, 0x9, PT ;  /* 0x00000009aa00780c */ /* 0x040fe40003f84270 */
[----:B------:R-:W-:Y:S02]  /*9130*/  FSEL R0, R3, -INF , P3 ;  /* 0xff80000003007808 */ /* 0x000fe40001800000 */
[----:B------:R-:W-:Y:S02]  /*9140*/  ISETP.GT.AND P3, PT, R170, 0x10, PT ;  /* 0x00000010aa00780c */ /* 0x000fe40003f64270 */
[----:B------:R-:W-:Y:S02]  /*9150*/  FSEL R20, R20, -INF , P4 ;  /* 0xff80000014147808 */ /* 0x000fe40002000000 */
[----:B------:R-:W-:Y:S02]  /*9160*/  ISETP.GT.AND P4, PT, R170, 0x11, PT ;  /* 0x00000011aa00780c */ /* 0x000fe40003f84270 */
[----:B------:R-:W-:-:S02]  /*9170*/  FSEL R21, R21, -INF , P3 ;  /* 0xff80000015157808 */ /* 0x000fc40001800000 */
[----:B------:R-:W-:Y:S02]  /*9180*/  ISETP.GT.AND P3, PT, R170, 0x18, PT ;  /* 0x00000018aa00780c */ /* 0x000fe40003f64270 */
[----:B------:R-:W-:Y:S02]  /*9190*/  FSEL R176, R176, -INF , P4 ;  /* 0xff800000b0b07808 */ /* 0x000fe40002000000 */
[----:B------:R-:W-:Y:S02]  /*91a0*/  ISETP.GT.AND P4, PT, R170, 0x19, PT ;  /* 0x00000019aa00780c */ /* 0x000fe40003f84270 */
[----:B------:R-:W-:Y:S02]  /*91b0*/  FSEL R177, R177, -INF , P3 ;  /* 0xff800000b1b17808 */ /* 0x000fe40001800000 */
[----:B---3--:R-:W-:Y:S02]  /*91c0*/  FMNMX.FTZ R3, R190, R191, !PT ;  /* 0x000000bfbe037209 */ /* 0x008fe40007810000 */
[----:B------:R-:W-:Y:S01]  /*91d0*/  ISETP.GT.AND P5, PT, R170, 0x20, PT ;  /* 0x00000020aa00780c */ /* 0x000fe20003fa4270 */
[----:B------:R-:W-:Y:S01]  /*91e0*/  MUFU.TANH R190, R156 ;  /* 0x0000009c00be7308 */ /* 0x000fe20000002400 */
[----:B-1----:R-:W-:-:S02]  /*91f0*/  FSEL R187, R187, -INF , P4 ;  /* 0xff800000bbbb7808 */ /* 0x002fc40002000000 */
[----:B------:R-:W-:Y:S02]  /*9200*/  ISETP.GT.AND P6, PT, R170, 0x21, PT ;  /* 0x00000021aa00780c */ /* 0x000fe40003fc4270 */
[----:B0-----:R-:W-:Y:S02]  /*9210*/  FSEL R188, R188, -INF , P5 ;  /* 0xff800000bcbc7808 */ /* 0x001fe40002800000 */
[C---:B------:R-:W-:Y:S02]  /*9220*/  ISETP.GT.AND P3, PT, R170.reuse, 0x28, PT ;  /* 0x00000028aa00780c */ /* 0x040fe40003f64270 */
[----:B------:R-:W-:Y:S02]  /*9230*/  FSEL R169, R169, -INF , P6 ;  /* 0xff800000a9a97808 */ /* 0x000fe40003000000 */
        /* <DEDUP_REMOVED lines=10> */
[----:B------:R-:W-:Y:S02]  /*92e0*/  FSETP.NEU.FTZ.AND P4, PT, R3, -INF , PT ;  /* 0xff8000000300780b */ /* 0x000fe40003f9d000 */
[C---:B------:R-:W-:Y:S02]  /*92f0*/  ISETP.GT.AND P3, PT, R170.reuse, 0x40, PT ;  /* 0x00000040aa00780c */ /* 0x040fe40003f64270 */
[----:B------:R-:W-:Y:S02]  /*9300*/  FSEL R165, R165, -INF , P5 ;  /* 0xff800000a5a57808 */ /* 0x000fe40002800000 */
[----:B------:R-:W-:Y:S01]  /*9310*/  ISETP.GT.AND P5, PT, R170, 0x41, PT ;  /* 0x00000041aa00780c */ /* 0x000fe20003fa4270 */
[----:B------:R-:W-:-:S02]  /*9320*/  WARPGROUP.DEPBAR.LE gsb0, 0x0 ;  /* 0x00008000000079c5 */ /* 0x000fc40000010000 */
[----:B------:R-:W-:Y:S01]  /*9330*/  FMNMX.FTZ R197, R153, R234, !PT ;  /* 0x000000ea99c57209 */ /* 0x000fe20007810000 */
[----:B------:R-:W-:-:S03]  /*9340*/  WARPGROUP.ARRIVE ;  /* 0x00000000000079c5 */ /* 0x000fc60000000000 */
[----:B------:R-:W-:-:S03]  /*9350*/  FMNMX.FTZ R197, R2, R197, !PT ;  /* 0x000000c502c57209 */ /* 0x000fc60007810000 */
[----:B------:R-:W-:Y:S01]  /*9360*/  HGMMA.64x256x16.F32 R24, R192, gdesc[UR4].tnspB, R24, gsb0 ;  /* 0x43e00004c0187df0 */ /* 0x000fe20008000818 */
[----:B------:R-:W-:Y:S02]  /*9370*/  FMNMX.FTZ R197, R0, R197, !PT ;  /* 0x000000c500c57209 */ /* 0x000fe40007810000 */
[----:B------:R-:W-:Y:S02]  /*9380*/  R2UR UR6, R236 ;  /* 0x00000000ec0672ca */ /* 0x000fe400000e0000 */
[----:B------:R-:W-:-:S04]  /*9390*/  FMNMX.FTZ R152, R20, R197, !PT ;  /* 0x000000c514987209 */ /* 0x000fc80007810000 */
[----:B------:R-:W-:Y:S01]  /*93a0*/  FMNMX.FTZ R191, R21, R152, !PT ;  /* 0x0000009815bf7209 */ /* 0x000fe20007810000 */
[----:B------:R-:W-:-:S03]  /*93b0*/  FMUL.FTZ R152, R3, UR5 ;  /* 0x0000000503987c20 */ /* 0x000fc60008410000 */
[----:B------:R-:W-:Y:S02]  /*93c0*/  FMNMX.FTZ R4, R176, R191, !PT ;  /* 0x000000bfb0047209 */ /* 0x000fe40007810000 */
[----:B------:R0:W1:Y:S01]  /*93d0*/  MUFU.TANH R191, R157 ;  /* 0x0000009d00bf7308 */ /* 0x0000620000002400 */
[----:B------:R-:W-:Y:S01]  /*93e0*/  FSEL R152, R152, RZ, P4 ;  /* 0x000000ff98987208 */ /* 0x000fe20002000000 */
[----:B------:R-:W-:Y:S01]  /*93f0*/  UISETP.GT.AND UP1, UPT, UR11, UR6, UPT ;  /* 0x000000060b00728c */ /* 0x000fe2000bf24270 */
[----:B------:R-:W-:Y:S02]  /*9400*/  FMNMX.FTZ R4, R177, R4, !PT ;  /* 0x00000004b1047209 */ /* 0x000fe40007810000 */
[----:B------:R-:W-:Y:S01]  /*9410*/  R2UR UR6, R16 ;  /* 0x00000000100672ca */ /* 0x000fe200000e0000 */
[--C-:B------:R-:W-:Y:S01]  /*9420*/  FFMA.FTZ R211, R171, UR5, -R152.reuse ;  /* 0x00000005abd37c23 */ /* 0x100fe20008010898 */
[----:B------:R-:W-:Y:S01]  /*9430*/  FMNMX.FTZ R197, R187, R4, !PT ;  /* 0x00000004bbc57209 */ /* 0x000fe20007810000 */
[--C-:B------:R-:W-:Y:S01]  /*9440*/  FFMA.FTZ R209, R174, UR5, -R152.reuse ;  /* 0x00000005aed17c23 */ /* 0x100fe20008010898 */
[----:B--2---:R-:W-:Y:S01]  /*9450*/  FSEL R171, R189, -INF , P5 ;  /* 0xff800000bdab7808 */ /* 0x004fe20002800000 */
[--C-:B------:R-:W-:Y:S01]  /*9460*/  FFMA.FTZ R174, R163, UR5, -R152.reuse ;  /* 0x00000005a3ae7c23 */ /* 0x100fe20008010898 */
[----:B------:R-:W-:Y:S01]  /*9470*/  FMNMX.FTZ R4, R188, R197, !PT ;  /* 0x000000c5bc047209 */ /* 0x000fe20007810000 */
[--C-:B------:R-:W-:Y:S01]  /*9480*/  FFMA.FTZ R201, R154, UR5, -R152.reuse ;  /* 0x000000059ac97c23 */ /* 0x100fe20008010898 */
[----:B------:R-:W-:Y:S01]  /*9490*/  ISETP.GT.AND P5, PT, R170, 0x49, PT ;  /* 0x00000049aa00780c */ /* 0x000fe20003fa4270 */
[--C-:B------:R-:W-:Y:S01]  /*94a0*/  FFMA.FTZ R154, R180, UR5, -R152.reuse ;  /* 0x00000005b49a7c23 */ /* 0x100fe20008010898 */
[----:B0-----:R-:W-:Y:S01]  /*94b0*/  FMNMX.FTZ R157, R169, R4, !PT ;  /* 0x00000004a99d7209 */ /* 0x001fe20007810000 */
[--C-:B------:R-:W-:Y:S01]  /*94c0*/  FFMA.FTZ R156, R162, UR5, -R152.reuse ;  /* 0x00000005a29c7c23 */ /* 0x100fe20008010898 */
[----:B-1----:R-:W-:Y:S01]  /*94d0*/  FSEL R191, R191, -INF , P5 ;  /* 0xff800000bfbf7808 */ /* 0x002fe20002800000 */
        /* <DEDUP_REMOVED lines=14> */
[----:B------:R-:W-:-:S02]  /*95c0*/  FFMA.FTZ R155, R181, UR5, -R152 ;  /* 0x00000005b59b7c23 */ /* 0x000fc40008010898 */
[----:B------:R-:W-:Y:S01]  /*95d0*/  MUFU.EX2 R211, R211 ;  /* 0x000000d300d37308 */ /* 0x000fe20000000800 */
[----:B------:R-:W-:Y:S02]  /*95e0*/  FMNMX.FTZ R4, R164, R157, !PT ;  /* 0x0000009da4047209 */ /* 0x000fe40007810000 */
[----:B------:R-:W-:Y:S01]  /*95f0*/  FSEL R157, R178, -INF , P3 ;  /* 0xff800000b29d7808 */ /* 0x000fe20001800000 */
[--C-:B------:R-:W-:Y:S01]  /*9600*/  FFMA.FTZ R178, R185, UR5, -R152.reuse ;  /* 0x00000005b9b27c23 */ /* 0x100fe20008010898 */
[----:B------:R-:W-:Y:S02]  /*9610*/  FMNMX.FTZ R4, R165, R4, !PT ;  /* 0x00000004a5047209 */ /* 0x000fe40007810000 */
[----:B------:R-:W-:Y:S01]  /*9620*/  ISETP.GT.AND P3, PT, R170, 0x48, PT ;  /* 0x00000048aa00780c */ /* 0x000fe20003f64270 */
[----:B------:R-:W-:Y:S01]  /*9630*/  MUFU.EX2 R205, R205 ;  /* 0x000000cd00cd7308 */ /* 0x000fe20000000800 */
[----:B------:R-:W-:Y:S01]  /*9640*/  FMNMX.FTZ R4, R157, R4, !PT ;  /* 0x000000049d047209 */ /* 0x000fe20007810000 */
[----:B------:R-:W-:Y:S01]  /*9650*/  FFMA.FTZ R170, R182, UR5, -R152 ;  /* 0x00000005b6aa7c23 */ /* 0x000fe20008010898 */
[----:B------:R-:W-:-:S02]  /*9660*/  FSEL R189, R190, -INF , P3 ;  /* 0xff800000bebd7808 */ /* 0x000fc40001800000 */
[----:B------:R-:W-:-:S03]  /*9670*/  FMNMX.FTZ R4, R171, R4, !PT ;  /* 0x00000004ab047209 */ /* 0x000fc60007810000 */
[----:B------:R0:W-:Y:S01]  /*9680*/  MUFU.EX2 R190, R174 ;  /* 0x000000ae00be7308 */ /* 0x0001e20000000800 */
[----:B------:R-:W-:-:S04]  /*9690*/  FMNMX.FTZ R4, R189, R4, !PT ;  /* 0x00000004bd047209 */ /* 0x000fc80007810000 */
[----:B------:R-:W-:-:S03]  /*96a0*/  FMNMX.FTZ R4, R191, R4, !PT ;  /* 0x00000004bf047209 */ /* 0x000fc60007810000 */
[----:B------:R-:W-:Y:S01]  /*96b0*/  MUFU.EX2 R162, R162 ;  /* 0x000000a200a27308 */ /* 0x000fe20000000800 */
[----:B0-----:R-:W-:Y:S01]  /*96c0*/  FFMA.FTZ R174, R186, UR5, -R152 ;  /* 0x00000005baae7c23 */ /* 0x001fe20008010898 */
        /* <DEDUP_REMOVED lines=9> */
[----:B0-----:R-:W-:Y:S01]  /*9760*/  FMNMX.FTZ R4, R163, R4, !PT ;  /* 0x00000004a3047209 */ /* 0x001fe20007810000 */
[--C-:B------:R-:W-:Y:S01]  /*9770*/  FFMA.FTZ R163, R168, UR5, -R152.reuse ;  /* 0x00000005a8a37c23 */ /* 0x100fe20008010898 */
[----:B------:R-:W-:-:S05]  /*9780*/  FFMA.FTZ R152, R159, UR5, -R152 ;  /* 0x000000059f987c23 */ /* 0x000fca0008010898 */
[----:B------:R-:W-:Y:S01]  /*9790*/  MUFU.EX2 R197, R197 ;  /* 0x000000c500c57308 */ /* 0x000fe20000000800 */
[C---:B------:R-:W-:Y:S01]  /*97a0*/  FSETP.NEU.FTZ.AND P3, PT, R4.reuse, -INF , PT ;  /* 0xff8000000400780b */ /* 0x040fe20003f7d000 */
[----:B------:R-:W-:Y:S01]  /*97b0*/  FMUL.FTZ R180, R4, UR5 ;  /* 0x0000000504b47c20 */ /* 0x000fe20008410000 */
[----:B------:R-:W-:Y:S01]  /*97c0*/  IMAD.U32 R168, RZ, RZ, UR4 ;  /* 0x00000004ffa87e24 */ /* 0x000fe2000f8e00ff */
[----:B------:R-:W-:-:S03]  /*97d0*/  UIADD3 UR4, UR11, -0x1, URZ ;  /* 0xffffffff0b047890 */ /* 0x000fc6000fffe03f */
[----:B------:R-:W-:Y:S01]  /*97e0*/  FSEL R180, R180, RZ, P3 ;  /* 0x000000ffb4b47208 */ /* 0x000fe20001800000 */
[----:B------:R-:W-:Y:S02]  /*97f0*/  MUFU.EX2 R158, R158 ;  /* 0x0000009e009e7308 */ /* 0x000fe40000000800 */
[----:B------:R-:W-:Y:S02]  /*9800*/  IMAD.U32 R233, RZ, RZ, UR4 ;  /* 0x00000004ffe97e24 */ /* 0x000fe4000f8e00ff */
[--C-:B------:R-:W-:Y:S01]  /*9810*/  FFMA.FTZ R206, R177, UR5, -R180.reuse ;  /* 0x00000005b1ce7c23 */ /* 0x100fe200080108b4 */
[--C-:B------:R-:W-:Y:S01]  /*9820*/  FFMA.FTZ R210, R0, UR5, -R180.reuse ;  /* 0x0000000500d27c23 */ /* 0x100fe200080108b4 */
[----:B------:R-:W-:Y:S01]  /*9830*/  FSEL R177, R4, RZ, P3 ;  /* 0x000000ff04b17208 */ /* 0x000fe20001800000 */
[--C-:B------:R-:W-:Y:S01]  /*9840*/  FFMA.FTZ R153, R153, UR5, -R180.reuse ;  /* 0x0000000599997c23 */ /* 0x100fe200080108b4 */
[----:B------:R-:W-:Y:S01]  /*9850*/  FSEL R0, R3, RZ, P4 ;  /* 0x000000ff03007208 */ /* 0x000fe20002000000 */
[--C-:B------:R-:W-:Y:S01]  /*9860*/  FFMA.FTZ R208, R2, UR5, -R180.reuse ;  /* 0x0000000502d07c23 */ /* 0x100fe200080108b4 */
[----:B------:R-:W-:Y:S01]  /*9870*/  FFMA.FTZ R167, R20, UR5, -R180 ;  /* 0x0000000514a77c23 */ /* 0x000fe200080108b4 */
[----:B------:R-:W-:Y:S01]  /*9880*/  FADD.FTZ R177, -R177, R234 ;  /* 0x000000eab1b17221 */ /* 0x000fe20000010100 */
[----:B------:R-:W-:Y:S01]  /*9890*/  MUFU.EX2 R210, R210 ;  /* 0x000000d200d27308 */ /* 0x000fe20000000800 */
[----:B------:R-:W-:Y:S01]  /*98a0*/  FADD.FTZ R0, -R0, R235 ;  /* 0x000000eb00007221 */ /* 0x000fe20000010100 */
[----:B------:R-:W-:Y:S01]  /*98b0*/  FFMA.FTZ R204, R21, UR5, -R180 ;  /* 0x0000000515cc7c23 */ /* 0x000fe200080108b4 */
[----:B------:R-:W-:Y:S01]  /*98c0*/  FMUL.FTZ R177, R177, UR5 ;  /* 0x00000005b1b17c20 */ /* 0x000fe20008410000 */
[----:B------:R-:W-:-:S02]  /*98d0*/  IMAD.U32 R20, RZ, RZ, UR14 ;  /* 0x0000000eff147e24 */ /* 0x000fc4000f8e00ff */
[----:B------:R-:W-:Y:S01]  /*98e0*/  FMUL.FTZ R2, R0, UR5 ;  /* 0x0000000500027c20 */ /* 0x000fe20008410000 */
[--C-:B------:R-:W-:Y:S01]  /*98f0*/  FFMA.FTZ R175, R176, UR5, -R180.reuse ;  /* 0x00000005b0af7c23 */ /* 0x100fe200080108b4 */
[--C-:B------:R-:W-:Y:S01]  /*9900*/  FFMA.FTZ R21, R187, UR5, -R180.reuse ;  /* 0x00000005bb157c23 */ /* 0x100fe200080108b4 */
        /* <DEDUP_REMOVED lines=12> */
[--C-:B------:R-:W-:Y:S01]  /*99d0*/  FFMA.FTZ R171, R171, UR5, -R180.reuse ;  /* 0x00000005abab7c23 */ /* 0x100fe200080108b4 */
[----:B------:R-:W-:Y:S01]  /*99e0*/  FFMA.FTZ R189, R189, UR5, -R180 ;  /* 0x00000005bdbd7c23 */ /* 0x000fe200080108b4 */
[----:B------:R-:W-:Y:S01]  /*99f0*/  PLOP3.LUT P3, PT, PT, PT, UP1, 0x80, 0x0 ;  /* 0x000000000000781c */ /* 0x000fe20003f6f018 */
[----:B------:R-:W-:Y:S01]  /*9a00*/  @!P1 VIADD R160, R168, 0x38860 ;  /* 0x00038860a8a09836 */ /* 0x000fe20000000000 */
[----:B------:R-:W1:Y:S01]  /*9a10*/  MUFU.EX2 R2, R2 ;  /* 0x0000000200027308 */ /* 0x000e620000000800 */
[----:B------:R-:W-:-:S02]  /*9a20*/  IMAD.MOV.U32 R235, RZ, RZ, R3 ;  /* 0x000000ffffeb7224 */ /* 0x000fc400078e0003 */
[----:B------:R-:W-:Y:S01]  /*9a30*/  IMAD.MOV.U32 R234, RZ, RZ, R4 ;  /* 0x000000ffffea7224 */ /* 0x000fe200078e0004 */
[----:B------:R-:W-:-:S04]  /*9a40*/  @!P1 PRMT R160, RZ, 0x654, R160 ;  /* 0x00000654ffa09816 */ /* 0x000fc800000000a0 */
[----:B------:R-:W2:Y:S01]  /*9a50*/  MUFU.EX2 R208, R208 ;  /* 0x000000d000d07308 */ /* 0x000ea20000000800 */
[----:B0-----:R-:W-:-:S07]  /*9a60*/  FFMA.FTZ R177, R0, R14, R153 ;  /* 0x0000000e00b17223 */ /* 0x001fce0000010099 */
[----:B------:R-:W0:Y:S01]  /*9a70*/  MUFU.EX2 R167, R167 ;  /* 0x000000a700a77308 */ /* 0x000e220000000800 */
[----:B-1----:R-:W-:Y:S01]  /*9a80*/  FFMA.FTZ R179, R2, R5, R209 ;  /* 0x0000000502b37223 */ /* 0x002fe200000100d1 */
[----:B------:R-:W-:-:S03]  /*9a90*/  F2FP.F16.F32.PACK_AB R209, R156, R209 ;  /* 0x000000d19cd1723e */ /* 0x000fc600000000ff */
[----:B------:R-:W-:-:S03]  /*9aa0*/  FADD.FTZ R14, R156, R179 ;  /* 0x000000b39c0e7221 */ /* 0x000fc60000010000 */
[----:B------:R-:W1:Y:S01]  /*9ab0*/  MUFU.EX2 R204, R204 ;  /* 0x000000cc00cc7308 */ /* 0x000e620000000800 */
[C---:B--2---:R-:W-:Y:S01]  /*9ac0*/  FADD.FTZ R177, R208.reuse, R177 ;  /* 0x000000b1d0b17221 */ /* 0x044fe20000010000 */
[----:B------:R-:W-:Y:S01]  /*9ad0*/  FADD.FTZ R159, R211, R14 ;  /* 0x0000000ed39f7221 */ /* 0x000fe20000010000 */
[----:B------:R-:W-:Y:S02]  /*9ae0*/  F2FP.F16.F32.PACK_AB R208, R208, R153 ;  /* 0x00000099d0d0723e */ /* 0x000fe400000000ff */
[C---:B------:R-:W-:Y:S01]  /*9af0*/  F2FP.F16.F32.PACK_AB R211, R190.reuse, R211 ;  /* 0x000000d3bed3723e */ /* 0x040fe200000000ff */
[----:B------:R-:W-:Y:S02]  /*9b00*/  FADD.FTZ R14, R190, R159 ;  /* 0x0000009fbe0e7221 */ /* 0x000fe40000010000 */
[----:B------:R-:W2:Y:S02]  /*9b10*/  MUFU.EX2 R175, R175 ;  /* 0x000000af00af7308 */ /* 0x000ea40000000800 */
[----:B------:R-:W-:Y:S01]  /*9b20*/  FADD.FTZ R159, R205, R14 ;  /* 0x0000000ecd9f7221 */ /* 0x000fe20000010000 */
[----:B------:R-:W-:-:S03]  /*9b30*/  F2FP.F16.F32.PACK_AB R205, R162, R205 ;  /* 0x000000cda2cd723e */ /* 0x000fc600000000ff */
[----:B------:R-:W-:Y:S02]  /*9b40*/  FADD.FTZ R14, R162, R159 ;  /* 0x0000009fa20e7221 */ /* 0x000fe40000010000 */
[----:B------:R-:W3:Y:S02]  /*9b50*/  MUFU.EX2 R206, R206 ;  /* 0x000000ce00ce7308 */ /* 0x000ee40000000800 */
[----:B------:R-:W-:Y:S01]  /*9b60*/  FADD.FTZ R159, R207, R14 ;  /* 0x0000000ecf9f7221 */ /* 0x000fe20000010000 */
[----:B------:R-:W-:-:S03]  /*9b70*/  F2FP.F16.F32.PACK_AB R207, R166, R207 ;  /* 0x000000cfa6cf723e */ /* 0x000fc600000000ff */
[----:B------:R-:W-:Y:S02]  /*9b80*/  FADD.FTZ R14, R166, R159 ;  /* 0x0000009fa60e7221 */ /* 0x000fe40000010000 */
[----:B------:R-:W4:Y:S02]  /*9b90*/  MUFU.EX2 R21, R21 ;  /* 0x0000001500157308 */ /* 0x000f240000000800 */
[----:B------:R-:W-:Y:S01]  /*9ba0*/  FADD.FTZ R159, R201, R14 ;  /* 0x0000000ec99f7221 */ /* 0x000fe20000010000 */
[----:B------:R-:W-:-:S03]  /*9bb0*/  F2FP.F16.F32.PACK_AB R201, R154, R201 ;  /* 0x000000c99ac9723e */ /* 0x000fc600000000ff */
[----:B------:R-:W-:Y:S02]  /*9bc0*/  FADD.FTZ R14, R154, R159 ;  /* 0x0000009f9a0e7221 */ /* 0x000fe40000010000 */
[----:B------:R-:W5:Y:S08]  /*9bd0*/  MUFU.EX2 R200, R200 ;  /* 0x000000c800c87308 */ /* 0x000f700000000800 */
[----:B------:R-:W5:Y:S08]  /*9be0*/  MUFU.EX2 R169, R169 ;  /* 0x000000a900a97308 */ /* 0x000f700000000800 */
[----:B------:R3:W-:Y:S08]  /*9bf0*/  MUFU.EX2 R5, R161 ;  /* 0x000000a100057308 */ /* 0x0007f00000000800 */
[----:B------:R-:W5:Y:S08]  /*9c00*/  MUFU.EX2 R202, R202 ;  /* 0x000000ca00ca7308 */ /* 0x000f700000000800 */
[----:B------:R-:W5:Y:S01]  /*9c10*/  MUFU.EX2 R173, R173 ;  /* 0x000000ad00ad7308 */ /* 0x000f620000000800 */
[----:B------:R-:W-:-:S02]  /*9c20*/  WARPGROUP.DEPBAR.LE gsb0, 0x0 ;  /* 0x00008000000079c5 */ /* 0x000fc40000010000 */
[----:B------:R0:W-:Y:S05]  /*9c30*/  @!P1 SYNCS.ARRIVE.TRANS64.RED.A1T0 RZ, [R20+URZ], RZ ;  /* 0x000000ff14ff99a7 */ /* 0x0001ea000810043f */
[----:B------:R-:W5:Y:S01]  /*9c40*/  MUFU.EX2 R196, R196 ;  /* 0x000000c400c47308 */ /* 0x000f620000000800 */
[--C-:B------:R-:W-:Y:S01]  /*9c50*/  FFMA.FTZ R192, R157, UR5, -R180.reuse ;  /* 0x000000059dc07c23 */ /* 0x100fe200080108b4 */
[----:B------:R-:W-:Y:S01]  /*9c60*/  FFMA.FTZ R180, R191, UR5, -R180 ;  /* 0x00000005bfb47c23 */ /* 0x000fe200080108b4 */
[----:B0-----:R-:W-:-:S05]  /*9c70*/  FADD.FTZ R20, R210, R177 ;  /* 0x000000b1d2147221 */ /* 0x001fca0000010000 */
[----:B------:R-:W-:Y:S01]  /*9c80*/  MUFU.EX2 R198, R198 ;  /* 0x000000c600c67308 */ /* 0x000fe20000000800 */
[----:B------:R0:W-:Y:S01]  /*9c90*/  @!P1 SYNCS.ARRIVE.TRANS64.RED.A1T0 RZ, [R160+URZ], RZ ;  /* 0x000000ffa0ff99a7 */ /* 0x0001e2000810043f */
[C---:B------:R-:W-:Y:S01]  /*9ca0*/  F2FP.F16.F32.PACK_AB R210, R167.reuse, R210 ;  /* 0x000000d2a7d2723e */ /* 0x040fe200000000ff */
[----:B------:R-:W-:-:S04]  /*9cb0*/  FADD.FTZ R177, R167, R20 ;  /* 0x00000014a7b17221 */ /* 0x000fc80000010000 */
[----:B-1----:R-:W-:Y:S01]  /*9cc0*/  FADD.FTZ R20, R204, R177 ;  /* 0x000000b1cc147221 */ /* 0x002fe20000010000 */
[----:B------:R-:W1:Y:S01]  /*9cd0*/  MUFU.EX2 R199, R199 ;  /* 0x000000c700c77308 */ /* 0x000e620000000800 */
[C---:B--2---:R-:W-:Y:S02]  /*9ce0*/  F2FP.F16.F32.PACK_AB R204, R175.reuse, R204 ;  /* 0x000000ccafcc723e */ /* 0x044fe400000000ff */
[----:B---3--:R-:W-:-:S04]  /*9cf0*/  FADD.FTZ R161, R175, R20 ;  /* 0x00000014afa17221 */ /* 0x008fc80000010000 */
[----:B------:R-:W-:Y:S01]  /*9d00*/  FADD.FTZ R20, R206, R161 ;  /* 0x000000a1ce147221 */ /* 0x000fe20000010000 */
[C---:B----4-:R-:W-:Y:S01]  /*9d10*/  F2FP.F16.F32.PACK_AB R206, R21.reuse, R206 ;  /* 0x000000ce15ce723e */ /* 0x050fe200000000ff */
[----:B------:R-:W-:Y:S02]  /*9d20*/  MUFU.EX2 R157, R165 ;  /* 0x000000a5009d7308 */ /* 0x000fe40000000800 */
[----:B------:R-:W-:Y:S01]  /*9d30*/  FADD.FTZ R161, R21, R20 ;  /* 0x0000001415a17221 */ /* 0x000fe20000010000 */
[----:B------:R-:W-:Y:S01]  /*9d40*/  FADD.FTZ R21, R203, R14 ;  /* 0x0000000ecb157221 */ /* 0x000fe20000010000 */
[----:B------:R-:W-:Y:S02]  /*9d50*/  F2FP.F16.F32.PACK_AB R203, R170, R203 ;  /* 0x000000cbaacb723e */ /* 0x000fe400000000ff */
[----:B-----5:R-:W-:Y:S01]  /*9d60*/  FADD.FTZ R20, R200, R161 ;  /* 0x000000a1c8147221 */ /* 0x020fe20000010000 */
[----:B------:R-:W-:Y:S01]  /*9d70*/  FADD.FTZ R14, R170, R21 ;  /* 0x00000015aa0e7221 */ /* 0x000fe20000010000 */
[----:B------:R-:W2:Y:S01]  /*9d80*/  MUFU.EX2 R174, R174 ;  /* 0x000000ae00ae7308 */ /* 0x000ea20000000800 */
[C---:B------:R-:W-:Y:S01]  /*9d90*/  F2FP.F16.F32.PACK_AB R200, R169.reuse, R200 ;  /* 0x000000c8a9c8723e */ /* 0x040fe200000000ff */
[----:B------:R-:W-:Y:S01]  /*9da0*/  FADD.FTZ R161, R169, R20 ;  /* 0x00000014a9a17221 */ /* 0x000fe20000010000 */
[----:B------:R-:W-:Y:S01]  /*9db0*/  FADD.FTZ R21, R197, R14 ;  /* 0x0000000ec5157221 */ /* 0x000fe20000010000 */
[----:B------:R-:W-:-:S02]  /*9dc0*/  F2FP.F16.F32.PACK_AB R197, R158, R197 ;  /* 0x000000c59ec5723e */ /* 0x000fc400000000ff */
[----:B------:R-:W-:Y:S01]  /*9dd0*/  FADD.FTZ R20, R202, R161 ;  /* 0x000000a1ca147221 */ /* 0x000fe20000010000 */
[----:B------:R-:W-:Y:S01]  /*9de0*/  FADD.FTZ R14, R158, R21 ;  /* 0x000000159e0e7221 */ /* 0x000fe20000010000 */
[----:B------:R-:W3:Y:S01]  /*9df0*/  MUFU.EX2 R192, R192 ;  /* 0x000000c000c07308 */ /* 0x000ee20000000800 */
[C---:B------:R-:W-:Y:S01]  /*9e00*/  F2FP.F16.F32.PACK_AB R202, R173.reuse, R202 ;  /* 0x000000caadca723e */ /* 0x040fe200000000ff */
[----:B------:R-:W-:-:S04]  /*9e10*/  FADD.FTZ R159, R173, R20 ;  /* 0x00000014ad9f7221 */ /* 0x000fc80000010000 */
[----:B------:R-:W-:Y:S01]  /*9e20*/  FADD.FTZ R20, R196, R159 ;  /* 0x0000009fc4147221 */ /* 0x000fe20000010000 */
[C---:B------:R-:W-:Y:S01]  /*9e30*/  F2FP.F16.F32.PACK_AB R196, R5.reuse, R196 ;  /* 0x000000c405c4723e */ /* 0x040fe200000000ff */
[----:B------:R-:W4:Y:S02]  /*9e40*/  MUFU.EX2 R155, R155 ;  /* 0x0000009b009b7308 */ /* 0x000f240000000800 */
[----:B------:R-:W-:Y:S01]  /*9e50*/  FADD.FTZ R159, R5, R20 ;  /* 0x00000014059f7221 */ /* 0x000fe20000010000 */
[----:B-1----:R-:W-:Y:S01]  /*9e60*/  FADD.FTZ R5, R199, R14 ;  /* 0x0000000ec7057221 */ /* 0x002fe20000010000 */
[----:B--2---:R-:W-:Y:S02]  /*9e70*/  F2FP.F16.F32.PACK_AB R199, R174, R199 ;  /* 0x000000c7aec7723e */ /* 0x004fe400000000ff */
[----:B------:R-:W-:Y:S01]  /*9e80*/  FADD.FTZ R20, R198, R159 ;  /* 0x0000009fc6147221 */ /* 0x000fe20000010000 */
[----:B------:R-:W-:Y:S01]  /*9e90*/  FADD.FTZ R14, R174, R5 ;  /* 0x00000005ae0e7221 */ /* 0x000fe20000010000 */
[----:B------:R-:W1:Y:S01]  /*9ea0*/  MUFU.EX2 R153, R171 ;  /* 0x000000ab00997308 */ /* 0x000e620000000800 */
[C---:B------:R-:W-:Y:S01]  /*9eb0*/  F2FP.F16.F32.PACK_AB R198, R157.reuse, R198 ;  /* 0x000000c69dc6723e */ /* 0x040fe200000000ff */
[----:B------:R-:W-:-:S04]  /*9ec0*/  FADD.FTZ R21, R157, R20 ;  /* 0x000000149d157221 */ /* 0x000fc80000010000 */
[----:B---3--:R-:W-:Y:S01]  /*9ed0*/  FADD.FTZ R20, R192, R21 ;  /* 0x00000015c0147221 */ /* 0x008fe20000010000 */
[----:B------:R-:W-:Y:S01]  /*9ee0*/  IMAD.U32 R21, RZ, RZ, UR60 ;  /* 0x0000003cff157e24 */ /* 0x000fe2000f8e00ff */
[----:B------:R-:W2:Y:S01]  /*9ef0*/  MUFU.EX2 R178, R178 ;  /* 0x000000b200b27308 */ /* 0x000ea20000000800 */
[----:B----4-:R-:W-:-:S07]  /*9f00*/  FADD.FTZ R5, R155, R14 ;  /* 0x0000000e9b057221 */ /* 0x010fce0000010000 */
        /* <DEDUP_REMOVED lines=11> */
[----:B------:R-:W-:Y:S01]  /*9fc0*/  IMAD.U32 R20, RZ, RZ, UR6 ;  /* 0x00000006ff147e24 */ /* 0x000fe2000f8e00ff */
[----:B------:R-:W-:Y:S01]  /*9fd0*/  F2FP.F16.F32.PACK_AB R194, R180, R189 ;  /* 0x000000bdb4c2723e */ /* 0x000fe200000000ff */
[C---:B---3--:R-:W-:Y:S01]  /*9fe0*/  FADD.FTZ R5, R152.reuse, R5 ;  /* 0x0000000598057221 */ /* 0x048fe20000010000 */
[----:B------:R-:W-:Y:S01]  /*9ff0*/  F2FP.F16.F32.PACK_AB R195, R152, R163 ;  /* 0x000000a398c3723e */ /* 0x000fe200000000ff */
[----:B0-----:R-:W-:Y:S06]  /*a000*/  @P3 BRA `(.L_x_2617) ;  /* 0xffffffbc00943947 */ /* 0x001fec000383ffff */
[----:B------:R-:W-:-:S07]  /*a010*/  IMAD.U32 R20, RZ, RZ, UR4 ;  /* 0x00000004ff147e24 */ /* 0x000fce000f8e00ff */
.L_x_2608:
        /* <DEDUP_REMOVED lines=9> */
.L_x_2627:
        /* <DEDUP_REMOVED lines=10> */
.L_x_2619:
        /* <DEDUP_REMOVED lines=8> */
.L_x_2620:
[----:B-1----:R-:W-:Y:S05]  /*a1d0*/  @P2 BRA `(.L_x_2621) ;  /* 0x0000000000082947 */ /* 0x002fea0003800000 */
[----:B------:R-:W1:Y:S02]  /*a1e0*/  SYNCS.PHASECHK.TRANS64.TRYWAIT P2, [UR4+0x38830], R3 ;  /* 0x03883003ff0075a7 */ /* 0x000e640008040144 */
[----:B-1----:R-:W-:Y:S05]  /*a1f0*/  @!P2 BRA `(.L_x_2622) ;  /* 0x000000f80000a947 */ /* 0x002fea0003800000 */
.L_x_2621:
        /* <DEDUP_REMOVED lines=643> */
.L_x_2623:
        /* <DEDUP_REMOVED lines=9> */
.L_x_2624:
[----:B---3--:R-:W-:Y:S05]  /*cac0*/  @P2 BRA `(.L_x_2625) ;  /* 0x0000000000082947 */ /* 0x008fea0003800000 */
[----:B------:R-:W3:Y:S02]  /*cad0*/  SYNCS.PHASECHK.TRANS64.TRYWAIT P2, [UR4+0x38850], R0 ;  /* 0x03885000ff0075a7 */ /* 0x000ee40008040144 */
[----:B---3--:R-:W-:Y:S05]  /*cae0*/  @!P2 BRA `(.L_x_2626) ;  /* 0x000000cc00dca947 */ /* 0x008fea0003800000 */
.L_x_2625:
        /* <DEDUP_REMOVED lines=236> */
[----:B0-----:R-:W-:-:S03]  /*d9b0*/  FFMA.FTZ R5, R2, R5, R209 ;  /* 0x0000000502057223 */ /* 0x001fc600000100d1 */
        /* <DEDUP_REMOVED lines=62> */
[C---:B------:R-:W-:Y:S01]  /*dda0*/  FADD.FTZ R21, R173.reuse, R162 ;  /* 0x000000a2ad157221 */ /* 0x040fe20000010000 */
[----:B------:R-:W-:Y:S01]  /*ddb0*/  FADD.FTZ R160, R20, R5 ;  /* 0x0000000514a07221 */ /* 0x000fe20000010000 */
        /* <DEDUP_REMOVED lines=27> */
[----:B------:R-:W-:Y:S02]  /*df70*/  IMAD.U32 R20, RZ, RZ, UR4 ;  /* 0x00000004ff147e24 */ /* 0x000fe4000f8e00ff */
[----:B------:R-:W-:Y:S01]  /*df80*/  IMAD.MOV.U32 R22, RZ, RZ, R3 ;  /* 0x000000ffff167224 */ /* 0x000fe200078e0003 */
[----:B0-----:R-:W-:Y:S06]  /*df90*/  @P2 BRA `(.L_x_2627) ;  /* 0xffffffc000442947 */ /* 0x001fec000383ffff */
.L_x_2618:
        /* <DEDUP_REMOVED lines=131> */
.L_x_2628:
        /* <DEDUP_REMOVED lines=8> */
.L_x_2629:
[----:B-1----:R-:W-:Y:S05]  /*e850*/  @P2 BRA `(.L_x_2630) ;  /* 0x0000000000082947 */ /* 0x002fea0003800000 */
[----:B------:R-:W1:Y:S02]  /*e860*/  SYNCS.PHASECHK.TRANS64.TRYWAIT P0, [UR7+0x38850], R0 ;  /* 0x03885000ff0075a7 */ /* 0x000e640008000147 */
[----:B-1----:R-:W-:Y:S05]  /*e870*/  @!P0 BRA `(.L_x_2631) ;  /* 0x000000b000908947 */ /* 0x002fea0003800000 */
.L_x_2630:
        /* <DEDUP_REMOVED lines=206> */
.L_x_2601:
        /* <DEDUP_REMOVED lines=54> */
[----:B------:R-:W-:Y:S01]  /*f8c0*/  LOP3.LUT R12, R171, 0x380, RZ, 0xc0, !PT ;  /* 0x00000380ab0c7812 */ /* 0x000fe200078ec0ff */
[--C-:B------:R-:W-:Y:S01]  /*f8d0*/  IMAD.X R55, RZ, RZ, R103.reuse, P2 ;  /* 0x000000ffff377224 */ /* 0x100fe200010e0667 */
[----:B------:R-:W-:Y:S01]  /*f8e0*/  LOP3.LUT R14, R173, 0x380, RZ, 0xc0, !PT ;  /* 0x00000380ad0e7812 */ /* 0x000fe200078ec0ff */
[----:B------:R-:W-:Y:S01]  /*f8f0*/  IMAD.X R63, RZ, RZ, R103, P1 ;  /* 0x000000ffff3f7224 */ /* 0x000fe200008e0667 */
[----:B------:R-:W-:Y:S02]  /*f900*/  LOP3.LUT R20, R175, 0x380, RZ, 0xc0, !PT ;  /* 0x00000380af147812 */ /* 0x000fe400078ec0ff */
[----:B------:R-:W-:-:S02]  /*f910*/  IADD3 R6, P5, R102, 0xc020, RZ ;  /* 0x0000c02066067810 */ /* 0x000fc40007fbe0ff */
[----:B------:R-:W-:Y:S02]  /*f920*/  SHF.R.U64 R9, R9, 0x3, RZ ;  /* 0x0000000309097819 */ /* 0x000fe400000012ff */
[----:B------:R-:W-:Y:S01]  /*f930*/  LOP3.LUT R30, R177, 0x380, RZ, 0xc0, !PT ;  /* 0x00000380b11e7812 */ /* 0x000fe200078ec0ff */
[--C-:B------:R-:W-:Y:S01]  /*f940*/  IMAD.X R99, RZ, RZ, R103.reuse, P5 ;  /* 0x000000ffff637224 */ /* 0x100fe200028e0667 */
        /* <DEDUP_REMOVED lines=21> */
[----:B------:R-:W-:Y:S02]  /*faa0*/  LOP3.LUT R10, R6, 0x380, RZ, 0xc0, !PT ;  /* 0x00000380060a7812 */ /* 0x000fe400078ec0ff */
[----:B------:R-:W-:-:S02]  /*fab0*/  LOP3.LUT R12, R12, R171, RZ, 0x3c, !PT ;  /* 0x000000ab0c0c7212 */ /* 0x000fc400078e3cff */
[----:B------:R-:W-:Y:S02]  /*fac0*/  SHF.R.U64 R38, R38, 0x3, RZ ;  /* 0x0000000326267819 */ /* 0x000fe400000012ff */
[----:B------:R-:W-:Y:S02]  /*fad0*/  LOP3.LUT R70, R187, 0x380, RZ, 0xc0, !PT ;  /* 0x00000380bb467812 */ /* 0x000fe400078ec0ff */
[----:B------:R-:W-:Y:S02]  /*fae0*/  LOP3.LUT R14, R14, R173, RZ, 0x3c, !PT ;  /* 0x000000ad0e0e7212 */ /* 0x000fe400078e3cff */
[----:B------:R-:W-:Y:S02]  /*faf0*/  SHF.R.U64 R46, R46, 0x3, RZ ;  /* 0x000000032e2e7819 */ /* 0x000fe400000012ff */
[----:B------:R-:W-:Y:S02]  /*fb00*/  LOP3.LUT R78, R189, 0x380, RZ, 0xc0, !PT ;  /* 0x00000380bd4e7812 */ /* 0x000fe400078ec0ff */
[----:B------:R-:W-:-:S02]  /*fb10*/  LOP3.LUT R20, R20, R175, RZ, 0x3c, !PT ;  /* 0x000000af14147212 */ /* 0x000fc400078e3cff */
[----:B------:R-:W-:Y:S02]  /*fb20*/  SHF.R.U64 R54, R54, 0x3, RZ ;  /* 0x0000000336367819 */ /* 0x000fe400000012ff */
[----:B------:R-:W-:Y:S02]  /*fb30*/  LOP3.LUT R86, R191, 0x380, RZ, 0xc0, !PT ;  /* 0x00000380bf567812 */ /* 0x000fe400078ec0ff */
[----:B------:R-:W-:Y:S02]  /*fb40*/  LOP3.LUT R30, R30, R177, RZ, 0x3c, !PT ;  /* 0x000000b11e1e7212 */ /* 0x000fe400078e3cff */
[----:B------:R-:W-:Y:S02]  /*fb50*/  SHF.R.U64 R62, R62, 0x3, RZ ;  /* 0x000000033e3e7819 */ /* 0x000fe400000012ff */
[----:B------:R-:W-:Y:S02]  /*fb60*/  LOP3.LUT R94, R193, 0x380, RZ, 0xc0, !PT ;  /* 0x00000380c15e7812 */ /* 0x000fe400078ec0ff */
[----:B------:R-:W-:Y:S01]  /*fb70*/  MOV R102, R102 ;  /* 0x0000006600667202 */ /* 0x000fe20000000f00 */
[----:B------:R-:W-:Y:S01]  /*fb80*/  BAR.SYNC.DEFER_BLOCKING 0x1, 0x100 ;  /* 0x0044000000007b1d */ /* 0x000fe20000010000 */
[----:B------:R-:W-:-:S02]  /*fb90*/  SHF.R.U64 R29, R10, 0x3, RZ ;  /* 0x000000030a1d7819 */ /* 0x000fc400000012ff */
[----:B------:R-:W-:Y:S02]  /*fba0*/  LOP3.LUT R38, R38, R179, RZ, 0x3c, !PT ;  /* 0x000000b326267212 */ /* 0x000fe400078e3cff */
[----:B------:R-:W-:Y:S02]  /*fbb0*/  SHF.R.U64 R70, R70, 0x3, RZ ;  /* 0x0000000346467819 */ /* 0x000fe400000012ff */
[----:B------:R-:W-:Y:S02]  /*fbc0*/  MOV R13, R12 ;  /* 0x0000000c000d7202 */ /* 0x000fe40000000f00 */
[----:B------:R-:W-:Y:S02]  /*fbd0*/  LOP3.LUT R46, R46, R181, RZ, 0x3c, !PT ;  /* 0x000000b52e2e7212 */ /* 0x000fe400078e3cff */
[----:B------:R-:W-:Y:S02]  /*fbe0*/  SHF.R.U64 R78, R78, 0x3, RZ ;  /* 0x000000034e4e7819 */ /* 0x000fe400000012ff */
[----:B------:R-:W-:-:S02]  /*fbf0*/  LOP3.LUT R103, R170, 0x380, RZ, 0xc0, !PT ;  /* 0x00000380aa677812 */ /* 0x000fc400078ec0ff */
[----:B------:R-:W-:Y:S02]  /*fc00*/  MOV R14, R14 ;  /* 0x0000000e000e7202 */ /* 0x000fe40000000f00 */
[----:B------:R-:W-:Y:S02]  /*fc10*/  LOP3.LUT R54, R54, R183, RZ, 0x3c, !PT ;  /* 0x000000b736367212 */ /* 0x000fe400078e3cff */
[----:B------:R-:W-:Y:S02]  /*fc20*/  SHF.R.U64 R86, R86, 0x3, RZ ;  /* 0x0000000356567819 */ /* 0x000fe400000012ff */
[----:B------:R-:W-:Y:S02]  /*fc30*/  LOP3.LUT R171, R22, 0x380, RZ, 0xc0, !PT ;  /* 0x0000038016ab7812 */ /* 0x000fe400078ec0ff */
[----:B------:R-:W-:Y:S01]  /*fc40*/  MOV R20, R20 ;  /* 0x0000001400147202 */ /* 0x000fe20000000f00 */
[----:B------:R-:W-:Y:S01]  /*fc50*/  STSM.16.M88.4 [R102], R24 ;  /* 0x0000001866007844 */ /* 0x000fe20000000200 */
[----:B------:R-:W-:-:S02]  /*fc60*/  LOP3.LUT R62, R62, R185, RZ, 0x3c, !PT ;  /* 0x000000b93e3e7212 */ /* 0x000fc400078e3cff */
[----:B------:R-:W-:Y:S01]  /*fc70*/  SHF.R.U64 R94, R94, 0x3, RZ ;  /* 0x000000035e5e7819 */ /* 0x000fe200000012ff */
[----:B------:R0:W-:Y:S01]  /*fc80*/  STSM.16.M88.4 [R13], R32 ;  /* 0x000000200d007844 */ /* 0x0001e20000000200 */
[----:B------:R-:W-:Y:S02]  /*fc90*/  LOP3.LUT R98, R29, R6, RZ, 0x3c, !PT ;  /* 0x000000061d627212 */ /* 0x000fe400078e3cff */
[----:B------:R-:W-:Y:S01]  /*fca0*/  MOV R30, R30 ;  /* 0x0000001e001e7202 */ /* 0x000fe20000000f00 */
[----:B------:R1:W-:Y:S01]  /*fcb0*/  STSM.16.M88.4 [R14], R40 ;  /* 0x000000280e007844 */ /* 0x0003e20000000200 */
[----:B------:R-:W-:Y:S02]  /*fcc0*/  F2FP.F16.F32.PACK_AB R59, R156, R59 ;  /* 0x0000003b9c3b723e */ /* 0x000fe400000000ff */
[----:B------:R-:W-:Y:S01]  /*fcd0*/  F2FP.F16.F32.PACK_AB R65, R155, R66 ;  /* 0x000000429b41723e */ /* 0x000fe200000000ff */
[----:B------:R2:W-:Y:S01]  /*fce0*/  STSM.16.M88.4 [R20], R48 ;  /* 0x0000003014007844 */ /* 0x0005e20000000200 */
[----:B------:R-:W-:-:S02]  /*fcf0*/  F2FP.F16.F32.PACK_AB R72, R73, R72 ;  /* 0x000000484948723e */ /* 0x000fc400000000ff */
[----:B------:R-:W-:Y:S01]  /*fd00*/  LOP3.LUT R70, R70, R187, RZ, 0x3c, !PT ;  /* 0x000000bb46467212 */ /* 0x000fe200078e3cff */
[----:B------:R2:W-:Y:S01]  /*fd10*/  STSM.16.M88.4 [R30], R56 ;  /* 0x000000381e007844 */ /* 0x0005e20000000200 */
[----:B------:R-:W-:Y:S02]  /*fd20*/  MOV R38, R38 ;  /* 0x0000002600267202 */ /* 0x000fe40000000f00 */
[----:B------:R-:W-:Y:S02]  /*fd30*/  F2FP.F16.F32.PACK_AB R66, R69, R68 ;  /* 0x000000444542723e */ /* 0x000fe400000000ff */
[----:B------:R-:W-:Y:S02]  /*fd40*/  F2FP.F16.F32.PACK_AB R67, R154, R67 ;  /* 0x000000439a43723e */ /* 0x000fe400000000ff */
[----:B------:R-:W-:Y:S02]  /*fd50*/  F2FP.F16.F32.PACK_AB R73, R153, R74 ;  /* 0x0000004a9949723e */ /* 0x000fe400000000ff */
[----:B------:R-:W-:Y:S01]  /*fd60*/  F2FP.F16.F32.PACK_AB R80, R81, R80 ;  /* 0x000000505150723e */ /* 0x000fe200000000ff */
[----:B------:R2:W-:Y:S01]  /*fd70*/  STSM.16.M88.4 [R38], R64 ;  /* 0x0000004026007844 */ /* 0x0005e20000000200 */
[----:B------:R-:W-:-:S02]  /*fd80*/  LOP3.LUT R78, R78, R189, RZ, 0x3c, !PT ;  /* 0x000000bd4e4e7212 */ /* 0x000fc400078e3cff */
[----:B------:R-:W-:Y:S02]  /*fd90*/  SHF.R.U64 R103, R103, 0x3, RZ ;  /* 0x0000000367677819 */ /* 0x000fe400000012ff */
[----:B------:R-:W-:Y:S02]  /*fda0*/  MOV R46, R46 ;  /* 0x0000002e002e7202 */ /* 0x000fe40000000f00 */
[----:B------:R-:W-:Y:S02]  /*fdb0*/  F2FP.F16.F32.PACK_AB R74, R77, R76 ;  /* 0x0000004c4d4a723e */ /* 0x000fe400000000ff */
[----:B------:R-:W-:Y:S01]  /*fdc0*/  F2FP.F16.F32.PACK_AB R75, R152, R75 ;  /* 0x0000004b984b723e */ /* 0x000fe200000000ff */
[----:B------:R-:W3:Y:S01]  /*fdd0*/  LDC R76, c[0x0][0xbe8] ;  /* 0x0002fa00ff4c7b82 */ /* 0x000ee20000000800 */
[----:B------:R-:W-:Y:S02]  /*fde0*/  F2FP.F16.F32.PACK_AB R81, R17, R82 ;  /* 0x000000521151723e */ /* 0x000fe400000000ff */
[----:B------:R-:W-:Y:S01]  /*fdf0*/  F2FP.F16.F32.PACK_AB R88, R89, R88 ;  /* 0x000000585958723e */ /* 0x000fe200000000ff */
[----:B------:R2:W-:Y:S01]  /*fe00*/  STSM.16.M88.4 [R46], R72 ;  /* 0x000000482e007844 */ /* 0x0005e20000000200 */
[----:B------:R-:W-:-:S02]  /*fe10*/  LOP3.LUT R86, R86, R191, RZ, 0x3c, !PT ;  /* 0x000000bf56567212 */ /* 0x000fc400078e3cff */
[----:B------:R-:W-:Y:S02]  /*fe20*/  SHF.R.U64 R171, R171, 0x3, RZ ;  /* 0x00000003abab7819 */ /* 0x000fe400000012ff */
[----:B------:R-:W-:Y:S02]  /*fe30*/  MOV R54, R54 ;  /* 0x0000003600367202 */ /* 0x000fe40000000f00 */
[----:B------:R-:W-:Y:S02]  /*fe40*/  F2FP.F16.F32.PACK_AB R82, R85, R84 ;  /* 0x000000545552723e */ /* 0x000fe400000000ff */
[----:B------:R-:W-:Y:S02]  /*fe50*/  F2FP.F16.F32.PACK_AB R83, R3, R83 ;  /* 0x000000530353723e */ /* 0x000fe400000000ff */
[----:B------:R-:W-:Y:S02]  /*fe60*/  F2FP.F16.F32.PACK_AB R89, R91, R90 ;  /* 0x0000005a5b59723e */ /* 0x000fe400000000ff */
[----:B------:R-:W-:Y:S01]  /*fe70*/  LOP3.LUT R94, R94, R193, RZ, 0x3c, !PT ;  /* 0x000000c15e5e7212 */ /* 0x000fe200078e3cff */
[----:B------:R2:W-:Y:S01]  /*fe80*/  STSM.16.M88.4 [R54], R80 ;  /* 0x0000005036007844 */ /* 0x0005e20000000200 */
[----:B------:R-:W-:-:S02]  /*fe90*/  MOV R62, R62 ;  /* 0x0000003e003e7202 */ /* 0x000fc40000000f00 */
[----:B------:R-:W-:Y:S02]  /*fea0*/  MOV R12, R98 ;  /* 0x00000062000c7202 */ /* 0x000fe40000000f00 */
        /* <DEDUP_REMOVED lines=12> */
[----:B------:R-:W-:-:S02]  /*ff70*/  LOP3.LUT R8, R103, R170, RZ, 0x3c, !PT ;  /* 0x000000aa67087212 */ /* 0x000fc400078e3cff */
[----:B------:R-:W-:Y:S02]  /*ff80*/  MOV R78, R78 ;  /* 0x0000004e004e7202 */ /* 0x000fe40000000f00 */
        /* <DEDUP_REMOVED lines=34> */
[----:B------:R-:W-:-:S09]  /*101b0*/  R2UR UR7, R220 ;  /* 0x00000000dc0772ca */ /* 0x000fd200000e0000 */
[----:B------:R-:W-:-:S06]  /*101c0*/  UIMAD.WIDE UR8, UR4, 0x4, UR8 ;  /* 0x00000004040878a5 */ /* 0x000fcc000f8e0208 */
[----:B------:R-:W-:Y:S02]  /*101d0*/  IMAD.U32 R8, RZ, RZ, UR8 ;  /* 0x00000008ff087e24 */ /* 0x000fe4000f8e00ff */
[----:B------:R-:W-:Y:S01]  /*101e0*/  IMAD.U32 R9, RZ, RZ, UR9 ;  /* 0x00000009ff097e24 */ /* 0x000fe2000f8e00ff */
[----:B------:R-:W-:Y:S01]  /*101f0*/  BAR.SYNC.DEFER_BLOCKING 0x1, 0x100 ;  /* 0x0044000000007b1d */ /* 0x000fe20000010000 */
[----:B---3--:R-:W-:-:S05]  /*10200*/  ISETP.NE.AND P1, PT, R76, 0x1, PT ;  /* 0x000000014c00780c */ /* 0x008fca0003f25270 */
[----:B------:R-:W-:Y:S01]  /*10210*/  ULDC.64 UR8, c[0x0][0xc08] ;  /* 0x0003020000087ab9 */ /* 0x000fe20000000a00 */
[----:B------:R-:W3:Y:S01]  /*10220*/  @P0 LDG.E R3, desc[UR10][R8.64] ;  /* 0x0000000a08030981 */ /* 0x000ee2000c1e1900 */
[----:B------:R-:W-:-:S06]  /*10230*/  UISETP.NE.U32.AND UP1, UPT, UR8, URZ, UPT ;  /* 0x0000003f0800728c */ /* 0x000fcc000bf25070 */
[----:B------:R-:W4:Y:S01]  /*10240*/  @P1 LDC R11, c[0x0][0xbec] ;  /* 0x0002fb00ff0b1b82 */ /* 0x000f220000000800 */
[----:B------:R-:W-:-:S07]  /*10250*/  UISETP.NE.AND.EX UP1, UPT, UR9, URZ, UPT, UP1 ;  /* 0x0000003f0900728c */ /* 0x000fce000bf25310 */
[----:B0-----:R-:W0:Y:S01]  /*10260*/  @P1 LDC R13, c[0x0][0xbf0] ;  /* 0x0002fc00ff0d1b82 */ /* 0x001e220000000800 */
[----:B------:R-:W-:-:S03]  /*10270*/  PLOP3.LUT P2, PT, PT, PT, UP1, 0x80, 0x0 ;  /* 0x000000000000781c */ /* 0x000fc60003f4f018 */
[----:B------:R-:W-:-:S04]  /*10280*/  @UP1 ULEA UR8, UP2, UR4, UR8, 0x2 ;  /* 0x0000000804081291 */ /* 0x000fc8000f84103f */
[----:B------:R-:W-:Y:S02]  /*10290*/  @UP1 ULEA.HI.X UR9, UR4, UR9, UR7, 0x2, UP2 ;  /* 0x0000000904091291 */ /* 0x000fe400090f1407 */
[----:B-1----:R-:W-:Y:S01]  /*102a0*/  IMAD.U32 R14, RZ, RZ, UR8 ;  /* 0x00000008ff0e7e24 */ /* 0x002fe2000f8e00ff */
[----:B------:R-:W-:Y:S01]  /*102b0*/  ULDC UR7, c[0x0][0xa88] ;  /* 0x0002a20000077ab9 */ /* 0x000fe20000000800 */
[----:B------:R-:W-:Y:S02]  /*102c0*/  UMOV UR4, URZ ;  /* 0x0000003f00047c82 */ /* 0x000fe40008000000 */
[----:B------:R-:W-:Y:S01]  /*102d0*/  IMAD.U32 R15, RZ, RZ, UR9 ;  /* 0x00000009ff0f7e24 */ /* 0x000fe2000f8e00ff */
[----:B---3--:R-:W-:Y:S01]  /*102e0*/  @P0 R2UR UR4, R3 ;  /* 0x00000000030402ca */ /* 0x008fe200000e0000 */
[----:B------:R-:W-:-:S06]  /*102f0*/  IMAD.U32 R3, RZ, RZ, UR7 ;  /* 0x00000007ff037e24 */ /* 0x000fcc000f8e00ff */
[----:B------:R2:W5:Y:S01]  /*10300*/  @P2 LDG.E R3, desc[UR10][R14.64] ;  /* 0x0000000a0e032981 */ /* 0x000562000c1e1900 */
[----:B0---4-:R-:W-:Y:S07]  /*10310*/  @P2 BRA `(.L_x_2634) ;  /* 0x0000000000142947 */ /* 0x011fee0003800000 */
[----:B------:R-:W-:Y:S05]  /*10320*/  @!P0 BRA `(.L_x_2634) ;  /* 0x0000000000108947 */ /* 0x000fea0003800000 */
[----:B------:R-:W-:Y:S02]  /*10330*/  ULDC.64 UR8, c[0x0][0x208] ;  /* 0x0000820000087ab9 */ /* 0x000fe40000000a00 */
[----:B--2---:R-:W2:Y:S04]  /*10340*/  LDG.E R6, desc[UR8][R8.64] ;  /* 0x0000000808067981 */ /* 0x004ea8000c1e1900 */
[----:B-----5:R-:W2:Y:S02]  /*10350*/  LDG.E R3, desc[UR8][R8.64+0x4] ;  /* 0x0000040808037981 */ /* 0x020ea4000c1e1900 */
[----:B--2---:R-:W-:-:S07]  /*10360*/  IMAD.IADD R3, R3, 0x1, -R6 ;  /* 0x0000000103037824 */ /* 0x004fce00078e0a06 */
.L_x_2634:
[----:B------:R-:W-:Y:S01]  /*10370*/  R2UR UR18, R219 ;  /* 0x00000000db1272ca */ /* 0x000fe200000e0000 */
[----:B------:R-:W-:Y:S01]  /*10380*/  ULDC.64 UR12, c[0x0][0xb90] ;  /* 0x0002e400000c7ab9 */ /* 0x000fe20000000a00 */
[----:B------:R-:W-:Y:S01]  /*10390*/  R2UR UR17, R23 ;  /* 0x00000000171172ca */ /* 0x000fe200000e0000 */
[----:B------:R-:W-:Y:S01]  /*103a0*/  USHF.R.S32.HI UR11, URZ, 0x1f, UR4 ;  /* 0x0000001f3f0b7899 */ /* 0x000fe20008011404 */
[----:B------:R-:W-:Y:S01]  /*103b0*/  R2UR UR16, R220 ;  /* 0x00000000dc1072ca */ /* 0x000fe200000e0000 */
[----:B------:R-:W-:Y:S01]  /*103c0*/  UMOV UR10, UR4 ;  /* 0x00000004000a7c82 */ /* 0x000fe20008000000 */
[----:B------:R-:W-:Y:S01]  /*103d0*/  R2UR UR15, R218 ;  /* 0x00000000da0f72ca */ /* 0x000fe200000e0000 */
[----:B------:R-:W-:Y:S01]  /*103e0*/  IMAD R9, R221, 0x40, R18 ;  /* 0x00000040dd097824 */ /* 0x000fe200078e0212 */
[----:B------:R-:W0:Y:S01]  /*103f0*/  @P1 LDC R17, c[0x0][0xbf0] ;  /* 0x0002fc00ff111b82 */ /* 0x000e220000000800 */
[----:B--2--5:R-:W-:Y:S01]  /*10400*/  IMAD R81, R3, R76, RZ ;  /* 0x0000004c03517224 */ /* 0x024fe200078e02ff */
[----:B------:R-:W-:Y:S01]  /*10410*/  ULDC.64 UR20, c[0x0][0x208] ;  /* 0x0000820000147ab9 */ /* 0x000fe20000000a00 */
[----:B------:R-:W-:-:S02]  /*10420*/  IMAD.WIDE R4, R9, 0x2, R4 ;  /* 0x0000000209047825 */ /* 0x000fc400078e0204 */
[----:B------:R-:W-:Y:S02]  /*10430*/  USHF.R.S32.HI UR14, URZ, 0x1f, UR18 ;  /* 0x0000001f3f0e7899 */ /* 0x000fe40008011412 */
[----:B------:R-:W-:Y:S01]  /*10440*/  VIADD R10, R213, UR17 ;  /* 0x00000011d50a7c36 */ /* 0x000fe20008000000 */
[----:B------:R-:W-:Y:S01]  /*10450*/  UIMAD.WIDE.U32 UR8, UR18, UR12, UR10 ;  /* 0x0000000c120872a5 */ /* 0x000fe2000f8e000a */
[----:B------:R-:W-:Y:S01]  /*10460*/  IADD3 R29, P3, R4, 0x4000, RZ ;  /* 0x00004000041d7810 */ /* 0x000fe20007f7e0ff */
[----:B------:R-:W-:Y:S01]  /*10470*/  UIMAD UR7, UR14, UR12, URZ ;  /* 0x0000000c0e0772a4 */ /* 0x000fe2000f8e023f */
[----:B------:R-:W-:Y:S01]  /*10480*/  @P1 IMAD.HI.U32 R6, R10, R11, RZ ;  /* 0x0000000b0a061227 */ /* 0x000fe200078e00ff */
[----:B------:R-:W-:Y:S01]  /*10490*/  USEL UR16, UR16, URZ, !UP0 ;  /* 0x0000003f10107287 */ /* 0x000fe2000c000000 */
[----:B------:R-:W-:Y:S01]  /*104a0*/  LOP3.LUT R28, R29, 0x380, RZ, 0xc0, !PT ;  /* 0x000003801d1c7812 */ /* 0x000fe200078ec0ff */
[----:B------:R-:W-:Y:S01]  /*104b0*/  UIMAD UR7, UR18, UR13, UR7 ;  /* 0x0000000d120772a4 */ /* 0x000fe2000f8e0207 */
[----:B------:R-:W-:Y:S01]  /*104c0*/  IMAD.MOV.U32 R8, RZ, RZ, R10 ;  /* 0x000000ffff087224 */ /* 0x000fe200078e000a */
[----:B------:R-:W-:Y:S01]  /*104d0*/  @P1 SHF.R.U32.HI R8, RZ, R13, R6 ;  /* 0x0000000dff081219 */ /* 0x000fe20000011606 */
[----:B------:R-:W-:Y:S01]  /*104e0*/  ULDC.64 UR12, c[0x0][0xb98] ;  /* 0x0002e600000c7ab9 */ /* 0x000fe20000000a00 */
[----:B------:R-:W-:Y:S01]  /*104f0*/  UIADD3 UR9, UR9, UR7, URZ ;  /* 0x0000000709097290 */ /* 0x000fe2000fffe03f */
[----:B------:R-:W-:Y:S01]  /*10500*/  SHF.R.U64 R28, R28, 0x3, RZ ;  /* 0x000000031c1c7819 */ /* 0x000fe200000012ff */
[----:B------:R-:W-:Y:S01]  /*10510*/  USEL UR15, UR15, URZ, !UP0 ;  /* 0x0000003f0f0f7287 */ /* 0x000fe2000c000000 */
[--C-:B------:R-:W-:Y:S01]  /*10520*/  IMAD.MOV R11, RZ, RZ, -R8.reuse ;  /* 0x000000ffff0b7224 */ /* 0x100fe200078e0a08 */
[----:B------:R-:W-:Y:S01]  /*10530*/  UIMAD UR7, UR16, UR12, URZ ;  /* 0x0000000c100772a4 */ /* 0x000fe2000f8e023f */
[----:B------:R-:W-:Y:S01]  /*10540*/  SHF.R.S32.HI R9, RZ, 0x1f, R8 ;  /* 0x0000001fff097819 */ /* 0x000fe20000011408 */
[----:B------:R-:W-:Y:S01]  /*10550*/  UIMAD.WIDE.U32 UR8, UR15, UR12, UR8 ;  /* 0x0000000c0f0872a5 */ /* 0x000fe2000f8e0008 */
[----:B------:R-:W-:Y:S01]  /*10560*/  IMAD R11, R76, R11, R10 ;  /* 0x0000000b4c0b7224 */ /* 0x000fe200078e020a */
[----:B------:R-:W-:Y:S01]  /*10570*/  UIMAD UR7, UR15, UR13, UR7 ;  /* 0x0000000d0f0772a4 */ /* 0x000fe2000f8e0207 */
[----:B------:R-:W-:Y:S01]  /*10580*/  LOP3.LUT R28, R28, R29, RZ, 0x3c, !PT ;  /* 0x0000001d1c1c7212 */ /* 0x000fe200078e3cff */
[----:B------:R-:W-:Y:S01]  /*10590*/  IMAD.X R29, RZ, RZ, R5, P3 ;  /* 0x000000ffff1d7224 */ /* 0x000fe200018e0605 */
[----:B------:R-:W-:Y:S01]  /*105a0*/  IADD3 R45, P3, R4, 0xa000, RZ ;  /* 0x0000a000042d7810 */ /* 0x000fe20007f7e0ff */
[----:B------:R-:W-:Y:S01]  /*105b0*/  VIADD R14, R225, UR17 ;  /* 0x00000011e10e7c36 */ /* 0x000fe20008000000 */
[----:B------:R-:W-:Y:S01]  /*105c0*/  IADD3 R8, P0, R8, UR8, RZ ;  /* 0x0000000808087c10 */ /* 0x000fe2000ff1e0ff */
[----:B------:R-:W-:Y:S01]  /*105d0*/  IMAD.U32 R10, RZ, RZ, UR7 ;  /* 0x00000007ff0a7e24 */ /* 0x000fe2000f8e00ff */
[----:B------:R-:W-:Y:S01]  /*105e0*/  SHF.R.S32.HI R6, RZ, 0x1f, R11 ;  /* 0x0000001fff067819 */ /* 0x000fe2000001140b */
[----:B------:R-:W-:Y:S01]  /*105f0*/  ULDC.64 UR12, c[0x0][0xaa0] ;  /* 0x0002a800000c7ab9 */ /* 0x000fe20000000a00 */
[----:B------:R-:W-:-:S02]  /*10600*/  IADD3 R33, P2, R4, 0x5000, RZ ;  /* 0x0000500004217810 */ /* 0x000fc40007f5e0ff */
[----:B------:R-:W-:Y:S01]  /*10610*/  IADD3.X R9, R9, UR9, R10, P0, !PT ;  /* 0x0000000909097c10 */ /* 0x000fe200087fe40a */
[----:B------:R-:W-:Y:S01]  /*10620*/  ULDC.64 UR8, c[0x0][0xb88] ;  /* 0x0002e20000087ab9 */ /* 0x000fe20000000a00 */
[----:B------:R-:W-:Y:S01]  /*10630*/  LOP3.LUT R44, R45, 0x380, RZ, 0xc0, !PT ;  /* 0x000003802d2c7812 */ /* 0x000fe200078ec0ff */
[----:B------:R-:W-:Y:S01]  /*10640*/  IMAD R6, R6, UR8, RZ ;  /* 0x0000000806067c24 */ /* 0x000fe2000f8e02ff */
[----:B------:R-:W-:Y:S01]  /*10650*/  LOP3.LUT R32, R33, 0x380, RZ, 0xc0, !PT ;  /* 0x0000038021207812 */ /* 0x000fe200078ec0ff */
[C---:B------:R-:W-:Y:S01]  /*10660*/  IMAD.WIDE.U32 R8, R11.reuse, UR8, R8 ;  /* 0x000000080b087c25 */ /* 0x040fe2000f8e0008 */
[----:B------:R-:W-:Y:S02]  /*10670*/  SHF.R.U64 R44, R44, 0x3, RZ ;  /* 0x000000032c2c7819 */ /* 0x000fe400000012ff */
[----:B------:R-:W-:Y:S01]  /*10680*/  SHF.R.U64 R32, R32, 0x3, RZ ;  /* 0x0000000320207819 */ /* 0x000fe200000012ff */
[----:B------:R-:W-:Y:S01]  /*10690*/  IMAD R15, R11, UR9, R6 ;  /* 0x000000090b0f7c24 */ /* 0x000fe2000f8e0206 */
[----:B------:R-:W-:Y:S01]  /*106a0*/  ULDC.64 UR8, c[0x0][0xb50] ;  /* 0x0002d40000087ab9 */ /* 0x000fe20000000a00 */
[----:B------:R-:W-:Y:S01]  /*106b0*/  LOP3.LUT R44, R44, R45, RZ, 0x3c, !PT ;  /* 0x0000002d2c2c7212 */ /* 0x000fe200078e3cff */
[----:B------:R-:W-:Y:S01]  /*106c0*/  IMAD.X R45, RZ, RZ, R5, P3 ;  /* 0x000000ffff2d7224 */ /* 0x000fe200018e0605 */
[----:B------:R-:W-:Y:S01]  /*106d0*/  LEA R10, P0, R8, UR8, 0x2 ;  /* 0x00000008080a7c11 */ /* 0x000fe2000f8010ff */
[----:B------:R-:W-:Y:S01]  /*106e0*/  IMAD.IADD R9, R9, 0x1, R15 ;  /* 0x0000000109097824 */ /* 0x000fe200078e020f */
[----:B------:R-:W-:Y:S01]  /*106f0*/  IADD3 R13, P5, R4, 0x1000, RZ ;  /* 0x00001000040d7810 */ /* 0x000fe20007fbe0ff */
[----:B------:R-:W-:Y:S01]  /*10700*/  VIADD R6, R14, 0x8 ;  /* 0x000000080e067836 */ /* 0x000fe20000000000 */
[----:B------:R-:W-:Y:S01]  /*10710*/  IADD3 R21, P4, R4, 0x2000, RZ ;  /* 0x0000200004157810 */ /* 0x000fe20007f9e0ff */
[----:B------:R-:W-:Y:S01]  /*10720*/  SHFL.IDX PT, R46, R10, RZ, 0x1c1f ;  /* 0x001c1fff0a2e7589 */ /* 0x000fe200000e0000 */
[----:B------:R-:W-:-:S02]  /*10730*/  LEA.HI.X R11, R8, UR9, R9, 0x2, P0 ;  /* 0x00000009080b7c11 */ /* 0x000fc400080f1409 */
[----:B------:R-:W-:Y:S01]  /*10740*/  IADD3 R25, P0, R4, 0x3000, RZ ;  /* 0x0000300004197810 */ /* 0x000fe20007f1e0ff */
[----:B------:R-:W-:Y:S01]  /*10750*/  SHFL.IDX PT, R50, R10, 0x1, 0x1c1f ;  /* 0x003c1f000a327f89 */ /* 0x000fe200000e0000 */
[----:B------:R-:W-:Y:S01]  /*10760*/  LOP3.LUT R32, R32, R33, RZ, 0x3c, !PT ;  /* 0x0000002120207212 */ /* 0x000fe200078e3cff */
[----:B------:R-:W-:Y:S01]  /*10770*/  IMAD.X R33, RZ, RZ, R5, P2 ;  /* 0x000000ffff217224 */ /* 0x000fe200010e0605 */
[----:B------:R-:W-:Y:S01]  /*10780*/  LOP3.LUT R24, R25, 0x380, RZ, 0xc0, !PT ;  /* 0x0000038019187812 */ /* 0x000fe200078ec0ff */
[----:B------:R-:W1:Y:S01]  /*10790*/  SHFL.IDX PT, R47, R11, RZ, 0x1c1f ;  /* 0x001c1fff0b2f7589 */ /* 0x000e6200000e0000 */
[----:B------:R-:W-:Y:S02]  /*107a0*/  IADD3 R8, P3, R4, 0xf000, RZ ;  /* 0x0000f00004087810 */ /* 0x000fe40007f7e0ff */
[----:B------:R-:W-:Y:S01]  /*107b0*/  SHF.R.U64 R24, R24, 0x3, RZ ;  /* 0x0000000318187819 */ /* 0x000fe200000012ff */
[----:B------:R-:W2:Y:S01]  /*107c0*/  SHFL.IDX PT, R51, R11, 0x1, 0x1c1f ;  /* 0x003c1f000b337f89 */ /* 0x000ea200000e0000 */
[----:B------:R-:W-:-:S02]  /*107d0*/  IADD3 R49, P2, R4, 0xb000, RZ ;  /* 0x0000b00004317810 */ /* 0x000fc40007f5e0ff */
[----:B------:R-:W-:Y:S02]  /*107e0*/  LOP3.LUT R12, R13, 0x380, RZ, 0xc0, !PT ;  /* 0x000003800d0c7812 */ /* 0x000fe400078ec0ff */
[----:B------:R-:W-:Y:S02]  /*107f0*/  LOP3.LUT R20, R21, 0x380, RZ, 0xc0, !PT ;  /* 0x0000038015147812 */ /* 0x000fe400078ec0ff */
[----:B------:R-:W-:Y:S01]  /*10800*/  IADD3 R37, P6, R4, 0x6000, RZ ;  /* 0x0000600004257810 */ /* 0x000fe20007fde0ff */
[----:B------:R-:W-:Y:S01]  /*10810*/  UIMAD UR7, UR11, UR12, URZ ;  /* 0x0000000c0b0772a4 */ /* 0x000fe2000f8e023f */
[----:B------:R-:W-:Y:S01]  /*10820*/  LOP3.LUT R24, R24, R25, RZ, 0x3c, !PT ;  /* 0x0000001918187212 */ /* 0x000fe200078e3cff */
[--C-:B------:R-:W-:Y:S01]  /*10830*/  IMAD.X R25, RZ, RZ, R5.reuse, P0 ;  /* 0x000000ffff197224 */ /* 0x100fe200000e0605 */
[----:B------:R-:W-:Y:S01]  /*10840*/  IADD3 R57, P0, R4, 0x9000, RZ ;  /* 0x0000900004397810 */ /* 0x000fe20007f1e0ff */
[----:B------:R-:W-:Y:S01]  /*10850*/  UIMAD.WIDE.U32 UR8, UR4, UR12, URZ ;  /* 0x0000000c040872a5 */ /* 0x000fe2000f8e003f */
[----:B------:R-:W-:Y:S01]  /*10860*/  LOP3.LUT R3, R8, 0x380, RZ, 0xc0, !PT ;  /* 0x0000038008037812 */ /* 0x000fe200078ec0ff */
[----:B------:R-:W-:Y:S01]  /*10870*/  ULDC.64 UR10, c[0x0][0xae8] ;  /* 0x0002ba00000a7ab9 */ /* 0x000fe20000000a00 */
[----:B------:R-:W-:Y:S01]  /*10880*/  LOP3.LUT R56, R57, 0x380, RZ, 0xc0, !PT ;  /* 0x0000038039387812 */ /* 0x000fe200078ec0ff */
[----:B------:R-:W-:Y:S01]  /*10890*/  IMAD.X R53, RZ, RZ, R5, P3 ;  /* 0x000000ffff357224 */ /* 0x000fe200018e0605 */
[----:B------:R-:W-:-:S02]  /*108a0*/  LOP3.LUT R48, R49, 0x380, RZ, 0xc0, !PT ;  /* 0x0000038031307812 */ /* 0x000fc400078ec0ff */
[----:B------:R-:W-:Y:S02]  /*108b0*/  SHF.R.U64 R56, R56, 0x3, RZ ;  /* 0x0000000338387819 */ /* 0x000fe400000012ff */
[----:B------:R-:W-:Y:S02]  /*108c0*/  SHF.R.U64 R12, R12, 0x3, RZ ;  /* 0x000000030c0c7819 */ /* 0x000fe400000012ff */
[----:B------:R-:W-:Y:S02]  /*108d0*/  SHF.R.U64 R20, R20, 0x3, RZ ;  /* 0x0000000314147819 */ /* 0x000fe400000012ff */
[----:B------:R-:W-:Y:S02]  /*108e0*/  SHF.R.U64 R3, R3, 0x3, RZ ;  /* 0x0000000303037819 */ /* 0x000fe400000012ff */
[----:B------:R-:W-:Y:S01]  /*108f0*/  LOP3.LUT R56, R56, R57, RZ, 0x3c, !PT ;  /* 0x0000003938387212 */ /* 0x000fe200078e3cff */
[----:B------:R-:W-:Y:S01]  /*10900*/  IMAD.X R57, RZ, RZ, R5, P0 ;  /* 0x000000ffff397224 */ /* 0x000fe200000e0605 */
[----:B------:R-:W-:-:S02]  /*10910*/  SHF.R.U64 R48, R48, 0x3, RZ ;  /* 0x0000000330307819 */ /* 0x000fc400000012ff */
[----:B------:R-:W-:Y:S01]  /*10920*/  LOP3.LUT R12, R12, R13, RZ, 0x3c, !PT ;  /* 0x0000000d0c0c7212 */ /* 0x000fe200078e3cff */
[--C-:B------:R-:W-:Y:S01]  /*10930*/  IMAD.X R13, RZ, RZ, R5.reuse, P5 ;  /* 0x000000ffff0d7224 */ /* 0x100fe200028e0605 */
[----:B------:R-:W-:Y:S01]  /*10940*/  LOP3.LUT R20, R20, R21, RZ, 0x3c, !PT ;  /* 0x0000001514147212 */ /* 0x000fe200078e3cff */
[----:B------:R-:W-:Y:S01]  /*10950*/  IMAD.X R21, RZ, RZ, R5, P4 ;  /* 0x000000ffff157224 */ /* 0x000fe200020e0605 */
[----:B------:R-:W-:Y:S02]  /*10960*/  LOP3.LUT P0, RZ, R223, 0x3, RZ, 0xc0, !PT ;  /* 0x00000003dfff7812 */ /* 0x000fe4000780c0ff */
[C---:B------:R-:W-:Y:S02]  /*10970*/  IADD3 R41, P5, R4.reuse, 0x7000, RZ ;  /* 0x0000700004297810 */ /* 0x040fe40007fbe0ff */
[----:B------:R-:W-:Y:S02]  /*10980*/  IADD3 R65, P4, R4, 0x8000, RZ ;  /* 0x0000800004417810 */ /* 0x000fe40007f9e0ff */
[----:B------:R-:W-:-:S02]  /*10990*/  LOP3.LUT R52, R3, R8, RZ, 0x3c, !PT ;  /* 0x0000000803347212 */ /* 0x000fc400078e3cff */
[----:B------:R-:W-:Y:S01]  /*109a0*/  LOP3.LUT R48, R48, R49, RZ, 0x3c, !PT ;  /* 0x0000003130307212 */ /* 0x000fe200078e3cff */
[----:B------:R-:W3:Y:S01]  /*109b0*/  @P1 LDC R3, c[0x0][0xbec] ;  /* 0x0002fb00ff031b82 */ /* 0x000ee20000000800 */
[----:B------:R-:W-:Y:S01]  /*109c0*/  IMAD.X R49, RZ, RZ, R5, P2 ;  /* 0x000000ffff317224 */ /* 0x000fe200010e0605 */
[-C--:B------:R-:W-:Y:S02]  /*109d0*/  ISETP.GE.OR P2, PT, R14, R81.reuse, P0 ;  /* 0x000000510e00720c */ /* 0x080fe40000746670 */
[----:B------:R-:W-:Y:S02]  /*109e0*/  LOP3.LUT R36, R37, 0x380, RZ, 0xc0, !PT ;  /* 0x0000038025247812 */ /* 0x000fe400078ec0ff */
[----:B------:R-:W-:Y:S02]  /*109f0*/  LOP3.LUT R40, R41, 0x380, RZ, 0xc0, !PT ;  /* 0x0000038029287812 */ /* 0x000fe400078ec0ff */
[----:B------:R-:W-:Y:S02]  /*10a00*/  LOP3.LUT R64, R65, 0x380, RZ, 0xc0, !PT ;  /* 0x0000038041407812 */ /* 0x000fe400078ec0ff */
[----:B------:R-:W-:-:S02]  /*10a10*/  ISETP.GE.OR P0, PT, R6, R81, P0 ;  /* 0x000000510600720c */ /* 0x000fc40000706670 */
[----:B------:R-:W-:Y:S02]  /*10a20*/  LOP3.LUT R9, R4, 0x380, RZ, 0xc0, !PT ;  /* 0x0000038004097812 */ /* 0x000fe400078ec0ff */
[----:B------:R-:W-:Y:S01]  /*10a30*/  SHF.R.U64 R36, R36, 0x3, RZ ;  /* 0x0000000324247819 */ /* 0x000fe200000012ff */
[----:B------:R-:W-:Y:S01]  /*10a40*/  UIMAD UR7, UR4, UR13, UR7 ;  /* 0x0000000d040772a4 */ /* 0x000fe2000f8e0207 */
[----:B------:R-:W-:Y:S01]  /*10a50*/  SHF.R.U64 R40, R40, 0x3, RZ ;  /* 0x0000000328287819 */ /* 0x000fe200000012ff */
[----:B-1----:R1:W-:Y:S01]  /*10a60*/  @!P2 ST.E desc[UR20][R46.64], R0 ;  /* 0x000000002e00a985 */ /* 0x0023e2000c101914 */
[----:B------:R-:W-:Y:S02]  /*10a70*/  SHF.R.U64 R64, R64, 0x3, RZ ;  /* 0x0000000340407819 */ /* 0x000fe400000012ff */
[----:B------:R-:W-:Y:S02]  /*10a80*/  SHF.R.U64 R9, R9, 0x3, RZ ;  /* 0x0000000309097819 */ /* 0x000fe400000012ff */
[----:B------:R-:W-:Y:S01]  /*10a90*/  LOP3.LUT R36, R36, R37, RZ, 0x3c, !PT ;  /* 0x0000002524247212 */ /* 0x000fe200078e3cff */
[--C-:B------:R-:W-:Y:S01]  /*10aa0*/  IMAD.X R37, RZ, RZ, R5.reuse, P6 ;  /* 0x000000ffff257224 */ /* 0x100fe200030e0605 */
[----:B------:R-:W-:Y:S01]  /*10ab0*/  LOP3.LUT R40, R40, R41, RZ, 0x3c, !PT ;  /* 0x0000002928287212 */ /* 0x000fe200078e3cff */
[--C-:B------:R-:W-:Y:S01]  /*10ac0*/  IMAD.X R41, RZ, RZ, R5.reuse, P5 ;  /* 0x000000ffff297224 */ /* 0x100fe200028e0605 */
[----:B------:R-:W-:Y:S01]  /*10ad0*/  LOP3.LUT R64, R64, R65, RZ, 0x3c, !PT ;  /* 0x0000004140407212 */ /* 0x000fe200078e3cff */
[----:B------:R-:W-:Y:S01]  /*10ae0*/  IMAD.X R65, RZ, RZ, R5, P4 ;  /* 0x000000ffff417224 */ /* 0x000fe200020e0605 */
[C---:B------:R-:W-:Y:S01]  /*10af0*/  IADD3 R73, P6, R4.reuse, 0xc000, RZ ;  /* 0x0000c00004497810 */ /* 0x040fe20007fde0ff */
[----:B-1----:R-:W-:Y:S01]  /*10b00*/  IMAD R0, R217, 0x20, R221 ;  /* 0x00000020d9007824 */ /* 0x002fe200078e02dd */
[C---:B------:R-:W-:Y:S01]  /*10b10*/  IADD3 R69, P5, R4.reuse, 0xd000, RZ ;  /* 0x0000d00004457810 */ /* 0x040fe20007fbe0ff */
[----:B------:R-:W-:Y:S01]  /*10b20*/  UIADD3 UR9, UR9, UR7, URZ ;  /* 0x0000000709097290 */ /* 0x000fe2000fffe03f */
[----:B------:R-:W-:Y:S01]  /*10b30*/  IADD3 R61, P4, R4, 0xe000, RZ ;  /* 0x0000e000043d7810 */ /* 0x000fe20007f9e0ff */
[----:B------:R-:W-:Y:S01]  /*10b40*/  UIMAD UR4, UR14, UR10, URZ ;  /* 0x0000000a0e0472a4 */ /* 0x000fe2000f8e023f */
[----:B------:R-:W-:Y:S01]  /*10b50*/  LOP3.LUT R4, R9, R4, RZ, 0x3c, !PT ;  /* 0x0000000409047212 */ /* 0x000fe200078e3cff */
[----:B--2---:R1:W-:Y:S01]  /*10b60*/  @!P0 ST.E desc[UR20][R50.64], R2 ;  /* 0x0000000232008985 */ /* 0x0043e2000c101914 */
[----:B------:R-:W-:-:S02]  /*10b70*/  LOP3.LUT R72, R73, 0x380, RZ, 0xc0, !PT ;  /* 0x0000038049487812 */ /* 0x000fc400078ec0ff */
[----:B------:R-:W-:Y:S01]  /*10b80*/  LOP3.LUT R68, R69, 0x380, RZ, 0xc0, !PT ;  /* 0x0000038045447812 */ /* 0x000fe200078ec0ff */
[----:B------:R2:W5:Y:S01]  /*10b90*/  LD.E.128 R8, desc[UR20][R4.64] ;  /* 0x0000001404087980 */ /* 0x000562000c101d00 */
[----:B------:R-:W-:Y:S01]  /*10ba0*/  LOP3.LUT R60, R61, 0x380, RZ, 0xc0, !PT ;  /* 0x000003803d3c7812 */ /* 0x000fe200078ec0ff */
[----:B------:R-:W-:Y:S01]  /*10bb0*/  UIMAD UR4, UR18, UR11, UR4 ;  /* 0x0000000b120472a4 */ /* 0x000fe2000f8e0204 */
[----:B------:R-:W-:Y:S01]  /*10bc0*/  SHF.R.U64 R72, R72, 0x3, RZ ;  /* 0x0000000348487819 */ /* 0x000fe200000012ff */
[----:B------:R-:W-:Y:S01]  /*10bd0*/  UIMAD.WIDE.U32 UR8, UR18, UR10, UR8 ;  /* 0x0000000a120872a5 */ /* 0x000fe2000f8e0008 */
[----:B------:R-:W-:Y:S01]  /*10be0*/  SHF.R.U64 R68, R68, 0x3, RZ ;  /* 0x0000000344447819 */ /* 0x000fe200000012ff */
[----:B------:R-:W5:Y:S01]  /*10bf0*/  LD.E.128 R12, desc[UR20][R12.64] ;  /* 0x000000140c0c7980 */ /* 0x000f62000c101d00 */
[----:B------:R-:W-:Y:S01]  /*10c00*/  SHF.R.U64 R60, R60, 0x3, RZ ;  /* 0x000000033c3c7819 */ /* 0x000fe200000012ff */
[----:B------:R-:W-:Y:S01]  /*10c10*/  ULDC.64 UR10, c[0x0][0xaf0] ;  /* 0x0002bc00000a7ab9 */ /* 0x000fe20000000a00 */
[----:B--2---:R-:W-:Y:S01]  /*10c20*/  VIADD R4, R0, UR17 ;  /* 0x0000001100047c36 */ /* 0x004fe20008000000 */
[----:B------:R-:W-:Y:S01]  /*10c30*/  UIADD3 UR9, UR9, UR4, URZ ;  /* 0x0000000409097290 */ /* 0x000fe2000fffe03f */
[----:B------:R-:W-:Y:S01]  /*10c40*/  LOP3.LUT R72, R72, R73, RZ, 0x3c, !PT ;  /* 0x0000004948487212 */ /* 0x000fe200078e3cff */
[----:B------:R-:W5:Y:S01]  /*10c50*/  LD.E.128 R20, desc[UR20][R20.64] ;  /* 0x0000001414147980 */ /* 0x000f62000c101d00 */
[----:B---3--:R-:W-:Y:S01]  /*10c60*/  @P1 IMAD.HI.U32 R0, R4, R3, RZ ;  /* 0x0000000304001227 */ /* 0x008fe200078e00ff */
[----:B------:R-:W-:Y:S01]  /*10c70*/  LOP3.LUT R68, R68, R69, RZ, 0x3c, !PT ;  /* 0x0000004544447212 */ /* 0x000fe200078e3cff */
[----:B------:R-:W-:Y:S01]  /*10c80*/  UIMAD UR4, UR16, UR10, URZ ;  /* 0x0000000a100472a4 */ /* 0x000fe2000f8e023f */
[----:B------:R-:W-:Y:S01]  /*10c90*/  LOP3.LUT R60, R60, R61, RZ, 0x3c, !PT ;  /* 0x0000003d3c3c7212 */ /* 0x000fe200078e3cff */
[--C-:B------:R-:W-:Y:S01]  /*10ca0*/  IMAD.X R73, RZ, RZ, R5.reuse, P6 ;  /* 0x000000ffff497224 */ /* 0x100fe200030e0605 */
[----:B------:R-:W5:Y:S01]  /*10cb0*/  LD.E.128 R24, desc[UR20][R24.64] ;  /* 0x0000001418187980 */ /* 0x000f62000c101d00 */
[----:B------:R-:W-:-:S02]  /*10cc0*/  IMAD.X R69, RZ, RZ, R5, P5 ;  /* 0x000000ffff457224 */ /* 0x000fc400028e0605 */
[----:B------:R-:W-:Y:S01]  /*10cd0*/  IMAD.X R61, RZ, RZ, R5, P4 ;  /* 0x000000ffff3d7224 */ /* 0x000fe200020e0605 */
[----:B------:R-:W5:Y:S01]  /*10ce0*/  LD.E.128 R28, desc[UR20][R28.64] ;  /* 0x000000141c1c7980 */ /* 0x000f62000c101d00 */
[----:B------:R-:W-:Y:S01]  /*10cf0*/  IMAD.MOV.U32 R5, RZ, RZ, R4 ;  /* 0x000000ffff057224 */ /* 0x000fe200078e0004 */
[----:B0-----:R-:W-:Y:S01]  /*10d00*/  @P1 SHF.R.U32.HI R5, RZ, R17, R0 ;  /* 0x00000011ff051219 */ /* 0x001fe20000011600 */
[----:B------:R-:W-:Y:S01]  /*10d10*/  UIMAD UR4, UR15, UR11, UR4 ;  /* 0x0000000b0f0472a4 */ /* 0x000fe2000f8e0204 */
[----:B------:R-:W5:Y:S01]  /*10d20*/  LD.E.128 R32, desc[UR20][R32.64] ;  /* 0x0000001420207980 */ /* 0x000f62000c101d00 */
[----:B------:R-:W-:Y:S01]  /*10d30*/  UIMAD.WIDE.U32 UR8, UR15, UR10, UR8 ;  /* 0x0000000a0f0872a5 */ /* 0x000fe2000f8e0008 */
[--C-:B------:R-:W-:Y:S01]  /*10d40*/  SHF.R.S32.HI R0, RZ, 0x1f, R5.reuse ;  /* 0x0000001fff007819 */ /* 0x100fe20000011405 */
[----:B------:R-:W-:Y:S01]  /*10d50*/  IMAD.MOV R17, RZ, RZ, -R5 ;  /* 0x000000ffff117224 */ /* 0x000fe200078e0a05 */
[----:B------:R-:W-:Y:S01]  /*10d60*/  ULDC.64 UR10, c[0x0][0xae0] ;  /* 0x0002b800000a7ab9 */ /* 0x000fe20000000a00 */
[----:B------:R-:W-:Y:S01]  /*10d70*/  UIADD3 UR4, UR9, UR4, URZ ;  /* 0x0000000409047290 */ /* 0x000fe2000fffe03f */
[----:B------:R-:W5:Y:S01]  /*10d80*/  LD.E.128 R36, desc[UR20][R36.64] ;  /* 0x0000001424247980 */ /* 0x000f62000c101d00 */
[----:B------:R-:W-:-:S02]  /*10d90*/  IMAD R0, R0, UR10, RZ ;  /* 0x0000000a00007c24 */ /* 0x000fc4000f8e02ff */
[----:B------:R-:W-:Y:S01]  /*10da0*/  IMAD R17, R76, R17, R4 ;  /* 0x000000114c117224 */ /* 0x000fe200078e0204 */
[----:B------:R-:W5:Y:S01]  /*10db0*/  LD.E.128 R40, desc[UR20][R40.64] ;  /* 0x0000001428287980 */ /* 0x000f62000c101d00 */
[----:B------:R-:W-:Y:S02]  /*10dc0*/  IMAD.U32 R3, RZ, RZ, UR9 ;  /* 0x00000009ff037e24 */ /* 0x000fe4000f8e00ff */
[----:B-1----:R-:W-:Y:S01]  /*10dd0*/  IMAD.U32 R2, RZ, RZ, UR8 ;  /* 0x00000008ff027e24 */ /* 0x002fe2000f8e00ff */
[----:B------:R-:W5:Y:S01]  /*10de0*/  LD.E.128 R64, desc[UR20][R64.64] ;  /* 0x0000001440407980 */ /* 0x000f62000c101d00 */
[----:B------:R-:W-:Y:S01]  /*10df0*/  IMAD.U32 R3, RZ, RZ, UR4 ;  /* 0x00000004ff037e24 */ /* 0x000fe2000f8e00ff */
[----:B------:R-:W-:Y:S02]  /*10e00*/  ULDC.64 UR8, c[0x0][0xad8] ;  /* 0x0002b60000087ab9 */ /* 0x000fe40000000a00 */
[----:B------:R-:W5:Y:S01]  /*10e10*/  LD.E.128 R56, desc[UR20][R56.64] ;  /* 0x0000001438387980 */ /* 0x000f62000c101d00 */
[----:B------:R-:W-:-:S03]  /*10e20*/  IMAD R77, R5, UR11, R0 ;  /* 0x0000000b054d7c24 */ /* 0x000fc6000f8e0200 */
[----:B------:R-:W5:Y:S01]  /*10e30*/  LD.E.128 R44, desc[UR20][R44.64] ;  /* 0x000000142c2c7980 */ /* 0x000f62000c101d00 */
[----:B------:R-:W-:-:S03]  /*10e40*/  SHF.R.S32.HI R0, RZ, 0x1f, R17 ;  /* 0x0000001fff007819 */ /* 0x000fc60000011411 */
[----:B------:R-:W5:Y:S04]  /*10e50*/  LD.E.128 R48, desc[UR20][R48.64] ;  /* 0x0000001430307980 */ /* 0x000f68000c101d00 */
[----:B------:R-:W5:Y:S04]  /*10e60*/  LD.E.128 R72, desc[UR20][R72.64] ;  /* 0x0000001448487980 */ /* 0x000f68000c101d00 */
[----:B------:R-:W5:Y:S04]  /*10e70*/  LD.E.128 R68, desc[UR20][R68.64] ;  /* 0x0000001444447980 */ /* 0x000f68000c101d00 */
[----:B------:R-:W5:Y:S04]  /*10e80*/  LD.E.128 R60, desc[UR20][R60.64] ;  /* 0x000000143c3c7980 */ /* 0x000f68000c101d00 */
[----:B------:R-:W5:Y:S01]  /*10e90*/  LD.E.128 R52, desc[UR20][R52.64] ;  /* 0x0000001434347980 */ /* 0x000f62000c101d00 */
[----:B------:R-:W-:Y:S01]  /*10ea0*/  IMAD.WIDE.U32 R2, R5, UR10, R2 ;  /* 0x0000000a05027c25 */ /* 0x000fe2000f8e0002 */
[----:B------:R-:W-:Y:S01]  /*10eb0*/  @!PT LDS RZ, [RZ] ;  /* 0x00000000fffff984 */ /* 0x000fe20000000800 */
[----:B------:R-:W-:Y:S01]  /*10ec0*/  @!PT LDS RZ, [RZ] ;  /* 0x00000000fffff984 */ /* 0x000fe20000000800 */
[----:B------:R-:W-:Y:S01]  /*10ed0*/  @!PT LDS RZ, [RZ] ;  /* 0x00000000fffff984 */ /* 0x000fe20000000800 */
[----:B------:R-:W-:Y:S01]  /*10ee0*/  @!PT LDS RZ, [RZ] ;  /* 0x00000000fffff984 */ /* 0x000fe20000000800 */
[----:B------:R0:W-:Y:S06]  /*10ef0*/  MEMBAR.ALL.CTA ;  /* 0x0000000000007992 */ /* 0x0001ec0000008000 */
[----:B0-----:R-:W0:Y:S01]  /*10f00*/  FENCE.VIEW.ASYNC.S ;  /* 0x00000000000073c6 */ /* 0x001e220000000000 */
[----:B------:R-:W-:-:S02]  /*10f10*/  IMAD.IADD R3, R3, 0x1, R77 ;  /* 0x0000000103037824 */ /* 0x000fc400078e024d */
[----:B------:R-:W-:Y:S02]  /*10f20*/  IMAD R4, R0, UR8, RZ ;  /* 0x0000000800047c24 */ /* 0x000fe4000f8e02ff */
[----:B------:R-:W-:Y:S02]  /*10f30*/  VIADD R80, R221, UR17 ;  /* 0x00000011dd507c36 */ /* 0x000fe40008000000 */
[C---:B------:R-:W-:Y:S02]  /*10f40*/  IMAD R5, R17.reuse, UR9, R4 ;  /* 0x0000000911057c24 */ /* 0x040fe4000f8e0204 */
[----:B------:R-:W-:Y:S01]  /*10f50*/  IMAD.WIDE.U32 R2, R17, UR8, R2 ;  /* 0x0000000811027c25 */ /* 0x000fe2000f8e0002 */
[----:B------:R-:W-:Y:S01]  /*10f60*/  ISETP.GE.AND P2, PT, R80, R81, PT ;  /* 0x000000515000720c */ /* 0x000fe20003f46270 */
[----:B------:R-:W-:Y:S02]  /*10f70*/  ULDC.64 UR8, c[0x0][0xa80] ;  /* 0x0002a00000087ab9 */ /* 0x000fe40000000a00 */
[----:B------:R-:W-:Y:S01]  /*10f80*/  VIADD R19, R19, 0x38820 ;  /* 0x0003882013137836 */ /* 0x000fe20000000000 */
[----:B------:R-:W-:Y:S01]  /*10f90*/  LEA R6, P3, R2, UR8, 0x1 ;  /* 0x0000000802067c11 */ /* 0x000fe2000f8608ff */
[----:B------:R-:W-:-:S02]  /*10fa0*/  IMAD.IADD R3, R3, 0x1, R5 ;  /* 0x0000000103037824 */ /* 0x000fc400078e0205 */
[----:B------:R-:W-:Y:S01]  /*10fb0*/  VIADD R0, R80, 0x20 ;  /* 0x0000002050007836 */ /* 0x000fe20000000000 */
[----:B------:R-:W-:Y:S02]  /*10fc0*/  PRMT R19, RZ, 0x654, R19 ;  /* 0x00000654ff137816 */ /* 0x000fe40000000013 */
[----:B------:R-:W-:Y:S02]  /*10fd0*/  LEA.HI.X R17, R2, UR9, R3, 0x1, P3 ;  /* 0x0000000902117c11 */ /* 0x000fe400098f0c03 */
[-C--:B------:R-:W-:Y:S01]  /*10fe0*/  ISETP.GE.AND P1, PT, R0, R81.reuse, PT ;  /* 0x000000510000720c */ /* 0x080fe20003f26270 */
[----:B------:R-:W-:Y:S01]  /*10ff0*/  VIADD R0, R80, 0x40 ;  /* 0x0000004050007836 */ /* 0x000fe20000000000 */
[----:B0-----:R0:W-:Y:S01]  /*11000*/  SYNCS.ARRIVE.TRANS64.RED.A1T0 RZ, [R19+URZ], RZ ;  /* 0x000000ff13ff79a7 */ /* 0x0011e2000810043f */
[----:B------:R1:W2:Y:S01]  /*11010*/  SHFL.IDX PT, R79, R6, RZ, 0x181f ;  /* 0x00181fff064f7589 */ /* 0x0002a200000e0000 */
[----:B------:R-:W-:Y:S02]  /*11020*/  BSSY B1, `(.L_x_2635) ;  /* 0x0000016000017945 */ /* 0x000fe40003800000 */
        /* <DEDUP_REMOVED lines=21> */
.L_x_2636:
[----:B------:R-:W-:Y:S05]  /*11180*/  BSYNC B1 ;  /* 0x0000000000017941 */ /* 0x000fea0003800000 */
.L_x_2635:
        /* <DEDUP_REMOVED lines=22> */
.L_x_2638:
[----:B------:R-:W-:Y:S05]  /*112f0*/  BSYNC B1 ;  /* 0x0000000000017941 */ /* 0x000fea0003800000 */
.L_x_2637:
        /* <DEDUP_REMOVED lines=22> */
.L_x_2640:
[----:B------:R-:W-:Y:S05]  /*11460*/  BSYNC B1 ;  /* 0x0000000000017941 */ /* 0x000fea0003800000 */
.L_x_2639:
[----:B------:R-:W-:Y:S01]  /*11470*/  VIADD R0, R80, 0x60 ;  /* 0x0000006050007836 */ /* 0x000fe20000000000 */
[----:B01-3--:R-:W3:Y:S04]  /*11480*/  SHFL.IDX PT, R17, R17, 0x3, 0x181f ;  /* 0x00781f0011117f89 */ /* 0x00bee800000e0000 */
[----:B------:R-:W-:Y:S01]  /*11490*/  ISETP.GE.AND P0, PT, R0, R81, PT ;  /* 0x000000510000720c */ /* 0x000fe20003f06270 */
[----:B----4-:R4:W0:-:S12]  /*114a0*/  SHFL.IDX PT, R11, R6, 0x3, 0x181f ;  /* 0x00781f00060b7f89 */ /* 0x01081800000e0000 */
[----:B----4-:R-:W-:Y:S05]  /*114b0*/  @P0 BRA `(.L_x_2641) ;  /* 0x0000000c00f80947 */ /* 0x010fea0003800000 */
[----:B------:R-:W-:Y:S01]  /*114c0*/  ULDC UR4, c[0x0][0xac8] ;  /* 0x0002b20000047ab9 */ /* 0x000fe20000000800 */
[----:B------:R-:W-:Y:S01]  /*114d0*/  ULDC.64 UR8, c[0x0][0x208] ;  /* 0x0000820000087ab9 */ /* 0x000fe20000000a00 */
[----:B------:R-:W-:Y:S02]  /*114e0*/  ISETP.GE.AND P3, PT, R18, UR4, PT ;  /* 0x0000000412007c0c */ /* 0x000fe4000bf66270 */
[----:B------:R-:W-:Y:S02]  /*114f0*/  ISETP.GE.AND P4, PT, R215, UR4, PT ;  /* 0x00000004d7007c0c */ /* 0x000fe4000bf86270 */
[----:B------:R-:W-:-:S09]  /*11500*/  ISETP.GE.AND P5, PT, R214, UR4, PT ;  /* 0x00000004d6007c0c */ /* 0x000fd2000bfa6270 */
[CC--:B0-----:R-:W-:Y:S02]  /*11510*/  @!P3 LEA R2, P0, R18.reuse, R11.reuse, 0x1 ;  /* 0x0000000b1202b211 */ /* 0x0c1fe400078008ff */
[C---:B------:R-:W-:Y:S02]  /*11520*/  @!P4 LEA R4, P1, R215.reuse, R11, 0x1 ;  /* 0x0000000bd704c211 */ /* 0x040fe400078208ff */
[----:B---3--:R-:W-:Y:S02]  /*11530*/  @!P3 LEA.HI.X R3, R18, R17, R231, 0x1, P0 ;  /* 0x000000111203b211 */ /* 0x008fe400000f0ce7 */
        /* <DEDUP_REMOVED lines=13> */
.L_x_2633:
        /* <DEDUP_REMOVED lines=27> */
[----:B------:R-:W-:-:S04]  /*117c0*/  IMAD.U32 R4, RZ, RZ, UR8 ;  /* 0x00000008ff047e24 */ /* 0x000fc8000f8e00ff */
        /* <DEDUP_REMOVED lines=12> */
.L_x_2642:
        /* <DEDUP_REMOVED lines=50> */
.L_x_2644:
[----:B------:R-:W-:Y:S05]  /*11bb0*/  BSYNC B1 ;  /* 0x0000000000017941 */ /* 0x000fea0003800000 */
.L_x_2643:
        /* <DEDUP_REMOVED lines=13> */
[----:B------:R-:W-:Y:S02]  /*11c90*/  UIMAD.WIDE.U32 UR8, UR17, UR14, UR8 ;  /* 0x0000000e110872a5 */ /* 0x000fe4000f8e0008 */
        /* <DEDUP_REMOVED lines=24> */
[----:B------:R-:W-:Y:S02]  /*11e20*/  VIADD R6, R221, UR16 ;  /* 0x00000010dd067c36 */ /* 0x000fe40008000000 */
[----:B-----5:R-:W-:Y:S02]  /*11e30*/  IMAD R13, R0, R13, RZ ;  /* 0x0000000d000d7224 */ /* 0x020fe400078e02ff */
[C---:B------:R-:W-:Y:S02]  /*11e40*/  IMAD R5, R9.reuse, UR9, R4 ;  /* 0x0000000909057c24 */ /* 0x040fe4000f8e0204 */
[----:B------:R-:W-:Y:S01]  /*11e50*/  IMAD.WIDE.U32 R2, R9, UR8, R2 ;  /* 0x0000000809027c25 */ /* 0x000fe2000f8e0002 */
[----:B------:R-:W-:Y:S01]  /*11e60*/  ISETP.GE.AND P2, PT, R6, R13, PT ;  /* 0x0000000d0600720c */ /* 0x000fe20003f46270 */
[----:B------:R-:W-:-:S02]  /*11e70*/  ULDC.64 UR8, c[0x0][0xa80] ;  /* 0x0002a00000087ab9 */ /* 0x000fc40000000a00 */
        /* <DEDUP_REMOVED lines=28> */
.L_x_2646:
[----:B------:R-:W-:Y:S05]  /*12040*/  BSYNC B1 ;  /* 0x0000000000017941 */ /* 0x000fea0003800000 */
.L_x_2645:
        /* <DEDUP_REMOVED lines=22> */
.L_x_2648:
[----:B------:R-:W-:Y:S05]  /*121b0*/  BSYNC B1 ;  /* 0x0000000000017941 */ /* 0x000fea0003800000 */
.L_x_2647:
        /* <DEDUP_REMOVED lines=22> */
.L_x_2650:
[----:B------:R-:W-:Y:S05]  /*12320*/  BSYNC B1 ;  /* 0x0000000000017941 */ /* 0x000fea0003800000 */
.L_x_2649:
        /* <DEDUP_REMOVED lines=23> */
.L_x_2641:
[----:B------:R-:W-:Y:S05]  /*124a0*/  BSYNC B0 ;  /* 0x0000000000007941 */ /* 0x000fea0003800000 */
.L_x_2632:
[----:B------:R-:W-:Y:S02]  /*124b0*/  ULDC UR4, c[0x0][0xc3c] ;  /* 0x00030f0000047ab9 */ /* 0x000fe40000000800 */
[----:B------:R-:W-:-:S13]  /*124c0*/  ISETP.GE.AND P0, PT, R7, UR4, PT ;  /* 0x0000000407007c0c */ /* 0x000fda000bf06270 */
[----:B------:R-:W-:Y:S05]  /*124d0*/  @!P0 BRA `(.L_x_2651) ;  /* 0xfffffee800648947 */ /* 0x000fea000383ffff */
[----:B------:R-:W-:Y:S05]  /*124e0*/  EXIT ;  /* 0x000000000000794d */ /* 0x000fea0003800000 */
.L_x_2596:
[----:B------:R-:W-:-:S08]  /*124f0*/  NOP ;  /* 0x0000000000007918 */ /* 0x000fd00000000000 */
[----:B0-----:R-:W0:-:S00]  /*12500*/  USETMAXREG.DEALLOC.CTAPOOL 0x18 ;  /* 0x00000018000079c8 */ /* 0x001e0000080e0500 */
[----:B0-----:R-:W-:Y:S01]  /*12510*/  LOP3.LUT R0, R0, 0x3, RZ, 0xc0, !PT ;  /* 0x0000000300007812 */ /* 0x001fe200078ec0ff */
[----:B------:R-:W-:-:S05]  /*12520*/  IMAD.MOV.U32 R5, RZ, RZ, RZ ;  /* 0x000000ffff057224 */ /* 0x000fca00078e00ff */
[----:B------:R-:W0:Y:S02]  /*12530*/  SHFL.IDX PT, R0, R0, RZ, 0x1f ;  /* 0x00001fff00007589 */ /* 0x000e2400000e0000 */
[----:B0-----:R-:W-:-:S04]  /*12540*/  ISETP.NE.AND P0, PT, R0, RZ, PT ;  /* 0x000000ff0000720c */ /* 0x001fc80003f05270 */
        /* <DEDUP_REMOVED lines=10> */
.L_x_2652:
        /* <DEDUP_REMOVED lines=43> */
.L_x_2658:
        /* <DEDUP_REMOVED lines=13> */
.L_x_2657:
[----:B------:R-:W-:Y:S05]  /*12970*/  BSYNC B0 ;  /* 0x0000000000007941 */ /* 0x000fea0003800000 */
.L_x_2656:
        /* <DEDUP_REMOVED lines=21> */
.L_x_2654:
        /* <DEDUP_REMOVED lines=21> */
.L_x_2659:
        /* <DEDUP_REMOVED lines=57> */
.L_x_2655:
[----:B------:R-:W-:Y:S02]  /*12fb0*/  IMAD.MOV.U32 R17, RZ, RZ, RZ ;  /* 0x000000ffff117224 */ /* 0x000fe400078e00ff */
[----:B------:R-:W-:Y:S02]  /*12fc0*/  IMAD.U32 R16, RZ, RZ, UR6 ;  /* 0x00000006ff107e24 */ /* 0x000fe4000f8e00ff */
[----:B------:R-:W-:-:S07]  /*12fd0*/  IMAD.MOV.U32 R18, RZ, RZ, RZ ;  /* 0x000000ffff127224 */ /* 0x000fce00078e00ff */
.L_x_2660:
[----:B------:R-:W-:-:S13]  /*12fe0*/  ISETP.NE.AND P0, PT, R0, RZ, PT ;  /* 0x000000ff0000720c */ /* 0x000fda0003f05270 */
[----:B------:R-:W1:Y:S01]  /*12ff0*/  @!P0 S2R R3, SR_CgaCtaId ;  /* 0x0000000000038919 */ /* 0x000e620000008800 */
[----:B------:R-:W-:-:S04]  /*13000*/  @!P0 MOV R0, 0x400 ;  /* 0x0000040000008802 */ /* 0x000fc80000000f00 */
[----:B-1----:R-:W-:-:S05]  /*13010*/  @!P0 LEA R0, R3, R0, 0x18 ;  /* 0x0000000003008211 */ /* 0x002fca00078ec0ff */
[----:B------:R2:W-:Y:S01]  /*13020*/  @!P0 STS.128 [R0+0x388d0], R16 ;  /* 0x0388d01000008388 */ /* 0x0005e20000000c00 */
[----:B------:R-:W-:Y:S06]  /*13030*/  BAR.ARV 0x5, 0x180 ;  /* 0x0146000000007b1d */ /* 0x000fec0000002000 */
.L_x_2653:
[----:B0-2---:R-:W-:Y:S01]  /*13040*/  IMAD.MOV.U32 R0, RZ, RZ, 0x1 ;  /* 0x00000001ff007424 */ /* 0x005fe200078e00ff */
        /* <DEDUP_REMOVED lines=34> */
.L_x_2774:
[----:B-1----:R-:W1:Y:S01]  /*13270*/  LDC.64 R2, c[0x0][0xc88] ;  /* 0x00032200ff027b82 */ /* 0x002e620000000a00 */
[----:B------:R-:W-:Y:S01]  /*13280*/  ULDC.64 UR4, c[0x0][0x208] ;  /* 0x0000820000047ab9 */ /* 0x000fe20000000a00 */
[----:B-1----:R-:W-:-:S05]  /*13290*/  IMAD.WIDE R2, R19, 0x4, R2 ;  /* 0x0000000413027825 */ /* 0x002fca00078e0202 */
[----:B--2---:R-:W2:Y:S01]  /*132a0*/  LDG.E R12, desc[UR4][R2.64] ;  /* 0x00000004020c7981 */ /* 0x004ea2000c1e1900 */
[----:B------:R-:W-:Y:S05]  /*132b0*/  YIELD ;  /* 0x0000000000007946 */ /* 0x000fea0003800000 */
[----:B------:R-:W-:Y:S01]  /*132c0*/  ULDC.64 UR4, c[0x0][0xa28] ;  /* 0x00028a0000047ab9 */ /* 0x000fe20000000a00 */
[----:B----4-:R-:W-:Y:S01]  /*132d0*/  IMAD.MOV.U32 R0, RZ, RZ, RZ ;  /* 0x000000ffff007224 */ /* 0x010fe200078e00ff */
        /* <DEDUP_REMOVED lines=17> */
[----:B---3--:R-:W-:Y:S01]  /*133f0*/  IMAD.MOV.U32 R8, RZ, RZ, RZ ;  /* 0x000000ffff087224 */ /* 0x008fe200078e00ff */
        /* <DEDUP_REMOVED lines=12> */
[----:B------:R-:W-:Y:S01]  /*134c0*/  IMAD.U32 R9, RZ, RZ, UR4 ;  /* 0x00000004ff097e24 */ /* 0x000fe2000f8e00ff */
        /* <DEDUP_REMOVED lines=21> */
.L_x_2662:
[----:B------:R-:W-:Y:S01]  /*13620*/  IMAD.MOV.U32 R2, RZ, RZ, R12 ;  /* 0x000000ffff027224 */ /* 0x000fe200078e000c */
[----:B------:R-:W-:Y:S01]  /*13630*/  ULDC.64 UR4, c[0x0][0xa20] ;  /* 0x0002880000047ab9 */ /* 0x000fe20000000a00 */
[----:B-----5:R-:W-:Y:S01]  /*13640*/  IMAD.IADD R3, R8, 0x1, R0 ;  /* 0x0000000108037824 */ /* 0x020fe200078e0200 */
[----:B------:R-:W-:Y:S02]  /*13650*/  ISETP.NE.U32.AND P1, PT, RZ, UR4, PT ;  /* 0x00000004ff007c0c */ /* 0x000fe4000bf25070 */
[----:B------:R3:W-:Y:S02]  /*13660*/  STL [R1+0x10], R2 ;  /* 0x0000100201007387 */ /* 0x0007e40000100800 */
[----:B------:R-:W-:Y:S02]  /*13670*/  ISETP.NE.AND.EX P1, PT, RZ, UR5, PT, P1 ;  /* 0x00000005ff007c0c */ /* 0x000fe4000bf25310 */
[----:B------:R3:W-:Y:S11]  /*13680*/  STL [R1+0x18], R3 ;  /* 0x0000180301007387 */ /* 0x0007f60000100800 */
[----:B---3--:R-:W-:Y:S05]  /*13690*/  @!P1 BRA `(.L_x_2663) ;  /* 0x0000000000149947 */ /* 0x008fea0003800000 */
[----:B------:R-:W-:Y:S01]  /*136a0*/  IADD3 R6, P0, R11, UR4, RZ ;  /* 0x000000040b067c10 */ /* 0x000fe2000ff1e0ff */
[----:B------:R-:W-:-:S03]  /*136b0*/  ULDC.64 UR6, c[0x0][0x208] ;  /* 0x0000820000067ab9 */ /* 0x000fc60000000a00 */
[----:B------:R-:W-:-:S05]  /*136c0*/  IADD3.X R7, R10, UR5, RZ, P0, !PT ;  /* 0x000000050a077c10 */ /* 0x000fca00087fe4ff */
[----:B------:R3:W5:Y:S01]  /*136d0*/  LDG.E R6, desc[UR6][R6.64] ;  /* 0x0000000606067981 */ /* 0x000762000c1e1900 */
[----:B------:R-:W-:Y:S05]  /*136e0*/  BRA `(.L_x_2664) ;  /* 0x0000000000147947 */ /* 0x000fea0003800000 */
.L_x_2663:
[----:B------:R-:W-:Y:S05]  /*136f0*/  @!P0 BRA `(.L_x_2664) ;  /* 0x0000000000108947 */ /* 0x000fea0003800000 */
[----:B------:R-:W-:Y:S02]  /*13700*/  ULDC.64 UR4, c[0x0][0x208] ;  /* 0x0000820000047ab9 */ /* 0x000fe40000000a00 */
[----:B------:R-:W3:Y:S04]  /*13710*/  LDG.E R6, desc[UR4][R4.64] ;  /* 0x0000000404067981 */ /* 0x000ee8000c1e1900 */
[----:B------:R-:W3:Y:S02]  /*13720*/  LDG.E R4, desc[UR4][R4.64+0x4] ;  /* 0x0000040404047981 */ /* 0x000ee4000c1e1900 */
[----:B---3--:R-:W-:-:S07]  /*13730*/  IMAD.IADD R6, R4, 0x1, -R6 ;  /* 0x0000000104067824 */ /* 0x008fce00078e0a06 */
.L_x_2664:
[----:B-----5:R-:W-:Y:S01]  /*13740*/  IMAD.IADD R6, R6, 0x1, -R0 ;  /* 0x0000000106067824 */ /* 0x020fe200078e0a00 */
[----:B------:R-:W-:Y:S01]  /*13750*/  BSSY B7, `(.L_x_2665) ;  /* 0x0000508000077945 */ /* 0x000fe20003800000 */
[----:B------:R-:W4:Y:S02]  /*13760*/  LDC R0, c[0x0][0x448] ;  /* 0x00011200ff007b82 */ /* 0x000f240000000800 */
[----:B----4-:R-:W-:Y:S01]  /*13770*/  ISETP.NE.AND P0, PT, R0, 0x1, PT ;  /* 0x000000010000780c */ /* 0x010fe20003f05270 */
[----:B------:R-:W-:-:S04]  /*13780*/  IMAD.SHL.U32 R0, R17, 0x80, RZ ;  /* 0x0000008011007824 */ /* 0x000fc800078e00ff */
[----:B------:R-:W-:-:S08]  /*13790*/  VIADD R0, R0, 0x7f ;  /* 0x0000007f00007836 */ /* 0x000fd00000000000 */
[----:B------:R-:W4:Y:S08]  /*137a0*/  @P0 LDC R2, c[0x0][0x44c] ;  /* 0x00011300ff020b82 */ /* 0x000f300000000800 */
[----:B------:R-:W0:Y:S01]  /*137b0*/  @P0 LDC R3, c[0x0][0x450] ;  /* 0x00011400ff030b82 */ /* 0x000e220000000800 */
[----:B----4-:R-:W-:-:S05]  /*137c0*/  @P0 IMAD.HI.U32 R2, R0, R2, RZ ;  /* 0x0000000200020227 */ /* 0x010fca00078e00ff */
[----:B0-----:R-:W-:Y:S01]  /*137d0*/  @P0 SHF.R.U32.HI R0, RZ, R3, R2 ;  /* 0x00000003ff000219 */ /* 0x001fe20000011602 */
[C---:B------:R-:W-:Y:S01]  /*137e0*/  VIADD R2, R6.reuse, 0x4f ;  /* 0x0000004f06027836 */ /* 0x040fe20000000000 */
[----:B------:R-:W-:-:S03]  /*137f0*/  IADD3 R6, R6, 0x50, -R9 ;  /* 0x0000005006067810 */ /* 0x000fc60007ffe809 */
[----:B------:R-:W-:-:S04]  /*13800*/  IMAD.HI R2, R2, 0x66666667, RZ ;  /* 0x6666666702027827 */ /* 0x000fc800078e02ff */
[----:B------:R-:W-:Y:S01]  /*13810*/  IMAD.IADD R0, R6, 0x1, R0 ;  /* 0x0000000106007824 */ /* 0x000fe200078e0200 */
[----:B------:R-:W-:-:S03]  /*13820*/  SHF.R.U32.HI R3, RZ, 0x1f, R2 ;  /* 0x0000001fff037819 */ /* 0x000fc60000011602 */
[----:B------:R-:W-:Y:S01]  /*13830*/  IMAD.HI R0, R0, 0x66666667, RZ ;  /* 0x6666666700007827 */ /* 0x000fe200078e02ff */
[----:B------:R-:W-:-:S04]  /*13840*/  LEA.HI.SX32 R3, R2, R3, 0x1b ;  /* 0x0000000302037211 */ /* 0x000fc800078fdaff */
[----:B------:R-:W-:-:S04]  /*13850*/  SHF.R.U32.HI R2, RZ, 0x1f, R0 ;  /* 0x0000001fff027819 */ /* 0x000fc80000011600 */
[----:B------:R-:W-:-:S04]  /*13860*/  LEA.HI.SX32 R2, R0, R2, 0x1b ;  /* 0x0000000200027211 */ /* 0x000fc800078fdaff */
[----:B------:R-:W-:-:S04]  /*13870*/  VIMNMX R4, R3, R2, PT ;  /* 0x0000000203047248 */ /* 0x000fc80003fe0100 */
[----:B------:R-:W-:Y:S01]  /*13880*/  ISETP.GT.AND P0, PT, R4, RZ, PT ;  /* 0x000000ff0400720c */ /* 0x000fe20003f04270 */
        /* <DEDUP_REMOVED lines=8> */
[----:B------:R-:W-:Y:S01]  /*13910*/  ULDC.64 UR6, c[0x0][0x208] ;  /* 0x0000820000067ab9 */ /* 0x000fe20000000a00 */
[----:B------:R-:W0:Y:S08]  /*13920*/  FLO.U32 R0, UR4 ;  /* 0x0000000400007d00 */ /* 0x000e3000080e0000 */
[----:B------:R-:W4:Y:S01]  /*13930*/  POPC R5, UR4 ;  /* 0x0000000400057d09 */ /* 0x000f220008000000 */
[----:B0-----:R-:W-:-:S02]  /*13940*/  ISETP.EQ.U32.AND P0, PT, R0, R3, PT ;  /* 0x000000030000720c */ /* 0x001fc40003f02070 */
[----:B------:R-:W4:Y:S11]  /*13950*/  LDC.64 R2, c[0x0][0xc60] ;  /* 0x00031800ff027b82 */ /* 0x000f360000000a00 */
[----:B----4-:R-:W4:Y:S01]  /*13960*/  @P0 ATOMG.E.ADD.STRONG.GPU PT, R3, desc[UR6][R2.64], R5 ;  /* 0x00000005020309a8 */ /* 0x010f2200081ee1c6 */
[----:B------:R-:W0:Y:S02]  /*13970*/  S2R R4, SR_LTMASK ;  /* 0x0000000000047919 */ /* 0x000e240000003900 */
[----:B0-----:R-:W-:-:S04]  /*13980*/  LOP3.LUT R4, R4, UR4, RZ, 0xc0, !PT ;  /* 0x0000000404047c12 */ /* 0x001fc8000f8ec0ff */
[----:B---3--:R-:W0:Y:S01]  /*13990*/  POPC R7, R4 ;  /* 0x0000000400077309 */ /* 0x008e220000000000 */
[----:B----4-:R-:W0:Y:S02]  /*139a0*/  SHFL.IDX PT, R0, R3, R0, 0x1f ;  /* 0x00001f0003007589 */ /* 0x010e2400000e0000 */
[----:B0-----:R-:W-:Y:S01]  /*139b0*/  IADD3 R16, R0, UR38, R7 ;  /* 0x0000002600107c10 */ /* 0x001fe2000fffe007 */
[----:B------:R-:W-:Y:S06]  /*139c0*/  BRA `(.L_x_2667) ;  /* 0x0000004c00807947 */ /* 0x000fec0003800000 */
.L_x_2666:
[----:B------:R-:W4:Y:S01]  /*139d0*/  LDL R0, [R1+0x4] ;  /* 0x0000040001007983 */ /* 0x000f220000100800 */
[----:B------:R-:W-:Y:S01]  /*139e0*/  BSSY B6, `(.L_x_2668) ;  /* 0x0000014000067945 */ /* 0x000fe20003800000 */
[----:B----4-:R-:W-:-:S05]  /*139f0*/  VIADD R0, R0, 0x24400 ;  /* 0x0002440000007836 */ /* 0x010fca0000000000 */
        /* <DEDUP_REMOVED lines=10> */
[----:B---3--:R-:W-:-:S02]  /*13aa0*/  IMAD.U32 R7, RZ, RZ, UR9 ;  /* 0x00000009ff077e24 */ /* 0x008fc4000f8e00ff */
[----:B------:R-:W-:Y:S02]  /*13ab0*/  IMAD.U32 R10, RZ, RZ, UR4 ;  /* 0x00000004ff0a7e24 */ /* 0x000fe4000f8e00ff */
[----:B------:R-:W-:Y:S02]  /*13ac0*/  IMAD.U32 R11, RZ, RZ, UR5 ;  /* 0x00000005ff0b7e24 */ /* 0x000fe4000f8e00ff */
[----:B------:R-:W-:Y:S02]  /*13ad0*/  IMAD.MOV.U32 R8, RZ, RZ, 0x70 ;  /* 0x00000070ff087424 */ /* 0x000fe400078e00ff */
[----:B------:R-:W-:Y:S02]  /*13ae0*/  IMAD.MOV.U32 R12, RZ, RZ, 0x1 ;  /* 0x00000001ff0c7424 */ /* 0x000fe400078e00ff */
[----:B------:R-:W-:-:S07]  /*13af0*/  IMAD.MOV.U32 R13, RZ, RZ, RZ ;  /* 0x000000ffff0d7224 */ /* 0x000fce00078e00ff */
[----:B------:R-:W-:-:S07]  /*13b00*/  LEPC R20, `(.L_x_2669) ;  /* 0x000000001014794e */ /* 0x000fce0000000000 */
[----:B012---:R-:W-:Y:S05]  /*13b10*/  CALL.ABS.NOINC R2 ;  /* 0x0000000002007343 */ /* 0x007fea0003c00000 */
.L_x_2669:
[----:B------:R-:W-:Y:S05]  /*13b20*/  BSYNC B6 ;  /* 0x0000000000067941 */ /* 0x000fea0003800000 */
.L_x_2668:
        /* <DEDUP_REMOVED lines=13> */
[----:B---3--:R-:W-:-:S02]  /*13c00*/  IMAD.U32 R7, RZ, RZ, UR9 ;  /* 0x00000009ff077e24 */ /* 0x008fc4000f8e00ff */
[----:B------:R-:W-:Y:S02]  /*13c10*/  IMAD.U32 R10, RZ, RZ, UR4 ;  /* 0x00000004ff0a7e24 */ /* 0x000fe4000f8e00ff */
[----:B------:R-:W-:Y:S02]  /*13c20*/  IMAD.U32 R11, RZ, RZ, UR5 ;  /* 0x00000005ff0b7e24 */ /* 0x000fe4000f8e00ff */
[----:B------:R-:W-:Y:S02]  /*13c30*/  IMAD.MOV.U32 R8, RZ, RZ, 0x70 ;  /* 0x00000070ff087424 */ /* 0x000fe400078e00ff */
[----:B------:R-:W-:Y:S02]  /*13c40*/  IMAD.MOV.U32 R12, RZ, RZ, 0x1 ;  /* 0x00000001ff0c7424 */ /* 0x000fe400078e00ff */
[----:B0-----:R-:W-:-:S07]  /*13c50*/  IMAD.MOV.U32 R13, RZ, RZ, RZ ;  /* 0x000000ffff0d7224 */ /* 0x001fce00078e00ff */
[----:B------:R-:W-:-:S07]  /*13c60*/  LEPC R20, `(.L_x_2672) ;  /* 0x000000001014794e */ /* 0x000fce0000000000 */
[----:B-12-4-:R-:W-:Y:S05]  /*13c70*/  CALL.ABS.NOINC R2 ;  /* 0x0000000002007343 */ /* 0x016fea0003c00000 */
.L_x_2672:
        /* <DEDUP_REMOVED lines=16> */
.L_x_2671:
[----:B------:R-:W-:Y:S05]  /*13d80*/  BSYNC B6 ;  /* 0x0000000000067941 */ /* 0x000fea0003800000 */
.L_x_2670:
[----:B------:R-:W4:Y:S01]  /*13d90*/  LDL.LU R2, [R1] ;  /* 0x0000000001027983 */ /* 0x000f220000300800 */
[----:B------:R-:W-:-:S03]  /*13da0*/  ULDC.64 UR4, c[0x0][0x9f8] ;  /* 0x00027e0000047ab9 */ /* 0x000fc60000000a00 */
[----:B------:R-:W5:Y:S04]  /*13db0*/  LDL.LU R4, [R1+0xc] ;  /* 0x00000c0001047983 */ /* 0x000f680000300800 */
[----:B---3--:R-:W3:Y:S01]  /*13dc0*/  LDL R7, [R1+0x10] ;  /* 0x0000100001077983 */ /* 0x008ee20000100800 */
[----:B------:R-:W-:Y:S01]  /*13dd0*/  ISETP.NE.U32.AND P0, PT, RZ, UR4, PT ;  /* 0x00000004ff007c0c */ /* 0x000fe2000bf05070 */
[----:B------:R-:W-:Y:S02]  /*13de0*/  ULDC.64 UR6, c[0x0][0x208] ;  /* 0x0000820000067ab9 */ /* 0x000fe40000000a00 */
[----:B------:R-:W2:Y:S01]  /*13df0*/  LDL R0, [R1+0x2c] ;  /* 0x00002c0001007983 */ /* 0x000ea20000100800 */
[----:B------:R-:W-:-:S13]  /*13e00*/  ISETP.NE.AND.EX P0, PT, RZ, UR5, PT, P0 ;  /* 0x00000005ff007c0c */ /* 0x000fda000bf05300 */
[----:B----4-:R-:W-:-:S04]  /*13e10*/  @P0 IADD3 R2, P1, R2, UR4, RZ ;  /* 0x0000000402020c10 */ /* 0x010fc8000ff3e0ff */
[----:B-----5:R-:W-:Y:S01]  /*13e20*/  @P0 IADD3.X R3, R4, UR5, RZ, P1, !PT ;  /* 0x0000000504030c10 */ /* 0x020fe20008ffe4ff */
[----:B------:R-:W-:-:S04]  /*13e30*/  ULDC.64 UR4, c[0x0][0xa08] ;  /* 0x0002820000047ab9 */ /* 0x000fc80000000a00 */
[----:B---3--:R0:W3:Y:S02]  /*13e40*/  @P0 LDG.E R7, desc[UR6][R2.64] ;  /* 0x0000000602070981 */ /* 0x0080e4000c1e1900 */
[----:B0-----:R-:W0:Y:S01]  /*13e50*/  LDC.64 R2, c[0x0][0x418] ;  /* 0x00010600ff027b82 */ /* 0x001e220000000a00 */
[----:B--2---:R-:W-:Y:S01]  /*13e60*/  VIADD R4, R0, 0xffffffff ;  /* 0xffffffff00047836 */ /* 0x004fe20000000000 */
[----:B---3--:R-:W-:Y:S01]  /*13e70*/  SHF.R.S32.HI R8, RZ, 0x1f, R7 ;  /* 0x0000001fff087819 */ /* 0x008fe20000011407 */
[----:B------:R2:W-:Y:S04]  /*13e80*/  @P0 STL [R1+0x10], R7 ;  /* 0x0000100701000387 */ /* 0x0005e80000100800 */
[----:B------:R2:W-:Y:S01]  /*13e90*/  STL [R1+0x1c], R8 ;  /* 0x00001c0801007387 */ /* 0x0005e20000100800 */
[----:B0-----:R-:W-:Y:S01]  /*13ea0*/  LOP3.LUT P0, RZ, R2, UR4, RZ, 0xfc, !PT ;  /* 0x0000000402ff7c12 */ /* 0x001fe2000f80fcff */
[----:B------:R-:W-:-:S03]  /*13eb0*/  UMOV UR4, 0xffffffff ;  /* 0xffffffff00047882 */ /* 0x000fc60000000000 */
[----:B------:R-:W-:-:S04]  /*13ec0*/  LOP3.LUT P0, RZ, R3, UR5, RZ, 0xfc, P0 ;  /* 0x0000000503ff7c12 */ /* 0x000fc8000800fcff */
[----:B------:R-:W-:Y:S01]  /*13ed0*/  SEL R0, R7, RZ, !P0 ;  /* 0x000000ff07007207 */ /* 0x000fe20004000000 */
[----:B--2---:R-:W-:Y:S08]  /*13ee0*/  BRA.DIV UR4, `(.L_x_2673) ;  /* 0x0000005e040c7947 */ /* 0x004ff0000b800000 */
[----:B------:R-:W0:Y:S02]  /*13ef0*/  S2R R5, SR_TID.X ;  /* 0x0000000000057919 */ /* 0x000e240000002100 */
[----:B0-----:R-:W-:-:S04]  /*13f00*/  SHF.R.U32.HI R5, RZ, 0x5, R5 ;  /* 0x00000005ff057819 */ /* 0x001fc80000011605 */
[----:B------:R-:W-:-:S05]  /*13f10*/  LOP3.LUT R5, R5, 0x3, RZ, 0xc0, !PT ;  /* 0x0000000305057812 */ /* 0x000fca00078ec0ff */
[----:B------:R0:W2:Y:S02]  /*13f20*/  SHFL.IDX PT, R14, R5, RZ, 0x1f ;  /* 0x00001fff050e7589 */ /* 0x0000a400000e0000 */
.L_x_2790:
[----:B------:R-:W-:Y:S01]  /*13f30*/  PLOP3.LUT P1, PT, PT, PT, PT, 0x8, 0x0 ;  /* 0x000000000000781c */ /* 0x000fe20003f2e170 */
[----:B------:R3:W-:Y:S01]  /*13f40*/  STL [R1], R0 ;  /* 0x0000000001007387 */ /* 0x0007e20000100800 */
[----:B--2---:R-:W-:-:S03]  /*13f50*/  ISETP.NE.AND P0, PT, R14, RZ, PT ;  /* 0x000000ff0e00720c */ /* 0x004fc60003f05270 */
[----:B------:R2:W-:Y:S01]  /*13f60*/  STL [R1+0xc], R4 ;  /* 0x00000c0401007387 */ /* 0x0005e20000100800 */
[----:B---3--:R-:W-:-:S05]  /*13f70*/  P2R R0, PR, RZ, 0x2 ;  /* 0x00000002ff007803 */ /* 0x008fca0000000000 */
[----:B------:R2:W-:Y:S04]  /*13f80*/  STL [R1+0x20], R0 ;  /* 0x0000200001007387 */ /* 0x0005e80000100800 */
[----:B------:R-:W-:Y:S05]  /*13f90*/  @P0 BRA `(.L_x_2674) ;  /* 0x00000004005c0947 */ /* 0x000fea0003800000 */
[----:B------:R-:W-:-:S03]  /*13fa0*/  UMOV UR4, 0xffffffff ;  /* 0xffffffff00047882 */ /* 0x000fc60000000000 */
[----:B------:R-:W-:Y:S05]  /*13fb0*/  BRA.DIV UR4, `(.L_x_2675) ;  /* 0x0000005e040c7947 */ /* 0x000fea000b800000 */
[----:B------:R-:W-:-:S13]  /*13fc0*/  ELECT P6, URZ, PT ;  /* 0x00000000003f782f */ /* 0x000fda00038c0000 */
.L_x_2793:
[----:B------:R-:W-:Y:S05]  /*13fd0*/  @!P6 BRA `(.L_x_2674) ;  /* 0x00000004004ce947 */ /* 0x000fea0003800000 */
[----:B------:R-:W-:-:S04]  /*13fe0*/  ISETP.NE.U32.AND P0, PT, R2, RZ, PT ;  /* 0x000000ff0200720c */ /* 0x000fc80003f05070 */
[----:B------:R-:W-:-:S13]  /*13ff0*/  ISETP.NE.AND.EX P0, PT, R3, RZ, PT, P0 ;  /* 0x000000ff0300720c */ /* 0x000fda0003f05300 */
[----:B------:R-:W-:Y:S05]  /*14000*/  @!P0 BRA `(.L_x_2676) ;  /* 0x0000000000588947 */ /* 0x000fea0003800000 */
[----:B------:R-:W3:Y:S01]  /*14010*/  LDC R6, c[0x0][0x43c] ;  /* 0x00010f00ff067b82 */ /* 0x000ee20000000800 */
[----:B-1----:R-:W-:Y:S01]  /*14020*/  IMAD.MOV.U32 R9, RZ, RZ, R4 ;  /* 0x000000ffff097224 */ /* 0x002fe200078e0004 */
[----:B------:R-:W-:Y:S01]  /*14030*/  ULDC.64 UR4, c[0x0][0x428] ;  /* 0x00010a0000047ab9 */ /* 0x000fe20000000a00 */
[----:B------:R-:W-:Y:S02]  /*14040*/  ULDC.64 UR6, c[0x0][0x208] ;  /* 0x0000820000067ab9 */ /* 0x000fe40000000a00 */
[----:B--2---:R-:W-:Y:S01]  /*14050*/  IMAD.MOV.U32 R0, RZ, RZ, R9 ;  /* 0x000000ffff007224 */ /* 0x004fe200078e0009 */
[----:B---3--:R-:W-:-:S13]  /*14060*/  ISETP.NE.AND P0, PT, R6, 0x1, PT ;  /* 0x000000010600780c */ /* 0x008fda0003f05270 */
[----:B0-----:R-:W0:Y:S02]  /*14070*/  @P0 LDC.64 R4, c[0x0][0x440] ;  /* 0x00011000ff040b82 */ /* 0x001e240000000a00 */
[----:B0-----:R-:W-:-:S05]  /*14080*/  @P0 IMAD.HI.U32 R4, R9, R4, RZ ;  /* 0x0000000409040227 */ /* 0x001fca00078e00ff */
        /* <DEDUP_REMOVED lines=12> */
[----:B------:R-:W2:Y:S04]  /*14150*/  LDG.E R0, desc[UR6][R2.64] ;  /* 0x0000000602007981 */ /* 0x000ea8000c1e1900 */
[----:B--2---:R3:W-:Y:S02]  /*14160*/  STL [R1], R0 ;  /* 0x0000000001007387 */ /* 0x0047e40000100800 */
.L_x_2676:
[----:B------:R-:W4:Y:S04]  /*14170*/  LDL R7, [R1+0x4] ;  /* 0x0000040001077983 */ /* 0x000f280000100800 */
[----:B--23--:R-:W4:Y:S04]  /*14180*/  LDL R0, [R1+0x8] ;  /* 0x0000080001007983 */ /* 0x00cf280000100800 */
[----:B------:R-:W2:Y:S01]  /*14190*/  LDL R2, [R1+0x14] ;  /* 0x0000140001027983 */ /* 0x000ea20000100800 */
[----:B----4-:R-:W-:Y:S01]  /*141a0*/  IMAD R0, R0, 0x8, R7 ;  /* 0x0000000800007824 */ /* 0x010fe200078e0207 */
[----:B--2---:R-:W-:-:S04]  /*141b0*/  SHF.L.U32 R2, R2, 0x1f, RZ ;  /* 0x0000001f02027819 */ /* 0x004fc800000006ff */
[----:B------:R-:W2:Y:S02]  /*141c0*/  SYNCS.PHASECHK.TRANS64.TRYWAIT P0, [R0+URZ+0x38840], R2 ;  /* 0x03884002000075a7 */ /* 0x000ea4000800017f */
[----:B--2---:R-:W-:Y:S05]  /*141d0*/  @!P0 BRA `(.L_x_2677) ;  /* 0x0000005800a48947 */ /* 0x004fea0003800000 */
.L_x_2794:
        /* <DEDUP_REMOVED lines=11> */
.L_x_2678:
[----:B------:R-:W3:Y:S04]  /*14290*/  LDL R6, [R1+0x4] ;  /* 0x0000040001067983 */ /* 0x000ee80000100800 */
[----:B0-----:R-:W3:Y:S04]  /*142a0*/  LDL R5, [R1+0x8] ;  /* 0x0000080001057983 */ /* 0x001ee80000100800 */
[----:B------:R-:W4:Y:S04]  /*142b0*/  LDL R4, [R1+0xc] ;  /* 0x00000c0001047983 */ /* 0x000f280000100800 */
[----:B------:R-:W5:Y:S04]  /*142c0*/  LDL R3, [R1+0x18] ;  /* 0x0000180001037983 */ /* 0x000f680000100800 */
[----:B--2---:R-:W2:Y:S01]  /*142d0*/  LDL R2, [R1] ;  /* 0x0000000001027983 */ /* 0x004ea20000100800 */
        /* <DEDUP_REMOVED lines=9> */
[----:B---3--:R-:W-:Y:S01]  /*14370*/  IMAD R0, R5, 0xa000, R6 ;  /* 0x0000a00005007824 */ /* 0x008fe200078e0206 */
[----:B----4-:R-:W-:-:S04]  /*14380*/  R2UR UR11, R4 ;  /* 0x00000000040b72ca */ /* 0x010fc800000e0000 */
[----:B------:R-:W-:Y:S02]  /*14390*/  R2UR UR14, R0 ;  /* 0x00000000000e72ca */ /* 0x000fe400000e0000 */
[----:B-----5:R-:W-:Y:S02]  /*143a0*/  R2UR UR5, R3 ;  /* 0x00000000030572ca */ /* 0x020fe400000e0000 */
[----:B------:R-:W-:Y:S02]  /*143b0*/  P2R R0, PR, RZ, 0x1 ;  /* 0x00000001ff007803 */ /* 0x000fe40000000000 */
[----:B--2---:R-:W-:-:S03]  /*143c0*/  R2UR UR13, R2 ;  /* 0x00000000020d72ca */ /* 0x004fc600000e0000 */
        /* <DEDUP_REMOVED lines=9> */
[----:B0-----:R-:W-:Y:S01]  /*14460*/  UMOV UR8, UR15 ;  /* 0x0000000f00087c82 */ /* 0x001fe20008000000 */
[----:B------:R-:W-:Y:S02]  /*14470*/  UMOV UR10, UR16 ;  /* 0x00000010000a7c82 */ /* 0x000fe40008000000 */
        /* <DEDUP_REMOVED lines=8> */
[----:B---3--:R-:W-:Y:S01]  /*14500*/  NOP ;  /* 0x0000000000007918 */ /* 0x008fe20000000000 */
.L_x_2674:
[----:B------:R-:W3:Y:S04]  /*14510*/  LDL R2, [R1+0x4] ;  /* 0x0000040001027983 */ /* 0x000ee80000100800 */
[----:B------:R-:W4:Y:S04]  /*14520*/  LDL.LU R3, [R1+0x30] ;  /* 0x0000300001037983 */ /* 0x000f280000300800 */
[----:B0-----:R-:W5:Y:S04]  /*14530*/  LDL.LU R5, [R1+0x28] ;  /* 0x0000280001057983 */ /* 0x001f680000300800 */
        /* <DEDUP_REMOVED lines=8> */
[----:B---3--:R-:W-:Y:S01]  /*145c0*/  VIADD R2, R2, 0x14400 ;  /* 0x0001440002027836 */ /* 0x008fe20000000000 */
[----:B----4-:R-:W-:-:S04]  /*145d0*/  SHF.R.S32.HI R0, RZ, 0x1f, R3 ;  /* 0x0000001fff007819 */ /* 0x010fc80000011403 */
        /* <DEDUP_REMOVED lines=14> */
[----:B--2---:R-:W-:Y:S01]  /*146c0*/  MOV R2, 0x0 ;  /* 0x0000000000027802 */ /* 0x004fe20000000f00 */
        /* <DEDUP_REMOVED lines=15> */
.L_x_2680:
[----:B------:R-:W-:Y:S05]  /*147c0*/  BSYNC B6 ;  /* 0x0000000000067941 */ /* 0x000fea0003800000 */
.L_x_2679:
[----:B--2---:R-:W2:Y:S01]  /*147d0*/  LDL.LU R5, [R1+0x30] ;  /* 0x0000300001057983 */ /* 0x004ea20000300800 */
[----:B------:R-:W-:Y:S01]  /*147e0*/  ULDC.64 UR4, c[0x0][0x2d8] ;  /* 0x0000b60000047ab9 */ /* 0x000fe20000000a00 */
[----:B------:R-:W0:Y:S01]  /*147f0*/  LDC R7, c[0x0][0x448] ;  /* 0x00011200ff077b82 */ /* 0x000e220000000800 */
[----:B------:R-:W-:Y:S01]  /*14800*/  ULDC.64 UR6, c[0x0][0x280] ;  /* 0x0000a00000067ab9 */ /* 0x000fe20000000a00 */
[----:B------:R-:W2:Y:S04]  /*14810*/  LDL.LU.64 R2, [R1+0x40] ;  /* 0x0000400001027983 */ /* 0x000ea80000300a00 */
[----:B------:R-:W3:Y:S04]  /*14820*/  LDL.LU R0, [R1+0x38] ;  /* 0x0000380001007983 */ /* 0x000ee80000300800 */
[----:B------:R-:W4:Y:S04]  /*14830*/  LDL.LU R6, [R1+0x4c] ;  /* 0x00004c0001067983 */ /* 0x000f280000300800 */
[----:B------:R-:W4:Y:S01]  /*14840*/  LDL.LU R4, [R1+0x28] ;  /* 0x0000280001047983 */ /* 0x000f220000300800 */
[----:B------:R-:W1:Y:S01]  /*14850*/  S2R R8, SR_TID.X ;  /* 0x0000000000087919 */ /* 0x000e620000002100 */
[----:B------:R-:W1:Y:S01]  /*14860*/  S2R R10, SR_TID.X ;  /* 0x00000000000a7919 */ /* 0x000e620000002100 */
[----:B0-----:R-:W-:Y:S01]  /*14870*/  ISETP.NE.AND P0, PT, R7, 0x1, PT ;  /* 0x000000010700780c */ /* 0x001fe20003f05270 */
[----:B-1----:R-:W-:-:S02]  /*14880*/  IMAD.SHL.U32 R8, R8, 0x8, RZ ;  /* 0x0000000808087824 */ /* 0x002fc400078e00ff */
[----:B------:R-:W-:-:S03]  /*14890*/  IMAD.SHL.U32 R9, R10, 0x8, RZ ;  /* 0x000000080a097824 */ /* 0x000fc600078e00ff */
[----:B------:R-:W-:-:S04]  /*148a0*/  LOP3.LUT R8, R8, 0x38, RZ, 0xc0, !PT ;  /* 0x0000003808087812 */ /* 0x000fc800078ec0ff */
[C---:B------:R-:W-:Y:S02]  /*148b0*/  LOP3.LUT R12, R8.reuse, 0x40, RZ, 0xfc, !PT ;  /* 0x00000040080c7812 */ /* 0x040fe400078efcff */
[C---:B------:R-:W-:Y:S02]  /*148c0*/  LOP3.LUT R11, R8.reuse, 0x80, RZ, 0xfc, !PT ;  /* 0x00000080080b7812 */ /* 0x040fe400078efcff */
[----:B------:R-:W-:Y:S02]  /*148d0*/  LOP3.LUT R8, R8, 0xc0, RZ, 0xfc, !PT ;  /* 0x000000c008087812 */ /* 0x000fe400078efcff */
[----:B------:R-:W-:Y:S01]  /*148e0*/  LOP3.LUT R9, R9, 0x38, RZ, 0xc0, !PT ;  /* 0x0000003809097812 */ /* 0x000fe200078ec0ff */
[----:B--2---:R-:W-:Y:S02]  /*148f0*/  IMAD.MOV.U32 R3, RZ, RZ, R5 ;  /* 0x000000ffff037224 */ /* 0x004fe400078e0005 */
[----:B------:R-:W0:Y:S01]  /*14900*/  S2R R5, SR_TID.X ;  /* 0x0000000000057919 */ /* 0x000e220000002100 */
[----:B---3--:R-:W-:-:S02]  /*14910*/  IMAD R0, R0, UR4, RZ ;  /* 0x0000000400007c24 */ /* 0x008fc4000f8e02ff */
[----:B------:R-:W-:-:S04]  /*14920*/  IMAD.WIDE.U32 R2, R18, UR4, R2 ;  /* 0x0000000412027c25 */ /* 0x000fc8000f8e0002 */
[----:B------:R-:W-:Y:S01]  /*14930*/  IMAD R0, R18, UR5, R0 ;  /* 0x0000000512007c24 */ /* 0x000fe2000f8e0200 */
[----:B------:R-:W-:-:S03]  /*14940*/  ULDC.64 UR4, c[0x0][0x2e0] ;  /* 0x0000b80000047ab9 */ /* 0x000fc60000000a00 */
[----:B------:R-:W-:Y:S02]  /*14950*/  IMAD.IADD R3, R3, 0x1, R0 ;  /* 0x0000000103037824 */ /* 0x000fe400078e0200 */
[----:B----4-:R-:W-:Y:S02]  /*14960*/  IMAD R0, R6, UR4, RZ ;  /* 0x0000000406007c24 */ /* 0x010fe4000f8e02ff */
[C---:B------:R-:W-:Y:S01]  /*14970*/  IMAD.WIDE.U32 R2, R4.reuse, UR4, R2 ;  /* 0x0000000404027c25 */ /* 0x040fe2000f8e0002 */
[----:B------:R-:W1:Y:S03]  /*14980*/  @P0 LDC R6, c[0x0][0x450] ;  /* 0x00011400ff060b82 */ /* 0x000e660000000800 */
[----:B------:R-:W-:Y:S01]  /*14990*/  IMAD R0, R4, UR5, R0 ;  /* 0x0000000504007c24 */ /* 0x000fe2000f8e0200 */
[----:B------:R-:W-:Y:S01]  /*149a0*/  ULDC.64 UR4, c[0x0][0x2d0] ;  /* 0x0000b40000047ab9 */ /* 0x000fe20000000a00 */
[----:B------:R-:W2:Y:S02]  /*149b0*/  S2R R4, SR_TID.X ;  /* 0x0000000000047919 */ /* 0x000ea40000002100 */
[----:B------:R-:W-:Y:S01]  /*149c0*/  IMAD.IADD R3, R3, 0x1, R0 ;  /* 0x0000000103037824 */ /* 0x000fe200078e0200 */
[----:B0-----:R-:W-:-:S04]  /*149d0*/  LOP3.LUT R5, R5, 0x7f, RZ, 0xc0, !PT ;  /* 0x0000007f05057812 */ /* 0x001fc800078ec0ff */
[----:B------:R-:W-:Y:S01]  /*149e0*/  SHF.R.U32.HI R5, RZ, 0x3, R5 ;  /* 0x00000003ff057819 */ /* 0x000fe20000011605 */
[----:B--2---:R-:W-:-:S05]  /*149f0*/  IMAD.SHL.U32 R4, R4, 0x10, RZ ;  /* 0x0000001004047824 */ /* 0x004fca00078e00ff */
[----:B------:R-:W-:Y:S02]  /*14a00*/  LOP3.LUT R4, R5, 0x70, R4, 0xf8, !PT ;  /* 0x0000007005047812 */ /* 0x000fe400078ef804 */
[----:B------:R-:W0:Y:S03]  /*14a10*/  @P0 LDC R5, c[0x0][0x44c] ;  /* 0x00011300ff050b82 */ /* 0x000e260000000800 */
[----:B------:R-:W-:-:S04]  /*14a20*/  IMAD R0, R17, 0x80, R4 ;  /* 0x0000008011007824 */ /* 0x000fc800078e0204 */
        /* <DEDUP_REMOVED lines=11> */
[----:B------:R-:W-:-:S05]  /*14ae0*/  SHF.R.S32.HI R4, RZ, 0x1f, R0 ;  /* 0x0000001fff047819 */ /* 0x000fca0000011400 */
[----:B------:R-:W-:Y:S02]  /*14af0*/  IMAD R6, R4, UR4, RZ ;  /* 0x0000000404067c24 */ /* 0x000fe4000f8e02ff */
[----:B------:R-:W-:Y:S01]  /*14b00*/  IMAD.WIDE.U32 R4, R0, UR4, R2 ;  /* 0x0000000400047c25 */ /* 0x000fe2000f8e0002 */
[----:B------:R-:W-:Y:S02]  /*14b10*/  ULDC UR4, c[0x0][0x2b8] ;  /* 0x0000ae0000047ab9 */ /* 0x000fe40000000800 */
[----:B------:R-:W-:Y:S01]  /*14b20*/  ISETP.GE.AND P3, PT, R8, UR4, PT ;  /* 0x0000000408007c0c */ /* 0x000fe2000bf66270 */
[----:B------:R-:W-:Y:S01]  /*14b30*/  IMAD R0, R0, UR5, R6 ;  /* 0x0000000500007c24 */ /* 0x000fe2000f8e0206 */
[----:B------:R0:W5:Y:S01]  /*14b40*/  LDL R8, [R1+0x24] ;  /* 0x0000240001087983 */ /* 0x0001620000100800 */
[----:B------:R-:W-:Y:S02]  /*14b50*/  LEA R3, P4, R4, UR6, 0x1 ;  /* 0x0000000604037c11 */ /* 0x000fe4000f8808ff */
[----:B------:R-:W-:Y:S01]  /*14b60*/  IMAD.IADD R0, R5, 0x1, R0 ;  /* 0x0000000105007824 */ /* 0x000fe200078e0200 */
[----:B------:R-:W-:-:S02]  /*14b70*/  ISETP.GE.AND P0, PT, R9, UR4, PT ;  /* 0x0000000409007c0c */ /* 0x000fc4000bf06270 */
[----:B------:R-:W-:Y:S02]  /*14b80*/  ISETP.GE.AND P1, PT, R12, UR4, PT ;  /* 0x000000040c007c0c */ /* 0x000fe4000bf26270 */
[----:B------:R-:W-:Y:S01]  /*14b90*/  ISETP.GE.AND P2, PT, R11, UR4, PT ;  /* 0x000000040b007c0c */ /* 0x000fe2000bf46270 */
[----:B------:R-:W-:Y:S01]  /*14ba0*/  UMOV UR4, 0xffffffff ;  /* 0xffffffff00047882 */ /* 0x000fe20000000000 */
[----:B------:R-:W-:Y:S02]  /*14bb0*/  LOP3.LUT R10, R10, 0x7f, RZ, 0xc0, !PT ;  /* 0x0000007f0a0a7812 */ /* 0x000fe400078ec0ff */
[----:B------:R-:W-:Y:S02]  /*14bc0*/  LEA.HI.X R0, R4, UR7, R0, 0x1, P4 ;  /* 0x0000000704007c11 */ /* 0x000fe4000a0f0c00 */
[----:B------:R-:W-:Y:S01]  /*14bd0*/  SHF.R.U32.HI R10, RZ, 0x3, R10 ;  /* 0x00000003ff0a7819 */ /* 0x000fe2000001160a */
[----:B0-----:R-:W-:Y:S06]  /*14be0*/  BRA.DIV UR4, `(.L_x_2681) ;  /* 0x0000005204347947 */ /* 0x001fec000b800000 */
[----:B------:R-:W2:Y:S01]  /*14bf0*/  LDL.LU R4, [R1+0x34] ;  /* 0x0000340001047983 */ /* 0x000ea20000300800 */
[----:B------:R-:W-:Y:S01]  /*14c00*/  IMAD R17, R17, 0x80, R10 ;  /* 0x0000008011117824 */ /* 0x000fe200078e020a */
[----:B------:R-:W-:Y:S02]  /*14c10*/  ULDC.64 UR4, c[0x0][0x208] ;  /* 0x0000820000047ab9 */ /* 0x000fe40000000a00 */
[----:B------:R-:W0:Y:S04]  /*14c20*/  SHFL.IDX PT, R5, R3, RZ, 0x181f ;  /* 0x00181fff03057589 */ /* 0x000e2800000e0000 */
[----:B------:R-:W-:Y:S01]  /*14c30*/  SHFL.IDX PT, R6, R0, 0x6, 0x181f ;  /* 0x00d81f0000067f89 */ /* 0x000fe200000e0000 */
[----:B--2---:R-:W-:-:S03]  /*14c40*/  IMAD R2, R4, R7, RZ ;  /* 0x0000000704027224 */ /* 0x004fc600078e02ff */
[----:B------:R-:W1:Y:S02]  /*14c50*/  SHFL.IDX PT, R4, R0, RZ, 0x181f ;  /* 0x00181fff00047589 */ /* 0x000e6400000e0000 */
        /* <DEDUP_REMOVED lines=75> */
[----:B0-----:R-:W0:Y:S01]  /*15110*/  SHFL.IDX PT, R5, R3, 0x6, 0x181f ;  /* 0x00d81f0003057f89 */ /* 0x001e2200000e0000 */
[----:B------:R-:W-:-:S03]  /*15120*/  VIADD R4, R17, 0x60 ;  /* 0x0000006011047836 */ /* 0x000fc60000000000 */
[----:B------:R-:W1:Y:S02]  /*15130*/  SHFL.IDX PT, R3, R3, 0x7, 0x181f ;  /* 0x00f81f0003037f89 */ /* 0x000e6400000e0000 */
[----:B------:R-:W-:-:S13]  /*15140*/  ISETP.GE.AND P5, PT, R4, R2, PT ;  /* 0x000000020400720c */ /* 0x000fda0003fa6270 */
[----:B0-----:R-:W-:-:S05]  /*15150*/  @!P5 LEA R5, P4, R9, R5, 0x1 ;  /* 0x000000050905d211 */ /* 0x001fca00078808ff */
[----:B------:R-:W-:Y:S02]  /*15160*/  @!P5 IMAD.X R4, RZ, RZ, R6, P4 ;  /* 0x000000ffff04d224 */ /* 0x000fe400020e0606 */
[----:B------:R0:W2:Y:S03]  /*15170*/  SHFL.IDX PT, R6, R0, 0x7, 0x181f ;  /* 0x00f81f0000067f89 */ /* 0x0000a600000e0000 */
[----:B------:R-:W-:-:S04]  /*15180*/  @!P5 LOP3.LUT R5, R5, R4, RZ, 0x3c, !PT ;  /* 0x000000040505d212 */ /* 0x000fc800078e3cff */
[----:B------:R-:W-:-:S04]  /*15190*/  @!P5 LOP3.LUT R4, R5, R4, RZ, 0x3c, !PT ;  /* 0x000000040504d212 */ /* 0x000fc800078e3cff */
[----:B------:R-:W-:-:S05]  /*151a0*/  @!P5 LOP3.LUT R5, R5, R4, RZ, 0x3c, !PT ;  /* 0x000000040505d212 */ /* 0x000fca00078e3cff */
[----:B------:R0:W-:Y:S04]  /*151b0*/  @!P5 LDGSTS.E.BYPASS.LTC128B.128 [R8+0x17400], desc[UR4][R4.64], !P0 ;  /* 0x174000000408dfae */ /* 0x0001e8000c101d44 */
[----:B------:R0:W-:Y:S04]  /*151c0*/  @!P5 LDGSTS.E.BYPASS.LTC128B.128 [R8+0x1b400], desc[UR4][R4.64+0x80], !P1 ;  /* 0x1b4000800408dfae */ /* 0x0001e8000c901d44 */
[----:B------:R0:W-:Y:S04]  /*151d0*/  @!P5 LDGSTS.E.BYPASS.LTC128B.128 [R8+0x1f400], desc[UR4][R4.64+0x100], !P2 ;  /* 0x1f4001000408dfae */ /* 0x0001e8000d101d44 */
[----:B-12---:R0:W-:Y:S02]  /*151e0*/  @!P5 LDGSTS.E.BYPASS.LTC128B.128 [R8+0x23400], desc[UR4][R4.64+0x180], !P3 ;  /* 0x234001800408dfae */ /* 0x0061e4000d901d44 */
.L_x_2811:
[----:B------:R-:W-:Y:S01]  /*151f0*/  VIADD R17, R17, 0x70 ;  /* 0x0000007011117836 */ /* 0x000fe20000000000 */
[----:B------:R-:W-:Y:S04]  /*15200*/  BSSY B0, `(.L_x_2682) ;  /* 0x000000d000007945 */ /* 0x000fe80003800000 */
[----:B------:R-:W-:-:S13]  /*15210*/  ISETP.GE.AND P4, PT, R17, R2, PT ;  /* 0x000000021100720c */ /* 0x000fda0003f86270 */
[----:B------:R-:W-:Y:S05]  /*15220*/  @P4 BRA `(.L_x_2683) ;  /* 0x0000000000284947 */ /* 0x000fea0003800000 */
[----:B------:R-:W-:Y:S01]  /*15230*/  LEA R2, P4, R9, R3, 0x1 ;  /* 0x0000000309027211 */ /* 0x000fe200078808ff */
        /* <DEDUP_REMOVED lines=9> */
.L_x_2683:
[----:B------:R-:W-:Y:S05]  /*152d0*/  BSYNC B0 ;  /* 0x0000000000007941 */ /* 0x000fea0003800000 */
.L_x_2682:
[----:B01----:R-:W2:Y:S01]  /*152e0*/  LDL R8, [R1+0x4] ;  /* 0x0000040001087983 */ /* 0x003ea20000100800 */
[----:B------:R-:W-:Y:S01]  /*152f0*/  PLOP3.LUT P0, PT, PT, PT, PT, 0x80, 0x0 ;  /* 0x000000000000781c */ /* 0x000fe20003f0f070 */
[----:B------:R-:W-:Y:S01]  /*15300*/  NOP ;  /* 0x0000000000007918 */ /* 0x000fe20000000000 */
[----:B--2---:R-:W-:-:S11]  /*15310*/  VIADD R6, R8, 0x38800 ;  /* 0x0003880008067836 */ /* 0x004fd60000000000 */
.L_x_2684:
        /* <DEDUP_REMOVED lines=19> */
.L_x_2812:
[----:B------:R-:W-:Y:S05]  /*15450*/  BSYNC B0 ;  /* 0x0000000000007941 */ /* 0x000fea0003800000 */
.L_x_2685:
[----:B0-----:R-:W2:Y:S01]  /*15460*/  LDL R2, [R1+0x2c] ;  /* 0x00002c0001027983 */ /* 0x001ea20000100800 */
[----:B------:R-:W-:Y:S01]  /*15470*/  BSSY B0, `(.L_x_2687) ;  /* 0x00002b7000007945 */ /* 0x000fe20003800000 */
[----:B--2---:R-:W-:-:S13]  /*15480*/  ISETP.GE.AND P0, PT, R2, 0x2, PT ;  /* 0x000000020200780c */ /* 0x004fda0003f06270 */
[----:B------:R-:W-:Y:S05]  /*15490*/  @!P0 BRA `(.L_x_2688) ;  /* 0x0000002800d08947 */ /* 0x000fea0003800000 */
[C---:B------:R-:W-:Y:S01]  /*154a0*/  LOP3.LUT R0, R2.reuse, 0x1, RZ, 0xc0, !PT ;  /* 0x0000000102007812 */ /* 0x040fe200078ec0ff */
[----:B------:R-:W-:Y:S01]  /*154b0*/  VIADD R4, R2, 0xfffffffe ;  /* 0xfffffffe02047836 */ /* 0x000fe20000000000 */
[----:B------:R-:W-:Y:S02]  /*154c0*/  BSSY B2, `(.L_x_2689) ;  /* 0x00000ed000027945 */ /* 0x000fe40003800000 */
[----:B------:R-:W-:Y:S01]  /*154d0*/  ISETP.NE.U32.AND P0, PT, R0, 0x1, PT ;  /* 0x000000010000780c */ /* 0x000fe20003f05070 */
[----:B------:R-:W-:-:S12]  /*154e0*/  IMAD.MOV.U32 R0, RZ, RZ, R4 ;  /* 0x000000ffff007224 */ /* 0x000fd800078e0004 */
[----:B------:R-:W-:Y:S05]  /*154f0*/  @!P0 BRA `(.L_x_2690) ;  /* 0x0000000c00a48947 */ /* 0x000fea0003800000 */
        /* <DEDUP_REMOVED lines=11> */
[----:B------:R0:W5:Y:S01]  /*155b0*/  LDL R5, [R1] ;  /* 0x0000000001057983 */ /* 0x0001620000100800 */
[----:B------:R-:W-:Y:S02]  /*155c0*/  ULDC.64 UR4, c[0x0][0x418] ;  /* 0x0001060000047ab9 */ /* 0x000fe40000000a00 */
[----:B------:R-:W-:-:S04]  /*155d0*/  ISETP.NE.U32.AND P0, PT, RZ, UR4, PT ;  /* 0x00000004ff007c0c */ /* 0x000fc8000bf05070 */
[----:B------:R-:W-:Y:S01]  /*155e0*/  ISETP.NE.AND.EX P0, PT, RZ, UR5, PT, P0 ;  /* 0x00000005ff007c0c */ /* 0x000fe2000bf05300 */
[----:B------:R-:W-:-:S12]  /*155f0*/  IMAD.MOV.U32 R8, RZ, RZ, R4 ;  /* 0x000000ffff087224 */ /* 0x000fd800078e0004 */
[----:B0-----:R-:W-:Y:S05]  /*15600*/  @!P0 BRA `(.L_x_2693) ;  /* 0x0000000000548947 */ /* 0x001fea0003800000 */
[----:B------:R-:W2:Y:S01]  /*15610*/  LDL R10, [R1+0x1c] ;  /* 0x00001c00010a7983 */ /* 0x000ea20000100800 */
[----:B-----5:R-:W0:Y:S03]  /*15620*/  LDC R5, c[0x0][0x43c] ;  /* 0x00010f00ff057b82 */ /* 0x020e260000000800 */
[----:B------:R-:W3:Y:S01]  /*15630*/  LDL R7, [R1+0x10] ;  /* 0x0000100001077983 */ /* 0x000ee20000100800 */
[----:B------:R-:W-:Y:S01]  /*15640*/  IMAD.MOV.U32 R0, RZ, RZ, R4 ;  /* 0x000000ffff007224 */ /* 0x000fe200078e0004 */
[----:B------:R-:W-:Y:S01]  /*15650*/  ULDC.64 UR6, c[0x0][0x428] ;  /* 0x00010a0000067ab9 */ /* 0x000fe20000000a00 */
[----:B------:R-:W-:Y:S01]  /*15660*/  ULDC.64 UR8, c[0x0][0x208] ;  /* 0x0000820000087ab9 */ /* 0x000fe20000000a00 */
[----:B0-----:R-:W-:-:S13]  /*15670*/  ISETP.NE.AND P0, PT, R5, 0x1, PT ;  /* 0x000000010500780c */ /* 0x001fda0003f05270 */
[----:B------:R-:W0:Y:S02]  /*15680*/  @P0 LDC.64 R2, c[0x0][0x440] ;  /* 0x00011000ff020b82 */ /* 0x000e240000000a00 */
[----:B0-----:R-:W-:-:S05]  /*15690*/  @P0 IMAD.HI.U32 R2, R4, R2, RZ ;  /* 0x0000000204020227 */ /* 0x001fca00078e00ff */
[----:B------:R-:W-:-:S04]  /*156a0*/  @P0 SHF.R.U32.HI R0, RZ, R3, R2 ;  /* 0x00000003ff000219 */ /* 0x000fc80000011602 */
[--C-:B------:R-:W-:Y:S01]  /*156b0*/  SHF.R.S32.HI R3, RZ, 0x1f, R0.reuse ;  /* 0x0000001fff037819 */ /* 0x100fe20000011400 */
[----:B------:R-:W-:-:S04]  /*156c0*/  IMAD.MOV R8, RZ, RZ, -R0 ;  /* 0x000000ffff087224 */ /* 0x000fc800078e0a00 */
[----:B------:R-:W-:Y:S02]  /*156d0*/  IMAD R8, R5, R8, R4 ;  /* 0x0000000805087224 */ /* 0x000fe400078e0204 */
[----:B--2---:R-:W-:-:S04]  /*156e0*/  IMAD R2, R10, UR6, RZ ;  /* 0x000000060a027c24 */ /* 0x004fc8000f8e02ff */
[----:B---3--:R-:W-:Y:S02]  /*156f0*/  IMAD R5, R7, UR7, R2 ;  /* 0x0000000707057c24 */ /* 0x008fe4000f8e0202 */
[----:B------:R-:W-:-:S04]  /*15700*/  IMAD.MOV.U32 R2, RZ, RZ, R0 ;  /* 0x000000ffff027224 */ /* 0x000fc800078e0000 */
[----:B------:R-:W-:-:S04]  /*15710*/  IMAD.WIDE.U32 R2, R7, UR6, R2 ;  /* 0x0000000607027c25 */ /* 0x000fc8000f8e0002 */
[----:B------:R-:W-:Y:S01]  /*15720*/  IMAD.IADD R0, R5, 0x1, R3 ;  /* 0x0000000105007824 */ /* 0x000fe200078e0203 */
[----:B------:R-:W-:-:S04]  /*15730*/  LEA R10, P0, R2, UR4, 0x2 ;  /* 0x00000004020a7c11 */ /* 0x000fc8000f8010ff */
[----:B------:R-:W-:-:S05]  /*15740*/  LEA.HI.X R11, R2, UR5, R0, 0x2, P0 ;  /* 0x00000005020b7c11 */ /* 0x000fca00080f1400 */
[----:B------:R0:W5:Y:S04]  /*15750*/  LDG.E R5, desc[UR8][R10.64] ;  /* 0x000000080a057981 */ /* 0x000168000c1e1900 */
.L_x_2693:
[----:B------:R-:W2:Y:S01]  /*15760*/  LDL R0, [R1+0x4] ;  /* 0x0000040001007983 */ /* 0x000ea20000100800 */
[----:B------:R-:W-:Y:S01]  /*15770*/  BSSY B3, `(.L_x_2694) ;  /* 0x0000005000037945 */ /* 0x000fe20003800000 */
[----:B--2---:R-:W-:Y:S01]  /*15780*/  IMAD R2, R9, 0x8, R0 ;  /* 0x0000000809027824 */ /* 0x004fe200078e0200 */
[----:B------:R-:W-:-:S04]  /*15790*/  SHF.L.U32 R0, R12, 0x1f, RZ ;  /* 0x0000001f0c007819 */ /* 0x000fc800000006ff */
[----:B------:R-:W1:Y:S02]  /*157a0*/  SYNCS.PHASECHK.TRANS64.TRYWAIT P0, [R2+URZ+0x38840], R0 ;  /* 0x03884000020075a7 */ /* 0x000e64000800017f */
[----:B-1----:R-:W-:Y:S05]  /*157b0*/  @!P0 BRA `(.L_x_2695) ;  /* 0x0000005000708947 */ /* 0x002fea0003800000 */
.L_x_2813:
[----:B------:R-:W-:Y:S05]  /*157c0*/  BSYNC B3 ;  /* 0x0000000000037941 */ /* 0x000fea0003800000 */
.L_x_2694:
[----:B------:R-:W2:Y:S01]  /*157d0*/  S2R R3, SR_TID.X ;  /* 0x0000000000037919 */ /* 0x000ea20000002100 */
[----:B------:R-:W-:Y:S01]  /*157e0*/  BSSY B3, `(.L_x_2696) ;  /* 0x000000b000037945 */ /* 0x000fe20003800000 */
        /* <DEDUP_REMOVED lines=10> */
.L_x_2697:
[----:B------:R-:W-:Y:S05]  /*15890*/  BSYNC B3 ;  /* 0x0000000000037941 */ /* 0x000fea0003800000 */
.L_x_2696:
[----:B------:R-:W2:Y:S04]  /*158a0*/  LDL R3, [R1+0x4] ;  /* 0x0000040001037983 */ /* 0x000ea80000100800 */
        /* <DEDUP_REMOVED lines=12> */
.L_x_2698:
        /* <DEDUP_REMOVED lines=16> */
.L_x_2699:
        /* <DEDUP_REMOVED lines=16> */
.L_x_2700:
        /* <DEDUP_REMOVED lines=16> */
.L_x_2701:
        /* <DEDUP_REMOVED lines=10> */
[----:B0-----:R-:W2:Y:S04]  /*15d10*/  LDL.LU R10, [R1+0x14] ;  /* 0x00001400010a7983 */ /* 0x001ea80000300800 */
[----:B------:R-:W3:Y:S01]  /*15d20*/  LDL R7, [R1+0x8] ;  /* 0x0000080001077983 */ /* 0x000ee20000100800 */
[----:B------:R-:W-:Y:S01]  /*15d30*/  BSSY B3, `(.L_x_2702) ;  /* 0x0000005000037945 */ /* 0x000fe20003800000 */
[----:B--2---:R-:W-:Y:S01]  /*15d40*/  SHF.L.U32 R0, R10, 0x1f, RZ ;  /* 0x0000001f0a007819 */ /* 0x004fe200000006ff */
[----:B---3--:R-:W-:-:S04]  /*15d50*/  IMAD R2, R7, 0x8, R6 ;  /* 0x0000000807027824 */ /* 0x008fc800078e0206 */
[----:B------:R-:W0:Y:S02]  /*15d60*/  SYNCS.PHASECHK.TRANS64.TRYWAIT P0, [R2+URZ+0x60], R0 ;  /* 0x00006000020075a7 */ /* 0x000e24000800017f */
[----:B0-----:R-:W-:Y:S05]  /*15d70*/  @!P0 BRA `(.L_x_2703) ;  /* 0x0000004c00148947 */ /* 0x001fea0003800000 */
.L_x_2814:
[----:B------:R-:W-:Y:S05]  /*15d80*/  BSYNC B3 ;  /* 0x0000000000037941 */ /* 0x000fea0003800000 */
.L_x_2702:
        /* <DEDUP_REMOVED lines=14> */
.L_x_2705:
[----:B------:R-:W-:Y:S05]  /*15e70*/  BSYNC B3 ;  /* 0x0000000000037941 */ /* 0x000fea0003800000 */
.L_x_2704:
        /* <DEDUP_REMOVED lines=15> */
.L_x_2706:
        /* <DEDUP_REMOVED lines=16> */
.L_x_2707:
        /* <DEDUP_REMOVED lines=16> */
.L_x_2708:
        /* <DEDUP_REMOVED lines=16> */
.L_x_2709:
        /* <DEDUP_REMOVED lines=13> */
.L_x_2692:
[----:B------:R-:W-:Y:S05]  /*16340*/  BSYNC B1 ;  /* 0x0000000000017941 */ /* 0x000fea0003800000 */
.L_x_2691:
[----:B------:R-:W2:Y:S04]  /*16350*/  LDL.LU R0, [R1+0x2c] ;  /* 0x00002c0001007983 */ /* 0x000ea80000300800 */
[----:B------:R1:W-:Y:S04]  /*16360*/  STL [R1+0x8], R9 ;  /* 0x0000080901007387 */ /* 0x0003e80000100800 */
[----:B------:R1:W-:Y:S02]  /*16370*/  STL [R1+0x14], R12 ;  /* 0x0000140c01007387 */ /* 0x0003e40000100800 */
[----:B-12---:R-:W-:-:S07]  /*16380*/  VIADD R0, R0, 0xfffffffd ;  /* 0xfffffffd00007836 */ /* 0x006fce0000000000 */
.L_x_2690:
[----:B------:R-:W-:Y:S05]  /*16390*/  BSYNC B2 ;  /* 0x0000000000027941 */ /* 0x000fea0003800000 */
.L_x_2689:
[----:B------:R-:W-:-:S13]  /*163a0*/  ISETP.NE.AND P0, PT, R4, RZ, PT ;  /* 0x000000ff0400720c */ /* 0x000fda0003f05270 */
[----:B------:R-:W-:Y:S05]  /*163b0*/  @!P0 BRA `(.L_x_2688) ;  /* 0x0000001c00088947 */ /* 0x000fea0003800000 */
[----:B0-----:R0:W5:Y:S02]  /*163c0*/  LDL R8, [R1] ;  /* 0x0000000001087983 */ /* 0x0011640000100800 */
.L_x_2748:
        /* <DEDUP_REMOVED lines=8> */
[----:B------:R-:W-:Y:S02]  /*16450*/  SEL R5, RZ, 0x1, P0 ;  /* 0x00000001ff057807 */ /* 0x000fe40000000000 */
[----:B------:R-:W-:Y:S02]  /*16460*/  SEL R4, R4, RZ, P0 ;  /* 0x000000ff04047207 */ /* 0x000fe40000000000 */
[----:B----4-:R-:W-:Y:S01]  /*16470*/  LOP3.LUT R5, R2, R5, RZ, 0x3c, !PT ;  /* 0x0000000502057212 */ /* 0x010fe200078e3cff */
[----:B-1----:R-:W-:Y:S06]  /*16480*/  @!P1 BRA `(.L_x_2711) ;  /* 0x0000000c004c9947 */ /* 0x002fec0003800000 */
        /* <DEDUP_REMOVED lines=25> */
.L_x_2712:
[----:B------:R-:W2:Y:S01]  /*16620*/  LDL R2, [R1+0x4] ;  /* 0x0000040001027983 */ /* 0x000ea20000100800 */
[----:B------:R-:W-:Y:S01]  /*16630*/  BSSY B2, `(.L_x_2713) ;  /* 0x0000005000027945 */ /* 0x000fe20003800000 */
[----:B--2---:R-:W-:Y:S01]  /*16640*/  IMAD R3, R4, 0x8, R2 ;  /* 0x0000000804037824 */ /* 0x004fe200078e0202 */
[----:B------:R-:W-:-:S04]  /*16650*/  SHF.L.U32 R2, R5, 0x1f, RZ ;  /* 0x0000001f05027819 */ /* 0x000fc800000006ff */
[----:B------:R-:W2:Y:S02]  /*16660*/  SYNCS.PHASECHK.TRANS64.TRYWAIT P0, [R3+URZ+0x38840], R2 ;  /* 0x03884002030075a7 */ /* 0x000ea4000800017f */
[----:B--2---:R-:W-:Y:S05]  /*16670*/  @!P0 BRA `(.L_x_2714) ;  /* 0x0000004000e88947 */ /* 0x004fea0003800000 */
.L_x_2815:
[----:B------:R-:W-:Y:S05]  /*16680*/  BSYNC B2 ;  /* 0x0000000000027941 */ /* 0x000fea0003800000 */
.L_x_2713:
        /* <DEDUP_REMOVED lines=12> */
.L_x_2716:
[----:B------:R-:W-:Y:S05]  /*16750*/  BSYNC B2 ;  /* 0x0000000000027941 */ /* 0x000fea0003800000 */
.L_x_2715:
        /* <DEDUP_REMOVED lines=13> */
.L_x_2717:
        /* <DEDUP_REMOVED lines=16> */
.L_x_2718:
        /* <DEDUP_REMOVED lines=16> */
.L_x_2719:
        /* <DEDUP_REMOVED lines=16> */
.L_x_2720:
        /* <DEDUP_REMOVED lines=17> */
.L_x_2816:
[----:B------:R-:W-:Y:S05]  /*16c40*/  BSYNC B2 ;  /* 0x0000000000027941 */ /* 0x000fea0003800000 */
.L_x_2721:
        /* <DEDUP_REMOVED lines=11> */
.L_x_2724:
[----:B------:R-:W-:Y:S05]  /*16d00*/  BSYNC B2 ;  /* 0x0000000000027941 */ /* 0x000fea0003800000 */
.L_x_2723:
        /* <DEDUP_REMOVED lines=14> */
.L_x_2725:
        /* <DEDUP_REMOVED lines=16> */
.L_x_2726:
        /* <DEDUP_REMOVED lines=16> */
.L_x_2727:
        /* <DEDUP_REMOVED lines=16> */
.L_x_2728:
        /* <DEDUP_REMOVED lines=13> */
.L_x_2711:
[----:B------:R-:W-:Y:S05]  /*171c0*/  BSYNC B1 ;  /* 0x0000000000017941 */ /* 0x000fea0003800000 */
.L_x_2710:
        /* <DEDUP_REMOVED lines=36> */
.L_x_2731:
[----:B------:R-:W3:Y:S01]  /*17410*/  LDL R2, [R1+0x4] ;  /* 0x0000040001027983 */ /* 0x000ee20000100800 */
[----:B------:R-:W-:Y:S01]  /*17420*/  SHF.L.U32 R3, R10, 0x1f, RZ ;  /* 0x0000001f0a037819 */ /* 0x000fe200000006ff */
[----:B------:R-:W-:Y:S01]  /*17430*/  BSSY B2, `(.L_x_2732) ;  /* 0x0000004000027945 */ /* 0x000fe20003800000 */
[----:B---3--:R-:W-:-:S04]  /*17440*/  IMAD R2, R11, 0x8, R2 ;  /* 0x000000080b027824 */ /* 0x008fc800078e0202 */
[----:B------:R-:W3:Y:S02]  /*17450*/  SYNCS.PHASECHK.TRANS64.TRYWAIT P0, [R2+URZ+0x38840], R3 ;  /* 0x03884003020075a7 */ /* 0x000ee4000800017f */
[----:B---3--:R-:W-:Y:S05]  /*17460*/  @!P0 BRA `(.L_x_2733) ;  /* 0x0000003400948947 */ /* 0x008fea0003800000 */
.L_x_2817:
[----:B------:R-:W-:Y:S05]  /*17470*/  BSYNC B2 ;  /* 0x0000000000027941 */ /* 0x000fea0003800000 */
.L_x_2732:
        /* <DEDUP_REMOVED lines=12> */
.L_x_2735:
[----:B------:R-:W-:Y:S05]  /*17540*/  BSYNC B2 ;  /* 0x0000000000027941 */ /* 0x000fea0003800000 */
.L_x_2734:
        /* <DEDUP_REMOVED lines=15> */
.L_x_2736:
        /* <DEDUP_REMOVED lines=16> */
.L_x_2737:
        /* <DEDUP_REMOVED lines=16> */
.L_x_2738:
        /* <DEDUP_REMOVED lines=16> */
.L_x_2739:
        /* <DEDUP_REMOVED lines=15> */
.L_x_2818:
[----:B------:R-:W-:Y:S05]  /*17a30*/  BSYNC B2 ;  /* 0x0000000000027941 */ /* 0x000fea0003800000 */
.L_x_2740:
        /* <DEDUP_REMOVED lines=11> */
.L_x_2743:
[----:B------:R-:W-:Y:S05]  /*17af0*/  BSYNC B2 ;  /* 0x0000000000027941 */ /* 0x000fea0003800000 */
.L_x_2742:
        /* <DEDUP_REMOVED lines=13> */
.L_x_2744:
        /* <DEDUP_REMOVED lines=16> */
.L_x_2745:
        /* <DEDUP_REMOVED lines=16> */
.L_x_2746:
        /* <DEDUP_REMOVED lines=16> */
.L_x_2747:
        /* <DEDUP_REMOVED lines=13> */
.L_x_2730:
[----:B------:R-:W-:Y:S05]  /*17fa0*/  BSYNC B1 ;  /* 0x0000000000017941 */ /* 0x000fea0003800000 */
.L_x_2729:
[C---:B------:R-:W-:Y:S01]  /*17fb0*/  ISETP.GT.AND P0, PT, R0.reuse, 0x1, PT ;  /* 0x000000010000780c */ /* 0x040fe20003f04270 */
[----:B------:R-:W-:-:S12]  /*17fc0*/  VIADD R0, R0, 0xfffffffe ;  /* 0xfffffffe00007836 */ /* 0x000fd80000000000 */
[----:B------:R-:W-:Y:S05]  /*17fd0*/  @P0 BRA `(.L_x_2748) ;  /* 0xffffffe000fc0947 */ /* 0x000fea000383ffff */
.L_x_2688:
[----:B------:R-:W-:Y:S05]  /*17fe0*/  BSYNC B0 ;  /* 0x0000000000007941 */ /* 0x000fea0003800000 */
.L_x_2687:
[----:B------:R-:W4:Y:S01]  /*17ff0*/  S2R R2, SR_TID.X ;  /* 0x0000000000027919 */ /* 0x000f220000002100 */
[----:B------:R-:W-:Y:S01]  /*18000*/  BSSY B0, `(.L_x_2749) ;  /* 0x0000011000007945 */ /* 0x000fe20003800000 */
[----:B----4-:R-:W-:-:S04]  /*18010*/  LOP3.LUT R3, R2, 0x7f, RZ, 0xc0, !PT ;  /* 0x0000007f02037812 */ /* 0x010fc800078ec0ff */
[----:B------:R-:W-:-:S13]  /*18020*/  ISETP.NE.AND P0, PT, R3, RZ, PT ;  /* 0x000000ff0300720c */ /* 0x000fda0003f05270 */
[----:B------:R-:W-:Y:S05]  /*18030*/  @P0 BRA `(.L_x_2750) ;  /* 0x0000000000340947 */ /* 0x000fea0003800000 */
[----:B------:R-:W4:Y:S01]  /*18040*/  S2R R2, SR_LANEID ;  /* 0x0000000000027919 */ /* 0x000f220000000000 */
[----:B------:R-:W-:Y:S01]  /*18050*/  VOTEU.ANY UR4, UPT, PT ;  /* 0x0000000000047886 */ /* 0x000fe200038e0100 */
[----:B0-----:R-:W0:Y:S01]  /*18060*/  LDC.64 R4, c[0x0][0xc60] ;  /* 0x00031800ff047b82 */ /* 0x001e220000000a00 */
[----:B------:R-:W4:Y:S01]  /*18070*/  FLO.U32 R0, UR4 ;  /* 0x0000000400007d00 */ /* 0x000f2200080e0000 */
[----:B------:R-:W-:Y:S01]  /*18080*/  ULDC.64 UR6, c[0x0][0x208] ;  /* 0x0000820000067ab9 */ /* 0x000fe20000000a00 */
[----:B----4-:R-:W-:-:S06]  /*18090*/  ISETP.EQ.U32.AND P0, PT, R0, R2, PT ;  /* 0x000000020000720c */ /* 0x010fcc0003f02070 */
[----:B------:R-:W0:Y:S07]  /*180a0*/  POPC R2, UR4 ;  /* 0x0000000400027d09 */ /* 0x000e2e0008000000 */
[----:B0-----:R-:W4:Y:S04]  /*180b0*/  @P0 ATOMG.E.ADD.STRONG.GPU PT, R2, desc[UR6][R4.64], R2 ;  /* 0x00000002040209a8 */ /* 0x001f2800081ee1c6 */
[----:B----4-:R0:W4:Y:S02]  /*180c0*/  SHFL.IDX PT, R2, R2, R0, 0x1f ;  /* 0x00001f0002027589 */ /* 0x01012400000e0000 */
[----:B0-----:R-:W0:Y:S02]  /*180d0*/  S2R R0, SR_LTMASK ;  /* 0x0000000000007919 */ /* 0x001e240000003900 */
[----:B0-----:R-:W-:-:S06]  /*180e0*/  LOP3.LUT R0, R0, UR4, RZ, 0xc0, !PT ;  /* 0x0000000400007c12 */ /* 0x001fcc000f8ec0ff */
[----:B------:R-:W4:Y:S02]  /*180f0*/  POPC R0, R0 ;  /* 0x0000000000007309 */ /* 0x000f240000000000 */
[----:B----4-:R-:W-:-:S07]  /*18100*/  IADD3 R16, R2, UR38, R0 ;  /* 0x0000002602107c10 */ /* 0x010fce000fffe000 */
.L_x_2750:
[----:B------:R-:W-:Y:S05]  /*18110*/  BSYNC B0 ;  /* 0x0000000000007941 */ /* 0x000fea0003800000 */
.L_x_2749:
        /* <DEDUP_REMOVED lines=13> */
.L_x_2819:
[----:B------:R-:W-:Y:S05]  /*181f0*/  BSYNC B1 ;  /* 0x0000000000017941 */ /* 0x000fea0003800000 */
.L_x_2753:
        /* <DEDUP_REMOVED lines=9> */
.L_x_2756:
[----:B------:R-:W-:Y:S05]  /*18290*/  BSYNC B1 ;  /* 0x0000000000017941 */ /* 0x000fea0003800000 */
.L_x_2755:
[----:B0-----:R-:W4:Y:S04]  /*182a0*/  LDL.LU R5, [R1+0x18] ;  /* 0x0000180001057983 */ /* 0x001f280000300800 */
[----:B------:R-:W4:Y:S04]  /*182b0*/  LDL.LU R3, [R1+0xc] ;  /* 0x00000c0001037983 */ /* 0x000f280000300800 */
[----:B------:R-:W3:Y:S04]  /*182c0*/  LDL R4, [R1+0x4] ;  /* 0x0000040001047983 */ /* 0x000ee80000100800 */
[----:B--2---:R-:W3:Y:S01]  /*182d0*/  LDL R2, [R1+0x8] ;  /* 0x0000080001027983 */ /* 0x004ee20000100800 */
        /* <DEDUP_REMOVED lines=8> */
[----:B---3--:R-:W-:-:S04]  /*18360*/  IMAD R2, R2, 0xa000, R4 ;  /* 0x0000a00002027824 */ /* 0x008fc800078e0204 */
[----:B------:R-:W-:-:S07]  /*18370*/  VIADD R4, R2, 0x400 ;  /* 0x0000040002047836 */ /* 0x000fce0000000000 */
.L_x_2757:
        /* <DEDUP_REMOVED lines=16> */
.L_x_2758:
        /* <DEDUP_REMOVED lines=16> */
.L_x_2759:
        /* <DEDUP_REMOVED lines=16> */
.L_x_2760:
        /* <DEDUP_REMOVED lines=11> */
.L_x_2752:
[----:B------:R-:W-:Y:S05]  /*18730*/  BSYNC B0 ;  /* 0x0000000000007941 */ /* 0x000fea0003800000 */
.L_x_2751:
[----:B0-----:R-:W4:Y:S04]  /*18740*/  LDL.LU R5, [R1+0x8] ;  /* 0x0000080001057983 */ /* 0x001f280000300800 */
        /* <DEDUP_REMOVED lines=8> */
.L_x_2667:
[----:B------:R-:W-:Y:S05]  /*187d0*/  BSYNC B7 ;  /* 0x0000000000077941 */ /* 0x000fea0003800000 */
.L_x_2665:
[----:B0-----:R-:W4:Y:S02]  /*187e0*/  LDL R0, [R1+0x50] ;  /* 0x0000500001007983 */ /* 0x001f240000100800 */
[----:B----4-:R-:W-:-:S13]  /*187f0*/  ISETP.NE.AND P0, PT, R0, RZ, PT ;  /* 0x000000ff0000720c */ /* 0x010fda0003f05270 */
[----:B------:R-:W-:Y:S05]  /*18800*/  @!P0 BRA `(.L_x_2761) ;  /* 0x0000000000288947 */ /* 0x000fea0003800000 */
[----:B------:R-:W-:Y:S05]  /*18810*/  WARPSYNC.ALL ;  /* 0x0000000000007948 */ /* 0x000fea0003800000 */
[----:B------:R-:W0:Y:S08]  /*18820*/  S2UR UR5, SR_CgaCtaId ;  /* 0x00000000000579c3 */ /* 0x000e300000008800 */
[----:B------:R-:W-:Y:S06]  /*18830*/  BAR.SYNC.DEFER_BLOCKING 0x5, 0x180 ;  /* 0x0146000000007b1d */ /* 0x000fec0000010000 */
[----:B------:R-:W-:-:S02]  /*18840*/  UMOV UR4, 0x400 ;  /* 0x0000040000047882 */ /* 0x000fc40000000000 */
[----:B0-----:R-:W-:-:S06]  /*18850*/  ULEA UR4, UR5, UR4, 0x18 ;  /* 0x0000000405047291 */ /* 0x001fcc000f8ec03f */
[----:B------:R-:W-:-:S05]  /*18860*/  IMAD.U32 R0, RZ, RZ, UR4 ;  /* 0x00000004ff007e24 */ /* 0x000fca000f8e00ff */
[----:B------:R4:W0:Y:S04]  /*18870*/  LDS.128 R16, [R0+0x388d0] ;  /* 0x0388d00000107984 */ /* 0x0008280000000c00 */
[----:B------:R4:W-:Y:S01]  /*18880*/  STL [R1+0x4], R0 ;  /* 0x0000040001007387 */ /* 0x0009e20000100800 */
[----:B------:R-:W-:Y:S06]  /*18890*/  BAR.ARV 0x4, 0x180 ;  /* 0x0106000000007b1d */ /* 0x000fec0000002000 */
[----:B------:R-:W-:Y:S05]  /*188a0*/  BRA `(.L_x_2762) ;  /* 0x0000000800e47947 */ /* 0x000fea0003800000 */
.L_x_2761:
[----:B------:R-:W0:Y:S01]  /*188b0*/  S2R R0, SR_TID.X ;  /* 0x0000000000007919 */ /* 0x000e220000002100 */
[----:B------:R-:W-:Y:S01]  /*188c0*/  UMOV UR4, 0xffffffff ;  /* 0xffffffff00047882 */ /* 0x000fe20000000000 */
[----:B0-----:R-:W-:-:S04]  /*188d0*/  LOP3.LUT R6, R0, 0x1f, RZ, 0xc0, !PT ;  /* 0x0000001f00067812 */ /* 0x001fc800078ec0ff */
[----:B------:R-:W-:Y:S01]  /*188e0*/  ISETP.NE.AND P0, PT, R6, 0x1f, PT ;  /* 0x0000001f0600780c */ /* 0x000fe20003f05270 */
[----:B------:R-:W-:-:S12]  /*188f0*/  BRA.DIV UR4, `(.L_x_2763) ;  /* 0x0000002204ac7947 */ /* 0x000fd8000b800000 */
[----:B------:R-:W-:Y:S01]  /*18900*/  IMAD.IADD R5, R19, 0x1, R6 ;  /* 0x0000000113057824 */ /* 0x000fe200078e0206 */
[----:B------:R-:W-:Y:S01]  /*18910*/  ULDC UR4, c[0x0][0xc3c] ;  /* 0x00030f0000047ab9 */ /* 0x000fe20000000800 */
[----:B------:R-:W-:-:S03]  /*18920*/  ULDC.64 UR6, c[0x0][0x208] ;  /* 0x0000820000067ab9 */ /* 0x000fc60000000a00 */
[----:B------:R-:W-:-:S13]  /*18930*/  ISETP.GE.OR P1, PT, R5, UR4, !P0 ;  /* 0x0000000405007c0c */ /* 0x000fda000c726670 */
[----:B------:R-:W0:Y:S02]  /*18940*/  @!P1 LDC.64 R2, c[0x0][0xc80] ;  /* 0x00032000ff029b82 */ /* 0x000e240000000a00 */
[----:B0-----:R-:W-:-:S06]  /*18950*/  @!P1 IMAD.WIDE R2, R5, 0x4, R2 ;  /* 0x0000000405029825 */ /* 0x001fcc00078e0202 */
[----:B------:R0:W4:Y:S01]  /*18960*/  @!P1 LDG.E R3, desc[UR6][R2.64] ;  /* 0x0000000602039981 */ /* 0x000122000c1e1900 */
[C---:B------:R-:W-:Y:S02]  /*18970*/  ISETP.GE.U32.AND P2, PT, R6.reuse, 0x2, PT ;  /* 0x000000020600780c */ /* 0x040fe40003f46070 */
[C---:B------:R-:W-:Y:S01]  /*18980*/  ISETP.GE.U32.AND P3, PT, R6.reuse, 0x4, PT ;  /* 0x000000040600780c */ /* 0x040fe20003f66070 */
[----:B------:R-:W-:Y:S01]  /*18990*/  SHFL.IDX PT, R0, R16, RZ, 0x1f ;  /* 0x00001fff10007589 */ /* 0x000fe200000e0000 */
[C---:B------:R-:W-:Y:S02]  /*189a0*/  ISETP.GE.U32.AND P4, PT, R6.reuse, 0x8, PT ;  /* 0x000000080600780c */ /* 0x040fe40003f86070 */
[C---:B------:R-:W-:Y:S01]  /*189b0*/  ISETP.GE.U32.AND P5, PT, R6.reuse, 0x10, PT ;  /* 0x000000100600780c */ /* 0x040fe20003fa6070 */
[----:B0-----:R-:W-:Y:S02]  /*189c0*/  IMAD.MOV.U32 R2, RZ, RZ, RZ ;  /* 0x000000ffff027224 */ /* 0x001fe400078e00ff */
[----:B----4-:R-:W-:Y:S01]  /*189d0*/  @!P1 IMAD.MOV.U32 R2, RZ, RZ, R3 ;  /* 0x000000ffff029224 */ /* 0x010fe200078e0003 */
[----:B------:R-:W-:-:S04]  /*189e0*/  ISETP.NE.AND P1, PT, R6, RZ, PT ;  /* 0x000000ff0600720c */ /* 0x000fc80003f25270 */
[----:B------:R-:W0:Y:S02]  /*189f0*/  SHFL.UP PT, R3, R2, 0x1, RZ ;  /* 0x0420000002037989 */ /* 0x000e2400000e00ff */
[----:B0-----:R-:W-:-:S05]  /*18a00*/  SEL R5, R3, RZ, P1 ;  /* 0x000000ff03057207 */ /* 0x001fca0000800000 */
[----:B------:R-:W-:Y:S02]  /*18a10*/  IMAD.IADD R3, R2, 0x1, R5 ;  /* 0x0000000102037824 */ /* 0x000fe400078e0205 */
[----:B------:R-:W-:Y:S04]  /*18a20*/  SHFL.IDX PT, R5, R16, 0x1, 0x1f ;  /* 0x00201f0010057f89 */ /* 0x000fe800000e0000 */
        /* <DEDUP_REMOVED lines=12> */
[----:B------:R0:W4:Y:S02]  /*18af0*/  SHFL.IDX PT, R16, R3, 0x1f, 0x1f ;  /* 0x03e01f0003107f89 */ /* 0x00012400000e0000 */
.L_x_2829:
[----:B------:R-:W-:Y:S02]  /*18b00*/  ULDC UR4, c[0x0][0xc38] ;  /* 0x00030e0000047ab9 */ /* 0x000fe40000000800 */
[----:B------:R-:W-:-:S04]  /*18b10*/  IMAD.U32 R4, RZ, RZ, UR4 ;  /* 0x00000004ff047e24 */ /* 0x000fc8000f8e00ff */
[----:B----4-:R-:W-:-:S04]  /*18b20*/  IMAD R16, R16, R4, RZ ;  /* 0x0000000410107224 */ /* 0x010fc800078e02ff */
[----:B------:R-:W-:-:S05]  /*18b30*/  IMAD.IADD R5, R5, 0x1, R16 ;  /* 0x0000000105057824 */ /* 0x000fca00078e0210 */
[----:B------:R-:W-:-:S13]  /*18b40*/  ISETP.GT.AND P6, PT, R5, R0, PT ;  /* 0x000000000500720c */ /* 0x000fda0003fc4270 */
[----:B------:R-:W-:Y:S05]  /*18b50*/  @P6 BRA `(.L_x_2764) ;  /* 0x0000000000a06947 */ /* 0x000fea0003800000 */
.L_x_2769:
[----:B0-----:R-:W0:Y:S01]  /*18b60*/  LDC R3, c[0x0][0xc3c] ;  /* 0x00030f00ff037b82 */ /* 0x001e220000000800 */
[----:B------:R-:W-:-:S05]  /*18b70*/  VIADD R19, R19, 0x1f ;  /* 0x0000001f13137836 */ /* 0x000fca0000000000 */
[----:B0-----:R-:W-:-:S13]  /*18b80*/  ISETP.GE.AND P6, PT, R19, R3, PT ;  /* 0x000000031300720c */ /* 0x001fda0003fc6270 */
[----:B------:R-:W-:Y:S05]  /*18b90*/  @P6 BRA `(.L_x_2765) ;  /* 0x0000000400dc6947 */ /* 0x000fea0003800000 */
[----:B------:R-:W0:Y:S01]  /*18ba0*/  S2R R2, SR_TID.X ;  /* 0x0000000000027919 */ /* 0x000e220000002100 */
[----:B------:R-:W-:Y:S01]  /*18bb0*/  BSSY B0, `(.L_x_2766) ;  /* 0x000000a000007945 */ /* 0x000fe20003800000 */
[----:B0-----:R-:W-:-:S05]  /*18bc0*/  LOP3.LUT R2, R2, 0x1f, RZ, 0xc0, !PT ;  /* 0x0000001f02027812 */ /* 0x001fca00078ec0ff */
[----:B------:R-:W-:Y:S02]  /*18bd0*/  IMAD.IADD R4, R19, 0x1, R2 ;  /* 0x0000000113047824 */ /* 0x000fe400078e0202 */
[----:B------:R-:W-:-:S03]  /*18be0*/  IMAD.MOV.U32 R2, RZ, RZ, RZ ;  /* 0x000000ffff027224 */ /* 0x000fc600078e00ff */
[----:B------:R-:W-:-:S13]  /*18bf0*/  ISETP.GE.OR P6, PT, R4, R3, !P0 ;  /* 0x000000030400720c */ /* 0x000fda00047c6670 */
[----:B------:R-:W-:Y:S05]  /*18c00*/  @P6 BRA `(.L_x_2767) ;  /* 0x0000000000106947 */ /* 0x000fea0003800000 */
[----:B------:R-:W0:Y:S01]  /*18c10*/  LDC.64 R2, c[0x0][0xc80] ;  /* 0x00032000ff027b82 */ /* 0x000e220000000a00 */
[----:B------:R-:W-:Y:S01]  /*18c20*/  ULDC.64 UR4, c[0x0][0x208] ;  /* 0x0000820000047ab9 */ /* 0x000fe20000000a00 */
[----:B0-----:R-:W-:-:S06]  /*18c30*/  IMAD.WIDE R2, R4, 0x4, R2 ;  /* 0x0000000404027825 */ /* 0x001fcc00078e0202 */
[----:B------:R0:W5:Y:S02]  /*18c40*/  LDG.E R2, desc[UR4][R2.64] ;  /* 0x0000000402027981 */ /* 0x000164000c1e1900 */
.L_x_2767:
[----:B------:R-:W-:Y:S05]  /*18c50*/  BSYNC B0 ;  /* 0x0000000000007941 */ /* 0x000fea0003800000 */
.L_x_2766:
[----:B------:R-:W-:-:S03]  /*18c60*/  UMOV UR4, 0xffffffff ;  /* 0xffffffff00047882 */ /* 0x000fc60000000000 */
[----:B------:R-:W-:Y:S05]  /*18c70*/  BRA.DIV UR4, `(.L_x_2768) ;  /* 0x00000026040c7947 */ /* 0x000fea000b800000 */
[----:B-----5:R-:W0:Y:S02]  /*18c80*/  SHFL.UP PT, R14, R2, 0x1, RZ ;  /* 0x04200000020e7989 */ /* 0x020e2400000e00ff */
        /* <DEDUP_REMOVED lines=15> */
.L_x_2837:
[----:B------:R-:W-:Y:S02]  /*18d80*/  ULDC UR4, c[0x0][0xc38] ;  /* 0x00030e0000047ab9 */ /* 0x000fe40000000800 */
[----:B------:R-:W-:-:S04]  /*18d90*/  IMAD.U32 R4, RZ, RZ, UR4 ;  /* 0x00000004ff047e24 */ /* 0x000fc8000f8e00ff */
[----:B----4-:R-:W-:-:S04]  /*18da0*/  IMAD R16, R16, R4, RZ ;  /* 0x0000000410107224 */ /* 0x010fc800078e02ff */
[----:B------:R-:W-:-:S05]  /*18db0*/  IMAD.IADD R5, R16, 0x1, R5 ;  /* 0x0000000110057824 */ /* 0x000fca00078e0205 */
[----:B------:R-:W-:-:S13]  /*18dc0*/  ISETP.GT.AND P6, PT, R5, R0, PT ;  /* 0x000000000500720c */ /* 0x000fda0003fc4270 */
[----:B------:R-:W-:Y:S05]  /*18dd0*/  @!P6 BRA `(.L_x_2769) ;  /* 0xfffffffc0060e947 */ /* 0x000fea000383ffff */
.L_x_2764:
        /* <DEDUP_REMOVED lines=8> */
.L_x_2841:
[----:B------:R-:W-:Y:S01]  /*18e60*/  ISETP.NE.AND P0, PT, R5, RZ, PT ;  /* 0x000000ff0500720c */ /* 0x000fe20003f05270 */
[----:B------:R-:W-:-:S12]  /*18e70*/  IMAD.MOV.U32 R5, RZ, RZ, RZ ;  /* 0x000000ffff057224 */ /* 0x000fd800078e00ff */
[----:B------:R-:W-:Y:S05]  /*18e80*/  @!P0 BRA `(.L_x_2771) ;  /* 0x0000000000148947 */ /* 0x000fea0003800000 */
[----:B------:R-:W-:Y:S01]  /*18e90*/  UMOV UR4, 0xffffffff ;  /* 0xffffffff00047882 */ /* 0x000fe20000000000 */
[----:B------:R-:W-:Y:S02]  /*18ea0*/  VIADD R12, R6, 0xffffffff ;  /* 0xffffffff060c7836 */ /* 0x000fe40000000000 */
[----:B------:R-:W-:Y:S05]  /*18eb0*/  BRA.DIV UR4, `(.L_x_2772) ;  /* 0x0000002604987947 */ /* 0x000fea000b800000 */
[----:B0-----:R0:W0:Y:S02]  /*18ec0*/  SHFL.IDX PT, R3, R3, R12, 0x1f ;  /* 0x00001f0c03037589 */ /* 0x00102400000e0000 */
.L_x_2844:
[----:B0-----:R-:W-:-:S07]  /*18ed0*/  IMAD.MOV.U32 R5, RZ, RZ, R3 ;  /* 0x000000ffff057224 */ /* 0x001fce00078e0003 */
.L_x_2771:
[----:B0---4-:R-:W0:Y:S01]  /*18ee0*/  LDC.64 R2, c[0x0][0xc90] ;  /* 0x00032400ff027b82 */ /* 0x011e220000000a00 */
[----:B------:R-:W-:Y:S01]  /*18ef0*/  IMAD.IADD R19, R6, 0x1, R19 ;  /* 0x0000000106137824 */ /* 0x000fe200078e0213 */
[----:B------:R-:W-:-:S03]  /*18f00*/  ULDC.64 UR4, c[0x0][0x208] ;  /* 0x0000820000047ab9 */ /* 0x000fc60000000a00 */
[----:B0-----:R-:W-:-:S05]  /*18f10*/  IMAD.WIDE R2, R19, 0x4, R2 ;  /* 0x0000000413027825 */ /* 0x001fca00078e0202 */
[----:B-1-3--:R-:W3:Y:S01]  /*18f20*/  LDG.E R7, desc[UR4][R2.64] ;  /* 0x0000000402077981 */ /* 0x00aee2000c1e1900 */
[----:B------:R-:W-:-:S04]  /*18f30*/  IMAD R16, R5, R4, R16 ;  /* 0x0000000405107224 */ /* 0x000fc800078e0210 */
[----:B------:R-:W-:Y:S02]  /*18f40*/  IMAD.IADD R0, R0, 0x1, -R16 ;  /* 0x0000000100007824 */ /* 0x000fe400078e0a10 */
[----:B---3--:R-:W-:-:S05]  /*18f50*/  IMAD R6, R17, R7, RZ ;  /* 0x0000000711067224 */ /* 0x008fca00078e02ff */
[----:B-----5:R-:W-:-:S04]  /*18f60*/  IABS R8, R6 ;  /* 0x0000000600087213 */ /* 0x020fc80000000000 */
        /* <DEDUP_REMOVED lines=58> */
.L_x_2765:
[----:B------:R-:W-:Y:S01]  /*19310*/  UMOV UR4, URZ ;  /* 0x0000003f00047c82 */ /* 0x000fe20008000000 */
[----:B------:R-:W-:Y:S01]  /*19320*/  UMOV UR5, URZ ;  /* 0x0000003f00057c82 */ /* 0x000fe20008000000 */
[----:B------:R-:W-:Y:S01]  /*19330*/  ULDC UR6, c[0x0][0xc3c] ;  /* 0x00030f0000067ab9 */ /* 0x000fe20000000800 */
[----:B------:R-:W-:Y:S02]  /*19340*/  IMAD.MOV.U32 R16, RZ, RZ, R0 ;  /* 0x000000ffff107224 */ /* 0x000fe400078e0000 */
[----:B------:R-:W-:Y:S02]  /*19350*/  IMAD.U32 R17, RZ, RZ, UR4 ;  /* 0x00000004ff117e24 */ /* 0x000fe4000f8e00ff */
[----:B------:R-:W-:Y:S02]  /*19360*/  IMAD.U32 R18, RZ, RZ, UR5 ;  /* 0x00000005ff127e24 */ /* 0x000fe4000f8e00ff */
[----:B------:R-:W-:-:S07]  /*19370*/  IMAD.U32 R19, RZ, RZ, UR6 ;  /* 0x00000006ff137e24 */ /* 0x000fce000f8e00ff */
.L_x_2773:
[----:B------:R0:W4:Y:S01]  /*19380*/  LDL R3, [R1+0x4] ;  /* 0x0000040001037983 */ /* 0x0001220000100800 */
[----:B------:R-:W1:Y:S01]  /*19390*/  S2R R0, SR_TID.X ;  /* 0x0000000000007919 */ /* 0x000e620000002100 */
[----:B------:R-:W-:Y:S05]  /*193a0*/  WARPSYNC.ALL ;  /* 0x0000000000007948 */ /* 0x000fea0003800000 */
[----:B-1----:R-:W-:Y:S01]  /*193b0*/  LOP3.LUT R0, R0, 0x1f, RZ, 0xc0, !PT ;  /* 0x0000001f00007812 */ /* 0x002fe200078ec0ff */
[----:B------:R-:W-:Y:S03]  /*193c0*/  BAR.SYNC.DEFER_BLOCKING 0x4, 0x180 ;  /* 0x0106000000007b1d */ /* 0x000fe60000010000 */
[----:B------:R-:W-:-:S13]  /*193d0*/  ISETP.NE.AND P0, PT, R0, RZ, PT ;  /* 0x000000ff0000720c */ /* 0x000fda0003f05270 */
[----:B------:R-:W4:Y:S01]  /*193e0*/  @!P0 S2R R0, SR_CgaCtaId ;  /* 0x0000000000008919 */ /* 0x000f220000008800 */
[----:B------:R-:W-:-:S04]  /*193f0*/  @!P0 MOV R2, 0x400 ;  /* 0x0000040000028802 */ /* 0x000fc80000000f00 */
[----:B----4-:R-:W-:-:S05]  /*19400*/  @!P0 LEA R3, R0, R2, 0x18 ;  /* 0x0000000200038211 */ /* 0x010fca00078ec0ff */
[----:B------:R0:W-:Y:S04]  /*19410*/  @!P0 STS.128 [R3+0x388d0], R16 ;  /* 0x0388d01003008388 */ /* 0x0001e80000000c00 */
[----:B------:R0:W-:Y:S01]  /*19420*/  @!P0 STL [R1+0x4], R3 ;  /* 0x0000040301008387 */ /* 0x0001e20000100800 */
[----:B------:R-:W-:Y:S06]  /*19430*/  BAR.ARV 0x5, 0x180 ;  /* 0x0146000000007b1d */ /* 0x000fec0000002000 */
.L_x_2762:
[----:B------:R-:W-:Y:S02]  /*19440*/  ULDC UR4, c[0x0][0xc3c] ;  /* 0x00030f0000047ab9 */ /* 0x000fe40000000800 */
[----:B0-----:R-:W-:-:S13]  /*19450*/  ISETP.GE.AND P0, PT, R19, UR4, PT ;  /* 0x0000000413007c0c */ /* 0x001fda000bf06270 */
[----:B------:R-:W-:Y:S05]  /*19460*/  @!P0 BRA `(.L_x_2774) ;  /* 0xffffff9c00808947 */ /* 0x000fea000383ffff */
[----:B------:R-:W-:Y:S05]  /*19470*/  BSYNC B8 ;  /* 0x0000000000087941 */ /* 0x000fea0003800000 */
.L_x_2661:
[----:B----4-:R-:W4:Y:S01]  /*19480*/  LDL.LU R0, [R1+0x48] ;  /* 0x0000480001007983 */ /* 0x010f220000300800 */
[----:B------:R-:W-:Y:S01]  /*19490*/  BSSY B0, `(.L_x_2775) ;  /* 0x000000b000007945 */ /* 0x000fe20003800000 */
[----:B------:R-:W0:Y:S01]  /*194a0*/  S2R R5, SR_CgaCtaId ;  /* 0x0000000000057919 */ /* 0x000e220000008800 */
[----:B----4-:R-:W-:-:S05]  /*194b0*/  VIADD R0, R0, 0x1 ;  /* 0x0000000100007836 */ /* 0x010fca0000000000 */
[----:B------:R-:W-:-:S04]  /*194c0*/  LEA.HI R2, R0, R0, RZ, 0x1 ;  /* 0x0000000000027211 */ /* 0x000fc800078f08ff */
[----:B------:R-:W-:-:S05]  /*194d0*/  LOP3.LUT R3, R2, 0xfffffffe, RZ, 0xc0, !PT ;  /* 0xfffffffe02037812 */ /* 0x000fca00078ec0ff */
[----:B------:R-:W-:Y:S01]  /*194e0*/  IMAD.IADD R3, R0, 0x1, -R3 ;  /* 0x0000000100037824 */ /* 0x000fe200078e0a03 */
[----:B------:R-:W-:-:S04]  /*194f0*/  MOV R0, 0x400 ;  /* 0x0000040000007802 */ /* 0x000fc80000000f00 */
[----:B0-----:R-:W-:Y:S02]  /*19500*/  LEA R0, R5, R0, 0x18 ;  /* 0x0000000005007211 */ /* 0x001fe400078ec0ff */
[----:B------:R-:W-:-:S04]  /*19510*/  SHF.L.U32 R3, R3, 0x1f, RZ ;  /* 0x0000001f03037819 */ /* 0x000fc800000006ff */
[----:B------:R-:W0:Y:S02]  /*19520*/  SYNCS.PHASECHK.TRANS64.TRYWAIT P0, [R0+URZ+0x38820], R3 ;  /* 0x03882003000075a7 */ /* 0x000e24000800017f */
[----:B0-----:R-:W-:Y:S05]  /*19530*/  @!P0 BRA `(.L_x_2776) ;  /* 0x0000002000208947 */ /* 0x001fea0003800000 */
.L_x_2845:
[----:B------:R-:W-:Y:S05]  /*19540*/  BSYNC B0 ;  /* 0x0000000000007941 */ /* 0x000fea0003800000 */
.L_x_2775:
[----:B------:R-:W-:-:S03]  /*19550*/  UMOV UR4, 0xffffffff ;  /* 0xffffffff00047882 */ /* 0x000fc60000000000 */
[----:B------:R-:W-:Y:S05]  /*19560*/  BRA.DIV UR4, `(.L_x_2777) ;  /* 0x0000002204287947 */ /* 0x000fea000b800000 */
[----:B------:R-:W4:Y:S02]  /*19570*/  S2R R2, SR_TID.X ;  /* 0x0000000000027919 */ /* 0x000f240000002100 */
[----:B----4-:R-:W-:-:S04]  /*19580*/  SHF.R.U32.HI R2, RZ, 0x5, R2 ;  /* 0x00000005ff027819 */ /* 0x010fc80000011602 */
[----:B------:R-:W-:-:S05]  /*19590*/  LOP3.LUT R2, R2, 0x3, RZ, 0xc0, !PT ;  /* 0x0000000302027812 */ /* 0x000fca00078ec0ff */
[----:B------:R4:W0:Y:S02]  /*195a0*/  SHFL.IDX PT, R14, R2, RZ, 0x1f ;  /* 0x00001fff020e7589 */ /* 0x00082400000e0000 */
.L_x_2848:
[----:B0-----:R-:W-:Y:S01]  /*195b0*/  ISETP.NE.AND P0, PT, R14, RZ, PT ;  /* 0x000000ff0e00720c */ /* 0x001fe20003f05270 */
[----:B------:R-:W-:-:S12]  /*195c0*/  BSSY B0, `(.L_x_2778) ;  /* 0x0000029000007945 */ /* 0x000fd80003800000 */
[----:B------:R-:W-:Y:S05]  /*195d0*/  @P0 BRA `(.L_x_2779) ;  /* 0x00000000009c0947 */ /* 0x000fea0003800000 */
[----:B------:R-:W-:-:S03]  /*195e0*/  UMOV UR4, 0xffffffff ;  /* 0xffffffff00047882 */ /* 0x000fc60000000000 */
[----:B------:R-:W-:Y:S05]  /*195f0*/  BRA.DIV UR4, `(.L_x_2780) ;  /* 0x0000002204387947 */ /* 0x000fea000b800000 */
[----:B------:R-:W-:-:S13]  /*19600*/  ELECT P6, URZ, PT ;  /* 0x00000000003f782f */ /* 0x000fda00038c0000 */
.L_x_2851:
[----:B------:R-:W-:Y:S05]  /*19610*/  @!P6 BRA `(.L_x_2779) ;  /* 0x00000000008ce947 */ /* 0x000fea0003800000 */
[----:B----4-:R-:W4:Y:S02]  /*19620*/  LDL R2, [R1+0x54] ;  /* 0x0000540001027983 */ /* 0x010f240000100800 */
[----:B----4-:R-:W-:-:S13]  /*19630*/  R2UR UR4, R2 ;  /* 0x00000000020472ca */ /* 0x010fda00000e0000 */
[----:B------:R-:W-:-:S06]  /*19640*/  ULOP3.LUT UR4, UR4, 0x2, URZ, 0xfc, !UPT ;  /* 0x0000000204047892 */ /* 0x000fcc000f8efc3f */
[----:B------:R-:W-:-:S05]  /*19650*/  IMAD.U32 R2, RZ, RZ, UR4 ;  /* 0x00000004ff027e24 */ /* 0x000fca000f8e00ff */
[----:B------:R-:W-:-:S13]  /*19660*/  ISETP.NE.AND P2, PT, R2, 0x3, PT ;  /* 0x000000030200780c */ /* 0x000fda0003f45270 */
[----:B------:R-:W-:Y:S05]  /*19670*/  @!P2 BRA `(.L_x_2781) ;  /* 0x000000000004a947 */ /* 0x000fea0003800000 */
[----:B------:R-:W-:Y:S01]  /*19680*/  BPT.TRAP 0x1 ;  /* 0x000000040000795c */ /* 0x000fe20000300000 */
.L_x_2781:
[----:B------:R-:W4:Y:S04]  /*19690*/  LDL R3, [R1+0x8] ;  /* 0x0000080001037983 */ /* 0x000f280000100800 */
[----:B-1-3--:R-:W3:Y:S01]  /*196a0*/  LDL.LU R7, [R1+0x14] ;  /* 0x0000140001077983 */ /* 0x00aee20000300800 */
[----:B------:R-:W-:-:S04]  /*196b0*/  VIADD R2, R0, 0x38840 ;  /* 0x0003884000027836 */ /* 0x000fc80000000000 */
[C---:B----4-:R-:W-:Y:S02]  /*196c0*/  IMAD R6, R3.reuse, 0x8, R2 ;  /* 0x0000000803067824 */ /* 0x050fe400078e0202 */
[----:B------:R-:W-:Y:S01]  /*196d0*/  VIADD R3, R3, 0x1 ;  /* 0x0000000103037836 */ /* 0x000fe20000000000 */
[----:B---3--:R-:W-:-:S04]  /*196e0*/  SHF.L.U32 R5, R7, 0x1f, RZ ;  /* 0x0000001f07057819 */ /* 0x008fc800000006ff */
        /* <DEDUP_REMOVED lines=8> */
.L_x_2852:
[----:B------:R-:W1:Y:S02]  /*19770*/  SYNCS.PHASECHK.TRANS64.TRYWAIT P0, [R7+URZ], R2 ;  /* 0x00000002070075a7 */ /* 0x000e64000800017f */
[----:B-1----:R-:W-:Y:S05]  /*19780*/  @!P0 BRA `(.L_x_2783) ;  /* 0x0000002000088947 */ /* 0x002fea0003800000 */
.L_x_2853:
[----:B------:R-:W-:Y:S05]  /*19790*/  @!P2 BRA `(.L_x_2784) ;  /* 0x000000000004a947 */ /* 0x000fea0003800000 */
[----:B------:R-:W-:Y:S01]  /*197a0*/  BPT.TRAP 0x1 ;  /* 0x000000040000795c */ /* 0x000fe20000300000 */
.L_x_2784:
[----:B------:R-:W3:Y:S01]  /*197b0*/  LDL.LU R4, [R1+0x8] ;  /* 0x0000080001047983 */ /* 0x000ee20000300800 */
[----:B------:R-:W-:-:S04]  /*197c0*/  VIADD R0, R0, 0x38860 ;  /* 0x0003886000007836 */ /* 0x000fc80000000000 */
[----:B---3--:R-:W-:-:S04]  /*197d0*/  IMAD R4, R4, 0x8, R0 ;  /* 0x0000000804047824 */ /* 0x008fc800078e0200 */
[----:B------:R-:W3:Y:S02]  /*197e0*/  SYNCS.PHASECHK.TRANS64.TRYWAIT P0, [R4+URZ], R5 ;  /* 0x00000005040075a7 */ /* 0x000ee4000800017f */
[----:B---3--:R-:W-:Y:S05]  /*197f0*/  @!P0 BRA `(.L_x_2785) ;  /* 0x0000002000008947 */ /* 0x008fea0003800000 */
.L_x_2854:
[----:B------:R-:W-:-:S07]  /*19800*/  IMAD R3, R3, 0x8, R0 ;  /* 0x0000000803037824 */ /* 0x000fce00078e0200 */
.L_x_2786:
[----:B----4-:R4:W0:Y:S02]  /*19810*/  SYNCS.PHASECHK.TRANS64.TRYWAIT P0, [R3+URZ], R2 ;  /* 0x00000002030075a7 */ /* 0x010824000800017f */
[----:B0-----:R-:W-:Y:S05]  /*19820*/  @!P0 NANOSLEEP.SYNCS 0x989680 ;  /* 0x009896800000895d */ /* 0x001fea0003900000 */
[----:B------:R-:W0:Y:S02]  /*19830*/  @!P0 SYNCS.PHASECHK.TRANS64 P0, [R3+URZ], R2 ;  /* 0x00000002030085a7 */ /* 0x000e24000800007f */
[----:B0-----:R-:W-:Y:S05]  /*19840*/  @!P0 BRA `(.L_x_2786) ;  /* 0xfffffffc00f08947 */ /* 0x001fea000383ffff */
.L_x_2779:
[----:B------:R-:W-:Y:S05]  /*19850*/  BSYNC B0 ;  /* 0x0000000000007941 */ /* 0x000fea0003800000 */
.L_x_2778:
[----:B------:R-:W-:Y:S05]  /*19860*/  EXIT ;  /* 0x000000000000794d */ /* 0x000fea0003800000 */
.L_x_2603:
[----:B------:R-:W-:-:S13]  /*19870*/  R2UR UR4, R17 ;  /* 0x00000000110472ca */ /* 0x000fda00000e0000 */
[----:B0-----:R-:W-:-:S04]  /*19880*/  IMAD.U32 R3, RZ, RZ, UR4 ;  /* 0x00000004ff037e24 */ /* 0x001fc8000f8e00ff */
[----:B------:R0:W1:Y:S03]  /*19890*/  SYNCS.PHASECHK.TRANS64.TRYWAIT P1, [R3+URZ+0x38800], R0 ;  /* 0x03880000030075a7 */ /* 0x000066000802017f */
[----:B-1----:R-:W-:Y:S05]  /*198a0*/  @!P1 NANOSLEEP.SYNCS 0x989680 ;  /* 0x009896800000995d */ /* 0x002fea0003900000 */
[----:B------:R-:W1:Y:S02]  /*198b0*/  @!P1 SYNCS.PHASECHK.TRANS64 P1, [R3+URZ+0x38800], R0 ;  /* 0x03880000030095a7 */ /* 0x000e64000802007f */
[----:B-1----:R-:W-:Y:S05]  /*198c0*/  @!P1 BRA `(.L_x_2603) ;  /* 0xfffffffc00e89947 */ /* 0x002fea000383ffff */
[----:B------:R-:W-:Y:S05]  /*198d0*/  BRA `(.L_x_2787) ;  /* 0xfffffe8000e07947 */ /* 0x000fea000383ffff */
.L_x_2607:
[----:B-1----:R1:W2:Y:S02]  /*198e0*/  SYNCS.PHASECHK.TRANS64.TRYWAIT P2, [R0+URZ+0x38830], R3 ;  /* 0x03883003000075a7 */ /* 0x0022a4000804017f */
[----:B--2---:R-:W-:Y:S05]  /*198f0*/  @!P2 NANOSLEEP.SYNCS 0x989680 ;  /* 0x009896800000a95d */ /* 0x004fea0003900000 */
[----:B------:R-:W2:Y:S02]  /*19900*/  @!P2 SYNCS.PHASECHK.TRANS64 P2, [R0+URZ+0x38830], R3 ;  /* 0x038830030000a5a7 */ /* 0x000ea4000804007f */
[----:B--2---:R-:W-:Y:S05]  /*19910*/  @!P2 BRA `(.L_x_2607) ;  /* 0xfffffffc00f0a947 */ /* 0x004fea000383ffff */
[----:B------:R-:W-:Y:S05]  /*19920*/  BRA `(.L_x_2606) ;  /* 0xfffffe84000c7947 */ /* 0x000fea000383ffff */
.L_x_2612:
[----:B------:R-:W-:-:S13]  /*19930*/  R2UR UR4, R4 ;  /* 0x00000000040472ca */ /* 0x000fda00000e0000 */
[----:B-1----:R-:W-:-:S04]  /*19940*/  IMAD.U32 R152, RZ, RZ, UR4 ;  /* 0x00000004ff987e24 */ /* 0x002fc8000f8e00ff */
[----:B------:R1:W2:Y:S03]  /*19950*/  SYNCS.PHASECHK.TRANS64.TRYWAIT P3, [R152+URZ+0x38830], R3 ;  /* 0x03883003980075a7 */ /* 0x0002a6000806017f */
[----:B--2---:R-:W-:Y:S05]  /*19960*/  @!P3 NANOSLEEP.SYNCS 0x989680 ;  /* 0x009896800000b95d */ /* 0x004fea0003900000 */
[----:B------:R-:W2:Y:S02]  /*19970*/  @!P3 SYNCS.PHASECHK.TRANS64 P3, [R152+URZ+0x38830], R3 ;  /* 0x038830039800b5a7 */ /* 0x000ea4000806007f */
[----:B--2---:R-:W-:Y:S05]  /*19980*/  @!P3 BRA `(.L_x_2612) ;  /* 0xfffffffc00e8b947 */ /* 0x004fea000383ffff */
[----:B------:R-:W-:Y:S05]  /*19990*/  BRA `(.L_x_2611) ;  /* 0xfffffec4008c7947 */ /* 0x000fea000383ffff */
.L_x_2616:
[----:B0-----:R-:W-:-:S04]  /*199a0*/  IMAD.U32 R3, RZ, RZ, UR4 ;  /* 0x00000004ff037e24 */ /* 0x001fc8000f8e00ff */
[----:B------:R0:W2:Y:S03]  /*199b0*/  SYNCS.PHASECHK.TRANS64.TRYWAIT P3, [R3+URZ+0x38850], R0 ;  /* 0x03885000030075a7 */ /* 0x0000a6000806017f */
[----:B--2---:R-:W-:Y:S05]  /*199c0*/  @!P3 NANOSLEEP.SYNCS 0x989680 ;  /* 0x009896800000b95d */ /* 0x004fea0003900000 */
[----:B------:R-:W2:Y:S02]  /*199d0*/  @!P3 SYNCS.PHASECHK.TRANS64 P3, [R3+URZ+0x38850], R0 ;  /* 0x038850000300b5a7 */ /* 0x000ea4000806007f */
[----:B--2---:R-:W-:Y:S05]  /*199e0*/  @!P3 BRA `(.L_x_2616) ;  /* 0xfffffffc00ecb947 */ /* 0x004fea000383ffff */
[----:B------:R-:W-:Y:S05]  /*199f0*/  BRA `(.L_x_2615) ;  /* 0xfffffee800b47947 */ /* 0x000fea000383ffff */
.L_x_2622:
[----:B-1----:R-:W-:-:S04]  /*19a00*/  IMAD.U32 R4, RZ, RZ, UR4 ;  /* 0x00000004ff047e24 */ /* 0x002fc8000f8e00ff */
[----:B------:R1:W2:Y:S03]  /*19a10*/  SYNCS.PHASECHK.TRANS64.TRYWAIT P2, [R4+URZ+0x38830], R3 ;  /* 0x03883003040075a7 */ /* 0x0002a6000804017f */
[----:B--2---:R-:W-:Y:S05]  /*19a20*/  @!P2 NANOSLEEP.SYNCS 0x989680 ;  /* 0x009896800000a95d */ /* 0x004fea0003900000 */
[----:B------:R-:W2:Y:S02]  /*19a30*/  @!P2 SYNCS.PHASECHK.TRANS64 P2, [R4+URZ+0x38830], R3 ;  /* 0x038830030400a5a7 */ /* 0x000ea4000804007f */
[----:B--2---:R-:W-:Y:S05]  /*19a40*/  @!P2 BRA `(.L_x_2622) ;  /* 0xfffffffc00eca947 */ /* 0x004fea000383ffff */
[----:B------:R-:W-:Y:S05]  /*19a50*/  BRA `(.L_x_2621) ;  /* 0xffffff0400e87947 */ /* 0x000fea000383ffff */
.L_x_2626:
[----:B01----:R-:W-:-:S04]  /*19a60*/  IMAD.U32 R3, RZ, RZ, UR4 ;  /* 0x00000004ff037e24 */ /* 0x003fc8000f8e00ff */
[----:B------:R0:W1:Y:S03]  /*19a70*/  SYNCS.PHASECHK.TRANS64.TRYWAIT P2, [R3+URZ+0x38850], R0 ;  /* 0x03885000030075a7 */ /* 0x000066000804017f */
[----:B-1----:R-:W-:Y:S05]  /*19a80*/  @!P2 NANOSLEEP.SYNCS 0x989680 ;  /* 0x009896800000a95d */ /* 0x002fea0003900000 */
[----:B------:R-:W1:Y:S02]  /*19a90*/  @!P2 SYNCS.PHASECHK.TRANS64 P2, [R3+URZ+0x38850], R0 ;  /* 0x038850000300a5a7 */ /* 0x000e64000804007f */
[----:B-1----:R-:W-:Y:S05]  /*19aa0*/  @!P2 BRA `(.L_x_2626) ;  /* 0xfffffffc00eca947 */ /* 0x002fea000383ffff */
[----:B------:R-:W-:Y:S05]  /*19ab0*/  BRA `(.L_x_2625) ;  /* 0xffffff30000c7947 */ /* 0x000fea000383ffff */
.L_x_2631:
[----:B-1----:R-:W-:-:S04]  /*19ac0*/  IMAD.U32 R7, RZ, RZ, UR7 ;  /* 0x00000007ff077e24 */ /* 0x002fc8000f8e00ff */
[----:B------:R1:W2:Y:S03]  /*19ad0*/  SYNCS.PHASECHK.TRANS64.TRYWAIT P0, [R7+URZ+0x38850], R0 ;  /* 0x03885000070075a7 */ /* 0x0002a6000800017f */
[----:B--2---:R-:W-:Y:S05]  /*19ae0*/  @!P0 NANOSLEEP.SYNCS 0x989680 ;  /* 0x009896800000895d */ /* 0x004fea0003900000 */
[----:B------:R-:W2:Y:S02]  /*19af0*/  @!P0 SYNCS.PHASECHK.TRANS64 P0, [R7+URZ+0x38850], R0 ;  /* 0x03885000070085a7 */ /* 0x000ea4000800007f */
[----:B--2---:R-:W-:Y:S05]  /*19b00*/  @!P0 BRA `(.L_x_2631) ;  /* 0xfffffffc00ec8947 */ /* 0x004fea000383ffff */
[----:B------:R-:W-:Y:S05]  /*19b10*/  BRA `(.L_x_2630) ;  /* 0xffffff4c00587947 */ /* 0x000fea000383ffff */
.L_x_2673:
        /* <DEDUP_REMOVED lines=11> */
.L_x_2789:
[----:B------:R-:W-:Y:S05]  /*19bd0*/  BSYNC B0 ;  /* 0x0000000000007941 */ /* 0x000fea0003800000 */
.L_x_2788:
[----:B------:R-:W-:Y:S05]  /*19be0*/  BRA `(.L_x_2790) ;  /* 0xffffffa000d07947 */ /* 0x000fea000383ffff */
.L_x_2675:
[----:B------:R-:W-:Y:S01]  /*19bf0*/  BSSY B0, `(.L_x_2791) ;  /* 0x0000006000007945 */ /* 0x000fe20003800000 */
[----:B------:R-:W-:-:S07]  /*19c00*/  IMAD.MOV.U32 R15, RZ, RZ, -0x1 ;  /* 0xffffffffff0f7424 */ /* 0x000fce00078e00ff */
[----:B012---:R-:W-:Y:S05]  /*19c10*/  WARPSYNC.COLLECTIVE R15, `(.L_x_2792) ;  /* 0x000000000f0c7348 */ /* 0x007fea0003c00000 */
[----:B------:R-:W-:Y:S02]  /*19c20*/  ELECT P6, UR62, PT ;  /* 0x00000000003e782f */ /* 0x000fe400038c0000 */
[----:B------:R-:W-:Y:S01]  /*19c30*/  MOV R14, UR62 ;  /* 0x0000003e000e7c02 */ /* 0x000fe20008000f00 */
[----:B012---:R-:W-:Y:S10]  /*19c40*/  ENDCOLLECTIVE ;  /* 0x000000000000791b */ /* 0x007ff40003800000 */
.L_x_2792:
[----:B------:R-:W-:Y:S05]  /*19c50*/  BSYNC B0 ;  /* 0x0000000000007941 */ /* 0x000fea0003800000 */
.L_x_2791:
[----:B------:R-:W-:Y:S05]  /*19c60*/  BRA `(.L_x_2793) ;  /* 0xffffffa000d87947 */ /* 0x000fea000383ffff */
.L_x_2677:
[----:B--2---:R2:W3:Y:S02]  /*19c70*/  SYNCS.PHASECHK.TRANS64.TRYWAIT P0, [R0+URZ+0x38840], R2 ;  /* 0x03884002000075a7 */ /* 0x0044e4000800017f */
[----:B---3--:R-:W-:Y:S05]  /*19c80*/  @!P0 NANOSLEEP.SYNCS 0x989680 ;  /* 0x009896800000895d */ /* 0x008fea0003900000 */
[----:B------:R-:W3:Y:S02]  /*19c90*/  @!P0 SYNCS.PHASECHK.TRANS64 P0, [R0+URZ+0x38840], R2 ;  /* 0x03884002000085a7 */ /* 0x000ee4000800007f */
[----:B---3--:R-:W-:Y:S05]  /*19ca0*/  @!P0 BRA `(.L_x_2677) ;  /* 0xfffffffc00f08947 */ /* 0x008fea000383ffff */
[----:B------:R-:W-:Y:S05]  /*19cb0*/  BRA `(.L_x_2794) ;  /* 0xffffffa400487947 */ /* 0x000fea000383ffff */
.L_x_2681:
[----:B------:R-:W2:Y:S01]  /*19cc0*/  LDL.LU R11, [R1+0x34] ;  /* 0x00003400010b7983 */ /* 0x000ea20000300800 */
[----:B------:R-:W-:Y:S02]  /*19cd0*/  IMAD.MOV.U32 R13, RZ, RZ, R0 ;  /* 0x000000ffff0d7224 */ /* 0x000fe400078e0000 */
[----:B------:R-:W-:Y:S02]  /*19ce0*/  IMAD.MOV.U32 R12, RZ, RZ, RZ ;  /* 0x000000ffff0c7224 */ /* 0x000fe400078e00ff */
[----:B------:R-:W-:Y:S02]  /*19cf0*/  IMAD.MOV.U32 R15, RZ, RZ, -0x1 ;  /* 0xffffffffff0f7424 */ /* 0x000fe400078e00ff */
[----:B------:R-:W-:Y:S02]  /*19d00*/  IMAD R17, R17, 0x80, R10 ;  /* 0x0000008011117824 */ /* 0x000fe400078e020a */
[----:B--2---:R-:W-:Y:S02]  /*19d10*/  IMAD R2, R11, R7, RZ ;  /* 0x000000070b027224 */ /* 0x004fe400078e02ff */
[----:B------:R-:W-:-:S02]  /*19d20*/  IMAD.MOV.U32 R11, RZ, RZ, 0x181f ;  /* 0x0000181fff0b7424 */ /* 0x000fc400078e00ff */
[C---:B------:R-:W-:Y:S01]  /*19d30*/  VIADD R7, R17.reuse, 0x60 ;  /* 0x0000006011077836 */ /* 0x040fe20000000000 */
[----:B------:R-:W-:-:S13]  /*19d40*/  ISETP.GE.AND P5, PT, R17, R2, PT ;  /* 0x000000021100720c */ /* 0x000fda0003fa6270 */
[----:B-----5:R-:W-:Y:S05]  /*19d50*/  WARPSYNC.COLLECTIVE R15, `(.L_x_2795) ;  /* 0x000000000f087348 */ /* 0x020fea0003c00000 */
[----:B------:R0:W1:Y:S02]  /*19d60*/  SHFL.IDX P6, R14, R13, R12, R11 ;  /* 0x0000000c0d0e7389 */ /* 0x00006400000c000b */
[----:B01---5:R-:W-:Y:S01]  /*19d70*/  ENDCOLLECTIVE ;  /* 0x000000000000791b */ /* 0x023fe20003800000 */
.L_x_2795:
[----:B------:R-:W-:Y:S02]  /*19d80*/  IMAD.MOV.U32 R13, RZ, RZ, R3 ;  /* 0x000000ffff0d7224 */ /* 0x000fe400078e0003 */
[----:B------:R-:W-:-:S07]  /*19d90*/  IMAD.MOV.U32 R4, RZ, RZ, R14 ;  /* 0x000000ffff047224 */ /* 0x000fce00078e000e */
[----:B------:R-:W-:Y:S05]  /*19da0*/  WARPSYNC.COLLECTIVE R15, `(.L_x_2796) ;  /* 0x000000000f087348 */ /* 0x000fea0003c00000 */
[----:B------:R0:W1:Y:S02]  /*19db0*/  SHFL.IDX P6, R14, R13, R12, R11 ;  /* 0x0000000c0d0e7389 */ /* 0x00006400000c000b */
[----:B01----:R-:W-:Y:S01]  /*19dc0*/  ENDCOLLECTIVE ;  /* 0x000000000000791b */ /* 0x003fe20003800000 */
.L_x_2796:
        /* <DEDUP_REMOVED lines=19> */
.L_x_2797:
[----:B------:R-:W-:-:S05]  /*19f00*/  VIADD R4, R17, 0x10 ;  /* 0x0000001011047836 */ /* 0x000fca0000000000 */
[----:B------:R-:W-:Y:S01]  /*19f10*/  ISETP.GE.AND P5, PT, R4, R2, PT ;  /* 0x000000020400720c */ /* 0x000fe20003fa6270 */
[----:B------:R-:W-:Y:S02]  /*19f20*/  IMAD.MOV.U32 R13, RZ, RZ, R3 ;  /* 0x000000ffff0d7224 */ /* 0x000fe400078e0003 */
[----:B------:R-:W-:-:S10]  /*19f30*/  IMAD.MOV.U32 R4, RZ, RZ, R14 ;  /* 0x000000ffff047224 */ /* 0x000fd400078e000e */
[----:B------:R-:W-:Y:S05]  /*19f40*/  WARPSYNC.COLLECTIVE R15, `(.L_x_2798) ;  /* 0x000000000f087348 */ /* 0x000fea0003c00000 */
[----:B------:R0:W1:Y:S02]  /*19f50*/  SHFL.IDX P6, R14, R13, R12, R11 ;  /* 0x0000000c0d0e7389 */ /* 0x00006400000c000b */
[----:B01----:R-:W-:Y:S01]  /*19f60*/  ENDCOLLECTIVE ;  /* 0x000000000000791b */ /* 0x003fe20003800000 */
.L_x_2798:
        /* <DEDUP_REMOVED lines=19> */
.L_x_2799:
[----:B------:R-:W-:-:S05]  /*1a0a0*/  VIADD R4, R17, 0x20 ;  /* 0x0000002011047836 */ /* 0x000fca0000000000 */
[----:B------:R-:W-:Y:S01]  /*1a0b0*/  ISETP.GE.AND P5, PT, R4, R2, PT ;  /* 0x000000020400720c */ /* 0x000fe20003fa6270 */
[----:B------:R-:W-:Y:S02]  /*1a0c0*/  IMAD.MOV.U32 R13, RZ, RZ, R3 ;  /* 0x000000ffff0d7224 */ /* 0x000fe400078e0003 */
[----:B------:R-:W-:-:S10]  /*1a0d0*/  IMAD.MOV.U32 R4, RZ, RZ, R14 ;  /* 0x000000ffff047224 */ /* 0x000fd400078e000e */
[----:B------:R-:W-:Y:S05]  /*1a0e0*/  WARPSYNC.COLLECTIVE R15, `(.L_x_2800) ;  /* 0x000000000f087348 */ /* 0x000fea0003c00000 */
[----:B------:R0:W1:Y:S02]  /*1a0f0*/  SHFL.IDX P6, R14, R13, R12, R11 ;  /* 0x0000000c0d0e7389 */ /* 0x00006400000c000b */
[----:B01----:R-:W-:Y:S01]  /*1a100*/  ENDCOLLECTIVE ;  /* 0x000000000000791b */ /* 0x003fe20003800000 */
.L_x_2800:
        /* <DEDUP_REMOVED lines=19> */
.L_x_2801:
[----:B------:R-:W-:-:S05]  /*1a240*/  VIADD R4, R17, 0x30 ;  /* 0x0000003011047836 */ /* 0x000fca0000000000 */
[----:B------:R-:W-:Y:S01]  /*1a250*/  ISETP.GE.AND P5, PT, R4, R2, PT ;  /* 0x000000020400720c */ /* 0x000fe20003fa6270 */
[----:B------:R-:W-:Y:S02]  /*1a260*/  IMAD.MOV.U32 R13, RZ, RZ, R3 ;  /* 0x000000ffff0d7224 */ /* 0x000fe400078e0003 */
[----:B------:R-:W-:-:S10]  /*1a270*/  IMAD.MOV.U32 R4, RZ, RZ, R14 ;  /* 0x000000ffff047224 */ /* 0x000fd400078e000e */
[----:B------:R-:W-:Y:S05]  /*1a280*/  WARPSYNC.COLLECTIVE R15, `(.L_x_2802) ;  /* 0x000000000f087348 */ /* 0x000fea0003c00000 */
[----:B------:R0:W1:Y:S02]  /*1a290*/  SHFL.IDX P6, R14, R13, R12, R11 ;  /* 0x0000000c0d0e7389 */ /* 0x00006400000c000b */
[----:B01----:R-:W-:Y:S01]  /*1a2a0*/  ENDCOLLECTIVE ;  /* 0x000000000000791b */ /* 0x003fe20003800000 */
.L_x_2802:
        /* <DEDUP_REMOVED lines=19> */
.L_x_2803:
[----:B------:R-:W-:-:S05]  /*1a3e0*/  VIADD R4, R17, 0x40 ;  /* 0x0000004011047836 */ /* 0x000fca0000000000 */
[----:B------:R-:W-:Y:S01]  /*1a3f0*/  ISETP.GE.AND P5, PT, R4, R2, PT ;  /* 0x000000020400720c */ /* 0x000fe20003fa6270 */
[----:B------:R-:W-:Y:S02]  /*1a400*/  IMAD.MOV.U32 R13, RZ, RZ, R3 ;  /* 0x000000ffff0d7224 */ /* 0x000fe400078e0003 */
[----:B------:R-:W-:-:S10]  /*1a410*/  IMAD.MOV.U32 R4, RZ, RZ, R14 ;  /* 0x000000ffff047224 */ /* 0x000fd400078e000e */
[----:B------:R-:W-:Y:S05]  /*1a420*/  WARPSYNC.COLLECTIVE R15, `(.L_x_2804) ;  /* 0x000000000f087348 */ /* 0x000fea0003c00000 */
[----:B------:R0:W1:Y:S02]  /*1a430*/  SHFL.IDX P6, R14, R13, R12, R11 ;  /* 0x0000000c0d0e7389 */ /* 0x00006400000c000b */
[----:B01----:R-:W-:Y:S01]  /*1a440*/  ENDCOLLECTIVE ;  /* 0x000000000000791b */ /* 0x003fe20003800000 */
.L_x_2804:
        /* <DEDUP_REMOVED lines=19> */
.L_x_2805:
[----:B------:R-:W-:-:S05]  /*1a580*/  VIADD R4, R17, 0x50 ;  /* 0x0000005011047836 */ /* 0x000fca0000000000 */
[----:B------:R-:W-:Y:S01]  /*1a590*/  ISETP.GE.AND P5, PT, R4, R2, PT ;  /* 0x000000020400720c */ /* 0x000fe20003fa6270 */
[----:B------:R-:W-:Y:S02]  /*1a5a0*/  IMAD.MOV.U32 R13, RZ, RZ, R3 ;  /* 0x000000ffff0d7224 */ /* 0x000fe400078e0003 */
[----:B------:R-:W-:-:S10]  /*1a5b0*/  IMAD.MOV.U32 R4, RZ, RZ, R14 ;  /* 0x000000ffff047224 */ /* 0x000fd400078e000e */
[----:B------:R-:W-:Y:S05]  /*1a5c0*/  WARPSYNC.COLLECTIVE R15, `(.L_x_2806) ;  /* 0x000000000f087348 */ /* 0x000fea0003c00000 */
[----:B------:R0:W1:Y:S02]  /*1a5d0*/  SHFL.IDX P6, R14, R13, R12, R11 ;  /* 0x0000000c0d0e7389 */ /* 0x00006400000c000b */
[----:B01----:R-:W-:Y:S01]  /*1a5e0*/  ENDCOLLECTIVE ;  /* 0x000000000000791b */ /* 0x003fe20003800000 */
.L_x_2806:
        /* <DEDUP_REMOVED lines=20> */
.L_x_2807:
[----:B------:R-:W-:Y:S02]  /*1a730*/  IMAD.MOV.U32 R13, RZ, RZ, R3 ;  /* 0x000000ffff0d7224 */ /* 0x000fe400078e0003 */
[----:B------:R-:W-:-:S07]  /*1a740*/  IMAD.MOV.U32 R6, RZ, RZ, R14 ;  /* 0x000000ffff067224 */ /* 0x000fce00078e000e */
[----:B------:R-:W-:Y:S05]  /*1a750*/  WARPSYNC.COLLECTIVE R15, `(.L_x_2808) ;  /* 0x000000000f087348 */ /* 0x000fea0003c00000 */
[----:B------:R0:W1:Y:S02]  /*1a760*/  SHFL.IDX P6, R14, R13, R12, R11 ;  /* 0x0000000c0d0e7389 */ /* 0x00006400000c000b */
[----:B01----:R-:W-:Y:S01]  /*1a770*/  ENDCOLLECTIVE ;  /* 0x000000000000791b */ /* 0x003fe20003800000 */
.L_x_2808:
        /* <DEDUP_REMOVED lines=19> */
.L_x_2809:
[----:B------:R-:W-:Y:S02]  /*1a8b0*/  IMAD.MOV.U32 R13, RZ, RZ, R3 ;  /* 0x000000ffff0d7224 */ /* 0x000fe400078e0003 */
[----:B------:R-:W-:-:S07]  /*1a8c0*/  IMAD.MOV.U32 R6, RZ, RZ, R14 ;  /* 0x000000ffff067224 */ /* 0x000fce00078e000e */
[----:B------:R-:W-:Y:S05]  /*1a8d0*/  WARPSYNC.COLLECTIVE R15, `(.L_x_2810) ;  /* 0x000000000f087348 */ /* 0x000fea0003c00000 */
[----:B------:R0:W1:Y:S02]  /*1a8e0*/  SHFL.IDX P6, R14, R13, R12, R11 ;  /* 0x0000000c0d0e7389 */ /* 0x00006400000c000b */
[----:B01----:R-:W-:Y:S01]  /*1a8f0*/  ENDCOLLECTIVE ;  /* 0x000000000000791b */ /* 0x003fe20003800000 */
.L_x_2810:
[----:B------:R-:W-:Y:S01]  /*1a900*/  IMAD.MOV.U32 R3, RZ, RZ, R14 ;  /* 0x000000ffff037224 */ /* 0x000fe200078e000e */
[----:B------:R-:W-:Y:S06]  /*1a910*/  BRA `(.L_x_2811) ;  /* 0xffffffa800347947 */ /* 0x000fec000383ffff */
.L_x_2686:
[----:B0-----:R-:W2:Y:S02]  /*1a920*/  LDL R2, [R1+0x4] ;  /* 0x0000040001027983 */ /* 0x001ea40000100800 */
[----:B--2---:R0:W1:Y:S02]  /*1a930*/  SYNCS.PHASECHK.TRANS64.TRYWAIT P0, [R2+URZ+0x38820], R0 ;  /* 0x03882000020075a7 */ /* 0x004064000800017f */
[----:B-1----:R-:W-:Y:S05]  /*1a940*/  @!P0 NANOSLEEP.SYNCS 0x989680 ;  /* 0x009896800000895d */ /* 0x002fea0003900000 */
[----:B------:R-:W1:Y:S02]  /*1a950*/  @!P0 SYNCS.PHASECHK.TRANS64 P0, [R2+URZ+0x38820], R0 ;  /* 0x03882000020085a7 */ /* 0x000e64000800007f */
[----:B-1----:R-:W-:Y:S05]  /*1a960*/  @!P0 BRA `(.L_x_2686) ;  /* 0xfffffffc00ec8947 */ /* 0x002fea000383ffff */
[----:B------:R-:W-:Y:S05]  /*1a970*/  BRA `(.L_x_2812) ;  /* 0xffffffa800b47947 */ /* 0x000fea000383ffff */
.L_x_2695:
[----:B-1----:R1:W2:Y:S02]  /*1a980*/  SYNCS.PHASECHK.TRANS64.TRYWAIT P0, [R2+URZ+0x38840], R0 ;  /* 0x03884000020075a7 */ /* 0x0022a4000800017f */
[----:B--2---:R-:W-:Y:S05]  /*1a990*/  @!P0 NANOSLEEP.SYNCS 0x989680 ;  /* 0x009896800000895d */ /* 0x004fea0003900000 */
[----:B------:R-:W2:Y:S02]  /*1a9a0*/  @!P0 SYNCS.PHASECHK.TRANS64 P0, [R2+URZ+0x38840], R0 ;  /* 0x03884000020085a7 */ /* 0x000ea4000800007f */
[----:B--2---:R-:W-:Y:S05]  /*1a9b0*/  @!P0 BRA `(.L_x_2695) ;  /* 0xfffffffc00f08947 */ /* 0x004fea000383ffff */
[----:B------:R-:W-:Y:S05]  /*1a9c0*/  BRA `(.L_x_2813) ;  /* 0xffffffac007c7947 */ /* 0x000fea000383ffff */
.L_x_2703:
[----:B0-----:R0:W1:Y:S02]  /*1a9d0*/  SYNCS.PHASECHK.TRANS64.TRYWAIT P0, [R2+URZ+0x60], R0 ;  /* 0x00006000020075a7 */ /* 0x001064000800017f */
[----:B-1----:R-:W-:Y:S05]  /*1a9e0*/  @!P0 NANOSLEEP.SYNCS 0x989680 ;  /* 0x009896800000895d */ /* 0x002fea0003900000 */
[----:B------:R-:W1:Y:S02]  /*1a9f0*/  @!P0 SYNCS.PHASECHK.TRANS64 P0, [R2+URZ+0x60], R0 ;  /* 0x00006000020085a7 */ /* 0x000e64000800007f */
[----:B-1----:R-:W-:Y:S05]  /*1aa00*/  @!P0 BRA `(.L_x_2703) ;  /* 0xfffffffc00f08947 */ /* 0x002fea000383ffff */
[----:B------:R-:W-:Y:S05]  /*1aa10*/  BRA `(.L_x_2814) ;  /* 0xffffffb000d87947 */ /* 0x000fea000383ffff */
.L_x_2714:
[----:B--2---:R2:W3:Y:S02]  /*1aa20*/  SYNCS.PHASECHK.TRANS64.TRYWAIT P0, [R3+URZ+0x38840], R2 ;  /* 0x03884002030075a7 */ /* 0x0044e4000800017f */
[----:B---3--:R-:W-:Y:S05]  /*1aa30*/  @!P0 NANOSLEEP.SYNCS 0x989680 ;  /* 0x009896800000895d */ /* 0x008fea0003900000 */
[----:B------:R-:W3:Y:S02]  /*1aa40*/  @!P0 SYNCS.PHASECHK.TRANS64 P0, [R3+URZ+0x38840], R2 ;  /* 0x03884002030085a7 */ /* 0x000ee4000800007f */
[----:B---3--:R-:W-:Y:S05]  /*1aa50*/  @!P0 BRA `(.L_x_2714) ;  /* 0xfffffffc00f08947 */ /* 0x008fea000383ffff */
[----:B------:R-:W-:Y:S05]  /*1aa60*/  BRA `(.L_x_2815) ;  /* 0xffffffbc00047947 */ /* 0x000fea000383ffff */
.L_x_2722:
[----:B-1----:R1:W2:Y:S02]  /*1aa70*/  SYNCS.PHASECHK.TRANS64.TRYWAIT P0, [R2+URZ+0x60], R3 ;  /* 0x00006003020075a7 */ /* 0x0022a4000800017f */
[----:B--2---:R-:W-:Y:S05]  /*1aa80*/  @!P0 NANOSLEEP.SYNCS 0x989680 ;  /* 0x009896800000895d */ /* 0x004fea0003900000 */
[----:B------:R-:W2:Y:S02]  /*1aa90*/  @!P0 SYNCS.PHASECHK.TRANS64 P0, [R2+URZ+0x60], R3 ;  /* 0x00006003020085a7 */ /* 0x000ea4000800007f */
[----:B--2---:R-:W-:Y:S05]  /*1aaa0*/  @!P0 BRA `(.L_x_2722) ;  /* 0xfffffffc00f08947 */ /* 0x004fea000383ffff */
[----:B------:R-:W-:Y:S05]  /*1aab0*/  BRA `(.L_x_2816) ;  /* 0xffffffc000607947 */ /* 0x000fea000383ffff */
.L_x_2733:
[----:B---3--:R3:W4:Y:S02]  /*1aac0*/  SYNCS.PHASECHK.TRANS64.TRYWAIT P0, [R2+URZ+0x38840], R3 ;  /* 0x03884003020075a7 */ /* 0x008724000800017f */
[----:B----4-:R-:W-:Y:S05]  /*1aad0*/  @!P0 NANOSLEEP.SYNCS 0x989680 ;  /* 0x009896800000895d */ /* 0x010fea0003900000 */
[----:B------:R-:W4:Y:S02]  /*1aae0*/  @!P0 SYNCS.PHASECHK.TRANS64 P0, [R2+URZ+0x38840], R3 ;  /* 0x03884003020085a7 */ /* 0x000f24000800007f */
[----:B----4-:R-:W-:Y:S05]  /*1aaf0*/  @!P0 BRA `(.L_x_2733) ;  /* 0xfffffffc00f08947 */ /* 0x010fea000383ffff */
[----:B------:R-:W-:Y:S05]  /*1ab00*/  BRA `(.L_x_2817) ;  /* 0xffffffc800587947 */ /* 0x000fea000383ffff */
.L_x_2741:
[----:B-1----:R1:W2:Y:S02]  /*1ab10*/  SYNCS.PHASECHK.TRANS64.TRYWAIT P0, [R2+URZ+0x60], R5 ;  /* 0x00006005020075a7 */ /* 0x0022a4000800017f */
[----:B--2---:R-:W-:Y:S05]  /*1ab20*/  @!P0 NANOSLEEP.SYNCS 0x989680 ;  /* 0x009896800000895d */ /* 0x004fea0003900000 */
[----:B------:R-:W2:Y:S02]  /*1ab30*/  @!P0 SYNCS.PHASECHK.TRANS64 P0, [R2+URZ+0x60], R5 ;  /* 0x00006005020085a7 */ /* 0x000ea4000800007f */
[----:B--2---:R-:W-:Y:S05]  /*1ab40*/  @!P0 BRA `(.L_x_2741) ;  /* 0xfffffffc00f08947 */ /* 0x004fea000383ffff */
[----:B------:R-:W-:Y:S05]  /*1ab50*/  BRA `(.L_x_2818) ;  /* 0xffffffcc00b47947 */ /* 0x000fea000383ffff */
.L_x_2754:
[----:B--2---:R2:W4:Y:S02]  /*1ab60*/  SYNCS.PHASECHK.TRANS64.TRYWAIT P0, [R0+URZ+0x38860], R2 ;  /* 0x03886002000075a7 */ /* 0x004524000800017f */
[----:B----4-:R-:W-:Y:S05]  /*1ab70*/  @!P0 NANOSLEEP.SYNCS 0x989680 ;  /* 0x009896800000895d */ /* 0x010fea0003900000 */
[----:B------:R-:W4:Y:S02]  /*1ab80*/  @!P0 SYNCS.PHASECHK.TRANS64 P0, [R0+URZ+0x38860], R2 ;  /* 0x03886002000085a7 */ /* 0x000f24000800007f */
[----:B----4-:R-:W-:Y:S05]  /*1ab90*/  @!P0 BRA `(.L_x_2754) ;  /* 0xfffffffc00f08947 */ /* 0x010fea000383ffff */
[----:B------:R-:W-:Y:S05]  /*1aba0*/  BRA `(.L_x_2819) ;  /* 0xffffffd400907947 */ /* 0x000fea000383ffff */
.L_x_2763:
[----:B------:R-:W-:Y:S01]  /*1abb0*/  BSSY B0, `(.L_x_2820) ;  /* 0x0000008000007945 */ /* 0x000fe20003800000 */
[----:B------:R-:W-:Y:S02]  /*1abc0*/  IMAD.MOV.U32 R13, RZ, RZ, R16 ;  /* 0x000000ffff0d7224 */ /* 0x000fe400078e0010 */
[----:B------:R-:W-:Y:S02]  /*1abd0*/  IMAD.MOV.U32 R12, RZ, RZ, RZ ;  /* 0x000000ffff0c7224 */ /* 0x000fe400078e00ff */
[----:B------:R-:W-:Y:S02]  /*1abe0*/  IMAD.MOV.U32 R11, RZ, RZ, 0x1f ;  /* 0x0000001fff0b7424 */ /* 0x000fe400078e00ff */
[----:B------:R-:W-:-:S07]  /*1abf0*/  IMAD.MOV.U32 R15, RZ, RZ, -0x1 ;  /* 0xffffffffff0f7424 */ /* 0x000fce00078e00ff */
[----:B-123-5:R-:W-:Y:S05]  /*1ac00*/  WARPSYNC.COLLECTIVE R15, `(.L_x_2821) ;  /* 0x000000000f087348 */ /* 0x02efea0003c00000 */
[----:B------:R0:W4:Y:S02]  /*1ac10*/  SHFL.IDX P6, R14, R13, R12, R11 ;  /* 0x0000000c0d0e7389 */ /* 0x00012400000c000b */
[----:B012345:R-:W-:Y:S01]  /*1ac20*/  ENDCOLLECTIVE ;  /* 0x000000000000791b */ /* 0x03ffe20003800000 */
.L_x_2821:
[----:B------:R-:W-:Y:S05]  /*1ac30*/  BSYNC B0 ;  /* 0x0000000000007941 */ /* 0x000fea0003800000 */
.L_x_2820:
        /* <DEDUP_REMOVED lines=9> */
.L_x_2822:
        /* <DEDUP_REMOVED lines=19> */
.L_x_2823:
        /* <DEDUP_REMOVED lines=8> */
.L_x_2824:
        /* <DEDUP_REMOVED lines=8> */
.L_x_2825:
        /* <DEDUP_REMOVED lines=8> */
.L_x_2826:
        /* <DEDUP_REMOVED lines=8> */
.L_x_2827:
        /* <DEDUP_REMOVED lines=9> */
.L_x_2828:
[----:B------:R-:W-:Y:S01]  /*1b090*/  IMAD.MOV.U32 R16, RZ, RZ, R14 ;  /* 0x000000ffff107224 */ /* 0x000fe200078e000e */
[----:B------:R-:W-:Y:S06]  /*1b0a0*/  BRA `(.L_x_2829) ;  /* 0xffffffd800947947 */ /* 0x000fec000383ffff */
.L_x_2768:
[----:B------:R-:W-:Y:S01]  /*1b0b0*/  BSSY B0, `(.L_x_2830) ;  /* 0x0000008000007945 */ /* 0x000fe20003800000 */
[----:B-----5:R-:W-:Y:S02]  /*1b0c0*/  IMAD.MOV.U32 R13, RZ, RZ, R2 ;  /* 0x000000ffff0d7224 */ /* 0x020fe400078e0002 */
[----:B------:R-:W-:Y:S02]  /*1b0d0*/  IMAD.MOV.U32 R12, RZ, RZ, 0x1 ;  /* 0x00000001ff0c7424 */ /* 0x000fe400078e00ff */
[----:B------:R-:W-:Y:S02]  /*1b0e0*/  IMAD.MOV.U32 R11, RZ, RZ, RZ ;  /* 0x000000ffff0b7224 */ /* 0x000fe400078e00ff */
[----:B------:R-:W-:-:S07]  /*1b0f0*/  IMAD.MOV.U32 R15, RZ, RZ, -0x1 ;  /* 0xffffffffff0f7424 */ /* 0x000fce00078e00ff */
[----:B0123--:R-:W-:Y:S05]  /*1b100*/  WARPSYNC.COLLECTIVE R15, `(.L_x_2831) ;  /* 0x000000000f087348 */ /* 0x00ffea0003c00000 */
[----:B------:R4:W0:Y:S02]  /*1b110*/  SHFL.UP P6, R14, R13, R12, R11 ;  /* 0x0400000c0d0e7389 */ /* 0x00082400000c000b */
[----:B01234-:R-:W-:Y:S01]  /*1b120*/  ENDCOLLECTIVE ;  /* 0x000000000000791b */ /* 0x01ffe20003800000 */
.L_x_2831:
[----:B------:R-:W-:Y:S05]  /*1b130*/  BSYNC B0 ;  /* 0x0000000000007941 */ /* 0x000fea0003800000 */
.L_x_2830:
        /* <DEDUP_REMOVED lines=9> */
.L_x_2832:
        /* <DEDUP_REMOVED lines=8> */
.L_x_2833:
        /* <DEDUP_REMOVED lines=8> */
.L_x_2834:
        /* <DEDUP_REMOVED lines=8> */
.L_x_2835:
        /* <DEDUP_REMOVED lines=9> */
.L_x_2836:
[----:B------:R-:W-:Y:S01]  /*1b3e0*/  IMAD.MOV.U32 R16, RZ, RZ, R14 ;  /* 0x000000ffff107224 */ /* 0x000fe200078e000e */
[----:B------:R-:W-:Y:S06]  /*1b3f0*/  BRA `(.L_x_2837) ;  /* 0xffffffd800607947 */ /* 0x000fec000383ffff */
.L_x_2770:
[----:B------:R-:W-:Y:S01]  /*1b400*/  BSSY B0, `(.L_x_2838) ;  /* 0x0000006000007945 */ /* 0x000fe20003800000 */
[----:B------:R-:W-:Y:S01]  /*1b410*/  PLOP3.LUT P6, PT, P6, PT, PT, 0x8, 0x0 ;  /* 0x000000000000781c */ /* 0x000fe200037ce170 */
[----:B------:R-:W-:-:S12]  /*1b420*/  IMAD.MOV.U32 R15, RZ, RZ, -0x1 ;  /* 0xffffffffff0f7424 */ /* 0x000fd800078e00ff */
[----:B0123-5:R-:W-:Y:S05]  /*1b430*/  WARPSYNC.COLLECTIVE R15, `(.L_x_2839) ;  /* 0x000000000f087348 */ /* 0x02ffea0003c00000 */
[----:B------:R-:W-:Y:S01]  /*1b440*/  VOTE.ANY R14, PT, P6 ;  /* 0x00000000000e7806 */ /* 0x000fe200030e0100 */
[----:B0123-5:R-:W-:Y:S06]  /*1b450*/  ENDCOLLECTIVE ;  /* 0x000000000000791b */ /* 0x02ffec0003800000 */
.L_x_2839:
[----:B------:R-:W-:Y:S05]  /*1b460*/  BSYNC B0 ;  /* 0x0000000000007941 */ /* 0x000fea0003800000 */
.L_x_2838:
        /* <DEDUP_REMOVED lines=9> */
.L_x_2840:
[----:B------:R-:W-:Y:S01]  /*1b500*/  IMAD.MOV.U32 R17, RZ, RZ, R14 ;  /* 0x000000ffff117224 */ /* 0x000fe200078e000e */
[----:B------:R-:W-:Y:S06]  /*1b510*/  BRA `(.L_x_2841) ;  /* 0xffffffd800507947 */ /* 0x000fec000383ffff */
.L_x_2772:
[----:B------:R-:W-:Y:S01]  /*1b520*/  BSSY B0, `(.L_x_2842) ;  /* 0x0000007000007945 */ /* 0x000fe20003800000 */
[----:B------:R-:W-:Y:S02]  /*1b530*/  IMAD.MOV.U32 R13, RZ, RZ, R3 ;  /* 0x000000ffff0d7224 */ /* 0x000fe400078e0003 */
[----:B------:R-:W-:Y:S02]  /*1b540*/  IMAD.MOV.U32 R11, RZ, RZ, 0x1f ;  /* 0x0000001fff0b7424 */ /* 0x000fe400078e00ff */
[----:B------:R-:W-:-:S07]  /*1b550*/  IMAD.MOV.U32 R15, RZ, RZ, -0x1 ;  /* 0xffffffffff0f7424 */ /* 0x000fce00078e00ff */
[----:B012345:R-:W-:Y:S05]  /*1b560*/  WARPSYNC.COLLECTIVE R15, `(.L_x_2843) ;  /* 0x000000000f087348 */ /* 0x03ffea0003c00000 */
[----:B------:R0:W0:Y:S02]  /*1b570*/  SHFL.IDX P6, R14, R13, R12, R11 ;  /* 0x0000000c0d0e7389 */ /* 0x00002400000c000b */
[----:B012345:R-:W-:Y:S01]  /*1b580*/  ENDCOLLECTIVE ;  /* 0x000000000000791b */ /* 0x03ffe20003800000 */
.L_x_2843:
[----:B------:R-:W-:Y:S05]  /*1b590*/  BSYNC B0 ;  /* 0x0000000000007941 */ /* 0x000fea0003800000 */
.L_x_2842:
[----:B------:R-:W-:Y:S01]  /*1b5a0*/  IMAD.MOV.U32 R3, RZ, RZ, R14 ;  /* 0x000000ffff037224 */ /* 0x000fe200078e000e */
[----:B------:R-:W-:Y:S06]  /*1b5b0*/  BRA `(.L_x_2844) ;  /* 0xffffffd800447947 */ /* 0x000fec000383ffff */
.L_x_2776:
[----:B0-----:R0:W4:Y:S02]  /*1b5c0*/  SYNCS.PHASECHK.TRANS64.TRYWAIT P0, [R0+URZ+0x38820], R3 ;  /* 0x03882003000075a7 */ /* 0x001124000800017f */
[----:B----4-:R-:W-:Y:S05]  /*1b5d0*/  @!P0 NANOSLEEP.SYNCS 0x989680 ;  /* 0x009896800000895d */ /* 0x010fea0003900000 */
[----:B------:R-:W4:Y:S02]  /*1b5e0*/  @!P0 SYNCS.PHASECHK.TRANS64 P0, [R0+URZ+0x38820], R3 ;  /* 0x03882003000085a7 */ /* 0x000f24000800007f */
[----:B----4-:R-:W-:Y:S05]  /*1b5f0*/  @!P0 BRA `(.L_x_2776) ;  /* 0xfffffffc00f08947 */ /* 0x010fea000383ffff */
[----:B------:R-:W-:Y:S05]  /*1b600*/  BRA `(.L_x_2845) ;  /* 0xffffffdc00cc7947 */ /* 0x000fea000383ffff */
.L_x_2777:
[----:B------:R-:W4:Y:S01]  /*1b610*/  S2R R2, SR_TID.X ;  /* 0x0000000000027919 */ /* 0x000f220000002100 */
[----:B------:R-:W-:Y:S01]  /*1b620*/  BSSY B0, `(.L_x_2846) ;  /* 0x000000a000007945 */ /* 0x000fe20003800000 */
[----:B------:R-:W-:Y:S02]  /*1b630*/  IMAD.MOV.U32 R12, RZ, RZ, RZ ;  /* 0x000000ffff0c7224 */ /* 0x000fe400078e00ff */
[----:B------:R-:W-:Y:S02]  /*1b640*/  IMAD.MOV.U32 R11, RZ, RZ, 0x1f ;  /* 0x0000001fff0b7424 */ /* 0x000fe400078e00ff */
[----:B------:R-:W-:Y:S01]  /*1b650*/  IMAD.MOV.U32 R15, RZ, RZ, -0x1 ;  /* 0xffffffffff0f7424 */ /* 0x000fe200078e00ff */
[----:B----4-:R-:W-:-:S04]  /*1b660*/  SHF.R.U32.HI R2, RZ, 0x5, R2 ;  /* 0x00000005ff027819 */ /* 0x010fc80000011602 */
[----:B------:R-:W-:-:S05]  /*1b670*/  LOP3.LUT R2, R2, 0x3, RZ, 0xc0, !PT ;  /* 0x0000000302027812 */ /* 0x000fca00078ec0ff */
[----:B------:R-:W-:-:S07]  /*1b680*/  IMAD.MOV.U32 R13, RZ, RZ, R2 ;  /* 0x000000ffff0d7224 */ /* 0x000fce00078e0002 */
[----:B0123-5:R-:W-:Y:S05]  /*1b690*/  WARPSYNC.COLLECTIVE R15, `(.L_x_2847) ;  /* 0x000000000f087348 */ /* 0x02ffea0003c00000 */
[----:B------:R4:W0:Y:S02]  /*1b6a0*/  SHFL.IDX P6, R14, R13, R12, R11 ;  /* 0x0000000c0d0e7389 */ /* 0x00082400000c000b */
[----:B012345:R-:W-:Y:S01]  /*1b6b0*/  ENDCOLLECTIVE ;  /* 0x000000000000791b */ /* 0x03ffe20003800000 */
.L_x_2847:
[----:B------:R-:W-:Y:S05]  /*1b6c0*/  BSYNC B0 ;  /* 0x0000000000007941 */ /* 0x000fea0003800000 */
.L_x_2846:
[----:B------:R-:W-:Y:S05]  /*1b6d0*/  BRA `(.L_x_2848) ;  /* 0xffffffdc00b47947 */ /* 0x000fea000383ffff */
.L_x_2780:
[----:B------:R-:W-:Y:S01]  /*1b6e0*/  BSSY B1, `(.L_x_2849) ;  /* 0x0000006000017945 */ /* 0x000fe20003800000 */
[----:B------:R-:W-:-:S07]  /*1b6f0*/  IMAD.MOV.U32 R15, RZ, RZ, -0x1 ;  /* 0xffffffffff0f7424 */ /* 0x000fce00078e00ff */
[----:B-12345:R-:W-:Y:S05]  /*1b700*/  WARPSYNC.COLLECTIVE R15, `(.L_x_2850) ;  /* 0x000000000f0c7348 */ /* 0x03efea0003c00000 */
[----:B------:R-:W-:Y:S02]  /*1b710*/  ELECT P6, UR62, PT ;  /* 0x00000000003e782f */ /* 0x000fe400038c0000 */
[----:B------:R-:W-:Y:S01]  /*1b720*/  MOV R14, UR62 ;  /* 0x0000003e000e7c02 */ /* 0x000fe20008000f00 */
[----:B-12345:R-:W-:Y:S10]  /*1b730*/  ENDCOLLECTIVE ;  /* 0x000000000000791b */ /* 0x03eff40003800000 */
.L_x_2850:
[----:B------:R-:W-:Y:S05]  /*1b740*/  BSYNC B1 ;  /* 0x0000000000017941 */ /* 0x000fea0003800000 */
.L_x_2849:
[----:B------:R-:W-:Y:S05]  /*1b750*/  BRA `(.L_x_2851) ;  /* 0xffffffdc00ac7947 */ /* 0x000fea000383ffff */
.L_x_2782:
[----:B0-----:R0:W1:Y:S02]  /*1b760*/  SYNCS.PHASECHK.TRANS64.TRYWAIT P0, [R6+URZ], R5 ;  /* 0x00000005060075a7 */ /* 0x001064000800017f */
[----:B-1----:R-:W-:Y:S05]  /*1b770*/  @!P0 NANOSLEEP.SYNCS 0x989680 ;  /* 0x009896800000895d */ /* 0x002fea0003900000 */
[----:B------:R-:W1:Y:S02]  /*1b780*/  @!P0 SYNCS.PHASECHK.TRANS64 P0, [R6+URZ], R5 ;  /* 0x00000005060085a7 */ /* 0x000e64000800007f */
[----:B-1----:R-:W-:Y:S05]  /*1b790*/  @!P0 BRA `(.L_x_2782) ;  /* 0xfffffffc00f08947 */ /* 0x002fea000383ffff */
[----:B------:R-:W-:Y:S05]  /*1b7a0*/  BRA `(.L_x_2852) ;  /* 0xffffffdc00f07947 */ /* 0x000fea000383ffff */
.L_x_2783:
[----:B-1----:R1:W3:Y:S02]  /*1b7b0*/  SYNCS.PHASECHK.TRANS64.TRYWAIT P0, [R7+URZ], R2 ;  /* 0x00000002070075a7 */ /* 0x0022e4000800017f */
[----:B---3--:R-:W-:Y:S05]  /*1b7c0*/  @!P0 NANOSLEEP.SYNCS 0x989680 ;  /* 0x009896800000895d */ /* 0x008fea0003900000 */
[----:B------:R-:W3:Y:S02]  /*1b7d0*/  @!P0 SYNCS.PHASECHK.TRANS64 P0, [R7+URZ], R2 ;  /* 0x00000002070085a7 */ /* 0x000ee4000800007f */
[----:B---3--:R-:W-:Y:S05]  /*1b7e0*/  @!P0 BRA `(.L_x_2783) ;  /* 0xfffffffc00f08947 */ /* 0x008fea000383ffff */
[----:B------:R-:W-:Y:S05]  /*1b7f0*/  BRA `(.L_x_2853) ;  /* 0xffffffdc00e47947 */ /* 0x000fea000383ffff */
.L_x_2785:
[----:B---3--:R3:W4:Y:S02]  /*1b800*/  SYNCS.PHASECHK.TRANS64.TRYWAIT P0, [R4+URZ], R5 ;  /* 0x00000005040075a7 */ /* 0x008724000800017f */
[----:B----4-:R-:W-:Y:S05]  /*1b810*/  @!P0 NANOSLEEP.SYNCS 0x989680 ;  /* 0x009896800000895d */ /* 0x010fea0003900000 */
[----:B------:R-:W4:Y:S02]  /*1b820*/  @!P0 SYNCS.PHASECHK.TRANS64 P0, [R4+URZ], R5 ;  /* 0x00000005040085a7 */ /* 0x000f24000800007f */
[----:B----4-:R-:W-:Y:S05]  /*1b830*/  @!P0 BRA `(.L_x_2785) ;  /* 0xfffffffc00f08947 */ /* 0x010fea000383ffff */
[----:B------:R-:W-:Y:S05]  /*1b840*/  BRA `(.L_x_2854) ;  /* 0xffffffdc00ec7947 */ /* 0x000fea000383ffff */
.L_x_2855:
        /* <DEDUP_REMOVED lines=11> */
.L_x_15301:


//--------------------- .text._ZN7cutlass13device_kernelIN5flash11enable_sm90INS1_16FlashAttnFwdSm90INS1_25CollectiveMainloopFwdSm90ILi2EN4cute5tupleIJNS5_1CILi1EEES8_S8_EEENS6_IJNS7_ILi128EEENS7_ILi80EEENS7_ILi256EEEEEELi256ENS_6half_tEfNS_4arch4Sm90ELb1ELb0ELb1ELb1ELb0ELb1ELb0ELb1ELb1ELb1ELb0ELb0EEENS1_21CollectiveEpilogueFwdINS6_IJSA_SC_SB_EEES9_SE_SG_Li256ELb1ELb1ELb0ELb0EEENS1_36VarlenDynamicPersistentTileSchedulerILi128ELi80ELi256ELi128ELb0ELb1ELb1ELb1ELb1ELb1EEEEEEEEEvNT_6ParamsE --------------------------
	.section	.text._ZN7cutlass13device_kernelIN5flash11enable_sm90INS1_16FlashAttnFwdSm90INS1_25CollectiveMainloopFwdSm90ILi2EN4cute5tupleIJNS5_1CILi1EEES8_S8_EEENS6_IJNS7_ILi128EEENS7_ILi80EEENS7_ILi256EEEEEELi256ENS_6half_tEfNS_4arch4Sm90ELb1ELb0ELb1ELb1ELb0ELb1ELb0ELb1ELb1ELb1ELb0ELb0EEENS1_21CollectiveEpilogueFwdINS6_IJSA_SC_SB_EEES9_SE_SG_Li256ELb1ELb1ELb0ELb0EEENS1_36VarlenDynamicPersistentTileSchedulerILi128ELi80ELi256ELi128ELb0ELb1ELb1ELb1ELb1ELb1EEEEEEEEEvNT_6ParamsE,"ax",@progbits
	.align	128
.text._ZN7cutlass13device_kernelIN5flash11enable_sm90INS1_16FlashAttnFwdSm90INS1_25CollectiveMainloopFwdSm90ILi2EN4cute5tupleIJNS5_1CILi1EEES8_S8_EEENS6_IJNS7_ILi128EEENS7_ILi80EEENS7_ILi256EEEEEELi256ENS_6half_tEfNS_4arch4Sm90ELb1ELb0ELb1ELb1ELb0ELb1ELb0ELb1ELb1ELb1ELb0ELb0EEENS1_21CollectiveEpilogueFwdINS6_IJSA_SC_SB_EEES9_SE_SG_Li256ELb1ELb1ELb0ELb0EEENS1_36VarlenDynamicPersistentTileSchedulerILi128ELi80ELi256ELi128ELb0ELb1ELb1ELb1ELb1ELb1EEEEEEEEEvNT_6ParamsE:
        .type           _ZN7cutlass13device_kernelIN5flash11enable_sm90INS1_16FlashAttnFwdSm90INS1_25CollectiveMainloopFwdSm90ILi2EN4cute5tupleIJNS5_1CILi1EEES8_S8_EEENS6_IJNS7_ILi128EEENS7_ILi80EEENS7_ILi256EEEEEELi256ENS_6half_tEfNS_4arch4Sm90ELb1ELb0ELb1ELb1ELb0ELb1ELb0ELb1ELb1ELb1ELb0ELb0EEENS1_21CollectiveEpilogueFwdINS6_IJSA_SC_SB_EEES9_SE_SG_Li256ELb1ELb1ELb0ELb0EEENS1_36VarlenDynamicPersistentTileSchedulerILi128ELi80ELi256ELi128ELb0ELb1ELb1ELb1ELb1ELb1EEEEEEEEEvNT_6ParamsE,@function
        .size           _ZN7cutlass13device_kernelIN5flash11enable_sm90INS1_16FlashAttnFwdSm90INS1_25CollectiveMainloopFwdSm90ILi2EN4cute5tupleIJNS5_1CILi1EEES8_S8_EEENS6_IJNS7_ILi128EEENS7_ILi80EEENS7_ILi256EEEEEELi256ENS_6half_tEfNS_4arch4Sm90ELb1ELb0ELb1ELb1ELb0ELb1ELb0ELb1ELb1ELb1ELb0ELb0EEENS1_21CollectiveEpilogueFwdINS6_IJSA_SC_SB_EEES9_SE_SG_Li256ELb1ELb1ELb0ELb0EEENS1_36VarlenDynamicPersistentTileSchedulerILi128ELi80ELi256ELi128ELb0ELb1ELb1ELb1ELb1ELb1EEEEEEEEEvNT_6ParamsE,(.L_x_15302 - _ZN7cutlass13device_kernelIN5flash11enable_sm90INS1_16FlashAttnFwdSm90INS1_25CollectiveMainloopFwdSm90ILi2EN4cute5tupleIJNS5_1CILi1EEES8_S8_EEENS6_IJNS7_ILi128EEENS7_ILi80EEENS7_ILi256EEEEEELi256ENS_6half_tEfNS_4arch4Sm90ELb1ELb0ELb1ELb1ELb0ELb1ELb0ELb1ELb1ELb1ELb0ELb0EEENS1_21CollectiveEpilogueFwdINS6_IJSA_SC_SB_EEES9_SE_SG_Li256ELb1ELb1ELb0ELb0EEENS1_36VarlenDynamicPersistentTileSchedulerILi128ELi80ELi256ELi128ELb0ELb1ELb1ELb1ELb1ELb1EEEEEEEEEvNT_6ParamsE)
        .other          _ZN7cutlass13device_kernelIN5flash11enable_sm90INS1_16FlashAttnFwdSm90INS1_25CollectiveMainloopFwdSm90ILi2EN4cute5tupleIJNS5_1CILi1EEES8_S8_EEENS6_IJNS7_ILi128EEENS7_ILi80EEENS7_ILi256EEEEEELi256ENS_6half_tEfNS_4arch4Sm90ELb1ELb0ELb1ELb1ELb0ELb1ELb0ELb1ELb1ELb1ELb0ELb0EEENS1_21CollectiveEpilogueFwdINS6_IJSA_SC_SB_EEES9_SE_SG_Li256ELb1ELb1ELb0ELb0EEENS1_36VarlenDynamicPersistentTileSchedulerILi128ELi80ELi256ELi128ELb0ELb1ELb1ELb1ELb1ELb1EEEEEEEEEvNT_6ParamsE,@"STO_CUDA_ENTRY STV_DEFAULT"
_ZN7cutlass13device_kernelIN5flash11enable_sm90INS1_16FlashAttnFwdSm90INS1_25CollectiveMainloopFwdSm90ILi2EN4cute5tupleIJNS5_1CILi1EEES8_S8_EEENS6_IJNS7_ILi128EEENS7_ILi80EEENS7_ILi256EEEEEELi256ENS_6half_tEfNS_4arch4Sm90ELb1ELb0ELb1ELb1ELb0ELb1ELb0ELb1ELb1ELb1ELb0ELb0EEENS1_21CollectiveEpilogueFwdINS6_IJSA_SC_SB_EEES9_SE_SG_Li256ELb1ELb1ELb0ELb0EEENS1_36VarlenDynamicPersistentTileSchedulerILi128ELi80ELi256ELi128ELb0ELb1ELb1ELb1ELb1ELb1EEEEEEEEEvNT_6ParamsE:
        /* <DEDUP_REMOVED lines=24> */
.L_x_2857:
[----:B------:R-:W-:Y:S05]  /*0180*/  BSYNC B0 ;  /* 0x0000000000007941 */ /* 0x000fea0003800000 */
.L_x_2856:
        /* <DEDUP_REMOVED lines=41> */
.L_x_2858:
        /* <DEDUP_REMOVED lines=22> */
.L_x_2859:
        /* <DEDUP_REMOVED lines=18> */
.L_x_2860:
        /* <DEDUP_REMOVED lines=22> */
.L_x_2861:
        /* <DEDUP_REMOVED lines=22> */
.L_x_2862:
[----:B0-----:R-:W-:Y:S01]  /*0960*/  UMOV UR4, 0x1 ;  /* 0x0000000100047882 */ /* 0x001fe20000000000 */
[----:B------:R-:W-:Y:S01]  /*0970*/  PLOP3.LUT P0, PT, PT, PT, UP0, 0x80, 0x0 ;  /* 0x000000000000781c */ /* 0x000fe20003f0f008 */
[----:B------:R-:W-:Y:S01]  /*0980*/  USEL UR4, UR4, 0x2, !UP0 ;  /* 0x0000000204047887 */ /* 0x000fe2000c000000 */
[----:B------:R-:W-:Y:S01]  /*0990*/  NOP ;  /* 0x0000000000007918 */ /* 0x000fe20000000000 */
[----:B------:R-:W-:Y:S04]  /*09a0*/  BSSY B9, `(.L_x_2863) ;  /* 0x000302b000097945 */ /* 0x000fe80003800000 */
[----:B------:R-:W-:-:S05]  /*09b0*/  IMAD.U32 R2, RZ, RZ, UR4 ;  /* 0x00000004ff027e24 */ /* 0x000fca000f8e00ff */
[----:B------:R0:W-:Y:S01]  /*09c0*/  STL [R1+0x98], R2 ;  /* 0x0000980201007387 */ /* 0x0001e20000100800 */
[----:B-12-4-:R-:W-:Y:S06]  /*09d0*/  BAR.SYNC.DEFER_BLOCKING 0x0 ;  /* 0x0000000000007b1d */ /* 0x016fec0000010000 */
[----:B------:R-:W-:Y:S05]  /*09e0*/  @!P0 BRA `(.L_x_2864) ;  /* 0x0000027000508947 */ /* 0x000fea0003800000 */
.L_x_2865:
        /* <DEDUP_REMOVED lines=15> */
[----:B------:R-:W2:Y:S01]  /*0ae0*/  LDL R0, [R1+0x98] ;  /* 0x0000980001007983 */ /* 0x000ea20000100800 */
[----:B------:R-:W-:Y:S01]  /*0af0*/  VIADD R4, R4, 0xffffff80 ;  /* 0xffffff8004047836 */ /* 0x000fe20000000000 */
[----:B------:R-:W-:Y:S02]  /*0b00*/  R2UR UR4, R16 ;  /* 0x00000000100472ca */ /* 0x000fe400000e0000 */
[----:B------:R-:W-:Y:S01]  /*0b10*/  CS2R R218, SRZ ;  /* 0x0000000000da7805 */ /* 0x000fe2000001ff00 */
[----:B------:R-:W-:Y:S01]  /*0b20*/  IMAD.MOV.U32 R217, RZ, RZ, RZ ;  /* 0x000000ffffd97224 */ /* 0x000fe200078e00ff */
[----:B------:R-:W-:-:S04]  /*0b30*/  SHF.R.S32.HI R3, RZ, 0x1f, R4 ;  /* 0x0000001fff037819 */ /* 0x000fc80000011404 */
[CC--:B------:R-:W-:Y:S02]  /*0b40*/  LEA.HI R8, R3.reuse, R4.reuse, RZ, 0x2 ;  /* 0x0000000403087211 */ /* 0x0c0fe400078f10ff */
[CC--:B------:R-:W-:Y:S02]  /*0b50*/  LEA.HI R5, R3.reuse, R4.reuse, RZ, 0x5 ;  /* 0x0000000403057211 */ /* 0x0c0fe400078f28ff */
[----:B------:R-:W-:Y:S01]  /*0b60*/  LOP3.LUT R11, R8, 0xfffffffc, RZ, 0xc0, !PT ;  /* 0xfffffffc080b7812 */ /* 0x000fe200078ec0ff */
[----:B------:R-:W-:Y:S01]  /*0b70*/  UIADD3 UR4, UR4, 0x14400, URZ ;  /* 0x0001440004047890 */ /* 0x000fe2000fffe03f */
[-C--:B0-----:R-:W-:Y:S01]  /*0b80*/  LEA.HI R2, R3, R4.reuse, RZ, 0x4 ;  /* 0x0000000403027211 */ /* 0x081fe200078f20ff */
[----:B------:R-:W-:Y:S01]  /*0b90*/  IMAD.SHL.U32 R6, R5, 0x20, RZ ;  /* 0x0000002005067824 */ /* 0x000fe200078e00ff */
[----:B------:R-:W-:Y:S01]  /*0ba0*/  LEA.HI R212, R3, R4, RZ, 0x3 ;  /* 0x0000000403d47211 */ /* 0x000fe200078f18ff */
[----:B------:R-:W-:Y:S01]  /*0bb0*/  IMAD.IADD R11, R4, 0x1, -R11 ;  /* 0x00000001040b7824 */ /* 0x000fe200078e0a0b */
[----:B------:R-:W-:-:S02]  /*0bc0*/  SHF.R.S32.HI R5, RZ, 0x4, R2 ;  /* 0x00000004ff057819 */ /* 0x000fc40000011402 */
[----:B------:R-:W-:Y:S02]  /*0bd0*/  LEA.HI R12, R3, R4, RZ, 0x6 ;  /* 0x00000004030c7211 */ /* 0x000fe400078f30ff */
[----:B------:R-:W-:Y:S02]  /*0be0*/  LOP3.LUT R237, R212, 0xfffffff8, RZ, 0xc0, !PT ;  /* 0xfffffff8d4ed7812 */ /* 0x000fe400078ec0ff */
[----:B------:R-:W-:Y:S01]  /*0bf0*/  SHF.R.S32.HI R212, RZ, 0x3, R212 ;  /* 0x00000003ffd47819 */ /* 0x000fe200000114d4 */
[----:B------:R-:W-:Y:S01]  /*0c00*/  IMAD.SHL.U32 R12, R12, 0x8, RZ ;  /* 0x000000080c0c7824 */ /* 0x000fe200078e00ff */
[----:B------:R-:W-:Y:S01]  /*0c10*/  LOP3.LUT R6, R6, 0xfffffc00, RZ, 0xc0, !PT ;  /* 0xfffffc0006067812 */ /* 0x000fe200078ec0ff */
[----:B------:R-:W-:Y:S01]  /*0c20*/  IMAD.IADD R237, R4, 0x1, -R237 ;  /* 0x0000000104ed7824 */ /* 0x000fe200078e0aed */
[C---:B------:R-:W-:Y:S01]  /*0c30*/  IADD3 R15, R212.reuse, 0x20, RZ ;  /* 0x00000020d40f7810 */ /* 0x040fe20007ffe0ff */
[----:B------:R-:W-:Y:S01]  /*0c40*/  IMAD.SHL.U32 R20, R212, 0x40, RZ ;  /* 0x00000040d4147824 */ /* 0x000fe200078e00ff */
[----:B------:R-:W-:Y:S01]  /*0c50*/  LOP3.LUT R228, R12, 0xfffffe00, RZ, 0xc0, !PT ;  /* 0xfffffe000ce47812 */ /* 0x000fe200078ec0ff */
[----:B------:R-:W-:-:S02]  /*0c60*/  IMAD.SHL.U32 R22, R237, 0x4, RZ ;  /* 0x00000004ed167824 */ /* 0x000fc400078e00ff */
[----:B------:R-:W-:Y:S02]  /*0c70*/  IMAD.SHL.U32 R224, R15, 0x40, RZ ;  /* 0x000000400fe07824 */ /* 0x000fe400078e00ff */
[C---:B------:R-:W-:Y:S02]  /*0c80*/  VIADD R214, R22.reuse, 0x40 ;  /* 0x0000004016d67836 */ /* 0x040fe40000000000 */
[----:B------:R-:W-:Y:S01]  /*0c90*/  VIADD R215, R22, 0x20 ;  /* 0x0000002016d77836 */ /* 0x000fe20000000000 */
[----:B------:R-:W-:Y:S01]  /*0ca0*/  LOP3.LUT R224, R224, 0x1c0, RZ, 0xc0, !PT ;  /* 0x000001c0e0e07812 */ /* 0x000fe200078ec0ff */
[C---:B------:R-:W-:Y:S02]  /*0cb0*/  IMAD.IADD R213, R22.reuse, 0x1, R214 ;  /* 0x0000000116d57824 */ /* 0x040fe400078e02d6 */
[----:B------:R-:W-:Y:S01]  /*0cc0*/  VIADD R216, R22, 0x60 ;  /* 0x0000006016d87836 */ /* 0x000fe20000000000 */
[----:B------:R-:W-:Y:S02]  /*0cd0*/  SHF.R.U32.HI R18, RZ, 0x3, R224 ;  /* 0x00000003ff127819 */ /* 0x000fe400000116e0 */
[----:B--2---:R-:W-:-:S02]  /*0ce0*/  R2UR UR5, R0 ;  /* 0x00000000000572ca */ /* 0x004fc400000e0000 */
[----:B------:R-:W-:Y:S02]  /*0cf0*/  LEA.HI R0, R3, R4, RZ, 0x7 ;  /* 0x0000000403007211 */ /* 0x000fe400078f38ff */
[----:B------:R-:W-:Y:S02]  /*0d00*/  LOP3.LUT R3, R2, 0x3fffff0, RZ, 0xc0, !PT ;  /* 0x03fffff002037812 */ /* 0x000fe400078ec0ff */
[----:B------:R-:W-:Y:S02]  /*0d10*/  LOP3.LUT R7, R0, 0xffffff80, RZ, 0xc0, !PT ;  /* 0xffffff8000077812 */ /* 0x000fe400078ec0ff */
[----:B------:R-:W-:Y:S01]  /*0d20*/  SHF.R.S32.HI R13, RZ, 0x7, R0 ;  /* 0x00000007ff0d7819 */ /* 0x000fe20000011400 */
[C---:B------:R-:W-:Y:S01]  /*0d30*/  IMAD.IADD R3, R4.reuse, 0x1, -R3 ;  /* 0x0000000104037824 */ /* 0x040fe200078e0a03 */
[----:B------:R-:W-:Y:S02]  /*0d40*/  IADD3 R14, R4, -R7, RZ ;  /* 0x80000007040e7210 */ /* 0x000fe40007ffe0ff */
[----:B------:R-:W-:Y:S01]  /*0d50*/  LEA.HI R0, R0, R13, RZ, 0x1 ;  /* 0x0000000d00007211 */ /* 0x000fe200078f08ff */
[----:B------:R-:W-:Y:S01]  /*0d60*/  ULOP3.LUT UR5, UR5, 0x1, URZ, 0xfc, !UPT ;  /* 0x0000000105057892 */ /* 0x000fe2000f8efc3f */
[----:B------:R-:W-:Y:S01]  /*0d70*/  SHF.R.S32.HI R7, RZ, 0x1f, R14 ;  /* 0x0000001fff077819 */ /* 0x000fe2000001140e */
[----:B------:R-:W-:Y:S01]  /*0d80*/  STL [R1+0x74], R14 ;  /* 0x0000740e01007387 */ /* 0x000fe20000100800 */
[----:B------:R-:W-:-:S02]  /*0d90*/  LEA.HI R2, R2, R5, RZ, 0x1 ;  /* 0x0000000502027211 */ /* 0x000fc400078f08ff */
[CC--:B------:R-:W-:Y:S01]  /*0da0*/  LEA.HI R8, R7.reuse, R14.reuse, RZ, 0x2 ;  /* 0x0000000e07087211 */ /* 0x0c0fe200078f10ff */
[----:B------:R0:W-:Y:S01]  /*0db0*/  STL [R1+0x8c], R13 ;  /* 0x00008c0d01007387 */ /* 0x0001e20000100800 */
[----:B------:R-:W-:Y:S02]  /*0dc0*/  LEA.HI R7, R7, R14, RZ, 0x5 ;  /* 0x0000000e07077211 */ /* 0x000fe400078f28ff */
[--C-:B------:R-:W-:Y:S02]  /*0dd0*/  SHF.R.S32.HI R9, RZ, 0x2, R8.reuse ;  /* 0x00000002ff097819 */ /* 0x100fe40000011408 */
[----:B------:R-:W-:Y:S02]  /*0de0*/  SHF.R.S32.HI R10, RZ, 0x1f, R8 ;  /* 0x0000001fff0a7819 */ /* 0x000fe40000011408 */
[----:B------:R-:W-:Y:S02]  /*0df0*/  SHF.R.S32.HI R7, RZ, 0x5, R7 ;  /* 0x00000005ff077819 */ /* 0x000fe40000011407 */
[----:B------:R-:W-:-:S02]  /*0e00*/  LEA.HI R10, R10, R9, RZ, 0x3 ;  /* 0x000000090a0a7211 */ /* 0x000fc400078f18ff */
[----:B------:R-:W-:Y:S02]  /*0e10*/  LOP3.LUT R0, R0, 0x3fffffe, RZ, 0xc0, !PT ;  /* 0x03fffffe00007812 */ /* 0x000fe400078ec0ff */
[----:B------:R-:W-:Y:S02]  /*0e20*/  LOP3.LUT R10, R10, 0xfffffff8, RZ, 0xc0, !PT ;  /* 0xfffffff80a0a7812 */ /* 0x000fe400078ec0ff */
[----:B------:R-:W-:Y:S02]  /*0e30*/  LOP3.LUT R2, R2, 0x1ffffffe, RZ, 0xc0, !PT ;  /* 0x1ffffffe02027812 */ /* 0x000fe400078ec0ff */
[----:B------:R-:W-:Y:S01]  /*0e40*/  IADD3 R0, R13, -R0, RZ ;  /* 0x800000000d007210 */ /* 0x000fe20007ffe0ff */
[----:B------:R-:W-:Y:S01]  /*0e50*/  IMAD.IADD R10, R9, 0x1, -R10 ;  /* 0x00000001090a7824 */ /* 0x000fe200078e0a0a */
[----:B------:R-:W-:Y:S01]  /*0e60*/  LEA R3, R3, R6, 0x6 ;  /* 0x0000000603037211 */ /* 0x000fe200078e30ff */
[----:B------:R-:W-:Y:S01]  /*0e70*/  VIADD R9, R212, 0x60 ;  /* 0x00000060d4097836 */ /* 0x000fe20000000000 */
[----:B------:R-:W-:Y:S01]  /*0e80*/  LEA.HI R4, R11, R11, RZ, 0x1 ;  /* 0x0000000b0b047211 */ /* 0x000fe200078f08ff */
[----:B------:R-:W-:Y:S01]  /*0e90*/  IMAD R7, R7, 0x10, R10 ;  /* 0x0000001007077824 */ /* 0x000fe200078e020a */
[----:B------:R-:W-:Y:S01]  /*0ea0*/  LOP3.LUT R234, R8, 0x7ffffffc, RZ, 0xc0, !PT ;  /* 0x7ffffffc08ea7812 */ /* 0x000fe200078ec0ff */
[----:B------:R-:W-:Y:S01]  /*0eb0*/  IMAD.IADD R2, R5, 0x1, -R2 ;  /* 0x0000000105027824 */ /* 0x000fe200078e0a02 */
[----:B------:R-:W-:Y:S01]  /*0ec0*/  SHF.R.S32.HI R6, RZ, 0x1f, R9 ;  /* 0x0000001fff067819 */ /* 0x000fe20000011409 */
[----:B0-----:R-:W-:Y:S01]  /*0ed0*/  IMAD R13, R0, 0x40, R7 ;  /* 0x00000040000d7824 */ /* 0x001fe200078e0207 */
[----:B------:R-:W-:Y:S01]  /*0ee0*/  SHF.R.S32.HI R0, RZ, 0x1f, R15 ;  /* 0x0000001fff007819 */ /* 0x000fe2000001140f */
[----:B------:R-:W-:Y:S01]  /*0ef0*/  IMAD R2, R2, 0x8, R3 ;  /* 0x0000000802027824 */ /* 0x000fe200078e0203 */
[----:B------:R-:W-:Y:S01]  /*0f00*/  LEA.HI R6, R6, R9, RZ, 0x3 ;  /* 0x0000000906067211 */ /* 0x000fe200078f18ff */
[----:B------:R-:W-:Y:S01]  /*0f10*/  VIADD R10, R212, 0x40 ;  /* 0x00000040d40a7836 */ /* 0x000fe20000000000 */
[----:B------:R-:W-:Y:S01]  /*0f20*/  LEA.HI R0, R0, R15, RZ, 0x3 ;  /* 0x0000000f00007211 */ /* 0x000fe200078f18ff */
[----:B------:R-:W-:Y:S01]  /*0f30*/  IMAD.SHL.U32 R5, R9, 0x40, RZ ;  /* 0x0000004009057824 */ /* 0x000fe200078e00ff */
[----:B------:R0:W-:Y:S01]  /*0f40*/  STL [R1+0x94], R2 ;  /* 0x0000940201007387 */ /* 0x0001e20000100800 */
[----:B------:R-:W-:Y:S01]  /*0f50*/  LOP3.LUT R4, R4, 0x1ffffffe, RZ, 0xc0, !PT ;  /* 0x1ffffffe04047812 */ /* 0x000fe200078ec0ff */
[----:B------:R-:W-:Y:S01]  /*0f60*/  IMAD.IADD R234, R14, 0x1, -R234 ;  /* 0x000000010eea7824 */ /* 0x000fe200078e0aea */
[----:B------:R-:W-:Y:S01]  /*0f70*/  SHF.L.U32 R223, R10, 0x6, RZ ;  /* 0x000000060adf7819 */ /* 0x000fe200000006ff */
[----:B------:R-:W-:Y:S01]  /*0f80*/  IMAD.SHL.U32 R0, R0, 0x40, RZ ;  /* 0x0000004000007824 */ /* 0x000fe200078e00ff */
[----:B------:R-:W-:Y:S01]  /*0f90*/  LOP3.LUT R15, R5, 0x1c0, RZ, 0xc0, !PT ;  /* 0x000001c0050f7812 */ /* 0x000fe200078ec0ff */
[----:B------:R-:W-:Y:S01]  /*0fa0*/  IMAD.SHL.U32 R5, R6, 0x40, RZ ;  /* 0x0000004006057824 */ /* 0x000fe200078e00ff */
[----:B------:R-:W-:Y:S01]  /*0fb0*/  SHF.R.S32.HI R6, RZ, 0x1f, R213 ;  /* 0x0000001fff067819 */ /* 0x000fe200000114d5 */
[----:B------:R-:W-:Y:S01]  /*0fc0*/  IMAD.IADD R4, R11, 0x1, -R4 ;  /* 0x000000010b047824 */ /* 0x000fe200078e0a04 */
[----:B------:R-:W-:Y:S01]  /*0fd0*/  LOP3.LUT R227, R0, 0xfffffe00, RZ, 0xc0, !PT ;  /* 0xfffffe0000e37812 */ /* 0x000fe200078ec0ff */
[----:B------:R-:W-:Y:S01]  /*0fe0*/  STL [R1+0x90], R13 ;  /* 0x0000900d01007387 */ /* 0x000fe20000100800 */
[----:B0-----:R-:W-:Y:S01]  /*0ff0*/  SHF.R.S32.HI R2, RZ, 0x1f, R10 ;  /* 0x0000001fff027819 */ /* 0x001fe2000001140a */
[----:B------:R-:W-:Y:S01]  /*1000*/  IMAD R235, R4, 0x8, R13 ;  /* 0x0000000804eb7824 */ /* 0x000fe200078e020d */
[----:B------:R-:W-:-:S02]  /*1010*/  LEA.HI R0, R6, R213, RZ, 0x6 ;  /* 0x000000d506007211 */ /* 0x000fc400078f30ff */
[----:B------:R-:W-:Y:S02]  /*1020*/  LEA.HI R2, R2, R10, RZ, 0x3 ;  /* 0x0000000a02027211 */ /* 0x000fe400078f18ff */
[----:B------:R-:W-:Y:S02]  /*1030*/  LEA.HI R6, R6, R213, RZ, 0x3 ;  /* 0x000000d506067211 */ /* 0x000fe400078f18ff */
[----:B------:R-:W-:Y:S02]  /*1040*/  SHF.L.U32 R2, R2, 0x6, RZ ;  /* 0x0000000602027819 */ /* 0x000fe400000006ff */
[----:B------:R-:W-:Y:S02]  /*1050*/  LOP3.LUT R3, R20, 0x1c0, RZ, 0xc0, !PT ;  /* 0x000001c014037812 */ /* 0x000fe400078ec0ff */
[----:B------:R-:W-:Y:S01]  /*1060*/  LOP3.LUT R226, R2, 0xfffffe00, RZ, 0xc0, !PT ;  /* 0xfffffe0002e27812 */ /* 0x000fe200078ec0ff */
[----:B------:R-:W-:Y:S01]  /*1070*/  IMAD.SHL.U32 R2, R0, 0x80, RZ ;  /* 0x0000008000027824 */ /* 0x000fe200078e00ff */
[----:B------:R-:W-:-:S02]  /*1080*/  LOP3.LUT R223, R223, 0x1c0, RZ, 0xc0, !PT ;  /* 0x000001c0dfdf7812 */ /* 0x000fc400078ec0ff */
[----:B------:R-:W-:Y:S02]  /*1090*/  LOP3.LUT R0, R6, 0x38, RZ, 0xc0, !PT ;  /* 0x0000003806007812 */ /* 0x000fe400078ec0ff */
[----:B------:R-:W-:Y:S02]  /*10a0*/  SHF.R.U32.HI R229, RZ, 0x3, R3 ;  /* 0x00000003ffe57819 */ /* 0x000fe40000011603 */
[----:B------:R-:W-:Y:S02]  /*10b0*/  SHF.R.U32.HI R17, RZ, 0x3, R223 ;  /* 0x00000003ff117819 */ /* 0x000fe400000116df */
[----:B------:R-:W-:Y:S02]  /*10c0*/  SHF.R.U32.HI R12, RZ, 0x3, R15 ;  /* 0x00000003ff0c7819 */ /* 0x000fe4000001160f */
[--C-:B------:R-:W-:Y:S02]  /*10d0*/  LOP3.LUT R7, R224, 0x38, R6.reuse, 0xf8, !PT ;  /* 0x00000038e0077812 */ /* 0x100fe400078ef806 */
[----:B------:R-:W-:-:S02]  /*10e0*/  LOP3.LUT R9, R223, 0x38, R6, 0xf8, !PT ;  /* 0x00000038df097812 */ /* 0x000fc400078ef806 */
[----:B------:R-:W-:Y:S02]  /*10f0*/  LOP3.LUT R10, R15, 0x38, R6, 0xf8, !PT ;  /* 0x000000380f0a7812 */ /* 0x000fe400078ef806 */
[----:B------:R-:W-:Y:S02]  /*1100*/  LOP3.LUT R0, R0, 0x1c0, R20, 0xf8, !PT ;  /* 0x000001c000007812 */ /* 0x000fe400078ef814 */
[----:B------:R-:W-:Y:S02]  /*1110*/  LOP3.LUT R11, R5, 0xfffffe00, RZ, 0xc0, !PT ;  /* 0xfffffe00050b7812 */ /* 0x000fe400078ec0ff */
[----:B------:R-:W-:Y:S02]  /*1120*/  LOP3.LUT R5, R2, 0xffffe000, RZ, 0xc0, !PT ;  /* 0xffffe00002057812 */ /* 0x000fe400078ec0ff */
[----:B------:R-:W-:Y:S01]  /*1130*/  LOP3.LUT R2, R7, R18, RZ, 0x3c, !PT ;  /* 0x0000001207027212 */ /* 0x000fe200078e3cff */
[----:B------:R-:W-:Y:S01]  /*1140*/  STL [R1+0x70], R11 ;  /* 0x0000700b01007387 */ /* 0x000fe20000100800 */
[----:B------:R-:W-:Y:S01]  /*1150*/  LOP3.LUT R9, R9, R17, RZ, 0x3c, !PT ;  /* 0x0000001109097212 */ /* 0x000fe200078e3cff */
[----:B------:R-:W-:Y:S01]  /*1160*/  IMAD.MOV.U32 R17, RZ, RZ, RZ ;  /* 0x000000ffff117224 */ /* 0x000fe200078e00ff */
[----:B------:R-:W-:Y:S01]  /*1170*/  LOP3.LUT R10, R10, R12, RZ, 0x3c, !PT ;  /* 0x0000000c0a0a7212 */ /* 0x000fe200078e3cff */
[----:B------:R-:W-:Y:S01]  /*1180*/  STL [R1+0x68], RZ ;  /* 0x000068ff01007387 */ /* 0x000fe20000100800 */
[----:B------:R-:W-:-:S02]  /*1190*/  LOP3.LUT R0, R0, R229, RZ, 0x3c, !PT ;  /* 0x000000e500007212 */ /* 0x000fc400078e3cff */
[----:B------:R-:W-:Y:S02]  /*11a0*/  SHF.L.U32 R18, R237, 0x3, RZ ;  /* 0x00000003ed127819 */ /* 0x000fe400000006ff */
[-C--:B------:R-:W-:Y:S02]  /*11b0*/  IADD3 R2, R2, R5.reuse, R227 ;  /* 0x0000000502027210 */ /* 0x080fe40007ffe0e3 */
[-C--:B------:R-:W-:Y:S01]  /*11c0*/  IADD3 R9, R9, R5.reuse, R226 ;  /* 0x0000000509097210 */ /* 0x080fe20007ffe0e2 */
[----:B------:R-:W-:Y:S01]  /*11d0*/  VIADD R221, R18, 0xc0 ;  /* 0x000000c012dd7836 */ /* 0x000fe20000000000 */
[-C--:B------:R-:W-:Y:S02]  /*11e0*/  IADD3 R10, R10, R5.reuse, R11 ;  /* 0x000000050a0a7210 */ /* 0x080fe40007ffe00b */
[----:B------:R-:W-:Y:S01]  /*11f0*/  IADD3 R0, R0, R5, R228 ;  /* 0x0000000500007210 */ /* 0x000fe20007ffe0e4 */
[----:B------:R-:W-:Y:S01]  /*1200*/  IMAD.U32 R5, RZ, RZ, UR5 ;  /* 0x00000005ff057e24 */ /* 0x000fe2000f8e00ff */
[----:B------:R-:W-:Y:S01]  /*1210*/  LOP3.LUT R233, R3, 0x38, R18, 0xf8, !PT ;  /* 0x0000003803e97812 */ /* 0x000fe200078ef812 */
[----:B------:R-:W-:Y:S01]  /*1220*/  IMAD.U32 R3, RZ, RZ, UR4 ;  /* 0x00000004ff037e24 */ /* 0x000fe2000f8e00ff */
[----:B------:R-:W-:-:S02]  /*1230*/  LEA R4, R2, UR4, 0x1 ;  /* 0x0000000402047c11 */ /* 0x000fc4000f8e08ff */
[----:B------:R0:W-:Y:S01]  /*1240*/  STL [R1+0x5c], R5 ;  /* 0x00005c0501007387 */ /* 0x0001e20000100800 */
[----:B------:R-:W-:Y:S02]  /*1250*/  LEA R0, R0, UR4, 0x1 ;  /* 0x0000000400007c11 */ /* 0x000fe4000f8e08ff */
[----:B------:R-:W-:Y:S01]  /*1260*/  LEA R2, R10, UR4, 0x1 ;  /* 0x000000040a027c11 */ /* 0x000fe2000f8e08ff */
[----:B------:R1:W-:Y:S01]  /*1270*/  STL [R1+0x6c], R3 ;  /* 0x00006c0301007387 */ /* 0x0003e20000100800 */
[----:B------:R-:W-:Y:S02]  /*1280*/  SHF.R.S32.HI R19, RZ, 0x1f, R18 ;  /* 0x0000001fff137819 */ /* 0x000fe40000011412 */
[----:B------:R-:W-:Y:S02]  /*1290*/  IADD3 R220, R18, 0x80, RZ ;  /* 0x0000008012dc7810 */ /* 0x000fe40007ffe0ff */
[----:B------:R-:W-:Y:S02]  /*12a0*/  LOP3.LUT R233, R228, R233, R229, 0xf6, !PT ;  /* 0x000000e9e4e97212 */ /* 0x000fe400078ef6e5 */
[----:B0-----:R-:W-:-:S02]  /*12b0*/  SHF.R.S32.HI R5, RZ, 0x1f, R212 ;  /* 0x0000001fff057819 */ /* 0x001fc400000114d4 */
[----:B------:R-:W-:Y:S02]  /*12c0*/  SHF.R.S32.HI R5, RZ, 0x3, R6 ;  /* 0x00000003ff057819 */ /* 0x000fe40000011406 */
[----:B-1----:R-:W-:-:S03]  /*12d0*/  LOP3.LUT R3, R15, 0x38, R18, 0xf8, !PT ;  /* 0x000000380f037812 */ /* 0x002fc600078ef812 */
[----:B------:R-:W-:Y:S01]  /*12e0*/  STL [R1+0x60], R5 ;  /* 0x0000600501007387 */ /* 0x000fe20000100800 */
[----:B------:R-:W-:-:S04]  /*12f0*/  LOP3.LUT R3, R11, R3, R12, 0xf6, !PT ;  /* 0x000000030b037212 */ /* 0x000fc800078ef60c */
[----:B------:R-:W-:-:S05]  /*1300*/  LEA R3, R3, UR4, 0x1 ;  /* 0x0000000403037c11 */ /* 0x000fca000f8e08ff */
[----:B------:R0:W-:Y:S04]  /*1310*/  STL [R1+0x7c], R3 ;  /* 0x00007c0301007387 */ /* 0x0001e80000100800 */
[----:B------:R1:W-:Y:S01]  /*1320*/  STL [R1+0x84], R4 ;  /* 0x0000840401007387 */ /* 0x0003e20000100800 */
[----:B0-----:R-:W-:-:S05]  /*1330*/  LEA R3, R9, UR4, 0x1 ;  /* 0x0000000409037c11 */ /* 0x001fca000f8e08ff */
[----:B------:R1:W-:Y:S04]  /*1340*/  STL [R1+0x80], R3 ;  /* 0x0000800301007387 */ /* 0x0003e80000100800 */
[----:B------:R1:W-:Y:S04]  /*1350*/  STL [R1+0x88], R0 ;  /* 0x0000880001007387 */ /* 0x0003e80000100800 */
[----:B------:R1:W-:Y:S02]  /*1360*/  STL [R1+0x78], R2 ;  /* 0x0000780201007387 */ /* 0x0003e40000100800 */
.L_x_3122:
[----:B01-34-:R-:W0:Y:S01]  /*1370*/  LDC.64 R2, c[0x0][0xc88] ;  /* 0x00032200ff027b82 */ /* 0x01be220000000a00 */
[----:B------:R-:W-:Y:S01]  /*1380*/  ULDC.64 UR10, c[0x0][0x208] ;  /* 0x00008200000a7ab9 */ /* 0x000fe20000000a00 */
[----:B------:R-:W-:Y:S01]  /*1390*/  ULDC.64 UR4, c[0x0][0xa28] ;  /* 0x00028a0000047ab9 */ /* 0x000fe20000000a00 */
[----:B------:R-:W-:Y:S01]  /*13a0*/  ULDC.64 UR6, c[0x0][0xa18] ;  /* 0x0002860000067ab9 */ /* 0x000fe20000000a00 */
[----:B------:R-:W-:Y:S01]  /*13b0*/  ULDC.64 UR8, c[0x0][0xa08] ;  /* 0x0002820000087ab9 */ /* 0x000fe20000000a00 */
[----:B0-----:R-:W-:-:S05]  /*13c0*/  IMAD.WIDE R2, R51, 0x4, R2 ;  /* 0x0000000433027825 */ /* 0x001fca00078e0202 */
[----:B--2---:R-:W2:Y:S01]  /*13d0*/  LDG.E R236, desc[UR10][R2.64] ;  /* 0x0000000a02ec7981 */ /* 0x004ea2000c1e1900 */
[----:B------:R-:W-:Y:S01]  /*13e0*/  ISETP.NE.U32.AND P2, PT, RZ, UR4, PT ;  /* 0x00000004ff007c0c */ /* 0x000fe2000bf45070 */
[----:B------:R-:W-:Y:S01]  /*13f0*/  IMAD.MOV.U32 R26, RZ, RZ, RZ ;  /* 0x000000ffff1a7224 */ /* 0x000fe200078e00ff */
[----:B------:R-:W-:Y:S02]  /*1400*/  ISETP.NE.U32.AND P1, PT, RZ, UR6, PT ;  /* 0x00000006ff007c0c */ /* 0x000fe4000bf25070 */
[----:B------:R-:W-:Y:S02]  /*1410*/  ISETP.NE.AND.EX P2, PT, RZ, UR5, PT, P2 ;  /* 0x00000005ff007c0c */ /* 0x000fe4000bf45320 */
[----:B------:R-:W-:Y:S01]  /*1420*/  ISETP.NE.AND.EX P1, PT, RZ, UR7, PT, P1 ;  /* 0x00000007ff007c0c */ /* 0x000fe2000bf25310 */
[----:B------:R0:W-:Y:S01]  /*1430*/  STL [R1+0x64], R50 ;  /* 0x0000643201007387 */ /* 0x0001e20000100800 */
[----:B------:R-:W-:Y:S02]  /*1440*/  MOV R0, RZ ;  /* 0x000000ff00007202 */ /* 0x000fe40000000f00 */
[----:B------:R-:W-:-:S04]  /*1450*/  ISETP.NE.U32.AND P0, PT, RZ, UR8, PT ;  /* 0x00000008ff007c0c */ /* 0x000fc8000bf05070 */
[----:B------:R-:W-:Y:S02]  /*1460*/  ISETP.NE.AND.EX P0, PT, RZ, UR9, PT, P0 ;  /* 0x00000009ff007c0c */ /* 0x000fe4000bf05300 */
[--C-:B--2---:R-:W-:Y:S01]  /*1470*/  SHF.R.S32.HI R5, RZ, 0x1f, R236.reuse ;  /* 0x0000001fff057819 */ /* 0x104fe200000114ec */
[C---:B------:R-:W-:Y:S01]  /*1480*/  IMAD.SHL.U32 R28, R236.reuse, 0x4, RZ ;  /* 0x00000004ec1c7824 */ /* 0x040fe200078e00ff */
[C---:B------:R-:W-:Y:S01]  /*1490*/  @P2 LEA R2, P3, R236.reuse, UR4, 0x2 ;  /* 0x00000004ec022c11 */ /* 0x040fe2000f8610ff */
[----:B------:R-:W-:Y:S01]  /*14a0*/  ULDC UR4, c[0x0][0x288] ;  /* 0x0000a20000047ab9 */ /* 0x000fe20000000800 */
[C-C-:B------:R-:W-:Y:S02]  /*14b0*/  SHF.L.U64.HI R29, R236.reuse, 0x2, R5.reuse ;  /* 0x00000002ec1d7819 */ /* 0x140fe40000010205 */
[----:B------:R-:W-:Y:S01]  /*14c0*/  @P2 LEA.HI.X R3, R236, UR5, R5, 0x2, P3 ;  /* 0x00000005ec032c11 */ /* 0x000fe200098f1405 */
[----:B------:R-:W-:Y:S01]  /*14d0*/  IMAD.U32 R231, RZ, RZ, UR4 ;  /* 0x00000004ffe77e24 */ /* 0x000fe2000f8e00ff */
[----:B------:R-:W-:Y:S01]  /*14e0*/  ULDC.64 UR4, c[0x0][0x418] ;  /* 0x0001060000047ab9 */ /* 0x000fe20000000a00 */
[C---:B------:R-:W-:Y:S01]  /*14f0*/  IADD3 R6, P4, R28.reuse, UR8, RZ ;  /* 0x000000081c067c10 */ /* 0x040fe2000ff9e0ff */
[----:B------:R-:W-:Y:S01]  /*1500*/  UISETP.NE.U32.AND UP0, UPT, UR4, URZ, UPT ;  /* 0x0000003f0400728c */ /* 0x000fe2000bf05070 */
[----:B-----5:R0:W5:Y:S01]  /*1510*/  @P2 LDG.E R0, desc[UR10][R2.64] ;  /* 0x0000000a02002981 */ /* 0x020162000c1e1900 */
[----:B------:R-:W-:Y:S01]  /*1520*/  @P1 IADD3 R4, P2, R28, UR6, RZ ;  /* 0x000000061c041c10 */ /* 0x000fe2000ff5e0ff */
[----:B------:R-:W-:Y:S01]  /*1530*/  ULDC UR4, c[0x0][0x424] ;  /* 0x0001090000047ab9 */ /* 0x000fe20000000800 */
[----:B------:R-:W-:Y:S01]  /*1540*/  UISETP.NE.AND.EX UP0, UPT, UR5, URZ, UPT, UP0 ;  /* 0x0000003f0500728c */ /* 0x000fe2000bf05300 */
[C---:B------:R-:W-:Y:S01]  /*1550*/  IADD3.X R7, R29.reuse, UR9, RZ, P4, !PT ;  /* 0x000000091d077c10 */ /* 0x040fe2000a7fe4ff */
[----:B------:R-:W-:Y:S01]  /*1560*/  ULDC UR8, c[0x0][0x2f0] ;  /* 0x0000bc0000087ab9 */ /* 0x000fe20000000800 */
[----:B------:R-:W-:Y:S01]  /*1570*/  @P1 IADD3.X R5, R29, UR7, RZ, P2, !PT ;  /* 0x000000071d051c10 */ /* 0x000fe200097fe4ff */
[----:B------:R-:W-:Y:S01]  /*1580*/  ULDC.64 UR6, c[0x0][0xa20] ;  /* 0x0002880000067ab9 */ /* 0x000fe20000000a00 */
[----:B------:R-:W-:Y:S01]  /*1590*/  USEL UR4, UR4, 0x1, UP0 ;  /* 0x0000000104047887 */ /* 0x000fe20008000000 */
[----:B------:R-:W-:Y:S01]  /*15a0*/  ISETP.NE.U32.AND P2, PT, RZ, UR6, PT ;  /* 0x00000006ff007c0c */ /* 0x000fe2000bf45070 */
[----:B------:R0:W5:Y:S01]  /*15b0*/  @P0 LDG.E R26, desc[UR10][R6.64] ;  /* 0x0000000a061a0981 */ /* 0x000162000c1e1900 */
[----:B------:R-:W-:Y:S01]  /*15c0*/  ULDC UR9, c[0x0][0x348] ;  /* 0x0000d20000097ab9 */ /* 0x000fe20000000800 */
[----:B------:R-:W-:Y:S01]  /*15d0*/  UIMAD UR8, UR4, UR8, URZ ;  /* 0x00000008040872a4 */ /* 0x000fe2000f8e023f */
[----:B------:R-:W-:Y:S01]  /*15e0*/  ISETP.NE.AND.EX P2, PT, RZ, UR7, PT, P2 ;  /* 0x00000007ff007c0c */ /* 0x000fe2000bf45320 */
[----:B------:R0:W5:Y:S01]  /*15f0*/  @P1 LDG.E R231, desc[UR10][R4.64] ;  /* 0x0000000a04e71981 */ /* 0x000162000c1e1900 */
[----:B------:R-:W-:Y:S01]  /*1600*/  IMAD.MOV.U32 R25, RZ, RZ, R236 ;  /* 0x000000ffff197224 */ /* 0x000fe200078e00ec */
[----:B------:R-:W-:Y:S10]  /*1610*/  @P1 BRA `(.L_x_2867) ;  /* 0x0000000000281947 */ /* 0x000ff40003800000 */
        /* <DEDUP_REMOVED lines=10> */
.L_x_2867:
[----:B0-----:R-:W-:Y:S01]  /*16c0*/  MOV R2, UR9 ;  /* 0x0000000900027c02 */ /* 0x001fe20008000f00 */
[----:B------:R-:W-:Y:S01]  /*16d0*/  IMAD.U32 R27, RZ, RZ, UR8 ;  /* 0x00000008ff1b7e24 */ /* 0x000fe2000f8e00ff */
[----:B------:R-:W-:Y:S06]  /*16e0*/  @!P2 BRA `(.L_x_2868) ;  /* 0x000000000014a947 */ /* 0x000fec0003800000 */
[----:B------:R-:W-:Y:S01]  /*16f0*/  IADD3 R4, P0, R28, UR6, RZ ;  /* 0x000000061c047c10 */ /* 0x000fe2000ff1e0ff */
[----:B------:R-:W-:-:S03]  /*1700*/  ULDC.64 UR4, c[0x0][0x208] ;  /* 0x0000820000047ab9 */ /* 0x000fc60000000a00 */
[----:B------:R-:W-:-:S05]  /*1710*/  IADD3.X R5, R29, UR7, RZ, P0, !PT ;  /* 0x000000071d057c10 */ /* 0x000fca00087fe4ff */
[----:B------:R0:W5:Y:S01]  /*1720*/  LDG.E R27, desc[UR4][R4.64] ;  /* 0x00000004041b7981 */ /* 0x000162000c1e1900 */
[----:B------:R-:W-:Y:S05]  /*1730*/  BRA `(.L_x_2869) ;  /* 0x0000000000147947 */ /* 0x000fea0003800000 */
.L_x_2868:
[----:B------:R-:W-:Y:S05]  /*1740*/  @!P0 BRA `(.L_x_2869) ;  /* 0x0000000000108947 */ /* 0x000fea0003800000 */
[----:B------:R-:W-:Y:S02]  /*1750*/  ULDC.64 UR4, c[0x0][0x208] ;  /* 0x0000820000047ab9 */ /* 0x000fe40000000a00 */
[----:B------:R-:W2:Y:S04]  /*1760*/  LDG.E R4, desc[UR4][R6.64] ;  /* 0x0000000406047981 */ /* 0x000ea8000c1e1900 */
[----:B------:R-:W2:Y:S02]  /*1770*/  LDG.E R27, desc[UR4][R6.64+0x4] ;  /* 0x00000404061b7981 */ /* 0x000ea4000c1e1900 */
[----:B--2---:R-:W-:-:S07]  /*1780*/  IMAD.IADD R27, R27, 0x1, -R4 ;  /* 0x000000011b1b7824 */ /* 0x004fce00078e0a04 */
.L_x_2869:
[----:B------:R-:W-:Y:S01]  /*1790*/  ULDC.64 UR4, c[0x0][0xa10] ;  /* 0x0002840000047ab9 */ /* 0x000fe20000000a00 */
[----:B------:R-:W-:Y:S01]  /*17a0*/  ULDC.64 UR6, c[0x0][0x208] ;  /* 0x0000820000067ab9 */ /* 0x000fe20000000a00 */
[----:B------:R-:W-:Y:S01]  /*17b0*/  ISETP.NE.U32.AND P0, PT, RZ, UR4, PT ;  /* 0x00000004ff007c0c */ /* 0x000fe2000bf05070 */
[----:B------:R-:W1:Y:S03]  /*17c0*/  LDC R9, c[0x0][0x448] ;  /* 0x00011200ff097b82 */ /* 0x000e660000000800 */
[----:B------:R-:W-:Y:S01]  /*17d0*/  ISETP.NE.AND.EX P0, PT, RZ, UR5, PT, P0 ;  /* 0x00000005ff007c0c */ /* 0x000fe2000bf05300 */
[----:B------:R-:W-:-:S12]  /*17e0*/  ULDC.64 UR4, c[0x0][0xa30] ;  /* 0x00028c0000047ab9 */ /* 0x000fd80000000a00 */
[----:B0-----:R-:W0:Y:S02]  /*17f0*/  @P0 LDC.64 R4, c[0x0][0xa10] ;  /* 0x00028400ff040b82 */ /* 0x001e240000000a00 */
[----:B0-----:R-:W-:-:S05]  /*1800*/  @P0 IMAD.WIDE R4, R25, 0x4, R4 ;  /* 0x0000000419040825 */ /* 0x001fca00078e0204 */
[----:B------:R-:W2:Y:S04]  /*1810*/  @P0 LDG.E R3, desc[UR6][R4.64] ;  /* 0x0000000604030981 */ /* 0x000ea8000c1e1900 */
[----:B------:R0:W2:Y:S01]  /*1820*/  @P0 LDG.E R8, desc[UR6][R4.64+0x4] ;  /* 0x0000040604080981 */ /* 0x0000a2000c1e1900 */
[----:B------:R-:W-:Y:S01]  /*1830*/  ISETP.NE.U32.AND P1, PT, RZ, UR4, PT ;  /* 0x00000004ff007c0c */ /* 0x000fe2000bf25070 */
[----:B-----5:R-:W-:-:S03]  /*1840*/  IMAD.MOV.U32 R143, RZ, RZ, R27 ;  /* 0x000000ffff8f7224 */ /* 0x020fc600078e001b */
[----:B------:R-:W-:-:S13]  /*1850*/  ISETP.NE.AND.EX P1, PT, RZ, UR5, PT, P1 ;  /* 0x00000005ff007c0c */ /* 0x000fda000bf25310 */
[----:B------:R-:W-:-:S04]  /*1860*/  @P1 IADD3 R6, P2, R28, UR4, RZ ;  /* 0x000000041c061c10 */ /* 0x000fc8000ff5e0ff */
[----:B------:R-:W-:-:S05]  /*1870*/  @P1 IADD3.X R7, R29, UR5, RZ, P2, !PT ;  /* 0x000000051d071c10 */ /* 0x000fca00097fe4ff */
[----:B------:R3:W5:Y:S01]  /*1880*/  @P1 LDG.E R143, desc[UR6][R6.64] ;  /* 0x00000006068f1981 */ /* 0x000762000c1e1900 */
[----:B-1----:R-:W-:Y:S01]  /*1890*/  ISETP.NE.AND P1, PT, R9, 0x1, PT ;  /* 0x000000010900780c */ /* 0x002fe20003f25270 */
[----:B------:R-:W-:Y:S01]  /*18a0*/  IMAD.SHL.U32 R230, R49, 0x80, RZ ;  /* 0x0000008031e67824 */ /* 0x000fe200078e00ff */
[----:B------:R-:W-:Y:S01]  /*18b0*/  PLOP3.LUT P2, PT, PT, PT, PT, 0x80, 0x0 ;  /* 0x000000000000781c */ /* 0x000fe20003f4f070 */
[----:B------:R-:W-:-:S03]  /*18c0*/  IMAD.IADD R11, R27, 0x1, -R0 ;  /* 0x000000011b0b7824 */ /* 0x000fc600078e0a00 */
[----:B0-----:R-:W-:-:S07]  /*18d0*/  IADD3 R4, R230, 0x7f, RZ ;  /* 0x0000007fe6047810 */ /* 0x001fce0007ffe0ff */
[----:B------:R-:W0:Y:S08]  /*18e0*/  @P1 LDC R9, c[0x0][0x44c] ;  /* 0x00011300ff091b82 */ /* 0x000e300000000800 */
[----:B------:R-:W1:Y:S01]  /*18f0*/  @P1 LDC R5, c[0x0][0x450] ;  /* 0x00011400ff051b82 */ /* 0x000e620000000800 */
[----:B0-----:R-:W-:-:S05]  /*1900*/  @P1 IMAD.HI.U32 R0, R4, R9, RZ ;  /* 0x0000000904001227 */ /* 0x001fca00078e00ff */
[----:B-1----:R-:W-:Y:S01]  /*1910*/  @P1 SHF.R.U32.HI R4, RZ, R5, R0 ;  /* 0x00000005ff041219 */ /* 0x002fe20000011600 */
[----:B--2---:R-:W-:-:S04]  /*1920*/  @P0 IMAD.IADD R2, R8, 0x1, -R3 ;  /* 0x0000000108020824 */ /* 0x004fc800078e0a03 */
[----:B------:R-:W-:-:S04]  /*1930*/  IMAD.IADD R232, R11, 0x1, R2 ;  /* 0x000000010be87824 */ /* 0x000fc800078e0202 */
[C---:B------:R-:W-:Y:S01]  /*1940*/  VIADD R0, R232.reuse, 0x4f ;  /* 0x0000004fe8007836 */ /* 0x040fe20000000000 */
[----:B------:R-:W-:-:S03]  /*1950*/  IADD3 R148, R232, 0x50, -R231 ;  /* 0x00000050e8947810 */ /* 0x000fc60007ffe8e7 */
[----:B------:R-:W-:Y:S01]  /*1960*/  IMAD.HI R0, R0, 0x66666667, RZ ;  /* 0x6666666700007827 */ /* 0x000fe200078e02ff */
[----:B------:R-:W-:-:S04]  /*1970*/  IADD3 R4, R148, R4, RZ ;  /* 0x0000000494047210 */ /* 0x000fc80007ffe0ff */
[----:B------:R-:W-:Y:S01]  /*1980*/  SHF.R.U32.HI R149, RZ, 0x1f, R0 ;  /* 0x0000001fff957819 */ /* 0x000fe20000011600 */
[----:B------:R-:W-:-:S03]  /*1990*/  IMAD.HI R4, R4, 0x66666667, RZ ;  /* 0x6666666704047827 */ /* 0x000fc600078e02ff */
[----:B------:R-:W-:Y:S01]  /*19a0*/  LEA.HI.SX32 R149, R0, R149, 0x1b ;  /* 0x0000009500957211 */ /* 0x000fe200078fdaff */
[----:B------:R-:W-:Y:S01]  /*19b0*/  IMAD.MOV R0, RZ, RZ, -R11 ;  /* 0x000000ffff007224 */ /* 0x000fe200078e0a0b */
[----:B------:R-:W-:-:S04]  /*19c0*/  SHF.R.U32.HI R3, RZ, 0x1f, R4 ;  /* 0x0000001fff037819 */ /* 0x000fc80000011604 */
[----:B------:R-:W-:-:S04]  /*19d0*/  LEA.HI.SX32 R4, R4, R3, 0x1b ;  /* 0x0000000304047211 */ /* 0x000fc800078fdaff */
[----:B------:R-:W-:-:S05]  /*19e0*/  VIMNMX R4, R149, R4, PT ;  /* 0x0000000495047248 */ /* 0x000fca0003fe0100 */
[----:B------:R-:W-:Y:S01]  /*19f0*/  IMAD R3, R4, 0x50, -R11 ;  /* 0x0000005004037824 */ /* 0x000fe200078e0a0b */
[----:B------:R-:W-:-:S04]  /*1a00*/  VIMNMX R4, RZ, R0, !PT ;  /* 0x00000000ff047248 */ /* 0x000fc80007fe0100 */
[----:B------:R-:W-:-:S04]  /*1a10*/  VIMNMX R3, R3, R2, PT ;  /* 0x0000000203037248 */ /* 0x000fc80003fe0100 */
[----:B------:R-:W-:Y:S01]  /*1a20*/  ISETP.GT.AND P0, PT, R3, R4, PT ;  /* 0x000000040300720c */ /* 0x000fe20003f04270 */
[----:B------:R-:W-:-:S05]  /*1a30*/  IMAD.WIDE.U32 R4, R4, -0x33333333, RZ ;  /* 0xcccccccd04047825 */ /* 0x000fca00078e00ff */
[----:B------:R-:W-:-:S05]  /*1a40*/  SHF.R.U32.HI R119, RZ, 0x6, R5 ;  /* 0x00000006ff777819 */ /* 0x000fca0000011605 */
[----:B------:R-:W-:Y:S02]  /*1a50*/  IMAD.MOV.U32 R24, RZ, RZ, R119 ;  /* 0x000000ffff187224 */ /* 0x000fe400078e0077 */
[----:B------:R-:W-:-:S04]  /*1a60*/  @P0 VIADD R0, R3, 0x4f ;  /* 0x0000004f03000836 */ /* 0x000fc80000000000 */
[----:B------:R-:W-:-:S05]  /*1a70*/  @P0 IMAD.HI R0, R0, 0x66666667, RZ ;  /* 0x6666666700000827 */ /* 0x000fca00078e02ff */
[----:B------:R-:W-:-:S04]  /*1a80*/  @P0 SHF.R.U32.HI R3, RZ, 0x1f, R0 ;  /* 0x0000001fff030819 */ /* 0x000fc80000011600 */
[----:B------:R-:W-:-:S04]  /*1a90*/  @P0 LEA.HI.SX32 R24, R0, R3, 0x1b ;  /* 0x0000000300180211 */ /* 0x000fc800078fdaff */
[----:B------:R-:W-:-:S13]  /*1aa0*/  ISETP.GT.AND P0, PT, R24, R119, PT ;  /* 0x000000771800720c */ /* 0x000fda0003f04270 */
[----:B---3--:R-:W-:Y:S05]  /*1ab0*/  @!P0 BRA `(.L_x_2870) ;  /* 0x00000090003c8947 */ /* 0x008fea0003800000 */
        /* <DEDUP_REMOVED lines=13> */
[----:B------:R-:W-:Y:S02]  /*1b90*/  IMAD.U32 R6, RZ, RZ, UR4 ;  /* 0x00000004ff067e24 */ /* 0x000fe4000f8e00ff */
[----:B------:R-:W-:-:S02]  /*1ba0*/  IMAD.U32 R7, RZ, RZ, UR5 ;  /* 0x00000005ff077e24 */ /* 0x000fc4000f8e00ff */
[----:B------:R-:W-:Y:S02]  /*1bb0*/  IMAD.MOV.U32 R8, RZ, RZ, 0x70 ;  /* 0x00000070ff087424 */ /* 0x000fe400078e00ff */
[----:B------:R-:W-:Y:S02]  /*1bc0*/  IMAD.MOV.U32 R12, RZ, RZ, 0x1 ;  /* 0x00000001ff0c7424 */ /* 0x000fe400078e00ff */
[----:B0-----:R-:W-:-:S07]  /*1bd0*/  IMAD.MOV.U32 R13, RZ, RZ, RZ ;  /* 0x000000ffff0d7224 */ /* 0x001fce00078e00ff */
[----:B------:R-:W-:-:S07]  /*1be0*/  LEPC R20, `(.L_x_2872) ;  /* 0x000000001014794e */ /* 0x000fce0000000000 */
[----:B-1---5:R-:W-:Y:S05]  /*1bf0*/  CALL.ABS.NOINC R14 ;  /* 0x000000000e007343 */ /* 0x022fea0003c00000 */
.L_x_2872:
[----:B------:R-:W-:Y:S05]  /*1c00*/  BSYNC B6 ;  /* 0x0000000000067941 */ /* 0x000fea0003800000 */
.L_x_2871:
        /* <DEDUP_REMOVED lines=20> */
.L_x_2874:
[----:B------:R-:W-:Y:S05]  /*1d50*/  BSYNC B6 ;  /* 0x0000000000067941 */ /* 0x000fea0003800000 */
.L_x_2873:
[----:B------:R-:W-:Y:S01]  /*1d60*/  ULDC.64 UR4, c[0x0][0x9f8] ;  /* 0x00027e0000047ab9 */ /* 0x000fe20000000a00 */
[----:B------:R-:W-:Y:S01]  /*1d70*/  ULDC.64 UR6, c[0x0][0x208] ;  /* 0x0000820000067ab9 */ /* 0x000fe20000000a00 */
[----:B------:R-:W-:Y:S01]  /*1d80*/  ISETP.NE.U32.AND P0, PT, RZ, UR4, PT ;  /* 0x00000004ff007c0c */ /* 0x000fe2000bf05070 */
[----:B------:R-:W0:Y:S01]  /*1d90*/  LDC.64 R98, c[0x0][0x300] ;  /* 0x0000c000ff627b82 */ /* 0x000e220000000a00 */
[----:B------:R-:W-:Y:S01]  /*1da0*/  IMAD.IADD R113, R26, 0x1, R27 ;  /* 0x000000011a717824 */ /* 0x000fe200078e021b */
[----:B------:R-:W-:Y:S01]  /*1db0*/  SHF.R.S32.HI R9, RZ, 0x1f, R50 ;  /* 0x0000001fff097819 */ /* 0x000fe20000011432 */
[----:B------:R-:W-:Y:S01]  /*1dc0*/  ULDC UR8, c[0x0][0x2f4] ;  /* 0x0000bd0000087ab9 */ /* 0x000fe20000000800 */
[----:B------:R-:W-:-:S04]  /*1dd0*/  ISETP.NE.AND.EX P0, PT, RZ, UR5, PT, P0 ;  /* 0x00000005ff007c0c */ /* 0x000fc8000bf05300 */
[----:B------:R-:W1:Y:S08]  /*1de0*/  LDC R118, c[0x0][0x3f4] ;  /* 0x0000fd00ff767b82 */ /* 0x000e700000000800 */
[----:B------:R-:W2:Y:S01]  /*1df0*/  LDC.64 R104, c[0x0][0x408] ;  /* 0x00010200ff687b82 */ /* 0x000ea20000000a00 */
[----:B------:R-:W-:-:S04]  /*1e00*/  @P0 IADD3 R4, P1, R28, UR4, RZ ;  /* 0x000000041c040c10 */ /* 0x000fc8000ff3e0ff */
[----:B------:R-:W-:Y:S01]  /*1e10*/  @P0 IADD3.X R5, R29, UR5, RZ, P1, !PT ;  /* 0x000000051d050c10 */ /* 0x000fe20008ffe4ff */
[----:B------:R-:W-:Y:S02]  /*1e20*/  ULDC.64 UR4, c[0x0][0x330] ;  /* 0x0000cc0000047ab9 */ /* 0x000fe40000000a00 */
[----:B------:R-:W3:Y:S02]  /*1e30*/  LDC.64 R110, c[0x0][0x3f8] ;  /* 0x0000fe00ff6e7b82 */ /* 0x000ee40000000a00 */
[----:B------:R4:W3:Y:S01]  /*1e40*/  @P0 LDG.E R25, desc[UR6][R4.64] ;  /* 0x0000000604190981 */ /* 0x0008e2000c1e1900 */
[----:B------:R-:W-:Y:S01]  /*1e50*/  SHF.R.S32.HI R3, RZ, 0x1f, R113 ;  /* 0x0000001fff037819 */ /* 0x000fe20000011471 */
[----:B------:R-:W-:Y:S01]  /*1e60*/  IMAD R11, R9, UR4, RZ ;  /* 0x00000004090b7c24 */ /* 0x000fe2000f8e02ff */
[----:B------:R-:W-:Y:S01]  /*1e70*/  ISETP.GE.AND P1, PT, R213, UR8, PT ;  /* 0x00000008d5007c0c */ /* 0x000fe2000bf26270 */
[----:B------:R-:W-:Y:S01]  /*1e80*/  IMAD.WIDE.U32 R6, R50, UR4, R18 ;  /* 0x0000000432067c25 */ /* 0x000fe2000f8e0012 */
[----:B------:R-:W-:Y:S01]  /*1e90*/  ISETP.GE.AND P0, PT, R18, UR8, PT ;  /* 0x0000000812007c0c */ /* 0x000fe2000bf06270 */
[----:B------:R-:W-:Y:S01]  /*1ea0*/  ULDC.64 UR6, c[0x0][0xa08] ;  /* 0x0002820000067ab9 */ /* 0x000fe20000000a00 */
[----:B------:R-:W-:Y:S01]  /*1eb0*/  SEL R8, RZ, 0xffffffff, P1 ;  /* 0xffffffffff087807 */ /* 0x000fe20000800000 */
[-C--:B0-----:R-:W-:Y:S01]  /*1ec0*/  IMAD R0, R3, R98.reuse, RZ ;  /* 0x0000006203007224 */ /* 0x081fe200078e02ff */
[----:B------:R-:W-:Y:S01]  /*1ed0*/  ISETP.GE.AND P1, PT, R220, UR8, PT ;  /* 0x00000008dc007c0c */ /* 0x000fe2000bf26270 */
[----:B------:R-:W-:Y:S01]  /*1ee0*/  IMAD R13, R50, UR5, R11 ;  /* 0x00000005320d7c24 */ /* 0x000fe2000f8e020b */
[----:B------:R-:W-:Y:S01]  /*1ef0*/  ULDC.64 UR4, c[0x0][0x308] ;  /* 0x0000c20000047ab9 */ /* 0x000fe20000000a00 */
[C---:B------:R-:W-:Y:S01]  /*1f00*/  IMAD R11, R113.reuse, R99, R0 ;  /* 0x00000063710b7224 */ /* 0x040fe200078e0200 */
[----:B------:R-:W-:Y:S01]  /*1f10*/  SEL R0, RZ, 0x1, P0 ;  /* 0x00000001ff007807 */ /* 0x000fe20000000000 */
[----:B----4-:R-:W-:Y:S01]  /*1f20*/  IMAD.WIDE.U32 R4, R113, R98, RZ ;  /* 0x0000006271047225 */ /* 0x010fe200078e00ff */
[----:B------:R-:W-:Y:S01]  /*1f30*/  ISETP.NE.U32.AND P0, PT, RZ, UR6, PT ;  /* 0x00000006ff007c0c */ /* 0x000fe2000bf05070 */
[----:B------:R-:W0:Y:S01]  /*1f40*/  S2R R150, SR_TID.X ;  /* 0x0000000000967919 */ /* 0x000e220000002100 */
[----:B------:R-:W-:Y:S01]  /*1f50*/  IADD3 R7, R7, R13, RZ ;  /* 0x0000000d07077210 */ /* 0x000fe20007ffe0ff */
[----:B------:R-:W-:Y:S01]  /*1f60*/  IMAD.SHL.U32 R13, R8, 0x2, RZ ;  /* 0x00000002080d7824 */ /* 0x000fe200078e00ff */
[----:B------:R-:W-:Y:S01]  /*1f70*/  ISETP.NE.AND.EX P0, PT, RZ, UR7, PT, P0 ;  /* 0x00000007ff007c0c */ /* 0x000fe2000bf05300 */
[----:B------:R-:W-:Y:S01]  /*1f80*/  IMAD R9, R9, UR4, RZ ;  /* 0x0000000409097c24 */ /* 0x000fe2000f8e02ff */
[----:B------:R-:W-:Y:S01]  /*1f90*/  ULDC.64 UR6, c[0x0][0x310] ;  /* 0x0000c40000067ab9 */ /* 0x000fe20000000a00 */
[----:B------:R-:W-:Y:S01]  /*1fa0*/  IMAD.IADD R5, R5, 0x1, R11 ;  /* 0x0000000105057824 */ /* 0x000fe200078e020b */
[----:B------:R-:W-:Y:S01]  /*1fb0*/  LOP3.LUT R0, R13, 0x2, R0, 0xe2, !PT ;  /* 0x000000020d007812 */ /* 0x000fe200078ee200 */
[C---:B------:R-:W-:Y:S01]  /*1fc0*/  IMAD R11, R50.reuse, UR5, R9 ;  /* 0x00000005320b7c24 */ /* 0x040fe2000f8e0209 */
[----:B------:R-:W-:Y:S01]  /*1fd0*/  SEL R9, RZ, 0x4, P1 ;  /* 0x00000004ff097807 */ /* 0x000fe20000800000 */
[----:B------:R-:W-:Y:S01]  /*1fe0*/  IMAD.WIDE.U32 R4, R50, UR4, R4 ;  /* 0x0000000432047c25 */ /* 0x000fe2000f8e0004 */
[----:B------:R-:W-:Y:S01]  /*1ff0*/  ULDC.64 UR4, c[0x0][0x338] ;  /* 0x0000ce0000047ab9 */ /* 0x000fe20000000a00 */
[----:B------:R-:W-:-:S02]  /*2000*/  SHF.R.S32.HI R20, RZ, 0x1f, R212 ;  /* 0x0000001fff147819 */ /* 0x000fc400000114d4 */
[----:B------:R-:W-:Y:S01]  /*2010*/  LOP3.LUT R9, R0, R9, RZ, 0xfc, !PT ;  /* 0x0000000900097212 */ /* 0x000fe200078efcff */
[----:B------:R-:W-:Y:S01]  /*2020*/  IMAD.IADD R5, R5, 0x1, R11 ;  /* 0x0000000105057824 */ /* 0x000fe200078e020b */
[----:B------:R-:W-:Y:S01]  /*2030*/  SHF.R.S32.HI R23, RZ, 0x1f, R22 ;  /* 0x0000001fff177819 */ /* 0x000fe20000011416 */
[CC--:B--2---:R-:W-:Y:S01]  /*2040*/  IMAD.WIDE.U32 R102, R212.reuse, R104.reuse, R18 ;  /* 0x00000068d4667225 */ /* 0x0c4fe200078e0012 */
[----:B------:R-:W-:Y:S02]  /*2050*/  SHF.R.U32.HI R30, RZ, 0x3, R224 ;  /* 0x00000003ff1e7819 */ /* 0x000fe400000116e0 */
[----:B------:R-:W-:Y:S01]  /*2060*/  SHF.R.U32.HI R21, RZ, 0x3, R223 ;  /* 0x00000003ff157819 */ /* 0x000fe200000116df */
[----:B------:R-:W-:Y:S01]  /*2070*/  IMAD.WIDE.U32 R100, R212, R104, R22 ;  /* 0x00000068d4647225 */ /* 0x000fe200078e0016 */
[----:B------:R-:W-:Y:S02]  /*2080*/  ISETP.GE.AND P2, PT, R221, UR8, PT ;  /* 0x00000008dd007c0c */ /* 0x000fe4000bf46270 */
[----:B------:R-:W-:Y:S01]  /*2090*/  SHF.L.U64.HI R34, R104, 0x5, R105 ;  /* 0x0000000568227819 */ /* 0x000fe20000010269 */
[----:B---3--:R-:W-:Y:S01]  /*20a0*/  IMAD.WIDE.U32 R106, R212, R110, R22 ;  /* 0x0000006ed46a7225 */ /* 0x008fe200078e0016 */
[----:B------:R-:W-:-:S02]  /*20b0*/  SHF.L.U64.HI R33, R104, 0x6, R105 ;  /* 0x0000000668217819 */ /* 0x000fc40000010269 */
[----:B------:R-:W-:Y:S01]  /*20c0*/  SHF.L.U32 R32, R104, 0x5, RZ ;  /* 0x0000000568207819 */ /* 0x000fe200000006ff */
[C---:B------:R-:W-:Y:S01]  /*20d0*/  IMAD.WIDE.U32 R108, R212.reuse, R110, R18 ;  /* 0x0000006ed46c7225 */ /* 0x040fe200078e0012 */
[----:B------:R-:W-:Y:S02]  /*20e0*/  IADD3 R112, P3, R212, R113, RZ ;  /* 0x00000071d4707210 */ /* 0x000fe40007f7e0ff */
[--C-:B------:R-:W-:Y:S01]  /*20f0*/  SHF.L.U64.HI R123, R98, 0x5, R99.reuse ;  /* 0x00000005627b7819 */ /* 0x100fe20000010263 */
[----:B------:R-:W-:Y:S01]  /*2100*/  IMAD.SHL.U32 R31, R212, 0x40, RZ ;  /* 0x00000040d41f7824 */ /* 0x000fe200078e00ff */
[----:B------:R-:W-:Y:S01]  /*2110*/  SHF.L.U64.HI R129, R98, 0x6, R99 ;  /* 0x0000000662817819 */ /* 0x000fe20000010263 */
[----:B------:R-:W-:Y:S01]  /*2120*/  VIADD R14, R212, 0x20 ;  /* 0x00000020d40e7836 */ /* 0x000fe20000000000 */
[----:B------:R-:W-:Y:S01]  /*2130*/  SHF.L.U64.HI R29, R110, 0x6, R111 ;  /* 0x000000066e1d7819 */ /* 0x000fe2000001026f */
[----:B------:R-:W-:Y:S01]  /*2140*/  IMAD.SHL.U32 R128, R98, 0x20, RZ ;  /* 0x0000002062807824 */ /* 0x000fe200078e00ff */
[----:B------:R-:W-:Y:S01]  /*2150*/  IADD3 R12, R212, 0x40, RZ ;  /* 0x00000040d40c7810 */ /* 0x000fe20007ffe0ff */
[----:B------:R-:W-:Y:S01]  /*2160*/  IMAD.SHL.U32 R130, R98, 0x40, RZ ;  /* 0x0000004062827824 */ /* 0x000fe200078e00ff */
[----:B------:R-:W-:Y:S01]  /*2170*/  SHF.R.S32.HI R147, RZ, 0x1f, R14 ;  /* 0x0000001fff937819 */ /* 0x000fe2000001140e */
[----:B------:R-:W-:Y:S01]  /*2180*/  IMAD R121, R111, 0x50, RZ ;  /* 0x000000506f797824 */ /* 0x000fe200078e02ff */
[----:B------:R-:W-:Y:S01]  /*2190*/  SHF.R.S32.HI R145, RZ, 0x1f, R12 ;  /* 0x0000001fff917819 */ /* 0x000fe2000001140c */
[C---:B------:R-:W-:Y:S01]  /*21a0*/  IMAD.SHL.U32 R28, R110.reuse, 0x20, RZ ;  /* 0x000000206e1c7824 */ /* 0x040fe200078e00ff */
[----:B------:R-:W-:Y:S01]  /*21b0*/  LOP3.LUT R26, R9, 0x1, RZ, 0xc0, !PT ;  /* 0x00000001091a7812 */ /* 0x000fe200078ec0ff */
[----:B------:R-:W-:Y:S01]  /*21c0*/  IMAD.SHL.U32 R27, R110, 0x40, RZ ;  /* 0x000000406e1b7824 */ /* 0x000fe200078e00ff */
[----:B0-----:R-:W-:Y:S01]  /*21d0*/  LEA.HI R150, R150, 0x8, RZ, 0x19 ;  /* 0x0000000896967811 */ /* 0x001fe200078fc8ff */
[----:B------:R-:W-:Y:S01]  /*21e0*/  IMAD.X R113, R20, 0x1, R3, P3 ;  /* 0x0000000114717824 */ /* 0x000fe200018e0603 */
[----:B------:R-:W-:-:S02]  /*21f0*/  SHF.R.S32.HI R8, RZ, 0x1f, R25 ;  /* 0x0000001fff087819 */ /* 0x000fc40000011419 */
[----:B------:R-:W-:Y:S02]  /*2200*/  SEL R97, R25, RZ, !P0 ;  /* 0x000000ff19617207 */ /* 0x000fe40004000000 */
[----:B------:R-:W-:Y:S02]  /*2210*/  SEL R8, R8, RZ, !P0 ;  /* 0x000000ff08087207 */ /* 0x000fe40004000000 */
[----:B-1----:R-:W-:Y:S01]  /*2220*/  ISETP.GE.AND P0, PT, R18, R118, PT ;  /* 0x000000761200720c */ /* 0x002fe20003f06270 */
        /* <DEDUP_REMOVED lines=21> */
[----:B------:R-:W-:Y:S02]  /*2380*/  IMAD R7, R212, R111, R0 ;  /* 0x0000006fd4077224 */ /* 0x000fe400078e0200 */
[----:B-----5:R-:W-:Y:S01]  /*2390*/  IMAD.WIDE.U32 R100, R143, R104, R100 ;  /* 0x000000688f647225 */ /* 0x020fe200078e0064 */
[----:B------:R-:W-:-:S02]  /*23a0*/  SHF.R.S32.HI R0, RZ, 0x1f, R5 ;  /* 0x0000001fff007819 */ /* 0x000fc40000011405 */
[----:B------:R-:W-:Y:S01]  /*23b0*/  IADD3 R4, R213, R4, RZ ;  /* 0x00000004d5047210 */ /* 0x000fe20007ffe0ff */
[----:B------:R-:W-:Y:S01]  /*23c0*/  IMAD.IADD R107, R107, 0x1, R7 ;  /* 0x000000016b6b7824 */ /* 0x000fe200078e0207 */
[CC--:B------:R-:W-:Y:S01]  /*23d0*/  LEA.HI R13, R0.reuse, R5.reuse, RZ, 0x3 ;  /* 0x00000005000d7211 */ /* 0x0c0fe200078f18ff */
[----:B------:R-:W-:Y:S01]  /*23e0*/  IMAD.IADD R109, R7, 0x1, R109 ;  /* 0x00000001076d7824 */ /* 0x000fe200078e026d */
[----:B------:R-:W-:Y:S01]  /*23f0*/  LEA.HI R0, R0, R5, RZ, 0x6 ;  /* 0x0000000500007211 */ /* 0x000fe200078f30ff */
[C---:B------:R-:W-:Y:S01]  /*2400*/  IMAD.WIDE.U32 R102, R143.reuse, R104, R102 ;  /* 0x000000688f667225 */ /* 0x040fe200078e0066 */
[----:B------:R-:W-:Y:S02]  /*2410*/  SHF.R.S32.HI R7, RZ, 0x1f, R4 ;  /* 0x0000001fff077819 */ /* 0x000fe40000011404 */
[----:B------:R-:W-:Y:S01]  /*2420*/  SHF.R.S32.HI R5, RZ, 0x6, R0 ;  /* 0x00000006ff057819 */ /* 0x000fe20000011400 */
[----:B------:R-:W-:Y:S01]  /*2430*/  IMAD.WIDE.U32 R106, R143, R110, R106 ;  /* 0x0000006e8f6a7225 */ /* 0x000fe200078e006a */
[----:B------:R-:W-:-:S02]  /*2440*/  LOP3.LUT R0, R224, 0x38, R13, 0xf8, !PT ;  /* 0x00000038e0007812 */ /* 0x000fc400078ef80d */
[----:B------:R-:W-:Y:S01]  /*2450*/  LOP3.LUT R6, R223, 0x38, R13, 0xf8, !PT ;  /* 0x00000038df067812 */ /* 0x000fe200078ef80d */
[C---:B------:R-:W-:Y:S01]  /*2460*/  IMAD R134, R5.reuse, 0x1400, R227 ;  /* 0x0000140005867824 */ /* 0x040fe200078e02e3 */
[----:B------:R-:W-:Y:S01]  /*2470*/  LOP3.LUT R11, R0, R30, RZ, 0x3c, !PT ;  /* 0x0000001e000b7212 */ /* 0x000fe200078e3cff */
[----:B------:R-:W-:Y:S01]  /*2480*/  IMAD R132, R5, 0x1400, R226 ;  /* 0x0000140005847824 */ /* 0x000fe200078e02e2 */
[-C--:B------:R-:W-:Y:S01]  /*2490*/  LEA.HI R0, R7, R4.reuse, RZ, 0x6 ;  /* 0x0000000407007211 */ /* 0x080fe200078f30ff */
[----:B------:R-:W-:Y:S01]  /*24a0*/  IMAD R142, R5, 0x1400, R228 ;  /* 0x00001400058e7824 */ /* 0x000fe200078e02e4 */
[----:B------:R-:W-:Y:S01]  /*24b0*/  LEA.HI R4, R7, R4, RZ, 0x3 ;  /* 0x0000000407047211 */ /* 0x000fe200078f18ff */
[----:B------:R-:W-:Y:S01]  /*24c0*/  IMAD.IADD R134, R134, 0x1, R11 ;  /* 0x0000000186867824 */ /* 0x000fe200078e020b */
[----:B------:R-:W-:Y:S01]  /*24d0*/  SHF.R.S32.HI R7, RZ, 0x6, R0 ;  /* 0x00000006ff077819 */ /* 0x000fe20000011400 */
[----:B------:R-:W-:Y:S01]  /*24e0*/  IMAD R11, R105, 0x50, RZ ;  /* 0x00000050690b7824 */ /* 0x000fe200078e02ff */
[----:B------:R-:W-:Y:S01]  /*24f0*/  LOP3.LUT R0, R13, 0x38, RZ, 0xc0, !PT ;  /* 0x000000380d007812 */ /* 0x000fe200078ec0ff */
[----:B------:R-:W-:Y:S01]  /*2500*/  IMAD.WIDE.U32 R108, R143, R110, R108 ;  /* 0x0000006e8f6c7225 */ /* 0x000fe200078e006c */
[----:B------:R-:W-:-:S02]  /*2510*/  LOP3.LUT R10, R223, 0x38, R4, 0xf8, !PT ;  /* 0x00000038df0a7812 */ /* 0x000fc400078ef804 */
[----:B------:R-:W-:Y:S01]  /*2520*/  LOP3.LUT R0, R0, 0x1c0, R31, 0xf8, !PT ;  /* 0x000001c000007812 */ /* 0x000fe200078ef81f */
[C---:B------:R-:W-:Y:S01]  /*2530*/  IMAD R135, R7.reuse, 0x1400, R228 ;  /* 0x0000140007877824 */ /* 0x040fe200078e02e4 */
[----:B------:R-:W-:Y:S01]  /*2540*/  LOP3.LUT R15, R6, R21, RZ, 0x3c, !PT ;  /* 0x00000015060f7212 */ /* 0x000fe200078e3cff */
[C---:B------:R-:W-:Y:S01]  /*2550*/  IMAD R133, R7.reuse, 0x1400, R227 ;  /* 0x0000140007857824 */ /* 0x040fe200078e02e3 */
[----:B------:R-:W-:Y:S01]  /*2560*/  LOP3.LUT R5, R0, R229, RZ, 0x3c, !PT ;  /* 0x000000e500057212 */ /* 0x000fe200078e3cff */
[----:B------:R-:W-:Y:S01]  /*2570*/  IMAD R131, R7, 0x1400, R226 ;  /* 0x0000140007837824 */ /* 0x000fe200078e02e2 */
[----:B------:R-:W-:Y:S01]  /*2580*/  LOP3.LUT R6, R4, 0x38, RZ, 0xc0, !PT ;  /* 0x0000003804067812 */ /* 0x000fe200078ec0ff */
[----:B------:R-:W-:Y:S01]  /*2590*/  IMAD.IADD R132, R132, 0x1, R15 ;  /* 0x0000000184847824 */ /* 0x000fe200078e020f */
[----:B------:R-:W-:Y:S01]  /*25a0*/  LOP3.LUT R10, R10, R21, RZ, 0x3c, !PT ;  /* 0x000000150a0a7212 */ /* 0x000fe200078e3cff */
[----:B------:R-:W-:Y:S01]  /*25b0*/  IMAD.IADD R142, R142, 0x1, R5 ;  /* 0x000000018e8e7824 */ /* 0x000fe200078e0205 */
[----:B------:R-:W-:Y:S01]  /*25c0*/  SHF.R.S32.HI R5, RZ, 0x1f, R143 ;  /* 0x0000001fff057819 */ /* 0x000fe2000001148f */
[----:B------:R-:W-:Y:S01]  /*25d0*/  IMAD R7, R99, 0x50, RZ ;  /* 0x0000005063077824 */ /* 0x000fe200078e02ff */
[----:B------:R-:W-:Y:S01]  /*25e0*/  LOP3.LUT R8, R224, 0x38, R4, 0xf8, !PT ;  /* 0x00000038e0087812 */ /* 0x000fe200078ef804 */
[----:B------:R-:W-:Y:S01]  /*25f0*/  IMAD.WIDE.U32 R98, R98, 0x50, RZ ;  /* 0x0000005062627825 */ /* 0x000fe200078e00ff */
[----:B------:R-:W-:-:S02]  /*2600*/  LOP3.LUT R6, R6, 0x1c0, R31, 0xf8, !PT ;  /* 0x000001c006067812 */ /* 0x000fc400078ef81f */
[----:B------:R-:W-:Y:S01]  /*2610*/  LOP3.LUT R8, R8, R30, RZ, 0x3c, !PT ;  /* 0x0000001e08087212 */ /* 0x000fe200078e3cff */
[----:B------:R-:W-:Y:S01]  /*2620*/  IMAD R0, R5, R104, RZ ;  /* 0x0000006805007224 */ /* 0x000fe200078e02ff */
[----:B------:R-:W-:Y:S01]  /*2630*/  LOP3.LUT R6, R6, R229, RZ, 0x3c, !PT ;  /* 0x000000e506067212 */ /* 0x000fe200078e3cff */
[----:B------:R-:W-:Y:S01]  /*2640*/  IMAD.SHL.U32 R31, R104, 0x40, RZ ;  /* 0x00000040681f7824 */ /* 0x000fe200078e00ff */
[----:B------:R-:W-:Y:S01]  /*2650*/  SHF.L.U64.HI R30, R110, 0x5, R111 ;  /* 0x000000056e1e7819 */ /* 0x000fe2000001026f */
[----:B------:R-:W-:Y:S01]  /*2660*/  IMAD R21, R143, R105, R0 ;  /* 0x000000698f157224 */ /* 0x000fe200078e0200 */
[----:B------:R-:W-:Y:S01]  /*2670*/  SHF.R.S32.HI R14, RZ, 0x3, R13 ;  /* 0x00000003ff0e7819 */ /* 0x000fe2000001140d */
[----:B------:R-:W-:Y:S01]  /*2680*/  IMAD R0, R5, R110, RZ ;  /* 0x0000006e05007224 */ /* 0x000fe200078e02ff */
[----:B------:R-:W-:Y:S01]  /*2690*/  LOP3.LUT R13, R13, 0xfffffff8, RZ, 0xc0, !PT ;  /* 0xfffffff80d0d7812 */ /* 0x000fe200078ec0ff */
[----:B------:R-:W-:Y:S01]  /*26a0*/  IMAD.WIDE.U32 R104, R104, 0x50, RZ ;  /* 0x0000005068687825 */ /* 0x000fe200078e00ff */
[----:B------:R-:W-:-:S02]  /*26b0*/  IADD3 R131, R131, R10, RZ ;  /* 0x0000000a83837210 */ /* 0x000fc40007ffe0ff */
[----:B------:R-:W-:Y:S01]  /*26c0*/  SHF.R.S32.HI R12, RZ, 0x3, R4 ;  /* 0x00000003ff0c7819 */ /* 0x000fe20000011404 */
[----:B------:R-:W-:Y:S01]  /*26d0*/  IMAD R15, R143, R111, R0 ;  /* 0x0000006f8f0f7224 */ /* 0x000fe200078e0200 */
[----:B------:R-:W-:Y:S01]  /*26e0*/  SEL R0, RZ, 0x8, P2 ;  /* 0x00000008ff007807 */ /* 0x000fe20001000000 */
[----:B------:R-:W-:Y:S01]  /*26f0*/  IMAD.WIDE.U32 R110, R110, 0x50, RZ ;  /* 0x000000506e6e7825 */ /* 0x000fe200078e00ff */
[----:B------:R-:W-:Y:S02]  /*2700*/  IADD3 R5, R95, R37, RZ ;  /* 0x000000255f057210 */ /* 0x000fe40007ffe0ff */
[----:B------:R-:W-:Y:S01]  /*2710*/  LOP3.LUT R0, R9, R0, RZ, 0xfc, !PT ;  /* 0x0000000009007212 */ /* 0x000fe200078efcff */
[----:B------:R-:W-:Y:S01]  /*2720*/  IMAD.IADD R122, R105, 0x1, R11 ;  /* 0x00000001697a7824 */ /* 0x000fe200078e020b */
[----:B------:R-:W-:Y:S01]  /*2730*/  LOP3.LUT R11, R4, 0xfffffff8, RZ, 0xc0, !PT ;  /* 0xfffffff8040b7812 */ /* 0x000fe200078ec0ff */
[----:B------:R-:W-:Y:S01]  /*2740*/  IMAD.IADD R133, R133, 0x1, R8 ;  /* 0x0000000185857824 */ /* 0x000fe200078e0208 */
[----:B------:R-:W-:Y:S01]  /*2750*/  IADD3 R121, R111, R121, RZ ;  /* 0x000000796f797210 */ /* 0x000fe20007ffe0ff */
[----:B------:R-:W-:Y:S01]  /*2760*/  IMAD.IADD R135, R135, 0x1, R6 ;  /* 0x0000000187877824 */ /* 0x000fe200078e0206 */
[C---:B------:R-:W-:Y:S01]  /*2770*/  LOP3.LUT R10, R0.reuse, 0x2, RZ, 0xc0, !PT ;  /* 0x00000002000a7812 */ /* 0x040fe200078ec0ff */
[----:B------:R-:W-:Y:S01]  /*2780*/  IMAD.IADD R120, R99, 0x1, R7 ;  /* 0x0000000163787824 */ /* 0x000fe200078e0207 */
[C---:B------:R-:W-:Y:S01]  /*2790*/  LOP3.LUT R9, R0.reuse, 0x4, RZ, 0xc0, !PT ;  /* 0x0000000400097812 */ /* 0x040fe200078ec0ff */
[----:B------:R-:W-:Y:S01]  /*27a0*/  IMAD.IADD R25, R101, 0x1, R21 ;  /* 0x0000000165197824 */ /* 0x000fe200078e0215 */
[----:B------:R-:W-:Y:S01]  /*27b0*/  LOP3.LUT R8, R0, 0x8, RZ, 0xc0, !PT ;  /* 0x0000000800087812 */ /* 0x000fe200078ec0ff */
[----:B------:R-:W-:Y:S01]  /*27c0*/  IMAD.IADD R20, R107, 0x1, R15 ;  /* 0x000000016b147824 */ /* 0x000fe200078e020f */
[----:B------:R-:W-:Y:S01]  /*27d0*/  SHF.R.S32.HI R7, RZ, 0x1f, R13 ;  /* 0x0000001fff077819 */ /* 0x000fe2000001140d */
[----:B------:R-:W-:Y:S01]  /*27e0*/  IMAD.SHL.U32 R118, R118, 0x2, RZ ;  /* 0x0000000276767824 */ /* 0x000fe200078e00ff */
[----:B------:R-:W-:Y:S01]  /*27f0*/  SHF.R.S32.HI R6, RZ, 0x1f, R11 ;  /* 0x0000001fff067819 */ /* 0x000fe2000001140b */
[----:B------:R-:W-:-:S02]  /*2800*/  IMAD.IADD R21, R21, 0x1, R103 ;  /* 0x0000000115157824 */ /* 0x000fc400078e0267 */
[----:B------:R-:W-:-:S07]  /*2810*/  IMAD.IADD R15, R15, 0x1, R109 ;  /* 0x000000010f0f7824 */ /* 0x000fce00078e026d */
.L_x_2982:
[----:B---3--:R-:W2:Y:S01]  /*2820*/  LDL.LU R39, [R1+0xc] ;  /* 0x00000c0001277983 */ /* 0x008ea20000300800 */
        /* <DEDUP_REMOVED lines=12> */
[----:B------:R-:W-:-:S03]  /*28f0*/  IADD3 R4, P5, P6, R93, R126, R128 ;  /* 0x0000007e5d047210 */ /* 0x000fc60007ebe080 */
[----:B------:R-:W-:Y:S01]  /*2900*/  IMAD.X R37, R88, 0x1, R35, P2 ;  /* 0x0000000158257824 */ /* 0x000fe200010e0623 */
[----:B------:R-:W-:Y:S02]  /*2910*/  IADD3.X R3, R35, R88, R129, P3, P4 ;  /* 0x0000005823037210 */ /* 0x000fe40001fe8481 */
[----:B------:R-:W-:Y:S02]  /*2920*/  ISETP.GT.AND P3, PT, R41, R119, PT ;  /* 0x000000772900720c */ /* 0x000fe40003f64270 */
        /* <DEDUP_REMOVED lines=9> */
[----:B------:R-:W-:Y:S02]  /*29c0*/  LEA.HI.X R57, R36, R117, R37, 0x1, P6 ;  /* 0x0000007524397211 */ /* 0x000fe400030f0c25 */
[----:B------:R-:W-:Y:S02]  /*29d0*/  MOV R24, R41 ;  /* 0x0000002900187202 */ /* 0x000fe40000000f00 */
        /* <DEDUP_REMOVED lines=10> */
[----:B------:R-:W-:Y:S02]  /*2a80*/  IMAD R39, R38, R104, R39 ;  /* 0x0000006826277224 */ /* 0x000fe400078e0227 */
[----:B------:R-:W-:Y:S01]  /*2a90*/  IMAD.WIDE.U32 R86, R110, R41, RZ ;  /* 0x000000296e567225 */ /* 0x000fe200078e00ff */
[----:B------:R-:W-:-:S03]  /*2aa0*/  VIMNMX R3, R3, 0x50, PT ;  /* 0x0000005003037848 */ /* 0x000fc60003fe0100 */
[----:B------:R-:W-:-:S04]  /*2ab0*/  IMAD.WIDE.U32 R84, R104, R41, RZ ;  /* 0x0000002968547225 */ /* 0x000fc800078e00ff */
[----:B------:R-:W-:Y:S02]  /*2ac0*/  IMAD.IADD R0, R87, 0x1, R37 ;  /* 0x0000000157007824 */ /* 0x000fe400078e0225 */
        /* <DEDUP_REMOVED lines=18> */
[-C--:B------:R-:W-:Y:S01]  /*2bf0*/  ISETP.GE.AND P5, PT, R22, R115.reuse, PT ;  /* 0x000000731600720c */ /* 0x080fe20003fa6270 */
[----:B------:R-:W-:Y:S01]  /*2c00*/  IMAD.X R38, R0, 0x1, R20, P2 ;  /* 0x0000000100267824 */ /* 0x000fe200010e0614 */
[C---:B------:R-:W-:Y:S01]  /*2c10*/  LEA R36, P2, R37.reuse, UR4, 0x1 ;  /* 0x0000000425247c11 */ /* 0x040fe2000f8408ff */
[----:B------:R-:W-:Y:S01]  /*2c20*/  IMAD.X R40, R114, 0x1, R25, P4 ;  /* 0x0000000172287824 */ /* 0x000fe200020e0619 */
[----:B------:R-:W-:Y:S01]  /*2c30*/  CS2R R126, SRZ ;  /* 0x00000000007e7805 */ /* 0x000fe2000001ff00 */
[----:B------:R-:W-:Y:S01]  /*2c40*/  ULDC.64 UR6, c[0x0][0x208] ;  /* 0x0000820000067ab9 */ /* 0x000fe20000000a00 */
[----:B------:R-:W-:Y:S01]  /*2c50*/  LEA.HI.X R37, R37, UR5, R38, 0x1, P2 ;  /* 0x0000000525257c11 */ /* 0x000fe200090f0c26 */
[----:B------:R-:W-:Y:S01]  /*2c60*/  ULDC.64 UR4, c[0x0][0x400] ;  /* 0x0001000000047ab9 */ /* 0x000fe20000000a00 */
[----:B------:R-:W-:-:S02]  /*2c70*/  ISETP.GE.AND P4, PT, R215, R115, PT ;  /* 0x00000073d700720c */ /* 0x000fc40003f86270 */
[----:B------:R-:W-:-:S03]  /*2c80*/  LEA R38, P2, R39, UR4, 0x1 ;  /* 0x0000000427267c11 */ /* 0x000fc6000f8408ff */
[----:B------:R0:W5:Y:S01]  /*2c90*/  @!P5 LDG.E.64 R124, desc[UR6][R36.64] ;  /* 0x00000006247cd981 */ /* 0x000162000c1e1b00 */
        /* <DEDUP_REMOVED lines=16> */
.L_x_2879:
[----:B------:R-:W-:Y:S05]  /*2da0*/  BSYNC B1 ;  /* 0x0000000000017941 */ /* 0x000fea0003800000 */
.L_x_2878:
[----:B0----5:R-:W-:Y:S01]  /*2db0*/  IMAD.MOV.U32 R37, RZ, RZ, R79 ;  /* 0x000000ffff257224 */ /* 0x021fe200078e004f */
[----:B------:R-:W-:Y:S01]  /*2dc0*/  MOV R36, R78 ;  /* 0x0000004e00247202 */ /* 0x000fe20000000f00 */
[----:B------:R-:W-:Y:S01]  /*2dd0*/  IMAD.MOV.U32 R38, RZ, RZ, R82 ;  /* 0x000000ffff267224 */ /* 0x000fe200078e0052 */
[----:B------:R-:W-:Y:S01]  /*2de0*/  IADD3 R39, R212, 0x20, RZ ;  /* 0x00000020d4277810 */ /* 0x000fe20007ffe0ff */
[----:B------:R-:W-:Y:S01]  /*2df0*/  BSSY B1, `(.L_x_2880) ;  /* 0x0000040000017945 */ /* 0x000fe20003800000 */
[----:B------:R-:W-:Y:S01]  /*2e00*/  PRMT R161, R37, 0x5410, R36 ;  /* 0x0000541025a17816 */ /* 0x000fe20000000024 */
[----:B------:R-:W-:Y:S01]  /*2e10*/  IMAD.MOV.U32 R36, RZ, RZ, R83 ;  /* 0x000000ffff247224 */ /* 0x000fe200078e0053 */
[----:B------:R-:W-:Y:S01]  /*2e20*/  ISETP.GE.AND P4, PT, R39, R3, PT ;  /* 0x000000032700720c */ /* 0x000fe20003f86270 */
[----:B------:R-:W-:Y:S01]  /*2e30*/  IMAD.MOV.U32 R37, RZ, RZ, R90 ;  /* 0x000000ffff257224 */ /* 0x000fe200078e005a */
[----:B------:R-:W-:Y:S02]  /*2e40*/  CS2R R66, SRZ ;  /* 0x0000000000427805 */ /* 0x000fe4000001ff00 */
        /* <DEDUP_REMOVED lines=12> */
[----:B------:R-:W-:Y:S02]  /*2f10*/  CS2R R72, SRZ ;  /* 0x0000000000487805 */ /* 0x000fe4000001ff00 */
[----:B------:R-:W-:Y:S01]  /*2f20*/  PRMT R153, R37, 0x7610, R153 ;  /* 0x0000761025997816 */ /* 0x000fe20000000099 */
[----:B------:R-:W-:Y:S01]  /*2f30*/  IMAD.MOV.U32 R37, RZ, RZ, R81 ;  /* 0x000000ffff257224 */ /* 0x000fe200078e0051 */
[----:B------:R-:W-:-:S04]  /*2f40*/  CS2R R76, SRZ ;  /* 0x00000000004c7805 */ /* 0x000fc8000001ff00 */
[----:B------:R-:W-:Y:S01]  /*2f50*/  PRMT R162, R36, 0x5410, R37 ;  /* 0x0000541024a27816 */ /* 0x000fe20000000025 */
[----:B------:R-:W-:Y:S02]  /*2f60*/  IMAD.MOV.U32 R36, RZ, RZ, R89 ;  /* 0x000000ffff247224 */ /* 0x000fe400078e0059 */
[----:B------:R-:W-:-:S03]  /*2f70*/  IMAD.MOV.U32 R37, RZ, RZ, R116 ;  /* 0x000000ffff257224 */ /* 0x000fc600078e0074 */
[----:B------:R-:W-:Y:S01]  /*2f80*/  PRMT R165, R38, 0x5410, R36 ;  /* 0x0000541026a57816 */ /* 0x000fe20000000024 */
[----:B------:R-:W-:Y:S02]  /*2f90*/  IMAD.MOV.U32 R36, RZ, RZ, R117 ;  /* 0x000000ffff247224 */ /* 0x000fe400078e0075 */
[----:B------:R-:W-:-:S03]  /*2fa0*/  IMAD.MOV.U32 R38, RZ, RZ, R126 ;  /* 0x000000ffff267224 */ /* 0x000fc600078e007e */
[----:B------:R-:W-:Y:S01]  /*2fb0*/  PRMT R166, R37, 0x5410, R36 ;  /* 0x0000541025a67816 */ /* 0x000fe20000000024 */
[----:B------:R-:W-:Y:S01]  /*2fc0*/  IMAD.MOV.U32 R37, RZ, RZ, R127 ;  /* 0x000000ffff257224 */ /* 0x000fe200078e007f */
[----:B------:R-:W-:-:S04]  /*2fd0*/  PRMT R151, R151, 0x5410, R38 ;  /* 0x0000541097977816 */ /* 0x000fc80000000026 */
        /* <DEDUP_REMOVED lines=33> */
.L_x_2881:
[----:B------:R-:W-:Y:S05]  /*31f0*/  BSYNC B1 ;  /* 0x0000000000017941 */ /* 0x000fea0003800000 */
.L_x_2880:
        /* <DEDUP_REMOVED lines=9> */
[----:B------:R-:W-:Y:S01]  /*3290*/  CS2R R54, SRZ ;  /* 0x0000000000367805 */ /* 0x000fe2000001ff00 */
[----:B-----5:R-:W-:Y:S01]  /*32a0*/  IMAD.MOV.U32 R136, RZ, RZ, R62 ;  /* 0x000000ffff887224 */ /* 0x020fe200078e003e */
        /* <DEDUP_REMOVED lines=33> */
.L_x_2883:
[----:B------:R-:W-:Y:S05]  /*34c0*/  BSYNC B1 ;  /* 0x0000000000017941 */ /* 0x000fea0003800000 */
.L_x_2882:
[----:B------:R-:W2:Y:S01]  /*34d0*/  LDL R0, [R1+0x5c] ;  /* 0x00005c0001007983 */ /* 0x000ea20000100800 */
[----:B0-----:R-:W-:Y:S01]  /*34e0*/  IMAD.MOV.U32 R37, RZ, RZ, R67 ;  /* 0x000000ffff257224 */ /* 0x001fe200078e0043 */
[----:B------:R-:W-:Y:S01]  /*34f0*/  MOV R36, R66 ;  /* 0x0000004200247202 */ /* 0x000fe20000000f00 */
        /* <DEDUP_REMOVED lines=16> */
[----:B------:R-:W-:Y:S02]  /*3600*/  IMAD.MOV.U32 R36, RZ, RZ, R77 ;  /* 0x000000ffff247224 */ /* 0x000fe400078e004d */
[----:B------:R-:W-:-:S03]  /*3610*/  IMAD.MOV.U32 R38, RZ, RZ, R73 ;  /* 0x000000ffff267224 */ /* 0x000fc600078e0049 */
[----:B------:R-:W-:Y:S01]  /*3620*/  PRMT R160, R37, 0x5410, R36 ;  /* 0x0000541025a07816 */ /* 0x000fe20000000024 */
[----:B-----5:R-:W-:Y:S01]  /*3630*/  IMAD.MOV.U32 R37, RZ, RZ, R46 ;  /* 0x000000ffff257224 */ /* 0x020fe200078e002e */
[----:B------:R-:W-:Y:S01]  /*3640*/  PRMT R157, R38, 0x7610, R157 ;  /* 0x00007610269d7816 */ /* 0x000fe2000000009d */
[----:B------:R-:W-:Y:S01]  /*3650*/  IMAD.MOV.U32 R36, RZ, RZ, R47 ;  /* 0x000000ffff247224 */ /* 0x000fe200078e002f */
[----:B------:R-:W-:-:S04]  /*3660*/  MOV R38, R41 ;  /* 0x0000002900267202 */ /* 0x000fc80000000f00 */
[----:B------:R-:W-:Y:S01]  /*3670*/  PRMT R86, R37, 0x5410, R36 ;  /* 0x0000541025567816 */ /* 0x000fe20000000024 */
[----:B------:R-:W-:Y:S01]  /*3680*/  IMAD.MOV.U32 R36, RZ, RZ, R59 ;  /* 0x000000ffff247224 */ /* 0x000fe200078e003b */
[----:B------:R-:W-:-:S04]  /*3690*/  MOV R37, R58 ;  /* 0x0000003a00257202 */ /* 0x000fc80000000f00 */
[----:B------:R-:W-:Y:S01]  /*36a0*/  PRMT R137, R37, 0x5410, R36 ;  /* 0x0000541025897816 */ /* 0x000fe20000000024 */
[----:B------:R-:W-:Y:S02]  /*36b0*/  IMAD.MOV.U32 R37, RZ, RZ, R43 ;  /* 0x000000ffff257224 */ /* 0x000fe400078e002b */
[----:B------:R-:W-:Y:S01]  /*36c0*/  IMAD.MOV.U32 R36, RZ, RZ, R44 ;  /* 0x000000ffff247224 */ /* 0x000fe200078e002c */
[----:B--2---:R-:W-:Y:S01]  /*36d0*/  R2UR UR4, R0 ;  /* 0x00000000000472ca */ /* 0x004fe200000e0000 */
[----:B------:R-:W-:-:S05]  /*36e0*/  IMAD.MOV.U32 R0, RZ, RZ, R63 ;  /* 0x000000ffff007224 */ /* 0x000fca00078e003f */
[----:B------:R-:W-:Y:S01]  /*36f0*/  PRMT R140, R140, 0x5410, R0 ;  /* 0x000054108c8c7816 */ /* 0x000fe20000000000 */
[----:B------:R-:W-:-:S05]  /*3700*/  IMAD.MOV.U32 R0, RZ, RZ, R71 ;  /* 0x000000ffff007224 */ /* 0x000fca00078e0047 */
[----:B------:R-:W-:Y:S01]  /*3710*/  PRMT R155, R155, 0x5410, R0 ;  /* 0x000054109b9b7816 */ /* 0x000fe20000000000 */
[----:B------:R-:W-:Y:S01]  /*3720*/  IMAD.MOV.U32 R0, RZ, RZ, R65 ;  /* 0x000000ffff007224 */ /* 0x000fe200078e0041 */
[----:B------:R-:W-:-:S04]  /*3730*/  UISETP.NE.AND UP0, UPT, UR4, 0x3, UPT ;  /* 0x000000030400788c */ /* 0x000fc8000bf05270 */
[----:B------:R-:W-:Y:S01]  /*3740*/  PRMT R141, R141, 0x5410, R0 ;  /* 0x000054108d8d7816 */ /* 0x000fe20000000000 */
[----:B------:R-:W-:Y:S01]  /*3750*/  IMAD.MOV.U32 R0, RZ, RZ, R40 ;  /* 0x000000ffff007224 */ /* 0x000fe200078e0028 */
[----:B------:R-:W-:-:S04]  /*3760*/  PLOP3.LUT P2, PT, PT, PT, UP0, 0x80, 0x0 ;  /* 0x000000000000781c */ /* 0x000fc80003f4f008 */
[----:B------:R-:W-:Y:S01]  /*3770*/  PRMT R84, R0, 0x7610, R84 ;  /* 0x0000761000547816 */ /* 0x000fe20000000054 */
[----:B------:R-:W-:-:S03]  /*3780*/  IMAD.MOV.U32 R0, RZ, RZ, R52 ;  /* 0x000000ffff007224 */ /* 0x000fc600078e0034 */
[----:B------:R-:W-:Y:S01]  /*3790*/  PRMT R84, R84, 0x5410, R38 ;  /* 0x0000541054547816 */ /* 0x000fe20000000026 */
[----:B------:R-:W-:Y:S01]  /*37a0*/  IMAD.MOV.U32 R38, RZ, RZ, R53 ;  /* 0x000000ffff267224 */ /* 0x000fe200078e0035 */
[----:B------:R-:W-:Y:S01]  /*37b0*/  PRMT R136, R0, 0x7610, R136 ;  /* 0x0000761000887816 */ /* 0x000fe20000000088 */
[----:B------:R-:W-:-:S03]  /*37c0*/  IMAD.MOV.U32 R0, RZ, RZ, R42 ;  /* 0x000000ffff007224 */ /* 0x000fc600078e002a */
        /* <DEDUP_REMOVED lines=13> */
[----:B------:R-:W-:Y:S06]  /*38a0*/  @!P2 BRA `(.L_x_2884) ;  /* 0x000000000004a947 */ /* 0x000fec0003800000 */
[----:B------:R-:W-:Y:S01]  /*38b0*/  BPT.TRAP 0x1 ;  /* 0x000000040000795c */ /* 0x000fe20000300000 */
.L_x_2884:
[----:B------:R-:W-:Y:S01]  /*38c0*/  LEA R0, R17, R16, 0x3 ;  /* 0x0000001011007211 */ /* 0x000fe200078e18ff */
[----:B------:R-:W-:Y:S01]  /*38d0*/  BSSY B1, `(.L_x_2885) ;  /* 0x0000004000017945 */ /* 0x000fe20003800000 */
[----:B------:R-:W-:-:S04]  /*38e0*/  SHF.L.U32 R114, R219, 0x1f, RZ ;  /* 0x0000001fdb727819 */ /* 0x000fc800000006ff */
[----:B------:R-:W0:Y:S02]  /*38f0*/  SYNCS.PHASECHK.TRANS64.TRYWAIT P6, [R0+URZ+0x38890], R114 ;  /* 0x03889072000075a7 */ /* 0x000e2400080c017f */
[----:B0-----:R-:W-:Y:S05]  /*3900*/  @!P6 BRA `(.L_x_2886) ;  /* 0x000002d000d8e947 */ /* 0x001fea0003800000 */
.L_x_3304:
[----:B------:R-:W-:Y:S05]  /*3910*/  BSYNC B1 ;  /* 0x0000000000017941 */ /* 0x000fea0003800000 */
.L_x_2885:
        /* <DEDUP_REMOVED lines=10> */
[--C-:B--2---:R-:W-:Y:S01]  /*39c0*/  HADD2.F32 R152, -RZ, R39.reuse.H0_H0 ;  /* 0x20000027ff987230 */ /* 0x104fe20000004100 */
[----:B------:R-:W-:Y:S02]  /*39d0*/  SHF.R.U32.HI R124, RZ, 0x10, R125 ;  /* 0x00000010ff7c7819 */ /* 0x000fe4000001167d */
[--C-:B------:R-:W-:Y:S01]  /*39e0*/  SHF.R.U64 R125, R126, 0x10, R127.reuse ;  /* 0x000000107e7d7819 */ /* 0x100fe2000000127f */
[----:B------:R-:W-:Y:S01]  /*39f0*/  HADD2.F32 R126, -RZ, R39.H1_H1 ;  /* 0x30000027ff7e7230 */ /* 0x000fe20000004100 */
[----:B------:R-:W-:Y:S01]  /*3a00*/  SHF.R.U32.HI R139, RZ, 0x10, R127 ;  /* 0x00000010ff8b7819 */ /* 0x000fe2000001167f */
[----:B------:R-:W-:Y:S02]  /*3a10*/  HADD2.F32 R138, -RZ, R138.H0_H0 ;  /* 0x2000008aff8a7230 */ /* 0x000fe40000004100 */
[----:B------:R-:W-:Y:S02]  /*3a20*/  HADD2.F32 R154, -RZ, R125.H0_H0 ;  /* 0x2000007dff9a7230 */ /* 0x000fe40000004100 */
[----:B------:R-:W-:-:S02]  /*3a30*/  HADD2.F32 R139, -RZ, R139.H0_H0 ;  /* 0x2000008bff8b7230 */ /* 0x000fc40000004100 */
[--C-:B------:R-:W-:Y:S02]  /*3a40*/  HADD2.F32 R125, -RZ, R37.reuse.H1_H1 ;  /* 0x30000025ff7d7230 */ /* 0x100fe40000004100 */
[----:B------:R-:W-:Y:S02]  /*3a50*/  HADD2.F32 R37, -RZ, R37.H0_H0 ;  /* 0x20000025ff257230 */ /* 0x000fe40000004100 */
[-C--:B------:R-:W-:Y:S01]  /*3a60*/  FMUL.FTZ R39, R126, R139.reuse ;  /* 0x0000008b7e277220 */ /* 0x080fe20000410000 */
[----:B------:R-:W-:Y:S02]  /*3a70*/  HADD2.F32 R127, -RZ, R124.H0_H0 ;  /* 0x2000007cff7f7230 */ /* 0x000fe40000004100 */
[-C--:B------:R-:W-:Y:S01]  /*3a80*/  FMUL.FTZ R124, R125, R154.reuse ;  /* 0x0000009a7d7c7220 */ /* 0x080fe20000410000 */
[C---:B------:R-:W-:Y:S01]  /*3a90*/  FMUL.FTZ R139, R152.reuse, R139 ;  /* 0x0000008b988b7220 */ /* 0x040fe20000410000 */
[C---:B------:R-:W-:Y:S02]  /*3aa0*/  FMUL.FTZ R154, R37.reuse, R154 ;  /* 0x0000009a259a7220 */ /* 0x040fe40000410000 */
[-C--:B------:R-:W-:Y:S01]  /*3ab0*/  FFMA.FTZ R37, R37, R138.reuse, -R124 ;  /* 0x0000008a25257223 */ /* 0x080fe2000001087c */
[-C--:B------:R-:W-:Y:S01]  /*3ac0*/  FFMA.FTZ R39, R152, R127.reuse, -R39 ;  /* 0x0000007f98277223 */ /* 0x080fe20000010827 */
[----:B------:R-:W-:Y:S01]  /*3ad0*/  FFMA.FTZ R124, R125, R138, R154 ;  /* 0x0000008a7d7c7223 */ /* 0x000fe2000001009a */
[----:B------:R-:W-:Y:S01]  /*3ae0*/  FFMA.FTZ R126, R126, R127, R139 ;  /* 0x0000007f7e7e7223 */ /* 0x000fe2000001008b */
[----:B------:R-:W-:-:S02]  /*3af0*/  HADD2.F32 R138, -RZ, R151.H0_H0 ;  /* 0x20000097ff8a7230 */ /* 0x000fc40000004100 */
[----:B------:R-:W-:Y:S01]  /*3b00*/  HADD2.F32 R127, -RZ, R151.H1_H1 ;  /* 0x30000097ff7f7230 */ /* 0x000fe20000004100 */
[----:B------:R-:W-:Y:S01]  /*3b10*/  F2FP.F16.F32.PACK_AB R37, R124, R37 ;  /* 0x000000257c25723e */ /* 0x000fe200000000ff */
[--C-:B------:R-:W-:Y:S01]  /*3b20*/  HADD2.F32 R139, -RZ, R36.reuse.H1_H1 ;  /* 0x30000024ff8b7230 */ /* 0x100fe20000004100 */
[----:B------:R-:W-:Y:S01]  /*3b30*/  F2FP.F16.F32.PACK_AB R39, R126, R39 ;  /* 0x000000277e27723e */ /* 0x000fe200000000ff */
[----:B------:R-:W-:Y:S02]  /*3b40*/  HADD2.F32 R151, -RZ, R36.H0_H0 ;  /* 0x20000024ff977230 */ /* 0x000fe40000004100 */
[----:B------:R-:W-:Y:S02]  /*3b50*/  HADD2.F32 R125, -RZ, R153.H1_H1 ;  /* 0x30000099ff7d7230 */ /* 0x000fe40000004100 */
[--C-:B------:R-:W-:Y:S02]  /*3b60*/  HADD2.F32 R36, -RZ, R38.reuse.H1_H1 ;  /* 0x30000026ff247230 */ /* 0x100fe40000004100 */
[----:B------:R-:W-:Y:S01]  /*3b70*/  FMUL.FTZ R154, R151, R127 ;  /* 0x0000007f979a7220 */ /* 0x000fe20000410000 */
[----:B------:R-:W-:-:S02]  /*3b80*/  HADD2.F32 R152, -RZ, R38.H0_H0 ;  /* 0x20000026ff987230 */ /* 0x000fc40000004100 */
[C---:B------:R-:W-:Y:S01]  /*3b90*/  FMUL.FTZ R38, R139.reuse, R127 ;  /* 0x0000007f8b267220 */ /* 0x040fe20000410000 */
[----:B------:R-:W-:Y:S02]  /*3ba0*/  HADD2.F32 R153, -RZ, R153.H0_H0 ;  /* 0x20000099ff997230 */ /* 0x000fe40000004100 */
[-C--:B------:R-:W-:Y:S01]  /*3bb0*/  FMUL.FTZ R127, R36, R125.reuse ;  /* 0x0000007d247f7220 */ /* 0x080fe20000410000 */
[-C--:B------:R-:W-:Y:S01]  /*3bc0*/  FFMA.FTZ R139, R139, R138.reuse, R154 ;  /* 0x0000008a8b8b7223 */ /* 0x080fe2000001009a */
[C---:B------:R-:W-:Y:S01]  /*3bd0*/  FMUL.FTZ R125, R152.reuse, R125 ;  /* 0x0000007d987d7220 */ /* 0x040fe20000410000 */
[----:B------:R-:W-:Y:S01]  /*3be0*/  FFMA.FTZ R38, R151, R138, -R38 ;  /* 0x0000008a97267223 */ /* 0x000fe20000010826 */
[-C--:B------:R-:W-:Y:S02]  /*3bf0*/  FFMA.FTZ R127, R152, R153.reuse, -R127 ;  /* 0x00000099987f7223 */ /* 0x080fe4000001087f */
[----:B------:R-:W-:Y:S02]  /*3c00*/  FFMA.FTZ R36, R36, R153, R125 ;  /* 0x0000009924247223 */ /* 0x000fe4000001007d */
[----:B------:R-:W-:-:S03]  /*3c10*/  F2FP.F16.F32.PACK_AB R38, R139, R38 ;  /* 0x000000268b26723e */ /* 0x000fc600000000ff */
[----:B------:R-:W-:Y:S02]  /*3c20*/  F2FP.F16.F32.PACK_AB R124, R36, R127 ;  /* 0x0000007f247c723e */ /* 0x000fe400000000ff */
[----:B------:R-:W-:-:S03]  /*3c30*/  IMAD.MOV.U32 R36, RZ, RZ, R38 ;  /* 0x000000ffff247224 */ /* 0x000fc600078e0026 */
[----:B------:R-:W-:-:S07]  /*3c40*/  IMAD.MOV.U32 R38, RZ, RZ, R124 ;  /* 0x000000ffff267224 */ /* 0x000fce00078e007c */
.L_x_2892:
[----:B------:R-:W-:Y:S05]  /*3c50*/  BSYNC B3 ;  /* 0x0000000000037941 */ /* 0x000fea0003800000 */
.L_x_2891:
[----:B------:R-:W-:Y:S02]  /*3c60*/  ULDC.64 UR4, c[0x0][0x208] ;  /* 0x0000820000047ab9 */ /* 0x000fe40000000a00 */
[----:B--2---:R1:W-:Y:S03]  /*3c70*/  STG.E.128 desc[UR4][R56.64], R36 ;  /* 0x0000002438007986 */ /* 0x0043e6000c101d04 */
.L_x_2890:
[----:B------:R-:W-:Y:S05]  /*3c80*/  BSYNC B2 ;  /* 0x0000000000027941 */ /* 0x000fea0003800000 */
.L_x_2889:
        /* <DEDUP_REMOVED lines=48> */
.L_x_2896:
[----:B------:R-:W-:Y:S05]  /*3f90*/  BSYNC B3 ;  /* 0x0000000000037941 */ /* 0x000fea0003800000 */
.L_x_2895:
[----:B------:R-:W-:Y:S02]  /*3fa0*/  ULDC.64 UR4, c[0x0][0x208] ;  /* 0x0000820000047ab9 */ /* 0x000fe40000000a00 */
[----:B--2---:R2:W-:Y:S03]  /*3fb0*/  STG.E.128 desc[UR4][R56.64+0x80], R36 ;  /* 0x0000802438007986 */ /* 0x0045e6000c101d04 */
.L_x_2894:
[----:B------:R-:W-:Y:S05]  /*3fc0*/  BSYNC B2 ;  /* 0x0000000000027941 */ /* 0x000fea0003800000 */
.L_x_2893:
[----:B------:R-:W-:Y:S01]  /*3fd0*/  ISETP.NE.AND P3, PT, R9, RZ, PT ;  /* 0x000000ff0900720c */ /* 0x000fe20003f65270 */
[----:B------:R-:W-:-:S12]  /*3fe0*/  BSSY B2, `(.L_x_2897) ;  /* 0x0000032000027945 */ /* 0x000fd80003800000 */
[----:B------:R-:W-:Y:S05]  /*3ff0*/  @!P3 BRA `(.L_x_2898) ;  /* 0x0000000000c0b947 */ /* 0x000fea0003800000 */
[----:B-12---:R1:W2:Y:S01]  /*4000*/  LDS.128 R36, [R4+0x29400] ;  /* 0x0294000004247984 */ /* 0x0062a20000000c00 */
        /* <DEDUP_REMOVED lines=44> */
.L_x_2900:
[----:B------:R-:W-:Y:S05]  /*42d0*/  BSYNC B3 ;  /* 0x0000000000037941 */ /* 0x000fea0003800000 */
.L_x_2899:
[----:B------:R-:W-:Y:S02]  /*42e0*/  ULDC.64 UR4, c[0x0][0x208] ;  /* 0x0000820000047ab9 */ /* 0x000fe40000000a00 */
[----:B--2---:R3:W-:Y:S03]  /*42f0*/  STG.E.128 desc[UR4][R56.64+0x100], R36 ;  /* 0x0001002438007986 */ /* 0x0047e6000c101d04 */
.L_x_2898:
[----:B------:R-:W-:Y:S05]  /*4300*/  BSYNC B2 ;  /* 0x0000000000027941 */ /* 0x000fea0003800000 */
.L_x_2897:
[----:B------:R-:W-:-:S13]  /*4310*/  ISETP.NE.AND P3, PT, R8, RZ, PT ;  /* 0x000000ff0800720c */ /* 0x000fda0003f65270 */
[----:B------:R-:W-:Y:S05]  /*4320*/  @!P3 BRA `(.L_x_2888) ;  /* 0x0000000000bcb947 */ /* 0x000fea0003800000 */
[----:B-123--:R1:W2:Y:S01]  /*4330*/  LDS.128 R36, [R4+0x2bc00] ;  /* 0x02bc000004247984 */ /* 0x00e2a20000000c00 */
[----:B------:R-:W-:Y:S01]  /*4340*/  ISETP.GE.AND P3, PT, R216, R115, PT ;  /* 0x00000073d800720c */ /* 0x000fe20003f66270 */
[----:B------:R-:W-:-:S12]  /*4350*/  BSSY B2, `(.L_x_2901) ;  /* 0x000002a000027945 */ /* 0x000fd80003800000 */
[----:B-1----:R-:W-:Y:S05]  /*4360*/  @P3 BRA `(.L_x_2902) ;  /* 0x0000000000a03947 */ /* 0x002fea0003800000 */
[--C-:B------:R-:W-:Y:S01]  /*4370*/  SHF.R.U64 R80, R80, 0x10, R81.reuse ;  /* 0x0000001050507819 */ /* 0x100fe20000001251 */
[----:B--2---:R-:W-:Y:S01]  /*4380*/  HADD2.F32 R82, -RZ, R39.H1_H1 ;  /* 0x30000027ff527230 */ /* 0x004fe20000004100 */
[----:B------:R-:W-:Y:S01]  /*4390*/  SHF.R.U32.HI R81, RZ, 0x10, R81 ;  /* 0x00000010ff517819 */ /* 0x000fe20000011651 */
[----:B------:R-:W-:Y:S01]  /*43a0*/  HADD2.F32 R83, -RZ, R37.H1_H1 ;  /* 0x30000025ff537230 */ /* 0x000fe20000004100 */
[--C-:B------:R-:W-:Y:S01]  /*43b0*/  SHF.R.U64 R78, R78, 0x10, R79.reuse ;  /* 0x000000104e4e7819 */ /* 0x100fe2000000124f */
[----:B------:R-:W-:Y:S01]  /*43c0*/  HADD2.F32 R80, -RZ, R80.H0_H0 ;  /* 0x20000050ff507230 */ /* 0x000fe20000004100 */
[----:B------:R-:W-:Y:S01]  /*43d0*/  SHF.R.U32.HI R79, RZ, 0x10, R79 ;  /* 0x00000010ff4f7819 */ /* 0x000fe2000001164f */
[----:B------:R-:W-:Y:S02]  /*43e0*/  HADD2.F32 R81, -RZ, R81.H0_H0 ;  /* 0x20000051ff517230 */ /* 0x000fe40000004100 */
[----:B------:R-:W-:Y:S02]  /*43f0*/  HADD2.F32 R88, -RZ, R39.H0_H0 ;  /* 0x20000027ff587230 */ /* 0x000fe40000004100 */
[----:B------:R-:W-:Y:S01]  /*4400*/  FMUL.FTZ R90, R83, R80 ;  /* 0x00000050535a7220 */ /* 0x000fe20000410000 */
[----:B------:R-:W-:-:S02]  /*4410*/  HADD2.F32 R37, -RZ, R37.H0_H0 ;  /* 0x20000025ff257230 */ /* 0x000fc40000004100 */
[-C--:B------:R-:W-:Y:S01]  /*4420*/  FMUL.FTZ R39, R82, R81.reuse ;  /* 0x0000005152277220 */ /* 0x080fe20000410000 */
[----:B------:R-:W-:Y:S02]  /*4430*/  HADD2.F32 R79, -RZ, R79.H0_H0 ;  /* 0x2000004fff4f7230 */ /* 0x000fe40000004100 */
[C---:B------:R-:W-:Y:S01]  /*4440*/  FMUL.FTZ R81, R88.reuse, R81 ;  /* 0x0000005158517220 */ /* 0x040fe20000410000 */
[----:B------:R-:W-:Y:S02]  /*4450*/  HADD2.F32 R78, -RZ, R78.H0_H0 ;  /* 0x2000004eff4e7230 */ /* 0x000fe40000004100 */
[C---:B------:R-:W-:Y:S01]  /*4460*/  FMUL.FTZ R80, R37.reuse, R80 ;  /* 0x0000005025507220 */ /* 0x040fe20000410000 */
[----:B------:R-:W-:Y:S02]  /*4470*/  HADD2.F32 R89, -RZ, R38.H0_H0 ;  /* 0x20000026ff597230 */ /* 0x000fe40000004100 */
[-C--:B------:R-:W-:Y:S01]  /*4480*/  FFMA.FTZ R39, R88, R79.reuse, -R39 ;  /* 0x0000004f58277223 */ /* 0x080fe20000010827 */
[----:B------:R-:W-:Y:S01]  /*4490*/  FFMA.FTZ R82, R82, R79, R81 ;  /* 0x0000004f52527223 */ /* 0x000fe20000010051 */
[-C--:B------:R-:W-:Y:S01]  /*44a0*/  FFMA.FTZ R90, R37, R78.reuse, -R90 ;  /* 0x0000004e255a7223 */ /* 0x080fe2000001085a */
[----:B------:R-:W-:Y:S01]  /*44b0*/  FFMA.FTZ R83, R83, R78, R80 ;  /* 0x0000004e53537223 */ /* 0x000fe20000010050 */
[----:B------:R-:W-:-:S02]  /*44c0*/  HADD2.F32 R79, -RZ, R36.H1_H1 ;  /* 0x30000024ff4f7230 */ /* 0x000fc40000004100 */
[----:B------:R-:W-:Y:S01]  /*44d0*/  HADD2.F32 R78, -RZ, R162.H0_H0 ;  /* 0x200000a2ff4e7230 */ /* 0x000fe20000004100 */
[----:B------:R-:W-:Y:S01]  /*44e0*/  F2FP.F16.F32.PACK_AB R39, R82, R39 ;  /* 0x000000275227723e */ /* 0x000fe200000000ff */
[----:B------:R-:W-:Y:S02]  /*44f0*/  HADD2.F32 R36, -RZ, R36.H0_H0 ;  /* 0x20000024ff247230 */ /* 0x000fe40000004100 */
[----:B------:R-:W-:Y:S02]  /*4500*/  HADD2.F32 R162, -RZ, R162.H1_H1 ;  /* 0x300000a2ffa27230 */ /* 0x000fe40000004100 */
[-C--:B------:R-:W-:Y:S01]  /*4510*/  FMUL.FTZ R91, R79, R78.reuse ;  /* 0x0000004e4f5b7220 */ /* 0x080fe20000410000 */
[----:B------:R-:W-:Y:S02]  /*4520*/  HADD2.F32 R81, -RZ, R38.H1_H1 ;  /* 0x30000026ff517230 */ /* 0x000fe40000004100 */
[----:B------:R-:W-:Y:S01]  /*4530*/  FMUL.FTZ R80, R36, R78 ;  /* 0x0000004e24507220 */ /* 0x000fe20000410000 */
[----:B------:R-:W-:-:S02]  /*4540*/  HADD2.F32 R37, -RZ, R161.H1_H1 ;  /* 0x300000a1ff257230 */ /* 0x000fc40000004100 */
[----:B------:R-:W-:Y:S02]  /*4550*/  HADD2.F32 R38, -RZ, R161.H0_H0 ;  /* 0x200000a1ff267230 */ /* 0x000fe40000004100 */
[-C--:B------:R-:W-:Y:S01]  /*4560*/  FMUL.FTZ R78, R81, R162.reuse ;  /* 0x000000a2514e7220 */ /* 0x080fe20000410000 */
[----:B------:R-:W-:Y:S01]  /*4570*/  FMUL.FTZ R162, R89, R162 ;  /* 0x000000a259a27220 */ /* 0x000fe20000410000 */
[-C--:B------:R-:W-:Y:S01]  /*4580*/  FFMA.FTZ R91, R36, R37.reuse, -R91 ;  /* 0x00000025245b7223 */ /* 0x080fe2000001085b */
[----:B------:R-:W-:Y:S01]  /*4590*/  FFMA.FTZ R80, R79, R37, R80 ;  /* 0x000000254f507223 */ /* 0x000fe20000010050 */
[-C--:B------:R-:W-:Y:S01]  /*45a0*/  FFMA.FTZ R78, R89, R38.reuse, -R78 ;  /* 0x00000026594e7223 */ /* 0x080fe2000001084e */
[----:B------:R-:W-:Y:S01]  /*45b0*/  FFMA.FTZ R81, R81, R38, R162 ;  /* 0x0000002651517223 */ /* 0x000fe200000100a2 */
[----:B------:R-:W-:Y:S02]  /*45c0*/  F2FP.F16.F32.PACK_AB R37, R83, R90 ;  /* 0x0000005a5325723e */ /* 0x000fe400000000ff */
[----:B------:R-:W-:-:S02]  /*45d0*/  F2FP.F16.F32.PACK_AB R36, R80, R91 ;  /* 0x0000005b5024723e */ /* 0x000fc400000000ff */
[----:B------:R-:W-:-:S07]  /*45e0*/  F2FP.F16.F32.PACK_AB R38, R81, R78 ;  /* 0x0000004e5126723e */ /* 0x000fce00000000ff */
.L_x_2902:
[----:B------:R-:W-:Y:S05]  /*45f0*/  BSYNC B2 ;  /* 0x0000000000027941 */ /* 0x000fea0003800000 */
.L_x_2901:
[----:B------:R-:W-:Y:S02]  /*4600*/  ULDC.64 UR4, c[0x0][0x208] ;  /* 0x0000820000047ab9 */ /* 0x000fe40000000a00 */
[----:B--2---:R4:W-:Y:S03]  /*4610*/  STG.E.128 desc[UR4][R56.64+0x180], R36 ;  /* 0x0001802438007986 */ /* 0x0049e6000c101d04 */
.L_x_2888:
[----:B------:R-:W-:Y:S05]  /*4620*/  BSYNC B1 ;  /* 0x0000000000017941 */ /* 0x000fea0003800000 */
.L_x_2887:
        /* <DEDUP_REMOVED lines=10> */
[--C-:B--2---:R-:W-:Y:S01]  /*46d0*/  HADD2.F32 R57, -RZ, R39.reuse.H1_H1 ;  /* 0x30000027ff397230 */ /* 0x104fe20000004100 */
[--C-:B------:R-:W-:Y:S01]  /*46e0*/  SHF.R.U64 R76, R76, 0x10, R77.reuse ;  /* 0x000000104c4c7819 */ /* 0x100fe2000000124d */
[----:B------:R-:W-:Y:S01]  /*46f0*/  HADD2.F32 R39, -RZ, R39.H0_H0 ;  /* 0x20000027ff277230 */ /* 0x000fe20000004100 */
[----:B------:R-:W-:Y:S02]  /*4700*/  SHF.R.U32.HI R78, RZ, 0x10, R77 ;  /* 0x00000010ff4e7819 */ /* 0x000fe4000001164d */
[----:B------:R-:W-:Y:S01]  /*4710*/  SHF.R.U32.HI R74, RZ, 0x10, R75 ;  /* 0x00000010ff4a7819 */ /* 0x000fe2000001164b */
[----:B------:R-:W-:Y:S02]  /*4720*/  HADD2.F32 R75, -RZ, R56.H0_H0 ;  /* 0x20000038ff4b7230 */ /* 0x000fe40000004100 */
[----:B------:R-:W-:Y:S02]  /*4730*/  HADD2.F32 R56, -RZ, R37.H1_H1 ;  /* 0x30000025ff387230 */ /* 0x000fe40000004100 */
[----:B------:R-:W-:-:S02]  /*4740*/  HADD2.F32 R76, -RZ, R76.H0_H0 ;  /* 0x2000004cff4c7230 */ /* 0x000fc40000004100 */
[----:B------:R-:W-:Y:S02]  /*4750*/  HADD2.F32 R37, -RZ, R37.H0_H0 ;  /* 0x20000025ff257230 */ /* 0x000fe40000004100 */
[----:B------:R-:W-:Y:S02]  /*4760*/  HADD2.F32 R78, -RZ, R78.H0_H0 ;  /* 0x2000004eff4e7230 */ /* 0x000fe40000004100 */
[CC--:B------:R-:W-:Y:S01]  /*4770*/  FMUL.FTZ R80, R56.reuse, R76.reuse ;  /* 0x0000004c38507220 */ /* 0x0c0fe20000410000 */
        /* <DEDUP_REMOVED lines=18> */
[----:B------:R-:W-:-:S02]  /*48a0*/  HADD2.F32 R76, -RZ, R158.H1_H1 ;  /* 0x3000009eff4c7230 */ /* 0x000fc40000004100 */
[----:B------:R-:W-:Y:S01]  /*48b0*/  FMUL.FTZ R78, R36, R78 ;  /* 0x0000004e244e7220 */ /* 0x000fe20000410000 */
[----:B------:R-:W-:Y:S02]  /*48c0*/  HADD2.F32 R77, -RZ, R159.H0_H0 ;  /* 0x2000009fff4d7230 */ /* 0x000fe40000004100 */
[----:B------:R-:W-:Y:S01]  /*48d0*/  FMUL.FTZ R160, R38, R160 ;  /* 0x000000a026a07220 */ /* 0x000fe20000410000 */
[-C--:B------:R-:W-:Y:S01]  /*48e0*/  FFMA.FTZ R79, R36, R76.reuse, -R79 ;  /* 0x0000004c244f7223 */ /* 0x080fe2000001084f */
[----:B------:R-:W-:Y:S01]  /*48f0*/  FFMA.FTZ R78, R57, R76, R78 ;  /* 0x0000004c394e7223 */ /* 0x000fe2000001004e */
[-C--:B------:R-:W-:Y:S01]  /*4900*/  FFMA.FTZ R81, R38, R77.reuse, -R81 ;  /* 0x0000004d26517223 */ /* 0x080fe20000010851 */
[----:B------:R-:W-:-:S03]  /*4910*/  FFMA.FTZ R160, R75, R77, R160 ;  /* 0x0000004d4ba07223 */ /* 0x000fc600000100a0 */
[----:B------:R-:W-:Y:S02]  /*4920*/  F2FP.F16.F32.PACK_AB R36, R78, R79 ;  /* 0x0000004f4e24723e */ /* 0x000fe400000000ff */
[----:B------:R-:W-:-:S07]  /*4930*/  F2FP.F16.F32.PACK_AB R38, R160, R81 ;  /* 0x00000051a026723e */ /* 0x000fce00000000ff */
.L_x_2908:
[----:B------:R-:W-:Y:S05]  /*4940*/  BSYNC B3 ;  /* 0x0000000000037941 */ /* 0x000fea0003800000 */
.L_x_2907:
[----:B------:R-:W-:Y:S02]  /*4950*/  ULDC.64 UR4, c[0x0][0x208] ;  /* 0x0000820000047ab9 */ /* 0x000fe40000000a00 */
[----:B--2---:R1:W-:Y:S03]  /*4960*/  STG.E.128 desc[UR4][R50.64], R36 ;  /* 0x0000002432007986 */ /* 0x0043e6000c101d04 */
.L_x_2906:
[----:B------:R-:W-:Y:S05]  /*4970*/  BSYNC B2 ;  /* 0x0000000000027941 */ /* 0x000fea0003800000 */
.L_x_2905:
        /* <DEDUP_REMOVED lines=9> */
[----:B------:R-:W-:Y:S01]  /*4a10*/  SHF.R.U32.HI R75, RZ, 0x10, R71 ;  /* 0x00000010ff4b7819 */ /* 0x000fe20000011647 */
[----:B------:R-:W-:Y:S01]  /*4a20*/  HADD2.F32 R39, -RZ, R37.H1_H1 ;  /* 0x30000025ff277230 */ /* 0x000fe20000004100 */
[--C-:B------:R-:W-:Y:S01]  /*4a30*/  SHF.R.U32.HI R74, RZ, 0x10, R73.reuse ;  /* 0x00000010ff4a7819 */ /* 0x100fe20000011649 */
[----:B------:R-:W-:Y:S01]  /*4a40*/  HADD2.F32 R70, -RZ, R70.H0_H0 ;  /* 0x20000046ff467230 */ /* 0x000fe20000004100 */
[----:B------:R-:W-:Y:S01]  /*4a50*/  SHF.R.U64 R71, R72, 0x10, R73 ;  /* 0x0000001048477819 */ /* 0x000fe20000001249 */
[----:B------:R-:W-:Y:S01]  /*4a60*/  HADD2.F32 R72, -RZ, R75.H0_H0 ;  /* 0x2000004bff487230 */ /* 0x000fe20000004100 */
[----:B------:R-:W-:Y:S01]  /*4a70*/  MOV R56, R36 ;  /* 0x0000002400387202 */ /* 0x000fe20000000f00 */
[----:B------:R-:W-:Y:S02]  /*4a80*/  HADD2.F32 R36, -RZ, R37.H0_H0 ;  /* 0x20000025ff247230 */ /* 0x000fe40000004100 */
[----:B------:R-:W-:-:S02]  /*4a90*/  HADD2.F32 R74, -RZ, R74.H0_H0 ;  /* 0x2000004aff4a7230 */ /* 0x000fc40000004100 */
[----:B------:R-:W-:Y:S02]  /*4aa0*/  HADD2.F32 R37, -RZ, R57.H1_H1 ;  /* 0x30000039ff257230 */ /* 0x000fe40000004100 */
[----:B------:R-:W-:Y:S02]  /*4ab0*/  HADD2.F32 R71, -RZ, R71.H0_H0 ;  /* 0x20000047ff477230 */ /* 0x000fe40000004100 */
[----:B------:R-:W-:Y:S02]  /*4ac0*/  HADD2.F32 R57, -RZ, R57.H0_H0 ;  /* 0x20000039ff397230 */ /* 0x000fe40000004100 */
[-C--:B------:R-:W-:Y:S01]  /*4ad0*/  FMUL.FTZ R78, R37, R74.reuse ;  /* 0x0000004a254e7220 */ /* 0x080fe20000410000 */
[-C--:B------:R-:W-:Y:S01]  /*4ae0*/  FMUL.FTZ R73, R39, R71.reuse ;  /* 0x0000004727497220 */ /* 0x080fe20000410000 */
[----:B------:R-:W-:Y:S01]  /*4af0*/  FMUL.FTZ R76, R36, R71 ;  /* 0x00000047244c7220 */ /* 0x000fe20000410000 */
[----:B------:R-:W-:Y:S01]  /*4b00*/  FMUL.FTZ R74, R57, R74 ;  /* 0x0000004a394a7220 */ /* 0x000fe20000410000 */
[----:B------:R-:W-:-:S02]  /*4b10*/  HADD2.F32 R71, -RZ, R157.H0_H0 ;  /* 0x2000009dff477230 */ /* 0x000fc40000004100 */
[-C--:B------:R-:W-:Y:S01]  /*4b20*/  FFMA.FTZ R36, R36, R70.reuse, -R73 ;  /* 0x0000004624247223 */ /* 0x080fe20000010849 */
[----:B------:R-:W-:Y:S01]  /*4b30*/  FFMA.FTZ R75, R39, R70, R76 ;  /* 0x00000046274b7223 */ /* 0x000fe2000001004c */
[-C--:B------:R-:W-:Y:S01]  /*4b40*/  FFMA.FTZ R79, R37, R72.reuse, R74 ;  /* 0x00000048254f7223 */ /* 0x080fe2000001004a */
[----:B------:R-:W-:Y:S02]  /*4b50*/  HADD2.F32 R70, -RZ, R156.H0_H0 ;  /* 0x2000009cff467230 */ /* 0x000fe40000004100 */
[----:B------:R-:W-:Y:S01]  /*4b60*/  FFMA.FTZ R78, R57, R72, -R78 ;  /* 0x00000048394e7223 */ /* 0x000fe2000001084e */
[----:B------:R-:W-:Y:S02]  /*4b70*/  HADD2.F32 R37, -RZ, R56.H1_H1 ;  /* 0x30000038ff257230 */ /* 0x000fe40000004100 */
[----:B------:R-:W-:Y:S02]  /*4b80*/  HADD2.F32 R39, -RZ, R38.H1_H1 ;  /* 0x30000026ff277230 */ /* 0x000fe40000004100 */
[----:B------:R-:W-:-:S02]  /*4b90*/  HADD2.F32 R56, -RZ, R56.H0_H0 ;  /* 0x20000038ff387230 */ /* 0x000fc40000004100 */
[-C--:B------:R-:W-:Y:S01]  /*4ba0*/  FMUL.FTZ R73, R37, R70.reuse ;  /* 0x0000004625497220 */ /* 0x080fe20000410000 */
        /* <DEDUP_REMOVED lines=14> */
.L_x_2912:
[----:B------:R-:W-:Y:S05]  /*4c90*/  BSYNC B3 ;  /* 0x0000000000037941 */ /* 0x000fea0003800000 */
.L_x_2911:
[----:B------:R-:W-:Y:S02]  /*4ca0*/  ULDC.64 UR4, c[0x0][0x208] ;  /* 0x0000820000047ab9 */ /* 0x000fe40000000a00 */
[----:B--2---:R1:W-:Y:S03]  /*4cb0*/  STG.E.128 desc[UR4][R50.64+0x80], R36 ;  /* 0x0000802432007986 */ /* 0x0043e6000c101d04 */
.L_x_2910:
[----:B------:R-:W-:Y:S05]  /*4cc0*/  BSYNC B2 ;  /* 0x0000000000027941 */ /* 0x000fea0003800000 */
.L_x_2909:
        /* <DEDUP_REMOVED lines=48> */
.L_x_2916:
[----:B------:R-:W-:Y:S05]  /*4fd0*/  BSYNC B3 ;  /* 0x0000000000037941 */ /* 0x000fea0003800000 */
.L_x_2915:
[----:B------:R-:W-:Y:S02]  /*4fe0*/  ULDC.64 UR4, c[0x0][0x208] ;  /* 0x0000820000047ab9 */ /* 0x000fe40000000a00 */
[----:B--2---:R1:W-:Y:S03]  /*4ff0*/  STG.E.128 desc[UR4][R50.64+0x100], R36 ;  /* 0x0001002432007986 */ /* 0x0043e6000c101d04 */
.L_x_2914:
[----:B------:R-:W-:Y:S05]  /*5000*/  BSYNC B2 ;  /* 0x0000000000027941 */ /* 0x000fea0003800000 */
.L_x_2913:
        /* <DEDUP_REMOVED lines=47> */
.L_x_2918:
[----:B------:R-:W-:Y:S05]  /*5300*/  BSYNC B2 ;  /* 0x0000000000027941 */ /* 0x000fea0003800000 */
.L_x_2917:
[----:B------:R-:W-:Y:S02]  /*5310*/  ULDC.64 UR4, c[0x0][0x208] ;  /* 0x0000820000047ab9 */ /* 0x000fe40000000a00 */
[----:B--2---:R1:W-:Y:S03]  /*5320*/  STG.E.128 desc[UR4][R50.64+0x180], R36 ;  /* 0x0001802432007986 */ /* 0x0043e6000c101d04 */
.L_x_2904:
[----:B------:R-:W-:Y:S05]  /*5330*/  BSYNC B1 ;  /* 0x0000000000017941 */ /* 0x000fea0003800000 */
.L_x_2903:
        /* <DEDUP_REMOVED lines=10> */
[----:B------:R-:W-:Y:S01]  /*53e0*/  SHF.R.U64 R56, R58, 0x10, R59 ;  /* 0x000000103a387819 */ /* 0x000fe2000000123b */
[----:B------:R-:W-:Y:S01]  /*53f0*/  HADD2.F32 R38, -RZ, R37.H1_H1 ;  /* 0x30000025ff267230 */ /* 0x000fe20000004100 */
[----:B------:R-:W-:Y:S01]  /*5400*/  SHF.R.U32.HI R60, RZ, 0x10, R61 ;  /* 0x00000010ff3c7819 */ /* 0x000fe2000001163d */
[----:B------:R-:W-:Y:S01]  /*5410*/  HADD2.F32 R57, -RZ, R57.H0_H0 ;  /* 0x20000039ff397230 */ /* 0x000fe20000004100 */
[----:B------:R-:W-:Y:S01]  /*5420*/  SHF.R.U32.HI R58, RZ, 0x10, R59 ;  /* 0x00000010ff3a7819 */ /* 0x000fe2000001163b */
[----:B------:R-:W-:Y:S02]  /*5430*/  HADD2.F32 R37, -RZ, R37.H0_H0 ;  /* 0x20000025ff257230 */ /* 0x000fe40000004100 */
[----:B------:R-:W-:Y:S02]  /*5440*/  HADD2.F32 R56, -RZ, R56.H0_H0 ;  /* 0x20000038ff387230 */ /* 0x000fe40000004100 */
[----:B------:R-:W-:Y:S01]  /*5450*/  FMUL.FTZ R62, R38, R57 ;  /* 0x00000039263e7220 */ /* 0x000fe20000410000 */
[----:B------:R-:W-:-:S02]  /*5460*/  HADD2.F32 R60, -RZ, R60.H0_H0 ;  /* 0x2000003cff3c7230 */ /* 0x000fc40000004100 */
[C---:B------:R-:W-:Y:S01]  /*5470*/  FMUL.FTZ R57, R37.reuse, R57 ;  /* 0x0000003925397220 */ /* 0x040fe20000410000 */
[--C-:B------:R-:W-:Y:S02]  /*5480*/  HADD2.F32 R51, -RZ, R39.reuse.H1_H1 ;  /* 0x30000027ff337230 */ /* 0x100fe40000004100 */
[-C--:B------:R-:W-:Y:S01]  /*5490*/  FFMA.FTZ R62, R37, R56.reuse, -R62 ;  /* 0x00000038253e7223 */ /* 0x080fe2000001083e */
[----:B------:R-:W-:Y:S02]  /*54a0*/  HADD2.F32 R39, -RZ, R39.H0_H0 ;  /* 0x20000027ff277230 */ /* 0x000fe40000004100 */
        /* <DEDUP_REMOVED lines=26> */
.L_x_2923:
[----:B------:R-:W-:Y:S05]  /*5650*/  BSYNC B2 ;  /* 0x0000000000027941 */ /* 0x000fea0003800000 */
.L_x_2922:
[----:B------:R-:W-:Y:S02]  /*5660*/  ULDC.64 UR4, c[0x0][0x208] ;  /* 0x0000820000047ab9 */ /* 0x000fe40000000a00 */
[----:B--2---:R1:W-:Y:S03]  /*5670*/  STG.E.128 desc[UR4][R48.64], R36 ;  /* 0x0000002430007986 */ /* 0x0043e6000c101d04 */
.L_x_2921:
[----:B------:R-:W-:Y:S05]  /*5680*/  BSYNC B1 ;  /* 0x0000000000017941 */ /* 0x000fea0003800000 */
.L_x_2920:
        /* <DEDUP_REMOVED lines=13> */
[----:B------:R-:W-:Y:S01]  /*5760*/  MOV R50, R38 ;  /* 0x0000002600327202 */ /* 0x000fe20000000f00 */
[----:B------:R-:W-:Y:S01]  /*5770*/  HADD2.F32 R38, -RZ, R37.H1_H1 ;  /* 0x30000025ff267230 */ /* 0x000fe20000004100 */
[----:B------:R-:W-:Y:S01]  /*5780*/  SHF.R.U32.HI R56, RZ, 0x10, R55 ;  /* 0x00000010ff387819 */ /* 0x000fe20000011637 */
[----:B------:R-:W-:Y:S02]  /*5790*/  HADD2.F32 R53, -RZ, R53.H0_H0 ;  /* 0x20000035ff357230 */ /* 0x000fe40000004100 */
[----:B------:R-:W-:-:S02]  /*57a0*/  HADD2.F32 R37, -RZ, R37.H0_H0 ;  /* 0x20000025ff257230 */ /* 0x000fc40000004100 */
[----:B------:R-:W-:Y:S02]  /*57b0*/  HADD2.F32 R56, -RZ, R56.H0_H0 ;  /* 0x20000038ff387230 */ /* 0x000fe40000004100 */
[CC--:B------:R-:W-:Y:S01]  /*57c0*/  FMUL.FTZ R58, R38.reuse, R53.reuse ;  /* 0x00000035263a7220 */ /* 0x0c0fe20000410000 */
[----:B------:R-:W-:Y:S02]  /*57d0*/  HADD2.F32 R54, -RZ, R57.H0_H0 ;  /* 0x20000039ff367230 */ /* 0x000fe40000004100 */
[----:B------:R-:W-:Y:S01]  /*57e0*/  FMUL.FTZ R53, R37, R53 ;  /* 0x0000003525357220 */ /* 0x000fe20000410000 */
[----:B------:R-:W-:Y:S02]  /*57f0*/  HADD2.F32 R156, -RZ, R156.H1_H1 ;  /* 0x3000009cff9c7230 */ /* 0x000fe40000004100 */
[----:B------:R-:W-:Y:S01]  /*5800*/  FMUL.FTZ R60, R51, R56 ;  /* 0x00000038333c7220 */ /* 0x000fe20000410000 */
[-C--:B------:R-:W-:Y:S01]  /*5810*/  FFMA.FTZ R58, R37, R52.reuse, -R58 ;  /* 0x00000034253a7223 */ /* 0x080fe2000001083a */
[----:B------:R-:W-:Y:S01]  /*5820*/  FFMA.FTZ R55, R38, R52, R53 ;  /* 0x0000003426377223 */ /* 0x000fe20000010035 */
[----:B------:R-:W-:Y:S01]  /*5830*/  FMUL.FTZ R56, R39, R56 ;  /* 0x0000003827387220 */ /* 0x000fe20000410000 */
[----:B------:R-:W-:-:S02]  /*5840*/  HADD2.F32 R157, -RZ, R157.H1_H1 ;  /* 0x3000009dff9d7230 */ /* 0x000fc40000004100 */
[-C--:B------:R-:W-:Y:S01]  /*5850*/  FFMA.FTZ R60, R39, R54.reuse, -R60 ;  /* 0x00000036273c7223 */ /* 0x080fe2000001083c */
[----:B------:R-:W-:Y:S02]  /*5860*/  HADD2.F32 R37, -RZ, R36.H1_H1 ;  /* 0x30000024ff257230 */ /* 0x000fe40000004100 */
[----:B------:R-:W-:Y:S01]  /*5870*/  FFMA.FTZ R59, R51, R54, R56 ;  /* 0x00000036333b7223 */ /* 0x000fe20000010038 */
        /* <DEDUP_REMOVED lines=12> */
[----:B------:R-:W-:Y:S01]  /*5940*/  FFMA.FTZ R38, R38, R51, R157 ;  /* 0x0000003326267223 */ /* 0x000fe2000001009d */
[----:B------:R-:W-:Y:S02]  /*5950*/  F2FP.F16.F32.PACK_AB R37, R55, R58 ;  /* 0x0000003a3725723e */ /* 0x000fe400000000ff */
[----:B------:R-:W-:-:S02]  /*5960*/  F2FP.F16.F32.PACK_AB R39, R59, R60 ;  /* 0x0000003c3b27723e */ /* 0x000fc400000000ff */
[----:B------:R-:W-:Y:S02]  /*5970*/  F2FP.F16.F32.PACK_AB R36, R156, R53 ;  /* 0x000000359c24723e */ /* 0x000fe400000000ff */
[----:B------:R-:W-:-:S07]  /*5980*/  F2FP.F16.F32.PACK_AB R38, R38, R57 ;  /* 0x000000392626723e */ /* 0x000fce00000000ff */
.L_x_2927:
[----:B------:R-:W-:Y:S05]  /*5990*/  BSYNC B2 ;  /* 0x0000000000027941 */ /* 0x000fea0003800000 */
.L_x_2926:
[----:B------:R-:W-:Y:S02]  /*59a0*/  ULDC.64 UR4, c[0x0][0x208] ;  /* 0x0000820000047ab9 */ /* 0x000fe40000000a00 */
[----:B--2---:R1:W-:Y:S03]  /*59b0*/  STG.E.128 desc[UR4][R48.64+0x80], R36 ;  /* 0x0000802430007986 */ /* 0x0043e6000c101d04 */
.L_x_2925:
[----:B------:R-:W-:Y:S05]  /*59c0*/  BSYNC B1 ;  /* 0x0000000000017941 */ /* 0x000fea0003800000 */
.L_x_2924:
        /* <DEDUP_REMOVED lines=10> */
[----:B--2---:R-:W-:Y:S01]  /*5a70*/  IMAD.MOV.U32 R44, RZ, RZ, R38 ;  /* 0x000000ffff2c7224 */ /* 0x004fe200078e0026 */
[----:B------:R-:W-:Y:S01]  /*5a80*/  SHF.R.U32.HI R52, RZ, 0x10, R45 ;  /* 0x00000010ff347819 */ /* 0x000fe2000001162d */
[----:B------:R-:W-:Y:S02]  /*5a90*/  HADD2.F32 R38, -RZ, R37.H1_H1 ;  /* 0x30000025ff267230 */ /* 0x000fe40000004100 */
[----:B------:R-:W-:Y:S02]  /*5aa0*/  HADD2.F32 R47, -RZ, R47.H0_H0 ;  /* 0x2000002fff2f7230 */ /* 0x000fe40000004100 */
[----:B------:R-:W-:-:S02]  /*5ab0*/  HADD2.F32 R37, -RZ, R37.H0_H0 ;  /* 0x20000025ff257230 */ /* 0x000fc40000004100 */
[----:B------:R-:W-:Y:S02]  /*5ac0*/  HADD2.F32 R46, -RZ, R46.H0_H0 ;  /* 0x2000002eff2e7230 */ /* 0x000fe40000004100 */
[CC--:B------:R-:W-:Y:S01]  /*5ad0*/  FMUL.FTZ R54, R38.reuse, R47.reuse ;  /* 0x0000002f26367220 */ /* 0x0c0fe20000410000 */
[----:B------:R-:W-:Y:S02]  /*5ae0*/  HADD2.F32 R52, -RZ, R52.H0_H0 ;  /* 0x20000034ff347230 */ /* 0x000fe40000004100 */
[C---:B------:R-:W-:Y:S01]  /*5af0*/  FMUL.FTZ R47, R37.reuse, R47 ;  /* 0x0000002f252f7220 */ /* 0x040fe20000410000 */
[--C-:B------:R-:W-:Y:S02]  /*5b00*/  HADD2.F32 R45, -RZ, R39.reuse.H1_H1 ;  /* 0x30000027ff2d7230 */ /* 0x100fe40000004100 */
[-C--:B------:R-:W-:Y:S01]  /*5b10*/  FFMA.FTZ R54, R37, R46.reuse, -R54 ;  /* 0x0000002e25367223 */ /* 0x080fe20000010836 */
[----:B------:R-:W-:Y:S02]  /*5b20*/  HADD2.F32 R39, -RZ, R39.H0_H0 ;  /* 0x20000027ff277230 */ /* 0x000fe40000004100 */
[----:B------:R-:W-:Y:S01]  /*5b30*/  FFMA.FTZ R51, R38, R46, R47 ;  /* 0x0000002e26337223 */ /* 0x000fe2000001002f */
[----:B------:R-:W-:-:S02]  /*5b40*/  HADD2.F32 R50, -RZ, R50.H0_H0 ;  /* 0x20000032ff327230 */ /* 0x000fc40000004100 */
[-C--:B------:R-:W-:Y:S01]  /*5b50*/  FMUL.FTZ R56, R45, R52.reuse ;  /* 0x000000342d387220 */ /* 0x080fe20000410000 */
[--C-:B------:R-:W-:Y:S02]  /*5b60*/  HADD2.F32 R46, -RZ, R87.reuse.H0_H0 ;  /* 0x20000057ff2e7230 */ /* 0x100fe40000004100 */
[C---:B------:R-:W-:Y:S01]  /*5b70*/  FMUL.FTZ R52, R39.reuse, R52 ;  /* 0x0000003427347220 */ /* 0x040fe20000410000 */
[----:B------:R-:W-:Y:S02]  /*5b80*/  HADD2.F32 R87, -RZ, R87.H1_H1 ;  /* 0x30000057ff577230 */ /* 0x000fe40000004100 */
[-C--:B------:R-:W-:Y:S01]  /*5b90*/  FFMA.FTZ R56, R39, R50.reuse, -R56 ;  /* 0x0000003227387223 */ /* 0x080fe20000010838 */
[----:B------:R-:W-:Y:S02]  /*5ba0*/  HADD2.F32 R37, -RZ, R36.H1_H1 ;  /* 0x30000024ff257230 */ /* 0x000fe40000004100 */
[----:B------:R-:W-:Y:S01]  /*5bb0*/  FFMA.FTZ R55, R45, R50, R52 ;  /* 0x000000322d377223 */ /* 0x000fe20000010034 */
[----:B------:R-:W-:-:S02]  /*5bc0*/  HADD2.F32 R38, -RZ, R44.H1_H1 ;  /* 0x3000002cff267230 */ /* 0x000fc40000004100 */
[----:B------:R-:W-:Y:S02]  /*5bd0*/  HADD2.F32 R36, -RZ, R36.H0_H0 ;  /* 0x20000024ff247230 */ /* 0x000fe40000004100 */
        /* <DEDUP_REMOVED lines=15> */
.L_x_2931:
[----:B------:R-:W-:Y:S05]  /*5cd0*/  BSYNC B2 ;  /* 0x0000000000027941 */ /* 0x000fea0003800000 */
.L_x_2930:
[----:B------:R-:W-:Y:S02]  /*5ce0*/  ULDC.64 UR4, c[0x0][0x208] ;  /* 0x0000820000047ab9 */ /* 0x000fe40000000a00 */
[----:B--2---:R1:W-:Y:S03]  /*5cf0*/  STG.E.128 desc[UR4][R48.64+0x100], R36 ;  /* 0x0001002430007986 */ /* 0x0043e6000c101d04 */
.L_x_2929:
[----:B------:R-:W-:Y:S05]  /*5d00*/  BSYNC B1 ;  /* 0x0000000000017941 */ /* 0x000fea0003800000 */
.L_x_2928:
        /* <DEDUP_REMOVED lines=47> */
.L_x_2933:
[----:B------:R-:W-:Y:S05]  /*6000*/  BSYNC B1 ;  /* 0x0000000000017941 */ /* 0x000fea0003800000 */
.L_x_2932:
[----:B------:R-:W-:Y:S02]  /*6010*/  ULDC.64 UR4, c[0x0][0x208] ;  /* 0x0000820000047ab9 */ /* 0x000fe40000000a00 */
[----:B--2---:R1:W-:Y:S01]  /*6020*/  STG.E.128 desc[UR4][R48.64+0x180], R36 ;  /* 0x0001802430007986 */ /* 0x0043e2000c101d04 */
[----:B------:R-:W-:Y:S05]  /*6030*/  BRA `(.L_x_2919) ;  /* 0x0000004000987947 */ /* 0x000fea0003800000 */
.L_x_2877:
        /* <DEDUP_REMOVED lines=32> */
[----:B------:R-:W-:Y:S02]  /*6240*/  ULDC.64 UR8, c[0x0][0x208] ;  /* 0x0000820000087ab9 */ /* 0x000fe40000000a00 */
[----:B------:R0:W5:Y:S04]  /*6250*/  @!P4 LDG.E.128 R36, desc[UR8][R52.64+0x80] ;  /* 0x000080083424c981 */ /* 0x000168000c1e1d00 */
[----:B------:R0:W5:Y:S04]  /*6260*/  @!P3 LDG.E.128 R40, desc[UR8][R52.64] ;  /* 0x000000083428b981 */ /* 0x000168000c1e1d00 */
[----:B------:R0:W5:Y:S04]  /*6270*/  @!P3 LDG.E.128 R48, desc[UR8][R56.64] ;  /* 0x000000083830b981 */ /* 0x000168000c1e1d00 */
[----:B------:R0:W5:Y:S02]  /*6280*/  @!P4 LDG.E.128 R44, desc[UR8][R56.64+0x80] ;  /* 0x00008008382cc981 */ /* 0x000164000c1e1d00 */
.L_x_2935:
[----:B------:R-:W-:Y:S05]  /*6290*/  BSYNC B1 ;  /* 0x0000000000017941 */ /* 0x000fea0003800000 */
.L_x_2934:
[----:B0----5:R-:W-:Y:S01]  /*62a0*/  IMAD.MOV.U32 R53, RZ, RZ, R39 ;  /* 0x000000ffff357224 */ /* 0x021fe200078e0027 */
[----:B------:R-:W-:Y:S01]  /*62b0*/  MOV R52, R38 ;  /* 0x0000002600347202 */ /* 0x000fe20000000f00 */
[----:B------:R-:W-:Y:S01]  /*62c0*/  IMAD.MOV.U32 R56, RZ, RZ, R36 ;  /* 0x000000ffff387224 */ /* 0x000fe200078e0024 */
[----:B------:R-:W-:Y:S01]  /*62d0*/  IADD3 R57, R212, 0x20, RZ ;  /* 0x00000020d4397810 */ /* 0x000fe20007ffe0ff */
[----:B------:R-:W-:Y:S01]  /*62e0*/  BSSY B1, `(.L_x_2936) ;  /* 0x000003f000017945 */ /* 0x000fe20003800000 */
[----:B------:R-:W-:Y:S01]  /*62f0*/  PRMT R178, R178, 0x5410, R53 ;  /* 0x00005410b2b27816 */ /* 0x000fe20000000035 */
[----:B------:R-:W-:Y:S01]  /*6300*/  IMAD.MOV.U32 R53, RZ, RZ, R42 ;  /* 0x000000ffff357224 */ /* 0x000fe200078e002a */
[----:B------:R-:W-:Y:S01]  /*6310*/  PRMT R177, R177, 0x5410, R56 ;  /* 0x00005410b1b17816 */ /* 0x000fe20000000038 */
[----:B------:R-:W-:Y:S01]  /*6320*/  IMAD.MOV.U32 R56, RZ, RZ, R40 ;  /* 0x000000ffff387224 */ /* 0x000fe200078e0028 */
[----:B------:R-:W-:Y:S01]  /*6330*/  PRMT R176, R176, 0x5410, R52 ;  /* 0x00005410b0b07816 */ /* 0x000fe20000000034 */
[----:B------:R-:W-:Y:S01]  /*6340*/  IMAD.MOV.U32 R52, RZ, RZ, R37 ;  /* 0x000000ffff347224 */ /* 0x000fe200078e0025 */
[----:B------:R-:W-:-:S02]  /*6350*/  ISETP.GE.AND P3, PT, R57, R3, PT ;  /* 0x000000033900720c */ /* 0x000fc40003f66270 */
[----:B------:R-:W-:Y:S02]  /*6360*/  CS2R R58, SRZ ;  /* 0x00000000003a7805 */ /* 0x000fe4000001ff00 */
[----:B------:R-:W-:Y:S01]  /*6370*/  PRMT R180, R53, 0x5410, R56 ;  /* 0x0000541035b47816 */ /* 0x000fe20000000038 */
[----:B------:R-:W-:Y:S01]  /*6380*/  IMAD.MOV.U32 R53, RZ, RZ, R41 ;  /* 0x000000ffff357224 */ /* 0x000fe200078e0029 */
[----:B------:R-:W-:Y:S02]  /*6390*/  PRMT R179, R179, 0x5410, R52 ;  /* 0x00005410b3b37816 */ /* 0x000fe40000000034 */
[----:B------:R-:W-:Y:S02]  /*63a0*/  CS2R R62, SRZ ;  /* 0x00000000003e7805 */ /* 0x000fe4000001ff00 */
[----:B------:R-:W-:Y:S02]  /*63b0*/  MOV R52, R43 ;  /* 0x0000002b00347202 */ /* 0x000fe40000000f00 */
[----:B------:R-:W-:-:S02]  /*63c0*/  CS2R R60, SRZ ;  /* 0x00000000003c7805 */ /* 0x000fc4000001ff00 */
[----:B------:R-:W-:Y:S01]  /*63d0*/  PRMT R161, R53, 0x7610, R161 ;  /* 0x0000761035a17816 */ /* 0x000fe200000000a1 */
[----:B------:R-:W-:Y:S01]  /*63e0*/  IMAD.MOV.U32 R53, RZ, RZ, R47 ;  /* 0x000000ffff357224 */ /* 0x000fe200078e002f */
[----:B------:R-:W-:Y:S01]  /*63f0*/  PRMT R163, R52, 0x7610, R163 ;  /* 0x0000761034a37816 */ /* 0x000fe200000000a3 */
[----:B------:R-:W-:Y:S01]  /*6400*/  IMAD.MOV.U32 R52, RZ, RZ, R46 ;  /* 0x000000ffff347224 */ /* 0x000fe200078e002e */
[----:B------:R-:W-:Y:S02]  /*6410*/  MOV R56, R44 ;  /* 0x0000002c00387202 */ /* 0x000fe40000000f00 */
[----:B------:R-:W-:Y:S02]  /*6420*/  CS2R R66, SRZ ;  /* 0x0000000000427805 */ /* 0x000fe4000001ff00 */
        /* <DEDUP_REMOVED lines=12> */
[----:B------:R-:W-:Y:S02]  /*64f0*/  PRMT R160, R53, 0x7610, R160 ;  /* 0x0000761035a07816 */ /* 0x000fe400000000a0 */
[----:B------:R-:W-:Y:S02]  /*6500*/  CS2R R64, SRZ ;  /* 0x0000000000407805 */ /* 0x000fe4000001ff00 */
[----:B------:R-:W-:Y:S02]  /*6510*/  PRMT R162, R52, 0x7610, R162 ;  /* 0x0000761034a27816 */ /* 0x000fe400000000a2 */
        /* <DEDUP_REMOVED lines=27> */
.L_x_2937:
[----:B------:R-:W-:Y:S05]  /*66d0*/  BSYNC B1 ;  /* 0x0000000000017941 */ /* 0x000fea0003800000 */
.L_x_2936:
        /* <DEDUP_REMOVED lines=34> */
.L_x_2939:
[----:B------:R-:W-:Y:S05]  /*6900*/  BSYNC B1 ;  /* 0x0000000000017941 */ /* 0x000fea0003800000 */
.L_x_2938:
[----:B------:R-:W2:Y:S01]  /*6910*/  LDL R0, [R1+0x5c] ;  /* 0x00005c0001007983 */ /* 0x000ea20000100800 */
[----:B0-----:R-:W-:Y:S01]  /*6920*/  IMAD.MOV.U32 R85, RZ, RZ, R53 ;  /* 0x000000ffff557224 */ /* 0x001fe200078e0035 */
[----:B------:R-:W-:Y:S01]  /*6930*/  PRMT R169, R169, 0x5410, R89 ;  /* 0x00005410a9a97816 */ /* 0x000fe20000000059 */
[----:B------:R-:W-:Y:S01]  /*6940*/  IMAD.MOV.U32 R86, RZ, RZ, R58 ;  /* 0x000000ffff567224 */ /* 0x000fe200078e003a */
[----:B------:R-:W-:-:S04]  /*6950*/  MOV R84, R52 ;  /* 0x0000003400547202 */ /* 0x000fc80000000f00 */
[----:B------:R-:W-:Y:S01]  /*6960*/  PRMT R168, R85, 0x5410, R84 ;  /* 0x0000541055a87816 */ /* 0x000fe20000000054 */
[----:B------:R-:W-:Y:S01]  /*6970*/  IMAD.MOV.U32 R84, RZ, RZ, R56 ;  /* 0x000000ffff547224 */ /* 0x000fe200078e0038 */
[----:B------:R-:W-:Y:S02]  /*6980*/  MOV R85, R57 ;  /* 0x0000003900557202 */ /* 0x000fe40000000f00 */
[----:B------:R-:W-:Y:S01]  /*6990*/  PRMT R173, R173, 0x5410, R86 ;  /* 0x00005410adad7816 */ /* 0x000fe20000000056 */
[----:B------:R-:W-:Y:S01]  /*69a0*/  IMAD.MOV.U32 R86, RZ, RZ, R62 ;  /* 0x000000ffff567224 */ /* 0x000fe200078e003e */
[----:B------:R-:W-:Y:S01]  /*69b0*/  PRMT R174, R85, 0x7610, R174 ;  /* 0x0000761055ae7816 */ /* 0x000fe200000000ae */
[----:B------:R-:W-:-:S03]  /*69c0*/  IMAD.MOV.U32 R85, RZ, RZ, R61 ;  /* 0x000000ffff557224 */ /* 0x000fc600078e003d */
[----:B------:R-:W-:Y:S02]  /*69d0*/  PRMT R170, R86, 0x7610, R170 ;  /* 0x0000761056aa7816 */ /* 0x000fe400000000aa */
[----:B------:R-:W-:-:S04]  /*69e0*/  MOV R86, R66 ;  /* 0x0000004200567202 */ /* 0x000fc80000000f00 */
[----:B------:R-:W-:Y:S01]  /*69f0*/  PRMT R175, R175, 0x5410, R86 ;  /* 0x00005410afaf7816 */ /* 0x000fe20000000056 */
[----:B------:R-:W-:-:S05]  /*6a00*/  IMAD.MOV.U32 R86, RZ, RZ, R67 ;  /* 0x000000ffff567224 */ /* 0x000fca00078e0043 */
[----:B------:R-:W-:Y:S02]  /*6a10*/  PRMT R174, R174, 0x5410, R86 ;  /* 0x00005410aeae7816 */ /* 0x000fe40000000056 */
[----:B-----5:R-:W-:Y:S02]  /*6a20*/  MOV R86, R71 ;  /* 0x0000004700567202 */ /* 0x020fe40000000f00 */
[----:B--2---:R-:W-:Y:S01]  /*6a30*/  R2UR UR4, R0 ;  /* 0x00000000000472ca */ /* 0x004fe200000e0000 */
[----:B------:R-:W-:-:S05]  /*6a40*/  IMAD.MOV.U32 R0, RZ, RZ, R55 ;  /* 0x000000ffff007224 */ /* 0x000fca00078e0037 */
[----:B------:R-:W-:Y:S01]  /*6a50*/  PRMT R169, R0, 0x7610, R169 ;  /* 0x0000761000a97816 */ /* 0x000fe200000000a9 */
[----:B------:R-:W-:-:S05]  /*6a60*/  IMAD.MOV.U32 R0, RZ, RZ, R59 ;  /* 0x000000ffff007224 */ /* 0x000fca00078e003b */
[----:B------:R-:W-:Y:S01]  /*6a70*/  PRMT R172, R84, 0x5410, R0 ;  /* 0x0000541054ac7816 */ /* 0x000fe20000000000 */
[----:B------:R-:W-:Y:S01]  /*6a80*/  IMAD.MOV.U32 R84, RZ, RZ, R60 ;  /* 0x000000ffff547224 */ /* 0x000fe200078e003c */
[----:B------:R-:W-:Y:S01]  /*6a90*/  UISETP.NE.AND UP0, UPT, UR4, 0x3, UPT ;  /* 0x000000030400788c */ /* 0x000fe2000bf05270 */
[----:B------:R-:W-:-:S03]  /*6aa0*/  IMAD.MOV.U32 R0, RZ, RZ, R63 ;  /* 0x000000ffff007224 */ /* 0x000fc600078e003f */
[----:B------:R-:W-:Y:S01]  /*6ab0*/  PRMT R171, R84, 0x5410, R85 ;  /* 0x0000541054ab7816 */ /* 0x000fe20000000055 */
[----:B------:R-:W-:Y:S01]  /*6ac0*/  IMAD.MOV.U32 R84, RZ, RZ, R65 ;  /* 0x000000ffff547224 */ /* 0x000fe200078e0041 */
[----:B------:R-:W-:Y:S01]  /*6ad0*/  PRMT R170, R170, 0x5410, R0 ;  /* 0x00005410aaaa7816 */ /* 0x000fe20000000000 */
[----:B------:R-:W-:Y:S01]  /*6ae0*/  IMAD.MOV.U32 R85, RZ, RZ, R64 ;  /* 0x000000ffff557224 */ /* 0x000fe200078e0040 */
[----:B------:R-:W-:Y:S01]  /*6af0*/  PLOP3.LUT P2, PT, PT, PT, UP0, 0x80, 0x0 ;  /* 0x000000000000781c */ /* 0x000fe20003f4f008 */
[----:B------:R-:W-:Y:S01]  /*6b00*/  IMAD.MOV.U32 R0, RZ, RZ, R70 ;  /* 0x000000ffff007224 */ /* 0x000fe200078e0046 */
[----:B------:R-:W-:Y:S01]  /*6b10*/  PRMT R175, R84, 0x7610, R175 ;  /* 0x0000761054af7816 */ /* 0x000fe200000000af */
[----:B------:R-:W-:Y:S01]  /*6b20*/  IMAD.MOV.U32 R84, RZ, RZ, R69 ;  /* 0x000000ffff547224 */ /* 0x000fe200078e0045 */
[----:B------:R-:W-:Y:S01]  /*6b30*/  PRMT R173, R85, 0x7610, R173 ;  /* 0x0000761055ad7816 */ /* 0x000fe200000000ad */
[----:B------:R-:W-:Y:S01]  /*6b40*/  IMAD.MOV.U32 R85, RZ, RZ, R68 ;  /* 0x000000ffff557224 */ /* 0x000fe200078e0044 */
[----:B------:R-:W-:Y:S01]  /*6b50*/  PRMT R152, R0, 0x7610, R152 ;  /* 0x0000761000987816 */ /* 0x000fe20000000098 */
        /* <DEDUP_REMOVED lines=18> */
[----:B------:R-:W-:Y:S02]  /*6c80*/  IMAD.MOV.U32 R84, RZ, RZ, R80 ;  /* 0x000000ffff547224 */ /* 0x000fe400078e0050 */
[----:B------:R-:W-:Y:S01]  /*6c90*/  IMAD.MOV.U32 R0, RZ, RZ, R81 ;  /* 0x000000ffff007224 */ /* 0x000fe200078e0051 */
[----:B------:R-:W-:-:S04]  /*6ca0*/  PRMT R166, R86, 0x5410, R85 ;  /* 0x0000541056a67816 */ /* 0x000fc80000000055 */
[----:B------:R-:W-:Y:S01]  /*6cb0*/  PRMT R167, R84, 0x5410, R0 ;  /* 0x0000541054a77816 */ /* 0x000fe20000000000 */
[----:B------:R-:W-:Y:S06]  /*6cc0*/  @!P2 BRA `(.L_x_2940) ;  /* 0x000000000004a947 */ /* 0x000fec0003800000 */
[----:B------:R-:W-:Y:S01]  /*6cd0*/  BPT.TRAP 0x1 ;  /* 0x000000040000795c */ /* 0x000fe20000300000 */
.L_x_2940:
[----:B------:R-:W-:Y:S01]  /*6ce0*/  LEA R0, R17, R16, 0x3 ;  /* 0x0000001011007211 */ /* 0x000fe200078e18ff */
[----:B------:R-:W0:Y:S01]  /*6cf0*/  LDC R144, c[0x0][0x2f4] ;  /* 0x0000bd00ff907b82 */ /* 0x000e220000000800 */
[----:B------:R-:W-:Y:S01]  /*6d00*/  SHF.L.U32 R114, R219, 0x1f, RZ ;  /* 0x0000001fdb727819 */ /* 0x000fe200000006ff */
[----:B------:R-:W-:Y:S03]  /*6d10*/  BSSY B1, `(.L_x_2941) ;  /* 0x0000004000017945 */ /* 0x000fe60003800000 */
[----:B------:R-:W1:Y:S03]  /*6d20*/  SYNCS.PHASECHK.TRANS64.TRYWAIT P6, [R0+URZ+0x38890], R114 ;  /* 0x03889072000075a7 */ /* 0x000e6600080c017f */
[----:B------:R-:W2:Y:S01]  /*6d30*/  LDC.64 R124, c[0x0][0x300] ;  /* 0x0000c000ff7c7b82 */ /* 0x000ea20000000a00 */
[----:B-1----:R-:W-:Y:S05]  /*6d40*/  @!P6 BRA `(.L_x_2942) ;  /* 0x0000029c00dce947 */ /* 0x002fea0003800000 */
.L_x_3305:
[----:B------:R-:W-:Y:S05]  /*6d50*/  BSYNC B1 ;  /* 0x0000000000017941 */ /* 0x000fea0003800000 */
.L_x_2941:
        /* <DEDUP_REMOVED lines=9> */
[----:B------:R-:W-:-:S04]  /*6df0*/  IMAD R84, R212, R125, R84 ;  /* 0x0000007dd4547224 */ /* 0x000fc800078e0254 */
[----:B------:R-:W-:Y:S01]  /*6e00*/  IMAD.IADD R156, R84, 0x1, R137 ;  /* 0x00000001549c7824 */ /* 0x000fe200078e0289 */
[----:B------:R-:W-:Y:S06]  /*6e10*/  @!P5 BRA `(.L_x_2946) ;  /* 0x000000080008d947 */ /* 0x000fec0003800000 */
[----:B------:R-:W-:Y:S01]  /*6e20*/  SEL R84, R118, R146, !P0 ;  /* 0x0000009276547207 */ /* 0x000fe20004000000 */
[----:B------:R-:W-:Y:S01]  /*6e30*/  BSSY B3, `(.L_x_2947) ;  /* 0x000007d000037945 */ /* 0x000fe20003800000 */
[----:B------:R-:W-:Y:S02]  /*6e40*/  IADD3 R88, P5, P6, R96, R136, R13 ;  /* 0x0000008860587210 */ /* 0x000fe40007ebe00d */
[----:B------:R-:W-:Y:S02]  /*6e50*/  SHF.R.S32.HI R85, RZ, 0x1f, R84 ;  /* 0x0000001fff557819 */ /* 0x000fe40000011454 */
[----:B------:R-:W-:Y:S02]  /*6e60*/  IADD3.X R89, R92, R156, R7, P5, P6 ;  /* 0x0000009c5c597210 */ /* 0x000fe40002fec407 */
[----:B------:R-:W-:Y:S02]  /*6e70*/  LEA.HI R84, R85, R84, RZ, 0x4 ;  /* 0x0000005455547211 */ /* 0x000fe400078f20ff */
[----:B------:R-:W-:-:S02]  /*6e80*/  P2R R90, PR, RZ, 0x2 ;  /* 0x00000002ff5a7803 */ /* 0x000fc40000000000 */
[----:B------:R-:W-:Y:S02]  /*6e90*/  LEA.HI.SX32 R84, R84, R14, 0x1c ;  /* 0x0000000e54547211 */ /* 0x000fe400078fe2ff */
[----:B------:R-:W-:-:S03]  /*6ea0*/  SHF.L.U32 R91, R212, 0x6, RZ ;  /* 0x00000006d45b7819 */ /* 0x000fc600000006ff */
[----:B------:R-:W-:-:S05]  /*6eb0*/  IMAD.SHL.U32 R85, R84, 0x8, RZ ;  /* 0x0000000854557824 */ /* 0x000fca00078e00ff */
[----:B------:R-:W-:-:S13]  /*6ec0*/  ISETP.GE.AND P5, PT, R85, R144, PT ;  /* 0x000000905500720c */ /* 0x000fda0003fa6270 */
[--C-:B------:R-:W-:Y:S02]  /*6ed0*/  @!P5 SHF.R.S32.HI R87, RZ, 0x1f, R85.reuse ;  /* 0x0000001fff57d819 */ /* 0x100fe40000011455 */
[----:B------:R-:W-:Y:S02]  /*6ee0*/  @!P5 IADD3 R86, P1, P6, R96, R136, R85 ;  /* 0x000000886056d210 */ /* 0x000fe40007e3e055 */
[----:B------:R-:W-:Y:S02]  /*6ef0*/  LOP3.LUT R85, R85, 0x38, RZ, 0xc0, !PT ;  /* 0x0000003855557812 */ /* 0x000fe400078ec0ff */
[----:B------:R-:W-:Y:S02]  /*6f00*/  @!P5 IADD3.X R87, R92, R156, R87, P1, P6 ;  /* 0x0000009c5c57d210 */ /* 0x000fe40000fec457 */
[----:B------:R-:W-:Y:S02]  /*6f10*/  LEA R138, P6, R88, R116, 0x1 ;  /* 0x00000074588a7211 */ /* 0x000fe400078c08ff */
[----:B------:R-:W-:-:S02]  /*6f20*/  LOP3.LUT R85, R85, 0x1c0, R91, 0xf8, !PT ;  /* 0x000001c055557812 */ /* 0x000fc400078ef85b */
[----:B------:R-:W-:Y:S02]  /*6f30*/  LEA.HI.X R139, R88, R117, R89, 0x1, P6 ;  /* 0x00000075588b7211 */ /* 0x000fe400030f0c59 */
[C---:B------:R-:W-:Y:S02]  /*6f40*/  @!P5 LEA R140, P6, R86.reuse, R116, 0x1 ;  /* 0x00000074568cd211 */ /* 0x040fe400078c08ff */
[----:B------:R-:W-:Y:S02]  /*6f50*/  LOP3.LUT R85, R85, R229, RZ, 0x3c, !PT ;  /* 0x000000e555557212 */ /* 0x000fe400078e3cff */
[----:B------:R-:W-:Y:S02]  /*6f60*/  @!P5 LEA.HI.X R141, R86, R117, R87, 0x1, P6 ;  /* 0x00000075568dd211 */ /* 0x000fe400030f0c57 */
[----:B------:R-:W-:Y:S02]  /*6f70*/  SHF.R.S32.HI R86, RZ, 0x1f, R84 ;  /* 0x0000001fff567819 */ /* 0x000fe40000011454 */
[----:B------:R-:W-:-:S02]  /*6f80*/  ISETP.NE.AND P1, PT, R90, RZ, PT ;  /* 0x000000ff5a00720c */ /* 0x000fc40003f25270 */
[----:B------:R-:W-:Y:S01]  /*6f90*/  LEA.HI R86, R86, R84, RZ, 0x3 ;  /* 0x0000005456567211 */ /* 0x000fe200078f18ff */
[----:B------:R-:W-:Y:S01]  /*6fa0*/  IMAD R84, R17, 0x5000, R142 ;  /* 0x0000500011547824 */ /* 0x000fe200078e028e */
[----:B------:R-:W-:Y:S02]  /*6fb0*/  ISETP.GE.AND P6, PT, R18, R115, PT ;  /* 0x000000731200720c */ /* 0x000fe40003fc6270 */
[----:B------:R-:W-:Y:S01]  /*6fc0*/  SHF.R.S32.HI R86, RZ, 0x3, R86 ;  /* 0x00000003ff567819 */ /* 0x000fe20000011456 */
[----:B------:R-:W-:-:S04]  /*6fd0*/  IMAD R84, R84, 0x2, R16 ;  /* 0x0000000254547824 */ /* 0x000fc800078e0210 */
[----:B------:R-:W-:-:S04]  /*6fe0*/  IMAD R86, R86, 0x1400, R228 ;  /* 0x0000140056567824 */ /* 0x000fc800078e02e4 */
[----:B------:R-:W-:-:S04]  /*6ff0*/  IMAD.IADD R85, R86, 0x1, R85 ;  /* 0x0000000156557824 */ /* 0x000fc800078e0255 */
[----:B------:R-:W-:Y:S02]  /*7000*/  IMAD R88, R17, 0x5000, R85 ;  /* 0x0000500011587824 */ /* 0x000fe400078e0255 */
[----:B------:R-:W0:Y:S02]  /*7010*/  LDS.128 R84, [R84+0x24400] ;  /* 0x0244000054547984 */ /* 0x000e240000000c00 */
[----:B------:R-:W-:-:S06]  /*7020*/  IMAD R88, R88, 0x2, R16 ;  /* 0x0000000258587824 */ /* 0x000fcc00078e0210 */
[----:B------:R-:W2:Y:S01]  /*7030*/  LDS.128 R88, [R88+0x24400] ;  /* 0x0244000058587984 */ /* 0x000ea20000000c00 */
[----:B------:R-:W-:Y:S05]  /*7040*/  @P6 BRA `(.L_x_2948) ;  /* 0x00000004006c6947 */ /* 0x000fea0003800000 */
[----:B--2---:R-:W-:Y:S01]  /*7050*/  IMAD.MOV.U32 R159, RZ, RZ, R89 ;  /* 0x000000ffff9f7224 */ /* 0x004fe200078e0059 */
[----:B0-----:R-:W-:Y:S01]  /*7060*/  MOV R89, R85 ;  /* 0x0000005500597202 */ /* 0x001fe20000000f00 */
[----:B------:R-:W-:Y:S01]  /*7070*/  HADD2.F32 R160, -RZ, R160.H0_H0 ;  /* 0x200000a0ffa07230 */ /* 0x000fe20000004100 */
[----:B------:R-:W-:Y:S01]  /*7080*/  SHF.R.U64 R48, R48, 0x10, R49 ;  /* 0x0000001030307819 */ /* 0x000fe20000001231 */
[----:B------:R-:W-:Y:S01]  /*7090*/  HADD2.F32 R85, -RZ, R161.H0_H0 ;  /* 0x200000a1ff557230 */ /* 0x000fe20000004100 */
[----:B------:R-:W-:Y:S01]  /*70a0*/  SHF.R.U64 R40, R40, 0x10, R41 ;  /* 0x0000001028287819 */ /* 0x000fe20000001229 */
[----:B------:R-:W-:Y:S01]  /*70b0*/  HADD2.F32 R157, -RZ, R159.H0_H0 ;  /* 0x2000009fff9d7230 */ /* 0x000fe20000004100 */
[----:B------:R-:W-:Y:S01]  /*70c0*/  SHF.R.U64 R50, R50, 0x10, R51 ;  /* 0x0000001032327819 */ /* 0x000fe20000001233 */
[--C-:B------:R-:W-:Y:S01]  /*70d0*/  HADD2.F32 R158, -RZ, R89.reuse.H0_H0 ;  /* 0x20000059ff9e7230 */ /* 0x100fe20000004100 */
[----:B------:R-:W-:Y:S01]  /*70e0*/  SHF.R.U64 R42, R42, 0x10, R43 ;  /* 0x000000102a2a7819 */ /* 0x000fe2000000122b */
[----:B------:R-:W-:-:S02]  /*70f0*/  HADD2.F32 R89, -RZ, R89.H1_H1 ;  /* 0x30000059ff597230 */ /* 0x000fc40000004100 */
[CC--:B------:R-:W-:Y:S01]  /*7100*/  FMUL.FTZ R161, R157.reuse, R160.reuse ;  /* 0x000000a09da17220 */ /* 0x0c0fe20000410000 */
[----:B------:R-:W-:Y:S02]  /*7110*/  HADD2.F32 R162, -RZ, R162.H0_H0 ;  /* 0x200000a2ffa27230 */ /* 0x000fe40000004100 */
        /* <DEDUP_REMOVED lines=8> */
[----:B------:R-:W-:-:S02]  /*71a0*/  HADD2.F32 R49, -RZ, R88.H0_H0 ;  /* 0x20000058ff317230 */ /* 0x000fc40000004100 */
[----:B------:R-:W-:Y:S02]  /*71b0*/  HADD2.F32 R160, -RZ, R160.H0_H0 ;  /* 0x200000a0ffa07230 */ /* 0x000fe40000004100 */
[----:B------:R-:W-:Y:S02]  /*71c0*/  HADD2.F32 R159, -RZ, R159.H0_H0 ;  /* 0x2000009fff9f7230 */ /* 0x000fe40000004100 */
[----:B------:R-:W-:Y:S02]  /*71d0*/  HADD2.F32 R88, -RZ, R88.H1_H1 ;  /* 0x30000058ff587230 */ /* 0x000fe40000004100 */
[-C--:B------:R-:W-:Y:S01]  /*71e0*/  FMUL.FTZ R161, R85, R160.reuse ;  /* 0x000000a055a17220 */ /* 0x080fe20000410000 */
[C---:B------:R-:W-:Y:S01]  /*71f0*/  FMUL.FTZ R160, R89.reuse, R160 ;  /* 0x000000a059a07220 */ /* 0x040fe20000410000 */
[----:B------:R-:W-:Y:S02]  /*7200*/  HADD2.F32 R40, -RZ, R40.H0_H0 ;  /* 0x20000028ff287230 */ /* 0x000fe40000004100 */
[-C--:B------:R-:W-:Y:S01]  /*7210*/  FFMA.FTZ R89, R89, R159.reuse, -R161 ;  /* 0x0000009f59597223 */ /* 0x080fe200000108a1 */
[----:B------:R-:W-:Y:S01]  /*7220*/  FFMA.FTZ R85, R85, R159, R160 ;  /* 0x0000009f55557223 */ /* 0x000fe200000100a0 */
[----:B------:R-:W-:-:S02]  /*7230*/  IMAD.MOV.U32 R159, RZ, RZ, R91 ;  /* 0x000000ffff9f7224 */ /* 0x000fc400078e005b */
[----:B------:R-:W-:Y:S01]  /*7240*/  FMUL.FTZ R41, R88, R48 ;  /* 0x0000003058297220 */ /* 0x000fe20000410000 */
[----:B------:R-:W-:Y:S01]  /*7250*/  HADD2.F32 R91, -RZ, R87.H0_H0 ;  /* 0x20000057ff5b7230 */ /* 0x000fe20000004100 */
[----:B------:R-:W-:Y:S01]  /*7260*/  F2FP.F16.F32.PACK_AB R89, R89, R158 ;  /* 0x0000009e5959723e */ /* 0x000fe200000000ff */
[----:B------:R-:W-:Y:S01]  /*7270*/  HADD2.F32 R161, -RZ, R163.H0_H0 ;  /* 0x200000a3ffa17230 */ /* 0x000fe20000004100 */
[----:B------:R-:W-:Y:S01]  /*7280*/  F2FP.F16.F32.PACK_AB R157, R85, R157 ;  /* 0x0000009d559d723e */ /* 0x000fe200000000ff */
[--C-:B------:R-:W-:Y:S02]  /*7290*/  HADD2.F32 R160, -RZ, R159.reuse.H0_H0 ;  /* 0x2000009fffa07230 */ /* 0x100fe40000004100 */
[----:B------:R-:W-:Y:S02]  /*72a0*/  HADD2.F32 R159, -RZ, R159.H1_H1 ;  /* 0x3000009fff9f7230 */ /* 0x000fe40000004100 */
[----:B------:R-:W-:Y:S02]  /*72b0*/  HADD2.F32 R87, -RZ, R87.H1_H1 ;  /* 0x30000057ff577230 */ /* 0x000fe40000004100 */
[-C--:B------:R-:W-:Y:S01]  /*72c0*/  FMUL.FTZ R163, R160, R162.reuse ;  /* 0x000000a2a0a37220 */ /* 0x080fe20000410000 */
[----:B------:R-:W-:Y:S01]  /*72d0*/  FMUL.FTZ R162, R91, R162 ;  /* 0x000000a25ba27220 */ /* 0x000fe20000410000 */
[----:B------:R-:W-:-:S02]  /*72e0*/  HADD2.F32 R50, -RZ, R50.H0_H0 ;  /* 0x20000032ff327230 */ /* 0x000fc40000004100 */
[-C--:B------:R-:W-:Y:S01]  /*72f0*/  FFMA.FTZ R91, R91, R161.reuse, -R163 ;  /* 0x000000a15b5b7223 */ /* 0x080fe200000108a3 */
[----:B------:R-:W-:Y:S01]  /*7300*/  FFMA.FTZ R162, R160, R161, R162 ;  /* 0x000000a1a0a27223 */ /* 0x000fe200000100a2 */
[----:B------:R-:W-:Y:S01]  /*7310*/  SHF.R.U32.HI R160, RZ, 0x10, R51 ;  /* 0x00000010ffa07819 */ /* 0x000fe20000011633 */
[--C-:B------:R-:W-:Y:S01]  /*7320*/  HADD2.F32 R51, -RZ, R86.reuse.H0_H0 ;  /* 0x20000056ff337230 */ /* 0x100fe20000004100 */
[----:B------:R-:W-:Y:S01]  /*7330*/  SHF.R.U32.HI R161, RZ, 0x10, R43 ;  /* 0x00000010ffa17819 */ /* 0x000fe2000001162b */
[----:B------:R-:W-:Y:S02]  /*7340*/  HADD2.F32 R86, -RZ, R86.H1_H1 ;  /* 0x30000056ff567230 */ /* 0x000fe40000004100 */
[----:B------:R-:W-:Y:S02]  /*7350*/  HADD2.F32 R160, -RZ, R160.H0_H0 ;  /* 0x200000a0ffa07230 */ /* 0x000fe40000004100 */
[----:B------:R-:W-:Y:S02]  /*7360*/  HADD2.F32 R161, -RZ, R161.H0_H0 ;  /* 0x200000a1ffa17230 */ /* 0x000fe40000004100 */
[----:B------:R-:W-:-:S02]  /*7370*/  HADD2.F32 R42, -RZ, R42.H0_H0 ;  /* 0x2000002aff2a7230 */ /* 0x000fc40000004100 */
[-C--:B------:R-:W-:Y:S01]  /*7380*/  FMUL.FTZ R163, R159, R160.reuse ;  /* 0x000000a09fa37220 */ /* 0x080fe20000410000 */
[C---:B------:R-:W-:Y:S01]  /*7390*/  FMUL.FTZ R160, R87.reuse, R160 ;  /* 0x000000a057a07220 */ /* 0x040fe20000410000 */
[----:B------:R-:W-:Y:S01]  /*73a0*/  IMAD.MOV.U32 R85, RZ, RZ, R89 ;  /* 0x000000ffff557224 */ /* 0x000fe200078e0059 */
[----:B------:R-:W-:Y:S01]  /*73b0*/  MOV R89, R157 ;  /* 0x0000009d00597202 */ /* 0x000fe20000000f00 */
[-C--:B------:R-:W-:Y:S01]  /*73c0*/  FFMA.FTZ R163, R87, R161.reuse, -R163 ;  /* 0x000000a157a37223 */ /* 0x080fe200000108a3 */
[----:B------:R-:W-:Y:S01]  /*73d0*/  FFMA.FTZ R160, R159, R161, R160 ;  /* 0x000000a19fa07223 */ /* 0x000fe200000100a0 */
[--C-:B------:R-:W-:Y:S02]  /*73e0*/  HADD2.F32 R159, -RZ, R84.reuse.H0_H0 ;  /* 0x20000054ff9f7230 */ /* 0x100fe40000004100 */
[----:B------:R-:W-:Y:S01]  /*73f0*/  FMUL.FTZ R161, R49, R164 ;  /* 0x000000a431a17220 */ /* 0x000fe20000410000 */
[----:B------:R-:W-:Y:S01]  /*7400*/  HADD2.F32 R84, -RZ, R84.H1_H1 ;  /* 0x30000054ff547230 */ /* 0x000fe20000004100 */
[----:B------:R-:W-:Y:S01]  /*7410*/  F2FP.F16.F32.PACK_AB R91, R163, R91 ;  /* 0x0000005ba35b723e */ /* 0x000fe200000000ff */
[----:B------:R-:W-:-:S02]  /*7420*/  HADD2.F32 R87, -RZ, R180.H1_H1 ;  /* 0x300000b4ff577230 */ /* 0x000fc40000004100 */
[C---:B------:R-:W-:Y:S01]  /*7430*/  FMUL.FTZ R164, R159.reuse, R164 ;  /* 0x000000a49fa47220 */ /* 0x040fe20000410000 */
[----:B------:R-:W-:Y:S01]  /*7440*/  F2FP.F16.F32.PACK_AB R160, R160, R162 ;  /* 0x000000a2a0a0723e */ /* 0x000fe200000000ff */
[C---:B------:R-:W-:Y:S01]  /*7450*/  FMUL.FTZ R48, R84.reuse, R48 ;  /* 0x0000003054307220 */ /* 0x040fe20000410000 */
[-C--:B------:R-:W-:Y:S01]  /*7460*/  FFMA.FTZ R41, R84, R40.reuse, -R41 ;  /* 0x0000002854297223 */ /* 0x080fe20000010829 */
[-C--:B------:R-:W-:Y:S01]  /*7470*/  FFMA.FTZ R161, R159, R87.reuse, -R161 ;  /* 0x000000579fa17223 */ /* 0x080fe200000108a1 */
[----:B------:R-:W-:Y:S01]  /*7480*/  FFMA.FTZ R164, R49, R87, R164 ;  /* 0x0000005731a47223 */ /* 0x000fe200000100a4 */
[----:B------:R-:W-:Y:S01]  /*7490*/  FFMA.FTZ R48, R88, R40, R48 ;  /* 0x0000002858307223 */ /* 0x000fe20000010030 */
[----:B------:R-:W-:Y:S02]  /*74a0*/  HADD2.F32 R87, -RZ, R181.H0_H0 ;  /* 0x200000b5ff577230 */ /* 0x000fe40000004100 */
[----:B------:R-:W-:Y:S01]  /*74b0*/  HADD2.F32 R40, -RZ, R90.H0_H0 ;  /* 0x2000005aff287230 */ /* 0x000fe20000004100 */
[----:B------:R-:W-:Y:S01]  /*74c0*/  F2FP.F16.F32.PACK_AB R41, R41, R161 ;  /* 0x000000a12929723e */ /* 0x000fe200000000ff */
[----:B------:R-:W-:Y:S01]  /*74d0*/  HADD2.F32 R49, -RZ, R180.H0_H0 ;  /* 0x200000b4ff317230 */ /* 0x000fe20000004100 */
[----:B------:R-:W-:Y:S01]  /*74e0*/  F2FP.F16.F32.PACK_AB R48, R48, R164 ;  /* 0x000000a43030723e */ /* 0x000fe200000000ff */
[----:B------:R-:W-:-:S02]  /*74f0*/  HADD2.F32 R90, -RZ, R90.H1_H1 ;  /* 0x3000005aff5a7230 */ /* 0x000fc40000004100 */
[CC--:B------:R-:W-:Y:S01]  /*7500*/  FMUL.FTZ R84, R40.reuse, R87.reuse ;  /* 0x0000005728547220 */ /* 0x0c0fe20000410000 */
[C---:B------:R-:W-:Y:S01]  /*7510*/  FMUL.FTZ R87, R51.reuse, R87 ;  /* 0x0000005733577220 */ /* 0x040fe20000410000 */
[----:B------:R-:W-:Y:S02]  /*7520*/  IMAD.MOV.U32 R88, RZ, RZ, R48 ;  /* 0x000000ffff587224 */ /* 0x000fe400078e0030 */
[-C--:B------:R-:W-:Y:S01]  /*7530*/  FFMA.FTZ R84, R51, R49.reuse, -R84 ;  /* 0x0000003133547223 */ /* 0x080fe20000010854 */
[----:B------:R-:W-:Y:S01]  /*7540*/  FFMA.FTZ R87, R40, R49, R87 ;  /* 0x0000003128577223 */ /* 0x000fe20000010057 */
[-C--:B------:R-:W-:Y:S01]  /*7550*/  FMUL.FTZ R40, R90, R50.reuse ;  /* 0x000000325a287220 */ /* 0x080fe20000410000 */
[----:B------:R-:W-:-:S03]  /*7560*/  FMUL.FTZ R50, R86, R50 ;  /* 0x0000003256327220 */ /* 0x000fc60000410000 */
[-C--:B------:R-:W-:Y:S01]  /*7570*/  FFMA.FTZ R40, R86, R42.reuse, -R40 ;  /* 0x0000002a56287223 */ /* 0x080fe20000010828 */
[----:B------:R-:W-:-:S04]  /*7580*/  FFMA.FTZ R50, R90, R42, R50 ;  /* 0x0000002a5a327223 */ /* 0x000fc80000010032 */
[----:B------:R-:W-:Y:S01]  /*7590*/  F2FP.F16.F32.PACK_AB R40, R40, R84 ;  /* 0x000000542828723e */ /* 0x000fe200000000ff */
[----:B------:R-:W-:Y:S01]  /*75a0*/  IMAD.MOV.U32 R84, RZ, RZ, R41 ;  /* 0x000000ffff547224 */ /* 0x000fe200078e0029 */
[----:B------:R-:W-:Y:S01]  /*75b0*/  F2FP.F16.F32.PACK_AB R50, R50, R87 ;  /* 0x000000573232723e */ /* 0x000fe200000000ff */
[----:B------:R-:W-:Y:S02]  /*75c0*/  IMAD.MOV.U32 R87, RZ, RZ, R91 ;  /* 0x000000ffff577224 */ /* 0x000fe400078e005b */
[----:B------:R-:W-:Y:S02]  /*75d0*/  IMAD.MOV.U32 R86, RZ, RZ, R40 ;  /* 0x000000ffff567224 */ /* 0x000fe400078e0028 */
[----:B------:R-:W-:Y:S02]  /*75e0*/  IMAD.MOV.U32 R90, RZ, RZ, R50 ;  /* 0x000000ffff5a7224 */ /* 0x000fe400078e0032 */
[----:B------:R-:W-:-:S07]  /*75f0*/  IMAD.MOV.U32 R91, RZ, RZ, R160 ;  /* 0x000000ffff5b7224 */ /* 0x000fce00078e00a0 */
.L_x_2948:
[----:B------:R-:W-:Y:S05]  /*7600*/  BSYNC B3 ;  /* 0x0000000000037941 */ /* 0x000fea0003800000 */
.L_x_2947:
[----:B------:R-:W-:Y:S02]  /*7610*/  ULDC.64 UR4, c[0x0][0x208] ;  /* 0x0000820000047ab9 */ /* 0x000fe40000000a00 */
[----:B0-----:R0:W-:Y:S04]  /*7620*/  STG.E.128 desc[UR4][R138.64], R84 ;  /* 0x000000548a007986 */ /* 0x0011e8000c101d04 */
[----:B--2---:R0:W-:Y:S02]  /*7630*/  @!P5 STG.E.128 desc[UR4][R140.64], R88 ;  /* 0x000000588c00d986 */ /* 0x0041e4000c101d04 */
.L_x_2946:
[----:B------:R-:W-:Y:S05]  /*7640*/  BSYNC B2 ;  /* 0x0000000000027941 */ /* 0x000fea0003800000 */
.L_x_2945:
[----:B------:R-:W-:-:S13]  /*7650*/  ISETP.NE.AND P5, PT, R10, RZ, PT ;  /* 0x000000ff0a00720c */ /* 0x000fda0003fa5270 */
[----:B------:R-:W-:Y:S05]  /*7660*/  @!P5 BRA `(.L_x_2944) ;  /* 0x000000080004d947 */ /* 0x000fea0003800000 */
[----:B------:R-:W-:Y:S01]  /*7670*/  SEL R40, R118, R146, !P1 ;  /* 0x0000009276287207 */ /* 0x000fe20004800000 */
[----:B------:R-:W-:Y:S01]  /*7680*/  IMAD.SHL.U32 R50, R212, 0x40, RZ ;  /* 0x00000040d4327824 */ /* 0x000fe200078e00ff */
[----:B------:R-:W-:Y:S01]  /*7690*/  IADD3 R43, P5, P6, R96, R136, R11 ;  /* 0x00000088602b7210 */ /* 0x000fe20007ebe00b */
[----:B------:R-:W-:Y:S01]  /*76a0*/  BSSY B2, `(.L_x_2949) ;  /* 0x000007a000027945 */ /* 0x000fe20003800000 */
[----:B------:R-:W-:Y:S02]  /*76b0*/  SHF.R.S32.HI R41, RZ, 0x1f, R40 ;  /* 0x0000001fff297819 */ /* 0x000fe40000011428 */
[----:B------:R-:W-:Y:S02]  /*76c0*/  IADD3.X R42, R92, R156, R6, P5, P6 ;  /* 0x0000009c5c2a7210 */ /* 0x000fe40002fec406 */
[----:B------:R-:W-:Y:S02]  /*76d0*/  LEA.HI R41, R41, R40, RZ, 0x4 ;  /* 0x0000002829297211 */ /* 0x000fe400078f20ff */
[----:B------:R-:W-:-:S02]  /*76e0*/  P2R R48, PR, RZ, 0x1 ;  /* 0x00000001ff307803 */ /* 0x000fc40000000000 */
[----:B------:R-:W-:-:S04]  /*76f0*/  LEA.HI.SX32 R41, R41, R12, 0x1c ;  /* 0x0000000c29297211 */ /* 0x000fc800078fe2ff */
[----:B------:R-:W-:-:S04]  /*7700*/  SHF.L.U32 R40, R41, 0x3, RZ ;  /* 0x0000000329287819 */ /* 0x000fc800000006ff */
[----:B------:R-:W-:-:S13]  /*7710*/  ISETP.GE.AND P5, PT, R40, R144, PT ;  /* 0x000000902800720c */ /* 0x000fda0003fa6270 */
[--C-:B------:R-:W-:Y:S02]  /*7720*/  @!P5 SHF.R.S32.HI R49, RZ, 0x1f, R40.reuse ;  /* 0x0000001fff31d819 */ /* 0x100fe40000011428 */
[----:B------:R-:W-:Y:S02]  /*7730*/  @!P5 IADD3 R136, P0, P6, R96, R136, R40 ;  /* 0x000000886088d210 */ /* 0x000fe40007e1e028 */
[----:B------:R-:W-:Y:S02]  /*7740*/  LOP3.LUT R40, R40, 0x38, RZ, 0xc0, !PT ;  /* 0x0000003828287812 */ /* 0x000fe400078ec0ff */
[----:B------:R-:W-:Y:S02]  /*7750*/  @!P5 IADD3.X R156, R92, R156, R49, P0, P6 ;  /* 0x0000009c5c9cd210 */ /* 0x000fe400007ec431 */
[----:B0-----:R-:W-:Y:S02]  /*7760*/  LEA R84, P6, R43, R116, 0x1 ;  /* 0x000000742b547211 */ /* 0x001fe400078c08ff */
[----:B------:R-:W-:-:S02]  /*7770*/  LOP3.LUT R40, R40, 0x1c0, R50, 0xf8, !PT ;  /* 0x000001c028287812 */ /* 0x000fc400078ef832 */
[----:B------:R-:W-:Y:S02]  /*7780*/  LEA.HI.X R85, R43, R117, R42, 0x1, P6 ;  /* 0x000000752b557211 */ /* 0x000fe400030f0c2a */
[----:B------:R-:W-:Y:S02]  /*7790*/  SHF.R.S32.HI R42, RZ, 0x1f, R41 ;  /* 0x0000001fff2a7819 */ /* 0x000fe40000011429 */
[----:B------:R-:W-:Y:S02]  /*77a0*/  LOP3.LUT R40, R40, R229, RZ, 0x3c, !PT ;  /* 0x000000e528287212 */ /* 0x000fe400078e3cff */
[----:B------:R-:W-:Y:S02]  /*77b0*/  LEA.HI R42, R42, R41, RZ, 0x3 ;  /* 0x000000292a2a7211 */ /* 0x000fe400078f18ff */
[----:B------:R-:W-:Y:S02]  /*77c0*/  ISETP.NE.AND P0, PT, R48, RZ, PT ;  /* 0x000000ff3000720c */ /* 0x000fe40003f05270 */
[----:B------:R-:W-:-:S02]  /*77d0*/  SHF.R.S32.HI R42, RZ, 0x3, R42 ;  /* 0x00000003ff2a7819 */ /* 0x000fc4000001142a */
[----:B------:R-:W-:-:S03]  /*77e0*/  @!P5 LEA R86, P6, R136, R116, 0x1 ;  /* 0x000000748856d211 */ /* 0x000fc600078c08ff */
[----:B------:R-:W-:Y:S01]  /*77f0*/  IMAD R42, R42, 0x1400, R228 ;  /* 0x000014002a2a7824 */ /* 0x000fe200078e02e4 */
[----:B------:R-:W-:Y:S02]  /*7800*/  @!P5 LEA.HI.X R87, R136, R117, R156, 0x1, P6 ;  /* 0x000000758857d211 */ /* 0x000fe400030f0c9c */
[----:B------:R-:W-:Y:S01]  /*7810*/  ISETP.GE.AND P6, PT, R213, R115, PT ;  /* 0x00000073d500720c */ /* 0x000fe20003fc6270 */
[----:B------:R-:W-:Y:S02]  /*7820*/  IMAD.IADD R42, R42, 0x1, R40 ;  /* 0x000000012a2a7824 */ /* 0x000fe400078e0228 */
[C---:B------:R-:W-:Y:S02]  /*7830*/  IMAD R40, R17.reuse, 0x5000, R135 ;  /* 0x0000500011287824 */ /* 0x040fe400078e0287 */
[----:B------:R-:W-:Y:S02]  /*7840*/  IMAD R48, R17, 0x5000, R42 ;  /* 0x0000500011307824 */ /* 0x000fe400078e022a */
[----:B------:R-:W-:-:S02]  /*7850*/  IMAD R40, R40, 0x2, R16 ;  /* 0x0000000228287824 */ /* 0x000fc400078e0210 */
[----:B------:R-:W-:-:S04]  /*7860*/  IMAD R48, R48, 0x2, R16 ;  /* 0x0000000230307824 */ /* 0x000fc800078e0210 */
        /* <DEDUP_REMOVED lines=12> */
[----:B------:R-:W-:Y:S01]  /*7930*/  HADD2.F32 R44, -RZ, R44.H0_H0 ;  /* 0x2000002cff2c7230 */ /* 0x000fe20000004100 */
[----:B--2---:R-:W-:Y:S01]  /*7940*/  MOV R47, R49 ;  /* 0x00000031002f7202 */ /* 0x004fe20000000f00 */
[----:B------:R-:W-:Y:S01]  /*7950*/  IMAD.MOV.U32 R49, RZ, RZ, R51 ;  /* 0x000000ffff317224 */ /* 0x000fe200078e0033 */
[--C-:B------:R-:W-:Y:S01]  /*7960*/  SHF.R.U64 R38, R38, 0x10, R39.reuse ;  /* 0x0000001026267819 */ /* 0x100fe20000001227 */
[----:B------:R-:W-:Y:S01]  /*7970*/  IMAD.MOV.U32 R51, RZ, RZ, R50 ;  /* 0x000000ffff337224 */ /* 0x000fe200078e0032 */
[----:B------:R-:W-:Y:S01]  /*7980*/  SHF.R.U32.HI R39, RZ, 0x10, R39 ;  /* 0x00000010ff277819 */ /* 0x000fe20000011627 */
[----:B------:R-:W-:-:S02]  /*7990*/  HADD2.F32 R90, -RZ, R47.H0_H0 ;  /* 0x2000002fff5a7230 */ /* 0x000fc40000004100 */
[----:B------:R-:W-:Y:S02]  /*79a0*/  HADD2.F32 R91, -RZ, R47.H1_H1 ;  /* 0x3000002fff5b7230 */ /* 0x000fe40000004100 */
[----:B------:R-:W-:Y:S02]  /*79b0*/  HADD2.F32 R50, -RZ, R179.H0_H0 ;  /* 0x200000b3ff327230 */ /* 0x000fe40000004100 */
[--C-:B0-----:R-:W-:Y:S02]  /*79c0*/  HADD2.F32 R47, -RZ, R41.reuse.H0_H0 ;  /* 0x20000029ff2f7230 */ /* 0x101fe40000004100 */
[----:B------:R-:W-:Y:S02]  /*79d0*/  HADD2.F32 R41, -RZ, R41.H1_H1 ;  /* 0x30000029ff297230 */ /* 0x000fe40000004100 */
[CC--:B------:R-:W-:Y:S01]  /*79e0*/  FMUL.FTZ R88, R90.reuse, R50.reuse ;  /* 0x000000325a587220 */ /* 0x0c0fe20000410000 */
[----:B------:R-:W-:Y:S02]  /*79f0*/  HADD2.F32 R46, -RZ, R46.H0_H0 ;  /* 0x2000002eff2e7230 */ /* 0x000fe40000004100 */
[----:B------:R-:W-:Y:S01]  /*7a00*/  FMUL.FTZ R137, R47, R50 ;  /* 0x000000322f897220 */ /* 0x000fe20000410000 */
[-C--:B------:R-:W-:Y:S01]  /*7a10*/  FMUL.FTZ R50, R91, R44.reuse ;  /* 0x0000002c5b327220 */ /* 0x080fe20000410000 */
[-C--:B------:R-:W-:Y:S01]  /*7a20*/  FFMA.FTZ R88, R47, R89.reuse, -R88 ;  /* 0x000000592f587223 */ /* 0x080fe20000010858 */
[C---:B------:R-:W-:Y:S01]  /*7a30*/  FMUL.FTZ R44, R41.reuse, R44 ;  /* 0x0000002c292c7220 */ /* 0x040fe20000410000 */
[----:B------:R-:W-:Y:S01]  /*7a40*/  FFMA.FTZ R137, R90, R89, R137 ;  /* 0x000000595a897223 */ /* 0x000fe20000010089 */
[----:B------:R-:W-:Y:S01]  /*7a50*/  FFMA.FTZ R50, R41, R136, -R50 ;  /* 0x0000008829327223 */ /* 0x000fe20000010832 */
[----:B------:R-:W-:-:S02]  /*7a60*/  HADD2.F32 R89, -RZ, R49.H0_H0 ;  /* 0x20000031ff597230 */ /* 0x000fc40000004100 */
[----:B------:R-:W-:Y:S01]  /*7a70*/  FFMA.FTZ R44, R91, R136, R44 ;  /* 0x000000885b2c7223 */ /* 0x000fe2000001002c */
[----:B------:R-:W-:Y:S02]  /*7a80*/  HADD2.F32 R90, -RZ, R49.H1_H1 ;  /* 0x30000031ff5a7230 */ /* 0x000fe40000004100 */
[--C-:B------:R-:W-:Y:S01]  /*7a90*/  HADD2.F32 R41, -RZ, R178.reuse.H0_H0 ;  /* 0x200000b2ff297230 */ /* 0x100fe20000004100 */
[----:B------:R-:W-:Y:S01]  /*7aa0*/  F2FP.F16.F32.PACK_AB R50, R50, R88 ;  /* 0x000000583232723e */ /* 0x000fe200000000ff */
[----:B------:R-:W-:Y:S01]  /*7ab0*/  HADD2.F32 R49, -RZ, R43.H0_H0 ;  /* 0x2000002bff317230 */ /* 0x000fe20000004100 */
[----:B------:R-:W-:Y:S01]  /*7ac0*/  F2FP.F16.F32.PACK_AB R44, R44, R137 ;  /* 0x000000892c2c723e */ /* 0x000fe200000000ff */
[----:B------:R-:W-:Y:S02]  /*7ad0*/  HADD2.F32 R91, -RZ, R39.H0_H0 ;  /* 0x20000027ff5b7230 */ /* 0x000fe40000004100 */
[----:B------:R-:W-:Y:S01]  /*7ae0*/  FMUL.FTZ R39, R89, R41 ;  /* 0x0000002959277220 */ /* 0x000fe20000410000 */
[----:B------:R-:W-:-:S02]  /*7af0*/  HADD2.F32 R47, -RZ, R178.H1_H1 ;  /* 0x300000b2ff2f7230 */ /* 0x000fc40000004100 */
        /* <DEDUP_REMOVED lines=8> */
[----:B------:R-:W-:-:S02]  /*7b80*/  HADD2.F32 R43, -RZ, R177.H0_H0 ;  /* 0x200000b1ff2b7230 */ /* 0x000fc40000004100 */
[----:B------:R-:W-:Y:S02]  /*7b90*/  HADD2.F32 R89, -RZ, R48.H0_H0 ;  /* 0x20000030ff597230 */ /* 0x000fe40000004100 */
[----:B------:R-:W-:Y:S01]  /*7ba0*/  FFMA.FTZ R46, R90, R91, R46 ;  /* 0x0000005b5a2e7223 */ /* 0x000fe2000001002e */
[----:B------:R-:W-:Y:S01]  /*7bb0*/  HADD2.F32 R49, -RZ, R40.H0_H0 ;  /* 0x20000028ff317230 */ /* 0x000fe20000004100 */
[----:B------:R-:W-:Y:S01]  /*7bc0*/  F2FP.F16.F32.PACK_AB R39, R41, R39 ;  /* 0x000000272927723e */ /* 0x000fe200000000ff */
[----:B------:R-:W-:Y:S02]  /*7bd0*/  HADD2.F32 R48, -RZ, R48.H1_H1 ;  /* 0x30000030ff307230 */ /* 0x000fe40000004100 */
[----:B------:R-:W-:Y:S02]  /*7be0*/  HADD2.F32 R40, -RZ, R40.H1_H1 ;  /* 0x30000028ff287230 */ /* 0x000fe40000004100 */
[----:B------:R-:W-:Y:S01]  /*7bf0*/  FMUL.FTZ R91, R49, R43 ;  /* 0x0000002b315b7220 */ /* 0x000fe20000410000 */
[----:B------:R-:W-:-:S02]  /*7c00*/  HADD2.F32 R90, -RZ, R36.H0_H0 ;  /* 0x20000024ff5a7230 */ /* 0x000fc40000004100 */
[----:B------:R-:W-:Y:S01]  /*7c10*/  FMUL.FTZ R36, R89, R43 ;  /* 0x0000002b59247220 */ /* 0x000fe20000410000 */
[----:B------:R-:W-:Y:S02]  /*7c20*/  HADD2.F32 R47, -RZ, R177.H1_H1 ;  /* 0x300000b1ff2f7230 */ /* 0x000fe40000004100 */
[-C--:B------:R-:W-:Y:S01]  /*7c30*/  FMUL.FTZ R43, R48, R37.reuse ;  /* 0x00000025302b7220 */ /* 0x080fe20000410000 */
[----:B------:R-:W-:Y:S01]  /*7c40*/  FMUL.FTZ R37, R40, R37 ;  /* 0x0000002528257220 */ /* 0x000fe20000410000 */
[----:B------:R-:W-:Y:S01]  /*7c50*/  F2FP.F16.F32.PACK_AB R46, R46, R136 ;  /* 0x000000882e2e723e */ /* 0x000fe200000000ff */
[----:B------:R-:W-:Y:S02]  /*7c60*/  IMAD.MOV.U32 R41, RZ, RZ, R50 ;  /* 0x000000ffff297224 */ /* 0x000fe400078e0032 */
[-C--:B------:R-:W-:Y:S01]  /*7c70*/  FFMA.FTZ R36, R49, R47.reuse, -R36 ;  /* 0x0000002f31247223 */ /* 0x080fe20000010824 */
[----:B------:R-:W-:Y:S01]  /*7c80*/  FFMA.FTZ R91, R89, R47, R91 ;  /* 0x0000002f595b7223 */ /* 0x000fe2000001005b */
[----:B------:R-:W-:Y:S01]  /*7c90*/  FFMA.FTZ R48, R48, R90, R37 ;  /* 0x0000005a30307223 */ /* 0x000fe20000010025 */
[----:B------:R-:W-:-:S02]  /*7ca0*/  HADD2.F32 R37, -RZ, R176.H0_H0 ;  /* 0x200000b0ff257230 */ /* 0x000fc40000004100 */
[----:B------:R-:W-:Y:S01]  /*7cb0*/  FFMA.FTZ R43, R40, R90, -R43 ;  /* 0x0000005a282b7223 */ /* 0x000fe2000001082b */
[--C-:B------:R-:W-:Y:S02]  /*7cc0*/  HADD2.F32 R49, -RZ, R51.reuse.H0_H0 ;  /* 0x20000033ff317230 */ /* 0x100fe40000004100 */
[--C-:B------:R-:W-:Y:S01]  /*7cd0*/  HADD2.F32 R47, -RZ, R42.reuse.H0_H0 ;  /* 0x2000002aff2f7230 */ /* 0x100fe20000004100 */
[----:B------:R-:W-:Y:S01]  /*7ce0*/  F2FP.F16.F32.PACK_AB R48, R48, R91 ;  /* 0x0000005b3030723e */ /* 0x000fe200000000ff */
[----:B------:R-:W-:Y:S01]  /*7cf0*/  HADD2.F32 R51, -RZ, R51.H1_H1 ;  /* 0x30000033ff337230 */ /* 0x000fe20000004100 */
[----:B------:R-:W-:Y:S01]  /*7d00*/  F2FP.F16.F32.PACK_AB R36, R43, R36 ;  /* 0x000000242b24723e */ /* 0x000fe200000000ff */
[----:B------:R-:W-:Y:S02]  /*7d10*/  HADD2.F32 R42, -RZ, R42.H1_H1 ;  /* 0x3000002aff2a7230 */ /* 0x000fe40000004100 */
[----:B------:R-:W-:Y:S01]  /*7d20*/  FMUL.FTZ R90, R47, R37 ;  /* 0x000000252f5a7220 */ /* 0x000fe20000410000 */
[----:B------:R-:W-:-:S02]  /*7d30*/  HADD2.F32 R89, -RZ, R38.H0_H0 ;  /* 0x20000026ff597230 */ /* 0x000fc40000004100 */
[----:B------:R-:W-:Y:S01]  /*7d40*/  FMUL.FTZ R38, R49, R37 ;  /* 0x0000002531267220 */ /* 0x000fe20000410000 */
[----:B------:R-:W-:Y:S02]  /*7d50*/  HADD2.F32 R40, -RZ, R176.H1_H1 ;  /* 0x300000b0ff287230 */ /* 0x000fe40000004100 */
[-C--:B------:R-:W-:Y:S01]  /*7d60*/  FMUL.FTZ R37, R51, R45.reuse ;  /* 0x0000002d33257220 */ /* 0x080fe20000410000 */
[C---:B------:R-:W-:Y:S01]  /*7d70*/  FMUL.FTZ R45, R42.reuse, R45 ;  /* 0x0000002d2a2d7220 */ /* 0x040fe20000410000 */
[----:B------:R-:W-:Y:S02]  /*7d80*/  IMAD.MOV.U32 R43, RZ, RZ, R39 ;  /* 0x000000ffff2b7224 */ /* 0x000fe400078e0027 */
[-C--:B------:R-:W-:Y:S01]  /*7d90*/  FFMA.FTZ R38, R47, R40.reuse, -R38 ;  /* 0x000000282f267223 */ /* 0x080fe20000010826 */
[----:B------:R-:W-:Y:S01]  /*7da0*/  FFMA.FTZ R90, R49, R40, R90 ;  /* 0x00000028315a7223 */ /* 0x000fe2000001005a */
[-C--:B------:R-:W-:Y:S01]  /*7db0*/  FFMA.FTZ R37, R42, R89.reuse, -R37 ;  /* 0x000000592a257223 */ /* 0x080fe20000010825 */
[----:B------:R-:W-:Y:S01]  /*7dc0*/  FFMA.FTZ R45, R51, R89, R45 ;  /* 0x00000059332d7223 */ /* 0x000fe2000001002d */
[----:B------:R-:W-:Y:S01]  /*7dd0*/  IMAD.MOV.U32 R40, RZ, RZ, R36 ;  /* 0x000000ffff287224 */ /* 0x000fe200078e0024 */
[----:B------:R-:W-:Y:S01]  /*7de0*/  MOV R49, R44 ;  /* 0x0000002c00317202 */ /* 0x000fe20000000f00 */
[----:B------:R-:W-:Y:S01]  /*7df0*/  IMAD.MOV.U32 R51, RZ, RZ, R46 ;  /* 0x000000ffff337224 */ /* 0x000fe200078e002e */
[----:B------:R-:W-:-:S02]  /*7e00*/  F2FP.F16.F32.PACK_AB R37, R37, R38 ;  /* 0x000000262525723e */ /* 0x000fc400000000ff */
[----:B------:R-:W-:-:S03]  /*7e10*/  F2FP.F16.F32.PACK_AB R45, R45, R90 ;  /* 0x0000005a2d2d723e */ /* 0x000fc600000000ff */
[----:B------:R-:W-:Y:S02]  /*7e20*/  IMAD.MOV.U32 R42, RZ, RZ, R37 ;  /* 0x000000ffff2a7224 */ /* 0x000fe400078e0025 */
[----:B------:R-:W-:-:S07]  /*7e30*/  IMAD.MOV.U32 R50, RZ, RZ, R45 ;  /* 0x000000ffff327224 */ /* 0x000fce00078e002d */
.L_x_2950:
[----:B------:R-:W-:Y:S05]  /*7e40*/  BSYNC B2 ;  /* 0x0000000000027941 */ /* 0x000fea0003800000 */
.L_x_2949:
[----:B------:R-:W-:Y:S02]  /*7e50*/  ULDC.64 UR4, c[0x0][0x208] ;  /* 0x0000820000047ab9 */ /* 0x000fe40000000a00 */
[----:B0-----:R3:W-:Y:S04]  /*7e60*/  STG.E.128 desc[UR4][R84.64], R40 ;  /* 0x0000002854007986 */ /* 0x0017e8000c101d04 */
[----:B--2---:R3:W-:Y:S02]  /*7e70*/  @!P5 STG.E.128 desc[UR4][R86.64], R48 ;  /* 0x000000305600d986 */ /* 0x0047e4000c101d04 */
.L_x_2944:
[----:B------:R-:W-:Y:S05]  /*7e80*/  BSYNC B1 ;  /* 0x0000000000017941 */ /* 0x000fea0003800000 */
.L_x_2943:
[----:B------:R-:W-:Y:S04]  /*7e90*/  BSSY B1, `(.L_x_2951) ;  /* 0x00000fc000017945 */ /* 0x000fe80003800000 */
[----:B------:R-:W-:Y:S05]  /*7ea0*/  @P3 BRA `(.L_x_2952) ;  /* 0x0000000c00e83947 */ /* 0x000fea0003800000 */
[----:B------:R-:W-:Y:S01]  /*7eb0*/  ISETP.NE.AND P3, PT, R26, RZ, PT ;  /* 0x000000ff1a00720c */ /* 0x000fe20003f65270 */
[-C--:B--2---:R-:W-:Y:S01]  /*7ec0*/  IMAD R36, R147, R124.reuse, RZ ;  /* 0x0000007c93247224 */ /* 0x084fe200078e02ff */
[----:B------:R-:W-:Y:S01]  /*7ed0*/  IADD3 R37, R212, 0x20, RZ ;  /* 0x00000020d4257810 */ /* 0x000fe20007ffe0ff */
[----:B------:R-:W-:Y:S04]  /*7ee0*/  BSSY B2, `(.L_x_2953) ;  /* 0x000007d000027945 */ /* 0x000fe80003800000 */
[----:B------:R-:W-:-:S04]  /*7ef0*/  IMAD.WIDE.U32 R44, R37, R124, R126 ;  /* 0x0000007c252c7225 */ /* 0x000fc800078e007e */
[----:B------:R-:W-:-:S04]  /*7f00*/  IMAD R37, R37, R125, R36 ;  /* 0x0000007d25257224 */ /* 0x000fc800078e0224 */
[----:B---3--:R-:W-:Y:S01]  /*7f10*/  IMAD.IADD R50, R45, 0x1, R37 ;  /* 0x000000012d327824 */ /* 0x008fe200078e0225 */
        /* <DEDUP_REMOVED lines=19> */
[----:B------:R-:W-:Y:S01]  /*8050*/  LOP3.LUT R42, R39, R43, RZ, 0x3c, !PT ;  /* 0x0000002b272a7212 */ /* 0x000fe200078e3cff */
[----:B------:R-:W-:Y:S01]  /*8060*/  IMAD R39, R17, 0x5000, R134 ;  /* 0x0000500011277824 */ /* 0x000fe200078e0286 */
[----:B------:R-:W-:-:S03]  /*8070*/  LEA R46, P5, R38, R116, 0x1 ;  /* 0x00000074262e7211 */ /* 0x000fc600078a08ff */
[----:B------:R-:W-:Y:S01]  /*8080*/  IMAD.IADD R42, R41, 0x1, R42 ;  /* 0x00000001292a7824 */ /* 0x000fe200078e022a */
[----:B------:R-:W-:Y:S01]  /*8090*/  LEA.HI.X R47, R38, R117, R40, 0x1, P5 ;  /* 0x00000075262f7211 */ /* 0x000fe200028f0c28 */
[----:B------:R-:W-:Y:S01]  /*80a0*/  IMAD R39, R39, 0x2, R16 ;  /* 0x0000000227277824 */ /* 0x000fe200078e0210 */
[----:B------:R-:W-:Y:S01]  /*80b0*/  @!P3 LEA R48, P5, R36, R116, 0x1 ;  /* 0x000000742430b211 */ /* 0x000fe200078a08ff */
[----:B------:R-:W-:-:S03]  /*80c0*/  IMAD R41, R17, 0x5000, R42 ;  /* 0x0000500011297824 */ /* 0x000fc600078e022a */
[----:B------:R-:W-:Y:S02]  /*80d0*/  @!P3 LEA.HI.X R49, R36, R117, R37, 0x1, P5 ;  /* 0x000000752431b211 */ /* 0x000fe400028f0c25 */
[----:B------:R-:W-:Y:S01]  /*80e0*/  LEA R40, R41, R16, 0x1 ;  /* 0x0000001029287211 */ /* 0x000fe200078e08ff */
[----:B------:R-:W2:Y:S01]  /*80f0*/  LDS.128 R36, [R39+0x24400] ;  /* 0x0244000027247984 */ /* 0x000ea20000000c00 */
[----:B------:R-:W-:-:S04]  /*8100*/  ISETP.GE.AND P5, PT, R18, R115, PT ;  /* 0x000000731200720c */ /* 0x000fc80003fa6270 */
[----:B------:R-:W3:Y:S09]  /*8110*/  LDS.128 R40, [R40+0x24400] ;  /* 0x0244000028287984 */ /* 0x000ef20000000c00 */
[----:B------:R-:W-:Y:S05]  /*8120*/  @P5 BRA `(.L_x_2956) ;  /* 0x0000000400505947 */ /* 0x000fea0003800000 */
[--C-:B------:R-:W-:Y:S01]  /*8130*/  SHF.R.U64 R51, R56, 0x10, R57.reuse ;  /* 0x0000001038337819 */ /* 0x100fe20000001239 */
[--C-:B0--3--:R-:W-:Y:S01]  /*8140*/  HADD2.F32 R85, -RZ, R41.reuse.H0_H0 ;  /* 0x20000029ff557230 */ /* 0x109fe20000004100 */
[----:B------:R-:W-:Y:S01]  /*8150*/  SHF.R.U32.HI R57, RZ, 0x10, R57 ;  /* 0x00000010ff397819 */ /* 0x000fe20000011639 */
[----:B------:R-:W-:Y:S01]  /*8160*/  HADD2.F32 R86, -RZ, R41.H1_H1 ;  /* 0x30000029ff567230 */ /* 0x000fe20000004100 */
[--C-:B------:R-:W-:Y:S01]  /*8170*/  SHF.R.U64 R56, R64, 0x10, R65.reuse ;  /* 0x0000001040387819 */ /* 0x100fe20000001241 */
[----:B------:R-:W-:Y:S01]  /*8180*/  HADD2.F32 R84, -RZ, R175.H0_H0 ;  /* 0x200000afff547230 */ /* 0x000fe20000004100 */
[----:B------:R-:W-:Y:S01]  /*8190*/  SHF.R.U32.HI R64, RZ, 0x10, R65 ;  /* 0x00000010ff407819 */ /* 0x000fe20000011641 */
[----:B--2---:R-:W-:Y:S01]  /*81a0*/  HADD2.F32 R41, -RZ, R37.H0_H0 ;  /* 0x20000025ff297230 */ /* 0x004fe20000004100 */
        /* <DEDUP_REMOVED lines=37> */
[----:B------:R-:W-:Y:S02]  /*8400*/  HADD2.F32 R39, -RZ, R36.H0_H0 ;  /* 0x20000024ff277230 */ /* 0x000fe40000004100 */
        /* <DEDUP_REMOVED lines=29> */
[----:B------:R-:W-:Y:S02]  /*85e0*/  F2FP.F16.F32.PACK_AB R67, R56, R67 ;  /* 0x000000433843723e */ /* 0x000fe400000000ff */
[----:B------:R-:W-:Y:S01]  /*85f0*/  F2FP.F16.F32.PACK_AB R36, R37, R43 ;  /* 0x0000002b2524723e */ /* 0x000fe200000000ff */
[----:B------:R-:W-:Y:S01]  /*8600*/  IMAD.MOV.U32 R37, RZ, RZ, R57 ;  /* 0x000000ffff257224 */ /* 0x000fe200078e0039 */
[----:B------:R-:W-:Y:S01]  /*8610*/  F2FP.F16.F32.PACK_AB R38, R41, R40 ;  /* 0x000000282926723e */ /* 0x000fe200000000ff */
[----:B------:R-:W-:Y:S01]  /*8620*/  IMAD.MOV.U32 R40, RZ, RZ, R67 ;  /* 0x000000ffff287224 */ /* 0x000fe200078e0043 */
[----:B------:R-:W-:Y:S01]  /*8630*/  F2FP.F16.F32.PACK_AB R39, R86, R59 ;  /* 0x0000003b5627723e */ /* 0x000fe200000000ff */
[----:B------:R-:W-:Y:S01]  /*8640*/  IMAD.MOV.U32 R41, RZ, RZ, R64 ;  /* 0x000000ffff297224 */ /* 0x000fe200078e0040 */
[----:B------:R-:W-:Y:S01]  /*8650*/  F2FP.F16.F32.PACK_AB R42, R42, R175 ;  /* 0x000000af2a2a723e */ /* 0x000fe200000000ff */
[----:B------:R-:W-:-:S07]  /*8660*/  IMAD.MOV.U32 R43, RZ, RZ, R66 ;  /* 0x000000ffff2b7224 */ /* 0x000fce00078e0042 */
.L_x_2956:
[----:B------:R-:W-:Y:S05]  /*8670*/  BSYNC B3 ;  /* 0x0000000000037941 */ /* 0x000fea0003800000 */
.L_x_2955:
[----:B------:R-:W-:Y:S02]  /*8680*/  ULDC.64 UR4, c[0x0][0x208] ;  /* 0x0000820000047ab9 */ /* 0x000fe40000000a00 */
[----:B--2---:R2:W-:Y:S04]  /*8690*/  STG.E.128 desc[UR4][R46.64], R36 ;  /* 0x000000242e007986 */ /* 0x0045e8000c101d04 */
[----:B---3--:R2:W-:Y:S02]  /*86a0*/  @!P3 STG.E.128 desc[UR4][R48.64], R40 ;  /* 0x000000283000b986 */ /* 0x0085e4000c101d04 */
.L_x_2954:
[----:B------:R-:W-:Y:S05]  /*86b0*/  BSYNC B2 ;  /* 0x0000000000027941 */ /* 0x000fea0003800000 */
.L_x_2953:
[----:B------:R-:W-:-:S13]  /*86c0*/  ISETP.NE.AND P3, PT, R10, RZ, PT ;  /* 0x000000ff0a00720c */ /* 0x000fda0003f65270 */
[----:B------:R-:W-:Y:S05]  /*86d0*/  @!P3 BRA `(.L_x_2952) ;  /* 0x0000000400dcb947 */ /* 0x000fea0003800000 */
[----:B--2---:R-:W-:Y:S01]  /*86e0*/  SEL R36, R118, R146, !P1 ;  /* 0x0000009276247207 */ /* 0x004fe20004800000 */
[----:B------:R-:W-:Y:S01]  /*86f0*/  BSSY B2, `(.L_x_2957) ;  /* 0x0000072000027945 */ /* 0x000fe20003800000 */
[----:B------:R-:W-:Y:S02]  /*8700*/  IADD3 R40, P3, P5, R96, R44, R11 ;  /* 0x0000002c60287210 */ /* 0x000fe40007d7e00b */
[----:B------:R-:W-:Y:S02]  /*8710*/  SHF.R.S32.HI R37, RZ, 0x1f, R36 ;  /* 0x0000001fff257819 */ /* 0x000fe40000011424 */
[----:B------:R-:W-:Y:S02]  /*8720*/  IADD3.X R41, R92, R50, R6, P3, P5 ;  /* 0x000000325c297210 */ /* 0x000fe40001fea406 */
[----:B------:R-:W-:Y:S02]  /*8730*/  LEA.HI R37, R37, R36, RZ, 0x4 ;  /* 0x0000002425257211 */ /* 0x000fe400078f20ff */
[----:B------:R-:W-:-:S02]  /*8740*/  SHF.R.U32.HI R46, RZ, 0x3, R224 ;  /* 0x00000003ff2e7819 */ /* 0x000fc400000116e0 */
[----:B------:R-:W-:-:S04]  /*8750*/  LEA.HI.SX32 R37, R37, R12, 0x1c ;  /* 0x0000000c25257211 */ /* 0x000fc800078fe2ff */
[----:B------:R-:W-:Y:S02]  /*8760*/  SHF.L.U32 R39, R37, 0x3, RZ ;  /* 0x0000000325277819 */ /* 0x000fe400000006ff */
[----:B------:R-:W-:Y:S02]  /*8770*/  SHF.R.S32.HI R36, RZ, 0x1f, R37 ;  /* 0x0000001fff247819 */ /* 0x000fe40000011425 */
[----:B------:R-:W-:Y:S02]  /*8780*/  ISETP.GE.AND P3, PT, R39, R144, PT ;  /* 0x000000902700720c */ /* 0x000fe40003f66270 */
[----:B------:R-:W-:-:S04]  /*8790*/  LEA.HI R36, R36, R37, RZ, 0x3 ;  /* 0x0000002524247211 */ /* 0x000fc800078f18ff */
[----:B------:R-:W-:Y:S02]  /*87a0*/  SHF.R.S32.HI R42, RZ, 0x3, R36 ;  /* 0x00000003ff2a7819 */ /* 0x000fe40000011424 */
[----:B------:R-:W-:-:S03]  /*87b0*/  LOP3.LUT R36, R224, 0x38, R39, 0xf8, !PT ;  /* 0x00000038e0247812 */ /* 0x000fc600078ef827 */
[----:B------:R-:W-:Y:S01]  /*87c0*/  IMAD R37, R42, 0x1400, R227 ;  /* 0x000014002a257824 */ /* 0x000fe200078e02e3 */
[----:B------:R-:W-:Y:S02]  /*87d0*/  LOP3.LUT R36, R36, R46, RZ, 0x3c, !PT ;  /* 0x0000002e24247212 */ /* 0x000fe400078e3cff */
[--C-:B------:R-:W-:Y:S02]  /*87e0*/  @!P3 SHF.R.S32.HI R43, RZ, 0x1f, R39.reuse ;  /* 0x0000001fff2bb819 */ /* 0x100fe40000011427 */
[----:B------:R-:W-:Y:S01]  /*87f0*/  @!P3 IADD3 R38, P5, P6, R96, R44, R39 ;  /* 0x0000002c6026b210 */ /* 0x000fe20007ebe027 */
[----:B------:R-:W-:Y:S02]  /*8800*/  IMAD.IADD R36, R37, 0x1, R36 ;  /* 0x0000000125247824 */ /* 0x000fe400078e0224 */
[C---:B------:R-:W-:Y:S01]  /*8810*/  IMAD R37, R17.reuse, 0x5000, R133 ;  /* 0x0000500011257824 */ /* 0x040fe200078e0285 */
[----:B------:R-:W-:Y:S01]  /*8820*/  @!P3 IADD3.X R50, R92, R50, R43, P5, P6 ;  /* 0x000000325c32b210 */ /* 0x000fe20002fec42b */
[----:B------:R-:W-:Y:S01]  /*8830*/  IMAD R39, R17, 0x5000, R36 ;  /* 0x0000500011277824 */ /* 0x000fe200078e0224 */
[----:B------:R-:W-:Y:S01]  /*8840*/  LEA R44, P5, R40, R116, 0x1 ;  /* 0x00000074282c7211 */ /* 0x000fe200078a08ff */
[----:B------:R-:W-:-:S03]  /*8850*/  IMAD R37, R37, 0x2, R16 ;  /* 0x0000000225257824 */ /* 0x000fc600078e0210 */
[----:B------:R-:W-:Y:S01]  /*8860*/  LEA.HI.X R45, R40, R117, R41, 0x1, P5 ;  /* 0x00000075282d7211 */ /* 0x000fe200028f0c29 */
[----:B------:R-:W-:Y:S01]  /*8870*/  IMAD R40, R39, 0x2, R16 ;  /* 0x0000000227287824 */ /* 0x000fe200078e0210 */
[----:B------:R-:W-:-:S04]  /*8880*/  @!P3 LEA R46, P5, R38, R116, 0x1 ;  /* 0x00000074262eb211 */ /* 0x000fc800078a08ff */
[----:B------:R-:W-:Y:S01]  /*8890*/  @!P3 LEA.HI.X R47, R38, R117, R50, 0x1, P5 ;  /* 0x00000075262fb211 */ /* 0x000fe200028f0c32 */
[----:B------:R-:W2:Y:S01]  /*88a0*/  LDS.128 R40, [R40+0x24400] ;  /* 0x0244000028287984 */ /* 0x000ea20000000c00 */
[----:B------:R-:W-:-:S03]  /*88b0*/  ISETP.GE.AND P5, PT, R213, R115, PT ;  /* 0x00000073d500720c */ /* 0x000fc60003fa6270 */
[----:B------:R-:W3:Y:S10]  /*88c0*/  LDS.128 R36, [R37+0x24400] ;  /* 0x0244000025247984 */ /* 0x000ef40000000c00 */
[----:B------:R-:W-:Y:S05]  /*88d0*/  @P5 BRA `(.L_x_2958) ;  /* 0x00000004004c5947 */ /* 0x000fea0003800000 */
[--C-:B------:R-:W-:Y:S01]  /*88e0*/  SHF.R.U64 R48, R52, 0x10, R53.reuse ;  /* 0x0000001034307819 */ /* 0x100fe20000001235 */
[----:B------:R-:W-:Y:S01]  /*88f0*/  HADD2.F32 R64, -RZ, R171.H1_H1 ;  /* 0x300000abff407230 */ /* 0x000fe20000004100 */
[----:B------:R-:W-:Y:S01]  /*8900*/  SHF.R.U32.HI R52, RZ, 0x10, R53 ;  /* 0x00000010ff347819 */ /* 0x000fe20000011635 */
[----:B--2---:R-:W-:Y:S01]  /*8910*/  IMAD.MOV.U32 R53, RZ, RZ, R41 ;  /* 0x000000ffff357224 */ /* 0x004fe200078e0029 */
[--C-:B------:R-:W-:Y:S01]  /*8920*/  SHF.R.U64 R49, R60, 0x10, R61.reuse ;  /* 0x000000103c317819 */ /* 0x100fe2000000123d */
[----:B------:R-:W-:Y:S01]  /*8930*/  HADD2.F32 R58, -RZ, R168.H0_H0 ;  /* 0x200000a8ff3a7230 */ /* 0x000fe20000004100 */
[----:B------:R-:W-:Y:S01]  /*8940*/  SHF.R.U32.HI R60, RZ, 0x10, R61 ;  /* 0x00000010ff3c7819 */ /* 0x000fe2000001163d */
[----:B------:R-:W-:Y:S01]  /*8950*/  HADD2.F32 R57, -RZ, R52.H0_H0 ;  /* 0x20000034ff397230 */ /* 0x000fe20000004100 */
[--C-:B------:R-:W-:Y:S01]  /*8960*/  SHF.R.U64 R50, R54, 0x10, R55.reuse ;  /* 0x0000001036327819 */ /* 0x100fe20000001237 */
[--C-:B------:R-:W-:Y:S01]  /*8970*/  HADD2.F32 R56, -RZ, R53.reuse.H1_H1 ;  /* 0x30000035ff387230 */ /* 0x100fe20000004100 */
[----:B------:R-:W-:Y:S01]  /*8980*/  SHF.R.U32.HI R54, RZ, 0x10, R55 ;  /* 0x00000010ff367819 */ /* 0x000fe20000011637 */
[----:B------:R-:W-:Y:S01]  /*8990*/  HADD2.F32 R55, -RZ, R53.H0_H0 ;  /* 0x20000035ff377230 */ /* 0x000fe20000004100 */
[----:B---3--:R-:W-:Y:S01]  /*89a0*/  MOV R41, R39 ;  /* 0x0000002700297202 */ /* 0x008fe20000000f00 */
[----:B------:R-:W-:Y:S01]  /*89b0*/  HADD2.F32 R39, -RZ, R37.H0_H0 ;  /* 0x20000025ff277230 */ /* 0x000fe20000004100 */
[----:B------:R-:W-:Y:S01]  /*89c0*/  SHF.R.U64 R51, R62, 0x10, R63 ;  /* 0x000000103e337819 */ /* 0x000fe2000000123f */
[----:B------:R-:W-:-:S02]  /*89d0*/  HADD2.F32 R60, -RZ, R60.H0_H0 ;  /* 0x2000003cff3c7230 */ /* 0x000fc40000004100 */
[-C--:B------:R-:W-:Y:S01]  /*89e0*/  FMUL.FTZ R52, R55, R64.reuse ;  /* 0x0000004037347220 */ /* 0x080fe20000410000 */
[----:B------:R-:W-:Y:S02]  /*89f0*/  HADD2.F32 R53, -RZ, R37.H1_H1 ;  /* 0x30000025ff357230 */ /* 0x000fe40000004100 */
[C---:B------:R-:W-:Y:S01]  /*8a00*/  FMUL.FTZ R64, R39.reuse, R64 ;  /* 0x0000004027407220 */ /* 0x040fe20000410000 */
[----:B------:R-:W-:Y:S01]  /*8a10*/  SHF.R.U32.HI R62, RZ, 0x10, R63 ;  /* 0x00000010ff3e7819 */ /* 0x000fe2000001163f */
[----:B------:R-:W-:Y:S01]  /*8a20*/  FMUL.FTZ R66, R56, R60 ;  /* 0x0000003c38427220 */ /* 0x000fe20000410000 */
[----:B------:R-:W-:Y:S01]  /*8a30*/  FFMA.FTZ R37, R39, R58, -R52 ;  /* 0x0000003a27257223 */ /* 0x000fe20000010834 */
[----:B------:R-:W-:Y:S01]  /*8a40*/  FMUL.FTZ R59, R53, R60 ;  /* 0x0000003c353b7220 */ /* 0x000fe20000410000 */
[----:B------:R-:W-:Y:S01]  /*8a50*/  FFMA.FTZ R39, R55, R58, R64 ;  /* 0x0000003a37277223 */ /* 0x000fe20000010040 */
[----:B------:R-:W-:Y:S02]  /*8a60*/  HADD2.F32 R64, -RZ, R170.H1_H1 ;  /* 0x300000aaff407230 */ /* 0x000fe40000004100 */
[----:B------:R-:W-:Y:S01]  /*8a70*/  FFMA.FTZ R52, R53, R57, -R66 ;  /* 0x0000003935347223 */ /* 0x000fe20000010842 */
[----:B------:R-:W-:-:S02]  /*8a80*/  HADD2.F32 R55, -RZ, R43.H0_H0 ;  /* 0x2000002bff377230 */ /* 0x000fc40000004100 */
[----:B------:R-:W-:Y:S01]  /*8a90*/  FFMA.FTZ R56, R56, R57, R59 ;  /* 0x0000003938387223 */ /* 0x000fe2000001003b */
[----:B------:R-:W-:Y:S02]  /*8aa0*/  HADD2.F32 R58, -RZ, R43.H1_H1 ;  /* 0x3000002bff3a7230 */ /* 0x000fe40000004100 */
[--C-:B------:R-:W-:Y:S01]  /*8ab0*/  HADD2.F32 R43, -RZ, R41.reuse.H0_H0 ;  /* 0x20000029ff2b7230 */ /* 0x100fe20000004100 */
[----:B------:R-:W-:Y:S01]  /*8ac0*/  F2FP.F16.F32.PACK_AB R37, R52, R37 ;  /* 0x000000253425723e */ /* 0x000fe200000000ff */
[----:B------:R-:W-:Y:S02]  /*8ad0*/  HADD2.F32 R62, -RZ, R62.H0_H0 ;  /* 0x2000003eff3e7230 */ /* 0x000fe40000004100 */
[----:B------:R-:W-:Y:S02]  /*8ae0*/  HADD2.F32 R53, -RZ, R41.H1_H1 ;  /* 0x30000029ff357230 */ /* 0x000fe40000004100 */
[----:B------:R-:W-:Y:S02]  /*8af0*/  HADD2.F32 R60, -RZ, R169.H0_H0 ;  /* 0x200000a9ff3c7230 */ /* 0x000fe40000004100 */
[----:B------:R-:W-:Y:S01]  /*8b00*/  FMUL.FTZ R66, R58, R62 ;  /* 0x0000003e3a427220 */ /* 0x000fe20000410000 */
[----:B------:R-:W-:-:S02]  /*8b10*/  HADD2.F32 R57, -RZ, R54.H0_H0 ;  /* 0x20000036ff397230 */ /* 0x000fc40000004100 */
[-C--:B------:R-:W-:Y:S01]  /*8b20*/  FMUL.FTZ R54, R55, R64.reuse ;  /* 0x0000004037367220 */ /* 0x080fe20000410000 */
[----:B------:R-:W-:Y:S01]  /*8b30*/  FMUL.FTZ R64, R43, R64 ;  /* 0x000000402b407220 */ /* 0x000fe20000410000 */
[----:B------:R-:W-:Y:S01]  /*8b40*/  FMUL.FTZ R59, R53, R62 ;  /* 0x0000003e353b7220 */ /* 0x000fe20000410000 */
[----:B------:R-:W-:Y:S02]  /*8b50*/  HADD2.F32 R62, -RZ, R49.H0_H0 ;  /* 0x20000031ff3e7230 */ /* 0x000fe40000004100 */
[-C--:B------:R-:W-:Y:S01]  /*8b60*/  FFMA.FTZ R41, R43, R60.reuse, -R54 ;  /* 0x0000003c2b297223 */ /* 0x080fe20000010836 */
[----:B------:R-:W-:Y:S01]  /*8b70*/  FFMA.FTZ R43, R55, R60, R64 ;  /* 0x0000003c372b7223 */ /* 0x000fe20000010040 */
[-C--:B------:R-:W-:Y:S01]  /*8b80*/  FFMA.FTZ R54, R53, R57.reuse, -R66 ;  /* 0x0000003935367223 */ /* 0x080fe20000010842 */
[----:B------:R-:W-:Y:S01]  /*8b90*/  FFMA.FTZ R58, R58, R57, R59 ;  /* 0x000000393a3a7223 */ /* 0x000fe2000001003b */
[----:B------:R-:W-:Y:S02]  /*8ba0*/  HADD2.F32 R60, -RZ, R171.H0_H0 ;  /* 0x200000abff3c7230 */ /* 0x000fe40000004100 */
[----:B------:R-:W-:Y:S01]  /*8bb0*/  HADD2.F32 R55, -RZ, R40.H0_H0 ;  /* 0x20000028ff377230 */ /* 0x000fe20000004100 */
[----:B------:R-:W-:Y:S01]  /*8bc0*/  F2FP.F16.F32.PACK_AB R54, R54, R41 ;  /* 0x000000293636723e */ /* 0x000fe200000000ff */
[----:B------:R-:W-:Y:S01]  /*8bd0*/  HADD2.F32 R49, -RZ, R36.H0_H0 ;  /* 0x20000024ff317230 */ /* 0x000fe20000004100 */
[----:B------:R-:W-:Y:S01]  /*8be0*/  F2FP.F16.F32.PACK_AB R41, R56, R39 ;  /* 0x000000273829723e */ /* 0x000fe200000000ff */
[----:B------:R-:W-:Y:S01]  /*8bf0*/  HADD2.F32 R57, -RZ, R40.H1_H1 ;  /* 0x30000028ff397230 */ /* 0x000fe20000004100 */
[----:B------:R-:W-:Y:S01]  /*8c00*/  F2FP.F16.F32.PACK_AB R43, R58, R43 ;  /* 0x0000002b3a2b723e */ /* 0x000fe200000000ff */
[----:B------:R-:W-:-:S02]  /*8c10*/  HADD2.F32 R53, -RZ, R36.H1_H1 ;  /* 0x30000024ff357230 */ /* 0x000fc40000004100 */
[-C--:B------:R-:W-:Y:S01]  /*8c20*/  FMUL.FTZ R36, R55, R60.reuse ;  /* 0x0000003c37247220 */ /* 0x080fe20000410000 */
[----:B------:R-:W-:Y:S02]  /*8c30*/  HADD2.F32 R168, -RZ, R168.H1_H1 ;  /* 0x300000a8ffa87230 */ /* 0x000fe40000004100 */
[----:B------:R-:W-:Y:S01]  /*8c40*/  FMUL.FTZ R40, R49, R60 ;  /* 0x0000003c31287220 */ /* 0x000fe20000410000 */
[----:B------:R-:W-:Y:S02]  /*8c50*/  HADD2.F32 R48, -RZ, R48.H0_H0 ;  /* 0x20000030ff307230 */ /* 0x000fe40000004100 */
[-C--:B------:R-:W-:Y:S01]  /*8c60*/  FMUL.FTZ R60, R57, R62.reuse ;  /* 0x0000003e393c7220 */ /* 0x080fe20000410000 */
[----:B------:R-:W-:Y:S01]  /*8c70*/  FMUL.FTZ R62, R53, R62 ;  /* 0x0000003e353e7220 */ /* 0x000fe20000410000 */
[-C--:B------:R-:W-:Y:S01]  /*8c80*/  FFMA.FTZ R40, R55, R168.reuse, R40 ;  /* 0x000000a837287223 */ /* 0x080fe20000010028 */
[----:B------:R-:W-:Y:S01]  /*8c90*/  FFMA.FTZ R36, R49, R168, -R36 ;  /* 0x000000a831247223 */ /* 0x000fe20000010824 */
[----:B------:R-:W-:-:S02]  /*8ca0*/  HADD2.F32 R55, -RZ, R51.H0_H0 ;  /* 0x20000033ff377230 */ /* 0x000fc40000004100 */
[-C--:B------:R-:W-:Y:S01]  /*8cb0*/  FFMA.FTZ R49, R53, R48.reuse, -R60 ;  /* 0x0000003035317223 */ /* 0x080fe2000001083c */
[----:B------:R-:W-:Y:S01]  /*8cc0*/  FFMA.FTZ R57, R57, R48, R62 ;  /* 0x0000003039397223 */ /* 0x000fe2000001003e */
[----:B------:R-:W-:Y:S02]  /*8cd0*/  HADD2.F32 R51, -RZ, R42.H0_H0 ;  /* 0x2000002aff337230 */ /* 0x000fe40000004100 */
[----:B------:R-:W-:Y:S01]  /*8ce0*/  HADD2.F32 R170, -RZ, R170.H0_H0 ;  /* 0x200000aaffaa7230 */ /* 0x000fe20000004100 */
[----:B------:R-:W-:Y:S01]  /*8cf0*/  F2FP.F16.F32.PACK_AB R36, R49, R36 ;  /* 0x000000243124723e */ /* 0x000fe200000000ff */
[----:B------:R-:W-:Y:S01]  /*8d00*/  HADD2.F32 R48, -RZ, R38.H0_H0 ;  /* 0x20000026ff307230 */ /* 0x000fe20000004100 */
[----:B------:R-:W-:Y:S01]  /*8d10*/  F2FP.F16.F32.PACK_AB R40, R57, R40 ;  /* 0x000000283928723e */ /* 0x000fe200000000ff */
[----:B------:R-:W-:Y:S02]  /*8d20*/  HADD2.F32 R42, -RZ, R42.H1_H1 ;  /* 0x3000002aff2a7230 */ /* 0x000fe40000004100 */
[----:B------:R-:W-:Y:S01]  /*8d30*/  FMUL.FTZ R59, R51, R170 ;  /* 0x000000aa333b7220 */ /* 0x000fe20000410000 */
[----:B------:R-:W-:-:S02]  /*8d40*/  HADD2.F32 R38, -RZ, R38.H1_H1 ;  /* 0x30000026ff267230 */ /* 0x000fc40000004100 */
[----:B------:R-:W-:Y:S01]  /*8d50*/  FMUL.FTZ R170, R48, R170 ;  /* 0x000000aa30aa7220 */ /* 0x000fe20000410000 */
[----:B------:R-:W-:Y:S02]  /*8d60*/  HADD2.F32 R169, -RZ, R169.H1_H1 ;  /* 0x300000a9ffa97230 */ /* 0x000fe40000004100 */
[-C--:B------:R-:W-:Y:S01]  /*8d70*/  FMUL.FTZ R61, R42, R55.reuse ;  /* 0x000000372a3d7220 */ /* 0x080fe20000410000 */
[----:B------:R-:W-:Y:S02]  /*8d80*/  HADD2.F32 R53, -RZ, R50.H0_H0 ;  /* 0x20000032ff357230 */ /* 0x000fe40000004100 */
[----:B------:R-:W-:Y:S01]  /*8d90*/  FMUL.FTZ R55, R38, R55 ;  /* 0x0000003726377220 */ /* 0x000fe20000410000 */
[----:B------:R-:W-:Y:S02]  /*8da0*/  IMAD.MOV.U32 R39, RZ, RZ, R54 ;  /* 0x000000ffff277224 */ /* 0x000fe400078e0036 */
[-C--:B------:R-:W-:Y:S01]  /*8db0*/  FFMA.FTZ R59, R48, R169.reuse, -R59 ;  /* 0x000000a9303b7223 */ /* 0x080fe2000001083b */
[----:B------:R-:W-:Y:S01]  /*8dc0*/  FFMA.FTZ R170, R51, R169, R170 ;  /* 0x000000a933aa7223 */ /* 0x000fe200000100aa */
[-C--:B------:R-:W-:Y:S01]  /*8dd0*/  FFMA.FTZ R38, R38, R53.reuse, -R61 ;  /* 0x0000003526267223 */ /* 0x080fe2000001083d */
[----:B------:R-:W-:-:S04]  /*8de0*/  FFMA.FTZ R55, R42, R53, R55 ;  /* 0x000000352a377223 */ /* 0x000fc80000010037 */
[----:B------:R-:W-:Y:S02]  /*8df0*/  F2FP.F16.F32.PACK_AB R38, R38, R59 ;  /* 0x0000003b2626723e */ /* 0x000fe400000000ff */
[----:B------:R-:W-:-:S07]  /*8e00*/  F2FP.F16.F32.PACK_AB R42, R55, R170 ;  /* 0x000000aa372a723e */ /* 0x000fce00000000ff */
.L_x_2958:
[----:B------:R-:W-:Y:S05]  /*8e10*/  BSYNC B2 ;  /* 0x0000000000027941 */ /* 0x000fea0003800000 */
.L_x_2957:
[----:B------:R-:W-:Y:S02]  /*8e20*/  ULDC.64 UR4, c[0x0][0x208] ;  /* 0x0000820000047ab9 */ /* 0x000fe40000000a00 */
[----:B---3--:R4:W-:Y:S04]  /*8e30*/  STG.E.128 desc[UR4][R44.64], R36 ;  /* 0x000000242c007986 */ /* 0x0089e8000c101d04 */
[----:B--2---:R4:W-:Y:S02]  /*8e40*/  @!P3 STG.E.128 desc[UR4][R46.64], R40 ;  /* 0x000000282e00b986 */ /* 0x0049e4000c101d04 */
.L_x_2952:
[----:B------:R-:W-:Y:S05]  /*8e50*/  BSYNC B1 ;  /* 0x0000000000017941 */ /* 0x000fea0003800000 */
.L_x_2951:
[----:B--2-4-:R-:W-:Y:S02]  /*8e60*/  VIADD R37, R212, 0x40 ;  /* 0x00000040d4257836 */ /* 0x014fe40000000000 */
        /* <DEDUP_REMOVED lines=24> */
[----:B------:R-:W-:Y:S01]  /*8ff0*/  IADD3 R36, R37, R36, RZ ;  /* 0x0000002425247210 */ /* 0x000fe20007ffe0ff */
[----:B------:R-:W-:Y:S01]  /*9000*/  IMAD R37, R17, 0x5000, R132 ;  /* 0x0000500011257824 */ /* 0x000fe200078e0284 */
[C---:B------:R-:W-:Y:S02]  /*9010*/  LEA R44, P4, R38.reuse, R116, 0x1 ;  /* 0x00000074262c7211 */ /* 0x040fe400078808ff */
[----:B------:R-:W-:Y:S01]  /*9020*/  @!P3 SHF.R.S32.HI R48, RZ, 0x1f, R47 ;  /* 0x0000001fff30b819 */ /* 0x000fe2000001142f */
[----:B------:R-:W-:Y:S01]  /*9030*/  IMAD R37, R37, 0x2, R16 ;  /* 0x0000000225257824 */ /* 0x000fe200078e0210 */
[----:B------:R-:W-:Y:S01]  /*9040*/  LEA.HI.X R45, R38, R117, R39, 0x1, P4 ;  /* 0x00000075262d7211 */ /* 0x000fe200020f0c27 */
[----:B------:R-:W-:Y:S01]  /*9050*/  IMAD R39, R17, 0x5000, R36 ;  /* 0x0000500011277824 */ /* 0x000fe200078e0224 */
[----:B------:R-:W-:-:S03]  /*9060*/  @!P3 IADD3 R47, P4, P5, R96, R126, R47 ;  /* 0x0000007e602fb210 */ /* 0x000fc60007d9e02f */
[----:B------:R-:W-:Y:S01]  /*9070*/  IMAD R40, R39, 0x2, R16 ;  /* 0x0000000227287824 */ /* 0x000fe200078e0210 */
[----:B------:R-:W-:Y:S01]  /*9080*/  @!P3 IADD3.X R48, R92, R49, R48, P4, P5 ;  /* 0x000000315c30b210 */ /* 0x000fe200027ea430 */
[----:B------:R-:W2:Y:S01]  /*9090*/  LDS.128 R36, [R37+0x24400] ;  /* 0x0244000025247984 */ /* 0x000ea20000000c00 */
[----:B------:R-:W-:Y:S02]  /*90a0*/  ISETP.GE.AND P5, PT, R18, R115, PT ;  /* 0x000000731200720c */ /* 0x000fe40003fa6270 */
[C---:B------:R-:W-:Y:S01]  /*90b0*/  @!P3 LEA R46, P4, R47.reuse, R116, 0x1 ;  /* 0x000000742f2eb211 */ /* 0x040fe200078808ff */
[----:B------:R-:W3:Y:S03]  /*90c0*/  LDS.128 R40, [R40+0x24400] ;  /* 0x0244000028287984 */ /* 0x000ee60000000c00 */
[----:B------:R-:W-:-:S07]  /*90d0*/  @!P3 LEA.HI.X R47, R47, R117, R48, 0x1, P4 ;  /* 0x000000752f2fb211 */ /* 0x000fce00020f0c30 */
[----:B------:R-:W-:Y:S05]  /*90e0*/  @P5 BRA `(.L_x_2962) ;  /* 0x00000004005c5947 */ /* 0x000fea0003800000 */
[----:B--2---:R-:W-:Y:S01]  /*90f0*/  IMAD.MOV.U32 R53, RZ, RZ, R36 ;  /* 0x000000ffff357224 */ /* 0x004fe200078e0024 */
[----:B------:R-:W-:Y:S01]  /*9100*/  SHF.R.U32.HI R58, RZ, 0x10, R81 ;  /* 0x00000010ff3a7819 */ /* 0x000fe20000011651 */
[----:B---3--:R-:W-:Y:S01]  /*9110*/  IMAD.MOV.U32 R36, RZ, RZ, R41 ;  /* 0x000000ffff247224 */ /* 0x008fe200078e0029 */
        /* <DEDUP_REMOVED lines=21> */
[C---:B------:R-:W-:Y:S01]  /*9270*/  FMUL.FTZ R58, R39.reuse, R58 ;  /* 0x0000003a273a7220 */ /* 0x040fe20000410000 */
        /* <DEDUP_REMOVED lines=10> */
[----:B------:R-:W-:Y:S02]  /*9320*/  HADD2.F32 R62, -RZ, R62.H0_H0 ;  /* 0x2000003eff3e7230 */ /* 0x000fe40000004100 */
[----:B------:R-:W-:Y:S01]  /*9330*/  FMUL.FTZ R59, R43, R59 ;  /* 0x0000003b2b3b7220 */ /* 0x000fe20000410000 */
[----:B------:R-:W-:-:S02]  /*9340*/  HADD2.F32 R58, -RZ, R155.H1_H1 ;  /* 0x3000009bff3a7230 */ /* 0x000fc40000004100 */
[----:B------:R-:W-:Y:S02]  /*9350*/  HADD2.F32 R55, -RZ, R41.H1_H1 ;  /* 0x30000029ff377230 */ /* 0x000fe40000004100 */
[----:B------:R-:W-:Y:S01]  /*9360*/  FMUL.FTZ R66, R57, R62 ;  /* 0x0000003e39427220 */ /* 0x000fe20000410000 */
[----:B------:R-:W-:Y:S02]  /*9370*/  HADD2.F32 R60, -RZ, R74.H0_H0 ;  /* 0x2000004aff3c7230 */ /* 0x000fe40000004100 */
[-C--:B------:R-:W-:Y:S01]  /*9380*/  FFMA.FTZ R41, R43, R58.reuse, -R64 ;  /* 0x0000003a2b297223 */ /* 0x080fe20000010840 */
[----:B------:R-:W-:Y:S01]  /*9390*/  FFMA.FTZ R43, R56, R58, R59 ;  /* 0x0000003a382b7223 */ /* 0x000fe2000001003b */
[----:B------:R-:W-:Y:S02]  /*93a0*/  HADD2.F32 R56, -RZ, R52.H0_H0 ;  /* 0x20000034ff387230 */ /* 0x000fe40000004100 */
[C---:B------:R-:W-:Y:S01]  /*93b0*/  FMUL.FTZ R62, R55.reuse, R62 ;  /* 0x0000003e373e7220 */ /* 0x040fe20000410000 */
[----:B------:R-:W-:Y:S01]  /*93c0*/  FFMA.FTZ R66, R55, R60, -R66 ;  /* 0x0000003c37427223 */ /* 0x000fe20000010842 */
[----:B------:R-:W-:-:S02]  /*93d0*/  HADD2.F32 R167, -RZ, R167.H0_H0 ;  /* 0x200000a7ffa77230 */ /* 0x000fc40000004100 */
[--C-:B------:R-:W-:Y:S02]  /*93e0*/  HADD2.F32 R52, -RZ, R53.reuse.H0_H0 ;  /* 0x20000035ff347230 */ /* 0x100fe40000004100 */
[----:B------:R-:W-:Y:S01]  /*93f0*/  FFMA.FTZ R62, R57, R60, R62 ;  /* 0x0000003c393e7223 */ /* 0x000fe2000001003e */
[--C-:B------:R-:W-:Y:S01]  /*9400*/  HADD2.F32 R55, -RZ, R54.reuse.H0_H0 ;  /* 0x20000036ff377230 */ /* 0x100fe20000004100 */
[----:B------:R-:W-:Y:S01]  /*9410*/  F2FP.F16.F32.PACK_AB R66, R66, R41 ;  /* 0x000000294242723e */ /* 0x000fe200000000ff */
[----:B------:R-:W-:Y:S02]  /*9420*/  HADD2.F32 R54, -RZ, R54.H1_H1 ;  /* 0x30000036ff367230 */ /* 0x000fe40000004100 */
[-C--:B------:R-:W-:Y:S01]  /*9430*/  FMUL.FTZ R58, R52, R167.reuse ;  /* 0x000000a7343a7220 */ /* 0x080fe20000410000 */
[----:B------:R-:W-:Y:S02]  /*9440*/  HADD2.F32 R53, -RZ, R53.H1_H1 ;  /* 0x30000035ff357230 */ /* 0x000fe40000004100 */
[----:B------:R-:W-:Y:S01]  /*9450*/  FMUL.FTZ R57, R55, R167 ;  /* 0x000000a737397220 */ /* 0x000fe20000410000 */
[----:B------:R-:W-:-:S02]  /*9460*/  HADD2.F32 R165, -RZ, R165.H0_H0 ;  /* 0x200000a5ffa57230 */ /* 0x000fc40000004100 */
[CC--:B------:R-:W-:Y:S01]  /*9470*/  FMUL.FTZ R60, R54.reuse, R56.reuse ;  /* 0x00000038363c7220 */ /* 0x0c0fe20000410000 */
[----:B------:R-:W-:Y:S02]  /*9480*/  HADD2.F32 R50, -RZ, R50.H0_H0 ;  /* 0x20000032ff327230 */ /* 0x000fe40000004100 */
[----:B------:R-:W-:Y:S01]  /*9490*/  FMUL.FTZ R59, R53, R56 ;  /* 0x00000038353b7220 */ /* 0x000fe20000410000 */
[----:B------:R-:W-:Y:S02]  /*94a0*/  HADD2.F32 R166, -RZ, R166.H0_H0 ;  /* 0x200000a6ffa67230 */ /* 0x000fe40000004100 */
[----:B------:R-:W-:Y:S01]  /*94b0*/  FFMA.FTZ R58, R55, R165, R58 ;  /* 0x000000a5373a7223 */ /* 0x000fe2000001003a */
[----:B------:R-:W-:Y:S02]  /*94c0*/  HADD2.F32 R55, -RZ, R51.H0_H0 ;  /* 0x20000033ff377230 */ /* 0x000fe40000004100 */
[-C--:B------:R-:W-:Y:S01]  /*94d0*/  FFMA.FTZ R60, R53, R50.reuse, -R60 ;  /* 0x00000032353c7223 */ /* 0x080fe2000001083c */
[----:B------:R-:W-:Y:S01]  /*94e0*/  FFMA.FTZ R59, R54, R50, R59 ;  /* 0x00000032363b7223 */ /* 0x000fe2000001003b */
[----:B------:R-:W-:-:S02]  /*94f0*/  HADD2.F32 R51, -RZ, R42.H0_H0 ;  /* 0x2000002aff337230 */ /* 0x000fc40000004100 */
[----:B------:R-:W-:Y:S01]  /*9500*/  FFMA.FTZ R57, R52, R165, -R57 ;  /* 0x000000a534397223 */ /* 0x000fe20000010839 */
[----:B------:R-:W-:Y:S01]  /*9510*/  HADD2.F32 R50, -RZ, R38.H0_H0 ;  /* 0x20000026ff327230 */ /* 0x000fe20000004100 */
[----:B------:R-:W-:Y:S01]  /*9520*/  F2FP.F16.F32.PACK_AB R41, R40, R37 ;  /* 0x000000252829723e */ /* 0x000fe200000000ff */
[----:B------:R-:W-:Y:S02]  /*9530*/  HADD2.F32 R42, -RZ, R42.H1_H1 ;  /* 0x3000002aff2a7230 */ /* 0x000fe40000004100 */
[-C--:B------:R-:W-:Y:S01]  /*9540*/  FMUL.FTZ R61, R51, R166.reuse ;  /* 0x000000a6333d7220 */ /* 0x080fe20000410000 */
[----:B------:R-:W-:Y:S02]  /*9550*/  HADD2.F32 R38, -RZ, R38.H1_H1 ;  /* 0x30000026ff267230 */ /* 0x000fe40000004100 */
[----:B------:R-:W-:Y:S01]  /*9560*/  FMUL.FTZ R166, R50, R166 ;  /* 0x000000a632a67220 */ /* 0x000fe20000410000 */
[----:B------:R-:W-:Y:S02]  /*9570*/  HADD2.F32 R155, -RZ, R155.H0_H0 ;  /* 0x2000009bff9b7230 */ /* 0x000fe40000004100 */
[----:B------:R-:W-:Y:S01]  /*9580*/  FMUL.FTZ R63, R42, R55 ;  /* 0x000000372a3f7220 */ /* 0x000fe20000410000 */
[----:B------:R-:W-:-:S02]  /*9590*/  HADD2.F32 R53, -RZ, R48.H0_H0 ;  /* 0x20000030ff357230 */ /* 0x000fc40000004100 */
[----:B------:R-:W-:Y:S01]  /*95a0*/  FMUL.FTZ R55, R38, R55 ;  /* 0x0000003726377220 */ /* 0x000fe20000410000 */
[----:B------:R-:W-:Y:S02]  /*95b0*/  IMAD.MOV.U32 R37, RZ, RZ, R39 ;  /* 0x000000ffff257224 */ /* 0x000fe400078e0027 */
[-C--:B------:R-:W-:Y:S01]  /*95c0*/  FFMA.FTZ R61, R50, R155.reuse, -R61 ;  /* 0x0000009b323d7223 */ /* 0x080fe2000001083d */
[----:B------:R-:W-:Y:S01]  /*95d0*/  FFMA.FTZ R166, R51, R155, R166 ;  /* 0x0000009b33a67223 */ /* 0x000fe200000100a6 */
[-C--:B------:R-:W-:Y:S01]  /*95e0*/  FFMA.FTZ R38, R38, R53.reuse, -R63 ;  /* 0x0000003526267223 */ /* 0x080fe2000001083f */
[----:B------:R-:W-:Y:S01]  /*95f0*/  FFMA.FTZ R55, R42, R53, R55 ;  /* 0x000000352a377223 */ /* 0x000fe20000010037 */
[----:B------:R-:W-:Y:S01]  /*9600*/  F2FP.F16.F32.PACK_AB R43, R62, R43 ;  /* 0x0000002b3e2b723e */ /* 0x000fe200000000ff */
[----:B------:R-:W-:Y:S01]  /*9610*/  IMAD.MOV.U32 R39, RZ, RZ, R66 ;  /* 0x000000ffff277224 */ /* 0x000fe200078e0042 */
[----:B------:R-:W-:Y:S02]  /*9620*/  F2FP.F16.F32.PACK_AB R36, R60, R57 ;  /* 0x000000393c24723e */ /* 0x000fe400000000ff */
[----:B------:R-:W-:-:S02]  /*9630*/  F2FP.F16.F32.PACK_AB R40, R59, R58 ;  /* 0x0000003a3b28723e */ /* 0x000fc400000000ff */
[----:B------:R-:W-:Y:S02]  /*9640*/  F2FP.F16.F32.PACK_AB R38, R38, R61 ;  /* 0x0000003d2626723e */ /* 0x000fe400000000ff */
[----:B------:R-:W-:-:S07]  /*9650*/  F2FP.F16.F32.PACK_AB R42, R55, R166 ;  /* 0x000000a6372a723e */ /* 0x000fce00000000ff */
.L_x_2962:
[----:B------:R-:W-:Y:S05]  /*9660*/  BSYNC B2 ;  /* 0x0000000000027941 */ /* 0x000fea0003800000 */
.L_x_2961:
[----:B------:R-:W-:Y:S02]  /*9670*/  ULDC.64 UR4, c[0x0][0x208] ;  /* 0x0000820000047ab9 */ /* 0x000fe40000000a00 */
[----:B--2---:R2:W-:Y:S04]  /*9680*/  STG.E.128 desc[UR4][R44.64], R36 ;  /* 0x000000242c007986 */ /* 0x0045e8000c101d04 */
[----:B---3--:R2:W-:Y:S02]  /*9690*/  @!P3 STG.E.128 desc[UR4][R46.64], R40 ;  /* 0x000000282e00b986 */ /* 0x0085e4000c101d04 */
.L_x_2960:
[----:B------:R-:W-:Y:S05]  /*96a0*/  BSYNC B1 ;  /* 0x0000000000017941 */ /* 0x000fea0003800000 */
.L_x_2959:
[----:B------:R-:W-:-:S13]  /*96b0*/  ISETP.NE.AND P3, PT, R10, RZ, PT ;  /* 0x000000ff0a00720c */ /* 0x000fda0003f65270 */
[----:B------:R-:W-:Y:S05]  /*96c0*/  @!P3 BRA `(.L_x_2919) ;  /* 0x0000000800f4b947 */ /* 0x000fea0003800000 */
[----:B------:R-:W-:Y:S01]  /*96d0*/  SEL R146, R118, R146, !P1 ;  /* 0x0000009276927207 */ /* 0x000fe20004800000 */
[----:B------:R-:W-:Y:S01]  /*96e0*/  BSSY B1, `(.L_x_2963) ;  /* 0x000006e000017945 */ /* 0x000fe20003800000 */
[----:B--2---:R-:W-:Y:S02]  /*96f0*/  SHF.R.U32.HI R38, RZ, 0x3, R223 ;  /* 0x00000003ff267819 */ /* 0x004fe400000116df */
        /* <DEDUP_REMOVED lines=18> */
[--C-:B------:R-:W-:Y:S02]  /*9820*/  IMAD R37, R37, 0x2, R16.reuse ;  /* 0x0000000225257824 */ /* 0x100fe400078e0210 */
[----:B------:R-:W-:-:S04]  /*9830*/  IMAD R40, R39, 0x2, R16 ;  /* 0x0000000227287824 */ /* 0x000fc800078e0210 */
[----:B------:R-:W2:Y:S04]  /*9840*/  LDS.128 R36, [R37+0x24400] ;  /* 0x0244000025247984 */ /* 0x000ea80000000c00 */
[----:B------:R-:W3:Y:S01]  /*9850*/  LDS.128 R40, [R40+0x24400] ;  /* 0x0244000028287984 */ /* 0x000ee20000000c00 */
[----:B------:R-:W-:Y:S05]  /*9860*/  @P4 BRA `(.L_x_2964) ;  /* 0x0000000400544947 */ /* 0x000fea0003800000 */
[----:B------:R-:W-:Y:S01]  /*9870*/  SHF.R.U32.HI R58, RZ, 0x10, R77 ;  /* 0x00000010ff3a7819 */ /* 0x000fe2000001164d */
[----:B---3--:R-:W-:Y:S01]  /*9880*/  IMAD.MOV.U32 R53, RZ, RZ, R43 ;  /* 0x000000ffff357224 */ /* 0x008fe200078e002b */
[----:B------:R-:W-:Y:S01]  /*9890*/  MOV R52, R40 ;  /* 0x0000002800347202 */ /* 0x000fe20000000f00 */
[--C-:B------:R-:W-:Y:S01]  /*98a0*/  HADD2.F32 R43, -RZ, R41.reuse.H0_H0 ;  /* 0x20000029ff2b7230 */ /* 0x100fe20000004100 */
[----:B------:R-:W-:Y:S01]  /*98b0*/  SHF.R.U32.HI R56, RZ, 0x10, R69 ;  /* 0x00000010ff387819 */ /* 0x000fe20000011645 */
[----:B--2---:R-:W-:Y:S01]  /*98c0*/  IMAD.MOV.U32 R40, RZ, RZ, R39 ;  /* 0x000000ffff287224 */ /* 0x004fe200078e0027 */
[--C-:B------:R-:W-:Y:S01]  /*98d0*/  SHF.R.U64 R48, R78, 0x10, R79.reuse ;  /* 0x000000104e307819 */ /* 0x100fe2000000124f */
[----:B------:R-:W-:Y:S01]  /*98e0*/  HADD2.F32 R41, -RZ, R41.H1_H1 ;  /* 0x30000029ff297230 */ /* 0x000fe20000004100 */
[----:B------:R-:W-:Y:S01]  /*98f0*/  SHF.R.U32.HI R78, RZ, 0x10, R79 ;  /* 0x00000010ff4e7819 */ /* 0x000fe2000001164f */
[----:B------:R-:W-:Y:S01]  /*9900*/  HADD2.F32 R58, -RZ, R58.H0_H0 ;  /* 0x2000003aff3a7230 */ /* 0x000fe20000004100 */
[--C-:B------:R-:W-:Y:S01]  /*9910*/  SHF.R.U64 R46, R70, 0x10, R71.reuse ;  /* 0x00000010462e7819 */ /* 0x100fe20000001247 */
[----:B------:R-:W-:Y:S01]  /*9920*/  HADD2.F32 R39, -RZ, R37.H1_H1 ;  /* 0x30000025ff277230 */ /* 0x000fe20000004100 */
[----:B------:R-:W-:Y:S01]  /*9930*/  SHF.R.U32.HI R70, RZ, 0x10, R71 ;  /* 0x00000010ff467819 */ /* 0x000fe20000011647 */
[----:B------:R-:W-:-:S02]  /*9940*/  IMAD.MOV.U32 R51, RZ, RZ, R36 ;  /* 0x000000ffff337224 */ /* 0x000fc400078e0024 */
[-C--:B------:R-:W-:Y:S01]  /*9950*/  FMUL.FTZ R62, R41, R58.reuse ;  /* 0x0000003a293e7220 */ /* 0x080fe20000410000 */
[----:B------:R-:W-:Y:S02]  /*9960*/  HADD2.F32 R55, -RZ, R154.H1_H1 ;  /* 0x3000009aff377230 */ /* 0x000fe40000004100 */
[----:B------:R-:W-:Y:S01]  /*9970*/  FMUL.FTZ R58, R39, R58 ;  /* 0x0000003a273a7220 */ /* 0x000fe20000410000 */
[----:B------:R-:W-:Y:S01]  /*9980*/  HADD2.F32 R56, -RZ, R56.H0_H0 ;  /* 0x20000038ff387230 */ /* 0x000fe20000004100 */
[----:B------:R-:W-:Y:S01]  /*9990*/  SHF.R.U64 R61, R76, 0x10, R77 ;  /* 0x000000104c3d7819 */ /* 0x000fe2000000124d */
[----:B------:R-:W-:Y:S02]  /*99a0*/  HADD2.F32 R36, -RZ, R37.H0_H0 ;  /* 0x20000025ff247230 */ /* 0x000fe40000004100 */
[----:B------:R-:W-:Y:S01]  /*99b0*/  FMUL.FTZ R37, R43, R55 ;  /* 0x000000372b257220 */ /* 0x000fe20000410000 */
[----:B------:R-:W-:Y:S02]  /*99c0*/  HADD2.F32 R54, -RZ, R152.H1_H1 ;  /* 0x30000098ff367230 */ /* 0x000fe40000004100 */
[----:B------:R-:W-:Y:S01]  /*99d0*/  FFMA.FTZ R58, R41, R56, R58 ;  /* 0x00000038293a7223 */ /* 0x000fe2000001003a */
[----:B------:R-:W-:-:S02]  /*99e0*/  HADD2.F32 R41, -RZ, R53.H0_H0 ;  /* 0x20000035ff297230 */ /* 0x000fc40000004100 */
[C---:B------:R-:W-:Y:S01]  /*99f0*/  FMUL.FTZ R60, R36.reuse, R55 ;  /* 0x00000037243c7220 */ /* 0x040fe20000410000 */
[----:B------:R-:W-:Y:S01]  /*9a00*/  FFMA.FTZ R57, R39, R56, -R62 ;  /* 0x0000003827397223 */ /* 0x000fe2000001083e */
[----:B------:R-:W-:Y:S02]  /*9a10*/  HADD2.F32 R53, -RZ, R53.H1_H1 ;  /* 0x30000035ff357230 */ /* 0x000fe40000004100 */
[-C--:B------:R-:W-:Y:S01]  /*9a20*/  FFMA.FTZ R36, R36, R54.reuse, -R37 ;  /* 0x0000003624247223 */ /* 0x080fe20000010825 */
[----:B------:R-:W-:Y:S02]  /*9a30*/  HADD2.F32 R55, -RZ, R78.H0_H0 ;  /* 0x2000004eff377230 */ /* 0x000fe40000004100 */
[----:B------:R-:W-:Y:S01]  /*9a40*/  FFMA.FTZ R37, R43, R54, R60 ;  /* 0x000000362b257223 */ /* 0x000fe2000001003c */
[----:B------:R-:W-:Y:S01]  /*9a50*/  HADD2.F32 R56, -RZ, R153.H1_H1 ;  /* 0x30000099ff387230 */ /* 0x000fe20000004100 */
[----:B------:R-:W-:Y:S01]  /*9a60*/  SHF.R.U64 R50, R68, 0x10, R69 ;  /* 0x0000001044327819 */ /* 0x000fe20000001245 */
[----:B------:R-:W-:-:S02]  /*9a70*/  HADD2.F32 R39, -RZ, R40.H0_H0 ;  /* 0x20000028ff277230 */ /* 0x000fc40000004100 */
[-C--:B------:R-:W-:Y:S01]  /*9a80*/  FMUL.FTZ R59, R53, R55.reuse ;  /* 0x00000037353b7220 */ /* 0x080fe20000410000 */
[----:B------:R-:W-:Y:S02]  /*9a90*/  HADD2.F32 R40, -RZ, R40.H1_H1 ;  /* 0x30000028ff287230 */ /* 0x000fe40000004100 */
[-C--:B------:R-:W-:Y:S01]  /*9aa0*/  FMUL.FTZ R60, R41, R56.reuse ;  /* 0x00000038293c7220 */ /* 0x080fe20000410000 */
[----:B------:R-:W-:Y:S02]  /*9ab0*/  HADD2.F32 R43, -RZ, R70.H0_H0 ;  /* 0x20000046ff2b7230 */ /* 0x000fe40000004100 */
[----:B------:R-:W-:Y:S01]  /*9ac0*/  FMUL.FTZ R56, R39, R56 ;  /* 0x0000003827387220 */ /* 0x000fe20000410000 */
[----:B------:R-:W-:Y:S02]  /*9ad0*/  HADD2.F32 R54, -RZ, R151.H1_H1 ;  /* 0x30000097ff367230 */ /* 0x000fe40000004100 */
[----:B------:R-:W-:Y:S01]  /*9ae0*/  FMUL.FTZ R62, R40, R55 ;  /* 0x00000037283e7220 */ /* 0x000fe20000410000 */
[----:B------:R-:W-:-:S02]  /*9af0*/  HADD2.F32 R154, -RZ, R154.H0_H0 ;  /* 0x2000009aff9a7230 */ /* 0x000fc40000004100 */
[-C--:B------:R-:W-:Y:S01]  /*9b00*/  FFMA.FTZ R59, R40, R43.reuse, -R59 ;  /* 0x0000002b283b7223 */ /* 0x080fe2000001083b */
[----:B------:R-:W-:Y:S02]  /*9b10*/  HADD2.F32 R40, -RZ, R52.H0_H0 ;  /* 0x20000034ff287230 */ /* 0x000fe40000004100 */
[-C--:B------:R-:W-:Y:S01]  /*9b20*/  FFMA.FTZ R60, R39, R54.reuse, -R60 ;  /* 0x00000036273c7223 */ /* 0x080fe2000001083c */
[----:B------:R-:W-:Y:S02]  /*9b30*/  HADD2.F32 R39, -RZ, R51.H0_H0 ;  /* 0x20000033ff277230 */ /* 0x000fe40000004100 */
[----:B------:R-:W-:Y:S01]  /*9b40*/  FFMA.FTZ R55, R41, R54, R56 ;  /* 0x0000003629377223 */ /* 0x000fe20000010038 */
[----:B------:R-:W-:Y:S02]  /*9b50*/  HADD2.F32 R151, -RZ, R151.H0_H0 ;  /* 0x20000097ff977230 */ /* 0x000fe40000004100 */
[----:B------:R-:W-:Y:S01]  /*9b60*/  FFMA.FTZ R62, R53, R43, R62 ;  /* 0x0000002b353e7223 */ /* 0x000fe2000001003e */
[----:B------:R-:W-:-:S02]  /*9b70*/  HADD2.F32 R41, -RZ, R61.H0_H0 ;  /* 0x2000003dff297230 */ /* 0x000fc40000004100 */
[-C--:B------:R-:W-:Y:S01]  /*9b80*/  FMUL.FTZ R54, R40, R154.reuse ;  /* 0x0000009a28367220 */ /* 0x080fe20000410000 */
[----:B------:R-:W-:Y:S02]  /*9b90*/  HADD2.F32 R52, -RZ, R52.H1_H1 ;  /* 0x30000034ff347230 */ /* 0x000fe40000004100 */
[C---:B------:R-:W-:Y:S01]  /*9ba0*/  FMUL.FTZ R43, R39.reuse, R154 ;  /* 0x0000009a272b7220 */ /* 0x040fe20000410000 */
[----:B------:R-:W-:Y:S02]  /*9bb0*/  HADD2.F32 R51, -RZ, R51.H1_H1 ;  /* 0x30000033ff337230 */ /* 0x000fe40000004100 */
[----:B------:R-:W-:Y:S01]  /*9bc0*/  FFMA.FTZ R54, R39, R151, -R54 ;  /* 0x0000009727367223 */ /* 0x000fe20000010836 */
[----:B------:R-:W-:Y:S02]  /*9bd0*/  HADD2.F32 R50, -RZ, R50.H0_H0 ;  /* 0x20000032ff327230 */ /* 0x000fe40000004100 */
[----:B------:R-:W-:Y:S01]  /*9be0*/  FMUL.FTZ R56, R52, R41 ;  /* 0x0000002934387220 */ /* 0x000fe20000410000 */
[----:B------:R-:W-:Y:S01]  /*9bf0*/  FFMA.FTZ R151, R40, R151, R43 ;  /* 0x0000009728977223 */ /* 0x000fe2000001002b */
[----:B------:R-:W-:Y:S01]  /*9c00*/  FMUL.FTZ R41, R51, R41 ;  /* 0x0000002933297220 */ /* 0x000fe20000410000 */
[----:B------:R-:W-:-:S02]  /*9c10*/  HADD2.F32 R40, -RZ, R42.H0_H0 ;  /* 0x2000002aff287230 */ /* 0x000fc40000004100 */
[-C--:B------:R-:W-:Y:S01]  /*9c20*/  FFMA.FTZ R51, R51, R50.reuse, -R56 ;  /* 0x0000003233337223 */ /* 0x080fe20000010838 */
[----:B------:R-:W-:Y:S02]  /*9c30*/  HADD2.F32 R153, -RZ, R153.H0_H0 ;  /* 0x20000099ff997230 */ /* 0x000fe40000004100 */
[----:B------:R-:W-:Y:S01]  /*9c40*/  FFMA.FTZ R50, R52, R50, R41 ;  /* 0x0000003234327223 */ /* 0x000fe20000010029 */
[----:B------:R-:W-:Y:S01]  /*9c50*/  HADD2.F32 R43, -RZ, R48.H0_H0 ;  /* 0x20000030ff2b7230 */ /* 0x000fe20000004100 */
[----:B------:R-:W-:Y:S01]  /*9c60*/  F2FP.F16.F32.PACK_AB R57, R57, R36 ;  /* 0x000000243939723e */ /* 0x000fe200000000ff */
[----:B------:R-:W-:Y:S01]  /*9c70*/  HADD2.F32 R39, -RZ, R38.H0_H0 ;  /* 0x20000026ff277230 */ /* 0x000fe20000004100 */
[----:B------:R-:W-:Y:S01]  /*9c80*/  F2FP.F16.F32.PACK_AB R36, R51, R54 ;  /* 0x000000363324723e */ /* 0x000fe200000000ff */
[----:B------:R-:W-:Y:S02]  /*9c90*/  HADD2.F32 R42, -RZ, R42.H1_H1 ;  /* 0x3000002aff2a7230 */ /* 0x000fe40000004100 */
[----:B------:R-:W-:-:S02]  /*9ca0*/  HADD2.F32 R38, -RZ, R38.H1_H1 ;  /* 0x30000026ff267230 */ /* 0x000fc40000004100 */
[----:B------:R-:W-:Y:S02]  /*9cb0*/  HADD2.F32 R41, -RZ, R46.H0_H0 ;  /* 0x2000002eff297230 */ /* 0x000fe40000004100 */
[----:B------:R-:W-:Y:S01]  /*9cc0*/  FMUL.FTZ R46, R40, R153 ;  /* 0x00000099282e7220 */ /* 0x000fe20000410000 */
[----:B------:R-:W-:Y:S02]  /*9cd0*/  HADD2.F32 R152, -RZ, R152.H0_H0 ;  /* 0x20000098ff987230 */ /* 0x000fe40000004100 */
[----:B------:R-:W-:Y:S01]  /*9ce0*/  FMUL.FTZ R53, R42, R43 ;  /* 0x0000002b2a357220 */ /* 0x000fe20000410000 */
[C---:B------:R-:W-:Y:S01]  /*9cf0*/  FMUL.FTZ R153, R39.reuse, R153 ;  /* 0x0000009927997220 */ /* 0x040fe20000410000 */
[----:B------:R-:W-:Y:S01]  /*9d00*/  FMUL.FTZ R43, R38, R43 ;  /* 0x0000002b262b7220 */ /* 0x000fe20000410000 */
[-C--:B------:R-:W-:Y:S02]  /*9d10*/  FFMA.FTZ R46, R39, R152.reuse, -R46 ;  /* 0x00000098272e7223 */ /* 0x080fe4000001082e */
[----:B------:R-:W-:Y:S01]  /*9d20*/  FFMA.FTZ R153, R40, R152, R153 ;  /* 0x0000009828997223 */ /* 0x000fe20000010099 */
[-C--:B------:R-:W-:Y:S01]  /*9d30*/  FFMA.FTZ R53, R38, R41.reuse, -R53 ;  /* 0x0000002926357223 */ /* 0x080fe20000010835 */
[----:B------:R-:W-:Y:S01]  /*9d40*/  FFMA.FTZ R42, R42, R41, R43 ;  /* 0x000000292a2a7223 */ /* 0x000fe2000001002b */
[----:B------:R-:W-:Y:S01]  /*9d50*/  F2FP.F16.F32.PACK_AB R41, R58, R37 ;  /* 0x000000253a29723e */ /* 0x000fe200000000ff */
[----:B------:R-:W-:Y:S01]  /*9d60*/  IMAD.MOV.U32 R37, RZ, RZ, R57 ;  /* 0x000000ffff257224 */ /* 0x000fe200078e0039 */
[----:B------:R-:W-:-:S02]  /*9d70*/  F2FP.F16.F32.PACK_AB R39, R59, R60 ;  /* 0x0000003c3b27723e */ /* 0x000fc400000000ff */
[----:B------:R-:W-:Y:S02]  /*9d80*/  F2FP.F16.F32.PACK_AB R43, R62, R55 ;  /* 0x000000373e2b723e */ /* 0x000fe400000000ff */
[----:B------:R-:W-:Y:S02]  /*9d90*/  F2FP.F16.F32.PACK_AB R40, R50, R151 ;  /* 0x000000973228723e */ /* 0x000fe400000000ff */
[----:B------:R-:W-:Y:S02]  /*9da0*/  F2FP.F16.F32.PACK_AB R38, R53, R46 ;  /* 0x0000002e3526723e */ /* 0x000fe400000000ff */
[----:B------:R-:W-:-:S07]  /*9db0*/  F2FP.F16.F32.PACK_AB R42, R42, R153 ;  /* 0x000000992a2a723e */ /* 0x000fce00000000ff */
.L_x_2964:
[----:B------:R-:W-:Y:S05]  /*9dc0*/  BSYNC B1 ;  /* 0x0000000000017941 */ /* 0x000fea0003800000 */
.L_x_2963:
[----:B------:R-:W-:Y:S01]  /*9dd0*/  ISETP.GE.AND P3, PT, R47, R144, PT ;  /* 0x000000902f00720c */ /* 0x000fe20003f66270 */
[----:B------:R-:W-:Y:S02]  /*9de0*/  ULDC.64 UR4, c[0x0][0x208] ;  /* 0x0000820000047ab9 */ /* 0x000fe40000000a00 */
[----:B--2---:R2:W-:Y:S10]  /*9df0*/  STG.E.128 desc[UR4][R44.64], R36 ;  /* 0x000000242c007986 */ /* 0x0045f4000c101d04 */
[----:B------:R-:W-:Y:S05]  /*9e00*/  @P3 BRA `(.L_x_2919) ;  /* 0x0000000400243947 */ /* 0x000fea0003800000 */
[--C-:B------:R-:W-:Y:S01]  /*9e10*/  IADD3 R126, P3, P4, R96, R126, R47.reuse ;  /* 0x0000007e607e7210 */ /* 0x100fe20007c7e02f */
[----:B------:R-:W-:Y:S01]  /*9e20*/  ULDC.64 UR4, c[0x0][0x208] ;  /* 0x0000820000047ab9 */ /* 0x000fe20000000a00 */
[----:B------:R-:W-:-:S04]  /*9e30*/  SHF.R.S32.HI R47, RZ, 0x1f, R47 ;  /* 0x0000001fff2f7819 */ /* 0x000fc8000001142f */
[----:B------:R-:W-:Y:S02]  /*9e40*/  IADD3.X R49, R92, R49, R47, P3, P4 ;  /* 0x000000315c317210 */ /* 0x000fe40001fe842f */
[----:B------:R-:W-:-:S04]  /*9e50*/  LEA R116, P3, R126, R116, 0x1 ;  /* 0x000000747e747211 */ /* 0x000fc800078608ff */
[----:B------:R-:W-:-:S05]  /*9e60*/  LEA.HI.X R117, R126, R117, R49, 0x1, P3 ;  /* 0x000000757e757211 */ /* 0x000fca00018f0c31 */
[----:B---3--:R3:W-:Y:S01]  /*9e70*/  STG.E.128 desc[UR4][R116.64], R40 ;  /* 0x0000002874007986 */ /* 0x0087e2000c101d04 */
[----:B------:R-:W-:Y:S05]  /*9e80*/  BRA `(.L_x_2919) ;  /* 0x0000000400047947 */ /* 0x000fea0003800000 */
.L_x_2876:
[----:B------:R-:W2:Y:S02]  /*9e90*/  LDL R36, [R1+0x5c] ;  /* 0x00005c0001247983 */ /* 0x000ea40000100800 */
[----:B--2---:R-:W-:-:S13]  /*9ea0*/  R2UR UR4, R36 ;  /* 0x00000000240472ca */ /* 0x004fda00000e0000 */
[----:B------:R-:W-:-:S06]  /*9eb0*/  UISETP.NE.AND UP0, UPT, UR4, 0x3, UPT ;  /* 0x000000030400788c */ /* 0x000fcc000bf05270 */
[----:B------:R-:W-:-:S13]  /*9ec0*/  PLOP3.LUT P2, PT, PT, PT, UP0, 0x80, 0x0 ;  /* 0x000000000000781c */ /* 0x000fda0003f4f008 */
[----:B------:R-:W-:Y:S05]  /*9ed0*/  @!P2 BRA `(.L_x_2965) ;  /* 0x000000000004a947 */ /* 0x000fea0003800000 */
[----:B------:R-:W-:Y:S01]  /*9ee0*/  BPT.TRAP 0x1 ;  /* 0x000000040000795c */ /* 0x000fe20000300000 */
.L_x_2965:
        /* <DEDUP_REMOVED lines=8> */
.L_x_3306:
[----:B------:R-:W-:Y:S05]  /*9f70*/  BSYNC B1 ;  /* 0x0000000000017941 */ /* 0x000fea0003800000 */
.L_x_2966:
        /* <DEDUP_REMOVED lines=15> */
.L_x_2969:
[----:B------:R-:W-:Y:S05]  /*a070*/  BSYNC B1 ;  /* 0x0000000000017941 */ /* 0x000fea0003800000 */
.L_x_2968:
        /* <DEDUP_REMOVED lines=17> */
.L_x_2971:
[----:B------:R-:W-:Y:S05]  /*a190*/  BSYNC B1 ;  /* 0x0000000000017941 */ /* 0x000fea0003800000 */
.L_x_2970:
        /* <DEDUP_REMOVED lines=16> */
.L_x_2919:
[----:B------:R-:W-:Y:S05]  /*a2a0*/  BSYNC B0 ;  /* 0x0000000000007941 */ /* 0x000fea0003800000 */
.L_x_2875:
        /* <DEDUP_REMOVED lines=17> */
.L_x_2973:
[----:B------:R-:W-:Y:S05]  /*a3c0*/  BSYNC B0 ;  /* 0x0000000000007941 */ /* 0x000fea0003800000 */
.L_x_2972:
[----:B------:R-:W2:Y:S01]  /*a3d0*/  SYNCS.PHASECHK.TRANS64.TRYWAIT P2, [R0+URZ+0x388b0], R114 ;  /* 0x0388b072000075a7 */ /* 0x000ea2000804017f */
[----:B------:R-:W-:Y:S01]  /*a3e0*/  ULDC.64 UR4, c[0x0][0x318] ;  /* 0x0000c60000047ab9 */ /* 0x000fe20000000a00 */
[----:B------:R-:W-:Y:S01]  /*a3f0*/  ULDC.64 UR60, c[0x0][0x328] ;  /* 0x0000ca00003c7ab9 */ /* 0x000fe20000000a00 */
[----:B-1----:R-:W-:Y:S01]  /*a400*/  IMAD.U32 R36, RZ, RZ, UR5 ;  /* 0x00000005ff247e24 */ /* 0x002fe2000f8e00ff */
[----:B------:R-:W-:Y:S01]  /*a410*/  BSSY B0, `(.L_x_2974) ;  /* 0x0000007000007945 */ /* 0x000fe20003800000 */
[----:B------:R-:W-:Y:S01]  /*a420*/  IMAD.U32 R37, RZ, RZ, UR4 ;  /* 0x00000004ff257e24 */ /* 0x000fe2000f8e00ff */
[----:B------:R-:W-:Y:S01]  /*a430*/  ISETP.GE.AND P4, PT, R212, R3, PT ;  /* 0x00000003d400720c */ /* 0x000fe20003f86270 */
[----:B------:R-:W-:Y:S01]  /*a440*/  IMAD.WIDE R48, R24, 0x50, R112 ;  /* 0x0000005018307825 */ /* 0x000fe200078e0270 */
[----:B------:R1:W-:Y:S04]  /*a450*/  STL [R1+0x8], R36 ;  /* 0x0000082401007387 */ /* 0x0003e80000100800 */
[----:B------:R1:W-:Y:S02]  /*a460*/  STL [R1+0x58], R37 ;  /* 0x0000582501007387 */ /* 0x0003e40000100800 */
[----:B-12---:R-:W-:Y:S05]  /*a470*/  @!P2 BRA `(.L_x_2975) ;  /* 0x000002680038a947 */ /* 0x006fea0003800000 */
.L_x_3307:
[----:B------:R-:W-:Y:S05]  /*a480*/  BSYNC B0 ;  /* 0x0000000000007941 */ /* 0x000fea0003800000 */
.L_x_2974:
[----:B------:R-:W-:Y:S04]  /*a490*/  BSSY B0, `(.L_x_2976) ;  /* 0x000001c000007945 */ /* 0x000fe80003800000 */
[----:B------:R-:W-:Y:S05]  /*a4a0*/  @P4 BRA `(.L_x_2977) ;  /* 0x0000000000684947 */ /* 0x000fea0003800000 */
[----:B------:R-:W2:Y:S01]  /*a4b0*/  LDL R37, [R1+0x58] ;  /* 0x0000580001257983 */ /* 0x000ea20000100800 */
[----:B------:R-:W-:-:S03]  /*a4c0*/  ULDC UR6, c[0x0][0x2f4] ;  /* 0x0000bd0000067ab9 */ /* 0x000fc60000000800 */
[----:B------:R-:W3:Y:S01]  /*a4d0*/  LDL R36, [R1+0x8] ;  /* 0x0000080001247983 */ /* 0x000ee20000100800 */
[----:B------:R-:W-:Y:S01]  /*a4e0*/  ISETP.GE.AND P5, PT, R18, UR6, PT ;  /* 0x0000000612007c0c */ /* 0x000fe2000bfa6270 */
[----:B------:R-:W-:Y:S01]  /*a4f0*/  IMAD R43, R49, UR60, RZ ;  /* 0x0000003c312b7c24 */ /* 0x000fe2000f8e02ff */
[----:B------:R-:W-:Y:S01]  /*a500*/  MOV R40, R94 ;  /* 0x0000005e00287202 */ /* 0x000fe20000000f00 */
[----:B------:R-:W-:Y:S01]  /*a510*/  IMAD.MOV.U32 R41, RZ, RZ, R5 ;  /* 0x000000ffff297224 */ /* 0x000fe200078e0005 */
[----:B------:R-:W-:Y:S01]  /*a520*/  ISETP.GE.AND P4, PT, R213, UR6, PT ;  /* 0x00000006d5007c0c */ /* 0x000fe2000bf86270 */
[C---:B------:R-:W-:Y:S02]  /*a530*/  IMAD R43, R48.reuse, UR61, R43 ;  /* 0x0000003d302b7c24 */ /* 0x040fe4000f8e022b */
[----:B------:R-:W-:-:S04]  /*a540*/  IMAD.WIDE.U32 R40, R48, UR60, R40 ;  /* 0x0000003c30287c25 */ /* 0x000fc8000f8e0028 */
[----:B------:R-:W-:Y:S01]  /*a550*/  IMAD.IADD R41, R41, 0x1, R43 ;  /* 0x0000000129297824 */ /* 0x000fe200078e022b */
[----:B--2---:R-:W-:Y:S02]  /*a560*/  R2UR UR4, R37 ;  /* 0x00000000250472ca */ /* 0x004fe400000e0000 */
[----:B---3--:R-:W-:Y:S02]  /*a570*/  R2UR UR7, R36 ;  /* 0x00000000240772ca */ /* 0x008fe400000e0000 */
[----:B0-----:R-:W0:Y:S09]  /*a580*/  @!P5 LDS.128 R36, [R4+0x400] ;  /* 0x000400000424d984 */ /* 0x001e320000000c00 */
[----:B------:R-:W-:Y:S01]  /*a590*/  LEA R50, P2, R40, UR4, 0x1 ;  /* 0x0000000428327c11 */ /* 0x000fe2000f8408ff */
[----:B------:R-:W-:-:S03]  /*a5a0*/  ULDC.64 UR4, c[0x0][0x208] ;  /* 0x0000820000047ab9 */ /* 0x000fc60000000a00 */
        /* <DEDUP_REMOVED lines=10> */
.L_x_2977:
[----:B------:R-:W-:Y:S05]  /*a650*/  BSYNC B0 ;  /* 0x0000000000007941 */ /* 0x000fea0003800000 */
.L_x_2976:
[----:B--2---:R-:W2:Y:S04]  /*a660*/  LDL R38, [R1+0x58] ;  /* 0x0000580001267983 */ /* 0x004ea80000100800 */
[----:B------:R-:W3:Y:S01]  /*a670*/  LDL R37, [R1+0x8] ;  /* 0x0000080001257983 */ /* 0x000ee20000100800 */
[----:B------:R-:W-:Y:S01]  /*a680*/  VIADD R36, R212, 0x20 ;  /* 0x00000020d4247836 */ /* 0x000fe20000000000 */
[----:B------:R-:W-:Y:S04]  /*a690*/  BSSY B0, `(.L_x_2978) ;  /* 0x000001f000007945 */ /* 0x000fe80003800000 */
[----:B------:R-:W-:Y:S01]  /*a6a0*/  ISETP.GE.AND P2, PT, R36, R3, PT ;  /* 0x000000032400720c */ /* 0x000fe20003f46270 */
[----:B--2---:R-:W-:Y:S01]  /*a6b0*/  IMAD.MOV.U32 R53, RZ, RZ, R38 ;  /* 0x000000ffff357224 */ /* 0x004fe200078e0026 */
[----:B---3--:R-:W-:-:S11]  /*a6c0*/  MOV R52, R37 ;  /* 0x0000002500347202 */ /* 0x008fd60000000f00 */
[----:B------:R-:W-:Y:S05]  /*a6d0*/  @P2 BRA `(.L_x_2979) ;  /* 0x0000000000682947 */ /* 0x000fea0003800000 */
[----:B------:R-:W-:Y:S01]  /*a6e0*/  ULDC UR6, c[0x0][0x2f4] ;  /* 0x0000bd0000067ab9 */ /* 0x000fe20000000800 */
[----:B------:R-:W-:Y:S01]  /*a6f0*/  IADD3 R43, P4, R48, 0x20, RZ ;  /* 0x00000020302b7810 */ /* 0x000fe20007f9e0ff */
[----:B------:R-:W-:Y:S01]  /*a700*/  IMAD.MOV.U32 R41, RZ, RZ, R5 ;  /* 0x000000ffff297224 */ /* 0x000fe200078e0005 */
[----:B------:R-:W-:Y:S02]  /*a710*/  ISETP.GE.AND P2, PT, R18, UR6, PT ;  /* 0x0000000612007c0c */ /* 0x000fe4000bf46270 */
[----:B------:R-:W-:Y:S01]  /*a720*/  R2UR UR4, R53 ;  /* 0x00000000350472ca */ /* 0x000fe200000e0000 */
[----:B------:R-:W-:Y:S01]  /*a730*/  IMAD.X R40, RZ, RZ, R49, P4 ;  /* 0x000000ffff287224 */ /* 0x000fe200020e0631 */
[----:B------:R-:W-:Y:S02]  /*a740*/  R2UR UR7, R52 ;  /* 0x00000000340772ca */ /* 0x000fe400000e0000 */
[----:B------:R-:W-:Y:S01]  /*a750*/  ISETP.GE.AND P5, PT, R213, UR6, PT ;  /* 0x00000006d5007c0c */ /* 0x000fe2000bfa6270 */
[----:B------:R-:W-:-:S02]  /*a760*/  IMAD R42, R40, UR60, RZ ;  /* 0x0000003c282a7c24 */ /* 0x000fc4000f8e02ff */
[----:B------:R-:W-:-:S04]  /*a770*/  IMAD.MOV.U32 R40, RZ, RZ, R94 ;  /* 0x000000ffff287224 */ /* 0x000fc800078e005e */
[----:B0-----:R-:W0:Y:S01]  /*a780*/  @!P2 LDS.128 R36, [R4+0x1400] ;  /* 0x001400000424a984 */ /* 0x001e220000000c00 */
[----:B------:R-:W-:-:S04]  /*a790*/  IMAD.WIDE.U32 R40, R43, UR60, R40 ;  /* 0x0000003c2b287c25 */ /* 0x000fc8000f8e0028 */
[----:B------:R-:W-:Y:S01]  /*a7a0*/  IMAD R43, R43, UR61, R42 ;  /* 0x0000003d2b2b7c24 */ /* 0x000fe2000f8e022a */
[----:B------:R-:W-:Y:S01]  /*a7b0*/  LEA R50, P4, R40, UR4, 0x1 ;  /* 0x0000000428327c11 */ /* 0x000fe2000f8808ff */
[----:B------:R-:W-:Y:S02]  /*a7c0*/  ULDC.64 UR4, c[0x0][0x208] ;  /* 0x0000820000047ab9 */ /* 0x000fe40000000a00 */
        /* <DEDUP_REMOVED lines=11> */
.L_x_2979:
[----:B------:R-:W-:Y:S05]  /*a880*/  BSYNC B0 ;  /* 0x0000000000007941 */ /* 0x000fea0003800000 */
.L_x_2978:
[----:B--2---:R-:W-:Y:S01]  /*a890*/  IADD3 R36, R212, 0x40, RZ ;  /* 0x00000040d4247810 */ /* 0x004fe20007ffe0ff */
[----:B------:R-:W-:Y:S03]  /*a8a0*/  BSSY B0, `(.L_x_2980) ;  /* 0x000001d000007945 */ /* 0x000fe60003800000 */
[----:B------:R-:W-:-:S13]  /*a8b0*/  ISETP.GE.AND P2, PT, R36, R3, PT ;  /* 0x000000032400720c */ /* 0x000fda0003f46270 */
[----:B------:R-:W-:Y:S05]  /*a8c0*/  @P2 BRA `(.L_x_2981) ;  /* 0x0000000000682947 */ /* 0x000fea0003800000 */
[----:B------:R-:W-:Y:S01]  /*a8d0*/  ULDC UR6, c[0x0][0x2f4] ;  /* 0x0000bd0000067ab9 */ /* 0x000fe20000000800 */
[----:B------:R-:W-:Y:S01]  /*a8e0*/  IADD3 R3, P4, R48, 0x40, RZ ;  /* 0x0000004030037810 */ /* 0x000fe20007f9e0ff */
[----:B------:R-:W-:Y:S01]  /*a8f0*/  IMAD.MOV.U32 R40, RZ, RZ, R94 ;  /* 0x000000ffff287224 */ /* 0x000fe200078e005e */
[----:B------:R-:W-:Y:S01]  /*a900*/  ISETP.GE.AND P2, PT, R18, UR6, PT ;  /* 0x0000000612007c0c */ /* 0x000fe2000bf46270 */
[----:B------:R-:W-:Y:S01]  /*a910*/  IMAD.MOV.U32 R41, RZ, RZ, R5 ;  /* 0x000000ffff297224 */ /* 0x000fe200078e0005 */
[----:B------:R-:W-:Y:S01]  /*a920*/  R2UR UR4, R53 ;  /* 0x00000000350472ca */ /* 0x000fe200000e0000 */
[----:B------:R-:W-:Y:S01]  /*a930*/  IMAD.X R48, RZ, RZ, R49, P4 ;  /* 0x000000ffff307224 */ /* 0x000fe200020e0631 */
[----:B------:R-:W-:Y:S01]  /*a940*/  R2UR UR7, R52 ;  /* 0x00000000340772ca */ /* 0x000fe200000e0000 */
[----:B------:R-:W-:Y:S01]  /*a950*/  IMAD.WIDE.U32 R40, R3, UR60, R40 ;  /* 0x0000003c03287c25 */ /* 0x000fe2000f8e0028 */
[----:B------:R-:W-:-:S03]  /*a960*/  ISETP.GE.AND P5, PT, R213, UR6, PT ;  /* 0x00000006d5007c0c */ /* 0x000fc6000bfa6270 */
[----:B------:R-:W-:-:S04]  /*a970*/  IMAD R48, R48, UR60, RZ ;  /* 0x0000003c30307c24 */ /* 0x000fc8000f8e02ff */
[----:B0-----:R-:W0:Y:S01]  /*a980*/  @!P2 LDS.128 R36, [R4+0x2400] ;  /* 0x002400000424a984 */ /* 0x001e220000000c00 */
[----:B------:R-:W-:Y:S01]  /*a990*/  IMAD R3, R3, UR61, R48 ;  /* 0x0000003d03037c24 */ /* 0x000fe2000f8e0230 */
[----:B------:R-:W-:Y:S01]  /*a9a0*/  LEA R48, P4, R40, UR4, 0x1 ;  /* 0x0000000428307c11 */ /* 0x000fe2000f8808ff */
[----:B------:R-:W-:Y:S02]  /*a9b0*/  ULDC.64 UR4, c[0x0][0x208] ;  /* 0x0000820000047ab9 */ /* 0x000fe40000000a00 */
[----:B------:R-:W-:-:S05]  /*a9c0*/  IMAD.IADD R3, R41, 0x1, R3 ;  /* 0x0000000129037824 */ /* 0x000fca00078e0203 */
[----:B------:R-:W-:Y:S02]  /*a9d0*/  LEA.HI.X R49, R40, UR7, R3, 0x1, P4 ;  /* 0x0000000728317c11 */ /* 0x000fe4000a0f0c03 */
[----:B------:R-:W-:Y:S01]  /*a9e0*/  ISETP.GE.AND P4, PT, R220, UR6, PT ;  /* 0x00000006dc007c0c */ /* 0x000fe2000bf86270 */
[----:B------:R-:W2:Y:S04]  /*a9f0*/  @!P5 LDS.128 R40, [R4+0x4c00] ;  /* 0x004c00000428d984 */ /* 0x000ea80000000c00 */
[----:B0-----:R-:W-:Y:S01]  /*aa00*/  @!P2 STG.E.128 desc[UR4][R48.64], R36 ;  /* 0x000000243000a986 */ /* 0x001fe2000c101d04 */
[----:B------:R-:W-:-:S07]  /*aa10*/  ISETP.GE.AND P2, PT, R221, UR6, PT ;  /* 0x00000006dd007c0c */ /* 0x000fce000bf46270 */
[----:B------:R-:W0:Y:S04]  /*aa20*/  @!P4 LDS.128 R36, [R4+0x7400] ;  /* 0x007400000424c984 */ /* 0x000e280000000c00 */
[----:B--2---:R-:W-:Y:S04]  /*aa30*/  @!P5 STG.E.128 desc[UR4][R48.64+0x80], R40 ;  /* 0x000080283000d986 */ /* 0x004fe8000c101d04 */
[----:B------:R-:W2:Y:S04]  /*aa40*/  @!P2 LDS.128 R44, [R4+0x9c00] ;  /* 0x009c0000042ca984 */ /* 0x000ea80000000c00 */
[----:B0-----:R3:W-:Y:S04]  /*aa50*/  @!P4 STG.E.128 desc[UR4][R48.64+0x100], R36 ;  /* 0x000100243000c986 */ /* 0x0017e8000c101d04 */
[----:B--2---:R3:W-:Y:S02]  /*aa60*/  @!P2 STG.E.128 desc[UR4][R48.64+0x180], R44 ;  /* 0x0001802c3000a986 */ /* 0x0047e4000c101d04 */
.L_x_2981:
[----:B------:R-:W-:Y:S05]  /*aa70*/  BSYNC B0 ;  /* 0x0000000000007941 */ /* 0x000fea0003800000 */
.L_x_2980:
[----:B------:R-:W2:Y:S01]  /*aa80*/  LDL R3, [R1+0xc] ;  /* 0x00000c0001037983 */ /* 0x000ea20000100800 */
[----:B01----:R-:W-:Y:S01]  /*aa90*/  @!P3 IADD3 R0, R0, 0x388c0, RZ ;  /* 0x000388c00000b810 */ /* 0x003fe20007ffe0ff */
[----:B------:R-:W-:Y:S01]  /*aaa0*/  VIADD R17, R17, 0x1 ;  /* 0x0000000111117836 */ /* 0x000fe20000000000 */
[----:B------:R-:W-:Y:S01]  /*aab0*/  PLOP3.LUT P2, PT, PT, PT, PT, 0x8, 0x0 ;  /* 0x000000000000781c */ /* 0x000fe20003f4e170 */
        /* <DEDUP_REMOVED lines=13> */
[----:B--2---:R-:W-:-:S13]  /*ab90*/  LOP3.LUT P4, RZ, R3, 0x2, RZ, 0xc0, !PT ;  /* 0x0000000203ff7812 */ /* 0x004fda000788c0ff */
[----:B0-----:R-:W-:Y:S05]  /*aba0*/  @P4 BRA `(.L_x_2982) ;  /* 0xffffff7c001c4947 */ /* 0x001fea000383ffff */
.L_x_2870:
[----:B------:R-:W0:Y:S01]  /*abb0*/  LDC R0, c[0x0][0x448] ;  /* 0x00011200ff007b82 */ /* 0x000e220000000800 */
[----:B------:R-:W-:Y:S01]  /*abc0*/  VIADD R3, R230, 0x7f ;  /* 0x0000007fe6037836 */ /* 0x000fe20000000000 */
[----:B------:R-:W-:Y:S01]  /*abd0*/  BSSY B0, `(.L_x_2983) ;  /* 0x0000054000007945 */ /* 0x000fe20003800000 */
[----:B------:R-:W-:Y:S02]  /*abe0*/  CS2R R6, SRZ ;  /* 0x0000000000067805 */ /* 0x000fe4000001ff00 */
[----:B------:R-:W-:Y:S02]  /*abf0*/  CS2R R150, SRZ ;  /* 0x0000000000967805 */ /* 0x000fe4000001ff00 */
[----:B------:R-:W-:Y:S02]  /*ac00*/  CS2R R146, SRZ ;  /* 0x0000000000927805 */ /* 0x000fe4000001ff00 */
[----:B------:R-:W-:Y:S02]  /*ac10*/  CS2R R144, SRZ ;  /* 0x0000000000907805 */ /* 0x000fe4000001ff00 */
[----:B------:R-:W-:-:S02]  /*ac20*/  CS2R R124, SRZ ;  /* 0x00000000007c7805 */ /* 0x000fc4000001ff00 */
[----:B------:R-:W-:Y:S02]  /*ac30*/  MOV R142, RZ ;  /* 0x000000ff008e7202 */ /* 0x000fe40000000f00 */
        /* <DEDUP_REMOVED lines=15> */
[----:B0-----:R-:W-:Y:S02]  /*ad30*/  ISETP.NE.AND P0, PT, R0, 0x1, PT ;  /* 0x000000010000780c */ /* 0x001fe40003f05270 */
[----:B------:R-:W-:-:S02]  /*ad40*/  CS2R R60, SRZ ;  /* 0x00000000003c7805 */ /* 0x000fc4000001ff00 */
[----:B------:R-:W-:Y:S02]  /*ad50*/  CS2R R52, SRZ ;  /* 0x0000000000347805 */ /* 0x000fe4000001ff00 */
[----:B------:R-:W-:Y:S02]  /*ad60*/  CS2R R156, SRZ ;  /* 0x00000000009c7805 */ /* 0x000fe4000001ff00 */
[----:B---3--:R-:W-:Y:S02]  /*ad70*/  CS2R R46, SRZ ;  /* 0x00000000002e7805 */ /* 0x008fe4000001ff00 */
        /* <DEDUP_REMOVED lines=8> */
[----:B------:R-:W0:Y:S01]  /*ae00*/  @P0 LDC R0, c[0x0][0x44c] ;  /* 0x00011300ff000b82 */ /* 0x000e220000000800 */
[----:B------:R-:W-:-:S02]  /*ae10*/  CS2R R94, SRZ ;  /* 0x00000000005e7805 */ /* 0x000fc4000001ff00 */
[----:B------:R-:W-:Y:S02]  /*ae20*/  CS2R R170, SRZ ;  /* 0x0000000000aa7805 */ /* 0x000fe4000001ff00 */
[----:B------:R-:W-:Y:S02]  /*ae30*/  CS2R R90, SRZ ;  /* 0x00000000005a7805 */ /* 0x000fe4000001ff00 */
[----:B------:R-:W-:Y:S02]  /*ae40*/  CS2R R56, SRZ ;  /* 0x0000000000387805 */ /* 0x000fe4000001ff00 */
[----:B------:R-:W-:Y:S02]  /*ae50*/  CS2R R86, SRZ ;  /* 0x0000000000567805 */ /* 0x000fe4000001ff00 */
[----:B------:R-:W-:Y:S02]  /*ae60*/  CS2R R40, SRZ ;  /* 0x0000000000287805 */ /* 0x000fe4000001ff00 */
[----:B------:R-:W-:Y:S01]  /*ae70*/  CS2R R168, SRZ ;  /* 0x0000000000a87805 */ /* 0x000fe2000001ff00 */
[----:B------:R-:W1:Y:S01]  /*ae80*/  @P0 LDC R5, c[0x0][0x450] ;  /* 0x00011400ff050b82 */ /* 0x000e620000000800 */
        /* <DEDUP_REMOVED lines=15> */
[----:B0-----:R-:W-:Y:S01]  /*af80*/  @P0 IMAD.HI.U32 R0, R3, R0, RZ ;  /* 0x0000000003000227 */ /* 0x001fe200078e00ff */
[----:B------:R-:W-:Y:S02]  /*af90*/  CS2R R12, SRZ ;  /* 0x00000000000c7805 */ /* 0x000fe4000001ff00 */
[----:B------:R-:W-:Y:S02]  /*afa0*/  CS2R R38, SRZ ;  /* 0x0000000000267805 */ /* 0x000fe4000001ff00 */
[----:B------:R-:W-:Y:S01]  /*afb0*/  CS2R R34, SRZ ;  /* 0x0000000000227805 */ /* 0x000fe2000001ff00 */
[----:B------:R-:W-:Y:S01]  /*afc0*/  IMAD.MOV.U32 R43, RZ, RZ, RZ ;  /* 0x000000ffff2b7224 */ /* 0x000fe200078e00ff */
[----:B------:R-:W-:Y:S01]  /*afd0*/  CS2R R10, SRZ ;  /* 0x00000000000a7805 */ /* 0x000fe2000001ff00 */
[----:B------:R-:W-:Y:S01]  /*afe0*/  IMAD.MOV.U32 R24, RZ, RZ, RZ ;  /* 0x000000ffff187224 */ /* 0x000fe200078e00ff */
[----:B------:R-:W-:Y:S01]  /*aff0*/  MOV R27, RZ ;  /* 0x000000ff001b7202 */ /* 0x000fe20000000f00 */
[----:B------:R-:W-:Y:S01]  /*b000*/  IMAD.MOV.U32 R31, RZ, RZ, RZ ;  /* 0x000000ffff1f7224 */ /* 0x000fe200078e00ff */
[----:B-1----:R-:W-:-:S02]  /*b010*/  @P0 SHF.R.U32.HI R3, RZ, R5, R0 ;  /* 0x00000005ff030219 */ /* 0x002fc40000011600 */
[----:B------:R-:W-:Y:S02]  /*b020*/  CS2R R4, SRZ ;  /* 0x0000000000047805 */ /* 0x000fe4000001ff00 */
[----:B------:R-:W-:Y:S01]  /*b030*/  PLOP3.LUT P0, PT, PT, PT, PT, 0x80, 0x0 ;  /* 0x000000000000781c */ /* 0x000fe20003f0f070 */
[----:B------:R-:W-:Y:S02]  /*b040*/  IMAD.MOV.U32 R9, RZ, RZ, RZ ;  /* 0x000000ffff097224 */ /* 0x000fe400078e00ff */
[----:B------:R-:W-:-:S04]  /*b050*/  IMAD.IADD R3, R148, 0x1, R3 ;  /* 0x0000000194037824 */ /* 0x000fc800078e0203 */
[----:B------:R-:W-:-:S05]  /*b060*/  IMAD.HI R3, R3, 0x66666667, RZ ;  /* 0x6666666703037827 */ /* 0x000fca00078e02ff */
[----:B------:R-:W-:-:S04]  /*b070*/  SHF.R.U32.HI R0, RZ, 0x1f, R3 ;  /* 0x0000001fff007819 */ /* 0x000fc80000011603 */
[----:B------:R-:W-:Y:S01]  /*b080*/  LEA.HI.SX32 R2, R3, R0, 0x1b ;  /* 0x0000000003027211 */ /* 0x000fe200078fdaff */
[----:B------:R-:W-:Y:S02]  /*b090*/  IMAD.MOV.U32 R0, RZ, RZ, RZ ;  /* 0x000000ffff007224 */ /* 0x000fe400078e00ff */
[----:B------:R-:W-:Y:S01]  /*b0a0*/  IMAD.MOV.U32 R3, RZ, RZ, RZ ;  /* 0x000000ffff037224 */ /* 0x000fe200078e00ff */
[----:B------:R-:W-:Y:S02]  /*b0b0*/  VIMNMX R2, R149, R2, PT ;  /* 0x0000000295027248 */ /* 0x000fe40003fe0100 */
[----:B------:R-:W-:Y:S02]  /*b0c0*/  CS2R R148, SRZ ;  /* 0x0000000000947805 */ /* 0x000fe4000001ff00 */
[----:B------:R-:W-:Y:S01]  /*b0d0*/  ISETP.GE.AND P1, PT, R2, 0x1, PT ;  /* 0x000000010200780c */ /* 0x000fe20003f26270 */
[----:B------:R-:W-:-:S12]  /*b0e0*/  @P2 BRA `(.L_x_2984) ;  /* 0x0000000000082947 */ /* 0x000fd80003800000 */
[----:B------:R-:W0:Y:S02]  /*b0f0*/  FENCE.VIEW.ASYNC.G ;  /* 0x00000000000073c6 */ /* 0x000e240000000100 */
[----:B0-----:R-:W-:Y:S06]  /*b100*/  BAR.ARV 0xc, 0x180 ;  /* 0x0306000000007b1d */ /* 0x001fec0000002000 */
.L_x_2984:
[----:B------:R-:W-:Y:S05]  /*b110*/  BSYNC B0 ;  /* 0x0000000000007941 */ /* 0x000fea0003800000 */
.L_x_2983:
[----:B------:R-:W-:Y:S02]  /*b120*/  IMAD.MOV.U32 R25, RZ, RZ, RZ ;  /* 0x000000ffff197224 */ /* 0x000fe400078e00ff */
[----:B------:R-:W-:Y:S01]  /*b130*/  IMAD.MOV.U32 R8, RZ, RZ, RZ ;  /* 0x000000ffff087224 */ /* 0x000fe200078e00ff */
[----:B------:R-:W-:Y:S06]  /*b140*/  @!P1 BRA `(.L_x_2985) ;  /* 0x0000019800e09947 */ /* 0x000fec0003800000 */
[----:B------:R-:W2:Y:S04]  /*b150*/  LDL R20, [R1+0x8c] ;  /* 0x00008c0001147983 */ /* 0x000ea80000100800 */
[----:B------:R-:W3:Y:S04]  /*b160*/  LDL R21, [R1+0x6c] ;  /* 0x00006c0001157983 */ /* 0x000ee80000100800 */
[----:B--2---:R-:W0:Y:S01]  /*b170*/  SHFL.IDX PT, R0, R20, RZ, 0x1f ;  /* 0x00001fff14007589 */ /* 0x004e2200000e0000 */
[----:B---3--:R-:W-:-:S13]  /*b180*/  R2UR UR4, R21 ;  /* 0x00000000150472ca */ /* 0x008fda00000e0000 */
[----:B------:R-:W-:Y:S01]  /*b190*/  ULOP3.LUT UP0, URZ, UR4, 0x9f, URZ, 0xc0, !UPT ;  /* 0x0000009f043f7892 */ /* 0x000fe2000f80c03f */
[----:B0-----:R-:W-:-:S04]  /*b1a0*/  LEA.HI R3, R0, R0, RZ, 0x1 ;  /* 0x0000000000037211 */ /* 0x001fc800078f08ff */
[----:B------:R-:W-:Y:S02]  /*b1b0*/  LOP3.LUT R3, R3, 0x1e, RZ, 0xc0, !PT ;  /* 0x0000001e03037812 */ /* 0x000fe400078ec0ff */
[----:B------:R-:W-:-:S03]  /*b1c0*/  PLOP3.LUT P0, PT, PT, PT, UP0, 0x80, 0x0 ;  /* 0x000000000000781c */ /* 0x000fc60003f0f008 */
[----:B------:R-:W-:-:S05]  /*b1d0*/  IMAD.IADD R3, R0, 0x1, -R3 ;  /* 0x0000000100037824 */ /* 0x000fca00078e0a03 */
[----:B------:R-:W-:-:S04]  /*b1e0*/  LEA R3, R3, UR4, 0xd ;  /* 0x0000000403037c11 */ /* 0x000fc8000f8e68ff */
[----:B------:R-:W-:-:S04]  /*b1f0*/  SHF.R.U32.HI R3, RZ, 0x4, R3 ;  /* 0x00000004ff037819 */ /* 0x000fc80000011603 */
[----:B------:R-:W-:Y:S01]  /*b200*/  LOP3.LUT R84, R3, 0x3fff, RZ, 0xc0, !PT ;  /* 0x00003fff03547812 */ /* 0x000fe200078ec0ff */
[----:B------:R-:W-:Y:S06]  /*b210*/  @!P0 BRA `(.L_x_2986) ;  /* 0x0000000000408947 */ /* 0x000fec0003800000 */
        /* <DEDUP_REMOVED lines=16> */
.L_x_2986:
        /* <DEDUP_REMOVED lines=13> */
.L_x_2990:
[----:B-1----:R1:W2:Y:S02]  /*b3f0*/  SYNCS.PHASECHK.TRANS64.TRYWAIT P0, [R16+URZ+0x38800], R3 ;  /* 0x03880003100075a7 */ /* 0x0022a4000800017f */
[----:B--2---:R-:W-:Y:S05]  /*b400*/  @!P0 NANOSLEEP.SYNCS 0x989680 ;  /* 0x009896800000895d */ /* 0x004fea0003900000 */
[----:B------:R-:W2:Y:S02]  /*b410*/  @!P0 SYNCS.PHASECHK.TRANS64 P0, [R16+URZ+0x38800], R3 ;  /* 0x03880003100085a7 */ /* 0x000ea4000800007f */
[----:B--2---:R-:W-:Y:S05]  /*b420*/  @!P0 BRA `(.L_x_2990) ;  /* 0xfffffffc00f08947 */ /* 0x004fea000383ffff */
.L_x_2989:
[----:B------:R-:W-:Y:S05]  /*b430*/  BSYNC B0 ;  /* 0x0000000000007941 */ /* 0x000fea0003800000 */
.L_x_2988:
[----:B------:R-:W-:Y:S05]  /*b440*/  BRA `(.L_x_2991) ;  /* 0x0000009000c87947 */ /* 0x000fea0003800000 */
.L_x_2987:
[----:B------:R-:W2:Y:S01]  /*b450*/  LDL R28, [R1+0x6c] ;  /* 0x00006c00011c7983 */ /* 0x000ea20000100800 */
[----:B-----5:R-:W-:Y:S01]  /*b460*/  SHF.R.S32.HI R0, RZ, 0x1f, R143 ;  /* 0x0000001fff007819 */ /* 0x020fe2000001148f */
[----:B------:R-:W-:Y:S02]  /*b470*/  ULDC.64 UR6, c[0x0][0x408] ;  /* 0x0001020000067ab9 */ /* 0x000fe40000000a00 */
[----:B------:R-:W-:Y:S01]  /*b480*/  IMAD.WIDE.U32 R26, R143, UR6, RZ ;  /* 0x000000068f1a7c25 */ /* 0x000fe2000f8e00ff */
[----:B--2---:R-:W-:-:S13]  /*b490*/  R2UR UR4, R28 ;  /* 0x000000001c0472ca */ /* 0x004fda00000e0000 */
[----:B------:R-:W-:-:S03]  /*b4a0*/  ULOP3.LUT UP0, URZ, UR4, 0x3ff, URZ, 0xc0, !UPT ;  /* 0x000003ff043f7892 */ /* 0x000fc6000f80c03f */
[----:B------:R-:W-:Y:S02]  /*b4b0*/  ULDC.64 UR4, c[0x0][0x3f8] ;  /* 0x0000fe0000047ab9 */ /* 0x000fe40000000a00 */
[C---:B------:R-:W-:Y:S01]  /*b4c0*/  IMAD R4, R0.reuse, UR4, RZ ;  /* 0x0000000400047c24 */ /* 0x040fe2000f8e02ff */
[----:B------:R-:W-:Y:S01]  /*b4d0*/  PLOP3.LUT P0, PT, PT, PT, UP0, 0x80, 0x0 ;  /* 0x000000000000781c */ /* 0x000fe20003f0f008 */
[----:B------:R-:W-:Y:S02]  /*b4e0*/  IMAD R0, R0, UR6, RZ ;  /* 0x0000000600007c24 */ /* 0x000fe4000f8e02ff */
[----:B------:R-:W-:-:S04]  /*b4f0*/  IMAD.WIDE.U32 R24, R143, UR4, RZ ;  /* 0x000000048f187c25 */ /* 0x000fc8000f8e00ff */
[C---:B------:R-:W-:Y:S02]  /*b500*/  IMAD R29, R143.reuse, UR5, R4 ;  /* 0x000000058f1d7c24 */ /* 0x040fe4000f8e0204 */
[----:B------:R-:W-:-:S03]  /*b510*/  IMAD R31, R143, UR7, R0 ;  /* 0x000000078f1f7c24 */ /* 0x000fc6000f8e0200 */
[----:B------:R-:W-:Y:S01]  /*b520*/  IADD3 R29, R29, R25, RZ ;  /* 0x000000191d1d7210 */ /* 0x000fe20007ffe0ff */
[----:B------:R-:W-:Y:S01]  /*b530*/  IMAD.IADD R31, R31, 0x1, R27 ;  /* 0x000000011f1f7824 */ /* 0x000fe200078e021b */
        /* <DEDUP_REMOVED lines=16> */
[----:B-1----:R-:W-:Y:S05]  /*b640*/  CALL.ABS.NOINC R14 ;  /* 0x000000000e007343 */ /* 0x002fea0003c00000 */
.L_x_2992:
[----:B------:R-:W-:Y:S01]  /*b650*/  ULDC.U8 UR4, c[0x0][0x410] ;  /* 0x0001040000047ab9 */ /* 0x000fe20000000000 */
[----:B------:R-:W-:Y:S01]  /*b660*/  R2UR UR5, R28 ;  /* 0x000000001c0572ca */ /* 0x000fe200000e0000 */
[----:B------:R-:W-:Y:S01]  /*b670*/  IMAD.IADD R78, R212, 0x1, R230 ;  /* 0x00000001d44e7824 */ /* 0x000fe200078e02e6 */
[----:B------:R-:W-:Y:S01]  /*b680*/  ISETP.NE.AND P0, PT, RZ, UR4, PT ;  /* 0x00000004ff007c0c */ /* 0x000fe2000bf05270 */
[----:B------:R-:W-:Y:S02]  /*b690*/  BSSY B0, `(.L_x_2993) ;  /* 0x0000905000007945 */ /* 0x000fe40003800000 */
[----:B------:R-:W-:-:S08]  /*b6a0*/  IMAD R3, R237, 0x20, R78 ;  /* 0x00000020ed037824 */ /* 0x000fd000078e024e */
[----:B------:R-:W-:Y:S02]  /*b6b0*/  LEA R0, R233, UR5, 0x1 ;  /* 0x00000005e9007c11 */ /* 0x000fe4000f8e08ff */
[----:B------:R-:W-:Y:S05]  /*b6c0*/  @!P0 BRA `(.L_x_2994) ;  /* 0x0000004400f48947 */ /* 0x000fea0003800000 */
[----:B------:R-:W0:Y:S01]  /*b6d0*/  LDC R20, c[0x0][0x448] ;  /* 0x00011200ff147b82 */ /* 0x000e220000000800 */
[----:B------:R-:W-:Y:S01]  /*b6e0*/  ULDC.64 UR4, c[0x0][0x3f8] ;  /* 0x0000fe0000047ab9 */ /* 0x000fe20000000a00 */
[----:B------:R-:W-:Y:S01]  /*b6f0*/  ULDC.64 UR6, c[0x0][0x408] ;  /* 0x0001020000067ab9 */ /* 0x000fe20000000a00 */
[----:B------:R-:W-:Y:S01]  /*b700*/  IMAD.MOV.U32 R8, RZ, RZ, R24 ;  /* 0x000000ffff087224 */ /* 0x000fe200078e0018 */
[----:B------:R-:W-:Y:S01]  /*b710*/  SHF.R.S32.HI R79, RZ, 0x1f, R216 ;  /* 0x0000001fff4f7819 */ /* 0x000fe200000114d8 */
[----:B------:R-:W-:Y:S01]  /*b720*/  IMAD.MOV.U32 R9, RZ, RZ, R29 ;  /* 0x000000ffff097224 */ /* 0x000fe200078e001d */
[----:B------:R-:W-:Y:S02]  /*b730*/  SHF.R.S32.HI R83, RZ, 0x1f, R22 ;  /* 0x0000001fff537819 */ /* 0x000fe40000011416 */
[----:B------:R-:W-:Y:S02]  /*b740*/  SHF.R.S32.HI R89, RZ, 0x1f, R214 ;  /* 0x0000001fff597819 */ /* 0x000fe400000114d6 */
[----:B------:R-:W-:-:S02]  /*b750*/  SHF.R.S32.HI R82, RZ, 0x1f, R215 ;  /* 0x0000001fff527819 */ /* 0x000fc400000114d7 */
[----:B0-----:R-:W-:-:S13]  /*b760*/  ISETP.NE.AND P0, PT, R20, 0x1, PT ;  /* 0x000000011400780c */ /* 0x001fda0003f05270 */
[----:B------:R-:W0:Y:S08]  /*b770*/  @P0 LDC R4, c[0x0][0x44c] ;  /* 0x00011300ff040b82 */ /* 0x000e300000000800 */
[----:B------:R-:W1:Y:S01]  /*b780*/  @P0 LDC R5, c[0x0][0x450] ;  /* 0x00011400ff050b82 */ /* 0x000e620000000800 */
[----:B0-----:R-:W-:-:S05]  /*b790*/  @P0 IMAD.HI.U32 R4, R3, R4, RZ ;  /* 0x0000000403040227 */ /* 0x001fca00078e00ff */
[----:B-1----:R-:W-:Y:S01]  /*b7a0*/  @P0 SHF.R.U32.HI R3, RZ, R5, R4 ;  /* 0x00000005ff030219 */ /* 0x002fe20000011604 */
[----:B------:R-:W-:Y:S01]  /*b7b0*/  IMAD.MOV.U32 R5, RZ, RZ, R31 ;  /* 0x000000ffff057224 */ /* 0x000fe200078e001f */
[----:B------:R-:W-:Y:S02]  /*b7c0*/  MOV R4, R26 ;  /* 0x0000001a00047202 */ /* 0x000fe40000000f00 */
        /* <DEDUP_REMOVED lines=11> */
[----:B------:R-:W-:Y:S01]  /*b880*/  IMAD.IADD R7, R5, 0x1, R11 ;  /* 0x0000000105077824 */ /* 0x000fe200078e020b */
[----:B------:R-:W-:Y:S01]  /*b890*/  LEA R3, P1, R4, UR6, 0x1 ;  /* 0x0000000604037c11 */ /* 0x000fe2000f8208ff */
[----:B------:R-:W-:Y:S01]  /*b8a0*/  UMOV UR4, 0xffffffff ;  /* 0xffffffff00047882 */ /* 0x000fe20000000000 */
[----:B------:R-:W-:Y:S02]  /*b8b0*/  LEA.HI.X R8, R8, UR5, R9, 0x1, P0 ;  /* 0x0000000508087c11 */ /* 0x000fe400080f0c09 */
[----:B------:R-:W-:Y:S01]  /*b8c0*/  LEA.HI.X R7, R4, UR7, R7, 0x1, P1 ;  /* 0x0000000704077c11 */ /* 0x000fe200088f0c07 */
[----:B------:R-:W-:Y:S08]  /*b8d0*/  BRA.DIV UR4, `(.L_x_2995) ;  /* 0x0000025604347947 */ /* 0x000ff0000b800000 */
[----:B------:R0:W1:Y:S04]  /*b8e0*/  SHFL.IDX PT, R4, R8, RZ, 0x181f ;  /* 0x00181fff08047589 */ /* 0x00006800000e0000 */
[----:B------:R0:W2:Y:S04]  /*b8f0*/  SHFL.IDX PT, R5, R6, RZ, 0x181f ;  /* 0x00181fff06057589 */ /* 0x0000a800000e0000 */
[----:B------:R0:W3:Y:S04]  /*b900*/  SHFL.IDX PT, R9, R7, RZ, 0x181f ;  /* 0x00181fff07097589 */ /* 0x0000e800000e0000 */
[----:B------:R0:W4:Y:S02]  /*b910*/  SHFL.IDX PT, R14, R3, RZ, 0x181f ;  /* 0x00181fff030e7589 */ /* 0x00012400000e0000 */
.L_x_3313:
        /* <DEDUP_REMOVED lines=12> */
[----:B------:R-:W-:Y:S01]  /*b9e0*/  ULDC UR4, c[0x0][0x3f4] ;  /* 0x0000fd0000047ab9 */ /* 0x000fe20000000800 */
[----:B------:R-:W-:Y:S02]  /*b9f0*/  CS2R R74, SRZ ;  /* 0x00000000004a7805 */ /* 0x000fe4000001ff00 */
[----:B------:R-:W-:Y:S02]  /*ba00*/  ISETP.GE.AND P3, PT, R22, UR4, PT ;  /* 0x0000000416007c0c */ /* 0x000fe4000bf66270 */
[----:B------:R-:W-:Y:S02]  /*ba10*/  CS2R R76, SRZ ;  /* 0x00000000004c7805 */ /* 0x000fe4000001ff00 */
[----:B------:R-:W-:Y:S01]  /*ba20*/  ISETP.GE.AND P2, PT, R215, UR4, PT ;  /* 0x00000004d7007c0c */ /* 0x000fe2000bf46270 */
[----:B------:R-:W-:Y:S01]  /*ba30*/  ULDC.64 UR6, c[0x0][0x208] ;  /* 0x0000820000067ab9 */ /* 0x000fe20000000a00 */
[----:B------:R-:W-:Y:S02]  /*ba40*/  ISETP.GE.AND P1, PT, R214, UR4, PT ;  /* 0x00000004d6007c0c */ /* 0x000fe4000bf26270 */
[----:B------:R-:W-:-:S05]  /*ba50*/  ISETP.GE.AND P0, PT, R216, UR4, PT ;  /* 0x00000004d8007c0c */ /* 0x000fca000bf06270 */
[----:B------:R-:W-:-:S04]  /*ba60*/  @!P3 SHF.L.U32 R12, R22, 0x1, RZ ;  /* 0x00000001160cb819 */ /* 0x000fc800000006ff */
[----:B------:R-:W-:Y:S01]  /*ba70*/  @!P2 IMAD.SHL.U32 R24, R215, 0x2, RZ ;  /* 0x00000002d718a824 */ /* 0x000fe200078e00ff */
[----:B------:R-:W-:Y:S01]  /*ba80*/  @!P3 SHF.L.U64.HI R13, R22, 0x1, R83 ;  /* 0x00000001160db819 */ /* 0x000fe20000010253 */
[----:B------:R-:W-:Y:S01]  /*ba90*/  @!P1 IMAD.SHL.U32 R28, R214, 0x2, RZ ;  /* 0x00000002d61c9824 */ /* 0x000fe200078e00ff */
[-C--:B--2---:R-:W-:Y:S01]  /*baa0*/  @!P3 IADD3 R10, P5, R5, R12.reuse, RZ ;  /* 0x0000000c050ab210 */ /* 0x084fe20007fbe0ff */
[----:B------:R-:W-:Y:S01]  /*bab0*/  @!P0 IMAD.SHL.U32 R15, R216, 0x2, RZ ;  /* 0x00000002d80f8824 */ /* 0x000fe200078e00ff */
[----:B----4-:R-:W-:Y:S02]  /*bac0*/  @!P3 IADD3 R12, P4, R14, R12, RZ ;  /* 0x0000000c0e0cb210 */ /* 0x010fe40007f9e0ff */
[----:B------:R-:W-:Y:S02]  /*bad0*/  @!P2 SHF.L.U64.HI R25, R215, 0x1, R82 ;  /* 0x00000001d719a819 */ /* 0x000fe40000010252 */
[-C--:B------:R-:W-:Y:S02]  /*bae0*/  @!P2 IADD3 R20, P6, R5, R24.reuse, RZ ;  /* 0x000000180514a210 */ /* 0x080fe40007fde0ff */
[----:B-1----:R-:W-:Y:S01]  /*baf0*/  @!P3 IADD3.X R11, R4, R13, RZ, P5, !PT ;  /* 0x0000000d040bb210 */ /* 0x002fe20002ffe4ff */
[----:B---3--:R-:W-:Y:S01]  /*bb00*/  @!P3 IMAD.X R13, R9, 0x1, R13, P4 ;  /* 0x00000001090db824 */ /* 0x008fe200020e060d */
[----:B------:R-:W-:Y:S01]  /*bb10*/  @!P2 IADD3 R24, P5, R14, R24, RZ ;  /* 0x000000180e18a210 */ /* 0x000fe20007fbe0ff */
[----:B------:R-:W-:Y:S01]  /*bb20*/  @!P2 IMAD.X R21, R4, 0x1, R25, P6 ;  /* 0x000000010415a824 */ /* 0x000fe200030e0619 */
[----:B------:R-:W-:-:S02]  /*bb30*/  @!P1 SHF.L.U64.HI R29, R214, 0x1, R89 ;  /* 0x00000001d61d9819 */ /* 0x000fc40000010259 */
[----:B------:R-:W-:Y:S02]  /*bb40*/  CS2R R70, SRZ ;  /* 0x0000000000467805 */ /* 0x000fe4000001ff00 */
[-C--:B------:R-:W-:Y:S01]  /*bb50*/  @!P1 IADD3 R26, P4, R5, R28.reuse, RZ ;  /* 0x0000001c051a9210 */ /* 0x080fe20007f9e0ff */
[----:B------:R-:W-:Y:S01]  /*bb60*/  @!P2 IMAD.X R25, R9, 0x1, R25, P5 ;  /* 0x000000010919a824 */ /* 0x000fe200028e0619 */
[----:B------:R-:W-:Y:S02]  /*bb70*/  @!P1 IADD3 R28, P6, R14, R28, RZ ;  /* 0x0000001c0e1c9210 */ /* 0x000fe40007fde0ff */
[----:B------:R-:W-:Y:S02]  /*bb80*/  CS2R R72, SRZ ;  /* 0x0000000000487805 */ /* 0x000fe4000001ff00 */
[----:B------:R-:W-:Y:S02]  /*bb90*/  @!P1 IADD3.X R27, R4, R29, RZ, P4, !PT ;  /* 0x0000001d041b9210 */ /* 0x000fe400027fe4ff */
[----:B------:R-:W-:-:S02]  /*bba0*/  CS2R R68, SRZ ;  /* 0x0000000000447805 */ /* 0x000fc4000001ff00 */
[----:B------:R-:W-:Y:S02]  /*bbb0*/  @!P0 SHF.L.U64.HI R32, R216, 0x1, R79 ;  /* 0x00000001d8208819 */ /* 0x000fe4000001024f */
[----:B------:R-:W-:Y:S02]  /*bbc0*/  CS2R R66, SRZ ;  /* 0x0000000000427805 */ /* 0x000fe4000001ff00 */
[-C--:B------:R-:W-:Y:S02]  /*bbd0*/  @!P0 IADD3 R30, P5, R5, R15.reuse, RZ ;  /* 0x0000000f051e8210 */ /* 0x080fe40007fbe0ff */
[----:B------:R-:W-:Y:S02]  /*bbe0*/  CS2R R62, SRZ ;  /* 0x00000000003e7805 */ /* 0x000fe4000001ff00 */
[----:B------:R-:W-:Y:S02]  /*bbf0*/  @!P0 IADD3 R14, P4, R14, R15, RZ ;  /* 0x0000000f0e0e8210 */ /* 0x000fe40007f9e0ff */
[----:B------:R-:W-:Y:S01]  /*bc00*/  CS2R R64, SRZ ;  /* 0x0000000000407805 */ /* 0x000fe2000001ff00 */
[----:B------:R-:W-:Y:S01]  /*bc10*/  @!P1 IMAD.X R29, R9, 0x1, R29, P6 ;  /* 0x00000001091d9824 */ /* 0x000fe200030e061d */
[----:B------:R1:W5:Y:S01]  /*bc20*/  @!P3 LD.E.64 R74, desc[UR6][R10.64] ;  /* 0x000000060a4ab980 */ /* 0x000362000c101b00 */
[----:B------:R-:W-:-:S02]  /*bc30*/  @!P0 IMAD.X R31, R4, 0x1, R32, P5 ;  /* 0x00000001041f8824 */ /* 0x000fc400028e0620 */
[----:B------:R-:W-:Y:S01]  /*bc40*/  @!P0 IMAD.X R15, R9, 0x1, R32, P4 ;  /* 0x00000001090f8824 */ /* 0x000fe200020e0620 */
[----:B------:R1:W5:Y:S04]  /*bc50*/  @!P3 LD.E.64 R76, desc[UR6][R12.64] ;  /* 0x000000060c4cb980 */ /* 0x000368000c101b00 */
[----:B------:R1:W5:Y:S04]  /*bc60*/  @!P2 LD.E.64 R70, desc[UR6][R20.64] ;  /* 0x000000061446a980 */ /* 0x000368000c101b00 */
[----:B------:R1:W5:Y:S04]  /*bc70*/  @!P2 LD.E.64 R72, desc[UR6][R24.64] ;  /* 0x000000061848a980 */ /* 0x000368000c101b00 */
[----:B------:R1:W5:Y:S04]  /*bc80*/  @!P1 LD.E.64 R68, desc[UR6][R26.64] ;  /* 0x000000061a449980 */ /* 0x000368000c101b00 */
[----:B------:R1:W5:Y:S04]  /*bc90*/  @!P1 LD.E.64 R66, desc[UR6][R28.64] ;  /* 0x000000061c429980 */ /* 0x000368000c101b00 */
[----:B------:R1:W5:Y:S04]  /*bca0*/  @!P0 LD.E.64 R62, desc[UR6][R30.64] ;  /* 0x000000061e3e8980 */ /* 0x000368000c101b00 */
[----:B------:R1:W5:Y:S02]  /*bcb0*/  @!P0 LD.E.64 R64, desc[UR6][R14.64] ;  /* 0x000000060e408980 */ /* 0x000364000c101b00 */
.L_x_2997:
[----:B------:R-:W-:Y:S05]  /*bcc0*/  BSYNC B1 ;  /* 0x0000000000017941 */ /* 0x000fea0003800000 */
.L_x_2996:
[----:B--2--5:R-:W-:Y:S01]  /*bcd0*/  IMAD.MOV.U32 R5, RZ, RZ, R63 ;  /* 0x000000ffff057224 */ /* 0x024fe200078e003f */
[----:B-1----:R-:W-:Y:S01]  /*bce0*/  MOV R4, R62 ;  /* 0x0000003e00047202 */ /* 0x002fe20000000f00 */
[----:B---3--:R-:W-:Y:S01]  /*bcf0*/  IMAD.MOV.U32 R9, RZ, RZ, R68 ;  /* 0x000000ffff097224 */ /* 0x008fe200078e0044 */
[----:B------:R-:W-:Y:S01]  /*bd00*/  UMOV UR4, 0xffffffff ;  /* 0xffffffff00047882 */ /* 0x000fe20000000000 */
        /* <DEDUP_REMOVED lines=26> */
[----:B----4-:R1:W4:Y:S02]  /*beb0*/  SHFL.IDX PT, R14, R3, 0x1, 0x181f ;  /* 0x00381f00030e7f89 */ /* 0x01032400000e0000 */
.L_x_3319:
        /* <DEDUP_REMOVED lines=19> */
[C---:B------:R-:W-:Y:S01]  /*bff0*/  @!P3 IMAD.SHL.U32 R28, R22.reuse, 0x2, RZ ;  /* 0x00000002161cb824 */ /* 0x040fe200078e00ff */
[----:B------:R-:W-:-:S03]  /*c000*/  @!P3 SHF.L.U64.HI R10, R22, 0x1, R83 ;  /* 0x00000001160ab819 */ /* 0x000fc60000010253 */
[C---:B------:R-:W-:Y:S01]  /*c010*/  @!P2 IMAD.SHL.U32 R24, R215.reuse, 0x2, RZ ;  /* 0x00000002d718a824 */ /* 0x040fe200078e00ff */
[----:B------:R-:W-:Y:S01]  /*c020*/  @!P2 SHF.L.U64.HI R11, R215, 0x1, R82 ;  /* 0x00000001d70ba819 */ /* 0x000fe20000010252 */
[----:B------:R-:W-:Y:S01]  /*c030*/  @!P1 IMAD.SHL.U32 R12, R214, 0x2, RZ ;  /* 0x00000002d60c9824 */ /* 0x000fe200078e00ff */
[CC--:B---3--:R-:W-:Y:S02]  /*c040*/  @!P3 IADD3 R30, P5, R5.reuse, R28.reuse, RZ ;  /* 0x0000001c051eb210 */ /* 0x0c8fe40007fbe0ff */
[----:B----4-:R-:W-:Y:S02]  /*c050*/  @!P3 IADD3 R28, P4, R14, R28, RZ ;  /* 0x0000001c0e1cb210 */ /* 0x010fe40007f9e0ff */
[-C--:B------:R-:W-:Y:S01]  /*c060*/  @!P2 IADD3 R26, P6, R5, R24.reuse, RZ ;  /* 0x00000018051aa210 */ /* 0x080fe20007fde0ff */
[--C-:B--2---:R-:W-:Y:S01]  /*c070*/  @!P3 IMAD.X R31, R4, 0x1, R10.reuse, P5 ;  /* 0x00000001041fb824 */ /* 0x104fe200028e060a */
[----:B------:R-:W-:Y:S01]  /*c080*/  @!P2 IADD3 R24, P5, R14, R24, RZ ;  /* 0x000000180e18a210 */ /* 0x000fe20007fbe0ff */
[----:B0-----:R-:W-:Y:S01]  /*c090*/  @!P3 IMAD.X R29, R9, 0x1, R10, P4 ;  /* 0x00000001091db824 */ /* 0x001fe200020e060a */
[----:B------:R-:W-:Y:S01]  /*c0a0*/  @!P1 SHF.L.U64.HI R13, R214, 0x1, R89 ;  /* 0x00000001d60d9819 */ /* 0x000fe20000010259 */
[----:B------:R-:W-:Y:S01]  /*c0b0*/  @!P2 IMAD.X R27, R4, 0x1, R11, P6 ;  /* 0x00000001041ba824 */ /* 0x000fe200030e060b */
[----:B------:R-:W-:-:S02]  /*c0c0*/  @!P0 SHF.L.U32 R32, R216, 0x1, RZ ;  /* 0x00000001d8208819 */ /* 0x000fc400000006ff */
[----:B------:R-:W-:Y:S02]  /*c0d0*/  CS2R R54, SRZ ;  /* 0x0000000000367805 */ /* 0x000fe4000001ff00 */
[-C--:B------:R-:W-:Y:S02]  /*c0e0*/  @!P1 IADD3 R20, P4, R5, R12.reuse, RZ ;  /* 0x0000000c05149210 */ /* 0x080fe40007f9e0ff */
[----:B------:R-:W-:Y:S02]  /*c0f0*/  CS2R R56, SRZ ;  /* 0x0000000000387805 */ /* 0x000fe4000001ff00 */
[----:B------:R-:W-:Y:S02]  /*c100*/  @!P1 IADD3 R10, P6, R14, R12, RZ ;  /* 0x0000000c0e0a9210 */ /* 0x000fe40007fde0ff */
[----:B------:R-:W-:Y:S02]  /*c110*/  CS2R R50, SRZ ;  /* 0x0000000000327805 */ /* 0x000fe4000001ff00 */
[C---:B------:R-:W-:Y:S01]  /*c120*/  @!P2 IADD3.X R25, R9.reuse, R11, RZ, P5, !PT ;  /* 0x0000000b0919a210 */ /* 0x040fe20002ffe4ff */
[----:B------:R-:W-:Y:S01]  /*c130*/  @!P1 IMAD.X R21, R4, 0x1, R13, P4 ;  /* 0x0000000104159824 */ /* 0x000fe200020e060d */
[----:B------:R-:W-:Y:S01]  /*c140*/  @!P0 SHF.L.U64.HI R15, R216, 0x1, R79 ;  /* 0x00000001d80f8819 */ /* 0x000fe2000001024f */
[----:B------:R-:W-:Y:S01]  /*c150*/  @!P1 IMAD.X R11, R9, 0x1, R13, P6 ;  /* 0x00000001090b9824 */ /* 0x000fe200030e060d */
[----:B------:R-:W-:-:S02]  /*c160*/  @!P0 IADD3 R12, P5, R5, R32, RZ ;  /* 0x00000020050c8210 */ /* 0x000fc40007fbe0ff */
[----:B------:R-:W-:Y:S02]  /*c170*/  CS2R R52, SRZ ;  /* 0x0000000000347805 */ /* 0x000fe4000001ff00 */
[----:B------:R-:W-:Y:S02]  /*c180*/  @!P0 IADD3 R14, P4, R14, R32, RZ ;  /* 0x000000200e0e8210 */ /* 0x000fe40007f9e0ff */
[----:B------:R-:W-:Y:S02]  /*c190*/  CS2R R46, SRZ ;  /* 0x00000000002e7805 */ /* 0x000fe4000001ff00 */
[----:B------:R-:W-:Y:S01]  /*c1a0*/  CS2R R48, SRZ ;  /* 0x0000000000307805 */ /* 0x000fe2000001ff00 */
[----:B------:R-:W-:Y:S01]  /*c1b0*/  @!P0 IMAD.X R13, R4, 0x1, R15, P5 ;  /* 0x00000001040d8824 */ /* 0x000fe200028e060f */
[----:B------:R-:W-:Y:S01]  /*c1c0*/  @!P0 IADD3.X R15, R9, R15, RZ, P4, !PT ;  /* 0x0000000f090f8210 */ /* 0x000fe200027fe4ff */
[----:B------:R0:W5:Y:S04]  /*c1d0*/  @!P3 LD.E.64 R58, desc[UR6][R30.64] ;  /* 0x000000061e3ab980 */ /* 0x000168000c101b00 */
[----:B------:R0:W5:Y:S04]  /*c1e0*/  @!P3 LD.E.64 R60, desc[UR6][R28.64] ;  /* 0x000000061c3cb980 */ /* 0x000168000c101b00 */
[----:B------:R0:W5:Y:S04]  /*c1f0*/  @!P2 LD.E.64 R54, desc[UR6][R26.64] ;  /* 0x000000061a36a980 */ /* 0x000168000c101b00 */
[----:B------:R0:W5:Y:S04]  /*c200*/  @!P2 LD.E.64 R56, desc[UR6][R24.64] ;  /* 0x000000061838a980 */ /* 0x000168000c101b00 */
[----:B------:R0:W5:Y:S04]  /*c210*/  @!P1 LD.E.64 R50, desc[UR6][R20.64] ;  /* 0x0000000614329980 */ /* 0x000168000c101b00 */
[----:B------:R0:W5:Y:S04]  /*c220*/  @!P1 LD.E.64 R52, desc[UR6][R10.64] ;  /* 0x000000060a349980 */ /* 0x000168000c101b00 */
[----:B------:R0:W5:Y:S04]  /*c230*/  @!P0 LD.E.64 R46, desc[UR6][R12.64] ;  /* 0x000000060c2e8980 */ /* 0x000168000c101b00 */
[----:B------:R0:W5:Y:S02]  /*c240*/  @!P0 LD.E.64 R48, desc[UR6][R14.64] ;  /* 0x000000060e308980 */ /* 0x000164000c101b00 */
.L_x_3000:
[----:B------:R-:W-:Y:S05]  /*c250*/  BSYNC B1 ;  /* 0x0000000000017941 */ /* 0x000fea0003800000 */
.L_x_2999:
[----:B--2--5:R-:W-:Y:S01]  /*c260*/  IMAD.MOV.U32 R4, RZ, RZ, R46 ;  /* 0x000000ffff047224 */ /* 0x024fe200078e002e */
[----:B0-----:R-:W-:Y:S01]  /*c270*/  MOV R10, R51 ;  /* 0x00000033000a7202 */ /* 0x001fe20000000f00 */
[----:B---3--:R-:W-:Y:S01]  /*c280*/  IMAD.MOV.U32 R5, RZ, RZ, R47 ;  /* 0x000000ffff057224 */ /* 0x008fe200078e002f */
        /* <DEDUP_REMOVED lines=22> */
[----:B------:R-:W-:Y:S06]  /*c3f0*/  BRA.DIV UR4, `(.L_x_3001) ;  /* 0x0000024e044c7947 */ /* 0x000fec000b800000 */
[----:B------:R0:W2:Y:S04]  /*c400*/  SHFL.IDX PT, R4, R8, 0x2, 0x181f ;  /* 0x00581f0008047f89 */ /* 0x0000a800000e0000 */
[----:B------:R0:W3:Y:S04]  /*c410*/  SHFL.IDX PT, R5, R6, 0x2, 0x181f ;  /* 0x00581f0006057f89 */ /* 0x0000e800000e0000 */
[----:B------:R0:W0:Y:S04]  /*c420*/  SHFL.IDX PT, R9, R7, 0x2, 0x181f ;  /* 0x00581f0007097f89 */ /* 0x00002800000e0000 */
[----:B----4-:R4:W0:Y:S02]  /*c430*/  SHFL.IDX PT, R14, R3, 0x2, 0x181f ;  /* 0x00581f00030e7f89 */ /* 0x01082400000e0000 */
.L_x_3325:
        /* <DEDUP_REMOVED lines=23> */
[----:B------:R-:W-:Y:S02]  /*c5b0*/  @!P2 SHF.L.U64.HI R11, R215, 0x1, R82 ;  /* 0x00000001d70ba819 */ /* 0x000fe40000010252 */
[CC--:B---3--:R-:W-:Y:S01]  /*c5c0*/  @!P3 IADD3 R80, P5, R5.reuse, R32.reuse, RZ ;  /* 0x000000200550b210 */ /* 0x0c8fe20007fbe0ff */
[----:B------:R-:W-:Y:S01]  /*c5d0*/  @!P0 IMAD.SHL.U32 R26, R216, 0x2, RZ ;  /* 0x00000002d81a8824 */ /* 0x000fe200078e00ff */
[----:B0-----:R-:W-:Y:S02]  /*c5e0*/  @!P3 IADD3 R32, P4, R14, R32, RZ ;  /* 0x000000200e20b210 */ /* 0x001fe40007f9e0ff */
[----:B------:R-:W-:Y:S01]  /*c5f0*/  @!P1 SHF.L.U32 R12, R214, 0x1, RZ ;  /* 0x00000001d60c9819 */ /* 0x000fe200000006ff */
[--C-:B--2---:R-:W-:Y:S01]  /*c600*/  @!P3 IMAD.X R81, R4, 0x1, R10.reuse, P5 ;  /* 0x000000010451b824 */ /* 0x104fe200028e060a */
[----:B------:R-:W-:Y:S01]  /*c610*/  @!P2 IADD3 R30, P6, R5, R24, RZ ;  /* 0x00000018051ea210 */ /* 0x000fe20007fde0ff */
[----:B------:R-:W-:Y:S01]  /*c620*/  @!P3 IMAD.X R33, R9, 0x1, R10, P4 ;  /* 0x000000010921b824 */ /* 0x000fe200020e060a */
[----:B------:R-:W-:-:S02]  /*c630*/  @!P1 SHF.L.U64.HI R13, R214, 0x1, R89 ;  /* 0x00000001d60d9819 */ /* 0x000fc40000010259 */
[----:B------:R-:W-:Y:S02]  /*c640*/  @!P2 IADD3 R24, P5, R14, R24, RZ ;  /* 0x000000180e18a210 */ /* 0x000fe40007fbe0ff */
[----:B------:R-:W-:Y:S02]  /*c650*/  CS2R R38, SRZ ;  /* 0x0000000000267805 */ /* 0x000fe4000001ff00 */
[-C--:B------:R-:W-:Y:S02]  /*c660*/  @!P1 IADD3 R20, P4, R5, R12.reuse, RZ ;  /* 0x0000000c05149210 */ /* 0x080fe40007f9e0ff */
[----:B------:R-:W-:Y:S02]  /*c670*/  CS2R R40, SRZ ;  /* 0x0000000000287805 */ /* 0x000fe4000001ff00 */
[----:B------:R-:W-:Y:S01]  /*c680*/  @!P2 IADD3.X R31, R4, R11, RZ, P6, !PT ;  /* 0x0000000b041fa210 */ /* 0x000fe200037fe4ff */
[----:B------:R-:W-:Y:S01]  /*c690*/  @!P2 IMAD.X R25, R9, 0x1, R11, P5 ;  /* 0x000000010919a824 */ /* 0x000fe200028e060b */
        /* <DEDUP_REMOVED lines=10> */
[----:B------:R-:W-:Y:S01]  /*c740*/  CS2R R26, SRZ ;  /* 0x00000000001a7805 */ /* 0x000fe2000001ff00 */
[----:B------:R-:W-:Y:S01]  /*c750*/  @!P0 IMAD.X R15, R9, 0x1, R15, P4 ;  /* 0x00000001090f8824 */ /* 0x000fe200020e060f */
        /* <DEDUP_REMOVED lines=8> */
.L_x_3003:
[----:B------:R-:W-:Y:S05]  /*c7e0*/  BSYNC B1 ;  /* 0x0000000000017941 */ /* 0x000fea0003800000 */
.L_x_3002:
        /* <DEDUP_REMOVED lines=27> */
[----:B-1----:R-:W0:Y:S04]  /*c9a0*/  SHFL.IDX PT, R8, R8, 0x3, 0x181f ;  /* 0x00781f0008087f89 */ /* 0x002e2800000e0000 */
[----:B------:R1:W2:Y:S04]  /*c9b0*/  SHFL.IDX PT, R10, R6, 0x3, 0x181f ;  /* 0x00781f00060a7f89 */ /* 0x0002a800000e0000 */
[----:B------:R1:W3:Y:S04]  /*c9c0*/  SHFL.IDX PT, R9, R7, 0x3, 0x181f ;  /* 0x00781f0007097f89 */ /* 0x0002e800000e0000 */
[----:B----4-:R-:W4:Y:S02]  /*c9d0*/  SHFL.IDX PT, R3, R3, 0x3, 0x181f ;  /* 0x00781f0003037f89 */ /* 0x010f2400000e0000 */
.L_x_3331:
[----:B-1----:R-:W5:Y:S01]  /*c9e0*/  LDL R7, [R1+0x68] ;  /* 0x0000680001077983 */ /* 0x002f620000100800 */
        /* <DEDUP_REMOVED lines=9> */
[----:B-----5:R-:W-:-:S04]  /*ca80*/  LEA.HI R6, R7, R7, RZ, 0x1 ;  /* 0x0000000707067211 */ /* 0x020fc800078f08ff */
[----:B------:R-:W-:-:S05]  /*ca90*/  LOP3.LUT R6, R6, 0xfffffffe, RZ, 0xc0, !PT ;  /* 0xfffffffe06067812 */ /* 0x000fca00078ec0ff */
[----:B------:R-:W-:Y:S01]  /*caa0*/  IMAD.IADD R119, R7, 0x1, -R6 ;  /* 0x0000000107777824 */ /* 0x000fe200078e0a06 */
[----:B------:R-:W-:-:S04]  /*cab0*/  CS2R R6, SRZ ;  /* 0x0000000000067805 */ /* 0x000fc8000001ff00 */
[----:B------:R-:W-:Y:S01]  /*cac0*/  SHF.L.U32 R119, R119, 0x1f, RZ ;  /* 0x0000001f77777819 */ /* 0x000fe200000006ff */
[----:B------:R-:W-:Y:S06]  /*cad0*/  @P0 BRA `(.L_x_3006) ;  /* 0x0000000000b80947 */ /* 0x000fec0003800000 */
        /* <DEDUP_REMOVED lines=15> */
[----:B------:R-:W-:Y:S02]  /*cbd0*/  @!P2 IADD3 R90, P6, R10, R88, RZ ;  /* 0x000000580a5aa210 */ /* 0x000fe40007fde0ff */
[----:B0-----:R-:W-:Y:S01]  /*cbe0*/  @!P3 IADD3.X R97, R8, R83, RZ, P5, !PT ;  /* 0x000000530861b210 */ /* 0x001fe20002ffe4ff */
[----:B---3--:R-:W-:Y:S01]  /*cbf0*/  @!P3 IMAD.X R93, R9, 0x1, R83, P4 ;  /* 0x00000001095db824 */ /* 0x008fe200020e0653 */
[----:B------:R-:W-:-:S02]  /*cc00*/  @!P2 SHF.L.U64.HI R82, R215, 0x1, R82 ;  /* 0x00000001d752a819 */ /* 0x000fc40000010252 */
[----:B------:R-:W-:Y:S02]  /*cc10*/  @!P2 IADD3 R88, P5, R3, R88, RZ ;  /* 0x000000580358a210 */ /* 0x000fe40007fbe0ff */
[----:B------:R-:W-:Y:S02]  /*cc20*/  CS2R R20, SRZ ;  /* 0x0000000000147805 */ /* 0x000fe4000001ff00 */
[----:B------:R-:W-:Y:S01]  /*cc30*/  @!P1 SHF.L.U64.HI R4, R214, 0x1, R89 ;  /* 0x00000001d6049819 */ /* 0x000fe20000010259 */
[--C-:B------:R-:W-:Y:S01]  /*cc40*/  @!P2 IMAD.X R91, R8, 0x1, R82.reuse, P6 ;  /* 0x00000001085ba824 */ /* 0x100fe200030e0652 */
[----:B------:R-:W-:Y:S01]  /*cc50*/  @!P1 IADD3 R80, P4, R10, R78, RZ ;  /* 0x0000004e0a509210 */ /* 0x000fe20007f9e0ff */
[----:B------:R-:W-:Y:S01]  /*cc60*/  @!P2 IMAD.X R89, R9, 0x1, R82, P5 ;  /* 0x000000010959a824 */ /* 0x000fe200028e0652 */
[----:B------:R-:W-:Y:S02]  /*cc70*/  @!P0 SHF.L.U64.HI R5, R216, 0x1, R79 ;  /* 0x00000001d8058819 */ /* 0x000fe4000001024f */
[----:B------:R-:W-:-:S02]  /*cc80*/  CS2R R24, SRZ ;  /* 0x0000000000187805 */ /* 0x000fc4000001ff00 */
[----:B------:R-:W-:Y:S02]  /*cc90*/  @!P1 IADD3.X R81, R8, R4, RZ, P4, !PT ;  /* 0x0000000408519210 */ /* 0x000fe400027fe4ff */
[----:B------:R-:W-:Y:S02]  /*cca0*/  CS2R R12, SRZ ;  /* 0x00000000000c7805 */ /* 0x000fe4000001ff00 */
[C---:B------:R-:W-:Y:S02]  /*ccb0*/  @!P1 IADD3 R78, P6, R3.reuse, R78, RZ ;  /* 0x0000004e034e9210 */ /* 0x040fe40007fde0ff */
[----:B------:R-:W-:Y:S02]  /*ccc0*/  CS2R R14, SRZ ;  /* 0x00000000000e7805 */ /* 0x000fe4000001ff00 */
[-C--:B------:R-:W-:Y:S01]  /*ccd0*/  @!P0 IADD3 R10, P5, R10, R6.reuse, RZ ;  /* 0x000000060a0a8210 */ /* 0x080fe20007fbe0ff */
[----:B------:R1:W5:Y:S01]  /*cce0*/  @!P3 LD.E.64 R30, desc[UR6][R96.64] ;  /* 0x00000006601eb980 */ /* 0x000362000c101b00 */
[----:B------:R-:W-:Y:S01]  /*ccf0*/  @!P0 IADD3 R82, P4, R3, R6, RZ ;  /* 0x0000000603528210 */ /* 0x000fe20007f9e0ff */
[C---:B------:R-:W-:Y:S01]  /*cd00*/  @!P1 IMAD.X R79, R9.reuse, 0x1, R4, P6 ;  /* 0x00000001094f9824 */ /* 0x040fe200030e0604 */
[----:B------:R-:W-:Y:S01]  /*cd10*/  CS2R R6, SRZ ;  /* 0x0000000000067805 */ /* 0x000fe2000001ff00 */
[--C-:B------:R-:W-:Y:S01]  /*cd20*/  @!P0 IMAD.X R11, R8, 0x1, R5.reuse, P5 ;  /* 0x00000001080b8824 */ /* 0x100fe200028e0605 */
[----:B------:R1:W5:Y:S01]  /*cd30*/  @!P3 LD.E.64 R32, desc[UR6][R92.64] ;  /* 0x000000065c20b980 */ /* 0x000362000c101b00 */
[----:B------:R-:W-:Y:S01]  /*cd40*/  @!P0 IMAD.X R83, R9, 0x1, R5, P4 ;  /* 0x0000000109538824 */ /* 0x000fe200020e0605 */
[----:B------:R-:W-:-:S02]  /*cd50*/  CS2R R4, SRZ ;  /* 0x0000000000047805 */ /* 0x000fc4000001ff00 */
[----:B------:R1:W5:Y:S04]  /*cd60*/  @!P2 LD.E.64 R20, desc[UR6][R90.64] ;  /* 0x000000065a14a980 */ /* 0x000368000c101b00 */
[----:B------:R1:W5:Y:S04]  /*cd70*/  @!P2 LD.E.64 R24, desc[UR6][R88.64] ;  /* 0x000000065818a980 */ /* 0x000368000c101b00 */
[----:B------:R1:W5:Y:S04]  /*cd80*/  @!P1 LD.E.64 R12, desc[UR6][R80.64] ;  /* 0x00000006500c9980 */ /* 0x000368000c101b00 */
[----:B------:R1:W5:Y:S04]  /*cd90*/  @!P1 LD.E.64 R14, desc[UR6][R78.64] ;  /* 0x000000064e0e9980 */ /* 0x000368000c101b00 */
[----:B------:R1:W5:Y:S04]  /*cda0*/  @!P0 LD.E.64 R4, desc[UR6][R10.64] ;  /* 0x000000060a048980 */ /* 0x000368000c101b00 */
[----:B------:R1:W5:Y:S02]  /*cdb0*/  @!P0 LD.E.64 R6, desc[UR6][R82.64] ;  /* 0x0000000652068980 */ /* 0x000364000c101b00 */
.L_x_3006:
[----:B------:R-:W-:Y:S05]  /*cdc0*/  BSYNC B1 ;  /* 0x0000000000017941 */ /* 0x000fea0003800000 */
.L_x_3005:
[----:B------:R-:W1:Y:S01]  /*cdd0*/  SYNCS.PHASECHK.TRANS64.TRYWAIT P0, [R16+URZ+0x38800], R119 ;  /* 0x03880077100075a7 */ /* 0x000e62000800017f */
[----:B---3-5:R-:W-:Y:S01]  /*cde0*/  IMAD.MOV.U32 R9, RZ, RZ, R12 ;  /* 0x000000ffff097224 */ /* 0x028fe200078e000c */
[----:B----4-:R-:W-:Y:S01]  /*cdf0*/  MOV R3, R4 ;  /* 0x0000000400037202 */ /* 0x010fe20000000f00 */
[----:B0-----:R-:W-:Y:S01]  /*ce00*/  IMAD.MOV.U32 R8, RZ, RZ, R5 ;  /* 0x000000ffff087224 */ /* 0x001fe200078e0005 */
[----:B------:R-:W-:Y:S01]  /*ce10*/  BSSY B1, `(.L_x_3007) ;  /* 0x000001a000017945 */ /* 0x000fe20003800000 */
[----:B-12---:R-:W-:Y:S01]  /*ce20*/  IMAD.MOV.U32 R10, RZ, RZ, R30 ;  /* 0x000000ffff0a7224 */ /* 0x006fe200078e001e */
        /* <DEDUP_REMOVED lines=16> */
[----:B------:R-:W-:Y:S02]  /*cf30*/  VIADDMNMX R3, R105, -R230, 0x80, PT ;  /* 0x0000008069037446 */ /* 0x000fe400038009e6 */
[----:B------:R-:W-:Y:S02]  /*cf40*/  MOV R10, R24 ;  /* 0x00000018000a7202 */ /* 0x000fe40000000f00 */
[----:B------:R-:W-:Y:S01]  /*cf50*/  PRMT R81, R8, 0x5410, R9 ;  /* 0x0000541008517816 */ /* 0x000fe20000000009 */
[----:B------:R-:W-:Y:S01]  /*cf60*/  IMAD.MOV.U32 R8, RZ, RZ, R32 ;  /* 0x000000ffff087224 */ /* 0x000fe200078e0020 */
[----:B------:R-:W-:Y:S01]  /*cf70*/  ISETP.GE.AND P1, PT, R212, R3, PT ;  /* 0x00000003d400720c */ /* 0x000fe20003f26270 */
[----:B------:R-:W-:Y:S01]  /*cf80*/  IMAD.MOV.U32 R9, RZ, RZ, R33 ;  /* 0x000000ffff097224 */ /* 0x000fe200078e0021 */
[----:B------:R-:W-:Y:S01]  /*cf90*/  PRMT R83, R10, 0x5410, R11 ;  /* 0x000054100a537816 */ /* 0x000fe2000000000b */
[----:B------:R-:W-:Y:S10]  /*cfa0*/  @!P0 BRA `(.L_x_3008) ;  /* 0x0000024400448947 */ /* 0x000ff40003800000 */
.L_x_3332:
[----:B------:R-:W-:Y:S05]  /*cfb0*/  BSYNC B1 ;  /* 0x0000000000017941 */ /* 0x000fea0003800000 */
.L_x_3007:
[----:B------:R-:W-:Y:S01]  /*cfc0*/  BSSY B1, `(.L_x_3009) ;  /* 0x00000ba000017945 */ /* 0x000fe20003800000 */
[----:B------:R-:W-:-:S03]  /*cfd0*/  PRMT R89, R8, 0x5410, R9 ;  /* 0x0000541008597816 */ /* 0x000fc60000000009 */
[----:B------:R-:W-:Y:S05]  /*cfe0*/  @P1 BRA `(.L_x_3010) ;  /* 0x0000000800dc1947 */ /* 0x000fea0003800000 */
[----:B------:R-:W1:Y:S01]  /*cff0*/  LDC R9, c[0x0][0x3f4] ;  /* 0x0000fd00ff097b82 */ /* 0x000e620000000800 */
[----:B------:R-:W-:Y:S01]  /*d000*/  BSSY B2, `(.L_x_3011) ;  /* 0x0000030000027945 */ /* 0x000fe20003800000 */
[-C--:B-1----:R-:W-:Y:S02]  /*d010*/  ISETP.GE.AND P0, PT, R22, R9.reuse, PT ;  /* 0x000000091600720c */ /* 0x082fe40003f06270 */
[-C--:B------:R-:W-:Y:S02]  /*d020*/  ISETP.GE.AND P1, PT, R215, R9.reuse, PT ;  /* 0x00000009d700720c */ /* 0x080fe40003f26270 */
[-C--:B------:R-:W-:Y:S02]  /*d030*/  ISETP.GE.AND P2, PT, R214, R9.reuse, PT ;  /* 0x00000009d600720c */ /* 0x080fe40003f46270 */
[----:B------:R-:W-:-:S07]  /*d040*/  ISETP.GE.AND P3, PT, R216, R9, PT ;  /* 0x00000009d800720c */ /* 0x000fce0003f66270 */
[----:B------:R-:W-:Y:S06]  /*d050*/  @P0 BRA `(.L_x_3012) ;  /* 0x0000000000a80947 */ /* 0x000fec0003800000 */
[----:B------:R-:W1:Y:S01]  /*d060*/  LDS.128 R8, [R0] ;  /* 0x0000000000087984 */ /* 0x000e620000000c00 */
        /* <DEDUP_REMOVED lines=10> */
[----:B------:R-:W-:Y:S02]  /*d110*/  HADD2.F32 R75, -RZ, R75.H0_H0 ;  /* 0x2000004bff4b7230 */ /* 0x000fe40000004100 */
[----:B------:R-:W-:Y:S02]  /*d120*/  HADD2.F32 R74, -RZ, R74.H0_H0 ;  /* 0x2000004aff4a7230 */ /* 0x000fe40000004100 */
[--C-:B-1----:R-:W-:Y:S02]  /*d130*/  HADD2.F32 R91, -RZ, R11.reuse.H1_H1 ;  /* 0x3000000bff5b7230 */ /* 0x102fe40000004100 */
[----:B------:R-:W-:Y:S02]  /*d140*/  HADD2.F32 R77, -RZ, R8.H1_H1 ;  /* 0x30000008ff4d7230 */ /* 0x000fe40000004100 */
[----:B------:R-:W-:-:S02]  /*d150*/  HADD2.F32 R90, -RZ, R11.H0_H0 ;  /* 0x2000000bff5a7230 */ /* 0x000fc40000004100 */
[C---:B------:R-:W-:Y:S01]  /*d160*/  FMUL.FTZ R105, R91.reuse, R97 ;  /* 0x000000615b697220 */ /* 0x040fe20000410000 */
[----:B------:R-:W-:Y:S02]  /*d170*/  HADD2.F32 R76, -RZ, R8.H0_H0 ;  /* 0x20000008ff4c7230 */ /* 0x000fe40000004100 */
[----:B------:R-:W-:Y:S01]  /*d180*/  FMUL.FTZ R118, R91, R93 ;  /* 0x0000005d5b767220 */ /* 0x000fe20000410000 */
[--C-:B------:R-:W-:Y:S02]  /*d190*/  HADD2.F32 R11, -RZ, R10.reuse.H0_H0 ;  /* 0x2000000aff0b7230 */ /* 0x100fe40000004100 */
[C---:B------:R-:W-:Y:S01]  /*d1a0*/  FMUL.FTZ R91, R77.reuse, R96 ;  /* 0x000000604d5b7220 */ /* 0x040fe20000410000 */
[----:B------:R-:W-:Y:S02]  /*d1b0*/  HADD2.F32 R8, -RZ, R9.H0_H0 ;  /* 0x20000009ff087230 */ /* 0x000fe40000004100 */
[----:B------:R-:W-:Y:S01]  /*d1c0*/  FMUL.FTZ R77, R77, R92 ;  /* 0x0000005c4d4d7220 */ /* 0x000fe20000410000 */
[----:B------:R-:W-:-:S02]  /*d1d0*/  HADD2.F32 R10, -RZ, R10.H1_H1 ;  /* 0x3000000aff0a7230 */ /* 0x000fc40000004100 */
[----:B------:R-:W-:Y:S01]  /*d1e0*/  FFMA.FTZ R91, R76, R92, -R91 ;  /* 0x0000005c4c5b7223 */ /* 0x000fe2000001085b */
[----:B------:R-:W-:Y:S02]  /*d1f0*/  HADD2.F32 R9, -RZ, R9.H1_H1 ;  /* 0x30000009ff097230 */ /* 0x000fe40000004100 */
[C---:B------:R-:W-:Y:S01]  /*d200*/  FFMA.FTZ R105, R90.reuse, R93, -R105 ;  /* 0x0000005d5a697223 */ /* 0x040fe20000010869 */
[----:B------:R-:W-:Y:S01]  /*d210*/  FFMA.FTZ R118, R90, R97, R118 ;  /* 0x000000615a767223 */ /* 0x000fe20000010076 */
[----:B------:R-:W-:Y:S01]  /*d220*/  FFMA.FTZ R76, R76, R96, R77 ;  /* 0x000000604c4c7223 */ /* 0x000fe2000001004d */
        /* <DEDUP_REMOVED lines=12> */
[----:B------:R1:W-:Y:S02]  /*d2f0*/  STS.128 [R0], R8 ;  /* 0x0000000800007388 */ /* 0x0003e40000000c00 */
.L_x_3012:
[----:B------:R-:W-:Y:S05]  /*d300*/  BSYNC B2 ;  /* 0x0000000000027941 */ /* 0x000fea0003800000 */
.L_x_3011:
[----:B------:R-:W-:Y:S04]  /*d310*/  BSSY B2, `(.L_x_3013) ;  /* 0x000002c000027945 */ /* 0x000fe80003800000 */
[----:B------:R-:W-:Y:S05]  /*d320*/  @P1 BRA `(.L_x_3014) ;  /* 0x0000000000a81947 */ /* 0x000fea0003800000 */
[----:B-1----:R-:W1:Y:S01]  /*d330*/  LDS.128 R8, [R0+0x4000] ;  /* 0x0040000000087984 */ /* 0x002e620000000c00 */
[----:B------:R-:W-:Y:S01]  /*d340*/  SHF.R.U32.HI R75, RZ, 0x10, R71 ;  /* 0x00000010ff4b7819 */ /* 0x000fe20000011647 */
[----:B------:R-:W-:Y:S01]  /*d350*/  HADD2.F32 R74, -RZ, R114.H1_H1 ;  /* 0x30000072ff4a7230 */ /* 0x000fe20000004100 */
[--C-:B------:R-:W-:Y:S01]  /*d360*/  SHF.R.U32.HI R77, RZ, 0x10, R73.reuse ;  /* 0x00000010ff4d7819 */ /* 0x100fe20000011649 */
        /* <DEDUP_REMOVED lines=38> */
.L_x_3014:
[----:B------:R-:W-:Y:S05]  /*d5d0*/  BSYNC B2 ;  /* 0x0000000000027941 */ /* 0x000fea0003800000 */
.L_x_3013:
[----:B------:R-:W-:Y:S04]  /*d5e0*/  BSSY B2, `(.L_x_3015) ;  /* 0x000002c000027945 */ /* 0x000fe80003800000 */
[----:B------:R-:W-:Y:S05]  /*d5f0*/  @P2 BRA `(.L_x_3016) ;  /* 0x0000000000a82947 */ /* 0x000fea0003800000 */
[----:B-12---:R-:W1:Y:S01]  /*d600*/  LDS.128 R8, [R0+0x8000] ;  /* 0x0080000000087984 */ /* 0x006e620000000c00 */
[----:B------:R-:W-:Y:S01]  /*d610*/  SHF.R.U32.HI R71, RZ, 0x10, R69 ;  /* 0x00000010ff477819 */ /* 0x000fe20000011645 */
[----:B------:R-:W-:Y:S01]  /*d620*/  HADD2.F32 R70, -RZ, R112.H1_H1 ;  /* 0x30000070ff467230 */ /* 0x000fe20000004100 */
        /* <DEDUP_REMOVED lines=39> */
.L_x_3016:
[----:B------:R-:W-:Y:S05]  /*d8a0*/  BSYNC B2 ;  /* 0x0000000000027941 */ /* 0x000fea0003800000 */
.L_x_3015:
[----:B------:R-:W-:Y:S05]  /*d8b0*/  @P3 BRA `(.L_x_3010) ;  /* 0x0000000000a83947 */ /* 0x000fea0003800000 */
[----:B-123--:R-:W1:Y:S01]  /*d8c0*/  LDS.128 R8, [R0+0xc000] ;  /* 0x00c0000000087984 */ /* 0x00ee620000000c00 */
        /* <DEDUP_REMOVED lines=41> */
.L_x_3010:
[----:B------:R-:W-:Y:S05]  /*db60*/  BSYNC B1 ;  /* 0x0000000000017941 */ /* 0x000fea0003800000 */
.L_x_3009:
[----:B-1234-:R-:W-:Y:S01]  /*db70*/  IADD3 R8, R212, 0x20, RZ ;  /* 0x00000020d4087810 */ /* 0x01efe20007ffe0ff */
[----:B------:R-:W-:Y:S03]  /*db80*/  BSSY B1, `(.L_x_3017) ;  /* 0x00000ba000017945 */ /* 0x000fe60003800000 */
[----:B------:R-:W-:-:S13]  /*db90*/  ISETP.GE.AND P0, PT, R8, R3, PT ;  /* 0x000000030800720c */ /* 0x000fda0003f06270 */
        /* <DEDUP_REMOVED lines=8> */
[----:B------:R-:W1:Y:S01]  /*dc20*/  LDS.128 R8, [R0+0x1000] ;  /* 0x0010000000087984 */ /* 0x000e620000000c00 */
[----:B------:R-:W-:Y:S01]  /*dc30*/  SHF.R.U32.HI R63, RZ, 0x10, R59 ;  /* 0x00000010ff3f7819 */ /* 0x000fe2000001163b */
[----:B------:R-:W-:Y:S01]  /*dc40*/  HADD2.F32 R62, -RZ, R108.H0_H0 ;  /* 0x2000006cff3e7230 */ /* 0x000fe20000004100 */
[--C-:B------:R-:W-:Y:S01]  /*dc50*/  SHF.R.U32.HI R65, RZ, 0x10, R61.reuse ;  /* 0x00000010ff417819 */ /* 0x100fe2000001163d */
        /* <DEDUP_REMOVED lines=38> */
.L_x_3020:
[----:B------:R-:W-:Y:S05]  /*dec0*/  BSYNC B2 ;  /* 0x0000000000027941 */ /* 0x000fea0003800000 */
.L_x_3019:
[----:B------:R-:W-:Y:S04]  /*ded0*/  BSSY B2, `(.L_x_3021) ;  /* 0x000002c000027945 */ /* 0x000fe80003800000 */
[----:B------:R-:W-:Y:S05]  /*dee0*/  @P1 BRA `(.L_x_3022) ;  /* 0x0000000000a81947 */ /* 0x000fea0003800000 */
[----:B-1----:R-:W1:Y:S01]  /*def0*/  LDS.128 R8, [R0+0x5000] ;  /* 0x0050000000087984 */ /* 0x002e620000000c00 */
        /* <DEDUP_REMOVED lines=41> */
.L_x_3022:
[----:B------:R-:W-:Y:S05]  /*e190*/  BSYNC B2 ;  /* 0x0000000000027941 */ /* 0x000fea0003800000 */
.L_x_3021:
[----:B------:R-:W-:Y:S04]  /*e1a0*/  BSSY B2, `(.L_x_3023) ;  /* 0x000002c000027945 */ /* 0x000fe80003800000 */
[----:B------:R-:W-:Y:S05]  /*e1b0*/  @P2 BRA `(.L_x_3024) ;  /* 0x0000000000a82947 */ /* 0x000fea0003800000 */
[----:B-12---:R-:W1:Y:S01]  /*e1c0*/  LDS.128 R8, [R0+0x9000] ;  /* 0x0090000000087984 */ /* 0x006e620000000c00 */
        /* <DEDUP_REMOVED lines=41> */
.L_x_3024:
[----:B------:R-:W-:Y:S05]  /*e460*/  BSYNC B2 ;  /* 0x0000000000027941 */ /* 0x000fea0003800000 */
.L_x_3023:
[----:B------:R-:W-:Y:S05]  /*e470*/  @P3 BRA `(.L_x_3018) ;  /* 0x0000000000a83947 */ /* 0x000fea0003800000 */
[----:B-123--:R-:W1:Y:S01]  /*e480*/  LDS.128 R8, [R0+0xd000] ;  /* 0x00d0000000087984 */ /* 0x00ee620000000c00 */
        /* <DEDUP_REMOVED lines=41> */
.L_x_3018:
[----:B------:R-:W-:Y:S05]  /*e720*/  BSYNC B1 ;  /* 0x0000000000017941 */ /* 0x000fea0003800000 */
.L_x_3017:
[----:B-1234-:R-:W-:Y:S01]  /*e730*/  VIADD R8, R212, 0x40 ;  /* 0x00000040d4087836 */ /* 0x01efe20000000000 */
[----:B------:R-:W-:Y:S04]  /*e740*/  BSSY B1, `(.L_x_3025) ;  /* 0x00000ba000017945 */ /* 0x000fe80003800000 */
        /* <DEDUP_REMOVED lines=51> */
.L_x_3028:
[----:B------:R-:W-:Y:S05]  /*ea80*/  BSYNC B2 ;  /* 0x0000000000027941 */ /* 0x000fea0003800000 */
.L_x_3027:
[----:B------:R-:W-:Y:S04]  /*ea90*/  BSSY B2, `(.L_x_3029) ;  /* 0x000002c000027945 */ /* 0x000fe80003800000 */
[----:B------:R-:W-:Y:S05]  /*eaa0*/  @P1 BRA `(.L_x_3030) ;  /* 0x0000000000a81947 */ /* 0x000fea0003800000 */
[----:B-1----:R-:W1:Y:S01]  /*eab0*/  LDS.128 R8, [R0+0x6000] ;  /* 0x0060000000087984 */ /* 0x002e620000000c00 */
[----:B------:R-:W-:Y:S01]  /*eac0*/  SHF.R.U32.HI R43, RZ, 0x10, R39 ;  /* 0x00000010ff2b7819 */ /* 0x000fe20000011627 */
[----:B------:R-:W-:Y:S01]  /*ead0*/  HADD2.F32 R42, -RZ, R98.H1_H1 ;  /* 0x30000062ff2a7230 */ /* 0x000fe20000004100 */
[--C-:B------:R-:W-:Y:S01]  /*eae0*/  SHF.R.U32.HI R45, RZ, 0x10, R41.reuse ;  /* 0x00000010ff2d7819 */ /* 0x100fe20000011629 */
        /* <DEDUP_REMOVED lines=38> */
.L_x_3030:
[----:B------:R-:W-:Y:S05]  /*ed50*/  BSYNC B2 ;  /* 0x0000000000027941 */ /* 0x000fea0003800000 */
.L_x_3029:
[----:B------:R-:W-:Y:S04]  /*ed60*/  BSSY B2, `(.L_x_3031) ;  /* 0x000002c000027945 */ /* 0x000fe80003800000 */
[----:B------:R-:W-:Y:S05]  /*ed70*/  @P2 BRA `(.L_x_3032) ;  /* 0x0000000000a82947 */ /* 0x000fea0003800000 */
[----:B-12---:R-:W1:Y:S01]  /*ed80*/  LDS.128 R8, [R0+0xa000] ;  /* 0x00a0000000087984 */ /* 0x006e620000000c00 */
[----:B------:R-:W-:Y:S01]  /*ed90*/  SHF.R.U32.HI R39, RZ, 0x10, R35 ;  /* 0x00000010ff277819 */ /* 0x000fe20000011623 */
[----:B------:R-:W-:Y:S01]  /*eda0*/  HADD2.F32 R38, -RZ, R87.H1_H1 ;  /* 0x30000057ff267230 */ /* 0x000fe20000004100 */
[--C-:B------:R-:W-:Y:S01]  /*edb0*/  SHF.R.U32.HI R41, RZ, 0x10, R37.reuse ;  /* 0x00000010ff297819 */ /* 0x100fe20000011625 */
[--C-:B------:R-:W-:Y:S01]  /*edc0*/  HADD2.F32 R40, -RZ, R94.reuse.H0_H0 ;  /* 0x2000005eff287230 */ /* 0x100fe20000004100 */
        /* <DEDUP_REMOVED lines=37> */
.L_x_3032:
[----:B------:R-:W-:Y:S05]  /*f020*/  BSYNC B2 ;  /* 0x0000000000027941 */ /* 0x000fea0003800000 */
.L_x_3031:
[----:B------:R-:W-:Y:S05]  /*f030*/  @P3 BRA `(.L_x_3026) ;  /* 0x0000000000a83947 */ /* 0x000fea0003800000 */
[----:B-123--:R-:W1:Y:S01]  /*f040*/  LDS.128 R8, [R0+0xe000] ;  /* 0x00e0000000087984 */ /* 0x00ee620000000c00 */
        /* <DEDUP_REMOVED lines=41> */
.L_x_3026:
[----:B------:R-:W-:Y:S05]  /*f2e0*/  BSYNC B1 ;  /* 0x0000000000017941 */ /* 0x000fea0003800000 */
.L_x_3025:
[----:B-1234-:R-:W-:-:S05]  /*f2f0*/  VIADD R8, R212, 0x60 ;  /* 0x00000060d4087836 */ /* 0x01efca0000000000 */
        /* <DEDUP_REMOVED lines=51> */
.L_x_3035:
[----:B------:R-:W-:Y:S05]  /*f630*/  BSYNC B1 ;  /* 0x0000000000017941 */ /* 0x000fea0003800000 */
.L_x_3034:
[----:B------:R-:W-:Y:S04]  /*f640*/  BSSY B1, `(.L_x_3036) ;  /* 0x000002c000017945 */ /* 0x000fe80003800000 */
[----:B------:R-:W-:Y:S05]  /*f650*/  @P1 BRA `(.L_x_3037) ;  /* 0x0000000000a81947 */ /* 0x000fea0003800000 */
[----:B-1----:R-:W1:Y:S01]  /*f660*/  LDS.128 R8, [R0+0x7000] ;  /* 0x0070000000087984 */ /* 0x002e620000000c00 */
        /* <DEDUP_REMOVED lines=41> */
.L_x_3037:
[----:B------:R-:W-:Y:S05]  /*f900*/  BSYNC B1 ;  /* 0x0000000000017941 */ /* 0x000fea0003800000 */
.L_x_3036:
[----:B------:R-:W-:Y:S04]  /*f910*/  BSSY B1, `(.L_x_3038) ;  /* 0x000002c000017945 */ /* 0x000fe80003800000 */
[----:B------:R-:W-:Y:S05]  /*f920*/  @P2 BRA `(.L_x_3039) ;  /* 0x0000000000a82947 */ /* 0x000fea0003800000 */
[----:B-12---:R-:W1:Y:S01]  /*f930*/  LDS.128 R8, [R0+0xb000] ;  /* 0x00b0000000087984 */ /* 0x006e620000000c00 */
        /* <DEDUP_REMOVED lines=41> */
.L_x_3039:
[----:B------:R-:W-:Y:S05]  /*fbd0*/  BSYNC B1 ;  /* 0x0000000000017941 */ /* 0x000fea0003800000 */
.L_x_3038:
[----:B------:R-:W-:Y:S05]  /*fbe0*/  @P3 BRA `(.L_x_3033) ;  /* 0x0000004800bc3947 */ /* 0x000fea0003800000 */
[----:B-123--:R-:W1:Y:S01]  /*fbf0*/  LDS.128 R8, [R0+0xf000] ;  /* 0x00f0000000087984 */ /* 0x00ee620000000c00 */
        /* <DEDUP_REMOVED lines=20> */
[--C-:B------:R-:W-:Y:S02]  /*fd40*/  HADD2.F32 R4, -RZ, R9.reuse.H0_H0 ;  /* 0x20000009ff047230 */ /* 0x100fe40000004100 */
[----:B------:R-:W-:Y:S01]  /*fd50*/  FFMA.FTZ R14, R6, R14, R11 ;  /* 0x0000000e060e7223 */ /* 0x000fe2000001000b */
[-C--:B------:R-:W-:Y:S01]  /*fd60*/  FMUL.FTZ R8, R8, R7.reuse ;  /* 0x0000000708087220 */ /* 0x080fe20000410000 */
[----:B------:R-:W-:Y:S01]  /*fd70*/  FFMA.FTZ R20, R3, R7, -R20 ;  /* 0x0000000703147223 */ /* 0x000fe20000010814 */
[----:B------:R-:W-:Y:S02]  /*fd80*/  HADD2.F32 R9, -RZ, R9.H1_H1 ;  /* 0x30000009ff097230 */ /* 0x000fe40000004100 */
[----:B------:R-:W-:Y:S01]  /*fd90*/  FMUL.FTZ R12, R10, R79 ;  /* 0x0000004f0a0c7220 */ /* 0x000fe20000410000 */
[----:B------:R-:W-:-:S02]  /*fda0*/  HADD2.F32 R7, -RZ, R21.H0_H0 ;  /* 0x20000015ff077230 */ /* 0x000fc40000004100 */
[----:B------:R-:W-:Y:S01]  /*fdb0*/  FFMA.FTZ R3, R3, R13, R8 ;  /* 0x0000000d03037223 */ /* 0x000fe20000010008 */
[----:B------:R-:W-:Y:S02]  /*fdc0*/  HADD2.F32 R6, -RZ, R24.H0_H0 ;  /* 0x20000018ff067230 */ /* 0x000fe40000004100 */
[-C--:B------:R-:W-:Y:S01]  /*fdd0*/  FMUL.FTZ R10, R10, R78.reuse ;  /* 0x0000004e0a0a7220 */ /* 0x080fe20000410000 */
[----:B------:R-:W-:Y:S01]  /*fde0*/  FFMA.FTZ R12, R5, R78, -R12 ;  /* 0x0000004e050c7223 */ /* 0x000fe2000001080c */
[C---:B------:R-:W-:Y:S01]  /*fdf0*/  FMUL.FTZ R11, R9.reuse, R7 ;  /* 0x00000007090b7220 */ /* 0x040fe20000410000 */
[-C--:B------:R-:W-:Y:S01]  /*fe00*/  FMUL.FTZ R8, R9, R6.reuse ;  /* 0x0000000609087220 */ /* 0x080fe20000410000 */
[----:B------:R-:W-:Y:S02]  /*fe10*/  FFMA.FTZ R79, R5, R79, R10 ;  /* 0x0000004f054f7223 */ /* 0x000fe4000001000a */
[C---:B------:R-:W-:Y:S01]  /*fe20*/  FFMA.FTZ R5, R4.reuse, R6, -R11 ;  /* 0x0000000604057223 */ /* 0x040fe2000001080b */
[----:B------:R-:W-:Y:S01]  /*fe30*/  FFMA.FTZ R8, R4, R7, R8 ;  /* 0x0000000704087223 */ /* 0x000fe20000010008 */
[----:B------:R-:W-:-:S02]  /*fe40*/  F2FP.F16.F32.PACK_AB R7, R14, R15 ;  /* 0x0000000f0e07723e */ /* 0x000fc400000000ff */
[----:B------:R-:W-:Y:S02]  /*fe50*/  F2FP.F16.F32.PACK_AB R6, R79, R12 ;  /* 0x0000000c4f06723e */ /* 0x000fe400000000ff */
[----:B------:R-:W-:Y:S02]  /*fe60*/  F2FP.F16.F32.PACK_AB R4, R3, R20 ;  /* 0x000000140304723e */ /* 0x000fe400000000ff */
[----:B------:R-:W-:-:S05]  /*fe70*/  F2FP.F16.F32.PACK_AB R5, R8, R5 ;  /* 0x000000050805723e */ /* 0x000fca00000000ff */
[----:B------:R4:W-:Y:S01]  /*fe80*/  STS.128 [R0+0xf000], R4 ;  /* 0x00f0000400007388 */ /* 0x0009e20000000c00 */
[----:B------:R-:W-:Y:S05]  /*fe90*/  BRA `(.L_x_3033) ;  /* 0x0000004800107947 */ /* 0x000fea0003800000 */
.L_x_2994:
[----:B------:R-:W0:Y:S01]  /*fea0*/  LDC R10, c[0x0][0x448] ;  /* 0x00011200ff0a7b82 */ /* 0x000e220000000800 */
[----:B------:R-:W-:Y:S01]  /*feb0*/  ULDC.64 UR4, c[0x0][0x3f8] ;  /* 0x0000fe0000047ab9 */ /* 0x000fe20000000a00 */
[----:B------:R-:W-:Y:S01]  /*fec0*/  ULDC.64 UR6, c[0x0][0x408] ;  /* 0x0001020000067ab9 */ /* 0x000fe20000000a00 */
[----:B------:R-:W-:Y:S01]  /*fed0*/  MOV R27, R31 ;  /* 0x0000001f001b7202 */ /* 0x000fe20000000f00 */
        /* <DEDUP_REMOVED lines=12> */
[C---:B------:R-:W-:Y:S01]  /*ffa0*/  IMAD.WIDE.U32 R26, R3.reuse, UR6, R26 ;  /* 0x00000006031a7c25 */ /* 0x040fe2000f8e001a */
[----:B------:R-:W-:Y:S01]  /*ffb0*/  LEA R6, P0, R24, UR4, 0x1 ;  /* 0x0000000418067c11 */ /* 0x000fe2000f8008ff */
[----:B------:R-:W-:Y:S02]  /*ffc0*/  UMOV UR4, 0xffffffff ;  /* 0xffffffff00047882 */ /* 0x000fe40000000000 */
[----:B------:R-:W-:Y:S01]  /*ffd0*/  IMAD R7, R3, UR7, R4 ;  /* 0x0000000703077c24 */ /* 0x000fe2000f8e0204 */
[----:B------:R-:W-:Y:S01]  /*ffe0*/  ULDC.64 UR6, c[0x0][0x400] ;  /* 0x0001000000067ab9 */ /* 0x000fe20000000a00 */
[----:B------:R-:W-:Y:S01]  /*fff0*/  IMAD.IADD R5, R25, 0x1, R5 ;  /* 0x0000000119057824 */ /* 0x000fe200078e0205 */
[----:B------:R-:W-:Y:S01]  /*10000*/  LEA R3, P1, R26, UR6, 0x1 ;  /* 0x000000061a037c11 */ /* 0x000fe2000f8208ff */
[----:B------:R-:W-:-:S03]  /*10010*/  IMAD.IADD R7, R27, 0x1, R7 ;  /* 0x000000011b077824 */ /* 0x000fc600078e0207 */
[----:B------:R-:W-:Y:S02]  /*10020*/  LEA.HI.X R8, R24, UR5, R5, 0x1, P0 ;  /* 0x0000000518087c11 */ /* 0x000fe400080f0c05 */
[----:B------:R-:W-:Y:S01]  /*10030*/  LEA.HI.X R7, R26, UR7, R7, 0x1, P1 ;  /* 0x000000071a077c11 */ /* 0x000fe200088f0c07 */
[----:B------:R-:W-:Y:S06]  /*10040*/  BRA.DIV UR4, `(.L_x_3040) ;  /* 0x0000021604307947 */ /* 0x000fec000b800000 */
[----:B------:R0:W1:Y:S04]  /*10050*/  SHFL.IDX PT, R5, R8, RZ, 0x181f ;  /* 0x00181fff08057589 */ /* 0x00006800000e0000 */
[----:B------:R0:W2:Y:S04]  /*10060*/  SHFL.IDX PT, R4, R6, RZ, 0x181f ;  /* 0x00181fff06047589 */ /* 0x0000a800000e0000 */
[----:B------:R0:W3:Y:S04]  /*10070*/  SHFL.IDX PT, R9, R7, RZ, 0x181f ;  /* 0x00181fff07097589 */ /* 0x0000e800000e0000 */
[----:B------:R0:W4:Y:S02]  /*10080*/  SHFL.IDX PT, R14, R3, RZ, 0x181f ;  /* 0x00181fff030e7589 */ /* 0x00012400000e0000 */
.L_x_3338:
        /* <DEDUP_REMOVED lines=14> */
[----:B-1----:R-:W-:Y:S01]  /*10170*/  MOV R11, R5 ;  /* 0x00000005000b7202 */ /* 0x002fe20000000f00 */
[----:B--2---:R-:W-:Y:S01]  /*10180*/  IMAD.MOV.U32 R10, RZ, RZ, R4 ;  /* 0x000000ffff0a7224 */ /* 0x004fe200078e0004 */
[----:B------:R-:W-:Y:S01]  /*10190*/  ISETP.GE.AND P2, PT, R18, UR4, PT ;  /* 0x0000000412007c0c */ /* 0x000fe2000bf46270 */
[----:B---3--:R-:W-:Y:S01]  /*101a0*/  IMAD.MOV.U32 R15, RZ, RZ, R9 ;  /* 0x000000ffff0f7224 */ /* 0x008fe200078e0009 */
[----:B------:R-:W-:Y:S02]  /*101b0*/  ISETP.GE.AND P3, PT, R213, UR4, PT ;  /* 0x00000004d5007c0c */ /* 0x000fe4000bf66270 */
[----:B------:R-:W-:Y:S02]  /*101c0*/  CS2R R56, SRZ ;  /* 0x0000000000387805 */ /* 0x000fe4000001ff00 */
[----:B------:R-:W-:Y:S01]  /*101d0*/  CS2R R58, SRZ ;  /* 0x00000000003a7805 */ /* 0x000fe2000001ff00 */
[----:B------:R-:W-:-:S06]  /*101e0*/  ULDC.64 UR6, c[0x0][0x208] ;  /* 0x0000820000067ab9 */ /* 0x000fcc0000000a00 */
[C---:B------:R-:W-:Y:S01]  /*101f0*/  @!P2 IMAD.SHL.U32 R21, R18.reuse, 0x2, RZ ;  /* 0x000000021215a824 */ /* 0x040fe200078e00ff */
[----:B------:R-:W-:-:S04]  /*10200*/  @!P2 SHF.L.U64.HI R24, R18, 0x1, R19 ;  /* 0x000000011218a819 */ /* 0x000fc80000010213 */
[-C--:B----4-:R-:W-:Y:S02]  /*10210*/  @!P2 IADD3 R20, P1, R14, R21.reuse, RZ ;  /* 0x000000150e14a210 */ /* 0x090fe40007f3e0ff */
[----:B------:R-:W-:Y:S02]  /*10220*/  @!P2 IADD3 R4, P0, R4, R21, RZ ;  /* 0x000000150404a210 */ /* 0x000fe40007f1e0ff */
[----:B------:R-:W-:Y:S02]  /*10230*/  CS2R R68, SRZ ;  /* 0x0000000000447805 */ /* 0x000fe4000001ff00 */
[----:B------:R-:W-:Y:S02]  /*10240*/  CS2R R70, SRZ ;  /* 0x0000000000467805 */ /* 0x000fe4000001ff00 */
[----:B------:R-:W-:Y:S02]  /*10250*/  CS2R R60, SRZ ;  /* 0x00000000003c7805 */ /* 0x000fe4000001ff00 */
[----:B------:R-:W-:-:S02]  /*10260*/  CS2R R62, SRZ ;  /* 0x00000000003e7805 */ /* 0x000fc4000001ff00 */
[----:B------:R-:W-:Y:S02]  /*10270*/  CS2R R66, SRZ ;  /* 0x0000000000427805 */ /* 0x000fe4000001ff00 */
[----:B------:R-:W-:Y:S02]  /*10280*/  CS2R R64, SRZ ;  /* 0x0000000000407805 */ /* 0x000fe4000001ff00 */
[----:B------:R-:W-:Y:S01]  /*10290*/  @!P2 IADD3.X R5, R5, R24, RZ, P0, !PT ;  /* 0x000000180505a210 */ /* 0x000fe200007fe4ff */
[----:B------:R-:W-:-:S04]  /*102a0*/  @!P2 IMAD.X R21, R9, 0x1, R24, P1 ;  /* 0x000000010915a824 */ /* 0x000fc800008e0618 */
[----:B------:R1:W5:Y:S04]  /*102b0*/  @!P2 LD.E.128 R60, desc[UR6][R4.64] ;  /* 0x00000006043ca980 */ /* 0x000368000c101d00 */
[----:B------:R1:W5:Y:S01]  /*102c0*/  @!P2 LD.E.128 R64, desc[UR6][R20.64] ;  /* 0x000000061440a980 */ /* 0x000362000c101d00 */
[----:B------:R-:W-:-:S04]  /*102d0*/  @!P3 IMAD.SHL.U32 R13, R12, 0x8, RZ ;  /* 0x000000080c0db824 */ /* 0x000fc800078e00ff */
[----:B------:R-:W-:-:S04]  /*102e0*/  @!P3 IMAD.WIDE R10, R13, 0x2, R10 ;  /* 0x000000020d0ab825 */ /* 0x000fc800078e020a */
[----:B------:R-:W-:Y:S01]  /*102f0*/  @!P3 IMAD.WIDE R12, R13, 0x2, R14 ;  /* 0x000000020d0cb825 */ /* 0x000fe200078e020e */
[----:B------:R1:W5:Y:S04]  /*10300*/  @!P3 LD.E.128 R56, desc[UR6][R10.64] ;  /* 0x000000060a38b980 */ /* 0x000368000c101d00 */
[----:B------:R1:W5:Y:S02]  /*10310*/  @!P3 LD.E.128 R68, desc[UR6][R12.64] ;  /* 0x000000060c44b980 */ /* 0x000364000c101d00 */
.L_x_3042:
[----:B------:R-:W-:Y:S05]  /*10320*/  BSYNC B1 ;  /* 0x0000000000017941 */ /* 0x000fea0003800000 */
.L_x_3041:
[----:B-12--5:R-:W-:Y:S01]  /*10330*/  IMAD.MOV.U32 R4, RZ, RZ, R68 ;  /* 0x000000ffff047224 */ /* 0x026fe200078e0044 */
[----:B---3--:R-:W-:Y:S01]  /*10340*/  MOV R9, R66 ;  /* 0x0000004200097202 */ /* 0x008fe20000000f00 */
[----:B------:R-:W-:Y:S01]  /*10350*/  IMAD.MOV.U32 R5, RZ, RZ, R69 ;  /* 0x000000ffff057224 */ /* 0x000fe200078e0045 */
[----:B------:R-:W-:Y:S01]  /*10360*/  UMOV UR4, 0xffffffff ;  /* 0xffffffff00047882 */ /* 0x000fe20000000000 */
[----:B------:R-:W-:Y:S01]  /*10370*/  IMAD.MOV.U32 R10, RZ, RZ, R67 ;  /* 0x000000ffff0a7224 */ /* 0x000fe200078e0043 */
[----:B------:R-:W-:Y:S02]  /*10380*/  PRMT R113, R113, 0x5410, R9 ;  /* 0x0000541071717816 */ /* 0x000fe40000000009 */
[----:B------:R-:W-:Y:S02]  /*10390*/  CS2R R52, SRZ ;  /* 0x0000000000347805 */ /* 0x000fe4000001ff00 */
        /* <DEDUP_REMOVED lines=20> */
[----:B------:R-:W-:Y:S02]  /*104e0*/  PRMT R109, R4, 0x5410, R5 ;  /* 0x00005410046d7816 */ /* 0x000fe40000000005 */
[----:B------:R-:W-:Y:S01]  /*104f0*/  PRMT R110, R9, 0x5410, R10 ;  /* 0x00005410096e7816 */ /* 0x000fe2000000000a */
[----:B------:R-:W-:Y:S06]  /*10500*/  BRA.DIV UR4, `(.L_x_3043) ;  /* 0x0000021204707947 */ /* 0x000fec000b800000 */
[----:B------:R1:W2:Y:S04]  /*10510*/  SHFL.IDX PT, R5, R8, 0x1, 0x181f ;  /* 0x00381f0008057f89 */ /* 0x0002a800000e0000 */
[----:B------:R1:W3:Y:S04]  /*10520*/  SHFL.IDX PT, R4, R6, 0x1, 0x181f ;  /* 0x00381f0006047f89 */ /* 0x0002e800000e0000 */
[----:B------:R1:W0:Y:S04]  /*10530*/  SHFL.IDX PT, R9, R7, 0x1, 0x181f ;  /* 0x00381f0007097f89 */ /* 0x00022800000e0000 */
[----:B----4-:R1:W4:Y:S02]  /*10540*/  SHFL.IDX PT, R14, R3, 0x1, 0x181f ;  /* 0x00381f00030e7f89 */ /* 0x01032400000e0000 */
.L_x_3344:
        /* <DEDUP_REMOVED lines=11> */
[----:B------:R-:W4:Y:S01]  /*10600*/  LDL R15, [R1+0x60] ;  /* 0x00006000010f7983 */ /* 0x000f220000100800 */
[----:B------:R-:W-:Y:S01]  /*10610*/  ULDC UR4, c[0x0][0x3f4] ;  /* 0x0000fd0000047ab9 */ /* 0x000fe20000000800 */
[----:B---3--:R-:W-:Y:S01]  /*10620*/  IMAD.MOV.U32 R12, RZ, RZ, R4 ;  /* 0x000000ffff0c7224 */ /* 0x008fe200078e0004 */
[----:B------:R-:W-:Y:S02]  /*10630*/  ISETP.GE.AND P2, PT, R18, UR4, PT ;  /* 0x0000000412007c0c */ /* 0x000fe4000bf46270 */
[----:B------:R-:W-:Y:S02]  /*10640*/  CS2R R40, SRZ ;  /* 0x0000000000287805 */ /* 0x000fe4000001ff00 */
[----:B------:R-:W-:Y:S02]  /*10650*/  ISETP.GE.AND P3, PT, R213, UR4, PT ;  /* 0x00000004d5007c0c */ /* 0x000fe4000bf66270 */
[----:B------:R-:W-:Y:S02]  /*10660*/  CS2R R42, SRZ ;  /* 0x00000000002a7805 */ /* 0x000fe4000001ff00 */
[----:B--2---:R-:W-:Y:S01]  /*10670*/  MOV R13, R5 ;  /* 0x00000005000d7202 */ /* 0x004fe20000000f00 */
[----:B------:R-:W-:-:S04]  /*10680*/  ULDC.64 UR6, c[0x0][0x208] ;  /* 0x0000820000067ab9 */ /* 0x000fc80000000a00 */
        /* <DEDUP_REMOVED lines=11> */
[----:B0-----:R-:W-:-:S04]  /*10740*/  @!P2 IMAD.X R11, R9, 0x1, R20, P1 ;  /* 0x00000001090ba824 */ /* 0x001fc800008e0614 */
[----:B------:R0:W5:Y:S04]  /*10750*/  @!P2 LD.E.128 R44, desc[UR6][R4.64] ;  /* 0x00000006042ca980 */ /* 0x000168000c101d00 */
[----:B------:R0:W5:Y:S01]  /*10760*/  @!P2 LD.E.128 R52, desc[UR6][R10.64] ;  /* 0x000000060a34a980 */ /* 0x000162000c101d00 */
[----:B------:R-:W-:Y:S02]  /*10770*/  @!P3 IMAD.SHL.U32 R21, R15, 0x8, RZ ;  /* 0x000000080f15b824 */ /* 0x000fe400078e00ff */
[----:B------:R-:W-:Y:S02]  /*10780*/  IMAD.MOV.U32 R15, RZ, RZ, R9 ;  /* 0x000000ffff0f7224 */ /* 0x000fe400078e0009 */
[----:B------:R-:W-:-:S04]  /*10790*/  @!P3 IMAD.WIDE R12, R21, 0x2, R12 ;  /* 0x00000002150cb825 */ /* 0x000fc800078e020c */
[----:B------:R-:W-:Y:S01]  /*107a0*/  @!P3 IMAD.WIDE R14, R21, 0x2, R14 ;  /* 0x00000002150eb825 */ /* 0x000fe200078e020e */
[----:B------:R0:W5:Y:S04]  /*107b0*/  @!P3 LD.E.128 R40, desc[UR6][R12.64] ;  /* 0x000000060c28b980 */ /* 0x000168000c101d00 */
[----:B------:R0:W5:Y:S02]  /*107c0*/  @!P3 LD.E.128 R48, desc[UR6][R14.64] ;  /* 0x000000060e30b980 */ /* 0x000164000c101d00 */
.L_x_3045:
[----:B------:R-:W-:Y:S05]  /*107d0*/  BSYNC B1 ;  /* 0x0000000000017941 */ /* 0x000fea0003800000 */
.L_x_3044:
        /* <DEDUP_REMOVED lines=30> */
.L_x_3350:
        /* <DEDUP_REMOVED lines=14> */
[----:B--2---:R-:W-:Y:S01]  /*10aa0*/  MOV R13, R5 ;  /* 0x00000005000d7202 */ /* 0x004fe20000000f00 */
[----:B---3--:R-:W-:Y:S01]  /*10ab0*/  IMAD.MOV.U32 R12, RZ, RZ, R4 ;  /* 0x000000ffff0c7224 */ /* 0x008fe200078e0004 */
[----:B------:R-:W-:Y:S02]  /*10ac0*/  ISETP.GE.AND P2, PT, R18, UR4, PT ;  /* 0x0000000412007c0c */ /* 0x000fe4000bf46270 */
[----:B------:R-:W-:Y:S02]  /*10ad0*/  CS2R R24, SRZ ;  /* 0x0000000000187805 */ /* 0x000fe4000001ff00 */
[----:B------:R-:W-:Y:S02]  /*10ae0*/  ISETP.GE.AND P3, PT, R213, UR4, PT ;  /* 0x00000004d5007c0c */ /* 0x000fe4000bf66270 */
[----:B------:R-:W-:Y:S01]  /*10af0*/  CS2R R26, SRZ ;  /* 0x00000000001a7805 */ /* 0x000fe2000001ff00 */
[----:B------:R-:W-:-:S06]  /*10b00*/  ULDC.64 UR6, c[0x0][0x208] ;  /* 0x0000820000067ab9 */ /* 0x000fcc0000000a00 */
[C---:B------:R-:W-:Y:S01]  /*10b10*/  @!P2 IMAD.SHL.U32 R11, R18.reuse, 0x2, RZ ;  /* 0x00000002120ba824 */ /* 0x040fe200078e00ff */
[----:B------:R-:W-:-:S04]  /*10b20*/  @!P2 SHF.L.U64.HI R28, R18, 0x1, R19 ;  /* 0x00000001121ca819 */ /* 0x000fc80000010213 */
[-C--:B0-----:R-:W-:Y:S02]  /*10b30*/  @!P2 IADD3 R10, P1, R14, R11.reuse, RZ ;  /* 0x0000000b0e0aa210 */ /* 0x081fe40007f3e0ff */
[----:B------:R-:W-:Y:S02]  /*10b40*/  @!P2 IADD3 R4, P0, R4, R11, RZ ;  /* 0x0000000b0404a210 */ /* 0x000fe40007f1e0ff */
[----:B------:R-:W-:Y:S02]  /*10b50*/  CS2R R32, SRZ ;  /* 0x0000000000207805 */ /* 0x000fe4000001ff00 */
[----:B------:R-:W-:Y:S01]  /*10b60*/  CS2R R34, SRZ ;  /* 0x0000000000227805 */ /* 0x000fe2000001ff00 */
[----:B------:R-:W-:Y:S01]  /*10b70*/  @!P2 IMAD.X R11, R9, 0x1, R28, P1 ;  /* 0x00000001090ba824 */ /* 0x000fe200008e061c */
[----:B------:R-:W-:Y:S02]  /*10b80*/  @!P2 IADD3.X R5, R5, R28, RZ, P0, !PT ;  /* 0x0000001c0505a210 */ /* 0x000fe400007fe4ff */
[----:B------:R-:W-:-:S02]  /*10b90*/  CS2R R30, SRZ ;  /* 0x00000000001e7805 */ /* 0x000fc4000001ff00 */
[----:B------:R-:W-:Y:S02]  /*10ba0*/  CS2R R36, SRZ ;  /* 0x0000000000247805 */ /* 0x000fe4000001ff00 */
[----:B------:R-:W-:-:S06]  /*10bb0*/  CS2R R38, SRZ ;  /* 0x0000000000267805 */ /* 0x000fcc000001ff00 */
[----:B------:R0:W5:Y:S01]  /*10bc0*/  @!P2 LD.E.128 R36, desc[UR6][R10.64] ;  /* 0x000000060a24a980 */ /* 0x000162000c101d00 */
[----:B----4-:R-:W-:Y:S02]  /*10bd0*/  @!P3 IMAD.SHL.U32 R29, R15, 0x8, RZ ;  /* 0x000000080f1db824 */ /* 0x010fe400078e00ff */
[----:B------:R-:W-:Y:S02]  /*10be0*/  IMAD.MOV.U32 R15, RZ, RZ, R9 ;  /* 0x000000ffff0f7224 */ /* 0x000fe400078e0009 */
[----:B------:R-:W-:-:S04]  /*10bf0*/  @!P3 IMAD.WIDE R20, R29, 0x2, R12 ;  /* 0x000000021d14b825 */ /* 0x000fc800078e020c */
[----:B------:R-:W-:Y:S01]  /*10c00*/  @!P3 IMAD.WIDE R12, R29, 0x2, R14 ;  /* 0x000000021d0cb825 */ /* 0x000fe200078e020e */
[----:B------:R-:W-:Y:S01]  /*10c10*/  CS2R R28, SRZ ;  /* 0x00000000001c7805 */ /* 0x000fe2000001ff00 */
[----:B------:R0:W5:Y:S04]  /*10c20*/  @!P3 LD.E.128 R24, desc[UR6][R20.64] ;  /* 0x000000061418b980 */ /* 0x000168000c101d00 */
[----:B------:R0:W5:Y:S04]  /*10c30*/  @!P3 LD.E.128 R32, desc[UR6][R12.64] ;  /* 0x000000060c20b980 */ /* 0x000168000c101d00 */
[----:B------:R0:W5:Y:S02]  /*10c40*/  @!P2 LD.E.128 R28, desc[UR6][R4.64] ;  /* 0x00000006041ca980 */ /* 0x000164000c101d00 */
.L_x_3048:
[----:B------:R-:W-:Y:S05]  /*10c50*/  BSYNC B1 ;  /* 0x0000000000017941 */ /* 0x000fea0003800000 */
.L_x_3047:
        /* <DEDUP_REMOVED lines=30> */
[----:B------:R0:W0:Y:S02]  /*10e40*/  SHFL.IDX PT, R76, R3, 0x3, 0x181f ;  /* 0x00781f00034c7f89 */ /* 0x00002400000e0000 */
.L_x_3356:
[----:B------:R-:W4:Y:S01]  /*10e50*/  LDL R12, [R1+0x68] ;  /* 0x00006800010c7983 */ /* 0x000f220000100800 */
[----:B------:R-:W-:Y:S01]  /*10e60*/  VIADD R78, R78, 0x60 ;  /* 0x000000604e4e7836 */ /* 0x000fe20000000000 */
[----:B------:R-:W-:Y:S01]  /*10e70*/  BSSY B1, `(.L_x_3050) ;  /* 0x000002a000017945 */ /* 0x000fe20003800000 */
[----:B01----:R-:W-:Y:S02]  /*10e80*/  CS2R R6, SRZ ;  /* 0x0000000000067805 */ /* 0x003fe4000001ff00 */
        /* <DEDUP_REMOVED lines=19> */
[----:B------:R-:W-:Y:S01]  /*10fc0*/  CS2R R74, SRZ ;  /* 0x00000000004a7805 */ /* 0x000fe2000001ff00 */
[----:B------:R-:W-:-:S06]  /*10fd0*/  ULDC.64 UR6, c[0x0][0x208] ;  /* 0x0000820000067ab9 */ /* 0x000fcc0000000a00 */
[C---:B------:R-:W-:Y:S01]  /*10fe0*/  @!P2 IMAD.SHL.U32 R79, R18.reuse, 0x2, RZ ;  /* 0x00000002124fa824 */ /* 0x040fe200078e00ff */
[----:B------:R-:W-:-:S04]  /*10ff0*/  @!P2 SHF.L.U64.HI R6, R18, 0x1, R19 ;  /* 0x000000011206a819 */ /* 0x000fc80000010213 */
[-C--:B------:R-:W-:Y:S02]  /*11000*/  @!P2 IADD3 R78, P1, R76, R79.reuse, RZ ;  /* 0x0000004f4c4ea210 */ /* 0x080fe40007f3e0ff */
[----:B------:R-:W-:Y:S02]  /*11010*/  @!P2 IADD3 R20, P0, R20, R79, RZ ;  /* 0x0000004f1414a210 */ /* 0x000fe40007f1e0ff */
[----:B------:R-:W-:Y:S02]  /*11020*/  CS2R R8, SRZ ;  /* 0x0000000000087805 */ /* 0x000fe4000001ff00 */
[----:B------:R-:W-:Y:S01]  /*11030*/  CS2R R10, SRZ ;  /* 0x00000000000a7805 */ /* 0x000fe2000001ff00 */
[----:B------:R-:W-:Y:S01]  /*11040*/  @!P2 IMAD.X R79, R77, 0x1, R6, P1 ;  /* 0x000000014d4fa824 */ /* 0x000fe200008e0606 */
[----:B------:R-:W-:Y:S02]  /*11050*/  @!P2 IADD3.X R21, R21, R6, RZ, P0, !PT ;  /* 0x000000061515a210 */ /* 0x000fe400007fe4ff */
[----:B------:R-:W-:-:S02]  /*11060*/  CS2R R12, SRZ ;  /* 0x00000000000c7805 */ /* 0x000fc4000001ff00 */
[----:B------:R-:W-:Y:S02]  /*11070*/  CS2R R14, SRZ ;  /* 0x00000000000e7805 */ /* 0x000fe4000001ff00 */
[----:B------:R-:W-:-:S04]  /*11080*/  CS2R R6, SRZ ;  /* 0x0000000000067805 */ /* 0x000fc8000001ff00 */
[----:B------:R0:W5:Y:S01]  /*11090*/  @!P2 LD.E.128 R12, desc[UR6][R20.64] ;  /* 0x00000006140ca980 */ /* 0x000162000c101d00 */
[----:B----4-:R-:W-:-:S04]  /*110a0*/  @!P3 IMAD.SHL.U32 R81, R80, 0x8, RZ ;  /* 0x000000085051b824 */ /* 0x010fc800078e00ff */
[----:B------:R-:W-:Y:S01]  /*110b0*/  @!P3 IMAD.WIDE R82, R81, 0x2, R4 ;  /* 0x000000025152b825 */ /* 0x000fe200078e0204 */
[----:B------:R-:W-:-:S03]  /*110c0*/  CS2R R4, SRZ ;  /* 0x0000000000047805 */ /* 0x000fc6000001ff00 */
[----:B------:R-:W-:Y:S01]  /*110d0*/  @!P3 IMAD.WIDE R80, R81, 0x2, R76 ;  /* 0x000000025150b825 */ /* 0x000fe200078e024c */
[----:B------:R0:W5:Y:S04]  /*110e0*/  @!P3 LD.E.128 R72, desc[UR6][R82.64] ;  /* 0x000000065248b980 */ /* 0x000168000c101d00 */
[----:B------:R0:W5:Y:S04]  /*110f0*/  @!P3 LD.E.128 R8, desc[UR6][R80.64] ;  /* 0x000000065008b980 */ /* 0x000168000c101d00 */
[----:B------:R0:W5:Y:S02]  /*11100*/  @!P2 LD.E.128 R4, desc[UR6][R78.64] ;  /* 0x000000064e04a980 */ /* 0x000164000c101d00 */
.L_x_3051:
[----:B------:R-:W-:Y:S05]  /*11110*/  BSYNC B1 ;  /* 0x0000000000017941 */ /* 0x000fea0003800000 */
.L_x_3050:
[----:B------:R-:W1:Y:S01]  /*11120*/  SYNCS.PHASECHK.TRANS64.TRYWAIT P0, [R16+URZ+0x38800], R111 ;  /* 0x0388006f100075a7 */ /* 0x000e62000800017f */
[----:B-----5:R-:W-:Y:S01]  /*11130*/  IMAD.MOV.U32 R3, RZ, RZ, R4 ;  /* 0x000000ffff037224 */ /* 0x020fe200078e0004 */
[----:B0-2---:R-:W-:Y:S01]  /*11140*/  MOV R21, R6 ;  /* 0x0000000600157202 */ /* 0x005fe20000000f00 */
[----:B---3--:R-:W-:Y:S01]  /*11150*/  IMAD.MOV.U32 R20, RZ, RZ, R5 ;  /* 0x000000ffff147224 */ /* 0x008fe200078e0005 */
[----:B------:R-:W-:Y:S01]  /*11160*/  MOV R76, R10 ;  /* 0x0000000a004c7202 */ /* 0x000fe20000000f00 */
[----:B------:R-:W-:Y:S01]  /*11170*/  IMAD.MOV.U32 R77, RZ, RZ, R12 ;  /* 0x000000ffff4d7224 */ /* 0x000fe200078e000c */
[----:B------:R-:W-:Y:S01]  /*11180*/  PRMT R92, R21, 0x7610, R92 ;  /* 0x00007610155c7816 */ /* 0x000fe2000000005c */
[----:B------:R-:W-:Y:S01]  /*11190*/  IMAD.MOV.U32 R21, RZ, RZ, R9 ;  /* 0x000000ffff157224 */ /* 0x000fe200078e0009 */
[----:B------:R-:W-:Y:S01]  /*111a0*/  PRMT R91, R3, 0x5410, R20 ;  /* 0x00005410035b7816 */ /* 0x000fe20000000014 */
[----:B------:R-:W-:Y:S01]  /*111b0*/  IMAD.MOV.U32 R20, RZ, RZ, R8 ;  /* 0x000000ffff147224 */ /* 0x000fe200078e0008 */
[----:B------:R-:W-:Y:S01]  /*111c0*/  BSSY B1, `(.L_x_3052) ;  /* 0x0000014000017945 */ /* 0x000fe20003800000 */
[----:B------:R-:W-:-:S02]  /*111d0*/  IMAD.MOV.U32 R78, RZ, RZ, R13 ;  /* 0x000000ffff4e7224 */ /* 0x000fc400078e000d */
        /* <DEDUP_REMOVED lines=9> */
[----:B------:R-:W-:Y:S02]  /*11270*/  PRMT R21, R21, 0x5410, R76 ;  /* 0x0000541015157816 */ /* 0x000fe4000000004c */
[----:B------:R-:W-:-:S02]  /*11280*/  MOV R76, R14 ;  /* 0x0000000e004c7202 */ /* 0x000fc40000000f00 */
[----:B------:R-:W-:Y:S02]  /*11290*/  VIADDMNMX R3, R85, -R230, 0x80, PT ;  /* 0x0000008055037446 */ /* 0x000fe400038009e6 */
[----:B------:R-:W-:Y:S01]  /*112a0*/  PRMT R94, R76, 0x5410, R77 ;  /* 0x000054104c5e7816 */ /* 0x000fe2000000004d */
[----:B------:R-:W-:Y:S01]  /*112b0*/  IMAD.MOV.U32 R77, RZ, RZ, R75 ;  /* 0x000000ffff4d7224 */ /* 0x000fe200078e004b */
[----:B------:R-:W-:Y:S02]  /*112c0*/  ISETP.GE.AND P1, PT, R212, R3, PT ;  /* 0x00000003d400720c */ /* 0x000fe40003f26270 */
[----:B------:R-:W-:Y:S02]  /*112d0*/  PRMT R85, R78, 0x5410, R79 ;  /* 0x000054104e557816 */ /* 0x000fe4000000004f */
[----:B------:R-:W-:Y:S01]  /*112e0*/  MOV R76, R74 ;  /* 0x0000004a004c7202 */ /* 0x000fe20000000f00 */
[----:B-1----:R-:W-:Y:S08]  /*112f0*/  @!P0 BRA `(.L_x_3053) ;  /* 0x0000020800488947 */ /* 0x002ff00003800000 */
.L_x_3357:
[----:B------:R-:W-:Y:S05]  /*11300*/  BSYNC B1 ;  /* 0x0000000000017941 */ /* 0x000fea0003800000 */
.L_x_3052:
        /* <DEDUP_REMOVED lines=10> */
[--C-:B------:R-:W-:Y:S01]  /*113b0*/  HADD2.F32 R127, -RZ, R116.reuse.H1_H1 ;  /* 0x30000074ff7f7230 */ /* 0x100fe20000004100 */
[--C-:B------:R-:W-:Y:S01]  /*113c0*/  SHF.R.U64 R60, R60, 0x10, R61.reuse ;  /* 0x000000103c3c7819 */ /* 0x100fe2000000123d */
[----:B------:R-:W-:Y:S01]  /*113d0*/  HADD2.F32 R125, -RZ, R116.H0_H0 ;  /* 0x20000074ff7d7230 */ /* 0x000fe20000004100 */
[----:B------:R-:W-:Y:S01]  /*113e0*/  SHF.R.S32.HI R79, RZ, 0x1f, R76 ;  /* 0x0000001fff4f7819 */ /* 0x000fe2000001144c */
[----:B------:R-:W-:Y:S01]  /*113f0*/  IMAD.SHL.U32 R77, R76, 0x8, RZ ;  /* 0x000000084c4d7824 */ /* 0x000fe200078e00ff */
[----:B------:R-:W-:Y:S01]  /*11400*/  SHF.R.U32.HI R117, RZ, 0x10, R61 ;  /* 0x00000010ff757819 */ /* 0x000fe2000001163d */
[----:B------:R-:W-:Y:S01]  /*11410*/  HADD2.F32 R126, -RZ, R115.H0_H0 ;  /* 0x20000073ff7e7230 */ /* 0x000fe20000004100 */
[----:B------:R-:W-:Y:S02]  /*11420*/  LEA.HI R79, R79, R76, RZ, 0x3 ;  /* 0x0000004c4f4f7211 */ /* 0x000fe400078f18ff */
[----:B------:R-:W-:Y:S01]  /*11430*/  LOP3.LUT R77, R77, 0x38, RZ, 0xc0, !PT ;  /* 0x000000384d4d7812 */ /* 0x000fe200078ec0ff */
[----:B------:R-:W-:Y:S01]  /*11440*/  HADD2.F32 R117, -RZ, R117.H0_H0 ;  /* 0x20000075ff757230 */ /* 0x000fe20000004100 */
[----:B------:R-:W-:-:S02]  /*11450*/  SHF.L.U32 R79, R79, 0xa, RZ ;  /* 0x0000000a4f4f7819 */ /* 0x000fc400000006ff */
[----:B------:R-:W-:Y:S02]  /*11460*/  LOP3.LUT R76, R77, 0x1c0, R132, 0xf8, !PT ;  /* 0x000001c04d4c7812 */ /* 0x000fe400078ef884 */
[----:B------:R-:W-:Y:S02]  /*11470*/  LOP3.LUT R81, R79, 0x7fffe000, RZ, 0xc0, !PT ;  /* 0x7fffe0004f517812 */ /* 0x000fe400078ec0ff */
[----:B------:R-:W-:Y:S02]  /*11480*/  LOP3.LUT R80, R76, R229, RZ, 0x3c, !PT ;  /* 0x000000e54c507212 */ /* 0x000fe400078e3cff */
[----:B------:R-:W1:Y:S01]  /*11490*/  LDS.128 R76, [R0] ;  /* 0x00000000004c7984 */ /* 0x000e620000000c00 */
[--C-:B------:R-:W-:Y:S02]  /*114a0*/  SHF.R.U64 R61, R64, 0x10, R65.reuse ;  /* 0x00000010403d7819 */ /* 0x100fe40000001241 */
[----:B------:R-:W-:Y:S02]  /*114b0*/  IADD3 R81, R80, R81, R228 ;  /* 0x0000005150517210 */ /* 0x000fe40007ffe0e4 */
[----:B------:R-:W-:-:S02]  /*114c0*/  SHF.R.U32.HI R64, RZ, 0x10, R65 ;  /* 0x00000010ff407819 */ /* 0x000fc40000011641 */
[--C-:B------:R-:W-:Y:S01]  /*114d0*/  SHF.R.U64 R62, R62, 0x10, R63.reuse ;  /* 0x000000103e3e7819 */ /* 0x100fe2000000123f */
[----:B0-----:R-:W-:Y:S01]  /*114e0*/  IMAD R111, R81, 0x2, R16 ;  /* 0x00000002516f7824 */ /* 0x001fe200078e0210 */
[----:B------:R-:W-:Y:S01]  /*114f0*/  SHF.R.U32.HI R65, RZ, 0x10, R63 ;  /* 0x00000010ff417819 */ /* 0x000fe2000001163f */
[----:B------:R-:W-:Y:S01]  /*11500*/  HADD2.F32 R123, -RZ, R64.H0_H0 ;  /* 0x20000040ff7b7230 */ /* 0x000fe20000004100 */
[--C-:B------:R-:W-:Y:S02]  /*11510*/  SHF.R.U64 R63, R66, 0x10, R67.reuse ;  /* 0x00000010423f7819 */ /* 0x100fe40000001243 */
[----:B------:R-:W0:Y:S01]  /*11520*/  LDS.128 R80, [R111+0x14400] ;  /* 0x014400006f507984 */ /* 0x000e220000000c00 */
[----:B------:R-:W-:Y:S01]  /*11530*/  SHF.R.U32.HI R66, RZ, 0x10, R67 ;  /* 0x00000010ff427819 */ /* 0x000fe20000011643 */
[--C-:B-1----:R-:W-:Y:S02]  /*11540*/  HADD2.F32 R120, -RZ, R77.reuse.H0_H0 ;  /* 0x2000004dff787230 */ /* 0x102fe40000004100 */
[----:B------:R-:W-:-:S02]  /*11550*/  HADD2.F32 R77, -RZ, R77.H1_H1 ;  /* 0x3000004dff4d7230 */ /* 0x000fc40000004100 */
[----:B------:R-:W-:Y:S02]  /*11560*/  HADD2.F32 R67, -RZ, R76.H0_H0 ;  /* 0x2000004cff437230 */ /* 0x000fe40000004100 */
[--C-:B------:R-:W-:Y:S02]  /*11570*/  HADD2.F32 R119, -RZ, R79.reuse.H0_H0 ;  /* 0x2000004fff777230 */ /* 0x100fe40000004100 */
[----:B------:R-:W-:Y:S02]  /*11580*/  HADD2.F32 R118, -RZ, R78.H0_H0 ;  /* 0x2000004eff767230 */ /* 0x000fe40000004100 */
[----:B------:R-:W-:Y:S02]  /*11590*/  HADD2.F32 R79, -RZ, R79.H1_H1 ;  /* 0x3000004fff4f7230 */ /* 0x000fe40000004100 */
[----:B------:R-:W-:Y:S02]  /*115a0*/  HADD2.F32 R76, -RZ, R76.H1_H1 ;  /* 0x3000004cff4c7230 */ /* 0x000fe40000004100 */
[----:B0-----:R-:W-:-:S02]  /*115b0*/  HADD2.F32 R124, -RZ, R81.H0_H0 ;  /* 0x20000051ff7c7230 */ /* 0x001fc40000004100 */
[----:B------:R-:W-:Y:S02]  /*115c0*/  HADD2.F32 R122, -RZ, R81.H1_H1 ;  /* 0x30000051ff7a7230 */ /* 0x000fe40000004100 */
[----:B------:R-:W-:Y:S02]  /*115d0*/  HADD2.F32 R121, -RZ, R80.H0_H0 ;  /* 0x20000050ff797230 */ /* 0x000fe40000004100 */
[C---:B------:R-:W-:Y:S01]  /*115e0*/  FMUL.FTZ R129, R124.reuse, R125 ;  /* 0x0000007d7c817220 */ /* 0x040fe20000410000 */
[----:B------:R-:W-:Y:S01]  /*115f0*/  FMUL.FTZ R131, R124, R127 ;  /* 0x0000007f7c837220 */ /* 0x000fe20000410000 */
[--C-:B------:R-:W-:Y:S02]  /*11600*/  HADD2.F32 R124, -RZ, R113.reuse.H0_H0 ;  /* 0x20000071ff7c7230 */ /* 0x100fe40000004100 */
[C---:B------:R-:W-:Y:S01]  /*11610*/  FMUL.FTZ R128, R122.reuse, R123 ;  /* 0x0000007b7a807220 */ /* 0x040fe20000410000 */
[----:B------:R-:W-:Y:S01]  /*11620*/  FMUL.FTZ R130, R122, R117 ;  /* 0x000000757a827220 */ /* 0x000fe20000410000 */
[C---:B------:R-:W-:Y:S01]  /*11630*/  FFMA.FTZ R64, R120.reuse, R127, -R129 ;  /* 0x0000007f78407223 */ /* 0x040fe20000010881 */
[----:B------:R-:W-:Y:S01]  /*11640*/  FFMA.FTZ R120, R120, R125, R131 ;  /* 0x0000007d78787223 */ /* 0x000fe20000010083 */
[C---:B------:R-:W-:Y:S01]  /*11650*/  FMUL.FTZ R122, R121.reuse, R124 ;  /* 0x0000007c797a7220 */ /* 0x040fe20000410000 */
[----:B------:R-:W-:Y:S01]  /*11660*/  FMUL.FTZ R121, R121, R126 ;  /* 0x0000007e79797220 */ /* 0x000fe20000410000 */
[----:B------:R-:W-:Y:S01]  /*11670*/  FFMA.FTZ R117, R77, R117, -R128 ;  /* 0x000000754d757223 */ /* 0x000fe20000010880 */
[----:B------:R-:W-:-:S02]  /*11680*/  HADD2.F32 R125, -RZ, R113.H1_H1 ;  /* 0x30000071ff7d7230 */ /* 0x000fc40000004100 */
[----:B------:R-:W-:Y:S01]  /*11690*/  FFMA.FTZ R77, R77, R123, R130 ;  /* 0x0000007b4d4d7223 */ /* 0x000fe20000010082 */
[C---:B------:R-:W-:Y:S01]  /*116a0*/  FFMA.FTZ R121, R67.reuse, R124, R121 ;  /* 0x0000007c43797223 */ /* 0x040fe20000010079 */
[----:B------:R-:W-:Y:S02]  /*116b0*/  HADD2.F32 R116, -RZ, R82.H0_H0 ;  /* 0x20000052ff747230 */ /* 0x000fe40000004100 */
[----:B------:R-:W-:Y:S01]  /*116c0*/  FFMA.FTZ R113, R67, R126, -R122 ;  /* 0x0000007e43717223 */ /* 0x000fe2000001087a */
[----:B------:R-:W-:Y:S02]  /*116d0*/  HADD2.F32 R81, -RZ, R83.H0_H0 ;  /* 0x20000053ff517230 */ /* 0x000fe40000004100 */
[--C-:B------:R-:W-:Y:S02]  /*116e0*/  HADD2.F32 R123, -RZ, R114.reuse.H1_H1 ;  /* 0x30000072ff7b7230 */ /* 0x100fe40000004100 */
[----:B------:R-:W-:Y:S01]  /*116f0*/  FMUL.FTZ R67, R116, R125 ;  /* 0x0000007d74437220 */ /* 0x000fe20000410000 */
[----:B------:R-:W-:-:S02]  /*11700*/  HADD2.F32 R124, -RZ, R114.H0_H0 ;  /* 0x20000072ff7c7230 */ /* 0x000fc40000004100 */
[----:B------:R-:W-:Y:S02]  /*11710*/  HADD2.F32 R122, -RZ, R115.H1_H1 ;  /* 0x30000073ff7a7230 */ /* 0x000fe40000004100 */
[-C--:B------:R-:W-:Y:S01]  /*11720*/  FMUL.FTZ R115, R116, R123.reuse ;  /* 0x0000007b74737220 */ /* 0x080fe20000410000 */
[----:B------:R-:W-:Y:S02]  /*11730*/  HADD2.F32 R83, -RZ, R83.H1_H1 ;  /* 0x30000053ff537230 */ /* 0x000fe40000004100 */
[C---:B------:R-:W-:Y:S01]  /*11740*/  FMUL.FTZ R128, R81.reuse, R124 ;  /* 0x0000007c51807220 */ /* 0x040fe20000410000 */
[----:B------:R-:W-:Y:S02]  /*11750*/  HADD2.F32 R126, -RZ, R66.H0_H0 ;  /* 0x20000042ff7e7230 */ /* 0x000fe40000004100 */
[-C--:B------:R-:W-:Y:S01]  /*11760*/  FMUL.FTZ R81, R81, R122.reuse ;  /* 0x0000007a51517220 */ /* 0x080fe20000410000 */
[----:B------:R-:W-:Y:S02]  /*11770*/  HADD2.F32 R116, -RZ, R65.H0_H0 ;  /* 0x20000041ff747230 */ /* 0x000fe40000004100 */
[C---:B------:R-:W-:Y:S01]  /*11780*/  FFMA.FTZ R65, R119.reuse, R122, -R128 ;  /* 0x0000007a77417223 */ /* 0x040fe20000010880 */
[C---:B------:R-:W-:Y:S01]  /*11790*/  FFMA.FTZ R114, R118.reuse, R123, -R67 ;  /* 0x0000007b76727223 */ /* 0x040fe20000010843 */
[----:B------:R-:W-:Y:S01]  /*117a0*/  FFMA.FTZ R66, R118, R125, R115 ;  /* 0x0000007d76427223 */ /* 0x000fe20000010073 */
        /* <DEDUP_REMOVED lines=14> */
[-C--:B------:R-:W-:Y:S01]  /*11890*/  FMUL.FTZ R80, R80, R61.reuse ;  /* 0x0000003d50507220 */ /* 0x080fe20000410000 */
[----:B------:R-:W-:Y:S01]  /*118a0*/  FFMA.FTZ R60, R76, R61, -R79 ;  /* 0x0000003d4c3c7223 */ /* 0x000fe2000001084f */
[-C--:B------:R-:W-:Y:S01]  /*118b0*/  FMUL.FTZ R82, R82, R63.reuse ;  /* 0x0000003f52527220 */ /* 0x080fe20000410000 */
        /* <DEDUP_REMOVED lines=13> */
.L_x_3057:
[----:B------:R-:W-:Y:S05]  /*11990*/  BSYNC B2 ;  /* 0x0000000000027941 */ /* 0x000fea0003800000 */
.L_x_3056:
[----:B------:R-:W-:Y:S05]  /*119a0*/  @P1 BRA `(.L_x_3055) ;  /* 0x0000000400841947 */ /* 0x000fea0003800000 */
[----:B-1----:R-:W2:Y:S04]  /*119b0*/  LDL R0, [R1+0x60] ;  /* 0x0000600001007983 */ /* 0x002ea80000100800 */
[----:B------:R-:W3:Y:S01]  /*119c0*/  LDL R116, [R1+0x88] ;  /* 0x0000880001747983 */ /* 0x000ee20000100800 */
[----:B------:R-:W-:Y:S01]  /*119d0*/  SHF.R.U64 R56, R56, 0x10, R57 ;  /* 0x0000001038387819 */ /* 0x000fe20000001239 */
[----:B0-----:R-:W-:Y:S01]  /*119e0*/  HADD2.F32 R111, -RZ, R109.H1_H1 ;  /* 0x3000006dff6f7230 */ /* 0x001fe20000004100 */
[----:B------:R-:W-:Y:S01]  /*119f0*/  SHF.R.U32.HI R115, RZ, 0x10, R69 ;  /* 0x00000010ff737819 */ /* 0x000fe20000011645 */
[----:B------:R-:W-:Y:S01]  /*11a00*/  HADD2.F32 R113, -RZ, R108.H0_H0 ;  /* 0x2000006cff717230 */ /* 0x000fe20000004100 */
[----:B------:R-:W-:Y:S01]  /*11a10*/  SHF.R.U64 R58, R58, 0x10, R59 ;  /* 0x000000103a3a7819 */ /* 0x000fe2000000123b */
[----:B------:R-:W-:-:S02]  /*11a20*/  HADD2.F32 R114, -RZ, R107.H1_H1 ;  /* 0x3000006bff727230 */ /* 0x000fc40000004100 */
[----:B------:R-:W-:Y:S02]  /*11a30*/  HADD2.F32 R115, -RZ, R115.H0_H0 ;  /* 0x20000073ff737230 */ /* 0x000fe40000004100 */
[----:B------:R-:W-:Y:S01]  /*11a40*/  HADD2.F32 R107, -RZ, R107.H0_H0 ;  /* 0x2000006bff6b7230 */ /* 0x000fe20000004100 */
[----:B--2---:R-:W-:-:S04]  /*11a50*/  LEA.HI R112, R112, R0, RZ, 0x1d ;  /* 0x0000000070707211 */ /* 0x004fc800078fe8ff */
[----:B------:R-:W-:Y:S01]  /*11a60*/  SHF.R.S32.HI R61, RZ, 0x1f, R112 ;  /* 0x0000001fff3d7819 */ /* 0x000fe20000011470 */
[----:B------:R-:W-:-:S03]  /*11a70*/  IMAD.SHL.U32 R0, R112, 0x8, RZ ;  /* 0x0000000870007824 */ /* 0x000fc600078e00ff */
[----:B------:R-:W-:Y:S02]  /*11a80*/  LEA.HI R61, R61, R112, RZ, 0x3 ;  /* 0x000000703d3d7211 */ /* 0x000fe400078f18ff */
[----:B------:R-:W-:Y:S02]  /*11a90*/  LOP3.LUT R0, R0, 0x38, RZ, 0xc0, !PT ;  /* 0x0000003800007812 */ /* 0x000fe400078ec0ff */
[----:B------:R-:W-:Y:S01]  /*11aa0*/  SHF.R.U32.HI R112, RZ, 0x10, R57 ;  /* 0x00000010ff707819 */ /* 0x000fe20000011639 */
[----:B------:R-:W-:Y:S01]  /*11ab0*/  IMAD.SHL.U32 R61, R61, 0x400, RZ ;  /* 0x000004003d3d7824 */ /* 0x000fe200078e00ff */
[----:B------:R-:W-:Y:S02]  /*11ac0*/  LOP3.LUT R0, R0, 0x1c0, R132, 0xf8, !PT ;  /* 0x000001c000007812 */ /* 0x000fe400078ef884 */
[----:B------:R-:W-:Y:S02]  /*11ad0*/  SHF.R.U64 R57, R68, 0x10, R69 ;  /* 0x0000001044397819 */ /* 0x000fe40000001245 */
[----:B------:R-:W-:-:S02]  /*11ae0*/  LOP3.LUT R0, R0, R229, RZ, 0x3c, !PT ;  /* 0x000000e500007212 */ /* 0x000fc400078e3cff */
[----:B------:R-:W-:Y:S02]  /*11af0*/  LOP3.LUT R65, R61, 0x7fffe000, RZ, 0xc0, !PT ;  /* 0x7fffe0003d417812 */ /* 0x000fe400078ec0ff */
[----:B---3--:R-:W0:Y:S01]  /*11b00*/  LDS.128 R60, [R116] ;  /* 0x00000000743c7984 */ /* 0x008e220000000c00 */
[----:B------:R-:W-:Y:S02]  /*11b10*/  SHF.R.U32.HI R68, RZ, 0x10, R59 ;  /* 0x00000010ff447819 */ /* 0x000fe4000001163b */
[----:B------:R-:W-:Y:S02]  /*11b20*/  IADD3 R65, R0, R65, R228 ;  /* 0x0000004100417210 */ /* 0x000fe40007ffe0e4 */
[--C-:B------:R-:W-:Y:S01]  /*11b30*/  SHF.R.U64 R59, R70, 0x10, R71.reuse ;  /* 0x00000010463b7819 */ /* 0x100fe20000001247 */
[----:B------:R-:W-:Y:S01]  /*11b40*/  HADD2.F32 R68, -RZ, R68.H0_H0 ;  /* 0x20000044ff447230 */ /* 0x000fe20000004100 */
[----:B------:R-:W-:Y:S02]  /*11b50*/  LEA R0, R65, R16, 0x1 ;  /* 0x0000001041007211 */ /* 0x000fe400078e08ff */
[----:B------:R-:W-:-:S03]  /*11b60*/  SHF.R.U32.HI R70, RZ, 0x10, R71 ;  /* 0x00000010ff467819 */ /* 0x000fc60000011647 */
[----:B------:R-:W1:Y:S02]  /*11b70*/  LDS.128 R64, [R0+0x14400] ;  /* 0x0144000000407984 */ /* 0x000e640000000c00 */
[----:B------:R-:W-:Y:S02]  /*11b80*/  HADD2.F32 R70, -RZ, R70.H0_H0 ;  /* 0x20000046ff467230 */ /* 0x000fe40000004100 */
[--C-:B0-----:R-:W-:Y:S02]  /*11b90*/  HADD2.F32 R76, -RZ, R61.reuse.H0_H0 ;  /* 0x2000003dff4c7230 */ /* 0x101fe40000004100 */
[----:B------:R-:W-:Y:S02]  /*11ba0*/  HADD2.F32 R78, -RZ, R61.H1_H1 ;  /* 0x3000003dff4e7230 */ /* 0x000fe40000004100 */
[----:B------:R-:W-:Y:S02]  /*11bb0*/  HADD2.F32 R79, -RZ, R60.H0_H0 ;  /* 0x2000003cff4f7230 */ /* 0x000fe40000004100 */
[----:B------:R-:W-:-:S02]  /*11bc0*/  HADD2.F32 R61, -RZ, R62.H0_H0 ;  /* 0x2000003eff3d7230 */ /* 0x000fc40000004100 */
[--C-:B------:R-:W-:Y:S02]  /*11bd0*/  HADD2.F32 R69, -RZ, R63.reuse.H0_H0 ;  /* 0x2000003fff457230 */ /* 0x100fe40000004100 */
[----:B------:R-:W-:Y:S02]  /*11be0*/  HADD2.F32 R63, -RZ, R63.H1_H1 ;  /* 0x3000003fff3f7230 */ /* 0x000fe40000004100 */
[--C-:B-1----:R-:W-:Y:S02]  /*11bf0*/  HADD2.F32 R81, -RZ, R65.reuse.H0_H0 ;  /* 0x20000041ff517230 */ /* 0x102fe40000004100 */
[----:B------:R-:W-:Y:S02]  /*11c00*/  HADD2.F32 R82, -RZ, R65.H1_H1 ;  /* 0x30000041ff527230 */ /* 0x000fe40000004100 */
[--C-:B------:R-:W-:Y:S02]  /*11c10*/  HADD2.F32 R80, -RZ, R67.reuse.H0_H0 ;  /* 0x20000043ff507230 */ /* 0x100fe40000004100 */
[----:B------:R-:W-:Y:S01]  /*11c20*/  FMUL.FTZ R65, R81, R113 ;  /* 0x0000007151417220 */ /* 0x000fe20000410000 */
[----:B------:R-:W-:-:S02]  /*11c30*/  HADD2.F32 R71, -RZ, R67.H1_H1 ;  /* 0x30000043ff477230 */ /* 0x000fc40000004100 */
[-C--:B------:R-:W-:Y:S01]  /*11c40*/  FMUL.FTZ R67, R81, R111.reuse ;  /* 0x0000006f51437220 */ /* 0x080fe20000410000 */
[----:B------:R-:W-:Y:S02]  /*11c50*/  HADD2.F32 R81, -RZ, R112.H0_H0 ;  /* 0x20000070ff517230 */ /* 0x000fe40000004100 */
[----:B------:R-:W-:Y:S01]  /*11c60*/  FFMA.FTZ R65, R76, R111, -R65 ;  /* 0x0000006f4c417223 */ /* 0x000fe20000010841 */
[----:B------:R-:W-:Y:S02]  /*11c70*/  HADD2.F32 R77, -RZ, R64.H0_H0 ;  /* 0x20000040ff4d7230 */ /* 0x000fe40000004100 */
[----:B------:R-:W-:Y:S01]  /*11c80*/  FMUL.FTZ R111, R82, R115 ;  /* 0x00000073526f7220 */ /* 0x000fe20000410000 */
[----:B------:R-:W-:Y:S02]  /*11c90*/  HADD2.F32 R112, -RZ, R108.H1_H1 ;  /* 0x3000006cff707230 */ /* 0x000fe40000004100 */
[----:B------:R-:W-:Y:S01]  /*11ca0*/  FFMA.FTZ R67, R76, R113, R67 ;  /* 0x000000714c437223 */ /* 0x000fe20000010043 */
[----:B------:R-:W-:-:S02]  /*11cb0*/  HADD2.F32 R108, -RZ, R109.H0_H0 ;  /* 0x2000006dff6c7230 */ /* 0x000fc40000004100 */
[-C--:B------:R-:W-:Y:S01]  /*11cc0*/  FMUL.FTZ R109, R82, R81.reuse ;  /* 0x00000051526d7220 */ /* 0x080fe20000410000 */
[----:B------:R-:W-:Y:S02]  /*11cd0*/  HADD2.F32 R83, -RZ, R66.H0_H0 ;  /* 0x20000042ff537230 */ /* 0x000fe40000004100 */
[C---:B------:R-:W-:Y:S01]  /*11ce0*/  FMUL.FTZ R82, R77.reuse, R112 ;  /* 0x000000704d527220 */ /* 0x040fe20000410000 */
[----:B------:R-:W-:Y:S01]  /*11cf0*/  FFMA.FTZ R76, R78, R81, -R111 ;  /* 0x000000514e4c7223 */ /* 0x000fe2000001086f */
[-C--:B------:R-:W-:Y:S01]  /*11d00*/  FMUL.FTZ R81, R77, R108.reuse ;  /* 0x0000006c4d517220 */ /* 0x080fe20000410000 */
[----:B------:R-:W-:Y:S02]  /*11d10*/  HADD2.F32 R64, -RZ, R64.H1_H1 ;  /* 0x30000040ff407230 */ /* 0x000fe40000004100 */
[----:B------:R-:W-:Y:S01]  /*11d20*/  FFMA.FTZ R77, R79, R108, -R82 ;  /* 0x0000006c4f4d7223 */ /* 0x000fe20000010852 */
[--C-:B------:R-:W-:Y:S02]  /*11d30*/  HADD2.F32 R82, -RZ, R110.reuse.H0_H0 ;  /* 0x2000006eff527230 */ /* 0x100fe40000004100 */
[----:B------:R-:W-:Y:S01]  /*11d40*/  FMUL.FTZ R108, R83, R114 ;  /* 0x00000072536c7220 */ /* 0x000fe20000410000 */
[----:B------:R-:W-:-:S02]  /*11d50*/  HADD2.F32 R110, -RZ, R110.H1_H1 ;  /* 0x3000006eff6e7230 */ /* 0x000fc40000004100 */
[----:B------:R-:W-:Y:S01]  /*11d60*/  FFMA.FTZ R79, R79, R112, R81 ;  /* 0x000000704f4f7223 */ /* 0x000fe20000010051 */
[----:B------:R-:W-:Y:S02]  /*11d70*/  HADD2.F32 R66, -RZ, R66.H1_H1 ;  /* 0x30000042ff427230 */ /* 0x000fe40000004100 */
[-C--:B------:R-:W-:Y:S01]  /*11d80*/  FMUL.FTZ R112, R83, R82.reuse ;  /* 0x0000005253707220 */ /* 0x080fe20000410000 */
[C---:B------:R-:W-:Y:S01]  /*11d90*/  FFMA.FTZ R108, R61.reuse, R82, -R108 ;  /* 0x000000523d6c7223 */ /* 0x040fe2000001086c */
[CC--:B------:R-:W-:Y:S01]  /*11da0*/  FMUL.FTZ R82, R80.reuse, R107.reuse ;  /* 0x0000006b50527220 */ /* 0x0c0fe20000410000 */
[----:B------:R-:W-:Y:S01]  /*11db0*/  FMUL.FTZ R80, R80, R110 ;  /* 0x0000006e50507220 */ /* 0x000fe20000410000 */
[----:B------:R-:W-:Y:S01]  /*11dc0*/  FFMA.FTZ R112, R61, R114, R112 ;  /* 0x000000723d707223 */ /* 0x000fe20000010070 */
[----:B------:R-:W-:Y:S01]  /*11dd0*/  FMUL.FTZ R114, R71, R70 ;  /* 0x0000004647727220 */ /* 0x000fe20000410000 */
[C---:B------:R-:W-:Y:S01]  /*11de0*/  FFMA.FTZ R82, R69.reuse, R110, -R82 ;  /* 0x0000006e45527223 */ /* 0x040fe20000010852 */
[----:B------:R-:W-:Y:S01]  /*11df0*/  FFMA.FTZ R80, R69, R107, R80 ;  /* 0x0000006b45507223 */ /* 0x000fe20000010050 */
[----:B------:R-:W-:Y:S01]  /*11e00*/  FMUL.FTZ R110, R71, R68 ;  /* 0x00000044476e7220 */ /* 0x000fe20000410000 */
[----:B------:R-:W-:-:S02]  /*11e10*/  HADD2.F32 R61, -RZ, R57.H0_H0 ;  /* 0x20000039ff3d7230 */ /* 0x000fc40000004100 */
[C---:B------:R-:W-:Y:S01]  /*11e20*/  FFMA.FTZ R81, R63.reuse, R68, -R114 ;  /* 0x000000443f517223 */ /* 0x040fe20000010872 */
[----:B------:R-:W-:Y:S02]  /*11e30*/  HADD2.F32 R69, -RZ, R59.H0_H0 ;  /* 0x2000003bff457230 */ /* 0x000fe40000004100 */
[----:B------:R-:W-:Y:S01]  /*11e40*/  FFMA.FTZ R83, R63, R70, R110 ;  /* 0x000000463f537223 */ /* 0x000fe2000001006e */
[----:B------:R-:W-:Y:S02]  /*11e50*/  HADD2.F32 R57, -RZ, R56.H0_H0 ;  /* 0x20000038ff397230 */ /* 0x000fe40000004100 */
[----:B------:R-:W-:Y:S01]  /*11e60*/  FMUL.FTZ R63, R64, R61 ;  /* 0x0000003d403f7220 */ /* 0x000fe20000410000 */
[----:B------:R-:W-:Y:S02]  /*11e70*/  HADD2.F32 R59, -RZ, R58.H0_H0 ;  /* 0x2000003aff3b7230 */ /* 0x000fe40000004100 */
[----:B------:R-:W-:Y:S01]  /*11e80*/  FMUL.FTZ R71, R66, R69 ;  /* 0x0000004542477220 */ /* 0x000fe20000410000 */
[----:B------:R-:W-:-:S02]  /*11e90*/  HADD2.F32 R60, -RZ, R60.H1_H1 ;  /* 0x3000003cff3c7230 */ /* 0x000fc40000004100 */
[----:B------:R-:W-:Y:S01]  /*11ea0*/  FMUL.FTZ R64, R64, R57 ;  /* 0x0000003940407220 */ /* 0x000fe20000410000 */
[----:B------:R-:W-:Y:S02]  /*11eb0*/  HADD2.F32 R62, -RZ, R62.H1_H1 ;  /* 0x3000003eff3e7230 */ /* 0x000fe40000004100 */
[----:B------:R-:W-:Y:S01]  /*11ec0*/  FMUL.FTZ R66, R66, R59 ;  /* 0x0000003b42427220 */ /* 0x000fe20000410000 */
[----:B------:R-:W-:Y:S01]  /*11ed0*/  FFMA.FTZ R78, R78, R115, R109 ;  /* 0x000000734e4e7223 */ /* 0x000fe2000001006d */
        /* <DEDUP_REMOVED lines=14> */
.L_x_3055:
[----:B------:R-:W-:Y:S05]  /*11fc0*/  BSYNC B1 ;  /* 0x0000000000017941 */ /* 0x000fea0003800000 */
.L_x_3054:
        /* <DEDUP_REMOVED lines=11> */
[----:B------:R-:W-:Y:S01]  /*12080*/  LOP3.LUT R58, R224, 0x38, R18, 0xf8, !PT ;  /* 0x00000038e03a7812 */ /* 0x000fe200078ef812 */
[----:B------:R-:W-:Y:S01]  /*12090*/  HADD2.F32 R71, -RZ, R103.H1_H1 ;  /* 0x30000067ff477230 */ /* 0x000fe20000004100 */
[----:B------:R-:W-:Y:S01]  /*120a0*/  SHF.R.U64 R52, R52, 0x10, R53 ;  /* 0x0000001034347819 */ /* 0x000fe20000001235 */
[----:B------:R-:W-:Y:S01]  /*120b0*/  HADD2.F32 R70, -RZ, R105.H1_H1 ;  /* 0x30000069ff467230 */ /* 0x000fe20000004100 */
[----:B------:R-:W-:Y:S02]  /*120c0*/  LOP3.LUT R58, R227, R58, R107, 0xf6, !PT ;  /* 0x0000003ae33a7212 */ /* 0x000fe400078ef66b */
[----:B------:R-:W-:Y:S02]  /*120d0*/  SHF.R.U32.HI R78, RZ, 0x10, R53 ;  /* 0x00000010ff4e7819 */ /* 0x000fe40000011635 */
[--C-:B------:R-:W-:Y:S02]  /*120e0*/  SHF.R.U64 R44, R44, 0x10, R45.reuse ;  /* 0x000000102c2c7819 */ /* 0x100fe4000000122d */
[----:B------:R-:W-:Y:S01]  /*120f0*/  SHF.R.U32.HI R76, RZ, 0x10, R45 ;  /* 0x00000010ff4c7819 */ /* 0x000fe2000001162d */
[----:B------:R-:W-:Y:S01]  /*12100*/  HADD2.F32 R78, -RZ, R78.H0_H0 ;  /* 0x2000004eff4e7230 */ /* 0x000fe20000004100 */
[----:B------:R-:W-:-:S02]  /*12110*/  SHF.R.U64 R45, R46, 0x10, R47 ;  /* 0x000000102e2d7819 */ /* 0x000fc4000000122f */
[----:B------:R-:W-:Y:S02]  /*12120*/  SHF.R.U64 R46, R54, 0x10, R55 ;  /* 0x00000010362e7819 */ /* 0x000fe40000001237 */
[----:B------:R-:W-:Y:S01]  /*12130*/  SHF.R.U32.HI R83, RZ, 0x10, R47 ;  /* 0x00000010ff537819 */ /* 0x000fe2000001162f */
[----:B------:R-:W-:Y:S01]  /*12140*/  HADD2.F32 R45, -RZ, R45.H0_H0 ;  /* 0x2000002dff2d7230 */ /* 0x000fe20000004100 */
[----:B------:R-:W-:Y:S02]  /*12150*/  SHF.R.U32.HI R81, RZ, 0x10, R55 ;  /* 0x00000010ff517819 */ /* 0x000fe40000011637 */
[----:B--2---:R-:W-:Y:S02]  /*12160*/  R2UR UR4, R56 ;  /* 0x00000000380472ca */ /* 0x004fe400000e0000 */
[----:B------:R-:W-:-:S04]  /*12170*/  LEA.HI R56, R0, R237, RZ, 0x1d ;  /* 0x000000ed00387211 */ /* 0x000fc800078fe8ff */
[----:B------:R-:W-:Y:S01]  /*12180*/  SHF.R.S32.HI R59, RZ, 0x1f, R56 ;  /* 0x0000001fff3b7819 */ /* 0x000fe20000011438 */
[----:B------:R-:W-:-:S03]  /*12190*/  IMAD.SHL.U32 R57, R56, 0x8, RZ ;  /* 0x0000000838397824 */ /* 0x000fc600078e00ff */
[----:B------:R-:W-:Y:S02]  /*121a0*/  LEA.HI R59, R59, R56, RZ, 0x3 ;  /* 0x000000383b3b7211 */ /* 0x000fe400078f18ff */
[----:B------:R-:W-:Y:S02]  /*121b0*/  LOP3.LUT R56, R224, 0x38, R57, 0xf8, !PT ;  /* 0x00000038e0387812 */ /* 0x000fe400078ef839 */
[----:B------:R-:W-:Y:S01]  /*121c0*/  LEA R64, R58, UR4, 0x1 ;  /* 0x000000043a407c11 */ /* 0x000fe2000f8e08ff */
[----:B------:R-:W-:Y:S01]  /*121d0*/  IMAD.SHL.U32 R59, R59, 0x400, RZ ;  /* 0x000004003b3b7824 */ /* 0x000fe200078e00ff */
[----:B------:R-:W-:-:S04]  /*121e0*/  LOP3.LUT R60, R56, R107, RZ, 0x3c, !PT ;  /* 0x0000006b383c7212 */ /* 0x000fc800078e3cff */
[----:B------:R-:W-:Y:S02]  /*121f0*/  LOP3.LUT R65, R59, 0x7fffe000, RZ, 0xc0, !PT ;  /* 0x7fffe0003b417812 */ /* 0x000fe400078ec0ff */
[----:B------:R-:W1:Y:S02]  /*12200*/  LDS.128 R56, [R64] ;  /* 0x0000000040387984 */ /* 0x000e640000000c00 */
[----:B------:R-:W-:-:S04]  /*12210*/  IADD3 R65, R60, R65, R227 ;  /* 0x000000413c417210 */ /* 0x000fc80007ffe0e3 */
[----:B------:R-:W-:-:S05]  /*12220*/  LEA R65, R65, R16, 0x1 ;  /* 0x0000001041417211 */ /* 0x000fca00078e08ff */
[----:B------:R-:W2:Y:S01]  /*12230*/  LDS.128 R60, [R65+0x14400] ;  /* 0x01440000413c7984 */ /* 0x000ea20000000c00 */
[--C-:B-1----:R-:W-:Y:S02]  /*12240*/  HADD2.F32 R54, -RZ, R57.reuse.H0_H0 ;  /* 0x20000039ff367230 */ /* 0x102fe40000004100 */
[----:B------:R-:W-:Y:S02]  /*12250*/  HADD2.F32 R57, -RZ, R57.H1_H1 ;  /* 0x30000039ff397230 */ /* 0x000fe40000004100 */
[----:B------:R-:W-:Y:S02]  /*12260*/  HADD2.F32 R47, -RZ, R56.H0_H0 ;  /* 0x20000038ff2f7230 */ /* 0x000fe40000004100 */
[----:B------:R-:W-:Y:S02]  /*12270*/  HADD2.F32 R55, -RZ, R58.H0_H0 ;  /* 0x2000003aff377230 */ /* 0x000fe40000004100 */
[--C-:B------:R-:W-:Y:S02]  /*12280*/  HADD2.F32 R66, -RZ, R59.reuse.H0_H0 ;  /* 0x2000003bff427230 */ /* 0x100fe40000004100 */
[----:B------:R-:W-:-:S02]  /*12290*/  HADD2.F32 R59, -RZ, R59.H1_H1 ;  /* 0x3000003bff3b7230 */ /* 0x000fc40000004100 */
[--C-:B--2---:R-:W-:Y:S02]  /*122a0*/  HADD2.F32 R53, -RZ, R61.reuse.H0_H0 ;  /* 0x2000003dff357230 */ /* 0x104fe40000004100 */
[----:B------:R-:W-:Y:S02]  /*122b0*/  HADD2.F32 R67, -RZ, R61.H1_H1 ;  /* 0x3000003dff437230 */ /* 0x000fe40000004100 */
[----:B------:R-:W-:Y:S02]  /*122c0*/  HADD2.F32 R61, -RZ, R60.H0_H0 ;  /* 0x2000003cff3d7230 */ /* 0x000fe40000004100 */
[C---:B------:R-:W-:Y:S01]  /*122d0*/  FMUL.FTZ R77, R53.reuse, R71 ;  /* 0x00000047354d7220 */ /* 0x040fe20000410000 */
[----:B------:R-:W-:Y:S01]  /*122e0*/  FMUL.FTZ R79, R53, R70 ;  /* 0x00000046354f7220 */ /* 0x000fe20000410000 */
[----:B------:R-:W-:Y:S01]  /*122f0*/  FMUL.FTZ R80, R67, R78 ;  /* 0x0000004e43507220 */ /* 0x000fe20000410000 */
[----:B------:R-:W-:Y:S02]  /*12300*/  HADD2.F32 R68, -RZ, R62.H0_H0 ;  /* 0x2000003eff447230 */ /* 0x000fe40000004100 */
[----:B------:R-:W-:Y:S01]  /*12310*/  FFMA.FTZ R53, R54, R70, -R77 ;  /* 0x0000004636357223 */ /* 0x000fe2000001084d */
[----:B------:R-:W-:-:S02]  /*12320*/  HADD2.F32 R70, -RZ, R76.H0_H0 ;  /* 0x2000004cff467230 */ /* 0x000fc40000004100 */
[----:B------:R-:W-:Y:S01]  /*12330*/  FFMA.FTZ R79, R54, R71, R79 ;  /* 0x00000047364f7223 */ /* 0x000fe2000001004f */
[----:B------:R-:W-:Y:S02]  /*12340*/  HADD2.F32 R76, -RZ, R103.H0_H0 ;  /* 0x20000067ff4c7230 */ /* 0x000fe40000004100 */
[----:B------:R-:W-:Y:S02]  /*12350*/  HADD2.F32 R54, -RZ, R105.H0_H0 ;  /* 0x20000069ff367230 */ /* 0x000fe40000004100 */
[-C--:B------:R-:W-:Y:S01]  /*12360*/  FMUL.FTZ R82, R67, R70.reuse ;  /* 0x0000004643527220 */ /* 0x080fe20000410000 */
[----:B------:R-:W-:Y:S01]  /*12370*/  FFMA.FTZ R80, R57, R70, -R80 ;  /* 0x0000004639507223 */ /* 0x000fe20000010850 */
[C---:B------:R-:W-:Y:S01]  /*12380*/  FMUL.FTZ R70, R61.reuse, R76 ;  /* 0x0000004c3d467220 */ /* 0x040fe20000410000 */
[----:B------:R-:W-:Y:S02]  /*12390*/  HADD2.F32 R67, -RZ, R104.H0_H0 ;  /* 0x20000068ff437230 */ /* 0x000fe40000004100 */
[----:B------:R-:W-:Y:S01]  /*123a0*/  FMUL.FTZ R61, R61, R54 ;  /* 0x000000363d3d7220 */ /* 0x000fe20000410000 */
[----:B------:R-:W-:-:S02]  /*123b0*/  HADD2.F32 R69, -RZ, R63.H0_H0 ;  /* 0x2000003fff457230 */ /* 0x000fc40000004100 */
[C---:B------:R-:W-:Y:S01]  /*123c0*/  FFMA.FTZ R70, R47.reuse, R54, -R70 ;  /* 0x000000362f467223 */ /* 0x040fe20000010846 */
[----:B------:R-:W-:Y:S02]  /*123d0*/  HADD2.F32 R54, -RZ, R106.H0_H0 ;  /* 0x2000006aff367230 */ /* 0x000fe40000004100 */
[----:B------:R-:W-:Y:S01]  /*123e0*/  FFMA.FTZ R61, R47, R76, R61 ;  /* 0x0000004c2f3d7223 */ /* 0x000fe2000001003d */
[----:B------:R-:W-:Y:S02]  /*123f0*/  HADD2.F32 R104, -RZ, R104.H1_H1 ;  /* 0x30000068ff687230 */ /* 0x000fe40000004100 */
[C---:B------:R-:W-:Y:S01]  /*12400*/  FMUL.FTZ R76, R68.reuse, R67 ;  /* 0x00000043444c7220 */ /* 0x040fe20000410000 */
[----:B------:R-:W-:Y:S02]  /*12410*/  HADD2.F32 R106, -RZ, R106.H1_H1 ;  /* 0x3000006aff6a7230 */ /* 0x000fe40000004100 */
[----:B------:R-:W-:Y:S01]  /*12420*/  FFMA.FTZ R82, R57, R78, R82 ;  /* 0x0000004e39527223 */ /* 0x000fe20000010052 */
[-C--:B------:R-:W-:Y:S01]  /*12430*/  FMUL.FTZ R78, R68, R54.reuse ;  /* 0x00000036444e7220 */ /* 0x080fe20000410000 */
[----:B------:R-:W-:Y:S01]  /*12440*/  FFMA.FTZ R76, R55, R54, -R76 ;  /* 0x00000036374c7223 */ /* 0x000fe2000001084c */
[----:B------:R-:W-:Y:S01]  /*12450*/  FMUL.FTZ R47, R69, R104 ;  /* 0x00000068452f7220 */ /* 0x000fe20000410000 */
[----:B------:R-:W-:-:S02]  /*12460*/  HADD2.F32 R63, -RZ, R63.H1_H1 ;  /* 0x3000003fff3f7230 */ /* 0x000fc40000004100 */
[-C--:B------:R-:W-:Y:S01]  /*12470*/  FMUL.FTZ R69, R69, R106.reuse ;  /* 0x0000006a45457220 */ /* 0x080fe20000410000 */
[----:B------:R-:W-:Y:S02]  /*12480*/  HADD2.F32 R68, -RZ, R81.H0_H0 ;  /* 0x20000051ff447230 */ /* 0x000fe40000004100 */
[----:B------:R-:W-:Y:S01]  /*12490*/  FFMA.FTZ R78, R55, R67, R78 ;  /* 0x00000043374e7223 */ /* 0x000fe2000001004e */
[----:B------:R-:W-:Y:S02]  /*124a0*/  HADD2.F32 R54, -RZ, R83.H0_H0 ;  /* 0x20000053ff367230 */ /* 0x000fe40000004100 */
[C---:B------:R-:W-:Y:S01]  /*124b0*/  FFMA.FTZ R106, R66.reuse, R106, -R47 ;  /* 0x0000006a426a7223 */ /* 0x040fe2000001082f */
[----:B------:R-:W-:Y:S01]  /*124c0*/  FFMA.FTZ R69, R66, R104, R69 ;  /* 0x0000006842457223 */ /* 0x000fe20000010045 */
[----:B------:R-:W-:Y:S02]  /*124d0*/  HADD2.F32 R60, -RZ, R60.H1_H1 ;  /* 0x3000003cff3c7230 */ /* 0x000fe40000004100 */
[----:B------:R-:W-:Y:S01]  /*124e0*/  FMUL.FTZ R108, R63, R68 ;  /* 0x000000443f6c7220 */ /* 0x000fe20000410000 */
[----:B------:R-:W-:-:S02]  /*124f0*/  HADD2.F32 R62, -RZ, R62.H1_H1 ;  /* 0x3000003eff3e7230 */ /* 0x000fc40000004100 */
[-C--:B------:R-:W-:Y:S01]  /*12500*/  FMUL.FTZ R66, R63, R54.reuse ;  /* 0x000000363f427220 */ /* 0x080fe20000410000 */
[----:B------:R-:W-:Y:S02]  /*12510*/  HADD2.F32 R55, -RZ, R52.H0_H0 ;  /* 0x20000034ff377230 */ /* 0x000fe40000004100 */
[C---:B------:R-:W-:Y:S01]  /*12520*/  FFMA.FTZ R67, R59.reuse, R54, -R108 ;  /* 0x000000363b437223 */ /* 0x040fe2000001086c */
[----:B------:R-:W-:Y:S02]  /*12530*/  HADD2.F32 R57, -RZ, R46.H0_H0 ;  /* 0x2000002eff397230 */ /* 0x000fe40000004100 */
[----:B------:R-:W-:Y:S01]  /*12540*/  FFMA.FTZ R66, R59, R68, R66 ;  /* 0x000000443b427223 */ /* 0x000fe20000010042 */
[----:B------:R-:W-:Y:S02]  /*12550*/  HADD2.F32 R47, -RZ, R44.H0_H0 ;  /* 0x2000002cff2f7230 */ /* 0x000fe40000004100 */
[----:B------:R-:W-:Y:S01]  /*12560*/  FMUL.FTZ R59, R60, R55 ;  /* 0x000000373c3b7220 */ /* 0x000fe20000410000 */
[----:B------:R-:W-:-:S02]  /*12570*/  HADD2.F32 R56, -RZ, R56.H1_H1 ;  /* 0x30000038ff387230 */ /* 0x000fc40000004100 */
        /* <DEDUP_REMOVED lines=18> */
.L_x_3061:
[----:B------:R-:W-:Y:S05]  /*126a0*/  BSYNC B2 ;  /* 0x0000000000027941 */ /* 0x000fea0003800000 */
.L_x_3060:
[----:B------:R-:W-:Y:S05]  /*126b0*/  @P1 BRA `(.L_x_3059) ;  /* 0x0000000400801947 */ /* 0x000fea0003800000 */
[----:B-1----:R-:W2:Y:S04]  /*126c0*/  LDL R44, [R1+0x60] ;  /* 0x00006000012c7983 */ /* 0x002ea80000100800 */
[----:B------:R-:W3:Y:S01]  /*126d0*/  LDL R70, [R1+0x84] ;  /* 0x0000840001467983 */ /* 0x000ee20000100800 */
[--C-:B------:R-:W-:Y:S01]  /*126e0*/  SHF.R.U64 R65, R48, 0x10, R49.reuse ;  /* 0x0000001030417819 */ /* 0x100fe20000001231 */
[----:B------:R-:W-:Y:S01]  /*126f0*/  HADD2.F32 R56, -RZ, R101.H1_H1 ;  /* 0x30000065ff387230 */ /* 0x000fe20000004100 */
[----:B------:R-:W-:Y:S01]  /*12700*/  SHF.R.U32.HI R60, RZ, 0x10, R49 ;  /* 0x00000010ff3c7819 */ /* 0x000fe20000011631 */
[--C-:B------:R-:W-:Y:S01]  /*12710*/  HADD2.F32 R58, -RZ, R99.reuse.H1_H1 ;  /* 0x30000063ff3a7230 */ /* 0x100fe20000004100 */
[--C-:B------:R-:W-:Y:S01]  /*12720*/  SHF.R.U64 R69, R40, 0x10, R41.reuse ;  /* 0x0000001028457819 */ /* 0x100fe20000001229 */
[----:B------:R-:W-:Y:S01]  /*12730*/  HADD2.F32 R99, -RZ, R99.H0_H0 ;  /* 0x20000063ff637230 */ /* 0x000fe20000004100 */
[----:B------:R-:W-:Y:S01]  /*12740*/  SHF.R.U32.HI R57, RZ, 0x10, R41 ;  /* 0x00000010ff397819 */ /* 0x000fe20000011629 */
[----:B------:R-:W-:Y:S01]  /*12750*/  HADD2.F32 R101, -RZ, R101.H0_H0 ;  /* 0x20000065ff657230 */ /* 0x000fe20000004100 */
[--C-:B------:R-:W-:Y:S01]  /*12760*/  SHF.R.U64 R63, R50, 0x10, R51.reuse ;  /* 0x00000010323f7819 */ /* 0x100fe20000001233 */
[----:B------:R-:W-:Y:S01]  /*12770*/  HADD2.F32 R60, -RZ, R60.H0_H0 ;  /* 0x2000003cff3c7230 */ /* 0x000fe20000004100 */
[----:B------:R-:W-:-:S02]  /*12780*/  SHF.R.U32.HI R61, RZ, 0x10, R51 ;  /* 0x00000010ff3d7819 */ /* 0x000fc40000011633 */
        /* <DEDUP_REMOVED lines=10> */
[----:B---3--:R-:W1:Y:S02]  /*12830*/  LDS.128 R44, [R70] ;  /* 0x00000000462c7984 */ /* 0x008e640000000c00 */
[----:B------:R-:W-:-:S05]  /*12840*/  IADD3 R53, R0, R53, R227 ;  /* 0x0000003500357210 */ /* 0x000fca0007ffe0e3 */
[----:B------:R-:W-:-:S05]  /*12850*/  IMAD R0, R53, 0x2, R16 ;  /* 0x0000000235007824 */ /* 0x000fca00078e0210 */
[----:B------:R-:W2:Y:S01]  /*12860*/  LDS.128 R52, [R0+0x14400] ;  /* 0x0144000000347984 */ /* 0x000ea20000000c00 */
[--C-:B-1----:R-:W-:Y:S02]  /*12870*/  HADD2.F32 R41, -RZ, R45.reuse.H0_H0 ;  /* 0x2000002dff297230 */ /* 0x102fe40000004100 */
[----:B------:R-:W-:Y:S02]  /*12880*/  HADD2.F32 R40, -RZ, R44.H0_H0 ;  /* 0x2000002cff287230 */ /* 0x000fe40000004100 */
[----:B------:R-:W-:Y:S02]  /*12890*/  HADD2.F32 R45, -RZ, R45.H1_H1 ;  /* 0x3000002dff2d7230 */ /* 0x000fe40000004100 */
[----:B------:R-:W-:Y:S02]  /*128a0*/  HADD2.F32 R42, -RZ, R46.H0_H0 ;  /* 0x2000002eff2a7230 */ /* 0x000fe40000004100 */
[--C-:B------:R-:W-:Y:S02]  /*128b0*/  HADD2.F32 R43, -RZ, R47.reuse.H0_H0 ;  /* 0x2000002fff2b7230 */ /* 0x100fe40000004100 */
[----:B------:R-:W-:-:S02]  /*128c0*/  HADD2.F32 R47, -RZ, R47.H1_H1 ;  /* 0x3000002fff2f7230 */ /* 0x000fc40000004100 */
[--C-:B--2---:R-:W-:Y:S02]  /*128d0*/  HADD2.F32 R49, -RZ, R53.reuse.H0_H0 ;  /* 0x20000035ff317230 */ /* 0x104fe40000004100 */
        /* <DEDUP_REMOVED lines=9> */
[-C--:B------:R-:W-:Y:S01]  /*12970*/  FMUL.FTZ R48, R48, R101.reuse ;  /* 0x0000006530307220 */ /* 0x080fe20000410000 */
[----:B------:R-:W-:Y:S02]  /*12980*/  HADD2.F32 R50, -RZ, R54.H0_H0 ;  /* 0x20000036ff327230 */ /* 0x000fe40000004100 */
[C---:B------:R-:W-:Y:S01]  /*12990*/  FMUL.FTZ R66, R53.reuse, R60 ;  /* 0x0000003c35427220 */ /* 0x040fe20000410000 */
[----:B------:R-:W-:Y:S01]  /*129a0*/  FFMA.FTZ R101, R40, R101, -R41 ;  /* 0x0000006528657223 */ /* 0x000fe20000010829 */
[----:B------:R-:W-:Y:S02]  /*129b0*/  HADD2.F32 R51, -RZ, R55.H0_H0 ;  /* 0x20000037ff337230 */ /* 0x000fe40000004100 */
[-C--:B------:R-:W-:Y:S01]  /*129c0*/  FMUL.FTZ R58, R53, R56.reuse ;  /* 0x00000038353a7220 */ /* 0x080fe20000410000 */
[----:B------:R-:W-:Y:S02]  /*129d0*/  HADD2.F32 R41, -RZ, R102.H0_H0 ;  /* 0x20000066ff297230 */ /* 0x000fe40000004100 */
[----:B------:R-:W-:Y:S01]  /*129e0*/  FFMA.FTZ R53, R45, R56, -R66 ;  /* 0x000000382d357223 */ /* 0x000fe20000010842 */
[----:B------:R-:W-:-:S02]  /*129f0*/  HADD2.F32 R100, -RZ, R100.H1_H1 ;  /* 0x30000064ff647230 */ /* 0x000fc40000004100 */
[----:B------:R-:W-:Y:S01]  /*12a00*/  FFMA.FTZ R57, R45, R60, R58 ;  /* 0x0000003c2d397223 */ /* 0x000fe2000001003a */
[----:B------:R-:W-:Y:S02]  /*12a10*/  HADD2.F32 R102, -RZ, R102.H1_H1 ;  /* 0x30000066ff667230 */ /* 0x000fe40000004100 */
[----:B------:R-:W-:Y:S01]  /*12a20*/  FFMA.FTZ R99, R40, R99, R48 ;  /* 0x0000006328637223 */ /* 0x000fe20000010030 */
[----:B------:R-:W-:Y:S02]  /*12a30*/  HADD2.F32 R55, -RZ, R55.H1_H1 ;  /* 0x30000037ff377230 */ /* 0x000fe40000004100 */
[C---:B------:R-:W-:Y:S01]  /*12a40*/  FMUL.FTZ R45, R50.reuse, R49 ;  /* 0x00000031322d7220 */ /* 0x040fe20000410000 */
[----:B------:R-:W-:Y:S01]  /*12a50*/  FMUL.FTZ R59, R50, R41 ;  /* 0x00000029323b7220 */ /* 0x000fe20000410000 */
[----:B------:R-:W-:Y:S02]  /*12a60*/  HADD2.F32 R48, -RZ, R61.H0_H0 ;  /* 0x2000003dff307230 */ /* 0x000fe40000004100 */
[----:B------:R-:W-:Y:S01]  /*12a70*/  FMUL.FTZ R56, R51, R100 ;  /* 0x0000006433387220 */ /* 0x000fe20000410000 */
[----:B------:R-:W-:-:S02]  /*12a80*/  HADD2.F32 R40, -RZ, R67.H0_H0 ;  /* 0x20000043ff287230 */ /* 0x000fc40000004100 */
[----:B------:R-:W-:Y:S01]  /*12a90*/  FMUL.FTZ R51, R51, R102 ;  /* 0x0000006633337220 */ /* 0x000fe20000410000 */
[C---:B------:R-:W-:Y:S01]  /*12aa0*/  FFMA.FTZ R50, R42.reuse, R41, -R45 ;  /* 0x000000292a327223 */ /* 0x040fe2000001082d */
[----:B------:R-:W-:Y:S01]  /*12ab0*/  FFMA.FTZ R59, R42, R49, R59 ;  /* 0x000000312a3b7223 */ /* 0x000fe2000001003b */
[----:B------:R-:W-:Y:S02]  /*12ac0*/  HADD2.F32 R52, -RZ, R52.H1_H1 ;  /* 0x30000034ff347230 */ /* 0x000fe40000004100 */
[----:B------:R-:W-:Y:S01]  /*12ad0*/  FMUL.FTZ R42, R55, R48 ;  /* 0x00000030372a7220 */ /* 0x000fe20000410000 */
[----:B------:R-:W-:Y:S02]  /*12ae0*/  HADD2.F32 R54, -RZ, R54.H1_H1 ;  /* 0x30000036ff367230 */ /* 0x000fe40000004100 */
        /* <DEDUP_REMOVED lines=29> */
.L_x_3059:
[----:B------:R-:W-:Y:S05]  /*12cc0*/  BSYNC B1 ;  /* 0x0000000000017941 */ /* 0x000fea0003800000 */
.L_x_3058:
[----:B--2---:R-:W-:Y:S01]  /*12cd0*/  IADD3 R0, R212, 0x40, RZ ;  /* 0x00000040d4007810 */ /* 0x004fe20007ffe0ff */
[----:B------:R-:W-:Y:S03]  /*12ce0*/  BSSY B1, `(.L_x_3062) ;  /* 0x00000ce000017945 */ /* 0x000fe60003800000 */
[----:B------:R-:W-:-:S13]  /*12cf0*/  ISETP.GE.AND P0, PT, R0, R3, PT ;  /* 0x000000030000720c */ /* 0x000fda0003f06270 */
[----:B------:R-:W-:Y:S05]  /*12d00*/  @P0 BRA `(.L_x_3063) ;  /* 0x0000000c002c0947 */ /* 0x000fea0003800000 */
[----:B------:R-:W2:Y:S01]  /*12d10*/  LDC R0, c[0x0][0x3f4] ;  /* 0x0000fd00ff007b82 */ /* 0x000ea20000000800 */
[----:B------:R-:W-:Y:S01]  /*12d20*/  BSSY B2, `(.L_x_3064) ;  /* 0x0000068000027945 */ /* 0x000fe20003800000 */
[----:B-1----:R-:W-:Y:S02]  /*12d30*/  SHF.R.U32.HI R64, RZ, 0x3, R223 ;  /* 0x00000003ff407819 */ /* 0x002fe400000116df */
[-C--:B--2---:R-:W-:Y:S02]  /*12d40*/  ISETP.GE.AND P0, PT, R18, R0.reuse, PT ;  /* 0x000000001200720c */ /* 0x084fe40003f06270 */
[----:B------:R-:W-:-:S11]  /*12d50*/  ISETP.GE.AND P1, PT, R213, R0, PT ;  /* 0x00000000d500720c */ /* 0x000fd60003f26270 */
[----:B------:R-:W-:Y:S05]  /*12d60*/  @P0 BRA `(.L_x_3065) ;  /* 0x00000004008c0947 */ /* 0x000fea0003800000 */
[----:B------:R-:W2:Y:S01]  /*12d70*/  LDL R40, [R1+0x6c] ;  /* 0x00006c0001287983 */ /* 0x000ea20000100800 */
[----:B------:R-:W-:Y:S01]  /*12d80*/  LOP3.LUT R43, R223, 0x38, R18, 0xf8, !PT ;  /* 0x00000038df2b7812 */ /* 0x000fe200078ef812 */
[----:B------:R-:W-:Y:S01]  /*12d90*/  HADD2.F32 R50, -RZ, R97.H1_H1 ;  /* 0x30000061ff327230 */ /* 0x000fe20000004100 */
[--C-:B------:R-:W-:Y:S01]  /*12da0*/  SHF.R.U64 R59, R36, 0x10, R37.reuse ;  /* 0x00000010243b7819 */ /* 0x100fe20000001225 */
[--C-:B------:R-:W-:Y:S01]  /*12db0*/  HADD2.F32 R52, -RZ, R95.reuse.H1_H1 ;  /* 0x3000005fff347230 */ /* 0x100fe20000004100 */
[----:B------:R-:W-:Y:S01]  /*12dc0*/  LOP3.LUT R43, R226, R43, R64, 0xf6, !PT ;  /* 0x0000002be22b7212 */ /* 0x000fe200078ef640 */
[----:B------:R-:W-:Y:S01]  /*12dd0*/  HADD2.F32 R95, -RZ, R95.H0_H0 ;  /* 0x2000005fff5f7230 */ /* 0x000fe20000004100 */
[----:B------:R-:W-:Y:S01]  /*12de0*/  SHF.R.U32.HI R54, RZ, 0x10, R37 ;  /* 0x00000010ff367819 */ /* 0x000fe20000011625 */
[----:B------:R-:W-:Y:S01]  /*12df0*/  HADD2.F32 R97, -RZ, R97.H0_H0 ;  /* 0x20000061ff617230 */ /* 0x000fe20000004100 */
[--C-:B------:R-:W-:Y:S02]  /*12e00*/  SHF.R.U64 R63, R28, 0x10, R29.reuse ;  /* 0x000000101c3f7819 */ /* 0x100fe4000000121d */
[----:B------:R-:W-:Y:S01]  /*12e10*/  SHF.R.U32.HI R51, RZ, 0x10, R29 ;  /* 0x00000010ff337819 */ /* 0x000fe2000001161d */
[----:B------:R-:W-:Y:S01]  /*12e20*/  HADD2.F32 R54, -RZ, R54.H0_H0 ;  /* 0x20000036ff367230 */ /* 0x000fe20000004100 */
[----:B------:R-:W-:-:S02]  /*12e30*/  SHF.R.U64 R57, R38, 0x10, R39 ;  /* 0x0000001026397819 */ /* 0x000fc40000001227 */
[----:B------:R-:W-:Y:S02]  /*12e40*/  SHF.R.U32.HI R55, RZ, 0x10, R39 ;  /* 0x00000010ff377819 */ /* 0x000fe40000011627 */
[--C-:B------:R-:W-:Y:S02]  /*12e50*/  SHF.R.U32.HI R61, RZ, 0x10, R31.reuse ;  /* 0x00000010ff3d7819 */ /* 0x100fe4000001161f */
[----:B------:R-:W-:Y:S02]  /*12e60*/  SHF.R.U64 R62, R30, 0x10, R31 ;  /* 0x000000101e3e7819 */ /* 0x000fe4000000121f */
        /* <DEDUP_REMOVED lines=28> */
[----:B------:R-:W-:Y:S01]  /*13030*/  FMUL.FTZ R29, R36, R95 ;  /* 0x0000005f241d7220 */ /* 0x000fe20000410000 */
[----:B------:R-:W-:-:S02]  /*13040*/  HADD2.F32 R50, -RZ, R51.H0_H0 ;  /* 0x20000033ff327230 */ /* 0x000fc40000004100 */
[-C--:B------:R-:W-:Y:S01]  /*13050*/  FMUL.FTZ R36, R36, R97.reuse ;  /* 0x0000006124247220 */ /* 0x080fe20000410000 */
[----:B------:R-:W-:Y:S02]  /*13060*/  HADD2.F32 R39, -RZ, R47.H0_H0 ;  /* 0x2000002fff277230 */ /* 0x000fe40000004100 */
[----:B------:R-:W-:Y:S01]  /*13070*/  FFMA.FTZ R97, R28, R97, -R29 ;  /* 0x000000611c617223 */ /* 0x000fe2000001081d */
[C---:B------:R-:W-:Y:S01]  /*13080*/  FMUL.FTZ R60, R45.reuse, R54 ;  /* 0x000000362d3c7220 */ /* 0x040fe20000410000 */
[----:B------:R-:W-:Y:S02]  /*13090*/  HADD2.F32 R29, -RZ, R98.H0_H0 ;  /* 0x20000062ff1d7230 */ /* 0x000fe40000004100 */
[-C--:B------:R-:W-:Y:S01]  /*130a0*/  FMUL.FTZ R52, R45, R50.reuse ;  /* 0x000000322d347220 */ /* 0x080fe20000410000 */
[----:B------:R-:W-:Y:S02]  /*130b0*/  HADD2.F32 R96, -RZ, R96.H1_H1 ;  /* 0x30000060ff607230 */ /* 0x000fe40000004100 */
[----:B------:R-:W-:Y:S01]  /*130c0*/  FFMA.FTZ R45, R41, R50, -R60 ;  /* 0x00000032292d7223 */ /* 0x000fe2000001083c */
[----:B------:R-:W-:-:S02]  /*130d0*/  HADD2.F32 R38, -RZ, R46.H0_H0 ;  /* 0x2000002eff267230 */ /* 0x000fc40000004100 */
[----:B------:R-:W-:Y:S01]  /*130e0*/  FFMA.FTZ R51, R41, R54, R52 ;  /* 0x0000003629337223 */ /* 0x000fe20000010034 */
[----:B------:R-:W-:Y:S02]  /*130f0*/  HADD2.F32 R98, -RZ, R98.H1_H1 ;  /* 0x30000062ff627230 */ /* 0x000fe40000004100 */
[----:B------:R-:W-:Y:S01]  /*13100*/  FFMA.FTZ R95, R28, R95, R36 ;  /* 0x0000005f1c5f7223 */ /* 0x000fe20000010024 */
[C---:B------:R-:W-:Y:S01]  /*13110*/  FMUL.FTZ R50, R39.reuse, R96 ;  /* 0x0000006027327220 */ /* 0x040fe20000410000 */
[----:B------:R-:W-:Y:S02]  /*13120*/  HADD2.F32 R47, -RZ, R47.H1_H1 ;  /* 0x3000002fff2f7230 */ /* 0x000fe40000004100 */
[C---:B------:R-:W-:Y:S01]  /*13130*/  FMUL.FTZ R41, R38.reuse, R37 ;  /* 0x0000002526297220 */ /* 0x040fe20000410000 */
[----:B------:R-:W-:Y:S01]  /*13140*/  FMUL.FTZ R53, R38, R29 ;  /* 0x0000001d26357220 */ /* 0x000fe20000410000 */
[----:B------:R-:W-:Y:S02]  /*13150*/  HADD2.F32 R36, -RZ, R55.H0_H0 ;  /* 0x20000037ff247230 */ /* 0x000fe40000004100 */
[----:B------:R-:W-:Y:S01]  /*13160*/  FMUL.FTZ R39, R39, R98 ;  /* 0x0000006227277220 */ /* 0x000fe20000410000 */
[----:B------:R-:W-:-:S02]  /*13170*/  HADD2.F32 R28, -RZ, R61.H0_H0 ;  /* 0x2000003dff1c7230 */ /* 0x000fc40000004100 */
[C---:B------:R-:W-:Y:S01]  /*13180*/  FFMA.FTZ R38, R30.reuse, R29, -R41 ;  /* 0x0000001d1e267223 */ /* 0x040fe20000010829 */
[----:B------:R-:W-:Y:S01]  /*13190*/  FFMA.FTZ R53, R30, R37, R53 ;  /* 0x000000251e357223 */ /* 0x000fe20000010035 */
[----:B------:R-:W-:Y:S01]  /*131a0*/  FFMA.FTZ R96, R31, R96, R39 ;  /* 0x000000601f607223 */ /* 0x000fe20000010027 */
[----:B------:R-:W-:Y:S02]  /*131b0*/  HADD2.F32 R44, -RZ, R44.H1_H1 ;  /* 0x3000002cff2c7230 */ /* 0x000fe40000004100 */
[----:B------:R-:W-:Y:S01]  /*131c0*/  FMUL.FTZ R30, R47, R36 ;  /* 0x000000242f1e7220 */ /* 0x000fe20000410000 */
[----:B------:R-:W-:Y:S02]  /*131d0*/  HADD2.F32 R46, -RZ, R46.H1_H1 ;  /* 0x3000002eff2e7230 */ /* 0x000fe40000004100 */
[----:B------:R-:W-:Y:S01]  /*131e0*/  FFMA.FTZ R50, R31, R98, -R50 ;  /* 0x000000621f327223 */ /* 0x000fe20000010832 */
        /* <DEDUP_REMOVED lines=27> */
.L_x_3065:
[----:B------:R-:W-:Y:S05]  /*133a0*/  BSYNC B2 ;  /* 0x0000000000027941 */ /* 0x000fea0003800000 */
.L_x_3064:
        /* <DEDUP_REMOVED lines=17> */
[----:B------:R-:W-:Y:S02]  /*134c0*/  SHF.R.S32.HI R29, RZ, 0x1f, R0 ;  /* 0x0000001fff1d7819 */ /* 0x000fe40000011400 */
[----:B------:R-:W-:Y:S02]  /*134d0*/  SHF.L.U32 R28, R0, 0x3, RZ ;  /* 0x00000003001c7819 */ /* 0x000fe400000006ff */
        /* <DEDUP_REMOVED lines=78> */
.L_x_3063:
[----:B------:R-:W-:Y:S05]  /*139c0*/  BSYNC B1 ;  /* 0x0000000000017941 */ /* 0x000fea0003800000 */
.L_x_3062:
[----:B--2---:R-:W-:-:S05]  /*139d0*/  VIADD R0, R212, 0x60 ;  /* 0x00000060d4007836 */ /* 0x004fca0000000000 */
[----:B------:R-:W-:-:S13]  /*139e0*/  ISETP.GE.AND P0, PT, R0, R3, PT ;  /* 0x000000030000720c */ /* 0x000fda0003f06270 */
[----:B------:R-:W-:Y:S05]  /*139f0*/  @P0 BRA `(.L_x_3033) ;  /* 0x0000000c00380947 */ /* 0x000fea0003800000 */
[----:B-1----:R1:W5:Y:S01]  /*13a00*/  LDL R45, [R1+0x70] ;  /* 0x00007000012d7983 */ /* 0x0023620000100800 */
[----:B------:R-:W2:Y:S01]  /*13a10*/  LDC R46, c[0x0][0x3f4] ;  /* 0x0000fd00ff2e7b82 */ /* 0x000ea20000000800 */
        /* <DEDUP_REMOVED lines=13> */
[--C-:B------:R-:W-:Y:S01]  /*13af0*/  HADD2.F32 R33, -RZ, R91.reuse.H1_H1 ;  /* 0x3000005bff217230 */ /* 0x100fe20000004100 */
[----:B------:R-:W-:Y:S01]  /*13b00*/  SHF.R.U32.HI R32, RZ, 0x10, R5 ;  /* 0x00000010ff207819 */ /* 0x000fe20000011605 */
[----:B------:R-:W-:Y:S01]  /*13b10*/  HADD2.F32 R91, -RZ, R91.H0_H0 ;  /* 0x2000005bff5b7230 */ /* 0x000fe20000004100 */
[----:B------:R-:W-:Y:S02]  /*13b20*/  SHF.R.S32.HI R25, RZ, 0x1f, R0 ;  /* 0x0000001fff197819 */ /* 0x000fe40000011400 */
[----:B------:R-:W-:Y:S01]  /*13b30*/  SHF.L.U32 R3, R0, 0x3, RZ ;  /* 0x0000000300037819 */ /* 0x000fe200000006ff */
[----:B------:R-:W-:Y:S01]  /*13b40*/  HADD2.F32 R32, -RZ, R32.H0_H0 ;  /* 0x20000020ff207230 */ /* 0x000fe20000004100 */
[----:B------:R-:W-:Y:S02]  /*13b50*/  LEA.HI R25, R25, R0, RZ, 0x3 ;  /* 0x0000000019197211 */ /* 0x000fe400078f18ff */
[----:B------:R-:W-:-:S02]  /*13b60*/  LOP3.LUT R0, R48, 0x38, R3, 0xf8, !PT ;  /* 0x0000003830007812 */ /* 0x000fc400078ef803 */
[----:B------:R-:W-:Y:S01]  /*13b70*/  SHF.R.U64 R44, R12, 0x10, R13 ;  /* 0x000000100c2c7819 */ /* 0x000fe2000000120d */
[----:B------:R-:W-:Y:S01]  /*13b80*/  IMAD.SHL.U32 R25, R25, 0x400, RZ ;  /* 0x0000040019197824 */ /* 0x000fe200078e00ff */
[----:B------:R-:W-:Y:S02]  /*13b90*/  LOP3.LUT R0, R0, R47, RZ, 0x3c, !PT ;  /* 0x0000002f00007212 */ /* 0x000fe400078e3cff */
[--C-:B------:R-:W-:Y:S02]  /*13ba0*/  SHF.R.U64 R43, R14, 0x10, R15.reuse ;  /* 0x000000100e2b7819 */ /* 0x100fe4000000120f */
[----:B------:R-:W-:Y:S02]  /*13bb0*/  LOP3.LUT R3, R25, 0x7fffe000, RZ, 0xc0, !PT ;  /* 0x7fffe00019037812 */ /* 0x000fe400078ec0ff */
[----:B------:R-:W-:Y:S01]  /*13bc0*/  SHF.R.U32.HI R40, RZ, 0x10, R15 ;  /* 0x00000010ff287819 */ /* 0x000fe2000001160f */
[--C-:B------:R-:W-:Y:S01]  /*13bd0*/  HADD2.F32 R15, -RZ, R93.reuse.H1_H1 ;  /* 0x3000005dff0f7230 */ /* 0x100fe20000004100 */
[----:B-----5:R-:W-:Y:S01]  /*13be0*/  IADD3 R3, R0, R3, R45 ;  /* 0x0000000300037210 */ /* 0x020fe20007ffe02d */
[----:B------:R-:W-:Y:S01]  /*13bf0*/  HADD2.F32 R93, -RZ, R93.H0_H0 ;  /* 0x2000005dff5d7230 */ /* 0x000fe20000004100 */
[----:B------:R-:W-:-:S02]  /*13c00*/  SHF.R.U32.HI R34, RZ, 0x10, R13 ;  /* 0x00000010ff227819 */ /* 0x000fc4000001160d */
[----:B------:R-:W-:Y:S01]  /*13c10*/  SHF.R.U64 R42, R4, 0x10, R5 ;  /* 0x00000010042a7819 */ /* 0x000fe20000001205 */
[----:B------:R-:W-:Y:S01]  /*13c20*/  IMAD R3, R3, 0x2, R16 ;  /* 0x0000000203037824 */ /* 0x000fe200078e0210 */
[--C-:B------:R-:W-:Y:S02]  /*13c30*/  SHF.R.U64 R41, R6, 0x10, R7.reuse ;  /* 0x0000001006297819 */ /* 0x100fe40000001207 */
[----:B------:R-:W-:Y:S02]  /*13c40*/  SHF.R.U32.HI R39, RZ, 0x10, R7 ;  /* 0x00000010ff277819 */ /* 0x000fe40000011607 */
[----:B------:R-:W1:Y:S02]  /*13c50*/  LDS.128 R28, [R3+0x14400] ;  /* 0x01440000031c7984 */ /* 0x000e640000000c00 */
[--C-:B-1----:R-:W-:Y:S02]  /*13c60*/  HADD2.F32 R12, -RZ, R29.reuse.H0_H0 ;  /* 0x2000001dff0c7230 */ /* 0x102fe40000004100 */
[----:B------:R-:W-:-:S02]  /*13c70*/  HADD2.F32 R29, -RZ, R29.H1_H1 ;  /* 0x3000001dff1d7230 */ /* 0x000fc40000004100 */
[----:B------:R-:W-:Y:S02]  /*13c80*/  HADD2.F32 R7, -RZ, R28.H0_H0 ;  /* 0x2000001cff077230 */ /* 0x000fe40000004100 */
[C---:B------:R-:W-:Y:S01]  /*13c90*/  FMUL.FTZ R35, R12.reuse, R33 ;  /* 0x000000210c237220 */ /* 0x040fe20000410000 */
[----:B------:R-:W-:Y:S01]  /*13ca0*/  FMUL.FTZ R37, R12, R15 ;  /* 0x0000000f0c257220 */ /* 0x000fe20000410000 */
[----:B------:R-:W-:Y:S02]  /*13cb0*/  HADD2.F32 R12, -RZ, R34.H0_H0 ;  /* 0x20000022ff0c7230 */ /* 0x000fe40000004100 */
[----:B------:R-:W-:Y:S01]  /*13cc0*/  FMUL.FTZ R34, R29, R32 ;  /* 0x000000201d227220 */ /* 0x000fe20000410000 */
[----:B------:R-:W-:Y:S02]  /*13cd0*/  HADD2.F32 R13, -RZ, R30.H0_H0 ;  /* 0x2000001eff0d7230 */ /* 0x000fe40000004100 */
[--C-:B------:R-:W-:Y:S02]  /*13ce0*/  HADD2.F32 R14, -RZ, R31.reuse.H0_H0 ;  /* 0x2000001fff0e7230 */ /* 0x100fe40000004100 */
[----:B------:R-:W-:-:S02]  /*13cf0*/  HADD2.F32 R31, -RZ, R31.H1_H1 ;  /* 0x3000001fff1f7230 */ /* 0x000fc40000004100 */
[----:B------:R-:W-:Y:S02]  /*13d00*/  HADD2.F32 R28, -RZ, R28.H1_H1 ;  /* 0x3000001cff1c7230 */ /* 0x000fe40000004100 */
[----:B------:R-:W-:Y:S01]  /*13d10*/  HADD2.F32 R30, -RZ, R30.H1_H1 ;  /* 0x3000001eff1e7230 */ /* 0x000fe20000004100 */
[----:B--2---:R-:W1:Y:S02]  /*13d20*/  LDS.128 R24, [R49] ;  /* 0x0000000031187984 */ /* 0x004e640000000c00 */
[--C-:B-1----:R-:W-:Y:S02]  /*13d30*/  HADD2.F32 R4, -RZ, R25.reuse.H0_H0 ;  /* 0x20000019ff047230 */ /* 0x102fe40000004100 */
[----:B------:R-:W-:Y:S02]  /*13d40*/  HADD2.F32 R25, -RZ, R25.H1_H1 ;  /* 0x30000019ff197230 */ /* 0x000fe40000004100 */
[----:B------:R-:W-:Y:S02]  /*13d50*/  HADD2.F32 R0, -RZ, R24.H0_H0 ;  /* 0x20000018ff007230 */ /* 0x000fe40000004100 */
[C---:B------:R-:W-:Y:S01]  /*13d60*/  FFMA.FTZ R35, R4.reuse, R15, -R35 ;  /* 0x0000000f04237223 */ /* 0x040fe20000010823 */
[----:B------:R-:W-:Y:S01]  /*13d70*/  FFMA.FTZ R37, R4, R33, R37 ;  /* 0x0000002104257223 */ /* 0x000fe20000010025 */
[-C--:B------:R-:W-:Y:S01]  /*13d80*/  FMUL.FTZ R4, R29, R12.reuse ;  /* 0x0000000c1d047220 */ /* 0x080fe20000410000 */
[----:B------:R-:W-:Y:S01]  /*13d90*/  FFMA.FTZ R36, R25, R12, -R34 ;  /* 0x0000000c19247223 */ /* 0x000fe20000010822 */
[----:B------:R-:W-:Y:S01]  /*13da0*/  FMUL.FTZ R15, R7, R91 ;  /* 0x0000005b070f7220 */ /* 0x000fe20000410000 */
[----:B------:R-:W-:-:S02]  /*13db0*/  HADD2.F32 R12, -RZ, R92.H0_H0 ;  /* 0x2000005cff0c7230 */ /* 0x000fc40000004100 */
[-C--:B------:R-:W-:Y:S01]  /*13dc0*/  FMUL.FTZ R34, R7, R93.reuse ;  /* 0x0000005d07227220 */ /* 0x080fe20000410000 */
[----:B------:R-:W-:Y:S01]  /*13dd0*/  FFMA.FTZ R32, R25, R32, R4 ;  /* 0x0000002019207223 */ /* 0x000fe20000010004 */
[----:B------:R-:W-:Y:S02]  /*13de0*/  HADD2.F32 R5, -RZ, R26.H0_H0 ;  /* 0x2000001aff057230 */ /* 0x000fe40000004100 */
[C---:B------:R-:W-:Y:S01]  /*13df0*/  FFMA.FTZ R93, R0.reuse, R93, -R15 ;  /* 0x0000005d005d7223 */ /* 0x040fe2000001080f */
[--C-:B------:R-:W-:Y:S02]  /*13e00*/  HADD2.F32 R4, -RZ, R94.reuse.H0_H0 ;  /* 0x2000005eff047230 */ /* 0x100fe40000004100 */
[----:B------:R-:W-:Y:S01]  /*13e10*/  FFMA.FTZ R34, R0, R91, R34 ;  /* 0x0000005b00227223 */ /* 0x000fe20000010022 */
[----:B------:R-:W-:Y:S01]  /*13e20*/  FMUL.FTZ R0, R13, R12 ;  /* 0x0000000c0d007220 */ /* 0x000fe20000410000 */
[----:B------:R-:W-:Y:S02]  /*13e30*/  HADD2.F32 R7, -RZ, R94.H1_H1 ;  /* 0x3000005eff077230 */ /* 0x000fe40000004100 */
[----:B------:R-:W-:-:S02]  /*13e40*/  HADD2.F32 R15, -RZ, R92.H1_H1 ;  /* 0x3000005cff0f7230 */ /* 0x000fc40000004100 */
[-C--:B------:R-:W-:Y:S01]  /*13e50*/  FFMA.FTZ R29, R5, R4.reuse, -R0 ;  /* 0x00000004051d7223 */ /* 0x080fe20000010800 */
[----:B------:R-:W-:Y:S02]  /*13e60*/  HADD2.F32 R6, -RZ, R27.H0_H0 ;  /* 0x2000001bff067230 */ /* 0x000fe40000004100 */
[----:B------:R-:W-:Y:S01]  /*13e70*/  FMUL.FTZ R38, R13, R4 ;  /* 0x000000040d267220 */ /* 0x000fe20000410000 */
[----:B------:R-:W-:Y:S02]  /*13e80*/  HADD2.F32 R0, -RZ, R40.H0_H0 ;  /* 0x20000028ff007230 */ /* 0x000fe40000004100 */
[C---:B------:R-:W-:Y:S01]  /*13e90*/  FMUL.FTZ R13, R14.reuse, R15 ;  /* 0x0000000f0e0d7220 */ /* 0x040fe20000410000 */
[----:B------:R-:W-:Y:S02]  /*13ea0*/  HADD2.F32 R4, -RZ, R39.H0_H0 ;  /* 0x20000027ff047230 */ /* 0x000fe40000004100 */
[----:B------:R-:W-:Y:S01]  /*13eb0*/  FMUL.FTZ R40, R14, R7 ;  /* 0x000000070e287220 */ /* 0x000fe20000410000 */
[----:B------:R-:W-:Y:S01]  /*13ec0*/  FFMA.FTZ R14, R5, R12, R38 ;  /* 0x0000000c050e7223 */ /* 0x000fe20000010026 */
[----:B------:R-:W-:-:S02]  /*13ed0*/  HADD2.F32 R27, -RZ, R27.H1_H1 ;  /* 0x3000001bff1b7230 */ /* 0x000fc40000004100 */
[C---:B------:R-:W-:Y:S01]  /*13ee0*/  FFMA.FTZ R12, R6.reuse, R7, -R13 ;  /* 0x00000007060c7223 */ /* 0x040fe2000001080d */
[----:B------:R-:W-:Y:S01]  /*13ef0*/  FFMA.FTZ R40, R6, R15, R40 ;  /* 0x0000000f06287223 */ /* 0x000fe20000010028 */
[C---:B------:R-:W-:Y:S01]  /*13f00*/  FMUL.FTZ R38, R31.reuse, R4 ;  /* 0x000000041f267220 */ /* 0x040fe20000410000 */
[-C--:B------:R-:W-:Y:S01]  /*13f10*/  FMUL.FTZ R6, R31, R0.reuse ;  /* 0x000000001f067220 */ /* 0x080fe20000410000 */
[----:B------:R-:W-:Y:S02]  /*13f20*/  HADD2.F32 R13, -RZ, R42.H0_H0 ;  /* 0x2000002aff0d7230 */ /* 0x000fe40000004100 */
[----:B------:R-:W-:Y:S02]  /*13f30*/  HADD2.F32 R15, -RZ, R41.H0_H0 ;  /* 0x20000029ff0f7230 */ /* 0x000fe40000004100 */
[C---:B------:R-:W-:Y:S01]  /*13f40*/  FFMA.FTZ R31, R27.reuse, R0, -R38 ;  /* 0x000000001b1f7223 */ /* 0x040fe20000010826 */
[----:B------:R-:W-:Y:S02]  /*13f50*/  HADD2.F32 R5, -RZ, R44.H0_H0 ;  /* 0x2000002cff057230 */ /* 0x000fe40000004100 */
[----:B------:R-:W-:Y:S01]  /*13f60*/  FFMA.FTZ R33, R27, R4, R6 ;  /* 0x000000041b217223 */ /* 0x000fe20000010006 */
[----:B------:R-:W-:-:S02]  /*13f70*/  HADD2.F32 R7, -RZ, R43.H0_H0 ;  /* 0x2000002bff077230 */ /* 0x000fc40000004100 */
[----:B------:R-:W-:Y:S01]  /*13f80*/  FMUL.FTZ R25, R28, R13 ;  /* 0x0000000d1c197220 */ /* 0x000fe20000410000 */
[----:B------:R-:W-:Y:S02]  /*13f90*/  HADD2.F32 R24, -RZ, R24.H1_H1 ;  /* 0x30000018ff187230 */ /* 0x000fe40000004100 */
        /* <DEDUP_REMOVED lines=18> */
.L_x_3067:
[----:B------:R-:W-:Y:S05]  /*140c0*/  BSYNC B1 ;  /* 0x0000000000017941 */ /* 0x000fea0003800000 */
.L_x_3066:
[----:B------:R-:W-:Y:S05]  /*140d0*/  @P1 BRA `(.L_x_3033) ;  /* 0x0000000400801947 */ /* 0x000fea0003800000 */
[----:B------:R-:W2:Y:S04]  /*140e0*/  LDL R0, [R1+0x60] ;  /* 0x0000600001007983 */ /* 0x000ea80000100800 */
[----:B------:R-:W3:Y:S01]  /*140f0*/  LDL R39, [R1+0x78] ;  /* 0x0000780001277983 */ /* 0x000ee20000100800 */
[----:B------:R-:W-:Y:S01]  /*14100*/  SHF.R.U32.HI R28, RZ, 0x10, R9 ;  /* 0x00000010ff1c7819 */ /* 0x000fe20000011609 */
[--C-:B------:R-:W-:Y:S01]  /*14110*/  HADD2.F32 R27, -RZ, R85.reuse.H1_H1 ;  /* 0x30000055ff1b7230 */ /* 0x100fe20000004100 */
[--C-:B------:R-:W-:Y:S01]  /*14120*/  SHF.R.U64 R38, R72, 0x10, R73.reuse ;  /* 0x0000001048267819 */ /* 0x100fe20000001249 */
[----:B------:R-:W-:Y:S01]  /*14130*/  HADD2.F32 R29, -RZ, R20.H1_H1 ;  /* 0x30000014ff1d7230 */ /* 0x000fe20000004100 */
[----:B------:R-:W-:Y:S01]  /*14140*/  SHF.R.U32.HI R72, RZ, 0x10, R73 ;  /* 0x00000010ff487819 */ /* 0x000fe20000011649 */
[----:B------:R-:W-:Y:S01]  /*14150*/  HADD2.F32 R28, -RZ, R28.H0_H0 ;  /* 0x2000001cff1c7230 */ /* 0x000fe20000004100 */
[----:B------:R-:W-:Y:S01]  /*14160*/  SHF.R.U64 R36, R8, 0x10, R9 ;  /* 0x0000001008247819 */ /* 0x000fe20000001209 */
[----:B------:R-:W-:Y:S01]  /*14170*/  HADD2.F32 R20, -RZ, R20.H0_H0 ;  /* 0x20000014ff147230 */ /* 0x000fe20000004100 */
[--C-:B------:R-:W-:Y:S01]  /*14180*/  SHF.R.U64 R35, R10, 0x10, R11.reuse ;  /* 0x000000100a237819 */ /* 0x100fe2000000120b */
[----:B------:R-:W-:Y:S01]  /*14190*/  HADD2.F32 R85, -RZ, R85.H0_H0 ;  /* 0x20000055ff557230 */ /* 0x000fe20000004100 */
[----:B------:R-:W-:-:S02]  /*141a0*/  SHF.R.U32.HI R34, RZ, 0x10, R11 ;  /* 0x00000010ff227819 */ /* 0x000fc4000001160b */
[--C-:B------:R-:W-:Y:S02]  /*141b0*/  SHF.R.U64 R37, R74, 0x10, R75.reuse ;  /* 0x000000104a257819 */ /* 0x100fe4000000124b */
[----:B------:R-:W-:Y:S02]  /*141c0*/  SHF.R.U32.HI R74, RZ, 0x10, R75 ;  /* 0x00000010ff4a7819 */ /* 0x000fe4000001164b */
[----:B--2---:R-:W-:-:S04]  /*141d0*/  LEA.HI R46, R46, R0, RZ, 0x1d ;  /* 0x000000002e2e7211 */ /* 0x004fc800078fe8ff */
[----:B-1----:R-:W-:Y:S01]  /*141e0*/  SHF.R.S32.HI R3, RZ, 0x1f, R46 ;  /* 0x0000001fff037819 */ /* 0x002fe2000001142e */
[----:B------:R-:W-:Y:S01]  /*141f0*/  IMAD.SHL.U32 R0, R46, 0x8, RZ ;  /* 0x000000082e007824 */ /* 0x000fe200078e00ff */
[----:B---3--:R-:W1:Y:S02]  /*14200*/  LDS.128 R4, [R39] ;  /* 0x0000000027047984 */ /* 0x008e640000000c00 */
[----:B------:R-:W-:Y:S02]  /*14210*/  LEA.HI R3, R3, R46, RZ, 0x3 ;  /* 0x0000002e03037211 */ /* 0x000fe400078f18ff */
[----:B------:R-:W-:Y:S02]  /*14220*/  LOP3.LUT R0, R48, 0x38, R0, 0xf8, !PT ;  /* 0x0000003830007812 */ /* 0x000fe400078ef800 */
[----:B------:R-:W-:Y:S02]  /*14230*/  SHF.L.U32 R3, R3, 0xa, RZ ;  /* 0x0000000a03037819 */ /* 0x000fe400000006ff */
[----:B------:R-:W-:-:S02]  /*14240*/  LOP3.LUT R0, R0, R47, RZ, 0x3c, !PT ;  /* 0x0000002f00007212 */ /* 0x000fc400078e3cff */
[----:B------:R-:W-:-:S04]  /*14250*/  LOP3.LUT R3, R3, 0x7fffe000, RZ, 0xc0, !PT ;  /* 0x7fffe00003037812 */ /* 0x000fc800078ec0ff */
[----:B-----5:R-:W-:-:S05]  /*14260*/  IADD3 R3, R0, R3, R45 ;  /* 0x0000000300037210 */ /* 0x020fca0007ffe02d */
[----:B------:R-:W-:-:S05]  /*14270*/  IMAD R3, R3, 0x2, R16 ;  /* 0x0000000203037824 */ /* 0x000fca00078e0210 */
[----:B------:R-:W2:Y:S01]  /*14280*/  LDS.128 R12, [R3+0x14400] ;  /* 0x01440000030c7984 */ /* 0x000ea20000000c00 */
[--C-:B-1----:R-:W-:Y:S02]  /*14290*/  HADD2.F32 R8, -RZ, R5.reuse.H0_H0 ;  /* 0x20000005ff087230 */ /* 0x102fe40000004100 */
[----:B------:R-:W-:Y:S02]  /*142a0*/  HADD2.F32 R5, -RZ, R5.H1_H1 ;  /* 0x30000005ff057230 */ /* 0x000fe40000004100 */
[----:B------:R-:W-:Y:S02]  /*142b0*/  HADD2.F32 R0, -RZ, R4.H0_H0 ;  /* 0x20000004ff007230 */ /* 0x000fe40000004100 */
[----:B------:R-:W-:Y:S02]  /*142c0*/  HADD2.F32 R9, -RZ, R6.H0_H0 ;  /* 0x20000006ff097230 */ /* 0x000fe40000004100 */
[--C-:B------:R-:W-:Y:S02]  /*142d0*/  HADD2.F32 R10, -RZ, R7.reuse.H0_H0 ;  /* 0x20000007ff0a7230 */ /* 0x100fe40000004100 */
[----:B------:R-:W-:-:S02]  /*142e0*/  HADD2.F32 R7, -RZ, R7.H1_H1 ;  /* 0x30000007ff077230 */ /* 0x000fc40000004100 */
[----:B------:R-:W-:Y:S02]  /*142f0*/  HADD2.F32 R4, -RZ, R4.H1_H1 ;  /* 0x30000004ff047230 */ /* 0x000fe40000004100 */
[----:B------:R-:W-:Y:S02]  /*14300*/  HADD2.F32 R6, -RZ, R6.H1_H1 ;  /* 0x30000006ff067230 */ /* 0x000fe40000004100 */
[--C-:B--2---:R-:W-:Y:S02]  /*14310*/  HADD2.F32 R24, -RZ, R13.reuse.H0_H0 ;  /* 0x2000000dff187230 */ /* 0x104fe40000004100 */
[----:B------:R-:W-:Y:S02]  /*14320*/  HADD2.F32 R13, -RZ, R13.H1_H1 ;  /* 0x3000000dff0d7230 */ /* 0x000fe40000004100 */
[----:B------:R-:W-:Y:S02]  /*14330*/  HADD2.F32 R11, -RZ, R12.H0_H0 ;  /* 0x2000000cff0b7230 */ /* 0x000fe40000004100 */
[C---:B------:R-:W-:Y:S01]  /*14340*/  FMUL.FTZ R31, R24.reuse, R29 ;  /* 0x0000001d181f7220 */ /* 0x040fe20000410000 */
[----:B------:R-:W-:Y:S01]  /*14350*/  FMUL.FTZ R33, R24, R27 ;  /* 0x0000001b18217220 */ /* 0x000fe20000410000 */
[----:B------:R-:W-:-:S02]  /*14360*/  HADD2.F32 R24, -RZ, R72.H0_H0 ;  /* 0x20000048ff187230 */ /* 0x000fc40000004100 */
[C---:B------:R-:W-:Y:S01]  /*14370*/  FMUL.FTZ R30, R13.reuse, R28 ;  /* 0x0000001c0d1e7220 */ /* 0x040fe20000410000 */
[C---:B------:R-:W-:Y:S01]  /*14380*/  FFMA.FTZ R31, R8.reuse, R27, -R31 ;  /* 0x0000001b081f7223 */ /* 0x040fe2000001081f */
[----:B------:R-:W-:Y:S01]  /*14390*/  FFMA.FTZ R33, R8, R29, R33 ;  /* 0x0000001d08217223 */ /* 0x000fe20000010021 */
[----:B------:R-:W-:Y:S02]  /*143a0*/  HADD2.F32 R25, -RZ, R14.H0_H0 ;  /* 0x2000000eff197230 */ /* 0x000fe40000004100 */
[-C--:B------:R-:W-:Y:S01]  /*143b0*/  FMUL.FTZ R8, R13, R24.reuse ;  /* 0x000000180d087220 */ /* 0x080fe20000410000 */
[----:B------:R-:W-:Y:S01]  /*143c0*/  FFMA.FTZ R30, R5, R24, -R30 ;  /* 0x00000018051e7223 */ /* 0x000fe2000001081e */
[C---:B------:R-:W-:Y:S01]  /*143d0*/  FMUL.FTZ R13, R11.reuse, R20 ;  /* 0x000000140b0d7220 */ /* 0x040fe20000410000 */
[----:B------:R-:W-:Y:S02]  /*143e0*/  HADD2.F32 R24, -RZ, R21.H0_H0 ;  /* 0x20000015ff187230 */ /* 0x000fe40000004100 */
[----:B------:R-:W-:Y:S01]  /*143f0*/  FMUL.FTZ R11, R11, R85 ;  /* 0x000000550b0b7220 */ /* 0x000fe20000410000 */
[----:B------:R-:W-:Y:S01]  /*14400*/  FFMA.FTZ R28, R5, R28, R8 ;  /* 0x0000001c051c7223 */ /* 0x000fe20000010008 */
[----:B------:R-:W-:-:S02]  /*14410*/  HADD2.F32 R8, -RZ, R86.H0_H0 ;  /* 0x20000056ff087230 */ /* 0x000fc40000004100 */
[C---:B------:R-:W-:Y:S01]  /*14420*/  FFMA.FTZ R85, R0.reuse, R85, -R13 ;  /* 0x0000005500557223 */ /* 0x040fe2000001080d */
[----:B------:R-:W-:Y:S02]  /*14430*/  HADD2.F32 R26, -RZ, R15.H0_H0 ;  /* 0x2000000fff1a7230 */ /* 0x000fe40000004100 */
[----:B------:R-:W-:Y:S01]  /*14440*/  FFMA.FTZ R20, R0, R20, R11 ;  /* 0x0000001400147223 */ /* 0x000fe2000001000b */
[----:B------:R-:W-:Y:S02]  /*14450*/  HADD2.F32 R21, -RZ, R21.H1_H1 ;  /* 0x30000015ff157230 */ /* 0x000fe40000004100 */
[C---:B------:R-:W-:Y:S01]  /*14460*/  FMUL.FTZ R0, R25.reuse, R24 ;  /* 0x0000001819007220 */ /* 0x040fe20000410000 */
[----:B------:R-:W-:Y:S02]  /*14470*/  HADD2.F32 R5, -RZ, R86.H1_H1 ;  /* 0x30000056ff057230 */ /* 0x000fe40000004100 */
[----:B------:R-:W-:Y:S01]  /*14480*/  FMUL.FTZ R32, R25, R8 ;  /* 0x0000000819207220 */ /* 0x000fe20000410000 */
[----:B------:R-:W-:-:S02]  /*14490*/  HADD2.F32 R15, -RZ, R15.H1_H1 ;  /* 0x3000000fff0f7230 */ /* 0x000fc40000004100 */
[C---:B------:R-:W-:Y:S01]  /*144a0*/  FFMA.FTZ R25, R9.reuse, R8, -R0 ;  /* 0x0000000809197223 */ /* 0x040fe20000010800 */
[C---:B------:R-:W-:Y:S01]  /*144b0*/  FMUL.FTZ R11, R26.reuse, R21 ;  /* 0x000000151a0b7220 */ /* 0x040fe20000410000 */
[----:B------:R-:W-:Y:S02]  /*144c0*/  HADD2.F32 R8, -RZ, R34.H0_H0 ;  /* 0x20000022ff087230 */ /* 0x000fe40000004100 */
[-C--:B------:R-:W-:Y:S01]  /*144d0*/  FMUL.FTZ R26, R26, R5.reuse ;  /* 0x000000051a1a7220 */ /* 0x080fe20000410000 */
[----:B------:R-:W-:Y:S02]  /*144e0*/  HADD2.F32 R0, -RZ, R74.H0_H0 ;  /* 0x2000004aff007230 */ /* 0x000fe40000004100 */
        /* <DEDUP_REMOVED lines=15> */
[-C--:B------:R-:W-:Y:S01]  /*145e0*/  FMUL.FTZ R12, R12, R5.reuse ;  /* 0x000000050c0c7220 */ /* 0x080fe20000410000 */
[----:B------:R-:W-:Y:S01]  /*145f0*/  FFMA.FTZ R0, R4, R5, -R7 ;  /* 0x0000000504007223 */ /* 0x000fe20000010807 */
[-C--:B------:R-:W-:Y:S01]  /*14600*/  FMUL.FTZ R14, R14, R9.reuse ;  /* 0x000000090e0e7220 */ /* 0x080fe20000410000 */
[----:B------:R-:W-:Y:S01]  /*14610*/  FFMA.FTZ R10, R6, R9, -R21 ;  /* 0x00000009060a7223 */ /* 0x000fe20000010815 */
[----:B------:R-:W-:Y:S01]  /*14620*/  FFMA.FTZ R15, R4, R11, R12 ;  /* 0x0000000b040f7223 */ /* 0x000fe2000001000c */
[----:B------:R-:W-:Y:S01]  /*14630*/  F2FP.F16.F32.PACK_AB R7, R27, R24 ;  /* 0x000000181b07723e */ /* 0x000fe200000000ff */
        /* <DEDUP_REMOVED lines=10> */
.L_x_3033:
[----:B------:R-:W-:Y:S05]  /*146e0*/  BSYNC B0 ;  /* 0x0000000000007941 */ /* 0x000fea0003800000 */
.L_x_2993:
        /* <DEDUP_REMOVED lines=8> */
.L_x_2991:
[----:B-1234-:R-:W2:Y:S02]  /*14770*/  LDL R0, [R1+0x5c] ;  /* 0x00005c0001007983 */ /* 0x01eea40000100800 */
[----:B--2---:R-:W-:-:S13]  /*14780*/  R2UR UR4, R0 ;  /* 0x00000000000472ca */ /* 0x004fda00000e0000 */
[----:B------:R-:W-:-:S05]  /*14790*/  IMAD.U32 R0, RZ, RZ, UR4 ;  /* 0x00000004ff007e24 */ /* 0x000fca000f8e00ff */
[----:B------:R-:W-:-:S13]  /*147a0*/  ISETP.NE.AND P0, PT, R0, 0x3, PT ;  /* 0x000000030000780c */ /* 0x000fda0003f05270 */
[----:B------:R-:W-:Y:S05]  /*147b0*/  @!P0 BRA `(.L_x_3068) ;  /* 0x0000000000048947 */ /* 0x000fea0003800000 */
[----:B------:R-:W-:Y:S01]  /*147c0*/  BPT.TRAP 0x1 ;  /* 0x000000040000795c */ /* 0x000fe20000300000 */
.L_x_3068:
[----:B------:R-:W-:Y:S01]  /*147d0*/  IMAD R0, R217, 0x8, R16 ;  /* 0x00000008d9007824 */ /* 0x000fe200078e0210 */
[----:B0-----:R-:W-:-:S04]  /*147e0*/  SHF.L.U32 R3, R218, 0x1f, RZ ;  /* 0x0000001fda037819 */ /* 0x001fc800000006ff */
[----:B------:R0:W1:Y:S01]  /*147f0*/  SYNCS.PHASECHK.TRANS64.TRYWAIT P2, [R0+URZ+0x38830], R3 ;  /* 0x03883003000075a7 */ /* 0x000062000804017f */
[----:B------:R-:W-:Y:S05]  /*14800*/  @!P0 BRA `(.L_x_3069) ;  /* 0x0000000000048947 */ /* 0x000fea0003800000 */
[----:B------:R-:W-:Y:S01]  /*14810*/  BPT.TRAP 0x1 ;  /* 0x000000040000795c */ /* 0x000fe20000300000 */
.L_x_3069:
[----:B------:R-:W2:Y:S02]  /*14820*/  S2R R4, SR_TID.X ;  /* 0x0000000000047919 */ /* 0x000ea40000002100 */
[----:B--2---:R-:W-:-:S04]  /*14830*/  LOP3.LUT R4, R4, 0x7f, RZ, 0xc0, !PT ;  /* 0x0000007f04047812 */ /* 0x004fc800078ec0ff */
[----:B------:R-:W-:Y:S01]  /*14840*/  ISETP.NE.AND P1, PT, R4, RZ, PT ;  /* 0x000000ff0400720c */ /* 0x000fe20003f25270 */
[----:B-1----:R-:W-:-:S12]  /*14850*/  @P2 BRA `(.L_x_3070) ;  /* 0x0000000000082947 */ /* 0x002fd80003800000 */
[----:B------:R-:W1:Y:S02]  /*14860*/  SYNCS.PHASECHK.TRANS64.TRYWAIT P2, [R0+URZ+0x38830], R3 ;  /* 0x03883003000075a7 */ /* 0x000e64000804017f */
[----:B-1----:R-:W-:Y:S05]  /*14870*/  @!P2 BRA `(.L_x_3071) ;  /* 0x000001d000fca947 */ /* 0x002fea0003800000 */
.L_x_3070:
[----:B------:R-:W-:Y:S05]  /*14880*/  WARPSYNC.ALL ;  /* 0x0000000000007948 */ /* 0x000fea0003800000 */
[----:B01----:R-:W-:Y:S01]  /*14890*/  IADD3 R3, R16, 0x24400, RZ ;  /* 0x0002440010037810 */ /* 0x003fe20007ffe0ff */
[----:B------:R-:W-:Y:S01]  /*148a0*/  IMAD.MOV.U32 R5, RZ, RZ, 0x40000040 ;  /* 0x40000040ff057424 */ /* 0x000fe200078e00ff */
[----:B------:R-:W-:Y:S01]  /*148b0*/  R2UR UR20, R84 ;  /* 0x00000000541472ca */ /* 0x000fe200000e0000 */
[----:B------:R-:W-:Y:S01]  /*148c0*/  WARPGROUP.ARRIVE ;  /* 0x00000000000079c5 */ /* 0x000fe20000000000 */
[----:B------:R-:W-:Y:S01]  /*148d0*/  SHF.R.U32.HI R3, RZ, 0x4, R3 ;  /* 0x00000004ff037819 */ /* 0x000fe20000011603 */
[----:B------:R-:W-:Y:S01]  /*148e0*/  UMOV UR5, 0x40000040 ;  /* 0x4000004000057882 */ /* 0x000fe20000000000 */
[----:B------:R-:W-:Y:S01]  /*148f0*/  R2UR UR7, R5 ;  /* 0x00000000050772ca */ /* 0x000fe200000e0000 */
[----:B------:R-:W-:Y:S01]  /*14900*/  IMAD.MOV.U32 R7, RZ, RZ, 0x40000040 ;  /* 0x40000040ff077424 */ /* 0x000fe200078e00ff */
[----:B------:R-:W-:Y:S01]  /*14910*/  LOP3.LUT R3, R3, 0x3fff, RZ, 0xc0, !PT ;  /* 0x00003fff03037812 */ /* 0x000fe200078ec0ff */
[----:B------:R-:W-:Y:S01]  /*14920*/  UMOV UR17, UR5 ;  /* 0x0000000500117c82 */ /* 0x000fe20008000000 */
[----:B------:R-:W-:Y:S01]  /*14930*/  IMAD.U32 R13, RZ, RZ, UR5 ;  /* 0x00000005ff0d7e24 */ /* 0x000fe2000f8e00ff */
[----:B------:R-:W-:Y:S01]  /*14940*/  MOV R9, 0x40000040 ;  /* 0x4000004000097802 */ /* 0x000fe20000000f00 */
[----:B------:R-:W-:Y:S01]  /*14950*/  UMOV UR9, UR17 ;  /* 0x0000001100097c82 */ /* 0x000fe20008000000 */
[----:B------:R-:W-:Y:S01]  /*14960*/  LOP3.LUT R222, R3, 0x10000, RZ, 0xfc, !PT ;  /* 0x0001000003de7812 */ /* 0x000fe200078efcff */
[----:B------:R-:W-:Y:S01]  /*14970*/  UMOV UR13, UR17 ;  /* 0x00000011000d7c82 */ /* 0x000fe20008000000 */
[----:B------:R-:W-:Y:S01]  /*14980*/  ULOP3.LUT UR20, UR20, 0x10000, URZ, 0xfc, !UPT ;  /* 0x0001000014147892 */ /* 0x000fe2000f8efc3f */
[----:B------:R-:W-:Y:S01]  /*14990*/  R2UR UR11, R9 ;  /* 0x00000000090b72ca */ /* 0x000fe200000e0000 */
[----:B------:R-:W-:Y:S01]  /*149a0*/  IMAD.MOV.U32 R11, RZ, RZ, 0x40000040 ;  /* 0x40000040ff0b7424 */ /* 0x000fe200078e00ff */
[----:B------:R-:W-:Y:S01]  /*149b0*/  MOV R9, 0x40000040 ;  /* 0x4000004000097802 */ /* 0x000fe20000000f00 */
[----:B------:R-:W-:Y:S01]  /*149c0*/  IMAD R4, R217, 0xa00, R222 ;  /* 0x00000a00d9047824 */ /* 0x000fe200078e02de */
[----:B------:R-:W-:Y:S01]  /*149d0*/  UMOV UR25, 0x40000040 ;  /* 0x4000004000197882 */ /* 0x000fe20000000000 */
[----:B------:R-:W-:Y:S01]  /*149e0*/  UIADD3 UR56, UR20, 0x804, URZ ;  /* 0x0000080414387890 */ /* 0x000fe2000fffe03f */
[----:B------:R-:W-:Y:S01]  /*149f0*/  R2UR UR19, R9 ;  /* 0x00000000091372ca */ /* 0x000fe200000e0000 */
[----:B------:R-:W-:Y:S01]  /*14a00*/  UMOV UR4, UR20 ;  /* 0x0000001400047c82 */ /* 0x000fe20008000000 */
[C---:B------:R-:W-:Y:S01]  /*14a10*/  R2UR UR6, R4.reuse ;  /* 0x00000000040672ca */ /* 0x040fe200000e0000 */
[----:B------:R-:W-:Y:S01]  /*14a20*/  UMOV UR16, UR4 ;  /* 0x0000000400107c82 */ /* 0x000fe20008000000 */
[C---:B------:R-:W-:Y:S01]  /*14a30*/  IADD3 R6, R4.reuse, 0x80, RZ ;  /* 0x0000008004067810 */ /* 0x040fe20007ffe0ff */
[----:B------:R-:W-:Y:S01]  /*14a40*/  IMAD.U32 R12, RZ, RZ, UR4 ;  /* 0x00000004ff0c7e24 */ /* 0x000fe2000f8e00ff */
[----:B------:R-:W-:Y:S01]  /*14a50*/  UMOV UR8, UR16 ;  /* 0x0000001000087c82 */ /* 0x000fe20008000000 */
[C---:B------:R-:W-:Y:S01]  /*14a60*/  VIADD R8, R4.reuse, 0x100 ;  /* 0x0000010004087836 */ /* 0x040fe20000000000 */
[----:B------:R-:W-:Y:S01]  /*14a70*/  UMOV UR12, UR16 ;  /* 0x00000010000c7c82 */ /* 0x000fe20008000000 */
[----:B------:R-:W-:Y:S01]  /*14a80*/  VIADD R10, R4, 0x2 ;  /* 0x00000002040a7836 */ /* 0x000fe20000000000 */
[----:B------:R-:W-:Y:S01]  /*14a90*/  R2UR UR27, R11 ;  /* 0x000000000b1b72ca */ /* 0x000fe200000e0000 */
        /* <DEDUP_REMOVED lines=9> */
[----:B------:R-:W-:Y:S01]  /*14b30*/  VIADD R6, R4, 0x180 ;  /* 0x0000018004067836 */ /* 0x000fe20000000000 */
[----:B------:R-:W-:Y:S01]  /*14b40*/  R2UR UR18, R8 ;  /* 0x00000000081272ca */ /* 0x000fe200000e0000 */
[----:B------:R-:W-:Y:S01]  /*14b50*/  IMAD.MOV.U32 R7, RZ, RZ, 0x40000040 ;  /* 0x40000040ff077424 */ /* 0x000fe200078e00ff */
[----:B------:R-:W-:Y:S01]  /*14b60*/  MOV R9, 0x40000040 ;  /* 0x4000004000097802 */ /* 0x000fe20000000f00 */
[----:B------:R-:W-:Y:S01]  /*14b70*/  VIADD R8, R4, 0x102 ;  /* 0x0000010204087836 */ /* 0x000fe20000000000 */
[----:B------:R-:W-:Y:S01]  /*14b80*/  R2UR UR14, R6 ;  /* 0x00000000060e72ca */ /* 0x000fe200000e0000 */
[C---:B------:R-:W-:Y:S01]  /*14b90*/  VIADD R10, R4.reuse, 0x4 ;  /* 0x00000004040a7836 */ /* 0x040fe20000000000 */
[----:B------:R-:W-:Y:S01]  /*14ba0*/  R2UR UR15, R7 ;  /* 0x00000000070f72ca */ /* 0x000fe200000e0000 */
[----:B------:R-:W-:Y:S01]  /*14bb0*/  IMAD.MOV.U32 R7, RZ, RZ, 0x40000040 ;  /* 0x40000040ff077424 */ /* 0x000fe200078e00ff */
[----:B------:R-:W-:Y:S01]  /*14bc0*/  IADD3 R6, R4, 0x82, RZ ;  /* 0x0000008204067810 */ /* 0x000fe20007ffe0ff */
[----:B------:R0:W-:Y:S01]  /*14bd0*/  STL.64 [R1+0x50], R12 ;  /* 0x0000500c01007387 */ /* 0x0001e20000100a00 */
[----:B------:R-:W-:Y:S01]  /*14be0*/  UMOV UR57, 0x40000040 ;  /* 0x4000004000397882 */ /* 0x000fe20000000000 */
[----:B------:R-:W-:Y:S01]  /*14bf0*/  UIADD3 UR52, UR20, 0x806, URZ ;  /* 0x0000080614347890 */ /* 0x000fe2000fffe03f */
[----:B------:R-:W1:Y:S01]  /*14c00*/  LDC R3, c[0x0][0x448] ;  /* 0x00011200ff037b82 */ /* 0x000e620000000800 */
[----:B------:R-:W-:Y:S01]  /*14c10*/  UMOV UR53, 0x40000040 ;  /* 0x4000004000357882 */ /* 0x000fe20000000000 */
[----:B------:R-:W-:Y:S01]  /*14c20*/  UIADD3 UR48, UR20, 0xc00, URZ ;  /* 0x00000c0014307890 */ /* 0x000fe2000fffe03f */
[----:B------:R-:W-:Y:S01]  /*14c30*/  @!P1 VIADD R0, R0, 0x38840 ;  /* 0x0003884000009836 */ /* 0x000fe20000000000 */
[----:B------:R-:W-:Y:S01]  /*14c40*/  UMOV UR49, 0x40000040 ;  /* 0x4000004000317882 */ /* 0x000fe20000000000 */
[----:B------:R-:W-:Y:S01]  /*14c50*/  UIADD3 UR44, UR20, 0xc02, URZ ;  /* 0x00000c02142c7890 */ /* 0x000fe2000fffe03f */
[----:B------:R-:W-:Y:S01]  /*14c60*/  BSSY B0, `(.L_x_3072) ;  /* 0x00009cc000007945 */ /* 0x000fe20003800000 */
[----:B------:R-:W-:Y:S01]  /*14c70*/  UMOV UR45, 0x40000040 ;  /* 0x40000040002d7882 */ /* 0x000fe20000000000 */
[----:B------:R-:W-:Y:S01]  /*14c80*/  UIADD3 UR40, UR20, 0xc04, URZ ;  /* 0x00000c0414287890 */ /* 0x000fe2000fffe03f */
[----:B0-----:R-:W-:Y:S01]  /*14c90*/  IMAD.U32 R13, RZ, RZ, UR25 ;  /* 0x00000019ff0d7e24 */ /* 0x001fe2000f8e00ff */
[----:B------:R-:W-:Y:S01]  /*14ca0*/  UMOV UR41, 0x40000040 ;  /* 0x4000004000297882 */ /* 0x000fe20000000000 */
[----:B------:R-:W-:Y:S01]  /*14cb0*/  UIADD3 UR36, UR20, 0xc06, URZ ;  /* 0x00000c0614247890 */ /* 0x000fe2000fffe03f */
[----:B------:R-:W-:Y:S01]  /*14cc0*/  @!P1 PRMT R0, RZ, 0x654, R0 ;  /* 0x00000654ff009816 */ /* 0x000fe20000000000 */
[----:B------:R-:W-:Y:S01]  /*14cd0*/  UMOV UR37, 0x40000040 ;  /* 0x4000004000257882 */ /* 0x000fe20000000000 */
[----:B------:R-:W-:-:S02]  /*14ce0*/  CS2R R150, SRZ ;  /* 0x0000000000967805 */ /* 0x000fc4000001ff00 */
[----:B------:R-:W-:Y:S02]  /*14cf0*/  CS2R R148, SRZ ;  /* 0x0000000000947805 */ /* 0x000fe4000001ff00 */
[----:B------:R-:W-:Y:S02]  /*14d00*/  CS2R R146, SRZ ;  /* 0x0000000000927805 */ /* 0x000fe4000001ff00 */
[----:B------:R-:W-:Y:S02]  /*14d10*/  CS2R R144, SRZ ;  /* 0x0000000000907805 */ /* 0x000fe4000001ff00 */
[----:B-----5:R-:W-:Y:S02]  /*14d20*/  CS2R R142, SRZ ;  /* 0x00000000008e7805 */ /* 0x020fe4000001ff00 */
[----:B------:R-:W-:Y:S02]  /*14d30*/  CS2R R140, SRZ ;  /* 0x00000000008c7805 */ /* 0x000fe4000001ff00 */
[----:B------:R-:W-:-:S02]  /*14d40*/  CS2R R138, SRZ ;  /* 0x00000000008a7805 */ /* 0x000fc4000001ff00 */
[----:B------:R-:W-:Y:S02]  /*14d50*/  CS2R R136, SRZ ;  /* 0x0000000000887805 */ /* 0x000fe4000001ff00 */
[----:B------:R-:W-:Y:S02]  /*14d60*/  CS2R R134, SRZ ;  /* 0x0000000000867805 */ /* 0x000fe4000001ff00 */
[----:B------:R-:W-:Y:S02]  /*14d70*/  CS2R R132, SRZ ;  /* 0x0000000000847805 */ /* 0x000fe4000001ff00 */
[----:B-1----:R-:W-:Y:S01]  /*14d80*/  ISETP.NE.AND P2, PT, R3, 0x1, PT ;  /* 0x000000010300780c */ /* 0x002fe20003f45270 */
[----:B------:R-:W-:Y:S01]  /*14d90*/  IMAD.IADD R3, R235, 0x1, R230 ;  /* 0x00000001eb037824 */ /* 0x000fe200078e02e6 */
        /* <DEDUP_REMOVED lines=10> */
[----:B------:R-:W0:Y:S01]  /*14e40*/  @P2 LDC R14, c[0x0][0x44c] ;  /* 0x00011300ff0e2b82 */ /* 0x000e220000000800 */
[----:B------:R-:W-:Y:S02]  /*14e50*/  CS2R R114, SRZ ;  /* 0x0000000000727805 */ /* 0x000fe4000001ff00 */
[----:B------:R-:W-:Y:S02]  /*14e60*/  CS2R R112, SRZ ;  /* 0x0000000000707805 */ /* 0x000fe4000001ff00 */
[----:B------:R-:W-:Y:S02]  /*14e70*/  CS2R R110, SRZ ;  /* 0x00000000006e7805 */ /* 0x000fe4000001ff00 */
[----:B------:R-:W-:Y:S01]  /*14e80*/  CS2R R108, SRZ ;  /* 0x00000000006c7805 */ /* 0x000fe2000001ff00 */
[----:B------:R-:W-:Y:S01]  /*14e90*/  HGMMA.64x16x16.F32 R48, gdesc[UR4], RZ, !UPT, gsb0 ;  /* 0x00200000043079f0 */ /* 0x000fe2000c0008ff */
[----:B------:R-:W-:Y:S01]  /*14ea0*/  UIADD3 UR4, UR20, 0x2, URZ ;  /* 0x0000000214047890 */ /* 0x000fe2000fffe03f */
[----:B------:R-:W-:Y:S01]  /*14eb0*/  CS2R R106, SRZ ;  /* 0x00000000006a7805 */ /* 0x000fe2000001ff00 */
[----:B------:R-:W1:Y:S01]  /*14ec0*/  @P2 LDC R20, c[0x0][0x450] ;  /* 0x00011400ff142b82 */ /* 0x000e620000000800 */
[----:B------:R-:W-:-:S02]  /*14ed0*/  CS2R R104, SRZ ;  /* 0x0000000000687805 */ /* 0x000fc4000001ff00 */
[----:B------:R-:W-:Y:S02]  /*14ee0*/  CS2R R102, SRZ ;  /* 0x0000000000667805 */ /* 0x000fe4000001ff00 */
[----:B------:R-:W-:Y:S02]  /*14ef0*/  CS2R R100, SRZ ;  /* 0x0000000000647805 */ /* 0x000fe4000001ff00 */
[----:B------:R-:W-:Y:S01]  /*14f00*/  CS2R R98, SRZ ;  /* 0x0000000000627805 */ /* 0x000fe2000001ff00 */
[----:B------:R-:W-:Y:S01]  /*14f10*/  UMOV UR24, UR4 ;  /* 0x0000000400187c82 */ /* 0x000fe20008000000 */
[----:B------:R-:W-:Y:S01]  /*14f20*/  CS2R R96, SRZ ;  /* 0x0000000000607805 */ /* 0x000fe2000001ff00 */
[----:B------:R-:W-:Y:S01]  /*14f30*/  IMAD.U32 R12, RZ, RZ, UR24 ;  /* 0x00000018ff0c7e24 */ /* 0x000fe2000f8e00ff */
[----:B------:R-:W-:Y:S02]  /*14f40*/  CS2R R94, SRZ ;  /* 0x00000000005e7805 */ /* 0x000fe4000001ff00 */
[----:B------:R-:W-:-:S02]  /*14f50*/  CS2R R92, SRZ ;  /* 0x00000000005c7805 */ /* 0x000fc4000001ff00 */
[----:B------:R-:W-:Y:S02]  /*14f60*/  CS2R R90, SRZ ;  /* 0x00000000005a7805 */ /* 0x000fe4000001ff00 */
[----:B------:R-:W-:Y:S01]  /*14f70*/  CS2R R88, SRZ ;  /* 0x0000000000587805 */ /* 0x000fe2000001ff00 */
[----:B------:R2:W-:Y:S01]  /*14f80*/  STL.64 [R1+0x48], R12 ;  /* 0x0000480c01007387 */ /* 0x0005e20000100a00 */
[----:B------:R-:W-:Y:S02]  /*14f90*/  CS2R R86, SRZ ;  /* 0x0000000000567805 */ /* 0x000fe4000001ff00 */
[----:B------:R-:W-:Y:S01]  /*14fa0*/  CS2R R84, SRZ ;  /* 0x0000000000547805 */ /* 0x000fe2000001ff00 */
        /* <DEDUP_REMOVED lines=18> */
[----:B------:R-:W-:Y:S01]  /*150d0*/  IMAD.MOV.U32 R7, RZ, RZ, 0x40000040 ;  /* 0x40000040ff077424 */ /* 0x000fe200078e00ff */
[----:B------:R-:W-:Y:S01]  /*150e0*/  IADD3 R6, R4, 0x84, RZ ;  /* 0x0000008404067810 */ /* 0x000fe20007ffe0ff */
        /* <DEDUP_REMOVED lines=11> */
[----:B------:R-:W-:Y:S02]  /*151a0*/  R2UR UR11, R9 ;  /* 0x00000000090b72ca */ /* 0x000fe400000e0000 */
        /* <DEDUP_REMOVED lines=9> */
[----:B--2---:R-:W-:Y:S01]  /*15240*/  IMAD.U32 R13, RZ, RZ, UR25 ;  /* 0x00000019ff0d7e24 */ /* 0x004fe2000f8e00ff */
[----:B------:R-:W-:Y:S02]  /*15250*/  WARPGROUP.DEPBAR.LE gsb0, 0x0 ;  /* 0x00008000000079c5 */ /* 0x000fe40000010000 */
[----:B------:R-:W-:-:S06]  /*15260*/  WARPGROUP.ARRIVE ;  /* 0x00000000000079c5 */ /* 0x000fcc0000000000 */
[----:B------:R-:W-:Y:S01]  /*15270*/  HGMMA.64x16x16.F32 R48, gdesc[UR12], R48, gsb0 ;  /* 0x002000000c3079f0 */ /* 0x000fe20008000830 */
[----:B------:R-:W-:-:S07]  /*15280*/  UIADD3 UR12, UR20, 0x4, URZ ;  /* 0x00000004140c7890 */ /* 0x000fce000fffe03f */
[----:B------:R-:W-:Y:S02]  /*15290*/  UMOV UR24, UR12 ;  /* 0x0000000c00187c82 */ /* 0x000fe40008000000 */
[----:B------:R-:W-:-:S05]  /*152a0*/  IMAD.U32 R12, RZ, RZ, UR24 ;  /* 0x00000018ff0c7e24 */ /* 0x000fca000f8e00ff */
        /* <DEDUP_REMOVED lines=52> */
[----:B------:R-:W-:-:S05]  /*155f0*/  IMAD.U32 R12, RZ, RZ, UR24 ;  /* 0x00000018ff0c7e24 */ /* 0x000fca000f8e00ff */
[----:B------:R2:W-:Y:S01]  /*15600*/  STL.64 [R1+0x38], R12 ;  /* 0x0000380c01007387 */ /* 0x0005e20000100a00 */
        /* <DEDUP_REMOVED lines=10> */
[----:B------:R-:W-:Y:S02]  /*156b0*/  R2UR UR14, R6 ;  /* 0x00000000060e72ca */ /* 0x000fe400000e0000 */
[----:B------:R-:W-:Y:S01]  /*156c0*/  R2UR UR15, R7 ;  /* 0x00000000070f72ca */ /* 0x000fe200000e0000 */
[----:B------:R-:W-:Y:S01]  /*156d0*/  IMAD.MOV.U32 R7, RZ, RZ, 0x40000040 ;  /* 0x40000040ff077424 */ /* 0x000fe200078e00ff */
[----:B------:R-:W-:Y:S01]  /*156e0*/  IADD3 R6, R4, 0x300, RZ ;  /* 0x0000030004067810 */ /* 0x000fe20007ffe0ff */
        /* <DEDUP_REMOVED lines=11> */
[----:B------:R-:W-:Y:S01]  /*157a0*/  R2UR UR18, R8 ;  /* 0x00000000081272ca */ /* 0x000fe200000e0000 */
[----:B------:R-:W-:Y:S01]  /*157b0*/  VIADD R8, R4, 0x380 ;  /* 0x0000038004087836 */ /* 0x000fe20000000000 */
[----:B------:R-:W-:-:S02]  /*157c0*/  R2UR UR19, R9 ;  /* 0x00000000091372ca */ /* 0x000fc400000e0000 */
        /* <DEDUP_REMOVED lines=166> */
[----:B------:R-:W-:-:S05]  /*16230*/  IMAD.U32 R12, RZ, RZ, UR24 ;  /* 0x00000018ff0c7e24 */ /* 0x000fca000f8e00ff */
        /* <DEDUP_REMOVED lines=15> */
[----:B------:R-:W-:Y:S02]  /*16330*/  R2UR UR15, R9 ;  /* 0x00000000090f72ca */ /* 0x000fe400000e0000 */
[----:B------:R-:W-:Y:S01]  /*16340*/  MOV R9, 0x40000040 ;  /* 0x4000004000097802 */ /* 0x000fe20000000f00 */
        /* <DEDUP_REMOVED lines=32> */
[----:B------:R-:W-:Y:S01]  /*16550*/  UIADD3 UR4, UR20, 0x800, URZ ;  /* 0x0000080014047890 */ /* 0x000fe2000fffe03f */
[----:B------:R-:W-:Y:S02]  /*16560*/  R2UR UR6, R6 ;  /* 0x00000000060672ca */ /* 0x000fe400000e0000 */
[----:B------:R-:W-:Y:S01]  /*16570*/  R2UR UR7, R7 ;  /* 0x00000000070772ca */ /* 0x000fe200000e0000 */
[----:B------:R-:W-:Y:S01]  /*16580*/  IMAD.MOV.U32 R7, RZ, RZ, 0x40000040 ;  /* 0x40000040ff077424 */ /* 0x000fe200078e00ff */
[----:B------:R-:W-:Y:S02]  /*16590*/  IADD3 R6, R4, 0x582, RZ ;  /* 0x0000058204067810 */ /* 0x000fe40007ffe0ff */
        /* <DEDUP_REMOVED lines=34> */
[----:B------:R-:W-:Y:S02]  /*167c0*/  R2UR UR58, R10 ;  /* 0x000000000a3a72ca */ /* 0x000fe400000e0000 */
[----:B------:R-:W-:Y:S01]  /*167d0*/  R2UR UR59, R11 ;  /* 0x000000000b3b72ca */ /* 0x000fe200000e0000 */
[----:B------:R-:W-:Y:S01]  /*167e0*/  IMAD.MOV.U32 R11, RZ, RZ, 0x40000040 ;  /* 0x40000040ff0b7424 */ /* 0x000fe200078e00ff */
[----:B------:R-:W-:-:S04]  /*167f0*/  IADD3 R10, R4, 0x506, RZ ;  /* 0x00000506040a7810 */ /* 0x000fc80007ffe0ff */
[----:B------:R-:W-:Y:S01]  /*16800*/  R2UR UR54, R10 ;  /* 0x000000000a3672ca */ /* 0x000fe200000e0000 */
[----:B------:R-:W-:Y:S01]  /*16810*/  VIADD R10, R4, 0x780 ;  /* 0x00000780040a7836 */ /* 0x000fe20000000000 */
[----:B------:R-:W-:Y:S01]  /*16820*/  R2UR UR55, R11 ;  /* 0x000000000b3772ca */ /* 0x000fe200000e0000 */
[----:B------:R-:W-:-:S03]  /*16830*/  IMAD.MOV.U32 R11, RZ, RZ, 0x40000040 ;  /* 0x40000040ff0b7424 */ /* 0x000fc600078e00ff */
        /* <DEDUP_REMOVED lines=33> */
[----:B------:R2:W-:Y:S01]  /*16a50*/  STL.64 [R1], R12 ;  /* 0x0000000c01007387 */ /* 0x0005e20000100a00 */
        /* <DEDUP_REMOVED lines=11> */
[----:B------:R-:W-:Y:S01]  /*16b10*/  R2UR UR7, R9 ;  /* 0x00000000090772ca */ /* 0x000fe200000e0000 */
[----:B------:R-:W-:Y:S01]  /*16b20*/  IMAD.MOV.U32 R9, RZ, RZ, 0x40000040 ;  /* 0x40000040ff097424 */ /* 0x000fe200078e00ff */
[----:B------:R-:W-:-:S02]  /*16b30*/  WARPGROUP.DEPBAR.LE gsb0, 0x0 ;  /* 0x00008000000079c5 */ /* 0x000fc40000010000 */
[----:B------:R-:W-:-:S06]  /*16b40*/  WARPGROUP.ARRIVE ;  /* 0x00000000000079c5 */ /* 0x000fcc0000000000 */
[----:B------:R-:W-:Y:S01]  /*16b50*/  HGMMA.64x16x16.F32 R24, gdesc[UR8], R24, gsb0 ;  /* 0x00200000081879f0 */ /* 0x000fe20008000818 */
[----:B------:R-:W-:Y:S01]  /*16b60*/  R2UR UR10, R6 ;  /* 0x00000000060a72ca */ /* 0x000fe200000e0000 */
[----:B------:R-:W-:Y:S01]  /*16b70*/  UMOV UR8, UR4 ;  /* 0x0000000400087c82 */ /* 0x000fe20008000000 */
[----:B------:R-:W-:Y:S01]  /*16b80*/  R2UR UR11, R7 ;  /* 0x00000000070b72ca */ /* 0x000fe200000e0000 */
[----:B------:R-:W-:Y:S01]  /*16b90*/  UMOV UR9, UR5 ;  /* 0x0000000500097c82 */ /* 0x000fe20008000000 */
[----:B------:R-:W-:Y:S01]  /*16ba0*/  VIADD R6, R4, 0x584 ;  /* 0x0000058404067836 */ /* 0x000fe20000000000 */
[----:B------:R-:W-:Y:S01]  /*16bb0*/  MOV R7, 0x40000040 ;  /* 0x4000004000077802 */ /* 0x000fe20000000f00 */
[----:B------:R-:W-:Y:S02]  /*16bc0*/  WARPGROUP.DEPBAR.LE gsb0, 0x0 ;  /* 0x00008000000079c5 */ /* 0x000fe40000010000 */
[----:B------:R-:W-:-:S06]  /*16bd0*/  WARPGROUP.ARRIVE ;  /* 0x00000000000079c5 */ /* 0x000fcc0000000000 */
[----:B------:R-:W-:Y:S03]  /*16be0*/  HGMMA.64x16x16.F32 R56, gdesc[UR24], R56, gsb0 ;  /* 0x00200000183879f0 */ /* 0x000fe60008000838 */
        /* <DEDUP_REMOVED lines=195> */
[----:B------:R-:W-:Y:S01]  /*17820*/  ULDC UR42, c[0x0][0x988] ;  /* 0x00026200002a7ab9 */ /* 0x000fe20000000800 */
[----:B------:R-:W-:Y:S01]  /*17830*/  ULDC UR43, c[0x0][0x988] ;  /* 0x00026200002b7ab9 */ /* 0x000fe20000000800 */
[----:B------:R-:W-:Y:S02]  /*17840*/  WARPGROUP.DEPBAR.LE gsb0, 0x0 ;  /* 0x00008000000079c5 */ /* 0x000fe40000010000 */
[----:B------:R-:W-:-:S06]  /*17850*/  WARPGROUP.ARRIVE ;  /* 0x00000000000079c5 */ /* 0x000fcc0000000000 */
[----:B------:R-:W-:Y:S03]  /*17860*/  HGMMA.64x16x16.F32 R48, gdesc[UR16], R48, gsb0 ;  /* 0x00200000103079f0 */ /* 0x000fe60008000830 */
[----:B------:R-:W-:Y:S02]  /*17870*/  WARPGROUP.DEPBAR.LE gsb0, 0x0 ;  /* 0x00008000000079c5 */ /* 0x000fe40000010000 */
[----:B------:R-:W-:-:S06]  /*17880*/  WARPGROUP.ARRIVE ;  /* 0x00000000000079c5 */ /* 0x000fcc0000000000 */
[----:B------:R-:W-:Y:S03]  /*17890*/  HGMMA.64x16x16.F32 R40, gdesc[UR12], R40, gsb0 ;  /* 0x002000000c2879f0 */ /* 0x000fe60008000828 */
[----:B------:R-:W-:Y:S02]  /*178a0*/  WARPGROUP.DEPBAR.LE gsb0, 0x0 ;  /* 0x00008000000079c5 */ /* 0x000fe40000010000 */
[----:B------:R-:W-:-:S06]  /*178b0*/  WARPGROUP.ARRIVE ;  /* 0x00000000000079c5 */ /* 0x000fcc0000000000 */
[----:B------:R-:W-:Y:S01]  /*178c0*/  HGMMA.64x16x16.F32 R32, gdesc[UR8], R32, gsb0 ;  /* 0x00200000082079f0 */ /* 0x000fe20008000820 */
[----:B------:R-:W-:Y:S02]  /*178d0*/  ULDC UR8, c[0x0][0x9d8] ;  /* 0x0002760000087ab9 */ /* 0x000fe40000000800 */
[----:B------:R-:W-:Y:S02]  /*178e0*/  WARPGROUP.DEPBAR.LE gsb0, 0x0 ;  /* 0x00008000000079c5 */ /* 0x000fe40000010000 */
[----:B------:R-:W-:-:S06]  /*178f0*/  WARPGROUP.ARRIVE ;  /* 0x00000000000079c5 */ /* 0x000fcc0000000000 */
[----:B------:R-:W-:Y:S01]  /*17900*/  HGMMA.64x16x16.F32 R24, gdesc[UR4], R24, gsb0 ;  /* 0x00200000041879f0 */ /* 0x000fe20008000818 */
[----:B------:R-:W-:Y:S01]  /*17910*/  R2UR UR6, R6 ;  /* 0x00000000060672ca */ /* 0x000fe200000e0000 */
[----:B------:R-:W-:Y:S01]  /*17920*/  UMOV UR4, UR36 ;  /* 0x0000002400047c82 */ /* 0x000fe20008000000 */
[----:B------:R-:W-:Y:S01]  /*17930*/  R2UR UR7, R7 ;  /* 0x00000000070772ca */ /* 0x000fe200000e0000 */
[----:B------:R-:W-:Y:S01]  /*17940*/  UMOV UR5, UR37 ;  /* 0x0000002500057c82 */ /* 0x000fe20008000000 */
[----:B------:R-:W-:Y:S02]  /*17950*/  WARPGROUP.DEPBAR.LE gsb0, 0x0 ;  /* 0x00008000000079c5 */ /* 0x000fe40000010000 */
[----:B------:R-:W-:-:S06]  /*17960*/  WARPGROUP.ARRIVE ;  /* 0x00000000000079c5 */ /* 0x000fcc0000000000 */
[----:B------:R-:W-:Y:S01]  /*17970*/  HGMMA.64x16x16.F32 R56, gdesc[UR36], R56, gsb0 ;  /* 0x00200000243879f0 */ /* 0x000fe20008000838 */
[----:B------:R-:W-:Y:S01]  /*17980*/  ULDC UR38, c[0x0][0x9d8] ;  /* 0x0002760000267ab9 */ /* 0x000fe20000000800 */
[----:B------:R-:W-:Y:S01]  /*17990*/  ULDC UR39, c[0x0][0x9d8] ;  /* 0x0002760000277ab9 */ /* 0x000fe20000000800 */
        /* <DEDUP_REMOVED lines=8> */
[----:B------:R-:W-:Y:S01]  /*17a20*/  R2UR UR6, R8 ;  /* 0x00000000080672ca */ /* 0x000fe200000e0000 */
[----:B------:R-:W-:Y:S01]  /*17a30*/  UMOV UR4, UR36 ;  /* 0x0000002400047c82 */ /* 0x000fe20008000000 */
[----:B------:R-:W-:Y:S01]  /*17a40*/  R2UR UR7, R9 ;  /* 0x00000000090772ca */ /* 0x000fe200000e0000 */
[----:B------:R-:W-:Y:S01]  /*17a50*/  UMOV UR5, UR37 ;  /* 0x0000002500057c82 */ /* 0x000fe20008000000 */
[----:B0-----:R-:W-:Y:S01]  /*17a60*/  @P2 IMAD.HI.U32 R9, R3, R14, RZ ;  /* 0x0000000e03092227 */ /* 0x001fe200078e00ff */
[----:B--2---:R-:W0:Y:S03]  /*17a70*/  MUFU.TANH R13, R58 ;  /* 0x0000003a000d7308 */ /* 0x004e260000002400 */
[----:B------:R-:W-:Y:S01]  /*17a80*/  FMUL.FTZ R8, R60, UR8 ;  /* 0x000000083c087c20 */ /* 0x000fe20008410000 */
[----:B------:R-:W-:Y:S01]  /*17a90*/  FMUL.FTZ R6, R57, UR8 ;  /* 0x0000000839067c20 */ /* 0x000fe20008410000 */
[----:B------:R-:W-:-:S03]  /*17aa0*/  FMUL.FTZ R7, R61, UR8 ;  /* 0x000000083d077c20 */ /* 0x000fc60008410000 */
[----:B------:R-:W2:Y:S08]  /*17ab0*/  MUFU.TANH R59, R59 ;  /* 0x0000003b003b7308 */ /* 0x000eb00000002400 */
        /* <DEDUP_REMOVED lines=16> */
[----:B------:R-:W-:Y:S01]  /*17bc0*/  VIADD R10, R4, 0x986 ;  /* 0x00000986040a7836 */ /* 0x000fe20000000000 */
[----:B------:R-:W-:Y:S01]  /*17bd0*/  MOV R4, R3 ;  /* 0x0000000300047202 */ /* 0x000fe20000000f00 */
[----:B------:R-:W-:Y:S01]  /*17be0*/  IMAD.MOV.U32 R11, RZ, RZ, 0x40000040 ;  /* 0x40000040ff0b7424 */ /* 0x000fe200078e00ff */
[----:B-1----:R-:W-:Y:S01]  /*17bf0*/  @P2 SHF.R.U32.HI R4, RZ, R20, R9 ;  /* 0x00000014ff042219 */ /* 0x002fe20000011609 */
[----:B------:R-:W-:Y:S01]  /*17c00*/  IMAD.MOV.U32 R9, RZ, RZ, -0x50 ;  /* 0xffffffb0ff097424 */ /* 0x000fe200078e00ff */
[----:B------:R-:W1:Y:S01]  /*17c10*/  MUFU.TANH R50, R50 ;  /* 0x0000003200327308 */ /* 0x000e620000002400 */
[----:B------:R-:W-:-:S02]  /*17c20*/  IMAD R3, R2, -0x50, R232 ;  /* 0xffffffb002037824 */ /* 0x000fc400078e02e8 */
[----:B------:R-:W-:Y:S01]  /*17c30*/  FMUL.FTZ R49, R49, UR8 ;  /* 0x0000000831317c20 */ /* 0x000fe20008410000 */
[----:B------:R-:W-:Y:S02]  /*17c40*/  IMAD R9, R2, R9, 0x51 ;  /* 0x0000005102097424 */ /* 0x000fe400078e0209 */
[----:B------:R-:W-:Y:S01]  /*17c50*/  FMUL.FTZ R52, R52, UR8 ;  /* 0x0000000834347c20 */ /* 0x000fe20008410000 */
[----:B------:R-:W-:Y:S02]  /*17c60*/  VIADD R3, R3, 0x50 ;  /* 0x0000005003037836 */ /* 0x000fe40000000000 */
[----:B------:R-:W-:Y:S01]  /*17c70*/  FMUL.FTZ R53, R53, UR8 ;  /* 0x0000000835357c20 */ /* 0x000fe20008410000 */
[----:B------:R-:W1:Y:S08]  /*17c80*/  MUFU.TANH R51, R51 ;  /* 0x0000003300337308 */ /* 0x000e700000002400 */
[----:B------:R1:W1:Y:S08]  /*17c90*/  MUFU.TANH R12, R54 ;  /* 0x00000036000c7308 */ /* 0x0002700000002400 */
[----:B------:R-:W1:Y:S08]  /*17ca0*/  MUFU.TANH R55, R55 ;  /* 0x0000003700377308 */ /* 0x000e700000002400 */
        /* <DEDUP_REMOVED lines=8> */
[----:B------:R1:W1:Y:S01]  /*17d30*/  MUFU.TANH R14, R42 ;  /* 0x0000002a000e7308 */ /* 0x0002620000002400 */
[----:B------:R-:W-:Y:S01]  /*17d40*/  HGMMA.64x16x16.F32 R32, gdesc[UR4], R32, gsb0 ;  /* 0x00200000042079f0 */ /* 0x000fe20008000820 */
[----:B------:R-:W-:Y:S01]  /*17d50*/  R2UR UR7, R11 ;  /* 0x000000000b0772ca */ /* 0x000fe200000e0000 */
[----:B------:R-:W-:Y:S01]  /*17d60*/  UMOV UR4, UR36 ;  /* 0x0000002400047c82 */ /* 0x000fe20008000000 */
[----:B------:R-:W0:Y:S01]  /*17d70*/  SHFL.IDX PT, R11, R4, 0x1, 0x1c1f ;  /* 0x003c1f00040b7f89 */ /* 0x000e2200000e0000 */
[----:B------:R-:W-:Y:S01]  /*17d80*/  R2UR UR6, R10 ;  /* 0x000000000a0672ca */ /* 0x000fe200000e0000 */
[----:B------:R-:W-:Y:S01]  /*17d90*/  UMOV UR5, UR37 ;  /* 0x0000002500057c82 */ /* 0x000fe20008000000 */
[C---:B------:R-:W-:Y:S01]  /*17da0*/  IMAD R10, R234.reuse, -0x2, R9 ;  /* 0xfffffffeea0a7824 */ /* 0x040fe200078e0209 */
[----:B------:R-:W1:Y:S01]  /*17db0*/  MUFU.TANH R43, R43 ;  /* 0x0000002b002b7308 */ /* 0x000e620000002400 */
[----:B------:R-:W-:Y:S01]  /*17dc0*/  IMAD R9, R234, -0x2, R3 ;  /* 0xfffffffeea097824 */ /* 0x000fe200078e0203 */
[----:B------:R-:W1:Y:S01]  /*17dd0*/  SHFL.IDX PT, R4, R4, RZ, 0x1c1f ;  /* 0x001c1fff04047589 */ /* 0x000e6200000e0000 */
[----:B------:R-:W-:Y:S01]  /*17de0*/  FMUL.FTZ R40, R40, UR8 ;  /* 0x0000000828287c20 */ /* 0x000fe20008410000 */
[----:B------:R-:W-:Y:S01]  /*17df0*/  IADD3 R70, -R231, R10, R232 ;  /* 0x0000000ae7467210 */ /* 0x000fe20007ffe1e8 */
[----:B------:R-:W-:Y:S01]  /*17e00*/  FMUL.FTZ R41, R41, UR8 ;  /* 0x0000000829297c20 */ /* 0x000fe20008410000 */
[----:B------:R-:W-:Y:S01]  /*17e10*/  FMUL.FTZ R44, R44, UR8 ;  /* 0x000000082c2c7c20 */ /* 0x000fe20008410000 */
[----:B------:R-:W-:Y:S01]  /*17e20*/  FMUL.FTZ R45, R45, UR8 ;  /* 0x000000082d2d7c20 */ /* 0x000fe20008410000 */
[----:B------:R1:W1:Y:S08]  /*17e30*/  MUFU.TANH R56, R46 ;  /* 0x0000002e00387308 */ /* 0x0002700000002400 */
[----:B------:R-:W1:Y:S01]  /*17e40*/  MUFU.TANH R47, R47 ;  /* 0x0000002f002f7308 */ /* 0x000e620000002400 */
[----:B0-----:R-:W-:-:S04]  /*17e50*/  VIADDMNMX R11, R11, R70, R9, PT ;  /* 0x000000460b0b7246 */ /* 0x001fc80003800109 */
[----:B------:R-:W-:-:S03]  /*17e60*/  ISETP.GT.AND P3, PT, R11, RZ, PT ;  /* 0x000000ff0b00720c */ /* 0x000fc60003f64270 */
[----:B------:R-:W-:Y:S01]  /*17e70*/  MUFU.TANH R7, R7 ;  /* 0x0000000700077308 */ /* 0x000fe20000002400 */
[C---:B------:R-:W-:Y:S02]  /*17e80*/  ISETP.GT.AND P4, PT, R11.reuse, 0x1, PT ;  /* 0x000000010b00780c */ /* 0x040fe40003f84270 */
[----:B------:R-:W-:Y:S02]  /*17e90*/  ISETP.GT.AND P5, PT, R11, 0x8, PT ;  /* 0x000000080b00780c */ /* 0x000fe40003fa4270 */
[----:B------:R-:W-:Y:S02]  /*17ea0*/  FSEL R13, R13, -INF , P3 ;  /* 0xff8000000d0d7808 */ /* 0x000fe40001800000 */
[----:B--2---:R-:W-:Y:S01]  /*17eb0*/  FSEL R68, R59, -INF , P4 ;  /* 0xff8000003b447808 */ /* 0x004fe20002000000 */
[----:B------:R-:W-:Y:S01]  /*17ec0*/  MUFU.TANH R49, R49 ;  /* 0x0000003100317308 */ /* 0x000fe20000002400 */
[----:B------:R-:W-:Y:S02]  /*17ed0*/  ISETP.GT.AND P3, PT, R11, 0x9, PT ;  /* 0x000000090b00780c */ /* 0x000fe40003f64270 */
[----:B---3--:R-:W-:-:S02]  /*17ee0*/  FSEL R66, R62, -INF , P5 ;  /* 0xff8000003e427808 */ /* 0x008fc40002800000 */
[----:B------:R-:W-:Y:S02]  /*17ef0*/  FMNMX.FTZ R3, R13, R68, !PT ;  /* 0x000000440d037209 */ /* 0x000fe40007810000 */
[----:B------:R-:W-:Y:S01]  /*17f00*/  ISETP.GT.AND P4, PT, R11, 0x10, PT ;  /* 0x000000100b00780c */ /* 0x000fe20003f84270 */
[----:B------:R-:W-:Y:S01]  /*17f10*/  MUFU.TANH R52, R52 ;  /* 0x0000003400347308 */ /* 0x000fe20000002400 */
[----:B----4-:R-:W-:Y:S02]  /*17f20*/  FSEL R64, R63, -INF , P3 ;  /* 0xff8000003f407808 */ /* 0x010fe40001800000 */
[----:B------:R-:W-:Y:S01]  /*17f30*/  FMNMX.FTZ R15, R66, R3, !PT ;  /* 0x00000003420f7209 */ /* 0x000fe20007810000 */
[----:B------:R-:W-:Y:S02]  /*17f40*/  WARPGROUP.DEPBAR.LE gsb0, 0x0 ;  /* 0x00008000000079c5 */ /* 0x000fe40000010000 */
[----:B------:R-:W-:Y:S01]  /*17f50*/  WARPGROUP.ARRIVE ;  /* 0x00000000000079c5 */ /* 0x000fe20000000000 */
[C---:B------:R-:W-:Y:S01]  /*17f60*/  ISETP.GT.AND P3, PT, R11.reuse, 0x11, PT ;  /* 0x000000110b00780c */ /* 0x040fe20003f64270 */
[----:B------:R-:W-:Y:S01]  /*17f70*/  FMUL.FTZ R3, R38, UR8 ;  /* 0x0000000826037c20 */ /* 0x000fe20008410000 */
[----:B-1----:R-:W-:Y:S01]  /*17f80*/  FSEL R62, R50, -INF , P4 ;  /* 0xff800000323e7808 */ /* 0x002fe20002000000 */
[----:B------:R-:W-:Y:S01]  /*17f90*/  FMUL.FTZ R34, R34, UR8 ;  /* 0x0000000822227c20 */ /* 0x000fe20008410000 */
[----:B------:R-:W-:Y:S01]  /*17fa0*/  FMNMX.FTZ R15, R64, R15, !PT ;  /* 0x0000000f400f7209 */ /* 0x000fe20007810000 */
[----:B------:R-:W-:Y:S01]  /*17fb0*/  HGMMA.64x16x16.F32 R24, gdesc[UR4], R24, gsb0 ;  /* 0x00200000041879f0 */ /* 0x000fe20008000818 */
[----:B------:R-:W-:Y:S01]  /*17fc0*/  ISETP.GT.AND P4, PT, R11, 0x18, PT ;  /* 0x000000180b00780c */ /* 0x000fe20003f84270 */
[----:B------:R-:W-:Y:S01]  /*17fd0*/  FMUL.FTZ R35, R35, UR8 ;  /* 0x0000000823237c20 */ /* 0x000fe20008410000 */
[----:B------:R-:W-:Y:S01]  /*17fe0*/  FSEL R54, R51, -INF , P3 ;  /* 0xff80000033367808 */ /* 0x000fe20001800000 */
[----:B------:R-:W0:Y:S01]  /*17ff0*/  MUFU.TANH R34, R34 ;  /* 0x0000002200227308 */ /* 0x000e220000002400 */
[----:B------:R-:W-:Y:S01]  /*18000*/  FMNMX.FTZ R15, R62, R15, !PT ;  /* 0x0000000f3e0f7209 */ /* 0x000fe20007810000 */
[----:B------:R-:W-:Y:S01]  /*18010*/  FMUL.FTZ R39, R39, UR8 ;  /* 0x0000000827277c20 */ /* 0x000fe20008410000 */
[C---:B------:R-:W-:Y:S01]  /*18020*/  ISETP.GT.AND P3, PT, R11.reuse, 0x19, PT ;  /* 0x000000190b00780c */ /* 0x040fe20003f64270 */
[----:B------:R-:W-:Y:S01]  /*18030*/  FMUL.FTZ R32, R32, UR8 ;  /* 0x0000000820207c20 */ /* 0x000fe20008410000 */
[----:B------:R-:W-:Y:S01]  /*18040*/  FSEL R38, R12, -INF , P4 ;  /* 0xff8000000c267808 */ /* 0x000fe20002000000 */
[----:B------:R-:W-:Y:S01]  /*18050*/  FMUL.FTZ R36, R36, UR8 ;  /* 0x0000000824247c20 */ /* 0x000fe20008410000 */
[----:B------:R-:W-:Y:S01]  /*18060*/  FMNMX.FTZ R15, R54, R15, !PT ;  /* 0x0000000f360f7209 */ /* 0x000fe20007810000 */
[----:B------:R-:W1:Y:S01]  /*18070*/  MUFU.TANH R35, R35 ;  /* 0x0000002300237308 */ /* 0x000e620000002400 */
[----:B------:R-:W-:Y:S01]  /*18080*/  ISETP.GT.AND P4, PT, R11, 0x20, PT ;  /* 0x000000200b00780c */ /* 0x000fe20003f84270 */
[----:B------:R-:W-:Y:S01]  /*18090*/  ULDC UR4, c[0x0][0x988] ;  /* 0x0002620000047ab9 */ /* 0x000fe20000000800 */
[----:B------:R-:W-:Y:S01]  /*180a0*/  FSEL R42, R55, -INF , P3 ;  /* 0xff800000372a7808 */ /* 0x000fe20001800000 */
[----:B------:R-:W-:Y:S01]  /*180b0*/  FMUL.FTZ R33, R33, UR8 ;  /* 0x0000000821217c20 */ /* 0x000fe20008410000 */
[----:B------:R-:W-:Y:S01]  /*180c0*/  FMNMX.FTZ R15, R38, R15, !PT ;  /* 0x0000000f260f7209 */ /* 0x000fe20007810000 */
[----:B------:R-:W-:Y:S01]  /*180d0*/  FMUL.FTZ R37, R37, UR8 ;  /* 0x0000000825257c20 */ /* 0x000fe20008410000 */
[----:B------:R-:W-:Y:S01]  /*180e0*/  ISETP.GT.AND P3, PT, R11, 0x21, PT ;  /* 0x000000210b00780c */ /* 0x000fe20003f64270 */
[----:B------:R-:W2:Y:S01]  /*180f0*/  MUFU.TANH R3, R3 ;  /* 0x0000000300037308 */ /* 0x000ea20000002400 */
[----:B------:R-:W-:-:S02]  /*18100*/  FSEL R46, R14, -INF , P4 ;  /* 0xff8000000e2e7808 */ /* 0x000fc40002000000 */
[----:B------:R-:W-:Y:S02]  /*18110*/  FMNMX.FTZ R15, R42, R15, !PT ;  /* 0x0000000f2a0f7209 */ /* 0x000fe40007810000 */
[----:B------:R-:W-:Y:S02]  /*18120*/  ISETP.GT.AND P4, PT, R11, 0x28, PT ;  /* 0x000000280b00780c */ /* 0x000fe40003f84270 */
[----:B------:R-:W-:Y:S01]  /*18130*/  FSEL R50, R43, -INF , P3 ;  /* 0xff8000002b327808 */ /* 0x000fe20001800000 */
[----:B------:R-:W3:Y:S01]  /*18140*/  MUFU.TANH R39, R39 ;  /* 0x0000002700277308 */ /* 0x000ee20000002400 */
[----:B------:R-:W-:Y:S02]  /*18150*/  FMNMX.FTZ R15, R46, R15, !PT ;  /* 0x0000000f2e0f7209 */ /* 0x000fe40007810000 */
[----:B------:R-:W-:Y:S02]  /*18160*/  ISETP.GT.AND P3, PT, R11, 0x29, PT ;  /* 0x000000290b00780c */ /* 0x000fe40003f64270 */
[----:B------:R-:W-:-:S02]  /*18170*/  FSEL R56, R56, -INF , P4 ;  /* 0xff80000038387808 */ /* 0x000fc40002000000 */
[----:B------:R-:W-:Y:S01]  /*18180*/  FMNMX.FTZ R15, R50, R15, !PT ;  /* 0x0000000f320f7209 */ /* 0x000fe20007810000 */
[----:B------:R-:W-:Y:S01]  /*18190*/  MUFU.TANH R74, R32 ;  /* 0x00000020004a7308 */ /* 0x000fe20000002400 */
[----:B------:R-:W-:Y:S02]  /*181a0*/  ISETP.GT.AND P4, PT, R11, 0x30, PT ;  /* 0x000000300b00780c */ /* 0x000fe40003f84270 */
[----:B------:R-:W-:Y:S02]  /*181b0*/  FSEL R60, R47, -INF , P3 ;  /* 0xff8000002f3c7808 */ /* 0x000fe40001800000 */
[----:B------:R-:W-:Y:S02]  /*181c0*/  FMNMX.FTZ R15, R56, R15, !PT ;  /* 0x0000000f380f7209 */ /* 0x000fe40007810000 */
[----:B------:R-:W-:Y:S01]  /*181d0*/  ISETP.GT.AND P3, PT, R11, 0x31, PT ;  /* 0x000000310b00780c */ /* 0x000fe20003f64270 */
[----:B------:R-:W-:Y:S01]  /*181e0*/  MUFU.TANH R76, R36 ;  /* 0x00000024004c7308 */ /* 0x000fe20000002400 */
[----:B0-----:R-:W-:-:S02]  /*181f0*/  FSEL R58, R34, -INF , P4 ;  /* 0xff800000223a7808 */ /* 0x001fc40002000000 */
[----:B------:R-:W-:Y:S02]  /*18200*/  FMNMX.FTZ R15, R60, R15, !PT ;  /* 0x0000000f3c0f7209 */ /* 0x000fe40007810000 */
[----:B------:R-:W-:Y:S02]  /*18210*/  ISETP.GT.AND P4, PT, R11, 0x38, PT ;  /* 0x000000380b00780c */ /* 0x000fe40003f84270 */
[----:B-1----:R-:W-:Y:S01]  /*18220*/  FSEL R12, R35, -INF , P3 ;  /* 0xff800000230c7808 */ /* 0x002fe20001800000 */
[----:B------:R-:W-:Y:S02]  /*18230*/  WARPGROUP.DEPBAR.LE gsb0, 0x0 ;  /* 0x00008000000079c5 */ /* 0x000fe40000010000 */
[----:B------:R-:W-:Y:S01]  /*18240*/  FMUL.FTZ R26, R26, UR8 ;  /* 0x000000081a1a7c20 */ /* 0x000fe20008410000 */
[----:B------:R-:W-:Y:S01]  /*18250*/  FMUL.FTZ R27, R27, UR8 ;  /* 0x000000081b1b7c20 */ /* 0x000fe20008410000 */
[----:B------:R-:W-:Y:S01]  /*18260*/  FMUL.FTZ R30, R30, UR8 ;  /* 0x000000081e1e7c20 */ /* 0x000fe20008410000 */
[----:B------:R-:W-:Y:S01]  /*18270*/  FMNMX.FTZ R15, R58, R15, !PT ;  /* 0x0000000f3a0f7209 */ /* 0x000fe20007810000 */
[----:B------:R-:W-:Y:S01]  /*18280*/  FMUL.FTZ R31, R31, UR8 ;  /* 0x000000081f1f7c20 */ /* 0x000fe20008410000 */
[----:B------:R-:W-:Y:S01]  /*18290*/  ISETP.GT.AND P3, PT, R11, 0x39, PT ;  /* 0x000000390b00780c */ /* 0x000fe20003f64270 */
[----:B------:R-:W0:Y:S01]  /*182a0*/  MUFU.TANH R26, R26 ;  /* 0x0000001a001a7308 */ /* 0x000e220000002400 */
[----:B--2---:R-:W-:Y:S01]  /*182b0*/  FSEL R14, R3, -INF , P4 ;  /* 0xff800000030e7808 */ /* 0x004fe20002000000 */
[----:B------:R-:W-:Y:S01]  /*182c0*/  FMUL.FTZ R24, R24, UR8 ;  /* 0x0000000818187c20 */ /* 0x000fe20008410000 */
[----:B------:R-:W-:Y:S01]  /*182d0*/  FMNMX.FTZ R15, R12, R15, !PT ;  /* 0x0000000f0c0f7209 */ /* 0x000fe20007810000 */
[----:B------:R-:W-:Y:S01]  /*182e0*/  FMUL.FTZ R28, R28, UR8 ;  /* 0x000000081c1c7c20 */ /* 0x000fe20008410000 */
[----:B------:R-:W-:Y:S01]  /*182f0*/  ISETP.GT.AND P4, PT, R11, 0x40, PT ;  /* 0x000000400b00780c */ /* 0x000fe20003f84270 */
[----:B------:R-:W-:Y:S01]  /*18300*/  FMUL.FTZ R25, R25, UR8 ;  /* 0x0000000819197c20 */ /* 0x000fe20008410000 */
[----:B---3--:R-:W-:Y:S01]  /*18310*/  FSEL R34, R39, -INF , P3 ;  /* 0xff80000027227808 */ /* 0x008fe20001800000 */
[----:B------:R-:W1:Y:S01]  /*18320*/  MUFU.TANH R27, R27 ;  /* 0x0000001b001b7308 */ /* 0x000e620000002400 */
[----:B------:R-:W-:Y:S01]  /*18330*/  FMNMX.FTZ R15, R14, R15, !PT ;  /* 0x0000000f0e0f7209 */ /* 0x000fe20007810000 */
[----:B------:R-:W-:Y:S01]  /*18340*/  FMUL.FTZ R29, R29, UR8 ;  /* 0x000000081d1d7c20 */ /* 0x000fe20008410000 */
[----:B------:R-:W-:Y:S01]  /*18350*/  ISETP.GT.AND P3, PT, R11, 0x41, PT ;  /* 0x000000410b00780c */ /* 0x000fe20003f64270 */
[----:B------:R2:W-:Y:S01]  /*18360*/  @!P1 SYNCS.ARRIVE.TRANS64.RED.A1T0 RZ, [R0+URZ], RZ ;  /* 0x000000ff00ff99a7 */ /* 0x0005e2000810043f */
[----:B------:R-:W-:-:S02]  /*18370*/  FMNMX.FTZ R15, R34, R15, !PT ;  /* 0x0000000f220f7209 */ /* 0x000fc40007810000 */
[----:B------:R-:W-:Y:S01]  /*18380*/  VIADDMNMX R9, R4, R70, R9, PT ;  /* 0x0000004604097246 */ /* 0x000fe20003800109 */
[----:B------:R1:W3:Y:S01]  /*18390*/  MUFU.TANH R20, R30 ;  /* 0x0000001e00147308 */ /* 0x0002e20000002400 */
[----:B0-----:R-:W-:Y:S02]  /*183a0*/  FSEL R26, R26, -INF , P4 ;  /* 0xff8000001a1a7808 */ /* 0x001fe40002000000 */
[----:B------:R-:W-:Y:S02]  /*183b0*/  ISETP.GT.AND P4, PT, R11, 0x48, PT ;  /* 0x000000480b00780c */ /* 0x000fe40003f84270 */
[----:B------:R-:W-:Y:S02]  /*183c0*/  FMNMX.FTZ R15, R26, R15, !PT ;  /* 0x0000000f1a0f7209 */ /* 0x000fe40007810000 */
[----:B------:R-:W-:Y:S01]  /*183d0*/  ISETP.GT.AND P5, PT, R9, 0x1, PT ;  /* 0x000000010900780c */ /* 0x000fe20003fa4270 */
[----:B------:R-:W0:Y:S01]  /*183e0*/  MUFU.TANH R10, R31 ;  /* 0x0000001f000a7308 */ /* 0x000e220000002400 */
[----:B-1----:R-:W-:-:S02]  /*183f0*/  FSEL R30, R27, -INF , P3 ;  /* 0xff8000001b1e7808 */ /* 0x002fc40001800000 */
[----:B------:R-:W-:Y:S02]  /*18400*/  ISETP.GT.AND P3, PT, R11, 0x49, PT ;  /* 0x000000490b00780c */ /* 0x000fe40003f64270 */
[----:B------:R-:W-:Y:S02]  /*18410*/  FMNMX.FTZ R15, R30, R15, !PT ;  /* 0x0000000f1e0f7209 */ /* 0x000fe40007810000 */
[----:B------:R-:W-:Y:S01]  /*18420*/  FSEL R11, R6, -INF , P5 ;  /* 0xff800000060b7808 */ /* 0x000fe20002800000 */
[----:B------:R-:W-:Y:S01]  /*18430*/  MUFU.TANH R53, R53 ;  /* 0x0000003500357308 */ /* 0x000fe20000002400 */
[----:B---3--:R-:W-:Y:S02]  /*18440*/  FSEL R20, R20, -INF , P4 ;  /* 0xff80000014147808 */ /* 0x008fe40002000000 */
[----:B------:R-:W-:Y:S02]  /*18450*/  ISETP.GT.AND P4, PT, R9, 0x8, PT ;  /* 0x000000080900780c */ /* 0x000fe40003f84270 */
[----:B------:R-:W-:-:S02]  /*18460*/  FMNMX.FTZ R15, R20, R15, !PT ;  /* 0x0000000f140f7209 */ /* 0x000fc40007810000 */
[C---:B------:R-:W-:Y:S01]  /*18470*/  ISETP.GT.AND P5, PT, R9.reuse, 0x9, PT ;  /* 0x000000090900780c */ /* 0x040fe20003fa4270 */
[----:B------:R1:W3:Y:S01]  /*18480*/  MUFU.TANH R27, R40 ;  /* 0x00000028001b7308 */ /* 0x0002e20000002400 */
[----:B0-----:R-:W-:Y:S02]  /*18490*/  FSEL R10, R10, -INF , P3 ;  /* 0xff8000000a0a7808 */ /* 0x001fe40001800000 */
[----:B------:R-:W-:Y:S02]  /*184a0*/  ISETP.GT.AND P3, PT, R9, RZ, PT ;  /* 0x000000ff0900720c */ /* 0x000fe40003f64270 */
[----:B------:R-:W-:Y:S02]  /*184b0*/  FMNMX.FTZ R15, R10, R15, !PT ;  /* 0x0000000f0a0f7209 */ /* 0x000fe40007810000 */
[----:B------:R-:W-:Y:S01]  /*184c0*/  FSEL R32, R5, -INF , P3 ;  /* 0xff80000005207808 */ /* 0x000fe20001800000 */
[----:B------:R0:W-:Y:S01]  /*184d0*/  MUFU.TANH R78, R24 ;  /* 0x00000018004e7308 */ /* 0x0001e20000002400 */
[----:B------:R-:W-:Y:S01]  /*184e0*/  FSEL R36, R8, -INF , P4 ;  /* 0xff80000008247808 */ /* 0x000fe20002000000 */
[----:B------:R-:W4:Y:S01]  /*184f0*/  SHFL.BFLY PT, R48, R15, 0x2, 0x1f ;  /* 0x0c401f000f307f89 */ /* 0x000f2200000e0000 */
[----:B------:R-:W-:-:S02]  /*18500*/  FMNMX.FTZ R5, R32, R11, !PT ;  /* 0x0000000b20057209 */ /* 0x000fc40007810000 */
[----:B------:R-:W-:Y:S02]  /*18510*/  ISETP.GT.AND P3, PT, R9, 0x10, PT ;  /* 0x000000100900780c */ /* 0x000fe40003f64270 */
[----:B-1----:R-:W-:Y:S01]  /*18520*/  FSEL R40, R7, -INF , P5 ;  /* 0xff80000007287808 */ /* 0x002fe20002800000 */
[----:B------:R-:W-:Y:S01]  /*18530*/  MUFU.TANH R41, R41 ;  /* 0x0000002900297308 */ /* 0x000fe20000002400 */
[----:B------:R-:W-:Y:S02]  /*18540*/  FMNMX.FTZ R5, R36, R5, !PT ;  /* 0x0000000524057209 */ /* 0x000fe40007810000 */
[----:B------:R-:W-:Y:S02]  /*18550*/  ISETP.GT.AND P6, PT, R9, 0x11, PT ;  /* 0x000000110900780c */ /* 0x000fe40003fc4270 */
[----:B0-----:R-:W-:Y:S02]  /*18560*/  FSEL R24, R21, -INF , P3 ;  /* 0xff80000015187808 */ /* 0x001fe40001800000 */
[----:B------:R-:W-:Y:S01]  /*18570*/  FMNMX.FTZ R5, R40, R5, !PT ;  /* 0x0000000528057209 */ /* 0x000fe20007810000 */
[----:B------:R0:W1:Y:S01]  /*18580*/  MUFU.TANH R72, R44 ;  /* 0x0000002c00487308 */ /* 0x0000620000002400 */
[----:B------:R-:W-:-:S02]  /*18590*/  ISETP.GT.AND P4, PT, R9, 0x18, PT ;  /* 0x000000180900780c */ /* 0x000fc40003f84270 */
[----:B------:R-:W-:Y:S02]  /*185a0*/  FMNMX.FTZ R5, R24, R5, !PT ;  /* 0x0000000518057209 */ /* 0x000fe40007810000 */
[C---:B------:R-:W-:Y:S02]  /*185b0*/  ISETP.GT.AND P5, PT, R9.reuse, 0x19, PT ;  /* 0x000000190900780c */ /* 0x040fe40003fa4270 */
[----:B------:R-:W-:Y:S01]  /*185c0*/  ISETP.GT.AND P3, PT, R9, 0x20, PT ;  /* 0x000000200900780c */ /* 0x000fe20003f64270 */
[----:B------:R-:W2:Y:S01]  /*185d0*/  MUFU.TANH R45, R45 ;  /* 0x0000002d002d7308 */ /* 0x000ea20000002400 */
[----:B0-----:R-:W-:Y:S02]  /*185e0*/  FSEL R44, R49, -INF , P6 ;  /* 0xff800000312c7808 */ /* 0x001fe40003000000 */
[----:B----4-:R-:W-:Y:S02]  /*185f0*/  FMNMX.FTZ R48, R15, R48, !PT ;  /* 0x000000300f307209 */ /* 0x010fe40007810000 */
[----:B------:R-:W-:-:S03]  /*18600*/  FMNMX.FTZ R5, R44, R5, !PT ;  /* 0x000000052c057209 */ /* 0x000fc60007810000 */
[----:B------:R-:W0:Y:S01]  /*18610*/  SHFL.BFLY PT, R3, R48, 0x1, 0x1f ;  /* 0x0c201f0030037f89 */ /* 0x000e2200000e0000 */
[----:B------:R3:W-:Y:S08]  /*18620*/  MUFU.TANH R80, R28 ;  /* 0x0000001c00507308 */ /* 0x0007f00000002400 */
[----:B------:R-:W4:Y:S01]  /*18630*/  MUFU.TANH R33, R33 ;  /* 0x0000002100217308 */ /* 0x000f220000002400 */
[----:B---3--:R-:W-:-:S02]  /*18640*/  FSEL R28, R27, -INF , P3 ;  /* 0xff8000001b1c7808 */ /* 0x008fc40001800000 */
[----:B------:R-:W-:-:S04]  /*18650*/  ISETP.GT.AND P3, PT, R9, 0x28, PT ;  /* 0x000000280900780c */ /* 0x000fc80003f64270 */
[----:B-1----:R-:W-:Y:S01]  /*18660*/  FSEL R72, R72, -INF , P3 ;  /* 0xff80000048487808 */ /* 0x002fe20001800000 */
[----:B------:R-:W1:Y:S01]  /*18670*/  MUFU.TANH R37, R37 ;  /* 0x0000002500257308 */ /* 0x000e620000002400 */
[----:B------:R-:W-:-:S04]  /*18680*/  ISETP.GT.AND P3, PT, R9, 0x30, PT ;  /* 0x000000300900780c */ /* 0x000fc80003f64270 */
[----:B------:R-:W-:Y:S02]  /*18690*/  FSEL R74, R74, -INF , P3 ;  /* 0xff8000004a4a7808 */ /* 0x000fe40001800000 */
[----:B0-----:R-:W-:Y:S01]  /*186a0*/  FMNMX.FTZ R4, R48, R3, !PT ;  /* 0x0000000330047209 */ /* 0x001fe20007810000 */
[----:B------:R-:W0:Y:S01]  /*186b0*/  MUFU.TANH R25, R25 ;  /* 0x0000001900197308 */ /* 0x000e220000002400 */
[----:B------:R-:W-:Y:S02]  /*186c0*/  FSEL R48, R52, -INF , P4 ;  /* 0xff80000034307808 */ /* 0x000fe40002000000 */
[----:B------:R-:W-:Y:S02]  /*186d0*/  MOV R3, UR4 ;  /* 0x0000000400037c02 */ /* 0x000fe40008000f00 */
[----:B------:R-:W-:Y:S02]  /*186e0*/  FSEL R52, R53, -INF , P5 ;  /* 0xff80000035347808 */ /* 0x000fe40002800000 */
[----:B------:R-:W-:Y:S01]  /*186f0*/  FMNMX.FTZ R5, R48, R5, !PT ;  /* 0x0000000530057209 */ /* 0x000fe20007810000 */
[----:B------:R-:W-:Y:S01]  /*18700*/  FMUL.FTZ R6, R4, R3 ;  /* 0x0000000304067220 */ /* 0x000fe20000410000 */
[----:B------:R-:W-:Y:S01]  /*18710*/  ISETP.GT.AND P4, PT, R9, 0x21, PT ;  /* 0x000000210900780c */ /* 0x000fe20003f84270 */
[----:B------:R-:W3:Y:S01]  /*18720*/  MUFU.TANH R29, R29 ;  /* 0x0000001d001d7308 */ /* 0x000ee20000002400 */
[----:B------:R-:W-:-:S02]  /*18730*/  FMNMX.FTZ R5, R52, R5, !PT ;  /* 0x0000000534057209 */ /* 0x000fc40007810000 */
[----:B------:R-:W-:Y:S02]  /*18740*/  FSETP.NEU.FTZ.AND P6, PT, R4, -INF , PT ;  /* 0xff8000000400780b */ /* 0x000fe40003fdd000 */
[----:B------:R-:W-:Y:S02]  /*18750*/  FSEL R70, R41, -INF , P4 ;  /* 0xff80000029467808 */ /* 0x000fe40002000000 */
[----:B------:R-:W-:Y:S02]  /*18760*/  FMNMX.FTZ R5, R28, R5, !PT ;  /* 0x000000051c057209 */ /* 0x000fe40007810000 */
[----:B------:R-:W-:Y:S02]  /*18770*/  FSEL R15, R6, RZ, P6 ;  /* 0x000000ff060f7208 */ /* 0x000fe40003000000 */
[----:B------:R-:W-:Y:S02]  /*18780*/  ISETP.GT.AND P4, PT, R9, 0x29, PT ;  /* 0x000000290900780c */ /* 0x000fe40003f84270 */
[----:B------:R-:W-:Y:S01]  /*18790*/  FMNMX.FTZ R5, R70, R5, !PT ;  /* 0x0000000546057209 */ /* 0x000fe20007810000 */
[-CC-:B------:R-:W-:Y:S01]  /*187a0*/  FFMA.FTZ R6, R68, R3.reuse, -R15.reuse ;  /* 0x0000000344067223 */ /* 0x180fe2000001080f */
[----:B--2---:R-:W-:Y:S01]  /*187b0*/  FSEL R68, R45, -INF , P4 ;  /* 0xff8000002d447808 */ /* 0x004fe20002000000 */
[--C-:B------:R-:W-:Y:S01]  /*187c0*/  FFMA.FTZ R211, R66, R3, -R15.reuse ;  /* 0x0000000342d37223 */ /* 0x100fe2000001080f */
[----:B------:R-:W-:Y:S01]  /*187d0*/  FMNMX.FTZ R5, R72, R5, !PT ;  /* 0x0000000548057209 */ /* 0x000fe20007810000 */
[-CC-:B------:R-:W-:Y:S01]  /*187e0*/  FFMA.FTZ R8, R64, R3.reuse, -R15.reuse ;  /* 0x0000000340087223 */ /* 0x180fe2000001080f */
[C---:B------:R-:W-:Y:S01]  /*187f0*/  ISETP.GT.AND P4, PT, R9.reuse, 0x31, PT ;  /* 0x000000310900780c */ /* 0x040fe20003f84270 */
[--C-:B------:R-:W-:Y:S01]  /*18800*/  FFMA.FTZ R205, R62, R3, -R15.reuse ;  /* 0x000000033ecd7223 */ /* 0x100fe2000001080f */
[----:B------:R-:W-:Y:S01]  /*18810*/  FMNMX.FTZ R5, R68, R5, !PT ;  /* 0x0000000544057209 */ /* 0x000fe20007810000 */
[-CC-:B------:R-:W-:Y:S01]  /*18820*/  FFMA.FTZ R7, R54, R3.reuse, -R15.reuse ;  /* 0x0000000336077223 */ /* 0x180fe2000001080f */
[----:B------:R-:W-:Y:S01]  /*18830*/  ISETP.GT.AND P3, PT, R9, 0x38, PT ;  /* 0x000000380900780c */ /* 0x000fe20003f64270 */
[--C-:B------:R-:W-:Y:S01]  /*18840*/  FFMA.FTZ R209, R13, R3, -R15.reuse ;  /* 0x000000030dd17223 */ /* 0x100fe2000001080f */
[----:B----4-:R-:W-:Y:S01]  /*18850*/  FSEL R66, R33, -INF , P4 ;  /* 0xff80000021427808 */ /* 0x010fe20002000000 */
[----:B------:R-:W-:Y:S01]  /*18860*/  MUFU.EX2 R82, R7 ;  /* 0x0000000700527308 */ /* 0x000fe20000000800 */
[----:B------:R-:W-:Y:S01]  /*18870*/  FMNMX.FTZ R5, R74, R5, !PT ;  /* 0x000000054a057209 */ /* 0x000fe20007810000 */
[-CC-:B------:R-:W-:Y:S01]  /*18880*/  FFMA.FTZ R10, R10, R3.reuse, -R15.reuse ;  /* 0x000000030a0a7223 */ /* 0x180fe2000001080f */
[C---:B------:R-:W-:Y:S01]  /*18890*/  ISETP.GT.AND P4, PT, R9.reuse, 0x39, PT ;  /* 0x000000390900780c */ /* 0x040fe20003f84270 */
[-CC-:B------:R-:W-:Y:S01]  /*188a0*/  FFMA.FTZ R42, R42, R3.reuse, -R15.reuse ;  /* 0x000000032a2a7223 */ /* 0x180fe2000001080f */
[----:B------:R-:W-:Y:S01]  /*188b0*/  FSEL R76, R76, -INF , P3 ;  /* 0xff8000004c4c7808 */ /* 0x000fe20001800000 */
[--C-:B------:R-:W-:Y:S01]  /*188c0*/  FFMA.FTZ R12, R12, R3, -R15.reuse ;  /* 0x000000030c0c7223 */ /* 0x100fe2000001080f */
[----:B------:R-:W-:Y:S01]  /*188d0*/  FMNMX.FTZ R5, R66, R5, !PT ;  /* 0x0000000542057209 */ /* 0x000fe20007810000 */
[----:B------:R-:W-:Y:S01]  /*188e0*/  MUFU.EX2 R209, R209 ;  /* 0x000000d100d17308 */ /* 0x000fe20000000800 */
[----:B------:R-:W-:Y:S01]  /*188f0*/  ISETP.GT.AND P3, PT, R9, 0x40, PT ;  /* 0x000000400900780c */ /* 0x000fe20003f64270 */
[-CC-:B------:R-:W-:Y:S01]  /*18900*/  FFMA.FTZ R46, R46, R3.reuse, -R15.reuse ;  /* 0x000000032e2e7223 */ /* 0x180fe2000001080f */
[----:B-1----:R-:W-:Y:S01]  /*18910*/  FSEL R64, R37, -INF , P4 ;  /* 0xff80000025407808 */ /* 0x002fe20002000000 */
[--C-:B------:R-:W-:Y:S01]  /*18920*/  FFMA.FTZ R30, R30, R3, -R15.reuse ;  /* 0x000000031e1e7223 */ /* 0x100fe2000001080f */
[----:B------:R-:W-:Y:S01]  /*18930*/  FMNMX.FTZ R5, R76, R5, !PT ;  /* 0x000000054c057209 */ /* 0x000fe20007810000 */
[-CC-:B------:R-:W-:Y:S01]  /*18940*/  FFMA.FTZ R50, R50, R3.reuse, -R15.reuse ;  /* 0x0000000332327223 */ /* 0x180fe2000001080f */
[C---:B------:R-:W-:Y:S01]  /*18950*/  ISETP.GT.AND P4, PT, R9.reuse, 0x41, PT ;  /* 0x000000410900780c */ /* 0x040fe20003f84270 */
[----:B------:R-:W1:Y:S01]  /*18960*/  MUFU.EX2 R6, R6 ;  /* 0x0000000600067308 */ /* 0x000e620000000800 */
[----:B------:R-:W-:Y:S01]  /*18970*/  FSEL R78, R78, -INF , P3 ;  /* 0xff8000004e4e7808 */ /* 0x000fe20001800000 */
[--C-:B------:R-:W-:Y:S01]  /*18980*/  FFMA.FTZ R56, R56, R3, -R15.reuse ;  /* 0x0000000338387223 */ /* 0x100fe2000001080f */
[----:B------:R-:W-:Y:S01]  /*18990*/  FMNMX.FTZ R5, R64, R5, !PT ;  /* 0x0000000540057209 */ /* 0x000fe20007810000 */
[-CC-:B------:R-:W-:Y:S01]  /*189a0*/  FFMA.FTZ R60, R60, R3.reuse, -R15.reuse ;  /* 0x000000033c3c7223 */ /* 0x180fe2000001080f */
[----:B------:R-:W-:Y:S01]  /*189b0*/  ISETP.GT.AND P3, PT, R9, 0x48, PT ;  /* 0x000000480900780c */ /* 0x000fe20003f64270 */
[--C-:B------:R-:W-:Y:S01]  /*189c0*/  FFMA.FTZ R58, R58, R3, -R15.reuse ;  /* 0x000000033a3a7223 */ /* 0x100fe2000001080f */
[----:B0-----:R-:W-:Y:S01]  /*189d0*/  FSEL R62, R25, -INF , P4 ;  /* 0xff800000193e7808 */ /* 0x001fe20002000000 */
[----:B------:R-:W0:Y:S01]  /*189e0*/  MUFU.EX2 R211, R211 ;  /* 0x000000d300d37308 */ /* 0x000e220000000800 */
[----:B------:R-:W-:Y:S01]  /*189f0*/  FMNMX.FTZ R5, R78, R5, !PT ;  /* 0x000000054e057209 */ /* 0x000fe20007810000 */
[----:B------:R-:W2:Y:S01]  /*18a00*/  @P2 LDC R25, c[0x0][0x44c] ;  /* 0x00011300ff192b82 */ /* 0x000ea20000000800 */
[----:B------:R-:W-:Y:S01]  /*18a10*/  ISETP.GT.AND P4, PT, R9, 0x49, PT ;  /* 0x000000490900780c */ /* 0x000fe20003f84270 */
[-CC-:B------:R-:W-:Y:S01]  /*18a20*/  FFMA.FTZ R9, R38, R3.reuse, -R15.reuse ;  /* 0x0000000326097223 */ /* 0x180fe2000001080f */
[----:B------:R-:W-:Y:S01]  /*18a30*/  FSEL R80, R80, -INF , P3 ;  /* 0xff80000050507808 */ /* 0x000fe20001800000 */
[--C-:B------:R-:W-:Y:S01]  /*18a40*/  FFMA.FTZ R14, R14, R3, -R15.reuse ;  /* 0x000000030e0e7223 */ /* 0x100fe2000001080f */
[----:B------:R-:W-:Y:S01]  /*18a50*/  FMNMX.FTZ R5, R62, R5, !PT ;  /* 0x000000053e057209 */ /* 0x000fe20007810000 */
[----:B------:R-:W4:Y:S01]  /*18a60*/  MUFU.EX2 R8, R8 ;  /* 0x0000000800087308 */ /* 0x000f220000000800 */
[----:B---3--:R-:W-:Y:S01]  /*18a70*/  FSEL R54, R29, -INF , P4 ;  /* 0xff8000001d367808 */ /* 0x008fe20002000000 */
[--C-:B------:R-:W-:Y:S01]  /*18a80*/  FFMA.FTZ R34, R34, R3, -R15.reuse ;  /* 0x0000000322227223 */ /* 0x100fe2000001080f */
[----:B------:R-:W-:Y:S01]  /*18a90*/  FMNMX.FTZ R5, R80, R5, !PT ;  /* 0x0000000550057209 */ /* 0x000fe20007810000 */
[----:B------:R-:W3:Y:S01]  /*18aa0*/  @P2 LDC R29, c[0x0][0x450] ;  /* 0x00011400ff1d2b82 */ /* 0x000ee20000000800 */
[-CC-:B------:R-:W-:Y:S01]  /*18ab0*/  FFMA.FTZ R26, R26, R3.reuse, -R15.reuse ;  /* 0x000000031a1a7223 */ /* 0x180fe2000001080f */
[----:B------:R-:W-:Y:S01]  /*18ac0*/  FFMA.FTZ R20, R20, R3, -R15 ;  /* 0x0000000314147223 */ /* 0x000fe2000001080f */
[----:B------:R-:W-:Y:S01]  /*18ad0*/  FMNMX.FTZ R5, R54, R5, !PT ;  /* 0x0000000536057209 */ /* 0x000fe20007810000 */
[----:B------:R-:W3:Y:S04]  /*18ae0*/  MUFU.EX2 R205, R205 ;  /* 0x000000cd00cd7308 */ /* 0x000ee80000000800 */
[----:B------:R-:W2:Y:S04]  /*18af0*/  SHFL.BFLY PT, R38, R5, 0x2, 0x1f ;  /* 0x0c401f0005267f89 */ /* 0x000ea800000e0000 */
[----:B------:R1:W-:Y:S08]  /*18b00*/  MUFU.EX2 R195, R10 ;  /* 0x0000000a00c37308 */ /* 0x0003f00000000800 */
[----:B------:R-:W3:Y:S01]  /*18b10*/  MUFU.EX2 R207, R9 ;  /* 0x0000000900cf7308 */ /* 0x000ee20000000800 */
[----:B-1----:R-:W-:Y:S01]  /*18b20*/  FADD.FTZ R10, R209, R6 ;  /* 0x00000006d10a7221 */ /* 0x002fe20000010000 */
[----:B------:R-:W-:-:S03]  /*18b30*/  F2FP.F16.F32.PACK_AB R209, R6, R209 ;  /* 0x000000d106d1723e */ /* 0x000fc600000000ff */
[----:B0-----:R-:W-:Y:S01]  /*18b40*/  FADD.FTZ R27, R211, R10 ;  /* 0x0000000ad31b7221 */ /* 0x001fe20000010000 */
[C---:B----4-:R-:W-:Y:S02]  /*18b50*/  F2FP.F16.F32.PACK_AB R211, R8.reuse, R211 ;  /* 0x000000d308d3723e */ /* 0x050fe400000000ff */
[----:B------:R0:W-:Y:S01]  /*18b60*/  MUFU.EX2 R197, R12 ;  /* 0x0000000c00c57308 */ /* 0x0001e20000000800 */
[----:B------:R-:W-:Y:S01]  /*18b70*/  FADD.FTZ R10, R8, R27 ;  /* 0x0000001b080a7221 */ /* 0x000fe20000010000 */
[----:B------:R-:W-:Y:S01]  /*18b80*/  VIADD R8, R2, 0xfffffffe ;  /* 0xfffffffe02087836 */ /* 0x000fe20000000000 */
[----:B------:R-:W-:Y:S02]  /*18b90*/  MOV R2, 0x3f800000 ;  /* 0x3f80000000027802 */ /* 0x000fe40000000f00 */
[----:B--2---:R-:W-:-:S03]  /*18ba0*/  FMNMX.FTZ R38, R5, R38, !PT ;  /* 0x0000002605267209 */ /* 0x004fc60007810000 */
[----:B------:R-:W1:Y:S01]  /*18bb0*/  MUFU.EX2 R42, R42 ;  /* 0x0000002a002a7308 */ /* 0x000e620000000800 */
[----:B0-----:R-:W-:Y:S01]  /*18bc0*/  @P2 IMAD.HI.U32 R12, R230, R25, RZ ;  /* 0x00000019e60c2227 */ /* 0x001fe200078e00ff */
[----:B------:R-:W0:Y:S06]  /*18bd0*/  SHFL.BFLY PT, R5, R38, 0x1, 0x1f ;  /* 0x0c201f0026057f89 */ /* 0x000e2c00000e0000 */
[----:B------:R2:W-:Y:S08]  /*18be0*/  MUFU.EX2 R193, R30 ;  /* 0x0000001e00c17308 */ /* 0x0005f00000000800 */
[----:B------:R-:W-:Y:S01]  /*18bf0*/  MUFU.EX2 R46, R46 ;  /* 0x0000002e002e7308 */ /* 0x000fe20000000800 */
[----:B--2---:R-:W-:Y:S01]  /*18c00*/  IMAD.MOV.U32 R30, RZ, RZ, R230 ;  /* 0x000000ffff1e7224 */ /* 0x004fe200078e00e6 */
[----:B---3--:R-:W-:Y:S01]  /*18c10*/  @P2 SHF.R.U32.HI R30, RZ, R29, R12 ;  /* 0x0000001dff1e2219 */ /* 0x008fe2000001160c */
[----:B------:R-:W-:Y:S01]  /*18c20*/  FADD.FTZ R29, R205, R10 ;  /* 0x0000000acd1d7221 */ /* 0x000fe20000010000 */
[----:B------:R-:W-:-:S02]  /*18c30*/  F2FP.F16.F32.PACK_AB R205, R82, R205 ;  /* 0x000000cd52cd723e */ /* 0x000fc400000000ff */
[----:B------:R-:W-:Y:S01]  /*18c40*/  IADD3 R30, R30, R232, -R231 ;  /* 0x000000e81e1e7210 */ /* 0x000fe20007ffe8e7 */
[----:B------:R-:W-:Y:S01]  /*18c50*/  FADD.FTZ R12, R82, R29 ;  /* 0x0000001d520c7221 */ /* 0x000fe20000010000 */
[----:B------:R2:W-:Y:S01]  /*18c60*/  MUFU.EX2 R201, R50 ;  /* 0x0000003200c97308 */ /* 0x0005e20000000800 */
[----:B------:R-:W-:Y:S02]  /*18c70*/  CS2R R82, SRZ ;  /* 0x0000000000527805 */ /* 0x000fe4000001ff00 */
[----:B0-----:R-:W-:Y:S01]  /*18c80*/  FMNMX.FTZ R5, R38, R5, !PT ;  /* 0x0000000526057209 */ /* 0x001fe20007810000 */
[----:B------:R-:W-:Y:S01]  /*18c90*/  FADD.FTZ R31, R207, R12 ;  /* 0x0000000ccf1f7221 */ /* 0x000fe20000010000 */
[----:B------:R-:W-:Y:S01]  /*18ca0*/  IMAD.HI R30, R30, 0x66666667, RZ ;  /* 0x666666671e1e7827 */ /* 0x000fe200078e02ff */
[C---:B-1----:R-:W-:Y:S02]  /*18cb0*/  F2FP.F16.F32.PACK_AB R207, R42.reuse, R207 ;  /* 0x000000cf2acf723e */ /* 0x042fe400000000ff */
[----:B------:R-:W-:Y:S01]  /*18cc0*/  CS2R R38, SRZ ;  /* 0x0000000000267805 */ /* 0x000fe2000001ff00 */
[C---:B------:R-:W-:Y:S01]  /*18cd0*/  FMUL.FTZ R7, R5.reuse, R3 ;  /* 0x0000000305077220 */ /* 0x040fe20000410000 */
[----:B------:R-:W-:Y:S01]  /*18ce0*/  FSETP.NEU.FTZ.AND P3, PT, R5, -INF , PT ;  /* 0xff8000000500780b */ /* 0x000fe20003f7d000 */
[----:B------:R-:W-:Y:S01]  /*18cf0*/  MUFU.EX2 R56, R56 ;  /* 0x0000003800387308 */ /* 0x000fe20000000800 */
[----:B------:R-:W-:Y:S01]  /*18d00*/  FADD.FTZ R31, R42, R31 ;  /* 0x0000001f2a1f7221 */ /* 0x000fe20000010000 */
[----:B------:R-:W-:-:S02]  /*18d10*/  SHF.R.U32.HI R225, RZ, 0x1f, R30 ;  /* 0x0000001fffe17819 */ /* 0x000fc4000001161e */
[----:B--2---:R-:W-:Y:S02]  /*18d20*/  CS2R R50, SRZ ;  /* 0x0000000000327805 */ /* 0x004fe4000001ff00 */
[----:B------:R-:W-:Y:S02]  /*18d30*/  FSEL R7, R7, RZ, P3 ;  /* 0x000000ff07077208 */ /* 0x000fe40001800000 */
[----:B------:R-:W-:Y:S02]  /*18d40*/  CS2R R42, SRZ ;  /* 0x00000000002a7805 */ /* 0x000fe4000001ff00 */
[----:B------:R-:W-:Y:S01]  /*18d50*/  LEA.HI.SX32 R225, R30, R225, 0x1b ;  /* 0x000000e11ee17211 */ /* 0x000fe200078fdaff */
[----:B------:R0:W-:Y:S01]  /*18d60*/  MUFU.EX2 R203, R60 ;  /* 0x0000003c00cb7308 */ /* 0x0001e20000000800 */
[-CC-:B------:R-:W-:Y:S01]  /*18d70*/  FFMA.FTZ R32, R32, R3.reuse, -R7.reuse ;  /* 0x0000000320207223 */ /* 0x180fe20000010807 */
        /* <DEDUP_REMOVED lines=17> */
[-CC-:B------:R-:W-:Y:S01]  /*18e90*/  FFMA.FTZ R78, R78, R3.reuse, -R7.reuse ;  /* 0x000000034e4e7223 */ /* 0x180fe20000010807 */
[-CC-:B------:R-:W-:Y:S01]  /*18ea0*/  FFMA.FTZ R62, R62, R3.reuse, -R7.reuse ;  /* 0x000000033e3e7223 */ /* 0x180fe20000010807 */
[-CC-:B------:R-:W-:Y:S01]  /*18eb0*/  FFMA.FTZ R80, R80, R3.reuse, -R7.reuse ;  /* 0x0000000350507223 */ /* 0x180fe20000010807 */
[----:B------:R-:W-:Y:S01]  /*18ec0*/  FFMA.FTZ R54, R54, R3, -R7 ;  /* 0x0000000336367223 */ /* 0x000fe20000010807 */
[----:B------:R-:W-:Y:S01]  /*18ed0*/  VIMNMX R225, RZ, R225, !PT ;  /* 0x000000e1ffe17248 */ /* 0x000fe20007fe0100 */
[----:B------:R-:W2:Y:S01]  /*18ee0*/  MUFU.EX2 R36, R36 ;  /* 0x0000002400247308 */ /* 0x000ea20000000800 */
[----:B0-----:R-:W-:-:S02]  /*18ef0*/  CS2R R60, SRZ ;  /* 0x00000000003c7805 */ /* 0x001fc4000001ff00 */
[----:B------:R-:W-:-:S05]  /*18f00*/  ISETP.GE.AND P3, PT, R8, R225, PT ;  /* 0x000000e10800720c */ /* 0x000fca0003f66270 */
[----:B------:R0:W3:Y:S01]  /*18f10*/  MUFU.EX2 R9, R40 ;  /* 0x0000002800097308 */ /* 0x0000e20000000800 */
[----:B-1----:R-:W-:Y:S01]  /*18f20*/  FADD.FTZ R27, R32, R11 ;  /* 0x0000000b201b7221 */ /* 0x002fe20000010000 */
[----:B------:R-:W-:-:S06]  /*18f30*/  F2FP.F16.F32.PACK_AB R208, R11, R32 ;  /* 0x000000200bd0723e */ /* 0x000fcc00000000ff */
[----:B------:R-:W1:Y:S01]  /*18f40*/  MUFU.EX2 R24, R24 ;  /* 0x0000001800187308 */ /* 0x000e620000000800 */
[----:B--2---:R-:W-:Y:S01]  /*18f50*/  FADD.FTZ R10, R36, R27 ;  /* 0x0000001b240a7221 */ /* 0x004fe20000010000 */
[----:B0-----:R-:W-:-:S06]  /*18f60*/  CS2R R40, SRZ ;  /* 0x0000000000287805 */ /* 0x001fcc000001ff00 */
[----:B------:R0:W2:Y:S01]  /*18f70*/  MUFU.EX2 R13, R44 ;  /* 0x0000002c000d7308 */ /* 0x0000a20000000800 */
[C---:B---3--:R-:W-:Y:S01]  /*18f80*/  FADD.FTZ R29, R9.reuse, R10 ;  /* 0x0000000a091d7221 */ /* 0x048fe20000010000 */
[----:B------:R-:W-:Y:S01]  /*18f90*/  FADD.FTZ R10, R46, R31 ;  /* 0x0000001f2e0a7221 */ /* 0x000fe20000010000 */
[----:B------:R-:W-:Y:S02]  /*18fa0*/  F2FP.F16.F32.PACK_AB R210, R9, R36 ;  /* 0x0000002409d2723e */ /* 0x000fe400000000ff */
[----:B------:R-:W-:Y:S01]  /*18fb0*/  CS2R R36, SRZ ;  /* 0x0000000000247805 */ /* 0x000fe2000001ff00 */
[C---:B------:R-:W-:Y:S01]  /*18fc0*/  FADD.FTZ R31, R201.reuse, R10 ;  /* 0x0000000ac91f7221 */ /* 0x040fe20000010000 */
[----:B------:R-:W-:Y:S01]  /*18fd0*/  F2FP.F16.F32.PACK_AB R201, R201, R46 ;  /* 0x0000002ec9c9723e */ /* 0x000fe200000000ff */
[----:B------:R-:W3:Y:S01]  /*18fe0*/  MUFU.EX2 R48, R48 ;  /* 0x0000003000307308 */ /* 0x000ee20000000800 */
[----:B-1----:R-:W-:Y:S01]  /*18ff0*/  FADD.FTZ R0, R24, R29 ;  /* 0x0000001d18007221 */ /* 0x002fe20000010000 */
[----:B------:R-:W-:Y:S01]  /*19000*/  FADD.FTZ R10, R56, R31 ;  /* 0x0000001f380a7221 */ /* 0x000fe20000010000 */
[----:B------:R-:W-:-:S02]  /*19010*/  CS2R R46, SRZ ;  /* 0x00000000002e7805 */ /* 0x000fc4000001ff00 */
[----:B0-----:R-:W-:Y:S01]  /*19020*/  CS2R R44, SRZ ;  /* 0x00000000002c7805 */ /* 0x001fe2000001ff00 */
[C---:B------:R-:W-:Y:S01]  /*19030*/  FADD.FTZ R33, R203.reuse, R10 ;  /* 0x0000000acb217221 */ /* 0x040fe20000010000 */
[----:B------:R-:W-:Y:S01]  /*19040*/  F2FP.F16.F32.PACK_AB R203, R203, R56 ;  /* 0x00000038cbcb723e */ /* 0x000fe200000000ff */
[----:B------:R0:W1:Y:S01]  /*19050*/  MUFU.EX2 R15, R52 ;  /* 0x00000034000f7308 */ /* 0x0000620000000800 */
[C---:B--2---:R-:W-:Y:S01]  /*19060*/  FADD.FTZ R29, R13.reuse, R0 ;  /* 0x000000000d1d7221 */ /* 0x044fe20000010000 */
[----:B------:R-:W-:Y:S02]  /*19070*/  F2FP.F16.F32.PACK_AB R204, R13, R24 ;  /* 0x000000180dcc723e */ /* 0x000fe400000000ff */
[----:B------:R-:W-:-:S04]  /*19080*/  CS2R R56, SRZ ;  /* 0x0000000000387805 */ /* 0x000fc8000001ff00 */
[----:B------:R-:W2:Y:S01]  /*19090*/  MUFU.EX2 R28, R28 ;  /* 0x0000001c001c7308 */ /* 0x000ea20000000800 */
[----:B---3--:R-:W-:Y:S01]  /*190a0*/  FADD.FTZ R0, R48, R29 ;  /* 0x0000001d30007221 */ /* 0x008fe20000010000 */
[----:B0-----:R-:W-:-:S06]  /*190b0*/  CS2R R52, SRZ ;  /* 0x0000000000347805 */ /* 0x001fcc000001ff00 */
[----:B------:R-:W0:Y:S01]  /*190c0*/  MUFU.EX2 R58, R58 ;  /* 0x0000003a003a7308 */ /* 0x000e220000000800 */
[C---:B-1----:R-:W-:Y:S01]  /*190d0*/  FADD.FTZ R31, R15.reuse, R0 ;  /* 0x000000000f1f7221 */ /* 0x042fe20000010000 */
[----:B------:R-:W-:Y:S02]  /*190e0*/  F2FP.F16.F32.PACK_AB R206, R15, R48 ;  /* 0x000000300fce723e */ /* 0x000fe400000000ff */
[----:B------:R-:W-:-:S04]  /*190f0*/  CS2R R48, SRZ ;  /* 0x0000000000307805 */ /* 0x000fc8000001ff00 */
[----:B------:R1:W3:Y:S01]  /*19100*/  MUFU.EX2 R21, R70 ;  /* 0x0000004600157308 */ /* 0x0002e20000000800 */
[----:B--2---:R-:W-:-:S07]  /*19110*/  FADD.FTZ R0, R28, R31 ;  /* 0x0000001f1c007221 */ /* 0x004fce0000010000 */
[----:B------:R-:W2:Y:S01]  /*19120*/  MUFU.EX2 R72, R72 ;  /* 0x0000004800487308 */ /* 0x000ea20000000800 */
[----:B0-----:R-:W-:Y:S01]  /*19130*/  FADD.FTZ R10, R58, R33 ;  /* 0x000000213a0a7221 */ /* 0x001fe20000010000 */
[----:B-1----:R-:W-:-:S03]  /*19140*/  CS2R R70, SRZ ;  /* 0x0000000000467805 */ /* 0x002fc6000001ff00 */
[C---:B------:R-:W-:Y:S01]  /*19150*/  FADD.FTZ R31, R197.reuse, R10 ;  /* 0x0000000ac51f7221 */ /* 0x040fe20000010000 */
[----:B------:R-:W-:Y:S02]  /*19160*/  F2FP.F16.F32.PACK_AB R197, R197, R58 ;  /* 0x0000003ac5c5723e */ /* 0x000fe400000000ff */
[----:B------:R-:W-:Y:S01]  /*19170*/  CS2R R58, SRZ ;  /* 0x00000000003a7805 */ /* 0x000fe2000001ff00 */
[----:B------:R-:W0:Y:S01]  /*19180*/  MUFU.EX2 R14, R14 ;  /* 0x0000000e000e7308 */ /* 0x000e220000000800 */
[C---:B---3--:R-:W-:Y:S01]  /*19190*/  FADD.FTZ R7, R21.reuse, R0 ;  /* 0x0000000015077221 */ /* 0x048fe20000010000 */
[----:B------:R-:W-:-:S06]  /*191a0*/  F2FP.F16.F32.PACK_AB R200, R21, R28 ;  /* 0x0000001c15c8723e */ /* 0x000fcc00000000ff */
[----:B------:R1:W3:Y:S01]  /*191b0*/  MUFU.EX2 R25, R68 ;  /* 0x0000004400197308 */ /* 0x0002e20000000800 */
[----:B--2---:R-:W-:-:S07]  /*191c0*/  FADD.FTZ R0, R72, R7 ;  /* 0x0000000748007221 */ /* 0x004fce0000010000 */
[----:B------:R2:W4:Y:S01]  /*191d0*/  MUFU.EX2 R199, R34 ;  /* 0x0000002200c77308 */ /* 0x0005220000000800 */
[----:B0-----:R-:W-:Y:S01]  /*191e0*/  FADD.FTZ R6, R14, R31 ;  /* 0x0000001f0e067221 */ /* 0x001fe20000010000 */
[----:B-1----:R-:W-:-:S06]  /*191f0*/  CS2R R68, SRZ ;  /* 0x0000000000447805 */ /* 0x002fcc000001ff00 */
[----:B------:R-:W0:Y:S01]  /*19200*/  MUFU.EX2 R74, R74 ;  /* 0x0000004a004a7308 */ /* 0x000e220000000800 */
[C---:B---3--:R-:W-:Y:S01]  /*19210*/  FADD.FTZ R31, R25.reuse, R0 ;  /* 0x00000000191f7221 */ /* 0x048fe20000010000 */
[----:B------:R-:W-:Y:S02]  /*19220*/  F2FP.F16.F32.PACK_AB R202, R25, R72 ;  /* 0x0000004819ca723e */ /* 0x000fe400000000ff */
[----:B------:R-:W-:Y:S02]  /*19230*/  CS2R R72, SRZ ;  /* 0x0000000000487805 */ /* 0x000fe4000001ff00 */
[----:B--2---:R-:W-:Y:S02]  /*19240*/  CS2R R34, SRZ ;  /* 0x0000000000227805 */ /* 0x004fe4000001ff00 */
[----:B------:R-:W-:Y:S01]  /*19250*/  CS2R R24, SRZ ;  /* 0x0000000000187805 */ /* 0x000fe2000001ff00 */
[----:B------:R-:W1:Y:S01]  /*19260*/  MUFU.EX2 R26, R26 ;  /* 0x0000001a001a7308 */ /* 0x000e620000000800 */
[C---:B----4-:R-:W-:Y:S01]  /*19270*/  FADD.FTZ R33, R199.reuse, R6 ;  /* 0x00000006c7217221 */ /* 0x050fe20000010000 */
[----:B------:R-:W-:-:S06]  /*19280*/  F2FP.F16.F32.PACK_AB R199, R199, R14 ;  /* 0x0000000ec7c7723e */ /* 0x000fcc00000000ff */
[----:B------:R2:W3:Y:S01]  /*19290*/  MUFU.EX2 R27, R66 ;  /* 0x00000042001b7308 */ /* 0x0004e20000000800 */
[----:B0-----:R-:W-:-:S07]  /*192a0*/  FADD.FTZ R0, R74, R31 ;  /* 0x0000001f4a007221 */ /* 0x001fce0000010000 */
[----:B------:R-:W0:Y:S01]  /*192b0*/  MUFU.EX2 R76, R76 ;  /* 0x0000004c004c7308 */ /* 0x000e220000000800 */
[----:B-1----:R-:W-:Y:S01]  /*192c0*/  FADD.FTZ R6, R26, R33 ;  /* 0x000000211a067221 */ /* 0x002fe20000010000 */
[----:B--2---:R-:W-:-:S03]  /*192d0*/  CS2R R66, SRZ ;  /* 0x0000000000427805 */ /* 0x004fc6000001ff00 */
[C---:B------:R-:W-:Y:S01]  /*192e0*/  FADD.FTZ R33, R193.reuse, R6 ;  /* 0x00000006c1217221 */ /* 0x040fe20000010000 */
[----:B------:R-:W-:Y:S02]  /*192f0*/  F2FP.F16.F32.PACK_AB R193, R193, R26 ;  /* 0x0000001ac1c1723e */ /* 0x000fe400000000ff */
[----:B------:R-:W1:Y:S01]  /*19300*/  MUFU.EX2 R20, R20 ;  /* 0x0000001400147308 */ /* 0x000e620000000800 */
[C---:B---3--:R-:W-:Y:S01]  /*19310*/  FADD.FTZ R31, R27.reuse, R0 ;  /* 0x000000001b1f7221 */ /* 0x048fe20000010000 */
[----:B------:R-:W-:Y:S02]  /*19320*/  F2FP.F16.F32.PACK_AB R196, R27, R74 ;  /* 0x0000004a1bc4723e */ /* 0x000fe400000000ff */
[----:B------:R-:W-:Y:S02]  /*19330*/  CS2R R74, SRZ ;  /* 0x00000000004a7805 */ /* 0x000fe4000001ff00 */
[----:B------:R-:W-:Y:S02]  /*19340*/  CS2R R26, SRZ ;  /* 0x00000000001a7805 */ /* 0x000fe4000001ff00 */
[----:B------:R2:W3:Y:S01]  /*19350*/  MUFU.EX2 R29, R64 ;  /* 0x00000040001d7308 */ /* 0x0004e20000000800 */
[----:B0-----:R-:W-:-:S07]  /*19360*/  FADD.FTZ R0, R76, R31 ;  /* 0x0000001f4c007221 */ /* 0x001fce0000010000 */
[----:B------:R-:W0:Y:S01]  /*19370*/  MUFU.EX2 R78, R78 ;  /* 0x0000004e004e7308 */ /* 0x000e220000000800 */
[----:B-1----:R-:W-:Y:S01]  /*19380*/  FADD.FTZ R14, R20, R33 ;  /* 0x00000021140e7221 */ /* 0x002fe20000010000 */
[----:B--2---:R-:W-:-:S03]  /*19390*/  CS2R R64, SRZ ;  /* 0x0000000000407805 */ /* 0x004fc6000001ff00 */
[C---:B------:R-:W-:Y:S01]  /*193a0*/  FADD.FTZ R14, R195.reuse, R14 ;  /* 0x0000000ec30e7221 */ /* 0x040fe20000010000 */
[----:B------:R-:W-:Y:S02]  /*193b0*/  F2FP.F16.F32.PACK_AB R195, R195, R20 ;  /* 0x00000014c3c3723e */ /* 0x000fe400000000ff */
[----:B------:R1:W2:Y:S01]  /*193c0*/  MUFU.EX2 R7, R62 ;  /* 0x0000003e00077308 */ /* 0x0002a20000000800 */
[C---:B---3--:R-:W-:Y:S01]  /*193d0*/  FADD.FTZ R33, R29.reuse, R0 ;  /* 0x000000001d217221 */ /* 0x048fe20000010000 */
[----:B------:R-:W-:Y:S02]  /*193e0*/  F2FP.F16.F32.PACK_AB R198, R29, R76 ;  /* 0x0000004c1dc6723e */ /* 0x000fe400000000ff */
[----:B------:R-:W-:Y:S02]  /*193f0*/  CS2R R76, SRZ ;  /* 0x00000000004c7805 */ /* 0x000fe4000001ff00 */
[----:B------:R-:W-:Y:S02]  /*19400*/  CS2R R28, SRZ ;  /* 0x00000000001c7805 */ /* 0x000fe4000001ff00 */
[----:B------:R-:W3:Y:S01]  /*19410*/  MUFU.EX2 R80, R80 ;  /* 0x0000005000507308 */ /* 0x000ee20000000800 */
[----:B0-----:R-:W-:Y:S01]  /*19420*/  FADD.FTZ R0, R78, R33 ;  /* 0x000000214e007221 */ /* 0x001fe20000010000 */
[----:B-1----:R-:W-:-:S02]  /*19430*/  CS2R R62, SRZ ;  /* 0x00000000003e7805 */ /* 0x002fc4000001ff00 */
[----:B------:R-:W-:-:S04]  /*19440*/  CS2R R32, SRZ ;  /* 0x0000000000207805 */ /* 0x000fc8000001ff00 */
[----:B------:R0:W1:Y:S01]  /*19450*/  MUFU.EX2 R31, R54 ;  /* 0x00000036001f7308 */ /* 0x0000620000000800 */
[C---:B--2---:R-:W-:Y:S01]  /*19460*/  FADD.FTZ R9, R7.reuse, R0 ;  /* 0x0000000007097221 */ /* 0x044fe20000010000 */
[----:B------:R-:W-:Y:S02]  /*19470*/  F2FP.F16.F32.PACK_AB R192, R7, R78 ;  /* 0x0000004e07c0723e */ /* 0x000fe400000000ff */
[----:B------:R-:W-:Y:S01]  /*19480*/  CS2R R78, SRZ ;  /* 0x00000000004e7805 */ /* 0x000fe2000001ff00 */
[----:B---3--:R-:W-:Y:S01]  /*19490*/  FADD.FTZ R0, R80, R9 ;  /* 0x0000000950007221 */ /* 0x008fe20000010000 */
[----:B0-----:R-:W-:-:S03]  /*194a0*/  CS2R R54, SRZ ;  /* 0x0000000000367805 */ /* 0x001fc6000001ff00 */
[C---:B-1----:R-:W-:Y:S01]  /*194b0*/  FADD.FTZ R15, R31.reuse, R0 ;  /* 0x000000001f0f7221 */ /* 0x042fe20000010000 */
[----:B------:R-:W-:Y:S01]  /*194c0*/  F2FP.F16.F32.PACK_AB R194, R31, R80 ;  /* 0x000000501fc2723e */ /* 0x000fe200000000ff */
[----:B------:R-:W-:Y:S01]  /*194d0*/  IMAD.MOV.U32 R0, RZ, RZ, 0x3f800000 ;  /* 0x3f800000ff007424 */ /* 0x000fe200078e00ff */
[----:B------:R-:W-:Y:S02]  /*194e0*/  CS2R R80, SRZ ;  /* 0x0000000000507805 */ /* 0x000fe4000001ff00 */
[----:B------:R-:W-:Y:S01]  /*194f0*/  CS2R R30, SRZ ;  /* 0x00000000001e7805 */ /* 0x000fe2000001ff00 */
[----:B------:R-:W-:Y:S06]  /*19500*/  @!P3 BRA `(.L_x_3073) ;  /* 0x000000540004b947 */ /* 0x000fec0003800000 */
[----:B------:R-:W-:Y:S01]  /*19510*/  BSSY B1, `(.L_x_3073) ;  /* 0x0000540000017945 */ /* 0x000fe20003800000 */
[----:B------:R-:W-:Y:S01]  /*19520*/  IMAD.MOV.U32 R6, RZ, RZ, R4 ;  /* 0x000000ffff067224 */ /* 0x000fe200078e0004 */
[----:B------:R-:W-:Y:S01]  /*19530*/  MOV R9, R218 ;  /* 0x000000da00097202 */ /* 0x000fe20000000f00 */
[----:B------:R-:W-:Y:S02]  /*19540*/  IMAD.MOV.U32 R7, RZ, RZ, R5 ;  /* 0x000000ffff077224 */ /* 0x000fe400078e0005 */
[----:B------:R-:W-:Y:S02]  /*19550*/  IMAD.MOV.U32 R10, RZ, RZ, R217 ;  /* 0x000000ffff0a7224 */ /* 0x000fe400078e00d9 */
[----:B------:R-:W-:Y:S02]  /*19560*/  IMAD.MOV.U32 R2, RZ, RZ, 0x3f800000 ;  /* 0x3f800000ff027424 */ /* 0x000fe400078e00ff */
[----:B------:R-:W-:-:S07]  /*19570*/  IMAD.MOV.U32 R151, RZ, RZ, RZ ;  /* 0x000000ffff977224 */ /* 0x000fce00078e00ff */
.L_x_3084:
        /* <DEDUP_REMOVED lines=8> */
.L_x_3074:
[----:B------:R-:W-:Y:S01]  /*19600*/  IMAD R11, R3, 0x8, R16 ;  /* 0x00000008030b7824 */ /* 0x000fe200078e0210 */
[----:B------:R-:W-:-:S04]  /*19610*/  SHF.L.U32 R3, R218, 0x1f, RZ ;  /* 0x0000001fda037819 */ /* 0x000fc800000006ff */
[----:B------:R0:W1:Y:S01]  /*19620*/  SYNCS.PHASECHK.TRANS64.TRYWAIT P3, [R11+URZ+0x38830], R3 ;  /* 0x038830030b0075a7 */ /* 0x000062000806017f */
[----:B------:R-:W-:Y:S05]  /*19630*/  @!P0 BRA `(.L_x_3075) ;  /* 0x0000000000048947 */ /* 0x000fea0003800000 */
[----:B------:R-:W-:Y:S01]  /*19640*/  BPT.TRAP 0x1 ;  /* 0x000000040000795c */ /* 0x000fe20000300000 */
.L_x_3075:
[----:B------:R-:W-:Y:S01]  /*19650*/  IMAD R4, R217, 0xa00, R222 ;  /* 0x00000a00d9047824 */ /* 0x000fe200078e02de */
[----:B------:R-:W-:Y:S01]  /*19660*/  BSSY B2, `(.L_x_3076) ;  /* 0x0000006000027945 */ /* 0x000fe20003800000 */
[----:B------:R-:W-:Y:S02]  /*19670*/  MOV R5, 0x40000040 ;  /* 0x4000004000057802 */ /* 0x000fe40000000f00 */
[----:B------:R-:W-:Y:S01]  /*19680*/  VIADD R152, R4, 0x80 ;  /* 0x0000008004987836 */ /* 0x000fe20000000000 */
[----:B-1----:R-:W-:Y:S06]  /*19690*/  @P3 BRA `(.L_x_3077) ;  /* 0x0000000000083947 */ /* 0x002fec0003800000 */
[----:B------:R-:W1:Y:S02]  /*196a0*/  SYNCS.PHASECHK.TRANS64.TRYWAIT P3, [R11+URZ+0x38830], R3 ;  /* 0x038830030b0075a7 */ /* 0x000e64000806017f */
[----:B-1----:R-:W-:Y:S05]  /*196b0*/  @!P3 BRA `(.L_x_3078) ;  /* 0x000001840080b947 */ /* 0x002fea0003800000 */
.L_x_3077:
[----:B------:R-:W-:Y:S05]  /*196c0*/  BSYNC B2 ;  /* 0x0000000000027941 */ /* 0x000fea0003800000 */
.L_x_3076:
[----:B------:R-:W2:Y:S04]  /*196d0*/  LDL.64 R154, [R1+0x48] ;  /* 0x00004800019a7983 */ /* 0x000ea80000100a00 */
[----:B------:R-:W3:Y:S01]  /*196e0*/  LDL.64 R156, [R1+0x50] ;  /* 0x00005000019c7983 */ /* 0x000ee20000100a00 */
[----:B------:R-:W-:Y:S02]  /*196f0*/  R2UR UR18, R4 ;  /* 0x00000000041272ca */ /* 0x000fe400000e0000 */
[----:B------:R-:W-:Y:S01]  /*19700*/  R2UR UR19, R5 ;  /* 0x00000000051372ca */ /* 0x000fe200000e0000 */
[----:B------:R-:W-:Y:S01]  /*19710*/  WARPGROUP.ARRIVE ;  /* 0x00000000000079c5 */ /* 0x000fe20000000000 */
[----:B------:R-:W-:Y:S01]  /*19720*/  IMAD.MOV.U32 R153, RZ, RZ, 0x40000040 ;  /* 0x40000040ff997424 */ /* 0x000fe200078e00ff */
[----:B------:R-:W-:-:S04]  /*19730*/  R2UR UR6, R152 ;  /* 0x00000000980672ca */ /* 0x000fc800000e0000 */
[----:B------:R-:W-:Y:S01]  /*19740*/  R2UR UR7, R153 ;  /* 0x00000000990772ca */ /* 0x000fe200000e0000 */
[----:B------:R-:W-:Y:S01]  /*19750*/  VIADD R12, R4, 0x100 ;  /* 0x00000100040c7836 */ /* 0x000fe20000000000 */
[----:B------:R-:W-:-:S04]  /*19760*/  MOV R13, 0x40000040 ;  /* 0x40000040000d7802 */ /* 0x000fc80000000f00 */
[----:B------:R-:W-:Y:S02]  /*19770*/  R2UR UR10, R12 ;  /* 0x000000000c0a72ca */ /* 0x000fe400000e0000 */
[----:B------:R-:W-:Y:S01]  /*19780*/  R2UR UR11, R13 ;  /* 0x000000000d0b72ca */ /* 0x000fe200000e0000 */
[----:B------:R-:W-:Y:S02]  /*19790*/  VIADD R20, R4, 0x180 ;  /* 0x0000018004147836 */ /* 0x000fe40000000000 */
[----:B------:R-:W-:-:S03]  /*197a0*/  IMAD.MOV.U32 R21, RZ, RZ, 0x40000040 ;  /* 0x40000040ff157424 */ /* 0x000fc600078e00ff */
[----:B------:R-:W-:Y:S02]  /*197b0*/  R2UR UR14, R20 ;  /* 0x00000000140e72ca */ /* 0x000fe400000e0000 */
        /* <DEDUP_REMOVED lines=21> */
[----:B------:R-:W-:Y:S01]  /*19910*/  VIADD R12, R4, 0x200 ;  /* 0x00000200040c7836 */ /* 0x000fe20000000000 */
[----:B------:R-:W-:Y:S02]  /*19920*/  WARPGROUP.DEPBAR.LE gsb0, 0x0 ;  /* 0x00008000000079c5 */ /* 0x000fe40000010000 */
[----:B------:R-:W-:-:S06]  /*19930*/  WARPGROUP.ARRIVE ;  /* 0x00000000000079c5 */ /* 0x000fcc0000000000 */
[----:B------:R-:W-:Y:S01]  /*19940*/  HGMMA.64x16x16.F32 R160, gdesc[UR12], RZ, !UPT, gsb0 ;  /* 0x002000000ca079f0 */ /* 0x000fe2000c0008ff */
[----:B------:R-:W-:Y:S01]  /*19950*/  MOV R13, 0x40000040 ;  /* 0x40000040000d7802 */ /* 0x000fe20000000f00 */
[----:B------:R-:W-:Y:S01]  /*19960*/  VIADD R152, R4, 0x82 ;  /* 0x0000008204987836 */ /* 0x000fe20000000000 */
[----:B------:R-:W-:Y:S02]  /*19970*/  R2UR UR18, R12 ;  /* 0x000000000c1272ca */ /* 0x000fe400000e0000 */
[----:B------:R-:W-:Y:S02]  /*19980*/  R2UR UR19, R13 ;  /* 0x000000000d1372ca */ /* 0x000fe400000e0000 */
[----:B------:R-:W-:Y:S02]  /*19990*/  MOV R153, 0x40000040 ;  /* 0x4000004000997802 */ /* 0x000fe40000000f00 */
[----:B------:R-:W-:Y:S02]  /*199a0*/  R2UR UR22, R152 ;  /* 0x00000000981672ca */ /* 0x000fe400000e0000 */
[----:B------:R-:W-:Y:S01]  /*199b0*/  R2UR UR23, R153 ;  /* 0x00000000991772ca */ /* 0x000fe200000e0000 */
[----:B------:R-:W-:Y:S01]  /*199c0*/  UMOV UR16, UR20 ;  /* 0x0000001400107c82 */ /* 0x000fe20008000000 */
[----:B------:R-:W-:Y:S01]  /*199d0*/  UMOV UR17, UR21 ;  /* 0x0000001500117c82 */ /* 0x000fe20008000000 */
[----:B------:R-:W-:-:S02]  /*199e0*/  WARPGROUP.DEPBAR.LE gsb0, 0x0 ;  /* 0x00008000000079c5 */ /* 0x000fc40000010000 */
[----:B------:R-:W-:Y:S01]  /*199f0*/  VIADD R20, R4, 0x2 ;  /* 0x0000000204147836 */ /* 0x000fe20000000000 */
[----:B--2---:R-:W-:Y:S02]  /*19a00*/  R2UR UR26, R154 ;  /* 0x000000009a1a72ca */ /* 0x004fe400000e0000 */
[----:B------:R-:W-:Y:S02]  /*19a10*/  R2UR UR27, R155 ;  /* 0x000000009b1b72ca */ /* 0x000fe400000e0000 */
[----:B------:R-:W-:-:S06]  /*19a20*/  WARPGROUP.ARRIVE ;  /* 0x00000000000079c5 */ /* 0x000fcc0000000000 */
[----:B------:R-:W-:Y:S01]  /*19a30*/  HGMMA.64x16x16.F32 R152, gdesc[UR16], RZ, !UPT, gsb0 ;  /* 0x00200000109879f0 */ /* 0x000fe2000c0008ff */
[----:B------:R-:W-:Y:S01]  /*19a40*/  IMAD.MOV.U32 R21, RZ, RZ, 0x40000040 ;  /* 0x40000040ff157424 */ /* 0x000fe200078e00ff */
[----:B------:R-:W-:-:S04]  /*19a50*/  R2UR UR6, R20 ;  /* 0x00000000140672ca */ /* 0x000fc800000e0000 */
[----:B------:R-:W-:Y:S01]  /*19a60*/  R2UR UR7, R21 ;  /* 0x00000000150772ca */ /* 0x000fe200000e0000 */
[----:B------:R-:W-:Y:S01]  /*19a70*/  UMOV UR4, UR24 ;  /* 0x0000001800047c82 */ /* 0x000fe20008000000 */
[----:B------:R-:W-:Y:S01]  /*19a80*/  UMOV UR5, UR25 ;  /* 0x0000001900057c82 */ /* 0x000fe20008000000 */
        /* <DEDUP_REMOVED lines=8> */
[----:B------:R-:W-:Y:S01]  /*19b10*/  UMOV UR12, UR24 ;  /* 0x00000018000c7c82 */ /* 0x000fe20008000000 */
[----:B------:R-:W-:Y:S01]  /*19b20*/  UMOV UR13, UR25 ;  /* 0x00000019000d7c82 */ /* 0x000fe20008000000 */
[----:B------:R-:W-:Y:S01]  /*19b30*/  UMOV UR16, UR24 ;  /* 0x0000001800107c82 */ /* 0x000fe20008000000 */
[----:B------:R-:W-:Y:S01]  /*19b40*/  UMOV UR17, UR25 ;  /* 0x0000001900117c82 */ /* 0x000fe20008000000 */
[----:B------:R-:W2:Y:S01]  /*19b50*/  LDL.64 R20, [R1+0x38] ;  /* 0x0000380001147983 */ /* 0x000ea20000100a00 */
[----:B------:R-:W-:Y:S03]  /*19b60*/  HGMMA.64x16x16.F32 R184, gdesc[UR4], R184, gsb0 ;  /* 0x0020000004b879f0 */ /* 0x000fe600080008b8 */
[----:B------:R-:W-:Y:S02]  /*19b70*/  WARPGROUP.DEPBAR.LE gsb0, 0x0 ;  /* 0x00008000000079c5 */ /* 0x000fe40000010000 */
[----:B------:R-:W-:-:S06]  /*19b80*/  WARPGROUP.ARRIVE ;  /* 0x00000000000079c5 */ /* 0x000fcc0000000000 */
[----:B------:R-:W-:Y:S01]  /*19b90*/  HGMMA.64x16x16.F32 R176, gdesc[UR20], R176, gsb0 ;  /* 0x0020000014b079f0 */ /* 0x000fe200080008b0 */
[----:B------:R-:W-:Y:S02]  /*19ba0*/  R2UR UR10, R12 ;  /* 0x000000000c0a72ca */ /* 0x000fe400000e0000 */
[----:B------:R-:W-:Y:S01]  /*19bb0*/  R2UR UR11, R13 ;  /* 0x000000000d0b72ca */ /* 0x000fe200000e0000 */
[----:B------:R-:W-:Y:S01]  /*19bc0*/  VIADD R12, R4, 0x182 ;  /* 0x00000182040c7836 */ /* 0x000fe20000000000 */
[----:B------:R-:W-:Y:S02]  /*19bd0*/  WARPGROUP.DEPBAR.LE gsb0, 0x0 ;  /* 0x00008000000079c5 */ /* 0x000fe40000010000 */
[----:B------:R-:W-:-:S09]  /*19be0*/  WARPGROUP.ARRIVE ;  /* 0x00000000000079c5 */ /* 0x000fd20000000000 */
[----:B------:R-:W-:Y:S01]  /*19bf0*/  HGMMA.64x16x16.F32 R168, gdesc[UR8], R168, gsb0 ;  /* 0x0020000008a879f0 */ /* 0x000fe200080008a8 */
[----:B------:R-:W-:Y:S01]  /*19c00*/  IMAD.MOV.U32 R13, RZ, RZ, 0x40000040 ;  /* 0x40000040ff0d7424 */ /* 0x000fe200078e00ff */
[----:B------:R-:W-:-:S04]  /*19c10*/  R2UR UR14, R12 ;  /* 0x000000000c0e72ca */ /* 0x000fc800000e0000 */
        /* <DEDUP_REMOVED lines=53> */
[----:B--2---:R-:W-:Y:S02]  /*19f70*/  R2UR UR24, R20 ;  /* 0x00000000141872ca */ /* 0x004fe400000e0000 */
[----:B------:R-:W-:Y:S02]  /*19f80*/  R2UR UR25, R21 ;  /* 0x00000000151972ca */ /* 0x000fe400000e0000 */
[----:B------:R-:W2:Y:S01]  /*19f90*/  LDL.64 R20, [R1+0x30] ;  /* 0x0000300001147983 */ /* 0x000ea20000100a00 */
[----:B------:R-:W-:-:S02]  /*19fa0*/  WARPGROUP.DEPBAR.LE gsb0, 0x0 ;  /* 0x00008000000079c5 */ /* 0x000fc40000010000 */
        /* <DEDUP_REMOVED lines=143> */
[----:B--2---:R-:W-:Y:S02]  /*1a8a0*/  R2UR UR26, R20 ;  /* 0x00000000141a72ca */ /* 0x004fe400000e0000 */
[----:B------:R-:W-:Y:S02]  /*1a8b0*/  R2UR UR27, R21 ;  /* 0x00000000151b72ca */ /* 0x000fe400000e0000 */
[----:B------:R-:W2:Y:S01]  /*1a8c0*/  LDL.64 R20, [R1+0x18] ;  /* 0x0000180001147983 */ /* 0x000ea20000100a00 */
[----:B------:R-:W-:Y:S02]  /*1a8d0*/  VIADD R12, R4, 0x284 ;  /* 0x00000284040c7836 */ /* 0x000fe40000000000 */
[----:B------:R-:W-:-:S03]  /*1a8e0*/  IMAD.MOV.U32 R13, RZ, RZ, 0x40000040 ;  /* 0x40000040ff0d7424 */ /* 0x000fc600078e00ff */
[----:B------:R-:W-:Y:S02]  /*1a8f0*/  R2UR UR6, R12 ;  /* 0x000000000c0672ca */ /* 0x000fe400000e0000 */
[----:B------:R-:W-:Y:S01]  /*1a900*/  R2UR UR7, R13 ;  /* 0x000000000d0772ca */ /* 0x000fe200000e0000 */
[----:B------:R-:W-:Y:S02]  /*1a910*/  UMOV UR4, UR26 ;  /* 0x0000001a00047c82 */ /* 0x000fe40008000000 */
[----:B------:R-:W-:Y:S01]  /*1a920*/  UMOV UR5, UR27 ;  /* 0x0000001b00057c82 */ /* 0x000fe20008000000 */
[----:B------:R-:W-:Y:S02]  /*1a930*/  WARPGROUP.DEPBAR.LE gsb0, 0x0 ;  /* 0x00008000000079c5 */ /* 0x000fe40000010000 */
[----:B------:R-:W-:-:S07]  /*1a940*/  WARPGROUP.ARRIVE ;  /* 0x00000000000079c5 */ /* 0x000fce0000000000 */
        /* <DEDUP_REMOVED lines=40> */
[----:B------:R-:W-:Y:S01]  /*1abd0*/  IMAD.MOV.U32 R13, RZ, RZ, 0x40000040 ;  /* 0x40000040ff0d7424 */ /* 0x000fe200078e00ff */
[----:B------:R-:W-:-:S04]  /*1abe0*/  IADD3 R12, R4, 0x286, RZ ;  /* 0x00000286040c7810 */ /* 0x000fc80007ffe0ff */
[----:B------:R-:W-:Y:S02]  /*1abf0*/  R2UR UR6, R12 ;  /* 0x000000000c0672ca */ /* 0x000fe400000e0000 */
[----:B------:R-:W-:Y:S01]  /*1ac00*/  R2UR UR7, R13 ;  /* 0x000000000d0772ca */ /* 0x000fe200000e0000 */
[----:B------:R-:W-:Y:S02]  /*1ac10*/  UMOV UR4, UR24 ;  /* 0x0000001800047c82 */ /* 0x000fe40008000000 */
[----:B------:R-:W-:Y:S01]  /*1ac20*/  UMOV UR5, UR25 ;  /* 0x0000001900057c82 */ /* 0x000fe20008000000 */
[----:B------:R-:W-:Y:S02]  /*1ac30*/  WARPGROUP.DEPBAR.LE gsb0, 0x0 ;  /* 0x00008000000079c5 */ /* 0x000fe40000010000 */
[----:B------:R-:W-:-:S07]  /*1ac40*/  WARPGROUP.ARRIVE ;  /* 0x00000000000079c5 */ /* 0x000fce0000000000 */
        /* <DEDUP_REMOVED lines=41> */
[----:B------:R-:W2:Y:S01]  /*1aee0*/  LDL.64 R20, [R1] ;  /* 0x0000000001147983 */ /* 0x000ea20000100a00 */
[----:B------:R-:W-:Y:S02]  /*1aef0*/  R2UR UR6, R12 ;  /* 0x000000000c0672ca */ /* 0x000fe400000e0000 */
[----:B------:R-:W-:-:S06]  /*1af00*/  R2UR UR7, R13 ;  /* 0x000000000d0772ca */ /* 0x000fcc00000e0000 */
        /* <DEDUP_REMOVED lines=44> */
[----:B------:R-:W-:Y:S02]  /*1b1d0*/  R2UR UR7, R13 ;  /* 0x000000000d0772ca */ /* 0x000fe400000e0000 */
[----:B--2---:R-:W-:Y:S02]  /*1b1e0*/  R2UR UR24, R20 ;  /* 0x00000000141872ca */ /* 0x004fe400000e0000 */
[----:B------:R-:W-:-:S11]  /*1b1f0*/  R2UR UR25, R21 ;  /* 0x00000000151972ca */ /* 0x000fd600000e0000 */
        /* <DEDUP_REMOVED lines=442> */
.L_x_3079:
[----:B------:R-:W-:Y:S01]  /*1cda0*/  SHF.L.U32 R0, R9, 0x1f, RZ ;  /* 0x0000001f09007819 */ /* 0x000fe200000006ff */
[----:B------:R-:W-:-:S04]  /*1cdb0*/  IMAD R9, R10, 0x8, R16 ;  /* 0x000000080a097824 */ /* 0x000fc800078e0210 */
[----:B------:R2:W3:Y:S01]  /*1cdc0*/  SYNCS.PHASECHK.TRANS64.TRYWAIT P3, [R9+URZ+0x38850], R0 ;  /* 0x03885000090075a7 */ /* 0x0004e2000806017f */
[----:B------:R-:W-:Y:S05]  /*1cdd0*/  @!P0 BRA `(.L_x_3080) ;  /* 0x0000000000048947 */ /* 0x000fea0003800000 */
[----:B------:R-:W-:Y:S01]  /*1cde0*/  BPT.TRAP 0x1 ;  /* 0x000000040000795c */ /* 0x000fe20000300000 */
.L_x_3080:
[----:B------:R-:W-:Y:S04]  /*1cdf0*/  BSSY B2, `(.L_x_3081) ;  /* 0x0000004000027945 */ /* 0x000fe80003800000 */
[----:B---3--:R-:W-:Y:S05]  /*1ce00*/  @P3 BRA `(.L_x_3082) ;  /* 0x0000000000083947 */ /* 0x008fea0003800000 */
[----:B------:R-:W3:Y:S02]  /*1ce10*/  SYNCS.PHASECHK.TRANS64.TRYWAIT P3, [R9+URZ+0x38850], R0 ;  /* 0x03885000090075a7 */ /* 0x000ee4000806017f */
[----:B---3--:R-:W-:Y:S05]  /*1ce20*/  @!P3 BRA `(.L_x_3083) ;  /* 0x0000014c00b8b947 */ /* 0x008fea0003800000 */
.L_x_3082:
[----:B------:R-:W-:Y:S05]  /*1ce30*/  BSYNC B2 ;  /* 0x0000000000027941 */ /* 0x000fea0003800000 */
.L_x_3081:
[----:B--23--:R-:W-:Y:S01]  /*1ce40*/  VIADD R0, R16, 0x400 ;  /* 0x0000040010007836 */ /* 0x00cfe20000000000 */
[----:B01----:R-:W-:Y:S01]  /*1ce50*/  MOV R3, 0x40000040 ;  /* 0x4000004000037802 */ /* 0x003fe20000000f00 */
[----:B------:R-:W-:Y:S01]  /*1ce60*/  WARPGROUP.ARRIVE ;  /* 0x00000000000079c5 */ /* 0x000fe20000000000 */
[----:B------:R-:W-:Y:S02]  /*1ce70*/  IMAD.MOV.U32 R5, RZ, RZ, 0x40000040 ;  /* 0x40000040ff057424 */ /* 0x000fe400078e00ff */
[----:B------:R-:W-:Y:S01]  /*1ce80*/  FMUL.FTZ R20, R179, UR39 ;  /* 0x00000027b3147c20 */ /* 0x000fe20008410000 */
[----:B------:R-:W-:Y:S01]  /*1ce90*/  SHF.R.U32.HI R0, RZ, 0x4, R0 ;  /* 0x00000004ff007819 */ /* 0x000fe20000011600 */
[----:B------:R-:W-:Y:S01]  /*1cea0*/  FMUL.FTZ R179, R181, UR39 ;  /* 0x00000027b5b37c20 */ /* 0x000fe20008410000 */
[----:B------:R-:W-:Y:S01]  /*1ceb0*/  R2UR UR7, R3 ;  /* 0x00000000030772ca */ /* 0x000fe200000e0000 */
[----:B------:R-:W-:Y:S01]  /*1cec0*/  FMUL.FTZ R184, R184, UR39 ;  /* 0x00000027b8b87c20 */ /* 0x000fe20008410000 */
[----:B------:R-:W-:Y:S01]  /*1ced0*/  LOP3.LUT R0, R0, 0x3fff, RZ, 0xc0, !PT ;  /* 0x00003fff00007812 */ /* 0x000fe200078ec0ff */
[----:B------:R-:W0:Y:S01]  /*1cee0*/  @P2 LDC R3, c[0x0][0x450] ;  /* 0x00011400ff032b82 */ /* 0x000e220000000800 */
[----:B------:R-:W-:Y:S01]  /*1cef0*/  FMUL.FTZ R176, R176, UR39 ;  /* 0x00000027b0b07c20 */ /* 0x000fe20008410000 */
[----:B------:R-:W-:Y:S01]  /*1cf00*/  FMUL.FTZ R177, R177, UR39 ;  /* 0x00000027b1b17c20 */ /* 0x000fe20008410000 */
[----:B------:R-:W-:Y:S01]  /*1cf10*/  LOP3.LUT R0, R0, 0x2800000, RZ, 0xfc, !PT ;  /* 0x0280000000007812 */ /* 0x000fe200078efcff */
[----:B------:R-:W1:Y:S01]  /*1cf20*/  MUFU.TANH R184, R184 ;  /* 0x000000b800b87308 */ /* 0x000e620000002400 */
[----:B------:R-:W-:Y:S01]  /*1cf30*/  FMUL.FTZ R160, R160, UR39 ;  /* 0x00000027a0a07c20 */ /* 0x000fe20008410000 */
[----:B------:R-:W-:Y:S01]  /*1cf40*/  FMUL.FTZ R13, R178, UR39 ;  /* 0x00000027b20d7c20 */ /* 0x000fe20008410000 */
[----:B------:R-:W-:Y:S01]  /*1cf50*/  FMUL.FTZ R178, R180, UR39 ;  /* 0x00000027b4b27c20 */ /* 0x000fe20008410000 */
[----:B------:R-:W-:-:S02]  /*1cf60*/  IMAD R2, R10, 0xa00, R0 ;  /* 0x00000a000a027824 */ /* 0x000fc400078e0200 */
[----:B------:R-:W-:Y:S01]  /*1cf70*/  FMUL.FTZ R21, R182, UR39 ;  /* 0x00000027b6157c20 */ /* 0x000fe20008410000 */
[----:B------:R-:W-:Y:S02]  /*1cf80*/  IMAD.IADD R0, R235, 0x1, R230 ;  /* 0x00000001eb007824 */ /* 0x000fe400078e02e6 */
[----:B------:R-:W-:Y:S01]  /*1cf90*/  FMUL.FTZ R182, R169, UR39 ;  /* 0x00000027a9b67c20 */ /* 0x000fe20008410000 */
[C---:B------:R-:W-:Y:S01]  /*1cfa0*/  VIADD R4, R2.reuse, 0x80 ;  /* 0x0000008002047836 */ /* 0x040fe20000000000 */
[----:B------:R-:W-:Y:S01]  /*1cfb0*/  R2UR UR6, R2 ;  /* 0x00000000020672ca */ /* 0x000fe200000e0000 */
        /* <DEDUP_REMOVED lines=12> */
[----:B------:R-:W-:Y:S01]  /*1d080*/  HGMMA.64x256x16.F32 R24, R208, gdesc[UR4].tnspB, R24, gsb0 ;  /* 0x43e00004d0187df0 */ /* 0x000fe20008000818 */
[----:B------:R-:W-:Y:S01]  /*1d090*/  R2UR UR6, R4 ;  /* 0x00000000040672ca */ /* 0x000fe200000e0000 */
[----:B------:R-:W-:Y:S01]  /*1d0a0*/  VIADD R4, R2, 0x100 ;  /* 0x0000010002047836 */ /* 0x000fe20000000000 */
[----:B------:R-:W-:Y:S01]  /*1d0b0*/  R2UR UR7, R5 ;  /* 0x00000000050772ca */ /* 0x000fe200000e0000 */
[----:B------:R-:W-:Y:S01]  /*1d0c0*/  MUFU.TANH R178, R178 ;  /* 0x000000b200b27308 */ /* 0x000fe20000002400 */
[----:B------:R-:W-:Y:S01]  /*1d0d0*/  MOV R5, 0x40000040 ;  /* 0x4000004000057802 */ /* 0x000fe20000000f00 */
[----:B------:R-:W-:Y:S01]  /*1d0e0*/  FMUL.FTZ R162, R162, UR39 ;  /* 0x00000027a2a27c20 */ /* 0x000fe20008410000 */
[----:B------:R-:W-:Y:S01]  /*1d0f0*/  FMUL.FTZ R163, R163, UR39 ;  /* 0x00000027a3a37c20 */ /* 0x000fe20008410000 */
[----:B------:R-:W-:Y:S01]  /*1d100*/  FMUL.FTZ R154, R154, UR39 ;  /* 0x000000279a9a7c20 */ /* 0x000fe20008410000 */
[----:B------:R-:W-:Y:S01]  /*1d110*/  FMUL.FTZ R155, R155, UR39 ;  /* 0x000000279b9b7c20 */ /* 0x000fe20008410000 */
[----:B------:R-:W-:Y:S01]  /*1d120*/  FMUL.FTZ R158, R158, UR39 ;  /* 0x000000279e9e7c20 */ /* 0x000fe20008410000 */
[----:B------:R-:W-:Y:S01]  /*1d130*/  FMUL.FTZ R159, R159, UR39 ;  /* 0x000000279f9f7c20 */ /* 0x000fe20008410000 */
[----:B------:R-:W-:Y:S01]  /*1d140*/  MUFU.TANH R179, R179 ;  /* 0x000000b300b37308 */ /* 0x000fe20000002400 */
[----:B------:R-:W-:-:S02]  /*1d150*/  @!P1 VIADD R11, R11, 0x38840 ;  /* 0x000388400b0b9836 */ /* 0x000fc40000000000 */
[----:B------:R-:W-:-:S03]  /*1d160*/  @!P1 VIADD R9, R9, 0x38860 ;  /* 0x0003886009099836 */ /* 0x000fc60000000000 */
[----:B------:R-:W-:Y:S02]  /*1d170*/  @!P1 PRMT R11, RZ, 0x654, R11 ;  /* 0x00000654ff0b9816 */ /* 0x000fe4000000000b */
[----:B------:R-:W-:Y:S01]  /*1d180*/  MUFU.TANH R182, R182 ;  /* 0x000000b600b67308 */ /* 0x000fe20000002400 */
[----:B------:R-:W-:-:S07]  /*1d190*/  @!P1 PRMT R9, RZ, 0x654, R9 ;  /* 0x00000654ff099816 */ /* 0x000fce0000000009 */
        /* <DEDUP_REMOVED lines=18> */
[----:B------:R-:W-:Y:S01]  /*1d2c0*/  R2UR UR6, R4 ;  /* 0x00000000040672ca */ /* 0x000fe200000e0000 */
[C---:B------:R-:W-:Y:S01]  /*1d2d0*/  VIADD R4, R2.reuse, 0x180 ;  /* 0x0000018002047836 */ /* 0x040fe20000000000 */
[----:B------:R-:W-:Y:S01]  /*1d2e0*/  R2UR UR7, R5 ;  /* 0x00000000050772ca */ /* 0x000fe200000e0000 */
[----:B------:R-:W-:Y:S01]  /*1d2f0*/  IMAD.MOV.U32 R5, RZ, RZ, 0x40000040 ;  /* 0x40000040ff057424 */ /* 0x000fe200078e00ff */
[----:B------:R-:W-:Y:S01]  /*1d300*/  IADD3 R2, R2, 0x200, RZ ;  /* 0x0000020002027810 */ /* 0x000fe20007ffe0ff */
[----:B------:R-:W-:Y:S02]  /*1d310*/  WARPGROUP.DEPBAR.LE gsb0, 0x0 ;  /* 0x00008000000079c5 */ /* 0x000fe40000010000 */
[----:B------:R-:W-:-:S15]  /*1d320*/  WARPGROUP.ARRIVE ;  /* 0x00000000000079c5 */ /* 0x000fde0000000000 */
[----:B------:R-:W-:-:S05]  /*1d330*/  NOP ;  /* 0x0000000000007918 */ /* 0x000fca0000000000 */
[----:B------:R-:W-:Y:S01]  /*1d340*/  HGMMA.64x256x16.F32 R24, R200, gdesc[UR4].tnspB, R24, gsb0 ;  /* 0x43e00004c8187df0 */ /* 0x000fe20008000818 */
[----:B------:R-:W-:Y:S02]  /*1d350*/  R2UR UR6, R4 ;  /* 0x00000000040672ca */ /* 0x000fe400000e0000 */
[----:B------:R-:W-:Y:S01]  /*1d360*/  R2UR UR7, R5 ;  /* 0x00000000050772ca */ /* 0x000fe200000e0000 */
[----:B------:R-:W2:Y:S01]  /*1d370*/  @P2 LDC R4, c[0x0][0x44c] ;  /* 0x00011300ff042b82 */ /* 0x000ea20000000800 */
[----:B------:R-:W-:Y:S01]  /*1d380*/  FMUL.FTZ R5, R185, UR39 ;  /* 0x00000027b9057c20 */ /* 0x000fe20008410000 */
[----:B------:R-:W-:Y:S01]  /*1d390*/  FMUL.FTZ R185, R188, UR39 ;  /* 0x00000027bcb97c20 */ /* 0x000fe20008410000 */
[----:B------:R-:W-:-:S04]  /*1d3a0*/  FMUL.FTZ R188, R168, UR39 ;  /* 0x00000027a8bc7c20 */ /* 0x000fc80008410000 */
[----:B------:R-:W-:Y:S08]  /*1d3b0*/  MUFU.TANH R5, R5 ;  /* 0x0000000500057308 */ /* 0x000ff00000002400 */
[----:B------:R-:W3:Y:S08]  /*1d3c0*/  MUFU.TANH R185, R185 ;  /* 0x000000b900b97308 */ /* 0x000ef00000002400 */
[----:B------:R-:W-:Y:S01]  /*1d3d0*/  MUFU.TANH R188, R188 ;  /* 0x000000bc00bc7308 */ /* 0x000fe20000002400 */
[----:B--2---:R-:W-:-:S05]  /*1d3e0*/  @P2 IMAD.HI.U32 R4, R0, R4, RZ ;  /* 0x0000000400042227 */ /* 0x004fca00078e00ff */
[----:B0-----:R-:W-:Y:S01]  /*1d3f0*/  @P2 SHF.R.U32.HI R0, RZ, R3, R4 ;  /* 0x00000003ff002219 */ /* 0x001fe20000011604 */
[----:B------:R-:W-:Y:S02]  /*1d400*/  IMAD.MOV.U32 R3, RZ, RZ, 0x40000040 ;  /* 0x40000040ff037424 */ /* 0x000fe400078e00ff */
[----:B------:R-:W-:Y:S01]  /*1d410*/  FMUL.FTZ R4, R187, UR39 ;  /* 0x00000027bb047c20 */ /* 0x000fe20008410000 */
[----:B------:R-:W-:Y:S01]  /*1d420*/  FMUL.FTZ R187, R172, UR39 ;  /* 0x00000027acbb7c20 */ /* 0x000fe20008410000 */
[----:B------:R-:W0:Y:S04]  /*1d430*/  SHFL.IDX PT, R181, R0, RZ, 0x1c1f ;  /* 0x001c1fff00b57589 */ /* 0x000e2800000e0000 */
[----:B------:R-:W-:Y:S08]  /*1d440*/  MUFU.TANH R4, R4 ;  /* 0x0000000400047308 */ /* 0x000ff00000002400 */
[----:B------:R-:W-:Y:S01]  /*1d450*/  MUFU.TANH R187, R187 ;  /* 0x000000bb00bb7308 */ /* 0x000fe20000002400 */
[----:B------:R-:W-:-:S02]  /*1d460*/  WARPGROUP.DEPBAR.LE gsb0, 0x0 ;  /* 0x00008000000079c5 */ /* 0x000fc40000010000 */
[----:B------:R-:W-:-:S06]  /*1d470*/  WARPGROUP.ARRIVE ;  /* 0x00000000000079c5 */ /* 0x000fcc0000000000 */
[----:B------:R-:W-:Y:S01]  /*1d480*/  HGMMA.64x256x16.F32 R24, R196, gdesc[UR4].tnspB, R24, gsb0 ;  /* 0x43e00004c4187df0 */ /* 0x000fe20008000818 */
[----:B------:R-:W-:Y:S01]  /*1d490*/  R2UR UR7, R3 ;  /* 0x00000000030772ca */ /* 0x000fe200000e0000 */
[----:B------:R-:W-:Y:S01]  /*1d4a0*/  IMAD.MOV.U32 R3, RZ, RZ, -0x50 ;  /* 0xffffffb0ff037424 */ /* 0x000fe200078e00ff */
[----:B------:R-:W-:Y:S01]  /*1d4b0*/  R2UR UR6, R2 ;  /* 0x00000000020672ca */ /* 0x000fe200000e0000 */
[----:B------:R-:W-:Y:S01]  /*1d4c0*/  FMUL.FTZ R2, R186, UR39 ;  /* 0x00000027ba027c20 */ /* 0x000fe20008410000 */
[----:B------:R-:W-:Y:S01]  /*1d4d0*/  FMUL.FTZ R186, R189, UR39 ;  /* 0x00000027bdba7c20 */ /* 0x000fe20008410000 */
[----:B------:R-:W-:-:S04]  /*1d4e0*/  IMAD R3, R8, R3, 0x1 ;  /* 0x0000000108037424 */ /* 0x000fc800078e0203 */
[----:B------:R-:W-:Y:S01]  /*1d4f0*/  IMAD R3, R234, -0x2, R3 ;  /* 0xfffffffeea037824 */ /* 0x000fe200078e0203 */
[----:B------:R-:W2:Y:S04]  /*1d500*/  MUFU.TANH R186, R186 ;  /* 0x000000ba00ba7308 */ /* 0x000ea80000002400 */
[----:B------:R-:W-:-:S04]  /*1d510*/  IADD3 R3, -R231, R3, R232 ;  /* 0x00000003e7037210 */ /* 0x000fc80007ffe1e8 */
[----:B------:R-:W-:Y:S01]  /*1d520*/  MUFU.TANH R2, R2 ;  /* 0x0000000200027308 */ /* 0x000fe20000002400 */
[----:B0-----:R-:W-:-:S05]  /*1d530*/  IMAD.IADD R181, R3, 0x1, R181 ;  /* 0x0000000103b57824 */ /* 0x001fca00078e02b5 */
[C---:B------:R-:W-:Y:S02]  /*1d540*/  ISETP.GT.AND P3, PT, R181.reuse, RZ, PT ;  /* 0x000000ffb500720c */ /* 0x040fe40003f64270 */
[C---:B------:R-:W-:Y:S02]  /*1d550*/  ISETP.GT.AND P4, PT, R181.reuse, 0x1, PT ;  /* 0x00000001b500780c */ /* 0x040fe40003f84270 */
[----:B-1----:R-:W-:Y:S02]  /*1d560*/  FSEL R168, R184, -INF , P3 ;  /* 0xff800000b8a87808 */ /* 0x002fe40001800000 */
[----:B------:R0:W1:Y:S01]  /*1d570*/  MUFU.TANH R184, R160 ;  /* 0x000000a000b87308 */ /* 0x0000620000002400 */
[----:B------:R-:W-:-:S04]  /*1d580*/  ISETP.GT.AND P3, PT, R181, 0x8, PT ;  /* 0x00000008b500780c */ /* 0x000fc80003f64270 */
[----:B---3--:R-:W-:Y:S01]  /*1d590*/  FSEL R169, R185, -INF , P3 ;  /* 0xff800000b9a97808 */ /* 0x008fe20001800000 */
[----:B------:R-:W-:Y:S01]  /*1d5a0*/  FMUL.FTZ R185, R164, UR39 ;  /* 0x00000027a4b97c20 */ /* 0x000fe20008410000 */
[----:B------:R-:W-:Y:S02]  /*1d5b0*/  ISETP.GT.AND P3, PT, R181, 0x10, PT ;  /* 0x00000010b500780c */ /* 0x000fe40003f64270 */
[----:B0-----:R-:W-:Y:S02]  /*1d5c0*/  FSEL R160, R5, -INF , P4 ;  /* 0xff80000005a07808 */ /* 0x001fe40002000000 */
[----:B------:R-:W-:Y:S01]  /*1d5d0*/  FMNMX.FTZ R5, R168, R7, !PT ;  /* 0x00000007a8057209 */ /* 0x000fe20007810000 */
[----:B------:R-:W-:Y:S01]  /*1d5e0*/  MUFU.TANH R185, R185 ;  /* 0x000000b900b97308 */ /* 0x000fe20000002400 */
[----:B------:R-:W-:Y:S02]  /*1d5f0*/  ISETP.GT.AND P4, PT, R181, 0x9, PT ;  /* 0x00000009b500780c */ /* 0x000fe40003f84270 */
[----:B------:R-:W-:-:S02]  /*1d600*/  FMNMX.FTZ R172, R160, R5, !PT ;  /* 0x00000005a0ac7209 */ /* 0x000fc40007810000 */
[----:B------:R-:W-:Y:S02]  /*1d610*/  FSEL R164, R176, -INF , P3 ;  /* 0xff800000b0a47808 */ /* 0x000fe40001800000 */
[----:B------:R-:W-:Y:S01]  /*1d620*/  FMNMX.FTZ R172, R169, R172, !PT ;  /* 0x000000aca9ac7209 */ /* 0x000fe20007810000 */
[----:B------:R2:W0:Y:S01]  /*1d630*/  MUFU.TANH R5, R161 ;  /* 0x000000a100057308 */ /* 0x0004220000002400 */
[----:B------:R-:W-:Y:S02]  /*1d640*/  ISETP.GT.AND P3, PT, R181, 0x18, PT ;  /* 0x00000018b500780c */ /* 0x000fe40003f64270 */
[----:B--2---:R-:W-:Y:S01]  /*1d650*/  FSEL R161, R186, -INF , P4 ;  /* 0xff800000baa17808 */ /* 0x004fe20002000000 */
[----:B------:R-:W-:Y:S01]  /*1d660*/  FMUL.FTZ R186, R165, UR39 ;  /* 0x00000027a5ba7c20 */ /* 0x000fe20008410000 */
[----:B------:R-:W-:Y:S02]  /*1d670*/  ISETP.GT.AND P4, PT, R181, 0x11, PT ;  /* 0x00000011b500780c */ /* 0x000fe40003f84270 */
[----:B------:R-:W-:-:S02]  /*1d680*/  FMNMX.FTZ R173, R161, R172, !PT ;  /* 0x000000aca1ad7209 */ /* 0x000fc40007810000 */
[----:B------:R-:W-:Y:S01]  /*1d690*/  FSEL R172, R177, -INF , P4 ;  /* 0xff800000b1ac7808 */ /* 0x000fe20002000000 */
[----:B------:R-:W-:Y:S01]  /*1d6a0*/  FMUL.FTZ R177, R152, UR39 ;  /* 0x0000002798b17c20 */ /* 0x000fe20008410000 */
[----:B------:R-:W-:Y:S01]  /*1d6b0*/  FMNMX.FTZ R176, R164, R173, !PT ;  /* 0x000000ada4b07209 */ /* 0x000fe20007810000 */
[----:B------:R-:W2:Y:S01]  /*1d6c0*/  MUFU.TANH R186, R186 ;  /* 0x000000ba00ba7308 */ /* 0x000ea20000002400 */
[C---:B------:R-:W-:Y:S02]  /*1d6d0*/  ISETP.GT.AND P4, PT, R181.reuse, 0x19, PT ;  /* 0x00000019b500780c */ /* 0x040fe40003f84270 */
[----:B------:R-:W-:Y:S02]  /*1d6e0*/  FSEL R173, R178, -INF , P3 ;  /* 0xff800000b2ad7808 */ /* 0x000fe40001800000 */
[----:B------:R-:W-:Y:S02]  /*1d6f0*/  FMNMX.FTZ R176, R172, R176, !PT ;  /* 0x000000b0acb07209 */ /* 0x000fe40007810000 */
[----:B------:R-:W-:-:S02]  /*1d700*/  ISETP.GT.AND P3, PT, R181, 0x20, PT ;  /* 0x00000020b500780c */ /* 0x000fc40003f64270 */
[----:B------:R-:W-:Y:S02]  /*1d710*/  FSEL R165, R179, -INF , P4 ;  /* 0xff800000b3a57808 */ /* 0x000fe40002000000 */
[----:B------:R-:W-:Y:S02]  /*1d720*/  FMNMX.FTZ R176, R173, R176, !PT ;  /* 0x000000b0adb07209 */ /* 0x000fe40007810000 */
[----:B------:R-:W-:Y:S02]  /*1d730*/  ISETP.GT.AND P4, PT, R181, 0x21, PT ;  /* 0x00000021b500780c */ /* 0x000fe40003f84270 */
[----:B------:R-:W-:Y:S02]  /*1d740*/  FSEL R152, R188, -INF , P3 ;  /* 0xff800000bc987808 */ /* 0x000fe40001800000 */
[----:B------:R-:W-:Y:S01]  /*1d750*/  FMNMX.FTZ R178, R165, R176, !PT ;  /* 0x000000b0a5b27209 */ /* 0x000fe20007810000 */
[----:B------:R3:W4:Y:S01]  /*1d760*/  MUFU.TANH R188, R177 ;  /* 0x000000b100bc7308 */ /* 0x0007220000002400 */
[----:B------:R-:W-:-:S02]  /*1d770*/  ISETP.GT.AND P3, PT, R181, 0x28, PT ;  /* 0x00000028b500780c */ /* 0x000fc40003f64270 */
[----:B------:R-:W-:Y:S02]  /*1d780*/  FSEL R176, R182, -INF , P4 ;  /* 0xff800000b6b07808 */ /* 0x000fe40002000000 */
[----:B------:R-:W-:Y:S02]  /*1d790*/  FMNMX.FTZ R178, R152, R178, !PT ;  /* 0x000000b298b27209 */ /* 0x000fe40007810000 */
[----:B------:R-:W-:Y:S01]  /*1d7a0*/  ISETP.GT.AND P4, PT, R181, 0x29, PT ;  /* 0x00000029b500780c */ /* 0x000fe20003f84270 */
[----:B---3--:R-:W-:Y:S01]  /*1d7b0*/  FMUL.FTZ R177, R153, UR39 ;  /* 0x0000002799b17c20 */ /* 0x008fe20008410000 */
[----:B------:R-:W-:Y:S02]  /*1d7c0*/  FSEL R153, R187, -INF , P3 ;  /* 0xff800000bb997808 */ /* 0x000fe40001800000 */
[----:B------:R-:W-:Y:S01]  /*1d7d0*/  FMNMX.FTZ R178, R176, R178, !PT ;  /* 0x000000b2b0b27209 */ /* 0x000fe20007810000 */
[----:B------:R3:W5:Y:S01]  /*1d7e0*/  MUFU.TANH R187, R177 ;  /* 0x000000b100bb7308 */ /* 0x0007620000002400 */
[----:B------:R-:W-:-:S02]  /*1d7f0*/  ISETP.GT.AND P3, PT, R181, 0x30, PT ;  /* 0x00000030b500780c */ /* 0x000fc40003f64270 */
[----:B------:R-:W-:Y:S02]  /*1d800*/  FMNMX.FTZ R179, R153, R178, !PT ;  /* 0x000000b299b37209 */ /* 0x000fe40007810000 */
[----:B-1----:R-:W-:Y:S02]  /*1d810*/  FSEL R178, R184, -INF , P3 ;  /* 0xff800000b8b27808 */ /* 0x002fe40001800000 */
[C---:B------:R-:W-:Y:S01]  /*1d820*/  ISETP.GT.AND P3, PT, R181.reuse, 0x38, PT ;  /* 0x00000038b500780c */ /* 0x040fe20003f64270 */
[----:B------:R0:W1:Y:S01]  /*1d830*/  MUFU.TANH R184, R156 ;  /* 0x0000009c00b87308 */ /* 0x0000620000002400 */
[----:B---3--:R-:W-:Y:S02]  /*1d840*/  FSEL R177, R180, -INF , P4 ;  /* 0xff800000b4b17808 */ /* 0x008fe40002000000 */
[----:B------:R-:W-:Y:S02]  /*1d850*/  ISETP.GT.AND P4, PT, R181, 0x31, PT ;  /* 0x00000031b500780c */ /* 0x000fe40003f84270 */
[----:B------:R-:W-:-:S02]  /*1d860*/  FMNMX.FTZ R179, R177, R179, !PT ;  /* 0x000000b3b1b37209 */ /* 0x000fc40007810000 */
[----:B0-----:R-:W-:Y:S01]  /*1d870*/  FSEL R156, R5, -INF , P4 ;  /* 0xff800000059c7808 */ /* 0x001fe20002000000 */
[----:B------:R-:W-:Y:S01]  /*1d880*/  FMUL.FTZ R5, R157, UR39 ;  /* 0x000000279d057c20 */ /* 0x000fe20008410000 */
[----:B------:R-:W-:Y:S02]  /*1d890*/  FMNMX.FTZ R179, R178, R179, !PT ;  /* 0x000000b3b2b37209 */ /* 0x000fe40007810000 */
[----:B------:R-:W-:Y:S02]  /*1d8a0*/  ISETP.GT.AND P4, PT, R181, 0x39, PT ;  /* 0x00000039b500780c */ /* 0x000fe40003f84270 */
[----:B------:R-:W-:Y:S01]  /*1d8b0*/  FSEL R157, R185, -INF , P3 ;  /* 0xff800000b99d7808 */ /* 0x000fe20001800000 */
[----:B------:R-:W0:Y:S01]  /*1d8c0*/  MUFU.TANH R5, R5 ;  /* 0x0000000500057308 */ /* 0x000e220000002400 */
[----:B------:R-:W-:Y:S02]  /*1d8d0*/  FMNMX.FTZ R180, R156, R179, !PT ;  /* 0x000000b39cb47209 */ /* 0x000fe40007810000 */
[----:B------:R-:W-:-:S02]  /*1d8e0*/  ISETP.GT.AND P3, PT, R181, 0x40, PT ;  /* 0x00000040b500780c */ /* 0x000fc40003f64270 */
[----:B--2---:R-:W-:Y:S02]  /*1d8f0*/  FSEL R179, R186, -INF , P4 ;  /* 0xff800000bab37808 */ /* 0x004fe40002000000 */
[----:B------:R-:W-:Y:S01]  /*1d900*/  FMNMX.FTZ R182, R157, R180, !PT ;  /* 0x000000b49db67209 */ /* 0x000fe20007810000 */
[----:B------:R2:W3:Y:S01]  /*1d910*/  SHFL.IDX PT, R186, R0, 0x1, 0x1c1f ;  /* 0x003c1f0000ba7f89 */ /* 0x0004e200000e0000 */
[----:B------:R-:W-:Y:S02]  /*1d920*/  ISETP.GT.AND P4, PT, R181, 0x41, PT ;  /* 0x00000041b500780c */ /* 0x000fe40003f84270 */
[----:B----4-:R-:W-:Y:S02]  /*1d930*/  FSEL R180, R188, -INF , P3 ;  /* 0xff800000bcb47808 */ /* 0x010fe40001800000 */
[----:B------:R-:W-:Y:S02]  /*1d940*/  FMNMX.FTZ R185, R179, R182, !PT ;  /* 0x000000b6b3b97209 */ /* 0x000fe40007810000 */
[----:B------:R5:W-:Y:S01]  /*1d950*/  MUFU.TANH R182, R183 ;  /* 0x000000b700b67308 */ /* 0x000be20000002400 */
[----:B------:R-:W-:-:S02]  /*1d960*/  ISETP.GT.AND P3, PT, R181, 0x48, PT ;  /* 0x00000048b500780c */ /* 0x000fc40003f64270 */
[----:B------:R-:W-:-:S05]  /*1d970*/  FMNMX.FTZ R185, R180, R185, !PT ;  /* 0x000000b9b4b97209 */ /* 0x000fca0007810000 */
[----:B--2---:R2:W-:Y:S01]  /*1d980*/  MUFU.TANH R0, R166 ;  /* 0x000000a600007308 */ /* 0x0045e20000002400 */
[----:B-----5:R-:W-:Y:S02]  /*1d990*/  FSEL R183, R187, -INF , P4 ;  /* 0xff800000bbb77808 */ /* 0x020fe40002000000 */
[----:B------:R-:W-:Y:S01]  /*1d9a0*/  ISETP.GT.AND P4, PT, R181, 0x49, PT ;  /* 0x00000049b500780c */ /* 0x000fe20003f84270 */
[----:B------:R-:W-:Y:S01]  /*1d9b0*/  FMUL.FTZ R181, R170, UR39 ;  /* 0x00000027aab57c20 */ /* 0x000fe20008410000 */
[----:B-1----:R-:W-:Y:S02]  /*1d9c0*/  FSEL R170, R184, -INF , P3 ;  /* 0xff800000b8aa7808 */ /* 0x002fe40001800000 */
[----:B------:R-:W-:Y:S01]  /*1d9d0*/  FMNMX.FTZ R185, R183, R185, !PT ;  /* 0x000000b9b7b97209 */ /* 0x000fe20007810000 */
[----:B------:R0:W1:Y:S01]  /*1d9e0*/  MUFU.TANH R184, R181 ;  /* 0x000000b500b87308 */ /* 0x0000620000002400 */
[----:B--2---:R-:W-:Y:S01]  /*1d9f0*/  FMUL.FTZ R166, R167, UR39 ;  /* 0x00000027a7a67c20 */ /* 0x004fe20008410000 */
[----:B---3--:R-:W-:Y:S01]  /*1da00*/  IADD3 R167, R3, R186, RZ ;  /* 0x000000ba03a77210 */ /* 0x008fe20007ffe0ff */
[----:B------:R-:W-:-:S03]  /*1da10*/  IMAD.U32 R3, RZ, RZ, UR43 ;  /* 0x0000002bff037e24 */ /* 0x000fc6000f8e00ff */
[C---:B------:R-:W-:Y:S02]  /*1da20*/  ISETP.GT.AND P3, PT, R167.reuse, RZ, PT ;  /* 0x000000ffa700720c */ /* 0x040fe40003f64270 */
[----:B------:R-:W-:Y:S01]  /*1da30*/  ISETP.GT.AND P5, PT, R167, 0x8, PT ;  /* 0x00000008a700780c */ /* 0x000fe20003fa4270 */
[----:B------:R-:W2:Y:S01]  /*1da40*/  MUFU.TANH R166, R166 ;  /* 0x000000a600a67308 */ /* 0x000ea20000002400 */
[----:B0-----:R-:W-:Y:S02]  /*1da50*/  FSEL R181, R5, -INF , P4 ;  /* 0xff80000005b57808 */ /* 0x001fe40002000000 */
[----:B------:R-:W-:Y:S02]  /*1da60*/  FMNMX.FTZ R5, R170, R185, !PT ;  /* 0x000000b9aa057209 */ /* 0x000fe40007810000 */
[----:B------:R-:W-:Y:S02]  /*1da70*/  ISETP.GT.AND P4, PT, R167, 0x1, PT ;  /* 0x00000001a700780c */ /* 0x000fe40003f84270 */
[----:B------:R-:W-:-:S02]  /*1da80*/  FMNMX.FTZ R5, R181, R5, !PT ;  /* 0x00000005b5057209 */ /* 0x000fc40007810000 */
[----:B------:R-:W-:Y:S02]  /*1da90*/  FSEL R2, R2, -INF , P3 ;  /* 0xff80000002027808 */ /* 0x000fe40001800000 */
[----:B------:R-:W-:Y:S01]  /*1daa0*/  FSEL R10, R10, -INF , P5 ;  /* 0xff8000000a0a7808 */ /* 0x000fe20002800000 */
[----:B------:R-:W0:Y:S01]  /*1dab0*/  SHFL.BFLY PT, R185, R5, 0x2, 0x1f ;  /* 0x0c401f0005b97f89 */ /* 0x000e2200000e0000 */
[C---:B------:R-:W-:Y:S02]  /*1dac0*/  ISETP.GT.AND P3, PT, R167.reuse, 0x10, PT ;  /* 0x00000010a700780c */ /* 0x040fe40003f64270 */
[----:B------:R-:W-:Y:S02]  /*1dad0*/  ISETP.GT.AND P5, PT, R167, 0x11, PT ;  /* 0x00000011a700780c */ /* 0x000fe40003fa4270 */
[----:B------:R-:W-:Y:S02]  /*1dae0*/  FSEL R13, R13, -INF , P3 ;  /* 0xff8000000d0d7808 */ /* 0x000fe40001800000 */
[----:B------:R-:W-:-:S02]  /*1daf0*/  ISETP.GT.AND P6, PT, R167, 0x18, PT ;  /* 0x00000018a700780c */ /* 0x000fc40003fc4270 */
[----:B------:R-:W-:Y:S02]  /*1db00*/  FSEL R20, R20, -INF , P5 ;  /* 0xff80000014147808 */ /* 0x000fe40002800000 */
[----:B------:R-:W-:Y:S02]  /*1db10*/  FSEL R21, R21, -INF , P6 ;  /* 0xff80000015157808 */ /* 0x000fe40003000000 */
[C---:B------:R-:W-:Y:S02]  /*1db20*/  ISETP.GT.AND P5, PT, R167.reuse, 0x20, PT ;  /* 0x00000020a700780c */ /* 0x040fe40003fa4270 */
[----:B------:R-:W-:Y:S02]  /*1db30*/  ISETP.GT.AND P6, PT, R167, 0x21, PT ;  /* 0x00000021a700780c */ /* 0x000fe40003fc4270 */
[----:B-1----:R-:W-:Y:S02]  /*1db40*/  FSEL R184, R184, -INF , P5 ;  /* 0xff800000b8b87808 */ /* 0x002fe40002800000 */
[----:B------:R-:W-:-:S02]  /*1db50*/  FSEL R171, R171, -INF , P6 ;  /* 0xff800000abab7808 */ /* 0x000fc40003000000 */
[C---:B------:R-:W-:Y:S02]  /*1db60*/  ISETP.GT.AND P5, PT, R167.reuse, 0x29, PT ;  /* 0x00000029a700780c */ /* 0x040fe40003fa4270 */
[----:B------:R-:W-:Y:S02]  /*1db70*/  ISETP.GT.AND P6, PT, R167, 0x30, PT ;  /* 0x00000030a700780c */ /* 0x000fe40003fc4270 */
[----:B0-----:R-:W-:Y:S02]  /*1db80*/  FMNMX.FTZ R5, R5, R185, !PT ;  /* 0x000000b905057209 */ /* 0x001fe40007810000 */
[----:B------:R-:W-:Y:S02]  /*1db90*/  FSEL R175, R175, -INF , P5 ;  /* 0xff800000afaf7808 */ /* 0x000fe40002800000 */
[----:B------:R-:W-:Y:S01]  /*1dba0*/  FSEL R162, R162, -INF , P6 ;  /* 0xff800000a2a27808 */ /* 0x000fe20003000000 */
[----:B------:R-:W0:Y:S01]  /*1dbb0*/  SHFL.BFLY PT, R185, R5, 0x1, 0x1f ;  /* 0x0c201f0005b97f89 */ /* 0x000e2200000e0000 */
[----:B------:R-:W-:-:S02]  /*1dbc0*/  ISETP.GT.AND P5, PT, R167, 0x38, PT ;  /* 0x00000038a700780c */ /* 0x000fc40003fa4270 */
[----:B------:R-:W-:-:S04]  /*1dbd0*/  ISETP.GT.AND P6, PT, R167, 0x39, PT ;  /* 0x00000039a700780c */ /* 0x000fc80003fc4270 */
[----:B--2---:R-:W-:Y:S02]  /*1dbe0*/  FSEL R166, R166, -INF , P6 ;  /* 0xff800000a6a67808 */ /* 0x004fe40003000000 */
[----:B------:R-:W-:Y:S02]  /*1dbf0*/  ISETP.GT.AND P6, PT, R167, 0x48, PT ;  /* 0x00000048a700780c */ /* 0x000fe40003fc4270 */
[----:B0-----:R-:W-:Y:S02]  /*1dc00*/  FMNMX.FTZ R5, R5, R185, !PT ;  /* 0x000000b905057209 */ /* 0x001fe40007810000 */
[----:B------:R-:W-:Y:S02]  /*1dc10*/  FSEL R185, R4, -INF , P4 ;  /* 0xff80000004b97808 */ /* 0x000fe40002000000 */
[----:B------:R-:W-:Y:S01]  /*1dc20*/  FMNMX.FTZ R4, R2, R6, !PT ;  /* 0x0000000602047209 */ /* 0x000fe20007810000 */
[----:B------:R-:W-:Y:S01]  /*1dc30*/  FMUL.FTZ R186, R5, R3 ;  /* 0x0000000305ba7220 */ /* 0x000fe20000410000 */
[----:B------:R-:W-:-:S02]  /*1dc40*/  ISETP.GT.AND P4, PT, R167, 0x9, PT ;  /* 0x00000009a700780c */ /* 0x000fc40003f84270 */
[----:B------:R-:W-:Y:S02]  /*1dc50*/  FMNMX.FTZ R4, R185, R4, !PT ;  /* 0x00000004b9047209 */ /* 0x000fe40007810000 */
[----:B------:R-:W-:Y:S02]  /*1dc60*/  FSEL R12, R12, -INF , P4 ;  /* 0xff8000000c0c7808 */ /* 0x000fe40002000000 */
[----:B------:R-:W-:Y:S02]  /*1dc70*/  FMNMX.FTZ R4, R10, R4, !PT ;  /* 0x000000040a047209 */ /* 0x000fe40007810000 */
[----:B------:R-:W-:Y:S02]  /*1dc80*/  ISETP.GT.AND P4, PT, R167, 0x19, PT ;  /* 0x00000019a700780c */ /* 0x000fe40003f84270 */
[----:B------:R-:W-:Y:S02]  /*1dc90*/  FMNMX.FTZ R4, R12, R4, !PT ;  /* 0x000000040c047209 */ /* 0x000fe40007810000 */
[----:B------:R-:W-:-:S02]  /*1dca0*/  FSEL R182, R182, -INF , P4 ;  /* 0xff800000b6b67808 */ /* 0x000fc40002000000 */
[----:B------:R-:W-:Y:S02]  /*1dcb0*/  FMNMX.FTZ R4, R13, R4, !PT ;  /* 0x000000040d047209 */ /* 0x000fe40007810000 */
[----:B------:R-:W-:Y:S02]  /*1dcc0*/  ISETP.GT.AND P4, PT, R167, 0x28, PT ;  /* 0x00000028a700780c */ /* 0x000fe40003f84270 */
[----:B------:R-:W-:Y:S02]  /*1dcd0*/  FMNMX.FTZ R4, R20, R4, !PT ;  /* 0x0000000414047209 */ /* 0x000fe40007810000 */
[----:B------:R-:W-:Y:S02]  /*1dce0*/  FSEL R174, R174, -INF , P4 ;  /* 0xff800000aeae7808 */ /* 0x000fe40002000000 */
[----:B------:R-:W-:Y:S02]  /*1dcf0*/  FMNMX.FTZ R4, R21, R4, !PT ;  /* 0x0000000415047209 */ /* 0x000fe40007810000 */
[----:B------:R-:W-:-:S02]  /*1dd00*/  FSETP.NEU.FTZ.AND P3, PT, R5, -INF , PT ;  /* 0xff8000000500780b */ /* 0x000fc40003f7d000 */
[----:B------:R-:W-:Y:S02]  /*1dd10*/  FMNMX.FTZ R4, R182, R4, !PT ;  /* 0x00000004b6047209 */ /* 0x000fe40007810000 */
[----:B------:R-:W-:Y:S02]  /*1dd20*/  ISETP.GT.AND P4, PT, R167, 0x31, PT ;  /* 0x00000031a700780c */ /* 0x000fe40003f84270 */
[----:B------:R-:W-:Y:S02]  /*1dd30*/  FMNMX.FTZ R4, R184, R4, !PT ;  /* 0x00000004b8047209 */ /* 0x000fe40007810000 */
[----:B------:R-:W-:Y:S01]  /*1dd40*/  FSEL R186, R186, RZ, P3 ;  /* 0x000000ffbaba7208 */ /* 0x000fe20001800000 */
[----:B------:R-:W-:Y:S02]  /*1dd50*/  WARPGROUP.DEPBAR.LE gsb0, 0x0 ;  /* 0x00008000000079c5 */ /* 0x000fe40000010000 */
[----:B------:R-:W-:Y:S01]  /*1dd60*/  WARPGROUP.ARRIVE ;  /* 0x00000000000079c5 */ /* 0x000fe20000000000 */
[----:B------:R-:W-:Y:S01]  /*1dd70*/  FMNMX.FTZ R4, R171, R4, !PT ;  /* 0x00000004ab047209 */ /* 0x000fe20007810000 */
[-CC-:B------:R-:W-:Y:S01]  /*1dd80*/  FFMA.FTZ R208, R168, R3.reuse, -R186.reuse ;  /* 0x00000003a8d07223 */ /* 0x180fe200000108ba */
[----:B------:R-:W-:Y:S01]  /*1dd90*/  FSEL R163, R163, -INF , P4 ;  /* 0xff800000a3a37808 */ /* 0x000fe20002000000 */
[-CC-:B------:R-:W-:Y:S01]  /*1dda0*/  FFMA.FTZ R204, R164, R3.reuse, -R186.reuse ;  /* 0x00000003a4cc7223 */ /* 0x180fe200000108ba */
[----:B------:R-:W-:Y:S01]  /*1ddb0*/  FMNMX.FTZ R4, R174, R4, !PT ;  /* 0x00000004ae047209 */ /* 0x000fe20007810000 */
[----:B------:R-:W-:Y:S01]  /*1ddc0*/  HGMMA.64x256x16.F32 R24, R192, gdesc[UR4].tnspB, R24, gsb0 ;  /* 0x43e00004c0187df0 */ /* 0x000fe20008000818 */
[----:B------:R-:W-:Y:S01]  /*1ddd0*/  FSEL R168, R0, -INF , P5 ;  /* 0xff80000000a87808 */ /* 0x000fe20002800000 */
[-CC-:B------:R-:W-:Y:S01]  /*1dde0*/  FFMA.FTZ R210, R169, R3.reuse, -R186.reuse ;  /* 0x00000003a9d27223 */ /* 0x180fe200000108ba */
[----:B------:R-:W-:Y:S01]  /*1ddf0*/  FMNMX.FTZ R4, R175, R4, !PT ;  /* 0x00000004af047209 */ /* 0x000fe20007810000 */
[-CC-:B------:R-:W-:Y:S01]  /*1de00*/  FFMA.FTZ R160, R160, R3.reuse, -R186.reuse ;  /* 0x00000003a0a07223 */ /* 0x180fe200000108ba */
[----:B------:R-:W-:Y:S01]  /*1de10*/  ISETP.GT.AND P4, PT, R167, 0x40, PT ;  /* 0x00000040a700780c */ /* 0x000fe20003f84270 */
[----:B------:R-:W-:Y:S01]  /*1de20*/  MUFU.EX2 R208, R208 ;  /* 0x000000d000d07308 */ /* 0x000fe20000000800 */
[----:B------:R-:W-:Y:S01]  /*1de30*/  FMNMX.FTZ R4, R162, R4, !PT ;  /* 0x00000004a2047209 */ /* 0x000fe20007810000 */
[-CC-:B------:R-:W-:Y:S01]  /*1de40*/  FFMA.FTZ R206, R173, R3.reuse, -R186.reuse ;  /* 0x00000003adce7223 */ /* 0x180fe200000108ba */
[----:B------:R-:W-:Y:S01]  /*1de50*/  ISETP.GT.AND P5, PT, R167, 0x41, PT ;  /* 0x00000041a700780c */ /* 0x000fe20003fa4270 */
[-CC-:B------:R-:W-:Y:S01]  /*1de60*/  FFMA.FTZ R161, R161, R3.reuse, -R186.reuse ;  /* 0x00000003a1a17223 */ /* 0x180fe200000108ba */
[----:B------:R-:W-:Y:S01]  /*1de70*/  FMNMX.FTZ R4, R163, R4, !PT ;  /* 0x00000004a3047209 */ /* 0x000fe20007810000 */
[-CC-:B------:R-:W-:Y:S01]  /*1de80*/  FFMA.FTZ R200, R152, R3.reuse, -R186.reuse ;  /* 0x0000000398c87223 */ /* 0x180fe200000108ba */
[----:B------:R-:W-:Y:S01]  /*1de90*/  FSEL R154, R154, -INF , P4 ;  /* 0xff8000009a9a7808 */ /* 0x000fe20002000000 */
[----:B------:R-:W-:Y:S01]  /*1dea0*/  MUFU.EX2 R160, R160 ;  /* 0x000000a000a07308 */ /* 0x000fe20000000800 */
[----:B------:R-:W-:Y:S01]  /*1deb0*/  FMNMX.FTZ R4, R168, R4, !PT ;  /* 0x00000004a8047209 */ /* 0x000fe20007810000 */
[-CC-:B------:R-:W-:Y:S01]  /*1dec0*/  FFMA.FTZ R202, R153, R3.reuse, -R186.reuse ;  /* 0x0000000399ca7223 */ /* 0x180fe200000108ba */
        /* <DEDUP_REMOVED lines=8> */
[----:B------:R-:W-:Y:S01]  /*1df50*/  FSEL R167, R158, -INF , P6 ;  /* 0xff8000009ea77808 */ /* 0x000fe20003000000 */
[-CC-:B------:R-:W-:Y:S01]  /*1df60*/  FFMA.FTZ R158, R176, R3.reuse, -R186.reuse ;  /* 0x00000003b09e7223 */ /* 0x180fe200000108ba */
[----:B------:R-:W-:Y:S01]  /*1df70*/  FMNMX.FTZ R4, R164, R4, !PT ;  /* 0x00000004a4047209 */ /* 0x000fe20007810000 */
[-CC-:B------:R-:W-:Y:S01]  /*1df80*/  FFMA.FTZ R153, R156, R3.reuse, -R186.reuse ;  /* 0x000000039c997223 */ /* 0x180fe200000108ba */
[----:B------:R-:W-:Y:S01]  /*1df90*/  FSEL R169, R159, -INF , P4 ;  /* 0xff8000009fa97808 */ /* 0x000fe20002000000 */
[----:B------:R-:W-:Y:S01]  /*1dfa0*/  MUFU.EX2 R161, R161 ;  /* 0x000000a100a17308 */ /* 0x000fe20000000800 */
[----:B------:R-:W-:Y:S01]  /*1dfb0*/  FMNMX.FTZ R0, R167, R4, !PT ;  /* 0x00000004a7007209 */ /* 0x000fe20007810000 */
[-CC-:B------:R-:W-:Y:S01]  /*1dfc0*/  FFMA.FTZ R159, R165, R3.reuse, -R186.reuse ;  /* 0x00000003a59f7223 */ /* 0x180fe200000108ba */
[-CC-:B------:R-:W-:Y:S01]  /*1dfd0*/  FFMA.FTZ R198, R157, R3.reuse, -R186.reuse ;  /* 0x000000039dc67223 */ /* 0x180fe200000108ba */
[-CC-:B------:R-:W-:Y:S01]  /*1dfe0*/  FFMA.FTZ R156, R179, R3.reuse, -R186.reuse ;  /* 0x00000003b39c7223 */ /* 0x180fe200000108ba */
[----:B------:R-:W-:Y:S01]  /*1dff0*/  FMNMX.FTZ R0, R169, R0, !PT ;  /* 0x00000000a9007209 */ /* 0x000fe20007810000 */
[-CC-:B------:R-:W-:Y:S01]  /*1e000*/  FFMA.FTZ R157, R183, R3.reuse, -R186.reuse ;  /* 0x00000003b79d7223 */ /* 0x180fe200000108ba */
[----:B------:R-:W-:Y:S01]  /*1e010*/  FFMA.FTZ R165, R181, R3, -R186 ;  /* 0x00000003b5a57223 */ /* 0x000fe200000108ba */
        /* <DEDUP_REMOVED lines=12> */
[----:B------:R-:W-:Y:S02]  /*1e0e0*/  FSEL R0, R5, RZ, P3 ;  /* 0x000000ff05007208 */ /* 0x000fe40001800000 */
[----:B------:R-:W-:Y:S02]  /*1e0f0*/  FSETP.NEU.FTZ.AND P4, PT, R4, -INF , PT ;  /* 0xff8000000400780b */ /* 0x000fe40003f9d000 */
[----:B------:R-:W-:Y:S01]  /*1e100*/  ISETP.GT.AND P3, PT, R8, R225, PT ;  /* 0x000000e10800720c */ /* 0x000fe20003f64270 */
[----:B------:R-:W-:Y:S01]  /*1e110*/  FADD.FTZ R0, -R0, R7 ;  /* 0x0000000700007221 */ /* 0x000fe20000010100 */
[----:B------:R-:W-:Y:S01]  /*1e120*/  IADD3 R8, R8, -0x1, RZ ;  /* 0xffffffff08087810 */ /* 0x000fe20007ffe0ff */
[----:B------:R-:W-:Y:S02]  /*1e130*/  MUFU.EX2 R196, R196 ;  /* 0x000000c400c47308 */ /* 0x000fe40000000800 */
[----:B------:R-:W-:-:S06]  /*1e140*/  FMUL.FTZ R0, R0, R3 ;  /* 0x0000000300007220 */ /* 0x000fcc0000410000 */
[----:B------:R-:W0:Y:S08]  /*1e150*/  MUFU.EX2 R0, R0 ;  /* 0x0000000000007308 */ /* 0x000e300000000800 */
[----:B------:R-:W1:Y:S08]  /*1e160*/  MUFU.EX2 R153, R153 ;  /* 0x0000009900997308 */ /* 0x000e700000000800 */
[----:B------:R-:W2:Y:S01]  /*1e170*/  MUFU.EX2 R198, R198 ;  /* 0x000000c600c67308 */ /* 0x000ea20000000800 */
[----:B0-----:R-:W-:Y:S01]  /*1e180*/  FFMA.FTZ R15, R0, R15, R208 ;  /* 0x0000000f000f7223 */ /* 0x001fe200000100d0 */
[----:B------:R-:W-:-:S03]  /*1e190*/  F2FP.F16.F32.PACK_AB R208, R160, R208 ;  /* 0x000000d0a0d0723e */ /* 0x000fc600000000ff */
[----:B------:R-:W-:-:S03]  /*1e1a0*/  FADD.FTZ R15, R160, R15 ;  /* 0x0000000fa00f7221 */ /* 0x000fc60000010000 */
[----:B------:R-:W0:Y:S01]  /*1e1b0*/  MUFU.EX2 R156, R156 ;  /* 0x0000009c009c7308 */ /* 0x000e220000000800 */
[----:B------:R-:W-:Y:S01]  /*1e1c0*/  FADD.FTZ R15, R210, R15 ;  /* 0x0000000fd20f7221 */ /* 0x000fe20000010000 */
[----:B------:R-:W-:-:S03]  /*1e1d0*/  F2FP.F16.F32.PACK_AB R210, R161, R210 ;  /* 0x000000d2a1d2723e */ /* 0x000fc600000000ff */
[----:B------:R-:W-:-:S03]  /*1e1e0*/  FADD.FTZ R15, R161, R15 ;  /* 0x0000000fa10f7221 */ /* 0x000fc60000010000 */
[----:B------:R-:W-:Y:S01]  /*1e1f0*/  MUFU.EX2 R157, R157 ;  /* 0x0000009d009d7308 */ /* 0x000fe20000000800 */
[----:B------:R-:W-:Y:S01]  /*1e200*/  FADD.FTZ R15, R204, R15 ;  /* 0x0000000fcc0f7221 */ /* 0x000fe20000010000 */
[----:B------:R-:W-:-:S03]  /*1e210*/  F2FP.F16.F32.PACK_AB R204, R155, R204 ;  /* 0x000000cc9bcc723e */ /* 0x000fc600000000ff */
[----:B------:R-:W-:-:S03]  /*1e220*/  FADD.FTZ R15, R155, R15 ;  /* 0x0000000f9b0f7221 */ /* 0x000fc60000010000 */
[----:B------:R-:W-:Y:S01]  /*1e230*/  MUFU.EX2 R165, R165 ;  /* 0x000000a500a57308 */ /* 0x000fe20000000800 */
[----:B------:R-:W-:Y:S01]  /*1e240*/  FADD.FTZ R15, R206, R15 ;  /* 0x0000000fce0f7221 */ /* 0x000fe20000010000 */
[----:B------:R-:W-:-:S03]  /*1e250*/  F2FP.F16.F32.PACK_AB R206, R159, R206 ;  /* 0x000000ce9fce723e */ /* 0x000fc600000000ff */
[----:B------:R-:W-:-:S04]  /*1e260*/  FADD.FTZ R15, R159, R15 ;  /* 0x0000000f9f0f7221 */ /* 0x000fc80000010000 */
[----:B------:R-:W-:Y:S01]  /*1e270*/  FADD.FTZ R15, R200, R15 ;  /* 0x0000000fc80f7221 */ /* 0x000fe20000010000 */
[----:B------:R-:W-:-:S03]  /*1e280*/  F2FP.F16.F32.PACK_AB R200, R158, R200 ;  /* 0x000000c89ec8723e */ /* 0x000fc600000000ff */
[----:B------:R-:W-:-:S04]  /*1e290*/  FADD.FTZ R15, R158, R15 ;  /* 0x0000000f9e0f7221 */ /* 0x000fc80000010000 */
[----:B------:R-:W-:Y:S01]  /*1e2a0*/  FADD.FTZ R15, R202, R15 ;  /* 0x0000000fca0f7221 */ /* 0x000fe20000010000 */
[----:B------:R-:W-:-:S03]  /*1e2b0*/  F2FP.F16.F32.PACK_AB R202, R152, R202 ;  /* 0x000000ca98ca723e */ /* 0x000fc600000000ff */
[----:B------:R-:W-:-:S04]  /*1e2c0*/  FADD.FTZ R15, R152, R15 ;  /* 0x0000000f980f7221 */ /* 0x000fc80000010000 */
[----:B------:R-:W-:Y:S01]  /*1e2d0*/  FADD.FTZ R15, R196, R15 ;  /* 0x0000000fc40f7221 */ /* 0x000fe20000010000 */
[----:B-1----:R-:W-:-:S03]  /*1e2e0*/  F2FP.F16.F32.PACK_AB R196, R153, R196 ;  /* 0x000000c499c4723e */ /* 0x002fc600000000ff */
[----:B------:R-:W-:-:S04]  /*1e2f0*/  FADD.FTZ R15, R153, R15 ;  /* 0x0000000f990f7221 */ /* 0x000fc80000010000 */
[----:B--2---:R-:W-:Y:S01]  /*1e300*/  FADD.FTZ R15, R198, R15 ;  /* 0x0000000fc60f7221 */ /* 0x004fe20000010000 */
[----:B0-----:R-:W-:-:S03]  /*1e310*/  F2FP.F16.F32.PACK_AB R198, R156, R198 ;  /* 0x000000c69cc6723e */ /* 0x001fc600000000ff */
[----:B------:R-:W-:Y:S01]  /*1e320*/  FADD.FTZ R15, R156, R15 ;  /* 0x0000000f9c0f7221 */ /* 0x000fe20000010000 */
[----:B------:R-:W-:Y:S02]  /*1e330*/  WARPGROUP.DEPBAR.LE gsb0, 0x0 ;  /* 0x00008000000079c5 */ /* 0x000fe40000010000 */
[-CC-:B------:R-:W-:Y:S01]  /*1e340*/  FFMA.FTZ R194, R170, R3.reuse, -R186.reuse ;  /* 0x00000003aac27223 */ /* 0x180fe200000108ba */
[-C--:B------:R-:W-:Y:S01]  /*1e350*/  FMUL.FTZ R170, R4, R3.reuse ;  /* 0x0000000304aa7220 */ /* 0x080fe20000410000 */
[----:B------:R0:W-:Y:S01]  /*1e360*/  @!P1 SYNCS.ARRIVE.TRANS64.RED.A1T0 RZ, [R11+URZ], RZ ;  /* 0x000000ff0bff99a7 */ /* 0x0001e2000810043f */
[----:B------:R-:W-:-:S03]  /*1e370*/  FFMA.FTZ R192, R180, R3, -R186 ;  /* 0x00000003b4c07223 */ /* 0x000fc600000108ba */
[----:B------:R-:W-:Y:S01]  /*1e380*/  FSEL R170, R170, RZ, P4 ;  /* 0x000000ffaaaa7208 */ /* 0x000fe20002000000 */
[----:B------:R-:W-:Y:S01]  /*1e390*/  MUFU.EX2 R194, R194 ;  /* 0x000000c200c27308 */ /* 0x000fe20000000800 */
[----:B------:R1:W-:Y:S03]  /*1e3a0*/  @!P1 SYNCS.ARRIVE.TRANS64.RED.A1T0 RZ, [R9+URZ], RZ ;  /* 0x000000ff09ff99a7 */ /* 0x0003e6000810043f */
[-CC-:B------:R-:W-:Y:S01]  /*1e3b0*/  FFMA.FTZ R209, R2, R3.reuse, -R170.reuse ;  /* 0x0000000302d17223 */ /* 0x180fe200000108aa */
[----:B------:R-:W-:Y:S01]  /*1e3c0*/  FSEL R2, R4, RZ, P4 ;  /* 0x000000ff04027208 */ /* 0x000fe20002000000 */
[-CC-:B------:R-:W-:Y:S01]  /*1e3d0*/  FFMA.FTZ R172, R185, R3.reuse, -R170.reuse ;  /* 0x00000003b9ac7223 */ /* 0x180fe200000108aa */
[-CC-:B------:R-:W-:Y:S01]  /*1e3e0*/  FFMA.FTZ R211, R10, R3.reuse, -R170.reuse ;  /* 0x000000030ad37223 */ /* 0x180fe200000108aa */
[-CC-:B------:R-:W-:Y:S01]  /*1e3f0*/  FFMA.FTZ R173, R12, R3.reuse, -R170.reuse ;  /* 0x000000030cad7223 */ /* 0x180fe200000108aa */
[-C--:B------:R-:W-:Y:S01]  /*1e400*/  FFMA.FTZ R205, R13, R3.reuse, -R170 ;  /* 0x000000030dcd7223 */ /* 0x080fe200000108aa */
[----:B------:R-:W-:Y:S01]  /*1e410*/  FADD.FTZ R2, -R2, R6 ;  /* 0x0000000602027221 */ /* 0x000fe20000010100 */
[----:B------:R-:W-:Y:S01]  /*1e420*/  MUFU.EX2 R209, R209 ;  /* 0x000000d100d17308 */ /* 0x000fe20000000800 */
[-CC-:B------:R-:W-:Y:S01]  /*1e430*/  FFMA.FTZ R10, R20, R3.reuse, -R170.reuse ;  /* 0x00000003140a7223 */ /* 0x180fe200000108aa */
[-CC-:B------:R-:W-:Y:S01]  /*1e440*/  FFMA.FTZ R207, R21, R3.reuse, -R170.reuse ;  /* 0x0000000315cf7223 */ /* 0x180fe200000108aa */
[-C--:B------:R-:W-:Y:S01]  /*1e450*/  FMUL.FTZ R2, R2, R3.reuse ;  /* 0x0000000302027220 */ /* 0x080fe20000410000 */
        /* <DEDUP_REMOVED lines=9> */
[-CC-:B0-----:R-:W-:Y:S01]  /*1e4f0*/  FFMA.FTZ R11, R166, R3.reuse, -R170.reuse ;  /* 0x00000003a60b7223 */ /* 0x181fe200000108aa */
[-CC-:B------:R-:W-:Y:S01]  /*1e500*/  FFMA.FTZ R193, R154, R3.reuse, -R170.reuse ;  /* 0x000000039ac17223 */ /* 0x180fe200000108aa */
[-CC-:B------:R-:W-:Y:S01]  /*1e510*/  FFMA.FTZ R164, R164, R3.reuse, -R170.reuse ;  /* 0x00000003a4a47223 */ /* 0x180fe200000108aa */
[----:B------:R-:W0:Y:S01]  /*1e520*/  MUFU.EX2 R2, R2 ;  /* 0x0000000200027308 */ /* 0x000e220000000800 */
[-CC-:B------:R-:W-:Y:S01]  /*1e530*/  FFMA.FTZ R167, R167, R3.reuse, -R170.reuse ;  /* 0x00000003a7a77223 */ /* 0x180fe200000108aa */
[----:B------:R-:W-:-:S06]  /*1e540*/  FFMA.FTZ R169, R169, R3, -R170 ;  /* 0x00000003a9a97223 */ /* 0x000fcc00000108aa */
[----:B------:R-:W2:Y:S08]  /*1e550*/  MUFU.EX2 R211, R211 ;  /* 0x000000d300d37308 */ /* 0x000eb00000000800 */
[----:B------:R-:W3:Y:S01]  /*1e560*/  MUFU.EX2 R173, R173 ;  /* 0x000000ad00ad7308 */ /* 0x000ee20000000800 */
[----:B0-----:R-:W-:Y:S01]  /*1e570*/  FFMA.FTZ R14, R2, R14, R209 ;  /* 0x0000000e020e7223 */ /* 0x001fe200000100d1 */
[----:B------:R-:W-:-:S03]  /*1e580*/  F2FP.F16.F32.PACK_AB R209, R172, R209 ;  /* 0x000000d1acd1723e */ /* 0x000fc600000000ff */
[----:B------:R-:W-:-:S03]  /*1e590*/  FADD.FTZ R14, R172, R14 ;  /* 0x0000000eac0e7221 */ /* 0x000fc60000010000 */
[----:B------:R-:W0:Y:S01]  /*1e5a0*/  MUFU.EX2 R205, R205 ;  /* 0x000000cd00cd7308 */ /* 0x000e220000000800 */
[----:B--2---:R-:W-:-:S07]  /*1e5b0*/  FADD.FTZ R14, R211, R14 ;  /* 0x0000000ed30e7221 */ /* 0x004fce0000010000 */
[----:B------:R-:W2:Y:S01]  /*1e5c0*/  MUFU.EX2 R10, R10 ;  /* 0x0000000a000a7308 */ /* 0x000ea20000000800 */
[C---:B---3--:R-:W-:Y:S01]  /*1e5d0*/  FADD.FTZ R14, R173.reuse, R14 ;  /* 0x0000000ead0e7221 */ /* 0x048fe20000010000 */
[----:B------:R-:W-:-:S06]  /*1e5e0*/  F2FP.F16.F32.PACK_AB R211, R173, R211 ;  /* 0x000000d3add3723e */ /* 0x000fcc00000000ff */
[----:B------:R-:W3:Y:S01]  /*1e5f0*/  MUFU.EX2 R207, R207 ;  /* 0x000000cf00cf7308 */ /* 0x000ee20000000800 */
[----:B0-----:R-:W-:-:S07]  /*1e600*/  FADD.FTZ R14, R205, R14 ;  /* 0x0000000ecd0e7221 */ /* 0x001fce0000010000 */
[----:B------:R-:W0:Y:S01]  /*1e610*/  MUFU.EX2 R12, R12 ;  /* 0x0000000c000c7308 */ /* 0x000e220000000800 */
[C---:B--2---:R-:W-:Y:S01]  /*1e620*/  FADD.FTZ R14, R10.reuse, R14 ;  /* 0x0000000e0a0e7221 */ /* 0x044fe20000010000 */
[----:B------:R-:W-:Y:S01]  /*1e630*/  F2FP.F16.F32.PACK_AB R205, R10, R205 ;  /* 0x000000cd0acd723e */ /* 0x000fe200000000ff */
[----:B------:R-:W-:-:S05]  /*1e640*/  IMAD.MOV.U32 R10, RZ, RZ, R217 ;  /* 0x000000ffff0a7224 */ /* 0x000fca00078e00d9 */
[----:B------:R-:W2:Y:S01]  /*1e650*/  MUFU.EX2 R201, R201 ;  /* 0x000000c900c97308 */ /* 0x000ea20000000800 */
[----:B---3--:R-:W-:-:S07]  /*1e660*/  FADD.FTZ R14, R207, R14 ;  /* 0x0000000ecf0e7221 */ /* 0x008fce0000010000 */
[----:B------:R-:W3:Y:S01]  /*1e670*/  MUFU.EX2 R7, R171 ;  /* 0x000000ab00077308 */ /* 0x000ee20000000800 */
[C---:B0-----:R-:W-:Y:S01]  /*1e680*/  FADD.FTZ R14, R12.reuse, R14 ;  /* 0x0000000e0c0e7221 */ /* 0x041fe20000010000 */
[----:B------:R-:W-:-:S06]  /*1e690*/  F2FP.F16.F32.PACK_AB R207, R12, R207 ;  /* 0x000000cf0ccf723e */ /* 0x000fcc00000000ff */
[----:B------:R-:W0:Y:S01]  /*1e6a0*/  MUFU.EX2 R203, R203 ;  /* 0x000000cb00cb7308 */ /* 0x000e220000000800 */
[----:B--2---:R-:W-:-:S07]  /*1e6b0*/  FADD.FTZ R14, R201, R14 ;  /* 0x0000000ec90e7221 */ /* 0x004fce0000010000 */
[----:B------:R-:W2:Y:S01]  /*1e6c0*/  MUFU.EX2 R6, R6 ;  /* 0x0000000600067308 */ /* 0x000ea20000000800 */
[C---:B---3--:R-:W-:Y:S01]  /*1e6d0*/  FADD.FTZ R14, R7.reuse, R14 ;  /* 0x0000000e070e7221 */ /* 0x048fe20000010000 */
[----:B------:R-:W-:Y:S02]  /*1e6e0*/  F2FP.F16.F32.PACK_AB R201, R7, R201 ;  /* 0x000000c907c9723e */ /* 0x000fe400000000ff */
[----:B------:R-:W-:-:S04]  /*1e6f0*/  MOV R7, R5 ;  /* 0x0000000500077202 */ /* 0x000fc80000000f00 */
[----:B------:R-:W3:Y:S01]  /*1e700*/  MUFU.EX2 R197, R197 ;  /* 0x000000c500c57308 */ /* 0x000ee20000000800 */
[----:B0-----:R-:W-:-:S07]  /*1e710*/  FADD.FTZ R14, R203, R14 ;  /* 0x0000000ecb0e7221 */ /* 0x001fce0000010000 */
[----:B-1----:R-:W0:Y:S01]  /*1e720*/  MUFU.EX2 R9, R163 ;  /* 0x000000a300097308 */ /* 0x002e220000000800 */
[C---:B--2---:R-:W-:Y:S01]  /*1e730*/  FADD.FTZ R14, R6.reuse, R14 ;  /* 0x0000000e060e7221 */ /* 0x044fe20000010000 */
[----:B------:R-:W-:Y:S01]  /*1e740*/  F2FP.F16.F32.PACK_AB R203, R6, R203 ;  /* 0x000000cb06cb723e */ /* 0x000fe200000000ff */
[----:B------:R-:W-:-:S05]  /*1e750*/  IMAD.MOV.U32 R6, RZ, RZ, R4 ;  /* 0x000000ffff067224 */ /* 0x000fca00078e0004 */
[----:B------:R-:W1:Y:S01]  /*1e760*/  MUFU.EX2 R199, R199 ;  /* 0x000000c700c77308 */ /* 0x000e620000000800 */
[----:B---3--:R-:W-:-:S07]  /*1e770*/  FADD.FTZ R14, R197, R14 ;  /* 0x0000000ec50e7221 */ /* 0x008fce0000010000 */
[----:B------:R-:W2:Y:S01]  /*1e780*/  MUFU.EX2 R11, R11 ;  /* 0x0000000b000b7308 */ /* 0x000ea20000000800 */
[C---:B0-----:R-:W-:Y:S01]  /*1e790*/  FADD.FTZ R14, R9.reuse, R14 ;  /* 0x0000000e090e7221 */ /* 0x041fe20000010000 */
[----:B------:R-:W-:Y:S01]  /*1e7a0*/  F2FP.F16.F32.PACK_AB R197, R9, R197 ;  /* 0x000000c509c5723e */ /* 0x000fe200000000ff */
[----:B------:R-:W-:-:S05]  /*1e7b0*/  IMAD.MOV.U32 R9, RZ, RZ, R218 ;  /* 0x000000ffff097224 */ /* 0x000fca00078e00da */
[----:B------:R-:W0:Y:S01]  /*1e7c0*/  MUFU.EX2 R192, R192 ;  /* 0x000000c000c07308 */ /* 0x000e220000000800 */
[----:B-1----:R-:W-:-:S07]  /*1e7d0*/  FADD.FTZ R14, R199, R14 ;  /* 0x0000000ec70e7221 */ /* 0x002fce0000010000 */
[----:B------:R-:W1:Y:S01]  /*1e7e0*/  MUFU.EX2 R193, R193 ;  /* 0x000000c100c17308 */ /* 0x000e620000000800 */
[C---:B--2---:R-:W-:Y:S01]  /*1e7f0*/  FADD.FTZ R14, R11.reuse, R14 ;  /* 0x0000000e0b0e7221 */ /* 0x044fe20000010000 */
[----:B------:R-:W-:-:S06]  /*1e800*/  F2FP.F16.F32.PACK_AB R199, R11, R199 ;  /* 0x000000c70bc7723e */ /* 0x000fcc00000000ff */
[----:B------:R-:W2:Y:S01]  /*1e810*/  MUFU.EX2 R164, R164 ;  /* 0x000000a400a47308 */ /* 0x000ea20000000800 */
[----:B0-----:R-:W-:Y:S01]  /*1e820*/  FADD.FTZ R15, R192, R15 ;  /* 0x0000000fc00f7221 */ /* 0x001fe20000010000 */
[----:B------:R-:W-:-:S03]  /*1e830*/  F2FP.F16.F32.PACK_AB R192, R157, R192 ;  /* 0x000000c09dc0723e */ /* 0x000fc600000000ff */
[----:B------:R-:W-:-:S03]  /*1e840*/  FADD.FTZ R15, R157, R15 ;  /* 0x0000000f9d0f7221 */ /* 0x000fc60000010000 */
[----:B------:R-:W0:Y:S01]  /*1e850*/  MUFU.EX2 R167, R167 ;  /* 0x000000a700a77308 */ /* 0x000e220000000800 */
[----:B-1----:R-:W-:Y:S01]  /*1e860*/  FADD.FTZ R14, R193, R14 ;  /* 0x0000000ec10e7221 */ /* 0x002fe20000010000 */
[----:B------:R-:W-:Y:S01]  /*1e870*/  FADD.FTZ R15, R194, R15 ;  /* 0x0000000fc20f7221 */ /* 0x000fe20000010000 */
[----:B------:R-:W-:-:S03]  /*1e880*/  F2FP.F16.F32.PACK_AB R194, R165, R194 ;  /* 0x000000c2a5c2723e */ /* 0x000fc600000000ff */
[----:B------:R-:W-:Y:S02]  /*1e890*/  FADD.FTZ R15, R165, R15 ;  /* 0x0000000fa50f7221 */ /* 0x000fe40000010000 */
[----:B------:R-:W1:Y:S01]  /*1e8a0*/  MUFU.EX2 R169, R169 ;  /* 0x000000a900a97308 */ /* 0x000e620000000800 */
[C---:B--2---:R-:W-:Y:S01]  /*1e8b0*/  FADD.FTZ R14, R164.reuse, R14 ;  /* 0x0000000ea40e7221 */ /* 0x044fe20000010000 */
[----:B------:R-:W-:-:S03]  /*1e8c0*/  F2FP.F16.F32.PACK_AB R193, R164, R193 ;  /* 0x000000c1a4c1723e */ /* 0x000fc600000000ff */
[----:B0-----:R-:W-:-:S04]  /*1e8d0*/  FADD.FTZ R14, R167, R14 ;  /* 0x0000000ea70e7221 */ /* 0x001fc80000010000 */
[C---:B-1----:R-:W-:Y:S01]  /*1e8e0*/  FADD.FTZ R14, R169.reuse, R14 ;  /* 0x0000000ea90e7221 */ /* 0x042fe20000010000 */
[----:B------:R-:W-:Y:S01]  /*1e8f0*/  F2FP.F16.F32.PACK_AB R195, R169, R167 ;  /* 0x000000a7a9c3723e */ /* 0x000fe200000000ff */
[----:B------:R-:W-:Y:S06]  /*1e900*/  @P3 BRA `(.L_x_3084) ;  /* 0xffffffac001c3947 */ /* 0x000fec000383ffff */
[----:B------:R-:W-:Y:S05]  /*1e910*/  BSYNC B1 ;  /* 0x0000000000017941 */ /* 0x000fea0003800000 */
.L_x_3073:
[----:B------:R-:W-:Y:S05]  /*1e920*/  BSYNC B0 ;  /* 0x0000000000007941 */ /* 0x000fea0003800000 */
.L_x_3072:
[----:B------:R-:W-:Y:S01]  /*1e930*/  ISETP.GE.AND P2, PT, R8, RZ, PT ;  /* 0x000000ff0800720c */ /* 0x000fe20003f46270 */
[----:B------:R-:W-:-:S12]  /*1e940*/  BSSY B0, `(.L_x_3085) ;  /* 0x00004dd000007945 */ /* 0x000fd80003800000 */
[----:B------:R-:W-:Y:S05]  /*1e950*/  @!P2 BRA `(.L_x_3086) ;  /* 0x0000004c006ca947 */ /* 0x000fea0003800000 */
[----:B------:R-:W-:Y:S01]  /*1e960*/  IMAD.MOV.U32 R6, RZ, RZ, R4 ;  /* 0x000000ffff067224 */ /* 0x000fe200078e0004 */
[----:B------:R-:W-:Y:S01]  /*1e970*/  MOV R10, R217 ;  /* 0x000000d9000a7202 */ /* 0x000fe20000000f00 */
[----:B------:R-:W-:Y:S02]  /*1e980*/  IMAD.MOV.U32 R7, RZ, RZ, R5 ;  /* 0x000000ffff077224 */ /* 0x000fe400078e0005 */
[----:B------:R-:W-:-:S07]  /*1e990*/  IMAD.MOV.U32 R9, RZ, RZ, R218 ;  /* 0x000000ffff097224 */ /* 0x000fce00078e00da */
.L_x_3097:
        /* <DEDUP_REMOVED lines=8> */
.L_x_3087:
[----:B------:R-:W-:Y:S01]  /*1ea20*/  IMAD R3, R217, 0x8, R16 ;  /* 0x00000008d9037824 */ /* 0x000fe200078e0210 */
[----:B------:R-:W-:-:S04]  /*1ea30*/  SHF.L.U32 R12, R218, 0x1f, RZ ;  /* 0x0000001fda0c7819 */ /* 0x000fc800000006ff */
[----:B------:R0:W1:Y:S01]  /*1ea40*/  SYNCS.PHASECHK.TRANS64.TRYWAIT P2, [R3+URZ+0x38830], R12 ;  /* 0x0388300c030075a7 */ /* 0x000062000804017f */
[----:B------:R-:W-:Y:S05]  /*1ea50*/  @!P0 BRA `(.L_x_3088) ;  /* 0x0000000000048947 */ /* 0x000fea0003800000 */
[----:B------:R-:W-:Y:S01]  /*1ea60*/  BPT.TRAP 0x1 ;  /* 0x000000040000795c */ /* 0x000fe20000300000 */
.L_x_3088:
[----:B------:R-:W-:Y:S01]  /*1ea70*/  IMAD R4, R217, 0xa00, R222 ;  /* 0x00000a00d9047824 */ /* 0x000fe200078e02de */
[----:B------:R-:W-:Y:S01]  /*1ea80*/  BSSY B1, `(.L_x_3089) ;  /* 0x0000006000017945 */ /* 0x000fe20003800000 */
[----:B------:R-:W-:-:S03]  /*1ea90*/  IMAD.MOV.U32 R5, RZ, RZ, 0x40000040 ;  /* 0x40000040ff057424 */ /* 0x000fc600078e00ff */
[----:B------:R-:W-:Y:S01]  /*1eaa0*/  IADD3 R152, R4, 0x80, RZ ;  /* 0x0000008004987810 */ /* 0x000fe20007ffe0ff */
[----:B-1----:R-:W-:Y:S06]  /*1eab0*/  @P2 BRA `(.L_x_3090) ;  /* 0x0000000000082947 */ /* 0x002fec0003800000 */
[----:B------:R-:W1:Y:S02]  /*1eac0*/  SYNCS.PHASECHK.TRANS64.TRYWAIT P2, [R3+URZ+0x38830], R12 ;  /* 0x0388300c030075a7 */ /* 0x000e64000804017f */
[----:B-1----:R-:W-:Y:S05]  /*1ead0*/  @!P2 BRA `(.L_x_3091) ;  /* 0x0000013000a0a947 */ /* 0x002fea0003800000 */
.L_x_3090:
[----:B------:R-:W-:Y:S05]  /*1eae0*/  BSYNC B1 ;  /* 0x0000000000017941 */ /* 0x000fea0003800000 */
.L_x_3089:
[----:B------:R-:W2:Y:S04]  /*1eaf0*/  LDL.64 R154, [R1+0x48] ;  /* 0x00004800019a7983 */ /* 0x000ea80000100a00 */
[----:B------:R-:W3:Y:S01]  /*1eb00*/  LDL.64 R156, [R1+0x50] ;  /* 0x00005000019c7983 */ /* 0x000ee20000100a00 */
[----:B------:R-:W-:Y:S02]  /*1eb10*/  R2UR UR18, R4 ;  /* 0x00000000041272ca */ /* 0x000fe400000e0000 */
[----:B------:R-:W-:Y:S01]  /*1eb20*/  R2UR UR19, R5 ;  /* 0x00000000051372ca */ /* 0x000fe200000e0000 */
[----:B------:R-:W-:Y:S01]  /*1eb30*/  WARPGROUP.ARRIVE ;  /* 0x00000000000079c5 */ /* 0x000fe20000000000 */
[----:B------:R-:W-:Y:S02]  /*1eb40*/  MOV R153, 0x40000040 ;  /* 0x4000004000997802 */ /* 0x000fe40000000f00 */
[----:B------:R-:W-:-:S02]  /*1eb50*/  R2UR UR6, R152 ;  /* 0x00000000980672ca */ /* 0x000fc400000e0000 */
[----:B------:R-:W-:Y:S01]  /*1eb60*/  R2UR UR7, R153 ;  /* 0x00000000990772ca */ /* 0x000fe200000e0000 */
[----:B01----:R-:W-:Y:S02]  /*1eb70*/  VIADD R12, R4, 0x100 ;  /* 0x00000100040c7836 */ /* 0x003fe40000000000 */
[----:B------:R-:W-:-:S03]  /*1eb80*/  IMAD.MOV.U32 R13, RZ, RZ, 0x40000040 ;  /* 0x40000040ff0d7424 */ /* 0x000fc600078e00ff */
        /* <DEDUP_REMOVED lines=30> */
[----:B------:R-:W-:Y:S01]  /*1ed70*/  IMAD.MOV.U32 R13, RZ, RZ, 0x40000040 ;  /* 0x40000040ff0d7424 */ /* 0x000fe200078e00ff */
[----:B------:R-:W-:Y:S01]  /*1ed80*/  R2UR UR18, R12 ;  /* 0x000000000c1272ca */ /* 0x000fe200000e0000 */
[----:B------:R-:W-:Y:S02]  /*1ed90*/  VIADD R152, R4, 0x82 ;  /* 0x0000008204987836 */ /* 0x000fe40000000000 */
[----:B------:R-:W-:Y:S01]  /*1eda0*/  IMAD.MOV.U32 R153, RZ, RZ, 0x40000040 ;  /* 0x40000040ff997424 */ /* 0x000fe200078e00ff */
[----:B------:R-:W-:Y:S02]  /*1edb0*/  R2UR UR19, R13 ;  /* 0x000000000d1372ca */ /* 0x000fe400000e0000 */
[----:B------:R-:W-:Y:S02]  /*1edc0*/  R2UR UR22, R152 ;  /* 0x00000000981672ca */ /* 0x000fe400000e0000 */
[----:B------:R-:W-:Y:S01]  /*1edd0*/  R2UR UR23, R153 ;  /* 0x00000000991772ca */ /* 0x000fe200000e0000 */
[----:B------:R-:W-:Y:S01]  /*1ede0*/  UMOV UR16, UR20 ;  /* 0x0000001400107c82 */ /* 0x000fe20008000000 */
[----:B------:R-:W-:Y:S01]  /*1edf0*/  UMOV UR17, UR21 ;  /* 0x0000001500117c82 */ /* 0x000fe20008000000 */
[----:B------:R-:W-:-:S02]  /*1ee00*/  WARPGROUP.DEPBAR.LE gsb0, 0x0 ;  /* 0x00008000000079c5 */ /* 0x000fc40000010000 */
[----:B--2---:R-:W-:Y:S02]  /*1ee10*/  R2UR UR26, R154 ;  /* 0x000000009a1a72ca */ /* 0x004fe400000e0000 */
[----:B------:R-:W-:Y:S02]  /*1ee20*/  R2UR UR27, R155 ;  /* 0x000000009b1b72ca */ /* 0x000fe400000e0000 */
[----:B------:R-:W-:-:S06]  /*1ee30*/  WARPGROUP.ARRIVE ;  /* 0x00000000000079c5 */ /* 0x000fcc0000000000 */
[----:B------:R-:W-:Y:S01]  /*1ee40*/  HGMMA.64x16x16.F32 R152, gdesc[UR16], RZ, !UPT, gsb0 ;  /* 0x00200000109879f0 */ /* 0x000fe2000c0008ff */
[----:B------:R-:W-:Y:S02]  /*1ee50*/  IADD3 R20, R4, 0x2, RZ ;  /* 0x0000000204147810 */ /* 0x000fe40007ffe0ff */
[----:B------:R-:W-:Y:S02]  /*1ee60*/  MOV R21, 0x40000040 ;  /* 0x4000004000157802 */ /* 0x000fe40000000f00 */
[----:B------:R-:W-:Y:S02]  /*1ee70*/  R2UR UR6, R20 ;  /* 0x00000000140672ca */ /* 0x000fe400000e0000 */
[----:B------:R-:W-:Y:S01]  /*1ee80*/  R2UR UR7, R21 ;  /* 0x00000000150772ca */ /* 0x000fe200000e0000 */
[----:B------:R-:W-:Y:S01]  /*1ee90*/  UMOV UR4, UR24 ;  /* 0x0000001800047c82 */ /* 0x000fe20008000000 */
[----:B------:R-:W-:Y:S01]  /*1eea0*/  UMOV UR5, UR25 ;  /* 0x0000001900057c82 */ /* 0x000fe20008000000 */
[----:B------:R-:W-:Y:S01]  /*1eeb0*/  UMOV UR20, UR24 ;  /* 0x0000001800147c82 */ /* 0x000fe20008000000 */
[----:B------:R-:W-:Y:S01]  /*1eec0*/  UMOV UR21, UR25 ;  /* 0x0000001900157c82 */ /* 0x000fe20008000000 */
[----:B------:R-:W-:-:S02]  /*1eed0*/  VIADD R12, R4, 0x102 ;  /* 0x00000102040c7836 */ /* 0x000fc40000000000 */
[----:B------:R-:W-:Y:S01]  /*1eee0*/  IMAD.MOV.U32 R13, RZ, RZ, 0x40000040 ;  /* 0x40000040ff0d7424 */ /* 0x000fe200078e00ff */
[----:B------:R-:W-:Y:S01]  /*1eef0*/  UMOV UR8, UR24 ;  /* 0x0000001800087c82 */ /* 0x000fe20008000000 */
[----:B------:R-:W-:Y:S01]  /*1ef00*/  UMOV UR9, UR25 ;  /* 0x0000001900097c82 */ /* 0x000fe20008000000 */
[----:B------:R-:W-:Y:S02]  /*1ef10*/  WARPGROUP.DEPBAR.LE gsb0, 0x0 ;  /* 0x00008000000079c5 */ /* 0x000fe40000010000 */
[----:B------:R-:W-:Y:S01]  /*1ef20*/  WARPGROUP.ARRIVE ;  /* 0x00000000000079c5 */ /* 0x000fe20000000000 */
[----:B------:R-:W-:Y:S01]  /*1ef30*/  UMOV UR12, UR24 ;  /* 0x00000018000c7c82 */ /* 0x000fe20008000000 */
[----:B------:R-:W-:Y:S01]  /*1ef40*/  UMOV UR13, UR25 ;  /* 0x00000019000d7c82 */ /* 0x000fe20008000000 */
[----:B------:R-:W-:Y:S01]  /*1ef50*/  UMOV UR16, UR24 ;  /* 0x0000001800107c82 */ /* 0x000fe20008000000 */
[----:B------:R-:W-:Y:S01]  /*1ef60*/  UMOV UR17, UR25 ;  /* 0x0000001900117c82 */ /* 0x000fe20008000000 */
[----:B------:R-:W2:Y:S01]  /*1ef70*/  LDL.64 R20, [R1+0x38] ;  /* 0x0000380001147983 */ /* 0x000ea20000100a00 */
[----:B------:R-:W-:Y:S03]  /*1ef80*/  HGMMA.64x16x16.F32 R184, gdesc[UR4], R184, gsb0 ;  /* 0x0020000004b879f0 */ /* 0x000fe600080008b8 */
[----:B------:R-:W-:-:S02]  /*1ef90*/  WARPGROUP.DEPBAR.LE gsb0, 0x0 ;  /* 0x00008000000079c5 */ /* 0x000fc40000010000 */
        /* <DEDUP_REMOVED lines=8> */
[----:B------:R-:W-:Y:S02]  /*1f020*/  MOV R13, 0x40000040 ;  /* 0x40000040000d7802 */ /* 0x000fe40000000f00 */
        /* <DEDUP_REMOVED lines=204> */
[----:B------:R-:W-:Y:S01]  /*1fcf0*/  VIADD R12, R4, 0x284 ;  /* 0x00000284040c7836 */ /* 0x000fe20000000000 */
[----:B------:R-:W-:-:S04]  /*1fd00*/  MOV R13, 0x40000040 ;  /* 0x40000040000d7802 */ /* 0x000fc80000000f00 */
        /* <DEDUP_REMOVED lines=587> */
.L_x_3092:
[----:B------:R-:W-:Y:S01]  /*221c0*/  SHF.L.U32 R0, R9, 0x1f, RZ ;  /* 0x0000001f09007819 */ /* 0x000fe200000006ff */
[----:B------:R-:W-:-:S04]  /*221d0*/  IMAD R9, R10, 0x8, R16 ;  /* 0x000000080a097824 */ /* 0x000fc800078e0210 */
[----:B------:R0:W1:Y:S01]  /*221e0*/  SYNCS.PHASECHK.TRANS64.TRYWAIT P2, [R9+URZ+0x38850], R0 ;  /* 0x03885000090075a7 */ /* 0x000062000804017f */
[----:B------:R-:W-:Y:S05]  /*221f0*/  @!P0 BRA `(.L_x_3093) ;  /* 0x0000000000048947 */ /* 0x000fea0003800000 */
[----:B------:R-:W-:Y:S01]  /*22200*/  BPT.TRAP 0x1 ;  /* 0x000000040000795c */ /* 0x000fe20000300000 */
.L_x_3093:
[----:B------:R-:W-:Y:S04]  /*22210*/  BSSY B1, `(.L_x_3094) ;  /* 0x0000004000017945 */ /* 0x000fe80003800000 */
[----:B-1----:R-:W-:Y:S05]  /*22220*/  @P2 BRA `(.L_x_3095) ;  /* 0x0000000000082947 */ /* 0x002fea0003800000 */
[----:B------:R-:W1:Y:S02]  /*22230*/  SYNCS.PHASECHK.TRANS64.TRYWAIT P2, [R9+URZ+0x38850], R0 ;  /* 0x03885000090075a7 */ /* 0x000e64000804017f */
[----:B-1----:R-:W-:Y:S05]  /*22240*/  @!P2 BRA `(.L_x_3096) ;  /* 0x000000f800d8a947 */ /* 0x002fea0003800000 */
.L_x_3095:
[----:B------:R-:W-:Y:S05]  /*22250*/  BSYNC B1 ;  /* 0x0000000000017941 */ /* 0x000fea0003800000 */
.L_x_3094:
[----:B01----:R-:W-:Y:S01]  /*22260*/  IADD3 R0, R16, 0x400, RZ ;  /* 0x0000040010007810 */ /* 0x003fe20007ffe0ff */
[----:B------:R-:W-:Y:S01]  /*22270*/  IMAD.MOV.U32 R3, RZ, RZ, 0x40000040 ;  /* 0x40000040ff037424 */ /* 0x000fe200078e00ff */
[----:B------:R-:W-:Y:S01]  /*22280*/  WARPGROUP.ARRIVE ;  /* 0x00000000000079c5 */ /* 0x000fe20000000000 */
[----:B------:R-:W-:Y:S01]  /*22290*/  IMAD.MOV.U32 R5, RZ, RZ, 0x40000040 ;  /* 0x40000040ff057424 */ /* 0x000fe200078e00ff */
[----:B------:R-:W-:Y:S01]  /*222a0*/  SHF.R.U32.HI R0, RZ, 0x4, R0 ;  /* 0x00000004ff007819 */ /* 0x000fe20000011600 */
[----:B------:R-:W-:Y:S01]  /*222b0*/  FMUL.FTZ R20, R188, UR38 ;  /* 0x00000026bc147c20 */ /* 0x000fe20008410000 */
[----:B------:R-:W-:Y:S01]  /*222c0*/  R2UR UR7, R3 ;  /* 0x00000000030772ca */ /* 0x000fe200000e0000 */
[----:B------:R-:W-:Y:S01]  /*222d0*/  FMUL.FTZ R21, R189, UR38 ;  /* 0x00000026bd157c20 */ /* 0x000fe20008410000 */
[----:B------:R-:W-:Y:S01]  /*222e0*/  LOP3.LUT R0, R0, 0x3fff, RZ, 0xc0, !PT ;  /* 0x00003fff00007812 */ /* 0x000fe200078ec0ff */
[----:B------:R-:W-:Y:S01]  /*222f0*/  FMUL.FTZ R177, R177, UR38 ;  /* 0x00000026b1b17c20 */ /* 0x000fe20008410000 */
[----:B------:R-:W-:Y:S01]  /*22300*/  FMUL.FTZ R180, R180, UR38 ;  /* 0x00000026b4b47c20 */ /* 0x000fe20008410000 */
[----:B------:R-:W-:Y:S01]  /*22310*/  MUFU.TANH R20, R20 ;  /* 0x0000001400147308 */ /* 0x000fe20000002400 */
        /* <DEDUP_REMOVED lines=15> */
[----:B------:R-:W-:Y:S01]  /*22410*/  MUFU.TANH R177, R177 ;  /* 0x000000b100b17308 */ /* 0x000fe20000002400 */
[----:B------:R-:W-:Y:S01]  /*22420*/  FMUL.FTZ R153, R153, UR38 ;  /* 0x0000002699997c20 */ /* 0x000fe20008410000 */
[----:B------:R-:W-:Y:S01]  /*22430*/  FMUL.FTZ R156, R156, UR38 ;  /* 0x000000269c9c7c20 */ /* 0x000fe20008410000 */
[----:B------:R-:W-:-:S02]  /*22440*/  IMAD.MOV.U32 R3, RZ, RZ, 0x40000040 ;  /* 0x40000040ff037424 */ /* 0x000fc400078e00ff */
[----:B------:R-:W-:Y:S01]  /*22450*/  FMUL.FTZ R10, R186, UR38 ;  /* 0x00000026ba0a7c20 */ /* 0x000fe20008410000 */
[----:B------:R-:W-:Y:S01]  /*22460*/  FMUL.FTZ R12, R187, UR38 ;  /* 0x00000026bb0c7c20 */ /* 0x000fe20008410000 */
[----:B------:R-:W-:Y:S01]  /*22470*/  FMUL.FTZ R13, R190, UR38 ;  /* 0x00000026be0d7c20 */ /* 0x000fe20008410000 */
[----:B------:R-:W-:Y:S01]  /*22480*/  FMUL.FTZ R170, R170, UR38 ;  /* 0x00000026aaaa7c20 */ /* 0x000fe20008410000 */
[----:B------:R-:W-:Y:S01]  /*22490*/  HGMMA.64x256x16.F32 R24, R208, gdesc[UR4].tnspB, R24, gsb0 ;  /* 0x43e00004d0187df0 */ /* 0x000fe20008000818 */
[----:B------:R-:W-:Y:S01]  /*224a0*/  R2UR UR6, R4 ;  /* 0x00000000040672ca */ /* 0x000fe200000e0000 */
[----:B------:R-:W-:Y:S01]  /*224b0*/  MUFU.TANH R180, R180 ;  /* 0x000000b400b47308 */ /* 0x000fe20000002400 */
[----:B------:R-:W-:Y:S01]  /*224c0*/  R2UR UR7, R5 ;  /* 0x00000000050772ca */ /* 0x000fe200000e0000 */
[----:B------:R-:W-:Y:S01]  /*224d0*/  IMAD.MOV.U32 R5, RZ, RZ, 0x40000040 ;  /* 0x40000040ff057424 */ /* 0x000fe200078e00ff */
[----:B------:R-:W-:Y:S01]  /*224e0*/  IADD3 R4, R2, 0x100, RZ ;  /* 0x0000010002047810 */ /* 0x000fe20007ffe0ff */
        /* <DEDUP_REMOVED lines=13> */
[----:B------:R-:W-:Y:S01]  /*225c0*/  @!P1 IMAD R11, R11, 0x8, R16 ;  /* 0x000000080b0b9824 */ /* 0x000fe200078e0210 */
[----:B------:R-:W-:Y:S01]  /*225d0*/  ISETP.GT.AND P2, PT, R8, RZ, PT ;  /* 0x000000ff0800720c */ /* 0x000fe20003f44270 */
[----:B------:R-:W-:-:S02]  /*225e0*/  @!P1 VIADD R9, R9, 0x38860 ;  /* 0x0003886009099836 */ /* 0x000fc40000000000 */
[----:B------:R-:W-:Y:S01]  /*225f0*/  VIADD R8, R8, 0xffffffff ;  /* 0xffffffff08087836 */ /* 0x000fe20000000000 */
[----:B------:R-:W-:Y:S02]  /*22600*/  @!P1 IADD3 R11, R11, 0x38840, RZ ;  /* 0x000388400b0b9810 */ /* 0x000fe40007ffe0ff */
        /* <DEDUP_REMOVED lines=45> */
[----:B------:R-:W-:Y:S01]  /*228e0*/  MUFU.TANH R4, R4 ;  /* 0x0000000400047308 */ /* 0x000fe20000002400 */
[----:B------:R-:W-:Y:S01]  /*228f0*/  FMUL.FTZ R182, R157, UR38 ;  /* 0x000000269db67c20 */ /* 0x000fe20008410000 */
[----:B------:R-:W-:-:S06]  /*22900*/  FMUL.FTZ R157, R183, UR38 ;  /* 0x00000026b79d7c20 */ /* 0x000fcc0008410000 */
        /* <DEDUP_REMOVED lines=10> */
[----:B------:R-:W-:Y:S01]  /*229b0*/  FMUL.FTZ R2, R184, UR38 ;  /* 0x00000026b8027c20 */ /* 0x000fe20008410000 */
[----:B------:R-:W-:Y:S01]  /*229c0*/  R2UR UR7, R3 ;  /* 0x00000000030772ca */ /* 0x000fe200000e0000 */
[----:B------:R-:W-:-:S04]  /*229d0*/  FMUL.FTZ R184, R191, UR38 ;  /* 0x00000026bfb87c20 */ /* 0x000fc80008410000 */
[----:B------:R-:W0:Y:S08]  /*229e0*/  MUFU.TANH R2, R2 ;  /* 0x0000000200027308 */ /* 0x000e300000002400 */
[----:B------:R-:W1:Y:S01]  /*229f0*/  MUFU.TANH R184, R184 ;  /* 0x000000b800b87308 */ /* 0x000e620000002400 */
        /* <DEDUP_REMOVED lines=21> */
[----:B0-----:R-:W-:Y:S02]  /*22b50*/  FMNMX.FTZ R3, R0, R3, !PT ;  /* 0x0000000300037209 */ /* 0x001fe40007810000 */
[----:B------:R-:W-:-:S03]  /*22b60*/  FMNMX.FTZ R0, R10, R6, !PT ;  /* 0x000000060a007209 */ /* 0x000fc60007810000 */
[----:B------:R-:W0:Y:S01]  /*22b70*/  SHFL.BFLY PT, R5, R3, 0x1, 0x1f ;  /* 0x0c201f0003057f89 */ /* 0x000e2200000e0000 */
[----:B------:R-:W-:-:S04]  /*22b80*/  FMNMX.FTZ R183, R12, R0, !PT ;  /* 0x000000000cb77209 */ /* 0x000fc80007810000 */
[----:B------:R-:W-:-:S04]  /*22b90*/  FMNMX.FTZ R183, R13, R183, !PT ;  /* 0x000000b70db77209 */ /* 0x000fc80007810000 */
[----:B-1----:R-:W-:-:S04]  /*22ba0*/  FMNMX.FTZ R183, R184, R183, !PT ;  /* 0x000000b7b8b77209 */ /* 0x002fc80007810000 */
[----:B------:R-:W-:-:S04]  /*22bb0*/  FMNMX.FTZ R183, R176, R183, !PT ;  /* 0x000000b7b0b77209 */ /* 0x000fc80007810000 */
[----:B------:R-:W-:Y:S02]  /*22bc0*/  FMNMX.FTZ R183, R178, R183, !PT ;  /* 0x000000b7b2b77209 */ /* 0x000fe40007810000 */
[----:B0-----:R-:W-:Y:S01]  /*22bd0*/  FMNMX.FTZ R5, R3, R5, !PT ;  /* 0x0000000503057209 */ /* 0x001fe20007810000 */
[----:B------:R-:W-:-:S04]  /*22be0*/  IMAD.U32 R3, RZ, RZ, UR42 ;  /* 0x0000002aff037e24 */ /* 0x000fc8000f8e00ff */
[----:B------:R-:W-:-:S04]  /*22bf0*/  FADD.FTZ R7, -R5, R7 ;  /* 0x0000000705077221 */ /* 0x000fc80000010100 */
[-C--:B------:R-:W-:Y:S01]  /*22c00*/  FMUL.FTZ R0, R7, R3.reuse ;  /* 0x0000000307007220 */ /* 0x080fe20000410000 */
[----:B------:R-:W-:-:S04]  /*22c10*/  FMUL.FTZ R7, R5, R3 ;  /* 0x0000000305077220 */ /* 0x000fc80000410000 */
[--C-:B------:R-:W-:Y:S01]  /*22c20*/  FFMA.FTZ R208, R2, R3, -R7.reuse ;  /* 0x0000000302d07223 */ /* 0x100fe20000010807 */
[----:B------:R-:W-:Y:S01]  /*22c30*/  FMNMX.FTZ R2, R179, R183, !PT ;  /* 0x000000b7b3027209 */ /* 0x000fe20007810000 */
[-CC-:B------:R-:W-:Y:S01]  /*22c40*/  FFMA.FTZ R4, R4, R3.reuse, -R7.reuse ;  /* 0x0000000304047223 */ /* 0x180fe20000010807 */
[-CC-:B------:R-:W-:Y:S01]  /*22c50*/  FFMA.FTZ R200, R168, R3.reuse, -R7.reuse ;  /* 0x00000003a8c87223 */ /* 0x180fe20000010807 */
[-CC-:B------:R-:W-:Y:S01]  /*22c60*/  FFMA.FTZ R210, R20, R3.reuse, -R7.reuse ;  /* 0x0000000314d27223 */ /* 0x180fe20000010807 */
[----:B------:R-:W-:Y:S01]  /*22c70*/  FMNMX.FTZ R2, R157, R2, !PT ;  /* 0x000000029d027209 */ /* 0x000fe20007810000 */
[----:B------:R-:W-:Y:S01]  /*22c80*/  MUFU.EX2 R183, R4 ;  /* 0x0000000400b77308 */ /* 0x000fe20000000800 */
[-CC-:B------:R-:W-:Y:S01]  /*22c90*/  FFMA.FTZ R186, R21, R3.reuse, -R7.reuse ;  /* 0x0000000315ba7223 */ /* 0x180fe20000010807 */
[-CC-:B------:R-:W-:Y:S01]  /*22ca0*/  FFMA.FTZ R168, R169, R3.reuse, -R7.reuse ;  /* 0x00000003a9a87223 */ /* 0x180fe20000010807 */
[----:B------:R-:W-:Y:S01]  /*22cb0*/  FMNMX.FTZ R2, R170, R2, !PT ;  /* 0x00000002aa027209 */ /* 0x000fe20007810000 */
[-CC-:B------:R-:W-:Y:S01]  /*22cc0*/  FFMA.FTZ R204, R185, R3.reuse, -R7.reuse ;  /* 0x00000003b9cc7223 */ /* 0x180fe20000010807 */
[-CC-:B------:R-:W-:Y:S01]  /*22cd0*/  FFMA.FTZ R20, R177, R3.reuse, -R7.reuse ;  /* 0x00000003b1147223 */ /* 0x180fe20000010807 */
[-CC-:B------:R-:W-:Y:S01]  /*22ce0*/  FFMA.FTZ R206, R180, R3.reuse, -R7.reuse ;  /* 0x00000003b4ce7223 */ /* 0x180fe20000010807 */
[----:B------:R-:W-:Y:S01]  /*22cf0*/  FMNMX.FTZ R2, R171, R2, !PT ;  /* 0x00000002ab027209 */ /* 0x000fe20007810000 */
[-CC-:B------:R-:W-:Y:S01]  /*22d00*/  FFMA.FTZ R21, R181, R3.reuse, -R7.reuse ;  /* 0x00000003b5157223 */ /* 0x180fe20000010807 */
[-CC-:B------:R-:W-:Y:S01]  /*22d10*/  FFMA.FTZ R202, R172, R3.reuse, -R7.reuse ;  /* 0x00000003acca7223 */ /* 0x180fe20000010807 */
[----:B------:R-:W-:Y:S01]  /*22d20*/  FFMA.FTZ R169, R173, R3, -R7 ;  /* 0x00000003ada97223 */ /* 0x000fe20000010807 */
[----:B------:R-:W-:Y:S01]  /*22d30*/  FMNMX.FTZ R2, R174, R2, !PT ;  /* 0x00000002ae027209 */ /* 0x000fe20007810000 */
[----:B------:R-:W-:Y:S03]  /*22d40*/  MUFU.EX2 R0, R0 ;  /* 0x0000000000007308 */ /* 0x000fe60000000800 */
[----:B------:R-:W-:-:S04]  /*22d50*/  FMNMX.FTZ R2, R175, R2, !PT ;  /* 0x00000002af027209 */ /* 0x000fc80007810000 */
[----:B------:R-:W-:Y:S01]  /*22d60*/  FMNMX.FTZ R2, R162, R2, !PT ;  /* 0x00000002a2027209 */ /* 0x000fe20007810000 */
[----:B------:R-:W0:Y:S03]  /*22d70*/  MUFU.EX2 R208, R208 ;  /* 0x000000d000d07308 */ /* 0x000e260000000800 */
[----:B------:R-:W-:-:S04]  /*22d80*/  FMNMX.FTZ R2, R163, R2, !PT ;  /* 0x00000002a3027209 */ /* 0x000fc80007810000 */
[----:B------:R-:W-:Y:S01]  /*22d90*/  FMNMX.FTZ R2, R166, R2, !PT ;  /* 0x00000002a6027209 */ /* 0x000fe20007810000 */
[----:B------:R-:W1:Y:S03]  /*22da0*/  MUFU.EX2 R210, R210 ;  /* 0x000000d200d27308 */ /* 0x000e660000000800 */
[----:B------:R-:W-:-:S04]  /*22db0*/  FMNMX.FTZ R2, R167, R2, !PT ;  /* 0x00000002a7027209 */ /* 0x000fc80007810000 */
[----:B------:R-:W-:Y:S01]  /*22dc0*/  FMNMX.FTZ R2, R154, R2, !PT ;  /* 0x000000029a027209 */ /* 0x000fe20007810000 */
[----:B------:R-:W2:Y:S01]  /*22dd0*/  MUFU.EX2 R186, R186 ;  /* 0x000000ba00ba7308 */ /* 0x000ea20000000800 */
[----:B0-----:R-:W-:Y:S01]  /*22de0*/  FFMA.FTZ R15, R0, R15, R208 ;  /* 0x0000000f000f7223 */ /* 0x001fe200000100d0 */
[----:B------:R-:W-:Y:S02]  /*22df0*/  F2FP.F16.F32.PACK_AB R208, R183, R208 ;  /* 0x000000d0b7d0723e */ /* 0x000fe400000000ff */
[----:B------:R-:W-:Y:S01]  /*22e00*/  FMNMX.FTZ R2, R155, R2, !PT ;  /* 0x000000029b027209 */ /* 0x000fe20007810000 */
[----:B------:R-:W-:-:S03]  /*22e10*/  FADD.FTZ R15, R183, R15 ;  /* 0x0000000fb70f7221 */ /* 0x000fc60000010000 */
[----:B------:R-:W-:Y:S01]  /*22e20*/  FMNMX.FTZ R2, R158, R2, !PT ;  /* 0x000000029e027209 */ /* 0x000fe20007810000 */
[----:B------:R-:W0:Y:S01]  /*22e30*/  MUFU.EX2 R204, R204 ;  /* 0x000000cc00cc7308 */ /* 0x000e220000000800 */
[----:B-1----:R-:W-:Y:S02]  /*22e40*/  FADD.FTZ R15, R210, R15 ;  /* 0x0000000fd20f7221 */ /* 0x002fe40000010000 */
[----:B------:R-:W-:-:S05]  /*22e50*/  FMNMX.FTZ R2, R159, R2, !PT ;  /* 0x000000029f027209 */ /* 0x000fca0007810000 */
[----:B------:R-:W1:Y:S01]  /*22e60*/  SHFL.BFLY PT, R4, R2, 0x2, 0x1f ;  /* 0x0c401f0002047f89 */ /* 0x000e6200000e0000 */
[----:B------:R-:W3:Y:S01]  /*22e70*/  MUFU.EX2 R20, R20 ;  /* 0x0000001400147308 */ /* 0x000ee20000000800 */
[C---:B--2---:R-:W-:Y:S01]  /*22e80*/  FADD.FTZ R15, R186.reuse, R15 ;  /* 0x0000000fba0f7221 */ /* 0x044fe20000010000 */
[----:B------:R-:W-:-:S06]  /*22e90*/  F2FP.F16.F32.PACK_AB R210, R186, R210 ;  /* 0x000000d2bad2723e */ /* 0x000fcc00000000ff */
[----:B------:R-:W2:Y:S01]  /*22ea0*/  MUFU.EX2 R206, R206 ;  /* 0x000000ce00ce7308 */ /* 0x000ea20000000800 */
[----:B0-----:R-:W-:-:S07]  /*22eb0*/  FADD.FTZ R15, R204, R15 ;  /* 0x0000000fcc0f7221 */ /* 0x001fce0000010000 */
[----:B------:R-:W0:Y:S01]  /*22ec0*/  MUFU.EX2 R21, R21 ;  /* 0x0000001500157308 */ /* 0x000e220000000800 */
[C---:B---3--:R-:W-:Y:S01]  /*22ed0*/  FADD.FTZ R15, R20.reuse, R15 ;  /* 0x0000000f140f7221 */ /* 0x048fe20000010000 */
[----:B------:R-:W-:Y:S02]  /*22ee0*/  F2FP.F16.F32.PACK_AB R204, R20, R204 ;  /* 0x000000cc14cc723e */ /* 0x000fe400000000ff */
[----:B-1----:R-:W-:-:S04]  /*22ef0*/  FMNMX.FTZ R2, R2, R4, !PT ;  /* 0x0000000402027209 */ /* 0x002fc80007810000 */
[----:B------:R-:W1:Y:S01]  /*22f00*/  MUFU.EX2 R200, R200 ;  /* 0x000000c800c87308 */ /* 0x000e620000000800 */
[----:B--2---:R-:W-:Y:S01]  /*22f10*/  FADD.FTZ R15, R206, R15 ;  /* 0x0000000fce0f7221 */ /* 0x004fe20000010000 */
[----:B------:R-:W2:Y:S06]  /*22f20*/  SHFL.BFLY PT, R4, R2, 0x1, 0x1f ;  /* 0x0c201f0002047f89 */ /* 0x000eac00000e0000 */
[----:B------:R-:W3:Y:S01]  /*22f30*/  MUFU.EX2 R168, R168 ;  /* 0x000000a800a87308 */ /* 0x000ee20000000800 */
[C---:B0-----:R-:W-:Y:S01]  /*22f40*/  FADD.FTZ R15, R21.reuse, R15 ;  /* 0x0000000f150f7221 */ /* 0x041fe20000010000 */
[----:B------:R-:W-:Y:S01]  /*22f50*/  F2FP.F16.F32.PACK_AB R206, R21, R206 ;  /* 0x000000ce15ce723e */ /* 0x000fe200000000ff */
[----:B------:R-:W-:-:S02]  /*22f60*/  WARPGROUP.DEPBAR.LE gsb0, 0x0 ;  /* 0x00008000000079c5 */ /* 0x000fc40000010000 */
[----:B------:R-:W-:Y:S01]  /*22f70*/  WARPGROUP.ARRIVE ;  /* 0x00000000000079c5 */ /* 0x000fe20000000000 */
[-CC-:B------:R-:W-:Y:S01]  /*22f80*/  FFMA.FTZ R196, R160, R3.reuse, -R7.reuse ;  /* 0x00000003a0c47223 */ /* 0x180fe20000010807 */
[-CC-:B------:R-:W-:Y:S01]  /*22f90*/  FFMA.FTZ R160, R161, R3.reuse, -R7.reuse ;  /* 0x00000003a1a07223 */ /* 0x180fe20000010807 */
[-CC-:B------:R-:W-:Y:S01]  /*22fa0*/  FFMA.FTZ R198, R164, R3.reuse, -R7.reuse ;  /* 0x00000003a4c67223 */ /* 0x180fe20000010807 */
[----:B------:R-:W-:Y:S01]  /*22fb0*/  FFMA.FTZ R161, R165, R3, -R7 ;  /* 0x00000003a5a17223 */ /* 0x000fe20000010807 */
[----:B------:R-:W0:Y:S01]  /*22fc0*/  MUFU.EX2 R202, R202 ;  /* 0x000000ca00ca7308 */ /* 0x000e220000000800 */
[----:B------:R-:W-:Y:S01]  /*22fd0*/  HGMMA.64x256x16.F32 R24, R192, gdesc[UR4].tnspB, R24, gsb0 ;  /* 0x43e00004c0187df0 */ /* 0x000fe20008000818 */
[----:B-1----:R-:W-:Y:S01]  /*22fe0*/  FADD.FTZ R15, R200, R15 ;  /* 0x0000000fc80f7221 */ /* 0x002fe20000010000 */
[----:B---3--:R-:W-:-:S03]  /*22ff0*/  F2FP.F16.F32.PACK_AB R200, R168, R200 ;  /* 0x000000c8a8c8723e */ /* 0x008fc600000000ff */
[----:B------:R-:W-:Y:S01]  /*23000*/  FADD.FTZ R15, R168, R15 ;  /* 0x0000000fa80f7221 */ /* 0x000fe20000010000 */
[----:B--2---:R-:W-:Y:S01]  /*23010*/  FMNMX.FTZ R4, R2, R4, !PT ;  /* 0x0000000402047209 */ /* 0x004fe20007810000 */
[----:B------:R-:W1:Y:S04]  /*23020*/  MUFU.EX2 R169, R169 ;  /* 0x000000a900a97308 */ /* 0x000e680000000800 */
[----:B------:R-:W-:-:S04]  /*23030*/  FADD.FTZ R2, -R4, R6 ;  /* 0x0000000604027221 */ /* 0x000fc80000010100 */
[----:B------:R-:W-:Y:S01]  /*23040*/  FMUL.FTZ R2, R2, R3 ;  /* 0x0000000302027220 */ /* 0x000fe20000410000 */
[----:B------:R-:W2:Y:S01]  /*23050*/  MUFU.EX2 R196, R196 ;  /* 0x000000c400c47308 */ /* 0x000ea20000000800 */
[----:B0-----:R-:W-:-:S07]  /*23060*/  FADD.FTZ R15, R202, R15 ;  /* 0x0000000fca0f7221 */ /* 0x001fce0000010000 */
[----:B------:R-:W-:Y:S01]  /*23070*/  MUFU.EX2 R2, R2 ;  /* 0x0000000200027308 */ /* 0x000fe20000000800 */
[C---:B-1----:R-:W-:Y:S01]  /*23080*/  FADD.FTZ R15, R169.reuse, R15 ;  /* 0x0000000fa90f7221 */ /* 0x042fe20000010000 */
[----:B------:R-:W-:-:S06]  /*23090*/  F2FP.F16.F32.PACK_AB R202, R169, R202 ;  /* 0x000000caa9ca723e */ /* 0x000fcc00000000ff */
[----:B------:R-:W0:Y:S01]  /*230a0*/  MUFU.EX2 R160, R160 ;  /* 0x000000a000a07308 */ /* 0x000e220000000800 */
[----:B--2---:R-:W-:-:S07]  /*230b0*/  FADD.FTZ R15, R196, R15 ;  /* 0x0000000fc40f7221 */ /* 0x004fce0000010000 */
[----:B------:R-:W1:Y:S08]  /*230c0*/  MUFU.EX2 R198, R198 ;  /* 0x000000c600c67308 */ /* 0x000e700000000800 */
[----:B------:R-:W2:Y:S01]  /*230d0*/  MUFU.EX2 R161, R161 ;  /* 0x000000a100a17308 */ /* 0x000ea20000000800 */
[C---:B0-----:R-:W-:Y:S01]  /*230e0*/  FADD.FTZ R15, R160.reuse, R15 ;  /* 0x0000000fa00f7221 */ /* 0x041fe20000010000 */
[----:B------:R-:W-:-:S03]  /*230f0*/  F2FP.F16.F32.PACK_AB R196, R160, R196 ;  /* 0x000000c4a0c4723e */ /* 0x000fc600000000ff */
[----:B-1----:R-:W-:-:S04]  /*23100*/  FADD.FTZ R15, R198, R15 ;  /* 0x0000000fc60f7221 */ /* 0x002fc80000010000 */
[C---:B--2---:R-:W-:Y:S01]  /*23110*/  FADD.FTZ R15, R161.reuse, R15 ;  /* 0x0000000fa10f7221 */ /* 0x044fe20000010000 */
[----:B------:R-:W-:Y:S01]  /*23120*/  F2FP.F16.F32.PACK_AB R198, R161, R198 ;  /* 0x000000c6a1c6723e */ /* 0x000fe200000000ff */
[----:B------:R-:W-:Y:S02]  /*23130*/  WARPGROUP.DEPBAR.LE gsb0, 0x0 ;  /* 0x00008000000079c5 */ /* 0x000fe40000010000 */
[-CC-:B------:R-:W-:Y:S01]  /*23140*/  FFMA.FTZ R192, R152, R3.reuse, -R7.reuse ;  /* 0x0000000398c07223 */ /* 0x180fe20000010807 */
[-CC-:B------:R-:W-:Y:S01]  /*23150*/  FFMA.FTZ R152, R153, R3.reuse, -R7.reuse ;  /* 0x0000000399987223 */ /* 0x180fe20000010807 */
[-CC-:B------:R-:W-:Y:S01]  /*23160*/  FFMA.FTZ R194, R156, R3.reuse, -R7.reuse ;  /* 0x000000039cc27223 */ /* 0x180fe20000010807 */
[----:B------:R-:W-:-:S03]  /*23170*/  FFMA.FTZ R7, R182, R3, -R7 ;  /* 0x00000003b6077223 */ /* 0x000fc60000010807 */
[----:B------:R-:W0:Y:S08]  /*23180*/  MUFU.EX2 R192, R192 ;  /* 0x000000c000c07308 */ /* 0x000e300000000800 */
[----:B------:R1:W-:Y:S08]  /*23190*/  MUFU.EX2 R6, R7 ;  /* 0x0000000700067308 */ /* 0x0003f00000000800 */
[----:B------:R-:W-:Y:S01]  /*231a0*/  MUFU.EX2 R152, R152 ;  /* 0x0000009800987308 */ /* 0x000fe20000000800 */
[----:B-1----:R-:W-:Y:S01]  /*231b0*/  FMUL.FTZ R7, R4, R3 ;  /* 0x0000000304077220 */ /* 0x002fe20000410000 */
[----:B0-----:R-:W-:-:S03]  /*231c0*/  FADD.FTZ R15, R192, R15 ;  /* 0x0000000fc00f7221 */ /* 0x001fc60000010000 */
        /* <DEDUP_REMOVED lines=13> */
[-C--:B------:R-:W-:Y:S01]  /*232a0*/  FFMA.FTZ R197, R162, R3.reuse, -R7 ;  /* 0x00000003a2c57223 */ /* 0x080fe20000010807 */
[----:B------:R-:W1:Y:S01]  /*232b0*/  MUFU.EX2 R10, R10 ;  /* 0x0000000a000a7308 */ /* 0x000e620000000800 */
[----:B------:R-:W-:Y:S01]  /*232c0*/  @!P1 PRMT R157, RZ, 0x654, R11 ;  /* 0x00000654ff9d9816 */ /* 0x000fe2000000000b */
[-CC-:B------:R-:W-:Y:S01]  /*232d0*/  FFMA.FTZ R163, R163, R3.reuse, -R7.reuse ;  /* 0x00000003a3a37223 */ /* 0x180fe20000010807 */
[-CC-:B------:R-:W-:Y:S01]  /*232e0*/  FFMA.FTZ R199, R166, R3.reuse, -R7.reuse ;  /* 0x00000003a6c77223 */ /* 0x180fe20000010807 */
[-CC-:B------:R-:W-:Y:S01]  /*232f0*/  FFMA.FTZ R167, R167, R3.reuse, -R7.reuse ;  /* 0x00000003a7a77223 */ /* 0x180fe20000010807 */
[----:B------:R-:W-:Y:S01]  /*23300*/  @!P1 SYNCS.ARRIVE.TRANS64.RED.A1T0 RZ, [R157+URZ], RZ ;  /* 0x000000ff9dff99a7 */ /* 0x000fe2000810043f */
[-CC-:B------:R-:W-:Y:S01]  /*23310*/  FFMA.FTZ R193, R154, R3.reuse, -R7.reuse ;  /* 0x000000039ac17223 */ /* 0x180fe20000010807 */
[-C--:B------:R-:W-:Y:S01]  /*23320*/  FFMA.FTZ R155, R155, R3.reuse, -R7 ;  /* 0x000000039b9b7223 */ /* 0x080fe20000010807 */
[----:B------:R-:W2:Y:S01]  /*23330*/  MUFU.EX2 R211, R211 ;  /* 0x000000d300d37308 */ /* 0x000ea20000000800 */
[----:B0-----:R-:W-:Y:S01]  /*23340*/  FFMA.FTZ R14, R2, R14, R209 ;  /* 0x0000000e020e7223 */ /* 0x001fe200000100d1 */
[-CC-:B------:R-:W-:Y:S01]  /*23350*/  FFMA.FTZ R158, R158, R3.reuse, -R7.reuse ;  /* 0x000000039e9e7223 */ /* 0x180fe20000010807 */
[----:B------:R-:W-:Y:S01]  /*23360*/  FFMA.FTZ R159, R159, R3, -R7 ;  /* 0x000000039f9f7223 */ /* 0x000fe20000010807 */
[C---:B------:R-:W-:Y:S01]  /*23370*/  FADD.FTZ R15, R152.reuse, R15 ;  /* 0x0000000f980f7221 */ /* 0x040fe20000010000 */
[----:B------:R0:W-:Y:S01]  /*23380*/  @!P1 SYNCS.ARRIVE.TRANS64.RED.A1T0 RZ, [R9+URZ], RZ ;  /* 0x000000ff09ff99a7 */ /* 0x0001e2000810043f */
[----:B------:R-:W-:-:S02]  /*23390*/  F2FP.F16.F32.PACK_AB R192, R152, R192 ;  /* 0x000000c098c0723e */ /* 0x000fc400000000ff */
[----:B------:R-:W3:Y:S01]  /*233a0*/  MUFU.EX2 R156, R156 ;  /* 0x0000009c009c7308 */ /* 0x000ee20000000800 */
[C---:B-1----:R-:W-:Y:S01]  /*233b0*/  FADD.FTZ R14, R10.reuse, R14 ;  /* 0x0000000e0a0e7221 */ /* 0x042fe20000010000 */
[----:B------:R-:W-:Y:S02]  /*233c0*/  F2FP.F16.F32.PACK_AB R209, R10, R209 ;  /* 0x000000d10ad1723e */ /* 0x000fe400000000ff */
[----:B------:R-:W-:-:S04]  /*233d0*/  MOV R10, R217 ;  /* 0x000000d9000a7202 */ /* 0x000fc80000000f00 */
[----:B------:R-:W1:Y:S01]  /*233e0*/  MUFU.EX2 R205, R205 ;  /* 0x000000cd00cd7308 */ /* 0x000e620000000800 */
[----:B--2---:R-:W-:-:S07]  /*233f0*/  FADD.FTZ R14, R211, R14 ;  /* 0x0000000ed30e7221 */ /* 0x004fce0000010000 */
[----:B------:R-:W2:Y:S01]  /*23400*/  MUFU.EX2 R12, R12 ;  /* 0x0000000c000c7308 */ /* 0x000ea20000000800 */
[C---:B---3--:R-:W-:Y:S01]  /*23410*/  FADD.FTZ R14, R156.reuse, R14 ;  /* 0x0000000e9c0e7221 */ /* 0x048fe20000010000 */
[----:B------:R-:W-:-:S06]  /*23420*/  F2FP.F16.F32.PACK_AB R211, R156, R211 ;  /* 0x000000d39cd3723e */ /* 0x000fcc00000000ff */
        /* <DEDUP_REMOVED lines=16> */
[----:B-1----:R-:W-:-:S07]  /*23530*/  FADD.FTZ R14, R203, R14 ;  /* 0x0000000ecb0e7221 */ /* 0x002fce0000010000 */
[----:B0-----:R-:W0:Y:S01]  /*23540*/  MUFU.EX2 R9, R163 ;  /* 0x000000a300097308 */ /* 0x001e220000000800 */
[C---:B--2---:R-:W-:Y:S01]  /*23550*/  FADD.FTZ R14, R11.reuse, R14 ;  /* 0x0000000e0b0e7221 */ /* 0x044fe20000010000 */
[----:B------:R-:W-:-:S06]  /*23560*/  F2FP.F16.F32.PACK_AB R203, R11, R203 ;  /* 0x000000cb0bcb723e */ /* 0x000fcc00000000ff */
        /* <DEDUP_REMOVED lines=10> */
[----:B------:R-:W-:Y:S01]  /*23610*/  F2FP.F16.F32.PACK_AB R199, R7, R199 ;  /* 0x000000c707c7723e */ /* 0x000fe200000000ff */
[----:B------:R-:W-:-:S05]  /*23620*/  IMAD.MOV.U32 R7, RZ, RZ, R5 ;  /* 0x000000ffff077224 */ /* 0x000fca00078e0005 */
[----:B------:R-:W2:Y:S01]  /*23630*/  MUFU.EX2 R194, R194 ;  /* 0x000000c200c27308 */ /* 0x000ea20000000800 */
[----:B0-----:R-:W-:-:S07]  /*23640*/  FADD.FTZ R14, R193, R14 ;  /* 0x0000000ec10e7221 */ /* 0x001fce0000010000 */
        /* <DEDUP_REMOVED lines=12> */
.L_x_3086:
[----:B------:R-:W-:Y:S05]  /*23710*/  BSYNC B0 ;  /* 0x0000000000007941 */ /* 0x000fea0003800000 */
.L_x_3085:
        /* <DEDUP_REMOVED lines=131> */
.L_x_3098:
[----:B------:R-:W-:Y:S01]  /*23f50*/  IMAD R0, R217, 0x8, R16 ;  /* 0x00000008d9007824 */ /* 0x000fe200078e0210 */
[----:B------:R-:W-:-:S04]  /*23f60*/  SHF.L.U32 R7, R218, 0x1f, RZ ;  /* 0x0000001fda077819 */ /* 0x000fc800000006ff */
[----:B------:R0:W1:Y:S01]  /*23f70*/  SYNCS.PHASECHK.TRANS64.TRYWAIT P2, [R0+URZ+0x38850], R7 ;  /* 0x03885007000075a7 */ /* 0x000062000804017f */
[----:B------:R-:W-:Y:S05]  /*23f80*/  @!P0 BRA `(.L_x_3099) ;  /* 0x0000000000048947 */ /* 0x000fea0003800000 */
[----:B------:R-:W-:Y:S01]  /*23f90*/  BPT.TRAP 0x1 ;  /* 0x000000040000795c */ /* 0x000fe20000300000 */
.L_x_3099:
[----:B------:R-:W-:Y:S01]  /*23fa0*/  IADD3 R16, R16, 0x400, RZ ;  /* 0x0000040010107810 */ /* 0x000fe20007ffe0ff */
[----:B------:R-:W-:Y:S03]  /*23fb0*/  BSSY B0, `(.L_x_3100) ;  /* 0x0000008000007945 */ /* 0x000fe60003800000 */
[----:B------:R-:W-:-:S04]  /*23fc0*/  SHF.R.U32.HI R16, RZ, 0x4, R16 ;  /* 0x00000004ff107819 */ /* 0x000fc80000011610 */
[----:B------:R-:W-:-:S04]  /*23fd0*/  LOP3.LUT R16, R16, 0x3fff, RZ, 0xc0, !PT ;  /* 0x00003fff10107812 */ /* 0x000fc800078ec0ff */
[----:B------:R-:W-:-:S05]  /*23fe0*/  LOP3.LUT R2, R16, 0x2800000, RZ, 0xfc, !PT ;  /* 0x0280000010027812 */ /* 0x000fca00078efcff */
[----:B------:R-:W-:Y:S01]  /*23ff0*/  IMAD R2, R217, 0xa00, R2 ;  /* 0x00000a00d9027824 */ /* 0x000fe200078e0202 */
[----:B-1----:R-:W-:Y:S06]  /*24000*/  @P2 BRA `(.L_x_3101) ;  /* 0x0000000000082947 */ /* 0x002fec0003800000 */
[----:B------:R-:W1:Y:S02]  /*24010*/  SYNCS.PHASECHK.TRANS64.TRYWAIT P0, [R0+URZ+0x38850], R7 ;  /* 0x03885007000075a7 */ /* 0x000e64000800017f */
[----:B-1----:R-:W-:Y:S05]  /*24020*/  @!P0 BRA `(.L_x_3102) ;  /* 0x000000dc00748947 */ /* 0x002fea0003800000 */
.L_x_3101:
[----:B------:R-:W-:Y:S05]  /*24030*/  BSYNC B0 ;  /* 0x0000000000007941 */ /* 0x000fea0003800000 */
.L_x_3100:
[----:B------:R-:W-:Y:S01]  /*24040*/  IMAD.MOV.U32 R6, RZ, RZ, R2 ;  /* 0x000000ffff067224 */ /* 0x000fe200078e0002 */
[----:B------:R-:W2:Y:S01]  /*24050*/  LDL.LU R16, [R1+0x68] ;  /* 0x0000680001107983 */ /* 0x000ea20000300800 */
[----:B01----:R-:W-:Y:S01]  /*24060*/  IMAD.MOV.U32 R7, RZ, RZ, 0x40000040 ;  /* 0x40000040ff077424 */ /* 0x003fe200078e00ff */
[----:B------:R-:W-:Y:S01]  /*24070*/  WARPGROUP.ARRIVE ;  /* 0x00000000000079c5 */ /* 0x000fe20000000000 */
[----:B------:R-:W-:Y:S01]  /*24080*/  VIADD R217, R217, 0x1 ;  /* 0x00000001d9d97836 */ /* 0x000fe20000000000 */
[----:B------:R-:W-:Y:S01]  /*24090*/  R2UR UR6, R6 ;  /* 0x00000000060672ca */ /* 0x000fe200000e0000 */
[----:B------:R-:W-:Y:S01]  /*240a0*/  VIADD R6, R2, 0x80 ;  /* 0x0000008002067836 */ /* 0x000fe20000000000 */
[----:B------:R-:W-:Y:S02]  /*240b0*/  R2UR UR7, R7 ;  /* 0x00000000070772ca */ /* 0x000fe400000e0000 */
[----:B------:R-:W-:Y:S02]  /*240c0*/  MOV R7, 0x40000040 ;  /* 0x4000004000077802 */ /* 0x000fe40000000f00 */
[----:B------:R-:W-:-:S04]  /*240d0*/  ISETP.NE.AND P2, PT, R217, 0x2, PT ;  /* 0x00000002d900780c */ /* 0x000fc80003f45270 */
[----:B------:R-:W-:Y:S02]  /*240e0*/  SEL R11, RZ, 0x1, P2 ;  /* 0x00000001ff0b7807 */ /* 0x000fe40001000000 */
[----:B------:R-:W-:Y:S02]  /*240f0*/  SEL R217, R217, RZ, P2 ;  /* 0x000000ffd9d97207 */ /* 0x000fe40001000000 */
[----:B------:R-:W-:Y:S01]  /*24100*/  LOP3.LUT R218, R218, R11, RZ, 0x3c, !PT ;  /* 0x0000000bdada7212 */ /* 0x000fe200078e3cff */
[----:B------:R-:W-:Y:S01]  /*24110*/  HGMMA.64x256x16.F32 R24, R208, gdesc[UR4].tnspB, R24, gsb0 ;  /* 0x43e00004d0187df0 */ /* 0x000fe20008000818 */
[----:B------:R-:W-:Y:S01]  /*24120*/  R2UR UR6, R6 ;  /* 0x00000000060672ca */ /* 0x000fe200000e0000 */
[----:B------:R-:W-:Y:S01]  /*24130*/  VIADD R6, R2, 0x100 ;  /* 0x0000010002067836 */ /* 0x000fe20000000000 */
[----:B------:R-:W-:Y:S01]  /*24140*/  R2UR UR7, R7 ;  /* 0x00000000070772ca */ /* 0x000fe200000e0000 */
[----:B------:R-:W-:Y:S02]  /*24150*/  IMAD.MOV.U32 R7, RZ, RZ, 0x40000040 ;  /* 0x40000040ff077424 */ /* 0x000fe400078e00ff */
[----:B------:R-:W-:Y:S01]  /*24160*/  @!P1 VIADD R11, R0, 0x38860 ;  /* 0x00038860000b9836 */ /* 0x000fe20000000000 */
[----:B------:R-:W-:-:S04]  /*24170*/  MOV R0, 0xff800000 ;  /* 0xff80000000007802 */ /* 0x000fc80000000f00 */
[----:B------:R-:W-:Y:S01]  /*24180*/  @!P1 PRMT R11, RZ, 0x654, R11 ;  /* 0x00000654ff0b9816 */ /* 0x000fe2000000000b */
[----:B------:R-:W-:Y:S02]  /*24190*/  WARPGROUP.DEPBAR.LE gsb0, 0x0 ;  /* 0x00008000000079c5 */ /* 0x000fe40000010000 */
[----:B------:R-:W-:-:S14]  /*241a0*/  WARPGROUP.ARRIVE ;  /* 0x00000000000079c5 */ /* 0x000fdc0000000000 */
[----:B------:R-:W-:Y:S01]  /*241b0*/  HGMMA.64x256x16.F32 R24, R204, gdesc[UR4].tnspB, R24, gsb0 ;  /* 0x43e00004cc187df0 */ /* 0x000fe20008000818 */
[----:B------:R-:W-:Y:S01]  /*241c0*/  R2UR UR6, R6 ;  /* 0x00000000060672ca */ /* 0x000fe200000e0000 */
[----:B------:R-:W-:Y:S01]  /*241d0*/  VIADD R6, R2, 0x180 ;  /* 0x0000018002067836 */ /* 0x000fe20000000000 */
[----:B------:R-:W-:Y:S01]  /*241e0*/  R2UR UR7, R7 ;  /* 0x00000000070772ca */ /* 0x000fe200000e0000 */
[----:B--2---:R-:W-:Y:S01]  /*241f0*/  VIADD R16, R16, 0x1 ;  /* 0x0000000110107836 */ /* 0x004fe20000000000 */
[----:B------:R-:W-:-:S04]  /*24200*/  MOV R7, 0x40000040 ;  /* 0x4000004000077802 */ /* 0x000fc80000000f00 */
[----:B------:R-:W-:Y:S01]  /*24210*/  STL [R1+0x68], R16 ;  /* 0x0000681001007387 */ /* 0x000fe20000100800 */
[----:B------:R-:W-:Y:S02]  /*24220*/  WARPGROUP.DEPBAR.LE gsb0, 0x0 ;  /* 0x00008000000079c5 */ /* 0x000fe40000010000 */
[----:B------:R-:W-:-:S15]  /*24230*/  WARPGROUP.ARRIVE ;  /* 0x00000000000079c5 */ /* 0x000fde0000000000 */
[----:B------:R-:W-:-:S01]  /*24240*/  NOP ;  /* 0x0000000000007918 */ /* 0x000fc20000000000 */
        /* <DEDUP_REMOVED lines=12> */
[----:B------:R-:W-:Y:S02]  /*24310*/  R2UR UR7, R7 ;  /* 0x00000000070772ca */ /* 0x000fe400000e0000 */
[----:B------:R-:W0:Y:S02]  /*24320*/  SHFL.BFLY PT, R7, R14, 0x2, 0x1f ;  /* 0x0c401f000e077f89 */ /* 0x000e2400000e0000 */
[----:B0-----:R-:W-:Y:S02]  /*24330*/  FADD.FTZ R6, R7, R14 ;  /* 0x0000000e07067221 */ /* 0x001fe40000010000 */
[----:B------:R-:W0:Y:S04]  /*24340*/  SHFL.BFLY PT, R7, R2, 0x1, 0x1f ;  /* 0x0c201f0002077f89 */ /* 0x000e2800000e0000 */
[----:B------:R-:W1:Y:S01]  /*24350*/  SHFL.BFLY PT, R9, R6, 0x1, 0x1f ;  /* 0x0c201f0006097f89 */ /* 0x000e6200000e0000 */
[----:B0-----:R-:W-:Y:S01]  /*24360*/  FADD.FTZ R12, R2, R7 ;  /* 0x00000007020c7221 */ /* 0x001fe20000010000 */
[----:B------:R-:W-:Y:S01]  /*24370*/  MOV R7, RZ ;  /* 0x000000ff00077202 */ /* 0x000fe20000000f00 */
[----:B------:R-:W-:-:S02]  /*24380*/  IMAD.MOV.U32 R2, RZ, RZ, RZ ;  /* 0x000000ffff027224 */ /* 0x000fc400078e00ff */
        /* <DEDUP_REMOVED lines=8> */
[----:B------:R-:W2:Y:S01]  /*24410*/  @P0 MUFU.RCP R7, R12 ;  /* 0x0000000c00070308 */ /* 0x000ea20000001000 */
[----:B0-----:R-:W-:-:S04]  /*24420*/  @P0 FMUL.FTZ R9, R9, 0.69314718246459960938 ;  /* 0x3f31721809090820 */ /* 0x001fc80000410000 */
[----:B------:R-:W-:Y:S01]  /*24430*/  @P0 FFMA.FTZ R6, R8, R5, R9 ;  /* 0x0000000508060223 */ /* 0x000fe20000010009 */
[----:B------:R-:W-:Y:S02]  /*24440*/  PLOP3.LUT P0, PT, PT, PT, PT, 0x8, 0x0 ;  /* 0x000000000000781c */ /* 0x000fe40003f0e170 */
[----:B------:R-:W0:Y:S01]  /*24450*/  @P3 MUFU.RCP R2, R13 ;  /* 0x0000000d00023308 */ /* 0x000e220000001000 */
[----:B-1----:R-:W-:-:S04]  /*24460*/  @P3 FMUL.FTZ R3, R10, 0.69314718246459960938 ;  /* 0x3f3172180a033820 */ /* 0x002fc80000410000 */
[----:B------:R-:W-:Y:S01]  /*24470*/  @P3 FFMA.FTZ R0, R14, R4, R3 ;  /* 0x000000040e003223 */ /* 0x000fe20000010003 */
[----:B------:R-:W-:Y:S02]  /*24480*/  WARPGROUP.DEPBAR.LE gsb0, 0x0 ;  /* 0x00008000000079c5 */ /* 0x000fe40000010000 */
[----:B------:R-:W-:-:S06]  /*24490*/  WARPGROUP.ARRIVE ;  /* 0x00000000000079c5 */ /* 0x000fcc0000000000 */
[----:B------:R-:W-:Y:S03]  /*244a0*/  HGMMA.64x256x16.F32 R24, R192, gdesc[UR4].tnspB, R24, gsb0 ;  /* 0x43e00004c0187df0 */ /* 0x000fe60008000818 */
[----:B------:R-:W-:Y:S02]  /*244b0*/  WARPGROUP.DEPBAR.LE gsb0, 0x0 ;  /* 0x00008000000079c5 */ /* 0x000fe40000010000 */
[-C--:B--2---:R-:W-:Y:S01]  /*244c0*/  FMUL.FTZ R8, R24, R7.reuse ;  /* 0x0000000718087220 */ /* 0x084fe20000410000 */
        /* <DEDUP_REMOVED lines=64> */
[-C--:B0-----:R-:W-:Y:S01]  /*248d0*/  FMUL.FTZ R15, R47, R2.reuse ;  /* 0x000000022f0f7220 */ /* 0x081fe20000410000 */
        /* <DEDUP_REMOVED lines=63> */
.L_x_2985:
        /* <DEDUP_REMOVED lines=9> */
[----:B------:R-:W2:Y:S01]  /*24d60*/  LDL R2, [R1+0x94] ;  /* 0x0000940001027983 */ /* 0x000ea20000100800 */
[----:B------:R-:W-:Y:S01]  /*24d70*/  F2FP.F16.F32.PACK_AB R8, R25, R8 ;  /* 0x000000081908723e */ /* 0x000fe200000000ff */
[----:B------:R-:W-:Y:S01]  /*24d80*/  ULDC.64 UR4, c[0x0][0xc00] ;  /* 0x0003000000047ab9 */ /* 0x000fe20000000a00 */
[----:B------:R-:W-:Y:S01]  /*24d90*/  F2FP.F16.F32.PACK_AB R9, R27, R9 ;  /* 0x000000091b09723e */ /* 0x000fe200000000ff */
[----:B------:R-:W3:Y:S01]  /*24da0*/  S2R R81, SR_SWINHI ;  /* 0x0000000000517919 */ /* 0x000ee20000002f00 */
[----:B------:R-:W-:Y:S01]  /*24db0*/  F2FP.F16.F32.PACK_AB R10, R29, R10 ;  /* 0x0000000a1d0a723e */ /* 0x000fe200000000ff */
[----:B------:R-:W-:Y:S01]  /*24dc0*/  ULDC.64 UR6, c[0x0][0x208] ;  /* 0x0000820000067ab9 */ /* 0x000fe20000000a00 */
        /* <DEDUP_REMOVED lines=15> */
[----:B------:R-:W-:Y:S02]  /*24ec0*/  MOV R20, R16 ;  /* 0x0000001000147202 */ /* 0x000fe40000000f00 */
[----:B---3--:R-:W-:Y:S02]  /*24ed0*/  MOV R21, R81 ;  /* 0x0000005100157202 */ /* 0x008fe40000000f00 */
[----:B------:R-:W-:Y:S02]  /*24ee0*/  F2FP.F16.F32.PACK_AB R146, R149, R148 ;  /* 0x000000949592723e */ /* 0x000fe400000000ff */
[----:B------:R-:W-:Y:S01]  /*24ef0*/  F2FP.F16.F32.PACK_AB R147, R151, R150 ;  /* 0x000000969793723e */ /* 0x000fe200000000ff */
[----:B------:R-:W-:Y:S01]  /*24f00*/  BAR.SYNC.DEFER_BLOCKING 0x1, 0x100 ;  /* 0x0044000000007b1d */ /* 0x000fe20000010000 */
[----:B--2---:R-:W-:-:S03]  /*24f10*/  IMAD.WIDE R122, R2, 0x2, R20 ;  /* 0x00000002027a7825 */ /* 0x004fc600078e0214 */
[C---:B------:R-:W-:Y:S02]  /*24f20*/  IADD3 R89, P1, R122.reuse, 0x20, RZ ;  /* 0x000000207a597810 */ /* 0x040fe40007f3e0ff */
[----:B------:R-:W-:Y:S02]  /*24f30*/  IADD3 R101, P3, R122, 0x4000, RZ ;  /* 0x000040007a657810 */ /* 0x000fe40007f7e0ff */
[----:B------:R-:W-:Y:S02]  /*24f40*/  LOP3.LUT R88, R89, 0x380, RZ, 0xc0, !PT ;  /* 0x0000038059587812 */ /* 0x000fe400078ec0ff */
[----:B------:R-:W-:Y:S02]  /*24f50*/  LOP3.LUT R100, R101, 0x380, RZ, 0xc0, !PT ;  /* 0x0000038065647812 */ /* 0x000fe400078ec0ff */
[----:B------:R-:W-:Y:S02]  /*24f60*/  SHF.R.U64 R88, R88, 0x3, RZ ;  /* 0x0000000358587819 */ /* 0x000fe400000012ff */
[----:B------:R-:W-:-:S02]  /*24f70*/  IADD3 R93, P0, R122, 0x40, RZ ;  /* 0x000000407a5d7810 */ /* 0x000fc40007f1e0ff */
[----:B------:R-:W-:Y:S01]  /*24f80*/  LOP3.LUT R88, R88, R89, RZ, 0x3c, !PT ;  /* 0x0000005958587212 */ /* 0x000fe200078e3cff */
[----:B------:R-:W-:Y:S01]  /*24f90*/  IMAD.X R89, RZ, RZ, R123, P1 ;  /* 0x000000ffff597224 */ /* 0x000fe200008e067b */
[C---:B------:R-:W-:Y:S02]  /*24fa0*/  IADD3 R97, P4, R122.reuse, 0x60, RZ ;  /* 0x000000607a617810 */ /* 0x040fe40007f9e0ff */
[C---:B------:R-:W-:Y:S02]  /*24fb0*/  IADD3 R105, P6, R122.reuse, 0x4020, RZ ;  /* 0x000040207a697810 */ /* 0x040fe40007fde0ff */
[C---:B------:R-:W-:Y:S02]  /*24fc0*/  IADD3 R107, P5, R122.reuse, 0x4040, RZ ;  /* 0x000040407a6b7810 */ /* 0x040fe40007fbe0ff */
[C---:B------:R-:W-:Y:S02]  /*24fd0*/  IADD3 R108, P2, R122.reuse, 0x4060, RZ ;  /* 0x000040607a6c7810 */ /* 0x040fe40007f5e0ff */
[----:B------:R-:W-:-:S02]  /*24fe0*/  IADD3 R110, P1, R122, 0x8000, RZ ;  /* 0x000080007a6e7810 */ /* 0x000fc40007f3e0ff */
[----:B------:R-:W-:Y:S02]  /*24ff0*/  SHF.R.U64 R100, R100, 0x3, RZ ;  /* 0x0000000364647819 */ /* 0x000fe400000012ff */
[----:B------:R-:W-:Y:S02]  /*25000*/  LOP3.LUT R92, R93, 0x380, RZ, 0xc0, !PT ;  /* 0x000003805d5c7812 */ /* 0x000fe400078ec0ff */
[----:B------:R-:W-:Y:S02]  /*25010*/  LOP3.LUT R96, R97, 0x380, RZ, 0xc0, !PT ;  /* 0x0000038061607812 */ /* 0x000fe400078ec0ff */
[----:B------:R-:W-:Y:S02]  /*25020*/  LOP3.LUT R104, R105, 0x380, RZ, 0xc0, !PT ;  /* 0x0000038069687812 */ /* 0x000fe400078ec0ff */
[----:B------:R-:W-:Y:S02]  /*25030*/  LOP3.LUT R106, R107, 0x380, RZ, 0xc0, !PT ;  /* 0x000003806b6a7812 */ /* 0x000fe400078ec0ff */
[----:B------:R-:W-:-:S02]  /*25040*/  LOP3.LUT R109, R108, 0x380, RZ, 0xc0, !PT ;  /* 0x000003806c6d7812 */ /* 0x000fc400078ec0ff */
[----:B------:R-:W-:Y:S02]  /*25050*/  LOP3.LUT R111, R110, 0x380, RZ, 0xc0, !PT ;  /* 0x000003806e6f7812 */ /* 0x000fe400078ec0ff */
[----:B------:R-:W-:Y:S01]  /*25060*/  LOP3.LUT R100, R100, R101, RZ, 0x3c, !PT ;  /* 0x0000006564647212 */ /* 0x000fe200078e3cff */
[----:B------:R-:W-:Y:S01]  /*25070*/  IMAD.X R101, RZ, RZ, R123, P3 ;  /* 0x000000ffff657224 */ /* 0x000fe200018e067b */
[----:B------:R-:W-:Y:S02]  /*25080*/  LOP3.LUT R81, R122, 0x380, RZ, 0xc0, !PT ;  /* 0x000003807a517812 */ /* 0x000fe400078ec0ff */
[----:B------:R-:W-:Y:S02]  /*25090*/  SHF.R.U64 R92, R92, 0x3, RZ ;  /* 0x000000035c5c7819 */ /* 0x000fe400000012ff */
[----:B------:R-:W-:Y:S02]  /*250a0*/  SHF.R.U64 R96, R96, 0x3, RZ ;  /* 0x0000000360607819 */ /* 0x000fe400000012ff */
[----:B------:R-:W-:-:S02]  /*250b0*/  SHF.R.U64 R104, R104, 0x3, RZ ;  /* 0x0000000368687819 */ /* 0x000fc400000012ff */
[----:B------:R-:W-:Y:S02]  /*250c0*/  SHF.R.U64 R106, R106, 0x3, RZ ;  /* 0x000000036a6a7819 */ /* 0x000fe400000012ff */
[----:B------:R-:W-:Y:S02]  /*250d0*/  SHF.R.U64 R109, R109, 0x3, RZ ;  /* 0x000000036d6d7819 */ /* 0x000fe400000012ff */
[----:B------:R-:W-:Y:S02]  /*250e0*/  SHF.R.U64 R111, R111, 0x3, RZ ;  /* 0x000000036f6f7819 */ /* 0x000fe400000012ff */
[----:B------:R-:W-:Y:S02]  /*250f0*/  IADD3 R42, P3, R122, 0x8060, RZ ;  /* 0x000080607a2a7810 */ /* 0x000fe40007f7e0ff */
[----:B------:R-:W-:Y:S02]  /*25100*/  SHF.R.U64 R81, R81, 0x3, RZ ;  /* 0x0000000351517819 */ /* 0x000fe400000012ff */
[----:B------:R-:W-:Y:S01]  /*25110*/  LOP3.LUT R92, R92, R93, RZ, 0x3c, !PT ;  /* 0x0000005d5c5c7212 */ /* 0x000fe200078e3cff */
[--C-:B------:R-:W-:Y:S01]  /*25120*/  IMAD.X R117, RZ, RZ, R123.reuse, P3 ;  /* 0x000000ffff757224 */ /* 0x100fe200018e067b */
[----:B------:R-:W-:Y:S01]  /*25130*/  LOP3.LUT R96, R96, R97, RZ, 0x3c, !PT ;  /* 0x0000006160607212 */ /* 0x000fe200078e3cff */
[--C-:B------:R-:W-:Y:S01]  /*25140*/  IMAD.X R97, RZ, RZ, R123.reuse, P4 ;  /* 0x000000ffff617224 */ /* 0x100fe200020e067b */
[----:B------:R-:W-:Y:S01]  /*25150*/  LOP3.LUT R104, R104, R105, RZ, 0x3c, !PT ;  /* 0x0000006968687212 */ /* 0x000fe200078e3cff */
[----:B------:R-:W-:Y:S01]  /*25160*/  IMAD.X R105, RZ, RZ, R123, P6 ;  /* 0x000000ffff697224 */ /* 0x000fe200030e067b */
[----:B------:R-:W-:-:S02]  /*25170*/  LOP3.LUT R106, R106, R107, RZ, 0x3c, !PT ;  /* 0x0000006b6a6a7212 */ /* 0x000fc400078e3cff */
[----:B------:R-:W-:Y:S01]  /*25180*/  LOP3.LUT R108, R109, R108, RZ, 0x3c, !PT ;  /* 0x0000006c6d6c7212 */ /* 0x000fe200078e3cff */
[--C-:B------:R-:W-:Y:S01]  /*25190*/  IMAD.X R109, RZ, RZ, R123.reuse, P2 ;  /* 0x000000ffff6d7224 */ /* 0x100fe200010e067b */
[----:B------:R-:W-:Y:S01]  /*251a0*/  LOP3.LUT R110, R111, R110, RZ, 0x3c, !PT ;  /* 0x0000006e6f6e7212 */ /* 0x000fe200078e3cff */
[----:B------:R-:W-:Y:S01]  /*251b0*/  IMAD.X R111, RZ, RZ, R123, P1 ;  /* 0x000000ffff6f7224 */ /* 0x000fe200008e067b */
[----:B------:R-:W-:Y:S02]  /*251c0*/  LOP3.LUT R80, R42, 0x380, RZ, 0xc0, !PT ;  /* 0x000003802a507812 */ /* 0x000fe400078ec0ff */
[-C--:B------:R-:W-:Y:S02]  /*251d0*/  IADD3.X R93, RZ, R123.reuse, RZ, P0, !PT ;  /* 0x0000007bff5d7210 */ /* 0x080fe400007fe4ff */
[----:B------:R-:W-:Y:S02]  /*251e0*/  IADD3.X R107, RZ, R123, RZ, P5, !PT ;  /* 0x0000007bff6b7210 */ /* 0x000fe40002ffe4ff */
[----:B------:R-:W-:-:S02]  /*251f0*/  IADD3 R112, P0, R122, 0x8020, RZ ;  /* 0x000080207a707810 */ /* 0x000fc40007f1e0ff */
[C---:B------:R-:W-:Y:S02]  /*25200*/  IADD3 R114, P4, R122.reuse, 0x8040, RZ ;  /* 0x000080407a727810 */ /* 0x040fe40007f9e0ff */
[C---:B-1----:R-:W-:Y:S02]  /*25210*/  IADD3 R48, P6, R122.reuse, 0xc000, RZ ;  /* 0x0000c0007a307810 */ /* 0x042fe40007fde0ff */
[C---:B------:R-:W-:Y:S02]  /*25220*/  IADD3 R2, P5, R122.reuse, 0xc020, RZ ;  /* 0x0000c0207a027810 */ /* 0x040fe40007fbe0ff */
[C---:B------:R-:W-:Y:S01]  /*25230*/  IADD3 R26, P2, R122.reuse, 0xc040, RZ ;  /* 0x0000c0407a1a7810 */ /* 0x040fe20007f5e0ff */
[--C-:B------:R-:W-:Y:S01]  /*25240*/  IMAD.X R119, RZ, RZ, R123.reuse, P6 ;  /* 0x000000ffff777224 */ /* 0x100fe200030e067b */
[----:B------:R-:W-:Y:S01]  /*25250*/  IADD3 R30, P1, R122, 0xc060, RZ ;  /* 0x0000c0607a1e7810 */ /* 0x000fe20007f3e0ff */
[----:B------:R-:W-:Y:S01]  /*25260*/  IMAD.X R121, RZ, RZ, R123, P5 ;  /* 0x000000ffff797224 */ /* 0x000fe200028e067b */
[----:B------:R-:W-:-:S02]  /*25270*/  LOP3.LUT R122, R81, R122, RZ, 0x3c, !PT ;  /* 0x0000007a517a7212 */ /* 0x000fc400078e3cff */
[----:B------:R-:W-:Y:S01]  /*25280*/  SHF.R.U64 R80, R80, 0x3, RZ ;  /* 0x0000000350507819 */ /* 0x000fe200000012ff */
[----:B------:R-:W-:Y:S01]  /*25290*/  IMAD.X R85, RZ, RZ, R123, P1 ;  /* 0x000000ffff557224 */ /* 0x000fe200008e067b */
[----:B------:R-:W-:Y:S02]  /*252a0*/  MOV R122, R122 ;  /* 0x0000007a007a7202 */ /* 0x000fe40000000f00 */
[----:B------:R-:W-:Y:S02]  /*252b0*/  LOP3.LUT R84, R48, 0x380, RZ, 0xc0, !PT ;  /* 0x0000038030547812 */ /* 0x000fe400078ec0ff */
[----:B------:R-:W-:Y:S01]  /*252c0*/  LOP3.LUT R116, R80, R42, RZ, 0x3c, !PT ;  /* 0x0000002a50747212 */ /* 0x000fe200078e3cff */
[----:B------:R1:W-:Y:S01]  /*252d0*/  STSM.16.M88.4 [R122], R8 ;  /* 0x000000087a007844 */ /* 0x0003e20000000200 */
[----:B------:R-:W-:Y:S02]  /*252e0*/  LOP3.LUT R25, R2, 0x380, RZ, 0xc0, !PT ;  /* 0x0000038002197812 */ /* 0x000fe400078ec0ff */
        /* <DEDUP_REMOVED lines=8> */
[----:B------:R-:W-:Y:S02]  /*25370*/  MOV R88, R88 ;  /* 0x0000005800587202 */ /* 0x000fe40000000f00 */
[----:B-1----:R-:W-:Y:S02]  /*25380*/  F2FP.F16.F32.PACK_AB R8, R33, R12 ;  /* 0x0000000c2108723e */ /* 0x002fe400000000ff */
[----:B------:R-:W-:Y:S02]  /*25390*/  F2FP.F16.F32.PACK_AB R9, R35, R34 ;  /* 0x000000222309723e */ /* 0x000fe400000000ff */
[----:B------:R-:W-:Y:S02]  /*253a0*/  F2FP.F16.F32.PACK_AB R10, R37, R14 ;  /* 0x0000000e250a723e */ /* 0x000fe400000000ff */
[----:B------:R-:W-:-:S02]  /*253b0*/  F2FP.F16.F32.PACK_AB R11, R39, R38 ;  /* 0x00000026270b723e */ /* 0x000fc400000000ff */
[----:B------:R-:W-:Y:S02]  /*253c0*/  SHF.R.U64 R113, R113, 0x3, RZ ;  /* 0x0000000371717819 */ /* 0x000fe400000012ff */
[----:B------:R-:W-:Y:S01]  /*253d0*/  MOV R92, R92 ;  /* 0x0000005c005c7202 */ /* 0x000fe20000000f00 */
[----:B------:R1:W-:Y:S01]  /*253e0*/  STSM.16.M88.4 [R88], R8 ;  /* 0x0000000858007844 */ /* 0x0003e20000000200 */
[----:B------:R-:W-:Y:S02]  /*253f0*/  F2FP.F16.F32.PACK_AB R12, R41, R24 ;  /* 0x00000018290c723e */ /* 0x000fe400000000ff */
[----:B------:R-:W-:Y:S02]  /*25400*/  F2FP.F16.F32.PACK_AB R14, R45, R28 ;  /* 0x0000001c2d0e723e */ /* 0x000fe400000000ff */
[----:B------:R-:W-:Y:S02]  /*25410*/  SHF.R.U64 R115, R115, 0x3, RZ ;  /* 0x0000000373737819 */ /* 0x000fe400000012ff */
[----:B------:R-:W-:Y:S01]  /*25420*/  LOP3.LUT R118, R84, R48, RZ, 0x3c, !PT ;  /* 0x0000003054767212 */ /* 0x000fe200078e3cff */
[----:B------:R2:W-:Y:S01]  /*25430*/  STSM.16.M88.4 [R92], R12 ;  /* 0x0000000c5c007844 */ /* 0x0005e20000000200 */
[----:B------:R-:W-:Y:S01]  /*25440*/  LOP3.LUT R120, R25, R2, RZ, 0x3c, !PT ;  /* 0x0000000219787212 */ /* 0x000fe200078e3cff */
[----:B------:R-:W3:Y:S01]  /*25450*/  LDC R48, c[0x0][0xbe8] ;  /* 0x0002fa00ff307b82 */ /* 0x000ee20000000800 */
[----:B------:R-:W-:Y:S01]  /*25460*/  LOP3.LUT R80, R27, R26, RZ, 0x3c, !PT ;  /* 0x0000001a1b507212 */ /* 0x000fe200078e3cff */
[----:B------:R-:W-:Y:S01]  /*25470*/  IMAD.SHL.U32 R2, R236, 0x4, RZ ;  /* 0x00000004ec027824 */ /* 0x000fe200078e00ff */
[----:B------:R-:W-:-:S02]  /*25480*/  LOP3.LUT R84, R42, R30, RZ, 0x3c, !PT ;  /* 0x0000001e2a547212 */ /* 0x000fc400078e3cff */
[----:B------:R-:W-:Y:S02]  /*25490*/  MOV R96, R96 ;  /* 0x0000006000607202 */ /* 0x000fe40000000f00 */
[----:B------:R-:W-:Y:S02]  /*254a0*/  F2FP.F16.F32.PACK_AB R24, R3, R160 ;  /* 0x000000a00318723e */ /* 0x000fe400000000ff */
[----:B------:R-:W-:Y:S02]  /*254b0*/  F2FP.F16.F32.PACK_AB R25, R5, R4 ;  /* 0x000000040519723e */ /* 0x000fe400000000ff */
[----:B------:R-:W-:Y:S02]  /*254c0*/  F2FP.F16.F32.PACK_AB R26, R53, R161 ;  /* 0x000000a1351a723e */ /* 0x000fe400000000ff */
[----:B------:R-:W-:Y:S02]  /*254d0*/  F2FP.F16.F32.PACK_AB R27, R55, R54 ;  /* 0x00000036371b723e */ /* 0x000fe400000000ff */
[----:B------:R-:W-:Y:S01]  /*254e0*/  LOP3.LUT R112, R113, R112, RZ, 0x3c, !PT ;  /* 0x0000007071707212 */ /* 0x000fe200078e3cff */
[----:B------:R-:W-:Y:S01]  /*254f0*/  IMAD.X R113, RZ, RZ, R123, P0 ;  /* 0x000000ffff717224 */ /* 0x000fe200000e067b */
[----:B------:R-:W-:Y:S01]  /*25500*/  MOV R100, R100 ;  /* 0x0000006400647202 */ /* 0x000fe20000000f00 */
[----:B------:R-:W-:Y:S01]  /*25510*/  STSM.16.M88.4 [R96], R24 ;  /* 0x0000001860007844 */ /* 0x000fe20000000200 */
[----:B------:R-:W-:-:S02]  /*25520*/  F2FP.F16.F32.PACK_AB R28, R57, R162 ;  /* 0x000000a2391c723e */ /* 0x000fc400000000ff */
[----:B------:R-:W-:Y:S02]  /*25530*/  F2FP.F16.F32.PACK_AB R30, R61, R163 ;  /* 0x000000a33d1e723e */ /* 0x000fe400000000ff */
[----:B------:R-:W-:Y:S02]  /*25540*/  MOV R104, R104 ;  /* 0x0000006800687202 */ /* 0x000fe40000000f00 */
[----:B-1----:R-:W-:Y:S01]  /*25550*/  F2FP.F16.F32.PACK_AB R8, R65, R164 ;  /* 0x000000a44108723e */ /* 0x002fe200000000ff */
[----:B------:R-:W-:Y:S01]  /*25560*/  STSM.16.M88.4 [R100], R28 ;  /* 0x0000001c64007844 */ /* 0x000fe20000000200 */
[----:B------:R-:W-:Y:S02]  /*25570*/  F2FP.F16.F32.PACK_AB R9, R67, R66 ;  /* 0x000000424309723e */ /* 0x000fe400000000ff */
[----:B------:R-:W-:Y:S02]  /*25580*/  F2FP.F16.F32.PACK_AB R10, R69, R165 ;  /* 0x000000a5450a723e */ /* 0x000fe400000000ff */
[----:B------:R-:W-:-:S02]  /*25590*/  F2FP.F16.F32.PACK_AB R11, R71, R70 ;  /* 0x00000046470b723e */ /* 0x000fc400000000ff */
[----:B------:R-:W-:Y:S02]  /*255a0*/  LOP3.LUT R114, R115, R114, RZ, 0x3c, !PT ;  /* 0x0000007273727212 */ /* 0x000fe400078e3cff */
[----:B------:R-:W-:Y:S01]  /*255b0*/  MOV R106, R106 ;  /* 0x0000006a006a7202 */ /* 0x000fe20000000f00 */
[----:B------:R1:W-:Y:S01]  /*255c0*/  STSM.16.M88.4 [R104], R8 ;  /* 0x0000000868007844 */ /* 0x0003e20000000200 */
[----:B--2---:R-:W-:Y:S02]  /*255d0*/  F2FP.F16.F32.PACK_AB R12, R73, R166 ;  /* 0x000000a6490c723e */ /* 0x004fe400000000ff */
[----:B------:R-:W-:Y:S02]  /*255e0*/  F2FP.F16.F32.PACK_AB R13, R75, R74 ;  /* 0x0000004a4b0d723e */ /* 0x000fe400000000ff */
[----:B------:R-:W-:Y:S02]  /*255f0*/  F2FP.F16.F32.PACK_AB R14, R77, R167 ;  /* 0x000000a74d0e723e */ /* 0x000fe400000000ff */
[----:B------:R-:W-:-:S02]  /*25600*/  F2FP.F16.F32.PACK_AB R15, R79, R78 ;  /* 0x0000004e4f0f723e */ /* 0x000fc400000000ff */
[----:B------:R-:W-:Y:S02]  /*25610*/  IADD3.X R115, RZ, R123, RZ, P4, !PT ;  /* 0x0000007bff737210 */ /* 0x000fe400027fe4ff */
[----:B------:R-:W-:Y:S01]  /*25620*/  MOV R108, R108 ;  /* 0x0000006c006c7202 */ /* 0x000fe20000000f00 */
[----:B------:R2:W-:Y:S01]  /*25630*/  STSM.16.M88.4 [R106], R12 ;  /* 0x0000000c6a007844 */ /* 0x0005e20000000200 */
[----:B------:R-:W-:Y:S02]  /*25640*/  F2FP.F16.F32.PACK_AB R33, R83, R82 ;  /* 0x000000525321723e */ /* 0x000fe400000000ff */
[----:B------:R-:W-:Y:S02]  /*25650*/  F2FP.F16.F32.PACK_AB R34, R40, R169 ;  /* 0x000000a92822723e */ /* 0x000fe400000000ff */
[----:B------:R-:W-:Y:S02]  /*25660*/  F2FP.F16.F32.PACK_AB R35, R87, R86 ;  /* 0x000000565723723e */ /* 0x000fe400000000ff */
[----:B------:R-:W-:-:S02]  /*25670*/  MOV R110, R110 ;  /* 0x0000006e006e7202 */ /* 0x000fc40000000f00 */
[----:B------:R-:W-:Y:S01]  /*25680*/  F2FP.F16.F32.PACK_AB R40, R56, R170 ;  /* 0x000000aa3828723e */ /* 0x000fe200000000ff */
[----:B------:R-:W-:Y:S01]  /*25690*/  STSM.16.M88.4 [R108], R32 ;  /* 0x000000206c007844 */ /* 0x000fe20000000200 */
[----:B------:R-:W-:Y:S02]  /*256a0*/  F2FP.F16.F32.PACK_AB R41, R91, R90 ;  /* 0x0000005a5b29723e */ /* 0x000fe400000000ff */
[----:B------:R-:W-:Y:S02]  /*256b0*/  F2FP.F16.F32.PACK_AB R42, R152, R171 ;  /* 0x000000ab982a723e */ /* 0x000fe400000000ff */
[----:B------:R-:W-:Y:S02]  /*256c0*/  MOV R112, R112 ;  /* 0x0000007000707202 */ /* 0x000fe40000000f00 */
[----:B------:R-:W-:Y:S01]  /*256d0*/  F2FP.F16.F32.PACK_AB R56, R153, R172 ;  /* 0x000000ac9938723e */ /* 0x000fe200000000ff */
[----:B------:R-:W-:Y:S01]  /*256e0*/  STSM.16.M88.4 [R110], R40 ;  /* 0x000000286e007844 */ /* 0x000fe20000000200 */
[----:B------:R-:W-:-:S02]  /*256f0*/  F2FP.F16.F32.PACK_AB R57, R99, R98 ;  /* 0x000000626339723e */ /* 0x000fc400000000ff */
[----:B------:R-:W-:Y:S02]  /*25700*/  MOV R114, R114 ;  /* 0x0000007200727202 */ /* 0x000fe40000000f00 */
[----:B-1----:R-:W-:Y:S01]  /*25710*/  F2FP.F16.F32.PACK_AB R8, R155, R174 ;  /* 0x000000ae9b08723e */ /* 0x002fe200000000ff */
[----:B------:R-:W-:Y:S01]  /*25720*/  STSM.16.M88.4 [R112], R56 ;  /* 0x0000003870007844 */ /* 0x000fe20000000200 */
[----:B------:R-:W-:Y:S02]  /*25730*/  F2FP.F16.F32.PACK_AB R9, R36, R7 ;  /* 0x000000072409723e */ /* 0x000fe400000000ff */
[----:B------:R-:W-:Y:S02]  /*25740*/  F2FP.F16.F32.PACK_AB R10, R156, R175 ;  /* 0x000000af9c0a723e */ /* 0x000fe400000000ff */
[----:B------:R-:W-:Y:S02]  /*25750*/  F2FP.F16.F32.PACK_AB R11, R47, R44 ;  /* 0x0000002c2f0b723e */ /* 0x000fe400000000ff */
[----:B------:R-:W-:-:S02]  /*25760*/  MOV R116, R116 ;  /* 0x0000007400747202 */ /* 0x000fc40000000f00 */
[----:B--2---:R-:W-:Y:S01]  /*25770*/  F2FP.F16.F32.PACK_AB R12, R157, R176 ;  /* 0x000000b09d0c723e */ /* 0x004fe200000000ff */
[----:B------:R-:W-:Y:S01]  /*25780*/  STSM.16.M88.4 [R114], R8 ;  /* 0x0000000872007844 */ /* 0x000fe20000000200 */
[----:B------:R-:W-:Y:S02]  /*25790*/  F2FP.F16.F32.PACK_AB R13, R60, R52 ;  /* 0x000000343c0d723e */ /* 0x000fe400000000ff */
[----:B------:R-:W-:Y:S02]  /*257a0*/  F2FP.F16.F32.PACK_AB R14, R158, R177 ;  /* 0x000000b19e0e723e */ /* 0x000fe400000000ff */
[----:B------:R-:W-:Y:S02]  /*257b0*/  F2FP.F16.F32.PACK_AB R15, R68, R64 ;  /* 0x00000040440f723e */ /* 0x000fe400000000ff */
[----:B------:R-:W-:Y:S02]  /*257c0*/  IADD3.X R81, RZ, R123, RZ, P2, !PT ;  /* 0x0000007bff517210 */ /* 0x000fe400017fe4ff */
[----:B------:R-:W-:Y:S01]  /*257d0*/  IADD3 R4, P1, R2, UR4, RZ ;  /* 0x0000000402047c10 */ /* 0x000fe2000ff3e0ff */
[----:B------:R1:W-:Y:S01]  /*257e0*/  STSM.16.M88.4 [R116], R12 ;  /* 0x0000000c74007844 */ /* 0x0003e20000000200 */
[----:B------:R-:W-:-:S02]  /*257f0*/  MOV R118, R118 ;  /* 0x0000007600767202 */ /* 0x000fc40000000f00 */
[----:B------:R-:W-:Y:S02]  /*25800*/  F2FP.F16.F32.PACK_AB R24, R159, R178 ;  /* 0x000000b29f18723e */ /* 0x000fe400000000ff */
[----:B------:R-:W-:Y:S02]  /*25810*/  F2FP.F16.F32.PACK_AB R25, R76, R72 ;  /* 0x000000484c19723e */ /* 0x000fe400000000ff */
[----:B------:R-:W-:Y:S02]  /*25820*/  F2FP.F16.F32.PACK_AB R26, R125, R179 ;  /* 0x000000b37d1a723e */ /* 0x000fe400000000ff */
[----:B------:R-:W-:Y:S02]  /*25830*/  F2FP.F16.F32.PACK_AB R27, R127, R126 ;  /* 0x0000007e7f1b723e */ /* 0x000fe400000000ff */
[----:B------:R-:W-:Y:S02]  /*25840*/  ISETP.NE.U32.AND P0, PT, RZ, UR4, PT ;  /* 0x00000004ff007c0c */ /* 0x000fe4000bf05070 */
[----:B------:R-:W-:Y:S01]  /*25850*/  MOV R120, R120 ;  /* 0x0000007800787202 */ /* 0x000fe20000000f00 */
[----:B------:R2:W-:Y:S01]  /*25860*/  STSM.16.M88.4 [R118], R24 ;  /* 0x0000001876007844 */ /* 0x0005e20000000200 */
[----:B------:R-:W-:-:S02]  /*25870*/  F2FP.F16.F32.PACK_AB R28, R129, R128 ;  /* 0x00000080811c723e */ /* 0x000fc400000000ff */
[----:B-1----:R-:W-:Y:S02]  /*25880*/  SHF.R.S32.HI R15, RZ, 0x1f, R236 ;  /* 0x0000001fff0f7819 */ /* 0x002fe400000114ec */
[----:B------:R-:W-:Y:S02]  /*25890*/  F2FP.F16.F32.PACK_AB R29, R131, R130 ;  /* 0x00000082831d723e */ /* 0x000fe400000000ff */
[----:B------:R-:W-:Y:S02]  /*258a0*/  SHF.L.U64.HI R3, R236, 0x2, R15 ;  /* 0x00000002ec037819 */ /* 0x000fe4000001020f */
[----:B------:R-:W-:Y:S02]  /*258b0*/  F2FP.F16.F32.PACK_AB R30, R133, R132 ;  /* 0x00000084851e723e */ /* 0x000fe400000000ff */
[----:B------:R-:W-:Y:S02]  /*258c0*/  F2FP.F16.F32.PACK_AB R31, R135, R134 ;  /* 0x00000086871f723e */ /* 0x000fe400000000ff */
[----:B------:R-:W-:Y:S01]  /*258d0*/  MOV R80, R80 ;  /* 0x0000005000507202 */ /* 0x000fe20000000f00 */
[----:B------:R-:W-:Y:S01]  /*258e0*/  IMAD.MOV.U32 R81, RZ, RZ, RZ ;  /* 0x000000ffff517224 */ /* 0x000fe200078e00ff */
[----:B------:R-:W-:Y:S01]  /*258f0*/  IADD3.X R5, R3, UR5, RZ, P1, !PT ;  /* 0x0000000503057c10 */ /* 0x000fe20008ffe4ff */
[----:B------:R2:W-:Y:S01]  /*25900*/  STSM.16.M88.4 [R120], R28 ;  /* 0x0000001c78007844 */ /* 0x0005e20000000200 */
[----:B------:R-:W-:-:S02]  /*25910*/  MOV R84, R84 ;  /* 0x0000005400547202 */ /* 0x000fc40000000f00 */
[----:B---3--:R-:W-:Y:S01]  /*25920*/  ISETP.NE.AND P1, PT, R48, 0x1, PT ;  /* 0x000000013000780c */ /* 0x008fe20003f25270 */
[----:B------:R2:W-:Y:S01]  /*25930*/  STSM.16.M88.4 [R80], R136 ;  /* 0x0000008850007844 */ /* 0x0005e20000000200 */
[----:B------:R-:W-:Y:S01]  /*25940*/  ISETP.NE.AND.EX P0, PT, RZ, UR5, PT, P0 ;  /* 0x00000005ff007c0c */ /* 0x000fe2000bf05300 */
[----:B------:R-:W-:Y:S02]  /*25950*/  ULDC.64 UR4, c[0x0][0xc08] ;  /* 0x0003020000047ab9 */ /* 0x000fe40000000a00 */
[----:B------:R-:W-:Y:S01]  /*25960*/  ISETP.NE.U32.AND P2, PT, RZ, UR4, PT ;  /* 0x00000004ff007c0c */ /* 0x000fe2000bf45070 */
[----:B------:R2:W-:Y:S01]  /*25970*/  STSM.16.M88.4 [R84], R144 ;  /* 0x0000009054007844 */ /* 0x0005e20000000200 */
[----:B------:R-:W-:Y:S02]  /*25980*/  BAR.SYNC.DEFER_BLOCKING 0x1, 0x100 ;  /* 0x0044000000007b1d */ /* 0x000fe40000010000 */
[----:B------:R-:W-:-:S06]  /*25990*/  ISETP.NE.AND.EX P2, PT, RZ, UR5, PT, P2 ;  /* 0x00000005ff007c0c */ /* 0x000fcc000bf45320 */
[----:B------:R-:W1:Y:S08]  /*259a0*/  @P1 LDC R8, c[0x0][0xbec] ;  /* 0x0002fb00ff081b82 */ /* 0x000e700000000800 */
[----:B------:R-:W3:Y:S01]  /*259b0*/  @P1 LDC R11, c[0x0][0xbf0] ;  /* 0x0002fc00ff0b1b82 */ /* 0x000ee20000000800 */
[----:B------:R-:W-:Y:S01]  /*259c0*/  @P2 IADD3 R2, P3, R2, UR4, RZ ;  /* 0x0000000402022c10 */ /* 0x000fe2000ff7e0ff */
[----:B------:R-:W-:-:S02]  /*259d0*/  ULDC UR4, c[0x0][0xa88] ;  /* 0x0002a20000047ab9 */ /* 0x000fc40000000800 */
[----:B------:R-:W-:Y:S02]  /*259e0*/  MOV R7, UR4 ;  /* 0x0000000400077c02 */ /* 0x000fe40008000f00 */
[----:B------:R-:W-:Y:S01]  /*259f0*/  @P2 IADD3.X R3, R3, UR5, RZ, P3, !PT ;  /* 0x0000000503032c10 */ /* 0x000fe20009ffe4ff */
[----:B------:R2:W5:Y:S04]  /*25a00*/  @P0 LDG.E R81, desc[UR6][R4.64] ;  /* 0x0000000604510981 */ /* 0x000568000c1e1900 */
[----:B------:R2:W5:Y:S01]  /*25a10*/  @P2 LDG.E R7, desc[UR6][R2.64] ;  /* 0x0000000602072981 */ /* 0x000562000c1e1900 */
[----:B------:R-:W-:Y:S05]  /*25a20*/  @P2 BRA `(.L_x_3105) ;  /* 0x0000000000142947 */ /* 0x000fea0003800000 */
[----:B------:R-:W-:Y:S05]  /*25a30*/  @!P0 BRA `(.L_x_3105) ;  /* 0x0000000000108947 */ /* 0x000fea0003800000 */
[----:B------:R-:W-:Y:S02]  /*25a40*/  ULDC.64 UR4, c[0x0][0x208] ;  /* 0x0000820000047ab9 */ /* 0x000fe40000000a00 */
[----:B--2---:R-:W2:Y:S04]  /*25a50*/  LDG.E R2, desc[UR4][R4.64] ;  /* 0x0000000404027981 */ /* 0x004ea8000c1e1900 */
[----:B-----5:R-:W2:Y:S02]  /*25a60*/  LDG.E R7, desc[UR4][R4.64+0x4] ;  /* 0x0000040404077981 */ /* 0x020ea4000c1e1900 */
[----:B--2---:R-:W-:-:S07]  /*25a70*/  IMAD.IADD R7, R7, 0x1, -R2 ;  /* 0x0000000107077824 */ /* 0x004fce00078e0a02 */
.L_x_3105:
[----:B------:R-:W4:Y:S01]  /*25a80*/  LDL.LU R86, [R1+0x64] ;  /* 0x0000640001567983 */ /* 0x000f220000300800 */
[----:B--2---:R-:W-:Y:S01]  /*25a90*/  IMAD.IADD R25, R235, 0x1, R230 ;  /* 0x00000001eb197824 */ /* 0x004fe200078e02e6 */
[----:B------:R-:W-:Y:S01]  /*25aa0*/  ULDC.64 UR4, c[0x0][0xb90] ;  /* 0x0002e40000047ab9 */ /* 0x000fe20000000a00 */
[----:B-----5:R-:W-:Y:S01]  /*25ab0*/  SHF.R.S32.HI R3, RZ, 0x1f, R81 ;  /* 0x0000001fff037819 */ /* 0x020fe20000011451 */
[----:B------:R-:W2:Y:S01]  /*25ac0*/  LDL R26, [R1+0x90] ;  /* 0x00009000011a7983 */ /* 0x000ea20000100800 */
[----:B-1----:R-:W-:Y:S01]  /*25ad0*/  @P1 IMAD.HI.U32 R8, R25, R8, RZ ;  /* 0x0000000819081227 */ /* 0x002fe200078e00ff */
[----:B------:R-:W-:Y:S01]  /*25ae0*/  MOV R2, R81 ;  /* 0x0000005100027202 */ /* 0x000fe20000000f00 */
[----:B------:R-:W1:Y:S01]  /*25af0*/  @P1 LDC R83, c[0x0][0xbec] ;  /* 0x0002fb00ff531b82 */ /* 0x000e620000000800 */
[----:B------:R-:W2:Y:S01]  /*25b00*/  LDL R14, [R1+0x74] ;  /* 0x00007400010e7983 */ /* 0x000ea20000100800 */
[----:B------:R-:W-:Y:S01]  /*25b10*/  IMAD.MOV.U32 R9, RZ, RZ, R25 ;  /* 0x000000ffff097224 */ /* 0x000fe200078e0019 */
[----:B---3--:R-:W-:Y:S01]  /*25b20*/  @P1 SHF.R.U32.HI R9, RZ, R11, R8 ;  /* 0x0000000bff091219 */ /* 0x008fe20000011608 */
[----:B------:R-:W-:Y:S01]  /*25b30*/  IMAD.SHL.U32 R10, R212, 0x40, RZ ;  /* 0x00000040d40a7824 */ /* 0x000fe200078e00ff */
[----:B------:R-:W-:-:S02]  /*25b40*/  SEL R80, R15, RZ, !P0 ;  /* 0x000000ff0f507207 */ /* 0x000fc40004000000 */
[----:B------:R-:W-:Y:S01]  /*25b50*/  SEL R236, R236, RZ, !P0 ;  /* 0x000000ffecec7207 */ /* 0x000fe20004000000 */
[----:B------:R-:W-:Y:S01]  /*25b60*/  IMAD R11, R237, 0x8, R10 ;  /* 0x00000008ed0b7824 */ /* 0x000fe200078e020a */
[----:B------:R-:W-:Y:S01]  /*25b70*/  IADD3 R15, -R9, RZ, RZ ;  /* 0x000000ff090f7210 */ /* 0x000fe20007ffe1ff */
[----:B------:R-:W-:Y:S01]  /*25b80*/  ULDC.64 UR6, c[0x0][0x208] ;  /* 0x0000820000067ab9 */ /* 0x000fe20000000a00 */
[----:B------:R-:W3:Y:S01]  /*25b90*/  @P1 LDC R85, c[0x0][0xbf0] ;  /* 0x0002fc00ff551b82 */ /* 0x000ee20000000800 */
[----:B------:R-:W-:-:S04]  /*25ba0*/  IMAD.WIDE R20, R11, 0x2, R20 ;  /* 0x000000020b147825 */ /* 0x000fc800078e0214 */
[----:B------:R-:W-:Y:S01]  /*25bb0*/  IMAD R11, R48, R15, R25 ;  /* 0x0000000f300b7224 */ /* 0x000fe200078e0219 */
        /* <DEDUP_REMOVED lines=11> */
[C---:B------:R-:W-:Y:S02]  /*25c70*/  IADD3 R57, P3, R20.reuse, 0xa000, RZ ;  /* 0x0000a00014397810 */ /* 0x040fe40007f7e0ff */
[----:B------:R-:W-:Y:S02]  /*25c80*/  LOP3.LUT R60, R61, 0x380, RZ, 0xc0, !PT ;  /* 0x000003803d3c7812 */ /* 0x000fe400078ec0ff */
[----:B------:R-:W-:-:S02]  /*25c90*/  IADD3 R37, P6, R20, 0x6000, RZ ;  /* 0x0000600014257810 */ /* 0x000fc40007fde0ff */
[----:B------:R-:W-:Y:S02]  /*25ca0*/  LOP3.LUT R56, R57, 0x380, RZ, 0xc0, !PT ;  /* 0x0000038039387812 */ /* 0x000fe400078ec0ff */
[----:B------:R-:W-:Y:S02]  /*25cb0*/  SHF.R.U64 R60, R60, 0x3, RZ ;  /* 0x000000033c3c7819 */ /* 0x000fe400000012ff */
[----:B------:R-:W-:Y:S02]  /*25cc0*/  LOP3.LUT R36, R37, 0x380, RZ, 0xc0, !PT ;  /* 0x0000038025247812 */ /* 0x000fe400078ec0ff */
        /* <DEDUP_REMOVED lines=8> */
[----:B------:R-:W-:-:S04]  /*25d50*/  IADD3 R65, P6, R20, 0xc000, RZ ;  /* 0x0000c00014417810 */ /* 0x000fc80007fde0ff */
[----:B------:R-:W-:-:S04]  /*25d60*/  LOP3.LUT R64, R65, 0x380, RZ, 0xc0, !PT ;  /* 0x0000038041407812 */ /* 0x000fc800078ec0ff */
[----:B------:R-:W-:-:S04]  /*25d70*/  SHF.R.U64 R64, R64, 0x3, RZ ;  /* 0x0000000340407819 */ /* 0x000fc800000012ff */
[----:B------:R-:W-:Y:S01]  /*25d80*/  LOP3.LUT R64, R64, R65, RZ, 0x3c, !PT ;  /* 0x0000004140407212 */ /* 0x000fe200078e3cff */
[----:B------:R-:W-:Y:S02]  /*25d90*/  IMAD.X R65, RZ, RZ, R21, P6 ;  /* 0x000000ffff417224 */ /* 0x000fe400030e0615 */
[----:B------:R-:W-:Y:S01]  /*25da0*/  IMAD.IADD R87, R212, 0x1, R230 ;  /* 0x00000001d4577824 */ /* 0x000fe200078e02e6 */
[----:B------:R-:W-:Y:S01]  /*25db0*/  BSSY B1, `(.L_x_3106) ;  /* 0x00000b0000017945 */ /* 0x000fe20003800000 */
[----:B------:R-:W-:Y:S02]  /*25dc0*/  SHF.R.S32.HI R88, RZ, 0x1f, R221 ;  /* 0x0000001fff587819 */ /* 0x000fe400000114dd */
[----:B----4-:R-:W-:-:S05]  /*25dd0*/  SHF.R.S32.HI R82, RZ, 0x1f, R86 ;  /* 0x0000001fff527819 */ /* 0x010fca0000011456 */
[----:B------:R-:W-:-:S04]  /*25de0*/  IMAD R4, R82, UR4, RZ ;  /* 0x0000000452047c24 */ /* 0x000fc8000f8e02ff */
[C---:B------:R-:W-:Y:S02]  /*25df0*/  IMAD R13, R86.reuse, UR5, R4 ;  /* 0x00000005560d7c24 */ /* 0x040fe4000f8e0204 */
[----:B------:R-:W-:Y:S01]  /*25e00*/  IMAD.WIDE.U32 R4, R86, UR4, R2 ;  /* 0x0000000456047c25 */ /* 0x000fe2000f8e0002 */
[----:B------:R-:W-:-:S03]  /*25e10*/  ULDC.64 UR4, c[0x0][0xb98] ;  /* 0x0002e60000047ab9 */ /* 0x000fc60000000a00 */
[----:B------:R-:W-:Y:S02]  /*25e20*/  IMAD.IADD R5, R5, 0x1, R13 ;  /* 0x0000000105057824 */ /* 0x000fe400078e020d */
[----:B------:R-:W-:Y:S02]  /*25e30*/  IMAD R13, R80, UR4, RZ ;  /* 0x00000004500d7c24 */ /* 0x000fe4000f8e02ff */
[----:B------:R-:W-:Y:S01]  /*25e40*/  IMAD.WIDE.U32 R4, R236, UR4, R4 ;  /* 0x00000004ec047c25 */ /* 0x000fe2000f8e0004 */
[----:B------:R-:W-:-:S03]  /*25e50*/  SHF.R.S32.HI R2, RZ, 0x1f, R11 ;  /* 0x0000001fff027819 */ /* 0x000fc6000001140b */
[----:B------:R-:W-:Y:S01]  /*25e60*/  IMAD R8, R236, UR5, R13 ;  /* 0x00000005ec087c24 */ /* 0x000fe2000f8e020d */
[----:B------:R-:W-:Y:S01]  /*25e70*/  SHF.R.S32.HI R13, RZ, 0x1f, R9 ;  /* 0x0000001fff0d7819 */ /* 0x000fe20000011409 */
[----:B------:R-:W-:Y:S01]  /*25e80*/  ULDC.64 UR4, c[0x0][0xb88] ;  /* 0x0002e20000047ab9 */ /* 0x000fe20000000a00 */
[----:B------:R-:W-:Y:S01]  /*25e90*/  IADD3 R4, P0, R9, R4, RZ ;  /* 0x0000000409047210 */ /* 0x000fe20007f1e0ff */
[----:B------:R-:W-:-:S03]  /*25ea0*/  IMAD R2, R2, UR4, RZ ;  /* 0x0000000402027c24 */ /* 0x000fc6000f8e02ff */
[----:B------:R-:W-:Y:S01]  /*25eb0*/  IADD3.X R5, R13, R5, R8, P0, !PT ;  /* 0x000000050d057210 */ /* 0x000fe200007fe408 */
[C---:B------:R-:W-:Y:S02]  /*25ec0*/  IMAD R15, R11.reuse, UR5, R2 ;  /* 0x000000050b0f7c24 */ /* 0x040fe4000f8e0202 */
[----:B------:R-:W-:Y:S01]  /*25ed0*/  IMAD.WIDE.U32 R4, R11, UR4, R4 ;  /* 0x000000040b047c25 */ /* 0x000fe2000f8e0004 */
[----:B------:R-:W-:-:S03]  /*25ee0*/  ULDC.64 UR4, c[0x0][0xb50] ;  /* 0x0002d40000047ab9 */ /* 0x000fc60000000a00 */
[----:B------:R-:W-:Y:S01]  /*25ef0*/  IMAD.IADD R5, R5, 0x1, R15 ;  /* 0x0000000105057824 */ /* 0x000fe200078e020f */
[----:B------:R-:W-:-:S04]  /*25f00*/  LEA R10, P0, R4, UR4, 0x2 ;  /* 0x00000004040a7c11 */ /* 0x000fc8000f8010ff */
[----:B------:R-:W-:Y:S02]  /*25f10*/  LEA.HI.X R4, R4, UR5, R5, 0x2, P0 ;  /* 0x0000000504047c11 */ /* 0x000fe400080f1405 */
[C---:B------:R-:W-:Y:S02]  /*25f20*/  IADD3 R9, P5, R20.reuse, 0x1000, RZ ;  /* 0x0000100014097810 */ /* 0x040fe40007fbe0ff */
[C---:B------:R-:W-:Y:S01]  /*25f30*/  IADD3 R13, P4, R20.reuse, 0x2000, RZ ;  /* 0x00002000140d7810 */ /* 0x040fe20007f9e0ff */
[----:B------:R-:W-:Y:S01]  /*25f40*/  SHFL.IDX PT, R54, R10, RZ, 0x1c1f ;  /* 0x001c1fff0a367589 */ /* 0x000fe200000e0000 */
[----:B------:R-:W-:Y:S01]  /*25f50*/  IADD3 R25, P0, R20, 0x3000, RZ ;  /* 0x0000300014197810 */ /* 0x000fe20007f1e0ff */
[----:B--2---:R-:W-:Y:S02]  /*25f60*/  IMAD.IADD R15, R26, 0x1, R230 ;  /* 0x000000011a0f7824 */ /* 0x004fe400078e02e6 */
[----:B------:R-:W-:Y:S01]  /*25f70*/  IMAD R2, R7, R48, RZ ;  /* 0x0000003007027224 */ /* 0x000fe200078e02ff */
[----:B------:R-:W-:Y:S01]  /*25f80*/  LOP3.LUT R24, R25, 0x380, RZ, 0xc0, !PT ;  /* 0x0000038019187812 */ /* 0x000fe200078ec0ff */
[----:B------:R-:W-:Y:S01]  /*25f90*/  SHFL.IDX PT, R58, R10, 0x1, 0x1c1f ;  /* 0x003c1f000a3a7f89 */ /* 0x000fe200000e0000 */
[----:B------:R-:W-:Y:S01]  /*25fa0*/  LOP3.LUT R11, R20, 0x380, RZ, 0xc0, !PT ;  /* 0x00000380140b7812 */ /* 0x000fe200078ec0ff */
[----:B------:R-:W-:Y:S01]  /*25fb0*/  ULDC.64 UR4, c[0x0][0xaa0] ;  /* 0x0002a80000047ab9 */ /* 0x000fe20000000a00 */
[----:B------:R-:W-:-:S02]  /*25fc0*/  SHF.R.U64 R24, R24, 0x3, RZ ;  /* 0x0000000318187819 */ /* 0x000fc400000012ff */
[----:B------:R-:W-:Y:S02]  /*25fd0*/  LOP3.LUT R8, R9, 0x380, RZ, 0xc0, !PT ;  /* 0x0000038009087812 */ /* 0x000fe400078ec0ff */
[----:B------:R-:W-:Y:S02]  /*25fe0*/  LOP3.LUT R24, R24, R25, RZ, 0x3c, !PT ;  /* 0x0000001918187212 */ /* 0x000fe400078e3cff */
[----:B------:R-:W-:Y:S02]  /*25ff0*/  LOP3.LUT R12, R13, 0x380, RZ, 0xc0, !PT ;  /* 0x000003800d0c7812 */ /* 0x000fe400078ec0ff */
[----:B------:R-:W-:Y:S02]  /*26000*/  IADD3.X R25, RZ, R21, RZ, P0, !PT ;  /* 0x00000015ff197210 */ /* 0x000fe400007fe4ff */
[----:B------:R-:W-:Y:S02]  /*26010*/  IADD3 R53, P0, R20, 0x9000, RZ ;  /* 0x0000900014357810 */ /* 0x000fe40007f1e0ff */
[----:B------:R-:W-:-:S02]  /*26020*/  SHF.R.U64 R8, R8, 0x3, RZ ;  /* 0x0000000308087819 */ /* 0x000fc400000012ff */
[----:B------:R-:W-:Y:S02]  /*26030*/  SHF.R.U64 R12, R12, 0x3, RZ ;  /* 0x000000030c0c7819 */ /* 0x000fe400000012ff */
[----:B------:R-:W-:Y:S01]  /*26040*/  LOP3.LUT R52, R53, 0x380, RZ, 0xc0, !PT ;  /* 0x0000038035347812 */ /* 0x000fe200078ec0ff */
[----:B------:R-:W2:Y:S01]  /*26050*/  SHFL.IDX PT, R55, R4, RZ, 0x1c1f ;  /* 0x001c1fff04377589 */ /* 0x000ea200000e0000 */
[----:B------:R-:W-:Y:S01]  /*26060*/  LOP3.LUT R8, R8, R9, RZ, 0x3c, !PT ;  /* 0x0000000908087212 */ /* 0x000fe200078e3cff */
[--C-:B------:R-:W-:Y:S01]  /*26070*/  IMAD.X R9, RZ, RZ, R21.reuse, P5 ;  /* 0x000000ffff097224 */ /* 0x100fe200028e0615 */
[----:B------:R-:W-:Y:S01]  /*26080*/  LOP3.LUT R12, R12, R13, RZ, 0x3c, !PT ;  /* 0x0000000d0c0c7212 */ /* 0x000fe200078e3cff */
[----:B------:R-:W-:Y:S01]  /*26090*/  IMAD.X R13, RZ, RZ, R21, P4 ;  /* 0x000000ffff0d7224 */ /* 0x000fe200020e0615 */
[----:B------:R-:W-:Y:S01]  /*260a0*/  SHF.R.U64 R52, R52, 0x3, RZ ;  /* 0x0000000334347819 */ /* 0x000fe200000012ff */
[----:B------:R4:W0:Y:S01]  /*260b0*/  SHFL.IDX PT, R59, R4, 0x1, 0x1c1f ;  /* 0x003c1f00043b7f89 */ /* 0x00082200000e0000 */
[----:B------:R-:W-:-:S02]  /*260c0*/  IADD3 R41, P5, R20, 0x7000, RZ ;  /* 0x0000700014297810 */ /* 0x000fc40007fbe0ff */
[----:B------:R-:W-:Y:S02]  /*260d0*/  IADD3 R45, P4, R20, 0x8000, RZ ;  /* 0x00008000142d7810 */ /* 0x000fe40007f9e0ff */
[----:B------:R-:W-:Y:S01]  /*260e0*/  LOP3.LUT R52, R52, R53, RZ, 0x3c, !PT ;  /* 0x0000003534347212 */ /* 0x000fe200078e3cff */
[----:B------:R-:W-:Y:S01]  /*260f0*/  IMAD.X R53, RZ, RZ, R21, P0 ;  /* 0x000000ffff357224 */ /* 0x000fe200000e0615 */
[----:B------:R-:W-:Y:S02]  /*26100*/  LOP3.LUT R40, R41, 0x380, RZ, 0xc0, !PT ;  /* 0x0000038029287812 */ /* 0x000fe400078ec0ff */
[----:B------:R-:W-:Y:S02]  /*26110*/  LOP3.LUT R44, R45, 0x380, RZ, 0xc0, !PT ;  /* 0x000003802d2c7812 */ /* 0x000fe400078ec0ff */
[----:B------:R-:W-:Y:S02]  /*26120*/  LOP3.LUT P0, RZ, R14, 0x3, RZ, 0xc0, !PT ;  /* 0x000000030eff7812 */ /* 0x000fe4000780c0ff */
[----:B------:R-:W-:-:S02]  /*26130*/  IADD3 R5, R15, 0x8, RZ ;  /* 0x000000080f057810 */ /* 0x000fc40007ffe0ff */
[----:B------:R-:W-:Y:S02]  /*26140*/  SHF.R.U64 R40, R40, 0x3, RZ ;  /* 0x0000000328287819 */ /* 0x000fe400000012ff */
[----:B------:R-:W-:Y:S02]  /*26150*/  SHF.R.U64 R44, R44, 0x3, RZ ;  /* 0x000000032c2c7819 */ /* 0x000fe400000012ff */
[-C--:B------:R-:W-:Y:S02]  /*26160*/  ISETP.GE.OR P2, PT, R15, R2.reuse, P0 ;  /* 0x000000020f00720c */ /* 0x080fe40000746670 */
[----:B------:R-:W-:Y:S02]  /*26170*/  ISETP.GE.OR P0, PT, R5, R2, P0 ;  /* 0x000000020500720c */ /* 0x000fe40000706670 */
[----:B------:R-:W-:Y:S02]  /*26180*/  LOP3.LUT R40, R40, R41, RZ, 0x3c, !PT ;  /* 0x0000002928287212 */ /* 0x000fe400078e3cff */
[----:B------:R-:W-:Y:S01]  /*26190*/  LOP3.LUT R44, R44, R45, RZ, 0x3c, !PT ;  /* 0x0000002d2c2c7212 */ /* 0x000fe200078e3cff */
[----:B------:R-:W-:Y:S01]  /*261a0*/  IMAD.X R45, RZ, RZ, R21, P4 ;  /* 0x000000ffff2d7224 */ /* 0x000fe200020e0615 */
[----:B------:R-:W-:-:S02]  /*261b0*/  IADD3.X R41, RZ, R21, RZ, P5, !PT ;  /* 0x00000015ff297210 */ /* 0x000fc40002ffe4ff */
[C---:B------:R-:W-:Y:S02]  /*261c0*/  IADD3 R7, P3, R20.reuse, 0xf000, RZ ;  /* 0x0000f00014077810 */ /* 0x040fe40007f7e0ff */
[C---:B------:R-:W-:Y:S02]  /*261d0*/  IADD3 R69, P5, R20.reuse, 0xd000, RZ ;  /* 0x0000d00014457810 */ /* 0x040fe40007fbe0ff */
[----:B------:R-:W-:Y:S02]  /*261e0*/  IADD3 R73, P4, R20, 0xe000, RZ ;  /* 0x0000e00014497810 */ /* 0x000fe40007f9e0ff */
[----:B----4-:R-:W-:Y:S02]  /*261f0*/  LOP3.LUT R4, R7, 0x380, RZ, 0xc0, !PT ;  /* 0x0000038007047812 */ /* 0x010fe400078ec0ff */
[----:B------:R-:W-:Y:S02]  /*26200*/  LOP3.LUT R68, R69, 0x380, RZ, 0xc0, !PT ;  /* 0x0000038045447812 */ /* 0x000fe400078ec0ff */
[----:B------:R-:W-:-:S02]  /*26210*/  LOP3.LUT R72, R73, 0x380, RZ, 0xc0, !PT ;  /* 0x0000038049487812 */ /* 0x000fc400078ec0ff */
[----:B------:R-:W-:Y:S01]  /*26220*/  SHF.R.U64 R11, R11, 0x3, RZ ;  /* 0x000000030b0b7819 */ /* 0x000fe200000012ff */
[----:B--2---:R-:W-:Y:S01]  /*26230*/  @!P2 ST.E desc[UR6][R54.64], R6 ;  /* 0x000000063600a985 */ /* 0x004fe2000c101906 */
[----:B------:R-:W-:Y:S02]  /*26240*/  SHF.R.U64 R4, R4, 0x3, RZ ;  /* 0x0000000304047819 */ /* 0x000fe400000012ff */
[----:B------:R-:W-:Y:S01]  /*26250*/  SHF.R.U64 R68, R68, 0x3, RZ ;  /* 0x0000000344447819 */ /* 0x000fe200000012ff */
[----:B0-----:R0:W-:Y:S01]  /*26260*/  @!P0 ST.E desc[UR6][R58.64], R0 ;  /* 0x000000003a008985 */ /* 0x0011e2000c101906 */
[----:B------:R-:W-:Y:S02]  /*26270*/  SHF.R.U64 R72, R72, 0x3, RZ ;  /* 0x0000000348487819 */ /* 0x000fe400000012ff */
[----:B------:R-:W-:Y:S01]  /*26280*/  LOP3.LUT R20, R11, R20, RZ, 0x3c, !PT ;  /* 0x000000140b147212 */ /* 0x000fe200078e3cff */
[--C-:B------:R-:W-:Y:S01]  /*26290*/  IMAD.X R77, RZ, RZ, R21.reuse, P3 ;  /* 0x000000ffff4d7224 */ /* 0x100fe200018e0615 */
[----:B------:R-:W-:Y:S01]  /*262a0*/  LOP3.LUT R68, R68, R69, RZ, 0x3c, !PT ;  /* 0x0000004544447212 */ /* 0x000fe200078e3cff */
[----:B------:R-:W5:Y:S01]  /*262b0*/  LD.E.128 R8, desc[UR6][R8.64] ;  /* 0x0000000608087980 */ /* 0x000f62000c101d00 */
[----:B------:R-:W-:Y:S01]  /*262c0*/  LOP3.LUT R72, R72, R73, RZ, 0x3c, !PT ;  /* 0x0000004948487212 */ /* 0x000fe200078e3cff */
[----:B------:R-:W-:Y:S01]  /*262d0*/  IMAD.X R73, RZ, RZ, R21, P4 ;  /* 0x000000ffff497224 */ /* 0x000fe200020e0615 */
[----:B------:R-:W-:Y:S01]  /*262e0*/  LOP3.LUT R76, R4, R7, RZ, 0x3c, !PT ;  /* 0x00000007044c7212 */ /* 0x000fe200078e3cff */
[----:B------:R-:W5:Y:S01]  /*262f0*/  LD.E.128 R12, desc[UR6][R12.64] ;  /* 0x000000060c0c7980 */ /* 0x000f62000c101d00 */
[----:B0-----:R-:W-:Y:S01]  /*26300*/  IMAD R0, R3, UR4, RZ ;  /* 0x0000000403007c24 */ /* 0x001fe2000f8e02ff */
[----:B------:R-:W-:-:S02]  /*26310*/  IADD3.X R69, RZ, R21, RZ, P5, !PT ;  /* 0x00000015ff457210 */ /* 0x000fc40002ffe4ff */
[----:B------:R0:W5:Y:S01]  /*26320*/  LD.E.128 R4, desc[UR6][R20.64] ;  /* 0x0000000614047980 */ /* 0x000162000c101d00 */
[----:B------:R-:W-:-:S03]  /*26330*/  IMAD R3, R81, UR5, R0 ;  /* 0x0000000551037c24 */ /* 0x000fc6000f8e0200 */
[----:B------:R-:W5:Y:S04]  /*26340*/  LD.E.128 R24, desc[UR6][R24.64] ;  /* 0x0000000618187980 */ /* 0x000f68000c101d00 */
[----:B------:R-:W5:Y:S01]  /*26350*/  LD.E.128 R28, desc[UR6][R28.64] ;  /* 0x000000061c1c7980 */ /* 0x000f62000c101d00 */
[----:B0-----:R-:W-:Y:S01]  /*26360*/  IMAD.WIDE.U32 R20, R81, UR4, RZ ;  /* 0x0000000451147c25 */ /* 0x001fe2000f8e00ff */
[----:B------:R-:W-:Y:S02]  /*26370*/  ULDC.64 UR4, c[0x0][0xae8] ;  /* 0x0002ba0000047ab9 */ /* 0x000fe40000000a00 */
[----:B------:R-:W5:Y:S01]  /*26380*/  LD.E.128 R32, desc[UR6][R32.64] ;  /* 0x0000000620207980 */ /* 0x000f62000c101d00 */
[----:B------:R-:W-:Y:S01]  /*26390*/  IMAD.IADD R21, R21, 0x1, R3 ;  /* 0x0000000115157824 */ /* 0x000fe200078e0203 */
[----:B------:R-:W-:Y:S01]  /*263a0*/  LEA R3, R237, R212, 0x5 ;  /* 0x000000d4ed037211 */ /* 0x000fe200078e28ff */
[----:B------:R-:W-:Y:S01]  /*263b0*/  IMAD R82, R82, UR4, RZ ;  /* 0x0000000452527c24 */ /* 0x000fe2000f8e02ff */
[----:B------:R-:W5:Y:S03]  /*263c0*/  LD.E.128 R36, desc[UR6][R36.64] ;  /* 0x0000000624247980 */ /* 0x000f66000c101d00 */
[----:B------:R-:W-:Y:S01]  /*263d0*/  IMAD.IADD R84, R230, 0x1, R3 ;  /* 0x00000001e6547824 */ /* 0x000fe200078e0203 */
[----:B------:R-:W5:Y:S01]  /*263e0*/  LD.E.128 R40, desc[UR6][R40.64] ;  /* 0x0000000628287980 */ /* 0x000f62000c101d00 */
[----:B------:R-:W-:-:S02]  /*263f0*/  IMAD R3, R86, UR5, R82 ;  /* 0x0000000556037c24 */ /* 0x000fc4000f8e0252 */
[----:B------:R-:W-:Y:S01]  /*26400*/  IMAD.WIDE.U32 R20, R86, UR4, R20 ;  /* 0x0000000456147c25 */ /* 0x000fe2000f8e0014 */
[----:B------:R-:W-:Y:S01]  /*26410*/  ULDC.64 UR4, c[0x0][0xaf0] ;  /* 0x0002bc0000047ab9 */ /* 0x000fe20000000a00 */
[----:B------:R-:W5:Y:S02]  /*26420*/  LD.E.128 R44, desc[UR6][R44.64] ;  /* 0x000000062c2c7980 */ /* 0x000f64000c101d00 */
[----:B-1----:R-:W-:Y:S02]  /*26430*/  @P1 IMAD.HI.U32 R0, R84, R83, RZ ;  /* 0x0000005354001227 */ /* 0x002fe400078e00ff */
[----:B------:R-:W5:Y:S02]  /*26440*/  LD.E.128 R52, desc[UR6][R52.64] ;  /* 0x0000000634347980 */ /* 0x000f64000c101d00 */
[----:B------:R-:W-:Y:S02]  /*26450*/  IMAD.IADD R21, R21, 0x1, R3 ;  /* 0x0000000115157824 */ /* 0x000fe400078e0203 */
[----:B------:R-:W-:Y:S01]  /*26460*/  IMAD.MOV.U32 R3, RZ, RZ, R84 ;  /* 0x000000ffff037224 */ /* 0x000fe200078e0054 */
[----:B---3--:R-:W-:Y:S01]  /*26470*/  @P1 SHF.R.U32.HI R3, RZ, R85, R0 ;  /* 0x00000055ff031219 */ /* 0x008fe20000011600 */
[----:B------:R-:W-:Y:S01]  /*26480*/  IMAD R81, R80, UR4, RZ ;  /* 0x0000000450517c24 */ /* 0x000fe2000f8e02ff */
[----:B------:R-:W5:Y:S01]  /*26490*/  LD.E.128 R56, desc[UR6][R56.64] ;  /* 0x0000000638387980 */ /* 0x000f62000c101d00 */
[----:B------:R-:W-:Y:S01]  /*264a0*/  IMAD.WIDE.U32 R20, R236, UR4, R20 ;  /* 0x00000004ec147c25 */ /* 0x000fe2000f8e0014 */
[----:B------:R-:W-:-:S02]  /*264b0*/  SHF.R.S32.HI R0, RZ, 0x1f, R3 ;  /* 0x0000001fff007819 */ /* 0x000fc40000011403 */
[----:B------:R-:W-:Y:S01]  /*264c0*/  IADD3 R83, -R3, RZ, RZ ;  /* 0x000000ff03537210 */ /* 0x000fe20007ffe1ff */
[----:B------:R-:W-:Y:S01]  /*264d0*/  IMAD R81, R236, UR5, R81 ;  /* 0x00000005ec517c24 */ /* 0x000fe2000f8e0251 */
[----:B------:R-:W-:Y:S01]  /*264e0*/  ULDC.64 UR4, c[0x0][0xae0] ;  /* 0x0002b80000047ab9 */ /* 0x000fe20000000a00 */
[----:B------:R-:W5:Y:S01]  /*264f0*/  LD.E.128 R60, desc[UR6][R60.64] ;  /* 0x000000063c3c7980 */ /* 0x000f62000c101d00 */
[----:B------:R-:W-:Y:S02]  /*26500*/  IMAD R0, R0, UR4, RZ ;  /* 0x0000000400007c24 */ /* 0x000fe4000f8e02ff */
[----:B------:R-:W-:Y:S01]  /*26510*/  IMAD.IADD R21, R21, 0x1, R81 ;  /* 0x0000000115157824 */ /* 0x000fe200078e0251 */
[----:B------:R-:W5:Y:S01]  /*26520*/  LD.E.128 R64, desc[UR6][R64.64] ;  /* 0x0000000640407980 */ /* 0x000f62000c101d00 */
[----:B------:R-:W-:Y:S02]  /*26530*/  IMAD R81, R48, R83, R84 ;  /* 0x0000005330517224 */ /* 0x000fe400078e0254 */
[C---:B------:R-:W-:Y:S01]  /*26540*/  IMAD R83, R3.reuse, UR5, R0 ;  /* 0x0000000503537c24 */ /* 0x040fe2000f8e0200 */
[----:B------:R-:W5:Y:S01]  /*26550*/  LD.E.128 R68, desc[UR6][R68.64] ;  /* 0x0000000644447980 */ /* 0x000f62000c101d00 */
[----:B------:R-:W-:Y:S01]  /*26560*/  IMAD.WIDE.U32 R20, R3, UR4, R20 ;  /* 0x0000000403147c25 */ /* 0x000fe2000f8e0014 */
[----:B------:R-:W-:Y:S01]  /*26570*/  SHF.R.S32.HI R0, RZ, 0x1f, R81 ;  /* 0x0000001fff007819 */ /* 0x000fe20000011451 */
[----:B------:R-:W-:Y:S01]  /*26580*/  ULDC.64 UR4, c[0x0][0xad8] ;  /* 0x0002b60000047ab9 */ /* 0x000fe20000000a00 */
[----:B------:R-:W5:Y:S01]  /*26590*/  LD.E.128 R72, desc[UR6][R72.64] ;  /* 0x0000000648487980 */ /* 0x000f62000c101d00 */
[----:B------:R-:W-:-:S02]  /*265a0*/  IMAD.IADD R21, R21, 0x1, R83 ;  /* 0x0000000115157824 */ /* 0x000fc400078e0253 */
[----:B------:R-:W-:Y:S01]  /*265b0*/  IMAD R0, R0, UR4, RZ ;  /* 0x0000000400007c24 */ /* 0x000fe2000f8e02ff */
[----:B------:R-:W5:Y:S01]  /*265c0*/  LD.E.128 R76, desc[UR6][R76.64] ;  /* 0x000000064c4c7980 */ /* 0x000f62000c101d00 */
[C---:B------:R-:W-:Y:S01]  /*265d0*/  IMAD.WIDE.U32 R20, R81.reuse, UR4, R20 ;  /* 0x0000000451147c25 */ /* 0x040fe2000f8e0014 */
[----:B------:R-:W-:Y:S01]  /*265e0*/  @!PT LDS RZ, [RZ] ;  /* 0x00000000fffff984 */ /* 0x000fe20000000800 */
[----:B------:R-:W-:Y:S01]  /*265f0*/  @!PT LDS RZ, [RZ] ;  /* 0x00000000fffff984 */ /* 0x000fe20000000800 */
[----:B------:R-:W-:Y:S01]  /*26600*/  @!PT LDS RZ, [RZ] ;  /* 0x00000000fffff984 */ /* 0x000fe20000000800 */
[----:B------:R-:W-:Y:S01]  /*26610*/  @!PT LDS RZ, [RZ] ;  /* 0x00000000fffff984 */ /* 0x000fe20000000800 */
[----:B------:R0:W-:Y:S06]  /*26620*/  MEMBAR.ALL.CTA ;  /* 0x0000000000007992 */ /* 0x0001ec0000008000 */
[----:B0-----:R-:W0:Y:S01]  /*26630*/  FENCE.VIEW.ASYNC.S ;  /* 0x00000000000073c6 */ /* 0x001e220000000000 */
[----:B------:R-:W-:Y:S01]  /*26640*/  IMAD R83, R81, UR5, R0 ;  /* 0x0000000551537c24 */ /* 0x000fe2000f8e0200 */
[----:B------:R-:W-:-:S02]  /*26650*/  ULDC.64 UR4, c[0x0][0xa80] ;  /* 0x0002a00000047ab9 */ /* 0x000fc40000000a00 */
[----:B------:R-:W-:Y:S01]  /*26660*/  LEA R48, P2, R20, UR4, 0x1 ;  /* 0x0000000414307c11 */ /* 0x000fe2000f8408ff */
[----:B------:R-:W-:Y:S01]  /*26670*/  IMAD.IADD R21, R21, 0x1, R83 ;  /* 0x0000000115157824 */ /* 0x000fe200078e0253 */
[----:B------:R-:W-:-:S04]  /*26680*/  IADD3 R3, R87, 0x20, RZ ;  /* 0x0000002057037810 */ /* 0x000fc80007ffe0ff */
[----:B------:R-:W-:Y:S02]  /*26690*/  LEA.HI.X R86, R20, UR5, R21, 0x1, P2 ;  /* 0x0000000514567c11 */ /* 0x000fe400090f0c15 */
[-C--:B------:R-:W-:Y:S01]  /*266a0*/  ISETP.GE.AND P2, PT, R87, R2.reuse, PT ;  /* 0x000000025700720c */ /* 0x080fe20003f46270 */
[----:B------:R-:W-:Y:S01]  /*266b0*/  VIADD R0, R16, 0x38820 ;  /* 0x0003882010007836 */ /* 0x000fe20000000000 */
[----:B------:R-:W-:Y:S02]  /*266c0*/  SHF.R.S32.HI R80, RZ, 0x1f, R213 ;  /* 0x0000001fff507819 */ /* 0x000fe400000114d5 */
[-C--:B------:R-:W-:Y:S01]  /*266d0*/  ISETP.GE.AND P1, PT, R3, R2.reuse, PT ;  /* 0x000000020300720c */ /* 0x080fe20003f26270 */
[----:B------:R-:W-:Y:S01]  /*266e0*/  VIADD R3, R87, 0x40 ;  /* 0x0000004057037836 */ /* 0x000fe20000000000 */
[----:B------:R-:W-:Y:S02]  /*266f0*/  LEA.HI R80, R80, R213, RZ, 0x3 ;  /* 0x000000d550507211 */ /* 0x000fe400078f18ff */
[----:B------:R-:W-:Y:S01]  /*26700*/  PRMT R0, RZ, 0x654, R0 ;  /* 0x00000654ff007816 */ /* 0x000fe20000000000 */
[----:B0-----:R0:W1:Y:S01]  /*26710*/  SHFL.IDX PT, R85, R48, RZ, 0x181f ;  /* 0x00181fff30557589 */ /* 0x00106200000e0000 */
[----:B------:R-:W-:-:S02]  /*26720*/  ISETP.GE.AND P0, PT, R3, R2, PT ;  /* 0x000000020300720c */ /* 0x000fc40003f06270 */
[----:B------:R-:W-:Y:S01]  /*26730*/  LOP3.LUT R90, R80, 0xfffffff8, RZ, 0xc0, !PT ;  /* 0xfffffff8505a7812 */ /* 0x000fe200078ec0ff */
[----:B------:R2:W-:Y:S01]  /*26740*/  SYNCS.ARRIVE.TRANS64.RED.A1T0 RZ, [R0+URZ], RZ ;  /* 0x000000ff00ff79a7 */ /* 0x0005e2000810043f */
[----:B------:R0:W3:Y:S02]  /*26750*/  SHFL.IDX PT, R3, R86, RZ, 0x181f ;  /* 0x00181fff56037589 */ /* 0x0000e400000e0000 */
[----:B------:R-:W-:Y:S02]  /*26760*/  SHF.R.S32.HI R89, RZ, 0x1f, R90 ;  /* 0x0000001fff597819 */ /* 0x000fe4000001145a */
[----:B--2---:R-:W-:Y:S01]  /*26770*/  SHF.R.S32.HI R0, RZ, 0x1f, R220 ;  /* 0x0000001fff007819 */ /* 0x004fe200000114dc */
[----:B0-----:R-:W-:Y:S06]  /*26780*/  @P2 BRA `(.L_x_3107) ;  /* 0x0000000000482947 */ /* 0x001fec0003800000 */
[----:B------:R-:W-:Y:S01]  /*26790*/  ULDC UR4, c[0x0][0xac8] ;  /* 0x0002b20000047ab9 */ /* 0x000fe20000000800 */
[----:B------:R-:W-:Y:S01]  /*267a0*/  ULDC.64 UR6, c[0x0][0x208] ;  /* 0x0000820000067ab9 */ /* 0x000fe20000000a00 */
[----:B------:R-:W-:Y:S02]  /*267b0*/  ISETP.GE.AND P5, PT, R18, UR4, PT ;  /* 0x0000000412007c0c */ /* 0x000fe4000bfa6270 */
[----:B------:R-:W-:Y:S02]  /*267c0*/  ISETP.GE.AND P4, PT, R213, UR4, PT ;  /* 0x00000004d5007c0c */ /* 0x000fe4000bf86270 */
[----:B------:R-:W-:Y:S02]  /*267d0*/  ISETP.GE.AND P3, PT, R220, UR4, PT ;  /* 0x00000004dc007c0c */ /* 0x000fe4000bf66270 */
[----:B------:R-:W-:-:S07]  /*267e0*/  ISETP.GE.AND P2, PT, R221, UR4, PT ;  /* 0x00000004dd007c0c */ /* 0x000fce000bf46270 */
[----:B-1----:R-:W-:-:S04]  /*267f0*/  @!P5 LEA R20, P6, R18, R85, 0x1 ;  /* 0x000000551214d211 */ /* 0x002fc800078c08ff */
[----:B---3--:R-:W-:Y:S02]  /*26800*/  @!P5 LEA.HI.X R21, R18, R3, R19, 0x1, P6 ;  /* 0x000000031215d211 */ /* 0x008fe400030f0c13 */
        /* <DEDUP_REMOVED lines=10> */
.L_x_3107:
[----:B------:R-:W-:Y:S05]  /*268b0*/  BSYNC B1 ;  /* 0x0000000000017941 */ /* 0x000fea0003800000 */
.L_x_3106:
[----:B---3--:R2:W3:Y:S01]  /*268c0*/  SHFL.IDX PT, R3, R86, 0x1, 0x181f ;  /* 0x00381f0056037f89 */ /* 0x0084e200000e0000 */
[----:B------:R-:W-:Y:S03]  /*268d0*/  BSSY B1, `(.L_x_3108) ;  /* 0x0000015000017945 */ /* 0x000fe60003800000 */
[----:B0----5:R2:W0:Y:S01]  /*268e0*/  SHFL.IDX PT, R29, R48, 0x1, 0x181f ;  /* 0x00381f00301d7f89 */ /* 0x02142200000e0000 */
        /* <DEDUP_REMOVED lines=19> */
.L_x_3109:
[----:B------:R-:W-:Y:S05]  /*26a20*/  BSYNC B1 ;  /* 0x0000000000017941 */ /* 0x000fea0003800000 */
.L_x_3108:
[----:B---3--:R3:W0:Y:S01]  /*26a30*/  SHFL.IDX PT, R3, R86, 0x2, 0x181f ;  /* 0x00581f0056037f89 */ /* 0x00862200000e0000 */
[----:B------:R-:W-:Y:S03]  /*26a40*/  BSSY B1, `(.L_x_3110) ;  /* 0x0000015000017945 */ /* 0x000fe60003800000 */
[----:B----4-:R3:W4:Y:S01]  /*26a50*/  SHFL.IDX PT, R11, R48, 0x2, 0x181f ;  /* 0x00581f00300b7f89 */ /* 0x01072200000e0000 */
[----:B------:R-:W-:Y:S05]  /*26a60*/  @P0 BRA `(.L_x_3111) ;  /* 0x0000000000480947 */ /* 0x000fea0003800000 */
[----:B------:R-:W-:Y:S01]  /*26a70*/  ULDC UR4, c[0x0][0xac8] ;  /* 0x0002b20000047ab9 */ /* 0x000fe20000000800 */
[----:B------:R-:W-:Y:S01]  /*26a80*/  ULDC.64 UR6, c[0x0][0x208] ;  /* 0x0000820000067ab9 */ /* 0x000fe20000000a00 */
[----:B------:R-:W-:Y:S02]  /*26a90*/  ISETP.GE.AND P3, PT, R18, UR4, PT ;  /* 0x0000000412007c0c */ /* 0x000fe4000bf66270 */
[----:B------:R-:W-:Y:S02]  /*26aa0*/  ISETP.GE.AND P2, PT, R213, UR4, PT ;  /* 0x00000004d5007c0c */ /* 0x000fe4000bf46270 */
[----:B------:R-:W-:Y:S02]  /*26ab0*/  ISETP.GE.AND P1, PT, R220, UR4, PT ;  /* 0x00000004dc007c0c */ /* 0x000fe4000bf26270 */
[----:B------:R-:W-:-:S07]  /*26ac0*/  ISETP.GE.AND P0, PT, R221, UR4, PT ;  /* 0x00000004dd007c0c */ /* 0x000fce000bf06270 */
[-C--:B----4-:R-:W-:Y:S02]  /*26ad0*/  @!P3 LEA R4, P6, R18, R11.reuse, 0x1 ;  /* 0x0000000b1204b211 */ /* 0x090fe400078c08ff */
        /* <DEDUP_REMOVED lines=11> */
.L_x_3111:
[----:B------:R-:W-:Y:S05]  /*26b90*/  BSYNC B1 ;  /* 0x0000000000017941 */ /* 0x000fea0003800000 */
.L_x_3110:
[----:B0-----:R-:W-:Y:S01]  /*26ba0*/  IADD3 R3, R87, 0x60, RZ ;  /* 0x0000006057037810 */ /* 0x001fe20007ffe0ff */
[----:B------:R0:W0:Y:S03]  /*26bb0*/  SHFL.IDX PT, R9, R86, 0x3, 0x181f ;  /* 0x00781f0056097f89 */ /* 0x00002600000e0000 */
        /* <DEDUP_REMOVED lines=8> */
[-C--:B0-----:R-:W-:Y:S02]  /*26c40*/  @!P3 LEA R2, P0, R18, R11.reuse, 0x1 ;  /* 0x0000000b1202b211 */ /* 0x081fe400078008ff */
[----:B------:R-:W-:Y:S02]  /*26c50*/  @!P4 LEA R4, P1, R90, R11, 0x1 ;  /* 0x0000000b5a04c211 */ /* 0x000fe400078208ff */
[----:B------:R-:W-:Y:S02]  /*26c60*/  @!P3 LEA.HI.X R3, R18, R9, R19, 0x1, P0 ;  /* 0x000000091203b211 */ /* 0x000fe400000f0c13 */
        /* <DEDUP_REMOVED lines=13> */
.L_x_3104:
[----:B------:R-:W-:Y:S01]  /*26d40*/  IMAD.SHL.U32 R4, R236, 0x4, RZ ;  /* 0x00000004ec047824 */ /* 0x000fe200078e00ff */
[----:B------:R-:W-:Y:S01]  /*26d50*/  SHF.R.S32.HI R9, RZ, 0x1f, R236 ;  /* 0x0000001fff097819 */ /* 0x000fe200000114ec */
[----:B------:R-:W-:Y:S01]  /*26d60*/  ULDC.64 UR4, c[0x0][0xc00] ;  /* 0x0003000000047ab9 */ /* 0x000fe20000000a00 */
[----:B------:R-:W2:Y:S01]  /*26d70*/  LDC R25, c[0x0][0xbe8] ;  /* 0x0002fa00ff197b82 */ /* 0x000ea20000000800 */
[----:B------:R-:W-:Y:S01]  /*26d80*/  ISETP.NE.U32.AND P0, PT, RZ, UR4, PT ;  /* 0x00000004ff007c0c */ /* 0x000fe2000bf05070 */
[----:B------:R-:W-:Y:S01]  /*26d90*/  IMAD.MOV.U32 R6, RZ, RZ, RZ ;  /* 0x000000ffff067224 */ /* 0x000fe200078e00ff */
[----:B------:R-:W-:Y:S01]  /*26da0*/  IADD3 R2, P1, R4, UR4, RZ ;  /* 0x0000000404027c10 */ /* 0x000fe2000ff3e0ff */
[----:B------:R-:W-:Y:S01]  /*26db0*/  ULDC.64 UR6, c[0x0][0x208] ;  /* 0x0000820000067ab9 */ /* 0x000fe20000000a00 */
[----:B------:R-:W-:Y:S02]  /*26dc0*/  SHF.L.U64.HI R0, R236, 0x2, R9 ;  /* 0x00000002ec007819 */ /* 0x000fe40000010209 */
[----:B------:R-:W-:-:S02]  /*26dd0*/  ISETP.NE.AND.EX P0, PT, RZ, UR5, PT, P0 ;  /* 0x00000005ff007c0c */ /* 0x000fc4000bf05300 */
[----:B------:R-:W-:Y:S01]  /*26de0*/  IADD3.X R3, R0, UR5, RZ, P1, !PT ;  /* 0x0000000500037c10 */ /* 0x000fe20008ffe4ff */
[----:B------:R-:W-:Y:S02]  /*26df0*/  ULDC.64 UR4, c[0x0][0xc08] ;  /* 0x0003020000047ab9 */ /* 0x000fe40000000a00 */
[----:B------:R-:W-:-:S04]  /*26e00*/  ISETP.NE.U32.AND P1, PT, RZ, UR4, PT ;  /* 0x00000004ff007c0c */ /* 0x000fc8000bf25070 */
[----:B------:R-:W-:Y:S01]  /*26e10*/  ISETP.NE.AND.EX P1, PT, RZ, UR5, PT, P1 ;  /* 0x00000005ff007c0c */ /* 0x000fe2000bf25310 */
[----:B------:R-:W3:Y:S03]  /*26e20*/  S2R R7, SR_TID.X ;  /* 0x0000000000077919 */ /* 0x000ee60000002100 */
[----:B------:R4:W5:Y:S09]  /*26e30*/  @P0 LDG.E R6, desc[UR6][R2.64] ;  /* 0x0000000602060981 */ /* 0x000972000c1e1900 */
[----:B------:R-:W-:Y:S01]  /*26e40*/  @P1 IADD3 R4, P2, R4, UR4, RZ ;  /* 0x0000000404041c10 */ /* 0x000fe2000ff5e0ff */
[----:B------:R-:W-:-:S03]  /*26e50*/  ULDC UR4, c[0x0][0xa88] ;  /* 0x0002a20000047ab9 */ /* 0x000fc60000000800 */
[----:B------:R-:W-:Y:S01]  /*26e60*/  @P1 IADD3.X R5, R0, UR5, RZ, P2, !PT ;  /* 0x0000000500051c10 */ /* 0x000fe200097fe4ff */
[----:B------:R-:W-:Y:S01]  /*26e70*/  IMAD.U32 R0, RZ, RZ, UR4 ;  /* 0x00000004ff007e24 */ /* 0x000fe2000f8e00ff */
[----:B--2---:R-:W-:-:S05]  /*26e80*/  ISETP.NE.AND P2, PT, R25, 0x1, PT ;  /* 0x000000011900780c */ /* 0x004fca0003f45270 */
[----:B------:R4:W5:Y:S08]  /*26e90*/  @P1 LDG.E R0, desc[UR6][R4.64] ;  /* 0x0000000604001981 */ /* 0x000970000c1e1900 */
[----:B------:R-:W2:Y:S01]  /*26ea0*/  @P2 LDC R14, c[0x0][0xbec] ;  /* 0x0002fb00ff0e2b82 */ /* 0x000ea20000000800 */
[----:B---3--:R-:W-:-:S04]  /*26eb0*/  IADD3 R8, R7, -0x80, RZ ;  /* 0xffffff8007087810 */ /* 0x008fc80007ffe0ff */
[----:B------:R-:W-:-:S03]  /*26ec0*/  ISETP.GE.AND P3, PT, R8, 0x80, PT ;  /* 0x000000800800780c */ /* 0x000fc60003f66270 */
[----:B------:R-:W3:Y:S01]  /*26ed0*/  @P2 LDC R27, c[0x0][0xbf0] ;  /* 0x0002fc00ff1b2b82 */ /* 0x000ee20000000800 */
[----:B----4-:R-:W-:Y:S09]  /*26ee0*/  @P1 BRA `(.L_x_3113) ;  /* 0x0000000000141947 */ /* 0x010ff20003800000 */
[----:B------:R-:W-:Y:S05]  /*26ef0*/  @!P0 BRA `(.L_x_3113) ;  /* 0x0000000000108947 */ /* 0x000fea0003800000 */
[----:B------:R-:W-:Y:S02]  /*26f00*/  ULDC.64 UR4, c[0x0][0x208] ;  /* 0x0000820000047ab9 */ /* 0x000fe40000000a00 */
[----:B------:R-:W4:Y:S04]  /*26f10*/  LDG.E R5, desc[UR4][R2.64] ;  /* 0x0000000402057981 */ /* 0x000f28000c1e1900 */
[----:B-----5:R-:W4:Y:S02]  /*26f20*/  LDG.E R0, desc[UR4][R2.64+0x4] ;  /* 0x0000040402007981 */ /* 0x020f24000c1e1900 */
[----:B----4-:R-:W-:-:S07]  /*26f30*/  IMAD.IADD R0, R0, 0x1, -R5 ;  /* 0x0000000100007824 */ /* 0x010fce00078e0a05 */
.L_x_3113:
[----:B------:R-:W4:Y:S01]  /*26f40*/  LDL R20, [R1+0x64] ;  /* 0x0000640001147983 */ /* 0x000f220000100800 */
[----:B------:R-:W-:Y:S01]  /*26f50*/  BSSY B1, `(.L_x_3114) ;  /* 0x000002d000017945 */ /* 0x000fe20003800000 */
[----:B------:R-:W-:Y:S02]  /*26f60*/  SEL R13, R236, RZ, !P0 ;  /* 0x000000ffec0d7207 */ /* 0x000fe40004000000 */
[----:B------:R-:W-:Y:S02]  /*26f70*/  SEL R12, R9, RZ, !P0 ;  /* 0x000000ff090c7207 */ /* 0x000fe40004000000 */
[----:B-----5:R-:W-:Y:S02]  /*26f80*/  SHF.R.S32.HI R11, RZ, 0x1f, R6 ;  /* 0x0000001fff0b7819 */ /* 0x020fe40000011406 */
[----:B----4-:R-:W-:Y:S01]  /*26f90*/  SHF.R.S32.HI R10, RZ, 0x1f, R20 ;  /* 0x0000001fff0a7819 */ /* 0x010fe20000011414 */
[----:B------:R-:W-:Y:S06]  /*26fa0*/  @P3 BRA `(.L_x_3115) ;  /* 0x00000000009c3947 */ /* 0x000fec0003800000 */
[----:B------:R-:W4:Y:S01]  /*26fb0*/  LDC R9, c[0x0][0xbe8] ;  /* 0x0002fa00ff097b82 */ /* 0x000f220000000800 */
[----:B------:R-:W-:Y:S01]  /*26fc0*/  IADD3 R8, R230, -0x80, R7 ;  /* 0xffffff80e6087810 */ /* 0x000fe20007ffe007 */
[----:B----4-:R-:W-:-:S05]  /*26fd0*/  IMAD R2, R0, R9, RZ ;  /* 0x0000000900027224 */ /* 0x010fca00078e02ff */
        /* <DEDUP_REMOVED lines=10> */
[----:B------:R-:W4:Y:S01]  /*27080*/  @P0 LDC R15, c[0x0][0xbec] ;  /* 0x0002fb00ff0f0b82 */ /* 0x000f220000000800 */
[----:B------:R-:W-:Y:S01]  /*27090*/  IMAD R7, R20, UR5, R7 ;  /* 0x0000000514077c24 */ /* 0x000fe2000f8e0207 */
[----:B------:R-:W-:-:S03]  /*270a0*/  ULDC.64 UR4, c[0x0][0xb98] ;  /* 0x0002e60000047ab9 */ /* 0x000fc60000000a00 */
[----:B------:R-:W-:-:S03]  /*270b0*/  IMAD.IADD R3, R3, 0x1, R7 ;  /* 0x0000000103037824 */ /* 0x000fc600078e0207 */
[----:B------:R-:W5:Y:S01]  /*270c0*/  @P0 LDC R21, c[0x0][0xbf0] ;  /* 0x0002fc00ff150b82 */ /* 0x000f620000000800 */
[----:B------:R-:W-:-:S04]  /*270d0*/  IMAD.WIDE.U32 R2, R13, UR4, R2 ;  /* 0x000000040d027c25 */ /* 0x000fc8000f8e0002 */
[----:B----4-:R-:W-:-:S05]  /*270e0*/  @P0 IMAD.HI.U32 R4, R8, R15, RZ ;  /* 0x0000000f08040227 */ /* 0x010fca00078e00ff */
[----:B-----5:R-:W-:Y:S01]  /*270f0*/  @P0 SHF.R.U32.HI R5, RZ, R21, R4 ;  /* 0x00000015ff050219 */ /* 0x020fe20000011604 */
[----:B------:R-:W-:-:S03]  /*27100*/  IMAD R4, R12, UR4, RZ ;  /* 0x000000040c047c24 */ /* 0x000fc6000f8e02ff */
[----:B------:R-:W-:Y:S01]  /*27110*/  IADD3 R2, P0, R5, R2, RZ ;  /* 0x0000000205027210 */ /* 0x000fe20007f1e0ff */
[----:B------:R-:W-:-:S04]  /*27120*/  IMAD.MOV R7, RZ, RZ, -R5 ;  /* 0x000000ffff077224 */ /* 0x000fc800078e0a05 */
        /* <DEDUP_REMOVED lines=12> */
[----:B------:R-:W-:Y:S02]  /*271f0*/  LEA.HI.X R5, R2, UR5, R3, 0x2, P0 ;  /* 0x0000000502057c11 */ /* 0x000fe400080f1403 */
[----:B------:R-:W-:-:S05]  /*27200*/  MOV R3, 0xff800000 ;  /* 0xff80000000037802 */ /* 0x000fca0000000f00 */
[----:B------:R4:W-:Y:S02]  /*27210*/  STG.E desc[UR6][R4.64], R3 ;  /* 0x0000000304007986 */ /* 0x0009e4000c101906 */
.L_x_3115:
[----:B------:R-:W-:Y:S05]  /*27220*/  BSYNC B1 ;  /* 0x0000000000017941 */ /* 0x000fea0003800000 */
.L_x_3114:
[----:B------:R-:W-:Y:S01]  /*27230*/  ULDC.64 UR4, c[0x0][0xaa0] ;  /* 0x0002a80000047ab9 */ /* 0x000fe20000000a00 */
[----:B------:R-:W-:Y:S02]  /*27240*/  IMAD R7, R237, 0x20, R212 ;  /* 0x00000020ed077824 */ /* 0x000fe400078e02d4 */
[----:B----4-:R-:W-:Y:S02]  /*27250*/  IMAD R3, R11, UR4, RZ ;  /* 0x000000040b037c24 */ /* 0x010fe4000f8e02ff */
[----:B------:R-:W-:Y:S02]  /*27260*/  IMAD.IADD R9, R230, 0x1, R7 ;  /* 0x00000001e6097824 */ /* 0x000fe400078e0207 */
[C---:B------:R-:W-:Y:S02]  /*27270*/  IMAD R5, R6.reuse, UR5, R3 ;  /* 0x0000000506057c24 */ /* 0x040fe4000f8e0203 */
[----:B------:R-:W-:Y:S01]  /*27280*/  IMAD.WIDE.U32 R2, R6, UR4, RZ ;  /* 0x0000000406027c25 */ /* 0x000fe2000f8e00ff */
[----:B------:R-:W-:-:S03]  /*27290*/  ULDC.64 UR4, c[0x0][0xae8] ;  /* 0x0002ba0000047ab9 */ /* 0x000fc60000000a00 */
[----:B------:R-:W-:Y:S01]  /*272a0*/  IMAD.IADD R3, R3, 0x1, R5 ;  /* 0x0000000103037824 */ /* 0x000fe200078e0205 */
[----:B------:R-:W-:Y:S01]  /*272b0*/  MOV R5, R9 ;  /* 0x0000000900057202 */ /* 0x000fe20000000f00 */
[----:B------:R-:W-:Y:S02]  /*272c0*/  IMAD R6, R10, UR4, RZ ;  /* 0x000000040a067c24 */ /* 0x000fe4000f8e02ff */
[----:B------:R-:W-:-:S04]  /*272d0*/  IMAD.WIDE.U32 R2, R20, UR4, R2 ;  /* 0x0000000414027c25 */ /* 0x000fc8000f8e0002 */
[----:B------:R-:W-:Y:S01]  /*272e0*/  IMAD R7, R20, UR5, R6 ;  /* 0x0000000514077c24 */ /* 0x000fe2000f8e0206 */
[----:B------:R-:W-:Y:S01]  /*272f0*/  ULDC.64 UR4, c[0x0][0xaf0] ;  /* 0x0002bc0000047ab9 */ /* 0x000fe20000000a00 */
[----:B------:R4:W5:Y:S01]  /*27300*/  LDL R20, [R1+0x60] ;  /* 0x0000600001147983 */ /* 0x0009620000100800 */
[----:B--2---:R-:W-:-:S04]  /*27310*/  @P2 IMAD.HI.U32 R4, R9, R14, RZ ;  /* 0x0000000e09042227 */ /* 0x004fc800078e00ff */
[----:B------:R-:W-:Y:S01]  /*27320*/  IMAD R6, R12, UR4, RZ ;  /* 0x000000040c067c24 */ /* 0x000fe2000f8e02ff */
[----:B---3--:R-:W-:Y:S01]  /*27330*/  @P2 SHF.R.U32.HI R5, RZ, R27, R4 ;  /* 0x0000001bff052219 */ /* 0x008fe20000011604 */
[----:B------:R-:W-:Y:S02]  /*27340*/  IMAD.IADD R3, R3, 0x1, R7 ;  /* 0x0000000103037824 */ /* 0x000fe400078e0207 */
        /* <DEDUP_REMOVED lines=11> */
[----:B------:R-:W-:-:S03]  /*27400*/  ULDC.64 UR4, c[0x0][0xad8] ;  /* 0x0002b60000047ab9 */ /* 0x000fc60000000a00 */
[----:B------:R-:W-:Y:S01]  /*27410*/  IADD3 R3, R3, R9, RZ ;  /* 0x0000000903037210 */ /* 0x000fe20007ffe0ff */
        /* <DEDUP_REMOVED lines=16> */
[----:B------:R-:W-:-:S02]  /*27520*/  ISETP.GE.AND P0, PT, R0, R25, PT ;  /* 0x000000190000720c */ /* 0x000fc40003f06270 */
[----:B------:R-:W-:Y:S02]  /*27530*/  SHF.R.S32.HI R9, RZ, 0x1f, R220 ;  /* 0x0000001fff097819 */ /* 0x000fe400000114dc */
[----:B------:R-:W-:Y:S01]  /*27540*/  SHF.R.S32.HI R6, RZ, 0x1f, R221 ;  /* 0x0000001fff067819 */ /* 0x000fe200000114dd */
[----:B------:R-:W-:Y:S08]  /*27550*/  @P2 BRA `(.L_x_3117) ;  /* 0x0000000000482947 */ /* 0x000ff00003800000 */
[----:B------:R-:W-:Y:S01]  /*27560*/  ULDC UR4, c[0x0][0xac8] ;  /* 0x0002b20000047ab9 */ /* 0x000fe20000000800 */
[----:B------:R-:W-:Y:S01]  /*27570*/  ULDC.64 UR6, c[0x0][0x208] ;  /* 0x0000820000067ab9 */ /* 0x000fe20000000a00 */
[----:B------:R-:W-:Y:S02]  /*27580*/  ISETP.GE.AND P5, PT, R18, UR4, PT ;  /* 0x0000000412007c0c */ /* 0x000fe4000bfa6270 */
[----:B------:R-:W-:Y:S02]  /*27590*/  ISETP.GE.AND P3, PT, R220, UR4, PT ;  /* 0x00000004dc007c0c */ /* 0x000fe4000bf66270 */
[----:B------:R-:W-:Y:S02]  /*275a0*/  ISETP.GE.AND P2, PT, R221, UR4, PT ;  /* 0x00000004dd007c0c */ /* 0x000fe4000bf46270 */
[----:B------:R-:W-:-:S07]  /*275b0*/  ISETP.GE.AND P4, PT, R213, UR4, PT ;  /* 0x00000004d5007c0c */ /* 0x000fce000bf86270 */
[----:B--2---:R-:W-:-:S04]  /*275c0*/  @!P5 LEA R10, P6, R18, R2, 0x1 ;  /* 0x00000002120ad211 */ /* 0x004fc800078c08ff */
[-C--:B---3--:R-:W-:Y:S02]  /*275d0*/  @!P5 LEA.HI.X R11, R18, R3.reuse, R19, 0x1, P6 ;  /* 0x00000003120bd211 */ /* 0x088fe400030f0c13 */
[-C--:B------:R-:W-:Y:S01]  /*275e0*/  @!P3 LEA R12, P6, R220, R2.reuse, 0x1 ;  /* 0x00000002dc0cb211 */ /* 0x080fe200078c08ff */
[----:B-----5:R-:W-:Y:S02]  /*275f0*/  @!P4 IMAD.SHL.U32 R7, R20, 0x8, RZ ;  /* 0x000000081407c824 */ /* 0x020fe400078e00ff */
        /* <DEDUP_REMOVED lines=8> */
.L_x_3117:
[----:B------:R-:W-:Y:S05]  /*27680*/  BSYNC B1 ;  /* 0x0000000000017941 */ /* 0x000fea0003800000 */
.L_x_3116:
[----:B--23--:R2:W3:Y:S01]  /*27690*/  SHFL.IDX PT, R3, R5, 0x1, 0x181f ;  /* 0x00381f0005037f89 */ /* 0x00c4e200000e0000 */
        /* <DEDUP_REMOVED lines=11> */
[-C--:B---3--:R-:W-:Y:S02]  /*27750*/  @!P4 LEA.HI.X R11, R18, R3.reuse, R19, 0x1, P6 ;  /* 0x00000003120bc211 */ /* 0x088fe400030f0c13 */
[C---:B------:R-:W-:Y:S01]  /*27760*/  @!P1 LEA R14, P6, R221.reuse, R2, 0x1 ;  /* 0x00000002dd0e9211 */ /* 0x040fe200078c08ff */
[----:B-----5:R-:W-:Y:S01]  /*27770*/  @!P3 IMAD.SHL.U32 R7, R20, 0x8, RZ ;  /* 0x000000081407b824 */ /* 0x020fe200078e00ff */
[-C--:B------:R-:W-:Y:S01]  /*27780*/  @!P2 LEA.HI.X R13, R220, R3.reuse, R9, 0x1, P5 ;  /* 0x00000003dc0da211 */ /* 0x080fe200028f0c09 */
[----:B------:R0:W-:Y:S01]  /*27790*/  @!P4 ST.E.128 desc[UR6][R10.64], RZ ;  /* 0x000000ff0a00c985 */ /* 0x0001e2000c101d06 */
[----:B------:R-:W-:Y:S01]  /*277a0*/  @!P1 LEA.HI.X R15, R221, R3, R6, 0x1, P6 ;  /* 0x00000003dd0f9211 */ /* 0x000fe200030f0c06 */
[----:B------:R-:W-:-:S05]  /*277b0*/  @!P3 IMAD.WIDE R2, R7, 0x2, R2 ;  /* 0x000000020702b825 */ /* 0x000fca00078e0202 */
[----:B------:R0:W-:Y:S04]  /*277c0*/  @!P3 ST.E.128 desc[UR6][R2.64], RZ ;  /* 0x000000ff0200b985 */ /* 0x0001e8000c101d06 */
[----:B------:R0:W-:Y:S04]  /*277d0*/  @!P2 ST.E.128 desc[UR6][R12.64], RZ ;  /* 0x000000ff0c00a985 */ /* 0x0001e8000c101d06 */
[----:B------:R0:W-:Y:S02]  /*277e0*/  @!P1 ST.E.128 desc[UR6][R14.64], RZ ;  /* 0x000000ff0e009985 */ /* 0x0001e4000c101d06 */
.L_x_3119:
[----:B------:R-:W-:Y:S05]  /*277f0*/  BSYNC B1 ;  /* 0x0000000000017941 */ /* 0x000fea0003800000 */
.L_x_3118:
[----:B0--3--:R0:W3:Y:S01]  /*27800*/  SHFL.IDX PT, R3, R5, 0x2, 0x181f ;  /* 0x00581f0005037f89 */ /* 0x0090e200000e0000 */
        /* <DEDUP_REMOVED lines=12> */
[----:B-----5:R-:W-:Y:S01]  /*278d0*/  @!P4 IMAD.SHL.U32 R7, R20, 0x8, RZ ;  /* 0x000000081407c824 */ /* 0x020fe200078e00ff */
[-C--:B---3--:R-:W-:Y:S02]  /*278e0*/  @!P3 LEA.HI.X R11, R18, R3.reuse, R19, 0x1, P0 ;  /* 0x00000003120bb211 */ /* 0x088fe400000f0c13 */
[-C--:B------:R-:W-:Y:S02]  /*278f0*/  @!P5 LEA.HI.X R13, R220, R3.reuse, R9, 0x1, P1 ;  /* 0x00000003dc0dd211 */ /* 0x080fe400008f0c09 */
[----:B------:R-:W-:Y:S01]  /*27900*/  @!P6 LEA.HI.X R15, R221, R3, R6, 0x1, P2 ;  /* 0x00000003dd0fe211 */ /* 0x000fe200010f0c06 */
[----:B------:R-:W-:Y:S01]  /*27910*/  @!P4 IMAD.WIDE R2, R7, 0x2, R2 ;  /* 0x000000020702c825 */ /* 0x000fe200078e0202 */
[----:B------:R0:W-:Y:S04]  /*27920*/  @!P3 ST.E.128 desc[UR6][R10.64], RZ ;  /* 0x000000ff0a00b985 */ /* 0x0001e8000c101d06 */
[----:B------:R0:W-:Y:S04]  /*27930*/  @!P4 ST.E.128 desc[UR6][R2.64], RZ ;  /* 0x000000ff0200c985 */ /* 0x0001e8000c101d06 */
[----:B------:R0:W-:Y:S04]  /*27940*/  @!P5 ST.E.128 desc[UR6][R12.64], RZ ;  /* 0x000000ff0c00d985 */ /* 0x0001e8000c101d06 */
[----:B------:R0:W-:Y:S02]  /*27950*/  @!P6 ST.E.128 desc[UR6][R14.64], RZ ;  /* 0x000000ff0e00e985 */ /* 0x0001e4000c101d06 */
.L_x_3121:
[----:B------:R-:W-:Y:S05]  /*27960*/  BSYNC B1 ;  /* 0x0000000000017941 */ /* 0x000fea0003800000 */
.L_x_3120:
[----:B------:R-:W-:Y:S01]  /*27970*/  IADD3 R0, R230, 0x60, RZ ;  /* 0x00000060e6007810 */ /* 0x000fe20007ffe0ff */
[----:B0--3--:R0:W3:Y:S03]  /*27980*/  SHFL.IDX PT, R3, R5, 0x3, 0x181f ;  /* 0x00781f0005037f89 */ /* 0x0090e600000e0000 */
        /* <DEDUP_REMOVED lines=12> */
[----:B--2-45:R-:W-:Y:S01]  /*27a50*/  @!P4 IMAD.SHL.U32 R5, R20, 0x8, RZ ;  /* 0x000000081405c824 */ /* 0x034fe200078e00ff */
        /* <DEDUP_REMOVED lines=8> */
.L_x_3112:
[----:B------:R-:W-:Y:S05]  /*27ae0*/  BSYNC B0 ;  /* 0x0000000000007941 */ /* 0x000fea0003800000 */
.L_x_3103:
[----:B------:R-:W-:Y:S02]  /*27af0*/  ULDC UR4, c[0x0][0xc3c] ;  /* 0x00030f0000047ab9 */ /* 0x000fe40000000800 */
[----:B-1----:R-:W-:-:S13]  /*27b00*/  ISETP.GE.AND P0, PT, R51, UR4, PT ;  /* 0x0000000433007c0c */ /* 0x002fda000bf06270 */
[----:B------:R-:W-:Y:S05]  /*27b10*/  @!P0 BRA `(.L_x_3122) ;  /* 0xfffffd9800148947 */ /* 0x000fea000383ffff */
[----:B------:R-:W-:Y:S05]  /*27b20*/  BRA `(.L_x_2866) ;  /* 0x0000009000487947 */ /* 0x000fea0003800000 */
.L_x_2864:
        /* <DEDUP_REMOVED lines=18> */
.L_x_3123:
        /* <DEDUP_REMOVED lines=13> */
[C---:B------:R-:W-:Y:S02]  /*27d20*/  ISETP.GE.U32.AND P3, PT, R0.reuse, 0x4, PT ;  /* 0x000000040000780c */ /* 0x040fe40003f66070 */
[C---:B------:R-:W-:Y:S02]  /*27d30*/  ISETP.GE.U32.AND P4, PT, R0.reuse, 0x8, PT ;  /* 0x000000080000780c */ /* 0x040fe40003f86070 */
[----:B------:R-:W-:Y:S02]  /*27d40*/  ISETP.GE.U32.AND P5, PT, R0, 0x10, PT ;  /* 0x000000100000780c */ /* 0x000fe40003fa6070 */
[----:B------:R-:W-:Y:S01]  /*27d50*/  MOV R16, RZ ;  /* 0x000000ff00107202 */ /* 0x000fe20000000f00 */
        /* <DEDUP_REMOVED lines=25> */
.L_x_3129:
[----:B------:R-:W-:Y:S01]  /*27ef0*/  UIADD3 UR4, UR4, 0x1f, URZ ;  /* 0x0000001f04047890 */ /* 0x000fe2000fffe03f */
[----:B------:R-:W-:-:S05]  /*27f00*/  IMAD.U32 R19, RZ, RZ, UR7 ;  /* 0x00000007ff137e24 */ /* 0x000fca000f8e00ff */
[----:B0-----:R-:W-:-:S13]  /*27f10*/  ISETP.LE.AND P6, PT, R5, UR4, PT ;  /* 0x0000000405007c0c */ /* 0x001fda000bfc3270 */
[----:B------:R-:W-:Y:S05]  /*27f20*/  @P6 BRA `(.L_x_3126) ;  /* 0x0000000400b06947 */ /* 0x000fea0003800000 */
[----:B------:R-:W-:Y:S01]  /*27f30*/  IADD3 R8, R0, UR4, RZ ;  /* 0x0000000400087c10 */ /* 0x000fe2000fffe0ff */
[----:B------:R-:W-:Y:S01]  /*27f40*/  BSSY B0, `(.L_x_3127) ;  /* 0x0000008000007945 */ /* 0x000fe20003800000 */
[----:B------:R-:W-:Y:S02]  /*27f50*/  IMAD.MOV.U32 R6, RZ, RZ, RZ ;  /* 0x000000ffff067224 */ /* 0x000fe400078e00ff */
[----:B------:R-:W-:-:S13]  /*27f60*/  ISETP.GE.OR P6, PT, R8, R5, !P0 ;  /* 0x000000050800720c */ /* 0x000fda00047c6670 */
[----:B------:R-:W-:Y:S05]  /*27f70*/  @P6 BRA `(.L_x_3128) ;  /* 0x0000000000106947 */ /* 0x000fea0003800000 */
[----:B------:R-:W0:Y:S01]  /*27f80*/  LDC.64 R2, c[0x0][0xc80] ;  /* 0x00032000ff027b82 */ /* 0x000e220000000a00 */
[----:B------:R-:W-:Y:S01]  /*27f90*/  ULDC.64 UR8, c[0x0][0x208] ;  /* 0x0000820000087ab9 */ /* 0x000fe20000000a00 */
[----:B0-----:R-:W-:-:S05]  /*27fa0*/  IMAD.WIDE R2, R8, 0x4, R2 ;  /* 0x0000000408027825 */ /* 0x001fca00078e0202 */
[----:B------:R0:W5:Y:S02]  /*27fb0*/  LDG.E R6, desc[UR8][R2.64] ;  /* 0x0000000802067981 */ /* 0x000164000c1e1900 */
.L_x_3128:
[----:B------:R-:W-:Y:S05]  /*27fc0*/  BSYNC B0 ;  /* 0x0000000000007941 */ /* 0x000fea0003800000 */
.L_x_3127:
        /* <DEDUP_REMOVED lines=20> */
[----:B------:R-:W-:-:S07]  /*28110*/  MOV R5, R11 ;  /* 0x0000000b00057202 */ /* 0x000fce0000000f00 */
.L_x_3125:
        /* <DEDUP_REMOVED lines=19> */
[----:B------:R-:W-:-:S06]  /*28250*/  IADD3 R16, R7, -0x1, RZ ;  /* 0xffffffff07107810 */ /* 0x000fcc0007ffe0ff */
[----:B------:R2:W3:Y:S02]  /*28260*/  SHFL.IDX PT, R16, R5, R16, 0x1f ;  /* 0x00001f1005107589 */ /* 0x0004e400000e0000 */
.L_x_3130:
[----:B-12---:R-:W-:Y:S01]  /*28270*/  IMAD.MOV R5, RZ, RZ, -R3 ;  /* 0x000000ffff057224 */ /* 0x006fe200078e0a03 */
[----:B------:R-:W-:Y:S01]  /*28280*/  IABS R7, R9 ;  /* 0x0000000900077213 */ /* 0x000fe20000000000 */
        /* <DEDUP_REMOVED lines=8> */
[----:B------:R-:W-:-:S05]  /*28310*/  IMAD R3, R8, R7, R5 ;  /* 0x0000000708037224 */ /* 0x000fca00078e0205 */
[----:B------:R-:W-:-:S13]  /*28320*/  ISETP.GT.U32.AND P1, PT, R10, R3, PT ;  /* 0x000000030a00720c */ /* 0x000fda0003f24070 */
[-C--:B------:R-:W-:Y:S01]  /*28330*/  @!P1 IADD3 R3, R3, -R10.reuse, RZ ;  /* 0x8000000a03039210 */ /* 0x080fe20007ffe0ff */
        /* <DEDUP_REMOVED lines=9> */
[----:B------:R-:W-:-:S03]  /*283d0*/  IMAD.MOV R8, RZ, RZ, -R8 ;  /* 0x000000ffff087224 */ /* 0x000fc600078e0a08 */
[----:B------:R-:W-:Y:S01]  /*283e0*/  IADD3 R10, -R5, RZ, RZ ;  /* 0x000000ff050a7210 */ /* 0x000fe20007ffe1ff */
        /* <DEDUP_REMOVED lines=24> */
[----:B------:R-:W-:-:S05]  /*28570*/  @P0 IADD3 R2, R2, 0x1, RZ ;  /* 0x0000000102020810 */ /* 0x000fca0007ffe0ff */
[----:B------:R-:W-:Y:S01]  /*28580*/  @!P2 IMAD.MOV R2, RZ, RZ, -R2 ;  /* 0x000000ffff02a224 */ /* 0x000fe200078e0a02 */
[----:B------:R-:W-:Y:S01]  /*28590*/  @!P1 LOP3.LUT R2, RZ, R11, RZ, 0x33, !PT ;  /* 0x0000000bff029212 */ /* 0x000fe200078e33ff */
[----:B------:R-:W-:-:S03]  /*285a0*/  IMAD.MOV R11, RZ, RZ, -R11 ;  /* 0x000000ffff0b7224 */ /* 0x000fc600078e0a0b */
[----:B------:R-:W-:Y:S01]  /*285b0*/  LOP3.LUT R17, RZ, R2, RZ, 0x33, !PT ;  /* 0x00000002ff117212 */ /* 0x000fe200078e33ff */
[----:B------:R-:W-:-:S03]  /*285c0*/  IMAD R18, R2, R11, R5 ;  /* 0x0000000b02127224 */ /* 0x000fc600078e0205 */
[----:B------:R-:W-:Y:S01]  /*285d0*/  IADD3 R17, R6, R17, RZ ;  /* 0x0000001106117210 */ /* 0x000fe20007ffe0ff */
[----:B------:R-:W-:Y:S06]  /*285e0*/  BRA `(.L_x_3131) ;  /* 0x00000000000c7947 */ /* 0x000fec0003800000 */
.L_x_3126:
[----:B------:R-:W-:Y:S02]  /*285f0*/  IMAD.MOV.U32 R17, RZ, RZ, RZ ;  /* 0x000000ffff117224 */ /* 0x000fe400078e00ff */
[----:B------:R-:W-:Y:S02]  /*28600*/  IMAD.U32 R16, RZ, RZ, UR6 ;  /* 0x00000006ff107e24 */ /* 0x000fe4000f8e00ff */
[----:B------:R-:W-:-:S07]  /*28610*/  IMAD.MOV.U32 R18, RZ, RZ, RZ ;  /* 0x000000ffff127224 */ /* 0x000fce00078e00ff */
.L_x_3131:
[----:B------:R-:W-:-:S13]  /*28620*/  ISETP.NE.AND P0, PT, R0, RZ, PT ;  /* 0x000000ff0000720c */ /* 0x000fda0003f05270 */
[----:B------:R-:W1:Y:S01]  /*28630*/  @!P0 S2R R3, SR_CgaCtaId ;  /* 0x0000000000038919 */ /* 0x000e620000008800 */
[----:B------:R-:W-:-:S04]  /*28640*/  @!P0 MOV R0, 0x400 ;  /* 0x0000040000008802 */ /* 0x000fc80000000f00 */
[----:B-1----:R-:W-:-:S05]  /*28650*/  @!P0 LEA R0, R3, R0, 0x18 ;  /* 0x0000000003008211 */ /* 0x002fca00078ec0ff */
[----:B------:R1:W-:Y:S01]  /*28660*/  @!P0 STS.128 [R0+0x388d0], R16 ;  /* 0x0388d01000008388 */ /* 0x0003e20000000c00 */
[----:B------:R-:W-:Y:S06]  /*28670*/  BAR.ARV 0x5, 0x180 ;  /* 0x0146000000007b1d */ /* 0x000fec0000002000 */
.L_x_3124:
[----:B-1----:R-:W-:Y:S01]  /*28680*/  MOV R0, 0x1 ;  /* 0x0000000100007802 */ /* 0x002fe20000000f00 */
[----:B------:R1:W-:Y:S01]  /*28690*/  STL [R1+0x8], RZ ;  /* 0x000008ff01007387 */ /* 0x0003e20000100800 */
[----:B------:R-:W-:Y:S02]  /*286a0*/  ULDC UR4, c[0x0][0xc3c] ;  /* 0x00030f0000047ab9 */ /* 0x000fe40000000800 */
[----:B--2---:R-:W-:Y:S01]  /*286b0*/  ISETP.GE.AND P0, PT, R19, UR4, PT ;  /* 0x0000000413007c0c */ /* 0x004fe2000bf06270 */
[----:B------:R1:W-:Y:S04]  /*286c0*/  STL [R1+0x18], R0 ;  /* 0x0000180001007387 */ /* 0x0003e80000100800 */
[----:B------:R1:W-:Y:S08]  /*286d0*/  STL [R1+0x50], RZ ;  /* 0x000050ff01007387 */ /* 0x0003f00000100800 */
[----:B-1----:R-:W-:Y:S05]  /*286e0*/  @P0 BRA `(.L_x_3132) ;  /* 0x0000008000680947 */ /* 0x002fea0003800000 */
[----:B------:R-:W2:Y:S04]  /*286f0*/  LDL R0, [R1+0x98] ;  /* 0x0000980001007983 */ /* 0x000ea80000100800 */
[----:B------:R-:W3:Y:S01]  /*28700*/  LDL.LU R5, [R1+0xc] ;  /* 0x00000c0001057983 */ /* 0x000ee20000300800 */
[----:B------:R-:W1:Y:S01]  /*28710*/  S2UR UR5, SR_CgaCtaId ;  /* 0x00000000000579c3 */ /* 0x000e620000008800 */
[----:B------:R-:W-:Y:S01]  /*28720*/  LOP3.LUT R7, R4, 0x7f, RZ, 0xc0, !PT ;  /* 0x0000007f04077812 */ /* 0x000fe200078ec0ff */
[----:B------:R-:W-:Y:S01]  /*28730*/  UMOV UR4, 0x400 ;  /* 0x0000040000047882 */ /* 0x000fe20000000000 */
[----:B------:R-:W-:Y:S01]  /*28740*/  BSSY B8, `(.L_x_3132) ;  /* 0x0000814000087945 */ /* 0x000fe20003800000 */
[----:B------:R-:W-:Y:S01]  /*28750*/  ULDC.64 UR36, c[0x0][0x198] ;  /* 0x0000660000247ab9 */ /* 0x000fe20000000a00 */
[C---:B------:R-:W-:Y:S01]  /*28760*/  ISETP.NE.AND P1, PT, R7.reuse, RZ, PT ;  /* 0x000000ff0700720c */ /* 0x040fe20003f25270 */
[----:B0-----:R-:W-:Y:S01]  /*28770*/  IMAD.SHL.U32 R2, R7, 0x8, RZ ;  /* 0x0000000807027824 */ /* 0x001fe200078e00ff */
[----:B------:R-:W-:Y:S01]  /*28780*/  SHF.R.U32.HI R6, RZ, 0x3, R7 ;  /* 0x00000003ff067819 */ /* 0x000fe20000011607 */
[----:B------:R-:W-:Y:S01]  /*28790*/  ULDC UR39, c[0x0][0xc] ;  /* 0x0000030000277ab9 */ /* 0x000fe20000000800 */
[----:B-1----:R-:W-:Y:S01]  /*287a0*/  ULEA UR4, UR5, UR4, 0x18 ;  /* 0x0000000405047291 */ /* 0x002fe2000f8ec03f */
[----:B--2---:R-:W-:Y:S01]  /*287b0*/  R2UR UR6, R0 ;  /* 0x00000000000672ca */ /* 0x004fe200000e0000 */
[----:B------:R-:W-:Y:S01]  /*287c0*/  IMAD.SHL.U32 R0, R4, 0x8, RZ ;  /* 0x0000000804007824 */ /* 0x000fe200078e00ff */
[----:B---3--:R-:W-:-:S04]  /*287d0*/  LOP3.LUT R5, R5, 0xfffffffd, RZ, 0xc0, !PT ;  /* 0xfffffffd05057812 */ /* 0x008fc800078ec0ff */
[----:B------:R-:W-:Y:S02]  /*287e0*/  LOP3.LUT R3, R0, 0x1f8, RZ, 0xc0, !PT ;  /* 0x000001f800037812 */ /* 0x000fe400078ec0ff */
[----:B------:R-:W-:Y:S02]  /*287f0*/  @P1 LOP3.LUT R5, R5, 0x2, RZ, 0xfc, !PT ;  /* 0x0000000205051812 */ /* 0x000fe400078efcff */
[----:B------:R-:W-:Y:S02]  /*28800*/  LOP3.LUT R3, R3, 0x38, R4, 0x78, !PT ;  /* 0x0000003803037812 */ /* 0x000fe400078e7804 */
[----:B------:R-:W-:Y:S01]  /*28810*/  LOP3.LUT R5, R5, 0xfffffffe, RZ, 0xc0, !PT ;  /* 0xfffffffe05057812 */ /* 0x000fe200078ec0ff */
[----:B------:R-:W-:Y:S01]  /*28820*/  ULOP3.LUT UR38, UR6, 0x2, URZ, 0xfc, !UPT ;  /* 0x0000000206267892 */ /* 0x000fe2000f8efc3f */
[----:B------:R-:W-:Y:S02]  /*28830*/  LOP3.LUT R2, R3, 0x200, R2, 0xf8, !PT ;  /* 0x0000020003027812 */ /* 0x000fe400078ef802 */
[C---:B------:R-:W-:Y:S01]  /*28840*/  LOP3.LUT P0, R3, R4.reuse, 0x1f, RZ, 0xc0, !PT ;  /* 0x0000001f04037812 */ /* 0x040fe2000780c0ff */
[----:B------:R-:W-:Y:S01]  /*28850*/  IMAD.SHL.U32 R4, R4, 0x10, RZ ;  /* 0x0000001004047824 */ /* 0x000fe200078e00ff */
[----:B------:R-:W-:-:S03]  /*28860*/  LOP3.LUT R0, R0, 0x38, RZ, 0xc0, !PT ;  /* 0x0000003800007812 */ /* 0x000fc600078ec0ff */
[----:B------:R0:W-:Y:S01]  /*28870*/  STL [R1+0x30], R3 ;  /* 0x0000300301007387 */ /* 0x0001e20000100800 */
[----:B------:R-:W-:Y:S01]  /*28880*/  LOP3.LUT R4, R6, 0x70, R4, 0xf8, !PT ;  /* 0x0000007006047812 */ /* 0x000fe200078ef804 */
[----:B------:R-:W-:-:S06]  /*28890*/  IMAD.MOV.U32 R4, RZ, RZ, 0x1 ;  /* 0x00000001ff047424 */ /* 0x000fcc00078e00ff */
[----:B------:R-:W-:Y:S02]  /*288a0*/  @P0 LOP3.LUT R5, R5, 0x1, RZ, 0xfc, !PT ;  /* 0x0000000105050812 */ /* 0x000fe400078efcff */
[----:B------:R-:W-:Y:S02]  /*288b0*/  ISETP.NE.OR P0, PT, R7, RZ, !P0 ;  /* 0x000000ff0700720c */ /* 0x000fe40004705670 */
[----:B0-----:R-:W-:Y:S02]  /*288c0*/  MOV R3, UR4 ;  /* 0x0000000400037c02 */ /* 0x001fe40008000f00 */
[----:B------:R-:W-:-:S03]  /*288d0*/  LOP3.LUT R5, R5, 0xfffffff7, RZ, 0xc0, !PT ;  /* 0xfffffff705057812 */ /* 0x000fc600078ec0ff */
[----:B------:R-:W-:Y:S01]  /*288e0*/  IMAD R2, R2, 0x2, R3 ;  /* 0x0000000202027824 */ /* 0x000fe200078e0203 */
[----:B------:R0:W-:Y:S04]  /*288f0*/  STL [R1+0x4], R3 ;  /* 0x0000040301007387 */ /* 0x0001e80000100800 */
[----:B------:R1:W-:Y:S01]  /*28900*/  STL [R1+0x2c], R2 ;  /* 0x00002c0201007387 */ /* 0x0003e20000100800 */
[----:B------:R-:W-:-:S03]  /*28910*/  @P0 LOP3.LUT R5, R5, 0x8, RZ, 0xfc, !PT ;  /* 0x0000000805050812 */ /* 0x000fc600078efcff */
[----:B------:R-:W-:Y:S01]  /*28920*/  STL [R1+0x20], RZ ;  /* 0x000020ff01007387 */ /* 0x000fe20000100800 */
[----:B0-----:R-:W-:-:S03]  /*28930*/  LOP3.LUT R3, R0, 0x40, RZ, 0xfc, !PT ;  /* 0x0000004000037812 */ /* 0x001fc600078efcff */
[----:B------:R-:W-:Y:S01]  /*28940*/  STL [R1+0xc], R5 ;  /* 0x00000c0501007387 */ /* 0x000fe20000100800 */
[----:B-1----:R-:W-:-:S05]  /*28950*/  IMAD.MOV.U32 R2, RZ, RZ, 0x1 ;  /* 0x00000001ff027424 */ /* 0x002fca00078e00ff */
[----:B------:R0:W-:Y:S04]  /*28960*/  STL [R1+0x24], R2 ;  /* 0x0000240201007387 */ /* 0x0001e80000100800 */
[----:B------:R1:W-:Y:S04]  /*28970*/  STL [R1+0x50], RZ ;  /* 0x000050ff01007387 */ /* 0x0003e80000100800 */
[----:B------:R1:W-:Y:S01]  /*28980*/  STL [R1+0x8], RZ ;  /* 0x000008ff01007387 */ /* 0x0003e20000100800 */
[----:B0-----:R-:W-:-:S03]  /*28990*/  LOP3.LUT R2, R0, 0x80, RZ, 0xfc, !PT ;  /* 0x0000008000027812 */ /* 0x001fc600078efcff */
[----:B------:R1:W-:Y:S01]  /*289a0*/  STL [R1+0x18], R4 ;  /* 0x0000180401007387 */ /* 0x0003e20000100800 */
[----:B------:R-:W-:-:S07]  /*289b0*/  LOP3.LUT R0, R0, 0xc0, RZ, 0xfc, !PT ;  /* 0x000000c000007812 */ /* 0x000fce00078efcff */
.L_x_3293:
[----:B0--3--:R-:W0:Y:S01]  /*289c0*/  LDC.64 R2, c[0x0][0xc88] ;  /* 0x00032200ff027b82 */ /* 0x009e220000000a00 */
[----:B------:R-:W-:Y:S01]  /*289d0*/  ULDC.64 UR4, c[0x0][0x208] ;  /* 0x0000820000047ab9 */ /* 0x000fe20000000a00 */
[----:B0-----:R-:W-:-:S05]  /*289e0*/  IMAD.WIDE R2, R19, 0x4, R2 ;  /* 0x0000000413027825 */ /* 0x001fca00078e0202 */
[----:B-12---:R-:W2:Y:S01]  /*289f0*/  LDG.E R4, desc[UR4][R2.64] ;  /* 0x0000000402047981 */ /* 0x006ea2000c1e1900 */
[----:B------:R-:W-:Y:S05]  /*28a00*/  YIELD ;  /* 0x0000000000007946 */ /* 0x000fea0003800000 */
[----:B------:R-:W-:Y:S01]  /*28a10*/  ULDC.64 UR4, c[0x0][0xa28] ;  /* 0x00028a0000047ab9 */ /* 0x000fe20000000a00 */
[----:B------:R-:W-:Y:S01]  /*28a20*/  ULDC.64 UR10, c[0x0][0xa18] ;  /* 0x00028600000a7ab9 */ /* 0x000fe20000000a00 */
[----:B------:R-:W-:Y:S01]  /*28a30*/  ISETP.NE.U32.AND P0, PT, RZ, UR4, PT ;  /* 0x00000004ff007c0c */ /* 0x000fe2000bf05070 */
[----:B------:R-:W-:Y:S01]  /*28a40*/  ULDC.64 UR6, c[0x0][0xa08] ;  /* 0x0002820000067ab9 */ /* 0x000fe20000000a00 */
[----:B------:R-:W-:Y:S01]  /*28a50*/  ISETP.NE.U32.AND P3, PT, RZ, UR10, PT ;  /* 0x0000000aff007c0c */ /* 0x000fe2000bf65070 */
[----:B------:R-:W-:Y:S01]  /*28a60*/  ULDC.64 UR12, c[0x0][0x208] ;  /* 0x00008200000c7ab9 */ /* 0x000fe20000000a00 */
[----:B------:R-:W-:-:S02]  /*28a70*/  ISETP.NE.AND.EX P0, PT, RZ, UR5, PT, P0 ;  /* 0x00000005ff007c0c */ /* 0x000fc4000bf05300 */
[----:B------:R-:W-:Y:S01]  /*28a80*/  MOV R0, RZ ;  /* 0x000000ff00007202 */ /* 0x000fe20000000f00 */
[----:B------:R-:W-:Y:S01]  /*28a90*/  IMAD.MOV.U32 R12, RZ, RZ, RZ ;  /* 0x000000ffff0c7224 */ /* 0x000fe200078e00ff */
[----:B------:R-:W-:Y:S01]  /*28aa0*/  ISETP.NE.AND.EX P3, PT, RZ, UR11, PT, P3 ;  /* 0x0000000bff007c0c */ /* 0x000fe2000bf65330 */
[----:B------:R-:W-:Y:S01]  /*28ab0*/  ULDC.64 UR8, c[0x0][0xa10] ;  /* 0x0002840000087ab9 */ /* 0x000fe20000000a00 */
[----:B--2---:R-:W-:Y:S01]  /*28ac0*/  SHF.R.S32.HI R5, RZ, 0x1f, R4 ;  /* 0x0000001fff057819 */ /* 0x004fe20000011404 */
[----:B------:R-:W-:-:S06]  /*28ad0*/  IMAD.SHL.U32 R15, R4, 0x4, RZ ;  /* 0x00000004040f7824 */ /* 0x000fcc00078e00ff */
[C---:B------:R-:W-:Y:S01]  /*28ae0*/  @P0 LEA R2, P1, R4.reuse, UR4, 0x2 ;  /* 0x0000000404020c11 */ /* 0x040fe2000f8210ff */
[----:B------:R0:W-:Y:S01]  /*28af0*/  STL [R1+0x34], R4 ;  /* 0x0000340401007387 */ /* 0x0001e20000100800 */
[C-C-:B------:R-:W-:Y:S02]  /*28b00*/  SHF.L.U64.HI R14, R4.reuse, 0x2, R5.reuse ;  /* 0x00000002040e7819 */ /* 0x140fe40000010205 */
[----:B------:R-:W-:Y:S01]  /*28b10*/  @P0 LEA.HI.X R3, R4, UR5, R5, 0x2, P1 ;  /* 0x0000000504030c11 */ /* 0x000fe200088f1405 */
[----:B------:R-:W-:Y:S01]  /*28b20*/  ULDC.64 UR4, c[0x0][0xa00] ;  /* 0x0002800000047ab9 */ /* 0x000fe20000000a00 */
[C---:B-----5:R-:W-:Y:S01]  /*28b30*/  @P3 IADD3 R8, P1, R15.reuse, UR10, RZ ;  /* 0x0000000a0f083c10 */ /* 0x060fe2000ff3e0ff */
        /* <DEDUP_REMOVED lines=12> */
[----:B--2---:R-:W-:-:S04]  /*28c00*/  IADD3 R2, P0, R15, UR4, RZ ;  /* 0x000000040f027c10 */ /* 0x004fc8000ff1e0ff */
[----:B------:R-:W-:Y:S01]  /*28c10*/  IADD3.X R3, R14, UR5, RZ, P0, !PT ;  /* 0x000000050e037c10 */ /* 0x000fe200087fe4ff */
[----:B------:R-:W-:Y:S01]  /*28c20*/  ULDC UR4, c[0x0][0x288] ;  /* 0x0000a20000047ab9 */ /* 0x000fe20000000800 */
[----:B0-----:R-:W-:-:S03]  /*28c30*/  IADD3 R4, P0, R15, UR8, RZ ;  /* 0x000000080f047c10 */ /* 0x001fc6000ff1e0ff */
[----:B------:R0:W5:Y:S01]  /*28c40*/  @P2 LDG.E R11, desc[UR12][R6.64] ;  /* 0x0000000c060b2981 */ /* 0x000162000c1e1900 */
[----:B-1----:R-:W-:Y:S02]  /*28c50*/  IADD3.X R5, R14, UR9, RZ, P0, !PT ;  /* 0x000000090e057c10 */ /* 0x002fe400087fe4ff */
[----:B------:R-:W-:Y:S01]  /*28c60*/  ISETP.NE.U32.AND P0, PT, RZ, UR8, PT ;  /* 0x00000008ff007c0c */ /* 0x000fe2000bf05070 */
[----:B------:R-:W2:Y:S03]  /*28c70*/  @P1 LDG.E R12, desc[UR12][R2.64] ;  /* 0x0000000c020c1981 */ /* 0x000ea6000c1e1900 */
[----:B------:R-:W-:-:S13]  /*28c80*/  ISETP.NE.AND.EX P0, PT, RZ, UR9, PT, P0 ;  /* 0x00000009ff007c0c */ /* 0x000fda000bf05300 */
[----:B------:R0:W5:Y:S04]  /*28c90*/  @P0 LDG.E R10, desc[UR12][R4.64] ;  /* 0x0000000c040a0981 */ /* 0x000168000c1e1900 */
[----:B--2---:R1:W-:Y:S02]  /*28ca0*/  STL [R1+0x3c], R12 ;  /* 0x00003c0c01007387 */ /* 0x0043e40000100800 */
[----:B-1----:R-:W-:Y:S01]  /*28cb0*/  IMAD.U32 R12, RZ, RZ, UR4 ;  /* 0x00000004ff0c7e24 */ /* 0x002fe2000f8e00ff */
[----:B------:R-:W-:-:S05]  /*28cc0*/  ULDC.64 UR4, c[0x0][0x418] ;  /* 0x0001060000047ab9 */ /* 0x000fca0000000a00 */
[----:B------:R-:W2:Y:S01]  /*28cd0*/  @P3 LDG.E R12, desc[UR12][R8.64] ;  /* 0x0000000c080c3981 */ /* 0x000ea2000c1e1900 */
[----:B------:R-:W-:-:S03]  /*28ce0*/  UISETP.NE.U32.AND UP0, UPT, UR4, URZ, UPT ;  /* 0x0000003f0400728c */ /* 0x000fc6000bf05070 */
[----:B------:R-:W-:Y:S01]  /*28cf0*/  ULDC UR4, c[0x0][0x424] ;  /* 0x0001090000047ab9 */ /* 0x000fe20000000800 */
[----:B------:R-:W-:-:S03]  /*28d00*/  UISETP.NE.AND.EX UP0, UPT, UR5, URZ, UPT, UP0 ;  /* 0x0000003f0500728c */ /* 0x000fc6000bf05300 */
[----:B------:R-:W-:Y:S01]  /*28d10*/  ULDC UR5, c[0x0][0x2f0] ;  /* 0x0000bc0000057ab9 */ /* 0x000fe20000000800 */
[----:B------:R-:W-:Y:S01]  /*28d20*/  USEL UR4, UR4, 0x1, UP0 ;  /* 0x0000000104047887 */ /* 0x000fe20008000000 */
[----:B--2---:R0:W-:Y:S04]  /*28d30*/  STL [R1+0x40], R12 ;  /* 0x0000400c01007387 */ /* 0x0041e80000100800 */
[----:B------:R0:W5:Y:S01]  /*28d40*/  LDL R13, [R1+0x40] ;  /* 0x00004000010d7983 */ /* 0x0001620000100800 */
[----:B------:R-:W-:-:S03]  /*28d50*/  UIMAD UR4, UR4, UR5, URZ ;  /* 0x00000005040472a4 */ /* 0x000fc6000f8e023f */
[----:B------:R-:W-:Y:S02]  /*28d60*/  ULDC UR5, c[0x0][0x348] ;  /* 0x0000d20000057ab9 */ /* 0x000fe40000000800 */
[----:B------:R-:W-:Y:S01]  /*28d70*/  MOV R8, UR5 ;  /* 0x0000000500087c02 */ /* 0x000fe20008000f00 */
[----:B------:R-:W-:Y:S01]  /*28d80*/  IMAD.U32 R9, RZ, RZ, UR4 ;  /* 0x00000004ff097e24 */ /* 0x000fe2000f8e00ff */
[----:B0-----:R-:W-:Y:S06]  /*28d90*/  @P3 BRA `(.L_x_3133) ;  /* 0x0000000000183947 */ /* 0x001fec0003800000 */
[----:B------:R-:W-:Y:S05]  /*28da0*/  @!P1 BRA `(.L_x_3133) ;  /* 0x0000000000149947 */ /* 0x000fea0003800000 */
[----:B------:R-:W-:Y:S02]  /*28db0*/  ULDC.64 UR4, c[0x0][0x208] ;  /* 0x0000820000047ab9 */ /* 0x000fe40000000a00 */
[----:B------:R-:W2:Y:S04]  /*28dc0*/  LDG.E R12, desc[UR4][R2.64] ;  /* 0x00000004020c7981 */ /* 0x000ea8000c1e1900 */
[----:B------:R-:W2:Y:S02]  /*28dd0*/  LDG.E R2, desc[UR4][R2.64+0x4] ;  /* 0x0000040402027981 */ /* 0x000ea4000c1e1900 */
[----:B--2--5:R-:W-:-:S05]  /*28de0*/  IMAD.IADD R13, R2, 0x1, -R12 ;  /* 0x00000001020d7824 */ /* 0x024fca00078e0a0c */
[----:B------:R0:W-:Y:S02]  /*28df0*/  STL [R1+0x40], R13 ;  /* 0x0000400d01007387 */ /* 0x0001e40000100800 */
.L_x_3133:
[----:B------:R-:W2:Y:S01]  /*28e00*/  LDL R12, [R1+0x34] ;  /* 0x00003400010c7983 */ /* 0x000ea20000100800 */
[----:B-----5:R-:W-:Y:S01]  /*28e10*/  IMAD.IADD R2, R11, 0x1, R0 ;  /* 0x000000010b027824 */ /* 0x020fe200078e0200 */
[----:B------:R-:W-:Y:S02]  /*28e20*/  ULDC.64 UR4, c[0x0][0xa20] ;  /* 0x0002880000047ab9 */ /* 0x000fe40000000a00 */
[----:B------:R-:W-:Y:S02]  /*28e30*/  ISETP.NE.U32.AND P1, PT, RZ, UR4, PT ;  /* 0x00000004ff007c0c */ /* 0x000fe4000bf25070 */
[----:B------:R1:W-:Y:S02]  /*28e40*/  STL [R1+0x1c], R2 ;  /* 0x00001c0201007387 */ /* 0x0003e40000100800 */
[----:B------:R-:W-:Y:S02]  /*28e50*/  ISETP.NE.AND.EX P1, PT, RZ, UR5, PT, P1 ;  /* 0x00000005ff007c0c */ /* 0x000fe4000bf25310 */
[----:B--2---:R1:W-:Y:S11]  /*28e60*/  STL [R1+0x14], R12 ;  /* 0x0000140c01007387 */ /* 0x0043f60000100800 */
[----:B------:R-:W-:Y:S05]  /*28e70*/  @!P1 BRA `(.L_x_3134) ;  /* 0x0000000000149947 */ /* 0x000fea0003800000 */
[----:B-1----:R-:W-:Y:S01]  /*28e80*/  IADD3 R2, P1, R15, UR4, RZ ;  /* 0x000000040f027c10 */ /* 0x002fe2000ff3e0ff */
[----:B------:R-:W-:-:S03]  /*28e90*/  ULDC.64 UR6, c[0x0][0x208] ;  /* 0x0000820000067ab9 */ /* 0x000fc60000000a00 */
[----:B------:R-:W-:-:S05]  /*28ea0*/  IADD3.X R3, R14, UR5, RZ, P1, !PT ;  /* 0x000000050e037c10 */ /* 0x000fca0008ffe4ff */
[----:B------:R1:W5:Y:S01]  /*28eb0*/  LDG.E R9, desc[UR6][R2.64] ;  /* 0x0000000602097981 */ /* 0x000362000c1e1900 */
[----:B------:R-:W-:Y:S05]  /*28ec0*/  BRA `(.L_x_3135) ;  /* 0x0000000000147947 */ /* 0x000fea0003800000 */
.L_x_3134:
[----:B------:R-:W-:Y:S05]  /*28ed0*/  @!P2 BRA `(.L_x_3135) ;  /* 0x000000000010a947 */ /* 0x000fea0003800000 */
[----:B------:R-:W-:Y:S02]  /*28ee0*/  ULDC.64 UR4, c[0x0][0x208] ;  /* 0x0000820000047ab9 */ /* 0x000fe40000000a00 */
[----:B------:R-:W2:Y:S04]  /*28ef0*/  LDG.E R9, desc[UR4][R6.64] ;  /* 0x0000000406097981 */ /* 0x000ea8000c1e1900 */
[----:B------:R-:W2:Y:S02]  /*28f00*/  LDG.E R6, desc[UR4][R6.64+0x4] ;  /* 0x0000040406067981 */ /* 0x000ea4000c1e1900 */
[----:B--2---:R-:W-:-:S07]  /*28f10*/  IADD3 R9, -R9, R6, RZ ;  /* 0x0000000609097210 */ /* 0x004fce0007ffe1ff */
.L_x_3135:
[----:B------:R-:W-:Y:S01]  /*28f20*/  ULDC.64 UR4, c[0x0][0x208] ;  /* 0x0000820000047ab9 */ /* 0x000fe20000000a00 */
[----:B-1----:R-:W1:Y:S01]  /*28f30*/  LDC R3, c[0x0][0x448] ;  /* 0x00011200ff037b82 */ /* 0x002e620000000800 */
[----:B------:R-:W2:Y:S01]  /*28f40*/  @P0 LDG.E R2, desc[UR4][R4.64] ;  /* 0x0000000404020981 */ /* 0x000ea2000c1e1900 */
[----:B-----5:R-:W-:-:S03]  /*28f50*/  IMAD.IADD R0, R9, 0x1, -R0 ;  /* 0x0000000109007824 */ /* 0x020fc600078e0a00 */
[----:B------:R3:W2:Y:S01]  /*28f60*/  @P0 LDG.E R4, desc[UR4][R4.64+0x4] ;  /* 0x0000040404040981 */ /* 0x0006a2000c1e1900 */
[----:B-1----:R-:W-:-:S13]  /*28f70*/  ISETP.NE.AND P1, PT, R3, 0x1, PT ;  /* 0x000000010300780c */ /* 0x002fda0003f25270 */
[----:B---3--:R-:W1:Y:S01]  /*28f80*/  @P1 LDC R5, c[0x0][0x450] ;  /* 0x00011400ff051b82 */ /* 0x008e620000000800 */
[----:B------:R-:W-:Y:S01]  /*28f90*/  BSSY B0, `(.L_x_3136) ;  /* 0x00001b1000007945 */ /* 0x000fe20003800000 */
[----:B------:R-:W-:Y:S01]  /*28fa0*/  PLOP3.LUT P5, PT, PT, PT, PT, 0x80, 0x0 ;  /* 0x000000000000781c */ /* 0x000fe20003faf070 */
[----:B--2---:R-:W-:-:S05]  /*28fb0*/  @P0 IMAD.IADD R8, R4, 0x1, -R2 ;  /* 0x0000000104080824 */ /* 0x004fca00078e0a02 */
[----:B------:R-:W2:Y:S01]  /*28fc0*/  @P1 LDC R4, c[0x0][0x44c] ;  /* 0x00011300ff041b82 */ /* 0x000ea20000000800 */
[----:B------:R-:W-:-:S05]  /*28fd0*/  IMAD.SHL.U32 R2, R17, 0x80, RZ ;  /* 0x0000008011027824 */ /* 0x000fca00078e00ff */
[----:B------:R-:W-:-:S05]  /*28fe0*/  IADD3 R2, R2, 0x7f, RZ ;  /* 0x0000007f02027810 */ /* 0x000fca0007ffe0ff */
[----:B------:R-:W-:Y:S02]  /*28ff0*/  IMAD.MOV.U32 R3, RZ, RZ, R2 ;  /* 0x000000ffff037224 */ /* 0x000fe400078e0002 */
[----:B--2---:R-:W-:-:S04]  /*29000*/  @P1 IMAD.HI.U32 R4, R2, R4, RZ ;  /* 0x0000000402041227 */ /* 0x004fc800078e00ff */
[----:B------:R-:W-:Y:S01]  /*29010*/  IMAD.IADD R2, R0, 0x1, R8 ;  /* 0x0000000100027824 */ /* 0x000fe200078e0208 */
[----:B-1----:R-:W-:-:S03]  /*29020*/  @P1 SHF.R.U32.HI R3, RZ, R5, R4 ;  /* 0x00000005ff031219 */ /* 0x002fc60000011604 */
[C---:B------:R-:W-:Y:S01]  /*29030*/  VIADD R4, R2.reuse, 0x4f ;  /* 0x0000004f02047836 */ /* 0x040fe20000000000 */
[----:B------:R-:W-:-:S03]  /*29040*/  IADD3 R21, R2, 0x50, -R13 ;  /* 0x0000005002157810 */ /* 0x000fc60007ffe80d */
[----:B------:R-:W-:Y:S01]  /*29050*/  IMAD.HI R2, R4, 0x66666667, RZ ;  /* 0x6666666704027827 */ /* 0x000fe200078e02ff */
[----:B------:R-:W-:-:S04]  /*29060*/  IADD3 R3, R21, R3, RZ ;  /* 0x0000000315037210 */ /* 0x000fc80007ffe0ff */
[----:B------:R-:W-:Y:S01]  /*29070*/  SHF.R.U32.HI R20, RZ, 0x1f, R2 ;  /* 0x0000001fff147819 */ /* 0x000fe20000011602 */
[----:B------:R-:W-:-:S03]  /*29080*/  IMAD.HI R3, R3, 0x66666667, RZ ;  /* 0x6666666703037827 */ /* 0x000fc600078e02ff */
[----:B------:R-:W-:Y:S02]  /*29090*/  LEA.HI.SX32 R20, R2, R20, 0x1b ;  /* 0x0000001402147211 */ /* 0x000fe400078fdaff */
[----:B------:R-:W-:-:S04]  /*290a0*/  SHF.R.U32.HI R2, RZ, 0x1f, R3 ;  /* 0x0000001fff027819 */ /* 0x000fc80000011603 */
[----:B------:R-:W-:-:S04]  /*290b0*/  LEA.HI.SX32 R2, R3, R2, 0x1b ;  /* 0x0000000203027211 */ /* 0x000fc800078fdaff */
[----:B------:R-:W-:-:S05]  /*290c0*/  VIMNMX R2, R20, R2, PT ;  /* 0x0000000214027248 */ /* 0x000fca0003fe0100 */
[--C-:B------:R-:W-:Y:S02]  /*290d0*/  IMAD R2, R2, 0x50, -R0.reuse ;  /* 0x0000005002027824 */ /* 0x100fe400078e0a00 */
[----:B------:R-:W-:-:S03]  /*290e0*/  IMAD.MOV R0, RZ, RZ, -R0 ;  /* 0x000000ffff007224 */ /* 0x000fc600078e0a00 */
[----:B------:R-:W-:Y:S02]  /*290f0*/  VIMNMX R8, R2, R8, PT ;  /* 0x0000000802087248 */ /* 0x000fe40003fe0100 */
[----:B------:R-:W-:-:S04]  /*29100*/  VIMNMX R0, RZ, R0, !PT ;  /* 0x00000000ff007248 */ /* 0x000fc80007fe0100 */
[----:B------:R-:W-:Y:S01]  /*29110*/  ISETP.GT.AND P1, PT, R8, R0, PT ;  /* 0x000000000800720c */ /* 0x000fe20003f24270 */
[----:B------:R-:W-:-:S05]  /*29120*/  IMAD.WIDE.U32 R2, R0, -0x33333333, RZ ;  /* 0xcccccccd00027825 */ /* 0x000fca00078e00ff */
[----:B------:R-:W-:-:S07]  /*29130*/  SHF.R.U32.HI R9, RZ, 0x6, R3 ;  /* 0x00000006ff097819 */ /* 0x000fce0000011603 */
[----:B------:R-:W-:-:S04]  /*29140*/  @P1 VIADD R8, R8, 0x4f ;  /* 0x0000004f08081836 */ /* 0x000fc80000000000 */
[----:B------:R-:W-:-:S05]  /*29150*/  @P1 IMAD.HI R0, R8, 0x66666667, RZ ;  /* 0x6666666708001827 */ /* 0x000fca00078e02ff */
[----:B------:R-:W-:Y:S01]  /*29160*/  @P1 SHF.R.U32.HI R2, RZ, 0x1f, R0 ;  /* 0x0000001fff021819 */ /* 0x000fe20000011600 */
[----:B------:R-:W-:-:S03]  /*29170*/  IMAD.MOV.U32 R7, RZ, RZ, R9 ;  /* 0x000000ffff077224 */ /* 0x000fc600078e0009 */
[----:B------:R-:W-:-:S04]  /*29180*/  @P1 LEA.HI.SX32 R7, R0, R2, 0x1b ;  /* 0x0000000200071211 */ /* 0x000fc800078fdaff */
[----:B------:R-:W-:-:S13]  /*29190*/  ISETP.GT.AND P1, PT, R7, R9, PT ;  /* 0x000000090700720c */ /* 0x000fda0003f24270 */
[----:B------:R-:W-:Y:S05]  /*291a0*/  @!P1 BRA `(.L_x_3137) ;  /* 0x00000018003c9947 */ /* 0x000fea0003800000 */
[----:B------:R-:W-:Y:S01]  /*291b0*/  UMOV UR4, 0xffffffff ;  /* 0xffffffff00047882 */ /* 0x000fe20000000000 */
[----:B------:R-:W-:Y:S02]  /*291c0*/  SEL R0, R12, RZ, !P0 ;  /* 0x000000ff0c007207 */ /* 0x000fe40004000000 */
[----:B------:R-:W-:Y:S05]  /*291d0*/  BRA.DIV UR4, `(.L_x_3138) ;  /* 0x0000008e041c7947 */ /* 0x000fea000b800000 */
[----:B------:R-:W1:Y:S02]  /*291e0*/  S2R R2, SR_TID.X ;  /* 0x0000000000027919 */ /* 0x000e640000002100 */
[----:B-1----:R-:W-:-:S04]  /*291f0*/  SHF.R.U32.HI R2, RZ, 0x5, R2 ;  /* 0x00000005ff027819 */ /* 0x002fc80000011602 */
[----:B------:R-:W-:-:S05]  /*29200*/  LOP3.LUT R2, R2, 0x3, RZ, 0xc0, !PT ;  /* 0x0000000302027812 */ /* 0x000fca00078ec0ff */
[----:B------:R1:W2:Y:S02]  /*29210*/  SHFL.IDX PT, R14, R2, RZ, 0x1f ;  /* 0x00001fff020e7589 */ /* 0x0002a400000e0000 */
.L_x_3360:
[----:B--2---:R-:W-:Y:S02]  /*29220*/  ISETP.NE.AND P0, PT, R14, RZ, PT ;  /* 0x000000ff0e00720c */ /* 0x004fe40003f05270 */
[----:B------:R-:W-:-:S11]  /*29230*/  PLOP3.LUT P2, PT, PT, PT, PT, 0x8, 0x0 ;  /* 0x000000000000781c */ /* 0x000fd60003f4e170 */
[----:B------:R-:W-:Y:S05]  /*29240*/  @P0 BRA `(.L_x_3139) ;  /* 0x00000000000c0947 */ /* 0x000fea0003800000 */
[----:B------:R-:W-:-:S03]  /*29250*/  UMOV UR4, 0xffffffff ;  /* 0xffffffff00047882 */ /* 0x000fc60000000000 */
[----:B------:R-:W-:Y:S05]  /*29260*/  BRA.DIV UR4, `(.L_x_3140) ;  /* 0x0000008e042c7947 */ /* 0x000fea000b800000 */
[----:B------:R-:W-:-:S13]  /*29270*/  ELECT P2, URZ, PT ;  /* 0x00000000003f782f */ /* 0x000fda0003840000 */
.L_x_3139:
[----:B-1----:R-:W2:Y:S04]  /*29280*/  LDL R2, [R1+0x50] ;  /* 0x0000500001027983 */ /* 0x002ea80000100800 */
[----:B------:R-:W3:Y:S01]  /*29290*/  LDL R4, [R1+0x4] ;  /* 0x0000040001047983 */ /* 0x000ee20000100800 */
[----:B------:R-:W-:Y:S01]  /*292a0*/  BSSY B1, `(.L_x_3141) ;  /* 0x0000008000017945 */ /* 0x000fe20003800000 */
[----:B--2---:R-:W-:-:S04]  /*292b0*/  IADD3 R2, R2, 0x1, RZ ;  /* 0x0000000102027810 */ /* 0x004fc80007ffe0ff */
[----:B------:R-:W-:-:S04]  /*292c0*/  LEA.HI R3, R2, R2, RZ, 0x1 ;  /* 0x0000000202037211 */ /* 0x000fc800078f08ff */
[----:B------:R-:W-:-:S05]  /*292d0*/  LOP3.LUT R3, R3, 0xfffffffe, RZ, 0xc0, !PT ;  /* 0xfffffffe03037812 */ /* 0x000fca00078ec0ff */
[----:B------:R-:W-:-:S05]  /*292e0*/  IMAD.IADD R2, R2, 0x1, -R3 ;  /* 0x0000000102027824 */ /* 0x000fca00078e0a03 */
[----:B------:R-:W-:-:S04]  /*292f0*/  SHF.L.U32 R2, R2, 0x1f, RZ ;  /* 0x0000001f02027819 */ /* 0x000fc800000006ff */
[----:B---3--:R-:W1:Y:S02]  /*29300*/  SYNCS.PHASECHK.TRANS64.TRYWAIT P0, [R4+URZ+0x38820], R2 ;  /* 0x03882002040075a7 */ /* 0x008e64000800017f */
[----:B-1----:R-:W-:Y:S05]  /*29310*/  @!P0 BRA `(.L_x_3142) ;  /* 0x0000008c00248947 */ /* 0x002fea0003800000 */
.L_x_3363:
[----:B------:R-:W-:Y:S05]  /*29320*/  BSYNC B1 ;  /* 0x0000000000017941 */ /* 0x000fea0003800000 */
.L_x_3141:
[----:B------:R-:W-:Y:S04]  /*29330*/  BSSY B1, `(.L_x_3143) ;  /* 0x00000ae000017945 */ /* 0x000fe80003800000 */
[----:B------:R-:W-:Y:S05]  /*29340*/  @!P2 BRA `(.L_x_3144) ;  /* 0x0000000800b0a947 */ /* 0x000fea0003800000 */
[----:B------:R-:W2:Y:S04]  /*29350*/  LDL R6, [R1+0x4] ;  /* 0x0000040001067983 */ /* 0x000ea80000100800 */
[----:B------:R-:W2:Y:S04]  /*29360*/  LDL R5, [R1+0x20] ;  /* 0x0000200001057983 */ /* 0x000ea80000100800 */
[----:B------:R-:W3:Y:S01]  /*29370*/  LDL R4, [R1+0x24] ;  /* 0x0000240001047983 */ /* 0x000ee20000100800 */
[----:B------:R-:W-:Y:S01]  /*29380*/  BSSY B2, `(.L_x_3145) ;  /* 0x0000008000027945 */ /* 0x000fe20003800000 */
[----:B-1----:R-:W1:Y:S02]  /*29390*/  S2R R3, SR_TID.X ;  /* 0x0000000000037919 */ /* 0x002e640000002100 */
[----:B-1----:R-:W-:-:S04]  /*293a0*/  LOP3.LUT R3, R3, 0x7f, RZ, 0xc0, !PT ;  /* 0x0000007f03037812 */ /* 0x002fc800078ec0ff */
[----:B------:R-:W-:Y:S01]  /*293b0*/  ISETP.NE.AND P4, PT, R3, RZ, PT ;  /* 0x000000ff0300720c */ /* 0x000fe20003f85270 */
[----:B--2---:R-:W-:Y:S01]  /*293c0*/  IMAD R6, R5, 0x8, R6 ;  /* 0x0000000805067824 */ /* 0x004fe200078e0206 */
[----:B---3--:R-:W-:-:S04]  /*293d0*/  SHF.L.U32 R8, R4, 0x1f, RZ ;  /* 0x0000001f04087819 */ /* 0x008fc800000006ff */
[----:B------:R-:W1:Y:S02]  /*293e0*/  SYNCS.PHASECHK.TRANS64.TRYWAIT P0, [R6+URZ+0x388a0], R8 ;  /* 0x0388a008060075a7 */ /* 0x000e64000800017f */
[----:B-1----:R-:W-:Y:S05]  /*293f0*/  @!P0 BRA `(.L_x_3146) ;  /* 0x0000008c00048947 */ /* 0x002fea0003800000 */
.L_x_3364:
[----:B------:R-:W-:Y:S05]  /*29400*/  BSYNC B2 ;  /* 0x0000000000027941 */ /* 0x000fea0003800000 */
.L_x_3145:
        /* <DEDUP_REMOVED lines=8> */
.L_x_3148:
[----:B------:R-:W-:Y:S05]  /*29490*/  BSYNC B2 ;  /* 0x0000000000027941 */ /* 0x000fea0003800000 */
.L_x_3147:
[----:B------:R-:W3:Y:S04]  /*294a0*/  LDL R4, [R1+0x4] ;  /* 0x0000040001047983 */ /* 0x000ee80000100800 */
[----:B--2---:R-:W3:Y:S01]  /*294b0*/  LDL R2, [R1+0x20] ;  /* 0x0000200001027983 */ /* 0x004ee20000100800 */
[----:B------:R-:W-:Y:S01]  /*294c0*/  MOV R3, RZ ;  /* 0x000000ff00037202 */ /* 0x000fe20000000f00 */
[----:B------:R-:W-:Y:S01]  /*294d0*/  UIADD3 UR4, UP0, UR36, 0x570, URZ ;  /* 0x0000057024047890 */ /* 0x000fe2000ff1e03f */
[----:B------:R-:W-:Y:S01]  /*294e0*/  PLOP3.LUT P0, PT, PT, PT, PT, 0x80, 0x0 ;  /* 0x000000000000781c */ /* 0x000fe20003f0f070 */
[----:B------:R-:W-:Y:S01]  /*294f0*/  UMOV UR6, 0x0 ;  /* 0x0000000000067882 */ /* 0x000fe20000000000 */
[----:B------:R-:W-:Y:S01]  /*29500*/  R2UR UR10, R3 ;  /* 0x00000000030a72ca */ /* 0x000fe200000e0000 */
[----:B------:R-:W-:Y:S01]  /*29510*/  IMAD R3, R7, 0x50, R10 ;  /* 0x0000005007037824 */ /* 0x000fe200078e020a */
[----:B------:R-:W-:Y:S01]  /*29520*/  UIADD3.X UR5, URZ, UR37, URZ, UP0, !UPT ;  /* 0x000000253f057290 */ /* 0x000fe200087fe43f */
[----:B------:R-:W-:-:S02]  /*29530*/  UMOV UR7, 0x12f00000 ;  /* 0x12f0000000077882 */ /* 0x000fc40000000000 */
[----:B------:R-:W-:Y:S02]  /*29540*/  VIADD R3, R3, 0xffffffb0 ;  /* 0xffffffb003037836 */ /* 0x000fe40000000000 */
[----:B---3--:R-:W-:Y:S02]  /*29550*/  IMAD R4, R2, 0xa000, R4 ;  /* 0x0000a00002047824 */ /* 0x008fe400078e0204 */
[----:B------:R-:W-:Y:S02]  /*29560*/  VIADD R2, R6, 0x38890 ;  /* 0x0003889006027836 */ /* 0x000fe40000000000 */
[----:B------:R-:W-:-:S07]  /*29570*/  VIADD R5, R4, 0x24400 ;  /* 0x0002440004057836 */ /* 0x000fce0000000000 */
.L_x_3149:
        /* <DEDUP_REMOVED lines=10> */
[----:B------:R-:W-:Y:S01]  /*29620*/  MOV R15, 0x40 ;  /* 0x00000040000f7802 */ /* 0x000fe20000000f00 */
[----:B------:R-:W-:Y:S01]  /*29630*/  VIADD R5, R4, 0x26c00 ;  /* 0x00026c0004057836 */ /* 0x000fe20000000000 */
[----:B------:R-:W-:Y:S01]  /*29640*/  PLOP3.LUT P0, PT, PT, PT, PT, 0x80, 0x0 ;  /* 0x000000000000781c */ /* 0x000fe20003f0f070 */
[----:B------:R-:W-:Y:S01]  /*29650*/  UMOV UR6, 0x0 ;  /* 0x0000000000067882 */ /* 0x000fe20000000000 */
[----:B------:R-:W-:Y:S01]  /*29660*/  R2UR UR10, R15 ;  /* 0x000000000f0a72ca */ /* 0x000fe200000e0000 */
[----:B------:R-:W-:-:S14]  /*29670*/  UMOV UR7, 0x12f00000 ;  /* 0x12f0000000077882 */ /* 0x000fdc0000000000 */
.L_x_3150:
        /* <DEDUP_REMOVED lines=10> */
[----:B------:R-:W-:Y:S01]  /*29720*/  IMAD.MOV.U32 R14, RZ, RZ, 0x80 ;  /* 0x00000080ff0e7424 */ /* 0x000fe200078e00ff */
[----:B------:R-:W-:Y:S01]  /*29730*/  PLOP3.LUT P0, PT, PT, PT, PT, 0x80, 0x0 ;  /* 0x000000000000781c */ /* 0x000fe20003f0f070 */
[----:B------:R-:W-:Y:S01]  /*29740*/  VIADD R5, R4, 0x29400 ;  /* 0x0002940004057836 */ /* 0x000fe20000000000 */
[----:B------:R-:W-:Y:S01]  /*29750*/  UMOV UR6, 0x0 ;  /* 0x0000000000067882 */ /* 0x000fe20000000000 */
[----:B------:R-:W-:Y:S01]  /*29760*/  UMOV UR7, 0x12f00000 ;  /* 0x12f0000000077882 */ /* 0x000fe20000000000 */
[----:B------:R-:W-:-:S15]  /*29770*/  R2UR UR10, R14 ;  /* 0x000000000e0a72ca */ /* 0x000fde00000e0000 */
.L_x_3151:
        /* <DEDUP_REMOVED lines=16> */
.L_x_3152:
        /* <DEDUP_REMOVED lines=10> */
[----:B------:R-:W2:Y:S01]  /*29920*/  SYNCS.PHASECHK.TRANS64.TRYWAIT P0, [R6+URZ+0x388c0], R8 ;  /* 0x0388c008060075a7 */ /* 0x000ea2000800017f */
[----:B------:R-:W-:Y:S04]  /*29930*/  BSSY B2, `(.L_x_3153) ;  /* 0x0000002000027945 */ /* 0x000fe80003800000 */
[----:B--2---:R-:W-:Y:S05]  /*29940*/  @!P0 BRA `(.L_x_3154) ;  /* 0x0000008400c48947 */ /* 0x004fea0003800000 */
.L_x_3365:
[----:B------:R-:W-:Y:S05]  /*29950*/  BSYNC B2 ;  /* 0x0000000000027941 */ /* 0x000fea0003800000 */
.L_x_3153:
[----:B------:R-:W-:Y:S01]  /*29960*/  BSSY B2, `(.L_x_3155) ;  /* 0x000000a000027945 */ /* 0x000fe20003800000 */
[----:B------:R-:W-:Y:S02]  /*29970*/  IMAD.MOV.U32 R12, RZ, RZ, 0x0 ;  /* 0x00000000ff0c7424 */ /* 0x000fe400078e00ff */
[----:B0-----:R-:W-:Y:S01]  /*29980*/  IMAD.MOV.U32 R13, RZ, RZ, 0x12f00000 ;  /* 0x12f00000ff0d7424 */ /* 0x001fe200078e00ff */
[----:B------:R-:W-:Y:S06]  /*29990*/  @P4 BRA `(.L_x_3156) ;  /* 0x0000000000184947 */ /* 0x000fec0003800000 */
[----:B------:R-:W3:Y:S02]  /*299a0*/  LDL R2, [R1+0xc] ;  /* 0x00000c0001027983 */ /* 0x000ee40000100800 */
[----:B---3--:R-:W-:Y:S02]  /*299b0*/  LOP3.LUT P0, RZ, R2, 0x1, RZ, 0xc0, !PT ;  /* 0x0000000102ff7812 */ /* 0x008fe4000780c0ff */
[----:B------:R-:W-:-:S04]  /*299c0*/  MOV R2, 0xa000 ;  /* 0x0000a00000027802 */ /* 0x000fc80000000f00 */
[----:B------:R0:W-:Y:S07]  /*299d0*/  SYNCS.ARRIVE.TRANS64 RZ, [R6+URZ+0x388b0], R2 ;  /* 0x0388b00206ff79a7 */ /* 0x0001ee000800003f */
[----:B------:R-:W-:Y:S05]  /*299e0*/  @!P0 BRA `(.L_x_3156) ;  /* 0x0000000000048947 */ /* 0x000fea0003800000 */
[----:B------:R-:W-:Y:S01]  /*299f0*/  BPT.TRAP 0x1 ;  /* 0x000000040000795c */ /* 0x000fe20000300000 */
.L_x_3156:
[----:B------:R-:W-:Y:S05]  /*29a00*/  BSYNC B2 ;  /* 0x0000000000027941 */ /* 0x000fea0003800000 */
.L_x_3155:
[----:B------:R-:W-:Y:S01]  /*29a10*/  R2UR UR6, R12 ;  /* 0x000000000c0672ca */ /* 0x000fe200000e0000 */
[----:B0-----:R-:W-:Y:S01]  /*29a20*/  IMAD.MOV.U32 R2, RZ, RZ, RZ ;  /* 0x000000ffff027224 */ /* 0x001fe200078e00ff */
[----:B------:R-:W-:Y:S01]  /*29a30*/  R2UR UR7, R13 ;  /* 0x000000000d0772ca */ /* 0x000fe200000e0000 */
[----:B------:R-:W-:Y:S01]  /*29a40*/  UIADD3 UR4, UP0, UR36, 0x670, URZ ;  /* 0x0000067024047890 */ /* 0x000fe2000ff1e03f */
[----:B------:R-:W-:Y:S01]  /*29a50*/  PLOP3.LUT P0, PT, PT, PT, PT, 0x80, 0x0 ;  /* 0x000000000000781c */ /* 0x000fe20003f0f070 */
[----:B-12---:R-:W-:Y:S01]  /*29a60*/  VIADD R6, R6, 0x388b0 ;  /* 0x000388b006067836 */ /* 0x006fe20000000000 */
[----:B------:R-:W-:Y:S01]  /*29a70*/  R2UR UR10, R2 ;  /* 0x00000000020a72ca */ /* 0x000fe200000e0000 */
[----:B------:R-:W-:Y:S01]  /*29a80*/  VIADD R2, R4, 0x400 ;  /* 0x0000040004027836 */ /* 0x000fe20000000000 */
[----:B------:R-:W-:-:S13]  /*29a90*/  UIADD3.X UR5, URZ, UR37, URZ, UP0, !UPT ;  /* 0x000000253f057290 */ /* 0x000fda00087fe43f */
.L_x_3157:
        /* <DEDUP_REMOVED lines=15> */
.L_x_3158:
        /* <DEDUP_REMOVED lines=15> */
.L_x_3159:
        /* <DEDUP_REMOVED lines=15> */
.L_x_3160:
        /* <DEDUP_REMOVED lines=10> */
.L_x_3144:
[----:B------:R-:W-:Y:S05]  /*29e10*/  BSYNC B1 ;  /* 0x0000000000017941 */ /* 0x000fea0003800000 */
.L_x_3143:
[----:B-1----:R-:W2:Y:S04]  /*29e20*/  LDL.LU R2, [R1+0x20] ;  /* 0x0000200001027983 */ /* 0x002ea80000300800 */
[----:B------:R-:W3:Y:S01]  /*29e30*/  LDL.LU R5, [R1+0x24] ;  /* 0x0000240001057983 */ /* 0x000ee20000300800 */
[----:B------:R-:W-:Y:S02]  /*29e40*/  IADD3 R7, R7, -0x2, RZ ;  /* 0xfffffffe07077810 */ /* 0x000fe40007ffe0ff */
        /* <DEDUP_REMOVED lines=10> */
.L_x_3179:
[----:B------:R-:W-:Y:S05]  /*29ef0*/  YIELD ;  /* 0x0000000000007946 */ /* 0x000fea0003800000 */
[----:B------:R-:W-:Y:S04]  /*29f00*/  BSSY B1, `(.L_x_3161) ;  /* 0x00000ad000017945 */ /* 0x000fe80003800000 */
[----:B--2---:R-:W-:Y:S05]  /*29f10*/  @!P2 BRA `(.L_x_3162) ;  /* 0x0000000800aca947 */ /* 0x004fea0003800000 */
[----:B-1----:R-:W2:Y:S04]  /*29f20*/  LDL R5, [R1+0x4] ;  /* 0x0000040001057983 */ /* 0x002ea80000100800 */
[----:B------:R-:W2:Y:S04]  /*29f30*/  LDL R4, [R1+0x20] ;  /* 0x0000200001047983 */ /* 0x000ea80000100800 */
[----:B------:R-:W3:Y:S01]  /*29f40*/  LDL R3, [R1+0x24] ;  /* 0x0000240001037983 */ /* 0x000ee20000100800 */
[----:B------:R-:W-:Y:S01]  /*29f50*/  BSSY B2, `(.L_x_3163) ;  /* 0x0000008000027945 */ /* 0x000fe20003800000 */
[----:B------:R-:W1:Y:S02]  /*29f60*/  S2R R2, SR_TID.X ;  /* 0x0000000000027919 */ /* 0x000e640000002100 */
[----:B-1----:R-:W-:-:S04]  /*29f70*/  LOP3.LUT R2, R2, 0x7f, RZ, 0xc0, !PT ;  /* 0x0000007f02027812 */ /* 0x002fc800078ec0ff */
[----:B------:R-:W-:Y:S01]  /*29f80*/  ISETP.NE.AND P1, PT, R2, RZ, PT ;  /* 0x000000ff0200720c */ /* 0x000fe20003f25270 */
[----:B--2---:R-:W-:Y:S01]  /*29f90*/  IMAD R6, R4, 0x8, R5 ;  /* 0x0000000804067824 */ /* 0x004fe200078e0205 */
[----:B---3--:R-:W-:-:S04]  /*29fa0*/  SHF.L.U32 R5, R3, 0x1f, RZ ;  /* 0x0000001f03057819 */ /* 0x008fc800000006ff */
[----:B------:R-:W1:Y:S02]  /*29fb0*/  SYNCS.PHASECHK.TRANS64.TRYWAIT P0, [R6+URZ+0x388a0], R5 ;  /* 0x0388a005060075a7 */ /* 0x000e64000800017f */
[----:B-1----:R-:W-:Y:S05]  /*29fc0*/  @!P0 BRA `(.L_x_3164) ;  /* 0x0000008000388947 */ /* 0x002fea0003800000 */
.L_x_3366:
[----:B------:R-:W-:Y:S05]  /*29fd0*/  BSYNC B2 ;  /* 0x0000000000027941 */ /* 0x000fea0003800000 */
.L_x_3163:
        /* <DEDUP_REMOVED lines=8> */
.L_x_3166:
[----:B------:R-:W-:Y:S05]  /*2a060*/  BSYNC B2 ;  /* 0x0000000000027941 */ /* 0x000fea0003800000 */
.L_x_3165:
[----:B------:R-:W3:Y:S04]  /*2a070*/  LDL R3, [R1+0x4] ;  /* 0x0000040001037983 */ /* 0x000ee80000100800 */
[----:B--2---:R-:W3:Y:S01]  /*2a080*/  LDL R2, [R1+0x20] ;  /* 0x0000200001027983 */ /* 0x004ee20000100800 */
[----:B------:R-:W-:Y:S01]  /*2a090*/  IMAD.MOV.U32 R11, RZ, RZ, RZ ;  /* 0x000000ffff0b7224 */ /* 0x000fe200078e00ff */
[----:B------:R-:W-:Y:S01]  /*2a0a0*/  UIADD3 UR4, UP0, UR36, 0x570, URZ ;  /* 0x0000057024047890 */ /* 0x000fe2000ff1e03f */
[----:B------:R-:W-:Y:S01]  /*2a0b0*/  PLOP3.LUT P0, PT, PT, PT, PT, 0x80, 0x0 ;  /* 0x000000000000781c */ /* 0x000fe20003f0f070 */
[----:B------:R-:W-:Y:S01]  /*2a0c0*/  UMOV UR6, 0x0 ;  /* 0x0000000000067882 */ /* 0x000fe20000000000 */
[----:B------:R-:W-:Y:S01]  /*2a0d0*/  UMOV UR7, 0x12f00000 ;  /* 0x12f0000000077882 */ /* 0x000fe20000000000 */
[----:B------:R-:W-:Y:S01]  /*2a0e0*/  R2UR UR10, R11 ;  /* 0x000000000b0a72ca */ /* 0x000fe200000e0000 */
[----:B------:R-:W-:Y:S01]  /*2a0f0*/  UIADD3.X UR5, URZ, UR37, URZ, UP0, !UPT ;  /* 0x000000253f057290 */ /* 0x000fe200087fe43f */
[----:B---3--:R-:W-:Y:S01]  /*2a100*/  IMAD R4, R2, 0xa000, R3 ;  /* 0x0000a00002047824 */ /* 0x008fe200078e0203 */
[----:B------:R-:W-:Y:S01]  /*2a110*/  IADD3 R2, R6, 0x38890, RZ ;  /* 0x0003889006027810 */ /* 0x000fe20007ffe0ff */
[----:B------:R-:W-:-:S02]  /*2a120*/  IMAD R3, R7, 0x50, R10 ;  /* 0x0000005007037824 */ /* 0x000fc400078e020a */
[----:B------:R-:W-:-:S09]  /*2a130*/  VIADD R8, R4, 0x24400 ;  /* 0x0002440004087836 */ /* 0x000fd20000000000 */
.L_x_3167:
        /* <DEDUP_REMOVED lines=12> */
[----:B------:R-:W-:Y:S01]  /*2a200*/  UMOV UR6, 0x0 ;  /* 0x0000000000067882 */ /* 0x000fe20000000000 */
[----:B------:R-:W-:Y:S02]  /*2a210*/  UMOV UR7, 0x12f00000 ;  /* 0x12f0000000077882 */ /* 0x000fe40000000000 */
[----:B------:R-:W-:Y:S01]  /*2a220*/  R2UR UR10, R8 ;  /* 0x00000000080a72ca */ /* 0x000fe200000e0000 */
[----:B------:R-:W-:-:S14]  /*2a230*/  VIADD R8, R4, 0x26c00 ;  /* 0x00026c0004087836 */ /* 0x000fdc0000000000 */
.L_x_3168:
        /* <DEDUP_REMOVED lines=16> */
.L_x_3169:
        /* <DEDUP_REMOVED lines=16> */
.L_x_3170:
        /* <DEDUP_REMOVED lines=13> */
.L_x_3367:
[----:B------:R-:W-:Y:S05]  /*2a510*/  BSYNC B2 ;  /* 0x0000000000027941 */ /* 0x000fea0003800000 */
.L_x_3171:
[----:B------:R-:W-:Y:S01]  /*2a520*/  BSSY B2, `(.L_x_3173) ;  /* 0x000000a000027945 */ /* 0x000fe20003800000 */
[----:B------:R-:W-:Y:S01]  /*2a530*/  MOV R12, 0x0 ;  /* 0x00000000000c7802 */ /* 0x000fe20000000f00 */
[----:B0-----:R-:W-:Y:S02]  /*2a540*/  IMAD.MOV.U32 R13, RZ, RZ, 0x12f00000 ;  /* 0x12f00000ff0d7424 */ /* 0x001fe400078e00ff */
[----:B------:R-:W-:Y:S05]  /*2a550*/  @P1 BRA `(.L_x_3174) ;  /* 0x0000000000181947 */ /* 0x000fea0003800000 */
[----:B------:R-:W3:Y:S02]  /*2a560*/  LDL R2, [R1+0xc] ;  /* 0x00000c0001027983 */ /* 0x000ee40000100800 */
[----:B---3--:R-:W-:Y:S01]  /*2a570*/  LOP3.LUT P0, RZ, R2, 0x1, RZ, 0xc0, !PT ;  /* 0x0000000102ff7812 */ /* 0x008fe2000780c0ff */
[----:B------:R-:W-:-:S04]  /*2a580*/  IMAD.MOV.U32 R2, RZ, RZ, 0xa000 ;  /* 0x0000a000ff027424 */ /* 0x000fc800078e00ff */
[----:B------:R0:W-:Y:S08]  /*2a590*/  SYNCS.ARRIVE.TRANS64 RZ, [R6+URZ+0x388b0], R2 ;  /* 0x0388b00206ff79a7 */ /* 0x0001f0000800003f */
[----:B------:R-:W-:Y:S05]  /*2a5a0*/  @!P0 BRA `(.L_x_3174) ;  /* 0x0000000000048947 */ /* 0x000fea0003800000 */
[----:B------:R-:W-:Y:S01]  /*2a5b0*/  BPT.TRAP 0x1 ;  /* 0x000000040000795c */ /* 0x000fe20000300000 */
.L_x_3174:
[----:B------:R-:W-:Y:S05]  /*2a5c0*/  BSYNC B2 ;  /* 0x0000000000027941 */ /* 0x000fea0003800000 */
.L_x_3173:
        /* <DEDUP_REMOVED lines=8> */
.L_x_3175:
        /* <DEDUP_REMOVED lines=11> */
[----:B------:R-:W-:Y:S01]  /*2a700*/  R2UR UR6, R12 ;  /* 0x000000000c0672ca */ /* 0x000fe200000e0000 */
[----:B------:R-:W-:Y:S01]  /*2a710*/  VIADD R2, R4, 0x2c00 ;  /* 0x00002c0004027836 */ /* 0x000fe20000000000 */
[----:B------:R-:W-:Y:S02]  /*2a720*/  R2UR UR7, R13 ;  /* 0x000000000d0772ca */ /* 0x000fe400000e0000 */
[----:B------:R-:W-:Y:S02]  /*2a730*/  R2UR UR10, R5 ;  /* 0x00000000050a72ca */ /* 0x000fe400000e0000 */
[----:B------:R-:W-:-:S13]  /*2a740*/  PLOP3.LUT P0, PT, PT, PT, PT, 0x80, 0x0 ;  /* 0x000000000000781c */ /* 0x000fda0003f0f070 */
.L_x_3176:
        /* <DEDUP_REMOVED lines=15> */
.L_x_3177:
        /* <DEDUP_REMOVED lines=15> */
.L_x_3178:
        /* <DEDUP_REMOVED lines=10> */
.L_x_3162:
[----:B------:R-:W-:Y:S05]  /*2a9d0*/  BSYNC B1 ;  /* 0x0000000000017941 */ /* 0x000fea0003800000 */
.L_x_3161:
[----:B------:R-:W2:Y:S04]  /*2a9e0*/  LDL.LU R2, [R1+0x20] ;  /* 0x0000200001027983 */ /* 0x000ea80000300800 */
[----:B-1----:R-:W3:Y:S01]  /*2a9f0*/  LDL.LU R5, [R1+0x24] ;  /* 0x0000240001057983 */ /* 0x002ee20000300800 */
        /* <DEDUP_REMOVED lines=10> */
.L_x_3137:
[----:B------:R-:W-:Y:S05]  /*2aaa0*/  BSYNC B0 ;  /* 0x0000000000007941 */ /* 0x000fea0003800000 */
.L_x_3136:
[----:B------:R-:W3:Y:S01]  /*2aab0*/  LDC R0, c[0x0][0x448] ;  /* 0x00011200ff007b82 */ /* 0x000ee20000000800 */
[----:B------:R-:W-:Y:S05]  /*2aac0*/  @!P5 WARPSYNC.ALL ;  /* 0x000000000000d948 */ /* 0x000fea0003800000 */
[----:B------:R-:W-:Y:S02]  /*2aad0*/  BSSY B7, `(.L_x_3180) ;  /* 0x0000511000077945 */ /* 0x000fe40003800000 */
[----:B------:R-:W-:Y:S01]  /*2aae0*/  @!P5 BAR.SYNC.DEFER_BLOCKING 0xc, 0x180 ;  /* 0x030600000000db1d */ /* 0x000fe20000010000 */
[----:B---3--:R-:W-:Y:S02]  /*2aaf0*/  ISETP.NE.AND P0, PT, R0, 0x1, PT ;  /* 0x000000010000780c */ /* 0x008fe40003f05270 */
[----:B------:R-:W-:-:S11]  /*2ab00*/  LEA R0, R17, 0x7f, 0x7 ;  /* 0x0000007f11007811 */ /* 0x000fd600078e38ff */
[----:B--2---:R-:W2:Y:S08]  /*2ab10*/  @P0 LDC R2, c[0x0][0x44c] ;  /* 0x00011300ff020b82 */ /* 0x004eb00000000800 */
[----:B-1----:R-:W1:Y:S01]  /*2ab20*/  @P0 LDC R3, c[0x0][0x450] ;  /* 0x00011400ff030b82 */ /* 0x002e620000000800 */
[----:B--2---:R-:W-:-:S05]  /*2ab30*/  @P0 IMAD.HI.U32 R2, R0, R2, RZ ;  /* 0x0000000200020227 */ /* 0x004fca00078e00ff */
[----:B-1----:R-:W-:-:S05]  /*2ab40*/  @P0 SHF.R.U32.HI R0, RZ, R3, R2 ;  /* 0x00000003ff000219 */ /* 0x002fca0000011602 */
[----:B------:R-:W-:-:S04]  /*2ab50*/  IMAD.IADD R0, R21, 0x1, R0 ;  /* 0x0000000115007824 */ /* 0x000fc800078e0200 */
[----:B------:R-:W-:-:S05]  /*2ab60*/  IMAD.HI R0, R0, 0x66666667, RZ ;  /* 0x6666666700007827 */ /* 0x000fca00078e02ff */
[----:B------:R-:W-:-:S04]  /*2ab70*/  SHF.R.U32.HI R2, RZ, 0x1f, R0 ;  /* 0x0000001fff027819 */ /* 0x000fc80000011600 */
[----:B------:R-:W-:-:S04]  /*2ab80*/  LEA.HI.SX32 R0, R0, R2, 0x1b ;  /* 0x0000000200007211 */ /* 0x000fc800078fdaff */
[----:B------:R-:W-:-:S04]  /*2ab90*/  VIMNMX R4, R20, R0, PT ;  /* 0x0000000014047248 */ /* 0x000fc80003fe0100 */
[----:B------:R-:W-:Y:S01]  /*2aba0*/  ISETP.GT.AND P0, PT, R4, RZ, PT ;  /* 0x000000ff0400720c */ /* 0x000fe20003f04270 */
[----:B------:R1:W-:-:S12]  /*2abb0*/  STL [R1+0x38], R4 ;  /* 0x0000380401007387 */ /* 0x0003d80000100800 */
[----:B-1----:R-:W-:Y:S05]  /*2abc0*/  @P0 BRA `(.L_x_3181) ;  /* 0x0000000000480947 */ /* 0x002fea0003800000 */
[----:B------:R-:W1:Y:S02]  /*2abd0*/  S2R R4, SR_TID.X ;  /* 0x0000000000047919 */ /* 0x000e640000002100 */
[----:B-1----:R-:W-:-:S04]  /*2abe0*/  LOP3.LUT R4, R4, 0x7f, RZ, 0xc0, !PT ;  /* 0x0000007f04047812 */ /* 0x002fc800078ec0ff */
[----:B------:R-:W-:-:S13]  /*2abf0*/  ISETP.NE.AND P1, PT, R4, RZ, PT ;  /* 0x000000ff0400720c */ /* 0x000fda0003f25270 */
[----:B------:R-:W-:Y:S05]  /*2ac00*/  @P1 BRA `(.L_x_3182) ;  /* 0x0000004c00f41947 */ /* 0x000fea0003800000 */
[----:B------:R-:W1:Y:S01]  /*2ac10*/  S2R R3, SR_LANEID ;  /* 0x0000000000037919 */ /* 0x000e620000000000 */
[----:B------:R-:W-:Y:S01]  /*2ac20*/  VOTEU.ANY UR4, UPT, PT ;  /* 0x0000000000047886 */ /* 0x000fe200038e0100 */
[----:B------:R-:W2:Y:S01]  /*2ac30*/  LDC.64 R4, c[0x0][0xc60] ;  /* 0x00031800ff047b82 */ /* 0x000ea20000000a00 */
[----:B------:R-:W1:Y:S01]  /*2ac40*/  FLO.U32 R0, UR4 ;  /* 0x0000000400007d00 */ /* 0x000e6200080e0000 */
[----:B------:R-:W-:-:S07]  /*2ac50*/  ULDC.64 UR6, c[0x0][0x208] ;  /* 0x0000820000067ab9 */ /* 0x000fce0000000a00 */
[----:B------:R-:W2:Y:S01]  /*2ac60*/  POPC R2, UR4 ;  /* 0x0000000400027d09 */ /* 0x000ea20008000000 */
[----:B-1----:R-:W-:-:S13]  /*2ac70*/  ISETP.EQ.U32.AND P0, PT, R0, R3, PT ;  /* 0x000000030000720c */ /* 0x002fda0003f02070 */
[----:B--2---:R-:W2:Y:S01]  /*2ac80*/  @P0 ATOMG.E.ADD.STRONG.GPU PT, R5, desc[UR6][R4.64], R2 ;  /* 0x00000002040509a8 */ /* 0x004ea200081ee1c6 */
[----:B------:R-:W1:Y:S02]  /*2ac90*/  S2R R3, SR_LTMASK ;  /* 0x0000000000037919 */ /* 0x000e640000003900 */
[----:B-1----:R-:W-:-:S06]  /*2aca0*/  LOP3.LUT R3, R3, UR4, RZ, 0xc0, !PT ;  /* 0x0000000403037c12 */ /* 0x002fcc000f8ec0ff */
[----:B------:R-:W1:Y:S01]  /*2acb0*/  POPC R3, R3 ;  /* 0x0000000300037309 */ /* 0x000e620000000000 */
[----:B--2---:R-:W1:Y:S02]  /*2acc0*/  SHFL.IDX PT, R0, R5, R0, 0x1f ;  /* 0x00001f0005007589 */ /* 0x004e6400000e0000 */
[----:B-1----:R-:W-:Y:S01]  /*2acd0*/  IADD3 R16, R0, UR39, R3 ;  /* 0x0000002700107c10 */ /* 0x002fe2000fffe003 */
[----:B------:R-:W-:Y:S06]  /*2ace0*/  BRA `(.L_x_3182) ;  /* 0x0000004c00bc7947 */ /* 0x000fec0003800000 */
.L_x_3181:
        /* <DEDUP_REMOVED lines=9> */
[----:B------:R-:W-:Y:S01]  /*2ad80*/  IMAD.U32 R4, RZ, RZ, UR6 ;  /* 0x00000006ff047e24 */ /* 0x000fe2000f8e00ff */
[----:B------:R-:W-:Y:S01]  /*2ad90*/  MOV R7, UR9 ;  /* 0x0000000900077c02 */ /* 0x000fe20008000f00 */
[----:B------:R-:W1:Y:S01]  /*2ada0*/  LDC.64 R2, c[0x4][R2] ;  /* 0x0100000002027b82 */ /* 0x000e620000000a00 */
        /* <DEDUP_REMOVED lines=9> */
.L_x_3184:
[----:B------:R-:W-:Y:S05]  /*2ae40*/  BSYNC B6 ;  /* 0x0000000000067941 */ /* 0x000fea0003800000 */
.L_x_3183:
        /* <DEDUP_REMOVED lines=9> */
[----:B------:R1:W2:Y:S01]  /*2aee0*/  LDC.64 R2, c[0x4][R0] ;  /* 0x0100000000027b82 */ /* 0x0002a20000000a00 */
[----:B------:R-:W-:Y:S01]  /*2aef0*/  IMAD.U32 R4, RZ, RZ, UR6 ;  /* 0x00000006ff047e24 */ /* 0x000fe2000f8e00ff */
[----:B------:R-:W-:Y:S01]  /*2af00*/  MOV R5, UR7 ;  /* 0x0000000700057c02 */ /* 0x000fe20008000f00 */
[----:B------:R-:W-:Y:S01]  /*2af10*/  IMAD.U32 R6, RZ, RZ, UR8 ;  /* 0x00000008ff067e24 */ /* 0x000fe2000f8e00ff */
[----:B------:R-:W-:Y:S01]  /*2af20*/  MOV R11, UR5 ;  /* 0x00000005000b7c02 */ /* 0x000fe20008000f00 */
[----:B------:R-:W-:Y:S02]  /*2af30*/  IMAD.U32 R7, RZ, RZ, UR9 ;  /* 0x00000009ff077e24 */ /* 0x000fe4000f8e00ff */
[----:B------:R-:W-:-:S02]  /*2af40*/  IMAD.U32 R10, RZ, RZ, UR4 ;  /* 0x00000004ff0a7e24 */ /* 0x000fc4000f8e00ff */
[----:B------:R-:W-:Y:S02]  /*2af50*/  IMAD.MOV.U32 R8, RZ, RZ, 0x70 ;  /* 0x00000070ff087424 */ /* 0x000fe400078e00ff */
[----:B------:R-:W-:Y:S02]  /*2af60*/  IMAD.MOV.U32 R12, RZ, RZ, 0x1 ;  /* 0x00000001ff0c7424 */ /* 0x000fe400078e00ff */
[----:B01----:R-:W-:-:S07]  /*2af70*/  IMAD.MOV.U32 R13, RZ, RZ, RZ ;  /* 0x000000ffff0d7224 */ /* 0x003fce00078e00ff */
[----:B------:R-:W-:-:S07]  /*2af80*/  LEPC R20, `(.L_x_3187) ;  /* 0x000000001014794e */ /* 0x000fce0000000000 */
[----:B--2---:R-:W-:Y:S05]  /*2af90*/  CALL.ABS.NOINC R2 ;  /* 0x0000000002007343 */ /* 0x004fea0003c00000 */
.L_x_3187:
        /* <DEDUP_REMOVED lines=16> */
.L_x_3186:
[----:B------:R-:W-:Y:S05]  /*2b0a0*/  BSYNC B6 ;  /* 0x0000000000067941 */ /* 0x000fea0003800000 */
.L_x_3185:
[----:B------:R-:W2:Y:S01]  /*2b0b0*/  LDL.LU R2, [R1] ;  /* 0x0000000001027983 */ /* 0x000ea20000300800 */
[----:B------:R-:W-:-:S03]  /*2b0c0*/  ULDC.64 UR4, c[0x0][0x9f8] ;  /* 0x00027e0000047ab9 */ /* 0x000fc60000000a00 */
[----:B------:R-:W3:Y:S04]  /*2b0d0*/  LDL.LU R4, [R1+0x10] ;  /* 0x0000100001047983 */ /* 0x000ee80000300800 */
        /* <DEDUP_REMOVED lines=8> */
[----:B----4-:R1:W2:Y:S02]  /*2b160*/  @P0 LDG.E R7, desc[UR6][R2.64] ;  /* 0x0000000602070981 */ /* 0x0102a4000c1e1900 */
[----:B-1----:R-:W1:Y:S01]  /*2b170*/  LDC.64 R2, c[0x0][0x418] ;  /* 0x00010600ff027b82 */ /* 0x002e620000000a00 */
[----:B-----5:R-:W-:Y:S01]  /*2b180*/  VIADD R4, R0, 0xffffffff ;  /* 0xffffffff00047836 */ /* 0x020fe20000000000 */
[----:B--2---:R-:W-:Y:S01]  /*2b190*/  SHF.R.S32.HI R8, RZ, 0x1f, R7 ;  /* 0x0000001fff087819 */ /* 0x004fe20000011407 */
[----:B------:R2:W-:Y:S04]  /*2b1a0*/  @P0 STL [R1+0x14], R7 ;  /* 0x0000140701000387 */ /* 0x0005e80000100800 */
[----:B------:R2:W-:Y:S01]  /*2b1b0*/  STL [R1+0x28], R8 ;  /* 0x0000280801007387 */ /* 0x0005e20000100800 */
[----:B-1----:R-:W-:Y:S01]  /*2b1c0*/  LOP3.LUT P0, RZ, R2, UR4, RZ, 0xfc, !PT ;  /* 0x0000000402ff7c12 */ /* 0x002fe2000f80fcff */
[----:B------:R-:W-:-:S03]  /*2b1d0*/  UMOV UR4, 0xffffffff ;  /* 0xffffffff00047882 */ /* 0x000fc60000000000 */
[----:B------:R-:W-:-:S04]  /*2b1e0*/  LOP3.LUT P0, RZ, R3, UR5, RZ, 0xfc, P0 ;  /* 0x0000000503ff7c12 */ /* 0x000fc8000800fcff */
[----:B------:R-:W-:Y:S01]  /*2b1f0*/  SEL R0, R7, RZ, !P0 ;  /* 0x000000ff07007207 */ /* 0x000fe20004000000 */
[----:B--2---:R-:W-:Y:S08]  /*2b200*/  BRA.DIV UR4, `(.L_x_3188) ;  /* 0x0000006e04d07947 */ /* 0x004ff0000b800000 */
[----:B------:R-:W1:Y:S02]  /*2b210*/  S2R R5, SR_TID.X ;  /* 0x0000000000057919 */ /* 0x000e640000002100 */
[----:B-1----:R-:W-:-:S04]  /*2b220*/  SHF.R.U32.HI R5, RZ, 0x5, R5 ;  /* 0x00000005ff057819 */ /* 0x002fc80000011605 */
[----:B------:R-:W-:-:S05]  /*2b230*/  LOP3.LUT R5, R5, 0x3, RZ, 0xc0, !PT ;  /* 0x0000000305057812 */ /* 0x000fca00078ec0ff */
[----:B------:R1:W2:Y:S02]  /*2b240*/  SHFL.IDX PT, R14, R5, RZ, 0x1f ;  /* 0x00001fff050e7589 */ /* 0x0002a400000e0000 */
.L_x_3370:
[----:B-1----:R-:W3:Y:S01]  /*2b250*/  LDL.LU R5, [R1+0xc] ;  /* 0x00000c0001057983 */ /* 0x002ee20000300800 */
[----:B------:R-:W-:Y:S02]  /*2b260*/  PLOP3.LUT P1, PT, PT, PT, PT, 0x8, 0x0 ;  /* 0x000000000000781c */ /* 0x000fe40003f2e170 */
[----:B--2---:R-:W-:Y:S01]  /*2b270*/  ISETP.NE.AND P0, PT, R14, RZ, PT ;  /* 0x000000ff0e00720c */ /* 0x004fe20003f05270 */
[----:B------:R1:W-:Y:S04]  /*2b280*/  STL [R1], R0 ;  /* 0x0000000001007387 */ /* 0x0003e80000100800 */
[----:B------:R1:W-:Y:S01]  /*2b290*/  STL [R1+0x10], R4 ;  /* 0x0000100401007387 */ /* 0x0003e20000100800 */
[----:B---3--:R-:W-:-:S05]  /*2b2a0*/  LOP3.LUT R5, R5, 0xfffffffb, RZ, 0xc0, !PT ;  /* 0xfffffffb05057812 */ /* 0x008fca00078ec0ff */
[----:B------:R-:W-:-:S05]  /*2b2b0*/  @P1 LOP3.LUT R5, R5, 0x4, RZ, 0xfc, !PT ;  /* 0x0000000405051812 */ /* 0x000fca00078efcff */
[----:B------:R1:W-:Y:S01]  /*2b2c0*/  STL [R1+0xc], R5 ;  /* 0x00000c0501007387 */ /* 0x0003e20000100800 */
[----:B------:R-:W-:Y:S05]  /*2b2d0*/  @P0 BRA `(.L_x_3189) ;  /* 0x00000004005c0947 */ /* 0x000fea0003800000 */
[----:B------:R-:W-:-:S03]  /*2b2e0*/  UMOV UR4, 0xffffffff ;  /* 0xffffffff00047882 */ /* 0x000fc60000000000 */
[----:B------:R-:W-:Y:S05]  /*2b2f0*/  BRA.DIV UR4, `(.L_x_3190) ;  /* 0x0000006e04c87947 */ /* 0x000fea000b800000 */
[----:B------:R-:W-:-:S13]  /*2b300*/  ELECT P6, URZ, PT ;  /* 0x00000000003f782f */ /* 0x000fda00038c0000 */
.L_x_3373:
[----:B------:R-:W-:Y:S05]  /*2b310*/  @!P6 BRA `(.L_x_3189) ;  /* 0x00000004004ce947 */ /* 0x000fea0003800000 */
[----:B------:R-:W-:-:S04]  /*2b320*/  ISETP.NE.U32.AND P0, PT, R2, RZ, PT ;  /* 0x000000ff0200720c */ /* 0x000fc80003f05070 */
[----:B------:R-:W-:-:S13]  /*2b330*/  ISETP.NE.AND.EX P0, PT, R3, RZ, PT, P0 ;  /* 0x000000ff0300720c */ /* 0x000fda0003f05300 */
[----:B------:R-:W-:Y:S05]  /*2b340*/  @!P0 BRA `(.L_x_3191) ;  /* 0x0000000000588947 */ /* 0x000fea0003800000 */
[----:B------:R-:W2:Y:S01]  /*2b350*/  LDC R6, c[0x0][0x43c] ;  /* 0x00010f00ff067b82 */ /* 0x000ea20000000800 */
[----:B------:R-:W-:Y:S01]  /*2b360*/  IMAD.MOV.U32 R9, RZ, RZ, R4 ;  /* 0x000000ffff097224 */ /* 0x000fe200078e0004 */
[----:B------:R-:W-:Y:S01]  /*2b370*/  ULDC.64 UR4, c[0x0][0x428] ;  /* 0x00010a0000047ab9 */ /* 0x000fe20000000a00 */
[----:B------:R-:W-:Y:S02]  /*2b380*/  ULDC.64 UR6, c[0x0][0x208] ;  /* 0x0000820000067ab9 */ /* 0x000fe40000000a00 */
[----:B-1----:R-:W-:Y:S01]  /*2b390*/  IMAD.MOV.U32 R0, RZ, RZ, R9 ;  /* 0x000000ffff007224 */ /* 0x002fe200078e0009 */
[----:B--2---:R-:W-:-:S13]  /*2b3a0*/  ISETP.NE.AND P0, PT, R6, 0x1, PT ;  /* 0x000000010600780c */ /* 0x004fda0003f05270 */
[----:B------:R-:W1:Y:S02]  /*2b3b0*/  @P0 LDC.64 R4, c[0x0][0x440] ;  /* 0x00011000ff040b82 */ /* 0x000e640000000a00 */
[----:B-1----:R-:W-:-:S05]  /*2b3c0*/  @P0 IMAD.HI.U32 R4, R9, R4, RZ ;  /* 0x0000000409040227 */ /* 0x002fca00078e00ff */
[----:B------:R-:W-:-:S04]  /*2b3d0*/  @P0 SHF.R.U32.HI R0, RZ, R5, R4 ;  /* 0x00000005ff000219 */ /* 0x000fc80000011604 */
[----:B------:R-:W-:Y:S02]  /*2b3e0*/  IADD3 R4, -R0, RZ, RZ ;  /* 0x000000ff00047210 */ /* 0x000fe40007ffe1ff */
[----:B------:R-:W-:-:S03]  /*2b3f0*/  SHF.R.S32.HI R5, RZ, 0x1f, R0 ;  /* 0x0000001fff057819 */ /* 0x000fc60000011400 */
        /* <DEDUP_REMOVED lines=9> */
[----:B------:R-:W3:Y:S04]  /*2b490*/  LDG.E R0, desc[UR6][R2.64] ;  /* 0x0000000602007981 */ /* 0x000ee8000c1e1900 */
[----:B---3--:R2:W-:Y:S02]  /*2b4a0*/  STL [R1], R0 ;  /* 0x0000000001007387 */ /* 0x0085e40000100800 */
.L_x_3191:
[----:B------:R-:W3:Y:S04]  /*2b4b0*/  LDL R7, [R1+0x4] ;  /* 0x0000040001077983 */ /* 0x000ee80000100800 */
[----:B-12---:R-:W3:Y:S04]  /*2b4c0*/  LDL R0, [R1+0x8] ;  /* 0x0000080001007983 */ /* 0x006ee80000100800 */
[----:B------:R-:W2:Y:S01]  /*2b4d0*/  LDL R2, [R1+0x18] ;  /* 0x0000180001027983 */ /* 0x000ea20000100800 */
[----:B---3--:R-:W-:Y:S01]  /*2b4e0*/  IMAD R0, R0, 0x8, R7 ;  /* 0x0000000800007824 */ /* 0x008fe200078e0207 */
[----:B--2---:R-:W-:-:S04]  /*2b4f0*/  SHF.L.U32 R2, R2, 0x1f, RZ ;  /* 0x0000001f02027819 */ /* 0x004fc800000006ff */
[----:B------:R-:W1:Y:S02]  /*2b500*/  SYNCS.PHASECHK.TRANS64.TRYWAIT P0, [R0+URZ+0x38840], R2 ;  /* 0x03884002000075a7 */ /* 0x000e64000800017f */
[----:B-1----:R-:W-:Y:S05]  /*2b510*/  @!P0 BRA `(.L_x_3192) ;  /* 0x0000006c00608947 */ /* 0x002fea0003800000 */
.L_x_3374:
[----:B------:R2:W5:Y:S01]  /*2b520*/  LDL R3, [R1+0xc] ;  /* 0x00000c0001037983 */ /* 0x0005620000100800 */
[----:B------:R-:W3:Y:S02]  /*2b530*/  S2R R4, SR_TID.X ;  /* 0x0000000000047919 */ /* 0x000ee40000002100 */
[----:B---3--:R-:W-:-:S04]  /*2b540*/  LOP3.LUT R4, R4, 0x7f, RZ, 0xc0, !PT ;  /* 0x0000007f04047812 */ /* 0x008fc800078ec0ff */
[----:B------:R-:W-:-:S13]  /*2b550*/  ISETP.NE.AND P0, PT, R4, RZ, PT ;  /* 0x000000ff0400720c */ /* 0x000fda0003f05270 */
[----:B--2---:R-:W-:Y:S05]  /*2b560*/  @P0 BRA `(.L_x_3193) ;  /* 0x0000000000140947 */ /* 0x004fea0003800000 */
[----:B-----5:R-:W-:Y:S02]  /*2b570*/  LOP3.LUT P1, RZ, R3, 0x1, RZ, 0xc0, !PT ;  /* 0x0000000103ff7812 */ /* 0x020fe4000782c0ff */
[----:B-1----:R-:W-:-:S04]  /*2b580*/  MOV R2, 0xa000 ;  /* 0x0000a00000027802 */ /* 0x002fc80000000f00 */
[----:B------:R2:W-:Y:S07]  /*2b590*/  SYNCS.ARRIVE.TRANS64 RZ, [R0+URZ+0x38830], R2 ;  /* 0x0388300200ff79a7 */ /* 0x0005ee000800003f */
[----:B------:R-:W-:Y:S05]  /*2b5a0*/  @!P1 BRA `(.L_x_3193) ;  /* 0x0000000000049947 */ /* 0x000fea0003800000 */
[----:B------:R-:W-:Y:S01]  /*2b5b0*/  BPT.TRAP 0x1 ;  /* 0x000000040000795c */ /* 0x000fe20000300000 */
.L_x_3193:
[----:B------:R-:W3:Y:S04]  /*2b5c0*/  LDL R7, [R1+0x4] ;  /* 0x0000040001077983 */ /* 0x000ee80000100800 */
[----:B------:R-:W3:Y:S04]  /*2b5d0*/  LDL R6, [R1+0x8] ;  /* 0x0000080001067983 */ /* 0x000ee80000100800 */
[----:B------:R-:W4:Y:S04]  /*2b5e0*/  LDL R5, [R1+0x10] ;  /* 0x0000100001057983 */ /* 0x000f280000100800 */
[----:B------:R-:W4:Y:S04]  /*2b5f0*/  LDL R4, [R1+0x1c] ;  /* 0x00001c0001047983 */ /* 0x000f280000100800 */
[----:B-12---:R-:W2:Y:S01]  /*2b600*/  LDL R2, [R1] ;  /* 0x0000000001027983 */ /* 0x006ea20000100800 */
        /* <DEDUP_REMOVED lines=12> */
[----:B---3--:R-:W-:Y:S01]  /*2b6d0*/  IMAD R0, R6, 0xa000, R7 ;  /* 0x0000a00006007824 */ /* 0x008fe200078e0207 */
[----:B----4-:R-:W-:-:S04]  /*2b6e0*/  R2UR UR11, R5 ;  /* 0x00000000050b72ca */ /* 0x010fc800000e0000 */
[----:B------:R-:W-:Y:S02]  /*2b6f0*/  R2UR UR14, R0 ;  /* 0x00000000000e72ca */ /* 0x000fe400000e0000 */
[----:B------:R-:W-:Y:S02]  /*2b700*/  R2UR UR5, R4 ;  /* 0x00000000040572ca */ /* 0x000fe400000e0000 */
[----:B--2---:R-:W-:-:S09]  /*2b710*/  R2UR UR13, R2 ;  /* 0x00000000020d72ca */ /* 0x004fd200000e0000 */
[----:B------:R-:W-:Y:S02]  /*2b720*/  UIADD3 UR8, UR14, 0x24400, URZ ;  /* 0x000244000e087890 */ /* 0x000fe4000fffe03f */
[----:B------:R-:W-:Y:S02]  /*2b730*/  UIMAD UR11, UR11, 0x50, UR5 ;  /* 0x000000500b0b78a4 */ /* 0x000fe4000f8e0205 */
[----:B------:R-:W-:Y:S02]  /*2b740*/  UIADD3.X UR5, URZ, UR37, URZ, UP0, !UPT ;  /* 0x000000253f057290 */ /* 0x000fe400087fe43f */
[----:B------:R-:W-:Y:S02]  /*2b750*/  UIADD3 UR15, UR14, 0x26c00, URZ ;  /* 0x00026c000e0f7890 */ /* 0x000fe4000fffe03f */
[----:B------:R-:W-:Y:S02]  /*2b760*/  UIADD3 UR16, UR14, 0x29400, URZ ;  /* 0x000294000e107890 */ /* 0x000fe4000fffe03f */
[----:B------:R-:W-:-:S03]  /*2b770*/  UIADD3 UR14, UR14, 0x2bc00, URZ ;  /* 0x0002bc000e0e7890 */ /* 0x000fc6000fffe03f */
[----:B------:R2:W-:Y:S02]  /*2b780*/  UTMALDG.4D [UR8], [UR4], desc[UR6] ;  /* 0x00000608040075b4 */ /* 0x0005e40008019000 */
[----:B--2---:R-:W-:Y:S01]  /*2b790*/  UMOV UR8, UR15 ;  /* 0x0000000f00087c82 */ /* 0x004fe20008000000 */
[----:B------:R-:W-:Y:S01]  /*2b7a0*/  UMOV UR10, UR17 ;  /* 0x00000011000a7c82 */ /* 0x000fe20008000000 */
[----:B------:R-:W-:Y:S01]  /*2b7b0*/  UMOV UR15, 0x80 ;  /* 0x00000080000f7882 */ /* 0x000fe20000000000 */
        /* <DEDUP_REMOVED lines=8> */
[----:B-1----:R-:W-:Y:S01]  /*2b840*/  NOP ;  /* 0x0000000000007918 */ /* 0x002fe20000000000 */
.L_x_3189:
[----:B------:R-:W2:Y:S04]  /*2b850*/  LDL R2, [R1+0x4] ;  /* 0x0000040001027983 */ /* 0x000ea80000100800 */
[----:B------:R-:W3:Y:S04]  /*2b860*/  LDL.LU R3, [R1+0x3c] ;  /* 0x00003c0001037983 */ /* 0x000ee80000300800 */
[----:B-1----:R-:W4:Y:S04]  /*2b870*/  LDL.LU R5, [R1+0x34] ;  /* 0x0000340001057983 */ /* 0x002f280000300800 */
[----:B------:R-:W5:Y:S01]  /*2b880*/  LDL.LU R4, [R1+0x44] ;  /* 0x0000440001047983 */ /* 0x000f620000300800 */
[----:B------:R-:W-:Y:S05]  /*2b890*/  WARPSYNC.ALL ;  /* 0x0000000000007948 */ /* 0x000fea0003800000 */
[----:B------:R-:W-:Y:S01]  /*2b8a0*/  ULDC.64 UR4, c[0x0][0x298] ;  /* 0x0000a60000047ab9 */ /* 0x000fe20000000a00 */
[----:B------:R-:W-:Y:S01]  /*2b8b0*/  ULDC.64 UR6, c[0x0][0xa00] ;  /* 0x0002800000067ab9 */ /* 0x000fe20000000a00 */
[----:B------:R-:W-:Y:S01]  /*2b8c0*/  BSSY B6, `(.L_x_3194) ;  /* 0x0000024000067945 */ /* 0x000fe20003800000 */
[----:B------:R-:W-:Y:S01]  /*2b8d0*/  BAR.SYNC.DEFER_BLOCKING 0x8, 0x180 ;  /* 0x0206000000007b1d */ /* 0x000fe20000010000 */
[----:B------:R-:W-:-:S04]  /*2b8e0*/  ISETP.NE.U32.AND P0, PT, RZ, UR6, PT ;  /* 0x00000006ff007c0c */ /* 0x000fc8000bf05070 */
[----:B------:R-:W-:Y:S01]  /*2b8f0*/  ISETP.NE.AND.EX P0, PT, RZ, UR7, PT, P0 ;  /* 0x00000007ff007c0c */ /* 0x000fe2000bf05300 */
[----:B--2---:R-:W-:Y:S01]  /*2b900*/  VIADD R2, R2, 0x14400 ;  /* 0x0001440002027836 */ /* 0x004fe20000000000 */
[----:B---3--:R-:W-:-:S04]  /*2b910*/  SHF.R.S32.HI R0, RZ, 0x1f, R3 ;  /* 0x0000001fff007819 */ /* 0x008fc80000011403 */
        /* <DEDUP_REMOVED lines=9> */
[----:B-1----:R-:W-:Y:S01]  /*2b9b0*/  IMAD.IADD R2, R3, 0x1, R0 ;  /* 0x0000000103027824 */ /* 0x002fe200078e0200 */
        /* <DEDUP_REMOVED lines=8> */
[----:B------:R-:W-:Y:S01]  /*2ba40*/  IMAD.U32 R4, RZ, RZ, UR4 ;  /* 0x00000004ff047e24 */ /* 0x000fe2000f8e00ff */
[----:B------:R-:W-:Y:S01]  /*2ba50*/  MOV R5, UR5 ;  /* 0x0000000500057c02 */ /* 0x000fe20008000f00 */
[----:B------:R-:W1:Y:S01]  /*2ba60*/  LDC.64 R2, c[0x4][R2] ;  /* 0x0100000002027b82 */ /* 0x000e620000000a00 */
        /* <DEDUP_REMOVED lines=8> */
[----:B-1----:R-:W-:Y:S05]  /*2baf0*/  CALL.ABS.NOINC R2 ;  /* 0x0000000002007343 */ /* 0x002fea0003c00000 */
.L_x_3195:
[----:B------:R-:W-:Y:S05]  /*2bb00*/  BSYNC B6 ;  /* 0x0000000000067941 */ /* 0x000fea0003800000 */
.L_x_3194:
[----:B------:R-:W3:Y:S01]  /*2bb10*/  LDL.LU R6, [R1+0x3c] ;  /* 0x00003c0001067983 */ /* 0x000ee20000300800 */
[----:B------:R-:W-:Y:S01]  /*2bb20*/  ULDC.64 UR4, c[0x0][0x2d8] ;  /* 0x0000b60000047ab9 */ /* 0x000fe20000000a00 */
[----:B------:R-:W1:Y:S02]  /*2bb30*/  LDC R7, c[0x0][0x448] ;  /* 0x00011200ff077b82 */ /* 0x000e640000000800 */
[----:B--2---:R-:W3:Y:S04]  /*2bb40*/  LDL.LU.64 R2, [R1+0x48] ;  /* 0x0000480001027983 */ /* 0x004ee80000300a00 */
[----:B------:R-:W2:Y:S04]  /*2bb50*/  LDL.LU R0, [R1+0x44] ;  /* 0x0000440001007983 */ /* 0x000ea80000300800 */
[----:B------:R-:W4:Y:S04]  /*2bb60*/  LDL.LU R4, [R1+0x54] ;  /* 0x0000540001047983 */ /* 0x000f280000300800 */
[----:B------:R-:W5:Y:S01]  /*2bb70*/  LDL.LU R5, [R1+0x34] ;  /* 0x0000340001057983 */ /* 0x000f620000300800 */
[----:B------:R-:W0:Y:S01]  /*2bb80*/  S2R R9, SR_TID.X ;  /* 0x0000000000097919 */ /* 0x000e220000002100 */
[----:B------:R-:W0:Y:S01]  /*2bb90*/  S2R R8, SR_TID.X ;  /* 0x0000000000087919 */ /* 0x000e220000002100 */
[----:B-1----:R-:W-:Y:S01]  /*2bba0*/  ISETP.NE.AND P0, PT, R7, 0x1, PT ;  /* 0x000000010700780c */ /* 0x002fe20003f05270 */
[----:B------:R-:W1:Y:S01]  /*2bbb0*/  S2R R10, SR_TID.X ;  /* 0x00000000000a7919 */ /* 0x000e620000002100 */
[----:B0-----:R-:W-:-:S02]  /*2bbc0*/  IMAD.SHL.U32 R9, R9, 0x8, RZ ;  /* 0x0000000809097824 */ /* 0x001fc400078e00ff */
[----:B------:R-:W-:-:S03]  /*2bbd0*/  IMAD.SHL.U32 R8, R8, 0x8, RZ ;  /* 0x0000000808087824 */ /* 0x000fc600078e00ff */
[----:B------:R-:W-:Y:S02]  /*2bbe0*/  LOP3.LUT R9, R9, 0x38, RZ, 0xc0, !PT ;  /* 0x0000003809097812 */ /* 0x000fe400078ec0ff */
[----:B-1----:R-:W-:Y:S02]  /*2bbf0*/  LOP3.LUT R10, R10, 0x7f, RZ, 0xc0, !PT ;  /* 0x0000007f0a0a7812 */ /* 0x002fe400078ec0ff */
[C---:B------:R-:W-:Y:S02]  /*2bc00*/  LOP3.LUT R12, R9.reuse, 0x40, RZ, 0xfc, !PT ;  /* 0x00000040090c7812 */ /* 0x040fe400078efcff */
[C---:B------:R-:W-:Y:S02]  /*2bc10*/  LOP3.LUT R11, R9.reuse, 0x80, RZ, 0xfc, !PT ;  /* 0x00000080090b7812 */ /* 0x040fe400078efcff */
[----:B------:R-:W-:Y:S02]  /*2bc20*/  LOP3.LUT R8, R8, 0x38, RZ, 0xc0, !PT ;  /* 0x0000003808087812 */ /* 0x000fe400078ec0ff */
[----:B------:R-:W-:-:S02]  /*2bc30*/  LOP3.LUT R9, R9, 0xc0, RZ, 0xfc, !PT ;  /* 0x000000c009097812 */ /* 0x000fc400078efcff */
[----:B------:R-:W-:Y:S02]  /*2bc40*/  SHF.R.U32.HI R10, RZ, 0x3, R10 ;  /* 0x00000003ff0a7819 */ /* 0x000fe4000001160a */
[----:B---3--:R-:W-:Y:S02]  /*2bc50*/  MOV R3, R6 ;  /* 0x0000000600037202 */ /* 0x008fe40000000f00 */
[----:B------:R-:W0:Y:S01]  /*2bc60*/  @P0 LDC R6, c[0x0][0x450] ;  /* 0x00011400ff060b82 */ /* 0x000e220000000800 */
[----:B--2---:R-:W-:Y:S02]  /*2bc70*/  IMAD R0, R0, UR4, RZ ;  /* 0x0000000400007c24 */ /* 0x004fe4000f8e02ff */
[----:B------:R-:W-:-:S04]  /*2bc80*/  IMAD.WIDE.U32 R2, R18, UR4, R2 ;  /* 0x0000000412027c25 */ /* 0x000fc8000f8e0002 */
[----:B------:R-:W-:Y:S01]  /*2bc90*/  IMAD R0, R18, UR5, R0 ;  /* 0x0000000512007c24 */ /* 0x000fe2000f8e0200 */
[----:B------:R-:W-:-:S03]  /*2bca0*/  ULDC.64 UR4, c[0x0][0x2e0] ;  /* 0x0000b80000047ab9 */ /* 0x000fc60000000a00 */
[----:B------:R-:W-:Y:S02]  /*2bcb0*/  IMAD.IADD R3, R3, 0x1, R0 ;  /* 0x0000000103037824 */ /* 0x000fe400078e0200 */
[----:B----4-:R-:W-:Y:S02]  /*2bcc0*/  IMAD R0, R4, UR4, RZ ;  /* 0x0000000404007c24 */ /* 0x010fe4000f8e02ff */
[----:B------:R-:W1:Y:S01]  /*2bcd0*/  S2R R4, SR_TID.X ;  /* 0x0000000000047919 */ /* 0x000e620000002100 */
[----:B-----5:R-:W-:-:S04]  /*2bce0*/  IMAD.WIDE.U32 R2, R5, UR4, R2 ;  /* 0x0000000405027c25 */ /* 0x020fc8000f8e0002 */
[----:B------:R-:W-:Y:S01]  /*2bcf0*/  IMAD R0, R5, UR5, R0 ;  /* 0x0000000505007c24 */ /* 0x000fe2000f8e0200 */
[----:B------:R-:W-:-:S03]  /*2bd00*/  ULDC.64 UR4, c[0x0][0x2d0] ;  /* 0x0000b40000047ab9 */ /* 0x000fc60000000a00 */
[----:B------:R-:W-:Y:S01]  /*2bd10*/  IMAD.IADD R3, R3, 0x1, R0 ;  /* 0x0000000103037824 */ /* 0x000fe200078e0200 */
[----:B-1----:R-:W-:-:S04]  /*2bd20*/  LOP3.LUT R4, R4, 0x7f, RZ, 0xc0, !PT ;  /* 0x0000007f04047812 */ /* 0x002fc800078ec0ff */
[----:B------:R-:W-:Y:S02]  /*2bd30*/  SHF.R.U32.HI R5, RZ, 0x3, R4 ;  /* 0x00000003ff057819 */ /* 0x000fe40000011604 */
[----:B------:R-:W1:Y:S02]  /*2bd40*/  S2R R4, SR_TID.X ;  /* 0x0000000000047919 */ /* 0x000e640000002100 */
[----:B-1----:R-:W-:-:S05]  /*2bd50*/  IMAD.SHL.U32 R4, R4, 0x10, RZ ;  /* 0x0000001004047824 */ /* 0x002fca00078e00ff */
[----:B------:R-:W-:Y:S02]  /*2bd60*/  LOP3.LUT R4, R5, 0x70, R4, 0xf8, !PT ;  /* 0x0000007005047812 */ /* 0x000fe400078ef804 */
[----:B------:R-:W1:Y:S02]  /*2bd70*/  @P0 LDC R5, c[0x0][0x44c] ;  /* 0x00011300ff050b82 */ /* 0x000e640000000800 */
[----:B------:R-:W-:-:S05]  /*2bd80*/  LEA R4, R17, R4, 0x7 ;  /* 0x0000000411047211 */ /* 0x000fca00078e38ff */
        /* <DEDUP_REMOVED lines=15> */
[----:B------:R-:W-:-:S04]  /*2be80*/  ULDC.64 UR4, c[0x0][0x280] ;  /* 0x0000a00000047ab9 */ /* 0x000fc80000000a00 */
[----:B------:R-:W-:Y:S02]  /*2be90*/  IADD3 R4, R3, R4, RZ ;  /* 0x0000000403047210 */ /* 0x000fe40007ffe0ff */
        /* <DEDUP_REMOVED lines=11> */
[----:B------:R-:W-:Y:S01]  /*2bf50*/  IMAD R17, R17, 0x80, R10 ;  /* 0x0000008011117824 */ /* 0x000fe200078e020a */
[----:B------:R-:W-:Y:S02]  /*2bf60*/  ULDC.64 UR4, c[0x0][0x208] ;  /* 0x0000820000047ab9 */ /* 0x000fe40000000a00 */
[----:B------:R-:W0:Y:S04]  /*2bf70*/  SHFL.IDX PT, R5, R3, RZ, 0x181f ;  /* 0x00181fff03057589 */ /* 0x000e2800000e0000 */
[----:B------:R-:W-:Y:S01]  /*2bf80*/  SHFL.IDX PT, R6, R2, 0x1, 0x181f ;  /* 0x00381f0002067f89 */ /* 0x000fe200000e0000 */
[----:B--2---:R-:W-:-:S03]  /*2bf90*/  IMAD R0, R4, R7, RZ ;  /* 0x0000000704007224 */ /* 0x004fc600078e02ff */
[----:B------:R-:W1:Y:S02]  /*2bfa0*/  SHFL.IDX PT, R4, R2, RZ, 0x181f ;  /* 0x00181fff02047589 */ /* 0x000e6400000e0000 */
[----:B------:R-:W-:-:S13]  /*2bfb0*/  ISETP.GE.AND P2, PT, R17, R0, PT ;  /* 0x000000001100720c */ /* 0x000fda0003f46270 */
[----:B0-----:R-:W-:-:S04]  /*2bfc0*/  @!P2 LEA R5, P5, R8, R5, 0x1 ;  /* 0x000000050805a211 */ /* 0x001fc800078a08ff */
[----:B-1----:R-:W-:-:S04]  /*2bfd0*/  @!P2 IADD3.X R4, RZ, R4, RZ, P5, !PT ;  /* 0x00000004ff04a210 */ /* 0x002fc80002ffe4ff */
        /* <DEDUP_REMOVED lines=8> */
[----:B------:R-:W-:-:S05]  /*2c060*/  VIADD R5, R17, 0x10 ;  /* 0x0000001011057836 */ /* 0x000fca0000000000 */
[----:B------:R-:W-:-:S13]  /*2c070*/  ISETP.GE.AND P2, PT, R5, R0, PT ;  /* 0x000000000500720c */ /* 0x000fda0003f46270 */
[----:B0-----:R-:W-:-:S05]  /*2c080*/  @!P2 LEA R5, P5, R8, R4, 0x1 ;  /* 0x000000040805a211 */ /* 0x001fca00078a08ff */
[----:B------:R-:W-:Y:S02]  /*2c090*/  @!P2 IMAD.X R4, RZ, RZ, R6, P5 ;  /* 0x000000ffff04a224 */ /* 0x000fe400028e0606 */
[----:B------:R-:W-:Y:S03]  /*2c0a0*/  SHFL.IDX PT, R6, R2, 0x2, 0x181f ;  /* 0x00581f0002067f89 */ /* 0x000fe600000e0000 */
        /* <DEDUP_REMOVED lines=8> */
[----:B------:R-:W-:-:S05]  /*2c130*/  VIADD R5, R17, 0x20 ;  /* 0x0000002011057836 */ /* 0x000fca0000000000 */
[----:B------:R-:W-:-:S13]  /*2c140*/  ISETP.GE.AND P2, PT, R5, R0, PT ;  /* 0x000000000500720c */ /* 0x000fda0003f46270 */
[----:B0-----:R-:W-:-:S04]  /*2c150*/  @!P2 LEA R5, P5, R8, R4, 0x1 ;  /* 0x000000040805a211 */ /* 0x001fc800078a08ff */
[----:B------:R-:W-:Y:S02]  /*2c160*/  @!P2 IADD3.X R4, RZ, R6, RZ, P5, !PT ;  /* 0x00000006ff04a210 */ /* 0x000fe40002ffe4ff */
[----:B------:R-:W-:Y:S02]  /*2c170*/  SHFL.IDX PT, R6, R2, 0x3, 0x181f ;  /* 0x00781f0002067f89 */ /* 0x000fe400000e0000 */
        /* <DEDUP_REMOVED lines=50> */
[----:B0-----:R-:W-:-:S04]  /*2c4a0*/  @!P2 LEA R5, P5, R8, R4, 0x1 ;  /* 0x000000040805a211 */ /* 0x001fc800078a08ff */
[----:B------:R-:W-:Y:S02]  /*2c4b0*/  @!P2 IADD3.X R4, RZ, R6, RZ, P5, !PT ;  /* 0x00000006ff04a210 */ /* 0x000fe40002ffe4ff */
[----:B------:R0:W2:Y:S02]  /*2c4c0*/  SHFL.IDX PT, R6, R2, 0x7, 0x181f ;  /* 0x00f81f0002067f89 */ /* 0x0000a400000e0000 */
[----:B------:R-:W-:-:S04]  /*2c4d0*/  @!P2 LOP3.LUT R5, R5, R4, RZ, 0x3c, !PT ;  /* 0x000000040505a212 */ /* 0x000fc800078e3cff */
[----:B------:R-:W-:-:S04]  /*2c4e0*/  @!P2 LOP3.LUT R4, R5, R4, RZ, 0x3c, !PT ;  /* 0x000000040504a212 */ /* 0x000fc800078e3cff */
[----:B------:R-:W-:-:S05]  /*2c4f0*/  @!P2 LOP3.LUT R5, R5, R4, RZ, 0x3c, !PT ;  /* 0x000000040505a212 */ /* 0x000fca00078e3cff */
[----:B------:R0:W-:Y:S04]  /*2c500*/  @!P2 LDGSTS.E.BYPASS.LTC128B.128 [R9+0x17400], desc[UR4][R4.64], !P4 ;  /* 0x174000000409afae */ /* 0x0001e8000e101d44 */
[----:B------:R0:W-:Y:S04]  /*2c510*/  @!P2 LDGSTS.E.BYPASS.LTC128B.128 [R9+0x1b400], desc[UR4][R4.64+0x80], !P3 ;  /* 0x1b4000800409afae */ /* 0x0001e8000d901d44 */
[----:B------:R0:W-:Y:S04]  /*2c520*/  @!P2 LDGSTS.E.BYPASS.LTC128B.128 [R9+0x1f400], desc[UR4][R4.64+0x100], !P0 ;  /* 0x1f4001000409afae */ /* 0x0001e8000c101d44 */
[----:B-12---:R0:W-:Y:S02]  /*2c530*/  @!P2 LDGSTS.E.BYPASS.LTC128B.128 [R9+0x23400], desc[UR4][R4.64+0x180], !P1 ;  /* 0x234001800409afae */ /* 0x0061e4000c901d44 */
.L_x_3391:
[----:B------:R-:W-:Y:S01]  /*2c540*/  VIADD R17, R17, 0x70 ;  /* 0x0000007011117836 */ /* 0x000fe20000000000 */
[----:B------:R-:W-:Y:S04]  /*2c550*/  BSSY B0, `(.L_x_3197) ;  /* 0x000000e000007945 */ /* 0x000fe80003800000 */
[----:B------:R-:W-:-:S13]  /*2c560*/  ISETP.GE.AND P2, PT, R17, R0, PT ;  /* 0x000000001100720c */ /* 0x000fda0003f46270 */
[----:B------:R-:W-:Y:S05]  /*2c570*/  @P2 BRA `(.L_x_3198) ;  /* 0x00000000002c2947 */ /* 0x000fea0003800000 */
[----:B0-----:R-:W2:Y:S01]  /*2c580*/  LDL R4, [R1+0x2c] ;  /* 0x00002c0001047983 */ /* 0x001ea20000100800 */
[----:B------:R-:W-:Y:S01]  /*2c590*/  LEA R2, P2, R8, R3, 0x1 ;  /* 0x0000000308027211 */ /* 0x000fe200078408ff */
[----:B------:R-:W-:-:S04]  /*2c5a0*/  ULDC.64 UR4, c[0x0][0x208] ;  /* 0x0000820000047ab9 */ /* 0x000fc80000000a00 */
[----:B------:R-:W-:-:S05]  /*2c5b0*/  IMAD.X R3, RZ, RZ, R6, P2 ;  /* 0x000000ffff037224 */ /* 0x000fca00010e0606 */
[----:B------:R-:W-:Y:S01]  /*2c5c0*/  @!PT LDS RZ, [RZ] ;  /* 0x00000000fffff984 */ /* 0x000fe20000000800 */
[----:B------:R-:W-:Y:S01]  /*2c5d0*/  @!PT LDS RZ, [RZ] ;  /* 0x00000000fffff984 */ /* 0x000fe20000000800 */
[----:B------:R-:W-:Y:S01]  /*2c5e0*/  @!PT LDS RZ, [RZ] ;  /* 0x00000000fffff984 */ /* 0x000fe20000000800 */
[----:B--2---:R1:W-:Y:S04]  /*2c5f0*/  LDGSTS.E.BYPASS.LTC128B.128 [R4+0x17c00], desc[UR4][R2.64], !P4 ;  /* 0x17c0000002047fae */ /* 0x0043e8000e101d44 */
[----:B------:R1:W-:Y:S04]  /*2c600*/  LDGSTS.E.BYPASS.LTC128B.128 [R4+0x1bc00], desc[UR4][R2.64+0x80], !P3 ;  /* 0x1bc0008002047fae */ /* 0x0003e8000d901d44 */
[----:B------:R1:W-:Y:S04]  /*2c610*/  LDGSTS.E.BYPASS.LTC128B.128 [R4+0x1fc00], desc[UR4][R2.64+0x100], !P0 ;  /* 0x1fc0010002047fae */ /* 0x0003e8000c101d44 */
[----:B------:R1:W-:Y:S02]  /*2c620*/  LDGSTS.E.BYPASS.LTC128B.128 [R4+0x23c00], desc[UR4][R2.64+0x180], !P1 ;  /* 0x23c0018002047fae */ /* 0x0003e4000c901d44 */
.L_x_3198:
[----:B------:R-:W-:Y:S05]  /*2c630*/  BSYNC B0 ;  /* 0x0000000000007941 */ /* 0x000fea0003800000 */
.L_x_3197:
[----:B------:R2:W5:Y:S01]  /*2c640*/  LDL R8, [R1+0x4] ;  /* 0x0000040001087983 */ /* 0x0005620000100800 */
[----:B------:R-:W-:Y:S01]  /*2c650*/  PLOP3.LUT P0, PT, PT, PT, PT, 0x80, 0x0 ;  /* 0x000000000000781c */ /* 0x000fe20003f0f070 */
[----:B------:R-:W-:-:S12]  /*2c660*/  NOP ;  /* 0x0000000000007918 */ /* 0x000fd80000000000 */
.L_x_3199:
[----:B01----:R-:W3:Y:S01]  /*2c670*/  LDL R2, [R1+0x4] ;  /* 0x0000040001027983 */ /* 0x003ee20000100800 */
[----:B------:R-:W-:Y:S02]  /*2c680*/  PLOP3.LUT P1, PT, P1, P0, PT, 0xa2, 0x0 ;  /* 0x000000000000781c */ /* 0x000fe40000f21472 */
[----:B---3--:R-:W-:-:S08]  /*2c690*/  @P0 R2UR P1, UR4, R2 ;  /* 0x00000000020402ca */ /* 0x008fd00000020000 */
[----:B------:R-:W-:-:S05]  /*2c6a0*/  @P0 PLOP3.LUT P0, PT, P1, PT, PT, 0x80, 0x0 ;  /* 0x000000000000081c */ /* 0x000fca0000f0f070 */
[----:B------:R-:W-:Y:S01]  /*2c6b0*/  @!P1 SYNCS.ARRIVE.TRANS64.RED.A0T1 RZ, [UR4+0x38800], RZ ;  /* 0x038800ffffff99a7 */ /* 0x000fe20008200404 */
[----:B------:R-:W-:Y:S07]  /*2c6c0*/  @!P1 ARRIVES.LDGSTSBAR.64.TRANSCNT [UR4+0x38800] ;  /* 0x03880000ff0099b0 */ /* 0x000fee0008000a84 */
[----:B------:R-:W-:Y:S05]  /*2c6d0*/  @P0 BRA.U.ANY `(.L_x_3199) ;  /* 0xfffffffd00e40947 */ /* 0x000fea000393ffff */
[----:B------:R-:W3:Y:S02]  /*2c6e0*/  LDL.LU R3, [R1+0x50] ;  /* 0x0000500001037983 */ /* 0x000ee40000300800 */
[----:B---3--:R-:W-:-:S05]  /*2c6f0*/  VIADD R3, R3, 0x1 ;  /* 0x0000000103037836 */ /* 0x008fca0000000000 */
        /* <DEDUP_REMOVED lines=8> */
[----:B------:R-:W1:Y:S03]  /*2c780*/  SYNCS.PHASECHK.TRANS64.TRYWAIT P0, [R2+URZ+0x38820], R0 ;  /* 0x03882000020075a7 */ /* 0x000e66000800017f */
[----:B01----:R-:W-:Y:S05]  /*2c790*/  @!P0 BRA `(.L_x_3201) ;  /* 0x0000006400f08947 */ /* 0x003fea0003800000 */
.L_x_3392:
[----:B------:R-:W-:Y:S05]  /*2c7a0*/  BSYNC B0 ;  /* 0x0000000000007941 */ /* 0x000fea0003800000 */
.L_x_3200:
[----:B0-----:R-:W3:Y:S01]  /*2c7b0*/  LDL R2, [R1+0x38] ;  /* 0x0000380001027983 */ /* 0x001ee20000100800 */
[----:B------:R-:W-:Y:S01]  /*2c7c0*/  BSSY B0, `(.L_x_3202) ;  /* 0x00002be000007945 */ /* 0x000fe20003800000 */
[----:B---3--:R-:W-:-:S13]  /*2c7d0*/  ISETP.GE.AND P0, PT, R2, 0x2, PT ;  /* 0x000000020200780c */ /* 0x008fda0003f06270 */
[----:B------:R-:W-:Y:S05]  /*2c7e0*/  @!P0 BRA `(.L_x_3203) ;  /* 0x0000002800ec8947 */ /* 0x000fea0003800000 */
[C---:B------:R-:W-:Y:S01]  /*2c7f0*/  LOP3.LUT R0, R2.reuse, 0x1, RZ, 0xc0, !PT ;  /* 0x0000000102007812 */ /* 0x040fe200078ec0ff */
[----:B------:R-:W-:Y:S01]  /*2c800*/  VIADD R2, R2, 0xfffffffe ;  /* 0xfffffffe02027836 */ /* 0x000fe20000000000 */
[----:B------:R-:W-:Y:S02]  /*2c810*/  BSSY B2, `(.L_x_3204) ;  /* 0x00000ed000027945 */ /* 0x000fe40003800000 */
[----:B------:R-:W-:Y:S01]  /*2c820*/  ISETP.NE.U32.AND P0, PT, R0, 0x1, PT ;  /* 0x000000010000780c */ /* 0x000fe20003f05070 */
[----:B------:R-:W-:-:S12]  /*2c830*/  IMAD.MOV.U32 R0, RZ, RZ, R2 ;  /* 0x000000ffff007224 */ /* 0x000fd800078e0002 */
[----:B------:R-:W-:Y:S05]  /*2c840*/  @!P0 BRA `(.L_x_3205) ;  /* 0x0000000c00a48947 */ /* 0x000fea0003800000 */
[----:B------:R-:W3:Y:S04]  /*2c850*/  LDL R5, [R1+0xc] ;  /* 0x00000c0001057983 */ /* 0x000ee80000100800 */
[----:B------:R-:W4:Y:S04]  /*2c860*/  LDL R4, [R1+0x8] ;  /* 0x0000080001047983 */ /* 0x000f280000100800 */
[----:B------:R-:W2:Y:S01]  /*2c870*/  LDL R3, [R1+0x18] ;  /* 0x0000180001037983 */ /* 0x000ea20000100800 */
[----:B------:R-:W-:Y:S01]  /*2c880*/  BSSY B1, `(.L_x_3206) ;  /* 0x00000e1000017945 */ /* 0x000fe20003800000 */
[----:B---3--:R-:W-:Y:S01]  /*2c890*/  LOP3.LUT P1, RZ, R5, 0x4, RZ, 0xc0, !PT ;  /* 0x0000000405ff7812 */ /* 0x008fe2000782c0ff */
[----:B----45:R-:W-:-:S05]  /*2c8a0*/  VIADD R8, R4, 0x1 ;  /* 0x0000000104087836 */ /* 0x030fca0000000000 */
[----:B------:R-:W-:-:S04]  /*2c8b0*/  ISETP.NE.AND P0, PT, R8, 0x2, PT ;  /* 0x000000020800780c */ /* 0x000fc80003f05270 */
[----:B------:R-:W-:Y:S02]  /*2c8c0*/  SEL R9, RZ, 0x1, P0 ;  /* 0x00000001ff097807 */ /* 0x000fe40000000000 */
[----:B------:R-:W-:Y:S02]  /*2c8d0*/  SEL R8, R8, RZ, P0 ;  /* 0x000000ff08087207 */ /* 0x000fe40000000000 */
[----:B--2---:R-:W-:Y:S01]  /*2c8e0*/  LOP3.LUT R9, R3, R9, RZ, 0x3c, !PT ;  /* 0x0000000903097212 */ /* 0x004fe200078e3cff */
[----:B------:R-:W-:Y:S06]  /*2c8f0*/  @!P1 BRA `(.L_x_3207) ;  /* 0x0000000c00649947 */ /* 0x000fec0003800000 */
[----:B------:R0:W5:Y:S01]  /*2c900*/  LDL R4, [R1] ;  /* 0x0000000001047983 */ /* 0x0001620000100800 */
[----:B------:R-:W-:Y:S01]  /*2c910*/  ULDC.64 UR4, c[0x0][0x418] ;  /* 0x0001060000047ab9 */ /* 0x000fe20000000a00 */
[----:B------:R-:W-:Y:S02]  /*2c920*/  MOV R7, R2 ;  /* 0x0000000200077202 */ /* 0x000fe40000000f00 */
[----:B------:R-:W-:-:S04]  /*2c930*/  ISETP.NE.U32.AND P0, PT, RZ, UR4, PT ;  /* 0x00000004ff007c0c */ /* 0x000fc8000bf05070 */
[----:B------:R-:W-:-:S13]  /*2c940*/  ISETP.NE.AND.EX P0, PT, RZ, UR5, PT, P0 ;  /* 0x00000005ff007c0c */ /* 0x000fda000bf05300 */
[----:B0-----:R-:W-:Y:S05]  /*2c950*/  @!P0 BRA `(.L_x_3208) ;  /* 0x0000000000548947 */ /* 0x001fea0003800000 */
[----:B------:R-:W2:Y:S01]  /*2c960*/  LDL R10, [R1+0x28] ;  /* 0x00002800010a7983 */ /* 0x000ea20000100800 */
[----:B------:R-:W0:Y:S03]  /*2c970*/  LDC R3, c[0x0][0x43c] ;  /* 0x00010f00ff037b82 */ /* 0x000e260000000800 */
[----:B------:R-:W3:Y:S01]  /*2c980*/  LDL R6, [R1+0x14] ;  /* 0x0000140001067983 */ /* 0x000ee20000100800 */
[----:B------:R-:W-:Y:S01]  /*2c990*/  IMAD.MOV.U32 R0, RZ, RZ, R2 ;  /* 0x000000ffff007224 */ /* 0x000fe200078e0002 */
[----:B------:R-:W-:Y:S01]  /*2c9a0*/  ULDC.64 UR6, c[0x0][0x428] ;  /* 0x00010a0000067ab9 */ /* 0x000fe20000000a00 */
[----:B------:R-:W-:Y:S01]  /*2c9b0*/  ULDC.64 UR8, c[0x0][0x208] ;  /* 0x0000820000087ab9 */ /* 0x000fe20000000a00 */
[----:B0-----:R-:W-:-:S13]  /*2c9c0*/  ISETP.NE.AND P0, PT, R3, 0x1, PT ;  /* 0x000000010300780c */ /* 0x001fda0003f05270 */
[----:B-----5:R-:W0:Y:S02]  /*2c9d0*/  @P0 LDC.64 R4, c[0x0][0x440] ;  /* 0x00011000ff040b82 */ /* 0x020e240000000a00 */
[----:B0-----:R-:W-:-:S05]  /*2c9e0*/  @P0 IMAD.HI.U32 R4, R2, R4, RZ ;  /* 0x0000000402040227 */ /* 0x001fca00078e00ff */
[----:B------:R-:W-:-:S04]  /*2c9f0*/  @P0 SHF.R.U32.HI R0, RZ, R5, R4 ;  /* 0x00000005ff000219 */ /* 0x000fc80000011604 */
[--C-:B------:R-:W-:Y:S01]  /*2ca00*/  SHF.R.S32.HI R5, RZ, 0x1f, R0.reuse ;  /* 0x0000001fff057819 */ /* 0x100fe20000011400 */
[--C-:B------:R-:W-:Y:S02]  /*2ca10*/  IMAD.MOV R7, RZ, RZ, -R0.reuse ;  /* 0x000000ffff077224 */ /* 0x100fe400078e0a00 */
[----:B------:R-:W-:Y:S02]  /*2ca20*/  IMAD.MOV.U32 R4, RZ, RZ, R0 ;  /* 0x000000ffff047224 */ /* 0x000fe400078e0000 */
[----:B------:R-:W-:Y:S02]  /*2ca30*/  IMAD R7, R3, R7, R2 ;  /* 0x0000000703077224 */ /* 0x000fe400078e0202 */
[----:B--2---:R-:W-:-:S04]  /*2ca40*/  IMAD R3, R10, UR6, RZ ;  /* 0x000000060a037c24 */ /* 0x004fc8000f8e02ff */
[C---:B---3--:R-:W-:Y:S02]  /*2ca50*/  IMAD R3, R6.reuse, UR7, R3 ;  /* 0x0000000706037c24 */ /* 0x048fe4000f8e0203 */
[----:B------:R-:W-:-:S05]  /*2ca60*/  IMAD.WIDE.U32 R4, R6, UR6, R4 ;  /* 0x0000000606047c25 */ /* 0x000fca000f8e0004 */
[----:B------:R-:W-:Y:S02]  /*2ca70*/  IADD3 R0, R3, R5, RZ ;  /* 0x0000000503007210 */ /* 0x000fe40007ffe0ff */
[----:B------:R-:W-:-:S04]  /*2ca80*/  LEA R10, P0, R4, UR4, 0x2 ;  /* 0x00000004040a7c11 */ /* 0x000fc8000f8010ff */
[----:B------:R-:W-:-:S05]  /*2ca90*/  LEA.HI.X R11, R4, UR5, R0, 0x2, P0 ;  /* 0x00000005040b7c11 */ /* 0x000fca00080f1400 */
[----:B------:R0:W5:Y:S04]  /*2caa0*/  LDG.E R4, desc[UR8][R10.64] ;  /* 0x000000080a047981 */ /* 0x000168000c1e1900 */
.L_x_3208:
[----:B------:R-:W2:Y:S01]  /*2cab0*/  LDL R0, [R1+0x4] ;  /* 0x0000040001007983 */ /* 0x000ea20000100800 */
[----:B------:R-:W-:Y:S01]  /*2cac0*/  BSSY B3, `(.L_x_3209) ;  /* 0x0000005000037945 */ /* 0x000fe20003800000 */
[----:B--2---:R-:W-:Y:S01]  /*2cad0*/  IMAD R3, R8, 0x8, R0 ;  /* 0x0000000808037824 */ /* 0x004fe200078e0200 */
[----:B------:R-:W-:-:S04]  /*2cae0*/  SHF.L.U32 R0, R9, 0x1f, RZ ;  /* 0x0000001f09007819 */ /* 0x000fc800000006ff */
[----:B------:R-:W1:Y:S02]  /*2caf0*/  SYNCS.PHASECHK.TRANS64.TRYWAIT P0, [R3+URZ+0x38840], R0 ;  /* 0x03884000030075a7 */ /* 0x000e64000800017f */
[----:B-1----:R-:W-:Y:S05]  /*2cb00*/  @!P0 BRA `(.L_x_3210) ;  /* 0x00000064002c8947 */ /* 0x002fea0003800000 */
.L_x_3393:
[----:B------:R-:W-:Y:S05]  /*2cb10*/  BSYNC B3 ;  /* 0x0000000000037941 */ /* 0x000fea0003800000 */
.L_x_3209:
[----:B------:R-:W2:Y:S01]  /*2cb20*/  S2R R5, SR_TID.X ;  /* 0x0000000000057919 */ /* 0x000ea20000002100 */
[----:B------:R-:W-:Y:S01]  /*2cb30*/  BSSY B3, `(.L_x_3211) ;  /* 0x000000a000037945 */ /* 0x000fe20003800000 */
[----:B--2---:R-:W-:-:S04]  /*2cb40*/  LOP3.LUT R5, R5, 0x7f, RZ, 0xc0, !PT ;  /* 0x0000007f05057812 */ /* 0x004fc800078ec0ff */
[----:B------:R-:W-:-:S13]  /*2cb50*/  ISETP.NE.AND P0, PT, R5, RZ, PT ;  /* 0x000000ff0500720c */ /* 0x000fda0003f05270 */
[----:B------:R-:W-:Y:S05]  /*2cb60*/  @P0 BRA `(.L_x_3212) ;  /* 0x0000000000180947 */ /* 0x000fea0003800000 */
[----:B------:R-:W2:Y:S01]  /*2cb70*/  LDL R5, [R1+0xc] ;  /* 0x00000c0001057983 */ /* 0x000ea20000100800 */
[----:B-1----:R-:W-:-:S04]  /*2cb80*/  IMAD.MOV.U32 R0, RZ, RZ, 0xa000 ;  /* 0x0000a000ff007424 */ /* 0x002fc800078e00ff */
[----:B------:R3:W-:Y:S01]  /*2cb90*/  SYNCS.ARRIVE.TRANS64 RZ, [R3+URZ+0x38830], R0 ;  /* 0x0388300003ff79a7 */ /* 0x0007e2000800003f */
[----:B--2---:R-:W-:-:S13]  /*2cba0*/  LOP3.LUT P1, RZ, R5, 0x1, RZ, 0xc0, !PT ;  /* 0x0000000105ff7812 */ /* 0x004fda000782c0ff */
[----:B---3--:R-:W-:Y:S05]  /*2cbb0*/  @!P1 BRA `(.L_x_3212) ;  /* 0x0000000000049947 */ /* 0x008fea0003800000 */
[----:B------:R-:W-:Y:S01]  /*2cbc0*/  BPT.TRAP 0x1 ;  /* 0x000000040000795c */ /* 0x000fe20000300000 */
.L_x_3212:
[----:B------:R-:W-:Y:S05]  /*2cbd0*/  BSYNC B3 ;  /* 0x0000000000037941 */ /* 0x000fea0003800000 */
.L_x_3211:
[----:B------:R-:W2:Y:S04]  /*2cbe0*/  LDL R5, [R1+0x4] ;  /* 0x0000040001057983 */ /* 0x000ea80000100800 */
[----:B-1----:R-:W3:Y:S01]  /*2cbf0*/  LDL R0, [R1+0x1c] ;  /* 0x00001c0001007983 */ /* 0x002ee20000100800 */
[----:B0-----:R-:W-:Y:S01]  /*2cc00*/  IMAD.MOV.U32 R10, RZ, RZ, RZ ;  /* 0x000000ffff0a7224 */ /* 0x001fe200078e00ff */
        /* <DEDUP_REMOVED lines=10> */
.L_x_3213:
        /* <DEDUP_REMOVED lines=16> */
.L_x_3214:
        /* <DEDUP_REMOVED lines=16> */
.L_x_3215:
        /* <DEDUP_REMOVED lines=16> */
.L_x_3216:
        /* <DEDUP_REMOVED lines=14> */
[----:B--2---:R-:W-:-:S02]  /*2d090*/  SHF.L.U32 R3, R15, 0x1f, RZ ;  /* 0x0000001f0f037819 */ /* 0x004fc400000006ff */
[----:B---3--:R-:W-:-:S04]  /*2d0a0*/  LEA R0, R6, R14, 0x3 ;  /* 0x0000000e06007211 */ /* 0x008fc800078e18ff */
[----:B------:R-:W0:Y:S02]  /*2d0b0*/  SYNCS.PHASECHK.TRANS64.TRYWAIT P0, [R0+URZ+0x38860], R3 ;  /* 0x03886003000075a7 */ /* 0x000e24000800017f */
[----:B0-----:R-:W-:Y:S05]  /*2d0c0*/  @!P0 BRA `(.L_x_3218) ;  /* 0x0000005c00d08947 */ /* 0x001fea0003800000 */
.L_x_3394:
[----:B------:R-:W-:Y:S05]  /*2d0d0*/  BSYNC B3 ;  /* 0x0000000000037941 */ /* 0x000fea0003800000 */
.L_x_3217:
[----:B------:R-:W1:Y:S01]  /*2d0e0*/  S2R R5, SR_TID.X ;  /* 0x0000000000057919 */ /* 0x000e620000002100 */
[----:B------:R-:W-:-:S04]  /*2d0f0*/  UPRMT UR4, UR38, 0x9910, URZ ;  /* 0x0000991026047896 */ /* 0x000fc8000800003f */
[----:B------:R-:W-:Y:S01]  /*2d100*/  UISETP.NE.AND UP0, UPT, UR4, 0x2, UPT ;  /* 0x000000020400788c */ /* 0x000fe2000bf05270 */
[----:B-1----:R-:W-:-:S04]  /*2d110*/  LOP3.LUT R5, R5, 0x7f, RZ, 0xc0, !PT ;  /* 0x0000007f05057812 */ /* 0x002fc800078ec0ff */
[----:B------:R-:W-:-:S13]  /*2d120*/  ISETP.NE.AND P0, PT, R5, RZ, PT ;  /* 0x000000ff0500720c */ /* 0x000fda0003f05270 */
[----:B0-----:R-:W-:-:S04]  /*2d130*/  @!P0 IMAD.MOV.U32 R3, RZ, RZ, 0xa000 ;  /* 0x0000a000ff038424 */ /* 0x001fc800078e00ff */
[----:B------:R0:W-:Y:S01]  /*2d140*/  @!P0 SYNCS.ARRIVE.TRANS64 RZ, [R0+URZ+0x38850], R3 ;  /* 0x0388500300ff89a7 */ /* 0x0001e2000800003f */
[----:B------:R-:W-:-:S13]  /*2d150*/  PLOP3.LUT P0, PT, PT, PT, UP0, 0x80, 0x0 ;  /* 0x000000000000781c */ /* 0x000fda0003f0f008 */
[----:B0-----:R-:W-:Y:S05]  /*2d160*/  @P0 BRA `(.L_x_3219) ;  /* 0x0000000000040947 */ /* 0x001fea0003800000 */
[----:B------:R-:W-:Y:S01]  /*2d170*/  BPT.TRAP 0x1 ;  /* 0x000000040000795c */ /* 0x000fe20000300000 */
.L_x_3219:
[----:B------:R-:W2:Y:S01]  /*2d180*/  LDL R3, [R1+0xc] ;  /* 0x00000c0001037983 */ /* 0x000ea20000100800 */
[----:B------:R-:W-:Y:S01]  /*2d190*/  BSSY B3, `(.L_x_3220) ;  /* 0x0000004000037945 */ /* 0x000fe20003800000 */
[----:B--2---:R-:W-:-:S13]  /*2d1a0*/  LOP3.LUT P0, RZ, R3, 0x8, RZ, 0xc0, !PT ;  /* 0x0000000803ff7812 */ /* 0x004fda000780c0ff */
[----:B------:R-:W-:Y:S05]  /*2d1b0*/  @P0 BRA `(.L_x_3221) ;  /* 0x0000000000040947 */ /* 0x000fea0003800000 */
[----:B------:R-:W-:Y:S01]  /*2d1c0*/  BPT.TRAP 0x1 ;  /* 0x000000040000795c */ /* 0x000fe20000300000 */
.L_x_3221:
[----:B------:R-:W-:Y:S05]  /*2d1d0*/  BSYNC B3 ;  /* 0x0000000000037941 */ /* 0x000fea0003800000 */
.L_x_3220:
        /* <DEDUP_REMOVED lines=14> */
.L_x_3222:
        /* <DEDUP_REMOVED lines=16> */
.L_x_3223:
        /* <DEDUP_REMOVED lines=16> */
.L_x_3224:
        /* <DEDUP_REMOVED lines=16> */
.L_x_3225:
        /* <DEDUP_REMOVED lines=13> */
.L_x_3207:
[----:B------:R-:W-:Y:S05]  /*2d690*/  BSYNC B1 ;  /* 0x0000000000017941 */ /* 0x000fea0003800000 */
.L_x_3206:
[----:B------:R-:W2:Y:S04]  /*2d6a0*/  LDL.LU R0, [R1+0x38] ;  /* 0x0000380001007983 */ /* 0x000ea80000300800 */
[----:B------:R1:W-:Y:S04]  /*2d6b0*/  STL [R1+0x18], R9 ;  /* 0x0000180901007387 */ /* 0x0003e80000100800 */
[----:B------:R1:W-:Y:S02]  /*2d6c0*/  STL [R1+0x8], R8 ;  /* 0x0000080801007387 */ /* 0x0003e40000100800 */
[----:B-12---:R-:W-:-:S07]  /*2d6d0*/  VIADD R0, R0, 0xfffffffd ;  /* 0xfffffffd00007836 */ /* 0x006fce0000000000 */
.L_x_3205:
[----:B------:R-:W-:Y:S05]  /*2d6e0*/  BSYNC B2 ;  /* 0x0000000000027941 */ /* 0x000fea0003800000 */
.L_x_3204:
[----:B------:R-:W-:-:S13]  /*2d6f0*/  ISETP.NE.AND P0, PT, R2, RZ, PT ;  /* 0x000000ff0200720c */ /* 0x000fda0003f05270 */
[----:B------:R-:W-:Y:S05]  /*2d700*/  @!P0 BRA `(.L_x_3203) ;  /* 0x0000001c00248947 */ /* 0x000fea0003800000 */
[----:B-----5:R1:W5:Y:S02]  /*2d710*/  LDL R8, [R1] ;  /* 0x0000000001087983 */ /* 0x0203640000100800 */
.L_x_3266:
[----:B0--3--:R-:W3:Y:S04]  /*2d720*/  LDL R4, [R1+0xc] ;  /* 0x00000c0001047983 */ /* 0x009ee80000100800 */
[----:B------:R-:W4:Y:S04]  /*2d730*/  LDL R3, [R1+0x8] ;  /* 0x0000080001037983 */ /* 0x000f280000100800 */
[----:B--2---:R-:W2:Y:S01]  /*2d740*/  LDL R2, [R1+0x18] ;  /* 0x0000180001027983 */ /* 0x004ea20000100800 */
[----:B------:R-:W-:Y:S05]  /*2d750*/  YIELD ;  /* 0x0000000000007946 */ /* 0x000fea0003800000 */
[----:B------:R-:W-:Y:S01]  /*2d760*/  BSSY B1, `(.L_x_3226) ;  /* 0x00000df000017945 */ /* 0x000fe20003800000 */
[----:B---3--:R-:W-:-:S02]  /*2d770*/  LOP3.LUT P1, RZ, R4, 0x4, RZ, 0xc0, !PT ;  /* 0x0000000404ff7812 */ /* 0x008fc4000782c0ff */
[----:B----4-:R-:W-:-:S04]  /*2d780*/  IADD3 R4, R3, 0x1, RZ ;  /* 0x0000000103047810 */ /* 0x010fc80007ffe0ff */
[----:B------:R-:W-:-:S04]  /*2d790*/  ISETP.NE.AND P0, PT, R4, 0x2, PT ;  /* 0x000000020400780c */ /* 0x000fc80003f05270 */
[----:B------:R-:W-:Y:S02]  /*2d7a0*/  SEL R5, RZ, 0x1, P0 ;  /* 0x00000001ff057807 */ /* 0x000fe40000000000 */
[----:B------:R-:W-:Y:S02]  /*2d7b0*/  SEL R4, R4, RZ, P0 ;  /* 0x000000ff04047207 */ /* 0x000fe40000000000 */
[----:B--2---:R-:W-:Y:S01]  /*2d7c0*/  LOP3.LUT R5, R2, R5, RZ, 0x3c, !PT ;  /* 0x0000000502057212 */ /* 0x004fe200078e3cff */
        /* <DEDUP_REMOVED lines=26> */
.L_x_3228:
[----:B------:R-:W2:Y:S01]  /*2d970*/  LDL R2, [R1+0x4] ;  /* 0x0000040001027983 */ /* 0x000ea20000100800 */
[----:B------:R-:W-:Y:S01]  /*2d980*/  BSSY B2, `(.L_x_3229) ;  /* 0x0000005000027945 */ /* 0x000fe20003800000 */
[----:B--2---:R-:W-:Y:S01]  /*2d990*/  IMAD R3, R4, 0x8, R2 ;  /* 0x0000000804037824 */ /* 0x004fe200078e0202 */
[----:B------:R-:W-:-:S04]  /*2d9a0*/  SHF.L.U32 R2, R5, 0x1f, RZ ;  /* 0x0000001f05027819 */ /* 0x000fc800000006ff */
[----:B------:R-:W2:Y:S02]  /*2d9b0*/  SYNCS.PHASECHK.TRANS64.TRYWAIT P0, [R3+URZ+0x38840], R2 ;  /* 0x03884002030075a7 */ /* 0x000ea4000800017f */
[----:B--2---:R-:W-:Y:S05]  /*2d9c0*/  @!P0 BRA `(.L_x_3230) ;  /* 0x0000005400a48947 */ /* 0x004fea0003800000 */
.L_x_3395:
[----:B------:R-:W-:Y:S05]  /*2d9d0*/  BSYNC B2 ;  /* 0x0000000000027941 */ /* 0x000fea0003800000 */
.L_x_3229:
        /* <DEDUP_REMOVED lines=11> */
.L_x_3232:
[----:B------:R-:W-:Y:S05]  /*2da90*/  BSYNC B2 ;  /* 0x0000000000027941 */ /* 0x000fea0003800000 */
.L_x_3231:
        /* <DEDUP_REMOVED lines=12> */
[----:B0-----:R-:W-:-:S09]  /*2db60*/  VIADD R9, R7, 0x24400 ;  /* 0x0002440007097836 */ /* 0x001fd20000000000 */
.L_x_3233:
        /* <DEDUP_REMOVED lines=16> */
.L_x_3234:
        /* <DEDUP_REMOVED lines=16> */
.L_x_3235:
        /* <DEDUP_REMOVED lines=16> */
.L_x_3236:
        /* <DEDUP_REMOVED lines=18> */
.L_x_3396:
[----:B------:R-:W-:Y:S05]  /*2df90*/  BSYNC B2 ;  /* 0x0000000000027941 */ /* 0x000fea0003800000 */
.L_x_3237:
        /* <DEDUP_REMOVED lines=10> */
.L_x_3239:
[----:B------:R-:W2:Y:S01]  /*2e040*/  LDL R3, [R1+0xc] ;  /* 0x00000c0001037983 */ /* 0x000ea20000100800 */
[----:B------:R-:W-:Y:S01]  /*2e050*/  BSSY B2, `(.L_x_3240) ;  /* 0x0000004000027945 */ /* 0x000fe20003800000 */
[----:B--2---:R-:W-:-:S13]  /*2e060*/  LOP3.LUT P0, RZ, R3, 0x8, RZ, 0xc0, !PT ;  /* 0x0000000803ff7812 */ /* 0x004fda000780c0ff */
[----:B------:R-:W-:Y:S05]  /*2e070*/  @P0 BRA `(.L_x_3241) ;  /* 0x0000000000040947 */ /* 0x000fea0003800000 */
[----:B------:R-:W-:Y:S01]  /*2e080*/  BPT.TRAP 0x1 ;  /* 0x000000040000795c */ /* 0x000fe20000300000 */
.L_x_3241:
[----:B------:R-:W-:Y:S05]  /*2e090*/  BSYNC B2 ;  /* 0x0000000000027941 */ /* 0x000fea0003800000 */
.L_x_3240:
        /* <DEDUP_REMOVED lines=14> */
.L_x_3242:
        /* <DEDUP_REMOVED lines=16> */
.L_x_3243:
        /* <DEDUP_REMOVED lines=16> */
.L_x_3244:
        /* <DEDUP_REMOVED lines=16> */
.L_x_3245:
        /* <DEDUP_REMOVED lines=11> */
[----:B------:R0:W-:Y:S04]  /*2e530*/  STL [R1+0x10], R6 ;  /* 0x0000100601007387 */ /* 0x0001e80000100800 */
[----:B------:R0:W-:Y:S02]  /*2e540*/  STL [R1], R8 ;  /* 0x0000000801007387 */ /* 0x0001e40000100800 */
.L_x_3227:
[----:B------:R-:W-:Y:S05]  /*2e550*/  BSYNC B1 ;  /* 0x0000000000017941 */ /* 0x000fea0003800000 */
.L_x_3226:
        /* <DEDUP_REMOVED lines=12> */
[----:B0-----:R-:W-:Y:S02]  /*2e620*/  IADD3 R6, R0, -0x1, RZ ;  /* 0xffffffff00067810 */ /* 0x001fe40007ffe0ff */
[----:B------:R-:W-:-:S04]  /*2e630*/  ISETP.NE.U32.AND P0, PT, RZ, UR4, PT ;  /* 0x00000004ff007c0c */ /* 0x000fc8000bf05070 */
[----:B------:R-:W-:-:S13]  /*2e640*/  ISETP.NE.AND.EX P0, PT, RZ, UR5, PT, P0 ;  /* 0x00000005ff007c0c */ /* 0x000fda000bf05300 */
[----:B------:R-:W-:Y:S05]  /*2e650*/  @!P0 BRA `(.L_x_3248) ;  /* 0x0000000000508947 */ /* 0x000fea0003800000 */
[----:B------:R-:W3:Y:S01]  /*2e660*/  LDL R12, [R1+0x28] ;  /* 0x00002800010c7983 */ /* 0x000ee20000100800 */
[----:B-----5:R-:W0:Y:S01]  /*2e670*/  LDC R8, c[0x0][0x43c] ;  /* 0x00010f00ff087b82 */ /* 0x020e220000000800 */
[----:B------:R-:W-:Y:S02]  /*2e680*/  ULDC.64 UR6, c[0x0][0x428] ;  /* 0x00010a0000067ab9 */ /* 0x000fe40000000a00 */
[----:B------:R-:W4:Y:S01]  /*2e690*/  LDL R9, [R1+0x14] ;  /* 0x0000140001097983 */ /* 0x000f220000100800 */
        /* <DEDUP_REMOVED lines=16> */
.L_x_3248:
[----:B------:R-:W3:Y:S01]  /*2e7a0*/  LDL R2, [R1+0x4] ;  /* 0x0000040001027983 */ /* 0x000ee20000100800 */
[----:B------:R-:W-:Y:S01]  /*2e7b0*/  BSSY B2, `(.L_x_3249) ;  /* 0x0000005000027945 */ /* 0x000fe20003800000 */
[----:B---3--:R-:W-:Y:S02]  /*2e7c0*/  LEA R3, R11, R2, 0x3 ;  /* 0x000000020b037211 */ /* 0x008fe400078e18ff */
[----:B------:R-:W-:-:S04]  /*2e7d0*/  SHF.L.U32 R2, R10, 0x1f, RZ ;  /* 0x0000001f0a027819 */ /* 0x000fc800000006ff */
[----:B------:R-:W3:Y:S02]  /*2e7e0*/  SYNCS.PHASECHK.TRANS64.TRYWAIT P0, [R3+URZ+0x38840], R2 ;  /* 0x03884002030075a7 */ /* 0x000ee4000800017f */
[----:B---3--:R-:W-:Y:S05]  /*2e7f0*/  @!P0 BRA `(.L_x_3250) ;  /* 0x0000004800408947 */ /* 0x008fea0003800000 */
.L_x_3397:
[----:B------:R-:W-:Y:S05]  /*2e800*/  BSYNC B2 ;  /* 0x0000000000027941 */ /* 0x000fea0003800000 */
.L_x_3249:
        /* <DEDUP_REMOVED lines=11> */
.L_x_3252:
[----:B------:R-:W-:Y:S05]  /*2e8c0*/  BSYNC B2 ;  /* 0x0000000000027941 */ /* 0x000fea0003800000 */
.L_x_3251:
[----:B0-----:R-:W4:Y:S04]  /*2e8d0*/  LDL R9, [R1+0x4] ;  /* 0x0000040001097983 */ /* 0x001f280000100800 */
[----:B------:R-:W4:Y:S04]  /*2e8e0*/  LDL R7, [R1+0x8] ;  /* 0x0000080001077983 */ /* 0x000f280000100800 */
[----:B---3--:R-:W3:Y:S01]  /*2e8f0*/  LDL R2, [R1+0x1c] ;  /* 0x00001c0001027983 */ /* 0x008ee20000100800 */
[----:B--2---:R-:W-:Y:S01]  /*2e900*/  IMAD.MOV.U32 R10, RZ, RZ, RZ ;  /* 0x000000ffff0a7224 */ /* 0x004fe200078e00ff */
[----:B------:R-:W-:Y:S01]  /*2e910*/  UIADD3 UR4, UP0, UR36, 0x370, URZ ;  /* 0x0000037024047890 */ /* 0x000fe2000ff1e03f */
[----:B------:R-:W-:Y:S01]  /*2e920*/  PLOP3.LUT P0, PT, PT, PT, PT, 0x80, 0x0 ;  /* 0x000000000000781c */ /* 0x000fe20003f0f070 */
[----:B------:R-:W-:Y:S01]  /*2e930*/  VIADD R3, R3, 0x38830 ;  /* 0x0003883003037836 */ /* 0x000fe20000000000 */
[----:B------:R-:W-:Y:S01]  /*2e940*/  UMOV UR6, 0x0 ;  /* 0x0000000000067882 */ /* 0x000fe20000000000 */
[----:B------:R-:W-:Y:S01]  /*2e950*/  R2UR UR10, R10 ;  /* 0x000000000a0a72ca */ /* 0x000fe200000e0000 */
[----:B------:R-:W-:Y:S01]  /*2e960*/  UIADD3.X UR5, URZ, UR37, URZ, UP0, !UPT ;  /* 0x000000253f057290 */ /* 0x000fe200087fe43f */
[----:B------:R-:W-:Y:S01]  /*2e970*/  UMOV UR7, 0x14f00000 ;  /* 0x14f0000000077882 */ /* 0x000fe20000000000 */
[----:B----4-:R-:W-:-:S02]  /*2e980*/  IMAD R7, R7, 0xa000, R9 ;  /* 0x0000a00007077824 */ /* 0x010fc400078e0209 */
[----:B---3--:R-:W-:-:S03]  /*2e990*/  IMAD R2, R6, 0x50, R2 ;  /* 0x0000005006027824 */ /* 0x008fc600078e0202 */
[----:B------:R-:W-:-:S07]  /*2e9a0*/  IADD3 R9, R7, 0x24400, RZ ;  /* 0x0002440007097810 */ /* 0x000fce0007ffe0ff */
.L_x_3253:
        /* <DEDUP_REMOVED lines=16> */
.L_x_3254:
        /* <DEDUP_REMOVED lines=16> */
.L_x_3255:
        /* <DEDUP_REMOVED lines=16> */
.L_x_3256:
        /* <DEDUP_REMOVED lines=10> */
[----:B------:R-:W2:Y:S01]  /*2ed50*/  LDL R13, [R1+0x4] ;  /* 0x00000400010d7983 */ /* 0x000ea20000100800 */
[----:B------:R-:W-:Y:S01]  /*2ed60*/  SHF.L.U32 R5, R5, 0x1f, RZ ;  /* 0x0000001f05057819 */ /* 0x000fe200000006ff */
[----:B------:R-:W-:Y:S01]  /*2ed70*/  BSSY B2, `(.L_x_3257) ;  /* 0x0000004000027945 */ /* 0x000fe20003800000 */
[----:B--2---:R-:W-:-:S04]  /*2ed80*/  IMAD R2, R4, 0x8, R13 ;  /* 0x0000000804027824 */ /* 0x004fc800078e020d */
[----:B------:R-:W0:Y:S02]  /*2ed90*/  SYNCS.PHASECHK.TRANS64.TRYWAIT P0, [R2+URZ+0x38860], R5 ;  /* 0x03886005020075a7 */ /* 0x000e24000800017f */
[----:B0-----:R-:W-:Y:S05]  /*2eda0*/  @!P0 BRA `(.L_x_3258) ;  /* 0x0000004000e88947 */ /* 0x001fea0003800000 */
.L_x_3398:
[----:B------:R-:W-:Y:S05]  /*2edb0*/  BSYNC B2 ;  /* 0x0000000000027941 */ /* 0x000fea0003800000 */
.L_x_3257:
        /* <DEDUP_REMOVED lines=10> */
.L_x_3259:
[----:B------:R-:W2:Y:S01]  /*2ee60*/  LDL R3, [R1+0xc] ;  /* 0x00000c0001037983 */ /* 0x000ea20000100800 */
[----:B------:R-:W-:Y:S01]  /*2ee70*/  BSSY B2, `(.L_x_3260) ;  /* 0x0000004000027945 */ /* 0x000fe20003800000 */
[----:B--2---:R-:W-:-:S13]  /*2ee80*/  LOP3.LUT P0, RZ, R3, 0x8, RZ, 0xc0, !PT ;  /* 0x0000000803ff7812 */ /* 0x004fda000780c0ff */
[----:B------:R-:W-:Y:S05]  /*2ee90*/  @P0 BRA `(.L_x_3261) ;  /* 0x0000000000040947 */ /* 0x000fea0003800000 */
[----:B------:R-:W-:Y:S01]  /*2eea0*/  BPT.TRAP 0x1 ;  /* 0x000000040000795c */ /* 0x000fe20000300000 */
.L_x_3261:
[----:B------:R-:W-:Y:S05]  /*2eeb0*/  BSYNC B2 ;  /* 0x0000000000027941 */ /* 0x000fea0003800000 */
.L_x_3260:
[----:B------:R-:W2:Y:S04]  /*2eec0*/  LDL R7, [R1+0x4] ;  /* 0x0000040001077983 */ /* 0x000ea80000100800 */
[----:B0-----:R-:W3:Y:S04]  /*2eed0*/  LDL R5, [R1+0x1c] ;  /* 0x00001c0001057983 */ /* 0x001ee80000100800 */
        /* <DEDUP_REMOVED lines=11> */
.L_x_3262:
        /* <DEDUP_REMOVED lines=16> */
.L_x_3263:
        /* <DEDUP_REMOVED lines=16> */
.L_x_3264:
        /* <DEDUP_REMOVED lines=16> */
.L_x_3265:
        /* <DEDUP_REMOVED lines=13> */
.L_x_3247:
[----:B------:R-:W-:Y:S05]  /*2f360*/  BSYNC B1 ;  /* 0x0000000000017941 */ /* 0x000fea0003800000 */
.L_x_3246:
[C---:B------:R-:W-:Y:S01]  /*2f370*/  ISETP.GT.AND P0, PT, R0.reuse, 0x1, PT ;  /* 0x000000010000780c */ /* 0x040fe20003f04270 */
[----:B------:R-:W-:-:S12]  /*2f380*/  VIADD R0, R0, 0xfffffffe ;  /* 0xfffffffe00007836 */ /* 0x000fd80000000000 */
[----:B------:R-:W-:Y:S05]  /*2f390*/  @P0 BRA `(.L_x_3266) ;  /* 0xffffffe000e00947 */ /* 0x000fea000383ffff */
.L_x_3203:
[----:B------:R-:W-:Y:S05]  /*2f3a0*/  BSYNC B0 ;  /* 0x0000000000007941 */ /* 0x000fea0003800000 */
.L_x_3202:
        /* <DEDUP_REMOVED lines=18> */
.L_x_3268:
[----:B------:R-:W-:Y:S05]  /*2f4d0*/  BSYNC B0 ;  /* 0x0000000000007941 */ /* 0x000fea0003800000 */
.L_x_3267:
[----:B------:R-:W4:Y:S01]  /*2f4e0*/  LDL R0, [R1+0xc] ;  /* 0x00000c0001007983 */ /* 0x000f220000100800 */
[----:B------:R-:W-:Y:S01]  /*2f4f0*/  BSSY B0, `(.L_x_3269) ;  /* 0x0000065000007945 */ /* 0x000fe20003800000 */
[----:B----4-:R-:W-:-:S13]  /*2f500*/  LOP3.LUT P0, RZ, R0, 0x4, RZ, 0xc0, !PT ;  /* 0x0000000400ff7812 */ /* 0x010fda000780c0ff */
[----:B------:R-:W-:Y:S05]  /*2f510*/  @!P0 BRA `(.L_x_3270) ;  /* 0x0000000400888947 */ /* 0x000fea0003800000 */
[----:B------:R-:W4:Y:S04]  /*2f520*/  LDL R3, [R1+0x4] ;  /* 0x0000040001037983 */ /* 0x000f280000100800 */
[----:B------:R-:W4:Y:S04]  /*2f530*/  LDL R0, [R1+0x8] ;  /* 0x0000080001007983 */ /* 0x000f280000100800 */
[----:B------:R-:W2:Y:S01]  /*2f540*/  LDL R2, [R1+0x18] ;  /* 0x0000180001027983 */ /* 0x000ea20000100800 */
[----:B------:R-:W-:Y:S01]  /*2f550*/  BSSY B1, `(.L_x_3271) ;  /* 0x0000005000017945 */ /* 0x000fe20003800000 */
[----:B----4-:R-:W-:Y:S01]  /*2f560*/  IMAD R0, R0, 0x8, R3 ;  /* 0x0000000800007824 */ /* 0x010fe200078e0203 */
[----:B--2---:R-:W-:-:S04]  /*2f570*/  SHF.L.U32 R2, R2, 0x1f, RZ ;  /* 0x0000001f02027819 */ /* 0x004fc800000006ff */
[----:B------:R-:W2:Y:S02]  /*2f580*/  SYNCS.PHASECHK.TRANS64.TRYWAIT P0, [R0+URZ+0x38860], R2 ;  /* 0x03886002000075a7 */ /* 0x000ea4000800017f */
[----:B--2---:R-:W-:Y:S05]  /*2f590*/  @!P0 BRA `(.L_x_3272) ;  /* 0x0000003c00008947 */ /* 0x004fea0003800000 */
.L_x_3399:
[----:B------:R-:W-:Y:S05]  /*2f5a0*/  BSYNC B1 ;  /* 0x0000000000017941 */ /* 0x000fea0003800000 */
.L_x_3271:
[----:B------:R-:W4:Y:S01]  /*2f5b0*/  S2R R3, SR_TID.X ;  /* 0x0000000000037919 */ /* 0x000f220000002100 */
[----:B------:R-:W-:-:S04]  /*2f5c0*/  UPRMT UR4, UR38, 0x9910, URZ ;  /* 0x0000991026047896 */ /* 0x000fc8000800003f */
[----:B------:R-:W-:Y:S01]  /*2f5d0*/  UISETP.NE.AND UP0, UPT, UR4, 0x2, UPT ;  /* 0x000000020400788c */ /* 0x000fe2000bf05270 */
[----:B----4-:R-:W-:-:S04]  /*2f5e0*/  LOP3.LUT R3, R3, 0x7f, RZ, 0xc0, !PT ;  /* 0x0000007f03037812 */ /* 0x010fc800078ec0ff */
[----:B------:R-:W-:-:S13]  /*2f5f0*/  ISETP.NE.AND P0, PT, R3, RZ, PT ;  /* 0x000000ff0300720c */ /* 0x000fda0003f05270 */
[----:B--2---:R-:W-:-:S04]  /*2f600*/  @!P0 MOV R2, 0xa000 ;  /* 0x0000a00000028802 */ /* 0x004fc80000000f00 */
[----:B------:R2:W-:Y:S01]  /*2f610*/  @!P0 SYNCS.ARRIVE.TRANS64 RZ, [R0+URZ+0x38850], R2 ;  /* 0x0388500200ff89a7 */ /* 0x0005e2000800003f */
[----:B------:R-:W-:-:S13]  /*2f620*/  PLOP3.LUT P0, PT, PT, PT, UP0, 0x80, 0x0 ;  /* 0x000000000000781c */ /* 0x000fda0003f0f008 */
[----:B--2---:R-:W-:Y:S05]  /*2f630*/  @P0 BRA `(.L_x_3273) ;  /* 0x0000000000040947 */ /* 0x004fea0003800000 */
[----:B------:R-:W-:Y:S01]  /*2f640*/  BPT.TRAP 0x1 ;  /* 0x000000040000795c */ /* 0x000fe20000300000 */
.L_x_3273:
[----:B------:R-:W2:Y:S01]  /*2f650*/  LDL R2, [R1+0xc] ;  /* 0x00000c0001027983 */ /* 0x000ea20000100800 */
[----:B------:R-:W-:Y:S01]  /*2f660*/  BSSY B1, `(.L_x_3274) ;  /* 0x0000004000017945 */ /* 0x000fe20003800000 */
[----:B--2---:R-:W-:-:S13]  /*2f670*/  LOP3.LUT P0, RZ, R2, 0x8, RZ, 0xc0, !PT ;  /* 0x0000000802ff7812 */ /* 0x004fda000780c0ff */
[----:B------:R-:W-:Y:S05]  /*2f680*/  @P0 BRA `(.L_x_3275) ;  /* 0x0000000000040947 */ /* 0x000fea0003800000 */
[----:B------:R-:W-:Y:S01]  /*2f690*/  BPT.TRAP 0x1 ;  /* 0x000000040000795c */ /* 0x000fe20000300000 */
.L_x_3275:
[----:B------:R-:W-:Y:S05]  /*2f6a0*/  BSYNC B1 ;  /* 0x0000000000017941 */ /* 0x000fea0003800000 */
.L_x_3274:
[----:B------:R-:W2:Y:S04]  /*2f6b0*/  LDL.LU R5, [R1+0x1c] ;  /* 0x00001c0001057983 */ /* 0x000ea80000300800 */
[----:B------:R-:W2:Y:S04]  /*2f6c0*/  LDL.LU R3, [R1+0x10] ;  /* 0x0000100001037983 */ /* 0x000ea80000300800 */
[----:B0-----:R-:W4:Y:S04]  /*2f6d0*/  LDL R4, [R1+0x4] ;  /* 0x0000040001047983 */ /* 0x001f280000100800 */
[----:B------:R-:W4:Y:S01]  /*2f6e0*/  LDL R2, [R1+0x8] ;  /* 0x0000080001027983 */ /* 0x000f220000100800 */
[----:B------:R-:W-:Y:S01]  /*2f6f0*/  UIADD3 UR4, UP0, UR36, 0x470, URZ ;  /* 0x0000047024047890 */ /* 0x000fe2000ff1e03f */
[----:B------:R-:W-:Y:S01]  /*2f700*/  PLOP3.LUT P0, PT, PT, PT, PT, 0x80, 0x0 ;  /* 0x000000000000781c */ /* 0x000fe20003f0f070 */
[----:B------:R-:W-:Y:S01]  /*2f710*/  VIADD R0, R0, 0x38850 ;  /* 0x0003885000007836 */ /* 0x000fe20000000000 */
[----:B------:R-:W-:Y:S01]  /*2f720*/  UMOV UR6, 0x0 ;  /* 0x0000000000067882 */ /* 0x000fe20000000000 */
[----:B------:R-:W-:Y:S01]  /*2f730*/  UIADD3.X UR5, URZ, UR37, URZ, UP0, !UPT ;  /* 0x000000253f057290 */ /* 0x000fe200087fe43f */
[----:B------:R-:W-:Y:S01]  /*2f740*/  UMOV UR7, 0x14f00000 ;  /* 0x14f0000000077882 */ /* 0x000fe20000000000 */
[----:B------:R-:W-:Y:S01]  /*2f750*/  UMOV UR10, URZ ;  /* 0x0000003f000a7c82 */ /* 0x000fe20008000000 */
[----:B--2---:R-:W-:-:S02]  /*2f760*/  IMAD R3, R3, 0x50, R5 ;  /* 0x0000005003037824 */ /* 0x004fc400078e0205 */
[----:B----4-:R-:W-:-:S04]  /*2f770*/  IMAD R2, R2, 0xa000, R4 ;  /* 0x0000a00002027824 */ /* 0x010fc800078e0204 */
[----:B------:R-:W-:-:S07]  /*2f780*/  VIADD R4, R2, 0x400 ;  /* 0x0000040002047836 */ /* 0x000fce0000000000 */
.L_x_3276:
        /* <DEDUP_REMOVED lines=16> */
.L_x_3277:
        /* <DEDUP_REMOVED lines=16> */
.L_x_3278:
        /* <DEDUP_REMOVED lines=16> */
.L_x_3279:
        /* <DEDUP_REMOVED lines=11> */
.L_x_3270:
[----:B------:R-:W-:Y:S05]  /*2fb40*/  BSYNC B0 ;  /* 0x0000000000007941 */ /* 0x000fea0003800000 */
.L_x_3269:
[----:B------:R-:W4:Y:S04]  /*2fb50*/  LDL.LU R5, [R1+0x8] ;  /* 0x0000080001057983 */ /* 0x000f280000300800 */
[----:B0-----:R-:W2:Y:S01]  /*2fb60*/  LDL.LU R4, [R1+0x18] ;  /* 0x0000180001047983 */ /* 0x001ea20000300800 */
[----:B----4-:R-:W-:-:S05]  /*2fb70*/  VIADD R0, R5, 0x1 ;  /* 0x0000000105007836 */ /* 0x010fca0000000000 */
[----:B------:R-:W-:-:S04]  /*2fb80*/  ISETP.NE.AND P0, PT, R0, 0x2, PT ;  /* 0x000000020000780c */ /* 0x000fc80003f05270 */
[----:B------:R-:W-:Y:S02]  /*2fb90*/  SEL R2, RZ, 0x1, P0 ;  /* 0x00000001ff027807 */ /* 0x000fe40000000000 */
[----:B------:R-:W-:Y:S02]  /*2fba0*/  SEL R0, R0, RZ, P0 ;  /* 0x000000ff00007207 */ /* 0x000fe40000000000 */
[----:B--2---:R-:W-:-:S03]  /*2fbb0*/  LOP3.LUT R4, R4, R2, RZ, 0x3c, !PT ;  /* 0x0000000204047212 */ /* 0x004fc600078e3cff */
[----:B------:R2:W-:Y:S04]  /*2fbc0*/  STL [R1+0x8], R0 ;  /* 0x0000080001007387 */ /* 0x0005e80000100800 */
[----:B------:R2:W-:Y:S02]  /*2fbd0*/  STL [R1+0x18], R4 ;  /* 0x0000180401007387 */ /* 0x0005e40000100800 */
.L_x_3182:
[----:B------:R-:W-:Y:S05]  /*2fbe0*/  BSYNC B7 ;  /* 0x0000000000077941 */ /* 0x000fea0003800000 */
.L_x_3180:
[----:B------:R-:W4:Y:S02]  /*2fbf0*/  LDL R7, [R1+0xc] ;  /* 0x00000c0001077983 */ /* 0x000f240000100800 */
[----:B----4-:R-:W-:-:S13]  /*2fc00*/  LOP3.LUT P0, RZ, R7, 0x10, RZ, 0xc0, !PT ;  /* 0x0000001007ff7812 */ /* 0x010fda000780c0ff */
[----:B------:R-:W-:Y:S05]  /*2fc10*/  @!P0 BRA `(.L_x_3280) ;  /* 0x0000000000288947 */ /* 0x000fea0003800000 */
[----:B------:R-:W-:Y:S05]  /*2fc20*/  WARPSYNC.ALL ;  /* 0x0000000000007948 */ /* 0x000fea0003800000 */
[----:B------:R-:W4:Y:S08]  /*2fc30*/  S2UR UR5, SR_CgaCtaId ;  /* 0x00000000000579c3 */ /* 0x000f300000008800 */
[----:B------:R-:W-:Y:S06]  /*2fc40*/  BAR.SYNC.DEFER_BLOCKING 0x5, 0x180 ;  /* 0x0146000000007b1d */ /* 0x000fec0000010000 */
[----:B------:R-:W-:-:S02]  /*2fc50*/  UMOV UR4, 0x400 ;  /* 0x0000040000047882 */ /* 0x000fc40000000000 */
[----:B----4-:R-:W-:-:S06]  /*2fc60*/  ULEA UR4, UR5, UR4, 0x18 ;  /* 0x0000000405047291 */ /* 0x010fcc000f8ec03f */
[----:B--2---:R-:W-:-:S05]  /*2fc70*/  IMAD.U32 R0, RZ, RZ, UR4 ;  /* 0x00000004ff007e24 */ /* 0x004fca000f8e00ff */
[----:B------:R2:W4:Y:S04]  /*2fc80*/  LDS.128 R16, [R0+0x388d0] ;  /* 0x0388d00000107984 */ /* 0x0005280000000c00 */
[----:B------:R2:W-:Y:S01]  /*2fc90*/  STL [R1+0x4], R0 ;  /* 0x0000040001007387 */ /* 0x0005e20000100800 */
[----:B------:R-:W-:Y:S06]  /*2fca0*/  BAR.ARV 0x4, 0x180 ;  /* 0x0106000000007b1d */ /* 0x000fec0000002000 */
[----:B------:R-:W-:Y:S05]  /*2fcb0*/  BRA `(.L_x_3281) ;  /* 0x0000000800e47947 */ /* 0x000fea0003800000 */
.L_x_3280:
[----:B---3--:R-:W3:Y:S01]  /*2fcc0*/  LDL R6, [R1+0x30] ;  /* 0x0000300001067983 */ /* 0x008ee20000100800 */
[----:B------:R-:W-:Y:S01]  /*2fcd0*/  UMOV UR4, 0xffffffff ;  /* 0xffffffff00047882 */ /* 0x000fe20000000000 */
[----:B---3--:R-:W-:Y:S02]  /*2fce0*/  ISETP.NE.AND P5, PT, R6, 0x1f, PT ;  /* 0x0000001f0600780c */ /* 0x008fe40003fa5270 */
[----:B------:R-:W-:Y:S11]  /*2fcf0*/  BRA.DIV UR4, `(.L_x_3282) ;  /* 0x00000036043c7947 */ /* 0x000ff6000b800000 */
[----:B--2---:R-:W-:Y:S01]  /*2fd00*/  IADD3 R0, R19, R6, RZ ;  /* 0x0000000613007210 */ /* 0x004fe20007ffe0ff */
[----:B------:R-:W-:Y:S01]  /*2fd10*/  ULDC UR4, c[0x0][0xc3c] ;  /* 0x00030f0000047ab9 */ /* 0x000fe20000000800 */
[----:B------:R-:W-:Y:S01]  /*2fd20*/  ULDC.64 UR6, c[0x0][0x208] ;  /* 0x0000820000067ab9 */ /* 0x000fe20000000a00 */
[----:B------:R-:W-:Y:S02]  /*2fd30*/  LOP3.LUT P4, RZ, R7, 0x1, RZ, 0xc0, !PT ;  /* 0x0000000107ff7812 */ /* 0x000fe4000788c0ff */
[----:B------:R-:W-:-:S13]  /*2fd40*/  ISETP.GE.OR P0, PT, R0, UR4, !P5 ;  /* 0x0000000400007c0c */ /* 0x000fda000ef06670 */
[----:B------:R-:W2:Y:S02]  /*2fd50*/  @!P0 LDC.64 R2, c[0x0][0xc80] ;  /* 0x00032000ff028b82 */ /* 0x000ea40000000a00 */
[----:B--2---:R-:W-:-:S06]  /*2fd60*/  @!P0 IMAD.WIDE R2, R0, 0x4, R2 ;  /* 0x0000000400028825 */ /* 0x004fcc00078e0202 */
[----:B------:R2:W3:Y:S01]  /*2fd70*/  @!P0 LDG.E R2, desc[UR6][R2.64] ;  /* 0x0000000602028981 */ /* 0x0004e2000c1e1900 */
[C---:B------:R-:W-:Y:S02]  /*2fd80*/  ISETP.GE.U32.AND P1, PT, R6.reuse, 0x4, PT ;  /* 0x000000040600780c */ /* 0x040fe40003f26070 */
[C---:B------:R-:W-:Y:S01]  /*2fd90*/  ISETP.GE.U32.AND P2, PT, R6.reuse, 0x8, PT ;  /* 0x000000080600780c */ /* 0x040fe20003f46070 */
[----:B------:R-:W-:Y:S01]  /*2fda0*/  SHFL.IDX PT, R0, R16, RZ, 0x1f ;  /* 0x00001fff10007589 */ /* 0x000fe200000e0000 */
[----:B------:R-:W-:-:S03]  /*2fdb0*/  ISETP.GE.U32.AND P3, PT, R6, 0x10, PT ;  /* 0x000000100600780c */ /* 0x000fc60003f66070 */
[----:B------:R-:W-:Y:S01]  /*2fdc0*/  SHFL.IDX PT, R5, R16, 0x1, 0x1f ;  /* 0x00201f0010057f89 */ /* 0x000fe200000e0000 */
[----:B--2---:R-:W-:Y:S02]  /*2fdd0*/  IMAD.MOV.U32 R3, RZ, RZ, RZ ;  /* 0x000000ffff037224 */ /* 0x004fe400078e00ff */
[----:B---3--:R-:W-:Y:S01]  /*2fde0*/  @!P0 IMAD.MOV.U32 R3, RZ, RZ, R2 ;  /* 0x000000ffff038224 */ /* 0x008fe200078e0002 */
[----:B------:R-:W-:-:S04]  /*2fdf0*/  ISETP.GE.U32.AND P0, PT, R6, 0x2, PT ;  /* 0x000000020600780c */ /* 0x000fc80003f06070 */
[----:B------:R-:W2:Y:S02]  /*2fe00*/  SHFL.UP PT, R2, R3, 0x1, RZ ;  /* 0x0420000003027989 */ /* 0x000ea400000e00ff */
[----:B--2---:R-:W-:-:S05]  /*2fe10*/  SEL R2, R2, RZ, P4 ;  /* 0x000000ff02027207 */ /* 0x004fca0002000000 */
[----:B------:R-:W-:-:S05]  /*2fe20*/  IMAD.IADD R2, R3, 0x1, R2 ;  /* 0x0000000103027824 */ /* 0x000fca00078e0202 */
[----:B------:R-:W2:Y:S02]  /*2fe30*/  SHFL.UP PT, R4, R2, 0x2, RZ ;  /* 0x0440000002047989 */ /* 0x000ea400000e00ff */
[----:B--2---:R-:W-:-:S04]  /*2fe40*/  SEL R4, R4, RZ, P0 ;  /* 0x000000ff04047207 */ /* 0x004fc80000000000 */
[----:B------:R-:W-:-:S05]  /*2fe50*/  IADD3 R2, R2, R4, RZ ;  /* 0x0000000402027210 */ /* 0x000fca0007ffe0ff */
[----:B------:R-:W2:Y:S02]  /*2fe60*/  SHFL.UP PT, R4, R2, 0x4, RZ ;  /* 0x0480000002047989 */ /* 0x000ea400000e00ff */
[----:B--2---:R-:W-:-:S05]  /*2fe70*/  SEL R4, R4, RZ, P1 ;  /* 0x000000ff04047207 */ /* 0x004fca0000800000 */
[----:B------:R-:W-:-:S05]  /*2fe80*/  IMAD.IADD R2, R2, 0x1, R4 ;  /* 0x0000000102027824 */ /* 0x000fca00078e0204 */
[----:B------:R-:W2:Y:S02]  /*2fe90*/  SHFL.UP PT, R4, R2, 0x8, RZ ;  /* 0x0500000002047989 */ /* 0x000ea400000e00ff */
[----:B--2---:R-:W-:-:S05]  /*2fea0*/  SEL R4, R4, RZ, P2 ;  /* 0x000000ff04047207 */ /* 0x004fca0001000000 */
[----:B------:R-:W-:-:S05]  /*2feb0*/  IMAD.IADD R2, R2, 0x1, R4 ;  /* 0x0000000102027824 */ /* 0x000fca00078e0204 */
[----:B------:R-:W2:Y:S02]  /*2fec0*/  SHFL.UP PT, R4, R2, 0x10, RZ ;  /* 0x0600000002047989 */ /* 0x000ea400000e00ff */
[----:B--2---:R-:W-:-:S05]  /*2fed0*/  SEL R4, R4, RZ, P3 ;  /* 0x000000ff04047207 */ /* 0x004fca0001800000 */
[----:B------:R-:W-:-:S05]  /*2fee0*/  IMAD.IADD R2, R2, 0x1, R4 ;  /* 0x0000000102027824 */ /* 0x000fca00078e0204 */
[----:B------:R2:W3:Y:S02]  /*2fef0*/  SHFL.IDX PT, R16, R2, 0x1f, 0x1f ;  /* 0x03e01f0002107f89 */ /* 0x0004e400000e0000 */
.L_x_3409:
[----:B------:R-:W-:Y:S02]  /*2ff00*/  ULDC UR4, c[0x0][0xc38] ;  /* 0x00030e0000047ab9 */ /* 0x000fe40000000800 */
[----:B------:R-:W-:-:S05]  /*2ff10*/  MOV R4, UR4 ;  /* 0x0000000400047c02 */ /* 0x000fca0008000f00 */
[----:B---3--:R-:W-:-:S04]  /*2ff20*/  IMAD R16, R16, R4, RZ ;  /* 0x0000000410107224 */ /* 0x008fc800078e02ff */
[----:B------:R-:W-:-:S05]  /*2ff30*/  IMAD.IADD R5, R5, 0x1, R16 ;  /* 0x0000000105057824 */ /* 0x000fca00078e0210 */
[----:B------:R-:W-:-:S13]  /*2ff40*/  ISETP.GT.AND P4, PT, R5, R0, PT ;  /* 0x000000000500720c */ /* 0x000fda0003f84270 */
[----:B------:R-:W-:Y:S05]  /*2ff50*/  @P4 BRA `(.L_x_3283) ;  /* 0x0000000000a44947 */ /* 0x000fea0003800000 */
.L_x_3288:
[----:B--2---:R-:W2:Y:S01]  /*2ff60*/  LDC R2, c[0x0][0xc3c] ;  /* 0x00030f00ff027b82 */ /* 0x004ea20000000800 */
[----:B------:R-:W-:-:S05]  /*2ff70*/  VIADD R19, R19, 0x1f ;  /* 0x0000001f13137836 */ /* 0x000fca0000000000 */
[----:B--2---:R-:W-:-:S13]  /*2ff80*/  ISETP.GE.AND P4, PT, R19, R2, PT ;  /* 0x000000021300720c */ /* 0x004fda0003f86270 */
[----:B------:R-:W-:Y:S05]  /*2ff90*/  @P4 BRA `(.L_x_3284) ;  /* 0x0000000400e44947 */ /* 0x000fea0003800000 */
[----:B------:R-:W2:Y:S01]  /*2ffa0*/  LDL R3, [R1+0x30] ;  /* 0x0000300001037983 */ /* 0x000ea20000100800 */
[----:B------:R-:W-:Y:S01]  /*2ffb0*/  BSSY B0, `(.L_x_3285) ;  /* 0x0000009000007945 */ /* 0x000fe20003800000 */
[----:B--2---:R-:W-:Y:S01]  /*2ffc0*/  IMAD.IADD R4, R19, 0x1, R3 ;  /* 0x0000000113047824 */ /* 0x004fe200078e0203 */
[----:B------:R-:W-:-:S04]  /*2ffd0*/  MOV R3, RZ ;  /* 0x000000ff00037202 */ /* 0x000fc80000000f00 */
[----:B------:R-:W-:-:S13]  /*2ffe0*/  ISETP.GE.OR P4, PT, R4, R2, !P5 ;  /* 0x000000020400720c */ /* 0x000fda0006f86670 */
[----:B------:R-:W-:Y:S05]  /*2fff0*/  @P4 BRA `(.L_x_3286) ;  /* 0x0000000000104947 */ /* 0x000fea0003800000 */
[----:B------:R-:W2:Y:S01]  /*30000*/  LDC.64 R2, c[0x0][0xc80] ;  /* 0x00032000ff027b82 */ /* 0x000ea20000000a00 */
[----:B------:R-:W-:Y:S01]  /*30010*/  ULDC.64 UR4, c[0x0][0x208] ;  /* 0x0000820000047ab9 */ /* 0x000fe20000000a00 */
[----:B--2---:R-:W-:-:S06]  /*30020*/  IMAD.WIDE R2, R4, 0x4, R2 ;  /* 0x0000000404027825 */ /* 0x004fcc00078e0202 */
[----:B------:R2:W5:Y:S02]  /*30030*/  LDG.E R3, desc[UR4][R2.64] ;  /* 0x0000000402037981 */ /* 0x000564000c1e1900 */
.L_x_3286:
[----:B------:R-:W-:Y:S05]  /*30040*/  BSYNC B0 ;  /* 0x0000000000007941 */ /* 0x000fea0003800000 */
.L_x_3285:
[----:B------:R-:W-:-:S03]  /*30050*/  UMOV UR4, 0xffffffff ;  /* 0xffffffff00047882 */ /* 0x000fc60000000000 */
[----:B------:R-:W-:Y:S05]  /*30060*/  BRA.DIV UR4, `(.L_x_3287) ;  /* 0x0000003604a07947 */ /* 0x000fea000b800000 */
[----:B------:R-:W3:Y:S04]  /*30070*/  LDL R4, [R1+0xc] ;  /* 0x00000c0001047983 */ /* 0x000ee80000100800 */
[----:B--2--5:R-:W2:Y:S01]  /*30080*/  SHFL.UP PT, R2, R3, 0x1, RZ ;  /* 0x0420000003027989 */ /* 0x024ea200000e00ff */
[----:B---3--:R-:W-:-:S04]  /*30090*/  LOP3.LUT P4, RZ, R4, 0x1, RZ, 0xc0, !PT ;  /* 0x0000000104ff7812 */ /* 0x008fc8000788c0ff */
        /* <DEDUP_REMOVED lines=14> */
[----:B------:R2:W3:Y:S02]  /*30180*/  SHFL.IDX PT, R16, R2, 0x1f, 0x1f ;  /* 0x03e01f0002107f89 */ /* 0x0004e400000e0000 */
.L_x_3417:
[----:B------:R-:W-:Y:S02]  /*30190*/  ULDC UR4, c[0x0][0xc38] ;  /* 0x00030e0000047ab9 */ /* 0x000fe40000000800 */
[----:B------:R-:W-:-:S04]  /*301a0*/  IMAD.U32 R4, RZ, RZ, UR4 ;  /* 0x00000004ff047e24 */ /* 0x000fc8000f8e00ff */
[----:B---3--:R-:W-:-:S04]  /*301b0*/  IMAD R16, R16, R4, RZ ;  /* 0x0000000410107224 */ /* 0x008fc800078e02ff */
[----:B------:R-:W-:-:S05]  /*301c0*/  IMAD.IADD R5, R16, 0x1, R5 ;  /* 0x0000000110057824 */ /* 0x000fca00078e0205 */
[----:B------:R-:W-:-:S13]  /*301d0*/  ISETP.GT.AND P4, PT, R5, R0, PT ;  /* 0x000000000500720c */ /* 0x000fda0003f84270 */
[----:B------:R-:W-:Y:S05]  /*301e0*/  @!P4 BRA `(.L_x_3288) ;  /* 0xfffffffc005cc947 */ /* 0x000fea000383ffff */
.L_x_3283:
[----:B------:R-:W-:Y:S01]  /*301f0*/  IADD3 R16, -R16, R5, RZ ;  /* 0x0000000510107210 */ /* 0x000fe20007ffe1ff */
[----:B------:R-:W-:-:S04]  /*30200*/  UMOV UR4, 0xffffffff ;  /* 0xffffffff00047882 */ /* 0x000fc80000000000 */
[----:B------:R-:W-:-:S05]  /*30210*/  IMAD R5, R2, R4, R16 ;  /* 0x0000000402057224 */ /* 0x000fca00078e0210 */
[----:B------:R-:W-:Y:S01]  /*30220*/  ISETP.GT.AND P6, PT, R5, R0, PT ;  /* 0x000000000500720c */ /* 0x000fe20003fc4270 */
[----:B------:R-:W-:-:S12]  /*30230*/  BRA.DIV UR4, `(.L_x_3289) ;  /* 0x0000003a040c7947 */ /* 0x000fd8000b800000 */
[----:B------:R-:W-:-:S04]  /*30240*/  VOTE.ANY R5, PT, !P6 ;  /* 0x0000000000057806 */ /* 0x000fc800070e0100 */
[----:B------:R-:W3:Y:S02]  /*30250*/  POPC R6, R5 ;  /* 0x0000000500067309 */ /* 0x000ee40000000000 */
[----:B---3--:R3:W4:Y:S02]  /*30260*/  SHFL.IDX PT, R17, R3, R6, 0x1f ;  /* 0x00001f0603117589 */ /* 0x00872400000e0000 */
.L_x_3421:
[----:B------:R-:W-:Y:S01]  /*30270*/  ISETP.NE.AND P0, PT, R5, RZ, PT ;  /* 0x000000ff0500720c */ /* 0x000fe20003f05270 */
[----:B------:R-:W-:-:S12]  /*30280*/  IMAD.MOV.U32 R5, RZ, RZ, RZ ;  /* 0x000000ffff057224 */ /* 0x000fd800078e00ff */
[----:B------:R-:W-:Y:S05]  /*30290*/  @!P0 BRA `(.L_x_3290) ;  /* 0x0000000000148947 */ /* 0x000fea0003800000 */
[----:B------:R-:W-:Y:S01]  /*302a0*/  UMOV UR4, 0xffffffff ;  /* 0xffffffff00047882 */ /* 0x000fe20000000000 */
[----:B------:R-:W-:Y:S02]  /*302b0*/  VIADD R12, R6, 0xffffffff ;  /* 0xffffffff060c7836 */ /* 0x000fe40000000000 */
[----:B------:R-:W-:Y:S05]  /*302c0*/  BRA.DIV UR4, `(.L_x_3291) ;  /* 0x0000003a04307947 */ /* 0x000fea000b800000 */
[----:B--2---:R2:W0:Y:S02]  /*302d0*/  SHFL.IDX PT, R2, R2, R12, 0x1f ;  /* 0x00001f0c02027589 */ /* 0x00442400000e0000 */
.L_x_3424:
[----:B0-----:R-:W-:-:S07]  /*302e0*/  IMAD.MOV.U32 R5, RZ, RZ, R2 ;  /* 0x000000ffff057224 */ /* 0x001fce00078e0002 */
.L_x_3290:
[----:B--23--:R-:W2:Y:S01]  /*302f0*/  LDC.64 R2, c[0x0][0xc90] ;  /* 0x00032400ff027b82 */ /* 0x00cea20000000a00 */
[----:B------:R-:W-:Y:S01]  /*30300*/  IADD3 R19, R6, R19, RZ ;  /* 0x0000001306137210 */ /* 0x000fe20007ffe0ff */
[----:B------:R-:W-:-:S04]  /*30310*/  ULDC.64 UR4, c[0x0][0x208] ;  /* 0x0000820000047ab9 */ /* 0x000fc80000000a00 */
[----:B--2---:R-:W-:-:S05]  /*30320*/  IMAD.WIDE R2, R19, 0x4, R2 ;  /* 0x0000000413027825 */ /* 0x004fca00078e0202 */
[----:B------:R-:W4:Y:S01]  /*30330*/  LDG.E R7, desc[UR4][R2.64] ;  /* 0x0000000402077981 */ /* 0x000f22000c1e1900 */
[----:B------:R-:W-:-:S05]  /*30340*/  IMAD R16, R5, R4, R16 ;  /* 0x0000000405107224 */ /* 0x000fca00078e0210 */
[----:B------:R-:W-:Y:S01]  /*30350*/  IADD3 R0, R0, -R16, RZ ;  /* 0x8000001000007210 */ /* 0x000fe20007ffe0ff */
[----:B----4-:R-:W-:-:S05]  /*30360*/  IMAD R6, R17, R7, RZ ;  /* 0x0000000711067224 */ /* 0x010fca00078e02ff */
[----:B-----5:R-:W-:-:S04]  /*30370*/  IABS R8, R6 ;  /* 0x0000000600087213 */ /* 0x020fc80000000000 */
[----:B------:R-:W2:Y:S08]  /*30380*/  I2F.RP R2, R8 ;  /* 0x0000000800027306 */ /* 0x000eb00000209400 */
[----:B--2---:R-:W2:Y:S02]  /*30390*/  MUFU.RCP R2, R2 ;  /* 0x0000000200027308 */ /* 0x004ea40000001000 */
[----:B--2---:R-:W-:-:S06]  /*303a0*/  VIADD R2, R2, 0xffffffe ;  /* 0x0ffffffe02027836 */ /* 0x004fcc0000000000 */
[----:B------:R-:W2:Y:S02]  /*303b0*/  F2I.FTZ.U32.TRUNC.NTZ R3, R2 ;  /* 0x0000000200037305 */ /* 0x000ea4000021f000 */
[----:B--2---:R-:W-:-:S04]  /*303c0*/  IMAD.MOV R2, RZ, RZ, -R3 ;  /* 0x000000ffff027224 */ /* 0x004fc800078e0a03 */
        /* <DEDUP_REMOVED lines=25> */
[----:B------:R-:W2:Y:S08]  /*30560*/  I2F.RP R3, R7 ;  /* 0x0000000700037306 */ /* 0x000eb00000209400 */
[----:B--2---:R-:W2:Y:S02]  /*30570*/  MUFU.RCP R3, R3 ;  /* 0x0000000300037308 */ /* 0x004ea40000001000 */
[----:B--2---:R-:W-:-:S06]  /*30580*/  IADD3 R3, R3, 0xffffffe, RZ ;  /* 0x0ffffffe03037810 */ /* 0x004fcc0007ffe0ff */
[----:B------:R-:W2:Y:S02]  /*30590*/  F2I.FTZ.U32.TRUNC.NTZ R3, R3 ;  /* 0x0000000300037305 */ /* 0x000ea4000021f000 */
[----:B--2---:R-:W-:-:S04]  /*305a0*/  IMAD.MOV R2, RZ, RZ, -R3 ;  /* 0x000000ffff027224 */ /* 0x004fc800078e0a03 */
[----:B------:R-:W-:Y:S02]  /*305b0*/  IMAD R6, R2, R7, RZ ;  /* 0x0000000702067224 */ /* 0x000fe400078e02ff */
[----:B------:R-:W-:-:S04]  /*305c0*/  IMAD.MOV.U32 R2, RZ, RZ, RZ ;  /* 0x000000ffff027224 */ /* 0x000fc800078e00ff */
[----:B------:R-:W-:Y:S01]  /*305d0*/  IMAD.HI.U32 R2, R3, R6, R2 ;  /* 0x0000000603027227 */ /* 0x000fe200078e0002 */
[----:B------:R-:W-:Y:S02]  /*305e0*/  IABS R3, R0 ;  /* 0x0000000000037213 */ /* 0x000fe40000000000 */
[----:B------:R-:W-:-:S03]  /*305f0*/  IABS R6, R4 ;  /* 0x0000000400067213 */ /* 0x000fc60000000000 */
[----:B------:R-:W-:Y:S01]  /*30600*/  IMAD.HI.U32 R2, R2, R3, RZ ;  /* 0x0000000302027227 */ /* 0x000fe200078e00ff */
[----:B------:R-:W-:-:S05]  /*30610*/  IADD3 R6, RZ, -R6, RZ ;  /* 0x80000006ff067210 */ /* 0x000fca0007ffe0ff */
        /* <DEDUP_REMOVED lines=10> */
[----:B------:R-:W-:Y:S02]  /*306c0*/  @!P1 IADD3 R2, -R2, RZ, RZ ;  /* 0x000000ff02029210 */ /* 0x000fe40007ffe1ff */
[----:B------:R-:W-:Y:S01]  /*306d0*/  @!P2 LOP3.LUT R2, RZ, R4, RZ, 0x33, !PT ;  /* 0x00000004ff02a212 */ /* 0x000fe200078e33ff */
[----:B------:R-:W-:-:S04]  /*306e0*/  IMAD.MOV R4, RZ, RZ, -R4 ;  /* 0x000000ffff047224 */ /* 0x000fc800078e0a04 */
[----:B------:R-:W-:Y:S01]  /*306f0*/  IMAD R18, R2, R4, R0 ;  /* 0x0000000402127224 */ /* 0x000fe200078e0200 */
[----:B------:R-:W-:-:S05]  /*30700*/  LOP3.LUT R2, RZ, R2, RZ, 0x33, !PT ;  /* 0x00000002ff027212 */ /* 0x000fca00078e33ff */
[----:B------:R-:W-:Y:S01]  /*30710*/  IMAD.IADD R17, R17, 0x1, R2 ;  /* 0x0000000111117824 */ /* 0x000fe200078e0202 */
[----:B------:R-:W-:Y:S06]  /*30720*/  BRA `(.L_x_3292) ;  /* 0x00000000001c7947 */ /* 0x000fec0003800000 */
.L_x_3284:
[----:B------:R-:W-:Y:S01]  /*30730*/  UMOV UR4, URZ ;  /* 0x0000003f00047c82 */ /* 0x000fe20008000000 */
[----:B------:R-:W-:Y:S01]  /*30740*/  UMOV UR5, URZ ;  /* 0x0000003f00057c82 */ /* 0x000fe20008000000 */
[----:B------:R-:W-:Y:S01]  /*30750*/  ULDC UR6, c[0x0][0xc3c] ;  /* 0x00030f0000067ab9 */ /* 0x000fe20000000800 */
[----:B------:R-:W-:Y:S01]  /*30760*/  MOV R16, R0 ;  /* 0x0000000000107202 */ /* 0x000fe20000000f00 */
[----:B------:R-:W-:Y:S02]  /*30770*/  IMAD.U32 R17, RZ, RZ, UR4 ;  /* 0x00000004ff117e24 */ /* 0x000fe4000f8e00ff */
[----:B------:R-:W-:Y:S02]  /*30780*/  IMAD.U32 R18, RZ, RZ, UR5 ;  /* 0x00000005ff127e24 */ /* 0x000fe4000f8e00ff */
[----:B------:R-:W-:-:S07]  /*30790*/  IMAD.U32 R19, RZ, RZ, UR6 ;  /* 0x00000006ff137e24 */ /* 0x000fce000f8e00ff */
.L_x_3292:
[----:B------:R-:W2:Y:S04]  /*307a0*/  LDL R0, [R1+0x30] ;  /* 0x0000300001007983 */ /* 0x000ea80000100800 */
[----:B------:R3:W4:Y:S01]  /*307b0*/  LDL R3, [R1+0x4] ;  /* 0x0000040001037983 */ /* 0x0007220000100800 */
[----:B------:R-:W-:Y:S05]  /*307c0*/  WARPSYNC.ALL ;  /* 0x0000000000007948 */ /* 0x000fea0003800000 */
[----:B------:R-:W-:Y:S01]  /*307d0*/  BAR.SYNC.DEFER_BLOCKING 0x4, 0x180 ;  /* 0x0106000000007b1d */ /* 0x000fe20000010000 */
[----:B--2---:R-:W-:-:S13]  /*307e0*/  ISETP.NE.AND P0, PT, R0, RZ, PT ;  /* 0x000000ff0000720c */ /* 0x004fda0003f05270 */
[----:B------:R-:W4:Y:S01]  /*307f0*/  @!P0 S2R R0, SR_CgaCtaId ;  /* 0x0000000000008919 */ /* 0x000f220000008800 */
[----:B------:R-:W-:-:S04]  /*30800*/  @!P0 MOV R2, 0x400 ;  /* 0x0000040000028802 */ /* 0x000fc80000000f00 */
[----:B----4-:R-:W-:-:S05]  /*30810*/  @!P0 LEA R3, R0, R2, 0x18 ;  /* 0x0000000200038211 */ /* 0x010fca00078ec0ff */
[----:B------:R3:W-:Y:S04]  /*30820*/  @!P0 STS.128 [R3+0x388d0], R16 ;  /* 0x0388d01003008388 */ /* 0x0007e80000000c00 */
[----:B------:R3:W-:Y:S01]  /*30830*/  @!P0 STL [R1+0x4], R3 ;  /* 0x0000040301008387 */ /* 0x0007e20000100800 */
[----:B------:R-:W-:Y:S06]  /*30840*/  BAR.ARV 0x5, 0x180 ;  /* 0x0146000000007b1d */ /* 0x000fec0000002000 */
.L_x_3281:
[----:B------:R-:W-:Y:S02]  /*30850*/  ULDC UR4, c[0x0][0xc3c] ;  /* 0x00030f0000047ab9 */ /* 0x000fe40000000800 */
[----:B----4-:R-:W-:-:S13]  /*30860*/  ISETP.GE.AND P0, PT, R19, UR4, PT ;  /* 0x0000000413007c0c */ /* 0x010fda000bf06270 */
[----:B------:R-:W-:Y:S05]  /*30870*/  @!P0 BRA `(.L_x_3293) ;  /* 0xffffff8000508947 */ /* 0x000fea000383ffff */
[----:B------:R-:W-:Y:S05]  /*30880*/  BSYNC B8 ;  /* 0x0000000000087941 */ /* 0x000fea0003800000 */
.L_x_3132:
[----:B--2---:R-:W2:Y:S01]  /*30890*/  LDL.LU R0, [R1+0x50] ;  /* 0x0000500001007983 */ /* 0x004ea20000300800 */
[----:B------:R-:W-:Y:S01]  /*308a0*/  BSSY B0, `(.L_x_3294) ;  /* 0x000000b000007945 */ /* 0x000fe20003800000 */
[----:B------:R-:W4:Y:S01]  /*308b0*/  S2R R5, SR_CgaCtaId ;  /* 0x0000000000057919 */ /* 0x000f220000008800 */
[----:B--2---:R-:W-:-:S04]  /*308c0*/  IADD3 R0, R0, 0x1, RZ ;  /* 0x0000000100007810 */ /* 0x004fc80007ffe0ff */
[----:B0-----:R-:W-:-:S04]  /*308d0*/  LEA.HI R2, R0, R0, RZ, 0x1 ;  /* 0x0000000000027211 */ /* 0x001fc800078f08ff */
[----:B---3--:R-:W-:-:S05]  /*308e0*/  LOP3.LUT R3, R2, 0xfffffffe, RZ, 0xc0, !PT ;  /* 0xfffffffe02037812 */ /* 0x008fca00078ec0ff */
[----:B------:R-:W-:Y:S01]  /*308f0*/  IMAD.IADD R3, R0, 0x1, -R3 ;  /* 0x0000000100037824 */ /* 0x000fe200078e0a03 */
[----:B------:R-:W-:-:S04]  /*30900*/  MOV R0, 0x400 ;  /* 0x0000040000007802 */ /* 0x000fc80000000f00 */
[----:B----4-:R-:W-:Y:S02]  /*30910*/  LEA R0, R5, R0, 0x18 ;  /* 0x0000000005007211 */ /* 0x010fe400078ec0ff */
[----:B------:R-:W-:-:S04]  /*30920*/  SHF.L.U32 R3, R3, 0x1f, RZ ;  /* 0x0000001f03037819 */ /* 0x000fc800000006ff */
[----:B------:R-:W0:Y:S02]  /*30930*/  SYNCS.PHASECHK.TRANS64.TRYWAIT P0, [R0+URZ+0x38820], R3 ;  /* 0x03882003000075a7 */ /* 0x000e24000800017f */
[----:B0-----:R-:W-:Y:S05]  /*30940*/  @!P0 BRA `(.L_x_3295) ;  /* 0x0000003000b88947 */ /* 0x001fea0003800000 */
.L_x_3425:
[----:B------:R-:W-:Y:S05]  /*30950*/  BSYNC B0 ;  /* 0x0000000000007941 */ /* 0x000fea0003800000 */
.L_x_3294:
[----:B------:R-:W-:-:S03]  /*30960*/  UMOV UR4, 0xffffffff ;  /* 0xffffffff00047882 */ /* 0x000fc60000000000 */
[----:B------:R-:W-:Y:S05]  /*30970*/  BRA.DIV UR4, `(.L_x_3296) ;  /* 0x0000003204c07947 */ /* 0x000fea000b800000 */
[----:B------:R-:W2:Y:S02]  /*30980*/  S2R R2, SR_TID.X ;  /* 0x0000000000027919 */ /* 0x000ea40000002100 */
[----:B--2---:R-:W-:-:S04]  /*30990*/  SHF.R.U32.HI R2, RZ, 0x5, R2 ;  /* 0x00000005ff027819 */ /* 0x004fc80000011602 */
[----:B------:R-:W-:-:S05]  /*309a0*/  LOP3.LUT R2, R2, 0x3, RZ, 0xc0, !PT ;  /* 0x0000000302027812 */ /* 0x000fca00078ec0ff */
[----:B------:R2:W3:Y:S02]  /*309b0*/  SHFL.IDX PT, R14, R2, RZ, 0x1f ;  /* 0x00001fff020e7589 */ /* 0x0004e400000e0000 */
.L_x_3428:
[----:B---3--:R-:W-:-:S13]  /*309c0*/  ISETP.NE.AND P0, PT, R14, RZ, PT ;  /* 0x000000ff0e00720c */ /* 0x008fda0003f05270 */
[----:B------:R-:W-:Y:S05]  /*309d0*/  @P0 BRA `(.L_x_2866) ;  /* 0x00000000009c0947 */ /* 0x000fea0003800000 */
[----:B------:R-:W-:-:S03]  /*309e0*/  UMOV UR4, 0xffffffff ;  /* 0xffffffff00047882 */ /* 0x000fc60000000000 */
[----:B------:R-:W-:Y:S05]  /*309f0*/  BRA.DIV UR4, `(.L_x_3297) ;  /* 0x0000003204d47947 */ /* 0x000fea000b800000 */
[----:B------:R-:W-:-:S13]  /*30a00*/  ELECT P6, URZ, PT ;  /* 0x00000000003f782f */ /* 0x000fda00038c0000 */
.L_x_3431:
[----:B------:R-:W-:Y:S05]  /*30a10*/  @!P6 BRA `(.L_x_2866) ;  /* 0x00000000008ce947 */ /* 0x000fea0003800000 */
[----:B--2---:R-:W2:Y:S02]  /*30a20*/  LDL R2, [R1+0x98] ;  /* 0x0000980001027983 */ /* 0x004ea40000100800 */
[----:B--2---:R-:W-:-:S13]  /*30a30*/  R2UR UR4, R2 ;  /* 0x00000000020472ca */ /* 0x004fda00000e0000 */
[----:B------:R-:W-:-:S06]  /*30a40*/  ULOP3.LUT UR4, UR4, 0x2, URZ, 0xfc, !UPT ;  /* 0x0000000204047892 */ /* 0x000fcc000f8efc3f */
[----:B------:R-:W-:-:S05]  /*30a50*/  IMAD.U32 R2, RZ, RZ, UR4 ;  /* 0x00000004ff027e24 */ /* 0x000fca000f8e00ff */
[----:B------:R-:W-:-:S13]  /*30a60*/  ISETP.NE.AND P2, PT, R2, 0x3, PT ;  /* 0x000000030200780c */ /* 0x000fda0003f45270 */
[----:B------:R-:W-:Y:S05]  /*30a70*/  @!P2 BRA `(.L_x_3298) ;  /* 0x000000000004a947 */ /* 0x000fea0003800000 */
[----:B------:R-:W-:Y:S01]  /*30a80*/  BPT.TRAP 0x1 ;  /* 0x000000040000795c */ /* 0x000fe20000300000 */
.L_x_3298:
[----:B0-----:R-:W2:Y:S04]  /*30a90*/  LDL R3, [R1+0x8] ;  /* 0x0000080001037983 */ /* 0x001ea80000100800 */
[----:B------:R-:W3:Y:S01]  /*30aa0*/  LDL.LU R7, [R1+0x18] ;  /* 0x0000180001077983 */ /* 0x000ee20000300800 */
[----:B------:R-:W-:-:S05]  /*30ab0*/  VIADD R2, R0, 0x38840 ;  /* 0x0003884000027836 */ /* 0x000fca0000000000 */
[C---:B--2---:R-:W-:Y:S01]  /*30ac0*/  LEA R6, R3.reuse, R2, 0x3 ;  /* 0x0000000203067211 */ /* 0x044fe200078e18ff */
        /* <DEDUP_REMOVED lines=10> */
.L_x_3432:
[----:B------:R-:W2:Y:S02]  /*30b70*/  SYNCS.PHASECHK.TRANS64.TRYWAIT P0, [R7+URZ], R2 ;  /* 0x00000002070075a7 */ /* 0x000ea4000800017f */
[----:B--2---:R-:W-:Y:S05]  /*30b80*/  @!P0 BRA `(.L_x_3300) ;  /* 0x0000003000a48947 */ /* 0x004fea0003800000 */
.L_x_3433:
[----:B------:R-:W-:Y:S05]  /*30b90*/  @!P2 BRA `(.L_x_3301) ;  /* 0x000000000004a947 */ /* 0x000fea0003800000 */
[----:B------:R-:W-:Y:S01]  /*30ba0*/  BPT.TRAP 0x1 ;  /* 0x000000040000795c */ /* 0x000fe20000300000 */
.L_x_3301:
[----:B------:R-:W3:Y:S01]  /*30bb0*/  LDL.LU R4, [R1+0x8] ;  /* 0x0000080001047983 */ /* 0x000ee20000300800 */
[----:B------:R-:W-:-:S05]  /*30bc0*/  VIADD R0, R0, 0x38860 ;  /* 0x0003886000007836 */ /* 0x000fca0000000000 */
[----:B---3--:R-:W-:-:S04]  /*30bd0*/  LEA R4, R4, R0, 0x3 ;  /* 0x0000000004047211 */ /* 0x008fc800078e18ff */
[----:B------:R-:W3:Y:S02]  /*30be0*/  SYNCS.PHASECHK.TRANS64.TRYWAIT P0, [R4+URZ], R5 ;  /* 0x00000005040075a7 */ /* 0x000ee4000800017f */
[----:B---3--:R-:W-:Y:S05]  /*30bf0*/  @!P0 BRA `(.L_x_3302) ;  /* 0x00000030009c8947 */ /* 0x008fea0003800000 */
.L_x_3434:
[----:B------:R-:W-:-:S07]  /*30c00*/  IMAD R3, R3, 0x8, R0 ;  /* 0x0000000803037824 */ /* 0x000fce00078e0200 */
.L_x_3303:
[----:B----4-:R4:W0:Y:S02]  /*30c10*/  SYNCS.PHASECHK.TRANS64.TRYWAIT P0, [R3+URZ], R2 ;  /* 0x00000002030075a7 */ /* 0x010824000800017f */
[----:B0-----:R-:W-:Y:S05]  /*30c20*/  @!P0 NANOSLEEP.SYNCS 0x989680 ;  /* 0x009896800000895d */ /* 0x001fea0003900000 */
[----:B------:R-:W0:Y:S02]  /*30c30*/  @!P0 SYNCS.PHASECHK.TRANS64 P0, [R3+URZ], R2 ;  /* 0x00000002030085a7 */ /* 0x000e24000800007f */
[----:B0-----:R-:W-:Y:S05]  /*30c40*/  @!P0 BRA `(.L_x_3303) ;  /* 0xfffffffc00f08947 */ /* 0x001fea000383ffff */
.L_x_2866:
[----:B------:R-:W-:Y:S05]  /*30c50*/  BSYNC B9 ;  /* 0x0000000000097941 */ /* 0x000fea0003800000 */
.L_x_2863:
[----:B------:R-:W-:Y:S05]  /*30c60*/  EXIT ;  /* 0x000000000000794d */ /* 0x000fea0003800000 */
.L_x_2886:
[----:B0-----:R0:W1:Y:S02]  /*30c70*/  SYNCS.PHASECHK.TRANS64.TRYWAIT P6, [R0+URZ+0x38890], R114 ;  /* 0x03889072000075a7 */ /* 0x00106400080c017f */
[----:B-1----:R-:W-:Y:S05]  /*30c80*/  @!P6 NANOSLEEP.SYNCS 0x989680 ;  /* 0x009896800000e95d */ /* 0x002fea0003900000 */
[----:B------:R-:W1:Y:S02]  /*30c90*/  @!P6 SYNCS.PHASECHK.TRANS64 P6, [R0+URZ+0x38890], R114 ;  /* 0x038890720000e5a7 */ /* 0x000e6400080c007f */
[----:B-1----:R-:W-:Y:S05]  /*30ca0*/  @!P6 BRA `(.L_x_2886) ;  /* 0xfffffffc00f0e947 */ /* 0x002fea000383ffff */
[----:B------:R-:W-:Y:S05]  /*30cb0*/  BRA `(.L_x_3304) ;  /* 0xfffffd2c00147947 */ /* 0x000fea000383ffff */
.L_x_2942:
[----:B-1----:R1:W3:Y:S02]  /*30cc0*/  SYNCS.PHASECHK.TRANS64.TRYWAIT P6, [R0+URZ+0x38890], R114 ;  /* 0x03889072000075a7 */ /* 0x0022e400080c017f */
[----:B---3--:R-:W-:Y:S05]  /*30cd0*/  @!P6 NANOSLEEP.SYNCS 0x989680 ;  /* 0x009896800000e95d */ /* 0x008fea0003900000 */
[----:B------:R-:W3:Y:S02]  /*30ce0*/  @!P6 SYNCS.PHASECHK.TRANS64 P6, [R0+URZ+0x38890], R114 ;  /* 0x038890720000e5a7 */ /* 0x000ee400080c007f */
[----:B---3--:R-:W-:Y:S05]  /*30cf0*/  @!P6 BRA `(.L_x_2942) ;  /* 0xfffffffc00f0e947 */ /* 0x008fea000383ffff */
[----:B------:R-:W-:Y:S05]  /*30d00*/  BRA `(.L_x_3305) ;  /* 0xfffffd6000107947 */ /* 0x000fea000383ffff */
.L_x_2967:
[----:B-1----:R1:W2:Y:S02]  /*30d10*/  SYNCS.PHASECHK.TRANS64.TRYWAIT P3, [R0+URZ+0x38890], R114 ;  /* 0x03889072000075a7 */ /* 0x0022a4000806017f */
[----:B--2---:R-:W-:Y:S05]  /*30d20*/  @!P3 NANOSLEEP.SYNCS 0x989680 ;  /* 0x009896800000b95d */ /* 0x004fea0003900000 */
[----:B------:R-:W2:Y:S02]  /*30d30*/  @!P3 SYNCS.PHASECHK.TRANS64 P3, [R0+URZ+0x38890], R114 ;  /* 0x038890720000b5a7 */ /* 0x000ea4000806007f */
[----:B--2---:R-:W-:Y:S05]  /*30d40*/  @!P3 BRA `(.L_x_2967) ;  /* 0xfffffffc00f0b947 */ /* 0x004fea000383ffff */
[----:B------:R-:W-:Y:S05]  /*30d50*/  BRA `(.L_x_3306) ;  /* 0xfffffd9000847947 */ /* 0x000fea000383ffff */
.L_x_2975:
[----:B-1----:R1:W2:Y:S02]  /*30d60*/  SYNCS.PHASECHK.TRANS64.TRYWAIT P2, [R0+URZ+0x388b0], R114 ;  /* 0x0388b072000075a7 */ /* 0x0022a4000804017f */
[----:B--2---:R-:W-:Y:S05]  /*30d70*/  @!P2 NANOSLEEP.SYNCS 0x989680 ;  /* 0x009896800000a95d */ /* 0x004fea0003900000 */
[----:B------:R-:W2:Y:S02]  /*30d80*/  @!P2 SYNCS.PHASECHK.TRANS64 P2, [R0+URZ+0x388b0], R114 ;  /* 0x0388b0720000a5a7 */ /* 0x000ea4000804007f */
[----:B--2---:R-:W-:Y:S05]  /*30d90*/  @!P2 BRA `(.L_x_2975) ;  /* 0xfffffffc00f0a947 */ /* 0x004fea000383ffff */
[----:B------:R-:W-:Y:S05]  /*30da0*/  BRA `(.L_x_3307) ;  /* 0xfffffd9400b47947 */ /* 0x000fea000383ffff */
.L_x_2995:
        /* <DEDUP_REMOVED lines=8> */
.L_x_3309:
[----:B------:R-:W-:Y:S05]  /*30e30*/  BSYNC B1 ;  /* 0x0000000000017941 */ /* 0x000fea0003800000 */
.L_x_3308:
        /* <DEDUP_REMOVED lines=8> */
.L_x_3310:
[----:B------:R-:W-:Y:S01]  /*30ec0*/  MOV R13, R7 ;  /* 0x00000007000d7202 */ /* 0x000fe20000000f00 */
[----:B------:R-:W-:-:S07]  /*30ed0*/  IMAD.MOV.U32 R5, RZ, RZ, R14 ;  /* 0x000000ffff057224 */ /* 0x000fce00078e000e */
[----:B------:R-:W-:Y:S05]  /*30ee0*/  WARPSYNC.COLLECTIVE R15, `(.L_x_3311) ;  /* 0x000000000f087348 */ /* 0x000fea0003c00000 */
[----:B------:R0:W1:Y:S02]  /*30ef0*/  SHFL.IDX P6, R14, R13, R12, R11 ;  /* 0x0000000c0d0e7389 */ /* 0x00006400000c000b */
[----:B01----:R-:W-:Y:S01]  /*30f00*/  ENDCOLLECTIVE ;  /* 0x000000000000791b */ /* 0x003fe20003800000 */
.L_x_3311:
[----:B------:R-:W-:Y:S02]  /*30f10*/  IMAD.MOV.U32 R13, RZ, RZ, R3 ;  /* 0x000000ffff0d7224 */ /* 0x000fe400078e0003 */
[----:B------:R-:W-:-:S07]  /*30f20*/  IMAD.MOV.U32 R9, RZ, RZ, R14 ;  /* 0x000000ffff097224 */ /* 0x000fce00078e000e */
[----:B------:R-:W-:Y:S05]  /*30f30*/  WARPSYNC.COLLECTIVE R15, `(.L_x_3312) ;  /* 0x000000000f087348 */ /* 0x000fea0003c00000 */
[----:B------:R0:W1:Y:S02]  /*30f40*/  SHFL.IDX P6, R14, R13, R12, R11 ;  /* 0x0000000c0d0e7389 */ /* 0x00006400000c000b */
[----:B01----:R-:W-:Y:S01]  /*30f50*/  ENDCOLLECTIVE ;  /* 0x000000000000791b */ /* 0x003fe20003800000 */
.L_x_3312:
[----:B------:R-:W-:Y:S05]  /*30f60*/  BRA `(.L_x_3313) ;  /* 0xfffffda8006c7947 */ /* 0x000fea000383ffff */
.L_x_2998:
        /* <DEDUP_REMOVED lines=8> */
.L_x_3315:
[----:B------:R-:W-:Y:S05]  /*30ff0*/  BSYNC B1 ;  /* 0x0000000000017941 */ /* 0x000fea0003800000 */
.L_x_3314:
        /* <DEDUP_REMOVED lines=8> */
.L_x_3316:
[----:B------:R-:W-:Y:S01]  /*31080*/  IMAD.MOV.U32 R13, RZ, RZ, R7 ;  /* 0x000000ffff0d7224 */ /* 0x000fe200078e0007 */
[----:B------:R-:W-:-:S07]  /*31090*/  MOV R5, R14 ;  /* 0x0000000e00057202 */ /* 0x000fce0000000f00 */
[----:B------:R-:W-:Y:S05]  /*310a0*/  WARPSYNC.COLLECTIVE R15, `(.L_x_3317) ;  /* 0x000000000f087348 */ /* 0x000fea0003c00000 */
[----:B------:R0:W1:Y:S02]  /*310b0*/  SHFL.IDX P6, R14, R13, R12, R11 ;  /* 0x0000000c0d0e7389 */ /* 0x00006400000c000b */
[----:B01----:R-:W-:Y:S01]  /*310c0*/  ENDCOLLECTIVE ;  /* 0x000000000000791b */ /* 0x003fe20003800000 */
.L_x_3317:
[----:B------:R-:W-:Y:S02]  /*310d0*/  IMAD.MOV.U32 R13, RZ, RZ, R3 ;  /* 0x000000ffff0d7224 */ /* 0x000fe400078e0003 */
[----:B------:R-:W-:-:S07]  /*310e0*/  IMAD.MOV.U32 R9, RZ, RZ, R14 ;  /* 0x000000ffff097224 */ /* 0x000fce00078e000e */
[----:B------:R-:W-:Y:S05]  /*310f0*/  WARPSYNC.COLLECTIVE R15, `(.L_x_3318) ;  /* 0x000000000f087348 */ /* 0x000fea0003c00000 */
[----:B------:R0:W1:Y:S02]  /*31100*/  SHFL.IDX P6, R14, R13, R12, R11 ;  /* 0x0000000c0d0e7389 */ /* 0x00006400000c000b */
[----:B01----:R-:W-:Y:S01]  /*31110*/  ENDCOLLECTIVE ;  /* 0x000000000000791b */ /* 0x003fe20003800000 */
.L_x_3318:
[----:B------:R-:W-:Y:S05]  /*31120*/  BRA `(.L_x_3319) ;  /* 0xfffffdac00647947 */ /* 0x000fea000383ffff */
.L_x_3001:
        /* <DEDUP_REMOVED lines=8> */
.L_x_3321:
[----:B------:R-:W-:Y:S05]  /*311b0*/  BSYNC B1 ;  /* 0x0000000000017941 */ /* 0x000fea0003800000 */
.L_x_3320:
        /* <DEDUP_REMOVED lines=8> */
.L_x_3322:
[----:B------:R-:W-:Y:S02]  /*31240*/  IMAD.MOV.U32 R13, RZ, RZ, R7 ;  /* 0x000000ffff0d7224 */ /* 0x000fe400078e0007 */
[----:B------:R-:W-:-:S07]  /*31250*/  IMAD.MOV.U32 R5, RZ, RZ, R14 ;  /* 0x000000ffff057224 */ /* 0x000fce00078e000e */
[----:B------:R-:W-:Y:S05]  /*31260*/  WARPSYNC.COLLECTIVE R15, `(.L_x_3323) ;  /* 0x000000000f087348 */ /* 0x000fea0003c00000 */
[----:B------:R0:W1:Y:S02]  /*31270*/  SHFL.IDX P6, R14, R13, R12, R11 ;  /* 0x0000000c0d0e7389 */ /* 0x00006400000c000b */
[----:B01----:R-:W-:Y:S01]  /*31280*/  ENDCOLLECTIVE ;  /* 0x000000000000791b */ /* 0x003fe20003800000 */
.L_x_3323:
[----:B------:R-:W-:Y:S01]  /*31290*/  MOV R13, R3 ;  /* 0x00000003000d7202 */ /* 0x000fe20000000f00 */
[----:B------:R-:W-:-:S07]  /*312a0*/  IMAD.MOV.U32 R9, RZ, RZ, R14 ;  /* 0x000000ffff097224 */ /* 0x000fce00078e000e */
[----:B------:R-:W-:Y:S05]  /*312b0*/  WARPSYNC.COLLECTIVE R15, `(.L_x_3324) ;  /* 0x000000000f087348 */ /* 0x000fea0003c00000 */
[----:B------:R0:W1:Y:S02]  /*312c0*/  SHFL.IDX P6, R14, R13, R12, R11 ;  /* 0x0000000c0d0e7389 */ /* 0x00006400000c000b */
[----:B01----:R-:W-:Y:S01]  /*312d0*/  ENDCOLLECTIVE ;  /* 0x000000000000791b */ /* 0x003fe20003800000 */
.L_x_3324:
[----:B------:R-:W-:Y:S05]  /*312e0*/  BRA `(.L_x_3325) ;  /* 0xfffffdb000547947 */ /* 0x000fea000383ffff */
.L_x_3004:
        /* <DEDUP_REMOVED lines=8> */
.L_x_3327:
[----:B------:R-:W-:Y:S05]  /*31370*/  BSYNC B1 ;  /* 0x0000000000017941 */ /* 0x000fea0003800000 */
.L_x_3326:
        /* <DEDUP_REMOVED lines=8> */
.L_x_3328:
[----:B------:R-:W-:Y:S02]  /*31400*/  IMAD.MOV.U32 R13, RZ, RZ, R7 ;  /* 0x000000ffff0d7224 */ /* 0x000fe400078e0007 */
[----:B------:R-:W-:-:S07]  /*31410*/  IMAD.MOV.U32 R10, RZ, RZ, R14 ;  /* 0x000000ffff0a7224 */ /* 0x000fce00078e000e */
[----:B------:R-:W-:Y:S05]  /*31420*/  WARPSYNC.COLLECTIVE R15, `(.L_x_3329) ;  /* 0x000000000f087348 */ /* 0x000fea0003c00000 */
[----:B------:R0:W1:Y:S02]  /*31430*/  SHFL.IDX P6, R14, R13, R12, R11 ;  /* 0x0000000c0d0e7389 */ /* 0x00006400000c000b */
[----:B01----:R-:W-:Y:S01]  /*31440*/  ENDCOLLECTIVE ;  /* 0x000000000000791b */ /* 0x003fe20003800000 */
.L_x_3329:
[----:B------:R-:W-:Y:S01]  /*31450*/  IMAD.MOV.U32 R13, RZ, RZ, R3 ;  /* 0x000000ffff0d7224 */ /* 0x000fe200078e0003 */
[----:B------:R-:W-:-:S07]  /*31460*/  MOV R9, R14 ;  /* 0x0000000e00097202 */ /* 0x000fce0000000f00 */
[----:B------:R-:W-:Y:S05]  /*31470*/  WARPSYNC.COLLECTIVE R15, `(.L_x_3330) ;  /* 0x000000000f087348 */ /* 0x000fea0003c00000 */
[----:B------:R0:W1:Y:S02]  /*31480*/  SHFL.IDX P6, R14, R13, R12, R11 ;  /* 0x0000000c0d0e7389 */ /* 0x00006400000c000b */
[----:B01----:R-:W-:Y:S01]  /*31490*/  ENDCOLLECTIVE ;  /* 0x000000000000791b */ /* 0x003fe20003800000 */
.L_x_3330:
[----:B------:R-:W-:Y:S01]  /*314a0*/  IMAD.MOV.U32 R3, RZ, RZ, R14 ;  /* 0x000000ffff037224 */ /* 0x000fe200078e000e */
[----:B------:R-:W-:Y:S06]  /*314b0*/  BRA `(.L_x_3331) ;  /* 0xfffffdb400487947 */ /* 0x000fec000383ffff */
.L_x_3008:
[----:B0-----:R0:W1:Y:S02]  /*314c0*/  SYNCS.PHASECHK.TRANS64.TRYWAIT P0, [R16+URZ+0x38800], R119 ;  /* 0x03880077100075a7 */ /* 0x001064000800017f */
[----:B-1----:R-:W-:Y:S05]  /*314d0*/  @!P0 NANOSLEEP.SYNCS 0x989680 ;  /* 0x009896800000895d */ /* 0x002fea0003900000 */
[----:B------:R-:W1:Y:S02]  /*314e0*/  @!P0 SYNCS.PHASECHK.TRANS64 P0, [R16+URZ+0x38800], R119 ;  /* 0x03880077100085a7 */ /* 0x000e64000800007f */
[----:B-1----:R-:W-:Y:S05]  /*314f0*/  @!P0 BRA `(.L_x_3008) ;  /* 0xfffffffc00f08947 */ /* 0x002fea000383ffff */
[----:B------:R-:W-:Y:S05]  /*31500*/  BRA `(.L_x_3332) ;  /* 0xfffffdb800a87947 */ /* 0x000fea000383ffff */
.L_x_3040:
        /* <DEDUP_REMOVED lines=8> */
.L_x_3334:
[----:B------:R-:W-:Y:S05]  /*31590*/  BSYNC B1 ;  /* 0x0000000000017941 */ /* 0x000fea0003800000 */
.L_x_3333:
[----:B------:R-:W-:Y:S01]  /*315a0*/  MOV R13, R6 ;  /* 0x00000006000d7202 */ /* 0x000fe20000000f00 */
[----:B------:R-:W-:Y:S02]  /*315b0*/  IMAD.MOV.U32 R12, RZ, RZ, RZ ;  /* 0x000000ffff0c7224 */ /* 0x000fe400078e00ff */
[----:B------:R-:W-:Y:S02]  /*315c0*/  IMAD.MOV.U32 R11, RZ, RZ, 0x181f ;  /* 0x0000181fff0b7424 */ /* 0x000fe400078e00ff */
[----:B------:R-:W-:Y:S02]  /*315d0*/  IMAD.MOV.U32 R15, RZ, RZ, -0x1 ;  /* 0xffffffffff0f7424 */ /* 0x000fe400078e00ff */
[----:B------:R-:W-:-:S07]  /*315e0*/  IMAD.MOV.U32 R5, RZ, RZ, R14 ;  /* 0x000000ffff057224 */ /* 0x000fce00078e000e */
[----:B------:R-:W-:Y:S05]  /*315f0*/  WARPSYNC.COLLECTIVE R15, `(.L_x_3335) ;  /* 0x000000000f087348 */ /* 0x000fea0003c00000 */
[----:B------:R0:W1:Y:S02]  /*31600*/  SHFL.IDX P6, R14, R13, R12, R11 ;  /* 0x0000000c0d0e7389 */ /* 0x00006400000c000b */
[----:B01----:R-:W-:Y:S01]  /*31610*/  ENDCOLLECTIVE ;  /* 0x000000000000791b */ /* 0x003fe20003800000 */
.L_x_3335:
[----:B------:R-:W-:Y:S01]  /*31620*/  IMAD.MOV.U32 R13, RZ, RZ, R7 ;  /* 0x000000ffff0d7224 */ /* 0x000fe200078e0007 */
[----:B------:R-:W-:-:S07]  /*31630*/  MOV R4, R14 ;  /* 0x0000000e00047202 */ /* 0x000fce0000000f00 */
[----:B------:R-:W-:Y:S05]  /*31640*/  WARPSYNC.COLLECTIVE R15, `(.L_x_3336) ;  /* 0x000000000f087348 */ /* 0x000fea0003c00000 */
[----:B------:R0:W1:Y:S02]  /*31650*/  SHFL.IDX P6, R14, R13, R12, R11 ;  /* 0x0000000c0d0e7389 */ /* 0x00006400000c000b */
[----:B01----:R-:W-:Y:S01]  /*31660*/  ENDCOLLECTIVE ;  /* 0x000000000000791b */ /* 0x003fe20003800000 */
.L_x_3336:
[----:B------:R-:W-:Y:S02]  /*31670*/  IMAD.MOV.U32 R13, RZ, RZ, R3 ;  /* 0x000000ffff0d7224 */ /* 0x000fe400078e0003 */
[----:B------:R-:W-:-:S07]  /*31680*/  IMAD.MOV.U32 R9, RZ, RZ, R14 ;  /* 0x000000ffff097224 */ /* 0x000fce00078e000e */
[----:B------:R-:W-:Y:S05]  /*31690*/  WARPSYNC.COLLECTIVE R15, `(.L_x_3337) ;  /* 0x000000000f087348 */ /* 0x000fea0003c00000 */
[----:B------:R0:W1:Y:S02]  /*316a0*/  SHFL.IDX P6, R14, R13, R12, R11 ;  /* 0x0000000c0d0e7389 */ /* 0x00006400000c000b */
[----:B01----:R-:W-:Y:S01]  /*316b0*/  ENDCOLLECTIVE ;  /* 0x000000000000791b */ /* 0x003fe20003800000 */
.L_x_3337:
[----:B------:R-:W-:Y:S05]  /*316c0*/  BRA `(.L_x_3338) ;  /* 0xfffffde800707947 */ /* 0x000fea000383ffff */
.L_x_3043:
[----:B------:R-:W-:Y:S01]  /*316d0*/  BSSY B1, `(.L_x_3339) ;  /* 0x0000008000017945 */ /* 0x000fe20003800000 */
[----:B------:R-:W-:Y:S01]  /*316e0*/  MOV R13, R8 ;  /* 0x00000008000d7202 */ /* 0x000fe20000000f00 */
[----:B------:R-:W-:Y:S02]  /*316f0*/  IMAD.MOV.U32 R12, RZ, RZ, 0x1 ;  /* 0x00000001ff0c7424 */ /* 0x000fe400078e00ff */
[----:B------:R-:W-:Y:S02]  /*31700*/  IMAD.MOV.U32 R11, RZ, RZ, 0x181f ;  /* 0x0000181fff0b7424 */ /* 0x000fe400078e00ff */
[----:B------:R-:W-:-:S07]  /*31710*/  IMAD.MOV.U32 R15, RZ, RZ, -0x1 ;  /* 0xffffffffff0f7424 */ /* 0x000fce00078e00ff */
[----:B0---4-:R-:W-:Y:S05]  /*31720*/  WARPSYNC.COLLECTIVE R15, `(.L_x_3340) ;  /* 0x000000000f087348 */ /* 0x011fea0003c00000 */
[----:B----4-:R1:W2:Y:S02]  /*31730*/  SHFL.IDX P6, R14, R13, R12, R11 ;  /* 0x0000000c0d0e7389 */ /* 0x0102a400000c000b */
[----:B012---:R-:W-:Y:S01]  /*31740*/  ENDCOLLECTIVE ;  /* 0x000000000000791b */ /* 0x007fe20003800000 */
.L_x_3340:
[----:B------:R-:W-:Y:S05]  /*31750*/  BSYNC B1 ;  /* 0x0000000000017941 */ /* 0x000fea0003800000 */
.L_x_3339:
        /* <DEDUP_REMOVED lines=8> */
.L_x_3341:
[----:B------:R-:W-:Y:S02]  /*317e0*/  IMAD.MOV.U32 R13, RZ, RZ, R7 ;  /* 0x000000ffff0d7224 */ /* 0x000fe400078e0007 */
[----:B------:R-:W-:-:S07]  /*317f0*/  IMAD.MOV.U32 R4, RZ, RZ, R14 ;  /* 0x000000ffff047224 */ /* 0x000fce00078e000e */
[----:B------:R-:W-:Y:S05]  /*31800*/  WARPSYNC.COLLECTIVE R15, `(.L_x_3342) ;  /* 0x000000000f087348 */ /* 0x000fea0003c00000 */
[----:B------:R0:W1:Y:S02]  /*31810*/  SHFL.IDX P6, R14, R13, R12, R11 ;  /* 0x0000000c0d0e7389 */ /* 0x00006400000c000b */
[----:B01----:R-:W-:Y:S01]  /*31820*/  ENDCOLLECTIVE ;  /* 0x000000000000791b */ /* 0x003fe20003800000 */
.L_x_3342:
[----:B------:R-:W-:Y:S01]  /*31830*/  MOV R13, R3 ;  /* 0x00000003000d7202 */ /* 0x000fe20000000f00 */
[----:B------:R-:W-:-:S07]  /*31840*/  IMAD.MOV.U32 R9, RZ, RZ, R14 ;  /* 0x000000ffff097224 */ /* 0x000fce00078e000e */
[----:B------:R-:W-:Y:S05]  /*31850*/  WARPSYNC.COLLECTIVE R15, `(.L_x_3343) ;  /* 0x000000000f087348 */ /* 0x000fea0003c00000 */
[----:B------:R0:W1:Y:S02]  /*31860*/  SHFL.IDX P6, R14, R13, R12, R11 ;  /* 0x0000000c0d0e7389 */ /* 0x00006400000c000b */
[----:B01----:R-:W-:Y:S01]  /*31870*/  ENDCOLLECTIVE ;  /* 0x000000000000791b */ /* 0x003fe20003800000 */
.L_x_3343:
[----:B------:R-:W-:Y:S05]  /*31880*/  BRA `(.L_x_3344) ;  /* 0xfffffdec00307947 */ /* 0x000fea000383ffff */
.L_x_3046:
[----:B------:R-:W-:Y:S01]  /*31890*/  BSSY B1, `(.L_x_3345) ;  /* 0x0000008000017945 */ /* 0x000fe20003800000 */
[----:B------:R-:W-:Y:S01]  /*318a0*/  IMAD.MOV.U32 R13, RZ, RZ, R8 ;  /* 0x000000ffff0d7224 */ /* 0x000fe200078e0008 */
[----:B------:R-:W-:Y:S01]  /*318b0*/  MOV R15, 0xffffffff ;  /* 0xffffffff000f7802 */ /* 0x000fe20000000f00 */
[----:B------:R-:W-:Y:S02]  /*318c0*/  IMAD.MOV.U32 R12, RZ, RZ, 0x2 ;  /* 0x00000002ff0c7424 */ /* 0x000fe400078e00ff */
[----:B------:R-:W-:-:S07]  /*318d0*/  IMAD.MOV.U32 R11, RZ, RZ, 0x181f ;  /* 0x0000181fff0b7424 */ /* 0x000fce00078e00ff */
[----:B-1--4-:R-:W-:Y:S05]  /*318e0*/  WARPSYNC.COLLECTIVE R15, `(.L_x_3346) ;  /* 0x000000000f087348 */ /* 0x012fea0003c00000 */
[----:B----4-:R0:W2:Y:S02]  /*318f0*/  SHFL.IDX P6, R14, R13, R12, R11 ;  /* 0x0000000c0d0e7389 */ /* 0x0100a400000c000b */
[----:B012---:R-:W-:Y:S01]  /*31900*/  ENDCOLLECTIVE ;  /* 0x000000000000791b */ /* 0x007fe20003800000 */
.L_x_3346:
[----:B------:R-:W-:Y:S05]  /*31910*/  BSYNC B1 ;  /* 0x0000000000017941 */ /* 0x000fea0003800000 */
.L_x_3345:
        /* <DEDUP_REMOVED lines=8> */
.L_x_3347:
[----:B------:R-:W-:Y:S02]  /*319a0*/  IMAD.MOV.U32 R13, RZ, RZ, R7 ;  /* 0x000000ffff0d7224 */ /* 0x000fe400078e0007 */
[----:B------:R-:W-:-:S07]  /*319b0*/  IMAD.MOV.U32 R4, RZ, RZ, R14 ;  /* 0x000000ffff047224 */ /* 0x000fce00078e000e */
[----:B------:R-:W-:Y:S05]  /*319c0*/  WARPSYNC.COLLECTIVE R15, `(.L_x_3348) ;  /* 0x000000000f087348 */ /* 0x000fea0003c00000 */
[----:B------:R0:W1:Y:S02]  /*319d0*/  SHFL.IDX P6, R14, R13, R12, R11 ;  /* 0x0000000c0d0e7389 */ /* 0x00006400000c000b */
[----:B01----:R-:W-:Y:S01]  /*319e0*/  ENDCOLLECTIVE ;  /* 0x000000000000791b */ /* 0x003fe20003800000 */
.L_x_3348:
[----:B------:R-:W-:Y:S01]  /*319f0*/  IMAD.MOV.U32 R13, RZ, RZ, R3 ;  /* 0x000000ffff0d7224 */ /* 0x000fe200078e0003 */
[----:B------:R-:W-:-:S07]  /*31a00*/  MOV R9, R14 ;  /* 0x0000000e00097202 */ /* 0x000fce0000000f00 */
[----:B------:R-:W-:Y:S05]  /*31a10*/  WARPSYNC.COLLECTIVE R15, `(.L_x_3349) ;  /* 0x000000000f087348 */ /* 0x000fea0003c00000 */
[----:B------:R0:W1:Y:S02]  /*31a20*/  SHFL.IDX P6, R14, R13, R12, R11 ;  /* 0x0000000c0d0e7389 */ /* 0x00006400000c000b */
[----:B01----:R-:W-:Y:S01]  /*31a30*/  ENDCOLLECTIVE ;  /* 0x000000000000791b */ /* 0x003fe20003800000 */
.L_x_3349:
[----:B------:R-:W-:Y:S05]  /*31a40*/  BRA `(.L_x_3350) ;  /* 0xfffffdec00dc7947 */ /* 0x000fea000383ffff */
.L_x_3049:
        /* <DEDUP_REMOVED lines=8> */
.L_x_3352:
[----:B------:R-:W-:Y:S05]  /*31ad0*/  BSYNC B1 ;  /* 0x0000000000017941 */ /* 0x000fea0003800000 */
.L_x_3351:
        /* <DEDUP_REMOVED lines=8> */
.L_x_3353:
[----:B------:R-:W-:Y:S01]  /*31b60*/  MOV R13, R7 ;  /* 0x00000007000d7202 */ /* 0x000fe20000000f00 */
[----:B------:R-:W-:-:S07]  /*31b70*/  IMAD.MOV.U32 R20, RZ, RZ, R14 ;  /* 0x000000ffff147224 */ /* 0x000fce00078e000e */
[----:B------:R-:W-:Y:S05]  /*31b80*/  WARPSYNC.COLLECTIVE R15, `(.L_x_3354) ;  /* 0x000000000f087348 */ /* 0x000fea0003c00000 */
[----:B------:R0:W1:Y:S02]  /*31b90*/  SHFL.IDX P6, R14, R13, R12, R11 ;  /* 0x0000000c0d0e7389 */ /* 0x00006400000c000b */
[----:B01----:R-:W-:Y:S01]  /*31ba0*/  ENDCOLLECTIVE ;  /* 0x000000000000791b */ /* 0x003fe20003800000 */
.L_x_3354:
[----:B------:R-:W-:Y:S02]  /*31bb0*/  IMAD.MOV.U32 R13, RZ, RZ, R3 ;  /* 0x000000ffff0d7224 */ /* 0x000fe400078e0003 */
[----:B------:R-:W-:-:S07]  /*31bc0*/  IMAD.MOV.U32 R77, RZ, RZ, R14 ;  /* 0x000000ffff4d7224 */ /* 0x000fce00078e000e */
[----:B------:R-:W-:Y:S05]  /*31bd0*/  WARPSYNC.COLLECTIVE R15, `(.L_x_3355) ;  /* 0x000000000f087348 */ /* 0x000fea0003c00000 */
[----:B------:R0:W1:Y:S02]  /*31be0*/  SHFL.IDX P6, R14, R13, R12, R11 ;  /* 0x0000000c0d0e7389 */ /* 0x00006400000c000b */
[----:B01----:R-:W-:Y:S01]  /*31bf0*/  ENDCOLLECTIVE ;  /* 0x000000000000791b */ /* 0x003fe20003800000 */
.L_x_3355:
[----:B------:R-:W-:Y:S01]  /*31c00*/  IMAD.MOV.U32 R76, RZ, RZ, R14 ;  /* 0x000000ffff4c7224 */ /* 0x000fe200078e000e */
[----:B------:R-:W-:Y:S06]  /*31c10*/  BRA `(.L_x_3356) ;  /* 0xfffffdf0008c7947 */ /* 0x000fec000383ffff */
.L_x_3053:
[----:B0-----:R0:W1:Y:S02]  /*31c20*/  SYNCS.PHASECHK.TRANS64.TRYWAIT P0, [R16+URZ+0x38800], R111 ;  /* 0x0388006f100075a7 */ /* 0x001064000800017f */
[----:B-1----:R-:W-:Y:S05]  /*31c30*/  @!P0 NANOSLEEP.SYNCS 0x989680 ;  /* 0x009896800000895d */ /* 0x002fea0003900000 */
[----:B------:R-:W1:Y:S02]  /*31c40*/  @!P0 SYNCS.PHASECHK.TRANS64 P0, [R16+URZ+0x38800], R111 ;  /* 0x0388006f100085a7 */ /* 0x000e64000800007f */
[----:B-1----:R-:W-:Y:S05]  /*31c50*/  @!P0 BRA `(.L_x_3053) ;  /* 0xfffffffc00f08947 */ /* 0x002fea000383ffff */
[----:B------:R-:W-:Y:S05]  /*31c60*/  BRA `(.L_x_3357) ;  /* 0xfffffdf400a47947 */ /* 0x000fea000383ffff */
.L_x_3071:
[----:B-1----:R1:W2:Y:S02]  /*31c70*/  SYNCS.PHASECHK.TRANS64.TRYWAIT P2, [R0+URZ+0x38830], R3 ;  /* 0x03883003000075a7 */ /* 0x0022a4000804017f */
[----:B--2---:R-:W-:Y:S05]  /*31c80*/  @!P2 NANOSLEEP.SYNCS 0x989680 ;  /* 0x009896800000a95d */ /* 0x004fea0003900000 */
[----:B------:R-:W2:Y:S02]  /*31c90*/  @!P2 SYNCS.PHASECHK.TRANS64 P2, [R0+URZ+0x38830], R3 ;  /* 0x038830030000a5a7 */ /* 0x000ea4000804007f */
[----:B--2---:R-:W-:Y:S05]  /*31ca0*/  @!P2 BRA `(.L_x_3071) ;  /* 0xfffffffc00f0a947 */ /* 0x004fea000383ffff */
[----:B------:R-:W-:Y:S05]  /*31cb0*/  BRA `(.L_x_3070) ;  /* 0xfffffe2800f07947 */ /* 0x000fea000383ffff */
.L_x_3078:
[----:B-1----:R1:W2:Y:S02]  /*31cc0*/  SYNCS.PHASECHK.TRANS64.TRYWAIT P3, [R11+URZ+0x38830], R3 ;  /* 0x038830030b0075a7 */ /* 0x0022a4000806017f */
[----:B--2---:R-:W-:Y:S05]  /*31cd0*/  @!P3 NANOSLEEP.SYNCS 0x989680 ;  /* 0x009896800000b95d */ /* 0x004fea0003900000 */
[----:B------:R-:W2:Y:S02]  /*31ce0*/  @!P3 SYNCS.PHASECHK.TRANS64 P3, [R11+URZ+0x38830], R3 ;  /* 0x038830030b00b5a7 */ /* 0x000ea4000806007f */
[----:B--2---:R-:W-:Y:S05]  /*31cf0*/  @!P3 BRA `(.L_x_3078) ;  /* 0xfffffffc00f0b947 */ /* 0x004fea000383ffff */
[----:B------:R-:W-:Y:S05]  /*31d00*/  BRA `(.L_x_3077) ;  /* 0xfffffe78006c7947 */ /* 0x000fea000383ffff */
.L_x_3083:
[----:B---3--:R3:W4:Y:S02]  /*31d10*/  SYNCS.PHASECHK.TRANS64.TRYWAIT P3, [R9+URZ+0x38850], R0 ;  /* 0x03885000090075a7 */ /* 0x008724000806017f */
[----:B----4-:R-:W-:Y:S05]  /*31d20*/  @!P3 NANOSLEEP.SYNCS 0x989680 ;  /* 0x009896800000b95d */ /* 0x010fea0003900000 */
[----:B------:R-:W4:Y:S02]  /*31d30*/  @!P3 SYNCS.PHASECHK.TRANS64 P3, [R9+URZ+0x38850], R0 ;  /* 0x038850000900b5a7 */ /* 0x000f24000806007f */
[----:B----4-:R-:W-:Y:S05]  /*31d40*/  @!P3 BRA `(.L_x_3083) ;  /* 0xfffffffc00f0b947 */ /* 0x010fea000383ffff */
[----:B------:R-:W-:Y:S05]  /*31d50*/  BRA `(.L_x_3082) ;  /* 0xfffffeb000347947 */ /* 0x000fea000383ffff */
.L_x_3091:
[----:B-1----:R1:W2:Y:S02]  /*31d60*/  SYNCS.PHASECHK.TRANS64.TRYWAIT P2, [R3+URZ+0x38830], R12 ;  /* 0x0388300c030075a7 */ /* 0x0022a4000804017f */
[----:B--2---:R-:W-:Y:S05]  /*31d70*/  @!P2 NANOSLEEP.SYNCS 0x989680 ;  /* 0x009896800000a95d */ /* 0x004fea0003900000 */
[----:B------:R-:W2:Y:S02]  /*31d80*/  @!P2 SYNCS.PHASECHK.TRANS64 P2, [R3+URZ+0x38830], R12 ;  /* 0x0388300c0300a5a7 */ /* 0x000ea4000804007f */
[----:B--2---:R-:W-:Y:S05]  /*31d90*/  @!P2 BRA `(.L_x_3091) ;  /* 0xfffffffc00f0a947 */ /* 0x004fea000383ffff */
[----:B------:R-:W-:Y:S05]  /*31da0*/  BRA `(.L_x_3090) ;  /* 0xfffffecc004c7947 */ /* 0x000fea000383ffff */
.L_x_3096:
[----:B-1----:R1:W2:Y:S02]  /*31db0*/  SYNCS.PHASECHK.TRANS64.TRYWAIT P2, [R9+URZ+0x38850], R0 ;  /* 0x03885000090075a7 */ /* 0x0022a4000804017f */
[----:B--2---:R-:W-:Y:S05]  /*31dc0*/  @!P2 NANOSLEEP.SYNCS 0x989680 ;  /* 0x009896800000a95d */ /* 0x004fea0003900000 */
[----:B------:R-:W2:Y:S02]  /*31dd0*/  @!P2 SYNCS.PHASECHK.TRANS64 P2, [R9+URZ+0x38850], R0 ;  /* 0x038850000900a5a7 */ /* 0x000ea4000804007f */
[----:B--2---:R-:W-:Y:S05]  /*31de0*/  @!P2 BRA `(.L_x_3096) ;  /* 0xfffffffc00f0a947 */ /* 0x004fea000383ffff */
[----:B------:R-:W-:Y:S05]  /*31df0*/  BRA `(.L_x_3095) ;  /* 0xffffff0400147947 */ /* 0x000fea000383ffff */
.L_x_3102:
[----:B-1----:R1:W2:Y:S02]  /*31e00*/  SYNCS.PHASECHK.TRANS64.TRYWAIT P0, [R0+URZ+0x38850], R7 ;  /* 0x03885007000075a7 */ /* 0x0022a4000800017f */
[----:B--2---:R-:W-:Y:S05]  /*31e10*/  @!P0 NANOSLEEP.SYNCS 0x989680 ;  /* 0x009896800000895d */ /* 0x004fea0003900000 */
[----:B------:R-:W2:Y:S02]  /*31e20*/  @!P0 SYNCS.PHASECHK.TRANS64 P0, [R0+URZ+0x38850], R7 ;  /* 0x03885007000085a7 */ /* 0x000ea4000800007f */
[----:B--2---:R-:W-:Y:S05]  /*31e30*/  @!P0 BRA `(.L_x_3102) ;  /* 0xfffffffc00f08947 */ /* 0x004fea000383ffff */
[----:B------:R-:W-:Y:S05]  /*31e40*/  BRA `(.L_x_3101) ;  /* 0xffffff2000787947 */ /* 0x000fea000383ffff */
.L_x_3138:
[----:B------:R-:W1:Y:S01]  /*31e50*/  S2R R6, SR_TID.X ;  /* 0x0000000000067919 */ /* 0x000e620000002100 */
[----:B------:R-:W-:Y:S01]  /*31e60*/  BSSY B1, `(.L_x_3358) ;  /* 0x000000a000017945 */ /* 0x000fe20003800000 */
[----:B------:R-:W-:Y:S02]  /*31e70*/  IMAD.MOV.U32 R12, RZ, RZ, RZ ;  /* 0x000000ffff0c7224 */ /* 0x000fe400078e00ff */
[----:B------:R-:W-:Y:S02]  /*31e80*/  IMAD.MOV.U32 R11, RZ, RZ, 0x1f ;  /* 0x0000001fff0b7424 */ /* 0x000fe400078e00ff */
[----:B------:R-:W-:Y:S01]  /*31e90*/  IMAD.MOV.U32 R15, RZ, RZ, -0x1 ;  /* 0xffffffffff0f7424 */ /* 0x000fe200078e00ff */
[----:B-1----:R-:W-:-:S04]  /*31ea0*/  SHF.R.U32.HI R6, RZ, 0x5, R6 ;  /* 0x00000005ff067819 */ /* 0x002fc80000011606 */
[----:B------:R-:W-:-:S04]  /*31eb0*/  LOP3.LUT R6, R6, 0x3, RZ, 0xc0, !PT ;  /* 0x0000000306067812 */ /* 0x000fc800078ec0ff */
[----:B0-----:R-:W-:-:S07]  /*31ec0*/  MOV R13, R6 ;  /* 0x00000006000d7202 */ /* 0x001fce0000000f00 */
[----:B------:R-:W-:Y:S05]  /*31ed0*/  WARPSYNC.COLLECTIVE R15, `(.L_x_3359) ;  /* 0x000000000f087348 */ /* 0x000fea0003c00000 */
[----:B------:R0:W1:Y:S02]  /*31ee0*/  SHFL.IDX P6, R14, R13, R12, R11 ;  /* 0x0000000c0d0e7389 */ /* 0x00006400000c000b */
[----:B01----:R-:W-:Y:S01]  /*31ef0*/  ENDCOLLECTIVE ;  /* 0x000000000000791b */ /* 0x003fe20003800000 */
.L_x_3359:
[----:B------:R-:W-:Y:S05]  /*31f00*/  BSYNC B1 ;  /* 0x0000000000017941 */ /* 0x000fea0003800000 */
.L_x_3358:
[----:B------:R-:W-:Y:S05]  /*31f10*/  BRA `(.L_x_3360) ;  /* 0xffffff7000c07947 */ /* 0x000fea000383ffff */
.L_x_3140:
[----:B------:R-:W-:Y:S01]  /*31f20*/  BSSY B1, `(.L_x_3361) ;  /* 0x0000006000017945 */ /* 0x000fe20003800000 */
[----:B------:R-:W-:-:S07]  /*31f30*/  MOV R15, 0xffffffff ;  /* 0xffffffff000f7802 */ /* 0x000fce0000000f00 */
[----:B01----:R-:W-:Y:S05]  /*31f40*/  WARPSYNC.COLLECTIVE R15, `(.L_x_3362) ;  /* 0x000000000f0c7348 */ /* 0x003fea0003c00000 */
[----:B------:R-:W-:Y:S02]  /*31f50*/  ELECT P6, UR62, PT ;  /* 0x00000000003e782f */ /* 0x000fe400038c0000 */
[----:B------:R-:W-:Y:S01]  /*31f60*/  MOV R14, UR62 ;  /* 0x0000003e000e7c02 */ /* 0x000fe20008000f00 */
[----:B01----:R-:W-:Y:S10]  /*31f70*/  ENDCOLLECTIVE ;  /* 0x000000000000791b */ /* 0x003ff40003800000 */
.L_x_3362:
[----:B------:R-:W-:Y:S05]  /*31f80*/  BSYNC B1 ;  /* 0x0000000000017941 */ /* 0x000fea0003800000 */
.L_x_3361:
[----:B------:R-:W-:Y:S01]  /*31f90*/  PLOP3.LUT P2, PT, P6, PT, PT, 0x80, 0x0 ;  /* 0x000000000000781c */ /* 0x000fe2000374f070 */
[----:B------:R-:W-:-:S12]  /*31fa0*/  BRA `(.L_x_3139) ;  /* 0xffffff7000b47947 */ /* 0x000fd8000383ffff */
.L_x_3142:
[----:B-1----:R-:W2:Y:S02]  /*31fb0*/  LDL R3, [R1+0x4] ;  /* 0x0000040001037983 */ /* 0x002ea40000100800 */
[----:B--2---:R1:W2:Y:S02]  /*31fc0*/  SYNCS.PHASECHK.TRANS64.TRYWAIT P0, [R3+URZ+0x38820], R2 ;  /* 0x03882002030075a7 */ /* 0x0042a4000800017f */
[----:B--2---:R-:W-:Y:S05]  /*31fd0*/  @!P0 NANOSLEEP.SYNCS 0x989680 ;  /* 0x009896800000895d */ /* 0x004fea0003900000 */
[----:B------:R-:W2:Y:S02]  /*31fe0*/  @!P0 SYNCS.PHASECHK.TRANS64 P0, [R3+URZ+0x38820], R2 ;  /* 0x03882002030085a7 */ /* 0x000ea4000800007f */
[----:B--2---:R-:W-:Y:S05]  /*31ff0*/  @!P0 BRA `(.L_x_3142) ;  /* 0xfffffffc00ec8947 */ /* 0x004fea000383ffff */
[----:B------:R-:W-:Y:S05]  /*32000*/  BRA `(.L_x_3363) ;  /* 0xffffff7000c47947 */ /* 0x000fea000383ffff */
.L_x_3146:
[----:B-1----:R1:W2:Y:S02]  /*32010*/  SYNCS.PHASECHK.TRANS64.TRYWAIT P0, [R6+URZ+0x388a0], R8 ;  /* 0x0388a008060075a7 */ /* 0x0022a4000800017f */
[----:B--2---:R-:W-:Y:S05]  /*32020*/  @!P0 NANOSLEEP.SYNCS 0x989680 ;  /* 0x009896800000895d */ /* 0x004fea0003900000 */
[----:B------:R-:W2:Y:S02]  /*32030*/  @!P0 SYNCS.PHASECHK.TRANS64 P0, [R6+URZ+0x388a0], R8 ;  /* 0x0388a008060085a7 */ /* 0x000ea4000800007f */
[----:B--2---:R-:W-:Y:S05]  /*32040*/  @!P0 BRA `(.L_x_3146) ;  /* 0xfffffffc00f08947 */ /* 0x004fea000383ffff */
[----:B------:R-:W-:Y:S05]  /*32050*/  BRA `(.L_x_3364) ;  /* 0xffffff7000e87947 */ /* 0x000fea000383ffff */
.L_x_3154:
[----:B--2---:R2:W3:Y:S02]  /*32060*/  SYNCS.PHASECHK.TRANS64.TRYWAIT P0, [R6+URZ+0x388c0], R8 ;  /* 0x0388c008060075a7 */ /* 0x0044e4000800017f */
[----:B---3--:R-:W-:Y:S05]  /*32070*/  @!P0 NANOSLEEP.SYNCS 0x989680 ;  /* 0x009896800000895d */ /* 0x008fea0003900000 */
[----:B------:R-:W3:Y:S02]  /*32080*/  @!P0 SYNCS.PHASECHK.TRANS64 P0, [R6+URZ+0x388c0], R8 ;  /* 0x0388c008060085a7 */ /* 0x000ee4000800007f */
[----:B---3--:R-:W-:Y:S05]  /*32090*/  @!P0 BRA `(.L_x_3154) ;  /* 0xfffffffc00f08947 */ /* 0x008fea000383ffff */
[----:B------:R-:W-:Y:S05]  /*320a0*/  BRA `(.L_x_3365) ;  /* 0xffffff7800287947 */ /* 0x000fea000383ffff */
.L_x_3164:
[----:B-1----:R1:W2:Y:S02]  /*320b0*/  SYNCS.PHASECHK.TRANS64.TRYWAIT P0, [R6+URZ+0x388a0], R5 ;  /* 0x0388a005060075a7 */ /* 0x0022a4000800017f */
[----:B--2---:R-:W-:Y:S05]  /*320c0*/  @!P0 NANOSLEEP.SYNCS 0x989680 ;  /* 0x009896800000895d */ /* 0x004fea0003900000 */
[----:B------:R-:W2:Y:S02]  /*320d0*/  @!P0 SYNCS.PHASECHK.TRANS64 P0, [R6+URZ+0x388a0], R5 ;  /* 0x0388a005060085a7 */ /* 0x000ea4000800007f */
[----:B--2---:R-:W-:Y:S05]  /*320e0*/  @!P0 BRA `(.L_x_3164) ;  /* 0xfffffffc00f08947 */ /* 0x004fea000383ffff */
[----:B------:R-:W-:Y:S05]  /*320f0*/  BRA `(.L_x_3366) ;  /* 0xffffff7c00b47947 */ /* 0x000fea000383ffff */
.L_x_3172:
[----:B--2---:R2:W3:Y:S02]  /*32100*/  SYNCS.PHASECHK.TRANS64.TRYWAIT P0, [R6+URZ+0x388c0], R5 ;  /* 0x0388c005060075a7 */ /* 0x0044e4000800017f */
[----:B---3--:R-:W-:Y:S05]  /*32110*/  @!P0 NANOSLEEP.SYNCS 0x989680 ;  /* 0x009896800000895d */ /* 0x008fea0003900000 */
[----:B------:R-:W3:Y:S02]  /*32120*/  @!P0 SYNCS.PHASECHK.TRANS64 P0, [R6+URZ+0x388c0], R5 ;  /* 0x0388c005060085a7 */ /* 0x000ee4000800007f */
[----:B---3--:R-:W-:Y:S05]  /*32130*/  @!P0 BRA `(.L_x_3172) ;  /* 0xfffffffc00f08947 */ /* 0x008fea000383ffff */
[----:B------:R-:W-:Y:S05]  /*32140*/  BRA `(.L_x_3367) ;  /* 0xffffff8000f07947 */ /* 0x000fea000383ffff */
.L_x_3188:
[----:B------:R-:W1:Y:S01]  /*32150*/  S2R R5, SR_TID.X ;  /* 0x0000000000057919 */ /* 0x000e620000002100 */
[----:B------:R-:W-:Y:S01]  /*32160*/  BSSY B0, `(.L_x_3368) ;  /* 0x000000a000007945 */ /* 0x000fe20003800000 */
[----:B------:R-:W-:Y:S01]  /*32170*/  IMAD.MOV.U32 R12, RZ, RZ, RZ ;  /* 0x000000ffff0c7224 */ /* 0x000fe200078e00ff */
[----:B------:R-:W-:Y:S01]  /*32180*/  MOV R15, 0xffffffff ;  /* 0xffffffff000f7802 */ /* 0x000fe20000000f00 */
[----:B------:R-:W-:Y:S01]  /*32190*/  IMAD.MOV.U32 R11, RZ, RZ, 0x1f ;  /* 0x0000001fff0b7424 */ /* 0x000fe200078e00ff */
[----:B-1----:R-:W-:-:S04]  /*321a0*/  SHF.R.U32.HI R5, RZ, 0x5, R5 ;  /* 0x00000005ff057819 */ /* 0x002fc80000011605 */
[----:B------:R-:W-:-:S05]  /*321b0*/  LOP3.LUT R5, R5, 0x3, RZ, 0xc0, !PT ;  /* 0x0000000305057812 */ /* 0x000fca00078ec0ff */
[----:B0-----:R-:W-:-:S07]  /*321c0*/  IMAD.MOV.U32 R13, RZ, RZ, R5 ;  /* 0x000000ffff0d7224 */ /* 0x001fce00078e0005 */
[----:B------:R-:W-:Y:S05]  /*321d0*/  WARPSYNC.COLLECTIVE R15, `(.L_x_3369) ;  /* 0x000000000f087348 */ /* 0x000fea0003c00000 */
[----:B------:R0:W1:Y:S02]  /*321e0*/  SHFL.IDX P6, R14, R13, R12, R11 ;  /* 0x0000000c0d0e7389 */ /* 0x00006400000c000b */
[----:B01----:R-:W-:Y:S01]  /*321f0*/  ENDCOLLECTIVE ;  /* 0x000000000000791b */ /* 0x003fe20003800000 */
.L_x_3369:
[----:B------:R-:W-:Y:S05]  /*32200*/  BSYNC B0 ;  /* 0x0000000000007941 */ /* 0x000fea0003800000 */
.L_x_3368:
[----:B------:R-:W-:Y:S05]  /*32210*/  BRA `(.L_x_3370) ;  /* 0xffffff90000c7947 */ /* 0x000fea000383ffff */
.L_x_3190:
[----:B------:R-:W-:Y:S01]  /*32220*/  BSSY B0, `(.L_x_3371) ;  /* 0x0000006000007945 */ /* 0x000fe20003800000 */
[----:B------:R-:W-:-:S07]  /*32230*/  IMAD.MOV.U32 R15, RZ, RZ, -0x1 ;  /* 0xffffffffff0f7424 */ /* 0x000fce00078e00ff */
[----:B01----:R-:W-:Y:S05]  /*32240*/  WARPSYNC.COLLECTIVE R15, `(.L_x_3372) ;  /* 0x000000000f0c7348 */ /* 0x003fea0003c00000 */
[----:B------:R-:W-:Y:S02]  /*32250*/  ELECT P6, UR62, PT ;  /* 0x00000000003e782f */ /* 0x000fe400038c0000 */
[----:B------:R-:W-:Y:S01]  /*32260*/  MOV R14, UR62 ;  /* 0x0000003e000e7c02 */ /* 0x000fe20008000f00 */
[----:B01----:R-:W-:Y:S10]  /*32270*/  ENDCOLLECTIVE ;  /* 0x000000000000791b */ /* 0x003ff40003800000 */
.L_x_3372:
[----:B------:R-:W-:Y:S05]  /*32280*/  BSYNC B0 ;  /* 0x0000000000007941 */ /* 0x000fea0003800000 */
.L_x_3371:
[----:B------:R-:W-:Y:S05]  /*32290*/  BRA `(.L_x_3373) ;  /* 0xffffff90001c7947 */ /* 0x000fea000383ffff */
.L_x_3192:
[----:B-1----:R1:W2:Y:S02]  /*322a0*/  SYNCS.PHASECHK.TRANS64.TRYWAIT P0, [R0+URZ+0x38840], R2 ;  /* 0x03884002000075a7 */ /* 0x0022a4000800017f */
[----:B--2---:R-:W-:Y:S05]  /*322b0*/  @!P0 NANOSLEEP.SYNCS 0x989680 ;  /* 0x009896800000895d */ /* 0x004fea0003900000 */
[----:B------:R-:W2:Y:S02]  /*322c0*/  @!P0 SYNCS.PHASECHK.TRANS64 P0, [R0+URZ+0x38840], R2 ;  /* 0x03884002000085a7 */ /* 0x000ea4000800007f */
[----:B--2---:R-:W-:Y:S05]  /*322d0*/  @!P0 BRA `(.L_x_3192) ;  /* 0xfffffffc00f08947 */ /* 0x004fea000383ffff */
[----:B------:R-:W-:Y:S05]  /*322e0*/  BRA `(.L_x_3374) ;  /* 0xffffff90008c7947 */ /* 0x000fea000383ffff */
.L_x_3196:
[----:B------:R0:W5:Y:S01]  /*322f0*/  LDL.LU R9, [R1+0x40] ;  /* 0x0000400001097983 */ /* 0x0001620000300800 */
[----:B------:R-:W-:Y:S01]  /*32300*/  IMAD.MOV.U32 R13, RZ, RZ, R2 ;  /* 0x000000ffff0d7224 */ /* 0x000fe200078e0002 */
[----:B------:R-:W-:Y:S01]  /*32310*/  MOV R11, 0x181f ;  /* 0x0000181f000b7802 */ /* 0x000fe20000000f00 */
[----:B------:R-:W-:Y:S02]  /*32320*/  IMAD.MOV.U32 R12, RZ, RZ, RZ ;  /* 0x000000ffff0c7224 */ /* 0x000fe400078e00ff */
[----:B------:R-:W-:-:S07]  /*32330*/  IMAD.MOV.U32 R15, RZ, RZ, -0x1 ;  /* 0xffffffffff0f7424 */ /* 0x000fce00078e00ff */
[----:B0----5:R-:W-:Y:S05]  /*32340*/  WARPSYNC.COLLECTIVE R15, `(.L_x_3375) ;  /* 0x000000000f087348 */ /* 0x021fea0003c00000 */
[----:B------:R1:W2:Y:S02]  /*32350*/  SHFL.IDX P6, R14, R13, R12, R11 ;  /* 0x0000000c0d0e7389 */ /* 0x0002a400000c000b */
[----:B012--5:R-:W-:Y:S01]  /*32360*/  ENDCOLLECTIVE ;  /* 0x000000000000791b */ /* 0x027fe20003800000 */
.L_x_3375:
[----:B------:R-:W-:Y:S02]  /*32370*/  IMAD.MOV.U32 R13, RZ, RZ, R3 ;  /* 0x000000ffff0d7224 */ /* 0x000fe400078e0003 */
[----:B------:R-:W-:-:S07]  /*32380*/  IMAD.MOV.U32 R4, RZ, RZ, R14 ;  /* 0x000000ffff047224 */ /* 0x000fce00078e000e */
[----:B------:R-:W-:Y:S05]  /*32390*/  WARPSYNC.COLLECTIVE R15, `(.L_x_3376) ;  /* 0x000000000f087348 */ /* 0x000fea0003c00000 */
[----:B------:R0:W1:Y:S02]  /*323a0*/  SHFL.IDX P6, R14, R13, R12, R11 ;  /* 0x0000000c0d0e7389 */ /* 0x00006400000c000b */
[----:B01----:R-:W-:Y:S01]  /*323b0*/  ENDCOLLECTIVE ;  /* 0x000000000000791b */ /* 0x003fe20003800000 */
.L_x_3376:
[----:B------:R-:W-:Y:S02]  /*323c0*/  IMAD R17, R17, 0x80, R10 ;  /* 0x0000008011117824 */ /* 0x000fe400078e020a */
[----:B------:R-:W-:Y:S02]  /*323d0*/  IMAD R0, R9, R7, RZ ;  /* 0x0000000709007224 */ /* 0x000fe400078e02ff */
[----:B------:R-:W2:Y:S01]  /*323e0*/  LDL R9, [R1+0x2c] ;  /* 0x00002c0001097983 */ /* 0x000ea20000100800 */
[----:B------:R-:W-:Y:S01]  /*323f0*/  MOV R5, R14 ;  /* 0x0000000e00057202 */ /* 0x000fe20000000f00 */
[----:B------:R-:W-:Y:S01]  /*32400*/  ULDC.64 UR4, c[0x0][0x208] ;  /* 0x0000820000047ab9 */ /* 0x000fe20000000a00 */
[C---:B------:R-:W-:Y:S01]  /*32410*/  ISETP.GE.AND P2, PT, R17.reuse, R0, PT ;  /* 0x000000001100720c */ /* 0x040fe20003f46270 */
[----:B------:R-:W-:Y:S01]  /*32420*/  IMAD.MOV.U32 R12, RZ, RZ, 0x1 ;  /* 0x00000001ff0c7424 */ /* 0x000fe200078e00ff */
[----:B------:R-:W-:Y:S01]  /*32430*/  MOV R13, R2 ;  /* 0x00000002000d7202 */ /* 0x000fe20000000f00 */
[----:B------:R-:W-:-:S10]  /*32440*/  VIADD R7, R17, 0x10 ;  /* 0x0000001011077836 */ /* 0x000fd40000000000 */
        /* <DEDUP_REMOVED lines=16> */
.L_x_3377:
[----:B------:R-:W-:Y:S02]  /*32550*/  IMAD.MOV.U32 R13, RZ, RZ, R3 ;  /* 0x000000ffff0d7224 */ /* 0x000fe400078e0003 */
[----:B------:R-:W-:-:S07]  /*32560*/  IMAD.MOV.U32 R6, RZ, RZ, R14 ;  /* 0x000000ffff067224 */ /* 0x000fce00078e000e */
[----:B------:R-:W-:Y:S05]  /*32570*/  WARPSYNC.COLLECTIVE R15, `(.L_x_3378) ;  /* 0x000000000f087348 */ /* 0x000fea0003c00000 */
[----:B------:R0:W1:Y:S02]  /*32580*/  SHFL.IDX P6, R14, R13, R12, R11 ;  /* 0x0000000c0d0e7389 */ /* 0x00006400000c000b */
[----:B01----:R-:W-:Y:S01]  /*32590*/  ENDCOLLECTIVE ;  /* 0x000000000000791b */ /* 0x003fe20003800000 */
.L_x_3378:
[----:B------:R-:W-:Y:S01]  /*325a0*/  ULDC.64 UR4, c[0x0][0x208] ;  /* 0x0000820000047ab9 */ /* 0x000fe20000000a00 */
[----:B------:R-:W-:Y:S01]  /*325b0*/  IMAD.MOV.U32 R13, RZ, RZ, R2 ;  /* 0x000000ffff0d7224 */ /* 0x000fe200078e0002 */
[----:B------:R-:W-:Y:S02]  /*325c0*/  MOV R12, 0x2 ;  /* 0x00000002000c7802 */ /* 0x000fe40000000f00 */
        /* <DEDUP_REMOVED lines=16> */
.L_x_3379:
[----:B------:R-:W-:-:S05]  /*326d0*/  VIADD R4, R17, 0x20 ;  /* 0x0000002011047836 */ /* 0x000fca0000000000 */
[----:B------:R-:W-:Y:S01]  /*326e0*/  ISETP.GE.AND P2, PT, R4, R0, PT ;  /* 0x000000000400720c */ /* 0x000fe20003f46270 */
[----:B------:R-:W-:Y:S02]  /*326f0*/  IMAD.MOV.U32 R13, RZ, RZ, R3 ;  /* 0x000000ffff0d7224 */ /* 0x000fe400078e0003 */
[----:B------:R-:W-:-:S10]  /*32700*/  IMAD.MOV.U32 R6, RZ, RZ, R14 ;  /* 0x000000ffff067224 */ /* 0x000fd400078e000e */
[----:B------:R-:W-:Y:S05]  /*32710*/  WARPSYNC.COLLECTIVE R15, `(.L_x_3380) ;  /* 0x000000000f087348 */ /* 0x000fea0003c00000 */
[----:B------:R0:W1:Y:S02]  /*32720*/  SHFL.IDX P6, R14, R13, R12, R11 ;  /* 0x0000000c0d0e7389 */ /* 0x00006400000c000b */
[----:B01----:R-:W-:Y:S01]  /*32730*/  ENDCOLLECTIVE ;  /* 0x000000000000791b */ /* 0x003fe20003800000 */
.L_x_3380:
[----:B------:R-:W-:Y:S01]  /*32740*/  ULDC.64 UR4, c[0x0][0x208] ;  /* 0x0000820000047ab9 */ /* 0x000fe20000000a00 */
[----:B------:R-:W-:Y:S02]  /*32750*/  IMAD.MOV.U32 R13, RZ, RZ, R2 ;  /* 0x000000ffff0d7224 */ /* 0x000fe400078e0002 */
[----:B------:R-:W-:Y:S02]  /*32760*/  IMAD.MOV.U32 R12, RZ, RZ, 0x3 ;  /* 0x00000003ff0c7424 */ /* 0x000fe400078e00ff */
[----:B------:R-:W-:-:S05]  /*32770*/  IMAD.MOV.U32 R4, RZ, RZ, R14 ;  /* 0x000000ffff047224 */ /* 0x000fca00078e000e */
[----:B------:R-:W-:-:S04]  /*32780*/  @!P2 LEA R5, P5, R8, R4, 0x1 ;  /* 0x000000040805a211 */ /* 0x000fc800078a08ff */
[----:B------:R-:W-:-:S04]  /*32790*/  @!P2 IADD3.X R4, RZ, R6, RZ, P5, !PT ;  /* 0x00000006ff04a210 */ /* 0x000fc80002ffe4ff */
        /* <DEDUP_REMOVED lines=13> */
.L_x_3381:
[----:B------:R-:W-:-:S05]  /*32870*/  VIADD R4, R17, 0x30 ;  /* 0x0000003011047836 */ /* 0x000fca0000000000 */
[----:B------:R-:W-:Y:S01]  /*32880*/  ISETP.GE.AND P2, PT, R4, R0, PT ;  /* 0x000000000400720c */ /* 0x000fe20003f46270 */
[----:B------:R-:W-:Y:S01]  /*32890*/  IMAD.MOV.U32 R13, RZ, RZ, R3 ;  /* 0x000000ffff0d7224 */ /* 0x000fe200078e0003 */
[----:B------:R-:W-:-:S11]  /*328a0*/  MOV R6, R14 ;  /* 0x0000000e00067202 */ /* 0x000fd60000000f00 */
[----:B------:R-:W-:Y:S05]  /*328b0*/  WARPSYNC.COLLECTIVE R15, `(.L_x_3382) ;  /* 0x000000000f087348 */ /* 0x000fea0003c00000 */
[----:B------:R0:W1:Y:S02]  /*328c0*/  SHFL.IDX P6, R14, R13, R12, R11 ;  /* 0x0000000c0d0e7389 */ /* 0x00006400000c000b */
[----:B01----:R-:W-:Y:S01]  /*328d0*/  ENDCOLLECTIVE ;  /* 0x000000000000791b */ /* 0x003fe20003800000 */
.L_x_3382:
        /* <DEDUP_REMOVED lines=19> */
.L_x_3383:
[----:B------:R-:W-:-:S04]  /*32a10*/  IADD3 R4, R17, 0x40, RZ ;  /* 0x0000004011047810 */ /* 0x000fc80007ffe0ff */
[----:B------:R-:W-:Y:S02]  /*32a20*/  ISETP.GE.AND P2, PT, R4, R0, PT ;  /* 0x000000000400720c */ /* 0x000fe40003f46270 */
[----:B------:R-:W-:Y:S01]  /*32a30*/  MOV R13, R3 ;  /* 0x00000003000d7202 */ /* 0x000fe20000000f00 */
[----:B------:R-:W-:-:S10]  /*32a40*/  IMAD.MOV.U32 R6, RZ, RZ, R14 ;  /* 0x000000ffff067224 */ /* 0x000fd400078e000e */
[----:B------:R-:W-:Y:S05]  /*32a50*/  WARPSYNC.COLLECTIVE R15, `(.L_x_3384) ;  /* 0x000000000f087348 */ /* 0x000fea0003c00000 */
[----:B------:R0:W1:Y:S02]  /*32a60*/  SHFL.IDX P6, R14, R13, R12, R11 ;  /* 0x0000000c0d0e7389 */ /* 0x00006400000c000b */
[----:B01----:R-:W-:Y:S01]  /*32a70*/  ENDCOLLECTIVE ;  /* 0x000000000000791b */ /* 0x003fe20003800000 */
.L_x_3384:
[----:B------:R-:W-:Y:S01]  /*32a80*/  ULDC.64 UR4, c[0x0][0x208] ;  /* 0x0000820000047ab9 */ /* 0x000fe20000000a00 */
[----:B------:R-:W-:Y:S01]  /*32a90*/  MOV R13, R2 ;  /* 0x00000002000d7202 */ /* 0x000fe20000000f00 */
        /* <DEDUP_REMOVED lines=17> */
.L_x_3385:
[----:B------:R-:W-:-:S05]  /*32bb0*/  VIADD R4, R17, 0x50 ;  /* 0x0000005011047836 */ /* 0x000fca0000000000 */
[----:B------:R-:W-:Y:S01]  /*32bc0*/  ISETP.GE.AND P2, PT, R4, R0, PT ;  /* 0x000000000400720c */ /* 0x000fe20003f46270 */
[----:B------:R-:W-:Y:S02]  /*32bd0*/  IMAD.MOV.U32 R13, RZ, RZ, R3 ;  /* 0x000000ffff0d7224 */ /* 0x000fe400078e0003 */
[----:B------:R-:W-:-:S10]  /*32be0*/  IMAD.MOV.U32 R6, RZ, RZ, R14 ;  /* 0x000000ffff067224 */ /* 0x000fd400078e000e */
[----:B------:R-:W-:Y:S05]  /*32bf0*/  WARPSYNC.COLLECTIVE R15, `(.L_x_3386) ;  /* 0x000000000f087348 */ /* 0x000fea0003c00000 */
[----:B------:R0:W1:Y:S02]  /*32c00*/  SHFL.IDX P6, R14, R13, R12, R11 ;  /* 0x0000000c0d0e7389 */ /* 0x00006400000c000b */
[----:B01----:R-:W-:Y:S01]  /*32c10*/  ENDCOLLECTIVE ;  /* 0x000000000000791b */ /* 0x003fe20003800000 */
.L_x_3386:
        /* <DEDUP_REMOVED lines=19> */
.L_x_3387:
[----:B------:R-:W-:-:S05]  /*32d50*/  VIADD R4, R17, 0x60 ;  /* 0x0000006011047836 */ /* 0x000fca0000000000 */
[----:B------:R-:W-:Y:S01]  /*32d60*/  ISETP.GE.AND P2, PT, R4, R0, PT ;  /* 0x000000000400720c */ /* 0x000fe20003f46270 */
[----:B------:R-:W-:Y:S02]  /*32d70*/  IMAD.MOV.U32 R13, RZ, RZ, R3 ;  /* 0x000000ffff0d7224 */ /* 0x000fe400078e0003 */
[----:B------:R-:W-:-:S10]  /*32d80*/  IMAD.MOV.U32 R6, RZ, RZ, R14 ;  /* 0x000000ffff067224 */ /* 0x000fd400078e000e */
[----:B------:R-:W-:Y:S05]  /*32d90*/  WARPSYNC.COLLECTIVE R15, `(.L_x_3388) ;  /* 0x000000000f087348 */ /* 0x000fea0003c00000 */
[----:B------:R0:W1:Y:S02]  /*32da0*/  SHFL.IDX P6, R14, R13, R12, R11 ;  /* 0x0000000c0d0e7389 */ /* 0x00006400000c000b */
[----:B01----:R-:W-:Y:S01]  /*32db0*/  ENDCOLLECTIVE ;  /* 0x000000000000791b */ /* 0x003fe20003800000 */
.L_x_3388:
        /* <DEDUP_REMOVED lines=19> */
.L_x_3389:
[----:B------:R-:W-:Y:S01]  /*32ef0*/  MOV R13, R3 ;  /* 0x00000003000d7202 */ /* 0x000fe20000000f00 */
[----:B------:R-:W-:-:S07]  /*32f00*/  IMAD.MOV.U32 R6, RZ, RZ, R14 ;  /* 0x000000ffff067224 */ /* 0x000fce00078e000e */
[----:B------:R-:W-:Y:S05]  /*32f10*/  WARPSYNC.COLLECTIVE R15, `(.L_x_3390) ;  /* 0x000000000f087348 */ /* 0x000fea0003c00000 */
[----:B------:R0:W1:Y:S02]  /*32f20*/  SHFL.IDX P6, R14, R13, R12, R11 ;  /* 0x0000000c0d0e7389 */ /* 0x00006400000c000b */
[----:B01----:R-:W-:Y:S01]  /*32f30*/  ENDCOLLECTIVE ;  /* 0x000000000000791b */ /* 0x003fe20003800000 */
.L_x_3390:
[----:B------:R-:W-:Y:S01]  /*32f40*/  IMAD.MOV.U32 R3, RZ, RZ, R14 ;  /* 0x000000ffff037224 */ /* 0x000fe200078e000e */
[----:B------:R-:W-:Y:S06]  /*32f50*/  BRA `(.L_x_3391) ;  /* 0xffffff9400787947 */ /* 0x000fec000383ffff */
.L_x_3201:
[----:B0-----:R-:W3:Y:S02]  /*32f60*/  LDL R2, [R1+0x4] ;  /* 0x0000040001027983 */ /* 0x001ee40000100800 */
[----:B---3--:R0:W1:Y:S02]  /*32f70*/  SYNCS.PHASECHK.TRANS64.TRYWAIT P0, [R2+URZ+0x38820], R0 ;  /* 0x03882000020075a7 */ /* 0x008064000800017f */
[----:B-1----:R-:W-:Y:S05]  /*32f80*/  @!P0 NANOSLEEP.SYNCS 0x989680 ;  /* 0x009896800000895d */ /* 0x002fea0003900000 */
[----:B------:R-:W1:Y:S02]  /*32f90*/  @!P0 SYNCS.PHASECHK.TRANS64 P0, [R2+URZ+0x38820], R0 ;  /* 0x03882000020085a7 */ /* 0x000e64000800007f */
[----:B-1----:R-:W-:Y:S05]  /*32fa0*/  @!P0 BRA `(.L_x_3201) ;  /* 0xfffffffc00ec8947 */ /* 0x002fea000383ffff */
[----:B------:R-:W-:Y:S05]  /*32fb0*/  BRA `(.L_x_3392) ;  /* 0xffffff9400f87947 */ /* 0x000fea000383ffff */
.L_x_3210:
[----:B-1----:R1:W2:Y:S02]  /*32fc0*/  SYNCS.PHASECHK.TRANS64.TRYWAIT P0, [R3+URZ+0x38840], R0 ;  /* 0x03884000030075a7 */ /* 0x0022a4000800017f */
[----:B--2---:R-:W-:Y:S05]  /*32fd0*/  @!P0 NANOSLEEP.SYNCS 0x989680 ;  /* 0x009896800000895d */ /* 0x004fea0003900000 */
[----:B------:R-:W2:Y:S02]  /*32fe0*/  @!P0 SYNCS.PHASECHK.TRANS64 P0, [R3+URZ+0x38840], R0 ;  /* 0x03884000030085a7 */ /* 0x000ea4000800007f */
[----:B--2---:R-:W-:Y:S05]  /*32ff0*/  @!P0 BRA `(.L_x_3210) ;  /* 0xfffffffc00f08947 */ /* 0x004fea000383ffff */
[----:B------:R-:W-:Y:S05]  /*33000*/  BRA `(.L_x_3393) ;  /* 0xffffff9800c07947 */ /* 0x000fea000383ffff */
.L_x_3218:
[----:B0-----:R0:W1:Y:S02]  /*33010*/  SYNCS.PHASECHK.TRANS64.TRYWAIT P0, [R0+URZ+0x38860], R3 ;  /* 0x03886003000075a7 */ /* 0x001064000800017f */
[----:B-1----:R-:W-:Y:S05]  /*33020*/  @!P0 NANOSLEEP.SYNCS 0x989680 ;  /* 0x009896800000895d */ /* 0x002fea0003900000 */
[----:B------:R-:W1:Y:S02]  /*33030*/  @!P0 SYNCS.PHASECHK.TRANS64 P0, [R0+URZ+0x38860], R3 ;  /* 0x03886003000085a7 */ /* 0x000e64000800007f */
[----:B-1----:R-:W-:Y:S05]  /*33040*/  @!P0 BRA `(.L_x_3218) ;  /* 0xfffffffc00f08947 */ /* 0x002fea000383ffff */
[----:B------:R-:W-:Y:S05]  /*33050*/  BRA `(.L_x_3394) ;  /* 0xffffffa0001c7947 */ /* 0x000fea000383ffff */
.L_x_3230:
[----:B--2---:R2:W3:Y:S02]  /*33060*/  SYNCS.PHASECHK.TRANS64.TRYWAIT P0, [R3+URZ+0x38840], R2 ;  /* 0x03884002030075a7 */ /* 0x0044e4000800017f */
[----:B---3--:R-:W-:Y:S05]  /*33070*/  @!P0 NANOSLEEP.SYNCS 0x989680 ;  /* 0x009896800000895d */ /* 0x008fea0003900000 */
[----:B------:R-:W3:Y:S02]  /*33080*/  @!P0 SYNCS.PHASECHK.TRANS64 P0, [R3+URZ+0x38840], R2 ;  /* 0x03884002030085a7 */ /* 0x000ee4000800007f */
[----:B---3--:R-:W-:Y:S05]  /*33090*/  @!P0 BRA `(.L_x_3230) ;  /* 0xfffffffc00f08947 */ /* 0x008fea000383ffff */
[----:B------:R-:W-:Y:S05]  /*330a0*/  BRA `(.L_x_3395) ;  /* 0xffffffa800487947 */ /* 0x000fea000383ffff */
.L_x_3238:
[----:B0-----:R0:W2:Y:S02]  /*330b0*/  SYNCS.PHASECHK.TRANS64.TRYWAIT P0, [R2+URZ+0x38860], R3 ;  /* 0x03886003020075a7 */ /* 0x0010a4000800017f */
[----:B--2---:R-:W-:Y:S05]  /*330c0*/  @!P0 NANOSLEEP.SYNCS 0x989680 ;  /* 0x009896800000895d */ /* 0x004fea0003900000 */
[----:B------:R-:W2:Y:S02]  /*330d0*/  @!P0 SYNCS.PHASECHK.TRANS64 P0, [R2+URZ+0x38860], R3 ;  /* 0x03886003020085a7 */ /* 0x000ea4000800007f */
[----:B--2---:R-:W-:Y:S05]  /*330e0*/  @!P0 BRA `(.L_x_3238) ;  /* 0xfffffffc00f08947 */ /* 0x004fea000383ffff */
[----:B------:R-:W-:Y:S05]  /*330f0*/  BRA `(.L_x_3396) ;  /* 0xffffffac00a47947 */ /* 0x000fea000383ffff */
.L_x_3250:
[----:B---3--:R3:W4:Y:S02]  /*33100*/  SYNCS.PHASECHK.TRANS64.TRYWAIT P0, [R3+URZ+0x38840], R2 ;  /* 0x03884002030075a7 */ /* 0x008724000800017f */
[----:B----4-:R-:W-:Y:S05]  /*33110*/  @!P0 NANOSLEEP.SYNCS 0x989680 ;  /* 0x009896800000895d */ /* 0x010fea0003900000 */
[----:B------:R-:W4:Y:S02]  /*33120*/  @!P0 SYNCS.PHASECHK.TRANS64 P0, [R3+URZ+0x38840], R2 ;  /* 0x03884002030085a7 */ /* 0x000f24000800007f */
[----:B----4-:R-:W-:Y:S05]  /*33130*/  @!P0 BRA `(.L_x_3250) ;  /* 0xfffffffc00f08947 */ /* 0x010fea000383ffff */
[----:B------:R-:W-:Y:S05]  /*33140*/  BRA `(.L_x_3397) ;  /* 0xffffffb400ac7947 */ /* 0x000fea000383ffff */
.L_x_3258:
[----:B0-----:R0:W2:Y:S02]  /*33150*/  SYNCS.PHASECHK.TRANS64.TRYWAIT P0, [R2+URZ+0x38860], R5 ;  /* 0x03886005020075a7 */ /* 0x0010a4000800017f */
[----:B--2---:R-:W-:Y:S05]  /*33160*/  @!P0 NANOSLEEP.SYNCS 0x989680 ;  /* 0x009896800000895d */ /* 0x004fea0003900000 */
[----:B------:R-:W2:Y:S02]  /*33170*/  @!P0 SYNCS.PHASECHK.TRANS64 P0, [R2+URZ+0x38860], R5 ;  /* 0x03886005020085a7 */ /* 0x000ea4000800007f */
[----:B--2---:R-:W-:Y:S05]  /*33180*/  @!P0 BRA `(.L_x_3258) ;  /* 0xfffffffc00f08947 */ /* 0x004fea000383ffff */
[----:B------:R-:W-:Y:S05]  /*33190*/  BRA `(.L_x_3398) ;  /* 0xffffffbc00047947 */ /* 0x000fea000383ffff */
.L_x_3272:
[----:B--2---:R2:W4:Y:S02]  /*331a0*/  SYNCS.PHASECHK.TRANS64.TRYWAIT P0, [R0+URZ+0x38860], R2 ;  /* 0x03886002000075a7 */ /* 0x004524000800017f */
[----:B----4-:R-:W-:Y:S05]  /*331b0*/  @!P0 NANOSLEEP.SYNCS 0x989680 ;  /* 0x009896800000895d */ /* 0x010fea0003900000 */
[----:B------:R-:W4:Y:S02]  /*331c0*/  @!P0 SYNCS.PHASECHK.TRANS64 P0, [R0+URZ+0x38860], R2 ;  /* 0x03886002000085a7 */ /* 0x000f24000800007f */
[----:B----4-:R-:W-:Y:S05]  /*331d0*/  @!P0 BRA `(.L_x_3272) ;  /* 0xfffffffc00f08947 */ /* 0x010fea000383ffff */
[----:B------:R-:W-:Y:S05]  /*331e0*/  BRA `(.L_x_3399) ;  /* 0xffffffc000ec7947 */ /* 0x000fea000383ffff */
.L_x_3282:
[----:B------:R-:W-:Y:S01]  /*331f0*/  BSSY B0, `(.L_x_3400) ;  /* 0x0000008000007945 */ /* 0x000fe20003800000 */
[----:B0-----:R-:W-:Y:S01]  /*33200*/  IMAD.MOV.U32 R13, RZ, RZ, R16 ;  /* 0x000000ffff0d7224 */ /* 0x001fe200078e0010 */
[----:B------:R-:W-:Y:S01]  /*33210*/  MOV R11, 0x1f ;  /* 0x0000001f000b7802 */ /* 0x000fe20000000f00 */
[----:B------:R-:W-:Y:S02]  /*33220*/  IMAD.MOV.U32 R12, RZ, RZ, RZ ;  /* 0x000000ffff0c7224 */ /* 0x000fe400078e00ff */
[----:B------:R-:W-:-:S07]  /*33230*/  IMAD.MOV.U32 R15, RZ, RZ, -0x1 ;  /* 0xffffffffff0f7424 */ /* 0x000fce00078e00ff */
[----:B-12--5:R-:W-:Y:S05]  /*33240*/  WARPSYNC.COLLECTIVE R15, `(.L_x_3401) ;  /* 0x000000000f087348 */ /* 0x026fea0003c00000 */
[----:B------:R0:W3:Y:S02]  /*33250*/  SHFL.IDX P6, R14, R13, R12, R11 ;  /* 0x0000000c0d0e7389 */ /* 0x0000e400000c000b */
[----:B0123-5:R-:W-:Y:S01]  /*33260*/  ENDCOLLECTIVE ;  /* 0x000000000000791b */ /* 0x02ffe20003800000 */
.L_x_3401:
[----:B------:R-:W-:Y:S05]  /*33270*/  BSYNC B0 ;  /* 0x0000000000007941 */ /* 0x000fea0003800000 */
.L_x_3400:
        /* <DEDUP_REMOVED lines=10> */
.L_x_3402:
[----:B------:R-:W-:Y:S01]  /*33320*/  ULDC UR4, c[0x0][0xc3c] ;  /* 0x00030f0000047ab9 */ /* 0x000fe20000000800 */
[----:B------:R-:W-:Y:S01]  /*33330*/  ULDC.64 UR6, c[0x0][0x208] ;  /* 0x0000820000067ab9 */ /* 0x000fe20000000a00 */
        /* <DEDUP_REMOVED lines=15> */
.L_x_3403:
        /* <DEDUP_REMOVED lines=9> */
.L_x_3404:
        /* <DEDUP_REMOVED lines=8> */
.L_x_3405:
        /* <DEDUP_REMOVED lines=8> */
.L_x_3406:
        /* <DEDUP_REMOVED lines=8> */
.L_x_3407:
        /* <DEDUP_REMOVED lines=9> */
.L_x_3408:
[----:B------:R-:W-:Y:S01]  /*336d0*/  IMAD.MOV.U32 R16, RZ, RZ, R14 ;  /* 0x000000ffff107224 */ /* 0x000fe200078e000e */
[----:B------:R-:W-:Y:S06]  /*336e0*/  BRA `(.L_x_3409) ;  /* 0xffffffc800047947 */ /* 0x000fec000383ffff */
.L_x_3287:
[----:B------:R-:W-:Y:S01]  /*336f0*/  BSSY B0, `(.L_x_3410) ;  /* 0x0000008000007945 */ /* 0x000fe20003800000 */
[----:B0----5:R-:W-:Y:S01]  /*33700*/  IMAD.MOV.U32 R13, RZ, RZ, R3 ;  /* 0x000000ffff0d7224 */ /* 0x021fe200078e0003 */
[----:B------:R-:W-:Y:S01]  /*33710*/  MOV R12, 0x1 ;  /* 0x00000001000c7802 */ /* 0x000fe20000000f00 */
[----:B------:R-:W-:Y:S02]  /*33720*/  IMAD.MOV.U32 R11, RZ, RZ, RZ ;  /* 0x000000ffff0b7224 */ /* 0x000fe400078e00ff */
[----:B------:R-:W-:-:S07]  /*33730*/  IMAD.MOV.U32 R15, RZ, RZ, -0x1 ;  /* 0xffffffffff0f7424 */ /* 0x000fce00078e00ff */
[----:B-12---:R-:W-:Y:S05]  /*33740*/  WARPSYNC.COLLECTIVE R15, `(.L_x_3411) ;  /* 0x000000000f087348 */ /* 0x006fea0003c00000 */
[----:B------:R0:W3:Y:S02]  /*33750*/  SHFL.UP P6, R14, R13, R12, R11 ;  /* 0x0400000c0d0e7389 */ /* 0x0000e400000c000b */
[----:B0123--:R-:W-:Y:S01]  /*33760*/  ENDCOLLECTIVE ;  /* 0x000000000000791b */ /* 0x00ffe20003800000 */
.L_x_3411:
[----:B------:R-:W-:Y:S05]  /*33770*/  BSYNC B0 ;  /* 0x0000000000007941 */ /* 0x000fea0003800000 */
.L_x_3410:
        /* <DEDUP_REMOVED lines=12> */
.L_x_3412:
        /* <DEDUP_REMOVED lines=8> */
.L_x_3413:
        /* <DEDUP_REMOVED lines=8> */
.L_x_3414:
        /* <DEDUP_REMOVED lines=8> */
.L_x_3415:
        /* <DEDUP_REMOVED lines=9> */
.L_x_3416:
[----:B------:R-:W-:Y:S01]  /*33a50*/  IMAD.MOV.U32 R16, RZ, RZ, R14 ;  /* 0x000000ffff107224 */ /* 0x000fe200078e000e */
[----:B------:R-:W-:Y:S06]  /*33a60*/  BRA `(.L_x_3417) ;  /* 0xffffffc400c87947 */ /* 0x000fec000383ffff */
.L_x_3289:
[----:B------:R-:W-:Y:S01]  /*33a70*/  BSSY B0, `(.L_x_3418) ;  /* 0x0000006000007945 */ /* 0x000fe20003800000 */
[----:B------:R-:W-:Y:S01]  /*33a80*/  PLOP3.LUT P6, PT, P6, PT, PT, 0x8, 0x0 ;  /* 0x000000000000781c */ /* 0x000fe200037ce170 */
[----:B------:R-:W-:-:S12]  /*33a90*/  IMAD.MOV.U32 R15, RZ, RZ, -0x1 ;  /* 0xffffffffff0f7424 */ /* 0x000fd800078e00ff */
[----:B012--5:R-:W-:Y:S05]  /*33aa0*/  WARPSYNC.COLLECTIVE R15, `(.L_x_3419) ;  /* 0x000000000f087348 */ /* 0x027fea0003c00000 */
[----:B------:R-:W-:Y:S01]  /*33ab0*/  VOTE.ANY R14, PT, P6 ;  /* 0x00000000000e7806 */ /* 0x000fe200030e0100 */
[----:B012--5:R-:W-:Y:S06]  /*33ac0*/  ENDCOLLECTIVE ;  /* 0x000000000000791b */ /* 0x027fec0003800000 */
.L_x_3419:
[----:B------:R-:W-:Y:S05]  /*33ad0*/  BSYNC B0 ;  /* 0x0000000000007941 */ /* 0x000fea0003800000 */
.L_x_3418:
        /* <DEDUP_REMOVED lines=9> */
.L_x_3420:
[----:B------:R-:W-:Y:S01]  /*33b70*/  IMAD.MOV.U32 R17, RZ, RZ, R14 ;  /* 0x000000ffff117224 */ /* 0x000fe200078e000e */
[----:B------:R-:W-:Y:S06]  /*33b80*/  BRA `(.L_x_3421) ;  /* 0xffffffc400b87947 */ /* 0x000fec000383ffff */
.L_x_3291:
[----:B------:R-:W-:Y:S01]  /*33b90*/  BSSY B0, `(.L_x_3422) ;  /* 0x0000007000007945 */ /* 0x000fe20003800000 */
[----:B0-----:R-:W-:Y:S01]  /*33ba0*/  IMAD.MOV.U32 R13, RZ, RZ, R2 ;  /* 0x000000ffff0d7224 */ /* 0x001fe200078e0002 */
[----:B------:R-:W-:Y:S01]  /*33bb0*/  MOV R15, 0xffffffff ;  /* 0xffffffff000f7802 */ /* 0x000fe20000000f00 */
[----:B------:R-:W-:-:S07]  /*33bc0*/  IMAD.MOV.U32 R11, RZ, RZ, 0x1f ;  /* 0x0000001fff0b7424 */ /* 0x000fce00078e00ff */
[----:B-12345:R-:W-:Y:S05]  /*33bd0*/  WARPSYNC.COLLECTIVE R15, `(.L_x_3423) ;  /* 0x000000000f087348 */ /* 0x03efea0003c00000 */
[----:B------:R0:W0:Y:S02]  /*33be0*/  SHFL.IDX P6, R14, R13, R12, R11 ;  /* 0x0000000c0d0e7389 */ /* 0x00002400000c000b */
[----:B012345:R-:W-:Y:S01]  /*33bf0*/  ENDCOLLECTIVE ;  /* 0x000000000000791b */ /* 0x03ffe20003800000 */
.L_x_3423:
[----:B------:R-:W-:Y:S05]  /*33c00*/  BSYNC B0 ;  /* 0x0000000000007941 */ /* 0x000fea0003800000 */
.L_x_3422:
[----:B------:R-:W-:Y:S01]  /*33c10*/  IMAD.MOV.U32 R2, RZ, RZ, R14 ;  /* 0x000000ffff027224 */ /* 0x000fe200078e000e */
[----:B------:R-:W-:Y:S06]  /*33c20*/  BRA `(.L_x_3424) ;  /* 0xffffffc400ac7947 */ /* 0x000fec000383ffff */
.L_x_3295:
[----:B0-----:R0:W2:Y:S02]  /*33c30*/  SYNCS.PHASECHK.TRANS64.TRYWAIT P0, [R0+URZ+0x38820], R3 ;  /* 0x03882003000075a7 */ /* 0x0010a4000800017f */
[----:B--2---:R-:W-:Y:S05]  /*33c40*/  @!P0 NANOSLEEP.SYNCS 0x989680 ;  /* 0x009896800000895d */ /* 0x004fea0003900000 */
[----:B------:R-:W2:Y:S02]  /*33c50*/  @!P0 SYNCS.PHASECHK.TRANS64 P0, [R0+URZ+0x38820], R3 ;  /* 0x03882003000085a7 */ /* 0x000ea4000800007f */
[----:B--2---:R-:W-:Y:S05]  /*33c60*/  @!P0 BRA `(.L_x_3295) ;  /* 0xfffffffc00f08947 */ /* 0x004fea000383ffff */
[----:B------:R-:W-:Y:S05]  /*33c70*/  BRA `(.L_x_3425) ;  /* 0xffffffcc00347947 */ /* 0x000fea000383ffff */
.L_x_3296:
[----:B------:R-:W2:Y:S01]  /*33c80*/  S2R R2, SR_TID.X ;  /* 0x0000000000027919 */ /* 0x000ea20000002100 */
[----:B------:R-:W-:Y:S01]  /*33c90*/  BSSY B0, `(.L_x_3426) ;  /* 0x000000a000007945 */ /* 0x000fe20003800000 */
[----:B------:R-:W-:Y:S01]  /*33ca0*/  IMAD.MOV.U32 R12, RZ, RZ, RZ ;  /* 0x000000ffff0c7224 */ /* 0x000fe200078e00ff */
[----:B------:R-:W-:Y:S01]  /*33cb0*/  MOV R11, 0x1f ;  /* 0x0000001f000b7802 */ /* 0x000fe20000000f00 */
[----:B------:R-:W-:Y:S01]  /*33cc0*/  IMAD.MOV.U32 R15, RZ, RZ, -0x1 ;  /* 0xffffffffff0f7424 */ /* 0x000fe200078e00ff */
[----:B--2---:R-:W-:-:S04]  /*33cd0*/  SHF.R.U32.HI R2, RZ, 0x5, R2 ;  /* 0x00000005ff027819 */ /* 0x004fc80000011602 */
[----:B------:R-:W-:-:S05]  /*33ce0*/  LOP3.LUT R2, R2, 0x3, RZ, 0xc0, !PT ;  /* 0x0000000302027812 */ /* 0x000fca00078ec0ff */
[----:B------:R-:W-:-:S07]  /*33cf0*/  IMAD.MOV.U32 R13, RZ, RZ, R2 ;  /* 0x000000ffff0d7224 */ /* 0x000fce00078e0002 */
[----:B01---5:R-:W-:Y:S05]  /*33d00*/  WARPSYNC.COLLECTIVE R15, `(.L_x_3427) ;  /* 0x000000000f087348 */ /* 0x023fea0003c00000 */
[----:B------:R2:W3:Y:S02]  /*33d10*/  SHFL.IDX P6, R14, R13, R12, R11 ;  /* 0x0000000c0d0e7389 */ /* 0x0004e400000c000b */
[----:B0123-5:R-:W-:Y:S01]  /*33d20*/  ENDCOLLECTIVE ;  /* 0x000000000000791b */ /* 0x02ffe20003800000 */
.L_x_3427:
[----:B------:R-:W-:Y:S05]  /*33d30*/  BSYNC B0 ;  /* 0x0000000000007941 */ /* 0x000fea0003800000 */
.L_x_3426:
[----:B------:R-:W-:Y:S05]  /*33d40*/  BRA `(.L_x_3428) ;  /* 0xffffffcc001c7947 */ /* 0x000fea000383ffff */
.L_x_3297:
[----:B------:R-:W-:Y:S01]  /*33d50*/  BSSY B0, `(.L_x_3429) ;  /* 0x0000006000007945 */ /* 0x000fe20003800000 */
[----:B------:R-:W-:-:S07]  /*33d60*/  IMAD.MOV.U32 R15, RZ, RZ, -0x1 ;  /* 0xffffffffff0f7424 */ /* 0x000fce00078e00ff */
[----:B012--5:R-:W-:Y:S05]  /*33d70*/  WARPSYNC.COLLECTIVE R15, `(.L_x_3430) ;  /* 0x000000000f0c7348 */ /* 0x027fea0003c00000 */
[----:B------:R-:W-:Y:S02]  /*33d80*/  ELECT P6, UR62, PT ;  /* 0x00000000003e782f */ /* 0x000fe400038c0000 */
[----:B------:R-:W-:Y:S01]  /*33d90*/  MOV R14, UR62 ;  /* 0x0000003e000e7c02 */ /* 0x000fe20008000f00 */
[----:B012--5:R-:W-:Y:S10]  /*33da0*/  ENDCOLLECTIVE ;  /* 0x000000000000791b */ /* 0x027ff40003800000 */
.L_x_3430:
[----:B------:R-:W-:Y:S05]  /*33db0*/  BSYNC B0 ;  /* 0x0000000000007941 */ /* 0x000fea0003800000 */
.L_x_3429:
[----:B------:R-:W-:Y:S05]  /*33dc0*/  BRA `(.L_x_3431) ;  /* 0xffffffcc00107947 */ /* 0x000fea000383ffff */
.L_x_3299:
[----:B0-----:R0:W2:Y:S02]  /*33dd0*/  SYNCS.PHASECHK.TRANS64.TRYWAIT P0, [R6+URZ], R5 ;  /* 0x00000005060075a7 */ /* 0x0010a4000800017f */
[----:B--2---:R-:W-:Y:S05]  /*33de0*/  @!P0 NANOSLEEP.SYNCS 0x989680 ;  /* 0x009896800000895d */ /* 0x004fea0003900000 */
[----:B------:R-:W2:Y:S02]  /*33df0*/  @!P0 SYNCS.PHASECHK.TRANS64 P0, [R6+URZ], R5 ;  /* 0x00000005060085a7 */ /* 0x000ea4000800007f */
[----:B--2---:R-:W-:Y:S05]  /*33e00*/  @!P0 BRA `(.L_x_3299) ;  /* 0xfffffffc00f08947 */ /* 0x004fea000383ffff */
[----:B------:R-:W-:Y:S05]  /*33e10*/  BRA `(.L_x_3432) ;  /* 0xffffffcc00547947 */ /* 0x000fea000383ffff */
.L_x_3300:
[----:B--2---:R2:W3:Y:S02]  /*33e20*/  SYNCS.PHASECHK.TRANS64.TRYWAIT P0, [R7+URZ], R2 ;  /* 0x00000002070075a7 */ /* 0x0044e4000800017f */
[----:B---3--:R-:W-:Y:S05]  /*33e30*/  @!P0 NANOSLEEP.SYNCS 0x989680 ;  /* 0x009896800000895d */ /* 0x008fea0003900000 */
[----:B------:R-:W3:Y:S02]  /*33e40*/  @!P0 SYNCS.PHASECHK.TRANS64 P0, [R7+URZ], R2 ;  /* 0x00000002070085a7 */ /* 0x000ee4000800007f */
[----:B---3--:R-:W-:Y:S05]  /*33e50*/  @!P0 BRA `(.L_x_3300) ;  /* 0xfffffffc00f08947 */ /* 0x008fea000383ffff */
[----:B------:R-:W-:Y:S05]  /*33e60*/  BRA `(.L_x_3433) ;  /* 0xffffffcc00487947 */ /* 0x000fea000383ffff */
.L_x_3302:
[----:B---3--:R3:W4:Y:S02]  /*33e70*/  SYNCS.PHASECHK.TRANS64.TRYWAIT P0, [R4+URZ], R5 ;  /* 0x00000005040075a7 */ /* 0x008724000800017f */
[----:B----4-:R-:W-:Y:S05]  /*33e80*/  @!P0 NANOSLEEP.SYNCS 0x989680 ;  /* 0x009896800000895d */ /* 0x010fea0003900000 */
[----:B------:R-:W4:Y:S02]  /*33e90*/  @!P0 SYNCS.PHASECHK.TRANS64 P0, [R4+URZ], R5 ;  /* 0x00000005040085a7 */ /* 0x000f24000800007f */
[----:B----4-:R-:W-:Y:S05]  /*33ea0*/  @!P0 BRA `(.L_x_3302) ;  /* 0xfffffffc00f08947 */ /* 0x010fea000383ffff */
[----:B------:R-:W-:Y:S05]  /*33eb0*/  BRA `(.L_x_3434) ;  /* 0xffffffcc00507947 */ /* 0x000fea000383ffff */
.L_x_3435:
        /* <DEDUP_REMOVED lines=12> */
.L_x_15302:


//--------------------- .text._ZN7cutlass13device_kernelIN5flash11enable_sm90INS1_16FlashAttnFwdSm90INS1_25CollectiveMainloopFwdSm90ILi2EN4cute5tupleIJNS5_1CILi1EEES8_S8_EEENS6_IJNS7_ILi128EEENS7_ILi112EEENS7_ILi192EEEEEELi192ENS_6half_tEfNS_4arch4Sm90ELb0ELb0ELb1ELb0ELb0ELb0ELb0ELb1ELb1ELb1ELb0ELb0EEENS1_21CollectiveEpilogueFwdINS6_IJSA_SC_SB_EEES9_SE_SG_Li256ELb0ELb1ELb0ELb0EEENS1_29StaticPersistentTileSchedulerILb0EEEEEEEEEvNT_6ParamsE --------------------------
	.section	.text._ZN7cutlass13device_kernelIN5flash11enable_sm90INS1_16FlashAttnFwdSm90INS1_25CollectiveMainloopFwdSm90ILi2EN4cute5tupleIJNS5_1CILi1EEES8_S8_EEENS6_IJNS7_ILi128EEENS7_ILi112EEENS7_ILi192EEEEEELi192ENS_6half_tEfNS_4arch4Sm90ELb0ELb0ELb1ELb0ELb0ELb0ELb0ELb1ELb1ELb1ELb0ELb0EEENS1_21CollectiveEpilogueFwdINS6_IJSA_SC_SB_EEES9_SE_SG_Li256ELb0ELb1ELb0ELb0EEENS1_29StaticPersistentTileSchedulerILb0EEEEEEEEEvNT_6ParamsE,"ax",@progbits
	.align	128
.text._ZN7cutlass13device_kernelIN5flash11enable_sm90INS1_16FlashAttnFwdSm90INS1_25CollectiveMainloopFwdSm90ILi2EN4cute5tupleIJNS5_1CILi1EEES8_S8_EEENS6_IJNS7_ILi128EEENS7_ILi112EEENS7_ILi192EEEEEELi192ENS_6half_tEfNS_4arch4Sm90ELb0ELb0ELb1ELb0ELb0ELb0ELb0ELb1ELb1ELb1ELb0ELb0EEENS1_21CollectiveEpilogueFwdINS6_IJSA_SC_SB_EEES9_SE_SG_Li256ELb0ELb1ELb0ELb0EEENS1_29StaticPersistentTileSchedulerILb0EEEEEEEEEvNT_6ParamsE:
        .type           _ZN7cutlass13device_kernelIN5flash11enable_sm90INS1_16FlashAttnFwdSm90INS1_25CollectiveMainloopFwdSm90ILi2EN4cute5tupleIJNS5_1CILi1EEES8_S8_EEENS6_IJNS7_ILi128EEENS7_ILi112EEENS7_ILi192EEEEEELi192ENS_6half_tEfNS_4arch4Sm90ELb0ELb0ELb1ELb0ELb0ELb0ELb0ELb1ELb1ELb1ELb0ELb0EEENS1_21CollectiveEpilogueFwdINS6_IJSA_SC_SB_EEES9_SE_SG_Li256ELb0ELb1ELb0ELb0EEENS1_29StaticPersistentTileSchedulerILb0EEEEEEEEEvNT_6ParamsE,@function
        .size           _ZN7cutlass13device_kernelIN5flash11enable_sm90INS1_16FlashAttnFwdSm90INS1_25CollectiveMainloopFwdSm90ILi2EN4cute5tupleIJNS5_1CILi1EEES8_S8_EEENS6_IJNS7_ILi128EEENS7_ILi112EEENS7_ILi192EEEEEELi192ENS_6half_tEfNS_4arch4Sm90ELb0ELb0ELb1ELb0ELb0ELb0ELb0ELb1ELb1ELb1ELb0ELb0EEENS1_21CollectiveEpilogueFwdINS6_IJSA_SC_SB_EEES9_SE_SG_Li256ELb0ELb1ELb0ELb0EEENS1_29StaticPersistentTileSchedulerILb0EEEEEEEEEvNT_6ParamsE,(.L_x_15303 - _ZN7cutlass13device_kernelIN5flash11enable_sm90INS1_16FlashAttnFwdSm90INS1_25CollectiveMainloopFwdSm90ILi2EN4cute5tupleIJNS5_1CILi1EEES8_S8_EEENS6_IJNS7_ILi128EEENS7_ILi112EEENS7_ILi192EEEEEELi192ENS_6half_tEfNS_4arch4Sm90ELb0ELb0ELb1ELb0ELb0ELb0ELb0ELb1ELb1ELb1ELb0ELb0EEENS1_21CollectiveEpilogueFwdINS6_IJSA_SC_SB_EEES9_SE_SG_Li256ELb0ELb1ELb0ELb0EEENS1_29StaticPersistentTileSchedulerILb0EEEEEEEEEvNT_6ParamsE)
        .other          _ZN7cutlass13device_kernelIN5flash11enable_sm90INS1_16FlashAttnFwdSm90INS1_25CollectiveMainloopFwdSm90ILi2EN4cute5tupleIJNS5_1CILi1EEES8_S8_EEENS6_IJNS7_ILi128EEENS7_ILi112EEENS7_ILi192EEEEEELi192ENS_6half_tEfNS_4arch4Sm90ELb0ELb0ELb1ELb0ELb0ELb0ELb0ELb1ELb1ELb1ELb0ELb0EEENS1_21CollectiveEpilogueFwdINS6_IJSA_SC_SB_EEES9_SE_SG_Li256ELb0ELb1ELb0ELb0EEENS1_29StaticPersistentTileSchedulerILb0EEEEEEEEEvNT_6ParamsE,@"STO_CUDA_ENTRY STV_DEFAULT"
_ZN7cutlass13device_kernelIN5flash11enable_sm90INS1_16FlashAttnFwdSm90INS1_25CollectiveMainloopFwdSm90ILi2EN4cute5tupleIJNS5_1CILi1EEES8_S8_EEENS6_IJNS7_ILi128EEENS7_ILi112EEENS7_ILi192EEEEEELi192ENS_6half_tEfNS_4arch4Sm90ELb0ELb0ELb1ELb0ELb0ELb0ELb0ELb1ELb1ELb1ELb0ELb0EEENS1_21CollectiveEpilogueFwdINS6_IJSA_SC_SB_EEES9_SE_SG_Li256ELb0ELb1ELb0ELb0EEENS1_29StaticPersistentTileSchedulerILb0EEEEEEEEEvNT_6ParamsE:
        /* <DEDUP_REMOVED lines=17> */
.L_x_3437:
[----:B------:R-:W-:Y:S05]  /*0110*/  BSYNC B0 ;  /* 0x0000000000007941 */ /* 0x000fea0003800000 */
.L_x_3436:
        /* <DEDUP_REMOVED lines=40> */
.L_x_3438:
        /* <DEDUP_REMOVED lines=22> */
.L_x_3439:
        /* <DEDUP_REMOVED lines=18> */
.L_x_3440:
        /* <DEDUP_REMOVED lines=22> */
.L_x_3441:
        /* <DEDUP_REMOVED lines=22> */
.L_x_3442:
[----:B0-----:R-:W-:Y:S01]  /*08e0*/  ISETP.NE.AND P0, PT, R3, RZ, PT ;  /* 0x000000ff0300720c */ /* 0x001fe20003f05270 */
[----:B------:R-:W-:Y:S01]  /*08f0*/  IMAD.MOV.U32 R3, RZ, RZ, 0x1 ;  /* 0x00000001ff037424 */ /* 0x000fe200078e00ff */
[----:B------:R-:W-:Y:S01]  /*0900*/  NOP ;  /* 0x0000000000007918 */ /* 0x000fe20000000000 */
[----:B------:R-:W-:-:S03]  /*0910*/  ULDC.64 UR60, c[0x0][0x208] ;  /* 0x00008200003c7ab9 */ /* 0x000fc60000000a00 */
[----:B------:R-:W-:-:S05]  /*0920*/  SEL R3, R3, 0x2, !P0 ;  /* 0x0000000203037807 */ /* 0x000fca0004000000 */
[----:B------:R0:W-:Y:S01]  /*0930*/  STL [R1+0x34], R3 ;  /* 0x0000340301007387 */ /* 0x0001e20000100800 */
[----:B-123--:R-:W-:Y:S06]  /*0940*/  BAR.SYNC.DEFER_BLOCKING 0x0 ;  /* 0x0000000000007b1d */ /* 0x00efec0000010000 */
[----:B------:R-:W-:Y:S05]  /*0950*/  @!P0 BRA `(.L_x_3443) ;  /* 0x000000c000348947 */ /* 0x000fea0003800000 */
.L_x_3444:
        /* <DEDUP_REMOVED lines=9> */
[----:B------:R-:W2:Y:S01]  /*09f0*/  LDL.LU R10, [R1+0x34] ;  /* 0x00003400010a7983 */ /* 0x000ea20000300800 */
[----:B------:R-:W-:Y:S01]  /*0a00*/  VIADD R0, R0, 0xffffff80 ;  /* 0xffffff8000007836 */ /* 0x000fe20000000000 */
[----:B------:R-:W-:Y:S01]  /*0a10*/  UMOV UR39, URZ ;  /* 0x0000003f00277c82 */ /* 0x000fe20008000000 */
[----:B------:R-:W-:Y:S01]  /*0a20*/  IMAD.MOV.U32 R214, RZ, RZ, -0x2 ;  /* 0xfffffffeffd67424 */ /* 0x000fe200078e00ff */
[----:B------:R-:W-:Y:S01]  /*0a30*/  UMOV UR36, URZ ;  /* 0x0000003f00247c82 */ /* 0x000fe20008000000 */
[----:B------:R-:W-:Y:S01]  /*0a40*/  IMAD.U32 R23, RZ, RZ, UR4 ;  /* 0x00000004ff177e24 */ /* 0x000fe2000f8e00ff */
[----:B0-----:R-:W-:Y:S01]  /*0a50*/  SHF.R.S32.HI R3, RZ, 0x1f, R0 ;  /* 0x0000001fff037819 */ /* 0x001fe20000011400 */
[----:B------:R-:W-:-:S03]  /*0a60*/  IMAD.MOV.U32 R204, RZ, RZ, RZ ;  /* 0x000000ffffcc7224 */ /* 0x000fc600078e00ff */
[CC--:B------:R-:W-:Y:S02]  /*0a70*/  LEA.HI R5, R3.reuse, R0.reuse, RZ, 0x7 ;  /* 0x0000000003057211 */ /* 0x0c0fe400078f38ff */
[-C--:B------:R-:W-:Y:S02]  /*0a80*/  LEA.HI R2, R3, R0.reuse, RZ, 0x5 ;  /* 0x0000000003027211 */ /* 0x080fe400078f28ff */
[----:B------:R-:W-:Y:S02]  /*0a90*/  LOP3.LUT R7, R5, 0xffffff80, RZ, 0xc0, !PT ;  /* 0xffffff8005077812 */ /* 0x000fe400078ec0ff */
[CC--:B------:R-:W-:Y:S01]  /*0aa0*/  LEA.HI R8, R3.reuse, R0.reuse, RZ, 0x2 ;  /* 0x0000000003087211 */ /* 0x0c0fe200078f10ff */
[----:B------:R-:W-:Y:S01]  /*0ab0*/  IMAD.SHL.U32 R6, R2, 0x20, RZ ;  /* 0x0000002002067824 */ /* 0x000fe200078e00ff */
[----:B------:R-:W-:Y:S01]  /*0ac0*/  LEA.HI R4, R3, R0, RZ, 0x4 ;  /* 0x0000000003047211 */ /* 0x000fe200078f20ff */
[----:B------:R-:W-:Y:S01]  /*0ad0*/  IMAD.IADD R206, R0, 0x1, -R7 ;  /* 0x0000000100ce7824 */ /* 0x000fe200078e0a07 */
[----:B------:R-:W-:-:S02]  /*0ae0*/  LOP3.LUT R13, R8, 0xfffffffc, RZ, 0xc0, !PT ;  /* 0xfffffffc080d7812 */ /* 0x000fc400078ec0ff */
[----:B------:R-:W-:Y:S02]  /*0af0*/  LEA.HI R205, R3, R0, RZ, 0x3 ;  /* 0x0000000003cd7211 */ /* 0x000fe400078f18ff */
[----:B------:R-:W-:Y:S02]  /*0b00*/  SHF.R.S32.HI R7, RZ, 0x1f, R206 ;  /* 0x0000001fff077819 */ /* 0x000fe400000114ce */
[----:B------:R-:W-:Y:S02]  /*0b10*/  SHF.R.S32.HI R210, RZ, 0x7, R5 ;  /* 0x00000007ffd27819 */ /* 0x000fe40000011405 */
[----:B------:R-:W-:Y:S02]  /*0b20*/  LEA.HI R2, R7, R206, RZ, 0x2 ;  /* 0x000000ce07027211 */ /* 0x000fe400078f10ff */
[----:B------:R-:W-:Y:S02]  /*0b30*/  LOP3.LUT R3, R4, 0x3fffff0, RZ, 0xc0, !PT ;  /* 0x03fffff004037812 */ /* 0x000fe400078ec0ff */
[----:B------:R-:W-:-:S02]  /*0b40*/  SHF.R.S32.HI R8, RZ, 0x2, R2 ;  /* 0x00000002ff087819 */ /* 0x000fc40000011402 */
[----:B------:R-:W-:Y:S01]  /*0b50*/  SHF.R.S32.HI R11, RZ, 0x1f, R2 ;  /* 0x0000001fff0b7819 */ /* 0x000fe20000011402 */
[C---:B------:R-:W-:Y:S01]  /*0b60*/  IMAD.IADD R3, R0.reuse, 0x1, -R3 ;  /* 0x0000000100037824 */ /* 0x040fe200078e0a03 */
[----:B------:R-:W-:Y:S02]  /*0b70*/  LOP3.LUT R15, R205, 0xfffffff8, RZ, 0xc0, !PT ;  /* 0xfffffff8cd0f7812 */ /* 0x000fe400078ec0ff */
[----:B------:R-:W-:Y:S02]  /*0b80*/  LEA.HI R11, R11, R8, RZ, 0x3 ;  /* 0x000000080b0b7211 */ /* 0x000fe400078f18ff */
[----:B------:R-:W-:Y:S01]  /*0b90*/  SHF.R.S32.HI R9, RZ, 0x4, R4 ;  /* 0x00000004ff097819 */ /* 0x000fe20000011404 */
[C---:B------:R-:W-:Y:S01]  /*0ba0*/  IMAD.IADD R22, R0.reuse, 0x1, -R15 ;  /* 0x0000000100167824 */ /* 0x040fe200078e0a0f */
[----:B------:R-:W-:Y:S02]  /*0bb0*/  IADD3 R13, R0, -R13, RZ ;  /* 0x8000000d000d7210 */ /* 0x000fe40007ffe0ff */
[----:B------:R-:W-:Y:S01]  /*0bc0*/  LOP3.LUT R11, R11, 0xfffffff8, RZ, 0xc0, !PT ;  /* 0xfffffff80b0b7812 */ /* 0x000fe200078ec0ff */
[----:B------:R-:W-:Y:S01]  /*0bd0*/  IMAD.SHL.U32 R17, R22, 0x8, RZ ;  /* 0x0000000816117824 */ /* 0x000fe200078e00ff */
[----:B------:R-:W-:-:S02]  /*0be0*/  LEA.HI R5, R5, R210, RZ, 0x1 ;  /* 0x000000d205057211 */ /* 0x000fc400078f08ff */
[----:B------:R-:W-:Y:S01]  /*0bf0*/  LEA.HI R7, R7, R206, RZ, 0x5 ;  /* 0x000000ce07077211 */ /* 0x000fe200078f28ff */
[----:B------:R-:W-:Y:S01]  /*0c00*/  IMAD.IADD R8, R8, 0x1, -R11 ;  /* 0x0000000108087824 */ /* 0x000fe200078e0a0b */
[----:B------:R-:W-:Y:S01]  /*0c10*/  LOP3.LUT R6, R6, 0xfffffc00, RZ, 0xc0, !PT ;  /* 0xfffffc0006067812 */ /* 0x000fe200078ec0ff */
[----:B------:R-:W-:Y:S01]  /*0c20*/  VIADD R18, R17, 0x80 ;  /* 0x0000008011127836 */ /* 0x000fe20000000000 */
[----:B------:R-:W-:Y:S02]  /*0c30*/  LEA.HI R4, R4, R9, RZ, 0x1 ;  /* 0x0000000904047211 */ /* 0x000fe400078f08ff */
[----:B------:R-:W-:Y:S01]  /*0c40*/  LEA.HI R0, R13, R13, RZ, 0x1 ;  /* 0x0000000d0d007211 */ /* 0x000fe200078f08ff */
[----:B------:R-:W-:Y:S01]  /*0c50*/  IMAD R213, R3, 0x40, R6 ;  /* 0x0000004003d57824 */ /* 0x000fe200078e0206 */
[----:B------:R-:W-:Y:S02]  /*0c60*/  LOP3.LUT R5, R5, 0x3fffffe, RZ, 0xc0, !PT ;  /* 0x03fffffe05057812 */ /* 0x000fe400078ec0ff */
[----:B------:R-:W-:-:S02]  /*0c70*/  SHF.R.S32.HI R7, RZ, 0x5, R7 ;  /* 0x00000005ff077819 */ /* 0x000fc40000011407 */
[----:B------:R-:W-:Y:S01]  /*0c80*/  LOP3.LUT R4, R4, 0x1ffffffe, RZ, 0xc0, !PT ;  /* 0x1ffffffe04047812 */ /* 0x000fe200078ec0ff */
[----:B------:R-:W-:Y:S01]  /*0c90*/  IMAD.IADD R5, R210, 0x1, -R5 ;  /* 0x00000001d2057824 */ /* 0x000fe200078e0a05 */
[----:B------:R-:W-:Y:S01]  /*0ca0*/  LOP3.LUT R3, R2, 0x7ffffffc, RZ, 0xc0, !PT ;  /* 0x7ffffffc02037812 */ /* 0x000fe200078ec0ff */
[----:B------:R-:W-:Y:S01]  /*0cb0*/  IMAD R8, R7, 0x10, R8 ;  /* 0x0000001007087824 */ /* 0x000fe200078e0208 */
[----:B------:R-:W-:Y:S01]  /*0cc0*/  LOP3.LUT R0, R0, 0x1ffffffe, RZ, 0xc0, !PT ;  /* 0x1ffffffe00007812 */ /* 0x000fe200078ec0ff */
[----:B------:R-:W-:Y:S01]  /*0cd0*/  IMAD.IADD R4, R9, 0x1, -R4 ;  /* 0x0000000109047824 */ /* 0x000fe200078e0a04 */
[----:B------:R-:W-:Y:S01]  /*0ce0*/  IADD3 R19, R17, 0x40, RZ ;  /* 0x0000004011137810 */ /* 0x000fe20007ffe0ff */
[----:B------:R-:W-:Y:S01]  /*0cf0*/  IMAD.IADD R3, R206, 0x1, -R3 ;  /* 0x00000001ce037824 */ /* 0x000fe200078e0a03 */
[----:B------:R-:W-:Y:S01]  /*0d00*/  SHF.R.S32.HI R205, RZ, 0x3, R205 ;  /* 0x00000003ffcd7819 */ /* 0x000fe200000114cd */
[----:B------:R-:W-:Y:S01]  /*0d10*/  IMAD.IADD R0, R13, 0x1, -R0 ;  /* 0x000000010d007824 */ /* 0x000fe200078e0a00 */
[----:B------:R-:W-:Y:S01]  /*0d20*/  LEA R213, R4, R213, 0x3 ;  /* 0x000000d504d57211 */ /* 0x000fe200078e18ff */
[----:B------:R-:W-:Y:S01]  /*0d30*/  IMAD R211, R5, 0x40, R8 ;  /* 0x0000004005d37824 */ /* 0x000fe200078e0208 */
[----:B------:R-:W-:Y:S01]  /*0d40*/  SHF.R.S32.HI R216, RZ, 0x1f, R19 ;  /* 0x0000001fffd87819 */ /* 0x000fe20000011413 */
[----:B------:R-:W-:Y:S01]  /*0d50*/  IMAD R214, R3, R214, 0x70 ;  /* 0x0000007003d67424 */ /* 0x000fe200078e02d6 */
[----:B------:R-:W-:Y:S01]  /*0d60*/  SHF.R.S32.HI R215, RZ, 0x1f, R18 ;  /* 0x0000001fffd77819 */ /* 0x000fe20000011412 */
[----:B------:R-:W-:Y:S01]  /*0d70*/  IMAD R212, R0, 0x8, R211 ;  /* 0x0000000800d47824 */ /* 0x000fe200078e02d3 */
[----:B--2---:R-:W-:-:S07]  /*0d80*/  LOP3.LUT R16, R10, 0x1, RZ, 0xfc, !PT ;  /* 0x000000010a107812 */ /* 0x004fce00078efcff */
.L_x_3473:
[----:B0-----:R-:W0:Y:S01]  /*0d90*/  SHFL.IDX PT, R0, R210, RZ, 0x1f ;  /* 0x00001fffd2007589 */ /* 0x001e2200000e0000 */
[----:B-1----:R-:W1:Y:S01]  /*0da0*/  S2UR UR4, SR_CgaCtaId ;  /* 0x00000000000479c3 */ /* 0x002e620000008800 */
[----:B------:R-:W-:Y:S01]  /*0db0*/  ULDC UR5, c[0x0][0xc38] ;  /* 0x00030e0000057ab9 */ /* 0x000fe20000000800 */
[----:B------:R-:W-:Y:S01]  /*0dc0*/  R2UR UR13, R23 ;  /* 0x00000000170d72ca */ /* 0x000fe200000e0000 */
[----:B------:R-:W-:Y:S01]  /*0dd0*/  UISETP.NE.AND UP1, UPT, UR5, 0x1, UPT ;  /* 0x000000010500788c */ /* 0x000fe2000bf25270 */
[----:B------:R-:W-:Y:S01]  /*0de0*/  IMAD.MOV.U32 R2, RZ, RZ, RZ ;  /* 0x000000ffff027224 */ /* 0x000fe200078e00ff */
[----:B------:R-:W-:Y:S01]  /*0df0*/  ULDC.64 UR8, c[0x0][0x418] ;  /* 0x0001060000087ab9 */ /* 0x000fe20000000a00 */
[----:B------:R-:W-:Y:S01]  /*0e00*/  UMOV UR37, 0x400 ;  /* 0x0000040000257882 */ /* 0x000fe20000000000 */
[----:B------:R-:W-:Y:S01]  /*0e10*/  UISETP.NE.U32.AND UP0, UPT, UR8, URZ, UPT ;  /* 0x0000003f0800728c */ /* 0x000fe2000bf05070 */
[----:B------:R-:W2:Y:S01]  /*0e20*/  LDC R81, c[0x0][0x2f0] ;  /* 0x0000bc00ff517b82 */ /* 0x000ea20000000800 */
[----:B------:R-:W-:Y:S01]  /*0e30*/  ULDC UR5, c[0x0][0xc44] ;  /* 0x0003110000057ab9 */ /* 0x000fe20000000800 */
[----:B------:R-:W-:Y:S01]  /*0e40*/  ULDC UR6, c[0x0][0x424] ;  /* 0x0001090000067ab9 */ /* 0x000fe20000000800 */
[----:B------:R-:W-:-:S02]  /*0e50*/  UISETP.NE.AND.EX UP0, UPT, UR9, URZ, UPT, UP0 ;  /* 0x0000003f0900728c */ /* 0x000fc4000bf05300 */
[----:B------:R-:W-:Y:S02]  /*0e60*/  UISETP.NE.AND UP2, UPT, UR5, 0x1, UPT ;  /* 0x000000010500788c */ /* 0x000fe4000bf45270 */
[----:B------:R-:W-:Y:S01]  /*0e70*/  USEL UR6, UR6, 0x1, UP0 ;  /* 0x0000000106067887 */ /* 0x000fe20008000000 */
[----:B------:R-:W-:Y:S01]  /*0e80*/  @UP1 ULDC UR12, c[0x0][0xc40] ;  /* 0x00031000000c1ab9 */ /* 0x000fe20000000800 */
[----:B------:R-:W-:Y:S01]  /*0e90*/  UMOV UR14, UR13 ;  /* 0x0000000d000e7c82 */ /* 0x000fe20008000000 */
[----:B0-----:R-:W-:Y:S01]  /*0ea0*/  R2UR UR7, R0 ;  /* 0x00000000000772ca */ /* 0x001fe200000e0000 */
[----:B-1----:R-:W-:-:S05]  /*0eb0*/  ULEA UR37, UR4, UR37, 0x18 ;  /* 0x0000002504257291 */ /* 0x002fca000f8ec03f */
[----:B------:R-:W-:Y:S01]  /*0ec0*/  @UP2 ULDC.64 UR10, c[0x0][0xc48] ;  /* 0x00031200000a2ab9 */ /* 0x000fe20000000a00 */
[----:B------:R-:W-:Y:S01]  /*0ed0*/  @UP1 ULDC UR4, c[0x0][0xc3c] ;  /* 0x00030f0000041ab9 */ /* 0x000fe20000000800 */
[----:B------:R-:W-:Y:S02]  /*0ee0*/  UIADD3 UR9, UR37, 0x15400, URZ ;  /* 0x0001540025097890 */ /* 0x000fe4000fffe03f */
[----:B------:R-:W-:Y:S02]  /*0ef0*/  UIMAD.WIDE.U32 UR4, UR13, UR4, URZ ;  /* 0x000000040d0472a5 */ /* 0x000fe4000f8e003f */
[----:B------:R-:W-:Y:S01]  /*0f00*/  ULOP3.LUT UP0, URZ, UR9, 0x9f, URZ, 0xc0, !UPT ;  /* 0x0000009f093f7892 */ /* 0x000fe2000f80c03f */
[----:B--2---:R-:W-:Y:S01]  /*0f10*/  IMAD R81, R81, UR6, RZ ;  /* 0x0000000651517c24 */ /* 0x004fe2000f8e02ff */
[----:B------:R-:W-:Y:S02]  /*0f20*/  @UP1 USHF.R.U32.HI UR14, URZ, UR12, UR5 ;  /* 0x0000000c3f0e1299 */ /* 0x000fe40008011605 */
[----:B------:R-:W-:Y:S01]  /*0f30*/  ULEA.HI UR8, UR7, UR7, URZ, 0x1 ;  /* 0x0000000707087291 */ /* 0x000fe2000f8f083f */
[----:B------:R-:W-:Y:S01]  /*0f40*/  VIADD R3, R81, 0x6f ;  /* 0x0000006f51037836 */ /* 0x000fe20000000000 */
[----:B------:R-:W-:Y:S01]  /*0f50*/  PLOP3.LUT P0, PT, PT, PT, UP0, 0x80, 0x0 ;  /* 0x000000000000781c */ /* 0x000fe20003f0f008 */
[----:B------:R-:W-:-:S02]  /*0f60*/  UIMAD.WIDE.U32 UR4, UR14, UR10, URZ ;  /* 0x0000000a0e0472a5 */ /* 0x000fc4000f8e003f */
[----:B------:R-:W-:Y:S01]  /*0f70*/  IMAD.U32 R209, RZ, RZ, UR14 ;  /* 0x0000000effd17e24 */ /* 0x000fe2000f8e00ff */
[----:B------:R-:W-:Y:S01]  /*0f80*/  ULOP3.LUT UR8, UR8, 0x1e, URZ, 0xc0, !UPT ;  /* 0x0000001e08087892 */ /* 0x000fe2000f8ec03f */
[----:B------:R-:W-:Y:S01]  /*0f90*/  IMAD.HI R2, R3, -0x6db6db6d, R2 ;  /* 0x9249249303027827 */ /* 0x000fe200078e0202 */
[----:B------:R-:W-:Y:S01]  /*0fa0*/  UMOV UR6, UR14 ;  /* 0x0000000e00067c82 */ /* 0x000fe20008000000 */
[----:B------:R-:W-:Y:S02]  /*0fb0*/  @UP2 USHF.R.U32.HI UR6, URZ, UR11, UR5 ;  /* 0x0000000b3f062299 */ /* 0x000fe40008011605 */
[----:B------:R-:W-:Y:S01]  /*0fc0*/  UIADD3 UR8, UR7, -UR8, URZ ;  /* 0x8000000807087290 */ /* 0x000fe2000fffe03f */
[----:B------:R-:W-:Y:S01]  /*0fd0*/  SHF.R.U32.HI R3, RZ, 0x1f, R2 ;  /* 0x0000001fff037819 */ /* 0x000fe20000011602 */
[----:B------:R-:W-:Y:S02]  /*0fe0*/  UMOV UR4, UR13 ;  /* 0x0000000d00047c82 */ /* 0x000fe40008000000 */
[----:B------:R-:W-:Y:S01]  /*0ff0*/  ULEA UR8, UR8, UR9, 0xd ;  /* 0x0000000908087291 */ /* 0x000fe2000f8e683f */
[----:B------:R-:W-:Y:S01]  /*1000*/  MOV R208, UR6 ;  /* 0x0000000600d07c02 */ /* 0x000fe20008000f00 */
[----:B------:R-:W-:Y:S01]  /*1010*/  IMAD.U32 R207, RZ, RZ, UR4 ;  /* 0x00000004ffcf7e24 */ /* 0x000fe2000f8e00ff */
[----:B------:R-:W-:Y:S01]  /*1020*/  LEA.HI.SX32 R120, R2, R3, 0x1a ;  /* 0x0000000302787211 */ /* 0x000fe200078fd2ff */
[----:B------:R-:W-:-:S04]  /*1030*/  USHF.R.U32.HI UR8, URZ, 0x4, UR8 ;  /* 0x000000043f087899 */ /* 0x000fc80008011608 */
[----:B------:R-:W-:Y:S01]  /*1040*/  ULOP3.LUT UR38, UR8, 0x3fff, URZ, 0xc0, !UPT ;  /* 0x00003fff08267892 */ /* 0x000fe2000f8ec03f */
[----:B---3-5:R-:W-:Y:S11]  /*1050*/  @!P0 BRA `(.L_x_3445) ;  /* 0x0000000000408947 */ /* 0x028ff60003800000 */
        /* <DEDUP_REMOVED lines=16> */
.L_x_3445:
[----:B------:R-:W-:Y:S02]  /*1160*/  LOP3.LUT R0, R204, 0x1, RZ, 0xc0, !PT ;  /* 0x00000001cc007812 */ /* 0x000fe400078ec0ff */
[----:B------:R-:W-:Y:S02]  /*1170*/  ISETP.NE.AND P0, PT, R16, 0x3, PT ;  /* 0x000000031000780c */ /* 0x000fe40003f05270 */
[----:B------:R-:W-:-:S04]  /*1180*/  SHF.L.U32 R0, R0, 0x1f, RZ ;  /* 0x0000001f00007819 */ /* 0x000fc800000006ff */
[----:B------:R-:W0:Y:S02]  /*1190*/  SYNCS.PHASECHK.TRANS64.TRYWAIT P1, [UR37+0x36800], R0 ;  /* 0x03680000ff0075a7 */ /* 0x000e240008020165 */
[----:B0-----:R-:W-:Y:S05]  /*11a0*/  @!P1 BRA `(.L_x_3446) ;  /* 0x000000fc00cc9947 */ /* 0x001fea0003800000 */
.L_x_3567:
[----:B------:R-:W-:Y:S05]  /*11b0*/  @!P0 BRA `(.L_x_3447) ;  /* 0x0000000000048947 */ /* 0x000fea0003800000 */
[----:B------:R-:W-:Y:S01]  /*11c0*/  BPT.TRAP 0x1 ;  /* 0x000000040000795c */ /* 0x000fe20000300000 */
.L_x_3447:
[----:B0-----:R-:W-:Y:S02]  /*11d0*/  IMAD.U32 R0, RZ, RZ, UR36 ;  /* 0x00000024ff007e24 */ /* 0x001fe4000f8e00ff */
[----:B------:R-:W-:-:S03]  /*11e0*/  IMAD.U32 R3, RZ, RZ, UR39 ;  /* 0x00000027ff037e24 */ /* 0x000fc6000f8e00ff */
[----:B------:R-:W-:Y:S02]  /*11f0*/  LEA R0, R0, UR37, 0x3 ;  /* 0x0000002500007c11 */ /* 0x000fe4000f8e18ff */
[----:B------:R-:W-:-:S04]  /*1200*/  SHF.L.U32 R3, R3, 0x1f, RZ ;  /* 0x0000001f03037819 */ /* 0x000fc800000006ff */
[----:B------:R0:W1:Y:S01]  /*1210*/  SYNCS.PHASECHK.TRANS64.TRYWAIT P2, [R0+URZ+0x36830], R3 ;  /* 0x03683003000075a7 */ /* 0x000062000804017f */
[----:B------:R-:W-:Y:S05]  /*1220*/  @!P0 BRA `(.L_x_3448) ;  /* 0x0000000000048947 */ /* 0x000fea0003800000 */
[----:B------:R-:W-:Y:S01]  /*1230*/  BPT.TRAP 0x1 ;  /* 0x000000040000795c */ /* 0x000fe20000300000 */
.L_x_3448:
[----:B------:R-:W2:Y:S01]  /*1240*/  S2R R2, SR_TID.X ;  /* 0x0000000000027919 */ /* 0x000ea20000002100 */
[----:B------:R-:W-:Y:S01]  /*1250*/  IMAD.MOV.U32 R119, RZ, RZ, RZ ;  /* 0x000000ffff777224 */ /* 0x000fe200078e00ff */
[----:B--2---:R-:W-:-:S04]  /*1260*/  LOP3.LUT R2, R2, 0x7f, RZ, 0xc0, !PT ;  /* 0x0000007f02027812 */ /* 0x004fc800078ec0ff */
[----:B------:R-:W-:Y:S01]  /*1270*/  ISETP.NE.AND P1, PT, R2, RZ, PT ;  /* 0x000000ff0200720c */ /* 0x000fe20003f25270 */
[----:B-1----:R-:W-:-:S12]  /*1280*/  @P2 BRA `(.L_x_3449) ;  /* 0x0000000000082947 */ /* 0x002fd80003800000 */
[----:B------:R-:W1:Y:S02]  /*1290*/  SYNCS.PHASECHK.TRANS64.TRYWAIT P2, [R0+URZ+0x36830], R3 ;  /* 0x03683003000075a7 */ /* 0x000e64000804017f */
[----:B-1----:R-:W-:Y:S05]  /*12a0*/  @!P2 BRA `(.L_x_3450) ;  /* 0x000000fc00a4a947 */ /* 0x002fea0003800000 */
.L_x_3449:
[----:B------:R-:W-:Y:S05]  /*12b0*/  WARPSYNC.ALL ;  /* 0x0000000000007948 */ /* 0x000fea0003800000 */
[----:B------:R-:W-:Y:S01]  /*12c0*/  UIADD3 UR37, UR37, 0x21400, URZ ;  /* 0x0002140025257890 */ /* 0x000fe2000fffe03f */
[----:B------:R-:W-:Y:S01]  /*12d0*/  WARPGROUP.ARRIVE ;  /* 0x00000000000079c5 */ /* 0x000fe20000000000 */
[----:B------:R-:W-:Y:S01]  /*12e0*/  ULOP3.LUT UR5, UR38, 0x10000, URZ, 0xfc, !UPT ;  /* 0x0001000026057892 */ /* 0x000fe2000f8efc3f */
[----:B------:R-:W-:Y:S01]  /*12f0*/  MOV R7, UR39 ;  /* 0x0000002700077c02 */ /* 0x000fe20008000f00 */
[----:B------:R-:W-:Y:S01]  /*1300*/  USHF.R.U32.HI UR37, URZ, 0x4, UR37 ;  /* 0x000000043f257899 */ /* 0x000fe20008011625 */
[----:B------:R-:W-:Y:S01]  /*1310*/  MOV R8, UR36 ;  /* 0x0000002400087c02 */ /* 0x000fe20008000f00 */
[----:B------:R-:W-:Y:S01]  /*1320*/  UMOV UR57, 0x40000040 ;  /* 0x4000004000397882 */ /* 0x000fe20000000000 */
[----:B------:R-:W-:Y:S01]  /*1330*/  UMOV UR59, 0x40000040 ;  /* 0x40000040003b7882 */ /* 0x000fe20000000000 */
[----:B------:R-:W-:Y:S01]  /*1340*/  ULOP3.LUT UR37, UR37, 0x3fff, URZ, 0xc0, !UPT ;  /* 0x00003fff25257892 */ /* 0x000fe2000f8ec03f */
[----:B------:R-:W-:Y:S01]  /*1350*/  MOV R5, UR57 ;  /* 0x0000003900057c02 */ /* 0x000fe20008000f00 */
[----:B------:R-:W-:Y:S01]  /*1360*/  UMOV UR56, UR5 ;  /* 0x0000000500387c82 */ /* 0x000fe20008000000 */
[----:B------:R-:W-:Y:S01]  /*1370*/  UMOV UR9, UR57 ;  /* 0x0000003900097c82 */ /* 0x000fe20008000000 */
[----:B------:R-:W-:Y:S01]  /*1380*/  ULOP3.LUT UR4, UR37, 0x10000, URZ, 0xfc, !UPT ;  /* 0x0001000025047892 */ /* 0x000fe2000f8efc3f */
[----:B------:R-:W-:Y:S01]  /*1390*/  MOV R6, UR56 ;  /* 0x0000003800067c02 */ /* 0x000fe20008000f00 */
[----:B------:R-:W-:Y:S01]  /*13a0*/  UMOV UR8, UR56 ;  /* 0x0000003800087c82 */ /* 0x000fe20008000000 */
[----:B------:R-:W-:Y:S01]  /*13b0*/  UMOV UR11, 0x40000040 ;  /* 0x40000040000b7882 */ /* 0x000fe20000000000 */
[----:B------:R-:W-:Y:S01]  /*13c0*/  UMOV UR12, UR56 ;  /* 0x00000038000c7c82 */ /* 0x000fe20008000000 */
[----:B------:R-:W-:Y:S01]  /*13d0*/  UMOV UR13, UR57 ;  /* 0x00000039000d7c82 */ /* 0x000fe20008000000 */
[----:B------:R-:W-:Y:S01]  /*13e0*/  MOV R4, UR4 ;  /* 0x0000000400047c02 */ /* 0x000fe20008000f00 */
[----:B------:R-:W-:Y:S01]  /*13f0*/  UIMAD UR4, UR36, 0xa80, UR4 ;  /* 0x00000a80240478a4 */ /* 0x000fe2000f8e0204 */
[----:B------:R-:W-:Y:S01]  /*1400*/  IMAD.IADD R9, R214, 0x1, R81 ;  /* 0x00000001d6097824 */ /* 0x000fe200078e0251 */
[----:B------:R-:W-:Y:S01]  /*1410*/  UMOV UR15, 0x40000040 ;  /* 0x40000040000f7882 */ /* 0x000fe20000000000 */
[----:B------:R-:W-:Y:S01]  /*1420*/  UMOV UR16, UR56 ;  /* 0x0000003800107c82 */ /* 0x000fe20008000000 */
[----:B------:R-:W-:Y:S01]  /*1430*/  UIADD3 UR10, UR4, 0x80, URZ ;  /* 0x00000080040a7890 */ /* 0x000fe2000fffe03f */
[----:B------:R-:W-:Y:S01]  /*1440*/  P2R R83, PR, RZ, 0x1 ;  /* 0x00000001ff537803 */ /* 0x000fe20000000000 */
[----:B------:R-:W-:Y:S01]  /*1450*/  UIADD3 UR14, UR4, 0x100, URZ ;  /* 0x00000100040e7890 */ /* 0x000fe2000fffe03f */
[----:B01----:R-:W-:Y:S01]  /*1460*/  @!P1 VIADD R0, R0, 0x36840 ;  /* 0x0003684000009836 */ /* 0x003fe20000000000 */
[----:B------:R-:W-:Y:S01]  /*1470*/  UMOV UR58, UR4 ;  /* 0x00000004003a7c82 */ /* 0x000fe20008000000 */
[----:B------:R-:W-:Y:S01]  /*1480*/  UIADD3 UR18, UR4, 0x180, URZ ;  /* 0x0000018004127890 */ /* 0x000fe2000fffe03f */
[----:B------:R-:W-:Y:S01]  /*1490*/  HGMMA.64x16x16.F32 R72, gdesc[UR56], RZ, !UPT, gsb0 ;  /* 0x00200000384879f0 */ /* 0x000fe2000c0008ff */
[----:B------:R-:W-:Y:S01]  /*14a0*/  UMOV UR17, UR57 ;  /* 0x0000003900117c82 */ /* 0x000fe20008000000 */
[----:B------:R-:W-:Y:S01]  /*14b0*/  UMOV UR19, 0x40000040 ;  /* 0x4000004000137882 */ /* 0x000fe20000000000 */
[----:B------:R-:W-:Y:S01]  /*14c0*/  UIADD3 UR22, UR4, 0x200, URZ ;  /* 0x0000020004167890 */ /* 0x000fe2000fffe03f */
[----:B------:R-:W-:Y:S01]  /*14d0*/  @!P1 PRMT R0, RZ, 0x654, R0 ;  /* 0x00000654ff009816 */ /* 0x000fe20000000000 */
[----:B------:R-:W-:Y:S01]  /*14e0*/  UMOV UR20, UR56 ;  /* 0x0000003800147c82 */ /* 0x000fe20008000000 */
[----:B------:R-:W-:Y:S01]  /*14f0*/  UMOV UR21, UR57 ;  /* 0x0000003900157c82 */ /* 0x000fe20008000000 */
[----:B------:R-:W-:Y:S01]  /*1500*/  UMOV UR23, 0x40000040 ;  /* 0x4000004000177882 */ /* 0x000fe20000000000 */
[----:B------:R-:W-:Y:S01]  /*1510*/  UIADD3 UR26, UR4, 0x280, URZ ;  /* 0x00000280041a7890 */ /* 0x000fe2000fffe03f */
[--C-:B------:R-:W-:Y:S01]  /*1520*/  IMAD.MOV.U32 R118, RZ, RZ, R119.reuse ;  /* 0x000000ffff767224 */ /* 0x100fe200078e0077 */
[----:B------:R-:W-:Y:S01]  /*1530*/  UMOV UR24, UR56 ;  /* 0x0000003800187c82 */ /* 0x000fe20008000000 */
[----:B------:R-:W-:Y:S01]  /*1540*/  UMOV UR25, UR57 ;  /* 0x0000003900197c82 */ /* 0x000fe20008000000 */
[----:B------:R-:W-:Y:S01]  /*1550*/  UMOV UR27, 0x40000040 ;  /* 0x40000040001b7882 */ /* 0x000fe20000000000 */
[----:B------:R-:W-:Y:S01]  /*1560*/  UIADD3 UR58, UR4, 0x300, URZ ;  /* 0x00000300043a7890 */ /* 0x000fe2000fffe03f */
[-C--:B------:R-:W-:Y:S01]  /*1570*/  MOV R117, R119.reuse ;  /* 0x0000007700757202 */ /* 0x080fe20000000f00 */
[----:B------:R-:W-:Y:S01]  /*1580*/  UMOV UR59, 0x40000040 ;  /* 0x40000040003b7882 */ /* 0x000fe20000000000 */
        /* <DEDUP_REMOVED lines=23> */
[-C--:B------:R-:W-:Y:S01]  /*1700*/  MOV R103, R119.reuse ;  /* 0x0000007700677202 */ /* 0x080fe20000000f00 */
[--C-:B------:R-:W-:Y:S01]  /*1710*/  IMAD.MOV.U32 R101, RZ, RZ, R119.reuse ;  /* 0x000000ffff657224 */ /* 0x100fe200078e0077 */
[----:B------:R-:W-:Y:S01]  /*1720*/  MOV R89, R119 ;  /* 0x0000007700597202 */ /* 0x000fe20000000f00 */
[--C-:B------:R-:W-:Y:S01]  /*1730*/  IMAD.MOV.U32 R99, RZ, RZ, R119.reuse ;  /* 0x000000ffff637224 */ /* 0x100fe200078e0077 */
[----:B------:R-:W-:Y:S01]  /*1740*/  UMOV UR38, UR7 ;  /* 0x0000000700267c82 */ /* 0x000fe20008000000 */
[----:B------:R-:W-:Y:S01]  /*1750*/  UIADD3 UR7, UR4, 0x782, URZ ;  /* 0x0000078204077890 */ /* 0x000fe2000fffe03f */
[----:B------:R-:W-:-:S02]  /*1760*/  IMAD.MOV.U32 R97, RZ, RZ, R119 ;  /* 0x000000ffff617224 */ /* 0x000fc400078e0077 */
[--C-:B------:R-:W-:Y:S02]  /*1770*/  IMAD.MOV.U32 R95, RZ, RZ, R119.reuse ;  /* 0x000000ffff5f7224 */ /* 0x100fe400078e0077 */
[--C-:B------:R-:W-:Y:S02]  /*1780*/  IMAD.MOV.U32 R93, RZ, RZ, R119.reuse ;  /* 0x000000ffff5d7224 */ /* 0x100fe400078e0077 */
[--C-:B------:R-:W-:Y:S01]  /*1790*/  IMAD.MOV.U32 R91, RZ, RZ, R119.reuse ;  /* 0x000000ffff5b7224 */ /* 0x100fe200078e0077 */
[----:B------:R-:W-:Y:S02]  /*17a0*/  WARPGROUP.DEPBAR.LE gsb0, 0x0 ;  /* 0x00008000000079c5 */ /* 0x000fe40000010000 */
[----:B------:R-:W-:Y:S01]  /*17b0*/  WARPGROUP.ARRIVE ;  /* 0x00000000000079c5 */ /* 0x000fe20000000000 */
[--C-:B------:R-:W-:Y:S02]  /*17c0*/  IMAD.MOV.U32 R87, RZ, RZ, R119.reuse ;  /* 0x000000ffff577224 */ /* 0x100fe400078e0077 */
[----:B------:R-:W-:-:S03]  /*17d0*/  IMAD.MOV.U32 R85, RZ, RZ, R119 ;  /* 0x000000ffff557224 */ /* 0x000fc600078e0077 */
[----:B------:R-:W-:Y:S01]  /*17e0*/  HGMMA.64x16x16.F32 R64, gdesc[UR8], RZ, !UPT, gsb0 ;  /* 0x00200000084079f0 */ /* 0x000fe2000c0008ff */
[----:B------:R-:W-:Y:S01]  /*17f0*/  UIADD3 UR10, UR4, 0x2, URZ ;  /* 0x00000002040a7890 */ /* 0x000fe2000fffe03f */
[----:B------:R-:W-:Y:S01]  /*1800*/  UMOV UR8, UR6 ;  /* 0x0000000600087c82 */ /* 0x000fe20008000000 */
[----:B------:R-:W-:Y:S01]  /*1810*/  UMOV UR9, 0x40000040 ;  /* 0x4000004000097882 */ /* 0x000fe20000000000 */
[----:B------:R-:W-:Y:S01]  /*1820*/  UMOV UR11, 0x40000040 ;  /* 0x40000040000b7882 */ /* 0x000fe20000000000 */
[----:B------:R-:W-:Y:S01]  /*1830*/  UIADD3 UR6, UR5, 0x4, URZ ;  /* 0x0000000405067890 */ /* 0x000fe2000fffe03f */
        /* <DEDUP_REMOVED lines=356> */
[----:B------:R-:W-:-:S07]  /*2e80*/  UIADD3 UR7, UR4, 0x804, URZ ;  /* 0x0000080404077890 */ /* 0x000fce000fffe03f */
[----:B------:R-:W-:Y:S01]  /*2e90*/  UMOV UR58, UR7 ;  /* 0x00000007003a7c82 */ /* 0x000fe20008000000 */
        /* <DEDUP_REMOVED lines=46> */
[----:B------:R-:W-:Y:S01]  /*3180*/  ULDC UR10, c[0x0][0x9d8] ;  /* 0x00027600000a7ab9 */ /* 0x000fe20000000800 */
        /* <DEDUP_REMOVED lines=20> */
[----:B------:R-:W-:Y:S01]  /*32d0*/  UMOV UR57, UR49 ;  /* 0x0000003100397c82 */ /* 0x000fe20008000000 */
[----:B------:R-:W-:-:S02]  /*32e0*/  UMOV UR36, UR48 ;  /* 0x0000003000247c82 */ /* 0x000fc40008000000 */
        /* <DEDUP_REMOVED lines=66> */
[----:B------:R-:W-:Y:S01]  /*3710*/  UMOV UR55, 0x40000040 ;  /* 0x4000004000377882 */ /* 0x000fe20000000000 */
[----:B------:R-:W-:Y:S01]  /*3720*/  FMUL.FTZ R75, R75, UR10 ;  /* 0x0000000a4b4b7c20 */ /* 0x000fe20008410000 */
[----:B------:R-:W-:Y:S01]  /*3730*/  FMUL.FTZ R78, R78, UR10 ;  /* 0x0000000a4e4e7c20 */ /* 0x000fe20008410000 */
[----:B------:R-:W-:-:S04]  /*3740*/  FMUL.FTZ R79, R79, UR10 ;  /* 0x0000000a4f4f7c20 */ /* 0x000fc80008410000 */
[----:B------:R-:W1:Y:S08]  /*3750*/  MUFU.TANH R73, R73 ;  /* 0x0000004900497308 */ /* 0x000e700000002400 */
[----:B------:R-:W2:Y:S08]  /*3760*/  MUFU.TANH R76, R76 ;  /* 0x0000004c004c7308 */ /* 0x000eb00000002400 */
[----:B------:R-:W-:Y:S08]  /*3770*/  MUFU.TANH R77, R77 ;  /* 0x0000004d004d7308 */ /* 0x000ff00000002400 */
[----:B------:R-:W3:Y:S08]  /*3780*/  MUFU.TANH R2, R74 ;  /* 0x0000004a00027308 */ /* 0x000ef00000002400 */
[----:B------:R4:W-:Y:S08]  /*3790*/  MUFU.TANH R3, R75 ;  /* 0x0000004b00037308 */ /* 0x0009f00000002400 */
[----:B------:R-:W-:Y:S01]  /*37a0*/  MUFU.TANH R6, R78 ;  /* 0x0000004e00067308 */ /* 0x000fe20000002400 */
[----:B----4-:R-:W-:Y:S01]  /*37b0*/  MOV R75, R119 ;  /* 0x00000077004b7202 */ /* 0x010fe20000000f00 */
[----:B------:R-:W-:-:S02]  /*37c0*/  WARPGROUP.DEPBAR.LE gsb0, 0x0 ;  /* 0x00008000000079c5 */ /* 0x000fc40000010000 */
[----:B------:R-:W-:Y:S01]  /*37d0*/  WARPGROUP.ARRIVE ;  /* 0x00000000000079c5 */ /* 0x000fe20000000000 */
[----:B------:R-:W-:Y:S01]  /*37e0*/  FMUL.FTZ R66, R66, UR10 ;  /* 0x0000000a42427c20 */ /* 0x000fe20008410000 */
[----:B------:R-:W-:Y:S01]  /*37f0*/  FMUL.FTZ R64, R64, UR10 ;  /* 0x0000000a40407c20 */ /* 0x000fe20008410000 */
[----:B------:R-:W-:Y:S01]  /*3800*/  FMUL.FTZ R65, R65, UR10 ;  /* 0x0000000a41417c20 */ /* 0x000fe20008410000 */
[----:B------:R-:W-:Y:S01]  /*3810*/  FMUL.FTZ R68, R68, UR10 ;  /* 0x0000000a44447c20 */ /* 0x000fe20008410000 */
[----:B------:R4:W-:Y:S01]  /*3820*/  MUFU.TANH R12, R66 ;  /* 0x00000042000c7308 */ /* 0x0009e20000002400 */
[----:B------:R-:W-:Y:S01]  /*3830*/  HGMMA.64x16x16.F32 R56, gdesc[UR52], R56, gsb0 ;  /* 0x00200000343879f0 */ /* 0x000fe20008000838 */
[----:B------:R-:W-:Y:S01]  /*3840*/  UIADD3 UR54, UR4, 0x886, URZ ;  /* 0x0000088604367890 */ /* 0x000fe2000fffe03f */
[----:B------:R-:W-:Y:S01]  /*3850*/  FMUL.FTZ R69, R69, UR10 ;  /* 0x0000000a45457c20 */ /* 0x000fe20008410000 */
[----:B------:R-:W-:Y:S01]  /*3860*/  UMOV UR55, 0x40000040 ;  /* 0x4000004000377882 */ /* 0x000fe20000000000 */
[----:B------:R-:W-:Y:S01]  /*3870*/  FMUL.FTZ R70, R70, UR10 ;  /* 0x0000000a46467c20 */ /* 0x000fe20008410000 */
[----:B------:R-:W-:Y:S01]  /*3880*/  FMUL.FTZ R67, R67, UR10 ;  /* 0x0000000a43437c20 */ /* 0x000fe20008410000 */
[----:B------:R-:W-:Y:S01]  /*3890*/  FMUL.FTZ R71, R71, UR10 ;  /* 0x0000000a47477c20 */ /* 0x000fe20008410000 */
[----:B------:R-:W5:Y:S01]  /*38a0*/  MUFU.TANH R64, R64 ;  /* 0x0000004000407308 */ /* 0x000f620000002400 */
[----:B----4-:R-:W-:-:S05]  /*38b0*/  IMAD R66, R120, -0x70, R9 ;  /* 0xffffff9078427824 */ /* 0x010fca00078e0209 */
[C---:B------:R-:W-:Y:S02]  /*38c0*/  ISETP.GT.AND P4, PT, R66.reuse, RZ, PT ;  /* 0x000000ff4200720c */ /* 0x040fe40003f84270 */
[C---:B------:R-:W-:Y:S01]  /*38d0*/  ISETP.GT.AND P2, PT, R66.reuse, 0x1, PT ;  /* 0x000000014200780c */ /* 0x040fe20003f44270 */
[----:B------:R-:W4:Y:S01]  /*38e0*/  MUFU.TANH R65, R65 ;  /* 0x0000004100417308 */ /* 0x000f220000002400 */
[----:B------:R-:W-:Y:S02]  /*38f0*/  ISETP.GT.AND P3, PT, R66, 0x8, PT ;  /* 0x000000084200780c */ /* 0x000fe40003f64270 */
[----:B0-----:R-:W-:Y:S02]  /*3900*/  FSEL R72, R72, -INF , P4 ;  /* 0xff80000048487808 */ /* 0x001fe40002000000 */
[----:B-1----:R-:W-:Y:S02]  /*3910*/  FSEL R73, R73, -INF , P2 ;  /* 0xff80000049497808 */ /* 0x002fe40001000000 */
[----:B------:R-:W-:Y:S01]  /*3920*/  ISETP.GT.AND P6, PT, R66, 0x9, PT ;  /* 0x000000094200780c */ /* 0x000fe20003fc4270 */
[----:B------:R-:W0:Y:S01]  /*3930*/  MUFU.TANH R68, R68 ;  /* 0x0000004400447308 */ /* 0x000e220000002400 */
[----:B--2---:R-:W-:-:S02]  /*3940*/  FSEL R76, R76, -INF , P3 ;  /* 0xff8000004c4c7808 */ /* 0x004fc40001800000 */
[----:B------:R-:W-:Y:S02]  /*3950*/  FMNMX.FTZ R13, R72, R73, !PT ;  /* 0x00000049480d7209 */ /* 0x000fe40007810000 */
[----:B------:R-:W-:Y:S02]  /*3960*/  ISETP.GT.AND P5, PT, R66, 0x10, PT ;  /* 0x000000104200780c */ /* 0x000fe40003fa4270 */
[----:B------:R-:W-:Y:S01]  /*3970*/  FMNMX.FTZ R13, R76, R13, !PT ;  /* 0x0000000d4c0d7209 */ /* 0x000fe20007810000 */
[----:B------:R1:W2:Y:S01]  /*3980*/  MUFU.TANH R10, R79 ;  /* 0x0000004f000a7308 */ /* 0x0002a20000002400 */
[----:B---3--:R-:W-:Y:S02]  /*3990*/  FSEL R2, R2, -INF , P4 ;  /* 0xff80000002027808 */ /* 0x008fe40002000000 */
[----:B------:R-:W-:Y:S02]  /*39a0*/  ISETP.GT.AND P4, PT, R66, 0x11, PT ;  /* 0x000000114200780c */ /* 0x000fe40003f84270 */
[----:B-----5:R-:W-:-:S02]  /*39b0*/  FSEL R64, R64, -INF , P5 ;  /* 0xff80000040407808 */ /* 0x020fc40002800000 */
[----:B------:R-:W-:Y:S01]  /*39c0*/  FSEL R3, R3, -INF , P2 ;  /* 0xff80000003037808 */ /* 0x000fe20001000000 */
[----:B------:R-:W3:Y:S01]  /*39d0*/  MUFU.TANH R69, R69 ;  /* 0x0000004500457308 */ /* 0x000ee20000002400 */
[----:B------:R-:W-:Y:S01]  /*39e0*/  ISETP.GT.AND P2, PT, R66, 0x18, PT ;  /* 0x000000184200780c */ /* 0x000fe20003f44270 */
[--C-:B-1----:R-:W-:Y:S01]  /*39f0*/  IMAD.MOV.U32 R79, RZ, RZ, R119.reuse ;  /* 0x000000ffff4f7224 */ /* 0x102fe200078e0077 */
[----:B----4-:R-:W-:Y:S01]  /*3a00*/  FSEL R74, R65, -INF , P4 ;  /* 0xff800000414a7808 */ /* 0x010fe20002000000 */
[----:B------:R-:W-:Y:S01]  /*3a10*/  IMAD.MOV.U32 R65, RZ, RZ, R119 ;  /* 0x000000ffff417224 */ /* 0x000fe200078e0077 */
[----:B------:R-:W-:Y:S02]  /*3a20*/  FSEL R6, R6, -INF , P3 ;  /* 0xff80000006067808 */ /* 0x000fe40001800000 */
[----:B------:R-:W-:Y:S01]  /*3a30*/  ISETP.GT.AND P3, PT, R66, 0x19, PT ;  /* 0x000000194200780c */ /* 0x000fe20003f64270 */
[----:B------:R1:W-:Y:S01]  /*3a40*/  MUFU.TANH R20, R70 ;  /* 0x0000004600147308 */ /* 0x0003e20000002400 */
[----:B0-----:R-:W-:-:S02]  /*3a50*/  FSEL R68, R68, -INF , P2 ;  /* 0xff80000044447808 */ /* 0x001fc40001000000 */
[----:B--2---:R-:W-:Y:S01]  /*3a60*/  FSEL R10, R10, -INF , P6 ;  /* 0xff8000000a0a7808 */ /* 0x004fe20003000000 */
[----:B------:R-:W-:Y:S02]  /*3a70*/  WARPGROUP.DEPBAR.LE gsb0, 0x0 ;  /* 0x00008000000079c5 */ /* 0x000fe40000010000 */
[----:B------:R-:W-:Y:S01]  /*3a80*/  WARPGROUP.ARRIVE ;  /* 0x00000000000079c5 */ /* 0x000fe20000000000 */
[----:B------:R-:W-:Y:S01]  /*3a90*/  FMUL.FTZ R56, R56, UR10 ;  /* 0x0000000a38387c20 */ /* 0x000fe20008410000 */
[----:B------:R-:W-:Y:S01]  /*3aa0*/  FMUL.FTZ R57, R57, UR10 ;  /* 0x0000000a39397c20 */ /* 0x000fe20008410000 */
[----:B-1----:R-:W-:Y:S01]  /*3ab0*/  FSEL R70, R77, -INF , P6 ;  /* 0xff8000004d467808 */ /* 0x002fe20003000000 */
[----:B------:R-:W-:Y:S01]  /*3ac0*/  FMUL.FTZ R60, R60, UR10 ;  /* 0x0000000a3c3c7c20 */ /* 0x000fe20008410000 */
[----:B------:R0:W-:Y:S01]  /*3ad0*/  MUFU.TANH R14, R67 ;  /* 0x00000043000e7308 */ /* 0x0001e20000002400 */
[----:B------:R-:W-:Y:S01]  /*3ae0*/  HGMMA.64x16x16.F32 R48, gdesc[UR52], R48, gsb0 ;  /* 0x00200000343079f0 */ /* 0x000fe20008000830 */
[----:B------:R-:W-:Y:S01]  /*3af0*/  UIADD3 UR54, UR4, 0x906, URZ ;  /* 0x0000090604367890 */ /* 0x000fe2000fffe03f */
[----:B------:R-:W-:Y:S01]  /*3b00*/  FMNMX.FTZ R13, R70, R13, !PT ;  /* 0x0000000d460d7209 */ /* 0x000fe20007810000 */
[----:B------:R-:W-:Y:S01]  /*3b10*/  UMOV UR55, 0x40000040 ;  /* 0x4000004000377882 */ /* 0x000fe20000000000 */
[----:B------:R-:W-:Y:S01]  /*3b20*/  FMUL.FTZ R62, R62, UR10 ;  /* 0x0000000a3e3e7c20 */ /* 0x000fe20008410000 */
[----:B------:R-:W-:Y:S01]  /*3b30*/  FMUL.FTZ R61, R61, UR10 ;  /* 0x0000000a3d3d7c20 */ /* 0x000fe20008410000 */
[----:B------:R-:W-:Y:S01]  /*3b40*/  FMNMX.FTZ R15, R64, R13, !PT ;  /* 0x0000000d400f7209 */ /* 0x000fe20007810000 */
[----:B------:R-:W1:Y:S01]  /*3b50*/  MUFU.TANH R56, R56 ;  /* 0x0000003800387308 */ /* 0x000e620000002400 */
[----:B------:R-:W-:Y:S01]  /*3b60*/  FMUL.FTZ R58, R58, UR10 ;  /* 0x0000000a3a3a7c20 */ /* 0x000fe20008410000 */
[----:B------:R-:W-:Y:S01]  /*3b70*/  FMUL.FTZ R59, R59, UR10 ;  /* 0x0000000a3b3b7c20 */ /* 0x000fe20008410000 */
[----:B------:R-:W-:Y:S01]  /*3b80*/  FMNMX.FTZ R15, R74, R15, !PT ;  /* 0x0000000f4a0f7209 */ /* 0x000fe20007810000 */
[----:B------:R-:W-:Y:S01]  /*3b90*/  FMUL.FTZ R63, R63, UR10 ;  /* 0x0000000a3f3f7c20 */ /* 0x000fe20008410000 */
[----:B------:R-:W-:Y:S01]  /*3ba0*/  ISETP.GT.AND P6, PT, R66, 0x20, PT ;  /* 0x000000204200780c */ /* 0x000fe20003fc4270 */
[--C-:B------:R-:W-:Y:S01]  /*3bb0*/  IMAD.MOV.U32 R77, RZ, RZ, R119.reuse ;  /* 0x000000ffff4d7224 */ /* 0x100fe200078e0077 */
[----:B---3--:R-:W-:Y:S01]  /*3bc0*/  FSEL R78, R69, -INF , P3 ;  /* 0xff800000454e7808 */ /* 0x008fe20001800000 */
[----:B------:R-:W2:Y:S01]  /*3bd0*/  MUFU.TANH R57, R57 ;  /* 0x0000003900397308 */ /* 0x000ea20000002400 */
[----:B------:R-:W-:Y:S01]  /*3be0*/  FMNMX.FTZ R15, R68, R15, !PT ;  /* 0x0000000f440f7209 */ /* 0x000fe20007810000 */
[--C-:B------:R-:W-:Y:S01]  /*3bf0*/  IMAD.MOV.U32 R69, RZ, RZ, R119.reuse ;  /* 0x000000ffff457224 */ /* 0x100fe200078e0077 */
[----:B------:R-:W-:Y:S01]  /*3c00*/  FSEL R12, R12, -INF , P5 ;  /* 0xff8000000c0c7808 */ /* 0x000fe20002800000 */
[----:B0-----:R-:W-:Y:S01]  /*3c10*/  IMAD.MOV.U32 R67, RZ, RZ, R119 ;  /* 0x000000ffff437224 */ /* 0x001fe200078e0077 */
[----:B------:R-:W-:-:S02]  /*3c20*/  ISETP.GT.AND P5, PT, R66, 0x21, PT ;  /* 0x000000214200780c */ /* 0x000fc40003fa4270 */
[----:B------:R-:W-:Y:S01]  /*3c30*/  FMNMX.FTZ R15, R78, R15, !PT ;  /* 0x0000000f4e0f7209 */ /* 0x000fe20007810000 */
[----:B------:R-:W0:Y:S01]  /*3c40*/  MUFU.TANH R60, R60 ;  /* 0x0000003c003c7308 */ /* 0x000e220000002400 */
[----:B-1----:R-:W-:Y:S02]  /*3c50*/  FSEL R80, R56, -INF , P6 ;  /* 0xff80000038507808 */ /* 0x002fe40003000000 */
[----:B------:R-:W-:Y:S02]  /*3c60*/  FSEL R14, R14, -INF , P4 ;  /* 0xff8000000e0e7808 */ /* 0x000fe40002000000 */
[----:B------:R-:W-:Y:S02]  /*3c70*/  ISETP.GT.AND P4, PT, R66, 0x28, PT ;  /* 0x000000284200780c */ /* 0x000fe40003f84270 */
[----:B------:R-:W-:Y:S01]  /*3c80*/  FMNMX.FTZ R21, R80, R15, !PT ;  /* 0x0000000f50157209 */ /* 0x000fe20007810000 */
[----:B------:R-:W1:Y:S01]  /*3c90*/  MUFU.TANH R71, R71 ;  /* 0x0000004700477308 */ /* 0x000e620000002400 */
[----:B--2---:R-:W-:Y:S01]  /*3ca0*/  FSEL R82, R57, -INF , P5 ;  /* 0xff80000039527808 */ /* 0x004fe20002800000 */
[----:B------:R-:W-:Y:S01]  /*3cb0*/  IMAD.MOV.U32 R57, RZ, RZ, R119 ;  /* 0x000000ffff397224 */ /* 0x000fe200078e0077 */
[----:B------:R-:W-:-:S02]  /*3cc0*/  FSEL R20, R20, -INF , P2 ;  /* 0xff80000014147808 */ /* 0x000fc40001000000 */
[----:B------:R-:W-:Y:S02]  /*3cd0*/  ISETP.GT.AND P2, PT, R66, 0x29, PT ;  /* 0x000000294200780c */ /* 0x000fe40003f44270 */
[----:B------:R-:W-:Y:S01]  /*3ce0*/  FMNMX.FTZ R21, R82, R21, !PT ;  /* 0x0000001552157209 */ /* 0x000fe20007810000 */
[----:B------:R-:W-:Y:S01]  /*3cf0*/  MUFU.TANH R62, R62 ;  /* 0x0000003e003e7308 */ /* 0x000fe20000002400 */
[----:B0-----:R-:W-:-:S04]  /*3d00*/  FSEL R60, R60, -INF , P4 ;  /* 0xff8000003c3c7808 */ /* 0x001fc80002000000 */
[----:B------:R-:W-:-:S03]  /*3d10*/  FMNMX.FTZ R21, R60, R21, !PT ;  /* 0x000000153c157209 */ /* 0x000fc60007810000 */
[----:B------:R-:W-:Y:S01]  /*3d20*/  MUFU.TANH R61, R61 ;  /* 0x0000003d003d7308 */ /* 0x000fe20000002400 */
[----:B------:R-:W-:Y:S02]  /*3d30*/  WARPGROUP.DEPBAR.LE gsb0, 0x0 ;  /* 0x00008000000079c5 */ /* 0x000fe40000010000 */
[----:B------:R-:W-:Y:S01]  /*3d40*/  WARPGROUP.ARRIVE ;  /* 0x00000000000079c5 */ /* 0x000fe20000000000 */
[----:B------:R-:W-:Y:S01]  /*3d50*/  FMUL.FTZ R48, R48, UR10 ;  /* 0x0000000a30307c20 */ /* 0x000fe20008410000 */
[----:B------:R-:W-:-:S03]  /*3d60*/  FMUL.FTZ R49, R49, UR10 ;  /* 0x0000000a31317c20 */ /* 0x000fc60008410000 */
[----:B------:R-:W-:Y:S01]  /*3d70*/  MUFU.TANH R58, R58 ;  /* 0x0000003a003a7308 */ /* 0x000fe20000002400 */
[----:B------:R-:W-:Y:S01]  /*3d80*/  FMUL.FTZ R52, R52, UR10 ;  /* 0x0000000a34347c20 */ /* 0x000fe20008410000 */
[----:B------:R-:W-:Y:S01]  /*3d90*/  FMUL.FTZ R51, R51, UR10 ;  /* 0x0000000a33337c20 */ /* 0x000fe20008410000 */
[----:B------:R-:W-:Y:S01]  /*3da0*/  HGMMA.64x16x16.F32 R40, gdesc[UR52], R40, gsb0 ;  /* 0x00200000342879f0 */ /* 0x000fe20008000828 */
[----:B------:R-:W-:Y:S01]  /*3db0*/  UIADD3 UR54, UR4, 0x986, URZ ;  /* 0x0000098604367890 */ /* 0x000fe2000fffe03f */
[----:B------:R-:W-:Y:S01]  /*3dc0*/  FMUL.FTZ R53, R53, UR10 ;  /* 0x0000000a35357c20 */ /* 0x000fe20008410000 */
[----:B------:R-:W-:Y:S01]  /*3dd0*/  UMOV UR55, 0x40000040 ;  /* 0x4000004000377882 */ /* 0x000fe20000000000 */
[----:B------:R-:W-:Y:S01]  /*3de0*/  UMOV UR4, UR52 ;  /* 0x0000003400047c82 */ /* 0x000fe20008000000 */
[----:B------:R-:W0:Y:S01]  /*3df0*/  MUFU.TANH R48, R48 ;  /* 0x0000003000307308 */ /* 0x000e220000002400 */
[----:B------:R-:W-:Y:S01]  /*3e00*/  FMUL.FTZ R50, R50, UR10 ;  /* 0x0000000a32327c20 */ /* 0x000fe20008410000 */
[----:B------:R-:W-:Y:S01]  /*3e10*/  FMUL.FTZ R54, R54, UR10 ;  /* 0x0000000a36367c20 */ /* 0x000fe20008410000 */
[----:B------:R-:W-:-:S05]  /*3e20*/  FMUL.FTZ R55, R55, UR10 ;  /* 0x0000000a37377c20 */ /* 0x000fca0008410000 */
[----:B------:R-:W2:Y:S08]  /*3e30*/  MUFU.TANH R59, R59 ;  /* 0x0000003b003b7308 */ /* 0x000eb00000002400 */
[----:B------:R-:W-:Y:S08]  /*3e40*/  MUFU.TANH R49, R49 ;  /* 0x0000003100317308 */ /* 0x000ff00000002400 */
[----:B------:R-:W3:Y:S08]  /*3e50*/  MUFU.TANH R52, R52 ;  /* 0x0000003400347308 */ /* 0x000ef00000002400 */
[----:B------:R-:W4:Y:S08]  /*3e60*/  MUFU.TANH R63, R63 ;  /* 0x0000003f003f7308 */ /* 0x000f300000002400 */
[----:B------:R-:W5:Y:S01]  /*3e70*/  MUFU.TANH R51, R51 ;  /* 0x0000003300337308 */ /* 0x000f620000002400 */
[----:B------:R-:W-:-:S02]  /*3e80*/  WARPGROUP.DEPBAR.LE gsb0, 0x0 ;  /* 0x00008000000079c5 */ /* 0x000fc40000010000 */
[----:B------:R-:W-:Y:S01]  /*3e90*/  WARPGROUP.ARRIVE ;  /* 0x00000000000079c5 */ /* 0x000fe20000000000 */
[----:B------:R-:W-:-:S04]  /*3ea0*/  FMUL.FTZ R40, R40, UR10 ;  /* 0x0000000a28287c20 */ /* 0x000fc80008410000 */
[----:B------:R-:W5:Y:S01]  /*3eb0*/  MUFU.TANH R53, R53 ;  /* 0x0000003500357308 */ /* 0x000f620000002400 */
[----:B------:R-:W-:Y:S01]  /*3ec0*/  FMUL.FTZ R41, R41, UR10 ;  /* 0x0000000a29297c20 */ /* 0x000fe20008410000 */
[----:B------:R-:W-:Y:S01]  /*3ed0*/  FMUL.FTZ R42, R42, UR10 ;  /* 0x0000000a2a2a7c20 */ /* 0x000fe20008410000 */
[----:B------:R-:W-:Y:S01]  /*3ee0*/  FMUL.FTZ R44, R44, UR10 ;  /* 0x0000000a2c2c7c20 */ /* 0x000fe20008410000 */
[----:B------:R-:W-:Y:S01]  /*3ef0*/  HGMMA.64x16x16.F32 R32, gdesc[UR52], R32, gsb0 ;  /* 0x00200000342079f0 */ /* 0x000fe20008000820 */
[----:B------:R-:W-:Y:S01]  /*3f00*/  FMUL.FTZ R45, R45, UR10 ;  /* 0x0000000a2d2d7c20 */ /* 0x000fe20008410000 */
[----:B------:R-:W-:Y:S01]  /*3f10*/  FMUL.FTZ R46, R46, UR10 ;  /* 0x0000000a2e2e7c20 */ /* 0x000fe20008410000 */
[----:B------:R-:W-:Y:S01]  /*3f20*/  FMUL.FTZ R43, R43, UR10 ;  /* 0x0000000a2b2b7c20 */ /* 0x000fe20008410000 */
[----:B------:R1:W-:Y:S01]  /*3f30*/  MUFU.TANH R5, R40 ;  /* 0x0000002800057308 */ /* 0x0003e20000002400 */
[----:B------:R-:W-:-:S07]  /*3f40*/  FMUL.FTZ R47, R47, UR10 ;  /* 0x0000000a2f2f7c20 */ /* 0x000fce0008410000 */
[----:B------:R-:W5:Y:S01]  /*3f50*/  MUFU.TANH R50, R50 ;  /* 0x0000003200327308 */ /* 0x000f620000002400 */
[----:B-1----:R-:W-:Y:S01]  /*3f60*/  FSEL R40, R71, -INF , P3 ;  /* 0xff80000047287808 */ /* 0x002fe20001800000 */
[----:B------:R-:W-:Y:S01]  /*3f70*/  IMAD.MOV.U32 R71, RZ, RZ, R119 ;  /* 0x000000ffff477224 */ /* 0x000fe200078e0077 */
[----:B------:R-:W-:-:S04]  /*3f80*/  ISETP.GT.AND P3, PT, R66, 0x30, PT ;  /* 0x000000304200780c */ /* 0x000fc80003f64270 */
[----:B0-----:R-:W-:Y:S01]  /*3f90*/  FSEL R84, R48, -INF , P3 ;  /* 0xff80000030547808 */ /* 0x001fe20001800000 */
[----:B------:R2:W-:Y:S08]  /*3fa0*/  MUFU.TANH R7, R42 ;  /* 0x0000002a00077308 */ /* 0x0005f00000002400 */
[----:B------:R-:W0:Y:S01]  /*3fb0*/  MUFU.TANH R41, R41 ;  /* 0x0000002900297308 */ /* 0x000e220000002400 */
[----:B--2---:R-:W-:Y:S01]  /*3fc0*/  FSEL R42, R59, -INF , P5 ;  /* 0xff8000003b2a7808 */ /* 0x004fe20002800000 */
[----:B------:R-:W-:Y:S01]  /*3fd0*/  IMAD.MOV.U32 R59, RZ, RZ, R119 ;  /* 0x000000ffff3b7224 */ /* 0x000fe200078e0077 */
[----:B------:R-:W-:-:S04]  /*3fe0*/  ISETP.GT.AND P5, PT, R66, 0x38, PT ;  /* 0x000000384200780c */ /* 0x000fc80003fa4270 */
[----:B---3--:R-:W-:Y:S01]  /*3ff0*/  FSEL R88, R52, -INF , P5 ;  /* 0xff80000034587808 */ /* 0x008fe20002800000 */
[----:B------:R-:W1:Y:S08]  /*4000*/  MUFU.TANH R54, R54 ;  /* 0x0000003600367308 */ /* 0x000e700000002400 */
[----:B------:R4:W2:Y:S01]  /*4010*/  MUFU.TANH R8, R44 ;  /* 0x0000002c00087308 */ /* 0x0008a20000002400 */
[----:B------:R-:W-:-:S02]  /*4020*/  WARPGROUP.DEPBAR.LE gsb0, 0x0 ;  /* 0x00008000000079c5 */ /* 0x000fc40000010000 */
[----:B------:R-:W-:Y:S01]  /*4030*/  WARPGROUP.ARRIVE ;  /* 0x00000000000079c5 */ /* 0x000fe20000000000 */
[----:B------:R-:W-:Y:S01]  /*4040*/  FMUL.FTZ R13, R34, UR10 ;  /* 0x0000000a220d7c20 */ /* 0x000fe20008410000 */
[----:B------:R-:W-:Y:S01]  /*4050*/  FSEL R34, R62, -INF , P4 ;  /* 0xff8000003e227808 */ /* 0x000fe20002000000 */
[----:B------:R-:W-:Y:S01]  /*4060*/  FMUL.FTZ R11, R32, UR10 ;  /* 0x0000000a200b7c20 */ /* 0x000fe20008410000 */
[----:B------:R-:W-:Y:S01]  /*4070*/  FSEL R62, R61, -INF , P2 ;  /* 0xff8000003d3e7808 */ /* 0x000fe20001000000 */
[----:B------:R-:W3:Y:S01]  /*4080*/  MUFU.TANH R55, R55 ;  /* 0x0000003700377308 */ /* 0x000ee20000002400 */
[----:B------:R-:W-:Y:S01]  /*4090*/  HGMMA.64x16x16.F32 R24, gdesc[UR4], R24, gsb0 ;  /* 0x00200000041879f0 */ /* 0x000fe20008000818 */
[----:B------:R-:W-:Y:S01]  /*40a0*/  FSEL R32, R58, -INF , P6 ;  /* 0xff8000003a207808 */ /* 0x000fe20003000000 */
[----:B------:R-:W-:Y:S01]  /*40b0*/  FMUL.FTZ R33, R33, UR10 ;  /* 0x0000000a21217c20 */ /* 0x000fe20008410000 */
[----:B------:R-:W-:Y:S01]  /*40c0*/  ISETP.GT.AND P6, PT, R66, 0x31, PT ;  /* 0x000000314200780c */ /* 0x000fe20003fc4270 */
[----:B------:R-:W-:Y:S01]  /*40d0*/  FMUL.FTZ R15, R36, UR10 ;  /* 0x0000000a240f7c20 */ /* 0x000fe20008410000 */
[----:B------:R-:W-:Y:S01]  /*40e0*/  FMNMX.FTZ R21, R62, R21, !PT ;  /* 0x000000153e157209 */ /* 0x000fe20007810000 */
[----:B------:R-:W-:Y:S01]  /*40f0*/  FMUL.FTZ R37, R37, UR10 ;  /* 0x0000000a25257c20 */ /* 0x000fe20008410000 */
[----:B------:R-:W-:Y:S01]  /*4100*/  FSEL R86, R49, -INF , P6 ;  /* 0xff80000031567808 */ /* 0x000fe20003000000 */
[----:B------:R5:W-:Y:S01]  /*4110*/  MUFU.TANH R9, R46 ;  /* 0x0000002e00097308 */ /* 0x000be20000002400 */
[----:B------:R-:W-:Y:S01]  /*4120*/  FMNMX.FTZ R49, R84, R21, !PT ;  /* 0x0000001554317209 */ /* 0x000fe20007810000 */
[----:B------:R-:W-:Y:S01]  /*4130*/  FMUL.FTZ R21, R38, UR10 ;  /* 0x0000000a26157c20 */ /* 0x000fe20008410000 */
[----:B------:R-:W-:Y:S01]  /*4140*/  ISETP.GT.AND P4, PT, R66, 0x39, PT ;  /* 0x000000394200780c */ /* 0x000fe20003f84270 */
[----:B------:R-:W-:Y:S01]  /*4150*/  FMUL.FTZ R35, R35, UR10 ;  /* 0x0000000a23237c20 */ /* 0x000fe20008410000 */
[----:B------:R-:W-:Y:S01]  /*4160*/  FMNMX.FTZ R49, R86, R49, !PT ;  /* 0x0000003156317209 */ /* 0x000fe20007810000 */
[----:B------:R-:W-:Y:S01]  /*4170*/  FMUL.FTZ R39, R39, UR10 ;  /* 0x0000000a27277c20 */ /* 0x000fe20008410000 */
[----:B----4-:R-:W-:Y:S01]  /*4180*/  FSEL R44, R63, -INF , P2 ;  /* 0xff8000003f2c7808 */ /* 0x010fe20001000000 */
[----:B------:R-:W4:Y:S01]  /*4190*/  MUFU.TANH R45, R45 ;  /* 0x0000002d002d7308 */ /* 0x000f220000002400 */
[----:B-----5:R-:W-:Y:S01]  /*41a0*/  FSEL R46, R51, -INF , P6 ;  /* 0xff800000332e7808 */ /* 0x020fe20003000000 */
[----:B------:R-:W-:Y:S01]  /*41b0*/  ULDC UR4, c[0x0][0x988] ;  /* 0x0002620000047ab9 */ /* 0x000fe20000000800 */
[----:B------:R-:W-:Y:S01]  /*41c0*/  ISETP.GT.AND P2, PT, R66, 0x40, PT ;  /* 0x000000404200780c */ /* 0x000fe20003f44270 */
[--C-:B------:R-:W-:Y:S01]  /*41d0*/  IMAD.MOV.U32 R63, RZ, RZ, R119.reuse ;  /* 0x000000ffff3f7224 */ /* 0x100fe200078e0077 */
[----:B------:R-:W-:Y:S01]  /*41e0*/  FSEL R90, R53, -INF , P4 ;  /* 0xff800000355a7808 */ /* 0x000fe20002000000 */
[----:B------:R-:W-:Y:S01]  /*41f0*/  IMAD.MOV.U32 R53, RZ, RZ, R119 ;  /* 0x000000ffff357224 */ /* 0x000fe200078e0077 */
[----:B------:R-:W-:Y:S01]  /*4200*/  FMNMX.FTZ R51, R88, R49, !PT ;  /* 0x0000003158337209 */ /* 0x000fe20007810000 */
[----:B------:R-:W5:Y:S01]  /*4210*/  MUFU.TANH R43, R43 ;  /* 0x0000002b002b7308 */ /* 0x000f620000002400 */
[----:B------:R-:W-:-:S02]  /*4220*/  FSEL R36, R50, -INF , P3 ;  /* 0xff80000032247808 */ /* 0x000fc40001800000 */
[----:B------:R-:W-:Y:S02]  /*4230*/  ISETP.GT.AND P3, PT, R66, 0x41, PT ;  /* 0x000000414200780c */ /* 0x000fe40003f64270 */
[----:B------:R-:W-:Y:S02]  /*4240*/  FSEL R92, R5, -INF , P2 ;  /* 0xff800000055c7808 */ /* 0x000fe40001000000 */
[----:B------:R-:W-:Y:S01]  /*4250*/  FMNMX.FTZ R51, R90, R51, !PT ;  /* 0x000000335a337209 */ /* 0x000fe20007810000 */
[----:B------:R-:W5:Y:S01]  /*4260*/  MUFU.TANH R11, R11 ;  /* 0x0000000b000b7308 */ /* 0x000f620000002400 */
[----:B------:R-:W-:Y:S02]  /*4270*/  ISETP.GT.AND P6, PT, R66, 0x48, PT ;  /* 0x000000484200780c */ /* 0x000fe40003fc4270 */
[----:B0-----:R-:W-:Y:S02]  /*4280*/  FSEL R94, R41, -INF , P3 ;  /* 0xff800000295e7808 */ /* 0x001fe40001800000 */
[----:B------:R-:W-:-:S02]  /*4290*/  FMNMX.FTZ R51, R92, R51, !PT ;  /* 0x000000335c337209 */ /* 0x000fc40007810000 */
[----:B-1----:R-:W-:Y:S01]  /*42a0*/  FSEL R48, R54, -INF , P5 ;  /* 0xff80000036307808 */ /* 0x002fe20002800000 */
[----:B------:R-:W0:Y:S01]  /*42b0*/  MUFU.TANH R33, R33 ;  /* 0x0000002100217308 */ /* 0x000e220000002400 */
[----:B------:R-:W-:Y:S02]  /*42c0*/  ISETP.GT.AND P5, PT, R66, 0x49, PT ;  /* 0x000000494200780c */ /* 0x000fe40003fa4270 */
[----:B--2---:R-:W-:Y:S02]  /*42d0*/  FSEL R8, R8, -INF , P6 ;  /* 0xff80000008087808 */ /* 0x004fe40003000000 */
[----:B------:R-:W-:Y:S02]  /*42e0*/  FMNMX.FTZ R51, R94, R51, !PT ;  /* 0x000000335e337209 */ /* 0x000fe40007810000 */
[----:B---3--:R-:W-:Y:S01]  /*42f0*/  FSEL R38, R55, -INF , P4 ;  /* 0xff80000037267808 */ /* 0x008fe20002000000 */
[----:B------:R-:W1:Y:S01]  /*4300*/  MUFU.TANH R15, R15 ;  /* 0x0000000f000f7308 */ /* 0x000e620000002400 */
[----:B------:R-:W-:Y:S01]  /*4310*/  ISETP.GT.AND P4, PT, R66, 0x50, PT ;  /* 0x000000504200780c */ /* 0x000fe20003f84270 */
[----:B------:R-:W-:Y:S01]  /*4320*/  IMAD.MOV.U32 R55, RZ, RZ, R119 ;  /* 0x000000ffff377224 */ /* 0x000fe200078e0077 */
[----:B----4-:R-:W-:Y:S01]  /*4330*/  FSEL R96, R45, -INF , P5 ;  /* 0xff8000002d607808 */ /* 0x010fe20002800000 */
[----:B------:R-:W-:-:S02]  /*4340*/  WARPGROUP.DEPBAR.LE gsb0, 0x0 ;  /* 0x00008000000079c5 */ /* 0x000fc40000010000 */
[----:B------:R-:W-:Y:S01]  /*4350*/  FMUL.FTZ R49, R24, UR10 ;  /* 0x0000000a18317c20 */ /* 0x000fe20008410000 */
[----:B------:R-:W-:Y:S01]  /*4360*/  FMNMX.FTZ R51, R8, R51, !PT ;  /* 0x0000003308337209 */ /* 0x000fe20007810000 */
[----:B------:R-:W2:Y:S01]  /*4370*/  MUFU.TANH R47, R47 ;  /* 0x0000002f002f7308 */ /* 0x000ea20000002400 */
[----:B------:R-:W-:Y:S01]  /*4380*/  FMUL.FTZ R25, R25, UR10 ;  /* 0x0000000a19197c20 */ /* 0x000fe20008410000 */
[----:B-----5:R-:W-:Y:S01]  /*4390*/  FSEL R50, R43, -INF , P3 ;  /* 0xff8000002b327808 */ /* 0x020fe20001800000 */
[----:B------:R-:W-:Y:S01]  /*43a0*/  FMUL.FTZ R5, R28, UR10 ;  /* 0x0000000a1c057c20 */ /* 0x000fe20008410000 */
[----:B------:R-:W-:Y:S01]  /*43b0*/  ISETP.GT.AND P3, PT, R66, 0x51, PT ;  /* 0x000000514200780c */ /* 0x000fe20003f64270 */
[----:B------:R-:W-:Y:S01]  /*43c0*/  FMUL.FTZ R29, R29, UR10 ;  /* 0x0000000a1d1d7c20 */ /* 0x000fe20008410000 */
[----:B------:R-:W-:Y:S01]  /*43d0*/  FSEL R98, R11, -INF , P4 ;  /* 0xff8000000b627808 */ /* 0x000fe20002000000 */
[----:B------:R-:W-:Y:S01]  /*43e0*/  FMUL.FTZ R26, R26, UR10 ;  /* 0x0000000a1a1a7c20 */ /* 0x000fe20008410000 */
[----:B------:R-:W3:Y:S01]  /*43f0*/  MUFU.TANH R37, R37 ;  /* 0x0000002500257308 */ /* 0x000ee20000002400 */
[----:B------:R-:W-:Y:S01]  /*4400*/  FMNMX.FTZ R51, R96, R51, !PT ;  /* 0x0000003360337209 */ /* 0x000fe20007810000 */
[----:B------:R-:W-:Y:S01]  /*4410*/  FMUL.FTZ R27, R27, UR10 ;  /* 0x0000000a1b1b7c20 */ /* 0x000fe20008410000 */
[----:B------:R-:W-:Y:S01]  /*4420*/  FSEL R24, R7, -INF , P2 ;  /* 0xff80000007187808 */ /* 0x000fe20001000000 */
[----:B------:R-:W-:Y:S01]  /*4430*/  FMUL.FTZ R30, R30, UR10 ;  /* 0x0000000a1e1e7c20 */ /* 0x000fe20008410000 */
[----:B------:R-:W-:Y:S01]  /*4440*/  ISETP.GT.AND P2, PT, R66, 0x58, PT ;  /* 0x000000584200780c */ /* 0x000fe20003f44270 */
[----:B------:R-:W-:Y:S01]  /*4450*/  FMUL.FTZ R31, R31, UR10 ;  /* 0x0000000a1f1f7c20 */ /* 0x000fe20008410000 */
[----:B0-----:R-:W-:Y:S01]  /*4460*/  FSEL R100, R33, -INF , P3 ;  /* 0xff80000021647808 */ /* 0x001fe20001800000 */
[----:B------:R-:W0:Y:S01]  /*4470*/  MUFU.TANH R13, R13 ;  /* 0x0000000d000d7308 */ /* 0x000e220000002400 */
[----:B------:R-:W-:Y:S01]  /*4480*/  FMNMX.FTZ R51, R98, R51, !PT ;  /* 0x0000003362337209 */ /* 0x000fe20007810000 */
[----:B------:R4:W-:Y:S01]  /*4490*/  @!P1 SYNCS.ARRIVE.TRANS64.RED.A1T0 RZ, [R0+URZ], RZ ;  /* 0x000000ff00ff99a7 */ /* 0x0009e2000810043f */
[----:B------:R-:W-:-:S02]  /*44a0*/  FSEL R28, R9, -INF , P6 ;  /* 0xff800000091c7808 */ /* 0x000fc40003000000 */
[----:B------:R-:W-:Y:S02]  /*44b0*/  ISETP.GT.AND P6, PT, R66, 0x59, PT ;  /* 0x000000594200780c */ /* 0x000fe40003fc4270 */
[----:B-1----:R-:W-:Y:S01]  /*44c0*/  FSEL R102, R15, -INF , P2 ;  /* 0xff8000000f667808 */ /* 0x002fe20001000000 */
[----:B------:R-:W1:Y:S01]  /*44d0*/  MUFU.TANH R49, R49 ;  /* 0x0000003100317308 */ /* 0x000e620000002400 */
[----:B------:R-:W-:Y:S02]  /*44e0*/  FMNMX.FTZ R51, R100, R51, !PT ;  /* 0x0000003364337209 */ /* 0x000fe40007810000 */
[----:B--2---:R-:W-:Y:S02]  /*44f0*/  FSEL R52, R47, -INF , P5 ;  /* 0xff8000002f347808 */ /* 0x004fe40002800000 */
[----:B------:R-:W-:Y:S02]  /*4500*/  ISETP.GT.AND P5, PT, R66, 0x60, PT ;  /* 0x000000604200780c */ /* 0x000fe40003fa4270 */
[----:B---3--:R-:W-:Y:S01]  /*4510*/  FSEL R104, R37, -INF , P6 ;  /* 0xff80000025687808 */ /* 0x008fe20003000000 */
[----:B------:R-:W2:Y:S01]  /*4520*/  MUFU.TANH R35, R35 ;  /* 0x0000002300237308 */ /* 0x000ea20000002400 */
[----:B------:R-:W-:-:S02]  /*4530*/  FMNMX.FTZ R51, R102, R51, !PT ;  /* 0x0000003366337209 */ /* 0x000fc40007810000 */
[----:B0-----:R-:W-:Y:S02]  /*4540*/  FSEL R54, R13, -INF , P4 ;  /* 0xff8000000d367808 */ /* 0x001fe40002000000 */
[----:B------:R-:W-:Y:S02]  /*4550*/  ISETP.GT.AND P4, PT, R66, 0x61, PT ;  /* 0x000000614200780c */ /* 0x000fe40003f84270 */
[----:B------:R-:W-:Y:S01]  /*4560*/  FMNMX.FTZ R51, R104, R51, !PT ;  /* 0x0000003368337209 */ /* 0x000fe20007810000 */
[----:B------:R-:W0:Y:S01]  /*4570*/  MUFU.TANH R25, R25 ;  /* 0x0000001900197308 */ /* 0x000e220000002400 */
[----:B-1----:R-:W-:Y:S01]  /*4580*/  FSEL R106, R49, -INF , P5 ;  /* 0xff800000316a7808 */ /* 0x002fe20002800000 */
[----:B------:R-:W-:Y:S01]  /*4590*/  IMAD.MOV.U32 R49, RZ, RZ, R119 ;  /* 0x000000ffff317224 */ /* 0x000fe200078e0077 */
[----:B------:R-:W-:Y:S02]  /*45a0*/  FMNMX.FTZ R11, R2, R3, !PT ;  /* 0x00000003020b7209 */ /* 0x000fe40007810000 */
[----:B------:R-:W-:-:S02]  /*45b0*/  FMNMX.FTZ R51, R106, R51, !PT ;  /* 0x000000336a337209 */ /* 0x000fc40007810000 */
[----:B------:R-:W-:Y:S01]  /*45c0*/  FMNMX.FTZ R11, R6, R11, !PT ;  /* 0x0000000b060b7209 */ /* 0x000fe20007810000 */
[----:B------:R-:W1:Y:S01]  /*45d0*/  MUFU.TANH R21, R21 ;  /* 0x0000001500157308 */ /* 0x000e620000002400 */
[----:B--2---:R-:W-:Y:S02]  /*45e0*/  FSEL R56, R35, -INF , P3 ;  /* 0xff80000023387808 */ /* 0x004fe40001800000 */
[----:B------:R-:W-:Y:S02]  /*45f0*/  ISETP.GT.AND P3, PT, R66, 0x68, PT ;  /* 0x000000684200780c */ /* 0x000fe40003f64270 */
[----:B------:R-:W-:Y:S02]  /*4600*/  FMNMX.FTZ R11, R10, R11, !PT ;  /* 0x0000000b0a0b7209 */ /* 0x000fe40007810000 */
[----:B------:R-:W-:Y:S01]  /*4610*/  MOV R61, R119 ;  /* 0x00000077003d7202 */ /* 0x000fe20000000f00 */
[----:B------:R-:W2:Y:S01]  /*4620*/  MUFU.TANH R5, R5 ;  /* 0x0000000500057308 */ /* 0x000ea20000002400 */
[----:B0-----:R-:W-:-:S02]  /*4630*/  FSEL R108, R25, -INF , P4 ;  /* 0xff800000196c7808 */ /* 0x001fc40002000000 */
[----:B------:R-:W-:Y:S02]  /*4640*/  FMNMX.FTZ R11, R12, R11, !PT ;  /* 0x0000000b0c0b7209 */ /* 0x000fe40007810000 */
[----:B------:R-:W-:Y:S02]  /*4650*/  FMNMX.FTZ R51, R108, R51, !PT ;  /* 0x000000336c337209 */ /* 0x000fe40007810000 */
[----:B------:R-:W-:Y:S01]  /*4660*/  FMNMX.FTZ R13, R14, R11, !PT ;  /* 0x0000000b0e0d7209 */ /* 0x000fe20007810000 */
[----:B------:R-:W0:Y:S01]  /*4670*/  MUFU.TANH R29, R29 ;  /* 0x0000001d001d7308 */ /* 0x000e220000002400 */
[----:B-1----:R-:W-:Y:S02]  /*4680*/  FSEL R58, R21, -INF , P2 ;  /* 0xff800000153a7808 */ /* 0x002fe40001000000 */
[----:B------:R-:W-:Y:S02]  /*4690*/  ISETP.GT.AND P2, PT, R66, 0x69, PT ;  /* 0x000000694200780c */ /* 0x000fe40003f44270 */
[----:B------:R-:W-:-:S02]  /*46a0*/  FMNMX.FTZ R13, R20, R13, !PT ;  /* 0x0000000d140d7209 */ /* 0x000fc40007810000 */
[----:B------:R-:W-:Y:S01]  /*46b0*/  MOV R47, R119 ;  /* 0x00000077002f7202 */ /* 0x000fe20000000f00 */
[----:B------:R-:W-:Y:S01]  /*46c0*/  MUFU.TANH R39, R39 ;  /* 0x0000002700277308 */ /* 0x000fe20000002400 */
[----:B--2---:R-:W-:Y:S01]  /*46d0*/  FSEL R66, R5, -INF , P3 ;  /* 0xff80000005427808 */ /* 0x004fe20001800000 */
[----:B------:R-:W-:Y:S01]  /*46e0*/  IMAD.U32 R5, RZ, RZ, UR4 ;  /* 0x00000004ff057e24 */ /* 0x000fe2000f8e00ff */
[----:B------:R-:W-:Y:S02]  /*46f0*/  FMNMX.FTZ R13, R40, R13, !PT ;  /* 0x0000000d280d7209 */ /* 0x000fe40007810000 */
[----:B------:R-:W-:Y:S02]  /*4700*/  FMNMX.FTZ R51, R66, R51, !PT ;  /* 0x0000003342337209 */ /* 0x000fe40007810000 */
[----:B------:R-:W-:Y:S01]  /*4710*/  FMNMX.FTZ R13, R32, R13, !PT ;  /* 0x0000000d200d7209 */ /* 0x000fe20007810000 */
[----:B------:R-:W1:Y:S01]  /*4720*/  MUFU.TANH R26, R26 ;  /* 0x0000001a001a7308 */ /* 0x000e620000002400 */
[----:B0-----:R-:W-:-:S02]  /*4730*/  FSEL R110, R29, -INF , P2 ;  /* 0xff8000001d6e7808 */ /* 0x001fc40001000000 */
[----:B------:R-:W-:Y:S02]  /*4740*/  FMNMX.FTZ R15, R42, R13, !PT ;  /* 0x0000000d2a0f7209 */ /* 0x000fe40007810000 */
[----:B------:R-:W-:Y:S02]  /*4750*/  FMNMX.FTZ R51, R110, R51, !PT ;  /* 0x000000336e337209 */ /* 0x000fe40007810000 */
[----:B------:R-:W-:Y:S01]  /*4760*/  FMNMX.FTZ R15, R34, R15, !PT ;  /* 0x0000000f220f7209 */ /* 0x000fe20007810000 */
[----:B------:R-:W-:Y:S02]  /*4770*/  MUFU.TANH R27, R27 ;  /* 0x0000001b001b7308 */ /* 0x000fe40000002400 */
[----:B------:R-:W0:Y:S01]  /*4780*/  SHFL.BFLY PT, R112, R51, 0x2, 0x1f ;  /* 0x0c401f0033707f89 */ /* 0x000e2200000e0000 */
[----:B------:R-:W-:-:S04]  /*4790*/  FMNMX.FTZ R15, R44, R15, !PT ;  /* 0x0000000f2c0f7209 */ /* 0x000fc80007810000 */
[----:B------:R-:W-:Y:S01]  /*47a0*/  FMNMX.FTZ R15, R36, R15, !PT ;  /* 0x0000000f240f7209 */ /* 0x000fe20007810000 */
[----:B------:R-:W2:Y:S01]  /*47b0*/  MUFU.TANH R30, R30 ;  /* 0x0000001e001e7308 */ /* 0x000ea20000002400 */
[----:B-1----:R-:W-:Y:S02]  /*47c0*/  FSEL R26, R26, -INF , P5 ;  /* 0xff8000001a1a7808 */ /* 0x002fe40002800000 */
[----:B------:R-:W-:-:S04]  /*47d0*/  FMNMX.FTZ R21, R46, R15, !PT ;  /* 0x0000000f2e157209 */ /* 0x000fc80007810000 */
[----:B------:R-:W-:Y:S01]  /*47e0*/  FMNMX.FTZ R21, R48, R21, !PT ;  /* 0x0000001530157209 */ /* 0x000fe20007810000 */
[----:B------:R-:W1:Y:S03]  /*47f0*/  MUFU.TANH R31, R31 ;  /* 0x0000001f001f7308 */ /* 0x000e660000002400 */
[----:B------:R-:W-:-:S04]  /*4800*/  FMNMX.FTZ R21, R38, R21, !PT ;  /* 0x0000001526157209 */ /* 0x000fc80007810000 */
[----:B------:R-:W-:Y:S02]  /*4810*/  FMNMX.FTZ R21, R24, R21, !PT ;  /* 0x0000001518157209 */ /* 0x000fe40007810000 */
[----:B--2---:R-:W-:Y:S02]  /*4820*/  FSEL R30, R30, -INF , P3 ;  /* 0xff8000001e1e7808 */ /* 0x004fe40001800000 */
[----:B0-----:R-:W-:Y:S01]  /*4830*/  FMNMX.FTZ R112, R51, R112, !PT ;  /* 0x0000007033707209 */ /* 0x001fe20007810000 */
[----:B------:R-:W-:Y:S01]  /*4840*/  IMAD.MOV.U32 R51, RZ, RZ, R119 ;  /* 0x000000ffff337224 */ /* 0x000fe200078e0077 */
[----:B------:R-:W-:-:S03]  /*4850*/  FMNMX.FTZ R21, R50, R21, !PT ;  /* 0x0000001532157209 */ /* 0x000fc60007810000 */
[----:B------:R-:W0:Y:S01]  /*4860*/  SHFL.BFLY PT, R7, R112, 0x1, 0x1f ;  /* 0x0c201f0070077f89 */ /* 0x000e2200000e0000 */
[----:B------:R-:W-:-:S04]  /*4870*/  FMNMX.FTZ R21, R28, R21, !PT ;  /* 0x000000151c157209 */ /* 0x000fc80007810000 */
[----:B------:R-:W-:-:S04]  /*4880*/  FMNMX.FTZ R21, R52, R21, !PT ;  /* 0x0000001534157209 */ /* 0x000fc80007810000 */
[----:B------:R-:W-:-:S04]  /*4890*/  FMNMX.FTZ R21, R54, R21, !PT ;  /* 0x0000001536157209 */ /* 0x000fc80007810000 */
[----:B------:R-:W-:-:S04]  /*48a0*/  FMNMX.FTZ R21, R56, R21, !PT ;  /* 0x0000001538157209 */ /* 0x000fc80007810000 */
[----:B------:R-:W-:Y:S02]  /*48b0*/  FMNMX.FTZ R21, R58, R21, !PT ;  /* 0x000000153a157209 */ /* 0x000fe40007810000 */
[----:B0-----:R-:W-:Y:S01]  /*48c0*/  FMNMX.FTZ R7, R112, R7, !PT ;  /* 0x0000000770077209 */ /* 0x001fe20007810000 */
[----:B------:R-:W-:-:S03]  /*48d0*/  IMAD.MOV.U32 R112, RZ, RZ, R119 ;  /* 0x000000ffff707224 */ /* 0x000fc600078e0077 */
[C---:B------:R-:W-:Y:S01]  /*48e0*/  FSETP.NEU.FTZ.AND P0, PT, R7.reuse, -INF , PT ;  /* 0xff8000000700780b */ /* 0x040fe20003f1d000 */
[----:B------:R-:W-:-:S05]  /*48f0*/  FMUL.FTZ R9, R7, R5 ;  /* 0x0000000507097220 */ /* 0x000fca0000410000 */
[----:B------:R-:W-:Y:S02]  /*4900*/  FSEL R25, R9, RZ, P0 ;  /* 0x000000ff09197208 */ /* 0x000fe40000000000 */
[----:B------:R-:W-:Y:S01]  /*4910*/  ISETP.NE.AND P0, PT, R83, RZ, PT ;  /* 0x000000ff5300720c */ /* 0x000fe20003f05270 */
[----:B------:R-:W-:Y:S02]  /*4920*/  IMAD.MOV.U32 R83, RZ, RZ, R119 ;  /* 0x000000ffff537224 */ /* 0x000fe400078e0077 */
[-CC-:B------:R-:W-:Y:S01]  /*4930*/  FFMA.FTZ R33, R60, R5.reuse, -R25.reuse ;  /* 0x000000053c217223 */ /* 0x180fe20000010819 */
[----:B------:R-:W-:Y:S01]  /*4940*/  FSEL R60, R39, -INF , P6 ;  /* 0xff800000273c7808 */ /* 0x000fe20003000000 */
[-CC-:B------:R-:W-:Y:S01]  /*4950*/  FFMA.FTZ R35, R62, R5.reuse, -R25.reuse ;  /* 0x000000053e237223 */ /* 0x180fe20000010819 */
[----:B------:R-:W-:Y:S01]  /*4960*/  FSEL R62, R27, -INF , P4 ;  /* 0xff8000001b3e7808 */ /* 0x000fe20002000000 */
[--C-:B------:R-:W-:Y:S01]  /*4970*/  FFMA.FTZ R196, R64, R5, -R25.reuse ;  /* 0x0000000540c47223 */ /* 0x100fe20000010819 */
[----:B------:R-:W-:Y:S01]  /*4980*/  FMNMX.FTZ R21, R60, R21, !PT ;  /* 0x000000153c157209 */ /* 0x000fe20007810000 */
[-CC-:B------:R-:W-:Y:S01]  /*4990*/  FFMA.FTZ R198, R68, R5.reuse, -R25.reuse ;  /* 0x0000000544c67223 */ /* 0x180fe20000010819 */
[----:B-1----:R-:W-:Y:S01]  /*49a0*/  FSEL R64, R31, -INF , P2 ;  /* 0xff8000001f407808 */ /* 0x002fe20001000000 */
[--C-:B------:R-:W-:Y:S01]  /*49b0*/  FFMA.FTZ R8, R8, R5, -R25.reuse ;  /* 0x0000000508087223 */ /* 0x100fe20000010819 */
[----:B------:R-:W-:Y:S01]  /*49c0*/  FMNMX.FTZ R21, R26, R21, !PT ;  /* 0x000000151a157209 */ /* 0x000fe20007810000 */
[-CC-:B------:R-:W-:Y:S01]  /*49d0*/  FFMA.FTZ R200, R72, R5.reuse, -R25.reuse ;  /* 0x0000000548c87223 */ /* 0x180fe20000010819 */
[--C-:B------:R-:W-:Y:S01]  /*49e0*/  FFMA.FTZ R9, R73, R5, -R25.reuse ;  /* 0x0000000549097223 */ /* 0x100fe20000010819 */
[----:B------:R-:W-:Y:S01]  /*49f0*/  MUFU.EX2 R186, R8 ;  /* 0x0000000800ba7308 */ /* 0x000fe20000000800 */
[----:B------:R-:W-:Y:S01]  /*4a00*/  FMNMX.FTZ R21, R62, R21, !PT ;  /* 0x000000153e157209 */ /* 0x000fe20007810000 */
[-CC-:B------:R-:W-:Y:S01]  /*4a10*/  FFMA.FTZ R202, R76, R5.reuse, -R25.reuse ;  /* 0x000000054cca7223 */ /* 0x180fe20000010819 */
[-CC-:B------:R-:W-:Y:S01]  /*4a20*/  FFMA.FTZ R70, R70, R5.reuse, -R25.reuse ;  /* 0x0000000546467223 */ /* 0x180fe20000010819 */
        /* <DEDUP_REMOVED lines=8> */
[-CC-:B------:R-:W-:Y:S01]  /*4ab0*/  FFMA.FTZ R86, R86, R5.reuse, -R25.reuse ;  /* 0x0000000556567223 */ /* 0x180fe20000010819 */
[-CC-:B------:R-:W-:Y:S01]  /*4ac0*/  FFMA.FTZ R88, R88, R5.reuse, -R25.reuse ;  /* 0x0000000558587223 */ /* 0x180fe20000010819 */
[----:B------:R-:W0:Y:S01]  /*4ad0*/  SHFL.BFLY PT, R68, R21, 0x2, 0x1f ;  /* 0x0c401f0015447f89 */ /* 0x000e2200000e0000 */
[-CC-:B------:R-:W-:Y:S01]  /*4ae0*/  FFMA.FTZ R90, R90, R5.reuse, -R25.reuse ;  /* 0x000000055a5a7223 */ /* 0x180fe20000010819 */
[----:B------:R-:W1:Y:S01]  /*4af0*/  MUFU.EX2 R9, R9 ;  /* 0x0000000900097308 */ /* 0x000e620000000800 */
[-CC-:B------:R-:W-:Y:S01]  /*4b00*/  FFMA.FTZ R92, R92, R5.reuse, -R25.reuse ;  /* 0x000000055c5c7223 */ /* 0x180fe20000010819 */
[-CC-:B------:R-:W-:Y:S01]  /*4b10*/  FFMA.FTZ R94, R94, R5.reuse, -R25.reuse ;  /* 0x000000055e5e7223 */ /* 0x180fe20000010819 */
[-CC-:B------:R-:W-:Y:S01]  /*4b20*/  FFMA.FTZ R96, R96, R5.reuse, -R25.reuse ;  /* 0x0000000560607223 */ /* 0x180fe20000010819 */
[-CC-:B------:R-:W-:Y:S01]  /*4b30*/  FFMA.FTZ R98, R98, R5.reuse, -R25.reuse ;  /* 0x0000000562627223 */ /* 0x180fe20000010819 */
[-CC-:B------:R-:W-:Y:S01]  /*4b40*/  FFMA.FTZ R100, R100, R5.reuse, -R25.reuse ;  /* 0x0000000564647223 */ /* 0x180fe20000010819 */
[-CC-:B------:R-:W-:Y:S01]  /*4b50*/  FFMA.FTZ R102, R102, R5.reuse, -R25.reuse ;  /* 0x0000000566667223 */ /* 0x180fe20000010819 */
[-CC-:B------:R-:W-:Y:S01]  /*4b60*/  FFMA.FTZ R104, R104, R5.reuse, -R25.reuse ;  /* 0x0000000568687223 */ /* 0x180fe20000010819 */
[----:B------:R-:W2:Y:S01]  /*4b70*/  MUFU.EX2 R202, R202 ;  /* 0x000000ca00ca7308 */ /* 0x000ea20000000800 */
[-CC-:B------:R-:W-:Y:S01]  /*4b80*/  FFMA.FTZ R106, R106, R5.reuse, -R25.reuse ;  /* 0x000000056a6a7223 */ /* 0x180fe20000010819 */
[-CC-:B------:R-:W-:Y:S01]  /*4b90*/  FFMA.FTZ R108, R108, R5.reuse, -R25.reuse ;  /* 0x000000056c6c7223 */ /* 0x180fe20000010819 */
[-CC-:B------:R-:W-:Y:S01]  /*4ba0*/  FFMA.FTZ R66, R66, R5.reuse, -R25.reuse ;  /* 0x0000000542427223 */ /* 0x180fe20000010819 */
[----:B------:R-:W-:Y:S01]  /*4bb0*/  FFMA.FTZ R25, R110, R5, -R25 ;  /* 0x000000056e197223 */ /* 0x000fe20000010819 */
[----:B------:R-:W-:Y:S01]  /*4bc0*/  MOV R110, R119 ;  /* 0x00000077006e7202 */ /* 0x000fe20000000f00 */
[----:B------:R-:W-:-:S02]  /*4bd0*/  IMAD.MOV.U32 R80, RZ, RZ, R119 ;  /* 0x000000ffff507224 */ /* 0x000fc400078e0077 */
[----:B------:R3:W5:Y:S01]  /*4be0*/  MUFU.EX2 R11, R70 ;  /* 0x00000046000b7308 */ /* 0x0007620000000800 */
[--C-:B------:R-:W-:Y:S02]  /*4bf0*/  IMAD.MOV.U32 R76, RZ, RZ, R119.reuse ;  /* 0x000000ffff4c7224 */ /* 0x100fe400078e0077 */
[--C-:B------:R-:W-:Y:S02]  /*4c00*/  IMAD.MOV.U32 R73, RZ, RZ, R119.reuse ;  /* 0x000000ffff497224 */ /* 0x100fe400078e0077 */
[--C-:B------:R-:W-:Y:S01]  /*4c10*/  IMAD.MOV.U32 R72, RZ, RZ, R119.reuse ;  /* 0x000000ffff487224 */ /* 0x100fe200078e0077 */
[----:B0-----:R-:W-:Y:S02]  /*4c20*/  FMNMX.FTZ R68, R21, R68, !PT ;  /* 0x0000004415447209 */ /* 0x001fe40007810000 */
[----:B------:R-:W0:Y:S01]  /*4c30*/  MUFU.EX2 R196, R196 ;  /* 0x000000c400c47308 */ /* 0x000e220000000800 */
[--C-:B---3--:R-:W-:Y:S02]  /*4c40*/  IMAD.MOV.U32 R70, RZ, RZ, R119.reuse ;  /* 0x000000ffff467224 */ /* 0x108fe400078e0077 */
[----:B------:R-:W3:Y:S05]  /*4c50*/  SHFL.BFLY PT, R21, R68, 0x1, 0x1f ;  /* 0x0c201f0044157f89 */ /* 0x000eea00000e0000 */
[----:B------:R4:W-:Y:S08]  /*4c60*/  MUFU.EX2 R13, R74 ;  /* 0x0000004a000d7308 */ /* 0x0009f00000000800 */
[----:B------:R-:W-:Y:S01]  /*4c70*/  MUFU.EX2 R198, R198 ;  /* 0x000000c600c67308 */ /* 0x000fe20000000800 */
[----:B----4-:R-:W-:-:S07]  /*4c80*/  IMAD.MOV.U32 R74, RZ, RZ, R119 ;  /* 0x000000ffff4a7224 */ /* 0x010fce00078e0077 */
[----:B------:R4:W-:Y:S01]  /*4c90*/  MUFU.EX2 R15, R78 ;  /* 0x0000004e000f7308 */ /* 0x0009e20000000800 */
[----:B---3--:R-:W-:Y:S02]  /*4ca0*/  FMNMX.FTZ R8, R68, R21, !PT ;  /* 0x0000001544087209 */ /* 0x008fe40007810000 */
[----:B------:R-:W-:Y:S02]  /*4cb0*/  MOV R68, R119 ;  /* 0x0000007700447202 */ /* 0x000fe40000000f00 */
[C---:B------:R-:W-:Y:S01]  /*4cc0*/  FSETP.NEU.FTZ.AND P2, PT, R8.reuse, -INF , PT ;  /* 0xff8000000800780b */ /* 0x040fe20003f5d000 */
[----:B------:R-:W-:Y:S02]  /*4cd0*/  FMUL.FTZ R43, R8, R5 ;  /* 0x00000005082b7220 */ /* 0x000fe40000410000 */
[----:B------:R-:W-:Y:S01]  /*4ce0*/  MUFU.EX2 R192, R192 ;  /* 0x000000c000c07308 */ /* 0x000fe20000000800 */
[----:B----4-:R-:W-:Y:S02]  /*4cf0*/  IMAD.MOV.U32 R78, RZ, RZ, R119 ;  /* 0x000000ffff4e7224 */ /* 0x010fe400078e0077 */
[----:B------:R-:W-:-:S02]  /*4d00*/  FSEL R43, R43, RZ, P2 ;  /* 0x000000ff2b2b7208 */ /* 0x000fc40001000000 */
[----:B------:R-:W-:Y:S01]  /*4d10*/  ISETP.GE.AND P2, PT, R81, 0x71, PT ;  /* 0x000000715100780c */ /* 0x000fe20003f46270 */
[----:B------:R-:W-:Y:S02]  /*4d20*/  IMAD.MOV.U32 R81, RZ, RZ, R119 ;  /* 0x000000ffff517224 */ /* 0x000fe400078e0077 */
        /* <DEDUP_REMOVED lines=16> */
[----:B------:R1:W3:Y:S01]  /*4e30*/  MUFU.EX2 R201, R3 ;  /* 0x0000000300c97308 */ /* 0x0002e20000000800 */
[-CC-:B------:R-:W-:Y:S01]  /*4e40*/  FFMA.FTZ R48, R48, R5.reuse, -R43.reuse ;  /* 0x0000000530307223 */ /* 0x180fe2000001082b */
[-CC-:B------:R-:W-:Y:S01]  /*4e50*/  FFMA.FTZ R38, R38, R5.reuse, -R43.reuse ;  /* 0x0000000526267223 */ /* 0x180fe2000001082b */
[-CC-:B------:R-:W-:Y:S01]  /*4e60*/  FFMA.FTZ R24, R24, R5.reuse, -R43.reuse ;  /* 0x0000000518187223 */ /* 0x180fe2000001082b */
[-CC-:B------:R-:W-:Y:S01]  /*4e70*/  FFMA.FTZ R50, R50, R5.reuse, -R43.reuse ;  /* 0x0000000532327223 */ /* 0x180fe2000001082b */
[-CC-:B------:R-:W-:Y:S01]  /*4e80*/  FFMA.FTZ R28, R28, R5.reuse, -R43.reuse ;  /* 0x000000051c1c7223 */ /* 0x180fe2000001082b */
[-CC-:B------:R-:W-:Y:S01]  /*4e90*/  FFMA.FTZ R52, R52, R5.reuse, -R43.reuse ;  /* 0x0000000534347223 */ /* 0x180fe2000001082b */
[-C--:B------:R-:W-:Y:S01]  /*4ea0*/  FFMA.FTZ R54, R54, R5.reuse, -R43 ;  /* 0x0000000536367223 */ /* 0x080fe2000001082b */
[----:B------:R-:W4:Y:S01]  /*4eb0*/  MUFU.EX2 R6, R6 ;  /* 0x0000000600067308 */ /* 0x000f220000000800 */
[----:B-1----:R-:W-:Y:S01]  /*4ec0*/  FADD.FTZ R3, R200, R9 ;  /* 0x00000009c8037221 */ /* 0x002fe20000010000 */
[----:B------:R-:W-:Y:S01]  /*4ed0*/  F2FP.F16.F32.PACK_AB R200, R9, R200 ;  /* 0x000000c809c8723e */ /* 0x000fe200000000ff */
[-CC-:B------:R-:W-:Y:S01]  /*4ee0*/  FFMA.FTZ R56, R56, R5.reuse, -R43.reuse ;  /* 0x0000000538387223 */ /* 0x180fe2000001082b */
[-CC-:B------:R-:W-:Y:S01]  /*4ef0*/  FFMA.FTZ R58, R58, R5.reuse, -R43.reuse ;  /* 0x000000053a3a7223 */ /* 0x180fe2000001082b */
[-CC-:B------:R-:W-:Y:S01]  /*4f00*/  FFMA.FTZ R60, R60, R5.reuse, -R43.reuse ;  /* 0x000000053c3c7223 */ /* 0x180fe2000001082b */
[-CC-:B------:R-:W-:Y:S01]  /*4f10*/  FFMA.FTZ R26, R26, R5.reuse, -R43.reuse ;  /* 0x000000051a1a7223 */ /* 0x180fe2000001082b */
[-CC-:B------:R-:W-:Y:S01]  /*4f20*/  FFMA.FTZ R62, R62, R5.reuse, -R43.reuse ;  /* 0x000000053e3e7223 */ /* 0x180fe2000001082b */
[----:B------:R2:W1:Y:S01]  /*4f30*/  MUFU.EX2 R203, R10 ;  /* 0x0000000a00cb7308 */ /* 0x0004620000000800 */
[-CC-:B------:R-:W-:Y:S01]  /*4f40*/  FFMA.FTZ R30, R30, R5.reuse, -R43.reuse ;  /* 0x000000051e1e7223 */ /* 0x180fe2000001082b */
[----:B------:R-:W-:Y:S01]  /*4f50*/  FFMA.FTZ R43, R64, R5, -R43 ;  /* 0x00000005402b7223 */ /* 0x000fe2000001082b */
[----:B------:R-:W-:Y:S01]  /*4f60*/  MOV R82, R119 ;  /* 0x0000007700527202 */ /* 0x000fe20000000f00 */
[----:B------:R-:W-:-:S04]  /*4f70*/  IMAD.MOV.U32 R64, RZ, RZ, R119 ;  /* 0x000000ffff407224 */ /* 0x000fc800078e0077 */
[----:B------:R-:W1:Y:S01]  /*4f80*/  MUFU.EX2 R12, R12 ;  /* 0x0000000c000c7308 */ /* 0x000e620000000800 */
[----:B--2---:R-:W-:Y:S01]  /*4f90*/  FADD.FTZ R10, R202, R3 ;  /* 0x00000003ca0a7221 */ /* 0x004fe20000010000 */
[----:B-----5:R-:W-:-:S03]  /*4fa0*/  F2FP.F16.F32.PACK_AB R202, R11, R202 ;  /* 0x000000ca0bca723e */ /* 0x020fc600000000ff */
[----:B------:R-:W-:-:S03]  /*4fb0*/  FADD.FTZ R3, R11, R10 ;  /* 0x0000000a0b037221 */ /* 0x000fc60000010000 */
[----:B------:R2:W5:Y:S01]  /*4fc0*/  MUFU.EX2 R197, R14 ;  /* 0x0000000e00c57308 */ /* 0x0005620000000800 */
[----:B0-----:R-:W-:Y:S01]  /*4fd0*/  FADD.FTZ R10, R196, R3 ;  /* 0x00000003c40a7221 */ /* 0x001fe20000010000 */
[----:B---3--:R-:W-:Y:S01]  /*4fe0*/  FADD.FTZ R3, R2, R201 ;  /* 0x000000c902037221 */ /* 0x008fe20000010000 */
[----:B------:R-:W-:Y:S02]  /*4ff0*/  F2FP.F16.F32.PACK_AB R201, R201, R2 ;  /* 0x00000002c9c9723e */ /* 0x000fe400000000ff */
[C---:B------:R-:W-:Y:S01]  /*5000*/  FADD.FTZ R45, R13.reuse, R10 ;  /* 0x0000000a0d2d7221 */ /* 0x040fe20000010000 */
[----:B----4-:R-:W-:Y:S01]  /*5010*/  FADD.FTZ R10, R6, R3 ;  /* 0x00000003060a7221 */ /* 0x010fe20000010000 */
[----:B------:R-:W-:Y:S01]  /*5020*/  F2FP.F16.F32.PACK_AB R196, R13, R196 ;  /* 0x000000c40dc4723e */ /* 0x000fe200000000ff */
[----:B------:R-:W0:Y:S01]  /*5030*/  MUFU.EX2 R20, R20 ;  /* 0x0000001400147308 */ /* 0x000e220000000800 */
[----:B--2---:R-:W-:Y:S01]  /*5040*/  FADD.FTZ R14, R198, R45 ;  /* 0x0000002dc60e7221 */ /* 0x004fe20000010000 */
[C---:B-1----:R-:W-:Y:S01]  /*5050*/  FADD.FTZ R3, R203.reuse, R10 ;  /* 0x0000000acb037221 */ /* 0x042fe20000010000 */
[----:B------:R-:W-:Y:S01]  /*5060*/  F2FP.F16.F32.PACK_AB R203, R203, R6 ;  /* 0x00000006cbcb723e */ /* 0x000fe200000000ff */
[----:B------:R-:W-:-:S02]  /*5070*/  IMAD.MOV.U32 R6, RZ, RZ, 0x3f800000 ;  /* 0x3f800000ff067424 */ /* 0x000fc400078e00ff */
[C---:B------:R-:W-:Y:S01]  /*5080*/  FADD.FTZ R45, R15.reuse, R14 ;  /* 0x0000000e0f2d7221 */ /* 0x040fe20000010000 */
[----:B------:R-:W-:Y:S01]  /*5090*/  FADD.FTZ R10, R12, R3 ;  /* 0x000000030c0a7221 */ /* 0x000fe20000010000 */
[----:B------:R-:W-:Y:S01]  /*50a0*/  F2FP.F16.F32.PACK_AB R198, R15, R198 ;  /* 0x000000c60fc6723e */ /* 0x000fe200000000ff */
[----:B------:R-:W1:Y:S01]  /*50b0*/  MUFU.EX2 R33, R33 ;  /* 0x0000002100217308 */ /* 0x000e620000000800 */
[----:B------:R-:W-:Y:S01]  /*50c0*/  FADD.FTZ R14, R192, R45 ;  /* 0x0000002dc00e7221 */ /* 0x000fe20000010000 */
[----:B-----5:R-:W-:Y:S01]  /*50d0*/  FADD.FTZ R3, R197, R10 ;  /* 0x0000000ac5037221 */ /* 0x020fe20000010000 */
[C---:B------:R-:W-:Y:S02]  /*50e0*/  F2FP.F16.F32.PACK_AB R192, R29.reuse, R192 ;  /* 0x000000c01dc0723e */ /* 0x040fe400000000ff */
[----:B------:R-:W-:Y:S01]  /*50f0*/  FADD.FTZ R14, R29, R14 ;  /* 0x0000000e1d0e7221 */ /* 0x000fe20000010000 */
[----:B------:R-:W-:Y:S01]  /*5100*/  F2FP.F16.F32.PACK_AB R197, R197, R12 ;  /* 0x0000000cc5c5723e */ /* 0x000fe200000000ff */
[----:B------:R-:W-:Y:S01]  /*5110*/  IMAD.MOV.U32 R29, RZ, RZ, R119 ;  /* 0x000000ffff1d7224 */ /* 0x000fe200078e0077 */
[----:B------:R2:W3:Y:S01]  /*5120*/  MUFU.EX2 R199, R40 ;  /* 0x0000002800c77308 */ /* 0x0004e20000000800 */
[----:B0-----:R-:W-:-:S07]  /*5130*/  FADD.FTZ R10, R20, R3 ;  /* 0x00000003140a7221 */ /* 0x001fce0000010000 */
[----:B------:R-:W0:Y:S01]  /*5140*/  MUFU.EX2 R194, R35 ;  /* 0x0000002300c27308 */ /* 0x000e220000000800 */
[----:B-1----:R-:W-:Y:S01]  /*5150*/  FADD.FTZ R45, R33, R14 ;  /* 0x0000000e212d7221 */ /* 0x002fe20000010000 */
[----:B--2---:R-:W-:-:S06]  /*5160*/  MOV R40, R119 ;  /* 0x0000007700287202 */ /* 0x004fcc0000000f00 */
[----:B------:R-:W1:Y:S01]  /*5170*/  MUFU.EX2 R32, R32 ;  /* 0x0000002000207308 */ /* 0x000e620000000800 */
[C---:B---3--:R-:W-:Y:S01]  /*5180*/  FADD.FTZ R3, R199.reuse, R10 ;  /* 0x0000000ac7037221 */ /* 0x048fe20000010000 */
[----:B------:R-:W-:-:S06]  /*5190*/  F2FP.F16.F32.PACK_AB R199, R199, R20 ;  /* 0x00000014c7c7723e */ /* 0x000fcc00000000ff */
[----:B------:R-:W2:Y:S01]  /*51a0*/  MUFU.EX2 R84, R84 ;  /* 0x0000005400547308 */ /* 0x000ea20000000800 */
[C---:B0-----:R-:W-:Y:S01]  /*51b0*/  FADD.FTZ R45, R194.reuse, R45 ;  /* 0x0000002dc22d7221 */ /* 0x041fe20000010000 */
[----:B------:R-:W-:Y:S02]  /*51c0*/  F2FP.F16.F32.PACK_AB R194, R194, R33 ;  /* 0x00000021c2c2723e */ /* 0x000fe400000000ff */
[----:B------:R-:W-:-:S04]  /*51d0*/  MOV R33, R119 ;  /* 0x0000007700217202 */ /* 0x000fc80000000f00 */
[----:B------:R0:W3:Y:S01]  /*51e0*/  MUFU.EX2 R193, R42 ;  /* 0x0000002a00c17308 */ /* 0x0000e20000000800 */
[----:B-1----:R-:W-:-:S07]  /*51f0*/  FADD.FTZ R10, R32, R3 ;  /* 0x00000003200a7221 */ /* 0x002fce0000010000 */
[----:B------:R1:W4:Y:S01]  /*5200*/  MUFU.EX2 R27, R86 ;  /* 0x00000056001b7308 */ /* 0x0003220000000800 */
[----:B--2---:R-:W-:Y:S01]  /*5210*/  FADD.FTZ R14, R84, R45 ;  /* 0x0000002d540e7221 */ /* 0x004fe20000010000 */
[----:B0-----:R-:W-:-:S06]  /*5220*/  IMAD.MOV.U32 R42, RZ, RZ, R119 ;  /* 0x000000ffff2a7224 */ /* 0x001fcc00078e0077 */
[----:B------:R-:W0:Y:S01]  /*5230*/  MUFU.EX2 R34, R34 ;  /* 0x0000002200227308 */ /* 0x000e220000000800 */
[C---:B---3--:R-:W-:Y:S01]  /*5240*/  FADD.FTZ R3, R193.reuse, R10 ;  /* 0x0000000ac1037221 */ /* 0x048fe20000010000 */
[----:B------:R-:W-:Y:S01]  /*5250*/  F2FP.F16.F32.PACK_AB R193, R193, R32 ;  /* 0x00000020c1c1723e */ /* 0x000fe200000000ff */
[--C-:B-1----:R-:W-:Y:S02]  /*5260*/  IMAD.MOV.U32 R86, RZ, RZ, R119.reuse ;  /* 0x000000ffff567224 */ /* 0x102fe400078e0077 */
[----:B------:R-:W-:-:S03]  /*5270*/  IMAD.MOV.U32 R32, RZ, RZ, R119 ;  /* 0x000000ffff207224 */ /* 0x000fc600078e0077 */
[----:B------:R-:W1:Y:S01]  /*5280*/  MUFU.EX2 R88, R88 ;  /* 0x0000005800587308 */ /* 0x000e620000000800 */
[C---:B----4-:R-:W-:Y:S01]  /*5290*/  FADD.FTZ R45, R27.reuse, R14 ;  /* 0x0000000e1b2d7221 */ /* 0x050fe20000010000 */
[----:B------:R-:W-:Y:S01]  /*52a0*/  F2FP.F16.F32.PACK_AB R188, R27, R84 ;  /* 0x000000541bbc723e */ /* 0x000fe200000000ff */
[--C-:B------:R-:W-:Y:S02]  /*52b0*/  IMAD.MOV.U32 R84, RZ, RZ, R119.reuse ;  /* 0x000000ffff547224 */ /* 0x100fe400078e0077 */
[----:B------:R-:W-:-:S03]  /*52c0*/  IMAD.MOV.U32 R27, RZ, RZ, R119 ;  /* 0x000000ffff1b7224 */ /* 0x000fc600078e0077 */
[----:B------:R2:W3:Y:S01]  /*52d0*/  MUFU.EX2 R195, R44 ;  /* 0x0000002c00c37308 */ /* 0x0004e20000000800 */
[----:B0-----:R-:W-:-:S07]  /*52e0*/  FADD.FTZ R0, R34, R3 ;  /* 0x0000000322007221 */ /* 0x001fce0000010000 */
[----:B------:R0:W4:Y:S01]  /*52f0*/  MUFU.EX2 R31, R90 ;  /* 0x0000005a001f7308 */ /* 0x0001220000000800 */
[----:B-1----:R-:W-:Y:S01]  /*5300*/  FADD.FTZ R10, R88, R45 ;  /* 0x0000002d580a7221 */ /* 0x002fe20000010000 */
[----:B--2---:R-:W-:-:S06]  /*5310*/  IMAD.MOV.U32 R44, RZ, RZ, R119 ;  /* 0x000000ffff2c7224 */ /* 0x004fcc00078e0077 */
[----:B------:R-:W1:Y:S01]  /*5320*/  MUFU.EX2 R36, R36 ;  /* 0x0000002400247308 */ /* 0x000e620000000800 */
[C---:B---3--:R-:W-:Y:S01]  /*5330*/  FADD.FTZ R3, R195.reuse, R0 ;  /* 0x00000000c3037221 */ /* 0x048fe20000010000 */
[----:B------:R-:W-:Y:S01]  /*5340*/  F2FP.F16.F32.PACK_AB R195, R195, R34 ;  /* 0x00000022c3c3723e */ /* 0x000fe200000000ff */
[--C-:B0-----:R-:W-:Y:S02]  /*5350*/  IMAD.MOV.U32 R90, RZ, RZ, R119.reuse ;  /* 0x000000ffff5a7224 */ /* 0x101fe400078e0077 */
[----:B------:R-:W-:-:S03]  /*5360*/  IMAD.MOV.U32 R34, RZ, RZ, R119 ;  /* 0x000000ffff227224 */ /* 0x000fc600078e0077 */
[----:B------:R-:W0:Y:S01]  /*5370*/  MUFU.EX2 R92, R92 ;  /* 0x0000005c005c7308 */ /* 0x000e220000000800 */
[C---:B----4-:R-:W-:Y:S01]  /*5380*/  FADD.FTZ R45, R31.reuse, R10 ;  /* 0x0000000a1f2d7221 */ /* 0x050fe20000010000 */
[----:B------:R-:W-:Y:S01]  /*5390*/  F2FP.F16.F32.PACK_AB R190, R31, R88 ;  /* 0x000000581fbe723e */ /* 0x000fe200000000ff */
[--C-:B------:R-:W-:Y:S02]  /*53a0*/  IMAD.MOV.U32 R88, RZ, RZ, R119.reuse ;  /* 0x000000ffff587224 */ /* 0x100fe400078e0077 */
[----:B------:R-:W-:-:S03]  /*53b0*/  IMAD.MOV.U32 R31, RZ, RZ, R119 ;  /* 0x000000ffff1f7224 */ /* 0x000fc600078e0077 */
[----:B------:R2:W3:Y:S01]  /*53c0*/  MUFU.EX2 R189, R46 ;  /* 0x0000002e00bd7308 */ /* 0x0004e20000000800 */
[----:B-1----:R-:W-:-:S07]  /*53d0*/  FADD.FTZ R0, R36, R3 ;  /* 0x0000000324007221 */ /* 0x002fce0000010000 */
[----:B------:R1:W4:Y:S01]  /*53e0*/  MUFU.EX2 R35, R94 ;  /* 0x0000005e00237308 */ /* 0x0003220000000800 */
[----:B0-----:R-:W-:Y:S01]  /*53f0*/  FADD.FTZ R10, R92, R45 ;  /* 0x0000002d5c0a7221 */ /* 0x001fe20000010000 */
[----:B--2---:R-:W-:-:S06]  /*5400*/  IMAD.MOV.U32 R46, RZ, RZ, R119 ;  /* 0x000000ffff2e7224 */ /* 0x004fcc00078e0077 */
[----:B------:R-:W0:Y:S01]  /*5410*/  MUFU.EX2 R48, R48 ;  /* 0x0000003000307308 */ /* 0x000e220000000800 */
[C---:B---3--:R-:W-:Y:S01]  /*5420*/  FADD.FTZ R3, R189.reuse, R0 ;  /* 0x00000000bd037221 */ /* 0x048fe20000010000 */
[----:B------:R-:W-:Y:S01]  /*5430*/  F2FP.F16.F32.PACK_AB R189, R189, R36 ;  /* 0x00000024bdbd723e */ /* 0x000fe200000000ff */
[--C-:B-1----:R-:W-:Y:S02]  /*5440*/  IMAD.MOV.U32 R94, RZ, RZ, R119.reuse ;  /* 0x000000ffff5e7224 */ /* 0x102fe400078e0077 */
[----:B------:R-:W-:-:S03]  /*5450*/  IMAD.MOV.U32 R36, RZ, RZ, R119 ;  /* 0x000000ffff247224 */ /* 0x000fc600078e0077 */
[----:B------:R1:W2:Y:S01]  /*5460*/  MUFU.EX2 R191, R38 ;  /* 0x0000002600bf7308 */ /* 0x0002a20000000800 */
[C---:B----4-:R-:W-:Y:S01]  /*5470*/  FADD.FTZ R45, R35.reuse, R10 ;  /* 0x0000000a232d7221 */ /* 0x050fe20000010000 */
[----:B------:R-:W-:Y:S01]  /*5480*/  F2FP.F16.F32.PACK_AB R184, R35, R92 ;  /* 0x0000005c23b8723e */ /* 0x000fe200000000ff */
[----:B------:R-:W-:Y:S02]  /*5490*/  IMAD.MOV.U32 R92, RZ, RZ, R119 ;  /* 0x000000ffff5c7224 */ /* 0x000fe400078e0077 */
[----:B------:R-:W-:Y:S01]  /*54a0*/  FADD.FTZ R10, R186, R45 ;  /* 0x0000002dba0a7221 */ /* 0x000fe20000010000 */
[----:B------:R-:W-:Y:S02]  /*54b0*/  IMAD.MOV.U32 R45, RZ, RZ, R119 ;  /* 0x000000ffff2d7224 */ /* 0x000fe400078e0077 */
[----:B------:R3:W4:Y:S01]  /*54c0*/  MUFU.EX2 R37, R96 ;  /* 0x0000006000257308 */ /* 0x0007220000000800 */
[----:B0-----:R-:W-:Y:S01]  /*54d0*/  FADD.FTZ R0, R48, R3 ;  /* 0x0000000330007221 */ /* 0x001fe20000010000 */
[----:B-1----:R-:W-:-:S02]  /*54e0*/  IMAD.MOV.U32 R38, RZ, RZ, R119 ;  /* 0x000000ffff267224 */ /* 0x002fc400078e0077 */
[----:B------:R-:W-:-:S04]  /*54f0*/  IMAD.MOV.U32 R35, RZ, RZ, R119 ;  /* 0x000000ffff237224 */ /* 0x000fc800078e0077 */
[----:B------:R-:W0:Y:S01]  /*5500*/  MUFU.EX2 R24, R24 ;  /* 0x0000001800187308 */ /* 0x000e220000000800 */
[C---:B--2---:R-:W-:Y:S01]  /*5510*/  FADD.FTZ R3, R191.reuse, R0 ;  /* 0x00000000bf037221 */ /* 0x044fe20000010000 */
[----:B------:R-:W-:Y:S01]  /*5520*/  F2FP.F16.F32.PACK_AB R191, R191, R48 ;  /* 0x00000030bfbf723e */ /* 0x000fe200000000ff */
[----:B------:R-:W-:Y:S01]  /*5530*/  IMAD.MOV.U32 R48, RZ, RZ, R119 ;  /* 0x000000ffff307224 */ /* 0x000fe200078e0077 */
[----:B---3--:R-:W-:-:S04]  /*5540*/  MOV R96, R119 ;  /* 0x0000007700607202 */ /* 0x008fc80000000f00 */
[----:B------:R-:W1:Y:S01]  /*5550*/  MUFU.EX2 R98, R98 ;  /* 0x0000006200627308 */ /* 0x000e620000000800 */
[C---:B----4-:R-:W-:Y:S01]  /*5560*/  FADD.FTZ R9, R37.reuse, R10 ;  /* 0x0000000a25097221 */ /* 0x050fe20000010000 */
[----:B------:R-:W-:Y:S01]  /*5570*/  F2FP.F16.F32.PACK_AB R186, R37, R186 ;  /* 0x000000ba25ba723e */ /* 0x000fe200000000ff */
[----:B------:R-:W-:-:S05]  /*5580*/  IMAD.MOV.U32 R37, RZ, RZ, R119 ;  /* 0x000000ffff257224 */ /* 0x000fca00078e0077 */
        /* <DEDUP_REMOVED lines=38> */
[----:B0-----:R-:W-:Y:S01]  /*57f0*/  IMAD.MOV.U32 R108, RZ, RZ, R119 ;  /* 0x000000ffff6c7224 */ /* 0x001fe200078e0077 */
[----:B------:R-:W-:-:S04]  /*5800*/  MOV R54, R119 ;  /* 0x0000007700367202 */ /* 0x000fc80000000f00 */
[----:B------:R-:W0:Y:S01]  /*5810*/  MUFU.EX2 R66, R66 ;  /* 0x0000004200427308 */ /* 0x000e220000000800 */
[C---:B----4-:R-:W-:Y:S01]  /*5820*/  FADD.FTZ R9, R21.reuse, R10 ;  /* 0x0000000a15097221 */ /* 0x050fe20000010000 */
[----:B------:R-:W-:Y:S01]  /*5830*/  F2FP.F16.F32.PACK_AB R176, R21, R106 ;  /* 0x0000006a15b0723e */ /* 0x000fe200000000ff */
[----:B------:R-:W-:-:S05]  /*5840*/  IMAD.MOV.U32 R106, RZ, RZ, R119 ;  /* 0x000000ffff6a7224 */ /* 0x000fca00078e0077 */
[----:B------:R2:W3:Y:S01]  /*5850*/  MUFU.EX2 R183, R60 ;  /* 0x0000003c00b77308 */ /* 0x0004e20000000800 */
[----:B-1----:R-:W-:-:S07]  /*5860*/  FADD.FTZ R0, R58, R3 ;  /* 0x000000033a007221 */ /* 0x002fce0000010000 */
[----:B------:R-:W1:Y:S01]  /*5870*/  MUFU.EX2 R26, R26 ;  /* 0x0000001a001a7308 */ /* 0x000e620000000800 */
[----:B0-----:R-:W-:Y:S01]  /*5880*/  FADD.FTZ R10, R66, R9 ;  /* 0x00000009420a7221 */ /* 0x001fe20000010000 */
[----:B--2---:R-:W-:-:S06]  /*5890*/  IMAD.MOV.U32 R60, RZ, RZ, R119 ;  /* 0x000000ffff3c7224 */ /* 0x004fcc00078e0077 */
[----:B------:R0:W2:Y:S01]  /*58a0*/  MUFU.EX2 R177, R62 ;  /* 0x0000003e00b17308 */ /* 0x0000a20000000800 */
[C---:B---3--:R-:W-:Y:S01]  /*58b0*/  FADD.FTZ R9, R183.reuse, R0 ;  /* 0x00000000b7097221 */ /* 0x048fe20000010000 */
[----:B------:R-:W-:Y:S01]  /*58c0*/  F2FP.F16.F32.PACK_AB R183, R183, R58 ;  /* 0x0000003ab7b7723e */ /* 0x000fe200000000ff */
[----:B------:R-:W-:-:S05]  /*58d0*/  IMAD.MOV.U32 R58, RZ, RZ, R119 ;  /* 0x000000ffff3a7224 */ /* 0x000fca00078e0077 */
[----:B------:R-:W3:Y:S01]  /*58e0*/  MUFU.EX2 R30, R30 ;  /* 0x0000001e001e7308 */ /* 0x000ee20000000800 */
[----:B-1----:R-:W-:Y:S01]  /*58f0*/  FADD.FTZ R0, R26, R9 ;  /* 0x000000091a007221 */ /* 0x002fe20000010000 */
[----:B0-----:R-:W-:-:S06]  /*5900*/  IMAD.MOV.U32 R62, RZ, RZ, R119 ;  /* 0x000000ffff3e7224 */ /* 0x001fcc00078e0077 */
[----:B------:R-:W0:Y:S01]  /*5910*/  MUFU.EX2 R25, R25 ;  /* 0x0000001900197308 */ /* 0x000e220000000800 */
[C---:B--2---:R-:W-:Y:S01]  /*5920*/  FADD.FTZ R9, R177.reuse, R0 ;  /* 0x00000000b1097221 */ /* 0x044fe20000010000 */
[----:B------:R-:W-:Y:S01]  /*5930*/  F2FP.F16.F32.PACK_AB R177, R177, R26 ;  /* 0x0000001ab1b1723e */ /* 0x000fe200000000ff */
[----:B------:R-:W-:Y:S01]  /*5940*/  IMAD.MOV.U32 R0, RZ, RZ, 0x3f800000 ;  /* 0x3f800000ff007424 */ /* 0x000fe200078e00ff */
[----:B------:R-:W-:-:S04]  /*5950*/  MOV R26, R119 ;  /* 0x00000077001a7202 */ /* 0x000fc80000000f00 */
[----:B------:R-:W1:Y:S01]  /*5960*/  MUFU.EX2 R43, R43 ;  /* 0x0000002b002b7308 */ /* 0x000e620000000800 */
[----:B---3--:R-:W-:Y:S01]  /*5970*/  FADD.FTZ R2, R30, R9 ;  /* 0x000000091e027221 */ /* 0x008fe20000010000 */
[C---:B0-----:R-:W-:Y:S01]  /*5980*/  FADD.FTZ R3, R25.reuse, R10 ;  /* 0x0000000a19037221 */ /* 0x041fe20000010000 */
[----:B------:R-:W-:Y:S01]  /*5990*/  F2FP.F16.F32.PACK_AB R178, R25, R66 ;  /* 0x0000004219b2723e */ /* 0x000fe200000000ff */
[--C-:B------:R-:W-:Y:S02]  /*59a0*/  IMAD.MOV.U32 R66, RZ, RZ, R119.reuse ;  /* 0x000000ffff427224 */ /* 0x100fe400078e0077 */
[--C-:B------:R-:W-:Y:S02]  /*59b0*/  IMAD.MOV.U32 R25, RZ, RZ, R119.reuse ;  /* 0x000000ffff197224 */ /* 0x100fe400078e0077 */
[C---:B-1----:R-:W-:Y:S01]  /*59c0*/  FADD.FTZ R2, R43.reuse, R2 ;  /* 0x000000022b027221 */ /* 0x042fe20000010000 */
[----:B------:R-:W-:Y:S01]  /*59d0*/  F2FP.F16.F32.PACK_AB R179, R43, R30 ;  /* 0x0000001e2bb3723e */ /* 0x000fe200000000ff */
[----:B------:R-:W-:-:S02]  /*59e0*/  IMAD.MOV.U32 R43, RZ, RZ, R119 ;  /* 0x000000ffff2b7224 */ /* 0x000fc400078e0077 */
[----:B------:R-:W-:Y:S01]  /*59f0*/  IMAD.MOV.U32 R30, RZ, RZ, R119 ;  /* 0x000000ffff1e7224 */ /* 0x000fe200078e0077 */
[----:B------:R-:W-:Y:S06]  /*5a00*/  @!P2 BRA `(.L_x_3451) ;  /* 0x000000440074a947 */ /* 0x000fec0003800000 */
[----:B------:R-:W-:Y:S01]  /*5a10*/  VIADD R11, R120, 0xfffffffe ;  /* 0xfffffffe780b7836 */ /* 0x000fe20000000000 */
[----:B------:R-:W-:Y:S01]  /*5a20*/  CS2R R118, SRZ ;  /* 0x0000000000767805 */ /* 0x000fe2000001ff00 */
[----:B------:R-:W-:Y:S01]  /*5a30*/  IMAD.MOV.U32 R9, RZ, RZ, R8 ;  /* 0x000000ffff097224 */ /* 0x000fe200078e0008 */
[----:B------:R-:W-:Y:S01]  /*5a40*/  CS2R R114, SRZ ;  /* 0x0000000000727805 */ /* 0x000fe2000001ff00 */
        /* <DEDUP_REMOVED lines=48> */
[----:B------:R-:W-:Y:S01]  /*5d50*/  UMOV UR38, UR39 ;  /* 0x0000002700267c82 */ /* 0x000fe20008000000 */
[----:B------:R-:W-:Y:S01]  /*5d60*/  UMOV UR6, UR36 ;  /* 0x0000002400067c82 */ /* 0x000fe20008000000 */
[----:B------:R-:W-:-:S05]  /*5d70*/  ULDC UR5, c[0x0][0x9d8] ;  /* 0x0002760000057ab9 */ /* 0x000fca0000000800 */
.L_x_3460:
[----:B------:R-:W-:-:S04]  /*5d80*/  UIADD3 UR4, UR6, 0x1, URZ ;  /* 0x0000000106047890 */ /* 0x000fc8000fffe03f */
[----:B------:R-:W-:-:S04]  /*5d90*/  UISETP.NE.AND UP0, UPT, UR4, 0x2, UPT ;  /* 0x000000020400788c */ /* 0x000fc8000bf05270 */
[----:B------:R-:W-:Y:S02]  /*5da0*/  USEL UR39, URZ, 0x1, UP0 ;  /* 0x000000013f277887 */ /* 0x000fe40008000000 */
[----:B------:R-:W-:Y:S02]  /*5db0*/  USEL UR36, UR4, URZ, UP0 ;  /* 0x0000003f04247287 */ /* 0x000fe40008000000 */
[----:B------:R-:W-:Y:S01]  /*5dc0*/  ULOP3.LUT UR39, UR38, UR39, URZ, 0x3c, !UPT ;  /* 0x0000002726277292 */ /* 0x000fe2000f8e3c3f */
[----:B------:R-:W-:Y:S11]  /*5dd0*/  @!P0 BRA `(.L_x_3452) ;  /* 0x0000000000048947 */ /* 0x000ff60003800000 */
[----:B------:R-:W-:Y:S01]  /*5de0*/  BPT.TRAP 0x1 ;  /* 0x000000040000795c */ /* 0x000fe20000300000 */
.L_x_3452:
[----:B------:R-:W0:Y:S01]  /*5df0*/  S2UR UR4, SR_CgaCtaId ;  /* 0x00000000000479c3 */ /* 0x000e220000008800 */
[----:B------:R-:W-:Y:S01]  /*5e00*/  UMOV UR37, 0x400 ;  /* 0x0000040000257882 */ /* 0x000fe20000000000 */
[----:B------:R-:W-:-:S04]  /*5e10*/  MOV R5, UR39 ;  /* 0x0000002700057c02 */ /* 0x000fc80008000f00 */
[----:B------:R-:W-:Y:S01]  /*5e20*/  SHF.L.U32 R5, R5, 0x1f, RZ ;  /* 0x0000001f05057819 */ /* 0x000fe200000006ff */
[----:B0-----:R-:W-:-:S04]  /*5e30*/  ULEA UR37, UR4, UR37, 0x18 ;  /* 0x0000002504257291 */ /* 0x001fc8000f8ec03f */
[----:B------:R-:W-:-:S09]  /*5e40*/  ULEA UR7, UR36, UR37, 0x3 ;  /* 0x0000002524077291 */ /* 0x000fd2000f8e183f */
[----:B------:R0:W1:Y:S01]  /*5e50*/  SYNCS.PHASECHK.TRANS64.TRYWAIT P2, [UR7+0x36830], R5 ;  /* 0x03683005ff0075a7 */ /* 0x0000620008040147 */
[----:B------:R-:W-:Y:S05]  /*5e60*/  @!P0 BRA `(.L_x_3453) ;  /* 0x0000000000048947 */ /* 0x000fea0003800000 */
[----:B------:R-:W-:Y:S01]  /*5e70*/  BPT.TRAP 0x1 ;  /* 0x000000040000795c */ /* 0x000fe20000300000 */
.L_x_3453:
[----:B-1----:R-:W-:Y:S05]  /*5e80*/  @P2 BRA `(.L_x_3454) ;  /* 0x0000000000082947 */ /* 0x002fea0003800000 */
[----:B------:R-:W1:Y:S02]  /*5e90*/  SYNCS.PHASECHK.TRANS64.TRYWAIT P2, [UR7+0x36830], R5 ;  /* 0x03683005ff0075a7 */ /* 0x000e640008040147 */
[----:B-1----:R-:W-:Y:S05]  /*5ea0*/  @!P2 BRA `(.L_x_3455) ;  /* 0x000000b000b8a947 */ /* 0x002fea0003800000 */
.L_x_3454:
[----:B------:R-:W-:Y:S01]  /*5eb0*/  R2UR UR4, R4 ;  /* 0x00000000040472ca */ /* 0x000fe200000e0000 */
[----:B------:R-:W-:Y:S01]  /*5ec0*/  WARPGROUP.ARRIVE ;  /* 0x00000000000079c5 */ /* 0x000fe20000000000 */
        /* <DEDUP_REMOVED lines=10> */
[-C--:B------:R-:W-:Y:S01]  /*5f70*/  FMUL.FTZ R24, R24, R6.reuse ;  /* 0x0000000618187220 */ /* 0x080fe20000410000 */
[----:B------:R-:W-:Y:S01]  /*5f80*/  UIMAD UR4, UR36, 0xa80, UR4 ;  /* 0x00000a80240478a4 */ /* 0x000fe2000f8e0204 */
        /* <DEDUP_REMOVED lines=9> */
[----:B------:R-:W-:Y:S01]  /*6020*/  HGMMA.64x16x16.F32 R168, gdesc[UR56], RZ, !UPT, gsb0 ;  /* 0x0020000038a879f0 */ /* 0x000fe2000c0008ff */
        /* <DEDUP_REMOVED lines=56> */
[----:B------:R-:W-:Y:S01]  /*63b0*/  FMUL.FTZ R117, R117, R6 ;  /* 0x0000000675757220 */ /* 0x000fe20000410000 */
[-C--:B------:R-:W-:Y:S01]  /*63c0*/  FMUL.FTZ R26, R26, R0.reuse ;  /* 0x000000001a1a7220 */ /* 0x080fe20000410000 */
[----:B------:R-:W-:Y:S01]  /*63d0*/  HGMMA.64x16x16.F32 R160, gdesc[UR56], RZ, !UPT, gsb0 ;  /* 0x0020000038a079f0 */ /* 0x000fe2000c0008ff */
        /* <DEDUP_REMOVED lines=54> */
[----:B------:R-:W-:Y:S01]  /*6740*/  UMOV UR59, 0x40000040 ;  /* 0x40000040003b7882 */ /* 0x000fe20000000000 */
[----:B------:R-:W-:Y:S01]  /*6750*/  UIADD3 UR10, UR4, 0x280, URZ ;  /* 0x00000280040a7890 */ /* 0x000fe2000fffe03f */
[----:B------:R-:W-:Y:S02]  /*6760*/  WARPGROUP.DEPBAR.LE gsb0, 0x0 ;  /* 0x00008000000079c5 */ /* 0x000fe40000010000 */
        /* <DEDUP_REMOVED lines=16> */
[----:B------:R-:W-:Y:S01]  /*6870*/  UMOV UR11, 0x40000040 ;  /* 0x40000040000b7882 */ /* 0x000fe20000000000 */
[----:B------:R-:W-:Y:S02]  /*6880*/  WARPGROUP.DEPBAR.LE gsb0, 0x0 ;  /* 0x00008000000079c5 */ /* 0x000fe40000010000 */
[----:B------:R-:W-:-:S06]  /*6890*/  WARPGROUP.ARRIVE ;  /* 0x00000000000079c5 */ /* 0x000fcc0000000000 */
[----:B------:R-:W-:Y:S03]  /*68a0*/  HGMMA.64x16x16.F32 R120, gdesc[UR56], RZ, !UPT, gsb0 ;  /* 0x00200000387879f0 */ /* 0x000fe6000c0008ff */
        /* <DEDUP_REMOVED lines=35> */
[----:B------:R-:W-:Y:S01]  /*6ae0*/  UMOV UR15, 0x40000040 ;  /* 0x40000040000f7882 */ /* 0x000fe20000000000 */
        /* <DEDUP_REMOVED lines=373> */
[----:B------:R-:W-:Y:S02]  /*8240*/  UIADD3 UR10, UR4, 0x986, URZ ;  /* 0x00000986040a7890 */ /* 0x000fe4000fffe03f */
        /* <DEDUP_REMOVED lines=22> */
.L_x_3456:
[----:B------:R-:W-:Y:S01]  /*83b0*/  ULEA UR10, UR6, UR37, 0x3 ;  /* 0x00000025060a7291 */ /* 0x000fe2000f8e183f */
[----:B------:R-:W-:-:S05]  /*83c0*/  IMAD.U32 R0, RZ, RZ, UR38 ;  /* 0x00000026ff007e24 */ /* 0x000fca000f8e00ff */
[----:B------:R-:W-:-:S04]  /*83d0*/  SHF.L.U32 R0, R0, 0x1f, RZ ;  /* 0x0000001f00007819 */ /* 0x000fc800000006ff */
[----:B------:R2:W3:Y:S01]  /*83e0*/  SYNCS.PHASECHK.TRANS64.TRYWAIT P2, [UR10+0x36850], R0 ;  /* 0x03685000ff0075a7 */ /* 0x0004e2000804014a */
[----:B------:R-:W-:Y:S05]  /*83f0*/  @!P0 BRA `(.L_x_3457) ;  /* 0x0000000000048947 */ /* 0x000fea0003800000 */
[----:B------:R-:W-:Y:S01]  /*8400*/  BPT.TRAP 0x1 ;  /* 0x000000040000795c */ /* 0x000fe20000300000 */
.L_x_3457:
[----:B---3--:R-:W-:Y:S05]  /*8410*/  @P2 BRA `(.L_x_3458) ;  /* 0x0000000000082947 */ /* 0x008fea0003800000 */
[----:B------:R-:W3:Y:S02]  /*8420*/  SYNCS.PHASECHK.TRANS64.TRYWAIT P2, [UR10+0x36850], R0 ;  /* 0x03685000ff0075a7 */ /* 0x000ee4000804014a */
[----:B---3--:R-:W-:Y:S05]  /*8430*/  @!P2 BRA `(.L_x_3459) ;  /* 0x0000008c006ca947 */ /* 0x008fea0003800000 */
.L_x_3458:
[----:B------:R-:W-:Y:S01]  /*8440*/  UIADD3 UR37, UR37, 0x400, URZ ;  /* 0x0000040025257890 */ /* 0x000fe2000fffe03f */
[----:B------:R-:W-:Y:S01]  /*8450*/  WARPGROUP.ARRIVE ;  /* 0x00000000000079c5 */ /* 0x000fe20000000000 */
[----:B------:R-:W-:Y:S01]  /*8460*/  UMOV UR15, 0x40000040 ;  /* 0x40000040000f7882 */ /* 0x000fe20000000000 */
[----:B0-2---:R-:W-:Y:S01]  /*8470*/  FMUL.FTZ R0, R168, UR5 ;  /* 0x00000005a8007c20 */ /* 0x005fe20008410000 */
[----:B------:R-:W-:Y:S01]  /*8480*/  USHF.R.U32.HI UR37, URZ, 0x4, UR37 ;  /* 0x000000043f257899 */ /* 0x000fe20008011625 */
[----:B-1----:R-:W-:Y:S01]  /*8490*/  FMUL.FTZ R8, R169, UR5 ;  /* 0x00000005a9087c20 */ /* 0x002fe20008410000 */
[----:B------:R-:W-:Y:S01]  /*84a0*/  FMUL.FTZ R20, R172, UR5 ;  /* 0x00000005ac147c20 */ /* 0x000fe20008410000 */
[----:B------:R-:W-:Y:S01]  /*84b0*/  FMUL.FTZ R12, R170, UR5 ;  /* 0x00000005aa0c7c20 */ /* 0x000fe20008410000 */
[----:B------:R-:W-:Y:S01]  /*84c0*/  ULOP3.LUT UR37, UR37, 0x3fff, URZ, 0xc0, !UPT ;  /* 0x00003fff25257892 */ /* 0x000fe2000f8ec03f */
[----:B------:R-:W0:Y:S01]  /*84d0*/  MUFU.TANH R0, R0 ;  /* 0x0000000000007308 */ /* 0x000e220000002400 */
[----:B------:R-:W-:Y:S01]  /*84e0*/  FMUL.FTZ R170, R173, UR5 ;  /* 0x00000005adaa7c20 */ /* 0x000fe20008410000 */
[----:B------:R-:W-:Y:S01]  /*84f0*/  FMUL.FTZ R168, R174, UR5 ;  /* 0x00000005aea87c20 */ /* 0x000fe20008410000 */
[----:B------:R-:W-:Y:S01]  /*8500*/  ULOP3.LUT UR4, UR37, 0x3800000, URZ, 0xfc, !UPT ;  /* 0x0380000025047892 */ /* 0x000fe2000f8efc3f */
[----:B------:R-:W-:Y:S01]  /*8510*/  FMUL.FTZ R174, R160, UR5 ;  /* 0x00000005a0ae7c20 */ /* 0x000fe20008410000 */
[----:B------:R-:W-:Y:S01]  /*8520*/  FMUL.FTZ R218, R153, UR5 ;  /* 0x0000000599da7c20 */ /* 0x000fe20008410000 */
[----:B------:R-:W-:Y:S01]  /*8530*/  FMUL.FTZ R222, R144, UR5 ;  /* 0x0000000590de7c20 */ /* 0x000fe20008410000 */
[----:B------:R-:W-:Y:S01]  /*8540*/  UIMAD UR4, UR6, 0xa80, UR4 ;  /* 0x00000a80060478a4 */ /* 0x000fe2000f8e0204 */
[----:B------:R-:W1:Y:S01]  /*8550*/  MUFU.TANH R8, R8 ;  /* 0x0000000800087308 */ /* 0x000e620000002400 */
[----:B------:R-:W-:Y:S01]  /*8560*/  FMUL.FTZ R220, R145, UR5 ;  /* 0x0000000591dc7c20 */ /* 0x000fe20008410000 */
[----:B------:R-:W-:Y:S01]  /*8570*/  FMUL.FTZ R226, R148, UR5 ;  /* 0x0000000594e27c20 */ /* 0x000fe20008410000 */
[----:B------:R-:W-:Y:S01]  /*8580*/  UIADD3 UR6, UR4, 0x80, URZ ;  /* 0x0000008004067890 */ /* 0x000fe2000fffe03f */
[----:B------:R-:W-:Y:S01]  /*8590*/  FMUL.FTZ R224, R149, UR5 ;  /* 0x0000000595e07c20 */ /* 0x000fe20008410000 */
[----:B------:R-:W-:Y:S01]  /*85a0*/  FMUL.FTZ R230, R136, UR5 ;  /* 0x0000000588e67c20 */ /* 0x000fe20008410000 */
[----:B------:R-:W-:Y:S01]  /*85b0*/  UMOV UR14, UR4 ;  /* 0x00000004000e7c82 */ /* 0x000fe20008000000 */
[----:B------:R-:W-:Y:S01]  /*85c0*/  FMUL.FTZ R136, R137, UR5 ;  /* 0x0000000589887c20 */ /* 0x000fe20008410000 */
[----:B------:R-:W-:Y:S01]  /*85d0*/  HGMMA.64x192x16.F32 R24, R200, gdesc[UR12].tnspB, R24, gsb0 ;  /* 0x42e0000cc8187df0 */ /* 0x000fe20008000818 */
[----:B------:R-:W-:Y:S01]  /*85e0*/  UMOV UR15, 0x40000040 ;  /* 0x40000040000f7882 */ /* 0x000fe20000000000 */
[----:B------:R-:W-:Y:S01]  /*85f0*/  UMOV UR14, UR6 ;  /* 0x00000006000e7c82 */ /* 0x000fe20008000000 */
[----:B------:R-:W-:Y:S01]  /*8600*/  UIADD3 UR6, UR4, 0x100, URZ ;  /* 0x0000010004067890 */ /* 0x000fe2000fffe03f */
[----:B------:R-:W2:Y:S01]  /*8610*/  MUFU.TANH R20, R20 ;  /* 0x0000001400147308 */ /* 0x000ea20000002400 */
[----:B0-----:R-:W-:Y:S01]  /*8620*/  FMNMX.FTZ R5, R0, R10, !PT ;  /* 0x0000000a00057209 */ /* 0x001fe20007810000 */
[----:B------:R-:W-:Y:S01]  /*8630*/  FMUL.FTZ R148, R150, UR5 ;  /* 0x0000000596947c20 */ /* 0x000fe20008410000 */
[----:B------:R-:W-:Y:S01]  /*8640*/  FMUL.FTZ R150, R140, UR5 ;  /* 0x000000058c967c20 */ /* 0x000fe20008410000 */
[----:B------:R-:W-:Y:S01]  /*8650*/  FMUL.FTZ R228, R141, UR5 ;  /* 0x000000058de47c20 */ /* 0x000fe20008410000 */
[----:B-1----:R-:W-:Y:S01]  /*8660*/  FMNMX.FTZ R5, R8, R5, !PT ;  /* 0x0000000508057209 */ /* 0x002fe20007810000 */
        /* <DEDUP_REMOVED lines=12> */
[----:B------:R-:W-:Y:S01]  /*8730*/  FMUL.FTZ R141, R121, UR5 ;  /* 0x00000005798d7c20 */ /* 0x000fe20008410000 */
[----:B------:R-:W-:Y:S01]  /*8740*/  FMUL.FTZ R144, R146, UR5 ;  /* 0x0000000592907c20 */ /* 0x000fe20008410000 */
[----:B------:R-:W-:Y:S01]  /*8750*/  FMUL.FTZ R146, R147, UR5 ;  /* 0x0000000593927c20 */ /* 0x000fe20008410000 */
[----:B------:R-:W-:Y:S01]  /*8760*/  FMUL.FTZ R147, R124, UR5 ;  /* 0x000000057c937c20 */ /* 0x000fe20008410000 */
[----:B------:R-:W-:Y:S01]  /*8770*/  FMUL.FTZ R145, R125, UR5 ;  /* 0x000000057d917c20 */ /* 0x000fe20008410000 */
[----:B------:R-:W-:Y:S01]  /*8780*/  FMUL.FTZ R124, R151, UR5 ;  /* 0x00000005977c7c20 */ /* 0x000fe20008410000 */
[----:B------:R-:W-:Y:S01]  /*8790*/  MUFU.TANH R218, R218 ;  /* 0x000000da00da7308 */ /* 0x000fe20000002400 */
[----:B0-----:R-:W-:Y:S01]  /*87a0*/  FMNMX.FTZ R5, R170, R5, !PT ;  /* 0x00000005aa057209 */ /* 0x001fe20007810000 */
[----:B------:R-:W-:Y:S01]  /*87b0*/  FMUL.FTZ R138, R138, UR5 ;  /* 0x000000058a8a7c20 */ /* 0x000fe20008410000 */
[----:B------:R-:W-:Y:S01]  /*87c0*/  FMUL.FTZ R142, R142, UR5 ;  /* 0x000000058e8e7c20 */ /* 0x000fe20008410000 */
[----:B------:R-:W-:Y:S01]  /*87d0*/  FMUL.FTZ R130, R130, UR5 ;  /* 0x0000000582827c20 */ /* 0x000fe20008410000 */
[----:B------:R-:W-:Y:S01]  /*87e0*/  FMUL.FTZ R234, R131, UR5 ;  /* 0x0000000583ea7c20 */ /* 0x000fe20008410000 */
[----:B------:R-:W-:Y:S01]  /*87f0*/  FMUL.FTZ R134, R134, UR5 ;  /* 0x0000000586867c20 */ /* 0x000fe20008410000 */
[----:B------:R-:W-:Y:S01]  /*8800*/  FMUL.FTZ R236, R135, UR5 ;  /* 0x0000000587ec7c20 */ /* 0x000fe20008410000 */
[----:B------:R-:W-:Y:S01]  /*8810*/  MUFU.TANH R222, R222 ;  /* 0x000000de00de7308 */ /* 0x000fe20000002400 */
[----:B-1----:R-:W-:Y:S01]  /*8820*/  FMNMX.FTZ R5, R174, R5, !PT ;  /* 0x00000005ae057209 */ /* 0x002fe20007810000 */
[----:B------:R-:W-:Y:S01]  /*8830*/  FMUL.FTZ R122, R122, UR5 ;  /* 0x000000057a7a7c20 */ /* 0x000fe20008410000 */
[----:B------:R-:W-:Y:S01]  /*8840*/  FMUL.FTZ R13, R123, UR5 ;  /* 0x000000057b0d7c20 */ /* 0x000fe20008410000 */
[----:B------:R-:W-:Y:S01]  /*8850*/  FMUL.FTZ R126, R126, UR5 ;  /* 0x000000057e7e7c20 */ /* 0x000fe20008410000 */
[----:B------:R-:W-:Y:S01]  /*8860*/  FMUL.FTZ R15, R127, UR5 ;  /* 0x000000057f0f7c20 */ /* 0x000fe20008410000 */
[C---:B------:R-:W-:Y:S01]  /*8870*/  ISETP.GT.AND P2, PT, R11.reuse, RZ, PT ;  /* 0x000000ff0b00720c */ /* 0x040fe20003f44270 */
[----:B------:R-:W-:Y:S01]  /*8880*/  UMOV UR38, UR39 ;  /* 0x0000002700267c82 */ /* 0x000fe20008000000 */
[----:B------:R-:W-:Y:S01]  /*8890*/  MUFU.TANH R220, R220 ;  /* 0x000000dc00dc7308 */ /* 0x000fe20000002400 */
[----:B------:R-:W-:-:S07]  /*88a0*/  VIADD R11, R11, 0xffffffff ;  /* 0xffffffff0b0b7836 */ /* 0x000fce0000000000 */
[----:B------:R-:W-:Y:S08]  /*88b0*/  MUFU.TANH R226, R226 ;  /* 0x000000e200e27308 */ /* 0x000ff00000002400 */
[----:B------:R-:W-:Y:S08]  /*88c0*/  MUFU.TANH R224, R224 ;  /* 0x000000e000e07308 */ /* 0x000ff00000002400 */
[----:B------:R-:W-:Y:S08]  /*88d0*/  MUFU.TANH R230, R230 ;  /* 0x000000e600e67308 */ /* 0x000ff00000002400 */
[----:B------:R-:W-:Y:S08]  /*88e0*/  MUFU.TANH R136, R136 ;  /* 0x0000008800887308 */ /* 0x000ff00000002400 */
[----:B------:R-:W-:Y:S08]  /*88f0*/  MUFU.TANH R150, R150 ;  /* 0x0000009600967308 */ /* 0x000ff00000002400 */
[----:B------:R-:W-:Y:S08]  /*8900*/  MUFU.TANH R228, R228 ;  /* 0x000000e400e47308 */ /* 0x000ff00000002400 */
[----:B------:R-:W0:Y:S08]  /*8910*/  MUFU.TANH R12, R12 ;  /* 0x0000000c000c7308 */ /* 0x000e300000002400 */
[----:B------:R-:W-:Y:S08]  /*8920*/  MUFU.TANH R232, R232 ;  /* 0x000000e800e87308 */ /* 0x000ff00000002400 */
[----:B------:R-:W1:Y:S01]  /*8930*/  MUFU.TANH R14, R14 ;  /* 0x0000000e000e7308 */ /* 0x000e620000002400 */
[----:B0-----:R-:W-:-:S07]  /*8940*/  FMNMX.FTZ R121, R12, R9, !PT ;  /* 0x000000090c797209 */ /* 0x001fce0007810000 */
[----:B------:R-:W-:Y:S08]  /*8950*/  MUFU.TANH R140, R140 ;  /* 0x0000008c008c7308 */ /* 0x000ff00000002400 */
[----:B------:R-:W0:Y:S01]  /*8960*/  MUFU.TANH R168, R168 ;  /* 0x000000a800a87308 */ /* 0x000e220000002400 */
[----:B-1----:R-:W-:-:S07]  /*8970*/  FMNMX.FTZ R121, R14, R121, !PT ;  /* 0x000000790e797209 */ /* 0x002fce0007810000 */
        /* <DEDUP_REMOVED lines=10> */
[----:B------:R-:W-:Y:S01]  /*8a20*/  MUFU.TANH R147, R147 ;  /* 0x0000009300937308 */ /* 0x000fe20000002400 */
[----:B-1----:R-:W-:-:S07]  /*8a30*/  FMNMX.FTZ R121, R162, R121, !PT ;  /* 0x00000079a2797209 */ /* 0x002fce0007810000 */
[----:B------:R-:W-:Y:S01]  /*8a40*/  MUFU.TANH R145, R145 ;  /* 0x0000009100917308 */ /* 0x000fe20000002400 */
[----:B------:R-:W-:Y:S02]  /*8a50*/  WARPGROUP.DEPBAR.LE gsb0, 0x0 ;  /* 0x00008000000079c5 */ /* 0x000fe40000010000 */
[----:B------:R-:W-:Y:S01]  /*8a60*/  WARPGROUP.ARRIVE ;  /* 0x00000000000079c5 */ /* 0x000fe20000000000 */
[----:B------:R-:W-:Y:S01]  /*8a70*/  FMUL.FTZ R200, R165, UR5 ;  /* 0x00000005a5c87c20 */ /* 0x000fe20008410000 */
[----:B------:R-:W-:Y:S01]  /*8a80*/  FMUL.FTZ R202, R152, UR5 ;  /* 0x0000000598ca7c20 */ /* 0x000fe20008410000 */
[----:B------:R-:W-:Y:S01]  /*8a90*/  FMUL.FTZ R152, R154, UR5 ;  /* 0x000000059a987c20 */ /* 0x000fe20008410000 */
[----:B------:R-:W-:Y:S01]  /*8aa0*/  FMUL.FTZ R154, R155, UR5 ;  /* 0x000000059b9a7c20 */ /* 0x000fe20008410000 */
[----:B------:R-:W-:Y:S01]  /*8ab0*/  MUFU.TANH R144, R144 ;  /* 0x0000009000907308 */ /* 0x000fe20000002400 */
[----:B------:R-:W-:Y:S01]  /*8ac0*/  HGMMA.64x192x16.F32 R24, R196, gdesc[UR12].tnspB, R24, gsb0 ;  /* 0x42e0000cc4187df0 */ /* 0x000fe20008000818 */
[----:B------:R-:W-:Y:S01]  /*8ad0*/  UMOV UR14, UR6 ;  /* 0x00000006000e7c82 */ /* 0x000fe20008000000 */
[----:B------:R-:W-:Y:S01]  /*8ae0*/  UMOV UR15, 0x40000040 ;  /* 0x40000040000f7882 */ /* 0x000fe20000000000 */
[----:B------:R-:W-:-:S04]  /*8af0*/  UIADD3 UR6, UR4, 0x180, URZ ;  /* 0x0000018004067890 */ /* 0x000fc8000fffe03f */
        /* <DEDUP_REMOVED lines=22> */
[----:B------:R-:W-:Y:S02]  /*8c60*/  FMUL.FTZ R166, R167, UR5 ;  /* 0x00000005a7a67c20 */ /* 0x000fe40008410000 */
[----:B------:R-:W-:Y:S01]  /*8c70*/  HGMMA.64x192x16.F32 R24, R192, gdesc[UR12].tnspB, R24, gsb0 ;  /* 0x42e0000cc0187df0 */ /* 0x000fe20008000818 */
[----:B------:R-:W-:Y:S01]  /*8c80*/  UMOV UR14, UR6 ;  /* 0x00000006000e7c82 */ /* 0x000fe20008000000 */
[----:B------:R-:W-:Y:S01]  /*8c90*/  UMOV UR15, 0x40000040 ;  /* 0x40000040000f7882 */ /* 0x000fe20000000000 */
[----:B------:R-:W-:Y:S01]  /*8ca0*/  UIADD3 UR6, UR4, 0x200, URZ ;  /* 0x0000020004067890 */ /* 0x000fe2000fffe03f */
[----:B------:R-:W0:Y:S08]  /*8cb0*/  MUFU.TANH R196, R196 ;  /* 0x000000c400c47308 */ /* 0x000e300000002400 */
[----:B------:R-:W1:Y:S08]  /*8cc0*/  MUFU.TANH R198, R198 ;  /* 0x000000c600c67308 */ /* 0x000e700000002400 */
[----:B------:R-:W2:Y:S01]  /*8cd0*/  MUFU.TANH R164, R164 ;  /* 0x000000a400a47308 */ /* 0x000ea20000002400 */
[----:B0-----:R-:W-:-:S07]  /*8ce0*/  FMNMX.FTZ R5, R196, R5, !PT ;  /* 0x00000005c4057209 */ /* 0x001fce0007810000 */
[----:B------:R-:W0:Y:S01]  /*8cf0*/  MUFU.TANH R166, R166 ;  /* 0x000000a600a67308 */ /* 0x000e220000002400 */
[----:B-1----:R-:W-:-:S04]  /*8d00*/  FMNMX.FTZ R5, R198, R5, !PT ;  /* 0x00000005c6057209 */ /* 0x002fc80007810000 */
[----:B------:R-:W-:-:S04]  /*8d10*/  FMNMX.FTZ R5, R200, R5, !PT ;  /* 0x00000005c8057209 */ /* 0x000fc80007810000 */
[----:B------:R-:W-:Y:S02]  /*8d20*/  FMNMX.FTZ R5, R202, R5, !PT ;  /* 0x00000005ca057209 */ /* 0x000fe40007810000 */
[----:B--2---:R-:W-:Y:S02]  /*8d30*/  FMNMX.FTZ R121, R164, R121, !PT ;  /* 0x00000079a4797209 */ /* 0x004fe40007810000 */
[----:B------:R-:W-:Y:S02]  /*8d40*/  FMNMX.FTZ R5, R218, R5, !PT ;  /* 0x00000005da057209 */ /* 0x000fe40007810000 */
[----:B0-----:R-:W-:-:S04]  /*8d50*/  FMNMX.FTZ R121, R166, R121, !PT ;  /* 0x00000079a6797209 */ /* 0x001fc80007810000 */
[----:B------:R-:W-:-:S04]  /*8d60*/  FMNMX.FTZ R121, R152, R121, !PT ;  /* 0x0000007998797209 */ /* 0x000fc80007810000 */
[----:B------:R-:W-:Y:S01]  /*8d70*/  FMNMX.FTZ R121, R154, R121, !PT ;  /* 0x000000799a797209 */ /* 0x000fe20007810000 */
[----:B------:R-:W-:Y:S02]  /*8d80*/  WARPGROUP.DEPBAR.LE gsb0, 0x0 ;  /* 0x00008000000079c5 */ /* 0x000fe40000010000 */
        /* <DEDUP_REMOVED lines=8> */
[----:B------:R-:W0:Y:S01]  /*8e10*/  MUFU.TANH R194, R194 ;  /* 0x000000c200c27308 */ /* 0x000e220000002400 */
[----:B------:R-:W-:-:S02]  /*8e20*/  UIADD3 UR6, UR4, 0x280, URZ ;  /* 0x0000028004067890 */ /* 0x000fc4000fffe03f */
[----:B------:R-:W-:-:S05]  /*8e30*/  UIADD3 UR4, UR4, 0x300, URZ ;  /* 0x0000030004047890 */ /* 0x000fca000fffe03f */
        /* <DEDUP_REMOVED lines=8> */
[----:B------:R-:W-:-:S04]  /*8ec0*/  FMNMX.FTZ R5, R226, R5, !PT ;  /* 0x00000005e2057209 */ /* 0x000fc80007810000 */
[----:B------:R-:W-:Y:S02]  /*8ed0*/  FMNMX.FTZ R5, R224, R5, !PT ;  /* 0x00000005e0057209 */ /* 0x000fe40007810000 */
[----:B0-----:R-:W-:Y:S02]  /*8ee0*/  FMNMX.FTZ R121, R158, R121, !PT ;  /* 0x000000799e797209 */ /* 0x001fe40007810000 */
[----:B------:R-:W-:Y:S02]  /*8ef0*/  FMNMX.FTZ R5, R230, R5, !PT ;  /* 0x00000005e6057209 */ /* 0x000fe40007810000 */
[----:B------:R-:W-:Y:S02]  /*8f00*/  FMNMX.FTZ R121, R144, R121, !PT ;  /* 0x0000007990797209 */ /* 0x000fe40007810000 */
[----:B------:R-:W-:Y:S02]  /*8f10*/  FMNMX.FTZ R5, R136, R5, !PT ;  /* 0x0000000588057209 */ /* 0x000fe40007810000 */
[----:B------:R-:W-:-:S02]  /*8f20*/  FMNMX.FTZ R121, R146, R121, !PT ;  /* 0x0000007992797209 */ /* 0x000fc40007810000 */
[----:B------:R-:W-:Y:S02]  /*8f30*/  FMNMX.FTZ R5, R150, R5, !PT ;  /* 0x0000000596057209 */ /* 0x000fe40007810000 */
[----:B------:R-:W-:Y:S02]  /*8f40*/  FMNMX.FTZ R121, R148, R121, !PT ;  /* 0x0000007994797209 */ /* 0x000fe40007810000 */
[----:B------:R-:W-:Y:S02]  /*8f50*/  FMNMX.FTZ R5, R228, R5, !PT ;  /* 0x00000005e4057209 */ /* 0x000fe40007810000 */
[----:B------:R-:W-:Y:S02]  /*8f60*/  FMNMX.FTZ R121, R124, R121, !PT ;  /* 0x000000797c797209 */ /* 0x000fe40007810000 */
[----:B------:R-:W-:Y:S02]  /*8f70*/  FMNMX.FTZ R5, R232, R5, !PT ;  /* 0x00000005e8057209 */ /* 0x000fe40007810000 */
[----:B------:R-:W-:-:S02]  /*8f80*/  FMNMX.FTZ R121, R138, R121, !PT ;  /* 0x000000798a797209 */ /* 0x000fc40007810000 */
        /* <DEDUP_REMOVED lines=9> */
[----:B------:R-:W0:Y:S03]  /*9020*/  LDC R5, c[0x0][0x988] ;  /* 0x00026200ff057b82 */ /* 0x000e260000000800 */
[----:B------:R-:W1:Y:S02]  /*9030*/  SHFL.BFLY PT, R6, R7, 0x1, 0x1f ;  /* 0x0c201f0007067f89 */ /* 0x000e6400000e0000 */
[----:B-1----:R-:W-:-:S05]  /*9040*/  FMNMX.FTZ R7, R7, R6, !PT ;  /* 0x0000000607077209 */ /* 0x002fca0007810000 */
[C---:B0-----:R-:W-:Y:S01]  /*9050*/  FMUL.FTZ R149, R7.reuse, R5 ;  /* 0x0000000507957220 */ /* 0x041fe20000410000 */
[----:B------:R-:W-:-:S03]  /*9060*/  FADD.FTZ R6, -R7, R10 ;  /* 0x0000000a07067221 */ /* 0x000fc60000010100 */
[-CC-:B------:R-:W-:Y:S01]  /*9070*/  FFMA.FTZ R21, R0, R5.reuse, -R149.reuse ;  /* 0x0000000500157223 */ /* 0x180fe20000010895 */
        /* <DEDUP_REMOVED lines=17> */
[-C--:B------:R-:W-:Y:S01]  /*9190*/  FFMA.FTZ R141, R141, R5.reuse, -R149 ;  /* 0x000000058d8d7223 */ /* 0x080fe20000010895 */
[----:B------:R-:W-:Y:S01]  /*91a0*/  FMUL.FTZ R6, R6, R5 ;  /* 0x0000000506067220 */ /* 0x000fe20000410000 */
[----:B------:R-:W-:Y:S08]  /*91b0*/  MUFU.EX2 R21, R21 ;  /* 0x0000001500157308 */ /* 0x000ff00000000800 */
[----:B------:R-:W0:Y:S08]  /*91c0*/  MUFU.EX2 R6, R6 ;  /* 0x0000000600067308 */ /* 0x000e300000000800 */
[----:B------:R-:W1:Y:S08]  /*91d0*/  MUFU.EX2 R10, R10 ;  /* 0x0000000a000a7308 */ /* 0x000e700000000800 */
[----:B------:R-:W-:Y:S01]  /*91e0*/  MUFU.EX2 R20, R20 ;  /* 0x0000001400147308 */ /* 0x000fe20000000800 */
[----:B0-----:R-:W-:Y:S01]  /*91f0*/  FFMA.FTZ R3, R6, R3, R21 ;  /* 0x0000000306037223 */ /* 0x001fe20000010015 */
[----:B------:R-:W-:-:S02]  /*9200*/  WARPGROUP.DEPBAR.LE gsb0, 0x0 ;  /* 0x00008000000079c5 */ /* 0x000fc40000010000 */
[----:B------:R-:W-:Y:S01]  /*9210*/  WARPGROUP.ARRIVE ;  /* 0x00000000000079c5 */ /* 0x000fe20000000000 */
[----:B------:R-:W-:Y:S01]  /*9220*/  FMUL.FTZ R188, R139, UR5 ;  /* 0x000000058bbc7c20 */ /* 0x000fe20008410000 */
[----:B------:R-:W-:Y:S01]  /*9230*/  FMUL.FTZ R190, R143, UR5 ;  /* 0x000000058fbe7c20 */ /* 0x000fe20008410000 */
[----:B------:R-:W-:Y:S01]  /*9240*/  FFMA.FTZ R143, R140, R5, -R149 ;  /* 0x000000058c8f7223 */ /* 0x000fe20000010895 */
[----:B------:R-:W0:Y:S01]  /*9250*/  MUFU.EX2 R135, R135 ;  /* 0x0000008700877308 */ /* 0x000e220000000800 */
[C---:B-1----:R-:W-:Y:S01]  /*9260*/  FADD.FTZ R3, R10.reuse, R3 ;  /* 0x000000030a037221 */ /* 0x042fe20000010000 */
[----:B------:R-:W-:Y:S01]  /*9270*/  HGMMA.64x192x16.F32 R24, R184, gdesc[UR12].tnspB, R24, gsb0 ;  /* 0x42e0000cb8187df0 */ /* 0x000fe20008000818 */
[----:B------:R-:W-:Y:S01]  /*9280*/  UMOV UR14, UR6 ;  /* 0x00000006000e7c82 */ /* 0x000fe20008000000 */
[----:B------:R-:W-:Y:S01]  /*9290*/  UMOV UR15, 0x40000040 ;  /* 0x40000040000f7882 */ /* 0x000fe20000000000 */
[----:B------:R-:W-:Y:S01]  /*92a0*/  UMOV UR6, UR4 ;  /* 0x0000000400067c82 */ /* 0x000fe20008000000 */
[----:B------:R-:W-:-:S02]  /*92b0*/  F2FP.F16.F32.PACK_AB R200, R10, R21 ;  /* 0x000000150ac8723e */ /* 0x000fc400000000ff */
[----:B------:R-:W1:Y:S08]  /*92c0*/  MUFU.TANH R188, R188 ;  /* 0x000000bc00bc7308 */ /* 0x000e700000002400 */
[----:B------:R-:W2:Y:S01]  /*92d0*/  MUFU.TANH R190, R190 ;  /* 0x000000be00be7308 */ /* 0x000ea20000002400 */
[----:B0-----:R-:W-:-:S07]  /*92e0*/  F2FP.F16.F32.PACK_AB R202, R135, R20 ;  /* 0x0000001487ca723e */ /* 0x001fce00000000ff */
[----:B------:R-:W-:Y:S01]  /*92f0*/  MUFU.EX2 R137, R137 ;  /* 0x0000008900897308 */ /* 0x000fe20000000800 */
[----:B-1----:R-:W-:-:S04]  /*9300*/  FMNMX.FTZ R121, R188, R121, !PT ;  /* 0x00000079bc797209 */ /* 0x002fc80007810000 */
[----:B------:R-:W-:-:S03]  /*9310*/  FMNMX.FTZ R121, R142, R121, !PT ;  /* 0x000000798e797209 */ /* 0x000fc60007810000 */
[----:B------:R-:W-:Y:S01]  /*9320*/  MUFU.EX2 R196, R196 ;  /* 0x000000c400c47308 */ /* 0x000fe20000000800 */
[----:B--2---:R-:W-:-:S04]  /*9330*/  FMNMX.FTZ R121, R190, R121, !PT ;  /* 0x00000079be797209 */ /* 0x004fc80007810000 */
[----:B------:R-:W-:-:S03]  /*9340*/  FMNMX.FTZ R121, R130, R121, !PT ;  /* 0x0000007982797209 */ /* 0x000fc60007810000 */
[----:B------:R-:W-:Y:S01]  /*9350*/  MUFU.EX2 R198, R198 ;  /* 0x000000c600c67308 */ /* 0x000fe20000000800 */
[----:B------:R-:W-:-:S04]  /*9360*/  FMNMX.FTZ R121, R234, R121, !PT ;  /* 0x00000079ea797209 */ /* 0x000fc80007810000 */
[----:B------:R-:W-:-:S03]  /*9370*/  FMNMX.FTZ R131, R134, R121, !PT ;  /* 0x0000007986837209 */ /* 0x000fc60007810000 */
[----:B------:R-:W-:Y:S01]  /*9380*/  MUFU.EX2 R127, R127 ;  /* 0x0000007f007f7308 */ /* 0x000fe20000000800 */
[----:B------:R-:W-:-:S04]  /*9390*/  FMNMX.FTZ R131, R236, R131, !PT ;  /* 0x00000083ec837209 */ /* 0x000fc80007810000 */
[----:B------:R-:W-:-:S03]  /*93a0*/  FMNMX.FTZ R0, R122, R131, !PT ;  /* 0x000000837a007209 */ /* 0x000fc60007810000 */
[----:B------:R-:W-:Y:S01]  /*93b0*/  MUFU.EX2 R125, R125 ;  /* 0x0000007d007d7308 */ /* 0x000fe20000000800 */
[----:B------:R-:W-:-:S04]  /*93c0*/  FMNMX.FTZ R131, R13, R0, !PT ;  /* 0x000000000d837209 */ /* 0x000fc80007810000 */
[----:B------:R-:W-:Y:S01]  /*93d0*/  FMNMX.FTZ R0, R126, R131, !PT ;  /* 0x000000837e007209 */ /* 0x000fe20007810000 */
[----:B------:R-:W-:Y:S02]  /*93e0*/  FFMA.FTZ R131, R136, R5, -R149 ;  /* 0x0000000588837223 */ /* 0x000fe40000010895 */
[----:B------:R-:W0:Y:S01]  /*93f0*/  MUFU.EX2 R170, R170 ;  /* 0x000000aa00aa7308 */ /* 0x000e220000000800 */
[----:B------:R-:W-:-:S05]  /*9400*/  FMNMX.FTZ R0, R15, R0, !PT ;  /* 0x000000000f007209 */ /* 0x000fca0007810000 */
[----:B------:R-:W1:Y:S02]  /*9410*/  SHFL.BFLY PT, R139, R0, 0x2, 0x1f ;  /* 0x0c401f00008b7f89 */ /* 0x000e6400000e0000 */
[----:B------:R-:W-:Y:S08]  /*9420*/  MUFU.EX2 R194, R194 ;  /* 0x000000c200c27308 */ /* 0x000ff00000000800 */
[----:B------:R-:W-:Y:S01]  /*9430*/  MUFU.EX2 R129, R129 ;  /* 0x0000008100817308 */ /* 0x000fe20000000800 */
[----:B0-----:R-:W-:-:S07]  /*9440*/  F2FP.F16.F32.PACK_AB R192, R170, R125 ;  /* 0x0000007daac0723e */ /* 0x001fce00000000ff */
[----:B------:R-:W-:Y:S01]  /*9450*/  MUFU.EX2 R123, R123 ;  /* 0x0000007b007b7308 */ /* 0x000fe20000000800 */
[----:B-1----:R-:W-:Y:S01]  /*9460*/  FMNMX.FTZ R136, R0, R139, !PT ;  /* 0x0000008b00887209 */ /* 0x002fe20007810000 */
[----:B------:R-:W-:-:S06]  /*9470*/  FFMA.FTZ R139, R132, R5, -R149 ;  /* 0x00000005848b7223 */ /* 0x000fcc0000010895 */
[----:B------:R-:W-:Y:S01]  /*9480*/  MUFU.EX2 R174, R174 ;  /* 0x000000ae00ae7308 */ /* 0x000fe20000000800 */
[----:B------:R-:W0:Y:S07]  /*9490*/  SHFL.BFLY PT, R151, R136, 0x1, 0x1f ;  /* 0x0c201f0088977f89 */ /* 0x000e2e00000e0000 */
[----:B------:R-:W-:Y:S08]  /*94a0*/  MUFU.EX2 R121, R226 ;  /* 0x000000e200797308 */ /* 0x000ff00000000800 */
[----:B------:R-:W-:Y:S08]  /*94b0*/  MUFU.EX2 R218, R218 ;  /* 0x000000da00da7308 */ /* 0x000ff00000000800 */
[----:B------:R-:W-:Y:S01]  /*94c0*/  MUFU.EX2 R131, R131 ;  /* 0x0000008300837308 */ /* 0x000fe20000000800 */
[----:B0-----:R-:W-:-:S05]  /*94d0*/  FMNMX.FTZ R8, R136, R151, !PT ;  /* 0x0000009788087209 */ /* 0x001fca0007810000 */
[----:B------:R-:W-:Y:S02]  /*94e0*/  FADD.FTZ R0, -R8, R9 ;  /* 0x0000000908007221 */ /* 0x000fe40000010100 */
[----:B------:R-:W-:Y:S02]  /*94f0*/  MUFU.EX2 R133, R133 ;  /* 0x0000008500857308 */ /* 0x000fe40000000800 */
[----:B------:R-:W-:-:S06]  /*9500*/  FMUL.FTZ R0, R0, R5 ;  /* 0x0000000500007220 */ /* 0x000fcc0000410000 */
[----:B------:R-:W-:Y:S08]  /*9510*/  MUFU.EX2 R143, R143 ;  /* 0x0000008f008f7308 */ /* 0x000ff00000000800 */
[----:B------:R-:W-:Y:S08]  /*9520*/  MUFU.EX2 R0, R0 ;  /* 0x0000000000007308 */ /* 0x000ff00000000800 */
[----:B------:R-:W-:Y:S08]  /*9530*/  MUFU.EX2 R139, R139 ;  /* 0x0000008b008b7308 */ /* 0x000ff00000000800 */
[----:B------:R-:W-:Y:S08]  /*9540*/  MUFU.EX2 R120, R120 ;  /* 0x0000007800787308 */ /* 0x000ff00000000800 */
[----:B------:R-:W0:Y:S01]  /*9550*/  MUFU.EX2 R141, R141 ;  /* 0x0000008d008d7308 */ /* 0x000e220000000800 */
[----:B------:R-:W-:-:S02]  /*9560*/  WARPGROUP.DEPBAR.LE gsb0, 0x0 ;  /* 0x00008000000079c5 */ /* 0x000fc40000010000 */
[----:B------:R-:W-:Y:S01]  /*9570*/  WARPGROUP.ARRIVE ;  /* 0x00000000000079c5 */ /* 0x000fe20000000000 */
[-CC-:B------:R-:W-:Y:S01]  /*9580*/  FFMA.FTZ R184, R230, R5.reuse, -R149.reuse ;  /* 0x00000005e6b87223 */ /* 0x180fe20000010895 */
[----:B------:R-:W-:-:S04]  /*9590*/  FFMA.FTZ R186, R150, R5, -R149 ;  /* 0x0000000596ba7223 */ /* 0x000fc80000010895 */
[----:B------:R-:W-:Y:S01]  /*95a0*/  HGMMA.64x192x16.F32 R24, R180, gdesc[UR12].tnspB, R24, gsb0 ;  /* 0x42e0000cb4187df0 */ /* 0x000fe20008000818 */
[----:B------:R-:W-:Y:S08]  /*95b0*/  MUFU.EX2 R184, R184 ;  /* 0x000000b800b87308 */ /* 0x000ff00000000800 */
[----:B------:R-:W-:Y:S01]  /*95c0*/  MUFU.EX2 R186, R186 ;  /* 0x000000ba00ba7308 */ /* 0x000fe20000000800 */
[----:B------:R-:W-:-:S02]  /*95d0*/  WARPGROUP.DEPBAR.LE gsb0, 0x0 ;  /* 0x00008000000079c5 */ /* 0x000fc40000010000 */
[-CC-:B------:R-:W-:Y:S01]  /*95e0*/  FFMA.FTZ R182, R128, R5.reuse, -R149.reuse ;  /* 0x0000000580b67223 */ /* 0x180fe20000010895 */
[-CC-:B------:R-:W-:Y:S01]  /*95f0*/  FFMA.FTZ R180, R232, R5.reuse, -R149.reuse ;  /* 0x00000005e8b47223 */ /* 0x180fe20000010895 */
[-CC-:B------:R-:W-:Y:S01]  /*9600*/  FFMA.FTZ R128, R147, R5.reuse, -R149.reuse ;  /* 0x0000000593807223 */ /* 0x180fe20000010895 */
[-C--:B------:R-:W-:Y:S01]  /*9610*/  FFMA.FTZ R149, R145, R5.reuse, -R149 ;  /* 0x0000000591957223 */ /* 0x080fe20000010895 */
[-C--:B------:R-:W-:Y:S01]  /*9620*/  FMUL.FTZ R145, R8, R5.reuse ;  /* 0x0000000508917220 */ /* 0x080fe20000410000 */
[----:B------:R-:W-:Y:S01]  /*9630*/  WARPGROUP.ARRIVE ;  /* 0x00000000000079c5 */ /* 0x000fe20000000000 */
[----:B------:R-:W-:Y:S01]  /*9640*/  IMAD.U32 R147, RZ, RZ, UR10 ;  /* 0x0000000aff937e24 */ /* 0x000fe2000f8e00ff */
[----:B------:R-:W-:Y:S01]  /*9650*/  MUFU.EX2 R9, R149 ;  /* 0x0000009500097308 */ /* 0x000fe20000000800 */
[-CC-:B------:R-:W-:Y:S01]  /*9660*/  FFMA.FTZ R189, R144, R5.reuse, -R145.reuse ;  /* 0x0000000590bd7223 */ /* 0x180fe20000010891 */
[-CC-:B------:R-:W-:Y:S01]  /*9670*/  FFMA.FTZ R144, R146, R5.reuse, -R145.reuse ;  /* 0x0000000592907223 */ /* 0x180fe20000010891 */
[----:B------:R-:W-:Y:S01]  /*9680*/  IMAD.U32 R146, RZ, RZ, UR7 ;  /* 0x00000007ff927e24 */ /* 0x000fe2000f8e00ff */
[----:B------:R-:W-:Y:S01]  /*9690*/  UMOV UR7, 0x40000040 ;  /* 0x4000004000077882 */ /* 0x000fe20000000000 */
[-CC-:B------:R-:W-:Y:S01]  /*96a0*/  FFMA.FTZ R201, R12, R5.reuse, -R145.reuse ;  /* 0x000000050cc97223 */ /* 0x180fe20000010891 */
[----:B------:R-:W-:Y:S01]  /*96b0*/  HGMMA.64x192x16.F32 R24, R176, gdesc[UR4].tnspB, R24, gsb0 ;  /* 0x42e00004b0187df0 */ /* 0x000fe20008000818 */
[-CC-:B------:R-:W-:Y:S01]  /*96c0*/  FFMA.FTZ R12, R14, R5.reuse, -R145.reuse ;  /* 0x000000050e0c7223 */ /* 0x180fe20000010891 */
[----:B------:R-:W-:Y:S01]  /*96d0*/  FFMA.FTZ R203, R168, R5, -R145 ;  /* 0x00000005a8cb7223 */ /* 0x000fe20000010891 */
[----:B------:R-:W-:-:S02]  /*96e0*/  @!P1 VIADD R146, R146, 0x36840 ;  /* 0x0003684092929836 */ /* 0x000fc40000000000 */
[-CC-:B------:R-:W-:Y:S01]  /*96f0*/  FFMA.FTZ R14, R172, R5.reuse, -R145.reuse ;  /* 0x00000005ac0e7223 */ /* 0x180fe20000010891 */
[----:B------:R-:W1:Y:S01]  /*9700*/  MUFU.EX2 R201, R201 ;  /* 0x000000c900c97308 */ /* 0x000e620000000800 */
[-CC-:B------:R-:W-:Y:S01]  /*9710*/  FFMA.FTZ R197, R160, R5.reuse, -R145.reuse ;  /* 0x00000005a0c57223 */ /* 0x180fe20000010891 */
[-CC-:B------:R-:W-:Y:S01]  /*9720*/  FFMA.FTZ R132, R162, R5.reuse, -R145.reuse ;  /* 0x00000005a2847223 */ /* 0x180fe20000010891 */
[----:B------:R-:W-:Y:S01]  /*9730*/  @!P1 PRMT R146, RZ, 0x654, R146 ;  /* 0x00000654ff929816 */ /* 0x000fe20000000092 */
        /* <DEDUP_REMOVED lines=19> */
[----:B------:R-:W-:Y:S01]  /*9870*/  FFMA.FTZ R15, R15, R5, -R145 ;  /* 0x000000050f0f7223 */ /* 0x000fe20000010891 */
[----:B------:R-:W-:Y:S01]  /*9880*/  MUFU.EX2 R14, R14 ;  /* 0x0000000e000e7308 */ /* 0x000fe20000000800 */
[----:B------:R-:W-:-:S07]  /*9890*/  UMOV UR6, UR36 ;  /* 0x0000002400067c82 */ /* 0x000fce0008000000 */
        /* <DEDUP_REMOVED lines=21> */
[----:B------:R-:W3:Y:S01]  /*99f0*/  MUFU.EX2 R128, R128 ;  /* 0x0000008000807308 */ /* 0x000ee20000000800 */
[----:B------:R-:W-:-:S02]  /*9a00*/  WARPGROUP.DEPBAR.LE gsb0, 0x0 ;  /* 0x00008000000079c5 */ /* 0x000fc40000010000 */
[----:B------:R4:W-:Y:S01]  /*9a10*/  @!P1 SYNCS.ARRIVE.TRANS64.RED.A1T0 RZ, [R146+URZ], RZ ;  /* 0x000000ff92ff99a7 */ /* 0x0009e2000810043f */
[----:B0-----:R-:W-:-:S04]  /*9a20*/  F2FP.F16.F32.PACK_AB R176, R141, R120 ;  /* 0x000000788db0723e */ /* 0x001fc800000000ff */
[----:B------:R-:W-:Y:S01]  /*9a30*/  MUFU.EX2 R179, R126 ;  /* 0x0000007e00b37308 */ /* 0x000fe20000000800 */
[----:B----4-:R-:W-:Y:S02]  /*9a40*/  @!P1 VIADD R146, R147, 0x36860 ;  /* 0x0003686093929836 */ /* 0x010fe40000000000 */
[----:B-1----:R-:W-:Y:S01]  /*9a50*/  FFMA.FTZ R147, R0, R2, R201 ;  /* 0x0000000200937223 */ /* 0x002fe200000100c9 */
[----:B------:R-:W-:Y:S01]  /*9a60*/  FFMA.FTZ R2, R188, R5, -R145 ;  /* 0x00000005bc027223 */ /* 0x000fe20000010891 */
[C---:B--2---:R-:W-:Y:S02]  /*9a70*/  F2FP.F16.F32.PACK_AB R201, R12.reuse, R201 ;  /* 0x000000c90cc9723e */ /* 0x044fe400000000ff */
[----:B------:R-:W-:Y:S01]  /*9a80*/  @!P1 PRMT R146, RZ, 0x654, R146 ;  /* 0x00000654ff929816 */ /* 0x000fe20000000092 */
[----:B------:R-:W-:Y:S01]  /*9a90*/  FADD.FTZ R138, R12, R147 ;  /* 0x000000930c8a7221 */ /* 0x000fe20000010000 */
[----:B------:R-:W-:Y:S01]  /*9aa0*/  MUFU.EX2 R15, R15 ;  /* 0x0000000f000f7308 */ /* 0x000fe20000000800 */
[----:B---3--:R-:W-:Y:S01]  /*9ab0*/  F2FP.F16.F32.PACK_AB R178, R9, R128 ;  /* 0x0000008009b2723e */ /* 0x008fe200000000ff */
[----:B------:R0:W-:Y:S01]  /*9ac0*/  @!P1 SYNCS.ARRIVE.TRANS64.RED.A1T0 RZ, [R146+URZ], RZ ;  /* 0x000000ff92ff99a7 */ /* 0x0001e2000810043f */
[----:B------:R-:W-:-:S05]  /*9ad0*/  F2FP.F16.F32.PACK_AB R188, R174, R123 ;  /* 0x0000007baebc723e */ /* 0x000fca00000000ff */
[----:B------:R-:W1:Y:S01]  /*9ae0*/  MUFU.EX2 R2, R2 ;  /* 0x0000000200027308 */ /* 0x000e620000000800 */
[----:B0-----:R-:W-:Y:S01]  /*9af0*/  FADD.FTZ R146, R20, R3 ;  /* 0x0000000314927221 */ /* 0x001fe20000010000 */
[----:B------:R-:W-:Y:S01]  /*9b00*/  FADD.FTZ R3, R203, R138 ;  /* 0x0000008acb037221 */ /* 0x000fe20000010000 */
[C---:B------:R-:W-:Y:S02]  /*9b10*/  F2FP.F16.F32.PACK_AB R203, R14.reuse, R203 ;  /* 0x000000cb0ecb723e */ /* 0x040fe400000000ff */
[----:B------:R-:W-:Y:S01]  /*9b20*/  FADD.FTZ R146, R135, R146 ;  /* 0x0000009287927221 */ /* 0x000fe20000010000 */
[----:B------:R-:W-:-:S03]  /*9b30*/  FADD.FTZ R138, R14, R3 ;  /* 0x000000030e8a7221 */ /* 0x000fc60000010000 */
[----:B------:R-:W-:Y:S01]  /*9b40*/  FADD.FTZ R3, R137, R146 ;  /* 0x0000009289037221 */ /* 0x000fe20000010000 */
[----:B------:R-:W-:Y:S01]  /*9b50*/  FADD.FTZ R147, R197, R138 ;  /* 0x0000008ac5937221 */ /* 0x000fe20000010000 */
[----:B------:R-:W-:Y:S02]  /*9b60*/  F2FP.F16.F32.PACK_AB R197, R132, R197 ;  /* 0x000000c584c5723e */ /* 0x000fe400000000ff */
[----:B------:R-:W-:Y:S01]  /*9b70*/  FADD.FTZ R3, R196, R3 ;  /* 0x00000003c4037221 */ /* 0x000fe20000010000 */
[----:B------:R-:W-:Y:S01]  /*9b80*/  FADD.FTZ R130, R132, R147 ;  /* 0x0000009384827221 */ /* 0x000fe20000010000 */
[----:B------:R-:W-:Y:S02]  /*9b90*/  F2FP.F16.F32.PACK_AB R196, R196, R137 ;  /* 0x00000089c4c4723e */ /* 0x000fe400000000ff */
[----:B------:R-:W-:Y:S01]  /*9ba0*/  FADD.FTZ R138, R198, R3 ;  /* 0x00000003c68a7221 */ /* 0x000fe20000010000 */
[----:B------:R-:W-:Y:S01]  /*9bb0*/  FADD.FTZ R147, R199, R130 ;  /* 0x00000082c7937221 */ /* 0x000fe20000010000 */
[C---:B------:R-:W-:Y:S01]  /*9bc0*/  F2FP.F16.F32.PACK_AB R198, R127.reuse, R198 ;  /* 0x000000c67fc6723e */ /* 0x040fe200000000ff */
[----:B------:R-:W-:Y:S01]  /*9bd0*/  FFMA.FTZ R3, R122, R5, -R145 ;  /* 0x000000057a037223 */ /* 0x000fe20000010891 */
[----:B------:R-:W-:Y:S01]  /*9be0*/  FADD.FTZ R138, R127, R138 ;  /* 0x0000008a7f8a7221 */ /* 0x000fe20000010000 */
[C---:B------:R-:W-:Y:S01]  /*9bf0*/  FADD.FTZ R130, R136.reuse, R147 ;  /* 0x0000009388827221 */ /* 0x040fe20000010000 */
[----:B------:R0:W2:Y:S01]  /*9c00*/  MUFU.EX2 R122, R190 ;  /* 0x000000be007a7308 */ /* 0x0000a20000000800 */
[----:B------:R-:W-:Y:S01]  /*9c10*/  F2FP.F16.F32.PACK_AB R199, R136, R199 ;  /* 0x000000c788c7723e */ /* 0x000fe200000000ff */
[----:B------:R-:W-:Y:S01]  /*9c20*/  FADD.FTZ R147, R125, R138 ;  /* 0x0000008a7d937221 */ /* 0x000fe20000010000 */
[----:B------:R-:W-:Y:S01]  /*9c30*/  FADD.FTZ R149, R193, R130 ;  /* 0x00000082c1957221 */ /* 0x000fe20000010000 */
[----:B------:R-:W-:-:S02]  /*9c40*/  F2FP.F16.F32.PACK_AB R193, R140, R193 ;  /* 0x000000c18cc1723e */ /* 0x000fc400000000ff */
[----:B------:R-:W-:Y:S01]  /*9c50*/  FADD.FTZ R147, R170, R147 ;  /* 0x00000093aa937221 */ /* 0x000fe20000010000 */
[----:B------:R-:W-:Y:S01]  /*9c60*/  FADD.FTZ R130, R140, R149 ;  /* 0x000000958c827221 */ /* 0x000fe20000010000 */
[----:B------:R3:W4:Y:S01]  /*9c70*/  MUFU.EX2 R177, R3 ;  /* 0x0000000300b17308 */ /* 0x0007220000000800 */
[----:B0-----:R-:W-:Y:S01]  /*9c80*/  F2FP.F16.F32.PACK_AB R190, R218, R121 ;  /* 0x00000079dabe723e */ /* 0x001fe200000000ff */
[----:B------:R-:W-:Y:S01]  /*9c90*/  FADD.FTZ R10, R194, R147 ;  /* 0x00000093c20a7221 */ /* 0x000fe20000010000 */
[----:B------:R-:W-:Y:S01]  /*9ca0*/  FADD.FTZ R21, R195, R130 ;  /* 0x00000082c3157221 */ /* 0x000fe20000010000 */
[C---:B------:R-:W-:Y:S02]  /*9cb0*/  F2FP.F16.F32.PACK_AB R194, R129.reuse, R194 ;  /* 0x000000c281c2723e */ /* 0x040fe400000000ff */
[----:B------:R-:W-:Y:S01]  /*9cc0*/  FADD.FTZ R10, R129, R10 ;  /* 0x0000000a810a7221 */ /* 0x000fe20000010000 */
[C---:B------:R-:W-:Y:S01]  /*9cd0*/  FADD.FTZ R20, R150.reuse, R21 ;  /* 0x0000001596147221 */ /* 0x040fe20000010000 */
[----:B------:R-:W-:-:S02]  /*9ce0*/  F2FP.F16.F32.PACK_AB R195, R150, R195 ;  /* 0x000000c396c3723e */ /* 0x000fc400000000ff */
[----:B------:R-:W-:Y:S01]  /*9cf0*/  FADD.FTZ R21, R123, R10 ;  /* 0x0000000a7b157221 */ /* 0x000fe20000010000 */
[----:B------:R-:W-:Y:S01]  /*9d00*/  FADD.FTZ R135, R189, R20 ;  /* 0x00000014bd877221 */ /* 0x000fe20000010000 */
[----:B------:R-:W-:Y:S02]  /*9d10*/  F2FP.F16.F32.PACK_AB R189, R144, R189 ;  /* 0x000000bd90bd723e */ /* 0x000fe400000000ff */
[----:B------:R-:W-:Y:S01]  /*9d20*/  FADD.FTZ R10, R174, R21 ;  /* 0x00000015ae0a7221 */ /* 0x000fe20000010000 */
[----:B------:R-:W-:-:S03]  /*9d30*/  FADD.FTZ R12, R144, R135 ;  /* 0x00000087900c7221 */ /* 0x000fc60000010000 */
[----:B------:R-:W-:Y:S01]  /*9d40*/  FADD.FTZ R21, R121, R10 ;  /* 0x0000000a79157221 */ /* 0x000fe20000010000 */
[----:B------:R-:W-:Y:S01]  /*9d50*/  FADD.FTZ R127, R191, R12 ;  /* 0x0000000cbf7f7221 */ /* 0x000fe20000010000 */
[----:B------:R-:W-:Y:S02]  /*9d60*/  F2FP.F16.F32.PACK_AB R191, R124, R191 ;  /* 0x000000bf7cbf723e */ /* 0x000fe400000000ff */
[----:B------:R-:W-:Y:S01]  /*9d70*/  FADD.FTZ R21, R218, R21 ;  /* 0x00000015da157221 */ /* 0x000fe20000010000 */
[----:B------:R-:W-:-:S03]  /*9d80*/  FADD.FTZ R10, R124, R127 ;  /* 0x0000007f7c0a7221 */ /* 0x000fc60000010000 */
[----:B------:R-:W-:Y:S01]  /*9d90*/  FADD.FTZ R12, R184, R21 ;  /* 0x00000015b80c7221 */ /* 0x000fe20000010000 */
[----:B------:R-:W-:Y:S01]  /*9da0*/  FADD.FTZ R21, R185, R10 ;  /* 0x0000000ab9157221 */ /* 0x000fe20000010000 */
[C---:B-1----:R-:W-:Y:S02]  /*9db0*/  F2FP.F16.F32.PACK_AB R185, R2.reuse, R185 ;  /* 0x000000b902b9723e */ /* 0x042fe400000000ff */
[C---:B------:R-:W-:Y:S01]  /*9dc0*/  FADD.FTZ R125, R131.reuse, R12 ;  /* 0x0000000c837d7221 */ /* 0x040fe20000010000 */
[----:B------:R-:W-:Y:S01]  /*9dd0*/  FADD.FTZ R10, R2, R21 ;  /* 0x00000015020a7221 */ /* 0x000fe20000010000 */
[----:B------:R-:W-:Y:S02]  /*9de0*/  F2FP.F16.F32.PACK_AB R184, R131, R184 ;  /* 0x000000b883b8723e */ /* 0x000fe400000000ff */
[----:B------:R-:W-:Y:S01]  /*9df0*/  FADD.FTZ R12, R186, R125 ;  /* 0x0000007dba0c7221 */ /* 0x000fe20000010000 */
[----:B------:R-:W-:Y:S01]  /*9e00*/  FADD.FTZ R21, R187, R10 ;  /* 0x0000000abb157221 */ /* 0x000fe20000010000 */
[----:B------:R-:W-:-:S02]  /*9e10*/  F2FP.F16.F32.PACK_AB R186, R133, R186 ;  /* 0x000000ba85ba723e */ /* 0x000fc400000000ff */
[----:B------:R-:W-:Y:S01]  /*9e20*/  FADD.FTZ R121, R133, R12 ;  /* 0x0000000c85797221 */ /* 0x000fe20000010000 */
[C---:B--2---:R-:W-:Y:S01]  /*9e30*/  FADD.FTZ R10, R122.reuse, R21 ;  /* 0x000000157a0a7221 */ /* 0x044fe20000010000 */
[----:B------:R-:W-:Y:S02]  /*9e40*/  F2FP.F16.F32.PACK_AB R187, R122, R187 ;  /* 0x000000bb7abb723e */ /* 0x000fe400000000ff */
[----:B------:R-:W-:Y:S01]  /*9e50*/  FADD.FTZ R12, R180, R121 ;  /* 0x00000079b40c7221 */ /* 0x000fe20000010000 */
[----:B------:R-:W-:Y:S01]  /*9e60*/  FADD.FTZ R10, R181, R10 ;  /* 0x0000000ab50a7221 */ /* 0x000fe20000010000 */
[C---:B------:R-:W-:Y:S02]  /*9e70*/  F2FP.F16.F32.PACK_AB R180, R143.reuse, R180 ;  /* 0x000000b48fb4723e */ /* 0x040fe400000000ff */
[----:B---3--:R-:W-:Y:S01]  /*9e80*/  FADD.FTZ R3, R143, R12 ;  /* 0x0000000c8f037221 */ /* 0x008fe20000010000 */
[C---:B------:R-:W-:Y:S01]  /*9e90*/  FADD.FTZ R10, R234.reuse, R10 ;  /* 0x0000000aea0a7221 */ /* 0x040fe20000010000 */
[----:B------:R-:W-:-:S02]  /*9ea0*/  F2FP.F16.F32.PACK_AB R181, R234, R181 ;  /* 0x000000b5eab5723e */ /* 0x000fc400000000ff */
[----:B------:R-:W-:Y:S01]  /*9eb0*/  FADD.FTZ R2, R182, R3 ;  /* 0x00000003b6027221 */ /* 0x000fe20000010000 */
[----:B------:R-:W-:Y:S01]  /*9ec0*/  FADD.FTZ R10, R183, R10 ;  /* 0x0000000ab70a7221 */ /* 0x000fe20000010000 */
[C---:B------:R-:W-:Y:S02]  /*9ed0*/  F2FP.F16.F32.PACK_AB R182, R139.reuse, R182 ;  /* 0x000000b68bb6723e */ /* 0x040fe400000000ff */
[----:B------:R-:W-:Y:S01]  /*9ee0*/  FADD.FTZ R3, R139, R2 ;  /* 0x000000028b037221 */ /* 0x000fe20000010000 */
[C---:B------:R-:W-:Y:S01]  /*9ef0*/  FADD.FTZ R10, R236.reuse, R10 ;  /* 0x0000000aec0a7221 */ /* 0x040fe20000010000 */
[----:B------:R-:W-:Y:S02]  /*9f00*/  F2FP.F16.F32.PACK_AB R183, R236, R183 ;  /* 0x000000b7ecb7723e */ /* 0x000fe400000000ff */
[----:B------:R-:W-:Y:S01]  /*9f10*/  FADD.FTZ R2, R120, R3 ;  /* 0x0000000378027221 */ /* 0x000fe20000010000 */
[----:B----4-:R-:W-:Y:S01]  /*9f20*/  FADD.FTZ R10, R177, R10 ;  /* 0x0000000ab10a7221 */ /* 0x010fe20000010000 */
[----:B------:R-:W-:-:S02]  /*9f30*/  F2FP.F16.F32.PACK_AB R177, R13, R177 ;  /* 0x000000b10db1723e */ /* 0x000fc400000000ff */
[----:B------:R-:W-:Y:S01]  /*9f40*/  FADD.FTZ R3, R141, R2 ;  /* 0x000000028d037221 */ /* 0x000fe20000010000 */
[----:B------:R-:W-:-:S03]  /*9f50*/  FADD.FTZ R10, R13, R10 ;  /* 0x0000000a0d0a7221 */ /* 0x000fc60000010000 */
[----:B------:R-:W-:Y:S01]  /*9f60*/  FADD.FTZ R2, R128, R3 ;  /* 0x0000000380027221 */ /* 0x000fe20000010000 */
[----:B------:R-:W-:Y:S01]  /*9f70*/  FADD.FTZ R10, R179, R10 ;  /* 0x0000000ab30a7221 */ /* 0x000fe20000010000 */
[----:B------:R-:W-:Y:S02]  /*9f80*/  F2FP.F16.F32.PACK_AB R179, R15, R179 ;  /* 0x000000b30fb3723e */ /* 0x000fe400000000ff */
[----:B------:R-:W-:Y:S01]  /*9f90*/  FADD.FTZ R3, R9, R2 ;  /* 0x0000000209037221 */ /* 0x000fe20000010000 */
[----:B------:R-:W-:Y:S01]  /*9fa0*/  FADD.FTZ R2, R15, R10 ;  /* 0x0000000a0f027221 */ /* 0x000fe20000010000 */
[----:B------:R-:W-:Y:S01]  /*9fb0*/  MOV R9, R8 ;  /* 0x0000000800097202 */ /* 0x000fe20000000f00 */
[----:B------:R-:W-:Y:S01]  /*9fc0*/  IMAD.MOV.U32 R10, RZ, RZ, R7 ;  /* 0x000000ffff0a7224 */ /* 0x000fe200078e0007 */
[----:B------:R-:W-:Y:S06]  /*9fd0*/  @P2 BRA `(.L_x_3460) ;  /* 0xffffffbc00682947 */ /* 0x000fec000383ffff */
.L_x_3451:
        /* <DEDUP_REMOVED lines=99> */
.L_x_3461:
[----:B------:R-:W0:Y:S01]  /*a610*/  S2UR UR5, SR_CgaCtaId ;  /* 0x00000000000579c3 */ /* 0x000e220000008800 */
[----:B------:R-:W-:Y:S01]  /*a620*/  UMOV UR4, 0x400 ;  /* 0x0000040000047882 */ /* 0x000fe20000000000 */
[----:B------:R-:W-:-:S05]  /*a630*/  IMAD.U32 R0, RZ, RZ, UR39 ;  /* 0x00000027ff007e24 */ /* 0x000fca000f8e00ff */
[----:B------:R-:W-:Y:S01]  /*a640*/  SHF.L.U32 R0, R0, 0x1f, RZ ;  /* 0x0000001f00007819 */ /* 0x000fe200000006ff */
[----:B0-----:R-:W-:-:S04]  /*a650*/  ULEA UR4, UR5, UR4, 0x18 ;  /* 0x0000000405047291 */ /* 0x001fc8000f8ec03f */
[----:B------:R-:W-:-:S09]  /*a660*/  ULEA UR12, UR36, UR4, 0x3 ;  /* 0x00000004240c7291 */ /* 0x000fd2000f8e183f */
[----:B------:R0:W1:Y:S01]  /*a670*/  SYNCS.PHASECHK.TRANS64.TRYWAIT P2, [UR12+0x36850], R0 ;  /* 0x03685000ff0075a7 */ /* 0x000062000804014c */
[----:B------:R-:W-:Y:S05]  /*a680*/  @!P0 BRA `(.L_x_3462) ;  /* 0x0000000000048947 */ /* 0x000fea0003800000 */
[----:B------:R-:W-:Y:S01]  /*a690*/  BPT.TRAP 0x1 ;  /* 0x000000040000795c */ /* 0x000fe20000300000 */
.L_x_3462:
[----:B-1----:R-:W-:Y:S05]  /*a6a0*/  @P2 BRA `(.L_x_3463) ;  /* 0x0000000000082947 */ /* 0x002fea0003800000 */
[----:B------:R-:W1:Y:S02]  /*a6b0*/  SYNCS.PHASECHK.TRANS64.TRYWAIT P0, [UR12+0x36850], R0 ;  /* 0x03685000ff0075a7 */ /* 0x000e64000800014c */
[----:B-1----:R-:W-:Y:S05]  /*a6c0*/  @!P0 BRA `(.L_x_3464) ;  /* 0x0000006800e08947 */ /* 0x002fea0003800000 */
.L_x_3463:
[----:B------:R-:W-:Y:S01]  /*a6d0*/  UIADD3 UR5, UR4, 0x400, URZ ;  /* 0x0000040004057890 */ /* 0x000fe2000fffe03f */
[----:B------:R-:W-:Y:S01]  /*a6e0*/  WARPGROUP.ARRIVE ;  /* 0x00000000000079c5 */ /* 0x000fe20000000000 */
[----:B------:R-:W-:Y:S01]  /*a6f0*/  UMOV UR7, 0x40000040 ;  /* 0x4000004000077882 */ /* 0x000fe20000000000 */
[----:B01----:R-:W0:Y:S01]  /*a700*/  SHFL.BFLY PT, R0, R3, 0x2, 0x1f ;  /* 0x0c401f0003007f89 */ /* 0x003e2200000e0000 */
[----:B------:R-:W-:Y:S01]  /*a710*/  USHF.R.U32.HI UR5, URZ, 0x4, UR5 ;  /* 0x000000043f057899 */ /* 0x000fe20008011605 */
[----:B------:R-:W-:Y:S01]  /*a720*/  CS2R R142, SRZ ;  /* 0x00000000008e7805 */ /* 0x000fe2000001ff00 */
[----:B------:R-:W-:Y:S01]  /*a730*/  IMAD.MOV.U32 R130, RZ, RZ, -0x800000 ;  /* 0xff800000ff827424 */ /* 0x000fe200078e00ff */
[----:B------:R-:W1:Y:S01]  /*a740*/  SHFL.BFLY PT, R9, R2, 0x2, 0x1f ;  /* 0x0c401f0002097f89 */ /* 0x000e6200000e0000 */
[----:B------:R-:W-:Y:S01]  /*a750*/  ULOP3.LUT UR5, UR5, 0x3fff, URZ, 0xc0, !UPT ;  /* 0x00003fff05057892 */ /* 0x000fe2000f8ec03f */
[----:B------:R-:W2:Y:S01]  /*a760*/  LDC R131, c[0x0][0xbe8] ;  /* 0x0002fa00ff837b82 */ /* 0x000ea20000000800 */
[----:B------:R-:W-:Y:S01]  /*a770*/  R2UR UR13, R208 ;  /* 0x00000000d00d72ca */ /* 0x000fe200000e0000 */
[----:B------:R-:W-:Y:S01]  /*a780*/  ULDC UR10, c[0x0][0xc44] ;  /* 0x00031100000a7ab9 */ /* 0x000fe20000000800 */
[----:B------:R-:W-:Y:S01]  /*a790*/  ULOP3.LUT UR5, UR5, 0x3800000, URZ, 0xfc, !UPT ;  /* 0x0380000005057892 */ /* 0x000fe2000f8efc3f */
[----:B------:R-:W-:-:S02]  /*a7a0*/  R2UR UR15, R209 ;  /* 0x00000000d10f72ca */ /* 0x000fc400000e0000 */
[----:B------:R-:W-:Y:S01]  /*a7b0*/  R2UR UR14, R207 ;  /* 0x00000000cf0e72ca */ /* 0x000fe200000e0000 */
[----:B------:R-:W-:-:S07]  /*a7c0*/  UIMAD UR8, UR36, 0xa80, UR5 ;  /* 0x00000a80240878a4 */ /* 0x000fce000f8e0205 */
[----:B------:R-:W-:Y:S01]  /*a7d0*/  UMOV UR6, UR8 ;  /* 0x0000000800067c82 */ /* 0x000fe20008000000 */
[----:B------:R-:W3:Y:S02]  /*a7e0*/  S2UR UR5, SR_SWINHI ;  /* 0x00000000000579c3 */ /* 0x000ee40000002f00 */
[----:B---3--:R-:W-:Y:S01]  /*a7f0*/  HGMMA.64x192x16.F32 R24, R200, gdesc[UR4].tnspB, R24, gsb0 ;  /* 0x42e00004c8187df0 */ /* 0x008fe20008000818 */
[----:B------:R-:W-:Y:S01]  /*a800*/  UIADD3 UR6, UR8, 0x80, URZ ;  /* 0x0000008008067890 */ /* 0x000fe2000fffe03f */
[----:B0-----:R-:W-:Y:S01]  /*a810*/  FADD.FTZ R0, R0, R3 ;  /* 0x0000000300007221 */ /* 0x001fe20000010000 */
[----:B------:R-:W-:Y:S01]  /*a820*/  UMOV UR7, 0x40000040 ;  /* 0x4000004000077882 */ /* 0x000fe20000000000 */
[----:B-1----:R-:W-:-:S03]  /*a830*/  FADD.FTZ R4, R9, R2 ;  /* 0x0000000209047221 */ /* 0x002fc60000010000 */
[----:B------:R-:W0:Y:S04]  /*a840*/  SHFL.BFLY PT, R9, R0, 0x1, 0x1f ;  /* 0x0c201f0000097f89 */ /* 0x000e2800000e0000 */
[----:B------:R-:W1:Y:S01]  /*a850*/  SHFL.BFLY PT, R11, R4, 0x1, 0x1f ;  /* 0x0c201f00040b7f89 */ /* 0x000e6200000e0000 */
[----:B0-----:R-:W-:Y:S01]  /*a860*/  FADD.FTZ R10, R0, R9 ;  /* 0x00000009000a7221 */ /* 0x001fe20000010000 */
[----:B------:R-:W-:Y:S01]  /*a870*/  MOV R0, 0xff800000 ;  /* 0xff80000000007802 */ /* 0x000fe20000000f00 */
[----:B------:R-:W-:Y:S02]  /*a880*/  IMAD R9, R205, 0x40, R17 ;  /* 0x00000040cd097824 */ /* 0x000fe400078e0211 */
[----:B-1----:R-:W-:Y:S01]  /*a890*/  FADD.FTZ R11, R4, R11 ;  /* 0x0000000b040b7221 */ /* 0x002fe20000010000 */
[----:B------:R-:W-:-:S04]  /*a8a0*/  FSETP.NE.FTZ.AND P0, PT, R10, RZ, PT ;  /* 0x000000ff0a00720b */ /* 0x000fc80003f15000 */
[----:B------:R-:W-:-:S09]  /*a8b0*/  FSETP.NE.FTZ.AND P2, PT, R11, RZ, PT ;  /* 0x000000ff0b00720b */ /* 0x000fd20003f55000 */
[----:B------:R-:W0:Y:S01]  /*a8c0*/  @P0 MUFU.LG2 R3, R10 ;  /* 0x0000000a00030308 */ /* 0x000e220000000c00 */
[----:B------:R-:W-:-:S03]  /*a8d0*/  @P0 FMUL.FTZ R2, R5, 0.69314718246459960938 ;  /* 0x3f31721805020820 */ /* 0x000fc60000410000 */
[----:B------:R-:W-:-:S04]  /*a8e0*/  @P2 FMUL.FTZ R4, R5, 0.69314718246459960938 ;  /* 0x3f31721805042820 */ /* 0x000fc80000410000 */
[----:B------:R-:W1:Y:S08]  /*a8f0*/  @P2 MUFU.LG2 R6, R11 ;  /* 0x0000000b00062308 */ /* 0x000e700000000c00 */
[----:B------:R-:W-:Y:S01]  /*a900*/  @P2 MUFU.RCP R142, R11 ;  /* 0x0000000b008e2308 */ /* 0x000fe20000001000 */
[----:B0-----:R-:W-:-:S04]  /*a910*/  @P0 FMUL.FTZ R3, R3, 0.69314718246459960938 ;  /* 0x3f31721803030820 */ /* 0x001fc80000410000 */
[----:B------:R-:W-:-:S03]  /*a920*/  @P0 FFMA.FTZ R130, R2, R7, R3 ;  /* 0x0000000702820223 */ /* 0x000fc60000010003 */
[----:B------:R0:W3:Y:S01]  /*a930*/  @P0 MUFU.RCP R143, R10 ;  /* 0x0000000a008f0308 */ /* 0x0000e20000001000 */
[----:B-1----:R-:W-:-:S04]  /*a940*/  @P2 FMUL.FTZ R5, R6, 0.69314718246459960938 ;  /* 0x3f31721806052820 */ /* 0x002fc80000410000 */
[----:B------:R-:W-:Y:S01]  /*a950*/  @P2 FFMA.FTZ R0, R4, R8, R5 ;  /* 0x0000000804002223 */ /* 0x000fe20000010005 */
[----:B------:R-:W-:Y:S02]  /*a960*/  WARPGROUP.DEPBAR.LE gsb0, 0x0 ;  /* 0x00008000000079c5 */ /* 0x000fe40000010000 */
[----:B------:R-:W-:-:S06]  /*a970*/  WARPGROUP.ARRIVE ;  /* 0x00000000000079c5 */ /* 0x000fcc0000000000 */
[----:B------:R-:W-:Y:S01]  /*a980*/  HGMMA.64x192x16.F32 R24, R196, gdesc[UR4].tnspB, R24, gsb0 ;  /* 0x42e00004c4187df0 */ /* 0x000fe20008000818 */
[----:B------:R-:W-:Y:S01]  /*a990*/  UIADD3 UR6, UR8, 0x100, URZ ;  /* 0x0000010008067890 */ /* 0x000fe2000fffe03f */
[----:B------:R-:W-:Y:S01]  /*a9a0*/  UMOV UR7, 0x40000040 ;  /* 0x4000004000077882 */ /* 0x000fe20000000000 */
[----:B------:R-:W-:Y:S02]  /*a9b0*/  WARPGROUP.DEPBAR.LE gsb0, 0x0 ;  /* 0x00008000000079c5 */ /* 0x000fe40000010000 */
[----:B------:R-:W-:-:S15]  /*a9c0*/  WARPGROUP.ARRIVE ;  /* 0x00000000000079c5 */ /* 0x000fde0000000000 */
        /* <DEDUP_REMOVED lines=13> */
[----:B------:R-:W-:Y:S01]  /*aaa0*/  UIADD3 UR8, UR8, 0x300, URZ ;  /* 0x0000030008087890 */ /* 0x000fe2000fffe03f */
[----:B------:R-:W-:Y:S02]  /*aab0*/  WARPGROUP.DEPBAR.LE gsb0, 0x0 ;  /* 0x00008000000079c5 */ /* 0x000fe40000010000 */
[----:B------:R-:W-:-:S14]  /*aac0*/  WARPGROUP.ARRIVE ;  /* 0x00000000000079c5 */ /* 0x000fdc0000000000 */
[----:B------:R-:W-:Y:S01]  /*aad0*/  HGMMA.64x192x16.F32 R24, R180, gdesc[UR4].tnspB, R24, gsb0 ;  /* 0x42e00004b4187df0 */ /* 0x000fe20008000818 */
[----:B------:R-:W-:Y:S01]  /*aae0*/  UMOV UR6, UR4 ;  /* 0x0000000400067c82 */ /* 0x000fe20008000000 */
[----:B------:R-:W-:Y:S01]  /*aaf0*/  UMOV UR7, UR5 ;  /* 0x0000000500077c82 */ /* 0x000fe20008000000 */
[----:B------:R-:W-:Y:S01]  /*ab00*/  UIADD3 UR5, -UR13, URZ, URZ ;  /* 0x0000003f0d057290 */ /* 0x000fe2000fffe13f */
[----:B------:R-:W-:Y:S01]  /*ab10*/  IMAD.U32 R126, RZ, RZ, UR6 ;  /* 0x00000006ff7e7e24 */ /* 0x000fe2000f8e00ff */
[----:B------:R-:W-:Y:S01]  /*ab20*/  UMOV UR6, UR8 ;  /* 0x0000000800067c82 */ /* 0x000fe20008000000 */
[----:B------:R-:W-:Y:S01]  /*ab30*/  IMAD.U32 R127, RZ, RZ, UR7 ;  /* 0x00000007ff7f7e24 */ /* 0x000fe2000f8e00ff */
[----:B------:R-:W-:Y:S01]  /*ab40*/  UMOV UR7, 0x40000040 ;  /* 0x4000004000077882 */ /* 0x000fe20000000000 */
[----:B------:R-:W-:Y:S01]  /*ab50*/  UIMAD UR10, UR10, UR5, UR15 ;  /* 0x000000050a0a72a4 */ /* 0x000fe2000f8e020f */
[----:B------:R-:W-:Y:S01]  /*ab60*/  IMAD.WIDE R140, R213, 0x2, R126 ;  /* 0x00000002d58c7825 */ /* 0x000fe200078e027e */
[----:B------:R-:W-:-:S02]  /*ab70*/  ULDC.64 UR8, c[0x0][0xb90] ;  /* 0x0002e40000087ab9 */ /* 0x000fc40000000a00 */
[----:B------:R-:W-:Y:S01]  /*ab80*/  USHF.R.S32.HI UR11, URZ, 0x1f, UR10 ;  /* 0x0000001f3f0b7899 */ /* 0x000fe2000801140a */
[----:B------:R-:W-:Y:S01]  /*ab90*/  IMAD.WIDE R126, R9, 0x2, R126 ;  /* 0x00000002097e7825 */ /* 0x000fe200078e027e */
[C---:B------:R-:W-:Y:S02]  /*aba0*/  IADD3 R135, P4, R140.reuse, 0x8060, RZ ;  /* 0x000080608c877810 */ /* 0x040fe40007f9e0ff */
[----:B------:R-:W-:Y:S01]  /*abb0*/  UIMAD UR5, UR11, UR8, URZ ;  /* 0x000000080b0572a4 */ /* 0x000fe2000f8e023f */
[C---:B------:R-:W-:Y:S02]  /*abc0*/  LOP3.LUT R3, R140.reuse, 0x380, RZ, 0xc0, !PT ;  /* 0x000003808c037812 */ /* 0x040fe400078ec0ff */
[----:B------:R-:W-:Y:S01]  /*abd0*/  LOP3.LUT R134, R135, 0x380, RZ, 0xc0, !PT ;  /* 0x0000038087867812 */ /* 0x000fe200078ec0ff */
[----:B------:R-:W-:Y:S01]  /*abe0*/  UIMAD UR5, UR10, UR9, UR5 ;  /* 0x000000090a0572a4 */ /* 0x000fe2000f8e0205 */
[----:B------:R-:W-:Y:S02]  /*abf0*/  IADD3 R15, P3, R140, 0x8040, RZ ;  /* 0x000080408c0f7810 */ /* 0x000fe40007f7e0ff */
[----:B------:R-:W-:-:S02]  /*ac00*/  SHF.R.U64 R134, R134, 0x3, RZ ;  /* 0x0000000386867819 */ /* 0x000fc400000012ff */
[C---:B------:R-:W-:Y:S01]  /*ac10*/  IADD3 R12, P6, R140.reuse, 0x8020, RZ ;  /* 0x000080208c0c7810 */ /* 0x040fe20007fde0ff */
[--C-:B------:R-:W-:Y:S01]  /*ac20*/  IMAD.X R157, RZ, RZ, R141.reuse, P3 ;  /* 0x000000ffff9d7224 */ /* 0x100fe200018e068d */
[C---:B------:R-:W-:Y:S02]  /*ac30*/  IADD3 R13, P5, R140.reuse, 0x8000, RZ ;  /* 0x000080008c0d7810 */ /* 0x040fe40007fbe0ff */
[----:B------:R-:W-:Y:S01]  /*ac40*/  IADD3 R8, P2, R140, 0x4060, RZ ;  /* 0x000040608c087810 */ /* 0x000fe20007f5e0ff */
[--C-:B------:R-:W-:Y:S01]  /*ac50*/  IMAD.X R137, RZ, RZ, R141.reuse, P6 ;  /* 0x000000ffff897224 */ /* 0x100fe200030e068d */
[----:B------:R-:W-:Y:S01]  /*ac60*/  SHF.R.U64 R3, R3, 0x3, RZ ;  /* 0x0000000303037819 */ /* 0x000fe200000012ff */
[--C-:B------:R-:W-:Y:S01]  /*ac70*/  IMAD.X R155, RZ, RZ, R141.reuse, P5 ;  /* 0x000000ffff9b7224 */ /* 0x100fe200028e068d */
[----:B------:R-:W-:Y:S01]  /*ac80*/  LOP3.LUT R134, R134, R135, RZ, 0x3c, !PT ;  /* 0x0000008786867212 */ /* 0x000fe200078e3cff */
[--C-:B------:R-:W-:Y:S01]  /*ac90*/  IMAD.X R135, RZ, RZ, R141.reuse, P4 ;  /* 0x000000ffff877224 */ /* 0x100fe200020e068d */
[----:B0-----:R-:W-:Y:S01]  /*aca0*/  LOP3.LUT R10, R12, 0x380, RZ, 0xc0, !PT ;  /* 0x000003800c0a7812 */ /* 0x001fe200078ec0ff */
[----:B------:R-:W-:Y:S01]  /*acb0*/  IMAD.X R133, RZ, RZ, R141, P2 ;  /* 0x000000ffff857224 */ /* 0x000fe200010e068d */
[----:B------:R-:W-:-:S02]  /*acc0*/  LOP3.LUT R2, R13, 0x380, RZ, 0xc0, !PT ;  /* 0x000003800d027812 */ /* 0x000fc400078ec0ff */
[C---:B------:R-:W-:Y:S02]  /*acd0*/  IADD3 R5, P0, R140.reuse, 0x20, RZ ;  /* 0x000000208c057810 */ /* 0x040fe40007f1e0ff */
[C---:B------:R-:W-:Y:S02]  /*ace0*/  IADD3 R6, P4, R140.reuse, 0x4040, RZ ;  /* 0x000040408c067810 */ /* 0x040fe40007f9e0ff */
[C---:B------:R-:W-:Y:S01]  /*acf0*/  IADD3 R4, P3, R140.reuse, 0x4020, RZ ;  /* 0x000040208c047810 */ /* 0x040fe20007f7e0ff */
[--C-:B------:R-:W-:Y:S01]  /*ad00*/  IMAD.X R145, RZ, RZ, R141.reuse, P0 ;  /* 0x000000ffff917224 */ /* 0x100fe200000e068d */
[C---:B------:R-:W-:Y:S02]  /*ad10*/  IADD3 R11, P6, R140.reuse, 0x4000, RZ ;  /* 0x000040008c0b7810 */ /* 0x040fe40007fde0ff */
[C---:B------:R-:W-:Y:S01]  /*ad20*/  IADD3 R9, P5, R140.reuse, 0x60, RZ ;  /* 0x000000608c097810 */ /* 0x040fe20007fbe0ff */
[--C-:B------:R-:W-:Y:S01]  /*ad30*/  IMAD.X R153, RZ, RZ, R141.reuse, P3 ;  /* 0x000000ffff997224 */ /* 0x100fe200018e068d */
[----:B------:R-:W-:Y:S01]  /*ad40*/  IADD3 R7, P2, R140, 0x40, RZ ;  /* 0x000000408c077810 */ /* 0x000fe20007f5e0ff */
[--C-:B------:R-:W-:Y:S01]  /*ad50*/  IMAD.X R151, RZ, RZ, R141.reuse, P6 ;  /* 0x000000ffff977224 */ /* 0x100fe200030e068d */
[----:B------:R-:W-:Y:S01]  /*ad60*/  LOP3.LUT R140, R3, R140, RZ, 0x3c, !PT ;  /* 0x0000008c038c7212 */ /* 0x000fe200078e3cff */
[--C-:B------:R-:W-:Y:S01]  /*ad70*/  IMAD.X R149, RZ, RZ, R141.reuse, P5 ;  /* 0x000000ffff957224 */ /* 0x100fe200028e068d */
[----:B------:R-:W-:Y:S01]  /*ad80*/  SHF.R.U64 R3, R10, 0x3, RZ ;  /* 0x000000030a037819 */ /* 0x000fe200000012ff */
[----:B------:R-:W-:Y:S01]  /*ad90*/  IMAD.X R147, RZ, RZ, R141, P2 ;  /* 0x000000ffff937224 */ /* 0x000fe200010e068d */
[----:B------:R-:W-:-:S02]  /*ada0*/  SHF.R.U64 R2, R2, 0x3, RZ ;  /* 0x0000000302027819 */ /* 0x000fc400000012ff */
[----:B------:R-:W-:Y:S02]  /*adb0*/  LOP3.LUT R136, R3, R12, RZ, 0x3c, !PT ;  /* 0x0000000c03887212 */ /* 0x000fe400078e3cff */
[----:B------:R-:W-:Y:S02]  /*adc0*/  LOP3.LUT R154, R2, R13, RZ, 0x3c, !PT ;  /* 0x0000000d029a7212 */ /* 0x000fe400078e3cff */
[----:B------:R-:W-:Y:S02]  /*add0*/  LOP3.LUT R3, R8, 0x380, RZ, 0xc0, !PT ;  /* 0x0000038008037812 */ /* 0x000fe400078ec0ff */
[----:B------:R-:W-:Y:S02]  /*ade0*/  LOP3.LUT R2, R5, 0x380, RZ, 0xc0, !PT ;  /* 0x0000038005027812 */ /* 0x000fe400078ec0ff */
[----:B------:R-:W-:Y:S02]  /*adf0*/  SHF.R.U64 R3, R3, 0x3, RZ ;  /* 0x0000000303037819 */ /* 0x000fe400000012ff */
[----:B------:R-:W-:-:S02]  /*ae00*/  SHF.R.U64 R2, R2, 0x3, RZ ;  /* 0x0000000302027819 */ /* 0x000fc400000012ff */
[----:B------:R-:W-:Y:S02]  /*ae10*/  LOP3.LUT R132, R3, R8, RZ, 0x3c, !PT ;  /* 0x0000000803847212 */ /* 0x000fe400078e3cff */
[----:B------:R-:W-:Y:S02]  /*ae20*/  LOP3.LUT R144, R2, R5, RZ, 0x3c, !PT ;  /* 0x0000000502907212 */ /* 0x000fe400078e3cff */
[----:B------:R-:W-:Y:S02]  /*ae30*/  LOP3.LUT R5, R6, 0x380, RZ, 0xc0, !PT ;  /* 0x0000038006057812 */ /* 0x000fe400078ec0ff */
[----:B------:R-:W-:Y:S02]  /*ae40*/  LOP3.LUT R3, R4, 0x380, RZ, 0xc0, !PT ;  /* 0x0000038004037812 */ /* 0x000fe400078ec0ff */
[----:B------:R-:W-:Y:S02]  /*ae50*/  LOP3.LUT R8, R9, 0x380, RZ, 0xc0, !PT ;  /* 0x0000038009087812 */ /* 0x000fe400078ec0ff */
[----:B------:R-:W-:-:S02]  /*ae60*/  LOP3.LUT R2, R11, 0x380, RZ, 0xc0, !PT ;  /* 0x000003800b027812 */ /* 0x000fc400078ec0ff */
[----:B------:R-:W-:Y:S02]  /*ae70*/  SHF.R.U64 R5, R5, 0x3, RZ ;  /* 0x0000000305057819 */ /* 0x000fe400000012ff */
[----:B------:R-:W-:Y:S02]  /*ae80*/  SHF.R.U64 R3, R3, 0x3, RZ ;  /* 0x0000000303037819 */ /* 0x000fe400000012ff */
[----:B------:R-:W-:Y:S02]  /*ae90*/  SHF.R.U64 R8, R8, 0x3, RZ ;  /* 0x0000000308087819 */ /* 0x000fe400000012ff */
[----:B------:R-:W-:Y:S02]  /*aea0*/  IADD3 R21, P2, R126, 0x5000, RZ ;  /* 0x000050007e157810 */ /* 0x000fe40007f5e0ff */
[----:B------:R-:W-:Y:S02]  /*aeb0*/  IADD3.X R139, RZ, R141, RZ, P4, !PT ;  /* 0x0000008dff8b7210 */ /* 0x000fe400027fe4ff */
[----:B------:R-:W-:-:S02]  /*aec0*/  SHF.R.U64 R2, R2, 0x3, RZ ;  /* 0x0000000302027819 */ /* 0x000fc400000012ff */
[----:B------:R-:W-:Y:S02]  /*aed0*/  LOP3.LUT R138, R5, R6, RZ, 0x3c, !PT ;  /* 0x00000006058a7212 */ /* 0x000fe400078e3cff */
[----:B------:R-:W-:Y:S02]  /*aee0*/  LOP3.LUT R152, R3, R4, RZ, 0x3c, !PT ;  /* 0x0000000403987212 */ /* 0x000fe400078e3cff */
[----:B------:R-:W-:Y:S02]  /*aef0*/  LOP3.LUT R148, R8, R9, RZ, 0x3c, !PT ;  /* 0x0000000908947212 */ /* 0x000fe400078e3cff */
[----:B------:R-:W-:Y:S02]  /*af00*/  LOP3.LUT R20, R21, 0x380, RZ, 0xc0, !PT ;  /* 0x0000038015147812 */ /* 0x000fe400078ec0ff */
[C---:B------:R-:W-:Y:S02]  /*af10*/  IADD3 R3, P4, R126.reuse, 0x1000, RZ ;  /* 0x000010007e037810 */ /* 0x040fe40007f9e0ff */
[----:B------:R-:W-:-:S02]  /*af20*/  IADD3 R5, P3, R126, 0x2000, RZ ;  /* 0x000020007e057810 */ /* 0x000fc40007f7e0ff */
[C---:B------:R-:W-:Y:S02]  /*af30*/  IADD3 R9, P6, R126.reuse, 0x3000, RZ ;  /* 0x000030007e097810 */ /* 0x040fe40007fde0ff */
[----:B------:R-:W-:Y:S02]  /*af40*/  IADD3 R13, P5, R126, 0x4000, RZ ;  /* 0x000040007e0d7810 */ /* 0x000fe40007fbe0ff */
[----:B------:R-:W-:Y:S02]  /*af50*/  LOP3.LUT R150, R2, R11, RZ, 0x3c, !PT ;  /* 0x0000000b02967212 */ /* 0x000fe400078e3cff */
[----:B------:R-:W-:Y:S02]  /*af60*/  SHF.R.U64 R20, R20, 0x3, RZ ;  /* 0x0000000314147819 */ /* 0x000fe400000012ff */
[----:B------:R-:W-:Y:S02]  /*af70*/  LOP3.LUT R2, R3, 0x380, RZ, 0xc0, !PT ;  /* 0x0000038003027812 */ /* 0x000fe400078ec0ff */
[----:B------:R-:W-:-:S02]  /*af80*/  LOP3.LUT R4, R5, 0x380, RZ, 0xc0, !PT ;  /* 0x0000038005047812 */ /* 0x000fc400078ec0ff */
[----:B------:R-:W-:Y:S02]  /*af90*/  LOP3.LUT R8, R9, 0x380, RZ, 0xc0, !PT ;  /* 0x0000038009087812 */ /* 0x000fe400078ec0ff */
[----:B------:R-:W-:Y:S02]  /*afa0*/  LOP3.LUT R12, R13, 0x380, RZ, 0xc0, !PT ;  /* 0x000003800d0c7812 */ /* 0x000fe400078ec0ff */
[----:B------:R-:W-:Y:S02]  /*afb0*/  LOP3.LUT R14, R15, 0x380, RZ, 0xc0, !PT ;  /* 0x000003800f0e7812 */ /* 0x000fe400078ec0ff */
[----:B------:R-:W-:Y:S02]  /*afc0*/  LOP3.LUT R6, R7, 0x380, RZ, 0xc0, !PT ;  /* 0x0000038007067812 */ /* 0x000fe400078ec0ff */
[----:B------:R-:W-:Y:S01]  /*afd0*/  LOP3.LUT R20, R20, R21, RZ, 0x3c, !PT ;  /* 0x0000001514147212 */ /* 0x000fe200078e3cff */
[----:B------:R-:W-:Y:S01]  /*afe0*/  IMAD.X R21, RZ, RZ, R127, P2 ;  /* 0x000000ffff157224 */ /* 0x000fe200010e067f */
[----:B------:R-:W-:-:S02]  /*aff0*/  LOP3.LUT R11, R126, 0x380, RZ, 0xc0, !PT ;  /* 0x000003807e0b7812 */ /* 0x000fc400078ec0ff */
[----:B------:R-:W-:Y:S02]  /*b000*/  SHF.R.U64 R2, R2, 0x3, RZ ;  /* 0x0000000302027819 */ /* 0x000fe400000012ff */
[----:B------:R-:W-:Y:S02]  /*b010*/  SHF.R.U64 R4, R4, 0x3, RZ ;  /* 0x0000000304047819 */ /* 0x000fe400000012ff */
[----:B------:R-:W-:Y:S02]  /*b020*/  SHF.R.U64 R8, R8, 0x3, RZ ;  /* 0x0000000308087819 */ /* 0x000fe400000012ff */
[----:B------:R-:W-:Y:S02]  /*b030*/  SHF.R.U64 R12, R12, 0x3, RZ ;  /* 0x000000030c0c7819 */ /* 0x000fe400000012ff */
[----:B------:R-:W-:Y:S02]  /*b040*/  SHF.R.U64 R14, R14, 0x3, RZ ;  /* 0x000000030e0e7819 */ /* 0x000fe400000012ff */
[----:B------:R-:W-:-:S02]  /*b050*/  SHF.R.U64 R6, R6, 0x3, RZ ;  /* 0x0000000306067819 */ /* 0x000fc400000012ff */
[----:B------:R-:W-:Y:S02]  /*b060*/  IADD3 R159, P2, R126, 0xb000, RZ ;  /* 0x0000b0007e9f7810 */ /* 0x000fe40007f5e0ff */
[----:B------:R-:W-:Y:S02]  /*b070*/  SHF.R.U64 R11, R11, 0x3, RZ ;  /* 0x000000030b0b7819 */ /* 0x000fe400000012ff */
        /* <DEDUP_REMOVED lines=9> */
[----:B------:R-:W-:Y:S02]  /*b110*/  LOP3.LUT R146, R6, R7, RZ, 0x3c, !PT ;  /* 0x0000000706927212 */ /* 0x000fe400078e3cff */
[----:B------:R-:W-:Y:S02]  /*b120*/  LOP3.LUT R10, R159, 0x380, RZ, 0xc0, !PT ;  /* 0x000003809f0a7812 */ /* 0x000fe400078ec0ff */
[C---:B------:R-:W-:Y:S02]  /*b130*/  IADD3 R121, P0, R126.reuse, 0x6000, RZ ;  /* 0x000060007e797810 */ /* 0x040fe40007f1e0ff */
[C---:B------:R-:W-:Y:S02]  /*b140*/  IADD3 R125, P4, R126.reuse, 0x7000, RZ ;  /* 0x000070007e7d7810 */ /* 0x040fe40007f9e0ff */
[C---:B------:R-:W-:Y:S02]  /*b150*/  IADD3 R7, P3, R126.reuse, 0x8000, RZ ;  /* 0x000080007e077810 */ /* 0x040fe40007f7e0ff */
[----:B------:R-:W-:-:S02]  /*b160*/  IADD3 R15, P6, R126, 0x9000, RZ ;  /* 0x000090007e0f7810 */ /* 0x000fc40007fde0ff */
[----:B------:R-:W-:Y:S02]  /*b170*/  IADD3 R123, P5, R126, 0xa000, RZ ;  /* 0x0000a0007e7b7810 */ /* 0x000fe40007fbe0ff */
[----:B------:R-:W-:Y:S01]  /*b180*/  LOP3.LUT R126, R11, R126, RZ, 0x3c, !PT ;  /* 0x0000007e0b7e7212 */ /* 0x000fe200078e3cff */
[----:B------:R-:W-:Y:S01]  /*b190*/  IMAD.X R11, RZ, RZ, R127, P2 ;  /* 0x000000ffff0b7224 */ /* 0x000fe200010e067f */
[----:B------:R-:W-:Y:S02]  /*b1a0*/  SHF.R.U64 R10, R10, 0x3, RZ ;  /* 0x000000030a0a7819 */ /* 0x000fe400000012ff */
[----:B--2---:R-:W-:Y:S02]  /*b1b0*/  ISETP.NE.AND P2, PT, R131, 0x1, PT ;  /* 0x000000018300780c */ /* 0x004fe40003f45270 */
[----:B------:R-:W-:Y:S01]  /*b1c0*/  MOV R145, R144 ;  /* 0x0000009000917202 */ /* 0x000fe20000000f00 */
[----:B------:R-:W-:Y:S01]  /*b1d0*/  IMAD.U32 R144, RZ, RZ, UR12 ;  /* 0x0000000cff907e24 */ /* 0x000fe2000f8e00ff */
[----:B------:R-:W-:Y:S01]  /*b1e0*/  LOP3.LUT R10, R10, R159, RZ, 0x3c, !PT ;  /* 0x0000009f0a0a7212 */ /* 0x000fe200078e3cff */
[----:B------:R-:W-:Y:S01]  /*b1f0*/  USHF.R.S32.HI UR12, URZ, 0x1f, UR13 ;  /* 0x0000001f3f0c7899 */ /* 0x000fe2000801140d */
[----:B------:R-:W0:Y:S01]  /*b200*/  LDC R159, c[0x0][0xc38] ;  /* 0x00030e00ff9f7b82 */ /* 0x000e220000000800 */
[----:B------:R-:W-:-:S02]  /*b210*/  MOV R141, R140 ;  /* 0x0000008c008d7202 */ /* 0x000fc40000000f00 */
[----:B------:R-:W-:Y:S02]  /*b220*/  @!P1 IADD3 R144, R144, 0x36860, RZ ;  /* 0x0003686090909810 */ /* 0x000fe40007ffe0ff */
[----:B------:R-:W-:Y:S02]  /*b230*/  MOV R140, R150 ;  /* 0x00000096008c7202 */ /* 0x000fe40000000f00 */
[----:B------:R-:W-:Y:S02]  /*b240*/  @!P1 PRMT R150, RZ, 0x654, R144 ;  /* 0x00000654ff969816 */ /* 0x000fe40000000090 */
[----:B------:R-:W-:Y:S02]  /*b250*/  MOV R144, R148 ;  /* 0x0000009400907202 */ /* 0x000fe40000000f00 */
[----:B------:R-:W1:Y:S01]  /*b260*/  @P2 LDC R149, c[0x0][0xbec] ;  /* 0x0002fb00ff952b82 */ /* 0x000e620000000800 */
[----:B------:R-:W-:Y:S02]  /*b270*/  MOV R138, R138 ;  /* 0x0000008a008a7202 */ /* 0x000fe40000000f00 */
[----:B------:R-:W-:-:S02]  /*b280*/  MOV R139, R152 ;  /* 0x00000098008b7202 */ /* 0x000fc40000000f00 */
[----:B------:R-:W-:Y:S01]  /*b290*/  MOV R133, R132 ;  /* 0x0000008400857202 */ /* 0x000fe20000000f00 */
[----:B------:R-:W-:Y:S01]  /*b2a0*/  IMAD R132, RZ, RZ, -UR15 ;  /* 0x8000000fff847e24 */ /* 0x000fe2000f8e02ff */
[----:B------:R-:W-:Y:S01]  /*b2b0*/  MOV R146, R146 ;  /* 0x0000009200927202 */ /* 0x000fe20000000f00 */
[----:B------:R-:W2:Y:S01]  /*b2c0*/  @P2 LDC R152, c[0x0][0xbf0] ;  /* 0x0002fc00ff982b82 */ /* 0x000ea20000000800 */
[----:B------:R-:W-:Y:S02]  /*b2d0*/  LOP3.LUT R120, R121, 0x380, RZ, 0xc0, !PT ;  /* 0x0000038079787812 */ /* 0x000fe400078ec0ff */
[----:B------:R-:W-:Y:S01]  /*b2e0*/  LOP3.LUT R6, R7, 0x380, RZ, 0xc0, !PT ;  /* 0x0000038007067812 */ /* 0x000fe200078ec0ff */
[----:B0-----:R-:W-:Y:S01]  /*b2f0*/  IMAD R132, R159, R132, UR14 ;  /* 0x0000000e9f847e24 */ /* 0x001fe2000f8e0284 */
[----:B------:R-:W-:Y:S02]  /*b300*/  SHF.R.U64 R120, R120, 0x3, RZ ;  /* 0x0000000378787819 */ /* 0x000fe400000012ff */
[----:B------:R-:W-:Y:S01]  /*b310*/  SHF.R.U64 R6, R6, 0x3, RZ ;  /* 0x0000000306067819 */ /* 0x000fe200000012ff */
[----:B------:R-:W-:-:S02]  /*b320*/  WARPGROUP.DEPBAR.LE gsb0, 0x0 ;  /* 0x00008000000079c5 */ /* 0x000fc40000010000 */
[----:B------:R-:W-:Y:S01]  /*b330*/  WARPGROUP.ARRIVE ;  /* 0x00000000000079c5 */ /* 0x000fe20000000000 */
[----:B------:R-:W-:Y:S01]  /*b340*/  IMAD R148, R132, 0x80, R212 ;  /* 0x0000008084947824 */ /* 0x000fe200078e02d4 */
[----:B------:R-:W-:Y:S01]  /*b350*/  LOP3.LUT R120, R120, R121, RZ, 0x3c, !PT ;  /* 0x0000007978787212 */ /* 0x000fe200078e3cff */
[--C-:B------:R-:W-:Y:S01]  /*b360*/  IMAD.X R121, RZ, RZ, R127.reuse, P0 ;  /* 0x000000ffff797224 */ /* 0x100fe200000e067f */
[----:B------:R-:W-:Y:S01]  /*b370*/  LOP3.LUT R6, R6, R7, RZ, 0x3c, !PT ;  /* 0x0000000706067212 */ /* 0x000fe200078e3cff */
[----:B-1----:R-:W-:Y:S01]  /*b380*/  @P2 IMAD.HI.U32 R149, R148, R149, RZ ;  /* 0x0000009594952227 */ /* 0x002fe200078e00ff */
[----:B------:R-:W-:Y:S01]  /*b390*/  HGMMA.64x192x16.F32 R24, R176, gdesc[UR4].tnspB, R24, gsb0 ;  /* 0x42e00004b0187df0 */ /* 0x000fe20008000818 */
[----:B------:R-:W-:Y:S01]  /*b3a0*/  UIMAD.WIDE.U32 UR6, UR10, UR8, URZ ;  /* 0x000000080a0672a5 */ /* 0x000fe2000f8e003f */
[----:B------:R-:W-:Y:S01]  /*b3b0*/  MOV R136, R136 ;  /* 0x0000008800887202 */ /* 0x000fe20000000f00 */
[----:B------:R-:W-:Y:S01]  /*b3c0*/  IMAD.X R7, RZ, RZ, R127, P3 ;  /* 0x000000ffff077224 */ /* 0x000fe200018e067f */
[----:B------:R-:W-:Y:S01]  /*b3d0*/  MOV R137, R154 ;  /* 0x0000009a00897202 */ /* 0x000fe20000000f00 */
[----:B------:R-:W-:Y:S01]  /*b3e0*/  ULDC.64 UR8, c[0x0][0xae8] ;  /* 0x0002ba0000087ab9 */ /* 0x000fe20000000a00 */
[----:B------:R-:W-:Y:S01]  /*b3f0*/  MOV R134, R134 ;  /* 0x0000008600867202 */ /* 0x000fe20000000f00 */
[----:B------:R-:W-:Y:S01]  /*b400*/  IMAD.U32 R128, RZ, RZ, UR6 ;  /* 0x00000006ff807e24 */ /* 0x000fe2000f8e00ff */
[----:B------:R-:W-:-:S02]  /*b410*/  UIADD3 UR6, UR7, UR5, URZ ;  /* 0x0000000507067290 */ /* 0x000fc4000fffe03f */
[----:B------:R-:W-:Y:S01]  /*b420*/  IMAD.U32 R129, RZ, RZ, UR7 ;  /* 0x00000007ff817e24 */ /* 0x000fe2000f8e00ff */
[----:B------:R-:W-:Y:S01]  /*b430*/  MOV R135, R156 ;  /* 0x0000009c00877202 */ /* 0x000fe20000000f00 */
[----:B------:R-:W-:Y:S01]  /*b440*/  ULDC UR5, c[0x0][0xa88] ;  /* 0x0002a20000057ab9 */ /* 0x000fe20000000800 */
[----:B------:R-:W-:Y:S02]  /*b450*/  LOP3.LUT R124, R125, 0x380, RZ, 0xc0, !PT ;  /* 0x000003807d7c7812 */ /* 0x000fe400078ec0ff */
[----:B------:R-:W-:Y:S01]  /*b460*/  MOV R129, UR6 ;  /* 0x0000000600817c02 */ /* 0x000fe20008000f00 */
[----:B------:R-:W-:Y:S01]  /*b470*/  ULDC.64 UR6, c[0x0][0xb88] ;  /* 0x0002e20000067ab9 */ /* 0x000fe20000000a00 */
[----:B------:R-:W-:Y:S02]  /*b480*/  LOP3.LUT R14, R15, 0x380, RZ, 0xc0, !PT ;  /* 0x000003800f0e7812 */ /* 0x000fe400078ec0ff */
[----:B------:R-:W-:Y:S02]  /*b490*/  LOP3.LUT R122, R123, 0x380, RZ, 0xc0, !PT ;  /* 0x000003807b7a7812 */ /* 0x000fe400078ec0ff */
[----:B------:R-:W-:-:S02]  /*b4a0*/  SHF.R.U64 R124, R124, 0x3, RZ ;  /* 0x000000037c7c7819 */ /* 0x000fc400000012ff */
[----:B------:R-:W-:Y:S02]  /*b4b0*/  SHF.R.U64 R14, R14, 0x3, RZ ;  /* 0x000000030e0e7819 */ /* 0x000fe400000012ff */
[----:B------:R-:W-:Y:S02]  /*b4c0*/  SHF.R.U64 R122, R122, 0x3, RZ ;  /* 0x000000037a7a7819 */ /* 0x000fe400000012ff */
[----:B------:R-:W-:Y:S02]  /*b4d0*/  LOP3.LUT R124, R124, R125, RZ, 0x3c, !PT ;  /* 0x0000007d7c7c7212 */ /* 0x000fe400078e3cff */
[----:B------:R-:W-:Y:S01]  /*b4e0*/  LOP3.LUT R14, R14, R15, RZ, 0x3c, !PT ;  /* 0x0000000f0e0e7212 */ /* 0x000fe200078e3cff */
[--C-:B------:R-:W-:Y:S01]  /*b4f0*/  IMAD.X R15, RZ, RZ, R127.reuse, P6 ;  /* 0x000000ffff0f7224 */ /* 0x100fe200030e067f */
[----:B------:R-:W-:Y:S01]  /*b500*/  LOP3.LUT R122, R122, R123, RZ, 0x3c, !PT ;  /* 0x0000007b7a7a7212 */ /* 0x000fe200078e3cff */
[----:B------:R-:W-:Y:S01]  /*b510*/  IMAD.X R123, RZ, RZ, R127, P5 ;  /* 0x000000ffff7b7224 */ /* 0x000fe200028e067f */
[----:B------:R-:W-:Y:S01]  /*b520*/  IADD3.X R125, RZ, R127, RZ, P4, !PT ;  /* 0x0000007fff7d7210 */ /* 0x000fe200027fe4ff */
[----:B------:R-:W-:-:S02]  /*b530*/  UIADD3 UR4, UR4, 0x36820, URZ ;  /* 0x0003682004047890 */ /* 0x000fc4000fffe03f */
[----:B------:R-:W-:Y:S02]  /*b540*/  UIADD3 UR36, UR36, 0x1, URZ ;  /* 0x0000000124247890 */ /* 0x000fe4000fffe03f */
[----:B------:R-:W-:Y:S02]  /*b550*/  UPRMT UR4, URZ, 0x654, UR4 ;  /* 0x000006543f047896 */ /* 0x000fe40008000004 */
[----:B------:R-:W-:Y:S01]  /*b560*/  UISETP.NE.AND UP0, UPT, UR36, 0x2, UPT ;  /* 0x000000022400788c */ /* 0x000fe2000bf05270 */
[----:B------:R-:W-:Y:S03]  /*b570*/  BSSY B0, `(.L_x_3465) ;  /* 0x0000110000007945 */ /* 0x000fe60003800000 */
[----:B------:R-:W-:Y:S01]  /*b580*/  USEL UR36, UR36, URZ, UP0 ;  /* 0x0000003f24247287 */ /* 0x000fe20008000000 */
[----:B------:R-:W-:Y:S02]  /*b590*/  WARPGROUP.DEPBAR.LE gsb0, 0x0 ;  /* 0x00008000000079c5 */ /* 0x000fe40000010000 */
[----:B------:R0:W-:Y:S01]  /*b5a0*/  @!P1 SYNCS.ARRIVE.TRANS64.RED.A1T0 RZ, [R150+URZ], RZ ;  /* 0x000000ff96ff99a7 */ /* 0x0001e2000810043f */
[-C--:B---3--:R-:W-:Y:S01]  /*b5b0*/  FMUL.FTZ R147, R32, R143.reuse ;  /* 0x0000008f20937220 */ /* 0x088fe20000410000 */
        /* <DEDUP_REMOVED lines=9> */
[----:B------:R-:W-:Y:S01]  /*b650*/  FMUL.FTZ R30, R30, R142 ;  /* 0x0000008e1e1e7220 */ /* 0x000fe20000410000 */
[----:B------:R-:W0:Y:S01]  /*b660*/  LDC.64 R36, c[0x0][0xb98] ;  /* 0x0002e600ff247b82 */ /* 0x000e220000000a00 */
        /* <DEDUP_REMOVED lines=41> */
[----:B------:R-:W-:-:S02]  /*b900*/  IMAD.MOV.U32 R143, RZ, RZ, R148 ;  /* 0x000000ffff8f7224 */ /* 0x000fc400078e0094 */
[-C--:B------:R-:W-:Y:S01]  /*b910*/  FMUL.FTZ R43, R43, R142.reuse ;  /* 0x0000008e2b2b7220 */ /* 0x080fe20000410000 */
[----:B------:R-:W-:Y:S01]  /*b920*/  FMUL.FTZ R42, R42, R142 ;  /* 0x0000008e2a2a7220 */ /* 0x000fe20000410000 */
[----:B--2---:R-:W-:Y:S01]  /*b930*/  @P2 SHF.R.U32.HI R143, RZ, R152, R149 ;  /* 0x00000098ff8f2219 */ /* 0x004fe20000011695 */
[----:B------:R-:W-:Y:S01]  /*b940*/  FMUL.FTZ R35, R35, R142 ;  /* 0x0000008e23237220 */ /* 0x000fe20000410000 */
[----:B------:R-:W-:Y:S01]  /*b950*/  F2FP.F16.F32.PACK_AB R24, R25, R24 ;  /* 0x000000181918723e */ /* 0x000fe200000000ff */
[----:B------:R-:W-:Y:S01]  /*b960*/  FMUL.FTZ R34, R34, R142 ;  /* 0x0000008e22227220 */ /* 0x000fe20000410000 */
[----:B------:R-:W-:Y:S01]  /*b970*/  F2FP.F16.F32.PACK_AB R25, R27, R26 ;  /* 0x0000001a1b19723e */ /* 0x000fe200000000ff */
[-C--:B------:R-:W-:Y:S01]  /*b980*/  FMUL.FTZ R39, R39, R142.reuse ;  /* 0x0000008e27277220 */ /* 0x080fe20000410000 */
[----:B------:R-:W-:Y:S01]  /*b990*/  FMUL.FTZ R38, R38, R142 ;  /* 0x0000008e26267220 */ /* 0x000fe20000410000 */
[----:B------:R-:W-:Y:S01]  /*b9a0*/  F2FP.F16.F32.PACK_AB R27, R31, R30 ;  /* 0x0000001e1f1b723e */ /* 0x000fe200000000ff */
[-C--:B------:R-:W-:Y:S01]  /*b9b0*/  FMUL.FTZ R47, R47, R142.reuse ;  /* 0x0000008e2f2f7220 */ /* 0x080fe20000410000 */
[----:B------:R-:W-:Y:S01]  /*b9c0*/  FMUL.FTZ R46, R46, R142 ;  /* 0x0000008e2e2e7220 */ /* 0x000fe20000410000 */
[----:B------:R-:W-:Y:S01]  /*b9d0*/  F2FP.F16.F32.PACK_AB R30, R32, R33 ;  /* 0x00000021201e723e */ /* 0x000fe200000000ff */
[----:B0-----:R-:W-:Y:S01]  /*b9e0*/  IMAD.WIDE.U32 R128, R36, UR13, R128 ;  /* 0x0000000d24807c25 */ /* 0x001fe2000f8e0080 */
[----:B------:R-:W-:-:S03]  /*b9f0*/  F2FP.F16.F32.PACK_AB R33, R43, R42 ;  /* 0x0000002a2b21723e */ /* 0x000fc600000000ff */
[----:B------:R-:W-:Y:S01]  /*ba00*/  FMUL.FTZ R51, R51, R142 ;  /* 0x0000008e33337220 */ /* 0x000fe20000410000 */
[----:B------:R-:W-:Y:S01]  /*ba10*/  F2FP.F16.F32.PACK_AB R26, R29, R150 ;  /* 0x000000961d1a723e */ /* 0x000fe200000000ff */
[----:B------:R-:W-:Y:S01]  /*ba20*/  BAR.SYNC.DEFER_BLOCKING 0x1, 0x100 ;  /* 0x0044000000007b1d */ /* 0x000fe20000010000 */
[--C-:B------:R-:W-:Y:S01]  /*ba30*/  IMAD.MOV R43, RZ, RZ, -R143.reuse ;  /* 0x000000ffff2b7224 */ /* 0x100fe200078e0a8f */
[----:B------:R-:W-:Y:S01]  /*ba40*/  F2FP.F16.F32.PACK_AB R28, R28, R147 ;  /* 0x000000931c1c723e */ /* 0x000fe200000000ff */
[----:B------:R-:W-:Y:S01]  /*ba50*/  FMUL.FTZ R50, R50, R142 ;  /* 0x0000008e32327220 */ /* 0x000fe20000410000 */
[----:B------:R-:W-:Y:S01]  /*ba60*/  F2FP.F16.F32.PACK_AB R29, R35, R34 ;  /* 0x00000022231d723e */ /* 0x000fe200000000ff */
[----:B------:R-:W-:Y:S01]  /*ba70*/  IMAD R43, R131, R43, R148 ;  /* 0x0000002b832b7224 */ /* 0x000fe200078e0294 */
[----:B------:R-:W-:Y:S01]  /*ba80*/  F2FP.F16.F32.PACK_AB R31, R39, R38 ;  /* 0x00000026271f723e */ /* 0x000fe200000000ff */
[----:B------:R-:W-:Y:S01]  /*ba90*/  IMAD R38, R36, UR12, RZ ;  /* 0x0000000c24267c24 */ /* 0x000fe2000f8e02ff */
[----:B------:R-:W-:Y:S01]  /*baa0*/  F2FP.F16.F32.PACK_AB R32, R41, R40 ;  /* 0x000000282920723e */ /* 0x000fe200000000ff */
[----:B------:R-:W-:Y:S01]  /*bab0*/  FMUL.FTZ R55, R55, R142 ;  /* 0x0000008e37377220 */ /* 0x000fe20000410000 */
[----:B------:R-:W-:Y:S01]  /*bac0*/  F2FP.F16.F32.PACK_AB R34, R45, R44 ;  /* 0x0000002c2d22723e */ /* 0x000fe200000000ff */
[----:B------:R-:W-:Y:S01]  /*bad0*/  IMAD R41, R37, UR13, R38 ;  /* 0x0000000d25297c24 */ /* 0x000fe2000f8e0226 */
[----:B------:R-:W-:Y:S01]  /*bae0*/  F2FP.F16.F32.PACK_AB R35, R47, R46 ;  /* 0x0000002e2f23723e */ /* 0x000fe200000000ff */
[----:B------:R-:W-:Y:S01]  /*baf0*/  FMUL.FTZ R54, R54, R142 ;  /* 0x0000008e36367220 */ /* 0x000fe20000410000 */
[----:B------:R-:W-:Y:S01]  /*bb00*/  IADD3 R40, P0, R143, R128, RZ ;  /* 0x000000808f287210 */ /* 0x000fe20007f1e0ff */
        /* <DEDUP_REMOVED lines=8> */
[----:B------:R-:W-:Y:S01]  /*bb90*/  F2FP.F16.F32.PACK_AB R36, R49, R48 ;  /* 0x000000303124723e */ /* 0x000fe200000000ff */
[----:B------:R0:W-:Y:S01]  /*bba0*/  STSM.16.M88.4 [R141], R24 ;  /* 0x000000188d007844 */ /* 0x0001e20000000200 */
[----:B------:R-:W-:Y:S01]  /*bbb0*/  F2FP.F16.F32.PACK_AB R37, R51, R50 ;  /* 0x000000323325723e */ /* 0x000fe200000000ff */
[----:B------:R-:W-:Y:S01]  /*bbc0*/  FMUL.FTZ R75, R75, R142 ;  /* 0x0000008e4b4b7220 */ /* 0x000fe20000410000 */
[----:B------:R-:W-:Y:S01]  /*bbd0*/  F2FP.F16.F32.PACK_AB R38, R53, R52 ;  /* 0x000000343526723e */ /* 0x000fe200000000ff */
[----:B------:R-:W-:Y:S01]  /*bbe0*/  STSM.16.M88.4 [R145], R28 ;  /* 0x0000001c91007844 */ /* 0x000fe20000000200 */
[----:B------:R-:W-:Y:S01]  /*bbf0*/  F2FP.F16.F32.PACK_AB R39, R55, R54 ;  /* 0x000000363727723e */ /* 0x000fe200000000ff */
[-C--:B------:R-:W-:Y:S01]  /*bc00*/  FMUL.FTZ R74, R74, R142.reuse ;  /* 0x0000008e4a4a7220 */ /* 0x080fe20000410000 */
[-C--:B------:R-:W-:Y:S01]  /*bc10*/  FMUL.FTZ R79, R79, R142.reuse ;  /* 0x0000008e4f4f7220 */ /* 0x080fe20000410000 */
[----:B------:R1:W-:Y:S01]  /*bc20*/  STSM.16.M88.4 [R146], R32 ;  /* 0x0000002092007844 */ /* 0x0003e20000000200 */
[-C--:B------:R-:W-:Y:S01]  /*bc30*/  FMUL.FTZ R78, R78, R142.reuse ;  /* 0x0000008e4e4e7220 */ /* 0x080fe20000410000 */
[-C--:B------:R-:W-:Y:S01]  /*bc40*/  FMUL.FTZ R83, R83, R142.reuse ;  /* 0x0000008e53537220 */ /* 0x080fe20000410000 */
[-C--:B------:R-:W-:Y:S01]  /*bc50*/  FMUL.FTZ R82, R82, R142.reuse ;  /* 0x0000008e52527220 */ /* 0x080fe20000410000 */
[----:B------:R-:W-:Y:S01]  /*bc60*/  STSM.16.M88.4 [R144], R36 ;  /* 0x0000002490007844 */ /* 0x000fe20000000200 */
[-C--:B------:R-:W-:Y:S01]  /*bc70*/  FMUL.FTZ R87, R87, R142.reuse ;  /* 0x0000008e57577220 */ /* 0x080fe20000410000 */
[-C--:B------:R-:W-:Y:S01]  /*bc80*/  FMUL.FTZ R86, R86, R142.reuse ;  /* 0x0000008e56567220 */ /* 0x080fe20000410000 */
[----:B------:R-:W-:Y:S01]  /*bc90*/  FMUL.FTZ R91, R91, R142 ;  /* 0x0000008e5b5b7220 */ /* 0x000fe20000410000 */
[----:B0-----:R-:W-:Y:S01]  /*bca0*/  F2FP.F16.F32.PACK_AB R24, R57, R56 ;  /* 0x000000383918723e */ /* 0x001fe200000000ff */
[----:B------:R-:W-:Y:S01]  /*bcb0*/  FMUL.FTZ R90, R90, R142 ;  /* 0x0000008e5a5a7220 */ /* 0x000fe20000410000 */
[----:B------:R-:W-:Y:S01]  /*bcc0*/  F2FP.F16.F32.PACK_AB R25, R59, R58 ;  /* 0x0000003a3b19723e */ /* 0x000fe200000000ff */
[----:B------:R-:W-:Y:S01]  /*bcd0*/  FMUL.FTZ R95, R95, R142 ;  /* 0x0000008e5f5f7220 */ /* 0x000fe20000410000 */
[----:B------:R-:W-:Y:S01]  /*bce0*/  F2FP.F16.F32.PACK_AB R26, R61, R60 ;  /* 0x0000003c3d1a723e */ /* 0x000fe200000000ff */
[----:B------:R-:W-:Y:S01]  /*bcf0*/  FMUL.FTZ R94, R94, R142 ;  /* 0x0000008e5e5e7220 */ /* 0x000fe20000410000 */
[----:B------:R-:W-:Y:S01]  /*bd00*/  F2FP.F16.F32.PACK_AB R27, R63, R62 ;  /* 0x0000003e3f1b723e */ /* 0x000fe200000000ff */
[-C--:B------:R-:W-:Y:S01]  /*bd10*/  FMUL.FTZ R99, R99, R142.reuse ;  /* 0x0000008e63637220 */ /* 0x080fe20000410000 */
[----:B-1----:R-:W-:Y:S01]  /*bd20*/  SHF.R.S32.HI R33, RZ, 0x1f, R143 ;  /* 0x0000001fff217819 */ /* 0x002fe2000001148f */
[-C--:B------:R-:W-:Y:S01]  /*bd30*/  FMUL.FTZ R98, R98, R142.reuse ;  /* 0x0000008e62627220 */ /* 0x080fe20000410000 */
[----:B------:R-:W-:Y:S01]  /*bd40*/  SHF.R.S32.HI R32, RZ, 0x1f, R43 ;  /* 0x0000001fff207819 */ /* 0x000fe2000001142b */
[----:B------:R0:W-:Y:S01]  /*bd50*/  STSM.16.M88.4 [R140], R24 ;  /* 0x000000188c007844 */ /* 0x0001e20000000200 */
[----:B------:R-:W-:Y:S01]  /*bd60*/  IADD3.X R41, R33, R129, R41, P0, !PT ;  /* 0x0000008121297210 */ /* 0x000fe200007fe429 */
[----:B------:R-:W-:Y:S01]  /*bd70*/  FMUL.FTZ R103, R103, R142 ;  /* 0x0000008e67677220 */ /* 0x000fe20000410000 */
[----:B------:R-:W-:Y:S01]  /*bd80*/  F2FP.F16.F32.PACK_AB R28, R65, R64 ;  /* 0x00000040411c723e */ /* 0x000fe200000000ff */
[----:B------:R-:W-:Y:S01]  /*bd90*/  IMAD R32, R32, UR6, RZ ;  /* 0x0000000620207c24 */ /* 0x000fe2000f8e02ff */
[----:B------:R-:W-:Y:S01]  /*bda0*/  F2FP.F16.F32.PACK_AB R29, R67, R66 ;  /* 0x00000042431d723e */ /* 0x000fe200000000ff */
[----:B------:R-:W-:Y:S01]  /*bdb0*/  IMAD.WIDE.U32 R40, R43, UR6, R40 ;  /* 0x000000062b287c25 */ /* 0x000fe2000f8e0028 */
[----:B------:R-:W-:-:S03]  /*bdc0*/  F2FP.F16.F32.PACK_AB R30, R69, R68 ;  /* 0x00000044451e723e */ /* 0x000fc600000000ff */
[----:B------:R-:W-:Y:S01]  /*bdd0*/  FMUL.FTZ R102, R102, R142 ;  /* 0x0000008e66667220 */ /* 0x000fe20000410000 */
[----:B------:R-:W-:Y:S01]  /*bde0*/  F2FP.F16.F32.PACK_AB R31, R71, R70 ;  /* 0x00000046471f723e */ /* 0x000fe200000000ff */
[----:B------:R-:W-:Y:S01]  /*bdf0*/  IMAD R45, R43, UR7, R32 ;  /* 0x000000072b2d7c24 */ /* 0x000fe2000f8e0220 */
[----:B------:R-:W-:Y:S01]  /*be00*/  F2FP.F16.F32.PACK_AB R32, R73, R72 ;  /* 0x000000484920723e */ /* 0x000fe200000000ff */
[----:B------:R-:W-:Y:S01]  /*be10*/  IMAD R43, R132, 0x80, R211 ;  /* 0x00000080842b7824 */ /* 0x000fe200078e02d3 */
[----:B------:R-:W-:Y:S01]  /*be20*/  ULDC.64 UR6, c[0x0][0xb50] ;  /* 0x0002d40000067ab9 */ /* 0x000fe20000000a00 */
[----:B------:R-:W-:Y:S01]  /*be30*/  IMAD R72, R131, UR5, RZ ;  /* 0x0000000583487c24 */ /* 0x000fe2000f8e02ff */
[----:B------:R1:W-:Y:S01]  /*be40*/  STSM.16.M88.4 [R139], R28 ;  /* 0x0000001c8b007844 */ /* 0x0003e20000000200 */
[----:B------:R-:W-:Y:S01]  /*be50*/  LOP3.LUT P0, RZ, R206, 0x3, RZ, 0xc0, !PT ;  /* 0x00000003ceff7812 */ /* 0x000fe2000780c0ff */
[----:B0-----:R-:W-:Y:S02]  /*be60*/  VIADD R25, R43, 0x8 ;  /* 0x000000082b197836 */ /* 0x001fe40000000000 */
[----:B------:R-:W-:Y:S01]  /*be70*/  FMUL.FTZ R107, R107, R142 ;  /* 0x0000008e6b6b7220 */ /* 0x000fe20000410000 */
[----:B------:R-:W-:-:S02]  /*be80*/  IMAD.IADD R27, R41, 0x1, R45 ;  /* 0x00000001291b7824 */ /* 0x000fc400078e022d */
[-C--:B------:R-:W-:Y:S01]  /*be90*/  FMUL.FTZ R106, R106, R142.reuse ;  /* 0x0000008e6a6a7220 */ /* 0x080fe20000410000 */
[-C--:B------:R-:W-:Y:S01]  /*bea0*/  FMUL.FTZ R111, R111, R142.reuse ;  /* 0x0000008e6f6f7220 */ /* 0x080fe20000410000 */
[-C--:B------:R-:W-:Y:S01]  /*beb0*/  FMUL.FTZ R110, R110, R142.reuse ;  /* 0x0000008e6e6e7220 */ /* 0x080fe20000410000 */
[-C--:B------:R-:W-:Y:S01]  /*bec0*/  FMUL.FTZ R115, R115, R142.reuse ;  /* 0x0000008e73737220 */ /* 0x080fe20000410000 */
[----:B------:R-:W-:Y:S01]  /*bed0*/  FMUL.FTZ R114, R114, R142 ;  /* 0x0000008e72727220 */ /* 0x000fe20000410000 */
[----:B------:R-:W-:Y:S01]  /*bee0*/  ISETP.GE.OR P1, PT, R43, R72, P0 ;  /* 0x000000482b00720c */ /* 0x000fe20000726670 */
[-C--:B------:R-:W-:Y:S01]  /*bef0*/  FMUL.FTZ R119, R119, R142.reuse ;  /* 0x0000008e77777220 */ /* 0x080fe20000410000 */
[----:B------:R-:W-:Y:S01]  /*bf00*/  FMUL.FTZ R118, R118, R142 ;  /* 0x0000008e76767220 */ /* 0x000fe20000410000 */
[----:B------:R-:W-:Y:S01]  /*bf10*/  F2FP.F16.F32.PACK_AB R33, R75, R74 ;  /* 0x0000004a4b21723e */ /* 0x000fe200000000ff */
[----:B------:R-:W0:Y:S01]  /*bf20*/  @P2 LDC R73, c[0x0][0xbec] ;  /* 0x0002fb00ff492b82 */ /* 0x000e220000000800 */
[----:B------:R-:W-:-:S02]  /*bf30*/  F2FP.F16.F32.PACK_AB R34, R77, R76 ;  /* 0x0000004c4d22723e */ /* 0x000fc400000000ff */
[C---:B-1----:R-:W-:Y:S02]  /*bf40*/  LEA R28, P3, R40.reuse, UR6, 0x2 ;  /* 0x00000006281c7c11 */ /* 0x042fe4000f8610ff */
[----:B------:R-:W-:Y:S02]  /*bf50*/  F2FP.F16.F32.PACK_AB R35, R79, R78 ;  /* 0x0000004e4f23723e */ /* 0x000fe400000000ff */
[----:B------:R-:W-:Y:S01]  /*bf60*/  ISETP.GE.OR P0, PT, R25, R72, P0 ;  /* 0x000000481900720c */ /* 0x000fe20000706670 */
[----:B------:R-:W-:Y:S01]  /*bf70*/  SHFL.IDX PT, R44, R28, RZ, 0x1c1f ;  /* 0x001c1fff1c2c7589 */ /* 0x000fe200000e0000 */
[----:B------:R-:W-:Y:S01]  /*bf80*/  LEA.HI.X R40, R40, UR7, R27, 0x2, P3 ;  /* 0x0000000728287c11 */ /* 0x000fe200098f141b */
[----:B------:R-:W1:Y:S01]  /*bf90*/  @P2 LDC R75, c[0x0][0xbf0] ;  /* 0x0002fc00ff4b2b82 */ /* 0x000e620000000800 */
[----:B------:R-:W-:Y:S01]  /*bfa0*/  F2FP.F16.F32.PACK_AB R88, R89, R88 ;  /* 0x000000585958723e */ /* 0x000fe200000000ff */
[----:B------:R-:W-:Y:S01]  /*bfb0*/  STSM.16.M88.4 [R138], R32 ;  /* 0x000000208a007844 */ /* 0x000fe20000000200 */
[----:B------:R-:W-:-:S02]  /*bfc0*/  F2FP.F16.F32.PACK_AB R24, R81, R80 ;  /* 0x000000505118723e */ /* 0x000fc400000000ff */
[----:B------:R-:W-:Y:S01]  /*bfd0*/  F2FP.F16.F32.PACK_AB R25, R83, R82 ;  /* 0x000000525319723e */ /* 0x000fe200000000ff */
[----:B------:R-:W2:Y:S01]  /*bfe0*/  SHFL.IDX PT, R45, R40, RZ, 0x1c1f ;  /* 0x001c1fff282d7589 */ /* 0x000ea200000e0000 */
[----:B------:R-:W-:Y:S02]  /*bff0*/  F2FP.F16.F32.PACK_AB R26, R85, R84 ;  /* 0x00000054551a723e */ /* 0x000fe400000000ff */
[----:B------:R-:W-:Y:S01]  /*c000*/  F2FP.F16.F32.PACK_AB R27, R87, R86 ;  /* 0x00000056571b723e */ /* 0x000fe200000000ff */
[----:B------:R-:W-:Y:S01]  /*c010*/  SHFL.IDX PT, R46, R28, 0x1, 0x1c1f ;  /* 0x003c1f001c2e7f89 */ /* 0x000fe200000e0000 */
[----:B------:R-:W-:Y:S02]  /*c020*/  F2FP.F16.F32.PACK_AB R89, R91, R90 ;  /* 0x0000005a5b59723e */ /* 0x000fe400000000ff */
[----:B------:R-:W-:Y:S01]  /*c030*/  F2FP.F16.F32.PACK_AB R96, R97, R96 ;  /* 0x000000606160723e */ /* 0x000fe200000000ff */
[----:B------:R-:W-:Y:S01]  /*c040*/  STSM.16.M88.4 [R133], R24 ;  /* 0x0000001885007844 */ /* 0x000fe20000000200 */
[----:B------:R-:W-:-:S02]  /*c050*/  F2FP.F16.F32.PACK_AB R90, R93, R92 ;  /* 0x0000005c5d5a723e */ /* 0x000fc400000000ff */
[----:B------:R-:W-:Y:S01]  /*c060*/  F2FP.F16.F32.PACK_AB R91, R95, R94 ;  /* 0x0000005e5f5b723e */ /* 0x000fe200000000ff */
[----:B------:R-:W3:Y:S01]  /*c070*/  SHFL.IDX PT, R47, R40, 0x1, 0x1c1f ;  /* 0x003c1f00282f7f89 */ /* 0x000ee200000e0000 */
        /* <DEDUP_REMOVED lines=13> */
[----:B------:R-:W-:-:S05]  /*c150*/  F2FP.F16.F32.PACK_AB R115, R119, R118 ;  /* 0x000000767773723e */ /* 0x000fca00000000ff */
[----:B------:R-:W-:Y:S01]  /*c160*/  STSM.16.M88.4 [R134], R112 ;  /* 0x0000007086007844 */ /* 0x000fe20000000200 */
[----:B------:R-:W-:Y:S01]  /*c170*/  BAR.SYNC.DEFER_BLOCKING 0x1, 0x100 ;  /* 0x0044000000007b1d */ /* 0x000fe20000010000 */
[----:B------:R-:W-:Y:S02]  /*c180*/  UIMAD UR5, UR11, UR8, URZ ;  /* 0x000000080b0572a4 */ /* 0x000fe4000f8e023f */
[----:B------:R-:W-:Y:S02]  /*c190*/  UIMAD.WIDE.U32 UR6, UR10, UR8, URZ ;  /* 0x000000080a0672a5 */ /* 0x000fe4000f8e003f */
[----:B------:R-:W-:-:S03]  /*c1a0*/  UIMAD UR5, UR10, UR9, UR5 ;  /* 0x000000090a0572a4 */ /* 0x000fc6000f8e0205 */
[----:B------:R-:W-:Y:S01]  /*c1b0*/  ULDC.64 UR8, c[0x0][0xaf0] ;  /* 0x0002bc0000087ab9 */ /* 0x000fe20000000a00 */
[----:B--2---:R-:W-:Y:S04]  /*c1c0*/  @!P1 ST.E desc[UR60][R44.64], R130 ;  /* 0x000000822c009985 */ /* 0x004fe8000c10193c */
[----:B---3--:R0:W-:Y:S04]  /*c1d0*/  @!P0 ST.E desc[UR60][R46.64], R0 ;  /* 0x000000002e008985 */ /* 0x0081e8000c10193c */
[----:B------:R2:W5:Y:S04]  /*c1e0*/  LD.E.128 R36, desc[UR60][R2.64] ;  /* 0x0000003c02247980 */ /* 0x000568000c101d00 */
[----:B------:R3:W5:Y:S04]  /*c1f0*/  LD.E.128 R28, desc[UR60][R4.64] ;  /* 0x0000003c041c7980 */ /* 0x000768000c101d00 */
[----:B------:R4:W5:Y:S01]  /*c200*/  LD.E.128 R24, desc[UR60][R8.64] ;  /* 0x0000003c08187980 */ /* 0x000962000c101d00 */
[----:B--2---:R-:W-:Y:S01]  /*c210*/  LEA R3, R22, R205, 0x5 ;  /* 0x000000cd16037211 */ /* 0x004fe200078e28ff */
[----:B------:R-:W-:-:S02]  /*c220*/  UIADD3 UR7, UR7, UR5, URZ ;  /* 0x0000000507077290 */ /* 0x000fc4000fffe03f */
[----:B------:R-:W5:Y:S01]  /*c230*/  LD.E.128 R48, desc[UR60][R126.64] ;  /* 0x0000003c7e307980 */ /* 0x000f62000c101d00 */
[----:B---3--:R-:W2:Y:S03]  /*c240*/  LDC.64 R4, c[0x0][0xae0] ;  /* 0x0002b800ff047b82 */ /* 0x008ea60000000a00 */
[----:B------:R-:W5:Y:S01]  /*c250*/  LD.E.128 R60, desc[UR60][R12.64] ;  /* 0x0000003c0c3c7980 */ /* 0x000f62000c101d00 */
[----:B----4-:R-:W-:-:S03]  /*c260*/  IMAD R8, R132, 0x80, R3 ;  /* 0x0000008084087824 */ /* 0x010fc600078e0203 */
[----:B------:R-:W5:Y:S01]  /*c270*/  LD.E.128 R52, desc[UR60][R20.64] ;  /* 0x0000003c14347980 */ /* 0x000f62000c101d00 */
[----:B0-----:R-:W-:Y:S01]  /*c280*/  @P2 IMAD.HI.U32 R0, R8, R73, RZ ;  /* 0x0000004908002227 */ /* 0x001fe200078e00ff */
[----:B------:R-:W-:Y:S02]  /*c290*/  UIMAD UR5, UR12, UR8, URZ ;  /* 0x000000080c0572a4 */ /* 0x000fe4000f8e023f */
[----:B------:R-:W5:Y:S01]  /*c2a0*/  LD.E.128 R40, desc[UR60][R120.64] ;  /* 0x0000003c78287980 */ /* 0x000f62000c101d00 */
[----:B------:R-:W-:Y:S01]  /*c2b0*/  IMAD.MOV.U32 R2, RZ, RZ, R8 ;  /* 0x000000ffff027224 */ /* 0x000fe200078e0008 */
[----:B-1----:R-:W-:Y:S01]  /*c2c0*/  @P2 SHF.R.U32.HI R2, RZ, R75, R0 ;  /* 0x0000004bff022219 */ /* 0x002fe20000011600 */
[----:B------:R-:W-:Y:S01]  /*c2d0*/  UIMAD UR5, UR13, UR9, UR5 ;  /* 0x000000090d0572a4 */ /* 0x000fe2000f8e0205 */
[----:B------:R-:W5:Y:S01]  /*c2e0*/  LD.E.128 R32, desc[UR60][R124.64] ;  /* 0x0000003c7c207980 */ /* 0x000f62000c101d00 */
[----:B------:R-:W-:Y:S01]  /*c2f0*/  UIMAD.WIDE.U32 UR6, UR13, UR8, UR6 ;  /* 0x000000080d0672a5 */ /* 0x000fe2000f8e0006 */
[--C-:B------:R-:W-:Y:S01]  /*c300*/  SHF.R.S32.HI R3, RZ, 0x1f, R2.reuse ;  /* 0x0000001fff037819 */ /* 0x100fe20000011402 */
[----:B------:R-:W-:Y:S01]  /*c310*/  IMAD.MOV R0, RZ, RZ, -R2 ;  /* 0x000000ffff007224 */ /* 0x000fe200078e0a02 */
[----:B------:R-:W5:Y:S01]  /*c320*/  LD.E.128 R68, desc[UR60][R6.64] ;  /* 0x0000003c06447980 */ /* 0x000f62000c101d00 */
[----:B------:R-:W-:-:S02]  /*c330*/  UIADD3 UR7, UR7, UR5, URZ ;  /* 0x0000000507077290 */ /* 0x000fc4000fffe03f */
[----:B------:R-:W-:Y:S01]  /*c340*/  IMAD R131, R131, R0, R8 ;  /* 0x0000000083837224 */ /* 0x000fe200078e0208 */
[----:B------:R-:W5:Y:S01]  /*c350*/  LD.E.128 R64, desc[UR60][R14.64] ;  /* 0x0000003c0e407980 */ /* 0x000f62000c101d00 */
[----:B--2---:R-:W-:-:S03]  /*c360*/  IMAD R3, R3, R4, RZ ;  /* 0x0000000403037224 */ /* 0x004fc600078e02ff */
[----:B------:R-:W5:Y:S01]  /*c370*/  LD.E.128 R56, desc[UR60][R122.64] ;  /* 0x0000003c7a387980 */ /* 0x000f62000c101d00 */
[C---:B------:R-:W-:Y:S01]  /*c380*/  IMAD R5, R2.reuse, R5, R3 ;  /* 0x0000000502057224 */ /* 0x040fe200078e0203 */
[----:B------:R-:W-:Y:S02]  /*c390*/  SHF.R.S32.HI R0, RZ, 0x1f, R131 ;  /* 0x0000001fff007819 */ /* 0x000fe40000011483 */
[----:B------:R0:W5:Y:S01]  /*c3a0*/  LD.E.128 R44, desc[UR60][R10.64] ;  /* 0x0000003c0a2c7980 */ /* 0x000162000c101d00 */
[----:B------:R-:W-:Y:S01]  /*c3b0*/  IMAD.WIDE.U32 R2, R2, R4, UR6 ;  /* 0x0000000602027e25 */ /* 0x000fe2000f8e0004 */
[----:B------:R-:W-:Y:S01]  /*c3c0*/  ULDC.64 UR6, c[0x0][0xad8] ;  /* 0x0002b60000067ab9 */ /* 0x000fe20000000a00 */
[----:B------:R-:W-:Y:S01]  /*c3d0*/  @!PT LDS RZ, [RZ] ;  /* 0x00000000fffff984 */ /* 0x000fe20000000800 */
[----:B------:R-:W-:Y:S01]  /*c3e0*/  @!PT LDS RZ, [RZ] ;  /* 0x00000000fffff984 */ /* 0x000fe20000000800 */
[----:B------:R-:W-:Y:S01]  /*c3f0*/  @!PT LDS RZ, [RZ] ;  /* 0x00000000fffff984 */ /* 0x000fe20000000800 */
[----:B------:R-:W-:Y:S01]  /*c400*/  @!PT LDS RZ, [RZ] ;  /* 0x00000000fffff984 */ /* 0x000fe20000000800 */
[----:B------:R1:W-:Y:S06]  /*c410*/  MEMBAR.ALL.CTA ;  /* 0x0000000000007992 */ /* 0x0003ec0000008000 */
[----:B-1----:R-:W1:Y:S01]  /*c420*/  FENCE.VIEW.ASYNC.S ;  /* 0x00000000000073c6 */ /* 0x002e620000000000 */
[----:B------:R-:W-:Y:S01]  /*c430*/  R2UR UR9, R23 ;  /* 0x00000000170972ca */ /* 0x000fe200000e0000 */
[----:B------:R-:W-:-:S02]  /*c440*/  IMAD.IADD R3, R3, 0x1, R5 ;  /* 0x0000000103037824 */ /* 0x000fc400078e0205 */
[----:B------:R-:W-:Y:S02]  /*c450*/  IMAD R0, R0, UR6, RZ ;  /* 0x0000000600007c24 */ /* 0x000fe4000f8e02ff */
[----:B0-----:R-:W-:Y:S02]  /*c460*/  IMAD R11, R132, 0x80, R205 ;  /* 0x00000080840b7824 */ /* 0x001fe400078e02cd */
[C---:B------:R-:W-:Y:S02]  /*c470*/  IMAD R7, R131.reuse, UR7, R0 ;  /* 0x0000000783077c24 */ /* 0x040fe4000f8e0200 */
[----:B------:R-:W-:Y:S01]  /*c480*/  IMAD.WIDE.U32 R2, R131, UR6, R2 ;  /* 0x0000000683027c25 */ /* 0x000fe2000f8e0002 */
[C---:B------:R-:W-:Y:S01]  /*c490*/  ISETP.GE.AND P2, PT, R11.reuse, R72, PT ;  /* 0x000000480b00720c */ /* 0x040fe20003f46270 */
[----:B------:R-:W-:Y:S02]  /*c4a0*/  ULDC.64 UR6, c[0x0][0xa80] ;  /* 0x0002a00000067ab9 */ /* 0x000fe40000000a00 */
[----:B------:R-:W-:Y:S01]  /*c4b0*/  VIADD R5, R11, 0x20 ;  /* 0x000000200b057836 */ /* 0x000fe20000000000 */
[----:B------:R-:W-:Y:S01]  /*c4c0*/  LEA R0, P3, R2, UR6, 0x1 ;  /* 0x0000000602007c11 */ /* 0x000fe2000f8608ff */
[----:B------:R-:W-:Y:S01]  /*c4d0*/  IMAD.IADD R3, R3, 0x1, R7 ;  /* 0x0000000103037824 */ /* 0x000fe200078e0207 */
[----:B------:R-:W-:-:S02]  /*c4e0*/  ULDC UR5, c[0x0][0xc] ;  /* 0x0000030000057ab9 */ /* 0x000fc40000000800 */
[-C--:B------:R-:W-:Y:S01]  /*c4f0*/  ISETP.GE.AND P0, PT, R5, R72.reuse, PT ;  /* 0x000000480500720c */ /* 0x080fe20003f06270 */
[----:B------:R-:W-:Y:S01]  /*c500*/  UIADD3 UR9, UR5, UR9, URZ ;  /* 0x0000000905097290 */ /* 0x000fe2000fffe03f */
[----:B------:R-:W-:Y:S01]  /*c510*/  IADD3 R5, R11, 0x40, RZ ;  /* 0x000000400b057810 */ /* 0x000fe20007ffe0ff */
[----:B------:R-:W-:Y:S01]  /*c520*/  USEL UR6, URZ, 0x1, UP0 ;  /* 0x000000013f067887 */ /* 0x000fe20008000000 */
[----:B------:R-:W-:Y:S01]  /*c530*/  LEA.HI.X R10, R2, UR7, R3, 0x1, P3 ;  /* 0x00000007020a7c11 */ /* 0x000fe200098f0c03 */
[----:B-1----:R0:W1:Y:S01]  /*c540*/  SHFL.IDX PT, R4, R0, RZ, 0x181f ;  /* 0x00181fff00047589 */ /* 0x00206200000e0000 */
[----:B------:R-:W-:Y:S01]  /*c550*/  ISETP.GE.AND P1, PT, R5, R72, PT ;  /* 0x000000480500720c */ /* 0x000fe20003f26270 */
[----:B------:R-:W-:Y:S01]  /*c560*/  ULOP3.LUT UR39, UR39, UR6, URZ, 0x3c, !UPT ;  /* 0x0000000627277292 */ /* 0x000fe2000f8e3c3f */
[----:B------:R-:W-:Y:S01]  /*c570*/  IMAD.U32 R23, RZ, RZ, UR9 ;  /* 0x00000009ff177e24 */ /* 0x000fe2000f8e00ff */
[----:B------:R0:W2:Y:S01]  /*c580*/  SHFL.IDX PT, R5, R10, RZ, 0x181f ;  /* 0x00181fff0a057589 */ /* 0x0000a200000e0000 */
[----:B------:R-:W-:Y:S01]  /*c590*/  SYNCS.ARRIVE.TRANS64.RED.A1T0 RZ, [UR4], RZ ;  /* 0x000000ffffff79a7 */ /* 0x000fe20008100404 */
[----:B------:R-:W-:Y:S08]  /*c5a0*/  @P2 BRA `(.L_x_3466) ;  /* 0x0000000000302947 */ /* 0x000ff00003800000 */
[----:B------:R-:W-:Y:S02]  /*c5b0*/  ULDC UR4, c[0x0][0xac8] ;  /* 0x0002b20000047ab9 */ /* 0x000fe40000000800 */
[----:B------:R-:W-:Y:S02]  /*c5c0*/  ISETP.GE.AND P3, PT, R19, UR4, PT ;  /* 0x0000000413007c0c */ /* 0x000fe4000bf66270 */
[----:B------:R-:W-:Y:S02]  /*c5d0*/  ISETP.GE.AND P4, PT, R18, UR4, PT ;  /* 0x0000000412007c0c */ /* 0x000fe4000bf86270 */
[----:B------:R-:W-:-:S09]  /*c5e0*/  ISETP.GE.AND P2, PT, R17, UR4, PT ;  /* 0x0000000411007c0c */ /* 0x000fd2000bf46270 */
[-C--:B-1----:R-:W-:Y:S02]  /*c5f0*/  @!P3 LEA R6, P5, R19, R4.reuse, 0x1 ;  /* 0x000000041306b211 */ /* 0x082fe400078a08ff */
[C---:B------:R-:W-:Y:S02]  /*c600*/  @!P4 LEA R8, P6, R18.reuse, R4, 0x1 ;  /* 0x000000041208c211 */ /* 0x040fe400078c08ff */
[----:B--2---:R-:W-:Y:S01]  /*c610*/  @!P2 IMAD.WIDE R2, R17, 0x2, R4 ;  /* 0x000000021102a825 */ /* 0x004fe200078e0204 */
[-C--:B------:R-:W-:Y:S02]  /*c620*/  @!P3 LEA.HI.X R7, R19, R5.reuse, R216, 0x1, P5 ;  /* 0x000000051307b211 */ /* 0x080fe400028f0cd8 */
[----:B------:R-:W-:Y:S02]  /*c630*/  @!P4 LEA.HI.X R9, R18, R5, R215, 0x1, P6 ;  /* 0x000000051209c211 */ /* 0x000fe400030f0cd7 */
[----:B-----5:R3:W-:Y:S04]  /*c640*/  @!P2 ST.E.128 desc[UR60][R2.64], R48 ;  /* 0x000000300200a985 */ /* 0x0207e8000c101d3c */
[----:B------:R3:W-:Y:S04]  /*c650*/  @!P3 ST.E.128 desc[UR60][R6.64], R60 ;  /* 0x0000003c0600b985 */ /* 0x0007e8000c101d3c */
[----:B------:R3:W-:Y:S02]  /*c660*/  @!P4 ST.E.128 desc[UR60][R8.64], R68 ;  /* 0x000000440800c985 */ /* 0x0007e4000c101d3c */
.L_x_3466:
[----:B------:R-:W-:Y:S05]  /*c670*/  BSYNC B0 ;  /* 0x0000000000007941 */ /* 0x000fea0003800000 */
.L_x_3465:
[----:B--2---:R2:W4:Y:S01]  /*c680*/  SHFL.IDX PT, R5, R10, 0x1, 0x181f ;  /* 0x00381f000a057f89 */ /* 0x00452200000e0000 */
[----:B------:R-:W-:Y:S03]  /*c690*/  BSSY B0, `(.L_x_3467) ;  /* 0x000000f000007945 */ /* 0x000fe60003800000 */
[----:B-1----:R2:W1:Y:S01]  /*c6a0*/  SHFL.IDX PT, R4, R0, 0x1, 0x181f ;  /* 0x00381f0000047f89 */ /* 0x00246200000e0000 */
[----:B------:R-:W-:Y:S05]  /*c6b0*/  @P0 BRA `(.L_x_3468) ;  /* 0x0000000000300947 */ /* 0x000fea0003800000 */
[----:B------:R-:W-:Y:S02]  /*c6c0*/  ULDC UR4, c[0x0][0xac8] ;  /* 0x0002b20000047ab9 */ /* 0x000fe40000000800 */
[----:B------:R-:W-:Y:S02]  /*c6d0*/  ISETP.GE.AND P4, PT, R19, UR4, PT ;  /* 0x0000000413007c0c */ /* 0x000fe4000bf86270 */
[----:B------:R-:W-:Y:S02]  /*c6e0*/  ISETP.GE.AND P5, PT, R18, UR4, PT ;  /* 0x0000000412007c0c */ /* 0x000fe4000bfa6270 */
[----:B------:R-:W-:-:S09]  /*c6f0*/  ISETP.GE.AND P3, PT, R17, UR4, PT ;  /* 0x0000000411007c0c */ /* 0x000fd2000bf66270 */
[-C--:B-1-3--:R-:W-:Y:S02]  /*c700*/  @!P4 LEA R6, P0, R19, R4.reuse, 0x1 ;  /* 0x000000041306c211 */ /* 0x08afe400078008ff */
[C---:B------:R-:W-:Y:S02]  /*c710*/  @!P5 LEA R8, P2, R18.reuse, R4, 0x1 ;  /* 0x000000041208d211 */ /* 0x040fe400078408ff */
[----:B----4-:R-:W-:Y:S01]  /*c720*/  @!P3 IMAD.WIDE R2, R17, 0x2, R4 ;  /* 0x000000021102b825 */ /* 0x010fe200078e0204 */
[-C--:B------:R-:W-:Y:S02]  /*c730*/  @!P4 LEA.HI.X R7, R19, R5.reuse, R216, 0x1, P0 ;  /* 0x000000051307c211 */ /* 0x080fe400000f0cd8 */
[----:B------:R-:W-:Y:S02]  /*c740*/  @!P5 LEA.HI.X R9, R18, R5, R215, 0x1, P2 ;  /* 0x000000051209d211 */ /* 0x000fe400010f0cd7 */
[----:B-----5:R1:W-:Y:S04]  /*c750*/  @!P3 ST.E.128 desc[UR60][R2.64], R36 ;  /* 0x000000240200b985 */ /* 0x0203e8000c101d3c */
[----:B------:R1:W-:Y:S04]  /*c760*/  @!P4 ST.E.128 desc[UR60][R6.64], R52 ;  /* 0x000000340600c985 */ /* 0x0003e8000c101d3c */
[----:B------:R1:W-:Y:S02]  /*c770*/  @!P5 ST.E.128 desc[UR60][R8.64], R64 ;  /* 0x000000400800d985 */ /* 0x0003e4000c101d3c */
.L_x_3468:
[----:B------:R-:W-:Y:S05]  /*c780*/  BSYNC B0 ;  /* 0x0000000000007941 */ /* 0x000fea0003800000 */
.L_x_3467:
[----:B----4-:R4:W0:Y:S01]  /*c790*/  SHFL.IDX PT, R5, R10, 0x2, 0x181f ;  /* 0x00581f000a057f89 */ /* 0x01082200000e0000 */
        /* <DEDUP_REMOVED lines=9> */
[----:B0-----:R-:W-:Y:S01]  /*c830*/  @!P2 IMAD.WIDE R2, R17, 0x2, R4 ;  /* 0x000000021102a825 */ /* 0x001fe200078e0204 */
[-C--:B------:R-:W-:Y:S02]  /*c840*/  @!P3 LEA.HI.X R7, R19, R5.reuse, R216, 0x1, P0 ;  /* 0x000000051307b211 */ /* 0x080fe400000f0cd8 */
[----:B------:R-:W-:Y:S02]  /*c850*/  @!P4 LEA.HI.X R9, R18, R5, R215, 0x1, P1 ;  /* 0x000000051209c211 */ /* 0x000fe400008f0cd7 */
[----:B-----5:R0:W-:Y:S04]  /*c860*/  @!P2 ST.E.128 desc[UR60][R2.64], R28 ;  /* 0x0000001c0200a985 */ /* 0x0201e8000c101d3c */
[----:B------:R0:W-:Y:S04]  /*c870*/  @!P3 ST.E.128 desc[UR60][R6.64], R40 ;  /* 0x000000280600b985 */ /* 0x0001e8000c101d3c */
[----:B------:R0:W-:Y:S02]  /*c880*/  @!P4 ST.E.128 desc[UR60][R8.64], R56 ;  /* 0x000000380800c985 */ /* 0x0001e4000c101d3c */
.L_x_3470:
[----:B------:R-:W-:Y:S05]  /*c890*/  BSYNC B0 ;  /* 0x0000000000007941 */ /* 0x000fea0003800000 */
.L_x_3469:
[----:B0--3--:R-:W-:Y:S01]  /*c8a0*/  VIADD R3, R11, 0x60 ;  /* 0x000000600b037836 */ /* 0x009fe20000000000 */
[----:B------:R0:W3:Y:S01]  /*c8b0*/  SHFL.IDX PT, R5, R10, 0x3, 0x181f ;  /* 0x00781f000a057f89 */ /* 0x0000e200000e0000 */
[----:B------:R-:W-:Y:S01]  /*c8c0*/  BSSY B0, `(.L_x_3471) ;  /* 0x0000011000007945 */ /* 0x000fe20003800000 */
[----:B------:R-:W-:Y:S02]  /*c8d0*/  VIADD R204, R204, 0x1 ;  /* 0x00000001cccc7836 */ /* 0x000fe40000000000 */
[----:B------:R-:W-:Y:S01]  /*c8e0*/  ISETP.GE.AND P0, PT, R3, R72, PT ;  /* 0x000000480300720c */ /* 0x000fe20003f06270 */
[----:B-1----:R0:W1:-:S12]  /*c8f0*/  SHFL.IDX PT, R4, R0, 0x3, 0x181f ;  /* 0x00781f0000047f89 */ /* 0x00205800000e0000 */
[----:B0-----:R-:W-:Y:S05]  /*c900*/  @P0 BRA `(.L_x_3472) ;  /* 0x0000000000300947 */ /* 0x001fea0003800000 */
[----:B------:R-:W-:Y:S02]  /*c910*/  ULDC UR4, c[0x0][0xac8] ;  /* 0x0002b20000047ab9 */ /* 0x000fe40000000800 */
[----:B------:R-:W-:Y:S02]  /*c920*/  ISETP.GE.AND P3, PT, R19, UR4, PT ;  /* 0x0000000413007c0c */ /* 0x000fe4000bf66270 */
[----:B------:R-:W-:Y:S02]  /*c930*/  ISETP.GE.AND P4, PT, R18, UR4, PT ;  /* 0x0000000412007c0c */ /* 0x000fe4000bf86270 */
[----:B------:R-:W-:-:S09]  /*c940*/  ISETP.GE.AND P2, PT, R17, UR4, PT ;  /* 0x0000000411007c0c */ /* 0x000fd2000bf46270 */
[-C--:B-1----:R-:W-:Y:S02]  /*c950*/  @!P3 LEA R6, P0, R19, R4.reuse, 0x1 ;  /* 0x000000041306b211 */ /* 0x082fe400078008ff */
[C---:B------:R-:W-:Y:S02]  /*c960*/  @!P4 LEA R8, P1, R18.reuse, R4, 0x1 ;  /* 0x000000041208c211 */ /* 0x040fe400078208ff */
[----:B---3--:R-:W-:Y:S01]  /*c970*/  @!P2 IMAD.WIDE R2, R17, 0x2, R4 ;  /* 0x000000021102a825 */ /* 0x008fe200078e0204 */
[-C--:B------:R-:W-:Y:S02]  /*c980*/  @!P3 LEA.HI.X R7, R19, R5.reuse, R216, 0x1, P0 ;  /* 0x000000051307b211 */ /* 0x080fe400000f0cd8 */
[----:B------:R-:W-:Y:S02]  /*c990*/  @!P4 LEA.HI.X R9, R18, R5, R215, 0x1, P1 ;  /* 0x000000051209c211 */ /* 0x000fe400008f0cd7 */
[----:B-----5:R0:W-:Y:S04]  /*c9a0*/  @!P2 ST.E.128 desc[UR60][R2.64], R24 ;  /* 0x000000180200a985 */ /* 0x0201e8000c101d3c */
[----:B------:R0:W-:Y:S04]  /*c9b0*/  @!P3 ST.E.128 desc[UR60][R6.64], R32 ;  /* 0x000000200600b985 */ /* 0x0001e8000c101d3c */
[----:B------:R0:W-:Y:S02]  /*c9c0*/  @!P4 ST.E.128 desc[UR60][R8.64], R44 ;  /* 0x0000002c0800c985 */ /* 0x0001e4000c101d3c */
.L_x_3472:
[----:B------:R-:W-:Y:S05]  /*c9d0*/  BSYNC B0 ;  /* 0x0000000000007941 */ /* 0x000fea0003800000 */
.L_x_3471:
[----:B--2-4-:R-:W2:Y:S01]  /*c9e0*/  LDC R0, c[0x0][0xc34] ;  /* 0x00030d00ff007b82 */ /* 0x014ea20000000800 */
[----:B------:R-:W-:-:S13]  /*c9f0*/  R2UR UR4, R23 ;  /* 0x00000000170472ca */ /* 0x000fda00000e0000 */
[----:B--2---:R-:W-:-:S13]  /*ca00*/  ISETP.LE.AND P0, PT, R0, UR4, PT ;  /* 0x0000000400007c0c */ /* 0x004fda000bf03270 */
[----:B------:R-:W-:Y:S05]  /*ca10*/  @!P0 BRA `(.L_x_3473) ;  /* 0xffffff4000dc8947 */ /* 0x000fea000383ffff */
[----:B------:R-:W-:Y:S05]  /*ca20*/  EXIT ;  /* 0x000000000000794d */ /* 0x000fea0003800000 */
.L_x_3443:
[----:B------:R-:W-:-:S08]  /*ca30*/  NOP ;  /* 0x0000000000007918 */ /* 0x000fd00000000000 */
[----:B0-----:R-:W0:-:S00]  /*ca40*/  USETMAXREG.DEALLOC.CTAPOOL 0x18 ;  /* 0x00000018000079c8 */ /* 0x001e0000080e0500 */
[----:B------:R-:W1:Y:S01]  /*ca50*/  S2UR UR5, SR_CTAID.X ;  /* 0x00000000000579c3 */ /* 0x000e620000002500 */
[----:B0-----:R-:W-:Y:S02]  /*ca60*/  IMAD.MOV.U32 R2, RZ, RZ, 0x1 ;  /* 0x00000001ff027424 */ /* 0x001fe400078e00ff */
[----:B------:R-:W-:-:S05]  /*ca70*/  IMAD.MOV.U32 R18, RZ, RZ, RZ ;  /* 0x000000ffff127224 */ /* 0x000fca00078e00ff */
[----:B------:R-:W1:Y:S02]  /*ca80*/  LDC R3, c[0x0][0xc34] ;  /* 0x00030d00ff037b82 */ /* 0x000e640000000800 */
[----:B-1----:R-:W-:Y:S02]  /*ca90*/  ISETP.LE.AND P0, PT, R3, UR5, PT ;  /* 0x0000000503007c0c */ /* 0x002fe4000bf03270 */
[----:B------:R-:W-:-:S05]  /*caa0*/  MOV R3, 0x1 ;  /* 0x0000000100037802 */ /* 0x000fca0000000f00 */
[----:B------:R0:W-:Y:S06]  /*cab0*/  STL [R1], R3 ;  /* 0x0000000301007387 */ /* 0x0001ec0000100800 */
        /* <DEDUP_REMOVED lines=18> */
[----:B------:R-:W-:-:S05]  /*cbe0*/  IMAD.MOV.U32 R0, RZ, RZ, 0x1 ;  /* 0x00000001ff007424 */ /* 0x000fca00078e00ff */
[----:B------:R-:W-:-:S05]  /*cbf0*/  LEA R4, R4, UR36, 0x1 ;  /* 0x0000002404047c11 */ /* 0x000fca000f8e08ff */
[----:B------:R-:W-:Y:S04]  /*cc00*/  STL [R1+0x14], R4 ;  /* 0x0000140401007387 */ /* 0x000fe80000100800 */
[----:B------:R0:W-:Y:S04]  /*cc10*/  STL [R1+0x28], R3 ;  /* 0x0000280301007387 */ /* 0x0001e80000100800 */
[----:B------:R1:W-:Y:S04]  /*cc20*/  STL [R1], R0 ;  /* 0x0000000001007387 */ /* 0x0003e80000100800 */
[----:B------:R2:W-:Y:S01]  /*cc30*/  STL [R1+0x30], RZ ;  /* 0x000030ff01007387 */ /* 0x0005e20000100800 */
[----:B0-----:R-:W-:-:S02]  /*cc40*/  LOP3.LUT R3, R2, 0x40, RZ, 0xfc, !PT ;  /* 0x0000004002037812 */ /* 0x001fc400078efcff */
[----:B-1----:R-:W-:-:S07]  /*cc50*/  LOP3.LUT R0, R2, 0x80, RZ, 0xfc, !PT ;  /* 0x0000008002007812 */ /* 0x002fce00078efcff */
.L_x_3554:
[----:B---3--:R-:W3:Y:S01]  /*cc60*/  LDL R2, [R1+0x28] ;  /* 0x0000280001027983 */ /* 0x008ee20000100800 */
[----:B0-----:R-:W0:Y:S01]  /*cc70*/  LDC R0, c[0x0][0xc38] ;  /* 0x00030e00ff007b82 */ /* 0x001e220000000800 */
[----:B------:R-:W-:Y:S05]  /*cc80*/  YIELD ;  /* 0x0000000000007946 */ /* 0x000fea0003800000 */
[----:B------:R-:W-:Y:S02]  /*cc90*/  ULDC.64 UR4, c[0x0][0x418] ;  /* 0x0001060000047ab9 */ /* 0x000fe40000000a00 */
[----:B-1----:R-:W1:Y:S01]  /*cca0*/  LDC R16, c[0x0][0xc44] ;  /* 0x00031100ff107b82 */ /* 0x002e620000000800 */
[----:B------:R-:W-:-:S03]  /*ccb0*/  UISETP.NE.U32.AND UP0, UPT, UR4, URZ, UPT ;  /* 0x0000003f0400728c */ /* 0x000fc6000bf05070 */
[----:B------:R-:W-:Y:S01]  /*ccc0*/  ULDC UR4, c[0x0][0x424] ;  /* 0x0001090000047ab9 */ /* 0x000fe20000000800 */
[----:B------:R-:W-:-:S04]  /*ccd0*/  UISETP.NE.AND.EX UP0, UPT, UR5, URZ, UPT, UP0 ;  /* 0x0000003f0500728c */ /* 0x000fc8000bf05300 */
[----:B------:R-:W-:Y:S01]  /*cce0*/  USEL UR4, UR4, 0x1, UP0 ;  /* 0x0000000104047887 */ /* 0x000fe20008000000 */
[----:B0-----:R-:W-:Y:S02]  /*ccf0*/  ISETP.NE.AND P0, PT, R0, 0x1, PT ;  /* 0x000000010000780c */ /* 0x001fe40003f05270 */
[----:B-1----:R-:W-:-:S11]  /*cd00*/  ISETP.NE.AND P1, PT, R16, 0x1, PT ;  /* 0x000000011000780c */ /* 0x002fd60003f25270 */
[----:B------:R-:W3:Y:S08]  /*cd10*/  @P0 LDC R0, c[0x0][0xc3c] ;  /* 0x00030f00ff000b82 */ /* 0x000ef00000000800 */
[----:B------:R-:W0:Y:S01]  /*cd20*/  @P0 LDC R3, c[0x0][0xc40] ;  /* 0x00031000ff030b82 */ /* 0x000e220000000800 */
[----:B---3--:R-:W-:Y:S01]  /*cd30*/  @P0 IMAD.HI.U32 R0, R2, R0, RZ ;  /* 0x0000000002000227 */ /* 0x008fe200078e00ff */
[----:B------:R-:W-:-:S04]  /*cd40*/  MOV R4, R2 ;  /* 0x0000000200047202 */ /* 0x000fc80000000f00 */
[----:B0-----:R-:W-:Y:S02]  /*cd50*/  @P0 SHF.R.U32.HI R4, RZ, R3, R0 ;  /* 0x00000003ff040219 */ /* 0x001fe40000011600 */
[----:B------:R-:W0:Y:S03]  /*cd60*/  @P1 LDC.64 R2, c[0x0][0xc48] ;  /* 0x00031200ff021b82 */ /* 0x000e260000000a00 */
[----:B------:R-:W-:Y:S01]  /*cd70*/  IMAD.MOV.U32 R19, RZ, RZ, R4 ;  /* 0x000000ffff137224 */ /* 0x000fe200078e0004 */
[----:B------:R1:W-:Y:S04]  /*cd80*/  STL [R1+0x24], R4 ;  /* 0x0000240401007387 */ /* 0x0003e80000100800 */
[----:B------:R-:W3:Y:S01]  /*cd90*/  LDC R0, c[0x0][0x2f0] ;  /* 0x0000bc00ff007b82 */ /* 0x000ee20000000800 */
[----:B0-----:R-:W-:-:S05]  /*cda0*/  @P1 IMAD.HI.U32 R2, R4, R2, RZ ;  /* 0x0000000204021227 */ /* 0x001fca00078e00ff */
[----:B------:R-:W-:Y:S01]  /*cdb0*/  @P1 SHF.R.U32.HI R19, RZ, R3, R2 ;  /* 0x00000003ff131219 */ /* 0x000fe20000011602 */
[----:B------:R-:W-:Y:S02]  /*cdc0*/  IMAD.MOV.U32 R2, RZ, RZ, RZ ;  /* 0x000000ffff027224 */ /* 0x000fe400078e00ff */
[----:B---3--:R-:W-:Y:S01]  /*cdd0*/  IMAD R5, R0, UR4, RZ ;  /* 0x0000000400057c24 */ /* 0x008fe2000f8e02ff */
[----:B------:R-:W-:Y:S01]  /*cde0*/  UIADD3 UR4, UR36, 0x21400, URZ ;  /* 0x0002140024047890 */ /* 0x000fe2000fffe03f */
[----:B------:R1:W-:Y:S02]  /*cdf0*/  STL [R1+0x18], R19 ;  /* 0x0000181301007387 */ /* 0x0003e40000100800 */
[----:B------:R-:W-:Y:S01]  /*ce00*/  VIADD R3, R5, 0x6f ;  /* 0x0000006f05037836 */ /* 0x000fe20000000000 */
[----:B------:R-:W-:Y:S01]  /*ce10*/  ULOP3.LUT UP0, URZ, UR4, 0x3ff, URZ, 0xc0, !UPT ;  /* 0x000003ff043f7892 */ /* 0x000fe2000f80c03f */
[----:B------:R1:W-:Y:S02]  /*ce20*/  STL [R1+0x2c], R5 ;  /* 0x00002c0501007387 */ /* 0x0003e40000100800 */
[----:B------:R-:W-:-:S03]  /*ce30*/  IMAD.HI R2, R3, -0x6db6db6d, R2 ;  /* 0x9249249303027827 */ /* 0x000fc600078e0202 */
[----:B------:R-:W-:Y:S01]  /*ce40*/  PLOP3.LUT P0, PT, PT, PT, UP0, 0x80, 0x0 ;  /* 0x000000000000781c */ /* 0x000fe20003f0f008 */
[----:B------:R-:W-:-:S04]  /*ce50*/  IMAD.MOV R3, RZ, RZ, -R19 ;  /* 0x000000ffff037224 */ /* 0x000fc800078e0a13 */
[----:B------:R-:W-:Y:S01]  /*ce60*/  IMAD R16, R16, R3, R4 ;  /* 0x0000000310107224 */ /* 0x000fe200078e0204 */
        /* <DEDUP_REMOVED lines=8> */
[----:B-1----:R-:W-:Y:S01]  /*cef0*/  IMAD.U32 R4, RZ, RZ, UR6 ;  /* 0x00000006ff047e24 */ /* 0x002fe2000f8e00ff */
[----:B------:R-:W-:Y:S01]  /*cf00*/  MOV R6, UR8 ;  /* 0x0000000800067c02 */ /* 0x000fe20008000f00 */
[----:B------:R-:W0:Y:S01]  /*cf10*/  LDC.64 R2, c[0x4][R2] ;  /* 0x0100000002027b82 */ /* 0x000e220000000a00 */
        /* <DEDUP_REMOVED lines=8> */
[----:B0-2---:R-:W-:Y:S05]  /*cfa0*/  CALL.ABS.NOINC R2 ;  /* 0x0000000002007343 */ /* 0x005fea0003c00000 */
.L_x_3475:
        /* <DEDUP_REMOVED lines=9> */
[----:B-1----:R-:W-:Y:S01]  /*d040*/  MOV R4, UR6 ;  /* 0x0000000600047c02 */ /* 0x002fe20008000f00 */
[----:B------:R-:W-:Y:S01]  /*d050*/  IMAD.U32 R5, RZ, RZ, UR7 ;  /* 0x00000007ff057e24 */ /* 0x000fe2000f8e00ff */
[----:B------:R-:W-:Y:S01]  /*d060*/  MOV R12, 0x1 ;  /* 0x00000001000c7802 */ /* 0x000fe20000000f00 */
[----:B------:R-:W-:Y:S02]  /*d070*/  IMAD.U32 R6, RZ, RZ, UR8 ;  /* 0x00000008ff067e24 */ /* 0x000fe4000f8e00ff */
[----:B------:R-:W-:-:S02]  /*d080*/  IMAD.U32 R7, RZ, RZ, UR9 ;  /* 0x00000009ff077e24 */ /* 0x000fc4000f8e00ff */
[----:B------:R-:W-:Y:S02]  /*d090*/  IMAD.U32 R10, RZ, RZ, UR4 ;  /* 0x00000004ff0a7e24 */ /* 0x000fe4000f8e00ff */
[----:B------:R-:W-:Y:S02]  /*d0a0*/  IMAD.U32 R11, RZ, RZ, UR5 ;  /* 0x00000005ff0b7e24 */ /* 0x000fe4000f8e00ff */
[----:B------:R-:W-:Y:S02]  /*d0b0*/  IMAD.MOV.U32 R8, RZ, RZ, 0x70 ;  /* 0x00000070ff087424 */ /* 0x000fe400078e00ff */
[----:B0-----:R-:W-:-:S07]  /*d0c0*/  IMAD.MOV.U32 R13, RZ, RZ, RZ ;  /* 0x000000ffff0d7224 */ /* 0x001fce00078e00ff */
[----:B------:R-:W-:-:S07]  /*d0d0*/  LEPC R20, `(.L_x_3477) ;  /* 0x000000001014794e */ /* 0x000fce0000000000 */
[----:B--23--:R-:W-:Y:S05]  /*d0e0*/  CALL.ABS.NOINC R2 ;  /* 0x0000000002007343 */ /* 0x00cfea0003c00000 */
.L_x_3477:
        /* <DEDUP_REMOVED lines=15> */
.L_x_3476:
[----:B------:R-:W-:Y:S01]  /*d1e0*/  ULDC.64 UR4, c[0x0][0x9f8] ;  /* 0x00027e0000047ab9 */ /* 0x000fe20000000a00 */
[----:B------:R-:W3:Y:S01]  /*d1f0*/  LDL R17, [R1+0x20] ;  /* 0x0000200001117983 */ /* 0x000ee20000100800 */
[----:B------:R-:W-:-:S04]  /*d200*/  ISETP.NE.U32.AND P0, PT, RZ, UR4, PT ;  /* 0x00000004ff007c0c */ /* 0x000fc8000bf05070 */
[----:B------:R-:W-:-:S13]  /*d210*/  ISETP.NE.AND.EX P0, PT, RZ, UR5, PT, P0 ;  /* 0x00000005ff007c0c */ /* 0x000fda000bf05300 */
[----:B------:R-:W0:Y:S02]  /*d220*/  @P0 LDC.64 R2, c[0x0][0x9f8] ;  /* 0x00027e00ff020b82 */ /* 0x000e240000000a00 */
[----:B0-----:R-:W-:-:S05]  /*d230*/  @P0 IMAD.WIDE R2, R19, 0x4, R2 ;  /* 0x0000000413020825 */ /* 0x001fca00078e0202 */
[----:B-1----:R0:W4:Y:S01]  /*d240*/  @P0 LDG.E R19, desc[UR60][R2.64] ;  /* 0x0000003c02130981 */ /* 0x002122000c1e1900 */
[----:B------:R-:W-:Y:S01]  /*d250*/  UMOV UR4, 0xffffffff ;  /* 0xffffffff00047882 */ /* 0x000fe20000000000 */
[----:B0-----:R-:W0:Y:S02]  /*d260*/  LDC.64 R2, c[0x0][0x418] ;  /* 0x00010600ff027b82 */ /* 0x001e240000000a00 */
[----:B0-----:R-:W-:-:S04]  /*d270*/  ISETP.NE.U32.AND P0, PT, R2, RZ, PT ;  /* 0x000000ff0200720c */ /* 0x001fc80003f05070 */
[----:B------:R-:W-:-:S04]  /*d280*/  ISETP.NE.AND.EX P1, PT, R3, RZ, PT, P0 ;  /* 0x000000ff0300720c */ /* 0x000fc80003f25300 */
[----:B------:R-:W-:Y:S01]  /*d290*/  P2R R0, PR, RZ, 0x2 ;  /* 0x00000002ff007803 */ /* 0x000fe20000000000 */
[----:B---3--:R-:W-:-:S05]  /*d2a0*/  VIADD R8, R17, 0xffffffff ;  /* 0xffffffff11087836 */ /* 0x008fca0000000000 */
[----:B------:R0:W-:Y:S04]  /*d2b0*/  STL [R1+0x1c], R8 ;  /* 0x00001c0801007387 */ /* 0x0001e80000100800 */
[----:B------:R0:W-:Y:S01]  /*d2c0*/  STL [R1+0x10], R0 ;  /* 0x0000100001007387 */ /* 0x0001e20000100800 */
[----:B----4-:R-:W-:Y:S02]  /*d2d0*/  SHF.R.S32.HI R7, RZ, 0x1f, R19 ;  /* 0x0000001fff077819 */ /* 0x010fe40000011413 */
[----:B------:R-:W-:-:S03]  /*d2e0*/  SEL R17, R19, RZ, !P1 ;  /* 0x000000ff13117207 */ /* 0x000fc60004800000 */
[----:B------:R0:W-:Y:S01]  /*d2f0*/  STL [R1+0x8], R7 ;  /* 0x0000080701007387 */ /* 0x0001e20000100800 */
[----:B------:R-:W-:Y:S05]  /*d300*/  BRA.DIV UR4, `(.L_x_3478) ;  /* 0x0000003e04e87947 */ /* 0x000fea000b800000 */
[----:B0-----:R-:W0:Y:S02]  /*d310*/  S2R R0, SR_TID.X ;  /* 0x0000000000007919 */ /* 0x001e240000002100 */
[----:B0-----:R-:W-:-:S04]  /*d320*/  SHF.R.U32.HI R0, RZ, 0x5, R0 ;  /* 0x00000005ff007819 */ /* 0x001fc80000011600 */
[----:B------:R-:W-:-:S05]  /*d330*/  LOP3.LUT R0, R0, 0x3, RZ, 0xc0, !PT ;  /* 0x0000000300007812 */ /* 0x000fca00078ec0ff */
[----:B------:R0:W1:Y:S02]  /*d340*/  SHFL.IDX PT, R14, R0, RZ, 0x1f ;  /* 0x00001fff000e7589 */ /* 0x00006400000e0000 */
.L_x_3570:
[----:B------:R-:W-:Y:S02]  /*d350*/  PLOP3.LUT P2, PT, PT, PT, PT, 0x8, 0x0 ;  /* 0x000000000000781c */ /* 0x000fe40003f4e170 */
[----:B-1----:R-:W-:Y:S02]  /*d360*/  ISETP.NE.AND P0, PT, R14, RZ, PT ;  /* 0x000000ff0e00720c */ /* 0x002fe40003f05270 */
[----:B0-----:R-:W-:-:S05]  /*d370*/  P2R R0, PR, RZ, 0x4 ;  /* 0x00000004ff007803 */ /* 0x001fca0000000000 */
[----:B------:R0:W-:Y:S06]  /*d380*/  STL [R1+0xc], R0 ;  /* 0x00000c0001007387 */ /* 0x0001ec0000100800 */
[----:B------:R-:W-:Y:S05]  /*d390*/  @P0 BRA `(.L_x_3479) ;  /* 0x0000000400240947 */ /* 0x000fea0003800000 */
[----:B------:R-:W-:-:S03]  /*d3a0*/  UMOV UR4, 0xffffffff ;  /* 0xffffffff00047882 */ /* 0x000fc60000000000 */
[----:B------:R-:W-:Y:S05]  /*d3b0*/  BRA.DIV UR4, `(.L_x_3480) ;  /* 0x0000003e04f07947 */ /* 0x000fea000b800000 */
[----:B------:R-:W-:-:S13]  /*d3c0*/  ELECT P6, URZ, PT ;  /* 0x00000000003f782f */ /* 0x000fda00038c0000 */
.L_x_3573:
[----:B------:R-:W-:Y:S05]  /*d3d0*/  @!P6 BRA `(.L_x_3479) ;  /* 0x000000040014e947 */ /* 0x000fea0003800000 */
[----:B------:R1:W-:Y:S01]  /*d3e0*/  STL [R1+0x4], R8 ;  /* 0x0000040801007387 */ /* 0x0003e20000100800 */
[----:B------:R-:W-:Y:S01]  /*d3f0*/  IMAD.MOV.U32 R17, RZ, RZ, R19 ;  /* 0x000000ffff117224 */ /* 0x000fe200078e0013 */
[----:B------:R-:W-:Y:S06]  /*d400*/  @!P1 BRA `(.L_x_3481) ;  /* 0x00000000004c9947 */ /* 0x000fec0003800000 */
[----:B------:R-:W3:Y:S01]  /*d410*/  LDC R6, c[0x0][0x43c] ;  /* 0x00010f00ff067b82 */ /* 0x000ee20000000800 */
[----:B0-----:R-:W-:Y:S01]  /*d420*/  IMAD.MOV.U32 R0, RZ, RZ, R8 ;  /* 0x000000ffff007224 */ /* 0x001fe200078e0008 */
[----:B------:R-:W-:Y:S01]  /*d430*/  ULDC.64 UR4, c[0x0][0x428] ;  /* 0x00010a0000047ab9 */ /* 0x000fe20000000a00 */
[----:B---3--:R-:W-:-:S13]  /*d440*/  ISETP.NE.AND P0, PT, R6, 0x1, PT ;  /* 0x000000010600780c */ /* 0x008fda0003f05270 */
[----:B------:R-:W0:Y:S02]  /*d450*/  @P0 LDC.64 R4, c[0x0][0x440] ;  /* 0x00011000ff040b82 */ /* 0x000e240000000a00 */
[----:B0-----:R-:W-:-:S05]  /*d460*/  @P0 IMAD.HI.U32 R4, R8, R4, RZ ;  /* 0x0000000408040227 */ /* 0x001fca00078e00ff */
[----:B------:R-:W-:-:S04]  /*d470*/  @P0 SHF.R.U32.HI R0, RZ, R5, R4 ;  /* 0x00000005ff000219 */ /* 0x000fc80000011604 */
[----:B------:R-:W-:Y:S02]  /*d480*/  IADD3 R4, -R0, RZ, RZ ;  /* 0x000000ff00047210 */ /* 0x000fe40007ffe1ff */
[----:B------:R-:W-:-:S03]  /*d490*/  SHF.R.S32.HI R5, RZ, 0x1f, R0 ;  /* 0x0000001fff057819 */ /* 0x000fc60000011400 */
[----:B------:R-:W-:Y:S02]  /*d4a0*/  IMAD R6, R6, R4, R8 ;  /* 0x0000000406067224 */ /* 0x000fe400078e0208 */
[----:B------:R-:W-:-:S03]  /*d4b0*/  IMAD.MOV.U32 R4, RZ, RZ, R0 ;  /* 0x000000ffff047224 */ /* 0x000fc600078e0000 */
[----:B------:R0:W-:Y:S01]  /*d4c0*/  STL [R1+0x4], R6 ;  /* 0x0000040601007387 */ /* 0x0001e20000100800 */
[----:B------:R-:W-:-:S03]  /*d4d0*/  IMAD.WIDE.U32 R4, R19, UR4, R4 ;  /* 0x0000000413047c25 */ /* 0x000fc6000f8e0004 */
[----:B------:R-:W-:Y:S01]  /*d4e0*/  LEA R2, P0, R4, R2, 0x2 ;  /* 0x0000000204027211 */ /* 0x000fe200078010ff */
[----:B0-----:R-:W-:-:S04]  /*d4f0*/  IMAD R6, R7, UR4, RZ ;  /* 0x0000000407067c24 */ /* 0x001fc8000f8e02ff */
[----:B------:R-:W-:-:S04]  /*d500*/  IMAD R0, R19, UR5, R6 ;  /* 0x0000000513007c24 */ /* 0x000fc8000f8e0206 */
[----:B------:R-:W-:-:S05]  /*d510*/  IMAD.IADD R0, R5, 0x1, R0 ;  /* 0x0000000105007824 */ /* 0x000fca00078e0200 */
[----:B------:R-:W-:-:S05]  /*d520*/  LEA.HI.X R3, R4, R3, R0, 0x2, P0 ;  /* 0x0000000304037211 */ /* 0x000fca00000f1400 */
[----:B------:R3:W5:Y:S02]  /*d530*/  LDG.E R17, desc[UR60][R2.64] ;  /* 0x0000003c02117981 */ /* 0x000764000c1e1900 */
.L_x_3481:
[----:B---3--:R-:W3:Y:S01]  /*d540*/  LDL R2, [R1] ;  /* 0x0000000001027983 */ /* 0x008ee20000100800 */
[----:B0-----:R-:W-:Y:S02]  /*d550*/  LEA R0, R18, UR36, 0x3 ;  /* 0x0000002412007c11 */ /* 0x001fe4000f8e18ff */
[----:B---3--:R-:W-:-:S04]  /*d560*/  SHF.L.U32 R2, R2, 0x1f, RZ ;  /* 0x0000001f02027819 */ /* 0x008fc800000006ff */
[----:B------:R-:W0:Y:S02]  /*d570*/  SYNCS.PHASECHK.TRANS64.TRYWAIT P0, [R0+URZ+0x36840], R2 ;  /* 0x03684002000075a7 */ /* 0x000e24000800017f */
[----:B0-----:R-:W-:Y:S05]  /*d580*/  @!P0 BRA `(.L_x_3482) ;  /* 0x0000003c009c8947 */ /* 0x001fea0003800000 */
.L_x_3574:
[----:B------:R-:W3:Y:S02]  /*d590*/  S2R R3, SR_TID.X ;  /* 0x0000000000037919 */ /* 0x000ee40000002100 */
[----:B---3--:R-:W-:-:S04]  /*d5a0*/  LOP3.LUT R3, R3, 0x7f, RZ, 0xc0, !PT ;  /* 0x0000007f03037812 */ /* 0x008fc800078ec0ff */
[----:B------:R-:W-:-:S13]  /*d5b0*/  ISETP.NE.AND P0, PT, R3, RZ, PT ;  /* 0x000000ff0300720c */ /* 0x000fda0003f05270 */
        /* <DEDUP_REMOVED lines=8> */
.L_x_3483:
[----:B0-----:R-:W3:Y:S01]  /*d640*/  LDL R2, [R1+0x4] ;  /* 0x0000040001027983 */ /* 0x001ee20000100800 */
        /* <DEDUP_REMOVED lines=8> */
[----:B------:R-:W-:Y:S01]  /*d6d0*/  PLOP3.LUT P0, PT, PT, PT, PT, 0x80, 0x0 ;  /* 0x000000000000781c */ /* 0x000fe20003f0f070 */
[----:B------:R-:W-:Y:S01]  /*d6e0*/  UMOV UR7, 0x14f00000 ;  /* 0x14f0000000077882 */ /* 0x000fe20000000000 */
[----:B------:R-:W-:-:S02]  /*d6f0*/  UMOV UR16, 0x40 ;  /* 0x0000004000107882 */ /* 0x000fc40000000000 */
[----:B------:R-:W-:Y:S01]  /*d700*/  P2R R0, PR, RZ, 0x1 ;  /* 0x00000001ff007803 */ /* 0x000fe20000000000 */
[----:B------:R-:W-:Y:S02]  /*d710*/  UIMAD UR8, UR8, 0xa800, UR36 ;  /* 0x0000a800080878a4 */ /* 0x000fe4000f8e0224 */
[----:B------:R-:W-:Y:S02]  /*d720*/  UIADD3 UR9, UR9, 0x36830, URZ ;  /* 0x0003683009097890 */ /* 0x000fe4000fffe03f */
[----:B------:R-:W-:Y:S01]  /*d730*/  UIADD3 UR14, UR8, 0x21400, URZ ;  /* 0x00021400080e7890 */ /* 0x000fe2000fffe03f */
[----:B------:R4:W-:Y:S01]  /*d740*/  STL [R1+0xc], R0 ;  /* 0x00000c0001007387 */ /* 0x0009e20000100800 */
[----:B------:R-:W-:Y:S02]  /*d750*/  UIADD3 UR15, UR8, 0x24c00, URZ ;  /* 0x00024c00080f7890 */ /* 0x000fe4000fffe03f */
[----:B------:R-:W-:-:S03]  /*d760*/  UIADD3 UR17, UR8, 0x28400, URZ ;  /* 0x0002840008117890 */ /* 0x000fc6000fffe03f */
[----:B------:R-:W-:Y:S01]  /*d770*/  UMOV UR8, UR14 ;  /* 0x0000000e00087c82 */ /* 0x000fe20008000000 */
[----:B------:R-:W-:Y:S01]  /*d780*/  UMOV UR14, 0x80 ;  /* 0x00000080000e7882 */ /* 0x000fe20000000000 */
[----:B---3--:R-:W-:-:S13]  /*d790*/  R2UR UR11, R2 ;  /* 0x00000000020b72ca */ /* 0x008fda00000e0000 */
[----:B------:R-:W-:-:S09]  /*d7a0*/  UIMAD UR11, UR11, 0x70, URZ ;  /* 0x000000700b0b78a4 */ /* 0x000fd2000f8e023f */
[----:B------:R0:W-:Y:S02]  /*d7b0*/  UTMALDG.4D [UR8], [UR4], desc[UR6] ;  /* 0x00000608040075b4 */ /* 0x0001e40008019000 */
[----:B0-----:R-:W-:Y:S01]  /*d7c0*/  UMOV UR8, UR15 ;  /* 0x0000000f00087c82 */ /* 0x001fe20008000000 */
[----:B------:R-:W-:Y:S02]  /*d7d0*/  UMOV UR10, UR16 ;  /* 0x00000010000a7c82 */ /* 0x000fe40008000000 */
[----:B------:R0:W-:Y:S02]  /*d7e0*/  UTMALDG.4D [UR8], [UR4], desc[UR6] ;  /* 0x00000608040075b4 */ /* 0x0001e40008019000 */
[----:B0-----:R-:W-:Y:S01]  /*d7f0*/  UMOV UR8, UR17 ;  /* 0x0000001100087c82 */ /* 0x001fe20008000000 */
[----:B------:R-:W-:Y:S02]  /*d800*/  UMOV UR10, UR14 ;  /* 0x0000000e000a7c82 */ /* 0x000fe40008000000 */
[----:B------:R4:W-:Y:S02]  /*d810*/  UTMALDG.4D [UR8], [UR4], desc[UR6] ;  /* 0x00000608040075b4 */ /* 0x0009e40008019000 */
[----:B----4-:R-:W-:Y:S01]  /*d820*/  NOP ;  /* 0x0000000000007918 */ /* 0x010fe20000000000 */
.L_x_3479:
        /* <DEDUP_REMOVED lines=11> */
[----:B------:R-:W-:Y:S01]  /*d8e0*/  MOV R7, UR9 ;  /* 0x0000000900077c02 */ /* 0x000fe20008000f00 */
[----:B------:R-:W3:Y:S01]  /*d8f0*/  LDC.64 R2, c[0x4][R2] ;  /* 0x0100000002027b82 */ /* 0x000ee20000000a00 */
[----:B------:R-:W-:Y:S02]  /*d900*/  IMAD.U32 R5, RZ, RZ, UR7 ;  /* 0x00000007ff057e24 */ /* 0x000fe4000f8e00ff */
[----:B------:R-:W-:Y:S02]  /*d910*/  IMAD.U32 R6, RZ, RZ, UR8 ;  /* 0x00000008ff067e24 */ /* 0x000fe4000f8e00ff */
[----:B------:R-:W-:-:S02]  /*d920*/  IMAD.U32 R10, RZ, RZ, UR4 ;  /* 0x00000004ff0a7e24 */ /* 0x000fc4000f8e00ff */
[----:B------:R-:W-:Y:S02]  /*d930*/  IMAD.U32 R11, RZ, RZ, UR5 ;  /* 0x00000005ff0b7e24 */ /* 0x000fe4000f8e00ff */
[----:B-1----:R-:W-:Y:S02]  /*d940*/  IMAD.MOV.U32 R8, RZ, RZ, 0x70 ;  /* 0x00000070ff087424 */ /* 0x002fe400078e00ff */
[----:B------:R-:W-:Y:S02]  /*d950*/  IMAD.MOV.U32 R12, RZ, RZ, 0x1 ;  /* 0x00000001ff0c7424 */ /* 0x000fe400078e00ff */
[----:B------:R-:W-:-:S07]  /*d960*/  IMAD.MOV.U32 R13, RZ, RZ, RZ ;  /* 0x000000ffff0d7224 */ /* 0x000fce00078e00ff */
[----:B------:R-:W-:-:S07]  /*d970*/  LEPC R20, `(.L_x_3484) ;  /* 0x000000001014794e */ /* 0x000fce0000000000 */
[----:B0-23--:R-:W-:Y:S05]  /*d980*/  CALL.ABS.NOINC R2 ;  /* 0x0000000002007343 */ /* 0x00dfea0003c00000 */
.L_x_3484:
[----:B------:R-:W3:Y:S01]  /*d990*/  LDL.LU R5, [R1+0x18] ;  /* 0x0000180001057983 */ /* 0x000ee20000300800 */
[----:B0-----:R-:W-:Y:S01]  /*d9a0*/  SHF.R.S32.HI R0, RZ, 0x1f, R16 ;  /* 0x0000001fff007819 */ /* 0x001fe20000011410 */
[----:B------:R-:W-:Y:S01]  /*d9b0*/  ULDC.64 UR4, c[0x0][0x2d8] ;  /* 0x0000b60000047ab9 */ /* 0x000fe20000000a00 */
[----:B-1----:R-:W0:Y:S01]  /*d9c0*/  LDC R8, c[0x0][0x448] ;  /* 0x00011200ff087b82 */ /* 0x002e220000000800 */
[----:B------:R-:W4:Y:S01]  /*d9d0*/  LDL.LU R7, [R1+0x24] ;  /* 0x0000240001077983 */ /* 0x000f220000300800 */
[----:B------:R-:W-:-:S03]  /*d9e0*/  ULDC.64 UR6, c[0x0][0x280] ;  /* 0x0000a00000067ab9 */ /* 0x000fc60000000a00 */
[----:B------:R-:W2:Y:S01]  /*d9f0*/  LDL R4, [R1+0x28] ;  /* 0x0000280001047983 */ /* 0x000ea20000100800 */
        /* <DEDUP_REMOVED lines=8> */
[----:B-1----:R-:W-:-:S04]  /*da80*/  SHF.L.U32 R11, R11, 0x3, RZ ;  /* 0x000000030b0b7819 */ /* 0x002fc800000006ff */
[----:B------:R-:W-:-:S04]  /*da90*/  LOP3.LUT R11, R11, 0x38, RZ, 0xc0, !PT ;  /* 0x000000380b0b7812 */ /* 0x000fc800078ec0ff */
[----:B------:R-:W-:Y:S02]  /*daa0*/  LOP3.LUT R10, R11, 0x40, RZ, 0xfc, !PT ;  /* 0x000000400b0a7812 */ /* 0x000fe400078efcff */
[----:B---3--:R-:W-:Y:S01]  /*dab0*/  SHF.R.S32.HI R0, RZ, 0x1f, R5 ;  /* 0x0000001fff007819 */ /* 0x008fe20000011405 */
[----:B------:R-:W-:-:S04]  /*dac0*/  IMAD.WIDE.U32 R2, R5, UR4, R2 ;  /* 0x0000000405027c25 */ /* 0x000fc8000f8e0002 */
[----:B------:R-:W-:Y:S01]  /*dad0*/  IMAD R0, R0, UR4, RZ ;  /* 0x0000000400007c24 */ /* 0x000fe2000f8e02ff */
[----:B------:R-:W-:-:S03]  /*dae0*/  ULDC UR4, c[0x0][0xc38] ;  /* 0x00030e0000047ab9 */ /* 0x000fc60000000800 */
[----:B------:R-:W-:Y:S02]  /*daf0*/  IMAD R0, R5, UR5, R0 ;  /* 0x0000000505007c24 */ /* 0x000fe4000f8e0200 */
[----:B------:R-:W1:Y:S03]  /*db00*/  S2R R5, SR_TID.X ;  /* 0x0000000000057919 */ /* 0x000e660000002100 */
[----:B------:R-:W-:Y:S01]  /*db10*/  IADD3 R3, R3, R0, RZ ;  /* 0x0000000003037210 */ /* 0x000fe20007ffe0ff */
[----:B----4-:R-:W-:Y:S02]  /*db20*/  IMAD.MOV R0, RZ, RZ, -R7 ;  /* 0x000000ffff007224 */ /* 0x010fe400078e0a07 */
[----:B------:R-:W3:Y:S02]  /*db30*/  @P0 LDC R7, c[0x0][0x450] ;  /* 0x00011400ff070b82 */ /* 0x000ee40000000800 */
[----:B--2---:R-:W-:Y:S01]  /*db40*/  IMAD R0, R0, UR4, R4 ;  /* 0x0000000400007c24 */ /* 0x004fe2000f8e0204 */
[----:B------:R-:W-:-:S03]  /*db50*/  ULDC.64 UR4, c[0x0][0x2d0] ;  /* 0x0000b40000047ab9 */ /* 0x000fc60000000a00 */
[----:B------:R-:W-:Y:S01]  /*db60*/  IMAD.SHL.U32 R4, R0, 0x80, RZ ;  /* 0x0000008000047824 */ /* 0x000fe200078e00ff */
[----:B-1----:R-:W-:-:S04]  /*db70*/  LOP3.LUT R5, R5, 0x7f, RZ, 0xc0, !PT ;  /* 0x0000007f05057812 */ /* 0x002fc800078ec0ff */
[----:B------:R-:W-:Y:S02]  /*db80*/  SHF.R.U32.HI R9, RZ, 0x3, R5 ;  /* 0x00000003ff097819 */ /* 0x000fe40000011605 */
[----:B------:R-:W1:Y:S02]  /*db90*/  S2R R5, SR_TID.X ;  /* 0x0000000000057919 */ /* 0x000e640000002100 */
[----:B-1----:R-:W-:-:S05]  /*dba0*/  IMAD.SHL.U32 R5, R5, 0x10, RZ ;  /* 0x0000001005057824 */ /* 0x002fca00078e00ff */
[----:B------:R-:W-:Y:S02]  /*dbb0*/  LOP3.LUT R5, R9, 0x70, R5, 0xf8, !PT ;  /* 0x0000007009057812 */ /* 0x000fe400078ef805 */
[----:B------:R-:W-:Y:S02]  /*dbc0*/  LOP3.LUT R9, R11, 0x80, RZ, 0xfc, !PT ;  /* 0x000000800b097812 */ /* 0x000fe400078efcff */
        /* <DEDUP_REMOVED lines=8> */
[----:B------:R-:W-:-:S04]  /*dc50*/  IMAD R6, R6, UR4, RZ ;  /* 0x0000000406067c24 */ /* 0x000fc8000f8e02ff */
[----:B------:R-:W-:Y:S01]  /*dc60*/  IMAD R6, R5, UR5, R6 ;  /* 0x0000000505067c24 */ /* 0x000fe2000f8e0206 */
[----:B------:R-:W-:Y:S01]  /*dc70*/  SHF.R.S32.HI R5, RZ, 0x1f, R0 ;  /* 0x0000001fff057819 */ /* 0x000fe20000011400 */
[----:B------:R-:W-:Y:S02]  /*dc80*/  ULDC.64 UR4, c[0x0][0x2c8] ;  /* 0x0000b20000047ab9 */ /* 0x000fe40000000a00 */
[----:B------:R-:W-:Y:S02]  /*dc90*/  IMAD.IADD R3, R3, 0x1, R6 ;  /* 0x0000000103037824 */ /* 0x000fe400078e0206 */
[----:B------:R-:W-:Y:S02]  /*dca0*/  IMAD R5, R5, UR4, RZ ;  /* 0x0000000405057c24 */ /* 0x000fe4000f8e02ff */
[----:B------:R-:W-:Y:S01]  /*dcb0*/  IMAD.WIDE.U32 R2, R0, UR4, R2 ;  /* 0x0000000400027c25 */ /* 0x000fe2000f8e0002 */
[----:B------:R-:W-:Y:S02]  /*dcc0*/  ULDC UR4, c[0x0][0x2b8] ;  /* 0x0000ae0000047ab9 */ /* 0x000fe40000000800 */
[----:B------:R-:W-:Y:S01]  /*dcd0*/  ISETP.GE.AND P1, PT, R10, UR4, PT ;  /* 0x000000040a007c0c */ /* 0x000fe2000bf26270 */
[----:B------:R-:W-:Y:S01]  /*dce0*/  IMAD R5, R0, UR5, R5 ;  /* 0x0000000500057c24 */ /* 0x000fe2000f8e0205 */
[----:B------:R0:W5:Y:S01]  /*dcf0*/  LDL R10, [R1+0x14] ;  /* 0x00001400010a7983 */ /* 0x0001620000100800 */
[----:B------:R-:W-:-:S02]  /*dd00*/  LEA R0, P3, R2, UR6, 0x1 ;  /* 0x0000000602007c11 */ /* 0x000fc4000f8608ff */
[----:B------:R-:W-:Y:S01]  /*dd10*/  IMAD.IADD R5, R3, 0x1, R5 ;  /* 0x0000000103057824 */ /* 0x000fe200078e0205 */
[----:B------:R-:W-:Y:S02]  /*dd20*/  ISETP.GE.AND P0, PT, R11, UR4, PT ;  /* 0x000000040b007c0c */ /* 0x000fe4000bf06270 */
[----:B------:R-:W-:Y:S01]  /*dd30*/  ISETP.GE.AND P2, PT, R9, UR4, PT ;  /* 0x0000000409007c0c */ /* 0x000fe2000bf46270 */
[----:B------:R-:W-:Y:S01]  /*dd40*/  UMOV UR4, 0xffffffff ;  /* 0xffffffff00047882 */ /* 0x000fe20000000000 */
[----:B------:R-:W-:Y:S02]  /*dd50*/  LEA.HI.X R2, R2, UR7, R5, 0x1, P3 ;  /* 0x0000000702027c11 */ /* 0x000fe400098f0c05 */
[----:B0-----:R-:W-:Y:S09]  /*dd60*/  BRA.DIV UR4, `(.L_x_3485) ;  /* 0x0000003604b87947 */ /* 0x001ff2000b800000 */
[----:B------:R-:W0:Y:S01]  /*dd70*/  S2R R6, SR_TID.X ;  /* 0x0000000000067919 */ /* 0x000e220000002100 */
[----:B------:R-:W-:Y:S02]  /*dd80*/  ULDC UR4, c[0x0][0x288] ;  /* 0x0000a20000047ab9 */ /* 0x000fe40000000800 */
[----:B------:R-:W-:Y:S01]  /*dd90*/  IMAD R3, R8, UR4, RZ ;  /* 0x0000000408037c24 */ /* 0x000fe2000f8e02ff */
[----:B------:R-:W1:Y:S01]  /*dda0*/  S2R R11, SR_TID.X ;  /* 0x00000000000b7919 */ /* 0x000e620000002100 */
[----:B------:R-:W2:Y:S04]  /*ddb0*/  SHFL.IDX PT, R7, R0, RZ, 0x181f ;  /* 0x00181fff00077589 */ /* 0x000ea800000e0000 */
[----:B------:R-:W-:Y:S01]  /*ddc0*/  SHFL.IDX PT, R9, R2, 0x1, 0x181f ;  /* 0x00381f0002097f89 */ /* 0x000fe200000e0000 */
[----:B0-----:R-:W-:-:S04]  /*ddd0*/  LOP3.LUT R6, R6, 0x7f, RZ, 0xc0, !PT ;  /* 0x0000007f06067812 */ /* 0x001fc800078ec0ff */
[----:B------:R-:W-:Y:S01]  /*dde0*/  SHF.R.U32.HI R6, RZ, 0x3, R6 ;  /* 0x00000003ff067819 */ /* 0x000fe20000011606 */
[----:B-1----:R-:W-:-:S04]  /*ddf0*/  IMAD.SHL.U32 R11, R11, 0x8, RZ ;  /* 0x000000080b0b7824 */ /* 0x002fc800078e00ff */
[----:B------:R-:W-:Y:S01]  /*de00*/  IMAD.IADD R4, R6, 0x1, R4 ;  /* 0x0000000106047824 */ /* 0x000fe200078e0204 */
[----:B------:R-:W-:Y:S01]  /*de10*/  LOP3.LUT R11, R11, 0x38, RZ, 0xc0, !PT ;  /* 0x000000380b0b7812 */ /* 0x000fe200078ec0ff */
[----:B------:R-:W0:Y:S02]  /*de20*/  SHFL.IDX PT, R6, R2, RZ, 0x181f ;  /* 0x00181fff02067589 */ /* 0x000e2400000e0000 */
[C---:B------:R-:W-:Y:S01]  /*de30*/  VIADD R5, R4.reuse, 0x10 ;  /* 0x0000001004057836 */ /* 0x040fe20000000000 */
[----:B------:R-:W-:-:S04]  /*de40*/  ISETP.GE.AND P4, PT, R4, R3, PT ;  /* 0x000000030400720c */ /* 0x000fc80003f86270 */
[----:B------:R-:W-:Y:S02]  /*de50*/  ISETP.GE.AND P3, PT, R5, R3, PT ;  /* 0x000000030500720c */ /* 0x000fe40003f66270 */
[----:B------:R-:W1:Y:S07]  /*de60*/  SHFL.IDX PT, R5, R0, 0x1, 0x181f ;  /* 0x00381f0000057f89 */ /* 0x000e6e00000e0000 */
[----:B--2---:R-:W-:-:S05]  /*de70*/  @!P4 LEA R7, P5, R11, R7, 0x1 ;  /* 0x000000070b07c211 */ /* 0x004fca00078a08ff */
[----:B0-----:R-:W-:-:S05]  /*de80*/  @!P4 IMAD.X R6, RZ, RZ, R6, P5 ;  /* 0x000000ffff06c224 */ /* 0x001fca00028e0606 */
[----:B------:R-:W-:-:S04]  /*de90*/  @!P4 LOP3.LUT R7, R7, R6, RZ, 0x3c, !PT ;  /* 0x000000060707c212 */ /* 0x000fc800078e3cff */
[----:B------:R-:W-:Y:S02]  /*dea0*/  @!P4 LOP3.LUT R6, R7, R6, RZ, 0x3c, !PT ;  /* 0x000000060706c212 */ /* 0x000fe400078e3cff */
[----:B-1----:R-:W-:Y:S02]  /*deb0*/  @!P3 LEA R8, P5, R11, R5, 0x1 ;  /* 0x000000050b08b211 */ /* 0x002fe400078a08ff */
[----:B------:R-:W-:-:S03]  /*dec0*/  @!P4 LOP3.LUT R7, R7, R6, RZ, 0x3c, !PT ;  /* 0x000000060707c212 */ /* 0x000fc600078e3cff */
[----:B------:R-:W-:Y:S02]  /*ded0*/  @!P3 IMAD.X R5, RZ, RZ, R9, P5 ;  /* 0x000000ffff05b224 */ /* 0x000fe400028e0609 */
[----:B-----5:R-:W-:Y:S04]  /*dee0*/  @!P4 LDGSTS.E.BYPASS.LTC128B.128 [R10+0x15400], desc[UR60][R6.64], !P0 ;  /* 0x15400000060acfae */ /* 0x020fe8000c101d7c */
[----:B------:R-:W-:Y:S04]  /*def0*/  @!P4 LDGSTS.E.BYPASS.LTC128B.128 [R10+0x19400], desc[UR60][R6.64+0x80], !P1 ;  /* 0x19400080060acfae */ /* 0x000fe8000c901d7c */
[----:B------:R0:W-:Y:S02]  /*df00*/  @!P4 LDGSTS.E.BYPASS.LTC128B.128 [R10+0x1d400], desc[UR60][R6.64+0x100], !P2 ;  /* 0x1d400100060acfae */ /* 0x0001e4000d101d7c */
[----:B0-----:R-:W-:Y:S01]  /*df10*/  @!P3 MOV R6, R8 ;  /* 0x000000080006b202 */ /* 0x001fe20000000f00 */
[----:B------:R-:W-:Y:S01]  /*df20*/  @!P3 IMAD.MOV.U32 R7, RZ, RZ, R5 ;  /* 0x000000ffff07b224 */ /* 0x000fe200078e0005 */
[----:B------:R-:W0:Y:S01]  /*df30*/  SHFL.IDX PT, R8, R0, 0x2, 0x181f ;  /* 0x00581f0000087f89 */ /* 0x000e2200000e0000 */
[----:B------:R-:W-:-:S03]  /*df40*/  VIADD R5, R4, 0x20 ;  /* 0x0000002004057836 */ /* 0x000fc60000000000 */
[----:B------:R-:W-:Y:S04]  /*df50*/  @!P3 LDGSTS.E.BYPASS.LTC128B.128 [R10+0x15c00], desc[UR60][R6.64], !P0 ;  /* 0x15c00000060abfae */ /* 0x000fe8000c101d7c */
[----:B------:R-:W-:Y:S04]  /*df60*/  @!P3 LDGSTS.E.BYPASS.LTC128B.128 [R10+0x19c00], desc[UR60][R6.64+0x80], !P1 ;  /* 0x19c00080060abfae */ /* 0x000fe8000c901d7c */
[----:B------:R1:W-:Y:S01]  /*df70*/  @!P3 LDGSTS.E.BYPASS.LTC128B.128 [R10+0x1dc00], desc[UR60][R6.64+0x100], !P2 ;  /* 0x1dc00100060abfae */ /* 0x0003e2000d101d7c */
[----:B------:R-:W-:-:S03]  /*df80*/  ISETP.GE.AND P3, PT, R5, R3, PT ;  /* 0x000000030500720c */ /* 0x000fc60003f66270 */
[----:B------:R-:W2:Y:S10]  /*df90*/  SHFL.IDX PT, R5, R2, 0x2, 0x181f ;  /* 0x00581f0002057f89 */ /* 0x000eb400000e0000 */
[----:B0-----:R-:W-:-:S05]  /*dfa0*/  @!P3 LEA R8, P4, R11, R8, 0x1 ;  /* 0x000000080b08b211 */ /* 0x001fca00078808ff */
[----:B-1----:R-:W-:Y:S02]  /*dfb0*/  @!P3 IMAD.MOV.U32 R6, RZ, RZ, R8 ;  /* 0x000000ffff06b224 */ /* 0x002fe400078e0008 */
[----:B--2---:R-:W-:Y:S02]  /*dfc0*/  @!P3 IMAD.X R9, RZ, RZ, R5, P4 ;  /* 0x000000ffff09b224 */ /* 0x004fe400020e0605 */
[----:B------:R-:W-:Y:S02]  /*dfd0*/  VIADD R5, R4, 0x30 ;  /* 0x0000003004057836 */ /* 0x000fe40000000000 */
[----:B------:R-:W-:-:S05]  /*dfe0*/  @!P3 IMAD.MOV.U32 R7, RZ, RZ, R9 ;  /* 0x000000ffff07b224 */ /* 0x000fca00078e0009 */
[----:B------:R-:W-:Y:S04]  /*dff0*/  @!P3 LDGSTS.E.BYPASS.LTC128B.128 [R10+0x16400], desc[UR60][R6.64], !P0 ;  /* 0x16400000060abfae */ /* 0x000fe8000c101d7c */
[----:B------:R-:W-:Y:S04]  /*e000*/  @!P3 LDGSTS.E.BYPASS.LTC128B.128 [R10+0x1a400], desc[UR60][R6.64+0x80], !P1 ;  /* 0x1a400080060abfae */ /* 0x000fe8000c901d7c */
[----:B------:R0:W-:Y:S01]  /*e010*/  @!P3 LDGSTS.E.BYPASS.LTC128B.128 [R10+0x1e400], desc[UR60][R6.64+0x100], !P2 ;  /* 0x1e400100060abfae */ /* 0x0001e2000d101d7c */
[----:B------:R-:W-:-:S03]  /*e020*/  ISETP.GE.AND P3, PT, R5, R3, PT ;  /* 0x000000030500720c */ /* 0x000fc60003f66270 */
[----:B------:R-:W-:Y:S04]  /*e030*/  SHFL.IDX PT, R5, R2, 0x3, 0x181f ;  /* 0x00781f0002057f89 */ /* 0x000fe800000e0000 */
[----:B0-----:R-:W0:Y:S06]  /*e040*/  SHFL.IDX PT, R6, R0, 0x3, 0x181f ;  /* 0x00781f0000067f89 */ /* 0x001e2c00000e0000 */
[----:B0-----:R-:W-:-:S04]  /*e050*/  @!P3 LEA R6, P4, R11, R6, 0x1 ;  /* 0x000000060b06b211 */ /* 0x001fc800078808ff */
[----:B------:R-:W-:-:S05]  /*e060*/  @!P3 IADD3.X R5, RZ, R5, RZ, P4, !PT ;  /* 0x00000005ff05b210 */ /* 0x000fca00027fe4ff */
[----:B------:R-:W-:Y:S02]  /*e070*/  @!P3 IMAD.MOV.U32 R7, RZ, RZ, R5 ;  /* 0x000000ffff07b224 */ /* 0x000fe400078e0005 */
[----:B------:R-:W-:-:S03]  /*e080*/  VIADD R5, R4, 0x40 ;  /* 0x0000004004057836 */ /* 0x000fc60000000000 */
        /* <DEDUP_REMOVED lines=17> */
[----:B------:R-:W-:-:S05]  /*e1a0*/  @!P3 IMAD.X R5, RZ, RZ, R5, P4 ;  /* 0x000000ffff05b224 */ /* 0x000fca00020e0605 */
[----:B------:R-:W-:Y:S01]  /*e1b0*/  @!P3 MOV R7, R5 ;  /* 0x000000050007b202 */ /* 0x000fe20000000f00 */
[----:B------:R-:W-:-:S04]  /*e1c0*/  VIADD R5, R4, 0x60 ;  /* 0x0000006004057836 */ /* 0x000fc80000000000 */
[----:B------:R-:W-:Y:S01]  /*e1d0*/  @!P3 LDGSTS.E.BYPASS.LTC128B.128 [R10+0x17c00], desc[UR60][R6.64], !P0 ;  /* 0x17c00000060abfae */ /* 0x000fe2000c101d7c */
[----:B------:R-:W-:-:S03]  /*e1e0*/  ISETP.GE.AND P4, PT, R5, R3, PT ;  /* 0x000000030500720c */ /* 0x000fc60003f86270 */
[----:B------:R-:W-:Y:S04]  /*e1f0*/  @!P3 LDGSTS.E.BYPASS.LTC128B.128 [R10+0x1bc00], desc[UR60][R6.64+0x80], !P1 ;  /* 0x1bc00080060abfae */ /* 0x000fe8000c901d7c */
[----:B------:R0:W-:Y:S04]  /*e200*/  @!P3 LDGSTS.E.BYPASS.LTC128B.128 [R10+0x1fc00], desc[UR60][R6.64+0x100], !P2 ;  /* 0x1fc00100060abfae */ /* 0x0001e8000d101d7c */
[----:B------:R-:W-:Y:S04]  /*e210*/  SHFL.IDX PT, R5, R2, 0x6, 0x181f ;  /* 0x00d81f0002057f89 */ /* 0x000fe800000e0000 */
[----:B0-----:R-:W0:Y:S04]  /*e220*/  SHFL.IDX PT, R6, R0, 0x6, 0x181f ;  /* 0x00d81f0000067f89 */ /* 0x001e2800000e0000 */
[----:B------:R-:W1:Y:S01]  /*e230*/  SHFL.IDX PT, R0, R0, 0x7, 0x181f ;  /* 0x00f81f0000007f89 */ /* 0x000e6200000e0000 */
[----:B0-----:R-:W-:-:S05]  /*e240*/  @!P4 LEA R6, P3, R11, R6, 0x1 ;  /* 0x000000060b06c211 */ /* 0x001fca00078608ff */
[----:B------:R-:W-:-:S04]  /*e250*/  @!P4 IMAD.X R5, RZ, RZ, R5, P3 ;  /* 0x000000ffff05c224 */ /* 0x000fc800018e0605 */
[----:B------:R-:W-:Y:S02]  /*e260*/  @!P4 IMAD.MOV.U32 R7, RZ, RZ, R5 ;  /* 0x000000ffff07c224 */ /* 0x000fe400078e0005 */
[----:B------:R0:W2:Y:S04]  /*e270*/  SHFL.IDX PT, R5, R2, 0x7, 0x181f ;  /* 0x00f81f0002057f89 */ /* 0x0000a800000e0000 */
[----:B------:R0:W-:Y:S04]  /*e280*/  @!P4 LDGSTS.E.BYPASS.LTC128B.128 [R10+0x18400], desc[UR60][R6.64], !P0 ;  /* 0x18400000060acfae */ /* 0x0001e8000c101d7c */
[----:B------:R0:W-:Y:S04]  /*e290*/  @!P4 LDGSTS.E.BYPASS.LTC128B.128 [R10+0x1c400], desc[UR60][R6.64+0x80], !P1 ;  /* 0x1c400080060acfae */ /* 0x0001e8000c901d7c */
[----:B-1----:R0:W-:Y:S02]  /*e2a0*/  @!P4 LDGSTS.E.BYPASS.LTC128B.128 [R10+0x20400], desc[UR60][R6.64+0x100], !P2 ;  /* 0x20400100060acfae */ /* 0x0021e4000d101d7c */
.L_x_3591:
[----:B------:R-:W-:Y:S01]  /*e2b0*/  VIADD R4, R4, 0x70 ;  /* 0x0000007004047836 */ /* 0x000fe20000000000 */
[----:B------:R-:W-:Y:S04]  /*e2c0*/  BSSY B0, `(.L_x_3486) ;  /* 0x000000e000007945 */ /* 0x000fe80003800000 */
[----:B------:R-:W-:-:S13]  /*e2d0*/  ISETP.GE.AND P3, PT, R4, R3, PT ;  /* 0x000000030400720c */ /* 0x000fda0003f66270 */
[----:B------:R-:W-:Y:S05]  /*e2e0*/  @P3 BRA `(.L_x_3487) ;  /* 0x00000000002c3947 */ /* 0x000fea0003800000 */
[----:B0-----:R-:W0:Y:S02]  /*e2f0*/  S2R R2, SR_TID.X ;  /* 0x0000000000027919 */ /* 0x001e240000002100 */
[----:B0-----:R-:W-:-:S05]  /*e300*/  IMAD.SHL.U32 R2, R2, 0x8, RZ ;  /* 0x0000000802027824 */ /* 0x001fca00078e00ff */
[----:B------:R-:W-:-:S04]  /*e310*/  LOP3.LUT R2, R2, 0x38, RZ, 0xc0, !PT ;  /* 0x0000003802027812 */ /* 0x000fc800078ec0ff */
[----:B------:R-:W-:-:S05]  /*e320*/  LEA R2, P3, R2, R0, 0x1 ;  /* 0x0000000002027211 */ /* 0x000fca00078608ff */
[----:B--2---:R-:W-:-:S05]  /*e330*/  IMAD.X R3, RZ, RZ, R5, P3 ;  /* 0x000000ffff037224 */ /* 0x004fca00018e0605 */
[----:B------:R-:W-:Y:S01]  /*e340*/  @!PT LDS RZ, [RZ] ;  /* 0x00000000fffff984 */ /* 0x000fe20000000800 */
[----:B------:R-:W-:Y:S01]  /*e350*/  @!PT LDS RZ, [RZ] ;  /* 0x00000000fffff984 */ /* 0x000fe20000000800 */
[----:B------:R-:W-:Y:S01]  /*e360*/  @!PT LDS RZ, [RZ] ;  /* 0x00000000fffff984 */ /* 0x000fe20000000800 */
[----:B------:R3:W-:Y:S04]  /*e370*/  LDGSTS.E.BYPASS.LTC128B.128 [R10+0x18c00], desc[UR60][R2.64], !P0 ;  /* 0x18c00000020a7fae */ /* 0x0007e8000c101d7c */
[----:B------:R3:W-:Y:S04]  /*e380*/  LDGSTS.E.BYPASS.LTC128B.128 [R10+0x1cc00], desc[UR60][R2.64+0x80], !P1 ;  /* 0x1cc00080020a7fae */ /* 0x0007e8000c901d7c */
[----:B------:R3:W-:Y:S02]  /*e390*/  LDGSTS.E.BYPASS.LTC128B.128 [R10+0x20c00], desc[UR60][R2.64+0x100], !P2 ;  /* 0x20c00100020a7fae */ /* 0x0007e4000d101d7c */
.L_x_3487:
[----:B------:R-:W-:Y:S05]  /*e3a0*/  BSYNC B0 ;  /* 0x0000000000007941 */ /* 0x000fea0003800000 */
.L_x_3486:
[----:B0--3--:R-:W3:Y:S01]  /*e3b0*/  LDL R2, [R1+0x30] ;  /* 0x0000300001027983 */ /* 0x009ee20000100800 */
        /* <DEDUP_REMOVED lines=9> */
[----:B------:R-:W-:Y:S01]  /*e450*/  MOV R9, UR36 ;  /* 0x0000002400097c02 */ /* 0x000fe20008000f00 */
[----:B------:R-:W0:Y:S01]  /*e460*/  SYNCS.PHASECHK.TRANS64.TRYWAIT P0, [UR36+0x36820], R0 ;  /* 0x03682000ff0075a7 */ /* 0x000e220008000164 */
[----:B---3--:R-:W-:Y:S01]  /*e470*/  ISETP.GE.AND P1, PT, R2, 0x71, PT ;  /* 0x000000710200780c */ /* 0x008fe20003f26270 */
[----:B0-----:R-:W-:-:S12]  /*e480*/  @!P0 BRA `(.L_x_3489) ;  /* 0x0000003800e48947 */ /* 0x001fd80003800000 */
.L_x_3592:
[----:B------:R-:W-:Y:S05]  /*e490*/  BSYNC B0 ;  /* 0x0000000000007941 */ /* 0x000fea0003800000 */
.L_x_3488:
[----:B------:R-:W-:Y:S01]  /*e4a0*/  VIADD R11, R9, 0x36800 ;  /* 0x00036800090b7836 */ /* 0x000fe20000000000 */
        /* <DEDUP_REMOVED lines=10> */
[----:B------:R-:W3:Y:S04]  /*e550*/  LDL R3, [R1+0xc] ;  /* 0x00000c0001037983 */ /* 0x000ee80000100800 */
[----:B------:R-:W4:Y:S01]  /*e560*/  LDL R2, [R1] ;  /* 0x0000000001027983 */ /* 0x000f220000100800 */
[----:B------:R-:W-:Y:S01]  /*e570*/  VIADD R4, R18, 0x1 ;  /* 0x0000000112047836 */ /* 0x000fe20000000000 */
[----:B------:R-:W-:Y:S04]  /*e580*/  BSSY B0, `(.L_x_3492) ;  /* 0x00000b0000007945 */ /* 0x000fe80003800000 */
[----:B------:R-:W-:-:S04]  /*e590*/  ISETP.NE.AND P0, PT, R4, 0x2, PT ;  /* 0x000000020400780c */ /* 0x000fc80003f05270 */
[----:B-1----:R-:W-:Y:S02]  /*e5a0*/  SEL R10, RZ, 0x1, P0 ;  /* 0x00000001ff0a7807 */ /* 0x002fe40000000000 */
[----:B------:R-:W-:Y:S02]  /*e5b0*/  SEL R4, R4, RZ, P0 ;  /* 0x000000ff04047207 */ /* 0x000fe40000000000 */
[----:B---3--:R-:W-:Y:S02]  /*e5c0*/  ISETP.NE.AND P2, PT, R3, RZ, PT ;  /* 0x000000ff0300720c */ /* 0x008fe40003f45270 */
[----:B----4-:R-:W-:-:S11]  /*e5d0*/  LOP3.LUT R10, R2, R10, RZ, 0x3c, !PT ;  /* 0x0000000a020a7212 */ /* 0x010fd600078e3cff */
[----:B------:R-:W-:Y:S05]  /*e5e0*/  @!P2 BRA `(.L_x_3493) ;  /* 0x0000000800a4a947 */ /* 0x000fea0003800000 */
[----:B------:R-:W3:Y:S01]  /*e5f0*/  LDL R2, [R1+0x10] ;  /* 0x0000100001027983 */ /* 0x000ee20000100800 */
[----:B------:R-:W-:Y:S02]  /*e600*/  MOV R6, R17 ;  /* 0x0000001100067202 */ /* 0x000fe40000000f00 */
[----:B---3--:R-:W-:-:S13]  /*e610*/  ISETP.NE.AND P2, PT, R2, RZ, PT ;  /* 0x000000ff0200720c */ /* 0x008fda0003f45270 */
[----:B------:R-:W-:Y:S05]  /*e620*/  @!P2 BRA `(.L_x_3494) ;  /* 0x00000000004ca947 */ /* 0x000fea0003800000 */
[----:B------:R-:W3:Y:S01]  /*e630*/  LDL R7, [R1+0x8] ;  /* 0x0000080001077983 */ /* 0x000ee20000100800 */
[----:B------:R-:W0:Y:S01]  /*e640*/  LDC R6, c[0x0][0x43c] ;  /* 0x00010f00ff067b82 */ /* 0x000e220000000800 */
[----:B------:R-:W-:Y:S01]  /*e650*/  ULDC.64 UR4, c[0x0][0x428] ;  /* 0x00010a0000047ab9 */ /* 0x000fe20000000a00 */
[----:B0-----:R-:W-:-:S13]  /*e660*/  ISETP.NE.AND P0, PT, R6, 0x1, PT ;  /* 0x000000010600780c */ /* 0x001fda0003f05270 */
[----:B------:R-:W2:Y:S02]  /*e670*/  @P0 LDC.64 R2, c[0x0][0x440] ;  /* 0x00011000ff020b82 */ /* 0x000ea40000000a00 */
[----:B--2---:R-:W-:-:S04]  /*e680*/  @P0 IMAD.HI.U32 R5, R0, R2, RZ ;  /* 0x0000000200050227 */ /* 0x004fc800078e00ff */
        /* <DEDUP_REMOVED lines=8> */
[----:B------:R-:W-:Y:S02]  /*e710*/  ULDC.64 UR4, c[0x0][0x418] ;  /* 0x0001060000047ab9 */ /* 0x000fe40000000a00 */
[----:B------:R-:W-:Y:S01]  /*e720*/  LEA R6, P0, R2, UR4, 0x2 ;  /* 0x0000000402067c11 */ /* 0x000fe2000f8010ff */
[----:B------:R-:W-:-:S05]  /*e730*/  IMAD.IADD R3, R5, 0x1, R3 ;  /* 0x0000000105037824 */ /* 0x000fca00078e0203 */
[----:B------:R-:W-:-:S05]  /*e740*/  LEA.HI.X R7, R2, UR5, R3, 0x2, P0 ;  /* 0x0000000502077c11 */ /* 0x000fca00080f1403 */
[----:B------:R0:W5:Y:S02]  /*e750*/  LDG.E R6, desc[UR60][R6.64] ;  /* 0x0000003c06067981 */ /* 0x000164000c1e1900 */
.L_x_3494:
[----:B------:R-:W-:Y:S01]  /*e760*/  LEA R3, R4, UR36, 0x3 ;  /* 0x0000002404037c11 */ /* 0x000fe2000f8e18ff */
[----:B------:R-:W-:Y:S01]  /*e770*/  BSSY B1, `(.L_x_3495) ;  /* 0x0000004000017945 */ /* 0x000fe20003800000 */
[----:B------:R-:W-:-:S04]  /*e780*/  SHF.L.U32 R2, R10, 0x1f, RZ ;  /* 0x0000001f0a027819 */ /* 0x000fc800000006ff */
[----:B------:R-:W1:Y:S02]  /*e790*/  SYNCS.PHASECHK.TRANS64.TRYWAIT P0, [R3+URZ+0x36840], R2 ;  /* 0x03684002030075a7 */ /* 0x000e64000800017f */
[----:B-1----:R-:W-:Y:S05]  /*e7a0*/  @!P0 BRA `(.L_x_3496) ;  /* 0x0000003800308947 */ /* 0x002fea0003800000 */
.L_x_3593:
[----:B------:R-:W-:Y:S05]  /*e7b0*/  BSYNC B1 ;  /* 0x0000000000017941 */ /* 0x000fea0003800000 */
.L_x_3495:
[----:B--2---:R-:W2:Y:S01]  /*e7c0*/  S2R R5, SR_TID.X ;  /* 0x0000000000057919 */ /* 0x004ea20000002100 */
        /* <DEDUP_REMOVED lines=11> */
.L_x_3498:
[----:B------:R-:W-:Y:S05]  /*e880*/  BSYNC B1 ;  /* 0x0000000000017941 */ /* 0x000fea0003800000 */
.L_x_3497:
[----:B------:R-:W-:Y:S01]  /*e890*/  IMAD.MOV.U32 R14, RZ, RZ, RZ ;  /* 0x000000ffff0e7224 */ /* 0x000fe200078e00ff */
[----:B------:R-:W-:Y:S01]  /*e8a0*/  UIADD3 UR4, UP0, UR38, 0x370, URZ ;  /* 0x0000037026047890 */ /* 0x000fe2000ff1e03f */
[----:B------:R-:W-:Y:S01]  /*e8b0*/  IMAD R5, R4, 0xa800, R9 ;  /* 0x0000a80004057824 */ /* 0x000fe200078e0209 */
[----:B------:R-:W-:Y:S01]  /*e8c0*/  PLOP3.LUT P0, PT, PT, PT, PT, 0x80, 0x0 ;  /* 0x000000000000781c */ /* 0x000fe20003f0f070 */
[----:B-1----:R-:W-:Y:S01]  /*e8d0*/  IMAD R2, R0, 0x70, RZ ;  /* 0x0000007000027824 */ /* 0x002fe200078e02ff */
[----:B------:R-:W-:Y:S01]  /*e8e0*/  R2UR UR10, R14 ;  /* 0x000000000e0a72ca */ /* 0x000fe200000e0000 */
[----:B0-----:R-:W-:Y:S01]  /*e8f0*/  VIADD R7, R5, 0x21400 ;  /* 0x0002140005077836 */ /* 0x001fe20000000000 */
[----:B------:R-:W-:Y:S01]  /*e900*/  IADD3 R3, R3, 0x36830, RZ ;  /* 0x0003683003037810 */ /* 0x000fe20007ffe0ff */
[----:B------:R-:W-:Y:S01]  /*e910*/  UIADD3.X UR5, URZ, UR39, URZ, UP0, !UPT ;  /* 0x000000273f057290 */ /* 0x000fe200087fe43f */
[----:B------:R-:W-:Y:S01]  /*e920*/  UMOV UR6, 0x0 ;  /* 0x0000000000067882 */ /* 0x000fe20000000000 */
[----:B------:R-:W-:-:S10]  /*e930*/  UMOV UR7, 0x14f00000 ;  /* 0x14f0000000077882 */ /* 0x000fd40000000000 */
.L_x_3499:
        /* <DEDUP_REMOVED lines=16> */
.L_x_3500:
        /* <DEDUP_REMOVED lines=16> */
.L_x_3501:
        /* <DEDUP_REMOVED lines=11> */
[----:B------:R-:W-:Y:S01]  /*ebf0*/  LEA R3, R18, R11, 0x3 ;  /* 0x0000000b12037211 */ /* 0x000fe200078e18ff */
[----:B------:R-:W-:Y:S01]  /*ec00*/  BSSY B1, `(.L_x_3502) ;  /* 0x0000004000017945 */ /* 0x000fe20003800000 */
[----:B--2---:R-:W-:-:S04]  /*ec10*/  SHF.L.U32 R2, R7, 0x1f, RZ ;  /* 0x0000001f07027819 */ /* 0x004fc800000006ff */
[----:B------:R-:W0:Y:S02]  /*ec20*/  SYNCS.PHASECHK.TRANS64.TRYWAIT P0, [R3+URZ+0x60], R2 ;  /* 0x00006002030075a7 */ /* 0x000e24000800017f */
[----:B0-----:R-:W-:Y:S05]  /*ec30*/  @!P0 BRA `(.L_x_3503) ;  /* 0x0000003400208947 */ /* 0x001fea0003800000 */
.L_x_3594:
[----:B------:R-:W-:Y:S05]  /*ec40*/  BSYNC B1 ;  /* 0x0000000000017941 */ /* 0x000fea0003800000 */
.L_x_3502:
        /* <DEDUP_REMOVED lines=12> */
.L_x_3505:
[----:B------:R-:W-:Y:S05]  /*ed10*/  BSYNC B1 ;  /* 0x0000000000017941 */ /* 0x000fea0003800000 */
.L_x_3504:
        /* <DEDUP_REMOVED lines=12> */
.L_x_3506:
        /* <DEDUP_REMOVED lines=15> */
.L_x_3507:
        /* <DEDUP_REMOVED lines=15> */
.L_x_3508:
        /* <DEDUP_REMOVED lines=12> */
.L_x_3493:
[----:B------:R-:W-:Y:S05]  /*f080*/  BSYNC B0 ;  /* 0x0000000000007941 */ /* 0x000fea0003800000 */
.L_x_3492:
[----:B0-----:R-:W3:Y:S01]  /*f090*/  LDL.LU R0, [R1+0x20] ;  /* 0x0000200001007983 */ /* 0x001ee20000300800 */
[----:B------:R-:W-:-:S03]  /*f0a0*/  IMAD.MOV.U32 R18, RZ, RZ, R4 ;  /* 0x000000ffff127224 */ /* 0x000fc600078e0004 */
[----:B------:R0:W-:Y:S02]  /*f0b0*/  STL [R1], R10 ;  /* 0x0000000a01007387 */ /* 0x0001e40000100800 */
[----:B0--3--:R-:W-:-:S07]  /*f0c0*/  VIADD R0, R0, 0xfffffffd ;  /* 0xfffffffd00007836 */ /* 0x009fce0000000000 */
.L_x_3491:
[----:B------:R-:W3:Y:S01]  /*f0d0*/  LDL.LU R2, [R1+0x1c] ;  /* 0x00001c0001027983 */ /* 0x000ee20000300800 */
[----:B------:R-:W-:Y:S01]  /*f0e0*/  IMAD.MOV R8, RZ, RZ, -R8 ;  /* 0x000000ffff087224 */ /* 0x000fe200078e0a08 */
[----:B------:R-:W-:Y:S04]  /*f0f0*/  BSSY B0, `(.L_x_3490) ;  /* 0x000016b000007945 */ /* 0x000fe80003800000 */
[----:B---3--:R-:W-:-:S13]  /*f100*/  ISETP.NE.AND P0, PT, R2, R8, PT ;  /* 0x000000080200720c */ /* 0x008fda0003f05270 */
[----:B------:R-:W-:Y:S05]  /*f110*/  @!P0 BRA `(.L_x_3509) ;  /* 0x0000001400a08947 */ /* 0x000fea0003800000 */
[----:B------:R-:W-:-:S07]  /*f120*/  MOV R4, R17 ;  /* 0x0000001100047202 */ /* 0x000fce0000000f00 */
.L_x_3544:
[----:B---3--:R-:W3:Y:S04]  /*f130*/  LDL R3, [R1+0xc] ;  /* 0x00000c0001037983 */ /* 0x008ee80000100800 */
[----:B------:R-:W4:Y:S01]  /*f140*/  LDL R2, [R1] ;  /* 0x0000000001027983 */ /* 0x000f220000100800 */
[----:B-1----:R-:W-:Y:S01]  /*f150*/  VIADD R6, R18, 0x1 ;  /* 0x0000000112067836 */ /* 0x002fe20000000000 */
[----:B------:R-:W-:Y:S04]  /*f160*/  BSSY B1, `(.L_x_3510) ;  /* 0x00000ae000017945 */ /* 0x000fe80003800000 */
[----:B------:R-:W-:-:S04]  /*f170*/  ISETP.NE.AND P0, PT, R6, 0x2, PT ;  /* 0x000000020600780c */ /* 0x000fc80003f05270 */
[----:B------:R-:W-:Y:S02]  /*f180*/  SEL R7, RZ, 0x1, P0 ;  /* 0x00000001ff077807 */ /* 0x000fe40000000000 */
[----:B------:R-:W-:Y:S02]  /*f190*/  SEL R6, R6, RZ, P0 ;  /* 0x000000ff06067207 */ /* 0x000fe40000000000 */
[----:B---3--:R-:W-:Y:S02]  /*f1a0*/  ISETP.NE.AND P1, PT, R3, RZ, PT ;  /* 0x000000ff0300720c */ /* 0x008fe40003f25270 */
[----:B----4-:R-:W-:-:S11]  /*f1b0*/  LOP3.LUT R7, R2, R7, RZ, 0x3c, !PT ;  /* 0x0000000702077212 */ /* 0x010fd600078e3cff */
[----:B0-----:R-:W-:Y:S05]  /*f1c0*/  @!P1 BRA `(.L_x_3511) ;  /* 0x00000008009c9947 */ /* 0x001fea0003800000 */
[----:B------:R-:W3:Y:S01]  /*f1d0*/  LDL R2, [R1+0x10] ;  /* 0x0000100001027983 */ /* 0x000ee20000100800 */
[----:B------:R-:W-:Y:S01]  /*f1e0*/  IMAD.MOV.U32 R8, RZ, RZ, R0 ;  /* 0x000000ffff087224 */ /* 0x000fe200078e0000 */
[----:B---3--:R-:W-:-:S13]  /*f1f0*/  ISETP.NE.AND P1, PT, R2, RZ, PT ;  /* 0x000000ff0200720c */ /* 0x008fda0003f25270 */
[----:B------:R-:W-:Y:S05]  /*f200*/  @!P1 BRA `(.L_x_3512) ;  /* 0x00000000004c9947 */ /* 0x000fea0003800000 */
[----:B------:R-:W3:Y:S01]  /*f210*/  LDL R10, [R1+0x8] ;  /* 0x00000800010a7983 */ /* 0x000ee20000100800 */
[----:B--2---:R-:W0:Y:S01]  /*f220*/  LDC R5, c[0x0][0x43c] ;  /* 0x00010f00ff057b82 */ /* 0x004e220000000800 */
[----:B------:R-:W-:Y:S01]  /*f230*/  ULDC.64 UR4, c[0x0][0x428] ;  /* 0x00010a0000047ab9 */ /* 0x000fe20000000a00 */
[----:B0-----:R-:W-:-:S13]  /*f240*/  ISETP.NE.AND P0, PT, R5, 0x1, PT ;  /* 0x000000010500780c */ /* 0x001fda0003f05270 */
[----:B------:R-:W0:Y:S02]  /*f250*/  @P0 LDC.64 R2, c[0x0][0x440] ;  /* 0x00011000ff020b82 */ /* 0x000e240000000a00 */
[----:B0-----:R-:W-:-:S04]  /*f260*/  @P0 IMAD.HI.U32 R4, R0, R2, RZ ;  /* 0x0000000200040227 */ /* 0x001fc800078e00ff */
[----:B------:R-:W-:Y:S01]  /*f270*/  IMAD.MOV.U32 R2, RZ, RZ, R0 ;  /* 0x000000ffff027224 */ /* 0x000fe200078e0000 */
[----:B------:R-:W-:-:S04]  /*f280*/  @P0 SHF.R.U32.HI R2, RZ, R3, R4 ;  /* 0x00000003ff020219 */ /* 0x000fc80000011604 */
[--C-:B------:R-:W-:Y:S01]  /*f290*/  SHF.R.S32.HI R3, RZ, 0x1f, R2.reuse ;  /* 0x0000001fff037819 */ /* 0x100fe20000011402 */
[--C-:B------:R-:W-:Y:S02]  /*f2a0*/  IMAD.MOV R8, RZ, RZ, -R2.reuse ;  /* 0x000000ffff087224 */ /* 0x100fe400078e0a02 */
[----:B------:R-:W-:-:S04]  /*f2b0*/  IMAD.WIDE.U32 R2, R19, UR4, R2 ;  /* 0x0000000413027c25 */ /* 0x000fc8000f8e0002 */
[----:B------:R-:W-:Y:S02]  /*f2c0*/  IMAD R8, R5, R8, R0 ;  /* 0x0000000805087224 */ /* 0x000fe400078e0200 */
[----:B---3--:R-:W-:-:S04]  /*f2d0*/  IMAD R4, R10, UR4, RZ ;  /* 0x000000040a047c24 */ /* 0x008fc8000f8e02ff */
[----:B------:R-:W-:Y:S01]  /*f2e0*/  IMAD R4, R19, UR5, R4 ;  /* 0x0000000513047c24 */ /* 0x000fe2000f8e0204 */
[----:B------:R-:W-:-:S03]  /*f2f0*/  ULDC.64 UR4, c[0x0][0x418] ;  /* 0x0001060000047ab9 */ /* 0x000fc60000000a00 */
[----:B------:R-:W-:Y:S01]  /*f300*/  IMAD.IADD R3, R4, 0x1, R3 ;  /* 0x0000000104037824 */ /* 0x000fe200078e0203 */
[----:B------:R-:W-:-:S04]  /*f310*/  LEA R4, P0, R2, UR4, 0x2 ;  /* 0x0000000402047c11 */ /* 0x000fc8000f8010ff */
[----:B------:R-:W-:-:S05]  /*f320*/  LEA.HI.X R5, R2, UR5, R3, 0x2, P0 ;  /* 0x0000000502057c11 */ /* 0x000fca00080f1403 */
[----:B------:R0:W5:Y:S04]  /*f330*/  LDG.E R4, desc[UR60][R4.64] ;  /* 0x0000003c04047981 */ /* 0x000168000c1e1900 */
.L_x_3512:
[----:B------:R-:W-:Y:S01]  /*f340*/  LEA R3, R6, UR36, 0x3 ;  /* 0x0000002406037c11 */ /* 0x000fe2000f8e18ff */
[----:B------:R-:W-:Y:S01]  /*f350*/  BSSY B2, `(.L_x_3513) ;  /* 0x0000004000027945 */ /* 0x000fe20003800000 */
[----:B------:R-:W-:-:S04]  /*f360*/  SHF.L.U32 R2, R7, 0x1f, RZ ;  /* 0x0000001f07027819 */ /* 0x000fc800000006ff */
[----:B------:R-:W1:Y:S02]  /*f370*/  SYNCS.PHASECHK.TRANS64.TRYWAIT P0, [R3+URZ+0x36840], R2 ;  /* 0x03684002030075a7 */ /* 0x000e64000800017f */
[----:B-1----:R-:W-:Y:S05]  /*f380*/  @!P0 BRA `(.L_x_3514) ;  /* 0x0000002c00608947 */ /* 0x002fea0003800000 */
.L_x_3595:
[----:B------:R-:W-:Y:S05]  /*f390*/  BSYNC B2 ;  /* 0x0000000000027941 */ /* 0x000fea0003800000 */
.L_x_3513:
[----:B0-2---:R-:W0:Y:S01]  /*f3a0*/  S2R R5, SR_TID.X ;  /* 0x0000000000057919 */ /* 0x005e220000002100 */
[----:B------:R-:W-:Y:S01]  /*f3b0*/  BSSY B2, `(.L_x_3515) ;  /* 0x000000b000027945 */ /* 0x000fe20003800000 */
[----:B0-----:R-:W-:-:S04]  /*f3c0*/  LOP3.LUT R5, R5, 0x7f, RZ, 0xc0, !PT ;  /* 0x0000007f05057812 */ /* 0x001fc800078ec0ff */
[----:B------:R-:W-:-:S13]  /*f3d0*/  ISETP.NE.AND P1, PT, R5, RZ, PT ;  /* 0x000000ff0500720c */ /* 0x000fda0003f25270 */
[----:B------:R-:W-:Y:S05]  /*f3e0*/  @P1 BRA `(.L_x_3516) ;  /* 0x00000000001c1947 */ /* 0x000fea0003800000 */
[----:B------:R-:W0:Y:S01]  /*f3f0*/  S2R R5, SR_TID.X ;  /* 0x0000000000057919 */ /* 0x000e220000002100 */
[----:B-1----:R-:W-:-:S04]  /*f400*/  MOV R2, 0xa800 ;  /* 0x0000a80000027802 */ /* 0x002fc80000000f00 */
[----:B------:R2:W-:Y:S01]  /*f410*/  SYNCS.ARRIVE.TRANS64 RZ, [R3+URZ+0x36830], R2 ;  /* 0x0368300203ff79a7 */ /* 0x0005e2000800003f */
[----:B0-----:R-:W-:-:S04]  /*f420*/  LOP3.LUT R5, R5, 0x1f, RZ, 0xc0, !PT ;  /* 0x0000001f05057812 */ /* 0x001fc800078ec0ff */
[----:B------:R-:W-:-:S13]  /*f430*/  ISETP.NE.AND P0, PT, R5, RZ, PT ;  /* 0x000000ff0500720c */ /* 0x000fda0003f05270 */
[----:B--2---:R-:W-:Y:S05]  /*f440*/  @!P0 BRA `(.L_x_3516) ;  /* 0x0000000000048947 */ /* 0x004fea0003800000 */
[----:B------:R-:W-:Y:S01]  /*f450*/  BPT.TRAP 0x1 ;  /* 0x000000040000795c */ /* 0x000fe20000300000 */
.L_x_3516:
[----:B------:R-:W-:Y:S05]  /*f460*/  BSYNC B2 ;  /* 0x0000000000027941 */ /* 0x000fea0003800000 */
.L_x_3515:
[----:B------:R-:W-:Y:S01]  /*f470*/  IMAD.MOV.U32 R14, RZ, RZ, RZ ;  /* 0x000000ffff0e7224 */ /* 0x000fe200078e00ff */
[----:B------:R-:W-:Y:S01]  /*f480*/  UIADD3 UR4, UP0, UR38, 0x370, URZ ;  /* 0x0000037026047890 */ /* 0x000fe2000ff1e03f */
[----:B------:R-:W-:Y:S01]  /*f490*/  IMAD R5, R6, 0xa800, R9 ;  /* 0x0000a80006057824 */ /* 0x000fe200078e0209 */
[----:B------:R-:W-:Y:S01]  /*f4a0*/  PLOP3.LUT P0, PT, PT, PT, PT, 0x80, 0x0 ;  /* 0x000000000000781c */ /* 0x000fe20003f0f070 */
[----:B-1----:R-:W-:Y:S01]  /*f4b0*/  VIADD R3, R3, 0x36830 ;  /* 0x0003683003037836 */ /* 0x002fe20000000000 */
[----:B------:R-:W-:Y:S01]  /*f4c0*/  R2UR UR10, R14 ;  /* 0x000000000e0a72ca */ /* 0x000fe200000e0000 */
[----:B------:R-:W-:Y:S01]  /*f4d0*/  IMAD R2, R8, 0x70, RZ ;  /* 0x0000007008027824 */ /* 0x000fe200078e02ff */
[----:B------:R-:W-:Y:S01]  /*f4e0*/  UIADD3.X UR5, URZ, UR39, URZ, UP0, !UPT ;  /* 0x000000273f057290 */ /* 0x000fe200087fe43f */
[----:B------:R-:W-:Y:S01]  /*f4f0*/  VIADD R10, R5, 0x21400 ;  /* 0x00021400050a7836 */ /* 0x000fe20000000000 */
[----:B------:R-:W-:Y:S01]  /*f500*/  UMOV UR6, 0x0 ;  /* 0x0000000000067882 */ /* 0x000fe20000000000 */
[----:B------:R-:W-:-:S10]  /*f510*/  UMOV UR7, 0x14f00000 ;  /* 0x14f0000000077882 */ /* 0x000fd40000000000 */
.L_x_3517:
        /* <DEDUP_REMOVED lines=16> */
.L_x_3518:
        /* <DEDUP_REMOVED lines=16> */
.L_x_3519:
        /* <DEDUP_REMOVED lines=16> */
.L_x_3596:
[----:B------:R-:W-:Y:S05]  /*f820*/  BSYNC B2 ;  /* 0x0000000000027941 */ /* 0x000fea0003800000 */
.L_x_3520:
        /* <DEDUP_REMOVED lines=11> */
.L_x_3523:
[----:B------:R-:W-:Y:S05]  /*f8e0*/  BSYNC B2 ;  /* 0x0000000000027941 */ /* 0x000fea0003800000 */
.L_x_3522:
        /* <DEDUP_REMOVED lines=11> */
.L_x_3524:
        /* <DEDUP_REMOVED lines=15> */
.L_x_3525:
        /* <DEDUP_REMOVED lines=15> */
.L_x_3526:
        /* <DEDUP_REMOVED lines=12> */
.L_x_3511:
[----:B------:R-:W-:Y:S05]  /*fc40*/  BSYNC B1 ;  /* 0x0000000000017941 */ /* 0x000fea0003800000 */
.L_x_3510:
[----:B------:R-:W3:Y:S01]  /*fc50*/  LDL R2, [R1+0xc] ;  /* 0x00000c0001027983 */ /* 0x000ee20000100800 */
[----:B------:R-:W-:Y:S01]  /*fc60*/  VIADD R18, R6, 0x1 ;  /* 0x0000000106127836 */ /* 0x000fe20000000000 */
[----:B------:R-:W-:Y:S04]  /*fc70*/  BSSY B1, `(.L_x_3527) ;  /* 0x00000af000017945 */ /* 0x000fe80003800000 */
[----:B------:R-:W-:-:S04]  /*fc80*/  ISETP.NE.AND P0, PT, R18, 0x2, PT ;  /* 0x000000021200780c */ /* 0x000fc80003f05270 */
[----:B------:R-:W-:Y:S02]  /*fc90*/  SEL R18, R18, RZ, P0 ;  /* 0x000000ff12127207 */ /* 0x000fe40000000000 */
[----:B---3--:R-:W-:Y:S02]  /*fca0*/  ISETP.NE.AND P1, PT, R2, RZ, PT ;  /* 0x000000ff0200720c */ /* 0x008fe40003f25270 */
[----:B------:R-:W-:-:S04]  /*fcb0*/  SEL R2, RZ, 0x1, P0 ;  /* 0x00000001ff027807 */ /* 0x000fc80000000000 */
[----:B------:R-:W-:-:S05]  /*fcc0*/  LOP3.LUT R10, R7, R2, RZ, 0x3c, !PT ;  /* 0x00000002070a7212 */ /* 0x000fca00078e3cff */
[----:B------:R1:W-:Y:S02]  /*fcd0*/  STL [R1], R10 ;  /* 0x0000000a01007387 */ /* 0x0003e40000100800 */
[----:B------:R-:W-:Y:S05]  /*fce0*/  @!P1 BRA `(.L_x_3528) ;  /* 0x00000008009c9947 */ /* 0x000fea0003800000 */
[----:B------:R-:W3:Y:S01]  /*fcf0*/  LDL R3, [R1+0x10] ;  /* 0x0000100001037983 */ /* 0x000ee20000100800 */
[----:B0-----:R-:W-:Y:S02]  /*fd00*/  IADD3 R8, R0, -0x1, RZ ;  /* 0xffffffff00087810 */ /* 0x001fe40007ffe0ff */
        /* <DEDUP_REMOVED lines=16> */
[----:B------:R-:W-:-:S03]  /*fe10*/  ULDC.64 UR4, c[0x0][0x418] ;  /* 0x0001060000047ab9 */ /* 0x000fc60000000a00 */
[----:B------:R-:W-:Y:S01]  /*fe20*/  IMAD.IADD R3, R4, 0x1, R3 ;  /* 0x0000000104037824 */ /* 0x000fe200078e0203 */
[----:B------:R-:W-:-:S04]  /*fe30*/  LEA R4, P0, R2, UR4, 0x2 ;  /* 0x0000000402047c11 */ /* 0x000fc8000f8010ff */
[----:B------:R-:W-:-:S05]  /*fe40*/  LEA.HI.X R5, R2, UR5, R3, 0x2, P0 ;  /* 0x0000000502057c11 */ /* 0x000fca00080f1403 */
[----:B------:R0:W5:Y:S04]  /*fe50*/  LDG.E R4, desc[UR60][R4.64] ;  /* 0x0000003c04047981 */ /* 0x000168000c1e1900 */
.L_x_3529:
[----:B------:R-:W-:Y:S01]  /*fe60*/  LEA R2, R18, UR36, 0x3 ;  /* 0x0000002412027c11 */ /* 0x000fe2000f8e18ff */
[----:B------:R-:W-:Y:S01]  /*fe70*/  BSSY B2, `(.L_x_3530) ;  /* 0x0000004000027945 */ /* 0x000fe20003800000 */
[----:B------:R-:W-:-:S04]  /*fe80*/  SHF.L.U32 R3, R10, 0x1f, RZ ;  /* 0x0000001f0a037819 */ /* 0x000fc800000006ff */
[----:B------:R-:W3:Y:S02]  /*fe90*/  SYNCS.PHASECHK.TRANS64.TRYWAIT P0, [R2+URZ+0x36840], R3 ;  /* 0x03684003020075a7 */ /* 0x000ee4000800017f */
[----:B---3--:R-:W-:Y:S05]  /*fea0*/  @!P0 BRA `(.L_x_3531) ;  /* 0x0000002000c08947 */ /* 0x008fea0003800000 */
.L_x_3597:
[----:B------:R-:W-:Y:S05]  /*feb0*/  BSYNC B2 ;  /* 0x0000000000027941 */ /* 0x000fea0003800000 */
.L_x_3530:
        /* <DEDUP_REMOVED lines=12> */
.L_x_3533:
[----:B------:R-:W-:Y:S05]  /*ff80*/  BSYNC B2 ;  /* 0x0000000000027941 */ /* 0x000fea0003800000 */
.L_x_3532:
[----:B------:R-:W-:Y:S01]  /*ff90*/  IMAD.MOV.U32 R14, RZ, RZ, RZ ;  /* 0x000000ffff0e7224 */ /* 0x000fe200078e00ff */
[C---:B---3--:R-:W-:Y:S01]  /*ffa0*/  LEA R3, R18.reuse, R11, 0x3 ;  /* 0x0000000b12037211 */ /* 0x048fe200078e18ff */
[----:B------:R-:W-:Y:S01]  /*ffb0*/  IMAD R5, R18, 0xa800, R9 ;  /* 0x0000a80012057824 */ /* 0x000fe200078e0209 */
[----:B------:R-:W-:Y:S01]  /*ffc0*/  UIADD3 UR4, UP0, UR38, 0x370, URZ ;  /* 0x0000037026047890 */ /* 0x000fe2000ff1e03f */
[----:B------:R-:W-:Y:S01]  /*ffd0*/  PLOP3.LUT P0, PT, PT, PT, PT, 0x80, 0x0 ;  /* 0x000000000000781c */ /* 0x000fe20003f0f070 */
[----:B------:R-:W-:Y:S01]  /*ffe0*/  IMAD R2, R8, 0x70, RZ ;  /* 0x0000007008027824 */ /* 0x000fe200078e02ff */
[----:B------:R-:W-:Y:S01]  /*fff0*/  R2UR UR10, R14 ;  /* 0x000000000e0a72ca */ /* 0x000fe200000e0000 */
[----:B------:R-:W-:Y:S01]  /*10000*/  VIADD R3, R3, 0x30 ;  /* 0x0000003003037836 */ /* 0x000fe20000000000 */
[----:B------:R-:W-:Y:S01]  /*10010*/  UIADD3.X UR5, URZ, UR39, URZ, UP0, !UPT ;  /* 0x000000273f057290 */ /* 0x000fe200087fe43f */
[----:B-1----:R-:W-:Y:S01]  /*10020*/  VIADD R10, R5, 0x21400 ;  /* 0x00021400050a7836 */ /* 0x002fe20000000000 */
[----:B------:R-:W-:Y:S01]  /*10030*/  UMOV UR6, 0x0 ;  /* 0x0000000000067882 */ /* 0x000fe20000000000 */
[----:B------:R-:W-:-:S10]  /*10040*/  UMOV UR7, 0x14f00000 ;  /* 0x14f0000000077882 */ /* 0x000fd40000000000 */
.L_x_3534:
        /* <DEDUP_REMOVED lines=16> */
.L_x_3535:
        /* <DEDUP_REMOVED lines=16> */
.L_x_3536:
        /* <DEDUP_REMOVED lines=15> */
.L_x_3598:
[----:B------:R-:W-:Y:S05]  /*10340*/  BSYNC B2 ;  /* 0x0000000000027941 */ /* 0x000fea0003800000 */
.L_x_3537:
[----:B------:R-:W-:Y:S01]  /*10350*/  BSSY B2, `(.L_x_3539) ;  /* 0x000000b000027945 */ /* 0x000fe20003800000 */
[----:B------:R-:W-:Y:S02]  /*10360*/  IMAD.MOV.U32 R12, RZ, RZ, 0x0 ;  /* 0x00000000ff0c7424 */ /* 0x000fe400078e00ff */
[----:B------:R-:W-:Y:S01]  /*10370*/  IMAD.MOV.U32 R13, RZ, RZ, 0x14f00000 ;  /* 0x14f00000ff0d7424 */ /* 0x000fe200078e00ff */
[----:B------:R-:W-:Y:S06]  /*10380*/  @P1 BRA `(.L_x_3540) ;  /* 0x00000000001c1947 */ /* 0x000fec0003800000 */
[----:B------:R-:W1:Y:S01]  /*10390*/  S2R R5, SR_TID.X ;  /* 0x0000000000057919 */ /* 0x000e620000002100 */
[----:B------:R-:W-:-:S04]  /*103a0*/  IMAD.MOV.U32 R3, RZ, RZ, 0xa800 ;  /* 0x0000a800ff037424 */ /* 0x000fc800078e00ff */
[----:B------:R2:W-:Y:S01]  /*103b0*/  SYNCS.ARRIVE.TRANS64 RZ, [R2+URZ+0x50], R3 ;  /* 0x0000500302ff79a7 */ /* 0x0005e2000800003f */
[----:B-1----:R-:W-:-:S04]  /*103c0*/  LOP3.LUT R5, R5, 0x1f, RZ, 0xc0, !PT ;  /* 0x0000001f05057812 */ /* 0x002fc800078ec0ff */
[----:B------:R-:W-:-:S13]  /*103d0*/  ISETP.NE.AND P0, PT, R5, RZ, PT ;  /* 0x000000ff0500720c */ /* 0x000fda0003f05270 */
[----:B--2---:R-:W-:Y:S05]  /*103e0*/  @!P0 BRA `(.L_x_3540) ;  /* 0x0000000000048947 */ /* 0x004fea0003800000 */
[----:B------:R-:W-:Y:S01]  /*103f0*/  BPT.TRAP 0x1 ;  /* 0x000000040000795c */ /* 0x000fe20000300000 */
.L_x_3540:
[----:B------:R-:W-:Y:S05]  /*10400*/  BSYNC B2 ;  /* 0x0000000000027941 */ /* 0x000fea0003800000 */
.L_x_3539:
[----:B------:R-:W2:Y:S01]  /*10410*/  LDL.LU R3, [R1+0x4] ;  /* 0x0000040001037983 */ /* 0x000ea20000300800 */
[----:B------:R-:W-:Y:S01]  /*10420*/  R2UR UR10, R14 ;  /* 0x000000000e0a72ca */ /* 0x000fe200000e0000 */
[----:B------:R-:W-:Y:S01]  /*10430*/  IMAD R6, R6, 0xa800, R9 ;  /* 0x0000a80006067824 */ /* 0x000fe200078e0209 */
[----:B------:R-:W-:Y:S01]  /*10440*/  R2UR UR6, R12 ;  /* 0x000000000c0672ca */ /* 0x000fe200000e0000 */
[----:B------:R-:W-:Y:S01]  /*10450*/  UIADD3 UR4, UP0, UR38, 0x470, URZ ;  /* 0x0000047026047890 */ /* 0x000fe2000ff1e03f */
[----:B------:R-:W-:Y:S01]  /*10460*/  R2UR UR7, R13 ;  /* 0x000000000d0772ca */ /* 0x000fe200000e0000 */
[----:B0-----:R-:W-:Y:S01]  /*10470*/  VIADD R2, R2, 0x50 ;  /* 0x0000005002027836 */ /* 0x001fe20000000000 */
[----:B------:R-:W-:Y:S01]  /*10480*/  PLOP3.LUT P0, PT, PT, PT, PT, 0x80, 0x0 ;  /* 0x000000000000781c */ /* 0x000fe20003f0f070 */
[----:B------:R-:W-:Y:S01]  /*10490*/  UIADD3.X UR5, URZ, UR39, URZ, UP0, !UPT ;  /* 0x000000273f057290 */ /* 0x000fe200087fe43f */
[----:B------:R-:W-:Y:S01]  /*104a0*/  IADD3 R5, R6, 0x400, RZ ;  /* 0x0000040006057810 */ /* 0x000fe20007ffe0ff */
[----:B--2---:R-:W-:-:S10]  /*104b0*/  IMAD R3, R3, 0x70, RZ ;  /* 0x0000007003037824 */ /* 0x004fd400078e02ff */
.L_x_3541:
        /* <DEDUP_REMOVED lines=15> */
.L_x_3542:
        /* <DEDUP_REMOVED lines=15> */
.L_x_3543:
        /* <DEDUP_REMOVED lines=12> */
.L_x_3528:
[----:B------:R-:W-:Y:S05]  /*10760*/  BSYNC B1 ;  /* 0x0000000000017941 */ /* 0x000fea0003800000 */
.L_x_3527:
[C---:B------:R-:W-:Y:S01]  /*10770*/  ISETP.GT.AND P0, PT, R0.reuse, 0x1, PT ;  /* 0x000000010000780c */ /* 0x040fe20003f04270 */
[----:B------:R-:W-:-:S12]  /*10780*/  VIADD R0, R0, 0xfffffffe ;  /* 0xfffffffe00007836 */ /* 0x000fd80000000000 */
[----:B------:R-:W-:Y:S05]  /*10790*/  @P0 BRA `(.L_x_3544) ;  /* 0xffffffe800640947 */ /* 0x000fea000383ffff */
.L_x_3509:
[----:B------:R-:W-:Y:S05]  /*107a0*/  BSYNC B0 ;  /* 0x0000000000007941 */ /* 0x000fea0003800000 */
.L_x_3490:
[----:B0-----:R-:W4:Y:S01]  /*107b0*/  LDL.LU R0, [R1+0xc] ;  /* 0x00000c0001007983 */ /* 0x001f220000300800 */
[----:B------:R-:W-:Y:S01]  /*107c0*/  BSSY B0, `(.L_x_3545) ;  /* 0x000004a000007945 */ /* 0x000fe20003800000 */
[----:B----4-:R-:W-:-:S13]  /*107d0*/  ISETP.NE.AND P0, PT, R0, RZ, PT ;  /* 0x000000ff0000720c */ /* 0x010fda0003f05270 */
[----:B------:R-:W-:Y:S05]  /*107e0*/  @!P0 BRA `(.L_x_3546) ;  /* 0x00000004001c8947 */ /* 0x000fea0003800000 */
[----:B------:R-:W4:Y:S01]  /*107f0*/  LDL R3, [R1] ;  /* 0x0000000001037983 */ /* 0x000f220000100800 */
[----:B------:R-:W-:Y:S01]  /*10800*/  LEA R0, R18, UR36, 0x3 ;  /* 0x0000002412007c11 */ /* 0x000fe2000f8e18ff */
[----:B------:R-:W-:Y:S01]  /*10810*/  BSSY B1, `(.L_x_3547) ;  /* 0x0000007000017945 */ /* 0x000fe20003800000 */
[----:B------:R-:W0:Y:S02]  /*10820*/  S2R R2, SR_TID.X ;  /* 0x0000000000027919 */ /* 0x000e240000002100 */
[----:B0-----:R-:W-:-:S04]  /*10830*/  LOP3.LUT R2, R2, 0x7f, RZ, 0xc0, !PT ;  /* 0x0000007f02027812 */ /* 0x001fc800078ec0ff */
[----:B------:R-:W-:Y:S02]  /*10840*/  ISETP.NE.AND P1, PT, R2, RZ, PT ;  /* 0x000000ff0200720c */ /* 0x000fe40003f25270 */
[----:B----4-:R-:W-:-:S04]  /*10850*/  SHF.L.U32 R3, R3, 0x1f, RZ ;  /* 0x0000001f03037819 */ /* 0x010fc800000006ff */
[----:B------:R-:W0:Y:S02]  /*10860*/  SYNCS.PHASECHK.TRANS64.TRYWAIT P0, [R0+URZ+0x36860], R3 ;  /* 0x03686003000075a7 */ /* 0x000e24000800017f */
[----:B0-----:R-:W-:Y:S05]  /*10870*/  @!P0 BRA `(.L_x_3548) ;  /* 0x0000001800748947 */ /* 0x001fea0003800000 */
.L_x_3599:
[----:B------:R-:W-:Y:S05]  /*10880*/  BSYNC B1 ;  /* 0x0000000000017941 */ /* 0x000fea0003800000 */
.L_x_3547:
[----:B------:R-:W-:Y:S04]  /*10890*/  BSSY B1, `(.L_x_3549) ;  /* 0x0000009000017945 */ /* 0x000fe80003800000 */
[----:B------:R-:W-:Y:S05]  /*108a0*/  @P1 BRA `(.L_x_3550) ;  /* 0x00000000001c1947 */ /* 0x000fea0003800000 */
[----:B------:R-:W4:Y:S01]  /*108b0*/  S2R R2, SR_TID.X ;  /* 0x0000000000027919 */ /* 0x000f220000002100 */
[----:B0-----:R-:W-:-:S04]  /*108c0*/  IMAD.MOV.U32 R3, RZ, RZ, 0xa800 ;  /* 0x0000a800ff037424 */ /* 0x001fc800078e00ff */
[----:B------:R0:W-:Y:S01]  /*108d0*/  SYNCS.ARRIVE.TRANS64 RZ, [R0+URZ+0x36850], R3 ;  /* 0x0368500300ff79a7 */ /* 0x0001e2000800003f */
[----:B----4-:R-:W-:-:S04]  /*108e0*/  LOP3.LUT R2, R2, 0x1f, RZ, 0xc0, !PT ;  /* 0x0000001f02027812 */ /* 0x010fc800078ec0ff */
[----:B------:R-:W-:-:S13]  /*108f0*/  ISETP.NE.AND P0, PT, R2, RZ, PT ;  /* 0x000000ff0200720c */ /* 0x000fda0003f05270 */
[----:B0-----:R-:W-:Y:S05]  /*10900*/  @!P0 BRA `(.L_x_3550) ;  /* 0x0000000000048947 */ /* 0x001fea0003800000 */
[----:B------:R-:W-:Y:S01]  /*10910*/  BPT.TRAP 0x1 ;  /* 0x000000040000795c */ /* 0x000fe20000300000 */
.L_x_3550:
[----:B------:R-:W-:Y:S05]  /*10920*/  BSYNC B1 ;  /* 0x0000000000017941 */ /* 0x000fea0003800000 */
.L_x_3549:
[----:B------:R-:W4:Y:S01]  /*10930*/  LDL R2, [R1+0x4] ;  /* 0x0000040001027983 */ /* 0x000f220000100800 */
[----:B------:R-:W-:Y:S01]  /*10940*/  IMAD R9, R18, 0xa800, R9 ;  /* 0x0000a80012097824 */ /* 0x000fe200078e0209 */
[----:B------:R-:W-:Y:S01]  /*10950*/  UIADD3 UR4, UP0, UR38, 0x470, URZ ;  /* 0x0000047026047890 */ /* 0x000fe2000ff1e03f */
[----:B------:R-:W-:Y:S01]  /*10960*/  PLOP3.LUT P0, PT, PT, PT, PT, 0x80, 0x0 ;  /* 0x000000000000781c */ /* 0x000fe20003f0f070 */
[----:B------:R-:W-:Y:S01]  /*10970*/  UMOV UR6, 0x0 ;  /* 0x0000000000067882 */ /* 0x000fe20000000000 */
[----:B0-----:R-:W-:Y:S01]  /*10980*/  IADD3 R0, R0, 0x36850, RZ ;  /* 0x0003685000007810 */ /* 0x001fe20007ffe0ff */
[----:B------:R-:W-:Y:S01]  /*10990*/  VIADD R3, R9, 0x400 ;  /* 0x0000040009037836 */ /* 0x000fe20000000000 */
[----:B------:R-:W-:Y:S01]  /*109a0*/  UIADD3.X UR5, URZ, UR39, URZ, UP0, !UPT ;  /* 0x000000273f057290 */ /* 0x000fe200087fe43f */
[----:B------:R-:W-:Y:S01]  /*109b0*/  UMOV UR7, 0x14f00000 ;  /* 0x14f0000000077882 */ /* 0x000fe20000000000 */
[----:B------:R-:W-:Y:S01]  /*109c0*/  UMOV UR10, URZ ;  /* 0x0000003f000a7c82 */ /* 0x000fe20008000000 */
[----:B----4-:R-:W-:-:S09]  /*109d0*/  IMAD R2, R2, 0x70, RZ ;  /* 0x0000007002027824 */ /* 0x010fd200078e02ff */
.L_x_3551:
        /* <DEDUP_REMOVED lines=15> */
.L_x_3552:
        /* <DEDUP_REMOVED lines=15> */
.L_x_3553:
        /* <DEDUP_REMOVED lines=10> */
.L_x_3546:
[----:B------:R-:W-:Y:S05]  /*10c60*/  BSYNC B0 ;  /* 0x0000000000007941 */ /* 0x000fea0003800000 */
.L_x_3545:
[----:B--2---:R-:W2:Y:S01]  /*10c70*/  LDL.LU R5, [R1+0x28] ;  /* 0x0000280001057983 */ /* 0x004ea20000300800 */
[----:B------:R-:W-:Y:S01]  /*10c80*/  VIADD R18, R18, 0x1 ;  /* 0x0000000112127836 */ /* 0x000fe20000000000 */
[----:B------:R-:W-:Y:S02]  /*10c90*/  ULDC UR4, c[0x0][0xc34] ;  /* 0x00030d0000047ab9 */ /* 0x000fe40000000800 */
[----:B------:R-:W4:Y:S04]  /*10ca0*/  LDL.LU R4, [R1] ;  /* 0x0000000001047983 */ /* 0x000f280000300800 */
[----:B------:R-:W5:Y:S01]  /*10cb0*/  LDL.LU R3, [R1+0x30] ;  /* 0x0000300001037983 */ /* 0x000f620000300800 */
[----:B------:R-:W-:-:S04]  /*10cc0*/  ISETP.NE.AND P0, PT, R18, 0x2, PT ;  /* 0x000000021200780c */ /* 0x000fc80003f05270 */
[----:B------:R-:W-:Y:S02]  /*10cd0*/  SEL R0, RZ, 0x1, P0 ;  /* 0x00000001ff007807 */ /* 0x000fe40000000000 */
[----:B------:R-:W-:Y:S01]  /*10ce0*/  SEL R18, R18, RZ, P0 ;  /* 0x000000ff12127207 */ /* 0x000fe20000000000 */
[----:B--2---:R-:W-:Y:S01]  /*10cf0*/  VIADD R5, R5, UR37 ;  /* 0x0000002505057c36 */ /* 0x004fe20008000000 */
[----:B----4-:R-:W-:-:S04]  /*10d00*/  LOP3.LUT R4, R4, R0, RZ, 0x3c, !PT ;  /* 0x0000000004047212 */ /* 0x010fc800078e3cff */
[----:B------:R0:W-:Y:S01]  /*10d10*/  STL [R1+0x28], R5 ;  /* 0x0000280501007387 */ /* 0x0001e20000100800 */
[----:B------:R-:W-:Y:S02]  /*10d20*/  ISETP.GE.AND P1, PT, R5, UR4, PT ;  /* 0x0000000405007c0c */ /* 0x000fe4000bf26270 */
[----:B-----5:R-:W-:-:S05]  /*10d30*/  IADD3 R3, R3, 0x1, RZ ;  /* 0x0000000103037810 */ /* 0x020fca0007ffe0ff */
[----:B------:R0:W-:Y:S04]  /*10d40*/  STL [R1+0x30], R3 ;  /* 0x0000300301007387 */ /* 0x0001e80000100800 */
[----:B------:R0:W-:Y:S02]  /*10d50*/  STL [R1], R4 ;  /* 0x0000000401007387 */ /* 0x0001e40000100800 */
[----:B------:R-:W-:Y:S05]  /*10d60*/  @!P1 BRA `(.L_x_3554) ;  /* 0xffffffbc00bc9947 */ /* 0x000fea000383ffff */
[----:B------:R-:W-:-:S07]  /*10d70*/  LOP3.LUT R2, R3, 0x1, RZ, 0xc, !PT ;  /* 0x0000000103027812 */ /* 0x000fce00078e0cff */
.L_x_3474:
[----:B0-----:R-:W0:Y:S01]  /*10d80*/  S2R R3, SR_CgaCtaId ;  /* 0x0000000000037919 */ /* 0x001e220000008800 */
[----:B------:R-:W-:Y:S01]  /*10d90*/  MOV R0, 0x400 ;  /* 0x0000040000007802 */ /* 0x000fe20000000f00 */
[----:B------:R-:W-:Y:S03]  /*10da0*/  BSSY B0, `(.L_x_3555) ;  /* 0x0000005000007945 */ /* 0x000fe60003800000 */
[----:B0-----:R-:W-:Y:S02]  /*10db0*/  LEA R0, R3, R0, 0x18 ;  /* 0x0000000003007211 */ /* 0x001fe400078ec0ff */
[----:B------:R-:W-:-:S04]  /*10dc0*/  SHF.L.U32 R3, R2, 0x1f, RZ ;  /* 0x0000001f02037819 */ /* 0x000fc800000006ff */
[----:B------:R-:W0:Y:S02]  /*10dd0*/  SYNCS.PHASECHK.TRANS64.TRYWAIT P0, [R0+URZ+0x36820], R3 ;  /* 0x03682003000075a7 */ /* 0x000e24000800017f */
[----:B0-----:R-:W-:Y:S05]  /*10de0*/  @!P0 BRA `(.L_x_3556) ;  /* 0x00000014002c8947 */ /* 0x001fea0003800000 */
.L_x_3600:
[----:B------:R-:W-:Y:S05]  /*10df0*/  BSYNC B0 ;  /* 0x0000000000007941 */ /* 0x000fea0003800000 */
.L_x_3555:
[----:B------:R-:W-:-:S03]  /*10e00*/  UMOV UR4, 0xffffffff ;  /* 0xffffffff00047882 */ /* 0x000fc60000000000 */
[----:B------:R-:W-:Y:S05]  /*10e10*/  BRA.DIV UR4, `(.L_x_3557) ;  /* 0x0000001604347947 */ /* 0x000fea000b800000 */
[----:B------:R-:W2:Y:S02]  /*10e20*/  S2R R2, SR_TID.X ;  /* 0x0000000000027919 */ /* 0x000ea40000002100 */
[----:B--2---:R-:W-:-:S04]  /*10e30*/  SHF.R.U32.HI R2, RZ, 0x5, R2 ;  /* 0x00000005ff027819 */ /* 0x004fc80000011602 */
[----:B------:R-:W-:-:S05]  /*10e40*/  LOP3.LUT R2, R2, 0x3, RZ, 0xc0, !PT ;  /* 0x0000000302027812 */ /* 0x000fca00078ec0ff */
[----:B------:R2:W4:Y:S02]  /*10e50*/  SHFL.IDX PT, R14, R2, RZ, 0x1f ;  /* 0x00001fff020e7589 */ /* 0x00052400000e0000 */
.L_x_3603:
[----:B----4-:R-:W-:Y:S01]  /*10e60*/  ISETP.NE.AND P0, PT, R14, RZ, PT ;  /* 0x000000ff0e00720c */ /* 0x010fe20003f05270 */
[----:B------:R-:W-:-:S12]  /*10e70*/  BSSY B0, `(.L_x_3558) ;  /* 0x0000025000007945 */ /* 0x000fd80003800000 */
[----:B------:R-:W-:Y:S05]  /*10e80*/  @P0 BRA `(.L_x_3559) ;  /* 0x00000000008c0947 */ /* 0x000fea0003800000 */
[----:B------:R-:W-:-:S03]  /*10e90*/  UMOV UR4, 0xffffffff ;  /* 0xffffffff00047882 */ /* 0x000fc60000000000 */
[----:B------:R-:W-:Y:S05]  /*10ea0*/  BRA.DIV UR4, `(.L_x_3560) ;  /* 0x0000001604447947 */ /* 0x000fea000b800000 */
[----:B------:R-:W-:-:S13]  /*10eb0*/  ELECT P6, URZ, PT ;  /* 0x00000000003f782f */ /* 0x000fda00038c0000 */
.L_x_3606:
[----:B------:R-:W-:Y:S05]  /*10ec0*/  @!P6 BRA `(.L_x_3559) ;  /* 0x00000000007ce947 */ /* 0x000fea0003800000 */
[----:B--2---:R-:W2:Y:S02]  /*10ed0*/  LDL.LU R2, [R1+0x34] ;  /* 0x0000340001027983 */ /* 0x004ea40000300800 */
[----:B--2---:R-:W-:-:S04]  /*10ee0*/  LOP3.LUT R2, R2, 0x2, RZ, 0xfc, !PT ;  /* 0x0000000202027812 */ /* 0x004fc800078efcff */
[----:B------:R-:W-:-:S13]  /*10ef0*/  ISETP.NE.AND P2, PT, R2, 0x3, PT ;  /* 0x000000030200780c */ /* 0x000fda0003f45270 */
[----:B------:R-:W-:Y:S05]  /*10f00*/  @!P2 BRA `(.L_x_3561) ;  /* 0x000000000004a947 */ /* 0x000fea0003800000 */
[----:B------:R-:W-:Y:S01]  /*10f10*/  BPT.TRAP 0x1 ;  /* 0x000000040000795c */ /* 0x000fe20000300000 */
.L_x_3561:
[----:B-1----:R-:W2:Y:S01]  /*10f20*/  LDL.LU R7, [R1] ;  /* 0x0000000001077983 */ /* 0x002ea20000300800 */
        /* <DEDUP_REMOVED lines=12> */
.L_x_3607:
[----:B------:R-:W1:Y:S02]  /*10ff0*/  SYNCS.PHASECHK.TRANS64.TRYWAIT P0, [R3+URZ], R2 ;  /* 0x00000002030075a7 */ /* 0x000e64000800017f */
[----:B-1----:R-:W-:Y:S05]  /*11000*/  @!P0 BRA `(.L_x_3563) ;  /* 0x0000001400208947 */ /* 0x002fea0003800000 */
.L_x_3608:
[----:B------:R-:W-:Y:S05]  /*11010*/  @!P2 BRA `(.L_x_3564) ;  /* 0x000000000004a947 */ /* 0x000fea0003800000 */
[----:B------:R-:W-:Y:S01]  /*11020*/  BPT.TRAP 0x1 ;  /* 0x000000040000795c */ /* 0x000fe20000300000 */
.L_x_3564:
[----:B-1----:R-:W-:-:S05]  /*11030*/  VIADD R3, R0, 0x36860 ;  /* 0x0003686000037836 */ /* 0x002fca0000000000 */
[----:B------:R-:W-:-:S04]  /*11040*/  LEA R18, R18, R3, 0x3 ;  /* 0x0000000312127211 */ /* 0x000fc800078e18ff */
[----:B------:R-:W1:Y:S02]  /*11050*/  SYNCS.PHASECHK.TRANS64.TRYWAIT P0, [R18+URZ], R5 ;  /* 0x00000005120075a7 */ /* 0x000e64000800017f */
[----:B-1----:R-:W-:Y:S05]  /*11060*/  @!P0 BRA `(.L_x_3565) ;  /* 0x00000014001c8947 */ /* 0x002fea0003800000 */
.L_x_3609:
[----:B------:R-:W-:-:S07]  /*11070*/  IMAD R3, R4, 0x8, R3 ;  /* 0x0000000804037824 */ /* 0x000fce00078e0203 */
.L_x_3566:
[----:B--2---:R2:W4:Y:S02]  /*11080*/  SYNCS.PHASECHK.TRANS64.TRYWAIT P0, [R3+URZ], R2 ;  /* 0x00000002030075a7 */ /* 0x004524000800017f */
[----:B----4-:R-:W-:Y:S05]  /*11090*/  @!P0 NANOSLEEP.SYNCS 0x989680 ;  /* 0x009896800000895d */ /* 0x010fea0003900000 */
[----:B------:R-:W4:Y:S02]  /*110a0*/  @!P0 SYNCS.PHASECHK.TRANS64 P0, [R3+URZ], R2 ;  /* 0x00000002030085a7 */ /* 0x000f24000800007f */
[----:B----4-:R-:W-:Y:S05]  /*110b0*/  @!P0 BRA `(.L_x_3566) ;  /* 0xfffffffc00f08947 */ /* 0x010fea000383ffff */
.L_x_3559:
[----:B------:R-:W-:Y:S05]  /*110c0*/  BSYNC B0 ;  /* 0x0000000000007941 */ /* 0x000fea0003800000 */
.L_x_3558:
[----:B------:R-:W-:Y:S05]  /*110d0*/  EXIT ;  /* 0x000000000000794d */ /* 0x000fea0003800000 */
.L_x_3446:
[----:B0-----:R-:W-:-:S04]  /*110e0*/  IMAD.U32 R3, RZ, RZ, UR37 ;  /* 0x00000025ff037e24 */ /* 0x001fc8000f8e00ff */
[----:B------:R0:W1:Y:S03]  /*110f0*/  SYNCS.PHASECHK.TRANS64.TRYWAIT P1, [R3+URZ+0x36800], R0 ;  /* 0x03680000030075a7 */ /* 0x000066000802017f */
[----:B-1----:R-:W-:Y:S05]  /*11100*/  @!P1 NANOSLEEP.SYNCS 0x989680 ;  /* 0x009896800000995d */ /* 0x002fea0003900000 */
[----:B------:R-:W1:Y:S02]  /*11110*/  @!P1 SYNCS.PHASECHK.TRANS64 P1, [R3+URZ+0x36800], R0 ;  /* 0x03680000030095a7 */ /* 0x000e64000802007f */
[----:B-1----:R-:W-:Y:S05]  /*11120*/  @!P1 BRA `(.L_x_3446) ;  /* 0xfffffffc00ec9947 */ /* 0x002fea000383ffff */
[----:B------:R-:W-:Y:S05]  /*11130*/  BRA `(.L_x_3567) ;  /* 0xffffff00001c7947 */ /* 0x000fea000383ffff */
.L_x_3450:
[----:B-1----:R1:W2:Y:S02]  /*11140*/  SYNCS.PHASECHK.TRANS64.TRYWAIT P2, [R0+URZ+0x36830], R3 ;  /* 0x03683003000075a7 */ /* 0x0022a4000804017f */
[----:B--2---:R-:W-:Y:S05]  /*11150*/  @!P2 NANOSLEEP.SYNCS 0x989680 ;  /* 0x009896800000a95d */ /* 0x004fea0003900000 */
[----:B------:R-:W2:Y:S02]  /*11160*/  @!P2 SYNCS.PHASECHK.TRANS64 P2, [R0+URZ+0x36830], R3 ;  /* 0x036830030000a5a7 */ /* 0x000ea4000804007f */
[----:B--2---:R-:W-:Y:S05]  /*11170*/  @!P2 BRA `(.L_x_3450) ;  /* 0xfffffffc00f0a947 */ /* 0x004fea000383ffff */
[----:B------:R-:W-:Y:S05]  /*11180*/  BRA `(.L_x_3449) ;  /* 0xffffff0000487947 */ /* 0x000fea000383ffff */
.L_x_3455:
[----:B-1----:R-:W-:-:S04]  /*11190*/  IMAD.U32 R8, RZ, RZ, UR7 ;  /* 0x00000007ff087e24 */ /* 0x002fc8000f8e00ff */
[----:B------:R1:W2:Y:S03]  /*111a0*/  SYNCS.PHASECHK.TRANS64.TRYWAIT P2, [R8+URZ+0x36830], R5 ;  /* 0x03683005080075a7 */ /* 0x0002a6000804017f */
[----:B--2---:R-:W-:Y:S05]  /*111b0*/  @!P2 NANOSLEEP.SYNCS 0x989680 ;  /* 0x009896800000a95d */ /* 0x004fea0003900000 */
[----:B------:R-:W2:Y:S02]  /*111c0*/  @!P2 SYNCS.PHASECHK.TRANS64 P2, [R8+URZ+0x36830], R5 ;  /* 0x036830050800a5a7 */ /* 0x000ea4000804007f */
[----:B--2---:R-:W-:Y:S05]  /*111d0*/  @!P2 BRA `(.L_x_3455) ;  /* 0xfffffffc00eca947 */ /* 0x004fea000383ffff */
[----:B------:R-:W-:Y:S05]  /*111e0*/  BRA `(.L_x_3454) ;  /* 0xffffff4c00307947 */ /* 0x000fea000383ffff */
.L_x_3459:
[----:B01----:R-:W-:-:S04]  /*111f0*/  IMAD.U32 R5, RZ, RZ, UR10 ;  /* 0x0000000aff057e24 */ /* 0x003fc8000f8e00ff */
[----:B------:R0:W1:Y:S03]  /*11200*/  SYNCS.PHASECHK.TRANS64.TRYWAIT P2, [R5+URZ+0x36850], R0 ;  /* 0x03685000050075a7 */ /* 0x000066000804017f */
[----:B-1----:R-:W-:Y:S05]  /*11210*/  @!P2 NANOSLEEP.SYNCS 0x989680 ;  /* 0x009896800000a95d */ /* 0x002fea0003900000 */
[----:B------:R-:W1:Y:S02]  /*11220*/  @!P2 SYNCS.PHASECHK.TRANS64 P2, [R5+URZ+0x36850], R0 ;  /* 0x036850000500a5a7 */ /* 0x000e64000804007f */
[----:B-1----:R-:W-:Y:S05]  /*11230*/  @!P2 BRA `(.L_x_3459) ;  /* 0xfffffffc00eca947 */ /* 0x002fea000383ffff */
[----:B------:R-:W-:Y:S05]  /*11240*/  BRA `(.L_x_3458) ;  /* 0xffffff70007c7947 */ /* 0x000fea000383ffff */
.L_x_3464:
[----:B-1----:R-:W-:-:S04]  /*11250*/  IMAD.U32 R9, RZ, RZ, UR12 ;  /* 0x0000000cff097e24 */ /* 0x002fc8000f8e00ff */
[----:B------:R1:W2:Y:S03]  /*11260*/  SYNCS.PHASECHK.TRANS64.TRYWAIT P0, [R9+URZ+0x36850], R0 ;  /* 0x03685000090075a7 */ /* 0x0002a6000800017f */
[----:B--2---:R-:W-:Y:S05]  /*11270*/  @!P0 NANOSLEEP.SYNCS 0x989680 ;  /* 0x009896800000895d */ /* 0x004fea0003900000 */
[----:B------:R-:W2:Y:S02]  /*11280*/  @!P0 SYNCS.PHASECHK.TRANS64 P0, [R9+URZ+0x36850], R0 ;  /* 0x03685000090085a7 */ /* 0x000ea4000800007f */
[----:B--2---:R-:W-:Y:S05]  /*11290*/  @!P0 BRA `(.L_x_3464) ;  /* 0xfffffffc00ec8947 */ /* 0x004fea000383ffff */
[----:B------:R-:W-:Y:S05]  /*112a0*/  BRA `(.L_x_3463) ;  /* 0xffffff9400087947 */ /* 0x000fea000383ffff */
.L_x_3478:
[----:B0-----:R-:W0:Y:S01]  /*112b0*/  S2R R0, SR_TID.X ;  /* 0x0000000000007919 */ /* 0x001e220000002100 */
[----:B------:R-:W-:Y:S01]  /*112c0*/  BSSY B0, `(.L_x_3568) ;  /* 0x000000a000007945 */ /* 0x000fe20003800000 */
[----:B------:R-:W-:Y:S02]  /*112d0*/  IMAD.MOV.U32 R12, RZ, RZ, RZ ;  /* 0x000000ffff0c7224 */ /* 0x000fe400078e00ff */
[----:B------:R-:W-:Y:S02]  /*112e0*/  IMAD.MOV.U32 R11, RZ, RZ, 0x1f ;  /* 0x0000001fff0b7424 */ /* 0x000fe400078e00ff */
[----:B------:R-:W-:Y:S01]  /*112f0*/  IMAD.MOV.U32 R15, RZ, RZ, -0x1 ;  /* 0xffffffffff0f7424 */ /* 0x000fe200078e00ff */
[----:B0-----:R-:W-:-:S04]  /*11300*/  SHF.R.U32.HI R0, RZ, 0x5, R0 ;  /* 0x00000005ff007819 */ /* 0x001fc80000011600 */
[----:B------:R-:W-:-:S04]  /*11310*/  LOP3.LUT R0, R0, 0x3, RZ, 0xc0, !PT ;  /* 0x0000000300007812 */ /* 0x000fc800078ec0ff */
[----:B------:R-:W-:-:S07]  /*11320*/  MOV R13, R0 ;  /* 0x00000000000d7202 */ /* 0x000fce0000000f00 */
[----:B--2---:R-:W-:Y:S05]  /*11330*/  WARPSYNC.COLLECTIVE R15, `(.L_x_3569) ;  /* 0x000000000f087348 */ /* 0x004fea0003c00000 */
[----:B------:R0:W1:Y:S02]  /*11340*/  SHFL.IDX P6, R14, R13, R12, R11 ;  /* 0x0000000c0d0e7389 */ /* 0x00006400000c000b */
[----:B012---:R-:W-:Y:S01]  /*11350*/  ENDCOLLECTIVE ;  /* 0x000000000000791b */ /* 0x007fe20003800000 */
.L_x_3569:
[----:B------:R-:W-:Y:S05]  /*11360*/  BSYNC B0 ;  /* 0x0000000000007941 */ /* 0x000fea0003800000 */
.L_x_3568:
[----:B------:R-:W-:Y:S05]  /*11370*/  BRA `(.L_x_3570) ;  /* 0xffffffbc00f47947 */ /* 0x000fea000383ffff */
.L_x_3480:
[----:B------:R-:W-:Y:S01]  /*11380*/  BSSY B0, `(.L_x_3571) ;  /* 0x0000006000007945 */ /* 0x000fe20003800000 */
[----:B------:R-:W-:-:S07]  /*11390*/  IMAD.MOV.U32 R15, RZ, RZ, -0x1 ;  /* 0xffffffffff0f7424 */ /* 0x000fce00078e00ff */
[----:B0-2---:R-:W-:Y:S05]  /*113a0*/  WARPSYNC.COLLECTIVE R15, `(.L_x_3572) ;  /* 0x000000000f0c7348 */ /* 0x005fea0003c00000 */
[----:B------:R-:W-:Y:S02]  /*113b0*/  ELECT P6, UR62, PT ;  /* 0x00000000003e782f */ /* 0x000fe400038c0000 */
[----:B------:R-:W-:Y:S01]  /*113c0*/  MOV R14, UR62 ;  /* 0x0000003e000e7c02 */ /* 0x000fe20008000f00 */
[----:B0-2---:R-:W-:Y:S10]  /*113d0*/  ENDCOLLECTIVE ;  /* 0x000000000000791b */ /* 0x005ff40003800000 */
.L_x_3572:
[----:B------:R-:W-:Y:S05]  /*113e0*/  BSYNC B0 ;  /* 0x0000000000007941 */ /* 0x000fea0003800000 */
.L_x_3571:
[----:B------:R-:W-:Y:S05]  /*113f0*/  BRA `(.L_x_3573) ;  /* 0xffffffbc00f47947 */ /* 0x000fea000383ffff */
.L_x_3482:
[----:B0-----:R0:W3:Y:S02]  /*11400*/  SYNCS.PHASECHK.TRANS64.TRYWAIT P0, [R0+URZ+0x36840], R2 ;  /* 0x03684002000075a7 */ /* 0x0010e4000800017f */
[----:B---3--:R-:W-:Y:S05]  /*11410*/  @!P0 NANOSLEEP.SYNCS 0x989680 ;  /* 0x009896800000895d */ /* 0x008fea0003900000 */
[----:B------:R-:W3:Y:S02]  /*11420*/  @!P0 SYNCS.PHASECHK.TRANS64 P0, [R0+URZ+0x36840], R2 ;  /* 0x03684002000085a7 */ /* 0x000ee4000800007f */
[----:B---3--:R-:W-:Y:S05]  /*11430*/  @!P0 BRA `(.L_x_3482) ;  /* 0xfffffffc00f08947 */ /* 0x008fea000383ffff */
[----:B------:R-:W-:Y:S05]  /*11440*/  BRA `(.L_x_3574) ;  /* 0xffffffc000507947 */ /* 0x000fea000383ffff */
.L_x_3485:
[----:B------:R-:W-:Y:S01]  /*11450*/  IMAD.MOV.U32 R13, RZ, RZ, R2 ;  /* 0x000000ffff0d7224 */ /* 0x000fe200078e0002 */
[----:B------:R-:W-:Y:S01]  /*11460*/  MOV R12, RZ ;  /* 0x000000ff000c7202 */ /* 0x000fe20000000f00 */
[----:B------:R-:W-:Y:S01]  /*11470*/  IMAD.MOV.U32 R11, RZ, RZ, 0x181f ;  /* 0x0000181fff0b7424 */ /* 0x000fe200078e00ff */
[----:B------:R-:W0:Y:S01]  /*11480*/  S2R R9, SR_TID.X ;  /* 0x0000000000097919 */ /* 0x000e220000002100 */
[----:B------:R-:W-:-:S07]  /*11490*/  IMAD.MOV.U32 R15, RZ, RZ, -0x1 ;  /* 0xffffffffff0f7424 */ /* 0x000fce00078e00ff */
[----:B0----5:R-:W-:Y:S05]  /*114a0*/  WARPSYNC.COLLECTIVE R15, `(.L_x_3575) ;  /* 0x000000000f087348 */ /* 0x021fea0003c00000 */
[----:B------:R1:W2:Y:S02]  /*114b0*/  SHFL.IDX P6, R14, R13, R12, R11 ;  /* 0x0000000c0d0e7389 */ /* 0x0002a400000c000b */
[----:B012--5:R-:W-:Y:S01]  /*114c0*/  ENDCOLLECTIVE ;  /* 0x000000000000791b */ /* 0x027fe20003800000 */
.L_x_3575:
[----:B------:R-:W-:Y:S02]  /*114d0*/  IMAD.MOV.U32 R13, RZ, RZ, R0 ;  /* 0x000000ffff0d7224 */ /* 0x000fe400078e0000 */
[----:B------:R-:W-:-:S07]  /*114e0*/  IMAD.MOV.U32 R6, RZ, RZ, R14 ;  /* 0x000000ffff067224 */ /* 0x000fce00078e000e */
[----:B------:R-:W-:Y:S05]  /*114f0*/  WARPSYNC.COLLECTIVE R15, `(.L_x_3576) ;  /* 0x000000000f087348 */ /* 0x000fea0003c00000 */
[----:B------:R0:W1:Y:S02]  /*11500*/  SHFL.IDX P6, R14, R13, R12, R11 ;  /* 0x0000000c0d0e7389 */ /* 0x00006400000c000b */
[----:B01----:R-:W-:Y:S01]  /*11510*/  ENDCOLLECTIVE ;  /* 0x000000000000791b */ /* 0x003fe20003800000 */
.L_x_3576:
[----:B------:R-:W-:Y:S01]  /*11520*/  ULDC UR4, c[0x0][0x288] ;  /* 0x0000a20000047ab9 */ /* 0x000fe20000000800 */
[----:B------:R-:W-:Y:S01]  /*11530*/  LOP3.LUT R9, R9, 0x7f, RZ, 0xc0, !PT ;  /* 0x0000007f09097812 */ /* 0x000fe200078ec0ff */
[----:B------:R-:W-:Y:S02]  /*11540*/  IMAD R3, R8, UR4, RZ ;  /* 0x0000000408037c24 */ /* 0x000fe4000f8e02ff */
[----:B------:R-:W0:Y:S01]  /*11550*/  S2R R8, SR_TID.X ;  /* 0x0000000000087919 */ /* 0x000e220000002100 */
[----:B------:R-:W-:-:S05]  /*11560*/  SHF.R.U32.HI R9, RZ, 0x3, R9 ;  /* 0x00000003ff097819 */ /* 0x000fca0000011609 */
[----:B------:R-:W-:Y:S02]  /*11570*/  IMAD.IADD R4, R9, 0x1, R4 ;  /* 0x0000000109047824 */ /* 0x000fe400078e0204 */
[----:B------:R-:W-:Y:S02]  /*11580*/  IMAD.MOV.U32 R13, RZ, RZ, R2 ;  /* 0x000000ffff0d7224 */ /* 0x000fe400078e0002 */
[----:B------:R-:W-:Y:S01]  /*11590*/  IMAD.MOV.U32 R12, RZ, RZ, 0x1 ;  /* 0x00000001ff0c7424 */ /* 0x000fe200078e00ff */
[C---:B------:R-:W-:Y:S01]  /*115a0*/  ISETP.GE.AND P3, PT, R4.reuse, R3, PT ;  /* 0x000000030400720c */ /* 0x040fe20003f66270 */
[----:B------:R-:W-:Y:S02]  /*115b0*/  VIADD R5, R4, 0x10 ;  /* 0x0000001004057836 */ /* 0x000fe40000000000 */
[----:B------:R-:W-:-:S10]  /*115c0*/  IMAD.MOV.U32 R7, RZ, RZ, R14 ;  /* 0x000000ffff077224 */ /* 0x000fd400078e000e */
[----:B0-----:R-:W-:Y:S05]  /*115d0*/  WARPSYNC.COLLECTIVE R15, `(.L_x_3577) ;  /* 0x000000000f087348 */ /* 0x001fea0003c00000 */
[----:B------:R1:W2:Y:S02]  /*115e0*/  SHFL.IDX P6, R14, R13, R12, R11 ;  /* 0x0000000c0d0e7389 */ /* 0x0002a400000c000b */
[----:B012---:R-:W-:Y:S01]  /*115f0*/  ENDCOLLECTIVE ;  /* 0x000000000000791b */ /* 0x007fe20003800000 */
.L_x_3577:
[----:B------:R-:W-:Y:S01]  /*11600*/  SHF.L.U32 R8, R8, 0x3, RZ ;  /* 0x0000000308087819 */ /* 0x000fe200000006ff */
[----:B------:R-:W-:-:S03]  /*11610*/  IMAD.MOV.U32 R13, RZ, RZ, R0 ;  /* 0x000000ffff0d7224 */ /* 0x000fc600078e0000 */
[----:B------:R-:W-:-:S04]  /*11620*/  LOP3.LUT R8, R8, 0x38, RZ, 0xc0, !PT ;  /* 0x0000003808087812 */ /* 0x000fc800078ec0ff */
[----:B------:R-:W-:-:S05]  /*11630*/  @!P3 LEA R7, P5, R8, R7, 0x1 ;  /* 0x000000070807b211 */ /* 0x000fca00078a08ff */
[----:B------:R-:W-:Y:S01]  /*11640*/  @!P3 IMAD.X R6, RZ, RZ, R6, P5 ;  /* 0x000000ffff06b224 */ /* 0x000fe200028e0606 */
[----:B------:R-:W-:-:S07]  /*11650*/  MOV R9, R14 ;  /* 0x0000000e00097202 */ /* 0x000fce0000000f00 */
[----:B------:R-:W-:Y:S05]  /*11660*/  WARPSYNC.COLLECTIVE R15, `(.L_x_3578) ;  /* 0x000000000f087348 */ /* 0x000fea0003c00000 */
[----:B------:R0:W1:Y:S02]  /*11670*/  SHFL.IDX P6, R14, R13, R12, R11 ;  /* 0x0000000c0d0e7389 */ /* 0x00006400000c000b */
[----:B01----:R-:W-:Y:S01]  /*11680*/  ENDCOLLECTIVE ;  /* 0x000000000000791b */ /* 0x003fe20003800000 */
.L_x_3578:
[----:B------:R-:W-:-:S04]  /*11690*/  @!P3 LOP3.LUT R7, R7, R6, RZ, 0x3c, !PT ;  /* 0x000000060707b212 */ /* 0x000fc800078e3cff */
[----:B------:R-:W-:-:S04]  /*116a0*/  @!P3 LOP3.LUT R6, R7, R6, RZ, 0x3c, !PT ;  /* 0x000000060706b212 */ /* 0x000fc800078e3cff */
[----:B------:R-:W-:Y:S01]  /*116b0*/  @!P3 LOP3.LUT R7, R7, R6, RZ, 0x3c, !PT ;  /* 0x000000060707b212 */ /* 0x000fe200078e3cff */
[----:B------:R-:W-:-:S04]  /*116c0*/  IMAD.MOV.U32 R13, RZ, RZ, R2 ;  /* 0x000000ffff0d7224 */ /* 0x000fc800078e0002 */
[----:B------:R-:W-:Y:S01]  /*116d0*/  @!PT LDS RZ, [RZ] ;  /* 0x00000000fffff984 */ /* 0x000fe20000000800 */
[----:B------:R-:W-:Y:S01]  /*116e0*/  @!PT LDS RZ, [RZ] ;  /* 0x00000000fffff984 */ /* 0x000fe20000000800 */
[----:B------:R-:W-:Y:S01]  /*116f0*/  @!PT LDS RZ, [RZ] ;  /* 0x00000000fffff984 */ /* 0x000fe20000000800 */
[----:B------:R0:W-:Y:S01]  /*11700*/  @!P3 LDGSTS.E.BYPASS.LTC128B.128 [R10+0x15400], desc[UR60][R6.64], !P0 ;  /* 0x15400000060abfae */ /* 0x0001e2000c101d7c */
[----:B------:R-:W-:-:S03]  /*11710*/  IMAD.MOV.U32 R12, RZ, RZ, 0x2 ;  /* 0x00000002ff0c7424 */ /* 0x000fc600078e00ff */
[----:B------:R0:W-:Y:S04]  /*11720*/  @!P3 LDGSTS.E.BYPASS.LTC128B.128 [R10+0x19400], desc[UR60][R6.64+0x80], !P1 ;  /* 0x19400080060abfae */ /* 0x0001e8000c901d7c */
[----:B------:R0:W-:Y:S01]  /*11730*/  @!P3 LDGSTS.E.BYPASS.LTC128B.128 [R10+0x1d400], desc[UR60][R6.64+0x100], !P2 ;  /* 0x1d400100060abfae */ /* 0x0001e2000d101d7c */
[----:B------:R-:W-:Y:S01]  /*11740*/  ISETP.GE.AND P3, PT, R5, R3, PT ;  /* 0x000000030500720c */ /* 0x000fe20003f66270 */
[----:B------:R-:W-:-:S12]  /*11750*/  IMAD.MOV.U32 R5, RZ, RZ, R14 ;  /* 0x000000ffff057224 */ /* 0x000fd800078e000e */
[----:B0-----:R-:W-:Y:S05]  /*11760*/  WARPSYNC.COLLECTIVE R15, `(.L_x_3579) ;  /* 0x000000000f087348 */ /* 0x001fea0003c00000 */
[----:B------:R1:W2:Y:S02]  /*11770*/  SHFL.IDX P6, R14, R13, R12, R11 ;  /* 0x0000000c0d0e7389 */ /* 0x0002a400000c000b */
[----:B012---:R-:W-:Y:S01]  /*11780*/  ENDCOLLECTIVE ;  /* 0x000000000000791b */ /* 0x007fe20003800000 */
.L_x_3579:
[----:B------:R-:W-:Y:S01]  /*11790*/  @!P3 LEA R8, P5, R8, R5, 0x1 ;  /* 0x000000050808b211 */ /* 0x000fe200078a08ff */
[----:B------:R-:W-:-:S04]  /*117a0*/  IMAD.MOV.U32 R13, RZ, RZ, R0 ;  /* 0x000000ffff0d7224 */ /* 0x000fc800078e0000 */
[----:B------:R-:W-:Y:S02]  /*117b0*/  @!P3 IMAD.X R5, RZ, RZ, R9, P5 ;  /* 0x000000ffff05b224 */ /* 0x000fe400028e0609 */
[----:B------:R-:W0:Y:S01]  /*117c0*/  S2R R9, SR_TID.X ;  /* 0x0000000000097919 */ /* 0x000e220000002100 */
        /* <DEDUP_REMOVED lines=8> */
[----:B------:R1:W-:Y:S01]  /*11850*/  @!P3 LDGSTS.E.BYPASS.LTC128B.128 [R10+0x1dc00], desc[UR60][R6.64+0x100], !P2 ;  /* 0x1dc00100060abfae */ /* 0x0003e2000d101d7c */
[----:B------:R-:W-:Y:S01]  /*11860*/  ISETP.GE.AND P3, PT, R5, R3, PT ;  /* 0x000000030500720c */ /* 0x000fe20003f66270 */
[----:B------:R-:W-:-:S12]  /*11870*/  IMAD.MOV.U32 R5, RZ, RZ, R14 ;  /* 0x000000ffff057224 */ /* 0x000fd800078e000e */
[----:B01----:R-:W-:Y:S05]  /*11880*/  WARPSYNC.COLLECTIVE R15, `(.L_x_3580) ;  /* 0x000000000f087348 */ /* 0x003fea0003c00000 */
[----:B------:R2:W3:Y:S02]  /*11890*/  SHFL.IDX P6, R14, R13, R12, R11 ;  /* 0x0000000c0d0e7389 */ /* 0x0004e400000c000b */
[----:B0123--:R-:W-:Y:S01]  /*118a0*/  ENDCOLLECTIVE ;  /* 0x000000000000791b */ /* 0x00ffe20003800000 */
.L_x_3580:
[----:B------:R-:W-:Y:S02]  /*118b0*/  IMAD.SHL.U32 R9, R9, 0x8, RZ ;  /* 0x0000000809097824 */ /* 0x000fe400078e00ff */
[----:B------:R-:W-:Y:S01]  /*118c0*/  IMAD.MOV.U32 R13, RZ, RZ, R2 ;  /* 0x000000ffff0d7224 */ /* 0x000fe200078e0002 */
[----:B------:R-:W-:Y:S02]  /*118d0*/  MOV R12, 0x3 ;  /* 0x00000003000c7802 */ /* 0x000fe40000000f00 */
[----:B------:R-:W-:Y:S02]  /*118e0*/  LOP3.LUT R9, R9, 0x38, RZ, 0xc0, !PT ;  /* 0x0000003809097812 */ /* 0x000fe400078ec0ff */
[----:B------:R-:W-:-:S07]  /*118f0*/  MOV R8, R14 ;  /* 0x0000000e00087202 */ /* 0x000fce0000000f00 */
[----:B------:R-:W-:Y:S05]  /*11900*/  WARPSYNC.COLLECTIVE R15, `(.L_x_3581) ;  /* 0x000000000f087348 */ /* 0x000fea0003c00000 */
[----:B------:R0:W1:Y:S02]  /*11910*/  SHFL.IDX P6, R14, R13, R12, R11 ;  /* 0x0000000c0d0e7389 */ /* 0x00006400000c000b */
[----:B01----:R-:W-:Y:S01]  /*11920*/  ENDCOLLECTIVE ;  /* 0x000000000000791b */ /* 0x003fe20003800000 */
.L_x_3581:
[----:B------:R-:W-:-:S05]  /*11930*/  @!P3 LEA R8, P4, R9, R8, 0x1 ;  /* 0x000000080908b211 */ /* 0x000fca00078808ff */
[----:B------:R-:W-:Y:S02]  /*11940*/  @!P3 IMAD.X R9, RZ, RZ, R5, P4 ;  /* 0x000000ffff09b224 */ /* 0x000fe400020e0605 */
[----:B------:R-:W-:Y:S02]  /*11950*/  @!P3 IMAD.MOV.U32 R6, RZ, RZ, R8 ;  /* 0x000000ffff06b224 */ /* 0x000fe400078e0008 */
[----:B------:R-:W-:Y:S02]  /*11960*/  @!P3 IMAD.MOV.U32 R7, RZ, RZ, R9 ;  /* 0x000000ffff07b224 */ /* 0x000fe400078e0009 */
[----:B------:R-:W0:Y:S01]  /*11970*/  S2R R9, SR_TID.X ;  /* 0x0000000000097919 */ /* 0x000e220000002100 */
[C---:B------:R-:W-:Y:S02]  /*11980*/  VIADD R5, R4.reuse, 0x30 ;  /* 0x0000003004057836 */ /* 0x040fe40000000000 */
[----:B------:R-:W-:Y:S01]  /*11990*/  IMAD.MOV.U32 R13, RZ, RZ, R0 ;  /* 0x000000ffff0d7224 */ /* 0x000fe200078e0000 */
[----:B------:R-:W-:Y:S01]  /*119a0*/  @!PT LDS RZ, [RZ] ;  /* 0x00000000fffff984 */ /* 0x000fe20000000800 */
[----:B------:R-:W-:Y:S01]  /*119b0*/  @!PT LDS RZ, [RZ] ;  /* 0x00000000fffff984 */ /* 0x000fe20000000800 */
[----:B------:R-:W-:Y:S01]  /*119c0*/  @!PT LDS RZ, [RZ] ;  /* 0x00000000fffff984 */ /* 0x000fe20000000800 */
[----:B------:R1:W-:Y:S01]  /*119d0*/  @!P3 LDGSTS.E.BYPASS.LTC128B.128 [R10+0x16400], desc[UR60][R6.64], !P0 ;  /* 0x16400000060abfae */ /* 0x0003e2000c101d7c */
[----:B------:R-:W-:-:S03]  /*119e0*/  VIADD R8, R4, 0x60 ;  /* 0x0000006004087836 */ /* 0x000fc60000000000 */
[----:B------:R1:W-:Y:S04]  /*119f0*/  @!P3 LDGSTS.E.BYPASS.LTC128B.128 [R10+0x1a400], desc[UR60][R6.64+0x80], !P1 ;  /* 0x1a400080060abfae */ /* 0x0003e8000c901d7c */
[----:B------:R1:W-:Y:S01]  /*11a00*/  @!P3 LDGSTS.E.BYPASS.LTC128B.128 [R10+0x1e400], desc[UR60][R6.64+0x100], !P2 ;  /* 0x1e400100060abfae */ /* 0x0003e2000d101d7c */
[----:B------:R-:W-:Y:S01]  /*11a10*/  ISETP.GE.AND P3, PT, R5, R3, PT ;  /* 0x000000030500720c */ /* 0x000fe20003f66270 */
[----:B------:R-:W-:-:S12]  /*11a20*/  IMAD.MOV.U32 R5, RZ, RZ, R14 ;  /* 0x000000ffff057224 */ /* 0x000fd800078e000e */
[----:B01----:R-:W-:Y:S05]  /*11a30*/  WARPSYNC.COLLECTIVE R15, `(.L_x_3582) ;  /* 0x000000000f087348 */ /* 0x003fea0003c00000 */
[----:B------:R2:W3:Y:S02]  /*11a40*/  SHFL.IDX P6, R14, R13, R12, R11 ;  /* 0x0000000c0d0e7389 */ /* 0x0004e400000c000b */
[----:B0123--:R-:W-:Y:S01]  /*11a50*/  ENDCOLLECTIVE ;  /* 0x000000000000791b */ /* 0x00ffe20003800000 */
.L_x_3582:
[----:B------:R-:W-:Y:S02]  /*11a60*/  IMAD.MOV.U32 R13, RZ, RZ, R2 ;  /* 0x000000ffff0d7224 */ /* 0x000fe400078e0002 */
[----:B------:R-:W-:Y:S02]  /*11a70*/  IMAD.MOV.U32 R12, RZ, RZ, 0x4 ;  /* 0x00000004ff0c7424 */ /* 0x000fe400078e00ff */
[----:B------:R-:W-:-:S05]  /*11a80*/  IMAD.SHL.U32 R9, R9, 0x8, RZ ;  /* 0x0000000809097824 */ /* 0x000fca00078e00ff */
[----:B------:R-:W-:Y:S01]  /*11a90*/  LOP3.LUT R9, R9, 0x38, RZ, 0xc0, !PT ;  /* 0x0000003809097812 */ /* 0x000fe200078ec0ff */
[----:B------:R-:W-:-:S07]  /*11aa0*/  IMAD.MOV.U32 R6, RZ, RZ, R14 ;  /* 0x000000ffff067224 */ /* 0x000fce00078e000e */
[----:B------:R-:W-:Y:S05]  /*11ab0*/  WARPSYNC.COLLECTIVE R15, `(.L_x_3583) ;  /* 0x000000000f087348 */ /* 0x000fea0003c00000 */
[----:B------:R0:W1:Y:S02]  /*11ac0*/  SHFL.IDX P6, R14, R13, R12, R11 ;  /* 0x0000000c0d0e7389 */ /* 0x00006400000c000b */
[----:B01----:R-:W-:Y:S01]  /*11ad0*/  ENDCOLLECTIVE ;  /* 0x000000000000791b */ /* 0x003fe20003800000 */
.L_x_3583:
[----:B------:R-:W-:-:S05]  /*11ae0*/  @!P3 LEA R6, P4, R9, R6, 0x1 ;  /* 0x000000060906b211 */ /* 0x000fca00078808ff */
[----:B------:R-:W-:-:S05]  /*11af0*/  @!P3 IMAD.X R5, RZ, RZ, R5, P4 ;  /* 0x000000ffff05b224 */ /* 0x000fca00020e0605 */
[----:B------:R-:W-:Y:S01]  /*11b00*/  @!P3 MOV R7, R5 ;  /* 0x000000050007b202 */ /* 0x000fe20000000f00 */
[----:B------:R-:W-:Y:S02]  /*11b10*/  VIADD R5, R4, 0x40 ;  /* 0x0000004004057836 */ /* 0x000fe40000000000 */
[----:B------:R-:W-:Y:S02]  /*11b20*/  IMAD.MOV.U32 R13, RZ, RZ, R0 ;  /* 0x000000ffff0d7224 */ /* 0x000fe400078e0000 */
        /* <DEDUP_REMOVED lines=8> */
[----:B0-----:R-:W-:Y:S05]  /*11bb0*/  WARPSYNC.COLLECTIVE R15, `(.L_x_3584) ;  /* 0x000000000f087348 */ /* 0x001fea0003c00000 */
[----:B------:R1:W2:Y:S02]  /*11bc0*/  SHFL.IDX P6, R14, R13, R12, R11 ;  /* 0x0000000c0d0e7389 */ /* 0x0002a400000c000b */
[----:B012---:R-:W-:Y:S01]  /*11bd0*/  ENDCOLLECTIVE ;  /* 0x000000000000791b */ /* 0x007fe20003800000 */
.L_x_3584:
[----:B------:R-:W-:Y:S02]  /*11be0*/  IMAD.MOV.U32 R13, RZ, RZ, R2 ;  /* 0x000000ffff0d7224 */ /* 0x000fe400078e0002 */
[----:B------:R-:W-:Y:S01]  /*11bf0*/  IMAD.MOV.U32 R12, RZ, RZ, 0x5 ;  /* 0x00000005ff0c7424 */ /* 0x000fe200078e00ff */
[----:B------:R-:W-:-:S07]  /*11c00*/  MOV R6, R14 ;  /* 0x0000000e00067202 */ /* 0x000fce0000000f00 */
[----:B------:R-:W-:Y:S05]  /*11c10*/  WARPSYNC.COLLECTIVE R15, `(.L_x_3585) ;  /* 0x000000000f087348 */ /* 0x000fea0003c00000 */
[----:B------:R0:W1:Y:S02]  /*11c20*/  SHFL.IDX P6, R14, R13, R12, R11 ;  /* 0x0000000c0d0e7389 */ /* 0x00006400000c000b */
[----:B01----:R-:W-:Y:S01]  /*11c30*/  ENDCOLLECTIVE ;  /* 0x000000000000791b */ /* 0x003fe20003800000 */
.L_x_3585:
[----:B------:R-:W-:-:S05]  /*11c40*/  @!P3 LEA R6, P4, R9, R6, 0x1 ;  /* 0x000000060906b211 */ /* 0x000fca00078808ff */
[----:B------:R-:W-:-:S04]  /*11c50*/  @!P3 IMAD.X R5, RZ, RZ, R5, P4 ;  /* 0x000000ffff05b224 */ /* 0x000fc800020e0605 */
[----:B------:R-:W-:Y:S02]  /*11c60*/  @!P3 IMAD.MOV.U32 R7, RZ, RZ, R5 ;  /* 0x000000ffff07b224 */ /* 0x000fe400078e0005 */
[----:B------:R-:W-:Y:S02]  /*11c70*/  VIADD R5, R4, 0x50 ;  /* 0x0000005004057836 */ /* 0x000fe40000000000 */
[----:B------:R-:W-:Y:S01]  /*11c80*/  IMAD.MOV.U32 R13, RZ, RZ, R0 ;  /* 0x000000ffff0d7224 */ /* 0x000fe200078e0000 */
[----:B------:R-:W-:Y:S01]  /*11c90*/  @!PT LDS RZ, [RZ] ;  /* 0x00000000fffff984 */ /* 0x000fe20000000800 */
[----:B------:R-:W-:Y:S01]  /*11ca0*/  @!PT LDS RZ, [RZ] ;  /* 0x00000000fffff984 */ /* 0x000fe20000000800 */
[----:B------:R-:W-:Y:S01]  /*11cb0*/  @!PT LDS RZ, [RZ] ;  /* 0x00000000fffff984 */ /* 0x000fe20000000800 */
[----:B------:R0:W-:Y:S04]  /*11cc0*/  @!P3 LDGSTS.E.BYPASS.LTC128B.128 [R10+0x17400], desc[UR60][R6.64], !P0 ;  /* 0x17400000060abfae */ /* 0x0001e8000c101d7c */
[----:B------:R0:W-:Y:S04]  /*11cd0*/  @!P3 LDGSTS.E.BYPASS.LTC128B.128 [R10+0x1b400], desc[UR60][R6.64+0x80], !P1 ;  /* 0x1b400080060abfae */ /* 0x0001e8000c901d7c */
[----:B------:R0:W-:Y:S01]  /*11ce0*/  @!P3 LDGSTS.E.BYPASS.LTC128B.128 [R10+0x1f400], desc[UR60][R6.64+0x100], !P2 ;  /* 0x1f400100060abfae */ /* 0x0001e2000d101d7c */
[----:B------:R-:W-:-:S02]  /*11cf0*/  ISETP.GE.AND P3, PT, R5, R3, PT ;  /* 0x000000030500720c */ /* 0x000fc40003f66270 */
[----:B------:R-:W-:-:S11]  /*11d00*/  MOV R5, R14 ;  /* 0x0000000e00057202 */ /* 0x000fd60000000f00 */
[----:B0-----:R-:W-:Y:S05]  /*11d10*/  WARPSYNC.COLLECTIVE R15, `(.L_x_3586) ;  /* 0x000000000f087348 */ /* 0x001fea0003c00000 */
[----:B------:R1:W2:Y:S02]  /*11d20*/  SHFL.IDX P6, R14, R13, R12, R11 ;  /* 0x0000000c0d0e7389 */ /* 0x0002a400000c000b */
[----:B012---:R-:W-:Y:S01]  /*11d30*/  ENDCOLLECTIVE ;  /* 0x000000000000791b */ /* 0x007fe20003800000 */
.L_x_3586:
[----:B------:R-:W-:Y:S01]  /*11d40*/  IMAD.MOV.U32 R13, RZ, RZ, R2 ;  /* 0x000000ffff0d7224 */ /* 0x000fe200078e0002 */
[----:B------:R-:W-:Y:S01]  /*11d50*/  MOV R12, 0x6 ;  /* 0x00000006000c7802 */ /* 0x000fe20000000f00 */
[----:B------:R-:W-:-:S07]  /*11d60*/  IMAD.MOV.U32 R6, RZ, RZ, R14 ;  /* 0x000000ffff067224 */ /* 0x000fce00078e000e */
[----:B------:R-:W-:Y:S05]  /*11d70*/  WARPSYNC.COLLECTIVE R15, `(.L_x_3587) ;  /* 0x000000000f087348 */ /* 0x000fea0003c00000 */
[----:B------:R0:W1:Y:S02]  /*11d80*/  SHFL.IDX P6, R14, R13, R12, R11 ;  /* 0x0000000c0d0e7389 */ /* 0x00006400000c000b */
[----:B01----:R-:W-:Y:S01]  /*11d90*/  ENDCOLLECTIVE ;  /* 0x000000000000791b */ /* 0x003fe20003800000 */
.L_x_3587:
[----:B------:R-:W-:-:S05]  /*11da0*/  @!P3 LEA R6, P4, R9, R6, 0x1 ;  /* 0x000000060906b211 */ /* 0x000fca00078808ff */
[----:B------:R-:W-:Y:S01]  /*11db0*/  @!P3 IMAD.X R5, RZ, RZ, R5, P4 ;  /* 0x000000ffff05b224 */ /* 0x000fe200020e0605 */
[----:B------:R-:W-:-:S03]  /*11dc0*/  ISETP.GE.AND P4, PT, R8, R3, PT ;  /* 0x000000030800720c */ /* 0x000fc60003f86270 */
[----:B------:R-:W-:Y:S02]  /*11dd0*/  @!P3 IMAD.MOV.U32 R7, RZ, RZ, R5 ;  /* 0x000000ffff07b224 */ /* 0x000fe400078e0005 */
[----:B------:R-:W-:-:S03]  /*11de0*/  IMAD.MOV.U32 R13, RZ, RZ, R0 ;  /* 0x000000ffff0d7224 */ /* 0x000fc600078e0000 */
[----:B------:R-:W-:Y:S01]  /*11df0*/  @!PT LDS RZ, [RZ] ;  /* 0x00000000fffff984 */ /* 0x000fe20000000800 */
[----:B------:R-:W-:Y:S01]  /*11e00*/  @!PT LDS RZ, [RZ] ;  /* 0x00000000fffff984 */ /* 0x000fe20000000800 */
[----:B------:R-:W-:Y:S01]  /*11e10*/  @!PT LDS RZ, [RZ] ;  /* 0x00000000fffff984 */ /* 0x000fe20000000800 */
[----:B------:R0:W-:Y:S04]  /*11e20*/  @!P3 LDGSTS.E.BYPASS.LTC128B.128 [R10+0x17c00], desc[UR60][R6.64], !P0 ;  /* 0x17c00000060abfae */ /* 0x0001e8000c101d7c */
[----:B------:R0:W-:Y:S01]  /*11e30*/  @!P3 LDGSTS.E.BYPASS.LTC128B.128 [R10+0x1bc00], desc[UR60][R6.64+0x80], !P1 ;  /* 0x1bc00080060abfae */ /* 0x0001e2000c901d7c */
[----:B------:R-:W-:-:S03]  /*11e40*/  IMAD.MOV.U32 R5, RZ, RZ, R14 ;  /* 0x000000ffff057224 */ /* 0x000fc600078e000e */
[----:B------:R0:W-:Y:S04]  /*11e50*/  @!P3 LDGSTS.E.BYPASS.LTC128B.128 [R10+0x1fc00], desc[UR60][R6.64+0x100], !P2 ;  /* 0x1fc00100060abfae */ /* 0x0001e8000d101d7c */
[----:B0-----:R-:W-:Y:S05]  /*11e60*/  WARPSYNC.COLLECTIVE R15, `(.L_x_3588) ;  /* 0x000000000f087348 */ /* 0x001fea0003c00000 */
[----:B------:R1:W2:Y:S02]  /*11e70*/  SHFL.IDX P6, R14, R13, R12, R11 ;  /* 0x0000000c0d0e7389 */ /* 0x0002a400000c000b */
[----:B012---:R-:W-:Y:S01]  /*11e80*/  ENDCOLLECTIVE ;  /* 0x000000000000791b */ /* 0x007fe20003800000 */
.L_x_3588:
[----:B------:R-:W-:Y:S02]  /*11e90*/  IMAD.MOV.U32 R13, RZ, RZ, R2 ;  /* 0x000000ffff0d7224 */ /* 0x000fe400078e0002 */
[----:B------:R-:W-:Y:S02]  /*11ea0*/  IMAD.MOV.U32 R12, RZ, RZ, 0x7 ;  /* 0x00000007ff0c7424 */ /* 0x000fe400078e00ff */
[----:B------:R-:W-:-:S07]  /*11eb0*/  IMAD.MOV.U32 R6, RZ, RZ, R14 ;  /* 0x000000ffff067224 */ /* 0x000fce00078e000e */
[----:B------:R-:W-:Y:S05]  /*11ec0*/  WARPSYNC.COLLECTIVE R15, `(.L_x_3589) ;  /* 0x000000000f087348 */ /* 0x000fea0003c00000 */
[----:B------:R0:W1:Y:S02]  /*11ed0*/  SHFL.IDX P6, R14, R13, R12, R11 ;  /* 0x0000000c0d0e7389 */ /* 0x00006400000c000b */
[----:B01----:R-:W-:Y:S01]  /*11ee0*/  ENDCOLLECTIVE ;  /* 0x000000000000791b */ /* 0x003fe20003800000 */
.L_x_3589:
[----:B------:R-:W-:-:S05]  /*11ef0*/  @!P4 LEA R6, P3, R9, R6, 0x1 ;  /* 0x000000060906c211 */ /* 0x000fca00078608ff */
[----:B------:R-:W-:-:S05]  /*11f00*/  @!P4 IMAD.X R5, RZ, RZ, R5, P3 ;  /* 0x000000ffff05c224 */ /* 0x000fca00018e0605 */
[----:B------:R-:W-:Y:S01]  /*11f10*/  @!P4 MOV R7, R5 ;  /* 0x000000050007c202 */ /* 0x000fe20000000f00 */
[----:B------:R-:W-:-:S04]  /*11f20*/  IMAD.MOV.U32 R13, RZ, RZ, R0 ;  /* 0x000000ffff0d7224 */ /* 0x000fc800078e0000 */
        /* <DEDUP_REMOVED lines=9> */
.L_x_3590:
[----:B------:R-:W-:Y:S01]  /*11fc0*/  @!PT LDS RZ, [RZ] ;  /* 0x00000000fffff984 */ /* 0x000fe20000000800 */
[----:B------:R-:W-:Y:S01]  /*11fd0*/  @!PT LDS RZ, [RZ] ;  /* 0x00000000fffff984 */ /* 0x000fe20000000800 */
[----:B------:R-:W-:Y:S01]  /*11fe0*/  @!PT LDS RZ, [RZ] ;  /* 0x00000000fffff984 */ /* 0x000fe20000000800 */
[----:B------:R1:W-:Y:S01]  /*11ff0*/  @!P4 LDGSTS.E.BYPASS.LTC128B.128 [R10+0x20400], desc[UR60][R6.64+0x100], !P2 ;  /* 0x20400100060acfae */ /* 0x0003e2000d101d7c */
[----:B------:R-:W-:Y:S01]  /*12000*/  IMAD.MOV.U32 R0, RZ, RZ, R14 ;  /* 0x000000ffff007224 */ /* 0x000fe200078e000e */
[----:B------:R-:W-:Y:S06]  /*12010*/  BRA `(.L_x_3591) ;  /* 0xffffffc000a47947 */ /* 0x000fec000383ffff */
.L_x_3489:
[----:B0-----:R0:W3:Y:S02]  /*12020*/  SYNCS.PHASECHK.TRANS64.TRYWAIT P0, [R9+URZ+0x36820], R0 ;  /* 0x03682000090075a7 */ /* 0x0010e4000800017f */
[----:B---3--:R-:W-:Y:S05]  /*12030*/  @!P0 NANOSLEEP.SYNCS 0x989680 ;  /* 0x009896800000895d */ /* 0x008fea0003900000 */
[----:B------:R-:W3:Y:S02]  /*12040*/  @!P0 SYNCS.PHASECHK.TRANS64 P0, [R9+URZ+0x36820], R0 ;  /* 0x03682000090085a7 */ /* 0x000ee4000800007f */
[----:B---3--:R-:W-:Y:S05]  /*12050*/  @!P0 BRA `(.L_x_3489) ;  /* 0xfffffffc00f08947 */ /* 0x008fea000383ffff */
[----:B------:R-:W-:Y:S05]  /*12060*/  BRA `(.L_x_3592) ;  /* 0xffffffc400087947 */ /* 0x000fea000383ffff */
.L_x_3496:
[----:B-1----:R1:W3:Y:S02]  /*12070*/  SYNCS.PHASECHK.TRANS64.TRYWAIT P0, [R3+URZ+0x36840], R2 ;  /* 0x03684002030075a7 */ /* 0x0022e4000800017f */
[----:B---3--:R-:W-:Y:S05]  /*12080*/  @!P0 NANOSLEEP.SYNCS 0x989680 ;  /* 0x009896800000895d */ /* 0x008fea0003900000 */
[----:B------:R-:W3:Y:S02]  /*12090*/  @!P0 SYNCS.PHASECHK.TRANS64 P0, [R3+URZ+0x36840], R2 ;  /* 0x03684002030085a7 */ /* 0x000ee4000800007f */
[----:B---3--:R-:W-:Y:S05]  /*120a0*/  @!P0 BRA `(.L_x_3496) ;  /* 0xfffffffc00f08947 */ /* 0x008fea000383ffff */
[----:B------:R-:W-:Y:S05]  /*120b0*/  BRA `(.L_x_3593) ;  /* 0xffffffc400bc7947 */ /* 0x000fea000383ffff */
.L_x_3503:
[----:B0-----:R0:W1:Y:S02]  /*120c0*/  SYNCS.PHASECHK.TRANS64.TRYWAIT P0, [R3+URZ+0x60], R2 ;  /* 0x00006002030075a7 */ /* 0x001064000800017f */
[----:B-1----:R-:W-:Y:S05]  /*120d0*/  @!P0 NANOSLEEP.SYNCS 0x989680 ;  /* 0x009896800000895d */ /* 0x002fea0003900000 */
[----:B------:R-:W1:Y:S02]  /*120e0*/  @!P0 SYNCS.PHASECHK.TRANS64 P0, [R3+URZ+0x60], R2 ;  /* 0x00006002030085a7 */ /* 0x000e64000800007f */
[----:B-1----:R-:W-:Y:S05]  /*120f0*/  @!P0 BRA `(.L_x_3503) ;  /* 0xfffffffc00f08947 */ /* 0x002fea000383ffff */
[----:B------:R-:W-:Y:S05]  /*12100*/  BRA `(.L_x_3594) ;  /* 0xffffffc800cc7947 */ /* 0x000fea000383ffff */
.L_x_3514:
[----:B-1----:R1:W3:Y:S02]  /*12110*/  SYNCS.PHASECHK.TRANS64.TRYWAIT P0, [R3+URZ+0x36840], R2 ;  /* 0x03684002030075a7 */ /* 0x0022e4000800017f */
[----:B---3--:R-:W-:Y:S05]  /*12120*/  @!P0 NANOSLEEP.SYNCS 0x989680 ;  /* 0x009896800000895d */ /* 0x008fea0003900000 */
[----:B------:R-:W3:Y:S02]  /*12130*/  @!P0 SYNCS.PHASECHK.TRANS64 P0, [R3+URZ+0x36840], R2 ;  /* 0x03684002030085a7 */ /* 0x000ee4000800007f */
[----:B---3--:R-:W-:Y:S05]  /*12140*/  @!P0 BRA `(.L_x_3514) ;  /* 0xfffffffc00f08947 */ /* 0x008fea000383ffff */
[----:B------:R-:W-:Y:S05]  /*12150*/  BRA `(.L_x_3595) ;  /* 0xffffffd0008c7947 */ /* 0x000fea000383ffff */
.L_x_3521:
[----:B0-----:R0:W1:Y:S02]  /*12160*/  SYNCS.PHASECHK.TRANS64.TRYWAIT P0, [R2+URZ+0x60], R3 ;  /* 0x00006003020075a7 */ /* 0x001064000800017f */
[----:B-1----:R-:W-:Y:S05]  /*12170*/  @!P0 NANOSLEEP.SYNCS 0x989680 ;  /* 0x009896800000895d */ /* 0x002fea0003900000 */
[----:B------:R-:W1:Y:S02]  /*12180*/  @!P0 SYNCS.PHASECHK.TRANS64 P0, [R2+URZ+0x60], R3 ;  /* 0x00006003020085a7 */ /* 0x000e64000800007f */
[----:B-1----:R-:W-:Y:S05]  /*12190*/  @!P0 BRA `(.L_x_3521) ;  /* 0xfffffffc00f08947 */ /* 0x002fea000383ffff */
[----:B------:R-:W-:Y:S05]  /*121a0*/  BRA `(.L_x_3596) ;  /* 0xffffffd4009c7947 */ /* 0x000fea000383ffff */
.L_x_3531:
[----:B---3--:R3:W4:Y:S02]  /*121b0*/  SYNCS.PHASECHK.TRANS64.TRYWAIT P0, [R2+URZ+0x36840], R3 ;  /* 0x03684003020075a7 */ /* 0x008724000800017f */
[----:B----4-:R-:W-:Y:S05]  /*121c0*/  @!P0 NANOSLEEP.SYNCS 0x989680 ;  /* 0x009896800000895d */ /* 0x010fea0003900000 */
[----:B------:R-:W4:Y:S02]  /*121d0*/  @!P0 SYNCS.PHASECHK.TRANS64 P0, [R2+URZ+0x36840], R3 ;  /* 0x03684003020085a7 */ /* 0x000f24000800007f */
[----:B----4-:R-:W-:Y:S05]  /*121e0*/  @!P0 BRA `(.L_x_3531) ;  /* 0xfffffffc00f08947 */ /* 0x010fea000383ffff */
[----:B------:R-:W-:Y:S05]  /*121f0*/  BRA `(.L_x_3597) ;  /* 0xffffffdc002c7947 */ /* 0x000fea000383ffff */
.L_x_3538:
[----:B0-----:R0:W1:Y:S02]  /*12200*/  SYNCS.PHASECHK.TRANS64.TRYWAIT P0, [R2+URZ+0x60], R7 ;  /* 0x00006007020075a7 */ /* 0x001064000800017f */
[----:B-1----:R-:W-:Y:S05]  /*12210*/  @!P0 NANOSLEEP.SYNCS 0x989680 ;  /* 0x009896800000895d */ /* 0x002fea0003900000 */
[----:B------:R-:W1:Y:S02]  /*12220*/  @!P0 SYNCS.PHASECHK.TRANS64 P0, [R2+URZ+0x60], R7 ;  /* 0x00006007020085a7 */ /* 0x000e64000800007f */
[----:B-1----:R-:W-:Y:S05]  /*12230*/  @!P0 BRA `(.L_x_3538) ;  /* 0xfffffffc00f08947 */ /* 0x002fea000383ffff */
[----:B------:R-:W-:Y:S05]  /*12240*/  BRA `(.L_x_3598) ;  /* 0xffffffe0003c7947 */ /* 0x000fea000383ffff */
.L_x_3548:
[----:B0-----:R0:W4:Y:S02]  /*12250*/  SYNCS.PHASECHK.TRANS64.TRYWAIT P0, [R0+URZ+0x36860], R3 ;  /* 0x03686003000075a7 */ /* 0x001124000800017f */
[----:B----4-:R-:W-:Y:S05]  /*12260*/  @!P0 NANOSLEEP.SYNCS 0x989680 ;  /* 0x009896800000895d */ /* 0x010fea0003900000 */
[----:B------:R-:W4:Y:S02]  /*12270*/  @!P0 SYNCS.PHASECHK.TRANS64 P0, [R0+URZ+0x36860], R3 ;  /* 0x03686003000085a7 */ /* 0x000f24000800007f */
[----:B----4-:R-:W-:Y:S05]  /*12280*/  @!P0 BRA `(.L_x_3548) ;  /* 0xfffffffc00f08947 */ /* 0x010fea000383ffff */
[----:B------:R-:W-:Y:S05]  /*12290*/  BRA `(.L_x_3599) ;  /* 0xffffffe400787947 */ /* 0x000fea000383ffff */
.L_x_3556:
[----:B0-----:R0:W2:Y:S02]  /*122a0*/  SYNCS.PHASECHK.TRANS64.TRYWAIT P0, [R0+URZ+0x36820], R3 ;  /* 0x03682003000075a7 */ /* 0x0010a4000800017f */
[----:B--2---:R-:W-:Y:S05]  /*122b0*/  @!P0 NANOSLEEP.SYNCS 0x989680 ;  /* 0x009896800000895d */ /* 0x004fea0003900000 */
[----:B------:R-:W2:Y:S02]  /*122c0*/  @!P0 SYNCS.PHASECHK.TRANS64 P0, [R0+URZ+0x36820], R3 ;  /* 0x03682003000085a7 */ /* 0x000ea4000800007f */
[----:B--2---:R-:W-:Y:S05]  /*122d0*/  @!P0 BRA `(.L_x_3556) ;  /* 0xfffffffc00f08947 */ /* 0x004fea000383ffff */
[----:B------:R-:W-:Y:S05]  /*122e0*/  BRA `(.L_x_3600) ;  /* 0xffffffe800c07947 */ /* 0x000fea000383ffff */
.L_x_3557:
[----:B------:R-:W2:Y:S01]  /*122f0*/  S2R R2, SR_TID.X ;  /* 0x0000000000027919 */ /* 0x000ea20000002100 */
[----:B------:R-:W-:Y:S01]  /*12300*/  BSSY B0, `(.L_x_3601) ;  /* 0x000000a000007945 */ /* 0x000fe20003800000 */
[----:B------:R-:W-:Y:S02]  /*12310*/  IMAD.MOV.U32 R12, RZ, RZ, RZ ;  /* 0x000000ffff0c7224 */ /* 0x000fe400078e00ff */
[----:B------:R-:W-:Y:S02]  /*12320*/  IMAD.MOV.U32 R11, RZ, RZ, 0x1f ;  /* 0x0000001fff0b7424 */ /* 0x000fe400078e00ff */
[----:B------:R-:W-:Y:S01]  /*12330*/  IMAD.MOV.U32 R15, RZ, RZ, -0x1 ;  /* 0xffffffffff0f7424 */ /* 0x000fe200078e00ff */
[----:B--2---:R-:W-:-:S04]  /*12340*/  SHF.R.U32.HI R2, RZ, 0x5, R2 ;  /* 0x00000005ff027819 */ /* 0x004fc80000011602 */
[----:B------:R-:W-:-:S04]  /*12350*/  LOP3.LUT R2, R2, 0x3, RZ, 0xc0, !PT ;  /* 0x0000000302027812 */ /* 0x000fc800078ec0ff */
[----:B------:R-:W-:-:S07]  /*12360*/  MOV R13, R2 ;  /* 0x00000002000d7202 */ /* 0x000fce0000000f00 */
[----:B01-3--:R-:W-:Y:S05]  /*12370*/  WARPSYNC.COLLECTIVE R15, `(.L_x_3602) ;  /* 0x000000000f087348 */ /* 0x00bfea0003c00000 */
[----:B------:R2:W4:Y:S02]  /*12380*/  SHFL.IDX P6, R14, R13, R12, R11 ;  /* 0x0000000c0d0e7389 */ /* 0x00052400000c000b */
[----:B01234-:R-:W-:Y:S01]  /*12390*/  ENDCOLLECTIVE ;  /* 0x000000000000791b */ /* 0x01ffe20003800000 */
.L_x_3602:
[----:B------:R-:W-:Y:S05]  /*123a0*/  BSYNC B0 ;  /* 0x0000000000007941 */ /* 0x000fea0003800000 */
.L_x_3601:
[----:B------:R-:W-:Y:S05]  /*123b0*/  BRA `(.L_x_3603) ;  /* 0xffffffe800a87947 */ /* 0x000fea000383ffff */
.L_x_3560:
[----:B------:R-:W-:Y:S01]  /*123c0*/  BSSY B1, `(.L_x_3604) ;  /* 0x0000006000017945 */ /* 0x000fe20003800000 */
[----:B------:R-:W-:-:S07]  /*123d0*/  IMAD.MOV.U32 R15, RZ, RZ, -0x1 ;  /* 0xffffffffff0f7424 */ /* 0x000fce00078e00ff */
[----:B0123--:R-:W-:Y:S05]  /*123e0*/  WARPSYNC.COLLECTIVE R15, `(.L_x_3605) ;  /* 0x000000000f0c7348 */ /* 0x00ffea0003c00000 */
[----:B------:R-:W-:Y:S02]  /*123f0*/  ELECT P6, UR62, PT ;  /* 0x00000000003e782f */ /* 0x000fe400038c0000 */
[----:B------:R-:W-:Y:S01]  /*12400*/  MOV R14, UR62 ;  /* 0x0000003e000e7c02 */ /* 0x000fe20008000f00 */
[----:B0123--:R-:W-:Y:S10]  /*12410*/  ENDCOLLECTIVE ;  /* 0x000000000000791b */ /* 0x00fff40003800000 */
.L_x_3605:
[----:B------:R-:W-:Y:S05]  /*12420*/  BSYNC B1 ;  /* 0x0000000000017941 */ /* 0x000fea0003800000 */
.L_x_3604:
[----:B------:R-:W-:Y:S05]  /*12430*/  BRA `(.L_x_3606) ;  /* 0xffffffe800a07947 */ /* 0x000fea000383ffff */
.L_x_3562:
[----:B0-----:R0:W1:Y:S02]  /*12440*/  SYNCS.PHASECHK.TRANS64.TRYWAIT P0, [R6+URZ], R5 ;  /* 0x00000005060075a7 */ /* 0x001064000800017f */
[----:B-1----:R-:W-:Y:S05]  /*12450*/  @!P0 NANOSLEEP.SYNCS 0x989680 ;  /* 0x009896800000895d */ /* 0x002fea0003900000 */
[----:B------:R-:W1:Y:S02]  /*12460*/  @!P0 SYNCS.PHASECHK.TRANS64 P0, [R6+URZ], R5 ;  /* 0x00000005060085a7 */ /* 0x000e64000800007f */
[----:B-1----:R-:W-:Y:S05]  /*12470*/  @!P0 BRA `(.L_x_3562) ;  /* 0xfffffffc00f08947 */ /* 0x002fea000383ffff */
[----:B------:R-:W-:Y:S05]  /*12480*/  BRA `(.L_x_3607) ;  /* 0xffffffe800d87947 */ /* 0x000fea000383ffff */
.L_x_3563:
[----:B-1----:R1:W2:Y:S02]  /*12490*/  SYNCS.PHASECHK.TRANS64.TRYWAIT P0, [R3+URZ], R2 ;  /* 0x00000002030075a7 */ /* 0x0022a4000800017f */
[----:B--2---:R-:W-:Y:S05]  /*124a0*/  @!P0 NANOSLEEP.SYNCS 0x989680 ;  /* 0x009896800000895d */ /* 0x004fea0003900000 */
[----:B------:R-:W2:Y:S02]  /*124b0*/  @!P0 SYNCS.PHASECHK.TRANS64 P0, [R3+URZ], R2 ;  /* 0x00000002030085a7 */ /* 0x000ea4000800007f */
[----:B--2---:R-:W-:Y:S05]  /*124c0*/  @!P0 BRA `(.L_x_3563) ;  /* 0xfffffffc00f08947 */ /* 0x004fea000383ffff */
[----:B------:R-:W-:Y:S05]  /*124d0*/  BRA `(.L_x_3608) ;  /* 0xffffffe800cc7947 */ /* 0x000fea000383ffff */
.L_x_3565:
[----:B-1----:R1:W2:Y:S02]  /*124e0*/  SYNCS.PHASECHK.TRANS64.TRYWAIT P0, [R18+URZ], R5 ;  /* 0x00000005120075a7 */ /* 0x0022a4000800017f */
[----:B--2---:R-:W-:Y:S05]  /*124f0*/  @!P0 NANOSLEEP.SYNCS 0x989680 ;  /* 0x009896800000895d */ /* 0x004fea0003900000 */
[----:B------:R-:W2:Y:S02]  /*12500*/  @!P0 SYNCS.PHASECHK.TRANS64 P0, [R18+URZ], R5 ;  /* 0x00000005120085a7 */ /* 0x000ea4000800007f */
[----:B--2---:R-:W-:Y:S05]  /*12510*/  @!P0 BRA `(.L_x_3565) ;  /* 0xfffffffc00f08947 */ /* 0x004fea000383ffff */
[----:B------:R-:W-:Y:S05]  /*12520*/  BRA `(.L_x_3609) ;  /* 0xffffffe800d07947 */ /* 0x000fea000383ffff */
.L_x_3610:
        /* <DEDUP_REMOVED lines=13> */
.L_x_15303:


//--------------------- .text._ZN7cutlass13device_kernelIN5flash11enable_sm90INS1_16FlashAttnFwdSm90INS1_25CollectiveMainloopFwdSm90ILi2EN4cute5tupleIJNS5_1CILi2EEENS7_ILi1EEES9_EEENS6_IJNS7_ILi128EEENS7_ILi112EEENS7_ILi192EEEEEELi192ENS_6half_tEfNS_4arch4Sm90ELb0ELb0ELb1ELb0ELb0ELb0ELb0ELb1ELb1ELb1ELb0ELb0EEENS1_21CollectiveEpilogueFwdINS6_IJSB_SD_SC_EEESA_SF_SH_Li256ELb0ELb1ELb0ELb0EEENS1_29StaticPersistentTileSchedulerILb0EEEEEEEEEvNT_6ParamsE --------------------------
	.section	.text._ZN7cutlass13device_kernelIN5flash11enable_sm90INS1_16FlashAttnFwdSm90INS1_25CollectiveMainloopFwdSm90ILi2EN4cute5tupleIJNS5_1CILi2EEENS7_ILi1EEES9_EEENS6_IJNS7_ILi128EEENS7_ILi112EEENS7_ILi192EEEEEELi192ENS_6half_tEfNS_4arch4Sm90ELb0ELb0ELb1ELb0ELb0ELb0ELb0ELb1ELb1ELb1ELb0ELb0EEENS1_21CollectiveEpilogueFwdINS6_IJSB_SD_SC_EEESA_SF_SH_Li256ELb0ELb1ELb0ELb0EEENS1_29StaticPersistentTileSchedulerILb0EEEEEEEEEvNT_6ParamsE,"ax",@progbits
	.align	128
.text._ZN7cutlass13device_kernelIN5flash11enable_sm90INS1_16FlashAttnFwdSm90INS1_25CollectiveMainloopFwdSm90ILi2EN4cute5tupleIJNS5_1CILi2EEENS7_ILi1EEES9_EEENS6_IJNS7_ILi128EEENS7_ILi112EEENS7_ILi192EEEEEELi192ENS_6half_tEfNS_4arch4Sm90ELb0ELb0ELb1ELb0ELb0ELb0ELb0ELb1ELb1ELb1ELb0ELb0EEENS1_21CollectiveEpilogueFwdINS6_IJSB_SD_SC_EEESA_SF_SH_Li256ELb0ELb1ELb0ELb0EEENS1_29StaticPersistentTileSchedulerILb0EEEEEEEEEvNT_6ParamsE:
        .type           _ZN7cutlass13device_kernelIN5flash11enable_sm90INS1_16FlashAttnFwdSm90INS1_25CollectiveMainloopFwdSm90ILi2EN4cute5tupleIJNS5_1CILi2EEENS7_ILi1EEES9_EEENS6_IJNS7_ILi128EEENS7_ILi112EEENS7_ILi192EEEEEELi192ENS_6half_tEfNS_4arch4Sm90ELb0ELb0ELb1ELb0ELb0ELb0ELb0ELb1ELb1ELb1ELb0ELb0EEENS1_21CollectiveEpilogueFwdINS6_IJSB_SD_SC_EEESA_SF_SH_Li256ELb0ELb1ELb0ELb0EEENS1_29StaticPersistentTileSchedulerILb0EEEEEEEEEvNT_6ParamsE,@function
        .size           _ZN7cutlass13device_kernelIN5flash11enable_sm90INS1_16FlashAttnFwdSm90INS1_25CollectiveMainloopFwdSm90ILi2EN4cute5tupleIJNS5_1CILi2EEENS7_ILi1EEES9_EEENS6_IJNS7_ILi128EEENS7_ILi112EEENS7_ILi192EEEEEELi192ENS_6half_tEfNS_4arch4Sm90ELb0ELb0ELb1ELb0ELb0ELb0ELb0ELb1ELb1ELb1ELb0ELb0EEENS1_21CollectiveEpilogueFwdINS6_IJSB_SD_SC_EEESA_SF_SH_Li256ELb0ELb1ELb0ELb0EEENS1_29StaticPersistentTileSchedulerILb0EEEEEEEEEvNT_6ParamsE,(.L_x_15304 - _ZN7cutlass13device_kernelIN5flash11enable_sm90INS1_16FlashAttnFwdSm90INS1_25CollectiveMainloopFwdSm90ILi2EN4cute5tupleIJNS5_1CILi2EEENS7_ILi1EEES9_EEENS6_IJNS7_ILi128EEENS7_ILi112EEENS7_ILi192EEEEEELi192ENS_6half_tEfNS_4arch4Sm90ELb0ELb0ELb1ELb0ELb0ELb0ELb0ELb1ELb1ELb1ELb0ELb0EEENS1_21CollectiveEpilogueFwdINS6_IJSB_SD_SC_EEESA_SF_SH_Li256ELb0ELb1ELb0ELb0EEENS1_29StaticPersistentTileSchedulerILb0EEEEEEEEEvNT_6ParamsE)
        .other          _ZN7cutlass13device_kernelIN5flash11enable_sm90INS1_16FlashAttnFwdSm90INS1_25CollectiveMainloopFwdSm90ILi2EN4cute5tupleIJNS5_1CILi2EEENS7_ILi1EEES9_EEENS6_IJNS7_ILi128EEENS7_ILi112EEENS7_ILi192EEEEEELi192ENS_6half_tEfNS_4arch4Sm90ELb0ELb0ELb1ELb0ELb0ELb0ELb0ELb1ELb1ELb1ELb0ELb0EEENS1_21CollectiveEpilogueFwdINS6_IJSB_SD_SC_EEESA_SF_SH_Li256ELb0ELb1ELb0ELb0EEENS1_29StaticPersistentTileSchedulerILb0EEEEEEEEEvNT_6ParamsE,@"STO_CUDA_ENTRY STV_DEFAULT"
_ZN7cutlass13device_kernelIN5flash11enable_sm90INS1_16FlashAttnFwdSm90INS1_25CollectiveMainloopFwdSm90ILi2EN4cute5tupleIJNS5_1CILi2EEENS7_ILi1EEES9_EEENS6_IJNS7_ILi128EEENS7_ILi112EEENS7_ILi192EEEEEELi192ENS_6half_tEfNS_4arch4Sm90ELb0ELb0ELb1ELb0ELb0ELb0ELb0ELb1ELb1ELb1ELb0ELb0EEENS1_21CollectiveEpilogueFwdINS6_IJSB_SD_SC_EEESA_SF_SH_Li256ELb0ELb1ELb0ELb0EEENS1_29StaticPersistentTileSchedulerILb0EEEEEEEEEvNT_6ParamsE:
        /* <DEDUP_REMOVED lines=17> */
.L_x_3612:
[----:B------:R-:W-:Y:S05]  /*0110*/  BSYNC B0 ;  /* 0x0000000000007941 */ /* 0x000fea0003800000 */
.L_x_3611:
[----:B------:R-:W-:Y:S01]  /*0120*/  VOTEU.ANY UP0, P0 ;  /* 0x00000000003f7886 */ /* 0x000fe20000000100 */
[----:B------:R-:W0:Y:S01]  /*0130*/  SHFL.IDX PT, R4, R2, RZ, 0x1f ;  /* 0x00001fff02047589 */ /* 0x000e2200000e0000 */
[----:B------:R-:W-:Y:S01]  /*0140*/  UMOV UR4, 0x80 ;  /* 0x0000008000047882 */ /* 0x000fe20000000000 */
[----:B------:R-:W-:Y:S01]  /*0150*/  UMOV UR7, 0x200 ;  /* 0x0000020000077882 */ /* 0x000fe20000000000 */
[----:B------:R-:W-:Y:S01]  /*0160*/  SHF.R.U32.HI R3, RZ, 0x7, R0 ;  /* 0x00000007ff037819 */ /* 0x000fe20000011600 */
[----:B------:R-:W1:Y:S01]  /*0170*/  @UP0 S2UR UR8, SR_CgaCtaId ;  /* 0x00000000000809c3 */ /* 0x000e620000008800 */
[----:B------:R-:W-:Y:S01]  /*0180*/  @UP0 UMOV UR6, 0x400 ;  /* 0x0000040000060882 */ /* 0x000fe20000000000 */
[----:B------:R-:W-:-:S04]  /*0190*/  @UP0 UIADD3 UR4, -UR4, 0x100000, URZ ;  /* 0x0010000004040890 */ /* 0x000fc8000fffe13f */
[----:B------:R-:W-:Y:S02]  /*01a0*/  @UP0 USHF.L.U32 UR5, UR4, 0xb, URZ ;  /* 0x0000000b04050899 */ /* 0x000fe4000800063f */
[----:B------:R-:W-:Y:S01]  /*01b0*/  @UP0 USHF.L.U32 UR4, UR4, 0x1, URZ ;  /* 0x0000000104040899 */ /* 0x000fe2000800063f */
[----:B------:R-:W-:Y:S01]  /*01c0*/  VOTEU.ANY UP1, P0 ;  /* 0x00000000003f7886 */ /* 0x000fe20000020100 */
[----:B------:R-:W2:Y:S01]  /*01d0*/  SHFL.IDX PT, R3, R3, RZ, 0x1f ;  /* 0x00001fff03037589 */ /* 0x000ea200000e0000 */
[----:B0-----:R-:W-:Y:S01]  /*01e0*/  ISETP.NE.AND P1, PT, R4, RZ, PT ;  /* 0x000000ff0400720c */ /* 0x001fe20003f25270 */
[----:B-1----:R-:W-:Y:S02]  /*01f0*/  @UP0 ULEA UR8, UR8, UR6, 0x18 ;  /* 0x0000000608080291 */ /* 0x002fe4000f8ec03f */
[----:B------:R-:W-:-:S04]  /*0200*/  @UP0 UIADD3 UR6, -UR7, 0x100000, URZ ;  /* 0x0010000007060890 */ /* 0x000fc8000fffe13f */
[----:B------:R-:W-:Y:S02]  /*0210*/  @UP0 USHF.L.U32 UR7, UR6, 0xb, URZ ;  /* 0x0000000b06070899 */ /* 0x000fe4000800063f */
[----:B------:R-:W-:Y:S01]  /*0220*/  @UP0 USHF.L.U32 UR6, UR6, 0x1, URZ ;  /* 0x0000000106060899 */ /* 0x000fe2000800063f */
[----:B------:R-:W-:Y:S01]  /*0230*/  VOTEU.ANY UP0, P0 ;  /* 0x00000000003f7886 */ /* 0x000fe20000000100 */
[----:B------:R-:W0:Y:S04]  /*0240*/  FENCE.VIEW.ASYNC.S ;  /* 0x00000000000073c6 */ /* 0x000e280000000000 */
[----:B0-----:R0:W1:Y:S06]  /*0250*/  @UP0 SYNCS.EXCH.64 URZ, [UR8+0x36800], UR4 ;  /* 0x03680004083f05b2 */ /* 0x00106c0008000100 */
[----:B------:R0:W3:Y:S01]  /*0260*/  @UP1 SYNCS.EXCH.64 URZ, [UR8+0x36820], UR6 ;  /* 0x03682006083f15b2 */ /* 0x0000e20008000100 */
[----:B--2---:R-:W-:Y:S05]  /*0270*/  @P1 BRA `(.L_x_3613) ;  /* 0x0000000000481947 */ /* 0x004fea0003800000 */
        /* <DEDUP_REMOVED lines=17> */
[----:B--2---:R-:W-:Y:S01]  /*0390*/  NOP ;  /* 0x0000000000007918 */ /* 0x004fe20000000000 */
.L_x_3613:
[----:B0-----:R-:W0:Y:S01]  /*03a0*/  S2UR UR4, SR_CTAID.Y ;  /* 0x00000000000479c3 */ /* 0x001e220000002600 */
[----:B------:R-:W2:Y:S01]  /*03b0*/  SHFL.IDX PT, R8, R2, RZ, 0x1f ;  /* 0x00001fff02087589 */ /* 0x000ea200000e0000 */
[----:B------:R-:W-:Y:S01]  /*03c0*/  ULDC UR5, c[0x0][0x154] ;  /* 0x0000550000057ab9 */ /* 0x000fe20000000800 */
[----:B------:R-:W-:-:S05]  /*03d0*/  NOP ;  /* 0x0000000000007918 */ /* 0x000fca0000000000 */
[----:B------:R-:W5:Y:S08]  /*03e0*/  S2UR UR6, SR_CTAID.X ;  /* 0x00000000000679c3 */ /* 0x000f700000002500 */
[----:B------:R-:W1:Y:S01]  /*03f0*/  LDC R9, c[0x0][0x148] ;  /* 0x00005200ff097b82 */ /* 0x000e620000000800 */
[----:B0-----:R-:W-:Y:S02]  /*0400*/  I2FP.F32.U32 R5, UR4 ;  /* 0x0000000400057c45 */ /* 0x001fe40008201000 */
[----:B--2---:R-:W-:-:S03]  /*0410*/  ISETP.NE.AND P0, PT, R8, RZ, PT ;  /* 0x000000ff0800720c */ /* 0x004fc60003f05270 */
        /* <DEDUP_REMOVED lines=24> */
[----:B------:R0:W2:Y:S01]  /*05a0*/  SYNCS.EXCH.64 URZ, [UR8+0x36860], UR6 ;  /* 0x03686006083f75b2 */ /* 0x0000a20008000100 */
[----:B------:R0:W0:Y:S01]  /*05b0*/  SYNCS.EXCH.64 URZ, [UR8+0x36858], UR4 ;  /* 0x03685804083f75b2 */ /* 0x0000220008000100 */
[----:B------:R0:W0:Y:S01]  /*05c0*/  SYNCS.EXCH.64 URZ, [UR8+0x36868], UR6 ;  /* 0x03686806083f75b2 */ /* 0x0000220008000100 */
[----:B------:R-:W-:Y:S01]  /*05d0*/  NOP ;  /* 0x0000000000007918 */ /* 0x000fe20000000000 */
.L_x_3614:
        /* <DEDUP_REMOVED lines=35> */
.L_x_3615:
[----:B------:R-:W5:Y:S01]  /*0810*/  SHFL.IDX PT, R14, R2, RZ, 0x1f ;  /* 0x00001fff020e7589 */ /* 0x000f6200000e0000 */
[----:B------:R-:W-:Y:S01]  /*0820*/  LEA.HI R11, R11, R8, RZ, 0x2 ;  /* 0x000000080b0b7211 */ /* 0x000fe200078f10ff */
[----:B0-----:R-:W0:Y:S01]  /*0830*/  S2UR UR4, SR_CTAID.X ;  /* 0x00000000000479c3 */ /* 0x001e220000002500 */
[----:B------:R-:W-:Y:S01]  /*0840*/  LOP3.LUT R9, R9, 0x3ffffffc, RZ, 0xc0, !PT ;  /* 0x3ffffffc09097812 */ /* 0x000fe200078ec0ff */
[----:B------:R-:W-:Y:S01]  /*0850*/  IMAD.IADD R6, R7, 0x1, -R6 ;  /* 0x0000000107067824 */ /* 0x000fe200078e0a06 */
[----:B------:R-:W-:Y:S01]  /*0860*/  LOP3.LUT R11, R11, 0x3ffffffc, RZ, 0xc0, !PT ;  /* 0x3ffffffc0b0b7812 */ /* 0x000fe200078ec0ff */
[----:B------:R-:W-:Y:S01]  /*0870*/  IMAD.MOV R7, RZ, RZ, -R10 ;  /* 0x000000ffff077224 */ /* 0x000fe200078e0a0a */
[----:B------:R-:W-:Y:S01]  /*0880*/  NOP ;  /* 0x0000000000007918 */ /* 0x000fe20000000000 */
[----:B------:R-:W-:Y:S02]  /*0890*/  IMAD.IADD R9, R4, 0x1, -R9 ;  /* 0x0000000104097824 */ /* 0x000fe400078e0a09 */
[----:B------:R-:W-:-:S02]  /*08a0*/  IMAD.IADD R11, R8, 0x1, -R11 ;  /* 0x00000001080b7824 */ /* 0x000fc400078e0a0b */
[----:B------:R-:W1:Y:S01]  /*08b0*/  LDC R8, c[0x0][0x140] ;  /* 0x00005000ff087b82 */ /* 0x000e620000000800 */
[--C-:B------:R-:W-:Y:S02]  /*08c0*/  IMAD R9, R9, 0x4, R6.reuse ;  /* 0x0000000409097824 */ /* 0x100fe400078e0206 */
[----:B------:R-:W-:-:S03]  /*08d0*/  IMAD R11, R11, 0x4, R6 ;  /* 0x000000040b0b7824 */ /* 0x000fc600078e0206 */
[----:B------:R-:W-:Y:S02]  /*08e0*/  LEA.HI R4, R9, R9, RZ, 0x1 ;  /* 0x0000000909047211 */ /* 0x000fe400078f08ff */
[----:B------:R-:W-:Y:S02]  /*08f0*/  LEA.HI R6, R11, R11, RZ, 0x1 ;  /* 0x0000000b0b067211 */ /* 0x000fe400078f08ff */
[----:B------:R-:W-:Y:S02]  /*0900*/  LOP3.LUT R4, R4, 0xfffffffe, RZ, 0xc0, !PT ;  /* 0xfffffffe04047812 */ /* 0x000fe400078ec0ff */
[----:B-----5:R-:W-:Y:S01]  /*0910*/  ISETP.NE.AND P0, PT, R14, RZ, PT ;  /* 0x000000ff0e00720c */ /* 0x020fe20003f05270 */
[----:B0-----:R-:W-:Y:S01]  /*0920*/  IMAD R7, R12, R7, UR4 ;  /* 0x000000040c077e24 */ /* 0x001fe2000f8e0207 */
[----:B------:R-:W-:Y:S01]  /*0930*/  LOP3.LUT R6, R6, 0xfffffffe, RZ, 0xc0, !PT ;  /* 0xfffffffe06067812 */ /* 0x000fe200078ec0ff */
[----:B------:R-:W-:-:S04]  /*0940*/  IMAD.IADD R4, R9, 0x1, -R4 ;  /* 0x0000000109047824 */ /* 0x000fc800078e0a04 */
[----:B------:R-:W-:Y:S01]  /*0950*/  IMAD.IADD R6, R11, 0x1, -R6 ;  /* 0x000000010b067824 */ /* 0x000fe200078e0a06 */
[----:B------:R-:W-:-:S05]  /*0960*/  ISETP.NE.AND P4, PT, R4, R7, PT ;  /* 0x000000070400720c */ /* 0x000fca0003f85270 */
[----:B------:R-:W-:Y:S08]  /*0970*/  @P0 BRA `(.L_x_3616) ;  /* 0x0000000000480947 */ /* 0x000ff00003800000 */
        /* <DEDUP_REMOVED lines=18> */
.L_x_3616:
[----:B------:R-:W5:Y:S01]  /*0aa0*/  SHFL.IDX PT, R10, R2, RZ, 0x1f ;  /* 0x00001fff020a7589 */ /* 0x000f6200000e0000 */
[----:B------:R-:W-:Y:S01]  /*0ab0*/  IMAD.SHL.U32 R22, R9, 0x4, RZ ;  /* 0x0000000409167824 */ /* 0x000fe200078e00ff */
[----:B------:R-:W-:Y:S01]  /*0ac0*/  ISETP.NE.AND P3, PT, R6, R7, PT ;  /* 0x000000070600720c */ /* 0x000fe20003f65270 */
[----:B------:R-:W-:Y:S01]  /*0ad0*/  IMAD.SHL.U32 R6, R11, 0x4, RZ ;  /* 0x000000040b067824 */ /* 0x000fe200078e00ff */
[----:B------:R-:W-:Y:S01]  /*0ae0*/  LOP3.LUT P0, RZ, R5, 0x7, RZ, 0xc0, !PT ;  /* 0x0000000705ff7812 */ /* 0x000fe2000780c0ff */
        /* <DEDUP_REMOVED lines=10> */
[----:B------:R-:W-:Y:S02]  /*0b90*/  @P3 SHF.R.S32.HI R6, RZ, 0x1, R6 ;  /* 0x00000001ff063819 */ /* 0x000fe40000011406 */
[----:B------:R-:W-:-:S02]  /*0ba0*/  @P4 SEL R18, RZ, 0x1, P5 ;  /* 0x00000001ff124807 */ /* 0x000fc40002800000 */
[----:B-----5:R-:W-:Y:S02]  /*0bb0*/  ISETP.NE.AND P5, PT, R10, RZ, PT ;  /* 0x000000ff0a00720c */ /* 0x020fe40003fa5270 */
[----:B------:R-:W-:Y:S02]  /*0bc0*/  ISETP.NE.AND P2, PT, R3, RZ, PT ;  /* 0x000000ff0300720c */ /* 0x000fe40003f45270 */
[----:B------:R-:W-:Y:S02]  /*0bd0*/  @P3 ISETP.NE.AND P4, PT, R6, R13, PT ;  /* 0x0000000d0600320c */ /* 0x000fe40003f85270 */
[----:B------:R-:W-:Y:S02]  /*0be0*/  SEL R3, RZ, 0x1, !P6 ;  /* 0x00000001ff037807 */ /* 0x000fe40007000000 */
[----:B------:R-:W-:Y:S02]  /*0bf0*/  ISETP.LT.U32.AND P0, PT, R19, 0x2, !P0 ;  /* 0x000000021300780c */ /* 0x000fe40004701070 */
[----:B-1----:R-:W-:-:S02]  /*0c00*/  ISETP.EQ.U32.AND P1, PT, R8, 0x1, PT ;  /* 0x000000010800780c */ /* 0x002fc40003f22070 */
[----:B------:R-:W-:Y:S02]  /*0c10*/  LOP3.LUT R18, R18, R3, RZ, 0xc0, !PT ;  /* 0x0000000312127212 */ /* 0x000fe400078ec0ff */
[----:B------:R-:W-:Y:S02]  /*0c20*/  SEL R4, RZ, 0x1, !P0 ;  /* 0x00000001ff047807 */ /* 0x000fe40004000000 */
        /* <DEDUP_REMOVED lines=20> */
.L_x_3617:
[----:B------:R-:W-:Y:S01]  /*0d70*/  LOP3.LUT R17, R17, R4, RZ, 0xc0, !PT ;  /* 0x0000000411117212 */ /* 0x000fe200078ec0ff */
[----:B------:R-:W-:Y:S01]  /*0d80*/  NOP ;  /* 0x0000000000007918 */ /* 0x000fe20000000000 */
[----:B------:R-:W-:Y:S05]  /*0d90*/  @!P1 BRA `(.L_x_3618) ;  /* 0x0000000000089947 */ /* 0x000fea0003800000 */
[----:B0-234-:R-:W-:Y:S01]  /*0da0*/  UCGABAR_ARV ;  /* 0x00000000000079c7 */ /* 0x01dfe20008000000 */
[----:B------:R-:W-:Y:S05]  /*0db0*/  BRA `(.L_x_3619) ;  /* 0x0000000000047947 */ /* 0x000fea0003800000 */
.L_x_3618:
[----:B0-234-:R-:W-:Y:S01]  /*0dc0*/  NOP ;  /* 0x0000000000007918 */ /* 0x01dfe20000000000 */
.L_x_3619:
[----:B------:R-:W-:Y:S05]  /*0dd0*/  @!P1 BRA `(.L_x_3620) ;  /* 0x00000000000c9947 */ /* 0x000fea0003800000 */
[----:B------:R-:W-:Y:S01]  /*0de0*/  UCGABAR_WAIT ;  /* 0x0000000000007dc7 */ /* 0x000fe20008000000 */
[----:B------:R-:W-:Y:S01]  /*0df0*/  CCTL.IVALL ;  /* 0x00000000ff00798f */ /* 0x000fe20002000000 */
[----:B------:R-:W-:Y:S05]  /*0e00*/  BRA `(.L_x_3621) ;  /* 0x0000000000047947 */ /* 0x000fea0003800000 */
.L_x_3620:
[----:B------:R-:W-:Y:S06]  /*0e10*/  BAR.SYNC.DEFER_BLOCKING 0x0 ;  /* 0x0000000000007b1d */ /* 0x000fec0000010000 */
.L_x_3621:
[----:B------:R-:W-:Y:S01]  /*0e20*/  IMAD.MOV.U32 R3, RZ, RZ, 0x1 ;  /* 0x00000001ff037424 */ /* 0x000fe200078e00ff */
[----:B------:R-:W-:-:S04]  /*0e30*/  ULDC.64 UR60, c[0x0][0x208] ;  /* 0x00008200003c7ab9 */ /* 0x000fc80000000a00 */
[----:B------:R-:W-:-:S05]  /*0e40*/  SEL R3, R3, 0x2, !P2 ;  /* 0x0000000203037807 */ /* 0x000fca0005000000 */
[----:B------:R0:W-:Y:S01]  /*0e50*/  STL [R1+0x2c], R3 ;  /* 0x00002c0301007387 */ /* 0x0001e20000100800 */
[----:B------:R-:W-:Y:S05]  /*0e60*/  @!P2 BRA `(.L_x_3622) ;  /* 0x000000b800d4a947 */ /* 0x000fea0003800000 */
.L_x_3623:
        /* <DEDUP_REMOVED lines=26> */
[----:B------:R-:W-:Y:S01]  /*1010*/  SHF.R.S32.HI R7, RZ, 0x1f, R210 ;  /* 0x0000001fff077819 */ /* 0x000fe200000114d2 */
[----:B------:R-:W-:Y:S01]  /*1020*/  IMAD.IADD R13, R0, 0x1, -R13 ;  /* 0x00000001000d7824 */ /* 0x000fe200078e0a0d */
        /* <DEDUP_REMOVED lines=15> */
[----:B------:R-:W-:Y:S01]  /*1120*/  LOP3.LUT R6, R6, 0xfffffc00, RZ, 0xc0, !PT ;  /* 0xfffffc0006067812 */ /* 0x000fe200078ec0ff */
[C---:B------:R-:W-:Y:S01]  /*1130*/  VIADD R205, R23.reuse, 0x40 ;  /* 0x0000004017cd7836 */ /* 0x040fe20000000000 */
[----:B------:R-:W-:Y:S01]  /*1140*/  LEA.HI R4, R4, R9, RZ, 0x1 ;  /* 0x0000000904047211 */ /* 0x000fe200078f08ff */
[----:B------:R-:W-:Y:S01]  /*1150*/  VIADD R204, R23, 0x80 ;  /* 0x0000008017cc7836 */ /* 0x000fe20000000000 */
[----:B------:R-:W-:Y:S01]  /*1160*/  LEA.HI R0, R13, R13, RZ, 0x1 ;  /* 0x0000000d0d007211 */ /* 0x000fe200078f08ff */
[----:B------:R-:W-:Y:S01]  /*1170*/  IMAD R217, R3, 0x40, R6 ;  /* 0x0000004003d97824 */ /* 0x000fe200078e0206 */
[----:B------:R-:W-:-:S02]  /*1180*/  LOP3.LUT R5, R5, 0x3fffffe, RZ, 0xc0, !PT ;  /* 0x03fffffe05057812 */ /* 0x000fc400078ec0ff */
[----:B------:R-:W-:Y:S02]  /*1190*/  SHF.R.S32.HI R7, RZ, 0x5, R7 ;  /* 0x00000005ff077819 */ /* 0x000fe40000011407 */
[----:B------:R-:W-:Y:S01]  /*11a0*/  LOP3.LUT R4, R4, 0x1ffffffe, RZ, 0xc0, !PT ;  /* 0x1ffffffe04047812 */ /* 0x000fe200078ec0ff */
[----:B------:R-:W-:Y:S01]  /*11b0*/  IMAD.IADD R5, R214, 0x1, -R5 ;  /* 0x00000001d6057824 */ /* 0x000fe200078e0a05 */
[----:B------:R-:W-:Y:S01]  /*11c0*/  LOP3.LUT R3, R2, 0x7ffffffc, RZ, 0xc0, !PT ;  /* 0x7ffffffc02037812 */ /* 0x000fe200078ec0ff */
[----:B------:R-:W-:Y:S01]  /*11d0*/  IMAD R8, R7, 0x10, R8 ;  /* 0x0000001007087824 */ /* 0x000fe200078e0208 */
[----:B------:R-:W-:Y:S01]  /*11e0*/  LOP3.LUT R0, R0, 0x1ffffffe, RZ, 0xc0, !PT ;  /* 0x1ffffffe00007812 */ /* 0x000fe200078ec0ff */
[----:B------:R-:W-:Y:S01]  /*11f0*/  IMAD.IADD R4, R9, 0x1, -R4 ;  /* 0x0000000109047824 */ /* 0x000fe200078e0a04 */
        /* <DEDUP_REMOVED lines=8> */
[----:B------:R-:W-:Y:S01]  /*1280*/  IMAD R216, R0, 0x8, R215 ;  /* 0x0000000800d87824 */ /* 0x000fe200078e02d7 */
[----:B--2---:R-:W-:-:S07]  /*1290*/  LOP3.LUT R16, R10, 0x1, RZ, 0xfc, !PT ;  /* 0x000000010a107812 */ /* 0x004fce00078efcff */
.L_x_3656:
[----:B------:R-:W0:Y:S01]  /*12a0*/  SHFL.IDX PT, R0, R214, RZ, 0x1f ;  /* 0x00001fffd6007589 */ /* 0x000e2200000e0000 */
[----:B------:R-:W1:Y:S01]  /*12b0*/  S2UR UR4, SR_CgaCtaId ;  /* 0x00000000000479c3 */ /* 0x000e620000008800 */
        /* <DEDUP_REMOVED lines=37> */
[----:B------:R-:W-:Y:S01]  /*1510*/  IMAD.U32 R212, RZ, RZ, UR6 ;  /* 0x00000006ffd47e24 */ /* 0x000fe2000f8e00ff */
[----:B------:R-:W-:Y:S01]  /*1520*/  LEA.HI.SX32 R120, R2, R3, 0x1a ;  /* 0x0000000302787211 */ /* 0x000fe200078fd2ff */
[----:B------:R-:W-:Y:S01]  /*1530*/  IMAD.U32 R211, RZ, RZ, UR4 ;  /* 0x00000004ffd37e24 */ /* 0x000fe2000f8e00ff */
[----:B------:R-:W-:-:S04]  /*1540*/  USHF.R.U32.HI UR8, URZ, 0x4, UR8 ;  /* 0x000000043f087899 */ /* 0x000fc80008011608 */
[----:B------:R-:W-:Y:S01]  /*1550*/  ULOP3.LUT UR38, UR8, 0x3fff, URZ, 0xc0, !UPT ;  /* 0x00003fff08267892 */ /* 0x000fe2000f8ec03f */
[----:B---3--:R-:W-:Y:S11]  /*1560*/  @!P0 BRA `(.L_x_3624) ;  /* 0x0000000000408947 */ /* 0x008ff60003800000 */
        /* <DEDUP_REMOVED lines=16> */
.L_x_3624:
[----:B------:R-:W-:Y:S02]  /*1670*/  LOP3.LUT R0, R208, 0x1, RZ, 0xc0, !PT ;  /* 0x00000001d0007812 */ /* 0x000fe400078ec0ff */
[----:B------:R-:W-:Y:S02]  /*1680*/  ISETP.NE.AND P0, PT, R16, 0x3, PT ;  /* 0x000000031000780c */ /* 0x000fe40003f05270 */
[----:B------:R-:W-:-:S04]  /*1690*/  SHF.L.U32 R0, R0, 0x1f, RZ ;  /* 0x0000001f00007819 */ /* 0x000fc800000006ff */
[----:B------:R-:W0:Y:S02]  /*16a0*/  SYNCS.PHASECHK.TRANS64.TRYWAIT P1, [UR37+0x36800], R0 ;  /* 0x03680000ff0075a7 */ /* 0x000e240008020165 */
[----:B0-----:R-:W-:Y:S05]  /*16b0*/  @!P1 BRA `(.L_x_3625) ;  /* 0x000000fc00e89947 */ /* 0x001fea0003800000 */
.L_x_3758:
[----:B------:R-:W-:Y:S05]  /*16c0*/  @!P0 BRA `(.L_x_3626) ;  /* 0x0000000000048947 */ /* 0x000fea0003800000 */
[----:B------:R-:W-:Y:S01]  /*16d0*/  BPT.TRAP 0x1 ;  /* 0x000000040000795c */ /* 0x000fe20000300000 */
.L_x_3626:
[----:B0-----:R-:W-:Y:S02]  /*16e0*/  IMAD.U32 R0, RZ, RZ, UR36 ;  /* 0x00000024ff007e24 */ /* 0x001fe4000f8e00ff */
[----:B------:R-:W-:-:S03]  /*16f0*/  IMAD.U32 R3, RZ, RZ, UR39 ;  /* 0x00000027ff037e24 */ /* 0x000fc6000f8e00ff */
[----:B------:R-:W-:Y:S02]  /*1700*/  LEA R0, R0, UR37, 0x3 ;  /* 0x0000002500007c11 */ /* 0x000fe4000f8e18ff */
[----:B------:R-:W-:-:S04]  /*1710*/  SHF.L.U32 R3, R3, 0x1f, RZ ;  /* 0x0000001f03037819 */ /* 0x000fc800000006ff */
[----:B------:R0:W1:Y:S01]  /*1720*/  SYNCS.PHASECHK.TRANS64.TRYWAIT P1, [R0+URZ+0x36830], R3 ;  /* 0x03683003000075a7 */ /* 0x000062000802017f */
[----:B------:R-:W-:Y:S05]  /*1730*/  @!P0 BRA `(.L_x_3627) ;  /* 0x0000000000048947 */ /* 0x000fea0003800000 */
[----:B------:R-:W-:Y:S01]  /*1740*/  BPT.TRAP 0x1 ;  /* 0x000000040000795c */ /* 0x000fe20000300000 */
.L_x_3627:
[----:B-1----:R-:W-:Y:S05]  /*1750*/  @P1 BRA `(.L_x_3628) ;  /* 0x0000000000081947 */ /* 0x002fea0003800000 */
[----:B------:R-:W1:Y:S02]  /*1760*/  SYNCS.PHASECHK.TRANS64.TRYWAIT P1, [R0+URZ+0x36830], R3 ;  /* 0x03683003000075a7 */ /* 0x000e64000802017f */
[----:B-1----:R-:W-:Y:S05]  /*1770*/  @!P1 BRA `(.L_x_3629) ;  /* 0x000000fc00d09947 */ /* 0x002fea0003800000 */
.L_x_3628:
        /* <DEDUP_REMOVED lines=14> */
[----:B01----:R-:W-:Y:S01]  /*1860*/  MOV R3, UR56 ;  /* 0x0000003800037c02 */ /* 0x003fe20008000f00 */
[----:B------:R-:W-:Y:S01]  /*1870*/  UMOV UR8, UR56 ;  /* 0x0000003800087c82 */ /* 0x000fe20008000000 */
[----:B------:R-:W-:Y:S01]  /*1880*/  UMOV UR11, 0x40000040 ;  /* 0x40000040000b7882 */ /* 0x000fe20000000000 */
[----:B------:R-:W-:Y:S01]  /*1890*/  UIMAD UR6, UR36, 0xa80, UR5 ;  /* 0x00000a80240678a4 */ /* 0x000fe2000f8e0205 */
[----:B------:R-:W-:Y:S01]  /*18a0*/  UMOV UR12, UR56 ;  /* 0x00000038000c7c82 */ /* 0x000fe20008000000 */
[----:B------:R-:W-:-:S02]  /*18b0*/  UMOV UR13, UR57 ;  /* 0x00000039000d7c82 */ /* 0x000fc40008000000 */
[----:B------:R-:W-:Y:S01]  /*18c0*/  UIADD3 UR10, UR6, 0x80, URZ ;  /* 0x00000080060a7890 */ /* 0x000fe2000fffe03f */
[----:B------:R-:W-:Y:S01]  /*18d0*/  IMAD.U32 R4, RZ, RZ, UR5 ;  /* 0x00000005ff047e24 */ /* 0x000fe2000f8e00ff */
[----:B------:R-:W-:Y:S02]  /*18e0*/  UIADD3 UR14, UR6, 0x100, URZ ;  /* 0x00000100060e7890 */ /* 0x000fe4000fffe03f */
[----:B------:R-:W-:Y:S01]  /*18f0*/  UMOV UR58, UR6 ;  /* 0x00000006003a7c82 */ /* 0x000fe20008000000 */
[----:B------:R-:W-:Y:S01]  /*1900*/  UMOV UR15, 0x40000040 ;  /* 0x40000040000f7882 */ /* 0x000fe20000000000 */
[----:B------:R-:W-:Y:S01]  /*1910*/  HGMMA.64x16x16.F32 R72, gdesc[UR56], RZ, !UPT, gsb0 ;  /* 0x00200000384879f0 */ /* 0x000fe2000c0008ff */
[----:B------:R-:W-:Y:S01]  /*1920*/  UIADD3 UR18, UR6, 0x180, URZ ;  /* 0x0000018006127890 */ /* 0x000fe2000fffe03f */
[----:B------:R-:W-:Y:S01]  /*1930*/  UMOV UR16, UR56 ;  /* 0x0000003800107c82 */ /* 0x000fe20008000000 */
[----:B------:R-:W-:Y:S01]  /*1940*/  UMOV UR17, UR57 ;  /* 0x0000003900117c82 */ /* 0x000fe20008000000 */
[----:B------:R-:W-:Y:S01]  /*1950*/  UMOV UR19, 0x40000040 ;  /* 0x4000004000137882 */ /* 0x000fe20000000000 */
[----:B------:R-:W-:Y:S01]  /*1960*/  UIADD3 UR22, UR6, 0x200, URZ ;  /* 0x0000020006167890 */ /* 0x000fe2000fffe03f */
[----:B------:R-:W-:Y:S01]  /*1970*/  UMOV UR20, UR56 ;  /* 0x0000003800147c82 */ /* 0x000fe20008000000 */
[----:B------:R-:W-:Y:S01]  /*1980*/  UMOV UR21, UR57 ;  /* 0x0000003900157c82 */ /* 0x000fe20008000000 */
[----:B------:R-:W-:Y:S01]  /*1990*/  UMOV UR23, 0x40000040 ;  /* 0x4000004000177882 */ /* 0x000fe20000000000 */
[----:B------:R-:W-:Y:S01]  /*19a0*/  UIADD3 UR58, UR6, 0x280, URZ ;  /* 0x00000280063a7890 */ /* 0x000fe2000fffe03f */
[----:B------:R-:W-:Y:S01]  /*19b0*/  UMOV UR59, 0x40000040 ;  /* 0x40000040003b7882 */ /* 0x000fe20000000000 */
[----:B------:R-:W-:-:S02]  /*19c0*/  UIADD3 UR5, UR6, 0x300, URZ ;  /* 0x0000030006057890 */ /* 0x000fc4000fffe03f */
        /* <DEDUP_REMOVED lines=14> */
[----:B------:R-:W-:Y:S01]  /*1ab0*/  UMOV UR39, 0x40000040 ;  /* 0x4000004000277882 */ /* 0x000fe20000000000 */
[----:B------:R-:W-:Y:S01]  /*1ac0*/  UIADD3 UR7, UR6, 0x802, URZ ;  /* 0x0000080206077890 */ /* 0x000fe2000fffe03f */
[----:B------:R-:W-:-:S02]  /*1ad0*/  WARPGROUP.DEPBAR.LE gsb0, 0x0 ;  /* 0x00008000000079c5 */ /* 0x000fc40000010000 */
[----:B------:R-:W-:-:S06]  /*1ae0*/  WARPGROUP.ARRIVE ;  /* 0x00000000000079c5 */ /* 0x000fcc0000000000 */
[----:B------:R-:W-:Y:S01]  /*1af0*/  HGMMA.64x16x16.F32 R64, gdesc[UR8], RZ, !UPT, gsb0 ;  /* 0x00200000084079f0 */ /* 0x000fe2000c0008ff */
[----:B------:R-:W-:Y:S02]  /*1b00*/  UIADD3 UR8, UR4, 0x2, URZ ;  /* 0x0000000204087890 */ /* 0x000fe4000fffe03f */
[----:B------:R-:W-:Y:S01]  /*1b10*/  UIADD3 UR10, UR6, 0x2, URZ ;  /* 0x00000002060a7890 */ /* 0x000fe2000fffe03f */
[----:B------:R-:W-:Y:S01]  /*1b20*/  UMOV UR9, 0x40000040 ;  /* 0x4000004000097882 */ /* 0x000fe20000000000 */
        /* <DEDUP_REMOVED lines=31> */
[----:B------:R-:W-:Y:S02]  /*1d20*/  UMOV UR59, 0x40000040 ;  /* 0x40000040003b7882 */ /* 0x000fe40000000000 */
        /* <DEDUP_REMOVED lines=375> */
[----:B------:R-:W-:Y:S01]  /*34a0*/  UMOV UR36, UR48 ;  /* 0x0000003000247c82 */ /* 0x000fe20008000000 */
[----:B------:R-:W-:Y:S01]  /*34b0*/  UMOV UR37, UR49 ;  /* 0x0000003100257c82 */ /* 0x000fe20008000000 */
        /* <DEDUP_REMOVED lines=49> */
[----:B------:R-:W-:Y:S01]  /*37d0*/  UMOV UR4, UR52 ;  /* 0x0000003400047c82 */ /* 0x000fe20008000000 */
[----:B------:R-:W-:Y:S01]  /*37e0*/  UMOV UR5, UR53 ;  /* 0x0000003500057c82 */ /* 0x000fe20008000000 */
[----:B------:R-:W-:-:S02]  /*37f0*/  WARPGROUP.DEPBAR.LE gsb0, 0x0 ;  /* 0x00008000000079c5 */ /* 0x000fc40000010000 */
        /* <DEDUP_REMOVED lines=14> */
[----:B------:R-:W-:Y:S02]  /*38e0*/  UMOV UR55, 0x40000040 ;  /* 0x4000004000377882 */ /* 0x000fe40000000000 */
[----:B------:R-:W-:Y:S01]  /*38f0*/  UMOV UR6, UR11 ;  /* 0x0000000b00067c82 */ /* 0x000fe20008000000 */
        /* <DEDUP_REMOVED lines=33> */
.L_x_3630:
[----:B------:R-:W-:Y:S01]  /*3b10*/  ULDC UR4, c[0x0][0x9d8] ;  /* 0x0002760000047ab9 */ /* 0x000fe20000000800 */
[----:B------:R-:W-:Y:S01]  /*3b20*/  IADD3 R21, R218, R81, RZ ;  /* 0x00000051da157210 */ /* 0x000fe20007ffe0ff */
        /* <DEDUP_REMOVED lines=30> */
[----:B------:R3:W-:Y:S01]  /*3d10*/  MUFU.TANH R14, R66 ;  /* 0x00000042000e7308 */ /* 0x0007e20000002400 */
[----:B------:R-:W-:Y:S01]  /*3d20*/  FMUL.FTZ R24, R24, UR4 ;  /* 0x0000000418187c20 */ /* 0x000fe20008410000 */
[----:B------:R-:W-:Y:S01]  /*3d30*/  FMUL.FTZ R63, R63, UR4 ;  /* 0x000000043f3f7c20 */ /* 0x000fe20008410000 */
[----:B------:R-:W-:Y:S01]  /*3d40*/  FMUL.FTZ R28, R28, UR4 ;  /* 0x000000041c1c7c20 */ /* 0x000fe20008410000 */
[----:B------:R-:W-:Y:S01]  /*3d50*/  FMUL.FTZ R40, R40, UR4 ;  /* 0x0000000428287c20 */ /* 0x000fe20008410000 */
[----:B------:R-:W-:Y:S01]  /*3d60*/  FMUL.FTZ R50, R50, UR4 ;  /* 0x0000000432327c20 */ /* 0x000fe20008410000 */
[----:B------:R-:W-:Y:S01]  /*3d70*/  FMUL.FTZ R41, R41, UR4 ;  /* 0x0000000429297c20 */ /* 0x000fe20008410000 */
[----:B------:R-:W-:Y:S01]  /*3d80*/  FMUL.FTZ R32, R32, UR4 ;  /* 0x0000000420207c20 */ /* 0x000fe20008410000 */
[----:B------:R-:W4:Y:S01]  /*3d90*/  MUFU.TANH R77, R77 ;  /* 0x0000004d004d7308 */ /* 0x000f220000002400 */
[----:B---3--:R-:W-:-:S02]  /*3da0*/  IMAD R66, R120, -0x70, R21 ;  /* 0xffffff9078427824 */ /* 0x008fc400078e0215 */
[----:B------:R-:W-:Y:S01]  /*3db0*/  FMUL.FTZ R51, R51, UR4 ;  /* 0x0000000433337c20 */ /* 0x000fe20008410000 */
[----:B------:R-:W-:Y:S01]  /*3dc0*/  FMUL.FTZ R34, R34, UR4 ;  /* 0x0000000422227c20 */ /* 0x000fe20008410000 */
[----:B------:R-:W-:Y:S01]  /*3dd0*/  FMUL.FTZ R44, R44, UR4 ;  /* 0x000000042c2c7c20 */ /* 0x000fe20008410000 */
[----:B------:R-:W-:Y:S01]  /*3de0*/  FMUL.FTZ R54, R54, UR4 ;  /* 0x0000000436367c20 */ /* 0x000fe20008410000 */
[C---:B------:R-:W-:Y:S01]  /*3df0*/  ISETP.GT.AND P4, PT, R66.reuse, RZ, PT ;  /* 0x000000ff4200720c */ /* 0x040fe20003f84270 */
[----:B------:R-:W-:Y:S01]  /*3e00*/  FMUL.FTZ R45, R45, UR4 ;  /* 0x000000042d2d7c20 */ /* 0x000fe20008410000 */
[----:B------:R-:W3:Y:S01]  /*3e10*/  MUFU.TANH R64, R64 ;  /* 0x0000004000407308 */ /* 0x000ee20000002400 */
[----:B------:R-:W-:Y:S01]  /*3e20*/  ISETP.GT.AND P3, PT, R66, 0x1, PT ;  /* 0x000000014200780c */ /* 0x000fe20003f64270 */
[----:B------:R-:W-:Y:S01]  /*3e30*/  FMUL.FTZ R36, R36, UR4 ;  /* 0x0000000424247c20 */ /* 0x000fe20008410000 */
[----:B------:R-:W-:Y:S01]  /*3e40*/  ISETP.GT.AND P2, PT, R66, 0x8, PT ;  /* 0x000000084200780c */ /* 0x000fe20003f44270 */
[----:B------:R-:W-:Y:S01]  /*3e50*/  FMUL.FTZ R55, R55, UR4 ;  /* 0x0000000437377c20 */ /* 0x000fe20008410000 */
[----:B0-----:R-:W-:Y:S01]  /*3e60*/  FSEL R72, R72, -INF , P4 ;  /* 0xff80000048487808 */ /* 0x001fe20002000000 */
[----:B------:R-:W-:Y:S01]  /*3e70*/  FMUL.FTZ R33, R33, UR4 ;  /* 0x0000000421217c20 */ /* 0x000fe20008410000 */
[----:B-1----:R-:W-:Y:S01]  /*3e80*/  FSEL R73, R73, -INF , P3 ;  /* 0xff80000049497808 */ /* 0x002fe20001800000 */
[----:B------:R4:W0:Y:S01]  /*3e90*/  MUFU.TANH R2, R74 ;  /* 0x0000004a00027308 */ /* 0x0008220000002400 */
[----:B------:R-:W-:Y:S01]  /*3ea0*/  ISETP.GT.AND P1, PT, R66, 0x9, PT ;  /* 0x000000094200780c */ /* 0x000fe20003f24270 */
[----:B------:R-:W-:Y:S01]  /*3eb0*/  FMUL.FTZ R42, R42, UR4 ;  /* 0x000000042a2a7c20 */ /* 0x000fe20008410000 */
[----:B--2---:R-:W-:Y:S01]  /*3ec0*/  FSEL R76, R76, -INF , P2 ;  /* 0xff8000004c4c7808 */ /* 0x004fe20001000000 */
[----:B------:R-:W-:Y:S01]  /*3ed0*/  FMUL.FTZ R43, R43, UR4 ;  /* 0x000000042b2b7c20 */ /* 0x000fe20008410000 */
[C---:B------:R-:W-:Y:S01]  /*3ee0*/  ISETP.GT.AND P6, PT, R66.reuse, 0x10, PT ;  /* 0x000000104200780c */ /* 0x040fe20003fc4270 */
[----:B------:R-:W-:Y:S01]  /*3ef0*/  FMUL.FTZ R37, R37, UR4 ;  /* 0x0000000425257c20 */ /* 0x000fe20008410000 */
[----:B------:R-:W-:Y:S01]  /*3f00*/  ISETP.GT.AND P5, PT, R66, 0x11, PT ;  /* 0x000000114200780c */ /* 0x000fe20003fa4270 */
[----:B------:R-:W-:Y:S01]  /*3f10*/  MUFU.TANH R65, R65 ;  /* 0x0000004100417308 */ /* 0x000fe20000002400 */
[----:B----4-:R-:W-:Y:S01]  /*3f20*/  FSEL R74, R77, -INF , P1 ;  /* 0xff8000004d4a7808 */ /* 0x010fe20000800000 */
[----:B------:R-:W-:Y:S01]  /*3f30*/  FMUL.FTZ R46, R46, UR4 ;  /* 0x000000042e2e7c20 */ /* 0x000fe20008410000 */
[----:B---3--:R-:W-:Y:S01]  /*3f40*/  FSEL R64, R64, -INF , P6 ;  /* 0xff80000040407808 */ /* 0x008fe20003000000 */
[----:B------:R-:W-:Y:S01]  /*3f50*/  FMUL.FTZ R47, R47, UR4 ;  /* 0x000000042f2f7c20 */ /* 0x000fe20008410000 */
[----:B------:R-:W-:Y:S01]  /*3f60*/  FSEL R14, R14, -INF , P6 ;  /* 0xff8000000e0e7808 */ /* 0x000fe20003000000 */
[----:B------:R-:W-:Y:S01]  /*3f70*/  FMUL.FTZ R25, R25, UR4 ;  /* 0x0000000419197c20 */ /* 0x000fe20008410000 */
[----:B------:R-:W-:Y:S01]  /*3f80*/  ISETP.GT.AND P6, PT, R66, 0x28, PT ;  /* 0x000000284200780c */ /* 0x000fe20003fc4270 */
[----:B------:R-:W1:Y:S01]  /*3f90*/  MUFU.TANH R3, R75 ;  /* 0x0000004b00037308 */ /* 0x000e620000002400 */
[----:B0-----:R-:W-:Y:S01]  /*3fa0*/  FSEL R2, R2, -INF , P4 ;  /* 0xff80000002027808 */ /* 0x001fe20002000000 */
[----:B------:R-:W-:Y:S01]  /*3fb0*/  FMUL.FTZ R35, R35, UR4 ;  /* 0x0000000423237c20 */ /* 0x000fe20008410000 */
[----:B------:R-:W-:Y:S01]  /*3fc0*/  ISETP.GT.AND P4, PT, R66, 0x18, PT ;  /* 0x000000184200780c */ /* 0x000fe20003f84270 */
[----:B------:R-:W-:Y:S01]  /*3fd0*/  FMUL.FTZ R29, R29, UR4 ;  /* 0x000000041d1d7c20 */ /* 0x000fe20008410000 */
[----:B------:R-:W-:Y:S01]  /*3fe0*/  ULDC UR5, c[0x0][0x988] ;  /* 0x0002620000057ab9 */ /* 0x000fe20000000800 */
[----:B------:R-:W-:Y:S01]  /*3ff0*/  P2R R83, PR, RZ, 0x1 ;  /* 0x00000001ff537803 */ /* 0x000fe20000000000 */
[----:B------:R-:W-:Y:S01]  /*4000*/  FMUL.FTZ R38, R38, UR4 ;  /* 0x0000000426267c20 */ /* 0x000fe20008410000 */
[----:B------:R0:W2:Y:S01]  /*4010*/  MUFU.TANH R20, R67 ;  /* 0x0000004300147308 */ /* 0x0000a20000002400 */
[----:B------:R-:W-:Y:S01]  /*4020*/  FMUL.FTZ R39, R39, UR4 ;  /* 0x0000000427277c20 */ /* 0x000fe20008410000 */
[----:B------:R-:W-:Y:S01]  /*4030*/  FMUL.FTZ R26, R26, UR4 ;  /* 0x000000041a1a7c20 */ /* 0x000fe20008410000 */
[----:B------:R-:W-:Y:S01]  /*4040*/  FMUL.FTZ R27, R27, UR4 ;  /* 0x000000041b1b7c20 */ /* 0x000fe20008410000 */
[----:B------:R-:W-:Y:S01]  /*4050*/  FMUL.FTZ R30, R30, UR4 ;  /* 0x000000041e1e7c20 */ /* 0x000fe20008410000 */
[----:B------:R-:W-:Y:S01]  /*4060*/  FMUL.FTZ R31, R31, UR4 ;  /* 0x000000041f1f7c20 */ /* 0x000fe20008410000 */
[----:B------:R-:W-:-:S02]  /*4070*/  CS2R R118, SRZ ;  /* 0x0000000000767805 */ /* 0x000fc4000001ff00 */
[----:B------:R-:W-:Y:S01]  /*4080*/  CS2R R116, SRZ ;  /* 0x0000000000747805 */ /* 0x000fe2000001ff00 */
[----:B------:R-:W3:Y:S01]  /*4090*/  MUFU.TANH R68, R68 ;  /* 0x0000004400447308 */ /* 0x000ee20000002400 */
[----:B0-----:R-:W-:Y:S02]  /*40a0*/  FMNMX.FTZ R67, R72, R73, !PT ;  /* 0x0000004948437209 */ /* 0x001fe40007810000 */
[----:B-1----:R-:W-:Y:S02]  /*40b0*/  FSEL R3, R3, -INF , P3 ;  /* 0xff80000003037808 */ /* 0x002fe40001800000 */
[----:B------:R-:W-:Y:S02]  /*40c0*/  FMNMX.FTZ R67, R76, R67, !PT ;  /* 0x000000434c437209 */ /* 0x000fe40007810000 */
[----:B------:R-:W-:Y:S01]  /*40d0*/  ISETP.GT.AND P3, PT, R66, 0x19, PT ;  /* 0x000000194200780c */ /* 0x000fe20003f64270 */
[----:B------:R0:W1:Y:S01]  /*40e0*/  MUFU.TANH R10, R78 ;  /* 0x0000004e000a7308 */ /* 0x0000620000002400 */
[----:B------:R-:W-:-:S02]  /*40f0*/  FMNMX.FTZ R67, R74, R67, !PT ;  /* 0x000000434a437209 */ /* 0x000fc40007810000 */
[----:B--2---:R-:W-:Y:S02]  /*4100*/  FSEL R20, R20, -INF , P5 ;  /* 0xff80000014147808 */ /* 0x004fe40002800000 */
[----:B------:R-:W-:-:S03]  /*4110*/  FMNMX.FTZ R67, R64, R67, !PT ;  /* 0x0000004340437209 */ /* 0x000fc60007810000 */
[----:B------:R-:W2:Y:S01]  /*4120*/  MUFU.TANH R69, R69 ;  /* 0x0000004500457308 */ /* 0x000ea20000002400 */
[----:B0-----:R-:W-:Y:S02]  /*4130*/  FSEL R78, R65, -INF , P5 ;  /* 0xff800000414e7808 */ /* 0x001fe40002800000 */
[----:B---3--:R-:W-:Y:S02]  /*4140*/  FSEL R68, R68, -INF , P4 ;  /* 0xff80000044447808 */ /* 0x008fe40002000000 */
[----:B------:R-:W-:Y:S02]  /*4150*/  FMNMX.FTZ R67, R78, R67, !PT ;  /* 0x000000434e437209 */ /* 0x000fe40007810000 */
[----:B------:R-:W-:Y:S01]  /*4160*/  ISETP.GT.AND P5, PT, R66, 0x29, PT ;  /* 0x000000294200780c */ /* 0x000fe20003fa4270 */
[----:B------:R-:W0:Y:S01]  /*4170*/  MUFU.TANH R12, R79 ;  /* 0x0000004f000c7308 */ /* 0x000e220000002400 */
[----:B-1----:R-:W-:Y:S02]  /*4180*/  FSEL R10, R10, -INF , P2 ;  /* 0xff8000000a0a7808 */ /* 0x002fe40001000000 */
[----:B------:R-:W-:-:S02]  /*4190*/  ISETP.GT.AND P2, PT, R66, 0x20, PT ;  /* 0x000000204200780c */ /* 0x000fc40003f44270 */
        /* <DEDUP_REMOVED lines=16> */
[----:B------:R-:W-:Y:S08]  /*42a0*/  MUFU.TANH R71, R71 ;  /* 0x0000004700477308 */ /* 0x000ff00000002400 */
[----:B------:R-:W0:Y:S08]  /*42b0*/  MUFU.TANH R48, R48 ;  /* 0x0000003000307308 */ /* 0x000e300000002400 */
[----:B------:R-:W-:Y:S08]  /*42c0*/  MUFU.TANH R58, R58 ;  /* 0x0000003a003a7308 */ /* 0x000ff00000002400 */
[----:B------:R-:W3:Y:S08]  /*42d0*/  MUFU.TANH R49, R49 ;  /* 0x0000003100317308 */ /* 0x000ef00000002400 */
[----:B------:R-:W-:Y:S08]  /*42e0*/  MUFU.TANH R59, R59 ;  /* 0x0000003b003b7308 */ /* 0x000ff00000002400 */
[----:B------:R-:W-:Y:S08]  /*42f0*/  MUFU.TANH R52, R52 ;  /* 0x0000003400347308 */ /* 0x000ff00000002400 */
[----:B------:R-:W-:Y:S08]  /*4300*/  MUFU.TANH R62, R62 ;  /* 0x0000003e003e7308 */ /* 0x000ff00000002400 */
[----:B------:R1:W-:Y:S08]  /*4310*/  MUFU.TANH R15, R24 ;  /* 0x00000018000f7308 */ /* 0x0003f00000002400 */
[----:B------:R-:W-:Y:S01]  /*4320*/  MUFU.TANH R53, R53 ;  /* 0x0000003500357308 */ /* 0x000fe20000002400 */
[----:B-1----:R-:W-:-:S02]  /*4330*/  FSEL R24, R70, -INF , P4 ;  /* 0xff80000046187808 */ /* 0x002fc40002000000 */
[----:B------:R-:W-:Y:S02]  /*4340*/  ISETP.GT.AND P4, PT, R66, 0x30, PT ;  /* 0x000000304200780c */ /* 0x000fe40003f84270 */
[----:B--2---:R-:W-:Y:S02]  /*4350*/  FSEL R70, R61, -INF , P5 ;  /* 0xff8000003d467808 */ /* 0x004fe40002800000 */
[----:B0-----:R-:W-:Y:S01]  /*4360*/  FSEL R88, R48, -INF , P4 ;  /* 0xff80000030587808 */ /* 0x001fe20002000000 */
[----:B------:R-:W0:Y:S01]  /*4370*/  MUFU.TANH R63, R63 ;  /* 0x0000003f003f7308 */ /* 0x000e220000002400 */
[----:B------:R-:W-:-:S04]  /*4380*/  FMNMX.FTZ R67, R70, R67, !PT ;  /* 0x0000004346437209 */ /* 0x000fc80007810000 */
[----:B------:R-:W-:-:S03]  /*4390*/  FMNMX.FTZ R67, R88, R67, !PT ;  /* 0x0000004358437209 */ /* 0x000fc60007810000 */
[----:B------:R1:W-:Y:S08]  /*43a0*/  MUFU.TANH R21, R28 ;  /* 0x0000001c00157308 */ /* 0x0003f00000002400 */
[----:B------:R0:W-:Y:S01]  /*43b0*/  MUFU.TANH R5, R40 ;  /* 0x0000002800057308 */ /* 0x0001e20000002400 */
[----:B-1----:R-:W-:Y:S02]  /*43c0*/  FSEL R28, R71, -INF , P3 ;  /* 0xff800000471c7808 */ /* 0x002fe40001800000 */
[----:B------:R-:W-:-:S04]  /*43d0*/  ISETP.GT.AND P3, PT, R66, 0x31, PT ;  /* 0x000000314200780c */ /* 0x000fc80003f64270 */
[----:B---3--:R-:W-:Y:S01]  /*43e0*/  FSEL R90, R49, -INF , P3 ;  /* 0xff800000315a7808 */ /* 0x008fe20001800000 */
[----:B------:R-:W-:Y:S01]  /*43f0*/  MUFU.TANH R50, R50 ;  /* 0x0000003200327308 */ /* 0x000fe20000002400 */
[----:B0-----:R-:W-:Y:S02]  /*4400*/  FSEL R40, R63, -INF , P5 ;  /* 0xff8000003f287808 */ /* 0x001fe40002800000 */
[----:B------:R-:W-:Y:S02]  /*4410*/  FMNMX.FTZ R67, R90, R67, !PT ;  /* 0x000000435a437209 */ /* 0x000fe40007810000 */
[----:B------:R-:W-:-:S03]  /*4420*/  ISETP.GT.AND P5, PT, R66, 0x41, PT ;  /* 0x000000414200780c */ /* 0x000fc60003fa4270 */
[----:B------:R0:W-:Y:S08]  /*4430*/  MUFU.TANH R9, R32 ;  /* 0x0000002000097308 */ /* 0x0001f00000002400 */
[----:B------:R-:W1:Y:S01]  /*4440*/  MUFU.TANH R41, R41 ;  /* 0x0000002900297308 */ /* 0x000e620000002400 */
[----:B0-----:R-:W-:Y:S02]  /*4450*/  FSEL R32, R58, -INF , P2 ;  /* 0xff8000003a207808 */ /* 0x001fe40001000000 */
[----:B------:R-:W-:-:S04]  /*4460*/  ISETP.GT.AND P2, PT, R66, 0x38, PT ;  /* 0x000000384200780c */ /* 0x000fc80003f44270 */
[----:B------:R-:W-:Y:S01]  /*4470*/  FSEL R92, R52, -INF , P2 ;  /* 0xff800000345c7808 */ /* 0x000fe20001000000 */
[----:B------:R-:W0:Y:S03]  /*4480*/  MUFU.TANH R51, R51 ;  /* 0x0000003300337308 */ /* 0x000e260000002400 */
[----:B------:R-:W-:-:S05]  /*4490*/  FMNMX.FTZ R67, R92, R67, !PT ;  /* 0x000000435c437209 */ /* 0x000fca0007810000 */
[----:B------:R2:W-:Y:S01]  /*44a0*/  MUFU.TANH R11, R34 ;  /* 0x00000022000b7308 */ /* 0x0005e20000002400 */
[----:B-1----:R-:W-:-:S07]  /*44b0*/  FSEL R96, R41, -INF , P5 ;  /* 0xff80000029607808 */ /* 0x002fce0002800000 */
[----:B------:R0:W-:Y:S01]  /*44c0*/  MUFU.TANH R7, R44 ;  /* 0x0000002c00077308 */ /* 0x0001e20000002400 */
[----:B--2---:R-:W-:Y:S02]  /*44d0*/  FSEL R34, R59, -INF , P1 ;  /* 0xff8000003b227808 */ /* 0x004fe40000800000 */
[----:B------:R-:W-:-:S05]  /*44e0*/  ISETP.GT.AND P1, PT, R66, 0x39, PT ;  /* 0x000000394200780c */ /* 0x000fca0003f24270 */
[----:B------:R-:W-:Y:S01]  /*44f0*/  MUFU.TANH R54, R54 ;  /* 0x0000003600367308 */ /* 0x000fe20000002400 */
[----:B0-----:R-:W-:Y:S02]  /*4500*/  FSEL R44, R51, -INF , P3 ;  /* 0xff800000332c7808 */ /* 0x001fe40001800000 */
[----:B------:R-:W-:-:S05]  /*4510*/  ISETP.GT.AND P3, PT, R66, 0x49, PT ;  /* 0x000000494200780c */ /* 0x000fca0003f64270 */
[----:B------:R0:W-:Y:S08]  /*4520*/  MUFU.TANH R13, R36 ;  /* 0x00000024000d7308 */ /* 0x0001f00000002400 */
[----:B------:R-:W1:Y:S01]  /*4530*/  MUFU.TANH R45, R45 ;  /* 0x0000002d002d7308 */ /* 0x000e620000002400 */
[----:B0-----:R-:W-:Y:S02]  /*4540*/  FSEL R36, R62, -INF , P6 ;  /* 0xff8000003e247808 */ /* 0x001fe40003000000 */
[----:B------:R-:W-:-:S02]  /*4550*/  ISETP.GT.AND P6, PT, R66, 0x40, PT ;  /* 0x000000404200780c */ /* 0x000fc40003fc4270 */
[----:B------:R-:W-:Y:S02]  /*4560*/  FSEL R62, R53, -INF , P1 ;  /* 0xff800000353e7808 */ /* 0x000fe40000800000 */
[----:B------:R-:W-:Y:S01]  /*4570*/  FSEL R94, R5, -INF , P6 ;  /* 0xff800000055e7808 */ /* 0x000fe20003000000 */
[----:B------:R-:W0:Y:S01]  /*4580*/  MUFU.TANH R55, R55 ;  /* 0x0000003700377308 */ /* 0x000e220000002400 */
[----:B------:R-:W-:-:S04]  /*4590*/  FMNMX.FTZ R67, R62, R67, !PT ;  /* 0x000000433e437209 */ /* 0x000fc80007810000 */
[----:B------:R-:W-:-:S03]  /*45a0*/  FMNMX.FTZ R67, R94, R67, !PT ;  /* 0x000000435e437209 */ /* 0x000fc60007810000 */
[----:B------:R2:W3:Y:S01]  /*45b0*/  MUFU.TANH R6, R42 ;  /* 0x0000002a00067308 */ /* 0x0004e20000002400 */
[----:B------:R-:W-:Y:S02]  /*45c0*/  FMNMX.FTZ R67, R96, R67, !PT ;  /* 0x0000004360437209 */ /* 0x000fe40007810000 */
[----:B-1----:R-:W-:-:S05]  /*45d0*/  FSEL R100, R45, -INF , P3 ;  /* 0xff8000002d647808 */ /* 0x002fca0001800000 */
[----:B------:R-:W1:Y:S01]  /*45e0*/  MUFU.TANH R33, R33 ;  /* 0x0000002100217308 */ /* 0x000e620000002400 */
[----:B--2---:R-:W-:Y:S02]  /*45f0*/  FSEL R42, R50, -INF , P4 ;  /* 0xff800000322a7808 */ /* 0x004fe40002000000 */
[C---:B------:R-:W-:Y:S02]  /*4600*/  ISETP.GT.AND P4, PT, R66.reuse, 0x48, PT ;  /* 0x000000484200780c */ /* 0x040fe40003f84270 */
[----:B0-----:R-:W-:Y:S02]  /*4610*/  FSEL R48, R55, -INF , P1 ;  /* 0xff80000037307808 */ /* 0x001fe40000800000 */
[----:B------:R-:W-:Y:S01]  /*4620*/  FSEL R98, R7, -INF , P4 ;  /* 0xff80000007627808 */ /* 0x000fe20002000000 */
[----:B------:R-:W0:Y:S01]  /*4630*/  MUFU.TANH R43, R43 ;  /* 0x0000002b002b7308 */ /* 0x000e220000002400 */
[----:B------:R-:W-:Y:S01]  /*4640*/  ISETP.GT.AND P1, PT, R66, 0x51, PT ;  /* 0x000000514200780c */ /* 0x000fe20003f24270 */
[----:B------:R-:W-:Y:S01]  /*4650*/  IMAD.U32 R7, RZ, RZ, UR5 ;  /* 0x00000005ff077e24 */ /* 0x000fe2000f8e00ff */
[----:B------:R-:W-:-:S02]  /*4660*/  FMNMX.FTZ R67, R98, R67, !PT ;  /* 0x0000004362437209 */ /* 0x000fc40007810000 */
[----:B---3--:R-:W-:Y:S02]  /*4670*/  FSEL R50, R6, -INF , P6 ;  /* 0xff80000006327808 */ /* 0x008fe40003000000 */
[----:B------:R-:W-:Y:S01]  /*4680*/  FMNMX.FTZ R67, R100, R67, !PT ;  /* 0x0000004364437209 */ /* 0x000fe20007810000 */
[----:B------:R2:W3:Y:S01]  /*4690*/  MUFU.TANH R8, R46 ;  /* 0x0000002e00087308 */ /* 0x0004e20000002400 */
[----:B------:R-:W-:Y:S02]  /*46a0*/  ISETP.GT.AND P6, PT, R66, 0x58, PT ;  /* 0x000000584200780c */ /* 0x000fe40003fc4270 */
[----:B-1----:R-:W-:Y:S02]  /*46b0*/  FSEL R104, R33, -INF , P1 ;  /* 0xff80000021687808 */ /* 0x002fe40000800000 */
[----:B------:R-:W-:-:S03]  /*46c0*/  FSEL R106, R13, -INF , P6 ;  /* 0xff8000000d6a7808 */ /* 0x000fc60003000000 */
[----:B------:R-:W1:Y:S01]  /*46d0*/  MUFU.TANH R37, R37 ;  /* 0x0000002500257308 */ /* 0x000e620000002400 */
[----:B--2---:R-:W-:Y:S02]  /*46e0*/  FSEL R46, R54, -INF , P2 ;  /* 0xff800000362e7808 */ /* 0x004fe40001000000 */
[C---:B------:R-:W-:Y:S02]  /*46f0*/  ISETP.GT.AND P2, PT, R66.reuse, 0x50, PT ;  /* 0x000000504200780c */ /* 0x040fe40003f44270 */
[----:B0-----:R-:W-:Y:S02]  /*4700*/  FSEL R52, R43, -INF , P5 ;  /* 0xff8000002b347808 */ /* 0x001fe40002800000 */
[----:B------:R-:W-:Y:S01]  /*4710*/  FSEL R102, R9, -INF , P2 ;  /* 0xff80000009667808 */ /* 0x000fe20001000000 */
[----:B------:R-:W0:Y:S01]  /*4720*/  MUFU.TANH R47, R47 ;  /* 0x0000002f002f7308 */ /* 0x000e220000002400 */
[----:B------:R-:W-:Y:S02]  /*4730*/  ISETP.GT.AND P5, PT, R66, 0x59, PT ;  /* 0x000000594200780c */ /* 0x000fe40003fa4270 */
[----:B------:R-:W-:-:S02]  /*4740*/  FMNMX.FTZ R67, R102, R67, !PT ;  /* 0x0000004366437209 */ /* 0x000fc40007810000 */
[----:B---3--:R-:W-:Y:S02]  /*4750*/  FSEL R54, R8, -INF , P4 ;  /* 0xff80000008367808 */ /* 0x008fe40002000000 */
[----:B------:R-:W-:Y:S01]  /*4760*/  FMNMX.FTZ R67, R104, R67, !PT ;  /* 0x0000004368437209 */ /* 0x000fe20007810000 */
[----:B------:R-:W2:Y:S01]  /*4770*/  MUFU.TANH R25, R25 ;  /* 0x0000001900197308 */ /* 0x000ea20000002400 */
[----:B------:R-:W-:Y:S02]  /*4780*/  ISETP.GT.AND P4, PT, R66, 0x60, PT ;  /* 0x000000604200780c */ /* 0x000fe40003f84270 */
[----:B-1----:R-:W-:Y:S02]  /*4790*/  FSEL R8, R37, -INF , P5 ;  /* 0xff80000025087808 */ /* 0x002fe40002800000 */
[----:B------:R-:W-:Y:S02]  /*47a0*/  FMNMX.FTZ R67, R106, R67, !PT ;  /* 0x000000436a437209 */ /* 0x000fe40007810000 */
[----:B------:R-:W-:Y:S01]  /*47b0*/  FSEL R108, R15, -INF , P4 ;  /* 0xff8000000f6c7808 */ /* 0x000fe20002000000 */
[----:B------:R-:W1:Y:S01]  /*47c0*/  MUFU.TANH R35, R35 ;  /* 0x0000002300237308 */ /* 0x000e620000002400 */
[----:B0-----:R-:W-:-:S02]  /*47d0*/  FSEL R56, R47, -INF , P3 ;  /* 0xff8000002f387808 */ /* 0x001fc40001800000 */
[----:B------:R-:W-:Y:S02]  /*47e0*/  ISETP.GT.AND P3, PT, R66, 0x61, PT ;  /* 0x000000614200780c */ /* 0x000fe40003f64270 */
[----:B------:R-:W-:Y:S02]  /*47f0*/  FMNMX.FTZ R67, R8, R67, !PT ;  /* 0x0000004308437209 */ /* 0x000fe40007810000 */
[----:B------:R-:W-:Y:S01]  /*4800*/  FSEL R58, R11, -INF , P2 ;  /* 0xff8000000b3a7808 */ /* 0x000fe20001000000 */
[----:B------:R-:W0:Y:S01]  /*4810*/  MUFU.TANH R29, R29 ;  /* 0x0000001d001d7308 */ /* 0x000e220000002400 */
[----:B------:R-:W-:Y:S02]  /*4820*/  ISETP.GT.AND P2, PT, R66, 0x68, PT ;  /* 0x000000684200780c */ /* 0x000fe40003f44270 */
[----:B--2---:R-:W-:Y:S02]  /*4830*/  FSEL R110, R25, -INF , P3 ;  /* 0xff800000196e7808 */ /* 0x004fe40001800000 */
[----:B------:R-:W-:-:S02]  /*4840*/  FMNMX.FTZ R67, R108, R67, !PT ;  /* 0x000000436c437209 */ /* 0x000fc40007810000 */
[----:B------:R-:W-:Y:S01]  /*4850*/  FSEL R112, R21, -INF , P2 ;  /* 0xff80000015707808 */ /* 0x000fe20001000000 */
[----:B------:R-:W2:Y:S01]  /*4860*/  MUFU.TANH R38, R38 ;  /* 0x0000002600267308 */ /* 0x000ea20000002400 */
[----:B-1----:R-:W-:Y:S02]  /*4870*/  FSEL R60, R35, -INF , P1 ;  /* 0xff800000233c7808 */ /* 0x002fe40000800000 */
[----:B------:R-:W-:Y:S02]  /*4880*/  ISETP.GT.AND P1, PT, R66, 0x69, PT ;  /* 0x000000694200780c */ /* 0x000fe40003f24270 */
[----:B------:R-:W-:-:S03]  /*4890*/  FMNMX.FTZ R67, R110, R67, !PT ;  /* 0x000000436e437209 */ /* 0x000fc60007810000 */
[----:B------:R-:W-:Y:S01]  /*48a0*/  MUFU.TANH R39, R39 ;  /* 0x0000002700277308 */ /* 0x000fe20000002400 */
[----:B0-----:R-:W-:Y:S02]  /*48b0*/  FSEL R114, R29, -INF , P1 ;  /* 0xff8000001d727808 */ /* 0x001fe40000800000 */
[----:B------:R-:W-:-:S04]  /*48c0*/  FMNMX.FTZ R67, R112, R67, !PT ;  /* 0x0000004370437209 */ /* 0x000fc80007810000 */
[----:B------:R-:W-:Y:S01]  /*48d0*/  FMNMX.FTZ R67, R114, R67, !PT ;  /* 0x0000004372437209 */ /* 0x000fe20007810000 */
[----:B------:R-:W0:Y:S01]  /*48e0*/  MUFU.TANH R26, R26 ;  /* 0x0000001a001a7308 */ /* 0x000e220000002400 */
[----:B--2---:R-:W-:-:S03]  /*48f0*/  FSEL R38, R38, -INF , P6 ;  /* 0xff80000026267808 */ /* 0x004fc60003000000 */
[----:B------:R-:W1:Y:S04]  /*4900*/  SHFL.BFLY PT, R6, R67, 0x2, 0x1f ;  /* 0x0c401f0043067f89 */ /* 0x000e6800000e0000 */
[----:B------:R-:W2:Y:S08]  /*4910*/  MUFU.TANH R27, R27 ;  /* 0x0000001b001b7308 */ /* 0x000eb00000002400 */
[----:B------:R-:W3:Y:S01]  /*4920*/  MUFU.TANH R30, R30 ;  /* 0x0000001e001e7308 */ /* 0x000ee20000002400 */
[----:B0-----:R-:W-:-:S07]  /*4930*/  FSEL R26, R26, -INF , P4 ;  /* 0xff8000001a1a7808 */ /* 0x001fce0002000000 */
[----:B------:R-:W0:Y:S01]  /*4940*/  MUFU.TANH R31, R31 ;  /* 0x0000001f001f7308 */ /* 0x000e220000002400 */
[----:B--2---:R-:W-:Y:S02]  /*4950*/  FSEL R66, R27, -INF , P3 ;  /* 0xff8000001b427808 */ /* 0x004fe40001800000 */
[----:B-1----:R-:W-:-:S05]  /*4960*/  FMNMX.FTZ R5, R67, R6, !PT ;  /* 0x0000000643057209 */ /* 0x002fca0007810000 */
[----:B------:R-:W1:Y:S01]  /*4970*/  SHFL.BFLY PT, R6, R5, 0x1, 0x1f ;  /* 0x0c201f0005067f89 */ /* 0x000e6200000e0000 */
[----:B---3--:R-:W-:Y:S02]  /*4980*/  FSEL R30, R30, -INF , P2 ;  /* 0xff8000001e1e7808 */ /* 0x008fe40001000000 */
[----:B------:R-:W-:Y:S02]  /*4990*/  ISETP.GE.AND P2, PT, R81, 0x71, PT ;  /* 0x000000715100780c */ /* 0x000fe40003f46270 */
[----:B-1----:R-:W-:-:S04]  /*49a0*/  FMNMX.FTZ R6, R5, R6, !PT ;  /* 0x0000000605067209 */ /* 0x002fc80007810000 */
[C---:B------:R-:W-:Y:S01]  /*49b0*/  FSETP.NEU.FTZ.AND P0, PT, R6.reuse, -INF , PT ;  /* 0xff8000000600780b */ /* 0x040fe20003f1d000 */
[----:B------:R-:W-:-:S05]  /*49c0*/  FMUL.FTZ R9, R6, R7 ;  /* 0x0000000706097220 */ /* 0x000fca0000410000 */
[----:B------:R-:W-:Y:S02]  /*49d0*/  FSEL R25, R9, RZ, P0 ;  /* 0x000000ff09197208 */ /* 0x000fe40000000000 */
[----:B------:R-:W-:Y:S02]  /*49e0*/  FMNMX.FTZ R9, R2, R3, !PT ;  /* 0x0000000302097209 */ /* 0x000fe40007810000 */
[----:B------:R-:W-:Y:S01]  /*49f0*/  ISETP.NE.AND P0, PT, R83, RZ, PT ;  /* 0x000000ff5300720c */ /* 0x000fe20003f05270 */
[--C-:B------:R-:W-:Y:S01]  /*4a00*/  FFMA.FTZ R196, R64, R7, -R25.reuse ;  /* 0x0000000740c47223 */ /* 0x100fe20000010819 */
[----:B------:R-:W-:Y:S01]  /*4a10*/  FMNMX.FTZ R9, R10, R9, !PT ;  /* 0x000000090a097209 */ /* 0x000fe20007810000 */
[-CC-:B------:R-:W-:Y:S01]  /*4a20*/  FFMA.FTZ R198, R68, R7.reuse, -R25.reuse ;  /* 0x0000000744c67223 */ /* 0x180fe20000010819 */
[----:B------:R-:W-:Y:S01]  /*4a30*/  FSEL R64, R39, -INF , P5 ;  /* 0xff80000027407808 */ /* 0x000fe20002800000 */
[--C-:B------:R-:W-:Y:S01]  /*4a40*/  FFMA.FTZ R39, R8, R7, -R25.reuse ;  /* 0x0000000708277223 */ /* 0x100fe20000010819 */
[----:B------:R-:W-:Y:S01]  /*4a50*/  FMNMX.FTZ R9, R12, R9, !PT ;  /* 0x000000090c097209 */ /* 0x000fe20007810000 */
[-CC-:B------:R-:W-:Y:S01]  /*4a60*/  FFMA.FTZ R200, R72, R7.reuse, -R25.reuse ;  /* 0x0000000748c87223 */ /* 0x180fe20000010819 */
[----:B0-----:R-:W-:Y:S01]  /*4a70*/  FSEL R68, R31, -INF , P1 ;  /* 0xff8000001f447808 */ /* 0x001fe20000800000 */
        /* <DEDUP_REMOVED lines=28> */
[----:B------:R0:W-:Y:S01]  /*4c40*/  MUFU.EX2 R9, R74 ;  /* 0x0000004a00097308 */ /* 0x0001e20000000800 */
        /* <DEDUP_REMOVED lines=9> */
[----:B------:R-:W-:Y:S01]  /*4ce0*/  FFMA.FTZ R25, R114, R7, -R25 ;  /* 0x0000000772197223 */ /* 0x000fe20000010819 */
[----:B------:R-:W-:-:S02]  /*4cf0*/  CS2R R114, SRZ ;  /* 0x0000000000727805 */ /* 0x000fc4000001ff00 */
[----:B------:R-:W-:Y:S02]  /*4d00*/  CS2R R86, SRZ ;  /* 0x0000000000567805 */ /* 0x000fe4000001ff00 */
[----:B------:R-:W-:Y:S02]  /*4d10*/  FMNMX.FTZ R15, R46, R15, !PT ;  /* 0x0000000f2e0f7209 */ /* 0x000fe40007810000 */
[----:B------:R-:W-:Y:S02]  /*4d20*/  CS2R R82, SRZ ;  /* 0x0000000000527805 */ /* 0x000fe4000001ff00 */
[----:B------:R-:W-:Y:S01]  /*4d30*/  CS2R R76, SRZ ;  /* 0x00000000004c7805 */ /* 0x000fe2000001ff00 */
[----:B------:R1:W-:Y:S01]  /*4d40*/  MUFU.EX2 R11, R78 ;  /* 0x0000004e000b7308 */ /* 0x0003e20000000800 */
[----:B------:R-:W-:Y:S02]  /*4d50*/  FMNMX.FTZ R15, R48, R15, !PT ;  /* 0x0000000f300f7209 */ /* 0x000fe40007810000 */
[----:B0-----:R-:W-:-:S02]  /*4d60*/  CS2R R74, SRZ ;  /* 0x00000000004a7805 */ /* 0x001fc4000001ff00 */
[----:B------:R-:W-:Y:S02]  /*4d70*/  CS2R R72, SRZ ;  /* 0x0000000000487805 */ /* 0x000fe4000001ff00 */
[----:B------:R-:W-:Y:S01]  /*4d80*/  FMNMX.FTZ R15, R50, R15, !PT ;  /* 0x0000000f320f7209 */ /* 0x000fe20007810000 */
[----:B------:R-:W-:Y:S03]  /*4d90*/  MUFU.EX2 R198, R198 ;  /* 0x000000c600c67308 */ /* 0x000fe60000000800 */
[----:B------:R-:W-:Y:S02]  /*4da0*/  FMNMX.FTZ R21, R52, R15, !PT ;  /* 0x0000000f34157209 */ /* 0x000fe40007810000 */
[----:B-1----:R-:W-:Y:S02]  /*4db0*/  CS2R R78, SRZ ;  /* 0x00000000004e7805 */ /* 0x002fe4000001ff00 */
[----:B------:R-:W-:Y:S01]  /*4dc0*/  FMNMX.FTZ R21, R54, R21, !PT ;  /* 0x0000001536157209 */ /* 0x000fe20007810000 */
[----:B------:R0:W-:Y:S03]  /*4dd0*/  MUFU.EX2 R13, R80 ;  /* 0x00000050000d7308 */ /* 0x0001e60000000800 */
[----:B------:R-:W-:-:S04]  /*4de0*/  FMNMX.FTZ R21, R56, R21, !PT ;  /* 0x0000001538157209 */ /* 0x000fc80007810000 */
[----:B------:R-:W-:Y:S01]  /*4df0*/  FMNMX.FTZ R21, R58, R21, !PT ;  /* 0x000000153a157209 */ /* 0x000fe20007810000 */
[----:B------:R-:W-:Y:S03]  /*4e00*/  MUFU.EX2 R192, R192 ;  /* 0x000000c000c07308 */ /* 0x000fe60000000800 */
[----:B------:R-:W-:Y:S02]  /*4e10*/  FMNMX.FTZ R21, R60, R21, !PT ;  /* 0x000000153c157209 */ /* 0x000fe40007810000 */
[----:B0-----:R-:W-:Y:S02]  /*4e20*/  CS2R R80, SRZ ;  /* 0x0000000000507805 */ /* 0x001fe4000001ff00 */
        /* <DEDUP_REMOVED lines=9> */
[----:B------:R-:W-:-:S05]  /*4ec0*/  FMNMX.FTZ R21, R68, R21, !PT ;  /* 0x0000001544157209 */ /* 0x000fca0007810000 */
[----:B------:R-:W1:Y:S01]  /*4ed0*/  SHFL.BFLY PT, R62, R21, 0x2, 0x1f ;  /* 0x0c401f00153e7f89 */ /* 0x000e6200000e0000 */
[----:B------:R-:W-:Y:S01]  /*4ee0*/  MUFU.EX2 R88, R88 ;  /* 0x0000005800587308 */ /* 0x000fe20000000800 */
[----:B0-----:R-:W-:-:S07]  /*4ef0*/  CS2R R70, SRZ ;  /* 0x0000000000467805 */ /* 0x001fce000001ff00 */
[----:B------:R0:W2:Y:S08]  /*4f00*/  MUFU.EX2 R27, R90 ;  /* 0x0000005a001b7308 */ /* 0x0000b00000000800 */
[----:B------:R-:W-:Y:S01]  /*4f10*/  MUFU.EX2 R92, R92 ;  /* 0x0000005c005c7308 */ /* 0x000fe20000000800 */
[----:B0-----:R-:W-:Y:S02]  /*4f20*/  CS2R R90, SRZ ;  /* 0x00000000005a7805 */ /* 0x001fe4000001ff00 */
[----:B-1----:R-:W-:-:S05]  /*4f30*/  FMNMX.FTZ R62, R21, R62, !PT ;  /* 0x0000003e153e7209 */ /* 0x002fca0007810000 */
[----:B------:R-:W0:Y:S01]  /*4f40*/  MUFU.EX2 R31, R31 ;  /* 0x0000001f001f7308 */ /* 0x000e220000000800 */
[----:B--2---:R-:W-:Y:S01]  /*4f50*/  F2FP.F16.F32.PACK_AB R188, R27, R88 ;  /* 0x000000581bbc723e */ /* 0x004fe200000000ff */
[----:B------:R-:W1:Y:S06]  /*4f60*/  SHFL.BFLY PT, R21, R62, 0x1, 0x1f ;  /* 0x0c201f003e157f89 */ /* 0x000e6c00000e0000 */
[----:B------:R-:W-:Y:S08]  /*4f70*/  MUFU.EX2 R94, R94 ;  /* 0x0000005e005e7308 */ /* 0x000ff00000000800 */
[----:B------:R2:W3:Y:S01]  /*4f80*/  MUFU.EX2 R33, R96 ;  /* 0x0000006000217308 */ /* 0x0004e20000000800 */
[----:B0-----:R-:W-:-:S07]  /*4f90*/  F2FP.F16.F32.PACK_AB R190, R31, R92 ;  /* 0x0000005c1fbe723e */ /* 0x001fce00000000ff */
[----:B------:R-:W-:Y:S01]  /*4fa0*/  MUFU.EX2 R98, R98 ;  /* 0x0000006200627308 */ /* 0x000fe20000000800 */
[----:B--2---:R-:W-:Y:S02]  /*4fb0*/  CS2R R96, SRZ ;  /* 0x0000000000607805 */ /* 0x004fe4000001ff00 */
[----:B-1----:R-:W-:Y:S02]  /*4fc0*/  FMNMX.FTZ R8, R62, R21, !PT ;  /* 0x000000153e087209 */ /* 0x002fe40007810000 */
[----:B------:R-:W-:Y:S02]  /*4fd0*/  CS2R R62, SRZ ;  /* 0x00000000003e7805 */ /* 0x000fe4000001ff00 */
[C---:B------:R-:W-:Y:S01]  /*4fe0*/  FSETP.NEU.FTZ.AND P1, PT, R8.reuse, -INF , PT ;  /* 0xff8000000800780b */ /* 0x040fe20003f3d000 */
[----:B------:R-:W-:Y:S01]  /*4ff0*/  FMUL.FTZ R41, R8, R7 ;  /* 0x0000000708297220 */ /* 0x000fe20000410000 */
[----:B------:R-:W0:Y:S01]  /*5000*/  MUFU.EX2 R35, R100 ;  /* 0x0000006400237308 */ /* 0x000e220000000800 */
[----:B---3--:R-:W-:-:S03]  /*5010*/  F2FP.F16.F32.PACK_AB R184, R33, R94 ;  /* 0x0000005e21b8723e */ /* 0x008fc600000000ff */
[----:B------:R-:W-:Y:S02]  /*5020*/  FSEL R41, R41, RZ, P1 ;  /* 0x000000ff29297208 */ /* 0x000fe40000800000 */
[----:B------:R-:W-:Y:S02]  /*5030*/  ISETP.NE.AND P1, PT, R18, RZ, PT ;  /* 0x000000ff1200720c */ /* 0x000fe40003f25270 */
        /* <DEDUP_REMOVED lines=16> */
[----:B------:R1:W2:Y:S01]  /*5140*/  MUFU.EX2 R201, R3 ;  /* 0x0000000300c97308 */ /* 0x0002a20000000800 */
[-CC-:B------:R-:W-:Y:S01]  /*5150*/  FFMA.FTZ R46, R46, R7.reuse, -R41.reuse ;  /* 0x000000072e2e7223 */ /* 0x180fe20000010829 */
[-CC-:B------:R-:W-:Y:S01]  /*5160*/  FFMA.FTZ R48, R48, R7.reuse, -R41.reuse ;  /* 0x0000000730307223 */ /* 0x180fe20000010829 */
[-CC-:B------:R-:W-:Y:S01]  /*5170*/  FFMA.FTZ R50, R50, R7.reuse, -R41.reuse ;  /* 0x0000000732327223 */ /* 0x180fe20000010829 */
[-CC-:B------:R-:W-:Y:S01]  /*5180*/  FFMA.FTZ R52, R52, R7.reuse, -R41.reuse ;  /* 0x0000000734347223 */ /* 0x180fe20000010829 */
[-CC-:B------:R-:W-:Y:S01]  /*5190*/  FFMA.FTZ R54, R54, R7.reuse, -R41.reuse ;  /* 0x0000000736367223 */ /* 0x180fe20000010829 */
[-CC-:B------:R-:W-:Y:S01]  /*51a0*/  FFMA.FTZ R56, R56, R7.reuse, -R41.reuse ;  /* 0x0000000738387223 */ /* 0x180fe20000010829 */
[-C--:B------:R-:W-:Y:S01]  /*51b0*/  FFMA.FTZ R58, R58, R7.reuse, -R41 ;  /* 0x000000073a3a7223 */ /* 0x080fe20000010829 */
[----:B------:R-:W3:Y:S01]  /*51c0*/  MUFU.EX2 R10, R10 ;  /* 0x0000000a000a7308 */ /* 0x000ee20000000800 */
[----:B-1----:R-:W-:Y:S01]  /*51d0*/  FADD.FTZ R3, R200, R5 ;  /* 0x00000005c8037221 */ /* 0x002fe20000010000 */
[----:B------:R-:W-:Y:S01]  /*51e0*/  F2FP.F16.F32.PACK_AB R200, R5, R200 ;  /* 0x000000c805c8723e */ /* 0x000fe200000000ff */
[-CC-:B------:R-:W-:Y:S01]  /*51f0*/  FFMA.FTZ R60, R60, R7.reuse, -R41.reuse ;  /* 0x000000073c3c7223 */ /* 0x180fe20000010829 */
[-CC-:B------:R-:W-:Y:S01]  /*5200*/  FFMA.FTZ R38, R38, R7.reuse, -R41.reuse ;  /* 0x0000000726267223 */ /* 0x180fe20000010829 */
[-CC-:B------:R-:W-:Y:S01]  /*5210*/  FFMA.FTZ R64, R64, R7.reuse, -R41.reuse ;  /* 0x0000000740407223 */ /* 0x180fe20000010829 */
[-CC-:B------:R-:W-:Y:S01]  /*5220*/  FFMA.FTZ R26, R26, R7.reuse, -R41.reuse ;  /* 0x000000071a1a7223 */ /* 0x180fe20000010829 */
[-CC-:B------:R-:W-:Y:S01]  /*5230*/  FFMA.FTZ R66, R66, R7.reuse, -R41.reuse ;  /* 0x0000000742427223 */ /* 0x180fe20000010829 */
[----:B------:R1:W4:Y:S01]  /*5240*/  MUFU.EX2 R203, R12 ;  /* 0x0000000c00cb7308 */ /* 0x0003220000000800 */
[-CC-:B------:R-:W-:Y:S01]  /*5250*/  FFMA.FTZ R30, R30, R7.reuse, -R41.reuse ;  /* 0x000000071e1e7223 */ /* 0x180fe20000010829 */
[----:B------:R-:W-:Y:S01]  /*5260*/  FFMA.FTZ R41, R68, R7, -R41 ;  /* 0x0000000744297223 */ /* 0x000fe20000010829 */
[----:B0-----:R-:W-:-:S02]  /*5270*/  F2FP.F16.F32.PACK_AB R186, R35, R98 ;  /* 0x0000006223ba723e */ /* 0x001fc400000000ff */
[----:B------:R-:W-:Y:S02]  /*5280*/  CS2R R100, SRZ ;  /* 0x0000000000647805 */ /* 0x000fe4000001ff00 */
[----:B------:R-:W-:Y:S01]  /*5290*/  CS2R R68, SRZ ;  /* 0x0000000000447805 */ /* 0x000fe2000001ff00 */
[----:B------:R-:W0:Y:S01]  /*52a0*/  MUFU.EX2 R14, R14 ;  /* 0x0000000e000e7308 */ /* 0x000e220000000800 */
[----:B-1----:R-:W-:Y:S01]  /*52b0*/  FADD.FTZ R12, R202, R3 ;  /* 0x00000003ca0c7221 */ /* 0x002fe20000010000 */
[----:B------:R-:W-:-:S03]  /*52c0*/  F2FP.F16.F32.PACK_AB R202, R9, R202 ;  /* 0x000000ca09ca723e */ /* 0x000fc600000000ff */
[----:B------:R-:W-:-:S03]  /*52d0*/  FADD.FTZ R3, R9, R12 ;  /* 0x0000000c09037221 */ /* 0x000fc60000010000 */
[----:B------:R1:W5:Y:S01]  /*52e0*/  MUFU.EX2 R197, R20 ;  /* 0x0000001400c57308 */ /* 0x0003620000000800 */
[----:B------:R-:W-:Y:S01]  /*52f0*/  FADD.FTZ R12, R196, R3 ;  /* 0x00000003c40c7221 */ /* 0x000fe20000010000 */
[----:B--2---:R-:W-:Y:S01]  /*5300*/  FADD.FTZ R3, R2, R201 ;  /* 0x000000c902037221 */ /* 0x004fe20000010000 */
[----:B------:R-:W-:Y:S02]  /*5310*/  F2FP.F16.F32.PACK_AB R201, R201, R2 ;  /* 0x00000002c9c9723e */ /* 0x000fe400000000ff */
[C---:B------:R-:W-:Y:S01]  /*5320*/  FADD.FTZ R43, R11.reuse, R12 ;  /* 0x0000000c0b2b7221 */ /* 0x040fe20000010000 */
[----:B---3--:R-:W-:Y:S01]  /*5330*/  FADD.FTZ R12, R10, R3 ;  /* 0x000000030a0c7221 */ /* 0x008fe20000010000 */
[----:B------:R-:W-:Y:S01]  /*5340*/  F2FP.F16.F32.PACK_AB R196, R11, R196 ;  /* 0x000000c40bc4723e */ /* 0x000fe200000000ff */
[----:B------:R-:W2:Y:S01]  /*5350*/  MUFU.EX2 R24, R24 ;  /* 0x0000001800187308 */ /* 0x000ea20000000800 */
[----:B-1----:R-:W-:Y:S01]  /*5360*/  FADD.FTZ R20, R198, R43 ;  /* 0x0000002bc6147221 */ /* 0x002fe20000010000 */
[----:B----4-:R-:W-:Y:S01]  /*5370*/  FADD.FTZ R3, R203, R12 ;  /* 0x0000000ccb037221 */ /* 0x010fe20000010000 */
[----:B------:R-:W-:-:S02]  /*5380*/  F2FP.F16.F32.PACK_AB R198, R13, R198 ;  /* 0x000000c60dc6723e */ /* 0x000fc400000000ff */
[----:B------:R-:W-:Y:S01]  /*5390*/  FADD.FTZ R43, R13, R20 ;  /* 0x000000140d2b7221 */ /* 0x000fe20000010000 */
[----:B0-----:R-:W-:Y:S01]  /*53a0*/  FADD.FTZ R12, R14, R3 ;  /* 0x000000030e0c7221 */ /* 0x001fe20000010000 */
[----:B------:R-:W-:Y:S01]  /*53b0*/  F2FP.F16.F32.PACK_AB R203, R203, R10 ;  /* 0x0000000acbcb723e */ /* 0x000fe200000000ff */
[----:B------:R-:W0:Y:S01]  /*53c0*/  MUFU.EX2 R199, R28 ;  /* 0x0000001c00c77308 */ /* 0x000e220000000800 */
[----:B------:R-:W-:Y:S01]  /*53d0*/  FADD.FTZ R20, R192, R43 ;  /* 0x0000002bc0147221 */ /* 0x000fe20000010000 */
[----:B-----5:R-:W-:Y:S01]  /*53e0*/  FADD.FTZ R3, R197, R12 ;  /* 0x0000000cc5037221 */ /* 0x020fe20000010000 */
[C---:B------:R-:W-:Y:S02]  /*53f0*/  F2FP.F16.F32.PACK_AB R192, R15.reuse, R192 ;  /* 0x000000c00fc0723e */ /* 0x040fe400000000ff */
[----:B------:R-:W-:Y:S01]  /*5400*/  FADD.FTZ R43, R15, R20 ;  /* 0x000000140f2b7221 */ /* 0x000fe20000010000 */
[----:B------:R-:W-:Y:S02]  /*5410*/  F2FP.F16.F32.PACK_AB R197, R197, R14 ;  /* 0x0000000ec5c5723e */ /* 0x000fe400000000ff */
[----:B------:R-:W1:Y:S01]  /*5420*/  MUFU.EX2 R32, R32 ;  /* 0x0000002000207308 */ /* 0x000e620000000800 */
[----:B--2---:R-:W-:Y:S01]  /*5430*/  FADD.FTZ R12, R24, R3 ;  /* 0x00000003180c7221 */ /* 0x004fe20000010000 */
[----:B------:R-:W-:-:S02]  /*5440*/  @P1 VIADD R3, R0, 0x36840 ;  /* 0x0003684000031836 */ /* 0x000fc40000000000 */
[----:B------:R-:W-:Y:S01]  /*5450*/  FADD.FTZ R20, R194, R43 ;  /* 0x0000002bc2147221 */ /* 0x000fe20000010000 */
[----:B------:R-:W-:-:S03]  /*5460*/  F2FP.F16.F32.PACK_AB R194, R29, R194 ;  /* 0x000000c21dc2723e */ /* 0x000fc600000000ff */
[----:B------:R-:W-:Y:S01]  /*5470*/  FADD.FTZ R45, R29, R20 ;  /* 0x000000141d2d7221 */ /* 0x000fe20000010000 */
[----:B------:R-:W2:Y:S01]  /*5480*/  MUFU.EX2 R193, R34 ;  /* 0x0000002200c17308 */ /* 0x000ea20000000800 */
[C---:B0-----:R-:W-:Y:S01]  /*5490*/  FADD.FTZ R43, R199.reuse, R12 ;  /* 0x0000000cc72b7221 */ /* 0x041fe20000010000 */
[----:B------:R-:W-:Y:S01]  /*54a0*/  @P1 PRMT R3, R22, 0x654, R3 ;  /* 0x0000065416031816 */ /* 0x000fe20000000003 */
[----:B------:R-:W-:Y:S01]  /*54b0*/  FADD.FTZ R12, R88, R45 ;  /* 0x0000002d580c7221 */ /* 0x000fe20000010000 */
[----:B------:R-:W-:Y:S02]  /*54c0*/  F2FP.F16.F32.PACK_AB R199, R199, R24 ;  /* 0x00000018c7c7723e */ /* 0x000fe400000000ff */
[----:B------:R-:W-:Y:S01]  /*54d0*/  CS2R R88, SRZ ;  /* 0x0000000000587805 */ /* 0x000fe2000001ff00 */
[----:B------:R2:W-:Y:S01]  /*54e0*/  @P1 SYNCS.ARRIVE.TRANS64.RED.A1T0 RZ, [R3+URZ], RZ ;  /* 0x000000ff03ff19a7 */ /* 0x0005e2000810043f */
[----:B------:R-:W-:Y:S01]  /*54f0*/  CS2R R28, SRZ ;  /* 0x00000000001c7805 */ /* 0x000fe2000001ff00 */
[----:B------:R-:W0:Y:S01]  /*5500*/  MUFU.EX2 R36, R36 ;  /* 0x0000002400247308 */ /* 0x000e220000000800 */
[----:B-1----:R-:W-:Y:S01]  /*5510*/  FADD.FTZ R0, R32, R43 ;  /* 0x0000002b20007221 */ /* 0x002fe20000010000 */
[----:B------:R-:W-:-:S04]  /*5520*/  FADD.FTZ R43, R27, R12 ;  /* 0x0000000c1b2b7221 */ /* 0x000fc80000010000 */
[----:B------:R-:W-:Y:S01]  /*5530*/  FADD.FTZ R12, R92, R43 ;  /* 0x0000002b5c0c7221 */ /* 0x000fe20000010000 */
[----:B------:R-:W-:Y:S01]  /*5540*/  CS2R R92, SRZ ;  /* 0x00000000005c7805 */ /* 0x000fe2000001ff00 */
[----:B------:R-:W1:Y:S01]  /*5550*/  MUFU.EX2 R195, R40 ;  /* 0x0000002800c37308 */ /* 0x000e620000000800 */
[----:B--2---:R-:W-:Y:S01]  /*5560*/  FADD.FTZ R3, R193, R0 ;  /* 0x00000000c1037221 */ /* 0x004fe20000010000 */
[----:B------:R-:W-:Y:S01]  /*5570*/  FADD.FTZ R43, R31, R12 ;  /* 0x0000000c1f2b7221 */ /* 0x000fe20000010000 */
[----:B------:R-:W-:-:S03]  /*5580*/  F2FP.F16.F32.PACK_AB R193, R193, R32 ;  /* 0x00000020c1c1723e */ /* 0x000fc600000000ff */
[----:B------:R-:W-:Y:S01]  /*5590*/  FADD.FTZ R12, R94, R43 ;  /* 0x0000002b5e0c7221 */ /* 0x000fe20000010000 */
[----:B------:R-:W-:Y:S01]  /*55a0*/  CS2R R94, SRZ ;  /* 0x00000000005e7805 */ /* 0x000fe2000001ff00 */
[----:B------:R-:W2:Y:S01]  /*55b0*/  MUFU.EX2 R42, R42 ;  /* 0x0000002a002a7308 */ /* 0x000ea20000000800 */
[----:B0-----:R-:W-:Y:S01]  /*55c0*/  FADD.FTZ R0, R36, R3 ;  /* 0x0000000324007221 */ /* 0x001fe20000010000 */
[----:B------:R-:W-:Y:S01]  /*55d0*/  FADD.FTZ R43, R33, R12 ;  /* 0x0000000c212b7221 */ /* 0x000fe20000010000 */
[----:B------:R-:W-:-:S03]  /*55e0*/  CS2R R32, SRZ ;  /* 0x0000000000207805 */ /* 0x000fc6000001ff00 */
[----:B------:R-:W-:Y:S01]  /*55f0*/  FADD.FTZ R12, R98, R43 ;  /* 0x0000002b620c7221 */ /* 0x000fe20000010000 */
[----:B------:R-:W-:Y:S01]  /*5600*/  CS2R R98, SRZ ;  /* 0x0000000000627805 */ /* 0x000fe2000001ff00 */
[----:B------:R0:W3:Y:S01]  /*5610*/  MUFU.EX2 R189, R44 ;  /* 0x0000002c00bd7308 */ /* 0x0000e20000000800 */
[----:B-1----:R-:W-:Y:S01]  /*5620*/  FADD.FTZ R3, R195, R0 ;  /* 0x00000000c3037221 */ /* 0x002fe20000010000 */
[----:B------:R-:W-:Y:S01]  /*5630*/  FADD.FTZ R5, R35, R12 ;  /* 0x0000000c23057221 */ /* 0x000fe20000010000 */
[----:B------:R-:W-:Y:S02]  /*5640*/  F2FP.F16.F32.PACK_AB R195, R195, R36 ;  /* 0x00000024c3c3723e */ /* 0x000fe400000000ff */
[----:B------:R-:W-:Y:S01]  /*5650*/  CS2R R34, SRZ ;  /* 0x0000000000227805 */ /* 0x000fe2000001ff00 */
[----:B------:R-:W-:Y:S02]  /*5660*/  FADD.FTZ R12, R102, R5 ;  /* 0x00000005660c7221 */ /* 0x000fe40000010000 */
[----:B------:R-:W1:Y:S01]  /*5670*/  MUFU.EX2 R46, R46 ;  /* 0x0000002e002e7308 */ /* 0x000e620000000800 */
[----:B--2---:R-:W-:Y:S01]  /*5680*/  FADD.FTZ R0, R42, R3 ;  /* 0x000000032a007221 */ /* 0x004fe20000010000 */
[----:B0-----:R-:W-:-:S06]  /*5690*/  CS2R R44, SRZ ;  /* 0x00000000002c7805 */ /* 0x001fcc000001ff00 */
[----:B------:R0:W2:Y:S01]  /*56a0*/  MUFU.EX2 R191, R48 ;  /* 0x0000003000bf7308 */ /* 0x0000a20000000800 */
[C---:B---3--:R-:W-:Y:S01]  /*56b0*/  FADD.FTZ R3, R189.reuse, R0 ;  /* 0x00000000bd037221 */ /* 0x048fe20000010000 */
[----:B------:R-:W-:Y:S02]  /*56c0*/  F2FP.F16.F32.PACK_AB R189, R189, R42 ;  /* 0x0000002abdbd723e */ /* 0x000fe400000000ff */
[----:B------:R-:W-:-:S04]  /*56d0*/  CS2R R42, SRZ ;  /* 0x00000000002a7805 */ /* 0x000fc8000001ff00 */
[----:B------:R-:W3:Y:S01]  /*56e0*/  MUFU.EX2 R50, R50 ;  /* 0x0000003200327308 */ /* 0x000ee20000000800 */
[----:B-1----:R-:W-:Y:S01]  /*56f0*/  FADD.FTZ R0, R46, R3 ;  /* 0x000000032e007221 */ /* 0x002fe20000010000 */
[----:B0-----:R-:W-:-:S06]  /*5700*/  CS2R R48, SRZ ;  /* 0x0000000000307805 */ /* 0x001fcc000001ff00 */
[----:B------:R0:W1:Y:S01]  /*5710*/  MUFU.EX2 R185, R52 ;  /* 0x0000003400b97308 */ /* 0x0000620000000800 */
[C---:B--2---:R-:W-:Y:S01]  /*5720*/  FADD.FTZ R3, R191.reuse, R0 ;  /* 0x00000000bf037221 */ /* 0x044fe20000010000 */
[----:B------:R-:W-:Y:S02]  /*5730*/  F2FP.F16.F32.PACK_AB R191, R191, R46 ;  /* 0x0000002ebfbf723e */ /* 0x000fe400000000ff */
[----:B------:R-:W-:-:S04]  /*5740*/  CS2R R46, SRZ ;  /* 0x00000000002e7805 */ /* 0x000fc8000001ff00 */
[----:B------:R2:W4:Y:S01]  /*5750*/  MUFU.EX2 R37, R104 ;  /* 0x0000006800257308 */ /* 0x0005220000000800 */
[----:B---3--:R-:W-:Y:S01]  /*5760*/  FADD.FTZ R0, R50, R3 ;  /* 0x0000000332007221 */ /* 0x008fe20000010000 */
[----:B0-----:R-:W-:-:S06]  /*5770*/  CS2R R52, SRZ ;  /* 0x0000000000347805 */ /* 0x001fcc000001ff00 */
[----:B------:R-:W0:Y:S01]  /*5780*/  MUFU.EX2 R54, R54 ;  /* 0x0000003600367308 */ /* 0x000e220000000800 */
[C---:B-1----:R-:W-:Y:S01]  /*5790*/  FADD.FTZ R3, R185.reuse, R0 ;  /* 0x00000000b9037221 */ /* 0x042fe20000010000 */
[----:B------:R-:W-:Y:S02]  /*57a0*/  F2FP.F16.F32.PACK_AB R185, R185, R50 ;  /* 0x00000032b9b9723e */ /* 0x000fe400000000ff */
[----:B--2---:R-:W-:Y:S02]  /*57b0*/  CS2R R104, SRZ ;  /* 0x0000000000687805 */ /* 0x004fe4000001ff00 */
[----:B------:R-:W-:Y:S02]  /*57c0*/  CS2R R50, SRZ ;  /* 0x0000000000327805 */ /* 0x000fe4000001ff00 */
[----:B------:R-:W1:Y:S01]  /*57d0*/  MUFU.EX2 R106, R106 ;  /* 0x0000006a006a7308 */ /* 0x000e620000000800 */
[C---:B----4-:R-:W-:Y:S01]  /*57e0*/  FADD.FTZ R5, R37.reuse, R12 ;  /* 0x0000000c25057221 */ /* 0x050fe20000010000 */
[----:B------:R-:W-:-:S02]  /*57f0*/  F2FP.F16.F32.PACK_AB R180, R37, R102 ;  /* 0x0000006625b4723e */ /* 0x000fc400000000ff */
[----:B------:R-:W-:Y:S02]  /*5800*/  CS2R R102, SRZ ;  /* 0x0000000000667805 */ /* 0x000fe4000001ff00 */
[----:B------:R-:W-:Y:S02]  /*5810*/  CS2R R36, SRZ ;  /* 0x0000000000247805 */ /* 0x000fe4000001ff00 */
[----:B------:R2:W3:Y:S01]  /*5820*/  MUFU.EX2 R187, R56 ;  /* 0x0000003800bb7308 */ /* 0x0004e20000000800 */
[----:B0-----:R-:W-:-:S07]  /*5830*/  FADD.FTZ R0, R54, R3 ;  /* 0x0000000336007221 */ /* 0x001fce0000010000 */
[----:B------:R-:W0:Y:S01]  /*5840*/  MUFU.EX2 R39, R39 ;  /* 0x0000002700277308 */ /* 0x000e220000000800 */
[----:B-1----:R-:W-:Y:S01]  /*5850*/  FADD.FTZ R12, R106, R5 ;  /* 0x000000056a0c7221 */ /* 0x002fe20000010000 */
[----:B--2---:R-:W-:-:S06]  /*5860*/  CS2R R56, SRZ ;  /* 0x0000000000387805 */ /* 0x004fcc000001ff00 */
[----:B------:R-:W1:Y:S01]  /*5870*/  MUFU.EX2 R58, R58 ;  /* 0x0000003a003a7308 */ /* 0x000e620000000800 */
[C---:B---3--:R-:W-:Y:S01]  /*5880*/  FADD.FTZ R3, R187.reuse, R0 ;  /* 0x00000000bb037221 */ /* 0x048fe20000010000 */
[----:B------:R-:W-:Y:S02]  /*5890*/  F2FP.F16.F32.PACK_AB R187, R187, R54 ;  /* 0x00000036bbbb723e */ /* 0x000fe400000000ff */
[----:B------:R-:W-:-:S04]  /*58a0*/  CS2R R54, SRZ ;  /* 0x0000000000367805 */ /* 0x000fc8000001ff00 */
[----:B------:R-:W2:Y:S01]  /*58b0*/  MUFU.EX2 R108, R108 ;  /* 0x0000006c006c7308 */ /* 0x000ea20000000800 */
[C---:B0-----:R-:W-:Y:S01]  /*58c0*/  FADD.FTZ R5, R39.reuse, R12 ;  /* 0x0000000c27057221 */ /* 0x041fe20000010000 */
[----:B------:R-:W-:Y:S02]  /*58d0*/  F2FP.F16.F32.PACK_AB R182, R39, R106 ;  /* 0x0000006a27b6723e */ /* 0x000fe400000000ff */
[----:B------:R-:W-:-:S04]  /*58e0*/  CS2R R106, SRZ ;  /* 0x00000000006a7805 */ /* 0x000fc8000001ff00 */
[----:B------:R0:W3:Y:S01]  /*58f0*/  MUFU.EX2 R181, R60 ;  /* 0x0000003c00b57308 */ /* 0x0000e20000000800 */
[----:B-1----:R-:W-:-:S07]  /*5900*/  FADD.FTZ R0, R58, R3 ;  /* 0x000000033a007221 */ /* 0x002fce0000010000 */
[----:B------:R1:W4:Y:S01]  /*5910*/  MUFU.EX2 R21, R110 ;  /* 0x0000006e00157308 */ /* 0x0003220000000800 */
[----:B--2---:R-:W-:Y:S01]  /*5920*/  FADD.FTZ R12, R108, R5 ;  /* 0x000000056c0c7221 */ /* 0x004fe20000010000 */
[----:B0-----:R-:W-:-:S06]  /*5930*/  CS2R R60, SRZ ;  /* 0x00000000003c7805 */ /* 0x001fcc000001ff00 */
[----:B------:R-:W0:Y:S01]  /*5940*/  MUFU.EX2 R38, R38 ;  /* 0x0000002600267308 */ /* 0x000e220000000800 */
[C---:B---3--:R-:W-:Y:S01]  /*5950*/  FADD.FTZ R3, R181.reuse, R0 ;  /* 0x00000000b5037221 */ /* 0x048fe20000010000 */
[----:B------:R-:W-:Y:S02]  /*5960*/  F2FP.F16.F32.PACK_AB R181, R181, R58 ;  /* 0x0000003ab5b5723e */ /* 0x000fe400000000ff */
[----:B-1----:R-:W-:Y:S02]  /*5970*/  CS2R R110, SRZ ;  /* 0x00000000006e7805 */ /* 0x002fe4000001ff00 */
[----:B------:R-:W-:Y:S02]  /*5980*/  CS2R R58, SRZ ;  /* 0x00000000003a7805 */ /* 0x000fe4000001ff00 */
[----:B------:R-:W1:Y:S01]  /*5990*/  MUFU.EX2 R112, R112 ;  /* 0x0000007000707308 */ /* 0x000e620000000800 */
[C---:B----4-:R-:W-:Y:S01]  /*59a0*/  FADD.FTZ R5, R21.reuse, R12 ;  /* 0x0000000c15057221 */ /* 0x050fe20000010000 */
[----:B------:R-:W-:-:S02]  /*59b0*/  F2FP.F16.F32.PACK_AB R176, R21, R108 ;  /* 0x0000006c15b0723e */ /* 0x000fc400000000ff */
[----:B------:R-:W-:-:S04]  /*59c0*/  CS2R R108, SRZ ;  /* 0x00000000006c7805 */ /* 0x000fc8000001ff00 */
[----:B------:R2:W3:Y:S01]  /*59d0*/  MUFU.EX2 R183, R64 ;  /* 0x0000004000b77308 */ /* 0x0004e20000000800 */
[----:B0-----:R-:W-:-:S07]  /*59e0*/  FADD.FTZ R0, R38, R3 ;  /* 0x0000000326007221 */ /* 0x001fce0000010000 */
[----:B------:R-:W0:Y:S01]  /*59f0*/  MUFU.EX2 R26, R26 ;  /* 0x0000001a001a7308 */ /* 0x000e220000000800 */
[----:B-1----:R-:W-:Y:S01]  /*5a00*/  FADD.FTZ R12, R112, R5 ;  /* 0x00000005700c7221 */ /* 0x002fe20000010000 */
[----:B--2---:R-:W-:-:S06]  /*5a10*/  CS2R R64, SRZ ;  /* 0x0000000000407805 */ /* 0x004fcc000001ff00 */
[----:B------:R1:W2:Y:S01]  /*5a20*/  MUFU.EX2 R177, R66 ;  /* 0x0000004200b17308 */ /* 0x0002a20000000800 */
[C---:B---3--:R-:W-:Y:S01]  /*5a30*/  FADD.FTZ R5, R183.reuse, R0 ;  /* 0x00000000b7057221 */ /* 0x048fe20000010000 */
[----:B------:R-:W-:Y:S02]  /*5a40*/  F2FP.F16.F32.PACK_AB R183, R183, R38 ;  /* 0x00000026b7b7723e */ /* 0x000fe400000000ff */
[----:B------:R-:W-:-:S04]  /*5a50*/  CS2R R38, SRZ ;  /* 0x0000000000267805 */ /* 0x000fc8000001ff00 */
[----:B------:R-:W3:Y:S01]  /*5a60*/  MUFU.EX2 R30, R30 ;  /* 0x0000001e001e7308 */ /* 0x000ee20000000800 */
[----:B0-----:R-:W-:Y:S01]  /*5a70*/  FADD.FTZ R0, R26, R5 ;  /* 0x000000051a007221 */ /* 0x001fe20000010000 */
[----:B-1----:R-:W-:-:S06]  /*5a80*/  CS2R R66, SRZ ;  /* 0x0000000000427805 */ /* 0x002fcc000001ff00 */
[----:B------:R-:W0:Y:S01]  /*5a90*/  MUFU.EX2 R25, R25 ;  /* 0x0000001900197308 */ /* 0x000e220000000800 */
[C---:B--2---:R-:W-:Y:S01]  /*5aa0*/  FADD.FTZ R5, R177.reuse, R0 ;  /* 0x00000000b1057221 */ /* 0x044fe20000010000 */
[----:B------:R-:W-:Y:S01]  /*5ab0*/  F2FP.F16.F32.PACK_AB R177, R177, R26 ;  /* 0x0000001ab1b1723e */ /* 0x000fe200000000ff */
[----:B------:R-:W-:Y:S01]  /*5ac0*/  IMAD.MOV.U32 R0, RZ, RZ, 0x3f800000 ;  /* 0x3f800000ff007424 */ /* 0x000fe200078e00ff */
[----:B------:R-:W-:-:S04]  /*5ad0*/  CS2R R26, SRZ ;  /* 0x00000000001a7805 */ /* 0x000fc8000001ff00 */
[----:B------:R-:W1:Y:S01]  /*5ae0*/  MUFU.EX2 R41, R41 ;  /* 0x0000002900297308 */ /* 0x000e620000000800 */
[----:B---3--:R-:W-:Y:S01]  /*5af0*/  FADD.FTZ R2, R30, R5 ;  /* 0x000000051e027221 */ /* 0x008fe20000010000 */
[----:B------:R-:W-:Y:S02]  /*5b00*/  IMAD.MOV.U32 R5, RZ, RZ, 0x3f800000 ;  /* 0x3f800000ff057424 */ /* 0x000fe400078e00ff */
[C---:B0-----:R-:W-:Y:S01]  /*5b10*/  FADD.FTZ R3, R25.reuse, R12 ;  /* 0x0000000c19037221 */ /* 0x041fe20000010000 */
[----:B------:R-:W-:Y:S02]  /*5b20*/  F2FP.F16.F32.PACK_AB R178, R25, R112 ;  /* 0x0000007019b2723e */ /* 0x000fe400000000ff */
[----:B------:R-:W-:Y:S02]  /*5b30*/  CS2R R112, SRZ ;  /* 0x0000000000707805 */ /* 0x000fe4000001ff00 */
[----:B------:R-:W-:Y:S01]  /*5b40*/  CS2R R24, SRZ ;  /* 0x0000000000187805 */ /* 0x000fe2000001ff00 */
[C---:B-1----:R-:W-:Y:S01]  /*5b50*/  FADD.FTZ R2, R41.reuse, R2 ;  /* 0x0000000229027221 */ /* 0x042fe20000010000 */
[----:B------:R-:W-:-:S02]  /*5b60*/  F2FP.F16.F32.PACK_AB R179, R41, R30 ;  /* 0x0000001e29b3723e */ /* 0x000fc400000000ff */
[----:B------:R-:W-:Y:S02]  /*5b70*/  CS2R R40, SRZ ;  /* 0x0000000000287805 */ /* 0x000fe4000001ff00 */
[----:B------:R-:W-:Y:S01]  /*5b80*/  CS2R R30, SRZ ;  /* 0x00000000001e7805 */ /* 0x000fe2000001ff00 */
[----:B------:R-:W-:Y:S06]  /*5b90*/  @!P2 BRA `(.L_x_3631) ;  /* 0x0000004000d0a947 */ /* 0x000fec0003800000 */
[----:B------:R-:W-:Y:S01]  /*5ba0*/  VIADD R10, R120, 0xfffffffe ;  /* 0xfffffffe780a7836 */ /* 0x000fe20000000000 */
[----:B------:R-:W-:Y:S01]  /*5bb0*/  UMOV UR38, UR39 ;  /* 0x0000002700267c82 */ /* 0x000fe20008000000 */
[----:B------:R-:W-:Y:S01]  /*5bc0*/  IMAD.MOV.U32 R11, RZ, RZ, R8 ;  /* 0x000000ffff0b7224 */ /* 0x000fe200078e0008 */
[----:B------:R-:W-:Y:S01]  /*5bd0*/  UMOV UR6, UR36 ;  /* 0x0000002400067c82 */ /* 0x000fe20008000000 */
[----:B------:R-:W-:Y:S01]  /*5be0*/  IMAD.MOV.U32 R9, RZ, RZ, R6 ;  /* 0x000000ffff097224 */ /* 0x000fe200078e0006 */
[----:B------:R-:W-:Y:S01]  /*5bf0*/  ULDC UR5, c[0x0][0x9d8] ;  /* 0x0002760000057ab9 */ /* 0x000fe20000000800 */
[----:B------:R-:W-:Y:S02]  /*5c00*/  IMAD.MOV.U32 R0, RZ, RZ, 0x3f800000 ;  /* 0x3f800000ff007424 */ /* 0x000fe400078e00ff */
[----:B------:R-:W-:-:S07]  /*5c10*/  IMAD.MOV.U32 R119, RZ, RZ, RZ ;  /* 0x000000ffff777224 */ /* 0x000fce00078e00ff */
.L_x_3642:
[----:B------:R-:W-:-:S04]  /*5c20*/  UIADD3 UR4, UR6, 0x1, URZ ;  /* 0x0000000106047890 */ /* 0x000fc8000fffe03f */
[----:B------:R-:W-:-:S04]  /*5c30*/  UISETP.NE.AND UP0, UPT, UR4, 0x2, UPT ;  /* 0x000000020400788c */ /* 0x000fc8000bf05270 */
[----:B------:R-:W-:Y:S02]  /*5c40*/  USEL UR39, URZ, 0x1, UP0 ;  /* 0x000000013f277887 */ /* 0x000fe40008000000 */
[----:B------:R-:W-:Y:S02]  /*5c50*/  USEL UR36, UR4, URZ, UP0 ;  /* 0x0000003f04247287 */ /* 0x000fe40008000000 */
[----:B------:R-:W-:Y:S01]  /*5c60*/  ULOP3.LUT UR39, UR38, UR39, URZ, 0x3c, !UPT ;  /* 0x0000002726277292 */ /* 0x000fe2000f8e3c3f */
[----:B------:R-:W-:Y:S11]  /*5c70*/  @!P0 BRA `(.L_x_3632) ;  /* 0x0000000000048947 */ /* 0x000ff60003800000 */
[----:B------:R-:W-:Y:S01]  /*5c80*/  BPT.TRAP 0x1 ;  /* 0x000000040000795c */ /* 0x000fe20000300000 */
.L_x_3632:
        /* <DEDUP_REMOVED lines=9> */
.L_x_3633:
[----:B-1----:R-:W-:Y:S05]  /*5d20*/  @P1 BRA `(.L_x_3634) ;  /* 0x0000000000081947 */ /* 0x002fea0003800000 */
[----:B------:R-:W1:Y:S02]  /*5d30*/  SYNCS.PHASECHK.TRANS64.TRYWAIT P1, [UR7+0x36830], R6 ;  /* 0x03683006ff0075a7 */ /* 0x000e640008020147 */
[----:B-1----:R-:W-:Y:S05]  /*5d40*/  @!P1 BRA `(.L_x_3635) ;  /* 0x000000b800709947 */ /* 0x002fea0003800000 */
.L_x_3634:
        /* <DEDUP_REMOVED lines=592> */
.L_x_3636:
[----:B------:R-:W-:Y:S01]  /*8250*/  ULEA UR10, UR6, UR37, 0x3 ;  /* 0x00000025060a7291 */ /* 0x000fe2000f8e183f */
[----:B------:R-:W-:-:S05]  /*8260*/  IMAD.U32 R0, RZ, RZ, UR38 ;  /* 0x00000026ff007e24 */ /* 0x000fca000f8e00ff */
[----:B------:R-:W-:-:S04]  /*8270*/  SHF.L.U32 R0, R0, 0x1f, RZ ;  /* 0x0000001f00007819 */ /* 0x000fc800000006ff */
[----:B------:R2:W3:Y:S01]  /*8280*/  SYNCS.PHASECHK.TRANS64.TRYWAIT P1, [UR10+0x36850], R0 ;  /* 0x03685000ff0075a7 */ /* 0x0004e2000802014a */
[----:B------:R-:W-:Y:S05]  /*8290*/  @!P0 BRA `(.L_x_3637) ;  /* 0x0000000000048947 */ /* 0x000fea0003800000 */
[----:B------:R-:W-:Y:S01]  /*82a0*/  BPT.TRAP 0x1 ;  /* 0x000000040000795c */ /* 0x000fe20000300000 */
.L_x_3637:
[----:B---3--:R-:W-:Y:S05]  /*82b0*/  @P1 BRA `(.L_x_3638) ;  /* 0x0000000000081947 */ /* 0x008fea0003800000 */
[----:B------:R-:W3:Y:S02]  /*82c0*/  SYNCS.PHASECHK.TRANS64.TRYWAIT P1, [UR10+0x36850], R0 ;  /* 0x03685000ff0075a7 */ /* 0x000ee4000802014a */
[----:B---3--:R-:W-:Y:S05]  /*82d0*/  @!P1 BRA `(.L_x_3639) ;  /* 0x0000009400249947 */ /* 0x008fea0003800000 */
.L_x_3638:
[----:B------:R-:W-:Y:S01]  /*82e0*/  UIADD3 UR37, UR37, 0x400, URZ ;  /* 0x0000040025257890 */ /* 0x000fe2000fffe03f */
[----:B------:R-:W-:Y:S01]  /*82f0*/  WARPGROUP.ARRIVE ;  /* 0x00000000000079c5 */ /* 0x000fe20000000000 */
[----:B------:R-:W-:Y:S02]  /*8300*/  UMOV UR15, 0x40000040 ;  /* 0x40000040000f7882 */ /* 0x000fe40000000000 */
[----:B------:R-:W-:-:S04]  /*8310*/  USHF.R.U32.HI UR37, URZ, 0x4, UR37 ;  /* 0x000000043f257899 */ /* 0x000fc80008011625 */
[----:B------:R-:W-:-:S04]  /*8320*/  ULOP3.LUT UR37, UR37, 0x3fff, URZ, 0xc0, !UPT ;  /* 0x00003fff25257892 */ /* 0x000fc8000f8ec03f */
[----:B------:R-:W-:-:S04]  /*8330*/  ULOP3.LUT UR4, UR37, 0x3800000, URZ, 0xfc, !UPT ;  /* 0x0380000025047892 */ /* 0x000fc8000f8efc3f */
[----:B------:R-:W-:-:S04]  /*8340*/  UIMAD UR4, UR6, 0xa80, UR4 ;  /* 0x00000a80060478a4 */ /* 0x000fc8000f8e0204 */
[----:B------:R-:W-:-:S03]  /*8350*/  UIADD3 UR6, UR4, 0x80, URZ ;  /* 0x0000008004067890 */ /* 0x000fc6000fffe03f */
[----:B------:R-:W-:Y:S02]  /*8360*/  UMOV UR14, UR4 ;  /* 0x00000004000e7c82 */ /* 0x000fe40008000000 */
[----:B------:R-:W-:Y:S01]  /*8370*/  HGMMA.64x192x16.F32 R24, R200, gdesc[UR12].tnspB, R24, gsb0 ;  /* 0x42e0000cc8187df0 */ /* 0x000fe20008000818 */
[----:B------:R-:W-:Y:S01]  /*8380*/  UMOV UR15, 0x40000040 ;  /* 0x40000040000f7882 */ /* 0x000fe20000000000 */
[----:B------:R-:W-:Y:S01]  /*8390*/  UMOV UR14, UR6 ;  /* 0x00000006000e7c82 */ /* 0x000fe20008000000 */
[----:B------:R-:W-:Y:S01]  /*83a0*/  UIADD3 UR6, UR4, 0x100, URZ ;  /* 0x0000010004067890 */ /* 0x000fe2000fffe03f */
[----:B------:R-:W-:Y:S02]  /*83b0*/  WARPGROUP.DEPBAR.LE gsb0, 0x0 ;  /* 0x00008000000079c5 */ /* 0x000fe40000010000 */
[----:B------:R-:W-:-:S14]  /*83c0*/  WARPGROUP.ARRIVE ;  /* 0x00000000000079c5 */ /* 0x000fdc0000000000 */
[----:B------:R-:W-:Y:S01]  /*83d0*/  HGMMA.64x192x16.F32 R24, R196, gdesc[UR12].tnspB, R24, gsb0 ;  /* 0x42e0000cc4187df0 */ /* 0x000fe20008000818 */
[----:B------:R-:W-:Y:S01]  /*83e0*/  UMOV UR14, UR6 ;  /* 0x00000006000e7c82 */ /* 0x000fe20008000000 */
[----:B------:R-:W-:Y:S01]  /*83f0*/  UMOV UR15, 0x40000040 ;  /* 0x40000040000f7882 */ /* 0x000fe20000000000 */
        /* <DEDUP_REMOVED lines=12> */
[----:B------:R-:W-:Y:S02]  /*84c0*/  UIADD3 UR6, UR4, 0x280, URZ ;  /* 0x0000028004067890 */ /* 0x000fe4000fffe03f */
[----:B------:R-:W-:Y:S01]  /*84d0*/  UIADD3 UR4, UR4, 0x300, URZ ;  /* 0x0000030004047890 */ /* 0x000fe2000fffe03f */
[----:B------:R-:W-:Y:S02]  /*84e0*/  WARPGROUP.DEPBAR.LE gsb0, 0x0 ;  /* 0x00008000000079c5 */ /* 0x000fe40000010000 */
[----:B------:R-:W-:-:S12]  /*84f0*/  WARPGROUP.ARRIVE ;  /* 0x00000000000079c5 */ /* 0x000fd80000000000 */
[----:B------:R-:W-:Y:S01]  /*8500*/  HGMMA.64x192x16.F32 R24, R184, gdesc[UR12].tnspB, R24, gsb0 ;  /* 0x42e0000cb8187df0 */ /* 0x000fe20008000818 */
[----:B------:R-:W-:Y:S01]  /*8510*/  UMOV UR14, UR6 ;  /* 0x00000006000e7c82 */ /* 0x000fe20008000000 */
[----:B------:R-:W-:Y:S01]  /*8520*/  UMOV UR15, 0x40000040 ;  /* 0x40000040000f7882 */ /* 0x000fe20000000000 */
[----:B------:R-:W-:Y:S02]  /*8530*/  WARPGROUP.DEPBAR.LE gsb0, 0x0 ;  /* 0x00008000000079c5 */ /* 0x000fe40000010000 */
[----:B------:R-:W-:-:S15]  /*8540*/  WARPGROUP.ARRIVE ;  /* 0x00000000000079c5 */ /* 0x000fde0000000000 */
[----:B------:R-:W-:Y:S01]  /*8550*/  HGMMA.64x192x16.F32 R24, R180, gdesc[UR12].tnspB, R24, gsb0 ;  /* 0x42e0000cb4187df0 */ /* 0x000fe20008000818 */
[----:B------:R-:W-:Y:S01]  /*8560*/  UMOV UR14, UR4 ;  /* 0x00000004000e7c82 */ /* 0x000fe20008000000 */
[----:B------:R-:W-:Y:S01]  /*8570*/  UMOV UR15, 0x40000040 ;  /* 0x40000040000f7882 */ /* 0x000fe20000000000 */
[----:B------:R-:W-:Y:S02]  /*8580*/  WARPGROUP.DEPBAR.LE gsb0, 0x0 ;  /* 0x00008000000079c5 */ /* 0x000fe40000010000 */
[----:B------:R-:W-:-:S15]  /*8590*/  WARPGROUP.ARRIVE ;  /* 0x00000000000079c5 */ /* 0x000fde0000000000 */
[----:B------:R-:W-:Y:S03]  /*85a0*/  HGMMA.64x192x16.F32 R24, R176, gdesc[UR12].tnspB, R24, gsb0 ;  /* 0x42e0000cb0187df0 */ /* 0x000fe60008000818 */
[----:B------:R-:W-:Y:S02]  /*85b0*/  WARPGROUP.DEPBAR.LE gsb0, 0x0 ;  /* 0x00008000000079c5 */ /* 0x000fe40000010000 */
[----:B------:R-:W-:Y:S05]  /*85c0*/  @!P0 BRA `(.L_x_3640) ;  /* 0x0000000000048947 */ /* 0x000fea0003800000 */
[----:B------:R-:W-:Y:S01]  /*85d0*/  BPT.TRAP 0x1 ;  /* 0x000000040000795c */ /* 0x000fe20000300000 */
.L_x_3640:
[----:B------:R-:W-:Y:S01]  /*85e0*/  FMUL.FTZ R176, R168, UR5 ;  /* 0x00000005a8b07c20 */ /* 0x000fe20008410000 */
[----:B------:R-:W-:Y:S01]  /*85f0*/  FMUL.FTZ R12, R170, UR5 ;  /* 0x00000005aa0c7c20 */ /* 0x000fe20008410000 */
        /* <DEDUP_REMOVED lines=21> */
[----:B---3--:R-:W-:Y:S01]  /*8750*/  FMNMX.FTZ R5, R176, R9, !PT ;  /* 0x00000009b0057209 */ /* 0x008fe20007810000 */
[----:B------:R-:W-:Y:S01]  /*8760*/  FMUL.FTZ R190, R156, UR5 ;  /* 0x000000059cbe7c20 */ /* 0x000fe20008410000 */
[----:B------:R-:W-:Y:S01]  /*8770*/  FMUL.FTZ R156, R158, UR5 ;  /* 0x000000059e9c7c20 */ /* 0x000fe20008410000 */
[----:B------:R-:W-:Y:S01]  /*8780*/  FMUL.FTZ R222, R157, UR5 ;  /* 0x000000059dde7c20 */ /* 0x000fe20008410000 */
[----:B------:R-:W-:Y:S01]  /*8790*/  FMUL.FTZ R158, R159, UR5 ;  /* 0x000000059f9e7c20 */ /* 0x000fe20008410000 */
[----:B------:R-:W-:Y:S01]  /*87a0*/  FMUL.FTZ R224, R144, UR5 ;  /* 0x0000000590e07c20 */ /* 0x000fe20008410000 */
[----:B------:R-:W-:Y:S01]  /*87b0*/  FMUL.FTZ R144, R146, UR5 ;  /* 0x0000000592907c20 */ /* 0x000fe20008410000 */
[----:B------:R-:W3:Y:S01]  /*87c0*/  MUFU.TANH R14, R14 ;  /* 0x0000000e000e7308 */ /* 0x000ee20000002400 */
        /* <DEDUP_REMOVED lines=8> */
[----:B----4-:R-:W-:Y:S01]  /*8850*/  FMNMX.FTZ R5, R178, R5, !PT ;  /* 0x00000005b2057209 */ /* 0x010fe20007810000 */
        /* <DEDUP_REMOVED lines=31> */
[----:B---3--:R-:W-:-:S02]  /*8a50*/  FMNMX.FTZ R5, R172, R5, !PT ;  /* 0x00000005ac057209 */ /* 0x008fc40007810000 */
[----:B------:R-:W-:-:S05]  /*8a60*/  ISETP.NE.AND P1, PT, R18, RZ, PT ;  /* 0x000000ff1200720c */ /* 0x000fca0003f25270 */
[----:B------:R-:W3:Y:S01]  /*8a70*/  MUFU.TANH R160, R160 ;  /* 0x000000a000a07308 */ /* 0x000ee20000002400 */
[----:B-1----:R-:W-:-:S07]  /*8a80*/  FMNMX.FTZ R7, R168, R7, !PT ;  /* 0x00000007a8077209 */ /* 0x002fce0007810000 */
[----:B------:R-:W1:Y:S01]  /*8a90*/  MUFU.TANH R180, R180 ;  /* 0x000000b400b47308 */ /* 0x000e620000002400 */
[----:B----4-:R-:W-:-:S07]  /*8aa0*/  FMNMX.FTZ R5, R174, R5, !PT ;  /* 0x00000005ae057209 */ /* 0x010fce0007810000 */
[----:B------:R-:W4:Y:S01]  /*8ab0*/  MUFU.TANH R162, R162 ;  /* 0x000000a200a27308 */ /* 0x000f220000002400 */
[----:B---3--:R-:W-:-:S07]  /*8ac0*/  FMNMX.FTZ R7, R160, R7, !PT ;  /* 0x00000007a0077209 */ /* 0x008fce0007810000 */
        /* <DEDUP_REMOVED lines=48> */
[----:B------:R-:W2:Y:S01]  /*8dd0*/  MUFU.TANH R236, R236 ;  /* 0x000000ec00ec7308 */ /* 0x000ea20000002400 */
[----:B-1----:R-:W-:-:S07]  /*8de0*/  FMNMX.FTZ R5, R234, R5, !PT ;  /* 0x00000005ea057209 */ /* 0x002fce0007810000 */
[----:B------:R-:W1:Y:S01]  /*8df0*/  MUFU.TANH R140, R140 ;  /* 0x0000008c008c7308 */ /* 0x000e620000002400 */
[----:B----4-:R-:W-:-:S07]  /*8e00*/  FMNMX.FTZ R7, R138, R7, !PT ;  /* 0x000000078a077209 */ /* 0x010fce0007810000 */
[----:B------:R-:W3:Y:S01]  /*8e10*/  MUFU.TANH R13, R13 ;  /* 0x0000000d000d7308 */ /* 0x000ee20000002400 */
[----:B--2---:R-:W-:-:S07]  /*8e20*/  FMNMX.FTZ R0, R236, R5, !PT ;  /* 0x00000005ec007209 */ /* 0x004fce0007810000 */
[----:B------:R-:W2:Y:S01]  /*8e30*/  MUFU.TANH R142, R142 ;  /* 0x0000008e008e7308 */ /* 0x000ea20000002400 */
[----:B-1----:R-:W-:-:S07]  /*8e40*/  FMNMX.FTZ R7, R140, R7, !PT ;  /* 0x000000078c077209 */ /* 0x002fce0007810000 */
[----:B------:R-:W1:Y:S01]  /*8e50*/  MUFU.TANH R137, R137 ;  /* 0x0000008900897308 */ /* 0x000e620000002400 */
[----:B---3--:R-:W-:-:S07]  /*8e60*/  FMNMX.FTZ R0, R13, R0, !PT ;  /* 0x000000000d007209 */ /* 0x008fce0007810000 */
        /* <DEDUP_REMOVED lines=29> */
[----:B---3--:R-:W-:Y:S02]  /*9040*/  FMNMX.FTZ R7, R124, R7, !PT ;  /* 0x000000077c077209 */ /* 0x008fe40007810000 */
[----:B--2---:R-:W-:Y:S02]  /*9050*/  FMNMX.FTZ R0, R151, R0, !PT ;  /* 0x0000000097007209 */ /* 0x004fe40007810000 */
[----:B-1----:R-:W-:-:S03]  /*9060*/  FMNMX.FTZ R5, R126, R7, !PT ;  /* 0x000000077e057209 */ /* 0x002fc60007810000 */
[----:B------:R-:W1:Y:S04]  /*9070*/  SHFL.BFLY PT, R7, R0, 0x2, 0x1f ;  /* 0x0c401f0000077f89 */ /* 0x000e6800000e0000 */
[----:B0-----:R-:W0:Y:S01]  /*9080*/  SHFL.BFLY PT, R6, R5, 0x2, 0x1f ;  /* 0x0c401f0005067f89 */ /* 0x001e2200000e0000 */
[----:B-1----:R-:W-:Y:S02]  /*9090*/  FMNMX.FTZ R15, R0, R7, !PT ;  /* 0x00000007000f7209 */ /* 0x002fe40007810000 */
[----:B------:R-:W1:Y:S01]  /*90a0*/  LDC R7, c[0x0][0x988] ;  /* 0x00026200ff077b82 */ /* 0x000e620000000800 */
[----:B0-----:R-:W-:Y:S02]  /*90b0*/  FMNMX.FTZ R21, R5, R6, !PT ;  /* 0x0000000605157209 */ /* 0x001fe40007810000 */
[----:B------:R-:W0:Y:S04]  /*90c0*/  SHFL.BFLY PT, R6, R15, 0x1, 0x1f ;  /* 0x0c201f000f067f89 */ /* 0x000e2800000e0000 */
[----:B------:R-:W2:Y:S01]  /*90d0*/  SHFL.BFLY PT, R8, R21, 0x1, 0x1f ;  /* 0x0c201f0015087f89 */ /* 0x000ea200000e0000 */
[----:B0-----:R-:W-:-:S02]  /*90e0*/  FMNMX.FTZ R6, R15, R6, !PT ;  /* 0x000000060f067209 */ /* 0x001fc40007810000 */
[----:B--2---:R-:W-:-:S03]  /*90f0*/  FMNMX.FTZ R8, R21, R8, !PT ;  /* 0x0000000815087209 */ /* 0x004fc60007810000 */
[C---:B-1----:R-:W-:Y:S01]  /*9100*/  FMUL.FTZ R153, R6.reuse, R7 ;  /* 0x0000000706997220 */ /* 0x042fe20000410000 */
[----:B------:R-:W-:-:S03]  /*9110*/  FADD.FTZ R192, -R6, R9 ;  /* 0x0000000906c07221 */ /* 0x000fc60000010100 */
[-CC-:B------:R-:W-:Y:S01]  /*9120*/  FFMA.FTZ R15, R13, R7.reuse, -R153.reuse ;  /* 0x000000070d0f7223 */ /* 0x180fe20000010899 */
[-C--:B------:R-:W-:Y:S01]  /*9130*/  FFMA.FTZ R13, R139, R7.reuse, -R153 ;  /* 0x000000078b0d7223 */ /* 0x080fe20000010899 */
[C---:B------:R-:W-:Y:S01]  /*9140*/  FADD.FTZ R0, -R8.reuse, R11 ;  /* 0x0000000b08007221 */ /* 0x040fe20000010100 */
[-C--:B------:R-:W-:Y:S01]  /*9150*/  FMUL.FTZ R139, R8, R7.reuse ;  /* 0x00000007088b7220 */ /* 0x080fe20000410000 */
[-C--:B------:R-:W-:Y:S01]  /*9160*/  FFMA.FTZ R200, R176, R7.reuse, -R153 ;  /* 0x00000007b0c87223 */ /* 0x080fe20000010899 */
[-C--:B------:R-:W-:Y:S01]  /*9170*/  FMUL.FTZ R192, R192, R7.reuse ;  /* 0x00000007c0c07220 */ /* 0x080fe20000410000 */
[-C--:B------:R-:W-:Y:S01]  /*9180*/  FMUL.FTZ R0, R0, R7.reuse ;  /* 0x0000000700007220 */ /* 0x080fe20000410000 */
[-C--:B------:R-:W-:Y:S01]  /*9190*/  FFMA.FTZ R201, R12, R7.reuse, -R139 ;  /* 0x000000070cc97223 */ /* 0x080fe2000001088b */
[-C--:B------:R-:W-:Y:S01]  /*91a0*/  FFMA.FTZ R135, R178, R7.reuse, -R153 ;  /* 0x00000007b2877223 */ /* 0x080fe20000010899 */
[-C--:B------:R-:W-:Y:S01]  /*91b0*/  FFMA.FTZ R12, R14, R7.reuse, -R139 ;  /* 0x000000070e0c7223 */ /* 0x080fe2000001088b */
[----:B------:R0:W-:Y:S01]  /*91c0*/  MUFU.EX2 R5, R192 ;  /* 0x000000c000057308 */ /* 0x0001e20000000800 */
[-C--:B------:R-:W-:Y:S01]  /*91d0*/  FFMA.FTZ R202, R170, R7.reuse, -R153 ;  /* 0x00000007aaca7223 */ /* 0x080fe20000010899 */
[-C--:B------:R-:W-:Y:S01]  /*91e0*/  FFMA.FTZ R203, R20, R7.reuse, -R139 ;  /* 0x0000000714cb7223 */ /* 0x080fe2000001088b */
[-C--:B------:R-:W-:Y:S01]  /*91f0*/  FFMA.FTZ R133, R172, R7.reuse, -R153 ;  /* 0x00000007ac857223 */ /* 0x080fe20000010899 */
[-C--:B------:R-:W-:Y:S01]  /*9200*/  FFMA.FTZ R14, R168, R7.reuse, -R139 ;  /* 0x00000007a80e7223 */ /* 0x080fe2000001088b */
[-C--:B------:R-:W-:Y:S01]  /*9210*/  FFMA.FTZ R196, R174, R7.reuse, -R153 ;  /* 0x00000007aec47223 */ /* 0x080fe20000010899 */
[-C--:B------:R-:W-:Y:S01]  /*9220*/  FFMA.FTZ R197, R160, R7.reuse, -R139 ;  /* 0x00000007a0c57223 */ /* 0x080fe2000001088b */
[-C--:B------:R-:W-:Y:S01]  /*9230*/  FFMA.FTZ R131, R180, R7.reuse, -R153 ;  /* 0x00000007b4837223 */ /* 0x080fe20000010899 */
[----:B------:R-:W1:Y:S01]  /*9240*/  MUFU.EX2 R200, R200 ;  /* 0x000000c800c87308 */ /* 0x000e620000000800 */
[-CC-:B------:R-:W-:Y:S01]  /*9250*/  FFMA.FTZ R20, R162, R7.reuse, -R139.reuse ;  /* 0x00000007a2147223 */ /* 0x180fe2000001088b */
[-C--:B------:R-:W-:Y:S01]  /*9260*/  FFMA.FTZ R185, R136, R7.reuse, -R139 ;  /* 0x0000000788b97223 */ /* 0x080fe2000001088b */
[-C--:B------:R-:W-:Y:S01]  /*9270*/  FFMA.FTZ R198, R182, R7.reuse, -R153 ;  /* 0x00000007b6c67223 */ /* 0x080fe20000010899 */
[-C--:B------:R-:W-:Y:S01]  /*9280*/  FFMA.FTZ R199, R164, R7.reuse, -R139 ;  /* 0x00000007a4c77223 */ /* 0x080fe2000001088b */
[-CC-:B------:R-:W-:Y:S01]  /*9290*/  FFMA.FTZ R182, R141, R7.reuse, -R153.reuse ;  /* 0x000000078db67223 */ /* 0x180fe20000010899 */
[-C--:B------:R-:W-:Y:S01]  /*92a0*/  FFMA.FTZ R129, R184, R7.reuse, -R153 ;  /* 0x00000007b8817223 */ /* 0x080fe20000010899 */
[-C--:B------:R-:W-:Y:S01]  /*92b0*/  FFMA.FTZ R160, R166, R7.reuse, -R139 ;  /* 0x00000007a6a07223 */ /* 0x080fe2000001088b */
[----:B------:R-:W-:Y:S01]  /*92c0*/  MUFU.EX2 R0, R0 ;  /* 0x0000000000007308 */ /* 0x000fe20000000800 */
[-C--:B0-----:R-:W-:Y:S01]  /*92d0*/  FFMA.FTZ R192, R186, R7.reuse, -R153 ;  /* 0x00000007bac07223 */ /* 0x081fe20000010899 */
[-C--:B------:R-:W-:Y:S01]  /*92e0*/  FFMA.FTZ R193, R152, R7.reuse, -R139 ;  /* 0x0000000798c17223 */ /* 0x080fe2000001088b */
[-C--:B------:R-:W-:Y:S01]  /*92f0*/  FFMA.FTZ R127, R188, R7.reuse, -R153 ;  /* 0x00000007bc7f7223 */ /* 0x080fe20000010899 */
[-C--:B------:R-:W-:Y:S01]  /*9300*/  FFMA.FTZ R152, R154, R7.reuse, -R139 ;  /* 0x000000079a987223 */ /* 0x080fe2000001088b */
[-C--:B------:R-:W-:Y:S01]  /*9310*/  FFMA.FTZ R194, R190, R7.reuse, -R153 ;  /* 0x00000007bec27223 */ /* 0x080fe20000010899 */
[-C--:B------:R-:W-:Y:S01]  /*9320*/  FFMA.FTZ R195, R156, R7.reuse, -R139 ;  /* 0x000000079cc37223 */ /* 0x080fe2000001088b */
[----:B------:R-:W-:Y:S01]  /*9330*/  FFMA.FTZ R125, R222, R7, -R153 ;  /* 0x00000007de7d7223 */ /* 0x000fe20000010899 */
[----:B------:R-:W0:Y:S01]  /*9340*/  MUFU.EX2 R201, R201 ;  /* 0x000000c900c97308 */ /* 0x000e220000000800 */
[----:B-1----:R-:W-:Y:S01]  /*9350*/  FFMA.FTZ R136, R5, R3, R200 ;  /* 0x0000000305887223 */ /* 0x002fe200000100c8 */
[-CC-:B------:R-:W-:Y:S01]  /*9360*/  FFMA.FTZ R154, R158, R7.reuse, -R139.reuse ;  /* 0x000000079e9a7223 */ /* 0x180fe2000001088b */
[-C--:B------:R-:W-:Y:S01]  /*9370*/  FFMA.FTZ R187, R140, R7.reuse, -R139 ;  /* 0x000000078cbb7223 */ /* 0x080fe2000001088b */
[-C--:B------:R-:W-:Y:S01]  /*9380*/  FFMA.FTZ R188, R224, R7.reuse, -R153 ;  /* 0x00000007e0bc7223 */ /* 0x080fe20000010899 */
[-C--:B------:R-:W-:Y:S01]  /*9390*/  FFMA.FTZ R189, R144, R7.reuse, -R139 ;  /* 0x0000000790bd7223 */ /* 0x080fe2000001088b */
[-C--:B------:R-:W-:Y:S01]  /*93a0*/  FFMA.FTZ R123, R226, R7.reuse, -R153 ;  /* 0x00000007e27b7223 */ /* 0x080fe20000010899 */
[-CC-:B------:R-:W-:Y:S01]  /*93b0*/  FFMA.FTZ R144, R146, R7.reuse, -R139.reuse ;  /* 0x0000000792907223 */ /* 0x180fe2000001088b */
[----:B------:R-:W1:Y:S01]  /*93c0*/  MUFU.EX2 R135, R135 ;  /* 0x0000008700877308 */ /* 0x000e620000000800 */
[-C--:B------:R-:W-:Y:S01]  /*93d0*/  FFMA.FTZ R181, R128, R7.reuse, -R139 ;  /* 0x0000000780b57223 */ /* 0x080fe2000001088b */
[-C--:B------:R-:W-:Y:S01]  /*93e0*/  FFMA.FTZ R190, R228, R7.reuse, -R153 ;  /* 0x00000007e4be7223 */ /* 0x080fe20000010899 */
[-C--:B------:R-:W-:Y:S01]  /*93f0*/  FFMA.FTZ R191, R148, R7.reuse, -R139 ;  /* 0x0000000794bf7223 */ /* 0x080fe2000001088b */
[-C--:B------:R-:W-:Y:S01]  /*9400*/  FFMA.FTZ R121, R230, R7.reuse, -R153 ;  /* 0x00000007e6797223 */ /* 0x080fe20000010899 */
[-C--:B------:R-:W-:Y:S01]  /*9410*/  FFMA.FTZ R146, R150, R7.reuse, -R139 ;  /* 0x0000000796927223 */ /* 0x080fe2000001088b */
[-CC-:B------:R-:W-:Y:S01]  /*9420*/  FFMA.FTZ R184, R232, R7.reuse, -R153.reuse ;  /* 0x00000007e8b87223 */ /* 0x180fe20000010899 */
[-C--:B------:R-:W-:Y:S01]  /*9430*/  FFMA.FTZ R21, R234, R7.reuse, -R153 ;  /* 0x00000007ea157223 */ /* 0x080fe20000010899 */
[----:B------:R-:W2:Y:S01]  /*9440*/  MUFU.EX2 R12, R12 ;  /* 0x0000000c000c7308 */ /* 0x000ea20000000800 */
[----:B0-----:R-:W-:Y:S01]  /*9450*/  FFMA.FTZ R3, R0, R2, R201 ;  /* 0x0000000200037223 */ /* 0x001fe200000100c9 */
[-C--:B------:R-:W-:Y:S01]  /*9460*/  FFMA.FTZ R186, R236, R7.reuse, -R153 ;  /* 0x00000007ecba7223 */ /* 0x080fe20000010899 */
[-C--:B------:R-:W-:Y:S01]  /*9470*/  FFMA.FTZ R183, R132, R7.reuse, -R139 ;  /* 0x0000000784b77223 */ /* 0x080fe2000001088b */
[-C--:B------:R-:W-:Y:S01]  /*9480*/  FFMA.FTZ R180, R137, R7.reuse, -R153 ;  /* 0x0000000789b47223 */ /* 0x080fe20000010899 */
[-C--:B------:R-:W-:Y:S01]  /*9490*/  FFMA.FTZ R177, R120, R7.reuse, -R139 ;  /* 0x0000000778b17223 */ /* 0x080fe2000001088b */
[-CC-:B------:R-:W-:Y:S01]  /*94a0*/  FFMA.FTZ R11, R143, R7.reuse, -R153.reuse ;  /* 0x000000078f0b7223 */ /* 0x180fe20000010899 */
[-C--:B------:R-:W-:Y:S01]  /*94b0*/  FFMA.FTZ R176, R145, R7.reuse, -R153 ;  /* 0x0000000791b07223 */ /* 0x080fe20000010899 */
[----:B------:R-:W0:Y:S01]  /*94c0*/  MUFU.EX2 R202, R202 ;  /* 0x000000ca00ca7308 */ /* 0x000e220000000800 */
[----:B-1----:R-:W-:Y:S01]  /*94d0*/  FADD.FTZ R141, R135, R136 ;  /* 0x00000088878d7221 */ /* 0x002fe20000010000 */
[-C--:B------:R-:W-:Y:S01]  /*94e0*/  FFMA.FTZ R136, R138, R7.reuse, -R139 ;  /* 0x000000078a887223 */ /* 0x080fe2000001088b */
[-CC-:B------:R-:W-:Y:S01]  /*94f0*/  FFMA.FTZ R9, R147, R7.reuse, -R153.reuse ;  /* 0x0000000793097223 */ /* 0x180fe20000010899 */
[-C--:B------:R-:W-:Y:S01]  /*9500*/  FFMA.FTZ R178, R149, R7.reuse, -R153 ;  /* 0x0000000795b27223 */ /* 0x080fe20000010899 */
[-C--:B------:R-:W-:Y:S01]  /*9510*/  FFMA.FTZ R124, R124, R7.reuse, -R139 ;  /* 0x000000077c7c7223 */ /* 0x080fe2000001088b */
[-C--:B------:R-:W-:Y:S01]  /*9520*/  FFMA.FTZ R137, R151, R7.reuse, -R153 ;  /* 0x0000000797897223 */ /* 0x080fe20000010899 */
[----:B------:R-:W-:Y:S01]  /*9530*/  FFMA.FTZ R126, R126, R7, -R139 ;  /* 0x000000077e7e7223 */ /* 0x000fe2000001088b */
        /* <DEDUP_REMOVED lines=15> */
[----:B0-----:R-:W-:Y:S01]  /*9630*/  FADD.FTZ R141, R131, R138 ;  /* 0x0000008a838d7221 */ /* 0x001fe20000010000 */
[----:B------:R-:W-:-:S06]  /*9640*/  FFMA.FTZ R138, R142, R7, -R139 ;  /* 0x000000078e8a7223 */ /* 0x000fcc000001088b */
        /* <DEDUP_REMOVED lines=16> */
[----:B------:R-:W-:-:S06]  /*9750*/  FFMA.FTZ R128, R130, R7, -R139 ;  /* 0x0000000782807223 */ /* 0x000fcc000001088b */
        /* <DEDUP_REMOVED lines=15> */
[----:B-1----:R-:W-:Y:S01]  /*9850*/  FADD.FTZ R141, R123, R130 ;  /* 0x000000827b8d7221 */ /* 0x002fe20000010000 */
[----:B------:R-:W-:-:S06]  /*9860*/  FFMA.FTZ R130, R134, R7, -R139 ;  /* 0x0000000786827223 */ /* 0x000fcc000001088b */
        /* <DEDUP_REMOVED lines=27> */
[----:B------:R-:W-:-:S04]  /*9a20*/  IMAD.U32 R3, RZ, RZ, UR7 ;  /* 0x00000007ff037e24 */ /* 0x000fc8000f8e00ff */
[----:B------:R-:W-:Y:S02]  /*9a30*/  @P1 VIADD R3, R3, 0x36840 ;  /* 0x0003684003031836 */ /* 0x000fe40000000000 */
[----:B------:R-:W2:Y:S01]  /*9a40*/  MUFU.EX2 R13, R13 ;  /* 0x0000000d000d7308 */ /* 0x000ea20000000800 */
[----:B0-----:R-:W-:Y:S02]  /*9a50*/  FADD.FTZ R122, R180, R141 ;  /* 0x0000008db47a7221 */ /* 0x001fe40000010000 */
[----:B------:R-:W-:-:S04]  /*9a60*/  @P1 PRMT R3, R22, 0x654, R3 ;  /* 0x0000065416031816 */ /* 0x000fc80000000003 */
[----:B------:R0:W-:Y:S01]  /*9a70*/  @P1 SYNCS.ARRIVE.TRANS64.RED.A1T0 RZ, [R3+URZ], RZ ;  /* 0x000000ff03ff19a7 */ /* 0x0001e2000810043f */
[----:B------:R-:W3:Y:S01]  /*9a80*/  MUFU.EX2 R128, R128 ;  /* 0x0000008000807308 */ /* 0x000ee20000000800 */
[----:B-1----:R-:W-:-:S07]  /*9a90*/  FADD.FTZ R141, R181, R2 ;  /* 0x00000002b58d7221 */ /* 0x002fce0000010000 */
[----:B------:R-:W1:Y:S01]  /*9aa0*/  MUFU.EX2 R182, R182 ;  /* 0x000000b600b67308 */ /* 0x000e620000000800 */
[----:B--2---:R-:W-:-:S07]  /*9ab0*/  FADD.FTZ R143, R13, R122 ;  /* 0x0000007a0d8f7221 */ /* 0x004fce0000010000 */
        /* <DEDUP_REMOVED lines=22> */
[----:B--2---:R-:W-:-:S03]  /*9c20*/  FADD.FTZ R3, R137, R2 ;  /* 0x0000000289037221 */ /* 0x004fc60000010000 */
[----:B0-----:R-:W-:Y:S01]  /*9c30*/  FADD.FTZ R2, R179, R122 ;  /* 0x0000007ab3027221 */ /* 0x001fe20000010000 */
[----:B------:R-:W-:Y:S06]  /*9c40*/  @!P0 BRA `(.L_x_3641) ;  /* 0x0000000000048947 */ /* 0x000fec0003800000 */
[----:B------:R-:W-:Y:S01]  /*9c50*/  BPT.TRAP 0x1 ;  /* 0x000000040000795c */ /* 0x000fe20000300000 */
.L_x_3641:
[----:B------:R-:W-:Y:S01]  /*9c60*/  ISETP.NE.AND P1, PT, R17, RZ, PT ;  /* 0x000000ff1100720c */ /* 0x000fe20003f25270 */
[----:B------:R-:W-:Y:S01]  /*9c70*/  IMAD.U32 R122, RZ, RZ, UR10 ;  /* 0x0000000aff7a7e24 */ /* 0x000fe2000f8e00ff */
[----:B------:R-:W-:Y:S01]  /*9c80*/  UMOV UR38, UR39 ;  /* 0x0000002700267c82 */ /* 0x000fe20008000000 */
[----:B------:R-:W-:Y:S01]  /*9c90*/  UMOV UR6, UR36 ;  /* 0x0000002400067c82 */ /* 0x000fe20008000000 */
[----:B------:R-:W-:Y:S01]  /*9ca0*/  F2FP.F16.F32.PACK_AB R182, R11, R182 ;  /* 0x000000b60bb6723e */ /* 0x000fe200000000ff */
[----:B------:R-:W-:Y:S01]  /*9cb0*/  IMAD.MOV.U32 R11, RZ, RZ, R8 ;  /* 0x000000ffff0b7224 */ /* 0x000fe200078e0008 */
[----:B------:R-:W-:Y:S01]  /*9cc0*/  F2FP.F16.F32.PACK_AB R176, R9, R176 ;  /* 0x000000b009b0723e */ /* 0x000fe200000000ff */
[----:B------:R-:W-:Y:S01]  /*9cd0*/  IMAD.MOV.U32 R9, RZ, RZ, R6 ;  /* 0x000000ffff097224 */ /* 0x000fe200078e0006 */
[----:B------:R-:W-:Y:S02]  /*9ce0*/  F2FP.F16.F32.PACK_AB R200, R135, R200 ;  /* 0x000000c887c8723e */ /* 0x000fe400000000ff */
[----:B------:R-:W-:-:S02]  /*9cf0*/  F2FP.F16.F32.PACK_AB R201, R12, R201 ;  /* 0x000000c90cc9723e */ /* 0x000fc400000000ff */
[----:B------:R-:W-:Y:S01]  /*9d00*/  F2FP.F16.F32.PACK_AB R202, R133, R202 ;  /* 0x000000ca85ca723e */ /* 0x000fe200000000ff */
[----:B------:R-:W-:Y:S01]  /*9d10*/  @P1 VIADD R122, R122, 0x36860 ;  /* 0x000368607a7a1836 */ /* 0x000fe20000000000 */
[----:B------:R-:W-:Y:S02]  /*9d20*/  F2FP.F16.F32.PACK_AB R203, R14, R203 ;  /* 0x000000cb0ecb723e */ /* 0x000fe400000000ff */
[----:B------:R-:W-:Y:S02]  /*9d30*/  F2FP.F16.F32.PACK_AB R196, R131, R196 ;  /* 0x000000c483c4723e */ /* 0x000fe400000000ff */
[----:B------:R-:W-:Y:S02]  /*9d40*/  @P1 PRMT R122, R19, 0x654, R122 ;  /* 0x00000654137a1816 */ /* 0x000fe4000000007a */
[----:B------:R-:W-:Y:S02]  /*9d50*/  F2FP.F16.F32.PACK_AB R197, R20, R197 ;  /* 0x000000c514c5723e */ /* 0x000fe400000000ff */
[----:B------:R0:W-:Y:S01]  /*9d60*/  @P1 SYNCS.ARRIVE.TRANS64.RED.A1T0 RZ, [R122+URZ], RZ ;  /* 0x000000ff7aff19a7 */ /* 0x0001e2000810043f */
[C---:B------:R-:W-:Y:S01]  /*9d70*/  ISETP.GT.AND P1, PT, R10.reuse, RZ, PT ;  /* 0x000000ff0a00720c */ /* 0x040fe20003f24270 */
[----:B------:R-:W-:Y:S01]  /*9d80*/  VIADD R10, R10, 0xffffffff ;  /* 0xffffffff0a0a7836 */ /* 0x000fe20000000000 */
        /* <DEDUP_REMOVED lines=20> */
[----:B0-----:R-:W-:Y:S06]  /*9ed0*/  @P1 BRA `(.L_x_3642) ;  /* 0xffffffbc00501947 */ /* 0x001fec000383ffff */
.L_x_3631:
        /* <DEDUP_REMOVED lines=99> */
.L_x_3643:
        /* <DEDUP_REMOVED lines=9> */
.L_x_3644:
[----:B-1----:R-:W-:Y:S05]  /*a5a0*/  @P1 BRA `(.L_x_3645) ;  /* 0x0000000000081947 */ /* 0x002fea0003800000 */
[----:B------:R-:W1:Y:S02]  /*a5b0*/  SYNCS.PHASECHK.TRANS64.TRYWAIT P1, [UR9+0x36850], R0 ;  /* 0x03685000ff0075a7 */ /* 0x000e640008020149 */
[----:B-1----:R-:W-:Y:S05]  /*a5c0*/  @!P1 BRA `(.L_x_3646) ;  /* 0x0000007000809947 */ /* 0x002fea0003800000 */
.L_x_3645:
[----:B------:R-:W-:Y:S01]  /*a5d0*/  UIADD3 UR5, UR4, 0x400, URZ ;  /* 0x0000040004057890 */ /* 0x000fe2000fffe03f */
[----:B------:R-:W-:Y:S01]  /*a5e0*/  WARPGROUP.ARRIVE ;  /* 0x00000000000079c5 */ /* 0x000fe20000000000 */
[----:B------:R-:W-:Y:S01]  /*a5f0*/  UMOV UR7, 0x40000040 ;  /* 0x4000004000077882 */ /* 0x000fe20000000000 */
[----:B------:R-:W-:Y:S01]  /*a600*/  UMOV UR11, 0x40000040 ;  /* 0x40000040000b7882 */ /* 0x000fe20000000000 */
[----:B------:R-:W-:Y:S01]  /*a610*/  USHF.R.U32.HI UR5, URZ, 0x4, UR5 ;  /* 0x000000043f057899 */ /* 0x000fe20008011605 */
[----:B01----:R-:W0:Y:S01]  /*a620*/  SHFL.BFLY PT, R0, R3, 0x2, 0x1f ;  /* 0x0c401f0003007f89 */ /* 0x003e2200000e0000 */
[----:B------:R-:W-:Y:S02]  /*a630*/  CS2R R20, SRZ ;  /* 0x0000000000147805 */ /* 0x000fe4000001ff00 */
[----:B------:R-:W-:Y:S01]  /*a640*/  ULOP3.LUT UR5, UR5, 0x3fff, URZ, 0xc0, !UPT ;  /* 0x00003fff05057892 */ /* 0x000fe2000f8ec03f */
[----:B------:R-:W1:Y:S03]  /*a650*/  SHFL.BFLY PT, R5, R2, 0x2, 0x1f ;  /* 0x0c401f0002057f89 */ /* 0x000e6600000e0000 */
[----:B------:R-:W-:-:S04]  /*a660*/  ULOP3.LUT UR5, UR5, 0x3800000, URZ, 0xfc, !UPT ;  /* 0x0380000005057892 */ /* 0x000fc8000f8efc3f */
[----:B------:R-:W-:-:S04]  /*a670*/  UIMAD UR6, UR36, 0xa80, UR5 ;  /* 0x00000a80240678a4 */ /* 0x000fc8000f8e0205 */
[----:B------:R-:W-:-:S05]  /*a680*/  UIADD3 UR8, UR6, 0x80, URZ ;  /* 0x0000008006087890 */ /* 0x000fca000fffe03f */
[----:B------:R-:W-:Y:S01]  /*a690*/  HGMMA.64x192x16.F32 R24, R200, gdesc[UR4].tnspB, R24, gsb0 ;  /* 0x42e00004c8187df0 */ /* 0x000fe20008000818 */
[----:B------:R-:W-:Y:S01]  /*a6a0*/  UMOV UR7, 0x40000040 ;  /* 0x4000004000077882 */ /* 0x000fe20000000000 */
[----:B------:R-:W-:Y:S01]  /*a6b0*/  UMOV UR10, UR8 ;  /* 0x00000008000a7c82 */ /* 0x000fe20008000000 */
[----:B------:R-:W-:Y:S01]  /*a6c0*/  UIADD3 UR8, UR6, 0x100, URZ ;  /* 0x0000010006087890 */ /* 0x000fe2000fffe03f */
[----:B0-----:R-:W-:Y:S01]  /*a6d0*/  FADD.FTZ R0, R0, R3 ;  /* 0x0000000300007221 */ /* 0x001fe20000010000 */
[----:B-1----:R-:W-:Y:S01]  /*a6e0*/  FADD.FTZ R4, R5, R2 ;  /* 0x0000000205047221 */ /* 0x002fe20000010000 */
[----:B------:R-:W-:-:S03]  /*a6f0*/  IMAD.MOV.U32 R2, RZ, RZ, -0x800000 ;  /* 0xff800000ff027424 */ /* 0x000fc600078e00ff */
[----:B------:R-:W0:Y:S04]  /*a700*/  SHFL.BFLY PT, R5, R0, 0x1, 0x1f ;  /* 0x0c201f0000057f89 */ /* 0x000e2800000e0000 */
[----:B------:R-:W1:Y:S01]  /*a710*/  SHFL.BFLY PT, R9, R4, 0x1, 0x1f ;  /* 0x0c201f0004097f89 */ /* 0x000e6200000e0000 */
[----:B0-----:R-:W-:Y:S01]  /*a720*/  FADD.FTZ R10, R0, R5 ;  /* 0x00000005000a7221 */ /* 0x001fe20000010000 */
[----:B------:R-:W-:Y:S02]  /*a730*/  IMAD.MOV.U32 R0, RZ, RZ, -0x800000 ;  /* 0xff800000ff007424 */ /* 0x000fe400078e00ff */
[----:B-1----:R-:W-:Y:S02]  /*a740*/  FADD.FTZ R11, R4, R9 ;  /* 0x00000009040b7221 */ /* 0x002fe40000010000 */
[----:B------:R-:W-:-:S03]  /*a750*/  FSETP.NE.FTZ.AND P1, PT, R10, RZ, PT ;  /* 0x000000ff0a00720b */ /* 0x000fc60003f35000 */
[----:B------:R-:W-:-:S10]  /*a760*/  FSETP.NE.FTZ.AND P2, PT, R11, RZ, PT ;  /* 0x000000ff0b00720b */ /* 0x000fd40003f55000 */
[----:B------:R-:W0:Y:S01]  /*a770*/  @P1 MUFU.LG2 R5, R10 ;  /* 0x0000000a00051308 */ /* 0x000e220000000c00 */
[C---:B------:R-:W-:Y:S02]  /*a780*/  @P1 FMUL.FTZ R3, R7.reuse, 0.69314718246459960938 ;  /* 0x3f31721807031820 */ /* 0x040fe40000410000 */
[----:B------:R-:W-:-:S05]  /*a790*/  @P2 FMUL.FTZ R12, R7, 0.69314718246459960938 ;  /* 0x3f317218070c2820 */ /* 0x000fca0000410000 */
        /* <DEDUP_REMOVED lines=33> */
[----:B------:R-:W-:Y:S03]  /*a9b0*/  HGMMA.64x192x16.F32 R24, R180, gdesc[UR8].tnspB, R24, gsb0 ;  /* 0x42e00008b4187df0 */ /* 0x000fe60008000818 */
[----:B------:R-:W-:Y:S02]  /*a9c0*/  WARPGROUP.DEPBAR.LE gsb0, 0x0 ;  /* 0x00008000000079c5 */ /* 0x000fe40000010000 */
[----:B------:R-:W-:-:S15]  /*a9d0*/  WARPGROUP.ARRIVE ;  /* 0x00000000000079c5 */ /* 0x000fde0000000000 */
[----:B------:R-:W-:Y:S03]  /*a9e0*/  HGMMA.64x192x16.F32 R24, R176, gdesc[UR4].tnspB, R24, gsb0 ;  /* 0x42e00004b0187df0 */ /* 0x000fe60008000818 */
[----:B------:R-:W-:Y:S02]  /*a9f0*/  WARPGROUP.DEPBAR.LE gsb0, 0x0 ;  /* 0x00008000000079c5 */ /* 0x000fe40000010000 */
[----:B0-23--:R-:W-:Y:S05]  /*aa00*/  @!P0 BRA `(.L_x_3647) ;  /* 0x0000000000048947 */ /* 0x00dfea0003800000 */
[----:B------:R-:W-:Y:S01]  /*aa10*/  BPT.TRAP 0x1 ;  /* 0x000000040000795c */ /* 0x000fe20000300000 */
.L_x_3647:
[----:B------:R-:W0:Y:S01]  /*aa20*/  S2UR UR5, SR_SWINHI ;  /* 0x00000000000579c3 */ /* 0x000e220000002f00 */
[----:B------:R-:W-:Y:S01]  /*aa30*/  ISETP.NE.AND P0, PT, R17, RZ, PT ;  /* 0x000000ff1100720c */ /* 0x000fe20003f05270 */
[-C--:B------:R-:W-:Y:S01]  /*aa40*/  FMUL.FTZ R12, R49, R21.reuse ;  /* 0x00000015310c7220 */ /* 0x080fe20000410000 */
[-C--:B------:R-:W-:Y:S01]  /*aa50*/  FMUL.FTZ R121, R48, R21.reuse ;  /* 0x0000001530797220 */ /* 0x080fe20000410000 */
[-C--:B------:R-:W-:Y:S01]  /*aa60*/  FMUL.FTZ R154, R26, R20.reuse ;  /* 0x000000141a9a7220 */ /* 0x080fe20000410000 */
[-C--:B------:R-:W-:Y:S01]  /*aa70*/  FMUL.FTZ R141, R47, R20.reuse ;  /* 0x000000142f8d7220 */ /* 0x080fe20000410000 */
[-C--:B------:R-:W-:Y:S01]  /*aa80*/  FMUL.FTZ R148, R46, R20.reuse ;  /* 0x000000142e947220 */ /* 0x080fe20000410000 */
[----:B------:R-:W-:Y:S02]  /*aa90*/  IMAD.U32 R26, RZ, RZ, UR9 ;  /* 0x00000009ff1a7e24 */ /* 0x000fe4000f8e00ff */
[----:B------:R-:W-:Y:S01]  /*aaa0*/  FMUL.FTZ R129, R71, R20 ;  /* 0x0000001447817220 */ /* 0x000fe20000410000 */
[-C--:B------:R-:W-:Y:S01]  /*aab0*/  FMUL.FTZ R4, R25, R21.reuse ;  /* 0x0000001519047220 */ /* 0x080fe20000410000 */
[-C--:B------:R-:W-:Y:S01]  /*aac0*/  FMUL.FTZ R5, R24, R21.reuse ;  /* 0x0000001518057220 */ /* 0x080fe20000410000 */
[-C--:B------:R-:W-:Y:S01]  /*aad0*/  FMUL.FTZ R6, R29, R21.reuse ;  /* 0x000000151d067220 */ /* 0x080fe20000410000 */
[-C--:B------:R-:W-:Y:S01]  /*aae0*/  FMUL.FTZ R7, R28, R21.reuse ;  /* 0x000000151c077220 */ /* 0x080fe20000410000 */
[----:B------:R-:W-:Y:S01]  /*aaf0*/  FMUL.FTZ R9, R33, R21 ;  /* 0x0000001521097220 */ /* 0x000fe20000410000 */
[----:B------:R-:W-:-:S02]  /*ab00*/  @P0 VIADD R26, R26, 0x36860 ;  /* 0x000368601a1a0836 */ /* 0x000fc40000000000 */
        /* <DEDUP_REMOVED lines=47> */
[----:B------:R-:W-:-:S02]  /*ae00*/  IMAD R21, R209, 0x40, R23 ;  /* 0x00000040d1157824 */ /* 0x000fc400078e0217 */
[-C--:B------:R-:W-:Y:S01]  /*ae10*/  FMUL.FTZ R132, R70, R20.reuse ;  /* 0x0000001446847220 */ /* 0x080fe20000410000 */
[----:B------:R-:W-:Y:S01]  /*ae20*/  @P0 PRMT R26, R19, 0x654, R26 ;  /* 0x00000654131a0816 */ /* 0x000fe2000000001a */
[-C--:B------:R-:W-:Y:S01]  /*ae30*/  FMUL.FTZ R144, R43, R20.reuse ;  /* 0x000000142b907220 */ /* 0x080fe20000410000 */
[----:B------:R-:W-:Y:S01]  /*ae40*/  LOP3.LUT R70, R71, 0x380, RZ, 0xc0, !PT ;  /* 0x0000038047467812 */ /* 0x000fe200078ec0ff */
[----:B------:R-:W-:Y:S01]  /*ae50*/  IMAD.WIDE R48, R21, 0x2, R48 ;  /* 0x0000000215307825 */ /* 0x000fe200078e0230 */
[----:B------:R0:W-:Y:S01]  /*ae60*/  @P0 SYNCS.ARRIVE.TRANS64.RED.A1T0 RZ, [R26+URZ], RZ ;  /* 0x000000ff1aff09a7 */ /* 0x0001e2000810043f */
[----:B------:R-:W-:Y:S02]  /*ae70*/  LOP3.LUT R21, R46, 0x380, RZ, 0xc0, !PT ;  /* 0x000003802e157812 */ /* 0x000fe400078ec0ff */
[-C--:B------:R-:W-:Y:S01]  /*ae80*/  FMUL.FTZ R152, R30, R20.reuse ;  /* 0x000000141e987220 */ /* 0x080fe20000410000 */
[----:B------:R-:W-:Y:S01]  /*ae90*/  SHF.R.U64 R70, R70, 0x3, RZ ;  /* 0x0000000346467819 */ /* 0x000fe200000012ff */
[-C--:B------:R-:W-:Y:S01]  /*aea0*/  FMUL.FTZ R33, R27, R20.reuse ;  /* 0x000000141b217220 */ /* 0x080fe20000410000 */
[C---:B------:R-:W-:Y:S01]  /*aeb0*/  IADD3 R45, P6, R46.reuse, 0x8040, RZ ;  /* 0x000080402e2d7810 */ /* 0x040fe20007fde0ff */
[-C--:B------:R-:W-:Y:S01]  /*aec0*/  FMUL.FTZ R29, R31, R20.reuse ;  /* 0x000000141f1d7220 */ /* 0x080fe20000410000 */
[C---:B------:R-:W-:Y:S01]  /*aed0*/  IADD3 R32, P0, R46.reuse, 0x8020, RZ ;  /* 0x000080202e207810 */ /* 0x040fe20007f1e0ff */
[-C--:B------:R-:W-:Y:S01]  /*aee0*/  FMUL.FTZ R145, R35, R20.reuse ;  /* 0x0000001423917220 */ /* 0x080fe20000410000 */
[----:B------:R-:W-:Y:S01]  /*aef0*/  IADD3 R43, P1, R46, 0x8000, RZ ;  /* 0x000080002e2b7810 */ /* 0x000fe20007f3e0ff */
[-C--:B------:R-:W-:Y:S01]  /*af00*/  FMUL.FTZ R146, R34, R20.reuse ;  /* 0x0000001422927220 */ /* 0x080fe20000410000 */
[----:B------:R-:W-:Y:S01]  /*af10*/  SHF.R.U64 R21, R21, 0x3, RZ ;  /* 0x0000000315157819 */ /* 0x000fe200000012ff */
        /* <DEDUP_REMOVED lines=37> */
[----:B------:R-:W-:Y:S01]  /*b170*/  LOP3.LUT R70, R70, R71, RZ, 0x3c, !PT ;  /* 0x0000004746467212 */ /* 0x000fe200078e3cff */
[--C-:B------:R-:W-:Y:S01]  /*b180*/  IMAD.X R71, RZ, RZ, R47.reuse, P5 ;  /* 0x000000ffff477224 */ /* 0x100fe200028e062f */
[----:B------:R-:W-:Y:S01]  /*b190*/  LOP3.LUT R30, R32, 0x380, RZ, 0xc0, !PT ;  /* 0x00000380201e7812 */ /* 0x000fe200078ec0ff */
[--C-:B------:R-:W-:Y:S01]  /*b1a0*/  IMAD.X R75, RZ, RZ, R47.reuse, P6 ;  /* 0x000000ffff4b7224 */ /* 0x100fe200030e062f */
[----:B------:R-:W-:Y:S01]  /*b1b0*/  LOP3.LUT R20, R43, 0x380, RZ, 0xc0, !PT ;  /* 0x000003802b147812 */ /* 0x000fe200078ec0ff */
[--C-:B------:R-:W-:Y:S01]  /*b1c0*/  IMAD.X R79, RZ, RZ, R47.reuse, P0 ;  /* 0x000000ffff4f7224 */ /* 0x100fe200000e062f */
[C---:B------:R-:W-:Y:S01]  /*b1d0*/  IADD3 R28, P2, R46.reuse, 0x4060, RZ ;  /* 0x000040602e1c7810 */ /* 0x040fe20007f5e0ff */
[--C-:B------:R-:W-:Y:S01]  /*b1e0*/  IMAD.X R83, RZ, RZ, R47.reuse, P1 ;  /* 0x000000ffff537224 */ /* 0x100fe200008e062f */
[C---:B------:R-:W-:Y:S01]  /*b1f0*/  IADD3 R31, P3, R46.reuse, 0x20, RZ ;  /* 0x000000202e1f7810 */ /* 0x040fe20007f7e0ff */
[----:B------:R-:W1:Y:S01]  /*b200*/  LDC R86, c[0x0][0xbe8] ;  /* 0x0002fa00ff567b82 */ /* 0x000e620000000800 */
[C---:B------:R-:W-:Y:S01]  /*b210*/  IADD3 R41, P4, R46.reuse, 0x4040, RZ ;  /* 0x000040402e297810 */ /* 0x040fe20007f9e0ff */
[--C-:B------:R-:W-:Y:S01]  /*b220*/  IMAD.X R63, RZ, RZ, R47.reuse, P2 ;  /* 0x000000ffff3f7224 */ /* 0x100fe200010e062f */
[C---:B0-----:R-:W-:Y:S01]  /*b230*/  IADD3 R26, P5, R46.reuse, 0x4020, RZ ;  /* 0x000040202e1a7810 */ /* 0x041fe20007fbe0ff */
[--C-:B------:R-:W-:Y:S01]  /*b240*/  IMAD.X R67, RZ, RZ, R47.reuse, P3 ;  /* 0x000000ffff437224 */ /* 0x100fe200018e062f */
[C---:B------:R-:W-:Y:S01]  /*b250*/  IADD3 R39, P6, R46.reuse, 0x4000, RZ ;  /* 0x000040002e277810 */ /* 0x040fe20007fde0ff */
[--C-:B------:R-:W-:Y:S01]  /*b260*/  IMAD.X R53, RZ, RZ, R47.reuse, P4 ;  /* 0x000000ffff357224 */ /* 0x100fe200020e062f */
[C---:B------:R-:W-:Y:S01]  /*b270*/  IADD3 R37, P0, R46.reuse, 0x60, RZ ;  /* 0x000000602e257810 */ /* 0x040fe20007f1e0ff */
[----:B------:R-:W0:Y:S01]  /*b280*/  LDC R155, c[0x0][0xc38] ;  /* 0x00030e00ff9b7b82 */ /* 0x000e220000000800 */
[----:B------:R-:W-:Y:S01]  /*b290*/  IADD3 R35, P1, R46, 0x40, RZ ;  /* 0x000000402e237810 */ /* 0x000fe20007f3e0ff */
[----:B------:R-:W-:Y:S01]  /*b2a0*/  ULDC UR10, c[0x0][0xc44] ;  /* 0x00031100000a7ab9 */ /* 0x000fe20000000800 */
[----:B------:R-:W-:Y:S01]  /*b2b0*/  LOP3.LUT R46, R21, R46, RZ, 0x3c, !PT ;  /* 0x0000002e152e7212 */ /* 0x000fe200078e3cff */
[--C-:B------:R-:W-:Y:S01]  /*b2c0*/  IMAD.X R27, RZ, RZ, R47.reuse, P0 ;  /* 0x000000ffff1b7224 */ /* 0x100fe200000e062f */
[----:B------:R-:W-:Y:S01]  /*b2d0*/  SHF.R.U64 R21, R30, 0x3, RZ ;  /* 0x000000031e157819 */ /* 0x000fe200000012ff */
[--C-:B------:R-:W-:Y:S01]  /*b2e0*/  IMAD.X R59, RZ, RZ, R47.reuse, P1 ;  /* 0x000000ffff3b7224 */ /* 0x100fe200008e062f */
[----:B------:R-:W-:Y:S01]  /*b2f0*/  SHF.R.U64 R20, R20, 0x3, RZ ;  /* 0x0000000314147819 */ /* 0x000fe200000012ff */
[----:B------:R-:W-:Y:S01]  /*b300*/  ULDC.64 UR8, c[0x0][0xb90] ;  /* 0x0002e40000087ab9 */ /* 0x000fe20000000a00 */
[----:B------:R-:W-:Y:S01]  /*b310*/  LOP3.LUT R78, R21, R32, RZ, 0x3c, !PT ;  /* 0x00000020154e7212 */ /* 0x000fe200078e3cff */
[--C-:B------:R-:W-:Y:S01]  /*b320*/  IMAD.X R55, RZ, RZ, R47.reuse, P5 ;  /* 0x000000ffff377224 */ /* 0x100fe200028e062f */
[----:B------:R-:W-:Y:S01]  /*b330*/  LOP3.LUT R21, R28, 0x380, RZ, 0xc0, !PT ;  /* 0x000003801c157812 */ /* 0x000fe200078ec0ff */
[----:B------:R-:W-:Y:S01]  /*b340*/  IMAD.X R57, RZ, RZ, R47, P6 ;  /* 0x000000ffff397224 */ /* 0x000fe200030e062f */
[----:B------:R-:W-:-:S02]  /*b350*/  LOP3.LUT R82, R20, R43, RZ, 0x3c, !PT ;  /* 0x0000002b14527212 */ /* 0x000fc400078e3cff */
[----:B------:R-:W-:Y:S02]  /*b360*/  LOP3.LUT R20, R31, 0x380, RZ, 0xc0, !PT ;  /* 0x000003801f147812 */ /* 0x000fe400078ec0ff */
[----:B------:R-:W-:Y:S02]  /*b370*/  SHF.R.U64 R21, R21, 0x3, RZ ;  /* 0x0000000315157819 */ /* 0x000fe400000012ff */
[----:B------:R-:W-:Y:S02]  /*b380*/  SHF.R.U64 R20, R20, 0x3, RZ ;  /* 0x0000000314147819 */ /* 0x000fe400000012ff */
[----:B------:R-:W-:Y:S02]  /*b390*/  LOP3.LUT R62, R21, R28, RZ, 0x3c, !PT ;  /* 0x0000001c153e7212 */ /* 0x000fe400078e3cff */
[----:B------:R-:W-:Y:S02]  /*b3a0*/  LOP3.LUT R66, R20, R31, RZ, 0x3c, !PT ;  /* 0x0000001f14427212 */ /* 0x000fe400078e3cff */
[----:B------:R-:W-:-:S02]  /*b3b0*/  LOP3.LUT R21, R26, 0x380, RZ, 0xc0, !PT ;  /* 0x000003801a157812 */ /* 0x000fc400078ec0ff */
[----:B------:R-:W-:Y:S02]  /*b3c0*/  LOP3.LUT R20, R39, 0x380, RZ, 0xc0, !PT ;  /* 0x0000038027147812 */ /* 0x000fe400078ec0ff */
[----:B------:R-:W-:Y:S02]  /*b3d0*/  SHF.R.U64 R21, R21, 0x3, RZ ;  /* 0x0000000315157819 */ /* 0x000fe400000012ff */
[----:B------:R-:W-:Y:S02]  /*b3e0*/  SHF.R.U64 R20, R20, 0x3, RZ ;  /* 0x0000000314147819 */ /* 0x000fe400000012ff */
[----:B------:R-:W-:Y:S02]  /*b3f0*/  LOP3.LUT R54, R21, R26, RZ, 0x3c, !PT ;  /* 0x0000001a15367212 */ /* 0x000fe400078e3cff */
[----:B------:R-:W-:Y:S02]  /*b400*/  LOP3.LUT R56, R20, R39, RZ, 0x3c, !PT ;  /* 0x0000002714387212 */ /* 0x000fe400078e3cff */
[----:B------:R-:W-:-:S02]  /*b410*/  IADD3 R21, P4, R48, 0x1000, RZ ;  /* 0x0000100030157810 */ /* 0x000fc40007f9e0ff */
[----:B------:R-:W-:Y:S02]  /*b420*/  IADD3 R39, P1, R48, 0x4000, RZ ;  /* 0x0000400030277810 */ /* 0x000fe40007f3e0ff */
[----:B------:R-:W-:Y:S02]  /*b430*/  LOP3.LUT R28, R41, 0x380, RZ, 0xc0, !PT ;  /* 0x00000380291c7812 */ /* 0x000fe400078ec0ff */
[----:B------:R-:W-:Y:S02]  /*b440*/  LOP3.LUT R20, R21, 0x380, RZ, 0xc0, !PT ;  /* 0x0000038015147812 */ /* 0x000fe400078ec0ff */
[----:B------:R-:W-:Y:S02]  /*b450*/  LOP3.LUT R38, R39, 0x380, RZ, 0xc0, !PT ;  /* 0x0000038027267812 */ /* 0x000fe400078ec0ff */
[----:B------:R-:W-:Y:S02]  /*b460*/  SHF.R.U64 R28, R28, 0x3, RZ ;  /* 0x000000031c1c7819 */ /* 0x000fe400000012ff */
[----:B------:R-:W-:-:S02]  /*b470*/  SHF.R.U64 R20, R20, 0x3, RZ ;  /* 0x0000000314147819 */ /* 0x000fc400000012ff */
[----:B------:R-:W-:Y:S02]  /*b480*/  SHF.R.U64 R38, R38, 0x3, RZ ;  /* 0x0000000326267819 */ /* 0x000fe400000012ff */
[----:B------:R-:W-:Y:S02]  /*b490*/  LOP3.LUT R52, R28, R41, RZ, 0x3c, !PT ;  /* 0x000000291c347212 */ /* 0x000fe400078e3cff */
[----:B------:R-:W-:Y:S01]  /*b4a0*/  LOP3.LUT R20, R20, R21, RZ, 0x3c, !PT ;  /* 0x0000001514147212 */ /* 0x000fe200078e3cff */
[----:B------:R-:W-:Y:S01]  /*b4b0*/  IMAD.X R21, RZ, RZ, R49, P4 ;  /* 0x000000ffff157224 */ /* 0x000fe200020e0631 */
[----:B------:R-:W-:Y:S02]  /*b4c0*/  IADD3 R41, P0, R48, 0x5000, RZ ;  /* 0x0000500030297810 */ /* 0x000fe40007f1e0ff */
[----:B------:R-:W-:Y:S02]  /*b4d0*/  LOP3.LUT R38, R38, R39, RZ, 0x3c, !PT ;  /* 0x0000002726267212 */ /* 0x000fe400078e3cff */
[----:B------:R-:W-:-:S02]  /*b4e0*/  IADD3 R39, P4, R48, 0x8000, RZ ;  /* 0x0000800030277810 */ /* 0x000fc40007f9e0ff */
[----:B------:R-:W-:Y:S02]  /*b4f0*/  LOP3.LUT R40, R41, 0x380, RZ, 0xc0, !PT ;  /* 0x0000038029287812 */ /* 0x000fe400078ec0ff */
[----:B------:R-:W-:Y:S02]  /*b500*/  LOP3.LUT R36, R39, 0x380, RZ, 0xc0, !PT ;  /* 0x0000038027247812 */ /* 0x000fe400078ec0ff */
[----:B------:R-:W-:Y:S02]  /*b510*/  LOP3.LUT R28, R35, 0x380, RZ, 0xc0, !PT ;  /* 0x00000380231c7812 */ /* 0x000fe400078ec0ff */
[----:B------:R-:W-:Y:S02]  /*b520*/  SHF.R.U64 R40, R40, 0x3, RZ ;  /* 0x0000000328287819 */ /* 0x000fe400000012ff */
[----:B------:R-:W-:Y:S02]  /*b530*/  SHF.R.U64 R36, R36, 0x3, RZ ;  /* 0x0000000324247819 */ /* 0x000fe400000012ff */
[----:B------:R-:W-:-:S02]  /*b540*/  SHF.R.U64 R28, R28, 0x3, RZ ;  /* 0x000000031c1c7819 */ /* 0x000fc400000012ff */
[----:B------:R-:W-:Y:S02]  /*b550*/  LOP3.LUT R40, R40, R41, RZ, 0x3c, !PT ;  /* 0x0000002928287212 */ /* 0x000fe400078e3cff */
[----:B------:R-:W-:Y:S02]  /*b560*/  IADD3 R41, P3, R48, 0x7000, RZ ;  /* 0x0000700030297810 */ /* 0x000fe40007f7e0ff */
[----:B------:R-:W-:Y:S01]  /*b570*/  LOP3.LUT R36, R36, R39, RZ, 0x3c, !PT ;  /* 0x0000002724247212 */ /* 0x000fe200078e3cff */
[----:B------:R-:W-:Y:S01]  /*b580*/  IMAD.X R39, RZ, RZ, R49, P1 ;  /* 0x000000ffff277224 */ /* 0x000fe200008e0631 */
[----:B-1----:R-:W-:Y:S02]  /*b590*/  ISETP.NE.AND P1, PT, R86, 0x1, PT ;  /* 0x000000015600780c */ /* 0x002fe40003f25270 */
[----:B------:R-:W-:Y:S02]  /*b5a0*/  LOP3.LUT R58, R28, R35, RZ, 0x3c, !PT ;  /* 0x000000231c3a7212 */ /* 0x000fe400078e3cff */
[----:B------:R-:W-:-:S02]  /*b5b0*/  LOP3.LUT R28, R41, 0x380, RZ, 0xc0, !PT ;  /* 0x00000380291c7812 */ /* 0x000fc400078ec0ff */
[----:B------:R-:W-:Y:S02]  /*b5c0*/  R2UR UR14, R212 ;  /* 0x00000000d40e72ca */ /* 0x000fe400000e0000 */
[----:B------:R-:W-:Y:S02]  /*b5d0*/  SHF.R.U64 R28, R28, 0x3, RZ ;  /* 0x000000031c1c7819 */ /* 0x000fe400000012ff */
[----:B------:R-:W-:Y:S02]  /*b5e0*/  F2FP.F16.F32.PACK_AB R6, R6, R7 ;  /* 0x000000070606723e */ /* 0x000fe400000000ff */
[----:B------:R-:W-:Y:S01]  /*b5f0*/  LOP3.LUT R28, R28, R41, RZ, 0x3c, !PT ;  /* 0x000000291c1c7212 */ /* 0x000fe200078e3cff */
[--C-:B------:R-:W-:Y:S01]  /*b600*/  IMAD.X R41, RZ, RZ, R49.reuse, P0 ;  /* 0x000000ffff297224 */ /* 0x100fe200000e0631 */
[----:B------:R-:W-:Y:S01]  /*b610*/  R2UR UR13, R213 ;  /* 0x00000000d50d72ca */ /* 0x000fe200000e0000 */
[----:B------:R-:W1:Y:S01]  /*b620*/  @P1 LDC R153, c[0x0][0xbf0] ;  /* 0x0002fc00ff991b82 */ /* 0x000e620000000800 */
[----:B------:R-:W-:Y:S01]  /*b630*/  F2FP.F16.F32.PACK_AB R7, R29, R152 ;  /* 0x000000981d07723e */ /* 0x000fe200000000ff */
[----:B------:R-:W-:Y:S01]  /*b640*/  IMAD.X R29, RZ, RZ, R49, P3 ;  /* 0x000000ffff1d7224 */ /* 0x000fe200018e0631 */
[----:B------:R-:W-:Y:S01]  /*b650*/  IADD3 R149, P0, R48, 0xb000, RZ ;  /* 0x0000b00030957810 */ /* 0x000fe20007f1e0ff */
[----:B------:R-:W-:Y:S01]  /*b660*/  UIADD3 UR5, -UR14, URZ, URZ ;  /* 0x0000003f0e057290 */ /* 0x000fe2000fffe13f */
[----:B------:R-:W-:-:S02]  /*b670*/  LOP3.LUT R34, R45, 0x380, RZ, 0xc0, !PT ;  /* 0x000003802d227812 */ /* 0x000fc400078ec0ff */
[----:B------:R-:W-:Y:S01]  /*b680*/  MOV R151, R46 ;  /* 0x0000002e00977202 */ /* 0x000fe20000000f00 */
[----:B------:R-:W2:Y:S01]  /*b690*/  @P1 LDC R152, c[0x0][0xbec] ;  /* 0x0002fb00ff981b82 */ /* 0x000ea20000000800 */
[----:B------:R-:W-:Y:S01]  /*b6a0*/  R2UR UR12, R211 ;  /* 0x00000000d30c72ca */ /* 0x000fe200000e0000 */
[----:B------:R-:W-:Y:S01]  /*b6b0*/  IMAD.X R47, RZ, RZ, R49, P0 ;  /* 0x000000ffff2f7224 */ /* 0x000fe200000e0631 */
[----:B------:R-:W-:Y:S01]  /*b6c0*/  LOP3.LUT R46, R149, 0x380, RZ, 0xc0, !PT ;  /* 0x00000380952e7812 */ /* 0x000fe200078ec0ff */
[----:B------:R-:W-:Y:S01]  /*b6d0*/  UIMAD UR10, UR10, UR5, UR13 ;  /* 0x000000050a0a72a4 */ /* 0x000fe2000f8e020d */
[----:B------:R-:W-:Y:S02]  /*b6e0*/  SHF.R.U64 R34, R34, 0x3, RZ ;  /* 0x0000000322227819 */ /* 0x000fe400000012ff */
[----:B------:R-:W-:Y:S01]  /*b6f0*/  SHF.R.U64 R46, R46, 0x3, RZ ;  /* 0x000000032e2e7819 */ /* 0x000fe200000012ff */
[----:B------:R-:W-:Y:S01]  /*b700*/  USHF.R.S32.HI UR11, URZ, 0x1f, UR10 ;  /* 0x0000001f3f0b7899 */ /* 0x000fe2000801140a */
[----:B------:R-:W-:Y:S01]  /*b710*/  LOP3.LUT R74, R34, R45, RZ, 0x3c, !PT ;  /* 0x0000002d224a7212 */ /* 0x000fe200078e3cff */
[----:B------:R-:W-:Y:S01]  /*b720*/  UIMAD.WIDE.U32 UR6, UR10, UR8, URZ ;  /* 0x000000080a0672a5 */ /* 0x000fe2000f8e003f */
[----:B------:R-:W-:Y:S01]  /*b730*/  LOP3.LUT R46, R46, R149, RZ, 0x3c, !PT ;  /* 0x000000952e2e7212 */ /* 0x000fe200078e3cff */
[----:B------:R-:W-:Y:S01]  /*b740*/  UIMAD UR5, UR11, UR8, URZ ;  /* 0x000000080b0572a4 */ /* 0x000fe2000f8e023f */
[----:B------:R-:W-:Y:S01]  /*b750*/  MOV R71, R70 ;  /* 0x0000004600477202 */ /* 0x000fe20000000f00 */
[----:B------:R-:W-:Y:S01]  /*b760*/  IMAD R70, RZ, RZ, -UR13 ;  /* 0x8000000dff467e24 */ /* 0x000fe2000f8e02ff */
[----:B------:R-:W-:Y:S01]  /*b770*/  MOV R149, R74 ;  /* 0x0000004a00957202 */ /* 0x000fe20000000f00 */
[----:B------:R-:W-:Y:S01]  /*b780*/  UIMAD UR5, UR10, UR9, UR5 ;  /* 0x000000090a0572a4 */ /* 0x000fe2000f8e0205 */
[----:B------:R-:W-:Y:S01]  /*b790*/  MOV R74, R62 ;  /* 0x0000003e004a7202 */ /* 0x000fe20000000f00 */
[----:B0-----:R-:W-:Y:S01]  /*b7a0*/  IMAD R70, R155, R70, UR12 ;  /* 0x0000000c9b467e24 */ /* 0x001fe2000f8e0246 */
[----:B------:R-:W0:Y:S01]  /*b7b0*/  LDC.64 R62, c[0x0][0xb98] ;  /* 0x0002e600ff3e7b82 */ /* 0x000e220000000a00 */
[----:B------:R-:W-:Y:S01]  /*b7c0*/  F2FP.F16.F32.PACK_AB R4, R4, R5 ;  /* 0x000000050404723e */ /* 0x000fe200000000ff */
[----:B------:R-:W-:Y:S01]  /*b7d0*/  IMAD.U32 R50, RZ, RZ, UR6 ;  /* 0x00000006ff327e24 */ /* 0x000fe2000f8e00ff */
[----:B------:R-:W-:-:S05]  /*b7e0*/  F2FP.F16.F32.PACK_AB R5, R33, R154 ;  /* 0x0000009a2105723e */ /* 0x000fca00000000ff */
[----:B------:R-:W-:Y:S01]  /*b7f0*/  BAR.SYNC.DEFER_BLOCKING 0x1, 0x100 ;  /* 0x0044000000007b1d */ /* 0x000fe20000010000 */
[----:B------:R-:W-:Y:S01]  /*b800*/  MOV R66, R66 ;  /* 0x0000004200427202 */ /* 0x000fe20000000f00 */
[----:B------:R-:W-:Y:S01]  /*b810*/  IMAD R67, R70, 0x80, R216 ;  /* 0x0000008046437824 */ /* 0x000fe200078e02d8 */
[----:B------:R-:W-:Y:S01]  /*b820*/  LOP3.LUT R26, R37, 0x380, RZ, 0xc0, !PT ;  /* 0x00000380251a7812 */ /* 0x000fe200078ec0ff */
[----:B------:R-:W-:Y:S01]  /*b830*/  UIADD3 UR6, UR7, UR5, URZ ;  /* 0x0000000507067290 */ /* 0x000fe2000fffe03f */
[----:B------:R-:W-:Y:S01]  /*b840*/  MOV R52, R52 ;  /* 0x0000003400347202 */ /* 0x000fe20000000f00 */
[----:B------:R-:W-:Y:S01]  /*b850*/  IMAD.MOV.U32 R53, RZ, RZ, R67 ;  /* 0x000000ffff357224 */ /* 0x000fe200078e0043 */
[----:B------:R-:W-:Y:S01]  /*b860*/  SHF.R.U64 R26, R26, 0x3, RZ ;  /* 0x000000031a1a7819 */ /* 0x000fe200000012ff */
[----:B------:R-:W-:Y:S01]  /*b870*/  USHF.R.S32.HI UR12, URZ, 0x1f, UR14 ;  /* 0x0000001f3f0c7899 */ /* 0x000fe2000801140e */
[----:B------:R-:W-:Y:S01]  /*b880*/  IMAD.U32 R51, RZ, RZ, UR7 ;  /* 0x00000007ff337e24 */ /* 0x000fe2000f8e00ff */
[----:B------:R-:W-:Y:S01]  /*b890*/  MOV R54, R54 ;  /* 0x0000003600367202 */ /* 0x000fe20000000f00 */
[----:B------:R-:W-:Y:S01]  /*b8a0*/  IMAD.U32 R51, RZ, RZ, UR6 ;  /* 0x00000006ff337e24 */ /* 0x000fe2000f8e00ff */
[----:B------:R-:W-:Y:S01]  /*b8b0*/  LOP3.LUT R26, R26, R37, RZ, 0x3c, !PT ;  /* 0x000000251a1a7212 */ /* 0x000fe200078e3cff */
[----:B------:R-:W-:Y:S01]  /*b8c0*/  ULDC.64 UR6, c[0x0][0xb88] ;  /* 0x0002e20000067ab9 */ /* 0x000fe20000000a00 */
[----:B------:R-:W-:Y:S01]  /*b8d0*/  F2FP.F16.F32.PACK_AB R8, R8, R11 ;  /* 0x0000000b0808723e */ /* 0x000fe200000000ff */
[----:B------:R-:W-:Y:S01]  /*b8e0*/  ULDC UR5, c[0x0][0xa88] ;  /* 0x0002a20000057ab9 */ /* 0x000fe20000000800 */
[----:B------:R-:W-:Y:S01]  /*b8f0*/  MOV R58, R58 ;  /* 0x0000003a003a7202 */ /* 0x000fe20000000f00 */
[----:B------:R-:W-:Y:S01]  /*b900*/  ULDC.64 UR8, c[0x0][0xae8] ;  /* 0x0002ba0000087ab9 */ /* 0x000fe20000000a00 */
[----:B------:R-:W-:-:S02]  /*b910*/  F2FP.F16.F32.PACK_AB R10, R10, R13 ;  /* 0x0000000d0a0a723e */ /* 0x000fc400000000ff */
[----:B------:R-:W-:Y:S01]  /*b920*/  F2FP.F16.F32.PACK_AB R11, R141, R148 ;  /* 0x000000948d0b723e */ /* 0x000fe200000000ff */
[C---:B0-----:R-:W-:Y:S01]  /*b930*/  IMAD.WIDE.U32 R50, R62.reuse, UR14, R50 ;  /* 0x0000000e3e327c25 */ /* 0x041fe2000f8e0032 */
[----:B------:R-:W-:Y:S01]  /*b940*/  MOV R55, R26 ;  /* 0x0000001a00377202 */ /* 0x000fe20000000f00 */
[----:B------:R2:W-:Y:S02]  /*b950*/  STSM.16.M88.4 [R151], R4 ;  /* 0x0000000497007844 */ /* 0x0005e40000000200 */
[----:B------:R-:W-:Y:S01]  /*b960*/  IMAD R26, R62, UR12, RZ ;  /* 0x0000000c3e1a7c24 */ /* 0x000fe2000f8e02ff */
[----:B------:R-:W-:Y:S02]  /*b970*/  IADD3 R45, P2, R48, 0x6000, RZ ;  /* 0x00006000302d7810 */ /* 0x000fe40007f5e0ff */
[----:B------:R-:W-:Y:S01]  /*b980*/  F2FP.F16.F32.PACK_AB R14, R14, R15 ;  /* 0x0000000f0e0e723e */ /* 0x000fe200000000ff */
[----:B------:R-:W-:Y:S01]  /*b990*/  IMAD R63, R63, UR14, R26 ;  /* 0x0000000e3f3f7c24 */ /* 0x000fe2000f8e021a */
[----:B------:R-:W-:-:S02]  /*b9a0*/  F2FP.F16.F32.PACK_AB R12, R12, R121 ;  /* 0x000000790c0c723e */ /* 0x000fc400000000ff */
[----:B------:R-:W-:Y:S02]  /*b9b0*/  F2FP.F16.F32.PACK_AB R13, R135, R142 ;  /* 0x0000008e870d723e */ /* 0x000fe400000000ff */
[----:B------:R-:W-:Y:S02]  /*b9c0*/  F2FP.F16.F32.PACK_AB R15, R136, R139 ;  /* 0x0000008b880f723e */ /* 0x000fe400000000ff */
[----:B------:R-:W-:Y:S02]  /*b9d0*/  F2FP.F16.F32.PACK_AB R24, R24, R25 ;  /* 0x000000191818723e */ /* 0x000fe400000000ff */
[----:B------:R-:W-:Y:S01]  /*b9e0*/  LOP3.LUT R44, R45, 0x380, RZ, 0xc0, !PT ;  /* 0x000003802d2c7812 */ /* 0x000fe200078ec0ff */
[----:B--2---:R-:W-:Y:S01]  /*b9f0*/  @P1 IMAD.HI.U32 R4, R67, R152, RZ ;  /* 0x0000009843041227 */ /* 0x004fe200078e00ff */
[----:B------:R-:W-:Y:S02]  /*ba00*/  F2FP.F16.F32.PACK_AB R6, R3, R120 ;  /* 0x000000780306723e */ /* 0x000fe400000000ff */
[----:B------:R-:W-:-:S02]  /*ba10*/  F2FP.F16.F32.PACK_AB R5, R145, R146 ;  /* 0x000000929105723e */ /* 0x000fc400000000ff */
[----:B-1----:R-:W-:Y:S02]  /*ba20*/  @P1 SHF.R.U32.HI R53, RZ, R153, R4 ;  /* 0x00000099ff351219 */ /* 0x002fe40000011604 */
[----:B------:R-:W-:Y:S02]  /*ba30*/  F2FP.F16.F32.PACK_AB R4, R9, R122 ;  /* 0x0000007a0904723e */ /* 0x000fe400000000ff */
[----:B------:R-:W-:Y:S01]  /*ba40*/  F2FP.F16.F32.PACK_AB R7, R143, R150 ;  /* 0x000000968f07723e */ /* 0x000fe200000000ff */
[----:B------:R-:W-:Y:S01]  /*ba50*/  IMAD.MOV R3, RZ, RZ, -R53 ;  /* 0x000000ffff037224 */ /* 0x000fe200078e0a35 */
[----:B------:R-:W-:Y:S02]  /*ba60*/  F2FP.F16.F32.PACK_AB R9, R144, R147 ;  /* 0x000000939009723e */ /* 0x000fe400000000ff */
[----:B------:R-:W-:Y:S01]  /*ba70*/  IADD3 R50, P0, R53, R50, RZ ;  /* 0x0000003235327210 */ /* 0x000fe20007f1e0ff */
[----:B------:R-:W-:Y:S01]  /*ba80*/  IMAD R3, R86, R3, R67 ;  /* 0x0000000356037224 */ /* 0x000fe200078e0243 */
[----:B------:R0:W-:Y:S01]  /*ba90*/  STSM.16.M88.4 [R66], R4 ;  /* 0x0000000442007844 */ /* 0x0001e20000000200 */
[----:B------:R-:W-:Y:S01]  /*baa0*/  MOV R56, R56 ;  /* 0x0000003800387202 */ /* 0x000fe20000000f00 */
[----:B------:R-:W-:Y:S01]  /*bab0*/  IMAD R57, R70, 0x80, R215 ;  /* 0x0000008046397824 */ /* 0x000fe200078e02d7 */
[----:B------:R-:W-:Y:S01]  /*bac0*/  F2FP.F16.F32.PACK_AB R25, R133, R140 ;  /* 0x0000008c8519723e */ /* 0x000fe200000000ff */
[----:B------:R1:W-:Y:S01]  /*bad0*/  STSM.16.M88.4 [R58], R8 ;  /* 0x000000083a007844 */ /* 0x0003e20000000200 */
[----:B------:R-:W-:-:S02]  /*bae0*/  F2FP.F16.F32.PACK_AB R26, R61, R60 ;  /* 0x0000003c3d1a723e */ /* 0x000fc400000000ff */
[----:B------:R-:W-:Y:S01]  /*baf0*/  F2FP.F16.F32.PACK_AB R27, R134, R137 ;  /* 0x00000089861b723e */ /* 0x000fe200000000ff */
[----:B------:R-:W-:Y:S01]  /*bb00*/  STSM.16.M88.4 [R55], R12 ;  /* 0x0000000c37007844 */ /* 0x000fe20000000200 */
[----:B------:R-:W-:Y:S02]  /*bb10*/  SHF.R.U64 R44, R44, 0x3, RZ ;  /* 0x000000032c2c7819 */ /* 0x000fe400000012ff */
[----:B------:R-:W-:Y:S01]  /*bb20*/  F2FP.F16.F32.PACK_AB R96, R97, R96 ;  /* 0x000000606160723e */ /* 0x000fe200000000ff */
[----:B------:R2:W-:Y:S01]  /*bb30*/  STSM.16.M88.4 [R56], R24 ;  /* 0x0000001838007844 */ /* 0x0005e20000000200 */
[----:B------:R-:W-:Y:S01]  /*bb40*/  LOP3.LUT R44, R44, R45, RZ, 0x3c, !PT ;  /* 0x0000002d2c2c7212 */ /* 0x000fe200078e3cff */
[----:B------:R-:W-:Y:S01]  /*bb50*/  IMAD.X R45, RZ, RZ, R49, P2 ;  /* 0x000000ffff2d7224 */ /* 0x000fe200010e0631 */
[----:B------:R-:W-:Y:S02]  /*bb60*/  MOV R82, R82 ;  /* 0x0000005200527202 */ /* 0x000fe40000000f00 */
[----:B0-----:R-:W-:-:S02]  /*bb70*/  F2FP.F16.F32.PACK_AB R4, R65, R64 ;  /* 0x000000404104723e */ /* 0x001fc400000000ff */
[----:B------:R-:W-:Y:S02]  /*bb80*/  F2FP.F16.F32.PACK_AB R5, R131, R138 ;  /* 0x0000008a8305723e */ /* 0x000fe400000000ff */
[----:B-1----:R-:W-:Y:S02]  /*bb90*/  SHF.R.S32.HI R9, RZ, 0x1f, R53 ;  /* 0x0000001fff097819 */ /* 0x002fe40000011435 */
[----:B------:R-:W-:Y:S02]  /*bba0*/  SHF.R.S32.HI R8, RZ, 0x1f, R3 ;  /* 0x0000001fff087819 */ /* 0x000fe40000011403 */
[----:B------:R-:W-:Y:S02]  /*bbb0*/  IADD3.X R51, R9, R51, R63, P0, !PT ;  /* 0x0000003309337210 */ /* 0x000fe400007fe43f */
[----:B------:R-:W-:Y:S01]  /*bbc0*/  F2FP.F16.F32.PACK_AB R6, R69, R68 ;  /* 0x000000444506723e */ /* 0x000fe200000000ff */
[----:B------:R-:W-:Y:S01]  /*bbd0*/  IMAD R8, R8, UR6, RZ ;  /* 0x0000000608087c24 */ /* 0x000fe2000f8e02ff */
[----:B------:R-:W-:Y:S01]  /*bbe0*/  F2FP.F16.F32.PACK_AB R7, R129, R132 ;  /* 0x000000848107723e */ /* 0x000fe200000000ff */
[----:B------:R-:W-:Y:S01]  /*bbf0*/  IMAD.WIDE.U32 R50, R3, UR6, R50 ;  /* 0x0000000603327c25 */ /* 0x000fe2000f8e0032 */
[----:B------:R-:W-:Y:S01]  /*bc00*/  LOP3.LUT P0, RZ, R210, 0x3, RZ, 0xc0, !PT ;  /* 0x00000003d2ff7812 */ /* 0x000fe2000780c0ff */
[----:B------:R-:W0:Y:S01]  /*bc10*/  @P1 LDC R69, c[0x0][0xbf0] ;  /* 0x0002fc00ff451b82 */ /* 0x000e220000000800 */
[----:B------:R-:W-:Y:S01]  /*bc20*/  F2FP.F16.F32.PACK_AB R9, R127, R130 ;  /* 0x000000827f09723e */ /* 0x000fe200000000ff */
[----:B------:R-:W-:Y:S01]  /*bc30*/  IMAD R53, R3, UR7, R8 ;  /* 0x0000000703357c24 */ /* 0x000fe2000f8e0208 */
[----:B------:R1:W-:Y:S01]  /*bc40*/  STSM.16.M88.4 [R54], R4 ;  /* 0x0000000436007844 */ /* 0x0003e20000000200 */
[----:B------:R-:W-:Y:S01]  /*bc50*/  IMAD R68, R86, UR5, RZ ;  /* 0x0000000556447c24 */ /* 0x000fe2000f8e02ff */
[----:B------:R-:W-:Y:S01]  /*bc60*/  ULDC.64 UR6, c[0x0][0xb50] ;  /* 0x0002d40000067ab9 */ /* 0x000fe20000000a00 */
[----:B------:R-:W-:Y:S01]  /*bc70*/  VIADD R3, R57, 0x8 ;  /* 0x0000000839037836 */ /* 0x000fe20000000000 */
[----:B--2---:R-:W-:-:S02]  /*bc80*/  LEA R24, P3, R50, UR6, 0x2 ;  /* 0x0000000632187c11 */ /* 0x004fc4000f8610ff */
[-C--:B------:R-:W-:Y:S02]  /*bc90*/  ISETP.GE.OR P2, PT, R57, R68.reuse, P0 ;  /* 0x000000443900720c */ /* 0x080fe40000746670 */
[----:B------:R-:W-:Y:S01]  /*bca0*/  ISETP.GE.OR P0, PT, R3, R68, P0 ;  /* 0x000000440300720c */ /* 0x000fe20000706670 */
[----:B------:R-:W-:Y:S01]  /*bcb0*/  SHFL.IDX PT, R64, R24, 0x1, 0x1c1f ;  /* 0x003c1f0018407f89 */ /* 0x000fe200000e0000 */
[----:B------:R-:W-:Y:S02]  /*bcc0*/  F2FP.F16.F32.PACK_AB R8, R73, R72 ;  /* 0x000000484908723e */ /* 0x000fe400000000ff */
[----:B------:R-:W-:Y:S02]  /*bcd0*/  F2FP.F16.F32.PACK_AB R10, R77, R76 ;  /* 0x0000004c4d0a723e */ /* 0x000fe400000000ff */
[----:B------:R-:W-:Y:S01]  /*bce0*/  F2FP.F16.F32.PACK_AB R11, R123, R128 ;  /* 0x000000807b0b723e */ /* 0x000fe200000000ff */
[----:B-1----:R-:W-:Y:S01]  /*bcf0*/  IMAD.IADD R5, R51, 0x1, R53 ;  /* 0x0000000133057824 */ /* 0x002fe200078e0235 */
[----:B------:R-:W-:-:S02]  /*bd00*/  F2FP.F16.F32.PACK_AB R4, R81, R80 ;  /* 0x000000505104723e */ /* 0x000fc400000000ff */
[----:B------:R-:W-:Y:S01]  /*bd10*/  F2FP.F16.F32.PACK_AB R6, R85, R84 ;  /* 0x000000545506723e */ /* 0x000fe200000000ff */
[----:B------:R-:W-:Y:S01]  /*bd20*/  STSM.16.M88.4 [R52], R8 ;  /* 0x0000000834007844 */ /* 0x000fe20000000200 */
[----:B------:R-:W-:Y:S02]  /*bd30*/  LEA.HI.X R3, R50, UR7, R5, 0x2, P3 ;  /* 0x0000000732037c11 */ /* 0x000fe400098f1405 */
[----:B------:R-:W-:Y:S01]  /*bd40*/  F2FP.F16.F32.PACK_AB R5, R124, R125 ;  /* 0x0000007d7c05723e */ /* 0x000fe200000000ff */
[----:B------:R-:W-:Y:S01]  /*bd50*/  SHFL.IDX PT, R50, R24, RZ, 0x1c1f ;  /* 0x001c1fff18327589 */ /* 0x000fe200000e0000 */
[----:B------:R-:W-:Y:S02]  /*bd60*/  F2FP.F16.F32.PACK_AB R7, R87, R126 ;  /* 0x0000007e5707723e */ /* 0x000fe400000000ff */
[----:B------:R-:W-:Y:S01]  /*bd70*/  F2FP.F16.F32.PACK_AB R12, R89, R88 ;  /* 0x00000058590c723e */ /* 0x000fe200000000ff */
[----:B------:R-:W1:Y:S01]  /*bd80*/  SHFL.IDX PT, R51, R3, RZ, 0x1c1f ;  /* 0x001c1fff03337589 */ /* 0x000e6200000e0000 */
[----:B------:R-:W-:-:S02]  /*bd90*/  F2FP.F16.F32.PACK_AB R13, R91, R90 ;  /* 0x0000005a5b0d723e */ /* 0x000fc400000000ff */
[----:B------:R-:W-:Y:S01]  /*bda0*/  F2FP.F16.F32.PACK_AB R14, R93, R92 ;  /* 0x0000005c5d0e723e */ /* 0x000fe200000000ff */
[----:B------:R-:W-:Y:S01]  /*bdb0*/  STSM.16.M88.4 [R74], R4 ;  /* 0x000000044a007844 */ /* 0x000fe20000000200 */
[----:B------:R-:W-:Y:S02]  /*bdc0*/  F2FP.F16.F32.PACK_AB R15, R95, R94 ;  /* 0x0000005e5f0f723e */ /* 0x000fe400000000ff */
[----:B------:R-:W-:Y:S01]  /*bdd0*/  F2FP.F16.F32.PACK_AB R97, R99, R98 ;  /* 0x000000626361723e */ /* 0x000fe200000000ff */
[----:B------:R2:W3:Y:S01]  /*bde0*/  SHFL.IDX PT, R65, R3, 0x1, 0x1c1f ;  /* 0x003c1f0003417f89 */ /* 0x0004e200000e0000 */
[----:B------:R-:W-:Y:S02]  /*bdf0*/  F2FP.F16.F32.PACK_AB R104, R105, R104 ;  /* 0x000000686968723e */ /* 0x000fe400000000ff */
[----:B------:R-:W-:Y:S01]  /*be00*/  MOV R78, R78 ;  /* 0x0000004e004e7202 */ /* 0x000fe20000000f00 */
        /* <DEDUP_REMOVED lines=12> */
[C---:B------:R-:W-:Y:S02]  /*bed0*/  IADD3 R31, P5, R48.reuse, 0x2000, RZ ;  /* 0x00002000301f7810 */ /* 0x040fe40007fbe0ff */
[----:B------:R-:W-:Y:S01]  /*bee0*/  IADD3 R35, P6, R48, 0x3000, RZ ;  /* 0x0000300030237810 */ /* 0x000fe20007fde0ff */
[----:B------:R-:W-:Y:S01]  /*bef0*/  STSM.16.M88.4 [R71], R112 ;  /* 0x0000007047007844 */ /* 0x000fe20000000200 */
[----:B------:R-:W-:Y:S02]  /*bf00*/  LOP3.LUT R30, R31, 0x380, RZ, 0xc0, !PT ;  /* 0x000003801f1e7812 */ /* 0x000fe400078ec0ff */
[----:B------:R-:W-:Y:S01]  /*bf10*/  LOP3.LUT R34, R35, 0x380, RZ, 0xc0, !PT ;  /* 0x0000038023227812 */ /* 0x000fe200078ec0ff */
[----:B------:R-:W-:Y:S01]  /*bf20*/  BAR.SYNC.DEFER_BLOCKING 0x1, 0x100 ;  /* 0x0044000000007b1d */ /* 0x000fe20000010000 */
[----:B------:R-:W-:Y:S01]  /*bf30*/  SHF.R.U64 R30, R30, 0x3, RZ ;  /* 0x000000031e1e7819 */ /* 0x000fe200000012ff */
[----:B--2---:R-:W-:Y:S01]  /*bf40*/  IMAD R3, R206, 0x20, R209 ;  /* 0x00000020ce037824 */ /* 0x004fe200078e02d1 */
[----:B------:R-:W-:-:S02]  /*bf50*/  SHF.R.U64 R34, R34, 0x3, RZ ;  /* 0x0000000322227819 */ /* 0x000fc400000012ff */
[----:B------:R-:W-:Y:S01]  /*bf60*/  LOP3.LUT R30, R30, R31, RZ, 0x3c, !PT ;  /* 0x0000001f1e1e7212 */ /* 0x000fe200078e3cff */
[--C-:B------:R-:W-:Y:S01]  /*bf70*/  IMAD.X R31, RZ, RZ, R49.reuse, P5 ;  /* 0x000000ffff1f7224 */ /* 0x100fe200028e0631 */
[----:B------:R-:W-:Y:S01]  /*bf80*/  UIMAD UR5, UR11, UR8, URZ ;  /* 0x000000080b0572a4 */ /* 0x000fe2000f8e023f */
[----:B------:R-:W-:Y:S01]  /*bf90*/  LOP3.LUT R34, R34, R35, RZ, 0x3c, !PT ;  /* 0x0000002322227212 */ /* 0x000fe200078e3cff */
[----:B------:R-:W-:Y:S01]  /*bfa0*/  IMAD.X R35, RZ, RZ, R49, P6 ;  /* 0x000000ffff237224 */ /* 0x000fe200030e0631 */
[C---:B------:R-:W-:Y:S02]  /*bfb0*/  IADD3 R43, P5, R48.reuse, 0x9000, RZ ;  /* 0x00009000302b7810 */ /* 0x040fe40007fbe0ff */
[C---:B------:R-:W-:Y:S02]  /*bfc0*/  LOP3.LUT R33, R48.reuse, 0x380, RZ, 0xc0, !PT ;  /* 0x0000038030217812 */ /* 0x040fe400078ec0ff */
[----:B------:R-:W-:Y:S01]  /*bfd0*/  R2UR UR13, R207 ;  /* 0x00000000cf0d72ca */ /* 0x000fe200000e0000 */
[----:B-1----:R-:W-:Y:S01]  /*bfe0*/  @!P2 ST.E desc[UR60][R50.64], R2 ;  /* 0x000000023200a985 */ /* 0x002fe2000c10193c */
[----:B------:R-:W-:Y:S01]  /*bff0*/  IADD3 R37, P6, R48, 0xa000, RZ ;  /* 0x0000a00030257810 */ /* 0x000fe20007fde0ff */
[----:B------:R-:W-:Y:S01]  /*c000*/  UIMAD.WIDE.U32 UR6, UR10, UR8, URZ ;  /* 0x000000080a0672a5 */ /* 0x000fe2000f8e003f */
[----:B------:R-:W-:Y:S01]  /*c010*/  LOP3.LUT R42, R43, 0x380, RZ, 0xc0, !PT ;  /* 0x000003802b2a7812 */ /* 0x000fe200078ec0ff */
[----:B---3--:R1:W-:Y:S01]  /*c020*/  @!P0 ST.E desc[UR60][R64.64], R0 ;  /* 0x0000000040008985 */ /* 0x0083e2000c10193c */
[----:B------:R-:W-:Y:S01]  /*c030*/  UIMAD UR5, UR10, UR9, UR5 ;  /* 0x000000090a0572a4 */ /* 0x000fe2000f8e0205 */
[----:B------:R-:W-:-:S02]  /*c040*/  LOP3.LUT R32, R37, 0x380, RZ, 0xc0, !PT ;  /* 0x0000038025207812 */ /* 0x000fc400078ec0ff */
[----:B------:R2:W5:Y:S01]  /*c050*/  LD.E.128 R24, desc[UR60][R20.64] ;  /* 0x0000003c14187980 */ /* 0x000562000c101d00 */
[----:B------:R-:W-:Y:S01]  /*c060*/  ULDC.64 UR8, c[0x0][0xaf0] ;  /* 0x0002bc0000087ab9 */ /* 0x000fe20000000a00 */
[----:B------:R-:W-:Y:S02]  /*c070*/  SHF.R.U64 R42, R42, 0x3, RZ ;  /* 0x000000032a2a7819 */ /* 0x000fe400000012ff */
[----:B------:R3:W5:Y:S01]  /*c080*/  LD.E.128 R8, desc[UR60][R30.64] ;  /* 0x0000003c1e087980 */ /* 0x000762000c101d00 */
[----:B------:R-:W-:Y:S01]  /*c090*/  UIADD3 UR7, UR7, UR5, URZ ;  /* 0x0000000507077290 */ /* 0x000fe2000fffe03f */
[----:B------:R-:W-:Y:S01]  /*c0a0*/  SHF.R.U64 R32, R32, 0x3, RZ ;  /* 0x0000000320207819 */ /* 0x000fe200000012ff */
[----:B------:R-:W-:Y:S01]  /*c0b0*/  UIADD3 UR4, UR4, 0x36820, URZ ;  /* 0x0003682004047890 */ /* 0x000fe2000fffe03f */
[----:B------:R-:W-:Y:S01]  /*c0c0*/  SHF.R.U64 R33, R33, 0x3, RZ ;  /* 0x0000000321217819 */ /* 0x000fe200000012ff */
[----:B------:R-:W5:Y:S01]  /*c0d0*/  LD.E.128 R4, desc[UR60][R34.64] ;  /* 0x0000003c22047980 */ /* 0x000f62000c101d00 */
[----:B--2---:R-:W2:Y:S01]  /*c0e0*/  @P1 LDC R21, c[0x0][0xbec] ;  /* 0x0002fb00ff151b82 */ /* 0x004ea20000000800 */
[----:B------:R-:W-:Y:S01]  /*c0f0*/  IMAD R20, R70, 0x80, R3 ;  /* 0x0000008046147824 */ /* 0x000fe200078e0203 */
[----:B------:R-:W-:Y:S01]  /*c100*/  LOP3.LUT R42, R42, R43, RZ, 0x3c, !PT ;  /* 0x0000002b2a2a7212 */ /* 0x000fe200078e3cff */
[----:B------:R-:W5:Y:S01]  /*c110*/  LD.E.128 R72, desc[UR60][R38.64] ;  /* 0x0000003c26487980 */ /* 0x000f62000c101d00 */
[----:B------:R-:W-:Y:S01]  /*c120*/  UIADD3 UR36, UR36, 0x1, URZ ;  /* 0x0000000124247890 */ /* 0x000fe2000fffe03f */
[----:B------:R-:W-:-:S02]  /*c130*/  ULDC.64 UR10, c[0x0][0xa80] ;  /* 0x0002a000000a7ab9 */ /* 0x000fc40000000a00 */
[----:B------:R-:W5:Y:S01]  /*c140*/  LD.E.128 R60, desc[UR60][R40.64] ;  /* 0x0000003c283c7980 */ /* 0x000f62000c101d00 */
[----:B---3--:R-:W3:Y:S01]  /*c150*/  LDC.64 R30, c[0x0][0xae0] ;  /* 0x0002b800ff1e7b82 */ /* 0x008ee20000000a00 */
[----:B-1----:R-:W-:Y:S01]  /*c160*/  IMAD.MOV.U32 R0, RZ, RZ, R20 ;  /* 0x000000ffff007224 */ /* 0x002fe200078e0014 */
[----:B------:R-:W-:Y:S01]  /*c170*/  UIMAD UR5, UR12, UR8, URZ ;  /* 0x000000080c0572a4 */ /* 0x000fe2000f8e023f */
[----:B------:R-:W-:Y:S01]  /*c180*/  LOP3.LUT R32, R32, R37, RZ, 0x3c, !PT ;  /* 0x0000002520207212 */ /* 0x000fe200078e3cff */
[----:B------:R-:W-:Y:S01]  /*c190*/  UIMAD.WIDE.U32 UR6, UR14, UR8, UR6 ;  /* 0x000000080e0672a5 */ /* 0x000fe2000f8e0006 */
[----:B------:R-:W-:Y:S01]  /*c1a0*/  LOP3.LUT R48, R33, R48, RZ, 0x3c, !PT ;  /* 0x0000003021307212 */ /* 0x000fe200078e3cff */
[----:B------:R-:W-:Y:S01]  /*c1b0*/  UIMAD UR5, UR14, UR9, UR5 ;  /* 0x000000090e0572a4 */ /* 0x000fe2000f8e0205 */
[----:B------:R-:W-:Y:S01]  /*c1c0*/  IADD3.X R37, RZ, R49, RZ, P4, !PT ;  /* 0x00000031ff257210 */ /* 0x000fe200027fe4ff */
[--C-:B------:R-:W-:Y:S01]  /*c1d0*/  IMAD.X R43, RZ, RZ, R49.reuse, P5 ;  /* 0x000000ffff2b7224 */ /* 0x100fe200028e0631 */
[----:B------:R-:W5:Y:S01]  /*c1e0*/  LD.E.128 R52, desc[UR60][R44.64] ;  /* 0x0000003c2c347980 */ /* 0x000f62000c101d00 */
[----:B------:R-:W-:-:S03]  /*c1f0*/  IMAD.X R33, RZ, RZ, R49, P6 ;  /* 0x000000ffff217224 */ /* 0x000fc600030e0631 */
[----:B------:R1:W5:Y:S01]  /*c200*/  LD.E.128 R12, desc[UR60][R28.64] ;  /* 0x0000003c1c0c7980 */ /* 0x000362000c101d00 */
[----:B--2---:R-:W-:Y:S01]  /*c210*/  @P1 IMAD.HI.U32 R2, R20, R21, RZ ;  /* 0x0000001514021227 */ /* 0x004fe200078e00ff */
[----:B------:R-:W-:Y:S02]  /*c220*/  UIADD3 UR7, UR7, UR5, URZ ;  /* 0x0000000507077290 */ /* 0x000fe4000fffe03f */
[----:B------:R-:W5:Y:S01]  /*c230*/  LD.E.128 R56, desc[UR60][R48.64] ;  /* 0x0000003c30387980 */ /* 0x000f62000c101d00 */
[----:B------:R-:W-:Y:S01]  /*c240*/  ULDC.64 UR8, c[0x0][0xad8] ;  /* 0x0002b60000087ab9 */ /* 0x000fe20000000a00 */
[----:B0-----:R-:W-:Y:S02]  /*c250*/  @P1 SHF.R.U32.HI R0, RZ, R69, R2 ;  /* 0x00000045ff001219 */ /* 0x001fe40000011602 */
[----:B------:R-:W5:Y:S02]  /*c260*/  LD.E.128 R80, desc[UR60][R36.64] ;  /* 0x0000003c24507980 */ /* 0x000f64000c101d00 */
[--C-:B------:R-:W-:Y:S01]  /*c270*/  SHF.R.S32.HI R3, RZ, 0x1f, R0.reuse ;  /* 0x0000001fff037819 */ /* 0x100fe20000011400 */
[----:B------:R-:W-:Y:S01]  /*c280*/  IMAD.MOV R21, RZ, RZ, -R0 ;  /* 0x000000ffff157224 */ /* 0x000fe200078e0a00 */
[----:B------:R-:W5:Y:S03]  /*c290*/  LD.E.128 R76, desc[UR60][R42.64] ;  /* 0x0000003c2a4c7980 */ /* 0x000f66000c101d00 */
[----:B---3--:R-:W-:Y:S01]  /*c2a0*/  IMAD R3, R3, R30, RZ ;  /* 0x0000001e03037224 */ /* 0x008fe200078e02ff */
[----:B------:R0:W5:Y:S01]  /*c2b0*/  LD.E.128 R64, desc[UR60][R32.64] ;  /* 0x0000003c20407980 */ /* 0x000162000c101d00 */
[----:B------:R-:W-:-:S02]  /*c2c0*/  IMAD R21, R86, R21, R20 ;  /* 0x0000001556157224 */ /* 0x000fc400078e0214 */
[C---:B-1----:R-:W-:Y:S01]  /*c2d0*/  IMAD R29, R0.reuse, R31, R3 ;  /* 0x0000001f001d7224 */ /* 0x042fe200078e0203 */
[----:B------:R1:W5:Y:S01]  /*c2e0*/  LD.E.128 R48, desc[UR60][R46.64] ;  /* 0x0000003c2e307980 */ /* 0x000362000c101d00 */
[----:B------:R-:W-:Y:S01]  /*c2f0*/  IMAD.WIDE.U32 R2, R0, R30, UR6 ;  /* 0x0000000600027e25 */ /* 0x000fe2000f8e001e */
[----:B------:R-:W-:Y:S01]  /*c300*/  SHF.R.S32.HI R0, RZ, 0x1f, R21 ;  /* 0x0000001fff007819 */ /* 0x000fe20000011415 */
[----:B------:R-:W-:Y:S01]  /*c310*/  @!PT LDS RZ, [RZ] ;  /* 0x00000000fffff984 */ /* 0x000fe20000000800 */
[----:B------:R-:W-:Y:S01]  /*c320*/  @!PT LDS RZ, [RZ] ;  /* 0x00000000fffff984 */ /* 0x000fe20000000800 */
[----:B------:R-:W-:Y:S01]  /*c330*/  @!PT LDS RZ, [RZ] ;  /* 0x00000000fffff984 */ /* 0x000fe20000000800 */
[----:B------:R-:W-:Y:S01]  /*c340*/  @!PT LDS RZ, [RZ] ;  /* 0x00000000fffff984 */ /* 0x000fe20000000800 */
[----:B------:R2:W-:Y:S06]  /*c350*/  MEMBAR.ALL.CTA ;  /* 0x0000000000007992 */ /* 0x0005ec0000008000 */
[----:B--2---:R-:W2:Y:S01]  /*c360*/  FENCE.VIEW.ASYNC.S ;  /* 0x00000000000073c6 */ /* 0x004ea20000000000 */
[----:B------:R-:W-:-:S02]  /*c370*/  IMAD.IADD R3, R3, 0x1, R29 ;  /* 0x0000000103037824 */ /* 0x000fc400078e021d */
[----:B------:R-:W-:Y:S02]  /*c380*/  IMAD R0, R0, UR8, RZ ;  /* 0x0000000800007c24 */ /* 0x000fe4000f8e02ff */
[----:B0-----:R-:W-:Y:S01]  /*c390*/  IMAD R33, R70, 0x80, R209 ;  /* 0x0000008046217824 */ /* 0x001fe200078e02d1 */
[----:B------:R-:W-:Y:S01]  /*c3a0*/  ULDC UR5, c[0x0][0xc] ;  /* 0x0000030000057ab9 */ /* 0x000fe20000000800 */
[C---:B------:R-:W-:Y:S02]  /*c3b0*/  IMAD R29, R21.reuse, UR9, R0 ;  /* 0x00000009151d7c24 */ /* 0x040fe4000f8e0200 */
[----:B------:R-:W-:Y:S01]  /*c3c0*/  IMAD.WIDE.U32 R2, R21, UR8, R2 ;  /* 0x0000000815027c25 */ /* 0x000fe2000f8e0002 */
[----:B------:R-:W-:Y:S01]  /*c3d0*/  ISETP.GE.AND P2, PT, R33, R68, PT ;  /* 0x000000442100720c */ /* 0x000fe20003f46270 */
[----:B------:R-:W-:Y:S01]  /*c3e0*/  UMOV UR6, 0x1 ;  /* 0x0000000100067882 */ /* 0x000fe20000000000 */
[----:B------:R-:W-:Y:S01]  /*c3f0*/  UIADD3 UR13, UR5, UR13, URZ ;  /* 0x0000000d050d7290 */ /* 0x000fe2000fffe03f */
[----:B------:R-:W-:Y:S01]  /*c400*/  IMAD.IADD R29, R3, 0x1, R29 ;  /* 0x00000001031d7824 */ /* 0x000fe200078e021d */
[----:B------:R-:W-:Y:S01]  /*c410*/  UPRMT UR5, URZ, 0x654, UR4 ;  /* 0x000006543f057896 */ /* 0x000fe20008000004 */
[----:B------:R-:W-:Y:S01]  /*c420*/  LEA R0, P1, R2, UR10, 0x1 ;  /* 0x0000000a02007c11 */ /* 0x000fe2000f8208ff */
[----:B------:R-:W-:-:S02]  /*c430*/  UPRMT UR4, UR6, 0x654, UR4 ;  /* 0x0000065406047896 */ /* 0x000fc40008000004 */
[----:B------:R-:W-:Y:S01]  /*c440*/  UISETP.NE.AND UP0, UPT, UR36, 0x2, UPT ;  /* 0x000000022400788c */ /* 0x000fe2000bf05270 */
[C---:B------:R-:W-:Y:S01]  /*c450*/  VIADD R21, R33.reuse, 0x20 ;  /* 0x0000002021157836 */ /* 0x040fe20000000000 */
[----:B------:R-:W-:Y:S02]  /*c460*/  LEA.HI.X R32, R2, UR11, R29, 0x1, P1 ;  /* 0x0000000b02207c11 */ /* 0x000fe400088f0c1d */
[----:B------:R-:W-:Y:S01]  /*c470*/  USEL UR6, URZ, 0x1, UP0 ;  /* 0x000000013f067887 */ /* 0x000fe20008000000 */
[----:B------:R-:W-:Y:S01]  /*c480*/  VIADD R3, R33, 0x40 ;  /* 0x0000004021037836 */ /* 0x000fe20000000000 */
[-C--:B------:R-:W-:Y:S01]  /*c490*/  ISETP.GE.AND P0, PT, R21, R68.reuse, PT ;  /* 0x000000441500720c */ /* 0x080fe20003f06270 */
[----:B--2---:R-:W-:Y:S01]  /*c4a0*/  SYNCS.ARRIVE.TRANS64.RED.A1T0 RZ, [UR5], RZ ;  /* 0x000000ffffff79a7 */ /* 0x004fe20008100405 */
[----:B------:R-:W-:Y:S01]  /*c4b0*/  IMAD.U32 R207, RZ, RZ, UR13 ;  /* 0x0000000dffcf7e24 */ /* 0x000fe2000f8e00ff */
[----:B------:R-:W-:Y:S01]  /*c4c0*/  USEL UR36, UR36, URZ, UP0 ;  /* 0x0000003f24247287 */ /* 0x000fe20008000000 */
[----:B------:R1:W0:Y:S01]  /*c4d0*/  SHFL.IDX PT, R20, R0, RZ, 0x181f ;  /* 0x00181fff00147589 */ /* 0x00022200000e0000 */
[----:B------:R-:W-:Y:S01]  /*c4e0*/  ULOP3.LUT UR39, UR39, UR6, URZ, 0x3c, !UPT ;  /* 0x0000000627277292 */ /* 0x000fe2000f8e3c3f */
[----:B------:R-:W-:Y:S02]  /*c4f0*/  BSSY B0, `(.L_x_3648) ;  /* 0x0000011000007945 */ /* 0x000fe40003800000 */
[----:B------:R1:W2:Y:S01]  /*c500*/  SHFL.IDX PT, R21, R32, RZ, 0x181f ;  /* 0x00181fff20157589 */ /* 0x0002a200000e0000 */
[----:B------:R-:W-:Y:S01]  /*c510*/  SYNCS.ARRIVE.TRANS64.RED.A1T0 RZ, [UR4], RZ ;  /* 0x000000ffffff79a7 */ /* 0x000fe20008100404 */
[----:B------:R-:W-:Y:S01]  /*c520*/  ISETP.GE.AND P1, PT, R3, R68, PT ;  /* 0x000000440300720c */ /* 0x000fe20003f26270 */
[----:B------:R-:W-:-:S12]  /*c530*/  @P2 BRA `(.L_x_3649) ;  /* 0x0000000000302947 */ /* 0x000fd80003800000 */
[----:B------:R-:W-:Y:S02]  /*c540*/  ULDC UR4, c[0x0][0xac8] ;  /* 0x0002b20000047ab9 */ /* 0x000fe40000000800 */
[----:B------:R-:W-:Y:S02]  /*c550*/  ISETP.GE.AND P3, PT, R205, UR4, PT ;  /* 0x00000004cd007c0c */ /* 0x000fe4000bf66270 */
[----:B------:R-:W-:Y:S02]  /*c560*/  ISETP.GE.AND P4, PT, R204, UR4, PT ;  /* 0x00000004cc007c0c */ /* 0x000fe4000bf86270 */
[----:B------:R-:W-:-:S09]  /*c570*/  ISETP.GE.AND P2, PT, R23, UR4, PT ;  /* 0x0000000417007c0c */ /* 0x000fd2000bf46270 */
[-C--:B0-----:R-:W-:Y:S02]  /*c580*/  @!P3 LEA R28, P5, R205, R20.reuse, 0x1 ;  /* 0x00000014cd1cb211 */ /* 0x081fe400078a08ff */
[C---:B------:R-:W-:Y:S02]  /*c590*/  @!P4 LEA R30, P6, R204.reuse, R20, 0x1 ;  /* 0x00000014cc1ec211 */ /* 0x040fe400078c08ff */
[----:B--2---:R-:W-:Y:S01]  /*c5a0*/  @!P2 IMAD.WIDE R2, R23, 0x2, R20 ;  /* 0x000000021702a825 */ /* 0x004fe200078e0214 */
[-C--:B------:R-:W-:Y:S02]  /*c5b0*/  @!P3 LEA.HI.X R29, R205, R21.reuse, R220, 0x1, P5 ;  /* 0x00000015cd1db211 */ /* 0x080fe400028f0cdc */
[----:B------:R-:W-:Y:S02]  /*c5c0*/  @!P4 LEA.HI.X R31, R204, R21, R219, 0x1, P6 ;  /* 0x00000015cc1fc211 */ /* 0x000fe400030f0cdb */
[----:B-----5:R3:W-:Y:S04]  /*c5d0*/  @!P2 ST.E.128 desc[UR60][R2.64], R56 ;  /* 0x000000380200a985 */ /* 0x0207e8000c101d3c */
[----:B------:R3:W-:Y:S04]  /*c5e0*/  @!P3 ST.E.128 desc[UR60][R28.64], R72 ;  /* 0x000000481c00b985 */ /* 0x0007e8000c101d3c */
[----:B------:R3:W-:Y:S02]  /*c5f0*/  @!P4 ST.E.128 desc[UR60][R30.64], R80 ;  /* 0x000000501e00c985 */ /* 0x0007e4000c101d3c */
.L_x_3649:
[----:B------:R-:W-:Y:S05]  /*c600*/  BSYNC B0 ;  /* 0x0000000000007941 */ /* 0x000fea0003800000 */
.L_x_3648:
[----:B--2---:R2:W4:Y:S01]  /*c610*/  SHFL.IDX PT, R21, R32, 0x1, 0x181f ;  /* 0x00381f0020157f89 */ /* 0x00452200000e0000 */
[----:B------:R-:W-:Y:S03]  /*c620*/  BSSY B0, `(.L_x_3650) ;  /* 0x000000f000007945 */ /* 0x000fe60003800000 */
[----:B0-----:R2:W0:Y:S01]  /*c630*/  SHFL.IDX PT, R20, R0, 0x1, 0x181f ;  /* 0x00381f0000147f89 */ /* 0x00142200000e0000 */
[----:B------:R-:W-:Y:S05]  /*c640*/  @P0 BRA `(.L_x_3651) ;  /* 0x0000000000300947 */ /* 0x000fea0003800000 */
[----:B------:R-:W-:Y:S02]  /*c650*/  ULDC UR4, c[0x0][0xac8] ;  /* 0x0002b20000047ab9 */ /* 0x000fe40000000800 */
[----:B------:R-:W-:Y:S02]  /*c660*/  ISETP.GE.AND P4, PT, R205, UR4, PT ;  /* 0x00000004cd007c0c */ /* 0x000fe4000bf86270 */
[----:B------:R-:W-:Y:S02]  /*c670*/  ISETP.GE.AND P5, PT, R204, UR4, PT ;  /* 0x00000004cc007c0c */ /* 0x000fe4000bfa6270 */
[----:B------:R-:W-:-:S09]  /*c680*/  ISETP.GE.AND P3, PT, R23, UR4, PT ;  /* 0x0000000417007c0c */ /* 0x000fd2000bf66270 */
[-C--:B0--3--:R-:W-:Y:S02]  /*c690*/  @!P4 LEA R28, P0, R205, R20.reuse, 0x1 ;  /* 0x00000014cd1cc211 */ /* 0x089fe400078008ff */
[C---:B------:R-:W-:Y:S02]  /*c6a0*/  @!P5 LEA R30, P2, R204.reuse, R20, 0x1 ;  /* 0x00000014cc1ed211 */ /* 0x040fe400078408ff */
[----:B----4-:R-:W-:Y:S01]  /*c6b0*/  @!P3 IMAD.WIDE R2, R23, 0x2, R20 ;  /* 0x000000021702b825 */ /* 0x010fe200078e0214 */
[-C--:B------:R-:W-:Y:S02]  /*c6c0*/  @!P4 LEA.HI.X R29, R205, R21.reuse, R220, 0x1, P0 ;  /* 0x00000015cd1dc211 */ /* 0x080fe400000f0cdc */
[----:B------:R-:W-:Y:S02]  /*c6d0*/  @!P5 LEA.HI.X R31, R204, R21, R219, 0x1, P2 ;  /* 0x00000015cc1fd211 */ /* 0x000fe400010f0cdb */
[----:B-----5:R0:W-:Y:S04]  /*c6e0*/  @!P3 ST.E.128 desc[UR60][R2.64], R24 ;  /* 0x000000180200b985 */ /* 0x0201e8000c101d3c */
[----:B------:R0:W-:Y:S04]  /*c6f0*/  @!P4 ST.E.128 desc[UR60][R28.64], R60 ;  /* 0x0000003c1c00c985 */ /* 0x0001e8000c101d3c */
[----:B------:R0:W-:Y:S02]  /*c700*/  @!P5 ST.E.128 desc[UR60][R30.64], R76 ;  /* 0x0000004c1e00d985 */ /* 0x0001e4000c101d3c */
.L_x_3651:
[----:B------:R-:W-:Y:S05]  /*c710*/  BSYNC B0 ;  /* 0x0000000000007941 */ /* 0x000fea0003800000 */
.L_x_3650:
[----:B----4-:R4:W1:Y:S01]  /*c720*/  SHFL.IDX PT, R21, R32, 0x2, 0x181f ;  /* 0x00581f0020157f89 */ /* 0x01086200000e0000 */
[----:B------:R-:W-:Y:S03]  /*c730*/  BSSY B0, `(.L_x_3652) ;  /* 0x000000f000007945 */ /* 0x000fe60003800000 */
[----:B0-----:R4:W0:Y:S01]  /*c740*/  SHFL.IDX PT, R20, R0, 0x2, 0x181f ;  /* 0x00581f0000147f89 */ /* 0x00182200000e0000 */
[----:B------:R-:W-:Y:S05]  /*c750*/  @P1 BRA `(.L_x_3653) ;  /* 0x0000000000301947 */ /* 0x000fea0003800000 */
[----:B------:R-:W-:Y:S02]  /*c760*/  ULDC UR4, c[0x0][0xac8] ;  /* 0x0002b20000047ab9 */ /* 0x000fe40000000800 */
[----:B------:R-:W-:Y:S02]  /*c770*/  ISETP.GE.AND P3, PT, R205, UR4, PT ;  /* 0x00000004cd007c0c */ /* 0x000fe4000bf66270 */
[----:B------:R-:W-:Y:S02]  /*c780*/  ISETP.GE.AND P4, PT, R204, UR4, PT ;  /* 0x00000004cc007c0c */ /* 0x000fe4000bf86270 */
[----:B------:R-:W-:-:S09]  /*c790*/  ISETP.GE.AND P2, PT, R23, UR4, PT ;  /* 0x0000000417007c0c */ /* 0x000fd2000bf46270 */
[-C--:B0----5:R-:W-:Y:S02]  /*c7a0*/  @!P3 LEA R24, P0, R205, R20.reuse, 0x1 ;  /* 0x00000014cd18b211 */ /* 0x0a1fe400078008ff */
[C---:B------:R-:W-:Y:S02]  /*c7b0*/  @!P4 LEA R26, P1, R204.reuse, R20, 0x1 ;  /* 0x00000014cc1ac211 */ /* 0x040fe400078208ff */
[----:B-1-3--:R-:W-:Y:S01]  /*c7c0*/  @!P2 IMAD.WIDE R2, R23, 0x2, R20 ;  /* 0x000000021702a825 */ /* 0x00afe200078e0214 */
[-C--:B------:R-:W-:Y:S02]  /*c7d0*/  @!P3 LEA.HI.X R25, R205, R21.reuse, R220, 0x1, P0 ;  /* 0x00000015cd19b211 */ /* 0x080fe400000f0cdc */
[----:B------:R-:W-:Y:S02]  /*c7e0*/  @!P4 LEA.HI.X R27, R204, R21, R219, 0x1, P1 ;  /* 0x00000015cc1bc211 */ /* 0x000fe400008f0cdb */
[----:B------:R0:W-:Y:S04]  /*c7f0*/  @!P2 ST.E.128 desc[UR60][R2.64], R8 ;  /* 0x000000080200a985 */ /* 0x0001e8000c101d3c */
[----:B------:R0:W-:Y:S04]  /*c800*/  @!P3 ST.E.128 desc[UR60][R24.64], R52 ;  /* 0x000000341800b985 */ /* 0x0001e8000c101d3c */
[----:B------:R0:W-:Y:S02]  /*c810*/  @!P4 ST.E.128 desc[UR60][R26.64], R64 ;  /* 0x000000401a00c985 */ /* 0x0001e4000c101d3c */
.L_x_3653:
[----:B------:R-:W-:Y:S05]  /*c820*/  BSYNC B0 ;  /* 0x0000000000007941 */ /* 0x000fea0003800000 */
.L_x_3652:
[----:B0--3--:R-:W-:Y:S01]  /*c830*/  VIADD R3, R33, 0x60 ;  /* 0x0000006021037836 */ /* 0x009fe20000000000 */
[----:B-----5:R0:W3:Y:S01]  /*c840*/  SHFL.IDX PT, R9, R32, 0x3, 0x181f ;  /* 0x00781f0020097f89 */ /* 0x0200e200000e0000 */
[----:B------:R-:W-:Y:S01]  /*c850*/  BSSY B0, `(.L_x_3654) ;  /* 0x0000011000007945 */ /* 0x000fe20003800000 */
[----:B------:R-:W-:Y:S02]  /*c860*/  VIADD R208, R208, 0x1 ;  /* 0x00000001d0d07836 */ /* 0x000fe40000000000 */
[----:B------:R-:W-:Y:S01]  /*c870*/  ISETP.GE.AND P0, PT, R3, R68, PT ;  /* 0x000000440300720c */ /* 0x000fe20003f06270 */
[----:B------:R0:W0:-:S12]  /*c880*/  SHFL.IDX PT, R8, R0, 0x3, 0x181f ;  /* 0x00781f0000087f89 */ /* 0x00001800000e0000 */
[----:B------:R-:W-:Y:S05]  /*c890*/  @P0 BRA `(.L_x_3655) ;  /* 0x0000000000300947 */ /* 0x000fea0003800000 */
[----:B------:R-:W-:Y:S02]  /*c8a0*/  ULDC UR4, c[0x0][0xac8] ;  /* 0x0002b20000047ab9 */ /* 0x000fe40000000800 */
[----:B------:R-:W-:Y:S02]  /*c8b0*/  ISETP.GE.AND P3, PT, R205, UR4, PT ;  /* 0x00000004cd007c0c */ /* 0x000fe4000bf66270 */
[----:B------:R-:W-:Y:S02]  /*c8c0*/  ISETP.GE.AND P4, PT, R204, UR4, PT ;  /* 0x00000004cc007c0c */ /* 0x000fe4000bf86270 */
[----:B------:R-:W-:-:S09]  /*c8d0*/  ISETP.GE.AND P2, PT, R23, UR4, PT ;  /* 0x0000000417007c0c */ /* 0x000fd2000bf46270 */
[-C--:B0-----:R-:W-:Y:S02]  /*c8e0*/  @!P3 LEA R10, P0, R205, R8.reuse, 0x1 ;  /* 0x00000008cd0ab211 */ /* 0x081fe400078008ff */
[C---:B------:R-:W-:Y:S02]  /*c8f0*/  @!P4 LEA R20, P1, R204.reuse, R8, 0x1 ;  /* 0x00000008cc14c211 */ /* 0x040fe400078208ff */
[----:B---3--:R-:W-:Y:S01]  /*c900*/  @!P2 IMAD.WIDE R2, R23, 0x2, R8 ;  /* 0x000000021702a825 */ /* 0x008fe200078e0208 */
[-C--:B------:R-:W-:Y:S02]  /*c910*/  @!P3 LEA.HI.X R11, R205, R9.reuse, R220, 0x1, P0 ;  /* 0x00000009cd0bb211 */ /* 0x080fe400000f0cdc */
[----:B-1----:R-:W-:Y:S02]  /*c920*/  @!P4 LEA.HI.X R21, R204, R9, R219, 0x1, P1 ;  /* 0x00000009cc15c211 */ /* 0x002fe400008f0cdb */
[----:B------:R0:W-:Y:S04]  /*c930*/  @!P2 ST.E.128 desc[UR60][R2.64], R4 ;  /* 0x000000040200a985 */ /* 0x0001e8000c101d3c */
[----:B------:R0:W-:Y:S04]  /*c940*/  @!P3 ST.E.128 desc[UR60][R10.64], R12 ;  /* 0x0000000c0a00b985 */ /* 0x0001e8000c101d3c */
[----:B------:R0:W-:Y:S02]  /*c950*/  @!P4 ST.E.128 desc[UR60][R20.64], R48 ;  /* 0x000000301400c985 */ /* 0x0001e4000c101d3c */
.L_x_3655:
[----:B------:R-:W-:Y:S05]  /*c960*/  BSYNC B0 ;  /* 0x0000000000007941 */ /* 0x000fea0003800000 */
.L_x_3654:
[----:B012-4-:R-:W0:Y:S01]  /*c970*/  LDC R0, c[0x0][0xc34] ;  /* 0x00030d00ff007b82 */ /* 0x017e220000000800 */
[----:B------:R-:W-:-:S13]  /*c980*/  R2UR UR4, R207 ;  /* 0x00000000cf0472ca */ /* 0x000fda00000e0000 */
[----:B0-----:R-:W-:-:S13]  /*c990*/  ISETP.LE.AND P0, PT, R0, UR4, PT ;  /* 0x0000000400007c0c */ /* 0x001fda000bf03270 */
[----:B------:R-:W-:Y:S05]  /*c9a0*/  @!P0 BRA `(.L_x_3656) ;  /* 0xffffff48003c8947 */ /* 0x000fea000383ffff */
[----:B------:R-:W-:Y:S05]  /*c9b0*/  EXIT ;  /* 0x000000000000794d */ /* 0x000fea0003800000 */
.L_x_3622:
        /* <DEDUP_REMOVED lines=19> */
[----:B------:R-:W0:Y:S01]  /*caf0*/  S2UR UR5, SR_CTAID.X ;  /* 0x00000000000579c3 */ /* 0x000e220000002500 */
[C---:B------:R-:W-:Y:S01]  /*cb00*/  ISETP.NE.AND P1, PT, R6.reuse, RZ, PT ;  /* 0x000000ff0600720c */ /* 0x040fe20003f25270 */
[----:B------:R-:W-:Y:S01]  /*cb10*/  ULDC UR37, c[0x0][0xc] ;  /* 0x0000030000257ab9 */ /* 0x000fe20000000800 */
[----:B------:R-:W-:Y:S01]  /*cb20*/  LOP3.LUT R4, R3, 0x38, R0, 0x78, !PT ;  /* 0x0000003803047812 */ /* 0x000fe200078e7800 */
[C---:B------:R-:W-:Y:S01]  /*cb30*/  IMAD.SHL.U32 R3, R6.reuse, 0x8, RZ ;  /* 0x0000000806037824 */ /* 0x040fe200078e00ff */
[----:B------:R-:W-:Y:S01]  /*cb40*/  ISETP.NE.OR P0, PT, R6, RZ, !P0 ;  /* 0x000000ff0600720c */ /* 0x000fe20004705670 */
[----:B------:R-:W-:Y:S01]  /*cb50*/  IMAD.SHL.U32 R0, R0, 0x10, RZ ;  /* 0x0000001000007824 */ /* 0x000fe200078e00ff */
[----:B------:R-:W-:-:S02]  /*cb60*/  LOP3.LUT R18, R18, 0xfffffffe, RZ, 0xc0, !PT ;  /* 0xfffffffe12127812 */ /* 0x000fc400078ec0ff */
[----:B------:R-:W-:Y:S02]  /*cb70*/  LOP3.LUT R3, R4, 0x200, R3, 0xf8, !PT ;  /* 0x0000020004037812 */ /* 0x000fe400078ef803 */
[----:B------:R-:W-:Y:S02]  /*cb80*/  SHF.R.U32.HI R4, RZ, 0x3, R6 ;  /* 0x00000003ff047819 */ /* 0x000fe40000011606 */
[----:B------:R-:W-:Y:S02]  /*cb90*/  LOP3.LUT R2, R2, 0x38, RZ, 0xc0, !PT ;  /* 0x0000003802027812 */ /* 0x000fe400078ec0ff */
[----:B------:R-:W-:Y:S01]  /*cba0*/  LOP3.LUT R6, R4, 0x70, R0, 0xf8, !PT ;  /* 0x0000007004067812 */ /* 0x000fe200078ef800 */
[----:B-1----:R-:W-:Y:S01]  /*cbb0*/  ULEA UR36, UR4, UR36, 0x18 ;  /* 0x0000002404247291 */ /* 0x002fe2000f8ec03f */
[----:B------:R-:W-:-:S04]  /*cbc0*/  @P1 LOP3.LUT R18, R18, 0x1, RZ, 0xfc, !PT ;  /* 0x0000000112121812 */ /* 0x000fc800078efcff */
[----:B------:R-:W-:Y:S02]  /*cbd0*/  LOP3.LUT R18, R18, 0xfffffffd, RZ, 0xc0, !PT ;  /* 0xfffffffd12127812 */ /* 0x000fe400078ec0ff */
[----:B------:R-:W-:Y:S01]  /*cbe0*/  LEA R4, R3, UR36, 0x1 ;  /* 0x0000002403047c11 */ /* 0x000fe2000f8e08ff */
[----:B0-----:R-:W-:Y:S01]  /*cbf0*/  IMAD.U32 R0, RZ, RZ, UR5 ;  /* 0x00000005ff007e24 */ /* 0x001fe2000f8e00ff */
[----:B------:R-:W-:-:S03]  /*cc00*/  @P0 LOP3.LUT R18, R18, 0x2, RZ, 0xfc, !PT ;  /* 0x0000000212120812 */ /* 0x000fc600078efcff */
[----:B------:R-:W-:Y:S04]  /*cc10*/  STL [R1+0x10], R4 ;  /* 0x0000100401007387 */ /* 0x000fe80000100800 */
[----:B------:R0:W-:Y:S02]  /*cc20*/  STL [R1+0x28], R0 ;  /* 0x0000280001007387 */ /* 0x0001e40000100800 */
[----:B0-----:R-:W-:Y:S01]  /*cc30*/  IMAD.MOV.U32 R0, RZ, RZ, 0x1 ;  /* 0x00000001ff007424 */ /* 0x001fe200078e00ff */
[----:B--2---:R-:W-:-:S05]  /*cc40*/  LOP3.LUT R3, R5, 0x2, RZ, 0xfc, !PT ;  /* 0x0000000205037812 */ /* 0x004fca00078efcff */
[----:B------:R0:W-:Y:S04]  /*cc50*/  STL [R1+0x18], R3 ;  /* 0x0000180301007387 */ /* 0x0001e80000100800 */
[----:B------:R-:W-:Y:S04]  /*cc60*/  STL [R1+0x34], RZ ;  /* 0x000034ff01007387 */ /* 0x000fe80000100800 */
[----:B------:R1:W-:Y:S01]  /*cc70*/  STL [R1], R0 ;  /* 0x0000000001007387 */ /* 0x0003e20000100800 */
[C---:B0-----:R-:W-:Y:S02]  /*cc80*/  LOP3.LUT R3, R2.reuse, 0x40, RZ, 0xfc, !PT ;  /* 0x0000004002037812 */ /* 0x041fe400078efcff */
[----:B-1----:R-:W-:-:S07]  /*cc90*/  LOP3.LUT R0, R2, 0x80, RZ, 0xfc, !PT ;  /* 0x0000008002007812 */ /* 0x002fce00078efcff */
.L_x_3745:
        /* <DEDUP_REMOVED lines=18> */
[----:B------:R1:W-:Y:S04]  /*cdc0*/  STL [R1+0x1c], R4 ;  /* 0x00001c0401007387 */ /* 0x0003e80000100800 */
[----:B------:R-:W2:Y:S01]  /*cdd0*/  LDC R0, c[0x0][0x2f0] ;  /* 0x0000bc00ff007b82 */ /* 0x000ea20000000800 */
[----:B0-----:R-:W-:-:S05]  /*cde0*/  @P1 IMAD.HI.U32 R2, R4, R2, RZ ;  /* 0x0000000204021227 */ /* 0x001fca00078e00ff */
[----:B------:R-:W-:Y:S01]  /*cdf0*/  @P1 SHF.R.U32.HI R5, RZ, R3, R2 ;  /* 0x00000003ff051219 */ /* 0x000fe20000011602 */
[----:B------:R-:W-:Y:S02]  /*ce00*/  IMAD.MOV.U32 R2, RZ, RZ, RZ ;  /* 0x000000ffff027224 */ /* 0x000fe400078e00ff */
[----:B--2---:R-:W-:Y:S01]  /*ce10*/  IMAD R6, R0, UR4, RZ ;  /* 0x0000000400067c24 */ /* 0x004fe2000f8e02ff */
[----:B------:R-:W-:Y:S01]  /*ce20*/  UIADD3 UR4, UR36, 0x21400, URZ ;  /* 0x0002140024047890 */ /* 0x000fe2000fffe03f */
[----:B------:R-:W-:Y:S01]  /*ce30*/  IMAD.MOV R0, RZ, RZ, -R5 ;  /* 0x000000ffff007224 */ /* 0x000fe200078e0a05 */
[----:B------:R1:W-:Y:S01]  /*ce40*/  STL [R1+0x14], R5 ;  /* 0x0000140501007387 */ /* 0x0003e20000100800 */
[----:B------:R-:W-:Y:S01]  /*ce50*/  VIADD R3, R6, 0x6f ;  /* 0x0000006f06037836 */ /* 0x000fe20000000000 */
[----:B------:R-:W-:Y:S01]  /*ce60*/  ULOP3.LUT UP0, URZ, UR4, 0x3ff, URZ, 0xc0, !UPT ;  /* 0x000003ff043f7892 */ /* 0x000fe2000f80c03f */
[----:B------:R-:W-:Y:S01]  /*ce70*/  IMAD R16, R16, R0, R4 ;  /* 0x0000000010107224 */ /* 0x000fe200078e0204 */
[----:B------:R1:W-:Y:S01]  /*ce80*/  STL [R1+0x30], R6 ;  /* 0x0000300601007387 */ /* 0x0003e20000100800 */
[----:B------:R-:W-:-:S03]  /*ce90*/  IMAD.HI R2, R3, -0x6db6db6d, R2 ;  /* 0x9249249303027827 */ /* 0x000fc600078e0202 */
[----:B------:R-:W-:Y:S02]  /*cea0*/  PLOP3.LUT P0, PT, PT, PT, UP0, 0x80, 0x0 ;  /* 0x000000000000781c */ /* 0x000fe40003f0f008 */
[----:B------:R-:W-:-:S04]  /*ceb0*/  SHF.R.U32.HI R0, RZ, 0x1f, R2 ;  /* 0x0000001fff007819 */ /* 0x000fc80000011602 */
[----:B------:R-:W-:-:S05]  /*cec0*/  LEA.HI.SX32 R0, R2, R0, 0x1a ;  /* 0x0000000002007211 */ /* 0x000fca00078fd2ff */
[----:B------:R1:W-:Y:S02]  /*ced0*/  STL [R1+0x24], R0 ;  /* 0x0000240001007387 */ /* 0x0003e40000100800 */
[----:B------:R-:W-:Y:S05]  /*cee0*/  @!P0 BRA `(.L_x_3658) ;  /* 0x0000000000408947 */ /* 0x000fea0003800000 */
[----:B------:R-:W-:Y:S01]  /*cef0*/  MOV R2, 0x0 ;  /* 0x0000000000027802 */ /* 0x000fe20000000f00 */
[----:B------:R-:W-:Y:S01]  /*cf00*/  ULDC.64 UR6, c[0x4][0x1b8] ;  /* 0x01006e0000067ab9 */ /* 0x000fe20000000a00 */
[----:B------:R-:W-:Y:S01]  /*cf10*/  ULDC.64 UR8, c[0x4][0x1c0] ;  /* 0x0100700000087ab9 */ /* 0x000fe20000000a00 */
[----:B------:R-:W-:Y:S01]  /*cf20*/  ULDC.64 UR4, c[0x4][0xd0] ;  /* 0x0100340000047ab9 */ /* 0x000fe20000000a00 */
[----:B-1----:R-:W-:Y:S02]  /*cf30*/  IMAD.U32 R4, RZ, RZ, UR6 ;  /* 0x00000006ff047e24 */ /* 0x002fe4000f8e00ff */
        /* <DEDUP_REMOVED lines=11> */
.L_x_3658:
        /* <DEDUP_REMOVED lines=9> */
[----:B-1----:R-:W-:Y:S01]  /*d080*/  IMAD.U32 R4, RZ, RZ, UR6 ;  /* 0x00000006ff047e24 */ /* 0x002fe2000f8e00ff */
        /* <DEDUP_REMOVED lines=9> */
[----:B--2---:R-:W-:Y:S05]  /*d120*/  CALL.ABS.NOINC R2 ;  /* 0x0000000002007343 */ /* 0x004fea0003c00000 */
.L_x_3660:
        /* <DEDUP_REMOVED lines=15> */
.L_x_3659:
[----:B------:R-:W2:Y:S01]  /*d220*/  LDL R2, [R1+0x24] ;  /* 0x0000240001027983 */ /* 0x000ea20000100800 */
[----:B------:R-:W-:-:S03]  /*d230*/  ULDC.64 UR4, c[0x0][0x9f8] ;  /* 0x00027e0000047ab9 */ /* 0x000fc60000000a00 */
[----:B-1----:R-:W3:Y:S01]  /*d240*/  LDL R0, [R1+0x14] ;  /* 0x0000140001007983 */ /* 0x002ee20000100800 */
[----:B------:R-:W-:-:S04]  /*d250*/  ISETP.NE.U32.AND P0, PT, RZ, UR4, PT ;  /* 0x00000004ff007c0c */ /* 0x000fc8000bf05070 */
        /* <DEDUP_REMOVED lines=22> */
.L_x_3761:
        /* <DEDUP_REMOVED lines=8> */
.L_x_3764:
[----:B------:R-:W-:Y:S05]  /*d440*/  @!P6 BRA `(.L_x_3662) ;  /* 0x00000004003ce947 */ /* 0x000fea0003800000 */
[----:B------:R2:W-:Y:S01]  /*d450*/  STL [R1+0x4], R9 ;  /* 0x0000040901007387 */ /* 0x0005e20000100800 */
[----:B------:R-:W-:Y:S05]  /*d460*/  @!P1 BRA `(.L_x_3664) ;  /* 0x0000000000489947 */ /* 0x000fea0003800000 */
[----:B------:R-:W3:Y:S01]  /*d470*/  LDC R7, c[0x0][0x43c] ;  /* 0x00010f00ff077b82 */ /* 0x000ee20000000800 */
        /* <DEDUP_REMOVED lines=17> */
.L_x_3664:
[----:B---3--:R-:W3:Y:S01]  /*d590*/  LDL R3, [R1] ;  /* 0x0000000001037983 */ /* 0x008ee20000100800 */
[----:B------:R-:W-:Y:S02]  /*d5a0*/  LEA R2, R19, UR36, 0x3 ;  /* 0x0000002413027c11 */ /* 0x000fe4000f8e18ff */
[----:B---3--:R-:W-:-:S04]  /*d5b0*/  SHF.L.U32 R3, R3, 0x1f, RZ ;  /* 0x0000001f03037819 */ /* 0x008fc800000006ff */
[----:B------:R-:W3:Y:S02]  /*d5c0*/  SYNCS.PHASECHK.TRANS64.TRYWAIT P0, [R2+URZ+0x36840], R3 ;  /* 0x03684003020075a7 */ /* 0x000ee4000800017f */
[----:B---3--:R-:W-:Y:S05]  /*d5d0*/  @!P0 BRA `(.L_x_3665) ;  /* 0x0000004000e88947 */ /* 0x008fea0003800000 */
.L_x_3765:
[----:B0-----:R-:W4:Y:S01]  /*d5e0*/  LDL R4, [R1+0x18] ;  /* 0x0000180001047983 */ /* 0x001f220000100800 */
        /* <DEDUP_REMOVED lines=9> */
.L_x_3666:
[----:B------:R-:W-:-:S13]  /*d680*/  LOP3.LUT P0, RZ, R18, 0x2, RZ, 0xc0, !PT ;  /* 0x0000000212ff7812 */ /* 0x000fda000780c0ff */
[----:B------:R-:W-:Y:S05]  /*d690*/  @P0 BRA `(.L_x_3667) ;  /* 0x0000000000040947 */ /* 0x000fea0003800000 */
[----:B------:R-:W-:Y:S01]  /*d6a0*/  BPT.TRAP 0x1 ;  /* 0x000000040000795c */ /* 0x000fe20000300000 */
.L_x_3667:
        /* <DEDUP_REMOVED lines=14> */
[----:B------:R-:W-:-:S11]  /*d790*/  LOP3.LUT R18, R18, 0xfffffff7, RZ, 0xc0, !PT ;  /* 0xfffffff712127812 */ /* 0x000fd600078ec0ff */
        /* <DEDUP_REMOVED lines=11> */
[----:B------:R-:W-:Y:S01]  /*d850*/  UIADD3 UR17, UR8, 0x28400, URZ ;  /* 0x0002840008117890 */ /* 0x000fe2000fffe03f */
[----:B---3--:R-:W-:-:S13]  /*d860*/  R2UR UR11, R4 ;  /* 0x00000000040b72ca */ /* 0x008fda00000e0000 */
[----:B------:R-:W-:Y:S02]  /*d870*/  UIMAD UR11, UR11, 0x70, UR9 ;  /* 0x000000700b0b78a4 */ /* 0x000fe4000f8e0209 */
[----:B------:R-:W-:Y:S02]  /*d880*/  UIADD3 UR9, UR14, 0x36830, URZ ;  /* 0x000368300e097890 */ /* 0x000fe4000fffe03f */
[----:B------:R-:W-:-:S07]  /*d890*/  UIADD3 UR14, UR8, 0x21400, URZ ;  /* 0x00021400080e7890 */ /* 0x000fce000fffe03f */
[----:B------:R-:W-:Y:S01]  /*d8a0*/  UMOV UR8, UR14 ;  /* 0x0000000e00087c82 */ /* 0x000fe20008000000 */
[----:B------:R-:W-:Y:S01]  /*d8b0*/  UMOV UR14, 0x80 ;  /* 0x00000080000e7882 */ /* 0x000fe20000000000 */
[----:B------:R0:W-:Y:S02]  /*d8c0*/  UTMALDG.4D.MULTICAST [UR8], [UR4], UR18, desc[UR6] ;  /* 0x00000608040073b4 */ /* 0x0001e40008019812 */
[----:B0-----:R-:W-:Y:S01]  /*d8d0*/  UMOV UR8, UR15 ;  /* 0x0000000f00087c82 */ /* 0x001fe20008000000 */
[----:B------:R-:W-:Y:S02]  /*d8e0*/  UMOV UR10, UR16 ;  /* 0x00000010000a7c82 */ /* 0x000fe40008000000 */
[----:B------:R0:W-:Y:S02]  /*d8f0*/  UTMALDG.4D.MULTICAST [UR8], [UR4], UR18, desc[UR6] ;  /* 0x00000608040073b4 */ /* 0x0001e40008019812 */
[----:B0-----:R-:W-:Y:S01]  /*d900*/  UMOV UR8, UR17 ;  /* 0x0000001100087c82 */ /* 0x001fe20008000000 */
[----:B------:R-:W-:-:S02]  /*d910*/  UMOV UR10, UR14 ;  /* 0x0000000e000a7c82 */ /* 0x000fc40008000000 */
[----:B------:R3:W-:Y:S02]  /*d920*/  UTMALDG.4D.MULTICAST [UR8], [UR4], UR18, desc[UR6] ;  /* 0x00000608040073b4 */ /* 0x0007e40008019812 */
[----:B---3--:R-:W-:Y:S01]  /*d930*/  NOP ;  /* 0x0000000000007918 */ /* 0x008fe20000000000 */
.L_x_3662:
        /* <DEDUP_REMOVED lines=22> */
.L_x_3668:
[----:B0-----:R-:W3:Y:S01]  /*daa0*/  LDL.LU R4, [R1+0x14] ;  /* 0x0000140001047983 */ /* 0x001ee20000300800 */
[----:B-1----:R-:W-:Y:S01]  /*dab0*/  SHF.R.S32.HI R0, RZ, 0x1f, R16 ;  /* 0x0000001fff007819 */ /* 0x002fe20000011410 */
[----:B------:R-:W-:Y:S01]  /*dac0*/  ULDC.64 UR4, c[0x0][0x2d8] ;  /* 0x0000b60000047ab9 */ /* 0x000fe20000000a00 */
[----:B------:R-:W0:Y:S01]  /*dad0*/  LDC R8, c[0x0][0x448] ;  /* 0x00011200ff087b82 */ /* 0x000e220000000800 */
[----:B------:R-:W4:Y:S04]  /*dae0*/  LDL.LU R7, [R1+0x1c] ;  /* 0x00001c0001077983 */ /* 0x000f280000300800 */
        /* <DEDUP_REMOVED lines=40> */
[----:B------:R-:W-:Y:S02]  /*dd70*/  ULDC.64 UR4, c[0x0][0x2c8] ;  /* 0x0000b20000047ab9 */ /* 0x000fe40000000a00 */
[----:B------:R-:W-:Y:S01]  /*dd80*/  LOP3.LUT R9, R9, 0x38, RZ, 0xc0, !PT ;  /* 0x0000003809097812 */ /* 0x000fe200078ec0ff */
[----:B------:R-:W-:Y:S01]  /*dd90*/  IMAD.IADD R3, R3, 0x1, R4 ;  /* 0x0000000103037824 */ /* 0x000fe200078e0204 */
[----:B------:R-:W-:Y:S02]  /*dda0*/  SHF.R.S32.HI R4, RZ, 0x1f, R0 ;  /* 0x0000001fff047819 */ /* 0x000fe40000011400 */
[C---:B------:R-:W-:Y:S01]  /*ddb0*/  LOP3.LUT R11, R9.reuse, 0x40, RZ, 0xfc, !PT ;  /* 0x00000040090b7812 */ /* 0x040fe200078efcff */
[----:B------:R-:W-:Y:S01]  /*ddc0*/  IMAD.WIDE.U32 R2, R0, UR4, R2 ;  /* 0x0000000400027c25 */ /* 0x000fe2000f8e0002 */
[----:B------:R-:W-:-:S03]  /*ddd0*/  LOP3.LUT R9, R9, 0x80, RZ, 0xfc, !PT ;  /* 0x0000008009097812 */ /* 0x000fc600078efcff */
[----:B------:R-:W-:-:S04]  /*dde0*/  IMAD R4, R4, UR4, RZ ;  /* 0x0000000404047c24 */ /* 0x000fc8000f8e02ff */
[----:B------:R-:W-:Y:S01]  /*ddf0*/  IMAD R4, R0, UR5, R4 ;  /* 0x0000000500047c24 */ /* 0x000fe2000f8e0204 */
[----:B------:R-:W-:Y:S02]  /*de00*/  ULDC.64 UR4, c[0x0][0x280] ;  /* 0x0000a00000047ab9 */ /* 0x000fe40000000a00 */
[----:B------:R-:W-:Y:S01]  /*de10*/  LEA R0, P0, R2, UR4, 0x1 ;  /* 0x0000000402007c11 */ /* 0x000fe2000f8008ff */
[----:B------:R-:W-:Y:S01]  /*de20*/  ULDC UR4, c[0x0][0x2b8] ;  /* 0x0000ae0000047ab9 */ /* 0x000fe20000000800 */
[----:B------:R-:W-:Y:S01]  /*de30*/  IMAD.IADD R3, R3, 0x1, R4 ;  /* 0x0000000103037824 */ /* 0x000fe200078e0204 */
[----:B------:R-:W-:Y:S02]  /*de40*/  ISETP.GE.AND P1, PT, R9, UR4, PT ;  /* 0x0000000409007c0c */ /* 0x000fe4000bf26270 */
[----:B------:R0:W5:Y:S01]  /*de50*/  LDL R9, [R1+0x10] ;  /* 0x0000100001097983 */ /* 0x0001620000100800 */
[----:B------:R-:W-:Y:S02]  /*de60*/  ISETP.GE.AND P3, PT, R10, UR4, PT ;  /* 0x000000040a007c0c */ /* 0x000fe4000bf66270 */
[----:B------:R-:W-:-:S02]  /*de70*/  LEA.HI.X R2, R2, UR5, R3, 0x1, P0 ;  /* 0x0000000502027c11 */ /* 0x000fc400080f0c03 */
[----:B------:R-:W-:Y:S01]  /*de80*/  ISETP.GE.AND P0, PT, R11, UR4, PT ;  /* 0x000000040b007c0c */ /* 0x000fe2000bf06270 */
[----:B------:R-:W-:-:S03]  /*de90*/  UMOV UR4, 0xffffffff ;  /* 0xffffffff00047882 */ /* 0x000fc60000000000 */
[----:B0-----:R-:W-:Y:S09]  /*dea0*/  BRA.DIV UR4, `(.L_x_3669) ;  /* 0x0000003a04c87947 */ /* 0x001ff2000b800000 */
[----:B------:R-:W0:Y:S01]  /*deb0*/  S2R R6, SR_TID.X ;  /* 0x0000000000067919 */ /* 0x000e220000002100 */
[----:B------:R-:W-:Y:S02]  /*dec0*/  ULDC UR4, c[0x0][0x288] ;  /* 0x0000a20000047ab9 */ /* 0x000fe40000000800 */
        /* <DEDUP_REMOVED lines=10> */
[----:B------:R-:W-:-:S04]  /*df70*/  @!P2 LOP3.LUT R7, R7, R6, RZ, 0x3c, !PT ;  /* 0x000000060707a212 */ /* 0x000fc800078e3cff */
[----:B------:R-:W-:-:S04]  /*df80*/  @!P2 LOP3.LUT R6, R7, R6, RZ, 0x3c, !PT ;  /* 0x000000060706a212 */ /* 0x000fc800078e3cff */
[----:B------:R-:W-:-:S05]  /*df90*/  @!P2 LOP3.LUT R7, R7, R6, RZ, 0x3c, !PT ;  /* 0x000000060707a212 */ /* 0x000fca00078e3cff */
[----:B------:R-:W-:Y:S01]  /*dfa0*/  @!PT LDS RZ, [RZ] ;  /* 0x00000000fffff984 */ /* 0x000fe20000000800 */
[----:B-----5:R-:W-:Y:S04]  /*dfb0*/  @!P2 LDGSTS.E.BYPASS.LTC128B.128 [R9+0x15400], desc[UR60][R6.64], !P3 ;  /* 0x154000000609afae */ /* 0x020fe8000d901d7c */
[----:B------:R-:W-:Y:S04]  /*dfc0*/  @!P2 LDGSTS.E.BYPASS.LTC128B.128 [R9+0x19400], desc[UR60][R6.64+0x80], !P0 ;  /* 0x194000800609afae */ /* 0x000fe8000c101d7c */
[----:B------:R0:W-:Y:S01]  /*dfd0*/  @!P2 LDGSTS.E.BYPASS.LTC128B.128 [R9+0x1d400], desc[UR60][R6.64+0x100], !P1 ;  /* 0x1d4001000609afae */ /* 0x0001e2000c901d7c */
[----:B------:R-:W-:-:S03]  /*dfe0*/  ISETP.GE.AND P2, PT, R5, R3, PT ;  /* 0x000000030500720c */ /* 0x000fc60003f46270 */
[----:B------:R-:W1:Y:S04]  /*dff0*/  SHFL.IDX PT, R5, R0, 0x1, 0x181f ;  /* 0x00381f0000057f89 */ /* 0x000e6800000e0000 */
[----:B0-----:R-:W0:Y:S06]  /*e000*/  SHFL.IDX PT, R6, R2, 0x1, 0x181f ;  /* 0x00381f0002067f89 */ /* 0x001e2c00000e0000 */
[----:B-1----:R-:W-:-:S05]  /*e010*/  @!P2 LEA R5, P4, R10, R5, 0x1 ;  /* 0x000000050a05a211 */ /* 0x002fca00078808ff */
[----:B0-----:R-:W-:-:S04]  /*e020*/  @!P2 IMAD.X R6, RZ, RZ, R6, P4 ;  /* 0x000000ffff06a224 */ /* 0x001fc800020e0606 */
[----:B------:R-:W-:Y:S01]  /*e030*/  @!P2 IMAD.MOV.U32 R7, RZ, RZ, R6 ;  /* 0x000000ffff07a224 */ /* 0x000fe200078e0006 */
[----:B------:R-:W-:Y:S01]  /*e040*/  @!P2 MOV R6, R5 ;  /* 0x000000050006a202 */ /* 0x000fe20000000f00 */
[----:B------:R-:W-:-:S04]  /*e050*/  VIADD R5, R4, 0x20 ;  /* 0x0000002004057836 */ /* 0x000fc80000000000 */
        /* <DEDUP_REMOVED lines=49> */
[----:B------:R-:W-:Y:S04]  /*e370*/  SHFL.IDX PT, R0, R0, 0x7, 0x181f ;  /* 0x00f81f0000007f89 */ /* 0x000fe800000e0000 */
[----:B0-----:R-:W0:Y:S02]  /*e380*/  SHFL.IDX PT, R6, R2, 0x6, 0x181f ;  /* 0x00d81f0002067f89 */ /* 0x001e2400000e0000 */
[----:B-1----:R-:W-:-:S05]  /*e390*/  @!P2 LEA R5, P4, R10, R5, 0x1 ;  /* 0x000000050a05a211 */ /* 0x002fca00078808ff */
[----:B0-----:R-:W-:-:S04]  /*e3a0*/  @!P2 IMAD.X R6, RZ, RZ, R6, P4 ;  /* 0x000000ffff06a224 */ /* 0x001fc800020e0606 */
[----:B------:R-:W-:Y:S02]  /*e3b0*/  @!P2 IMAD.MOV.U32 R7, RZ, RZ, R6 ;  /* 0x000000ffff07a224 */ /* 0x000fe400078e0006 */
[----:B------:R-:W-:Y:S02]  /*e3c0*/  @!P2 IMAD.MOV.U32 R6, RZ, RZ, R5 ;  /* 0x000000ffff06a224 */ /* 0x000fe400078e0005 */
[----:B------:R1:W2:Y:S04]  /*e3d0*/  SHFL.IDX PT, R5, R2, 0x7, 0x181f ;  /* 0x00f81f0002057f89 */ /* 0x0002a800000e0000 */
[----:B------:R1:W-:Y:S04]  /*e3e0*/  @!P2 LDGSTS.E.BYPASS.LTC128B.128 [R9+0x18400], desc[UR60][R6.64], !P3 ;  /* 0x184000000609afae */ /* 0x0003e8000d901d7c */
[----:B------:R1:W-:Y:S04]  /*e3f0*/  @!P2 LDGSTS.E.BYPASS.LTC128B.128 [R9+0x1c400], desc[UR60][R6.64+0x80], !P0 ;  /* 0x1c4000800609afae */ /* 0x0003e8000c101d7c */
[----:B------:R1:W-:Y:S02]  /*e400*/  @!P2 LDGSTS.E.BYPASS.LTC128B.128 [R9+0x20400], desc[UR60][R6.64+0x100], !P1 ;  /* 0x204001000609afae */ /* 0x0003e4000c901d7c */
.L_x_3782:
[----:B------:R-:W-:Y:S01]  /*e410*/  VIADD R4, R4, 0x70 ;  /* 0x0000007004047836 */ /* 0x000fe20000000000 */
[----:B------:R-:W-:Y:S04]  /*e420*/  BSSY B0, `(.L_x_3670) ;  /* 0x000000b000007945 */ /* 0x000fe80003800000 */
[----:B------:R-:W-:-:S13]  /*e430*/  ISETP.GE.AND P2, PT, R4, R3, PT ;  /* 0x000000030400720c */ /* 0x000fda0003f46270 */
[----:B------:R-:W-:Y:S05]  /*e440*/  @P2 BRA `(.L_x_3671) ;  /* 0x0000000000202947 */ /* 0x000fea0003800000 */
[----:B-1----:R-:W-:-:S05]  /*e450*/  LEA R2, P2, R10, R0, 0x1 ;  /* 0x000000000a027211 */ /* 0x002fca00078408ff */
[----:B--2---:R-:W-:-:S05]  /*e460*/  IMAD.X R3, RZ, RZ, R5, P2 ;  /* 0x000000ffff037224 */ /* 0x004fca00010e0605 */
[----:B------:R-:W-:Y:S01]  /*e470*/  @!PT LDS RZ, [RZ] ;  /* 0x00000000fffff984 */ /* 0x000fe20000000800 */
[----:B------:R-:W-:Y:S01]  /*e480*/  @!PT LDS RZ, [RZ] ;  /* 0x00000000fffff984 */ /* 0x000fe20000000800 */
[----:B------:R-:W-:Y:S01]  /*e490*/  @!PT LDS RZ, [RZ] ;  /* 0x00000000fffff984 */ /* 0x000fe20000000800 */
[----:B------:R3:W-:Y:S04]  /*e4a0*/  LDGSTS.E.BYPASS.LTC128B.128 [R9+0x18c00], desc[UR60][R2.64], !P3 ;  /* 0x18c0000002097fae */ /* 0x0007e8000d901d7c */
[----:B------:R3:W-:Y:S04]  /*e4b0*/  LDGSTS.E.BYPASS.LTC128B.128 [R9+0x1cc00], desc[UR60][R2.64+0x80], !P0 ;  /* 0x1cc0008002097fae */ /* 0x0007e8000c101d7c */
[----:B------:R3:W-:Y:S02]  /*e4c0*/  LDGSTS.E.BYPASS.LTC128B.128 [R9+0x20c00], desc[UR60][R2.64+0x100], !P1 ;  /* 0x20c0010002097fae */ /* 0x0007e4000c901d7c */
.L_x_3671:
[----:B------:R-:W-:Y:S05]  /*e4d0*/  BSYNC B0 ;  /* 0x0000000000007941 */ /* 0x000fea0003800000 */
.L_x_3670:
[----:B-1-3--:R-:W3:Y:S01]  /*e4e0*/  LDL R2, [R1+0x34] ;  /* 0x0000340001027983 */ /* 0x00aee20000100800 */
        /* <DEDUP_REMOVED lines=9> */
[----:B------:R-:W1:Y:S01]  /*e580*/  SYNCS.PHASECHK.TRANS64.TRYWAIT P0, [UR36+0x36820], R0 ;  /* 0x03682000ff0075a7 */ /* 0x000e620008000164 */
[----:B---3--:R-:W-:Y:S02]  /*e590*/  ISETP.GE.AND P1, PT, R2, 0x71, PT ;  /* 0x000000710200780c */ /* 0x008fe40003f26270 */
[----:B-1----:R-:W-:Y:S11]  /*e5a0*/  @!P0 BRA `(.L_x_3673) ;  /* 0x0000003c00e88947 */ /* 0x002ff60003800000 */
.L_x_3783:
[----:B------:R-:W-:Y:S05]  /*e5b0*/  BSYNC B0 ;  /* 0x0000000000007941 */ /* 0x000fea0003800000 */
.L_x_3672:
[----:B------:R-:W-:Y:S05]  /*e5c0*/  @!P1 BRA `(.L_x_3674) ;  /* 0x0000002400ac9947 */ /* 0x000fea0003800000 */
[----:B-1----:R-:W3:Y:S01]  /*e5d0*/  LDL R2, [R1+0x24] ;  /* 0x0000240001027983 */ /* 0x002ee20000100800 */
        /* <DEDUP_REMOVED lines=21> */
[----:B--2---:R-:W0:Y:S01]  /*e730*/  LDC R5, c[0x0][0x43c] ;  /* 0x00010f00ff057b82 */ /* 0x004e220000000800 */
[----:B------:R-:W-:Y:S02]  /*e740*/  ULDC.64 UR4, c[0x0][0x428] ;  /* 0x00010a0000047ab9 */ /* 0x000fe40000000a00 */
[----:B------:R-:W2:Y:S01]  /*e750*/  LDL R6, [R1+0x8] ;  /* 0x0000080001067983 */ /* 0x000ea20000100800 */
        /* <DEDUP_REMOVED lines=9> */
[C---:B--2---:R-:W-:Y:S02]  /*e7f0*/  IMAD R4, R6.reuse, UR5, R4 ;  /* 0x0000000506047c24 */ /* 0x044fe4000f8e0204 */
[----:B------:R-:W-:Y:S01]  /*e800*/  IMAD.WIDE.U32 R2, R6, UR4, R2 ;  /* 0x0000000406027c25 */ /* 0x000fe2000f8e0002 */
[----:B------:R-:W-:-:S03]  /*e810*/  ULDC.64 UR4, c[0x0][0x418] ;  /* 0x0001060000047ab9 */ /* 0x000fc60000000a00 */
[----:B------:R-:W-:Y:S01]  /*e820*/  IMAD.IADD R3, R4, 0x1, R3 ;  /* 0x0000000104037824 */ /* 0x000fe200078e0203 */
[----:B------:R-:W-:-:S04]  /*e830*/  LEA R4, P0, R2, UR4, 0x2 ;  /* 0x0000000402047c11 */ /* 0x000fc8000f8010ff */
[----:B------:R-:W-:-:S05]  /*e840*/  LEA.HI.X R5, R2, UR5, R3, 0x2, P0 ;  /* 0x0000000502057c11 */ /* 0x000fca00080f1403 */
[----:B------:R0:W5:Y:S04]  /*e850*/  LDG.E R4, desc[UR60][R4.64] ;  /* 0x0000003c04047981 */ /* 0x000168000c1e1900 */
.L_x_3678:
[----:B------:R-:W-:Y:S01]  /*e860*/  LEA R3, R7, UR36, 0x3 ;  /* 0x0000002407037c11 */ /* 0x000fe2000f8e18ff */
[----:B------:R-:W-:Y:S01]  /*e870*/  BSSY B1, `(.L_x_3679) ;  /* 0x0000004000017945 */ /* 0x000fe20003800000 */
[----:B------:R-:W-:-:S04]  /*e880*/  SHF.L.U32 R2, R9, 0x1f, RZ ;  /* 0x0000001f09027819 */ /* 0x000fc800000006ff */
[----:B------:R-:W1:Y:S02]  /*e890*/  SYNCS.PHASECHK.TRANS64.TRYWAIT P0, [R3+URZ+0x36840], R2 ;  /* 0x03684002030075a7 */ /* 0x000e64000800017f */
[----:B-1----:R-:W-:Y:S05]  /*e8a0*/  @!P0 BRA `(.L_x_3680) ;  /* 0x0000003c00408947 */ /* 0x002fea0003800000 */
.L_x_3784:
[----:B------:R-:W-:Y:S05]  /*e8b0*/  BSYNC B1 ;  /* 0x0000000000017941 */ /* 0x000fea0003800000 */
.L_x_3679:
[----:B0-2---:R-:W2:Y:S01]  /*e8c0*/  LDL R5, [R1+0x18] ;  /* 0x0000180001057983 */ /* 0x005ea20000100800 */
[----:B------:R-:W0:Y:S02]  /*e8d0*/  S2R R6, SR_TID.X ;  /* 0x0000000000067919 */ /* 0x000e240000002100 */
[----:B0-----:R-:W-:-:S04]  /*e8e0*/  LOP3.LUT R6, R6, 0x7f, RZ, 0xc0, !PT ;  /* 0x0000007f06067812 */ /* 0x001fc800078ec0ff */
[----:B------:R-:W-:-:S13]  /*e8f0*/  ISETP.NE.AND P0, PT, R6, RZ, PT ;  /* 0x000000ff0600720c */ /* 0x000fda0003f05270 */
[----:B-1----:R-:W-:-:S04]  /*e900*/  @!P0 IMAD.MOV.U32 R2, RZ, RZ, 0xa800 ;  /* 0x0000a800ff028424 */ /* 0x002fc800078e00ff */
[----:B------:R2:W-:Y:S02]  /*e910*/  @!P0 SYNCS.ARRIVE.TRANS64 RZ, [R3+URZ+0x36830], R2 ;  /* 0x0368300203ff89a7 */ /* 0x0005e4000800003f */
[----:B--2---:R-:W-:-:S04]  /*e920*/  PRMT R2, R5, 0x9910, RZ ;  /* 0x0000991005027816 */ /* 0x004fc800000000ff */
[----:B------:R-:W-:-:S13]  /*e930*/  ISETP.NE.AND P1, PT, R2, 0x2, PT ;  /* 0x000000020200780c */ /* 0x000fda0003f25270 */
[----:B------:R-:W-:Y:S05]  /*e940*/  @P1 BRA `(.L_x_3681) ;  /* 0x0000000000041947 */ /* 0x000fea0003800000 */
[----:B------:R-:W-:Y:S01]  /*e950*/  BPT.TRAP 0x1 ;  /* 0x000000040000795c */ /* 0x000fe20000300000 */
.L_x_3681:
[----:B------:R-:W-:Y:S01]  /*e960*/  LOP3.LUT P0, RZ, R18, 0x2, RZ, 0xc0, !PT ;  /* 0x0000000212ff7812 */ /* 0x000fe2000780c0ff */
[----:B------:R-:W-:-:S12]  /*e970*/  BSSY B1, `(.L_x_3682) ;  /* 0x0000003000017945 */ /* 0x000fd80003800000 */
[----:B------:R-:W-:Y:S05]  /*e980*/  @P0 BRA `(.L_x_3683) ;  /* 0x0000000000040947 */ /* 0x000fea0003800000 */
[----:B------:R-:W-:Y:S01]  /*e990*/  BPT.TRAP 0x1 ;  /* 0x000000040000795c */ /* 0x000fe20000300000 */
.L_x_3683:
[----:B------:R-:W-:Y:S05]  /*e9a0*/  BSYNC B1 ;  /* 0x0000000000017941 */ /* 0x000fea0003800000 */
.L_x_3682:
        /* <DEDUP_REMOVED lines=19> */
.L_x_3684:
        /* <DEDUP_REMOVED lines=17> */
.L_x_3685:
        /* <DEDUP_REMOVED lines=17> */
.L_x_3686:
        /* <DEDUP_REMOVED lines=16> */
.L_x_3785:
[----:B------:R-:W-:Y:S05]  /*ee00*/  BSYNC B1 ;  /* 0x0000000000017941 */ /* 0x000fea0003800000 */
.L_x_3687:
[----:B------:R-:W1:Y:S02]  /*ee10*/  S2R R5, SR_TID.X ;  /* 0x0000000000057919 */ /* 0x000e640000002100 */
[----:B-1----:R-:W-:-:S04]  /*ee20*/  LOP3.LUT R5, R5, 0x7f, RZ, 0xc0, !PT ;  /* 0x0000007f05057812 */ /* 0x002fc800078ec0ff */
[----:B------:R-:W-:-:S13]  /*ee30*/  ISETP.NE.AND P0, PT, R5, RZ, PT ;  /* 0x000000ff0500720c */ /* 0x000fda0003f05270 */
[----:B0-----:R-:W-:-:S04]  /*ee40*/  @!P0 IMAD.MOV.U32 R3, RZ, RZ, 0xa800 ;  /* 0x0000a800ff038424 */ /* 0x001fc800078e00ff */
[----:B------:R0:W-:Y:S01]  /*ee50*/  @!P0 SYNCS.ARRIVE.TRANS64 RZ, [R2+URZ+0x36850], R3 ;  /* 0x0368500302ff89a7 */ /* 0x0001e2000800003f */
[----:B------:R-:W-:Y:S05]  /*ee60*/  @P1 BRA `(.L_x_3689) ;  /* 0x0000000000041947 */ /* 0x000fea0003800000 */
[----:B------:R-:W-:Y:S01]  /*ee70*/  BPT.TRAP 0x1 ;  /* 0x000000040000795c */ /* 0x000fe20000300000 */
.L_x_3689:
[----:B------:R-:W-:Y:S01]  /*ee80*/  LOP3.LUT P0, RZ, R18, 0x2, RZ, 0xc0, !PT ;  /* 0x0000000212ff7812 */ /* 0x000fe2000780c0ff */
[----:B------:R-:W-:-:S12]  /*ee90*/  BSSY B1, `(.L_x_3690) ;  /* 0x0000003000017945 */ /* 0x000fd80003800000 */
[----:B------:R-:W-:Y:S05]  /*eea0*/  @P0 BRA `(.L_x_3691) ;  /* 0x0000000000040947 */ /* 0x000fea0003800000 */
[----:B------:R-:W-:Y:S01]  /*eeb0*/  BPT.TRAP 0x1 ;  /* 0x000000040000795c */ /* 0x000fe20000300000 */
.L_x_3691:
[----:B------:R-:W-:Y:S05]  /*eec0*/  BSYNC B1 ;  /* 0x0000000000017941 */ /* 0x000fea0003800000 */
.L_x_3690:
        /* <DEDUP_REMOVED lines=19> */
.L_x_3692:
        /* <DEDUP_REMOVED lines=16> */
.L_x_3693:
        /* <DEDUP_REMOVED lines=16> */
.L_x_3694:
        /* <DEDUP_REMOVED lines=12> */
.L_x_3677:
[----:B------:R-:W-:Y:S05]  /*f2c0*/  BSYNC B0 ;  /* 0x0000000000007941 */ /* 0x000fea0003800000 */
.L_x_3676:
[----:B0-----:R-:W3:Y:S01]  /*f2d0*/  LDL.LU R0, [R1+0x24] ;  /* 0x0000240001007983 */ /* 0x001ee20000300800 */
[----:B------:R-:W-:-:S03]  /*f2e0*/  MOV R19, R7 ;  /* 0x0000000700137202 */ /* 0x000fc60000000f00 */
[----:B------:R1:W-:Y:S02]  /*f2f0*/  STL [R1], R9 ;  /* 0x0000000901007387 */ /* 0x0003e40000100800 */
[----:B-1-3--:R-:W-:-:S07]  /*f300*/  VIADD R0, R0, 0xfffffffd ;  /* 0xfffffffd00007836 */ /* 0x00afce0000000000 */
.L_x_3675:
[----:B------:R-:W3:Y:S01]  /*f310*/  LDL.LU R2, [R1+0x20] ;  /* 0x0000200001027983 */ /* 0x000ee20000300800 */
[----:B------:R-:W-:Y:S01]  /*f320*/  IMAD.MOV R8, RZ, RZ, -R8 ;  /* 0x000000ffff087224 */ /* 0x000fe200078e0a08 */
[----:B------:R-:W-:Y:S04]  /*f330*/  BSSY B0, `(.L_x_3674) ;  /* 0x0000194000007945 */ /* 0x000fe80003800000 */
[----:B---3--:R-:W-:-:S13]  /*f340*/  ISETP.NE.AND P0, PT, R2, R8, PT ;  /* 0x000000080200720c */ /* 0x008fda0003f05270 */
[----:B------:R-:W-:Y:S05]  /*f350*/  @!P0 BRA `(.L_x_3695) ;  /* 0x0000001800448947 */ /* 0x000fea0003800000 */
[----:B0-----:R-:W-:-:S07]  /*f360*/  IMAD.MOV.U32 R6, RZ, RZ, R17 ;  /* 0x000000ffff067224 */ /* 0x001fce00078e0011 */
.L_x_3734:
[----:B------:R-:W3:Y:S01]  /*f370*/  LDL R2, [R1] ;  /* 0x0000000001027983 */ /* 0x000ee20000100800 */
[----:B------:R-:W-:Y:S01]  /*f380*/  LOP3.LUT P1, RZ, R18, 0x8, RZ, 0xc0, !PT ;  /* 0x0000000812ff7812 */ /* 0x000fe2000782c0ff */
[----:B------:R-:W-:Y:S01]  /*f390*/  VIADD R4, R19, 0x1 ;  /* 0x0000000113047836 */ /* 0x000fe20000000000 */
[----:B------:R-:W-:Y:S04]  /*f3a0*/  BSSY B1, `(.L_x_3696) ;  /* 0x00000c3000017945 */ /* 0x000fe80003800000 */
[----:B------:R-:W-:-:S04]  /*f3b0*/  ISETP.NE.AND P0, PT, R4, 0x2, PT ;  /* 0x000000020400780c */ /* 0x000fc80003f05270 */
[----:B--2---:R-:W-:Y:S02]  /*f3c0*/  SEL R5, RZ, 0x1, P0 ;  /* 0x00000001ff057807 */ /* 0x004fe40000000000 */
[----:B------:R-:W-:Y:S02]  /*f3d0*/  SEL R4, R4, RZ, P0 ;  /* 0x000000ff04047207 */ /* 0x000fe40000000000 */
[----:B---3--:R-:W-:Y:S01]  /*f3e0*/  LOP3.LUT R5, R2, R5, RZ, 0x3c, !PT ;  /* 0x0000000502057212 */ /* 0x008fe200078e3cff */
[----:B01----:R-:W-:Y:S06]  /*f3f0*/  @!P1 BRA `(.L_x_3697) ;  /* 0x0000000800f49947 */ /* 0x003fec0003800000 */
[----:B------:R-:W-:Y:S01]  /*f400*/  LOP3.LUT P1, RZ, R18, 0x4, RZ, 0xc0, !PT ;  /* 0x0000000412ff7812 */ /* 0x000fe2000782c0ff */
[----:B------:R-:W-:-:S12]  /*f410*/  IMAD.MOV.U32 R8, RZ, RZ, R0 ;  /* 0x000000ffff087224 */ /* 0x000fd800078e0000 */
        /* <DEDUP_REMOVED lines=21> */
.L_x_3698:
[----:B------:R-:W-:Y:S01]  /*f570*/  LEA R3, R4, UR36, 0x3 ;  /* 0x0000002404037c11 */ /* 0x000fe2000f8e18ff */
[----:B------:R-:W-:Y:S01]  /*f580*/  BSSY B2, `(.L_x_3699) ;  /* 0x0000004000027945 */ /* 0x000fe20003800000 */
[----:B------:R-:W-:-:S04]  /*f590*/  SHF.L.U32 R2, R5, 0x1f, RZ ;  /* 0x0000001f05027819 */ /* 0x000fc800000006ff */
[----:B------:R-:W1:Y:S02]  /*f5a0*/  SYNCS.PHASECHK.TRANS64.TRYWAIT P0, [R3+URZ+0x36840], R2 ;  /* 0x03684002030075a7 */ /* 0x000e64000800017f */
[----:B-1----:R-:W-:Y:S05]  /*f5b0*/  @!P0 BRA `(.L_x_3700) ;  /* 0x0000003000248947 */ /* 0x002fea0003800000 */
.L_x_3786:
[----:B------:R-:W-:Y:S05]  /*f5c0*/  BSYNC B2 ;  /* 0x0000000000027941 */ /* 0x000fea0003800000 */
.L_x_3699:
[----:B0-----:R-:W2:Y:S01]  /*f5d0*/  LDL R7, [R1+0x18] ;  /* 0x0000180001077983 */ /* 0x001ea20000100800 */
        /* <DEDUP_REMOVED lines=9> */
.L_x_3701:
[----:B------:R-:W-:Y:S01]  /*f670*/  LOP3.LUT P0, RZ, R18, 0x2, RZ, 0xc0, !PT ;  /* 0x0000000212ff7812 */ /* 0x000fe2000780c0ff */
[----:B------:R-:W-:-:S12]  /*f680*/  BSSY B2, `(.L_x_3702) ;  /* 0x0000003000027945 */ /* 0x000fd80003800000 */
[----:B------:R-:W-:Y:S05]  /*f690*/  @P0 BRA `(.L_x_3703) ;  /* 0x0000000000040947 */ /* 0x000fea0003800000 */
[----:B------:R-:W-:Y:S01]  /*f6a0*/  BPT.TRAP 0x1 ;  /* 0x000000040000795c */ /* 0x000fe20000300000 */
.L_x_3703:
[----:B------:R-:W-:Y:S05]  /*f6b0*/  BSYNC B2 ;  /* 0x0000000000027941 */ /* 0x000fea0003800000 */
.L_x_3702:
        /* <DEDUP_REMOVED lines=19> */
.L_x_3704:
        /* <DEDUP_REMOVED lines=17> */
.L_x_3705:
        /* <DEDUP_REMOVED lines=17> */
.L_x_3706:
        /* <DEDUP_REMOVED lines=16> */
.L_x_3787:
[----:B------:R-:W-:Y:S05]  /*fb10*/  BSYNC B2 ;  /* 0x0000000000027941 */ /* 0x000fea0003800000 */
.L_x_3707:
[----:B------:R-:W1:Y:S02]  /*fb20*/  S2R R7, SR_TID.X ;  /* 0x0000000000077919 */ /* 0x000e640000002100 */
[----:B-1----:R-:W-:-:S04]  /*fb30*/  LOP3.LUT R7, R7, 0x7f, RZ, 0xc0, !PT ;  /* 0x0000007f07077812 */ /* 0x002fc800078ec0ff */
[----:B------:R-:W-:-:S13]  /*fb40*/  ISETP.NE.AND P0, PT, R7, RZ, PT ;  /* 0x000000ff0700720c */ /* 0x000fda0003f05270 */
[----:B0-----:R-:W-:-:S04]  /*fb50*/  @!P0 IMAD.MOV.U32 R3, RZ, RZ, 0xa800 ;  /* 0x0000a800ff038424 */ /* 0x001fc800078e00ff */
[----:B------:R0:W-:Y:S01]  /*fb60*/  @!P0 SYNCS.ARRIVE.TRANS64 RZ, [R2+URZ+0x36850], R3 ;  /* 0x0368500302ff89a7 */ /* 0x0001e2000800003f */
[----:B------:R-:W-:Y:S05]  /*fb70*/  @P1 BRA `(.L_x_3709) ;  /* 0x0000000000041947 */ /* 0x000fea0003800000 */
[----:B------:R-:W-:Y:S01]  /*fb80*/  BPT.TRAP 0x1 ;  /* 0x000000040000795c */ /* 0x000fe20000300000 */
.L_x_3709:
[----:B------:R-:W-:Y:S01]  /*fb90*/  LOP3.LUT P0, RZ, R18, 0x2, RZ, 0xc0, !PT ;  /* 0x0000000212ff7812 */ /* 0x000fe2000780c0ff */
[----:B------:R-:W-:-:S12]  /*fba0*/  BSSY B2, `(.L_x_3710) ;  /* 0x0000003000027945 */ /* 0x000fd80003800000 */
[----:B------:R-:W-:Y:S05]  /*fbb0*/  @P0 BRA `(.L_x_3711) ;  /* 0x0000000000040947 */ /* 0x000fea0003800000 */
[----:B------:R-:W-:Y:S01]  /*fbc0*/  BPT.TRAP 0x1 ;  /* 0x000000040000795c */ /* 0x000fe20000300000 */
.L_x_3711:
[----:B------:R-:W-:Y:S05]  /*fbd0*/  BSYNC B2 ;  /* 0x0000000000027941 */ /* 0x000fea0003800000 */
.L_x_3710:
        /* <DEDUP_REMOVED lines=19> */
.L_x_3712:
        /* <DEDUP_REMOVED lines=16> */
.L_x_3713:
        /* <DEDUP_REMOVED lines=16> */
.L_x_3714:
        /* <DEDUP_REMOVED lines=12> */
.L_x_3697:
[----:B------:R-:W-:Y:S05]  /*ffd0*/  BSYNC B1 ;  /* 0x0000000000017941 */ /* 0x000fea0003800000 */
.L_x_3696:
        /* <DEDUP_REMOVED lines=32> */
.L_x_3717:
[----:B------:R-:W-:Y:S01]  /*101e0*/  LEA R3, R19, UR36, 0x3 ;  /* 0x0000002413037c11 */ /* 0x000fe2000f8e18ff */
[----:B------:R-:W-:Y:S01]  /*101f0*/  BSSY B2, `(.L_x_3718) ;  /* 0x0000004000027945 */ /* 0x000fe20003800000 */
[----:B------:R-:W-:-:S04]  /*10200*/  SHF.L.U32 R2, R9, 0x1f, RZ ;  /* 0x0000001f09027819 */ /* 0x000fc800000006ff */
[----:B------:R-:W2:Y:S02]  /*10210*/  SYNCS.PHASECHK.TRANS64.TRYWAIT P0, [R3+URZ+0x36840], R2 ;  /* 0x03684002030075a7 */ /* 0x000ea4000800017f */
[----:B--2---:R-:W-:Y:S05]  /*10220*/  @!P0 BRA `(.L_x_3719) ;  /* 0x0000002400308947 */ /* 0x004fea0003800000 */
.L_x_3788:
[----:B------:R-:W-:Y:S05]  /*10230*/  BSYNC B2 ;  /* 0x0000000000027941 */ /* 0x000fea0003800000 */
.L_x_3718:
[----:B0-----:R-:W3:Y:S01]  /*10240*/  LDL R7, [R1+0x18] ;  /* 0x0000180001077983 */ /* 0x001ee20000100800 */
[----:B-1----:R-:W0:Y:S02]  /*10250*/  S2R R9, SR_TID.X ;  /* 0x0000000000097919 */ /* 0x002e240000002100 */
[----:B0-----:R-:W-:-:S04]  /*10260*/  LOP3.LUT R9, R9, 0x7f, RZ, 0xc0, !PT ;  /* 0x0000007f09097812 */ /* 0x001fc800078ec0ff */
[----:B------:R-:W-:-:S13]  /*10270*/  ISETP.NE.AND P0, PT, R9, RZ, PT ;  /* 0x000000ff0900720c */ /* 0x000fda0003f05270 */
[----:B--2---:R-:W-:-:S04]  /*10280*/  @!P0 IMAD.MOV.U32 R2, RZ, RZ, 0xa800 ;  /* 0x0000a800ff028424 */ /* 0x004fc800078e00ff */
[----:B------:R3:W-:Y:S02]  /*10290*/  @!P0 SYNCS.ARRIVE.TRANS64 RZ, [R3+URZ+0x36830], R2 ;  /* 0x0368300203ff89a7 */ /* 0x0007e4000800003f */
[----:B---3--:R-:W-:-:S04]  /*102a0*/  PRMT R2, R7, 0x9910, RZ ;  /* 0x0000991007027816 */ /* 0x008fc800000000ff */
[----:B------:R-:W-:-:S13]  /*102b0*/  ISETP.NE.AND P1, PT, R2, 0x2, PT ;  /* 0x000000020200780c */ /* 0x000fda0003f25270 */
[----:B------:R-:W-:Y:S05]  /*102c0*/  @P1 BRA `(.L_x_3720) ;  /* 0x0000000000041947 */ /* 0x000fea0003800000 */
[----:B------:R-:W-:Y:S01]  /*102d0*/  BPT.TRAP 0x1 ;  /* 0x000000040000795c */ /* 0x000fe20000300000 */
.L_x_3720:
[----:B------:R-:W-:Y:S01]  /*102e0*/  LOP3.LUT P0, RZ, R18, 0x2, RZ, 0xc0, !PT ;  /* 0x0000000212ff7812 */ /* 0x000fe2000780c0ff */
[----:B------:R-:W-:-:S12]  /*102f0*/  BSSY B2, `(.L_x_3721) ;  /* 0x0000003000027945 */ /* 0x000fd80003800000 */
[----:B------:R-:W-:Y:S05]  /*10300*/  @P0 BRA `(.L_x_3722) ;  /* 0x0000000000040947 */ /* 0x000fea0003800000 */
[----:B------:R-:W-:Y:S01]  /*10310*/  BPT.TRAP 0x1 ;  /* 0x000000040000795c */ /* 0x000fe20000300000 */
.L_x_3722:
[----:B------:R-:W-:Y:S05]  /*10320*/  BSYNC B2 ;  /* 0x0000000000027941 */ /* 0x000fea0003800000 */
.L_x_3721:
        /* <DEDUP_REMOVED lines=19> */
.L_x_3723:
        /* <DEDUP_REMOVED lines=17> */
.L_x_3724:
        /* <DEDUP_REMOVED lines=17> */
.L_x_3725:
        /* <DEDUP_REMOVED lines=15> */
.L_x_3789:
[----:B------:R-:W-:Y:S05]  /*10770*/  BSYNC B2 ;  /* 0x0000000000027941 */ /* 0x000fea0003800000 */
.L_x_3726:
[----:B------:R-:W1:Y:S02]  /*10780*/  S2R R3, SR_TID.X ;  /* 0x0000000000037919 */ /* 0x000e640000002100 */
[----:B-1----:R-:W-:-:S04]  /*10790*/  LOP3.LUT R3, R3, 0x7f, RZ, 0xc0, !PT ;  /* 0x0000007f03037812 */ /* 0x002fc800078ec0ff */
[----:B------:R-:W-:-:S13]  /*107a0*/  ISETP.NE.AND P0, PT, R3, RZ, PT ;  /* 0x000000ff0300720c */ /* 0x000fda0003f05270 */
[----:B------:R-:W-:-:S04]  /*107b0*/  @!P0 IMAD.MOV.U32 R3, RZ, RZ, 0xa800 ;  /* 0x0000a800ff038424 */ /* 0x000fc800078e00ff */
[----:B------:R1:W-:Y:S01]  /*107c0*/  @!P0 SYNCS.ARRIVE.TRANS64 RZ, [R2+URZ+0x36850], R3 ;  /* 0x0368500302ff89a7 */ /* 0x0003e2000800003f */
[----:B------:R-:W-:Y:S05]  /*107d0*/  @P1 BRA `(.L_x_3728) ;  /* 0x0000000000041947 */ /* 0x000fea0003800000 */
[----:B------:R-:W-:Y:S01]  /*107e0*/  BPT.TRAP 0x1 ;  /* 0x000000040000795c */ /* 0x000fe20000300000 */
.L_x_3728:
[----:B------:R-:W-:Y:S01]  /*107f0*/  LOP3.LUT P0, RZ, R18, 0x2, RZ, 0xc0, !PT ;  /* 0x0000000212ff7812 */ /* 0x000fe2000780c0ff */
[----:B------:R-:W-:-:S12]  /*10800*/  BSSY B2, `(.L_x_3729) ;  /* 0x0000003000027945 */ /* 0x000fd80003800000 */
[----:B------:R-:W-:Y:S05]  /*10810*/  @P0 BRA `(.L_x_3730) ;  /* 0x0000000000040947 */ /* 0x000fea0003800000 */
[----:B------:R-:W-:Y:S01]  /*10820*/  BPT.TRAP 0x1 ;  /* 0x000000040000795c */ /* 0x000fe20000300000 */
.L_x_3730:
[----:B------:R-:W-:Y:S05]  /*10830*/  BSYNC B2 ;  /* 0x0000000000027941 */ /* 0x000fea0003800000 */
.L_x_3729:
        /* <DEDUP_REMOVED lines=19> */
.L_x_3731:
        /* <DEDUP_REMOVED lines=16> */
.L_x_3732:
        /* <DEDUP_REMOVED lines=16> */
.L_x_3733:
        /* <DEDUP_REMOVED lines=12> */
.L_x_3716:
[----:B------:R-:W-:Y:S05]  /*10c30*/  BSYNC B1 ;  /* 0x0000000000017941 */ /* 0x000fea0003800000 */
.L_x_3715:
[C---:B------:R-:W-:Y:S01]  /*10c40*/  ISETP.GT.AND P0, PT, R0.reuse, 0x1, PT ;  /* 0x000000010000780c */ /* 0x040fe20003f04270 */
[----:B------:R-:W-:-:S12]  /*10c50*/  VIADD R0, R0, 0xfffffffe ;  /* 0xfffffffe00007836 */ /* 0x000fd80000000000 */
[----:B------:R-:W-:Y:S05]  /*10c60*/  @P0 BRA `(.L_x_3734) ;  /* 0xffffffe400c00947 */ /* 0x000fea000383ffff */
.L_x_3695:
[----:B------:R-:W-:Y:S05]  /*10c70*/  BSYNC B0 ;  /* 0x0000000000007941 */ /* 0x000fea0003800000 */
.L_x_3674:
[----:B------:R-:W-:Y:S01]  /*10c80*/  LOP3.LUT P0, RZ, R18, 0x8, RZ, 0xc0, !PT ;  /* 0x0000000812ff7812 */ /* 0x000fe2000780c0ff */
[----:B------:R-:W-:-:S12]  /*10c90*/  BSSY B0, `(.L_x_3735) ;  /* 0x0000055000007945 */ /* 0x000fd80003800000 */
[----:B------:R-:W-:Y:S05]  /*10ca0*/  @!P0 BRA `(.L_x_3736) ;  /* 0x00000004004c8947 */ /* 0x000fea0003800000 */
[----:B-1----:R-:W3:Y:S01]  /*10cb0*/  LDL R2, [R1] ;  /* 0x0000000001027983 */ /* 0x002ee20000100800 */
[----:B------:R-:W-:Y:S01]  /*10cc0*/  LEA R0, R19, UR36, 0x3 ;  /* 0x0000002413007c11 */ /* 0x000fe2000f8e18ff */
[----:B------:R-:W-:Y:S01]  /*10cd0*/  BSSY B1, `(.L_x_3737) ;  /* 0x0000004000017945 */ /* 0x000fe20003800000 */
[----:B---3--:R-:W-:-:S04]  /*10ce0*/  SHF.L.U32 R2, R2, 0x1f, RZ ;  /* 0x0000001f02027819 */ /* 0x008fc800000006ff */
[----:B------:R-:W1:Y:S02]  /*10cf0*/  SYNCS.PHASECHK.TRANS64.TRYWAIT P0, [R0+URZ+0x36860], R2 ;  /* 0x03686002000075a7 */ /* 0x000e64000800017f */
[----:B-1----:R-:W-:Y:S05]  /*10d00*/  @!P0 BRA `(.L_x_3738) ;  /* 0x0000001800a08947 */ /* 0x002fea0003800000 */
.L_x_3790:
[----:B------:R-:W-:Y:S05]  /*10d10*/  BSYNC B1 ;  /* 0x0000000000017941 */ /* 0x000fea0003800000 */
.L_x_3737:
[----:B------:R-:W3:Y:S01]  /*10d20*/  LDL R3, [R1+0x18] ;  /* 0x0000180001037983 */ /* 0x000ee20000100800 */
[----:B------:R-:W4:Y:S02]  /*10d30*/  S2R R4, SR_TID.X ;  /* 0x0000000000047919 */ /* 0x000f240000002100 */
[----:B----4-:R-:W-:-:S04]  /*10d40*/  LOP3.LUT R4, R4, 0x7f, RZ, 0xc0, !PT ;  /* 0x0000007f04047812 */ /* 0x010fc800078ec0ff */
[----:B------:R-:W-:-:S13]  /*10d50*/  ISETP.NE.AND P0, PT, R4, RZ, PT ;  /* 0x000000ff0400720c */ /* 0x000fda0003f05270 */
[----:B-1----:R-:W-:-:S04]  /*10d60*/  @!P0 IMAD.MOV.U32 R2, RZ, RZ, 0xa800 ;  /* 0x0000a800ff028424 */ /* 0x002fc800078e00ff */
[----:B------:R3:W-:Y:S02]  /*10d70*/  @!P0 SYNCS.ARRIVE.TRANS64 RZ, [R0+URZ+0x36850], R2 ;  /* 0x0368500200ff89a7 */ /* 0x0007e4000800003f */
[----:B---3--:R-:W-:-:S04]  /*10d80*/  PRMT R2, R3, 0x9910, RZ ;  /* 0x0000991003027816 */ /* 0x008fc800000000ff */
[----:B------:R-:W-:-:S13]  /*10d90*/  ISETP.NE.AND P0, PT, R2, 0x2, PT ;  /* 0x000000020200780c */ /* 0x000fda0003f05270 */
[----:B------:R-:W-:Y:S05]  /*10da0*/  @P0 BRA `(.L_x_3739) ;  /* 0x0000000000040947 */ /* 0x000fea0003800000 */
[----:B------:R-:W-:Y:S01]  /*10db0*/  BPT.TRAP 0x1 ;  /* 0x000000040000795c */ /* 0x000fe20000300000 */
.L_x_3739:
[----:B------:R-:W-:Y:S01]  /*10dc0*/  LOP3.LUT P0, RZ, R18, 0x2, RZ, 0xc0, !PT ;  /* 0x0000000212ff7812 */ /* 0x000fe2000780c0ff */
[----:B------:R-:W-:-:S12]  /*10dd0*/  BSSY B1, `(.L_x_3740) ;  /* 0x0000003000017945 */ /* 0x000fd80003800000 */
[----:B------:R-:W-:Y:S05]  /*10de0*/  @P0 BRA `(.L_x_3741) ;  /* 0x0000000000040947 */ /* 0x000fea0003800000 */
[----:B------:R-:W-:Y:S01]  /*10df0*/  BPT.TRAP 0x1 ;  /* 0x000000040000795c */ /* 0x000fe20000300000 */
.L_x_3741:
[----:B------:R-:W-:Y:S05]  /*10e00*/  BSYNC B1 ;  /* 0x0000000000017941 */ /* 0x000fea0003800000 */
.L_x_3740:
[----:B------:R-:W3:Y:S01]  /*10e10*/  LDL R3, [R1+0x4] ;  /* 0x0000040001037983 */ /* 0x000ee20000100800 */
[----:B------:R-:W1:Y:S01]  /*10e20*/  S2R R2, SR_CgaCtaId ;  /* 0x0000000000027919 */ /* 0x000e620000008800 */
[----:B------:R-:W4:Y:S01]  /*10e30*/  S2R R4, SR_CgaCtaId ;  /* 0x0000000000047919 */ /* 0x000f220000008800 */
[----:B------:R-:W-:Y:S01]  /*10e40*/  UIADD3 UR4, UP0, UR38, 0x470, URZ ;  /* 0x0000047026047890 */ /* 0x000fe2000ff1e03f */
[----:B------:R-:W-:Y:S01]  /*10e50*/  PLOP3.LUT P0, PT, PT, PT, PT, 0x80, 0x0 ;  /* 0x000000000000781c */ /* 0x000fe20003f0f070 */
[----:B------:R-:W-:Y:S01]  /*10e60*/  VIADD R0, R0, 0x36850 ;  /* 0x0003685000007836 */ /* 0x000fe20000000000 */
[----:B------:R-:W-:Y:S01]  /*10e70*/  UMOV UR6, 0x30000 ;  /* 0x0003000000067882 */ /* 0x000fe20000000000 */
[----:B------:R-:W-:Y:S01]  /*10e80*/  UIADD3.X UR5, URZ, UR39, URZ, UP0, !UPT ;  /* 0x000000273f057290 */ /* 0x000fe200087fe43f */
[----:B-1----:R-:W-:Y:S02]  /*10e90*/  LOP3.LUT R2, R2, 0x1, RZ, 0xc0, !PT ;  /* 0x0000000102027812 */ /* 0x002fe400078ec0ff */
[----:B----4-:R-:W-:-:S03]  /*10ea0*/  LOP3.LUT R4, R4, 0x1, RZ, 0xc0, !PT ;  /* 0x0000000104047812 */ /* 0x010fc600078ec0ff */
[----:B------:R-:W-:-:S04]  /*10eb0*/  IMAD R2, R2, 0xe00, RZ ;  /* 0x00000e0002027824 */ /* 0x000fc800078e02ff */
[----:B------:R-:W-:Y:S02]  /*10ec0*/  IMAD R2, R19, 0x5400, R2 ;  /* 0x0000540013027824 */ /* 0x000fe400078e0202 */
[----:B------:R-:W-:-:S03]  /*10ed0*/  IMAD R4, R4, 0x38, RZ ;  /* 0x0000003804047824 */ /* 0x000fc600078e02ff */
[----:B------:R-:W-:Y:S01]  /*10ee0*/  LEA R2, R2, UR36, 0x1 ;  /* 0x0000002402027c11 */ /* 0x000fe2000f8e08ff */
[----:B------:R-:W-:Y:S01]  /*10ef0*/  UMOV UR14, 0x0 ;  /* 0x00000000000e7882 */ /* 0x000fe20000000000 */
[----:B------:R-:W-:Y:S01]  /*10f00*/  UMOV UR15, 0x14f00000 ;  /* 0x14f00000000f7882 */ /* 0x000fe20000000000 */
[----:B------:R-:W-:Y:S01]  /*10f10*/  UMOV UR10, URZ ;  /* 0x0000003f000a7c82 */ /* 0x000fe20008000000 */
[----:B---3--:R-:W-:Y:S02]  /*10f20*/  IMAD R3, R3, 0x70, R4 ;  /* 0x0000007003037824 */ /* 0x008fe400078e0204 */
[----:B------:R-:W-:-:S07]  /*10f30*/  VIADD R4, R2, 0x400 ;  /* 0x0000040002047836 */ /* 0x000fce0000000000 */
.L_x_3742:
        /* <DEDUP_REMOVED lines=9> */
[----:B-1----:R-:W-:Y:S05]  /*10fd0*/  @P0 BRA.U.ANY `(.L_x_3742) ;  /* 0xfffffffd00d80947 */ /* 0x002fea000393ffff */
[----:B------:R-:W-:Y:S01]  /*10fe0*/  PLOP3.LUT P0, PT, PT, PT, PT, 0x80, 0x0 ;  /* 0x000000000000781c */ /* 0x000fe20003f0f070 */
[----:B------:R-:W-:Y:S01]  /*10ff0*/  VIADD R4, R2, 0x3c00 ;  /* 0x00003c0002047836 */ /* 0x000fe20000000000 */
[----:B------:R-:W-:Y:S01]  /*11000*/  UMOV UR6, 0x30000 ;  /* 0x0003000000067882 */ /* 0x000fe20000000000 */
[----:B------:R-:W-:Y:S01]  /*11010*/  UMOV UR14, 0x0 ;  /* 0x00000000000e7882 */ /* 0x000fe20000000000 */
[----:B------:R-:W-:Y:S01]  /*11020*/  UMOV UR15, 0x14f00000 ;  /* 0x14f00000000f7882 */ /* 0x000fe20000000000 */
[----:B------:R-:W-:-:S08]  /*11030*/  UMOV UR10, 0x40 ;  /* 0x00000040000a7882 */ /* 0x000fd00000000000 */
.L_x_3743:
        /* <DEDUP_REMOVED lines=16> */
.L_x_3744:
        /* <DEDUP_REMOVED lines=9> */
[----:B---3--:R-:W-:Y:S05]  /*111d0*/  @P0 BRA.U.ANY `(.L_x_3744) ;  /* 0xfffffffd00d80947 */ /* 0x008fea000393ffff */
.L_x_3736:
[----:B------:R-:W-:Y:S05]  /*111e0*/  BSYNC B0 ;  /* 0x0000000000007941 */ /* 0x000fea0003800000 */
.L_x_3735:
[----:B0-----:R-:W3:Y:S01]  /*111f0*/  LDL.LU R6, [R1+0x28] ;  /* 0x0000280001067983 */ /* 0x001ee20000300800 */
[----:B------:R-:W-:Y:S01]  /*11200*/  IADD3 R19, R19, 0x1, RZ ;  /* 0x0000000113137810 */ /* 0x000fe20007ffe0ff */
[----:B------:R-:W-:Y:S02]  /*11210*/  ULDC UR4, c[0x0][0xc34] ;  /* 0x00030d0000047ab9 */ /* 0x000fe40000000800 */
[----:B--2---:R-:W2:Y:S04]  /*11220*/  LDL.LU R5, [R1] ;  /* 0x0000000001057983 */ /* 0x004ea80000300800 */
[----:B------:R-:W4:Y:S01]  /*11230*/  LDL.LU R4, [R1+0x34] ;  /* 0x0000340001047983 */ /* 0x000f220000300800 */
[----:B------:R-:W-:-:S04]  /*11240*/  ISETP.NE.AND P0, PT, R19, 0x2, PT ;  /* 0x000000021300780c */ /* 0x000fc80003f05270 */
[----:B-1----:R-:W-:Y:S02]  /*11250*/  SEL R0, RZ, 0x1, P0 ;  /* 0x00000001ff007807 */ /* 0x002fe40000000000 */
[----:B------:R-:W-:Y:S01]  /*11260*/  SEL R19, R19, RZ, P0 ;  /* 0x000000ff13137207 */ /* 0x000fe20000000000 */
[----:B---3--:R-:W-:Y:S01]  /*11270*/  VIADD R6, R6, UR37 ;  /* 0x0000002506067c36 */ /* 0x008fe20008000000 */
[----:B--2---:R-:W-:-:S04]  /*11280*/  LOP3.LUT R5, R5, R0, RZ, 0x3c, !PT ;  /* 0x0000000005057212 */ /* 0x004fc800078e3cff */
[----:B------:R0:W-:Y:S01]  /*11290*/  STL [R1+0x28], R6 ;  /* 0x0000280601007387 */ /* 0x0001e20000100800 */
[----:B------:R-:W-:Y:S01]  /*112a0*/  ISETP.GE.AND P1, PT, R6, UR4, PT ;  /* 0x0000000406007c0c */ /* 0x000fe2000bf26270 */
[----:B----4-:R-:W-:-:S05]  /*112b0*/  VIADD R4, R4, 0x1 ;  /* 0x0000000104047836 */ /* 0x010fca0000000000 */
[----:B------:R0:W-:Y:S04]  /*112c0*/  STL [R1+0x34], R4 ;  /* 0x0000340401007387 */ /* 0x0001e80000100800 */
[----:B------:R0:W-:Y:S03]  /*112d0*/  STL [R1], R5 ;  /* 0x0000000501007387 */ /* 0x0001e60000100800 */
[----:B------:R-:W-:Y:S05]  /*112e0*/  @!P1 BRA `(.L_x_3745) ;  /* 0xffffffb8006c9947 */ /* 0x000fea000383ffff */
[----:B------:R-:W-:-:S07]  /*112f0*/  LOP3.LUT R2, R4, 0x1, RZ, 0xc, !PT ;  /* 0x0000000104027812 */ /* 0x000fce00078e0cff */
.L_x_3657:
[----:B0-----:R-:W0:Y:S01]  /*11300*/  S2R R3, SR_CgaCtaId ;  /* 0x0000000000037919 */ /* 0x001e220000008800 */
[----:B------:R-:W-:Y:S01]  /*11310*/  MOV R0, 0x400 ;  /* 0x0000040000007802 */ /* 0x000fe20000000f00 */
[----:B------:R-:W-:Y:S03]  /*11320*/  BSSY B0, `(.L_x_3746) ;  /* 0x0000005000007945 */ /* 0x000fe60003800000 */
[----:B0-----:R-:W-:Y:S02]  /*11330*/  LEA R0, R3, R0, 0x18 ;  /* 0x0000000003007211 */ /* 0x001fe400078ec0ff */
[----:B------:R-:W-:-:S04]  /*11340*/  SHF.L.U32 R3, R2, 0x1f, RZ ;  /* 0x0000001f02037819 */ /* 0x000fc800000006ff */
[----:B------:R-:W0:Y:S02]  /*11350*/  SYNCS.PHASECHK.TRANS64.TRYWAIT P0, [R0+URZ+0x36820], R3 ;  /* 0x03682003000075a7 */ /* 0x000e24000800017f */
[----:B0-----:R-:W-:Y:S05]  /*11360*/  @!P0 BRA `(.L_x_3747) ;  /* 0x00000014001c8947 */ /* 0x001fea0003800000 */
.L_x_3791:
[----:B------:R-:W-:Y:S05]  /*11370*/  BSYNC B0 ;  /* 0x0000000000007941 */ /* 0x000fea0003800000 */
.L_x_3746:
[----:B------:R-:W-:-:S03]  /*11380*/  UMOV UR4, 0xffffffff ;  /* 0xffffffff00047882 */ /* 0x000fc60000000000 */
[----:B------:R-:W-:Y:S05]  /*11390*/  BRA.DIV UR4, `(.L_x_3748) ;  /* 0x0000001604247947 */ /* 0x000fea000b800000 */
[----:B------:R-:W1:Y:S02]  /*113a0*/  S2R R2, SR_TID.X ;  /* 0x0000000000027919 */ /* 0x000e640000002100 */
[----:B-1----:R-:W-:-:S04]  /*113b0*/  SHF.R.U32.HI R2, RZ, 0x5, R2 ;  /* 0x00000005ff027819 */ /* 0x002fc80000011602 */
[----:B------:R-:W-:-:S05]  /*113c0*/  LOP3.LUT R2, R2, 0x3, RZ, 0xc0, !PT ;  /* 0x0000000302027812 */ /* 0x000fca00078ec0ff */
[----:B------:R1:W2:Y:S02]  /*113d0*/  SHFL.IDX PT, R14, R2, RZ, 0x1f ;  /* 0x00001fff020e7589 */ /* 0x0002a400000e0000 */
.L_x_3794:
[----:B--2---:R-:W-:Y:S01]  /*113e0*/  ISETP.NE.AND P0, PT, R14, RZ, PT ;  /* 0x000000ff0e00720c */ /* 0x004fe20003f05270 */
[----:B------:R-:W-:-:S12]  /*113f0*/  BSSY B0, `(.L_x_3749) ;  /* 0x0000025000007945 */ /* 0x000fd80003800000 */
[----:B------:R-:W-:Y:S05]  /*11400*/  @P0 BRA `(.L_x_3750) ;  /* 0x00000000008c0947 */ /* 0x000fea0003800000 */
[----:B------:R-:W-:-:S03]  /*11410*/  UMOV UR4, 0xffffffff ;  /* 0xffffffff00047882 */ /* 0x000fc60000000000 */
[----:B------:R-:W-:Y:S05]  /*11420*/  BRA.DIV UR4, `(.L_x_3751) ;  /* 0x0000001604347947 */ /* 0x000fea000b800000 */
[----:B------:R-:W-:-:S13]  /*11430*/  ELECT P6, URZ, PT ;  /* 0x00000000003f782f */ /* 0x000fda00038c0000 */
.L_x_3797:
[----:B------:R-:W-:Y:S05]  /*11440*/  @!P6 BRA `(.L_x_3750) ;  /* 0x00000000007ce947 */ /* 0x000fea0003800000 */
[----:B-1----:R-:W2:Y:S02]  /*11450*/  LDL.LU R2, [R1+0x2c] ;  /* 0x00002c0001027983 */ /* 0x002ea40000300800 */
[----:B--2---:R-:W-:-:S04]  /*11460*/  LOP3.LUT R2, R2, 0x2, RZ, 0xfc, !PT ;  /* 0x0000000202027812 */ /* 0x004fc800078efcff */
[----:B------:R-:W-:-:S13]  /*11470*/  ISETP.NE.AND P2, PT, R2, 0x3, PT ;  /* 0x000000030200780c */ /* 0x000fda0003f45270 */
[----:B------:R-:W-:Y:S05]  /*11480*/  @!P2 BRA `(.L_x_3752) ;  /* 0x000000000004a947 */ /* 0x000fea0003800000 */
[----:B------:R-:W-:Y:S01]  /*11490*/  BPT.TRAP 0x1 ;  /* 0x000000040000795c */ /* 0x000fe20000300000 */
.L_x_3752:
        /* <DEDUP_REMOVED lines=13> */
.L_x_3798:
[----:B------:R-:W1:Y:S02]  /*11570*/  SYNCS.PHASECHK.TRANS64.TRYWAIT P0, [R7+URZ], R2 ;  /* 0x00000002070075a7 */ /* 0x000e64000800017f */
[----:B-1----:R-:W-:Y:S05]  /*11580*/  @!P0 BRA `(.L_x_3754) ;  /* 0x0000001400108947 */ /* 0x002fea0003800000 */
.L_x_3799:
[----:B------:R-:W-:Y:S05]  /*11590*/  @!P2 BRA `(.L_x_3755) ;  /* 0x000000000004a947 */ /* 0x000fea0003800000 */
[----:B------:R-:W-:Y:S01]  /*115a0*/  BPT.TRAP 0x1 ;  /* 0x000000040000795c */ /* 0x000fe20000300000 */
.L_x_3755:
[----:B------:R-:W-:-:S04]  /*115b0*/  VIADD R0, R0, 0x36860 ;  /* 0x0003686000007836 */ /* 0x000fc80000000000 */
[----:B------:R-:W-:-:S04]  /*115c0*/  IMAD R4, R19, 0x8, R0 ;  /* 0x0000000813047824 */ /* 0x000fc800078e0200 */
[----:B------:R-:W2:Y:S02]  /*115d0*/  SYNCS.PHASECHK.TRANS64.TRYWAIT P0, [R4+URZ], R5 ;  /* 0x00000005040075a7 */ /* 0x000ea4000800017f */
[----:B--2---:R-:W-:Y:S05]  /*115e0*/  @!P0 BRA `(.L_x_3756) ;  /* 0x00000014000c8947 */ /* 0x004fea0003800000 */
.L_x_3800:
[----:B------:R-:W-:-:S07]  /*115f0*/  IMAD R3, R3, 0x8, R0 ;  /* 0x0000000803037824 */ /* 0x000fce00078e0200 */
.L_x_3757:
[----:B---3--:R3:W4:Y:S02]  /*11600*/  SYNCS.PHASECHK.TRANS64.TRYWAIT P0, [R3+URZ], R2 ;  /* 0x00000002030075a7 */ /* 0x008724000800017f */
[----:B----4-:R-:W-:Y:S05]  /*11610*/  @!P0 NANOSLEEP.SYNCS 0x989680 ;  /* 0x009896800000895d */ /* 0x010fea0003900000 */
[----:B------:R-:W4:Y:S02]  /*11620*/  @!P0 SYNCS.PHASECHK.TRANS64 P0, [R3+URZ], R2 ;  /* 0x00000002030085a7 */ /* 0x000f24000800007f */
[----:B----4-:R-:W-:Y:S05]  /*11630*/  @!P0 BRA `(.L_x_3757) ;  /* 0xfffffffc00f08947 */ /* 0x010fea000383ffff */
.L_x_3750:
[----:B------:R-:W-:Y:S05]  /*11640*/  BSYNC B0 ;  /* 0x0000000000007941 */ /* 0x000fea0003800000 */
.L_x_3749:
[----:B------:R-:W-:Y:S05]  /*11650*/  EXIT ;  /* 0x000000000000794d */ /* 0x000fea0003800000 */
.L_x_3625:
[----:B0-----:R-:W-:-:S04]  /*11660*/  IMAD.U32 R3, RZ, RZ, UR37 ;  /* 0x00000025ff037e24 */ /* 0x001fc8000f8e00ff */
[----:B------:R0:W1:Y:S03]  /*11670*/  SYNCS.PHASECHK.TRANS64.TRYWAIT P1, [R3+URZ+0x36800], R0 ;  /* 0x03680000030075a7 */ /* 0x000066000802017f */
[----:B-1----:R-:W-:Y:S05]  /*11680*/  @!P1 NANOSLEEP.SYNCS 0x989680 ;  /* 0x009896800000995d */ /* 0x002fea0003900000 */
[----:B------:R-:W1:Y:S02]  /*11690*/  @!P1 SYNCS.PHASECHK.TRANS64 P1, [R3+URZ+0x36800], R0 ;  /* 0x03680000030095a7 */ /* 0x000e64000802007f */
[----:B-1----:R-:W-:Y:S05]  /*116a0*/  @!P1 BRA `(.L_x_3625) ;  /* 0xfffffffc00ec9947 */ /* 0x002fea000383ffff */
[----:B------:R-:W-:Y:S05]  /*116b0*/  BRA `(.L_x_3758) ;  /* 0xffffff0000007947 */ /* 0x000fea000383ffff */
.L_x_3629:
[----:B-1----:R1:W2:Y:S02]  /*116c0*/  SYNCS.PHASECHK.TRANS64.TRYWAIT P1, [R0+URZ+0x36830], R3 ;  /* 0x03683003000075a7 */ /* 0x0022a4000802017f */
[----:B--2---:R-:W-:Y:S05]  /*116d0*/  @!P1 NANOSLEEP.SYNCS 0x989680 ;  /* 0x009896800000995d */ /* 0x004fea0003900000 */
[----:B------:R-:W2:Y:S02]  /*116e0*/  @!P1 SYNCS.PHASECHK.TRANS64 P1, [R0+URZ+0x36830], R3 ;  /* 0x03683003000095a7 */ /* 0x000ea4000802007f */
[----:B--2---:R-:W-:Y:S05]  /*116f0*/  @!P1 BRA `(.L_x_3629) ;  /* 0xfffffffc00f09947 */ /* 0x004fea000383ffff */
[----:B------:R-:W-:Y:S05]  /*11700*/  BRA `(.L_x_3628) ;  /* 0xffffff00001c7947 */ /* 0x000fea000383ffff */
.L_x_3635:
[----:B-1----:R-:W-:-:S04]  /*11710*/  IMAD.U32 R7, RZ, RZ, UR7 ;  /* 0x00000007ff077e24 */ /* 0x002fc8000f8e00ff */
[----:B------:R1:W2:Y:S03]  /*11720*/  SYNCS.PHASECHK.TRANS64.TRYWAIT P1, [R7+URZ+0x36830], R6 ;  /* 0x03683006070075a7 */ /* 0x0002a6000802017f */
[----:B--2---:R-:W-:Y:S05]  /*11730*/  @!P1 NANOSLEEP.SYNCS 0x989680 ;  /* 0x009896800000995d */ /* 0x004fea0003900000 */
[----:B------:R-:W2:Y:S02]  /*11740*/  @!P1 SYNCS.PHASECHK.TRANS64 P1, [R7+URZ+0x36830], R6 ;  /* 0x03683006070095a7 */ /* 0x000ea4000802007f */
[----:B--2---:R-:W-:Y:S05]  /*11750*/  @!P1 BRA `(.L_x_3635) ;  /* 0xfffffffc00ec9947 */ /* 0x004fea000383ffff */
[----:B------:R-:W-:Y:S05]  /*11760*/  BRA `(.L_x_3634) ;  /* 0xffffff4400787947 */ /* 0x000fea000383ffff */
.L_x_3639:
[----:B---3--:R-:W-:-:S04]  /*11770*/  IMAD.U32 R5, RZ, RZ, UR10 ;  /* 0x0000000aff057e24 */ /* 0x008fc8000f8e00ff */
[----:B------:R3:W4:Y:S03]  /*11780*/  SYNCS.PHASECHK.TRANS64.TRYWAIT P1, [R5+URZ+0x36850], R0 ;  /* 0x03685000050075a7 */ /* 0x000726000802017f */
[----:B----4-:R-:W-:Y:S05]  /*11790*/  @!P1 NANOSLEEP.SYNCS 0x989680 ;  /* 0x009896800000995d */ /* 0x010fea0003900000 */
[----:B------:R-:W4:Y:S02]  /*117a0*/  @!P1 SYNCS.PHASECHK.TRANS64 P1, [R5+URZ+0x36850], R0 ;  /* 0x03685000050095a7 */ /* 0x000f24000802007f */
[----:B----4-:R-:W-:Y:S05]  /*117b0*/  @!P1 BRA `(.L_x_3639) ;  /* 0xfffffffc00ec9947 */ /* 0x010fea000383ffff */
[----:B------:R-:W-:Y:S05]  /*117c0*/  BRA `(.L_x_3638) ;  /* 0xffffff6800c47947 */ /* 0x000fea000383ffff */
.L_x_3646:
[----:B-1----:R-:W-:-:S04]  /*117d0*/  IMAD.U32 R5, RZ, RZ, UR9 ;  /* 0x00000009ff057e24 */ /* 0x002fc8000f8e00ff */
[----:B------:R1:W2:Y:S03]  /*117e0*/  SYNCS.PHASECHK.TRANS64.TRYWAIT P1, [R5+URZ+0x36850], R0 ;  /* 0x03685000050075a7 */ /* 0x0002a6000802017f */
[----:B--2---:R-:W-:Y:S05]  /*117f0*/  @!P1 NANOSLEEP.SYNCS 0x989680 ;  /* 0x009896800000995d */ /* 0x004fea0003900000 */
[----:B------:R-:W2:Y:S02]  /*11800*/  @!P1 SYNCS.PHASECHK.TRANS64 P1, [R5+URZ+0x36850], R0 ;  /* 0x03685000050095a7 */ /* 0x000ea4000802007f */
[----:B--2---:R-:W-:Y:S05]  /*11810*/  @!P1 BRA `(.L_x_3646) ;  /* 0xfffffffc00ec9947 */ /* 0x004fea000383ffff */
[----:B------:R-:W-:Y:S05]  /*11820*/  BRA `(.L_x_3645) ;  /* 0xffffff8c00687947 */ /* 0x000fea000383ffff */
.L_x_3661:
        /* <DEDUP_REMOVED lines=11> */
.L_x_3760:
[----:B------:R-:W-:Y:S05]  /*118e0*/  BSYNC B0 ;  /* 0x0000000000007941 */ /* 0x000fea0003800000 */
.L_x_3759:
[----:B------:R-:W-:Y:S05]  /*118f0*/  BRA `(.L_x_3761) ;  /* 0xffffffb800b07947 */ /* 0x000fea000383ffff */
.L_x_3663:
[----:B------:R-:W-:Y:S01]  /*11900*/  BSSY B0, `(.L_x_3762) ;  /* 0x0000006000007945 */ /* 0x000fe20003800000 */
[----:B------:R-:W-:-:S07]  /*11910*/  IMAD.MOV.U32 R15, RZ, RZ, -0x1 ;  /* 0xffffffffff0f7424 */ /* 0x000fce00078e00ff */
[----:B01----:R-:W-:Y:S05]  /*11920*/  WARPSYNC.COLLECTIVE R15, `(.L_x_3763) ;  /* 0x000000000f0c7348 */ /* 0x003fea0003c00000 */
[----:B------:R-:W-:Y:S02]  /*11930*/  ELECT P6, UR62, PT ;  /* 0x00000000003e782f */ /* 0x000fe400038c0000 */
[----:B------:R-:W-:Y:S01]  /*11940*/  MOV R14, UR62 ;  /* 0x0000003e000e7c02 */ /* 0x000fe20008000f00 */
[----:B01----:R-:W-:Y:S10]  /*11950*/  ENDCOLLECTIVE ;  /* 0x000000000000791b */ /* 0x003ff40003800000 */
.L_x_3763:
[----:B------:R-:W-:Y:S05]  /*11960*/  BSYNC B0 ;  /* 0x0000000000007941 */ /* 0x000fea0003800000 */
.L_x_3762:
[----:B------:R-:W-:Y:S05]  /*11970*/  BRA `(.L_x_3764) ;  /* 0xffffffb800b07947 */ /* 0x000fea000383ffff */
.L_x_3665:
[----:B---3--:R3:W4:Y:S02]  /*11980*/  SYNCS.PHASECHK.TRANS64.TRYWAIT P0, [R2+URZ+0x36840], R3 ;  /* 0x03684003020075a7 */ /* 0x008724000800017f */
[----:B----4-:R-:W-:Y:S05]  /*11990*/  @!P0 NANOSLEEP.SYNCS 0x989680 ;  /* 0x009896800000895d */ /* 0x010fea0003900000 */
[----:B------:R-:W4:Y:S02]  /*119a0*/  @!P0 SYNCS.PHASECHK.TRANS64 P0, [R2+URZ+0x36840], R3 ;  /* 0x03684003020085a7 */ /* 0x000f24000800007f */
[----:B----4-:R-:W-:Y:S05]  /*119b0*/  @!P0 BRA `(.L_x_3665) ;  /* 0xfffffffc00f08947 */ /* 0x010fea000383ffff */
[----:B------:R-:W-:Y:S05]  /*119c0*/  BRA `(.L_x_3765) ;  /* 0xffffffbc00047947 */ /* 0x000fea000383ffff */
.L_x_3669:
        /* <DEDUP_REMOVED lines=8> */
.L_x_3766:
[----:B------:R-:W-:Y:S01]  /*11a50*/  IMAD.MOV.U32 R13, RZ, RZ, R0 ;  /* 0x000000ffff0d7224 */ /* 0x000fe200078e0000 */
[----:B------:R-:W-:Y:S01]  /*11a60*/  LOP3.LUT R7, R7, 0x7f, RZ, 0xc0, !PT ;  /* 0x0000007f07077812 */ /* 0x000fe200078ec0ff */
[----:B------:R-:W-:-:S07]  /*11a70*/  IMAD.MOV.U32 R6, RZ, RZ, R14 ;  /* 0x000000ffff067224 */ /* 0x000fce00078e000e */
[----:B------:R-:W-:Y:S05]  /*11a80*/  WARPSYNC.COLLECTIVE R15, `(.L_x_3767) ;  /* 0x000000000f087348 */ /* 0x000fea0003c00000 */
[----:B------:R0:W1:Y:S02]  /*11a90*/  SHFL.IDX P6, R14, R13, R12, R11 ;  /* 0x0000000c0d0e7389 */ /* 0x00006400000c000b */
[----:B01----:R-:W-:Y:S01]  /*11aa0*/  ENDCOLLECTIVE ;  /* 0x000000000000791b */ /* 0x003fe20003800000 */
.L_x_3767:
[----:B------:R-:W-:Y:S01]  /*11ab0*/  SHF.R.U32.HI R4, RZ, 0x3, R7 ;  /* 0x00000003ff047819 */ /* 0x000fe20000011607 */
[----:B------:R-:W-:Y:S02]  /*11ac0*/  ULDC UR4, c[0x0][0x288] ;  /* 0x0000a20000047ab9 */ /* 0x000fe40000000800 */
[----:B------:R-:W-:Y:S02]  /*11ad0*/  IMAD R3, R8, UR4, RZ ;  /* 0x0000000408037c24 */ /* 0x000fe4000f8e02ff */
[----:B------:R-:W-:-:S04]  /*11ae0*/  IMAD.IADD R4, R4, 0x1, R5 ;  /* 0x0000000104047824 */ /* 0x000fc800078e0205 */
[C---:B------:R-:W-:Y:S01]  /*11af0*/  VIADD R8, R4.reuse, 0x10 ;  /* 0x0000001004087836 */ /* 0x040fe20000000000 */
[----:B------:R-:W-:Y:S01]  /*11b00*/  ISETP.GE.AND P2, PT, R4, R3, PT ;  /* 0x000000030400720c */ /* 0x000fe20003f46270 */
[----:B------:R-:W-:Y:S02]  /*11b10*/  IMAD.MOV.U32 R13, RZ, RZ, R2 ;  /* 0x000000ffff0d7224 */ /* 0x000fe400078e0002 */
[----:B------:R-:W-:Y:S02]  /*11b20*/  IMAD.MOV.U32 R12, RZ, RZ, 0x1 ;  /* 0x00000001ff0c7424 */ /* 0x000fe400078e00ff */
[----:B------:R-:W-:-:S08]  /*11b30*/  IMAD.MOV.U32 R7, RZ, RZ, R14 ;  /* 0x000000ffff077224 */ /* 0x000fd000078e000e */
[----:B------:R-:W-:Y:S05]  /*11b40*/  WARPSYNC.COLLECTIVE R15, `(.L_x_3768) ;  /* 0x000000000f087348 */ /* 0x000fea0003c00000 */
[----:B------:R0:W1:Y:S02]  /*11b50*/  SHFL.IDX P6, R14, R13, R12, R11 ;  /* 0x0000000c0d0e7389 */ /* 0x00006400000c000b */
[----:B01----:R-:W-:Y:S01]  /*11b60*/  ENDCOLLECTIVE ;  /* 0x000000000000791b */ /* 0x003fe20003800000 */
.L_x_3768:
[----:B------:R-:W-:-:S05]  /*11b70*/  @!P2 LEA R7, P4, R10, R7, 0x1 ;  /* 0x000000070a07a211 */ /* 0x000fca00078808ff */
[----:B------:R-:W-:-:S05]  /*11b80*/  @!P2 IMAD.X R6, RZ, RZ, R6, P4 ;  /* 0x000000ffff06a224 */ /* 0x000fca00020e0606 */
[----:B------:R-:W-:Y:S01]  /*11b90*/  @!P2 LOP3.LUT R7, R7, R6, RZ, 0x3c, !PT ;  /* 0x000000060707a212 */ /* 0x000fe200078e3cff */
[----:B------:R-:W-:-:S03]  /*11ba0*/  IMAD.MOV.U32 R13, RZ, RZ, R0 ;  /* 0x000000ffff0d7224 */ /* 0x000fc600078e0000 */
[----:B------:R-:W-:-:S04]  /*11bb0*/  @!P2 LOP3.LUT R6, R7, R6, RZ, 0x3c, !PT ;  /* 0x000000060706a212 */ /* 0x000fc800078e3cff */
[----:B------:R-:W-:-:S05]  /*11bc0*/  @!P2 LOP3.LUT R7, R7, R6, RZ, 0x3c, !PT ;  /* 0x000000060707a212 */ /* 0x000fca00078e3cff */
[----:B------:R-:W-:Y:S01]  /*11bd0*/  @!PT LDS RZ, [RZ] ;  /* 0x00000000fffff984 */ /* 0x000fe20000000800 */
[----:B------:R-:W-:Y:S01]  /*11be0*/  @!PT LDS RZ, [RZ] ;  /* 0x00000000fffff984 */ /* 0x000fe20000000800 */
[----:B------:R-:W-:Y:S01]  /*11bf0*/  @!PT LDS RZ, [RZ] ;  /* 0x00000000fffff984 */ /* 0x000fe20000000800 */
        /* <DEDUP_REMOVED lines=8> */
.L_x_3769:
[----:B------:R-:W-:Y:S02]  /*11c80*/  IMAD.MOV.U32 R13, RZ, RZ, R2 ;  /* 0x000000ffff0d7224 */ /* 0x000fe400078e0002 */
[----:B------:R-:W-:Y:S02]  /*11c90*/  IMAD.MOV.U32 R12, RZ, RZ, 0x2 ;  /* 0x00000002ff0c7424 */ /* 0x000fe400078e00ff */
[----:B------:R-:W-:-:S07]  /*11ca0*/  IMAD.MOV.U32 R5, RZ, RZ, R14 ;  /* 0x000000ffff057224 */ /* 0x000fce00078e000e */
[----:B------:R-:W-:Y:S05]  /*11cb0*/  WARPSYNC.COLLECTIVE R15, `(.L_x_3770) ;  /* 0x000000000f087348 */ /* 0x000fea0003c00000 */
[----:B------:R0:W1:Y:S02]  /*11cc0*/  SHFL.IDX P6, R14, R13, R12, R11 ;  /* 0x0000000c0d0e7389 */ /* 0x00006400000c000b */
[----:B01----:R-:W-:Y:S01]  /*11cd0*/  ENDCOLLECTIVE ;  /* 0x000000000000791b */ /* 0x003fe20003800000 */
.L_x_3770:
[----:B------:R-:W-:-:S05]  /*11ce0*/  @!P2 LEA R5, P4, R10, R5, 0x1 ;  /* 0x000000050a05a211 */ /* 0x000fca00078808ff */
[----:B------:R-:W-:-:S04]  /*11cf0*/  @!P2 IMAD.X R6, RZ, RZ, R6, P4 ;  /* 0x000000ffff06a224 */ /* 0x000fc800020e0606 */
        /* <DEDUP_REMOVED lines=15> */
.L_x_3771:
[----:B------:R-:W-:Y:S01]  /*11df0*/  MOV R13, R2 ;  /* 0x00000002000d7202 */ /* 0x000fe20000000f00 */
[----:B------:R-:W-:Y:S02]  /*11e00*/  IMAD.MOV.U32 R12, RZ, RZ, 0x3 ;  /* 0x00000003ff0c7424 */ /* 0x000fe400078e00ff */
[----:B------:R-:W-:-:S07]  /*11e10*/  IMAD.MOV.U32 R5, RZ, RZ, R14 ;  /* 0x000000ffff057224 */ /* 0x000fce00078e000e */
[----:B------:R-:W-:Y:S05]  /*11e20*/  WARPSYNC.COLLECTIVE R15, `(.L_x_3772) ;  /* 0x000000000f087348 */ /* 0x000fea0003c00000 */
[----:B------:R0:W1:Y:S02]  /*11e30*/  SHFL.IDX P6, R14, R13, R12, R11 ;  /* 0x0000000c0d0e7389 */ /* 0x00006400000c000b */
[----:B01----:R-:W-:Y:S01]  /*11e40*/  ENDCOLLECTIVE ;  /* 0x000000000000791b */ /* 0x003fe20003800000 */
.L_x_3772:
        /* <DEDUP_REMOVED lines=17> */
.L_x_3773:
[----:B------:R-:W-:Y:S02]  /*11f60*/  IMAD.MOV.U32 R13, RZ, RZ, R2 ;  /* 0x000000ffff0d7224 */ /* 0x000fe400078e0002 */
[----:B------:R-:W-:Y:S02]  /*11f70*/  IMAD.MOV.U32 R12, RZ, RZ, 0x4 ;  /* 0x00000004ff0c7424 */ /* 0x000fe400078e00ff */
[----:B------:R-:W-:-:S07]  /*11f80*/  IMAD.MOV.U32 R5, RZ, RZ, R14 ;  /* 0x000000ffff057224 */ /* 0x000fce00078e000e */
[----:B------:R-:W-:Y:S05]  /*11f90*/  WARPSYNC.COLLECTIVE R15, `(.L_x_3774) ;  /* 0x000000000f087348 */ /* 0x000fea0003c00000 */
[----:B------:R0:W1:Y:S02]  /*11fa0*/  SHFL.IDX P6, R14, R13, R12, R11 ;  /* 0x0000000c0d0e7389 */ /* 0x00006400000c000b */
[----:B01----:R-:W-:Y:S01]  /*11fb0*/  ENDCOLLECTIVE ;  /* 0x000000000000791b */ /* 0x003fe20003800000 */
.L_x_3774:
        /* <DEDUP_REMOVED lines=17> */
.L_x_3775:
[----:B------:R-:W-:Y:S02]  /*120d0*/  IMAD.MOV.U32 R13, RZ, RZ, R2 ;  /* 0x000000ffff0d7224 */ /* 0x000fe400078e0002 */
[----:B------:R-:W-:Y:S02]  /*120e0*/  IMAD.MOV.U32 R12, RZ, RZ, 0x5 ;  /* 0x00000005ff0c7424 */ /* 0x000fe400078e00ff */
[----:B------:R-:W-:-:S07]  /*120f0*/  IMAD.MOV.U32 R5, RZ, RZ, R14 ;  /* 0x000000ffff057224 */ /* 0x000fce00078e000e */
[----:B------:R-:W-:Y:S05]  /*12100*/  WARPSYNC.COLLECTIVE R15, `(.L_x_3776) ;  /* 0x000000000f087348 */ /* 0x000fea0003c00000 */
[----:B------:R0:W1:Y:S02]  /*12110*/  SHFL.IDX P6, R14, R13, R12, R11 ;  /* 0x0000000c0d0e7389 */ /* 0x00006400000c000b */
[----:B01----:R-:W-:Y:S01]  /*12120*/  ENDCOLLECTIVE ;  /* 0x000000000000791b */ /* 0x003fe20003800000 */
.L_x_3776:
        /* <DEDUP_REMOVED lines=17> */
.L_x_3777:
[----:B------:R-:W-:Y:S02]  /*12240*/  IMAD.MOV.U32 R13, RZ, RZ, R2 ;  /* 0x000000ffff0d7224 */ /* 0x000fe400078e0002 */
[----:B------:R-:W-:Y:S02]  /*12250*/  IMAD.MOV.U32 R12, RZ, RZ, 0x6 ;  /* 0x00000006ff0c7424 */ /* 0x000fe400078e00ff */
[----:B------:R-:W-:-:S07]  /*12260*/  IMAD.MOV.U32 R5, RZ, RZ, R14 ;  /* 0x000000ffff057224 */ /* 0x000fce00078e000e */
[----:B------:R-:W-:Y:S05]  /*12270*/  WARPSYNC.COLLECTIVE R15, `(.L_x_3778) ;  /* 0x000000000f087348 */ /* 0x000fea0003c00000 */
[----:B------:R0:W1:Y:S02]  /*12280*/  SHFL.IDX P6, R14, R13, R12, R11 ;  /* 0x0000000c0d0e7389 */ /* 0x00006400000c000b */
[----:B01----:R-:W-:Y:S01]  /*12290*/  ENDCOLLECTIVE ;  /* 0x000000000000791b */ /* 0x003fe20003800000 */
.L_x_3778:
        /* <DEDUP_REMOVED lines=17> */
.L_x_3779:
[----:B------:R-:W-:Y:S02]  /*123b0*/  IMAD.MOV.U32 R13, RZ, RZ, R2 ;  /* 0x000000ffff0d7224 */ /* 0x000fe400078e0002 */
[----:B------:R-:W-:Y:S02]  /*123c0*/  IMAD.MOV.U32 R12, RZ, RZ, 0x7 ;  /* 0x00000007ff0c7424 */ /* 0x000fe400078e00ff */
[----:B------:R-:W-:-:S07]  /*123d0*/  IMAD.MOV.U32 R5, RZ, RZ, R14 ;  /* 0x000000ffff057224 */ /* 0x000fce00078e000e */
[----:B------:R-:W-:Y:S05]  /*123e0*/  WARPSYNC.COLLECTIVE R15, `(.L_x_3780) ;  /* 0x000000000f087348 */ /* 0x000fea0003c00000 */
[----:B------:R0:W1:Y:S02]  /*123f0*/  SHFL.IDX P6, R14, R13, R12, R11 ;  /* 0x0000000c0d0e7389 */ /* 0x00006400000c000b */
[----:B01----:R-:W-:Y:S01]  /*12400*/  ENDCOLLECTIVE ;  /* 0x000000000000791b */ /* 0x003fe20003800000 */
.L_x_3780:
[----:B------:R-:W-:-:S05]  /*12410*/  @!P2 LEA R5, P4, R10, R5, 0x1 ;  /* 0x000000050a05a211 */ /* 0x000fca00078808ff */
[----:B------:R-:W-:-:S04]  /*12420*/  @!P2 IMAD.X R6, RZ, RZ, R6, P4 ;  /* 0x000000ffff06a224 */ /* 0x000fc800020e0606 */
[----:B------:R-:W-:Y:S02]  /*12430*/  @!P2 IMAD.MOV.U32 R7, RZ, RZ, R6 ;  /* 0x000000ffff07a224 */ /* 0x000fe400078e0006 */
[----:B------:R-:W-:Y:S02]  /*12440*/  IMAD.MOV.U32 R13, RZ, RZ, R0 ;  /* 0x000000ffff0d7224 */ /* 0x000fe400078e0000 */
[----:B------:R-:W-:-:S05]  /*12450*/  @!P2 IMAD.MOV.U32 R6, RZ, RZ, R5 ;  /* 0x000000ffff06a224 */ /* 0x000fca00078e0005 */
[----:B------:R-:W-:Y:S01]  /*12460*/  @!PT LDS RZ, [RZ] ;  /* 0x00000000fffff984 */ /* 0x000fe20000000800 */
[----:B------:R-:W-:Y:S01]  /*12470*/  @!PT LDS RZ, [RZ] ;  /* 0x00000000fffff984 */ /* 0x000fe20000000800 */
[----:B------:R-:W-:Y:S01]  /*12480*/  @!PT LDS RZ, [RZ] ;  /* 0x00000000fffff984 */ /* 0x000fe20000000800 */
[----:B------:R0:W-:Y:S01]  /*12490*/  @!P2 LDGSTS.E.BYPASS.LTC128B.128 [R9+0x18400], desc[UR60][R6.64], !P3 ;  /* 0x184000000609afae */ /* 0x0001e2000d901d7c */
[----:B------:R-:W-:-:S03]  /*124a0*/  IMAD.MOV.U32 R5, RZ, RZ, R14 ;  /* 0x000000ffff057224 */ /* 0x000fc600078e000e */
[----:B------:R0:W-:Y:S04]  /*124b0*/  @!P2 LDGSTS.E.BYPASS.LTC128B.128 [R9+0x1c400], desc[UR60][R6.64+0x80], !P0 ;  /* 0x1c4000800609afae */ /* 0x0001e8000c101d7c */
[----:B0-----:R-:W-:Y:S05]  /*124c0*/  WARPSYNC.COLLECTIVE R15, `(.L_x_3781) ;  /* 0x000000000f087348 */ /* 0x001fea0003c00000 */
[----:B------:R1:W2:Y:S02]  /*124d0*/  SHFL.IDX P6, R14, R13, R12, R11 ;  /* 0x0000000c0d0e7389 */ /* 0x0002a400000c000b */
[----:B012---:R-:W-:Y:S01]  /*124e0*/  ENDCOLLECTIVE ;  /* 0x000000000000791b */ /* 0x007fe20003800000 */
.L_x_3781:
[----:B------:R-:W-:Y:S01]  /*124f0*/  @!PT LDS RZ, [RZ] ;  /* 0x00000000fffff984 */ /* 0x000fe20000000800 */
[----:B------:R-:W-:Y:S01]  /*12500*/  @!PT LDS RZ, [RZ] ;  /* 0x00000000fffff984 */ /* 0x000fe20000000800 */
[----:B------:R-:W-:Y:S01]  /*12510*/  @!PT LDS RZ, [RZ] ;  /* 0x00000000fffff984 */ /* 0x000fe20000000800 */
[----:B------:R0:W-:Y:S01]  /*12520*/  @!P2 LDGSTS.E.BYPASS.LTC128B.128 [R9+0x20400], desc[UR60][R6.64+0x100], !P1 ;  /* 0x204001000609afae */ /* 0x0001e2000c901d7c */
[----:B------:R-:W-:Y:S01]  /*12530*/  IMAD.MOV.U32 R0, RZ, RZ, R14 ;  /* 0x000000ffff007224 */ /* 0x000fe200078e000e */
[----:B------:R-:W-:Y:S06]  /*12540*/  BRA `(.L_x_3782) ;  /* 0xffffffbc00b07947 */ /* 0x000fec000383ffff */
.L_x_3673:
[----:B-1----:R-:W-:-:S04]  /*12550*/  IMAD.U32 R2, RZ, RZ, UR36 ;  /* 0x00000024ff027e24 */ /* 0x002fc8000f8e00ff */
[----:B------:R1:W3:Y:S03]  /*12560*/  SYNCS.PHASECHK.TRANS64.TRYWAIT P0, [R2+URZ+0x36820], R0 ;  /* 0x03682000020075a7 */ /* 0x0002e6000800017f */
[----:B---3--:R-:W-:Y:S05]  /*12570*/  @!P0 NANOSLEEP.SYNCS 0x989680 ;  /* 0x009896800000895d */ /* 0x008fea0003900000 */
[----:B------:R-:W3:Y:S02]  /*12580*/  @!P0 SYNCS.PHASECHK.TRANS64 P0, [R2+URZ+0x36820], R0 ;  /* 0x03682000020085a7 */ /* 0x000ee4000800007f */
[----:B---3--:R-:W-:Y:S05]  /*12590*/  @!P0 BRA `(.L_x_3673) ;  /* 0xfffffffc00ec8947 */ /* 0x008fea000383ffff */
[----:B------:R-:W-:Y:S05]  /*125a0*/  BRA `(.L_x_3783) ;  /* 0xffffffc000007947 */ /* 0x000fea000383ffff */
.L_x_3680:
[----:B-1----:R1:W3:Y:S02]  /*125b0*/  SYNCS.PHASECHK.TRANS64.TRYWAIT P0, [R3+URZ+0x36840], R2 ;  /* 0x03684002030075a7 */ /* 0x0022e4000800017f */
[----:B---3--:R-:W-:Y:S05]  /*125c0*/  @!P0 NANOSLEEP.SYNCS 0x989680 ;  /* 0x009896800000895d */ /* 0x008fea0003900000 */
[----:B------:R-:W3:Y:S02]  /*125d0*/  @!P0 SYNCS.PHASECHK.TRANS64 P0, [R3+URZ+0x36840], R2 ;  /* 0x03684002030085a7 */ /* 0x000ee4000800007f */
[----:B---3--:R-:W-:Y:S05]  /*125e0*/  @!P0 BRA `(.L_x_3680) ;  /* 0xfffffffc00f08947 */ /* 0x008fea000383ffff */
[----:B------:R-:W-:Y:S05]  /*125f0*/  BRA `(.L_x_3784) ;  /* 0xffffffc000ac7947 */ /* 0x000fea000383ffff */
.L_x_3688:
[----:B0-----:R0:W1:Y:S02]  /*12600*/  SYNCS.PHASECHK.TRANS64.TRYWAIT P0, [R2+URZ+0x36860], R3 ;  /* 0x03686003020075a7 */ /* 0x001064000800017f */
[----:B-1----:R-:W-:Y:S05]  /*12610*/  @!P0 NANOSLEEP.SYNCS 0x989680 ;  /* 0x009896800000895d */ /* 0x002fea0003900000 */
[----:B------:R-:W1:Y:S02]  /*12620*/  @!P0 SYNCS.PHASECHK.TRANS64 P0, [R2+URZ+0x36860], R3 ;  /* 0x03686003020085a7 */ /* 0x000e64000800007f */
[----:B-1----:R-:W-:Y:S05]  /*12630*/  @!P0 BRA `(.L_x_3688) ;  /* 0xfffffffc00f08947 */ /* 0x002fea000383ffff */
[----:B------:R-:W-:Y:S05]  /*12640*/  BRA `(.L_x_3785) ;  /* 0xffffffc400ec7947 */ /* 0x000fea000383ffff */
.L_x_3700:
[----:B-1----:R1:W2:Y:S02]  /*12650*/  SYNCS.PHASECHK.TRANS64.TRYWAIT P0, [R3+URZ+0x36840], R2 ;  /* 0x03684002030075a7 */ /* 0x0022a4000800017f */
[----:B--2---:R-:W-:Y:S05]  /*12660*/  @!P0 NANOSLEEP.SYNCS 0x989680 ;  /* 0x009896800000895d */ /* 0x004fea0003900000 */
[----:B------:R-:W2:Y:S02]  /*12670*/  @!P0 SYNCS.PHASECHK.TRANS64 P0, [R3+URZ+0x36840], R2 ;  /* 0x03684002030085a7 */ /* 0x000ea4000800007f */
[----:B--2---:R-:W-:Y:S05]  /*12680*/  @!P0 BRA `(.L_x_3700) ;  /* 0xfffffffc00f08947 */ /* 0x004fea000383ffff */
[----:B------:R-:W-:Y:S05]  /*12690*/  BRA `(.L_x_3786) ;  /* 0xffffffcc00c87947 */ /* 0x000fea000383ffff */
.L_x_3708:
[----:B0-----:R0:W1:Y:S02]  /*126a0*/  SYNCS.PHASECHK.TRANS64.TRYWAIT P0, [R2+URZ+0x36860], R3 ;  /* 0x03686003020075a7 */ /* 0x001064000800017f */
[----:B-1----:R-:W-:Y:S05]  /*126b0*/  @!P0 NANOSLEEP.SYNCS 0x989680 ;  /* 0x009896800000895d */ /* 0x002fea0003900000 */
[----:B------:R-:W1:Y:S02]  /*126c0*/  @!P0 SYNCS.PHASECHK.TRANS64 P0, [R2+URZ+0x36860], R3 ;  /* 0x03686003020085a7 */ /* 0x000e64000800007f */
[----:B-1----:R-:W-:Y:S05]  /*126d0*/  @!P0 BRA `(.L_x_3708) ;  /* 0xfffffffc00f08947 */ /* 0x002fea000383ffff */
[----:B------:R-:W-:Y:S05]  /*126e0*/  BRA `(.L_x_3787) ;  /* 0xffffffd400087947 */ /* 0x000fea000383ffff */
.L_x_3719:
[----:B--2---:R2:W3:Y:S02]  /*126f0*/  SYNCS.PHASECHK.TRANS64.TRYWAIT P0, [R3+URZ+0x36840], R2 ;  /* 0x03684002030075a7 */ /* 0x0044e4000800017f */
[----:B---3--:R-:W-:Y:S05]  /*12700*/  @!P0 NANOSLEEP.SYNCS 0x989680 ;  /* 0x009896800000895d */ /* 0x008fea0003900000 */
[----:B------:R-:W3:Y:S02]  /*12710*/  @!P0 SYNCS.PHASECHK.TRANS64 P0, [R3+URZ+0x36840], R2 ;  /* 0x03684002030085a7 */ /* 0x000ee4000800007f */
[----:B---3--:R-:W-:Y:S05]  /*12720*/  @!P0 BRA `(.L_x_3719) ;  /* 0xfffffffc00f08947 */ /* 0x008fea000383ffff */
[----:B------:R-:W-:Y:S05]  /*12730*/  BRA `(.L_x_3788) ;  /* 0xffffffd800bc7947 */ /* 0x000fea000383ffff */
.L_x_3727:
[----:B0-----:R0:W1:Y:S02]  /*12740*/  SYNCS.PHASECHK.TRANS64.TRYWAIT P0, [R2+URZ+0x36860], R5 ;  /* 0x03686005020075a7 */ /* 0x001064000800017f */
[----:B-1----:R-:W-:Y:S05]  /*12750*/  @!P0 NANOSLEEP.SYNCS 0x989680 ;  /* 0x009896800000895d */ /* 0x002fea0003900000 */
[----:B------:R-:W1:Y:S02]  /*12760*/  @!P0 SYNCS.PHASECHK.TRANS64 P0, [R2+URZ+0x36860], R5 ;  /* 0x03686005020085a7 */ /* 0x000e64000800007f */
[----:B-1----:R-:W-:Y:S05]  /*12770*/  @!P0 BRA `(.L_x_3727) ;  /* 0xfffffffc00f08947 */ /* 0x002fea000383ffff */
[----:B------:R-:W-:Y:S05]  /*12780*/  BRA `(.L_x_3789) ;  /* 0xffffffdc00f87947 */ /* 0x000fea000383ffff */
.L_x_3738:
[----:B-1----:R1:W3:Y:S02]  /*12790*/  SYNCS.PHASECHK.TRANS64.TRYWAIT P0, [R0+URZ+0x36860], R2 ;  /* 0x03686002000075a7 */ /* 0x0022e4000800017f */
[----:B---3--:R-:W-:Y:S05]  /*127a0*/  @!P0 NANOSLEEP.SYNCS 0x989680 ;  /* 0x009896800000895d */ /* 0x008fea0003900000 */
[----:B------:R-:W3:Y:S02]  /*127b0*/  @!P0 SYNCS.PHASECHK.TRANS64 P0, [R0+URZ+0x36860], R2 ;  /* 0x03686002000085a7 */ /* 0x000ee4000800007f */
[----:B---3--:R-:W-:Y:S05]  /*127c0*/  @!P0 BRA `(.L_x_3738) ;  /* 0xfffffffc00f08947 */ /* 0x008fea000383ffff */
[----:B------:R-:W-:Y:S05]  /*127d0*/  BRA `(.L_x_3790) ;  /* 0xffffffe4004c7947 */ /* 0x000fea000383ffff */
.L_x_3747:
[----:B0-----:R0:W1:Y:S02]  /*127e0*/  SYNCS.PHASECHK.TRANS64.TRYWAIT P0, [R0+URZ+0x36820], R3 ;  /* 0x03682003000075a7 */ /* 0x001064000800017f */
[----:B-1----:R-:W-:Y:S05]  /*127f0*/  @!P0 NANOSLEEP.SYNCS 0x989680 ;  /* 0x009896800000895d */ /* 0x002fea0003900000 */
[----:B------:R-:W1:Y:S02]  /*12800*/  @!P0 SYNCS.PHASECHK.TRANS64 P0, [R0+URZ+0x36820], R3 ;  /* 0x03682003000085a7 */ /* 0x000e64000800007f */
[----:B-1----:R-:W-:Y:S05]  /*12810*/  @!P0 BRA `(.L_x_3747) ;  /* 0xfffffffc00f08947 */ /* 0x002fea000383ffff */
[----:B------:R-:W-:Y:S05]  /*12820*/  BRA `(.L_x_3791) ;  /* 0xffffffe800d07947 */ /* 0x000fea000383ffff */
.L_x_3748:
        /* <DEDUP_REMOVED lines=11> */
.L_x_3793:
[----:B------:R-:W-:Y:S05]  /*128e0*/  BSYNC B0 ;  /* 0x0000000000007941 */ /* 0x000fea0003800000 */
.L_x_3792:
[----:B------:R-:W-:Y:S05]  /*128f0*/  BRA `(.L_x_3794) ;  /* 0xffffffe800b87947 */ /* 0x000fea000383ffff */
.L_x_3751:
[----:B------:R-:W-:Y:S01]  /*12900*/  BSSY B1, `(.L_x_3795) ;  /* 0x0000006000017945 */ /* 0x000fe20003800000 */
[----:B------:R-:W-:-:S07]  /*12910*/  IMAD.MOV.U32 R15, RZ, RZ, -0x1 ;  /* 0xffffffffff0f7424 */ /* 0x000fce00078e00ff */
[----:B01----:R-:W-:Y:S05]  /*12920*/  WARPSYNC.COLLECTIVE R15, `(.L_x_3796) ;  /* 0x000000000f0c7348 */ /* 0x003fea0003c00000 */
[----:B------:R-:W-:Y:S02]  /*12930*/  ELECT P6, UR62, PT ;  /* 0x00000000003e782f */ /* 0x000fe400038c0000 */
[----:B------:R-:W-:Y:S01]  /*12940*/  MOV R14, UR62 ;  /* 0x0000003e000e7c02 */ /* 0x000fe20008000f00 */
[----:B01----:R-:W-:Y:S10]  /*12950*/  ENDCOLLECTIVE ;  /* 0x000000000000791b */ /* 0x003ff40003800000 */
.L_x_3796:
[----:B------:R-:W-:Y:S05]  /*12960*/  BSYNC B1 ;  /* 0x0000000000017941 */ /* 0x000fea0003800000 */
.L_x_3795:
[----:B------:R-:W-:Y:S05]  /*12970*/  BRA `(.L_x_3797) ;  /* 0xffffffe800b07947 */ /* 0x000fea000383ffff */
.L_x_3753:
[----:B0-----:R0:W1:Y:S02]  /*12980*/  SYNCS.PHASECHK.TRANS64.TRYWAIT P0, [R6+URZ], R5 ;  /* 0x00000005060075a7 */ /* 0x001064000800017f */
[----:B-1----:R-:W-:Y:S05]  /*12990*/  @!P0 NANOSLEEP.SYNCS 0x989680 ;  /* 0x009896800000895d */ /* 0x002fea0003900000 */
[----:B------:R-:W1:Y:S02]  /*129a0*/  @!P0 SYNCS.PHASECHK.TRANS64 P0, [R6+URZ], R5 ;  /* 0x00000005060085a7 */ /* 0x000e64000800007f */
[----:B-1----:R-:W-:Y:S05]  /*129b0*/  @!P0 BRA `(.L_x_3753) ;  /* 0xfffffffc00f08947 */ /* 0x002fea000383ffff */
[----:B------:R-:W-:Y:S05]  /*129c0*/  BRA `(.L_x_3798) ;  /* 0xffffffe800e87947 */ /* 0x000fea000383ffff */
.L_x_3754:
[----:B-1----:R1:W2:Y:S02]  /*129d0*/  SYNCS.PHASECHK.TRANS64.TRYWAIT P0, [R7+URZ], R2 ;  /* 0x00000002070075a7 */ /* 0x0022a4000800017f */
[----:B--2---:R-:W-:Y:S05]  /*129e0*/  @!P0 NANOSLEEP.SYNCS 0x989680 ;  /* 0x009896800000895d */ /* 0x004fea0003900000 */
[----:B------:R-:W2:Y:S02]  /*129f0*/  @!P0 SYNCS.PHASECHK.TRANS64 P0, [R7+URZ], R2 ;  /* 0x00000002070085a7 */ /* 0x000ea4000800007f */
[----:B--2---:R-:W-:Y:S05]  /*12a00*/  @!P0 BRA `(.L_x_3754) ;  /* 0xfffffffc00f08947 */ /* 0x004fea000383ffff */
[----:B------:R-:W-:Y:S05]  /*12a10*/  BRA `(.L_x_3799) ;  /* 0xffffffe800dc7947 */ /* 0x000fea000383ffff */
.L_x_3756:
[----:B--2---:R2:W3:Y:S02]  /*12a20*/  SYNCS.PHASECHK.TRANS64.TRYWAIT P0, [R4+URZ], R5 ;  /* 0x00000005040075a7 */ /* 0x0044e4000800017f */
[----:B---3--:R-:W-:Y:S05]  /*12a30*/  @!P0 NANOSLEEP.SYNCS 0x989680 ;  /* 0x009896800000895d */ /* 0x008fea0003900000 */
[----:B------:R-:W3:Y:S02]  /*12a40*/  @!P0 SYNCS.PHASECHK.TRANS64 P0, [R4+URZ], R5 ;  /* 0x00000005040085a7 */ /* 0x000ee4000800007f */
[----:B---3--:R-:W-:Y:S05]  /*12a50*/  @!P0 BRA `(.L_x_3756) ;  /* 0xfffffffc00f08947 */ /* 0x008fea000383ffff */
[----:B------:R-:W-:Y:S05]  /*12a60*/  BRA `(.L_x_3800) ;  /* 0xffffffe800e07947 */ /* 0x000fea000383ffff */
.L_x_3801:
        /* <DEDUP_REMOVED lines=9> */
.L_x_15304:


//--------------------- .text._ZN7cutlass13device_kernelIN5flash11enable_sm90INS1_16FlashAttnFwdSm90INS1_25CollectiveMainloopFwdSm90ILi2EN4cute5tupleIJNS5_1CILi1EEES8_S8_EEENS6_IJNS7_ILi128EEENS7_ILi112EEENS7_ILi192EEEEEELi192ENS_6half_tEfNS_4arch4Sm90ELb0ELb0ELb1ELb1ELb0ELb0ELb0ELb1ELb1ELb1ELb0ELb0EEENS1_21CollectiveEpilogueFwdINS6_IJSA_SC_SB_EEES9_SE_SG_Li256ELb1ELb1ELb0ELb0EEENS1_36VarlenDynamicPersistentTileSchedulerILi128ELi112ELi256ELi128ELb0ELb1ELb1ELb0ELb1ELb1EEEEEEEEEvNT_6ParamsE --------------------------
	.section	.text._ZN7cutlass13device_kernelIN5flash11enable_sm90INS1_16FlashAttnFwdSm90INS1_25CollectiveMainloopFwdSm90ILi2EN4cute5tupleIJNS5_1CILi1EEES8_S8_EEENS6_IJNS7_ILi128EEENS7_ILi112EEENS7_ILi192EEEEEELi192ENS_6half_tEfNS_4arch4Sm90ELb0ELb0ELb1ELb1ELb0ELb0ELb0ELb1ELb1ELb1ELb0ELb0EEENS1_21CollectiveEpilogueFwdINS6_IJSA_SC_SB_EEES9_SE_SG_Li256ELb1ELb1ELb0ELb0EEENS1_36VarlenDynamicPersistentTileSchedulerILi128ELi112ELi256ELi128ELb0ELb1ELb1ELb0ELb1ELb1EEEEEEEEEvNT_6ParamsE,"ax",@progbits
	.align	128
.text._ZN7cutlass13device_kernelIN5flash11enable_sm90INS1_16FlashAttnFwdSm90INS1_25CollectiveMainloopFwdSm90ILi2EN4cute5tupleIJNS5_1CILi1EEES8_S8_EEENS6_IJNS7_ILi128EEENS7_ILi112EEENS7_ILi192EEEEEELi192ENS_6half_tEfNS_4arch4Sm90ELb0ELb0ELb1ELb1ELb0ELb0ELb0ELb1ELb1ELb1ELb0ELb0EEENS1_21CollectiveEpilogueFwdINS6_IJSA_SC_SB_EEES9_SE_SG_Li256ELb1ELb1ELb0ELb0EEENS1_36VarlenDynamicPersistentTileSchedulerILi128ELi112ELi256ELi128ELb0ELb1ELb1ELb0ELb1ELb1EEEEEEEEEvNT_6ParamsE:
        .type           _ZN7cutlass13device_kernelIN5flash11enable_sm90INS1_16FlashAttnFwdSm90INS1_25CollectiveMainloopFwdSm90ILi2EN4cute5tupleIJNS5_1CILi1EEES8_S8_EEENS6_IJNS7_ILi128EEENS7_ILi112EEENS7_ILi192EEEEEELi192ENS_6half_tEfNS_4arch4Sm90ELb0ELb0ELb1ELb1ELb0ELb0ELb0ELb1ELb1ELb1ELb0ELb0EEENS1_21CollectiveEpilogueFwdINS6_IJSA_SC_SB_EEES9_SE_SG_Li256ELb1ELb1ELb0ELb0EEENS1_36VarlenDynamicPersistentTileSchedulerILi128ELi112ELi256ELi128ELb0ELb1ELb1ELb0ELb1ELb1EEEEEEEEEvNT_6ParamsE,@function
        .size           _ZN7cutlass13device_kernelIN5flash11enable_sm90INS1_16FlashAttnFwdSm90INS1_25CollectiveMainloopFwdSm90ILi2EN4cute5tupleIJNS5_1CILi1EEES8_S8_EEENS6_IJNS7_ILi128EEENS7_ILi112EEENS7_ILi192EEEEEELi192ENS_6half_tEfNS_4arch4Sm90ELb0ELb0ELb1ELb1ELb0ELb0ELb0ELb1ELb1ELb1ELb0ELb0EEENS1_21CollectiveEpilogueFwdINS6_IJSA_SC_SB_EEES9_SE_SG_Li256ELb1ELb1ELb0ELb0EEENS1_36VarlenDynamicPersistentTileSchedulerILi128ELi112ELi256ELi128ELb0ELb1ELb1ELb0ELb1ELb1EEEEEEEEEvNT_6ParamsE,(.L_x_15305 - _ZN7cutlass13device_kernelIN5flash11enable_sm90INS1_16FlashAttnFwdSm90INS1_25CollectiveMainloopFwdSm90ILi2EN4cute5tupleIJNS5_1CILi1EEES8_S8_EEENS6_IJNS7_ILi128EEENS7_ILi112EEENS7_ILi192EEEEEELi192ENS_6half_tEfNS_4arch4Sm90ELb0ELb0ELb1ELb1ELb0ELb0ELb0ELb1ELb1ELb1ELb0ELb0EEENS1_21CollectiveEpilogueFwdINS6_IJSA_SC_SB_EEES9_SE_SG_Li256ELb1ELb1ELb0ELb0EEENS1_36VarlenDynamicPersistentTileSchedulerILi128ELi112ELi256ELi128ELb0ELb1ELb1ELb0ELb1ELb1EEEEEEEEEvNT_6ParamsE)
        .other          _ZN7cutlass13device_kernelIN5flash11enable_sm90INS1_16FlashAttnFwdSm90INS1_25CollectiveMainloopFwdSm90ILi2EN4cute5tupleIJNS5_1CILi1EEES8_S8_EEENS6_IJNS7_ILi128EEENS7_ILi112EEENS7_ILi192EEEEEELi192ENS_6half_tEfNS_4arch4Sm90ELb0ELb0ELb1ELb1ELb0ELb0ELb0ELb1ELb1ELb1ELb0ELb0EEENS1_21CollectiveEpilogueFwdINS6_IJSA_SC_SB_EEES9_SE_SG_Li256ELb1ELb1ELb0ELb0EEENS1_36VarlenDynamicPersistentTileSchedulerILi128ELi112ELi256ELi128ELb0ELb1ELb1ELb0ELb1ELb1EEEEEEEEEvNT_6ParamsE,@"STO_CUDA_ENTRY STV_DEFAULT"
_ZN7cutlass13device_kernelIN5flash11enable_sm90INS1_16FlashAttnFwdSm90INS1_25CollectiveMainloopFwdSm90ILi2EN4cute5tupleIJNS5_1CILi1EEES8_S8_EEENS6_IJNS7_ILi128EEENS7_ILi112EEENS7_ILi192EEEEEELi192ENS_6half_tEfNS_4arch4Sm90ELb0ELb0ELb1ELb1ELb0ELb0ELb0ELb1ELb1ELb1ELb0ELb0EEENS1_21CollectiveEpilogueFwdINS6_IJSA_SC_SB_EEES9_SE_SG_Li256ELb1ELb1ELb0ELb0EEENS1_36VarlenDynamicPersistentTileSchedulerILi128ELi112ELi256ELi128ELb0ELb1ELb1ELb0ELb1ELb1EEEEEEEEEvNT_6ParamsE:
        /* <DEDUP_REMOVED lines=17> */
.L_x_3803:
[----:B------:R-:W-:Y:S05]  /*0110*/  BSYNC B0 ;  /* 0x0000000000007941 */ /* 0x000fea0003800000 */
.L_x_3802:
        /* <DEDUP_REMOVED lines=40> */
.L_x_3804:
        /* <DEDUP_REMOVED lines=22> */
.L_x_3805:
        /* <DEDUP_REMOVED lines=18> */
.L_x_3806:
        /* <DEDUP_REMOVED lines=22> */
.L_x_3807:
        /* <DEDUP_REMOVED lines=22> */
.L_x_3808:
        /* <DEDUP_REMOVED lines=8> */
.L_x_3810:
        /* <DEDUP_REMOVED lines=14> */
[----:B------:R-:W2:Y:S01]  /*0a40*/  LDL.LU R10, [R1+0x5c] ;  /* 0x00005c00010a7983 */ /* 0x000ea20000300800 */
[----:B------:R-:W1:Y:S02]  /*0a50*/  S2R R0, SR_TID.X ;  /* 0x0000000000007919 */ /* 0x000e640000002100 */
[----:B-1----:R-:W-:-:S05]  /*0a60*/  VIADD R220, R0, 0xffffff80 ;  /* 0xffffff8000dc7836 */ /* 0x002fca0000000000 */
[----:B------:R-:W-:-:S04]  /*0a70*/  SHF.R.S32.HI R3, RZ, 0x1f, R220 ;  /* 0x0000001fff037819 */ /* 0x000fc800000114dc */
[CC--:B------:R-:W-:Y:S02]  /*0a80*/  LEA.HI R5, R3.reuse, R220.reuse, RZ, 0x7 ;  /* 0x000000dc03057211 */ /* 0x0c0fe400078f38ff */
[-C--:B0-----:R-:W-:Y:S02]  /*0a90*/  LEA.HI R2, R3, R220.reuse, RZ, 0x5 ;  /* 0x000000dc03027211 */ /* 0x081fe400078f28ff */
[----:B------:R-:W-:Y:S02]  /*0aa0*/  LOP3.LUT R211, R5, 0xffffff80, RZ, 0xc0, !PT ;  /* 0xffffff8005d37812 */ /* 0x000fe400078ec0ff */
[----:B------:R-:W-:Y:S01]  /*0ab0*/  LEA.HI R0, R3, R220, RZ, 0x4 ;  /* 0x000000dc03007211 */ /* 0x000fe200078f20ff */
[----:B------:R-:W-:Y:S02]  /*0ac0*/  IMAD.SHL.U32 R2, R2, 0x20, RZ ;  /* 0x0000002002027824 */ /* 0x000fe400078e00ff */
[----:B------:R-:W-:Y:S01]  /*0ad0*/  IMAD.IADD R211, R220, 0x1, -R211 ;  /* 0x00000001dcd37824 */ /* 0x000fe200078e0ad3 */
[----:B------:R-:W-:-:S02]  /*0ae0*/  SHF.R.S32.HI R9, RZ, 0x4, R0 ;  /* 0x00000004ff097819 */ /* 0x000fc40000011400 */
[----:B------:R-:W-:Y:S02]  /*0af0*/  LOP3.LUT R7, R0, 0x3fffff0, RZ, 0xc0, !PT ;  /* 0x03fffff000077812 */ /* 0x000fe400078ec0ff */
[----:B------:R-:W-:Y:S02]  /*0b00*/  SHF.R.S32.HI R4, RZ, 0x1f, R211 ;  /* 0x0000001fff047819 */ /* 0x000fe400000114d3 */
[----:B------:R-:W-:Y:S01]  /*0b10*/  LOP3.LUT R2, R2, 0xfffffc00, RZ, 0xc0, !PT ;  /* 0xfffffc0002027812 */ /* 0x000fe200078ec0ff */
[----:B------:R-:W-:Y:S01]  /*0b20*/  IMAD.IADD R7, R220, 0x1, -R7 ;  /* 0x00000001dc077824 */ /* 0x000fe200078e0a07 */
[----:B------:R-:W-:Y:S02]  /*0b30*/  LEA.HI R0, R0, R9, RZ, 0x1 ;  /* 0x0000000900007211 */ /* 0x000fe400078f08ff */
[----:B------:R-:W-:Y:S01]  /*0b40*/  LEA.HI R6, R4, R211, RZ, 0x2 ;  /* 0x000000d304067211 */ /* 0x000fe200078f10ff */
[----:B------:R-:W-:Y:S01]  /*0b50*/  IMAD R7, R7, 0x40, R2 ;  /* 0x0000004007077824 */ /* 0x000fe200078e0202 */
[----:B------:R-:W-:-:S02]  /*0b60*/  LOP3.LUT R0, R0, 0x1ffffffe, RZ, 0xc0, !PT ;  /* 0x1ffffffe00007812 */ /* 0x000fc400078ec0ff */
[--C-:B------:R-:W-:Y:S02]  /*0b70*/  SHF.R.S32.HI R8, RZ, 0x2, R6.reuse ;  /* 0x00000002ff087819 */ /* 0x100fe40000011406 */
[----:B------:R-:W-:Y:S02]  /*0b80*/  SHF.R.S32.HI R11, RZ, 0x1f, R6 ;  /* 0x0000001fff0b7819 */ /* 0x000fe40000011406 */
[-C--:B------:R-:W-:Y:S01]  /*0b90*/  LEA.HI R2, R3, R220.reuse, RZ, 0x2 ;  /* 0x000000dc03027211 */ /* 0x080fe200078f10ff */
[----:B------:R-:W-:Y:S01]  /*0ba0*/  IMAD.IADD R0, R9, 0x1, -R0 ;  /* 0x0000000109007824 */ /* 0x000fe200078e0a00 */
[----:B------:R-:W-:Y:S02]  /*0bb0*/  LEA.HI R3, R3, R220, RZ, 0x3 ;  /* 0x000000dc03037211 */ /* 0x000fe400078f18ff */
[----:B------:R-:W-:Y:S02]  /*0bc0*/  LEA.HI R11, R11, R8, RZ, 0x3 ;  /* 0x000000080b0b7211 */ /* 0x000fe400078f18ff */
[----:B------:R-:W-:-:S02]  /*0bd0*/  LOP3.LUT R9, R2, 0xfffffffc, RZ, 0xc0, !PT ;  /* 0xfffffffc02097812 */ /* 0x000fc400078ec0ff */
[----:B------:R-:W-:Y:S02]  /*0be0*/  SHF.R.S32.HI R212, RZ, 0x7, R5 ;  /* 0x00000007ffd47819 */ /* 0x000fe40000011405 */
[----:B------:R-:W-:Y:S02]  /*0bf0*/  LOP3.LUT R205, R3, 0xfffffff8, RZ, 0xc0, !PT ;  /* 0xfffffff803cd7812 */ /* 0x000fe400078ec0ff */
[----:B------:R-:W-:Y:S02]  /*0c00*/  LOP3.LUT R11, R11, 0xfffffff8, RZ, 0xc0, !PT ;  /* 0xfffffff80b0b7812 */ /* 0x000fe400078ec0ff */
[----:B------:R-:W-:Y:S02]  /*0c10*/  IADD3 R9, R220, -R9, RZ ;  /* 0x80000009dc097210 */ /* 0x000fe40007ffe0ff */
[----:B------:R-:W-:Y:S02]  /*0c20*/  LEA.HI R4, R4, R211, RZ, 0x5 ;  /* 0x000000d304047211 */ /* 0x000fe400078f28ff */
[----:B------:R-:W-:Y:S01]  /*0c30*/  LEA.HI R5, R5, R212, RZ, 0x1 ;  /* 0x000000d405057211 */ /* 0x000fe200078f08ff */
[----:B------:R-:W-:Y:S01]  /*0c40*/  IMAD R216, R0, 0x8, R7 ;  /* 0x0000000800d87824 */ /* 0x000fe200078e0207 */
[----:B------:R-:W-:Y:S01]  /*0c50*/  LEA.HI R0, R9, R9, RZ, 0x1 ;  /* 0x0000000909007211 */ /* 0x000fe200078f08ff */
[----:B------:R-:W-:Y:S01]  /*0c60*/  IMAD.IADD R205, R220, 0x1, -R205 ;  /* 0x00000001dccd7824 */ /* 0x000fe200078e0acd */
[----:B------:R-:W-:Y:S01]  /*0c70*/  SHF.R.S32.HI R4, RZ, 0x5, R4 ;  /* 0x00000005ff047819 */ /* 0x000fe20000011404 */
[----:B------:R-:W-:Y:S01]  /*0c80*/  IMAD.IADD R11, R8, 0x1, -R11 ;  /* 0x00000001080b7824 */ /* 0x000fe200078e0a0b */
[----:B------:R-:W-:Y:S01]  /*0c90*/  LOP3.LUT R5, R5, 0x3fffffe, RZ, 0xc0, !PT ;  /* 0x03fffffe05057812 */ /* 0x000fe200078ec0ff */
[----:B------:R-:W-:Y:S01]  /*0ca0*/  IMAD.SHL.U32 R18, R205, 0x8, RZ ;  /* 0x00000008cd127824 */ /* 0x000fe200078e00ff */
[----:B------:R-:W-:Y:S01]  /*0cb0*/  LOP3.LUT R6, R6, 0x7ffffffc, RZ, 0xc0, !PT ;  /* 0x7ffffffc06067812 */ /* 0x000fe200078ec0ff */
[----:B------:R-:W-:Y:S01]  /*0cc0*/  IMAD R4, R4, 0x10, R11 ;  /* 0x0000001004047824 */ /* 0x000fe200078e020b */
[----:B------:R-:W-:Y:S01]  /*0cd0*/  LOP3.LUT R0, R0, 0x1ffffffe, RZ, 0xc0, !PT ;  /* 0x1ffffffe00007812 */ /* 0x000fe200078ec0ff */
[----:B------:R-:W-:-:S02]  /*0ce0*/  IMAD.IADD R5, R212, 0x1, -R5 ;  /* 0x00000001d4057824 */ /* 0x000fc400078e0a05 */
[C---:B------:R-:W-:Y:S02]  /*0cf0*/  VIADD R19, R18.reuse, 0x40 ;  /* 0x0000004012137836 */ /* 0x040fe40000000000 */
[----:B------:R-:W-:Y:S02]  /*0d00*/  VIADD R23, R18, 0x80 ;  /* 0x0000008012177836 */ /* 0x000fe40000000000 */
[----:B------:R-:W-:Y:S02]  /*0d10*/  IMAD.MOV.U32 R7, RZ, RZ, -0x2 ;  /* 0xfffffffeff077424 */ /* 0x000fe400078e00ff */
[----:B------:R-:W-:Y:S02]  /*0d20*/  IMAD.IADD R6, R211, 0x1, -R6 ;  /* 0x00000001d3067824 */ /* 0x000fe400078e0a06 */
[----:B------:R-:W-:Y:S02]  /*0d30*/  IMAD.IADD R0, R9, 0x1, -R0 ;  /* 0x0000000109007824 */ /* 0x000fe400078e0a00 */
[----:B------:R-:W-:Y:S01]  /*0d40*/  IMAD R213, R5, 0x40, R4 ;  /* 0x0000004005d57824 */ /* 0x000fe200078e0204 */
[----:B------:R-:W-:Y:S01]  /*0d50*/  CS2R R16, SRZ ;  /* 0x0000000000107805 */ /* 0x000fe2000001ff00 */
[----:B------:R-:W-:Y:S01]  /*0d60*/  IMAD R214, R6, R7, 0x70 ;  /* 0x0000007006d67424 */ /* 0x000fe200078e0207 */
[----:B------:R-:W-:Y:S01]  /*0d70*/  SHF.R.S32.HI R209, RZ, 0x3, R3 ;  /* 0x00000003ffd17819 */ /* 0x000fe20000011403 */
[----:B------:R-:W-:Y:S01]  /*0d80*/  IMAD.MOV.U32 R210, RZ, RZ, RZ ;  /* 0x000000ffffd27224 */ /* 0x000fe200078e00ff */
[----:B------:R-:W-:Y:S01]  /*0d90*/  SHF.R.S32.HI R219, RZ, 0x1f, R18 ;  /* 0x0000001fffdb7819 */ /* 0x000fe20000011412 */
[----:B------:R-:W-:Y:S01]  /*0da0*/  IMAD R215, R0, 0x8, R213 ;  /* 0x0000000800d77824 */ /* 0x000fe200078e02d5 */
[----:B------:R-:W-:-:S02]  /*0db0*/  SHF.R.S32.HI R218, RZ, 0x1f, R19 ;  /* 0x0000001fffda7819 */ /* 0x000fc40000011413 */
[----:B------:R-:W-:Y:S02]  /*0dc0*/  SHF.R.S32.HI R217, RZ, 0x1f, R23 ;  /* 0x0000001fffd97819 */ /* 0x000fe40000011417 */
[----:B--2---:R-:W-:-:S07]  /*0dd0*/  LOP3.LUT R22, R10, 0x1, RZ, 0xfc, !PT ;  /* 0x000000010a167812 */ /* 0x004fce00078efcff */
.L_x_3853:
[----:B0-2-4-:R-:W0:Y:S01]  /*0de0*/  LDC.64 R2, c[0x0][0xc88] ;  /* 0x00032200ff027b82 */ /* 0x015e220000000a00 */
[----:B------:R-:W-:Y:S01]  /*0df0*/  ULDC.64 UR4, c[0x0][0xa28] ;  /* 0x00028a0000047ab9 */ /* 0x000fe20000000a00 */
[----:B------:R-:W-:Y:S01]  /*0e00*/  MOV R0, RZ ;  /* 0x000000ff00007202 */ /* 0x000fe20000000f00 */
[----:B------:R-:W-:Y:S01]  /*0e10*/  ULDC.64 UR6, c[0x0][0xa20] ;  /* 0x0002880000067ab9 */ /* 0x000fe20000000a00 */
[----:B0-----:R-:W-:-:S05]  /*0e20*/  IMAD.WIDE R2, R43, 0x4, R2 ;  /* 0x000000042b027825 */ /* 0x001fca00078e0202 */
[----:B------:R-:W2:Y:S01]  /*0e30*/  LDG.E R204, desc[UR60][R2.64] ;  /* 0x0000003c02cc7981 */ /* 0x000ea2000c1e1900 */
[----:B------:R-:W-:-:S04]  /*0e40*/  ISETP.NE.U32.AND P0, PT, RZ, UR4, PT ;  /* 0x00000004ff007c0c */ /* 0x000fc8000bf05070 */
[----:B------:R-:W-:Y:S02]  /*0e50*/  ISETP.NE.AND.EX P0, PT, RZ, UR5, PT, P0 ;  /* 0x00000005ff007c0c */ /* 0x000fe4000bf05300 */
[----:B--2---:R-:W-:-:S11]  /*0e60*/  SHF.R.S32.HI R208, RZ, 0x1f, R204 ;  /* 0x0000001fffd07819 */ /* 0x004fd600000114cc */
[----:B---3--:R-:W-:-:S04]  /*0e70*/  @P0 LEA R4, P1, R204, UR4, 0x2 ;  /* 0x00000004cc040c11 */ /* 0x008fc8000f8210ff */
[----:B------:R-:W-:Y:S01]  /*0e80*/  @P0 LEA.HI.X R5, R204, UR5, R208, 0x2, P1 ;  /* 0x00000005cc050c11 */ /* 0x000fe200088f14d0 */
[----:B------:R-:W-:-:S04]  /*0e90*/  ULDC.64 UR4, c[0x0][0x418] ;  /* 0x0001060000047ab9 */ /* 0x000fc80000000a00 */
[----:B------:R0:W5:Y:S01]  /*0ea0*/  @P0 LDG.E R0, desc[UR60][R4.64] ;  /* 0x0000003c04000981 */ /* 0x000162000c1e1900 */
[----:B------:R-:W-:Y:S01]  /*0eb0*/  ISETP.NE.U32.AND P0, PT, RZ, UR6, PT ;  /* 0x00000006ff007c0c */ /* 0x000fe2000bf05070 */
[----:B------:R-:W-:-:S03]  /*0ec0*/  UISETP.NE.U32.AND UP0, UPT, UR4, URZ, UPT ;  /* 0x0000003f0400728c */ /* 0x000fc6000bf05070 */
[----:B------:R-:W-:Y:S01]  /*0ed0*/  ISETP.NE.AND.EX P0, PT, RZ, UR7, PT, P0 ;  /* 0x00000007ff007c0c */ /* 0x000fe2000bf05300 */
[----:B------:R-:W-:Y:S01]  /*0ee0*/  UISETP.NE.AND.EX UP0, UPT, UR5, URZ, UPT, UP0 ;  /* 0x0000003f0500728c */ /* 0x000fe2000bf05300 */
[----:B------:R-:W-:Y:S02]  /*0ef0*/  ULDC UR4, c[0x0][0x424] ;  /* 0x0001090000047ab9 */ /* 0x000fe40000000800 */
[----:B------:R-:W-:Y:S01]  /*0f00*/  ULDC UR5, c[0x0][0x2f0] ;  /* 0x0000bc0000057ab9 */ /* 0x000fe20000000800 */
[----:B------:R-:W-:-:S04]  /*0f10*/  USEL UR4, UR4, 0x1, UP0 ;  /* 0x0000000104047887 */ /* 0x000fc80008000000 */
[----:B------:R-:W-:-:S04]  /*0f20*/  UIMAD UR4, UR4, UR5, URZ ;  /* 0x00000005040472a4 */ /* 0x000fc8000f8e023f */
[C---:B------:R-:W-:Y:S02]  /*0f30*/  @P0 LEA R2, P1, R204.reuse, UR6, 0x2 ;  /* 0x00000006cc020c11 */ /* 0x040fe4000f8210ff */
[----:B------:R-:W-:Y:S02]  /*0f40*/  IMAD.U32 R83, RZ, RZ, UR4 ;  /* 0x00000004ff537e24 */ /* 0x000fe4000f8e00ff */
[----:B------:R-:W-:-:S05]  /*0f50*/  @P0 LEA.HI.X R3, R204, UR7, R208, 0x2, P1 ;  /* 0x00000007cc030c11 */ /* 0x000fca00088f14d0 */
[----:B------:R0:W5:Y:S01]  /*0f60*/  @P0 LDG.E R83, desc[UR60][R2.64] ;  /* 0x0000003c02530981 */ /* 0x000162000c1e1900 */
[----:B------:R-:W-:Y:S05]  /*0f70*/  @P0 BRA `(.L_x_3811) ;  /* 0x0000000000240947 */ /* 0x000fea0003800000 */
[----:B------:R-:W-:Y:S02]  /*0f80*/  ULDC.64 UR4, c[0x0][0xa08] ;  /* 0x0002820000047ab9 */ /* 0x000fe40000000a00 */
[----:B------:R-:W-:-:S04]  /*0f90*/  ISETP.NE.U32.AND P0, PT, RZ, UR4, PT ;  /* 0x00000004ff007c0c */ /* 0x000fc8000bf05070 */
[----:B------:R-:W-:-:S13]  /*0fa0*/  ISETP.NE.AND.EX P0, PT, RZ, UR5, PT, P0 ;  /* 0x00000005ff007c0c */ /* 0x000fda000bf05300 */
[----:B------:R-:W-:Y:S05]  /*0fb0*/  @!P0 BRA `(.L_x_3811) ;  /* 0x0000000000148947 */ /* 0x000fea0003800000 */
[----:B0-----:R-:W0:Y:S02]  /*0fc0*/  LDC.64 R2, c[0x0][0xa08] ;  /* 0x00028200ff027b82 */ /* 0x001e240000000a00 */
[----:B0-----:R-:W-:-:S05]  /*0fd0*/  IMAD.WIDE R2, R204, 0x4, R2 ;  /* 0x00000004cc027825 */ /* 0x001fca00078e0202 */
[----:B-----5:R-:W2:Y:S04]  /*0fe0*/  LDG.E R83, desc[UR60][R2.64] ;  /* 0x0000003c02537981 */ /* 0x020ea8000c1e1900 */
[----:B------:R-:W2:Y:S02]  /*0ff0*/  LDG.E R4, desc[UR60][R2.64+0x4] ;  /* 0x0000043c02047981 */ /* 0x000ea4000c1e1900 */
[----:B--2---:R-:W-:-:S07]  /*1000*/  IMAD.IADD R83, R4, 0x1, -R83 ;  /* 0x0000000104537824 */ /* 0x004fce00078e0a53 */
.L_x_3811:
[----:B-----5:R-:W-:Y:S01]  /*1010*/  IMAD.IADD R83, R83, 0x1, -R0 ;  /* 0x0000000153537824 */ /* 0x020fe200078e0a00 */
[----:B------:R-:W-:Y:S01]  /*1020*/  PLOP3.LUT P0, PT, PT, PT, PT, 0x80, 0x0 ;  /* 0x000000000000781c */ /* 0x000fe20003f0f070 */
[----:B0-----:R-:W-:Y:S01]  /*1030*/  IMAD.MOV.U32 R2, RZ, RZ, RZ ;  /* 0x000000ffff027224 */ /* 0x001fe200078e00ff */
[----:B------:R-:W-:Y:S01]  /*1040*/  CS2R R118, SRZ ;  /* 0x0000000000767805 */ /* 0x000fe2000001ff00 */
[C---:B------:R-:W-:Y:S01]  /*1050*/  VIADD R3, R83.reuse, 0x6f ;  /* 0x0000006f53037836 */ /* 0x040fe20000000000 */
[----:B------:R-:W-:Y:S01]  /*1060*/  ISETP.GE.AND P1, PT, R83, 0x1, PT ;  /* 0x000000015300780c */ /* 0x000fe20003f26270 */
[----:B------:R-:W-:Y:S01]  /*1070*/  IMAD.MOV.U32 R207, RZ, RZ, R41 ;  /* 0x000000ffffcf7224 */ /* 0x000fe200078e0029 */
[----:B------:R-:W-:Y:S01]  /*1080*/  CS2R R116, SRZ ;  /* 0x0000000000747805 */ /* 0x000fe2000001ff00 */
[----:B------:R-:W-:Y:S01]  /*1090*/  IMAD.HI R2, R3, -0x6db6db6d, R2 ;  /* 0x9249249303027827 */ /* 0x000fe200078e0202 */
[----:B------:R-:W-:Y:S02]  /*10a0*/  CS2R R114, SRZ ;  /* 0x0000000000727805 */ /* 0x000fe4000001ff00 */
[----:B------:R-:W-:-:S02]  /*10b0*/  CS2R R112, SRZ ;  /* 0x0000000000707805 */ /* 0x000fc4000001ff00 */
[----:B------:R-:W-:Y:S01]  /*10c0*/  CS2R R110, SRZ ;  /* 0x00000000006e7805 */ /* 0x000fe2000001ff00 */
[----:B------:R-:W-:Y:S01]  /*10d0*/  IMAD.MOV.U32 R206, RZ, RZ, R42 ;  /* 0x000000ffffce7224 */ /* 0x000fe200078e002a */
[----:B------:R-:W-:Y:S01]  /*10e0*/  SHF.R.U32.HI R3, RZ, 0x1f, R2 ;  /* 0x0000001fff037819 */ /* 0x000fe20000011602 */
[----:B------:R-:W-:Y:S01]  /*10f0*/  IMAD.MOV.U32 R0, RZ, RZ, RZ ;  /* 0x000000ffff007224 */ /* 0x000fe200078e00ff */
[----:B------:R-:W-:Y:S02]  /*1100*/  CS2R R108, SRZ ;  /* 0x00000000006c7805 */ /* 0x000fe4000001ff00 */
[----:B------:R-:W-:Y:S02]  /*1110*/  CS2R R106, SRZ ;  /* 0x00000000006a7805 */ /* 0x000fe4000001ff00 */
[----:B------:R-:W-:Y:S02]  /*1120*/  LEA.HI.SX32 R120, R2, R3, 0x1a ;  /* 0x0000000302787211 */ /* 0x000fe400078fd2ff */
        /* <DEDUP_REMOVED lines=41> */
[----:B------:R-:W-:Y:S02]  /*13c0*/  MOV R28, RZ ;  /* 0x000000ff001c7202 */ /* 0x000fe40000000f00 */
[----:B------:R-:W-:Y:S01]  /*13d0*/  CS2R R6, SRZ ;  /* 0x0000000000067805 */ /* 0x000fe2000001ff00 */
[----:B------:R-:W-:Y:S01]  /*13e0*/  IMAD.MOV.U32 R36, RZ, RZ, RZ ;  /* 0x000000ffff247224 */ /* 0x000fe200078e00ff */
        /* <DEDUP_REMOVED lines=32> */
.L_x_3813:
[----:B------:R-:W0:Y:S01]  /*15f0*/  S2UR UR5, SR_CgaCtaId ;  /* 0x00000000000579c3 */ /* 0x000e220000008800 */
[----:B------:R-:W-:Y:S01]  /*1600*/  LEA.HI R0, R210, R210, RZ, 0x1 ;  /* 0x000000d2d2007211 */ /* 0x000fe200078f08ff */
[----:B------:R-:W-:Y:S01]  /*1610*/  UMOV UR4, 0x400 ;  /* 0x0000040000047882 */ /* 0x000fe20000000000 */
[----:B------:R-:W-:Y:S01]  /*1620*/  BSSY B0, `(.L_x_3814) ;  /* 0x0000009000007945 */ /* 0x000fe20003800000 */
[----:B------:R-:W-:Y:S02]  /*1630*/  ISETP.NE.AND P0, PT, R22, 0x3, PT ;  /* 0x000000031600780c */ /* 0x000fe40003f05270 */
[----:B------:R-:W-:-:S05]  /*1640*/  LOP3.LUT R3, R0, 0xfffffffe, RZ, 0xc0, !PT ;  /* 0xfffffffe00037812 */ /* 0x000fca00078ec0ff */
[----:B------:R-:W-:-:S05]  /*1650*/  IMAD.IADD R3, R210, 0x1, -R3 ;  /* 0x00000001d2037824 */ /* 0x000fca00078e0a03 */
[----:B------:R-:W-:Y:S01]  /*1660*/  SHF.L.U32 R3, R3, 0x1f, RZ ;  /* 0x0000001f03037819 */ /* 0x000fe200000006ff */
[----:B0-----:R-:W-:-:S06]  /*1670*/  ULEA UR4, UR5, UR4, 0x18 ;  /* 0x0000000405047291 */ /* 0x001fcc000f8ec03f */
[----:B------:R-:W-:-:S04]  /*1680*/  MOV R2, UR4 ;  /* 0x0000000400027c02 */ /* 0x000fc80008000f00 */
[----:B------:R-:W0:Y:S02]  /*1690*/  SYNCS.PHASECHK.TRANS64.TRYWAIT P1, [R2+URZ+0x36800], R3 ;  /* 0x03680003020075a7 */ /* 0x000e24000802017f */
[----:B0-----:R-:W-:Y:S05]  /*16a0*/  @!P1 BRA `(.L_x_3815) ;  /* 0x00000128009c9947 */ /* 0x001fea0003800000 */
.L_x_3982:
[----:B------:R-:W-:Y:S05]  /*16b0*/  BSYNC B0 ;  /* 0x0000000000007941 */ /* 0x000fea0003800000 */
.L_x_3814:
[----:B------:R-:W-:Y:S05]  /*16c0*/  @!P0 BRA `(.L_x_3816) ;  /* 0x0000000000048947 */ /* 0x000fea0003800000 */
[----:B------:R-:W-:Y:S01]  /*16d0*/  BPT.TRAP 0x1 ;  /* 0x000000040000795c */ /* 0x000fe20000300000 */
.L_x_3816:
[----:B------:R-:W-:Y:S01]  /*16e0*/  IMAD R0, R16, 0x8, R2 ;  /* 0x0000000810007824 */ /* 0x000fe200078e0202 */
[----:B0-----:R-:W-:-:S04]  /*16f0*/  SHF.L.U32 R3, R17, 0x1f, RZ ;  /* 0x0000001f11037819 */ /* 0x001fc800000006ff */
[----:B------:R0:W1:Y:S01]  /*1700*/  SYNCS.PHASECHK.TRANS64.TRYWAIT P2, [R0+URZ+0x36830], R3 ;  /* 0x03683003000075a7 */ /* 0x000062000804017f */
[----:B------:R-:W-:Y:S05]  /*1710*/  @!P0 BRA `(.L_x_3817) ;  /* 0x0000000000048947 */ /* 0x000fea0003800000 */
[----:B------:R-:W-:Y:S01]  /*1720*/  BPT.TRAP 0x1 ;  /* 0x000000040000795c */ /* 0x000fe20000300000 */
.L_x_3817:
[----:B------:R-:W2:Y:S01]  /*1730*/  S2R R4, SR_TID.X ;  /* 0x0000000000047919 */ /* 0x000ea20000002100 */
[----:B------:R-:W-:Y:S01]  /*1740*/  IMAD.MOV.U32 R119, RZ, RZ, RZ ;  /* 0x000000ffff777224 */ /* 0x000fe200078e00ff */
[----:B--2---:R-:W-:Y:S01]  /*1750*/  LOP3.LUT P1, RZ, R4, 0x7f, RZ, 0xc0, !PT ;  /* 0x0000007f04ff7812 */ /* 0x004fe2000782c0ff */
[----:B-1----:R-:W-:-:S12]  /*1760*/  @P2 BRA `(.L_x_3818) ;  /* 0x0000000000082947 */ /* 0x002fd80003800000 */
[----:B------:R-:W1:Y:S02]  /*1770*/  SYNCS.PHASECHK.TRANS64.TRYWAIT P2, [R0+URZ+0x36830], R3 ;  /* 0x03683003000075a7 */ /* 0x000e64000804017f */
[----:B-1----:R-:W-:Y:S05]  /*1780*/  @!P2 BRA `(.L_x_3819) ;  /* 0x000001280078a947 */ /* 0x002fea0003800000 */
.L_x_3818:
[----:B------:R-:W-:Y:S05]  /*1790*/  WARPSYNC.ALL ;  /* 0x0000000000007948 */ /* 0x000fea0003800000 */
[----:B01----:R-:W-:Y:S01]  /*17a0*/  VIADD R3, R2, 0x21400 ;  /* 0x0002140002037836 */ /* 0x003fe20000000000 */
[----:B------:R-:W-:Y:S01]  /*17b0*/  ULOP3.LUT UR5, UR36, 0x10000, URZ, 0xfc, !UPT ;  /* 0x0001000024057892 */ /* 0x000fe2000f8efc3f */
[----:B------:R-:W-:Y:S01]  /*17c0*/  WARPGROUP.ARRIVE ;  /* 0x00000000000079c5 */ /* 0x000fe20000000000 */
[----:B------:R-:W-:Y:S01]  /*17d0*/  UMOV UR53, 0x40000040 ;  /* 0x4000004000357882 */ /* 0x000fe20000000000 */
[----:B------:R-:W-:Y:S01]  /*17e0*/  UMOV UR55, 0x40000040 ;  /* 0x4000004000377882 */ /* 0x000fe20000000000 */
[----:B------:R-:W-:Y:S01]  /*17f0*/  SHF.R.U32.HI R3, RZ, 0x4, R3 ;  /* 0x00000004ff037819 */ /* 0x000fe20000011603 */
[----:B------:R-:W-:Y:S01]  /*1800*/  UMOV UR13, UR53 ;  /* 0x00000035000d7c82 */ /* 0x000fe20008000000 */
[----:B------:R-:W-:Y:S01]  /*1810*/  UMOV UR15, 0x40000040 ;  /* 0x40000040000f7882 */ /* 0x000fe20000000000 */
[----:B------:R-:W-:Y:S01]  /*1820*/  UMOV UR52, UR5 ;  /* 0x0000000500347c82 */ /* 0x000fe20008000000 */
[----:B------:R-:W-:Y:S01]  /*1830*/  LOP3.LUT R3, R3, 0x3fff, RZ, 0xc0, !PT ;  /* 0x00003fff03037812 */ /* 0x000fe200078ec0ff */
[----:B------:R-:W-:Y:S01]  /*1840*/  UMOV UR12, UR52 ;  /* 0x00000034000c7c82 */ /* 0x000fe20008000000 */
[----:B------:R-:W-:Y:S01]  /*1850*/  UMOV UR16, UR52 ;  /* 0x0000003400107c82 */ /* 0x000fe20008000000 */
[----:B------:R-:W-:Y:S01]  /*1860*/  UMOV UR17, UR53 ;  /* 0x0000003500117c82 */ /* 0x000fe20008000000 */
[----:B------:R-:W-:Y:S01]  /*1870*/  LOP3.LUT R5, R3, 0x10000, RZ, 0xfc, !PT ;  /* 0x0001000003057812 */ /* 0x000fe200078efcff */
[----:B------:R-:W-:Y:S01]  /*1880*/  UMOV UR19, 0x40000040 ;  /* 0x4000004000137882 */ /* 0x000fe20000000000 */
[----:B------:R-:W-:Y:S01]  /*1890*/  UMOV UR20, UR52 ;  /* 0x0000003400147c82 */ /* 0x000fe20008000000 */
[----:B------:R-:W-:Y:S01]  /*18a0*/  UMOV UR21, UR53 ;  /* 0x0000003500157c82 */ /* 0x000fe20008000000 */
[----:B------:R-:W-:Y:S01]  /*18b0*/  UMOV UR23, 0x40000040 ;  /* 0x4000004000177882 */ /* 0x000fe20000000000 */
[----:B------:R-:W-:Y:S01]  /*18c0*/  IMAD R3, R16, 0xa80, R5 ;  /* 0x00000a8010037824 */ /* 0x000fe200078e0205 */
[----:B------:R-:W-:Y:S01]  /*18d0*/  UMOV UR8, UR52 ;  /* 0x0000003400087c82 */ /* 0x000fe20008000000 */
[----:B------:R-:W-:Y:S01]  /*18e0*/  UMOV UR9, UR53 ;  /* 0x0000003500097c82 */ /* 0x000fe20008000000 */
[----:B------:R-:W-:Y:S01]  /*18f0*/  UMOV UR11, 0x40000040 ;  /* 0x40000040000b7882 */ /* 0x000fe20000000000 */
[----:B------:R-:W-:Y:S01]  /*1900*/  UIADD3 UR7, UR5, 0x2, URZ ;  /* 0x0000000205077890 */ /* 0x000fe2000fffe03f */
        /* <DEDUP_REMOVED lines=9> */
[----:B------:R-:W-:Y:S01]  /*19a0*/  MOV R6, UR53 ;  /* 0x0000003500067c02 */ /* 0x000fe20008000f00 */
[----:B------:R-:W-:Y:S01]  /*19b0*/  IMAD.IADD R9, R214, 0x1, R83 ;  /* 0x00000001d6097824 */ /* 0x000fe200078e0253 */
[----:B------:R-:W-:Y:S01]  /*19c0*/  MOV R7, UR52 ;  /* 0x0000003400077c02 */ /* 0x000fe20008000f00 */
[----:B------:R-:W-:Y:S01]  /*19d0*/  @!P1 VIADD R0, R0, 0x36840 ;  /* 0x0003684000009836 */ /* 0x000fe20000000000 */
[----:B------:R-:W-:Y:S01]  /*19e0*/  UMOV UR54, UR4 ;  /* 0x0000000400367c82 */ /* 0x000fe20008000000 */
[----:B------:R-:W-:Y:S01]  /*19f0*/  UIADD3 UR14, UR4, 0x80, URZ ;  /* 0x00000080040e7890 */ /* 0x000fe2000fffe03f */
[----:B------:R-:W-:Y:S01]  /*1a00*/  HGMMA.64x16x16.F32 R72, gdesc[UR52], RZ, !UPT, gsb0 ;  /* 0x00200000344879f0 */ /* 0x000fe2000c0008ff */
[----:B------:R-:W-:Y:S01]  /*1a10*/  UIADD3 UR18, UR4, 0x100, URZ ;  /* 0x0000010004127890 */ /* 0x000fe2000fffe03f */
[----:B------:R-:W-:Y:S01]  /*1a20*/  P2R R80, PR, RZ, 0x1 ;  /* 0x00000001ff507803 */ /* 0x000fe20000000000 */
[----:B------:R-:W-:Y:S01]  /*1a30*/  UIADD3 UR22, UR4, 0x180, URZ ;  /* 0x0000018004167890 */ /* 0x000fe2000fffe03f */
[----:B------:R-:W-:Y:S01]  /*1a40*/  @!P1 PRMT R0, RZ, 0x654, R0 ;  /* 0x00000654ff009816 */ /* 0x000fe20000000000 */
[----:B------:R-:W-:Y:S01]  /*1a50*/  UIADD3 UR54, UR4, 0x200, URZ ;  /* 0x0000020004367890 */ /* 0x000fe2000fffe03f */
[--C-:B------:R-:W-:Y:S01]  /*1a60*/  IMAD.MOV.U32 R118, RZ, RZ, R119.reuse ;  /* 0x000000ffff767224 */ /* 0x100fe200078e0077 */
        /* <DEDUP_REMOVED lines=28> */
[----:B------:R-:W-:Y:S01]  /*1c30*/  IMAD.MOV.U32 R82, RZ, RZ, R119 ;  /* 0x000000ffff527224 */ /* 0x000fe200078e0077 */
[----:B------:R-:W-:Y:S02]  /*1c40*/  WARPGROUP.DEPBAR.LE gsb0, 0x0 ;  /* 0x00008000000079c5 */ /* 0x000fe40000010000 */
[----:B------:R-:W-:-:S06]  /*1c50*/  WARPGROUP.ARRIVE ;  /* 0x00000000000079c5 */ /* 0x000fcc0000000000 */
[----:B------:R-:W-:Y:S01]  /*1c60*/  HGMMA.64x16x16.F32 R64, gdesc[UR12], RZ, !UPT, gsb0 ;  /* 0x002000000c4079f0 */ /* 0x000fe2000c0008ff */
[----:B------:R-:W-:Y:S02]  /*1c70*/  UIADD3 UR12, UR4, 0x2, URZ ;  /* 0x00000002040c7890 */ /* 0x000fe4000fffe03f */
[----:B------:R-:W-:Y:S01]  /*1c80*/  UIADD3 UR14, UR4, 0x282, URZ ;  /* 0x00000282040e7890 */ /* 0x000fe2000fffe03f */
[----:B------:R-:W-:Y:S01]  /*1c90*/  UMOV UR15, 0x40000040 ;  /* 0x40000040000f7882 */ /* 0x000fe20000000000 */
        /* <DEDUP_REMOVED lines=31> */
[----:B------:R-:W-:Y:S01]  /*1e90*/  UIADD3 UR7, UR5, 0x4, URZ ;  /* 0x0000000405077890 */ /* 0x000fe2000fffe03f */
[----:B------:R-:W-:-:S02]  /*1ea0*/  MOV R3, UR9 ;  /* 0x0000000900037c02 */ /* 0x000fc40008000f00 */
[----:B------:R-:W-:Y:S01]  /*1eb0*/  MOV R4, UR8 ;  /* 0x0000000800047c02 */ /* 0x000fe20008000f00 */
        /* <DEDUP_REMOVED lines=338> */
[----:B------:R-:W-:-:S05]  /*33e0*/  UMOV UR53, UR41 ;  /* 0x0000002900357c82 */ /* 0x000fca0008000000 */
        /* <DEDUP_REMOVED lines=48> */
[----:B------:R-:W-:Y:S02]  /*36f0*/  UIADD3 UR7, UR5, 0x806, URZ ;  /* 0x0000080605077890 */ /* 0x000fe4000fffe03f */
[----:B------:R-:W-:Y:S01]  /*3700*/  UIADD3 UR5, UR4, 0x784, URZ ;  /* 0x0000078404057890 */ /* 0x000fe2000fffe03f */
[----:B------:R-:W-:Y:S01]  /*3710*/  UMOV UR8, UR44 ;  /* 0x0000002c00087c82 */ /* 0x000fe20008000000 */
[----:B------:R-:W-:Y:S01]  /*3720*/  UMOV UR9, UR45 ;  /* 0x0000002d00097c82 */ /* 0x000fe20008000000 */
[----:B------:R-:W-:Y:S01]  /*3730*/  UMOV UR52, UR44 ;  /* 0x0000002c00347c82 */ /* 0x000fe20008000000 */
[----:B------:R-:W-:-:S03]  /*3740*/  UMOV UR53, UR45 ;  /* 0x0000002d00357c82 */ /* 0x000fc60008000000 */
[----:B------:R-:W-:Y:S01]  /*3750*/  UMOV UR10, UR5 ;  /* 0x00000005000a7c82 */ /* 0x000fe20008000000 */
[----:B------:R-:W-:Y:S01]  /*3760*/  ULDC UR5, c[0x0][0x9d8] ;  /* 0x0002760000057ab9 */ /* 0x000fe20000000800 */
        /* <DEDUP_REMOVED lines=64> */
[----:B------:R-:W-:Y:S01]  /*3b70*/  MUFU.TANH R72, R72 ;  /* 0x0000004800487308 */ /* 0x000fe20000002400 */
[----:B------:R-:W-:Y:S01]  /*3b80*/  UMOV UR51, 0x40000040 ;  /* 0x4000004000337882 */ /* 0x000fe20000000000 */
[----:B------:R-:W-:Y:S01]  /*3b90*/  FMUL.FTZ R75, R75, UR5 ;  /* 0x000000054b4b7c20 */ /* 0x000fe20008410000 */
[----:B------:R-:W-:Y:S01]  /*3ba0*/  FMUL.FTZ R78, R78, UR5 ;  /* 0x000000054e4e7c20 */ /* 0x000fe20008410000 */
[----:B------:R-:W-:-:S04]  /*3bb0*/  FMUL.FTZ R79, R79, UR5 ;  /* 0x000000054f4f7c20 */ /* 0x000fc80008410000 */
[----:B------:R-:W0:Y:S08]  /*3bc0*/  MUFU.TANH R73, R73 ;  /* 0x0000004900497308 */ /* 0x000e300000002400 */
[----:B------:R-:W1:Y:S08]  /*3bd0*/  MUFU.TANH R76, R76 ;  /* 0x0000004c004c7308 */ /* 0x000e700000002400 */
[----:B------:R-:W2:Y:S08]  /*3be0*/  MUFU.TANH R77, R77 ;  /* 0x0000004d004d7308 */ /* 0x000eb00000002400 */
[----:B------:R3:W4:Y:S08]  /*3bf0*/  MUFU.TANH R3, R74 ;  /* 0x0000004a00037308 */ /* 0x0007300000002400 */
[----:B------:R-:W5:Y:S01]  /*3c00*/  MUFU.TANH R4, R75 ;  /* 0x0000004b00047308 */ /* 0x000f620000002400 */
[----:B---3--:R-:W-:-:S07]  /*3c10*/  IMAD.MOV.U32 R74, RZ, RZ, R119 ;  /* 0x000000ffff4a7224 */ /* 0x008fce00078e0077 */
[----:B------:R-:W-:Y:S01]  /*3c20*/  MUFU.TANH R7, R78 ;  /* 0x0000004e00077308 */ /* 0x000fe20000002400 */
[----:B------:R-:W-:Y:S02]  /*3c30*/  WARPGROUP.DEPBAR.LE gsb0, 0x0 ;  /* 0x00008000000079c5 */ /* 0x000fe40000010000 */
        /* <DEDUP_REMOVED lines=13> */
[----:B------:R-:W-:Y:S01]  /*3d10*/  MUFU.TANH R64, R64 ;  /* 0x0000004000407308 */ /* 0x000fe20000002400 */
[----:B---3--:R-:W-:-:S02]  /*3d20*/  IMAD R66, R120, -0x70, R9 ;  /* 0xffffff9078427824 */ /* 0x008fc400078e0209 */
[----:B------:R-:W-:-:S03]  /*3d30*/  IMAD.MOV.U32 R78, RZ, RZ, R119 ;  /* 0x000000ffff4e7224 */ /* 0x000fc600078e0077 */
[C---:B------:R-:W-:Y:S02]  /*3d40*/  ISETP.GT.AND P4, PT, R66.reuse, RZ, PT ;  /* 0x000000ff4200720c */ /* 0x040fe40003f84270 */
[C---:B------:R-:W-:Y:S01]  /*3d50*/  ISETP.GT.AND P2, PT, R66.reuse, 0x1, PT ;  /* 0x000000014200780c */ /* 0x040fe20003f44270 */
[----:B------:R-:W3:Y:S01]  /*3d60*/  MUFU.TANH R65, R65 ;  /* 0x0000004100417308 */ /* 0x000ee20000002400 */
[C---:B------:R-:W-:Y:S02]  /*3d70*/  ISETP.GT.AND P3, PT, R66.reuse, 0x8, PT ;  /* 0x000000084200780c */ /* 0x040fe40003f64270 */
[----:B0-----:R-:W-:Y:S02]  /*3d80*/  FSEL R73, R73, -INF , P2 ;  /* 0xff80000049497808 */ /* 0x001fe40001000000 */
[----:B------:R-:W-:Y:S02]  /*3d90*/  ISETP.GT.AND P6, PT, R66, 0x9, PT ;  /* 0x000000094200780c */ /* 0x000fe40003fc4270 */
[----:B-1----:R-:W-:Y:S01]  /*3da0*/  FSEL R75, R76, -INF , P3 ;  /* 0xff8000004c4b7808 */ /* 0x002fe20001800000 */
[----:B------:R0:W-:Y:S01]  /*3db0*/  MUFU.TANH R15, R67 ;  /* 0x00000043000f7308 */ /* 0x0001e20000002400 */
[----:B------:R-:W-:Y:S01]  /*3dc0*/  ISETP.GT.AND P5, PT, R66, 0x10, PT ;  /* 0x000000104200780c */ /* 0x000fe20003fa4270 */
[----:B------:R-:W-:Y:S01]  /*3dd0*/  IMAD.MOV.U32 R76, RZ, RZ, R119 ;  /* 0x000000ffff4c7224 */ /* 0x000fe200078e0077 */
[----:B--2---:R-:W-:-:S02]  /*3de0*/  FSEL R77, R77, -INF , P6 ;  /* 0xff8000004d4d7808 */ /* 0x004fc40003000000 */
[----:B----4-:R-:W-:Y:S02]  /*3df0*/  FSEL R3, R3, -INF , P4 ;  /* 0xff80000003037808 */ /* 0x010fe40002000000 */
[----:B-----5:R-:W-:Y:S01]  /*3e00*/  FSEL R4, R4, -INF , P2 ;  /* 0xff80000004047808 */ /* 0x020fe20001000000 */
[----:B------:R-:W1:Y:S01]  /*3e10*/  MUFU.TANH R68, R68 ;  /* 0x0000004400447308 */ /* 0x000e620000002400 */
[----:B0-----:R-:W-:Y:S01]  /*3e20*/  FSEL R67, R72, -INF , P4 ;  /* 0xff80000048437808 */ /* 0x001fe20002000000 */
[----:B------:R-:W-:Y:S01]  /*3e30*/  IMAD.MOV.U32 R72, RZ, RZ, R119 ;  /* 0x000000ffff487224 */ /* 0x000fe200078e0077 */
[C---:B------:R-:W-:Y:S02]  /*3e40*/  ISETP.GT.AND P4, PT, R66.reuse, 0x11, PT ;  /* 0x000000114200780c */ /* 0x040fe40003f84270 */
[----:B------:R-:W-:Y:S02]  /*3e50*/  FMNMX.FTZ R12, R67, R73, !PT ;  /* 0x00000049430c7209 */ /* 0x000fe40007810000 */
[----:B------:R-:W-:Y:S01]  /*3e60*/  ISETP.GT.AND P2, PT, R66, 0x18, PT ;  /* 0x000000184200780c */ /* 0x000fe20003f44270 */
[----:B------:R0:W2:Y:S01]  /*3e70*/  MUFU.TANH R11, R79 ;  /* 0x0000004f000b7308 */ /* 0x0000a20000002400 */
[----:B------:R-:W-:-:S02]  /*3e80*/  FMNMX.FTZ R14, R75, R12, !PT ;  /* 0x0000000c4b0e7209 */ /* 0x000fc40007810000 */
[----:B---3--:R-:W-:Y:S02]  /*3e90*/  FSEL R65, R65, -INF , P4 ;  /* 0xff80000041417808 */ /* 0x008fe40002000000 */
[----:B------:R-:W-:Y:S02]  /*3ea0*/  FMNMX.FTZ R14, R77, R14, !PT ;  /* 0x0000000e4d0e7209 */ /* 0x000fe40007810000 */
[----:B------:R-:W-:Y:S01]  /*3eb0*/  FSEL R7, R7, -INF , P3 ;  /* 0xff80000007077808 */ /* 0x000fe20001800000 */
[----:B------:R-:W3:Y:S01]  /*3ec0*/  MUFU.TANH R69, R69 ;  /* 0x0000004500457308 */ /* 0x000ee20000002400 */
[----:B0-----:R-:W-:Y:S01]  /*3ed0*/  FSEL R79, R64, -INF , P5 ;  /* 0xff800000404f7808 */ /* 0x001fe20002800000 */
[--C-:B------:R-:W-:Y:S01]  /*3ee0*/  IMAD.MOV.U32 R64, RZ, RZ, R119.reuse ;  /* 0x000000ffff407224 */ /* 0x100fe200078e0077 */
[----:B------:R-:W-:Y:S01]  /*3ef0*/  ISETP.GT.AND P3, PT, R66, 0x19, PT ;  /* 0x000000194200780c */ /* 0x000fe20003f64270 */
[----:B------:R-:W-:Y:S02]  /*3f00*/  WARPGROUP.DEPBAR.LE gsb0, 0x0 ;  /* 0x00008000000079c5 */ /* 0x000fe40000010000 */
[----:B------:R-:W-:Y:S01]  /*3f10*/  WARPGROUP.ARRIVE ;  /* 0x00000000000079c5 */ /* 0x000fe20000000000 */
[----:B------:R-:W-:Y:S01]  /*3f20*/  FMUL.FTZ R56, R56, UR5 ;  /* 0x0000000538387c20 */ /* 0x000fe20008410000 */
[----:B------:R-:W-:Y:S01]  /*3f30*/  FMUL.FTZ R57, R57, UR5 ;  /* 0x0000000539397c20 */ /* 0x000fe20008410000 */
[----:B------:R-:W-:Y:S01]  /*3f40*/  MUFU.TANH R71, R71 ;  /* 0x0000004700477308 */ /* 0x000fe20000002400 */
[----:B------:R-:W-:Y:S01]  /*3f50*/  FMUL.FTZ R60, R60, UR5 ;  /* 0x000000053c3c7c20 */ /* 0x000fe20008410000 */
[----:B------:R-:W-:Y:S01]  /*3f60*/  FMNMX.FTZ R14, R79, R14, !PT ;  /* 0x0000000e4f0e7209 */ /* 0x000fe20007810000 */
[----:B------:R-:W-:Y:S01]  /*3f70*/  HGMMA.64x16x16.F32 R48, gdesc[UR48], R48, gsb0 ;  /* 0x00200000303079f0 */ /* 0x000fe20008000830 */
[----:B------:R-:W-:Y:S01]  /*3f80*/  UIADD3 UR50, UR4, 0x906, URZ ;  /* 0x0000090604327890 */ /* 0x000fe2000fffe03f */
[----:B------:R-:W-:Y:S01]  /*3f90*/  FMUL.FTZ R61, R61, UR5 ;  /* 0x000000053d3d7c20 */ /* 0x000fe20008410000 */
[----:B------:R-:W-:Y:S01]  /*3fa0*/  UMOV UR51, 0x40000040 ;  /* 0x4000004000337882 */ /* 0x000fe20000000000 */
[----:B------:R-:W-:Y:S01]  /*3fb0*/  FMUL.FTZ R58, R58, UR5 ;  /* 0x000000053a3a7c20 */ /* 0x000fe20008410000 */
[----:B------:R-:W-:Y:S01]  /*3fc0*/  MUFU.TANH R56, R56 ;  /* 0x0000003800387308 */ /* 0x000fe20000002400 */
[----:B-1----:R-:W-:Y:S01]  /*3fd0*/  FSEL R81, R68, -INF , P2 ;  /* 0xff80000044517808 */ /* 0x002fe20001000000 */
[----:B------:R-:W-:Y:S01]  /*3fe0*/  FMUL.FTZ R59, R59, UR5 ;  /* 0x000000053b3b7c20 */ /* 0x000fe20008410000 */
[----:B------:R-:W-:Y:S01]  /*3ff0*/  FMNMX.FTZ R14, R65, R14, !PT ;  /* 0x0000000e410e7209 */ /* 0x000fe20007810000 */
[----:B------:R-:W-:Y:S01]  /*4000*/  FMUL.FTZ R62, R62, UR5 ;  /* 0x000000053e3e7c20 */ /* 0x000fe20008410000 */
[----:B--2---:R-:W-:Y:S01]  /*4010*/  FSEL R11, R11, -INF , P6 ;  /* 0xff8000000b0b7808 */ /* 0x004fe20003000000 */
[----:B------:R-:W-:Y:S01]  /*4020*/  FMUL.FTZ R63, R63, UR5 ;  /* 0x000000053f3f7c20 */ /* 0x000fe20008410000 */
[----:B------:R-:W-:Y:S01]  /*4030*/  ISETP.GT.AND P6, PT, R66, 0x20, PT ;  /* 0x000000204200780c */ /* 0x000fe20003fc4270 */
[----:B------:R-:W0:Y:S01]  /*4040*/  MUFU.TANH R57, R57 ;  /* 0x0000003900397308 */ /* 0x000e220000002400 */
[----:B---3--:R-:W-:Y:S01]  /*4050*/  FSEL R69, R69, -INF , P3 ;  /* 0xff80000045457808 */ /* 0x008fe20001800000 */
[----:B------:R-:W-:Y:S01]  /*4060*/  IMAD.MOV.U32 R68, RZ, RZ, R119 ;  /* 0x000000ffff447224 */ /* 0x000fe200078e0077 */
[----:B------:R-:W-:-:S02]  /*4070*/  FMNMX.FTZ R20, R81, R14, !PT ;  /* 0x0000000e51147209 */ /* 0x000fc40007810000 */
[----:B------:R-:W-:Y:S02]  /*4080*/  FSEL R13, R13, -INF , P5 ;  /* 0xff8000000d0d7808 */ /* 0x000fe40002800000 */
[C---:B------:R-:W-:Y:S01]  /*4090*/  ISETP.GT.AND P5, PT, R66.reuse, 0x21, PT ;  /* 0x000000214200780c */ /* 0x040fe20003fa4270 */
[----:B------:R1:W2:Y:S01]  /*40a0*/  MUFU.TANH R21, R70 ;  /* 0x0000004600157308 */ /* 0x0002a20000002400 */
[----:B------:R-:W-:Y:S02]  /*40b0*/  FMNMX.FTZ R20, R69, R20, !PT ;  /* 0x0000001445147209 */ /* 0x000fe40007810000 */
[----:B------:R-:W-:Y:S02]  /*40c0*/  FSEL R15, R15, -INF , P4 ;  /* 0xff8000000f0f7808 */ /* 0x000fe40002000000 */
[----:B------:R-:W-:-:S03]  /*40d0*/  ISETP.GT.AND P4, PT, R66, 0x28, PT ;  /* 0x000000284200780c */ /* 0x000fc60003f84270 */
[----:B------:R-:W3:Y:S01]  /*40e0*/  MUFU.TANH R60, R60 ;  /* 0x0000003c003c7308 */ /* 0x000ee20000002400 */
[----:B0-----:R-:W-:Y:S01]  /*40f0*/  FSEL R85, R57, -INF , P5 ;  /* 0xff80000039557808 */ /* 0x001fe20002800000 */
[----:B-1----:R-:W-:-:S06]  /*4100*/  IMAD.MOV.U32 R70, RZ, RZ, R119 ;  /* 0x000000ffff467224 */ /* 0x002fcc00078e0077 */
[----:B------:R-:W0:Y:S01]  /*4110*/  MUFU.TANH R61, R61 ;  /* 0x0000003d003d7308 */ /* 0x000e220000002400 */
[----:B--2---:R-:W-:Y:S02]  /*4120*/  FSEL R21, R21, -INF , P2 ;  /* 0xff80000015157808 */ /* 0x004fe40001000000 */
[----:B------:R-:W-:-:S05]  /*4130*/  ISETP.GT.AND P2, PT, R66, 0x29, PT ;  /* 0x000000294200780c */ /* 0x000fca0003f44270 */
[----:B------:R-:W-:Y:S01]  /*4140*/  MUFU.TANH R58, R58 ;  /* 0x0000003a003a7308 */ /* 0x000fe20000002400 */
[----:B---3--:R-:W-:Y:S01]  /*4150*/  FSEL R87, R60, -INF , P4 ;  /* 0xff8000003c577808 */ /* 0x008fe20002000000 */
[----:B------:R-:W-:Y:S01]  /*4160*/  IMAD.MOV.U32 R60, RZ, RZ, R119 ;  /* 0x000000ffff3c7224 */ /* 0x000fe200078e0077 */
[----:B------:R-:W-:Y:S02]  /*4170*/  WARPGROUP.DEPBAR.LE gsb0, 0x0 ;  /* 0x00008000000079c5 */ /* 0x000fe40000010000 */
[----:B------:R-:W-:Y:S01]  /*4180*/  WARPGROUP.ARRIVE ;  /* 0x00000000000079c5 */ /* 0x000fe20000000000 */
[----:B------:R-:W-:Y:S01]  /*4190*/  FMUL.FTZ R48, R48, UR5 ;  /* 0x0000000530307c20 */ /* 0x000fe20008410000 */
[----:B------:R-:W-:Y:S01]  /*41a0*/  FMUL.FTZ R49, R49, UR5 ;  /* 0x0000000531317c20 */ /* 0x000fe20008410000 */
[----:B------:R-:W-:Y:S01]  /*41b0*/  FMUL.FTZ R52, R52, UR5 ;  /* 0x0000000534347c20 */ /* 0x000fe20008410000 */
[----:B------:R-:W-:Y:S01]  /*41c0*/  MUFU.TANH R59, R59 ;  /* 0x0000003b003b7308 */ /* 0x000fe20000002400 */
[----:B------:R-:W-:Y:S01]  /*41d0*/  FMUL.FTZ R53, R53, UR5 ;  /* 0x0000000535357c20 */ /* 0x000fe20008410000 */
[----:B------:R-:W-:Y:S01]  /*41e0*/  HGMMA.64x16x16.F32 R40, gdesc[UR48], R40, gsb0 ;  /* 0x00200000302879f0 */ /* 0x000fe20008000828 */
[----:B------:R-:W-:Y:S01]  /*41f0*/  UIADD3 UR50, UR4, 0x986, URZ ;  /* 0x0000098604327890 */ /* 0x000fe2000fffe03f */
[----:B------:R-:W-:Y:S01]  /*4200*/  FMUL.FTZ R50, R50, UR5 ;  /* 0x0000000532327c20 */ /* 0x000fe20008410000 */
[----:B------:R-:W-:Y:S01]  /*4210*/  UMOV UR51, 0x40000040 ;  /* 0x4000004000337882 */ /* 0x000fe20000000000 */
[----:B------:R-:W-:Y:S01]  /*4220*/  FMUL.FTZ R51, R51, UR5 ;  /* 0x0000000533337c20 */ /* 0x000fe20008410000 */
[----:B0-----:R-:W-:Y:S01]  /*4230*/  FSEL R89, R61, -INF , P2 ;  /* 0xff8000003d597808 */ /* 0x001fe20001000000 */
[----:B------:R-:W0:Y:S01]  /*4240*/  MUFU.TANH R48, R48 ;  /* 0x0000003000307308 */ /* 0x000e220000002400 */
[----:B------:R-:W-:Y:S01]  /*4250*/  FMUL.FTZ R54, R54, UR5 ;  /* 0x0000000536367c20 */ /* 0x000fe20008410000 */
[----:B------:R-:W-:-:S06]  /*4260*/  FMUL.FTZ R55, R55, UR5 ;  /* 0x0000000537377c20 */ /* 0x000fcc0008410000 */
[----:B------:R-:W1:Y:S08]  /*4270*/  MUFU.TANH R49, R49 ;  /* 0x0000003100317308 */ /* 0x000e700000002400 */
[----:B------:R-:W2:Y:S08]  /*4280*/  MUFU.TANH R62, R62 ;  /* 0x0000003e003e7308 */ /* 0x000eb00000002400 */
[----:B------:R-:W3:Y:S08]  /*4290*/  MUFU.TANH R52, R52 ;  /* 0x0000003400347308 */ /* 0x000ef00000002400 */
[----:B------:R-:W4:Y:S08]  /*42a0*/  MUFU.TANH R63, R63 ;  /* 0x0000003f003f7308 */ /* 0x000f300000002400 */
[----:B------:R-:W5:Y:S01]  /*42b0*/  MUFU.TANH R53, R53 ;  /* 0x0000003500357308 */ /* 0x000f620000002400 */
[----:B------:R-:W-:-:S02]  /*42c0*/  WARPGROUP.DEPBAR.LE gsb0, 0x0 ;  /* 0x00008000000079c5 */ /* 0x000fc40000010000 */
[----:B------:R-:W-:Y:S01]  /*42d0*/  WARPGROUP.ARRIVE ;  /* 0x00000000000079c5 */ /* 0x000fe20000000000 */
[----:B------:R-:W-:Y:S01]  /*42e0*/  FMUL.FTZ R41, R41, UR5 ;  /* 0x0000000529297c20 */ /* 0x000fe20008410000 */
[----:B------:R-:W-:Y:S01]  /*42f0*/  FMUL.FTZ R40, R40, UR5 ;  /* 0x0000000528287c20 */ /* 0x000fe20008410000 */
[----:B------:R-:W-:Y:S02]  /*4300*/  FMUL.FTZ R43, R43, UR5 ;  /* 0x000000052b2b7c20 */ /* 0x000fe40008410000 */
[----:B------:R-:W-:Y:S01]  /*4310*/  MUFU.TANH R50, R50 ;  /* 0x0000003200327308 */ /* 0x000fe20000002400 */
[----:B------:R-:W-:Y:S01]  /*4320*/  FMUL.FTZ R44, R44, UR5 ;  /* 0x000000052c2c7c20 */ /* 0x000fe20008410000 */
[----:B------:R-:W-:Y:S01]  /*4330*/  HGMMA.64x16x16.F32 R32, gdesc[UR48], R32, gsb0 ;  /* 0x00200000302079f0 */ /* 0x000fe20008000820 */
[----:B------:R-:W-:Y:S01]  /*4340*/  UIADD3 UR50, UR4, 0xa06, URZ ;  /* 0x00000a0604327890 */ /* 0x000fe2000fffe03f */
[----:B------:R-:W-:Y:S01]  /*4350*/  FMUL.FTZ R45, R45, UR5 ;  /* 0x000000052d2d7c20 */ /* 0x000fe20008410000 */
[----:B------:R-:W-:Y:S01]  /*4360*/  UMOV UR51, 0x40000040 ;  /* 0x4000004000337882 */ /* 0x000fe20000000000 */
[----:B------:R-:W-:Y:S01]  /*4370*/  FMUL.FTZ R47, R47, UR5 ;  /* 0x000000052f2f7c20 */ /* 0x000fe20008410000 */
[----:B------:R-:W-:Y:S01]  /*4380*/  FMUL.FTZ R42, R42, UR5 ;  /* 0x000000052a2a7c20 */ /* 0x000fe20008410000 */
[----:B------:R0:W-:Y:S01]  /*4390*/  MUFU.TANH R6, R41 ;  /* 0x0000002900067308 */ /* 0x0001e20000002400 */
[----:B------:R-:W-:Y:S01]  /*43a0*/  FMUL.FTZ R46, R46, UR5 ;  /* 0x000000052e2e7c20 */ /* 0x000fe20008410000 */
[----:B------:R-:W-:-:S06]  /*43b0*/  ULDC UR4, c[0x0][0x988] ;  /* 0x0002620000047ab9 */ /* 0x000fcc0000000800 */
[----:B------:R1:W-:Y:S01]  /*43c0*/  MUFU.TANH R8, R43 ;  /* 0x0000002b00087308 */ /* 0x0003e20000002400 */
[----:B0-----:R-:W-:Y:S02]  /*43d0*/  FSEL R41, R71, -INF , P3 ;  /* 0xff80000047297808 */ /* 0x001fe40001800000 */
[----:B------:R-:W-:Y:S01]  /*43e0*/  FSEL R71, R56, -INF , P6 ;  /* 0xff80000038477808 */ /* 0x000fe20003000000 */
[----:B------:R-:W-:Y:S01]  /*43f0*/  IMAD.MOV.U32 R56, RZ, RZ, R119 ;  /* 0x000000ffff387224 */ /* 0x000fe200078e0077 */
[----:B------:R-:W-:Y:S02]  /*4400*/  ISETP.GT.AND P3, PT, R66, 0x30, PT ;  /* 0x000000304200780c */ /* 0x000fe40003f64270 */
[----:B------:R-:W-:Y:S01]  /*4410*/  FMNMX.FTZ R20, R71, R20, !PT ;  /* 0x0000001447147209 */ /* 0x000fe20007810000 */
[----:B------:R-:W0:Y:S01]  /*4420*/  MUFU.TANH R40, R40 ;  /* 0x0000002800287308 */ /* 0x000e220000002400 */
[----:B------:R-:W-:Y:S02]  /*4430*/  FSEL R91, R48, -INF , P3 ;  /* 0xff800000305b7808 */ /* 0x000fe40001800000 */
[----:B------:R-:W-:-:S02]  /*4440*/  FMNMX.FTZ R48, R85, R20, !PT ;  /* 0x0000001455307209 */ /* 0x000fc40007810000 */
[----:B-1----:R-:W-:Y:S01]  /*4450*/  FSEL R43, R58, -INF , P6 ;  /* 0xff8000003a2b7808 */ /* 0x002fe20003000000 */
[----:B------:R-:W-:Y:S01]  /*4460*/  IMAD.MOV.U32 R58, RZ, RZ, R119 ;  /* 0x000000ffff3a7224 */ /* 0x000fe200078e0077 */
[----:B------:R-:W-:Y:S01]  /*4470*/  FMNMX.FTZ R48, R87, R48, !PT ;  /* 0x0000003057307209 */ /* 0x000fe20007810000 */
[----:B------:R-:W1:Y:S01]  /*4480*/  MUFU.TANH R51, R51 ;  /* 0x0000003300337308 */ /* 0x000e620000002400 */
[----:B------:R-:W-:Y:S02]  /*4490*/  ISETP.GT.AND P6, PT, R66, 0x31, PT ;  /* 0x000000314200780c */ /* 0x000fe40003fc4270 */
[----:B------:R-:W-:Y:S02]  /*44a0*/  FMNMX.FTZ R48, R89, R48, !PT ;  /* 0x0000003059307209 */ /* 0x000fe40007810000 */
[----:B------:R-:W-:Y:S02]  /*44b0*/  FSEL R93, R49, -INF , P6 ;  /* 0xff800000315d7808 */ /* 0x000fe40003000000 */
[----:B------:R-:W-:Y:S01]  /*44c0*/  FMNMX.FTZ R48, R91, R48, !PT ;  /* 0x000000305b307209 */ /* 0x000fe20007810000 */
[----:B------:R-:W1:Y:S03]  /*44d0*/  MUFU.TANH R54, R54 ;  /* 0x0000003600367308 */ /* 0x000e660000002400 */
[----:B------:R-:W-:-:S05]  /*44e0*/  FMNMX.FTZ R48, R93, R48, !PT ;  /* 0x000000305d307209 */ /* 0x000fca0007810000 */
[----:B------:R2:W-:Y:S01]  /*44f0*/  MUFU.TANH R9, R45 ;  /* 0x0000002d00097308 */ /* 0x0005e20000002400 */
[----:B------:R-:W-:Y:S02]  /*4500*/  WARPGROUP.DEPBAR.LE gsb0, 0x0 ;  /* 0x00008000000079c5 */ /* 0x000fe40000010000 */
[----:B------:R-:W-:Y:S01]  /*4510*/  WARPGROUP.ARRIVE ;  /* 0x00000000000079c5 */ /* 0x000fe20000000000 */
[----:B------:R-:W-:Y:S01]  /*4520*/  FMUL.FTZ R12, R33, UR5 ;  /* 0x00000005210c7c20 */ /* 0x000fe20008410000 */
[----:B------:R-:W-:-:S03]  /*4530*/  FSEL R33, R59, -INF , P5 ;  /* 0xff8000003b217808 */ /* 0x000fc60002800000 */
[----:B------:R-:W1:Y:S01]  /*4540*/  MUFU.TANH R44, R44 ;  /* 0x0000002c002c7308 */ /* 0x000e620000002400 */
[----:B------:R-:W-:Y:S01]  /*4550*/  ISETP.GT.AND P5, PT, R66, 0x38, PT ;  /* 0x000000384200780c */ /* 0x000fe20003fa4270 */
[----:B------:R-:W-:Y:S01]  /*4560*/  FMUL.FTZ R32, R32, UR5 ;  /* 0x0000000520207c20 */ /* 0x000fe20008410000 */
[----:B------:R-:W-:Y:S01]  /*4570*/  HGMMA.64x16x16.F32 R24, gdesc[UR48], R24, gsb0 ;  /* 0x00200000301879f0 */ /* 0x000fe20008000818 */
[----:B--2---:R-:W-:Y:S01]  /*4580*/  FSEL R45, R62, -INF , P4 ;  /* 0xff8000003e2d7808 */ /* 0x004fe20002000000 */
[----:B------:R-:W-:Y:S01]  /*4590*/  FMUL.FTZ R14, R35, UR5 ;  /* 0x00000005230e7c20 */ /* 0x000fe20008410000 */
[----:B------:R-:W-:Y:S01]  /*45a0*/  ISETP.GT.AND P4, PT, R66, 0x39, PT ;  /* 0x000000394200780c */ /* 0x000fe20003f84270 */
[----:B------:R-:W-:Y:S01]  /*45b0*/  FMUL.FTZ R36, R36, UR5 ;  /* 0x0000000524247c20 */ /* 0x000fe20008410000 */
[----:B---3--:R-:W-:Y:S01]  /*45c0*/  FSEL R95, R52, -INF , P5 ;  /* 0xff800000345f7808 */ /* 0x008fe20002800000 */
[----:B------:R-:W2:Y:S01]  /*45d0*/  MUFU.TANH R55, R55 ;  /* 0x0000003700377308 */ /* 0x000ea20000002400 */
[----:B----4-:R-:W-:Y:S01]  /*45e0*/  FSEL R35, R63, -INF , P2 ;  /* 0xff8000003f237808 */ /* 0x010fe20001000000 */
[----:B------:R-:W-:Y:S01]  /*45f0*/  FMUL.FTZ R20, R37, UR5 ;  /* 0x0000000525147c20 */ /* 0x000fe20008410000 */
[----:B------:R-:W-:Y:S01]  /*4600*/  ISETP.GT.AND P2, PT, R66, 0x40, PT ;  /* 0x000000404200780c */ /* 0x000fe20003f44270 */
[----:B------:R-:W-:Y:S01]  /*4610*/  FMUL.FTZ R34, R34, UR5 ;  /* 0x0000000522227c20 */ /* 0x000fe20008410000 */
[----:B-----5:R-:W-:Y:S01]  /*4620*/  FSEL R97, R53, -INF , P4 ;  /* 0xff80000035617808 */ /* 0x020fe20002000000 */
[----:B------:R-:W-:Y:S01]  /*4630*/  FMUL.FTZ R38, R38, UR5 ;  /* 0x0000000526267c20 */ /* 0x000fe20008410000 */
[----:B------:R-:W-:Y:S01]  /*4640*/  FMNMX.FTZ R48, R95, R48, !PT ;  /* 0x000000305f307209 */ /* 0x000fe20007810000 */
[----:B------:R3:W-:Y:S01]  /*4650*/  MUFU.TANH R10, R47 ;  /* 0x0000002f000a7308 */ /* 0x0007e20000002400 */
[----:B0-----:R-:W-:Y:S01]  /*4660*/  FSEL R99, R40, -INF , P2 ;  /* 0xff80000028637808 */ /* 0x001fe20001000000 */
[----:B------:R-:W-:Y:S01]  /*4670*/  FMUL.FTZ R39, R39, UR5 ;  /* 0x0000000527277c20 */ /* 0x000fe20008410000 */
[----:B------:R-:W-:Y:S01]  /*4680*/  FMNMX.FTZ R48, R97, R48, !PT ;  /* 0x0000003061307209 */ /* 0x000fe20007810000 */
[--C-:B------:R-:W-:Y:S01]  /*4690*/  IMAD.MOV.U32 R62, RZ, RZ, R119.reuse ;  /* 0x000000ffff3e7224 */ /* 0x100fe200078e0077 */
[----:B-1----:R-:W-:Y:S01]  /*46a0*/  FSEL R37, R51, -INF , P6 ;  /* 0xff80000033257808 */ /* 0x002fe20003000000 */
[--C-:B------:R-:W-:Y:S01]  /*46b0*/  IMAD.MOV.U32 R52, RZ, RZ, R119.reuse ;  /* 0x000000ffff347224 */ /* 0x100fe200078e0077 */
[----:B------:R-:W-:Y:S01]  /*46c0*/  ISETP.GT.AND P6, PT, R66, 0x48, PT ;  /* 0x000000484200780c */ /* 0x000fe20003fc4270 */
[----:B------:R-:W0:Y:S01]  /*46d0*/  MUFU.TANH R32, R32 ;  /* 0x0000002000207308 */ /* 0x000e220000002400 */
[----:B---3--:R-:W-:Y:S01]  /*46e0*/  FSEL R47, R50, -INF , P3 ;  /* 0xff800000322f7808 */ /* 0x008fe20001800000 */
[----:B------:R-:W-:Y:S01]  /*46f0*/  IMAD.MOV.U32 R50, RZ, RZ, R119 ;  /* 0x000000ffff327224 */ /* 0x000fe200078e0077 */
[----:B------:R-:W-:-:S02]  /*4700*/  ISETP.GT.AND P3, PT, R66, 0x41, PT ;  /* 0x000000414200780c */ /* 0x000fc40003f64270 */
[----:B------:R-:W-:Y:S02]  /*4710*/  FMNMX.FTZ R48, R99, R48, !PT ;  /* 0x0000003063307209 */ /* 0x000fe40007810000 */
[----:B------:R-:W-:Y:S01]  /*4720*/  FSEL R101, R6, -INF , P3 ;  /* 0xff80000006657808 */ /* 0x000fe20001800000 */
[----:B------:R-:W1:Y:S01]  /*4730*/  MUFU.TANH R42, R42 ;  /* 0x0000002a002a7308 */ /* 0x000e620000002400 */
[----:B------:R-:W-:Y:S01]  /*4740*/  FSEL R49, R54, -INF , P5 ;  /* 0xff80000036317808 */ /* 0x000fe20002800000 */
[--C-:B------:R-:W-:Y:S01]  /*4750*/  IMAD.MOV.U32 R54, RZ, RZ, R119.reuse ;  /* 0x000000ffff367224 */ /* 0x100fe200078e0077 */
[----:B------:R-:W-:Y:S02]  /*4760*/  ISETP.GT.AND P5, PT, R66, 0x49, PT ;  /* 0x000000494200780c */ /* 0x000fe40003fa4270 */
[----:B------:R-:W-:Y:S01]  /*4770*/  FSEL R103, R44, -INF , P6 ;  /* 0xff8000002c677808 */ /* 0x000fe20003000000 */
[----:B------:R-:W-:Y:S01]  /*4780*/  IMAD.MOV.U32 R44, RZ, RZ, R119 ;  /* 0x000000ffff2c7224 */ /* 0x000fe200078e0077 */
[----:B------:R-:W-:Y:S01]  /*4790*/  FMNMX.FTZ R48, R101, R48, !PT ;  /* 0x0000003065307209 */ /* 0x000fe20007810000 */
[----:B------:R-:W3:Y:S01]  /*47a0*/  MUFU.TANH R12, R12 ;  /* 0x0000000c000c7308 */ /* 0x000ee20000002400 */
[----:B--2---:R-:W-:-:S02]  /*47b0*/  FSEL R51, R55, -INF , P4 ;  /* 0xff80000037337808 */ /* 0x004fc40002000000 */
[----:B------:R-:W-:Y:S02]  /*47c0*/  ISETP.GT.AND P4, PT, R66, 0x50, PT ;  /* 0x000000504200780c */ /* 0x000fe40003f84270 */
[----:B------:R-:W-:Y:S02]  /*47d0*/  FSEL R105, R9, -INF , P5 ;  /* 0xff80000009697808 */ /* 0x000fe40002800000 */
[----:B------:R-:W-:Y:S01]  /*47e0*/  FMNMX.FTZ R48, R103, R48, !PT ;  /* 0x0000003067307209 */ /* 0x000fe20007810000 */
[----:B------:R-:W2:Y:S01]  /*47f0*/  MUFU.TANH R46, R46 ;  /* 0x0000002e002e7308 */ /* 0x000ea20000002400 */
[----:B------:R-:W-:Y:S02]  /*4800*/  FSEL R55, R8, -INF , P3 ;  /* 0xff80000008377808 */ /* 0x000fe40001800000 */
[----:B------:R-:W-:Y:S02]  /*4810*/  ISETP.GT.AND P3, PT, R66, 0x51, PT ;  /* 0x000000514200780c */ /* 0x000fe40003f64270 */
[----:B0-----:R-:W-:Y:S01]  /*4820*/  FSEL R107, R32, -INF , P4 ;  /* 0xff800000206b7808 */ /* 0x001fe20002000000 */
[----:B------:R-:W-:-:S02]  /*4830*/  WARPGROUP.DEPBAR.LE gsb0, 0x0 ;  /* 0x00008000000079c5 */ /* 0x000fc40000010000 */
[----:B------:R-:W0:Y:S01]  /*4840*/  MUFU.TANH R36, R36 ;  /* 0x0000002400247308 */ /* 0x000e220000002400 */
[----:B------:R-:W-:Y:S01]  /*4850*/  FMUL.FTZ R24, R24, UR5 ;  /* 0x0000000518187c20 */ /* 0x000fe20008410000 */
[----:B------:R-:W-:Y:S01]  /*4860*/  FMUL.FTZ R6, R25, UR5 ;  /* 0x0000000519067c20 */ /* 0x000fe20008410000 */
[----:B------:R-:W-:Y:S01]  /*4870*/  FMNMX.FTZ R48, R105, R48, !PT ;  /* 0x0000003069307209 */ /* 0x000fe20007810000 */
[----:B------:R-:W-:Y:S01]  /*4880*/  FMUL.FTZ R28, R28, UR5 ;  /* 0x000000051c1c7c20 */ /* 0x000fe20008410000 */
[----:B-1----:R-:W-:Y:S01]  /*4890*/  FSEL R53, R42, -INF , P2 ;  /* 0xff8000002a357808 */ /* 0x002fe20001000000 */
[----:B------:R-:W-:Y:S01]  /*48a0*/  FMUL.FTZ R8, R29, UR5 ;  /* 0x000000051d087c20 */ /* 0x000fe20008410000 */
[----:B------:R-:W-:Y:S01]  /*48b0*/  ISETP.GT.AND P2, PT, R66, 0x58, PT ;  /* 0x000000584200780c */ /* 0x000fe20003f44270 */
[----:B------:R-:W1:Y:S01]  /*48c0*/  MUFU.TANH R20, R20 ;  /* 0x0000001400147308 */ /* 0x000e620000002400 */
[----:B---3--:R-:W-:Y:S01]  /*48d0*/  FSEL R109, R12, -INF , P3 ;  /* 0xff8000000c6d7808 */ /* 0x008fe20001800000 */
[----:B------:R-:W-:Y:S01]  /*48e0*/  FMUL.FTZ R26, R26, UR5 ;  /* 0x000000051a1a7c20 */ /* 0x000fe20008410000 */
[----:B------:R-:W-:Y:S01]  /*48f0*/  FMNMX.FTZ R48, R107, R48, !PT ;  /* 0x000000306b307209 */ /* 0x000fe20007810000 */
[----:B------:R-:W-:Y:S01]  /*4900*/  FMUL.FTZ R30, R30, UR5 ;  /* 0x000000051e1e7c20 */ /* 0x000fe20008410000 */
[----:B--2---:R-:W-:Y:S01]  /*4910*/  FSEL R25, R46, -INF , P6 ;  /* 0xff8000002e197808 */ /* 0x004fe20003000000 */
[----:B------:R-:W-:Y:S01]  /*4920*/  FMUL.FTZ R31, R31, UR5 ;  /* 0x000000051f1f7c20 */ /* 0x000fe20008410000 */
[----:B------:R-:W-:Y:S01]  /*4930*/  ISETP.GT.AND P6, PT, R66, 0x59, PT ;  /* 0x000000594200780c */ /* 0x000fe20003fc4270 */
[----:B------:R-:W2:Y:S01]  /*4940*/  MUFU.TANH R34, R34 ;  /* 0x0000002200227308 */ /* 0x000ea20000002400 */
[----:B0-----:R-:W-:Y:S01]  /*4950*/  FSEL R111, R36, -INF , P2 ;  /* 0xff800000246f7808 */ /* 0x001fe20001000000 */
[----:B------:R0:W-:Y:S01]  /*4960*/  @!P1 SYNCS.ARRIVE.TRANS64.RED.A1T0 RZ, [R0+URZ], RZ ;  /* 0x000000ff00ff99a7 */ /* 0x0001e2000810043f */
[----:B------:R-:W-:Y:S01]  /*4970*/  FMNMX.FTZ R48, R109, R48, !PT ;  /* 0x000000306d307209 */ /* 0x000fe20007810000 */
[----:B------:R-:W-:Y:S01]  /*4980*/  IMAD.MOV.U32 R46, RZ, RZ, R119 ;  /* 0x000000ffff2e7224 */ /* 0x000fe200078e0077 */
[----:B------:R-:W-:-:S02]  /*4990*/  FSEL R29, R10, -INF , P5 ;  /* 0xff8000000a1d7808 */ /* 0x000fc40002800000 */
[----:B------:R-:W-:Y:S01]  /*49a0*/  ISETP.GT.AND P5, PT, R66, 0x60, PT ;  /* 0x000000604200780c */ /* 0x000fe20003fa4270 */
[----:B------:R-:W3:Y:S01]  /*49b0*/  MUFU.TANH R24, R24 ;  /* 0x0000001800187308 */ /* 0x000ee20000002400 */
[----:B-1----:R-:W-:Y:S02]  /*49c0*/  FSEL R113, R20, -INF , P6 ;  /* 0xff80000014717808 */ /* 0x002fe40003000000 */
[----:B------:R-:W-:-:S04]  /*49d0*/  FMNMX.FTZ R48, R111, R48, !PT ;  /* 0x000000306f307209 */ /* 0x000fc80007810000 */
[----:B------:R-:W-:Y:S01]  /*49e0*/  FMNMX.FTZ R48, R113, R48, !PT ;  /* 0x0000003071307209 */ /* 0x000fe20007810000 */
[----:B------:R-:W1:Y:S01]  /*49f0*/  MUFU.TANH R14, R14 ;  /* 0x0000000e000e7308 */ /* 0x000e620000002400 */
[----:B--2---:R-:W-:Y:S02]  /*4a00*/  FSEL R57, R34, -INF , P4 ;  /* 0xff80000022397808 */ /* 0x004fe40002000000 */
[----:B------:R-:W-:-:S05]  /*4a10*/  ISETP.GT.AND P4, PT, R66, 0x61, PT ;  /* 0x000000614200780c */ /* 0x000fca0003f84270 */
[----:B------:R-:W2:Y:S01]  /*4a20*/  MUFU.TANH R6, R6 ;  /* 0x0000000600067308 */ /* 0x000ea20000002400 */
[----:B---3--:R-:W-:-:S04]  /*4a30*/  FSEL R115, R24, -INF , P5 ;  /* 0xff80000018737808 */ /* 0x008fc80002800000 */
[----:B------:R-:W-:-:S03]  /*4a40*/  FMNMX.FTZ R48, R115, R48, !PT ;  /* 0x0000003073307209 */ /* 0x000fc60007810000 */
[----:B------:R-:W3:Y:S01]  /*4a50*/  MUFU.TANH R38, R38 ;  /* 0x0000002600267308 */ /* 0x000ee20000002400 */
[----:B-1----:R-:W-:Y:S02]  /*4a60*/  FSEL R59, R14, -INF , P3 ;  /* 0xff8000000e3b7808 */ /* 0x002fe40001800000 */
[----:B------:R-:W-:Y:S02]  /*4a70*/  ISETP.GT.AND P3, PT, R66, 0x68, PT ;  /* 0x000000684200780c */ /* 0x000fe40003f64270 */
[----:B------:R-:W-:-:S03]  /*4a80*/  FMNMX.FTZ R14, R3, R4, !PT ;  /* 0x00000004030e7209 */ /* 0x000fc60007810000 */
[----:B------:R-:W1:Y:S01]  /*4a90*/  MUFU.TANH R28, R28 ;  /* 0x0000001c001c7308 */ /* 0x000e620000002400 */
[----:B--2---:R-:W-:Y:S01]  /*4aa0*/  FSEL R117, R6, -INF , P4 ;  /* 0xff80000006757808 */ /* 0x004fe20002000000 */
[----:B------:R-:W-:Y:S01]  /*4ab0*/  IMAD.U32 R6, RZ, RZ, UR4 ;  /* 0x00000004ff067e24 */ /* 0x000fe2000f8e00ff */
[----:B------:R-:W-:Y:S02]  /*4ac0*/  FMNMX.FTZ R14, R7, R14, !PT ;  /* 0x0000000e070e7209 */ /* 0x000fe40007810000 */
[----:B------:R-:W-:Y:S02]  /*4ad0*/  FMNMX.FTZ R48, R117, R48, !PT ;  /* 0x0000003075307209 */ /* 0x000fe40007810000 */
[----:B------:R-:W-:Y:S01]  /*4ae0*/  FMNMX.FTZ R14, R11, R14, !PT ;  /* 0x0000000e0b0e7209 */ /* 0x000fe20007810000 */
[----:B------:R-:W2:Y:S01]  /*4af0*/  MUFU.TANH R8, R8 ;  /* 0x0000000800087308 */ /* 0x000ea20000002400 */
[----:B---3--:R-:W-:Y:S02]  /*4b00*/  FSEL R61, R38, -INF , P2 ;  /* 0xff800000263d7808 */ /* 0x008fe40001000000 */
[----:B------:R-:W-:Y:S01]  /*4b10*/  ISETP.GT.AND P2, PT, R66, 0x69, PT ;  /* 0x000000694200780c */ /* 0x000fe20003f44270 */
[----:B------:R-:W-:Y:S01]  /*4b20*/  IMAD.MOV.U32 R66, RZ, RZ, R119 ;  /* 0x000000ffff427224 */ /* 0x000fe200078e0077 */
[----:B------:R-:W-:-:S03]  /*4b30*/  FMNMX.FTZ R14, R13, R14, !PT ;  /* 0x0000000e0d0e7209 */ /* 0x000fc60007810000 */
[----:B------:R-:W3:Y:S01]  /*4b40*/  MUFU.TANH R26, R26 ;  /* 0x0000001a001a7308 */ /* 0x000ee20000002400 */
[----:B-1----:R-:W-:Y:S02]  /*4b50*/  FSEL R121, R28, -INF , P3 ;  /* 0xff8000001c797808 */ /* 0x002fe40001800000 */
[----:B------:R-:W-:Y:S02]  /*4b60*/  FMNMX.FTZ R14, R15, R14, !PT ;  /* 0x0000000e0f0e7209 */ /* 0x000fe40007810000 */
[----:B------:R-:W-:Y:S02]  /*4b70*/  FMNMX.FTZ R48, R121, R48, !PT ;  /* 0x0000003079307209 */ /* 0x000fe40007810000 */
[----:B------:R-:W-:Y:S01]  /*4b80*/  FMNMX.FTZ R14, R21, R14, !PT ;  /* 0x0000000e150e7209 */ /* 0x000fe20007810000 */
[----:B------:R-:W1:Y:S01]  /*4b90*/  MUFU.TANH R30, R30 ;  /* 0x0000001e001e7308 */ /* 0x000e620000002400 */
[----:B--2---:R-:W-:Y:S02]  /*4ba0*/  FSEL R123, R8, -INF , P2 ;  /* 0xff800000087b7808 */ /* 0x004fe40001000000 */
[----:B------:R-:W-:-:S02]  /*4bb0*/  FMNMX.FTZ R14, R41, R14, !PT ;  /* 0x0000000e290e7209 */ /* 0x000fc40007810000 */
[----:B------:R-:W-:Y:S02]  /*4bc0*/  FMNMX.FTZ R48, R123, R48, !PT ;  /* 0x000000307b307209 */ /* 0x000fe40007810000 */
[----:B------:R-:W-:Y:S01]  /*4bd0*/  FMNMX.FTZ R14, R43, R14, !PT ;  /* 0x0000000e2b0e7209 */ /* 0x000fe20007810000 */
[----:B------:R-:W2:Y:S02]  /*4be0*/  MUFU.TANH R12, R31 ;  /* 0x0000001f000c7308 */ /* 0x000ea40000002400 */
[----:B------:R-:W4:Y:S01]  /*4bf0*/  SHFL.BFLY PT, R9, R48, 0x2, 0x1f ;  /* 0x0c401f0030097f89 */ /* 0x000f2200000e0000 */
[----:B------:R-:W-:-:S04]  /*4c00*/  FMNMX.FTZ R14, R33, R14, !PT ;  /* 0x0000000e210e7209 */ /* 0x000fc80007810000 */
[----:B------:R-:W-:-:S04]  /*4c10*/  FMNMX.FTZ R14, R45, R14, !PT ;  /* 0x0000000e2d0e7209 */ /* 0x000fc80007810000 */
[----:B------:R-:W-:-:S04]  /*4c20*/  FMNMX.FTZ R14, R35, R14, !PT ;  /* 0x0000000e230e7209 */ /* 0x000fc80007810000 */
[----:B------:R-:W-:-:S04]  /*4c30*/  FMNMX.FTZ R14, R47, R14, !PT ;  /* 0x0000000e2f0e7209 */ /* 0x000fc80007810000 */
[----:B------:R-:W-:-:S04]  /*4c40*/  FMNMX.FTZ R14, R37, R14, !PT ;  /* 0x0000000e250e7209 */ /* 0x000fc80007810000 */
[----:B------:R-:W-:Y:S02]  /*4c50*/  FMNMX.FTZ R14, R49, R14, !PT ;  /* 0x0000000e310e7209 */ /* 0x000fe40007810000 */
[----:B----4-:R-:W-:Y:S01]  /*4c60*/  FMNMX.FTZ R10, R48, R9, !PT ;  /* 0x00000009300a7209 */ /* 0x010fe20007810000 */
[----:B------:R-:W-:Y:S01]  /*4c70*/  IMAD.MOV.U32 R48, RZ, RZ, R119 ;  /* 0x000000ffff307224 */ /* 0x000fe200078e0077 */
[----:B------:R-:W-:-:S03]  /*4c80*/  FMNMX.FTZ R14, R51, R14, !PT ;  /* 0x0000000e330e7209 */ /* 0x000fc60007810000 */
        /* <DEDUP_REMOVED lines=8> */
[----:B------:R-:W-:Y:S01]  /*4d10*/  FMUL.FTZ R10, R27, UR5 ;  /* 0x000000051b0a7c20 */ /* 0x000fe20008410000 */
[----:B------:R-:W-:Y:S02]  /*4d20*/  FMNMX.FTZ R14, R61, R14, !PT ;  /* 0x0000000e3d0e7209 */ /* 0x000fe40007810000 */
[C---:B------:R-:W-:Y:S01]  /*4d30*/  FSETP.NEU.FTZ.AND P0, PT, R8.reuse, -INF , PT ;  /* 0xff8000000800780b */ /* 0x040fe20003f1d000 */
[----:B------:R-:W-:Y:S02]  /*4d40*/  FMUL.FTZ R9, R8, R6 ;  /* 0x0000000608097220 */ /* 0x000fe40000410000 */
[----:B------:R-:W4:Y:S03]  /*4d50*/  MUFU.TANH R10, R10 ;  /* 0x0000000a000a7308 */ /* 0x000f260000002400 */
[----:B------:R-:W-:-:S02]  /*4d60*/  FSEL R20, R9, RZ, P0 ;  /* 0x000000ff09147208 */ /* 0x000fc40000000000 */
[----:B------:R-:W-:Y:S01]  /*4d70*/  ISETP.NE.AND P0, PT, R80, RZ, PT ;  /* 0x000000ff5000720c */ /* 0x000fe20003f05270 */
[--C-:B------:R-:W-:Y:S02]  /*4d80*/  IMAD.MOV.U32 R80, RZ, RZ, R119.reuse ;  /* 0x000000ffff507224 */ /* 0x100fe400078e0077 */
[----:B------:R5:W0:Y:S01]  /*4d90*/  MUFU.TANH R9, R39 ;  /* 0x0000002700097308 */ /* 0x000a220000002400 */
[-CC-:B------:R-:W-:Y:S01]  /*4da0*/  FFMA.FTZ R200, R67, R6.reuse, -R20.reuse ;  /* 0x0000000643c87223 */ /* 0x180fe20000010814 */
[-CC-:B------:R-:W-:Y:S01]  /*4db0*/  FFMA.FTZ R63, R69, R6.reuse, -R20.reuse ;  /* 0x00000006453f7223 */ /* 0x180fe20000010814 */
[----:B---3--:R-:W-:Y:S01]  /*4dc0*/  FSEL R69, R26, -INF , P5 ;  /* 0xff8000001a457808 */ /* 0x008fe20002800000 */
[-CC-:B------:R-:W-:Y:S01]  /*4dd0*/  FFMA.FTZ R192, R71, R6.reuse, -R20.reuse ;  /* 0x0000000647c07223 */ /* 0x180fe20000010814 */
[-CC-:B------:R-:W-:Y:S01]  /*4de0*/  FFMA.FTZ R27, R73, R6.reuse, -R20.reuse ;  /* 0x00000006491b7223 */ /* 0x180fe20000010814 */
[----:B-1----:R-:W-:Y:S01]  /*4df0*/  FSEL R73, R30, -INF , P3 ;  /* 0xff8000001e497808 */ /* 0x002fe20001800000 */
[-CC-:B------:R-:W-:Y:S01]  /*4e00*/  FFMA.FTZ R202, R75, R6.reuse, -R20.reuse ;  /* 0x000000064bca7223 */ /* 0x180fe20000010814 */
[----:B--2---:R-:W-:Y:S01]  /*4e10*/  FSEL R75, R12, -INF , P2 ;  /* 0xff8000000c4b7808 */ /* 0x004fe20001000000 */
[----:B------:R-:W-:Y:S01]  /*4e20*/  MUFU.EX2 R200, R200 ;  /* 0x000000c800c87308 */ /* 0x000fe20000000800 */
[----:B----4-:R-:W-:Y:S01]  /*4e30*/  FSEL R71, R10, -INF , P4 ;  /* 0xff8000000a477808 */ /* 0x010fe20002000000 */
[-CC-:B------:R-:W-:Y:S01]  /*4e40*/  FFMA.FTZ R31, R77, R6.reuse, -R20.reuse ;  /* 0x000000064d1f7223 */ /* 0x180fe20000010814 */
[-CC-:B------:R-:W-:Y:S01]  /*4e50*/  FFMA.FTZ R196, R79, R6.reuse, -R20.reuse ;  /* 0x000000064fc47223 */ /* 0x180fe20000010814 */
[-CC-:B-----5:R-:W-:Y:S01]  /*4e60*/  FFMA.FTZ R39, R65, R6.reuse, -R20.reuse ;  /* 0x0000000641277223 */ /* 0x1a0fe20000010814 */
[-CC-:B------:R-:W-:Y:S01]  /*4e70*/  FFMA.FTZ R198, R81, R6.reuse, -R20.reuse ;  /* 0x0000000651c67223 */ /* 0x180fe20000010814 */
[-CC-:B------:R-:W-:Y:S01]  /*4e80*/  FFMA.FTZ R65, R85, R6.reuse, -R20.reuse ;  /* 0x0000000655417223 */ /* 0x180fe20000010814 */
[-CC-:B------:R-:W-:Y:S01]  /*4e90*/  FFMA.FTZ R194, R87, R6.reuse, -R20.reuse ;  /* 0x0000000657c27223 */ /* 0x180fe20000010814 */
[----:B0-----:R-:W-:Y:S01]  /*4ea0*/  FSEL R67, R9, -INF , P6 ;  /* 0xff80000009437808 */ /* 0x001fe20003000000 */
        /* <DEDUP_REMOVED lines=8> */
[----:B------:R-:W1:Y:S01]  /*4f30*/  MUFU.EX2 R202, R202 ;  /* 0x000000ca00ca7308 */ /* 0x000e620000000800 */
[-CC-:B------:R-:W-:Y:S01]  /*4f40*/  FFMA.FTZ R99, R99, R6.reuse, -R20.reuse ;  /* 0x0000000663637223 */ /* 0x180fe20000010814 */
[--C-:B------:R-:W-:Y:S01]  /*4f50*/  FFMA.FTZ R101, R101, R6, -R20.reuse ;  /* 0x0000000665657223 */ /* 0x100fe20000010814 */
[----:B------:R-:W-:Y:S01]  /*4f60*/  FMNMX.FTZ R14, R71, R14, !PT ;  /* 0x0000000e470e7209 */ /* 0x000fe20007810000 */
[-CC-:B------:R-:W-:Y:S01]  /*4f70*/  FFMA.FTZ R103, R103, R6.reuse, -R20.reuse ;  /* 0x0000000667677223 */ /* 0x180fe20000010814 */
[-CC-:B------:R-:W-:Y:S01]  /*4f80*/  FFMA.FTZ R105, R105, R6.reuse, -R20.reuse ;  /* 0x0000000669697223 */ /* 0x180fe20000010814 */
[--C-:B------:R-:W-:Y:S01]  /*4f90*/  FFMA.FTZ R107, R107, R6, -R20.reuse ;  /* 0x000000066b6b7223 */ /* 0x100fe20000010814 */
[----:B------:R-:W-:Y:S01]  /*4fa0*/  FMNMX.FTZ R14, R73, R14, !PT ;  /* 0x0000000e490e7209 */ /* 0x000fe20007810000 */
[----:B------:R-:W2:Y:S01]  /*4fb0*/  MUFU.EX2 R31, R31 ;  /* 0x0000001f001f7308 */ /* 0x000ea20000000800 */
[-CC-:B------:R-:W-:Y:S01]  /*4fc0*/  FFMA.FTZ R109, R109, R6.reuse, -R20.reuse ;  /* 0x000000066d6d7223 */ /* 0x180fe20000010814 */
[--C-:B------:R-:W-:Y:S01]  /*4fd0*/  FFMA.FTZ R111, R111, R6, -R20.reuse ;  /* 0x000000066f6f7223 */ /* 0x100fe20000010814 */
[----:B------:R-:W-:Y:S01]  /*4fe0*/  FMNMX.FTZ R14, R75, R14, !PT ;  /* 0x0000000e4b0e7209 */ /* 0x000fe20007810000 */
[-CC-:B------:R-:W-:Y:S01]  /*4ff0*/  FFMA.FTZ R113, R113, R6.reuse, -R20.reuse ;  /* 0x0000000671717223 */ /* 0x180fe20000010814 */
[-CC-:B------:R-:W-:Y:S01]  /*5000*/  FFMA.FTZ R115, R115, R6.reuse, -R20.reuse ;  /* 0x0000000673737223 */ /* 0x180fe20000010814 */
[-CC-:B------:R-:W-:Y:S01]  /*5010*/  FFMA.FTZ R117, R117, R6.reuse, -R20.reuse ;  /* 0x0000000675757223 */ /* 0x180fe20000010814 */
[-CC-:B------:R-:W-:Y:S01]  /*5020*/  FFMA.FTZ R121, R121, R6.reuse, -R20.reuse ;  /* 0x0000000679797223 */ /* 0x180fe20000010814 */
[----:B------:R-:W3:Y:S01]  /*5030*/  SHFL.BFLY PT, R9, R14, 0x2, 0x1f ;  /* 0x0c401f000e097f89 */ /* 0x000ee200000e0000 */
[----:B------:R-:W4:Y:S01]  /*5040*/  MUFU.EX2 R196, R196 ;  /* 0x000000c400c47308 */ /* 0x000f220000000800 */
[----:B------:R-:W-:Y:S01]  /*5050*/  FFMA.FTZ R20, R123, R6, -R20 ;  /* 0x000000067b147223 */ /* 0x000fe20000010814 */
[--C-:B------:R-:W-:Y:S01]  /*5060*/  IMAD.MOV.U32 R87, RZ, RZ, R119.reuse ;  /* 0x000000ffff577224 */ /* 0x100fe200078e0077 */
[----:B------:R-:W-:Y:S01]  /*5070*/  MOV R79, R119 ;  /* 0x00000077004f7202 */ /* 0x000fe20000000f00 */
[----:B------:R-:W-:-:S02]  /*5080*/  IMAD.MOV.U32 R85, RZ, RZ, R119 ;  /* 0x000000ffff557224 */ /* 0x000fc400078e0077 */
[--C-:B------:R-:W-:Y:S02]  /*5090*/  IMAD.MOV.U32 R81, RZ, RZ, R119.reuse ;  /* 0x000000ffff517224 */ /* 0x100fe400078e0077 */
[----:B------:R-:W-:Y:S01]  /*50a0*/  MUFU.EX2 R39, R39 ;  /* 0x0000002700277308 */ /* 0x000fe20000000800 */
[----:B------:R-:W-:-:S07]  /*50b0*/  IMAD.MOV.U32 R77, RZ, RZ, R119 ;  /* 0x000000ffff4d7224 */ /* 0x000fce00078e0077 */
[----:B------:R-:W-:Y:S01]  /*50c0*/  MUFU.EX2 R198, R198 ;  /* 0x000000c600c67308 */ /* 0x000fe20000000800 */
[----:B---3--:R-:W-:-:S07]  /*50d0*/  FMNMX.FTZ R10, R14, R9, !PT ;  /* 0x000000090e0a7209 */ /* 0x008fce0007810000 */
[----:B------:R-:W-:Y:S01]  /*50e0*/  MUFU.EX2 R63, R63 ;  /* 0x0000003f003f7308 */ /* 0x000fe20000000800 */
[----:B------:R-:W3:Y:S07]  /*50f0*/  SHFL.BFLY PT, R9, R10, 0x1, 0x1f ;  /* 0x0c201f000a097f89 */ /* 0x000eee00000e0000 */
[----:B------:R-:W-:Y:S08]  /*5100*/  MUFU.EX2 R192, R192 ;  /* 0x000000c000c07308 */ /* 0x000ff00000000800 */
[----:B------:R-:W-:Y:S08]  /*5110*/  MUFU.EX2 R65, R65 ;  /* 0x0000004100417308 */ /* 0x000ff00000000800 */
[----:B------:R-:W-:Y:S01]  /*5120*/  MUFU.EX2 R194, R194 ;  /* 0x000000c200c27308 */ /* 0x000fe20000000800 */
[----:B---3--:R-:W-:-:S04]  /*5130*/  FMNMX.FTZ R9, R10, R9, !PT ;  /* 0x000000090a097209 */ /* 0x008fc80007810000 */
[C---:B------:R-:W-:Y:S01]  /*5140*/  FSETP.NEU.FTZ.AND P2, PT, R9.reuse, -INF , PT ;  /* 0xff8000000900780b */ /* 0x040fe20003f5d000 */
[-C--:B------:R-:W-:Y:S02]  /*5150*/  FMUL.FTZ R10, R9, R6.reuse ;  /* 0x00000006090a7220 */ /* 0x080fe40000410000 */
[----:B------:R-:W-:Y:S03]  /*5160*/  MUFU.EX2 R89, R89 ;  /* 0x0000005900597308 */ /* 0x000fe60000000800 */
[----:B------:R-:W-:Y:S02]  /*5170*/  FSEL R10, R10, RZ, P2 ;  /* 0x000000ff0a0a7208 */ /* 0x000fe40001000000 */
        /* <DEDUP_REMOVED lines=19> */
[----:B0-----:R-:W-:Y:S01]  /*52b0*/  FADD.FTZ R11, R200, R27 ;  /* 0x0000001bc80b7221 */ /* 0x001fe20000010000 */
[-CC-:B------:R-:W-:Y:S01]  /*52c0*/  FFMA.FTZ R49, R49, R6.reuse, -R10.reuse ;  /* 0x0000000631317223 */ /* 0x180fe2000001080a */
[-CC-:B------:R-:W-:Y:S01]  /*52d0*/  FFMA.FTZ R51, R51, R6.reuse, -R10.reuse ;  /* 0x0000000633337223 */ /* 0x180fe2000001080a */
[-CC-:B------:R-:W-:Y:S01]  /*52e0*/  FFMA.FTZ R53, R53, R6.reuse, -R10.reuse ;  /* 0x0000000635357223 */ /* 0x180fe2000001080a */
[-CC-:B------:R-:W-:Y:S01]  /*52f0*/  FFMA.FTZ R55, R55, R6.reuse, -R10.reuse ;  /* 0x0000000637377223 */ /* 0x180fe2000001080a */
[-CC-:B------:R-:W-:Y:S01]  /*5300*/  FFMA.FTZ R25, R25, R6.reuse, -R10.reuse ;  /* 0x0000000619197223 */ /* 0x180fe2000001080a */
[-CC-:B------:R-:W-:Y:S01]  /*5310*/  FFMA.FTZ R29, R29, R6.reuse, -R10.reuse ;  /* 0x000000061d1d7223 */ /* 0x180fe2000001080a */
[----:B------:R1:W0:Y:S01]  /*5320*/  MUFU.EX2 R12, R4 ;  /* 0x00000004000c7308 */ /* 0x0002220000000800 */
[-CC-:B------:R-:W-:Y:S01]  /*5330*/  FFMA.FTZ R57, R57, R6.reuse, -R10.reuse ;  /* 0x0000000639397223 */ /* 0x180fe2000001080a */
[-CC-:B------:R-:W-:Y:S01]  /*5340*/  FFMA.FTZ R59, R59, R6.reuse, -R10.reuse ;  /* 0x000000063b3b7223 */ /* 0x180fe2000001080a */
[-CC-:B------:R-:W-:Y:S01]  /*5350*/  FFMA.FTZ R61, R61, R6.reuse, -R10.reuse ;  /* 0x000000063d3d7223 */ /* 0x180fe2000001080a */
[-CC-:B------:R-:W-:Y:S01]  /*5360*/  FFMA.FTZ R67, R67, R6.reuse, -R10.reuse ;  /* 0x0000000643437223 */ /* 0x180fe2000001080a */
[-CC-:B------:R-:W-:Y:S01]  /*5370*/  FFMA.FTZ R69, R69, R6.reuse, -R10.reuse ;  /* 0x0000000645457223 */ /* 0x180fe2000001080a */
[-CC-:B------:R-:W-:Y:S01]  /*5380*/  FFMA.FTZ R71, R71, R6.reuse, -R10.reuse ;  /* 0x0000000647477223 */ /* 0x180fe2000001080a */
[-CC-:B------:R-:W-:Y:S01]  /*5390*/  FFMA.FTZ R73, R73, R6.reuse, -R10.reuse ;  /* 0x0000000649497223 */ /* 0x180fe2000001080a */
[----:B------:R-:W3:Y:S01]  /*53a0*/  MUFU.EX2 R7, R7 ;  /* 0x0000000700077308 */ /* 0x000ee20000000800 */
[----:B-1----:R-:W-:Y:S01]  /*53b0*/  FADD.FTZ R4, R202, R11 ;  /* 0x0000000bca047221 */ /* 0x002fe20000010000 */
[----:B------:R-:W-:Y:S01]  /*53c0*/  FFMA.FTZ R75, R75, R6, -R10 ;  /* 0x000000064b4b7223 */ /* 0x000fe2000001080a */
[----:B------:R-:W-:Y:S01]  /*53d0*/  F2FP.F16.F32.PACK_AB R200, R27, R200 ;  /* 0x000000c81bc8723e */ /* 0x000fe200000000ff */
[----:B------:R-:W-:-:S02]  /*53e0*/  IMAD.MOV.U32 R27, RZ, RZ, R119 ;  /* 0x000000ffff1b7224 */ /* 0x000fc400078e0077 */
[C---:B--2---:R-:W-:Y:S01]  /*53f0*/  FADD.FTZ R11, R31.reuse, R4 ;  /* 0x000000041f0b7221 */ /* 0x044fe20000010000 */
[----:B------:R-:W-:Y:S01]  /*5400*/  F2FP.F16.F32.PACK_AB R202, R31, R202 ;  /* 0x000000ca1fca723e */ /* 0x000fe200000000ff */
[----:B------:R-:W1:Y:S02]  /*5410*/  MUFU.EX2 R13, R13 ;  /* 0x0000000d000d7308 */ /* 0x000e640000000800 */
[----:B----4-:R-:W-:Y:S01]  /*5420*/  FADD.FTZ R4, R196, R11 ;  /* 0x0000000bc4047221 */ /* 0x010fe20000010000 */
[----:B0-----:R-:W-:Y:S02]  /*5430*/  F2FP.F16.F32.PACK_AB R201, R12, R3 ;  /* 0x000000030cc9723e */ /* 0x001fe400000000ff */
[C---:B------:R-:W-:Y:S01]  /*5440*/  F2FP.F16.F32.PACK_AB R196, R39.reuse, R196 ;  /* 0x000000c427c4723e */ /* 0x040fe200000000ff */
[----:B------:R-:W-:Y:S01]  /*5450*/  FADD.FTZ R11, R39, R4 ;  /* 0x00000004270b7221 */ /* 0x000fe20000010000 */
[----:B------:R-:W-:Y:S01]  /*5460*/  FADD.FTZ R4, R3, R12 ;  /* 0x0000000c03047221 */ /* 0x000fe20000010000 */
[----:B------:R-:W-:Y:S01]  /*5470*/  IMAD.MOV.U32 R39, RZ, RZ, R119 ;  /* 0x000000ffff277224 */ /* 0x000fe200078e0077 */
[----:B------:R0:W2:Y:S01]  /*5480*/  MUFU.EX2 R24, R15 ;  /* 0x0000000f00187308 */ /* 0x0000a20000000800 */
[----:B------:R-:W-:Y:S01]  /*5490*/  FADD.FTZ R36, R198, R11 ;  /* 0x0000000bc6247221 */ /* 0x000fe20000010000 */
[----:B---3--:R-:W-:Y:S01]  /*54a0*/  FADD.FTZ R11, R7, R4 ;  /* 0x00000004070b7221 */ /* 0x008fe20000010000 */
[C---:B------:R-:W-:Y:S01]  /*54b0*/  F2FP.F16.F32.PACK_AB R203, R14.reuse, R7 ;  /* 0x000000070ecb723e */ /* 0x040fe200000000ff */
[----:B------:R-:W-:Y:S01]  /*54c0*/  IMAD.MOV.U32 R7, RZ, RZ, 0x3f800000 ;  /* 0x3f800000ff077424 */ /* 0x000fe200078e00ff */
[C---:B------:R-:W-:Y:S01]  /*54d0*/  F2FP.F16.F32.PACK_AB R198, R63.reuse, R198 ;  /* 0x000000c63fc6723e */ /* 0x040fe200000000ff */
[----:B------:R-:W-:Y:S01]  /*54e0*/  FADD.FTZ R4, R14, R11 ;  /* 0x0000000b0e047221 */ /* 0x000fe20000010000 */
[----:B------:R-:W-:Y:S01]  /*54f0*/  MOV R31, R119 ;  /* 0x00000077001f7202 */ /* 0x000fe20000000f00 */
[----:B------:R-:W3:Y:S01]  /*5500*/  MUFU.EX2 R21, R21 ;  /* 0x0000001500157308 */ /* 0x000ee20000000800 */
[----:B0-----:R-:W-:Y:S01]  /*5510*/  FADD.FTZ R15, R63, R36 ;  /* 0x000000243f0f7221 */ /* 0x001fe20000010000 */
[----:B-1----:R-:W-:Y:S01]  /*5520*/  FADD.FTZ R11, R13, R4 ;  /* 0x000000040d0b7221 */ /* 0x002fe20000010000 */
[----:B------:R-:W-:-:S02]  /*5530*/  IMAD.MOV.U32 R63, RZ, RZ, R119 ;  /* 0x000000ffff3f7224 */ /* 0x000fc400078e0077 */
[----:B------:R-:W-:Y:S01]  /*5540*/  FADD.FTZ R38, R192, R15 ;  /* 0x0000000fc0267221 */ /* 0x000fe20000010000 */
[C---:B------:R-:W-:Y:S02]  /*5550*/  F2FP.F16.F32.PACK_AB R192, R65.reuse, R192 ;  /* 0x000000c041c0723e */ /* 0x040fe400000000ff */
[----:B------:R0:W1:Y:S01]  /*5560*/  MUFU.EX2 R26, R41 ;  /* 0x00000029001a7308 */ /* 0x0000620000000800 */
[----:B------:R-:W-:Y:S01]  /*5570*/  FADD.FTZ R15, R65, R38 ;  /* 0x00000026410f7221 */ /* 0x000fe20000010000 */
[C---:B--2---:R-:W-:Y:S01]  /*5580*/  FADD.FTZ R4, R24.reuse, R11 ;  /* 0x0000000b18047221 */ /* 0x044fe20000010000 */
[----:B------:R-:W-:Y:S01]  /*5590*/  F2FP.F16.F32.PACK_AB R197, R24, R13 ;  /* 0x0000000d18c5723e */ /* 0x000fe200000000ff */
[----:B------:R-:W-:Y:S02]  /*55a0*/  IMAD.MOV.U32 R65, RZ, RZ, R119 ;  /* 0x000000ffff417224 */ /* 0x000fe400078e0077 */
[----:B------:R-:W-:Y:S01]  /*55b0*/  FADD.FTZ R38, R194, R15 ;  /* 0x0000000fc2267221 */ /* 0x000fe20000010000 */
[----:B------:R-:W-:Y:S01]  /*55c0*/  F2FP.F16.F32.PACK_AB R194, R89, R194 ;  /* 0x000000c259c2723e */ /* 0x000fe200000000ff */
[--C-:B------:R-:W-:Y:S01]  /*55d0*/  IMAD.MOV.U32 R24, RZ, RZ, R119.reuse ;  /* 0x000000ffff187224 */ /* 0x100fe200078e0077 */
[----:B------:R-:W2:Y:S01]  /*55e0*/  MUFU.EX2 R43, R43 ;  /* 0x0000002b002b7308 */ /* 0x000ea20000000800 */
[----:B---3--:R-:W-:Y:S01]  /*55f0*/  FADD.FTZ R11, R21, R4 ;  /* 0x00000004150b7221 */ /* 0x008fe20000010000 */
[----:B------:R-:W-:Y:S01]  /*5600*/  FADD.FTZ R40, R89, R38 ;  /* 0x0000002659287221 */ /* 0x000fe20000010000 */
[----:B------:R-:W-:-:S02]  /*5610*/  IMAD.MOV.U32 R89, RZ, RZ, R119 ;  /* 0x000000ffff597224 */ /* 0x000fc400078e0077 */
[----:B0-----:R-:W-:Y:S02]  /*5620*/  IMAD.MOV.U32 R41, RZ, RZ, R119 ;  /* 0x000000ffff297224 */ /* 0x001fe400078e0077 */
[----:B------:R-:W-:Y:S01]  /*5630*/  FADD.FTZ R15, R91, R40 ;  /* 0x000000285b0f7221 */ /* 0x000fe20000010000 */
[----:B------:R0:W3:Y:S01]  /*5640*/  MUFU.EX2 R188, R93 ;  /* 0x0000005d00bc7308 */ /* 0x0000e20000000800 */
[C---:B-1----:R-:W-:Y:S01]  /*5650*/  FADD.FTZ R4, R26.reuse, R11 ;  /* 0x0000000b1a047221 */ /* 0x042fe20000010000 */
[----:B------:R-:W-:Y:S01]  /*5660*/  F2FP.F16.F32.PACK_AB R199, R26, R21 ;  /* 0x000000151ac7723e */ /* 0x000fe200000000ff */
[----:B------:R-:W-:-:S05]  /*5670*/  IMAD.MOV.U32 R26, RZ, RZ, R119 ;  /* 0x000000ffff1a7224 */ /* 0x000fca00078e0077 */
[----:B------:R1:W4:Y:S01]  /*5680*/  MUFU.EX2 R28, R33 ;  /* 0x00000021001c7308 */ /* 0x0003220000000800 */
[----:B--2---:R-:W-:Y:S01]  /*5690*/  FADD.FTZ R11, R43, R4 ;  /* 0x000000042b0b7221 */ /* 0x004fe20000010000 */
[----:B0-----:R-:W-:-:S06]  /*56a0*/  IMAD.MOV.U32 R93, RZ, RZ, R119 ;  /* 0x000000ffff5d7224 */ /* 0x001fcc00078e0077 */
[----:B------:R-:W0:Y:S01]  /*56b0*/  MUFU.EX2 R95, R95 ;  /* 0x0000005f005f7308 */ /* 0x000e220000000800 */
[C---:B---3--:R-:W-:Y:S01]  /*56c0*/  FADD.FTZ R4, R188.reuse, R15 ;  /* 0x0000000fbc047221 */ /* 0x048fe20000010000 */
[----:B------:R-:W-:Y:S01]  /*56d0*/  F2FP.F16.F32.PACK_AB R188, R188, R91 ;  /* 0x0000005bbcbc723e */ /* 0x000fe200000000ff */
[----:B-1----:R-:W-:Y:S01]  /*56e0*/  IMAD.MOV.U32 R33, RZ, RZ, R119 ;  /* 0x000000ffff217224 */ /* 0x002fe200078e0077 */
[----:B------:R-:W-:-:S04]  /*56f0*/  MOV R91, R119 ;  /* 0x00000077005b7202 */ /* 0x000fc80000000f00 */
[----:B------:R-:W1:Y:S01]  /*5700*/  MUFU.EX2 R45, R45 ;  /* 0x0000002d002d7308 */ /* 0x000e620000000800 */
[C---:B----4-:R-:W-:Y:S01]  /*5710*/  FADD.FTZ R0, R28.reuse, R11 ;  /* 0x0000000b1c007221 */ /* 0x050fe20000010000 */
[----:B------:R-:W-:Y:S01]  /*5720*/  F2FP.F16.F32.PACK_AB R193, R28, R43 ;  /* 0x0000002b1cc1723e */ /* 0x000fe200000000ff */
[----:B------:R-:W-:Y:S01]  /*5730*/  IMAD.MOV.U32 R28, RZ, RZ, R119 ;  /* 0x000000ffff1c7224 */ /* 0x000fe200078e0077 */
[----:B------:R-:W-:-:S04]  /*5740*/  MOV R43, R119 ;  /* 0x00000077002b7202 */ /* 0x000fc80000000f00 */
        /* <DEDUP_REMOVED lines=8> */
[--C-:B------:R-:W-:Y:S02]  /*57d0*/  IMAD.MOV.U32 R95, RZ, RZ, R119.reuse ;  /* 0x000000ffff5f7224 */ /* 0x100fe400078e0077 */
[----:B0-----:R-:W-:-:S03]  /*57e0*/  IMAD.MOV.U32 R35, RZ, RZ, R119 ;  /* 0x000000ffff237224 */ /* 0x001fc600078e0077 */
        /* <DEDUP_REMOVED lines=13> */
[--C-:B------:R-:W-:Y:S02]  /*58c0*/  IMAD.MOV.U32 R99, RZ, RZ, R119.reuse ;  /* 0x000000ffff637224 */ /* 0x100fe400078e0077 */
[----:B-1----:R-:W-:-:S03]  /*58d0*/  IMAD.MOV.U32 R37, RZ, RZ, R119 ;  /* 0x000000ffff257224 */ /* 0x002fc600078e0077 */
        /* <DEDUP_REMOVED lines=28> */
[----:B------:R-:W-:Y:S01]  /*5aa0*/  IMAD.MOV.U32 R107, RZ, RZ, R119 ;  /* 0x000000ffff6b7224 */ /* 0x000fe200078e0077 */
[----:B-1----:R-:W-:-:S04]  /*5ab0*/  MOV R55, R119 ;  /* 0x0000007700377202 */ /* 0x002fc80000000f00 */
        /* <DEDUP_REMOVED lines=33> */
[----:B------:R-:W-:Y:S02]  /*5cd0*/  IMAD.MOV.U32 R0, RZ, RZ, 0x3f800000 ;  /* 0x3f800000ff007424 */ /* 0x000fe400078e00ff */
[----:B------:R-:W-:-:S03]  /*5ce0*/  IMAD.MOV.U32 R57, RZ, RZ, R119 ;  /* 0x000000ffff397224 */ /* 0x000fc600078e0077 */
[----:B------:R-:W2:Y:S01]  /*5cf0*/  MUFU.EX2 R20, R20 ;  /* 0x0000001400147308 */ /* 0x000ea20000000800 */
[----:B0-----:R-:W-:Y:S01]  /*5d00*/  FADD.FTZ R15, R121, R42 ;  /* 0x0000002a790f7221 */ /* 0x001fe20000010000 */
[----:B------:R-:W-:-:S06]  /*5d10*/  IMAD.MOV.U32 R42, RZ, RZ, R119 ;  /* 0x000000ffff2a7224 */ /* 0x000fcc00078e0077 */
[----:B------:R0:W3:Y:S01]  /*5d20*/  MUFU.EX2 R10, R67 ;  /* 0x00000043000a7308 */ /* 0x0000e20000000800 */
[----:B-1----:R-:W-:-:S07]  /*5d30*/  FADD.FTZ R11, R61, R4 ;  /* 0x000000043d0b7221 */ /* 0x002fce0000010000 */
[----:B------:R-:W1:Y:S01]  /*5d40*/  MUFU.EX2 R69, R69 ;  /* 0x0000004500457308 */ /* 0x000e620000000800 */
[C---:B--2---:R-:W-:Y:S01]  /*5d50*/  FADD.FTZ R4, R20.reuse, R15 ;  /* 0x0000000f14047221 */ /* 0x044fe20000010000 */
[----:B------:R-:W-:Y:S02]  /*5d60*/  F2FP.F16.F32.PACK_AB R178, R20, R121 ;  /* 0x0000007914b2723e */ /* 0x000fe400000000ff */
[----:B0-----:R-:W-:-:S04]  /*5d70*/  MOV R67, R119 ;  /* 0x0000007700437202 */ /* 0x001fc80000000f00 */
[----:B------:R0:W2:Y:S01]  /*5d80*/  MUFU.EX2 R40, R71 ;  /* 0x0000004700287308 */ /* 0x0000a20000000800 */
[C---:B---3--:R-:W-:Y:S01]  /*5d90*/  FADD.FTZ R20, R10.reuse, R11 ;  /* 0x0000000b0a147221 */ /* 0x048fe20000010000 */
[----:B------:R-:W-:Y:S01]  /*5da0*/  F2FP.F16.F32.PACK_AB R183, R10, R61 ;  /* 0x0000003d0ab7723e */ /* 0x000fe200000000ff */
[----:B------:R-:W-:-:S05]  /*5db0*/  IMAD.MOV.U32 R61, RZ, RZ, R119 ;  /* 0x000000ffff3d7224 */ /* 0x000fca00078e0077 */
[----:B------:R-:W3:Y:S01]  /*5dc0*/  MUFU.EX2 R73, R73 ;  /* 0x0000004900497308 */ /* 0x000ee20000000800 */
[----:B-1----:R-:W-:Y:S01]  /*5dd0*/  FADD.FTZ R3, R69, R20 ;  /* 0x0000001445037221 */ /* 0x002fe20000010000 */
[----:B0-----:R-:W-:-:S06]  /*5de0*/  IMAD.MOV.U32 R71, RZ, RZ, R119 ;  /* 0x000000ffff477224 */ /* 0x001fcc00078e0077 */
[----:B------:R0:W1:Y:S01]  /*5df0*/  MUFU.EX2 R12, R75 ;  /* 0x0000004b000c7308 */ /* 0x0000620000000800 */
[C---:B--2---:R-:W-:Y:S01]  /*5e00*/  FADD.FTZ R14, R40.reuse, R3 ;  /* 0x00000003280e7221 */ /* 0x044fe20000010000 */
[----:B------:R-:W-:Y:S01]  /*5e10*/  F2FP.F16.F32.PACK_AB R177, R40, R69 ;  /* 0x0000004528b1723e */ /* 0x000fe200000000ff */
[--C-:B------:R-:W-:Y:S02]  /*5e20*/  IMAD.MOV.U32 R69, RZ, RZ, R119.reuse ;  /* 0x000000ffff457224 */ /* 0x100fe400078e0077 */
[--C-:B------:R-:W-:Y:S02]  /*5e30*/  IMAD.MOV.U32 R40, RZ, RZ, R119.reuse ;  /* 0x000000ffff287224 */ /* 0x100fe400078e0077 */
[----:B---3--:R-:W-:Y:S01]  /*5e40*/  FADD.FTZ R3, R73, R14 ;  /* 0x0000000e49037221 */ /* 0x008fe20000010000 */
[----:B0-----:R-:W-:Y:S01]  /*5e50*/  IMAD.MOV.U32 R75, RZ, RZ, R119 ;  /* 0x000000ffff4b7224 */ /* 0x001fe200078e0077 */
[C---:B-1----:R-:W-:Y:S02]  /*5e60*/  F2FP.F16.F32.PACK_AB R179, R12.reuse, R73 ;  /* 0x000000490cb3723e */ /* 0x042fe400000000ff */
[----:B------:R-:W-:Y:S01]  /*5e70*/  FADD.FTZ R3, R12, R3 ;  /* 0x000000030c037221 */ /* 0x000fe20000010000 */
[----:B------:R-:W-:Y:S01]  /*5e80*/  IMAD.MOV.U32 R73, RZ, RZ, R119 ;  /* 0x000000ffff497224 */ /* 0x000fe200078e0077 */
[----:B------:R-:W-:Y:S06]  /*5e90*/  @!P2 BRA `(.L_x_3820) ;  /* 0x00000044005ca947 */ /* 0x000fec0003800000 */
[----:B------:R-:W-:Y:S01]  /*5ea0*/  R2UR UR6, R16 ;  /* 0x00000000100672ca */ /* 0x000fe200000e0000 */
[----:B------:R-:W-:Y:S01]  /*5eb0*/  VIADD R11, R120, 0xfffffffe ;  /* 0xfffffffe780b7836 */ /* 0x000fe20000000000 */
[----:B------:R-:W-:Y:S01]  /*5ec0*/  MOV R0, 0x3f800000 ;  /* 0x3f80000000007802 */ /* 0x000fe20000000f00 */
[----:B------:R-:W-:Y:S01]  /*5ed0*/  IMAD.MOV.U32 R10, RZ, RZ, R9 ;  /* 0x000000ffff0a7224 */ /* 0x000fe200078e0009 */
[----:B------:R-:W-:Y:S01]  /*5ee0*/  CS2R R118, SRZ ;  /* 0x0000000000767805 */ /* 0x000fe2000001ff00 */
[----:B------:R-:W-:Y:S01]  /*5ef0*/  IMAD.MOV.U32 R13, RZ, RZ, R8 ;  /* 0x000000ffff0d7224 */ /* 0x000fe200078e0008 */
[----:B------:R-:W-:Y:S01]  /*5f00*/  CS2R R114, SRZ ;  /* 0x0000000000727805 */ /* 0x000fe2000001ff00 */
[----:B------:R-:W-:Y:S01]  /*5f10*/  IMAD.MOV.U32 R14, RZ, RZ, R17 ;  /* 0x000000ffff0e7224 */ /* 0x000fe200078e0011 */
        /* <DEDUP_REMOVED lines=46> */
[----:B------:R-:W-:-:S06]  /*6200*/  ULDC UR4, c[0x0][0x9d8] ;  /* 0x0002760000047ab9 */ /* 0x000fcc0000000800 */
.L_x_3829:
        /* <DEDUP_REMOVED lines=8> */
.L_x_3821:
[----:B------:R-:W0:Y:S01]  /*6290*/  S2UR UR10, SR_CgaCtaId ;  /* 0x00000000000a79c3 */ /* 0x000e220000008800 */
[----:B------:R-:W-:Y:S01]  /*62a0*/  UMOV UR7, 0x400 ;  /* 0x0000040000077882 */ /* 0x000fe20000000000 */
[----:B------:R-:W-:Y:S01]  /*62b0*/  IMAD.U32 R15, RZ, RZ, UR5 ;  /* 0x00000005ff0f7e24 */ /* 0x000fe2000f8e00ff */
[----:B------:R-:W-:Y:S01]  /*62c0*/  SHF.L.U32 R9, R17, 0x1f, RZ ;  /* 0x0000001f11097819 */ /* 0x000fe200000006ff */
[----:B0-----:R-:W-:-:S06]  /*62d0*/  ULEA UR7, UR10, UR7, 0x18 ;  /* 0x000000070a077291 */ /* 0x001fcc000f8ec03f */
[----:B------:R-:W-:-:S04]  /*62e0*/  IMAD.U32 R2, RZ, RZ, UR7 ;  /* 0x00000007ff027e24 */ /* 0x000fc8000f8e00ff */
[----:B------:R-:W-:-:S04]  /*62f0*/  IMAD R12, R15, 0x8, R2 ;  /* 0x000000080f0c7824 */ /* 0x000fc800078e0202 */
[----:B------:R0:W1:Y:S01]  /*6300*/  SYNCS.PHASECHK.TRANS64.TRYWAIT P2, [R12+URZ+0x36830], R9 ;  /* 0x036830090c0075a7 */ /* 0x000062000804017f */
[----:B------:R-:W-:Y:S05]  /*6310*/  @!P0 BRA `(.L_x_3822) ;  /* 0x0000000000048947 */ /* 0x000fea0003800000 */
[----:B------:R-:W-:Y:S01]  /*6320*/  BPT.TRAP 0x1 ;  /* 0x000000040000795c */ /* 0x000fe20000300000 */
.L_x_3822:
[----:B------:R-:W-:Y:S01]  /*6330*/  IMAD R6, R16, 0xa80, R5 ;  /* 0x00000a8010067824 */ /* 0x000fe200078e0205 */
[----:B-1----:R-:W-:Y:S06]  /*6340*/  @P2 BRA `(.L_x_3823) ;  /* 0x0000000000082947 */ /* 0x002fec0003800000 */
[----:B------:R-:W1:Y:S02]  /*6350*/  SYNCS.PHASECHK.TRANS64.TRYWAIT P2, [R12+URZ+0x36830], R9 ;  /* 0x036830090c0075a7 */ /* 0x000e64000804017f */
[----:B-1----:R-:W-:Y:S05]  /*6360*/  @!P2 BRA `(.L_x_3824) ;  /* 0x000000dc0094a947 */ /* 0x002fea0003800000 */
.L_x_3823:
        /* <DEDUP_REMOVED lines=13> */
[----:B------:R-:W-:Y:S01]  /*6440*/  UMOV UR54, UR5 ;  /* 0x0000000500367c82 */ /* 0x000fe20008000000 */
[----:B------:R-:W-:Y:S01]  /*6450*/  UIADD3 UR7, UR5, 0x80, URZ ;  /* 0x0000008005077890 */ /* 0x000fe2000fffe03f */
[----:B------:R-:W-:Y:S01]  /*6460*/  HGMMA.64x16x16.F32 R168, gdesc[UR52], RZ, !UPT, gsb0 ;  /* 0x0020000034a879f0 */ /* 0x000fe2000c0008ff */
[----:B------:R-:W-:Y:S01]  /*6470*/  UMOV UR55, 0x40000040 ;  /* 0x4000004000377882 */ /* 0x000fe20000000000 */
[----:B------:R-:W-:Y:S01]  /*6480*/  UIADD3 UR10, UR5, 0x100, URZ ;  /* 0x00000100050a7890 */ /* 0x000fe2000fffe03f */
[-C--:B------:R-:W-:Y:S01]  /*6490*/  FMUL.FTZ R24, R24, R7.reuse ;  /* 0x0000000718187220 */ /* 0x080fe20000410000 */
[----:B------:R-:W-:Y:S01]  /*64a0*/  UIADD3 UR14, UR5, 0x102, URZ ;  /* 0x00000102050e7890 */ /* 0x000fe2000fffe03f */
[-C--:B------:R-:W-:Y:S01]  /*64b0*/  FMUL.FTZ R25, R25, R7.reuse ;  /* 0x0000000719197220 */ /* 0x080fe20000410000 */
[----:B------:R-:W-:Y:S01]  /*64c0*/  UMOV UR54, UR7 ;  /* 0x0000000700367c82 */ /* 0x000fe20008000000 */
        /* <DEDUP_REMOVED lines=569> */
.L_x_3825:
[----:B01----:R-:W-:Y:S01]  /*8860*/  IMAD.U32 R9, RZ, RZ, UR6 ;  /* 0x00000006ff097e24 */ /* 0x003fe2000f8e00ff */
[----:B------:R-:W-:-:S03]  /*8870*/  SHF.L.U32 R7, R14, 0x1f, RZ ;  /* 0x0000001f0e077819 */ /* 0x000fc600000006ff */
[----:B------:R-:W-:-:S04]  /*8880*/  IMAD R14, R9, 0x8, R2 ;  /* 0x00000008090e7824 */ /* 0x000fc800078e0202 */
[----:B------:R0:W1:Y:S01]  /*8890*/  SYNCS.PHASECHK.TRANS64.TRYWAIT P2, [R14+URZ+0x36850], R7 ;  /* 0x036850070e0075a7 */ /* 0x000062000804017f */
[----:B------:R-:W-:Y:S05]  /*88a0*/  @!P0 BRA `(.L_x_3826) ;  /* 0x0000000000048947 */ /* 0x000fea0003800000 */
[----:B------:R-:W-:Y:S01]  /*88b0*/  BPT.TRAP 0x1 ;  /* 0x000000040000795c */ /* 0x000fe20000300000 */
.L_x_3826:
[----:B-1----:R-:W-:Y:S05]  /*88c0*/  @P2 BRA `(.L_x_3827) ;  /* 0x0000000000082947 */ /* 0x002fea0003800000 */
[----:B------:R-:W1:Y:S02]  /*88d0*/  SYNCS.PHASECHK.TRANS64.TRYWAIT P2, [R14+URZ+0x36850], R7 ;  /* 0x036850070e0075a7 */ /* 0x000e64000804017f */
[----:B-1----:R-:W-:Y:S05]  /*88e0*/  @!P2 BRA `(.L_x_3828) ;  /* 0x000000b80048a947 */ /* 0x002fea0003800000 */
.L_x_3827:
[----:B------:R-:W-:Y:S01]  /*88f0*/  R2UR UR5, R2 ;  /* 0x00000000020572ca */ /* 0x000fe200000e0000 */
[----:B------:R-:W-:Y:S01]  /*8900*/  WARPGROUP.ARRIVE ;  /* 0x00000000000079c5 */ /* 0x000fe20000000000 */
[----:B------:R-:W-:Y:S01]  /*8910*/  UMOV UR7, 0x40000040 ;  /* 0x4000004000077882 */ /* 0x000fe20000000000 */
[----:B------:R-:W-:Y:S01]  /*8920*/  UMOV UR11, 0x40000040 ;  /* 0x40000040000b7882 */ /* 0x000fe20000000000 */
        /* <DEDUP_REMOVED lines=14> */
[----:B------:R-:W3:Y:S01]  /*8a10*/  MUFU.TANH R9, R9 ;  /* 0x0000000900097308 */ /* 0x000ee20000002400 */
[----:B------:R-:W-:Y:S01]  /*8a20*/  FMUL.FTZ R137, R137, UR4 ;  /* 0x0000000489897c20 */ /* 0x000fe20008410000 */
[----:B------:R-:W-:Y:S01]  /*8a30*/  FMUL.FTZ R235, R140, UR4 ;  /* 0x000000048ceb7c20 */ /* 0x000fe20008410000 */
[----:B------:R-:W-:Y:S01]  /*8a40*/  ULOP3.LUT UR5, UR5, 0x3fff, URZ, 0xc0, !UPT ;  /* 0x00003fff05057892 */ /* 0x000fe2000f8ec03f */
[----:B------:R-:W-:Y:S01]  /*8a50*/  FMUL.FTZ R141, R141, UR4 ;  /* 0x000000048d8d7c20 */ /* 0x000fe20008410000 */
[----:B------:R-:W-:Y:S01]  /*8a60*/  FMUL.FTZ R237, R128, UR4 ;  /* 0x0000000480ed7c20 */ /* 0x000fe20008410000 */
[----:B------:R-:W-:Y:S01]  /*8a70*/  FMUL.FTZ R129, R129, UR4 ;  /* 0x0000000481817c20 */ /* 0x000fe20008410000 */
[----:B------:R-:W-:Y:S01]  /*8a80*/  ULOP3.LUT UR5, UR5, 0x3800000, URZ, 0xfc, !UPT ;  /* 0x0380000005057892 */ /* 0x000fe2000f8efc3f */
[----:B------:R-:W4:Y:S01]  /*8a90*/  MUFU.TANH R169, R169 ;  /* 0x000000a900a97308 */ /* 0x000f220000002400 */
[----:B--2---:R-:W-:Y:S01]  /*8aa0*/  FMNMX.FTZ R6, R0, R13, !PT ;  /* 0x0000000d00067209 */ /* 0x004fe20007810000 */
[----:B------:R-:W-:Y:S01]  /*8ab0*/  FMUL.FTZ R20, R132, UR4 ;  /* 0x0000000484147c20 */ /* 0x000fe20008410000 */
[----:B------:R-:W-:Y:S01]  /*8ac0*/  UIMAD UR6, UR6, 0xa80, UR5 ;  /* 0x00000a80060678a4 */ /* 0x000fe2000f8e0205 */
[----:B------:R-:W-:Y:S01]  /*8ad0*/  FMUL.FTZ R133, R133, UR4 ;  /* 0x0000000485857c20 */ /* 0x000fe20008410000 */
[----:B------:R-:W-:Y:S01]  /*8ae0*/  FMUL.FTZ R120, R120, UR4 ;  /* 0x0000000478787c20 */ /* 0x000fe20008410000 */
[----:B------:R-:W-:Y:S01]  /*8af0*/  FMUL.FTZ R121, R121, UR4 ;  /* 0x0000000479797c20 */ /* 0x000fe20008410000 */
[----:B------:R-:W-:Y:S01]  /*8b00*/  UIADD3 UR10, UR6, 0x80, URZ ;  /* 0x00000080060a7890 */ /* 0x000fe2000fffe03f */
[----:B------:R-:W2:Y:S01]  /*8b10*/  MUFU.TANH R173, R173 ;  /* 0x000000ad00ad7308 */ /* 0x000ea20000002400 */
[----:B---3--:R-:W-:Y:S01]  /*8b20*/  FMNMX.FTZ R6, R9, R6, !PT ;  /* 0x0000000609067209 */ /* 0x008fe20007810000 */
[----:B------:R-:W-:Y:S01]  /*8b30*/  FMUL.FTZ R15, R170, UR4 ;  /* 0x00000004aa0f7c20 */ /* 0x000fe20008410000 */
[----:B------:R-:W-:Y:S01]  /*8b40*/  FMUL.FTZ R21, R171, UR4 ;  /* 0x00000004ab157c20 */ /* 0x000fe20008410000 */
[----:B------:R-:W-:Y:S01]  /*8b50*/  HGMMA.64x192x16.F32 R24, R200, gdesc[UR4].tnspB, R24, gsb0 ;  /* 0x42e00004c8187df0 */ /* 0x000fe20008000818 */
[----:B------:R-:W-:Y:S01]  /*8b60*/  FMUL.FTZ R171, R174, UR4 ;  /* 0x00000004aeab7c20 */ /* 0x000fe20008410000 */
[----:B------:R-:W-:Y:S01]  /*8b70*/  FMUL.FTZ R175, R175, UR4 ;  /* 0x00000004afaf7c20 */ /* 0x000fe20008410000 */
[----:B------:R-:W-:Y:S01]  /*8b80*/  FMUL.FTZ R128, R130, UR4 ;  /* 0x0000000482807c20 */ /* 0x000fe20008410000 */
[----:B------:R-:W-:Y:S01]  /*8b90*/  MUFU.TANH R221, R221 ;  /* 0x000000dd00dd7308 */ /* 0x000fe20000002400 */
[----:B----4-:R-:W-:Y:S01]  /*8ba0*/  FMNMX.FTZ R6, R169, R6, !PT ;  /* 0x00000006a9067209 */ /* 0x010fe20007810000 */
[----:B------:R-:W-:Y:S01]  /*8bb0*/  FMUL.FTZ R130, R134, UR4 ;  /* 0x0000000486827c20 */ /* 0x000fe20008410000 */
[----:B------:R-:W-:Y:S01]  /*8bc0*/  FMUL.FTZ R163, R163, UR4 ;  /* 0x00000004a3a37c20 */ /* 0x000fe20008410000 */
[----:B------:R-:W-:Y:S01]  /*8bd0*/  FMUL.FTZ R167, R167, UR4 ;  /* 0x00000004a7a77c20 */ /* 0x000fe20008410000 */
[----:B------:R-:W-:Y:S01]  /*8be0*/  FMUL.FTZ R153, R154, UR4 ;  /* 0x000000049a997c20 */ /* 0x000fe20008410000 */
[----:B------:R-:W-:Y:S01]  /*8bf0*/  FMUL.FTZ R155, R155, UR4 ;  /* 0x000000049b9b7c20 */ /* 0x000fe20008410000 */
[----:B------:R-:W-:Y:S01]  /*8c00*/  FMUL.FTZ R159, R159, UR4 ;  /* 0x000000049f9f7c20 */ /* 0x000fe20008410000 */
[----:B------:R-:W-:Y:S01]  /*8c10*/  MUFU.TANH R223, R223 ;  /* 0x000000df00df7308 */ /* 0x000fe20000002400 */
        /* <DEDUP_REMOVED lines=8> */
[----:B------:R-:W-:Y:S01]  /*8ca0*/  UMOV UR7, 0x40000040 ;  /* 0x4000004000077882 */ /* 0x000fe20000000000 */
[----:B------:R-:W-:Y:S01]  /*8cb0*/  FMUL.FTZ R135, R135, UR4 ;  /* 0x0000000487877c20 */ /* 0x000fe20008410000 */
[----:B------:R-:W-:Y:S01]  /*8cc0*/  FMUL.FTZ R122, R122, UR4 ;  /* 0x000000047a7a7c20 */ /* 0x000fe20008410000 */
[----:B------:R-:W-:Y:S01]  /*8cd0*/  FMUL.FTZ R123, R123, UR4 ;  /* 0x000000047b7b7c20 */ /* 0x000fe20008410000 */
[----:B------:R-:W-:Y:S01]  /*8ce0*/  FMUL.FTZ R126, R126, UR4 ;  /* 0x000000047e7e7c20 */ /* 0x000fe20008410000 */
[----:B------:R-:W-:Y:S01]  /*8cf0*/  FMUL.FTZ R127, R127, UR4 ;  /* 0x000000047f7f7c20 */ /* 0x000fe20008410000 */
[----:B------:R-:W-:Y:S01]  /*8d00*/  @!P1 VIADD R12, R12, 0x36840 ;  /* 0x000368400c0c9836 */ /* 0x000fe20000000000 */
[----:B------:R-:W-:Y:S01]  /*8d10*/  MUFU.TANH R227, R227 ;  /* 0x000000e300e37308 */ /* 0x000fe20000002400 */
[----:B01----:R-:W-:Y:S01]  /*8d20*/  @!P1 VIADD R14, R14, 0x36860 ;  /* 0x000368600e0e9836 */ /* 0x003fe20000000000 */
[C---:B------:R-:W-:Y:S01]  /*8d30*/  ISETP.GT.AND P2, PT, R11.reuse, RZ, PT ;  /* 0x000000ff0b00720c */ /* 0x040fe20003f44270 */
[----:B------:R-:W-:Y:S01]  /*8d40*/  VIADD R11, R11, 0xffffffff ;  /* 0xffffffff0b0b7836 */ /* 0x000fe20000000000 */
[----:B------:R-:W-:-:S04]  /*8d50*/  @!P1 PRMT R12, RZ, 0x654, R12 ;  /* 0x00000654ff0c9816 */ /* 0x000fc8000000000c */
        /* <DEDUP_REMOVED lines=26> */
[----:B------:R-:W-:Y:S02]  /*8f00*/  FMUL.FTZ R165, R166, UR4 ;  /* 0x00000004a6a57c20 */ /* 0x000fe40008410000 */
[----:B------:R-:W-:Y:S01]  /*8f10*/  MUFU.TANH R147, R147 ;  /* 0x0000009300937308 */ /* 0x000fe20000002400 */
[----:B------:R-:W-:Y:S01]  /*8f20*/  HGMMA.64x192x16.F32 R24, R196, gdesc[UR8].tnspB, R24, gsb0 ;  /* 0x42e00008c4187df0 */ /* 0x000fe20008000818 */
[----:B------:R-:W-:Y:S01]  /*8f30*/  UIADD3 UR10, UR6, 0x100, URZ ;  /* 0x00000100060a7890 */ /* 0x000fe2000fffe03f */
[----:B------:R-:W-:-:S05]  /*8f40*/  UMOV UR11, 0x40000040 ;  /* 0x40000040000b7882 */ /* 0x000fca0000000000 */
        /* <DEDUP_REMOVED lines=18> */
[----:B------:R-:W-:-:S03]  /*9070*/  FMUL.FTZ R161, R162, UR4 ;  /* 0x00000004a2a17c20 */ /* 0x000fc60008410000 */
[----:B------:R-:W-:Y:S01]  /*9080*/  HGMMA.64x192x16.F32 R24, R192, gdesc[UR8].tnspB, R24, gsb0 ;  /* 0x42e00008c0187df0 */ /* 0x000fe20008000818 */
[----:B------:R-:W-:Y:S01]  /*9090*/  UIADD3 UR10, UR6, 0x180, URZ ;  /* 0x00000180060a7890 */ /* 0x000fe2000fffe03f */
[----:B------:R-:W0:Y:S01]  /*90a0*/  MUFU.TANH R197, R197 ;  /* 0x000000c500c57308 */ /* 0x000e220000002400 */
[----:B------:R-:W-:-:S07]  /*90b0*/  UMOV UR11, 0x40000040 ;  /* 0x40000040000b7882 */ /* 0x000fce0000000000 */
[----:B------:R-:W1:Y:S08]  /*90c0*/  MUFU.TANH R199, R199 ;  /* 0x000000c700c77308 */ /* 0x000e700000002400 */
[----:B------:R-:W-:Y:S01]  /*90d0*/  MUFU.TANH R161, R161 ;  /* 0x000000a100a17308 */ /* 0x000fe20000002400 */
[----:B0-----:R-:W-:-:S04]  /*90e0*/  FMNMX.FTZ R6, R197, R6, !PT ;  /* 0x00000006c5067209 */ /* 0x001fc80007810000 */
[----:B-1----:R-:W-:-:S04]  /*90f0*/  FMNMX.FTZ R6, R199, R6, !PT ;  /* 0x00000006c7067209 */ /* 0x002fc80007810000 */
[----:B------:R-:W-:-:S04]  /*9100*/  FMNMX.FTZ R6, R201, R6, !PT ;  /* 0x00000006c9067209 */ /* 0x000fc80007810000 */
[----:B------:R-:W-:-:S04]  /*9110*/  FMNMX.FTZ R6, R203, R6, !PT ;  /* 0x00000006cb067209 */ /* 0x000fc80007810000 */
[----:B------:R-:W-:-:S04]  /*9120*/  FMNMX.FTZ R6, R221, R6, !PT ;  /* 0x00000006dd067209 */ /* 0x000fc80007810000 */
[----:B------:R-:W-:Y:S01]  /*9130*/  FMNMX.FTZ R6, R223, R6, !PT ;  /* 0x00000006df067209 */ /* 0x000fe20007810000 */
[----:B------:R-:W-:Y:S02]  /*9140*/  WARPGROUP.DEPBAR.LE gsb0, 0x0 ;  /* 0x00008000000079c5 */ /* 0x000fe40000010000 */
        /* <DEDUP_REMOVED lines=30> */
[----:B------:R-:W-:Y:S01]  /*9330*/  FMUL.FTZ R125, R151, UR4 ;  /* 0x00000004977d7c20 */ /* 0x000fe20008410000 */
[----:B------:R-:W-:Y:S01]  /*9340*/  FMUL.FTZ R151, R138, UR4 ;  /* 0x000000048a977c20 */ /* 0x000fe20008410000 */
[----:B------:R-:W-:Y:S01]  /*9350*/  FMUL.FTZ R124, R142, UR4 ;  /* 0x000000048e7c7c20 */ /* 0x000fe20008410000 */
[----:B------:R-:W-:Y:S01]  /*9360*/  HGMMA.64x192x16.F32 R24, R184, gdesc[UR8].tnspB, R24, gsb0 ;  /* 0x42e00008b8187df0 */ /* 0x000fe20008000818 */
[----:B------:R-:W0:Y:S01]  /*9370*/  MUFU.TANH R189, R189 ;  /* 0x000000bd00bd7308 */ /* 0x000e220000002400 */
[----:B------:R-:W-:Y:S01]  /*9380*/  UIADD3 UR10, UR6, 0x280, URZ ;  /* 0x00000280060a7890 */ /* 0x000fe2000fffe03f */
[----:B------:R-:W-:Y:S01]  /*9390*/  UMOV UR11, 0x40000040 ;  /* 0x40000040000b7882 */ /* 0x000fe20000000000 */
[----:B------:R-:W-:-:S05]  /*93a0*/  UIADD3 UR6, UR6, 0x300, URZ ;  /* 0x0000030006067890 */ /* 0x000fca000fffe03f */
[----:B------:R-:W1:Y:S08]  /*93b0*/  MUFU.TANH R191, R191 ;  /* 0x000000bf00bf7308 */ /* 0x000e700000002400 */
[----:B------:R-:W-:Y:S01]  /*93c0*/  MUFU.TANH R125, R125 ;  /* 0x0000007d007d7308 */ /* 0x000fe20000002400 */
[----:B0-----:R-:W-:-:S07]  /*93d0*/  FMNMX.FTZ R6, R189, R6, !PT ;  /* 0x00000006bd067209 */ /* 0x001fce0007810000 */
[----:B------:R-:W-:Y:S01]  /*93e0*/  MUFU.TANH R151, R151 ;  /* 0x0000009700977308 */ /* 0x000fe20000002400 */
[----:B-1----:R-:W-:-:S05]  /*93f0*/  FMNMX.FTZ R6, R191, R6, !PT ;  /* 0x00000006bf067209 */ /* 0x002fca0007810000 */
[----:B------:R-:W0:Y:S02]  /*9400*/  SHFL.BFLY PT, R7, R6, 0x2, 0x1f ;  /* 0x0c401f0006077f89 */ /* 0x000e2400000e0000 */
[----:B------:R-:W-:Y:S01]  /*9410*/  MUFU.TANH R124, R124 ;  /* 0x0000007c007c7308 */ /* 0x000fe20000002400 */
[----:B0-----:R-:W-:Y:S02]  /*9420*/  FMNMX.FTZ R7, R6, R7, !PT ;  /* 0x0000000706077209 */ /* 0x001fe40007810000 */
[----:B------:R-:W0:Y:S03]  /*9430*/  LDC R6, c[0x0][0x988] ;  /* 0x00026200ff067b82 */ /* 0x000e260000000800 */
[----:B------:R-:W1:Y:S02]  /*9440*/  SHFL.BFLY PT, R8, R7, 0x1, 0x1f ;  /* 0x0c201f0007087f89 */ /* 0x000e6400000e0000 */
[----:B-1----:R-:W-:-:S05]  /*9450*/  FMNMX.FTZ R8, R7, R8, !PT ;  /* 0x0000000807087209 */ /* 0x002fca0007810000 */
[C---:B0-----:R-:W-:Y:S01]  /*9460*/  FMUL.FTZ R134, R8.reuse, R6 ;  /* 0x0000000608867220 */ /* 0x041fe20000410000 */
[----:B------:R-:W-:-:S03]  /*9470*/  FADD.FTZ R7, -R8, R13 ;  /* 0x0000000d08077221 */ /* 0x000fc60000010100 */
[--C-:B------:R-:W-:Y:S01]  /*9480*/  FFMA.FTZ R200, R0, R6, -R134.reuse ;  /* 0x0000000600c87223 */ /* 0x100fe20000010886 */
[----:B------:R-:W-:Y:S01]  /*9490*/  FMNMX.FTZ R0, R15, R10, !PT ;  /* 0x0000000a0f007209 */ /* 0x000fe20007810000 */
[-CC-:B------:R-:W-:Y:S01]  /*94a0*/  FFMA.FTZ R13, R9, R6.reuse, -R134.reuse ;  /* 0x00000006090d7223 */ /* 0x180fe20000010886 */
[-CC-:B------:R-:W-:Y:S01]  /*94b0*/  FFMA.FTZ R202, R169, R6.reuse, -R134.reuse ;  /* 0x00000006a9ca7223 */ /* 0x180fe20000010886 */
[--C-:B------:R-:W-:Y:S01]  /*94c0*/  FFMA.FTZ R132, R173, R6, -R134.reuse ;  /* 0x00000006ad847223 */ /* 0x100fe20000010886 */
[----:B------:R-:W-:Y:S01]  /*94d0*/  FMNMX.FTZ R0, R21, R0, !PT ;  /* 0x0000000015007209 */ /* 0x000fe20007810000 */
[-CC-:B------:R-:W-:Y:S01]  /*94e0*/  FFMA.FTZ R196, R197, R6.reuse, -R134.reuse ;  /* 0x00000006c5c47223 */ /* 0x180fe20000010886 */
[-CC-:B------:R-:W-:Y:S01]  /*94f0*/  FFMA.FTZ R192, R221, R6.reuse, -R134.reuse ;  /* 0x00000006ddc07223 */ /* 0x180fe20000010886 */
[----:B------:R-:W-:Y:S01]  /*9500*/  FMUL.FTZ R7, R7, R6 ;  /* 0x0000000607077220 */ /* 0x000fe20000410000 */
[----:B------:R-:W-:Y:S01]  /*9510*/  FMNMX.FTZ R0, R171, R0, !PT ;  /* 0x00000000ab007209 */ /* 0x000fe20007810000 */
[-CC-:B------:R-:W-:Y:S01]  /*9520*/  FFMA.FTZ R197, R199, R6.reuse, -R134.reuse ;  /* 0x00000006c7c57223 */ /* 0x180fe20000010886 */
[-CC-:B------:R-:W-:Y:S01]  /*9530*/  FFMA.FTZ R198, R201, R6.reuse, -R134.reuse ;  /* 0x00000006c9c67223 */ /* 0x180fe20000010886 */
        /* <DEDUP_REMOVED lines=11> */
[----:B------:R-:W-:Y:S01]  /*95f0*/  FFMA.FTZ R121, R121, R6, -R134 ;  /* 0x0000000679797223 */ /* 0x000fe20000010886 */
[----:B------:R-:W-:Y:S01]  /*9600*/  MUFU.EX2 R7, R7 ;  /* 0x0000000700077308 */ /* 0x000fe20000000800 */
[----:B------:R-:W-:-:S04]  /*9610*/  FMNMX.FTZ R0, R165, R0, !PT ;  /* 0x00000000a5007209 */ /* 0x000fc80007810000 */
[----:B------:R-:W-:-:S03]  /*9620*/  FMNMX.FTZ R0, R167, R0, !PT ;  /* 0x00000000a7007209 */ /* 0x000fc60007810000 */
[----:B------:R-:W0:Y:S01]  /*9630*/  MUFU.EX2 R200, R200 ;  /* 0x000000c800c87308 */ /* 0x000e220000000800 */
[----:B------:R-:W-:-:S04]  /*9640*/  FMNMX.FTZ R0, R153, R0, !PT ;  /* 0x0000000099007209 */ /* 0x000fc80007810000 */
[----:B------:R-:W-:-:S03]  /*9650*/  FMNMX.FTZ R0, R155, R0, !PT ;  /* 0x000000009b007209 */ /* 0x000fc60007810000 */
[----:B------:R-:W1:Y:S01]  /*9660*/  MUFU.EX2 R13, R13 ;  /* 0x0000000d000d7308 */ /* 0x000e620000000800 */
[----:B------:R-:W-:-:S04]  /*9670*/  FMNMX.FTZ R0, R157, R0, !PT ;  /* 0x000000009d007209 */ /* 0x000fc80007810000 */
[----:B------:R-:W-:-:S03]  /*9680*/  FMNMX.FTZ R0, R159, R0, !PT ;  /* 0x000000009f007209 */ /* 0x000fc60007810000 */
[----:B------:R-:W2:Y:S01]  /*9690*/  MUFU.EX2 R202, R202 ;  /* 0x000000ca00ca7308 */ /* 0x000ea20000000800 */
[----:B------:R-:W-:Y:S01]  /*96a0*/  FMNMX.FTZ R0, R145, R0, !PT ;  /* 0x0000000091007209 */ /* 0x000fe20007810000 */
[----:B0-----:R-:W-:-:S03]  /*96b0*/  FFMA.FTZ R148, R7, R4, R200 ;  /* 0x0000000407947223 */ /* 0x001fc600000100c8 */
[----:B------:R-:W-:-:S03]  /*96c0*/  FMNMX.FTZ R0, R147, R0, !PT ;  /* 0x0000000093007209 */ /* 0x000fc60007810000 */
[----:B------:R-:W0:Y:S01]  /*96d0*/  MUFU.EX2 R132, R132 ;  /* 0x0000008400847308 */ /* 0x000e220000000800 */
[----:B------:R-:W-:Y:S02]  /*96e0*/  FMNMX.FTZ R0, R149, R0, !PT ;  /* 0x0000000095007209 */ /* 0x000fe40007810000 */
[----:B-1----:R-:W-:Y:S02]  /*96f0*/  F2FP.F16.F32.PACK_AB R200, R13, R200 ;  /* 0x000000c80dc8723e */ /* 0x002fe400000000ff */
[----:B------:R-:W-:-:S03]  /*9700*/  FMNMX.FTZ R0, R125, R0, !PT ;  /* 0x000000007d007209 */ /* 0x000fc60007810000 */
[----:B------:R-:W1:Y:S01]  /*9710*/  MUFU.EX2 R196, R196 ;  /* 0x000000c400c47308 */ /* 0x000e620000000800 */
[----:B------:R-:W-:-:S04]  /*9720*/  FMNMX.FTZ R0, R151, R0, !PT ;  /* 0x0000000097007209 */ /* 0x000fc80007810000 */
        /* <DEDUP_REMOVED lines=17> */
[----:B------:R-:W-:Y:S02]  /*9840*/  WARPGROUP.DEPBAR.LE gsb0, 0x0 ;  /* 0x00008000000079c5 */ /* 0x000fe40000010000 */
[----:B------:R-:W-:Y:S01]  /*9850*/  WARPGROUP.ARRIVE ;  /* 0x00000000000079c5 */ /* 0x000fe20000000000 */
[----:B------:R-:W3:Y:S01]  /*9860*/  SHFL.BFLY PT, R9, R0, 0x2, 0x1f ;  /* 0x0c401f0000097f89 */ /* 0x000ee200000e0000 */
[-CC-:B------:R-:W-:Y:S01]  /*9870*/  FFMA.FTZ R185, R203, R6.reuse, -R134.reuse ;  /* 0x00000006cbb97223 */ /* 0x180fe20000010886 */
[-CC-:B------:R-:W-:Y:S01]  /*9880*/  FFMA.FTZ R187, R195, R6.reuse, -R134.reuse ;  /* 0x00000006c3bb7223 */ /* 0x180fe20000010886 */
[-CC-:B------:R-:W-:Y:S01]  /*9890*/  FFMA.FTZ R184, R233, R6.reuse, -R134.reuse ;  /* 0x00000006e9b87223 */ /* 0x180fe20000010886 */
[----:B------:R-:W-:Y:S01]  /*98a0*/  FFMA.FTZ R186, R235, R6, -R134 ;  /* 0x00000006ebba7223 */ /* 0x000fe20000010886 */
[----:B------:R-:W-:Y:S01]  /*98b0*/  HGMMA.64x192x16.F32 R24, R180, gdesc[UR8].tnspB, R24, gsb0 ;  /* 0x42e00008b4187df0 */ /* 0x000fe20008000818 */
[----:B------:R-:W-:Y:S08]  /*98c0*/  MUFU.EX2 R221, R221 ;  /* 0x000000dd00dd7308 */ /* 0x000ff00000000800 */
[----:B------:R-:W-:Y:S08]  /*98d0*/  MUFU.EX2 R185, R185 ;  /* 0x000000b900b97308 */ /* 0x000ff00000000800 */
[----:B------:R-:W-:Y:S01]  /*98e0*/  MUFU.EX2 R187, R187 ;  /* 0x000000bb00bb7308 */ /* 0x000fe20000000800 */
[----:B---3--:R-:W-:-:S05]  /*98f0*/  FMNMX.FTZ R136, R0, R9, !PT ;  /* 0x0000000900887209 */ /* 0x008fca0007810000 */
[----:B------:R-:W3:Y:S02]  /*9900*/  SHFL.BFLY PT, R9, R136, 0x1, 0x1f ;  /* 0x0c201f0088097f89 */ /* 0x000ee400000e0000 */
[----:B------:R-:W-:Y:S08]  /*9910*/  MUFU.EX2 R190, R190 ;  /* 0x000000be00be7308 */ /* 0x000ff00000000800 */
[----:B------:R-:W-:Y:S08]  /*9920*/  MUFU.EX2 R173, R173 ;  /* 0x000000ad00ad7308 */ /* 0x000ff00000000800 */
[----:B------:R-:W-:Y:S01]  /*9930*/  MUFU.EX2 R184, R184 ;  /* 0x000000b800b87308 */ /* 0x000fe20000000800 */
[----:B---3--:R-:W-:-:S07]  /*9940*/  FMNMX.FTZ R9, R136, R9, !PT ;  /* 0x0000000988097209 */ /* 0x008fce0007810000 */
[----:B------:R-:W-:Y:S08]  /*9950*/  MUFU.EX2 R137, R137 ;  /* 0x0000008900897308 */ /* 0x000ff00000000800 */
[----:B------:R-:W-:Y:S08]  /*9960*/  MUFU.EX2 R186, R186 ;  /* 0x000000ba00ba7308 */ /* 0x000ff00000000800 */
[----:B------:R-:W-:Y:S08]  /*9970*/  MUFU.EX2 R141, R141 ;  /* 0x0000008d008d7308 */ /* 0x000ff00000000800 */
[----:B------:R-:W-:Y:S01]  /*9980*/  MUFU.EX2 R121, R121 ;  /* 0x0000007900797308 */ /* 0x000fe20000000800 */
[----:B------:R-:W-:-:S02]  /*9990*/  WARPGROUP.DEPBAR.LE gsb0, 0x0 ;  /* 0x00008000000079c5 */ /* 0x000fc40000010000 */
[----:B------:R-:W-:Y:S01]  /*99a0*/  WARPGROUP.ARRIVE ;  /* 0x00000000000079c5 */ /* 0x000fe20000000000 */
[-CC-:B------:R-:W-:Y:S01]  /*99b0*/  FFMA.FTZ R181, R129, R6.reuse, -R134.reuse ;  /* 0x0000000681b57223 */ /* 0x180fe20000010886 */
[-CC-:B------:R-:W-:Y:S01]  /*99c0*/  FFMA.FTZ R182, R20, R6.reuse, -R134.reuse ;  /* 0x0000000614b67223 */ /* 0x180fe20000010886 */
[-CC-:B------:R-:W-:Y:S01]  /*99d0*/  FFMA.FTZ R129, R133, R6.reuse, -R134.reuse ;  /* 0x0000000685817223 */ /* 0x180fe20000010886 */
[-CC-:B------:R-:W-:Y:S01]  /*99e0*/  FFMA.FTZ R20, R120, R6.reuse, -R134.reuse ;  /* 0x0000000678147223 */ /* 0x180fe20000010886 */
[-CC-:B------:R-:W-:Y:S01]  /*99f0*/  FFMA.FTZ R180, R237, R6.reuse, -R134.reuse ;  /* 0x00000006edb47223 */ /* 0x180fe20000010886 */
[----:B------:R-:W-:Y:S01]  /*9a00*/  HGMMA.64x192x16.F32 R24, R176, gdesc[UR4].tnspB, R24, gsb0 ;  /* 0x42e00004b0187df0 */ /* 0x000fe20008000818 */
[-CC-:B------:R-:W-:Y:S01]  /*9a10*/  FFMA.FTZ R120, R189, R6.reuse, -R134.reuse ;  /* 0x00000006bd787223 */ /* 0x180fe20000010886 */
[-C--:B------:R-:W-:Y:S01]  /*9a20*/  FFMA.FTZ R133, R191, R6.reuse, -R134 ;  /* 0x00000006bf857223 */ /* 0x080fe20000010886 */
[CC--:B------:R-:W-:Y:S01]  /*9a30*/  FMUL.FTZ R134, R9.reuse, R6.reuse ;  /* 0x0000000609867220 */ /* 0x0c0fe20000410000 */
[----:B------:R-:W-:Y:S01]  /*9a40*/  FADD.FTZ R183, -R9, R10 ;  /* 0x0000000a09b77221 */ /* 0x000fe20000010100 */
[----:B------:R-:W-:Y:S01]  /*9a50*/  MUFU.EX2 R180, R180 ;  /* 0x000000b400b47308 */ /* 0x000fe20000000800 */
[----:B------:R-:W-:Y:S01]  /*9a60*/  R2UR UR6, R16 ;  /* 0x00000000100672ca */ /* 0x000fe200000e0000 */
        /* <DEDUP_REMOVED lines=8> */
[-C--:B------:R-:W-:Y:S01]  /*9af0*/  FFMA.FTZ R189, R145, R6.reuse, -R134 ;  /* 0x0000000691bd7223 */ /* 0x080fe20000010886 */
[----:B------:R-:W-:Y:S01]  /*9b00*/  FADD.FTZ R145, R13, R148 ;  /* 0x000000940d917221 */ /* 0x000fe20000010000 */
[-CC-:B------:R-:W-:Y:S01]  /*9b10*/  FFMA.FTZ R199, R165, R6.reuse, -R134.reuse ;  /* 0x00000006a5c77223 */ /* 0x180fe20000010886 */
[-CC-:B------:R-:W-:Y:S01]  /*9b20*/  FFMA.FTZ R140, R167, R6.reuse, -R134.reuse ;  /* 0x00000006a78c7223 */ /* 0x180fe20000010886 */
[-CC-:B------:R-:W-:Y:S01]  /*9b30*/  FFMA.FTZ R193, R153, R6.reuse, -R134.reuse ;  /* 0x0000000699c17223 */ /* 0x180fe20000010886 */
[----:B--2---:R-:W-:Y:S01]  /*9b40*/  FADD.FTZ R145, R202, R145 ;  /* 0x00000091ca917221 */ /* 0x004fe20000010000 */
[----:B------:R-:W2:Y:S01]  /*9b50*/  MUFU.EX2 R201, R201 ;  /* 0x000000c900c97308 */ /* 0x000ea20000000800 */
[-CC-:B------:R-:W-:Y:S01]  /*9b60*/  FFMA.FTZ R125, R125, R6.reuse, -R134.reuse ;  /* 0x000000067d7d7223 */ /* 0x180fe20000010886 */
[-CC-:B------:R-:W-:Y:S01]  /*9b70*/  FFMA.FTZ R142, R155, R6.reuse, -R134.reuse ;  /* 0x000000069b8e7223 */ /* 0x180fe20000010886 */
[----:B0-----:R-:W-:Y:S01]  /*9b80*/  FADD.FTZ R145, R132, R145 ;  /* 0x0000009184917221 */ /* 0x001fe20000010000 */
[-CC-:B------:R-:W-:Y:S01]  /*9b90*/  FFMA.FTZ R195, R157, R6.reuse, -R134.reuse ;  /* 0x000000069dc37223 */ /* 0x180fe20000010886 */
[-CC-:B------:R-:W-:Y:S01]  /*9ba0*/  FFMA.FTZ R144, R159, R6.reuse, -R134.reuse ;  /* 0x000000069f907223 */ /* 0x180fe20000010886 */
[-CC-:B------:R-:W-:Y:S01]  /*9bb0*/  FFMA.FTZ R146, R147, R6.reuse, -R134.reuse ;  /* 0x0000000693927223 */ /* 0x180fe20000010886 */
[----:B-1----:R-:W-:Y:S01]  /*9bc0*/  FADD.FTZ R148, R196, R145 ;  /* 0x00000091c4947221 */ /* 0x002fe20000010000 */
        /* <DEDUP_REMOVED lines=9> */
[----:B--2---:R-:W-:Y:S01]  /*9c60*/  FFMA.FTZ R21, R0, R3, R201 ;  /* 0x0000000300157223 */ /* 0x004fe200000100c9 */
[-CC-:B------:R-:W-:Y:S01]  /*9c70*/  FFMA.FTZ R126, R126, R6.reuse, -R134.reuse ;  /* 0x000000067e7e7223 */ /* 0x180fe20000010886 */
[----:B------:R-:W-:Y:S01]  /*9c80*/  FFMA.FTZ R127, R127, R6, -R134 ;  /* 0x000000067f7f7223 */ /* 0x000fe20000010886 */
[----:B------:R-:W-:-:S02]  /*9c90*/  F2FP.F16.F32.PACK_AB R202, R132, R202 ;  /* 0x000000ca84ca723e */ /* 0x000fc400000000ff */
[----:B------:R-:W-:Y:S02]  /*9ca0*/  F2FP.F16.F32.PACK_AB R196, R197, R196 ;  /* 0x000000c4c5c4723e */ /* 0x000fe400000000ff */
[----:B------:R-:W-:Y:S01]  /*9cb0*/  MUFU.EX2 R136, R136 ;  /* 0x0000008800887308 */ /* 0x000fe20000000800 */
[----:B0-----:R-:W-:-:S07]  /*9cc0*/  F2FP.F16.F32.PACK_AB R201, R10, R201 ;  /* 0x000000c90ac9723e */ /* 0x001fce00000000ff */
        /* <DEDUP_REMOVED lines=17> */
[----:B------:R-:W0:Y:S08]  /*9de0*/  MUFU.EX2 R135, R135 ;  /* 0x0000008700877308 */ /* 0x000e300000000800 */
[----:B------:R-:W-:Y:S08]  /*9df0*/  MUFU.EX2 R129, R129 ;  /* 0x0000008100817308 */ /* 0x000ff00000000800 */
[----:B------:R-:W1:Y:S01]  /*9e00*/  MUFU.EX2 R20, R20 ;  /* 0x0000001400147308 */ /* 0x000e620000000800 */
[----:B------:R-:W-:-:S02]  /*9e10*/  WARPGROUP.DEPBAR.LE gsb0, 0x0 ;  /* 0x00008000000079c5 */ /* 0x000fc40000010000 */
[----:B------:R2:W-:Y:S01]  /*9e20*/  @!P1 SYNCS.ARRIVE.TRANS64.RED.A1T0 RZ, [R12+URZ], RZ ;  /* 0x000000ff0cff99a7 */ /* 0x0005e2000810043f */
[----:B0-----:R-:W-:-:S04]  /*9e30*/  F2FP.F16.F32.PACK_AB R183, R135, R130 ;  /* 0x0000008287b7723e */ /* 0x001fc800000000ff */
[----:B------:R-:W-:Y:S01]  /*9e40*/  MUFU.EX2 R123, R123 ;  /* 0x0000007b007b7308 */ /* 0x000fe20000000800 */
[----:B--2---:R-:W-:Y:S01]  /*9e50*/  @!P1 PRMT R12, RZ, 0x654, R14 ;  /* 0x00000654ff0c9816 */ /* 0x004fe2000000000e */
[----:B------:R-:W-:-:S03]  /*9e60*/  FADD.FTZ R14, R10, R21 ;  /* 0x000000150a0e7221 */ /* 0x000fc60000010000 */
[----:B------:R0:W-:Y:S01]  /*9e70*/  @!P1 SYNCS.ARRIVE.TRANS64.RED.A1T0 RZ, [R12+URZ], RZ ;  /* 0x000000ff0cff99a7 */ /* 0x0001e2000810043f */
[----:B------:R-:W-:Y:S01]  /*9e80*/  FADD.FTZ R21, R203, R14 ;  /* 0x0000000ecb157221 */ /* 0x000fe20000010000 */
[-CC-:B------:R-:W-:Y:S01]  /*9e90*/  FFMA.FTZ R14, R124, R6.reuse, -R134.reuse ;  /* 0x000000067c0e7223 */ /* 0x180fe20000010886 */
[----:B------:R-:W-:Y:S01]  /*9ea0*/  MUFU.EX2 R126, R126 ;  /* 0x0000007e007e7308 */ /* 0x000fe20000000800 */
[C---:B------:R-:W-:Y:S01]  /*9eb0*/  F2FP.F16.F32.PACK_AB R203, R136.reuse, R203 ;  /* 0x000000cb88cb723e */ /* 0x040fe200000000ff */
[----:B------:R-:W-:Y:S01]  /*9ec0*/  FADD.FTZ R124, R136, R21 ;  /* 0x00000015887c7221 */ /* 0x000fe20000010000 */
[--C-:B------:R-:W-:Y:S01]  /*9ed0*/  FFMA.FTZ R21, R143, R6, -R134.reuse ;  /* 0x000000068f157223 */ /* 0x100fe20000010886 */
[----:B-1----:R-:W-:Y:S01]  /*9ee0*/  F2FP.F16.F32.PACK_AB R176, R121, R20 ;  /* 0x0000001479b0723e */ /* 0x002fe200000000ff */
[----:B0-----:R-:W-:Y:S01]  /*9ef0*/  FFMA.FTZ R12, R139, R6, -R134 ;  /* 0x000000068b0c7223 */ /* 0x001fe20000010886 */
[----:B------:R-:W-:Y:S01]  /*9f00*/  FADD.FTZ R139, R197, R148 ;  /* 0x00000094c58b7221 */ /* 0x000fe20000010000 */
[----:B------:R-:W-:Y:S01]  /*9f10*/  FADD.FTZ R125, R15, R124 ;  /* 0x0000007c0f7d7221 */ /* 0x000fe20000010000 */
[----:B------:R-:W-:Y:S01]  /*9f20*/  F2FP.F16.F32.PACK_AB R197, R138, R15 ;  /* 0x0000000f8ac5723e */ /* 0x000fe200000000ff */
[----:B------:R-:W-:Y:S01]  /*9f30*/  MUFU.EX2 R14, R14 ;  /* 0x0000000e000e7308 */ /* 0x000fe20000000800 */
[----:B------:R-:W-:Y:S01]  /*9f40*/  FADD.FTZ R148, R198, R139 ;  /* 0x0000008bc6947221 */ /* 0x000fe20000010000 */
[----:B------:R-:W-:Y:S01]  /*9f50*/  FADD.FTZ R124, R138, R125 ;  /* 0x0000007d8a7c7221 */ /* 0x000fe20000010000 */
[----:B------:R-:W-:-:S02]  /*9f60*/  F2FP.F16.F32.PACK_AB R198, R185, R198 ;  /* 0x000000c6b9c6723e */ /* 0x000fc400000000ff */
[----:B------:R-:W-:Y:S01]  /*9f70*/  FADD.FTZ R139, R185, R148 ;  /* 0x00000094b98b7221 */ /* 0x000fe20000010000 */
[----:B------:R-:W-:Y:S01]  /*9f80*/  FADD.FTZ R125, R199, R124 ;  /* 0x0000007cc77d7221 */ /* 0x000fe20000010000 */
[----:B------:R-:W-:Y:S01]  /*9f90*/  FFMA.FTZ R124, R122, R6, -R134 ;  /* 0x000000067a7c7223 */ /* 0x000fe20000010886 */
[----:B------:R-:W0:Y:S01]  /*9fa0*/  MUFU.EX2 R12, R12 ;  /* 0x0000000c000c7308 */ /* 0x000e220000000800 */
[----:B------:R-:W-:Y:S01]  /*9fb0*/  FADD.FTZ R148, R192, R139 ;  /* 0x0000008bc0947221 */ /* 0x000fe20000010000 */
[C---:B------:R-:W-:Y:S01]  /*9fc0*/  FADD.FTZ R122, R140.reuse, R125 ;  /* 0x0000007d8c7a7221 */ /* 0x040fe20000010000 */
[----:B------:R-:W-:Y:S02]  /*9fd0*/  F2FP.F16.F32.PACK_AB R199, R140, R199 ;  /* 0x000000c78cc7723e */ /* 0x000fe400000000ff */
[----:B------:R-:W-:Y:S01]  /*9fe0*/  FADD.FTZ R139, R169, R148 ;  /* 0x00000094a98b7221 */ /* 0x000fe20000010000 */
[----:B------:R-:W-:Y:S01]  /*9ff0*/  FADD.FTZ R125, R193, R122 ;  /* 0x0000007ac17d7221 */ /* 0x000fe20000010000 */
[----:B------:R-:W-:Y:S01]  /*a000*/  F2FP.F16.F32.PACK_AB R192, R169, R192 ;  /* 0x000000c0a9c0723e */ /* 0x000fe200000000ff */
[----:B------:R1:W-:Y:S01]  /*a010*/  MUFU.EX2 R122, R128 ;  /* 0x00000080007a7308 */ /* 0x0003e20000000800 */
[----:B------:R-:W-:Y:S01]  /*a020*/  FADD.FTZ R148, R194, R139 ;  /* 0x0000008bc2947221 */ /* 0x000fe20000010000 */
[----:B------:R-:W-:Y:S01]  /*a030*/  FADD.FTZ R134, R142, R125 ;  /* 0x0000007d8e867221 */ /* 0x000fe20000010000 */
[----:B------:R-:W-:-:S02]  /*a040*/  F2FP.F16.F32.PACK_AB R194, R187, R194 ;  /* 0x000000c2bbc2723e */ /* 0x000fc400000000ff */
[----:B------:R-:W-:Y:S01]  /*a050*/  FADD.FTZ R125, R187, R148 ;  /* 0x00000094bb7d7221 */ /* 0x000fe20000010000 */
[----:B------:R-:W-:Y:S01]  /*a060*/  FADD.FTZ R13, R195, R134 ;  /* 0x00000086c30d7221 */ /* 0x000fe20000010000 */
[----:B------:R-:W-:Y:S01]  /*a070*/  F2FP.F16.F32.PACK_AB R193, R142, R193 ;  /* 0x000000c18ec1723e */ /* 0x000fe200000000ff */
[----:B------:R-:W2:Y:S01]  /*a080*/  MUFU.EX2 R21, R21 ;  /* 0x0000001500157308 */ /* 0x000ea20000000800 */
[----:B------:R-:W-:Y:S01]  /*a090*/  FADD.FTZ R134, R188, R125 ;  /* 0x0000007dbc867221 */ /* 0x000fe20000010000 */
[----:B------:R-:W-:Y:S01]  /*a0a0*/  FADD.FTZ R132, R144, R13 ;  /* 0x0000000d90847221 */ /* 0x000fe20000010000 */
[----:B0-----:R-:W-:Y:S02]  /*a0b0*/  F2FP.F16.F32.PACK_AB R185, R12, R3 ;  /* 0x000000030cb9723e */ /* 0x001fe400000000ff */
[----:B------:R-:W-:Y:S01]  /*a0c0*/  FADD.FTZ R125, R221, R134 ;  /* 0x00000086dd7d7221 */ /* 0x000fe20000010000 */
[----:B------:R-:W-:Y:S01]  /*a0d0*/  FADD.FTZ R13, R189, R132 ;  /* 0x00000084bd0d7221 */ /* 0x000fe20000010000 */
[----:B------:R-:W-:Y:S01]  /*a0e0*/  F2FP.F16.F32.PACK_AB R195, R144, R195 ;  /* 0x000000c390c3723e */ /* 0x000fe200000000ff */
[----:B------:R-:W0:Y:S01]  /*a0f0*/  MUFU.EX2 R124, R124 ;  /* 0x0000007c007c7308 */ /* 0x000e220000000800 */
[----:B-1----:R-:W-:Y:S01]  /*a100*/  FADD.FTZ R128, R190, R125 ;  /* 0x0000007dbe807221 */ /* 0x002fe20000010000 */
[----:B------:R-:W-:Y:S01]  /*a110*/  FADD.FTZ R10, R146, R13 ;  /* 0x0000000d920a7221 */ /* 0x000fe20000010000 */
[----:B------:R-:W-:-:S02]  /*a120*/  F2FP.F16.F32.PACK_AB R188, R221, R188 ;  /* 0x000000bcddbc723e */ /* 0x000fc400000000ff */
[----:B------:R-:W-:Y:S01]  /*a130*/  FADD.FTZ R15, R173, R128 ;  /* 0x00000080ad0f7221 */ /* 0x000fe20000010000 */
[----:B------:R-:W-:Y:S01]  /*a140*/  FADD.FTZ R13, R191, R10 ;  /* 0x0000000abf0d7221 */ /* 0x000fe20000010000 */
[----:B------:R-:W-:Y:S01]  /*a150*/  F2FP.F16.F32.PACK_AB R191, R4, R191 ;  /* 0x000000bf04bf723e */ /* 0x000fe200000000ff */
[----:B------:R-:W-:Y:S01]  /*a160*/  MUFU.EX2 R120, R120 ;  /* 0x0000007800787308 */ /* 0x000fe20000000800 */
[----:B------:R-:W-:Y:S01]  /*a170*/  FADD.FTZ R128, R184, R15 ;  /* 0x0000000fb8807221 */ /* 0x000fe20000010000 */
[----:B------:R-:W-:Y:S01]  /*a180*/  FADD.FTZ R10, R4, R13 ;  /* 0x0000000d040a7221 */ /* 0x000fe20000010000 */
[----:B--2---:R-:W-:Y:S02]  /*a190*/  F2FP.F16.F32.PACK_AB R187, R21, R14 ;  /* 0x0000000e15bb723e */ /* 0x004fe400000000ff */
        /* <DEDUP_REMOVED lines=9> */
[----:B------:R-:W-:Y:S01]  /*a230*/  F2FP.F16.F32.PACK_AB R184, R137, R184 ;  /* 0x000000b889b8723e */ /* 0x000fe200000000ff */
[----:B------:R-:W1:Y:S01]  /*a240*/  MUFU.EX2 R133, R133 ;  /* 0x0000008500857308 */ /* 0x000e620000000800 */
[----:B------:R-:W-:Y:S01]  /*a250*/  FADD.FTZ R128, R180, R15 ;  /* 0x0000000fb4807221 */ /* 0x000fe20000010000 */
[----:B------:R-:W-:Y:S01]  /*a260*/  FADD.FTZ R13, R21, R10 ;  /* 0x0000000a150d7221 */ /* 0x000fe20000010000 */
[C---:B------:R-:W-:Y:S01]  /*a270*/  F2FP.F16.F32.PACK_AB R180, R181.reuse, R180 ;  /* 0x000000b4b5b4723e */ /* 0x040fe200000000ff */
[----:B------:R-:W-:Y:S02]  /*a280*/  IMAD.MOV.U32 R14, RZ, RZ, R17 ;  /* 0x000000ffff0e7224 */ /* 0x000fe400078e0011 */
[----:B------:R-:W-:Y:S01]  /*a290*/  FADD.FTZ R15, R181, R128 ;  /* 0x00000080b50f7221 */ /* 0x000fe20000010000 */
[----:B------:R-:W-:Y:S01]  /*a2a0*/  FADD.FTZ R13, R122, R13 ;  /* 0x0000000d7a0d7221 */ /* 0x000fe20000010000 */
[----:B------:R-:W-:-:S02]  /*a2b0*/  F2FP.F16.F32.PACK_AB R186, R141, R186 ;  /* 0x000000ba8dba723e */ /* 0x000fc400000000ff */
[----:B------:R-:W-:Y:S01]  /*a2c0*/  FADD.FTZ R4, R182, R15 ;  /* 0x0000000fb6047221 */ /* 0x000fe20000010000 */
[C---:B------:R-:W-:Y:S01]  /*a2d0*/  FADD.FTZ R13, R131.reuse, R13 ;  /* 0x0000000d830d7221 */ /* 0x040fe20000010000 */
[----:B------:R-:W-:Y:S02]  /*a2e0*/  F2FP.F16.F32.PACK_AB R181, R131, R122 ;  /* 0x0000007a83b5723e */ /* 0x000fe400000000ff */
[C---:B------:R-:W-:Y:S01]  /*a2f0*/  FADD.FTZ R3, R129.reuse, R4 ;  /* 0x0000000481037221 */ /* 0x040fe20000010000 */
[----:B------:R-:W-:Y:S01]  /*a300*/  FADD.FTZ R13, R130, R13 ;  /* 0x0000000d820d7221 */ /* 0x000fe20000010000 */
[----:B------:R-:W-:Y:S02]  /*a310*/  F2FP.F16.F32.PACK_AB R182, R129, R182 ;  /* 0x000000b681b6723e */ /* 0x000fe400000000ff */
[----:B------:R-:W-:Y:S01]  /*a320*/  FADD.FTZ R4, R20, R3 ;  /* 0x0000000314047221 */ /* 0x000fe20000010000 */
[----:B------:R-:W-:Y:S01]  /*a330*/  FADD.FTZ R13, R135, R13 ;  /* 0x0000000d870d7221 */ /* 0x000fe20000010000 */
[----:B0-----:R-:W-:-:S02]  /*a340*/  F2FP.F16.F32.PACK_AB R177, R123, R124 ;  /* 0x0000007c7bb1723e */ /* 0x001fc400000000ff */
[----:B------:R-:W-:Y:S01]  /*a350*/  FADD.FTZ R3, R121, R4 ;  /* 0x0000000479037221 */ /* 0x000fe20000010000 */
[----:B------:R-:W-:Y:S01]  /*a360*/  FADD.FTZ R13, R124, R13 ;  /* 0x0000000d7c0d7221 */ /* 0x000fe20000010000 */
[----:B-1----:R-:W-:Y:S02]  /*a370*/  F2FP.F16.F32.PACK_AB R178, R133, R120 ;  /* 0x0000007885b2723e */ /* 0x002fe400000000ff */
[----:B------:R-:W-:Y:S01]  /*a380*/  FADD.FTZ R4, R120, R3 ;  /* 0x0000000378047221 */ /* 0x000fe20000010000 */
[----:B------:R-:W-:Y:S01]  /*a390*/  FADD.FTZ R13, R123, R13 ;  /* 0x0000000d7b0d7221 */ /* 0x000fe20000010000 */
[----:B------:R-:W-:Y:S02]  /*a3a0*/  F2FP.F16.F32.PACK_AB R179, R127, R126 ;  /* 0x0000007e7fb3723e */ /* 0x000fe400000000ff */
[----:B------:R-:W-:Y:S01]  /*a3b0*/  FADD.FTZ R4, R133, R4 ;  /* 0x0000000485047221 */ /* 0x000fe20000010000 */
[----:B------:R-:W-:Y:S01]  /*a3c0*/  FADD.FTZ R13, R126, R13 ;  /* 0x0000000d7e0d7221 */ /* 0x000fe20000010000 */
[----:B------:R-:W-:-:S03]  /*a3d0*/  MOV R10, R9 ;  /* 0x00000009000a7202 */ /* 0x000fc60000000f00 */
[----:B------:R-:W-:Y:S01]  /*a3e0*/  FADD.FTZ R3, R127, R13 ;  /* 0x0000000d7f037221 */ /* 0x000fe20000010000 */
[----:B------:R-:W-:Y:S01]  /*a3f0*/  IMAD.MOV.U32 R13, RZ, RZ, R8 ;  /* 0x000000ffff0d7224 */ /* 0x000fe200078e0008 */
[----:B------:R-:W-:Y:S06]  /*a400*/  @P2 BRA `(.L_x_3829) ;  /* 0xffffffbc00802947 */ /* 0x000fec000383ffff */
.L_x_3820:
        /* <DEDUP_REMOVED lines=99> */
.L_x_3830:
[----:B------:R-:W-:Y:S01]  /*aa40*/  IMAD R13, R16, 0x8, R2 ;  /* 0x00000008100d7824 */ /* 0x000fe200078e0202 */
[----:B------:R-:W-:-:S04]  /*aa50*/  SHF.L.U32 R0, R17, 0x1f, RZ ;  /* 0x0000001f11007819 */ /* 0x000fc800000006ff */
[----:B------:R0:W1:Y:S01]  /*aa60*/  SYNCS.PHASECHK.TRANS64.TRYWAIT P2, [R13+URZ+0x36850], R0 ;  /* 0x036850000d0075a7 */ /* 0x000062000804017f */
[----:B------:R-:W-:Y:S05]  /*aa70*/  @!P0 BRA `(.L_x_3831) ;  /* 0x0000000000048947 */ /* 0x000fea0003800000 */
[----:B------:R-:W-:Y:S01]  /*aa80*/  BPT.TRAP 0x1 ;  /* 0x000000040000795c */ /* 0x000fe20000300000 */
.L_x_3831:
[----:B-1----:R-:W-:Y:S05]  /*aa90*/  @P2 BRA `(.L_x_3832) ;  /* 0x0000000000082947 */ /* 0x002fea0003800000 */
[----:B------:R-:W1:Y:S02]  /*aaa0*/  SYNCS.PHASECHK.TRANS64.TRYWAIT P0, [R13+URZ+0x36850], R0 ;  /* 0x036850000d0075a7 */ /* 0x000e64000800017f */
[----:B-1----:R-:W-:Y:S05]  /*aab0*/  @!P0 BRA `(.L_x_3833) ;  /* 0x0000009400e88947 */ /* 0x002fea0003800000 */
.L_x_3832:
[----:B------:R-:W-:Y:S05]  /*aac0*/  WARPSYNC.ALL ;  /* 0x0000000000007948 */ /* 0x000fea0003800000 */
[----:B------:R-:W-:Y:S01]  /*aad0*/  VIADD R2, R2, 0x400 ;  /* 0x0000040002027836 */ /* 0x000fe20000000000 */
[----:B------:R-:W-:Y:S01]  /*aae0*/  WARPGROUP.ARRIVE ;  /* 0x00000000000079c5 */ /* 0x000fe20000000000 */
[----:B------:R-:W-:Y:S01]  /*aaf0*/  IMAD.MOV.U32 R15, RZ, RZ, 0x40000040 ;  /* 0x40000040ff0f7424 */ /* 0x000fe200078e00ff */
[----:B------:R-:W2:Y:S01]  /*ab00*/  SHFL.BFLY PT, R5, R4, 0x2, 0x1f ;  /* 0x0c401f0004057f89 */ /* 0x000ea200000e0000 */
[----:B------:R-:W-:Y:S01]  /*ab10*/  VIADD R210, R210, 0x1 ;  /* 0x00000001d2d27836 */ /* 0x000fe20000000000 */
[----:B------:R-:W-:-:S02]  /*ab20*/  SHF.R.U32.HI R2, RZ, 0x4, R2 ;  /* 0x00000004ff027819 */ /* 0x000fc40000011602 */
[----:B01----:R-:W0:Y:S02]  /*ab30*/  SHFL.BFLY PT, R0, R3, 0x2, 0x1f ;  /* 0x0c401f0003007f89 */ /* 0x003e2400000e0000 */
[----:B------:R-:W-:-:S04]  /*ab40*/  LOP3.LUT R2, R2, 0x3fff, RZ, 0xc0, !PT ;  /* 0x00003fff02027812 */ /* 0x000fc800078ec0ff */
[----:B------:R-:W-:-:S05]  /*ab50*/  LOP3.LUT R11, R2, 0x3800000, RZ, 0xfc, !PT ;  /* 0x03800000020b7812 */ /* 0x000fca00078efcff */
[----:B------:R-:W-:Y:S02]  /*ab60*/  IMAD R10, R16, 0xa80, R11 ;  /* 0x00000a80100a7824 */ /* 0x000fe400078e020b */
[----:B------:R-:W-:Y:S02]  /*ab70*/  IMAD.MOV.U32 R11, RZ, RZ, 0x40000040 ;  /* 0x40000040ff0b7424 */ /* 0x000fe400078e00ff */
[C---:B------:R-:W-:Y:S01]  /*ab80*/  VIADD R14, R10.reuse, 0x80 ;  /* 0x000000800a0e7836 */ /* 0x040fe20000000000 */
[----:B------:R-:W-:Y:S01]  /*ab90*/  R2UR UR6, R10 ;  /* 0x000000000a0672ca */ /* 0x000fe200000e0000 */
[----:B------:R-:W-:Y:S01]  /*aba0*/  VIADD R16, R16, 0x1 ;  /* 0x0000000110107836 */ /* 0x000fe20000000000 */
[----:B------:R-:W-:Y:S01]  /*abb0*/  R2UR UR7, R11 ;  /* 0x000000000b0772ca */ /* 0x000fe200000e0000 */
[----:B------:R-:W-:Y:S02]  /*abc0*/  IMAD.MOV.U32 R11, RZ, RZ, 0x40000040 ;  /* 0x40000040ff0b7424 */ /* 0x000fe400078e00ff */
[----:B--2---:R-:W-:Y:S01]  /*abd0*/  FADD.FTZ R5, R5, R4 ;  /* 0x0000000405057221 */ /* 0x004fe20000010000 */
[----:B------:R-:W-:Y:S01]  /*abe0*/  ISETP.NE.AND P2, PT, R16, 0x2, PT ;  /* 0x000000021000780c */ /* 0x000fe20003f45270 */
[----:B0-----:R-:W-:-:S03]  /*abf0*/  FADD.FTZ R2, R0, R3 ;  /* 0x0000000300027221 */ /* 0x001fc60000010000 */
[----:B------:R-:W0:Y:S01]  /*ac00*/  SHFL.BFLY PT, R0, R5, 0x1, 0x1f ;  /* 0x0c201f0005007f89 */ /* 0x000e2200000e0000 */
[----:B------:R-:W-:-:S03]  /*ac10*/  SEL R16, R16, RZ, P2 ;  /* 0x000000ff10107207 */ /* 0x000fc60001000000 */
[----:B------:R-:W1:Y:S01]  /*ac20*/  SHFL.BFLY PT, R7, R2, 0x1, 0x1f ;  /* 0x0c201f0002077f89 */ /* 0x000e6200000e0000 */
[----:B------:R-:W-:Y:S01]  /*ac30*/  HGMMA.64x192x16.F32 R24, R200, gdesc[UR4].tnspB, R24, gsb0 ;  /* 0x42e00004c8187df0 */ /* 0x000fe20008000818 */
[----:B------:R-:W-:Y:S01]  /*ac40*/  R2UR UR6, R14 ;  /* 0x000000000e0672ca */ /* 0x000fe200000e0000 */
[----:B------:R-:W-:Y:S01]  /*ac50*/  VIADD R14, R10, 0x100 ;  /* 0x000001000a0e7836 */ /* 0x000fe20000000000 */
[----:B------:R-:W-:Y:S01]  /*ac60*/  R2UR UR7, R15 ;  /* 0x000000000f0772ca */ /* 0x000fe200000e0000 */
[----:B------:R-:W-:Y:S02]  /*ac70*/  IMAD.MOV.U32 R15, RZ, RZ, 0x40000040 ;  /* 0x40000040ff0f7424 */ /* 0x000fe400078e00ff */
[----:B0-----:R-:W-:Y:S01]  /*ac80*/  FADD.FTZ R12, R5, R0 ;  /* 0x00000000050c7221 */ /* 0x001fe20000010000 */
[----:B------:R-:W-:Y:S02]  /*ac90*/  CS2R R4, SRZ ;  /* 0x0000000000047805 */ /* 0x000fe4000001ff00 */
[----:B------:R-:W-:-:S02]  /*aca0*/  SEL R0, RZ, 0x1, P2 ;  /* 0x00000001ff007807 */ /* 0x000fc40001000000 */
[----:B------:R-:W-:Y:S02]  /*acb0*/  FSETP.NE.FTZ.AND P0, PT, R12, RZ, PT ;  /* 0x000000ff0c00720b */ /* 0x000fe40003f15000 */
[----:B------:R-:W-:Y:S01]  /*acc0*/  LOP3.LUT R17, R17, R0, RZ, 0x3c, !PT ;  /* 0x0000000011117212 */ /* 0x000fe200078e3cff */
[----:B------:R-:W-:-:S10]  /*acd0*/  IMAD.MOV.U32 R0, RZ, RZ, -0x800000 ;  /* 0xff800000ff007424 */ /* 0x000fd400078e00ff */
[----:B------:R-:W-:Y:S01]  /*ace0*/  @P0 MUFU.RCP R4, R12 ;  /* 0x0000000c00040308 */ /* 0x000fe20000001000 */
[----:B------:R-:W-:Y:S01]  /*acf0*/  @P0 FMUL.FTZ R3, R6, 0.69314718246459960938 ;  /* 0x3f31721806030820 */ /* 0x000fe20000410000 */
[----:B------:R-:W-:Y:S02]  /*ad00*/  WARPGROUP.DEPBAR.LE gsb0, 0x0 ;  /* 0x00008000000079c5 */ /* 0x000fe40000010000 */
[----:B------:R-:W-:-:S06]  /*ad10*/  WARPGROUP.ARRIVE ;  /* 0x00000000000079c5 */ /* 0x000fcc0000000000 */
[----:B------:R-:W-:Y:S01]  /*ad20*/  HGMMA.64x192x16.F32 R24, R196, gdesc[UR4].tnspB, R24, gsb0 ;  /* 0x42e00004c4187df0 */ /* 0x000fe20008000818 */
[----:B------:R-:W-:Y:S01]  /*ad30*/  R2UR UR6, R14 ;  /* 0x000000000e0672ca */ /* 0x000fe200000e0000 */
[----:B------:R-:W-:Y:S01]  /*ad40*/  VIADD R14, R10, 0x180 ;  /* 0x000001800a0e7836 */ /* 0x000fe20000000000 */
[----:B------:R-:W-:Y:S01]  /*ad50*/  R2UR UR7, R15 ;  /* 0x000000000f0772ca */ /* 0x000fe200000e0000 */
[----:B------:R-:W-:Y:S01]  /*ad60*/  IMAD.MOV.U32 R15, RZ, RZ, 0x40000040 ;  /* 0x40000040ff0f7424 */ /* 0x000fe200078e00ff */
[----:B------:R-:W-:Y:S02]  /*ad70*/  WARPGROUP.DEPBAR.LE gsb0, 0x0 ;  /* 0x00008000000079c5 */ /* 0x000fe40000010000 */
[----:B------:R-:W-:-:S13]  /*ad80*/  WARPGROUP.ARRIVE ;  /* 0x00000000000079c5 */ /* 0x000fda0000000000 */
[----:B------:R-:W-:Y:S01]  /*ad90*/  HGMMA.64x192x16.F32 R24, R192, gdesc[UR4].tnspB, R24, gsb0 ;  /* 0x42e00004c0187df0 */ /* 0x000fe20008000818 */
[----:B------:R-:W-:Y:S02]  /*ada0*/  R2UR UR6, R14 ;  /* 0x000000000e0672ca */ /* 0x000fe400000e0000 */
[----:B------:R-:W-:Y:S01]  /*adb0*/  R2UR UR7, R15 ;  /* 0x000000000f0772ca */ /* 0x000fe200000e0000 */
[----:B------:R-:W-:Y:S01]  /*adc0*/  IMAD.MOV.U32 R15, RZ, RZ, 0x40000040 ;  /* 0x40000040ff0f7424 */ /* 0x000fe200078e00ff */
[----:B------:R-:W-:Y:S01]  /*add0*/  IADD3 R14, R10, 0x200, RZ ;  /* 0x000002000a0e7810 */ /* 0x000fe20007ffe0ff */
[----:B------:R-:W-:Y:S02]  /*ade0*/  WARPGROUP.DEPBAR.LE gsb0, 0x0 ;  /* 0x00008000000079c5 */ /* 0x000fe40000010000 */
[----:B------:R-:W-:-:S12]  /*adf0*/  WARPGROUP.ARRIVE ;  /* 0x00000000000079c5 */ /* 0x000fd80000000000 */
[----:B------:R-:W-:Y:S01]  /*ae00*/  HGMMA.64x192x16.F32 R24, R188, gdesc[UR4].tnspB, R24, gsb0 ;  /* 0x42e00004bc187df0 */ /* 0x000fe20008000818 */
[----:B------:R-:W-:Y:S01]  /*ae10*/  R2UR UR6, R14 ;  /* 0x000000000e0672ca */ /* 0x000fe200000e0000 */
[C---:B------:R-:W-:Y:S01]  /*ae20*/  VIADD R14, R10.reuse, 0x280 ;  /* 0x000002800a0e7836 */ /* 0x040fe20000000000 */
[----:B------:R-:W-:Y:S01]  /*ae30*/  R2UR UR7, R15 ;  /* 0x000000000f0772ca */ /* 0x000fe200000e0000 */
[----:B------:R-:W-:Y:S02]  /*ae40*/  IMAD.MOV.U32 R15, RZ, RZ, 0x40000040 ;  /* 0x40000040ff0f7424 */ /* 0x000fe400078e00ff */
[----:B------:R-:W-:Y:S01]  /*ae50*/  VIADD R10, R10, 0x300 ;  /* 0x000003000a0a7836 */ /* 0x000fe20000000000 */
[----:B------:R-:W-:Y:S02]  /*ae60*/  WARPGROUP.DEPBAR.LE gsb0, 0x0 ;  /* 0x00008000000079c5 */ /* 0x000fe40000010000 */
[----:B------:R-:W-:-:S11]  /*ae70*/  WARPGROUP.ARRIVE ;  /* 0x00000000000079c5 */ /* 0x000fd60000000000 */
[----:B------:R-:W-:Y:S01]  /*ae80*/  HGMMA.64x192x16.F32 R24, R184, gdesc[UR4].tnspB, R24, gsb0 ;  /* 0x42e00004b8187df0 */ /* 0x000fe20008000818 */
[----:B------:R-:W-:Y:S01]  /*ae90*/  R2UR UR6, R14 ;  /* 0x000000000e0672ca */ /* 0x000fe200000e0000 */
[----:B-1----:R-:W-:Y:S01]  /*aea0*/  FADD.FTZ R14, R2, R7 ;  /* 0x00000007020e7221 */ /* 0x002fe20000010000 */
[----:B------:R-:W-:Y:S01]  /*aeb0*/  R2UR UR7, R15 ;  /* 0x000000000f0772ca */ /* 0x000fe200000e0000 */
[----:B------:R-:W0:Y:S01]  /*aec0*/  @P0 MUFU.LG2 R7, R12 ;  /* 0x0000000c00070308 */ /* 0x000e220000000c00 */
[----:B------:R-:W-:Y:S02]  /*aed0*/  IMAD.MOV.U32 R2, RZ, RZ, -0x800000 ;  /* 0xff800000ff027424 */ /* 0x000fe400078e00ff */
[----:B------:R-:W-:-:S13]  /*aee0*/  FSETP.NE.FTZ.AND P3, PT, R14, RZ, PT ;  /* 0x000000ff0e00720b */ /* 0x000fda0003f75000 */
[----:B------:R-:W-:Y:S01]  /*aef0*/  @P3 MUFU.RCP R5, R14 ;  /* 0x0000000e00053308 */ /* 0x000fe20000001000 */
[----:B------:R-:W-:Y:S02]  /*af00*/  WARPGROUP.DEPBAR.LE gsb0, 0x0 ;  /* 0x00008000000079c5 */ /* 0x000fe40000010000 */
[----:B------:R-:W-:-:S06]  /*af10*/  WARPGROUP.ARRIVE ;  /* 0x00000000000079c5 */ /* 0x000fcc0000000000 */
[----:B------:R-:W-:Y:S01]  /*af20*/  HGMMA.64x192x16.F32 R24, R180, gdesc[UR4].tnspB, R24, gsb0 ;  /* 0x42e00004b4187df0 */ /* 0x000fe20008000818 */
[----:B------:R-:W-:Y:S02]  /*af30*/  R2UR UR6, R10 ;  /* 0x000000000a0672ca */ /* 0x000fe400000e0000 */
[----:B------:R-:W-:Y:S01]  /*af40*/  R2UR UR7, R11 ;  /* 0x000000000b0772ca */ /* 0x000fe200000e0000 */
[----:B------:R-:W-:Y:S01]  /*af50*/  @!P1 VIADD R11, R13, 0x36860 ;  /* 0x000368600d0b9836 */ /* 0x000fe20000000000 */
[----:B------:R-:W1:Y:S01]  /*af60*/  @P3 MUFU.LG2 R10, R14 ;  /* 0x0000000e000a3308 */ /* 0x000e620000000c00 */
[----:B------:R-:W-:Y:S01]  /*af70*/  @P3 FMUL.FTZ R13, R6, 0.69314718246459960938 ;  /* 0x3f317218060d3820 */ /* 0x000fe20000410000 */
[----:B0-----:R-:W-:Y:S02]  /*af80*/  @P0 FMUL.FTZ R6, R7, 0.69314718246459960938 ;  /* 0x3f31721807060820 */ /* 0x001fe40000410000 */
[----:B------:R-:W-:Y:S02]  /*af90*/  @!P1 PRMT R11, RZ, 0x654, R11 ;  /* 0x00000654ff0b9816 */ /* 0x000fe4000000000b */
[----:B------:R-:W-:Y:S01]  /*afa0*/  @P0 FFMA.FTZ R0, R3, R8, R6 ;  /* 0x0000000803000223 */ /* 0x000fe20000010006 */
[----:B------:R-:W-:Y:S01]  /*afb0*/  PLOP3.LUT P0, PT, PT, PT, PT, 0x8, 0x0 ;  /* 0x000000000000781c */ /* 0x000fe20003f0e170 */
[----:B-1----:R-:W-:-:S04]  /*afc0*/  @P3 FMUL.FTZ R10, R10, 0.69314718246459960938 ;  /* 0x3f3172180a0a3820 */ /* 0x002fc80000410000 */
[----:B------:R-:W-:Y:S01]  /*afd0*/  @P3 FFMA.FTZ R2, R13, R9, R10 ;  /* 0x000000090d023223 */ /* 0x000fe2000001000a */
[----:B------:R-:W-:Y:S02]  /*afe0*/  WARPGROUP.DEPBAR.LE gsb0, 0x0 ;  /* 0x00008000000079c5 */ /* 0x000fe40000010000 */
[----:B------:R-:W-:-:S06]  /*aff0*/  WARPGROUP.ARRIVE ;  /* 0x00000000000079c5 */ /* 0x000fcc0000000000 */
[----:B------:R-:W-:Y:S03]  /*b000*/  HGMMA.64x192x16.F32 R24, R176, gdesc[UR4].tnspB, R24, gsb0 ;  /* 0x42e00004b0187df0 */ /* 0x000fe60008000818 */
        /* <DEDUP_REMOVED lines=98> */
.L_x_3812:
[----:B------:R-:W0:Y:S01]  /*b630*/  S2R R5, SR_CgaCtaId ;  /* 0x0000000000057919 */ /* 0x000e220000008800 */
[----:B------:R-:W-:Y:S01]  /*b640*/  MOV R38, 0x400 ;  /* 0x0000040000267802 */ /* 0x000fe20000000f00 */
[----:B------:R-:W-:Y:S01]  /*b650*/  BSSY B0, `(.L_x_3834) ;  /* 0x0000257000007945 */ /* 0x000fe20003800000 */
[----:B------:R-:W-:Y:S02]  /*b660*/  BAR.SYNC.DEFER_BLOCKING 0x5, 0x180 ;  /* 0x0146000000007b1d */ /* 0x000fe40000010000 */
[----:B0-----:R-:W-:-:S05]  /*b670*/  LEA R38, R5, R38, 0x18 ;  /* 0x0000002605267211 */ /* 0x001fca00078ec0ff */
[----:B------:R0:W1:Y:S01]  /*b680*/  LDS.128 R40, [R38+0x368d0] ;  /* 0x0368d00026287984 */ /* 0x0000620000000c00 */
[----:B------:R-:W-:Y:S06]  /*b690*/  BAR.ARV 0x4, 0x180 ;  /* 0x0106000000007b1d */ /* 0x000fec0000002000 */
[----:B------:R-:W-:Y:S05]  /*b6a0*/  @P0 BRA `(.L_x_3835) ;  /* 0x00000018004c0947 */ /* 0x000fea0003800000 */
[----:B------:R-:W2:Y:S01]  /*b6b0*/  S2R R5, SR_SWINHI ;  /* 0x0000000000057919 */ /* 0x000ea20000002f00 */
[----:B------:R-:W-:Y:S01]  /*b6c0*/  F2FP.F16.F32.PACK_AB R6, R125, R6 ;  /* 0x000000067d06723e */ /* 0x000fe200000000ff */
[----:B------:R-:W-:Y:S01]  /*b6d0*/  ULDC.64 UR4, c[0x0][0xc08] ;  /* 0x0003020000047ab9 */ /* 0x000fe20000000a00 */
        /* <DEDUP_REMOVED lines=12> */
[----:B------:R-:W-:Y:S02]  /*b7a0*/  MOV R20, R38 ;  /* 0x0000002600147202 */ /* 0x000fe40000000f00 */
[----:B--2---:R-:W-:-:S03]  /*b7b0*/  MOV R21, R5 ;  /* 0x0000000500157202 */ /* 0x004fc60000000f00 */
[----:B------:R-:W-:-:S03]  /*b7c0*/  IMAD.WIDE R4, R216, 0x2, R20 ;  /* 0x00000002d8047825 */ /* 0x000fc600078e0214 */
[C---:B------:R-:W-:Y:S02]  /*b7d0*/  LOP3.LUT R29, R4.reuse, 0x380, RZ, 0xc0, !PT ;  /* 0x00000380041d7812 */ /* 0x040fe400078ec0ff */
[C---:B------:R-:W-:Y:S02]  /*b7e0*/  IADD3 R103, P1, R4.reuse, 0x40, RZ ;  /* 0x0000004004677810 */ /* 0x040fe40007f3e0ff */
[C---:B------:R-:W-:Y:S02]  /*b7f0*/  IADD3 R139, P6, R4.reuse, 0x60, RZ ;  /* 0x00000060048b7810 */ /* 0x040fe40007fde0ff */
[C---:B------:R-:W-:Y:S01]  /*b800*/  IADD3 R141, P5, R4.reuse, 0x4000, RZ ;  /* 0x00004000048d7810 */ /* 0x040fe20007fbe0ff */
[--C-:B------:R-:W-:Y:S01]  /*b810*/  IMAD.X R11, RZ, RZ, R5.reuse, P1 ;  /* 0x000000ffff0b7224 */ /* 0x100fe200008e0605 */
[----:B------:R-:W-:Y:S01]  /*b820*/  IADD3 R83, P2, R4, 0x20, RZ ;  /* 0x0000002004537810 */ /* 0x000fe20007f5e0ff */
[--C-:B------:R-:W-:Y:S01]  /*b830*/  IMAD.X R13, RZ, RZ, R5.reuse, P6 ;  /* 0x000000ffff0d7224 */ /* 0x100fe200030e0605 */
[----:B------:R-:W-:Y:S01]  /*b840*/  SHF.R.U64 R29, R29, 0x3, RZ ;  /* 0x000000031d1d7819 */ /* 0x000fe200000012ff */
[----:B------:R-:W-:Y:S01]  /*b850*/  IMAD.X R15, RZ, RZ, R5, P5 ;  /* 0x000000ffff0f7224 */ /* 0x000fe200028e0605 */
[----:B------:R-:W-:-:S02]  /*b860*/  LOP3.LUT R10, R103, 0x380, RZ, 0xc0, !PT ;  /* 0x00000380670a7812 */ /* 0x000fc400078ec0ff */
[C---:B------:R-:W-:Y:S02]  /*b870*/  IADD3 R143, P0, R4.reuse, 0x4020, RZ ;  /* 0x00004020048f7810 */ /* 0x040fe40007f1e0ff */
[C---:B------:R-:W-:Y:S02]  /*b880*/  IADD3 R145, P4, R4.reuse, 0x4040, RZ ;  /* 0x0000404004917810 */ /* 0x040fe40007f9e0ff */
[----:B------:R-:W-:Y:S01]  /*b890*/  IADD3.X R9, RZ, R5, RZ, P2, !PT ;  /* 0x00000005ff097210 */ /* 0x000fe200017fe4ff */
[--C-:B------:R-:W-:Y:S01]  /*b8a0*/  IMAD.X R25, RZ, RZ, R5.reuse, P0 ;  /* 0x000000ffff197224 */ /* 0x100fe200000e0605 */
[C---:B------:R-:W-:Y:S01]  /*b8b0*/  IADD3 R147, P3, R4.reuse, 0x4060, RZ ;  /* 0x0000406004937810 */ /* 0x040fe20007f7e0ff */
[--C-:B------:R-:W-:Y:S01]  /*b8c0*/  IMAD.X R27, RZ, RZ, R5.reuse, P4 ;  /* 0x000000ffff1b7224 */ /* 0x100fe200020e0605 */
[C---:B------:R-:W-:Y:S02]  /*b8d0*/  IADD3 R149, P2, R4.reuse, 0x8000, RZ ;  /* 0x0000800004957810 */ /* 0x040fe40007f5e0ff */
        /* <DEDUP_REMOVED lines=9> */
[----:B------:R-:W-:Y:S01]  /*b970*/  IMAD.X R29, RZ, RZ, R5, P5 ;  /* 0x000000ffff1d7224 */ /* 0x000fe200028e0605 */
[----:B------:R-:W-:-:S02]  /*b980*/  LOP3.LUT R12, R139, 0x380, RZ, 0xc0, !PT ;  /* 0x000003808b0c7812 */ /* 0x000fc400078ec0ff */
[----:B------:R-:W-:Y:S02]  /*b990*/  LOP3.LUT R14, R141, 0x380, RZ, 0xc0, !PT ;  /* 0x000003808d0e7812 */ /* 0x000fe400078ec0ff */
[----:B------:R-:W-:Y:S02]  /*b9a0*/  SHF.R.U64 R10, R10, 0x3, RZ ;  /* 0x000000030a0a7819 */ /* 0x000fe400000012ff */
[----:B------:R-:W-:Y:S02]  /*b9b0*/  LOP3.LUT R24, R143, 0x380, RZ, 0xc0, !PT ;  /* 0x000003808f187812 */ /* 0x000fe400078ec0ff */
[----:B------:R-:W-:Y:S02]  /*b9c0*/  LOP3.LUT R26, R145, 0x380, RZ, 0xc0, !PT ;  /* 0x00000380911a7812 */ /* 0x000fe400078ec0ff */
[----:B------:R-:W-:Y:S02]  /*b9d0*/  LOP3.LUT R30, R147, 0x380, RZ, 0xc0, !PT ;  /* 0x00000380931e7812 */ /* 0x000fe400078ec0ff */
[----:B-1----:R-:W-:-:S02]  /*b9e0*/  LOP3.LUT R40, R155, 0x380, RZ, 0xc0, !PT ;  /* 0x000003809b287812 */ /* 0x002fc400078ec0ff */
[----:B------:R-:W-:Y:S02]  /*b9f0*/  SHF.R.U64 R8, R8, 0x3, RZ ;  /* 0x0000000308087819 */ /* 0x000fe400000012ff */
[----:B------:R-:W-:Y:S02]  /*ba00*/  LOP3.LUT R32, R149, 0x380, RZ, 0xc0, !PT ;  /* 0x0000038095207812 */ /* 0x000fe400078ec0ff */
[----:B------:R-:W-:Y:S02]  /*ba10*/  MOV R138, R4 ;  /* 0x00000004008a7202 */ /* 0x000fe40000000f00 */
[----:B------:R-:W-:Y:S02]  /*ba20*/  LOP3.LUT R34, R151, 0x380, RZ, 0xc0, !PT ;  /* 0x0000038097227812 */ /* 0x000fe400078ec0ff */
[----:B------:R-:W-:Y:S02]  /*ba30*/  SHF.R.U64 R12, R12, 0x3, RZ ;  /* 0x000000030c0c7819 */ /* 0x000fe400000012ff */
[----:B------:R-:W-:-:S02]  /*ba40*/  SHF.R.U64 R14, R14, 0x3, RZ ;  /* 0x000000030e0e7819 */ /* 0x000fc400000012ff */
[----:B------:R-:W-:Y:S02]  /*ba50*/  LOP3.LUT R10, R10, R103, RZ, 0x3c, !PT ;  /* 0x000000670a0a7212 */ /* 0x000fe400078e3cff */
[----:B------:R-:W-:Y:S02]  /*ba60*/  F2FP.F16.F32.PACK_AB R4, R128, R7 ;  /* 0x000000078004723e */ /* 0x000fe400000000ff */
[----:B------:R-:W-:Y:S02]  /*ba70*/  SHF.R.U64 R24, R24, 0x3, RZ ;  /* 0x0000000318187819 */ /* 0x000fe400000012ff */
[----:B------:R-:W-:Y:S02]  /*ba80*/  SHF.R.U64 R26, R26, 0x3, RZ ;  /* 0x000000031a1a7819 */ /* 0x000fe400000012ff */
[----:B------:R-:W-:Y:S02]  /*ba90*/  F2FP.F16.F32.PACK_AB R5, R137, R36 ;  /* 0x000000248905723e */ /* 0x000fe400000000ff */
[----:B------:R-:W-:Y:S01]  /*baa0*/  F2FP.F16.F32.PACK_AB R7, R135, R28 ;  /* 0x0000001c8707723e */ /* 0x000fe200000000ff */
[----:B------:R-:W-:Y:S01]  /*bab0*/  BAR.SYNC.DEFER_BLOCKING 0x1, 0x100 ;  /* 0x0044000000007b1d */ /* 0x000fe20000010000 */
[----:B------:R-:W-:-:S02]  /*bac0*/  SHF.R.U64 R30, R30, 0x3, RZ ;  /* 0x000000031e1e7819 */ /* 0x000fc400000012ff */
[----:B------:R-:W-:Y:S02]  /*bad0*/  SHF.R.U64 R40, R40, 0x3, RZ ;  /* 0x0000000328287819 */ /* 0x000fe400000012ff */
[----:B------:R-:W-:Y:S02]  /*bae0*/  LOP3.LUT R8, R8, R83, RZ, 0x3c, !PT ;  /* 0x0000005308087212 */ /* 0x000fe400078e3cff */
[----:B------:R-:W-:Y:S02]  /*baf0*/  SHF.R.U64 R32, R32, 0x3, RZ ;  /* 0x0000000320207819 */ /* 0x000fe400000012ff */
[----:B------:R-:W-:Y:S02]  /*bb00*/  SHF.R.U64 R34, R34, 0x3, RZ ;  /* 0x0000000322227819 */ /* 0x000fe400000012ff */
[----:B------:R-:W-:Y:S02]  /*bb10*/  LOP3.LUT R12, R12, R139, RZ, 0x3c, !PT ;  /* 0x0000008b0c0c7212 */ /* 0x000fe400078e3cff */
[----:B------:R-:W-:-:S02]  /*bb20*/  LOP3.LUT R14, R14, R141, RZ, 0x3c, !PT ;  /* 0x0000008d0e0e7212 */ /* 0x000fc400078e3cff */
[----:B------:R-:W-:Y:S02]  /*bb30*/  LOP3.LUT R36, R153, 0x380, RZ, 0xc0, !PT ;  /* 0x0000038099247812 */ /* 0x000fe400078ec0ff */
[----:B------:R-:W-:Y:S02]  /*bb40*/  MOV R135, R10 ;  /* 0x0000000a00877202 */ /* 0x000fe40000000f00 */
[----:B------:R-:W-:Y:S02]  /*bb50*/  LOP3.LUT R24, R24, R143, RZ, 0x3c, !PT ;  /* 0x0000008f18187212 */ /* 0x000fe400078e3cff */
[----:B------:R-:W-:Y:S02]  /*bb60*/  LOP3.LUT R26, R26, R145, RZ, 0x3c, !PT ;  /* 0x000000911a1a7212 */ /* 0x000fe400078e3cff */
[----:B------:R-:W-:Y:S01]  /*bb70*/  F2FP.F16.F32.PACK_AB R10, R45, R44 ;  /* 0x0000002c2d0a723e */ /* 0x000fe200000000ff */
[----:B------:R1:W-:Y:S01]  /*bb80*/  STSM.16.M88.4 [R138], R4 ;  /* 0x000000048a007844 */ /* 0x0003e20000000200 */
[----:B------:R-:W-:Y:S01]  /*bb90*/  LOP3.LUT R30, R30, R147, RZ, 0x3c, !PT ;  /* 0x000000931e1e7212 */ /* 0x000fe200078e3cff */
[----:B------:R-:W2:Y:S01]  /*bba0*/  LDC.64 R44, c[0x0][0xc00] ;  /* 0x00030000ff2c7b82 */ /* 0x000ea20000000a00 */
[----:B------:R-:W-:-:S02]  /*bbb0*/  LOP3.LUT R28, R40, R155, RZ, 0x3c, !PT ;  /* 0x0000009b281c7212 */ /* 0x000fc400078e3cff */
[----:B------:R-:W-:Y:S02]  /*bbc0*/  LOP3.LUT R32, R32, R149, RZ, 0x3c, !PT ;  /* 0x0000009520207212 */ /* 0x000fe400078e3cff */
[----:B------:R-:W-:Y:S02]  /*bbd0*/  LOP3.LUT R34, R34, R151, RZ, 0x3c, !PT ;  /* 0x0000009722227212 */ /* 0x000fe400078e3cff */
[----:B------:R-:W-:Y:S02]  /*bbe0*/  MOV R137, R8 ;  /* 0x0000000800897202 */ /* 0x000fe40000000f00 */
[----:B------:R-:W-:Y:S02]  /*bbf0*/  SHF.R.U64 R36, R36, 0x3, RZ ;  /* 0x0000000324247819 */ /* 0x000fe400000012ff */
[----:B------:R-:W-:Y:S02]  /*bc00*/  MOV R128, R12 ;  /* 0x0000000c00807202 */ /* 0x000fe40000000f00 */
[----:B------:R-:W-:-:S02]  /*bc10*/  MOV R125, R14 ;  /* 0x0000000e007d7202 */ /* 0x000fc40000000f00 */
[----:B-1----:R-:W-:Y:S02]  /*bc20*/  F2FP.F16.F32.PACK_AB R4, R123, R122 ;  /* 0x0000007a7b04723e */ /* 0x002fe400000000ff */
[----:B------:R-:W-:Y:S02]  /*bc30*/  F2FP.F16.F32.PACK_AB R5, R136, R131 ;  /* 0x000000838805723e */ /* 0x000fe400000000ff */
[----:B------:R-:W-:Y:S02]  /*bc40*/  F2FP.F16.F32.PACK_AB R6, R126, R121 ;  /* 0x000000797e06723e */ /* 0x000fe400000000ff */
[----:B------:R-:W-:Y:S02]  /*bc50*/  F2FP.F16.F32.PACK_AB R7, R133, R130 ;  /* 0x000000828507723e */ /* 0x000fe400000000ff */
[----:B------:R-:W-:Y:S02]  /*bc60*/  F2FP.F16.F32.PACK_AB R8, R124, R3 ;  /* 0x000000037c08723e */ /* 0x000fe400000000ff */
[----:B------:R-:W-:Y:S01]  /*bc70*/  F2FP.F16.F32.PACK_AB R9, R132, R129 ;  /* 0x000000818409723e */ /* 0x000fe200000000ff */
[----:B------:R-:W-:Y:S01]  /*bc80*/  STSM.16.M88.4 [R137], R4 ;  /* 0x0000000489007844 */ /* 0x000fe20000000200 */
[----:B------:R-:W-:-:S02]  /*bc90*/  F2FP.F16.F32.PACK_AB R11, R134, R127 ;  /* 0x0000007f860b723e */ /* 0x000fc400000000ff */
[----:B------:R-:W-:Y:S02]  /*bca0*/  MOV R120, R24 ;  /* 0x0000001800787202 */ /* 0x000fe40000000f00 */
[----:B------:R-:W-:Y:S01]  /*bcb0*/  MOV R103, R26 ;  /* 0x0000001a00677202 */ /* 0x000fe20000000f00 */
[----:B------:R-:W-:Y:S01]  /*bcc0*/  STSM.16.M88.4 [R135], R8 ;  /* 0x0000000887007844 */ /* 0x000fe20000000200 */
[----:B------:R-:W-:Y:S02]  /*bcd0*/  F2FP.F16.F32.PACK_AB R12, R49, R48 ;  /* 0x00000030310c723e */ /* 0x000fe400000000ff */
[----:B------:R-:W-:Y:S02]  /*bce0*/  F2FP.F16.F32.PACK_AB R13, R51, R50 ;  /* 0x00000032330d723e */ /* 0x000fe400000000ff */
[----:B------:R-:W-:Y:S02]  /*bcf0*/  F2FP.F16.F32.PACK_AB R14, R53, R52 ;  /* 0x00000034350e723e */ /* 0x000fe400000000ff */
[----:B------:R-:W-:-:S02]  /*bd00*/  F2FP.F16.F32.PACK_AB R15, R55, R54 ;  /* 0x00000036370f723e */ /* 0x000fc400000000ff */
[----:B------:R-:W-:Y:S02]  /*bd10*/  MOV R102, R30 ;  /* 0x0000001e00667202 */ /* 0x000fe40000000f00 */
[----:B------:R-:W-:Y:S01]  /*bd20*/  F2FP.F16.F32.PACK_AB R24, R57, R56 ;  /* 0x000000383918723e */ /* 0x000fe200000000ff */
[----:B------:R1:W-:Y:S01]  /*bd30*/  STSM.16.M88.4 [R128], R12 ;  /* 0x0000000c80007844 */ /* 0x0003e20000000200 */
[----:B------:R-:W-:Y:S02]  /*bd40*/  F2FP.F16.F32.PACK_AB R25, R59, R58 ;  /* 0x0000003a3b19723e */ /* 0x000fe400000000ff */
[----:B------:R-:W-:Y:S02]  /*bd50*/  F2FP.F16.F32.PACK_AB R26, R61, R60 ;  /* 0x0000003c3d1a723e */ /* 0x000fe400000000ff */
[----:B------:R-:W-:Y:S02]  /*bd60*/  F2FP.F16.F32.PACK_AB R27, R63, R62 ;  /* 0x0000003e3f1b723e */ /* 0x000fe400000000ff */
[----:B------:R-:W-:-:S02]  /*bd70*/  MOV R3, R28 ;  /* 0x0000001c00037202 */ /* 0x000fc40000000f00 */
[----:B------:R-:W-:Y:S01]  /*bd80*/  MOV R83, R32 ;  /* 0x0000002000537202 */ /* 0x000fe20000000f00 */
[----:B------:R-:W-:Y:S01]  /*bd90*/  STSM.16.M88.4 [R125], R24 ;  /* 0x000000187d007844 */ /* 0x000fe20000000200 */
[----:B------:R-:W-:Y:S02]  /*bda0*/  MOV R40, R34 ;  /* 0x0000002200287202 */ /* 0x000fe40000000f00 */
[----:B------:R-:W-:Y:S02]  /*bdb0*/  F2FP.F16.F32.PACK_AB R28, R65, R64 ;  /* 0x00000040411c723e */ /* 0x000fe400000000ff */
[----:B------:R-:W-:Y:S01]  /*bdc0*/  F2FP.F16.F32.PACK_AB R29, R67, R66 ;  /* 0x00000042431d723e */ /* 0x000fe200000000ff */
[----:B-1----:R-:W1:Y:S01]  /*bdd0*/  LDC.64 R12, c[0x0][0xc00] ;  /* 0x00030000ff0c7b82 */ /* 0x002e620000000a00 */
[----:B------:R-:W-:Y:S02]  /*bde0*/  F2FP.F16.F32.PACK_AB R30, R69, R68 ;  /* 0x00000044451e723e */ /* 0x000fe400000000ff */
[----:B------:R-:W-:-:S02]  /*bdf0*/  F2FP.F16.F32.PACK_AB R31, R71, R70 ;  /* 0x00000046471f723e */ /* 0x000fc400000000ff */
[----:B------:R-:W-:Y:S02]  /*be00*/  LOP3.LUT R36, R36, R153, RZ, 0x3c, !PT ;  /* 0x0000009924247212 */ /* 0x000fe400078e3cff */
[----:B------:R-:W-:Y:S01]  /*be10*/  F2FP.F16.F32.PACK_AB R32, R73, R72 ;  /* 0x000000484920723e */ /* 0x000fe200000000ff */
[----:B------:R-:W-:Y:S01]  /*be20*/  STSM.16.M88.4 [R120], R28 ;  /* 0x0000001c78007844 */ /* 0x000fe20000000200 */
[----:B------:R-:W-:Y:S01]  /*be30*/  F2FP.F16.F32.PACK_AB R33, R75, R74 ;  /* 0x0000004a4b21723e */ /* 0x000fe200000000ff */
[----:B------:R-:W3:Y:S01]  /*be40*/  LDC R68, c[0x0][0xbe8] ;  /* 0x0002fa00ff447b82 */ /* 0x000ee20000000800 */
[----:B------:R-:W-:Y:S02]  /*be50*/  F2FP.F16.F32.PACK_AB R34, R77, R76 ;  /* 0x0000004c4d22723e */ /* 0x000fe400000000ff */
[----:B------:R-:W-:Y:S02]  /*be60*/  F2FP.F16.F32.PACK_AB R35, R79, R78 ;  /* 0x0000004e4f23723e */ /* 0x000fe400000000ff */
[----:B------:R-:W-:-:S02]  /*be70*/  F2FP.F16.F32.PACK_AB R4, R81, R80 ;  /* 0x000000505104723e */ /* 0x000fc400000000ff */
[----:B------:R-:W-:Y:S01]  /*be80*/  F2FP.F16.F32.PACK_AB R5, R47, R82 ;  /* 0x000000522f05723e */ /* 0x000fe200000000ff */
[----:B------:R-:W-:Y:S01]  /*be90*/  STSM.16.M88.4 [R103], R32 ;  /* 0x0000002067007844 */ /* 0x000fe20000000200 */
[----:B------:R-:W-:Y:S02]  /*bea0*/  F2FP.F16.F32.PACK_AB R6, R85, R84 ;  /* 0x000000545506723e */ /* 0x000fe400000000ff */
[----:B------:R-:W-:Y:S02]  /*beb0*/  F2FP.F16.F32.PACK_AB R7, R87, R86 ;  /* 0x000000565707723e */ /* 0x000fe400000000ff */
[----:B------:R-:W-:Y:S01]  /*bec0*/  F2FP.F16.F32.PACK_AB R8, R89, R88 ;  /* 0x000000585908723e */ /* 0x000fe200000000ff */
[----:B-1----:R-:W-:Y:S01]  /*bed0*/  IMAD.WIDE R12, R204, 0x4, R12 ;  /* 0x00000004cc0c7825 */ /* 0x002fe200078e020c */
[----:B------:R-:W-:Y:S01]  /*bee0*/  F2FP.F16.F32.PACK_AB R9, R91, R90 ;  /* 0x0000005a5b09723e */ /* 0x000fe200000000ff */
[----:B------:R1:W-:Y:S01]  /*bef0*/  STSM.16.M88.4 [R102], R4 ;  /* 0x0000000466007844 */ /* 0x0003e20000000200 */
[----:B------:R-:W-:-:S02]  /*bf00*/  F2FP.F16.F32.PACK_AB R10, R93, R92 ;  /* 0x0000005c5d0a723e */ /* 0x000fc400000000ff */
[----:B------:R-:W-:Y:S02]  /*bf10*/  F2FP.F16.F32.PACK_AB R11, R95, R94 ;  /* 0x0000005e5f0b723e */ /* 0x000fe400000000ff */
[----:B------:R-:W-:Y:S02]  /*bf20*/  MOV R37, R36 ;  /* 0x0000002400257202 */ /* 0x000fe40000000f00 */
[----:B------:R-:W-:Y:S01]  /*bf30*/  ISETP.NE.U32.AND P2, PT, RZ, UR4, PT ;  /* 0x00000004ff007c0c */ /* 0x000fe2000bf45070 */
[----:B------:R-:W-:Y:S01]  /*bf40*/  STSM.16.M88.4 [R83], R8 ;  /* 0x0000000853007844 */ /* 0x000fe20000000200 */
[----:B--2---:R-:W-:Y:S02]  /*bf50*/  ISETP.NE.U32.AND P0, PT, R44, RZ, PT ;  /* 0x000000ff2c00720c */ /* 0x004fe40003f05070 */
[----:B------:R-:W-:Y:S01]  /*bf60*/  MOV R36, RZ ;  /* 0x000000ff00247202 */ /* 0x000fe20000000f00 */
[----:B------:R-:W-:Y:S01]  /*bf70*/  STSM.16.M88.4 [R40], R96 ;  /* 0x0000006028007844 */ /* 0x000fe20000000200 */
[----:B------:R-:W-:-:S02]  /*bf80*/  ISETP.NE.AND.EX P2, PT, RZ, UR5, PT, P2 ;  /* 0x00000005ff007c0c */ /* 0x000fc4000bf45320 */
[----:B------:R-:W-:Y:S01]  /*bf90*/  ISETP.NE.AND.EX P0, PT, R45, RZ, PT, P0 ;  /* 0x000000ff2d00720c */ /* 0x000fe20003f05300 */
[----:B------:R-:W-:Y:S04]  /*bfa0*/  STSM.16.M88.4 [R37], R104 ;  /* 0x0000006825007844 */ /* 0x000fe80000000200 */
[----:B------:R2:W-:Y:S01]  /*bfb0*/  STSM.16.M88.4 [R3], R112 ;  /* 0x0000007003007844 */ /* 0x0005e20000000200 */
[----:B------:R-:W-:Y:S05]  /*bfc0*/  BAR.SYNC.DEFER_BLOCKING 0x1, 0x100 ;  /* 0x0044000000007b1d */ /* 0x000fea0000010000 */
[----:B-1----:R-:W-:Y:S01]  /*bfd0*/  @P2 LEA R4, P3, R204, UR4, 0x2 ;  /* 0x00000004cc042c11 */ /* 0x002fe2000f8610ff */
[----:B------:R-:W-:-:S03]  /*bfe0*/  ULDC UR4, c[0x0][0xa88] ;  /* 0x0002a20000047ab9 */ /* 0x000fc60000000800 */
[----:B------:R-:W-:Y:S01]  /*bff0*/  @P2 LEA.HI.X R5, R204, UR5, R208, 0x2, P3 ;  /* 0x00000005cc052c11 */ /* 0x000fe200098f14d0 */
[----:B--2---:R-:W-:Y:S01]  /*c000*/  IMAD.U32 R3, RZ, RZ, UR4 ;  /* 0x00000004ff037e24 */ /* 0x004fe2000f8e00ff */
[----:B------:R1:W5:Y:S01]  /*c010*/  @P0 LDG.E R36, desc[UR60][R12.64] ;  /* 0x0000003c0c240981 */ /* 0x000362000c1e1900 */
[----:B---3--:R-:W-:-:S04]  /*c020*/  ISETP.NE.AND P1, PT, R68, 0x1, PT ;  /* 0x000000014400780c */ /* 0x008fc80003f25270 */
[----:B------:R1:W5:Y:S09]  /*c030*/  @P2 LDG.E R3, desc[UR60][R4.64] ;  /* 0x0000003c04032981 */ /* 0x000372000c1e1900 */
[----:B------:R-:W2:Y:S08]  /*c040*/  @P1 LDC R6, c[0x0][0xbec] ;  /* 0x0002fb00ff061b82 */ /* 0x000eb00000000800 */
[----:B------:R-:W3:Y:S01]  /*c050*/  @P1 LDC R9, c[0x0][0xbf0] ;  /* 0x0002fc00ff091b82 */ /* 0x000ee20000000800 */
[----:B-1----:R-:W-:Y:S05]  /*c060*/  @P2 BRA `(.L_x_3836) ;  /* 0x0000000000102947 */ /* 0x002fea0003800000 */
[----:B------:R-:W-:Y:S05]  /*c070*/  @!P0 BRA `(.L_x_3836) ;  /* 0x00000000000c8947 */ /* 0x000fea0003800000 */
[----:B------:R-:W4:Y:S04]  /*c080*/  LDG.E R4, desc[UR60][R12.64] ;  /* 0x0000003c0c047981 */ /* 0x000f28000c1e1900 */
[----:B-----5:R-:W4:Y:S02]  /*c090*/  LDG.E R3, desc[UR60][R12.64+0x4] ;  /* 0x0000043c0c037981 */ /* 0x020f24000c1e1900 */
[----:B----4-:R-:W-:-:S07]  /*c0a0*/  IMAD.IADD R3, R3, 0x1, -R4 ;  /* 0x0000000103037824 */ /* 0x010fce00078e0a04 */
.L_x_3836:
[----:B------:R-:W-:Y:S01]  /*c0b0*/  SHF.R.S32.HI R39, RZ, 0x1f, R206 ;  /* 0x0000001fff277819 */ /* 0x000fe200000114ce */
[C---:B------:R-:W-:Y:S01]  /*c0c0*/  IMAD R13, R207.reuse, 0x80, R215 ;  /* 0x00000080cf0d7824 */ /* 0x040fe200078e02d7 */
[----:B------:R-:W-:Y:S01]  /*c0d0*/  ULDC.64 UR4, c[0x0][0xb90] ;  /* 0x0002e40000047ab9 */ /* 0x000fe20000000a00 */
[----:B-----5:R-:W-:Y:S01]  /*c0e0*/  SHF.R.S32.HI R37, RZ, 0x1f, R36 ;  /* 0x0000001fff257819 */ /* 0x020fe20000011424 */
[----:B------:R-:W-:Y:S01]  /*c0f0*/  IMAD R14, R207, 0x80, R213 ;  /* 0x00000080cf0e7824 */ /* 0x000fe200078e02d5 */
[----:B------:R-:W-:Y:S01]  /*c100*/  SEL R208, R208, RZ, !P0 ;  /* 0x000000ffd0d07207 */ /* 0x000fe20004000000 */
[----:B------:R-:W-:Y:S01]  /*c110*/  IMAD R5, R39, UR4, RZ ;  /* 0x0000000427057c24 */ /* 0x000fe2000f8e02ff */
[----:B------:R-:W-:Y:S01]  /*c120*/  SEL R69, R204, RZ, !P0 ;  /* 0x000000ffcc457207 */ /* 0x000fe20004000000 */
[----:B--2---:R-:W-:Y:S01]  /*c130*/  @P1 IMAD.HI.U32 R6, R13, R6, RZ ;  /* 0x000000060d061227 */ /* 0x004fe200078e00ff */
[----:B------:R-:W1:Y:S03]  /*c140*/  @P1 LDC R73, c[0x0][0xbec] ;  /* 0x0002fb00ff491b82 */ /* 0x000e660000000800 */
[----:B------:R-:W-:Y:S01]  /*c150*/  IMAD.MOV.U32 R7, RZ, RZ, R13 ;  /* 0x000000ffff077224 */ /* 0x000fe200078e000d */
[----:B---3--:R-:W-:Y:S01]  /*c160*/  @P1 SHF.R.U32.HI R7, RZ, R9, R6 ;  /* 0x00000009ff071219 */ /* 0x008fe20000011606 */
[----:B------:R-:W-:-:S02]  /*c170*/  IMAD R11, R206, UR5, R5 ;  /* 0x00000005ce0b7c24 */ /* 0x000fc4000f8e0205 */
[----:B------:R-:W-:Y:S01]  /*c180*/  IMAD.WIDE.U32 R4, R206, UR4, R36 ;  /* 0x00000004ce047c25 */ /* 0x000fe2000f8e0024 */
[----:B------:R-:W-:-:S03]  /*c190*/  ULDC.64 UR4, c[0x0][0xb98] ;  /* 0x0002e60000047ab9 */ /* 0x000fc60000000a00 */
[----:B------:R-:W-:Y:S02]  /*c1a0*/  IMAD R9, R209, 0x40, R18 ;  /* 0x00000040d1097824 */ /* 0x000fe400078e0212 */
[----:B------:R-:W-:Y:S02]  /*c1b0*/  IMAD.IADD R5, R5, 0x1, R11 ;  /* 0x0000000105057824 */ /* 0x000fe400078e020b */
[----:B------:R-:W-:Y:S02]  /*c1c0*/  IMAD.MOV R11, RZ, RZ, -R7 ;  /* 0x000000ffff0b7224 */ /* 0x000fe400078e0a07 */
[----:B------:R-:W-:-:S04]  /*c1d0*/  IMAD.WIDE R20, R9, 0x2, R20 ;  /* 0x0000000209147825 */ /* 0x000fc800078e0214 */
[----:B------:R-:W-:Y:S01]  /*c1e0*/  IMAD R6, R208, UR4, RZ ;  /* 0x00000004d0067c24 */ /* 0x000fe2000f8e02ff */
[C---:B------:R-:W-:Y:S01]  /*c1f0*/  IADD3 R29, P3, R20.reuse, 0x6000, RZ ;  /* 0x00006000141d7810 */ /* 0x040fe20007f7e0ff */
[----:B------:R-:W-:Y:S01]  /*c200*/  IMAD.WIDE.U32 R4, R69, UR4, R4 ;  /* 0x0000000445047c25 */ /* 0x000fe2000f8e0004 */
[----:B------:R-:W-:Y:S02]  /*c210*/  IADD3 R25, P5, R20, 0x3000, RZ ;  /* 0x0000300014197810 */ /* 0x000fe40007fbe0ff */
[----:B------:R-:W-:Y:S01]  /*c220*/  LOP3.LUT R28, R29, 0x380, RZ, 0xc0, !PT ;  /* 0x000003801d1c7812 */ /* 0x000fe200078ec0ff */
[----:B------:R-:W-:Y:S01]  /*c230*/  IMAD R9, R68, R11, R13 ;  /* 0x0000000b44097224 */ /* 0x000fe200078e020d */
[----:B------:R-:W-:Y:S01]  /*c240*/  SHF.R.S32.HI R11, RZ, 0x1f, R7 ;  /* 0x0000001fff0b7819 */ /* 0x000fe20000011407 */
[----:B------:R-:W-:Y:S01]  /*c250*/  IMAD R8, R69, UR5, R6 ;  /* 0x0000000545087c24 */ /* 0x000fe2000f8e0206 */
[----:B------:R-:W-:Y:S01]  /*c260*/  IADD3 R4, P0, R7, R4, RZ ;  /* 0x0000000407047210 */ /* 0x000fe20007f1e0ff */
[----:B------:R-:W-:Y:S01]  /*c270*/  ULDC.64 UR4, c[0x0][0xb88] ;  /* 0x0002e20000047ab9 */ /* 0x000fe20000000a00 */
[----:B------:R-:W-:Y:S01]  /*c280*/  SHF.R.S32.HI R6, RZ, 0x1f, R9 ;  /* 0x0000001fff067819 */ /* 0x000fe20000011409 */
[----:B------:R-:W-:Y:S01]  /*c290*/  IMAD R71, R3, R68, RZ ;  /* 0x0000004403477224 */ /* 0x000fe200078e02ff */
[----:B------:R-:W-:-:S02]  /*c2a0*/  IADD3.X R5, R11, R5, R8, P0, !PT ;  /* 0x000000050b057210 */ /* 0x000fc400007fe408 */
[----:B------:R-:W-:Y:S01]  /*c2b0*/  IADD3 R7, P2, R20, 0x1000, RZ ;  /* 0x0000100014077810 */ /* 0x000fe20007f5e0ff */
[----:B------:R-:W-:Y:S01]  /*c2c0*/  IMAD R6, R6, UR4, RZ ;  /* 0x0000000406067c24 */ /* 0x000fe2000f8e02ff */
[C---:B------:R-:W-:Y:S01]  /*c2d0*/  IADD3 R13, P6, R20.reuse, 0x2000, RZ ;  /* 0x00002000140d7810 */ /* 0x040fe20007fde0ff */
[----:B------:R-:W-:Y:S01]  /*c2e0*/  IMAD.WIDE.U32 R4, R9, UR4, R4 ;  /* 0x0000000409047c25 */ /* 0x000fe2000f8e0004 */
[----:B------:R-:W-:Y:S02]  /*c2f0*/  LOP3.LUT R8, R7, 0x380, RZ, 0xc0, !PT ;  /* 0x0000038007087812 */ /* 0x000fe400078ec0ff */
[----:B------:R-:W-:Y:S01]  /*c300*/  IADD3 R53, P4, R20, 0x4000, RZ ;  /* 0x0000400014357810 */ /* 0x000fe20007f9e0ff */
[----:B------:R-:W-:Y:S01]  /*c310*/  IMAD R11, R9, UR5, R6 ;  /* 0x00000005090b7c24 */ /* 0x000fe2000f8e0206 */
[----:B------:R-:W-:Y:S01]  /*c320*/  ULDC.64 UR4, c[0x0][0xb50] ;  /* 0x0002d40000047ab9 */ /* 0x000fe20000000a00 */
[----:B------:R-:W-:Y:S01]  /*c330*/  SHF.R.U64 R8, R8, 0x3, RZ ;  /* 0x0000000308087819 */ /* 0x000fe200000012ff */
[----:B------:R-:W-:Y:S01]  /*c340*/  IMAD.X R9, RZ, RZ, R21, P2 ;  /* 0x000000ffff097224 */ /* 0x000fe200010e0615 */
[----:B------:R-:W-:Y:S01]  /*c350*/  LEA R10, P0, R4, UR4, 0x2 ;  /* 0x00000004040a7c11 */ /* 0x000fe2000f8010ff */
[----:B------:R-:W-:Y:S01]  /*c360*/  IMAD.IADD R5, R5, 0x1, R11 ;  /* 0x0000000105057824 */ /* 0x000fe200078e020b */
[----:B------:R-:W-:-:S02]  /*c370*/  LOP3.LUT R8, R8, R7, RZ, 0x3c, !PT ;  /* 0x0000000708087212 */ /* 0x000fc400078e3cff */
[----:B------:R-:W-:Y:S01]  /*c380*/  IADD3 R33, P2, R20, 0x7000, RZ ;  /* 0x0000700014217810 */ /* 0x000fe20007f5e0ff */
[----:B------:R-:W-:Y:S01]  /*c390*/  SHFL.IDX PT, R50, R10, RZ, 0x1c1f ;  /* 0x001c1fff0a327589 */ /* 0x000fe200000e0000 */
[----:B------:R-:W-:Y:S01]  /*c3a0*/  LEA.HI.X R7, R4, UR5, R5, 0x2, P0 ;  /* 0x0000000504077c11 */ /* 0x000fe200080f1405 */
[----:B------:R-:W-:Y:S01]  /*c3b0*/  VIADD R4, R14, 0x8 ;  /* 0x000000080e047836 */ /* 0x000fe20000000000 */
[----:B------:R-:W-:Y:S01]  /*c3c0*/  IADD3 R45, P0, R20, 0x5000, RZ ;  /* 0x00005000142d7810 */ /* 0x000fe20007f1e0ff */
[----:B------:R-:W-:Y:S01]  /*c3d0*/  SHFL.IDX PT, R58, R10, 0x1, 0x1c1f ;  /* 0x003c1f000a3a7f89 */ /* 0x000fe200000e0000 */
[----:B------:R-:W-:Y:S01]  /*c3e0*/  SHF.R.U64 R28, R28, 0x3, RZ ;  /* 0x000000031c1c7819 */ /* 0x000fe200000012ff */
[----:B------:R-:W-:Y:S01]  /*c3f0*/  ULDC.64 UR4, c[0x0][0xaa0] ;  /* 0x0002a80000047ab9 */ /* 0x000fe20000000a00 */
[----:B------:R-:W-:Y:S01]  /*c400*/  LOP3.LUT R44, R45, 0x380, RZ, 0xc0, !PT ;  /* 0x000003802d2c7812 */ /* 0x000fe200078ec0ff */
[----:B------:R-:W2:Y:S01]  /*c410*/  SHFL.IDX PT, R51, R7, RZ, 0x1c1f ;  /* 0x001c1fff07337589 */ /* 0x000ea200000e0000 */
[----:B------:R-:W-:-:S02]  /*c420*/  LOP3.LUT R32, R33, 0x380, RZ, 0xc0, !PT ;  /* 0x0000038021207812 */ /* 0x000fc400078ec0ff */
[----:B------:R-:W-:Y:S01]  /*c430*/  SHF.R.U64 R44, R44, 0x3, RZ ;  /* 0x000000032c2c7819 */ /* 0x000fe200000012ff */
[----:B------:R-:W3:Y:S01]  /*c440*/  SHFL.IDX PT, R59, R7, 0x1, 0x1c1f ;  /* 0x003c1f00073b7f89 */ /* 0x000ee200000e0000 */
[----:B------:R-:W-:Y:S02]  /*c450*/  LOP3.LUT R12, R13, 0x380, RZ, 0xc0, !PT ;  /* 0x000003800d0c7812 */ /* 0x000fe400078ec0ff */
[----:B------:R-:W-:Y:S02]  /*c460*/  LOP3.LUT R24, R25, 0x380, RZ, 0xc0, !PT ;  /* 0x0000038019187812 */ /* 0x000fe400078ec0ff */
[----:B------:R-:W-:Y:S02]  /*c470*/  LOP3.LUT R52, R53, 0x380, RZ, 0xc0, !PT ;  /* 0x0000038035347812 */ /* 0x000fe400078ec0ff */
[----:B------:R-:W-:Y:S01]  /*c480*/  LOP3.LUT R28, R28, R29, RZ, 0x3c, !PT ;  /* 0x0000001d1c1c7212 */ /* 0x000fe200078e3cff */
[--C-:B------:R-:W-:Y:S01]  /*c490*/  IMAD.X R29, RZ, RZ, R21.reuse, P3 ;  /* 0x000000ffff1d7224 */ /* 0x100fe200018e0615 */
[----:B------:R-:W-:Y:S01]  /*c4a0*/  LOP3.LUT R44, R44, R45, RZ, 0x3c, !PT ;  /* 0x0000002d2c2c7212 */ /* 0x000fe200078e3cff */
[----:B------:R-:W-:Y:S01]  /*c4b0*/  IMAD.X R45, RZ, RZ, R21, P0 ;  /* 0x000000ffff2d7224 */ /* 0x000fe200000e0615 */
[----:B------:R-:W-:-:S02]  /*c4c0*/  SHF.R.U64 R32, R32, 0x3, RZ ;  /* 0x0000000320207819 */ /* 0x000fc400000012ff */
[----:B------:R-:W-:Y:S02]  /*c4d0*/  IADD3 R6, P3, R20, 0xb000, RZ ;  /* 0x0000b00014067810 */ /* 0x000fe40007f7e0ff */
[----:B------:R-:W-:Y:S02]  /*c4e0*/  SHF.R.U64 R12, R12, 0x3, RZ ;  /* 0x000000030c0c7819 */ /* 0x000fe400000012ff */
[----:B------:R-:W-:Y:S01]  /*c4f0*/  SHF.R.U64 R24, R24, 0x3, RZ ;  /* 0x0000000318187819 */ /* 0x000fe200000012ff */
[--C-:B------:R-:W-:Y:S01]  /*c500*/  IMAD.X R49, RZ, RZ, R21.reuse, P3 ;  /* 0x000000ffff317224 */ /* 0x100fe200018e0615 */
[----:B------:R-:W-:Y:S02]  /*c510*/  SHF.R.U64 R52, R52, 0x3, RZ ;  /* 0x0000000334347819 */ /* 0x000fe400000012ff */
[----:B------:R-:W-:Y:S02]  /*c520*/  LOP3.LUT P0, RZ, R211, 0x3, RZ, 0xc0, !PT ;  /* 0x00000003d3ff7812 */ /* 0x000fe4000780c0ff */
[----:B------:R-:W-:Y:S01]  /*c530*/  LOP3.LUT R32, R32, R33, RZ, 0x3c, !PT ;  /* 0x0000002120207212 */ /* 0x000fe200078e3cff */
[----:B------:R-:W-:Y:S01]  /*c540*/  IMAD.X R33, RZ, RZ, R21, P2 ;  /* 0x000000ffff217224 */ /* 0x000fe200010e0615 */
[----:B------:R-:W-:-:S02]  /*c550*/  LOP3.LUT R3, R6, 0x380, RZ, 0xc0, !PT ;  /* 0x0000038006037812 */ /* 0x000fc400078ec0ff */
[----:B------:R-:W-:Y:S01]  /*c560*/  LOP3.LUT R12, R12, R13, RZ, 0x3c, !PT ;  /* 0x0000000d0c0c7212 */ /* 0x000fe200078e3cff */
[--C-:B------:R-:W-:Y:S01]  /*c570*/  IMAD.X R13, RZ, RZ, R21.reuse, P6 ;  /* 0x000000ffff0d7224 */ /* 0x100fe200030e0615 */
[----:B------:R-:W-:Y:S02]  /*c580*/  LOP3.LUT R24, R24, R25, RZ, 0x3c, !PT ;  /* 0x0000001918187212 */ /* 0x000fe400078e3cff */
[----:B------:R-:W-:Y:S01]  /*c590*/  LOP3.LUT R52, R52, R53, RZ, 0x3c, !PT ;  /* 0x0000003534347212 */ /* 0x000fe200078e3cff */
[----:B------:R-:W-:Y:S01]  /*c5a0*/  IMAD.X R53, RZ, RZ, R21, P4 ;  /* 0x000000ffff357224 */ /* 0x000fe200020e0615 */
[----:B------:R-:W-:Y:S02]  /*c5b0*/  ISETP.GE.OR P2, PT, R14, R71, P0 ;  /* 0x000000470e00720c */ /* 0x000fe40000746670 */
[----:B------:R-:W-:Y:S02]  /*c5c0*/  IADD3.X R25, RZ, R21, RZ, P5, !PT ;  /* 0x00000015ff197210 */ /* 0x000fe40002ffe4ff */
[----:B------:R-:W-:-:S02]  /*c5d0*/  ISETP.GE.OR P0, PT, R4, R71, P0 ;  /* 0x000000470400720c */ /* 0x000fc40000706670 */
[C---:B------:R-:W-:Y:S02]  /*c5e0*/  IADD3 R65, P6, R20.reuse, 0x8000, RZ ;  /* 0x0000800014417810 */ /* 0x040fe40007fde0ff */
[C---:B------:R-:W-:Y:S02]  /*c5f0*/  IADD3 R61, P5, R20.reuse, 0x9000, RZ ;  /* 0x00009000143d7810 */ /* 0x040fe40007fbe0ff */
[C---:B------:R-:W-:Y:S02]  /*c600*/  IADD3 R57, P4, R20.reuse, 0xa000, RZ ;  /* 0x0000a00014397810 */ /* 0x040fe40007f9e0ff */
[----:B------:R-:W-:Y:S01]  /*c610*/  LOP3.LUT R5, R20, 0x380, RZ, 0xc0, !PT ;  /* 0x0000038014057812 */ /* 0x000fe200078ec0ff */
[----:B--2---:R2:W-:Y:S01]  /*c620*/  @!P2 ST.E desc[UR60][R50.64], R0 ;  /* 0x000000003200a985 */ /* 0x0045e2000c10193c */
[----:B------:R-:W-:Y:S02]  /*c630*/  SHF.R.U64 R3, R3, 0x3, RZ ;  /* 0x0000000303037819 */ /* 0x000fe400000012ff */
[----:B------:R-:W-:Y:S01]  /*c640*/  LOP3.LUT R64, R65, 0x380, RZ, 0xc0, !PT ;  /* 0x0000038041407812 */ /* 0x000fe200078ec0ff */
[----:B---3--:R3:W-:Y:S01]  /*c650*/  @!P0 ST.E desc[UR60][R58.64], R2 ;  /* 0x000000023a008985 */ /* 0x0087e2000c10193c */
[----:B------:R-:W-:-:S02]  /*c660*/  LOP3.LUT R60, R61, 0x380, RZ, 0xc0, !PT ;  /* 0x000003803d3c7812 */ /* 0x000fc400078ec0ff */
[----:B------:R-:W-:Y:S01]  /*c670*/  LOP3.LUT R56, R57, 0x380, RZ, 0xc0, !PT ;  /* 0x0000038039387812 */ /* 0x000fe200078ec0ff */
[----:B------:R-:W5:Y:S01]  /*c680*/  LD.E.128 R8, desc[UR60][R8.64] ;  /* 0x0000003c08087980 */ /* 0x000f62000c101d00 */
[----:B------:R-:W-:Y:S02]  /*c690*/  SHF.R.U64 R5, R5, 0x3, RZ ;  /* 0x0000000305057819 */ /* 0x000fe400000012ff */
[----:B------:R-:W-:Y:S01]  /*c6a0*/  LOP3.LUT R48, R3, R6, RZ, 0x3c, !PT ;  /* 0x0000000603307212 */ /* 0x000fe200078e3cff */
[----:B------:R-:W-:Y:S01]  /*c6b0*/  IMAD R3, R37, UR4, RZ ;  /* 0x0000000425037c24 */ /* 0x000fe2000f8e02ff */
[----:B------:R-:W-:Y:S01]  /*c6c0*/  SHF.R.U64 R64, R64, 0x3, RZ ;  /* 0x0000000340407819 */ /* 0x000fe200000012ff */
[----:B------:R-:W4:Y:S01]  /*c6d0*/  @P1 LDC R37, c[0x0][0xbf0] ;  /* 0x0002fc00ff251b82 */ /* 0x000f220000000800 */
[----:B------:R-:W-:Y:S01]  /*c6e0*/  SHF.R.U64 R60, R60, 0x3, RZ ;  /* 0x000000033c3c7819 */ /* 0x000fe200000012ff */
[----:B--2---:R-:W-:Y:S01]  /*c6f0*/  IMAD R0, R205, 0x20, R209 ;  /* 0x00000020cd007824 */ /* 0x004fe200078e02d1 */
[----:B------:R-:W-:Y:S01]  /*c700*/  SHF.R.U64 R56, R56, 0x3, RZ ;  /* 0x0000000338387819 */ /* 0x000fe200000012ff */
[----:B------:R-:W5:Y:S01]  /*c710*/  LD.E.128 R12, desc[UR60][R12.64] ;  /* 0x0000003c0c0c7980 */ /* 0x000f62000c101d00 */
[----:B------:R-:W-:-:S02]  /*c720*/  LOP3.LUT R20, R5, R20, RZ, 0x3c, !PT ;  /* 0x0000001405147212 */ /* 0x000fc400078e3cff */
[----:B------:R-:W-:Y:S01]  /*c730*/  LOP3.LUT R64, R64, R65, RZ, 0x3c, !PT ;  /* 0x0000004140407212 */ /* 0x000fe200078e3cff */
[--C-:B------:R-:W-:Y:S01]  /*c740*/  IMAD.X R65, RZ, RZ, R21.reuse, P6 ;  /* 0x000000ffff417224 */ /* 0x100fe200030e0615 */
[----:B------:R-:W-:Y:S01]  /*c750*/  LOP3.LUT R60, R60, R61, RZ, 0x3c, !PT ;  /* 0x0000003d3c3c7212 */ /* 0x000fe200078e3cff */
[--C-:B------:R-:W-:Y:S01]  /*c760*/  IMAD.X R61, RZ, RZ, R21.reuse, P5 ;  /* 0x000000ffff3d7224 */ /* 0x100fe200028e0615 */
[----:B------:R-:W-:Y:S01]  /*c770*/  LOP3.LUT R56, R56, R57, RZ, 0x3c, !PT ;  /* 0x0000003938387212 */ /* 0x000fe200078e3cff */
[----:B------:R-:W-:Y:S01]  /*c780*/  IMAD.X R57, RZ, RZ, R21, P4 ;  /* 0x000000ffff397224 */ /* 0x000fe200020e0615 */
[----:B------:R2:W5:Y:S04]  /*c790*/  LD.E.128 R4, desc[UR60][R20.64] ;  /* 0x0000003c14047980 */ /* 0x000568000c101d00 */
[----:B------:R-:W5:Y:S04]  /*c7a0*/  LD.E.128 R24, desc[UR60][R24.64] ;  /* 0x0000003c18187980 */ /* 0x000f68000c101d00 */
[----:B------:R-:W5:Y:S01]  /*c7b0*/  LD.E.128 R52, desc[UR60][R52.64] ;  /* 0x0000003c34347980 */ /* 0x000f62000c101d00 */
[----:B--2---:R-:W-:-:S02]  /*c7c0*/  IMAD R21, R36, UR5, R3 ;  /* 0x0000000524157c24 */ /* 0x004fc4000f8e0203 */
[----:B---3--:R-:W-:Y:S01]  /*c7d0*/  IMAD.WIDE.U32 R2, R36, UR4, RZ ;  /* 0x0000000424027c25 */ /* 0x008fe2000f8e00ff */
[----:B------:R-:W-:Y:S01]  /*c7e0*/  ULDC.64 UR4, c[0x0][0xae8] ;  /* 0x0002ba0000047ab9 */ /* 0x000fe20000000a00 */
[----:B------:R-:W5:Y:S03]  /*c7f0*/  LD.E.128 R44, desc[UR60][R44.64] ;  /* 0x0000003c2c2c7980 */ /* 0x000f66000c101d00 */
[----:B------:R-:W-:Y:S01]  /*c800*/  IADD3 R3, R3, R21, RZ ;  /* 0x0000001503037210 */ /* 0x000fe20007ffe0ff */
        /* <DEDUP_REMOVED lines=8> */
[----:B-1----:R-:W-:-:S03]  /*c890*/  @P1 IMAD.HI.U32 R0, R36, R73, RZ ;  /* 0x0000004924001227 */ /* 0x002fc600078e00ff */
[----:B------:R-:W5:Y:S01]  /*c8a0*/  LD.E.128 R60, desc[UR60][R60.64] ;  /* 0x0000003c3c3c7980 */ /* 0x000f62000c101d00 */
[----:B------:R-:W-:Y:S02]  /*c8b0*/  IMAD.IADD R3, R3, 0x1, R21 ;  /* 0x0000000103037824 */ /* 0x000fe400078e0215 */
[----:B------:R-:W-:Y:S01]  /*c8c0*/  IMAD.MOV.U32 R21, RZ, RZ, R36 ;  /* 0x000000ffff157224 */ /* 0x000fe200078e0024 */
[----:B----4-:R-:W-:Y:S01]  /*c8d0*/  @P1 SHF.R.U32.HI R21, RZ, R37, R0 ;  /* 0x00000025ff151219 */ /* 0x010fe20000011600 */
[----:B------:R-:W-:Y:S01]  /*c8e0*/  IMAD R20, R208, UR4, RZ ;  /* 0x00000004d0147c24 */ /* 0x000fe2000f8e02ff */
[----:B------:R-:W5:Y:S01]  /*c8f0*/  LD.E.128 R56, desc[UR60][R56.64] ;  /* 0x0000003c38387980 */ /* 0x000f62000c101d00 */
[C---:B------:R-:W-:Y:S01]  /*c900*/  IMAD.WIDE.U32 R2, R69.reuse, UR4, R2 ;  /* 0x0000000445027c25 */ /* 0x040fe2000f8e0002 */
[--C-:B------:R-:W-:Y:S02]  /*c910*/  SHF.R.S32.HI R0, RZ, 0x1f, R21.reuse ;  /* 0x0000001fff007819 */ /* 0x100fe40000011415 */
[----:B------:R-:W5:Y:S01]  /*c920*/  LD.E.128 R48, desc[UR60][R48.64] ;  /* 0x0000003c30307980 */ /* 0x000f62000c101d00 */
[----:B------:R-:W-:Y:S01]  /*c930*/  IMAD R37, R69, UR5, R20 ;  /* 0x0000000545257c24 */ /* 0x000fe2000f8e0214 */
[----:B------:R-:W-:Y:S01]  /*c940*/  ULDC.64 UR4, c[0x0][0xae0] ;  /* 0x0002b80000047ab9 */ /* 0x000fe20000000a00 */
[----:B------:R-:W-:Y:S01]  /*c950*/  IMAD.MOV R39, RZ, RZ, -R21 ;  /* 0x000000ffff277224 */ /* 0x000fe200078e0a15 */
        /* <DEDUP_REMOVED lines=8> */
[----:B------:R-:W-:Y:S02]  /*c9e0*/  IMAD R37, R68, R39, R36 ;  /* 0x0000002744257224 */ /* 0x000fe400078e0224 */
[C---:B------:R-:W-:Y:S02]  /*c9f0*/  IMAD R39, R21.reuse, UR5, R0 ;  /* 0x0000000515277c24 */ /* 0x040fe4000f8e0200 */
[----:B------:R-:W-:Y:S01]  /*ca00*/  IMAD.WIDE.U32 R2, R21, UR4, R2 ;  /* 0x0000000415027c25 */ /* 0x000fe2000f8e0002 */
[----:B------:R-:W-:Y:S01]  /*ca10*/  SHF.R.S32.HI R0, RZ, 0x1f, R37 ;  /* 0x0000001fff007819 */ /* 0x000fe20000011425 */
[----:B------:R-:W-:Y:S02]  /*ca20*/  ULDC.64 UR4, c[0x0][0xad8] ;  /* 0x0002b60000047ab9 */ /* 0x000fe40000000a00 */
[----:B------:R-:W-:-:S02]  /*ca30*/  IMAD.IADD R3, R3, 0x1, R39 ;  /* 0x0000000103037824 */ /* 0x000fc400078e0227 */
[----:B------:R-:W-:Y:S02]  /*ca40*/  IMAD R20, R0, UR4, RZ ;  /* 0x0000000400147c24 */ /* 0x000fe4000f8e02ff */
[----:B------:R-:W-:Y:S02]  /*ca50*/  IMAD R68, R207, 0x80, R209 ;  /* 0x00000080cf447824 */ /* 0x000fe400078e02d1 */
[C---:B------:R-:W-:Y:S02]  /*ca60*/  IMAD R21, R37.reuse, UR5, R20 ;  /* 0x0000000525157c24 */ /* 0x040fe4000f8e0214 */
[----:B------:R-:W-:Y:S01]  /*ca70*/  IMAD.WIDE.U32 R2, R37, UR4, R2 ;  /* 0x0000000425027c25 */ /* 0x000fe2000f8e0002 */
[C---:B------:R-:W-:Y:S01]  /*ca80*/  ISETP.GE.AND P2, PT, R68.reuse, R71, PT ;  /* 0x000000474400720c */ /* 0x040fe20003f46270 */
[----:B------:R-:W-:Y:S02]  /*ca90*/  ULDC.64 UR4, c[0x0][0xa80] ;  /* 0x0002a00000047ab9 */ /* 0x000fe40000000a00 */
[----:B------:R-:W-:Y:S01]  /*caa0*/  VIADD R0, R68, 0x20 ;  /* 0x0000002044007836 */ /* 0x000fe20000000000 */
[----:B------:R-:W-:Y:S01]  /*cab0*/  LEA R39, P3, R2, UR4, 0x1 ;  /* 0x0000000402277c11 */ /* 0x000fe2000f8608ff */
[----:B------:R-:W-:-:S02]  /*cac0*/  IMAD.IADD R3, R3, 0x1, R21 ;  /* 0x0000000103037824 */ /* 0x000fc400078e0215 */
[----:B0-----:R-:W-:Y:S01]  /*cad0*/  VIADD R38, R38, 0x36820 ;  /* 0x0003682026267836 */ /* 0x001fe20000000000 */
[-C--:B------:R-:W-:Y:S02]  /*cae0*/  ISETP.GE.AND P1, PT, R0, R71.reuse, PT ;  /* 0x000000470000720c */ /* 0x080fe40003f26270 */
[----:B------:R-:W-:Y:S02]  /*caf0*/  IADD3 R0, R68, 0x40, RZ ;  /* 0x0000004044007810 */ /* 0x000fe40007ffe0ff */
        /* <DEDUP_REMOVED lines=8> */
[----:B------:R-:W-:Y:S02]  /*cb80*/  ULDC UR4, c[0x0][0xac8] ;  /* 0x0002b20000047ab9 */ /* 0x000fe40000000800 */
[----:B------:R-:W-:Y:S02]  /*cb90*/  ISETP.GE.AND P4, PT, R18, UR4, PT ;  /* 0x0000000412007c0c */ /* 0x000fe4000bf86270 */
[----:B------:R-:W-:Y:S02]  /*cba0*/  ISETP.GE.AND P3, PT, R19, UR4, PT ;  /* 0x0000000413007c0c */ /* 0x000fe4000bf66270 */
[----:B------:R-:W-:-:S09]  /*cbb0*/  ISETP.GE.AND P2, PT, R23, UR4, PT ;  /* 0x0000000417007c0c */ /* 0x000fd2000bf46270 */
[CC--:B-1----:R-:W-:Y:S02]  /*cbc0*/  @!P4 LEA R2, P6, R18.reuse, R36.reuse, 0x1 ;  /* 0x000000241202c211 */ /* 0x0c2fe400078c08ff */
[----:B------:R-:W-:Y:S02]  /*cbd0*/  @!P3 LEA R20, P5, R19, R36, 0x1 ;  /* 0x000000241314b211 */ /* 0x000fe400078a08ff */
[----:B--2---:R-:W-:Y:S02]  /*cbe0*/  @!P4 LEA.HI.X R3, R18, R0, R219, 0x1, P6 ;  /* 0x000000001203c211 */ /* 0x004fe400030f0cdb */
[----:B------:R-:W-:Y:S02]  /*cbf0*/  @!P2 LEA R36, P6, R23, R36, 0x1 ;  /* 0x000000241724a211 */ /* 0x000fe400078c08ff */
[-C--:B------:R-:W-:Y:S01]  /*cc00*/  @!P3 LEA.HI.X R21, R19, R0.reuse, R218, 0x1, P5 ;  /* 0x000000001315b211 */ /* 0x080fe200028f0cda */
[----:B-----5:R3:W-:Y:S01]  /*cc10*/  @!P4 ST.E.128 desc[UR60][R2.64], R4 ;  /* 0x000000040200c985 */ /* 0x0207e2000c101d3c */
[----:B------:R-:W-:-:S03]  /*cc20*/  @!P2 LEA.HI.X R37, R23, R0, R217, 0x1, P6 ;  /* 0x000000001725a211 */ /* 0x000fc600030f0cd9 */
[----:B------:R3:W-:Y:S04]  /*cc30*/  @!P3 ST.E.128 desc[UR60][R20.64], R52 ;  /* 0x000000341400b985 */ /* 0x0007e8000c101d3c */
[----:B------:R3:W-:Y:S02]  /*cc40*/  @!P2 ST.E.128 desc[UR60][R36.64], R64 ;  /* 0x000000402400a985 */ /* 0x0007e4000c101d3c */
.L_x_3838:
[----:B------:R-:W-:Y:S05]  /*cc50*/  BSYNC B1 ;  /* 0x0000000000017941 */ /* 0x000fea0003800000 */
.L_x_3837:
[----:B--2---:R2:W4:Y:S01]  /*cc60*/  SHFL.IDX PT, R0, R40, 0x1, 0x181f ;  /* 0x00381f0028007f89 */ /* 0x00452200000e0000 */
[----:B------:R-:W-:Y:S03]  /*cc70*/  BSSY B1, `(.L_x_3839) ;  /* 0x0000010000017945 */ /* 0x000fe60003800000 */
[----:B---3-5:R2:W3:Y:S01]  /*cc80*/  SHFL.IDX PT, R6, R39, 0x1, 0x181f ;  /* 0x00381f0027067f89 */ /* 0x0284e200000e0000 */
[----:B------:R-:W-:Y:S05]  /*cc90*/  @P1 BRA `(.L_x_3840) ;  /* 0x0000000000341947 */ /* 0x000fea0003800000 */
[----:B------:R-:W-:Y:S02]  /*cca0*/  ULDC UR4, c[0x0][0xac8] ;  /* 0x0002b20000047ab9 */ /* 0x000fe40000000800 */
[----:B------:R-:W-:Y:S02]  /*ccb0*/  ISETP.GE.AND P4, PT, R18, UR4, PT ;  /* 0x0000000412007c0c */ /* 0x000fe4000bf86270 */
[----:B------:R-:W-:Y:S02]  /*ccc0*/  ISETP.GE.AND P5, PT, R19, UR4, PT ;  /* 0x0000000413007c0c */ /* 0x000fe4000bfa6270 */
[----:B------:R-:W-:-:S09]  /*ccd0*/  ISETP.GE.AND P6, PT, R23, UR4, PT ;  /* 0x0000000417007c0c */ /* 0x000fd2000bfc6270 */
[CC--:B---3--:R-:W-:Y:S02]  /*cce0*/  @!P4 LEA R2, P1, R18.reuse, R6.reuse, 0x1 ;  /* 0x000000061202c211 */ /* 0x0c8fe400078208ff */
[-C--:B------:R-:W-:Y:S02]  /*ccf0*/  @!P5 LEA R4, P2, R19, R6.reuse, 0x1 ;  /* 0x000000061304d211 */ /* 0x080fe400078408ff */
[----:B------:R-:W-:Y:S02]  /*cd00*/  @!P6 LEA R6, P3, R23, R6, 0x1 ;  /* 0x000000061706e211 */ /* 0x000fe400078608ff */
[-C--:B----4-:R-:W-:Y:S02]  /*cd10*/  @!P4 LEA.HI.X R3, R18, R0.reuse, R219, 0x1, P1 ;  /* 0x000000001203c211 */ /* 0x090fe400008f0cdb */
[-C--:B------:R-:W-:Y:S02]  /*cd20*/  @!P5 LEA.HI.X R5, R19, R0.reuse, R218, 0x1, P2 ;  /* 0x000000001305d211 */ /* 0x080fe400010f0cda */
[----:B------:R-:W-:Y:S01]  /*cd30*/  @!P6 LEA.HI.X R7, R23, R0, R217, 0x1, P3 ;  /* 0x000000001707e211 */ /* 0x000fe200018f0cd9 */
[----:B------:R3:W-:Y:S04]  /*cd40*/  @!P4 ST.E.128 desc[UR60][R2.64], R8 ;  /* 0x000000080200c985 */ /* 0x0007e8000c101d3c */
[----:B------:R3:W-:Y:S04]  /*cd50*/  @!P5 ST.E.128 desc[UR60][R4.64], R44 ;  /* 0x0000002c0400d985 */ /* 0x0007e8000c101d3c */
[----:B------:R3:W-:Y:S02]  /*cd60*/  @!P6 ST.E.128 desc[UR60][R6.64], R60 ;  /* 0x0000003c0600e985 */ /* 0x0007e4000c101d3c */
.L_x_3840:
[----:B------:R-:W-:Y:S05]  /*cd70*/  BSYNC B1 ;  /* 0x0000000000017941 */ /* 0x000fea0003800000 */
.L_x_3839:
[----:B----4-:R4:W0:Y:S01]  /*cd80*/  SHFL.IDX PT, R0, R40, 0x2, 0x181f ;  /* 0x00581f0028007f89 */ /* 0x01082200000e0000 */
[----:B------:R-:W-:Y:S03]  /*cd90*/  BSSY B1, `(.L_x_3841) ;  /* 0x0000010000017945 */ /* 0x000fe60003800000 */
[----:B---3--:R4:W3:Y:S01]  /*cda0*/  SHFL.IDX PT, R6, R39, 0x2, 0x181f ;  /* 0x00581f0027067f89 */ /* 0x0088e200000e0000 */
        /* <DEDUP_REMOVED lines=8> */
[-C--:B0-----:R-:W-:Y:S02]  /*ce30*/  @!P3 LEA.HI.X R3, R18, R0.reuse, R219, 0x1, P0 ;  /* 0x000000001203b211 */ /* 0x081fe400000f0cdb */
[-C--:B------:R-:W-:Y:S02]  /*ce40*/  @!P4 LEA.HI.X R5, R19, R0.reuse, R218, 0x1, P1 ;  /* 0x000000001305c211 */ /* 0x080fe400008f0cda */
[----:B------:R-:W-:Y:S01]  /*ce50*/  @!P5 LEA.HI.X R7, R23, R0, R217, 0x1, P2 ;  /* 0x000000001707d211 */ /* 0x000fe200010f0cd9 */
[----:B------:R0:W-:Y:S04]  /*ce60*/  @!P3 ST.E.128 desc[UR60][R2.64], R12 ;  /* 0x0000000c0200b985 */ /* 0x0001e8000c101d3c */
[----:B------:R0:W-:Y:S04]  /*ce70*/  @!P4 ST.E.128 desc[UR60][R4.64], R28 ;  /* 0x0000001c0400c985 */ /* 0x0001e8000c101d3c */
[----:B------:R0:W-:Y:S02]  /*ce80*/  @!P5 ST.E.128 desc[UR60][R6.64], R56 ;  /* 0x000000380600d985 */ /* 0x0001e4000c101d3c */
.L_x_3842:
[----:B------:R-:W-:Y:S05]  /*ce90*/  BSYNC B1 ;  /* 0x0000000000017941 */ /* 0x000fea0003800000 */
.L_x_3841:
[----:B0-----:R-:W-:Y:S01]  /*cea0*/  VIADD R0, R68, 0x60 ;  /* 0x0000006044007836 */ /* 0x001fe20000000000 */
[----:B--2-4-:R-:W0:Y:S04]  /*ceb0*/  SHFL.IDX PT, R40, R40, 0x3, 0x181f ;  /* 0x00781f0028287f89 */ /* 0x014e2800000e0000 */
[----:B------:R-:W-:Y:S01]  /*cec0*/  ISETP.GE.AND P0, PT, R0, R71, PT ;  /* 0x000000470000720c */ /* 0x000fe20003f06270 */
[----:B---3--:R2:W3:-:S12]  /*ced0*/  SHFL.IDX PT, R6, R39, 0x3, 0x181f ;  /* 0x00781f0027067f89 */ /* 0x0084d800000e0000 */
[----:B--2---:R-:W-:Y:S05]  /*cee0*/  @P0 BRA `(.L_x_3843) ;  /* 0x0000000c00340947 */ /* 0x004fea0003800000 */
[----:B------:R-:W-:Y:S02]  /*cef0*/  ULDC UR4, c[0x0][0xac8] ;  /* 0x0002b20000047ab9 */ /* 0x000fe40000000800 */
[----:B------:R-:W-:Y:S02]  /*cf00*/  ISETP.GE.AND P2, PT, R18, UR4, PT ;  /* 0x0000000412007c0c */ /* 0x000fe4000bf46270 */
[----:B------:R-:W-:-:S11]  /*cf10*/  ISETP.GE.AND P3, PT, R19, UR4, PT ;  /* 0x0000000413007c0c */ /* 0x000fd6000bf66270 */
[CC--:B---3--:R-:W-:Y:S02]  /*cf20*/  @!P2 LEA R2, P0, R18.reuse, R6.reuse, 0x1 ;  /* 0x000000061202a211 */ /* 0x0c8fe400078008ff */
[C---:B------:R-:W-:Y:S02]  /*cf30*/  @!P3 LEA R4, P1, R19.reuse, R6, 0x1 ;  /* 0x000000061304b211 */ /* 0x040fe400078208ff */
[-C--:B0-----:R-:W-:Y:S02]  /*cf40*/  @!P2 LEA.HI.X R3, R18, R40.reuse, R219, 0x1, P0 ;  /* 0x000000281203a211 */ /* 0x081fe400000f0cdb */
[----:B------:R-:W-:Y:S02]  /*cf50*/  @!P3 LEA.HI.X R5, R19, R40, R218, 0x1, P1 ;  /* 0x000000281305b211 */ /* 0x000fe400008f0cda */
[----:B------:R-:W-:Y:S01]  /*cf60*/  ISETP.GE.AND P0, PT, R23, UR4, PT ;  /* 0x0000000417007c0c */ /* 0x000fe2000bf06270 */
[----:B------:R2:W-:Y:S04]  /*cf70*/  @!P2 ST.E.128 desc[UR60][R2.64], R24 ;  /* 0x000000180200a985 */ /* 0x0005e8000c101d3c */
[----:B------:R2:W-:Y:S08]  /*cf80*/  @!P3 ST.E.128 desc[UR60][R4.64], R32 ;  /* 0x000000200400b985 */ /* 0x0005f0000c101d3c */
[----:B------:R-:W-:Y:S05]  /*cf90*/  @P0 BRA `(.L_x_3843) ;  /* 0x0000000c00080947 */ /* 0x000fea0003800000 */
[----:B--2---:R-:W-:-:S04]  /*cfa0*/  LEA R2, P0, R23, R6, 0x1 ;  /* 0x0000000617027211 */ /* 0x004fc800078008ff */
[----:B------:R-:W-:-:S05]  /*cfb0*/  LEA.HI.X R3, R23, R40, R217, 0x1, P0 ;  /* 0x0000002817037211 */ /* 0x000fca00000f0cd9 */
[----:B------:R4:W-:Y:S01]  /*cfc0*/  ST.E.128 desc[UR60][R2.64], R48 ;  /* 0x0000003002007985 */ /* 0x0009e2000c101d3c */
[----:B------:R-:W-:Y:S05]  /*cfd0*/  BRA `(.L_x_3843) ;  /* 0x0000000800f87947 */ /* 0x000fea0003800000 */
.L_x_3835:
[----:B------:R-:W2:Y:S01]  /*cfe0*/  LDC.64 R4, c[0x0][0xc00] ;  /* 0x00030000ff047b82 */ /* 0x000ea20000000a00 */
[C---:B------:R-:W-:Y:S01]  /*cff0*/  IMAD.SHL.U32 R3, R204.reuse, 0x4, RZ ;  /* 0x00000004cc037824 */ /* 0x040fe200078e00ff */
[----:B------:R-:W-:Y:S01]  /*d000*/  SHF.L.U64.HI R0, R204, 0x2, R208 ;  /* 0x00000002cc007819 */ /* 0x000fe200000102d0 */
[----:B------:R-:W-:Y:S01]  /*d010*/  ULDC.64 UR4, c[0x0][0xc08] ;  /* 0x0003020000047ab9 */ /* 0x000fe20000000a00 */
[----:B------:R-:W-:-:S04]  /*d020*/  IMAD.MOV.U32 R6, RZ, RZ, RZ ;  /* 0x000000ffff067224 */ /* 0x000fc800078e00ff */
[----:B------:R-:W3:Y:S01]  /*d030*/  LDC R25, c[0x0][0xbe8] ;  /* 0x0002fa00ff197b82 */ /* 0x000ee20000000800 */
[----:B--2---:R-:W-:Y:S02]  /*d040*/  ISETP.NE.U32.AND P0, PT, R4, RZ, PT ;  /* 0x000000ff0400720c */ /* 0x004fe40003f05070 */
[----:B------:R-:W-:Y:S02]  /*d050*/  IADD3 R4, P1, R3, R4, RZ ;  /* 0x0000000403047210 */ /* 0x000fe40007f3e0ff */
[----:B------:R-:W-:-:S03]  /*d060*/  ISETP.NE.AND.EX P0, PT, R5, RZ, PT, P0 ;  /* 0x000000ff0500720c */ /* 0x000fc60003f05300 */
[----:B------:R-:W-:Y:S01]  /*d070*/  IMAD.X R5, R0, 0x1, R5, P1 ;  /* 0x0000000100057824 */ /* 0x000fe200008e0605 */
[----:B------:R-:W-:-:S04]  /*d080*/  ISETP.NE.U32.AND P1, PT, RZ, UR4, PT ;  /* 0x00000004ff007c0c */ /* 0x000fc8000bf25070 */
[----:B------:R-:W-:-:S05]  /*d090*/  ISETP.NE.AND.EX P1, PT, RZ, UR5, PT, P1 ;  /* 0x00000005ff007c0c */ /* 0x000fca000bf25310 */
[----:B------:R2:W5:Y:S08]  /*d0a0*/  @P0 LDG.E R6, desc[UR60][R4.64] ;  /* 0x0000003c04060981 */ /* 0x000570000c1e1900 */
[----:B------:R-:W-:Y:S01]  /*d0b0*/  @P1 IADD3 R2, P2, R3, UR4, RZ ;  /* 0x0000000403021c10 */ /* 0x000fe2000ff5e0ff */
[----:B------:R-:W-:-:S03]  /*d0c0*/  ULDC UR4, c[0x0][0xa88] ;  /* 0x0002a20000047ab9 */ /* 0x000fc60000000800 */
[----:B------:R-:W-:Y:S01]  /*d0d0*/  @P1 IADD3.X R3, R0, UR5, RZ, P2, !PT ;  /* 0x0000000500031c10 */ /* 0x000fe200097fe4ff */
[----:B------:R-:W-:-:S06]  /*d0e0*/  IMAD.U32 R0, RZ, RZ, UR4 ;  /* 0x00000004ff007e24 */ /* 0x000fcc000f8e00ff */
[----:B------:R2:W5:Y:S01]  /*d0f0*/  @P1 LDG.E R0, desc[UR60][R2.64] ;  /* 0x0000003c02001981 */ /* 0x000562000c1e1900 */
[----:B---3--:R-:W-:Y:S02]  /*d100*/  ISETP.NE.AND P2, PT, R25, 0x1, PT ;  /* 0x000000011900780c */ /* 0x008fe40003f45270 */
[----:B------:R-:W-:-:S11]  /*d110*/  ISETP.GE.AND P3, PT, R220, 0x80, PT ;  /* 0x00000080dc00780c */ /* 0x000fd60003f66270 */
[----:B------:R-:W3:Y:S08]  /*d120*/  @P2 LDC R12, c[0x0][0xbec] ;  /* 0x0002fb00ff0c2b82 */ /* 0x000ef00000000800 */
[----:B------:R-:W4:Y:S01]  /*d130*/  @P2 LDC R27, c[0x0][0xbf0] ;  /* 0x0002fc00ff1b2b82 */ /* 0x000f220000000800 */
[----:B--2---:R-:W-:Y:S05]  /*d140*/  @P1 BRA `(.L_x_3844) ;  /* 0x0000000000101947 */ /* 0x004fea0003800000 */
[----:B------:R-:W-:Y:S05]  /*d150*/  @!P0 BRA `(.L_x_3844) ;  /* 0x00000000000c8947 */ /* 0x000fea0003800000 */
[----:B------:R-:W2:Y:S04]  /*d160*/  LDG.E R3, desc[UR60][R4.64] ;  /* 0x0000003c04037981 */ /* 0x000ea8000c1e1900 */
[----:B-----5:R-:W2:Y:S02]  /*d170*/  LDG.E R0, desc[UR60][R4.64+0x4] ;  /* 0x0000043c04007981 */ /* 0x020ea4000c1e1900 */
[----:B--2---:R-:W-:-:S07]  /*d180*/  IMAD.IADD R0, R0, 0x1, -R3 ;  /* 0x0000000100007824 */ /* 0x004fce00078e0a03 */
.L_x_3844:
        /* <DEDUP_REMOVED lines=9> */
[----:B--2---:R-:W-:-:S04]  /*d220*/  IMAD R2, R207, 0x80, R2 ;  /* 0x00000080cf027824 */ /* 0x004fc800078e0202 */
[----:B------:R-:W-:-:S05]  /*d230*/  VIADD R8, R2, 0xffffff80 ;  /* 0xffffff8002087836 */ /* 0x000fca0000000000 */
[----:B------:R-:W-:-:S13]  /*d240*/  ISETP.GE.AND P0, PT, R8, R3, PT ;  /* 0x000000030800720c */ /* 0x000fda0003f06270 */
[----:B------:R-:W-:Y:S05]  /*d250*/  @P0 BRA `(.L_x_3846) ;  /* 0x0000000000840947 */ /* 0x000fea0003800000 */
[----:B------:R-:W-:Y:S01]  /*d260*/  ISETP.NE.AND P0, PT, R9, 0x1, PT ;  /* 0x000000010900780c */ /* 0x000fe20003f05270 */
[----:B------:R-:W-:Y:S01]  /*d270*/  ULDC.64 UR4, c[0x0][0xb90] ;  /* 0x0002e40000047ab9 */ /* 0x000fe20000000a00 */
[----:B------:R-:W-:Y:S01]  /*d280*/  MOV R2, R6 ;  /* 0x0000000600027202 */ /* 0x000fe20000000f00 */
[----:B------:R-:W-:Y:S02]  /*d290*/  IMAD R7, R10, UR4, RZ ;  /* 0x000000040a077c24 */ /* 0x000fe4000f8e02ff */
[----:B------:R-:W-:Y:S02]  /*d2a0*/  IMAD.MOV.U32 R3, RZ, RZ, R11 ;  /* 0x000000ffff037224 */ /* 0x000fe400078e000b */
[----:B------:R-:W-:Y:S02]  /*d2b0*/  IMAD.MOV.U32 R5, RZ, RZ, R8 ;  /* 0x000000ffff057224 */ /* 0x000fe400078e0008 */
[----:B------:R-:W-:-:S04]  /*d2c0*/  IMAD.WIDE.U32 R2, R206, UR4, R2 ;  /* 0x00000004ce027c25 */ /* 0x000fc8000f8e0002 */
[----:B------:R-:W2:Y:S01]  /*d2d0*/  @P0 LDC R15, c[0x0][0xbec] ;  /* 0x0002fb00ff0f0b82 */ /* 0x000ea20000000800 */
[----:B------:R-:W-:Y:S01]  /*d2e0*/  IMAD R7, R206, UR5, R7 ;  /* 0x00000005ce077c24 */ /* 0x000fe2000f8e0207 */
[----:B------:R-:W-:-:S03]  /*d2f0*/  ULDC.64 UR4, c[0x0][0xb98] ;  /* 0x0002e60000047ab9 */ /* 0x000fc60000000a00 */
[----:B------:R-:W-:-:S03]  /*d300*/  IMAD.IADD R3, R3, 0x1, R7 ;  /* 0x0000000103037824 */ /* 0x000fc600078e0207 */
[----:B------:R-:W5:Y:S01]  /*d310*/  @P0 LDC R21, c[0x0][0xbf0] ;  /* 0x0002fc00ff150b82 */ /* 0x000f620000000800 */
[----:B------:R-:W-:-:S04]  /*d320*/  IMAD.WIDE.U32 R2, R13, UR4, R2 ;  /* 0x000000040d027c25 */ /* 0x000fc8000f8e0002 */
[----:B--2---:R-:W-:-:S05]  /*d330*/  @P0 IMAD.HI.U32 R4, R8, R15, RZ ;  /* 0x0000000f08040227 */ /* 0x004fca00078e00ff */
        /* <DEDUP_REMOVED lines=19> */
.L_x_3846:
[----:B------:R-:W-:Y:S05]  /*d470*/  BSYNC B1 ;  /* 0x0000000000017941 */ /* 0x000fea0003800000 */
.L_x_3845:
[----:B------:R-:W-:Y:S01]  /*d480*/  ULDC.64 UR4, c[0x0][0xaa0] ;  /* 0x0002a80000047ab9 */ /* 0x000fe20000000a00 */
[----:B--2---:R-:W-:Y:S01]  /*d490*/  IMAD R4, R205, 0x20, R209 ;  /* 0x00000020cd047824 */ /* 0x004fe200078e02d1 */
[----:B------:R-:W-:Y:S01]  /*d4a0*/  BSSY B1, `(.L_x_3847) ;  /* 0x000003b000017945 */ /* 0x000fe20003800000 */
[----:B------:R-:W-:Y:S02]  /*d4b0*/  IMAD R3, R11, UR4, RZ ;  /* 0x000000040b037c24 */ /* 0x000fe4000f8e02ff */
[----:B------:R-:W-:Y:S02]  /*d4c0*/  IMAD R9, R207, 0x80, R4 ;  /* 0x00000080cf097824 */ /* 0x000fe400078e0204 */
[C---:B------:R-:W-:Y:S02]  /*d4d0*/  IMAD R5, R6.reuse, UR5, R3 ;  /* 0x0000000506057c24 */ /* 0x040fe4000f8e0203 */
[----:B------:R-:W-:Y:S01]  /*d4e0*/  IMAD.WIDE.U32 R2, R6, UR4, RZ ;  /* 0x0000000406027c25 */ /* 0x000fe2000f8e00ff */
[----:B------:R-:W-:-:S03]  /*d4f0*/  ULDC.64 UR4, c[0x0][0xae8] ;  /* 0x0002ba0000047ab9 */ /* 0x000fc60000000a00 */
[----:B------:R-:W-:Y:S02]  /*d500*/  IMAD.IADD R3, R3, 0x1, R5 ;  /* 0x0000000103037824 */ /* 0x000fe400078e0205 */
[----:B------:R-:W-:Y:S02]  /*d510*/  IMAD R7, R10, UR4, RZ ;  /* 0x000000040a077c24 */ /* 0x000fe4000f8e02ff */
[----:B---3--:R-:W-:-:S04]  /*d520*/  @P2 IMAD.HI.U32 R4, R9, R12, RZ ;  /* 0x0000000c09042227 */ /* 0x008fc800078e00ff */
[C---:B------:R-:W-:Y:S02]  /*d530*/  IMAD R7, R206.reuse, UR5, R7 ;  /* 0x00000005ce077c24 */ /* 0x040fe4000f8e0207 */
[----:B------:R-:W-:Y:S01]  /*d540*/  IMAD.WIDE.U32 R2, R206, UR4, R2 ;  /* 0x00000004ce027c25 */ /* 0x000fe2000f8e0002 */
[----:B------:R-:W-:-:S03]  /*d550*/  ULDC.64 UR4, c[0x0][0xaf0] ;  /* 0x0002bc0000047ab9 */ /* 0x000fc60000000a00 */
[----:B------:R-:W-:Y:S01]  /*d560*/  IMAD.MOV.U32 R5, RZ, RZ, R9 ;  /* 0x000000ffff057224 */ /* 0x000fe200078e0009 */
[----:B----4-:R-:W-:Y:S01]  /*d570*/  @P2 SHF.R.U32.HI R5, RZ, R27, R4 ;  /* 0x0000001bff052219 */ /* 0x010fe20000011604 */
[----:B------:R-:W-:Y:S02]  /*d580*/  IMAD R6, R208, UR4, RZ ;  /* 0x00000004d0067c24 */ /* 0x000fe4000f8e02ff */
[----:B------:R-:W-:Y:S01]  /*d590*/  IMAD.IADD R3, R3, 0x1, R7 ;  /* 0x0000000103037824 */ /* 0x000fe200078e0207 */
[----:B------:R-:W-:Y:S01]  /*d5a0*/  SHF.R.S32.HI R4, RZ, 0x1f, R5 ;  /* 0x0000001fff047819 */ /* 0x000fe20000011405 */
[----:B------:R-:W-:Y:S01]  /*d5b0*/  IMAD R7, R13, UR5, R6 ;  /* 0x000000050d077c24 */ /* 0x000fe2000f8e0206 */
[----:B------:R-:W-:Y:S01]  /*d5c0*/  IADD3 R6, -R5, RZ, RZ ;  /* 0x000000ff05067210 */ /* 0x000fe20007ffe1ff */
[----:B------:R-:W-:Y:S01]  /*d5d0*/  IMAD.WIDE.U32 R2, R13, UR4, R2 ;  /* 0x000000040d027c25 */ /* 0x000fe2000f8e0002 */
[----:B------:R-:W-:-:S03]  /*d5e0*/  ULDC.64 UR4, c[0x0][0xae0] ;  /* 0x0002b80000047ab9 */ /* 0x000fc60000000a00 */
[----:B------:R-:W-:Y:S02]  /*d5f0*/  IMAD.IADD R3, R3, 0x1, R7 ;  /* 0x0000000103037824 */ /* 0x000fe400078e0207 */
        /* <DEDUP_REMOVED lines=8> */
[----:B------:R-:W-:Y:S02]  /*d680*/  IMAD R8, R207, 0x80, R209 ;  /* 0x00000080cf087824 */ /* 0x000fe400078e02d1 */
[----:B------:R-:W-:Y:S02]  /*d690*/  IMAD R25, R0, R25, RZ ;  /* 0x0000001900197224 */ /* 0x000fe400078e02ff */
        /* <DEDUP_REMOVED lines=10> */
[----:B------:R2:W3:Y:S02]  /*d740*/  SHFL.IDX PT, R2, R4, RZ, 0x181f ;  /* 0x00181fff04027589 */ /* 0x0004e400000e0000 */
[----:B------:R-:W-:Y:S02]  /*d750*/  ISETP.GE.AND P0, PT, R0, R25, PT ;  /* 0x000000190000720c */ /* 0x000fe40003f06270 */
[----:B------:R2:W4:Y:S01]  /*d760*/  SHFL.IDX PT, R0, R5, RZ, 0x181f ;  /* 0x00181fff05007589 */ /* 0x00052200000e0000 */
[----:B------:R-:W-:Y:S10]  /*d770*/  @P2 BRA `(.L_x_3848) ;  /* 0x0000000000342947 */ /* 0x000ff40003800000 */
[----:B------:R-:W-:Y:S02]  /*d780*/  ULDC UR4, c[0x0][0xac8] ;  /* 0x0002b20000047ab9 */ /* 0x000fe40000000800 */
[----:B------:R-:W-:Y:S02]  /*d790*/  ISETP.GE.AND P4, PT, R18, UR4, PT ;  /* 0x0000000412007c0c */ /* 0x000fe4000bf86270 */
[----:B------:R-:W-:Y:S02]  /*d7a0*/  ISETP.GE.AND P3, PT, R19, UR4, PT ;  /* 0x0000000413007c0c */ /* 0x000fe4000bf66270 */
[----:B------:R-:W-:-:S09]  /*d7b0*/  ISETP.GE.AND P2, PT, R23, UR4, PT ;  /* 0x0000000417007c0c */ /* 0x000fd2000bf46270 */
[CC--:B---3--:R-:W-:Y:S02]  /*d7c0*/  @!P4 LEA R6, P6, R18.reuse, R2.reuse, 0x1 ;  /* 0x000000021206c211 */ /* 0x0c8fe400078c08ff */
[----:B------:R-:W-:Y:S02]  /*d7d0*/  @!P3 LEA R10, P5, R19, R2, 0x1 ;  /* 0x00000002130ab211 */ /* 0x000fe400078a08ff */
[----:B----4-:R-:W-:Y:S02]  /*d7e0*/  @!P4 LEA.HI.X R7, R18, R0, R219, 0x1, P6 ;  /* 0x000000001207c211 */ /* 0x010fe400030f0cdb */
[----:B------:R-:W-:Y:S02]  /*d7f0*/  @!P2 LEA R2, P6, R23, R2, 0x1 ;  /* 0x000000021702a211 */ /* 0x000fe400078c08ff */
[-C--:B------:R-:W-:Y:S01]  /*d800*/  @!P3 LEA.HI.X R11, R19, R0.reuse, R218, 0x1, P5 ;  /* 0x00000000130bb211 */ /* 0x080fe200028f0cda */
[----:B------:R3:W-:Y:S01]  /*d810*/  @!P4 ST.E.128 desc[UR60][R6.64], RZ ;  /* 0x000000ff0600c985 */ /* 0x0007e2000c101d3c */
[----:B------:R-:W-:-:S03]  /*d820*/  @!P2 LEA.HI.X R3, R23, R0, R217, 0x1, P6 ;  /* 0x000000001703a211 */ /* 0x000fc600030f0cd9 */
[----:B------:R3:W-:Y:S04]  /*d830*/  @!P3 ST.E.128 desc[UR60][R10.64], RZ ;  /* 0x000000ff0a00b985 */ /* 0x0007e8000c101d3c */
[----:B------:R3:W-:Y:S02]  /*d840*/  @!P2 ST.E.128 desc[UR60][R2.64], RZ ;  /* 0x000000ff0200a985 */ /* 0x0007e4000c101d3c */
.L_x_3848:
[----:B------:R-:W-:Y:S05]  /*d850*/  BSYNC B1 ;  /* 0x0000000000017941 */ /* 0x000fea0003800000 */
.L_x_3847:
        /* <DEDUP_REMOVED lines=14> */
[----:B------:R0:W-:Y:S04]  /*d940*/  @!P4 ST.E.128 desc[UR60][R6.64], RZ ;  /* 0x000000ff0600c985 */ /* 0x0001e8000c101d3c */
[----:B------:R0:W-:Y:S04]  /*d950*/  @!P5 ST.E.128 desc[UR60][R10.64], RZ ;  /* 0x000000ff0a00d985 */ /* 0x0001e8000c101d3c */
[----:B------:R0:W-:Y:S02]  /*d960*/  @!P6 ST.E.128 desc[UR60][R2.64], RZ ;  /* 0x000000ff0200e985 */ /* 0x0001e4000c101d3c */
.L_x_3850:
[----:B------:R-:W-:Y:S05]  /*d970*/  BSYNC B1 ;  /* 0x0000000000017941 */ /* 0x000fea0003800000 */
.L_x_3849:
[----:B0-----:R0:W0:Y:S01]  /*d980*/  SHFL.IDX PT, R0, R5, 0x2, 0x181f ;  /* 0x00581f0005007f89 */ /* 0x00102200000e0000 */
[----:B------:R-:W-:Y:S03]  /*d990*/  BSSY B1, `(.L_x_3851) ;  /* 0x0000010000017945 */ /* 0x000fe60003800000 */
[----:B---3--:R3:W0:Y:S01]  /*d9a0*/  SHFL.IDX PT, R2, R4, 0x2, 0x181f ;  /* 0x00581f0004027f89 */ /* 0x00862200000e0000 */
[----:B------:R-:W-:Y:S05]  /*d9b0*/  @P0 BRA `(.L_x_3852) ;  /* 0x0000000000340947 */ /* 0x000fea0003800000 */
[----:B------:R-:W-:Y:S02]  /*d9c0*/  ULDC UR4, c[0x0][0xac8] ;  /* 0x0002b20000047ab9 */ /* 0x000fe40000000800 */
[----:B------:R-:W-:Y:S02]  /*d9d0*/  ISETP.GE.AND P3, PT, R18, UR4, PT ;  /* 0x0000000412007c0c */ /* 0x000fe4000bf66270 */
[----:B------:R-:W-:Y:S02]  /*d9e0*/  ISETP.GE.AND P4, PT, R19, UR4, PT ;  /* 0x0000000413007c0c */ /* 0x000fe4000bf86270 */
[----:B------:R-:W-:-:S09]  /*d9f0*/  ISETP.GE.AND P5, PT, R23, UR4, PT ;  /* 0x0000000417007c0c */ /* 0x000fd2000bfa6270 */
[CC--:B0-----:R-:W-:Y:S02]  /*da00*/  @!P3 LEA R6, P0, R18.reuse, R2.reuse, 0x1 ;  /* 0x000000021206b211 */ /* 0x0c1fe400078008ff */
[-C--:B------:R-:W-:Y:S02]  /*da10*/  @!P4 LEA R10, P1, R19, R2.reuse, 0x1 ;  /* 0x00000002130ac211 */ /* 0x080fe400078208ff */
[----:B------:R-:W-:Y:S02]  /*da20*/  @!P5 LEA R2, P2, R23, R2, 0x1 ;  /* 0x000000021702d211 */ /* 0x000fe400078408ff */
[-C--:B------:R-:W-:Y:S02]  /*da30*/  @!P3 LEA.HI.X R7, R18, R0.reuse, R219, 0x1, P0 ;  /* 0x000000001207b211 */ /* 0x080fe400000f0cdb */
[-C--:B------:R-:W-:Y:S02]  /*da40*/  @!P4 LEA.HI.X R11, R19, R0.reuse, R218, 0x1, P1 ;  /* 0x00000000130bc211 */ /* 0x080fe400008f0cda */
[----:B------:R-:W-:Y:S01]  /*da50*/  @!P5 LEA.HI.X R3, R23, R0, R217, 0x1, P2 ;  /* 0x000000001703d211 */ /* 0x000fe200010f0cd9 */
[----:B------:R0:W-:Y:S04]  /*da60*/  @!P3 ST.E.128 desc[UR60][R6.64], RZ ;  /* 0x000000ff0600b985 */ /* 0x0001e8000c101d3c */
[----:B------:R0:W-:Y:S04]  /*da70*/  @!P4 ST.E.128 desc[UR60][R10.64], RZ ;  /* 0x000000ff0a00c985 */ /* 0x0001e8000c101d3c */
[----:B------:R0:W-:Y:S02]  /*da80*/  @!P5 ST.E.128 desc[UR60][R2.64], RZ ;  /* 0x000000ff0200d985 */ /* 0x0001e4000c101d3c */
.L_x_3852:
[----:B------:R-:W-:Y:S05]  /*da90*/  BSYNC B1 ;  /* 0x0000000000017941 */ /* 0x000fea0003800000 */
.L_x_3851:
[----:B0-----:R-:W-:Y:S01]  /*daa0*/  VIADD R0, R8, 0x60 ;  /* 0x0000006008007836 */ /* 0x001fe20000000000 */
[----:B------:R0:W0:Y:S04]  /*dab0*/  SHFL.IDX PT, R6, R5, 0x3, 0x181f ;  /* 0x00781f0005067f89 */ /* 0x00002800000e0000 */
[----:B------:R-:W-:Y:S01]  /*dac0*/  ISETP.GE.AND P0, PT, R0, R25, PT ;  /* 0x000000190000720c */ /* 0x000fe20003f06270 */
[----:B------:R0:W0:-:S12]  /*dad0*/  SHFL.IDX PT, R2, R4, 0x3, 0x181f ;  /* 0x00781f0004027f89 */ /* 0x00001800000e0000 */
[----:B------:R-:W-:Y:S05]  /*dae0*/  @P0 BRA `(.L_x_3843) ;  /* 0x0000000000340947 */ /* 0x000fea0003800000 */
[----:B------:R-:W-:Y:S02]  /*daf0*/  ULDC UR4, c[0x0][0xac8] ;  /* 0x0002b20000047ab9 */ /* 0x000fe40000000800 */
[----:B------:R-:W-:Y:S02]  /*db00*/  ISETP.GE.AND P3, PT, R18, UR4, PT ;  /* 0x0000000412007c0c */ /* 0x000fe4000bf66270 */
[----:B------:R-:W-:Y:S02]  /*db10*/  ISETP.GE.AND P4, PT, R19, UR4, PT ;  /* 0x0000000413007c0c */ /* 0x000fe4000bf86270 */
[----:B------:R-:W-:-:S09]  /*db20*/  ISETP.GE.AND P5, PT, R23, UR4, PT ;  /* 0x0000000417007c0c */ /* 0x000fd2000bfa6270 */
[CC--:B0-234-:R-:W-:Y:S02]  /*db30*/  @!P3 LEA R4, P0, R18.reuse, R2.reuse, 0x1 ;  /* 0x000000021204b211 */ /* 0x0ddfe400078008ff */
        /* <DEDUP_REMOVED lines=8> */
.L_x_3843:
[----:B------:R-:W-:Y:S05]  /*dbc0*/  BSYNC B0 ;  /* 0x0000000000007941 */ /* 0x000fea0003800000 */
.L_x_3834:
[----:B------:R-:W-:Y:S02]  /*dbd0*/  ULDC UR4, c[0x0][0xc3c] ;  /* 0x00030f0000047ab9 */ /* 0x000fe40000000800 */
[----:B-1----:R-:W-:-:S13]  /*dbe0*/  ISETP.GE.AND P0, PT, R43, UR4, PT ;  /* 0x000000042b007c0c */ /* 0x002fda000bf06270 */
[----:B------:R-:W-:Y:S05]  /*dbf0*/  @!P0 BRA `(.L_x_3853) ;  /* 0xffffff3000788947 */ /* 0x000fea000383ffff */
[----:B------:R-:W-:Y:S05]  /*dc00*/  EXIT ;  /* 0x000000000000794d */ /* 0x000fea0003800000 */
.L_x_3809:
        /* <DEDUP_REMOVED lines=16> */
.L_x_3854:
[----:B0-----:R-:W0:Y:S01]  /*dd10*/  S2R R2, SR_TID.X ;  /* 0x0000000000027919 */ /* 0x001e220000002100 */
[----:B------:R-:W-:Y:S01]  /*dd20*/  ULDC UR4, c[0x0][0xc3c] ;  /* 0x00030f0000047ab9 */ /* 0x000fe20000000800 */
[----:B------:R-:W1:Y:S01]  /*dd30*/  S2UR UR6, SR_CTAID.X ;  /* 0x00000000000679c3 */ /* 0x000e620000002500 */
        /* <DEDUP_REMOVED lines=39> */
.L_x_3860:
        /* <DEDUP_REMOVED lines=12> */
.L_x_3859:
[----:B------:R-:W-:Y:S05]  /*e070*/  BSYNC B0 ;  /* 0x0000000000007941 */ /* 0x000fea0003800000 */
.L_x_3858:
        /* <DEDUP_REMOVED lines=22> */
.L_x_3856:
        /* <DEDUP_REMOVED lines=16> */
.L_x_3861:
[----:B-1----:R-:W-:Y:S01]  /*e2e0*/  IMAD R16, R16, UR5, R7 ;  /* 0x0000000510107c24 */ /* 0x002fe2000f8e0207 */
[----:B------:R-:W-:Y:S01]  /*e2f0*/  IABS R6, R0 ;  /* 0x0000000000067213 */ /* 0x000fe20000000000 */
[----:B------:R-:W-:Y:S02]  /*e300*/  IMAD R7, R11, R4, RZ ;  /* 0x000000040b077224 */ /* 0x000fe400078e02ff */
[----:B0-----:R-:W-:Y:S01]  /*e310*/  IMAD.MOV.U32 R2, RZ, RZ, RZ ;  /* 0x000000ffff027224 */ /* 0x001fe200078e00ff */
[----:B------:R-:W-:Y:S01]  /*e320*/  IADD3 R17, -R16, UR6, RZ ;  /* 0x0000000610117c10 */ /* 0x000fe2000fffe1ff */
[----:B------:R-:W-:Y:S01]  /*e330*/  VIADD R19, R19, UR4 ;  /* 0x0000000413137c36 */ /* 0x000fe20008000000 */
[----:B------:R-:W-:Y:S01]  /*e340*/  IADD3 R6, RZ, -R6, RZ ;  /* 0x80000006ff067210 */ /* 0x000fe20007ffe0ff */
[----:B------:R-:W-:Y:S01]  /*e350*/  IMAD.HI.U32 R2, R3, R7, R2 ;  /* 0x0000000703027227 */ /* 0x000fe200078e0002 */
        /* <DEDUP_REMOVED lines=17> */
.L_x_3857:
[----:B------:R-:W-:Y:S02]  /*e470*/  IMAD.MOV.U32 R17, RZ, RZ, RZ ;  /* 0x000000ffff117224 */ /* 0x000fe400078e00ff */
[----:B------:R-:W-:Y:S02]  /*e480*/  IMAD.U32 R16, RZ, RZ, UR6 ;  /* 0x00000006ff107e24 */ /* 0x000fe4000f8e00ff */
[----:B------:R-:W-:-:S07]  /*e490*/  IMAD.MOV.U32 R18, RZ, RZ, RZ ;  /* 0x000000ffff127224 */ /* 0x000fce00078e00ff */
.L_x_3862:
[----:B------:R-:W-:-:S13]  /*e4a0*/  ISETP.NE.AND P0, PT, R5, RZ, PT ;  /* 0x000000ff0500720c */ /* 0x000fda0003f05270 */
[----:B------:R-:W0:Y:S01]  /*e4b0*/  @!P0 S2R R3, SR_CgaCtaId ;  /* 0x0000000000038919 */ /* 0x000e220000008800 */
[----:B------:R-:W-:-:S04]  /*e4c0*/  @!P0 MOV R0, 0x400 ;  /* 0x0000040000008802 */ /* 0x000fc80000000f00 */
[----:B0-----:R-:W-:-:S05]  /*e4d0*/  @!P0 LEA R0, R3, R0, 0x18 ;  /* 0x0000000003008211 */ /* 0x001fca00078ec0ff */
[----:B------:R0:W-:Y:S01]  /*e4e0*/  @!P0 STS.128 [R0+0x368d0], R16 ;  /* 0x0368d01000008388 */ /* 0x0001e20000000c00 */
[----:B------:R-:W-:Y:S06]  /*e4f0*/  BAR.ARV 0x5, 0x180 ;  /* 0x0146000000007b1d */ /* 0x000fec0000002000 */
.L_x_3855:
[----:B0-----:R-:W-:Y:S01]  /*e500*/  MOV R0, 0x1 ;  /* 0x0000000100007802 */ /* 0x001fe20000000f00 */
        /* <DEDUP_REMOVED lines=27> */
[----:B------:R-:W-:Y:S04]  /*e6c0*/  STL [R1+0x24], R3 ;  /* 0x0000240301007387 */ /* 0x000fe80000100800 */
[----:B------:R-:W-:Y:S04]  /*e6d0*/  STL [R1+0x8], RZ ;  /* 0x000008ff01007387 */ /* 0x000fe80000100800 */
[----:B------:R0:W-:Y:S04]  /*e6e0*/  STL [R1+0x10], R2 ;  /* 0x0000100201007387 */ /* 0x0001e80000100800 */
[----:B------:R1:W-:Y:S01]  /*e6f0*/  STL [R1+0x50], RZ ;  /* 0x000050ff01007387 */ /* 0x0003e20000100800 */
[----:B0-----:R-:W-:-:S02]  /*e700*/  LOP3.LUT R2, R0, 0x40, RZ, 0xfc, !PT ;  /* 0x0000004000027812 */ /* 0x001fc400078efcff */
[----:B-1----:R-:W-:-:S07]  /*e710*/  LOP3.LUT R0, R0, 0x80, RZ, 0xfc, !PT ;  /* 0x0000008000007812 */ /* 0x002fce00078efcff */
.L_x_3969:
[----:B0--3--:R-:W0:Y:S02]  /*e720*/  LDC.64 R2, c[0x0][0xc88] ;  /* 0x00032200ff027b82 */ /* 0x009e240000000a00 */
[----:B0-----:R-:W-:-:S05]  /*e730*/  IMAD.WIDE R2, R19, 0x4, R2 ;  /* 0x0000000413027825 */ /* 0x001fca00078e0202 */
[----:B------:R-:W2:Y:S01]  /*e740*/  LDG.E R11, desc[UR60][R2.64] ;  /* 0x0000003c020b7981 */ /* 0x000ea2000c1e1900 */
[----:B------:R-:W-:Y:S05]  /*e750*/  YIELD ;  /* 0x0000000000007946 */ /* 0x000fea0003800000 */
[----:B------:R-:W-:Y:S01]  /*e760*/  ULDC.64 UR4, c[0x0][0xa28] ;  /* 0x00028a0000047ab9 */ /* 0x000fe20000000a00 */
[----:B------:R-:W-:Y:S01]  /*e770*/  IMAD.MOV.U32 R0, RZ, RZ, RZ ;  /* 0x000000ffff007224 */ /* 0x000fe200078e00ff */
[----:B------:R-:W-:Y:S01]  /*e780*/  ISETP.NE.U32.AND P0, PT, RZ, UR4, PT ;  /* 0x00000004ff007c0c */ /* 0x000fe2000bf05070 */
[----:B------:R-:W-:Y:S01]  /*e790*/  IMAD.MOV.U32 R6, RZ, RZ, RZ ;  /* 0x000000ffff067224 */ /* 0x000fe200078e00ff */
[----:B------:R-:W-:Y:S01]  /*e7a0*/  ULDC.64 UR6, c[0x0][0xa18] ;  /* 0x0002860000067ab9 */ /* 0x000fe20000000a00 */
[----:B------:R-:W-:Y:S01]  /*e7b0*/  ULDC.64 UR8, c[0x0][0xa08] ;  /* 0x0002820000087ab9 */ /* 0x000fe20000000a00 */
[----:B------:R-:W-:-:S02]  /*e7c0*/  ISETP.NE.AND.EX P0, PT, RZ, UR5, PT, P0 ;  /* 0x00000005ff007c0c */ /* 0x000fc4000bf05300 */
        /* <DEDUP_REMOVED lines=9> */
[----:B-1---5:R1:W5:Y:S01]  /*e860*/  @P0 LDG.E R0, desc[UR60][R2.64] ;  /* 0x0000003c02000981 */ /* 0x022362000c1e1900 */
[----:B------:R-:W-:Y:S01]  /*e870*/  ISETP.NE.AND.EX P1, PT, RZ, UR5, PT, P1 ;  /* 0x00000005ff007c0c */ /* 0x000fe2000bf25310 */
[----:B----4-:R-:W-:Y:S01]  /*e880*/  IMAD.MOV.U32 R8, RZ, RZ, RZ ;  /* 0x000000ffff087224 */ /* 0x010fe200078e00ff */
[----:B------:R-:W-:Y:S01]  /*e890*/  ISETP.NE.U32.AND P2, PT, RZ, UR6, PT ;  /* 0x00000006ff007c0c */ /* 0x000fe2000bf45070 */
[----:B------:R-:W-:Y:S01]  /*e8a0*/  STL [R1], R10 ;  /* 0x0000000a01007387 */ /* 0x000fe20000100800 */
[----:B------:R-:W-:Y:S02]  /*e8b0*/  ISETP.NE.U32.AND P0, PT, RZ, UR8, PT ;  /* 0x00000008ff007c0c */ /* 0x000fe4000bf05070 */
[----:B------:R-:W-:Y:S01]  /*e8c0*/  ISETP.NE.AND.EX P2, PT, RZ, UR7, PT, P2 ;  /* 0x00000007ff007c0c */ /* 0x000fe2000bf45320 */
[----:B------:R-:W-:Y:S01]  /*e8d0*/  STL [R1+0x1c], R9 ;  /* 0x00001c0901007387 */ /* 0x000fe20000100800 */
[----:B------:R-:W-:Y:S02]  /*e8e0*/  ISETP.NE.AND.EX P0, PT, RZ, UR9, PT, P0 ;  /* 0x00000009ff007c0c */ /* 0x000fe4000bf05300 */
[----:B-1----:R-:W-:-:S02]  /*e8f0*/  IADD3 R2, P3, R10, UR4, RZ ;  /* 0x000000040a027c10 */ /* 0x002fc4000ff7e0ff */
[----:B0-----:R-:W-:Y:S02]  /*e900*/  IADD3 R4, P4, R10, UR8, RZ ;  /* 0x000000080a047c10 */ /* 0x001fe4000ff9e0ff */
        /* <DEDUP_REMOVED lines=8> */
[----:B0-----:R-:W-:-:S04]  /*e990*/  @P2 IADD3 R6, P3, R10, UR6, RZ ;  /* 0x000000060a062c10 */ /* 0x001fc8000ff7e0ff */
        /* <DEDUP_REMOVED lines=8> */
[----:B0-----:R-:W-:Y:S01]  /*ea20*/  IMAD.U32 R6, RZ, RZ, UR4 ;  /* 0x00000004ff067e24 */ /* 0x001fe2000f8e00ff */
[----:B--2---:R0:W-:Y:S01]  /*ea30*/  STL [R1+0x3c], R12 ;  /* 0x00003c0c01007387 */ /* 0x0041e20000100800 */
[----:B------:R-:W-:Y:S05]  /*ea40*/  @P2 BRA `(.L_x_3864) ;  /* 0x0000000000142947 */ /* 0x000fea0003800000 */
[----:B------:R-:W-:Y:S05]  /*ea50*/  @!P1 BRA `(.L_x_3864) ;  /* 0x0000000000109947 */ /* 0x000fea0003800000 */
[----:B------:R-:W2:Y:S04]  /*ea60*/  LDG.E R7, desc[UR60][R2.64] ;  /* 0x0000003c02077981 */ /* 0x000ea8000c1e1900 */
[----:B------:R-:W2:Y:S02]  /*ea70*/  LDG.E R2, desc[UR60][R2.64+0x4] ;  /* 0x0000043c02027981 */ /* 0x000ea4000c1e1900 */
[----:B--2---:R-:W-:-:S05]  /*ea80*/  IMAD.IADD R2, R2, 0x1, -R7 ;  /* 0x0000000102027824 */ /* 0x004fca00078e0a07 */
[----:B------:R1:W-:Y:S02]  /*ea90*/  STL [R1+0x3c], R2 ;  /* 0x00003c0201007387 */ /* 0x0003e40000100800 */
.L_x_3864:
[----:B-1----:R-:W-:Y:S01]  /*eaa0*/  IMAD.MOV.U32 R2, RZ, RZ, R11 ;  /* 0x000000ffff027224 */ /* 0x002fe200078e000b */
[----:B------:R-:W-:Y:S01]  /*eab0*/  ULDC.64 UR4, c[0x0][0xa20] ;  /* 0x0002880000047ab9 */ /* 0x000fe20000000a00 */
[----:B-----5:R-:W-:Y:S01]  /*eac0*/  IMAD.IADD R3, R8, 0x1, R0 ;  /* 0x0000000108037824 */ /* 0x020fe200078e0200 */
[----:B------:R-:W-:Y:S02]  /*ead0*/  ISETP.NE.U32.AND P1, PT, RZ, UR4, PT ;  /* 0x00000004ff007c0c */ /* 0x000fe4000bf25070 */
[----:B------:R1:W-:Y:S02]  /*eae0*/  STL [R1+0xc], R2 ;  /* 0x00000c0201007387 */ /* 0x0003e40000100800 */
[----:B------:R-:W-:Y:S02]  /*eaf0*/  ISETP.NE.AND.EX P1, PT, RZ, UR5, PT, P1 ;  /* 0x00000005ff007c0c */ /* 0x000fe4000bf25310 */
[----:B------:R1:W-:Y:S11]  /*eb00*/  STL [R1+0x18], R3 ;  /* 0x0000180301007387 */ /* 0x0003f60000100800 */
[----:B-1----:R-:W-:Y:S05]  /*eb10*/  @!P1 BRA `(.L_x_3865) ;  /* 0x0000000000109947 */ /* 0x002fea0003800000 */
[----:B------:R-:W-:-:S04]  /*eb20*/  IADD3 R6, P0, R10, UR4, RZ ;  /* 0x000000040a067c10 */ /* 0x000fc8000ff1e0ff */
[----:B------:R-:W-:-:S05]  /*eb30*/  IADD3.X R7, R9, UR5, RZ, P0, !PT ;  /* 0x0000000509077c10 */ /* 0x000fca00087fe4ff */
[----:B------:R1:W5:Y:S01]  /*eb40*/  LDG.E R6, desc[UR60][R6.64] ;  /* 0x0000003c06067981 */ /* 0x000362000c1e1900 */
[----:B------:R-:W-:Y:S05]  /*eb50*/  BRA `(.L_x_3866) ;  /* 0x0000000000107947 */ /* 0x000fea0003800000 */
.L_x_3865:
[----:B------:R-:W-:Y:S05]  /*eb60*/  @!P0 BRA `(.L_x_3866) ;  /* 0x00000000000c8947 */ /* 0x000fea0003800000 */
[----:B------:R-:W2:Y:S04]  /*eb70*/  LDG.E R6, desc[UR60][R4.64] ;  /* 0x0000003c04067981 */ /* 0x000ea8000c1e1900 */
[----:B------:R-:W2:Y:S02]  /*eb80*/  LDG.E R4, desc[UR60][R4.64+0x4] ;  /* 0x0000043c04047981 */ /* 0x000ea4000c1e1900 */
[----:B--2---:R-:W-:-:S07]  /*eb90*/  IMAD.IADD R6, R4, 0x1, -R6 ;  /* 0x0000000104067824 */ /* 0x004fce00078e0a06 */
.L_x_3866:
[----:B-----5:R-:W-:Y:S01]  /*eba0*/  IMAD.IADD R0, R6, 0x1, -R0 ;  /* 0x0000000106007824 */ /* 0x020fe200078e0a00 */
[----:B------:R-:W-:Y:S01]  /*ebb0*/  BSSY B7, `(.L_x_3867) ;  /* 0x0000476000077945 */ /* 0x000fe20003800000 */
[----:B------:R-:W-:Y:S02]  /*ebc0*/  IMAD.MOV.U32 R2, RZ, RZ, RZ ;  /* 0x000000ffff027224 */ /* 0x000fe400078e00ff */
[C---:B------:R-:W-:Y:S01]  /*ebd0*/  VIADD R3, R0.reuse, 0x6f ;  /* 0x0000006f00037836 */ /* 0x040fe20000000000 */
[----:B------:R2:W-:Y:S01]  /*ebe0*/  STL [R1+0x40], R0 ;  /* 0x0000400001007387 */ /* 0x0005e20000100800 */
[----:B------:R-:W-:Y:S02]  /*ebf0*/  ISETP.GT.AND P0, PT, R0, RZ, PT ;  /* 0x000000ff0000720c */ /* 0x000fe40003f04270 */
[----:B------:R-:W-:-:S05]  /*ec00*/  IMAD.HI R2, R3, -0x6db6db6d, R2 ;  /* 0x9249249303027827 */ /* 0x000fca00078e0202 */
[----:B--2---:R-:W-:-:S04]  /*ec10*/  SHF.R.U32.HI R0, RZ, 0x1f, R2 ;  /* 0x0000001fff007819 */ /* 0x004fc80000011602 */
[----:B------:R-:W-:-:S05]  /*ec20*/  LEA.HI.SX32 R0, R2, R0, 0x1a ;  /* 0x0000000002007211 */ /* 0x000fca00078fd2ff */
[----:B------:R2:W-:Y:S01]  /*ec30*/  STL [R1+0x30], R0 ;  /* 0x0000300001007387 */ /* 0x0005e20000100800 */
[----:B------:R-:W-:Y:S05]  /*ec40*/  @P0 BRA `(.L_x_3868) ;  /* 0x0000000000440947 */ /* 0x000fea0003800000 */
[----:B------:R-:W3:Y:S02]  /*ec50*/  S2R R4, SR_TID.X ;  /* 0x0000000000047919 */ /* 0x000ee40000002100 */
[----:B---3--:R-:W-:-:S04]  /*ec60*/  LOP3.LUT R4, R4, 0x7f, RZ, 0xc0, !PT ;  /* 0x0000007f04047812 */ /* 0x008fc800078ec0ff */
[----:B------:R-:W-:-:S13]  /*ec70*/  ISETP.NE.AND P0, PT, R4, RZ, PT ;  /* 0x000000ff0400720c */ /* 0x000fda0003f05270 */
[----:B------:R-:W-:Y:S05]  /*ec80*/  @P0 BRA `(.L_x_3869) ;  /* 0x0000004400a00947 */ /* 0x000fea0003800000 */
[----:B------:R-:W3:Y:S01]  /*ec90*/  S2R R3, SR_LANEID ;  /* 0x0000000000037919 */ /* 0x000ee20000000000 */
[----:B------:R-:W-:Y:S02]  /*eca0*/  VOTEU.ANY UR4, UPT, PT ;  /* 0x0000000000047886 */ /* 0x000fe400038e0100 */
[----:B--2---:R-:W3:Y:S08]  /*ecb0*/  FLO.U32 R0, UR4 ;  /* 0x0000000400007d00 */ /* 0x004ef000080e0000 */
[----:B------:R-:W2:Y:S01]  /*ecc0*/  POPC R5, UR4 ;  /* 0x0000000400057d09 */ /* 0x000ea20008000000 */
[----:B---3--:R-:W-:-:S02]  /*ecd0*/  ISETP.EQ.U32.AND P0, PT, R0, R3, PT ;  /* 0x000000030000720c */ /* 0x008fc40003f02070 */
[----:B------:R-:W2:Y:S11]  /*ece0*/  LDC.64 R2, c[0x0][0xc60] ;  /* 0x00031800ff027b82 */ /* 0x000eb60000000a00 */
[----:B--2---:R-:W2:Y:S01]  /*ecf0*/  @P0 ATOMG.E.ADD.STRONG.GPU PT, R3, desc[UR60][R2.64], R5 ;  /* 0x00000005020309a8 */ /* 0x004ea200081ee1fc */
[----:B------:R-:W3:Y:S02]  /*ed00*/  S2R R4, SR_LTMASK ;  /* 0x0000000000047919 */ /* 0x000ee40000003900 */
[----:B---3--:R-:W-:-:S04]  /*ed10*/  LOP3.LUT R4, R4, UR4, RZ, 0xc0, !PT ;  /* 0x0000000404047c12 */ /* 0x008fc8000f8ec0ff */
[----:B-1----:R-:W1:Y:S01]  /*ed20*/  POPC R7, R4 ;  /* 0x0000000400077309 */ /* 0x002e620000000000 */
[----:B--2---:R-:W1:Y:S02]  /*ed30*/  SHFL.IDX PT, R0, R3, R0, 0x1f ;  /* 0x00001f0003007589 */ /* 0x004e6400000e0000 */
[----:B-1----:R-:W-:Y:S01]  /*ed40*/  IADD3 R16, R0, UR38, R7 ;  /* 0x0000002600107c10 */ /* 0x002fe2000fffe007 */
[----:B------:R-:W-:Y:S06]  /*ed50*/  BRA `(.L_x_3869) ;  /* 0x00000044006c7947 */ /* 0x000fec0003800000 */
.L_x_3868:
[----:B--2---:R-:W2:Y:S01]  /*ed60*/  LDL R0, [R1+0x4] ;  /* 0x0000040001007983 */ /* 0x004ea20000100800 */
        /* <DEDUP_REMOVED lines=12> */
[----:B-1----:R-:W-:Y:S02]  /*ee30*/  IMAD.U32 R7, RZ, RZ, UR9 ;  /* 0x00000009ff077e24 */ /* 0x002fe4000f8e00ff */
[----:B------:R-:W-:-:S02]  /*ee40*/  IMAD.U32 R10, RZ, RZ, UR4 ;  /* 0x00000004ff0a7e24 */ /* 0x000fc4000f8e00ff */
[----:B------:R-:W-:Y:S02]  /*ee50*/  IMAD.U32 R11, RZ, RZ, UR5 ;  /* 0x00000005ff0b7e24 */ /* 0x000fe4000f8e00ff */
[----:B------:R-:W-:Y:S02]  /*ee60*/  IMAD.MOV.U32 R8, RZ, RZ, 0x70 ;  /* 0x00000070ff087424 */ /* 0x000fe400078e00ff */
[----:B0-----:R-:W-:Y:S02]  /*ee70*/  IMAD.MOV.U32 R12, RZ, RZ, 0x1 ;  /* 0x00000001ff0c7424 */ /* 0x001fe400078e00ff */
[----:B------:R-:W-:-:S07]  /*ee80*/  IMAD.MOV.U32 R13, RZ, RZ, RZ ;  /* 0x000000ffff0d7224 */ /* 0x000fce00078e00ff */
[----:B------:R-:W-:-:S07]  /*ee90*/  LEPC R20, `(.L_x_3871) ;  /* 0x000000001014794e */ /* 0x000fce0000000000 */
[----:B--2---:R-:W-:Y:S05]  /*eea0*/  CALL.ABS.NOINC R2 ;  /* 0x0000000002007343 */ /* 0x004fea0003c00000 */
.L_x_3871:
[----:B------:R-:W-:Y:S05]  /*eeb0*/  BSYNC B6 ;  /* 0x0000000000067941 */ /* 0x000fea0003800000 */
.L_x_3870:
        /* <DEDUP_REMOVED lines=13> */
[----:B-1----:R-:W-:Y:S02]  /*ef90*/  IMAD.U32 R7, RZ, RZ, UR9 ;  /* 0x00000009ff077e24 */ /* 0x002fe4000f8e00ff */
[----:B------:R-:W-:-:S02]  /*efa0*/  IMAD.U32 R10, RZ, RZ, UR4 ;  /* 0x00000004ff0a7e24 */ /* 0x000fc4000f8e00ff */
[----:B------:R-:W-:Y:S02]  /*efb0*/  IMAD.U32 R11, RZ, RZ, UR5 ;  /* 0x00000005ff0b7e24 */ /* 0x000fe4000f8e00ff */
[----:B------:R-:W-:Y:S02]  /*efc0*/  IMAD.MOV.U32 R8, RZ, RZ, 0x70 ;  /* 0x00000070ff087424 */ /* 0x000fe400078e00ff */
[----:B0-----:R-:W-:Y:S02]  /*efd0*/  IMAD.MOV.U32 R12, RZ, RZ, 0x1 ;  /* 0x00000001ff0c7424 */ /* 0x001fe400078e00ff */
[----:B--2---:R-:W-:-:S07]  /*efe0*/  IMAD.MOV.U32 R13, RZ, RZ, RZ ;  /* 0x000000ffff0d7224 */ /* 0x004fce00078e00ff */
[----:B------:R-:W-:-:S07]  /*eff0*/  LEPC R20, `(.L_x_3874) ;  /* 0x000000001014794e */ /* 0x000fce0000000000 */
[----:B---3--:R-:W-:Y:S05]  /*f000*/  CALL.ABS.NOINC R2 ;  /* 0x0000000002007343 */ /* 0x008fea0003c00000 */
.L_x_3874:
[----:B------:R-:W-:Y:S01]  /*f010*/  MOV R2, 0x0 ;  /* 0x0000000000027802 */ /* 0x000fe20000000f00 */
[----:B------:R-:W-:Y:S01]  /*f020*/  ULDC.64 UR6, c[0x4][0x1b8] ;  /* 0x01006e0000067ab9 */ /* 0x000fe20000000a00 */
[----:B------:R-:W-:Y:S01]  /*f030*/  ULDC.64 UR8, c[0x4][0x1c0] ;  /* 0x0100700000087ab9 */ /* 0x000fe20000000a00 */
[----:B------:R-:W-:Y:S01]  /*f040*/  ULDC.64 UR4, c[0x4][0xe0] ;  /* 0x0100380000047ab9 */ /* 0x000fe20000000a00 */
[----:B------:R-:W-:Y:S01]  /*f050*/  IMAD.U32 R4, RZ, RZ, UR6 ;  /* 0x00000006ff047e24 */ /* 0x000fe2000f8e00ff */
        /* <DEDUP_REMOVED lines=10> */
[----:B0-----:R-:W-:Y:S05]  /*f100*/  CALL.ABS.NOINC R2 ;  /* 0x0000000002007343 */ /* 0x001fea0003c00000 */
.L_x_3873:
[----:B------:R-:W-:Y:S05]  /*f110*/  BSYNC B6 ;  /* 0x0000000000067941 */ /* 0x000fea0003800000 */
.L_x_3872:
[----:B------:R-:W2:Y:S01]  /*f120*/  LDL.LU R2, [R1] ;  /* 0x0000000001027983 */ /* 0x000ea20000300800 */
[----:B------:R-:W-:-:S03]  /*f130*/  ULDC.64 UR4, c[0x0][0x9f8] ;  /* 0x00027e0000047ab9 */ /* 0x000fc60000000a00 */
[----:B------:R-:W3:Y:S04]  /*f140*/  LDL.LU R4, [R1+0x1c] ;  /* 0x00001c0001047983 */ /* 0x000ee80000300800 */
[----:B-1----:R-:W4:Y:S01]  /*f150*/  LDL R7, [R1+0xc] ;  /* 0x00000c0001077983 */ /* 0x002f220000100800 */
[----:B------:R-:W-:-:S03]  /*f160*/  ISETP.NE.U32.AND P0, PT, RZ, UR4, PT ;  /* 0x00000004ff007c0c */ /* 0x000fc6000bf05070 */
[----:B------:R-:W5:Y:S01]  /*f170*/  LDL R0, [R1+0x30] ;  /* 0x0000300001007983 */ /* 0x000f620000100800 */
[----:B------:R-:W-:-:S13]  /*f180*/  ISETP.NE.AND.EX P0, PT, RZ, UR5, PT, P0 ;  /* 0x00000005ff007c0c */ /* 0x000fda000bf05300 */
[----:B--2---:R-:W-:-:S04]  /*f190*/  @P0 IADD3 R2, P1, R2, UR4, RZ ;  /* 0x0000000402020c10 */ /* 0x004fc8000ff3e0ff */
[----:B---3--:R-:W-:Y:S01]  /*f1a0*/  @P0 IADD3.X R3, R4, UR5, RZ, P1, !PT ;  /* 0x0000000504030c10 */ /* 0x008fe20008ffe4ff */
[----:B------:R-:W-:-:S04]  /*f1b0*/  ULDC.64 UR4, c[0x0][0xa08] ;  /* 0x0002820000047ab9 */ /* 0x000fc80000000a00 */
[----:B----4-:R1:W2:Y:S01]  /*f1c0*/  @P0 LDG.E R7, desc[UR60][R2.64] ;  /* 0x0000003c02070981 */ /* 0x0102a2000c1e1900 */
[----:B-----5:R-:W-:Y:S01]  /*f1d0*/  VIADD R9, R0, 0xffffffff ;  /* 0xffffffff00097836 */ /* 0x020fe20000000000 */
[----:B-1----:R-:W1:Y:S01]  /*f1e0*/  LDC.64 R2, c[0x0][0x418] ;  /* 0x00010600ff027b82 */ /* 0x002e620000000a00 */
[----:B--2---:R-:W-:Y:S01]  /*f1f0*/  SHF.R.S32.HI R8, RZ, 0x1f, R7 ;  /* 0x0000001fff087819 */ /* 0x004fe20000011407 */
[----:B------:R2:W-:Y:S04]  /*f200*/  @P0 STL [R1+0xc], R7 ;  /* 0x00000c0701000387 */ /* 0x0005e80000100800 */
[----:B------:R2:W-:Y:S04]  /*f210*/  STL [R1+0x2c], R9 ;  /* 0x00002c0901007387 */ /* 0x0005e80000100800 */
        /* <DEDUP_REMOVED lines=10> */
.L_x_3985:
[----:B------:R-:W-:Y:S01]  /*f2c0*/  PLOP3.LUT P1, PT, PT, PT, PT, 0x8, 0x0 ;  /* 0x000000000000781c */ /* 0x000fe20003f2e170 */
[----:B------:R3:W-:Y:S01]  /*f2d0*/  STL [R1], R0 ;  /* 0x0000000001007387 */ /* 0x0007e20000100800 */
[----:B--2---:R-:W-:Y:S02]  /*f2e0*/  ISETP.NE.AND P0, PT, R14, RZ, PT ;  /* 0x000000ff0e00720c */ /* 0x004fe40003f05270 */
[----:B---3--:R-:W-:-:S05]  /*f2f0*/  P2R R0, PR, RZ, 0x2 ;  /* 0x00000002ff007803 */ /* 0x008fca0000000000 */
[----:B------:R2:W-:Y:S06]  /*f300*/  STL [R1+0x20], R0 ;  /* 0x0000200001007387 */ /* 0x0005ec0000100800 */
[----:B------:R-:W-:Y:S05]  /*f310*/  @P0 BRA `(.L_x_3876) ;  /* 0x0000000400480947 */ /* 0x000fea0003800000 */
[----:B------:R-:W-:-:S03]  /*f320*/  UMOV UR4, 0xffffffff ;  /* 0xffffffff00047882 */ /* 0x000fc60000000000 */
[----:B------:R-:W-:Y:S05]  /*f330*/  BRA.DIV UR4, `(.L_x_3877) ;  /* 0x0000005204107947 */ /* 0x000fea000b800000 */
[----:B------:R-:W-:-:S13]  /*f340*/  ELECT P6, URZ, PT ;  /* 0x00000000003f782f */ /* 0x000fda00038c0000 */
.L_x_3988:
[----:B------:R-:W-:Y:S05]  /*f350*/  @!P6 BRA `(.L_x_3876) ;  /* 0x000000040038e947 */ /* 0x000fea0003800000 */
[----:B------:R3:W-:Y:S01]  /*f360*/  STL [R1+0x14], R9 ;  /* 0x0000140901007387 */ /* 0x0007e20000100800 */
[----:B------:R-:W-:-:S04]  /*f370*/  ISETP.NE.U32.AND P0, PT, R2, RZ, PT ;  /* 0x000000ff0200720c */ /* 0x000fc80003f05070 */
[----:B------:R-:W-:-:S13]  /*f380*/  ISETP.NE.AND.EX P0, PT, R3, RZ, PT, P0 ;  /* 0x000000ff0300720c */ /* 0x000fda0003f05300 */
[----:B---3--:R-:W-:Y:S05]  /*f390*/  @!P0 BRA `(.L_x_3878) ;  /* 0x0000000000508947 */ /* 0x008fea0003800000 */
[----:B------:R-:W3:Y:S01]  /*f3a0*/  LDC R6, c[0x0][0x43c] ;  /* 0x00010f00ff067b82 */ /* 0x000ee20000000800 */
[----:B--2---:R-:W-:Y:S01]  /*f3b0*/  IMAD.MOV.U32 R0, RZ, RZ, R9 ;  /* 0x000000ffff007224 */ /* 0x004fe200078e0009 */
[----:B------:R-:W-:Y:S01]  /*f3c0*/  ULDC.64 UR4, c[0x0][0x428] ;  /* 0x00010a0000047ab9 */ /* 0x000fe20000000a00 */
[----:B---3--:R-:W-:-:S13]  /*f3d0*/  ISETP.NE.AND P0, PT, R6, 0x1, PT ;  /* 0x000000010600780c */ /* 0x008fda0003f05270 */
[----:B-1----:R-:W1:Y:S02]  /*f3e0*/  @P0 LDC.64 R4, c[0x0][0x440] ;  /* 0x00011000ff040b82 */ /* 0x002e640000000a00 */
        /* <DEDUP_REMOVED lines=10> */
[----:B------:R-:W-:-:S04]  /*f490*/  IMAD R0, R7, UR5, R6 ;  /* 0x0000000507007c24 */ /* 0x000fc8000f8e0206 */
[----:B------:R-:W-:-:S05]  /*f4a0*/  IMAD.IADD R0, R5, 0x1, R0 ;  /* 0x0000000105007824 */ /* 0x000fca00078e0200 */
[----:B------:R-:W-:-:S05]  /*f4b0*/  LEA.HI.X R3, R4, R3, R0, 0x2, P0 ;  /* 0x0000000304037211 */ /* 0x000fca00000f1400 */
[----:B------:R-:W2:Y:S04]  /*f4c0*/  LDG.E R0, desc[UR60][R2.64] ;  /* 0x0000003c02007981 */ /* 0x000ea8000c1e1900 */
[----:B--2---:R3:W-:Y:S02]  /*f4d0*/  STL [R1], R0 ;  /* 0x0000000001007387 */ /* 0x0047e40000100800 */
.L_x_3878:
[----:B------:R-:W4:Y:S04]  /*f4e0*/  LDL R7, [R1+0x4] ;  /* 0x0000040001077983 */ /* 0x000f280000100800 */
[----:B--23--:R-:W4:Y:S04]  /*f4f0*/  LDL R0, [R1+0x8] ;  /* 0x0000080001007983 */ /* 0x00cf280000100800 */
[----:B------:R-:W2:Y:S01]  /*f500*/  LDL R2, [R1+0x10] ;  /* 0x0000100001027983 */ /* 0x000ea20000100800 */
[----:B----4-:R-:W-:Y:S01]  /*f510*/  IMAD R0, R0, 0x8, R7 ;  /* 0x0000000800007824 */ /* 0x010fe200078e0207 */
[----:B--2---:R-:W-:-:S04]  /*f520*/  SHF.L.U32 R2, R2, 0x1f, RZ ;  /* 0x0000001f02027819 */ /* 0x004fc800000006ff */
[----:B------:R-:W2:Y:S02]  /*f530*/  SYNCS.PHASECHK.TRANS64.TRYWAIT P0, [R0+URZ+0x36840], R2 ;  /* 0x03684002000075a7 */ /* 0x000ea4000800017f */
[----:B--2---:R-:W-:Y:S05]  /*f540*/  @!P0 BRA `(.L_x_3879) ;  /* 0x0000004c00ac8947 */ /* 0x004fea0003800000 */
.L_x_3989:
[----:B------:R-:W3:Y:S02]  /*f550*/  S2R R3, SR_TID.X ;  /* 0x0000000000037919 */ /* 0x000ee40000002100 */
[----:B---3--:R-:W-:-:S04]  /*f560*/  LOP3.LUT R3, R3, 0x7f, RZ, 0xc0, !PT ;  /* 0x0000007f03037812 */ /* 0x008fc800078ec0ff */
[----:B------:R-:W-:-:S13]  /*f570*/  ISETP.NE.AND P0, PT, R3, RZ, PT ;  /* 0x000000ff0300720c */ /* 0x000fda0003f05270 */
[----:B------:R-:W-:Y:S05]  /*f580*/  @P0 BRA `(.L_x_3880) ;  /* 0x00000000001c0947 */ /* 0x000fea0003800000 */
[----:B------:R-:W3:Y:S01]  /*f590*/  S2R R3, SR_TID.X ;  /* 0x0000000000037919 */ /* 0x000ee20000002100 */
[----:B--2---:R-:W-:-:S04]  /*f5a0*/  MOV R2, 0xa800 ;  /* 0x0000a80000027802 */ /* 0x004fc80000000f00 */
[----:B------:R4:W-:Y:S01]  /*f5b0*/  SYNCS.ARRIVE.TRANS64 RZ, [R0+URZ+0x36830], R2 ;  /* 0x0368300200ff79a7 */ /* 0x0009e2000800003f */
[----:B---3--:R-:W-:-:S04]  /*f5c0*/  LOP3.LUT R3, R3, 0x1f, RZ, 0xc0, !PT ;  /* 0x0000001f03037812 */ /* 0x008fc800078ec0ff */
[----:B------:R-:W-:-:S13]  /*f5d0*/  ISETP.NE.AND P0, PT, R3, RZ, PT ;  /* 0x000000ff0300720c */ /* 0x000fda0003f05270 */
[----:B----4-:R-:W-:Y:S05]  /*f5e0*/  @!P0 BRA `(.L_x_3880) ;  /* 0x0000000000048947 */ /* 0x010fea0003800000 */
[----:B------:R-:W-:Y:S01]  /*f5f0*/  BPT.TRAP 0x1 ;  /* 0x000000040000795c */ /* 0x000fe20000300000 */
.L_x_3880:
[----:B------:R-:W3:Y:S04]  /*f600*/  LDL R6, [R1+0x4] ;  /* 0x0000040001067983 */ /* 0x000ee80000100800 */
[----:B------:R-:W3:Y:S04]  /*f610*/  LDL R5, [R1+0x8] ;  /* 0x0000080001057983 */ /* 0x000ee80000100800 */
[----:B-1----:R-:W4:Y:S04]  /*f620*/  LDL R4, [R1+0x14] ;  /* 0x0000140001047983 */ /* 0x002f280000100800 */
[----:B------:R-:W5:Y:S04]  /*f630*/  LDL R3, [R1+0x18] ;  /* 0x0000180001037983 */ /* 0x000f680000100800 */
[----:B--2---:R-:W2:Y:S01]  /*f640*/  LDL R2, [R1] ;  /* 0x0000000001027983 */ /* 0x004ea20000100800 */
[----:B------:R-:W-:Y:S01]  /*f650*/  R2UR UR9, R0 ;  /* 0x00000000000972ca */ /* 0x000fe200000e0000 */
[----:B------:R-:W-:Y:S01]  /*f660*/  UIADD3 UR4, UP0, UR36, 0x370, URZ ;  /* 0x0000037024047890 */ /* 0x000fe2000ff1e03f */
[----:B------:R-:W-:Y:S01]  /*f670*/  R2UR UR12, R18 ;  /* 0x00000000120c72ca */ /* 0x000fe200000e0000 */
[----:B------:R-:W-:Y:S01]  /*f680*/  UMOV UR10, URZ ;  /* 0x0000003f000a7c82 */ /* 0x000fe20008000000 */
[----:B------:R-:W-:Y:S01]  /*f690*/  PLOP3.LUT P0, PT, PT, PT, PT, 0x80, 0x0 ;  /* 0x000000000000781c */ /* 0x000fe20003f0f070 */
[----:B------:R-:W-:Y:S01]  /*f6a0*/  UMOV UR6, 0x0 ;  /* 0x0000000000067882 */ /* 0x000fe20000000000 */
[----:B------:R-:W-:Y:S01]  /*f6b0*/  UMOV UR7, 0x14f00000 ;  /* 0x14f0000000077882 */ /* 0x000fe20000000000 */
[----:B------:R-:W-:-:S06]  /*f6c0*/  UMOV UR16, 0x40 ;  /* 0x0000004000107882 */ /* 0x000fcc0000000000 */
        /* <DEDUP_REMOVED lines=12> */
[----:B------:R-:W-:-:S03]  /*f790*/  UIADD3 UR17, UR8, 0x28400, URZ ;  /* 0x0002840008117890 */ /* 0x000fc6000fffe03f */
[----:B------:R-:W-:Y:S01]  /*f7a0*/  UMOV UR8, UR14 ;  /* 0x0000000e00087c82 */ /* 0x000fe20008000000 */
[----:B------:R-:W-:Y:S01]  /*f7b0*/  UMOV UR14, 0x80 ;  /* 0x00000080000e7882 */ /* 0x000fe20000000000 */
[----:B------:R1:W-:Y:S02]  /*f7c0*/  UTMALDG.4D [UR8], [UR4], desc[UR6] ;  /* 0x00000608040075b4 */ /* 0x0003e40008019000 */
[----:B-1----:R-:W-:Y:S01]  /*f7d0*/  UMOV UR8, UR15 ;  /* 0x0000000f00087c82 */ /* 0x002fe20008000000 */
[----:B------:R-:W-:Y:S02]  /*f7e0*/  UMOV UR10, UR16 ;  /* 0x00000010000a7c82 */ /* 0x000fe40008000000 */
[----:B------:R1:W-:Y:S02]  /*f7f0*/  UTMALDG.4D [UR8], [UR4], desc[UR6] ;  /* 0x00000608040075b4 */ /* 0x0003e40008019000 */
[----:B-1----:R-:W-:Y:S01]  /*f800*/  UMOV UR8, UR17 ;  /* 0x0000001100087c82 */ /* 0x002fe20008000000 */
[----:B------:R-:W-:-:S02]  /*f810*/  UMOV UR10, UR14 ;  /* 0x0000000e000a7c82 */ /* 0x000fc40008000000 */
[----:B------:R3:W-:Y:S02]  /*f820*/  UTMALDG.4D [UR8], [UR4], desc[UR6] ;  /* 0x00000608040075b4 */ /* 0x0007e40008019000 */
[----:B---3--:R-:W-:Y:S01]  /*f830*/  NOP ;  /* 0x0000000000007918 */ /* 0x008fe20000000000 */
.L_x_3876:
[----:B------:R-:W3:Y:S04]  /*f840*/  LDL R2, [R1+0x4] ;  /* 0x0000040001027983 */ /* 0x000ee80000100800 */
[----:B------:R-:W2:Y:S04]  /*f850*/  LDL.LU R3, [R1+0x34] ;  /* 0x0000340001037983 */ /* 0x000ea80000300800 */
[----:B------:R-:W4:Y:S04]  /*f860*/  LDL.LU R5, [R1+0x28] ;  /* 0x0000280001057983 */ /* 0x000f280000300800 */
[----:B-1----:R-:W5:Y:S01]  /*f870*/  LDL.LU R4, [R1+0x38] ;  /* 0x0000380001047983 */ /* 0x002f620000300800 */
        /* <DEDUP_REMOVED lines=8> */
[----:B--2---:R-:W-:-:S04]  /*f900*/  SHF.R.S32.HI R0, RZ, 0x1f, R3 ;  /* 0x0000001fff007819 */ /* 0x004fc80000011403 */
        /* <DEDUP_REMOVED lines=19> */
[----:B------:R-:W-:Y:S01]  /*fa40*/  MOV R13, RZ ;  /* 0x000000ff000d7202 */ /* 0x000fe20000000f00 */
[----:B------:R-:W1:Y:S01]  /*fa50*/  LDC.64 R2, c[0x4][R2] ;  /* 0x0100000002027b82 */ /* 0x000e620000000a00 */
[----:B------:R-:W-:Y:S02]  /*fa60*/  IMAD.U32 R5, RZ, RZ, UR7 ;  /* 0x00000007ff057e24 */ /* 0x000fe4000f8e00ff */
[----:B------:R-:W-:Y:S02]  /*fa70*/  IMAD.U32 R6, RZ, RZ, UR8 ;  /* 0x00000008ff067e24 */ /* 0x000fe4000f8e00ff */
[----:B------:R-:W-:-:S02]  /*fa80*/  IMAD.U32 R7, RZ, RZ, UR9 ;  /* 0x00000009ff077e24 */ /* 0x000fc4000f8e00ff */
[----:B------:R-:W-:Y:S02]  /*fa90*/  IMAD.U32 R10, RZ, RZ, UR4 ;  /* 0x00000004ff0a7e24 */ /* 0x000fe4000f8e00ff */
[----:B------:R-:W-:Y:S02]  /*faa0*/  IMAD.U32 R11, RZ, RZ, UR5 ;  /* 0x00000005ff0b7e24 */ /* 0x000fe4000f8e00ff */
[----:B------:R-:W-:Y:S02]  /*fab0*/  IMAD.MOV.U32 R8, RZ, RZ, 0x70 ;  /* 0x00000070ff087424 */ /* 0x000fe400078e00ff */
[----:B0-----:R-:W-:-:S07]  /*fac0*/  IMAD.MOV.U32 R12, RZ, RZ, 0x1 ;  /* 0x00000001ff0c7424 */ /* 0x001fce00078e00ff */
[----:B------:R-:W-:-:S07]  /*fad0*/  LEPC R20, `(.L_x_3882) ;  /* 0x000000001014794e */ /* 0x000fce0000000000 */
[----:B-1----:R-:W-:Y:S05]  /*fae0*/  CALL.ABS.NOINC R2 ;  /* 0x0000000002007343 */ /* 0x002fea0003c00000 */
.L_x_3882:
[----:B------:R-:W-:Y:S05]  /*faf0*/  BSYNC B6 ;  /* 0x0000000000067941 */ /* 0x000fea0003800000 */
.L_x_3881:
[----:B--2---:R-:W2:Y:S01]  /*fb00*/  LDL.LU R4, [R1+0x34] ;  /* 0x0000340001047983 */ /* 0x004ea20000300800 */
[----:B------:R-:W1:Y:S01]  /*fb10*/  LDC R7, c[0x0][0x448] ;  /* 0x00011200ff077b82 */ /* 0x000e620000000800 */
[----:B------:R-:W-:Y:S01]  /*fb20*/  ULDC.64 UR4, c[0x0][0x2d8] ;  /* 0x0000b60000047ab9 */ /* 0x000fe20000000a00 */
[----:B------:R-:W-:Y:S01]  /*fb30*/  IMAD.SHL.U32 R17, R17, 0x80, RZ ;  /* 0x0000008011117824 */ /* 0x000fe200078e00ff */
[----:B------:R-:W2:Y:S01]  /*fb40*/  LDL.LU.64 R2, [R1+0x48] ;  /* 0x0000480001027983 */ /* 0x000ea20000300a00 */
[----:B------:R-:W-:-:S03]  /*fb50*/  ULDC.64 UR6, c[0x0][0x280] ;  /* 0x0000a00000067ab9 */ /* 0x000fc60000000a00 */
[----:B------:R-:W3:Y:S04]  /*fb60*/  LDL.LU R0, [R1+0x38] ;  /* 0x0000380001007983 */ /* 0x000ee80000300800 */
[----:B------:R-:W4:Y:S04]  /*fb70*/  LDL.LU R6, [R1+0x54] ;  /* 0x0000540001067983 */ /* 0x000f280000300800 */
[----:B------:R-:W4:Y:S01]  /*fb80*/  LDL.LU R5, [R1+0x28] ;  /* 0x0000280001057983 */ /* 0x000f220000300800 */
[----:B------:R-:W0:Y:S01]  /*fb90*/  S2R R8, SR_TID.X ;  /* 0x0000000000087919 */ /* 0x000e220000002100 */
[----:B-1----:R-:W-:Y:S01]  /*fba0*/  ISETP.NE.AND P0, PT, R7, 0x1, PT ;  /* 0x000000010700780c */ /* 0x002fe20003f05270 */
[----:B0-----:R-:W-:-:S05]  /*fbb0*/  IMAD.SHL.U32 R10, R8, 0x8, RZ ;  /* 0x00000008080a7824 */ /* 0x001fca00078e00ff */
[----:B------:R-:W-:-:S04]  /*fbc0*/  LOP3.LUT R10, R10, 0x38, RZ, 0xc0, !PT ;  /* 0x000000380a0a7812 */ /* 0x000fc800078ec0ff */
[C---:B------:R-:W-:Y:S02]  /*fbd0*/  LOP3.LUT R9, R10.reuse, 0x40, RZ, 0xfc, !PT ;  /* 0x000000400a097812 */ /* 0x040fe400078efcff */
[----:B------:R-:W-:Y:S01]  /*fbe0*/  LOP3.LUT R8, R10, 0x80, RZ, 0xfc, !PT ;  /* 0x000000800a087812 */ /* 0x000fe200078efcff */
[----:B--2---:R-:W-:Y:S02]  /*fbf0*/  IMAD.MOV.U32 R3, RZ, RZ, R4 ;  /* 0x000000ffff037224 */ /* 0x004fe400078e0004 */
[----:B------:R-:W0:Y:S01]  /*fc00*/  S2R R4, SR_TID.X ;  /* 0x0000000000047919 */ /* 0x000e220000002100 */
[----:B---3--:R-:W-:Y:S02]  /*fc10*/  IMAD R0, R0, UR4, RZ ;  /* 0x0000000400007c24 */ /* 0x008fe4000f8e02ff */
        /* <DEDUP_REMOVED lines=37> */
[----:B------:R-:W-:Y:S01]  /*fe70*/  ISETP.GE.AND P0, PT, R8, UR4, PT ;  /* 0x0000000408007c0c */ /* 0x000fe2000bf06270 */
[----:B------:R-:W-:Y:S01]  /*fe80*/  UMOV UR4, 0xffffffff ;  /* 0xffffffff00047882 */ /* 0x000fe20000000000 */
[----:B------:R-:W-:-:S02]  /*fe90*/  LEA.HI.X R0, R2, UR7, R0, 0x1, P3 ;  /* 0x0000000702007c11 */ /* 0x000fc400098f0c00 */
[----:B0-----:R-:W-:Y:S09]  /*fea0*/  BRA.DIV UR4, `(.L_x_3883) ;  /* 0x0000004604687947 */ /* 0x001ff2000b800000 */
[----:B------:R-:W0:Y:S02]  /*feb0*/  S2R R5, SR_TID.X ;  /* 0x0000000000057919 */ /* 0x000e240000002100 */
[----:B0-----:R-:W-:-:S04]  /*fec0*/  LOP3.LUT R5, R5, 0x7f, RZ, 0xc0, !PT ;  /* 0x0000007f05057812 */ /* 0x001fc800078ec0ff */
[----:B------:R-:W-:Y:S02]  /*fed0*/  SHF.R.U32.HI R6, RZ, 0x3, R5 ;  /* 0x00000003ff067819 */ /* 0x000fe40000011605 */
[----:B------:R-:W2:Y:S02]  /*fee0*/  LDL.LU R5, [R1+0x3c] ;  /* 0x00003c0001057983 */ /* 0x000ea40000300800 */
[----:B------:R-:W-:Y:S02]  /*fef0*/  IADD3 R2, R6, R17, RZ ;  /* 0x0000001106027210 */ /* 0x000fe40007ffe0ff */
[----:B------:R-:W0:Y:S01]  /*ff00*/  S2R R6, SR_TID.X ;  /* 0x0000000000067919 */ /* 0x000e220000002100 */
[----:B------:R-:W-:Y:S01]  /*ff10*/  SHFL.IDX PT, R9, R0, 0x1, 0x181f ;  /* 0x00381f0000097f89 */ /* 0x000fe200000e0000 */
[----:B0-----:R-:W-:-:S03]  /*ff20*/  IMAD.SHL.U32 R11, R6, 0x8, RZ ;  /* 0x00000008060b7824 */ /* 0x001fc600078e00ff */
[----:B------:R-:W-:Y:S02]  /*ff30*/  SHFL.IDX PT, R6, R0, RZ, 0x181f ;  /* 0x00181fff00067589 */ /* 0x000fe400000e0000 */
[----:B------:R-:W-:Y:S01]  /*ff40*/  LOP3.LUT R11, R11, 0x38, RZ, 0xc0, !PT ;  /* 0x000000380b0b7812 */ /* 0x000fe200078ec0ff */
[----:B--2---:R-:W-:Y:S02]  /*ff50*/  IMAD R3, R5, R7, RZ ;  /* 0x0000000705037224 */ /* 0x004fe400078e02ff */
[----:B------:R-:W0:Y:S01]  /*ff60*/  SHFL.IDX PT, R7, R4, RZ, 0x181f ;  /* 0x00181fff04077589 */ /* 0x000e2200000e0000 */
[C---:B------:R-:W-:Y:S02]  /*ff70*/  VIADD R5, R2.reuse, 0x10 ;  /* 0x0000001002057836 */ /* 0x040fe40000000000 */
[----:B------:R-:W-:-:S03]  /*ff80*/  ISETP.GE.AND P4, PT, R2, R3, PT ;  /* 0x000000030200720c */ /* 0x000fc60003f86270 */
[----:B------:R-:W-:Y:S02]  /*ff90*/  ISETP.GE.AND P3, PT, R5, R3, PT ;  /* 0x000000030500720c */ /* 0x000fe40003f66270 */
[----:B------:R-:W1:Y:S08]  /*ffa0*/  SHFL.IDX PT, R5, R4, 0x1, 0x181f ;  /* 0x00381f0004057f89 */ /* 0x000e7000000e0000 */
[----:B0-----:R-:W-:-:S05]  /*ffb0*/  @!P4 LEA R7, P5, R11, R7, 0x1 ;  /* 0x000000070b07c211 */ /* 0x001fca00078a08ff */
[----:B------:R-:W-:Y:S01]  /*ffc0*/  @!P4 IMAD.X R6, RZ, RZ, R6, P5 ;  /* 0x000000ffff06c224 */ /* 0x000fe200028e0606 */
[----:B-1----:R-:W-:-:S04]  /*ffd0*/  @!P3 LEA R8, P5, R11, R5, 0x1 ;  /* 0x000000050b08b211 */ /* 0x002fc800078a08ff */
[----:B------:R-:W-:Y:S01]  /*ffe0*/  @!P4 LOP3.LUT R7, R7, R6, RZ, 0x3c, !PT ;  /* 0x000000060707c212 */ /* 0x000fe200078e3cff */
[----:B------:R-:W-:-:S03]  /*fff0*/  @!P3 IMAD.X R5, RZ, RZ, R9, P5 ;  /* 0x000000ffff05b224 */ /* 0x000fc600028e0609 */
[----:B------:R-:W-:-:S04]  /*10000*/  @!P4 LOP3.LUT R6, R7, R6, RZ, 0x3c, !PT ;  /* 0x000000060706c212 */ /* 0x000fc800078e3cff */
[----:B------:R-:W-:-:S05]  /*10010*/  @!P4 LOP3.LUT R7, R7, R6, RZ, 0x3c, !PT ;  /* 0x000000060707c212 */ /* 0x000fca00078e3cff */
[----:B-----5:R-:W-:Y:S04]  /*10020*/  @!P4 LDGSTS.E.BYPASS.LTC128B.128 [R10+0x15400], desc[UR60][R6.64], !P2 ;  /* 0x15400000060acfae */ /* 0x020fe8000d101d7c */
[----:B------:R-:W-:Y:S04]  /*10030*/  @!P4 LDGSTS.E.BYPASS.LTC128B.128 [R10+0x19400], desc[UR60][R6.64+0x80], !P1 ;  /* 0x19400080060acfae */ /* 0x000fe8000c901d7c */
[----:B------:R0:W-:Y:S02]  /*10040*/  @!P4 LDGSTS.E.BYPASS.LTC128B.128 [R10+0x1d400], desc[UR60][R6.64+0x100], !P0 ;  /* 0x1d400100060acfae */ /* 0x0001e4000c101d7c */
[----:B0-----:R-:W-:-:S02]  /*10050*/  @!P3 IMAD.MOV.U32 R6, RZ, RZ, R8 ;  /* 0x000000ffff06b224 */ /* 0x001fc400078e0008 */
[----:B------:R-:W-:Y:S01]  /*10060*/  @!P3 IMAD.MOV.U32 R7, RZ, RZ, R5 ;  /* 0x000000ffff07b224 */ /* 0x000fe200078e0005 */
[----:B------:R-:W-:Y:S01]  /*10070*/  SHFL.IDX PT, R8, R0, 0x2, 0x181f ;  /* 0x00581f0000087f89 */ /* 0x000fe200000e0000 */
[----:B------:R-:W-:-:S03]  /*10080*/  VIADD R5, R2, 0x20 ;  /* 0x0000002002057836 */ /* 0x000fc60000000000 */
[----:B------:R-:W-:Y:S04]  /*10090*/  @!P3 LDGSTS.E.BYPASS.LTC128B.128 [R10+0x15c00], desc[UR60][R6.64], !P2 ;  /* 0x15c00000060abfae */ /* 0x000fe8000d101d7c */
[----:B------:R-:W-:Y:S04]  /*100a0*/  @!P3 LDGSTS.E.BYPASS.LTC128B.128 [R10+0x19c00], desc[UR60][R6.64+0x80], !P1 ;  /* 0x19c00080060abfae */ /* 0x000fe8000c901d7c */
[----:B------:R0:W-:Y:S01]  /*100b0*/  @!P3 LDGSTS.E.BYPASS.LTC128B.128 [R10+0x1dc00], desc[UR60][R6.64+0x100], !P0 ;  /* 0x1dc00100060abfae */ /* 0x0001e2000c101d7c */
[----:B------:R-:W-:-:S03]  /*100c0*/  ISETP.GE.AND P3, PT, R5, R3, PT ;  /* 0x000000030500720c */ /* 0x000fc60003f66270 */
[----:B------:R-:W1:Y:S10]  /*100d0*/  SHFL.IDX PT, R5, R4, 0x2, 0x181f ;  /* 0x00581f0004057f89 */ /* 0x000e7400000e0000 */
[----:B-1----:R-:W-:-:S05]  /*100e0*/  @!P3 LEA R5, P4, R11, R5, 0x1 ;  /* 0x000000050b05b211 */ /* 0x002fca00078808ff */
[----:B0-----:R-:W-:-:S04]  /*100f0*/  @!P3 IMAD.X R6, RZ, RZ, R8, P4 ;  /* 0x000000ffff06b224 */ /* 0x001fc800020e0608 */
[----:B------:R-:W-:Y:S02]  /*10100*/  @!P3 IMAD.MOV.U32 R7, RZ, RZ, R6 ;  /* 0x000000ffff07b224 */ /* 0x000fe400078e0006 */
[----:B------:R-:W-:Y:S01]  /*10110*/  @!P3 IMAD.MOV.U32 R6, RZ, RZ, R5 ;  /* 0x000000ffff06b224 */ /* 0x000fe200078e0005 */
[----:B------:R-:W-:-:S04]  /*10120*/  IADD3 R5, R2, 0x30, RZ ;  /* 0x0000003002057810 */ /* 0x000fc80007ffe0ff */
        /* <DEDUP_REMOVED lines=33> */
[----:B------:R-:W-:Y:S01]  /*10340*/  @!P3 LDGSTS.E.BYPASS.LTC128B.128 [R10+0x17c00], desc[UR60][R6.64], !P2 ;  /* 0x17c00000060abfae */ /* 0x000fe2000d101d7c */
[----:B------:R-:W-:-:S03]  /*10350*/  ISETP.GE.AND P4, PT, R5, R3, PT ;  /* 0x000000030500720c */ /* 0x000fc60003f86270 */
[----:B------:R-:W0:Y:S04]  /*10360*/  SHFL.IDX PT, R5, R4, 0x6, 0x181f ;  /* 0x00d81f0004057f89 */ /* 0x000e2800000e0000 */
[----:B------:R-:W-:Y:S04]  /*10370*/  @!P3 LDGSTS.E.BYPASS.LTC128B.128 [R10+0x1bc00], desc[UR60][R6.64+0x80], !P1 ;  /* 0x1bc00080060abfae */ /* 0x000fe8000c901d7c */
[----:B------:R1:W-:Y:S04]  /*10380*/  @!P3 LDGSTS.E.BYPASS.LTC128B.128 [R10+0x1fc00], desc[UR60][R6.64+0x100], !P0 ;  /* 0x1fc00100060abfae */ /* 0x0003e8000c101d7c */
[----:B------:R-:W-:Y:S04]  /*10390*/  SHFL.IDX PT, R4, R4, 0x7, 0x181f ;  /* 0x00f81f0004047f89 */ /* 0x000fe800000e0000 */
[----:B-1----:R-:W1:Y:S01]  /*103a0*/  SHFL.IDX PT, R6, R0, 0x6, 0x181f ;  /* 0x00d81f0000067f89 */ /* 0x002e6200000e0000 */
[----:B0-----:R-:W-:-:S03]  /*103b0*/  @!P4 LEA R5, P3, R11, R5, 0x1 ;  /* 0x000000050b05c211 */ /* 0x001fc600078608ff */
[----:B------:R-:W2:Y:S02]  /*103c0*/  SHFL.IDX PT, R0, R0, 0x7, 0x181f ;  /* 0x00f81f0000007f89 */ /* 0x000ea400000e0000 */
[----:B-1----:R-:W-:-:S04]  /*103d0*/  @!P4 IMAD.X R6, RZ, RZ, R6, P3 ;  /* 0x000000ffff06c224 */ /* 0x002fc800018e0606 */
[----:B------:R-:W-:Y:S02]  /*103e0*/  @!P4 IMAD.MOV.U32 R7, RZ, RZ, R6 ;  /* 0x000000ffff07c224 */ /* 0x000fe400078e0006 */
[----:B------:R-:W-:-:S05]  /*103f0*/  @!P4 IMAD.MOV.U32 R6, RZ, RZ, R5 ;  /* 0x000000ffff06c224 */ /* 0x000fca00078e0005 */
[----:B------:R1:W-:Y:S04]  /*10400*/  @!P4 LDGSTS.E.BYPASS.LTC128B.128 [R10+0x18400], desc[UR60][R6.64], !P2 ;  /* 0x18400000060acfae */ /* 0x0003e8000d101d7c */
[----:B------:R1:W-:Y:S04]  /*10410*/  @!P4 LDGSTS.E.BYPASS.LTC128B.128 [R10+0x1c400], desc[UR60][R6.64+0x80], !P1 ;  /* 0x1c400080060acfae */ /* 0x0003e8000c901d7c */
[----:B--2---:R1:W-:Y:S02]  /*10420*/  @!P4 LDGSTS.E.BYPASS.LTC128B.128 [R10+0x20400], desc[UR60][R6.64+0x100], !P0 ;  /* 0x20400100060acfae */ /* 0x0043e4000c101d7c */
.L_x_4006:
[----:B------:R-:W-:Y:S01]  /*10430*/  VIADD R2, R2, 0x70 ;  /* 0x0000007002027836 */ /* 0x000fe20000000000 */
[----:B------:R-:W-:Y:S04]  /*10440*/  BSSY B0, `(.L_x_3884) ;  /* 0x000000e000007945 */ /* 0x000fe80003800000 */
[----:B------:R-:W-:-:S13]  /*10450*/  ISETP.GE.AND P3, PT, R2, R3, PT ;  /* 0x000000030200720c */ /* 0x000fda0003f66270 */
[----:B------:R-:W-:Y:S05]  /*10460*/  @P3 BRA `(.L_x_3885) ;  /* 0x00000000002c3947 */ /* 0x000fea0003800000 */
[----:B------:R-:W2:Y:S02]  /*10470*/  S2R R5, SR_TID.X ;  /* 0x0000000000057919 */ /* 0x000ea40000002100 */
[----:B--2---:R-:W-:-:S05]  /*10480*/  IMAD.SHL.U32 R5, R5, 0x8, RZ ;  /* 0x0000000805057824 */ /* 0x004fca00078e00ff */
[----:B------:R-:W-:-:S04]  /*10490*/  LOP3.LUT R5, R5, 0x38, RZ, 0xc0, !PT ;  /* 0x0000003805057812 */ /* 0x000fc800078ec0ff */
[----:B------:R-:W-:-:S05]  /*104a0*/  LEA R2, P3, R5, R4, 0x1 ;  /* 0x0000000405027211 */ /* 0x000fca00078608ff */
[----:B------:R-:W-:-:S05]  /*104b0*/  IMAD.X R3, RZ, RZ, R0, P3 ;  /* 0x000000ffff037224 */ /* 0x000fca00018e0600 */
[----:B------:R-:W-:Y:S01]  /*104c0*/  @!PT LDS RZ, [RZ] ;  /* 0x00000000fffff984 */ /* 0x000fe20000000800 */
[----:B------:R-:W-:Y:S01]  /*104d0*/  @!PT LDS RZ, [RZ] ;  /* 0x00000000fffff984 */ /* 0x000fe20000000800 */
[----:B------:R-:W-:Y:S01]  /*104e0*/  @!PT LDS RZ, [RZ] ;  /* 0x00000000fffff984 */ /* 0x000fe20000000800 */
[----:B------:R2:W-:Y:S04]  /*104f0*/  LDGSTS.E.BYPASS.LTC128B.128 [R10+0x18c00], desc[UR60][R2.64], !P2 ;  /* 0x18c00000020a7fae */ /* 0x0005e8000d101d7c */
[----:B------:R2:W-:Y:S04]  /*10500*/  LDGSTS.E.BYPASS.LTC128B.128 [R10+0x1cc00], desc[UR60][R2.64+0x80], !P1 ;  /* 0x1cc00080020a7fae */ /* 0x0005e8000c901d7c */
[----:B------:R2:W-:Y:S02]  /*10510*/  LDGSTS.E.BYPASS.LTC128B.128 [R10+0x20c00], desc[UR60][R2.64+0x100], !P0 ;  /* 0x20c00100020a7fae */ /* 0x0005e4000c101d7c */
.L_x_3885:
[----:B------:R-:W-:Y:S05]  /*10520*/  BSYNC B0 ;  /* 0x0000000000007941 */ /* 0x000fea0003800000 */
.L_x_3884:
[----:B012---:R-:W2:Y:S01]  /*10530*/  LDL R10, [R1+0x4] ;  /* 0x00000400010a7983 */ /* 0x007ea20000100800 */
[----:B------:R-:W-:Y:S01]  /*10540*/  PLOP3.LUT P0, PT, PT, PT, PT, 0x80, 0x0 ;  /* 0x000000000000781c */ /* 0x000fe20003f0f070 */
[----:B------:R-:W-:Y:S01]  /*10550*/  NOP ;  /* 0x0000000000007918 */ /* 0x000fe20000000000 */
[----:B--2---:R-:W-:-:S11]  /*10560*/  VIADD R6, R10, 0x36800 ;  /* 0x000368000a067836 */ /* 0x004fd60000000000 */
.L_x_3886:
        /* <DEDUP_REMOVED lines=19> */
.L_x_4007:
[----:B------:R-:W-:Y:S05]  /*106a0*/  BSYNC B0 ;  /* 0x0000000000007941 */ /* 0x000fea0003800000 */
.L_x_3887:
[----:B0-----:R-:W2:Y:S01]  /*106b0*/  LDL.LU R2, [R1+0x40] ;  /* 0x0000400001027983 */ /* 0x001ea20000300800 */
[----:B------:R-:W-:Y:S01]  /*106c0*/  BSSY B0, `(.L_x_3889) ;  /* 0x0000257000007945 */ /* 0x000fe20003800000 */
[----:B--2---:R-:W-:-:S13]  /*106d0*/  ISETP.GE.AND P0, PT, R2, 0x71, PT ;  /* 0x000000710200780c */ /* 0x004fda0003f06270 */
[----:B------:R-:W-:Y:S05]  /*106e0*/  @!P0 BRA `(.L_x_3890) ;  /* 0x0000002400508947 */ /* 0x000fea0003800000 */
[----:B------:R-:W2:Y:S01]  /*106f0*/  LDL R2, [R1+0x30] ;  /* 0x0000300001027983 */ /* 0x000ea20000100800 */
[----:B------:R-:W-:Y:S01]  /*10700*/  IMAD.MOV.U32 R0, RZ, RZ, 0x1 ;  /* 0x00000001ff007424 */ /* 0x000fe200078e00ff */
[----:B------:R-:W-:Y:S01]  /*10710*/  BSSY B2, `(.L_x_3891) ;  /* 0x00000cd000027945 */ /* 0x000fe20003800000 */
[----:B--2---:R-:W-:-:S04]  /*10720*/  IADD3 R9, -R2, RZ, RZ ;  /* 0x000000ff02097210 */ /* 0x004fc80007ffe1ff */
        /* <DEDUP_REMOVED lines=20> */
[----:B------:R-:W-:-:S13]  /*10870*/  ISETP.NE.AND.EX P0, PT, RZ, UR5, PT, P0 ;  /* 0x00000005ff007c0c */ /* 0x000fda000bf05300 */
[----:B0-----:R-:W-:Y:S05]  /*10880*/  @!P0 BRA `(.L_x_3895) ;  /* 0x00000000004c8947 */ /* 0x001fea0003800000 */
[----:B------:R-:W2:Y:S01]  /*10890*/  LDL R11, [R1+0x1c] ;  /* 0x00001c00010b7983 */ /* 0x000ea20000100800 */
[----:B------:R-:W0:Y:S01]  /*108a0*/  LDC R5, c[0x0][0x43c] ;  /* 0x00010f00ff057b82 */ /* 0x000e220000000800 */
[----:B------:R-:W-:Y:S02]  /*108b0*/  ULDC.64 UR6, c[0x0][0x428] ;  /* 0x00010a0000067ab9 */ /* 0x000fe40000000a00 */
[----:B------:R-:W3:Y:S01]  /*108c0*/  LDL R7, [R1+0xc] ;  /* 0x00000c0001077983 */ /* 0x000ee20000100800 */
[----:B0-----:R-:W-:-:S13]  /*108d0*/  ISETP.NE.AND P0, PT, R5, 0x1, PT ;  /* 0x000000010500780c */ /* 0x001fda0003f05270 */
[----:B------:R-:W0:Y:S02]  /*108e0*/  @P0 LDC.64 R2, c[0x0][0x440] ;  /* 0x00011000ff020b82 */ /* 0x000e240000000a00 */
[----:B0----5:R-:W-:-:S04]  /*108f0*/  @P0 IMAD.HI.U32 R4, R0, R2, RZ ;  /* 0x0000000200040227 */ /* 0x021fc800078e00ff */
        /* <DEDUP_REMOVED lines=12> */
.L_x_3895:
[----:B------:R-:W2:Y:S01]  /*109c0*/  LDL R2, [R1+0x4] ;  /* 0x0000040001027983 */ /* 0x000ea20000100800 */
[----:B------:R-:W-:Y:S01]  /*109d0*/  BSSY B3, `(.L_x_3896) ;  /* 0x0000005000037945 */ /* 0x000fe20003800000 */
[----:B--2---:R-:W-:Y:S01]  /*109e0*/  IMAD R3, R8, 0x8, R2 ;  /* 0x0000000808037824 */ /* 0x004fe200078e0202 */
[----:B------:R-:W-:-:S04]  /*109f0*/  SHF.L.U32 R2, R10, 0x1f, RZ ;  /* 0x0000001f0a027819 */ /* 0x000fc800000006ff */
[----:B------:R-:W1:Y:S02]  /*10a00*/  SYNCS.PHASECHK.TRANS64.TRYWAIT P0, [R3+URZ+0x36840], R2 ;  /* 0x03684002030075a7 */ /* 0x000e64000800017f */
[----:B-1----:R-:W-:Y:S05]  /*10a10*/  @!P0 BRA `(.L_x_3897) ;  /* 0x0000004400908947 */ /* 0x002fea0003800000 */
.L_x_4008:
[----:B------:R-:W-:Y:S05]  /*10a20*/  BSYNC B3 ;  /* 0x0000000000037941 */ /* 0x000fea0003800000 */
.L_x_3896:
        /* <DEDUP_REMOVED lines=12> */
.L_x_3899:
[----:B------:R-:W-:Y:S05]  /*10af0*/  BSYNC B3 ;  /* 0x0000000000037941 */ /* 0x000fea0003800000 */
.L_x_3898:
        /* <DEDUP_REMOVED lines=13> */
.L_x_3900:
        /* <DEDUP_REMOVED lines=16> */
.L_x_3901:
        /* <DEDUP_REMOVED lines=16> */
.L_x_3902:
        /* <DEDUP_REMOVED lines=17> */
.L_x_4009:
[----:B------:R-:W-:Y:S05]  /*10ee0*/  BSYNC B3 ;  /* 0x0000000000037941 */ /* 0x000fea0003800000 */
.L_x_3903:
[----:B------:R1:W5:Y:S01]  /*10ef0*/  LDL R17, [R1+0x8] ;  /* 0x0000080001117983 */ /* 0x0003620000100800 */
[----:B------:R-:W-:Y:S01]  /*10f00*/  BSSY B3, `(.L_x_3905) ;  /* 0x000000d000037945 */ /* 0x000fe20003800000 */
[----:B------:R-:W-:Y:S02]  /*10f10*/  IMAD.MOV.U32 R12, RZ, RZ, 0x0 ;  /* 0x00000000ff0c7424 */ /* 0x000fe400078e00ff */
[----:B------:R-:W-:Y:S01]  /*10f20*/  IMAD.MOV.U32 R13, RZ, RZ, 0x14f00000 ;  /* 0x14f00000ff0d7424 */ /* 0x000fe200078e00ff */
[----:B------:R-:W-:Y:S06]  /*10f30*/  @P1 BRA `(.L_x_3906) ;  /* 0x0000000000241947 */ /* 0x000fec0003800000 */
[----:B------:R-:W2:Y:S01]  /*10f40*/  LDL R7, [R1+0x4] ;  /* 0x0000040001077983 */ /* 0x000ea20000100800 */
[----:B------:R-:W3:Y:S01]  /*10f50*/  S2R R5, SR_TID.X ;  /* 0x0000000000057919 */ /* 0x000ee20000002100 */
[----:B0-----:R-:W-:Y:S01]  /*10f60*/  IMAD.MOV.U32 R3, RZ, RZ, 0xa800 ;  /* 0x0000a800ff037424 */ /* 0x001fe200078e00ff */
[----:B---3--:R-:W-:-:S04]  /*10f70*/  LOP3.LUT R5, R5, 0x1f, RZ, 0xc0, !PT ;  /* 0x0000001f05057812 */ /* 0x008fc800078ec0ff */
[----:B------:R-:W-:Y:S01]  /*10f80*/  ISETP.NE.AND P0, PT, R5, RZ, PT ;  /* 0x000000ff0500720c */ /* 0x000fe20003f05270 */
[----:B--2--5:R-:W-:-:S04]  /*10f90*/  IMAD R2, R17, 0x8, R7 ;  /* 0x0000000811027824 */ /* 0x024fc800078e0207 */
[----:B------:R2:W-:Y:S08]  /*10fa0*/  SYNCS.ARRIVE.TRANS64 RZ, [R2+URZ+0x36850], R3 ;  /* 0x0368500302ff79a7 */ /* 0x0005f0000800003f */
[----:B------:R-:W-:Y:S05]  /*10fb0*/  @!P0 BRA `(.L_x_3906) ;  /* 0x0000000000048947 */ /* 0x000fea0003800000 */
[----:B------:R-:W-:Y:S01]  /*10fc0*/  BPT.TRAP 0x1 ;  /* 0x000000040000795c */ /* 0x000fe20000300000 */
.L_x_3906:
[----:B------:R-:W-:Y:S05]  /*10fd0*/  BSYNC B3 ;  /* 0x0000000000037941 */ /* 0x000fea0003800000 */
.L_x_3905:
[----:B0-2---:R-:W2:Y:S04]  /*10fe0*/  LDL R2, [R1+0x4] ;  /* 0x0000040001027983 */ /* 0x005ea80000100800 */
[----:B------:R-:W3:Y:S04]  /*10ff0*/  LDL R7, [R1+0x18] ;  /* 0x0000180001077983 */ /* 0x000ee80000100800 */
[----:B------:R-:W3:Y:S01]  /*11000*/  LDL.LU R5, [R1+0x14] ;  /* 0x0000140001057983 */ /* 0x000ee20000300800 */
[----:B------:R-:W-:Y:S01]  /*11010*/  R2UR UR10, R11 ;  /* 0x000000000b0a72ca */ /* 0x000fe200000e0000 */
[----:B------:R-:W-:Y:S01]  /*11020*/  UIADD3 UR4, UP0, UR36, 0x470, URZ ;  /* 0x0000047024047890 */ /* 0x000fe2000ff1e03f */
[----:B------:R-:W-:-:S02]  /*11030*/  R2UR UR6, R12 ;  /* 0x000000000c0672ca */ /* 0x000fc400000e0000 */
[----:B------:R-:W-:Y:S01]  /*11040*/  R2UR UR7, R13 ;  /* 0x000000000d0772ca */ /* 0x000fe200000e0000 */
[----:B------:R-:W-:Y:S01]  /*11050*/  UIADD3.X UR5, URZ, UR37, URZ, UP0, !UPT ;  /* 0x000000253f057290 */ /* 0x000fe200087fe43f */
[----:B------:R-:W-:Y:S02]  /*11060*/  PLOP3.LUT P0, PT, PT, PT, PT, 0x80, 0x0 ;  /* 0x000000000000781c */ /* 0x000fe40003f0f070 */
[C---:B--2--5:R-:W-:Y:S01]  /*11070*/  LEA R3, R17.reuse, R2, 0x3 ;  /* 0x0000000211037211 */ /* 0x064fe200078e18ff */
[----:B------:R-:W-:-:S04]  /*11080*/  IMAD R2, R17, 0xa800, R2 ;  /* 0x0000a80011027824 */ /* 0x000fc800078e0202 */
[----:B------:R-:W-:Y:S02]  /*11090*/  VIADD R3, R3, 0x36850 ;  /* 0x0003685003037836 */ /* 0x000fe40000000000 */
[----:B---3--:R-:W-:Y:S02]  /*110a0*/  IMAD R5, R5, 0x70, R7 ;  /* 0x0000007005057824 */ /* 0x008fe400078e0207 */
[----:B------:R-:W-:-:S07]  /*110b0*/  VIADD R7, R2, 0x400 ;  /* 0x0000040002077836 */ /* 0x000fce0000000000 */
.L_x_3907:
        /* <DEDUP_REMOVED lines=16> */
.L_x_3908:
        /* <DEDUP_REMOVED lines=16> */
.L_x_3909:
        /* <DEDUP_REMOVED lines=13> */
.L_x_3894:
[----:B------:R-:W-:Y:S05]  /*11390*/  BSYNC B1 ;  /* 0x0000000000017941 */ /* 0x000fea0003800000 */
.L_x_3893:
[----:B0-----:R-:W2:Y:S04]  /*113a0*/  LDL.LU R0, [R1+0x30] ;  /* 0x0000300001007983 */ /* 0x001ea80000300800 */
[----:B------:R0:W-:Y:S04]  /*113b0*/  STL [R1+0x8], R8 ;  /* 0x0000080801007387 */ /* 0x0001e80000100800 */
[----:B------:R0:W-:Y:S02]  /*113c0*/  STL [R1+0x10], R10 ;  /* 0x0000100a01007387 */ /* 0x0001e40000100800 */
[----:B0-2---:R-:W-:-:S07]  /*113d0*/  VIADD R0, R0, 0xfffffffd ;  /* 0xfffffffd00007836 */ /* 0x005fce0000000000 */
.L_x_3892:
[----:B------:R-:W-:Y:S05]  /*113e0*/  BSYNC B2 ;  /* 0x0000000000027941 */ /* 0x000fea0003800000 */
.L_x_3891:
[----:B------:R-:W2:Y:S01]  /*113f0*/  LDL.LU R2, [R1+0x2c] ;  /* 0x00002c0001027983 */ /* 0x000ea20000300800 */
[----:B------:R-:W-:-:S05]  /*11400*/  IMAD.MOV R9, RZ, RZ, -R9 ;  /* 0x000000ffff097224 */ /* 0x000fca00078e0a09 */
[----:B--2---:R-:W-:-:S13]  /*11410*/  ISETP.NE.AND P0, PT, R2, R9, PT ;  /* 0x000000090200720c */ /* 0x004fda0003f05270 */
[----:B------:R-:W-:Y:S05]  /*11420*/  @!P0 BRA `(.L_x_3890) ;  /* 0x0000001800008947 */ /* 0x000fea0003800000 */
[----:B------:R0:W5:Y:S02]  /*11430*/  LDL R8, [R1] ;  /* 0x0000000001087983 */ /* 0x0001640000100800 */
.L_x_3944:
[----:B--2---:R-:W2:Y:S04]  /*11440*/  LDL R4, [R1+0x20] ;  /* 0x0000200001047983 */ /* 0x004ea80000100800 */
[----:B---3--:R-:W3:Y:S04]  /*11450*/  LDL R3, [R1+0x8] ;  /* 0x0000080001037983 */ /* 0x008ee80000100800 */
[----:B----4-:R-:W4:Y:S01]  /*11460*/  LDL R2, [R1+0x10] ;  /* 0x0000100001027983 */ /* 0x010f220000100800 */
        /* <DEDUP_REMOVED lines=15> */
[----:B-----5:R-:W3:Y:S01]  /*11560*/  LDC R8, c[0x0][0x43c] ;  /* 0x00010f00ff087b82 */ /* 0x020ee20000000800 */
[----:B------:R-:W-:Y:S02]  /*11570*/  ULDC.64 UR6, c[0x0][0x428] ;  /* 0x00010a0000067ab9 */ /* 0x000fe40000000a00 */
[----:B------:R-:W4:Y:S01]  /*11580*/  LDL R9, [R1+0xc] ;  /* 0x00000c0001097983 */ /* 0x000f220000100800 */
[----:B---3--:R-:W-:-:S13]  /*11590*/  ISETP.NE.AND P0, PT, R8, 0x1, PT ;  /* 0x000000010800780c */ /* 0x008fda0003f05270 */
[----:B------:R-:W3:Y:S02]  /*115a0*/  @P0 LDC.64 R2, c[0x0][0x440] ;  /* 0x00011000ff020b82 */ /* 0x000ee40000000a00 */
[----:B---3--:R-:W-:-:S04]  /*115b0*/  @P0 IMAD.HI.U32 R7, R0, R2, RZ ;  /* 0x0000000200070227 */ /* 0x008fc800078e00ff */
[----:B------:R-:W-:Y:S01]  /*115c0*/  IMAD.MOV.U32 R2, RZ, RZ, R0 ;  /* 0x000000ffff027224 */ /* 0x000fe200078e0000 */
[----:B------:R-:W-:-:S04]  /*115d0*/  @P0 SHF.R.U32.HI R2, RZ, R3, R7 ;  /* 0x00000003ff020219 */ /* 0x000fc80000011607 */
[--C-:B------:R-:W-:Y:S01]  /*115e0*/  SHF.R.S32.HI R3, RZ, 0x1f, R2.reuse ;  /* 0x0000001fff037819 */ /* 0x100fe20000011402 */
[----:B------:R-:W-:-:S04]  /*115f0*/  IMAD.MOV R7, RZ, RZ, -R2 ;  /* 0x000000ffff077224 */ /* 0x000fc800078e0a02 */
[----:B------:R-:W-:Y:S02]  /*11600*/  IMAD R7, R8, R7, R0 ;  /* 0x0000000708077224 */ /* 0x000fe400078e0200 */
[----:B--2---:R-:W-:-:S04]  /*11610*/  IMAD R8, R10, UR6, RZ ;  /* 0x000000060a087c24 */ /* 0x004fc8000f8e02ff */
[C---:B----4-:R-:W-:Y:S02]  /*11620*/  IMAD R8, R9.reuse, UR7, R8 ;  /* 0x0000000709087c24 */ /* 0x050fe4000f8e0208 */
[----:B------:R-:W-:-:S05]  /*11630*/  IMAD.WIDE.U32 R2, R9, UR6, R2 ;  /* 0x0000000609027c25 */ /* 0x000fca000f8e0002 */
[----:B------:R-:W-:Y:S02]  /*11640*/  IADD3 R3, R8, R3, RZ ;  /* 0x0000000308037210 */ /* 0x000fe40007ffe0ff */
[----:B------:R-:W-:-:S04]  /*11650*/  LEA R8, P0, R2, UR4, 0x2 ;  /* 0x0000000402087c11 */ /* 0x000fc8000f8010ff */
[----:B------:R-:W-:-:S05]  /*11660*/  LEA.HI.X R9, R2, UR5, R3, 0x2, P0 ;  /* 0x0000000502097c11 */ /* 0x000fca00080f1403 */
[----:B------:R2:W5:Y:S04]  /*11670*/  LDG.E R8, desc[UR60][R8.64] ;  /* 0x0000003c08087981 */ /* 0x000568000c1e1900 */
.L_x_3912:
[----:B------:R-:W3:Y:S01]  /*11680*/  LDL R2, [R1+0x4] ;  /* 0x0000040001027983 */ /* 0x000ee20000100800 */
[----:B------:R-:W-:Y:S01]  /*11690*/  BSSY B2, `(.L_x_3913) ;  /* 0x0000005000027945 */ /* 0x000fe20003800000 */
[----:B---3--:R-:W-:Y:S01]  /*116a0*/  IMAD R3, R4, 0x8, R2 ;  /* 0x0000000804037824 */ /* 0x008fe200078e0202 */
[----:B------:R-:W-:-:S04]  /*116b0*/  SHF.L.U32 R2, R5, 0x1f, RZ ;  /* 0x0000001f05027819 */ /* 0x000fc800000006ff */
[----:B------:R-:W3:Y:S02]  /*116c0*/  SYNCS.PHASECHK.TRANS64.TRYWAIT P0, [R3+URZ+0x36840], R2 ;  /* 0x03684002030075a7 */ /* 0x000ee4000800017f */
[----:B---3--:R-:W-:Y:S05]  /*116d0*/  @!P0 BRA `(.L_x_3914) ;  /* 0x0000003800888947 */ /* 0x008fea0003800000 */
.L_x_4010:
[----:B------:R-:W-:Y:S05]  /*116e0*/  BSYNC B2 ;  /* 0x0000000000027941 */ /* 0x000fea0003800000 */
.L_x_3913:
[----:B--2---:R-:W2:Y:S01]  /*116f0*/  S2R R9, SR_TID.X ;  /* 0x0000000000097919 */ /* 0x004ea20000002100 */
[----:B------:R-:W-:Y:S01]  /*11700*/  BSSY B2, `(.L_x_3915) ;  /* 0x000000b000027945 */ /* 0x000fe20003800000 */
[----:B--2---:R-:W-:-:S04]  /*11710*/  LOP3.LUT R9, R9, 0x7f, RZ, 0xc0, !PT ;  /* 0x0000007f09097812 */ /* 0x004fc800078ec0ff */
[----:B------:R-:W-:-:S13]  /*11720*/  ISETP.NE.AND P1, PT, R9, RZ, PT ;  /* 0x000000ff0900720c */ /* 0x000fda0003f25270 */
[----:B------:R-:W-:Y:S05]  /*11730*/  @P1 BRA `(.L_x_3916) ;  /* 0x00000000001c1947 */ /* 0x000fea0003800000 */
[----:B------:R-:W2:Y:S01]  /*11740*/  S2R R9, SR_TID.X ;  /* 0x0000000000097919 */ /* 0x000ea20000002100 */
[----:B---3--:R-:W-:-:S04]  /*11750*/  IMAD.MOV.U32 R2, RZ, RZ, 0xa800 ;  /* 0x0000a800ff027424 */ /* 0x008fc800078e00ff */
[----:B------:R4:W-:Y:S01]  /*11760*/  SYNCS.ARRIVE.TRANS64 RZ, [R3+URZ+0x36830], R2 ;  /* 0x0368300203ff79a7 */ /* 0x0009e2000800003f */
[----:B--2---:R-:W-:-:S04]  /*11770*/  LOP3.LUT R9, R9, 0x1f, RZ, 0xc0, !PT ;  /* 0x0000001f09097812 */ /* 0x004fc800078ec0ff */
[----:B------:R-:W-:-:S13]  /*11780*/  ISETP.NE.AND P0, PT, R9, RZ, PT ;  /* 0x000000ff0900720c */ /* 0x000fda0003f05270 */
[----:B----4-:R-:W-:Y:S05]  /*11790*/  @!P0 BRA `(.L_x_3916) ;  /* 0x0000000000048947 */ /* 0x010fea0003800000 */
[----:B------:R-:W-:Y:S01]  /*117a0*/  BPT.TRAP 0x1 ;  /* 0x000000040000795c */ /* 0x000fe20000300000 */
.L_x_3916:
[----:B------:R-:W-:Y:S05]  /*117b0*/  BSYNC B2 ;  /* 0x0000000000027941 */ /* 0x000fea0003800000 */
.L_x_3915:
[----:B------:R-:W2:Y:S04]  /*117c0*/  LDL R9, [R1+0x4] ;  /* 0x0000040001097983 */ /* 0x000ea80000100800 */
[----:B---3--:R-:W3:Y:S01]  /*117d0*/  LDL R2, [R1+0x18] ;  /* 0x0000180001027983 */ /* 0x008ee20000100800 */
        /* <DEDUP_REMOVED lines=11> */
.L_x_3917:
        /* <DEDUP_REMOVED lines=16> */
.L_x_3918:
        /* <DEDUP_REMOVED lines=16> */
.L_x_3919:
        /* <DEDUP_REMOVED lines=10> */
[----:B------:R-:W2:Y:S04]  /*11b30*/  LDL.LU R12, [R1+0x10] ;  /* 0x00001000010c7983 */ /* 0x000ea80000300800 */
[----:B------:R-:W3:Y:S01]  /*11b40*/  LDL R10, [R1+0x8] ;  /* 0x00000800010a7983 */ /* 0x000ee20000100800 */
[----:B------:R-:W-:Y:S01]  /*11b50*/  BSSY B2, `(.L_x_3920) ;  /* 0x0000005000027945 */ /* 0x000fe20003800000 */
[----:B--2---:R-:W-:Y:S01]  /*11b60*/  SHF.L.U32 R3, R12, 0x1f, RZ ;  /* 0x0000001f0c037819 */ /* 0x004fe200000006ff */
[----:B---3--:R-:W-:-:S04]  /*11b70*/  IMAD R2, R10, 0x8, R6 ;  /* 0x000000080a027824 */ /* 0x008fc800078e0206 */
[----:B------:R-:W2:Y:S02]  /*11b80*/  SYNCS.PHASECHK.TRANS64.TRYWAIT P0, [R2+URZ+0x60], R3 ;  /* 0x00006003020075a7 */ /* 0x000ea4000800017f */
[----:B--2---:R-:W-:Y:S05]  /*11b90*/  @!P0 BRA `(.L_x_3921) ;  /* 0x00000034006c8947 */ /* 0x004fea0003800000 */
.L_x_4011:
[----:B------:R-:W-:Y:S05]  /*11ba0*/  BSYNC B2 ;  /* 0x0000000000027941 */ /* 0x000fea0003800000 */
.L_x_3920:
[----:B------:R-:W-:Y:S01]  /*11bb0*/  BSSY B2, `(.L_x_3922) ;  /* 0x000000b000027945 */ /* 0x000fe20003800000 */
[----:B------:R-:W-:Y:S01]  /*11bc0*/  MOV R12, 0x0 ;  /* 0x00000000000c7802 */ /* 0x000fe20000000f00 */
[----:B------:R-:W-:Y:S02]  /*11bd0*/  IMAD.MOV.U32 R13, RZ, RZ, 0x14f00000 ;  /* 0x14f00000ff0d7424 */ /* 0x000fe400078e00ff */
        /* <DEDUP_REMOVED lines=8> */
.L_x_3923:
[----:B------:R-:W-:Y:S05]  /*11c60*/  BSYNC B2 ;  /* 0x0000000000027941 */ /* 0x000fea0003800000 */
.L_x_3922:
[----:B------:R-:W3:Y:S04]  /*11c70*/  LDL R17, [R1+0x4] ;  /* 0x0000040001117983 */ /* 0x000ee80000100800 */
[----:B--2---:R-:W3:Y:S04]  /*11c80*/  LDL.LU R3, [R1+0x8] ;  /* 0x0000080001037983 */ /* 0x004ee80000300800 */
[----:B------:R-:W2:Y:S04]  /*11c90*/  LDL R10, [R1+0x18] ;  /* 0x00001800010a7983 */ /* 0x000ea80000100800 */
[----:B------:R-:W2:Y:S01]  /*11ca0*/  LDL.LU R9, [R1+0x14] ;  /* 0x0000140001097983 */ /* 0x000ea20000300800 */
[----:B------:R-:W-:Y:S01]  /*11cb0*/  R2UR UR10, R11 ;  /* 0x000000000b0a72ca */ /* 0x000fe200000e0000 */
[----:B------:R-:W-:Y:S01]  /*11cc0*/  UIADD3 UR4, UP0, UR36, 0x470, URZ ;  /* 0x0000047024047890 */ /* 0x000fe2000ff1e03f */
[----:B------:R-:W-:Y:S01]  /*11cd0*/  R2UR UR6, R12 ;  /* 0x000000000c0672ca */ /* 0x000fe200000e0000 */
[----:B------:R-:W-:Y:S01]  /*11ce0*/  VIADD R2, R2, 0x50 ;  /* 0x0000005002027836 */ /* 0x000fe20000000000 */
[----:B------:R-:W-:Y:S01]  /*11cf0*/  R2UR UR7, R13 ;  /* 0x000000000d0772ca */ /* 0x000fe200000e0000 */
[----:B------:R-:W-:Y:S01]  /*11d00*/  UIADD3.X UR5, URZ, UR37, URZ, UP0, !UPT ;  /* 0x000000253f057290 */ /* 0x000fe200087fe43f */
[----:B------:R-:W-:Y:S01]  /*11d10*/  PLOP3.LUT P0, PT, PT, PT, PT, 0x80, 0x0 ;  /* 0x000000000000781c */ /* 0x000fe20003f0f070 */
[----:B---3--:R-:W-:-:S02]  /*11d20*/  IMAD R3, R3, 0xa800, R17 ;  /* 0x0000a80003037824 */ /* 0x008fc400078e0211 */
[----:B--2---:R-:W-:Y:S02]  /*11d30*/  IMAD R9, R9, 0x70, R10 ;  /* 0x0000007009097824 */ /* 0x004fe400078e020a */
[----:B------:R-:W-:-:S08]  /*11d40*/  VIADD R10, R3, 0x400 ;  /* 0x00000400030a7836 */ /* 0x000fd00000000000 */
.L_x_3924:
        /* <DEDUP_REMOVED lines=10> */
[----:B--2---:R-:W-:Y:S05]  /*11df0*/  @P0 BRA.U.ANY `(.L_x_3924) ;  /* 0xfffffffd00d40947 */ /* 0x004fea000393ffff */
[----:B------:R-:W-:Y:S01]  /*11e00*/  R2UR UR10, R15 ;  /* 0x000000000f0a72ca */ /* 0x000fe200000e0000 */
[----:B------:R-:W-:Y:S01]  /*11e10*/  VIADD R10, R3, 0x3c00 ;  /* 0x00003c00030a7836 */ /* 0x000fe20000000000 */
[----:B------:R-:W-:Y:S02]  /*11e20*/  R2UR UR6, R12 ;  /* 0x000000000c0672ca */ /* 0x000fe400000e0000 */
[----:B------:R-:W-:Y:S02]  /*11e30*/  R2UR UR7, R13 ;  /* 0x000000000d0772ca */ /* 0x000fe400000e0000 */
[----:B------:R-:W-:-:S13]  /*11e40*/  PLOP3.LUT P0, PT, PT, PT, PT, 0x80, 0x0 ;  /* 0x000000000000781c */ /* 0x000fda0003f0f070 */
.L_x_3925:
        /* <DEDUP_REMOVED lines=16> */
.L_x_3926:
        /* <DEDUP_REMOVED lines=11> */
[----:B------:R2:W-:Y:S04]  /*12000*/  STL [R1+0x14], R7 ;  /* 0x0000140701007387 */ /* 0x0005e80000100800 */
[----:B------:R2:W-:Y:S02]  /*12010*/  STL [R1], R8 ;  /* 0x0000000801007387 */ /* 0x0005e40000100800 */
.L_x_3911:
[----:B------:R-:W-:Y:S05]  /*12020*/  BSYNC B1 ;  /* 0x0000000000017941 */ /* 0x000fea0003800000 */
.L_x_3910:
        /* <DEDUP_REMOVED lines=8> */
[----:B------:R3:W-:Y:S04]  /*120b0*/  STL [R1+0x10], R10 ;  /* 0x0000100a01007387 */ /* 0x0007e80000100800 */
[----:B------:R3:W-:Y:S01]  /*120c0*/  STL [R1+0x8], R11 ;  /* 0x0000080b01007387 */ /* 0x0007e20000100800 */
[----:B------:R-:W-:Y:S05]  /*120d0*/  @!P1 BRA `(.L_x_3928) ;  /* 0x0000000800c49947 */ /* 0x000fea0003800000 */
[----:B------:R-:W-:Y:S01]  /*120e0*/  ULDC.64 UR4, c[0x0][0x418] ;  /* 0x0001060000047ab9 */ /* 0x000fe20000000a00 */
[----:B--2---:R-:W-:Y:S01]  /*120f0*/  VIADD R7, R0, 0xffffffff ;  /* 0xffffffff00077836 */ /* 0x004fe20000000000 */
[----:B------:R-:W-:-:S04]  /*12100*/  ISETP.NE.U32.AND P0, PT, RZ, UR4, PT ;  /* 0x00000004ff007c0c */ /* 0x000fc8000bf05070 */
[----:B------:R-:W-:-:S13]  /*12110*/  ISETP.NE.AND.EX P0, PT, RZ, UR5, PT, P0 ;  /* 0x00000005ff007c0c */ /* 0x000fda000bf05300 */
[----:B------:R-:W-:Y:S05]  /*12120*/  @!P0 BRA `(.L_x_3929) ;  /* 0x00000000004c8947 */ /* 0x000fea0003800000 */
[----:B------:R-:W2:Y:S01]  /*12130*/  LDL R13, [R1+0x1c] ;  /* 0x00001c00010d7983 */ /* 0x000ea20000100800 */
[----:B------:R-:W4:Y:S01]  /*12140*/  LDC R9, c[0x0][0x43c] ;  /* 0x00010f00ff097b82 */ /* 0x000f220000000800 */
[----:B------:R-:W-:Y:S02]  /*12150*/  ULDC.64 UR6, c[0x0][0x428] ;  /* 0x00010a0000067ab9 */ /* 0x000fe40000000a00 */
[----:B------:R-:W3:Y:S01]  /*12160*/  LDL R12, [R1+0xc] ;  /* 0x00000c00010c7983 */ /* 0x000ee20000100800 */
[----:B----4-:R-:W-:-:S13]  /*12170*/  ISETP.NE.AND P0, PT, R9, 0x1, PT ;  /* 0x000000010900780c */ /* 0x010fda0003f05270 */
[----:B------:R-:W4:Y:S02]  /*12180*/  @P0 LDC.64 R2, c[0x0][0x440] ;  /* 0x00011000ff020b82 */ /* 0x000f240000000a00 */
[----:B----45:R-:W-:-:S04]  /*12190*/  @P0 IMAD.HI.U32 R8, R7, R2, RZ ;  /* 0x0000000207080227 */ /* 0x030fc800078e00ff */
[----:B------:R-:W-:Y:S01]  /*121a0*/  IMAD.MOV.U32 R2, RZ, RZ, R7 ;  /* 0x000000ffff027224 */ /* 0x000fe200078e0007 */
[----:B------:R-:W-:-:S05]  /*121b0*/  @P0 SHF.R.U32.HI R2, RZ, R3, R8 ;  /* 0x00000003ff020219 */ /* 0x000fca0000011608 */
[----:B------:R-:W-:-:S04]  /*121c0*/  IMAD.MOV R3, RZ, RZ, -R2 ;  /* 0x000000ffff037224 */ /* 0x000fc800078e0a02 */
[----:B------:R-:W-:Y:S01]  /*121d0*/  IMAD R7, R9, R3, R7 ;  /* 0x0000000309077224 */ /* 0x000fe200078e0207 */
[----:B------:R-:W-:Y:S01]  /*121e0*/  SHF.R.S32.HI R3, RZ, 0x1f, R2 ;  /* 0x0000001fff037819 */ /* 0x000fe20000011402 */
[----:B--2---:R-:W-:-:S04]  /*121f0*/  IMAD R8, R13, UR6, RZ ;  /* 0x000000060d087c24 */ /* 0x004fc8000f8e02ff */
[C---:B---3--:R-:W-:Y:S02]  /*12200*/  IMAD R8, R12.reuse, UR7, R8 ;  /* 0x000000070c087c24 */ /* 0x048fe4000f8e0208 */
[----:B------:R-:W-:-:S05]  /*12210*/  IMAD.WIDE.U32 R2, R12, UR6, R2 ;  /* 0x000000060c027c25 */ /* 0x000fca000f8e0002 */
[----:B------:R-:W-:Y:S02]  /*12220*/  IADD3 R3, R8, R3, RZ ;  /* 0x0000000308037210 */ /* 0x000fe40007ffe0ff */
[----:B------:R-:W-:-:S04]  /*12230*/  LEA R8, P0, R2, UR4, 0x2 ;  /* 0x0000000402087c11 */ /* 0x000fc8000f8010ff */
[----:B------:R-:W-:-:S05]  /*12240*/  LEA.HI.X R9, R2, UR5, R3, 0x2, P0 ;  /* 0x0000000502097c11 */ /* 0x000fca00080f1403 */
[----:B------:R2:W5:Y:S04]  /*12250*/  LDG.E R8, desc[UR60][R8.64] ;  /* 0x0000003c08087981 */ /* 0x000568000c1e1900 */
.L_x_3929:
[----:B------:R-:W4:Y:S01]  /*12260*/  LDL R2, [R1+0x4] ;  /* 0x0000040001027983 */ /* 0x000f220000100800 */
[----:B------:R-:W-:Y:S01]  /*12270*/  SHF.L.U32 R3, R10, 0x1f, RZ ;  /* 0x0000001f0a037819 */ /* 0x000fe200000006ff */
[----:B------:R-:W-:Y:S01]  /*12280*/  BSSY B2, `(.L_x_3930) ;  /* 0x0000004000027945 */ /* 0x000fe20003800000 */
[----:B----4-:R-:W-:-:S04]  /*12290*/  IMAD R2, R11, 0x8, R2 ;  /* 0x000000080b027824 */ /* 0x010fc800078e0202 */
[----:B------:R-:W4:Y:S02]  /*122a0*/  SYNCS.PHASECHK.TRANS64.TRYWAIT P0, [R2+URZ+0x36840], R3 ;  /* 0x03684003020075a7 */ /* 0x000f24000800017f */
[----:B----4-:R-:W-:Y:S05]  /*122b0*/  @!P0 BRA `(.L_x_3931) ;  /* 0x0000002c00b88947 */ /* 0x010fea0003800000 */
.L_x_4012:
[----:B------:R-:W-:Y:S05]  /*122c0*/  BSYNC B2 ;  /* 0x0000000000027941 */ /* 0x000fea0003800000 */
.L_x_3930:
[----:B--2---:R-:W2:Y:S01]  /*122d0*/  S2R R9, SR_TID.X ;  /* 0x0000000000097919 */ /* 0x004ea20000002100 */
[----:B------:R-:W-:Y:S01]  /*122e0*/  BSSY B2, `(.L_x_3932) ;  /* 0x000000b000027945 */ /* 0x000fe20003800000 */
[----:B--2---:R-:W-:-:S04]  /*122f0*/  LOP3.LUT R9, R9, 0x7f, RZ, 0xc0, !PT ;  /* 0x0000007f09097812 */ /* 0x004fc800078ec0ff */
[----:B------:R-:W-:-:S13]  /*12300*/  ISETP.NE.AND P1, PT, R9, RZ, PT ;  /* 0x000000ff0900720c */ /* 0x000fda0003f25270 */
[----:B------:R-:W-:Y:S05]  /*12310*/  @P1 BRA `(.L_x_3933) ;  /* 0x00000000001c1947 */ /* 0x000fea0003800000 */
[----:B------:R-:W2:Y:S01]  /*12320*/  S2R R9, SR_TID.X ;  /* 0x0000000000097919 */ /* 0x000ea20000002100 */
[----:B----4-:R-:W-:-:S04]  /*12330*/  IMAD.MOV.U32 R3, RZ, RZ, 0xa800 ;  /* 0x0000a800ff037424 */ /* 0x010fc800078e00ff */
[----:B------:R4:W-:Y:S01]  /*12340*/  SYNCS.ARRIVE.TRANS64 RZ, [R2+URZ+0x36830], R3 ;  /* 0x0368300302ff79a7 */ /* 0x0009e2000800003f */
[----:B--2---:R-:W-:-:S04]  /*12350*/  LOP3.LUT R9, R9, 0x1f, RZ, 0xc0, !PT ;  /* 0x0000001f09097812 */ /* 0x004fc800078ec0ff */
[----:B------:R-:W-:-:S13]  /*12360*/  ISETP.NE.AND P0, PT, R9, RZ, PT ;  /* 0x000000ff0900720c */ /* 0x000fda0003f05270 */
[----:B----4-:R-:W-:Y:S05]  /*12370*/  @!P0 BRA `(.L_x_3933) ;  /* 0x0000000000048947 */ /* 0x010fea0003800000 */
[----:B------:R-:W-:Y:S01]  /*12380*/  BPT.TRAP 0x1 ;  /* 0x000000040000795c */ /* 0x000fe20000300000 */
.L_x_3933:
[----:B------:R-:W-:Y:S05]  /*12390*/  BSYNC B2 ;  /* 0x0000000000027941 */ /* 0x000fea0003800000 */
.L_x_3932:
[----:B------:R-:W2:Y:S04]  /*123a0*/  LDL R9, [R1+0x8] ;  /* 0x0000080001097983 */ /* 0x000ea80000100800 */
[----:B---3--:R-:W3:Y:S04]  /*123b0*/  LDL R10, [R1+0x4] ;  /* 0x00000400010a7983 */ /* 0x008ee80000100800 */
[----:B----4-:R-:W4:Y:S01]  /*123c0*/  LDL R2, [R1+0x18] ;  /* 0x0000180001027983 */ /* 0x010f220000100800 */
        /* <DEDUP_REMOVED lines=8> */
[----:B---3--:R-:W-:Y:S02]  /*12450*/  IMAD R9, R9, 0xa800, R10 ;  /* 0x0000a80009097824 */ /* 0x008fe400078e020a */
[----:B------:R-:W-:-:S02]  /*12460*/  VIADD R3, R3, 0x30 ;  /* 0x0000003003037836 */ /* 0x000fc40000000000 */
[----:B----4-:R-:W-:Y:S02]  /*12470*/  IMAD R2, R7, 0x70, R2 ;  /* 0x0000007007027824 */ /* 0x010fe400078e0202 */
[----:B------:R-:W-:-:S07]  /*12480*/  VIADD R10, R9, 0x21400 ;  /* 0x00021400090a7836 */ /* 0x000fce0000000000 */
.L_x_3934:
        /* <DEDUP_REMOVED lines=16> */
.L_x_3935:
        /* <DEDUP_REMOVED lines=16> */
.L_x_3936:
        /* <DEDUP_REMOVED lines=10> */
[----:B------:R-:W-:Y:S01]  /*12730*/  SHF.L.U32 R5, R5, 0x1f, RZ ;  /* 0x0000001f05057819 */ /* 0x000fe200000006ff */
[----:B------:R-:W-:Y:S01]  /*12740*/  BSSY B2, `(.L_x_3937) ;  /* 0x0000004000027945 */ /* 0x000fe20003800000 */
[----:B------:R-:W-:-:S04]  /*12750*/  LEA R2, R4, R6, 0x3 ;  /* 0x0000000604027211 */ /* 0x000fc800078e18ff */
[----:B------:R-:W2:Y:S02]  /*12760*/  SYNCS.PHASECHK.TRANS64.TRYWAIT P0, [R2+URZ+0x60], R5 ;  /* 0x00006005020075a7 */ /* 0x000ea4000800017f */
[----:B--2---:R-:W-:Y:S05]  /*12770*/  @!P0 BRA `(.L_x_3938) ;  /* 0x00000028009c8947 */ /* 0x004fea0003800000 */
.L_x_4013:
[----:B------:R-:W-:Y:S05]  /*12780*/  BSYNC B2 ;  /* 0x0000000000027941 */ /* 0x000fea0003800000 */
.L_x_3937:
[----:B------:R-:W-:Y:S01]  /*12790*/  BSSY B2, `(.L_x_3939) ;  /* 0x000000b000027945 */ /* 0x000fe20003800000 */
[----:B------:R-:W-:Y:S02]  /*127a0*/  IMAD.MOV.U32 R10, RZ, RZ, 0x0 ;  /* 0x00000000ff0a7424 */ /* 0x000fe400078e00ff */
[----:B------:R-:W-:Y:S01]  /*127b0*/  IMAD.MOV.U32 R11, RZ, RZ, 0x14f00000 ;  /* 0x14f00000ff0b7424 */ /* 0x000fe200078e00ff */
[----:B------:R-:W-:Y:S06]  /*127c0*/  @P1 BRA `(.L_x_3940) ;  /* 0x00000000001c1947 */ /* 0x000fec0003800000 */
[----:B------:R-:W3:Y:S02]  /*127d0*/  S2R R3, SR_TID.X ;  /* 0x0000000000037919 */ /* 0x000ee40000002100 */
[----:B---3--:R-:W-:Y:S01]  /*127e0*/  LOP3.LUT R9, R3, 0x1f, RZ, 0xc0, !PT ;  /* 0x0000001f03097812 */ /* 0x008fe200078ec0ff */
[----:B------:R-:W-:-:S03]  /*127f0*/  IMAD.MOV.U32 R3, RZ, RZ, 0xa800 ;  /* 0x0000a800ff037424 */ /* 0x000fc600078e00ff */
[----:B------:R-:W-:Y:S01]  /*12800*/  ISETP.NE.AND P0, PT, R9, RZ, PT ;  /* 0x000000ff0900720c */ /* 0x000fe20003f05270 */
[----:B------:R3:W-:-:S12]  /*12810*/  SYNCS.ARRIVE.TRANS64 RZ, [R2+URZ+0x50], R3 ;  /* 0x0000500302ff79a7 */ /* 0x0007d8000800003f */
[----:B---3--:R-:W-:Y:S05]  /*12820*/  @!P0 BRA `(.L_x_3940) ;  /* 0x0000000000048947 */ /* 0x008fea0003800000 */
[----:B------:R-:W-:Y:S01]  /*12830*/  BPT.TRAP 0x1 ;  /* 0x000000040000795c */ /* 0x000fe20000300000 */
.L_x_3940:
[----:B------:R-:W-:Y:S05]  /*12840*/  BSYNC B2 ;  /* 0x0000000000027941 */ /* 0x000fea0003800000 */
.L_x_3939:
[----:B------:R-:W3:Y:S04]  /*12850*/  LDL R9, [R1+0x4] ;  /* 0x0000040001097983 */ /* 0x000ee80000100800 */
[----:B--2---:R-:W2:Y:S04]  /*12860*/  LDL R5, [R1+0x18] ;  /* 0x0000180001057983 */ /* 0x004ea80000100800 */
        /* <DEDUP_REMOVED lines=11> */
.L_x_3941:
        /* <DEDUP_REMOVED lines=16> */
.L_x_3942:
        /* <DEDUP_REMOVED lines=16> */
.L_x_3943:
        /* <DEDUP_REMOVED lines=13> */
.L_x_3928:
[----:B------:R-:W-:Y:S05]  /*12bf0*/  BSYNC B1 ;  /* 0x0000000000017941 */ /* 0x000fea0003800000 */
.L_x_3927:
[C---:B------:R-:W-:Y:S01]  /*12c00*/  ISETP.GT.AND P0, PT, R0.reuse, 0x1, PT ;  /* 0x000000010000780c */ /* 0x040fe20003f04270 */
[----:B------:R-:W-:-:S12]  /*12c10*/  VIADD R0, R0, 0xfffffffe ;  /* 0xfffffffe00007836 */ /* 0x000fd80000000000 */
[----:B------:R-:W-:Y:S05]  /*12c20*/  @P0 BRA `(.L_x_3944) ;  /* 0xffffffe800040947 */ /* 0x000fea000383ffff */
.L_x_3890:
[----:B------:R-:W-:Y:S05]  /*12c30*/  BSYNC B0 ;  /* 0x0000000000007941 */ /* 0x000fea0003800000 */
.L_x_3889:
[----:B------:R-:W0:Y:S01]  /*12c40*/  S2R R2, SR_TID.X ;  /* 0x0000000000027919 */ /* 0x000e220000002100 */
[----:B------:R-:W-:Y:S01]  /*12c50*/  BSSY B0, `(.L_x_3945) ;  /* 0x0000010000007945 */ /* 0x000fe20003800000 */
        /* <DEDUP_REMOVED lines=15> */
.L_x_3946:
[----:B------:R-:W-:Y:S05]  /*12d50*/  BSYNC B0 ;  /* 0x0000000000007941 */ /* 0x000fea0003800000 */
.L_x_3945:
[----:B------:R-:W2:Y:S01]  /*12d60*/  LDL.LU R0, [R1+0x20] ;  /* 0x0000200001007983 */ /* 0x000ea20000300800 */
[----:B------:R-:W-:Y:S01]  /*12d70*/  BSSY B0, `(.L_x_3947) ;  /* 0x0000050000007945 */ /* 0x000fe20003800000 */
[----:B--2---:R-:W-:-:S13]  /*12d80*/  ISETP.NE.AND P0, PT, R0, RZ, PT ;  /* 0x000000ff0000720c */ /* 0x004fda0003f05270 */
[----:B------:R-:W-:Y:S05]  /*12d90*/  @!P0 BRA `(.L_x_3948) ;  /* 0x0000000400348947 */ /* 0x000fea0003800000 */
[----:B------:R-:W2:Y:S04]  /*12da0*/  LDL R4, [R1+0x4] ;  /* 0x0000040001047983 */ /* 0x000ea80000100800 */
[----:B------:R-:W2:Y:S04]  /*12db0*/  LDL R2, [R1+0x8] ;  /* 0x0000080001027983 */ /* 0x000ea80000100800 */
[----:B------:R-:W3:Y:S01]  /*12dc0*/  LDL R0, [R1+0x10] ;  /* 0x0000100001007983 */ /* 0x000ee20000100800 */
[----:B------:R-:W-:Y:S01]  /*12dd0*/  BSSY B1, `(.L_x_3949) ;  /* 0x0000006000017945 */ /* 0x000fe20003800000 */
[----:B------:R-:W-:Y:S01]  /*12de0*/  ISETP.NE.AND P1, PT, R3, RZ, PT ;  /* 0x000000ff0300720c */ /* 0x000fe20003f25270 */
[----:B--2---:R-:W-:Y:S01]  /*12df0*/  IMAD R2, R2, 0x8, R4 ;  /* 0x0000000802027824 */ /* 0x004fe200078e0204 */
[----:B---3--:R-:W-:-:S04]  /*12e00*/  SHF.L.U32 R0, R0, 0x1f, RZ ;  /* 0x0000001f00007819 */ /* 0x008fc800000006ff */
[----:B------:R-:W0:Y:S02]  /*12e10*/  SYNCS.PHASECHK.TRANS64.TRYWAIT P0, [R2+URZ+0x36860], R0 ;  /* 0x03686000020075a7 */ /* 0x000e24000800017f */
[----:B0-----:R-:W-:Y:S05]  /*12e20*/  @!P0 BRA `(.L_x_3950) ;  /* 0x0000002400048947 */ /* 0x001fea0003800000 */
.L_x_4014:
[----:B------:R-:W-:Y:S05]  /*12e30*/  BSYNC B1 ;  /* 0x0000000000017941 */ /* 0x000fea0003800000 */
.L_x_3949:
        /* <DEDUP_REMOVED lines=9> */
.L_x_3952:
[----:B------:R-:W-:Y:S05]  /*12ed0*/  BSYNC B1 ;  /* 0x0000000000017941 */ /* 0x000fea0003800000 */
.L_x_3951:
[----:B------:R-:W2:Y:S04]  /*12ee0*/  LDL R5, [R1+0x4] ;  /* 0x0000040001057983 */ /* 0x000ea80000100800 */
[----:B0-----:R-:W2:Y:S04]  /*12ef0*/  LDL R0, [R1+0x8] ;  /* 0x0000080001007983 */ /* 0x001ea80000100800 */
        /* <DEDUP_REMOVED lines=12> */
.L_x_3953:
        /* <DEDUP_REMOVED lines=16> */
.L_x_3954:
        /* <DEDUP_REMOVED lines=16> */
.L_x_3955:
        /* <DEDUP_REMOVED lines=11> */
.L_x_3948:
[----:B------:R-:W-:Y:S05]  /*13270*/  BSYNC B0 ;  /* 0x0000000000007941 */ /* 0x000fea0003800000 */
.L_x_3947:
[----:B------:R-:W2:Y:S04]  /*13280*/  LDL.LU R5, [R1+0x8] ;  /* 0x0000080001057983 */ /* 0x000ea80000300800 */
        /* <DEDUP_REMOVED lines=8> */
.L_x_3869:
[----:B------:R-:W-:Y:S05]  /*13310*/  BSYNC B7 ;  /* 0x0000000000077941 */ /* 0x000fea0003800000 */
.L_x_3867:
[----:B0-2---:R-:W2:Y:S02]  /*13320*/  LDL R0, [R1+0x58] ;  /* 0x0000580001007983 */ /* 0x005ea40000100800 */
[----:B--2---:R-:W-:-:S13]  /*13330*/  ISETP.NE.AND P0, PT, R0, RZ, PT ;  /* 0x000000ff0000720c */ /* 0x004fda0003f05270 */
[----:B------:R-:W-:Y:S05]  /*13340*/  @!P0 BRA `(.L_x_3956) ;  /* 0x0000000000288947 */ /* 0x000fea0003800000 */
[----:B------:R-:W-:Y:S05]  /*13350*/  WARPSYNC.ALL ;  /* 0x0000000000007948 */ /* 0x000fea0003800000 */
[----:B------:R-:W0:Y:S08]  /*13360*/  S2UR UR5, SR_CgaCtaId ;  /* 0x00000000000579c3 */ /* 0x000e300000008800 */
[----:B------:R-:W-:Y:S06]  /*13370*/  BAR.SYNC.DEFER_BLOCKING 0x5, 0x180 ;  /* 0x0146000000007b1d */ /* 0x000fec0000010000 */
[----:B------:R-:W-:-:S02]  /*13380*/  UMOV UR4, 0x400 ;  /* 0x0000040000047882 */ /* 0x000fc40000000000 */
[----:B0-----:R-:W-:-:S06]  /*13390*/  ULEA UR4, UR5, UR4, 0x18 ;  /* 0x0000000405047291 */ /* 0x001fcc000f8ec03f */
[----:B------:R-:W-:-:S05]  /*133a0*/  IMAD.U32 R0, RZ, RZ, UR4 ;  /* 0x00000004ff007e24 */ /* 0x000fca000f8e00ff */
[----:B------:R0:W2:Y:S04]  /*133b0*/  LDS.128 R16, [R0+0x368d0] ;  /* 0x0368d00000107984 */ /* 0x0000a80000000c00 */
[----:B------:R0:W-:Y:S01]  /*133c0*/  STL [R1+0x4], R0 ;  /* 0x0000040001007387 */ /* 0x0001e20000100800 */
[----:B------:R-:W-:Y:S06]  /*133d0*/  BAR.ARV 0x4, 0x180 ;  /* 0x0106000000007b1d */ /* 0x000fec0000002000 */
[----:B------:R-:W-:Y:S05]  /*133e0*/  BRA `(.L_x_3957) ;  /* 0x0000000800487947 */ /* 0x000fea0003800000 */
.L_x_3956:
[----:B------:R-:W1:Y:S01]  /*133f0*/  S2R R0, SR_TID.X ;  /* 0x0000000000007919 */ /* 0x000e620000002100 */
[----:B------:R-:W-:Y:S01]  /*13400*/  UMOV UR4, 0xffffffff ;  /* 0xffffffff00047882 */ /* 0x000fe20000000000 */
[----:B-1--4-:R-:W-:-:S04]  /*13410*/  LOP3.LUT R7, R0, 0x1f, RZ, 0xc0, !PT ;  /* 0x0000001f00077812 */ /* 0x012fc800078ec0ff */
[----:B------:R-:W-:Y:S01]  /*13420*/  ISETP.NE.AND P0, PT, R7, 0x1f, PT ;  /* 0x0000001f0700780c */ /* 0x000fe20003f05270 */
[----:B------:R-:W-:-:S12]  /*13430*/  BRA.DIV UR4, `(.L_x_3958) ;  /* 0x0000001e04947947 */ /* 0x000fd8000b800000 */
[----:B------:R-:W-:Y:S01]  /*13440*/  IMAD.IADD R5, R19, 0x1, R7 ;  /* 0x0000000113057824 */ /* 0x000fe200078e0207 */
[----:B------:R-:W-:-:S04]  /*13450*/  ULDC UR4, c[0x0][0xc3c] ;  /* 0x00030f0000047ab9 */ /* 0x000fc80000000800 */
[----:B------:R-:W-:-:S13]  /*13460*/  ISETP.GE.OR P1, PT, R5, UR4, !P0 ;  /* 0x0000000405007c0c */ /* 0x000fda000c726670 */
[----:B------:R-:W0:Y:S02]  /*13470*/  @!P1 LDC.64 R2, c[0x0][0xc80] ;  /* 0x00032000ff029b82 */ /* 0x000e240000000a00 */
[----:B0-----:R-:W-:-:S06]  /*13480*/  @!P1 IMAD.WIDE R2, R5, 0x4, R2 ;  /* 0x0000000405029825 */ /* 0x001fcc00078e0202 */
[----:B------:R0:W2:Y:S01]  /*13490*/  @!P1 LDG.E R3, desc[UR60][R2.64] ;  /* 0x0000003c02039981 */ /* 0x0000a2000c1e1900 */
[C---:B------:R-:W-:Y:S02]  /*134a0*/  ISETP.GE.U32.AND P2, PT, R7.reuse, 0x2, PT ;  /* 0x000000020700780c */ /* 0x040fe40003f46070 */
[C---:B------:R-:W-:Y:S01]  /*134b0*/  ISETP.GE.U32.AND P3, PT, R7.reuse, 0x4, PT ;  /* 0x000000040700780c */ /* 0x040fe20003f66070 */
[----:B------:R-:W-:Y:S01]  /*134c0*/  SHFL.IDX PT, R4, R16, 0x1, 0x1f ;  /* 0x00201f0010047f89 */ /* 0x000fe200000e0000 */
[C---:B------:R-:W-:Y:S02]  /*134d0*/  ISETP.GE.U32.AND P4, PT, R7.reuse, 0x8, PT ;  /* 0x000000080700780c */ /* 0x040fe40003f86070 */
[C---:B------:R-:W-:Y:S01]  /*134e0*/  ISETP.GE.U32.AND P5, PT, R7.reuse, 0x10, PT ;  /* 0x000000100700780c */ /* 0x040fe20003fa6070 */
[----:B0-----:R-:W-:Y:S02]  /*134f0*/  IMAD.MOV.U32 R2, RZ, RZ, RZ ;  /* 0x000000ffff027224 */ /* 0x001fe400078e00ff */
[----:B--2---:R-:W-:Y:S01]  /*13500*/  @!P1 IMAD.MOV.U32 R2, RZ, RZ, R3 ;  /* 0x000000ffff029224 */ /* 0x004fe200078e0003 */
[----:B------:R-:W-:-:S04]  /*13510*/  ISETP.NE.AND P1, PT, R7, RZ, PT ;  /* 0x000000ff0700720c */ /* 0x000fc80003f25270 */
        /* <DEDUP_REMOVED lines=14> */
[----:B------:R-:W-:Y:S02]  /*13600*/  IMAD.IADD R3, R3, 0x1, R0 ;  /* 0x0000000103037824 */ /* 0x000fe400078e0200 */
[----:B------:R0:W1:Y:S04]  /*13610*/  SHFL.IDX PT, R0, R16, RZ, 0x1f ;  /* 0x00001fff10007589 */ /* 0x00006800000e0000 */
[----:B------:R0:W2:Y:S02]  /*13620*/  SHFL.IDX PT, R6, R3, 0x1f, 0x1f ;  /* 0x03e01f0003067f89 */ /* 0x0000a400000e0000 */
.L_x_4024:
[----:B------:R-:W-:Y:S02]  /*13630*/  ULDC UR4, c[0x0][0xc38] ;  /* 0x00030e0000047ab9 */ /* 0x000fe40000000800 */
[----:B0-----:R-:W-:-:S04]  /*13640*/  IMAD.U32 R16, RZ, RZ, UR4 ;  /* 0x00000004ff107e24 */ /* 0x001fc8000f8e00ff */
[----:B--2---:R-:W-:-:S04]  /*13650*/  IMAD R6, R6, R16, RZ ;  /* 0x0000001006067224 */ /* 0x004fc800078e02ff */
[----:B------:R-:W-:-:S05]  /*13660*/  IMAD.IADD R4, R4, 0x1, R6 ;  /* 0x0000000104047824 */ /* 0x000fca00078e0206 */
[----:B-1----:R-:W-:-:S13]  /*13670*/  ISETP.GT.AND P6, PT, R4, R0, PT ;  /* 0x000000000400720c */ /* 0x002fda0003fc4270 */
[----:B------:R-:W-:Y:S05]  /*13680*/  @P6 BRA `(.L_x_3959) ;  /* 0x00000000009c6947 */ /* 0x000fea0003800000 */
.L_x_3964:
[----:B0-----:R-:W0:Y:S01]  /*13690*/  LDC R2, c[0x0][0xc3c] ;  /* 0x00030f00ff027b82 */ /* 0x001e220000000800 */
[----:B------:R-:W-:-:S05]  /*136a0*/  VIADD R19, R19, 0x1f ;  /* 0x0000001f13137836 */ /* 0x000fca0000000000 */
[----:B0-----:R-:W-:-:S13]  /*136b0*/  ISETP.GE.AND P6, PT, R19, R2, PT ;  /* 0x000000021300720c */ /* 0x001fda0003fc6270 */
[----:B------:R-:W-:Y:S05]  /*136c0*/  @P6 BRA `(.L_x_3960) ;  /* 0x0000000400446947 */ /* 0x000fea0003800000 */
[----:B------:R-:W0:Y:S01]  /*136d0*/  S2R R3, SR_TID.X ;  /* 0x0000000000037919 */ /* 0x000e220000002100 */
[----:B------:R-:W-:Y:S01]  /*136e0*/  BSSY B0, `(.L_x_3961) ;  /* 0x0000009000007945 */ /* 0x000fe20003800000 */
[----:B0-----:R-:W-:-:S05]  /*136f0*/  LOP3.LUT R3, R3, 0x1f, RZ, 0xc0, !PT ;  /* 0x0000001f03037812 */ /* 0x001fca00078ec0ff */
[----:B------:R-:W-:-:S05]  /*13700*/  IMAD.IADD R5, R19, 0x1, R3 ;  /* 0x0000000113057824 */ /* 0x000fca00078e0203 */
[----:B------:R-:W-:Y:S01]  /*13710*/  ISETP.GE.OR P6, PT, R5, R2, !P0 ;  /* 0x000000020500720c */ /* 0x000fe200047c6670 */
[----:B------:R-:W-:-:S12]  /*13720*/  IMAD.MOV.U32 R2, RZ, RZ, RZ ;  /* 0x000000ffff027224 */ /* 0x000fd800078e00ff */
[----:B------:R-:W-:Y:S05]  /*13730*/  @P6 BRA `(.L_x_3962) ;  /* 0x00000000000c6947 */ /* 0x000fea0003800000 */
[----:B------:R-:W0:Y:S02]  /*13740*/  LDC.64 R2, c[0x0][0xc80] ;  /* 0x00032000ff027b82 */ /* 0x000e240000000a00 */
[----:B0-----:R-:W-:-:S06]  /*13750*/  IMAD.WIDE R2, R5, 0x4, R2 ;  /* 0x0000000405027825 */ /* 0x001fcc00078e0202 */
[----:B------:R0:W5:Y:S02]  /*13760*/  LDG.E R2, desc[UR60][R2.64] ;  /* 0x0000003c02027981 */ /* 0x000164000c1e1900 */
.L_x_3962:
[----:B------:R-:W-:Y:S05]  /*13770*/  BSYNC B0 ;  /* 0x0000000000007941 */ /* 0x000fea0003800000 */
.L_x_3961:
        /* <DEDUP_REMOVED lines=17> */
[----:B------:R0:W1:Y:S02]  /*13890*/  SHFL.IDX PT, R6, R3, 0x1f, 0x1f ;  /* 0x03e01f0003067f89 */ /* 0x00006400000e0000 */
.L_x_4032:
[----:B------:R-:W-:Y:S02]  /*138a0*/  ULDC UR4, c[0x0][0xc38] ;  /* 0x00030e0000047ab9 */ /* 0x000fe40000000800 */
[----:B------:R-:W-:-:S04]  /*138b0*/  IMAD.U32 R16, RZ, RZ, UR4 ;  /* 0x00000004ff107e24 */ /* 0x000fc8000f8e00ff */
[----:B-1----:R-:W-:-:S04]  /*138c0*/  IMAD R6, R6, R16, RZ ;  /* 0x0000001006067224 */ /* 0x002fc800078e02ff */
[----:B------:R-:W-:-:S05]  /*138d0*/  IMAD.IADD R4, R6, 0x1, R4 ;  /* 0x0000000106047824 */ /* 0x000fca00078e0204 */
[----:B------:R-:W-:-:S13]  /*138e0*/  ISETP.GT.AND P6, PT, R4, R0, PT ;  /* 0x000000000400720c */ /* 0x000fda0003fc4270 */
[----:B------:R-:W-:Y:S05]  /*138f0*/  @!P6 BRA `(.L_x_3964) ;  /* 0xfffffffc0064e947 */ /* 0x000fea000383ffff */
.L_x_3959:
        /* <DEDUP_REMOVED lines=8> */
.L_x_4036:
[----:B------:R-:W-:Y:S01]  /*13980*/  ISETP.NE.AND P0, PT, R5, RZ, PT ;  /* 0x000000ff0500720c */ /* 0x000fe20003f05270 */
[----:B-1----:R-:W-:-:S12]  /*13990*/  IMAD.MOV.U32 R2, RZ, RZ, RZ ;  /* 0x000000ffff027224 */ /* 0x002fd800078e00ff */
[----:B------:R-:W-:Y:S05]  /*139a0*/  @!P0 BRA `(.L_x_3966) ;  /* 0x0000000000108947 */ /* 0x000fea0003800000 */
[----:B------:R-:W-:Y:S01]  /*139b0*/  UMOV UR4, 0xffffffff ;  /* 0xffffffff00047882 */ /* 0x000fe20000000000 */
[----:B------:R-:W-:Y:S02]  /*139c0*/  VIADD R12, R4, 0xffffffff ;  /* 0xffffffff040c7836 */ /* 0x000fe40000000000 */
[----:B------:R-:W-:Y:S05]  /*139d0*/  BRA.DIV UR4, `(.L_x_3967) ;  /* 0x0000002204847947 */ /* 0x000fea000b800000 */
[----:B------:R1:W3:Y:S02]  /*139e0*/  SHFL.IDX PT, R2, R3, R12, 0x1f ;  /* 0x00001f0c03027589 */ /* 0x0002e400000e0000 */
.L_x_3966:
[----:B--2---:R-:W-:Y:S01]  /*139f0*/  IABS R5, R17 ;  /* 0x0000001100057213 */ /* 0x004fe20000000000 */
[----:B---3--:R-:W-:Y:S02]  /*13a00*/  IMAD R16, R2, R16, R6 ;  /* 0x0000001002107224 */ /* 0x008fe400078e0206 */
[----:B------:R-:W-:Y:S01]  /*13a10*/  IMAD.IADD R19, R4, 0x1, R19 ;  /* 0x0000000104137824 */ /* 0x000fe200078e0213 */
[----:B------:R-:W2:Y:S01]  /*13a20*/  I2F.RP R2, R5 ;  /* 0x0000000500027306 */ /* 0x000ea20000209400 */
[----:B------:R-:W-:-:S07]  /*13a30*/  IMAD.IADD R0, R0, 0x1, -R16 ;  /* 0x0000000100007824 */ /* 0x000fce00078e0a10 */
[----:B--2---:R-:W2:Y:S02]  /*13a40*/  MUFU.RCP R2, R2 ;  /* 0x0000000200027308 */ /* 0x004ea40000001000 */
[----:B--2---:R-:W-:-:S06]  /*13a50*/  VIADD R2, R2, 0xffffffe ;  /* 0x0ffffffe02027836 */ /* 0x004fcc0000000000 */
[----:B01----:R-:W0:Y:S02]  /*13a60*/  F2I.FTZ.U32.TRUNC.NTZ R3, R2 ;  /* 0x0000000200037305 */ /* 0x003e24000021f000 */
[----:B0-----:R-:W-:-:S04]  /*13a70*/  IMAD.MOV R2, RZ, RZ, -R3 ;  /* 0x000000ffff027224 */ /* 0x001fc800078e0a03 */
[----:B------:R-:W-:Y:S02]  /*13a80*/  IMAD R6, R2, R5, RZ ;  /* 0x0000000502067224 */ /* 0x000fe400078e02ff */
[----:B------:R-:W-:-:S04]  /*13a90*/  IMAD.MOV.U32 R2, RZ, RZ, RZ ;  /* 0x000000ffff027224 */ /* 0x000fc800078e00ff */
[----:B------:R-:W-:Y:S01]  /*13aa0*/  IMAD.HI.U32 R2, R3, R6, R2 ;  /* 0x0000000603027227 */ /* 0x000fe200078e0002 */
[----:B------:R-:W-:Y:S02]  /*13ab0*/  IABS R6, R17 ;  /* 0x0000001100067213 */ /* 0x000fe40000000000 */
[----:B------:R-:W-:Y:S02]  /*13ac0*/  IABS R3, R0 ;  /* 0x0000000000037213 */ /* 0x000fe40000000000 */
[----:B------:R-:W-:-:S03]  /*13ad0*/  IADD3 R6, RZ, -R6, RZ ;  /* 0x80000006ff067210 */ /* 0x000fc60007ffe0ff */
        /* <DEDUP_REMOVED lines=16> */
.L_x_3960:
[----:B------:R-:W-:Y:S01]  /*13be0*/  UMOV UR4, URZ ;  /* 0x0000003f00047c82 */ /* 0x000fe20008000000 */
[----:B------:R-:W-:Y:S01]  /*13bf0*/  UMOV UR5, URZ ;  /* 0x0000003f00057c82 */ /* 0x000fe20008000000 */
[----:B------:R-:W-:Y:S01]  /*13c00*/  ULDC UR6, c[0x0][0xc3c] ;  /* 0x00030f0000067ab9 */ /* 0x000fe20000000800 */
[----:B------:R-:W-:Y:S01]  /*13c10*/  IMAD.MOV.U32 R16, RZ, RZ, R0 ;  /* 0x000000ffff107224 */ /* 0x000fe200078e0000 */
[----:B------:R-:W-:Y:S01]  /*13c20*/  MOV R19, UR6 ;  /* 0x0000000600137c02 */ /* 0x000fe20008000f00 */
[----:B------:R-:W-:Y:S02]  /*13c30*/  IMAD.U32 R17, RZ, RZ, UR4 ;  /* 0x00000004ff117e24 */ /* 0x000fe4000f8e00ff */
[----:B------:R-:W-:-:S07]  /*13c40*/  IMAD.U32 R18, RZ, RZ, UR5 ;  /* 0x00000005ff127e24 */ /* 0x000fce000f8e00ff */
.L_x_3968:
[----:B------:R3:W2:Y:S01]  /*13c50*/  LDL R3, [R1+0x4] ;  /* 0x0000040001037983 */ /* 0x0006a20000100800 */
[----:B------:R-:W0:Y:S01]  /*13c60*/  S2R R0, SR_TID.X ;  /* 0x0000000000007919 */ /* 0x000e220000002100 */
[----:B------:R-:W-:Y:S05]  /*13c70*/  WARPSYNC.ALL ;  /* 0x0000000000007948 */ /* 0x000fea0003800000 */
[----:B0-----:R-:W-:Y:S01]  /*13c80*/  LOP3.LUT R0, R0, 0x1f, RZ, 0xc0, !PT ;  /* 0x0000001f00007812 */ /* 0x001fe200078ec0ff */
        /* <DEDUP_REMOVED lines=8> */
.L_x_3957:
[----:B------:R-:W-:Y:S02]  /*13d10*/  ULDC UR4, c[0x0][0xc3c] ;  /* 0x00030f0000047ab9 */ /* 0x000fe40000000800 */
[----:B--2---:R-:W-:-:S13]  /*13d20*/  ISETP.GE.AND P0, PT, R19, UR4, PT ;  /* 0x0000000413007c0c */ /* 0x004fda000bf06270 */
[----:B------:R-:W-:Y:S05]  /*13d30*/  @!P0 BRA `(.L_x_3969) ;  /* 0xffffffa800788947 */ /* 0x000fea000383ffff */
[----:B------:R-:W-:Y:S05]  /*13d40*/  BSYNC B8 ;  /* 0x0000000000087941 */ /* 0x000fea0003800000 */
.L_x_3863:
[----:B0-----:R-:W2:Y:S01]  /*13d50*/  LDL.LU R0, [R1+0x50] ;  /* 0x0000500001007983 */ /* 0x001ea20000300800 */
[----:B------:R-:W-:Y:S01]  /*13d60*/  BSSY B0, `(.L_x_3970) ;  /* 0x000000b000007945 */ /* 0x000fe20003800000 */
[----:B------:R-:W0:Y:S01]  /*13d70*/  S2R R5, SR_CgaCtaId ;  /* 0x0000000000057919 */ /* 0x000e220000008800 */
[----:B--2---:R-:W-:-:S05]  /*13d80*/  VIADD R0, R0, 0x1 ;  /* 0x0000000100007836 */ /* 0x004fca0000000000 */
        /* <DEDUP_REMOVED lines=8> */
.L_x_4039:
[----:B------:R-:W-:Y:S05]  /*13e10*/  BSYNC B0 ;  /* 0x0000000000007941 */ /* 0x000fea0003800000 */
.L_x_3970:
[----:B------:R-:W-:-:S03]  /*13e20*/  UMOV UR4, 0xffffffff ;  /* 0xffffffff00047882 */ /* 0x000fc60000000000 */
[----:B------:R-:W-:Y:S05]  /*13e30*/  BRA.DIV UR4, `(.L_x_3972) ;  /* 0x0000001e04a87947 */ /* 0x000fea000b800000 */
[----:B------:R-:W2:Y:S02]  /*13e40*/  S2R R2, SR_TID.X ;  /* 0x0000000000027919 */ /* 0x000ea40000002100 */
[----:B--2---:R-:W-:-:S04]  /*13e50*/  SHF.R.U32.HI R2, RZ, 0x5, R2 ;  /* 0x00000005ff027819 */ /* 0x004fc80000011602 */
[----:B------:R-:W-:-:S05]  /*13e60*/  LOP3.LUT R2, R2, 0x3, RZ, 0xc0, !PT ;  /* 0x0000000302027812 */ /* 0x000fca00078ec0ff */
[----:B------:R2:W3:Y:S02]  /*13e70*/  SHFL.IDX PT, R14, R2, RZ, 0x1f ;  /* 0x00001fff020e7589 */ /* 0x0004e400000e0000 */
.L_x_4042:
[----:B---3--:R-:W-:Y:S01]  /*13e80*/  ISETP.NE.AND P0, PT, R14, RZ, PT ;  /* 0x000000ff0e00720c */ /* 0x008fe20003f05270 */
[----:B------:R-:W-:-:S12]  /*13e90*/  BSSY B0, `(.L_x_3973) ;  /* 0x0000027000007945 */ /* 0x000fd80003800000 */
[----:B------:R-:W-:Y:S05]  /*13ea0*/  @P0 BRA `(.L_x_3974) ;  /* 0x0000000000940947 */ /* 0x000fea0003800000 */
[----:B------:R-:W-:-:S03]  /*13eb0*/  UMOV UR4, 0xffffffff ;  /* 0xffffffff00047882 */ /* 0x000fc60000000000 */
[----:B------:R-:W-:Y:S05]  /*13ec0*/  BRA.DIV UR4, `(.L_x_3975) ;  /* 0x0000001e04b87947 */ /* 0x000fea000b800000 */
[----:B------:R-:W-:-:S13]  /*13ed0*/  ELECT P6, URZ, PT ;  /* 0x00000000003f782f */ /* 0x000fda00038c0000 */
.L_x_4045:
[----:B------:R-:W-:Y:S05]  /*13ee0*/  @!P6 BRA `(.L_x_3974) ;  /* 0x000000000084e947 */ /* 0x000fea0003800000 */
[----:B--2---:R-:W2:Y:S02]  /*13ef0*/  LDL.LU R2, [R1+0x5c] ;  /* 0x00005c0001027983 */ /* 0x004ea40000300800 */
[----:B--2---:R-:W-:-:S04]  /*13f00*/  LOP3.LUT R2, R2, 0x2, RZ, 0xfc, !PT ;  /* 0x0000000202027812 */ /* 0x004fc800078efcff */
[----:B------:R-:W-:-:S13]  /*13f10*/  ISETP.NE.AND P2, PT, R2, 0x3, PT ;  /* 0x000000030200780c */ /* 0x000fda0003f45270 */
[----:B------:R-:W-:Y:S05]  /*13f20*/  @!P2 BRA `(.L_x_3976) ;  /* 0x000000000004a947 */ /* 0x000fea0003800000 */
[----:B------:R-:W-:Y:S01]  /*13f30*/  BPT.TRAP 0x1 ;  /* 0x000000040000795c */ /* 0x000fe20000300000 */
.L_x_3976:
[----:B0-----:R-:W2:Y:S04]  /*13f40*/  LDL R3, [R1+0x8] ;  /* 0x0000080001037983 */ /* 0x001ea80000100800 */
[----:B-1--4-:R-:W3:Y:S01]  /*13f50*/  LDL.LU R7, [R1+0x10] ;  /* 0x0000100001077983 */ /* 0x012ee20000300800 */
        /* <DEDUP_REMOVED lines=12> */
.L_x_4046:
[----:B------:R-:W1:Y:S02]  /*14020*/  SYNCS.PHASECHK.TRANS64.TRYWAIT P0, [R7+URZ], R2 ;  /* 0x00000002070075a7 */ /* 0x000e64000800017f */
[----:B-1----:R-:W-:Y:S05]  /*14030*/  @!P0 BRA `(.L_x_3978) ;  /* 0x0000001c00908947 */ /* 0x002fea0003800000 */
.L_x_4047:
[----:B------:R-:W-:Y:S05]  /*14040*/  @!P2 BRA `(.L_x_3979) ;  /* 0x000000000004a947 */ /* 0x000fea0003800000 */
[----:B------:R-:W-:Y:S01]  /*14050*/  BPT.TRAP 0x1 ;  /* 0x000000040000795c */ /* 0x000fe20000300000 */
.L_x_3979:
[----:B------:R-:W2:Y:S01]  /*14060*/  LDL.LU R4, [R1+0x8] ;  /* 0x0000080001047983 */ /* 0x000ea20000300800 */
[----:B------:R-:W-:-:S04]  /*14070*/  VIADD R0, R0, 0x36860 ;  /* 0x0003686000007836 */ /* 0x000fc80000000000 */
[----:B--2---:R-:W-:-:S04]  /*14080*/  IMAD R4, R4, 0x8, R0 ;  /* 0x0000000804047824 */ /* 0x004fc800078e0200 */
[----:B------:R-:W2:Y:S02]  /*14090*/  SYNCS.PHASECHK.TRANS64.TRYWAIT P0, [R4+URZ], R5 ;  /* 0x00000005040075a7 */ /* 0x000ea4000800017f */
[----:B--2---:R-:W-:Y:S05]  /*140a0*/  @!P0 BRA `(.L_x_3980) ;  /* 0x0000001c00888947 */ /* 0x004fea0003800000 */
.L_x_4048:
[----:B------:R-:W-:-:S07]  /*140b0*/  IMAD R3, R3, 0x8, R0 ;  /* 0x0000000803037824 */ /* 0x000fce00078e0200 */
.L_x_3981:
[----:B---3--:R3:W4:Y:S02]  /*140c0*/  SYNCS.PHASECHK.TRANS64.TRYWAIT P0, [R3+URZ], R2 ;  /* 0x00000002030075a7 */ /* 0x008724000800017f */
[----:B----4-:R-:W-:Y:S05]  /*140d0*/  @!P0 NANOSLEEP.SYNCS 0x989680 ;  /* 0x009896800000895d */ /* 0x010fea0003900000 */
[----:B------:R-:W4:Y:S02]  /*140e0*/  @!P0 SYNCS.PHASECHK.TRANS64 P0, [R3+URZ], R2 ;  /* 0x00000002030085a7 */ /* 0x000f24000800007f */
[----:B----4-:R-:W-:Y:S05]  /*140f0*/  @!P0 BRA `(.L_x_3981) ;  /* 0xfffffffc00f08947 */ /* 0x010fea000383ffff */
.L_x_3974:
[----:B------:R-:W-:Y:S05]  /*14100*/  BSYNC B0 ;  /* 0x0000000000007941 */ /* 0x000fea0003800000 */
.L_x_3973:
[----:B------:R-:W-:Y:S05]  /*14110*/  EXIT ;  /* 0x000000000000794d */ /* 0x000fea0003800000 */
.L_x_3815:
[----:B0-----:R0:W1:Y:S02]  /*14120*/  SYNCS.PHASECHK.TRANS64.TRYWAIT P1, [R2+URZ+0x36800], R3 ;  /* 0x03680003020075a7 */ /* 0x001064000802017f */
[----:B-1----:R-:W-:Y:S05]  /*14130*/  @!P1 NANOSLEEP.SYNCS 0x989680 ;  /* 0x009896800000995d */ /* 0x002fea0003900000 */
[----:B------:R-:W1:Y:S02]  /*14140*/  @!P1 SYNCS.PHASECHK.TRANS64 P1, [R2+URZ+0x36800], R3 ;  /* 0x03680003020095a7 */ /* 0x000e64000802007f */
[----:B-1----:R-:W-:Y:S05]  /*14150*/  @!P1 BRA `(.L_x_3815) ;  /* 0xfffffffc00f09947 */ /* 0x002fea000383ffff */
[----:B------:R-:W-:Y:S05]  /*14160*/  BRA `(.L_x_3982) ;  /* 0xfffffed400507947 */ /* 0x000fea000383ffff */
.L_x_3819:
[----:B-1----:R1:W2:Y:S02]  /*14170*/  SYNCS.PHASECHK.TRANS64.TRYWAIT P2, [R0+URZ+0x36830], R3 ;  /* 0x03683003000075a7 */ /* 0x0022a4000804017f */
[----:B--2---:R-:W-:Y:S05]  /*14180*/  @!P2 NANOSLEEP.SYNCS 0x989680 ;  /* 0x009896800000a95d */ /* 0x004fea0003900000 */
[----:B------:R-:W2:Y:S02]  /*14190*/  @!P2 SYNCS.PHASECHK.TRANS64 P2, [R0+URZ+0x36830], R3 ;  /* 0x036830030000a5a7 */ /* 0x000ea4000804007f */
[----:B--2---:R-:W-:Y:S05]  /*141a0*/  @!P2 BRA `(.L_x_3819) ;  /* 0xfffffffc00f0a947 */ /* 0x004fea000383ffff */
[----:B------:R-:W-:Y:S05]  /*141b0*/  BRA `(.L_x_3818) ;  /* 0xfffffed400747947 */ /* 0x000fea000383ffff */
.L_x_3824:
[----:B-1----:R1:W2:Y:S02]  /*141c0*/  SYNCS.PHASECHK.TRANS64.TRYWAIT P2, [R12+URZ+0x36830], R9 ;  /* 0x036830090c0075a7 */ /* 0x0022a4000804017f */
[----:B--2---:R-:W-:Y:S05]  /*141d0*/  @!P2 NANOSLEEP.SYNCS 0x989680 ;  /* 0x009896800000a95d */ /* 0x004fea0003900000 */
[----:B------:R-:W2:Y:S02]  /*141e0*/  @!P2 SYNCS.PHASECHK.TRANS64 P2, [R12+URZ+0x36830], R9 ;  /* 0x036830090c00a5a7 */ /* 0x000ea4000804007f */
[----:B--2---:R-:W-:Y:S05]  /*141f0*/  @!P2 BRA `(.L_x_3824) ;  /* 0xfffffffc00f0a947 */ /* 0x004fea000383ffff */
[----:B------:R-:W-:Y:S05]  /*14200*/  BRA `(.L_x_3823) ;  /* 0xffffff2000587947 */ /* 0x000fea000383ffff */
.L_x_3828:
[----:B-1----:R1:W2:Y:S02]  /*14210*/  SYNCS.PHASECHK.TRANS64.TRYWAIT P2, [R14+URZ+0x36850], R7 ;  /* 0x036850070e0075a7 */ /* 0x0022a4000804017f */
[----:B--2---:R-:W-:Y:S05]  /*14220*/  @!P2 NANOSLEEP.SYNCS 0x989680 ;  /* 0x009896800000a95d */ /* 0x004fea0003900000 */
[----:B------:R-:W2:Y:S02]  /*14230*/  @!P2 SYNCS.PHASECHK.TRANS64 P2, [R14+URZ+0x36850], R7 ;  /* 0x036850070e00a5a7 */ /* 0x000ea4000804007f */
[----:B--2---:R-:W-:Y:S05]  /*14240*/  @!P2 BRA `(.L_x_3828) ;  /* 0xfffffffc00f0a947 */ /* 0x004fea000383ffff */
[----:B------:R-:W-:Y:S05]  /*14250*/  BRA `(.L_x_3827) ;  /* 0xffffff4400a47947 */ /* 0x000fea000383ffff */
.L_x_3833:
[----:B-1----:R1:W2:Y:S02]  /*14260*/  SYNCS.PHASECHK.TRANS64.TRYWAIT P0, [R13+URZ+0x36850], R0 ;  /* 0x036850000d0075a7 */ /* 0x0022a4000800017f */
[----:B--2---:R-:W-:Y:S05]  /*14270*/  @!P0 NANOSLEEP.SYNCS 0x989680 ;  /* 0x009896800000895d */ /* 0x004fea0003900000 */
[----:B------:R-:W2:Y:S02]  /*14280*/  @!P0 SYNCS.PHASECHK.TRANS64 P0, [R13+URZ+0x36850], R0 ;  /* 0x036850000d0085a7 */ /* 0x000ea4000800007f */
[----:B--2---:R-:W-:Y:S05]  /*14290*/  @!P0 BRA `(.L_x_3833) ;  /* 0xfffffffc00f08947 */ /* 0x004fea000383ffff */
[----:B------:R-:W-:Y:S05]  /*142a0*/  BRA `(.L_x_3832) ;  /* 0xffffff6800047947 */ /* 0x000fea000383ffff */
.L_x_3875:
[----:B------:R-:W1:Y:S01]  /*142b0*/  S2R R4, SR_TID.X ;  /* 0x0000000000047919 */ /* 0x000e620000002100 */
[----:B------:R-:W-:Y:S01]  /*142c0*/  BSSY B0, `(.L_x_3983) ;  /* 0x000000a000007945 */ /* 0x000fe20003800000 */
[----:B0-----:R-:W-:Y:S01]  /*142d0*/  MOV R12, RZ ;  /* 0x000000ff000c7202 */ /* 0x001fe20000000f00 */
[----:B------:R-:W-:Y:S02]  /*142e0*/  IMAD.MOV.U32 R11, RZ, RZ, 0x1f ;  /* 0x0000001fff0b7424 */ /* 0x000fe400078e00ff */
[----:B------:R-:W-:Y:S01]  /*142f0*/  IMAD.MOV.U32 R15, RZ, RZ, -0x1 ;  /* 0xffffffffff0f7424 */ /* 0x000fe200078e00ff */
[----:B-1----:R-:W-:-:S04]  /*14300*/  SHF.R.U32.HI R4, RZ, 0x5, R4 ;  /* 0x00000005ff047819 */ /* 0x002fc80000011604 */
[----:B------:R-:W-:-:S05]  /*14310*/  LOP3.LUT R4, R4, 0x3, RZ, 0xc0, !PT ;  /* 0x0000000304047812 */ /* 0x000fca00078ec0ff */
[----:B------:R-:W-:-:S07]  /*14320*/  IMAD.MOV.U32 R13, RZ, RZ, R4 ;  /* 0x000000ffff0d7224 */ /* 0x000fce00078e0004 */
[----:B------:R-:W-:Y:S05]  /*14330*/  WARPSYNC.COLLECTIVE R15, `(.L_x_3984) ;  /* 0x000000000f087348 */ /* 0x000fea0003c00000 */
[----:B------:R0:W1:Y:S02]  /*14340*/  SHFL.IDX P6, R14, R13, R12, R11 ;  /* 0x0000000c0d0e7389 */ /* 0x00006400000c000b */
[----:B01----:R-:W-:Y:S01]  /*14350*/  ENDCOLLECTIVE ;  /* 0x000000000000791b */ /* 0x003fe20003800000 */
.L_x_3984:
[----:B------:R-:W-:Y:S05]  /*14360*/  BSYNC B0 ;  /* 0x0000000000007941 */ /* 0x000fea0003800000 */
.L_x_3983:
[----:B------:R-:W-:Y:S05]  /*14370*/  BRA `(.L_x_3985) ;  /* 0xffffffac00d07947 */ /* 0x000fea000383ffff */
.L_x_3877:
[----:B------:R-:W-:Y:S01]  /*14380*/  BSSY B0, `(.L_x_3986) ;  /* 0x0000006000007945 */ /* 0x000fe20003800000 */
[----:B------:R-:W-:-:S07]  /*14390*/  IMAD.MOV.U32 R15, RZ, RZ, -0x1 ;  /* 0xffffffffff0f7424 */ /* 0x000fce00078e00ff */
[----:B012---:R-:W-:Y:S05]  /*143a0*/  WARPSYNC.COLLECTIVE R15, `(.L_x_3987) ;  /* 0x000000000f0c7348 */ /* 0x007fea0003c00000 */
[----:B------:R-:W-:Y:S02]  /*143b0*/  ELECT P6, UR62, PT ;  /* 0x00000000003e782f */ /* 0x000fe400038c0000 */
[----:B------:R-:W-:Y:S01]  /*143c0*/  MOV R14, UR62 ;  /* 0x0000003e000e7c02 */ /* 0x000fe20008000f00 */
[----:B012---:R-:W-:Y:S10]  /*143d0*/  ENDCOLLECTIVE ;  /* 0x000000000000791b */ /* 0x007ff40003800000 */
.L_x_3987:
[----:B------:R-:W-:Y:S05]  /*143e0*/  BSYNC B0 ;  /* 0x0000000000007941 */ /* 0x000fea0003800000 */
.L_x_3986:
[----:B------:R-:W-:Y:S05]  /*143f0*/  BRA `(.L_x_3988) ;  /* 0xffffffac00d47947 */ /* 0x000fea000383ffff */
.L_x_3879:
[----:B--2---:R2:W3:Y:S02]  /*14400*/  SYNCS.PHASECHK.TRANS64.TRYWAIT P0, [R0+URZ+0x36840], R2 ;  /* 0x03684002000075a7 */ /* 0x0044e4000800017f */
[----:B---3--:R-:W-:Y:S05]  /*14410*/  @!P0 NANOSLEEP.SYNCS 0x989680 ;  /* 0x009896800000895d */ /* 0x008fea0003900000 */
[----:B------:R-:W3:Y:S02]  /*14420*/  @!P0 SYNCS.PHASECHK.TRANS64 P0, [R0+URZ+0x36840], R2 ;  /* 0x03684002000085a7 */ /* 0x000ee4000800007f */
[----:B---3--:R-:W-:Y:S05]  /*14430*/  @!P0 BRA `(.L_x_3879) ;  /* 0xfffffffc00f08947 */ /* 0x008fea000383ffff */
[----:B------:R-:W-:Y:S05]  /*14440*/  BRA `(.L_x_3989) ;  /* 0xffffffb000407947 */ /* 0x000fea000383ffff */
.L_x_3883:
[----:B------:R0:W5:Y:S01]  /*14450*/  LDL.LU R8, [R1+0x3c] ;  /* 0x00003c0001087983 */ /* 0x0001620000300800 */
        /* <DEDUP_REMOVED lines=8> */
.L_x_3990:
[----:B------:R-:W-:Y:S02]  /*144e0*/  IMAD.MOV.U32 R13, RZ, RZ, R4 ;  /* 0x000000ffff0d7224 */ /* 0x000fe400078e0004 */
[----:B------:R-:W-:-:S07]  /*144f0*/  IMAD.MOV.U32 R6, RZ, RZ, R14 ;  /* 0x000000ffff067224 */ /* 0x000fce00078e000e */
[----:B------:R-:W-:Y:S05]  /*14500*/  WARPSYNC.COLLECTIVE R15, `(.L_x_3991) ;  /* 0x000000000f087348 */ /* 0x000fea0003c00000 */
[----:B------:R0:W1:Y:S02]  /*14510*/  SHFL.IDX P6, R14, R13, R12, R11 ;  /* 0x0000000c0d0e7389 */ /* 0x00006400000c000b */
[----:B01----:R-:W-:Y:S01]  /*14520*/  ENDCOLLECTIVE ;  /* 0x000000000000791b */ /* 0x003fe20003800000 */
.L_x_3991:
[----:B------:R-:W-:Y:S02]  /*14530*/  IMAD.MOV.U32 R13, RZ, RZ, R0 ;  /* 0x000000ffff0d7224 */ /* 0x000fe400078e0000 */
[----:B------:R-:W-:Y:S02]  /*14540*/  IMAD.MOV.U32 R12, RZ, RZ, 0x1 ;  /* 0x00000001ff0c7424 */ /* 0x000fe400078e00ff */
[----:B------:R-:W-:Y:S02]  /*14550*/  IMAD R3, R8, R7, RZ ;  /* 0x0000000708037224 */ /* 0x000fe400078e02ff */
[----:B------:R-:W0:Y:S01]  /*14560*/  S2R R8, SR_TID.X ;  /* 0x0000000000087919 */ /* 0x000e220000002100 */
[----:B------:R-:W-:-:S07]  /*14570*/  IMAD.MOV.U32 R7, RZ, RZ, R14 ;  /* 0x000000ffff077224 */ /* 0x000fce00078e000e */
[----:B0-----:R-:W-:Y:S05]  /*14580*/  WARPSYNC.COLLECTIVE R15, `(.L_x_3992) ;  /* 0x000000000f087348 */ /* 0x001fea0003c00000 */
[----:B------:R1:W2:Y:S02]  /*14590*/  SHFL.IDX P6, R14, R13, R12, R11 ;  /* 0x0000000c0d0e7389 */ /* 0x0002a400000c000b */
[----:B012---:R-:W-:Y:S01]  /*145a0*/  ENDCOLLECTIVE ;  /* 0x000000000000791b */ /* 0x007fe20003800000 */
.L_x_3992:
[----:B------:R-:W-:Y:S02]  /*145b0*/  IMAD.MOV.U32 R13, RZ, RZ, R4 ;  /* 0x000000ffff0d7224 */ /* 0x000fe400078e0004 */
[----:B------:R-:W-:-:S07]  /*145c0*/  IMAD.MOV.U32 R9, RZ, RZ, R14 ;  /* 0x000000ffff097224 */ /* 0x000fce00078e000e */
[----:B------:R-:W-:Y:S05]  /*145d0*/  WARPSYNC.COLLECTIVE R15, `(.L_x_3993) ;  /* 0x000000000f087348 */ /* 0x000fea0003c00000 */
[----:B------:R0:W1:Y:S02]  /*145e0*/  SHFL.IDX P6, R14, R13, R12, R11 ;  /* 0x0000000c0d0e7389 */ /* 0x00006400000c000b */
[----:B01----:R-:W-:Y:S01]  /*145f0*/  ENDCOLLECTIVE ;  /* 0x000000000000791b */ /* 0x003fe20003800000 */
.L_x_3993:
[----:B------:R-:W-:-:S04]  /*14600*/  LOP3.LUT R8, R8, 0x7f, RZ, 0xc0, !PT ;  /* 0x0000007f08087812 */ /* 0x000fc800078ec0ff */
[----:B------:R-:W-:-:S04]  /*14610*/  SHF.R.U32.HI R8, RZ, 0x3, R8 ;  /* 0x00000003ff087819 */ /* 0x000fc80000011608 */
[----:B------:R-:W-:Y:S01]  /*14620*/  IADD3 R2, R8, R17, RZ ;  /* 0x0000001108027210 */ /* 0x000fe20007ffe0ff */
[----:B------:R-:W-:-:S03]  /*14630*/  IMAD.SHL.U32 R17, R5, 0x8, RZ ;  /* 0x0000000805117824 */ /* 0x000fc600078e00ff */
[C---:B------:R-:W-:Y:S01]  /*14640*/  ISETP.GE.AND P3, PT, R2.reuse, R3, PT ;  /* 0x000000030200720c */ /* 0x040fe20003f66270 */
[----:B------:R-:W-:Y:S01]  /*14650*/  VIADD R5, R2, 0x10 ;  /* 0x0000001002057836 */ /* 0x000fe20000000000 */
[----:B------:R-:W-:Y:S01]  /*14660*/  LOP3.LUT R17, R17, 0x38, RZ, 0xc0, !PT ;  /* 0x0000003811117812 */ /* 0x000fe200078ec0ff */
[----:B------:R-:W-:Y:S02]  /*14670*/  IMAD.MOV.U32 R13, RZ, RZ, R0 ;  /* 0x000000ffff0d7224 */ /* 0x000fe400078e0000 */
[----:B------:R-:W-:-:S08]  /*14680*/  IMAD.MOV.U32 R12, RZ, RZ, 0x2 ;  /* 0x00000002ff0c7424 */ /* 0x000fd000078e00ff */
        /* <DEDUP_REMOVED lines=16> */
.L_x_3994:
[----:B------:R-:W-:Y:S01]  /*14790*/  @!P3 LEA R8, P5, R17, R5, 0x1 ;  /* 0x000000051108b211 */ /* 0x000fe200078a08ff */
[----:B------:R-:W-:-:S04]  /*147a0*/  IMAD.MOV.U32 R13, RZ, RZ, R4 ;  /* 0x000000ffff0d7224 */ /* 0x000fc800078e0004 */
[----:B------:R-:W-:Y:S02]  /*147b0*/  @!P3 IMAD.MOV.U32 R6, RZ, RZ, R8 ;  /* 0x000000ffff06b224 */ /* 0x000fe400078e0008 */
[----:B------:R-:W-:-:S05]  /*147c0*/  @!P3 IMAD.X R5, RZ, RZ, R9, P5 ;  /* 0x000000ffff05b224 */ /* 0x000fca00028e0609 */
[----:B------:R-:W-:Y:S01]  /*147d0*/  @!P3 MOV R7, R5 ;  /* 0x000000050007b202 */ /* 0x000fe20000000f00 */
[----:B------:R-:W-:-:S07]  /*147e0*/  IMAD.MOV.U32 R8, RZ, RZ, R14 ;  /* 0x000000ffff087224 */ /* 0x000fce00078e000e */
[----:B------:R-:W-:Y:S05]  /*147f0*/  WARPSYNC.COLLECTIVE R15, `(.L_x_3995) ;  /* 0x000000000f087348 */ /* 0x000fea0003c00000 */
[----:B------:R0:W1:Y:S02]  /*14800*/  SHFL.IDX P6, R14, R13, R12, R11 ;  /* 0x0000000c0d0e7389 */ /* 0x00006400000c000b */
[----:B01----:R-:W-:Y:S01]  /*14810*/  ENDCOLLECTIVE ;  /* 0x000000000000791b */ /* 0x003fe20003800000 */
.L_x_3995:
[----:B------:R-:W-:Y:S01]  /*14820*/  VIADD R5, R2, 0x20 ;  /* 0x0000002002057836 */ /* 0x000fe20000000000 */
[----:B------:R-:W-:Y:S01]  /*14830*/  @!PT LDS RZ, [RZ] ;  /* 0x00000000fffff984 */ /* 0x000fe20000000800 */
[----:B------:R-:W-:Y:S01]  /*14840*/  @!PT LDS RZ, [RZ] ;  /* 0x00000000fffff984 */ /* 0x000fe20000000800 */
[----:B------:R-:W-:Y:S01]  /*14850*/  @!PT LDS RZ, [RZ] ;  /* 0x00000000fffff984 */ /* 0x000fe20000000800 */
[----:B------:R0:W-:Y:S04]  /*14860*/  @!P3 LDGSTS.E.BYPASS.LTC128B.128 [R10+0x15c00], desc[UR60][R6.64], !P2 ;  /* 0x15c00000060abfae */ /* 0x0001e8000d101d7c */
[----:B------:R0:W-:Y:S04]  /*14870*/  @!P3 LDGSTS.E.BYPASS.LTC128B.128 [R10+0x19c00], desc[UR60][R6.64+0x80], !P1 ;  /* 0x19c00080060abfae */ /* 0x0001e8000c901d7c */
[----:B------:R0:W-:Y:S01]  /*14880*/  @!P3 LDGSTS.E.BYPASS.LTC128B.128 [R10+0x1dc00], desc[UR60][R6.64+0x100], !P0 ;  /* 0x1dc00100060abfae */ /* 0x0001e2000c101d7c */
[----:B------:R-:W-:Y:S01]  /*14890*/  ISETP.GE.AND P3, PT, R5, R3, PT ;  /* 0x000000030500720c */ /* 0x000fe20003f66270 */
[----:B------:R-:W-:Y:S01]  /*148a0*/  IMAD.MOV.U32 R12, RZ, RZ, 0x3 ;  /* 0x00000003ff0c7424 */ /* 0x000fe200078e00ff */
[----:B------:R-:W-:Y:S01]  /*148b0*/  MOV R13, R0 ;  /* 0x00000000000d7202 */ /* 0x000fe20000000f00 */
[----:B------:R-:W-:-:S10]  /*148c0*/  IMAD.MOV.U32 R5, RZ, RZ, R14 ;  /* 0x000000ffff057224 */ /* 0x000fd400078e000e */
[----:B0-----:R-:W-:Y:S05]  /*148d0*/  WARPSYNC.COLLECTIVE R15, `(.L_x_3996) ;  /* 0x000000000f087348 */ /* 0x001fea0003c00000 */
[----:B------:R1:W2:Y:S02]  /*148e0*/  SHFL.IDX P6, R14, R13, R12, R11 ;  /* 0x0000000c0d0e7389 */ /* 0x0002a400000c000b */
[----:B012---:R-:W-:Y:S01]  /*148f0*/  ENDCOLLECTIVE ;  /* 0x000000000000791b */ /* 0x007fe20003800000 */
.L_x_3996:
[----:B------:R-:W-:-:S05]  /*14900*/  @!P3 LEA R5, P4, R17, R5, 0x1 ;  /* 0x000000051105b211 */ /* 0x000fca00078808ff */
[----:B------:R-:W-:Y:S02]  /*14910*/  @!P3 IMAD.X R6, RZ, RZ, R8, P4 ;  /* 0x000000ffff06b224 */ /* 0x000fe400020e0608 */
[C---:B------:R-:W-:Y:S02]  /*14920*/  VIADD R8, R2.reuse, 0x60 ;  /* 0x0000006002087836 */ /* 0x040fe40000000000 */
        /* <DEDUP_REMOVED lines=15> */
.L_x_3997:
[----:B------:R-:W-:Y:S02]  /*14a20*/  IMAD.MOV.U32 R13, RZ, RZ, R0 ;  /* 0x000000ffff0d7224 */ /* 0x000fe400078e0000 */
[----:B------:R-:W-:Y:S02]  /*14a30*/  IMAD.MOV.U32 R12, RZ, RZ, 0x4 ;  /* 0x00000004ff0c7424 */ /* 0x000fe400078e00ff */
[----:B------:R-:W-:-:S07]  /*14a40*/  IMAD.MOV.U32 R5, RZ, RZ, R14 ;  /* 0x000000ffff057224 */ /* 0x000fce00078e000e */
[----:B------:R-:W-:Y:S05]  /*14a50*/  WARPSYNC.COLLECTIVE R15, `(.L_x_3998) ;  /* 0x000000000f087348 */ /* 0x000fea0003c00000 */
[----:B------:R0:W1:Y:S02]  /*14a60*/  SHFL.IDX P6, R14, R13, R12, R11 ;  /* 0x0000000c0d0e7389 */ /* 0x00006400000c000b */
[----:B01----:R-:W-:Y:S01]  /*14a70*/  ENDCOLLECTIVE ;  /* 0x000000000000791b */ /* 0x003fe20003800000 */
.L_x_3998:
        /* <DEDUP_REMOVED lines=17> */
.L_x_3999:
[----:B------:R-:W-:Y:S02]  /*14b90*/  IMAD.MOV.U32 R13, RZ, RZ, R0 ;  /* 0x000000ffff0d7224 */ /* 0x000fe400078e0000 */
[----:B------:R-:W-:Y:S02]  /*14ba0*/  IMAD.MOV.U32 R12, RZ, RZ, 0x5 ;  /* 0x00000005ff0c7424 */ /* 0x000fe400078e00ff */
[----:B------:R-:W-:-:S07]  /*14bb0*/  IMAD.MOV.U32 R5, RZ, RZ, R14 ;  /* 0x000000ffff057224 */ /* 0x000fce00078e000e */
[----:B------:R-:W-:Y:S05]  /*14bc0*/  WARPSYNC.COLLECTIVE R15, `(.L_x_4000) ;  /* 0x000000000f087348 */ /* 0x000fea0003c00000 */
[----:B------:R0:W1:Y:S02]  /*14bd0*/  SHFL.IDX P6, R14, R13, R12, R11 ;  /* 0x0000000c0d0e7389 */ /* 0x00006400000c000b */
[----:B01----:R-:W-:Y:S01]  /*14be0*/  ENDCOLLECTIVE ;  /* 0x000000000000791b */ /* 0x003fe20003800000 */
.L_x_4000:
        /* <DEDUP_REMOVED lines=17> */
.L_x_4001:
[----:B------:R-:W-:Y:S02]  /*14d00*/  IMAD.MOV.U32 R13, RZ, RZ, R0 ;  /* 0x000000ffff0d7224 */ /* 0x000fe400078e0000 */
[----:B------:R-:W-:Y:S01]  /*14d10*/  IMAD.MOV.U32 R12, RZ, RZ, 0x6 ;  /* 0x00000006ff0c7424 */ /* 0x000fe200078e00ff */
[----:B------:R-:W-:-:S07]  /*14d20*/  MOV R5, R14 ;  /* 0x0000000e00057202 */ /* 0x000fce0000000f00 */
[----:B------:R-:W-:Y:S05]  /*14d30*/  WARPSYNC.COLLECTIVE R15, `(.L_x_4002) ;  /* 0x000000000f087348 */ /* 0x000fea0003c00000 */
[----:B------:R0:W1:Y:S02]  /*14d40*/  SHFL.IDX P6, R14, R13, R12, R11 ;  /* 0x0000000c0d0e7389 */ /* 0x00006400000c000b */
[----:B01----:R-:W-:Y:S01]  /*14d50*/  ENDCOLLECTIVE ;  /* 0x000000000000791b */ /* 0x003fe20003800000 */
.L_x_4002:
[----:B------:R-:W-:-:S05]  /*14d60*/  @!P3 LEA R5, P4, R17, R5, 0x1 ;  /* 0x000000051105b211 */ /* 0x000fca00078808ff */
[----:B------:R-:W-:Y:S01]  /*14d70*/  @!P3 IMAD.X R6, RZ, RZ, R6, P4 ;  /* 0x000000ffff06b224 */ /* 0x000fe200020e0606 */
[----:B------:R-:W-:-:S03]  /*14d80*/  ISETP.GE.AND P4, PT, R8, R3, PT ;  /* 0x000000030800720c */ /* 0x000fc60003f86270 */
[----:B------:R-:W-:Y:S02]  /*14d90*/  @!P3 IMAD.MOV.U32 R7, RZ, RZ, R6 ;  /* 0x000000ffff07b224 */ /* 0x000fe400078e0006 */
[----:B------:R-:W-:Y:S02]  /*14da0*/  @!P3 IMAD.MOV.U32 R6, RZ, RZ, R5 ;  /* 0x000000ffff06b224 */ /* 0x000fe400078e0005 */
[----:B------:R-:W-:-:S03]  /*14db0*/  IMAD.MOV.U32 R13, RZ, RZ, R4 ;  /* 0x000000ffff0d7224 */ /* 0x000fc600078e0004 */
[----:B------:R-:W-:Y:S01]  /*14dc0*/  @!PT LDS RZ, [RZ] ;  /* 0x00000000fffff984 */ /* 0x000fe20000000800 */
[----:B------:R-:W-:Y:S01]  /*14dd0*/  @!PT LDS RZ, [RZ] ;  /* 0x00000000fffff984 */ /* 0x000fe20000000800 */
[----:B------:R-:W-:Y:S01]  /*14de0*/  @!PT LDS RZ, [RZ] ;  /* 0x00000000fffff984 */ /* 0x000fe20000000800 */
[----:B------:R-:W-:Y:S04]  /*14df0*/  @!P3 LDGSTS.E.BYPASS.LTC128B.128 [R10+0x17c00], desc[UR60][R6.64], !P2 ;  /* 0x17c00000060abfae */ /* 0x000fe8000d101d7c */
[----:B------:R-:W-:Y:S04]  /*14e00*/  @!P3 LDGSTS.E.BYPASS.LTC128B.128 [R10+0x1bc00], desc[UR60][R6.64+0x80], !P1 ;  /* 0x1bc00080060abfae */ /* 0x000fe8000c901d7c */
[----:B------:R0:W-:Y:S02]  /*14e10*/  @!P3 LDGSTS.E.BYPASS.LTC128B.128 [R10+0x1fc00], desc[UR60][R6.64+0x100], !P0 ;  /* 0x1fc00100060abfae */ /* 0x0001e4000c101d7c */
[----:B0-----:R-:W-:-:S07]  /*14e20*/  IMAD.MOV.U32 R6, RZ, RZ, R14 ;  /* 0x000000ffff067224 */ /* 0x001fce00078e000e */
[----:B------:R-:W-:Y:S05]  /*14e30*/  WARPSYNC.COLLECTIVE R15, `(.L_x_4003) ;  /* 0x000000000f087348 */ /* 0x000fea0003c00000 */
[----:B------:R0:W1:Y:S02]  /*14e40*/  SHFL.IDX P6, R14, R13, R12, R11 ;  /* 0x0000000c0d0e7389 */ /* 0x00006400000c000b */
[----:B01----:R-:W-:Y:S01]  /*14e50*/  ENDCOLLECTIVE ;  /* 0x000000000000791b */ /* 0x003fe20003800000 */
.L_x_4003:
[----:B------:R-:W-:Y:S02]  /*14e60*/  IMAD.MOV.U32 R13, RZ, RZ, R0 ;  /* 0x000000ffff0d7224 */ /* 0x000fe400078e0000 */
[----:B------:R-:W-:Y:S02]  /*14e70*/  IMAD.MOV.U32 R12, RZ, RZ, 0x7 ;  /* 0x00000007ff0c7424 */ /* 0x000fe400078e00ff */
[----:B------:R-:W-:-:S07]  /*14e80*/  IMAD.MOV.U32 R5, RZ, RZ, R14 ;  /* 0x000000ffff057224 */ /* 0x000fce00078e000e */
[----:B------:R-:W-:Y:S05]  /*14e90*/  WARPSYNC.COLLECTIVE R15, `(.L_x_4004) ;  /* 0x000000000f087348 */ /* 0x000fea0003c00000 */
[----:B------:R0:W1:Y:S02]  /*14ea0*/  SHFL.IDX P6, R14, R13, R12, R11 ;  /* 0x0000000c0d0e7389 */ /* 0x00006400000c000b */
[----:B01----:R-:W-:Y:S01]  /*14eb0*/  ENDCOLLECTIVE ;  /* 0x000000000000791b */ /* 0x003fe20003800000 */
.L_x_4004:
[----:B------:R-:W-:-:S05]  /*14ec0*/  @!P4 LEA R5, P3, R17, R5, 0x1 ;  /* 0x000000051105c211 */ /* 0x000fca00078608ff */
[----:B------:R-:W-:-:S05]  /*14ed0*/  @!P4 IMAD.X R6, RZ, RZ, R6, P3 ;  /* 0x000000ffff06c224 */ /* 0x000fca00018e0606 */
[----:B------:R-:W-:Y:S01]  /*14ee0*/  @!P4 MOV R7, R6 ;  /* 0x000000060007c202 */ /* 0x000fe20000000f00 */
        /* <DEDUP_REMOVED lines=11> */
.L_x_4005:
[----:B------:R-:W-:Y:S01]  /*14fa0*/  @!PT LDS RZ, [RZ] ;  /* 0x00000000fffff984 */ /* 0x000fe20000000800 */
[----:B------:R-:W-:Y:S01]  /*14fb0*/  @!PT LDS RZ, [RZ] ;  /* 0x00000000fffff984 */ /* 0x000fe20000000800 */
[----:B------:R-:W-:Y:S01]  /*14fc0*/  @!PT LDS RZ, [RZ] ;  /* 0x00000000fffff984 */ /* 0x000fe20000000800 */
[----:B------:R0:W-:Y:S01]  /*14fd0*/  @!P4 LDGSTS.E.BYPASS.LTC128B.128 [R10+0x20400], desc[UR60][R6.64+0x100], !P0 ;  /* 0x20400100060acfae */ /* 0x0001e2000c101d7c */
[----:B------:R-:W-:Y:S01]  /*14fe0*/  IMAD.MOV.U32 R4, RZ, RZ, R14 ;  /* 0x000000ffff047224 */ /* 0x000fe200078e000e */
[----:B------:R-:W-:Y:S06]  /*14ff0*/  BRA `(.L_x_4006) ;  /* 0xffffffb4000c7947 */ /* 0x000fec000383ffff */
.L_x_3888:
[----:B0-----:R-:W2:Y:S02]  /*15000*/  LDL R2, [R1+0x4] ;  /* 0x0000040001027983 */ /* 0x001ea40000100800 */
[----:B--2---:R0:W1:Y:S02]  /*15010*/  SYNCS.PHASECHK.TRANS64.TRYWAIT P0, [R2+URZ+0x36820], R0 ;  /* 0x03682000020075a7 */ /* 0x004064000800017f */
[----:B-1----:R-:W-:Y:S05]  /*15020*/  @!P0 NANOSLEEP.SYNCS 0x989680 ;  /* 0x009896800000895d */ /* 0x002fea0003900000 */
[----:B------:R-:W1:Y:S02]  /*15030*/  @!P0 SYNCS.PHASECHK.TRANS64 P0, [R2+URZ+0x36820], R0 ;  /* 0x03682000020085a7 */ /* 0x000e64000800007f */
[----:B-1----:R-:W-:Y:S05]  /*15040*/  @!P0 BRA `(.L_x_3888) ;  /* 0xfffffffc00ec8947 */ /* 0x002fea000383ffff */
[----:B------:R-:W-:Y:S05]  /*15050*/  BRA `(.L_x_4007) ;  /* 0xffffffb400907947 */ /* 0x000fea000383ffff */
.L_x_3897:
[----:B-1----:R1:W2:Y:S02]  /*15060*/  SYNCS.PHASECHK.TRANS64.TRYWAIT P0, [R3+URZ+0x36840], R2 ;  /* 0x03684002030075a7 */ /* 0x0022a4000800017f */
[----:B--2---:R-:W-:Y:S05]  /*15070*/  @!P0 NANOSLEEP.SYNCS 0x989680 ;  /* 0x009896800000895d */ /* 0x004fea0003900000 */
[----:B------:R-:W2:Y:S02]  /*15080*/  @!P0 SYNCS.PHASECHK.TRANS64 P0, [R3+URZ+0x36840], R2 ;  /* 0x03684002030085a7 */ /* 0x000ea4000800007f */
[----:B--2---:R-:W-:Y:S05]  /*15090*/  @!P0 BRA `(.L_x_3897) ;  /* 0xfffffffc00f08947 */ /* 0x004fea000383ffff */
[----:B------:R-:W-:Y:S05]  /*150a0*/  BRA `(.L_x_4008) ;  /* 0xffffffb8005c7947 */ /* 0x000fea000383ffff */
.L_x_3904:
[----:B0-----:R0:W1:Y:S02]  /*150b0*/  SYNCS.PHASECHK.TRANS64.TRYWAIT P0, [R3+URZ+0x60], R2 ;  /* 0x00006002030075a7 */ /* 0x001064000800017f */
[----:B-1----:R-:W-:Y:S05]  /*150c0*/  @!P0 NANOSLEEP.SYNCS 0x989680 ;  /* 0x009896800000895d */ /* 0x002fea0003900000 */
[----:B------:R-:W1:Y:S02]  /*150d0*/  @!P0 SYNCS.PHASECHK.TRANS64 P0, [R3+URZ+0x60], R2 ;  /* 0x00006002030085a7 */ /* 0x000e64000800007f */
[----:B-1----:R-:W-:Y:S05]  /*150e0*/  @!P0 BRA `(.L_x_3904) ;  /* 0xfffffffc00f08947 */ /* 0x002fea000383ffff */
[----:B------:R-:W-:Y:S05]  /*150f0*/  BRA `(.L_x_4009) ;  /* 0xffffffbc00787947 */ /* 0x000fea000383ffff */
.L_x_3914:
[----:B---3--:R3:W4:Y:S02]  /*15100*/  SYNCS.PHASECHK.TRANS64.TRYWAIT P0, [R3+URZ+0x36840], R2 ;  /* 0x03684002030075a7 */ /* 0x008724000800017f */
[----:B----4-:R-:W-:Y:S05]  /*15110*/  @!P0 NANOSLEEP.SYNCS 0x989680 ;  /* 0x009896800000895d */ /* 0x010fea0003900000 */
[----:B------:R-:W4:Y:S02]  /*15120*/  @!P0 SYNCS.PHASECHK.TRANS64 P0, [R3+URZ+0x36840], R2 ;  /* 0x03684002030085a7 */ /* 0x000f24000800007f */
[----:B----4-:R-:W-:Y:S05]  /*15130*/  @!P0 BRA `(.L_x_3914) ;  /* 0xfffffffc00f08947 */ /* 0x010fea000383ffff */
[----:B------:R-:W-:Y:S05]  /*15140*/  BRA `(.L_x_4010) ;  /* 0xffffffc400647947 */ /* 0x000fea000383ffff */
.L_x_3921:
[----:B--2---:R2:W3:Y:S02]  /*15150*/  SYNCS.PHASECHK.TRANS64.TRYWAIT P0, [R2+URZ+0x60], R3 ;  /* 0x00006003020075a7 */ /* 0x0044e4000800017f */
[----:B---3--:R-:W-:Y:S05]  /*15160*/  @!P0 NANOSLEEP.SYNCS 0x989680 ;  /* 0x009896800000895d */ /* 0x008fea0003900000 */
[----:B------:R-:W3:Y:S02]  /*15170*/  @!P0 SYNCS.PHASECHK.TRANS64 P0, [R2+URZ+0x60], R3 ;  /* 0x00006003020085a7 */ /* 0x000ee4000800007f */
[----:B---3--:R-:W-:Y:S05]  /*15180*/  @!P0 BRA `(.L_x_3921) ;  /* 0xfffffffc00f08947 */ /* 0x008fea000383ffff */
[----:B------:R-:W-:Y:S05]  /*15190*/  BRA `(.L_x_4011) ;  /* 0xffffffc800807947 */ /* 0x000fea000383ffff */
.L_x_3931:
[----:B----4-:R4:W0:Y:S02]  /*151a0*/  SYNCS.PHASECHK.TRANS64.TRYWAIT P0, [R2+URZ+0x36840], R3 ;  /* 0x03684003020075a7 */ /* 0x010824000800017f */
[----:B0-----:R-:W-:Y:S05]  /*151b0*/  @!P0 NANOSLEEP.SYNCS 0x989680 ;  /* 0x009896800000895d */ /* 0x001fea0003900000 */
[----:B------:R-:W0:Y:S02]  /*151c0*/  @!P0 SYNCS.PHASECHK.TRANS64 P0, [R2+URZ+0x36840], R3 ;  /* 0x03684003020085a7 */ /* 0x000e24000800007f */
[----:B0-----:R-:W-:Y:S05]  /*151d0*/  @!P0 BRA `(.L_x_3931) ;  /* 0xfffffffc00f08947 */ /* 0x001fea000383ffff */
[----:B------:R-:W-:Y:S05]  /*151e0*/  BRA `(.L_x_4012) ;  /* 0xffffffd000347947 */ /* 0x000fea000383ffff */
.L_x_3938:
[----:B--2---:R2:W3:Y:S02]  /*151f0*/  SYNCS.PHASECHK.TRANS64.TRYWAIT P0, [R2+URZ+0x60], R5 ;  /* 0x00006005020075a7 */ /* 0x0044e4000800017f */
[----:B---3--:R-:W-:Y:S05]  /*15200*/  @!P0 NANOSLEEP.SYNCS 0x989680 ;  /* 0x009896800000895d */ /* 0x008fea0003900000 */
[----:B------:R-:W3:Y:S02]  /*15210*/  @!P0 SYNCS.PHASECHK.TRANS64 P0, [R2+URZ+0x60], R5 ;  /* 0x00006005020085a7 */ /* 0x000ee4000800007f */
[----:B---3--:R-:W-:Y:S05]  /*15220*/  @!P0 BRA `(.L_x_3938) ;  /* 0xfffffffc00f08947 */ /* 0x008fea000383ffff */
[----:B------:R-:W-:Y:S05]  /*15230*/  BRA `(.L_x_4013) ;  /* 0xffffffd400507947 */ /* 0x000fea000383ffff */
.L_x_3950:
[----:B0-----:R0:W2:Y:S02]  /*15240*/  SYNCS.PHASECHK.TRANS64.TRYWAIT P0, [R2+URZ+0x36860], R0 ;  /* 0x03686000020075a7 */ /* 0x0010a4000800017f */
[----:B--2---:R-:W-:Y:S05]  /*15250*/  @!P0 NANOSLEEP.SYNCS 0x989680 ;  /* 0x009896800000895d */ /* 0x004fea0003900000 */
[----:B------:R-:W2:Y:S02]  /*15260*/  @!P0 SYNCS.PHASECHK.TRANS64 P0, [R2+URZ+0x36860], R0 ;  /* 0x03686000020085a7 */ /* 0x000ea4000800007f */
[----:B--2---:R-:W-:Y:S05]  /*15270*/  @!P0 BRA `(.L_x_3950) ;  /* 0xfffffffc00f08947 */ /* 0x004fea000383ffff */
[----:B------:R-:W-:Y:S05]  /*15280*/  BRA `(.L_x_4014) ;  /* 0xffffffd800e87947 */ /* 0x000fea000383ffff */
.L_x_3958:
[----:B------:R-:W-:Y:S01]  /*15290*/  BSSY B0, `(.L_x_4015) ;  /* 0x0000008000007945 */ /* 0x000fe20003800000 */
[----:B------:R-:W-:Y:S02]  /*152a0*/  IMAD.MOV.U32 R13, RZ, RZ, R16 ;  /* 0x000000ffff0d7224 */ /* 0x000fe400078e0010 */
[----:B------:R-:W-:Y:S02]  /*152b0*/  IMAD.MOV.U32 R12, RZ, RZ, RZ ;  /* 0x000000ffff0c7224 */ /* 0x000fe400078e00ff */
[----:B------:R-:W-:Y:S02]  /*152c0*/  IMAD.MOV.U32 R11, RZ, RZ, 0x1f ;  /* 0x0000001fff0b7424 */ /* 0x000fe400078e00ff */
[----:B------:R-:W-:-:S07]  /*152d0*/  IMAD.MOV.U32 R15, RZ, RZ, -0x1 ;  /* 0xffffffffff0f7424 */ /* 0x000fce00078e00ff */
[----:B-----5:R-:W-:Y:S05]  /*152e0*/  WARPSYNC.COLLECTIVE R15, `(.L_x_4016) ;  /* 0x000000000f087348 */ /* 0x020fea0003c00000 */
[----:B------:R0:W1:Y:S02]  /*152f0*/  SHFL.IDX P6, R14, R13, R12, R11 ;  /* 0x0000000c0d0e7389 */ /* 0x00006400000c000b */
[----:B01---5:R-:W-:Y:S01]  /*15300*/  ENDCOLLECTIVE ;  /* 0x000000000000791b */ /* 0x023fe20003800000 */
.L_x_4016:
[----:B------:R-:W-:Y:S05]  /*15310*/  BSYNC B0 ;  /* 0x0000000000007941 */ /* 0x000fea0003800000 */
.L_x_4015:
[----:B------:R-:W-:Y:S01]  /*15320*/  IMAD.MOV.U32 R13, RZ, RZ, R16 ;  /* 0x000000ffff0d7224 */ /* 0x000fe200078e0010 */
[----:B------:R-:W-:Y:S01]  /*15330*/  MOV R0, R14 ;  /* 0x0000000e00007202 */ /* 0x000fe20000000f00 */
[----:B------:R-:W-:Y:S02]  /*15340*/  IMAD.MOV.U32 R12, RZ, RZ, 0x1 ;  /* 0x00000001ff0c7424 */ /* 0x000fe400078e00ff */
[----:B------:R-:W-:Y:S02]  /*15350*/  IMAD.MOV.U32 R11, RZ, RZ, 0x1f ;  /* 0x0000001fff0b7424 */ /* 0x000fe400078e00ff */
[----:B------:R-:W-:Y:S02]  /*15360*/  IMAD.MOV.U32 R15, RZ, RZ, -0x1 ;  /* 0xffffffffff0f7424 */ /* 0x000fe400078e00ff */
[----:B------:R-:W-:-:S07]  /*15370*/  IMAD.IADD R5, R19, 0x1, R7 ;  /* 0x0000000113057824 */ /* 0x000fce00078e0207 */
[----:B------:R-:W-:Y:S05]  /*15380*/  WARPSYNC.COLLECTIVE R15, `(.L_x_4017) ;  /* 0x000000000f087348 */ /* 0x000fea0003c00000 */
[----:B------:R0:W1:Y:S02]  /*15390*/  SHFL.IDX P6, R14, R13, R12, R11 ;  /* 0x0000000c0d0e7389 */ /* 0x00006400000c000b */
[----:B01----:R-:W-:Y:S01]  /*153a0*/  ENDCOLLECTIVE ;  /* 0x000000000000791b */ /* 0x003fe20003800000 */
.L_x_4017:
[----:B------:R-:W-:Y:S02]  /*153b0*/  ULDC UR4, c[0x0][0xc3c] ;  /* 0x00030f0000047ab9 */ /* 0x000fe40000000800 */
        /* <DEDUP_REMOVED lines=17> */
.L_x_4018:
[----:B------:R-:W-:Y:S01]  /*154d0*/  IMAD.MOV.U32 R12, RZ, RZ, 0x2 ;  /* 0x00000002ff0c7424 */ /* 0x000fe200078e00ff */
[----:B------:R-:W-:-:S04]  /*154e0*/  MOV R3, R14 ;  /* 0x0000000e00037202 */ /* 0x000fc80000000f00 */
[----:B------:R-:W-:-:S05]  /*154f0*/  SEL R5, R3, RZ, P1 ;  /* 0x000000ff03057207 */ /* 0x000fca0000800000 */
[----:B------:R-:W-:-:S04]  /*15500*/  IMAD.IADD R3, R2, 0x1, R5 ;  /* 0x0000000102037824 */ /* 0x000fc800078e0205 */
[----:B------:R-:W-:-:S07]  /*15510*/  IMAD.MOV.U32 R13, RZ, RZ, R3 ;  /* 0x000000ffff0d7224 */ /* 0x000fce00078e0003 */
[----:B------:R-:W-:Y:S05]  /*15520*/  WARPSYNC.COLLECTIVE R15, `(.L_x_4019) ;  /* 0x000000000f087348 */ /* 0x000fea0003c00000 */
[----:B------:R0:W1:Y:S02]  /*15530*/  SHFL.UP P6, R14, R13, R12, R11 ;  /* 0x0400000c0d0e7389 */ /* 0x00006400000c000b */
[----:B01----:R-:W-:Y:S01]  /*15540*/  ENDCOLLECTIVE ;  /* 0x000000000000791b */ /* 0x003fe20003800000 */
.L_x_4019:
        /* <DEDUP_REMOVED lines=8> */
.L_x_4020:
        /* <DEDUP_REMOVED lines=8> */
.L_x_4021:
        /* <DEDUP_REMOVED lines=8> */
.L_x_4022:
        /* <DEDUP_REMOVED lines=9> */
.L_x_4023:
[----:B------:R-:W-:Y:S01]  /*15760*/  IMAD.MOV.U32 R6, RZ, RZ, R14 ;  /* 0x000000ffff067224 */ /* 0x000fe200078e000e */
[----:B------:R-:W-:Y:S06]  /*15770*/  BRA `(.L_x_4024) ;  /* 0xffffffdc00ac7947 */ /* 0x000fec000383ffff */
.L_x_3963:
[----:B------:R-:W-:Y:S01]  /*15780*/  BSSY B0, `(.L_x_4025) ;  /* 0x0000008000007945 */ /* 0x000fe20003800000 */
[----:B-----5:R-:W-:Y:S01]  /*15790*/  MOV R13, R2 ;  /* 0x00000002000d7202 */ /* 0x020fe20000000f00 */
[----:B------:R-:W-:Y:S02]  /*157a0*/  IMAD.MOV.U32 R12, RZ, RZ, 0x1 ;  /* 0x00000001ff0c7424 */ /* 0x000fe400078e00ff */
[----:B------:R-:W-:Y:S02]  /*157b0*/  IMAD.MOV.U32 R11, RZ, RZ, RZ ;  /* 0x000000ffff0b7224 */ /* 0x000fe400078e00ff */
[----:B------:R-:W-:-:S07]  /*157c0*/  IMAD.MOV.U32 R15, RZ, RZ, -0x1 ;  /* 0xffffffffff0f7424 */ /* 0x000fce00078e00ff */
[----:B0-----:R-:W-:Y:S05]  /*157d0*/  WARPSYNC.COLLECTIVE R15, `(.L_x_4026) ;  /* 0x000000000f087348 */ /* 0x001fea0003c00000 */
[----:B------:R1:W2:Y:S02]  /*157e0*/  SHFL.UP P6, R14, R13, R12, R11 ;  /* 0x0400000c0d0e7389 */ /* 0x0002a400000c000b */
[----:B012---:R-:W-:Y:S01]  /*157f0*/  ENDCOLLECTIVE ;  /* 0x000000000000791b */ /* 0x007fe20003800000 */
.L_x_4026:
[----:B------:R-:W-:Y:S05]  /*15800*/  BSYNC B0 ;  /* 0x0000000000007941 */ /* 0x000fea0003800000 */
.L_x_4025:
        /* <DEDUP_REMOVED lines=9> */
.L_x_4027:
        /* <DEDUP_REMOVED lines=8> */
.L_x_4028:
        /* <DEDUP_REMOVED lines=8> */
.L_x_4029:
        /* <DEDUP_REMOVED lines=8> */
.L_x_4030:
[----:B------:R-:W-:Y:S02]  /*15a20*/  IMAD.MOV.U32 R12, RZ, RZ, 0x1f ;  /* 0x0000001fff0c7424 */ /* 0x000fe400078e00ff */
        /* <DEDUP_REMOVED lines=8> */
.L_x_4031:
[----:B------:R-:W-:Y:S01]  /*15ab0*/  IMAD.MOV.U32 R6, RZ, RZ, R14 ;  /* 0x000000ffff067224 */ /* 0x000fe200078e000e */
[----:B------:R-:W-:Y:S06]  /*15ac0*/  BRA `(.L_x_4032) ;  /* 0xffffffdc00747947 */ /* 0x000fec000383ffff */
.L_x_3965:
[----:B------:R-:W-:Y:S01]  /*15ad0*/  BSSY B0, `(.L_x_4033) ;  /* 0x0000006000007945 */ /* 0x000fe20003800000 */
[----:B------:R-:W-:Y:S01]  /*15ae0*/  PLOP3.LUT P6, PT, P6, PT, PT, 0x8, 0x0 ;  /* 0x000000000000781c */ /* 0x000fe200037ce170 */
[----:B------:R-:W-:-:S12]  /*15af0*/  IMAD.MOV.U32 R15, RZ, RZ, -0x1 ;  /* 0xffffffffff0f7424 */ /* 0x000fd800078e00ff */
[----:B0----5:R-:W-:Y:S05]  /*15b00*/  WARPSYNC.COLLECTIVE R15, `(.L_x_4034) ;  /* 0x000000000f087348 */ /* 0x021fea0003c00000 */
[----:B------:R-:W-:Y:S01]  /*15b10*/  VOTE.ANY R14, PT, P6 ;  /* 0x00000000000e7806 */ /* 0x000fe200030e0100 */
[----:B0----5:R-:W-:Y:S06]  /*15b20*/  ENDCOLLECTIVE ;  /* 0x000000000000791b */ /* 0x021fec0003800000 */
.L_x_4034:
[----:B------:R-:W-:Y:S05]  /*15b30*/  BSYNC B0 ;  /* 0x0000000000007941 */ /* 0x000fea0003800000 */
.L_x_4033:
        /* <DEDUP_REMOVED lines=9> */
.L_x_4035:
[----:B------:R-:W-:Y:S01]  /*15bd0*/  MOV R17, R14 ;  /* 0x0000000e00117202 */ /* 0x000fe20000000f00 */
[----:B------:R-:W-:Y:S06]  /*15be0*/  BRA `(.L_x_4036) ;  /* 0xffffffdc00647947 */ /* 0x000fec000383ffff */
.L_x_3967:
[----:B------:R-:W-:Y:S01]  /*15bf0*/  BSSY B0, `(.L_x_4037) ;  /* 0x0000007000007945 */ /* 0x000fe20003800000 */
[----:B------:R-:W-:Y:S02]  /*15c00*/  IMAD.MOV.U32 R13, RZ, RZ, R3 ;  /* 0x000000ffff0d7224 */ /* 0x000fe400078e0003 */
[----:B------:R-:W-:Y:S02]  /*15c10*/  IMAD.MOV.U32 R11, RZ, RZ, 0x1f ;  /* 0x0000001fff0b7424 */ /* 0x000fe400078e00ff */
[----:B------:R-:W-:-:S07]  /*15c20*/  IMAD.MOV.U32 R15, RZ, RZ, -0x1 ;  /* 0xffffffffff0f7424 */ /* 0x000fce00078e00ff */
[----:B0-2--5:R-:W-:Y:S05]  /*15c30*/  WARPSYNC.COLLECTIVE R15, `(.L_x_4038) ;  /* 0x000000000f087348 */ /* 0x025fea0003c00000 */
[----:B------:R1:W3:Y:S02]  /*15c40*/  SHFL.IDX P6, R14, R13, R12, R11 ;  /* 0x0000000c0d0e7389 */ /* 0x0002e400000c000b */
[----:B0123-5:R-:W-:Y:S01]  /*15c50*/  ENDCOLLECTIVE ;  /* 0x000000000000791b */ /* 0x02ffe20003800000 */
.L_x_4038:
[----:B------:R-:W-:Y:S05]  /*15c60*/  BSYNC B0 ;  /* 0x0000000000007941 */ /* 0x000fea0003800000 */
.L_x_4037:
[----:B------:R-:W-:Y:S01]  /*15c70*/  IMAD.MOV.U32 R2, RZ, RZ, R14 ;  /* 0x000000ffff027224 */ /* 0x000fe200078e000e */
[----:B------:R-:W-:Y:S06]  /*15c80*/  BRA `(.L_x_3966) ;  /* 0xffffffdc00587947 */ /* 0x000fec000383ffff */
.L_x_3971:
[----:B0-----:R0:W2:Y:S02]  /*15c90*/  SYNCS.PHASECHK.TRANS64.TRYWAIT P0, [R0+URZ+0x36820], R3 ;  /* 0x03682003000075a7 */ /* 0x0010a4000800017f */
[----:B--2---:R-:W-:Y:S05]  /*15ca0*/  @!P0 NANOSLEEP.SYNCS 0x989680 ;  /* 0x009896800000895d */ /* 0x004fea0003900000 */
[----:B------:R-:W2:Y:S02]  /*15cb0*/  @!P0 SYNCS.PHASECHK.TRANS64 P0, [R0+URZ+0x36820], R3 ;  /* 0x03682003000085a7 */ /* 0x000ea4000800007f */
[----:B--2---:R-:W-:Y:S05]  /*15cc0*/  @!P0 BRA `(.L_x_3971) ;  /* 0xfffffffc00f08947 */ /* 0x004fea000383ffff */
[----:B------:R-:W-:Y:S05]  /*15cd0*/  BRA `(.L_x_4039) ;  /* 0xffffffe0004c7947 */ /* 0x000fea000383ffff */
.L_x_3972:
[----:B------:R-:W2:Y:S01]  /*15ce0*/  S2R R2, SR_TID.X ;  /* 0x0000000000027919 */ /* 0x000ea20000002100 */
[----:B------:R-:W-:Y:S01]  /*15cf0*/  BSSY B0, `(.L_x_4040) ;  /* 0x000000a000007945 */ /* 0x000fe20003800000 */
[----:B------:R-:W-:Y:S02]  /*15d00*/  IMAD.MOV.U32 R12, RZ, RZ, RZ ;  /* 0x000000ffff0c7224 */ /* 0x000fe400078e00ff */
[----:B------:R-:W-:Y:S02]  /*15d10*/  IMAD.MOV.U32 R11, RZ, RZ, 0x1f ;  /* 0x0000001fff0b7424 */ /* 0x000fe400078e00ff */
[----:B------:R-:W-:Y:S01]  /*15d20*/  IMAD.MOV.U32 R15, RZ, RZ, -0x1 ;  /* 0xffffffffff0f7424 */ /* 0x000fe200078e00ff */
[----:B--2---:R-:W-:-:S04]  /*15d30*/  SHF.R.U32.HI R2, RZ, 0x5, R2 ;  /* 0x00000005ff027819 */ /* 0x004fc80000011602 */
[----:B------:R-:W-:-:S05]  /*15d40*/  LOP3.LUT R2, R2, 0x3, RZ, 0xc0, !PT ;  /* 0x0000000302027812 */ /* 0x000fca00078ec0ff */
[----:B------:R-:W-:-:S07]  /*15d50*/  IMAD.MOV.U32 R13, RZ, RZ, R2 ;  /* 0x000000ffff0d7224 */ /* 0x000fce00078e0002 */
[----:B01--45:R-:W-:Y:S05]  /*15d60*/  WARPSYNC.COLLECTIVE R15, `(.L_x_4041) ;  /* 0x000000000f087348 */ /* 0x033fea0003c00000 */
[----:B------:R2:W3:Y:S02]  /*15d70*/  SHFL.IDX P6, R14, R13, R12, R11 ;  /* 0x0000000c0d0e7389 */ /* 0x0004e400000c000b */
[----:B012345:R-:W-:Y:S01]  /*15d80*/  ENDCOLLECTIVE ;  /* 0x000000000000791b */ /* 0x03ffe20003800000 */
.L_x_4041:
[----:B------:R-:W-:Y:S05]  /*15d90*/  BSYNC B0 ;  /* 0x0000000000007941 */ /* 0x000fea0003800000 */
.L_x_4040:
[----:B------:R-:W-:Y:S05]  /*15da0*/  BRA `(.L_x_4042) ;  /* 0xffffffe000347947 */ /* 0x000fea000383ffff */
.L_x_3975:
[----:B------:R-:W-:Y:S01]  /*15db0*/  BSSY B1, `(.L_x_4043) ;  /* 0x0000006000017945 */ /* 0x000fe20003800000 */
[----:B------:R-:W-:-:S07]  /*15dc0*/  IMAD.MOV.U32 R15, RZ, RZ, -0x1 ;  /* 0xffffffffff0f7424 */ /* 0x000fce00078e00ff */
[----:B012-45:R-:W-:Y:S05]  /*15dd0*/  WARPSYNC.COLLECTIVE R15, `(.L_x_4044) ;  /* 0x000000000f0c7348 */ /* 0x037fea0003c00000 */
[----:B------:R-:W-:Y:S02]  /*15de0*/  ELECT P6, UR62, PT ;  /* 0x00000000003e782f */ /* 0x000fe400038c0000 */
[----:B------:R-:W-:Y:S01]  /*15df0*/  MOV R14, UR62 ;  /* 0x0000003e000e7c02 */ /* 0x000fe20008000f00 */
[----:B012-45:R-:W-:Y:S10]  /*15e00*/  ENDCOLLECTIVE ;  /* 0x000000000000791b */ /* 0x037ff40003800000 */
.L_x_4044:
[----:B------:R-:W-:Y:S05]  /*15e10*/  BSYNC B1 ;  /* 0x0000000000017941 */ /* 0x000fea0003800000 */
.L_x_4043:
[----:B------:R-:W-:Y:S05]  /*15e20*/  BRA `(.L_x_4045) ;  /* 0xffffffe0002c7947 */ /* 0x000fea000383ffff */
.L_x_3977:
[----:B0-----:R0:W1:Y:S02]  /*15e30*/  SYNCS.PHASECHK.TRANS64.TRYWAIT P0, [R6+URZ], R5 ;  /* 0x00000005060075a7 */ /* 0x001064000800017f */
[----:B-1----:R-:W-:Y:S05]  /*15e40*/  @!P0 NANOSLEEP.SYNCS 0x989680 ;  /* 0x009896800000895d */ /* 0x002fea0003900000 */
[----:B------:R-:W1:Y:S02]  /*15e50*/  @!P0 SYNCS.PHASECHK.TRANS64 P0, [R6+URZ], R5 ;  /* 0x00000005060085a7 */ /* 0x000e64000800007f */
[----:B-1----:R-:W-:Y:S05]  /*15e60*/  @!P0 BRA `(.L_x_3977) ;  /* 0xfffffffc00f08947 */ /* 0x002fea000383ffff */
[----:B------:R-:W-:Y:S05]  /*15e70*/  BRA `(.L_x_4046) ;  /* 0xffffffe000687947 */ /* 0x000fea000383ffff */
.L_x_3978:
[----:B-1----:R1:W2:Y:S02]  /*15e80*/  SYNCS.PHASECHK.TRANS64.TRYWAIT P0, [R7+URZ], R2 ;  /* 0x00000002070075a7 */ /* 0x0022a4000800017f */
[----:B--2---:R-:W-:Y:S05]  /*15e90*/  @!P0 NANOSLEEP.SYNCS 0x989680 ;  /* 0x009896800000895d */ /* 0x004fea0003900000 */
[----:B------:R-:W2:Y:S02]  /*15ea0*/  @!P0 SYNCS.PHASECHK.TRANS64 P0, [R7+URZ], R2 ;  /* 0x00000002070085a7 */ /* 0x000ea4000800007f */
[----:B--2---:R-:W-:Y:S05]  /*15eb0*/  @!P0 BRA `(.L_x_3978) ;  /* 0xfffffffc00f08947 */ /* 0x004fea000383ffff */
[----:B------:R-:W-:Y:S05]  /*15ec0*/  BRA `(.L_x_4047) ;  /* 0xffffffe0005c7947 */ /* 0x000fea000383ffff */
.L_x_3980:
[----:B--2---:R2:W3:Y:S02]  /*15ed0*/  SYNCS.PHASECHK.TRANS64.TRYWAIT P0, [R4+URZ], R5 ;  /* 0x00000005040075a7 */ /* 0x0044e4000800017f */
[----:B---3--:R-:W-:Y:S05]  /*15ee0*/  @!P0 NANOSLEEP.SYNCS 0x989680 ;  /* 0x009896800000895d */ /* 0x008fea0003900000 */
[----:B------:R-:W3:Y:S02]  /*15ef0*/  @!P0 SYNCS.PHASECHK.TRANS64 P0, [R4+URZ], R5 ;  /* 0x00000005040085a7 */ /* 0x000ee4000800007f */
[----:B---3--:R-:W-:Y:S05]  /*15f00*/  @!P0 BRA `(.L_x_3980) ;  /* 0xfffffffc00f08947 */ /* 0x008fea000383ffff */
[----:B------:R-:W-:Y:S05]  /*15f10*/  BRA `(.L_x_4048) ;  /* 0xffffffe000647947 */ /* 0x000fea000383ffff */
.L_x_4049:
        /* <DEDUP_REMOVED lines=14> */
.L_x_15305:


//--------------------- .text._ZN7cutlass13device_kernelIN5flash11enable_sm90INS1_16FlashAttnFwdSm90INS1_25CollectiveMainloopFwdSm90ILi2EN4cute5tupleIJNS5_1CILi1EEES8_S8_EEENS6_IJNS7_ILi128EEENS7_ILi112EEENS7_ILi192EEEEEELi192ENS_6half_tEfNS_4arch4Sm90ELb0ELb0ELb1ELb1ELb0ELb1ELb0ELb1ELb1ELb1ELb0ELb0EEENS1_21CollectiveEpilogueFwdINS6_IJSA_SC_SB_EEES9_SE_SG_Li256ELb1ELb1ELb0ELb0EEENS1_36VarlenDynamicPersistentTileSchedulerILi128ELi112ELi256ELi128ELb0ELb1ELb1ELb0ELb1ELb1EEEEEEEEEvNT_6ParamsE --------------------------
	.section	.text._ZN7cutlass13device_kernelIN5flash11enable_sm90INS1_16FlashAttnFwdSm90INS1_25CollectiveMainloopFwdSm90ILi2EN4cute5tupleIJNS5_1CILi1EEES8_S8_EEENS6_IJNS7_ILi128EEENS7_ILi112EEENS7_ILi192EEEEEELi192ENS_6half_tEfNS_4arch4Sm90ELb0ELb0ELb1ELb1ELb0ELb1ELb0ELb1ELb1ELb1ELb0ELb0EEENS1_21CollectiveEpilogueFwdINS6_IJSA_SC_SB_EEES9_SE_SG_Li256ELb1ELb1ELb0ELb0EEENS1_36VarlenDynamicPersistentTileSchedulerILi128ELi112ELi256ELi128ELb0ELb1ELb1ELb0ELb1ELb1EEEEEEEEEvNT_6ParamsE,"ax",@progbits
	.align	128
.text._ZN7cutlass13device_kernelIN5flash11enable_sm90INS1_16FlashAttnFwdSm90INS1_25CollectiveMainloopFwdSm90ILi2EN4cute5tupleIJNS5_1CILi1EEES8_S8_EEENS6_IJNS7_ILi128EEENS7_ILi112EEENS7_ILi192EEEEEELi192ENS_6half_tEfNS_4arch4Sm90ELb0ELb0ELb1ELb1ELb0ELb1ELb0ELb1ELb1ELb1ELb0ELb0EEENS1_21CollectiveEpilogueFwdINS6_IJSA_SC_SB_EEES9_SE_SG_Li256ELb1ELb1ELb0ELb0EEENS1_36VarlenDynamicPersistentTileSchedulerILi128ELi112ELi256ELi128ELb0ELb1ELb1ELb0ELb1ELb1EEEEEEEEEvNT_6ParamsE:
        .type           _ZN7cutlass13device_kernelIN5flash11enable_sm90INS1_16FlashAttnFwdSm90INS1_25CollectiveMainloopFwdSm90ILi2EN4cute5tupleIJNS5_1CILi1EEES8_S8_EEENS6_IJNS7_ILi128EEENS7_ILi112EEENS7_ILi192EEEEEELi192ENS_6half_tEfNS_4arch4Sm90ELb0ELb0ELb1ELb1ELb0ELb1ELb0ELb1ELb1ELb1ELb0ELb0EEENS1_21CollectiveEpilogueFwdINS6_IJSA_SC_SB_EEES9_SE_SG_Li256ELb1ELb1ELb0ELb0EEENS1_36VarlenDynamicPersistentTileSchedulerILi128ELi112ELi256ELi128ELb0ELb1ELb1ELb0ELb1ELb1EEEEEEEEEvNT_6ParamsE,@function
        .size           _ZN7cutlass13device_kernelIN5flash11enable_sm90INS1_16FlashAttnFwdSm90INS1_25CollectiveMainloopFwdSm90ILi2EN4cute5tupleIJNS5_1CILi1EEES8_S8_EEENS6_IJNS7_ILi128EEENS7_ILi112EEENS7_ILi192EEEEEELi192ENS_6half_tEfNS_4arch4Sm90ELb0ELb0ELb1ELb1ELb0ELb1ELb0ELb1ELb1ELb1ELb0ELb0EEENS1_21CollectiveEpilogueFwdINS6_IJSA_SC_SB_EEES9_SE_SG_Li256ELb1ELb1ELb0ELb0EEENS1_36VarlenDynamicPersistentTileSchedulerILi128ELi112ELi256ELi128ELb0ELb1ELb1ELb0ELb1ELb1EEEEEEEEEvNT_6ParamsE,(.L_x_15306 - _ZN7cutlass13device_kernelIN5flash11enable_sm90INS1_16FlashAttnFwdSm90INS1_25CollectiveMainloopFwdSm90ILi2EN4cute5tupleIJNS5_1CILi1EEES8_S8_EEENS6_IJNS7_ILi128EEENS7_ILi112EEENS7_ILi192EEEEEELi192ENS_6half_tEfNS_4arch4Sm90ELb0ELb0ELb1ELb1ELb0ELb1ELb0ELb1ELb1ELb1ELb0ELb0EEENS1_21CollectiveEpilogueFwdINS6_IJSA_SC_SB_EEES9_SE_SG_Li256ELb1ELb1ELb0ELb0EEENS1_36VarlenDynamicPersistentTileSchedulerILi128ELi112ELi256ELi128ELb0ELb1ELb1ELb0ELb1ELb1EEEEEEEEEvNT_6ParamsE)
        .other          _ZN7cutlass13device_kernelIN5flash11enable_sm90INS1_16FlashAttnFwdSm90INS1_25CollectiveMainloopFwdSm90ILi2EN4cute5tupleIJNS5_1CILi1EEES8_S8_EEENS6_IJNS7_ILi128EEENS7_ILi112EEENS7_ILi192EEEEEELi192ENS_6half_tEfNS_4arch4Sm90ELb0ELb0ELb1ELb1ELb0ELb1ELb0ELb1ELb1ELb1ELb0ELb0EEENS1_21CollectiveEpilogueFwdINS6_IJSA_SC_SB_EEES9_SE_SG_Li256ELb1ELb1ELb0ELb0EEENS1_36VarlenDynamicPersistentTileSchedulerILi128ELi112ELi256ELi128ELb0ELb1ELb1ELb0ELb1ELb1EEEEEEEEEvNT_6ParamsE,@"STO_CUDA_ENTRY STV_DEFAULT"
_ZN7cutlass13device_kernelIN5flash11enable_sm90INS1_16FlashAttnFwdSm90INS1_25CollectiveMainloopFwdSm90ILi2EN4cute5tupleIJNS5_1CILi1EEES8_S8_EEENS6_IJNS7_ILi128EEENS7_ILi112EEENS7_ILi192EEEEEELi192ENS_6half_tEfNS_4arch4Sm90ELb0ELb0ELb1ELb1ELb0ELb1ELb0ELb1ELb1ELb1ELb0ELb0EEENS1_21CollectiveEpilogueFwdINS6_IJSA_SC_SB_EEES9_SE_SG_Li256ELb1ELb1ELb0ELb0EEENS1_36VarlenDynamicPersistentTileSchedulerILi128ELi112ELi256ELi128ELb0ELb1ELb1ELb0ELb1ELb1EEEEEEEEEvNT_6ParamsE:
[----:B------:R-:W0:Y:S02]  /*0000*/  LDC R1, c[0x0][0x28] ;  /* 0x00000a00ff017b82 */ /* 0x000e240000000800 */
[----:B0-----:R-:W-:Y:S01]  /*0010*/  VIADD R1, R1, 0xffffff60 ;  /* 0xffffff6001017836 */ /* 0x001fe20000000000 */
[----:B------:R-:W0:Y:S01]  /*0020*/  S2R R0, SR_TID.X ;  /* 0x0000000000007919 */ /* 0x000e220000002100 */
[----:B------:R-:W-:Y:S01]  /*0030*/  ELECT P0, URZ, PT ;  /* 0x00000000003f782f */ /* 0x000fe20003800000 */
[----:B------:R-:W-:Y:S01]  /*0040*/  BSSY B0, `(.L_x_4050) ;  /* 0x0000014000007945 */ /* 0x000fe20003800000 */
[--C-:B0-----:R-:W-:Y:S02]  /*0050*/  SHF.R.U32.HI R2, RZ, 0x5, R0.reuse ;  /* 0x00000005ff027819 */ /* 0x101fe40000011600 */
[----:B------:R-:W-:-:S03]  /*0060*/  SHF.R.U32.HI R4, RZ, 0x7, R0 ;  /* 0x00000007ff047819 */ /* 0x000fc60000011600 */
        /* <DEDUP_REMOVED lines=17> */
.L_x_4051:
[----:B------:R-:W-:Y:S05]  /*0180*/  BSYNC B0 ;  /* 0x0000000000007941 */ /* 0x000fea0003800000 */
.L_x_4050:
        /* <DEDUP_REMOVED lines=41> */
.L_x_4052:
        /* <DEDUP_REMOVED lines=22> */
.L_x_4053:
        /* <DEDUP_REMOVED lines=18> */
.L_x_4054:
        /* <DEDUP_REMOVED lines=22> */
.L_x_4055:
        /* <DEDUP_REMOVED lines=22> */
.L_x_4056:
[----:B0-----:R-:W-:Y:S01]  /*0960*/  UMOV UR4, 0x1 ;  /* 0x0000000100047882 */ /* 0x001fe20000000000 */
[----:B------:R-:W-:Y:S01]  /*0970*/  PLOP3.LUT P0, PT, PT, PT, UP0, 0x80, 0x0 ;  /* 0x000000000000781c */ /* 0x000fe20003f0f008 */
[----:B------:R-:W-:Y:S01]  /*0980*/  USEL UR4, UR4, 0x2, !UP0 ;  /* 0x0000000204047887 */ /* 0x000fe2000c000000 */
[----:B------:R-:W-:Y:S01]  /*0990*/  NOP ;  /* 0x0000000000007918 */ /* 0x000fe20000000000 */
[----:B------:R-:W-:Y:S01]  /*09a0*/  ULDC.64 UR60, c[0x0][0x208] ;  /* 0x00008200003c7ab9 */ /* 0x000fe20000000a00 */
[----:B------:R-:W-:Y:S03]  /*09b0*/  BSSY B9, `(.L_x_4057) ;  /* 0x0002649000097945 */ /* 0x000fe60003800000 */
[----:B------:R-:W-:-:S05]  /*09c0*/  IMAD.U32 R3, RZ, RZ, UR4 ;  /* 0x00000004ff037e24 */ /* 0x000fca000f8e00ff */
[----:B------:R0:W-:Y:S01]  /*09d0*/  STL [R1+0x94], R3 ;  /* 0x0000940301007387 */ /* 0x0001e20000100800 */
[----:B-12-4-:R-:W-:Y:S06]  /*09e0*/  BAR.SYNC.DEFER_BLOCKING 0x0 ;  /* 0x0000000000007b1d */ /* 0x016fec0000010000 */
[----:B------:R-:W-:Y:S05]  /*09f0*/  @!P0 BRA `(.L_x_4058) ;  /* 0x000001e400988947 */ /* 0x000fea0003800000 */
.L_x_4059:
        /* <DEDUP_REMOVED lines=15> */
[----:B0-----:R-:W2:Y:S01]  /*0af0*/  LDL R3, [R1+0x94] ;  /* 0x0000940001037983 */ /* 0x001ea20000100800 */
[----:B------:R-:W-:Y:S01]  /*0b00*/  IADD3 R18, R0, -0x80, RZ ;  /* 0xffffff8000127810 */ /* 0x000fe20007ffe0ff */
[----:B------:R-:W-:Y:S01]  /*0b10*/  IMAD.MOV.U32 R12, RZ, RZ, -0x2 ;  /* 0xfffffffeff0c7424 */ /* 0x000fe200078e00ff */
[----:B------:R-:W-:Y:S01]  /*0b20*/  R2UR UR4, R2 ;  /* 0x00000000020472ca */ /* 0x000fe200000e0000 */
[----:B------:R-:W-:Y:S01]  /*0b30*/  IMAD.MOV.U32 R226, RZ, RZ, RZ ;  /* 0x000000ffffe27224 */ /* 0x000fe200078e00ff */
[----:B------:R-:W-:Y:S01]  /*0b40*/  SHF.R.S32.HI R0, RZ, 0x1f, R18 ;  /* 0x0000001fff007819 */ /* 0x000fe20000011412 */
[----:B------:R-:W-:Y:S01]  /*0b50*/  IMAD.MOV.U32 R204, RZ, RZ, RZ ;  /* 0x000000ffffcc7224 */ /* 0x000fe200078e00ff */
[----:B------:R-:W-:Y:S01]  /*0b60*/  MOV R16, RZ ;  /* 0x000000ff00107202 */ /* 0x000fe20000000f00 */
[----:B------:R-:W-:Y:S01]  /*0b70*/  IMAD.MOV.U32 R216, RZ, RZ, RZ ;  /* 0x000000ffffd87224 */ /* 0x000fe200078e00ff */
[CC--:B------:R-:W-:Y:S01]  /*0b80*/  LEA.HI R4, R0.reuse, R18.reuse, RZ, 0x4 ;  /* 0x0000001200047211 */ /* 0x0c0fe200078f20ff */
[----:B------:R-:W-:Y:S01]  /*0b90*/  IMAD.MOV.U32 R214, RZ, RZ, RZ ;  /* 0x000000ffffd67224 */ /* 0x000fe200078e00ff */
[----:B------:R-:W-:-:S02]  /*0ba0*/  LEA.HI R10, R0, R18, RZ, 0x2 ;  /* 0x00000012000a7211 */ /* 0x000fc400078f10ff */
[----:B------:R-:W-:Y:S02]  /*0bb0*/  SHF.R.S32.HI R5, RZ, 0x4, R4 ;  /* 0x00000004ff057819 */ /* 0x000fe40000011404 */
[----:B------:R-:W-:Y:S01]  /*0bc0*/  LOP3.LUT R231, R10, 0xfffffffc, RZ, 0xc0, !PT ;  /* 0xfffffffc0ae77812 */ /* 0x000fe200078ec0ff */
[----:B------:R-:W-:Y:S01]  /*0bd0*/  UIADD3 UR4, UR4, 0x15400, URZ ;  /* 0x0001540004047890 */ /* 0x000fe2000fffe03f */
[C---:B------:R-:W-:Y:S02]  /*0be0*/  LEA.HI R6, R4.reuse, R5, RZ, 0x1 ;  /* 0x0000000504067211 */ /* 0x040fe400078f08ff */
[----:B------:R-:W-:Y:S01]  /*0bf0*/  LOP3.LUT R4, R4, 0x3fffff0, RZ, 0xc0, !PT ;  /* 0x03fffff004047812 */ /* 0x000fe200078ec0ff */
[----:B------:R-:W-:Y:S01]  /*0c00*/  IMAD.IADD R231, R18, 0x1, -R231 ;  /* 0x0000000112e77824 */ /* 0x000fe200078e0ae7 */
[----:B------:R-:W-:Y:S02]  /*0c10*/  LOP3.LUT R6, R6, 0x1ffffffe, RZ, 0xc0, !PT ;  /* 0x1ffffffe06067812 */ /* 0x000fe400078ec0ff */
[----:B------:R-:W-:Y:S01]  /*0c20*/  IADD3 R4, R18, -R4, RZ ;  /* 0x8000000412047210 */ /* 0x000fe20007ffe0ff */
[----:B------:R-:W-:Y:S01]  /*0c30*/  IMAD.SHL.U32 R22, R231, 0x4, RZ ;  /* 0x00000004e7167824 */ /* 0x000fe200078e00ff */
[----:B------:R-:W-:Y:S01]  /*0c40*/  SHF.R.S32.HI R17, RZ, 0x2, R10 ;  /* 0x00000002ff117819 */ /* 0x000fe2000001140a */
[----:B------:R-:W-:Y:S01]  /*0c50*/  IMAD.IADD R6, R5, 0x1, -R6 ;  /* 0x0000000105067824 */ /* 0x000fe200078e0a06 */
[----:B------:R-:W-:Y:S01]  /*0c60*/  LEA.HI R5, R0, R18, RZ, 0x5 ;  /* 0x0000001200057211 */ /* 0x000fe200078f28ff */
[C---:B------:R-:W-:Y:S01]  /*0c70*/  VIADD R208, R22.reuse, 0x40 ;  /* 0x0000004016d07836 */ /* 0x040fe20000000000 */
[----:B------:R-:W-:Y:S01]  /*0c80*/  SHF.R.S32.HI R10, RZ, 0x1f, R10 ;  /* 0x0000001fff0a7819 */ /* 0x000fe2000001140a */
[----:B------:R-:W-:Y:S01]  /*0c90*/  VIADD R227, R17, 0x40 ;  /* 0x0000004011e37836 */ /* 0x000fe20000000000 */
[----:B------:R-:W-:Y:S01]  /*0ca0*/  SHF.R.S32.HI R5, RZ, 0x5, R5 ;  /* 0x00000005ff057819 */ /* 0x000fe20000011405 */
[----:B------:R-:W-:Y:S01]  /*0cb0*/  VIADD R209, R22, 0x30 ;  /* 0x0000003016d17836 */ /* 0x000fe20000000000 */
[----:B------:R-:W-:Y:S01]  /*0cc0*/  LEA.HI R10, R10, R17, RZ, 0x3 ;  /* 0x000000110a0a7211 */ /* 0x000fe200078f18ff */
[----:B------:R-:W-:Y:S01]  /*0cd0*/  IMAD.SHL.U32 R205, R227, 0x40, RZ ;  /* 0x00000040e3cd7824 */ /* 0x000fe200078e00ff */
[----:B------:R-:W-:Y:S01]  /*0ce0*/  IADD3 R206, R22, 0x20, RZ ;  /* 0x0000002016ce7810 */ /* 0x000fe20007ffe0ff */
[C---:B------:R-:W-:Y:S01]  /*0cf0*/  IMAD R13, R5.reuse, 0x10, R4 ;  /* 0x00000010050d7824 */ /* 0x040fe200078e0204 */
[----:B------:R-:W-:Y:S01]  /*0d00*/  LOP3.LUT R10, R10, 0xfffffff8, RZ, 0xc0, !PT ;  /* 0xfffffff80a0a7812 */ /* 0x000fe200078ec0ff */
[----:B------:R-:W-:Y:S01]  /*0d10*/  IMAD.SHL.U32 R213, R5, 0x200, RZ ;  /* 0x0000020005d57824 */ /* 0x000fe200078e00ff */
[----:B------:R-:W-:Y:S01]  /*0d20*/  LOP3.LUT R205, R205, 0x1c0, RZ, 0xc0, !PT ;  /* 0x000001c0cdcd7812 */ /* 0x000fe200078ec0ff */
[C---:B------:R-:W-:Y:S01]  /*0d30*/  IMAD.IADD R11, R22.reuse, 0x1, R206 ;  /* 0x00000001160b7824 */ /* 0x040fe200078e02ce */
[----:B------:R-:W-:Y:S01]  /*0d40*/  LEA R14, R13, R6, 0x3 ;  /* 0x000000060d0e7211 */ /* 0x000fe200078e18ff */
[----:B------:R-:W-:Y:S01]  /*0d50*/  IMAD.IADD R218, R17, 0x1, -R10 ;  /* 0x0000000111da7824 */ /* 0x000fe200078e0a0a */
[----:B------:R-:W-:Y:S01]  /*0d60*/  SHF.R.U32.HI R20, RZ, 0x3, R205 ;  /* 0x00000003ff147819 */ /* 0x000fe200000116cd */
[C---:B------:R-:W-:Y:S01]  /*0d70*/  IMAD.IADD R6, R22.reuse, 0x1, R208 ;  /* 0x0000000116067824 */ /* 0x040fe200078e02d0 */
[C---:B------:R-:W-:Y:S01]  /*0d80*/  IADD3 R207, R22.reuse, 0x10, RZ ;  /* 0x0000001016cf7810 */ /* 0x040fe20007ffe0ff */
[----:B------:R-:W-:Y:S01]  /*0d90*/  VIADD R210, R22, 0x50 ;  /* 0x0000005016d27836 */ /* 0x000fe20000000000 */
[----:B------:R-:W-:Y:S01]  /*0da0*/  SHF.L.U32 R211, R218, 0x6, RZ ;  /* 0x00000006dad37819 */ /* 0x000fe200000006ff */
[----:B------:R-:W-:Y:S01]  /*0db0*/  IMAD.SHL.U32 R24, R208, 0x2, RZ ;  /* 0x00000002d0187824 */ /* 0x000fe200078e00ff */
[----:B------:R-:W-:Y:S01]  /*0dc0*/  SHF.R.S32.HI R13, RZ, 0x1f, R6 ;  /* 0x0000001fff0d7819 */ /* 0x000fe20000011406 */
[----:B------:R-:W-:Y:S01]  /*0dd0*/  IMAD.SHL.U32 R236, R207, 0x2, RZ ;  /* 0x00000002cfec7824 */ /* 0x000fe200078e00ff */
[----:B------:R-:W-:-:S02]  /*0de0*/  LOP3.LUT R211, R211, 0x1c0, RZ, 0xc0, !PT ;  /* 0x000001c0d3d37812 */ /* 0x000fc400078ec0ff */
[----:B------:R-:W-:Y:S02]  /*0df0*/  SHF.R.S32.HI R237, RZ, 0x1f, R206 ;  /* 0x0000001fffed7819 */ /* 0x000fe400000114ce */
[----:B------:R-:W-:Y:S02]  /*0e00*/  SHF.R.U32.HI R212, RZ, 0x3, R211 ;  /* 0x00000003ffd47819 */ /* 0x000fe400000116d3 */
[----:B------:R-:W-:Y:S02]  /*0e10*/  SHF.L.U64.HI R237, R206, 0x1, R237 ;  /* 0x00000001ceed7819 */ /* 0x000fe400000102ed */
[----:B--2---:R-:W-:Y:S02]  /*0e20*/  R2UR UR5, R3 ;  /* 0x00000000030572ca */ /* 0x004fe400000e0000 */
[CC--:B------:R-:W-:Y:S02]  /*0e30*/  LEA.HI R3, R0.reuse, R18.reuse, RZ, 0x7 ;  /* 0x0000001200037211 */ /* 0x0c0fe400078f38ff */
[----:B------:R-:W-:-:S02]  /*0e40*/  LEA.HI R0, R0, R18, RZ, 0x3 ;  /* 0x0000001200007211 */ /* 0x000fc400078f18ff */
[C---:B------:R-:W-:Y:S02]  /*0e50*/  LOP3.LUT R234, R3.reuse, 0xffffff80, RZ, 0xc0, !PT ;  /* 0xffffff8003ea7812 */ /* 0x040fe400078ec0ff */
[----:B------:R-:W-:Y:S02]  /*0e60*/  SHF.R.S32.HI R15, RZ, 0x7, R3 ;  /* 0x00000007ff0f7819 */ /* 0x000fe40000011403 */
[----:B------:R-:W-:Y:S01]  /*0e70*/  LOP3.LUT R221, R0, 0xfffffff8, RZ, 0xc0, !PT ;  /* 0xfffffff800dd7812 */ /* 0x000fe200078ec0ff */
[C---:B------:R-:W-:Y:S01]  /*0e80*/  IMAD.IADD R234, R18.reuse, 0x1, -R234 ;  /* 0x0000000112ea7824 */ /* 0x040fe200078e0aea */
[----:B------:R-:W-:Y:S01]  /*0e90*/  LEA.HI R3, R3, R15, RZ, 0x1 ;  /* 0x0000000f03037211 */ /* 0x000fe200078f08ff */
[----:B------:R-:W-:Y:S01]  /*0ea0*/  ULOP3.LUT UR5, UR5, 0x1, URZ, 0xfc, !UPT ;  /* 0x0000000105057892 */ /* 0x000fe2000f8efc3f */
[----:B------:R-:W-:Y:S01]  /*0eb0*/  IADD3 R221, R18, -R221, RZ ;  /* 0x800000dd12dd7210 */ /* 0x000fe20007ffe0ff */
[----:B------:R-:W-:Y:S01]  /*0ec0*/  IMAD.SHL.U32 R18, R231, 0x8, RZ ;  /* 0x00000008e7127824 */ /* 0x000fe200078e00ff */
[----:B------:R-:W-:-:S02]  /*0ed0*/  SHF.R.S32.HI R7, RZ, 0x1f, R234 ;  /* 0x0000001fff077819 */ /* 0x000fc400000114ea */
[----:B------:R-:W-:Y:S01]  /*0ee0*/  LOP3.LUT R3, R3, 0x3fffffe, RZ, 0xc0, !PT ;  /* 0x03fffffe03037812 */ /* 0x000fe200078ec0ff */
[----:B------:R-:W-:Y:S01]  /*0ef0*/  IMAD.SHL.U32 R217, R221, 0x8, RZ ;  /* 0x00000008ddd97824 */ /* 0x000fe200078e00ff */
[CC--:B------:R-:W-:Y:S02]  /*0f00*/  LEA.HI R8, R7.reuse, R234.reuse, RZ, 0x2 ;  /* 0x000000ea07087211 */ /* 0x0c0fe400078f10ff */
[----:B------:R-:W-:Y:S01]  /*0f10*/  LEA.HI R7, R7, R234, RZ, 0x5 ;  /* 0x000000ea07077211 */ /* 0x000fe200078f28ff */
[----:B------:R-:W-:Y:S01]  /*0f20*/  IMAD.IADD R3, R15, 0x1, -R3 ;  /* 0x000000010f037824 */ /* 0x000fe200078e0a03 */
[----:B------:R-:W-:Y:S01]  /*0f30*/  LOP3.LUT R9, R8, 0x7ffffffc, RZ, 0xc0, !PT ;  /* 0x7ffffffc08097812 */ /* 0x000fe200078ec0ff */
[C---:B------:R-:W-:Y:S01]  /*0f40*/  VIADD R219, R217.reuse, 0x40 ;  /* 0x00000040d9db7836 */ /* 0x040fe20000000000 */
[----:B------:R-:W-:Y:S02]  /*0f50*/  SHF.R.S32.HI R7, RZ, 0x5, R7 ;  /* 0x00000005ff077819 */ /* 0x000fe40000011407 */
[----:B------:R-:W-:Y:S01]  /*0f60*/  SHF.R.S32.HI R229, RZ, 0x3, R0 ;  /* 0x00000003ffe57819 */ /* 0x000fe20000011400 */
[----:B------:R-:W-:Y:S01]  /*0f70*/  IMAD.IADD R9, R234, 0x1, -R9 ;  /* 0x00000001ea097824 */ /* 0x000fe200078e0a09 */
[----:B------:R-:W-:Y:S01]  /*0f80*/  IADD3 R220, R217, 0x80, RZ ;  /* 0x00000080d9dc7810 */ /* 0x000fe20007ffe0ff */
[----:B------:R-:W-:Y:S01]  /*0f90*/  IMAD.U32 R0, RZ, RZ, UR4 ;  /* 0x00000004ff007e24 */ /* 0x000fe2000f8e00ff */
[----:B------:R-:W-:Y:S01]  /*0fa0*/  SHF.R.S32.HI R21, RZ, 0x1f, R219 ;  /* 0x0000001fff157819 */ /* 0x000fe200000114db */
[----:B------:R-:W-:Y:S01]  /*0fb0*/  IMAD R4, R9, R12, 0x70 ;  /* 0x0000007009047424 */ /* 0x000fe200078e020c */
[----:B------:R-:W-:Y:S01]  /*0fc0*/  SHF.R.S32.HI R9, RZ, 0x1f, R8 ;  /* 0x0000001fff097819 */ /* 0x000fe20000011408 */
[----:B------:R-:W-:Y:S01]  /*0fd0*/  IMAD.SHL.U32 R21, R206, 0x2, RZ ;  /* 0x00000002ce157824 */ /* 0x000fe200078e00ff */
[----:B------:R-:W-:-:S02]  /*0fe0*/  SHF.R.S32.HI R12, RZ, 0x1f, R11 ;  /* 0x0000001fff0c7819 */ /* 0x000fc4000001140b */
[----:B------:R0:W-:Y:S02]  /*0ff0*/  STL [R1+0x88], R4 ;  /* 0x0000880401007387 */ /* 0x0001e40000100800 */
[CC--:B------:R-:W-:Y:S02]  /*1000*/  LEA.HI R232, R12.reuse, R11.reuse, RZ, 0x3 ;  /* 0x0000000b0ce87211 */ /* 0x0c0fe400078f18ff */
[----:B------:R-:W-:Y:S02]  /*1010*/  LEA.HI R11, R12, R11, RZ, 0x6 ;  /* 0x0000000b0c0b7211 */ /* 0x000fe400078f30ff */
[----:B------:R-:W-:Y:S02]  /*1020*/  SHF.R.S32.HI R12, RZ, 0x1f, R209 ;  /* 0x0000001fff0c7819 */ /* 0x000fe400000114d1 */
[----:B------:R-:W-:Y:S02]  /*1030*/  SHF.L.U32 R11, R11, 0x7, RZ ;  /* 0x000000070b0b7819 */ /* 0x000fe400000006ff */
[----:B0-----:R-:W-:-:S02]  /*1040*/  SHF.R.S32.HI R4, RZ, 0x2, R8 ;  /* 0x00000002ff047819 */ /* 0x001fc40000011408 */
[----:B------:R-:W-:Y:S02]  /*1050*/  LEA.HI R8, R13, R6, RZ, 0x3 ;  /* 0x000000060d087211 */ /* 0x000fe400078f18ff */
[----:B------:R-:W-:Y:S02]  /*1060*/  LEA.HI R9, R9, R4, RZ, 0x3 ;  /* 0x0000000409097211 */ /* 0x000fe400078f18ff */
[----:B------:R-:W-:Y:S02]  /*1070*/  LEA.HI R13, R13, R6, RZ, 0x6 ;  /* 0x000000060d0d7211 */ /* 0x000fe400078f30ff */
[----:B------:R-:W-:Y:S02]  /*1080*/  LOP3.LUT R9, R9, 0xfffffff8, RZ, 0xc0, !PT ;  /* 0xfffffff809097812 */ /* 0x000fe400078ec0ff */
[----:B------:R-:W-:Y:S01]  /*1090*/  SHF.R.S32.HI R6, RZ, 0x1f, R227 ;  /* 0x0000001fff067819 */ /* 0x000fe200000114e3 */
[----:B------:R-:W-:Y:S01]  /*10a0*/  IMAD.SHL.U32 R13, R13, 0x80, RZ ;  /* 0x000000800d0d7824 */ /* 0x000fe200078e00ff */
[----:B------:R-:W-:Y:S01]  /*10b0*/  LOP3.LUT R5, R211, 0x38, R8, 0xf8, !PT ;  /* 0x00000038d3057812 */ /* 0x000fe200078ef808 */
[----:B------:R-:W-:Y:S01]  /*10c0*/  IMAD.IADD R4, R4, 0x1, -R9 ;  /* 0x0000000104047824 */ /* 0x000fe200078e0a09 */
[----:B------:R-:W-:-:S02]  /*10d0*/  LEA.HI R6, R6, R227, RZ, 0x3 ;  /* 0x000000e306067211 */ /* 0x000fc400078f18ff */
[----:B------:R-:W-:Y:S02]  /*10e0*/  LOP3.LUT R10, R205, 0x38, R8, 0xf8, !PT ;  /* 0x00000038cd0a7812 */ /* 0x000fe400078ef808 */
[----:B------:R-:W-:Y:S01]  /*10f0*/  LEA R4, R7, R4, 0x4 ;  /* 0x0000000407047211 */ /* 0x000fe200078e20ff */
[----:B------:R-:W-:Y:S01]  /*1100*/  IMAD.SHL.U32 R6, R6, 0x40, RZ ;  /* 0x0000004006067824 */ /* 0x000fe200078e00ff */
[----:B------:R-:W-:Y:S02]  /*1110*/  LOP3.LUT R7, R205, 0x38, R232, 0xf8, !PT ;  /* 0x00000038cd077812 */ /* 0x000fe400078ef8e8 */
[----:B------:R-:W-:Y:S01]  /*1120*/  LOP3.LUT R10, R10, R20, RZ, 0x3c, !PT ;  /* 0x000000140a0a7212 */ /* 0x000fe200078e3cff */
[----:B------:R-:W-:Y:S01]  /*1130*/  IMAD R15, R3, 0x40, R4 ;  /* 0x00000040030f7824 */ /* 0x000fe200078e0204 */
[----:B------:R-:W-:Y:S02]  /*1140*/  LOP3.LUT R3, R211, 0x38, R232, 0xf8, !PT ;  /* 0x00000038d3037812 */ /* 0x000fe400078ef8e8 */
[----:B------:R-:W-:-:S02]  /*1150*/  LOP3.LUT R4, R11, 0xffffe000, RZ, 0xc0, !PT ;  /* 0xffffe0000b047812 */ /* 0x000fc400078ec0ff */
[----:B------:R-:W-:Y:S01]  /*1160*/  LOP3.LUT R3, R3, R212, RZ, 0x3c, !PT ;  /* 0x000000d403037212 */ /* 0x000fe200078e3cff */
[----:B------:R-:W-:Y:S01]  /*1170*/  STL [R1+0x84], R15 ;  /* 0x0000840f01007387 */ /* 0x000fe20000100800 */
[----:B------:R-:W-:Y:S02]  /*1180*/  LOP3.LUT R9, R7, R20, RZ, 0x3c, !PT ;  /* 0x0000001407097212 */ /* 0x000fe400078e3cff */
[----:B------:R-:W-:Y:S02]  /*1190*/  LOP3.LUT R7, R5, R212, RZ, 0x3c, !PT ;  /* 0x000000d405077212 */ /* 0x000fe400078e3cff */
[----:B------:R-:W-:Y:S01]  /*11a0*/  IADD3 R5, R3, R4, R213 ;  /* 0x0000000403057210 */ /* 0x000fe20007ffe0d5 */
[----:B------:R-:W-:Y:S01]  /*11b0*/  IMAD.U32 R3, RZ, RZ, UR5 ;  /* 0x00000005ff037e24 */ /* 0x000fe2000f8e00ff */
[----:B------:R-:W-:Y:S02]  /*11c0*/  LOP3.LUT R215, R6, 0xfffffe00, RZ, 0xc0, !PT ;  /* 0xfffffe0006d77812 */ /* 0x000fe400078ec0ff */
[----:B------:R-:W-:-:S02]  /*11d0*/  LOP3.LUT R6, R13, 0xffffe000, RZ, 0xc0, !PT ;  /* 0xffffe0000d067812 */ /* 0x000fc400078ec0ff */
[----:B------:R0:W-:Y:S01]  /*11e0*/  STL [R1+0x14], R3 ;  /* 0x0000140301007387 */ /* 0x0001e20000100800 */
[----:B------:R-:W-:Y:S02]  /*11f0*/  SHF.R.S32.HI R13, RZ, 0x1f, R220 ;  /* 0x0000001fff0d7819 */ /* 0x000fe400000114dc */
[----:B------:R-:W-:Y:S01]  /*1200*/  SHF.L.U32 R13, R209, 0x1, RZ ;  /* 0x00000001d10d7819 */ /* 0x000fe200000006ff */
[----:B------:R1:W-:Y:S01]  /*1210*/  STL [R1+0x80], R0 ;  /* 0x0000800001007387 */ /* 0x0003e20000100800 */
[-C--:B------:R-:W-:Y:S02]  /*1220*/  IADD3 R7, R7, R6.reuse, R213 ;  /* 0x0000000607077210 */ /* 0x080fe40007ffe0d5 */
[----:B------:R-:W-:Y:S01]  /*1230*/  IADD3 R10, R10, R6, R215 ;  /* 0x000000060a0a7210 */ /* 0x000fe20007ffe0d7 */
[----:B------:R2:W-:Y:S01]  /*1240*/  STL [R1+0x50], R21 ;  /* 0x0000501501007387 */ /* 0x0005e20000100800 */
[----:B------:R-:W-:Y:S02]  /*1250*/  SHF.R.S32.HI R6, RZ, 0x1f, R207 ;  /* 0x0000001fff067819 */ /* 0x000fe400000114cf */
[----:B0-----:R-:W-:Y:S01]  /*1260*/  LEA.HI R3, R231, R231, RZ, 0x1 ;  /* 0x000000e7e7037211 */ /* 0x001fe200078f08ff */
[----:B------:R0:W-:Y:S01]  /*1270*/  STL [R1+0x58], R13 ;  /* 0x0000580d01007387 */ /* 0x0001e20000100800 */
[----:B------:R-:W-:-:S02]  /*1280*/  IADD3 R9, R9, R4, R215 ;  /* 0x0000000409097210 */ /* 0x000fc40007ffe0d7 */
[----:B-1----:R-:W-:Y:S01]  /*1290*/  LOP3.LUT R0, R3, 0x1ffffffe, RZ, 0xc0, !PT ;  /* 0x1ffffffe03007812 */ /* 0x002fe200078ec0ff */
[----:B------:R-:W-:Y:S01]  /*12a0*/  STL [R1+0x60], R24 ;  /* 0x0000601801007387 */ /* 0x000fe20000100800 */
[----:B------:R-:W-:Y:S01]  /*12b0*/  SHF.R.S32.HI R3, RZ, 0x1f, R217 ;  /* 0x0000001fff037819 */ /* 0x000fe200000114d9 */
[----:B--2---:R-:W-:Y:S01]  /*12c0*/  IMAD.SHL.U32 R21, R210, 0x2, RZ ;  /* 0x00000002d2157824 */ /* 0x004fe200078e00ff */
[----:B------:R-:W-:Y:S01]  /*12d0*/  SHF.R.S32.HI R3, RZ, 0x1f, R208 ;  /* 0x0000001fff037819 */ /* 0x000fe200000114d0 */
[----:B------:R-:W-:Y:S01]  /*12e0*/  IMAD.IADD R0, R231, 0x1, -R0 ;  /* 0x00000001e7007824 */ /* 0x000fe200078e0a00 */
[----:B------:R-:W-:Y:S01]  /*12f0*/  LOP3.LUT R4, R205, 0x38, R18, 0xf8, !PT ;  /* 0x00000038cd047812 */ /* 0x000fe200078ef812 */
[----:B0-----:R-:W-:Y:S01]  /*1300*/  IMAD.SHL.U32 R13, R14, 0x8, RZ ;  /* 0x000000080e0d7824 */ /* 0x001fe200078e00ff */
[----:B------:R-:W-:Y:S01]  /*1310*/  SHF.R.S32.HI R11, RZ, 0x1f, R210 ;  /* 0x0000001fff0b7819 */ /* 0x000fe200000114d2 */
[----:B------:R-:W-:Y:S01]  /*1320*/  STL [R1+0x68], R21 ;  /* 0x0000681501007387 */ /* 0x000fe20000100800 */
[----:B------:R-:W-:-:S02]  /*1330*/  SHF.L.U64.HI R235, R207, 0x1, R6 ;  /* 0x00000001cfeb7819 */ /* 0x000fc40000010206 */
[----:B------:R-:W-:Y:S01]  /*1340*/  SHF.L.U64.HI R12, R209, 0x1, R12 ;  /* 0x00000001d10c7819 */ /* 0x000fe2000001020c */
[----:B------:R-:W-:Y:S01]  /*1350*/  STL [R1+0x90], R13 ;  /* 0x0000900d01007387 */ /* 0x000fe20000100800 */
[----:B------:R-:W-:Y:S02]  /*1360*/  SHF.L.U64.HI R6, R208, 0x1, R3 ;  /* 0x00000001d0067819 */ /* 0x000fe40000010203 */
[----:B------:R-:W-:Y:S01]  /*1370*/  LOP3.LUT R4, R215, R4, R20, 0xf6, !PT ;  /* 0x00000004d7047212 */ /* 0x000fe200078ef614 */
[----:B------:R-:W-:Y:S01]  /*1380*/  STL [R1+0x54], R12 ;  /* 0x0000540c01007387 */ /* 0x000fe20000100800 */
[----:B------:R-:W-:Y:S02]  /*1390*/  SHF.L.U64.HI R3, R210, 0x1, R11 ;  /* 0x00000001d2037819 */ /* 0x000fe4000001020b */
[----:B------:R-:W-:Y:S01]  /*13a0*/  LEA R4, R4, UR4, 0x1 ;  /* 0x0000000404047c11 */ /* 0x000fe2000f8e08ff */
[----:B------:R-:W-:Y:S01]  /*13b0*/  STL [R1+0x5c], R6 ;  /* 0x00005c0601007387 */ /* 0x000fe20000100800 */
[----:B------:R-:W-:-:S02]  /*13c0*/  LEA R0, R0, R15, 0x3 ;  /* 0x0000000f00007211 */ /* 0x000fc400078e18ff */
[----:B------:R-:W-:Y:S01]  /*13d0*/  SHF.R.S32.HI R232, RZ, 0x3, R232 ;  /* 0x00000003ffe87819 */ /* 0x000fe200000114e8 */
[----:B------:R0:W-:Y:S01]  /*13e0*/  STL [R1+0x64], R3 ;  /* 0x0000640301007387 */ /* 0x0001e20000100800 */
[----:B------:R-:W-:-:S03]  /*13f0*/  SHF.R.S32.HI R233, RZ, 0x3, R8 ;  /* 0x00000003ffe97819 */ /* 0x000fc60000011408 */
[----:B------:R1:W-:Y:S01]  /*1400*/  STL [R1+0x78], R4 ;  /* 0x0000780401007387 */ /* 0x0003e20000100800 */
[----:B0-----:R-:W-:Y:S02]  /*1410*/  LEA R3, R5, UR4, 0x1 ;  /* 0x0000000405037c11 */ /* 0x001fe4000f8e08ff */
[----:B------:R-:W-:Y:S02]  /*1420*/  LEA R5, R9, UR4, 0x1 ;  /* 0x0000000409057c11 */ /* 0x000fe4000f8e08ff */
[----:B-1----:R-:W-:Y:S01]  /*1430*/  LEA R4, R7, UR4, 0x1 ;  /* 0x0000000407047c11 */ /* 0x002fe2000f8e08ff */
[----:B------:R0:W-:Y:S04]  /*1440*/  STL [R1+0x7c], R3 ;  /* 0x00007c0301007387 */ /* 0x0001e80000100800 */
[----:B------:R1:W-:Y:S04]  /*1450*/  STL [R1+0x70], R5 ;  /* 0x0000700501007387 */ /* 0x0003e80000100800 */
[----:B------:R1:W-:Y:S01]  /*1460*/  STL [R1+0x74], R4 ;  /* 0x0000740401007387 */ /* 0x0003e20000100800 */
[----:B0-----:R-:W-:-:S03]  /*1470*/  LEA R3, R10, UR4, 0x1 ;  /* 0x000000040a037c11 */ /* 0x001fc6000f8e08ff */
[----:B------:R1:W-:Y:S04]  /*1480*/  STL [R1+0x8c], R0 ;  /* 0x00008c0001007387 */ /* 0x0003e80000100800 */
[----:B------:R1:W-:Y:S02]  /*1490*/  STL [R1+0x6c], R3 ;  /* 0x00006c0301007387 */ /* 0x0003e40000100800 */
.L_x_4265:
[----:B01----:R-:W0:Y:S01]  /*14a0*/  LDC.64 R4, c[0x0][0xc88] ;  /* 0x00032200ff047b82 */ /* 0x003e220000000a00 */
[----:B------:R-:W-:Y:S01]  /*14b0*/  ULDC.64 UR4, c[0x0][0xa28] ;  /* 0x00028a0000047ab9 */ /* 0x000fe20000000a00 */
[----:B------:R-:W-:Y:S01]  /*14c0*/  ULDC.64 UR8, c[0x0][0xa18] ;  /* 0x0002860000087ab9 */ /* 0x000fe20000000a00 */
[----:B------:R-:W-:Y:S01]  /*14d0*/  ULDC.64 UR6, c[0x0][0xa08] ;  /* 0x0002820000067ab9 */ /* 0x000fe20000000a00 */
[----:B0-----:R-:W-:-:S05]  /*14e0*/  IMAD.WIDE R4, R139, 0x4, R4 ;  /* 0x000000048b047825 */ /* 0x001fca00078e0204 */
[----:B--2---:R-:W2:Y:S01]  /*14f0*/  LDG.E R225, desc[UR60][R4.64] ;  /* 0x0000003c04e17981 */ /* 0x004ea2000c1e1900 */
[----:B------:R-:W-:Y:S01]  /*1500*/  ISETP.NE.U32.AND P2, PT, RZ, UR4, PT ;  /* 0x00000004ff007c0c */ /* 0x000fe2000bf45070 */
[----:B---3--:R-:W-:Y:S01]  /*1510*/  IMAD.MOV.U32 R3, RZ, RZ, RZ ;  /* 0x000000ffff037224 */ /* 0x008fe200078e00ff */
[----:B------:R-:W-:Y:S01]  /*1520*/  ISETP.NE.U32.AND P1, PT, RZ, UR8, PT ;  /* 0x00000008ff007c0c */ /* 0x000fe2000bf25070 */
[----:B------:R-:W-:Y:S01]  /*1530*/  IMAD.MOV.U32 R29, RZ, RZ, RZ ;  /* 0x000000ffff1d7224 */ /* 0x000fe200078e00ff */
[----:B------:R-:W-:Y:S02]  /*1540*/  ISETP.NE.AND.EX P2, PT, RZ, UR5, PT, P2 ;  /* 0x00000005ff007c0c */ /* 0x000fe4000bf45320 */
[----:B------:R-:W-:Y:S02]  /*1550*/  ISETP.NE.AND.EX P1, PT, RZ, UR9, PT, P1 ;  /* 0x00000009ff007c0c */ /* 0x000fe4000bf25310 */
[----:B------:R-:W-:-:S04]  /*1560*/  ISETP.NE.U32.AND P0, PT, RZ, UR6, PT ;  /* 0x00000006ff007c0c */ /* 0x000fc8000bf05070 */
[----:B------:R-:W-:Y:S02]  /*1570*/  ISETP.NE.AND.EX P0, PT, RZ, UR7, PT, P0 ;  /* 0x00000007ff007c0c */ /* 0x000fe4000bf05300 */
[----:B--2---:R-:W-:Y:S01]  /*1580*/  SHF.R.S32.HI R230, RZ, 0x1f, R225 ;  /* 0x0000001fffe67819 */ /* 0x004fe200000114e1 */
[C---:B------:R-:W-:Y:S02]  /*1590*/  IMAD.SHL.U32 R223, R225.reuse, 0x4, RZ ;  /* 0x00000004e1df7824 */ /* 0x040fe400078e00ff */
[C---:B------:R-:W-:Y:S02]  /*15a0*/  @P2 LEA R4, P3, R225.reuse, UR4, 0x2 ;  /* 0x00000004e1042c11 */ /* 0x040fe4000f8610ff */
[C-C-:B------:R-:W-:Y:S02]  /*15b0*/  SHF.L.U64.HI R224, R225.reuse, 0x2, R230.reuse ;  /* 0x00000002e1e07819 */ /* 0x140fe400000102e6 */
[----:B------:R-:W-:Y:S01]  /*15c0*/  @P2 LEA.HI.X R5, R225, UR5, R230, 0x2, P3 ;  /* 0x00000005e1052c11 */ /* 0x000fe200098f14e6 */
[----:B------:R-:W-:Y:S01]  /*15d0*/  ULDC UR4, c[0x0][0x288] ;  /* 0x0000a20000047ab9 */ /* 0x000fe20000000800 */
[----:B------:R-:W-:-:S03]  /*15e0*/  IADD3 R8, P4, R223, UR6, RZ ;  /* 0x00000006df087c10 */ /* 0x000fc6000ff9e0ff */
[----:B------:R0:W5:Y:S01]  /*15f0*/  @P2 LDG.E R3, desc[UR60][R4.64] ;  /* 0x0000003c04032981 */ /* 0x000162000c1e1900 */
[----:B------:R-:W-:Y:S02]  /*1600*/  @P1 IADD3 R6, P2, R223, UR8, RZ ;  /* 0x00000008df061c10 */ /* 0x000fe4000ff5e0ff */
[----:B------:R-:W-:Y:S01]  /*1610*/  MOV R153, UR4 ;  /* 0x0000000400997c02 */ /* 0x000fe20008000f00 */
[----:B------:R-:W-:Y:S01]  /*1620*/  ULDC.64 UR4, c[0x0][0x418] ;  /* 0x0001060000047ab9 */ /* 0x000fe20000000a00 */
[C---:B------:R-:W-:Y:S02]  /*1630*/  IADD3.X R9, R224.reuse, UR7, RZ, P4, !PT ;  /* 0x00000007e0097c10 */ /* 0x040fe4000a7fe4ff */
[----:B------:R-:W-:Y:S01]  /*1640*/  @P1 IADD3.X R7, R224, UR9, RZ, P2, !PT ;  /* 0x00000009e0071c10 */ /* 0x000fe200097fe4ff */
[----:B------:R-:W-:Y:S02]  /*1650*/  UISETP.NE.U32.AND UP0, UPT, UR4, URZ, UPT ;  /* 0x0000003f0400728c */ /* 0x000fe4000bf05070 */
[----:B------:R0:W5:Y:S01]  /*1660*/  @P0 LDG.E R29, desc[UR60][R8.64] ;  /* 0x0000003c081d0981 */ /* 0x000162000c1e1900 */
[----:B------:R-:W-:Y:S01]  /*1670*/  ULDC UR4, c[0x0][0x424] ;  /* 0x0001090000047ab9 */ /* 0x000fe20000000800 */
[----:B------:R-:W-:-:S02]  /*1680*/  ULDC.64 UR8, c[0x0][0xa20] ;  /* 0x0002880000087ab9 */ /* 0x000fc40000000a00 */
[----:B------:R0:W5:Y:S01]  /*1690*/  @P1 LDG.E R153, desc[UR60][R6.64] ;  /* 0x0000003c06991981 */ /* 0x000162000c1e1900 */
[----:B------:R-:W-:Y:S01]  /*16a0*/  UISETP.NE.AND.EX UP0, UPT, UR5, URZ, UPT, UP0 ;  /* 0x0000003f0500728c */ /* 0x000fe2000bf05300 */
[----:B------:R-:W-:Y:S02]  /*16b0*/  ISETP.NE.U32.AND P2, PT, RZ, UR8, PT ;  /* 0x00000008ff007c0c */ /* 0x000fe4000bf45070 */
[----:B------:R-:W-:Y:S01]  /*16c0*/  ULDC UR5, c[0x0][0x2f0] ;  /* 0x0000bc0000057ab9 */ /* 0x000fe20000000800 */
[----:B------:R-:W-:Y:S01]  /*16d0*/  USEL UR4, UR4, 0x1, UP0 ;  /* 0x0000000104047887 */ /* 0x000fe20008000000 */
[----:B------:R-:W-:-:S03]  /*16e0*/  ISETP.NE.AND.EX P2, PT, RZ, UR9, PT, P2 ;  /* 0x00000009ff007c0c */ /* 0x000fc6000bf45320 */
[----:B------:R-:W-:-:S03]  /*16f0*/  UIMAD UR4, UR4, UR5, URZ ;  /* 0x00000005040472a4 */ /* 0x000fc6000f8e023f */
[----:B------:R-:W-:Y:S01]  /*1700*/  ULDC UR5, c[0x0][0x348] ;  /* 0x0000d20000057ab9 */ /* 0x000fe20000000800 */
[----:B------:R-:W-:Y:S02]  /*1710*/  IMAD.MOV.U32 R228, RZ, RZ, R137 ;  /* 0x000000ffffe47224 */ /* 0x000fe400078e0089 */
[----:B------:R-:W-:Y:S02]  /*1720*/  IMAD.MOV.U32 R222, RZ, RZ, R138 ;  /* 0x000000ffffde7224 */ /* 0x000fe400078e008a */
[----:B------:R-:W-:Y:S01]  /*1730*/  IMAD.MOV.U32 R27, RZ, RZ, R225 ;  /* 0x000000ffff1b7224 */ /* 0x000fe200078e00e1 */
[----:B0---4-:R-:W-:Y:S06]  /*1740*/  @P1 BRA `(.L_x_4061) ;  /* 0x0000000000241947 */ /* 0x011fec0003800000 */
        /* <DEDUP_REMOVED lines=9> */
.L_x_4061:
[----:B------:R-:W-:Y:S02]  /*17e0*/  IMAD.U32 R24, RZ, RZ, UR5 ;  /* 0x00000005ff187e24 */ /* 0x000fe4000f8e00ff */
[----:B------:R-:W-:Y:S01]  /*17f0*/  IMAD.U32 R26, RZ, RZ, UR4 ;  /* 0x00000004ff1a7e24 */ /* 0x000fe2000f8e00ff */
[----:B------:R-:W-:Y:S06]  /*1800*/  @!P2 BRA `(.L_x_4062) ;  /* 0x000000000010a947 */ /* 0x000fec0003800000 */
[----:B------:R-:W-:-:S04]  /*1810*/  IADD3 R4, P0, R223, UR8, RZ ;  /* 0x00000008df047c10 */ /* 0x000fc8000ff1e0ff */
[----:B------:R-:W-:-:S05]  /*1820*/  IADD3.X R5, R224, UR9, RZ, P0, !PT ;  /* 0x00000009e0057c10 */ /* 0x000fca00087fe4ff */
[----:B------:R0:W5:Y:S01]  /*1830*/  LDG.E R26, desc[UR60][R4.64] ;  /* 0x0000003c041a7981 */ /* 0x000162000c1e1900 */
[----:B------:R-:W-:Y:S05]  /*1840*/  BRA `(.L_x_4063) ;  /* 0x0000000000107947 */ /* 0x000fea0003800000 */
.L_x_4062:
[----:B------:R-:W-:Y:S05]  /*1850*/  @!P0 BRA `(.L_x_4063) ;  /* 0x00000000000c8947 */ /* 0x000fea0003800000 */
[----:B------:R-:W2:Y:S04]  /*1860*/  LDG.E R5, desc[UR60][R8.64] ;  /* 0x0000003c08057981 */ /* 0x000ea8000c1e1900 */
[----:B------:R-:W2:Y:S02]  /*1870*/  LDG.E R26, desc[UR60][R8.64+0x4] ;  /* 0x0000043c081a7981 */ /* 0x000ea4000c1e1900 */
[----:B--2---:R-:W-:-:S07]  /*1880*/  IMAD.IADD R26, R26, 0x1, -R5 ;  /* 0x000000011a1a7824 */ /* 0x004fce00078e0a05 */
.L_x_4063:
[----:B------:R-:W-:Y:S02]  /*1890*/  ULDC.64 UR4, c[0x0][0xa10] ;  /* 0x0002840000047ab9 */ /* 0x000fe40000000a00 */
[----:B------:R-:W-:-:S04]  /*18a0*/  ISETP.NE.U32.AND P0, PT, RZ, UR4, PT ;  /* 0x00000004ff007c0c */ /* 0x000fc8000bf05070 */
[----:B------:R-:W-:Y:S01]  /*18b0*/  ISETP.NE.AND.EX P0, PT, RZ, UR5, PT, P0 ;  /* 0x00000005ff007c0c */ /* 0x000fe2000bf05300 */
[----:B------:R-:W-:-:S12]  /*18c0*/  ULDC.64 UR4, c[0x0][0xa30] ;  /* 0x00028c0000047ab9 */ /* 0x000fd80000000a00 */
[----:B0-----:R-:W0:Y:S02]  /*18d0*/  @P0 LDC.64 R4, c[0x0][0xa10] ;  /* 0x00028400ff040b82 */ /* 0x001e240000000a00 */
[----:B0-----:R-:W-:-:S05]  /*18e0*/  @P0 IMAD.WIDE R4, R27, 0x4, R4 ;  /* 0x000000041b040825 */ /* 0x001fca00078e0204 */
[----:B------:R-:W2:Y:S04]  /*18f0*/  @P0 LDG.E R0, desc[UR60][R4.64] ;  /* 0x0000003c04000981 */ /* 0x000ea8000c1e1900 */
[----:B------:R0:W2:Y:S01]  /*1900*/  @P0 LDG.E R9, desc[UR60][R4.64+0x4] ;  /* 0x0000043c04090981 */ /* 0x0000a2000c1e1900 */
[----:B------:R-:W-:Y:S02]  /*1910*/  ISETP.NE.U32.AND P1, PT, RZ, UR4, PT ;  /* 0x00000004ff007c0c */ /* 0x000fe4000bf25070 */
[----:B-----5:R-:W-:Y:S02]  /*1920*/  MOV R149, R26 ;  /* 0x0000001a00957202 */ /* 0x020fe40000000f00 */
[----:B------:R-:W-:-:S13]  /*1930*/  ISETP.NE.AND.EX P1, PT, RZ, UR5, PT, P1 ;  /* 0x00000005ff007c0c */ /* 0x000fda000bf25310 */
[----:B------:R-:W-:-:S04]  /*1940*/  @P1 IADD3 R6, P2, R223, UR4, RZ ;  /* 0x00000004df061c10 */ /* 0x000fc8000ff5e0ff */
[----:B------:R-:W-:-:S05]  /*1950*/  @P1 IADD3.X R7, R224, UR5, RZ, P2, !PT ;  /* 0x00000005e0071c10 */ /* 0x000fca00097fe4ff */
[----:B------:R1:W5:Y:S01]  /*1960*/  @P1 LDG.E R149, desc[UR60][R6.64] ;  /* 0x0000003c06951981 */ /* 0x000362000c1e1900 */
[----:B------:R-:W-:Y:S01]  /*1970*/  IMAD.IADD R11, R26, 0x1, -R3 ;  /* 0x000000011a0b7824 */ /* 0x000fe200078e0a03 */
[----:B------:R-:W-:Y:S01]  /*1980*/  PLOP3.LUT P2, PT, PT, PT, PT, 0x80, 0x0 ;  /* 0x000000000000781c */ /* 0x000fe20003f4f070 */
[----:B0-----:R-:W-:Y:S02]  /*1990*/  IMAD.MOV.U32 R4, RZ, RZ, RZ ;  /* 0x000000ffff047224 */ /* 0x001fe400078e00ff */
[----:B--2---:R-:W-:Y:S02]  /*19a0*/  @P0 IMAD.IADD R24, R9, 0x1, -R0 ;  /* 0x0000000109180824 */ /* 0x004fe400078e0a00 */
[----:B------:R-:W-:Y:S02]  /*19b0*/  IMAD.MOV R0, RZ, RZ, -R11 ;  /* 0x000000ffff007224 */ /* 0x000fe400078e0a0b */
[----:B------:R-:W-:-:S03]  /*19c0*/  IMAD.IADD R154, R11, 0x1, R24 ;  /* 0x000000010b9a7824 */ /* 0x000fc600078e0218 */
[----:B------:R-:W-:Y:S02]  /*19d0*/  VIMNMX R0, RZ, R0, !PT ;  /* 0x00000000ff007248 */ /* 0x000fe40007fe0100 */
[----:B------:R-:W-:Y:S02]  /*19e0*/  IADD3 R5, R154, 0x6f, RZ ;  /* 0x0000006f9a057810 */ /* 0x000fe40007ffe0ff */
[----:B------:R-:W-:-:S03]  /*19f0*/  SHF.R.U32.HI R134, RZ, 0x4, R0 ;  /* 0x00000004ff867819 */ /* 0x000fc60000011600 */
[----:B------:R-:W-:-:S04]  /*1a00*/  IMAD.HI R4, R5, -0x6db6db6d, R4 ;  /* 0x9249249305047827 */ /* 0x000fc800078e0204 */
[----:B------:R-:W-:Y:S01]  /*1a10*/  IMAD.WIDE.U32 R134, R134, 0x24924925, RZ ;  /* 0x2492492586867825 */ /* 0x000fe200078e00ff */
[----:B------:R-:W-:-:S04]  /*1a20*/  SHF.R.U32.HI R3, RZ, 0x1f, R4 ;  /* 0x0000001fff037819 */ /* 0x000fc80000011604 */
[----:B------:R-:W-:Y:S02]  /*1a30*/  LEA.HI.SX32 R156, R4, R3, 0x1a ;  /* 0x00000003049c7211 */ /* 0x000fe400078fd2ff */
[----:B------:R-:W-:-:S03]  /*1a40*/  MOV R134, R135 ;  /* 0x0000008700867202 */ /* 0x000fc60000000f00 */
[----:B------:R-:W-:Y:S02]  /*1a50*/  IMAD R3, R156, 0x70, -R11 ;  /* 0x000000709c037824 */ /* 0x000fe400078e0a0b */
[----:B------:R-:W-:-:S03]  /*1a60*/  IMAD.MOV.U32 R25, RZ, RZ, R134 ;  /* 0x000000ffff197224 */ /* 0x000fc600078e0086 */
[----:B------:R-:W-:-:S04]  /*1a70*/  VIMNMX R3, R3, R24, PT ;  /* 0x0000001803037248 */ /* 0x000fc80003fe0100 */
[----:B------:R-:W-:-:S13]  /*1a80*/  ISETP.GT.AND P0, PT, R3, R0, PT ;  /* 0x000000000300720c */ /* 0x000fda0003f04270 */
[----:B------:R-:W-:Y:S02]  /*1a90*/  @P0 VIADD R5, R3, 0x6f ;  /* 0x0000006f03050836 */ /* 0x000fe40000000000 */
[----:B------:R-:W-:-:S04]  /*1aa0*/  @P0 IMAD.MOV.U32 R4, RZ, RZ, RZ ;  /* 0x000000ffff040224 */ /* 0x000fc800078e00ff */
[----:B------:R-:W-:-:S05]  /*1ab0*/  @P0 IMAD.HI R4, R5, -0x6db6db6d, R4 ;  /* 0x9249249305040827 */ /* 0x000fca00078e0204 */
[----:B------:R-:W-:-:S04]  /*1ac0*/  @P0 SHF.R.U32.HI R3, RZ, 0x1f, R4 ;  /* 0x0000001fff030819 */ /* 0x000fc80000011604 */
[----:B------:R-:W-:-:S04]  /*1ad0*/  @P0 LEA.HI.SX32 R25, R4, R3, 0x1a ;  /* 0x0000000304190211 */ /* 0x000fc800078fd2ff */
[----:B------:R-:W-:-:S13]  /*1ae0*/  ISETP.GT.AND P0, PT, R25, R134, PT ;  /* 0x000000861900720c */ /* 0x000fda0003f04270 */
[----:B-1----:R-:W-:Y:S05]  /*1af0*/  @!P0 BRA `(.L_x_4064) ;  /* 0x0000008c00488947 */ /* 0x002fea0003800000 */
        /* <DEDUP_REMOVED lines=11> */
[----:B------:R-:W-:Y:S01]  /*1bb0*/  MOV R10, UR6 ;  /* 0x00000006000a7c02 */ /* 0x000fe20008000f00 */
[----:B------:R-:W-:Y:S01]  /*1bc0*/  IMAD.U32 R6, RZ, RZ, UR4 ;  /* 0x00000004ff067e24 */ /* 0x000fe2000f8e00ff */
[----:B------:R-:W-:Y:S01]  /*1bd0*/  MOV R13, RZ ;  /* 0x000000ff000d7202 */ /* 0x000fe20000000f00 */
[----:B------:R-:W-:-:S02]  /*1be0*/  IMAD.U32 R7, RZ, RZ, UR5 ;  /* 0x00000005ff077e24 */ /* 0x000fc4000f8e00ff */
[----:B------:R-:W-:Y:S02]  /*1bf0*/  IMAD.U32 R11, RZ, RZ, UR7 ;  /* 0x00000007ff0b7e24 */ /* 0x000fe4000f8e00ff */
[----:B------:R-:W-:Y:S02]  /*1c00*/  IMAD.MOV.U32 R8, RZ, RZ, 0x70 ;  /* 0x00000070ff087424 */ /* 0x000fe400078e00ff */
[----:B0-----:R-:W-:-:S07]  /*1c10*/  IMAD.MOV.U32 R12, RZ, RZ, 0x1 ;  /* 0x00000001ff0c7424 */ /* 0x001fce00078e00ff */
[----:B------:R-:W-:-:S07]  /*1c20*/  LEPC R20, `(.L_x_4066) ;  /* 0x000000001014794e */ /* 0x000fce0000000000 */
[----:B-1---5:R-:W-:Y:S05]  /*1c30*/  CALL.ABS.NOINC R14 ;  /* 0x000000000e007343 */ /* 0x022fea0003c00000 */
.L_x_4066:
[----:B------:R-:W-:Y:S05]  /*1c40*/  BSYNC B6 ;  /* 0x0000000000067941 */ /* 0x000fea0003800000 */
.L_x_4065:
        /* <DEDUP_REMOVED lines=20> */
.L_x_4068:
[----:B------:R-:W-:Y:S05]  /*1d90*/  BSYNC B6 ;  /* 0x0000000000067941 */ /* 0x000fea0003800000 */
.L_x_4067:
[----:B------:R-:W-:Y:S01]  /*1da0*/  ULDC.64 UR4, c[0x0][0x9f8] ;  /* 0x00027e0000047ab9 */ /* 0x000fe20000000a00 */
[----:B------:R-:W2:Y:S01]  /*1db0*/  LDL.LU R32, [R1+0x8] ;  /* 0x0000080001207983 */ /* 0x000ea20000300800 */
[----:B------:R-:W-:Y:S01]  /*1dc0*/  ISETP.NE.U32.AND P0, PT, RZ, UR4, PT ;  /* 0x00000004ff007c0c */ /* 0x000fe2000bf05070 */
[----:B------:R-:W0:Y:S01]  /*1dd0*/  LDC.64 R114, c[0x0][0x300] ;  /* 0x0000c000ff727b82 */ /* 0x000e220000000a00 */
[----:B------:R-:W-:Y:S01]  /*1de0*/  SHF.R.S32.HI R11, RZ, 0x1f, R138 ;  /* 0x0000001fff0b7819 */ /* 0x000fe2000001148a */
[----:B------:R-:W-:Y:S01]  /*1df0*/  VIADD R0, R18, 0x20 ;  /* 0x0000002012007836 */ /* 0x000fe20000000000 */
[----:B------:R-:W-:Y:S01]  /*1e00*/  ISETP.NE.AND.EX P0, PT, RZ, UR5, PT, P0 ;  /* 0x00000005ff007c0c */ /* 0x000fe2000bf05300 */
[----:B------:R-:W-:Y:S01]  /*1e10*/  ULDC UR6, c[0x0][0x2f4] ;  /* 0x0000bd0000067ab9 */ /* 0x000fe20000000800 */
[----:B------:R-:W-:Y:S01]  /*1e20*/  SHF.R.S32.HI R19, RZ, 0x1f, R18 ;  /* 0x0000001fff137819 */ /* 0x000fe20000011412 */
[----:B------:R-:W-:Y:S01]  /*1e30*/  IMAD.IADD R122, R29, 0x1, R26 ;  /* 0x000000011d7a7824 */ /* 0x000fe200078e021a */
[----:B------:R-:W-:Y:S01]  /*1e40*/  ULDC.64 UR8, c[0x0][0xa08] ;  /* 0x0002820000087ab9 */ /* 0x000fe20000000a00 */
[----:B------:R-:W1:Y:S08]  /*1e50*/  LDC.64 R108, c[0x0][0x408] ;  /* 0x00010200ff6c7b82 */ /* 0x000e700000000a00 */
[----:B------:R-:W-:Y:S01]  /*1e60*/  @P0 IADD3 R4, P1, R223, UR4, RZ ;  /* 0x00000004df040c10 */ /* 0x000fe2000ff3e0ff */
[----:B------:R-:W3:Y:S03]  /*1e70*/  LDC R127, c[0x0][0x3f4] ;  /* 0x0000fd00ff7f7b82 */ /* 0x000ee60000000800 */
[----:B------:R-:W-:Y:S01]  /*1e80*/  @P0 IADD3.X R5, R224, UR5, RZ, P1, !PT ;  /* 0x00000005e0050c10 */ /* 0x000fe20008ffe4ff */
[----:B------:R-:W-:-:S04]  /*1e90*/  ULDC.64 UR4, c[0x0][0x330] ;  /* 0x0000cc0000047ab9 */ /* 0x000fc80000000a00 */
[----:B------:R4:W2:Y:S01]  /*1ea0*/  @P0 LDG.E R27, desc[UR60][R4.64] ;  /* 0x0000003c041b0981 */ /* 0x0008a2000c1e1900 */
[----:B------:R-:W-:Y:S01]  /*1eb0*/  IMAD R3, R11, UR4, RZ ;  /* 0x000000040b037c24 */ /* 0x000fe2000f8e02ff */
[----:B------:R-:W-:Y:S01]  /*1ec0*/  ISETP.GE.AND P1, PT, R0, UR6, PT ;  /* 0x0000000600007c0c */ /* 0x000fe2000bf26270 */
[----:B------:R-:W-:Y:S01]  /*1ed0*/  IMAD.WIDE.U32 R116, R138, UR4, R18 ;  /* 0x000000048a747c25 */ /* 0x000fe2000f8e0012 */
[----:B------:R-:W-:Y:S01]  /*1ee0*/  ISETP.GE.AND P0, PT, R18, UR6, PT ;  /* 0x0000000612007c0c */ /* 0x000fe2000bf06270 */
[----:B------:R-:W3:Y:S01]  /*1ef0*/  LDC.64 R102, c[0x0][0x3f8] ;  /* 0x0000fe00ff667b82 */ /* 0x000ee20000000a00 */
[----:B------:R-:W-:Y:S01]  /*1f00*/  SHF.R.S32.HI R15, RZ, 0x1f, R122 ;  /* 0x0000001fff0f7819 */ /* 0x000fe2000001147a */
[----:B------:R-:W-:Y:S01]  /*1f10*/  IMAD R3, R138, UR5, R3 ;  /* 0x000000058a037c24 */ /* 0x000fe2000f8e0203 */
[----:B------:R-:W-:Y:S01]  /*1f20*/  SEL R6, RZ, 0x1, P0 ;  /* 0x00000001ff067807 */ /* 0x000fe20000000000 */
[----:B------:R-:W-:Y:S01]  /*1f30*/  ULDC.64 UR4, c[0x0][0x308] ;  /* 0x0000c20000047ab9 */ /* 0x000fe20000000a00 */
[----:B----4-:R-:W-:Y:S01]  /*1f40*/  SEL R4, RZ, 0xffffffff, P1 ;  /* 0xffffffffff047807 */ /* 0x010fe20000800000 */
[C---:B------:R-:W-:Y:S01]  /*1f50*/  VIADD R5, R18.reuse, 0x80 ;  /* 0x0000008012057836 */ /* 0x040fe20000000000 */
[----:B------:R-:W-:Y:S01]  /*1f60*/  IADD3 R117, R117, R3, RZ ;  /* 0x0000000375757210 */ /* 0x000fe20007ffe0ff */
[----:B------:R-:W-:Y:S01]  /*1f70*/  VIADD R3, R18, 0x40 ;  /* 0x0000004012037836 */ /* 0x000fe20000000000 */
[----:B------:R-:W-:Y:S01]  /*1f80*/  SHF.R.S32.HI R150, RZ, 0x1f, R17 ;  /* 0x0000001fff967819 */ /* 0x000fe20000011411 */
[----:B------:R-:W-:Y:S01]  /*1f90*/  IMAD.SHL.U32 R7, R4, 0x2, RZ ;  /* 0x0000000204077824 */ /* 0x000fe200078e00ff */
[----:B------:R-:W-:Y:S01]  /*1fa0*/  IADD3 R4, R18, 0x60, RZ ;  /* 0x0000006012047810 */ /* 0x000fe20007ffe0ff */
[-C--:B0-----:R-:W-:Y:S01]  /*1fb0*/  IMAD R12, R15, R114.reuse, RZ ;  /* 0x000000720f0c7224 */ /* 0x081fe200078e02ff */
[----:B------:R-:W-:Y:S01]  /*1fc0*/  ISETP.GE.AND P0, PT, R3, UR6, PT ;  /* 0x0000000603007c0c */ /* 0x000fe2000bf06270 */
[----:B------:R-:W-:Y:S01]  /*1fd0*/  IMAD R11, R11, UR4, RZ ;  /* 0x000000040b0b7c24 */ /* 0x000fe2000f8e02ff */
[----:B------:R-:W-:Y:S01]  /*1fe0*/  ISETP.GE.AND P1, PT, R4, UR6, PT ;  /* 0x0000000604007c0c */ /* 0x000fe2000bf26270 */
[C---:B------:R-:W-:Y:S01]  /*1ff0*/  IMAD R13, R122.reuse, R115, R12 ;  /* 0x000000737a0d7224 */ /* 0x040fe200078e020c */
[----:B------:R-:W-:Y:S01]  /*2000*/  LOP3.LUT R8, R7, 0x2, R6, 0xe2, !PT ;  /* 0x0000000207087812 */ /* 0x000fe200078ee206 */
[----:B------:R-:W-:Y:S01]  /*2010*/  IMAD.WIDE.U32 R6, R122, R114, RZ ;  /* 0x000000727a067225 */ /* 0x000fe200078e00ff */
[----:B------:R-:W-:-:S02]  /*2020*/  ISETP.GE.AND P2, PT, R5, UR6, PT ;  /* 0x0000000605007c0c */ /* 0x000fc4000bf46270 */
[----:B------:R-:W-:Y:S01]  /*2030*/  SEL R9, RZ, 0x4, P0 ;  /* 0x00000004ff097807 */ /* 0x000fe20000000000 */
[----:B------:R-:W-:Y:S01]  /*2040*/  IMAD.IADD R7, R7, 0x1, R13 ;  /* 0x0000000107077824 */ /* 0x000fe200078e020d */
[----:B------:R-:W-:Y:S01]  /*2050*/  SEL R10, RZ, 0x8, P1 ;  /* 0x00000008ff0a7807 */ /* 0x000fe20000800000 */
[C---:B------:R-:W-:Y:S01]  /*2060*/  IMAD R11, R138.reuse, UR5, R11 ;  /* 0x000000058a0b7c24 */ /* 0x040fe2000f8e020b */
[----:B------:R-:W-:Y:S01]  /*2070*/  SEL R31, RZ, 0x10, P2 ;  /* 0x00000010ff1f7807 */ /* 0x000fe20001000000 */
[----:B------:R-:W-:Y:S01]  /*2080*/  IMAD.WIDE.U32 R6, R138, UR4, R6 ;  /* 0x000000048a067c25 */ /* 0x000fe2000f8e0006 */
[----:B------:R-:W-:Y:S01]  /*2090*/  LOP3.LUT R8, R10, R8, R9, 0xfe, !PT ;  /* 0x000000080a087212 */ /* 0x000fe200078efe09 */
[----:B------:R-:W-:Y:S01]  /*20a0*/  ULDC.64 UR4, c[0x0][0x310] ;  /* 0x0000c40000047ab9 */ /* 0x000fe20000000a00 */
[----:B------:R-:W-:Y:S01]  /*20b0*/  ISETP.NE.U32.AND P0, PT, RZ, UR8, PT ;  /* 0x00000008ff007c0c */ /* 0x000fe2000bf05070 */
[----:B------:R-:W-:Y:S01]  /*20c0*/  IMAD.IADD R7, R7, 0x1, R11 ;  /* 0x0000000107077824 */ /* 0x000fe200078e020b */
[----:B------:R-:W-:Y:S01]  /*20d0*/  LOP3.LUT R31, R8, R31, RZ, 0xfc, !PT ;  /* 0x0000001f081f7212 */ /* 0x000fe200078efcff */
[----:B-1----:R-:W-:Y:S01]  /*20e0*/  IMAD.WIDE.U32 R110, R17, R108, R18 ;  /* 0x0000006c116e7225 */ /* 0x002fe200078e0012 */
[----:B------:R-:W-:-:S02]  /*20f0*/  ISETP.NE.AND.EX P0, PT, RZ, UR9, PT, P0 ;  /* 0x00000009ff007c0c */ /* 0x000fc4000bf05300 */
[----:B------:R-:W-:Y:S01]  /*2100*/  SHF.R.S32.HI R23, RZ, 0x1f, R22 ;  /* 0x0000001fff177819 */ /* 0x000fe20000011416 */
[----:B---3--:R-:W-:Y:S01]  /*2110*/  IMAD.WIDE.U32 R104, R17, R102, R18 ;  /* 0x0000006611687225 */ /* 0x008fe200078e0012 */
[-C--:B------:R-:W-:Y:S02]  /*2120*/  ISETP.GE.AND P1, PT, R0, R127.reuse, PT ;  /* 0x0000007f0000720c */ /* 0x080fe40003f26270 */
[----:B------:R-:W-:Y:S01]  /*2130*/  ISETP.GE.AND P3, PT, R3, R127, PT ;  /* 0x0000007f0300720c */ /* 0x000fe20003f66270 */
[C---:B------:R-:W-:Y:S01]  /*2140*/  IMAD.WIDE.U32 R112, R17.reuse, R108, R22 ;  /* 0x0000006c11707225 */ /* 0x040fe200078e0016 */
[----:B------:R-:W-:Y:S02]  /*2150*/  SHF.R.U32.HI R33, RZ, 0x3, R205 ;  /* 0x00000003ff217819 */ /* 0x000fe400000116cd */
[----:B------:R-:W-:Y:S01]  /*2160*/  LOP3.LUT P2, RZ, R218, 0x4, RZ, 0xc0, !PT ;  /* 0x00000004daff7812 */ /* 0x000fe2000784c0ff */
[----:B------:R-:W-:Y:S01]  /*2170*/  IMAD.WIDE.U32 R106, R17, R102, R22 ;  /* 0x00000066116a7225 */ /* 0x000fe200078e0016 */
[----:B------:R-:W-:-:S02]  /*2180*/  SHF.L.U64.HI R139, R114, 0x6, R115 ;  /* 0x00000006728b7819 */ /* 0x000fc40000010273 */
[----:B------:R-:W-:Y:S01]  /*2190*/  SHF.R.S32.HI R152, RZ, 0x1f, R227 ;  /* 0x0000001fff987819 */ /* 0x000fe200000114e3 */
[----:B------:R-:W-:Y:S02]  /*21a0*/  IMAD R29, R109, 0x70, RZ ;  /* 0x000000706d1d7824 */ /* 0x000fe400078e02ff */
[----:B------:R-:W-:Y:S02]  /*21b0*/  IMAD R135, R115, 0x70, RZ ;  /* 0x0000007073877824 */ /* 0x000fe400078e02ff */
[----:B------:R-:W-:Y:S01]  /*21c0*/  IMAD.SHL.U32 R140, R114, 0x40, RZ ;  /* 0x00000040728c7824 */ /* 0x000fe200078e00ff */
[----:B--2---:R-:W-:-:S04]  /*21d0*/  LOP3.LUT R32, R32, 0xfffffffe, RZ, 0xc0, !PT ;  /* 0xfffffffe20207812 */ /* 0x004fc800078ec0ff */
[----:B------:R-:W-:-:S04]  /*21e0*/  @P3 LOP3.LUT R32, R32, 0x1, RZ, 0xfc, !PT ;  /* 0x0000000120203812 */ /* 0x000fc800078efcff */
[----:B------:R-:W-:-:S04]  /*21f0*/  LOP3.LUT R32, R32, 0xfffffffb, RZ, 0xc0, !PT ;  /* 0xfffffffb20207812 */ /* 0x000fc800078ec0ff */
[----:B------:R-:W-:-:S05]  /*2200*/  @P2 LOP3.LUT R32, R32, 0x4, RZ, 0xfc, !PT ;  /* 0x0000000420202812 */ /* 0x000fca00078efcff */
[----:B------:R0:W-:Y:S01]  /*2210*/  STL [R1+0x8], R32 ;  /* 0x0000082001007387 */ /* 0x0001e20000100800 */
[----:B------:R-:W-:Y:S02]  /*2220*/  SHF.R.S32.HI R8, RZ, 0x1f, R27 ;  /* 0x0000001fff087819 */ /* 0x000fe4000001141b */
[----:B------:R-:W-:Y:S01]  /*2230*/  SEL R41, R27, RZ, !P0 ;  /* 0x000000ff1b297207 */ /* 0x000fe20004000000 */
[----:B------:R-:W-:Y:S01]  /*2240*/  IMAD R27, R103, 0x70, RZ ;  /* 0x00000070671b7824 */ /* 0x000fe200078e02ff */
[----:B------:R-:W-:Y:S01]  /*2250*/  SEL R10, R8, RZ, !P0 ;  /* 0x000000ff080a7207 */ /* 0x000fe20004000000 */
[----:B------:R-:W-:Y:S02]  /*2260*/  IMAD R8, R150, R108, RZ ;  /* 0x0000006c96087224 */ /* 0x000fe400078e02ff */
[----:B------:R-:W-:-:S04]  /*2270*/  IMAD.WIDE.U32 R118, R41, UR4, R6 ;  /* 0x0000000429767c25 */ /* 0x000fc8000f8e0006 */
[----:B------:R-:W-:Y:S02]  /*2280*/  IMAD R12, R10, UR4, RZ ;  /* 0x000000040a0c7c24 */ /* 0x000fe4000f8e02ff */
[----:B------:R-:W-:Y:S02]  /*2290*/  IMAD R11, R17, R109, R8 ;  /* 0x0000006d110b7224 */ /* 0x000fe400078e0208 */
[----:B------:R-:W-:Y:S01]  /*22a0*/  IMAD R13, R41, UR5, R12 ;  /* 0x00000005290d7c24 */ /* 0x000fe2000f8e020c */
[----:B------:R-:W-:Y:S01]  /*22b0*/  ULDC.64 UR4, c[0x0][0x338] ;  /* 0x0000ce0000047ab9 */ /* 0x000fe20000000a00 */
[-C--:B------:R-:W-:Y:S01]  /*22c0*/  IMAD R6, R150, R114.reuse, RZ ;  /* 0x0000007296067224 */ /* 0x080fe200078e02ff */
[----:B------:R-:W-:Y:S01]  /*22d0*/  IADD3 R113, R113, R11, RZ ;  /* 0x0000000b71717210 */ /* 0x000fe20007ffe0ff */
[----:B------:R-:W-:-:S04]  /*22e0*/  IMAD.WIDE.U32 R8, R17, R114, R18 ;  /* 0x0000007211087225 */ /* 0x000fc800078e0012 */
[----:B------:R-:W-:Y:S01]  /*22f0*/  IMAD R12, R17, R115, R6 ;  /* 0x00000073110c7224 */ /* 0x000fe200078e0206 */
[----:B------:R-:W-:Y:S01]  /*2300*/  IADD3 R6, P0, R118, R8, RZ ;  /* 0x0000000876067210 */ /* 0x000fe20007f1e0ff */
[----:B------:R-:W-:Y:S02]  /*2310*/  IMAD.IADD R7, R119, 0x1, R13 ;  /* 0x0000000177077824 */ /* 0x000fe400078e020d */
[----:B------:R-:W-:Y:S02]  /*2320*/  IMAD R10, R10, UR4, RZ ;  /* 0x000000040a0a7c24 */ /* 0x000fe4000f8e02ff */
[----:B------:R-:W-:Y:S01]  /*2330*/  IMAD.WIDE.U32 R116, R41, UR4, R116 ;  /* 0x0000000429747c25 */ /* 0x000fe2000f8e0074 */
[----:B------:R-:W-:Y:S02]  /*2340*/  IADD3.X R8, R7, R9, R12, P0, !PT ;  /* 0x0000000907087210 */ /* 0x000fe400007fe40c */
[----:B------:R-:W-:Y:S01]  /*2350*/  ISETP.GE.AND P0, PT, R18, R127, PT ;  /* 0x0000007f1200720c */ /* 0x000fe20003f06270 */
[----:B------:R-:W-:-:S02]  /*2360*/  IMAD R41, R41, UR5, R10 ;  /* 0x0000000529297c24 */ /* 0x000fc4000f8e020a */
[----:B------:R-:W-:Y:S01]  /*2370*/  IMAD.IADD R111, R11, 0x1, R111 ;  /* 0x000000010b6f7824 */ /* 0x000fe200078e026f */
[C---:B------:R-:W-:Y:S01]  /*2380*/  SEL R9, R127.reuse, RZ, P0 ;  /* 0x000000ff7f097207 */ /* 0x040fe20000000000 */
[----:B------:R-:W-:Y:S01]  /*2390*/  IMAD R10, R150, R102, RZ ;  /* 0x00000066960a7224 */ /* 0x000fe200078e02ff */
[----:B------:R-:W-:Y:S01]  /*23a0*/  SEL R11, R127, RZ, P1 ;  /* 0x000000ff7f0b7207 */ /* 0x000fe20000800000 */
[----:B-----5:R-:W-:-:S04]  /*23b0*/  IMAD.WIDE.U32 R112, R149, R108, R112 ;  /* 0x0000006c95707225 */ /* 0x020fc800078e0070 */
[----:B------:R-:W-:Y:S01]  /*23c0*/  IMAD R13, R17, R103, R10 ;  /* 0x00000067110d7224 */ /* 0x000fe200078e020a */
[----:B------:R-:W-:Y:S01]  /*23d0*/  SEL R10, R127, RZ, P3 ;  /* 0x000000ff7f0a7207 */ /* 0x000fe20001800000 */
[----:B------:R-:W-:Y:S01]  /*23e0*/  IMAD.IADD R9, R18, 0x1, R9 ;  /* 0x0000000112097824 */ /* 0x000fe200078e0209 */
[----:B------:R-:W-:Y:S01]  /*23f0*/  IADD3 R122, P3, R17, R122, RZ ;  /* 0x0000007a117a7210 */ /* 0x000fe20007f7e0ff */
[----:B------:R-:W-:Y:S01]  /*2400*/  IMAD.IADD R11, R0, 0x1, R11 ;  /* 0x00000001000b7824 */ /* 0x000fe200078e020b */
[----:B------:R-:W-:Y:S01]  /*2410*/  IADD3 R105, R13, R105, RZ ;  /* 0x000000690d697210 */ /* 0x000fe20007ffe0ff */
[----:B------:R-:W-:Y:S01]  /*2420*/  IMAD.IADD R20, R3, 0x1, R10 ;  /* 0x0000000103147824 */ /* 0x000fe200078e020a */
[----:B------:R-:W-:Y:S01]  /*2430*/  SHF.R.S32.HI R10, RZ, 0x1f, R9 ;  /* 0x0000001fff0a7819 */ /* 0x000fe20000011409 */
[----:B------:R-:W-:Y:S01]  /*2440*/  IMAD.IADD R107, R107, 0x1, R13 ;  /* 0x000000016b6b7824 */ /* 0x000fe200078e020d */
[----:B------:R-:W-:Y:S01]  /*2450*/  SHF.R.S32.HI R12, RZ, 0x1f, R11 ;  /* 0x0000001fff0c7819 */ /* 0x000fe2000001140b */
[----:B------:R-:W-:Y:S01]  /*2460*/  IMAD.WIDE.U32 R104, R149, R102, R104 ;  /* 0x0000006695687225 */ /* 0x000fe200078e0068 */
[----:B------:R-:W-:-:S02]  /*2470*/  LEA.HI R26, R10, R9, RZ, 0x3 ;  /* 0x000000090a1a7211 */ /* 0x000fc400078f18ff */
[----:B------:R-:W-:Y:S01]  /*2480*/  LEA.HI R13, R12, R11, RZ, 0x6 ;  /* 0x0000000b0c0d7211 */ /* 0x000fe200078f30ff */
[C---:B------:R-:W-:Y:S01]  /*2490*/  IMAD.WIDE.U32 R106, R149.reuse, R102, R106 ;  /* 0x00000066956a7225 */ /* 0x040fe200078e006a */
[----:B------:R-:W-:Y:S02]  /*24a0*/  LEA.HI R9, R10, R9, RZ, 0x6 ;  /* 0x000000090a097211 */ /* 0x000fe400078f30ff */
[----:B------:R-:W-:Y:S01]  /*24b0*/  LEA.HI R28, R12, R11, RZ, 0x3 ;  /* 0x0000000b0c1c7211 */ /* 0x000fe200078f18ff */
[----:B------:R-:W-:Y:S01]  /*24c0*/  IMAD.WIDE.U32 R110, R149, R108, R110 ;  /* 0x0000006c956e7225 */ /* 0x000fe200078e006e */
[----:B------:R-:W-:Y:S02]  /*24d0*/  SHF.R.S32.HI R12, RZ, 0x6, R13 ;  /* 0x00000006ff0c7819 */ /* 0x000fe4000001140d */
[----:B------:R-:W-:Y:S01]  /*24e0*/  SHF.R.S32.HI R10, RZ, 0x6, R9 ;  /* 0x00000006ff0a7819 */ /* 0x000fe20000011409 */
[----:B------:R-:W-:Y:S01]  /*24f0*/  IMAD.WIDE.U32 R114, R114, 0x70, RZ ;  /* 0x0000007072727825 */ /* 0x000fe200078e00ff */
[----:B------:R-:W-:-:S02]  /*2500*/  LOP3.LUT R13, R205, 0x38, R26, 0xf8, !PT ;  /* 0x00000038cd0d7812 */ /* 0x000fc400078ef81a */
[----:B------:R-:W-:Y:S01]  /*2510*/  LOP3.LUT R9, R211, 0x38, R26, 0xf8, !PT ;  /* 0x00000038d3097812 */ /* 0x000fe200078ef81a */
[C---:B------:R-:W-:Y:S01]  /*2520*/  IMAD R145, R10.reuse, 0x1c00, R215 ;  /* 0x00001c000a917824 */ /* 0x040fe200078e02d7 */
[-C--:B------:R-:W-:Y:S01]  /*2530*/  LOP3.LUT R14, R13, R33.reuse, RZ, 0x3c, !PT ;  /* 0x000000210d0e7212 */ /* 0x080fe200078e3cff */
[--C-:B------:R-:W-:Y:S01]  /*2540*/  IMAD R147, R10, 0x1c00, R213.reuse ;  /* 0x00001c000a937824 */ /* 0x100fe200078e02d5 */
[----:B------:R-:W-:Y:S01]  /*2550*/  LOP3.LUT R10, R9, R212, RZ, 0x3c, !PT ;  /* 0x000000d4090a7212 */ /* 0x000fe200078e3cff */
[C---:B------:R-:W-:Y:S01]  /*2560*/  IMAD R146, R12.reuse, 0x1c00, R213 ;  /* 0x00001c000c927824 */ /* 0x040fe200078e02d5 */
[----:B------:R-:W-:Y:S01]  /*2570*/  LOP3.LUT R11, R211, 0x38, R28, 0xf8, !PT ;  /* 0x00000038d30b7812 */ /* 0x000fe200078ef81c */
[----:B------:R-:W-:Y:S01]  /*2580*/  IMAD.IADD R145, R145, 0x1, R14 ;  /* 0x0000000191917824 */ /* 0x000fe200078e020e */
[----:B------:R-:W-:Y:S01]  /*2590*/  SHF.R.S32.HI R21, RZ, 0x1f, R20 ;  /* 0x0000001fff157819 */ /* 0x000fe20000011414 */
[----:B------:R-:W1:Y:S01]  /*25a0*/  S2R R14, SR_TID.X ;  /* 0x00000000000e7919 */ /* 0x000e620000002100 */
[----:B------:R-:W-:Y:S01]  /*25b0*/  IADD3 R147, R147, R10, RZ ;  /* 0x0000000a93937210 */ /* 0x000fe20007ffe0ff */
[----:B------:R-:W-:Y:S01]  /*25c0*/  IMAD R143, R12, 0x1c00, R215 ;  /* 0x00001c000c8f7824 */ /* 0x000fe200078e02d7 */
[----:B------:R-:W-:Y:S01]  /*25d0*/  LOP3.LUT R10, R205, 0x38, R28, 0xf8, !PT ;  /* 0x00000038cd0a7812 */ /* 0x000fe200078ef81c */
[----:B------:R-:W-:Y:S01]  /*25e0*/  IMAD.SHL.U32 R127, R127, 0x2, RZ ;  /* 0x000000027f7f7824 */ /* 0x000fe200078e00ff */
[----:B------:R-:W-:Y:S01]  /*25f0*/  LOP3.LUT R11, R11, R212, RZ, 0x3c, !PT ;  /* 0x000000d40b0b7212 */ /* 0x000fe200078e3cff */
[----:B------:R-:W-:Y:S01]  /*2600*/  IMAD.IADD R135, R115, 0x1, R135 ;  /* 0x0000000173877824 */ /* 0x000fe200078e0287 */
[-C--:B------:R-:W-:Y:S01]  /*2610*/  LEA.HI R30, R21, R20.reuse, RZ, 0x3 ;  /* 0x00000014151e7211 */ /* 0x080fe200078f18ff */
[----:B------:R-:W-:Y:S01]  /*2620*/  IMAD.IADD R40, R117, 0x1, R41 ;  /* 0x0000000175287824 */ /* 0x000fe200078e0229 */
[----:B------:R-:W-:Y:S01]  /*2630*/  LEA.HI R20, R21, R20, RZ, 0x6 ;  /* 0x0000001415147211 */ /* 0x000fe200078f30ff */
[----:B------:R-:W-:Y:S01]  /*2640*/  IMAD.IADD R146, R146, 0x1, R11 ;  /* 0x0000000192927824 */ /* 0x000fe200078e020b */
[----:B------:R-:W-:-:S02]  /*2650*/  LOP3.LUT R10, R10, R33, RZ, 0x3c, !PT ;  /* 0x000000210a0a7212 */ /* 0x000fc400078e3cff */
[----:B------:R-:W-:Y:S02]  /*2660*/  SHF.R.S32.HI R13, RZ, 0x1f, R149 ;  /* 0x0000001fff0d7819 */ /* 0x000fe40000011495 */
[----:B------:R-:W-:Y:S01]  /*2670*/  SHF.R.S32.HI R20, RZ, 0x6, R20 ;  /* 0x00000006ff147819 */ /* 0x000fe20000011414 */
[----:B------:R-:W-:Y:S01]  /*2680*/  IMAD.IADD R143, R143, 0x1, R10 ;  /* 0x000000018f8f7824 */ /* 0x000fe200078e020a */
[--C-:B------:R-:W-:Y:S01]  /*2690*/  LOP3.LUT R11, R205, 0x38, R30.reuse, 0xf8, !PT ;  /* 0x00000038cd0b7812 */ /* 0x100fe200078ef81e */
[----:B------:R-:W-:Y:S01]  /*26a0*/  IMAD R10, R13, R108, RZ ;  /* 0x0000006c0d0a7224 */ /* 0x000fe200078e02ff */
[----:B------:R-:W-:Y:S01]  /*26b0*/  LOP3.LUT R9, R211, 0x38, R30, 0xf8, !PT ;  /* 0x00000038d3097812 */ /* 0x000fe200078ef81e */
[----:B------:R-:W-:Y:S01]  /*26c0*/  IMAD R12, R13, R102, RZ ;  /* 0x000000660d0c7224 */ /* 0x000fe200078e02ff */
[----:B------:R-:W-:Y:S01]  /*26d0*/  LOP3.LUT R11, R11, R33, RZ, 0x3c, !PT ;  /* 0x000000210b0b7212 */ /* 0x000fe200078e3cff */
[----:B------:R-:W-:Y:S01]  /*26e0*/  VIADD R13, R18, 0xa0 ;  /* 0x000000a0120d7836 */ /* 0x000fe20000000000 */
[----:B------:R-:W-:Y:S01]  /*26f0*/  LOP3.LUT R9, R9, R212, RZ, 0x3c, !PT ;  /* 0x000000d409097212 */ /* 0x000fe200078e3cff */
[C---:B------:R-:W-:Y:S01]  /*2700*/  IMAD R144, R20.reuse, 0x1c00, R213 ;  /* 0x00001c0014907824 */ /* 0x040fe200078e02d5 */
[----:B------:R-:W-:Y:S01]  /*2710*/  LOP3.LUT R21, R211, 0x18, R18, 0xf8, !PT ;  /* 0x00000018d3157812 */ /* 0x000fe200078ef812 */
[----:B------:R-:W-:Y:S01]  /*2720*/  IMAD R142, R20, 0x1c00, R215 ;  /* 0x00001c00148e7824 */ /* 0x000fe200078e02d7 */
[----:B------:R-:W-:Y:S01]  /*2730*/  ISETP.GE.AND P2, PT, R13, UR6, PT ;  /* 0x000000060d007c0c */ /* 0x000fe2000bf46270 */
[C---:B------:R-:W-:Y:S01]  /*2740*/  IMAD R33, R149.reuse, R103, R12 ;  /* 0x0000006795217224 */ /* 0x040fe200078e020c */
[----:B------:R-:W-:Y:S01]  /*2750*/  IADD3 R144, R144, R9, RZ ;  /* 0x0000000990907210 */ /* 0x000fe20007ffe0ff */
[----:B------:R-:W-:Y:S01]  /*2760*/  IMAD.IADD R142, R142, 0x1, R11 ;  /* 0x000000018e8e7824 */ /* 0x000fe200078e020b */
[----:B------:R-:W-:Y:S01]  /*2770*/  SHF.L.U64.HI R11, R102, 0x6, R103 ;  /* 0x00000006660b7819 */ /* 0x000fe20000010267 */
[----:B------:R-:W-:Y:S01]  /*2780*/  IMAD R35, R149, R109, R10 ;  /* 0x0000006d95237224 */ /* 0x000fe200078e020a */
[----:B-1----:R-:W-:Y:S01]  /*2790*/  SHF.R.U32.HI R14, RZ, 0x7, R14 ;  /* 0x00000007ff0e7819 */ /* 0x002fe2000001160e */
[----:B------:R-:W-:Y:S01]  /*27a0*/  IMAD.SHL.U32 R10, R108, 0x40, RZ ;  /* 0x000000406c0a7824 */ /* 0x000fe200078e00ff */
[C---:B------:R-:W-:Y:S01]  /*27b0*/  SHF.L.U32 R12, R102.reuse, 0x6, RZ ;  /* 0x00000006660c7819 */ /* 0x040fe200000006ff */
[----:B------:R-:W-:Y:S01]  /*27c0*/  IMAD.WIDE.U32 R102, R102, 0x70, RZ ;  /* 0x0000007066667825 */ /* 0x000fe200078e00ff */
[----:B------:R-:W-:-:S02]  /*27d0*/  SHF.L.U64.HI R9, R108, 0x6, R109 ;  /* 0x000000066c097819 */ /* 0x000fc4000001026d */
[----:B0-----:R-:W-:Y:S01]  /*27e0*/  SEL R32, RZ, 0x20, P2 ;  /* 0x00000020ff207807 */ /* 0x001fe20001000000 */
[----:B------:R-:W-:Y:S01]  /*27f0*/  IMAD.WIDE.U32 R108, R108, 0x70, RZ ;  /* 0x000000706c6c7825 */ /* 0x000fe200078e00ff */
[----:B------:R-:W-:Y:S02]  /*2800*/  IADD3 R136, R103, R27, RZ ;  /* 0x0000001b67887210 */ /* 0x000fe40007ffe0ff */
[----:B------:R-:W-:Y:S01]  /*2810*/  SHF.R.S32.HI R120, RZ, 0x3, R26 ;  /* 0x00000003ff787819 */ /* 0x000fe2000001141a */
[----:B------:R-:W-:Y:S01]  /*2820*/  VIADD R155, R14, 0x8 ;  /* 0x000000080e9b7836 */ /* 0x000fe20000000000 */
[----:B------:R-:W-:Y:S01]  /*2830*/  LOP3.LUT R14, R21, R212, RZ, 0x3c, !PT ;  /* 0x000000d4150e7212 */ /* 0x000fe200078e3cff */
[----:B------:R-:W-:Y:S01]  /*2840*/  IMAD.IADD R138, R109, 0x1, R29 ;  /* 0x000000016d8a7824 */ /* 0x000fe200078e021d */
[----:B------:R-:W-:Y:S01]  /*2850*/  SHF.R.S32.HI R27, RZ, 0x3, R28 ;  /* 0x00000003ff1b7819 */ /* 0x000fe2000001141c */
[----:B------:R-:W-:Y:S01]  /*2860*/  IMAD.IADD R20, R107, 0x1, R33 ;  /* 0x000000016b147824 */ /* 0x000fe200078e0221 */
[----:B------:R-:W-:Y:S01]  /*2870*/  SHF.R.S32.HI R29, RZ, 0x3, R30 ;  /* 0x00000003ff1d7819 */ /* 0x000fe2000001141e */
[----:B------:R-:W-:Y:S01]  /*2880*/  IMAD.IADD R141, R213, 0x1, R14 ;  /* 0x00000001d58d7824 */ /* 0x000fe200078e020e */
[----:B------:R-:W-:Y:S01]  /*2890*/  LOP3.LUT R39, R31, R32, RZ, 0xfc, !PT ;  /* 0x000000201f277212 */ /* 0x000fe200078efcff */
[----:B------:R-:W-:Y:S01]  /*28a0*/  IMAD.IADD R14, R113, 0x1, R35 ;  /* 0x00000001710e7824 */ /* 0x000fe200078e0223 */
[----:B------:R-:W-:-:S02]  /*28b0*/  LOP3.LUT R26, R26, 0xfffffff8, RZ, 0xc0, !PT ;  /* 0xfffffff81a1a7812 */ /* 0x000fc400078ec0ff */
[----:B------:R-:W-:Y:S02]  /*28c0*/  LOP3.LUT R28, R28, 0xfffffff8, RZ, 0xc0, !PT ;  /* 0xfffffff81c1c7812 */ /* 0x000fe400078ec0ff */
[----:B------:R-:W-:Y:S02]  /*28d0*/  LOP3.LUT R30, R30, 0xfffffff8, RZ, 0xc0, !PT ;  /* 0xfffffff81e1e7812 */ /* 0x000fe400078ec0ff */
[----:B------:R-:W-:Y:S01]  /*28e0*/  IADD3.X R123, R15, R150, RZ, P3, !PT ;  /* 0x000000960f7b7210 */ /* 0x000fe20001ffe4ff */
[----:B------:R-:W-:Y:S01]  /*28f0*/  IMAD.IADD R15, R35, 0x1, R111 ;  /* 0x00000001230f7824 */ /* 0x000fe200078e026f */
[----:B------:R-:W-:Y:S02]  /*2900*/  IADD3 R21, R33, R105, RZ ;  /* 0x0000006921157210 */ /* 0x000fe40007ffe0ff */
[C---:B------:R-:W-:Y:S02]  /*2910*/  LOP3.LUT R35, R39.reuse, 0x2, RZ, 0xc0, !PT ;  /* 0x0000000227237812 */ /* 0x040fe400078ec0ff */
[----:B------:R-:W-:-:S02]  /*2920*/  LOP3.LUT R36, R39, 0x4, RZ, 0xc0, !PT ;  /* 0x0000000427247812 */ /* 0x000fc400078ec0ff */
[C---:B------:R-:W-:Y:S02]  /*2930*/  LOP3.LUT R37, R39.reuse, 0x8, RZ, 0xc0, !PT ;  /* 0x0000000827257812 */ /* 0x040fe400078ec0ff */
[----:B------:R-:W-:Y:S02]  /*2940*/  LOP3.LUT R38, R39, 0x10, RZ, 0xc0, !PT ;  /* 0x0000001027267812 */ /* 0x000fe400078ec0ff */
[----:B------:R-:W-:Y:S02]  /*2950*/  LOP3.LUT R31, R31, 0x1, RZ, 0xc0, !PT ;  /* 0x000000011f1f7812 */ /* 0x000fe400078ec0ff */
[----:B------:R-:W-:Y:S02]  /*2960*/  SHF.R.S32.HI R32, RZ, 0x1f, R26 ;  /* 0x0000001fff207819 */ /* 0x000fe4000001141a */
[----:B------:R-:W-:Y:S02]  /*2970*/  SHF.R.S32.HI R33, RZ, 0x1f, R28 ;  /* 0x0000001fff217819 */ /* 0x000fe4000001141c */
[----:B------:R-:W-:-:S02]  /*2980*/  SHF.R.S32.HI R34, RZ, 0x1f, R30 ;  /* 0x0000001fff227819 */ /* 0x000fc4000001141e */
[----:B------:R-:W-:-:S07]  /*2990*/  LOP3.LUT R39, R39, 0x20, RZ, 0xc0, !PT ;  /* 0x0000002027277812 */ /* 0x000fce00078ec0ff */
.L_x_4168:
[----:B--2---:R-:W2:Y:S01]  /*29a0*/  LDL.LU R43, [R1+0x8] ;  /* 0x00000800012b7983 */ /* 0x004ea20000300800 */
[----:B-----5:R-:W-:Y:S01]  /*29b0*/  VIADD R53, R25, 0xffffffff ;  /* 0xffffffff19357836 */ /* 0x020fe20000000000 */
[----:B------:R-:W0:Y:S01]  /*29c0*/  LDC.64 R124, c[0x0][0x2e8] ;  /* 0x0000ba00ff7c7b82 */ /* 0x000e220000000a00 */
[----:B------:R-:W-:Y:S01]  /*29d0*/  LOP3.LUT P5, RZ, R218, 0x4, RZ, 0xc0, !PT ;  /* 0x00000004daff7812 */ /* 0x000fe200078ac0ff */
[----:B------:R-:W-:Y:S01]  /*29e0*/  IMAD R42, R16, 0x5400, R141 ;  /* 0x00005400102a7824 */ /* 0x000fe200078e028d */
[----:B------:R-:W-:Y:S05]  /*29f0*/  YIELD ;  /* 0x0000000000007946 */ /* 0x000fea0003800000 */
[----:B------:R-:W-:Y:S01]  /*2a00*/  SHF.R.S32.HI R52, RZ, 0x1f, R53 ;  /* 0x0000001fff347819 */ /* 0x000fe20000011435 */
[-C--:B------:R-:W-:Y:S01]  /*2a10*/  IMAD R25, R135, R53.reuse, RZ ;  /* 0x0000003587197224 */ /* 0x080fe200078e02ff */
[----:B-1----:R-:W1:Y:S01]  /*2a20*/  LDC R126, c[0x0][0x3f4] ;  /* 0x0000fd00ff7e7b82 */ /* 0x002e620000000800 */
[----:B------:R-:W-:Y:S01]  /*2a30*/  IMAD.WIDE.U32 R128, R114, R53, RZ ;  /* 0x0000003572807225 */ /* 0x000fe200078e00ff */
[----:B------:R-:W-:Y:S03]  /*2a40*/  BSSY B0, `(.L_x_4069) ;  /* 0x000075d000007945 */ /* 0x000fe60003800000 */
[----:B------:R-:W-:Y:S01]  /*2a50*/  IMAD R25, R52, R114, R25 ;  /* 0x0000007234197224 */ /* 0x000fe200078e0219 */
[----:B------:R-:W-:-:S03]  /*2a60*/  IADD3 R41, P4, R6, R128, RZ ;  /* 0x0000008006297210 */ /* 0x000fc60007f9e0ff */
[----:B------:R-:W-:Y:S01]  /*2a70*/  IMAD.IADD R96, R129, 0x1, R25 ;  /* 0x0000000181607824 */ /* 0x000fe200078e0219 */
[----:B------:R-:W-:-:S04]  /*2a80*/  IADD3 R25, P2, P3, R6, R128, R140 ;  /* 0x0000008006197210 */ /* 0x000fc80007b5e08c */
[----:B------:R-:W-:Y:S02]  /*2a90*/  IADD3.X R46, R8, R96, R139, P2, P3 ;  /* 0x00000060082e7210 */ /* 0x000fe400017e648b */
[----:B------:R-:W-:Y:S02]  /*2aa0*/  ISETP.GT.AND P3, PT, R53, R134, PT ;  /* 0x000000863500720c */ /* 0x000fe40003f64270 */
[C---:B0-----:R-:W-:Y:S02]  /*2ab0*/  LEA R48, P2, R25.reuse, R124, 0x1 ;  /* 0x0000007c19307211 */ /* 0x041fe400078408ff */
[----:B------:R-:W-:Y:S02]  /*2ac0*/  IADD3.X R44, R96, R8, RZ, P4, !PT ;  /* 0x00000008602c7210 */ /* 0x000fe400027fe4ff */
[----:B------:R-:W-:Y:S02]  /*2ad0*/  LEA.HI.X R49, R25, R125, R46, 0x1, P2 ;  /* 0x0000007d19317211 */ /* 0x000fe400010f0c2e */
[----:B-1----:R-:W-:-:S02]  /*2ae0*/  ISETP.GE.AND P2, PT, R126, 0x1, PT ;  /* 0x000000017e00780c */ /* 0x002fc40003f46270 */
[C---:B------:R-:W-:Y:S02]  /*2af0*/  LEA R50, P4, R41.reuse, R124, 0x1 ;  /* 0x0000007c29327211 */ /* 0x040fe400078808ff */
[----:B------:R-:W-:Y:S02]  /*2b00*/  MOV R25, R53 ;  /* 0x0000003500197202 */ /* 0x000fe40000000f00 */
[----:B------:R-:W-:Y:S01]  /*2b10*/  LEA.HI.X R51, R41, R125, R44, 0x1, P4 ;  /* 0x0000007d29337211 */ /* 0x000fe200020f0c2c */
[C---:B------:R-:W-:Y:S02]  /*2b20*/  VIADD R44, R42.reuse, 0x20 ;  /* 0x000000202a2c7836 */ /* 0x040fe40000000000 */
[C---:B------:R-:W-:Y:S02]  /*2b30*/  @P5 VIADD R44, R42.reuse, 0xffffffe0 ;  /* 0xffffffe02a2c5836 */ /* 0x040fe40000000000 */
[--C-:B------:R-:W-:Y:S02]  /*2b40*/  IMAD R41, R42, 0x2, R121.reuse ;  /* 0x000000022a297824 */ /* 0x100fe400078e0279 */
[----:B------:R-:W-:Y:S01]  /*2b50*/  IMAD R42, R44, 0x2, R121 ;  /* 0x000000022c2a7824 */ /* 0x000fe200078e0279 */
[----:B--2---:R-:W-:-:S04]  /*2b60*/  LOP3.LUT R43, R43, 0xfffffffd, RZ, 0xc0, !PT ;  /* 0xfffffffd2b2b7812 */ /* 0x004fc800078ec0ff */
[----:B------:R-:W-:-:S05]  /*2b70*/  @P3 LOP3.LUT R43, R43, 0x2, RZ, 0xfc, !PT ;  /* 0x000000022b2b3812 */ /* 0x000fca00078efcff */
[----:B------:R0:W-:Y:S01]  /*2b80*/  STL [R1+0x8], R43 ;  /* 0x0000082b01007387 */ /* 0x0001e20000100800 */
[----:B------:R-:W-:Y:S05]  /*2b90*/  @!P2 BRA `(.L_x_4070) ;  /* 0x00000070003ca947 */ /* 0x000fea0003800000 */
[----:B------:R-:W-:Y:S01]  /*2ba0*/  ULDC.U8 UR4, c[0x0][0x410] ;  /* 0x0001040000047ab9 */ /* 0x000fe20000000000 */
[-C--:B0-----:R-:W-:Y:S01]  /*2bb0*/  IMAD R43, R136, R53.reuse, RZ ;  /* 0x00000035882b7224 */ /* 0x081fe200078e02ff */
[----:B------:R-:W-:Y:S01]  /*2bc0*/  ISETP.NE.AND P2, PT, RZ, UR4, PT ;  /* 0x00000004ff007c0c */ /* 0x000fe2000bf45270 */
[-C--:B------:R-:W-:Y:S02]  /*2bd0*/  IMAD R47, R138, R53.reuse, RZ ;  /* 0x000000358a2f7224 */ /* 0x080fe400078e02ff */
[C---:B------:R-:W-:Y:S02]  /*2be0*/  IMAD R45, R52.reuse, R102, R43 ;  /* 0x00000066342d7224 */ /* 0x040fe400078e022b */
        /* <DEDUP_REMOVED lines=23> */
[----:B------:R-:W-:Y:S06]  /*2d60*/  @P3 BRA `(.L_x_4073) ;  /* 0x0000000000a03947 */ /* 0x000fec0003800000 */
[----:B------:R-:W-:Y:S01]  /*2d70*/  IADD3 R45, P2, R106, R94, RZ ;  /* 0x0000005e6a2d7210 */ /* 0x000fe20007f5e0ff */
[----:B------:R-:W-:Y:S01]  /*2d80*/  ULDC.64 UR4, c[0x0][0x3e8] ;  /* 0x0000fa0000047ab9 */ /* 0x000fe20000000a00 */
[----:B------:R-:W-:Y:S02]  /*2d90*/  CS2R R124, SRZ ;  /* 0x00000000007c7805 */ /* 0x000fe4000001ff00 */
[----:B------:R-:W-:Y:S02]  /*2da0*/  CS2R R128, SRZ ;  /* 0x0000000000807805 */ /* 0x000fe4000001ff00 */
[----:B------:R-:W-:Y:S02]  /*2db0*/  IADD3.X R46, R100, R20, RZ, P2, !PT ;  /* 0x00000014642e7210 */ /* 0x000fe400017fe4ff */
[----:B------:R-:W-:-:S04]  /*2dc0*/  LEA R44, P2, R45, UR4, 0x1 ;  /* 0x000000042d2c7c11 */ /* 0x000fc8000f8408ff */
[----:B------:R-:W-:Y:S01]  /*2dd0*/  LEA.HI.X R45, R45, UR5, R46, 0x1, P2 ;  /* 0x000000052d2d7c11 */ /* 0x000fe200090f0c2e */
[----:B------:R-:W-:Y:S01]  /*2de0*/  ULDC.64 UR4, c[0x0][0x400] ;  /* 0x0001000000047ab9 */ /* 0x000fe20000000a00 */
[----:B------:R-:W-:-:S05]  /*2df0*/  IADD3 R47, P2, R112, R92, RZ ;  /* 0x0000005c702f7210 */ /* 0x000fca0007f5e0ff */
[----:B------:R-:W-:Y:S01]  /*2e00*/  IMAD.X R54, R101, 0x1, R14, P2 ;  /* 0x0000000165367824 */ /* 0x000fe200010e060e */
        /* <DEDUP_REMOVED lines=30> */
.L_x_4073:
[----:B------:R-:W-:Y:S05]  /*2ff0*/  BSYNC B1 ;  /* 0x0000000000017941 */ /* 0x000fea0003800000 */
.L_x_4072:
        /* <DEDUP_REMOVED lines=12> */
[----:B-----5:R-:W-:Y:S01]  /*30c0*/  IMAD.MOV.U32 R131, RZ, RZ, R76 ;  /* 0x000000ffff837224 */ /* 0x020fe200078e004c */
[----:B------:R-:W-:Y:S01]  /*30d0*/  CS2R R74, SRZ ;  /* 0x00000000004a7805 */ /* 0x000fe2000001ff00 */
[----:B------:R-:W-:Y:S01]  /*30e0*/  IMAD.MOV.U32 R130, RZ, RZ, R77 ;  /* 0x000000ffff827224 */ /* 0x000fe200078e004d */
[----:B------:R-:W-:Y:S06]  /*30f0*/  @P4 BRA `(.L_x_4075) ;  /* 0x0000000000a04947 */ /* 0x000fec0003800000 */
[----:B------:R-:W-:Y:S01]  /*3100*/  IADD3 R94, P2, P5, R106, R94, R12 ;  /* 0x0000005e6a5e7210 */ /* 0x000fe20007d5e00c */
[----:B------:R-:W-:Y:S01]  /*3110*/  ULDC.64 UR4, c[0x0][0x3e8] ;  /* 0x0000fa0000047ab9 */ /* 0x000fe20000000a00 */
[----:B------:R-:W-:Y:S02]  /*3120*/  CS2R R72, SRZ ;  /* 0x0000000000487805 */ /* 0x000fe4000001ff00 */
[----:B------:R-:W-:Y:S02]  /*3130*/  CS2R R74, SRZ ;  /* 0x00000000004a7805 */ /* 0x000fe4000001ff00 */
[----:B0-----:R-:W-:Y:S02]  /*3140*/  IADD3.X R45, R20, R100, R11, P2, P5 ;  /* 0x00000064142d7210 */ /* 0x001fe400017ea40b */
[----:B------:R-:W-:-:S04]  /*3150*/  IADD3 R92, P2, P5, R112, R92, R10 ;  /* 0x0000005c705c7210 */ /* 0x000fc80007d5e00a */
[----:B------:R-:W-:Y:S02]  /*3160*/  IADD3.X R101, R14, R101, R9, P2, P5 ;  /* 0x000000650e657210 */ /* 0x000fe400017ea409 */
[----:B------:R-:W-:-:S04]  /*3170*/  LEA R44, P2, R94, UR4, 0x1 ;  /* 0x000000045e2c7c11 */ /* 0x000fc8000f8408ff */
[----:B------:R-:W-:Y:S01]  /*3180*/  LEA.HI.X R45, R94, UR5, R45, 0x1, P2 ;  /* 0x000000055e2d7c11 */ /* 0x000fe200090f0c2d */
[----:B------:R-:W-:Y:S02]  /*3190*/  ULDC.64 UR4, c[0x0][0x400] ;  /* 0x0001000000047ab9 */ /* 0x000fe40000000a00 */
        /* <DEDUP_REMOVED lines=30> */
.L_x_4075:
[----:B------:R-:W-:Y:S05]  /*3380*/  BSYNC B1 ;  /* 0x0000000000017941 */ /* 0x000fea0003800000 */
.L_x_4074:
[----:B01----:R-:W2:Y:S01]  /*3390*/  LDL R44, [R1+0x14] ;  /* 0x00001400012c7983 */ /* 0x003ea20000100800 */
[----:B------:R-:W-:Y:S01]  /*33a0*/  IMAD.MOV.U32 R45, RZ, RZ, R81 ;  /* 0x000000ffff2d7224 */ /* 0x000fe200078e0051 */
[----:B------:R-:W-:Y:S01]  /*33b0*/  MOV R46, R88 ;  /* 0x00000058002e7202 */ /* 0x000fe20000000f00 */
[----:B------:R-:W-:Y:S01]  /*33c0*/  IMAD.MOV.U32 R47, RZ, RZ, R89 ;  /* 0x000000ffff2f7224 */ /* 0x000fe200078e0059 */
[----:B------:R-:W-:Y:S02]  /*33d0*/  PRMT R161, R131, 0x5410, R130 ;  /* 0x0000541083a17816 */ /* 0x000fe40000000082 */
        /* <DEDUP_REMOVED lines=8> */
[----:B------:R-:W-:-:S05]  /*3460*/  IMAD.MOV.U32 R47, RZ, RZ, R79 ;  /* 0x000000ffff2f7224 */ /* 0x000fca00078e004f */
[----:B------:R-:W-:Y:S01]  /*3470*/  PRMT R162, R46, 0x5410, R47 ;  /* 0x000054102ea27816 */ /* 0x000fe2000000002f */
[----:B------:R-:W-:Y:S01]  /*3480*/  IMAD.MOV.U32 R47, RZ, RZ, R91 ;  /* 0x000000ffff2f7224 */ /* 0x000fe200078e005b */
[----:B------:R-:W-:-:S04]  /*3490*/  MOV R46, R90 ;  /* 0x0000005a002e7202 */ /* 0x000fc80000000f00 */
[----:B------:R-:W-:Y:S01]  /*34a0*/  PRMT R171, R47, 0x7610, R171 ;  /* 0x000076102fab7816 */ /* 0x000fe200000000ab */
[----:B------:R-:W-:Y:S01]  /*34b0*/  IMAD.MOV.U32 R47, RZ, RZ, R129 ;  /* 0x000000ffff2f7224 */ /* 0x000fe200078e0081 */
[----:B--2---:R-:W-:Y:S02]  /*34c0*/  R2UR UR4, R44 ;  /* 0x000000002c0472ca */ /* 0x004fe400000e0000 */
[----:B------:R-:W-:-:S04]  /*34d0*/  MOV R44, R80 ;  /* 0x00000050002c7202 */ /* 0x000fc80000000f00 */
[----:B------:R-:W-:Y:S01]  /*34e0*/  PRMT R164, R164, 0x5410, R44 ;  /* 0x00005410a4a47816 */ /* 0x000fe2000000002c */
[----:B------:R-:W-:-:S05]  /*34f0*/  IMAD.MOV.U32 R44, RZ, RZ, R84 ;  /* 0x000000ffff2c7224 */ /* 0x000fca00078e0054 */
[----:B------:R-:W-:Y:S01]  /*3500*/  PRMT R166, R45, 0x5410, R44 ;  /* 0x000054102da67816 */ /* 0x000fe2000000002c */
[----:B------:R-:W-:Y:S01]  /*3510*/  IMAD.MOV.U32 R44, RZ, RZ, R96 ;  /* 0x000000ffff2c7224 */ /* 0x000fe200078e0060 */
[----:B------:R-:W-:Y:S01]  /*3520*/  UISETP.NE.AND UP0, UPT, UR4, 0x3, UPT ;  /* 0x000000030400788c */ /* 0x000fe2000bf05270 */
[----:B------:R-:W-:-:S05]  /*3530*/  IMAD.MOV.U32 R45, RZ, RZ, R97 ;  /* 0x000000ffff2d7224 */ /* 0x000fca00078e0061 */
[----:B------:R-:W-:Y:S01]  /*3540*/  PRMT R168, R44, 0x5410, R45 ;  /* 0x000054102ca87816 */ /* 0x000fe2000000002d */
[----:B------:R-:W-:Y:S01]  /*3550*/  IMAD.MOV.U32 R44, RZ, RZ, R83 ;  /* 0x000000ffff2c7224 */ /* 0x000fe200078e0053 */
[----:B------:R-:W-:Y:S02]  /*3560*/  MOV R45, R82 ;  /* 0x00000052002d7202 */ /* 0x000fe40000000f00 */
[----:B------:R-:W-:Y:S02]  /*3570*/  PLOP3.LUT P2, PT, PT, PT, UP0, 0x80, 0x0 ;  /* 0x000000000000781c */ /* 0x000fe40003f4f008 */
        /* <DEDUP_REMOVED lines=13> */
[----:B------:R-:W-:-:S02]  /*3650*/  MOV R45, R56 ;  /* 0x00000038002d7202 */ /* 0x000fc40000000f00 */
        /* <DEDUP_REMOVED lines=35> */
[----:B------:R-:W-:Y:S01]  /*3890*/  PRMT R165, R44, 0x5410, R45 ;  /* 0x000054102ca57816 */ /* 0x000fe2000000002d */
[----:B------:R-:W-:Y:S06]  /*38a0*/  @!P2 BRA `(.L_x_4076) ;  /* 0x000000000004a947 */ /* 0x000fec0003800000 */
[----:B------:R-:W-:Y:S01]  /*38b0*/  BPT.TRAP 0x1 ;  /* 0x000000040000795c */ /* 0x000fe20000300000 */
.L_x_4076:
[----:B------:R-:W-:Y:S01]  /*38c0*/  IMAD R100, R16, 0x8, R2 ;  /* 0x0000000810647824 */ /* 0x000fe200078e0202 */
[----:B------:R-:W-:Y:S01]  /*38d0*/  SHF.L.U32 R101, R204, 0x1f, RZ ;  /* 0x0000001fcc657819 */ /* 0x000fe200000006ff */
[----:B------:R-:W-:Y:S03]  /*38e0*/  BSSY B1, `(.L_x_4077) ;  /* 0x0000003000017945 */ /* 0x000fe60003800000 */
[----:B------:R-:W0:Y:S02]  /*38f0*/  SYNCS.PHASECHK.TRANS64.TRYWAIT P5, [R100+URZ+0x36890], R101 ;  /* 0x03689065640075a7 */ /* 0x000e2400080a017f */
[----:B0-----:R-:W-:Y:S05]  /*3900*/  @!P5 BRA `(.L_x_4078) ;  /* 0x000002340054d947 */ /* 0x001fea0003800000 */
.L_x_4436:
[----:B------:R-:W-:Y:S05]  /*3910*/  BSYNC B1 ;  /* 0x0000000000017941 */ /* 0x000fea0003800000 */
.L_x_4077:
        /* <DEDUP_REMOVED lines=9> */
[----:B------:R-:W-:Y:S01]  /*39b0*/  SHF.R.U64 R94, R128, 0x10, R129 ;  /* 0x00000010805e7819 */ /* 0x000fe20000001281 */
[----:B--2---:R-:W-:Y:S01]  /*39c0*/  IMAD.MOV.U32 R95, RZ, RZ, R45 ;  /* 0x000000ffff5f7224 */ /* 0x004fe200078e002d */
[----:B------:R-:W-:Y:S02]  /*39d0*/  SHF.R.U64 R124, R124, 0x10, R125 ;  /* 0x000000107c7c7819 */ /* 0x000fe4000000127d */
[----:B------:R-:W-:Y:S01]  /*39e0*/  SHF.R.U32.HI R129, RZ, 0x10, R129 ;  /* 0x00000010ff817819 */ /* 0x000fe20000011681 */
[----:B------:R-:W-:Y:S02]  /*39f0*/  HADD2.F32 R94, -RZ, R94.H0_H0 ;  /* 0x2000005eff5e7230 */ /* 0x000fe40000004100 */
[--C-:B------:R-:W-:Y:S02]  /*3a00*/  HADD2.F32 R45, -RZ, R95.reuse.H1_H1 ;  /* 0x3000005fff2d7230 */ /* 0x100fe40000004100 */
[----:B------:R-:W-:Y:S02]  /*3a10*/  HADD2.F32 R95, -RZ, R95.H0_H0 ;  /* 0x2000005fff5f7230 */ /* 0x000fe40000004100 */
[----:B------:R-:W-:-:S02]  /*3a20*/  HADD2.F32 R124, -RZ, R124.H0_H0 ;  /* 0x2000007cff7c7230 */ /* 0x000fc40000004100 */
[-C--:B------:R-:W-:Y:S01]  /*3a30*/  FMUL.FTZ R128, R45, R94.reuse ;  /* 0x0000005e2d807220 */ /* 0x080fe20000410000 */
[----:B------:R-:W-:-:S03]  /*3a40*/  FMUL.FTZ R94, R95, R94 ;  /* 0x0000005e5f5e7220 */ /* 0x000fc60000410000 */
[----:B------:R-:W-:Y:S01]  /*3a50*/  FFMA.FTZ R128, R95, R124, -R128 ;  /* 0x0000007c5f807223 */ /* 0x000fe20000010880 */
[----:B------:R-:W-:Y:S01]  /*3a60*/  MOV R95, R44 ;  /* 0x0000002c005f7202 */ /* 0x000fe20000000f00 */
[----:B------:R-:W-:Y:S02]  /*3a70*/  IMAD.MOV.U32 R44, RZ, RZ, R47 ;  /* 0x000000ffff2c7224 */ /* 0x000fe400078e002f */
[----:B------:R-:W-:Y:S01]  /*3a80*/  FFMA.FTZ R94, R45, R124, R94 ;  /* 0x0000007c2d5e7223 */ /* 0x000fe2000001005e */
[----:B------:R-:W-:Y:S01]  /*3a90*/  SHF.R.U32.HI R124, RZ, 0x10, R125 ;  /* 0x00000010ff7c7819 */ /* 0x000fe2000001167d */
[----:B------:R-:W-:Y:S02]  /*3aa0*/  HADD2.F32 R47, -RZ, R129.H0_H0 ;  /* 0x20000081ff2f7230 */ /* 0x000fe40000004100 */
[--C-:B------:R-:W-:Y:S01]  /*3ab0*/  HADD2.F32 R45, -RZ, R44.reuse.H1_H1 ;  /* 0x3000002cff2d7230 */ /* 0x100fe20000004100 */
[----:B------:R-:W-:Y:S01]  /*3ac0*/  F2FP.F16.F32.PACK_AB R94, R94, R128 ;  /* 0x000000805e5e723e */ /* 0x000fe200000000ff */
[----:B------:R-:W-:-:S02]  /*3ad0*/  HADD2.F32 R44, -RZ, R44.H0_H0 ;  /* 0x2000002cff2c7230 */ /* 0x000fc40000004100 */
[----:B------:R-:W-:Y:S02]  /*3ae0*/  HADD2.F32 R124, -RZ, R124.H0_H0 ;  /* 0x2000007cff7c7230 */ /* 0x000fe40000004100 */
[-C--:B------:R-:W-:Y:S01]  /*3af0*/  FMUL.FTZ R125, R45, R47.reuse ;  /* 0x0000002f2d7d7220 */ /* 0x080fe20000410000 */
[----:B------:R-:W-:-:S03]  /*3b00*/  FMUL.FTZ R47, R44, R47 ;  /* 0x0000002f2c2f7220 */ /* 0x000fc60000410000 */
[-C--:B------:R-:W-:Y:S01]  /*3b10*/  FFMA.FTZ R44, R44, R124.reuse, -R125 ;  /* 0x0000007c2c2c7223 */ /* 0x080fe2000001087d */
[----:B------:R-:W-:Y:S02]  /*3b20*/  HADD2.F32 R125, -RZ, R157.H1_H1 ;  /* 0x3000009dff7d7230 */ /* 0x000fe40000004100 */
[----:B------:R-:W-:Y:S01]  /*3b30*/  FFMA.FTZ R45, R45, R124, R47 ;  /* 0x0000007c2d2d7223 */ /* 0x000fe2000001002f */
[----:B------:R-:W-:Y:S02]  /*3b40*/  IMAD.MOV.U32 R124, RZ, RZ, R46 ;  /* 0x000000ffff7c7224 */ /* 0x000fe400078e002e */
[--C-:B------:R-:W-:Y:S02]  /*3b50*/  HADD2.F32 R46, -RZ, R95.reuse.H1_H1 ;  /* 0x3000005fff2e7230 */ /* 0x100fe40000004100 */
[----:B------:R-:W-:Y:S02]  /*3b60*/  HADD2.F32 R47, -RZ, R95.H0_H0 ;  /* 0x2000005fff2f7230 */ /* 0x000fe40000004100 */
[----:B------:R-:W-:-:S02]  /*3b70*/  HADD2.F32 R95, -RZ, R157.H0_H0 ;  /* 0x2000009dff5f7230 */ /* 0x000fc40000004100 */
[-C--:B------:R-:W-:Y:S01]  /*3b80*/  FMUL.FTZ R129, R46, R125.reuse ;  /* 0x0000007d2e817220 */ /* 0x080fe20000410000 */
[----:B------:R-:W-:Y:S02]  /*3b90*/  HADD2.F32 R157, -RZ, R172.H1_H1 ;  /* 0x300000acff9d7230 */ /* 0x000fe40000004100 */
[C---:B------:R-:W-:Y:S01]  /*3ba0*/  FMUL.FTZ R125, R47.reuse, R125 ;  /* 0x0000007d2f7d7220 */ /* 0x040fe20000410000 */
[----:B------:R-:W-:-:S03]  /*3bb0*/  FFMA.FTZ R47, R47, R95, -R129 ;  /* 0x0000005f2f2f7223 */ /* 0x000fc60000010881 */
[----:B------:R-:W-:Y:S01]  /*3bc0*/  FFMA.FTZ R46, R46, R95, R125 ;  /* 0x0000005f2e2e7223 */ /* 0x000fe2000001007d */
[--C-:B------:R-:W-:Y:S02]  /*3bd0*/  HADD2.F32 R95, -RZ, R124.reuse.H1_H1 ;  /* 0x3000007cff5f7230 */ /* 0x100fe40000004100 */
[----:B------:R-:W-:Y:S02]  /*3be0*/  HADD2.F32 R125, -RZ, R124.H0_H0 ;  /* 0x2000007cff7d7230 */ /* 0x000fe40000004100 */
[----:B------:R-:W-:Y:S02]  /*3bf0*/  HADD2.F32 R124, -RZ, R169.H0_H0 ;  /* 0x200000a9ff7c7230 */ /* 0x000fe40000004100 */
[----:B------:R-:W-:Y:S01]  /*3c00*/  FMUL.FTZ R129, R95, R157 ;  /* 0x0000009d5f817220 */ /* 0x000fe20000410000 */
[----:B------:R-:W-:Y:S01]  /*3c10*/  F2FP.F16.F32.PACK_AB R46, R46, R47 ;  /* 0x0000002f2e2e723e */ /* 0x000fe200000000ff */
[C---:B------:R-:W-:Y:S02]  /*3c20*/  FMUL.FTZ R157, R125.reuse, R157 ;  /* 0x0000009d7d9d7220 */ /* 0x040fe40000410000 */
[----:B------:R-:W-:-:S02]  /*3c30*/  FFMA.FTZ R129, R125, R124, -R129 ;  /* 0x0000007c7d817223 */ /* 0x000fc40000010881 */
[----:B------:R-:W-:Y:S01]  /*3c40*/  FFMA.FTZ R157, R95, R124, R157 ;  /* 0x0000007c5f9d7223 */ /* 0x000fe2000001009d */
[----:B------:R-:W-:Y:S01]  /*3c50*/  F2FP.F16.F32.PACK_AB R95, R45, R44 ;  /* 0x0000002c2d5f723e */ /* 0x000fe200000000ff */
[----:B------:R-:W-:Y:S01]  /*3c60*/  IMAD.MOV.U32 R44, RZ, RZ, R46 ;  /* 0x000000ffff2c7224 */ /* 0x000fe200078e002e */
[----:B------:R-:W-:Y:S02]  /*3c70*/  MOV R45, R94 ;  /* 0x0000005e002d7202 */ /* 0x000fe40000000f00 */
[----:B------:R-:W-:Y:S01]  /*3c80*/  F2FP.F16.F32.PACK_AB R129, R157, R129 ;  /* 0x000000819d81723e */ /* 0x000fe200000000ff */
[----:B------:R-:W-:-:S04]  /*3c90*/  IMAD.MOV.U32 R47, RZ, RZ, R95 ;  /* 0x000000ffff2f7224 */ /* 0x000fc800078e005f */
[----:B------:R-:W-:-:S07]  /*3ca0*/  IMAD.MOV.U32 R46, RZ, RZ, R129 ;  /* 0x000000ffff2e7224 */ /* 0x000fce00078e0081 */
.L_x_4084:
[----:B------:R-:W-:Y:S05]  /*3cb0*/  BSYNC B3 ;  /* 0x0000000000037941 */ /* 0x000fea0003800000 */
.L_x_4083:
[----:B--2---:R1:W-:Y:S02]  /*3cc0*/  STG.E.128 desc[UR60][R50.64], R44 ;  /* 0x0000002c32007986 */ /* 0x0043e4000c101d3c */
.L_x_4082:
[----:B------:R-:W-:Y:S05]  /*3cd0*/  BSYNC B2 ;  /* 0x0000000000027941 */ /* 0x000fea0003800000 */
.L_x_4081:
        /* <DEDUP_REMOVED lines=8> */
[----:B--2---:R-:W-:Y:S01]  /*3d60*/  IMAD.MOV.U32 R95, RZ, RZ, R45 ;  /* 0x000000ffff5f7224 */ /* 0x004fe200078e002d */
[----:B------:R-:W-:Y:S02]  /*3d70*/  SHF.R.U64 R94, R96, 0x10, R97 ;  /* 0x00000010605e7819 */ /* 0x000fe40000001261 */
[----:B------:R-:W-:Y:S01]  /*3d80*/  SHF.R.U32.HI R99, RZ, 0x10, R99 ;  /* 0x00000010ff637819 */ /* 0x000fe20000011663 */
[----:B------:R-:W-:Y:S01]  /*3d90*/  HADD2.F32 R98, -RZ, R98.H0_H0 ;  /* 0x20000062ff627230 */ /* 0x000fe20000004100 */
[----:B------:R-:W-:Y:S01]  /*3da0*/  SHF.R.U32.HI R97, RZ, 0x10, R97 ;  /* 0x00000010ff617819 */ /* 0x000fe20000011661 */
[--C-:B------:R-:W-:Y:S02]  /*3db0*/  HADD2.F32 R45, -RZ, R95.reuse.H1_H1 ;  /* 0x3000005fff2d7230 */ /* 0x100fe40000004100 */
[----:B------:R-:W-:Y:S02]  /*3dc0*/  HADD2.F32 R95, -RZ, R95.H0_H0 ;  /* 0x2000005fff5f7230 */ /* 0x000fe40000004100 */
[----:B------:R-:W-:-:S02]  /*3dd0*/  HADD2.F32 R94, -RZ, R94.H0_H0 ;  /* 0x2000005eff5e7230 */ /* 0x000fc40000004100 */
[-C--:B------:R-:W-:Y:S01]  /*3de0*/  FMUL.FTZ R96, R45, R98.reuse ;  /* 0x000000622d607220 */ /* 0x080fe20000410000 */
[----:B------:R-:W-:Y:S02]  /*3df0*/  HADD2.F32 R97, -RZ, R97.H0_H0 ;  /* 0x20000061ff617230 */ /* 0x000fe40000004100 */
[C---:B------:R-:W-:Y:S01]  /*3e00*/  FMUL.FTZ R98, R95.reuse, R98 ;  /* 0x000000625f627220 */ /* 0x040fe20000410000 */
[----:B------:R-:W-:-:S03]  /*3e10*/  FFMA.FTZ R96, R95, R94, -R96 ;  /* 0x0000005e5f607223 */ /* 0x000fc60000010860 */
[----:B------:R-:W-:Y:S01]  /*3e20*/  FFMA.FTZ R98, R45, R94, R98 ;  /* 0x0000005e2d627223 */ /* 0x000fe20000010062 */
[----:B------:R-:W-:Y:S01]  /*3e30*/  IMAD.MOV.U32 R45, RZ, RZ, R47 ;  /* 0x000000ffff2d7224 */ /* 0x000fe200078e002f */
[----:B------:R-:W-:Y:S01]  /*3e40*/  MOV R94, R44 ;  /* 0x0000002c005e7202 */ /* 0x000fe20000000f00 */
[----:B------:R-:W-:Y:S02]  /*3e50*/  HADD2.F32 R47, -RZ, R99.H0_H0 ;  /* 0x20000063ff2f7230 */ /* 0x000fe40000004100 */
[----:B------:R-:W-:Y:S01]  /*3e60*/  F2FP.F16.F32.PACK_AB R96, R98, R96 ;  /* 0x000000606260723e */ /* 0x000fe200000000ff */
[--C-:B------:R-:W-:Y:S02]  /*3e70*/  HADD2.F32 R44, -RZ, R45.reuse.H1_H1 ;  /* 0x3000002dff2c7230 */ /* 0x100fe40000004100 */
[----:B------:R-:W-:-:S03]  /*3e80*/  HADD2.F32 R45, -RZ, R45.H0_H0 ;  /* 0x2000002dff2d7230 */ /* 0x000fc60000004100 */
[CC--:B------:R-:W-:Y:S02]  /*3e90*/  FMUL.FTZ R95, R44.reuse, R47.reuse ;  /* 0x0000002f2c5f7220 */ /* 0x0c0fe40000410000 */
[C---:B------:R-:W-:Y:S02]  /*3ea0*/  FMUL.FTZ R47, R45.reuse, R47 ;  /* 0x0000002f2d2f7220 */ /* 0x040fe40000410000 */
[-C--:B------:R-:W-:Y:S01]  /*3eb0*/  FFMA.FTZ R45, R45, R97.reuse, -R95 ;  /* 0x000000612d2d7223 */ /* 0x080fe2000001085f */
[--C-:B------:R-:W-:Y:S02]  /*3ec0*/  HADD2.F32 R95, -RZ, R94.reuse.H1_H1 ;  /* 0x3000005eff5f7230 */ /* 0x100fe40000004100 */
[----:B------:R-:W-:Y:S01]  /*3ed0*/  FFMA.FTZ R44, R44, R97, R47 ;  /* 0x000000612c2c7223 */ /* 0x000fe2000001002f */
[----:B------:R-:W-:Y:S02]  /*3ee0*/  HADD2.F32 R47, -RZ, R171.H1_H1 ;  /* 0x300000abff2f7230 */ /* 0x000fe40000004100 */
[----:B------:R-:W-:-:S02]  /*3ef0*/  HADD2.F32 R97, -RZ, R94.H0_H0 ;  /* 0x2000005eff617230 */ /* 0x000fc40000004100 */
[----:B------:R-:W-:Y:S02]  /*3f00*/  HADD2.F32 R94, -RZ, R168.H0_H0 ;  /* 0x200000a8ff5e7230 */ /* 0x000fe40000004100 */
[-C--:B------:R-:W-:Y:S01]  /*3f10*/  FMUL.FTZ R99, R95, R47.reuse ;  /* 0x0000002f5f637220 */ /* 0x080fe20000410000 */
[----:B------:R-:W-:-:S03]  /*3f20*/  FMUL.FTZ R124, R97, R47 ;  /* 0x0000002f617c7220 */ /* 0x000fc60000410000 */
[-C--:B------:R-:W-:Y:S01]  /*3f30*/  FFMA.FTZ R47, R97, R94.reuse, -R99 ;  /* 0x0000005e612f7223 */ /* 0x080fe20000010863 */
[----:B------:R-:W-:Y:S02]  /*3f40*/  HADD2.F32 R97, -RZ, R172.H0_H0 ;  /* 0x200000acff617230 */ /* 0x000fe40000004100 */
[----:B------:R-:W-:Y:S01]  /*3f50*/  FFMA.FTZ R94, R95, R94, R124 ;  /* 0x0000005e5f5e7223 */ /* 0x000fe2000001007c */
[--C-:B------:R-:W-:Y:S02]  /*3f60*/  HADD2.F32 R95, -RZ, R46.reuse.H1_H1 ;  /* 0x3000002eff5f7230 */ /* 0x100fe40000004100 */
[----:B------:R-:W-:Y:S02]  /*3f70*/  HADD2.F32 R99, -RZ, R46.H0_H0 ;  /* 0x2000002eff637230 */ /* 0x000fe40000004100 */
[----:B------:R-:W-:Y:S02]  /*3f80*/  HADD2.F32 R46, -RZ, R168.H1_H1 ;  /* 0x300000a8ff2e7230 */ /* 0x000fe40000004100 */
[----:B------:R-:W-:Y:S01]  /*3f90*/  FMUL.FTZ R124, R95, R97 ;  /* 0x000000615f7c7220 */ /* 0x000fe20000410000 */
[----:B------:R-:W-:Y:S01]  /*3fa0*/  F2FP.F16.F32.PACK_AB R47, R94, R47 ;  /* 0x0000002f5e2f723e */ /* 0x000fe200000000ff */
[----:B------:R-:W-:-:S02]  /*3fb0*/  FMUL.FTZ R97, R99, R97 ;  /* 0x0000006163617220 */ /* 0x000fc40000410000 */
[-C--:B------:R-:W-:Y:S02]  /*3fc0*/  FFMA.FTZ R124, R99, R46.reuse, -R124 ;  /* 0x0000002e637c7223 */ /* 0x080fe4000001087c */
[----:B------:R-:W-:Y:S01]  /*3fd0*/  FFMA.FTZ R97, R95, R46, R97 ;  /* 0x0000002e5f617223 */ /* 0x000fe20000010061 */
[----:B------:R-:W-:Y:S01]  /*3fe0*/  F2FP.F16.F32.PACK_AB R46, R44, R45 ;  /* 0x0000002d2c2e723e */ /* 0x000fe200000000ff */
[----:B------:R-:W-:Y:S02]  /*3ff0*/  IMAD.MOV.U32 R44, RZ, RZ, R47 ;  /* 0x000000ffff2c7224 */ /* 0x000fe400078e002f */
[----:B------:R-:W-:Y:S01]  /*4000*/  IMAD.MOV.U32 R45, RZ, RZ, R96 ;  /* 0x000000ffff2d7224 */ /* 0x000fe200078e0060 */
[----:B------:R-:W-:Y:S02]  /*4010*/  F2FP.F16.F32.PACK_AB R97, R97, R124 ;  /* 0x0000007c6161723e */ /* 0x000fe400000000ff */
[----:B------:R-:W-:-:S03]  /*4020*/  MOV R47, R46 ;  /* 0x0000002e002f7202 */ /* 0x000fc60000000f00 */
[----:B------:R-:W-:-:S07]  /*4030*/  IMAD.MOV.U32 R46, RZ, RZ, R97 ;  /* 0x000000ffff2e7224 */ /* 0x000fce00078e0061 */
.L_x_4088:
[----:B------:R-:W-:Y:S05]  /*4040*/  BSYNC B3 ;  /* 0x0000000000037941 */ /* 0x000fea0003800000 */
.L_x_4087:
[----:B--2---:R2:W-:Y:S02]  /*4050*/  STG.E.128 desc[UR60][R50.64+0x40], R44 ;  /* 0x0000402c32007986 */ /* 0x0045e4000c101d3c */
.L_x_4086:
[----:B------:R-:W-:Y:S05]  /*4060*/  BSYNC B2 ;  /* 0x0000000000027941 */ /* 0x000fea0003800000 */
.L_x_4085:
        /* <DEDUP_REMOVED lines=9> */
[----:B------:R-:W-:Y:S02]  /*4100*/  SHF.R.U64 R90, R90, 0x10, R91 ;  /* 0x000000105a5a7819 */ /* 0x000fe4000000125b */
[----:B------:R-:W-:Y:S01]  /*4110*/  SHF.R.U32.HI R88, RZ, 0x10, R89 ;  /* 0x00000010ff587819 */ /* 0x000fe20000011659 */
[----:B------:R-:W-:Y:S01]  /*4120*/  IMAD.MOV.U32 R89, RZ, RZ, R45 ;  /* 0x000000ffff597224 */ /* 0x000fe200078e002d */
[----:B------:R-:W-:Y:S01]  /*4130*/  SHF.R.U32.HI R91, RZ, 0x10, R91 ;  /* 0x00000010ff5b7819 */ /* 0x000fe2000001165b */
[----:B------:R-:W-:Y:S02]  /*4140*/  IMAD.MOV.U32 R45, RZ, RZ, R46 ;  /* 0x000000ffff2d7224 */ /* 0x000fe400078e002e */
[----:B------:R-:W-:Y:S02]  /*4150*/  HADD2.F32 R97, -RZ, R90.H0_H0 ;  /* 0x2000005aff617230 */ /* 0x000fe40000004100 */
[----:B------:R-:W-:-:S02]  /*4160*/  HADD2.F32 R46, -RZ, R91.H0_H0 ;  /* 0x2000005bff2e7230 */ /* 0x000fc40000004100 */
[--C-:B------:R-:W-:Y:S02]  /*4170*/  HADD2.F32 R91, -RZ, R89.reuse.H1_H1 ;  /* 0x30000059ff5b7230 */ /* 0x100fe40000004100 */
[----:B------:R-:W-:Y:S02]  /*4180*/  HADD2.F32 R96, -RZ, R89.H0_H0 ;  /* 0x20000059ff607230 */ /* 0x000fe40000004100 */
[----:B------:R-:W-:Y:S02]  /*4190*/  HADD2.F32 R90, -RZ, R47.H1_H1 ;  /* 0x3000002fff5a7230 */ /* 0x000fe40000004100 */
[-C--:B------:R-:W-:Y:S01]  /*41a0*/  FMUL.FTZ R47, R91, R97.reuse ;  /* 0x000000615b2f7220 */ /* 0x080fe20000410000 */
[----:B------:R-:W-:Y:S02]  /*41b0*/  HADD2.F32 R94, -RZ, R94.H0_H0 ;  /* 0x2000005eff5e7230 */ /* 0x000fe40000004100 */
[----:B------:R-:W-:Y:S01]  /*41c0*/  FMUL.FTZ R98, R96, R97 ;  /* 0x0000006160627220 */ /* 0x000fe20000410000 */
[----:B------:R-:W-:-:S02]  /*41d0*/  HADD2.F32 R89, -RZ, R88.H0_H0 ;  /* 0x20000058ff597230 */ /* 0x000fc40000004100 */
[-C--:B------:R-:W-:Y:S01]  /*41e0*/  FMUL.FTZ R88, R90, R46.reuse ;  /* 0x0000002e5a587220 */ /* 0x080fe20000410000 */
[----:B------:R-:W-:Y:S01]  /*41f0*/  FMUL.FTZ R97, R95, R46 ;  /* 0x0000002e5f617220 */ /* 0x000fe20000410000 */
[-C--:B------:R-:W-:Y:S01]  /*4200*/  FFMA.FTZ R46, R96, R94.reuse, -R47 ;  /* 0x0000005e602e7223 */ /* 0x080fe2000001082f */
[----:B------:R-:W-:Y:S01]  /*4210*/  FFMA.FTZ R47, R91, R94, R98 ;  /* 0x0000005e5b2f7223 */ /* 0x000fe20000010062 */
[-C--:B------:R-:W-:Y:S01]  /*4220*/  FFMA.FTZ R88, R95, R89.reuse, -R88 ;  /* 0x000000595f587223 */ /* 0x080fe20000010858 */
[----:B------:R-:W-:Y:S01]  /*4230*/  FFMA.FTZ R90, R90, R89, R97 ;  /* 0x000000595a5a7223 */ /* 0x000fe20000010061 */
[----:B------:R-:W-:Y:S02]  /*4240*/  HADD2.F32 R91, -RZ, R170.H1_H1 ;  /* 0x300000aaff5b7230 */ /* 0x000fe40000004100 */
[--C-:B------:R-:W-:Y:S01]  /*4250*/  HADD2.F32 R95, -RZ, R44.reuse.H1_H1 ;  /* 0x3000002cff5f7230 */ /* 0x100fe20000004100 */
[----:B------:R-:W-:Y:S01]  /*4260*/  F2FP.F16.F32.PACK_AB R46, R47, R46 ;  /* 0x0000002e2f2e723e */ /* 0x000fe200000000ff */
[----:B------:R-:W-:Y:S01]  /*4270*/  HADD2.F32 R96, -RZ, R44.H0_H0 ;  /* 0x2000002cff607230 */ /* 0x000fe20000004100 */
[----:B------:R-:W-:Y:S01]  /*4280*/  F2FP.F16.F32.PACK_AB R88, R90, R88 ;  /* 0x000000585a58723e */ /* 0x000fe200000000ff */
[----:B------:R-:W-:-:S02]  /*4290*/  HADD2.F32 R89, -RZ, R171.H0_H0 ;  /* 0x200000abff597230 */ /* 0x000fc40000004100 */
[--C-:B------:R-:W-:Y:S02]  /*42a0*/  HADD2.F32 R44, -RZ, R45.reuse.H1_H1 ;  /* 0x3000002dff2c7230 */ /* 0x100fe40000004100 */
[-C--:B------:R-:W-:Y:S01]  /*42b0*/  FMUL.FTZ R99, R96, R91.reuse ;  /* 0x0000005b60637220 */ /* 0x080fe20000410000 */
[----:B------:R-:W-:Y:S02]  /*42c0*/  HADD2.F32 R98, -RZ, R45.H0_H0 ;  /* 0x2000002dff627230 */ /* 0x000fe40000004100 */
[----:B------:R-:W-:Y:S01]  /*42d0*/  FMUL.FTZ R45, R95, R91 ;  /* 0x0000005b5f2d7220 */ /* 0x000fe20000410000 */
[--C-:B------:R-:W-:Y:S02]  /*42e0*/  HADD2.F32 R94, -RZ, R167.reuse.H0_H0 ;  /* 0x200000a7ff5e7230 */ /* 0x100fe40000004100 */
[-C--:B------:R-:W-:Y:S01]  /*42f0*/  FMUL.FTZ R91, R44, R89.reuse ;  /* 0x000000592c5b7220 */ /* 0x080fe20000410000 */
[----:B------:R-:W-:Y:S02]  /*4300*/  HADD2.F32 R97, -RZ, R167.H1_H1 ;  /* 0x300000a7ff617230 */ /* 0x000fe40000004100 */
[----:B------:R-:W-:Y:S01]  /*4310*/  FMUL.FTZ R89, R98, R89 ;  /* 0x0000005962597220 */ /* 0x000fe20000410000 */
[----:B------:R-:W-:-:S02]  /*4320*/  IMAD.MOV.U32 R47, RZ, RZ, R88 ;  /* 0x000000ffff2f7224 */ /* 0x000fc400078e0058 */
[-C--:B------:R-:W-:Y:S01]  /*4330*/  FFMA.FTZ R45, R96, R94.reuse, -R45 ;  /* 0x0000005e602d7223 */ /* 0x080fe2000001082d */
[----:B------:R-:W-:Y:S01]  /*4340*/  FFMA.FTZ R99, R95, R94, R99 ;  /* 0x0000005e5f637223 */ /* 0x000fe20000010063 */
[-C--:B------:R-:W-:Y:S01]  /*4350*/  FFMA.FTZ R91, R98, R97.reuse, -R91 ;  /* 0x00000061625b7223 */ /* 0x080fe2000001085b */
[----:B------:R-:W-:-:S03]  /*4360*/  FFMA.FTZ R89, R44, R97, R89 ;  /* 0x000000612c597223 */ /* 0x000fc60000010059 */
[----:B------:R-:W-:Y:S02]  /*4370*/  F2FP.F16.F32.PACK_AB R45, R99, R45 ;  /* 0x0000002d632d723e */ /* 0x000fe400000000ff */
[----:B------:R-:W-:Y:S02]  /*4380*/  F2FP.F16.F32.PACK_AB R89, R89, R91 ;  /* 0x0000005b5959723e */ /* 0x000fe400000000ff */
[----:B------:R-:W-:Y:S01]  /*4390*/  MOV R44, R45 ;  /* 0x0000002d002c7202 */ /* 0x000fe20000000f00 */
[----:B------:R-:W-:Y:S02]  /*43a0*/  IMAD.MOV.U32 R45, RZ, RZ, R46 ;  /* 0x000000ffff2d7224 */ /* 0x000fe400078e002e */
[----:B------:R-:W-:-:S07]  /*43b0*/  IMAD.MOV.U32 R46, RZ, RZ, R89 ;  /* 0x000000ffff2e7224 */ /* 0x000fce00078e0059 */
.L_x_4092:
[----:B------:R-:W-:Y:S05]  /*43c0*/  BSYNC B3 ;  /* 0x0000000000037941 */ /* 0x000fea0003800000 */
.L_x_4091:
[----:B--2---:R3:W-:Y:S02]  /*43d0*/  STG.E.128 desc[UR60][R50.64+0x80], R44 ;  /* 0x0000802c32007986 */ /* 0x0047e4000c101d3c */
.L_x_4090:
[----:B------:R-:W-:Y:S05]  /*43e0*/  BSYNC B2 ;  /* 0x0000000000027941 */ /* 0x000fea0003800000 */
.L_x_4089:
[----:B------:R-:W-:Y:S01]  /*43f0*/  ISETP.NE.AND P3, PT, R37, RZ, PT ;  /* 0x000000ff2500720c */ /* 0x000fe20003f65270 */
[----:B------:R-:W-:-:S12]  /*4400*/  BSSY B2, `(.L_x_4093) ;  /* 0x0000036000027945 */ /* 0x000fd80003800000 */
[----:B------:R-:W-:Y:S05]  /*4410*/  @!P3 BRA `(.L_x_4094) ;  /* 0x0000000000d0b947 */ /* 0x000fea0003800000 */
[----:B-123--:R1:W2:Y:S01]  /*4420*/  LDS.128 R44, [R42+0x24800] ;  /* 0x024800002a2c7984 */ /* 0x00e2a20000000c00 */
[----:B------:R-:W-:Y:S01]  /*4430*/  ISETP.GE.AND P3, PT, R209, R126, PT ;  /* 0x0000007ed100720c */ /* 0x000fe20003f66270 */
[----:B------:R-:W-:-:S12]  /*4440*/  BSSY B3, `(.L_x_4095) ;  /* 0x0000030000037945 */ /* 0x000fd80003800000 */
[----:B-1----:R-:W-:Y:S05]  /*4450*/  @P3 BRA `(.L_x_4096) ;  /* 0x0000000000b83947 */ /* 0x002fea0003800000 */
[----:B------:R-:W-:Y:S01]  /*4460*/  SHF.R.U64 R88, R84, 0x10, R85 ;  /* 0x0000001054587819 */ /* 0x000fe20000001255 */
[----:B--2---:R-:W-:Y:S01]  /*4470*/  HADD2.F32 R89, -RZ, R47.H0_H0 ;  /* 0x2000002fff597230 */ /* 0x004fe20000004100 */
[----:B------:R-:W-:Y:S02]  /*4480*/  SHF.R.U64 R86, R86, 0x10, R87 ;  /* 0x0000001056567819 */ /* 0x000fe40000001257 */
[----:B------:R-:W-:Y:S01]  /*4490*/  SHF.R.U32.HI R84, RZ, 0x10, R85 ;  /* 0x00000010ff547819 */ /* 0x000fe20000011655 */
[----:B------:R-:W-:Y:S01]  /*44a0*/  HADD2.F32 R88, -RZ, R88.H0_H0 ;  /* 0x20000058ff587230 */ /* 0x000fe20000004100 */
[----:B------:R-:W-:Y:S01]  /*44b0*/  SHF.R.U32.HI R87, RZ, 0x10, R87 ;  /* 0x00000010ff577819 */ /* 0x000fe20000011657 */
[----:B------:R-:W-:Y:S01]  /*44c0*/  HADD2.F32 R91, -RZ, R86.H0_H0 ;  /* 0x20000056ff5b7230 */ /* 0x000fe20000004100 */
[----:B------:R-:W-:Y:S01]  /*44d0*/  MOV R85, R45 ;  /* 0x0000002d00557202 */ /* 0x000fe20000000f00 */
[----:B------:R-:W-:Y:S02]  /*44e0*/  IMAD.MOV.U32 R45, RZ, RZ, R46 ;  /* 0x000000ffff2d7224 */ /* 0x000fe400078e002e */
[----:B------:R-:W-:-:S02]  /*44f0*/  HADD2.F32 R46, -RZ, R87.H0_H0 ;  /* 0x20000057ff2e7230 */ /* 0x000fc40000004100 */
[--C-:B------:R-:W-:Y:S02]  /*4500*/  HADD2.F32 R87, -RZ, R85.reuse.H1_H1 ;  /* 0x30000055ff577230 */ /* 0x100fe40000004100 */
[----:B------:R-:W-:Y:S02]  /*4510*/  HADD2.F32 R90, -RZ, R85.H0_H0 ;  /* 0x20000055ff5a7230 */ /* 0x000fe40000004100 */
[----:B------:R-:W-:Y:S02]  /*4520*/  HADD2.F32 R86, -RZ, R47.H1_H1 ;  /* 0x3000002fff567230 */ /* 0x000fe40000004100 */
[-C--:B------:R-:W-:Y:S01]  /*4530*/  FMUL.FTZ R47, R87, R91.reuse ;  /* 0x0000005b572f7220 */ /* 0x080fe20000410000 */
[----:B------:R-:W-:Y:S02]  /*4540*/  HADD2.F32 R85, -RZ, R84.H0_H0 ;  /* 0x20000054ff557230 */ /* 0x000fe40000004100 */
[----:B------:R-:W-:Y:S01]  /*4550*/  FMUL.FTZ R94, R90, R91 ;  /* 0x0000005b5a5e7220 */ /* 0x000fe20000410000 */
[-C--:B------:R-:W-:Y:S01]  /*4560*/  FMUL.FTZ R91, R89, R46.reuse ;  /* 0x0000002e595b7220 */ /* 0x080fe20000410000 */
[----:B------:R-:W-:Y:S01]  /*4570*/  FMUL.FTZ R84, R86, R46 ;  /* 0x0000002e56547220 */ /* 0x000fe20000410000 */
[-C--:B------:R-:W-:Y:S01]  /*4580*/  FFMA.FTZ R46, R90, R88.reuse, -R47 ;  /* 0x000000585a2e7223 */ /* 0x080fe2000001082f */
[----:B------:R-:W-:Y:S01]  /*4590*/  FFMA.FTZ R47, R87, R88, R94 ;  /* 0x00000058572f7223 */ /* 0x000fe2000001005e */
[----:B------:R-:W-:-:S02]  /*45a0*/  HADD2.F32 R87, -RZ, R169.H1_H1 ;  /* 0x300000a9ff577230 */ /* 0x000fc40000004100 */
[-C--:B------:R-:W-:Y:S01]  /*45b0*/  FFMA.FTZ R84, R89, R85.reuse, -R84 ;  /* 0x0000005559547223 */ /* 0x080fe20000010854 */
[--C-:B------:R-:W-:Y:S02]  /*45c0*/  HADD2.F32 R89, -RZ, R44.reuse.H1_H1 ;  /* 0x3000002cff597230 */ /* 0x100fe40000004100 */
[----:B------:R-:W-:Y:S01]  /*45d0*/  FFMA.FTZ R86, R86, R85, R91 ;  /* 0x0000005556567223 */ /* 0x000fe2000001005b */
[----:B------:R-:W-:Y:S01]  /*45e0*/  HADD2.F32 R90, -RZ, R44.H0_H0 ;  /* 0x2000002cff5a7230 */ /* 0x000fe20000004100 */
[----:B------:R-:W-:Y:S01]  /*45f0*/  F2FP.F16.F32.PACK_AB R46, R47, R46 ;  /* 0x0000002e2f2e723e */ /* 0x000fe200000000ff */
[----:B------:R-:W-:Y:S02]  /*4600*/  HADD2.F32 R85, -RZ, R170.H0_H0 ;  /* 0x200000aaff557230 */ /* 0x000fe40000004100 */
[--C-:B------:R-:W-:Y:S02]  /*4610*/  HADD2.F32 R44, -RZ, R45.reuse.H1_H1 ;  /* 0x3000002dff2c7230 */ /* 0x100fe40000004100 */
[----:B------:R-:W-:Y:S01]  /*4620*/  FMUL.FTZ R95, R90, R87 ;  /* 0x000000575a5f7220 */ /* 0x000fe20000410000 */
[----:B------:R-:W-:-:S02]  /*4630*/  HADD2.F32 R94, -RZ, R45.H0_H0 ;  /* 0x2000002dff5e7230 */ /* 0x000fc40000004100 */
[C---:B------:R-:W-:Y:S01]  /*4640*/  FMUL.FTZ R45, R89.reuse, R87 ;  /* 0x00000057592d7220 */ /* 0x040fe20000410000 */
[--C-:B------:R-:W-:Y:S02]  /*4650*/  HADD2.F32 R88, -RZ, R166.reuse.H1_H1 ;  /* 0x300000a6ff587230 */ /* 0x100fe40000004100 */
        /* <DEDUP_REMOVED lines=8> */
[----:B------:R-:W-:-:S02]  /*46e0*/  IMAD.MOV.U32 R47, RZ, RZ, R84 ;  /* 0x000000ffff2f7224 */ /* 0x000fc400078e0054 */
[----:B------:R-:W-:Y:S02]  /*46f0*/  F2FP.F16.F32.PACK_AB R45, R95, R45 ;  /* 0x0000002d5f2d723e */ /* 0x000fe400000000ff */
[----:B------:R-:W-:-:S03]  /*4700*/  F2FP.F16.F32.PACK_AB R85, R85, R87 ;  /* 0x000000575555723e */ /* 0x000fc600000000ff */
[----:B------:R-:W-:Y:S02]  /*4710*/  IMAD.MOV.U32 R44, RZ, RZ, R45 ;  /* 0x000000ffff2c7224 */ /* 0x000fe400078e002d */
[----:B------:R-:W-:Y:S01]  /*4720*/  IMAD.MOV.U32 R45, RZ, RZ, R46 ;  /* 0x000000ffff2d7224 */ /* 0x000fe200078e002e */
[----:B------:R-:W-:-:S07]  /*4730*/  MOV R46, R85 ;  /* 0x00000055002e7202 */ /* 0x000fce0000000f00 */
.L_x_4096:
[----:B------:R-:W-:Y:S05]  /*4740*/  BSYNC B3 ;  /* 0x0000000000037941 */ /* 0x000fea0003800000 */
.L_x_4095:
[----:B--2---:R4:W-:Y:S02]  /*4750*/  STG.E.128 desc[UR60][R50.64+0xc0], R44 ;  /* 0x0000c02c32007986 */ /* 0x0049e4000c101d3c */
.L_x_4094:
[----:B------:R-:W-:Y:S05]  /*4760*/  BSYNC B2 ;  /* 0x0000000000027941 */ /* 0x000fea0003800000 */
.L_x_4093:
        /* <DEDUP_REMOVED lines=15> */
[----:B------:R-:W-:Y:S02]  /*4860*/  HADD2.F32 R85, -RZ, R47.H1_H1 ;  /* 0x3000002fff557230 */ /* 0x000fe40000004100 */
[----:B------:R-:W-:Y:S01]  /*4870*/  FMUL.FTZ R87, R45, R82 ;  /* 0x000000522d577220 */ /* 0x000fe20000410000 */
[----:B------:R-:W-:-:S02]  /*4880*/  HADD2.F32 R86, -RZ, R81.H0_H0 ;  /* 0x20000051ff567230 */ /* 0x000fc40000004100 */
[C---:B------:R-:W-:Y:S01]  /*4890*/  FMUL.FTZ R81, R84.reuse, R82 ;  /* 0x0000005254517220 */ /* 0x040fe20000410000 */
[----:B------:R-:W-:Y:S02]  /*48a0*/  HADD2.F32 R80, -RZ, R80.H0_H0 ;  /* 0x20000050ff507230 */ /* 0x000fe40000004100 */
[-C--:B------:R-:W-:Y:S01]  /*48b0*/  FMUL.FTZ R82, R85, R83.reuse ;  /* 0x0000005355527220 */ /* 0x080fe20000410000 */
[----:B------:R-:W-:Y:S02]  /*48c0*/  HADD2.F32 R47, -RZ, R47.H0_H0 ;  /* 0x2000002fff2f7230 */ /* 0x000fe40000004100 */
[-C--:B------:R-:W-:Y:S01]  /*48d0*/  FFMA.FTZ R81, R45, R80.reuse, -R81 ;  /* 0x000000502d517223 */ /* 0x080fe20000010851 */
[----:B------:R-:W-:Y:S02]  /*48e0*/  FFMA.FTZ R87, R84, R80, R87 ;  /* 0x0000005054577223 */ /* 0x000fe40000010057 */
[C---:B------:R-:W-:Y:S01]  /*48f0*/  FMUL.FTZ R83, R47.reuse, R83 ;  /* 0x000000532f537220 */ /* 0x040fe20000410000 */
[----:B------:R-:W-:Y:S01]  /*4900*/  FFMA.FTZ R82, R47, R86, -R82 ;  /* 0x000000562f527223 */ /* 0x000fe20000010852 */
[----:B------:R-:W-:-:S02]  /*4910*/  HADD2.F32 R45, -RZ, R164.H1_H1 ;  /* 0x300000a4ff2d7230 */ /* 0x000fc40000004100 */
[----:B------:R-:W-:Y:S02]  /*4920*/  HADD2.F32 R47, -RZ, R163.H1_H1 ;  /* 0x300000a3ff2f7230 */ /* 0x000fe40000004100 */
[----:B------:R-:W-:Y:S01]  /*4930*/  FFMA.FTZ R83, R85, R86, R83 ;  /* 0x0000005655537223 */ /* 0x000fe20000010053 */
[----:B------:R-:W-:Y:S01]  /*4940*/  HADD2.F32 R84, -RZ, R46.H1_H1 ;  /* 0x3000002eff547230 */ /* 0x000fe20000004100 */
[----:B------:R-:W-:Y:S01]  /*4950*/  F2FP.F16.F32.PACK_AB R81, R87, R81 ;  /* 0x000000515751723e */ /* 0x000fe200000000ff */
[----:B------:R-:W-:Y:S02]  /*4960*/  HADD2.F32 R164, -RZ, R164.H0_H0 ;  /* 0x200000a4ffa47230 */ /* 0x000fe40000004100 */
[----:B------:R-:W-:Y:S02]  /*4970*/  HADD2.F32 R80, -RZ, R44.H1_H1 ;  /* 0x3000002cff507230 */ /* 0x000fe40000004100 */
[----:B------:R-:W-:Y:S01]  /*4980*/  FMUL.FTZ R86, R84, R47 ;  /* 0x0000002f54567220 */ /* 0x000fe20000410000 */
[----:B------:R-:W-:Y:S01]  /*4990*/  HADD2.F32 R46, -RZ, R46.H0_H0 ;  /* 0x2000002eff2e7230 */ /* 0x000fe20000004100 */
[----:B------:R-:W-:Y:S01]  /*49a0*/  F2FP.F16.F32.PACK_AB R82, R83, R82 ;  /* 0x000000525352723e */ /* 0x000fe200000000ff */
[----:B------:R-:W-:-:S02]  /*49b0*/  HADD2.F32 R44, -RZ, R44.H0_H0 ;  /* 0x2000002cff2c7230 */ /* 0x000fc40000004100 */
[-C--:B------:R-:W-:Y:S01]  /*49c0*/  FMUL.FTZ R85, R80, R164.reuse ;  /* 0x000000a450557220 */ /* 0x080fe20000410000 */
[----:B------:R-:W-:Y:S02]  /*49d0*/  HADD2.F32 R163, -RZ, R163.H0_H0 ;  /* 0x200000a3ffa37230 */ /* 0x000fe40000004100 */
[----:B------:R-:W-:Y:S01]  /*49e0*/  FMUL.FTZ R47, R46, R47 ;  /* 0x0000002f2e2f7220 */ /* 0x000fe20000410000 */
[C---:B------:R-:W-:Y:S01]  /*49f0*/  FMUL.FTZ R164, R44.reuse, R164 ;  /* 0x000000a42ca47220 */ /* 0x040fe20000410000 */
[----:B------:R-:W-:Y:S01]  /*4a00*/  FFMA.FTZ R85, R44, R45, -R85 ;  /* 0x0000002d2c557223 */ /* 0x000fe20000010855 */
[-C--:B------:R-:W-:Y:S01]  /*4a10*/  FFMA.FTZ R86, R46, R163.reuse, -R86 ;  /* 0x000000a32e567223 */ /* 0x080fe20000010856 */
[----:B------:R-:W-:Y:S01]  /*4a20*/  FFMA.FTZ R47, R84, R163, R47 ;  /* 0x000000a3542f7223 */ /* 0x000fe2000001002f */
[----:B------:R-:W-:Y:S01]  /*4a30*/  FFMA.FTZ R164, R80, R45, R164 ;  /* 0x0000002d50a47223 */ /* 0x000fe200000100a4 */
[----:B------:R-:W-:-:S03]  /*4a40*/  IMAD.MOV.U32 R45, RZ, RZ, R81 ;  /* 0x000000ffff2d7224 */ /* 0x000fc600078e0051 */
[----:B------:R-:W-:Y:S01]  /*4a50*/  F2FP.F16.F32.PACK_AB R46, R47, R86 ;  /* 0x000000562f2e723e */ /* 0x000fe200000000ff */
[----:B------:R-:W-:Y:S01]  /*4a60*/  IMAD.MOV.U32 R47, RZ, RZ, R82 ;  /* 0x000000ffff2f7224 */ /* 0x000fe200078e0052 */
[----:B------:R-:W-:-:S07]  /*4a70*/  F2FP.F16.F32.PACK_AB R44, R164, R85 ;  /* 0x00000055a42c723e */ /* 0x000fce00000000ff */
.L_x_4100:
[----:B------:R-:W-:Y:S05]  /*4a80*/  BSYNC B3 ;  /* 0x0000000000037941 */ /* 0x000fea0003800000 */
.L_x_4099:
[----:B--2---:R1:W-:Y:S02]  /*4a90*/  STG.E.128 desc[UR60][R50.64+0x100], R44 ;  /* 0x0001002c32007986 */ /* 0x0043e4000c101d3c */
.L_x_4098:
[----:B------:R-:W-:Y:S05]  /*4aa0*/  BSYNC B2 ;  /* 0x0000000000027941 */ /* 0x000fea0003800000 */
.L_x_4097:
        /* <DEDUP_REMOVED lines=18> */
[C---:B------:R-:W-:Y:S01]  /*4bd0*/  FMUL.FTZ R77, R80.reuse, R78 ;  /* 0x0000004e504d7220 */ /* 0x040fe20000410000 */
[----:B------:R-:W-:Y:S02]  /*4be0*/  HADD2.F32 R76, -RZ, R76.H0_H0 ;  /* 0x2000004cff4c7230 */ /* 0x000fe40000004100 */
[-C--:B------:R-:W-:Y:S01]  /*4bf0*/  FMUL.FTZ R78, R81, R79.reuse ;  /* 0x0000004f514e7220 */ /* 0x080fe20000410000 */
[----:B------:R-:W-:Y:S02]  /*4c00*/  FMUL.FTZ R79, R47, R79 ;  /* 0x0000004f2f4f7220 */ /* 0x000fe40000410000 */
[----:B------:R-:W-:Y:S01]  /*4c10*/  FFMA.FTZ R77, R45, R76, -R77 ;  /* 0x0000004c2d4d7223 */ /* 0x000fe2000001084d */
[----:B------:R-:W-:Y:S01]  /*4c20*/  FFMA.FTZ R78, R47, R82, -R78 ;  /* 0x000000522f4e7223 */ /* 0x000fe2000001084e */
[----:B------:R-:W-:Y:S01]  /*4c30*/  FFMA.FTZ R76, R80, R76, R83 ;  /* 0x0000004c504c7223 */ /* 0x000fe20000010053 */
[----:B------:R-:W-:Y:S01]  /*4c40*/  FFMA.FTZ R79, R81, R82, R79 ;  /* 0x00000052514f7223 */ /* 0x000fe2000001004f */
[----:B------:R-:W-:-:S02]  /*4c50*/  HADD2.F32 R47, -RZ, R162.H0_H0 ;  /* 0x200000a2ff2f7230 */ /* 0x000fc40000004100 */
[----:B------:R-:W-:Y:S02]  /*4c60*/  HADD2.F32 R162, -RZ, R162.H1_H1 ;  /* 0x300000a2ffa27230 */ /* 0x000fe40000004100 */
[----:B------:R-:W-:Y:S02]  /*4c70*/  HADD2.F32 R80, -RZ, R44.H1_H1 ;  /* 0x3000002cff507230 */ /* 0x000fe40000004100 */
[----:B------:R-:W-:Y:S02]  /*4c80*/  HADD2.F32 R81, -RZ, R46.H1_H1 ;  /* 0x3000002eff517230 */ /* 0x000fe40000004100 */
[----:B------:R-:W-:Y:S02]  /*4c90*/  HADD2.F32 R44, -RZ, R44.H0_H0 ;  /* 0x2000002cff2c7230 */ /* 0x000fe40000004100 */
[----:B------:R-:W-:Y:S01]  /*4ca0*/  FMUL.FTZ R85, R80, R47 ;  /* 0x0000002f50557220 */ /* 0x000fe20000410000 */
[----:B------:R-:W-:Y:S02]  /*4cb0*/  HADD2.F32 R83, -RZ, R46.H0_H0 ;  /* 0x2000002eff537230 */ /* 0x000fe40000004100 */
[----:B------:R-:W-:Y:S01]  /*4cc0*/  FMUL.FTZ R82, R81, R162 ;  /* 0x000000a251527220 */ /* 0x000fe20000410000 */
[----:B------:R-:W-:-:S02]  /*4cd0*/  HADD2.F32 R45, -RZ, R161.H0_H0 ;  /* 0x200000a1ff2d7230 */ /* 0x000fc40000004100 */
[C---:B------:R-:W-:Y:S01]  /*4ce0*/  FMUL.FTZ R47, R44.reuse, R47 ;  /* 0x0000002f2c2f7220 */ /* 0x040fe20000410000 */
[----:B------:R-:W-:Y:S02]  /*4cf0*/  HADD2.F32 R46, -RZ, R161.H1_H1 ;  /* 0x300000a1ff2e7230 */ /* 0x000fe40000004100 */
[C---:B------:R-:W-:Y:S01]  /*4d00*/  FMUL.FTZ R162, R83.reuse, R162 ;  /* 0x000000a253a27220 */ /* 0x040fe20000410000 */
        /* <DEDUP_REMOVED lines=8> */
.L_x_4102:
[----:B------:R-:W-:Y:S05]  /*4d90*/  BSYNC B2 ;  /* 0x0000000000027941 */ /* 0x000fea0003800000 */
.L_x_4101:
[----:B--2---:R1:W-:Y:S02]  /*4da0*/  STG.E.128 desc[UR60][R50.64+0x140], R44 ;  /* 0x0001402c32007986 */ /* 0x0043e4000c101d3c */
.L_x_4080:
[----:B------:R-:W-:Y:S05]  /*4db0*/  BSYNC B1 ;  /* 0x0000000000017941 */ /* 0x000fea0003800000 */
.L_x_4079:
        /* <DEDUP_REMOVED lines=28> */
[----:B------:R-:W-:-:S02]  /*4f80*/  HADD2.F32 R51, -RZ, R44.H1_H1 ;  /* 0x3000002cff337230 */ /* 0x000fc40000004100 */
[--C-:B------:R-:W-:Y:S01]  /*4f90*/  HADD2.F32 R75, -RZ, R165.reuse.H0_H0 ;  /* 0x200000a5ff4b7230 */ /* 0x100fe20000004100 */
[----:B------:R-:W-:Y:S01]  /*4fa0*/  F2FP.F16.F32.PACK_AB R45, R50, R45 ;  /* 0x0000002d322d723e */ /* 0x000fe200000000ff */
[----:B------:R-:W-:Y:S01]  /*4fb0*/  HADD2.F32 R44, -RZ, R44.H0_H0 ;  /* 0x2000002cff2c7230 */ /* 0x000fe20000004100 */
[----:B------:R-:W-:Y:S01]  /*4fc0*/  F2FP.F16.F32.PACK_AB R47, R72, R47 ;  /* 0x0000002f482f723e */ /* 0x000fe200000000ff */
[--C-:B------:R-:W-:Y:S02]  /*4fd0*/  HADD2.F32 R73, -RZ, R46.reuse.H1_H1 ;  /* 0x3000002eff497230 */ /* 0x100fe40000004100 */
[-C--:B------:R-:W-:Y:S01]  /*4fe0*/  FMUL.FTZ R77, R51, R75.reuse ;  /* 0x0000004b334d7220 */ /* 0x080fe20000410000 */
[----:B------:R-:W-:Y:S02]  /*4ff0*/  HADD2.F32 R165, -RZ, R165.H1_H1 ;  /* 0x300000a5ffa57230 */ /* 0x000fe40000004100 */
[----:B------:R-:W-:Y:S01]  /*5000*/  FMUL.FTZ R76, R44, R75 ;  /* 0x0000004b2c4c7220 */ /* 0x000fe20000410000 */
[----:B------:R-:W-:-:S02]  /*5010*/  HADD2.F32 R46, -RZ, R46.H0_H0 ;  /* 0x2000002eff2e7230 */ /* 0x000fc40000004100 */
[--C-:B------:R-:W-:Y:S02]  /*5020*/  HADD2.F32 R74, -RZ, R159.reuse.H1_H1 ;  /* 0x3000009fff4a7230 */ /* 0x100fe40000004100 */
[-C--:B------:R-:W-:Y:S01]  /*5030*/  FMUL.FTZ R75, R73, R165.reuse ;  /* 0x000000a5494b7220 */ /* 0x080fe20000410000 */
        /* <DEDUP_REMOVED lines=8> */
.L_x_4107:
[----:B------:R-:W-:Y:S05]  /*50c0*/  BSYNC B2 ;  /* 0x0000000000027941 */ /* 0x000fea0003800000 */
.L_x_4106:
[----:B--2---:R1:W-:Y:S02]  /*50d0*/  STG.E.128 desc[UR60][R48.64], R44 ;  /* 0x0000002c30007986 */ /* 0x0043e4000c101d3c */
.L_x_4105:
[----:B------:R-:W-:Y:S05]  /*50e0*/  BSYNC B1 ;  /* 0x0000000000017941 */ /* 0x000fea0003800000 */
.L_x_4104:
[----:B------:R-:W-:Y:S01]  /*50f0*/  ISETP.NE.AND P3, PT, R35, RZ, PT ;  /* 0x000000ff2300720c */ /* 0x000fe20003f65270 */
[----:B------:R-:W-:-:S12]  /*5100*/  BSSY B1, `(.L_x_4108) ;  /* 0x0000032000017945 */ /* 0x000fd80003800000 */
[----:B------:R-:W-:Y:S05]  /*5110*/  @!P3 BRA `(.L_x_4109) ;  /* 0x0000000000c0b947 */ /* 0x000fea0003800000 */
[----:B-1234-:R1:W2:Y:S01]  /*5120*/  LDS.128 R44, [R42+0x23000] ;  /* 0x023000002a2c7984 */ /* 0x01e2a20000000c00 */
[----:B------:R-:W-:Y:S01]  /*5130*/  ISETP.GE.AND P3, PT, R207, R126, PT ;  /* 0x0000007ecf00720c */ /* 0x000fe20003f66270 */
[----:B------:R-:W-:-:S12]  /*5140*/  BSSY B2, `(.L_x_4110) ;  /* 0x000002c000027945 */ /* 0x000fd80003800000 */
[----:B-1----:R-:W-:Y:S05]  /*5150*/  @P3 BRA `(.L_x_4111) ;  /* 0x0000000000a83947 */ /* 0x002fea0003800000 */
[----:B------:R-:W-:Y:S01]  /*5160*/  SHF.R.U32.HI R72, RZ, 0x10, R71 ;  /* 0x00000010ff487819 */ /* 0x000fe20000011647 */
[----:B--2---:R-:W-:Y:S01]  /*5170*/  IMAD.MOV.U32 R51, RZ, RZ, R47 ;  /* 0x000000ffff337224 */ /* 0x004fe200078e002f */
[--C-:B------:R-:W-:Y:S01]  /*5180*/  SHF.R.U64 R68, R68, 0x10, R69.reuse ;  /* 0x0000001044447819 */ /* 0x100fe20000001245 */
[--C-:B------:R-:W-:Y:S01]  /*5190*/  HADD2.F32 R47, -RZ, R45.reuse.H1_H1 ;  /* 0x3000002dff2f7230 */ /* 0x100fe20000004100 */
[----:B------:R-:W-:Y:S01]  /*51a0*/  SHF.R.U32.HI R73, RZ, 0x10, R69 ;  /* 0x00000010ff497819 */ /* 0x000fe20000011645 */
[----:B------:R-:W-:Y:S01]  /*51b0*/  HADD2.F32 R72, -RZ, R72.H0_H0 ;  /* 0x20000048ff487230 */ /* 0x000fe20000004100 */
[----:B------:R-:W-:Y:S01]  /*51c0*/  SHF.R.U64 R69, R70, 0x10, R71 ;  /* 0x0000001046457819 */ /* 0x000fe20000001247 */
[----:B------:R-:W-:Y:S01]  /*51d0*/  HADD2.F32 R68, -RZ, R68.H0_H0 ;  /* 0x20000044ff447230 */ /* 0x000fe20000004100 */
[----:B------:R-:W-:Y:S01]  /*51e0*/  MOV R50, R44 ;  /* 0x0000002c00327202 */ /* 0x000fe20000000f00 */
[----:B------:R-:W-:Y:S02]  /*51f0*/  HADD2.F32 R44, -RZ, R45.H0_H0 ;  /* 0x2000002dff2c7230 */ /* 0x000fe40000004100 */
[----:B------:R-:W-:-:S02]  /*5200*/  HADD2.F32 R45, -RZ, R51.H1_H1 ;  /* 0x30000033ff2d7230 */ /* 0x000fc40000004100 */
[----:B------:R-:W-:Y:S02]  /*5210*/  HADD2.F32 R51, -RZ, R51.H0_H0 ;  /* 0x20000033ff337230 */ /* 0x000fe40000004100 */
[----:B------:R-:W-:Y:S02]  /*5220*/  HADD2.F32 R69, -RZ, R69.H0_H0 ;  /* 0x20000045ff457230 */ /* 0x000fe40000004100 */
[-C--:B------:R-:W-:Y:S01]  /*5230*/  FMUL.FTZ R76, R45, R72.reuse ;  /* 0x000000482d4c7220 */ /* 0x080fe20000410000 */
[----:B------:R-:W-:Y:S02]  /*5240*/  HADD2.F32 R70, -RZ, R73.H0_H0 ;  /* 0x20000049ff467230 */ /* 0x000fe40000004100 */
[----:B------:R-:W-:Y:S01]  /*5250*/  FMUL.FTZ R72, R51, R72 ;  /* 0x0000004833487220 */ /* 0x000fe20000410000 */
[-C--:B------:R-:W-:Y:S01]  /*5260*/  FMUL.FTZ R74, R44, R69.reuse ;  /* 0x000000452c4a7220 */ /* 0x080fe20000410000 */
[----:B------:R-:W-:Y:S02]  /*5270*/  FMUL.FTZ R71, R47, R69 ;  /* 0x000000452f477220 */ /* 0x000fe40000410000 */
[----:B------:R-:W-:Y:S01]  /*5280*/  FFMA.FTZ R75, R45, R70, R72 ;  /* 0x000000462d4b7223 */ /* 0x000fe20000010048 */
[----:B------:R-:W-:-:S02]  /*5290*/  HADD2.F32 R45, -RZ, R50.H1_H1 ;  /* 0x30000032ff2d7230 */ /* 0x000fc40000004100 */
[-C--:B------:R-:W-:Y:S01]  /*52a0*/  FFMA.FTZ R73, R47, R68.reuse, R74 ;  /* 0x000000442f497223 */ /* 0x080fe2000001004a */
[----:B------:R-:W-:Y:S02]  /*52b0*/  HADD2.F32 R69, -RZ, R160.H0_H0 ;  /* 0x200000a0ff457230 */ /* 0x000fe40000004100 */
[----:B------:R-:W-:Y:S01]  /*52c0*/  FFMA.FTZ R44, R44, R68, -R71 ;  /* 0x000000442c2c7223 */ /* 0x000fe20000010847 */
[----:B------:R-:W-:Y:S02]  /*52d0*/  HADD2.F32 R50, -RZ, R50.H0_H0 ;  /* 0x20000032ff327230 */ /* 0x000fe40000004100 */
[----:B------:R-:W-:Y:S01]  /*52e0*/  FFMA.FTZ R76, R51, R70, -R76 ;  /* 0x00000046334c7223 */ /* 0x000fe2000001084c */
[----:B------:R-:W-:Y:S02]  /*52f0*/  HADD2.F32 R160, -RZ, R160.H1_H1 ;  /* 0x300000a0ffa07230 */ /* 0x000fe40000004100 */
[----:B------:R-:W-:Y:S01]  /*5300*/  FMUL.FTZ R71, R45, R69 ;  /* 0x000000452d477220 */ /* 0x000fe20000410000 */
[----:B------:R-:W-:-:S02]  /*5310*/  HADD2.F32 R47, -RZ, R46.H1_H1 ;  /* 0x3000002eff2f7230 */ /* 0x000fc40000004100 */
[----:B------:R-:W-:Y:S01]  /*5320*/  FMUL.FTZ R70, R50, R69 ;  /* 0x0000004532467220 */ /* 0x000fe20000410000 */
[----:B------:R-:W-:Y:S02]  /*5330*/  HADD2.F32 R46, -RZ, R46.H0_H0 ;  /* 0x2000002eff2e7230 */ /* 0x000fe40000004100 */
[----:B------:R-:W-:Y:S02]  /*5340*/  HADD2.F32 R51, -RZ, R151.H1_H1 ;  /* 0x30000097ff337230 */ /* 0x000fe40000004100 */
        /* <DEDUP_REMOVED lines=11> */
.L_x_4111:
[----:B------:R-:W-:Y:S05]  /*5400*/  BSYNC B2 ;  /* 0x0000000000027941 */ /* 0x000fea0003800000 */
.L_x_4110:
[----:B--2---:R1:W-:Y:S02]  /*5410*/  STG.E.128 desc[UR60][R48.64+0x40], R44 ;  /* 0x0000402c30007986 */ /* 0x0043e4000c101d3c */
.L_x_4109:
[----:B------:R-:W-:Y:S05]  /*5420*/  BSYNC B1 ;  /* 0x0000000000017941 */ /* 0x000fea0003800000 */
.L_x_4108:
        /* <DEDUP_REMOVED lines=48> */
.L_x_4115:
[----:B------:R-:W-:Y:S05]  /*5730*/  BSYNC B2 ;  /* 0x0000000000027941 */ /* 0x000fea0003800000 */
.L_x_4114:
[----:B--2---:R1:W-:Y:S02]  /*5740*/  STG.E.128 desc[UR60][R48.64+0x80], R44 ;  /* 0x0000802c30007986 */ /* 0x0043e4000c101d3c */
.L_x_4113:
[----:B------:R-:W-:Y:S05]  /*5750*/  BSYNC B1 ;  /* 0x0000000000017941 */ /* 0x000fea0003800000 */
.L_x_4112:
        /* <DEDUP_REMOVED lines=48> */
.L_x_4119:
[----:B------:R-:W-:Y:S05]  /*5a60*/  BSYNC B2 ;  /* 0x0000000000027941 */ /* 0x000fea0003800000 */
.L_x_4118:
[----:B--2---:R1:W-:Y:S02]  /*5a70*/  STG.E.128 desc[UR60][R48.64+0xc0], R44 ;  /* 0x0000c02c30007986 */ /* 0x0043e4000c101d3c */
.L_x_4117:
[----:B------:R-:W-:Y:S05]  /*5a80*/  BSYNC B1 ;  /* 0x0000000000017941 */ /* 0x000fea0003800000 */
.L_x_4116:
        /* <DEDUP_REMOVED lines=28> */
[----:B------:R-:W-:Y:S02]  /*5c50*/  HADD2.F32 R51, -RZ, R130.H1_H1 ;  /* 0x30000082ff337230 */ /* 0x000fe40000004100 */
[----:B------:R-:W-:Y:S01]  /*5c60*/  FFMA.FTZ R64, R47, R58, -R64 ;  /* 0x0000003a2f407223 */ /* 0x000fe20000010840 */
[----:B------:R-:W-:Y:S02]  /*5c70*/  HADD2.F32 R44, -RZ, R44.H0_H0 ;  /* 0x2000002cff2c7230 */ /* 0x000fe40000004100 */
[----:B------:R-:W-:Y:S02]  /*5c80*/  HADD2.F32 R57, -RZ, R130.H0_H0 ;  /* 0x20000082ff397230 */ /* 0x000fe40000004100 */
[-C--:B------:R-:W-:Y:S01]  /*5c90*/  FMUL.FTZ R59, R45, R51.reuse ;  /* 0x000000332d3b7220 */ /* 0x080fe20000410000 */
[--C-:B------:R-:W-:Y:S02]  /*5ca0*/  HADD2.F32 R46, -RZ, R50.reuse.H1_H1 ;  /* 0x30000032ff2e7230 */ /* 0x100fe40000004100 */
        /* <DEDUP_REMOVED lines=14> */
.L_x_4123:
[----:B------:R-:W-:Y:S05]  /*5d90*/  BSYNC B2 ;  /* 0x0000000000027941 */ /* 0x000fea0003800000 */
.L_x_4122:
[----:B--2---:R1:W-:Y:S02]  /*5da0*/  STG.E.128 desc[UR60][R48.64+0x100], R44 ;  /* 0x0001002c30007986 */ /* 0x0043e4000c101d3c */
.L_x_4121:
[----:B------:R-:W-:Y:S05]  /*5db0*/  BSYNC B1 ;  /* 0x0000000000017941 */ /* 0x000fea0003800000 */
.L_x_4120:
        /* <DEDUP_REMOVED lines=27> */
[----:B------:R-:W-:Y:S02]  /*5f70*/  HADD2.F32 R51, -RZ, R92.H1_H1 ;  /* 0x3000005cff337230 */ /* 0x000fe40000004100 */
[----:B------:R-:W-:Y:S01]  /*5f80*/  FFMA.FTZ R60, R47, R54, -R60 ;  /* 0x000000362f3c7223 */ /* 0x000fe2000001083c */
[----:B------:R-:W-:Y:S02]  /*5f90*/  HADD2.F32 R44, -RZ, R44.H0_H0 ;  /* 0x2000002cff2c7230 */ /* 0x000fe40000004100 */
[----:B------:R-:W-:Y:S02]  /*5fa0*/  HADD2.F32 R53, -RZ, R92.H0_H0 ;  /* 0x2000005cff357230 */ /* 0x000fe40000004100 */
[----:B------:R-:W-:Y:S01]  /*5fb0*/  FMUL.FTZ R55, R45, R51 ;  /* 0x000000332d377220 */ /* 0x000fe20000410000 */
[----:B------:R-:W-:-:S02]  /*5fc0*/  HADD2.F32 R46, -RZ, R50.H1_H1 ;  /* 0x30000032ff2e7230 */ /* 0x000fc40000004100 */
[----:B------:R-:W-:Y:S01]  /*5fd0*/  FMUL.FTZ R52, R44, R51 ;  /* 0x000000332c347220 */ /* 0x000fe20000410000 */
[----:B------:R-:W-:Y:S02]  /*5fe0*/  HADD2.F32 R50, -RZ, R50.H0_H0 ;  /* 0x20000032ff327230 */ /* 0x000fe40000004100 */
        /* <DEDUP_REMOVED lines=12> */
.L_x_4125:
[----:B------:R-:W-:Y:S05]  /*60b0*/  BSYNC B1 ;  /* 0x0000000000017941 */ /* 0x000fea0003800000 */
.L_x_4124:
[----:B--2---:R1:W-:Y:S01]  /*60c0*/  STG.E.128 desc[UR60][R48.64+0x140], R44 ;  /* 0x0001402c30007986 */ /* 0x0043e2000c101d3c */
[----:B------:R-:W-:Y:S05]  /*60d0*/  BRA `(.L_x_4103) ;  /* 0x0000003c00cc7947 */ /* 0x000fea0003800000 */
.L_x_4071:
        /* <DEDUP_REMOVED lines=20> */
[----:B------:R-:W-:Y:S01]  /*6220*/  CS2R R66, SRZ ;  /* 0x0000000000427805 */ /* 0x000fe2000001ff00 */
[----:B------:R-:W-:Y:S01]  /*6230*/  IMAD.X R45, R100, 0x1, R21, P2 ;  /* 0x00000001642d7824 */ /* 0x000fe200010e0615 */
[----:B------:R-:W-:Y:S02]  /*6240*/  LEA R68, P2, R44, UR4, 0x1 ;  /* 0x000000042c447c11 */ /* 0x000fe4000f8408ff */
[----:B------:R-:W-:-:S02]  /*6250*/  CS2R R64, SRZ ;  /* 0x0000000000407805 */ /* 0x000fc4000001ff00 */
        /* <DEDUP_REMOVED lines=13> */
[----:B------:R-:W-:Y:S02]  /*6330*/  ISETP.GE.AND P2, PT, R0, R126, PT ;  /* 0x0000007e0000720c */ /* 0x000fe40003f46270 */
[----:B------:R-:W-:Y:S02]  /*6340*/  CS2R R46, SRZ ;  /* 0x00000000002e7805 */ /* 0x000fe4000001ff00 */
[----:B------:R-:W-:Y:S02]  /*6350*/  CS2R R44, SRZ ;  /* 0x00000000002c7805 */ /* 0x000fe4000001ff00 */
[----:B------:R-:W-:-:S02]  /*6360*/  CS2R R58, SRZ ;  /* 0x00000000003a7805 */ /* 0x000fc4000001ff00 */
[----:B------:R-:W-:-:S05]  /*6370*/  CS2R R56, SRZ ;  /* 0x0000000000387805 */ /* 0x000fca000001ff00 */
[----:B------:R0:W5:Y:S04]  /*6380*/  @!P2 LDG.E.128 R48, desc[UR60][R68.64+0x40] ;  /* 0x0000403c4430a981 */ /* 0x000168000c1e1d00 */
[----:B------:R0:W5:Y:S01]  /*6390*/  @!P2 LDG.E.128 R60, desc[UR60][R72.64+0x40] ;  /* 0x0000403c483ca981 */ /* 0x000162000c1e1d00 */
[----:B------:R-:W-:-:S13]  /*63a0*/  ISETP.GE.AND P2, PT, R3, R126, PT ;  /* 0x0000007e0300720c */ /* 0x000fda0003f46270 */
[----:B------:R0:W5:Y:S04]  /*63b0*/  @!P2 LDG.E.128 R44, desc[UR60][R68.64+0x80] ;  /* 0x0000803c442ca981 */ /* 0x000168000c1e1d00 */
[----:B------:R0:W5:Y:S02]  /*63c0*/  @!P2 LDG.E.128 R56, desc[UR60][R72.64+0x80] ;  /* 0x0000803c4838a981 */ /* 0x000164000c1e1d00 */
.L_x_4127:
[----:B------:R-:W-:Y:S05]  /*63d0*/  BSYNC B1 ;  /* 0x0000000000017941 */ /* 0x000fea0003800000 */
.L_x_4126:
[----:B------:R-:W-:Y:S01]  /*63e0*/  ISETP.GE.AND P3, PT, R227, R43, PT ;  /* 0x0000002be300720c */ /* 0x000fe20003f66270 */
[----:B------:R-:W-:Y:S01]  /*63f0*/  BSSY B1, `(.L_x_4128) ;  /* 0x000002e000017945 */ /* 0x000fe20003800000 */
[----:B0-----:R-:W-:Y:S02]  /*6400*/  CS2R R68, SRZ ;  /* 0x0000000000447805 */ /* 0x001fe4000001ff00 */
        /* <DEDUP_REMOVED lines=9> */
[----:B-----5:R-:W-:Y:S01]  /*64a0*/  MOV R98, R46 ;  /* 0x0000002e00627202 */ /* 0x020fe20000000f00 */
[----:B------:R-:W-:Y:S01]  /*64b0*/  IMAD.MOV.U32 R97, RZ, RZ, R47 ;  /* 0x000000ffff617224 */ /* 0x000fe200078e002f */
[----:B------:R-:W-:Y:S01]  /*64c0*/  CS2R R88, SRZ ;  /* 0x0000000000587805 */ /* 0x000fe2000001ff00 */
[----:B------:R-:W-:Y:S06]  /*64d0*/  @P3 BRA `(.L_x_4129) ;  /* 0x00000000007c3947 */ /* 0x000fec0003800000 */
[----:B------:R-:W-:Y:S01]  /*64e0*/  IADD3 R94, P2, P5, R104, R94, R12 ;  /* 0x0000005e685e7210 */ /* 0x000fe20007d5e00c */
[----:B------:R-:W-:Y:S01]  /*64f0*/  ULDC.64 UR4, c[0x0][0x3e8] ;  /* 0x0000fa0000047ab9 */ /* 0x000fe20000000a00 */
[----:B------:R-:W-:Y:S02]  /*6500*/  CS2R R78, SRZ ;  /* 0x00000000004e7805 */ /* 0x000fe4000001ff00 */
[----:B------:R-:W-:Y:S02]  /*6510*/  CS2R R76, SRZ ;  /* 0x00000000004c7805 */ /* 0x000fe4000001ff00 */
[----:B------:R-:W-:Y:S02]  /*6520*/  IADD3.X R69, R21, R100, R11, P2, P5 ;  /* 0x0000006415457210 */ /* 0x000fe400017ea40b */
[----:B------:R-:W-:Y:S02]  /*6530*/  CS2R R90, SRZ ;  /* 0x00000000005a7805 */ /* 0x000fe4000001ff00 */
[----:B------:R-:W-:-:S02]  /*6540*/  IADD3 R68, P2, P5, R110, R92, R10 ;  /* 0x0000005c6e447210 */ /* 0x000fc40007d5e00a */
[----:B------:R-:W-:Y:S02]  /*6550*/  CS2R R88, SRZ ;  /* 0x0000000000587805 */ /* 0x000fe4000001ff00 */
        /* <DEDUP_REMOVED lines=23> */
.L_x_4129:
[----:B------:R-:W-:Y:S05]  /*66d0*/  BSYNC B1 ;  /* 0x0000000000017941 */ /* 0x000fea0003800000 */
.L_x_4128:
[----:B0-----:R-:W2:Y:S01]  /*66e0*/  LDL R92, [R1+0x14] ;  /* 0x00001400015c7983 */ /* 0x001ea20000100800 */
[----:B------:R-:W-:Y:S01]  /*66f0*/  IMAD.MOV.U32 R93, RZ, RZ, R45 ;  /* 0x000000ffff5d7224 */ /* 0x000fe200078e002d */
[----:B------:R-:W-:Y:S01]  /*6700*/  MOV R94, R50 ;  /* 0x00000032005e7202 */ /* 0x000fe20000000f00 */
[----:B------:R-:W-:Y:S01]  /*6710*/  IMAD.MOV.U32 R95, RZ, RZ, R51 ;  /* 0x000000ffff5f7224 */ /* 0x000fe200078e0033 */
[----:B------:R-:W-:Y:S02]  /*6720*/  PRMT R176, R98, 0x5410, R97 ;  /* 0x0000541062b07816 */ /* 0x000fe40000000061 */
[----:B------:R-:W-:Y:S02]  /*6730*/  PRMT R180, R94, 0x7610, R180 ;  /* 0x000076105eb47816 */ /* 0x000fe400000000b4 */
[----:B------:R-:W-:Y:S01]  /*6740*/  PRMT R182, R95, 0x7610, R182 ;  /* 0x000076105fb67816 */ /* 0x000fe200000000b6 */
[----:B------:R-:W-:Y:S01]  /*6750*/  IMAD.MOV.U32 R95, RZ, RZ, R55 ;  /* 0x000000ffff5f7224 */ /* 0x000fe200078e0037 */
[----:B------:R-:W-:-:S04]  /*6760*/  MOV R94, R54 ;  /* 0x00000036005e7202 */ /* 0x000fc80000000f00 */
[----:B------:R-:W-:Y:S02]  /*6770*/  PRMT R184, R95, 0x7610, R184 ;  /* 0x000076105fb87816 */ /* 0x000fe400000000b8 */
[----:B------:R-:W-:Y:S02]  /*6780*/  MOV R95, R58 ;  /* 0x0000003a005f7202 */ /* 0x000fe40000000f00 */
[----:B--2---:R-:W-:Y:S01]  /*6790*/  R2UR UR4, R92 ;  /* 0x000000005c0472ca */ /* 0x004fe200000e0000 */
[----:B------:R-:W-:-:S05]  /*67a0*/  IMAD.MOV.U32 R92, RZ, RZ, R44 ;  /* 0x000000ffff5c7224 */ /* 0x000fca00078e002c */
[----:B------:R-:W-:Y:S01]  /*67b0*/  PRMT R177, R92, 0x5410, R93 ;  /* 0x000054105cb17816 */ /* 0x000fe2000000005d */
[----:B------:R-:W-:Y:S02]  /*67c0*/  IMAD.MOV.U32 R92, RZ, RZ, R48 ;  /* 0x000000ffff5c7224 */ /* 0x000fe400078e0030 */
[----:B------:R-:W-:-:S03]  /*67d0*/  IMAD.MOV.U32 R93, RZ, RZ, R49 ;  /* 0x000000ffff5d7224 */ /* 0x000fc600078e0031 */
[----:B------:R-:W-:Y:S01]  /*67e0*/  PRMT R181, R92, 0x7610, R181 ;  /* 0x000076105cb57816 */ /* 0x000fe200000000b5 */
[----:B------:R-:W-:Y:S01]  /*67f0*/  IMAD.MOV.U32 R92, RZ, RZ, R59 ;  /* 0x000000ffff5c7224 */ /* 0x000fe200078e003b */
[----:B------:R-:W-:Y:S01]  /*6800*/  PRMT R183, R93, 0x5410, R94 ;  /* 0x000054105db77816 */ /* 0x000fe2000000005e */
[----:B------:R-:W-:Y:S01]  /*6810*/  IMAD.MOV.U32 R94, RZ, RZ, R53 ;  /* 0x000000ffff5e7224 */ /* 0x000fe200078e0035 */
[----:B------:R-:W-:Y:S01]  /*6820*/  UISETP.NE.AND UP0, UPT, UR4, 0x3, UPT ;  /* 0x000000030400788c */ /* 0x000fe2000bf05270 */
        /* <DEDUP_REMOVED lines=17> */
[----:B-----5:R-:W-:Y:S01]  /*6940*/  IMAD.MOV.U32 R92, RZ, RZ, R71 ;  /* 0x000000ffff5c7224 */ /* 0x020fe200078e0047 */
        /* <DEDUP_REMOVED lines=20> */
[----:B------:R-:W-:-:S02]  /*6a90*/  PLOP3.LUT P2, PT, PT, PT, UP0, 0x80, 0x0 ;  /* 0x000000000000781c */ /* 0x000fc40003f4f008 */
[----:B------:R-:W-:Y:S01]  /*6aa0*/  PRMT R160, R93, 0x5410, R92 ;  /* 0x000054105da07816 */ /* 0x000fe2000000005c */
[----:B------:R-:W-:Y:S01]  /*6ab0*/  IMAD.MOV.U32 R92, RZ, RZ, R87 ;  /* 0x000000ffff5c7224 */ /* 0x000fe200078e0057 */
[----:B------:R-:W-:Y:S02]  /*6ac0*/  MOV R93, R86 ;  /* 0x00000056005d7202 */ /* 0x000fe40000000f00 */
[----:B------:R-:W-:Y:S01]  /*6ad0*/  PRMT R163, R95, 0x5410, R94 ;  /* 0x000054105fa37816 */ /* 0x000fe2000000005e */
[----:B------:R-:W-:Y:S01]  /*6ae0*/  IMAD.MOV.U32 R95, RZ, RZ, R76 ;  /* 0x000000ffff5f7224 */ /* 0x000fe200078e004c */
[----:B------:R-:W-:Y:S01]  /*6af0*/  PRMT R164, R93, 0x5410, R92 ;  /* 0x000054105da47816 */ /* 0x000fe2000000005c */
[----:B------:R-:W-:Y:S02]  /*6b00*/  IMAD.MOV.U32 R93, RZ, RZ, R84 ;  /* 0x000000ffff5d7224 */ /* 0x000fe400078e0054 */
[----:B------:R-:W-:Y:S02]  /*6b10*/  IMAD.MOV.U32 R92, RZ, RZ, R85 ;  /* 0x000000ffff5c7224 */ /* 0x000fe400078e0055 */
[----:B------:R-:W-:-:S03]  /*6b20*/  IMAD.MOV.U32 R94, RZ, RZ, R77 ;  /* 0x000000ffff5e7224 */ /* 0x000fc600078e004d */
        /* <DEDUP_REMOVED lines=8> */
[----:B------:R-:W-:Y:S01]  /*6bb0*/  IMAD.MOV.U32 R92, RZ, RZ, R89 ;  /* 0x000000ffff5c7224 */ /* 0x000fe200078e0059 */
[----:B------:R-:W-:-:S04]  /*6bc0*/  PRMT R161, R95, 0x5410, R94 ;  /* 0x000054105fa17816 */ /* 0x000fc8000000005e */
[----:B------:R-:W-:Y:S01]  /*6bd0*/  PRMT R175, R93, 0x5410, R92 ;  /* 0x000054105daf7816 */ /* 0x000fe2000000005c */
[----:B------:R-:W-:Y:S06]  /*6be0*/  @!P2 BRA `(.L_x_4130) ;  /* 0x000000000004a947 */ /* 0x000fec0003800000 */
[----:B------:R-:W-:Y:S01]  /*6bf0*/  BPT.TRAP 0x1 ;  /* 0x000000040000795c */ /* 0x000fe20000300000 */
.L_x_4130:
[----:B------:R-:W-:Y:S01]  /*6c00*/  IMAD R100, R16, 0x8, R2 ;  /* 0x0000000810647824 */ /* 0x000fe200078e0202 */
[----:B------:R-:W-:Y:S01]  /*6c10*/  SHF.L.U32 R101, R204, 0x1f, RZ ;  /* 0x0000001fcc657819 */ /* 0x000fe200000006ff */
[----:B------:R-:W0:Y:S01]  /*6c20*/  LDC R148, c[0x0][0x2f4] ;  /* 0x0000bd00ff947b82 */ /* 0x000e220000000800 */
[----:B------:R-:W-:Y:S01]  /*6c30*/  BSSY B1, `(.L_x_4131) ;  /* 0x0000005000017945 */ /* 0x000fe20003800000 */
[----:B------:R-:W-:Y:S01]  /*6c40*/  MOV R129, R96 ;  /* 0x0000006000817202 */ /* 0x000fe20000000f00 */
[----:B------:R-:W1:Y:S05]  /*6c50*/  SYNCS.PHASECHK.TRANS64.TRYWAIT P5, [R100+URZ+0x36890], R101 ;  /* 0x03689065640075a7 */ /* 0x000e6a00080a017f */
[----:B------:R-:W2:Y:S01]  /*6c60*/  LDC.64 R130, c[0x0][0x300] ;  /* 0x0000c000ff827b82 */ /* 0x000ea20000000a00 */
[----:B-1----:R-:W-:Y:S05]  /*6c70*/  @!P5 BRA `(.L_x_4132) ;  /* 0x00000200008cd947 */ /* 0x002fea0003800000 */
.L_x_4437:
[----:B------:R-:W-:Y:S05]  /*6c80*/  BSYNC B1 ;  /* 0x0000000000017941 */ /* 0x000fea0003800000 */
.L_x_4131:
[----:B------:R-:W-:Y:S01]  /*6c90*/  BSSY B1, `(.L_x_4133) ;  /* 0x0000186000017945 */ /* 0x000fe20003800000 */
[----:B0-----:R-:W-:-:S03]  /*6ca0*/  IMAD.IADD R151, R148, 0x1, -R127 ;  /* 0x0000000194977824 */ /* 0x001fc600078e0a7f */
[----:B------:R-:W-:Y:S05]  /*6cb0*/  @P4 BRA `(.L_x_4134) ;  /* 0x00000018000c4947 */ /* 0x000fea0003800000 */
[----:B------:R-:W-:Y:S01]  /*6cc0*/  ISETP.NE.AND P4, PT, R31, RZ, PT ;  /* 0x000000ff1f00720c */ /* 0x000fe20003f85270 */
[-C--:B--2---:R-:W-:Y:S01]  /*6cd0*/  IMAD R157, R150, R130.reuse, RZ ;  /* 0x00000082969d7224 */ /* 0x084fe200078e02ff */
[----:B------:R-:W-:Y:S01]  /*6ce0*/  BSSY B2, `(.L_x_4135) ;  /* 0x0000081000027945 */ /* 0x000fe20003800000 */
[----:B------:R-:W-:-:S04]  /*6cf0*/  IMAD.WIDE.U32 R132, R17, R130, R128 ;  /* 0x0000008211847225 */ /* 0x000fc800078e0080 */
[----:B------:R-:W-:-:S04]  /*6d00*/  IMAD R157, R17, R131, R157 ;  /* 0x00000083119d7224 */ /* 0x000fc800078e029d */
[----:B------:R-:W-:Y:S02]  /*6d10*/  IMAD.IADD R157, R157, 0x1, R133 ;  /* 0x000000019d9d7824 */ /* 0x000fe400078e0285 */
[----:B------:R-:W-:Y:S05]  /*6d20*/  @!P4 BRA `(.L_x_4136) ;  /* 0x0000000400f0c947 */ /* 0x000fea0003800000 */
[----:B------:R-:W-:Y:S01]  /*6d30*/  SEL R92, R127, R151, !P0 ;  /* 0x000000977f5c7207 */ /* 0x000fe20004000000 */
[----:B------:R-:W-:Y:S01]  /*6d40*/  BSSY B3, `(.L_x_4137) ;  /* 0x000006e000037945 */ /* 0x000fe20003800000 */
[----:B------:R-:W-:Y:S02]  /*6d50*/  ISETP.GE.AND P4, PT, R18, R126, PT ;  /* 0x0000007e1200720c */ /* 0x000fe40003f86270 */
[----:B------:R-:W-:-:S04]  /*6d60*/  SHF.R.S32.HI R93, RZ, 0x1f, R92 ;  /* 0x0000001fff5d7819 */ /* 0x000fc8000001145c */
[----:B------:R-:W-:-:S04]  /*6d70*/  LEA.HI R93, R93, R92, RZ, 0x4 ;  /* 0x0000005c5d5d7211 */ /* 0x000fc800078f20ff */
[----:B------:R-:W-:-:S04]  /*6d80*/  LEA.HI.SX32 R165, R93, R120, 0x1c ;  /* 0x000000785da57211 */ /* 0x000fc800078fe2ff */
[----:B------:R-:W-:-:S04]  /*6d90*/  SHF.R.S32.HI R93, RZ, 0x1f, R165 ;  /* 0x0000001fff5d7819 */ /* 0x000fc800000114a5 */
[----:B------:R-:W-:Y:S02]  /*6da0*/  LEA.HI R93, R93, R165, RZ, 0x3 ;  /* 0x000000a55d5d7211 */ /* 0x000fe400078f18ff */
[----:B------:R-:W-:Y:S02]  /*6db0*/  SHF.L.U32 R165, R165, 0x3, RZ ;  /* 0x00000003a5a57819 */ /* 0x000fe400000006ff */
[----:B------:R-:W-:Y:S02]  /*6dc0*/  SHF.R.S32.HI R93, RZ, 0x3, R93 ;  /* 0x00000003ff5d7819 */ /* 0x000fe4000001145d */
[----:B------:R-:W-:-:S03]  /*6dd0*/  LOP3.LUT R92, R211, 0x38, R165, 0xf8, !PT ;  /* 0x00000038d35c7812 */ /* 0x000fc600078ef8a5 */
[----:B------:R-:W-:Y:S01]  /*6de0*/  IMAD R93, R93, 0x1c00, R213 ;  /* 0x00001c005d5d7824 */ /* 0x000fe200078e02d5 */
[----:B------:R-:W-:-:S05]  /*6df0*/  LOP3.LUT R92, R92, R212, RZ, 0x3c, !PT ;  /* 0x000000d45c5c7212 */ /* 0x000fca00078e3cff */
[----:B------:R-:W-:-:S04]  /*6e00*/  IMAD.IADD R92, R93, 0x1, R92 ;  /* 0x000000015d5c7824 */ /* 0x000fc800078e025c */
        /* <DEDUP_REMOVED lines=9> */
[--C-:B------:R-:W-:Y:S01]  /*6ea0*/  SHF.R.U64 R52, R52, 0x10, R53.reuse ;  /* 0x0000001034347819 */ /* 0x100fe20000001235 */
[----:B------:R-:W-:Y:S01]  /*6eb0*/  HADD2.F32 R166, -RZ, R166.H0_H0 ;  /* 0x200000a6ffa67230 */ /* 0x000fe20000004100 */
[----:B------:R-:W-:Y:S01]  /*6ec0*/  SHF.R.U32.HI R53, RZ, 0x10, R53 ;  /* 0x00000010ff357819 */ /* 0x000fe20000011635 */
[----:B------:R-:W-:Y:S01]  /*6ed0*/  HADD2.F32 R93, -RZ, R168.H0_H0 ;  /* 0x200000a8ff5d7230 */ /* 0x000fe20000004100 */
[----:B------:R-:W-:Y:S01]  /*6ee0*/  SHF.R.U64 R54, R54, 0x10, R55 ;  /* 0x0000001036367819 */ /* 0x000fe20000001237 */
[----:B------:R-:W-:Y:S02]  /*6ef0*/  HADD2.F32 R170, -RZ, R167.H0_H0 ;  /* 0x200000a7ffaa7230 */ /* 0x000fe40000004100 */
[----:B------:R-:W-:Y:S02]  /*6f00*/  HADD2.F32 R169, -RZ, R169.H0_H0 ;  /* 0x200000a9ffa97230 */ /* 0x000fe40000004100 */
[----:B------:R-:W-:Y:S01]  /*6f10*/  FMUL.FTZ R97, R93, R166 ;  /* 0x000000a65d617220 */ /* 0x000fe20000410000 */
[----:B------:R-:W-:-:S02]  /*6f20*/  HADD2.F32 R53, -RZ, R53.H0_H0 ;  /* 0x20000035ff357230 */ /* 0x000fc40000004100 */
[C---:B------:R-:W-:Y:S01]  /*6f30*/  FMUL.FTZ R166, R170.reuse, R166 ;  /* 0x000000a6aaa67220 */ /* 0x040fe20000410000 */
[----:B------:R-:W-:Y:S02]  /*6f40*/  HADD2.F32 R54, -RZ, R54.H0_H0 ;  /* 0x20000036ff367230 */ /* 0x000fe40000004100 */
[-C--:B------:R-:W-:Y:S01]  /*6f50*/  FFMA.FTZ R97, R170, R169.reuse, -R97 ;  /* 0x000000a9aa617223 */ /* 0x080fe20000010861 */
[----:B------:R-:W-:Y:S01]  /*6f60*/  FFMA.FTZ R93, R93, R169, R166 ;  /* 0x000000a95d5d7223 */ /* 0x000fe200000100a6 */
[--C-:B------:R-:W-:Y:S02]  /*6f70*/  SHF.R.U32.HI R169, RZ, 0x10, R65.reuse ;  /* 0x00000010ffa97819 */ /* 0x100fe40000011641 */
[----:B------:R-:W-:Y:S01]  /*6f80*/  SHF.R.U64 R166, R64, 0x10, R65 ;  /* 0x0000001040a67819 */ /* 0x000fe20000001241 */
[----:B------:R-:W-:Y:S02]  /*6f90*/  HADD2.F32 R64, -RZ, R168.H1_H1 ;  /* 0x300000a8ff407230 */ /* 0x000fe40000004100 */
[----:B------:R-:W-:-:S02]  /*6fa0*/  HADD2.F32 R169, -RZ, R169.H0_H0 ;  /* 0x200000a9ffa97230 */ /* 0x000fc40000004100 */
[----:B------:R-:W-:Y:S02]  /*6fb0*/  HADD2.F32 R65, -RZ, R167.H1_H1 ;  /* 0x300000a7ff417230 */ /* 0x000fe40000004100 */
[----:B------:R-:W-:Y:S02]  /*6fc0*/  HADD2.F32 R166, -RZ, R166.H0_H0 ;  /* 0x200000a6ffa67230 */ /* 0x000fe40000004100 */
[-C--:B------:R-:W-:Y:S01]  /*6fd0*/  FMUL.FTZ R167, R64, R169.reuse ;  /* 0x000000a940a77220 */ /* 0x080fe20000410000 */
[----:B------:R-:W-:-:S03]  /*6fe0*/  FMUL.FTZ R169, R65, R169 ;  /* 0x000000a941a97220 */ /* 0x000fc60000410000 */
[-C--:B------:R-:W-:Y:S01]  /*6ff0*/  FFMA.FTZ R65, R65, R53.reuse, -R167 ;  /* 0x0000003541417223 */ /* 0x080fe200000108a7 */
[----:B------:R-:W-:Y:S02]  /*7000*/  HADD2.F32 R167, -RZ, R184.H0_H0 ;  /* 0x200000b8ffa77230 */ /* 0x000fe40000004100 */
[----:B------:R-:W-:Y:S01]  /*7010*/  FFMA.FTZ R53, R64, R53, R169 ;  /* 0x0000003540357223 */ /* 0x000fe200000100a9 */
[----:B------:R-:W-:Y:S02]  /*7020*/  IMAD.MOV.U32 R64, RZ, RZ, R95 ;  /* 0x000000ffff407224 */ /* 0x000fe400078e005f */
[----:B------:R-:W-:Y:S01]  /*7030*/  HADD2.F32 R169, -RZ, R186.H0_H0 ;  /* 0x200000baffa97230 */ /* 0x000fe20000004100 */
[----:B------:R-:W-:Y:S01]  /*7040*/  F2FP.F16.F32.PACK_AB R65, R65, R97 ;  /* 0x000000614141723e */ /* 0x000fe200000000ff */
[----:B------:R-:W-:Y:S01]  /*7050*/  HADD2.F32 R95, -RZ, R99.H0_H0 ;  /* 0x20000063ff5f7230 */ /* 0x000fe20000004100 */
[----:B------:R-:W-:Y:S01]  /*7060*/  F2FP.F16.F32.PACK_AB R53, R53, R93 ;  /* 0x0000005d3535723e */ /* 0x000fe200000000ff */
[--C-:B------:R-:W-:Y:S01]  /*7070*/  HADD2.F32 R168, -RZ, R64.reuse.H0_H0 ;  /* 0x20000040ffa87230 */ /* 0x100fe20000004100 */
[----:B------:R-:W-:Y:S01]  /*7080*/  MOV R93, R65 ;  /* 0x00000041005d7202 */ /* 0x000fe20000000f00 */
[----:B------:R-:W-:-:S02]  /*7090*/  HADD2.F32 R64, -RZ, R64.H1_H1 ;  /* 0x30000040ff407230 */ /* 0x000fc40000004100 */
[----:B------:R-:W-:Y:S01]  /*70a0*/  FMUL.FTZ R170, R95, R169 ;  /* 0x000000a95faa7220 */ /* 0x000fe20000410000 */
[----:B------:R-:W-:-:S03]  /*70b0*/  IMAD.MOV.U32 R97, RZ, RZ, R53 ;  /* 0x000000ffff617224 */ /* 0x000fc600078e0035 */
[C---:B------:R-:W-:Y:S01]  /*70c0*/  FFMA.FTZ R170, R168.reuse, R167, -R170 ;  /* 0x000000a7a8aa7223 */ /* 0x040fe200000108aa */
[----:B------:R-:W-:Y:S01]  /*70d0*/  FMUL.FTZ R168, R168, R169 ;  /* 0x000000a9a8a87220 */ /* 0x000fe20000410000 */
[----:B------:R-:W-:-:S03]  /*70e0*/  HADD2.F32 R169, -RZ, R186.H1_H1 ;  /* 0x300000baffa97230 */ /* 0x000fc60000004100 */
[----:B------:R-:W-:Y:S01]  /*70f0*/  FFMA.FTZ R168, R95, R167, R168 ;  /* 0x000000a75fa87223 */ /* 0x000fe200000100a8 */
[----:B------:R-:W-:Y:S02]  /*7100*/  SHF.R.U32.HI R95, RZ, 0x10, R55 ;  /* 0x00000010ff5f7819 */ /* 0x000fe40000011637 */
[--C-:B------:R-:W-:Y:S01]  /*7110*/  SHF.R.U64 R55, R66, 0x10, R67.reuse ;  /* 0x0000001042377819 */ /* 0x100fe20000001243 */
[----:B------:R-:W-:Y:S01]  /*7120*/  HADD2.F32 R66, -RZ, R99.H1_H1 ;  /* 0x30000063ff427230 */ /* 0x000fe20000004100 */
[----:B------:R-:W-:Y:S01]  /*7130*/  SHF.R.U32.HI R67, RZ, 0x10, R67 ;  /* 0x00000010ff437819 */ /* 0x000fe20000011643 */
[----:B------:R-:W-:Y:S02]  /*7140*/  HADD2.F32 R99, -RZ, R95.H0_H0 ;  /* 0x2000005fff637230 */ /* 0x000fe40000004100 */
[----:B------:R-:W-:Y:S02]  /*7150*/  HADD2.F32 R55, -RZ, R55.H0_H0 ;  /* 0x20000037ff377230 */ /* 0x000fe40000004100 */
[----:B------:R-:W-:-:S05]  /*7160*/  HADD2.F32 R67, -RZ, R67.H0_H0 ;  /* 0x20000043ff437230 */ /* 0x000fca0000004100 */
[----:B------:R-:W-:-:S04]  /*7170*/  FMUL.FTZ R95, R66, R67 ;  /* 0x00000043425f7220 */ /* 0x000fc80000410000 */
[C---:B------:R-:W-:Y:S01]  /*7180*/  FFMA.FTZ R95, R64.reuse, R99, -R95 ;  /* 0x00000063405f7223 */ /* 0x040fe2000001085f */
[----:B------:R-:W-:Y:S01]  /*7190*/  FMUL.FTZ R64, R64, R67 ;  /* 0x0000004340407220 */ /* 0x000fe20000410000 */
[----:B------:R-:W-:-:S03]  /*71a0*/  HADD2.F32 R67, -RZ, R184.H1_H1 ;  /* 0x300000b8ff437230 */ /* 0x000fc60000004100 */
[----:B------:R-:W-:Y:S01]  /*71b0*/  FFMA.FTZ R64, R66, R99, R64 ;  /* 0x0000006342407223 */ /* 0x000fe20000010040 */
[----:B------:R-:W-:Y:S01]  /*71c0*/  HADD2.F32 R66, -RZ, R96.H0_H0 ;  /* 0x20000060ff427230 */ /* 0x000fe20000004100 */
[----:B------:R-:W-:Y:S01]  /*71d0*/  F2FP.F16.F32.PACK_AB R95, R95, R170 ;  /* 0x000000aa5f5f723e */ /* 0x000fe200000000ff */
[--C-:B------:R-:W-:Y:S02]  /*71e0*/  HADD2.F32 R99, -RZ, R92.reuse.H0_H0 ;  /* 0x2000005cff637230 */ /* 0x100fe40000004100 */
[----:B------:R-:W-:Y:S02]  /*71f0*/  HADD2.F32 R92, -RZ, R92.H1_H1 ;  /* 0x3000005cff5c7230 */ /* 0x000fe40000004100 */
[-C--:B------:R-:W-:Y:S01]  /*7200*/  FMUL.FTZ R167, R66, R169.reuse ;  /* 0x000000a942a77220 */ /* 0x080fe20000410000 */
[----:B------:R-:W-:Y:S01]  /*7210*/  F2FP.F16.F32.PACK_AB R64, R64, R168 ;  /* 0x000000a84040723e */ /* 0x000fe200000000ff */
[C---:B------:R-:W-:Y:S02]  /*7220*/  FMUL.FTZ R169, R99.reuse, R169 ;  /* 0x000000a963a97220 */ /* 0x040fe40000410000 */
[----:B------:R-:W-:-:S02]  /*7230*/  FFMA.FTZ R167, R99, R67, -R167 ;  /* 0x0000004363a77223 */ /* 0x000fc400000108a7 */
[----:B------:R-:W-:Y:S01]  /*7240*/  FFMA.FTZ R169, R66, R67, R169 ;  /* 0x0000004342a97223 */ /* 0x000fe200000100a9 */
[----:B------:R-:W-:Y:S02]  /*7250*/  HADD2.F32 R66, -RZ, R96.H1_H1 ;  /* 0x30000060ff427230 */ /* 0x000fe40000004100 */
[----:B------:R-:W-:Y:S02]  /*7260*/  HADD2.F32 R67, -RZ, R52.H0_H0 ;  /* 0x20000034ff437230 */ /* 0x000fe40000004100 */
[--C-:B------:R-:W-:Y:S02]  /*7270*/  HADD2.F32 R96, -RZ, R94.reuse.H0_H0 ;  /* 0x2000005eff607230 */ /* 0x100fe40000004100 */
[-C--:B------:R-:W-:Y:S01]  /*7280*/  FMUL.FTZ R52, R66, R166.reuse ;  /* 0x000000a642347220 */ /* 0x080fe20000410000 */
[C---:B------:R-:W-:Y:S01]  /*7290*/  FMUL.FTZ R166, R92.reuse, R166 ;  /* 0x000000a65ca67220 */ /* 0x040fe20000410000 */
[----:B------:R-:W-:Y:S02]  /*72a0*/  HADD2.F32 R94, -RZ, R94.H1_H1 ;  /* 0x3000005eff5e7230 */ /* 0x000fe40000004100 */
[-C--:B------:R-:W-:Y:S01]  /*72b0*/  FFMA.FTZ R52, R92, R67.reuse, -R52 ;  /* 0x000000435c347223 */ /* 0x080fe20000010834 */
[----:B------:R-:W-:Y:S01]  /*72c0*/  FFMA.FTZ R66, R66, R67, R166 ;  /* 0x0000004342427223 */ /* 0x000fe200000100a6 */
[----:B------:R-:W-:-:S02]  /*72d0*/  HADD2.F32 R166, -RZ, R185.H1_H1 ;  /* 0x300000b9ffa67230 */ /* 0x000fc40000004100 */
[--C-:B------:R-:W-:Y:S01]  /*72e0*/  HADD2.F32 R67, -RZ, R98.reuse.H0_H0 ;  /* 0x20000062ff437230 */ /* 0x100fe20000004100 */
[----:B------:R-:W-:Y:S01]  /*72f0*/  F2FP.F16.F32.PACK_AB R52, R52, R167 ;  /* 0x000000a73434723e */ /* 0x000fe200000000ff */
[----:B------:R-:W-:Y:S01]  /*7300*/  HADD2.F32 R92, -RZ, R183.H1_H1 ;  /* 0x300000b7ff5c7230 */ /* 0x000fe20000004100 */
[----:B------:R-:W-:Y:S01]  /*7310*/  F2FP.F16.F32.PACK_AB R66, R66, R169 ;  /* 0x000000a94242723e */ /* 0x000fe200000000ff */
[----:B------:R-:W-:Y:S02]  /*7320*/  HADD2.F32 R98, -RZ, R98.H1_H1 ;  /* 0x30000062ff627230 */ /* 0x000fe40000004100 */
[-C--:B------:R-:W-:Y:S01]  /*7330*/  FMUL.FTZ R99, R67, R166.reuse ;  /* 0x000000a643637220 */ /* 0x080fe20000410000 */
[----:B------:R-:W-:-:S03]  /*7340*/  FMUL.FTZ R166, R96, R166 ;  /* 0x000000a660a67220 */ /* 0x000fc60000410000 */
[-C--:B------:R-:W-:Y:S01]  /*7350*/  FFMA.FTZ R99, R96, R92.reuse, -R99 ;  /* 0x0000005c60637223 */ /* 0x080fe20000010863 */
[----:B------:R-:W-:Y:S01]  /*7360*/  FFMA.FTZ R166, R67, R92, R166 ;  /* 0x0000005c43a67223 */ /* 0x000fe200000100a6 */
[-C--:B------:R-:W-:Y:S01]  /*7370*/  FMUL.FTZ R67, R98, R55.reuse ;  /* 0x0000003762437220 */ /* 0x080fe20000410000 */
[C---:B------:R-:W-:Y:S01]  /*7380*/  FMUL.FTZ R55, R94.reuse, R55 ;  /* 0x000000375e377220 */ /* 0x040fe20000410000 */
[----:B------:R-:W-:Y:S02]  /*7390*/  IMAD.MOV.U32 R92, RZ, RZ, R52 ;  /* 0x000000ffff5c7224 */ /* 0x000fe400078e0034 */
[-C--:B------:R-:W-:Y:S01]  /*73a0*/  FFMA.FTZ R67, R94, R54.reuse, -R67 ;  /* 0x000000365e437223 */ /* 0x080fe20000010843 */
[----:B------:R-:W-:Y:S01]  /*73b0*/  FFMA.FTZ R55, R98, R54, R55 ;  /* 0x0000003662377223 */ /* 0x000fe20000010037 */
[----:B------:R-:W-:-:S03]  /*73c0*/  IMAD.MOV.U32 R96, RZ, RZ, R66 ;  /* 0x000000ffff607224 */ /* 0x000fc600078e0042 */
[----:B------:R-:W-:Y:S01]  /*73d0*/  F2FP.F16.F32.PACK_AB R67, R67, R99 ;  /* 0x000000634343723e */ /* 0x000fe200000000ff */
[----:B------:R-:W-:Y:S01]  /*73e0*/  IMAD.MOV.U32 R99, RZ, RZ, R64 ;  /* 0x000000ffff637224 */ /* 0x000fe200078e0040 */
[----:B------:R-:W-:-:S03]  /*73f0*/  F2FP.F16.F32.PACK_AB R55, R55, R166 ;  /* 0x000000a63737723e */ /* 0x000fc600000000ff */
[----:B------:R-:W-:Y:S01]  /*7400*/  IMAD.MOV.U32 R94, RZ, RZ, R67 ;  /* 0x000000ffff5e7224 */ /* 0x000fe200078e0043 */
[----:B------:R-:W-:-:S07]  /*7410*/  MOV R98, R55 ;  /* 0x0000003700627202 */ /* 0x000fce0000000f00 */
.L_x_4138:
[----:B------:R-:W-:Y:S05]  /*7420*/  BSYNC B3 ;  /* 0x0000000000037941 */ /* 0x000fea0003800000 */
.L_x_4137:
[----:B------:R-:W-:-:S13]  /*7430*/  ISETP.GE.AND P4, PT, R165, R148, PT ;  /* 0x00000094a500720c */ /* 0x000fda0003f86270 */
[--C-:B------:R-:W-:Y:S02]  /*7440*/  @!P4 SHF.R.S32.HI R55, RZ, 0x1f, R165.reuse ;  /* 0x0000001fff37c819 */ /* 0x100fe400000114a5 */
[----:B------:R-:W-:-:S04]  /*7450*/  @!P4 IADD3 R165, P5, P6, R118, R132, R165 ;  /* 0x0000008476a5c210 */ /* 0x000fc80007ebe0a5 */
[----:B------:R-:W-:Y:S02]  /*7460*/  @!P4 IADD3.X R55, R7, R157, R55, P5, P6 ;  /* 0x0000009d0737c210 */ /* 0x000fe40002fec437 */
[----:B------:R-:W-:-:S04]  /*7470*/  IADD3 R53, P5, P6, R118, R132, R26 ;  /* 0x0000008476357210 */ /* 0x000fc80007ebe01a */
[----:B------:R-:W-:Y:S02]  /*7480*/  IADD3.X R54, R7, R157, R32, P5, P6 ;  /* 0x0000009d07367210 */ /* 0x000fe40002fec420 */
[----:B------:R-:W-:-:S04]  /*7490*/  LEA R52, P5, R53, R124, 0x1 ;  /* 0x0000007c35347211 */ /* 0x000fc800078a08ff */
[----:B------:R-:W-:Y:S02]  /*74a0*/  LEA.HI.X R53, R53, R125, R54, 0x1, P5 ;  /* 0x0000007d35357211 */ /* 0x000fe400028f0c36 */
[----:B------:R-:W-:-:S03]  /*74b0*/  @!P4 LEA R54, P5, R165, R124, 0x1 ;  /* 0x0000007ca536c211 */ /* 0x000fc600078a08ff */
[----:B--2---:R2:W-:Y:S01]  /*74c0*/  STG.E.128 desc[UR60][R52.64], R92 ;  /* 0x0000005c34007986 */ /* 0x0045e2000c101d3c */
[----:B------:R-:W-:-:S05]  /*74d0*/  @!P4 LEA.HI.X R55, R165, R125, R55, 0x1, P5 ;  /* 0x0000007da537c211 */ /* 0x000fca00028f0c37 */
[----:B0-----:R2:W-:Y:S04]  /*74e0*/  @!P4 STG.E.128 desc[UR60][R54.64], R96 ;  /* 0x000000603600c986 */ /* 0x0015e8000c101d3c */
.L_x_4136:
[----:B------:R-:W-:Y:S05]  /*74f0*/  BSYNC B2 ;  /* 0x0000000000027941 */ /* 0x000fea0003800000 */
.L_x_4135:
[----:B------:R-:W-:Y:S01]  /*7500*/  ISETP.NE.AND P4, PT, R35, RZ, PT ;  /* 0x000000ff2300720c */ /* 0x000fe20003f85270 */
[----:B------:R-:W-:-:S12]  /*7510*/  BSSY B2, `(.L_x_4139) ;  /* 0x000007f000027945 */ /* 0x000fd80003800000 */
[----:B------:R-:W-:Y:S05]  /*7520*/  @!P4 BRA `(.L_x_4140) ;  /* 0x0000000400f4c947 */ /* 0x000fea0003800000 */
[----:B--2---:R-:W-:Y:S01]  /*7530*/  SEL R52, R127, R151, !P1 ;  /* 0x000000977f347207 */ /* 0x004fe20004800000 */
[----:B------:R-:W-:Y:S01]  /*7540*/  BSSY B3, `(.L_x_4141) ;  /* 0x000006f000037945 */ /* 0x000fe20003800000 */
[----:B------:R-:W-:Y:S02]  /*7550*/  ISETP.GE.AND P4, PT, R0, R126, PT ;  /* 0x0000007e0000720c */ /* 0x000fe40003f86270 */
[----:B------:R-:W-:-:S04]  /*7560*/  SHF.R.S32.HI R53, RZ, 0x1f, R52 ;  /* 0x0000001fff357819 */ /* 0x000fc80000011434 */
[----:B------:R-:W-:-:S04]  /*7570*/  LEA.HI R53, R53, R52, RZ, 0x4 ;  /* 0x0000003435357211 */ /* 0x000fc800078f20ff */
[----:B------:R-:W-:-:S04]  /*7580*/  LEA.HI.SX32 R92, R53, R27, 0x1c ;  /* 0x0000001b355c7211 */ /* 0x000fc800078fe2ff */
[----:B------:R-:W-:-:S04]  /*7590*/  SHF.R.S32.HI R53, RZ, 0x1f, R92 ;  /* 0x0000001fff357819 */ /* 0x000fc8000001145c */
[----:B------:R-:W-:Y:S01]  /*75a0*/  LEA.HI R53, R53, R92, RZ, 0x3 ;  /* 0x0000005c35357211 */ /* 0x000fe200078f18ff */
[----:B------:R-:W-:-:S03]  /*75b0*/  IMAD.SHL.U32 R92, R92, 0x8, RZ ;  /* 0x000000085c5c7824 */ /* 0x000fc600078e00ff */
[----:B------:R-:W-:Y:S02]  /*75c0*/  SHF.R.S32.HI R53, RZ, 0x3, R53 ;  /* 0x00000003ff357819 */ /* 0x000fe40000011435 */
[----:B------:R-:W-:-:S03]  /*75d0*/  LOP3.LUT R52, R211, 0x38, R92, 0xf8, !PT ;  /* 0x00000038d3347812 */ /* 0x000fc600078ef85c */
[----:B------:R-:W-:Y:S01]  /*75e0*/  IMAD R53, R53, 0x1c00, R213 ;  /* 0x00001c0035357824 */ /* 0x000fe200078e02d5 */
[----:B------:R-:W-:-:S05]  /*75f0*/  LOP3.LUT R52, R52, R212, RZ, 0x3c, !PT ;  /* 0x000000d434347212 */ /* 0x000fca00078e3cff */
[----:B------:R-:W-:Y:S02]  /*7600*/  IMAD.IADD R53, R53, 0x1, R52 ;  /* 0x0000000135357824 */ /* 0x000fe400078e0234 */
[C---:B------:R-:W-:Y:S02]  /*7610*/  IMAD R52, R16.reuse, 0x5400, R146 ;  /* 0x0000540010347824 */ /* 0x040fe400078e0292 */
[----:B------:R-:W-:-:S03]  /*7620*/  IMAD R64, R16, 0x5400, R53 ;  /* 0x0000540010407824 */ /* 0x000fc600078e0235 */
[----:B------:R-:W-:Y:S01]  /*7630*/  LEA R52, R52, R2, 0x1 ;  /* 0x0000000234347211 */ /* 0x000fe200078e08ff */
[----:B------:R-:W-:-:S05]  /*7640*/  IMAD R64, R64, 0x2, R2 ;  /* 0x0000000240407824 */ /* 0x000fca00078e0202 */
[----:B------:R-:W0:Y:S04]  /*7650*/  LDS.128 R52, [R52+0x21400] ;  /* 0x0214000034347984 */ /* 0x000e280000000c00 */
[----:B------:R-:W2:Y:S01]  /*7660*/  LDS.128 R64, [R64+0x21400] ;  /* 0x0214000040407984 */ /* 0x000ea20000000c00 */
[----:B------:R-:W-:Y:S05]  /*7670*/  @P4 BRA `(.L_x_4142) ;  /* 0x00000004006c4947 */ /* 0x000fea0003800000 */
[----:B--2---:R-:W-:Y:S01]  /*7680*/  IMAD.MOV.U32 R95, RZ, RZ, R65 ;  /* 0x000000ffff5f7224 */ /* 0x004fe200078e0041 */
[----:B------:R-:W-:Y:S01]  /*7690*/  SHF.R.U64 R48, R48, 0x10, R49 ;  /* 0x0000001030307819 */ /* 0x000fe20000001231 */
[----:B0-----:R-:W-:Y:S01]  /*76a0*/  IMAD.MOV.U32 R65, RZ, RZ, R53 ;  /* 0x000000ffff417224 */ /* 0x001fe200078e0035 */
[----:B------:R-:W-:Y:S01]  /*76b0*/  SHF.R.U64 R62, R62, 0x10, R63 ;  /* 0x000000103e3e7819 */ /* 0x000fe2000000123f */
[----:B------:R-:W-:Y:S01]  /*76c0*/  HADD2.F32 R96, -RZ, R185.H0_H0 ;  /* 0x200000b9ff607230 */ /* 0x000fe20000004100 */
[----:B------:R-:W-:Y:S01]  /*76d0*/  SHF.R.U64 R50, R50, 0x10, R51 ;  /* 0x0000001032327819 */ /* 0x000fe20000001233 */
[----:B------:R-:W-:Y:S02]  /*76e0*/  HADD2.F32 R93, -RZ, R95.H0_H0 ;  /* 0x2000005fff5d7230 */ /* 0x000fe40000004100 */
[----:B------:R-:W-:Y:S02]  /*76f0*/  HADD2.F32 R94, -RZ, R65.H0_H0 ;  /* 0x20000041ff5e7230 */ /* 0x000fe40000004100 */
[----:B------:R-:W-:-:S02]  /*7700*/  HADD2.F32 R53, -RZ, R183.H0_H0 ;  /* 0x200000b7ff357230 */ /* 0x000fc40000004100 */
[CC--:B------:R-:W-:Y:S01]  /*7710*/  FMUL.FTZ R97, R93.reuse, R96.reuse ;  /* 0x000000605d617220 */ /* 0x0c0fe20000410000 */
[----:B------:R-:W-:Y:S02]  /*7720*/  HADD2.F32 R65, -RZ, R65.H1_H1 ;  /* 0x30000041ff417230 */ /* 0x000fe40000004100 */
[C---:B------:R-:W-:Y:S01]  /*7730*/  FMUL.FTZ R96, R94.reuse, R96 ;  /* 0x000000605e607220 */ /* 0x040fe20000410000 */
[----:B------:R-:W-:Y:S02]  /*7740*/  HADD2.F32 R165, -RZ, R181.H1_H1 ;  /* 0x300000b5ffa57230 */ /* 0x000fe40000004100 */
        /* <DEDUP_REMOVED lines=9> */
[----:B------:R-:W-:Y:S02]  /*77e0*/  HADD2.F32 R50, -RZ, R50.H0_H0 ;  /* 0x20000032ff327230 */ /* 0x000fe40000004100 */
[-C--:B------:R-:W-:Y:S01]  /*77f0*/  FMUL.FTZ R97, R53, R96.reuse ;  /* 0x0000006035617220 */ /* 0x080fe20000410000 */
[----:B------:R-:W-:-:S03]  /*7800*/  FMUL.FTZ R96, R65, R96 ;  /* 0x0000006041607220 */ /* 0x000fc60000410000 */
[-C--:B------:R-:W-:Y:S01]  /*7810*/  FFMA.FTZ R65, R65, R95.reuse, -R97 ;  /* 0x0000005f41417223 */ /* 0x080fe20000010861 */
[----:B------:R-:W-:Y:S01]  /*7820*/  FFMA.FTZ R53, R53, R95, R96 ;  /* 0x0000005f35357223 */ /* 0x000fe20000010060 */
[----:B------:R-:W-:Y:S01]  /*7830*/  SHF.R.U64 R95, R60, 0x10, R61 ;  /* 0x000000103c5f7819 */ /* 0x000fe2000000123d */
[--C-:B------:R-:W-:Y:S01]  /*7840*/  HADD2.F32 R97, -RZ, R182.reuse.H1_H1 ;  /* 0x300000b6ff617230 */ /* 0x100fe20000004100 */
[----:B------:R-:W-:Y:S01]  /*7850*/  MOV R60, R67 ;  /* 0x00000043003c7202 */ /* 0x000fe20000000f00 */
[----:B------:R-:W-:Y:S01]  /*7860*/  HADD2.F32 R61, -RZ, R55.H0_H0 ;  /* 0x20000037ff3d7230 */ /* 0x000fe20000004100 */
[----:B------:R-:W-:Y:S01]  /*7870*/  F2FP.F16.F32.PACK_AB R65, R65, R94 ;  /* 0x0000005e4141723e */ /* 0x000fe200000000ff */
[----:B------:R-:W-:Y:S01]  /*7880*/  HADD2.F32 R96, -RZ, R182.H0_H0 ;  /* 0x200000b6ff607230 */ /* 0x000fe20000004100 */
[----:B------:R-:W-:Y:S01]  /*7890*/  F2FP.F16.F32.PACK_AB R93, R53, R93 ;  /* 0x0000005d355d723e */ /* 0x000fe200000000ff */
[----:B------:R-:W-:Y:S02]  /*78a0*/  HADD2.F32 R67, -RZ, R60.H0_H0 ;  /* 0x2000003cff437230 */ /* 0x000fe40000004100 */
[----:B------:R-:W-:-:S02]  /*78b0*/  HADD2.F32 R95, -RZ, R95.H0_H0 ;  /* 0x2000005fff5f7230 */ /* 0x000fc40000004100 */
[----:B------:R-:W-:Y:S02]  /*78c0*/  IMAD.MOV.U32 R53, RZ, RZ, R65 ;  /* 0x000000ffff357224 */ /* 0x000fe400078e0041 */
[-C--:B------:R-:W-:Y:S01]  /*78d0*/  FMUL.FTZ R98, R67, R97.reuse ;  /* 0x0000006143627220 */ /* 0x080fe20000410000 */
[C---:B------:R-:W-:Y:S01]  /*78e0*/  FMUL.FTZ R97, R61.reuse, R97 ;  /* 0x000000613d617220 */ /* 0x040fe20000410000 */
[----:B------:R-:W-:Y:S02]  /*78f0*/  MOV R65, R93 ;  /* 0x0000005d00417202 */ /* 0x000fe40000000f00 */
[-C--:B------:R-:W-:Y:S01]  /*7900*/  FFMA.FTZ R61, R61, R96.reuse, -R98 ;  /* 0x000000603d3d7223 */ /* 0x080fe20000010862 */
[----:B------:R-:W-:Y:S01]  /*7910*/  FFMA.FTZ R97, R67, R96, R97 ;  /* 0x0000006043617223 */ /* 0x000fe20000010061 */
[----:B------:R-:W-:Y:S01]  /*7920*/  SHF.R.U32.HI R96, RZ, 0x10, R63 ;  /* 0x00000010ff607819 */ /* 0x000fe2000001163f */
[----:B------:R-:W-:Y:S01]  /*7930*/  HADD2.F32 R67, -RZ, R60.H1_H1 ;  /* 0x3000003cff437230 */ /* 0x000fe20000004100 */
[----:B------:R-:W-:Y:S01]  /*7940*/  SHF.R.U32.HI R98, RZ, 0x10, R51 ;  /* 0x00000010ff627819 */ /* 0x000fe20000011633 */
[----:B------:R-:W-:-:S02]  /*7950*/  HADD2.F32 R63, -RZ, R54.H0_H0 ;  /* 0x20000036ff3f7230 */ /* 0x000fc40000004100 */
[----:B------:R-:W-:Y:S02]  /*7960*/  HADD2.F32 R60, -RZ, R96.H0_H0 ;  /* 0x20000060ff3c7230 */ /* 0x000fe40000004100 */
[----:B------:R-:W-:Y:S02]  /*7970*/  HADD2.F32 R96, -RZ, R55.H1_H1 ;  /* 0x30000037ff607230 */ /* 0x000fe40000004100 */
[----:B------:R-:W-:Y:S02]  /*7980*/  HADD2.F32 R55, -RZ, R98.H0_H0 ;  /* 0x20000062ff377230 */ /* 0x000fe40000004100 */
[-C--:B------:R-:W-:Y:S01]  /*7990*/  FMUL.FTZ R98, R67, R60.reuse ;  /* 0x0000003c43627220 */ /* 0x080fe20000410000 */
[----:B------:R-:W-:Y:S02]  /*79a0*/  HADD2.F32 R54, -RZ, R54.H1_H1 ;  /* 0x30000036ff367230 */ /* 0x000fe40000004100 */
[C---:B------:R-:W-:Y:S01]  /*79b0*/  FMUL.FTZ R99, R96.reuse, R60 ;  /* 0x0000003c60637220 */ /* 0x040fe20000410000 */
[----:B------:R-:W-:Y:S01]  /*79c0*/  FFMA.FTZ R60, R96, R55, -R98 ;  /* 0x00000037603c7223 */ /* 0x000fe20000010862 */
[----:B------:R-:W-:-:S02]  /*79d0*/  HADD2.F32 R98, -RZ, R52.H0_H0 ;  /* 0x20000034ff627230 */ /* 0x000fc40000004100 */
[----:B------:R-:W-:Y:S01]  /*79e0*/  FFMA.FTZ R55, R67, R55, R99 ;  /* 0x0000003743377223 */ /* 0x000fe20000010063 */
[--C-:B------:R-:W-:Y:S02]  /*79f0*/  HADD2.F32 R67, -RZ, R64.reuse.H0_H0 ;  /* 0x20000040ff437230 */ /* 0x100fe40000004100 */
[----:B------:R-:W-:Y:S01]  /*7a00*/  HADD2.F32 R64, -RZ, R64.H1_H1 ;  /* 0x30000040ff407230 */ /* 0x000fe20000004100 */
[----:B------:R-:W-:Y:S01]  /*7a10*/  F2FP.F16.F32.PACK_AB R60, R60, R61 ;  /* 0x0000003d3c3c723e */ /* 0x000fe200000000ff */
[----:B------:R-:W-:Y:S02]  /*7a20*/  HADD2.F32 R52, -RZ, R52.H1_H1 ;  /* 0x30000034ff347230 */ /* 0x000fe40000004100 */
[----:B------:R-:W-:Y:S01]  /*7a30*/  FMUL.FTZ R99, R67, R165 ;  /* 0x000000a543637220 */ /* 0x000fe20000410000 */
[----:B------:R-:W-:Y:S02]  /*7a40*/  HADD2.F32 R96, -RZ, R181.H0_H0 ;  /* 0x200000b5ff607230 */ /* 0x000fe40000004100 */
[----:B------:R-:W-:Y:S01]  /*7a50*/  FMUL.FTZ R49, R64, R95 ;  /* 0x0000005f40317220 */ /* 0x000fe20000410000 */
[----:B------:R-:W-:Y:S01]  /*7a60*/  FMUL.FTZ R165, R98, R165 ;  /* 0x000000a562a57220 */ /* 0x000fe20000410000 */
[C---:B------:R-:W-:Y:S01]  /*7a70*/  FMUL.FTZ R95, R52.reuse, R95 ;  /* 0x0000005f345f7220 */ /* 0x040fe20000410000 */
[----:B------:R-:W-:Y:S01]  /*7a80*/  F2FP.F16.F32.PACK_AB R97, R55, R97 ;  /* 0x000000613761723e */ /* 0x000fe200000000ff */
[----:B------:R-:W-:Y:S01]  /*7a90*/  FFMA.FTZ R49, R52, R48, -R49 ;  /* 0x0000003034317223 */ /* 0x000fe20000010831 */
[----:B------:R-:W-:Y:S01]  /*7aa0*/  FFMA.FTZ R165, R67, R96, R165 ;  /* 0x0000006043a57223 */ /* 0x000fe200000100a5 */
[----:B------:R-:W-:Y:S01]  /*7ab0*/  FFMA.FTZ R95, R64, R48, R95 ;  /* 0x00000030405f7223 */ /* 0x000fe2000001005f */
[----:B------:R-:W-:-:S02]  /*7ac0*/  HADD2.F32 R67, -RZ, R180.H1_H1 ;  /* 0x300000b4ff437230 */ /* 0x000fc40000004100 */
[----:B------:R-:W-:Y:S01]  /*7ad0*/  FFMA.FTZ R99, R98, R96, -R99 ;  /* 0x0000006062637223 */ /* 0x000fe20000010863 */
[----:B------:R-:W-:Y:S02]  /*7ae0*/  HADD2.F32 R48, -RZ, R66.H0_H0 ;  /* 0x20000042ff307230 */ /* 0x000fe40000004100 */
[----:B------:R-:W-:Y:S01]  /*7af0*/  HADD2.F32 R52, -RZ, R180.H0_H0 ;  /* 0x200000b4ff347230 */ /* 0x000fe20000004100 */
[----:B------:R-:W-:Y:S01]  /*7b00*/  F2FP.F16.F32.PACK_AB R95, R95, R165 ;  /* 0x000000a55f5f723e */ /* 0x000fe200000000ff */
[----:B------:R-:W-:Y:S02]  /*7b10*/  HADD2.F32 R66, -RZ, R66.H1_H1 ;  /* 0x30000042ff427230 */ /* 0x000fe40000004100 */
[-C--:B------:R-:W-:Y:S01]  /*7b20*/  FMUL.FTZ R64, R48, R67.reuse ;  /* 0x0000004330407220 */ /* 0x080fe20000410000 */
[----:B------:R-:W-:Y:S01]  /*7b30*/  FMUL.FTZ R67, R63, R67 ;  /* 0x000000433f437220 */ /* 0x000fe20000410000 */
[----:B------:R-:W-:Y:S01]  /*7b40*/  F2FP.F16.F32.PACK_AB R49, R49, R99 ;  /* 0x000000633131723e */ /* 0x000fe200000000ff */
[----:B------:R-:W-:-:S02]  /*7b50*/  IMAD.MOV.U32 R55, RZ, RZ, R60 ;  /* 0x000000ffff377224 */ /* 0x000fc400078e003c */
[-C--:B------:R-:W-:Y:S01]  /*7b60*/  FFMA.FTZ R64, R63, R52.reuse, -R64 ;  /* 0x000000343f407223 */ /* 0x080fe20000010840 */
[----:B------:R-:W-:Y:S01]  /*7b70*/  FFMA.FTZ R67, R48, R52, R67 ;  /* 0x0000003430437223 */ /* 0x000fe20000010043 */
[-C--:B------:R-:W-:Y:S01]  /*7b80*/  FMUL.FTZ R48, R66, R62.reuse ;  /* 0x0000003e42307220 */ /* 0x080fe20000410000 */
[C---:B------:R-:W-:Y:S01]  /*7b90*/  FMUL.FTZ R62, R54.reuse, R62 ;  /* 0x0000003e363e7220 */ /* 0x040fe20000410000 */
[----:B------:R-:W-:Y:S02]  /*7ba0*/  IMAD.MOV.U32 R52, RZ, RZ, R49 ;  /* 0x000000ffff347224 */ /* 0x000fe400078e0031 */
[-C--:B------:R-:W-:Y:S01]  /*7bb0*/  FFMA.FTZ R48, R54, R50.reuse, -R48 ;  /* 0x0000003236307223 */ /* 0x080fe20000010830 */
[----:B------:R-:W-:-:S04]  /*7bc0*/  FFMA.FTZ R62, R66, R50, R62 ;  /* 0x00000032423e7223 */ /* 0x000fc8000001003e */
[----:B------:R-:W-:Y:S01]  /*7bd0*/  F2FP.F16.F32.PACK_AB R48, R48, R64 ;  /* 0x000000403030723e */ /* 0x000fe200000000ff */
[----:B------:R-:W-:Y:S01]  /*7be0*/  IMAD.MOV.U32 R64, RZ, RZ, R95 ;  /* 0x000000ffff407224 */ /* 0x000fe200078e005f */
[----:B------:R-:W-:-:S03]  /*7bf0*/  F2FP.F16.F32.PACK_AB R67, R62, R67 ;  /* 0x000000433e43723e */ /* 0x000fc600000000ff */
[----:B------:R-:W-:Y:S02]  /*7c00*/  IMAD.MOV.U32 R54, RZ, RZ, R48 ;  /* 0x000000ffff367224 */ /* 0x000fe400078e0030 */
[----:B------:R-:W-:Y:S01]  /*7c10*/  IMAD.MOV.U32 R66, RZ, RZ, R67 ;  /* 0x000000ffff427224 */ /* 0x000fe200078e0043 */
[----:B------:R-:W-:-:S07]  /*7c20*/  MOV R67, R97 ;  /* 0x0000006100437202 */ /* 0x000fce0000000f00 */
.L_x_4142:
[----:B------:R-:W-:Y:S05]  /*7c30*/  BSYNC B3 ;  /* 0x0000000000037941 */ /* 0x000fea0003800000 */
.L_x_4141:
[----:B------:R-:W-:-:S04]  /*7c40*/  IADD3 R49, P4, P5, R118, R132, R28 ;  /* 0x0000008476317210 */ /* 0x000fc80007d9e01c */
[----:B------:R-:W-:Y:S02]  /*7c50*/  IADD3.X R50, R7, R157, R33, P4, P5 ;  /* 0x0000009d07327210 */ /* 0x000fe400027ea421 */
[----:B------:R-:W-:-:S13]  /*7c60*/  ISETP.GE.AND P4, PT, R92, R148, PT ;  /* 0x000000945c00720c */ /* 0x000fda0003f86270 */
[--C-:B------:R-:W-:Y:S02]  /*7c70*/  @!P4 SHF.R.S32.HI R51, RZ, 0x1f, R92.reuse ;  /* 0x0000001fff33c819 */ /* 0x100fe4000001145c */
[----:B------:R-:W-:-:S04]  /*7c80*/  @!P4 IADD3 R92, P5, P6, R118, R132, R92 ;  /* 0x00000084765cc210 */ /* 0x000fc80007ebe05c */
[----:B------:R-:W-:Y:S02]  /*7c90*/  @!P4 IADD3.X R51, R7, R157, R51, P5, P6 ;  /* 0x0000009d0733c210 */ /* 0x000fe40002fec433 */
[----:B------:R-:W-:-:S04]  /*7ca0*/  LEA R48, P5, R49, R124, 0x1 ;  /* 0x0000007c31307211 */ /* 0x000fc800078a08ff */
[----:B------:R-:W-:Y:S02]  /*7cb0*/  LEA.HI.X R49, R49, R125, R50, 0x1, P5 ;  /* 0x0000007d31317211 */ /* 0x000fe400028f0c32 */
[----:B------:R-:W-:-:S03]  /*7cc0*/  @!P4 LEA R50, P5, R92, R124, 0x1 ;  /* 0x0000007c5c32c211 */ /* 0x000fc600078a08ff */
[----:B0-----:R0:W-:Y:S01]  /*7cd0*/  STG.E.128 desc[UR60][R48.64], R52 ;  /* 0x0000003430007986 */ /* 0x0011e2000c101d3c */
[----:B------:R-:W-:-:S05]  /*7ce0*/  @!P4 LEA.HI.X R51, R92, R125, R51, 0x1, P5 ;  /* 0x0000007d5c33c211 */ /* 0x000fca00028f0c33 */
[----:B--2---:R0:W-:Y:S04]  /*7cf0*/  @!P4 STG.E.128 desc[UR60][R50.64], R64 ;  /* 0x000000403200c986 */ /* 0x0041e8000c101d3c */
.L_x_4140:
[----:B------:R-:W-:Y:S05]  /*7d00*/  BSYNC B2 ;  /* 0x0000000000027941 */ /* 0x000fea0003800000 */
.L_x_4139:
[----:B------:R-:W-:-:S13]  /*7d10*/  ISETP.NE.AND P4, PT, R36, RZ, PT ;  /* 0x000000ff2400720c */ /* 0x000fda0003f85270 */
[----:B------:R-:W-:Y:S05]  /*7d20*/  @!P4 BRA `(.L_x_4134) ;  /* 0x0000000400f0c947 */ /* 0x000fea0003800000 */
[----:B0-----:R-:W3:Y:S01]  /*7d30*/  LDL R48, [R1+0x8] ;  /* 0x0000080001307983 */ /* 0x001ee20000100800 */
[----:B------:R-:W-:Y:S01]  /*7d40*/  IADD3 R60, P4, P5, R118, R132, R30 ;  /* 0x00000084763c7210 */ /* 0x000fe20007d9e01e */
[----:B------:R-:W-:Y:S03]  /*7d50*/  BSSY B2, `(.L_x_4143) ;  /* 0x000006f000027945 */ /* 0x000fe60003800000 */
[----:B------:R-:W-:Y:S02]  /*7d60*/  IADD3.X R61, R7, R157, R34, P4, P5 ;  /* 0x0000009d073d7210 */ /* 0x000fe400027ea422 */
[----:B------:R-:W-:Y:S02]  /*7d70*/  ISETP.GE.AND P4, PT, R3, R126, PT ;  /* 0x0000007e0300720c */ /* 0x000fe40003f86270 */
[----:B---3--:R-:W-:-:S04]  /*7d80*/  LOP3.LUT P6, RZ, R48, 0x1, RZ, 0xc0, !PT ;  /* 0x0000000130ff7812 */ /* 0x008fc800078cc0ff */
[----:B------:R-:W-:-:S04]  /*7d90*/  SEL R48, R127, R151, !P6 ;  /* 0x000000977f307207 */ /* 0x000fc80007000000 */
        /* <DEDUP_REMOVED lines=12> */
[----:B--2---:R-:W-:Y:S02]  /*7e60*/  IMAD R52, R16, 0x5400, R49 ;  /* 0x0000540010347824 */ /* 0x004fe400078e0231 */
[----:B------:R-:W-:-:S03]  /*7e70*/  IMAD R48, R48, 0x2, R2 ;  /* 0x0000000230307824 */ /* 0x000fc600078e0202 */
[----:B------:R-:W-:-:S03]  /*7e80*/  LEA R52, R52, R2, 0x1 ;  /* 0x0000000234347211 */ /* 0x000fc600078e08ff */
[----:B------:R-:W0:Y:S04]  /*7e90*/  LDS.128 R48, [R48+0x21400] ;  /* 0x0214000030307984 */ /* 0x000e280000000c00 */
[----:B------:R-:W2:Y:S01]  /*7ea0*/  LDS.128 R52, [R52+0x21400] ;  /* 0x0214000034347984 */ /* 0x000ea20000000c00 */
[----:B------:R-:W-:Y:S05]  /*7eb0*/  @P4 BRA `(.L_x_4144) ;  /* 0x0000000400604947 */ /* 0x000fea0003800000 */
[--C-:B------:R-:W-:Y:S01]  /*7ec0*/  SHF.R.U64 R44, R44, 0x10, R45.reuse ;  /* 0x000000102c2c7819 */ /* 0x100fe2000000122d */
[----:B--2---:R-:W-:Y:S01]  /*7ed0*/  HADD2.F32 R64, -RZ, R53.H0_H0 ;  /* 0x20000035ff407230 */ /* 0x004fe20000004100 */
[----:B------:R-:W-:Y:S01]  /*7ee0*/  SHF.R.U32.HI R63, RZ, 0x10, R45 ;  /* 0x00000010ff3f7819 */ /* 0x000fe2000001162d */
[----:B0-----:R-:W-:Y:S01]  /*7ef0*/  HADD2.F32 R65, -RZ, R49.H0_H0 ;  /* 0x20000031ff417230 */ /* 0x001fe20000004100 */
[--C-:B------:R-:W-:Y:S01]  /*7f00*/  SHF.R.U64 R45, R56, 0x10, R57.reuse ;  /* 0x00000010382d7819 */ /* 0x100fe20000001239 */
[----:B------:R-:W-:Y:S01]  /*7f10*/  HADD2.F32 R66, -RZ, R177.H1_H1 ;  /* 0x300000b1ff427230 */ /* 0x000fe20000004100 */
[----:B------:R-:W-:Y:S01]  /*7f20*/  SHF.R.U32.HI R56, RZ, 0x10, R57 ;  /* 0x00000010ff387819 */ /* 0x000fe20000011639 */
[----:B------:R-:W-:Y:S01]  /*7f30*/  HADD2.F32 R53, -RZ, R53.H1_H1 ;  /* 0x30000035ff357230 */ /* 0x000fe20000004100 */
[--C-:B------:R-:W-:Y:S01]  /*7f40*/  SHF.R.U64 R46, R46, 0x10, R47.reuse ;  /* 0x000000102e2e7819 */ /* 0x100fe2000000122f */
[----:B------:R-:W-:Y:S01]  /*7f50*/  HADD2.F32 R49, -RZ, R49.H1_H1 ;  /* 0x30000031ff317230 */ /* 0x000fe20000004100 */
[----:B------:R-:W-:Y:S01]  /*7f60*/  SHF.R.U32.HI R57, RZ, 0x10, R47 ;  /* 0x00000010ff397819 */ /* 0x000fe2000001162f */
[----:B------:R-:W-:Y:S01]  /*7f70*/  HADD2.F32 R56, -RZ, R56.H0_H0 ;  /* 0x20000038ff387230 */ /* 0x000fe20000004100 */
[--C-:B------:R-:W-:Y:S01]  /*7f80*/  SHF.R.U64 R47, R58, 0x10, R59.reuse ;  /* 0x000000103a2f7819 */ /* 0x100fe2000000123b */
[----:B------:R-:W-:Y:S01]  /*7f90*/  HADD2.F32 R63, -RZ, R63.H0_H0 ;  /* 0x2000003fff3f7230 */ /* 0x000fe20000004100 */
[----:B------:R-:W-:Y:S01]  /*7fa0*/  SHF.R.U32.HI R58, RZ, 0x10, R59 ;  /* 0x00000010ff3a7819 */ /* 0x000fe2000001163b */
[----:B------:R-:W-:-:S02]  /*7fb0*/  HADD2.F32 R59, -RZ, R179.H1_H1 ;  /* 0x300000b3ff3b7230 */ /* 0x000fc40000004100 */
[----:B------:R-:W-:Y:S02]  /*7fc0*/  HADD2.F32 R179, -RZ, R179.H0_H0 ;  /* 0x200000b3ffb37230 */ /* 0x000fe40000004100 */
[----:B------:R-:W-:Y:S02]  /*7fd0*/  HADD2.F32 R58, -RZ, R58.H0_H0 ;  /* 0x2000003aff3a7230 */ /* 0x000fe40000004100 */
[CC--:B------:R-:W-:Y:S01]  /*7fe0*/  FMUL.FTZ R67, R64.reuse, R59.reuse ;  /* 0x0000003b40437220 */ /* 0x0c0fe20000410000 */
[C---:B------:R-:W-:Y:S01]  /*7ff0*/  FMUL.FTZ R59, R65.reuse, R59 ;  /* 0x0000003b413b7220 */ /* 0x040fe20000410000 */
[----:B------:R-:W-:Y:S02]  /*8000*/  HADD2.F32 R45, -RZ, R45.H0_H0 ;  /* 0x2000002dff2d7230 */ /* 0x000fe40000004100 */
[-C--:B------:R-:W-:Y:S01]  /*8010*/  FFMA.FTZ R67, R65, R66.reuse, -R67 ;  /* 0x0000004241437223 */ /* 0x080fe20000010843 */
[----:B------:R-:W-:Y:S01]  /*8020*/  FFMA.FTZ R59, R64, R66, R59 ;  /* 0x00000042403b7223 */ /* 0x000fe2000001003b */
[-C--:B------:R-:W-:Y:S01]  /*8030*/  FMUL.FTZ R64, R53, R56.reuse ;  /* 0x0000003835407220 */ /* 0x080fe20000410000 */
[----:B------:R-:W-:Y:S01]  /*8040*/  FMUL.FTZ R56, R49, R56 ;  /* 0x0000003831387220 */ /* 0x000fe20000410000 */
[----:B------:R-:W-:-:S02]  /*8050*/  HADD2.F32 R65, -RZ, R178.H1_H1 ;  /* 0x300000b2ff417230 */ /* 0x000fc40000004100 */
[-C--:B------:R-:W-:Y:S01]  /*8060*/  FFMA.FTZ R64, R49, R63.reuse, -R64 ;  /* 0x0000003f31407223 */ /* 0x080fe20000010840 */
[----:B------:R-:W-:Y:S02]  /*8070*/  HADD2.F32 R49, -RZ, R55.H0_H0 ;  /* 0x20000037ff317230 */ /* 0x000fe40000004100 */
[----:B------:R-:W-:Y:S01]  /*8080*/  FFMA.FTZ R56, R53, R63, R56 ;  /* 0x0000003f35387223 */ /* 0x000fe20000010038 */
[----:B------:R-:W-:Y:S02]  /*8090*/  HADD2.F32 R53, -RZ, R176.H1_H1 ;  /* 0x300000b0ff357230 */ /* 0x000fe40000004100 */
[----:B------:R-:W-:Y:S01]  /*80a0*/  HADD2.F32 R63, -RZ, R51.H0_H0 ;  /* 0x20000033ff3f7230 */ /* 0x000fe20000004100 */
[----:B------:R-:W-:Y:S01]  /*80b0*/  F2FP.F16.F32.PACK_AB R64, R64, R67 ;  /* 0x000000434040723e */ /* 0x000fe200000000ff */
[----:B------:R-:W-:Y:S02]  /*80c0*/  HADD2.F32 R66, -RZ, R55.H1_H1 ;  /* 0x30000037ff427230 */ /* 0x000fe40000004100 */
[----:B------:R-:W-:Y:S01]  /*80d0*/  FMUL.FTZ R55, R49, R65 ;  /* 0x0000004131377220 */ /* 0x000fe20000410000 */
[----:B------:R-:W-:-:S02]  /*80e0*/  HADD2.F32 R51, -RZ, R51.H1_H1 ;  /* 0x30000033ff337230 */ /* 0x000fc40000004100 */
[C---:B------:R-:W-:Y:S01]  /*80f0*/  FMUL.FTZ R65, R63.reuse, R65 ;  /* 0x000000413f417220 */ /* 0x040fe20000410000 */
[----:B------:R-:W-:Y:S02]  /*8100*/  HADD2.F32 R177, -RZ, R177.H0_H0 ;  /* 0x200000b1ffb17230 */ /* 0x000fe40000004100 */
[-C--:B------:R-:W-:Y:S01]  /*8110*/  FFMA.FTZ R55, R63, R53.reuse, -R55 ;  /* 0x000000353f377223 */ /* 0x080fe20000010837 */
[----:B------:R-:W-:Y:S02]  /*8120*/  HADD2.F32 R63, -RZ, R57.H0_H0 ;  /* 0x20000039ff3f7230 */ /* 0x000fe40000004100 */
[-C--:B------:R-:W-:Y:S01]  /*8130*/  FMUL.FTZ R57, R66, R58.reuse ;  /* 0x0000003a42397220 */ /* 0x080fe20000410000 */
[----:B------:R-:W-:Y:S01]  /*8140*/  FMUL.FTZ R58, R51, R58 ;  /* 0x0000003a333a7220 */ /* 0x000fe20000410000 */
[----:B------:R-:W-:Y:S01]  /*8150*/  FFMA.FTZ R65, R49, R53, R65 ;  /* 0x0000003531417223 */ /* 0x000fe20000010041 */
[----:B------:R-:W-:Y:S02]  /*8160*/  HADD2.F32 R49, -RZ, R48.H0_H0 ;  /* 0x20000030ff317230 */ /* 0x000fe40000004100 */
[----:B------:R-:W-:Y:S01]  /*8170*/  FFMA.FTZ R57, R51, R63, -R57 ;  /* 0x0000003f33397223 */ /* 0x000fe20000010839 */
[----:B------:R-:W-:-:S02]  /*8180*/  HADD2.F32 R51, -RZ, R52.H0_H0 ;  /* 0x20000034ff337230 */ /* 0x000fc40000004100 */
[----:B------:R-:W-:Y:S01]  /*8190*/  FFMA.FTZ R58, R66, R63, R58 ;  /* 0x0000003f423a7223 */ /* 0x000fe2000001003a */
[----:B------:R-:W-:Y:S01]  /*81a0*/  HADD2.F32 R52, -RZ, R52.H1_H1 ;  /* 0x30000034ff347230 */ /* 0x000fe20000004100 */
[----:B------:R-:W-:Y:S01]  /*81b0*/  F2FP.F16.F32.PACK_AB R56, R56, R59 ;  /* 0x0000003b3838723e */ /* 0x000fe200000000ff */
[----:B------:R-:W-:Y:S02]  /*81c0*/  HADD2.F32 R53, -RZ, R44.H0_H0 ;  /* 0x2000002cff357230 */ /* 0x000fe40000004100 */
[----:B------:R-:W-:Y:S01]  /*81d0*/  FMUL.FTZ R44, R51, R179 ;  /* 0x000000b3332c7220 */ /* 0x000fe20000410000 */
[----:B------:R-:W-:Y:S02]  /*81e0*/  HADD2.F32 R48, -RZ, R48.H1_H1 ;  /* 0x30000030ff307230 */ /* 0x000fe40000004100 */
[----:B------:R-:W-:Y:S01]  /*81f0*/  FMUL.FTZ R63, R52, R45 ;  /* 0x0000002d343f7220 */ /* 0x000fe20000410000 */
[C---:B------:R-:W-:Y:S01]  /*8200*/  FMUL.FTZ R179, R49.reuse, R179 ;  /* 0x000000b331b37220 */ /* 0x040fe20000410000 */
[----:B------:R-:W-:Y:S01]  /*8210*/  FFMA.FTZ R44, R49, R177, -R44 ;  /* 0x000000b1312c7223 */ /* 0x000fe2000001082c */
[----:B------:R-:W-:-:S02]  /*8220*/  HADD2.F32 R49, -RZ, R54.H0_H0 ;  /* 0x20000036ff317230 */ /* 0x000fc40000004100 */
[C---:B------:R-:W-:Y:S01]  /*8230*/  FMUL.FTZ R45, R48.reuse, R45 ;  /* 0x0000002d302d7220 */ /* 0x040fe20000410000 */
[----:B------:R-:W-:Y:S01]  /*8240*/  FFMA.FTZ R63, R48, R53, -R63 ;  /* 0x00000035303f7223 */ /* 0x000fe2000001083f */
[----:B------:R-:W-:Y:S02]  /*8250*/  HADD2.F32 R178, -RZ, R178.H0_H0 ;  /* 0x200000b2ffb27230 */ /* 0x000fe40000004100 */
[----:B------:R-:W-:Y:S01]  /*8260*/  FFMA.FTZ R179, R51, R177, R179 ;  /* 0x000000b133b37223 */ /* 0x000fe200000100b3 */
[----:B------:R-:W-:Y:S02]  /*8270*/  HADD2.F32 R47, -RZ, R47.H0_H0 ;  /* 0x2000002fff2f7230 */ /* 0x000fe40000004100 */
[----:B------:R-:W-:Y:S01]  /*8280*/  FFMA.FTZ R45, R52, R53, R45 ;  /* 0x00000035342d7223 */ /* 0x000fe2000001002d */
[----:B------:R-:W-:Y:S01]  /*8290*/  HADD2.F32 R48, -RZ, R50.H0_H0 ;  /* 0x20000032ff307230 */ /* 0x000fe20000004100 */
[----:B------:R-:W-:Y:S01]  /*82a0*/  F2FP.F16.F32.PACK_AB R55, R57, R55 ;  /* 0x000000373937723e */ /* 0x000fe200000000ff */
[----:B------:R-:W-:Y:S01]  /*82b0*/  HADD2.F32 R54, -RZ, R54.H1_H1 ;  /* 0x30000036ff367230 */ /* 0x000fe20000004100 */
[----:B------:R-:W-:Y:S01]  /*82c0*/  F2FP.F16.F32.PACK_AB R44, R63, R44 ;  /* 0x0000002c3f2c723e */ /* 0x000fe200000000ff */
[----:B------:R-:W-:Y:S01]  /*82d0*/  HADD2.F32 R50, -RZ, R50.H1_H1 ;  /* 0x30000032ff327230 */ /* 0x000fe20000004100 */
[----:B------:R-:W-:Y:S01]  /*82e0*/  F2FP.F16.F32.PACK_AB R45, R45, R179 ;  /* 0x000000b32d2d723e */ /* 0x000fe200000000ff */
[----:B------:R-:W-:-:S02]  /*82f0*/  HADD2.F32 R51, -RZ, R46.H0_H0 ;  /* 0x2000002eff337230 */ /* 0x000fc40000004100 */
[CC--:B------:R-:W-:Y:S01]  /*8300*/  FMUL.FTZ R46, R49.reuse, R178.reuse ;  /* 0x000000b2312e7220 */ /* 0x0c0fe20000410000 */
[----:B------:R-:W-:Y:S02]  /*8310*/  HADD2.F32 R176, -RZ, R176.H0_H0 ;  /* 0x200000b0ffb07230 */ /* 0x000fe40000004100 */
[-C--:B------:R-:W-:Y:S01]  /*8320*/  FMUL.FTZ R52, R54, R47.reuse ;  /* 0x0000002f36347220 */ /* 0x080fe20000410000 */
[----:B------:R-:W-:Y:S01]  /*8330*/  FMUL.FTZ R178, R48, R178 ;  /* 0x000000b230b27220 */ /* 0x000fe20000410000 */
[----:B------:R-:W-:Y:S01]  /*8340*/  FMUL.FTZ R47, R50, R47 ;  /* 0x0000002f322f7220 */ /* 0x000fe20000410000 */
[----:B------:R-:W-:Y:S01]  /*8350*/  F2FP.F16.F32.PACK_AB R58, R58, R65 ;  /* 0x000000413a3a723e */ /* 0x000fe200000000ff */
[-C--:B------:R-:W-:Y:S01]  /*8360*/  FFMA.FTZ R46, R48, R176.reuse, -R46 ;  /* 0x000000b0302e7223 */ /* 0x080fe2000001082e */
[----:B------:R-:W-:Y:S01]  /*8370*/  FFMA.FTZ R178, R49, R176, R178 ;  /* 0x000000b031b27223 */ /* 0x000fe200000100b2 */
[-C--:B------:R-:W-:Y:S01]  /*8380*/  FFMA.FTZ R52, R50, R51.reuse, -R52 ;  /* 0x0000003332347223 */ /* 0x080fe20000010834 */
[----:B------:R-:W-:Y:S01]  /*8390*/  FFMA.FTZ R47, R54, R51, R47 ;  /* 0x00000033362f7223 */ /* 0x000fe2000001002f */
[----:B------:R-:W-:Y:S01]  /*83a0*/  IMAD.MOV.U32 R51, RZ, RZ, R55 ;  /* 0x000000ffff337224 */ /* 0x000fe200078e0037 */
[----:B------:R-:W-:Y:S01]  /*83b0*/  MOV R53, R56 ;  /* 0x0000003800357202 */ /* 0x000fe20000000f00 */
[----:B------:R-:W-:Y:S01]  /*83c0*/  IMAD.MOV.U32 R48, RZ, RZ, R44 ;  /* 0x000000ffff307224 */ /* 0x000fe200078e002c */
[----:B------:R-:W-:Y:S01]  /*83d0*/  F2FP.F16.F32.PACK_AB R46, R52, R46 ;  /* 0x0000002e342e723e */ /* 0x000fe200000000ff */
[----:B------:R-:W-:Y:S01]  /*83e0*/  IMAD.MOV.U32 R49, RZ, RZ, R64 ;  /* 0x000000ffff317224 */ /* 0x000fe200078e0040 */
[----:B------:R-:W-:Y:S01]  /*83f0*/  F2FP.F16.F32.PACK_AB R47, R47, R178 ;  /* 0x000000b22f2f723e */ /* 0x000fe200000000ff */
[----:B------:R-:W-:Y:S01]  /*8400*/  IMAD.MOV.U32 R52, RZ, RZ, R45 ;  /* 0x000000ffff347224 */ /* 0x000fe200078e002d */
[----:B------:R-:W-:Y:S01]  /*8410*/  MOV R55, R58 ;  /* 0x0000003a00377202 */ /* 0x000fe20000000f00 */
[----:B------:R-:W-:-:S02]  /*8420*/  IMAD.MOV.U32 R50, RZ, RZ, R46 ;  /* 0x000000ffff327224 */ /* 0x000fc400078e002e */
[----:B------:R-:W-:-:S07]  /*8430*/  IMAD.MOV.U32 R54, RZ, RZ, R47 ;  /* 0x000000ffff367224 */ /* 0x000fce00078e002f */
.L_x_4144:
[----:B------:R-:W-:Y:S05]  /*8440*/  BSYNC B2 ;  /* 0x0000000000027941 */ /* 0x000fea0003800000 */
.L_x_4143:
        /* <DEDUP_REMOVED lines=10> */
.L_x_4134:
[----:B------:R-:W-:Y:S05]  /*84f0*/  BSYNC B1 ;  /* 0x0000000000017941 */ /* 0x000fea0003800000 */
.L_x_4133:
[-C--:B--23--:R-:W-:Y:S02]  /*8500*/  IMAD R44, R152, R130.reuse, RZ ;  /* 0x00000082982c7224 */ /* 0x08cfe400078e02ff */
[----:B------:R-:W-:-:S04]  /*8510*/  IMAD.WIDE.U32 R128, R227, R130, R128 ;  /* 0x00000082e3807225 */ /* 0x000fc800078e0080 */
[----:B------:R-:W-:Y:S01]  /*8520*/  IMAD R131, R227, R131, R44 ;  /* 0x00000083e3837224 */ /* 0x000fe200078e022c */
[----:B------:R-:W-:Y:S06]  /*8530*/  @P3 BRA `(.L_x_4103) ;  /* 0x0000001800b43947 */ /* 0x000fec0003800000 */
[----:B------:R-:W-:Y:S01]  /*8540*/  ISETP.NE.AND P3, PT, R31, RZ, PT ;  /* 0x000000ff1f00720c */ /* 0x000fe20003f65270 */
[----:B------:R-:W-:Y:S01]  /*8550*/  BSSY B1, `(.L_x_4145) ;  /* 0x0000079000017945 */ /* 0x000fe20003800000 */
[----:B------:R-:W-:-:S11]  /*8560*/  IMAD.IADD R56, R129, 0x1, R131 ;  /* 0x0000000181387824 */ /* 0x000fd600078e0283 */
[----:B------:R-:W-:Y:S05]  /*8570*/  @!P3 BRA `(.L_x_4146) ;  /* 0x0000000400d8b947 */ /* 0x000fea0003800000 */
[----:B------:R-:W-:Y:S01]  /*8580*/  SEL R44, R127, R151, !P0 ;  /* 0x000000977f2c7207 */ /* 0x000fe20004000000 */
[----:B------:R-:W-:Y:S01]  /*8590*/  BSSY B2, `(.L_x_4147) ;  /* 0x0000072000027945 */ /* 0x000fe20003800000 */
[----:B------:R-:W-:Y:S02]  /*85a0*/  IADD3 R47, P3, P4, R118, R128, R26 ;  /* 0x00000080762f7210 */ /* 0x000fe40007c7e01a */
[----:B------:R-:W-:Y:S02]  /*85b0*/  SHF.R.S32.HI R45, RZ, 0x1f, R44 ;  /* 0x0000001fff2d7819 */ /* 0x000fe4000001142c */
[----:B0-----:R-:W-:Y:S02]  /*85c0*/  IADD3.X R48, R7, R56, R32, P3, P4 ;  /* 0x0000003807307210 */ /* 0x001fe40001fe8420 */
[----:B------:R-:W-:Y:S02]  /*85d0*/  LEA.HI R45, R45, R44, RZ, 0x4 ;  /* 0x0000002c2d2d7211 */ /* 0x000fe400078f20ff */
[----:B------:R-:W-:-:S02]  /*85e0*/  SHF.R.U32.HI R50, RZ, 0x3, R205 ;  /* 0x00000003ff327819 */ /* 0x000fc400000116cd */
[----:B------:R-:W-:-:S05]  /*85f0*/  LEA.HI.SX32 R49, R45, R120, 0x1c ;  /* 0x000000782d317211 */ /* 0x000fca00078fe2ff */
[----:B------:R-:W-:-:S05]  /*8600*/  IMAD.SHL.U32 R45, R49, 0x8, RZ ;  /* 0x00000008312d7824 */ /* 0x000fca00078e00ff */
[----:B------:R-:W-:-:S13]  /*8610*/  ISETP.GE.AND P3, PT, R45, R148, PT ;  /* 0x000000942d00720c */ /* 0x000fda0003f66270 */
[--C-:B------:R-:W-:Y:S02]  /*8620*/  @!P3 SHF.R.S32.HI R46, RZ, 0x1f, R45.reuse ;  /* 0x0000001fff2eb819 */ /* 0x100fe4000001142d */
[--C-:B------:R-:W-:Y:S02]  /*8630*/  @!P3 IADD3 R44, P4, P5, R118, R128, R45.reuse ;  /* 0x00000080762cb210 */ /* 0x100fe40007d9e02d */
[----:B------:R-:W-:Y:S02]  /*8640*/  LOP3.LUT R45, R205, 0x38, R45, 0xf8, !PT ;  /* 0x00000038cd2d7812 */ /* 0x000fe400078ef82d */
[----:B------:R-:W-:Y:S02]  /*8650*/  @!P3 IADD3.X R46, R7, R56, R46, P4, P5 ;  /* 0x00000038072eb210 */ /* 0x000fe400027ea42e */
[----:B------:R-:W-:Y:S02]  /*8660*/  LEA R52, P4, R47, R124, 0x1 ;  /* 0x0000007c2f347211 */ /* 0x000fe400078808ff */
[----:B------:R-:W-:-:S02]  /*8670*/  LOP3.LUT R45, R45, R50, RZ, 0x3c, !PT ;  /* 0x000000322d2d7212 */ /* 0x000fc400078e3cff */
[----:B------:R-:W-:Y:S02]  /*8680*/  LEA.HI.X R53, R47, R125, R48, 0x1, P4 ;  /* 0x0000007d2f357211 */ /* 0x000fe400020f0c30 */
[----:B------:R-:W-:-:S04]  /*8690*/  @!P3 LEA R54, P4, R44, R124, 0x1 ;  /* 0x0000007c2c36b211 */ /* 0x000fc800078808ff */
[----:B------:R-:W-:Y:S02]  /*86a0*/  @!P3 LEA.HI.X R55, R44, R125, R46, 0x1, P4 ;  /* 0x0000007d2c37b211 */ /* 0x000fe400020f0c2e */
[----:B------:R-:W-:Y:S02]  /*86b0*/  SHF.R.S32.HI R44, RZ, 0x1f, R49 ;  /* 0x0000001fff2c7819 */ /* 0x000fe40000011431 */
[----:B------:R-:W-:Y:S02]  /*86c0*/  ISETP.GE.AND P4, PT, R18, R126, PT ;  /* 0x0000007e1200720c */ /* 0x000fe40003f86270 */
[----:B------:R-:W-:-:S04]  /*86d0*/  LEA.HI R44, R44, R49, RZ, 0x3 ;  /* 0x000000312c2c7211 */ /* 0x000fc800078f18ff */
[----:B------:R-:W-:-:S05]  /*86e0*/  SHF.R.S32.HI R44, RZ, 0x3, R44 ;  /* 0x00000003ff2c7819 */ /* 0x000fca000001142c */
[----:B------:R-:W-:-:S04]  /*86f0*/  IMAD R44, R44, 0x1c00, R215 ;  /* 0x00001c002c2c7824 */ /* 0x000fc800078e02d7 */
        /* <DEDUP_REMOVED lines=8> */
[--C-:B------:R-:W-:Y:S01]  /*8780*/  SHF.R.U64 R58, R88, 0x10, R89.reuse ;  /* 0x00000010583a7819 */ /* 0x100fe20000001259 */
[--C-:B--2---:R-:W-:Y:S01]  /*8790*/  HADD2.F32 R63, -RZ, R49.reuse.H0_H0 ;  /* 0x20000031ff3f7230 */ /* 0x104fe20000004100 */
[----:B------:R-:W-:Y:S01]  /*87a0*/  SHF.R.U32.HI R88, RZ, 0x10, R89 ;  /* 0x00000010ff587819 */ /* 0x000fe20000011659 */
[----:B------:R-:W-:Y:S01]  /*87b0*/  HADD2.F32 R64, -RZ, R49.H1_H1 ;  /* 0x30000031ff407230 */ /* 0x000fe20000004100 */
[--C-:B------:R-:W-:Y:S01]  /*87c0*/  SHF.R.U64 R57, R76, 0x10, R77.reuse ;  /* 0x000000104c397819 */ /* 0x100fe2000000124d */
[----:B------:R-:W-:Y:S01]  /*87d0*/  HADD2.F32 R62, -RZ, R175.H1_H1 ;  /* 0x300000afff3e7230 */ /* 0x000fe20000004100 */
[----:B------:R-:W-:Y:S01]  /*87e0*/  SHF.R.U32.HI R76, RZ, 0x10, R77 ;  /* 0x00000010ff4c7819 */ /* 0x000fe2000001164d */
[----:B0-----:R-:W-:Y:S01]  /*87f0*/  HADD2.F32 R49, -RZ, R45.H0_H0 ;  /* 0x2000002dff317230 */ /* 0x001fe20000004100 */
[----:B------:R-:W-:Y:S01]  /*8800*/  SHF.R.U64 R60, R90, 0x10, R91 ;  /* 0x000000105a3c7819 */ /* 0x000fe2000000125b */
[----:B------:R-:W-:Y:S02]  /*8810*/  HADD2.F32 R61, -RZ, R173.H1_H1 ;  /* 0x300000adff3d7230 */ /* 0x000fe40000004100 */
[----:B------:R-:W-:Y:S01]  /*8820*/  FMUL.FTZ R65, R63, R62 ;  /* 0x0000003e3f417220 */ /* 0x000fe20000410000 */
[----:B------:R-:W-:-:S02]  /*8830*/  HADD2.F32 R88, -RZ, R88.H0_H0 ;  /* 0x20000058ff587230 */ /* 0x000fc40000004100 */
[C---:B------:R-:W-:Y:S01]  /*8840*/  FMUL.FTZ R66, R49.reuse, R62 ;  /* 0x0000003e31427220 */ /* 0x040fe20000410000 */
[----:B------:R-:W-:Y:S01]  /*8850*/  HADD2.F32 R45, -RZ, R45.H1_H1 ;  /* 0x3000002dff2d7230 */ /* 0x000fe20000004100 */
[----:B------:R-:W-:Y:S01]  /*8860*/  SHF.R.U32.HI R90, RZ, 0x10, R91 ;  /* 0x00000010ff5a7819 */ /* 0x000fe2000001165b */
[----:B------:R-:W-:Y:S02]  /*8870*/  HADD2.F32 R76, -RZ, R76.H0_H0 ;  /* 0x2000004cff4c7230 */ /* 0x000fe40000004100 */
[-C--:B------:R-:W-:Y:S01]  /*8880*/  FFMA.FTZ R65, R49, R61.reuse, -R65 ;  /* 0x0000003d31417223 */ /* 0x080fe20000010841 */
[----:B------:R-:W-:Y:S01]  /*8890*/  FFMA.FTZ R66, R63, R61, R66 ;  /* 0x0000003d3f427223 */ /* 0x000fe20000010042 */
[--C-:B------:R-:W-:Y:S01]  /*88a0*/  SHF.R.U64 R59, R78, 0x10, R79.reuse ;  /* 0x000000104e3b7819 */ /* 0x100fe2000000124f */
[----:B------:R-:W-:Y:S01]  /*88b0*/  FMUL.FTZ R62, R64, R88 ;  /* 0x00000058403e7220 */ /* 0x000fe20000410000 */
[--C-:B------:R-:W-:Y:S01]  /*88c0*/  HADD2.F32 R61, -RZ, R51.reuse.H0_H0 ;  /* 0x20000033ff3d7230 */ /* 0x100fe20000004100 */
[----:B------:R-:W-:Y:S01]  /*88d0*/  SHF.R.U32.HI R78, RZ, 0x10, R79 ;  /* 0x00000010ff4e7819 */ /* 0x000fe2000001164f */
        /* <DEDUP_REMOVED lines=9> */
[----:B------:R-:W-:Y:S01]  /*8970*/  FMUL.FTZ R67, R51, R49 ;  /* 0x0000003133437220 */ /* 0x000fe20000410000 */
[----:B------:R-:W-:Y:S02]  /*8980*/  HADD2.F32 R47, -RZ, R47.H1_H1 ;  /* 0x3000002fff2f7230 */ /* 0x000fe40000004100 */
[-C--:B------:R-:W-:Y:S01]  /*8990*/  FMUL.FTZ R49, R63, R90.reuse ;  /* 0x0000005a3f317220 */ /* 0x080fe20000410000 */
[----:B------:R-:W-:Y:S02]  /*89a0*/  HADD2.F32 R78, -RZ, R78.H0_H0 ;  /* 0x2000004eff4e7230 */ /* 0x000fe40000004100 */
[-C--:B------:R-:W-:Y:S01]  /*89b0*/  FFMA.FTZ R64, R51, R45.reuse, -R64 ;  /* 0x0000002d33407223 */ /* 0x080fe20000010840 */
[----:B------:R-:W-:Y:S01]  /*89c0*/  FFMA.FTZ R67, R61, R45, R67 ;  /* 0x0000002d3d437223 */ /* 0x000fe20000010043 */
[C---:B------:R-:W-:Y:S01]  /*89d0*/  FMUL.FTZ R90, R47.reuse, R90 ;  /* 0x0000005a2f5a7220 */ /* 0x040fe20000410000 */
[----:B------:R-:W-:Y:S02]  /*89e0*/  HADD2.F32 R58, -RZ, R58.H0_H0 ;  /* 0x2000003aff3a7230 */ /* 0x000fe40000004100 */
[----:B------:R-:W-:Y:S01]  /*89f0*/  FFMA.FTZ R49, R47, R78, -R49 ;  /* 0x0000004e2f317223 */ /* 0x000fe20000010831 */
[----:B------:R-:W-:-:S02]  /*8a00*/  HADD2.F32 R45, -RZ, R48.H1_H1 ;  /* 0x30000030ff2d7230 */ /* 0x000fc40000004100 */
[----:B------:R-:W-:Y:S01]  /*8a10*/  FFMA.FTZ R90, R63, R78, R90 ;  /* 0x0000004e3f5a7223 */ /* 0x000fe2000001005a */
[----:B------:R-:W-:Y:S01]  /*8a20*/  HADD2.F32 R47, -RZ, R44.H1_H1 ;  /* 0x3000002cff2f7230 */ /* 0x000fe20000004100 */
[----:B------:R-:W-:Y:S01]  /*8a30*/  F2FP.F16.F32.PACK_AB R62, R62, R65 ;  /* 0x000000413e3e723e */ /* 0x000fe200000000ff */
[----:B------:R-:W-:Y:S02]  /*8a40*/  HADD2.F32 R78, -RZ, R48.H0_H0 ;  /* 0x20000030ff4e7230 */ /* 0x000fe40000004100 */
[-C--:B------:R-:W-:Y:S01]  /*8a50*/  FMUL.FTZ R48, R45, R58.reuse ;  /* 0x0000003a2d307220 */ /* 0x080fe20000410000 */
[----:B------:R-:W-:Y:S02]  /*8a60*/  HADD2.F32 R76, -RZ, R44.H0_H0 ;  /* 0x2000002cff4c7230 */ /* 0x000fe40000004100 */
[----:B------:R-:W-:Y:S01]  /*8a70*/  FMUL.FTZ R58, R47, R58 ;  /* 0x0000003a2f3a7220 */ /* 0x000fe20000410000 */
[----:B------:R-:W-:Y:S01]  /*8a80*/  HADD2.F32 R44, -RZ, R57.H0_H0 ;  /* 0x20000039ff2c7230 */ /* 0x000fe20000004100 */
[----:B------:R-:W-:Y:S01]  /*8a90*/  F2FP.F16.F32.PACK_AB R64, R49, R64 ;  /* 0x000000403140723e */ /* 0x000fe200000000ff */
[----:B------:R-:W-:Y:S01]  /*8aa0*/  HADD2.F32 R174, -RZ, R174.H0_H0 ;  /* 0x200000aeffae7230 */ /* 0x000fe20000004100 */
[----:B------:R-:W-:Y:S01]  /*8ab0*/  F2FP.F16.F32.PACK_AB R67, R90, R67 ;  /* 0x000000435a43723e */ /* 0x000fe200000000ff */
[----:B------:R-:W-:-:S02]  /*8ac0*/  HADD2.F32 R57, -RZ, R60.H0_H0 ;  /* 0x2000003cff397230 */ /* 0x000fc40000004100 */
[-C--:B------:R-:W-:Y:S01]  /*8ad0*/  FFMA.FTZ R58, R45, R44.reuse, R58 ;  /* 0x0000002c2d3a7223 */ /* 0x080fe2000001003a */
[----:B------:R-:W-:Y:S01]  /*8ae0*/  FFMA.FTZ R48, R47, R44, -R48 ;  /* 0x0000002c2f307223 */ /* 0x000fe20000010830 */
        /* <DEDUP_REMOVED lines=8> */
[----:B------:R-:W-:Y:S01]  /*8b70*/  FMUL.FTZ R61, R50, R57 ;  /* 0x00000039323d7220 */ /* 0x000fe20000410000 */
[----:B------:R-:W-:Y:S02]  /*8b80*/  HADD2.F32 R173, -RZ, R173.H0_H0 ;  /* 0x200000adffad7230 */ /* 0x000fe40000004100 */
[----:B------:R-:W-:Y:S01]  /*8b90*/  FMUL.FTZ R51, R78, R175 ;  /* 0x000000af4e337220 */ /* 0x000fe20000410000 */
[----:B------:R-:W-:Y:S02]  /*8ba0*/  HADD2.F32 R172, -RZ, R172.H0_H0 ;  /* 0x200000acffac7230 */ /* 0x000fe40000004100 */
[----:B------:R-:W-:Y:S01]  /*8bb0*/  FMUL.FTZ R57, R46, R57 ;  /* 0x000000392e397220 */ /* 0x000fe20000410000 */
[----:B------:R-:W-:Y:S02]  /*8bc0*/  HADD2.F32 R59, -RZ, R59.H0_H0 ;  /* 0x2000003bff3b7230 */ /* 0x000fe40000004100 */
[C---:B------:R-:W-:Y:S01]  /*8bd0*/  FMUL.FTZ R175, R76.reuse, R175 ;  /* 0x000000af4caf7220 */ /* 0x040fe20000410000 */
[----:B------:R-:W-:Y:S01]  /*8be0*/  FFMA.FTZ R51, R76, R173, -R51 ;  /* 0x000000ad4c337223 */ /* 0x000fe20000010833 */
[-C--:B------:R-:W-:Y:S01]  /*8bf0*/  FFMA.FTZ R47, R47, R172.reuse, -R44 ;  /* 0x000000ac2f2f7223 */ /* 0x080fe2000001082c */
[----:B------:R-:W-:Y:S01]  /*8c00*/  FFMA.FTZ R45, R45, R172, R174 ;  /* 0x000000ac2d2d7223 */ /* 0x000fe200000100ae */
[-C--:B------:R-:W-:Y:S01]  /*8c10*/  FFMA.FTZ R46, R46, R59.reuse, -R61 ;  /* 0x0000003b2e2e7223 */ /* 0x080fe2000001083d */
[----:B------:R-:W-:Y:S01]  /*8c20*/  FFMA.FTZ R50, R50, R59, R57 ;  /* 0x0000003b32327223 */ /* 0x000fe20000010039 */
[----:B------:R-:W-:Y:S01]  /*8c30*/  FFMA.FTZ R175, R78, R173, R175 ;  /* 0x000000ad4eaf7223 */ /* 0x000fe200000100af */
[----:B------:R-:W-:-:S02]  /*8c40*/  F2FP.F16.F32.PACK_AB R44, R48, R51 ;  /* 0x00000033302c723e */ /* 0x000fc400000000ff */
[----:B------:R-:W-:Y:S01]  /*8c50*/  F2FP.F16.F32.PACK_AB R46, R46, R47 ;  /* 0x0000002f2e2e723e */ /* 0x000fe200000000ff */
[----:B------:R-:W-:Y:S01]  /*8c60*/  IMAD.MOV.U32 R47, RZ, RZ, R64 ;  /* 0x000000ffff2f7224 */ /* 0x000fe200078e0040 */
[----:B------:R-:W-:Y:S01]  /*8c70*/  F2FP.F16.F32.PACK_AB R50, R50, R45 ;  /* 0x0000002d3232723e */ /* 0x000fe200000000ff */
[----:B------:R-:W-:Y:S01]  /*8c80*/  IMAD.MOV.U32 R45, RZ, RZ, R62 ;  /* 0x000000ffff2d7224 */ /* 0x000fe200078e003e */
[----:B------:R-:W-:Y:S02]  /*8c90*/  F2FP.F16.F32.PACK_AB R48, R58, R175 ;  /* 0x000000af3a30723e */ /* 0x000fe400000000ff */
[----:B------:R-:W-:-:S07]  /*8ca0*/  MOV R51, R67 ;  /* 0x0000004300337202 */ /* 0x000fce0000000f00 */
.L_x_4148:
[----:B------:R-:W-:Y:S05]  /*8cb0*/  BSYNC B2 ;  /* 0x0000000000027941 */ /* 0x000fea0003800000 */
.L_x_4147:
[----:B0-----:R3:W-:Y:S04]  /*8cc0*/  STG.E.128 desc[UR60][R52.64], R44 ;  /* 0x0000002c34007986 */ /* 0x0017e8000c101d3c */
[----:B--2---:R3:W-:Y:S02]  /*8cd0*/  @!P3 STG.E.128 desc[UR60][R54.64], R48 ;  /* 0x000000303600b986 */ /* 0x0047e4000c101d3c */
.L_x_4146:
[----:B------:R-:W-:Y:S05]  /*8ce0*/  BSYNC B1 ;  /* 0x0000000000017941 */ /* 0x000fea0003800000 */
.L_x_4145:
[----:B------:R-:W-:Y:S01]  /*8cf0*/  ISETP.NE.AND P3, PT, R35, RZ, PT ;  /* 0x000000ff2300720c */ /* 0x000fe20003f65270 */
[----:B------:R-:W-:-:S12]  /*8d00*/  BSSY B1, `(.L_x_4149) ;  /* 0x0000078000017945 */ /* 0x000fd80003800000 */
[----:B------:R-:W-:Y:S05]  /*8d10*/  @!P3 BRA `(.L_x_4150) ;  /* 0x0000000400d8b947 */ /* 0x000fea0003800000 */
[----:B---3--:R-:W-:Y:S01]  /*8d20*/  SEL R44, R127, R151, !P1 ;  /* 0x000000977f2c7207 */ /* 0x008fe20004800000 */
[----:B------:R-:W-:Y:S01]  /*8d30*/  BSSY B2, `(.L_x_4151) ;  /* 0x0000072000027945 */ /* 0x000fe20003800000 */
[----:B------:R-:W-:Y:S02]  /*8d40*/  IADD3 R46, P3, P4, R118, R128, R28 ;  /* 0x00000080762e7210 */ /* 0x000fe40007c7e01c */
[----:B------:R-:W-:Y:S02]  /*8d50*/  SHF.R.S32.HI R45, RZ, 0x1f, R44 ;  /* 0x0000001fff2d7819 */ /* 0x000fe4000001142c */
[----:B------:R-:W-:Y:S02]  /*8d60*/  IADD3.X R47, R7, R56, R33, P3, P4 ;  /* 0x00000038072f7210 */ /* 0x000fe40001fe8421 */
[----:B------:R-:W-:Y:S02]  /*8d70*/  LEA.HI R44, R45, R44, RZ, 0x4 ;  /* 0x0000002c2d2c7211 */ /* 0x000fe400078f20ff */
[----:B0-----:R-:W-:-:S02]  /*8d80*/  SHF.R.U32.HI R50, RZ, 0x3, R205 ;  /* 0x00000003ff327819 */ /* 0x001fc400000116cd */
[----:B------:R-:W-:-:S05]  /*8d90*/  LEA.HI.SX32 R48, R44, R27, 0x1c ;  /* 0x0000001b2c307211 */ /* 0x000fca00078fe2ff */
[----:B------:R-:W-:-:S05]  /*8da0*/  IMAD.SHL.U32 R49, R48, 0x8, RZ ;  /* 0x0000000830317824 */ /* 0x000fca00078e00ff */
[----:B------:R-:W-:-:S13]  /*8db0*/  ISETP.GE.AND P3, PT, R49, R148, PT ;  /* 0x000000943100720c */ /* 0x000fda0003f66270 */
[--C-:B------:R-:W-:Y:S02]  /*8dc0*/  @!P3 SHF.R.S32.HI R45, RZ, 0x1f, R49.reuse ;  /* 0x0000001fff2db819 */ /* 0x100fe40000011431 */
[----:B------:R-:W-:-:S04]  /*8dd0*/  @!P3 IADD3 R44, P4, P5, R118, R128, R49 ;  /* 0x00000080762cb210 */ /* 0x000fc80007d9e031 */
[----:B------:R-:W-:Y:S02]  /*8de0*/  @!P3 IADD3.X R45, R7, R56, R45, P4, P5 ;  /* 0x00000038072db210 */ /* 0x000fe400027ea42d */
[----:B------:R-:W-:-:S04]  /*8df0*/  LEA R52, P4, R46, R124, 0x1 ;  /* 0x0000007c2e347211 */ /* 0x000fc800078808ff */
[----:B------:R-:W-:Y:S02]  /*8e00*/  LEA.HI.X R53, R46, R125, R47, 0x1, P4 ;  /* 0x0000007d2e357211 */ /* 0x000fe400020f0c2f */
[----:B------:R-:W-:-:S04]  /*8e10*/  @!P3 LEA R54, P4, R44, R124, 0x1 ;  /* 0x0000007c2c36b211 */ /* 0x000fc800078808ff */
[----:B------:R-:W-:Y:S02]  /*8e20*/  @!P3 LEA.HI.X R55, R44, R125, R45, 0x1, P4 ;  /* 0x0000007d2c37b211 */ /* 0x000fe400020f0c2d */
[----:B------:R-:W-:Y:S02]  /*8e30*/  SHF.R.S32.HI R45, RZ, 0x1f, R48 ;  /* 0x0000001fff2d7819 */ /* 0x000fe40000011430 */
[----:B------:R-:W-:Y:S02]  /*8e40*/  LOP3.LUT R44, R205, 0x38, R49, 0xf8, !PT ;  /* 0x00000038cd2c7812 */ /* 0x000fe400078ef831 */
[----:B------:R-:W-:Y:S02]  /*8e50*/  LEA.HI R45, R45, R48, RZ, 0x3 ;  /* 0x000000302d2d7211 */ /* 0x000fe400078f18ff */
[----:B------:R-:W-:Y:S02]  /*8e60*/  LOP3.LUT R44, R44, R50, RZ, 0x3c, !PT ;  /* 0x000000322c2c7212 */ /* 0x000fe400078e3cff */
[----:B------:R-:W-:-:S02]  /*8e70*/  SHF.R.S32.HI R46, RZ, 0x3, R45 ;  /* 0x00000003ff2e7819 */ /* 0x000fc4000001142d */
[----:B------:R-:W-:-:S03]  /*8e80*/  ISETP.GE.AND P4, PT, R0, R126, PT ;  /* 0x0000007e0000720c */ /* 0x000fc60003f86270 */
        /* <DEDUP_REMOVED lines=9> */
[----:B------:R-:W-:Y:S01]  /*8f20*/  SHF.R.U64 R58, R84, 0x10, R85 ;  /* 0x00000010543a7819 */ /* 0x000fe20000001255 */
[----:B--2---:R-:W-:Y:S01]  /*8f30*/  IMAD.MOV.U32 R61, RZ, RZ, R49 ;  /* 0x000000ffff3d7224 */ /* 0x004fe200078e0031 */
[----:B------:R-:W-:Y:S01]  /*8f40*/  SHF.R.U32.HI R84, RZ, 0x10, R85 ;  /* 0x00000010ff547819 */ /* 0x000fe20000011655 */
[----:B0-----:R-:W-:Y:S01]  /*8f50*/  IMAD.MOV.U32 R49, RZ, RZ, R47 ;  /* 0x000000ffff317224 */ /* 0x001fe200078e002f */
[--C-:B------:R-:W-:Y:S01]  /*8f60*/  SHF.R.U64 R57, R72, 0x10, R73.reuse ;  /* 0x0000001048397819 */ /* 0x100fe20000001249 */
[----:B------:R-:W-:Y:S01]  /*8f70*/  HADD2.F32 R66, -RZ, R171.H1_H1 ;  /* 0x300000abff427230 */ /* 0x000fe20000004100 */
[----:B------:R-:W-:Y:S01]  /*8f80*/  SHF.R.U32.HI R72, RZ, 0x10, R73 ;  /* 0x00000010ff487819 */ /* 0x000fe20000011649 */
[--C-:B------:R-:W-:Y:S01]  /*8f90*/  HADD2.F32 R63, -RZ, R61.reuse.H0_H0 ;  /* 0x2000003dff3f7230 */ /* 0x100fe20000004100 */
[--C-:B------:R-:W-:Y:S01]  /*8fa0*/  SHF.R.U64 R60, R86, 0x10, R87.reuse ;  /* 0x00000010563c7819 */ /* 0x100fe20000001257 */
[----:B------:R-:W-:Y:S01]  /*8fb0*/  HADD2.F32 R61, -RZ, R61.H1_H1 ;  /* 0x3000003dff3d7230 */ /* 0x000fe20000004100 */
[----:B------:R-:W-:Y:S01]  /*8fc0*/  SHF.R.U32.HI R86, RZ, 0x10, R87 ;  /* 0x00000010ff567819 */ /* 0x000fe20000011657 */
[----:B------:R-:W-:-:S02]  /*8fd0*/  HADD2.F32 R47, -RZ, R45.H0_H0 ;  /* 0x2000002dff2f7230 */ /* 0x000fc40000004100 */
[-C--:B------:R-:W-:Y:S01]  /*8fe0*/  FMUL.FTZ R76, R63, R66.reuse ;  /* 0x000000423f4c7220 */ /* 0x080fe20000410000 */
[----:B------:R-:W-:Y:S01]  /*8ff0*/  HADD2.F32 R84, -RZ, R84.H0_H0 ;  /* 0x20000054ff547230 */ /* 0x000fe20000004100 */
[--C-:B------:R-:W-:Y:S01]  /*9000*/  SHF.R.U64 R59, R74, 0x10, R75.reuse ;  /* 0x000000104a3b7819 */ /* 0x100fe2000000124b */
[----:B------:R-:W-:Y:S02]  /*9010*/  HADD2.F32 R62, -RZ, R45.H1_H1 ;  /* 0x3000002dff3e7230 */ /* 0x000fe40000004100 */
[----:B------:R-:W-:Y:S01]  /*9020*/  FMUL.FTZ R66, R47, R66 ;  /* 0x000000422f427220 */ /* 0x000fe20000410000 */
[----:B------:R-:W-:Y:S02]  /*9030*/  HADD2.F32 R64, -RZ, R163.H1_H1 ;  /* 0x300000a3ff407230 */ /* 0x000fe40000004100 */
[-C--:B------:R-:W-:Y:S01]  /*9040*/  FMUL.FTZ R65, R61, R84.reuse ;  /* 0x000000543d417220 */ /* 0x080fe20000410000 */
[----:B------:R-:W-:Y:S02]  /*9050*/  HADD2.F32 R72, -RZ, R72.H0_H0 ;  /* 0x20000048ff487230 */ /* 0x000fe40000004100 */
[C---:B------:R-:W-:Y:S01]  /*9060*/  FMUL.FTZ R84, R62.reuse, R84 ;  /* 0x000000543e547220 */ /* 0x040fe20000410000 */
[----:B------:R-:W-:Y:S01]  /*9070*/  SHF.R.U32.HI R74, RZ, 0x10, R75 ;  /* 0x00000010ff4a7819 */ /* 0x000fe2000001164b */
[-C--:B------:R-:W-:Y:S01]  /*9080*/  FFMA.FTZ R45, R47, R64.reuse, -R76 ;  /* 0x000000402f2d7223 */ /* 0x080fe2000001084c */
[----:B------:R-:W-:Y:S01]  /*9090*/  FFMA.FTZ R47, R63, R64, R66 ;  /* 0x000000403f2f7223 */ /* 0x000fe20000010042 */
[-C--:B------:R-:W-:Y:S01]  /*90a0*/  FFMA.FTZ R62, R62, R72.reuse, -R65 ;  /* 0x000000483e3e7223 */ /* 0x080fe20000010841 */
[----:B------:R-:W-:Y:S01]  /*90b0*/  FFMA.FTZ R64, R61, R72, R84 ;  /* 0x000000483d407223 */ /* 0x000fe20000010054 */
[----:B------:R-:W-:-:S02]  /*90c0*/  HADD2.F32 R78, -RZ, R164.H1_H1 ;  /* 0x300000a4ff4e7230 */ /* 0x000fc40000004100 */
[--C-:B------:R-:W-:Y:S01]  /*90d0*/  HADD2.F32 R61, -RZ, R51.reuse.H0_H0 ;  /* 0x20000033ff3d7230 */ /* 0x100fe20000004100 */
[----:B------:R-:W-:Y:S01]  /*90e0*/  F2FP.F16.F32.PACK_AB R45, R62, R45 ;  /* 0x0000002d3e2d723e */ /* 0x000fe200000000ff */
[----:B------:R-:W-:Y:S02]  /*90f0*/  HADD2.F32 R72, -RZ, R51.H1_H1 ;  /* 0x30000033ff487230 */ /* 0x000fe40000004100 */
[----:B------:R-:W-:Y:S02]  /*9100*/  HADD2.F32 R65, -RZ, R86.H0_H0 ;  /* 0x20000056ff417230 */ /* 0x000fe40000004100 */
[--C-:B------:R-:W-:Y:S02]  /*9110*/  HADD2.F32 R51, -RZ, R49.reuse.H0_H0 ;  /* 0x20000031ff337230 */ /* 0x100fe40000004100 */
[----:B------:R-:W-:Y:S02]  /*9120*/  HADD2.F32 R66, -RZ, R49.H1_H1 ;  /* 0x30000031ff427230 */ /* 0x000fe40000004100 */
[----:B------:R-:W-:Y:S01]  /*9130*/  FMUL.FTZ R67, R72, R65 ;  /* 0x0000004148437220 */ /* 0x000fe20000410000 */
[----:B------:R-:W-:-:S02]  /*9140*/  HADD2.F32 R76, -RZ, R162.H1_H1 ;  /* 0x300000a2ff4c7230 */ /* 0x000fc40000004100 */
[----:B------:R-:W-:Y:S02]  /*9150*/  HADD2.F32 R63, -RZ, R74.H0_H0 ;  /* 0x2000004aff3f7230 */ /* 0x000fe40000004100 */
[-C--:B------:R-:W-:Y:S01]  /*9160*/  FMUL.FTZ R74, R61, R78.reuse ;  /* 0x0000004e3d4a7220 */ /* 0x080fe20000410000 */
[C---:B------:R-:W-:Y:S01]  /*9170*/  FMUL.FTZ R78, R51.reuse, R78 ;  /* 0x0000004e334e7220 */ /* 0x040fe20000410000 */
[----:B------:R-:W-:Y:S01]  /*9180*/  FMUL.FTZ R65, R66, R65 ;  /* 0x0000004142417220 */ /* 0x000fe20000410000 */
[----:B------:R-:W-:Y:S02]  /*9190*/  HADD2.F32 R171, -RZ, R171.H0_H0 ;  /* 0x200000abffab7230 */ /* 0x000fe40000004100 */
[-C--:B------:R-:W-:Y:S01]  /*91a0*/  FFMA.FTZ R49, R51, R76.reuse, -R74 ;  /* 0x0000004c33317223 */ /* 0x080fe2000001084a */
[----:B------:R-:W-:Y:S01]  /*91b0*/  FFMA.FTZ R51, R61, R76, R78 ;  /* 0x0000004c3d337223 */ /* 0x000fe2000001004e */
[----:B------:R-:W-:Y:S01]  /*91c0*/  FFMA.FTZ R72, R72, R63, R65 ;  /* 0x0000003f48487223 */ /* 0x000fe20000010041 */
[----:B------:R-:W-:-:S02]  /*91d0*/  HADD2.F32 R76, -RZ, R58.H0_H0 ;  /* 0x2000003aff4c7230 */ /* 0x000fc40000004100 */
[----:B------:R-:W-:Y:S01]  /*91e0*/  FFMA.FTZ R66, R66, R63, -R67 ;  /* 0x0000003f42427223 */ /* 0x000fe20000010843 */
[----:B------:R-:W-:Y:S02]  /*91f0*/  HADD2.F32 R65, -RZ, R48.H1_H1 ;  /* 0x30000030ff417230 */ /* 0x000fe40000004100 */
[----:B------:R-:W-:Y:S01]  /*9200*/  HADD2.F32 R61, -RZ, R44.H1_H1 ;  /* 0x3000002cff3d7230 */ /* 0x000fe20000004100 */
[----:B------:R-:W-:Y:S01]  /*9210*/  F2FP.F16.F32.PACK_AB R51, R72, R51 ;  /* 0x000000334833723e */ /* 0x000fe200000000ff */
[----:B------:R-:W-:Y:S02]  /*9220*/  HADD2.F32 R63, -RZ, R48.H0_H0 ;  /* 0x20000030ff3f7230 */ /* 0x000fe40000004100 */
[-C--:B------:R-:W-:Y:S01]  /*9230*/  FMUL.FTZ R78, R65, R76.reuse ;  /* 0x0000004c414e7220 */ /* 0x080fe20000410000 */
[----:B------:R-:W-:Y:S02]  /*9240*/  HADD2.F32 R58, -RZ, R44.H0_H0 ;  /* 0x2000002cff3a7230 */ /* 0x000fe40000004100 */
[----:B------:R-:W-:Y:S01]  /*9250*/  FMUL.FTZ R76, R61, R76 ;  /* 0x0000004c3d4c7220 */ /* 0x000fe20000410000 */
[----:B------:R-:W-:-:S02]  /*9260*/  HADD2.F32 R74, -RZ, R57.H0_H0 ;  /* 0x20000039ff4a7230 */ /* 0x000fc40000004100 */
[-C--:B------:R-:W-:Y:S01]  /*9270*/  FMUL.FTZ R57, R63, R171.reuse ;  /* 0x000000ab3f397220 */ /* 0x080fe20000410000 */
[----:B------:R-:W-:Y:S02]  /*9280*/  HADD2.F32 R163, -RZ, R163.H0_H0 ;  /* 0x200000a3ffa37230 */ /* 0x000fe40000004100 */
[C---:B------:R-:W-:Y:S01]  /*9290*/  FMUL.FTZ R48, R58.reuse, R171 ;  /* 0x000000ab3a307220 */ /* 0x040fe20000410000 */
        /* <DEDUP_REMOVED lines=17> */
[----:B------:R-:W-:Y:S01]  /*93b0*/  F2FP.F16.F32.PACK_AB R44, R57, R44 ;  /* 0x0000002c392c723e */ /* 0x000fe200000000ff */
        /* <DEDUP_REMOVED lines=9> */
.L_x_4152:
[----:B------:R-:W-:Y:S05]  /*9450*/  BSYNC B2 ;  /* 0x0000000000027941 */ /* 0x000fea0003800000 */
.L_x_4151:
[----:B0-----:R4:W-:Y:S04]  /*9460*/  STG.E.128 desc[UR60][R52.64], R44 ;  /* 0x0000002c34007986 */ /* 0x0019e8000c101d3c */
[----:B--2---:R4:W-:Y:S02]  /*9470*/  @!P3 STG.E.128 desc[UR60][R54.64], R48 ;  /* 0x000000303600b986 */ /* 0x0049e4000c101d3c */
.L_x_4150:
[----:B------:R-:W-:Y:S05]  /*9480*/  BSYNC B1 ;  /* 0x0000000000017941 */ /* 0x000fea0003800000 */
.L_x_4149:
[----:B------:R-:W-:-:S13]  /*9490*/  ISETP.NE.AND P3, PT, R36, RZ, PT ;  /* 0x000000ff2400720c */ /* 0x000fda0003f65270 */
[----:B------:R-:W-:Y:S05]  /*94a0*/  @!P3 BRA `(.L_x_4103) ;  /* 0x0000000800d8b947 */ /* 0x000fea0003800000 */
[----:B---34-:R-:W2:Y:S01]  /*94b0*/  LDL R44, [R1+0x8] ;  /* 0x00000800012c7983 */ /* 0x018ea20000100800 */
[----:B------:R-:W-:Y:S01]  /*94c0*/  SHF.R.U32.HI R47, RZ, 0x3, R205 ;  /* 0x00000003ff2f7819 */ /* 0x000fe200000116cd */
[----:B------:R-:W-:Y:S01]  /*94d0*/  BSSY B1, `(.L_x_4153) ;  /* 0x0000071000017945 */ /* 0x000fe20003800000 */
[----:B------:R-:W-:-:S04]  /*94e0*/  IADD3 R46, P3, P4, R118, R128, R30 ;  /* 0x00000080762e7210 */ /* 0x000fc80007c7e01e */
[----:B0-----:R-:W-:Y:S02]  /*94f0*/  IADD3.X R49, R7, R56, R34, P3, P4 ;  /* 0x0000003807317210 */ /* 0x001fe40001fe8422 */
[----:B------:R-:W-:-:S04]  /*9500*/  LEA R52, P3, R46, R124, 0x1 ;  /* 0x0000007c2e347211 */ /* 0x000fc800078608ff */
[----:B------:R-:W-:Y:S02]  /*9510*/  LEA.HI.X R53, R46, R125, R49, 0x1, P3 ;  /* 0x0000007d2e357211 */ /* 0x000fe400018f0c31 */
[----:B------:R-:W-:Y:S02]  /*9520*/  ISETP.GE.AND P3, PT, R3, R126, PT ;  /* 0x0000007e0300720c */ /* 0x000fe40003f66270 */
[----:B--2---:R-:W-:-:S04]  /*9530*/  LOP3.LUT P5, RZ, R44, 0x1, RZ, 0xc0, !PT ;  /* 0x000000012cff7812 */ /* 0x004fc800078ac0ff */
[----:B------:R-:W-:-:S04]  /*9540*/  SEL R151, R127, R151, !P5 ;  /* 0x000000977f977207 */ /* 0x000fc80006800000 */
[----:B------:R-:W-:-:S04]  /*9550*/  SHF.R.S32.HI R44, RZ, 0x1f, R151 ;  /* 0x0000001fff2c7819 */ /* 0x000fc80000011497 */
[----:B------:R-:W-:-:S04]  /*9560*/  LEA.HI R44, R44, R151, RZ, 0x4 ;  /* 0x000000972c2c7211 */ /* 0x000fc800078f20ff */
[----:B------:R-:W-:-:S04]  /*9570*/  LEA.HI.SX32 R44, R44, R29, 0x1c ;  /* 0x0000001d2c2c7211 */ /* 0x000fc800078fe2ff */
[----:B------:R-:W-:Y:S02]  /*9580*/  SHF.R.S32.HI R45, RZ, 0x1f, R44 ;  /* 0x0000001fff2d7819 */ /* 0x000fe4000001142c */
[----:B------:R-:W-:Y:S02]  /*9590*/  SHF.L.U32 R55, R44, 0x3, RZ ;  /* 0x000000032c377819 */ /* 0x000fe400000006ff */
[----:B------:R-:W-:Y:S02]  /*95a0*/  LEA.HI R45, R45, R44, RZ, 0x3 ;  /* 0x0000002c2d2d7211 */ /* 0x000fe400078f18ff */
[----:B------:R-:W-:Y:S02]  /*95b0*/  LOP3.LUT R44, R205, 0x38, R55, 0xf8, !PT ;  /* 0x00000038cd2c7812 */ /* 0x000fe400078ef837 */
[----:B------:R-:W-:Y:S02]  /*95c0*/  SHF.R.S32.HI R48, RZ, 0x3, R45 ;  /* 0x00000003ff307819 */ /* 0x000fe4000001142d */
[----:B------:R-:W-:-:S03]  /*95d0*/  LOP3.LUT R44, R44, R47, RZ, 0x3c, !PT ;  /* 0x0000002f2c2c7212 */ /* 0x000fc600078e3cff */
[----:B------:R-:W-:-:S04]  /*95e0*/  IMAD R45, R48, 0x1c00, R215 ;  /* 0x00001c00302d7824 */ /* 0x000fc800078e02d7 */
[----:B------:R-:W-:Y:S02]  /*95f0*/  IMAD.IADD R47, R45, 0x1, R44 ;  /* 0x000000012d2f7824 */ /* 0x000fe400078e022c */
        /* <DEDUP_REMOVED lines=9> */
[----:B------:R-:W-:Y:S01]  /*9690*/  SHF.R.U32.HI R66, RZ, 0x10, R81 ;  /* 0x00000010ff427819 */ /* 0x000fe20000011651 */
[----:B------:R-:W-:Y:S01]  /*96a0*/  IMAD.MOV.U32 R61, RZ, RZ, R48 ;  /* 0x000000ffff3d7224 */ /* 0x000fe200078e0030 */
[----:B------:R-:W-:Y:S01]  /*96b0*/  MOV R62, R51 ;  /* 0x00000033003e7202 */ /* 0x000fe20000000f00 */
[----:B------:R-:W-:Y:S01]  /*96c0*/  HADD2.F32 R65, -RZ, R161.H1_H1 ;  /* 0x300000a1ff417230 */ /* 0x000fe20000004100 */
[--C-:B------:R-:W-:Y:S01]  /*96d0*/  SHF.R.U32.HI R64, RZ, 0x10, R69.reuse ;  /* 0x00000010ff407819 */ /* 0x100fe20000011645 */
[--C-:B------:R-:W-:Y:S01]  /*96e0*/  HADD2.F32 R48, -RZ, R44.reuse.H0_H0 ;  /* 0x2000002cff307230 */ /* 0x100fe20000004100 */
[----:B------:R-:W-:Y:S01]  /*96f0*/  SHF.R.U64 R57, R68, 0x10, R69 ;  /* 0x0000001044397819 */ /* 0x000fe20000001245 */
[----:B------:R-:W-:Y:S01]  /*9700*/  HADD2.F32 R51, -RZ, R44.H1_H1 ;  /* 0x3000002cff337230 */ /* 0x000fe20000004100 */
[----:B------:R-:W-:Y:S01]  /*9710*/  SHF.R.U64 R54, R70, 0x10, R71 ;  /* 0x0000001046367819 */ /* 0x000fe20000001247 */
[----:B------:R-:W-:Y:S01]  /*9720*/  IMAD.MOV.U32 R49, RZ, RZ, R47 ;  /* 0x000000ffff317224 */ /* 0x000fe200078e002f */
[----:B------:R-:W-:Y:S01]  /*9730*/  SHF.R.U32.HI R70, RZ, 0x10, R71 ;  /* 0x00000010ff467819 */ /* 0x000fe20000011647 */
[--C-:B------:R-:W-:Y:S01]  /*9740*/  HADD2.F32 R44, -RZ, R45.reuse.H0_H0 ;  /* 0x2000002dff2c7230 */ /* 0x100fe20000004100 */
[----:B------:R-:W-:Y:S01]  /*9750*/  SHF.R.U32.HI R67, RZ, 0x10, R83 ;  /* 0x00000010ff437819 */ /* 0x000fe20000011653 */
[----:B------:R-:W-:Y:S01]  /*9760*/  HADD2.F32 R66, -RZ, R66.H0_H0 ;  /* 0x20000042ff427230 */ /* 0x000fe20000004100 */
[----:B------:R-:W-:Y:S01]  /*9770*/  SHF.R.U64 R59, R80, 0x10, R81 ;  /* 0x00000010503b7819 */ /* 0x000fe20000001251 */
[----:B------:R-:W-:-:S02]  /*9780*/  HADD2.F32 R47, -RZ, R45.H1_H1 ;  /* 0x3000002dff2f7230 */ /* 0x000fc40000004100 */
[-C--:B------:R-:W-:Y:S01]  /*9790*/  FMUL.FTZ R45, R48, R65.reuse ;  /* 0x00000041302d7220 */ /* 0x080fe20000410000 */
[----:B------:R-:W-:Y:S02]  /*97a0*/  HADD2.F32 R63, -RZ, R158.H0_H0 ;  /* 0x2000009eff3f7230 */ /* 0x000fe40000004100 */
        /* <DEDUP_REMOVED lines=8> */
[----:B------:R-:W-:Y:S01]  /*9830*/  HADD2.F32 R68, -RZ, R160.H1_H1 ;  /* 0x300000a0ff447230 */ /* 0x000fe20000004100 */
[----:B------:R-:W-:Y:S01]  /*9840*/  SHF.R.U64 R58, R82, 0x10, R83 ;  /* 0x00000010523a7819 */ /* 0x000fe20000001253 */
[----:B------:R-:W-:Y:S01]  /*9850*/  HADD2.F32 R63, -RZ, R62.H0_H0 ;  /* 0x2000003eff3f7230 */ /* 0x000fe20000004100 */
[----:B------:R-:W-:Y:S01]  /*9860*/  F2FP.F16.F32.PACK_AB R47, R47, R44 ;  /* 0x0000002c2f2f723e */ /* 0x000fe200000000ff */
[----:B------:R-:W-:-:S02]  /*9870*/  HADD2.F32 R51, -RZ, R49.H0_H0 ;  /* 0x20000031ff337230 */ /* 0x000fc40000004100 */
[----:B------:R-:W-:Y:S02]  /*9880*/  HADD2.F32 R66, -RZ, R159.H0_H0 ;  /* 0x2000009fff427230 */ /* 0x000fe40000004100 */
[----:B------:R-:W-:Y:S02]  /*9890*/  HADD2.F32 R64, -RZ, R62.H1_H1 ;  /* 0x3000003eff407230 */ /* 0x000fe40000004100 */
[----:B------:R-:W-:Y:S02]  /*98a0*/  HADD2.F32 R67, -RZ, R67.H0_H0 ;  /* 0x20000043ff437230 */ /* 0x000fe40000004100 */
[----:B------:R-:W-:Y:S02]  /*98b0*/  HADD2.F32 R65, -RZ, R70.H0_H0 ;  /* 0x20000046ff417230 */ /* 0x000fe40000004100 */
[-C--:B------:R-:W-:Y:S01]  /*98c0*/  FMUL.FTZ R70, R63, R68.reuse ;  /* 0x000000443f467220 */ /* 0x080fe20000410000 */
[----:B------:R-:W-:Y:S01]  /*98d0*/  FMUL.FTZ R68, R51, R68 ;  /* 0x0000004433447220 */ /* 0x000fe20000410000 */
[----:B------:R-:W-:-:S02]  /*98e0*/  HADD2.F32 R62, -RZ, R49.H1_H1 ;  /* 0x30000031ff3e7230 */ /* 0x000fc40000004100 */
[-C--:B------:R-:W-:Y:S01]  /*98f0*/  FMUL.FTZ R69, R64, R67.reuse ;  /* 0x0000004340457220 */ /* 0x080fe20000410000 */
[-C--:B------:R-:W-:Y:S01]  /*9900*/  FFMA.FTZ R49, R51, R66.reuse, -R70 ;  /* 0x0000004233317223 */ /* 0x080fe20000010846 */
[----:B------:R-:W-:Y:S01]  /*9910*/  FFMA.FTZ R51, R63, R66, R68 ;  /* 0x000000423f337223 */ /* 0x000fe20000010044 */
[----:B------:R-:W-:Y:S02]  /*9920*/  HADD2.F32 R63, -RZ, R59.H0_H0 ;  /* 0x2000003bff3f7230 */ /* 0x000fe40000004100 */
[C---:B------:R-:W-:Y:S01]  /*9930*/  FMUL.FTZ R67, R62.reuse, R67 ;  /* 0x000000433e437220 */ /* 0x040fe20000410000 */
[--C-:B------:R-:W-:Y:S02]  /*9940*/  HADD2.F32 R59, -RZ, R60.reuse.H0_H0 ;  /* 0x2000003cff3b7230 */ /* 0x100fe40000004100 */
[-C--:B------:R-:W-:Y:S01]  /*9950*/  FFMA.FTZ R68, R62, R65.reuse, -R69 ;  /* 0x000000413e447223 */ /* 0x080fe20000010845 */
[----:B------:R-:W-:Y:S02]  /*9960*/  HADD2.F32 R60, -RZ, R60.H1_H1 ;  /* 0x3000003cff3c7230 */ /* 0x000fe40000004100 */
[----:B------:R-:W-:Y:S01]  /*9970*/  FFMA.FTZ R70, R64, R65, R67 ;  /* 0x0000004140467223 */ /* 0x000fe20000010043 */
[----:B------:R-:W-:-:S02]  /*9980*/  HADD2.F32 R62, -RZ, R61.H0_H0 ;  /* 0x2000003dff3e7230 */ /* 0x000fc40000004100 */
[----:B------:R-:W-:Y:S02]  /*9990*/  HADD2.F32 R61, -RZ, R61.H1_H1 ;  /* 0x3000003dff3d7230 */ /* 0x000fe40000004100 */
[----:B------:R-:W-:Y:S01]  /*99a0*/  FMUL.FTZ R66, R60, R63 ;  /* 0x0000003f3c427220 */ /* 0x000fe20000410000 */
[----:B------:R-:W-:Y:S01]  /*99b0*/  HADD2.F32 R57, -RZ, R57.H0_H0 ;  /* 0x20000039ff397230 */ /* 0x000fe20000004100 */
[----:B------:R-:W-:Y:S01]  /*99c0*/  F2FP.F16.F32.PACK_AB R68, R68, R49 ;  /* 0x000000314444723e */ /* 0x000fe200000000ff */
[----:B------:R-:W-:Y:S02]  /*99d0*/  HADD2.F32 R161, -RZ, R161.H0_H0 ;  /* 0x200000a1ffa17230 */ /* 0x000fe40000004100 */
[C---:B------:R-:W-:Y:S01]  /*99e0*/  FMUL.FTZ R65, R61.reuse, R63 ;  /* 0x0000003f3d417220 */ /* 0x040fe20000410000 */
[----:B------:R-:W-:Y:S02]  /*99f0*/  HADD2.F32 R158, -RZ, R158.H1_H1 ;  /* 0x3000009eff9e7230 */ /* 0x000fe40000004100 */
[----:B------:R-:W-:Y:S01]  /*9a00*/  FFMA.FTZ R66, R61, R57, R66 ;  /* 0x000000393d427223 */ /* 0x000fe20000010042 */
[----:B------:R-:W-:-:S02]  /*9a10*/  HADD2.F32 R61, -RZ, R58.H0_H0 ;  /* 0x2000003aff3d7230 */ /* 0x000fc40000004100 */
[----:B------:R-:W-:Y:S01]  /*9a20*/  FFMA.FTZ R65, R60, R57, -R65 ;  /* 0x000000393c417223 */ /* 0x000fe20000010841 */
[----:B------:R-:W-:Y:S02]  /*9a30*/  HADD2.F32 R58, -RZ, R50.H0_H0 ;  /* 0x20000032ff3a7230 */ /* 0x000fe40000004100 */
[-C--:B------:R-:W-:Y:S01]  /*9a40*/  FMUL.FTZ R64, R62, R161.reuse ;  /* 0x000000a13e407220 */ /* 0x080fe20000410000 */
[----:B------:R-:W-:Y:S02]  /*9a50*/  HADD2.F32 R57, -RZ, R46.H0_H0 ;  /* 0x2000002eff397230 */ /* 0x000fe40000004100 */
[C---:B------:R-:W-:Y:S01]  /*9a60*/  FMUL.FTZ R161, R59.reuse, R161 ;  /* 0x000000a13ba17220 */ /* 0x040fe20000410000 */
[----:B------:R-:W-:Y:S02]  /*9a70*/  HADD2.F32 R50, -RZ, R50.H1_H1 ;  /* 0x30000032ff327230 */ /* 0x000fe40000004100 */
[----:B------:R-:W-:Y:S01]  /*9a80*/  FFMA.FTZ R64, R59, R158, -R64 ;  /* 0x0000009e3b407223 */ /* 0x000fe20000010840 */
[----:B------:R-:W-:-:S02]  /*9a90*/  HADD2.F32 R160, -RZ, R160.H0_H0 ;  /* 0x200000a0ffa07230 */ /* 0x000fc40000004100 */
[----:B------:R-:W-:Y:S01]  /*9aa0*/  FFMA.FTZ R161, R62, R158, R161 ;  /* 0x0000009e3ea17223 */ /* 0x000fe200000100a1 */
[----:B------:R-:W-:Y:S02]  /*9ab0*/  HADD2.F32 R46, -RZ, R46.H1_H1 ;  /* 0x3000002eff2e7230 */ /* 0x000fe40000004100 */
[-C--:B------:R-:W-:Y:S01]  /*9ac0*/  FMUL.FTZ R67, R50, R61.reuse ;  /* 0x0000003d32437220 */ /* 0x080fe20000410000 */
[----:B------:R-:W-:Y:S02]  /*9ad0*/  HADD2.F32 R159, -RZ, R159.H1_H1 ;  /* 0x3000009fff9f7230 */ /* 0x000fe40000004100 */
[CC--:B------:R-:W-:Y:S01]  /*9ae0*/  FMUL.FTZ R63, R57.reuse, R160.reuse ;  /* 0x000000a0393f7220 */ /* 0x0c0fe20000410000 */
[----:B------:R-:W-:Y:S02]  /*9af0*/  HADD2.F32 R59, -RZ, R54.H0_H0 ;  /* 0x20000036ff3b7230 */ /* 0x000fe40000004100 */
[----:B------:R-:W-:Y:S01]  /*9b00*/  FMUL.FTZ R54, R58, R160 ;  /* 0x000000a03a367220 */ /* 0x000fe20000410000 */
[----:B------:R-:W-:Y:S01]  /*9b10*/  FMUL.FTZ R61, R46, R61 ;  /* 0x0000003d2e3d7220 */ /* 0x000fe20000410000 */
[----:B------:R-:W-:Y:S01]  /*9b20*/  FFMA.FTZ R63, R58, R159, R63 ;  /* 0x0000009f3a3f7223 */ /* 0x000fe2000001003f */
[----:B------:R-:W-:Y:S01]  /*9b30*/  F2FP.F16.F32.PACK_AB R49, R48, R45 ;  /* 0x0000002d3031723e */ /* 0x000fe200000000ff */
[----:B------:R-:W-:Y:S01]  /*9b40*/  FFMA.FTZ R54, R57, R159, -R54 ;  /* 0x0000009f39367223 */ /* 0x000fe20000010836 */
[-C--:B------:R-:W-:Y:S01]  /*9b50*/  FFMA.FTZ R67, R46, R59.reuse, -R67 ;  /* 0x0000003b2e437223 */ /* 0x080fe20000010843 */
[----:B------:R-:W-:Y:S01]  /*9b60*/  FFMA.FTZ R50, R50, R59, R61 ;  /* 0x0000003b32327223 */ /* 0x000fe2000001003d */
[----:B------:R-:W-:Y:S01]  /*9b70*/  IMAD.MOV.U32 R45, RZ, RZ, R47 ;  /* 0x000000ffff2d7224 */ /* 0x000fe200078e002f */
[----:B------:R-:W-:Y:S01]  /*9b80*/  F2FP.F16.F32.PACK_AB R51, R70, R51 ;  /* 0x000000334633723e */ /* 0x000fe200000000ff */
[----:B------:R-:W-:Y:S01]  /*9b90*/  IMAD.MOV.U32 R47, RZ, RZ, R68 ;  /* 0x000000ffff2f7224 */ /* 0x000fe200078e0044 */
[----:B------:R-:W-:-:S02]  /*9ba0*/  F2FP.F16.F32.PACK_AB R44, R65, R64 ;  /* 0x00000040412c723e */ /* 0x000fc400000000ff */
[----:B------:R-:W-:Y:S02]  /*9bb0*/  F2FP.F16.F32.PACK_AB R48, R66, R161 ;  /* 0x000000a14230723e */ /* 0x000fe400000000ff */
[----:B------:R-:W-:Y:S02]  /*9bc0*/  F2FP.F16.F32.PACK_AB R46, R67, R54 ;  /* 0x00000036432e723e */ /* 0x000fe400000000ff */
[----:B------:R-:W-:-:S07]  /*9bd0*/  F2FP.F16.F32.PACK_AB R50, R50, R63 ;  /* 0x0000003f3232723e */ /* 0x000fce00000000ff */
.L_x_4154:
[----:B------:R-:W-:Y:S05]  /*9be0*/  BSYNC B1 ;  /* 0x0000000000017941 */ /* 0x000fea0003800000 */
.L_x_4153:
[----:B0-----:R0:W-:Y:S01]  /*9bf0*/  STG.E.128 desc[UR60][R52.64], R44 ;  /* 0x0000002c34007986 */ /* 0x0011e2000c101d3c */
[----:B------:R-:W-:-:S13]  /*9c00*/  ISETP.GE.AND P3, PT, R55, R148, PT ;  /* 0x000000943700720c */ /* 0x000fda0003f66270 */
[----:B------:R-:W-:Y:S05]  /*9c10*/  @P3 BRA `(.L_x_4103) ;  /* 0x0000000000fc3947 */ /* 0x000fea0003800000 */
[--C-:B0-----:R-:W-:Y:S02]  /*9c20*/  SHF.R.S32.HI R44, RZ, 0x1f, R55.reuse ;  /* 0x0000001fff2c7819 */ /* 0x101fe40000011437 */
[----:B------:R-:W-:-:S04]  /*9c30*/  IADD3 R55, P3, P4, R118, R128, R55 ;  /* 0x0000008076377210 */ /* 0x000fc80007c7e037 */
[----:B------:R-:W-:Y:S02]  /*9c40*/  IADD3.X R56, R7, R56, R44, P3, P4 ;  /* 0x0000003807387210 */ /* 0x000fe40001fe842c */
[----:B------:R-:W-:-:S04]  /*9c50*/  LEA R124, P3, R55, R124, 0x1 ;  /* 0x0000007c377c7211 */ /* 0x000fc800078608ff */
[----:B------:R-:W-:-:S05]  /*9c60*/  LEA.HI.X R125, R55, R125, R56, 0x1, P3 ;  /* 0x0000007d377d7211 */ /* 0x000fca00018f0c38 */
[----:B--2---:R0:W-:Y:S01]  /*9c70*/  STG.E.128 desc[UR60][R124.64], R48 ;  /* 0x000000307c007986 */ /* 0x0041e2000c101d3c */
[----:B------:R-:W-:Y:S05]  /*9c80*/  BRA `(.L_x_4103) ;  /* 0x0000000000e07947 */ /* 0x000fea0003800000 */
.L_x_4070:
[----:B------:R-:W2:Y:S02]  /*9c90*/  LDL R44, [R1+0x14] ;  /* 0x00001400012c7983 */ /* 0x000ea40000100800 */
[----:B--2---:R-:W-:-:S13]  /*9ca0*/  R2UR UR4, R44 ;  /* 0x000000002c0472ca */ /* 0x004fda00000e0000 */
[----:B------:R-:W-:-:S06]  /*9cb0*/  UISETP.NE.AND UP0, UPT, UR4, 0x3, UPT ;  /* 0x000000030400788c */ /* 0x000fcc000bf05270 */
[----:B------:R-:W-:-:S13]  /*9cc0*/  PLOP3.LUT P2, PT, PT, PT, UP0, 0x80, 0x0 ;  /* 0x000000000000781c */ /* 0x000fda0003f4f008 */
[----:B------:R-:W-:Y:S05]  /*9cd0*/  @!P2 BRA `(.L_x_4155) ;  /* 0x000000000004a947 */ /* 0x000fea0003800000 */
[----:B------:R-:W-:Y:S01]  /*9ce0*/  BPT.TRAP 0x1 ;  /* 0x000000040000795c */ /* 0x000fe20000300000 */
.L_x_4155:
[----:B------:R-:W-:Y:S01]  /*9cf0*/  IMAD R100, R16, 0x8, R2 ;  /* 0x0000000810647824 */ /* 0x000fe200078e0202 */
[----:B------:R-:W-:Y:S01]  /*9d00*/  SHF.L.U32 R101, R204, 0x1f, RZ ;  /* 0x0000001fcc657819 */ /* 0x000fe200000006ff */
[----:B0-----:R-:W-:Y:S01]  /*9d10*/  IMAD R43, R25, -0x70, R24 ;  /* 0xffffff90192b7824 */ /* 0x001fe200078e0218 */
[----:B------:R-:W-:Y:S02]  /*9d20*/  BSSY B1, `(.L_x_4156) ;  /* 0x0000004000017945 */ /* 0x000fe40003800000 */
[----:B------:R-:W0:Y:S02]  /*9d30*/  SYNCS.PHASECHK.TRANS64.TRYWAIT P3, [R100+URZ+0x36890], R101 ;  /* 0x03689065640075a7 */ /* 0x000e24000806017f */
[----:B------:R-:W-:Y:S01]  /*9d40*/  VIMNMX R43, R43, 0x70, PT ;  /* 0x000000702b2b7848 */ /* 0x000fe20003fe0100 */
[----:B0-----:R-:W-:Y:S06]  /*9d50*/  @!P3 BRA `(.L_x_4157) ;  /* 0x000001d00068b947 */ /* 0x001fec0003800000 */
.L_x_4438:
[----:B------:R-:W-:Y:S05]  /*9d60*/  BSYNC B1 ;  /* 0x0000000000017941 */ /* 0x000fea0003800000 */
.L_x_4156:
[----:B------:R-:W-:Y:S01]  /*9d70*/  ISETP.GE.AND P3, PT, R17, R43, PT ;  /* 0x0000002b1100720c */ /* 0x000fe20003f66270 */
[----:B------:R-:W-:-:S12]  /*9d80*/  BSSY B1, `(.L_x_4158) ;  /* 0x0000014000017945 */ /* 0x000fd80003800000 */
[----:B------:R-:W-:Y:S05]  /*9d90*/  @P3 BRA `(.L_x_4159) ;  /* 0x0000000000483947 */ /* 0x000fea0003800000 */
[----:B------:R-:W-:-:S13]  /*9da0*/  ISETP.NE.AND P3, PT, R31, RZ, PT ;  /* 0x000000ff1f00720c */ /* 0x000fda0003f65270 */
[----:B------:R-:W1:Y:S04]  /*9db0*/  @P3 LDS.128 R44, [R41+0x21000] ;  /* 0x02100000292c3984 */ /* 0x000e680000000c00 */
[----:B-1----:R-:W-:Y:S01]  /*9dc0*/  @P3 STG.E.128 desc[UR60][R50.64], R44 ;  /* 0x0000002c32003986 */ /* 0x002fe2000c101d3c */
        /* <DEDUP_REMOVED lines=14> */
[----:B-1----:R1:W-:Y:S02]  /*9eb0*/  @P3 STG.E.128 desc[UR60][R50.64+0x140], R44 ;  /* 0x0001402c32003986 */ /* 0x0023e4000c101d3c */
.L_x_4159:
[----:B------:R-:W-:Y:S05]  /*9ec0*/  BSYNC B1 ;  /* 0x0000000000017941 */ /* 0x000fea0003800000 */
.L_x_4158:
[----:B------:R-:W-:-:S13]  /*9ed0*/  ISETP.GE.AND P3, PT, R227, R43, PT ;  /* 0x0000002be300720c */ /* 0x000fda0003f66270 */
[----:B------:R-:W-:Y:S05]  /*9ee0*/  @P3 BRA `(.L_x_4103) ;  /* 0x0000000000483947 */ /* 0x000fea0003800000 */
[----:B------:R-:W-:-:S13]  /*9ef0*/  ISETP.NE.AND P3, PT, R31, RZ, PT ;  /* 0x000000ff1f00720c */ /* 0x000fda0003f65270 */
[----:B-1----:R-:W1:Y:S04]  /*9f00*/  @P3 LDS.128 R44, [R41+0x23000] ;  /* 0x02300000292c3984 */ /* 0x002e680000000c00 */
        /* <DEDUP_REMOVED lines=16> */
.L_x_4103:
[----:B------:R-:W-:Y:S05]  /*a010*/  BSYNC B0 ;  /* 0x0000000000007941 */ /* 0x000fea0003800000 */
.L_x_4069:
        /* <DEDUP_REMOVED lines=12> */
[----:B------:R-:W-:-:S04]  /*a0e0*/  @!P3 IADD3 R44, R100, 0x368a0, RZ ;  /* 0x000368a0642cb810 */ /* 0x000fc80007ffe0ff */
[----:B------:R-:W-:-:S04]  /*a0f0*/  @!P3 PRMT R44, RZ, 0x654, R44 ;  /* 0x00000654ff2cb816 */ /* 0x000fc8000000002c */
[----:B------:R0:W-:Y:S01]  /*a100*/  @!P3 SYNCS.ARRIVE.TRANS64.RED.A1T0 RZ, [R44+URZ], RZ ;  /* 0x000000ff2cffb9a7 */ /* 0x0001e2000810043f */
[----:B------:R-:W-:Y:S05]  /*a110*/  @!P2 BRA `(.L_x_4161) ;  /* 0x000000000004a947 */ /* 0x000fea0003800000 */
[----:B------:R-:W-:Y:S01]  /*a120*/  BPT.TRAP 0x1 ;  /* 0x000000040000795c */ /* 0x000fe20000300000 */
.L_x_4161:
[----:B------:R-:W-:Y:S05]  /*a130*/  BSYNC B0 ;  /* 0x0000000000007941 */ /* 0x000fea0003800000 */
.L_x_4160:
[----:B------:R-:W1:Y:S01]  /*a140*/  SYNCS.PHASECHK.TRANS64.TRYWAIT P2, [R100+URZ+0x368b0], R101 ;  /* 0x0368b065640075a7 */ /* 0x000e62000804017f */
[----:B------:R-:W-:Y:S01]  /*a150*/  ULDC.64 UR4, c[0x0][0x318] ;  /* 0x0000c60000047ab9 */ /* 0x000fe20000000a00 */
[----:B------:R-:W-:Y:S01]  /*a160*/  ULDC.64 UR6, c[0x0][0x328] ;  /* 0x0000ca0000067ab9 */ /* 0x000fe20000000a00 */
[----:B0-----:R-:W-:Y:S01]  /*a170*/  IMAD.U32 R44, RZ, RZ, UR4 ;  /* 0x00000004ff2c7e24 */ /* 0x001fe2000f8e00ff */
[----:B------:R-:W-:Y:S01]  /*a180*/  BSSY B0, `(.L_x_4162) ;  /* 0x0000009000007945 */ /* 0x000fe20003800000 */
[----:B------:R-:W-:Y:S02]  /*a190*/  IMAD.U32 R46, RZ, RZ, UR6 ;  /* 0x00000006ff2e7e24 */ /* 0x000fe4000f8e00ff */
[----:B------:R-:W-:Y:S01]  /*a1a0*/  IMAD.U32 R45, RZ, RZ, UR7 ;  /* 0x00000007ff2d7e24 */ /* 0x000fe2000f8e00ff */
[----:B------:R0:W-:Y:S04]  /*a1b0*/  STL [R1+0x4], R44 ;  /* 0x0000042c01007387 */ /* 0x0001e80000100800 */
[----:B------:R2:W-:Y:S01]  /*a1c0*/  STL [R1+0x10], R46 ;  /* 0x0000102e01007387 */ /* 0x0005e20000100800 */
[----:B0-----:R-:W-:-:S05]  /*a1d0*/  MOV R44, UR5 ;  /* 0x00000005002c7c02 */ /* 0x001fca0008000f00 */
[----:B------:R2:W-:Y:S04]  /*a1e0*/  STL [R1], R44 ;  /* 0x0000002c01007387 */ /* 0x0005e80000100800 */
[----:B------:R2:W-:Y:S02]  /*a1f0*/  STL [R1+0xc], R45 ;  /* 0x00000c2d01007387 */ /* 0x0005e40000100800 */
[----:B-12---:R-:W-:Y:S05]  /*a200*/  @!P2 BRA `(.L_x_4163) ;  /* 0x000001cc0050a947 */ /* 0x006fea0003800000 */
.L_x_4439:
[----:B------:R-:W-:Y:S05]  /*a210*/  BSYNC B0 ;  /* 0x0000000000007941 */ /* 0x000fea0003800000 */
.L_x_4162:
[----:B------:R1:W5:Y:S04]  /*a220*/  LDL R55, [R1+0x10] ;  /* 0x0000100001377983 */ /* 0x0003680000100800 */
[----:B------:R1:W5:Y:S04]  /*a230*/  LDL R54, [R1+0xc] ;  /* 0x00000c0001367983 */ /* 0x0003680000100800 */
[----:B------:R1:W5:Y:S04]  /*a240*/  LDL R53, [R1+0x4] ;  /* 0x0000040001357983 */ /* 0x0003680000100800 */
[----:B------:R1:W5:Y:S01]  /*a250*/  LDL R52, [R1] ;  /* 0x0000000001347983 */ /* 0x0003620000100800 */
[----:B------:R-:W-:Y:S01]  /*a260*/  ISETP.GE.AND P2, PT, R17, R43, PT ;  /* 0x0000002b1100720c */ /* 0x000fe20003f46270 */
[----:B------:R-:W-:Y:S01]  /*a270*/  BSSY B0, `(.L_x_4164) ;  /* 0x0000022000007945 */ /* 0x000fe20003800000 */
[----:B------:R-:W-:-:S11]  /*a280*/  IMAD.WIDE R48, R25, 0x70, R122 ;  /* 0x0000007019307825 */ /* 0x000fd600078e027a */
[----:B-1----:R-:W-:Y:S05]  /*a290*/  @P2 BRA `(.L_x_4165) ;  /* 0x00000000007c2947 */ /* 0x002fea0003800000 */
[----:B-----5:R-:W-:Y:S01]  /*a2a0*/  R2UR UR7, R55 ;  /* 0x00000000370772ca */ /* 0x020fe200000e0000 */
[----:B------:R-:W-:Y:S01]  /*a2b0*/  IMAD.MOV.U32 R44, RZ, RZ, R116 ;  /* 0x000000ffff2c7224 */ /* 0x000fe200078e0074 */
[----:B------:R-:W-:Y:S01]  /*a2c0*/  R2UR UR4, R54 ;  /* 0x00000000360472ca */ /* 0x000fe200000e0000 */
[----:B------:R-:W-:Y:S01]  /*a2d0*/  IMAD.MOV.U32 R45, RZ, RZ, R40 ;  /* 0x000000ffff2d7224 */ /* 0x000fe200078e0028 */
[----:B------:R-:W-:Y:S02]  /*a2e0*/  R2UR UR6, R53 ;  /* 0x00000000350672ca */ /* 0x000fe400000e0000 */
[----:B------:R-:W-:-:S07]  /*a2f0*/  R2UR UR5, R52 ;  /* 0x00000000340572ca */ /* 0x000fce00000e0000 */
[----:B------:R-:W-:Y:S02]  /*a300*/  IMAD R47, R49, UR7, RZ ;  /* 0x00000007312f7c24 */ /* 0x000fe4000f8e02ff */
[----:B------:R-:W-:-:S04]  /*a310*/  IMAD.WIDE.U32 R44, R48, UR7, R44 ;  /* 0x00000007302c7c25 */ /* 0x000fc8000f8e002c */
[----:B------:R-:W-:Y:S01]  /*a320*/  IMAD R47, R48, UR4, R47 ;  /* 0x00000004302f7c24 */ /* 0x000fe2000f8e022f */
[----:B------:R-:W-:Y:S01]  /*a330*/  LEA R50, P2, R44, UR6, 0x1 ;  /* 0x000000062c327c11 */ /* 0x000fe2000f8408ff */
[----:B------:R-:W-:Y:S02]  /*a340*/  ULDC UR4, c[0x0][0x2f4] ;  /* 0x0000bd0000047ab9 */ /* 0x000fe40000000800 */
[----:B------:R-:W-:-:S05]  /*a350*/  IMAD.IADD R45, R45, 0x1, R47 ;  /* 0x000000012d2d7824 */ /* 0x000fca00078e022f */
[----:B------:R-:W-:Y:S02]  /*a360*/  LEA.HI.X R51, R44, UR5, R45, 0x1, P2 ;  /* 0x000000052c337c11 */ /* 0x000fe400090f0c2d */
[----:B------:R-:W-:-:S13]  /*a370*/  ISETP.GE.AND P2, PT, R18, UR4, PT ;  /* 0x0000000412007c0c */ /* 0x000fda000bf46270 */
[----:B------:R-:W1:Y:S04]  /*a380*/  @!P2 LDS.128 R44, [R41] ;  /* 0x00000000292ca984 */ /* 0x000e680000000c00 */
[----:B-1----:R-:W-:Y:S01]  /*a390*/  @!P2 STG.E.128 desc[UR60][R50.64], R44 ;  /* 0x0000002c3200a986 */ /* 0x002fe2000c101d3c */
[----:B------:R-:W-:-:S13]  /*a3a0*/  ISETP.GE.AND P2, PT, R0, UR4, PT ;  /* 0x0000000400007c0c */ /* 0x000fda000bf46270 */
[----:B------:R-:W1:Y:S04]  /*a3b0*/  @!P2 LDS.128 R44, [R42] ;  /* 0x000000002a2ca984 */ /* 0x000e680000000c00 */
[----:B-1----:R-:W-:Y:S01]  /*a3c0*/  @!P2 STG.E.128 desc[UR60][R50.64+0x40], R44 ;  /* 0x0000402c3200a986 */ /* 0x002fe2000c101d3c */
[----:B------:R-:W-:-:S13]  /*a3d0*/  ISETP.GE.AND P2, PT, R3, UR4, PT ;  /* 0x0000000403007c0c */ /* 0x000fda000bf46270 */
[----:B------:R-:W1:Y:S04]  /*a3e0*/  @!P2 LDS.128 R44, [R41+0x3800] ;  /* 0x00380000292ca984 */ /* 0x000e680000000c00 */
        /* <DEDUP_REMOVED lines=9> */
[----:B-1----:R1:W-:Y:S02]  /*a480*/  @!P2 STG.E.128 desc[UR60][R50.64+0x140], R44 ;  /* 0x0001402c3200a986 */ /* 0x0023e4000c101d3c */
.L_x_4165:
[----:B------:R-:W-:Y:S05]  /*a490*/  BSYNC B0 ;  /* 0x0000000000007941 */ /* 0x000fea0003800000 */
.L_x_4164:
[----:B------:R-:W-:Y:S01]  /*a4a0*/  ISETP.GE.AND P2, PT, R227, R43, PT ;  /* 0x0000002be300720c */ /* 0x000fe20003f46270 */
[----:B------:R-:W-:-:S12]  /*a4b0*/  BSSY B0, `(.L_x_4166) ;  /* 0x0000023000007945 */ /* 0x000fd80003800000 */
[----:B------:R-:W-:Y:S05]  /*a4c0*/  @P2 BRA `(.L_x_4167) ;  /* 0x0000000000842947 */ /* 0x000fea0003800000 */
[----:B-----5:R-:W-:Y:S01]  /*a4d0*/  R2UR UR7, R55 ;  /* 0x00000000370772ca */ /* 0x020fe200000e0000 */
[----:B-1----:R-:W-:Y:S01]  /*a4e0*/  IMAD.MOV.U32 R44, RZ, RZ, R116 ;  /* 0x000000ffff2c7224 */ /* 0x002fe200078e0074 */
[----:B------:R-:W-:Y:S01]  /*a4f0*/  R2UR UR4, R54 ;  /* 0x00000000360472ca */ /* 0x000fe200000e0000 */
[----:B------:R-:W-:Y:S01]  /*a500*/  IMAD.MOV.U32 R45, RZ, RZ, R40 ;  /* 0x000000ffff2d7224 */ /* 0x000fe200078e0028 */
[----:B------:R-:W-:Y:S02]  /*a510*/  IADD3 R43, P2, R48, 0x40, RZ ;  /* 0x00000040302b7810 */ /* 0x000fe40007f5e0ff */
[----:B------:R-:W-:Y:S02]  /*a520*/  R2UR UR6, R53 ;  /* 0x00000000350672ca */ /* 0x000fe400000e0000 */
[----:B------:R-:W-:Y:S02]  /*a530*/  IADD3.X R48, RZ, R49, RZ, P2, !PT ;  /* 0x00000031ff307210 */ /* 0x000fe400017fe4ff */
[----:B------:R-:W-:-:S03]  /*a540*/  R2UR UR5, R52 ;  /* 0x00000000340572ca */ /* 0x000fc600000e0000 */
        /* <DEDUP_REMOVED lines=25> */
.L_x_4167:
[----:B------:R-:W-:Y:S05]  /*a6e0*/  BSYNC B0 ;  /* 0x0000000000007941 */ /* 0x000fea0003800000 */
.L_x_4166:
[----:B------:R-:W3:Y:S01]  /*a6f0*/  LDL R41, [R1+0x8] ;  /* 0x0000080001297983 */ /* 0x000ee20000100800 */
[----:B0-----:R-:W-:Y:S01]  /*a700*/  @!P3 IADD3 R100, R100, 0x368c0, RZ ;  /* 0x000368c06464b810 */ /* 0x001fe20007ffe0ff */
        /* <DEDUP_REMOVED lines=13> */
[----:B---3--:R-:W-:Y:S02]  /*a7e0*/  LOP3.LUT P4, RZ, R41, 0x2, RZ, 0xc0, !PT ;  /* 0x0000000229ff7812 */ /* 0x008fe4000788c0ff */
[----:B------:R-:W-:-:S04]  /*a7f0*/  SEL R41, RZ, 0x1, P3 ;  /* 0x00000001ff297807 */ /* 0x000fc80001800000 */
[----:B------:R-:W-:-:S07]  /*a800*/  LOP3.LUT R204, R204, R41, RZ, 0x3c, !PT ;  /* 0x00000029cccc7212 */ /* 0x000fce00078e3cff */
[----:B0-----:R-:W-:Y:S05]  /*a810*/  @P4 BRA `(.L_x_4168) ;  /* 0xffffff8000604947 */ /* 0x001fea000383ffff */
.L_x_4064:
[----:B------:R-:W-:Y:S01]  /*a820*/  BSSY B0, `(.L_x_4169) ;  /* 0x000003a000007945 */ /* 0x000fe20003800000 */
[----:B------:R-:W-:Y:S01]  /*a830*/  ISETP.GE.AND P1, PT, R154, 0x1, PT ;  /* 0x000000019a00780c */ /* 0x000fe20003f26270 */
[----:B------:R-:W-:Y:S01]  /*a840*/  IMAD.MOV.U32 R0, RZ, RZ, RZ ;  /* 0x000000ffff007224 */ /* 0x000fe200078e00ff */
[----:B------:R-:W-:Y:S01]  /*a850*/  PLOP3.LUT P0, PT, PT, PT, PT, 0x80, 0x0 ;  /* 0x000000000000781c */ /* 0x000fe20003f0f070 */
[----:B------:R-:W-:Y:S01]  /*a860*/  IMAD.MOV.U32 R3, RZ, RZ, RZ ;  /* 0x000000ffff037224 */ /* 0x000fe200078e00ff */
[----:B------:R-:W-:Y:S02]  /*a870*/  CS2R R118, SRZ ;  /* 0x0000000000767805 */ /* 0x000fe4000001ff00 */
[----:B------:R-:W-:Y:S02]  /*a880*/  CS2R R116, SRZ ;  /* 0x0000000000747805 */ /* 0x000fe4000001ff00 */
[----:B------:R-:W-:Y:S02]  /*a890*/  CS2R R114, SRZ ;  /* 0x0000000000727805 */ /* 0x000fe4000001ff00 */
[----:B------:R-:W-:-:S02]  /*a8a0*/  CS2R R112, SRZ ;  /* 0x0000000000707805 */ /* 0x000fc4000001ff00 */
[----:B------:R-:W-:Y:S02]  /*a8b0*/  MOV R111, RZ ;  /* 0x000000ff006f7202 */ /* 0x000fe40000000f00 */
[----:B------:R-:W-:Y:S02]  /*a8c0*/  CS2R R106, SRZ ;  /* 0x00000000006a7805 */ /* 0x000fe4000001ff00 */
[----:B------:R-:W-:Y:S02]  /*a8d0*/  CS2R R108, SRZ ;  /* 0x00000000006c7805 */ /* 0x000fe4000001ff00 */
[----:B-----5:R-:W-:Y:S02]  /*a8e0*/  CS2R R54, SRZ ;  /* 0x0000000000367805 */ /* 0x020fe4000001ff00 */
[----:B------:R-:W-:Y:S01]  /*a8f0*/  CS2R R104, SRZ ;  /* 0x0000000000687805 */ /* 0x000fe2000001ff00 */
[----:B------:R-:W-:Y:S01]  /*a900*/  IMAD.MOV.U32 R103, RZ, RZ, RZ ;  /* 0x000000ffff677224 */ /* 0x000fe200078e00ff */
[----:B------:R-:W-:-:S02]  /*a910*/  CS2R R98, SRZ ;  /* 0x0000000000627805 */ /* 0x000fc4000001ff00 */
[----:B------:R-:W-:Y:S02]  /*a920*/  CS2R R100, SRZ ;  /* 0x0000000000647805 */ /* 0x000fe4000001ff00 */
[----:B------:R-:W-:Y:S01]  /*a930*/  CS2R R96, SRZ ;  /* 0x0000000000607805 */ /* 0x000fe2000001ff00 */
[----:B------:R-:W-:Y:S01]  /*a940*/  IMAD.MOV.U32 R95, RZ, RZ, RZ ;  /* 0x000000ffff5f7224 */ /* 0x000fe200078e00ff */
        /* <DEDUP_REMOVED lines=8> */
[----:B------:R-:W-:Y:S02]  /*a9d0*/  MOV R79, RZ ;  /* 0x000000ff004f7202 */ /* 0x000fe40000000f00 */
        /* <DEDUP_REMOVED lines=13> */
[----:B-1----:R-:W-:Y:S02]  /*aab0*/  CS2R R50, SRZ ;  /* 0x0000000000327805 */ /* 0x002fe4000001ff00 */
[----:B------:R-:W-:-:S02]  /*aac0*/  CS2R R52, SRZ ;  /* 0x0000000000347805 */ /* 0x000fc4000001ff00 */
[----:B--2---:R-:W-:Y:S02]  /*aad0*/  CS2R R48, SRZ ;  /* 0x0000000000307805 */ /* 0x004fe4000001ff00 */
        /* <DEDUP_REMOVED lines=10> */
[----:B------:R-:W-:Y:S01]  /*ab80*/  CS2R R28, SRZ ;  /* 0x00000000001c7805 */ /* 0x000fe2000001ff00 */
[----:B------:R-:W-:Y:S06]  /*ab90*/  @P2 BRA `(.L_x_4170) ;  /* 0x0000000000082947 */ /* 0x000fec0003800000 */
[----:B------:R-:W0:Y:S02]  /*aba0*/  FENCE.VIEW.ASYNC.G ;  /* 0x00000000000073c6 */ /* 0x000e240000000100 */
[----:B0-----:R-:W-:Y:S06]  /*abb0*/  BAR.ARV 0xc, 0x180 ;  /* 0x0306000000007b1d */ /* 0x001fec0000002000 */
.L_x_4170:
[----:B------:R-:W-:Y:S05]  /*abc0*/  BSYNC B0 ;  /* 0x0000000000007941 */ /* 0x000fea0003800000 */
.L_x_4169:
[----:B------:R-:W-:Y:S01]  /*abd0*/  CS2R R24, SRZ ;  /* 0x0000000000187805 */ /* 0x000fe2000001ff00 */
[----:B------:R-:W-:Y:S06]  /*abe0*/  @!P1 BRA `(.L_x_4171) ;  /* 0x0000011c007c9947 */ /* 0x000fec0003800000 */
[----:B------:R-:W2:Y:S01]  /*abf0*/  LDL R5, [R1+0x80] ;  /* 0x0000800001057983 */ /* 0x000ea20000100800 */
[----:B------:R-:W0:Y:S02]  /*ac00*/  S2R R7, SR_TID.X ;  /* 0x0000000000077919 */ /* 0x000e240000002100 */
[----:B0-----:R-:W-:-:S05]  /*ac10*/  VIADD R7, R7, 0xffffff80 ;  /* 0xffffff8007077836 */ /* 0x001fca0000000000 */
        /* <DEDUP_REMOVED lines=30> */
.L_x_4172:
        /* <DEDUP_REMOVED lines=12> */
.L_x_4176:
[----:B-1----:R1:W2:Y:S02]  /*aec0*/  SYNCS.PHASECHK.TRANS64.TRYWAIT P0, [R2+URZ+0x36800], R3 ;  /* 0x03680003020075a7 */ /* 0x0022a4000800017f */
[----:B--2---:R-:W-:Y:S05]  /*aed0*/  @!P0 NANOSLEEP.SYNCS 0x989680 ;  /* 0x009896800000895d */ /* 0x004fea0003900000 */
[----:B------:R-:W2:Y:S02]  /*aee0*/  @!P0 SYNCS.PHASECHK.TRANS64 P0, [R2+URZ+0x36800], R3 ;  /* 0x03680003020085a7 */ /* 0x000ea4000800007f */
[----:B--2---:R-:W-:Y:S05]  /*aef0*/  @!P0 BRA `(.L_x_4176) ;  /* 0xfffffffc00f08947 */ /* 0x004fea000383ffff */
.L_x_4175:
[----:B------:R-:W-:Y:S05]  /*af00*/  BSYNC B0 ;  /* 0x0000000000007941 */ /* 0x000fea0003800000 */
.L_x_4174:
[----:B------:R-:W-:Y:S05]  /*af10*/  BRA `(.L_x_4177) ;  /* 0x0000005800787947 */ /* 0x000fea0003800000 */
.L_x_4173:
[----:B------:R-:W2:Y:S01]  /*af20*/  LDL R0, [R1+0x80] ;  /* 0x0000800001007983 */ /* 0x000ea20000100800 */
[----:B------:R-:W-:Y:S01]  /*af30*/  ULDC.64 UR4, c[0x0][0x3f8] ;  /* 0x0000fe0000047ab9 */ /* 0x000fe20000000a00 */
[----:B------:R-:W-:Y:S01]  /*af40*/  ULDC.64 UR6, c[0x0][0x408] ;  /* 0x0001020000067ab9 */ /* 0x000fe20000000a00 */
[----:B------:R-:W-:Y:S01]  /*af50*/  IMAD.WIDE.U32 R4, R149, UR4, RZ ;  /* 0x0000000495047c25 */ /* 0x000fe2000f8e00ff */
[----:B--2---:R-:W-:Y:S02]  /*af60*/  R2UR UR8, R0 ;  /* 0x00000000000872ca */ /* 0x004fe400000e0000 */
[----:B------:R-:W-:-:S05]  /*af70*/  SHF.R.S32.HI R0, RZ, 0x1f, R149 ;  /* 0x0000001fff007819 */ /* 0x000fca0000011495 */
[C---:B------:R-:W-:Y:S02]  /*af80*/  IMAD R6, R0.reuse, UR4, RZ ;  /* 0x0000000400067c24 */ /* 0x040fe4000f8e02ff */
[----:B------:R-:W-:Y:S02]  /*af90*/  IMAD R0, R0, UR6, RZ ;  /* 0x0000000600007c24 */ /* 0x000fe4000f8e02ff */
[C---:B------:R-:W-:Y:S01]  /*afa0*/  IMAD R25, R149.reuse, UR5, R6 ;  /* 0x0000000595197c24 */ /* 0x040fe2000f8e0206 */
[----:B------:R-:W-:Y:S01]  /*afb0*/  ULDC.64 UR4, c[0x0][0x3e8] ;  /* 0x0000fa0000047ab9 */ /* 0x000fe20000000a00 */
[----:B------:R-:W-:Y:S01]  /*afc0*/  ULOP3.LUT UP0, URZ, UR8, 0x3ff, URZ, 0xc0, !UPT ;  /* 0x000003ff083f7892 */ /* 0x000fe2000f80c03f */
[C---:B------:R-:W-:Y:S01]  /*afd0*/  IMAD R27, R149.reuse, UR7, R0 ;  /* 0x00000007951b7c24 */ /* 0x040fe2000f8e0200 */
[----:B------:R-:W-:Y:S01]  /*afe0*/  LEA R24, P0, R4, UR4, 0x1 ;  /* 0x0000000404187c11 */ /* 0x000fe2000f8008ff */
[----:B------:R-:W-:Y:S01]  /*aff0*/  IMAD.WIDE.U32 R6, R149, UR6, RZ ;  /* 0x0000000695067c25 */ /* 0x000fe2000f8e00ff */
[----:B------:R-:W-:-:S02]  /*b000*/  ULDC.64 UR6, c[0x0][0x400] ;  /* 0x0001000000067ab9 */ /* 0x000fc40000000a00 */
[----:B------:R-:W-:Y:S01]  /*b010*/  PLOP3.LUT P2, PT, PT, PT, UP0, 0x80, 0x0 ;  /* 0x000000000000781c */ /* 0x000fe20003f4f008 */
[----:B------:R-:W-:Y:S01]  /*b020*/  IMAD.IADD R25, R25, 0x1, R5 ;  /* 0x0000000119197824 */ /* 0x000fe200078e0205 */
[----:B------:R-:W-:Y:S01]  /*b030*/  LEA R26, P1, R6, UR6, 0x1 ;  /* 0x00000006061a7c11 */ /* 0x000fe2000f8208ff */
[----:B------:R-:W-:-:S03]  /*b040*/  IMAD.IADD R27, R27, 0x1, R7 ;  /* 0x000000011b1b7824 */ /* 0x000fc600078e0207 */
[----:B------:R-:W-:Y:S02]  /*b050*/  LEA.HI.X R25, R4, UR5, R25, 0x1, P0 ;  /* 0x0000000504197c11 */ /* 0x000fe400080f0c19 */
[----:B------:R-:W-:-:S05]  /*b060*/  LEA.HI.X R27, R6, UR7, R27, 0x1, P1 ;  /* 0x00000007061b7c11 */ /* 0x000fca00088f0c1b */
        /* <DEDUP_REMOVED lines=17> */
.L_x_4178:
[----:B------:R-:W-:Y:S01]  /*b180*/  ULDC.U8 UR4, c[0x0][0x410] ;  /* 0x0001040000047ab9 */ /* 0x000fe20000000000 */
[----:B------:R-:W-:Y:S01]  /*b190*/  BSSY B0, `(.L_x_4179) ;  /* 0x000056e000007945 */ /* 0x000fe20003800000 */
[----:B------:R-:W-:Y:S01]  /*b1a0*/  ISETP.NE.AND P0, PT, RZ, UR4, PT ;  /* 0x00000004ff007c0c */ /* 0x000fe2000bf05270 */
[----:B------:R-:W-:-:S12]  /*b1b0*/  IMAD R6, R137, 0x80, R17 ;  /* 0x0000008089067824 */ /* 0x000fd800078e0211 */
[----:B------:R-:W-:Y:S05]  /*b1c0*/  @!P0 BRA `(.L_x_4180) ;  /* 0x0000002800b88947 */ /* 0x000fea0003800000 */
[----:B------:R-:W-:-:S03]  /*b1d0*/  UMOV UR4, 0xffffffff ;  /* 0xffffffff00047882 */ /* 0x000fc60000000000 */
[----:B------:R-:W-:Y:S05]  /*b1e0*/  BRA.DIV UR4, `(.L_x_4181) ;  /* 0x000001be046c7947 */ /* 0x000fea000b800000 */
[----:B------:R0:W1:Y:S04]  /*b1f0*/  SHFL.IDX PT, R0, R25, RZ, 0x1c1f ;  /* 0x001c1fff19007589 */ /* 0x00006800000e0000 */
[----:B------:R0:W2:Y:S04]  /*b200*/  SHFL.IDX PT, R3, R24, RZ, 0x1c1f ;  /* 0x001c1fff18037589 */ /* 0x0000a800000e0000 */
[----:B------:R0:W3:Y:S04]  /*b210*/  SHFL.IDX PT, R4, R27, RZ, 0x1c1f ;  /* 0x001c1fff1b047589 */ /* 0x0000e800000e0000 */
[----:B------:R0:W4:Y:S02]  /*b220*/  SHFL.IDX PT, R14, R26, RZ, 0x1c1f ;  /* 0x001c1fff1a0e7589 */ /* 0x00012400000e0000 */
.L_x_4445:
[----:B------:R-:W-:Y:S01]  /*b230*/  ULDC UR4, c[0x0][0x448] ;  /* 0x0001120000047ab9 */ /* 0x000fe20000000800 */
[----:B------:R-:W-:Y:S01]  /*b240*/  LOP3.LUT R7, R211, 0x18, R18, 0xf8, !PT ;  /* 0x00000018d3077812 */ /* 0x000fe200078ef812 */
[----:B------:R-:W-:Y:S01]  /*b250*/  IMAD R5, R153, UR4, RZ ;  /* 0x0000000499057c24 */ /* 0x000fe2000f8e02ff */
[----:B------:R-:W-:Y:S01]  /*b260*/  BSSY B1, `(.L_x_4182) ;  /* 0x0000055000017945 */ /* 0x000fe20003800000 */
[----:B------:R-:W-:Y:S02]  /*b270*/  LOP3.LUT P0, RZ, R218, 0x4, RZ, 0xc0, !PT ;  /* 0x00000004daff7812 */ /* 0x000fe4000780c0ff */
[----:B------:R-:W-:Y:S02]  /*b280*/  CS2R R10, SRZ ;  /* 0x00000000000a7805 */ /* 0x000fe4000001ff00 */
[----:B------:R-:W-:Y:S02]  /*b290*/  LOP3.LUT R8, R7, R212, RZ, 0x3c, !PT ;  /* 0x000000d407087212 */ /* 0x000fe400078e3cff */
[----:B0-----:R-:W-:-:S02]  /*b2a0*/  CS2R R24, SRZ ;  /* 0x0000000000187805 */ /* 0x001fc4000001ff00 */
[----:B------:R-:W-:Y:S01]  /*b2b0*/  ISETP.GE.AND P1, PT, R6, R5, PT ;  /* 0x000000050600720c */ /* 0x000fe20003f26270 */
[----:B------:R-:W-:Y:S01]  /*b2c0*/  IMAD R5, R137, -0x80, R5 ;  /* 0xffffff8089057824 */ /* 0x000fe200078e0205 */
[----:B------:R-:W-:Y:S01]  /*b2d0*/  CS2R R6, SRZ ;  /* 0x0000000000067805 */ /* 0x000fe2000001ff00 */
[----:B------:R-:W-:Y:S01]  /*b2e0*/  IMAD.IADD R9, R213, 0x1, R8 ;  /* 0x00000001d5097824 */ /* 0x000fe200078e0208 */
[----:B------:R-:W-:Y:S02]  /*b2f0*/  CS2R R20, SRZ ;  /* 0x0000000000147805 */ /* 0x000fe4000001ff00 */
[----:B------:R-:W-:Y:S02]  /*b300*/  CS2R R26, SRZ ;  /* 0x00000000001a7805 */ /* 0x000fe4000001ff00 */
[----:B------:R-:W-:Y:S01]  /*b310*/  CS2R R12, SRZ ;  /* 0x00000000000c7805 */ /* 0x000fe2000001ff00 */
[----:B------:R-:W-:Y:S01]  /*b320*/  IMAD R9, R9, 0x2, R2 ;  /* 0x0000000209097824 */ /* 0x000fe200078e0202 */
[----:B------:R-:W-:-:S02]  /*b330*/  CS2R R40, SRZ ;  /* 0x0000000000287805 */ /* 0x000fc4000001ff00 */
[----:B------:R-:W-:Y:S02]  /*b340*/  CS2R R28, SRZ ;  /* 0x00000000001c7805 */ /* 0x000fe4000001ff00 */
[----:B------:R-:W-:Y:S02]  /*b350*/  CS2R R32, SRZ ;  /* 0x0000000000207805 */ /* 0x000fe4000001ff00 */
[----:B------:R-:W-:Y:S02]  /*b360*/  CS2R R38, SRZ ;  /* 0x0000000000267805 */ /* 0x000fe4000001ff00 */
[----:B------:R-:W-:Y:S02]  /*b370*/  CS2R R30, SRZ ;  /* 0x00000000001e7805 */ /* 0x000fe4000001ff00 */
[C---:B------:R-:W-:Y:S01]  /*b380*/  IADD3 R37, R9.reuse, 0x15400, RZ ;  /* 0x0001540009257810 */ /* 0x040fe20007ffe0ff */
[----:B------:R-:W-:Y:S01]  /*b390*/  VIADD R8, R9, 0x15440 ;  /* 0x0001544009087836 */ /* 0x000fe20000000000 */
[----:B------:R-:W-:Y:S01]  /*b3a0*/  CS2R R34, SRZ ;  /* 0x0000000000227805 */ /* 0x000fe2000001ff00 */
[----:B------:R-:W-:Y:S06]  /*b3b0*/  @P1 BRA `(.L_x_4183) ;  /* 0x0000000000fc1947 */ /* 0x000fec0003800000 */
[----:B------:R-:W4:Y:S01]  /*b3c0*/  LDL R42, [R1+0x50] ;  /* 0x00005000012a7983 */ /* 0x000f220000100800 */
[----:B------:R-:W-:-:S03]  /*b3d0*/  ULDC UR4, c[0x0][0x3f4] ;  /* 0x0000fd0000047ab9 */ /* 0x000fc60000000800 */
[----:B------:R-:W4:Y:S04]  /*b3e0*/  LDL R46, [R1+0x58] ;  /* 0x00005800012e7983 */ /* 0x000f280000100800 */
[----:B------:R-:W4:Y:S04]  /*b3f0*/  LDL R51, [R1+0x54] ;  /* 0x0000540001337983 */ /* 0x000f280000100800 */
[----:B------:R-:W4:Y:S04]  /*b400*/  LDL R50, [R1+0x60] ;  /* 0x0000600001327983 */ /* 0x000f280000100800 */
[----:B------:R-:W4:Y:S04]  /*b410*/  LDL R54, [R1+0x68] ;  /* 0x0000680001367983 */ /* 0x000f280000100800 */
[----:B------:R-:W4:Y:S04]  /*b420*/  LDL R53, [R1+0x5c] ;  /* 0x00005c0001357983 */ /* 0x000f280000100800 */
[----:B------:R-:W4:Y:S01]  /*b430*/  LDL R52, [R1+0x64] ;  /* 0x0000640001347983 */ /* 0x000f220000100800 */
[----:B------:R-:W-:-:S02]  /*b440*/  ISETP.GE.AND P2, PT, R22, UR4, PT ;  /* 0x0000000416007c0c */ /* 0x000fc4000bf46270 */
[----:B------:R-:W-:Y:S02]  /*b450*/  CS2R R40, SRZ ;  /* 0x0000000000287805 */ /* 0x000fe4000001ff00 */
[----:B------:R-:W-:Y:S02]  /*b460*/  ISETP.GE.AND P3, PT, R207, UR4, PT ;  /* 0x00000004cf007c0c */ /* 0x000fe4000bf66270 */
[----:B------:R-:W-:Y:S02]  /*b470*/  CS2R R6, SRZ ;  /* 0x0000000000067805 */ /* 0x000fe4000001ff00 */
[----:B------:R-:W-:Y:S02]  /*b480*/  ISETP.GE.AND P4, PT, R206, UR4, PT ;  /* 0x00000004ce007c0c */ /* 0x000fe4000bf86270 */
[----:B------:R-:W-:-:S03]  /*b490*/  CS2R R28, SRZ ;  /* 0x00000000001c7805 */ /* 0x000fc6000001ff00 */
[----:B---3--:R-:W-:Y:S01]  /*b4a0*/  @!P2 MOV R15, R4 ;  /* 0x00000004000fa202 */ /* 0x008fe20000000f00 */
[----:B--2---:R-:W-:-:S03]  /*b4b0*/  @!P2 IMAD.MOV.U32 R10, RZ, RZ, R3 ;  /* 0x000000ffff0aa224 */ /* 0x004fc600078e0003 */
[----:B------:R-:W-:Y:S01]  /*b4c0*/  @!P3 IADD3 R20, P1, R3, R236, RZ ;  /* 0x000000ec0314b210 */ /* 0x000fe20007f3e0ff */
[----:B-1----:R-:W-:Y:S02]  /*b4d0*/  @!P2 IMAD.MOV.U32 R11, RZ, RZ, R0 ;  /* 0x000000ffff0ba224 */ /* 0x002fe400078e0000 */
[----:B----4-:R-:W-:-:S04]  /*b4e0*/  @!P2 IMAD.WIDE R12, R22, 0x2, R14 ;  /* 0x00000002160ca825 */ /* 0x010fc800078e020e */
[----:B------:R-:W-:Y:S01]  /*b4f0*/  @!P2 IMAD.WIDE R10, R22, 0x2, R10 ;  /* 0x00000002160aa825 */ /* 0x000fe200078e020a */
[----:B------:R-:W5:Y:S03]  /*b500*/  @!P2 LD.E.64 R6, desc[UR60][R12.64] ;  /* 0x0000003c0c06a980 */ /* 0x000f66000c101b00 */
[----:B------:R-:W-:Y:S01]  /*b510*/  @!P3 IMAD.X R21, R0, 0x1, R235, P1 ;  /* 0x000000010015b824 */ /* 0x000fe200008e06eb */
[----:B------:R0:W5:Y:S01]  /*b520*/  @!P2 LD.E.64 R40, desc[UR60][R10.64] ;  /* 0x0000003c0a28a980 */ /* 0x000162000c101b00 */
[----:B------:R-:W-:Y:S02]  /*b530*/  ISETP.GE.AND P2, PT, R209, UR4, PT ;  /* 0x00000004d1007c0c */ /* 0x000fe4000bf46270 */
[----:B------:R-:W-:Y:S02]  /*b540*/  @!P3 IADD3 R26, P1, R14, R236, RZ ;  /* 0x000000ec0e1ab210 */ /* 0x000fe40007f3e0ff */
[----:B------:R-:W-:-:S02]  /*b550*/  CS2R R24, SRZ ;  /* 0x0000000000187805 */ /* 0x000fc4000001ff00 */
[----:B------:R-:W-:Y:S01]  /*b560*/  CS2R R32, SRZ ;  /* 0x0000000000207805 */ /* 0x000fe2000001ff00 */
[----:B------:R1:W5:Y:S01]  /*b570*/  @!P3 LD.E.64 R28, desc[UR60][R20.64] ;  /* 0x0000003c141cb980 */ /* 0x000362000c101b00 */
[----:B------:R-:W-:Y:S01]  /*b580*/  @!P3 IMAD.X R27, R4, 0x1, R235, P1 ;  /* 0x00000001041bb824 */ /* 0x000fe200008e06eb */
[----:B0-----:R-:W-:Y:S02]  /*b590*/  CS2R R10, SRZ ;  /* 0x00000000000a7805 */ /* 0x001fe4000001ff00 */
[----:B------:R-:W-:Y:S02]  /*b5a0*/  ISETP.GE.AND P1, PT, R208, UR4, PT ;  /* 0x00000004d0007c0c */ /* 0x000fe4000bf26270 */
[----:B------:R0:W5:Y:S01]  /*b5b0*/  @!P3 LD.E.64 R24, desc[UR60][R26.64] ;  /* 0x0000003c1a18b980 */ /* 0x000162000c101b00 */
[----:B------:R-:W-:Y:S02]  /*b5c0*/  ISETP.GE.AND P3, PT, R210, UR4, PT ;  /* 0x00000004d2007c0c */ /* 0x000fe4000bf66270 */
[----:B------:R-:W-:-:S02]  /*b5d0*/  CS2R R38, SRZ ;  /* 0x0000000000267805 */ /* 0x000fc4000001ff00 */
[----:B-1----:R-:W-:Y:S02]  /*b5e0*/  CS2R R20, SRZ ;  /* 0x0000000000147805 */ /* 0x002fe4000001ff00 */
[----:B------:R-:W-:Y:S02]  /*b5f0*/  CS2R R30, SRZ ;  /* 0x00000000001e7805 */ /* 0x000fe4000001ff00 */
[----:B------:R-:W-:Y:S02]  /*b600*/  CS2R R12, SRZ ;  /* 0x00000000000c7805 */ /* 0x000fe4000001ff00 */
[----:B0-----:R-:W-:Y:S02]  /*b610*/  CS2R R26, SRZ ;  /* 0x00000000001a7805 */ /* 0x001fe4000001ff00 */
[-C--:B------:R-:W-:Y:S02]  /*b620*/  @!P4 IADD3 R34, P5, R3, R42.reuse, RZ ;  /* 0x0000002a0322c210 */ /* 0x080fe40007fbe0ff */
[----:B------:R-:W-:-:S03]  /*b630*/  @!P4 IADD3 R42, P6, R14, R42, RZ ;  /* 0x0000002a0e2ac210 */ /* 0x000fc60007fde0ff */
[----:B------:R-:W-:Y:S01]  /*b640*/  @!P4 IMAD.X R35, R0, 0x1, R237, P5 ;  /* 0x000000010023c824 */ /* 0x000fe200028e06ed */
[----:B------:R-:W-:-:S04]  /*b650*/  @!P4 IADD3.X R43, R4, R237, RZ, P6, !PT ;  /* 0x000000ed042bc210 */ /* 0x000fc800037fe4ff */
[----:B------:R-:W5:Y:S04]  /*b660*/  @!P4 LD.E.64 R32, desc[UR60][R34.64] ;  /* 0x0000003c2220c980 */ /* 0x000f68000c101b00 */
[----:B------:R0:W5:Y:S01]  /*b670*/  @!P4 LD.E.64 R10, desc[UR60][R42.64] ;  /* 0x0000003c2a0ac980 */ /* 0x000162000c101b00 */
[-C--:B------:R-:W-:Y:S02]  /*b680*/  @!P2 IADD3 R44, P4, R3, R46.reuse, RZ ;  /* 0x0000002e032ca210 */ /* 0x080fe40007f9e0ff */
[----:B------:R-:W-:-:S03]  /*b690*/  @!P2 IADD3 R46, P5, R14, R46, RZ ;  /* 0x0000002e0e2ea210 */ /* 0x000fc60007fbe0ff */
[--C-:B------:R-:W-:Y:S02]  /*b6a0*/  @!P2 IMAD.X R45, R0, 0x1, R51.reuse, P4 ;  /* 0x00000001002da824 */ /* 0x100fe400020e0633 */
[----:B------:R-:W-:Y:S01]  /*b6b0*/  @!P2 IMAD.X R47, R4, 0x1, R51, P5 ;  /* 0x00000001042fa824 */ /* 0x000fe200028e0633 */
[-C--:B------:R-:W-:Y:S02]  /*b6c0*/  @!P1 IADD3 R48, P6, R3, R50.reuse, RZ ;  /* 0x0000003203309210 */ /* 0x080fe40007fde0ff */
[----:B------:R1:W5:Y:S04]  /*b6d0*/  @!P2 LD.E.64 R38, desc[UR60][R44.64] ;  /* 0x0000003c2c26a980 */ /* 0x000368000c101b00 */
[----:B------:R1:W5:Y:S01]  /*b6e0*/  @!P2 LD.E.64 R20, desc[UR60][R46.64] ;  /* 0x0000003c2e14a980 */ /* 0x000362000c101b00 */
[----:B0-----:R-:W-:-:S02]  /*b6f0*/  @!P1 IADD3 R42, P2, R14, R50, RZ ;  /* 0x000000320e2a9210 */ /* 0x001fc40007f5e0ff */
[-C--:B------:R-:W-:Y:S02]  /*b700*/  @!P3 IADD3 R50, P4, R3, R54.reuse, RZ ;  /* 0x000000360332b210 */ /* 0x080fe40007f9e0ff */
[----:B------:R-:W-:Y:S02]  /*b710*/  @!P3 IADD3 R14, P5, R14, R54, RZ ;  /* 0x000000360e0eb210 */ /* 0x000fe40007fbe0ff */
[----:B------:R-:W-:Y:S01]  /*b720*/  CS2R R34, SRZ ;  /* 0x0000000000227805 */ /* 0x000fe2000001ff00 */
[----:B------:R-:W-:Y:S01]  /*b730*/  @!P1 IMAD.X R49, R0, 0x1, R53, P6 ;  /* 0x0000000100319824 */ /* 0x000fe200030e0635 */
[----:B------:R-:W-:Y:S01]  /*b740*/  @!P1 IADD3.X R43, R4, R53, RZ, P2, !PT ;  /* 0x00000035042b9210 */ /* 0x000fe200017fe4ff */
[--C-:B------:R-:W-:Y:S02]  /*b750*/  @!P3 IMAD.X R51, R0, 0x1, R52.reuse, P4 ;  /* 0x000000010033b824 */ /* 0x100fe400020e0634 */
[----:B------:R-:W-:Y:S01]  /*b760*/  @!P3 IMAD.X R15, R4, 0x1, R52, P5 ;  /* 0x00000001040fb824 */ /* 0x000fe200028e0634 */
[----:B------:R1:W5:Y:S04]  /*b770*/  @!P1 LD.E.64 R30, desc[UR60][R48.64] ;  /* 0x0000003c301e9980 */ /* 0x000368000c101b00 */
[----:B------:R1:W5:Y:S04]  /*b780*/  @!P1 LD.E.64 R26, desc[UR60][R42.64] ;  /* 0x0000003c2a1a9980 */ /* 0x000368000c101b00 */
[----:B------:R1:W5:Y:S04]  /*b790*/  @!P3 LD.E.64 R34, desc[UR60][R50.64] ;  /* 0x0000003c3222b980 */ /* 0x000368000c101b00 */
[----:B------:R1:W5:Y:S02]  /*b7a0*/  @!P3 LD.E.64 R12, desc[UR60][R14.64] ;  /* 0x0000003c0e0cb980 */ /* 0x000364000c101b00 */
.L_x_4183:
[----:B------:R-:W-:Y:S05]  /*b7b0*/  BSYNC B1 ;  /* 0x0000000000017941 */ /* 0x000fea0003800000 */
.L_x_4182:
[----:B--2--5:R-:W-:Y:S01]  /*b7c0*/  IMAD.MOV.U32 R3, RZ, RZ, R41 ;  /* 0x000000ffff037224 */ /* 0x024fe200078e0029 */
[----:B-1----:R-:W-:Y:S01]  /*b7d0*/  MOV R0, R40 ;  /* 0x0000002800007202 */ /* 0x002fe20000000f00 */
[--C-:B------:R-:W-:Y:S01]  /*b7e0*/  IMAD.MOV.U32 R46, RZ, RZ, R39.reuse ;  /* 0x000000ffff2e7224 */ /* 0x100fe200078e0027 */
[----:B------:R-:W-:Y:S01]  /*b7f0*/  SHF.R.U64 R54, R38, 0x10, R39 ;  /* 0x0000001026367819 */ /* 0x000fe20000001227 */
[----:B------:R-:W-:Y:S01]  /*b800*/  IMAD.MOV.U32 R48, RZ, RZ, R35 ;  /* 0x000000ffff307224 */ /* 0x000fe200078e0023 */
[----:B------:R-:W-:Y:S01]  /*b810*/  SHF.R.U32.HI R55, RZ, 0x10, R39 ;  /* 0x00000010ff377819 */ /* 0x000fe20000011627 */
[----:B------:R-:W-:Y:S01]  /*b820*/  IMAD.MOV.U32 R15, RZ, RZ, R7 ;  /* 0x000000ffff0f7224 */ /* 0x000fe200078e0007 */
[----:B------:R-:W-:Y:S01]  /*b830*/  MOV R39, R30 ;  /* 0x0000001e00277202 */ /* 0x000fe20000000f00 */
[----:B------:R-:W-:Y:S01]  /*b840*/  @P0 VIADD R8, R37, 0xffffffc0 ;  /* 0xffffffc025080836 */ /* 0x000fe20000000000 */
[----:B------:R-:W-:Y:S01]  /*b850*/  SHF.R.U64 R56, R30, 0x10, R31 ;  /* 0x000000101e387819 */ /* 0x000fe2000000121f */
[----:B------:R-:W-:Y:S01]  /*b860*/  IMAD.MOV.U32 R30, RZ, RZ, R34 ;  /* 0x000000ffff1e7224 */ /* 0x000fe200078e0022 */
[--C-:B------:R-:W-:Y:S01]  /*b870*/  SHF.R.U64 R34, R34, 0x10, R35.reuse ;  /* 0x0000001022227819 */ /* 0x100fe20000001223 */
[----:B------:R-:W-:Y:S01]  /*b880*/  IMAD.MOV.U32 R45, RZ, RZ, R38 ;  /* 0x000000ffff2d7224 */ /* 0x000fe200078e0026 */
[----:B------:R-:W-:Y:S01]  /*b890*/  SHF.R.U32.HI R58, RZ, 0x10, R35 ;  /* 0x00000010ff3a7819 */ /* 0x000fe20000011623 */
[----:B---3--:R-:W-:Y:S01]  /*b8a0*/  IMAD.MOV.U32 R4, RZ, RZ, R11 ;  /* 0x000000ffff047224 */ /* 0x008fe200078e000b */
[----:B------:R-:W-:Y:S01]  /*b8b0*/  PRMT R35, R0, 0x5410, R3 ;  /* 0x0000541000237816 */ /* 0x000fe20000000003 */
[----:B----4-:R-:W-:Y:S01]  /*b8c0*/  IMAD.MOV.U32 R14, RZ, RZ, R28 ;  /* 0x000000ffff0e7224 */ /* 0x010fe200078e001c */
[----:B------:R-:W-:Y:S01]  /*b8d0*/  LEA.HI R0, R226, R226, RZ, 0x1 ;  /* 0x000000e2e2007211 */ /* 0x000fe200078f08ff */
[----:B------:R-:W-:Y:S01]  /*b8e0*/  IMAD.MOV.U32 R43, RZ, RZ, R29 ;  /* 0x000000ffff2b7224 */ /* 0x000fe200078e001d */
[----:B------:R-:W-:Y:S01]  /*b8f0*/  SHF.R.U64 R59, R6, 0x10, R7 ;  /* 0x00000010063b7819 */ /* 0x000fe20000001207 */
[----:B------:R-:W-:Y:S01]  /*b900*/  IMAD.MOV.U32 R44, RZ, RZ, R33 ;  /* 0x000000ffff2c7224 */ /* 0x000fe200078e0021 */
[----:B------:R-:W-:Y:S01]  /*b910*/  LOP3.LUT R3, R0, 0xfffffffe, RZ, 0xc0, !PT ;  /* 0xfffffffe00037812 */ /* 0x000fe200078ec0ff */
[----:B------:R-:W-:Y:S01]  /*b920*/  IMAD.MOV.U32 R47, RZ, RZ, R31 ;  /* 0x000000ffff2f7224 */ /* 0x000fe200078e001f */
[----:B------:R-:W-:Y:S01]  /*b930*/  SHF.R.U32.HI R60, RZ, 0x10, R7 ;  /* 0x00000010ff3c7819 */ /* 0x000fe20000011607 */
[----:B------:R-:W-:Y:S01]  /*b940*/  IMAD.MOV.U32 R42, RZ, RZ, R13 ;  /* 0x000000ffff2a7224 */ /* 0x000fe200078e000d */
[----:B------:R-:W-:Y:S01]  /*b950*/  IADD3 R3, R226, -R3, RZ ;  /* 0x80000003e2037210 */ /* 0x000fe20007ffe0ff */
[----:B------:R-:W-:Y:S01]  /*b960*/  BSSY B1, `(.L_x_4184) ;  /* 0x0000037000017945 */ /* 0x000fe20003800000 */
[----:B------:R-:W-:Y:S01]  /*b970*/  MOV R38, R6 ;  /* 0x0000000600267202 */ /* 0x000fe20000000f00 */
[----:B------:R-:W-:Y:S01]  /*b980*/  IMAD.MOV.U32 R6, RZ, RZ, R25 ;  /* 0x000000ffff067224 */ /* 0x000fe200078e0019 */
[----:B------:R-:W-:-:S02]  /*b990*/  SHF.L.U32 R7, R3, 0x1f, RZ ;  /* 0x0000001f03077819 */ /* 0x000fc400000006ff */
[----:B------:R-:W-:Y:S01]  /*b9a0*/  SHF.R.U64 R37, R40, 0x10, R41 ;  /* 0x0000001028257819 */ /* 0x000fe20000001229 */
[----:B------:R-:W-:Y:S01]  /*b9b0*/  IMAD.MOV.U32 R40, RZ, RZ, R27 ;  /* 0x000000ffff287224 */ /* 0x000fe200078e001b */
[----:B------:R-:W0:Y:S01]  /*b9c0*/  SYNCS.PHASECHK.TRANS64.TRYWAIT P0, [R2+URZ+0x36800], R7 ;  /* 0x03680007020075a7 */ /* 0x000e22000800017f */
[--C-:B------:R-:W-:Y:S02]  /*b9d0*/  SHF.R.U64 R61, R24, 0x10, R25.reuse ;  /* 0x00000010183d7819 */ /* 0x100fe40000001219 */
[----:B------:R-:W-:Y:S01]  /*b9e0*/  SHF.R.U32.HI R62, RZ, 0x10, R25 ;  /* 0x00000010ff3e7819 */ /* 0x000fe20000011619 */
[----:B------:R-:W-:Y:S01]  /*b9f0*/  IMAD.MOV.U32 R25, RZ, RZ, R20 ;  /* 0x000000ffff197224 */ /* 0x000fe200078e0014 */
[--C-:B------:R-:W-:Y:S02]  /*ba00*/  SHF.R.U64 R63, R10, 0x10, R11.reuse ;  /* 0x000000100a3f7819 */ /* 0x100fe4000000120b */
[----:B------:R-:W-:Y:S01]  /*ba10*/  SHF.R.U32.HI R64, RZ, 0x10, R11 ;  /* 0x00000010ff407819 */ /* 0x000fe2000001160b */
[----:B------:R-:W-:Y:S01]  /*ba20*/  IMAD.MOV.U32 R11, RZ, RZ, R21 ;  /* 0x000000ffff0b7224 */ /* 0x000fe200078e0015 */
[----:B------:R-:W-:Y:S01]  /*ba30*/  SHF.R.U32.HI R49, RZ, 0x10, R41 ;  /* 0x00000010ff317819 */ /* 0x000fe20000011629 */
[----:B------:R-:W-:Y:S01]  /*ba40*/  IMAD.MOV.U32 R41, RZ, RZ, R12 ;  /* 0x000000ffff297224 */ /* 0x000fe200078e000c */
[----:B------:R-:W-:-:S02]  /*ba50*/  SHF.R.U64 R50, R28, 0x10, R29 ;  /* 0x000000101c327819 */ /* 0x000fc4000000121d */
[--C-:B------:R-:W-:Y:S02]  /*ba60*/  SHF.R.U64 R52, R32, 0x10, R33.reuse ;  /* 0x0000001020347819 */ /* 0x100fe40000001221 */
[----:B------:R-:W-:Y:S01]  /*ba70*/  SHF.R.U32.HI R53, RZ, 0x10, R33 ;  /* 0x00000010ff357819 */ /* 0x000fe20000011621 */
[----:B------:R-:W-:Y:S01]  /*ba80*/  IMAD.MOV.U32 R33, RZ, RZ, R24 ;  /* 0x000000ffff217224 */ /* 0x000fe200078e0018 */
[----:B------:R-:W-:Y:S02]  /*ba90*/  SHF.R.U64 R65, R20, 0x10, R21 ;  /* 0x0000001014417819 */ /* 0x000fe40000001215 */
[----:B------:R-:W-:Y:S02]  /*baa0*/  SHF.R.U32.HI R51, RZ, 0x10, R29 ;  /* 0x00000010ff337819 */ /* 0x000fe4000001161d */
[----:B------:R-:W-:Y:S02]  /*bab0*/  MOV R28, R32 ;  /* 0x00000020001c7202 */ /* 0x000fe40000000f00 */
[----:B------:R-:W-:-:S02]  /*bac0*/  MOV R20, R26 ;  /* 0x0000001a00147202 */ /* 0x000fc40000000f00 */
[----:B------:R-:W-:Y:S02]  /*bad0*/  SHF.R.U32.HI R57, RZ, 0x10, R31 ;  /* 0x00000010ff397819 */ /* 0x000fe4000001161f */
[----:B------:R-:W-:Y:S02]  /*bae0*/  MOV R29, R10 ;  /* 0x0000000a001d7202 */ /* 0x000fe40000000f00 */
[----:B------:R-:W-:Y:S02]  /*baf0*/  SHF.R.U32.HI R66, RZ, 0x10, R21 ;  /* 0x00000010ff427819 */ /* 0x000fe40000011615 */
[--C-:B------:R-:W-:Y:S02]  /*bb00*/  SHF.R.U64 R67, R26, 0x10, R27.reuse ;  /* 0x000000101a437819 */ /* 0x100fe4000000121b */
[----:B------:R-:W-:Y:S02]  /*bb10*/  SHF.R.U32.HI R68, RZ, 0x10, R27 ;  /* 0x00000010ff447819 */ /* 0x000fe4000001161b */
[----:B------:R-:W-:-:S02]  /*bb20*/  VIMNMX R0, R5, 0x80, PT ;  /* 0x0000008005007848 */ /* 0x000fc40003fe0100 */
[--C-:B------:R-:W-:Y:S02]  /*bb30*/  SHF.R.U64 R12, R12, 0x10, R13.reuse ;  /* 0x000000100c0c7819 */ /* 0x100fe4000000120d */
        /* <DEDUP_REMOVED lines=21> */
[----:B------:R-:W-:Y:S02]  /*bc90*/  ISETP.GE.AND P1, PT, R17, R0, PT ;  /* 0x000000001100720c */ /* 0x000fe40003f26270 */
[----:B------:R-:W-:-:S02]  /*bca0*/  PRMT R20, R67, 0x5410, R68 ;  /* 0x0000541043147816 */ /* 0x000fc40000000044 */
[----:B------:R-:W-:Y:S01]  /*bcb0*/  PRMT R11, R41, 0x5410, R42 ;  /* 0x00005410290b7816 */ /* 0x000fe2000000002a */
[----:B0-----:R-:W-:Y:S08]  /*bcc0*/  @!P0 BRA `(.L_x_4185) ;  /* 0x000001b400248947 */ /* 0x001ff00003800000 */
.L_x_4446:
[----:B------:R-:W-:Y:S05]  /*bcd0*/  BSYNC B1 ;  /* 0x0000000000017941 */ /* 0x000fea0003800000 */
.L_x_4184:
        /* <DEDUP_REMOVED lines=8> */
[-C--:B------:R-:W-:Y:S02]  /*bd60*/  ISETP.GE.AND P3, PT, R209, R5.reuse, PT ;  /* 0x00000005d100720c */ /* 0x080fe40003f66270 */
[----:B------:R-:W-:-:S02]  /*bd70*/  ISETP.GE.AND P4, PT, R208, R5, PT ;  /* 0x00000005d000720c */ /* 0x000fc40003f86270 */
[----:B------:R-:W-:-:S03]  /*bd80*/  ISETP.GE.AND P5, PT, R210, R5, PT ;  /* 0x00000005d200720c */ /* 0x000fc60003fa6270 */
[----:B------:R-:W-:Y:S10]  /*bd90*/  @P0 BRA `(.L_x_4189) ;  /* 0x0000000000980947 */ /* 0x000ff40003800000 */
        /* <DEDUP_REMOVED lines=38> */
.L_x_4189:
[----:B------:R-:W-:Y:S05]  /*c000*/  BSYNC B2 ;  /* 0x0000000000027941 */ /* 0x000fea0003800000 */
.L_x_4188:
[----:B------:R-:W-:Y:S04]  /*c010*/  BSSY B2, `(.L_x_4190) ;  /* 0x0000028000027945 */ /* 0x000fe80003800000 */
[----:B------:R-:W-:Y:S05]  /*c020*/  @P1 BRA `(.L_x_4191) ;  /* 0x0000000000981947 */ /* 0x000fea0003800000 */
[----:B01----:R-:W0:Y:S01]  /*c030*/  LDS.128 R4, [R8] ;  /* 0x0000000008047984 */ /* 0x003e220000000c00 */
        /* <DEDUP_REMOVED lines=37> */
.L_x_4191:
[----:B------:R-:W-:Y:S05]  /*c290*/  BSYNC B2 ;  /* 0x0000000000027941 */ /* 0x000fea0003800000 */
.L_x_4190:
[----:B------:R-:W-:Y:S04]  /*c2a0*/  BSSY B2, `(.L_x_4192) ;  /* 0x0000028000027945 */ /* 0x000fe80003800000 */
        /* <DEDUP_REMOVED lines=39> */
.L_x_4193:
[----:B------:R-:W-:Y:S05]  /*c520*/  BSYNC B2 ;  /* 0x0000000000027941 */ /* 0x000fea0003800000 */
.L_x_4192:
[----:B------:R-:W-:Y:S04]  /*c530*/  BSSY B2, `(.L_x_4194) ;  /* 0x0000028000027945 */ /* 0x000fe80003800000 */
[----:B------:R-:W-:Y:S05]  /*c540*/  @P3 BRA `(.L_x_4195) ;  /* 0x0000000000983947 */ /* 0x000fea0003800000 */
[----:B0123--:R-:W0:Y:S01]  /*c550*/  LDS.128 R4, [R8+0x4000] ;  /* 0x0040000008047984 */ /* 0x00fe220000000c00 */
        /* <DEDUP_REMOVED lines=37> */
.L_x_4195:
[----:B------:R-:W-:Y:S05]  /*c7b0*/  BSYNC B2 ;  /* 0x0000000000027941 */ /* 0x000fea0003800000 */
.L_x_4194:
[----:B------:R-:W-:Y:S04]  /*c7c0*/  BSSY B2, `(.L_x_4196) ;  /* 0x0000028000027945 */ /* 0x000fe80003800000 */
[----:B------:R-:W-:Y:S05]  /*c7d0*/  @P4 BRA `(.L_x_4197) ;  /* 0x0000000000984947 */ /* 0x000fea0003800000 */
[----:B01234-:R-:W0:Y:S01]  /*c7e0*/  LDS.128 R4, [R9+0x1d400] ;  /* 0x01d4000009047984 */ /* 0x01fe220000000c00 */
        /* <DEDUP_REMOVED lines=37> */
.L_x_4197:
[----:B------:R-:W-:Y:S05]  /*ca40*/  BSYNC B2 ;  /* 0x0000000000027941 */ /* 0x000fea0003800000 */
.L_x_4196:
        /* <DEDUP_REMOVED lines=39> */
.L_x_4187:
[----:B------:R-:W-:Y:S05]  /*ccc0*/  BSYNC B1 ;  /* 0x0000000000017941 */ /* 0x000fea0003800000 */
.L_x_4186:
[----:B------:R-:W-:-:S13]  /*ccd0*/  ISETP.GE.AND P0, PT, R227, R0, PT ;  /* 0x00000000e300720c */ /* 0x000fda0003f06270 */
[----:B------:R-:W-:Y:S05]  /*cce0*/  @P0 BRA `(.L_x_4198) ;  /* 0x0000003800e00947 */ /* 0x000fea0003800000 */
[----:B01234-:R-:W0:Y:S01]  /*ccf0*/  LDC R5, c[0x0][0x3f4] ;  /* 0x0000fd00ff057b82 */ /* 0x01fe220000000800 */
[----:B------:R-:W-:Y:S01]  /*cd00*/  BSSY B1, `(.L_x_4199) ;  /* 0x000002e000017945 */ /* 0x000fe20003800000 */
[-C--:B0-----:R-:W-:Y:S02]  /*cd10*/  ISETP.GE.AND P0, PT, R22, R5.reuse, PT ;  /* 0x000000051600720c */ /* 0x081fe40003f06270 */
[-C--:B------:R-:W-:Y:S02]  /*cd20*/  ISETP.GE.AND P1, PT, R207, R5.reuse, PT ;  /* 0x00000005cf00720c */ /* 0x080fe40003f26270 */
[-C--:B------:R-:W-:Y:S02]  /*cd30*/  ISETP.GE.AND P2, PT, R206, R5.reuse, PT ;  /* 0x00000005ce00720c */ /* 0x080fe40003f46270 */
[-C--:B------:R-:W-:Y:S02]  /*cd40*/  ISETP.GE.AND P3, PT, R209, R5.reuse, PT ;  /* 0x00000005d100720c */ /* 0x080fe40003f66270 */
[----:B------:R-:W-:-:S02]  /*cd50*/  ISETP.GE.AND P4, PT, R208, R5, PT ;  /* 0x00000005d000720c */ /* 0x000fc40003f86270 */
[----:B------:R-:W-:-:S03]  /*cd60*/  ISETP.GE.AND P5, PT, R210, R5, PT ;  /* 0x00000005d200720c */ /* 0x000fc60003fa6270 */
[----:B------:R-:W-:Y:S10]  /*cd70*/  @P0 BRA `(.L_x_4200) ;  /* 0x0000000000980947 */ /* 0x000ff40003800000 */
[----:B------:R-:W0:Y:S01]  /*cd80*/  LDS.128 R4, [R9+0x17400] ;  /* 0x0174000009047984 */ /* 0x000e220000000c00 */
[--C-:B------:R-:W-:Y:S02]  /*cd90*/  HADD2.F32 R48, -RZ, R38.reuse.H0_H0 ;  /* 0x20000026ff307230 */ /* 0x100fe40000004100 */
[----:B------:R-:W-:Y:S02]  /*cda0*/  HADD2.F32 R50, -RZ, R39.H0_H0 ;  /* 0x20000027ff327230 */ /* 0x000fe40000004100 */
[----:B------:R-:W-:Y:S02]  /*cdb0*/  HADD2.F32 R44, -RZ, R35.H0_H0 ;  /* 0x20000023ff2c7230 */ /* 0x000fe40000004100 */
[--C-:B------:R-:W-:Y:S02]  /*cdc0*/  HADD2.F32 R46, -RZ, R37.reuse.H0_H0 ;  /* 0x20000025ff2e7230 */ /* 0x100fe40000004100 */
        /* <DEDUP_REMOVED lines=10> */
[----:B------:R-:W-:Y:S01]  /*ce70*/  FFMA.FTZ R4, R44, R0, -R43 ;  /* 0x000000002c047223 */ /* 0x000fe2000001082b */
[--C-:B------:R-:W-:Y:S02]  /*ce80*/  HADD2.F32 R42, -RZ, R7.reuse.H0_H0 ;  /* 0x20000007ff2a7230 */ /* 0x100fe40000004100 */
[C---:B------:R-:W-:Y:S01]  /*ce90*/  FMUL.FTZ R43, R46.reuse, R5 ;  /* 0x000000052e2b7220 */ /* 0x040fe20000410000 */
[----:B------:R-:W-:Y:S02]  /*cea0*/  HADD2.F32 R6, -RZ, R6.H1_H1 ;  /* 0x30000006ff067230 */ /* 0x000fe40000004100 */
[----:B------:R-:W-:Y:S01]  /*ceb0*/  FFMA.FTZ R5, R46, R40, -R47 ;  /* 0x000000282e057223 */ /* 0x000fe2000001082f */
[----:B------:R-:W-:Y:S02]  /*cec0*/  HADD2.F32 R7, -RZ, R7.H1_H1 ;  /* 0x30000007ff077230 */ /* 0x000fe40000004100 */
[----:B------:R-:W-:Y:S01]  /*ced0*/  FFMA.FTZ R45, R48, R0, R45 ;  /* 0x00000000302d7223 */ /* 0x000fe2000001002d */
[----:B------:R-:W-:-:S02]  /*cee0*/  HADD2.F32 R44, -RZ, R39.H1_H1 ;  /* 0x30000027ff2c7230 */ /* 0x000fc40000004100 */
[----:B------:R-:W-:Y:S01]  /*cef0*/  FMUL.FTZ R0, R49, R6 ;  /* 0x0000000631007220 */ /* 0x000fe20000410000 */
[----:B------:R-:W-:Y:S02]  /*cf00*/  HADD2.F32 R47, -RZ, R35.H1_H1 ;  /* 0x30000023ff2f7230 */ /* 0x000fe40000004100 */
[-C--:B------:R-:W-:Y:S01]  /*cf10*/  FMUL.FTZ R37, R38, R7.reuse ;  /* 0x0000000726257220 */ /* 0x080fe20000410000 */
[----:B------:R-:W-:Y:S01]  /*cf20*/  FFMA.FTZ R40, R50, R40, R43 ;  /* 0x0000002832287223 */ /* 0x000fe2000001002b */
[----:B------:R-:W-:Y:S01]  /*cf30*/  FMUL.FTZ R35, R44, R7 ;  /* 0x000000072c237220 */ /* 0x000fe20000410000 */
[----:B------:R-:W-:Y:S01]  /*cf40*/  F2FP.F16.F32.PACK_AB R4, R45, R4 ;  /* 0x000000042d04723e */ /* 0x000fe200000000ff */
[C---:B------:R-:W-:Y:S01]  /*cf50*/  FMUL.FTZ R6, R47.reuse, R6 ;  /* 0x000000062f067220 */ /* 0x040fe20000410000 */
[-C--:B------:R-:W-:Y:S01]  /*cf60*/  FFMA.FTZ R0, R47, R41.reuse, -R0 ;  /* 0x000000292f007223 */ /* 0x080fe20000010800 */
[-C--:B------:R-:W-:Y:S01]  /*cf70*/  FFMA.FTZ R7, R38, R42.reuse, -R35 ;  /* 0x0000002a26077223 */ /* 0x080fe20000010823 */
[----:B------:R-:W-:Y:S01]  /*cf80*/  FFMA.FTZ R42, R44, R42, R37 ;  /* 0x0000002a2c2a7223 */ /* 0x000fe20000010025 */
[----:B------:R-:W-:Y:S01]  /*cf90*/  FFMA.FTZ R41, R49, R41, R6 ;  /* 0x0000002931297223 */ /* 0x000fe20000010006 */
[----:B------:R-:W-:-:S03]  /*cfa0*/  F2FP.F16.F32.PACK_AB R5, R40, R5 ;  /* 0x000000052805723e */ /* 0x000fc600000000ff */
[----:B------:R-:W-:Y:S02]  /*cfb0*/  F2FP.F16.F32.PACK_AB R7, R42, R7 ;  /* 0x000000072a07723e */ /* 0x000fe400000000ff */
[----:B------:R-:W-:-:S05]  /*cfc0*/  F2FP.F16.F32.PACK_AB R6, R41, R0 ;  /* 0x000000002906723e */ /* 0x000fca00000000ff */
[----:B------:R0:W-:Y:S02]  /*cfd0*/  STS.128 [R9+0x17400], R4 ;  /* 0x0174000409007388 */ /* 0x0001e40000000c00 */
.L_x_4200:
[----:B------:R-:W-:Y:S05]  /*cfe0*/  BSYNC B1 ;  /* 0x0000000000017941 */ /* 0x000fea0003800000 */
.L_x_4199:
        /* <DEDUP_REMOVED lines=14> */
[-C--:B------:R-:W-:Y:S01]  /*d0d0*/  FMUL.FTZ R40, R45, R5.reuse ;  /* 0x000000052d287220 */ /* 0x080fe20000410000 */
[-C--:B------:R-:W-:Y:S01]  /*d0e0*/  FFMA.FTZ R4, R42, R0.reuse, -R39 ;  /* 0x000000002a047223 */ /* 0x080fe20000010827 */
[----:B------:R-:W-:Y:S01]  /*d0f0*/  FFMA.FTZ R41, R44, R0, R41 ;  /* 0x000000002c297223 */ /* 0x000fe20000010029 */
[----:B------:R-:W-:Y:S01]  /*d100*/  FMUL.FTZ R0, R43, R5 ;  /* 0x000000052b007220 */ /* 0x000fe20000410000 */
[----:B------:R-:W-:-:S02]  /*d110*/  HADD2.F32 R38, -RZ, R7.H0_H0 ;  /* 0x20000007ff267230 */ /* 0x000fc40000004100 */
[-C--:B------:R-:W-:Y:S01]  /*d120*/  FFMA.FTZ R5, R43, R35.reuse, -R40 ;  /* 0x000000232b057223 */ /* 0x080fe20000010828 */
[----:B------:R-:W-:Y:S02]  /*d130*/  HADD2.F32 R6, -RZ, R6.H1_H1 ;  /* 0x30000006ff067230 */ /* 0x000fe40000004100 */
[----:B------:R-:W-:Y:S01]  /*d140*/  FFMA.FTZ R0, R45, R35, R0 ;  /* 0x000000232d007223 */ /* 0x000fe20000010000 */
[----:B------:R-:W-:Y:S01]  /*d150*/  HADD2.F32 R7, -RZ, R7.H1_H1 ;  /* 0x30000007ff077230 */ /* 0x000fe20000004100 */
[----:B------:R-:W-:Y:S01]  /*d160*/  F2FP.F16.F32.PACK_AB R4, R41, R4 ;  /* 0x000000042904723e */ /* 0x000fe200000000ff */
[----:B------:R-:W-:Y:S02]  /*d170*/  HADD2.F32 R43, -RZ, R33.H1_H1 ;  /* 0x30000021ff2b7230 */ /* 0x000fe40000004100 */
[----:B------:R-:W-:Y:S01]  /*d180*/  HADD2.F32 R42, -RZ, R34.H1_H1 ;  /* 0x30000022ff2a7230 */ /* 0x000fe20000004100 */
[----:B------:R-:W-:Y:S01]  /*d190*/  F2FP.F16.F32.PACK_AB R5, R0, R5 ;  /* 0x000000050005723e */ /* 0x000fe200000000ff */
[----:B------:R-:W-:-:S02]  /*d1a0*/  HADD2.F32 R39, -RZ, R31.H1_H1 ;  /* 0x3000001fff277230 */ /* 0x000fc40000004100 */
[----:B------:R-:W-:Y:S02]  /*d1b0*/  HADD2.F32 R40, -RZ, R32.H1_H1 ;  /* 0x30000020ff287230 */ /* 0x000fe40000004100 */
[-C--:B------:R-:W-:Y:S01]  /*d1c0*/  FMUL.FTZ R32, R43, R6.reuse ;  /* 0x000000062b207220 */ /* 0x080fe20000410000 */
[-C--:B------:R-:W-:Y:S01]  /*d1d0*/  FMUL.FTZ R31, R42, R7.reuse ;  /* 0x000000072a1f7220 */ /* 0x080fe20000410000 */
[C---:B------:R-:W-:Y:S01]  /*d1e0*/  FMUL.FTZ R34, R39.reuse, R6 ;  /* 0x0000000627227220 */ /* 0x040fe20000410000 */
[C---:B------:R-:W-:Y:S01]  /*d1f0*/  FMUL.FTZ R33, R40.reuse, R7 ;  /* 0x0000000728217220 */ /* 0x040fe20000410000 */
[-C--:B------:R-:W-:Y:S01]  /*d200*/  FFMA.FTZ R6, R39, R37.reuse, -R32 ;  /* 0x0000002527067223 */ /* 0x080fe20000010820 */
[-C--:B------:R-:W-:Y:S01]  /*d210*/  FFMA.FTZ R7, R40, R38.reuse, -R31 ;  /* 0x0000002628077223 */ /* 0x080fe2000001081f */
[----:B------:R-:W-:Y:S01]  /*d220*/  FFMA.FTZ R37, R43, R37, R34 ;  /* 0x000000252b257223 */ /* 0x000fe20000010022 */
[----:B------:R-:W-:-:S04]  /*d230*/  FFMA.FTZ R38, R42, R38, R33 ;  /* 0x000000262a267223 */ /* 0x000fc80000010021 */
[----:B------:R-:W-:Y:S02]  /*d240*/  F2FP.F16.F32.PACK_AB R6, R37, R6 ;  /* 0x000000062506723e */ /* 0x000fe400000000ff */
[----:B------:R-:W-:-:S05]  /*d250*/  F2FP.F16.F32.PACK_AB R7, R38, R7 ;  /* 0x000000072607723e */ /* 0x000fca00000000ff */
[----:B------:R1:W-:Y:S02]  /*d260*/  STS.128 [R8+0x2000], R4 ;  /* 0x0020000408007388 */ /* 0x0003e40000000c00 */
.L_x_4202:
[----:B------:R-:W-:Y:S05]  /*d270*/  BSYNC B1 ;  /* 0x0000000000017941 */ /* 0x000fea0003800000 */
.L_x_4201:
        /* <DEDUP_REMOVED lines=28> */
[-C--:B------:R-:W-:Y:S01]  /*d440*/  FMUL.FTZ R27, R38, R6.reuse ;  /* 0x00000006261b7220 */ /* 0x080fe20000410000 */
[----:B------:R-:W-:Y:S02]  /*d450*/  HADD2.F32 R35, -RZ, R28.H1_H1 ;  /* 0x3000001cff237230 */ /* 0x000fe40000004100 */
[C---:B------:R-:W-:Y:S01]  /*d460*/  FMUL.FTZ R29, R34.reuse, R6 ;  /* 0x00000006221d7220 */ /* 0x040fe20000410000 */
[-C--:B------:R-:W-:Y:S01]  /*d470*/  FMUL.FTZ R28, R39, R7.reuse ;  /* 0x00000007271c7220 */ /* 0x080fe20000410000 */
[-C--:B------:R-:W-:Y:S01]  /*d480*/  FFMA.FTZ R6, R34, R32.reuse, -R27 ;  /* 0x0000002022067223 */ /* 0x080fe2000001081b */
[C---:B------:R-:W-:Y:S01]  /*d490*/  FMUL.FTZ R30, R35.reuse, R7 ;  /* 0x00000007231e7220 */ /* 0x040fe20000410000 */
[----:B------:R-:W-:Y:S01]  /*d4a0*/  FFMA.FTZ R29, R38, R32, R29 ;  /* 0x00000020261d7223 */ /* 0x000fe2000001001d */
[-C--:B------:R-:W-:Y:S02]  /*d4b0*/  FFMA.FTZ R7, R35, R33.reuse, -R28 ;  /* 0x0000002123077223 */ /* 0x080fe4000001081c */
[----:B------:R-:W-:-:S02]  /*d4c0*/  FFMA.FTZ R30, R39, R33, R30 ;  /* 0x00000021271e7223 */ /* 0x000fc4000001001e */
[----:B------:R-:W-:-:S03]  /*d4d0*/  F2FP.F16.F32.PACK_AB R6, R29, R6 ;  /* 0x000000061d06723e */ /* 0x000fc600000000ff */
[----:B------:R-:W-:-:S05]  /*d4e0*/  F2FP.F16.F32.PACK_AB R7, R30, R7 ;  /* 0x000000071e07723e */ /* 0x000fca00000000ff */
[----:B------:R2:W-:Y:S02]  /*d4f0*/  STS.128 [R9+0x1b400], R4 ;  /* 0x01b4000409007388 */ /* 0x0005e40000000c00 */
.L_x_4204:
[----:B------:R-:W-:Y:S05]  /*d500*/  BSYNC B1 ;  /* 0x0000000000017941 */ /* 0x000fea0003800000 */
.L_x_4203:
        /* <DEDUP_REMOVED lines=40> */
.L_x_4206:
[----:B------:R-:W-:Y:S05]  /*d790*/  BSYNC B1 ;  /* 0x0000000000017941 */ /* 0x000fea0003800000 */
.L_x_4205:
        /* <DEDUP_REMOVED lines=40> */
.L_x_4208:
[----:B------:R-:W-:Y:S05]  /*da20*/  BSYNC B1 ;  /* 0x0000000000017941 */ /* 0x000fea0003800000 */
.L_x_4207:
        /* <DEDUP_REMOVED lines=14> */
[-C--:B------:R-:W-:Y:S01]  /*db10*/  FFMA.FTZ R4, R24, R0.reuse, -R15 ;  /* 0x0000000018047223 */ /* 0x080fe2000001080f */
[----:B------:R-:W-:Y:S01]  /*db20*/  FFMA.FTZ R21, R26, R0, R21 ;  /* 0x000000001a157223 */ /* 0x000fe20000010015 */
[----:B------:R-:W-:-:S02]  /*db30*/  HADD2.F32 R14, -RZ, R7.H0_H0 ;  /* 0x20000007ff0e7230 */ /* 0x000fc40000004100 */
[C---:B------:R-:W-:Y:S01]  /*db40*/  FMUL.FTZ R0, R25.reuse, R5 ;  /* 0x0000000519007220 */ /* 0x040fe20000410000 */
[----:B------:R-:W-:Y:S02]  /*db50*/  HADD2.F32 R6, -RZ, R6.H1_H1 ;  /* 0x30000006ff067230 */ /* 0x000fe40000004100 */
        /* <DEDUP_REMOVED lines=19> */
[----:B------:R0:W-:Y:S01]  /*dc90*/  STS.128 [R8+0xa000], R4 ;  /* 0x00a0000408007388 */ /* 0x0001e20000000c00 */
[----:B------:R-:W-:Y:S05]  /*dca0*/  BRA `(.L_x_4198) ;  /* 0x0000002800f07947 */ /* 0x000fea0003800000 */
.L_x_4180:
[----:B------:R-:W-:-:S03]  /*dcb0*/  UMOV UR4, 0xffffffff ;  /* 0xffffffff00047882 */ /* 0x000fc60000000000 */
[----:B------:R-:W-:Y:S05]  /*dcc0*/  BRA.DIV UR4, `(.L_x_4209) ;  /* 0x0000019604387947 */ /* 0x000fea000b800000 */
[----:B------:R-:W0:Y:S04]  /*dcd0*/  SHFL.IDX PT, R3, R25, RZ, 0x1c1f ;  /* 0x001c1fff19037589 */ /* 0x000e2800000e0000 */
[----:B------:R-:W1:Y:S04]  /*dce0*/  SHFL.IDX PT, R0, R24, RZ, 0x1c1f ;  /* 0x001c1fff18007589 */ /* 0x000e6800000e0000 */
[----:B------:R2:W3:Y:S04]  /*dcf0*/  SHFL.IDX PT, R5, R27, RZ, 0x1c1f ;  /* 0x001c1fff1b057589 */ /* 0x0004e800000e0000 */
[----:B------:R2:W4:Y:S01]  /*dd00*/  SHFL.IDX PT, R14, R26, RZ, 0x1c1f ;  /* 0x001c1fff1a0e7589 */ /* 0x00052200000e0000 */
[----:B0-----:R-:W-:-:S02]  /*dd10*/  IMAD.MOV.U32 R43, RZ, RZ, R3 ;  /* 0x000000ffff2b7224 */ /* 0x001fc400078e0003 */
[----:B-12---:R-:W-:-:S07]  /*dd20*/  IMAD.MOV.U32 R42, RZ, RZ, R0 ;  /* 0x000000ffff2a7224 */ /* 0x006fce00078e0000 */
.L_x_4452:
[----:B------:R-:W-:Y:S01]  /*dd30*/  ULDC UR4, c[0x0][0x448] ;  /* 0x0001120000047ab9 */ /* 0x000fe20000000800 */
[----:B------:R-:W-:Y:S01]  /*dd40*/  BSSY B1, `(.L_x_4210) ;  /* 0x0000033000017945 */ /* 0x000fe20003800000 */
[----:B------:R-:W-:Y:S01]  /*dd50*/  IMAD R0, R153, UR4, RZ ;  /* 0x0000000499007c24 */ /* 0x000fe2000f8e02ff */
[----:B---3--:R-:W-:Y:S01]  /*dd60*/  MOV R21, R5 ;  /* 0x0000000500157202 */ /* 0x008fe20000000f00 */
[----:B----4-:R-:W-:Y:S01]  /*dd70*/  IMAD.MOV.U32 R20, RZ, RZ, R14 ;  /* 0x000000ffff147224 */ /* 0x010fe200078e000e */
[----:B------:R-:W-:Y:S02]  /*dd80*/  CS2R R4, SRZ ;  /* 0x0000000000047805 */ /* 0x000fe4000001ff00 */
[----:B------:R-:W-:Y:S02]  /*dd90*/  CS2R R8, SRZ ;  /* 0x0000000000087805 */ /* 0x000fe4000001ff00 */
[----:B------:R-:W-:Y:S01]  /*dda0*/  ISETP.GE.AND P0, PT, R6, R0, PT ;  /* 0x000000000600720c */ /* 0x000fe20003f06270 */
[----:B------:R-:W-:Y:S01]  /*ddb0*/  IMAD R0, R137, -0x80, R0 ;  /* 0xffffff8089007824 */ /* 0x000fe200078e0200 */
        /* <DEDUP_REMOVED lines=10> */
[----:B------:R-:W-:Y:S06]  /*de60*/  @P0 BRA `(.L_x_4211) ;  /* 0x0000000000800947 */ /* 0x000fec0003800000 */
[C---:B------:R-:W-:Y:S01]  /*de70*/  VIADD R3, R18.reuse, 0x20 ;  /* 0x0000002012037836 */ /* 0x040fe20000000000 */
[----:B------:R-:W-:Y:S01]  /*de80*/  ULDC UR4, c[0x0][0x3f4] ;  /* 0x0000fd0000047ab9 */ /* 0x000fe20000000800 */
[C---:B------:R-:W-:Y:S01]  /*de90*/  VIADD R4, R18.reuse, 0x40 ;  /* 0x0000004012047836 */ /* 0x040fe20000000000 */
[----:B------:R-:W-:Y:S02]  /*dea0*/  ISETP.GE.AND P0, PT, R18, UR4, PT ;  /* 0x0000000412007c0c */ /* 0x000fe4000bf06270 */
[----:B------:R-:W-:Y:S02]  /*deb0*/  CS2R R24, SRZ ;  /* 0x0000000000187805 */ /* 0x000fe4000001ff00 */
[----:B------:R-:W-:Y:S02]  /*dec0*/  ISETP.GE.AND P1, PT, R3, UR4, PT ;  /* 0x0000000403007c0c */ /* 0x000fe4000bf26270 */
[----:B------:R-:W-:Y:S02]  /*ded0*/  CS2R R26, SRZ ;  /* 0x00000000001a7805 */ /* 0x000fe4000001ff00 */
[----:B------:R-:W-:-:S02]  /*dee0*/  ISETP.GE.AND P2, PT, R4, UR4, PT ;  /* 0x0000000404007c0c */ /* 0x000fc4000bf46270 */
[----:B------:R-:W-:Y:S02]  /*def0*/  CS2R R4, SRZ ;  /* 0x0000000000047805 */ /* 0x000fe4000001ff00 */
[----:B------:R-:W-:Y:S02]  /*df00*/  CS2R R6, SRZ ;  /* 0x0000000000067805 */ /* 0x000fe4000001ff00 */
[----:B------:R-:W-:Y:S01]  /*df10*/  CS2R R28, SRZ ;  /* 0x00000000001c7805 */ /* 0x000fe2000001ff00 */
[----:B------:R-:W-:-:S04]  /*df20*/  @!P0 IMAD.WIDE R12, R18, 0x2, R42 ;  /* 0x00000002120c8825 */ /* 0x000fc800078e022a */
[----:B------:R-:W-:Y:S02]  /*df30*/  @!P1 IMAD.SHL.U32 R41, R232, 0x8, RZ ;  /* 0x00000008e8299824 */ /* 0x000fe400078e00ff */
[----:B------:R-:W-:Y:S01]  /*df40*/  @!P2 SHF.L.U32 R45, R233, 0x3, RZ ;  /* 0x00000003e92da819 */ /* 0x000fe200000006ff */
[----:B------:R0:W5:Y:S01]  /*df50*/  @!P0 LD.E.128 R24, desc[UR60][R12.64] ;  /* 0x0000003c0c188980 */ /* 0x000162000c101d00 */
[----:B------:R-:W-:Y:S01]  /*df60*/  CS2R R30, SRZ ;  /* 0x00000000001e7805 */ /* 0x000fe2000001ff00 */
[--C-:B------:R-:W-:Y:S01]  /*df70*/  @!P1 IMAD.WIDE R38, R41, 0x2, R42.reuse ;  /* 0x0000000229269825 */ /* 0x100fe200078e022a */
[----:B------:R-:W-:Y:S02]  /*df80*/  CS2R R8, SRZ ;  /* 0x0000000000087805 */ /* 0x000fe4000001ff00 */
[----:B------:R-:W-:Y:S02]  /*df90*/  CS2R R10, SRZ ;  /* 0x00000000000a7805 */ /* 0x000fe4000001ff00 */
[----:B------:R-:W-:Y:S01]  /*dfa0*/  CS2R R32, SRZ ;  /* 0x0000000000207805 */ /* 0x000fe2000001ff00 */
[----:B------:R-:W-:Y:S01]  /*dfb0*/  @!P2 IMAD.WIDE R42, R45, 0x2, R42 ;  /* 0x000000022d2aa825 */ /* 0x000fe200078e022a */
[----:B------:R-:W-:-:S02]  /*dfc0*/  CS2R R34, SRZ ;  /* 0x0000000000227805 */ /* 0x000fc4000001ff00 */
[----:B------:R-:W-:Y:S01]  /*dfd0*/  CS2R R14, SRZ ;  /* 0x00000000000e7805 */ /* 0x000fe2000001ff00 */
[----:B------:R1:W5:Y:S01]  /*dfe0*/  @!P1 LD.E.128 R28, desc[UR60][R38.64] ;  /* 0x0000003c261c9980 */ /* 0x000362000c101d00 */
[--C-:B------:R-:W-:Y:S01]  /*dff0*/  @!P1 IMAD.WIDE R40, R41, 0x2, R20.reuse ;  /* 0x0000000229289825 */ /* 0x100fe200078e0214 */
[----:B0-----:R-:W-:Y:S02]  /*e000*/  CS2R R12, SRZ ;  /* 0x00000000000c7805 */ /* 0x001fe4000001ff00 */
[----:B------:R1:W5:Y:S01]  /*e010*/  @!P2 LD.E.128 R32, desc[UR60][R42.64] ;  /* 0x0000003c2a20a980 */ /* 0x000362000c101d00 */
[----:B------:R-:W-:-:S03]  /*e020*/  @!P2 IMAD.WIDE R44, R45, 0x2, R20 ;  /* 0x000000022d2ca825 */ /* 0x000fc600078e0214 */
[----:B------:R1:W5:Y:S01]  /*e030*/  @!P1 LD.E.128 R8, desc[UR60][R40.64] ;  /* 0x0000003c28089980 */ /* 0x000362000c101d00 */
[----:B------:R-:W-:-:S03]  /*e040*/  @!P0 IMAD.WIDE R20, R18, 0x2, R20 ;  /* 0x0000000212148825 */ /* 0x000fc600078e0214 */
[----:B------:R1:W5:Y:S04]  /*e050*/  @!P2 LD.E.128 R12, desc[UR60][R44.64] ;  /* 0x0000003c2c0ca980 */ /* 0x000368000c101d00 */
[----:B------:R1:W5:Y:S02]  /*e060*/  @!P0 LD.E.128 R4, desc[UR60][R20.64] ;  /* 0x0000003c14048980 */ /* 0x000364000c101d00 */
.L_x_4211:
[----:B------:R-:W-:Y:S05]  /*e070*/  BSYNC B1 ;  /* 0x0000000000017941 */ /* 0x000fea0003800000 */
.L_x_4210:
[----:B-----5:R-:W-:Y:S01]  /*e080*/  IMAD.MOV.U32 R3, RZ, RZ, R24 ;  /* 0x000000ffff037224 */ /* 0x020fe200078e0018 */
[----:B------:R-:W-:Y:S01]  /*e090*/  SHF.R.U64 R50, R32, 0x10, R33 ;  /* 0x0000001020327819 */ /* 0x000fe20000001221 */
[----:B------:R-:W-:Y:S01]  /*e0a0*/  IMAD.MOV.U32 R37, RZ, RZ, R25 ;  /* 0x000000ffff257224 */ /* 0x000fe200078e0019 */
[--C-:B------:R-:W-:Y:S01]  /*e0b0*/  SHF.R.U32.HI R51, RZ, 0x10, R33.reuse ;  /* 0x00000010ff337819 */ /* 0x100fe20000011621 */
[----:B-1----:R-:W-:Y:S01]  /*e0c0*/  IMAD.MOV.U32 R40, RZ, RZ, R33 ;  /* 0x000000ffff287224 */ /* 0x002fe200078e0021 */
[----:B------:R-:W-:Y:S01]  /*e0d0*/  SHF.R.U64 R52, R34, 0x10, R35 ;  /* 0x0000001022347819 */ /* 0x000fe20000001223 */
[----:B------:R-:W-:Y:S01]  /*e0e0*/  IMAD.MOV.U32 R33, RZ, RZ, R34 ;  /* 0x000000ffff217224 */ /* 0x000fe200078e0022 */
[----:B------:R-:W-:Y:S01]  /*e0f0*/  PRMT R34, R3, 0x5410, R37 ;  /* 0x0000541003227816 */ /* 0x000fe20000000025 */
[--C-:B------:R-:W-:Y:S01]  /*e100*/  IMAD.MOV.U32 R20, RZ, RZ, R5.reuse ;  /* 0x000000ffff147224 */ /* 0x100fe200078e0005 */
[----:B------:R-:W-:Y:S01]  /*e110*/  LEA.HI R3, R226, R226, RZ, 0x1 ;  /* 0x000000e2e2037211 */ /* 0x000fe200078f08ff */
[----:B------:R-:W-:Y:S01]  /*e120*/  IMAD.MOV.U32 R39, RZ, RZ, R4 ;  /* 0x000000ffff277224 */ /* 0x000fe200078e0004 */
[--C-:B------:R-:W-:Y:S01]  /*e130*/  SHF.R.U64 R54, R4, 0x10, R5.reuse ;  /* 0x0000001004367819 */ /* 0x100fe20000001205 */
[----:B------:R-:W-:Y:S01]  /*e140*/  IMAD.MOV.U32 R41, RZ, RZ, R6 ;  /* 0x000000ffff297224 */ /* 0x000fe200078e0006 */
[----:B------:R-:W-:Y:S01]  /*e150*/  LOP3.LUT R3, R3, 0xfffffffe, RZ, 0xc0, !PT ;  /* 0xfffffffe03037812 */ /* 0x000fe200078ec0ff */
[----:B------:R-:W-:Y:S01]  /*e160*/  IMAD.MOV.U32 R21, RZ, RZ, R14 ;  /* 0x000000ffff157224 */ /* 0x000fe200078e000e */
[----:B------:R-:W-:Y:S01]  /*e170*/  SHF.R.U32.HI R55, RZ, 0x10, R5 ;  /* 0x00000010ff377819 */ /* 0x000fe20000011605 */
[----:B------:R-:W-:Y:S01]  /*e180*/  BSSY B1, `(.L_x_4212) ;  /* 0x0000040000017945 */ /* 0x000fe20003800000 */
[----:B------:R-:W-:Y:S01]  /*e190*/  SHF.R.U64 R38, R24, 0x10, R25 ;  /* 0x0000001018267819 */ /* 0x000fe20000001219 */
[----:B------:R-:W-:Y:S01]  /*e1a0*/  IMAD.IADD R3, R226, 0x1, -R3 ;  /* 0x00000001e2037824 */ /* 0x000fe200078e0a03 */
[----:B------:R-:W-:Y:S01]  /*e1b0*/  SHF.R.U32.HI R43, RZ, 0x10, R25 ;  /* 0x00000010ff2b7819 */ /* 0x000fe20000011619 */
[----:B------:R-:W-:Y:S01]  /*e1c0*/  IMAD.MOV.U32 R24, RZ, RZ, R26 ;  /* 0x000000ffff187224 */ /* 0x000fe200078e001a */
[----:B------:R-:W-:-:S02]  /*e1d0*/  MOV R25, R27 ;  /* 0x0000001b00197202 */ /* 0x000fc40000000f00 */
[----:B------:R-:W-:Y:S02]  /*e1e0*/  SHF.L.U32 R5, R3, 0x1f, RZ ;  /* 0x0000001f03057819 */ /* 0x000fe400000006ff */
[--C-:B------:R-:W-:Y:S01]  /*e1f0*/  SHF.R.U64 R44, R26, 0x10, R27.reuse ;  /* 0x000000101a2c7819 */ /* 0x100fe2000000121b */
[----:B------:R-:W-:Y:S01]  /*e200*/  IMAD.MOV.U32 R26, RZ, RZ, R28 ;  /* 0x000000ffff1a7224 */ /* 0x000fe200078e001c */
[----:B------:R-:W0:Y:S01]  /*e210*/  SYNCS.PHASECHK.TRANS64.TRYWAIT P0, [R2+URZ+0x36800], R5 ;  /* 0x03680005020075a7 */ /* 0x000e22000800017f */
[----:B------:R-:W-:Y:S01]  /*e220*/  SHF.R.U32.HI R45, RZ, 0x10, R27 ;  /* 0x00000010ff2d7819 */ /* 0x000fe2000001161b */
[--C-:B------:R-:W-:Y:S01]  /*e230*/  IMAD.MOV.U32 R27, RZ, RZ, R29.reuse ;  /* 0x000000ffff1b7224 */ /* 0x100fe200078e001d */
[--C-:B------:R-:W-:Y:S01]  /*e240*/  SHF.R.U64 R46, R28, 0x10, R29.reuse ;  /* 0x000000101c2e7819 */ /* 0x100fe2000000121d */
[----:B------:R-:W-:Y:S01]  /*e250*/  IMAD.MOV.U32 R28, RZ, RZ, R30 ;  /* 0x000000ffff1c7224 */ /* 0x000fe200078e001e */
[----:B------:R-:W-:Y:S02]  /*e260*/  SHF.R.U32.HI R47, RZ, 0x10, R29 ;  /* 0x00000010ff2f7819 */ /* 0x000fe4000001161d */
[----:B------:R-:W-:-:S02]  /*e270*/  MOV R29, R31 ;  /* 0x0000001f001d7202 */ /* 0x000fc40000000f00 */
[--C-:B------:R-:W-:Y:S01]  /*e280*/  SHF.R.U64 R48, R30, 0x10, R31.reuse ;  /* 0x000000101e307819 */ /* 0x100fe2000000121f */
[----:B------:R-:W-:Y:S01]  /*e290*/  IMAD.MOV.U32 R30, RZ, RZ, R8 ;  /* 0x000000ffff1e7224 */ /* 0x000fe200078e0008 */
[----:B------:R-:W-:Y:S01]  /*e2a0*/  SHF.R.U32.HI R49, RZ, 0x10, R31 ;  /* 0x00000010ff317819 */ /* 0x000fe2000001161f */
[----:B------:R-:W-:Y:S01]  /*e2b0*/  IMAD.MOV.U32 R31, RZ, RZ, R32 ;  /* 0x000000ffff1f7224 */ /* 0x000fe200078e0020 */
[----:B------:R-:W-:Y:S01]  /*e2c0*/  SHF.R.U64 R56, R6, 0x10, R7 ;  /* 0x0000001006387819 */ /* 0x000fe20000001207 */
[----:B------:R-:W-:Y:S01]  /*e2d0*/  IMAD.MOV.U32 R6, RZ, RZ, R9 ;  /* 0x000000ffff067224 */ /* 0x000fe200078e0009 */
[----:B------:R-:W-:Y:S01]  /*e2e0*/  MOV R4, R7 ;  /* 0x0000000700047202 */ /* 0x000fe20000000f00 */
[----:B------:R-:W-:Y:S01]  /*e2f0*/  IMAD.MOV.U32 R32, RZ, RZ, R10 ;  /* 0x000000ffff207224 */ /* 0x000fe200078e000a */
[----:B------:R-:W-:Y:S02]  /*e300*/  SHF.R.U32.HI R57, RZ, 0x10, R7 ;  /* 0x00000010ff397819 */ /* 0x000fe40000011607 */
[--C-:B------:R-:W-:Y:S01]  /*e310*/  SHF.R.U64 R58, R8, 0x10, R9.reuse ;  /* 0x00000010083a7819 */ /* 0x100fe20000001209 */
[----:B------:R-:W-:Y:S01]  /*e320*/  IMAD.MOV.U32 R8, RZ, RZ, R12 ;  /* 0x000000ffff087224 */ /* 0x000fe200078e000c */
[----:B------:R-:W-:Y:S01]  /*e330*/  SHF.R.U32.HI R59, RZ, 0x10, R9 ;  /* 0x00000010ff3b7819 */ /* 0x000fe20000011609 */
[----:B------:R-:W-:Y:S01]  /*e340*/  IMAD.MOV.U32 R9, RZ, RZ, R13 ;  /* 0x000000ffff097224 */ /* 0x000fe200078e000d */
[----:B------:R-:W-:-:S02]  /*e350*/  MOV R42, R35 ;  /* 0x00000023002a7202 */ /* 0x000fc40000000f00 */
[----:B------:R-:W-:Y:S02]  /*e360*/  MOV R7, R11 ;  /* 0x0000000b00077202 */ /* 0x000fe40000000f00 */
[----:B------:R-:W-:Y:S02]  /*e370*/  SHF.R.U64 R60, R10, 0x10, R11 ;  /* 0x000000100a3c7819 */ /* 0x000fe4000000120b */
[----:B------:R-:W-:Y:S02]  /*e380*/  SHF.R.U32.HI R53, RZ, 0x10, R35 ;  /* 0x00000010ff357819 */ /* 0x000fe40000011623 */
[----:B------:R-:W-:Y:S02]  /*e390*/  SHF.R.U32.HI R11, RZ, 0x10, R11 ;  /* 0x00000010ff0b7819 */ /* 0x000fe4000001160b */
[--C-:B------:R-:W-:Y:S02]  /*e3a0*/  SHF.R.U64 R61, R12, 0x10, R13.reuse ;  /* 0x000000100c3d7819 */ /* 0x100fe4000000120d */
[----:B------:R-:W-:-:S02]  /*e3b0*/  SHF.R.U32.HI R62, RZ, 0x10, R13 ;  /* 0x00000010ff3e7819 */ /* 0x000fc4000001160d */
[----:B------:R-:W-:Y:S02]  /*e3c0*/  MOV R10, R15 ;  /* 0x0000000f000a7202 */ /* 0x000fe40000000f00 */
[----:B------:R-:W-:Y:S02]  /*e3d0*/  VIMNMX R0, R0, 0x80, PT ;  /* 0x0000008000007848 */ /* 0x000fe40003fe0100 */
[--C-:B------:R-:W-:Y:S02]  /*e3e0*/  SHF.R.U64 R63, R14, 0x10, R15.reuse ;  /* 0x000000100e3f7819 */ /* 0x100fe4000000120f */
[----:B------:R-:W-:Y:S02]  /*e3f0*/  SHF.R.U32.HI R64, RZ, 0x10, R15 ;  /* 0x00000010ff407819 */ /* 0x000fe4000001160f */
        /* <DEDUP_REMOVED lines=19> */
[----:B------:R-:W-:-:S02]  /*e530*/  ISETP.GE.AND P1, PT, R17, R0, PT ;  /* 0x000000001100720c */ /* 0x000fc40003f26270 */
[----:B------:R-:W-:Y:S02]  /*e540*/  PRMT R15, R8, 0x5410, R9 ;  /* 0x00005410080f7816 */ /* 0x000fe40000000009 */
[----:B------:R-:W-:Y:S02]  /*e550*/  PRMT R20, R61, 0x5410, R62 ;  /* 0x000054103d147816 */ /* 0x000fe4000000003e */
[----:B------:R-:W-:Y:S01]  /*e560*/  PRMT R21, R21, 0x5410, R10 ;  /* 0x0000541015157816 */ /* 0x000fe2000000000a */
[----:B0-----:R-:W-:Y:S06]  /*e570*/  @!P0 BRA `(.L_x_4213) ;  /* 0x0000018c00848947 */ /* 0x001fec0003800000 */
.L_x_4453:
[----:B------:R-:W-:Y:S05]  /*e580*/  BSYNC B1 ;  /* 0x0000000000017941 */ /* 0x000fea0003800000 */
.L_x_4212:
[----:B------:R-:W-:Y:S01]  /*e590*/  BSSY B1, `(.L_x_4214) ;  /* 0x0000118000017945 */ /* 0x000fe20003800000 */
[----:B------:R-:W-:-:S03]  /*e5a0*/  PRMT R24, R63, 0x5410, R64 ;  /* 0x000054103f187816 */ /* 0x000fc60000000040 */
[----:B------:R-:W-:Y:S05]  /*e5b0*/  @P1 BRA `(.L_x_4215) ;  /* 0x0000001000541947 */ /* 0x000fea0003800000 */
[----:B------:R-:W1:Y:S01]  /*e5c0*/  LDC R25, c[0x0][0x3f4] ;  /* 0x0000fd00ff197b82 */ /* 0x000e620000000800 */
[C---:B------:R-:W-:Y:S01]  /*e5d0*/  VIADD R4, R18.reuse, 0x20 ;  /* 0x0000002012047836 */ /* 0x040fe20000000000 */
[----:B------:R-:W-:Y:S01]  /*e5e0*/  BSSY B2, `(.L_x_4216) ;  /* 0x0000060000027945 */ /* 0x000fe20003800000 */
[C---:B------:R-:W-:Y:S01]  /*e5f0*/  VIADD R6, R18.reuse, 0x40 ;  /* 0x0000004012067836 */ /* 0x040fe20000000000 */
[-C--:B-1----:R-:W-:Y:S02]  /*e600*/  ISETP.GE.AND P0, PT, R18, R25.reuse, PT ;  /* 0x000000191200720c */ /* 0x082fe40003f06270 */
[-C--:B------:R-:W-:Y:S02]  /*e610*/  ISETP.GE.AND P1, PT, R4, R25.reuse, PT ;  /* 0x000000190400720c */ /* 0x080fe40003f26270 */
[----:B------:R-:W-:-:S09]  /*e620*/  ISETP.GE.AND P2, PT, R6, R25, PT ;  /* 0x000000190600720c */ /* 0x000fd20003f46270 */
[----:B------:R-:W-:Y:S05]  /*e630*/  @P0 BRA `(.L_x_4217) ;  /* 0x0000000400680947 */ /* 0x000fea0003800000 */
[----:B------:R-:W-:Y:S01]  /*e640*/  LEA.HI R6, R25, R231, RZ, 0x1d ;  /* 0x000000e719067211 */ /* 0x000fe200078fe8ff */
[----:B------:R-:W-:Y:S01]  /*e650*/  HADD2.F32 R52, -RZ, R34.H0_H0 ;  /* 0x20000022ff347230 */ /* 0x000fe20000004100 */
[----:B0-----:R-:W-:Y:S01]  /*e660*/  LOP3.LUT R5, R211, 0x38, R18, 0xf8, !PT ;  /* 0x00000038d3057812 */ /* 0x001fe200078ef812 */
[--C-:B------:R-:W-:Y:S01]  /*e670*/  HADD2.F32 R54, -RZ, R39.reuse.H0_H0 ;  /* 0x20000027ff367230 */ /* 0x100fe20000004100 */
[----:B------:R-:W-:Y:S01]  /*e680*/  SHF.R.S32.HI R7, RZ, 0x1f, R6 ;  /* 0x0000001fff077819 */ /* 0x000fe20000011406 */
[----:B------:R-:W-:Y:S01]  /*e690*/  HADD2.F32 R51, -RZ, R40.H0_H0 ;  /* 0x20000028ff337230 */ /* 0x000fe20000004100 */
[----:B------:R-:W-:Y:S01]  /*e6a0*/  SHF.L.U32 R8, R6, 0x3, RZ ;  /* 0x0000000306087819 */ /* 0x000fe200000006ff */
[----:B------:R-:W-:Y:S01]  /*e6b0*/  HADD2.F32 R53, -RZ, R39.H1_H1 ;  /* 0x30000027ff357230 */ /* 0x000fe20000004100 */
[----:B------:R-:W-:Y:S02]  /*e6c0*/  LEA.HI R6, R7, R6, RZ, 0x3 ;  /* 0x0000000607067211 */ /* 0x000fe400078f18ff */
[----:B------:R-:W-:-:S02]  /*e6d0*/  LOP3.LUT R7, R211, 0x38, R8, 0xf8, !PT ;  /* 0x00000038d3077812 */ /* 0x000fc400078ef808 */
[-C--:B------:R-:W-:Y:S01]  /*e6e0*/  LOP3.LUT R4, R5, R212.reuse, RZ, 0x3c, !PT ;  /* 0x000000d405047212 */ /* 0x080fe200078e3cff */
[----:B------:R-:W-:Y:S01]  /*e6f0*/  IMAD.SHL.U32 R6, R6, 0x400, RZ ;  /* 0x0000040006067824 */ /* 0x000fe200078e00ff */
[----:B------:R-:W-:-:S03]  /*e700*/  LOP3.LUT R9, R7, R212, RZ, 0x3c, !PT ;  /* 0x000000d407097212 */ /* 0x000fc600078e3cff */
[----:B------:R-:W-:Y:S01]  /*e710*/  IMAD.IADD R5, R213, 0x1, R4 ;  /* 0x00000001d5057824 */ /* 0x000fe200078e0204 */
[----:B------:R-:W-:-:S03]  /*e720*/  LOP3.LUT R8, R6, 0x7fffe000, RZ, 0xc0, !PT ;  /* 0x7fffe00006087812 */ /* 0x000fc600078ec0ff */
[----:B------:R-:W-:Y:S01]  /*e730*/  IMAD R59, R5, 0x2, R2 ;  /* 0x00000002053b7824 */ /* 0x000fe200078e0202 */
[----:B------:R-:W-:-:S04]  /*e740*/  IADD3 R9, R9, R8, R213 ;  /* 0x0000000809097210 */ /* 0x000fc80007ffe0d5 */
[----:B------:R-:W-:Y:S01]  /*e750*/  LEA R61, R9, R2, 0x1 ;  /* 0x00000002093d7211 */ /* 0x000fe200078e08ff */
[----:B------:R-:W0:Y:S04]  /*e760*/  LDS.128 R4, [R59+0x15400] ;  /* 0x015400003b047984 */ /* 0x000e280000000c00 */
[----:B------:R-:W1:Y:S01]  /*e770*/  LDS.128 R8, [R61+0x15400] ;  /* 0x015400003d087984 */ /* 0x000e620000000c00 */
[--C-:B0-----:R-:W-:Y:S02]  /*e780*/  HADD2.F32 R43, -RZ, R4.reuse.H0_H0 ;  /* 0x20000004ff2b7230 */ /* 0x101fe40000004100 */
[----:B------:R-:W-:Y:S02]  /*e790*/  HADD2.F32 R4, -RZ, R4.H1_H1 ;  /* 0x30000004ff047230 */ /* 0x000fe40000004100 */
[----:B-1----:R-:W-:-:S02]  /*e7a0*/  HADD2.F32 R47, -RZ, R8.H0_H0 ;  /* 0x20000008ff2f7230 */ /* 0x002fc40000004100 */
        /* <DEDUP_REMOVED lines=11> */
[----:B------:R-:W-:Y:S02]  /*e860*/  HADD2.F32 R44, -RZ, R5.H0_H0 ;  /* 0x20000005ff2c7230 */ /* 0x000fe40000004100 */
[C---:B------:R-:W-:Y:S01]  /*e870*/  FMUL.FTZ R47, R48.reuse, R53 ;  /* 0x00000035302f7220 */ /* 0x040fe20000410000 */
[----:B------:R-:W-:Y:S02]  /*e880*/  HADD2.F32 R9, -RZ, R9.H1_H1 ;  /* 0x30000009ff097230 */ /* 0x000fe40000004100 */
[----:B------:R-:W-:Y:S01]  /*e890*/  FMUL.FTZ R48, R48, R43 ;  /* 0x0000002b30307220 */ /* 0x000fe20000410000 */
[----:B------:R-:W-:Y:S02]  /*e8a0*/  HADD2.F32 R52, -RZ, R40.H1_H1 ;  /* 0x30000028ff347230 */ /* 0x000fe40000004100 */
[----:B------:R-:W-:Y:S01]  /*e8b0*/  FFMA.FTZ R57, R4, R51, R57 ;  /* 0x0000003304397223 */ /* 0x000fe20000010039 */
[----:B------:R-:W-:-:S02]  /*e8c0*/  HADD2.F32 R4, -RZ, R35.H1_H1 ;  /* 0x30000023ff047230 */ /* 0x000fc40000004100 */
[C---:B------:R-:W-:Y:S01]  /*e8d0*/  FFMA.FTZ R47, R44.reuse, R43, -R47 ;  /* 0x0000002b2c2f7223 */ /* 0x040fe2000001082f */
[----:B------:R-:W-:Y:S02]  /*e8e0*/  HADD2.F32 R5, -RZ, R5.H1_H1 ;  /* 0x30000005ff057230 */ /* 0x000fe40000004100 */
[----:B------:R-:W-:Y:S01]  /*e8f0*/  FFMA.FTZ R48, R44, R53, R48 ;  /* 0x000000352c307223 */ /* 0x000fe20000010030 */
[----:B------:R-:W-:Y:S02]  /*e900*/  HADD2.F32 R49, -RZ, R10.H0_H0 ;  /* 0x2000000aff317230 */ /* 0x000fe40000004100 */
[C---:B------:R-:W-:Y:S01]  /*e910*/  FMUL.FTZ R54, R9.reuse, R52 ;  /* 0x0000003409367220 */ /* 0x040fe20000410000 */
[----:B------:R-:W-:Y:S02]  /*e920*/  HADD2.F32 R8, -RZ, R37.H0_H0 ;  /* 0x20000025ff087230 */ /* 0x000fe40000004100 */
[----:B------:R-:W-:Y:S01]  /*e930*/  FMUL.FTZ R60, R9, R4 ;  /* 0x00000004093c7220 */ /* 0x000fe20000410000 */
[----:B------:R-:W-:-:S02]  /*e940*/  HADD2.F32 R44, -RZ, R41.H0_H0 ;  /* 0x20000029ff2c7230 */ /* 0x000fc40000004100 */
[----:B------:R-:W-:Y:S01]  /*e950*/  FFMA.FTZ R54, R5, R4, -R54 ;  /* 0x0000000405367223 */ /* 0x000fe20000010836 */
[----:B------:R-:W-:Y:S02]  /*e960*/  HADD2.F32 R10, -RZ, R10.H1_H1 ;  /* 0x3000000aff0a7230 */ /* 0x000fe40000004100 */
[C---:B------:R-:W-:Y:S01]  /*e970*/  FMUL.FTZ R53, R49.reuse, R8 ;  /* 0x0000000831357220 */ /* 0x040fe20000410000 */
[----:B------:R-:W-:Y:S02]  /*e980*/  HADD2.F32 R43, -RZ, R42.H0_H0 ;  /* 0x2000002aff2b7230 */ /* 0x000fe40000004100 */
[----:B------:R-:W-:Y:S01]  /*e990*/  FMUL.FTZ R4, R49, R44 ;  /* 0x0000002c31047220 */ /* 0x000fe20000410000 */
[----:B------:R-:W-:Y:S02]  /*e9a0*/  HADD2.F32 R45, -RZ, R6.H0_H0 ;  /* 0x20000006ff2d7230 */ /* 0x000fe40000004100 */
[----:B------:R-:W-:Y:S01]  /*e9b0*/  FFMA.FTZ R49, R5, R52, R60 ;  /* 0x0000003405317223 */ /* 0x000fe2000001003c */
[----:B------:R-:W-:-:S02]  /*e9c0*/  HADD2.F32 R9, -RZ, R38.H0_H0 ;  /* 0x20000026ff097230 */ /* 0x000fc40000004100 */
[C---:B------:R-:W-:Y:S01]  /*e9d0*/  FMUL.FTZ R5, R10.reuse, R43 ;  /* 0x0000002b0a057220 */ /* 0x040fe20000410000 */
[----:B------:R-:W-:Y:S02]  /*e9e0*/  HADD2.F32 R6, -RZ, R6.H1_H1 ;  /* 0x30000006ff067230 */ /* 0x000fe40000004100 */
[C---:B------:R-:W-:Y:S01]  /*e9f0*/  FFMA.FTZ R51, R45.reuse, R8, -R4 ;  /* 0x000000082d337223 */ /* 0x040fe20000010804 */
[----:B------:R-:W-:Y:S01]  /*ea00*/  FFMA.FTZ R53, R45, R44, R53 ;  /* 0x0000002c2d357223 */ /* 0x000fe20000010035 */
[-C--:B------:R-:W-:Y:S01]  /*ea10*/  FMUL.FTZ R45, R10, R9.reuse ;  /* 0x000000090a2d7220 */ /* 0x080fe20000410000 */
[----:B------:R-:W-:Y:S02]  /*ea20*/  HADD2.F32 R50, -RZ, R11.H0_H0 ;  /* 0x2000000bff327230 */ /* 0x000fe40000004100 */
[C---:B------:R-:W-:Y:S01]  /*ea30*/  FFMA.FTZ R10, R6.reuse, R9, -R5 ;  /* 0x00000009060a7223 */ /* 0x040fe20000010805 */
[----:B------:R-:W-:Y:S02]  /*ea40*/  HADD2.F32 R9, -RZ, R41.H1_H1 ;  /* 0x30000029ff097230 */ /* 0x000fe40000004100 */
[----:B------:R-:W-:Y:S01]  /*ea50*/  FFMA.FTZ R44, R6, R43, R45 ;  /* 0x0000002b062c7223 */ /* 0x000fe2000001002d */
[----:B------:R-:W-:-:S02]  /*ea60*/  HADD2.F32 R5, -RZ, R37.H1_H1 ;  /* 0x30000025ff057230 */ /* 0x000fc40000004100 */
[----:B------:R-:W-:Y:S02]  /*ea70*/  HADD2.F32 R11, -RZ, R11.H1_H1 ;  /* 0x3000000bff0b7230 */ /* 0x000fe40000004100 */
[C---:B------:R-:W-:Y:S01]  /*ea80*/  FMUL.FTZ R43, R50.reuse, R9 ;  /* 0x00000009322b7220 */ /* 0x040fe20000410000 */
[----:B------:R-:W-:Y:S02]  /*ea90*/  HADD2.F32 R8, -RZ, R42.H1_H1 ;  /* 0x3000002aff087230 */ /* 0x000fe40000004100 */
[----:B------:R-:W-:Y:S01]  /*eaa0*/  FMUL.FTZ R50, R50, R5 ;  /* 0x0000000532327220 */ /* 0x000fe20000410000 */
[----:B------:R-:W-:Y:S02]  /*eab0*/  HADD2.F32 R4, -RZ, R38.H1_H1 ;  /* 0x30000026ff047230 */ /* 0x000fe40000004100 */
[--C-:B------:R-:W-:Y:S02]  /*eac0*/  HADD2.F32 R46, -RZ, R7.reuse.H0_H0 ;  /* 0x20000007ff2e7230 */ /* 0x100fe40000004100 */
[----:B------:R-:W-:Y:S01]  /*ead0*/  FMUL.FTZ R6, R11, R8 ;  /* 0x000000080b067220 */ /* 0x000fe20000410000 */
[----:B------:R-:W-:-:S02]  /*eae0*/  HADD2.F32 R7, -RZ, R7.H1_H1 ;  /* 0x30000007ff077230 */ /* 0x000fc40000004100 */
[-C--:B------:R-:W-:Y:S01]  /*eaf0*/  FMUL.FTZ R45, R11, R4.reuse ;  /* 0x000000040b2d7220 */ /* 0x080fe20000410000 */
[C---:B------:R-:W-:Y:S01]  /*eb00*/  FFMA.FTZ R43, R46.reuse, R5, -R43 ;  /* 0x000000052e2b7223 */ /* 0x040fe2000001082b */
[----:B------:R-:W-:Y:S01]  /*eb10*/  FFMA.FTZ R11, R46, R9, R50 ;  /* 0x000000092e0b7223 */ /* 0x000fe20000010032 */
[C---:B------:R-:W-:Y:S01]  /*eb20*/  FFMA.FTZ R46, R7.reuse, R4, -R6 ;  /* 0x00000004072e7223 */ /* 0x040fe20000010806 */
[----:B------:R-:W-:Y:S01]  /*eb30*/  FFMA.FTZ R50, R7, R8, R45 ;  /* 0x0000000807327223 */ /* 0x000fe2000001002d */
[----:B------:R-:W-:Y:S02]  /*eb40*/  F2FP.F16.F32.PACK_AB R4, R55, R56 ;  /* 0x000000383704723e */ /* 0x000fe400000000ff */
[----:B------:R-:W-:Y:S02]  /*eb50*/  F2FP.F16.F32.PACK_AB R5, R54, R47 ;  /* 0x0000002f3605723e */ /* 0x000fe400000000ff */
[----:B------:R-:W-:Y:S02]  /*eb60*/  F2FP.F16.F32.PACK_AB R6, R10, R51 ;  /* 0x000000330a06723e */ /* 0x000fe400000000ff */
[----:B------:R-:W-:-:S02]  /*eb70*/  F2FP.F16.F32.PACK_AB R7, R46, R43 ;  /* 0x0000002b2e07723e */ /* 0x000fc400000000ff */
[----:B------:R-:W-:Y:S02]  /*eb80*/  F2FP.F16.F32.PACK_AB R8, R57, R58 ;  /* 0x0000003a3908723e */ /* 0x000fe400000000ff */
[----:B------:R-:W-:Y:S01]  /*eb90*/  F2FP.F16.F32.PACK_AB R9, R49, R48 ;  /* 0x000000303109723e */ /* 0x000fe200000000ff */
[----:B------:R1:W-:Y:S01]  /*eba0*/  STS.128 [R59+0x15400], R4 ;  /* 0x015400043b007388 */ /* 0x0003e20000000c00 */
[----:B------:R-:W-:Y:S02]  /*ebb0*/  F2FP.F16.F32.PACK_AB R10, R44, R53 ;  /* 0x000000352c0a723e */ /* 0x000fe400000000ff */
[----:B------:R-:W-:-:S05]  /*ebc0*/  F2FP.F16.F32.PACK_AB R11, R50, R11 ;  /* 0x0000000b320b723e */ /* 0x000fca00000000ff */
[----:B------:R1:W-:Y:S02]  /*ebd0*/  STS.128 [R61+0x15400], R8 ;  /* 0x015400083d007388 */ /* 0x0003e40000000c00 */
.L_x_4217:
[----:B------:R-:W-:Y:S05]  /*ebe0*/  BSYNC B2 ;  /* 0x0000000000027941 */ /* 0x000fea0003800000 */
.L_x_4216:
[----:B------:R-:W-:Y:S04]  /*ebf0*/  BSSY B2, `(.L_x_4218) ;  /* 0x0000059000027945 */ /* 0x000fe80003800000 */
[----:B------:R-:W-:Y:S05]  /*ec00*/  @P1 BRA `(.L_x_4219) ;  /* 0x00000004005c1947 */ /* 0x000fea0003800000 */
[----:B------:R-:W2:Y:S01]  /*ec10*/  LDL R60, [R1+0x7c] ;  /* 0x00007c00013c7983 */ /* 0x000ea20000100800 */
[----:B-1----:R-:W-:Y:S01]  /*ec20*/  LEA.HI R4, R25, R232, RZ, 0x1d ;  /* 0x000000e819047211 */ /* 0x002fe200078fe8ff */
[----:B------:R-:W-:Y:S02]  /*ec30*/  HADD2.F32 R55, -RZ, R30.H0_H0 ;  /* 0x2000001eff377230 */ /* 0x000fe40000004100 */
[----:B------:R-:W-:Y:S01]  /*ec40*/  HADD2.F32 R53, -RZ, R26.H0_H0 ;  /* 0x2000001aff357230 */ /* 0x000fe20000004100 */
[----:B0-----:R-:W-:Y:S01]  /*ec50*/  SHF.R.S32.HI R5, RZ, 0x1f, R4 ;  /* 0x0000001fff057819 */ /* 0x001fe20000011404 */
[----:B------:R-:W-:Y:S02]  /*ec60*/  IMAD.SHL.U32 R6, R4, 0x8, RZ ;  /* 0x0000000804067824 */ /* 0x000fe400078e00ff */
[----:B------:R-:W-:Y:S01]  /*ec70*/  HADD2.F32 R57, -RZ, R31.H0_H0 ;  /* 0x2000001fff397230 */ /* 0x000fe20000004100 */
[----:B------:R-:W-:Y:S02]  /*ec80*/  LEA.HI R4, R5, R4, RZ, 0x3 ;  /* 0x0000000405047211 */ /* 0x000fe400078f18ff */
[----:B------:R-:W-:-:S03]  /*ec90*/  LOP3.LUT R5, R211, 0x38, R6, 0xf8, !PT ;  /* 0x00000038d3057812 */ /* 0x000fc600078ef806 */
[----:B------:R-:W-:Y:S01]  /*eca0*/  IMAD.SHL.U32 R4, R4, 0x400, RZ ;  /* 0x0000040004047824 */ /* 0x000fe200078e00ff */
[----:B------:R-:W-:-:S04]  /*ecb0*/  LOP3.LUT R9, R5, R212, RZ, 0x3c, !PT ;  /* 0x000000d405097212 */ /* 0x000fc800078e3cff */
        /* <DEDUP_REMOVED lines=76> */
.L_x_4219:
[----:B------:R-:W-:Y:S05]  /*f180*/  BSYNC B2 ;  /* 0x0000000000027941 */ /* 0x000fea0003800000 */
.L_x_4218:
[----:B------:R-:W-:Y:S05]  /*f190*/  @P2 BRA `(.L_x_4215) ;  /* 0x00000004005c2947 */ /* 0x000fea0003800000 */
[----:B-1----:R-:W3:Y:S01]  /*f1a0*/  LDL R59, [R1+0x74] ;  /* 0x00007400013b7983 */ /* 0x002ee20000100800 */
[----:B------:R-:W-:Y:S01]  /*f1b0*/  LEA.HI R25, R25, R233, RZ, 0x1d ;  /* 0x000000e919197211 */ /* 0x000fe200078fe8ff */
[----:B------:R-:W-:Y:S02]  /*f1c0*/  HADD2.F32 R52, -RZ, R3.H0_H0 ;  /* 0x20000003ff347230 */ /* 0x000fe40000004100 */
[--C-:B------:R-:W-:Y:S01]  /*f1d0*/  HADD2.F32 R54, -RZ, R15.reuse.H0_H0 ;  /* 0x2000000fff367230 */ /* 0x100fe20000004100 */
[----:B--2---:R-:W-:Y:S01]  /*f1e0*/  SHF.R.S32.HI R6, RZ, 0x1f, R25 ;  /* 0x0000001fff067819 */ /* 0x004fe20000011419 */
[----:B------:R-:W-:Y:S01]  /*f1f0*/  HADD2.F32 R51, -RZ, R20.H0_H0 ;  /* 0x20000014ff337230 */ /* 0x000fe20000004100 */
[----:B------:R-:W-:Y:S01]  /*f200*/  SHF.L.U32 R4, R25, 0x3, RZ ;  /* 0x0000000319047819 */ /* 0x000fe200000006ff */
[----:B------:R-:W-:Y:S01]  /*f210*/  HADD2.F32 R53, -RZ, R15.H1_H1 ;  /* 0x3000000fff357230 */ /* 0x000fe20000004100 */
[----:B------:R-:W-:Y:S02]  /*f220*/  LEA.HI R6, R6, R25, RZ, 0x3 ;  /* 0x0000001906067211 */ /* 0x000fe400078f18ff */
[----:B0-----:R-:W-:-:S03]  /*f230*/  LOP3.LUT R5, R211, 0x38, R4, 0xf8, !PT ;  /* 0x00000038d3057812 */ /* 0x001fc600078ef804 */
        /* <DEDUP_REMOVED lines=11> */
[----:B------:R-:W-:-:S02]  /*f2f0*/  HADD2.F32 R47, -RZ, R12.H0_H0 ;  /* 0x2000000cff2f7230 */ /* 0x000fc40000004100 */
[C---:B------:R-:W-:Y:S01]  /*f300*/  FMUL.FTZ R55, R8.reuse, R51 ;  /* 0x0000003308377220 */ /* 0x040fe20000410000 */
[----:B------:R-:W-:Y:S02]  /*f310*/  HADD2.F32 R9, -RZ, R9.H1_H1 ;  /* 0x30000009ff097230 */ /* 0x000fe40000004100 */
[--C-:B------:R-:W-:Y:S02]  /*f320*/  HADD2.F32 R49, -RZ, R10.reuse.H0_H0 ;  /* 0x2000000aff317230 */ /* 0x100fe40000004100 */
[----:B------:R-:W-:Y:S01]  /*f330*/  FMUL.FTZ R57, R8, R47 ;  /* 0x0000002f08397220 */ /* 0x000fe20000410000 */
[----:B------:R-:W-:Y:S02]  /*f340*/  HADD2.F32 R8, -RZ, R13.H0_H0 ;  /* 0x2000000dff087230 */ /* 0x000fe40000004100 */
[----:B------:R-:W-:Y:S02]  /*f350*/  HADD2.F32 R10, -RZ, R10.H1_H1 ;  /* 0x3000000aff0a7230 */ /* 0x000fe40000004100 */
[----:B------:R-:W-:-:S02]  /*f360*/  HADD2.F32 R50, -RZ, R11.H0_H0 ;  /* 0x2000000bff327230 */ /* 0x000fc40000004100 */
[----:B------:R-:W-:Y:S01]  /*f370*/  HADD2.F32 R11, -RZ, R11.H1_H1 ;  /* 0x3000000bff0b7230 */ /* 0x000fe20000004100 */
[----:B---3--:R-:W0:Y:S02]  /*f380*/  LDS.128 R4, [R59] ;  /* 0x000000003b047984 */ /* 0x008e240000000c00 */
[--C-:B0-----:R-:W-:Y:S02]  /*f390*/  HADD2.F32 R43, -RZ, R4.reuse.H0_H0 ;  /* 0x20000004ff2b7230 */ /* 0x101fe40000004100 */
[----:B------:R-:W-:Y:S02]  /*f3a0*/  HADD2.F32 R4, -RZ, R4.H1_H1 ;  /* 0x30000004ff047230 */ /* 0x000fe40000004100 */
[----:B------:R-:W-:Y:S02]  /*f3b0*/  HADD2.F32 R44, -RZ, R5.H0_H0 ;  /* 0x20000005ff2c7230 */ /* 0x000fe40000004100 */
[C---:B------:R-:W-:Y:S01]  /*f3c0*/  FFMA.FTZ R56, R43.reuse, R52, -R56 ;  /* 0x000000342b387223 */ /* 0x040fe20000010838 */
[----:B------:R-:W-:Y:S01]  /*f3d0*/  FFMA.FTZ R58, R43, R54, R58 ;  /* 0x000000362b3a7223 */ /* 0x000fe2000001003a */
[----:B------:R-:W-:-:S02]  /*f3e0*/  HADD2.F32 R43, -RZ, R3.H1_H1 ;  /* 0x30000003ff2b7230 */ /* 0x000fc40000004100 */
[----:B------:R-:W-:Y:S01]  /*f3f0*/  FFMA.FTZ R55, R4, R47, -R55 ;  /* 0x0000002f04377223 */ /* 0x000fe20000010837 */
[----:B------:R-:W-:Y:S01]  /*f400*/  FMUL.FTZ R47, R48, R53 ;  /* 0x00000035302f7220 */ /* 0x000fe20000410000 */
[----:B------:R-:W-:Y:S02]  /*f410*/  HADD2.F32 R52, -RZ, R20.H1_H1 ;  /* 0x30000014ff347230 */ /* 0x000fe40000004100 */
[----:B------:R-:W-:Y:S01]  /*f420*/  FFMA.FTZ R57, R4, R51, R57 ;  /* 0x0000003304397223 */ /* 0x000fe20000010039 */
[-C--:B------:R-:W-:Y:S01]  /*f430*/  FMUL.FTZ R48, R48, R43.reuse ;  /* 0x0000002b30307220 */ /* 0x080fe20000410000 */
[----:B------:R-:W-:Y:S02]  /*f440*/  HADD2.F32 R4, -RZ, R12.H1_H1 ;  /* 0x3000000cff047230 */ /* 0x000fe40000004100 */
[C---:B------:R-:W-:Y:S01]  /*f450*/  FFMA.FTZ R47, R44.reuse, R43, -R47 ;  /* 0x0000002b2c2f7223 */ /* 0x040fe2000001082f */
[----:B------:R-:W-:Y:S02]  /*f460*/  HADD2.F32 R5, -RZ, R5.H1_H1 ;  /* 0x30000005ff057230 */ /* 0x000fe40000004100 */
[----:B------:R-:W-:Y:S01]  /*f470*/  FFMA.FTZ R48, R44, R53, R48 ;  /* 0x000000352c307223 */ /* 0x000fe20000010030 */
[----:B------:R-:W-:Y:S01]  /*f480*/  FMUL.FTZ R54, R9, R52 ;  /* 0x0000003409367220 */ /* 0x000fe20000410000 */
[----:B------:R-:W-:-:S02]  /*f490*/  HADD2.F32 R44, -RZ, R21.H0_H0 ;  /* 0x20000015ff2c7230 */ /* 0x000fc40000004100 */
[-C--:B------:R-:W-:Y:S01]  /*f4a0*/  FMUL.FTZ R60, R9, R4.reuse ;  /* 0x00000004093c7220 */ /* 0x080fe20000410000 */
[----:B------:R-:W-:Y:S02]  /*f4b0*/  HADD2.F32 R43, -RZ, R24.H0_H0 ;  /* 0x20000018ff2b7230 */ /* 0x000fe40000004100 */
[----:B------:R-:W-:Y:S01]  /*f4c0*/  FFMA.FTZ R54, R5, R4, -R54 ;  /* 0x0000000405367223 */ /* 0x000fe20000010836 */
[----:B------:R-:W-:Y:S02]  /*f4d0*/  HADD2.F32 R45, -RZ, R6.H0_H0 ;  /* 0x20000006ff2d7230 */ /* 0x000fe40000004100 */
[C---:B------:R-:W-:Y:S01]  /*f4e0*/  FMUL.FTZ R4, R49.reuse, R44 ;  /* 0x0000002c31047220 */ /* 0x040fe20000410000 */
[----:B------:R-:W-:Y:S02]  /*f4f0*/  HADD2.F32 R9, -RZ, R14.H0_H0 ;  /* 0x2000000eff097230 */ /* 0x000fe40000004100 */
[----:B------:R-:W-:Y:S01]  /*f500*/  FMUL.FTZ R53, R49, R8 ;  /* 0x0000000831357220 */ /* 0x000fe20000410000 */
[----:B------:R-:W-:-:S02]  /*f510*/  HADD2.F32 R6, -RZ, R6.H1_H1 ;  /* 0x30000006ff067230 */ /* 0x000fc40000004100 */
[----:B------:R-:W-:Y:S01]  /*f520*/  FFMA.FTZ R49, R5, R52, R60 ;  /* 0x0000003405317223 */ /* 0x000fe2000001003c */
[C---:B------:R-:W-:Y:S01]  /*f530*/  FMUL.FTZ R5, R10.reuse, R43 ;  /* 0x0000002b0a057220 */ /* 0x040fe20000410000 */
[C---:B------:R-:W-:Y:S01]  /*f540*/  FFMA.FTZ R51, R45.reuse, R8, -R4 ;  /* 0x000000082d337223 */ /* 0x040fe20000010804 */
[----:B------:R-:W-:Y:S01]  /*f550*/  FFMA.FTZ R53, R45, R44, R53 ;  /* 0x0000002c2d357223 */ /* 0x000fe20000010035 */
[-C--:B------:R-:W-:Y:S01]  /*f560*/  FMUL.FTZ R45, R10, R9.reuse ;  /* 0x000000090a2d7220 */ /* 0x080fe20000410000 */
[C---:B------:R-:W-:Y:S01]  /*f570*/  FFMA.FTZ R10, R6.reuse, R9, -R5 ;  /* 0x00000009060a7223 */ /* 0x040fe20000010805 */
[----:B------:R-:W-:Y:S02]  /*f580*/  HADD2.F32 R9, -RZ, R21.H1_H1 ;  /* 0x30000015ff097230 */ /* 0x000fe40000004100 */
[----:B------:R-:W-:Y:S02]  /*f590*/  HADD2.F32 R5, -RZ, R13.H1_H1 ;  /* 0x3000000dff057230 */ /* 0x000fe40000004100 */
[----:B------:R-:W-:Y:S01]  /*f5a0*/  FFMA.FTZ R44, R6, R43, R45 ;  /* 0x0000002b062c7223 */ /* 0x000fe2000001002d */
[----:B------:R-:W-:-:S02]  /*f5b0*/  HADD2.F32 R8, -RZ, R24.H1_H1 ;  /* 0x30000018ff087230 */ /* 0x000fc40000004100 */
[C---:B------:R-:W-:Y:S01]  /*f5c0*/  FMUL.FTZ R43, R50.reuse, R9 ;  /* 0x00000009322b7220 */ /* 0x040fe20000410000 */
[----:B------:R-:W-:Y:S02]  /*f5d0*/  HADD2.F32 R4, -RZ, R14.H1_H1 ;  /* 0x3000000eff047230 */ /* 0x000fe40000004100 */
[-C--:B------:R-:W-:Y:S01]  /*f5e0*/  FMUL.FTZ R50, R50, R5.reuse ;  /* 0x0000000532327220 */ /* 0x080fe20000410000 */
[--C-:B------:R-:W-:Y:S02]  /*f5f0*/  HADD2.F32 R46, -RZ, R7.reuse.H0_H0 ;  /* 0x20000007ff2e7230 */ /* 0x100fe40000004100 */
[C---:B------:R-:W-:Y:S01]  /*f600*/  FMUL.FTZ R6, R11.reuse, R8 ;  /* 0x000000080b067220 */ /* 0x040fe20000410000 */
[----:B------:R-:W-:Y:S02]  /*f610*/  HADD2.F32 R7, -RZ, R7.H1_H1 ;  /* 0x30000007ff077230 */ /* 0x000fe40000004100 */
[-C--:B------:R-:W-:Y:S01]  /*f620*/  FMUL.FTZ R45, R11, R4.reuse ;  /* 0x000000040b2d7220 */ /* 0x080fe20000410000 */
        /* <DEDUP_REMOVED lines=14> */
.L_x_4215:
[----:B------:R-:W-:Y:S05]  /*f710*/  BSYNC B1 ;  /* 0x0000000000017941 */ /* 0x000fea0003800000 */
.L_x_4214:
[----:B------:R-:W-:-:S13]  /*f720*/  ISETP.GE.AND P0, PT, R227, R0, PT ;  /* 0x00000000e300720c */ /* 0x000fda0003f06270 */
[----:B------:R-:W-:Y:S05]  /*f730*/  @P0 BRA `(.L_x_4198) ;  /* 0x00000010004c0947 */ /* 0x000fea0003800000 */
[----:B------:R-:W4:Y:S01]  /*f740*/  LDC R0, c[0x0][0x3f4] ;  /* 0x0000fd00ff007b82 */ /* 0x000f220000000800 */
[C---:B0123--:R-:W-:Y:S01]  /*f750*/  VIADD R5, R18.reuse, 0x20 ;  /* 0x0000002012057836 */ /* 0x04ffe20000000000 */
[C---:B------:R-:W-:Y:S01]  /*f760*/  IADD3 R7, R18.reuse, 0x40, RZ ;  /* 0x0000004012077810 */ /* 0x040fe20007ffe0ff */
[----:B------:R-:W-:Y:S01]  /*f770*/  BSSY B1, `(.L_x_4220) ;  /* 0x000005d000017945 */ /* 0x000fe20003800000 */
[----:B------:R-:W-:Y:S02]  /*f780*/  SHF.R.U32.HI R59, RZ, 0x3, R205 ;  /* 0x00000003ff3b7819 */ /* 0x000fe400000116cd */
[-C--:B----4-:R-:W-:Y:S02]  /*f790*/  ISETP.GE.AND P0, PT, R18, R0.reuse, PT ;  /* 0x000000001200720c */ /* 0x090fe40003f06270 */
[-C--:B------:R-:W-:Y:S02]  /*f7a0*/  ISETP.GE.AND P1, PT, R5, R0.reuse, PT ;  /* 0x000000000500720c */ /* 0x080fe40003f26270 */
[----:B------:R-:W-:-:S09]  /*f7b0*/  ISETP.GE.AND P2, PT, R7, R0, PT ;  /* 0x000000000700720c */ /* 0x000fd20003f46270 */
[----:B------:R-:W-:Y:S05]  /*f7c0*/  @P0 BRA `(.L_x_4221) ;  /* 0x00000004005c0947 */ /* 0x000fea0003800000 */
[----:B------:R-:W2:Y:S01]  /*f7d0*/  LDL R61, [R1+0x78] ;  /* 0x00007800013d7983 */ /* 0x000ea20000100800 */
[----:B------:R-:W-:Y:S01]  /*f7e0*/  LEA.HI R4, R0, R231, RZ, 0x1d ;  /* 0x000000e700047211 */ /* 0x000fe200078fe8ff */
[----:B------:R-:W-:Y:S02]  /*f7f0*/  HADD2.F32 R51, -RZ, R34.H0_H0 ;  /* 0x20000022ff337230 */ /* 0x000fe40000004100 */
[----:B------:R-:W-:Y:S01]  /*f800*/  HADD2.F32 R53, -RZ, R39.H0_H0 ;  /* 0x20000027ff357230 */ /* 0x000fe20000004100 */
[----:B------:R-:W-:Y:S01]  /*f810*/  SHF.R.S32.HI R5, RZ, 0x1f, R4 ;  /* 0x0000001fff057819 */ /* 0x000fe20000011404 */
[----:B------:R-:W-:Y:S02]  /*f820*/  IMAD.SHL.U32 R6, R4, 0x8, RZ ;  /* 0x0000000804067824 */ /* 0x000fe400078e00ff */
[----:B------:R-:W-:Y:S01]  /*f830*/  HADD2.F32 R58, -RZ, R40.H0_H0 ;  /* 0x20000028ff3a7230 */ /* 0x000fe20000004100 */
[----:B------:R-:W-:Y:S01]  /*f840*/  LEA.HI R5, R5, R4, RZ, 0x3 ;  /* 0x0000000405057211 */ /* 0x000fe200078f18ff */
[----:B------:R-:W-:Y:S01]  /*f850*/  HADD2.F32 R56, -RZ, R35.H0_H0 ;  /* 0x20000023ff387230 */ /* 0x000fe20000004100 */
[----:B------:R-:W-:Y:S01]  /*f860*/  LOP3.LUT R4, R205, 0x38, R6, 0xf8, !PT ;  /* 0x00000038cd047812 */ /* 0x000fe200078ef806 */
[----:B------:R-:W-:-:S02]  /*f870*/  HADD2.F32 R60, -RZ, R39.H1_H1 ;  /* 0x30000027ff3c7230 */ /* 0x000fc40000004100 */
[----:B------:R-:W-:Y:S01]  /*f880*/  IMAD.SHL.U32 R5, R5, 0x400, RZ ;  /* 0x0000040005057824 */ /* 0x000fe200078e00ff */
[----:B------:R-:W-:Y:S01]  /*f890*/  LOP3.LUT R8, R4, R59, RZ, 0x3c, !PT ;  /* 0x0000003b04087212 */ /* 0x000fe200078e3cff */
[----:B------:R-:W-:Y:S02]  /*f8a0*/  HADD2.F32 R34, -RZ, R34.H1_H1 ;  /* 0x30000022ff227230 */ /* 0x000fe40000004100 */
[----:B------:R-:W-:Y:S01]  /*f8b0*/  HADD2.F32 R55, -RZ, R40.H1_H1 ;  /* 0x30000028ff377230 */ /* 0x000fe20000004100 */
[----:B------:R-:W-:Y:S01]  /*f8c0*/  LOP3.LUT R9, R5, 0x7fffe000, RZ, 0xc0, !PT ;  /* 0x7fffe00005097812 */ /* 0x000fe200078ec0ff */
[----:B------:R-:W-:Y:S02]  /*f8d0*/  HADD2.F32 R35, -RZ, R35.H1_H1 ;  /* 0x30000023ff237230 */ /* 0x000fe40000004100 */
[----:B------:R-:W-:Y:S01]  /*f8e0*/  HADD2.F32 R57, -RZ, R41.H0_H0 ;  /* 0x20000029ff397230 */ /* 0x000fe20000004100 */
[----:B------:R-:W-:-:S05]  /*f8f0*/  IADD3 R9, R8, R9, R215 ;  /* 0x0000000908097210 */ /* 0x000fca0007ffe0d7 */
[----:B------:R-:W-:-:S05]  /*f900*/  IMAD R25, R9, 0x2, R2 ;  /* 0x0000000209197824 */ /* 0x000fca00078e0202 */
[----:B------:R-:W0:Y:S02]  /*f910*/  LDS.128 R8, [R25+0x15400] ;  /* 0x0154000019087984 */ /* 0x000e240000000c00 */
[--C-:B0-----:R-:W-:Y:S02]  /*f920*/  HADD2.F32 R47, -RZ, R8.reuse.H0_H0 ;  /* 0x20000008ff2f7230 */ /* 0x101fe40000004100 */
[----:B------:R-:W-:Y:S02]  /*f930*/  HADD2.F32 R8, -RZ, R8.H1_H1 ;  /* 0x30000008ff087230 */ /* 0x000fe40000004100 */
[--C-:B------:R-:W-:Y:S02]  /*f940*/  HADD2.F32 R48, -RZ, R9.reuse.H0_H0 ;  /* 0x20000009ff307230 */ /* 0x100fe40000004100 */
[-C--:B------:R-:W-:Y:S01]  /*f950*/  FMUL.FTZ R52, R53, R47.reuse ;  /* 0x0000002f35347220 */ /* 0x080fe20000410000 */
[----:B------:R-:W-:Y:S01]  /*f960*/  FMUL.FTZ R54, R51, R47 ;  /* 0x0000002f33367220 */ /* 0x000fe20000410000 */
[----:B------:R-:W-:-:S02]  /*f970*/  HADD2.F32 R9, -RZ, R9.H1_H1 ;  /* 0x30000009ff097230 */ /* 0x000fc40000004100 */
[----:B------:R-:W-:Y:S01]  /*f980*/  FMUL.FTZ R39, R58, R8 ;  /* 0x000000083a277220 */ /* 0x000fe20000410000 */
        /* <DEDUP_REMOVED lines=8> */
[--C-:B------:R-:W-:Y:S02]  /*fa10*/  HADD2.F32 R44, -RZ, R5.reuse.H0_H0 ;  /* 0x20000005ff2c7230 */ /* 0x100fe40000004100 */
[-C--:B------:R-:W-:Y:S01]  /*fa20*/  FFMA.FTZ R52, R51, R43.reuse, -R52 ;  /* 0x0000002b33347223 */ /* 0x080fe20000010834 */
[----:B------:R-:W-:Y:S01]  /*fa30*/  FFMA.FTZ R54, R53, R43, R54 ;  /* 0x0000002b35367223 */ /* 0x000fe20000010036 */
[C---:B------:R-:W-:Y:S01]  /*fa40*/  FMUL.FTZ R43, R56.reuse, R8 ;  /* 0x00000008382b7220 */ /* 0x040fe20000410000 */
[----:B------:R-:W-:Y:S02]  /*fa50*/  HADD2.F32 R5, -RZ, R5.H1_H1 ;  /* 0x30000005ff057230 */ /* 0x000fe40000004100 */
[----:B------:R-:W-:Y:S01]  /*fa60*/  FFMA.FTZ R39, R56, R4, -R39 ;  /* 0x0000000438277223 */ /* 0x000fe20000010827 */
[----:B------:R-:W-:Y:S01]  /*fa70*/  FMUL.FTZ R51, R34, R48 ;  /* 0x0000003022337220 */ /* 0x000fe20000410000 */
[----:B------:R-:W-:Y:S01]  /*fa80*/  FFMA.FTZ R43, R58, R4, R43 ;  /* 0x000000043a2b7223 */ /* 0x000fe2000001002b */
[----:B------:R-:W-:Y:S01]  /*fa90*/  FMUL.FTZ R4, R55, R9 ;  /* 0x0000000937047220 */ /* 0x000fe20000410000 */
[----:B------:R-:W-:-:S02]  /*faa0*/  HADD2.F32 R53, -RZ, R37.H0_H0 ;  /* 0x20000025ff357230 */ /* 0x000fc40000004100 */
[C---:B------:R-:W-:Y:S01]  /*fab0*/  FMUL.FTZ R8, R35.reuse, R9 ;  /* 0x0000000923087220 */ /* 0x040fe20000410000 */
[----:B------:R-:W-:Y:S02]  /*fac0*/  HADD2.F32 R56, -RZ, R42.H0_H0 ;  /* 0x2000002aff387230 */ /* 0x000fe40000004100 */
[-C--:B------:R-:W-:Y:S01]  /*fad0*/  FFMA.FTZ R47, R34, R44.reuse, -R47 ;  /* 0x0000002c222f7223 */ /* 0x080fe2000001082f */
[----:B------:R-:W-:Y:S02]  /*fae0*/  HADD2.F32 R45, -RZ, R6.H0_H0 ;  /* 0x20000006ff2d7230 */ /* 0x000fe40000004100 */
[----:B------:R-:W-:Y:S01]  /*faf0*/  FFMA.FTZ R51, R60, R44, R51 ;  /* 0x0000002c3c337223 */ /* 0x000fe20000010033 */
[----:B------:R-:W-:Y:S02]  /*fb00*/  HADD2.F32 R48, -RZ, R38.H0_H0 ;  /* 0x20000026ff307230 */ /* 0x000fe40000004100 */
[----:B------:R-:W-:Y:S01]  /*fb10*/  FFMA.FTZ R34, R35, R5, -R4 ;  /* 0x0000000523227223 */ /* 0x000fe20000010804 */
[----:B------:R-:W-:-:S02]  /*fb20*/  HADD2.F32 R6, -RZ, R6.H1_H1 ;  /* 0x30000006ff067230 */ /* 0x000fc40000004100 */
[----:B------:R-:W-:Y:S01]  /*fb30*/  FFMA.FTZ R40, R55, R5, R8 ;  /* 0x0000000537287223 */ /* 0x000fe20000010008 */
[-C--:B------:R-:W-:Y:S01]  /*fb40*/  FMUL.FTZ R4, R57, R49.reuse ;  /* 0x0000003139047220 */ /* 0x080fe20000410000 */
[C---:B------:R-:W-:Y:S01]  /*fb50*/  FMUL.FTZ R44, R53.reuse, R49 ;  /* 0x00000031352c7220 */ /* 0x040fe20000410000 */
[-C--:B------:R-:W-:Y:S01]  /*fb60*/  FMUL.FTZ R5, R56, R10.reuse ;  /* 0x0000000a38057220 */ /* 0x080fe20000410000 */
[C---:B------:R-:W-:Y:S01]  /*fb70*/  FMUL.FTZ R9, R48.reuse, R10 ;  /* 0x0000000a30097220 */ /* 0x040fe20000410000 */
[-C--:B------:R-:W-:Y:S01]  /*fb80*/  FFMA.FTZ R35, R53, R45.reuse, -R4 ;  /* 0x0000002d35237223 */ /* 0x080fe20000010804 */
[----:B------:R-:W-:Y:S01]  /*fb90*/  FFMA.FTZ R44, R57, R45, R44 ;  /* 0x0000002d392c7223 */ /* 0x000fe2000001002c */
[----:B------:R-:W-:Y:S01]  /*fba0*/  FFMA.FTZ R10, R48, R6, -R5 ;  /* 0x00000006300a7223 */ /* 0x000fe20000010805 */
[----:B------:R-:W-:Y:S02]  /*fbb0*/  HADD2.F32 R48, -RZ, R41.H1_H1 ;  /* 0x30000029ff307230 */ /* 0x000fe40000004100 */
[----:B------:R-:W-:-:S02]  /*fbc0*/  HADD2.F32 R45, -RZ, R42.H1_H1 ;  /* 0x3000002aff2d7230 */ /* 0x000fc40000004100 */
[----:B------:R-:W-:Y:S02]  /*fbd0*/  HADD2.F32 R8, -RZ, R37.H1_H1 ;  /* 0x30000025ff087230 */ /* 0x000fe40000004100 */
[----:B------:R-:W-:Y:S01]  /*fbe0*/  FFMA.FTZ R37, R56, R6, R9 ;  /* 0x0000000638257223 */ /* 0x000fe20000010009 */
[----:B------:R-:W-:Y:S02]  /*fbf0*/  HADD2.F32 R41, -RZ, R38.H1_H1 ;  /* 0x30000026ff297230 */ /* 0x000fe40000004100 */
[-C--:B------:R-:W-:Y:S01]  /*fc00*/  FMUL.FTZ R5, R48, R50.reuse ;  /* 0x0000003230057220 */ /* 0x080fe20000410000 */
[--C-:B------:R-:W-:Y:S02]  /*fc10*/  HADD2.F32 R46, -RZ, R7.reuse.H0_H0 ;  /* 0x20000007ff2e7230 */ /* 0x100fe40000004100 */
[-C--:B------:R-:W-:Y:S01]  /*fc20*/  FMUL.FTZ R4, R45, R11.reuse ;  /* 0x0000000b2d047220 */ /* 0x080fe20000410000 */
[----:B------:R-:W-:Y:S02]  /*fc30*/  HADD2.F32 R7, -RZ, R7.H1_H1 ;  /* 0x30000007ff077230 */ /* 0x000fe40000004100 */
[C---:B------:R-:W-:Y:S01]  /*fc40*/  FMUL.FTZ R9, R8.reuse, R50 ;  /* 0x0000003208097220 */ /* 0x040fe20000410000 */
[C---:B------:R-:W-:Y:S01]  /*fc50*/  FMUL.FTZ R6, R41.reuse, R11 ;  /* 0x0000000b29067220 */ /* 0x040fe20000410000 */
[-C--:B------:R-:W-:Y:S01]  /*fc60*/  FFMA.FTZ R11, R8, R46.reuse, -R5 ;  /* 0x0000002e080b7223 */ /* 0x080fe20000010805 */
[----:B------:R-:W-:Y:S01]  /*fc70*/  F2FP.F16.F32.PACK_AB R5, R34, R47 ;  /* 0x0000002f2205723e */ /* 0x000fe200000000ff */
[-C--:B------:R-:W-:Y:S01]  /*fc80*/  FFMA.FTZ R38, R41, R7.reuse, -R4 ;  /* 0x0000000729267223 */ /* 0x080fe20000010804 */
        /* <DEDUP_REMOVED lines=11> */
.L_x_4221:
[----:B------:R-:W-:Y:S05]  /*fd40*/  BSYNC B1 ;  /* 0x0000000000017941 */ /* 0x000fea0003800000 */
.L_x_4220:
[----:B------:R-:W-:Y:S04]  /*fd50*/  BSSY B1, `(.L_x_4222) ;  /* 0x0000059000017945 */ /* 0x000fe80003800000 */
[----:B------:R-:W-:Y:S05]  /*fd60*/  @P1 BRA `(.L_x_4223) ;  /* 0x00000004005c1947 */ /* 0x000fea0003800000 */
[----:B------:R-:W2:Y:S01]  /*fd70*/  LDL R50, [R1+0x70] ;  /* 0x0000700001327983 */ /* 0x000ea20000100800 */
[----:B0-----:R-:W-:Y:S01]  /*fd80*/  LEA.HI R4, R0, R232, RZ, 0x1d ;  /* 0x000000e800047211 */ /* 0x001fe200078fe8ff */
[----:B------:R-:W-:Y:S02]  /*fd90*/  HADD2.F32 R46, -RZ, R30.H0_H0 ;  /* 0x2000001eff2e7230 */ /* 0x000fe40000004100 */
[----:B------:R-:W-:Y:S01]  /*fda0*/  HADD2.F32 R44, -RZ, R26.H0_H0 ;  /* 0x2000001aff2c7230 */ /* 0x000fe20000004100 */
[----:B------:R-:W-:Y:S01]  /*fdb0*/  SHF.R.S32.HI R5, RZ, 0x1f, R4 ;  /* 0x0000001fff057819 */ /* 0x000fe20000011404 */
[----:B------:R-:W-:Y:S01]  /*fdc0*/  HADD2.F32 R48, -RZ, R31.H0_H0 ;  /* 0x2000001fff307230 */ /* 0x000fe20000004100 */
[----:B------:R-:W-:Y:S01]  /*fdd0*/  SHF.L.U32 R6, R4, 0x3, RZ ;  /* 0x0000000304067819 */ /* 0x000fe200000006ff */
[----:B------:R-:W-:Y:S01]  /*fde0*/  HADD2.F32 R51, -RZ, R30.H1_H1 ;  /* 0x3000001eff337230 */ /* 0x000fe20000004100 */
[----:B------:R-:W-:Y:S01]  /*fdf0*/  LEA.HI R5, R5, R4, RZ, 0x3 ;  /* 0x0000000405057211 */ /* 0x000fe200078f18ff */
[----:B------:R-:W-:Y:S01]  /*fe00*/  HADD2.F32 R49, -RZ, R26.H1_H1 ;  /* 0x3000001aff317230 */ /* 0x000fe20000004100 */
        /* <DEDUP_REMOVED lines=14> */
[-C--:B------:R-:W-:Y:S01]  /*fef0*/  FMUL.FTZ R30, R51, R40.reuse ;  /* 0x00000028331e7220 */ /* 0x080fe20000410000 */
        /* <DEDUP_REMOVED lines=10> */
[--C-:B------:R-:W-:Y:S02]  /*ffa0*/  HADD2.F32 R44, -RZ, R27.reuse.H0_H0 ;  /* 0x2000001bff2c7230 */ /* 0x100fe40000004100 */
[----:B------:R-:W-:Y:S01]  /*ffb0*/  FFMA.FTZ R39, R46, R34, R39 ;  /* 0x000000222e277223 */ /* 0x000fe20000010027 */
[----:B------:R-:W-:Y:S02]  /*ffc0*/  HADD2.F32 R27, -RZ, R27.H1_H1 ;  /* 0x3000001bff1b7230 */ /* 0x000fe40000004100 */
[----:B------:R-:W-:Y:S01]  /*ffd0*/  FFMA.FTZ R30, R49, R35, -R30 ;  /* 0x00000023311e7223 */ /* 0x000fe2000001081e */
[----:B------:R-:W-:-:S02]  /*ffe0*/  HADD2.F32 R5, -RZ, R5.H1_H1 ;  /* 0x30000005ff057230 */ /* 0x000fc40000004100 */
[C---:B------:R-:W-:Y:S01]  /*fff0*/  FMUL.FTZ R47, R44.reuse, R8 ;  /* 0x000000082c2f7220 */ /* 0x040fe20000410000 */
[-C--:B------:R-:W-:Y:S01]  /*10000*/  FFMA.FTZ R8, R44, R4.reuse, -R45 ;  /* 0x000000042c087223 */ /* 0x080fe2000001082d */
[----:B------:R-:W-:Y:S02]  /*10010*/  HADD2.F32 R45, -RZ, R31.H1_H1 ;  /* 0x3000001fff2d7230 */ /* 0x000fe40000004100 */
[----:B------:R-:W-:Y:S01]  /*10020*/  FFMA.FTZ R40, R51, R35, R40 ;  /* 0x0000002333287223 */ /* 0x000fe20000010028 */
[----:B------:R-:W-:Y:S01]  /*10030*/  FFMA.FTZ R26, R48, R4, R47 ;  /* 0x00000004301a7223 */ /* 0x000fe2000001002f */
[----:B------:R-:W-:Y:S02]  /*10040*/  HADD2.F32 R31, -RZ, R28.H0_H0 ;  /* 0x2000001cff1f7230 */ /* 0x000fe40000004100 */
[-C--:B------:R-:W-:Y:S01]  /*10050*/  FMUL.FTZ R34, R27, R9.reuse ;  /* 0x000000091b227220 */ /* 0x080fe20000410000 */
[----:B------:R-:W-:Y:S01]  /*10060*/  FMUL.FTZ R4, R45, R9 ;  /* 0x000000092d047220 */ /* 0x000fe20000410000 */
[----:B------:R-:W-:-:S02]  /*10070*/  HADD2.F32 R35, -RZ, R32.H0_H0 ;  /* 0x20000020ff237230 */ /* 0x000fc40000004100 */
[--C-:B------:R-:W-:Y:S02]  /*10080*/  HADD2.F32 R37, -RZ, R6.reuse.H0_H0 ;  /* 0x20000006ff257230 */ /* 0x100fe40000004100 */
[----:B------:R-:W-:Y:S01]  /*10090*/  FFMA.FTZ R9, R27, R5, -R4 ;  /* 0x000000051b097223 */ /* 0x000fe20000010804 */
[----:B------:R-:W-:Y:S02]  /*100a0*/  HADD2.F32 R48, -RZ, R33.H0_H0 ;  /* 0x20000021ff307230 */ /* 0x000fe40000004100 */
[-C--:B------:R-:W-:Y:S01]  /*100b0*/  FMUL.FTZ R4, R35, R41.reuse ;  /* 0x0000002923047220 */ /* 0x080fe20000410000 */
[----:B------:R-:W-:Y:S01]  /*100c0*/  FMUL.FTZ R44, R31, R41 ;  /* 0x000000291f2c7220 */ /* 0x000fe20000410000 */
[----:B------:R-:W-:Y:S02]  /*100d0*/  HADD2.F32 R46, -RZ, R29.H0_H0 ;  /* 0x2000001dff2e7230 */ /* 0x000fe40000004100 */
[----:B------:R-:W-:Y:S01]  /*100e0*/  FFMA.FTZ R27, R45, R5, R34 ;  /* 0x000000052d1b7223 */ /* 0x000fe20000010022 */
[----:B------:R-:W-:-:S02]  /*100f0*/  HADD2.F32 R6, -RZ, R6.H1_H1 ;  /* 0x30000006ff067230 */ /* 0x000fc40000004100 */
[-C--:B------:R-:W-:Y:S01]  /*10100*/  FMUL.FTZ R5, R48, R10.reuse ;  /* 0x0000000a30057220 */ /* 0x080fe20000410000 */
[-C--:B------:R-:W-:Y:S01]  /*10110*/  FFMA.FTZ R31, R31, R37.reuse, -R4 ;  /* 0x000000251f1f7223 */ /* 0x080fe20000010804 */
[----:B------:R-:W-:Y:S01]  /*10120*/  FFMA.FTZ R44, R35, R37, R44 ;  /* 0x00000025232c7223 */ /* 0x000fe2000001002c */
[----:B------:R-:W-:Y:S02]  /*10130*/  HADD2.F32 R32, -RZ, R32.H1_H1 ;  /* 0x30000020ff207230 */ /* 0x000fe40000004100 */
[C---:B------:R-:W-:Y:S01]  /*10140*/  FMUL.FTZ R35, R46.reuse, R10 ;  /* 0x0000000a2e237220 */ /* 0x040fe20000410000 */
[----:B------:R-:W-:Y:S02]  /*10150*/  HADD2.F32 R28, -RZ, R28.H1_H1 ;  /* 0x3000001cff1c7230 */ /* 0x000fe40000004100 */
[----:B------:R-:W-:Y:S01]  /*10160*/  FFMA.FTZ R10, R46, R6, -R5 ;  /* 0x000000062e0a7223 */ /* 0x000fe20000010805 */
[----:B------:R-:W-:Y:S02]  /*10170*/  HADD2.F32 R37, -RZ, R33.H1_H1 ;  /* 0x30000021ff257230 */ /* 0x000fe40000004100 */
[----:B------:R-:W-:Y:S01]  /*10180*/  FMUL.FTZ R5, R32, R42 ;  /* 0x0000002a20057220 */ /* 0x000fe20000410000 */
[----:B------:R-:W-:-:S02]  /*10190*/  HADD2.F32 R33, -RZ, R29.H1_H1 ;  /* 0x3000001dff217230 */ /* 0x000fc40000004100 */
[----:B------:R-:W-:Y:S01]  /*101a0*/  FFMA.FTZ R35, R48, R6, R35 ;  /* 0x0000000630237223 */ /* 0x000fe20000010023 */
[--C-:B------:R-:W-:Y:S02]  /*101b0*/  HADD2.F32 R38, -RZ, R7.reuse.H0_H0 ;  /* 0x20000007ff267230 */ /* 0x100fe40000004100 */
[C---:B------:R-:W-:Y:S01]  /*101c0*/  FMUL.FTZ R29, R28.reuse, R42 ;  /* 0x0000002a1c1d7220 */ /* 0x040fe20000410000 */
[----:B------:R-:W-:Y:S02]  /*101d0*/  HADD2.F32 R7, -RZ, R7.H1_H1 ;  /* 0x30000007ff077230 */ /* 0x000fe40000004100 */
[-C--:B------:R-:W-:Y:S01]  /*101e0*/  FMUL.FTZ R4, R37, R11.reuse ;  /* 0x0000000b25047220 */ /* 0x080fe20000410000 */
[C---:B------:R-:W-:Y:S01]  /*101f0*/  FMUL.FTZ R6, R33.reuse, R11 ;  /* 0x0000000b21067220 */ /* 0x040fe20000410000 */
[-C--:B------:R-:W-:Y:S01]  /*10200*/  FFMA.FTZ R11, R28, R38.reuse, -R5 ;  /* 0x000000261c0b7223 */ /* 0x080fe20000010805 */
[----:B------:R-:W-:Y:S01]  /*10210*/  FFMA.FTZ R29, R32, R38, R29 ;  /* 0x00000026201d7223 */ /* 0x000fe2000001001d */
[-C--:B------:R-:W-:Y:S01]  /*10220*/  FFMA.FTZ R28, R33, R7.reuse, -R4 ;  /* 0x00000007211c7223 */ /* 0x080fe20000010804 */
        /* <DEDUP_REMOVED lines=11> */
.L_x_4223:
[----:B------:R-:W-:Y:S05]  /*102e0*/  BSYNC B1 ;  /* 0x0000000000017941 */ /* 0x000fea0003800000 */
.L_x_4222:
[----:B------:R-:W-:Y:S05]  /*102f0*/  @P2 BRA `(.L_x_4198) ;  /* 0x00000004005c2947 */ /* 0x000fea0003800000 */
[----:B------:R-:W2:Y:S01]  /*10300*/  LDL R41, [R1+0x6c] ;  /* 0x00006c0001297983 */ /* 0x000ea20000100800 */
[----:B------:R-:W-:Y:S01]  /*10310*/  LEA.HI R0, R0, R233, RZ, 0x1d ;  /* 0x000000e900007211 */ /* 0x000fe200078fe8ff */
[----:B------:R-:W-:Y:S02]  /*10320*/  HADD2.F32 R33, -RZ, R3.H0_H0 ;  /* 0x20000003ff217230 */ /* 0x000fe40000004100 */
[--C-:B------:R-:W-:Y:S01]  /*10330*/  HADD2.F32 R35, -RZ, R15.reuse.H0_H0 ;  /* 0x2000000fff237230 */ /* 0x100fe20000004100 */
[----:B01----:R-:W-:Y:S01]  /*10340*/  SHF.R.S32.HI R5, RZ, 0x1f, R0 ;  /* 0x0000001fff057819 */ /* 0x003fe20000011400 */
[----:B------:R-:W-:Y:S02]  /*10350*/  IMAD.SHL.U32 R4, R0, 0x8, RZ ;  /* 0x0000000800047824 */ /* 0x000fe400078e00ff */
[----:B------:R-:W-:Y:S01]  /*10360*/  HADD2.F32 R44, -RZ, R20.H0_H0 ;  /* 0x20000014ff2c7230 */ /* 0x000fe20000004100 */
[----:B------:R-:W-:Y:S01]  /*10370*/  LEA.HI R5, R5, R0, RZ, 0x3 ;  /* 0x0000000005057211 */ /* 0x000fe200078f18ff */
[----:B------:R-:W-:Y:S01]  /*10380*/  HADD2.F32 R40, -RZ, R12.H0_H0 ;  /* 0x2000000cff287230 */ /* 0x000fe20000004100 */
[----:B------:R-:W-:Y:S01]  /*10390*/  LOP3.LUT R0, R205, 0x38, R4, 0xf8, !PT ;  /* 0x00000038cd007812 */ /* 0x000fe200078ef804 */
[----:B------:R-:W-:Y:S01]  /*103a0*/  HADD2.F32 R46, -RZ, R15.H1_H1 ;  /* 0x3000000fff2e7230 */ /* 0x000fe20000004100 */
[----:B------:R-:W-:Y:S01]  /*103b0*/  SHF.L.U32 R5, R5, 0xa, RZ ;  /* 0x0000000a05057819 */ /* 0x000fe200000006ff */
[----:B------:R-:W-:Y:S01]  /*103c0*/  HADD2.F32 R42, -RZ, R3.H1_H1 ;  /* 0x30000003ff2a7230 */ /* 0x000fe20000004100 */
[----:B------:R-:W-:Y:S01]  /*103d0*/  LOP3.LUT R0, R0, R59, RZ, 0x3c, !PT ;  /* 0x0000003b00007212 */ /* 0x000fe200078e3cff */
[----:B------:R-:W-:Y:S01]  /*103e0*/  HADD2.F32 R37, -RZ, R20.H1_H1 ;  /* 0x30000014ff257230 */ /* 0x000fe20000004100 */
[----:B------:R-:W-:Y:S01]  /*103f0*/  LOP3.LUT R9, R5, 0x7fffe000, RZ, 0xc0, !PT ;  /* 0x7fffe00005097812 */ /* 0x000fe200078ec0ff */
[----:B------:R-:W-:-:S03]  /*10400*/  HADD2.F32 R39, -RZ, R21.H0_H0 ;  /* 0x20000015ff277230 */ /* 0x000fc60000004100 */
        /* <DEDUP_REMOVED lines=9> */
[-C--:B------:R-:W-:Y:S01]  /*104a0*/  FMUL.FTZ R15, R44, R8.reuse ;  /* 0x000000082c0f7220 */ /* 0x080fe20000410000 */
        /* <DEDUP_REMOVED lines=12> */
[----:B------:R-:W-:Y:S01]  /*10570*/  FMUL.FTZ R25, R46, R30 ;  /* 0x0000001e2e197220 */ /* 0x000fe20000410000 */
[----:B------:R-:W-:Y:S02]  /*10580*/  HADD2.F32 R33, -RZ, R12.H1_H1 ;  /* 0x3000000cff217230 */ /* 0x000fe40000004100 */
[----:B------:R-:W-:Y:S01]  /*10590*/  FFMA.FTZ R15, R40, R4, -R15 ;  /* 0x00000004280f7223 */ /* 0x000fe2000001080f */
[----:B------:R-:W-:-:S02]  /*105a0*/  HADD2.F32 R5, -RZ, R5.H1_H1 ;  /* 0x30000005ff057230 */ /* 0x000fc40000004100 */
[----:B------:R-:W-:Y:S01]  /*105b0*/  FFMA.FTZ R3, R44, R4, R3 ;  /* 0x000000042c037223 */ /* 0x000fe20000010003 */
[----:B------:R-:W-:Y:S01]  /*105c0*/  FFMA.FTZ R25, R42, R26, -R25 ;  /* 0x0000001a2a197223 */ /* 0x000fe20000010819 */
[-C--:B------:R-:W-:Y:S01]  /*105d0*/  FMUL.FTZ R4, R37, R9.reuse ;  /* 0x0000000925047220 */ /* 0x080fe20000410000 */
[----:B------:R-:W-:Y:S02]  /*105e0*/  HADD2.F32 R35, -RZ, R13.H0_H0 ;  /* 0x2000000dff237230 */ /* 0x000fe40000004100 */
[C---:B------:R-:W-:Y:S01]  /*105f0*/  FMUL.FTZ R8, R33.reuse, R9 ;  /* 0x0000000921087220 */ /* 0x040fe20000410000 */
[----:B------:R-:W-:Y:S02]  /*10600*/  HADD2.F32 R42, -RZ, R24.H0_H0 ;  /* 0x20000018ff2a7230 */ /* 0x000fe40000004100 */
[-C--:B------:R-:W-:Y:S01]  /*10610*/  FFMA.FTZ R12, R33, R5.reuse, -R4 ;  /* 0x00000005210c7223 */ /* 0x080fe20000010804 */
[----:B------:R-:W-:Y:S02]  /*10620*/  HADD2.F32 R40, -RZ, R14.H0_H0 ;  /* 0x2000000eff287230 */ /* 0x000fe40000004100 */
[----:B------:R-:W-:Y:S01]  /*10630*/  FFMA.FTZ R20, R37, R5, R8 ;  /* 0x0000000525147223 */ /* 0x000fe20000010008 */
[----:B------:R-:W-:-:S02]  /*10640*/  HADD2.F32 R27, -RZ, R6.H0_H0 ;  /* 0x20000006ff1b7230 */ /* 0x000fc40000004100 */
[-C--:B------:R-:W-:Y:S01]  /*10650*/  FMUL.FTZ R4, R39, R31.reuse ;  /* 0x0000001f27047220 */ /* 0x080fe20000410000 */
[----:B------:R-:W-:Y:S02]  /*10660*/  HADD2.F32 R6, -RZ, R6.H1_H1 ;  /* 0x30000006ff067230 */ /* 0x000fe40000004100 */
[C---:B------:R-:W-:Y:S01]  /*10670*/  FMUL.FTZ R30, R35.reuse, R31 ;  /* 0x0000001f231e7220 */ /* 0x040fe20000410000 */
[-C--:B------:R-:W-:Y:S01]  /*10680*/  FMUL.FTZ R5, R42, R10.reuse ;  /* 0x0000000a2a057220 */ /* 0x080fe20000410000 */
[----:B------:R-:W-:Y:S01]  /*10690*/  FMUL.FTZ R9, R40, R10 ;  /* 0x0000000a28097220 */ /* 0x000fe20000410000 */
[----:B------:R-:W-:Y:S02]  /*106a0*/  HADD2.F32 R10, -RZ, R21.H1_H1 ;  /* 0x30000015ff0a7230 */ /* 0x000fe40000004100 */
[----:B------:R-:W-:Y:S01]  /*106b0*/  FFMA.FTZ R29, R46, R26, R29 ;  /* 0x0000001a2e1d7223 */ /* 0x000fe2000001001d */
[----:B------:R-:W-:Y:S02]  /*106c0*/  HADD2.F32 R31, -RZ, R24.H1_H1 ;  /* 0x30000018ff1f7230 */ /* 0x000fe40000004100 */
[----:B------:R-:W-:Y:S01]  /*106d0*/  FFMA.FTZ R26, R35, R27, -R4 ;  /* 0x0000001b231a7223 */ /* 0x000fe20000010804 */
[----:B------:R-:W-:-:S02]  /*106e0*/  HADD2.F32 R8, -RZ, R13.H1_H1 ;  /* 0x3000000dff087230 */ /* 0x000fc40000004100 */
[----:B------:R-:W-:Y:S01]  /*106f0*/  FFMA.FTZ R30, R39, R27, R30 ;  /* 0x0000001b271e7223 */ /* 0x000fe2000001001e */
[----:B------:R-:W-:Y:S02]  /*10700*/  HADD2.F32 R21, -RZ, R14.H1_H1 ;  /* 0x3000000eff157230 */ /* 0x000fe40000004100 */
[-C--:B------:R-:W-:Y:S01]  /*10710*/  FFMA.FTZ R27, R40, R6.reuse, -R5 ;  /* 0x00000006281b7223 */ /* 0x080fe20000010805 */
[--C-:B------:R-:W-:Y:S02]  /*10720*/  HADD2.F32 R28, -RZ, R7.reuse.H0_H0 ;  /* 0x20000007ff1c7230 */ /* 0x100fe40000004100 */
[----:B------:R-:W-:Y:S01]  /*10730*/  FFMA.FTZ R13, R42, R6, R9 ;  /* 0x000000062a0d7223 */ /* 0x000fe20000010009 */
        /* <DEDUP_REMOVED lines=19> */
.L_x_4198:
[----:B------:R-:W-:Y:S05]  /*10870*/  BSYNC B0 ;  /* 0x0000000000007941 */ /* 0x000fea0003800000 */
.L_x_4179:
[----:B------:R-:W-:Y:S01]  /*10880*/  @!PT LDS RZ, [RZ] ;  /* 0x00000000fffff984 */ /* 0x000fe20000000800 */
[----:B------:R-:W-:Y:S01]  /*10890*/  @!PT LDS RZ, [RZ] ;  /* 0x00000000fffff984 */ /* 0x000fe20000000800 */
[----:B------:R-:W-:Y:S01]  /*108a0*/  @!PT LDS RZ, [RZ] ;  /* 0x00000000fffff984 */ /* 0x000fe20000000800 */
[----:B------:R-:W-:Y:S01]  /*108b0*/  @!PT LDS RZ, [RZ] ;  /* 0x00000000fffff984 */ /* 0x000fe20000000800 */
[----:B------:R5:W-:Y:S06]  /*108c0*/  MEMBAR.ALL.CTA ;  /* 0x0000000000007992 */ /* 0x000bec0000008000 */
[----:B-----5:R-:W5:Y:S01]  /*108d0*/  FENCE.VIEW.ASYNC.S ;  /* 0x00000000000073c6 */ /* 0x020f620000000000 */
[----:B------:R-:W-:Y:S05]  /*108e0*/  WARPSYNC.ALL ;  /* 0x0000000000007948 */ /* 0x000fea0003800000 */
[----:B-----5:R-:W-:Y:S06]  /*108f0*/  BAR.SYNC.DEFER_BLOCKING 0xd, 0x100 ;  /* 0x0344000000007b1d */ /* 0x020fec0000010000 */
.L_x_4177:
[----:B0-----:R-:W5:Y:S02]  /*10900*/  LDL R0, [R1+0x14] ;  /* 0x0000140001007983 */ /* 0x001f640000100800 */
[----:B-----5:R-:W-:-:S13]  /*10910*/  R2UR UR4, R0 ;  /* 0x00000000000472ca */ /* 0x020fda00000e0000 */
[----:B------:R-:W-:-:S05]  /*10920*/  IMAD.U32 R0, RZ, RZ, UR4 ;  /* 0x00000004ff007e24 */ /* 0x000fca000f8e00ff */
[----:B------:R-:W-:-:S13]  /*10930*/  ISETP.NE.AND P0, PT, R0, 0x3, PT ;  /* 0x000000030000780c */ /* 0x000fda0003f05270 */
[----:B------:R-:W-:Y:S05]  /*10940*/  @!P0 BRA `(.L_x_4224) ;  /* 0x0000000000048947 */ /* 0x000fea0003800000 */
[----:B------:R-:W-:Y:S01]  /*10950*/  BPT.TRAP 0x1 ;  /* 0x000000040000795c */ /* 0x000fe20000300000 */
.L_x_4224:
[----:B------:R-:W-:Y:S01]  /*10960*/  IMAD R0, R214, 0x8, R2 ;  /* 0x00000008d6007824 */ /* 0x000fe200078e0202 */
[----:B-1----:R-:W-:-:S04]  /*10970*/  SHF.L.U32 R3, R216, 0x1f, RZ ;  /* 0x0000001fd8037819 */ /* 0x002fc800000006ff */
[----:B------:R0:W1:Y:S01]  /*10980*/  SYNCS.PHASECHK.TRANS64.TRYWAIT P2, [R0+URZ+0x36830], R3 ;  /* 0x03683003000075a7 */ /* 0x000062000804017f */
[----:B------:R-:W-:Y:S05]  /*10990*/  @!P0 BRA `(.L_x_4225) ;  /* 0x0000000000048947 */ /* 0x000fea0003800000 */
[----:B------:R-:W-:Y:S01]  /*109a0*/  BPT.TRAP 0x1 ;  /* 0x000000040000795c */ /* 0x000fe20000300000 */
.L_x_4225:
[----:B--234-:R-:W2:Y:S01]  /*109b0*/  S2R R4, SR_TID.X ;  /* 0x0000000000047919 */ /* 0x01cea20000002100 */
[----:B------:R-:W-:Y:S02]  /*109c0*/  MOV R119, RZ ;  /* 0x000000ff00777202 */ /* 0x000fe40000000f00 */
[----:B--2---:R-:W-:-:S04]  /*109d0*/  LOP3.LUT R4, R4, 0x7f, RZ, 0xc0, !PT ;  /* 0x0000007f04047812 */ /* 0x004fc800078ec0ff */
[----:B------:R-:W-:Y:S01]  /*109e0*/  ISETP.NE.AND P1, PT, R4, RZ, PT ;  /* 0x000000ff0400720c */ /* 0x000fe20003f25270 */
[----:B-1----:R-:W-:-:S12]  /*109f0*/  @P2 BRA `(.L_x_4226) ;  /* 0x0000000000082947 */ /* 0x002fd80003800000 */
[----:B------:R-:W1:Y:S02]  /*10a00*/  SYNCS.PHASECHK.TRANS64.TRYWAIT P2, [R0+URZ+0x36830], R3 ;  /* 0x03683003000075a7 */ /* 0x000e64000804017f */
[----:B-1----:R-:W-:Y:S05]  /*10a10*/  @!P2 BRA `(.L_x_4227) ;  /* 0x000001680070a947 */ /* 0x002fea0003800000 */
.L_x_4226:
[----:B------:R-:W-:Y:S05]  /*10a20*/  WARPSYNC.ALL ;  /* 0x0000000000007948 */ /* 0x000fea0003800000 */
[----:B01----:R-:W-:Y:S01]  /*10a30*/  VIADD R3, R2, 0x21400 ;  /* 0x0002140002037836 */ /* 0x003fe20000000000 */
[----:B------:R-:W-:Y:S01]  /*10a40*/  R2UR UR24, R36 ;  /* 0x00000000241872ca */ /* 0x000fe200000e0000 */
[----:B------:R-:W-:Y:S01]  /*10a50*/  IMAD.MOV.U32 R5, RZ, RZ, 0x40000040 ;  /* 0x40000040ff057424 */ /* 0x000fe200078e00ff */
[----:B------:R-:W-:Y:S01]  /*10a60*/  WARPGROUP.ARRIVE ;  /* 0x00000000000079c5 */ /* 0x000fe20000000000 */
[----:B------:R-:W-:Y:S01]  /*10a70*/  UMOV UR5, 0x40000040 ;  /* 0x4000004000057882 */ /* 0x000fe20000000000 */
[----:B------:R-:W-:Y:S01]  /*10a80*/  SHF.R.U32.HI R3, RZ, 0x4, R3 ;  /* 0x00000004ff037819 */ /* 0x000fe20000011603 */
[----:B------:R-:W-:Y:S01]  /*10a90*/  IMAD.MOV.U32 R7, RZ, RZ, 0x40000040 ;  /* 0x40000040ff077424 */ /* 0x000fe200078e00ff */
[----:B------:R-:W-:Y:S01]  /*10aa0*/  R2UR UR7, R5 ;  /* 0x00000000050772ca */ /* 0x000fe200000e0000 */
[----:B------:R-:W-:Y:S01]  /*10ab0*/  UMOV UR27, UR5 ;  /* 0x00000005001b7c82 */ /* 0x000fe20008000000 */
[----:B------:R-:W-:Y:S01]  /*10ac0*/  LOP3.LUT R3, R3, 0x3fff, RZ, 0xc0, !PT ;  /* 0x00003fff03037812 */ /* 0x000fe200078ec0ff */
[----:B------:R-:W-:Y:S01]  /*10ad0*/  UMOV UR17, UR27 ;  /* 0x0000001b00117c82 */ /* 0x000fe20008000000 */
[----:B------:R-:W-:Y:S01]  /*10ae0*/  R2UR UR19, R7 ;  /* 0x00000000071372ca */ /* 0x000fe200000e0000 */
[----:B------:R-:W-:Y:S01]  /*10af0*/  IMAD.MOV.U32 R9, RZ, RZ, 0x40000040 ;  /* 0x40000040ff097424 */ /* 0x000fe200078e00ff */
[----:B------:R-:W-:Y:S01]  /*10b00*/  LOP3.LUT R21, R3, 0x10000, RZ, 0xfc, !PT ;  /* 0x0001000003157812 */ /* 0x000fe200078efcff */
[----:B------:R-:W-:Y:S01]  /*10b10*/  ULOP3.LUT UR24, UR24, 0x10000, URZ, 0xfc, !UPT ;  /* 0x0001000018187892 */ /* 0x000fe2000f8efc3f */
[----:B------:R-:W-:Y:S01]  /*10b20*/  MOV R7, 0x40000040 ;  /* 0x4000004000077802 */ /* 0x000fe20000000f00 */
[----:B------:R-:W-:Y:S01]  /*10b30*/  UMOV UR21, UR27 ;  /* 0x0000001b00157c82 */ /* 0x000fe20008000000 */
[----:B------:R-:W-:Y:S01]  /*10b40*/  R2UR UR23, R9 ;  /* 0x00000000091772ca */ /* 0x000fe200000e0000 */
[----:B------:R-:W-:Y:S01]  /*10b50*/  IMAD R4, R214, 0xa80, R21 ;  /* 0x00000a80d6047824 */ /* 0x000fe200078e0215 */
[----:B------:R-:W-:Y:S01]  /*10b60*/  MOV R15, UR5 ;  /* 0x00000005000f7c02 */ /* 0x000fe20008000f00 */
[----:B------:R-:W-:Y:S01]  /*10b70*/  IMAD.MOV.U32 R11, RZ, RZ, 0x40000040 ;  /* 0x40000040ff0b7424 */ /* 0x000fe200078e00ff */
[----:B------:R-:W-:Y:S01]  /*10b80*/  UMOV UR4, UR24 ;  /* 0x0000001800047c82 */ /* 0x000fe20008000000 */
[C---:B------:R-:W-:Y:S01]  /*10b90*/  VIADD R6, R4.reuse, 0x80 ;  /* 0x0000008004067836 */ /* 0x040fe20000000000 */
[C---:B------:R-:W-:Y:S01]  /*10ba0*/  R2UR UR6, R4.reuse ;  /* 0x00000000040672ca */ /* 0x040fe200000e0000 */
[----:B------:R-:W-:Y:S01]  /*10bb0*/  UMOV UR26, UR4 ;  /* 0x00000004001a7c82 */ /* 0x000fe20008000000 */
[----:B------:R-:W-:Y:S01]  /*10bc0*/  VIADD R8, R4, 0x100 ;  /* 0x0000010004087836 */ /* 0x000fe20000000000 */
[----:B------:R-:W-:Y:S01]  /*10bd0*/  UMOV UR16, UR26 ;  /* 0x0000001a00107c82 */ /* 0x000fe20008000000 */
[----:B------:R-:W-:Y:S01]  /*10be0*/  R2UR UR18, R6 ;  /* 0x00000000061272ca */ /* 0x000fe200000e0000 */
[----:B------:R-:W-:Y:S01]  /*10bf0*/  UMOV UR20, UR26 ;  /* 0x0000001a00147c82 */ /* 0x000fe20008000000 */
[----:B------:R-:W-:Y:S01]  /*10c00*/  IADD3 R6, R4, 0x180, RZ ;  /* 0x0000018004067810 */ /* 0x000fe20007ffe0ff */
[----:B------:R-:W-:Y:S01]  /*10c10*/  IMAD.U32 R14, RZ, RZ, UR4 ;  /* 0x00000004ff0e7e24 */ /* 0x000fe2000f8e00ff */
[----:B------:R-:W-:Y:S01]  /*10c20*/  R2UR UR22, R8 ;  /* 0x00000000081672ca */ /* 0x000fe200000e0000 */
[----:B------:R-:W-:Y:S01]  /*10c30*/  VIADD R10, R4, 0x200 ;  /* 0x00000200040a7836 */ /* 0x000fe20000000000 */
[----:B------:R-:W-:Y:S01]  /*10c40*/  R2UR UR11, R11 ;  /* 0x000000000b0b72ca */ /* 0x000fe200000e0000 */
[----:B------:R-:W-:Y:S01]  /*10c50*/  UMOV UR8, UR26 ;  /* 0x0000001a00087c82 */ /* 0x000fe20008000000 */
[----:B------:R-:W-:Y:S01]  /*10c60*/  UMOV UR9, UR27 ;  /* 0x0000001b00097c82 */ /* 0x000fe20008000000 */
[----:B------:R-:W-:Y:S01]  /*10c70*/  HGMMA.64x16x16.F32 R72, gdesc[UR4], RZ, !UPT, gsb0 ;  /* 0x00200000044879f0 */ /* 0x000fe2000c0008ff */
[----:B------:R-:W-:Y:S01]  /*10c80*/  R2UR UR6, R6 ;  /* 0x00000000060672ca */ /* 0x000fe200000e0000 */
[----:B------:R-:W-:Y:S01]  /*10c90*/  UMOV UR4, UR26 ;  /* 0x0000001a00047c82 */ /* 0x000fe20008000000 */
[----:B------:R-:W-:Y:S01]  /*10ca0*/  R2UR UR7, R7 ;  /* 0x00000000070772ca */ /* 0x000fe200000e0000 */
[----:B------:R-:W-:Y:S01]  /*10cb0*/  UMOV UR5, UR27 ;  /* 0x0000001b00057c82 */ /* 0x000fe20008000000 */
[----:B------:R-:W-:Y:S01]  /*10cc0*/  R2UR UR10, R10 ;  /* 0x000000000a0a72ca */ /* 0x000fe200000e0000 */
[C---:B------:R-:W-:Y:S01]  /*10cd0*/  VIADD R8, R4.reuse, 0x280 ;  /* 0x0000028004087836 */ /* 0x040fe20000000000 */
[----:B------:R-:W-:Y:S01]  /*10ce0*/  UMOV UR12, UR26 ;  /* 0x0000001a000c7c82 */ /* 0x000fe20008000000 */
[----:B------:R-:W-:Y:S01]  /*10cf0*/  IMAD.MOV.U32 R9, RZ, RZ, 0x40000040 ;  /* 0x40000040ff097424 */ /* 0x000fe200078e00ff */
[----:B------:R-:W-:Y:S01]  /*10d00*/  UMOV UR13, UR27 ;  /* 0x0000001b000d7c82 */ /* 0x000fe20008000000 */
[----:B------:R-:W-:Y:S01]  /*10d10*/  VIADD R6, R4, 0x300 ;  /* 0x0000030004067836 */ /* 0x000fe20000000000 */
[----:B------:R-:W-:Y:S01]  /*10d20*/  R2UR UR14, R8 ;  /* 0x00000000080e72ca */ /* 0x000fe200000e0000 */
[----:B------:R-:W-:Y:S01]  /*10d30*/  IMAD.MOV.U32 R7, RZ, RZ, 0x40000040 ;  /* 0x40000040ff077424 */ /* 0x000fe200078e00ff */
[----:B------:R-:W-:Y:S01]  /*10d40*/  R2UR UR15, R9 ;  /* 0x00000000090f72ca */ /* 0x000fe200000e0000 */
[----:B------:R-:W-:Y:S01]  /*10d50*/  IMAD.MOV.U32 R9, RZ, RZ, 0x40000040 ;  /* 0x40000040ff097424 */ /* 0x000fe200078e00ff */
[C---:B------:R-:W-:Y:S01]  /*10d60*/  IADD3 R8, R4.reuse, 0x2, RZ ;  /* 0x0000000204087810 */ /* 0x040fe20007ffe0ff */
[----:B------:R-:W-:Y:S01]  /*10d70*/  UMOV UR29, 0x40000040 ;  /* 0x40000040001d7882 */ /* 0x000fe20000000000 */
[----:B------:R-:W-:Y:S01]  /*10d80*/  VIADD R10, R4, 0x202 ;  /* 0x00000202040a7836 */ /* 0x000fe20000000000 */
[----:B------:R0:W-:Y:S01]  /*10d90*/  STL.64 [R1+0x48], R14 ;  /* 0x0000480e01007387 */ /* 0x0001e20000100a00 */
[----:B------:R-:W-:Y:S01]  /*10da0*/  R2UR UR30, R8 ;  /* 0x00000000081e72ca */ /* 0x000fe200000e0000 */
[----:B------:R-:W-:Y:S01]  /*10db0*/  VIADD R8, R4, 0x102 ;  /* 0x0000010204087836 */ /* 0x000fe20000000000 */
[----:B------:R-:W-:Y:S01]  /*10dc0*/  R2UR UR31, R9 ;  /* 0x00000000091f72ca */ /* 0x000fe200000e0000 */
[----:B------:R-:W-:Y:S01]  /*10dd0*/  IMAD.MOV.U32 R9, RZ, RZ, 0x40000040 ;  /* 0x40000040ff097424 */ /* 0x000fe200078e00ff */
[----:B------:R-:W-:Y:S01]  /*10de0*/  P2R R13, PR, RZ, 0x1 ;  /* 0x00000001ff0d7803 */ /* 0x000fe20000000000 */
[----:B------:R-:W-:Y:S01]  /*10df0*/  IMAD.MOV.U32 R11, RZ, RZ, 0x40000040 ;  /* 0x40000040ff0b7424 */ /* 0x000fe200078e00ff */
[----:B0-----:R-:W-:Y:S01]  /*10e00*/  MOV R15, UR29 ;  /* 0x0000001d000f7c02 */ /* 0x001fe20008000f00 */
[----:B------:R-:W-:-:S02]  /*10e10*/  WARPGROUP.DEPBAR.LE gsb0, 0x0 ;  /* 0x00008000000079c5 */ /* 0x000fc40000010000 */
[----:B------:R-:W-:-:S06]  /*10e20*/  WARPGROUP.ARRIVE ;  /* 0x00000000000079c5 */ /* 0x000fcc0000000000 */
[----:B------:R-:W-:Y:S01]  /*10e30*/  HGMMA.64x16x16.F32 R64, gdesc[UR16], RZ, !UPT, gsb0 ;  /* 0x00200000104079f0 */ /* 0x000fe2000c0008ff */
[----:B------:R-:W-:Y:S01]  /*10e40*/  R2UR UR18, R6 ;  /* 0x00000000061272ca */ /* 0x000fe200000e0000 */
[----:B------:R-:W-:Y:S01]  /*10e50*/  UMOV UR16, UR26 ;  /* 0x0000001a00107c82 */ /* 0x000fe20008000000 */
[----:B------:R-:W-:Y:S01]  /*10e60*/  R2UR UR19, R7 ;  /* 0x00000000071372ca */ /* 0x000fe200000e0000 */
[----:B------:R-:W-:Y:S01]  /*10e70*/  UMOV UR17, UR27 ;  /* 0x0000001b00117c82 */ /* 0x000fe20008000000 */
[----:B------:R-:W-:Y:S01]  /*10e80*/  VIADD R6, R4, 0x82 ;  /* 0x0000008204067836 */ /* 0x000fe20000000000 */
[----:B------:R-:W-:Y:S01]  /*10e90*/  UMOV UR27, UR29 ;  /* 0x0000001d001b7c82 */ /* 0x000fe20008000000 */
[----:B------:R-:W-:Y:S01]  /*10ea0*/  IMAD.MOV.U32 R7, RZ, RZ, 0x40000040 ;  /* 0x40000040ff077424 */ /* 0x000fe200078e00ff */
[----:B------:R-:W-:Y:S02]  /*10eb0*/  WARPGROUP.DEPBAR.LE gsb0, 0x0 ;  /* 0x00008000000079c5 */ /* 0x000fe40000010000 */
[----:B------:R-:W-:-:S06]  /*10ec0*/  WARPGROUP.ARRIVE ;  /* 0x00000000000079c5 */ /* 0x000fcc0000000000 */
[----:B------:R-:W-:Y:S01]  /*10ed0*/  HGMMA.64x16x16.F32 R56, gdesc[UR20], RZ, !UPT, gsb0 ;  /* 0x00200000143879f0 */ /* 0x000fe2000c0008ff */
[----:B------:R-:W-:Y:S01]  /*10ee0*/  R2UR UR22, R8 ;  /* 0x00000000081672ca */ /* 0x000fe200000e0000 */
[----:B------:R-:W-:Y:S01]  /*10ef0*/  UMOV UR21, UR27 ;  /* 0x0000001b00157c82 */ /* 0x000fe20008000000 */
[----:B------:R-:W-:Y:S01]  /*10f00*/  R2UR UR23, R9 ;  /* 0x00000000091772ca */ /* 0x000fe200000e0000 */
[----:B------:R-:W-:Y:S02]  /*10f10*/  VIADD R8, R4, 0x282 ;  /* 0x0000028204087836 */ /* 0x000fe40000000000 */
[----:B------:R-:W-:Y:S01]  /*10f20*/  IMAD.MOV.U32 R9, RZ, RZ, 0x40000040 ;  /* 0x40000040ff097424 */ /* 0x000fe200078e00ff */
[----:B------:R-:W-:Y:S02]  /*10f30*/  WARPGROUP.DEPBAR.LE gsb0, 0x0 ;  /* 0x00008000000079c5 */ /* 0x000fe40000010000 */
[----:B------:R-:W-:-:S06]  /*10f40*/  WARPGROUP.ARRIVE ;  /* 0x00000000000079c5 */ /* 0x000fcc0000000000 */
[----:B------:R-:W-:Y:S01]  /*10f50*/  HGMMA.64x16x16.F32 R48, gdesc[UR4], RZ, !UPT, gsb0 ;  /* 0x00200000043079f0 */ /* 0x000fe2000c0008ff */
[----:B------:R-:W-:Y:S01]  /*10f60*/  UIADD3 UR4, UR24, 0x2, URZ ;  /* 0x0000000218047890 */ /* 0x000fe2000fffe03f */
[----:B------:R-:W-:-:S06]  /*10f70*/  UMOV UR5, UR27 ;  /* 0x0000001b00057c82 */ /* 0x000fcc0008000000 */
[----:B------:R-:W-:Y:S02]  /*10f80*/  UMOV UR28, UR4 ;  /* 0x00000004001c7c82 */ /* 0x000fe40008000000 */
[----:B------:R-:W-:Y:S01]  /*10f90*/  UMOV UR26, UR28 ;  /* 0x0000001c001a7c82 */ /* 0x000fe20008000000 */
[----:B------:R-:W-:Y:S01]  /*10fa0*/  IMAD.U32 R14, RZ, RZ, UR28 ;  /* 0x0000001cff0e7e24 */ /* 0x000fe2000f8e00ff */
[----:B------:R-:W-:Y:S01]  /*10fb0*/  UMOV UR20, UR26 ;  /* 0x0000001a00147c82 */ /* 0x000fe20008000000 */
[----:B------:R-:W-:-:S03]  /*10fc0*/  UMOV UR4, UR26 ;  /* 0x0000001a00047c82 */ /* 0x000fc60008000000 */
[----:B------:R0:W-:Y:S01]  /*10fd0*/  STL.64 [R1+0x40], R14 ;  /* 0x0000400e01007387 */ /* 0x0001e20000100a00 */
        /* <DEDUP_REMOVED lines=25> */
[----:B------:R-:W-:Y:S02]  /*11170*/  IADD3 R6, R4, 0x182, RZ ;  /* 0x0000018204067810 */ /* 0x000fe40007ffe0ff */
[----:B------:R-:W-:Y:S02]  /*11180*/  MOV R7, 0x40000040 ;  /* 0x4000004000077802 */ /* 0x000fe40000000f00 */
        /* <DEDUP_REMOVED lines=8> */
[----:B------:R-:W-:Y:S01]  /*11210*/  UMOV UR29, 0x40000040 ;  /* 0x40000040001d7882 */ /* 0x000fe20000000000 */
[----:B------:R-:W-:Y:S01]  /*11220*/  R2UR UR31, R9 ;  /* 0x00000000091f72ca */ /* 0x000fe200000e0000 */
[----:B------:R-:W-:Y:S01]  /*11230*/  VIADD R8, R4, 0x104 ;  /* 0x0000010404087836 */ /* 0x000fe20000000000 */
[----:B0-----:R-:W-:Y:S01]  /*11240*/  MOV R15, UR29 ;  /* 0x0000001d000f7c02 */ /* 0x001fe20008000f00 */
        /* <DEDUP_REMOVED lines=13> */
[----:B------:R-:W-:Y:S01]  /*11320*/  HGMMA.64x16x16.F32 R56, gdesc[UR20], R56, gsb0 ;  /* 0x00200000143879f0 */ /* 0x000fe20008000838 */
[----:B------:R-:W-:Y:S01]  /*11330*/  R2UR UR22, R8 ;  /* 0x00000000081672ca */ /* 0x000fe200000e0000 */
[----:B------:R-:W-:Y:S01]  /*11340*/  UMOV UR21, UR27 ;  /* 0x0000001b00157c82 */ /* 0x000fe20008000000 */
[----:B------:R-:W-:Y:S01]  /*11350*/  R2UR UR23, R9 ;  /* 0x00000000091772ca */ /* 0x000fe200000e0000 */
[----:B------:R-:W-:Y:S02]  /*11360*/  VIADD R8, R4, 0x284 ;  /* 0x0000028404087836 */ /* 0x000fe40000000000 */
[----:B------:R-:W-:Y:S01]  /*11370*/  IMAD.MOV.U32 R9, RZ, RZ, 0x40000040 ;  /* 0x40000040ff097424 */ /* 0x000fe200078e00ff */
[----:B------:R-:W-:Y:S02]  /*11380*/  WARPGROUP.DEPBAR.LE gsb0, 0x0 ;  /* 0x00008000000079c5 */ /* 0x000fe40000010000 */
[----:B------:R-:W-:-:S06]  /*11390*/  WARPGROUP.ARRIVE ;  /* 0x00000000000079c5 */ /* 0x000fcc0000000000 */
[----:B------:R-:W-:Y:S01]  /*113a0*/  HGMMA.64x16x16.F32 R48, gdesc[UR4], R48, gsb0 ;  /* 0x00200000043079f0 */ /* 0x000fe20008000830 */
        /* <DEDUP_REMOVED lines=33> */
[----:B------:R-:W-:Y:S02]  /*115c0*/  IADD3 R6, R4, 0x184, RZ ;  /* 0x0000018404067810 */ /* 0x000fe40007ffe0ff */
[----:B------:R-:W-:Y:S02]  /*115d0*/  MOV R7, 0x40000040 ;  /* 0x4000004000077802 */ /* 0x000fe40000000f00 */
[----:B------:R-:W-:Y:S02]  /*115e0*/  R2UR UR6, R6 ;  /* 0x00000000060672ca */ /* 0x000fe400000e0000 */
[----:B------:R-:W-:Y:S01]  /*115f0*/  R2UR UR7, R7 ;  /* 0x00000000070772ca */ /* 0x000fe200000e0000 */
[----:B------:R-:W-:Y:S01]  /*11600*/  IMAD.MOV.U32 R7, RZ, RZ, 0x40000040 ;  /* 0x40000040ff077424 */ /* 0x000fe200078e00ff */
[----:B------:R-:W-:Y:S01]  /*11610*/  IADD3 R6, R4, 0x304, RZ ;  /* 0x0000030404067810 */ /* 0x000fe20007ffe0ff */
[----:B------:R-:W-:-:S02]  /*11620*/  WARPGROUP.DEPBAR.LE gsb0, 0x0 ;  /* 0x00008000000079c5 */ /* 0x000fc40000010000 */
        /* <DEDUP_REMOVED lines=17> */
[----:B------:R-:W-:Y:S01]  /*11740*/  UMOV UR27, UR29 ;  /* 0x0000001d001b7c82 */ /* 0x000fe20008000000 */
[----:B------:R-:W-:Y:S02]  /*11750*/  WARPGROUP.DEPBAR.LE gsb0, 0x0 ;  /* 0x00008000000079c5 */ /* 0x000fe40000010000 */
[----:B------:R-:W-:-:S06]  /*11760*/  WARPGROUP.ARRIVE ;  /* 0x00000000000079c5 */ /* 0x000fcc0000000000 */
[----:B------:R-:W-:Y:S01]  /*11770*/  HGMMA.64x16x16.F32 R56, gdesc[UR20], R56, gsb0 ;  /* 0x00200000143879f0 */ /* 0x000fe20008000838 */
[----:B------:R-:W-:Y:S01]  /*11780*/  R2UR UR22, R8 ;  /* 0x00000000081672ca */ /* 0x000fe200000e0000 */
[----:B------:R-:W-:Y:S01]  /*11790*/  UMOV UR21, UR27 ;  /* 0x0000001b00157c82 */ /* 0x000fe20008000000 */
[----:B------:R-:W-:Y:S02]  /*117a0*/  R2UR UR23, R9 ;  /* 0x00000000091772ca */ /* 0x000fe400000e0000 */
[----:B------:R-:W-:Y:S02]  /*117b0*/  IADD3 R8, R4, 0x286, RZ ;  /* 0x0000028604087810 */ /* 0x000fe40007ffe0ff */
[----:B------:R-:W-:Y:S01]  /*117c0*/  MOV R9, 0x40000040 ;  /* 0x4000004000097802 */ /* 0x000fe20000000f00 */
        /* <DEDUP_REMOVED lines=37> */
[----:B------:R-:W-:-:S04]  /*11a20*/  IADD3 R6, R4, 0x186, RZ ;  /* 0x0000018604067810 */ /* 0x000fc80007ffe0ff */
        /* <DEDUP_REMOVED lines=10> */
[----:B------:R-:W-:Y:S01]  /*11ad0*/  VIADD R8, R4, 0x480 ;  /* 0x0000048004087836 */ /* 0x000fe20000000000 */
[----:B------:R-:W-:Y:S02]  /*11ae0*/  MOV R9, 0x40000040 ;  /* 0x4000004000097802 */ /* 0x000fe40000000f00 */
[----:B0-----:R-:W-:Y:S01]  /*11af0*/  MOV R15, UR29 ;  /* 0x0000001d000f7c02 */ /* 0x001fe20008000f00 */
        /* <DEDUP_REMOVED lines=9> */
[----:B------:R-:W-:Y:S01]  /*11b90*/  UMOV UR27, UR29 ;  /* 0x0000001d001b7c82 */ /* 0x000fe20008000000 */
        /* <DEDUP_REMOVED lines=56> */
[----:B------:R-:W-:Y:S01]  /*11f20*/  IMAD.MOV.U32 R9, RZ, RZ, 0x40000040 ;  /* 0x40000040ff097424 */ /* 0x000fe200078e00ff */
[----:B------:R-:W-:Y:S01]  /*11f30*/  IADD3 R8, R4, 0x482, RZ ;  /* 0x0000048204087810 */ /* 0x000fe20007ffe0ff */
        /* <DEDUP_REMOVED lines=26> */
[----:B------:R-:W-:Y:S01]  /*120e0*/  MOV R14, UR28 ;  /* 0x0000001c000e7c02 */ /* 0x000fe20008000f00 */
[----:B------:R-:W-:Y:S01]  /*120f0*/  UMOV UR20, UR26 ;  /* 0x0000001a00147c82 */ /* 0x000fe20008000000 */
[----:B------:R-:W-:Y:S01]  /*12100*/  UMOV UR4, UR26 ;  /* 0x0000001a00047c82 */ /* 0x000fe20008000000 */
[----:B------:R-:W-:Y:S01]  /*12110*/  UIADD3 UR52, UR24, 0x406, URZ ;  /* 0x0000040618347890 */ /* 0x000fe2000fffe03f */
[----:B------:R-:W-:Y:S01]  /*12120*/  UMOV UR53, 0x40000040 ;  /* 0x4000004000357882 */ /* 0x000fe20000000000 */
[----:B------:R-:W-:Y:S01]  /*12130*/  UIADD3 UR48, UR24, 0x800, URZ ;  /* 0x0000080018307890 */ /* 0x000fe2000fffe03f */
[----:B------:R0:W-:Y:S01]  /*12140*/  STL.64 [R1+0x20], R14 ;  /* 0x0000200e01007387 */ /* 0x0001e20000100a00 */
[----:B------:R-:W-:Y:S01]  /*12150*/  UMOV UR49, 0x40000040 ;  /* 0x4000004000317882 */ /* 0x000fe20000000000 */
[----:B------:R-:W-:Y:S01]  /*12160*/  UIADD3 UR44, UR24, 0x802, URZ ;  /* 0x00000802182c7890 */ /* 0x000fe2000fffe03f */
[----:B------:R-:W-:Y:S01]  /*12170*/  UMOV UR45, 0x40000040 ;  /* 0x40000040002d7882 */ /* 0x000fe20000000000 */
[----:B------:R-:W-:Y:S01]  /*12180*/  UIADD3 UR40, UR24, 0x804, URZ ;  /* 0x0000080418287890 */ /* 0x000fe2000fffe03f */
[----:B------:R-:W2:Y:S01]  /*12190*/  LDL R80, [R1+0x88] ;  /* 0x0000880001507983 */ /* 0x000ea20000100800 */
[----:B------:R-:W-:-:S02]  /*121a0*/  WARPGROUP.DEPBAR.LE gsb0, 0x0 ;  /* 0x00008000000079c5 */ /* 0x000fc40000010000 */
        /* <DEDUP_REMOVED lines=36> */
[C---:B------:R-:W-:Y:S02]  /*123f0*/  VIADD R8, R4.reuse, 0x484 ;  /* 0x0000048404087836 */ /* 0x040fe40000000000 */
[----:B------:R-:W-:Y:S02]  /*12400*/  VIADD R10, R4, 0x584 ;  /* 0x00000584040a7836 */ /* 0x000fe40000000000 */
[----:B------:R-:W-:Y:S01]  /*12410*/  IMAD.MOV.U32 R11, RZ, RZ, 0x40000040 ;  /* 0x40000040ff0b7424 */ /* 0x000fe200078e00ff */
[----:B------:R-:W-:Y:S01]  /*12420*/  HGMMA.64x16x16.F32 R64, gdesc[UR16], R64, gsb0 ;  /* 0x00200000104079f0 */ /* 0x000fe20008000840 */
[----:B------:R-:W-:Y:S01]  /*12430*/  R2UR UR18, R6 ;  /* 0x00000000061272ca */ /* 0x000fe200000e0000 */
[----:B------:R-:W-:Y:S01]  /*12440*/  UMOV UR16, UR26 ;  /* 0x0000001a00107c82 */ /* 0x000fe20008000000 */
[----:B------:R-:W-:Y:S01]  /*12450*/  R2UR UR19, R7 ;  /* 0x00000000071372ca */ /* 0x000fe200000e0000 */
[----:B------:R-:W-:Y:S01]  /*12460*/  UMOV UR17, UR27 ;  /* 0x0000001b00117c82 */ /* 0x000fe20008000000 */
[----:B------:R-:W-:Y:S01]  /*12470*/  UMOV UR41, 0x40000040 ;  /* 0x4000004000297882 */ /* 0x000fe20000000000 */
[----:B------:R-:W-:Y:S01]  /*12480*/  UIADD3 UR36, UR24, 0x806, URZ ;  /* 0x0000080618247890 */ /* 0x000fe2000fffe03f */
[----:B0-----:R-:W-:Y:S01]  /*12490*/  IMAD.U32 R15, RZ, RZ, UR29 ;  /* 0x0000001dff0f7e24 */ /* 0x001fe2000f8e00ff */
[----:B------:R-:W-:-:S02]  /*124a0*/  WARPGROUP.DEPBAR.LE gsb0, 0x0 ;  /* 0x00008000000079c5 */ /* 0x000fc40000010000 */
[----:B------:R-:W-:-:S06]  /*124b0*/  WARPGROUP.ARRIVE ;  /* 0x00000000000079c5 */ /* 0x000fcc0000000000 */
[----:B------:R-:W-:Y:S03]  /*124c0*/  HGMMA.64x16x16.F32 R56, gdesc[UR20], R56, gsb0 ;  /* 0x00200000143879f0 */ /* 0x000fe60008000838 */
[----:B------:R-:W-:Y:S02]  /*124d0*/  WARPGROUP.DEPBAR.LE gsb0, 0x0 ;  /* 0x00008000000079c5 */ /* 0x000fe40000010000 */
[----:B------:R-:W-:-:S06]  /*124e0*/  WARPGROUP.ARRIVE ;  /* 0x00000000000079c5 */ /* 0x000fcc0000000000 */
[----:B------:R-:W-:Y:S01]  /*124f0*/  HGMMA.64x16x16.F32 R48, gdesc[UR4], R48, gsb0 ;  /* 0x00200000043079f0 */ /* 0x000fe20008000830 */
[----:B------:R-:W-:-:S07]  /*12500*/  UIADD3 UR4, UR24, 0x404, URZ ;  /* 0x0000040418047890 */ /* 0x000fce000fffe03f */
[----:B------:R-:W-:Y:S01]  /*12510*/  UMOV UR28, UR4 ;  /* 0x00000004001c7c82 */ /* 0x000fe20008000000 */
[----:B------:R-:W-:Y:S02]  /*12520*/  WARPGROUP.DEPBAR.LE gsb0, 0x0 ;  /* 0x00008000000079c5 */ /* 0x000fe40000010000 */
[----:B------:R-:W-:Y:S01]  /*12530*/  WARPGROUP.ARRIVE ;  /* 0x00000000000079c5 */ /* 0x000fe20000000000 */
[----:B------:R-:W-:Y:S01]  /*12540*/  IMAD.MOV.U32 R7, RZ, RZ, 0x40000040 ;  /* 0x40000040ff077424 */ /* 0x000fe200078e00ff */
[----:B------:R-:W-:Y:S01]  /*12550*/  IADD3 R6, R4, 0x404, RZ ;  /* 0x0000040404067810 */ /* 0x000fe20007ffe0ff */
[----:B------:R-:W-:Y:S01]  /*12560*/  UMOV UR26, UR28 ;  /* 0x0000001c001a7c82 */ /* 0x000fe20008000000 */
[----:B------:R-:W-:Y:S01]  /*12570*/  UMOV UR27, UR29 ;  /* 0x0000001d001b7c82 */ /* 0x000fe20008000000 */
[----:B------:R-:W-:Y:S01]  /*12580*/  IMAD.MOV.U32 R9, RZ, RZ, 0x40000040 ;  /* 0x40000040ff097424 */ /* 0x000fe200078e00ff */
[----:B------:R-:W-:Y:S01]  /*12590*/  HGMMA.64x16x16.F32 R40, gdesc[UR8], R40, gsb0 ;  /* 0x00200000082879f0 */ /* 0x000fe20008000828 */
[----:B------:R-:W-:Y:S01]  /*125a0*/  R2UR UR22, R8 ;  /* 0x00000000081672ca */ /* 0x000fe200000e0000 */
[----:B------:R-:W-:Y:S01]  /*125b0*/  UMOV UR37, 0x40000040 ;  /* 0x4000004000257882 */ /* 0x000fe20000000000 */
[----:B------:R-:W-:Y:S01]  /*125c0*/  IMAD.U32 R14, RZ, RZ, UR28 ;  /* 0x0000001cff0e7e24 */ /* 0x000fe2000f8e00ff */
[----:B------:R-:W-:-:S02]  /*125d0*/  WARPGROUP.DEPBAR.LE gsb0, 0x0 ;  /* 0x00008000000079c5 */ /* 0x000fc40000010000 */
        /* <DEDUP_REMOVED lines=15> */
[----:B------:R-:W-:Y:S01]  /*126d0*/  R2UR UR23, R9 ;  /* 0x00000000091772ca */ /* 0x000fe200000e0000 */
[----:B------:R-:W-:Y:S01]  /*126e0*/  UMOV UR20, UR26 ;  /* 0x0000001a00147c82 */ /* 0x000fe20008000000 */
[----:B------:R-:W-:Y:S01]  /*126f0*/  UMOV UR21, UR27 ;  /* 0x0000001b00157c82 */ /* 0x000fe20008000000 */
[----:B------:R-:W-:Y:S01]  /*12700*/  IMAD.MOV.U32 R7, RZ, RZ, 0x40000040 ;  /* 0x40000040ff077424 */ /* 0x000fe200078e00ff */
[----:B------:R-:W-:Y:S02]  /*12710*/  WARPGROUP.DEPBAR.LE gsb0, 0x0 ;  /* 0x00008000000079c5 */ /* 0x000fe40000010000 */
[----:B------:R-:W-:-:S07]  /*12720*/  WARPGROUP.ARRIVE ;  /* 0x00000000000079c5 */ /* 0x000fce0000000000 */
[----:B------:R-:W-:Y:S01]  /*12730*/  HGMMA.64x16x16.F32 R56, gdesc[UR20], R56, gsb0 ;  /* 0x00200000143879f0 */ /* 0x000fe20008000838 */
[----:B------:R-:W-:Y:S02]  /*12740*/  IADD3 R6, R4, 0x504, RZ ;  /* 0x0000050404067810 */ /* 0x000fe40007ffe0ff */
[----:B------:R-:W-:Y:S02]  /*12750*/  R2UR UR7, R7 ;  /* 0x00000000070772ca */ /* 0x000fe400000e0000 */
[----:B------:R-:W-:Y:S01]  /*12760*/  R2UR UR6, R6 ;  /* 0x00000000060672ca */ /* 0x000fe200000e0000 */
[----:B------:R-:W-:Y:S01]  /*12770*/  UMOV UR4, UR26 ;  /* 0x0000001a00047c82 */ /* 0x000fe20008000000 */
[----:B------:R-:W-:Y:S01]  /*12780*/  UMOV UR5, UR27 ;  /* 0x0000001b00057c82 */ /* 0x000fe20008000000 */
        /* <DEDUP_REMOVED lines=237> */
[----:B------:R-:W-:Y:S01]  /*13660*/  MOV R7, 0x40000040 ;  /* 0x4000004000077802 */ /* 0x000fe20000000f00 */
[----:B------:R-:W-:Y:S01]  /*13670*/  UMOV UR20, UR40 ;  /* 0x0000002800147c82 */ /* 0x000fe20008000000 */
[----:B------:R-:W-:Y:S01]  /*13680*/  UMOV UR21, UR41 ;  /* 0x0000002900157c82 */ /* 0x000fe20008000000 */
[----:B------:R-:W-:Y:S01]  /*13690*/  IMAD.MOV.U32 R11, RZ, RZ, 0x40000040 ;  /* 0x40000040ff0b7424 */ /* 0x000fe200078e00ff */
[----:B------:R-:W-:Y:S02]  /*136a0*/  R2UR UR22, R6 ;  /* 0x00000000061672ca */ /* 0x000fe400000e0000 */
[C---:B------:R-:W-:Y:S01]  /*136b0*/  IADD3 R10, R4.reuse, 0x904, RZ ;  /* 0x00000904040a7810 */ /* 0x040fe20007ffe0ff */
[----:B------:R-:W-:Y:S01]  /*136c0*/  UMOV UR16, UR40 ;  /* 0x0000002800107c82 */ /* 0x000fe20008000000 */
[----:B------:R-:W-:Y:S01]  /*136d0*/  R2UR UR23, R7 ;  /* 0x00000000071772ca */ /* 0x000fe200000e0000 */
[----:B------:R-:W-:Y:S01]  /*136e0*/  UMOV UR17, UR41 ;  /* 0x0000002900117c82 */ /* 0x000fe20008000000 */
[----:B------:R-:W-:Y:S01]  /*136f0*/  VIADD R8, R4, 0x984 ;  /* 0x0000098404087836 */ /* 0x000fe20000000000 */
[----:B------:R-:W-:Y:S01]  /*13700*/  UMOV UR12, UR40 ;  /* 0x00000028000c7c82 */ /* 0x000fe20008000000 */
[----:B------:R-:W-:Y:S01]  /*13710*/  IMAD.MOV.U32 R9, RZ, RZ, 0x40000040 ;  /* 0x40000040ff097424 */ /* 0x000fe200078e00ff */
[----:B------:R-:W-:Y:S01]  /*13720*/  UMOV UR13, UR41 ;  /* 0x00000029000d7c82 */ /* 0x000fe20008000000 */
[----:B------:R-:W-:Y:S01]  /*13730*/  UMOV UR4, UR40 ;  /* 0x0000002800047c82 */ /* 0x000fe20008000000 */
[----:B------:R-:W-:Y:S01]  /*13740*/  UMOV UR5, UR41 ;  /* 0x0000002900057c82 */ /* 0x000fe20008000000 */
[----:B------:R-:W-:Y:S01]  /*13750*/  ULDC UR8, c[0x0][0x9d8] ;  /* 0x0002760000087ab9 */ /* 0x000fe20000000800 */
[----:B------:R-:W-:-:S02]  /*13760*/  WARPGROUP.DEPBAR.LE gsb0, 0x0 ;  /* 0x00008000000079c5 */ /* 0x000fc40000010000 */
[----:B------:R-:W-:-:S06]  /*13770*/  WARPGROUP.ARRIVE ;  /* 0x00000000000079c5 */ /* 0x000fcc0000000000 */
[----:B------:R-:W-:Y:S01]  /*13780*/  HGMMA.64x16x16.F32 R48, gdesc[UR20], R48, gsb0 ;  /* 0x00200000143079f0 */ /* 0x000fe20008000830 */
[----:B------:R-:W-:Y:S02]  /*13790*/  R2UR UR18, R10 ;  /* 0x000000000a1272ca */ /* 0x000fe400000e0000 */
[----:B------:R-:W-:Y:S01]  /*137a0*/  R2UR UR19, R11 ;  /* 0x000000000b1372ca */ /* 0x000fe200000e0000 */
[----:B------:R-:W-:Y:S02]  /*137b0*/  WARPGROUP.DEPBAR.LE gsb0, 0x0 ;  /* 0x00008000000079c5 */ /* 0x000fe40000010000 */
[----:B------:R-:W-:-:S10]  /*137c0*/  WARPGROUP.ARRIVE ;  /* 0x00000000000079c5 */ /* 0x000fd40000000000 */
        /* <DEDUP_REMOVED lines=62> */
[----:B------:R-:W-:Y:S01]  /*13bb0*/  FMUL.FTZ R3, R72, UR8 ;  /* 0x0000000848037c20 */ /* 0x000fe20008410000 */
[----:B------:R-:W-:Y:S01]  /*13bc0*/  FMUL.FTZ R9, R73, UR8 ;  /* 0x0000000849097c20 */ /* 0x000fe20008410000 */
[----:B------:R-:W-:Y:S01]  /*13bd0*/  FMUL.FTZ R74, R74, UR8 ;  /* 0x000000084a4a7c20 */ /* 0x000fe20008410000 */
[----:B------:R-:W-:Y:S01]  /*13be0*/  FMUL.FTZ R65, R65, UR8 ;  /* 0x0000000841417c20 */ /* 0x000fe20008410000 */
[----:B------:R-:W-:Y:S02]  /*13bf0*/  FMUL.FTZ R76, R76, UR8 ;  /* 0x000000084c4c7c20 */ /* 0x000fe40008410000 */
[----:B------:R-:W-:Y:S01]  /*13c00*/  MUFU.TANH R3, R3 ;  /* 0x0000000300037308 */ /* 0x000fe20000002400 */
[----:B------:R-:W-:Y:S01]  /*13c10*/  FMUL.FTZ R77, R77, UR8 ;  /* 0x000000084d4d7c20 */ /* 0x000fe20008410000 */
[----:B------:R-:W-:-:S02]  /*13c20*/  WARPGROUP.DEPBAR.LE gsb0, 0x0 ;  /* 0x00008000000079c5 */ /* 0x000fc40000010000 */
[----:B------:R-:W-:-:S06]  /*13c30*/  WARPGROUP.ARRIVE ;  /* 0x00000000000079c5 */ /* 0x000fcc0000000000 */
[----:B------:R-:W-:Y:S01]  /*13c40*/  HGMMA.64x16x16.F32 R32, gdesc[UR4], R32, gsb0 ;  /* 0x00200000042079f0 */ /* 0x000fe20008000820 */
[----:B------:R-:W0:Y:S01]  /*13c50*/  MUFU.TANH R8, R74 ;  /* 0x0000004a00087308 */ /* 0x000e220000002400 */
[----:B--2---:R-:W-:Y:S02]  /*13c60*/  IMAD.IADD R7, R80, 0x1, R154 ;  /* 0x0000000150077824 */ /* 0x004fe400078e029a */
[----:B------:R-:W-:-:S05]  /*13c70*/  FMUL.FTZ R64, R64, UR8 ;  /* 0x0000000840407c20 */ /* 0x000fca0008410000 */
[----:B------:R-:W1:Y:S01]  /*13c80*/  MUFU.TANH R9, R9 ;  /* 0x0000000900097308 */ /* 0x000e620000002400 */
[----:B------:R-:W-:Y:S02]  /*13c90*/  IMAD R7, R156, -0x70, R7 ;  /* 0xffffff909c077824 */ /* 0x000fe400078e0207 */
[----:B------:R-:W-:-:S05]  /*13ca0*/  FMUL.FTZ R75, R75, UR8 ;  /* 0x000000084b4b7c20 */ /* 0x000fca0008410000 */
[----:B------:R-:W2:Y:S01]  /*13cb0*/  MUFU.TANH R65, R65 ;  /* 0x0000004100417308 */ /* 0x000ea20000002400 */
[----:B------:R-:W-:-:S07]  /*13cc0*/  ISETP.GT.AND P4, PT, R7, RZ, PT ;  /* 0x000000ff0700720c */ /* 0x000fce0003f84270 */
[----:B------:R-:W3:Y:S01]  /*13cd0*/  MUFU.TANH R76, R76 ;  /* 0x0000004c004c7308 */ /* 0x000ee20000002400 */
[----:B------:R-:W-:Y:S01]  /*13ce0*/  ISETP.GT.AND P2, PT, R7, 0x1, PT ;  /* 0x000000010700780c */ /* 0x000fe20003f44270 */
[----:B------:R-:W-:-:S06]  /*13cf0*/  FMUL.FTZ R68, R68, UR8 ;  /* 0x0000000844447c20 */ /* 0x000fcc0008410000 */
[----:B------:R-:W-:Y:S01]  /*13d00*/  MUFU.TANH R77, R77 ;  /* 0x0000004d004d7308 */ /* 0x000fe20000002400 */
[----:B------:R-:W-:Y:S01]  /*13d10*/  FMUL.FTZ R78, R78, UR8 ;  /* 0x000000084e4e7c20 */ /* 0x000fe20008410000 */
[----:B------:R-:W-:Y:S01]  /*13d20*/  FMUL.FTZ R60, R60, UR8 ;  /* 0x000000083c3c7c20 */ /* 0x000fe20008410000 */
[----:B0-----:R-:W-:Y:S01]  /*13d30*/  FSEL R8, R8, -INF , P4 ;  /* 0xff80000008087808 */ /* 0x001fe20002000000 */
[----:B------:R-:W-:Y:S01]  /*13d40*/  FMUL.FTZ R54, R54, UR8 ;  /* 0x0000000836367c20 */ /* 0x000fe20008410000 */
[----:B------:R-:W-:-:S03]  /*13d50*/  FSEL R6, R3, -INF , P4 ;  /* 0xff80000003067808 */ /* 0x000fc60002000000 */
[----:B------:R-:W-:Y:S01]  /*13d60*/  MUFU.TANH R64, R64 ;  /* 0x0000004000407308 */ /* 0x000fe20000002400 */
[----:B------:R-:W-:Y:S01]  /*13d70*/  IMAD.MOV.U32 R5, RZ, RZ, 0x40000040 ;  /* 0x40000040ff057424 */ /* 0x000fe200078e00ff */
[C---:B------:R-:W-:Y:S01]  /*13d80*/  ISETP.GT.AND P4, PT, R7.reuse, 0x11, PT ;  /* 0x000000110700780c */ /* 0x040fe20003f84270 */
[----:B------:R0:W-:Y:S01]  /*13d90*/  STL.64 [R1+0x18], R14 ;  /* 0x0000180e01007387 */ /* 0x0001e20000100a00 */
[----:B------:R-:W-:Y:S01]  /*13da0*/  IADD3 R4, R4, 0xa06, RZ ;  /* 0x00000a0604047810 */ /* 0x000fe20007ffe0ff */
[----:B------:R-:W-:Y:S01]  /*13db0*/  FMUL.FTZ R66, R66, UR8 ;  /* 0x0000000842427c20 */ /* 0x000fe20008410000 */
[----:B------:R-:W-:Y:S02]  /*13dc0*/  ISETP.GT.AND P3, PT, R7, 0x8, PT ;  /* 0x000000080700780c */ /* 0x000fe40003f64270 */
[----:B------:R-:W4:Y:S01]  /*13dd0*/  MUFU.TANH R75, R75 ;  /* 0x0000004b004b7308 */ /* 0x000f220000002400 */
[----:B-1----:R-:W-:Y:S01]  /*13de0*/  FSEL R9, R9, -INF , P2 ;  /* 0xff80000009097808 */ /* 0x002fe20001000000 */
[----:B------:R-:W-:Y:S01]  /*13df0*/  FMUL.FTZ R69, R69, UR8 ;  /* 0x0000000845457c20 */ /* 0x000fe20008410000 */
[----:B------:R-:W-:Y:S01]  /*13e00*/  FMUL.FTZ R79, R79, UR8 ;  /* 0x000000084f4f7c20 */ /* 0x000fe20008410000 */
[----:B------:R-:W-:Y:S01]  /*13e10*/  FMUL.FTZ R56, R56, UR8 ;  /* 0x0000000838387c20 */ /* 0x000fe20008410000 */
[----:B------:R-:W-:-:S03]  /*13e20*/  R2UR UR6, R4 ;  /* 0x00000000040672ca */ /* 0x000fc600000e0000 */
[----:B------:R-:W1:Y:S01]  /*13e30*/  MUFU.TANH R10, R78 ;  /* 0x0000004e000a7308 */ /* 0x000e620000002400 */
[----:B------:R-:W-:Y:S02]  /*13e40*/  R2UR UR7, R5 ;  /* 0x00000000050772ca */ /* 0x000fe400000e0000 */
[----:B------:R-:W-:-:S05]  /*13e50*/  ISETP.GT.AND P6, PT, R7, 0x9, PT ;  /* 0x000000090700780c */ /* 0x000fca0003fc4270 */
[----:B0-----:R2:W-:Y:S01]  /*13e60*/  MUFU.TANH R15, R60 ;  /* 0x0000003c000f7308 */ /* 0x0015e20000002400 */
[----:B------:R-:W-:Y:S01]  /*13e70*/  FMUL.FTZ R58, R58, UR8 ;  /* 0x000000083a3a7c20 */ /* 0x000fe20008410000 */
[----:B------:R-:W-:-:S06]  /*13e80*/  ISETP.GT.AND P5, PT, R7, 0x10, PT ;  /* 0x000000100700780c */ /* 0x000fcc0003fa4270 */
[----:B------:R-:W-:Y:S01]  /*13e90*/  MUFU.TANH R68, R68 ;  /* 0x0000004400447308 */ /* 0x000fe20000002400 */
[----:B--2---:R-:W-:Y:S02]  /*13ea0*/  FSEL R60, R65, -INF , P4 ;  /* 0xff800000413c7808 */ /* 0x004fe40002000000 */
[----:B------:R-:W-:-:S05]  /*13eb0*/  FMNMX.FTZ R65, R6, R9, !PT ;  /* 0x0000000906417209 */ /* 0x000fca0007810000 */
[----:B------:R3:W-:Y:S01]  /*13ec0*/  MUFU.TANH R72, R54 ;  /* 0x0000003600487308 */ /* 0x0007e20000002400 */
[----:B------:R-:W-:Y:S01]  /*13ed0*/  FMUL.FTZ R57, R57, UR8 ;  /* 0x0000000839397c20 */ /* 0x000fe20008410000 */
[----:B------:R-:W-:Y:S01]  /*13ee0*/  FMUL.FTZ R67, R67, UR8 ;  /* 0x0000000843437c20 */ /* 0x000fe20008410000 */
[----:B------:R-:W-:Y:S02]  /*13ef0*/  WARPGROUP.DEPBAR.LE gsb0, 0x0 ;  /* 0x00008000000079c5 */ /* 0x000fe40000010000 */
[----:B---3--:R-:W-:-:S03]  /*13f00*/  FSEL R54, R76, -INF , P3 ;  /* 0xff8000004c367808 */ /* 0x008fc60001800000 */
[----:B------:R-:W0:Y:S01]  /*13f10*/  MUFU.TANH R12, R79 ;  /* 0x0000004f000c7308 */ /* 0x000e220000002400 */
[----:B------:R-:W-:-:S07]  /*13f20*/  FMNMX.FTZ R65, R54, R65, !PT ;  /* 0x0000004136417209 */ /* 0x000fce0007810000 */
[----:B------:R-:W-:Y:S01]  /*13f30*/  MUFU.TANH R14, R66 ;  /* 0x00000042000e7308 */ /* 0x000fe20000002400 */
[----:B------:R-:W-:Y:S01]  /*13f40*/  WARPGROUP.ARRIVE ;  /* 0x00000000000079c5 */ /* 0x000fe20000000000 */
[----:B------:R-:W-:-:S06]  /*13f50*/  FMUL.FTZ R70, R70, UR8 ;  /* 0x0000000846467c20 */ /* 0x000fcc0008410000 */
[----:B------:R-:W2:Y:S08]  /*13f60*/  MUFU.TANH R69, R69 ;  /* 0x0000004500457308 */ /* 0x000eb00000002400 */
[----:B------:R3:W-:Y:S01]  /*13f70*/  MUFU.TANH R66, R56 ;  /* 0x0000003800427308 */ /* 0x0007e20000002400 */
[----:B------:R-:W-:Y:S01]  /*13f80*/  FMUL.FTZ R62, R62, UR8 ;  /* 0x000000083e3e7c20 */ /* 0x000fe20008410000 */
[----:B----4-:R-:W-:-:S02]  /*13f90*/  FSEL R3, R75, -INF , P2 ;  /* 0xff8000004b037808 */ /* 0x010fc40001000000 */
[----:B---3--:R-:W-:-:S04]  /*13fa0*/  FSEL R56, R77, -INF , P6 ;  /* 0xff8000004d387808 */ /* 0x008fc80003000000 */
[----:B------:R3:W-:Y:S01]  /*13fb0*/  MUFU.TANH R11, R58 ;  /* 0x0000003a000b7308 */ /* 0x0007e20000002400 */
[----:B------:R-:W-:Y:S01]  /*13fc0*/  FMNMX.FTZ R65, R56, R65, !PT ;  /* 0x0000004138417209 */ /* 0x000fe20007810000 */
[----:B------:R-:W-:Y:S01]  /*13fd0*/  UMOV UR4, UR36 ;  /* 0x0000002400047c82 */ /* 0x000fe20008000000 */
[----:B------:R-:W-:Y:S01]  /*13fe0*/  UMOV UR5, UR37 ;  /* 0x0000002500057c82 */ /* 0x000fe20008000000 */
[----:B------:R-:W-:-:S04]  /*13ff0*/  FMUL.FTZ R71, R71, UR8 ;  /* 0x0000000847477c20 */ /* 0x000fc80008410000 */
[----:B------:R-:W4:Y:S01]  /*14000*/  MUFU.TANH R20, R67 ;  /* 0x0000004300147308 */ /* 0x000f220000002400 */
[----:B---3--:R-:W-:Y:S01]  /*14010*/  FSEL R58, R64, -INF , P5 ;  /* 0xff800000403a7808 */ /* 0x008fe20002800000 */
[----:B------:R-:W-:Y:S01]  /*14020*/  FMUL.FTZ R61, R61, UR8 ;  /* 0x000000083d3d7c20 */ /* 0x000fe20008410000 */
[----:B------:R-:W-:Y:S01]  /*14030*/  ISETP.GT.AND P2, PT, R7, 0x18, PT ;  /* 0x000000180700780c */ /* 0x000fe20003f44270 */
[----:B------:R-:W-:Y:S01]  /*14040*/  HGMMA.64x16x16.F32 R24, gdesc[UR4], R24, gsb0 ;  /* 0x00200000041879f0 */ /* 0x000fe20008000818 */
[----:B------:R-:W-:-:S03]  /*14050*/  FMNMX.FTZ R65, R58, R65, !PT ;  /* 0x000000413a417209 */ /* 0x000fc60007810000 */
[----:B------:R-:W3:Y:S01]  /*14060*/  MUFU.TANH R57, R57 ;  /* 0x0000003900397308 */ /* 0x000ee20000002400 */
[----:B-1----:R-:W-:Y:S01]  /*14070*/  FSEL R10, R10, -INF , P3 ;  /* 0xff8000000a0a7808 */ /* 0x002fe20001800000 */
[----:B------:R-:W-:Y:S01]  /*14080*/  FMUL.FTZ R48, R48, UR8 ;  /* 0x0000000830307c20 */ /* 0x000fe20008410000 */
[----:B------:R-:W-:Y:S01]  /*14090*/  ISETP.GT.AND P3, PT, R7, 0x19, PT ;  /* 0x000000190700780c */ /* 0x000fe20003f64270 */
[----:B------:R-:W-:Y:S01]  /*140a0*/  FMUL.FTZ R59, R59, UR8 ;  /* 0x000000083b3b7c20 */ /* 0x000fe20008410000 */
[----:B------:R-:W-:Y:S01]  /*140b0*/  FMNMX.FTZ R65, R60, R65, !PT ;  /* 0x000000413c417209 */ /* 0x000fe20007810000 */
[----:B------:R-:W-:Y:S02]  /*140c0*/  FMUL.FTZ R49, R49, UR8 ;  /* 0x0000000831317c20 */ /* 0x000fe40008410000 */
[----:B------:R-:W1:Y:S01]  /*140d0*/  MUFU.TANH R70, R70 ;  /* 0x0000004600467308 */ /* 0x000e620000002400 */
[----:B0-----:R-:W-:Y:S01]  /*140e0*/  FSEL R12, R12, -INF , P6 ;  /* 0xff8000000c0c7808 */ /* 0x001fe20003000000 */
[----:B------:R-:W-:Y:S01]  /*140f0*/  FMUL.FTZ R52, R52, UR8 ;  /* 0x0000000834347c20 */ /* 0x000fe20008410000 */
[----:B------:R-:W-:Y:S01]  /*14100*/  ISETP.GT.AND P6, PT, R7, 0x20, PT ;  /* 0x000000200700780c */ /* 0x000fe20003fc4270 */
[----:B------:R-:W-:-:S04]  /*14110*/  FMUL.FTZ R40, R40, UR8 ;  /* 0x0000000828287c20 */ /* 0x000fc80008410000 */
[----:B------:R0:W-:Y:S01]  /*14120*/  MUFU.TANH R67, R62 ;  /* 0x0000003e00437308 */ /* 0x0001e20000002400 */
[----:B--2---:R-:W-:Y:S01]  /*14130*/  FSEL R64, R69, -INF , P3 ;  /* 0xff80000045407808 */ /* 0x004fe20001800000 */
[----:B------:R-:W-:Y:S01]  /*14140*/  FMUL.FTZ R63, R63, UR8 ;  /* 0x000000083f3f7c20 */ /* 0x000fe20008410000 */
[----:B------:R-:W-:Y:S01]  /*14150*/  FSEL R14, R14, -INF , P5 ;  /* 0xff8000000e0e7808 */ /* 0x000fe20002800000 */
[----:B------:R-:W-:-:S04]  /*14160*/  FMUL.FTZ R53, R53, UR8 ;  /* 0x0000000835357c20 */ /* 0x000fc80008410000 */
[----:B------:R-:W-:Y:S01]  /*14170*/  MUFU.TANH R71, R71 ;  /* 0x0000004700477308 */ /* 0x000fe20000002400 */
[----:B0-----:R-:W-:Y:S01]  /*14180*/  FSEL R62, R68, -INF , P2 ;  /* 0xff800000443e7808 */ /* 0x001fe20001000000 */
[----:B------:R-:W-:Y:S01]  /*14190*/  FMUL.FTZ R42, R42, UR8 ;  /* 0x000000082a2a7c20 */ /* 0x000fe20008410000 */
[----:B----4-:R-:W-:Y:S01]  /*141a0*/  FSEL R20, R20, -INF , P4 ;  /* 0xff80000014147808 */ /* 0x010fe20002000000 */
[----:B------:R-:W-:Y:S01]  /*141b0*/  FMUL.FTZ R50, R50, UR8 ;  /* 0x0000000832327c20 */ /* 0x000fe20008410000 */
[----:B------:R-:W-:Y:S01]  /*141c0*/  FMNMX.FTZ R65, R62, R65, !PT ;  /* 0x000000413e417209 */ /* 0x000fe20007810000 */
[----:B------:R-:W-:Y:S02]  /*141d0*/  FMUL.FTZ R51, R51, UR8 ;  /* 0x0000000833337c20 */ /* 0x000fe40008410000 */
[----:B------:R-:W0:Y:S01]  /*141e0*/  MUFU.TANH R61, R61 ;  /* 0x0000003d003d7308 */ /* 0x000e220000002400 */
[----:B------:R-:W-:Y:S01]  /*141f0*/  ISETP.GT.AND P5, PT, R7, 0x21, PT ;  /* 0x000000210700780c */ /* 0x000fe20003fa4270 */
[----:B------:R-:W-:Y:S01]  /*14200*/  FMUL.FTZ R41, R41, UR8 ;  /* 0x0000000829297c20 */ /* 0x000fe20008410000 */
[----:B------:R-:W-:Y:S01]  /*14210*/  FSEL R66, R66, -INF , P6 ;  /* 0xff80000042427808 */ /* 0x000fe20003000000 */
[----:B------:R-:W-:Y:S01]  /*14220*/  FMUL.FTZ R44, R44, UR8 ;  /* 0x000000082c2c7c20 */ /* 0x000fe20008410000 */
[----:B------:R-:W-:Y:S01]  /*14230*/  FMNMX.FTZ R65, R64, R65, !PT ;  /* 0x0000004140417209 */ /* 0x000fe20007810000 */
[----:B------:R-:W-:Y:S01]  /*14240*/  FMUL.FTZ R5, R32, UR8 ;  /* 0x0000000820057c20 */ /* 0x000fe20008410000 */
[----:B------:R-:W-:Y:S01]  /*14250*/  FMUL.FTZ R55, R55, UR8 ;  /* 0x0000000837377c20 */ /* 0x000fe20008410000 */
[----:B------:R-:W2:Y:S01]  /*14260*/  MUFU.TANH R48, R48 ;  /* 0x0000003000307308 */ /* 0x000ea20000002400 */
[----:B------:R-:W-:Y:S01]  /*14270*/  ISETP.GT.AND P4, PT, R7, 0x28, PT ;  /* 0x000000280700780c */ /* 0x000fe20003f84270 */
[----:B------:R-:W-:Y:S01]  /*14280*/  FMUL.FTZ R45, R45, UR8 ;  /* 0x000000082d2d7c20 */ /* 0x000fe20008410000 */
[----:B---3--:R-:W-:Y:S01]  /*14290*/  FSEL R68, R57, -INF , P5 ;  /* 0xff80000039447808 */ /* 0x008fe20002800000 */
[----:B------:R-:W-:Y:S01]  /*142a0*/  FMUL.FTZ R46, R46, UR8 ;  /* 0x000000082e2e7c20 */ /* 0x000fe20008410000 */
[----:B------:R-:W-:Y:S01]  /*142b0*/  FMNMX.FTZ R65, R66, R65, !PT ;  /* 0x0000004142417209 */ /* 0x000fe20007810000 */
[----:B------:R-:W-:Y:S01]  /*142c0*/  FMUL.FTZ R43, R43, UR8 ;  /* 0x000000082b2b7c20 */ /* 0x000fe20008410000 */
[----:B------:R-:W-:Y:S01]  /*142d0*/  FMUL.FTZ R33, R33, UR8 ;  /* 0x0000000821217c20 */ /* 0x000fe20008410000 */
[----:B------:R-:W-:Y:S01]  /*142e0*/  MUFU.TANH R59, R59 ;  /* 0x0000003b003b7308 */ /* 0x000fe20000002400 */
[----:B------:R-:W-:Y:S01]  /*142f0*/  FMNMX.FTZ R65, R68, R65, !PT ;  /* 0x0000004144417209 */ /* 0x000fe20007810000 */
[----:B------:R-:W-:Y:S01]  /*14300*/  FMUL.FTZ R47, R47, UR8 ;  /* 0x000000082f2f7c20 */ /* 0x000fe20008410000 */
[----:B------:R-:W-:Y:S01]  /*14310*/  FMUL.FTZ R37, R37, UR8 ;  /* 0x0000000825257c20 */ /* 0x000fe20008410000 */
[----:B------:R-:W-:Y:S01]  /*14320*/  FMUL.FTZ R35, R35, UR8 ;  /* 0x0000000823237c20 */ /* 0x000fe20008410000 */
[----:B------:R-:W-:-:S03]  /*14330*/  ULDC UR4, c[0x0][0x988] ;  /* 0x0002620000047ab9 */ /* 0x000fc60000000800 */
[----:B------:R-:W3:Y:S08]  /*14340*/  MUFU.TANH R49, R49 ;  /* 0x0000003100317308 */ /* 0x000ef00000002400 */
[----:B------:R1:W-:Y:S08]  /*14350*/  MUFU.TANH R90, R40 ;  /* 0x00000028005a7308 */ /* 0x0003f00000002400 */
[----:B------:R-:W4:Y:S01]  /*14360*/  MUFU.TANH R52, R52 ;  /* 0x0000003400347308 */ /* 0x000f220000002400 */
[----:B-1----:R-:W-:-:S02]  /*14370*/  FSEL R40, R70, -INF , P2 ;  /* 0xff80000046287808 */ /* 0x002fc40001000000 */
[----:B------:R-:W-:Y:S02]  /*14380*/  ISETP.GT.AND P2, PT, R7, 0x29, PT ;  /* 0x000000290700780c */ /* 0x000fe40003f44270 */
[----:B------:R-:W-:-:S03]  /*14390*/  FSEL R70, R15, -INF , P4 ;  /* 0xff8000000f467808 */ /* 0x000fc60002000000 */
[----:B------:R-:W-:Y:S01]  /*143a0*/  MUFU.TANH R63, R63 ;  /* 0x0000003f003f7308 */ /* 0x000fe20000002400 */
[----:B0-----:R-:W-:Y:S02]  /*143b0*/  FSEL R74, R61, -INF , P2 ;  /* 0xff8000003d4a7808 */ /* 0x001fe40001000000 */
[----:B------:R-:W-:-:S05]  /*143c0*/  FMNMX.FTZ R65, R70, R65, !PT ;  /* 0x0000004146417209 */ /* 0x000fca0007810000 */
[----:B------:R0:W-:Y:S01]  /*143d0*/  MUFU.TANH R73, R42 ;  /* 0x0000002a00497308 */ /* 0x0001e20000002400 */
[----:B------:R-:W-:Y:S02]  /*143e0*/  FSEL R32, R11, -INF , P6 ;  /* 0xff8000000b207808 */ /* 0x000fe40003000000 */
[----:B------:R-:W-:-:S05]  /*143f0*/  ISETP.GT.AND P6, PT, R7, 0x31, PT ;  /* 0x000000310700780c */ /* 0x000fca0003fc4270 */
[----:B------:R-:W1:Y:S01]  /*14400*/  MUFU.TANH R53, R53 ;  /* 0x0000003500357308 */ /* 0x000e620000002400 */
[----:B0-----:R-:W-:Y:S02]  /*14410*/  FSEL R42, R71, -INF , P3 ;  /* 0xff800000472a7808 */ /* 0x001fe40001800000 */
[----:B------:R-:W-:Y:S02]  /*14420*/  ISETP.GT.AND P3, PT, R7, 0x30, PT ;  /* 0x000000300700780c */ /* 0x000fe40003f64270 */
[----:B------:R-:W-:-:S03]  /*14430*/  FMNMX.FTZ R65, R74, R65, !PT ;  /* 0x000000414a417209 */ /* 0x000fc60007810000 */
[----:B------:R-:W0:Y:S01]  /*14440*/  MUFU.TANH R50, R50 ;  /* 0x0000003200327308 */ /* 0x000e220000002400 */
[----:B--2---:R-:W-:Y:S02]  /*14450*/  FSEL R78, R48, -INF , P3 ;  /* 0xff800000304e7808 */ /* 0x004fe40001800000 */
[----:B---3--:R-:W-:Y:S02]  /*14460*/  FSEL R80, R49, -INF , P6 ;  /* 0xff80000031507808 */ /* 0x008fe40003000000 */
[----:B------:R-:W-:-:S03]  /*14470*/  FMNMX.FTZ R65, R78, R65, !PT ;  /* 0x000000414e417209 */ /* 0x000fc60007810000 */
[----:B------:R-:W2:Y:S01]  /*14480*/  MUFU.TANH R51, R51 ;  /* 0x0000003300337308 */ /* 0x000ea20000002400 */
[----:B------:R-:W-:Y:S01]  /*14490*/  FMUL.FTZ R11, R34, UR8 ;  /* 0x00000008220b7c20 */ /* 0x000fe20008410000 */
[----:B------:R-:W-:-:S06]  /*144a0*/  FSEL R34, R67, -INF , P4 ;  /* 0xff80000043227808 */ /* 0x000fcc0002000000 */
[----:B------:R3:W-:Y:S01]  /*144b0*/  MUFU.TANH R94, R44 ;  /* 0x0000002c005e7308 */ /* 0x0007e20000002400 */
[----:B------:R-:W-:Y:S02]  /*144c0*/  ISETP.GT.AND P4, PT, R7, 0x39, PT ;  /* 0x000000390700780c */ /* 0x000fe40003f84270 */
[----:B------:R-:W-:-:S05]  /*144d0*/  FMNMX.FTZ R65, R80, R65, !PT ;  /* 0x0000004150417209 */ /* 0x000fca0007810000 */
[----:B------:R-:W5:Y:S01]  /*144e0*/  MUFU.TANH R41, R41 ;  /* 0x0000002900297308 */ /* 0x000f620000002400 */
[----:B---3--:R-:W-:Y:S02]  /*144f0*/  FSEL R44, R59, -INF , P5 ;  /* 0xff8000003b2c7808 */ /* 0x008fe40002800000 */
[----:B------:R-:W-:-:S04]  /*14500*/  ISETP.GT.AND P5, PT, R7, 0x38, PT ;  /* 0x000000380700780c */ /* 0x000fc80003fa4270 */
[----:B----4-:R-:W-:Y:S01]  /*14510*/  FSEL R84, R52, -INF , P5 ;  /* 0xff80000034547808 */ /* 0x010fe20002800000 */
[----:B------:R-:W3:Y:S01]  /*14520*/  MUFU.TANH R55, R55 ;  /* 0x0000003700377308 */ /* 0x000ee20000002400 */
[----:B-1----:R-:W-:Y:S02]  /*14530*/  FSEL R88, R53, -INF , P4 ;  /* 0xff80000035587808 */ /* 0x002fe40002000000 */
[----:B------:R-:W-:Y:S01]  /*14540*/  FMNMX.FTZ R65, R84, R65, !PT ;  /* 0x0000004154417209 */ /* 0x000fe20007810000 */
[----:B------:R-:W-:-:S04]  /*14550*/  FMUL.FTZ R15, R36, UR8 ;  /* 0x00000008240f7c20 */ /* 0x000fc80008410000 */
[----:B------:R1:W-:Y:S01]  /*14560*/  MUFU.TANH R4, R46 ;  /* 0x0000002e00047308 */ /* 0x0003e20000002400 */
[----:B0-----:R-:W-:Y:S02]  /*14570*/  FSEL R36, R50, -INF , P3 ;  /* 0xff80000032247808 */ /* 0x001fe40001800000 */
[----:B------:R-:W-:-:S05]  /*14580*/  ISETP.GT.AND P3, PT, R7, 0x41, PT ;  /* 0x000000410700780c */ /* 0x000fca0003f64270 */
[----:B------:R-:W0:Y:S01]  /*14590*/  MUFU.TANH R45, R45 ;  /* 0x0000002d002d7308 */ /* 0x000e220000002400 */
[----:B-1----:R-:W-:Y:S02]  /*145a0*/  FSEL R46, R63, -INF , P2 ;  /* 0xff8000003f2e7808 */ /* 0x002fe40001000000 */
[----:B------:R-:W-:Y:S02]  /*145b0*/  ISETP.GT.AND P2, PT, R7, 0x40, PT ;  /* 0x000000400700780c */ /* 0x000fe40003f44270 */
[----:B------:R-:W-:-:S03]  /*145c0*/  FMNMX.FTZ R65, R88, R65, !PT ;  /* 0x0000004158417209 */ /* 0x000fc60007810000 */
[----:B------:R-:W1:Y:S01]  /*145d0*/  MUFU.TANH R43, R43 ;  /* 0x0000002b002b7308 */ /* 0x000e620000002400 */
[----:B------:R-:W-:Y:S02]  /*145e0*/  FSEL R90, R90, -INF , P2 ;  /* 0xff8000005a5a7808 */ /* 0x000fe40001000000 */
[----:B--2---:R-:W-:-:S05]  /*145f0*/  FSEL R48, R51, -INF , P6 ;  /* 0xff80000033307808 */ /* 0x004fca0003000000 */
[----:B------:R-:W2:Y:S01]  /*14600*/  MUFU.TANH R5, R5 ;  /* 0x0000000500057308 */ /* 0x000ea20000002400 */
[----:B------:R-:W-:Y:S02]  /*14610*/  ISETP.GT.AND P6, PT, R7, 0x48, PT ;  /* 0x000000480700780c */ /* 0x000fe40003fc4270 */
[----:B-----5:R-:W-:Y:S02]  /*14620*/  FSEL R92, R41, -INF , P3 ;  /* 0xff800000295c7808 */ /* 0x020fe40001800000 */
[----:B------:R-:W-:-:S03]  /*14630*/  FMNMX.FTZ R65, R90, R65, !PT ;  /* 0x000000415a417209 */ /* 0x000fc60007810000 */
[----:B------:R-:W4:Y:S01]  /*14640*/  MUFU.TANH R33, R33 ;  /* 0x0000002100217308 */ /* 0x000f220000002400 */
[----:B------:R-:W-:Y:S01]  /*14650*/  FSEL R50, R72, -INF , P5 ;  /* 0xff80000048327808 */ /* 0x000fe20002800000 */
[----:B------:R-:W-:Y:S02]  /*14660*/  WARPGROUP.DEPBAR.LE gsb0, 0x0 ;  /* 0x00008000000079c5 */ /* 0x000fe40000010000 */
[----:B------:R-:W-:Y:S01]  /*14670*/  ISETP.GT.AND P5, PT, R7, 0x49, PT ;  /* 0x000000490700780c */ /* 0x000fe20003fa4270 */
[----:B------:R-:W-:Y:S01]  /*14680*/  FMUL.FTZ R51, R24, UR8 ;  /* 0x0000000818337c20 */ /* 0x000fe20008410000 */
[----:B------:R-:W-:Y:S02]  /*14690*/  FSEL R94, R94, -INF , P6 ;  /* 0xff8000005e5e7808 */ /* 0x000fe40003000000 */
[----:B------:R-:W5:Y:S01]  /*146a0*/  MUFU.TANH R15, R15 ;  /* 0x0000000f000f7308 */ /* 0x000f620000002400 */
[----:B------:R-:W-:Y:S01]  /*146b0*/  FMNMX.FTZ R65, R92, R65, !PT ;  /* 0x000000415c417209 */ /* 0x000fe20007810000 */
[----:B------:R-:W-:Y:S01]  /*146c0*/  FMUL.FTZ R49, R38, UR8 ;  /* 0x0000000826317c20 */ /* 0x000fe20008410000 */
[----:B---3--:R-:W-:Y:S01]  /*146d0*/  FSEL R38, R55, -INF , P4 ;  /* 0xff80000037267808 */ /* 0x008fe20002000000 */
[----:B------:R-:W-:Y:S01]  /*146e0*/  FMUL.FTZ R25, R25, UR8 ;  /* 0x0000000819197c20 */ /* 0x000fe20008410000 */
[----:B------:R-:W-:-:S03]  /*146f0*/  ISETP.GT.AND P4, PT, R7, 0x50, PT ;  /* 0x000000500700780c */ /* 0x000fc60003f84270 */
[----:B------:R-:W3:Y:S01]  /*14700*/  MUFU.TANH R47, R47 ;  /* 0x0000002f002f7308 */ /* 0x000ee20000002400 */
[----:B0-----:R-:W-:Y:S02]  /*14710*/  FSEL R96, R45, -INF , P5 ;  /* 0xff8000002d607808 */ /* 0x001fe40002800000 */
[----:B------:R-:W-:-:S05]  /*14720*/  FMNMX.FTZ R65, R94, R65, !PT ;  /* 0x000000415e417209 */ /* 0x000fca0007810000 */
[----:B------:R-:W0:Y:S01]  /*14730*/  MUFU.TANH R37, R37 ;  /* 0x0000002500257308 */ /* 0x000e220000002400 */
[----:B-1----:R-:W-:Y:S01]  /*14740*/  FSEL R52, R43, -INF , P3 ;  /* 0xff8000002b347808 */ /* 0x002fe20001800000 */
[----:B------:R-:W-:Y:S01]  /*14750*/  FMUL.FTZ R41, R28, UR8 ;  /* 0x000000081c297c20 */ /* 0x000fe20008410000 */
[----:B------:R-:W-:Y:S02]  /*14760*/  ISETP.GT.AND P3, PT, R7, 0x51, PT ;  /* 0x000000510700780c */ /* 0x000fe40003f64270 */
[----:B--2---:R-:W-:-:S03]  /*14770*/  FSEL R98, R5, -INF , P4 ;  /* 0xff80000005627808 */ /* 0x004fc60002000000 */
[----:B------:R-:W1:Y:S01]  /*14780*/  MUFU.TANH R11, R11 ;  /* 0x0000000b000b7308 */ /* 0x000e620000002400 */
[----:B------:R-:W-:Y:S02]  /*14790*/  FMNMX.FTZ R65, R96, R65, !PT ;  /* 0x0000004160417209 */ /* 0x000fe40007810000 */
[----:B------:R-:W-:-:S05]  /*147a0*/  FSEL R24, R73, -INF , P2 ;  /* 0xff80000049187808 */ /* 0x000fca0001000000 */
[----:B------:R-:W2:Y:S01]  /*147b0*/  MUFU.TANH R51, R51 ;  /* 0x0000003300337308 */ /* 0x000ea20000002400 */
[----:B------:R-:W-:Y:S01]  /*147c0*/  ISETP.GT.AND P2, PT, R7, 0x58, PT ;  /* 0x000000580700780c */ /* 0x000fe20003f44270 */
[----:B------:R-:W-:Y:S01]  /*147d0*/  FMUL.FTZ R29, R29, UR8 ;  /* 0x000000081d1d7c20 */ /* 0x000fe20008410000 */
[----:B----4-:R-:W-:Y:S02]  /*147e0*/  FSEL R100, R33, -INF , P3 ;  /* 0xff80000021647808 */ /* 0x010fe40001800000 */
[----:B------:R-:W-:-:S03]  /*147f0*/  FMNMX.FTZ R65, R98, R65, !PT ;  /* 0x0000004162417209 */ /* 0x000fc60007810000 */
[----:B------:R-:W4:Y:S01]  /*14800*/  MUFU.TANH R35, R35 ;  /* 0x0000002300237308 */ /* 0x000f220000002400 */
[----:B------:R-:W-:Y:S02]  /*14810*/  FSEL R28, R4, -INF , P6 ;  /* 0xff800000041c7808 */ /* 0x000fe40003000000 */
[----:B------:R-:W-:-:S05]  /*14820*/  ISETP.GT.AND P6, PT, R7, 0x59, PT ;  /* 0x000000590700780c */ /* 0x000fca0003fc4270 */
[----:B------:R-:W4:Y:S01]  /*14830*/  MUFU.TANH R25, R25 ;  /* 0x0000001900197308 */ /* 0x000f220000002400 */
[----:B-----5:R-:W-:Y:S02]  /*14840*/  FSEL R102, R15, -INF , P2 ;  /* 0xff8000000f667808 */ /* 0x020fe40001000000 */
[----:B------:R-:W-:-:S05]  /*14850*/  FMNMX.FTZ R65, R100, R65, !PT ;  /* 0x0000004164417209 */ /* 0x000fca0007810000 */
[----:B------:R-:W5:Y:S01]  /*14860*/  MUFU.TANH R49, R49 ;  /* 0x0000003100317308 */ /* 0x000f620000002400 */
[----:B---3--:R-:W-:Y:S02]  /*14870*/  FSEL R72, R47, -INF , P5 ;  /* 0xff8000002f487808 */ /* 0x008fe40002800000 */
[----:B------:R-:W-:-:S05]  /*14880*/  ISETP.GT.AND P5, PT, R7, 0x60, PT ;  /* 0x000000600700780c */ /* 0x000fca0003fa4270 */
[----:B------:R-:W3:Y:S01]  /*14890*/  MUFU.TANH R41, R41 ;  /* 0x0000002900297308 */ /* 0x000ee20000002400 */
[----:B0-----:R-:W-:Y:S02]  /*148a0*/  FSEL R104, R37, -INF , P6 ;  /* 0xff80000025687808 */ /* 0x001fe40003000000 */
[----:B------:R-:W-:-:S05]  /*148b0*/  FMNMX.FTZ R65, R102, R65, !PT ;  /* 0x0000004166417209 */ /* 0x000fca0007810000 */
[----:B------:R-:W0:Y:S01]  /*148c0*/  MUFU.TANH R29, R29 ;  /* 0x0000001d001d7308 */ /* 0x000e220000002400 */
[----:B-1----:R-:W-:Y:S02]  /*148d0*/  FSEL R76, R11, -INF , P4 ;  /* 0xff8000000b4c7808 */ /* 0x002fe40002000000 */
[----:B------:R-:W-:Y:S02]  /*148e0*/  ISETP.GT.AND P4, PT, R7, 0x61, PT ;  /* 0x000000610700780c */ /* 0x000fe40003f84270 */
[----:B--2---:R-:W-:Y:S02]  /*148f0*/  FSEL R106, R51, -INF , P5 ;  /* 0xff800000336a7808 */ /* 0x004fe40002800000 */
[----:B------:R-:W-:Y:S02]  /*14900*/  FMNMX.FTZ R65, R104, R65, !PT ;  /* 0x0000004168417209 */ /* 0x000fe40007810000 */
[----:B----4-:R-:W-:Y:S02]  /*14910*/  FSEL R82, R35, -INF , P3 ;  /* 0xff80000023527808 */ /* 0x010fe40001800000 */
[----:B------:R-:W-:-:S02]  /*14920*/  ISETP.GT.AND P3, PT, R7, 0x68, PT ;  /* 0x000000680700780c */ /* 0x000fc40003f64270 */
[----:B------:R-:W-:Y:S02]  /*14930*/  FSEL R108, R25, -INF , P4 ;  /* 0xff800000196c7808 */ /* 0x000fe40002000000 */
[----:B------:R-:W-:Y:S02]  /*14940*/  FMNMX.FTZ R65, R106, R65, !PT ;  /* 0x000000416a417209 */ /* 0x000fe40007810000 */
[----:B-----5:R-:W-:Y:S02]  /*14950*/  FSEL R86, R49, -INF , P2 ;  /* 0xff80000031567808 */ /* 0x020fe40001000000 */
[----:B------:R-:W-:Y:S02]  /*14960*/  ISETP.GT.AND P2, PT, R7, 0x69, PT ;  /* 0x000000690700780c */ /* 0x000fe40003f44270 */
[----:B---3--:R-:W-:Y:S02]  /*14970*/  FSEL R110, R41, -INF , P3 ;  /* 0xff800000296e7808 */ /* 0x008fe40001800000 */
[----:B------:R-:W-:-:S02]  /*14980*/  FMNMX.FTZ R65, R108, R65, !PT ;  /* 0x000000416c417209 */ /* 0x000fc40007810000 */
[----:B0-----:R-:W-:Y:S02]  /*14990*/  FSEL R112, R29, -INF , P2 ;  /* 0xff8000001d707808 */ /* 0x001fe40001000000 */
        /* <DEDUP_REMOVED lines=9> */
[----:B------:R-:W-:-:S05]  /*14a30*/  FSEL R11, R11, RZ, P0 ;  /* 0x000000ff0b0b7208 */ /* 0x000fca0000000000 */
[----:B------:R-:W-:Y:S01]  /*14a40*/  FFMA.FTZ R7, R9, R5, -R11 ;  /* 0x0000000509077223 */ /* 0x000fe2000001080b */
[----:B------:R-:W-:-:S04]  /*14a50*/  FMNMX.FTZ R9, R8, R3, !PT ;  /* 0x0000000308097209 */ /* 0x000fc80007810000 */
[----:B------:R-:W-:-:S04]  /*14a60*/  FMNMX.FTZ R9, R10, R9, !PT ;  /* 0x000000090a097209 */ /* 0x000fc80007810000 */
[----:B------:R-:W-:-:S04]  /*14a70*/  FMNMX.FTZ R9, R12, R9, !PT ;  /* 0x000000090c097209 */ /* 0x000fc80007810000 */
[----:B------:R-:W-:Y:S02]  /*14a80*/  FMNMX.FTZ R9, R14, R9, !PT ;  /* 0x000000090e097209 */ /* 0x000fe40007810000 */
[----:B------:R-:W-:Y:S02]  /*14a90*/  ISETP.NE.AND P0, PT, R13, RZ, PT ;  /* 0x000000ff0d00720c */ /* 0x000fe40003f05270 */
        /* <DEDUP_REMOVED lines=10> */
[----:B------:R-:W-:-:S03]  /*14b40*/  FMUL.FTZ R27, R27, UR8 ;  /* 0x000000081b1b7c20 */ /* 0x000fc60008410000 */
[----:B------:R-:W-:Y:S01]  /*14b50*/  FMNMX.FTZ R25, R38, R25, !PT ;  /* 0x0000001926197209 */ /* 0x000fe20007810000 */
[----:B------:R-:W-:-:S03]  /*14b60*/  FMUL.FTZ R39, R39, UR8 ;  /* 0x0000000827277c20 */ /* 0x000fc60008410000 */
[----:B------:R-:W-:Y:S01]  /*14b70*/  FMNMX.FTZ R25, R24, R25, !PT ;  /* 0x0000001918197209 */ /* 0x000fe20007810000 */
[----:B------:R0:W-:Y:S01]  /*14b80*/  MUFU.TANH R33, R27 ;  /* 0x0000001b00217308 */ /* 0x0001e20000002400 */
[----:B------:R-:W-:Y:S02]  /*14b90*/  FMUL.FTZ R26, R26, UR8 ;  /* 0x000000081a1a7c20 */ /* 0x000fe40008410000 */
[----:B0-----:R-:W-:-:S05]  /*14ba0*/  FMNMX.FTZ R27, R52, R25, !PT ;  /* 0x00000019341b7209 */ /* 0x001fca0007810000 */
[----:B------:R-:W0:Y:S01]  /*14bb0*/  MUFU.TANH R39, R39 ;  /* 0x0000002700277308 */ /* 0x000e220000002400 */
[----:B------:R-:W-:Y:S01]  /*14bc0*/  FMNMX.FTZ R27, R28, R27, !PT ;  /* 0x0000001b1c1b7209 */ /* 0x000fe20007810000 */
[----:B------:R-:W-:-:S03]  /*14bd0*/  FMUL.FTZ R30, R30, UR8 ;  /* 0x000000081e1e7c20 */ /* 0x000fc60008410000 */
[----:B------:R-:W-:-:S03]  /*14be0*/  FMNMX.FTZ R27, R72, R27, !PT ;  /* 0x0000001b481b7209 */ /* 0x000fc60007810000 */
[----:B------:R0:W1:Y:S01]  /*14bf0*/  MUFU.TANH R29, R26 ;  /* 0x0000001a001d7308 */ /* 0x0000620000002400 */
[----:B------:R-:W-:Y:S01]  /*14c00*/  FMUL.FTZ R31, R31, UR8 ;  /* 0x000000081f1f7c20 */ /* 0x000fe20008410000 */
[----:B------:R-:W-:-:S04]  /*14c10*/  FMNMX.FTZ R27, R76, R27, !PT ;  /* 0x0000001b4c1b7209 */ /* 0x000fc80007810000 */
[----:B------:R-:W-:Y:S02]  /*14c20*/  FMNMX.FTZ R37, R82, R27, !PT ;  /* 0x0000001b52257209 */ /* 0x000fe40007810000 */
[----:B------:R1:W2:Y:S01]  /*14c30*/  MUFU.TANH R35, R30 ;  /* 0x0000001e00237308 */ /* 0x0002a20000002400 */
[----:B0-----:R-:W-:Y:S02]  /*14c40*/  FSEL R26, R39, -INF , P6 ;  /* 0xff800000271a7808 */ /* 0x001fe40003000000 */
[----:B------:R-:W-:-:S05]  /*14c50*/  FMNMX.FTZ R37, R86, R37, !PT ;  /* 0x0000002556257209 */ /* 0x000fca0007810000 */
[----:B------:R-:W0:Y:S01]  /*14c60*/  MUFU.TANH R31, R31 ;  /* 0x0000001f001f7308 */ /* 0x000e220000002400 */
[----:B-1----:R-:W-:Y:S02]  /*14c70*/  FSEL R30, R29, -INF , P5 ;  /* 0xff8000001d1e7808 */ /* 0x002fe40002800000 */
[----:B------:R-:W-:Y:S01]  /*14c80*/  FMNMX.FTZ R37, R26, R37, !PT ;  /* 0x000000251a257209 */ /* 0x000fe20007810000 */
[-CC-:B------:R-:W-:Y:S01]  /*14c90*/  FFMA.FTZ R202, R54, R5.reuse, -R11.reuse ;  /* 0x0000000536ca7223 */ /* 0x180fe2000001080b */
[--C-:B------:R-:W-:Y:S01]  /*14ca0*/  FFMA.FTZ R56, R56, R5, -R11.reuse ;  /* 0x0000000538387223 */ /* 0x100fe2000001080b */
[----:B------:R-:W-:Y:S02]  /*14cb0*/  FSEL R54, R33, -INF , P4 ;  /* 0xff80000021367808 */ /* 0x000fe40002000000 */
[----:B------:R-:W-:Y:S01]  /*14cc0*/  FMNMX.FTZ R37, R30, R37, !PT ;  /* 0x000000251e257209 */ /* 0x000fe20007810000 */
[----:B------:R2:W-:Y:S03]  /*14cd0*/  MUFU.EX2 R9, R56 ;  /* 0x0000003800097308 */ /* 0x0005e60000000800 */
[----:B------:R-:W-:Y:S01]  /*14ce0*/  FMNMX.FTZ R37, R54, R37, !PT ;  /* 0x0000002536257209 */ /* 0x000fe20007810000 */
[----:B------:R-:W-:Y:S01]  /*14cf0*/  FFMA.FTZ R196, R58, R5, -R11 ;  /* 0x000000053ac47223 */ /* 0x000fe2000001080b */
[----:B--2---:R-:W-:-:S02]  /*14d00*/  FSEL R56, R35, -INF , P3 ;  /* 0xff80000023387808 */ /* 0x004fc40001800000 */
[----:B0-----:R-:W-:Y:S02]  /*14d10*/  FSEL R58, R31, -INF , P2 ;  /* 0xff8000001f3a7808 */ /* 0x001fe40001000000 */
[----:B------:R-:W-:-:S04]  /*14d20*/  FMNMX.FTZ R37, R56, R37, !PT ;  /* 0x0000002538257209 */ /* 0x000fc80007810000 */
[----:B------:R-:W-:Y:S01]  /*14d30*/  FMNMX.FTZ R37, R58, R37, !PT ;  /* 0x000000253a257209 */ /* 0x000fe20007810000 */
[----:B------:R-:W-:-:S04]  /*14d40*/  FFMA.FTZ R200, R6, R5, -R11 ;  /* 0x0000000506c87223 */ /* 0x000fc8000001080b */
[----:B------:R-:W0:Y:S02]  /*14d50*/  SHFL.BFLY PT, R6, R37, 0x2, 0x1f ;  /* 0x0c401f0025067f89 */ /* 0x000e2400000e0000 */
[----:B0-----:R-:W-:-:S05]  /*14d60*/  FMNMX.FTZ R41, R37, R6, !PT ;  /* 0x0000000625297209 */ /* 0x001fca0007810000 */
[----:B------:R-:W0:Y:S01]  /*14d70*/  SHFL.BFLY PT, R6, R41, 0x1, 0x1f ;  /* 0x0c201f0029067f89 */ /* 0x000e2200000e0000 */
[----:B------:R-:W-:Y:S08]  /*14d80*/  MUFU.EX2 R200, R200 ;  /* 0x000000c800c87308 */ /* 0x000ff00000000800 */
[----:B------:R-:W1:Y:S01]  /*14d90*/  MUFU.EX2 R7, R7 ;  /* 0x0000000700077308 */ /* 0x000e620000000800 */
[----:B0-----:R-:W-:-:S07]  /*14da0*/  FMNMX.FTZ R6, R41, R6, !PT ;  /* 0x0000000629067209 */ /* 0x001fce0007810000 */
[----:B------:R-:W0:Y:S01]  /*14db0*/  MUFU.EX2 R202, R202 ;  /* 0x000000ca00ca7308 */ /* 0x000e220000000800 */
[C---:B------:R-:W-:Y:S01]  /*14dc0*/  FSETP.NEU.FTZ.AND P2, PT, R6.reuse, -INF , PT ;  /* 0xff8000000600780b */ /* 0x040fe20003f5d000 */
[----:B------:R-:W-:-:S05]  /*14dd0*/  FMUL.FTZ R43, R6, R5 ;  /* 0x00000005062b7220 */ /* 0x000fca0000410000 */
[----:B------:R-:W-:Y:S01]  /*14de0*/  FSEL R43, R43, RZ, P2 ;  /* 0x000000ff2b2b7208 */ /* 0x000fe20001000000 */
[----:B------:R-:W2:Y:S01]  /*14df0*/  MUFU.EX2 R196, R196 ;  /* 0x000000c400c47308 */ /* 0x000ea20000000800 */
[----:B------:R-:W-:-:S03]  /*14e00*/  FFMA.FTZ R60, R60, R5, -R11 ;  /* 0x000000053c3c7223 */ /* 0x000fc6000001080b */
[-CC-:B------:R-:W-:Y:S01]  /*14e10*/  FFMA.FTZ R201, R8, R5.reuse, -R43.reuse ;  /* 0x0000000508c97223 */ /* 0x180fe2000001082b */
[-C--:B------:R-:W-:Y:S01]  /*14e20*/  FFMA.FTZ R8, R3, R5.reuse, -R43 ;  /* 0x0000000503087223 */ /* 0x080fe2000001082b */
[-C--:B------:R-:W-:Y:S01]  /*14e30*/  FFMA.FTZ R198, R62, R5.reuse, -R11 ;  /* 0x000000053ec67223 */ /* 0x080fe2000001080b */
[-C--:B------:R-:W-:Y:S01]  /*14e40*/  FFMA.FTZ R203, R10, R5.reuse, -R43 ;  /* 0x000000050acb7223 */ /* 0x080fe2000001082b */
[----:B------:R-:W3:Y:S01]  /*14e50*/  MUFU.EX2 R13, R60 ;  /* 0x0000003c000d7308 */ /* 0x000ee20000000800 */
[----:B-1----:R-:W-:Y:S01]  /*14e60*/  FADD.FTZ R3, R200, R7 ;  /* 0x00000007c8037221 */ /* 0x002fe20000010000 */
[-CC-:B------:R-:W-:Y:S01]  /*14e70*/  FFMA.FTZ R10, R12, R5.reuse, -R43.reuse ;  /* 0x000000050c0a7223 */ /* 0x180fe2000001082b */
[----:B------:R-:W-:-:S05]  /*14e80*/  FFMA.FTZ R12, R20, R5, -R43 ;  /* 0x00000005140c7223 */ /* 0x000fca000001082b */
[----:B------:R-:W-:Y:S01]  /*14e90*/  MUFU.EX2 R201, R201 ;  /* 0x000000c900c97308 */ /* 0x000fe20000000800 */
[----:B0-----:R-:W-:Y:S01]  /*14ea0*/  FADD.FTZ R20, R202, R3 ;  /* 0x00000003ca147221 */ /* 0x001fe20000010000 */
[----:B------:R-:W-:-:S06]  /*14eb0*/  FFMA.FTZ R197, R14, R5, -R43 ;  /* 0x000000050ec57223 */ /* 0x000fcc000001082b */
[----:B------:R-:W0:Y:S01]  /*14ec0*/  MUFU.EX2 R8, R8 ;  /* 0x0000000800087308 */ /* 0x000e220000000800 */
[----:B------:R-:W-:-:S07]  /*14ed0*/  FADD.FTZ R3, R9, R20 ;  /* 0x0000001409037221 */ /* 0x000fce0000010000 */
[----:B------:R-:W1:Y:S08]  /*14ee0*/  MUFU.EX2 R198, R198 ;  /* 0x000000c600c67308 */ /* 0x000e700000000800 */
[----:B------:R-:W4:Y:S01]  /*14ef0*/  MUFU.EX2 R203, R203 ;  /* 0x000000cb00cb7308 */ /* 0x000f220000000800 */
[----:B--2---:R-:W-:Y:S01]  /*14f00*/  FADD.FTZ R20, R196, R3 ;  /* 0x00000003c4147221 */ /* 0x004fe20000010000 */
[----:B------:R-:W-:-:S06]  /*14f10*/  FFMA.FTZ R199, R40, R5, -R43 ;  /* 0x0000000528c77223 */ /* 0x000fcc000001082b */
[----:B------:R-:W2:Y:S01]  /*14f20*/  MUFU.EX2 R10, R10 ;  /* 0x0000000a000a7308 */ /* 0x000ea20000000800 */
[----:B---3--:R-:W-:Y:S01]  /*14f30*/  FADD.FTZ R3, R13, R20 ;  /* 0x000000140d037221 */ /* 0x008fe20000010000 */
[----:B0-----:R-:W-:-:S06]  /*14f40*/  FADD.FTZ R20, R201, R8 ;  /* 0x00000008c9147221 */ /* 0x001fcc0000010000 */
[----:B------:R-:W0:Y:S01]  /*14f50*/  MUFU.EX2 R197, R197 ;  /* 0x000000c500c57308 */ /* 0x000e220000000800 */
[-C--:B------:R-:W-:Y:S01]  /*14f60*/  FFMA.FTZ R14, R42, R5.reuse, -R43 ;  /* 0x000000052a0e7223 */ /* 0x080fe2000001082b */
[----:B-1----:R-:W-:Y:S01]  /*14f70*/  FADD.FTZ R40, R198, R3 ;  /* 0x00000003c6287221 */ /* 0x002fe20000010000 */
[----:B------:R-:W-:-:S05]  /*14f80*/  FFMA.FTZ R64, R64, R5, -R11 ;  /* 0x0000000540407223 */ /* 0x000fca000001080b */
[----:B------:R-:W1:Y:S01]  /*14f90*/  MUFU.EX2 R12, R12 ;  /* 0x0000000c000c7308 */ /* 0x000e620000000800 */
[----:B----4-:R-:W-:Y:S01]  /*14fa0*/  FADD.FTZ R3, R203, R20 ;  /* 0x00000014cb037221 */ /* 0x010fe20000010000 */
[-C--:B------:R-:W-:Y:S01]  /*14fb0*/  FFMA.FTZ R193, R32, R5.reuse, -R43 ;  /* 0x0000000520c17223 */ /* 0x080fe2000001082b */
[----:B------:R-:W-:-:S05]  /*14fc0*/  FFMA.FTZ R192, R66, R5, -R11 ;  /* 0x0000000542c07223 */ /* 0x000fca000001080b */
[----:B------:R-:W3:Y:S01]  /*14fd0*/  MUFU.EX2 R199, R199 ;  /* 0x000000c700c77308 */ /* 0x000ee20000000800 */
[----:B--2---:R-:W-:Y:S01]  /*14fe0*/  FADD.FTZ R20, R10, R3 ;  /* 0x000000030a147221 */ /* 0x004fe20000010000 */
[-C--:B------:R-:W-:Y:S01]  /*14ff0*/  FFMA.FTZ R32, R44, R5.reuse, -R43 ;  /* 0x000000052c207223 */ /* 0x080fe2000001082b */
[----:B------:R-:W-:-:S05]  /*15000*/  FFMA.FTZ R68, R68, R5, -R11 ;  /* 0x0000000544447223 */ /* 0x000fca000001080b */
[----:B------:R-:W2:Y:S01]  /*15010*/  MUFU.EX2 R14, R14 ;  /* 0x0000000e000e7308 */ /* 0x000ea20000000800 */
[----:B0-----:R-:W-:Y:S01]  /*15020*/  FADD.FTZ R3, R197, R20 ;  /* 0x00000014c5037221 */ /* 0x001fe20000010000 */
[----:B------:R-:W-:-:S06]  /*15030*/  FFMA.FTZ R195, R34, R5, -R43 ;  /* 0x0000000522c37223 */ /* 0x000fcc000001082b */
[----:B------:R-:W0:Y:S01]  /*15040*/  MUFU.EX2 R15, R64 ;  /* 0x00000040000f7308 */ /* 0x000e220000000800 */
[----:B------:R-:W-:Y:S01]  /*15050*/  FFMA.FTZ R194, R70, R5, -R11 ;  /* 0x0000000546c27223 */ /* 0x000fe2000001080b */
[----:B-1----:R-:W-:-:S06]  /*15060*/  FADD.FTZ R20, R12, R3 ;  /* 0x000000030c147221 */ /* 0x002fcc0000010000 */
[----:B------:R-:W1:Y:S01]  /*15070*/  MUFU.EX2 R193, R193 ;  /* 0x000000c100c17308 */ /* 0x000e620000000800 */
[----:B------:R-:W-:-:S07]  /*15080*/  FFMA.FTZ R34, R46, R5, -R43 ;  /* 0x000000052e227223 */ /* 0x000fce000001082b */
[----:B------:R-:W4:Y:S01]  /*15090*/  MUFU.EX2 R192, R192 ;  /* 0x000000c000c07308 */ /* 0x000f220000000800 */
[----:B------:R-:W-:Y:S01]  /*150a0*/  FFMA.FTZ R74, R74, R5, -R11 ;  /* 0x000000054a4a7223 */ /* 0x000fe2000001080b */
[----:B---3--:R-:W-:-:S06]  /*150b0*/  FADD.FTZ R3, R199, R20 ;  /* 0x00000014c7037221 */ /* 0x008fcc0000010000 */
[----:B------:R-:W-:Y:S01]  /*150c0*/  MUFU.EX2 R32, R32 ;  /* 0x0000002000207308 */ /* 0x000fe20000000800 */
[-C--:B------:R-:W-:Y:S01]  /*150d0*/  FFMA.FTZ R189, R36, R5.reuse, -R43 ;  /* 0x0000000524bd7223 */ /* 0x080fe2000001082b */
[----:B------:R-:W-:-:S06]  /*150e0*/  FFMA.FTZ R188, R78, R5, -R11 ;  /* 0x000000054ebc7223 */ /* 0x000fcc000001080b */
[----:B------:R-:W3:Y:S01]  /*150f0*/  MUFU.EX2 R25, R68 ;  /* 0x0000004400197308 */ /* 0x000ee20000000800 */
[----:B------:R-:W-:Y:S01]  /*15100*/  @!P1 IADD3 R0, R0, 0x36840, RZ ;  /* 0x0003684000009810 */ /* 0x000fe20007ffe0ff */
[----:B--2---:R-:W-:-:S06]  /*15110*/  FADD.FTZ R20, R14, R3 ;  /* 0x000000030e147221 */ /* 0x004fcc0000010000 */
[----:B------:R-:W2:Y:S01]  /*15120*/  MUFU.EX2 R195, R195 ;  /* 0x000000c300c37308 */ /* 0x000ea20000000800 */
[----:B------:R-:W-:Y:S01]  /*15130*/  FFMA.FTZ R36, R48, R5, -R43 ;  /* 0x0000000530247223 */ /* 0x000fe2000001082b */
[----:B0-----:R-:W-:-:S06]  /*15140*/  FADD.FTZ R45, R15, R40 ;  /* 0x000000280f2d7221 */ /* 0x001fcc0000010000 */
[----:B------:R-:W0:Y:S01]  /*15150*/  MUFU.EX2 R194, R194 ;  /* 0x000000c200c27308 */ /* 0x000e220000000800 */
[----:B------:R-:W-:Y:S01]  /*15160*/  FFMA.FTZ R29, R80, R5, -R11 ;  /* 0x00000005501d7223 */ /* 0x000fe2000001080b */
[----:B------:R-:W-:Y:S01]  /*15170*/  @!P1 PRMT R0, RZ, 0x654, R0 ;  /* 0x00000654ff009816 */ /* 0x000fe20000000000 */
[----:B-1----:R-:W-:-:S05]  /*15180*/  FADD.FTZ R3, R193, R20 ;  /* 0x00000014c1037221 */ /* 0x002fca0000010000 */
[----:B------:R-:W1:Y:S01]  /*15190*/  MUFU.EX2 R34, R34 ;  /* 0x0000002200227308 */ /* 0x000e620000000800 */
[-C--:B------:R-:W-:Y:S01]  /*151a0*/  FFMA.FTZ R191, R50, R5.reuse, -R43 ;  /* 0x0000000532bf7223 */ /* 0x080fe2000001082b */
[----:B----4-:R-:W-:Y:S01]  /*151b0*/  FADD.FTZ R40, R192, R45 ;  /* 0x0000002dc0287221 */ /* 0x010fe20000010000 */
[-C--:B------:R-:W-:Y:S01]  /*151c0*/  FFMA.FTZ R190, R84, R5.reuse, -R11 ;  /* 0x0000000554be7223 */ /* 0x080fe2000001080b */
[----:B------:R4:W-:Y:S04]  /*151d0*/  @!P1 SYNCS.ARRIVE.TRANS64.RED.A1T0 RZ, [R0+URZ], RZ ;  /* 0x000000ff00ff99a7 */ /* 0x0009e8000810043f */
[----:B------:R-:W5:Y:S01]  /*151e0*/  MUFU.EX2 R27, R74 ;  /* 0x0000004a001b7308 */ /* 0x000f620000000800 */
[----:B------:R-:W-:Y:S01]  /*151f0*/  FFMA.FTZ R38, R38, R5, -R43 ;  /* 0x0000000526267223 */ /* 0x000fe2000001082b */
[----:B---3--:R-:W-:-:S06]  /*15200*/  FADD.FTZ R45, R25, R40 ;  /* 0x00000028192d7221 */ /* 0x008fcc0000010000 */
[----:B------:R-:W3:Y:S01]  /*15210*/  MUFU.EX2 R189, R189 ;  /* 0x000000bd00bd7308 */ /* 0x000ee20000000800 */
[----:B----4-:R-:W-:Y:S01]  /*15220*/  FADD.FTZ R0, R32, R3 ;  /* 0x0000000320007221 */ /* 0x010fe20000010000 */
[----:B------:R-:W-:-:S06]  /*15230*/  FFMA.FTZ R31, R88, R5, -R11 ;  /* 0x00000005581f7223 */ /* 0x000fcc000001080b */
[----:B------:R-:W4:Y:S01]  /*15240*/  MUFU.EX2 R188, R188 ;  /* 0x000000bc00bc7308 */ /* 0x000f220000000800 */
[----:B--2---:R-:W-:Y:S01]  /*15250*/  FADD.FTZ R3, R195, R0 ;  /* 0x00000000c3037221 */ /* 0x004fe20000010000 */
[----:B------:R-:W-:-:S06]  /*15260*/  FFMA.FTZ R185, R24, R5, -R43 ;  /* 0x0000000518b97223 */ /* 0x000fcc000001082b */
[----:B------:R-:W2:Y:S01]  /*15270*/  MUFU.EX2 R36, R36 ;  /* 0x0000002400247308 */ /* 0x000ea20000000800 */
[----:B0-----:R-:W-:Y:S01]  /*15280*/  FADD.FTZ R40, R194, R45 ;  /* 0x0000002dc2287221 */ /* 0x001fe20000010000 */
[----:B------:R-:W-:-:S06]  /*15290*/  FFMA.FTZ R184, R90, R5, -R11 ;  /* 0x000000055ab87223 */ /* 0x000fcc000001080b */
[----:B------:R-:W0:Y:S01]  /*152a0*/  MUFU.EX2 R29, R29 ;  /* 0x0000001d001d7308 */ /* 0x000e220000000800 */
[----:B-1----:R-:W-:Y:S01]  /*152b0*/  FADD.FTZ R0, R34, R3 ;  /* 0x0000000322007221 */ /* 0x002fe20000010000 */
[----:B------:R-:W-:-:S06]  /*152c0*/  FFMA.FTZ R24, R52, R5, -R43 ;  /* 0x0000000534187223 */ /* 0x000fcc000001082b */
[----:B------:R-:W1:Y:S01]  /*152d0*/  MUFU.EX2 R191, R191 ;  /* 0x000000bf00bf7308 */ /* 0x000e620000000800 */
[----:B-----5:R-:W-:Y:S01]  /*152e0*/  FADD.FTZ R45, R27, R40 ;  /* 0x000000281b2d7221 */ /* 0x020fe20000010000 */
[----:B------:R-:W-:-:S06]  /*152f0*/  FFMA.FTZ R33, R92, R5, -R11 ;  /* 0x000000055c217223 */ /* 0x000fcc000001080b */
[----:B------:R-:W5:Y:S01]  /*15300*/  MUFU.EX2 R190, R190 ;  /* 0x000000be00be7308 */ /* 0x000f620000000800 */
[----:B---3--:R-:W-:Y:S01]  /*15310*/  FADD.FTZ R3, R189, R0 ;  /* 0x00000000bd037221 */ /* 0x008fe20000010000 */
[----:B------:R-:W-:-:S06]  /*15320*/  FFMA.FTZ R28, R28, R5, -R43 ;  /* 0x000000051c1c7223 */ /* 0x000fcc000001082b */
[----:B------:R-:W3:Y:S01]  /*15330*/  MUFU.EX2 R38, R38 ;  /* 0x0000002600267308 */ /* 0x000ee20000000800 */
[----:B----4-:R-:W-:Y:S01]  /*15340*/  FADD.FTZ R40, R188, R45 ;  /* 0x0000002dbc287221 */ /* 0x010fe20000010000 */
[----:B------:R-:W-:-:S06]  /*15350*/  FFMA.FTZ R186, R94, R5, -R11 ;  /* 0x000000055eba7223 */ /* 0x000fcc000001080b */
[----:B------:R-:W4:Y:S01]  /*15360*/  MUFU.EX2 R31, R31 ;  /* 0x0000001f001f7308 */ /* 0x000f220000000800 */
[----:B--2---:R-:W-:Y:S01]  /*15370*/  FADD.FTZ R0, R36, R3 ;  /* 0x0000000324007221 */ /* 0x004fe20000010000 */
[----:B0-----:R-:W-:-:S06]  /*15380*/  FADD.FTZ R45, R29, R40 ;  /* 0x000000281d2d7221 */ /* 0x001fcc0000010000 */
[----:B------:R-:W0:Y:S01]  /*15390*/  MUFU.EX2 R185, R185 ;  /* 0x000000b900b97308 */ /* 0x000e220000000800 */
[----:B------:R-:W-:-:S07]  /*153a0*/  FFMA.FTZ R35, R96, R5, -R11 ;  /* 0x0000000560237223 */ /* 0x000fce000001080b */
[----:B------:R-:W2:Y:S01]  /*153b0*/  MUFU.EX2 R184, R184 ;  /* 0x000000b800b87308 */ /* 0x000ea20000000800 */
[----:B------:R-:W-:Y:S01]  /*153c0*/  FFMA.FTZ R72, R72, R5, -R43 ;  /* 0x0000000548487223 */ /* 0x000fe2000001082b */
[----:B-1----:R-:W-:-:S06]  /*153d0*/  FADD.FTZ R3, R191, R0 ;  /* 0x00000000bf037221 */ /* 0x002fcc0000010000 */
[----:B------:R-:W1:Y:S01]  /*153e0*/  MUFU.EX2 R24, R24 ;  /* 0x0000001800187308 */ /* 0x000e620000000800 */
[----:B------:R-:W-:Y:S01]  /*153f0*/  FFMA.FTZ R76, R76, R5, -R43 ;  /* 0x000000054c4c7223 */ /* 0x000fe2000001082b */
[----:B-----5:R-:W-:-:S06]  /*15400*/  FADD.FTZ R20, R190, R45 ;  /* 0x0000002dbe147221 */ /* 0x020fcc0000010000 */
[----:B------:R-:W5:Y:S01]  /*15410*/  MUFU.EX2 R33, R33 ;  /* 0x0000002100217308 */ /* 0x000f620000000800 */
[----:B------:R-:W-:Y:S01]  /*15420*/  FFMA.FTZ R180, R98, R5, -R11 ;  /* 0x0000000562b47223 */ /* 0x000fe2000001080b */
[----:B---3--:R-:W-:-:S06]  /*15430*/  FADD.FTZ R0, R38, R3 ;  /* 0x0000000326007221 */ /* 0x008fcc0000010000 */
[----:B------:R-:W3:Y:S01]  /*15440*/  MUFU.EX2 R28, R28 ;  /* 0x0000001c001c7308 */ /* 0x000ee20000000800 */
[----:B----4-:R-:W-:Y:S01]  /*15450*/  FADD.FTZ R45, R31, R20 ;  /* 0x000000141f2d7221 */ /* 0x010fe20000010000 */
[----:B------:R-:W-:-:S06]  /*15460*/  FFMA.FTZ R37, R100, R5, -R11 ;  /* 0x0000000564257223 */ /* 0x000fcc000001080b */
[----:B------:R-:W4:Y:S01]  /*15470*/  MUFU.EX2 R186, R186 ;  /* 0x000000ba00ba7308 */ /* 0x000f220000000800 */
[----:B------:R-:W-:Y:S01]  /*15480*/  FFMA.FTZ R82, R82, R5, -R43 ;  /* 0x0000000552527223 */ /* 0x000fe2000001082b */
[----:B0-----:R-:W-:-:S06]  /*15490*/  FADD.FTZ R3, R185, R0 ;  /* 0x00000000b9037221 */ /* 0x001fcc0000010000 */
[----:B------:R-:W0:Y:S01]  /*154a0*/  MUFU.EX2 R187, R72 ;  /* 0x0000004800bb7308 */ /* 0x000e220000000800 */
[----:B------:R-:W-:Y:S01]  /*154b0*/  FFMA.FTZ R86, R86, R5, -R43 ;  /* 0x0000000556567223 */ /* 0x000fe2000001082b */
[----:B--2---:R-:W-:-:S06]  /*154c0*/  FADD.FTZ R20, R184, R45 ;  /* 0x0000002db8147221 */ /* 0x004fcc0000010000 */
[----:B------:R-:W2:Y:S01]  /*154d0*/  MUFU.EX2 R35, R35 ;  /* 0x0000002300237308 */ /* 0x000ea20000000800 */
[----:B------:R-:W-:Y:S01]  /*154e0*/  FFMA.FTZ R182, R102, R5, -R11 ;  /* 0x0000000566b67223 */ /* 0x000fe2000001080b */
[----:B-1----:R-:W-:-:S06]  /*154f0*/  FADD.FTZ R3, R24, R3 ;  /* 0x0000000318037221 */ /* 0x002fcc0000010000 */
[----:B------:R-:W1:Y:S01]  /*15500*/  MUFU.EX2 R76, R76 ;  /* 0x0000004c004c7308 */ /* 0x000e620000000800 */
[----:B-----5:R-:W-:Y:S01]  /*15510*/  FADD.FTZ R45, R33, R20 ;  /* 0x00000014212d7221 */ /* 0x020fe20000010000 */
[----:B------:R-:W-:-:S06]  /*15520*/  FFMA.FTZ R39, R104, R5, -R11 ;  /* 0x0000000568277223 */ /* 0x000fcc000001080b */
[----:B------:R-:W5:Y:S01]  /*15530*/  MUFU.EX2 R180, R180 ;  /* 0x000000b400b47308 */ /* 0x000f620000000800 */
[----:B------:R-:W-:Y:S01]  /*15540*/  FFMA.FTZ R26, R26, R5, -R43 ;  /* 0x000000051a1a7223 */ /* 0x000fe2000001082b */
[----:B---3--:R-:W-:-:S06]  /*15550*/  FADD.FTZ R0, R28, R3 ;  /* 0x000000031c007221 */ /* 0x008fcc0000010000 */
[----:B------:R-:W3:Y:S01]  /*15560*/  MUFU.EX2 R181, R82 ;  /* 0x0000005200b57308 */ /* 0x000ee20000000800 */
[----:B------:R-:W-:Y:S01]  /*15570*/  FFMA.FTZ R30, R30, R5, -R43 ;  /* 0x000000051e1e7223 */ /* 0x000fe2000001082b */
[----:B----4-:R-:W-:-:S06]  /*15580*/  FADD.FTZ R20, R186, R45 ;  /* 0x0000002dba147221 */ /* 0x010fcc0000010000 */
[----:B------:R-:W4:Y:S01]  /*15590*/  MUFU.EX2 R37, R37 ;  /* 0x0000002500257308 */ /* 0x000f220000000800 */
[----:B------:R-:W-:Y:S01]  /*155a0*/  FFMA.FTZ R176, R106, R5, -R11 ;  /* 0x000000056ab07223 */ /* 0x000fe2000001080b */
[----:B------:R-:W-:Y:S01]  /*155b0*/  F2FP.F16.F32.PACK_AB R200, R7, R200 ;  /* 0x000000c807c8723e */ /* 0x000fe200000000ff */
[----:B0-----:R-:W-:-:S05]  /*155c0*/  FADD.FTZ R3, R187, R0 ;  /* 0x00000000bb037221 */ /* 0x001fca0000010000 */
[----:B------:R-:W0:Y:S01]  /*155d0*/  MUFU.EX2 R86, R86 ;  /* 0x0000005600567308 */ /* 0x000e220000000800 */
[----:B--2---:R-:W-:-:S07]  /*155e0*/  FADD.FTZ R7, R35, R20 ;  /* 0x0000001423077221 */ /* 0x004fce0000010000 */
[----:B------:R-:W2:Y:S01]  /*155f0*/  MUFU.EX2 R182, R182 ;  /* 0x000000b600b67308 */ /* 0x000ea20000000800 */
[-C--:B------:R-:W-:Y:S01]  /*15600*/  FFMA.FTZ R54, R54, R5.reuse, -R43 ;  /* 0x0000000536367223 */ /* 0x080fe2000001082b */
[----:B------:R-:W-:Y:S01]  /*15610*/  FFMA.FTZ R108, R108, R5, -R11 ;  /* 0x000000056c6c7223 */ /* 0x000fe2000001080b */
[----:B-1----:R-:W-:-:S05]  /*15620*/  FADD.FTZ R0, R76, R3 ;  /* 0x000000034c007221 */ /* 0x002fca0000010000 */
[----:B------:R-:W1:Y:S01]  /*15630*/  MUFU.EX2 R183, R26 ;  /* 0x0000001a00b77308 */ /* 0x000e620000000800 */
[----:B------:R-:W-:Y:S01]  /*15640*/  FFMA.FTZ R56, R56, R5, -R43 ;  /* 0x0000000538387223 */ /* 0x000fe2000001082b */
[----:B-----5:R-:W-:-:S06]  /*15650*/  FADD.FTZ R20, R180, R7 ;  /* 0x00000007b4147221 */ /* 0x020fcc0000010000 */
        /* <DEDUP_REMOVED lines=8> */
[----:B0-----:R-:W-:-:S06]  /*156e0*/  FADD.FTZ R0, R86, R3 ;  /* 0x0000000356007221 */ /* 0x001fcc0000010000 */
[----:B------:R-:W0:Y:S01]  /*156f0*/  MUFU.EX2 R177, R54 ;  /* 0x0000003600b17308 */ /* 0x000e220000000800 */
[----:B--2---:R-:W-:-:S07]  /*15700*/  FADD.FTZ R20, R182, R7 ;  /* 0x00000007b6147221 */ /* 0x004fce0000010000 */
[----:B------:R-:W2:Y:S01]  /*15710*/  MUFU.EX2 R41, R108 ;  /* 0x0000006c00297308 */ /* 0x000ea20000000800 */
[----:B-1----:R-:W-:Y:S01]  /*15720*/  FADD.FTZ R3, R183, R0 ;  /* 0x00000000b7037221 */ /* 0x002fe20000010000 */
[----:B-----5:R-:W-:-:S06]  /*15730*/  FADD.FTZ R7, R39, R20 ;  /* 0x0000001427077221 */ /* 0x020fcc0000010000 */
[----:B------:R-:W1:Y:S01]  /*15740*/  MUFU.EX2 R56, R56 ;  /* 0x0000003800387308 */ /* 0x000e620000000800 */
[----:B------:R-:W-:-:S07]  /*15750*/  ISETP.GE.AND P2, PT, R154, 0x71, PT ;  /* 0x000000719a00780c */ /* 0x000fce0003f46270 */
[----:B------:R-:W5:Y:S01]  /*15760*/  MUFU.EX2 R178, R178 ;  /* 0x000000b200b27308 */ /* 0x000f620000000800 */
[----:B---3--:R-:W-:Y:S01]  /*15770*/  FADD.FTZ R0, R30, R3 ;  /* 0x000000031e007221 */ /* 0x008fe20000010000 */
[----:B----4-:R-:W-:-:S06]  /*15780*/  FADD.FTZ R20, R176, R7 ;  /* 0x00000007b0147221 */ /* 0x010fcc0000010000 */
[----:B------:R-:W3:Y:S08]  /*15790*/  MUFU.EX2 R43, R43 ;  /* 0x0000002b002b7308 */ /* 0x000ef00000000800 */
[----:B------:R-:W4:Y:S01]  /*157a0*/  MUFU.EX2 R11, R11 ;  /* 0x0000000b000b7308 */ /* 0x000f220000000800 */
[----:B0-----:R-:W-:Y:S01]  /*157b0*/  FADD.FTZ R3, R177, R0 ;  /* 0x00000000b1037221 */ /* 0x001fe20000010000 */
[----:B--2---:R-:W-:Y:S01]  /*157c0*/  FADD.FTZ R7, R41, R20 ;  /* 0x0000001429077221 */ /* 0x004fe20000010000 */
[----:B------:R-:W-:Y:S02]  /*157d0*/  BSSY B0, `(.L_x_4228) ;  /* 0x00005fb000007945 */ /* 0x000fe40003800000 */
[----:B-1----:R-:W-:Y:S01]  /*157e0*/  FADD.FTZ R0, R56, R3 ;  /* 0x0000000338007221 */ /* 0x002fe20000010000 */
[----:B-----5:R-:W-:Y:S01]  /*157f0*/  FADD.FTZ R20, R178, R7 ;  /* 0x00000007b2147221 */ /* 0x020fe20000010000 */
[----:B------:R-:W-:Y:S01]  /*15800*/  F2FP.F16.F32.PACK_AB R196, R13, R196 ;  /* 0x000000c40dc4723e */ /* 0x000fe200000000ff */
[----:B------:R-:W-:Y:S01]  /*15810*/  IMAD.MOV.U32 R3, RZ, RZ, 0x3f800000 ;  /* 0x3f800000ff037424 */ /* 0x000fe200078e00ff */
[----:B------:R-:W-:Y:S01]  /*15820*/  F2FP.F16.F32.PACK_AB R192, R25, R192 ;  /* 0x000000c019c0723e */ /* 0x000fe200000000ff */
[----:B---3--:R-:W-:Y:S01]  /*15830*/  FADD.FTZ R13, R43, R0 ;  /* 0x000000002b0d7221 */ /* 0x008fe20000010000 */
[----:B------:R-:W-:Y:S01]  /*15840*/  F2FP.F16.F32.PACK_AB R194, R27, R194 ;  /* 0x000000c21bc2723e */ /* 0x000fe200000000ff */
[----:B------:R-:W-:Y:S01]  /*15850*/  IMAD.MOV.U32 R0, RZ, RZ, 0x3f800000 ;  /* 0x3f800000ff007424 */ /* 0x000fe200078e00ff */
[----:B------:R-:W-:Y:S01]  /*15860*/  F2FP.F16.F32.PACK_AB R188, R29, R188 ;  /* 0x000000bc1dbc723e */ /* 0x000fe200000000ff */
[--C-:B------:R-:W-:Y:S01]  /*15870*/  IMAD.MOV.U32 R117, RZ, RZ, R119.reuse ;  /* 0x000000ffff757224 */ /* 0x100fe200078e0077 */
[----:B------:R-:W-:Y:S01]  /*15880*/  F2FP.F16.F32.PACK_AB R190, R31, R190 ;  /* 0x000000be1fbe723e */ /* 0x000fe200000000ff */
[--C-:B------:R-:W-:Y:S01]  /*15890*/  IMAD.MOV.U32 R116, RZ, RZ, R119.reuse ;  /* 0x000000ffff747224 */ /* 0x100fe200078e0077 */
[----:B------:R-:W-:Y:S01]  /*158a0*/  F2FP.F16.F32.PACK_AB R184, R33, R184 ;  /* 0x000000b821b8723e */ /* 0x000fe200000000ff */
[----:B----4-:R-:W-:Y:S01]  /*158b0*/  FADD.FTZ R20, R11, R20 ;  /* 0x000000140b147221 */ /* 0x010fe20000010000 */
        /* <DEDUP_REMOVED lines=114> */
[----:B------:R-:W-:Y:S06]  /*15fe0*/  @!P2 BRA `(.L_x_4229) ;  /* 0x0000005400e4a947 */ /* 0x000fec0003800000 */
[----:B------:R-:W-:Y:S01]  /*15ff0*/  VIADD R7, R156, 0xfffffffe ;  /* 0xfffffffe9c077836 */ /* 0x000fe20000000000 */
[----:B------:R-:W-:Y:S01]  /*16000*/  MOV R8, R6 ;  /* 0x0000000600087202 */ /* 0x000fe20000000f00 */
[----:B------:R-:W-:Y:S01]  /*16010*/  IMAD.MOV.U32 R9, RZ, RZ, R4 ;  /* 0x000000ffff097224 */ /* 0x000fe200078e0004 */
[----:B------:R-:W-:Y:S01]  /*16020*/  MOV R11, R214 ;  /* 0x000000d6000b7202 */ /* 0x000fe20000000f00 */
        /* <DEDUP_REMOVED lines=49> */
[----:B------:R-:W-:-:S07]  /*16340*/  CS2R R24, SRZ ;  /* 0x0000000000187805 */ /* 0x000fce000001ff00 */
.L_x_4240:
[----:B------:R-:W-:-:S05]  /*16350*/  VIADD R4, R11, 0x1 ;  /* 0x000000010b047836 */ /* 0x000fca0000000000 */
[----:B------:R-:W-:-:S04]  /*16360*/  ISETP.NE.AND P2, PT, R4, 0x2, PT ;  /* 0x000000020400780c */ /* 0x000fc80003f45270 */
[----:B------:R-:W-:Y:S02]  /*16370*/  SEL R5, RZ, 0x1, P2 ;  /* 0x00000001ff057807 */ /* 0x000fe40001000000 */
[----:B------:R-:W-:Y:S02]  /*16380*/  SEL R214, R4, RZ, P2 ;  /* 0x000000ff04d67207 */ /* 0x000fe40001000000 */
[----:B------:R-:W-:Y:S01]  /*16390*/  LOP3.LUT R216, R10, R5, RZ, 0x3c, !PT ;  /* 0x000000050ad87212 */ /* 0x000fe200078e3cff */
[----:B------:R-:W-:Y:S06]  /*163a0*/  @!P0 BRA `(.L_x_4230) ;  /* 0x0000000000048947 */ /* 0x000fec0003800000 */
[----:B------:R-:W-:Y:S01]  /*163b0*/  BPT.TRAP 0x1 ;  /* 0x000000040000795c */ /* 0x000fe20000300000 */
.L_x_4230:
[----:B------:R-:W-:Y:S02]  /*163c0*/  LEA R12, R214, R2, 0x3 ;  /* 0x00000002d60c7211 */ /* 0x000fe400078e18ff */
[----:B------:R-:W-:-:S04]  /*163d0*/  SHF.L.U32 R5, R216, 0x1f, RZ ;  /* 0x0000001fd8057819 */ /* 0x000fc800000006ff */
[----:B------:R0:W1:Y:S01]  /*163e0*/  SYNCS.PHASECHK.TRANS64.TRYWAIT P2, [R12+URZ+0x36830], R5 ;  /* 0x036830050c0075a7 */ /* 0x000062000804017f */
[----:B------:R-:W-:Y:S05]  /*163f0*/  @!P0 BRA `(.L_x_4231) ;  /* 0x0000000000048947 */ /* 0x000fea0003800000 */
[----:B------:R-:W-:Y:S01]  /*16400*/  BPT.TRAP 0x1 ;  /* 0x000000040000795c */ /* 0x000fe20000300000 */
.L_x_4231:
[----:B------:R-:W-:Y:S01]  /*16410*/  IMAD R4, R214, 0xa80, R21 ;  /* 0x00000a80d6047824 */ /* 0x000fe200078e0215 */
[----:B------:R-:W-:Y:S03]  /*16420*/  BSSY B1, `(.L_x_4232) ;  /* 0x0000006000017945 */ /* 0x000fe60003800000 */
[C---:B------:R-:W-:Y:S02]  /*16430*/  VIADD R120, R4.reuse, 0x80 ;  /* 0x0000008004787836 */ /* 0x040fe40000000000 */
[----:B------:R-:W-:Y:S01]  /*16440*/  VIADD R122, R4, 0x100 ;  /* 0x00000100047a7836 */ /* 0x000fe20000000000 */
[----:B-1----:R-:W-:Y:S06]  /*16450*/  @P2 BRA `(.L_x_4233) ;  /* 0x0000000000082947 */ /* 0x002fec0003800000 */
[----:B------:R-:W1:Y:S02]  /*16460*/  SYNCS.PHASECHK.TRANS64.TRYWAIT P2, [R12+URZ+0x36830], R5 ;  /* 0x036830050c0075a7 */ /* 0x000e64000804017f */
[----:B-1----:R-:W-:Y:S05]  /*16470*/  @!P2 BRA `(.L_x_4234) ;  /* 0x0000010c00eca947 */ /* 0x002fea0003800000 */
.L_x_4233:
[----:B------:R-:W-:Y:S05]  /*16480*/  BSYNC B1 ;  /* 0x0000000000017941 */ /* 0x000fea0003800000 */
.L_x_4232:
[----:B------:R-:W2:Y:S04]  /*16490*/  LDL.64 R14, [R1+0x40] ;  /* 0x00004000010e7983 */ /* 0x000ea80000100a00 */
[----:B------:R-:W3:Y:S01]  /*164a0*/  LDL.64 R124, [R1+0x48] ;  /* 0x00004800017c7983 */ /* 0x000ee20000100a00 */
[----:B------:R-:W-:Y:S01]  /*164b0*/  WARPGROUP.ARRIVE ;  /* 0x00000000000079c5 */ /* 0x000fe20000000000 */
[----:B------:R-:W-:Y:S01]  /*164c0*/  IMAD.MOV.U32 R121, RZ, RZ, 0x40000040 ;  /* 0x40000040ff797424 */ /* 0x000fe200078e00ff */
[----:B------:R-:W-:-:S04]  /*164d0*/  R2UR UR6, R120 ;  /* 0x00000000780672ca */ /* 0x000fc800000e0000 */
[C---:B------:R-:W-:Y:S01]  /*164e0*/  R2UR UR7, R121.reuse ;  /* 0x00000000790772ca */ /* 0x040fe200000e0000 */
[----:B------:R-:W-:Y:S01]  /*164f0*/  IMAD.MOV.U32 R120, RZ, RZ, R122 ;  /* 0x000000ffff787224 */ /* 0x000fe200078e007a */
[----:B------:R-:W-:-:S04]  /*16500*/  R2UR UR19, R121 ;  /* 0x00000000791372ca */ /* 0x000fc800000e0000 */
[----:B------:R-:W-:Y:S01]  /*16510*/  R2UR UR18, R120 ;  /* 0x00000000781272ca */ /* 0x000fe200000e0000 */
[----:B------:R-:W-:Y:S01]  /*16520*/  VIADD R120, R4, 0x200 ;  /* 0x0000020004787836 */ /* 0x000fe20000000000 */
[----:B------:R-:W-:-:S04]  /*16530*/  R2UR UR15, R121 ;  /* 0x00000000790f72ca */ /* 0x000fc800000e0000 */
[----:B------:R-:W-:Y:S02]  /*16540*/  R2UR UR14, R120 ;  /* 0x00000000780e72ca */ /* 0x000fe400000e0000 */
[----:B--2---:R-:W-:Y:S01]  /*16550*/  R2UR UR43, R15 ;  /* 0x000000000f2b72ca */ /* 0x004fe200000e0000 */
[----:B------:R-:W-:Y:S01]  /*16560*/  IMAD.MOV.U32 R15, RZ, RZ, 0x40000040 ;  /* 0x40000040ff0f7424 */ /* 0x000fe200078e00ff */
[----:B------:R-:W-:Y:S02]  /*16570*/  R2UR UR42, R14 ;  /* 0x000000000e2a72ca */ /* 0x000fe400000e0000 */
[----:B------:R-:W-:Y:S02]  /*16580*/  MOV R14, R4 ;  /* 0x00000004000e7202 */ /* 0x000fe40000000f00 */
[----:B---3--:R-:W-:Y:S02]  /*16590*/  R2UR UR28, R124 ;  /* 0x000000007c1c72ca */ /* 0x008fe400000e0000 */
[----:B------:R-:W-:-:S02]  /*165a0*/  R2UR UR29, R125 ;  /* 0x000000007d1d72ca */ /* 0x000fc400000e0000 */
[----:B------:R-:W-:Y:S02]  /*165b0*/  R2UR UR26, R14 ;  /* 0x000000000e1a72ca */ /* 0x000fe400000e0000 */
[----:B------:R-:W-:-:S07]  /*165c0*/  R2UR UR27, R15 ;  /* 0x000000000f1b72ca */ /* 0x000fce00000e0000 */
[----:B------:R-:W-:Y:S02]  /*165d0*/  UMOV UR24, UR28 ;  /* 0x0000001c00187c82 */ /* 0x000fe40008000000 */
[----:B------:R-:W-:-:S04]  /*165e0*/  UMOV UR25, UR29 ;  /* 0x0000001d00197c82 */ /* 0x000fc80008000000 */
        /* <DEDUP_REMOVED lines=14> */
[----:B------:R-:W-:Y:S01]  /*166d0*/  UMOV UR20, UR28 ;  /* 0x0000001c00147c82 */ /* 0x000fe20008000000 */
[----:B------:R-:W-:Y:S01]  /*166e0*/  UMOV UR21, UR29 ;  /* 0x0000001d00157c82 */ /* 0x000fe20008000000 */
[----:B------:R-:W-:Y:S02]  /*166f0*/  WARPGROUP.DEPBAR.LE gsb0, 0x0 ;  /* 0x00008000000079c5 */ /* 0x000fe40000010000 */
[----:B------:R-:W-:-:S08]  /*16700*/  WARPGROUP.ARRIVE ;  /* 0x00000000000079c5 */ /* 0x000fd00000000000 */
[----:B------:R-:W-:Y:S01]  /*16710*/  HGMMA.64x16x16.F32 R144, gdesc[UR20], RZ, !UPT, gsb0 ;  /* 0x00200000149079f0 */ /* 0x000fe2000c0008ff */
[----:B------:R-:W-:Y:S01]  /*16720*/  UMOV UR12, UR28 ;  /* 0x0000001c000c7c82 */ /* 0x000fe20008000000 */
[----:B------:R-:W-:Y:S01]  /*16730*/  UMOV UR13, UR29 ;  /* 0x0000001d000d7c82 */ /* 0x000fe20008000000 */
[----:B------:R-:W-:Y:S01]  /*16740*/  IMAD.MOV.U32 R123, RZ, RZ, 0x40000040 ;  /* 0x40000040ff7b7424 */ /* 0x000fe200078e00ff */
[----:B------:R-:W-:Y:S02]  /*16750*/  WARPGROUP.DEPBAR.LE gsb0, 0x0 ;  /* 0x00008000000079c5 */ /* 0x000fe40000010000 */
[----:B------:R-:W-:-:S06]  /*16760*/  WARPGROUP.ARRIVE ;  /* 0x00000000000079c5 */ /* 0x000fcc0000000000 */
[----:B------:R-:W-:Y:S01]  /*16770*/  HGMMA.64x16x16.F32 R136, gdesc[UR12], RZ, !UPT, gsb0 ;  /* 0x002000000c8879f0 */ /* 0x000fe2000c0008ff */
[----:B------:R-:W-:Y:S02]  /*16780*/  IADD3 R122, R4, 0x280, RZ ;  /* 0x00000280047a7810 */ /* 0x000fe40007ffe0ff */
[----:B------:R-:W-:Y:S02]  /*16790*/  R2UR UR11, R123 ;  /* 0x000000007b0b72ca */ /* 0x000fe400000e0000 */
[----:B------:R-:W-:Y:S01]  /*167a0*/  R2UR UR10, R122 ;  /* 0x000000007a0a72ca */ /* 0x000fe200000e0000 */
[----:B------:R-:W-:Y:S01]  /*167b0*/  UMOV UR8, UR28 ;  /* 0x0000001c00087c82 */ /* 0x000fe20008000000 */
[----:B------:R-:W-:Y:S01]  /*167c0*/  UMOV UR9, UR29 ;  /* 0x0000001d00097c82 */ /* 0x000fe20008000000 */
[----:B------:R-:W-:Y:S01]  /*167d0*/  IMAD.MOV.U32 R121, RZ, RZ, 0x40000040 ;  /* 0x40000040ff797424 */ /* 0x000fe200078e00ff */
[----:B------:R-:W-:Y:S02]  /*167e0*/  WARPGROUP.DEPBAR.LE gsb0, 0x0 ;  /* 0x00008000000079c5 */ /* 0x000fe40000010000 */
[----:B------:R-:W-:-:S07]  /*167f0*/  WARPGROUP.ARRIVE ;  /* 0x00000000000079c5 */ /* 0x000fce0000000000 */
[----:B------:R-:W-:Y:S01]  /*16800*/  HGMMA.64x16x16.F32 R128, gdesc[UR8], RZ, !UPT, gsb0 ;  /* 0x00200000088079f0 */ /* 0x000fe2000c0008ff */
[C---:B------:R-:W-:Y:S01]  /*16810*/  IADD3 R120, R4.reuse, 0x2, RZ ;  /* 0x0000000204787810 */ /* 0x040fe20007ffe0ff */
[C---:B------:R-:W-:Y:S01]  /*16820*/  VIADD R14, R4.reuse, 0x300 ;  /* 0x00000300040e7836 */ /* 0x040fe20000000000 */
[----:B------:R-:W-:Y:S01]  /*16830*/  R2UR UR35, R121 ;  /* 0x00000000792372ca */ /* 0x000fe200000e0000 */
[----:B------:R-:W-:Y:S01]  /*16840*/  VIADD R122, R4, 0x182 ;  /* 0x00000182047a7836 */ /* 0x000fe20000000000 */
[----:B------:R-:W-:Y:S01]  /*16850*/  R2UR UR34, R120 ;  /* 0x00000000782272ca */ /* 0x000fe200000e0000 */
[----:B------:R-:W-:Y:S01]  /*16860*/  IMAD.MOV.U32 R123, RZ, RZ, 0x40000040 ;  /* 0x40000040ff7b7424 */ /* 0x000fe200078e00ff */
[----:B------:R-:W-:Y:S02]  /*16870*/  IADD3 R120, R4, 0x102, RZ ;  /* 0x0000010204787810 */ /* 0x000fe40007ffe0ff */
[----:B------:R-:W-:Y:S02]  /*16880*/  MOV R121, 0x40000040 ;  /* 0x4000004000797802 */ /* 0x000fe40000000f00 */
[----:B------:R-:W-:-:S02]  /*16890*/  R2UR UR58, R14 ;  /* 0x000000000e3a72ca */ /* 0x000fc400000e0000 */
[----:B------:R-:W-:Y:S02]  /*168a0*/  R2UR UR59, R15 ;  /* 0x000000000f3b72ca */ /* 0x000fe400000e0000 */
[----:B------:R-:W-:Y:S02]  /*168b0*/  R2UR UR30, R120 ;  /* 0x00000000781e72ca */ /* 0x000fe400000e0000 */
[----:B------:R-:W-:Y:S01]  /*168c0*/  R2UR UR31, R121 ;  /* 0x00000000791f72ca */ /* 0x000fe200000e0000 */
[----:B------:R-:W-:Y:S01]  /*168d0*/  IMAD.MOV.U32 R121, RZ, RZ, 0x40000040 ;  /* 0x40000040ff797424 */ /* 0x000fe200078e00ff */
[----:B------:R-:W-:Y:S01]  /*168e0*/  R2UR UR26, R122 ;  /* 0x000000007a1a72ca */ /* 0x000fe200000e0000 */
[C---:B------:R-:W-:Y:S01]  /*168f0*/  VIADD R122, R4.reuse, 0x302 ;  /* 0x00000302047a7836 */ /* 0x040fe20000000000 */
[----:B------:R-:W-:Y:S01]  /*16900*/  R2UR UR27, R123 ;  /* 0x000000007b1b72ca */ /* 0x000fe200000e0000 */
[----:B------:R-:W-:Y:S01]  /*16910*/  IMAD.MOV.U32 R123, RZ, RZ, 0x40000040 ;  /* 0x40000040ff7b7424 */ /* 0x000fe200078e00ff */
[----:B------:R-:W-:-:S02]  /*16920*/  IADD3 R120, R4, 0x282, RZ ;  /* 0x0000028204787810 */ /* 0x000fc40007ffe0ff */
[----:B------:R-:W-:Y:S02]  /*16930*/  R2UR UR19, R121 ;  /* 0x00000000791372ca */ /* 0x000fe400000e0000 */
[----:B------:R-:W-:Y:S02]  /*16940*/  R2UR UR18, R120 ;  /* 0x00000000781272ca */ /* 0x000fe400000e0000 */
[----:B------:R-:W-:Y:S02]  /*16950*/  R2UR UR46, R122 ;  /* 0x000000007a2e72ca */ /* 0x000fe400000e0000 */
[----:B------:R-:W-:Y:S01]  /*16960*/  R2UR UR47, R123 ;  /* 0x000000007b2f72ca */ /* 0x000fe200000e0000 */
        /* <DEDUP_REMOVED lines=10> */
[----:B------:R-:W-:Y:S01]  /*16a10*/  HGMMA.64x16x16.F32 R168, gdesc[UR32], R168, gsb0 ;  /* 0x0020000020a879f0 */ /* 0x000fe200080008a8 */
[----:B------:R-:W-:Y:S01]  /*16a20*/  IMAD.MOV.U32 R15, RZ, RZ, 0x40000040 ;  /* 0x40000040ff0f7424 */ /* 0x000fe200078e00ff */
[----:B------:R-:W-:-:S04]  /*16a30*/  R2UR UR6, R14 ;  /* 0x000000000e0672ca */ /* 0x000fc800000e0000 */
[----:B------:R-:W-:Y:S01]  /*16a40*/  R2UR UR7, R15 ;  /* 0x000000000f0772ca */ /* 0x000fe200000e0000 */
[----:B------:R-:W-:Y:S01]  /*16a50*/  UMOV UR4, UR42 ;  /* 0x0000002a00047c82 */ /* 0x000fe20008000000 */
[----:B------:R-:W-:Y:S01]  /*16a60*/  UMOV UR5, UR43 ;  /* 0x0000002b00057c82 */ /* 0x000fe20008000000 */
[----:B------:R-:W-:Y:S02]  /*16a70*/  WARPGROUP.DEPBAR.LE gsb0, 0x0 ;  /* 0x00008000000079c5 */ /* 0x000fe40000010000 */
[----:B------:R-:W-:-:S08]  /*16a80*/  WARPGROUP.ARRIVE ;  /* 0x00000000000079c5 */ /* 0x000fd00000000000 */
[----:B------:R-:W-:Y:S01]  /*16a90*/  HGMMA.64x16x16.F32 R160, gdesc[UR4], R160, gsb0 ;  /* 0x0020000004a079f0 */ /* 0x000fe200080008a0 */
[----:B------:R2:W-:Y:S04]  /*16aa0*/  STL.64 [R1+0x98], R8 ;  /* 0x0000980801007387 */ /* 0x0005e80000100a00 */
[----:B--2---:R-:W2:Y:S01]  /*16ab0*/  LDL.64 R8, [R1+0x38] ;  /* 0x0000380001087983 */ /* 0x004ea20000100a00 */
        /* <DEDUP_REMOVED lines=19> */
[----:B------:R-:W-:Y:S01]  /*16bf0*/  UMOV UR16, UR42 ;  /* 0x0000002a00107c82 */ /* 0x000fe20008000000 */
[----:B------:R-:W-:Y:S01]  /*16c00*/  UMOV UR17, UR43 ;  /* 0x0000002b00117c82 */ /* 0x000fe20008000000 */
[----:B------:R-:W-:Y:S02]  /*16c10*/  WARPGROUP.DEPBAR.LE gsb0, 0x0 ;  /* 0x00008000000079c5 */ /* 0x000fe40000010000 */
[----:B------:R-:W-:-:S06]  /*16c20*/  WARPGROUP.ARRIVE ;  /* 0x00000000000079c5 */ /* 0x000fcc0000000000 */
[----:B------:R-:W-:Y:S01]  /*16c30*/  HGMMA.64x16x16.F32 R128, gdesc[UR16], R128, gsb0 ;  /* 0x00200000108079f0 */ /* 0x000fe20008000880 */
[----:B------:R-:W-:Y:S01]  /*16c40*/  MOV R6, UR45 ;  /* 0x0000002d00067c02 */ /* 0x000fe20008000f00 */
[----:B------:R-:W-:Y:S01]  /*16c50*/  UMOV UR45, UR43 ;  /* 0x0000002b002d7c82 */ /* 0x000fe20008000000 */
[----:B01----:R-:W-:Y:S01]  /*16c60*/  MOV R5, UR44 ;  /* 0x0000002c00057c02 */ /* 0x003fe20008000f00 */
[----:B------:R-:W-:Y:S01]  /*16c70*/  UMOV UR44, UR42 ;  /* 0x0000002a002c7c82 */ /* 0x000fe20008000000 */
[----:B------:R-:W-:Y:S02]  /*16c80*/  WARPGROUP.DEPBAR.LE gsb0, 0x0 ;  /* 0x00008000000079c5 */ /* 0x000fe40000010000 */
[----:B------:R-:W-:-:S06]  /*16c90*/  WARPGROUP.ARRIVE ;  /* 0x00000000000079c5 */ /* 0x000fcc0000000000 */
[----:B------:R-:W-:Y:S01]  /*16ca0*/  HGMMA.64x16x16.F32 R120, gdesc[UR44], R120, gsb0 ;  /* 0x002000002c7879f0 */ /* 0x000fe20008000878 */
[----:B------:R-:W-:Y:S02]  /*16cb0*/  IADD3 R14, R4, 0x4, RZ ;  /* 0x00000004040e7810 */ /* 0x000fe40007ffe0ff */
[----:B------:R-:W-:Y:S02]  /*16cc0*/  MOV R15, 0x40000040 ;  /* 0x40000040000f7802 */ /* 0x000fe40000000f00 */
[----:B------:R-:W-:Y:S02]  /*16cd0*/  R2UR UR14, R14 ;  /* 0x000000000e0e72ca */ /* 0x000fe400000e0000 */
[----:B------:R-:W-:Y:S02]  /*16ce0*/  R2UR UR15, R15 ;  /* 0x000000000f0f72ca */ /* 0x000fe400000e0000 */
[----:B--2---:R-:W-:Y:S02]  /*16cf0*/  R2UR UR38, R8 ;  /* 0x00000000082672ca */ /* 0x004fe400000e0000 */
[----:B------:R-:W-:Y:S01]  /*16d00*/  R2UR UR39, R9 ;  /* 0x00000000092772ca */ /* 0x000fe200000e0000 */
[----:B------:R-:W-:-:S02]  /*16d10*/  WARPGROUP.DEPBAR.LE gsb0, 0x0 ;  /* 0x00008000000079c5 */ /* 0x000fc40000010000 */
[----:B------:R-:W-:-:S08]  /*16d20*/  WARPGROUP.ARRIVE ;  /* 0x00000000000079c5 */ /* 0x000fd00000000000 */
[----:B------:R-:W-:Y:S02]  /*16d30*/  UMOV UR12, UR38 ;  /* 0x00000026000c7c82 */ /* 0x000fe40008000000 */
[----:B------:R-:W-:Y:S01]  /*16d40*/  UMOV UR13, UR39 ;  /* 0x00000027000d7c82 */ /* 0x000fe20008000000 */
[----:B------:R-:W-:Y:S02]  /*16d50*/  VIADD R14, R4, 0x84 ;  /* 0x00000084040e7836 */ /* 0x000fe40000000000 */
[----:B------:R-:W-:Y:S01]  /*16d60*/  IMAD.MOV.U32 R15, RZ, RZ, 0x40000040 ;  /* 0x40000040ff0f7424 */ /* 0x000fe200078e00ff */
[----:B------:R-:W-:Y:S01]  /*16d70*/  HGMMA.64x16x16.F32 R168, gdesc[UR12], R168, gsb0 ;  /* 0x002000000ca879f0 */ /* 0x000fe200080008a8 */
[----:B------:R-:W-:Y:S01]  /*16d80*/  UMOV UR8, UR38 ;  /* 0x0000002600087c82 */ /* 0x000fe20008000000 */
[----:B------:R-:W-:Y:S01]  /*16d90*/  R2UR UR10, R14 ;  /* 0x000000000e0a72ca */ /* 0x000fe200000e0000 */
[----:B------:R-:W2:Y:S01]  /*16da0*/  LDL.64 R8, [R1+0x30] ;  /* 0x0000300001087983 */ /* 0x000ea20000100a00 */
[----:B------:R-:W-:Y:S01]  /*16db0*/  R2UR UR11, R15 ;  /* 0x000000000f0b72ca */ /* 0x000fe200000e0000 */
[----:B------:R-:W-:Y:S01]  /*16dc0*/  UMOV UR9, UR39 ;  /* 0x0000002700097c82 */ /* 0x000fe20008000000 */
[----:B------:R-:W-:-:S02]  /*16dd0*/  WARPGROUP.DEPBAR.LE gsb0, 0x0 ;  /* 0x00008000000079c5 */ /* 0x000fc40000010000 */
[----:B------:R-:W-:-:S09]  /*16de0*/  WARPGROUP.ARRIVE ;  /* 0x00000000000079c5 */ /* 0x000fd20000000000 */
        /* <DEDUP_REMOVED lines=165> */
[----:B------:R-:W-:-:S09]  /*17840*/  UMOV UR17, UR39 ;  /* 0x0000002700117c82 */ /* 0x000fd20008000000 */
        /* <DEDUP_REMOVED lines=85> */
[----:B------:R-:W-:Y:S01]  /*17da0*/  UMOV UR28, UR52 ;  /* 0x00000034001c7c82 */ /* 0x000fe20008000000 */
[----:B------:R-:W-:Y:S01]  /*17db0*/  R2UR UR23, R15 ;  /* 0x000000000f1772ca */ /* 0x000fe200000e0000 */
[----:B------:R-:W-:Y:S01]  /*17dc0*/  UMOV UR29, UR53 ;  /* 0x00000035001d7c82 */ /* 0x000fe20008000000 */
[----:B------:R-:W-:Y:S01]  /*17dd0*/  UMOV UR24, UR52 ;  /* 0x0000003400187c82 */ /* 0x000fe20008000000 */
[----:B------:R-:W-:Y:S01]  /*17de0*/  UMOV UR25, UR53 ;  /* 0x0000003500197c82 */ /* 0x000fe20008000000 */
[----:B------:R-:W-:Y:S01]  /*17df0*/  R2UR UR45, R6 ;  /* 0x00000000062d72ca */ /* 0x000fe200000e0000 */
[----:B------:R0:W5:Y:S02]  /*17e00*/  LDL.LU.64 R8, [R1+0x98] ;  /* 0x0000980001087983 */ /* 0x0001640000300a00 */
[----:B------:R-:W-:-:S02]  /*17e10*/  UMOV UR20, UR38 ;  /* 0x0000002600147c82 */ /* 0x000fc40008000000 */
        /* <DEDUP_REMOVED lines=178> */
[----:B------:R-:W-:Y:S02]  /*18940*/  R2UR UR44, R5 ;  /* 0x00000000052c72ca */ /* 0x000fe400000e0000 */
[----:B------:R-:W-:Y:S02]  /*18950*/  R2UR UR18, R14 ;  /* 0x000000000e1272ca */ /* 0x000fe400000e0000 */
[----:B------:R-:W-:Y:S01]  /*18960*/  R2UR UR19, R15 ;  /* 0x000000000f1372ca */ /* 0x000fe200000e0000 */
[----:B------:R-:W-:-:S08]  /*18970*/  UMOV UR17, UR45 ;  /* 0x0000002d00117c82 */ /* 0x000fd00008000000 */
        /* <DEDUP_REMOVED lines=275> */
[----:B0-----:R-:W-:Y:S06]  /*19ab0*/  @!P0 BRA `(.L_x_4235) ;  /* 0x0000000000048947 */ /* 0x001fec0003800000 */
[----:B------:R-:W-:Y:S01]  /*19ac0*/  BPT.TRAP 0x1 ;  /* 0x000000040000795c */ /* 0x000fe20000300000 */
.L_x_4235:
[----:B------:R-:W-:Y:S01]  /*19ad0*/  SHF.L.U32 R0, R10, 0x1f, RZ ;  /* 0x0000001f0a007819 */ /* 0x000fe200000006ff */
[----:B------:R-:W-:-:S04]  /*19ae0*/  IMAD R14, R11, 0x8, R2 ;  /* 0x000000080b0e7824 */ /* 0x000fc800078e0202 */
[----:B------:R0:W1:Y:S01]  /*19af0*/  SYNCS.PHASECHK.TRANS64.TRYWAIT P2, [R14+URZ+0x36850], R0 ;  /* 0x036850000e0075a7 */ /* 0x000062000804017f */
[----:B------:R-:W-:Y:S05]  /*19b00*/  @!P0 BRA `(.L_x_4236) ;  /* 0x0000000000048947 */ /* 0x000fea0003800000 */
[----:B------:R-:W-:Y:S01]  /*19b10*/  BPT.TRAP 0x1 ;  /* 0x000000040000795c */ /* 0x000fe20000300000 */
.L_x_4236:
[----:B------:R-:W-:Y:S04]  /*19b20*/  BSSY B1, `(.L_x_4237) ;  /* 0x0000004000017945 */ /* 0x000fe80003800000 */
[----:B-1----:R-:W-:Y:S05]  /*19b30*/  @P2 BRA `(.L_x_4238) ;  /* 0x0000000000082947 */ /* 0x002fea0003800000 */
[----:B------:R-:W1:Y:S02]  /*19b40*/  SYNCS.PHASECHK.TRANS64.TRYWAIT P2, [R14+URZ+0x36850], R0 ;  /* 0x036850000e0075a7 */ /* 0x000e64000804017f */
[----:B-1----:R-:W-:Y:S05]  /*19b50*/  @!P2 BRA `(.L_x_4239) ;  /* 0x000000d80048a947 */ /* 0x002fea0003800000 */
.L_x_4238:
[----:B------:R-:W-:Y:S05]  /*19b60*/  BSYNC B1 ;  /* 0x0000000000017941 */ /* 0x000fea0003800000 */
.L_x_4237:
[----:B01----:R-:W-:Y:S01]  /*19b70*/  VIADD R0, R2, 0x400 ;  /* 0x0000040002007836 */ /* 0x003fe20000000000 */
[----:B------:R-:W-:Y:S01]  /*19b80*/  WARPGROUP.ARRIVE ;  /* 0x00000000000079c5 */ /* 0x000fe20000000000 */
[----:B------:R-:W-:Y:S01]  /*19b90*/  IMAD.MOV.U32 R5, RZ, RZ, 0x40000040 ;  /* 0x40000040ff057424 */ /* 0x000fe200078e00ff */
[----:B------:R-:W-:Y:S01]  /*19ba0*/  ULDC UR5, c[0x0][0x9d8] ;  /* 0x0002760000057ab9 */ /* 0x000fe20000000800 */
[----:B------:R-:W-:Y:S01]  /*19bb0*/  ULDC UR4, c[0x0][0x988] ;  /* 0x0002620000047ab9 */ /* 0x000fe20000000800 */
[----:B------:R-:W-:Y:S01]  /*19bc0*/  SHF.R.U32.HI R0, RZ, 0x4, R0 ;  /* 0x00000004ff007819 */ /* 0x000fe20000011600 */
[----:B------:R-:W-:Y:S01]  /*19bd0*/  FMUL.FTZ R6, R169, UR5 ;  /* 0x00000005a9067c20 */ /* 0x000fe20008410000 */
[----:B------:R-:W-:Y:S01]  /*19be0*/  FMUL.FTZ R169, R172, UR5 ;  /* 0x00000005aca97c20 */ /* 0x000fe20008410000 */
        /* <DEDUP_REMOVED lines=10> */
[----:B------:R-:W-:Y:S01]  /*19c90*/  IMAD R10, R11, 0xa80, R0 ;  /* 0x00000a800b0a7824 */ /* 0x000fe200078e0200 */
[----:B------:R-:W-:Y:S01]  /*19ca0*/  MOV R11, 0x40000040 ;  /* 0x40000040000b7802 */ /* 0x000fe20000000f00 */
[----:B------:R-:W-:Y:S01]  /*19cb0*/  FMUL.FTZ R0, R168, UR5 ;  /* 0x00000005a8007c20 */ /* 0x000fe20008410000 */
[----:B------:R-:W-:Y:S01]  /*19cc0*/  MUFU.TANH R169, R169 ;  /* 0x000000a900a97308 */ /* 0x000fe20000002400 */
[C---:B------:R-:W-:Y:S01]  /*19cd0*/  VIADD R4, R10.reuse, 0x80 ;  /* 0x000000800a047836 */ /* 0x040fe20000000000 */
[----:B------:R-:W-:Y:S01]  /*19ce0*/  R2UR UR6, R10 ;  /* 0x000000000a0672ca */ /* 0x000fe200000e0000 */
[----:B------:R-:W-:Y:S01]  /*19cf0*/  FMUL.FTZ R166, R167, UR5 ;  /* 0x00000005a7a67c20 */ /* 0x000fe20008410000 */
[----:B------:R-:W-:Y:S01]  /*19d00*/  R2UR UR7, R11 ;  /* 0x000000000b0772ca */ /* 0x000fe200000e0000 */
        /* <DEDUP_REMOVED lines=12> */
[----:B------:R-:W-:Y:S01]  /*19dd0*/  HGMMA.64x192x16.F32 R24, R200, gdesc[UR4].tnspB, R24, gsb0 ;  /* 0x42e00004c8187df0 */ /* 0x000fe20008000818 */
[----:B------:R-:W-:Y:S01]  /*19de0*/  R2UR UR6, R4 ;  /* 0x00000000040672ca */ /* 0x000fe200000e0000 */
[----:B------:R-:W-:Y:S01]  /*19df0*/  FMUL.FTZ R159, R144, UR5 ;  /* 0x00000005909f7c20 */ /* 0x000fe20008410000 */
[----:B------:R-:W-:Y:S01]  /*19e00*/  R2UR UR7, R5 ;  /* 0x00000000050772ca */ /* 0x000fe200000e0000 */
[----:B------:R-:W-:Y:S01]  /*19e10*/  IMAD.MOV.U32 R5, RZ, RZ, 0x40000040 ;  /* 0x40000040ff057424 */ /* 0x000fe200078e00ff */
[----:B------:R-:W-:Y:S01]  /*19e20*/  IADD3 R4, R10, 0x100, RZ ;  /* 0x000001000a047810 */ /* 0x000fe20007ffe0ff */
[----:B------:R-:W-:Y:S01]  /*19e30*/  FMUL.FTZ R173, R145, UR5 ;  /* 0x0000000591ad7c20 */ /* 0x000fe20008410000 */
[----:B------:R-:W2:Y:S01]  /*19e40*/  MUFU.TANH R172, R172 ;  /* 0x000000ac00ac7308 */ /* 0x000ea20000002400 */
[----:B0----5:R-:W-:Y:S01]  /*19e50*/  FMNMX.FTZ R3, R0, R9, !PT ;  /* 0x0000000900037209 */ /* 0x021fe20007810000 */
[----:B------:R-:W-:Y:S01]  /*19e60*/  FMUL.FTZ R145, R147, UR5 ;  /* 0x0000000593917c20 */ /* 0x000fe20008410000 */
[----:B------:R-:W-:Y:S01]  /*19e70*/  FMUL.FTZ R147, R148, UR5 ;  /* 0x0000000594937c20 */ /* 0x000fe20008410000 */
[----:B------:R-:W-:Y:S01]  /*19e80*/  FMUL.FTZ R148, R149, UR5 ;  /* 0x0000000595947c20 */ /* 0x000fe20008410000 */
[----:B------:R-:W-:Y:S01]  /*19e90*/  FMNMX.FTZ R3, R6, R3, !PT ;  /* 0x0000000306037209 */ /* 0x000fe20007810000 */
[----:B------:R-:W-:Y:S01]  /*19ea0*/  FMUL.FTZ R136, R136, UR5 ;  /* 0x0000000588887c20 */ /* 0x000fe20008410000 */
[----:B------:R-:W-:Y:S01]  /*19eb0*/  FMUL.FTZ R137, R137, UR5 ;  /* 0x0000000589897c20 */ /* 0x000fe20008410000 */
[----:B------:R-:W0:Y:S01]  /*19ec0*/  MUFU.TANH R161, R161 ;  /* 0x000000a100a17308 */ /* 0x000e220000002400 */
[----:B------:R-:W-:Y:S01]  /*19ed0*/  FMNMX.FTZ R3, R169, R3, !PT ;  /* 0x00000003a9037209 */ /* 0x000fe20007810000 */
[----:B------:R-:W-:Y:S01]  /*19ee0*/  FMUL.FTZ R140, R140, UR5 ;  /* 0x000000058c8c7c20 */ /* 0x000fe20008410000 */
[----:B------:R-:W-:Y:S01]  /*19ef0*/  FMUL.FTZ R141, R141, UR5 ;  /* 0x000000058d8d7c20 */ /* 0x000fe20008410000 */
[----:B------:R-:W-:Y:S01]  /*19f00*/  FMUL.FTZ R128, R128, UR5 ;  /* 0x0000000580807c20 */ /* 0x000fe20008410000 */
[----:B-1----:R-:W-:Y:S01]  /*19f10*/  FMNMX.FTZ R3, R170, R3, !PT ;  /* 0x00000003aa037209 */ /* 0x002fe20007810000 */
        /* <DEDUP_REMOVED lines=17> */
[----:B------:R-:W-:Y:S01]  /*1a030*/  IMAD.MOV.U32 R121, RZ, RZ, 0x40000040 ;  /* 0x40000040ff797424 */ /* 0x000fe200078e00ff */
[----:B------:R-:W0:Y:S01]  /*1a040*/  MUFU.TANH R167, R167 ;  /* 0x000000a700a77308 */ /* 0x000e220000002400 */
[----:B-1----:R-:W-:Y:S01]  /*1a050*/  FMNMX.FTZ R3, R164, R3, !PT ;  /* 0x00000003a4037209 */ /* 0x002fe20007810000 */
[----:B------:R-:W-:Y:S01]  /*1a060*/  FMUL.FTZ R138, R138, UR5 ;  /* 0x000000058a8a7c20 */ /* 0x000fe20008410000 */
[----:B------:R-:W-:Y:S01]  /*1a070*/  IADD3 R120, R10, 0x280, RZ ;  /* 0x000002800a787810 */ /* 0x000fe20007ffe0ff */
        /* <DEDUP_REMOVED lines=15> */
[----:B------:R-:W-:Y:S01]  /*1a170*/  @!P1 VIADD R12, R12, 0x36840 ;  /* 0x000368400c0c9836 */ /* 0x000fe20000000000 */
[----:B------:R-:W-:-:S02]  /*1a180*/  @!P1 IADD3 R14, R14, 0x36860, RZ ;  /* 0x000368600e0e9810 */ /* 0x000fc40007ffe0ff */
[C---:B------:R-:W-:Y:S01]  /*1a190*/  ISETP.GT.AND P2, PT, R7.reuse, RZ, PT ;  /* 0x000000ff0700720c */ /* 0x040fe20003f44270 */
[----:B------:R-:W-:Y:S01]  /*1a1a0*/  VIADD R7, R7, 0xffffffff ;  /* 0xffffffff07077836 */ /* 0x000fe20000000000 */
[----:B------:R-:W0:Y:S01]  /*1a1b0*/  MUFU.TANH R157, R157 ;  /* 0x0000009d009d7308 */ /* 0x000e220000002400 */
[----:B-1----:R-:W-:Y:S02]  /*1a1c0*/  FMNMX.FTZ R3, R153, R3, !PT ;  /* 0x0000000399037209 */ /* 0x002fe40007810000 */
[----:B------:R-:W-:Y:S02]  /*1a1d0*/  @!P1 PRMT R12, RZ, 0x654, R12 ;  /* 0x00000654ff0c9816 */ /* 0x000fe4000000000c */
[----:B------:R-:W-:-:S03]  /*1a1e0*/  @!P1 PRMT R14, RZ, 0x654, R14 ;  /* 0x00000654ff0e9816 */ /* 0x000fc6000000000e */
        /* <DEDUP_REMOVED lines=34> */
[----:B------:R-:W-:Y:S02]  /*1a410*/  WARPGROUP.DEPBAR.LE gsb0, 0x0 ;  /* 0x00008000000079c5 */ /* 0x000fe40000010000 */
[----:B------:R-:W-:-:S04]  /*1a420*/  WARPGROUP.ARRIVE ;  /* 0x00000000000079c5 */ /* 0x000fc80000000000 */
[----:B------:R-:W0:Y:S02]  /*1a430*/  MUFU.TANH R15, R15 ;  /* 0x0000000f000f7308 */ /* 0x000e240000002400 */
[----:B------:R-:W-:Y:S01]  /*1a440*/  HGMMA.64x192x16.F32 R24, R196, gdesc[UR4].tnspB, R24, gsb0 ;  /* 0x42e00004c4187df0 */ /* 0x000fe20008000818 */
[----:B------:R-:W-:Y:S01]  /*1a450*/  R2UR UR6, R4 ;  /* 0x00000000040672ca */ /* 0x000fe200000e0000 */
[----:B------:R-:W-:Y:S01]  /*1a460*/  VIADD R4, R10, 0x180 ;  /* 0x000001800a047836 */ /* 0x000fe20000000000 */
[----:B------:R-:W-:-:S03]  /*1a470*/  R2UR UR7, R5 ;  /* 0x00000000050772ca */ /* 0x000fc600000e0000 */
[----:B------:R-:W3:Y:S01]  /*1a480*/  MUFU.TANH R168, R168 ;  /* 0x000000a800a87308 */ /* 0x000ee20000002400 */
[----:B------:R-:W-:-:S07]  /*1a490*/  MOV R5, 0x40000040 ;  /* 0x4000004000057802 */ /* 0x000fce0000000f00 */
[----:B------:R-:W4:Y:S08]  /*1a4a0*/  MUFU.TANH R171, R171 ;  /* 0x000000ab00ab7308 */ /* 0x000f300000002400 */
[----:B------:R-:W4:Y:S08]  /*1a4b0*/  MUFU.TANH R160, R160 ;  /* 0x000000a000a07308 */ /* 0x000f300000002400 */
        /* <DEDUP_REMOVED lines=25> */
[----:B------:R-:W-:Y:S01]  /*1a650*/  HGMMA.64x192x16.F32 R24, R192, gdesc[UR4].tnspB, R24, gsb0 ;  /* 0x42e00004c0187df0 */ /* 0x000fe20008000818 */
[----:B------:R-:W-:Y:S01]  /*1a660*/  R2UR UR6, R4 ;  /* 0x00000000040672ca */ /* 0x000fe200000e0000 */
[C---:B------:R-:W-:Y:S01]  /*1a670*/  VIADD R4, R10.reuse, 0x200 ;  /* 0x000002000a047836 */ /* 0x040fe20000000000 */
[----:B------:R-:W-:Y:S01]  /*1a680*/  R2UR UR7, R5 ;  /* 0x00000000050772ca */ /* 0x000fe200000e0000 */
[----:B------:R-:W-:Y:S01]  /*1a690*/  IMAD.MOV.U32 R5, RZ, RZ, 0x40000040 ;  /* 0x40000040ff057424 */ /* 0x000fe200078e00ff */
[----:B------:R-:W-:Y:S01]  /*1a6a0*/  IADD3 R10, R10, 0x300, RZ ;  /* 0x000003000a0a7810 */ /* 0x000fe20007ffe0ff */
[----:B------:R-:W-:Y:S02]  /*1a6b0*/  WARPGROUP.DEPBAR.LE gsb0, 0x0 ;  /* 0x00008000000079c5 */ /* 0x000fe40000010000 */
[----:B------:R-:W-:-:S12]  /*1a6c0*/  WARPGROUP.ARRIVE ;  /* 0x00000000000079c5 */ /* 0x000fd80000000000 */
[----:B------:R-:W-:Y:S01]  /*1a6d0*/  HGMMA.64x192x16.F32 R24, R188, gdesc[UR4].tnspB, R24, gsb0 ;  /* 0x42e00004bc187df0 */ /* 0x000fe20008000818 */
[----:B------:R-:W-:Y:S02]  /*1a6e0*/  R2UR UR6, R4 ;  /* 0x00000000040672ca */ /* 0x000fe400000e0000 */
[----:B------:R-:W-:Y:S01]  /*1a6f0*/  R2UR UR7, R5 ;  /* 0x00000000050772ca */ /* 0x000fe200000e0000 */
[----:B------:R-:W-:Y:S01]  /*1a700*/  IMAD.U32 R5, RZ, RZ, UR4 ;  /* 0x00000004ff057e24 */ /* 0x000fe2000f8e00ff */
[----:B-1----:R-:W-:-:S05]  /*1a710*/  FMNMX.FTZ R4, R125, R3, !PT ;  /* 0x000000037d047209 */ /* 0x002fca0007810000 */
[----:B------:R-:W1:Y:S02]  /*1a720*/  SHFL.BFLY PT, R3, R4, 0x2, 0x1f ;  /* 0x0c401f0004037f89 */ /* 0x000e6400000e0000 */
[----:B-1----:R-:W-:-:S05]  /*1a730*/  FMNMX.FTZ R4, R4, R3, !PT ;  /* 0x0000000304047209 */ /* 0x002fca0007810000 */
[----:B------:R-:W1:Y:S02]  /*1a740*/  SHFL.BFLY PT, R3, R4, 0x1, 0x1f ;  /* 0x0c201f0004037f89 */ /* 0x000e6400000e0000 */
[----:B-1----:R-:W-:-:S05]  /*1a750*/  FMNMX.FTZ R4, R4, R3, !PT ;  /* 0x0000000304047209 */ /* 0x002fca0007810000 */
[----:B------:R-:W-:-:S04]  /*1a760*/  FADD.FTZ R3, -R4, R9 ;  /* 0x0000000904037221 */ /* 0x000fc80000010100 */
[----:B------:R-:W-:-:S06]  /*1a770*/  FMUL.FTZ R3, R3, R5 ;  /* 0x0000000503037220 */ /* 0x000fcc0000410000 */
[----:B------:R-:W-:Y:S01]  /*1a780*/  MUFU.EX2 R3, R3 ;  /* 0x0000000300037308 */ /* 0x000fe20000000800 */
[----:B------:R-:W-:Y:S02]  /*1a790*/  WARPGROUP.DEPBAR.LE gsb0, 0x0 ;  /* 0x00008000000079c5 */ /* 0x000fe40000010000 */
[----:B------:R-:W-:-:S06]  /*1a7a0*/  WARPGROUP.ARRIVE ;  /* 0x00000000000079c5 */ /* 0x000fcc0000000000 */
[----:B------:R-:W-:Y:S01]  /*1a7b0*/  HGMMA.64x192x16.F32 R24, R184, gdesc[UR4].tnspB, R24, gsb0 ;  /* 0x42e00004b8187df0 */ /* 0x000fe20008000818 */
[----:B------:R-:W-:Y:S02]  /*1a7c0*/  R2UR UR6, R120 ;  /* 0x00000000780672ca */ /* 0x000fe400000e0000 */
[----:B------:R-:W-:Y:S01]  /*1a7d0*/  R2UR UR7, R121 ;  /* 0x00000000790772ca */ /* 0x000fe200000e0000 */
[----:B------:R-:W-:Y:S02]  /*1a7e0*/  WARPGROUP.DEPBAR.LE gsb0, 0x0 ;  /* 0x00008000000079c5 */ /* 0x000fe40000010000 */
[----:B------:R-:W-:Y:S01]  /*1a7f0*/  FMUL.FTZ R184, R4, R5 ;  /* 0x0000000504b87220 */ /* 0x000fe20000410000 */
[----:B------:R-:W-:-:S03]  /*1a800*/  WARPGROUP.ARRIVE ;  /* 0x00000000000079c5 */ /* 0x000fc60000000000 */
[-CC-:B------:R-:W-:Y:S01]  /*1a810*/  FFMA.FTZ R200, R0, R5.reuse, -R184.reuse ;  /* 0x0000000500c87223 */ /* 0x180fe200000108b8 */
[----:B--2---:R-:W-:Y:S01]  /*1a820*/  FMNMX.FTZ R0, R11, R8, !PT ;  /* 0x000000080b007209 */ /* 0x004fe20007810000 */
[----:B------:R-:W-:-:S08]  /*1a830*/  FFMA.FTZ R174, R6, R5, -R184 ;  /* 0x0000000506ae7223 */ /* 0x000fd000000108b8 */
[----:B------:R-:W-:Y:S01]  /*1a840*/  HGMMA.64x192x16.F32 R24, R180, gdesc[UR4].tnspB, R24, gsb0 ;  /* 0x42e00004b4187df0 */ /* 0x000fe20008000818 */
[-CC-:B------:R-:W-:Y:S01]  /*1a850*/  FFMA.FTZ R9, R148, R5.reuse, -R184.reuse ;  /* 0x0000000594097223 */ /* 0x180fe200000108b8 */
[----:B0-----:R-:W-:Y:S01]  /*1a860*/  FMNMX.FTZ R0, R15, R0, !PT ;  /* 0x000000000f007209 */ /* 0x001fe20007810000 */
[----:B------:R-:W0:Y:S01]  /*1a870*/  MUFU.EX2 R200, R200 ;  /* 0x000000c800c87308 */ /* 0x000e220000000800 */
[----:B------:R-:W-:Y:S01]  /*1a880*/  R2UR UR6, R10 ;  /* 0x000000000a0672ca */ /* 0x000fe200000e0000 */
[-CC-:B------:R-:W-:Y:S01]  /*1a890*/  FFMA.FTZ R202, R169, R5.reuse, -R184.reuse ;  /* 0x00000005a9ca7223 */ /* 0x180fe200000108b8 */
[----:B---3--:R-:W-:Y:S01]  /*1a8a0*/  FMNMX.FTZ R0, R168, R0, !PT ;  /* 0x00000000a8007209 */ /* 0x008fe20007810000 */
[-CC-:B------:R-:W-:Y:S01]  /*1a8b0*/  FFMA.FTZ R169, R170, R5.reuse, -R184.reuse ;  /* 0x00000005aaa97223 */ /* 0x180fe200000108b8 */
[-CC-:B------:R-:W-:Y:S01]  /*1a8c0*/  FFMA.FTZ R196, R172, R5.reuse, -R184.reuse ;  /* 0x00000005acc47223 */ /* 0x180fe200000108b8 */
[-CC-:B------:R-:W-:Y:S01]  /*1a8d0*/  FFMA.FTZ R186, R140, R5.reuse, -R184.reuse ;  /* 0x000000058cba7223 */ /* 0x180fe200000108b8 */
[----:B----4-:R-:W-:Y:S01]  /*1a8e0*/  FMNMX.FTZ R0, R171, R0, !PT ;  /* 0x00000000ab007209 */ /* 0x010fe20007810000 */
[----:B------:R-:W1:Y:S01]  /*1a8f0*/  MUFU.EX2 R174, R174 ;  /* 0x000000ae00ae7308 */ /* 0x000e620000000800 */
[-CC-:B------:R-:W-:Y:S01]  /*1a900*/  FFMA.FTZ R120, R161, R5.reuse, -R184.reuse ;  /* 0x00000005a1787223 */ /* 0x180fe200000108b8 */
[-CC-:B------:R-:W-:Y:S01]  /*1a910*/  FFMA.FTZ R140, R141, R5.reuse, -R184.reuse ;  /* 0x000000058d8c7223 */ /* 0x180fe200000108b8 */
[----:B------:R-:W-:Y:S01]  /*1a920*/  FMNMX.FTZ R0, R160, R0, !PT ;  /* 0x00000000a0007209 */ /* 0x000fe20007810000 */
[-CC-:B------:R-:W-:Y:S01]  /*1a930*/  FFMA.FTZ R198, R164, R5.reuse, -R184.reuse ;  /* 0x00000005a4c67223 */ /* 0x180fe200000108b8 */
[-CC-:B------:R-:W-:Y:S01]  /*1a940*/  FFMA.FTZ R161, R165, R5.reuse, -R184.reuse ;  /* 0x00000005a5a17223 */ /* 0x180fe200000108b8 */
[-C--:B------:R-:W-:Y:S01]  /*1a950*/  FFMA.FTZ R192, R167, R5.reuse, -R184 ;  /* 0x00000005a7c07223 */ /* 0x080fe200000108b8 */
[----:B------:R-:W-:Y:S01]  /*1a960*/  FMNMX.FTZ R0, R162, R0, !PT ;  /* 0x00000000a2007209 */ /* 0x000fe20007810000 */
[----:B------:R-:W2:Y:S01]  /*1a970*/  MUFU.EX2 R202, R202 ;  /* 0x000000ca00ca7308 */ /* 0x000ea20000000800 */
[----:B0-----:R-:W-:Y:S01]  /*1a980*/  FFMA.FTZ R20, R3, R20, R200 ;  /* 0x0000001403147223 */ /* 0x001fe200000100c8 */
[-CC-:B------:R-:W-:Y:S01]  /*1a990*/  FFMA.FTZ R125, R125, R5.reuse, -R184.reuse ;  /* 0x000000057d7d7223 */ /* 0x180fe200000108b8 */
[----:B------:R-:W-:Y:S01]  /*1a9a0*/  FMNMX.FTZ R0, R163, R0, !PT ;  /* 0x00000000a3007209 */ /* 0x000fe20007810000 */
[-CC-:B------:R-:W-:Y:S01]  /*1a9b0*/  FFMA.FTZ R164, R153, R5.reuse, -R184.reuse ;  /* 0x0000000599a47223 */ /* 0x180fe200000108b8 */
[-CC-:B------:R-:W-:Y:S01]  /*1a9c0*/  FFMA.FTZ R194, R156, R5.reuse, -R184.reuse ;  /* 0x000000059cc27223 */ /* 0x180fe200000108b8 */
[-C--:B------:R-:W-:Y:S01]  /*1a9d0*/  FFMA.FTZ R121, R157, R5.reuse, -R184 ;  /* 0x000000059d797223 */ /* 0x080fe200000108b8 */
[----:B------:R-:W-:Y:S01]  /*1a9e0*/  FMNMX.FTZ R0, R166, R0, !PT ;  /* 0x00000000a6007209 */ /* 0x000fe20007810000 */
[----:B------:R-:W0:Y:S01]  /*1a9f0*/  MUFU.EX2 R169, R169 ;  /* 0x000000a900a97308 */ /* 0x000e220000000800 */
[----:B-1----:R-:W-:Y:S01]  /*1aa00*/  FADD.FTZ R20, R174, R20 ;  /* 0x00000014ae147221 */ /* 0x002fe20000010000 */
[-CC-:B------:R-:W-:Y:S01]  /*1aa10*/  FFMA.FTZ R190, R147, R5.reuse, -R184.reuse ;  /* 0x0000000593be7223 */ /* 0x180fe200000108b8 */
[----:B------:R-:W-:Y:S01]  /*1aa20*/  FMNMX.FTZ R0, R152, R0, !PT ;  /* 0x0000000098007209 */ /* 0x000fe20007810000 */
[-CC-:B------:R-:W-:Y:S01]  /*1aa30*/  FFMA.FTZ R188, R159, R5.reuse, -R184.reuse ;  /* 0x000000059fbc7223 */ /* 0x180fe200000108b8 */
[-CC-:B------:R-:W-:Y:S01]  /*1aa40*/  FFMA.FTZ R153, R173, R5.reuse, -R184.reuse ;  /* 0x00000005ad997223 */ /* 0x180fe200000108b8 */
[-C--:B------:R-:W-:Y:S01]  /*1aa50*/  FFMA.FTZ R136, R136, R5.reuse, -R184 ;  /* 0x0000000588887223 */ /* 0x080fe200000108b8 */
[----:B------:R-:W-:Y:S01]  /*1aa60*/  FMNMX.FTZ R0, R154, R0, !PT ;  /* 0x000000009a007209 */ /* 0x000fe20007810000 */
[----:B------:R-:W1:Y:S01]  /*1aa70*/  MUFU.EX2 R196, R196 ;  /* 0x000000c400c47308 */ /* 0x000e620000000800 */
[----:B--2---:R-:W-:Y:S01]  /*1aa80*/  FADD.FTZ R20, R202, R20 ;  /* 0x00000014ca147221 */ /* 0x004fe20000010000 */
[-CC-:B------:R-:W-:Y:S01]  /*1aa90*/  FFMA.FTZ R137, R137, R5.reuse, -R184.reuse ;  /* 0x0000000589897223 */ /* 0x180fe200000108b8 */
[----:B------:R-:W-:Y:S01]  /*1aaa0*/  FMNMX.FTZ R0, R155, R0, !PT ;  /* 0x000000009b007209 */ /* 0x000fe20007810000 */
[-CC-:B------:R-:W-:Y:S01]  /*1aab0*/  FFMA.FTZ R129, R129, R5.reuse, -R184.reuse ;  /* 0x0000000581817223 */ /* 0x180fe200000108b8 */
[----:B------:R-:W-:Y:S01]  /*1aac0*/  FFMA.FTZ R124, R124, R5, -R184 ;  /* 0x000000057c7c7223 */ /* 0x000fe200000108b8 */
[----:B------:R-:W-:-:S02]  /*1aad0*/  F2FP.F16.F32.PACK_AB R200, R174, R200 ;  /* 0x000000c8aec8723e */ /* 0x000fc400000000ff */
[----:B------:R-:W-:Y:S01]  /*1aae0*/  FMNMX.FTZ R0, R158, R0, !PT ;  /* 0x000000009e007209 */ /* 0x000fe20007810000 */
[----:B------:R-:W2:Y:S01]  /*1aaf0*/  MUFU.EX2 R120, R120 ;  /* 0x0000007800787308 */ /* 0x000ea20000000800 */
[C---:B0-----:R-:W-:Y:S01]  /*1ab00*/  FADD.FTZ R20, R169.reuse, R20 ;  /* 0x00000014a9147221 */ /* 0x041fe20000010000 */
[----:B------:R-:W-:Y:S02]  /*1ab10*/  F2FP.F16.F32.PACK_AB R202, R169, R202 ;  /* 0x000000caa9ca723e */ /* 0x000fe400000000ff */
[----:B------:R-:W-:-:S04]  /*1ab20*/  FMNMX.FTZ R0, R144, R0, !PT ;  /* 0x0000000090007209 */ /* 0x000fc80007810000 */
[----:B------:R-:W-:Y:S01]  /*1ab30*/  FMNMX.FTZ R0, R145, R0, !PT ;  /* 0x0000000091007209 */ /* 0x000fe20007810000 */
[----:B------:R-:W0:Y:S01]  /*1ab40*/  MUFU.EX2 R198, R198 ;  /* 0x000000c600c67308 */ /* 0x000e220000000800 */
[----:B-1----:R-:W-:Y:S02]  /*1ab50*/  FADD.FTZ R20, R196, R20 ;  /* 0x00000014c4147221 */ /* 0x002fe40000010000 */
[----:B------:R-:W-:-:S04]  /*1ab60*/  FMNMX.FTZ R0, R146, R0, !PT ;  /* 0x0000000092007209 */ /* 0x000fc80007810000 */
[----:B------:R-:W-:Y:S01]  /*1ab70*/  FMNMX.FTZ R0, R151, R0, !PT ;  /* 0x0000000097007209 */ /* 0x000fe20007810000 */
[----:B------:R-:W1:Y:S01]  /*1ab80*/  MUFU.EX2 R161, R161 ;  /* 0x000000a100a17308 */ /* 0x000e620000000800 */
[C---:B--2---:R-:W-:Y:S01]  /*1ab90*/  FADD.FTZ R20, R120.reuse, R20 ;  /* 0x0000001478147221 */ /* 0x044fe20000010000 */
[----:B------:R-:W-:Y:S02]  /*1aba0*/  F2FP.F16.F32.PACK_AB R196, R120, R196 ;  /* 0x000000c478c4723e */ /* 0x000fe400000000ff */
[----:B------:R-:W-:-:S04]  /*1abb0*/  FMNMX.FTZ R0, R138, R0, !PT ;  /* 0x000000008a007209 */ /* 0x000fc80007810000 */
[----:B------:R-:W-:Y:S01]  /*1abc0*/  FMNMX.FTZ R0, R139, R0, !PT ;  /* 0x000000008b007209 */ /* 0x000fe20007810000 */
[----:B------:R-:W2:Y:S01]  /*1abd0*/  MUFU.EX2 R192, R192 ;  /* 0x000000c000c07308 */ /* 0x000ea20000000800 */
[----:B0-----:R-:W-:Y:S02]  /*1abe0*/  FADD.FTZ R20, R198, R20 ;  /* 0x00000014c6147221 */ /* 0x001fe40000010000 */
[----:B------:R-:W-:-:S04]  /*1abf0*/  FMNMX.FTZ R0, R142, R0, !PT ;  /* 0x000000008e007209 */ /* 0x000fc80007810000 */
[----:B------:R-:W-:Y:S01]  /*1ac00*/  FMNMX.FTZ R0, R143, R0, !PT ;  /* 0x000000008f007209 */ /* 0x000fe20007810000 */
[----:B------:R-:W0:Y:S01]  /*1ac10*/  MUFU.EX2 R164, R164 ;  /* 0x000000a400a47308 */ /* 0x000e220000000800 */
[C---:B-1----:R-:W-:Y:S01]  /*1ac20*/  FADD.FTZ R20, R161.reuse, R20 ;  /* 0x00000014a1147221 */ /* 0x042fe20000010000 */
[----:B------:R-:W-:Y:S02]  /*1ac30*/  F2FP.F16.F32.PACK_AB R198, R161, R198 ;  /* 0x000000c6a1c6723e */ /* 0x000fe400000000ff */
[----:B------:R-:W-:-:S04]  /*1ac40*/  FMNMX.FTZ R0, R130, R0, !PT ;  /* 0x0000000082007209 */ /* 0x000fc80007810000 */
[----:B------:R-:W-:Y:S01]  /*1ac50*/  FMNMX.FTZ R0, R131, R0, !PT ;  /* 0x0000000083007209 */ /* 0x000fe20007810000 */
[----:B------:R-:W1:Y:S01]  /*1ac60*/  MUFU.EX2 R194, R194 ;  /* 0x000000c200c27308 */ /* 0x000e620000000800 */
[----:B--2---:R-:W-:Y:S02]  /*1ac70*/  FADD.FTZ R20, R192, R20 ;  /* 0x00000014c0147221 */ /* 0x004fe40000010000 */
[----:B------:R-:W-:-:S04]  /*1ac80*/  FMNMX.FTZ R0, R134, R0, !PT ;  /* 0x0000000086007209 */ /* 0x000fc80007810000 */
        /* <DEDUP_REMOVED lines=13> */
[----:B------:R-:W2:Y:S04]  /*1ad60*/  SHFL.BFLY PT, R6, R0, 0x2, 0x1f ;  /* 0x0c401f0000067f89 */ /* 0x000ea800000e0000 */
[----:B------:R-:W3:Y:S01]  /*1ad70*/  MUFU.EX2 R190, R190 ;  /* 0x000000be00be7308 */ /* 0x000ee20000000800 */
[----:B0-----:R-:W-:-:S07]  /*1ad80*/  FADD.FTZ R20, R188, R20 ;  /* 0x00000014bc147221 */ /* 0x001fce0000010000 */
[----:B------:R-:W0:Y:S01]  /*1ad90*/  MUFU.EX2 R9, R9 ;  /* 0x0000000900097308 */ /* 0x000e220000000800 */
[C---:B-1----:R-:W-:Y:S01]  /*1ada0*/  FADD.FTZ R20, R153.reuse, R20 ;  /* 0x0000001499147221 */ /* 0x042fe20000010000 */
[----:B------:R-:W-:-:S06]  /*1adb0*/  F2FP.F16.F32.PACK_AB R188, R153, R188 ;  /* 0x000000bc99bc723e */ /* 0x000fcc00000000ff */
[----:B------:R-:W1:Y:S01]  /*1adc0*/  MUFU.EX2 R136, R136 ;  /* 0x0000008800887308 */ /* 0x000e620000000800 */
[----:B---3--:R-:W-:Y:S01]  /*1add0*/  FADD.FTZ R20, R190, R20 ;  /* 0x00000014be147221 */ /* 0x008fe20000010000 */
[----:B--2---:R-:W-:-:S06]  /*1ade0*/  FMNMX.FTZ R0, R0, R6, !PT ;  /* 0x0000000600007209 */ /* 0x004fcc0007810000 */
[----:B------:R-:W2:Y:S01]  /*1adf0*/  MUFU.EX2 R137, R137 ;  /* 0x0000008900897308 */ /* 0x000ea20000000800 */
[----:B------:R-:W3:Y:S01]  /*1ae00*/  SHFL.BFLY PT, R6, R0, 0x1, 0x1f ;  /* 0x0c201f0000067f89 */ /* 0x000ee200000e0000 */
[C---:B0-----:R-:W-:Y:S01]  /*1ae10*/  FADD.FTZ R20, R9.reuse, R20 ;  /* 0x0000001409147221 */ /* 0x041fe20000010000 */
[----:B------:R-:W-:-:S05]  /*1ae20*/  F2FP.F16.F32.PACK_AB R190, R9, R190 ;  /* 0x000000be09be723e */ /* 0x000fca00000000ff */
[----:B------:R-:W0:Y:S01]  /*1ae30*/  MUFU.EX2 R186, R186 ;  /* 0x000000ba00ba7308 */ /* 0x000e220000000800 */
[----:B-1----:R-:W-:-:S07]  /*1ae40*/  FADD.FTZ R20, R136, R20 ;  /* 0x0000001488147221 */ /* 0x002fce0000010000 */
[----:B------:R-:W1:Y:S01]  /*1ae50*/  MUFU.EX2 R140, R140 ;  /* 0x0000008c008c7308 */ /* 0x000e620000000800 */
[----:B--2---:R-:W-:-:S07]  /*1ae60*/  FADD.FTZ R20, R137, R20 ;  /* 0x0000001489147221 */ /* 0x004fce0000010000 */
[----:B------:R-:W-:Y:S01]  /*1ae70*/  MUFU.EX2 R129, R129 ;  /* 0x0000008100817308 */ /* 0x000fe20000000800 */
[----:B---3--:R-:W-:Y:S01]  /*1ae80*/  FMNMX.FTZ R6, R0, R6, !PT ;  /* 0x0000000600067209 */ /* 0x008fe20007810000 */
[----:B0-----:R-:W-:-:S04]  /*1ae90*/  FADD.FTZ R20, R186, R20 ;  /* 0x00000014ba147221 */ /* 0x001fc80000010000 */
[CC--:B------:R-:W-:Y:S01]  /*1aea0*/  FMUL.FTZ R148, R6.reuse, R5.reuse ;  /* 0x0000000506947220 */ /* 0x0c0fe20000410000 */
[----:B------:R-:W-:Y:S01]  /*1aeb0*/  FADD.FTZ R0, -R6, R8 ;  /* 0x0000000806007221 */ /* 0x000fe20000010100 */
[----:B------:R-:W-:Y:S01]  /*1aec0*/  MUFU.EX2 R124, R124 ;  /* 0x0000007c007c7308 */ /* 0x000fe20000000800 */
[----:B-1----:R-:W-:Y:S01]  /*1aed0*/  F2FP.F16.F32.PACK_AB R186, R140, R186 ;  /* 0x000000ba8cba723e */ /* 0x002fe200000000ff */
[-CC-:B------:R-:W-:Y:S01]  /*1aee0*/  FFMA.FTZ R201, R11, R5.reuse, -R148.reuse ;  /* 0x000000050bc97223 */ /* 0x180fe20000010894 */
[----:B------:R-:W-:Y:S02]  /*1aef0*/  IMAD.MOV.U32 R11, RZ, RZ, 0x40000040 ;  /* 0x40000040ff0b7424 */ /* 0x000fe400078e00ff */
[-C--:B------:R-:W-:Y:S01]  /*1af00*/  FMUL.FTZ R0, R0, R5.reuse ;  /* 0x0000000500007220 */ /* 0x080fe20000410000 */
[-CC-:B------:R-:W-:Y:S01]  /*1af10*/  FFMA.FTZ R15, R15, R5.reuse, -R148.reuse ;  /* 0x000000050f0f7223 */ /* 0x180fe20000010894 */
[-CC-:B------:R-:W-:Y:S01]  /*1af20*/  FFMA.FTZ R203, R168, R5.reuse, -R148.reuse ;  /* 0x00000005a8cb7223 */ /* 0x180fe20000010894 */
[-CC-:B------:R-:W-:Y:S01]  /*1af30*/  FFMA.FTZ R197, R160, R5.reuse, -R148.reuse ;  /* 0x00000005a0c57223 */ /* 0x180fe20000010894 */
[----:B------:R-:W-:Y:S01]  /*1af40*/  R2UR UR7, R11 ;  /* 0x000000000b0772ca */ /* 0x000fe200000e0000 */
        /* <DEDUP_REMOVED lines=18> */
[----:B------:R-:W-:Y:S01]  /*1b070*/  FFMA.FTZ R127, R127, R5, -R148 ;  /* 0x000000057f7f7223 */ /* 0x000fe20000010894 */
[----:B------:R-:W-:-:S02]  /*1b080*/  WARPGROUP.DEPBAR.LE gsb0, 0x0 ;  /* 0x00008000000079c5 */ /* 0x000fc40000010000 */
[----:B------:R-:W-:Y:S01]  /*1b090*/  WARPGROUP.ARRIVE ;  /* 0x00000000000079c5 */ /* 0x000fe20000000000 */
[-CC-:B------:R-:W-:Y:S01]  /*1b0a0*/  FFMA.FTZ R180, R128, R5.reuse, -R184.reuse ;  /* 0x0000000580b47223 */ /* 0x180fe200000108b8 */
[-C--:B------:R-:W-:Y:S01]  /*1b0b0*/  FFMA.FTZ R128, R149, R5.reuse, -R184 ;  /* 0x0000000595807223 */ /* 0x080fe200000108b8 */
[----:B------:R-:W-:Y:S01]  /*1b0c0*/  FFMA.FTZ R149, R171, R5, -R148 ;  /* 0x00000005ab957223 */ /* 0x000fe20000010894 */
[----:B------:R-:W2:Y:S01]  /*1b0d0*/  MUFU.EX2 R203, R203 ;  /* 0x000000cb00cb7308 */ /* 0x000ea20000000800 */
[----:B0-----:R-:W-:Y:S01]  /*1b0e0*/  FFMA.FTZ R13, R0, R13, R201 ;  /* 0x0000000d000d7223 */ /* 0x001fe200000100c9 */
[----:B------:R-:W-:Y:S01]  /*1b0f0*/  HGMMA.64x192x16.F32 R24, R176, gdesc[UR4].tnspB, R24, gsb0 ;  /* 0x42e00004b0187df0 */ /* 0x000fe20008000818 */
[-CC-:B------:R-:W-:Y:S01]  /*1b100*/  FFMA.FTZ R182, R132, R5.reuse, -R184.reuse ;  /* 0x0000000584b67223 */ /* 0x180fe200000108b8 */
[-CC-:B------:R-:W-:Y:S01]  /*1b110*/  FFMA.FTZ R132, R133, R5.reuse, -R184.reuse ;  /* 0x0000000585847223 */ /* 0x180fe200000108b8 */
[-C--:B------:R-:W-:Y:S01]  /*1b120*/  FFMA.FTZ R133, R150, R5.reuse, -R184 ;  /* 0x0000000596857223 */ /* 0x080fe200000108b8 */
[C---:B-1----:R-:W-:Y:S01]  /*1b130*/  FADD.FTZ R13, R15.reuse, R13 ;  /* 0x0000000d0f0d7221 */ /* 0x042fe20000010000 */
[-CC-:B------:R-:W-:Y:S01]  /*1b140*/  FFMA.FTZ R150, R166, R5.reuse, -R148.reuse ;  /* 0x00000005a6967223 */ /* 0x180fe20000010894 */
[----:B------:R-:W0:Y:S01]  /*1b150*/  MUFU.EX2 R149, R149 ;  /* 0x0000009500957308 */ /* 0x000e220000000800 */
[-CC-:B------:R-:W-:Y:S01]  /*1b160*/  FFMA.FTZ R181, R130, R5.reuse, -R148.reuse ;  /* 0x0000000582b57223 */ /* 0x180fe20000010894 */
[----:B------:R-:W-:Y:S01]  /*1b170*/  FFMA.FTZ R183, R134, R5, -R148 ;  /* 0x0000000586b77223 */ /* 0x000fe20000010894 */
[----:B------:R-:W-:Y:S01]  /*1b180*/  F2FP.F16.F32.PACK_AB R201, R15, R201 ;  /* 0x000000c90fc9723e */ /* 0x000fe200000000ff */
[----:B------:R-:W-:Y:S01]  /*1b190*/  FADD.FTZ R15, R140, R20 ;  /* 0x000000148c0f7221 */ /* 0x000fe20000010000 */
[----:B------:R-:W-:-:S03]  /*1b1a0*/  F2FP.F16.F32.PACK_AB R184, R137, R136 ;  /* 0x0000008889b8723e */ /* 0x000fc600000000ff */
[----:B------:R-:W-:Y:S01]  /*1b1b0*/  MUFU.EX2 R197, R197 ;  /* 0x000000c500c57308 */ /* 0x000fe20000000800 */
[----:B--2---:R-:W-:-:S07]  /*1b1c0*/  FADD.FTZ R13, R203, R13 ;  /* 0x0000000dcb0d7221 */ /* 0x004fce0000010000 */
[----:B------:R-:W-:Y:S01]  /*1b1d0*/  MUFU.EX2 R141, R141 ;  /* 0x0000008d008d7308 */ /* 0x000fe20000000800 */
[----:B0-----:R-:W-:-:S07]  /*1b1e0*/  F2FP.F16.F32.PACK_AB R203, R149, R203 ;  /* 0x000000cb95cb723e */ /* 0x001fce00000000ff */
[----:B------:R-:W-:Y:S08]  /*1b1f0*/  MUFU.EX2 R199, R199 ;  /* 0x000000c700c77308 */ /* 0x000ff00000000800 */
[----:B------:R-:W-:Y:S08]  /*1b200*/  MUFU.EX2 R150, R150 ;  /* 0x0000009600967308 */ /* 0x000ff00000000800 */
[----:B------:R0:W1:Y:S08]  /*1b210*/  MUFU.EX2 R8, R125 ;  /* 0x0000007d00087308 */ /* 0x0000700000000800 */
[----:B------:R-:W-:Y:S01]  /*1b220*/  MUFU.EX2 R193, R193 ;  /* 0x000000c100c17308 */ /* 0x000fe20000000800 */
[----:B0-----:R-:W-:-:S07]  /*1b230*/  FFMA.FTZ R125, R154, R5, -R148 ;  /* 0x000000059a7d7223 */ /* 0x001fce0000010894 */
        /* <DEDUP_REMOVED lines=17> */
[----:B------:R-:W0:Y:S01]  /*1b350*/  MUFU.EX2 R133, R133 ;  /* 0x0000008500857308 */ /* 0x000e220000000800 */
[----:B------:R-:W-:-:S02]  /*1b360*/  WARPGROUP.DEPBAR.LE gsb0, 0x0 ;  /* 0x00008000000079c5 */ /* 0x000fc40000010000 */
[----:B------:R2:W-:Y:S05]  /*1b370*/  @!P1 SYNCS.ARRIVE.TRANS64.RED.A1T0 RZ, [R12+URZ], RZ ;  /* 0x000000ff0cff99a7 */ /* 0x0005ea000810043f */
[----:B------:R-:W3:Y:S01]  /*1b380*/  MUFU.EX2 R123, R123 ;  /* 0x0000007b007b7308 */ /* 0x000ee20000000800 */
[----:B-1----:R-:W-:Y:S02]  /*1b390*/  F2FP.F16.F32.PACK_AB R178, R8, R124 ;  /* 0x0000007c08b2723e */ /* 0x002fe400000000ff */
[----:B0-----:R-:W-:Y:S01]  /*1b3a0*/  F2FP.F16.F32.PACK_AB R176, R133, R128 ;  /* 0x0000008085b0723e */ /* 0x001fe200000000ff */
[----:B------:R0:W-:Y:S01]  /*1b3b0*/  @!P1 SYNCS.ARRIVE.TRANS64.RED.A1T0 RZ, [R14+URZ], RZ ;  /* 0x000000ff0eff99a7 */ /* 0x0001e2000810043f */
[----:B--2---:R-:W-:-:S03]  /*1b3c0*/  FFMA.FTZ R12, R139, R5, -R148 ;  /* 0x000000058b0c7223 */ /* 0x004fc60000010894 */
[----:B------:R-:W-:Y:S01]  /*1b3d0*/  MUFU.EX2 R126, R126 ;  /* 0x0000007e007e7308 */ /* 0x000fe20000000800 */
[----:B0-----:R-:W-:Y:S01]  /*1b3e0*/  FADD.FTZ R14, R149, R13 ;  /* 0x0000000d950e7221 */ /* 0x001fe20000010000 */
[----:B------:R-:W-:-:S06]  /*1b3f0*/  FFMA.FTZ R13, R143, R5, -R148 ;  /* 0x000000058f0d7223 */ /* 0x000fcc0000010894 */
[----:B------:R-:W-:Y:S01]  /*1b400*/  MUFU.EX2 R12, R12 ;  /* 0x0000000c000c7308 */ /* 0x000fe20000000800 */
[----:B---3--:R-:W-:Y:S01]  /*1b410*/  F2FP.F16.F32.PACK_AB R177, R123, R122 ;  /* 0x0000007a7bb1723e */ /* 0x008fe200000000ff */
[----:B------:R-:W-:Y:S01]  /*1b420*/  FADD.FTZ R14, R197, R14 ;  /* 0x0000000ec50e7221 */ /* 0x000fe20000010000 */
[----:B------:R-:W-:-:S03]  /*1b430*/  F2FP.F16.F32.PACK_AB R197, R141, R197 ;  /* 0x000000c58dc5723e */ /* 0x000fc600000000ff */
[----:B------:R-:W-:Y:S01]  /*1b440*/  FADD.FTZ R130, R141, R14 ;  /* 0x0000000e8d827221 */ /* 0x000fe20000010000 */
[----:B------:R-:W-:Y:S01]  /*1b450*/  FFMA.FTZ R14, R131, R5, -R148 ;  /* 0x00000005830e7223 */ /* 0x000fe20000010894 */
[----:B------:R-:W-:Y:S02]  /*1b460*/  MUFU.EX2 R13, R13 ;  /* 0x0000000d000d7308 */ /* 0x000fe40000000800 */
[----:B------:R-:W-:Y:S01]  /*1b470*/  FADD.FTZ R130, R199, R130 ;  /* 0x00000082c7827221 */ /* 0x000fe20000010000 */
[----:B------:R-:W-:-:S03]  /*1b480*/  F2FP.F16.F32.PACK_AB R199, R150, R199 ;  /* 0x000000c796c7723e */ /* 0x000fc600000000ff */
[----:B------:R-:W-:Y:S02]  /*1b490*/  FADD.FTZ R130, R150, R130 ;  /* 0x0000008296827221 */ /* 0x000fe40000010000 */
[----:B------:R-:W-:Y:S02]  /*1b4a0*/  MUFU.EX2 R14, R14 ;  /* 0x0000000e000e7308 */ /* 0x000fe40000000800 */
[----:B------:R-:W-:Y:S01]  /*1b4b0*/  FADD.FTZ R130, R193, R130 ;  /* 0x00000082c1827221 */ /* 0x000fe20000010000 */
[----:B------:R-:W-:-:S03]  /*1b4c0*/  F2FP.F16.F32.PACK_AB R193, R125, R193 ;  /* 0x000000c17dc1723e */ /* 0x000fc600000000ff */
[----:B------:R-:W-:Y:S02]  /*1b4d0*/  FADD.FTZ R130, R125, R130 ;  /* 0x000000827d827221 */ /* 0x000fe40000010000 */
[----:B------:R-:W0:Y:S02]  /*1b4e0*/  MUFU.EX2 R127, R127 ;  /* 0x0000007f007f7308 */ /* 0x000e240000000800 */
[----:B------:R-:W-:Y:S01]  /*1b4f0*/  FADD.FTZ R130, R195, R130 ;  /* 0x00000082c3827221 */ /* 0x000fe20000010000 */
[----:B------:R-:W-:-:S03]  /*1b500*/  F2FP.F16.F32.PACK_AB R195, R147, R195 ;  /* 0x000000c393c3723e */ /* 0x000fc600000000ff */
[----:B------:R-:W-:-:S04]  /*1b510*/  FADD.FTZ R130, R147, R130 ;  /* 0x0000008293827221 */ /* 0x000fc80000010000 */
[----:B------:R-:W-:Y:S01]  /*1b520*/  FADD.FTZ R130, R189, R130 ;  /* 0x00000082bd827221 */ /* 0x000fe20000010000 */
[----:B------:R-:W-:-:S03]  /*1b530*/  F2FP.F16.F32.PACK_AB R189, R10, R189 ;  /* 0x000000bd0abd723e */ /* 0x000fc600000000ff */
[----:B------:R-:W-:Y:S01]  /*1b540*/  FADD.FTZ R130, R10, R130 ;  /* 0x000000820a827221 */ /* 0x000fe20000010000 */
[----:B------:R-:W-:Y:S01]  /*1b550*/  FADD.FTZ R10, R180, R15 ;  /* 0x0000000fb40a7221 */ /* 0x000fe20000010000 */
[----:B------:R-:W-:Y:S02]  /*1b560*/  F2FP.F16.F32.PACK_AB R180, R129, R180 ;  /* 0x000000b481b4723e */ /* 0x000fe400000000ff */
[----:B------:R-:W-:Y:S01]  /*1b570*/  FADD.FTZ R130, R191, R130 ;  /* 0x00000082bf827221 */ /* 0x000fe20000010000 */
[----:B------:R-:W-:Y:S02]  /*1b580*/  F2FP.F16.F32.PACK_AB R191, R11, R191 ;  /* 0x000000bf0bbf723e */ /* 0x000fe400000000ff */
[----:B0-----:R-:W-:Y:S01]  /*1b590*/  F2FP.F16.F32.PACK_AB R179, R127, R126 ;  /* 0x0000007e7fb3723e */ /* 0x001fe200000000ff */
[----:B------:R-:W-:Y:S01]  /*1b5a0*/  FADD.FTZ R130, R11, R130 ;  /* 0x000000820b827221 */ /* 0x000fe20000010000 */
[----:B------:R-:W-:-:S03]  /*1b5b0*/  FADD.FTZ R11, R129, R10 ;  /* 0x0000000a810b7221 */ /* 0x000fc60000010000 */
[----:B------:R-:W-:Y:S01]  /*1b5c0*/  FADD.FTZ R130, R185, R130 ;  /* 0x00000082b9827221 */ /* 0x000fe20000010000 */
[----:B------:R-:W-:Y:S01]  /*1b5d0*/  FADD.FTZ R11, R182, R11 ;  /* 0x0000000bb60b7221 */ /* 0x000fe20000010000 */
[C---:B------:R-:W-:Y:S02]  /*1b5e0*/  F2FP.F16.F32.PACK_AB R185, R12.reuse, R185 ;  /* 0x000000b90cb9723e */ /* 0x040fe400000000ff */
[----:B------:R-:W-:Y:S01]  /*1b5f0*/  FADD.FTZ R130, R12, R130 ;  /* 0x000000820c827221 */ /* 0x000fe20000010000 */
[C---:B------:R-:W-:Y:S01]  /*1b600*/  FADD.FTZ R11, R132.reuse, R11 ;  /* 0x0000000b840b7221 */ /* 0x040fe20000010000 */
[----:B------:R-:W-:Y:S02]  /*1b610*/  F2FP.F16.F32.PACK_AB R182, R132, R182 ;  /* 0x000000b684b6723e */ /* 0x000fe400000000ff */
        /* <DEDUP_REMOVED lines=8> */
[----:B------:R-:W-:Y:S01]  /*1b6a0*/  FADD.FTZ R9, R135, R10 ;  /* 0x0000000a87097221 */ /* 0x000fe20000010000 */
[----:B------:R-:W-:-:S03]  /*1b6b0*/  FADD.FTZ R10, R128, R11 ;  /* 0x0000000b800a7221 */ /* 0x000fc60000010000 */
[----:B------:R-:W-:Y:S01]  /*1b6c0*/  FADD.FTZ R12, R122, R9 ;  /* 0x000000097a0c7221 */ /* 0x000fe20000010000 */
[----:B------:R-:W-:-:S03]  /*1b6d0*/  FADD.FTZ R9, R133, R10 ;  /* 0x0000000a85097221 */ /* 0x000fc60000010000 */
[----:B------:R-:W-:Y:S01]  /*1b6e0*/  FADD.FTZ R11, R123, R12 ;  /* 0x0000000c7b0b7221 */ /* 0x000fe20000010000 */
[----:B------:R-:W-:-:S03]  /*1b6f0*/  FADD.FTZ R9, R124, R9 ;  /* 0x000000097c097221 */ /* 0x000fc60000010000 */
[----:B------:R-:W-:Y:S01]  /*1b700*/  FADD.FTZ R10, R126, R11 ;  /* 0x0000000b7e0a7221 */ /* 0x000fe20000010000 */
[----:B------:R-:W-:Y:S01]  /*1b710*/  FADD.FTZ R20, R8, R9 ;  /* 0x0000000908147221 */ /* 0x000fe20000010000 */
[----:B------:R-:W-:Y:S01]  /*1b720*/  MOV R11, R214 ;  /* 0x000000d6000b7202 */ /* 0x000fe20000000f00 */
[----:B------:R-:W-:Y:S02]  /*1b730*/  IMAD.MOV.U32 R8, RZ, RZ, R6 ;  /* 0x000000ffff087224 */ /* 0x000fe400078e0006 */
[----:B------:R-:W-:Y:S01]  /*1b740*/  FADD.FTZ R13, R127, R10 ;  /* 0x0000000a7f0d7221 */ /* 0x000fe20000010000 */
[----:B------:R-:W-:Y:S02]  /*1b750*/  IMAD.MOV.U32 R10, RZ, RZ, R216 ;  /* 0x000000ffff0a7224 */ /* 0x000fe400078e00d8 */
[----:B------:R-:W-:Y:S01]  /*1b760*/  IMAD.MOV.U32 R9, RZ, RZ, R4 ;  /* 0x000000ffff097224 */ /* 0x000fe200078e0004 */
[----:B------:R-:W-:Y:S06]  /*1b770*/  @P2 BRA `(.L_x_4240) ;  /* 0xffffffa800f42947 */ /* 0x000fec000383ffff */
.L_x_4229:
[----:B------:R-:W-:Y:S05]  /*1b780*/  BSYNC B0 ;  /* 0x0000000000007941 */ /* 0x000fea0003800000 */
.L_x_4228:
        /* <DEDUP_REMOVED lines=99> */
.L_x_4241:
[----:B------:R-:W-:Y:S02]  /*1bdc0*/  LEA R0, R214, R2, 0x3 ;  /* 0x00000002d6007211 */ /* 0x000fe400078e18ff */
[----:B------:R-:W-:-:S04]  /*1bdd0*/  SHF.L.U32 R3, R216, 0x1f, RZ ;  /* 0x0000001fd8037819 */ /* 0x000fc800000006ff */
[----:B------:R0:W1:Y:S01]  /*1bde0*/  SYNCS.PHASECHK.TRANS64.TRYWAIT P2, [R0+URZ+0x36850], R3 ;  /* 0x03685003000075a7 */ /* 0x000062000804017f */
[----:B------:R-:W-:Y:S05]  /*1bdf0*/  @!P0 BRA `(.L_x_4242) ;  /* 0x0000000000048947 */ /* 0x000fea0003800000 */
[----:B------:R-:W-:Y:S01]  /*1be00*/  BPT.TRAP 0x1 ;  /* 0x000000040000795c */ /* 0x000fe20000300000 */
.L_x_4242:
        /* <DEDUP_REMOVED lines=9> */
.L_x_4244:
[----:B------:R-:W-:Y:S05]  /*1bea0*/  BSYNC B0 ;  /* 0x0000000000007941 */ /* 0x000fea0003800000 */
.L_x_4243:
[----:B------:R-:W-:Y:S01]  /*1beb0*/  IMAD.MOV.U32 R2, RZ, RZ, R7 ;  /* 0x000000ffff027224 */ /* 0x000fe200078e0007 */
[----:B01----:R-:W-:Y:S01]  /*1bec0*/  MOV R3, 0x40000040 ;  /* 0x4000004000037802 */ /* 0x003fe20000000f00 */
[----:B------:R-:W-:Y:S01]  /*1bed0*/  WARPGROUP.ARRIVE ;  /* 0x00000000000079c5 */ /* 0x000fe20000000000 */
[----:B------:R-:W-:Y:S02]  /*1bee0*/  VIADD R214, R214, 0x1 ;  /* 0x00000001d6d67836 */ /* 0x000fe40000000000 */
[----:B------:R-:W-:Y:S01]  /*1bef0*/  R2UR UR6, R2 ;  /* 0x00000000020672ca */ /* 0x000fe200000e0000 */
[----:B------:R-:W-:Y:S01]  /*1bf00*/  VIADD R2, R7, 0x80 ;  /* 0x0000008007027836 */ /* 0x000fe20000000000 */
[----:B------:R-:W-:Y:S01]  /*1bf10*/  R2UR UR7, R3 ;  /* 0x00000000030772ca */ /* 0x000fe200000e0000 */
[----:B------:R-:W-:Y:S01]  /*1bf20*/  IMAD.MOV.U32 R3, RZ, RZ, 0x40000040 ;  /* 0x40000040ff037424 */ /* 0x000fe200078e00ff */
[----:B------:R-:W-:Y:S01]  /*1bf30*/  ISETP.NE.AND P2, PT, R214, 0x2, PT ;  /* 0x00000002d600780c */ /* 0x000fe20003f45270 */
[----:B------:R-:W-:-:S03]  /*1bf40*/  VIADD R226, R226, 0x1 ;  /* 0x00000001e2e27836 */ /* 0x000fc60000000000 */
[----:B------:R-:W-:-:S07]  /*1bf50*/  SEL R214, R214, RZ, P2 ;  /* 0x000000ffd6d67207 */ /* 0x000fce0001000000 */
        /* <DEDUP_REMOVED lines=9> */
[----:B------:R-:W-:Y:S01]  /*1bff0*/  VIADD R2, R7, 0x180 ;  /* 0x0000018007027836 */ /* 0x000fe20000000000 */
[----:B------:R-:W-:Y:S02]  /*1c000*/  R2UR UR7, R3 ;  /* 0x00000000030772ca */ /* 0x000fe400000e0000 */
[----:B------:R-:W-:Y:S01]  /*1c010*/  MOV R3, 0x40000040 ;  /* 0x4000004000037802 */ /* 0x000fe20000000f00 */
[----:B------:R-:W-:Y:S02]  /*1c020*/  WARPGROUP.DEPBAR.LE gsb0, 0x0 ;  /* 0x00008000000079c5 */ /* 0x000fe40000010000 */
[----:B------:R-:W-:-:S12]  /*1c030*/  WARPGROUP.ARRIVE ;  /* 0x00000000000079c5 */ /* 0x000fd80000000000 */
        /* <DEDUP_REMOVED lines=22> */
[----:B------:R-:W-:Y:S02]  /*1c1a0*/  R2UR UR6, R2 ;  /* 0x00000000020672ca */ /* 0x000fe400000e0000 */
[----:B------:R-:W-:Y:S01]  /*1c1b0*/  R2UR UR7, R3 ;  /* 0x00000000030772ca */ /* 0x000fe200000e0000 */
[----:B------:R-:W0:Y:S04]  /*1c1c0*/  SHFL.BFLY PT, R2, R13, 0x2, 0x1f ;  /* 0x0c401f000d027f89 */ /* 0x000e2800000e0000 */
[----:B------:R-:W1:Y:S01]  /*1c1d0*/  SHFL.BFLY PT, R3, R20, 0x2, 0x1f ;  /* 0x0c401f0014037f89 */ /* 0x000e6200000e0000 */
[----:B0-----:R-:W-:Y:S01]  /*1c1e0*/  FADD.FTZ R8, R2, R13 ;  /* 0x0000000d02087221 */ /* 0x001fe20000010000 */
[----:B-1----:R-:W-:-:S04]  /*1c1f0*/  FADD.FTZ R3, R3, R20 ;  /* 0x0000001403037221 */ /* 0x002fc80000010000 */
[----:B------:R-:W0:Y:S04]  /*1c200*/  SHFL.BFLY PT, R7, R8, 0x1, 0x1f ;  /* 0x0c201f0008077f89 */ /* 0x000e2800000e0000 */
[----:B------:R-:W1:Y:S01]  /*1c210*/  SHFL.BFLY PT, R2, R3, 0x1, 0x1f ;  /* 0x0c201f0003027f89 */ /* 0x000e6200000e0000 */
[----:B0-----:R-:W-:Y:S01]  /*1c220*/  FADD.FTZ R14, R8, R7 ;  /* 0x00000007080e7221 */ /* 0x001fe20000010000 */
[----:B------:R-:W-:Y:S01]  /*1c230*/  @!P1 IADD3 R8, R0, 0x36860, RZ ;  /* 0x0003686000089810 */ /* 0x000fe20007ffe0ff */
[----:B------:R-:W-:Y:S01]  /*1c240*/  IMAD.MOV.U32 R7, RZ, RZ, RZ ;  /* 0x000000ffff077224 */ /* 0x000fe200078e00ff */
[----:B------:R-:W-:Y:S01]  /*1c250*/  MOV R0, 0xff800000 ;  /* 0xff80000000007802 */ /* 0x000fe20000000f00 */
[----:B-1----:R-:W-:Y:S01]  /*1c260*/  FADD.FTZ R12, R3, R2 ;  /* 0x00000002030c7221 */ /* 0x002fe20000010000 */
[----:B------:R-:W-:Y:S01]  /*1c270*/  FSETP.NE.FTZ.AND P3, PT, R14, RZ, PT ;  /* 0x000000ff0e00720b */ /* 0x000fe20003f75000 */
[----:B------:R-:W-:Y:S01]  /*1c280*/  IMAD.MOV.U32 R2, RZ, RZ, RZ ;  /* 0x000000ffff027224 */ /* 0x000fe200078e00ff */
[----:B------:R-:W-:-:S02]  /*1c290*/  @!P1 PRMT R8, RZ, 0x654, R8 ;  /* 0x00000654ff089816 */ /* 0x000fc40000000008 */
[----:B------:R-:W-:Y:S02]  /*1c2a0*/  FSETP.NE.FTZ.AND P0, PT, R12, RZ, PT ;  /* 0x000000ff0c00720b */ /* 0x000fe40003f15000 */
[----:B------:R-:W-:-:S04]  /*1c2b0*/  SEL R3, RZ, 0x1, P2 ;  /* 0x00000001ff037807 */ /* 0x000fc80001000000 */
[----:B------:R-:W-:Y:S01]  /*1c2c0*/  LOP3.LUT R216, R216, R3, RZ, 0x3c, !PT ;  /* 0x00000003d8d87212 */ /* 0x000fe200078e3cff */
[----:B------:R-:W-:Y:S02]  /*1c2d0*/  IMAD.MOV.U32 R3, RZ, RZ, -0x800000 ;  /* 0xff800000ff037424 */ /* 0x000fe400078e00ff */
        /* <DEDUP_REMOVED lines=8> */
[----:B-1----:R-:W-:-:S04]  /*1c360*/  @P0 FMUL.FTZ R10, R10, 0.69314718246459960938 ;  /* 0x3f3172180a0a0820 */ /* 0x002fc80000410000 */
[----:B------:R-:W-:Y:S01]  /*1c370*/  @P0 FFMA.FTZ R3, R9, R4, R10 ;  /* 0x0000000409030223 */ /* 0x000fe2000001000a */
[----:B------:R-:W-:Y:S01]  /*1c380*/  PLOP3.LUT P0, PT, PT, PT, PT, 0x8, 0x0 ;  /* 0x000000000000781c */ /* 0x000fe20003f0e170 */
[----:B------:R-:W-:Y:S02]  /*1c390*/  WARPGROUP.DEPBAR.LE gsb0, 0x0 ;  /* 0x00008000000079c5 */ /* 0x000fe40000010000 */
[----:B------:R-:W-:-:S06]  /*1c3a0*/  WARPGROUP.ARRIVE ;  /* 0x00000000000079c5 */ /* 0x000fcc0000000000 */
[----:B------:R-:W-:Y:S03]  /*1c3b0*/  HGMMA.64x192x16.F32 R24, R176, gdesc[UR4].tnspB, R24, gsb0 ;  /* 0x42e00004b0187df0 */ /* 0x000fe60008000818 */
        /* <DEDUP_REMOVED lines=97> */
[----:B-1----:R-:W-:-:S07]  /*1c9d0*/  FMUL.FTZ R119, R119, R2 ;  /* 0x0000000277777220 */ /* 0x002fce0000410000 */
.L_x_4171:
        /* <DEDUP_REMOVED lines=27> */
[----:B------:R-:W4:Y:S01]  /*1cb90*/  LDC R60, c[0x0][0xbe8] ;  /* 0x0002fa00ff3c7b82 */ /* 0x000f220000000800 */
[----:B------:R-:W-:Y:S02]  /*1cba0*/  F2FP.F16.F32.PACK_AB R65, R125, R66 ;  /* 0x000000427d41723e */ /* 0x000fe400000000ff */
[----:B------:R-:W-:Y:S02]  /*1cbb0*/  F2FP.F16.F32.PACK_AB R72, R73, R72 ;  /* 0x000000484948723e */ /* 0x000fe400000000ff */
[----:B------:R-:W-:-:S02]  /*1cbc0*/  F2FP.F16.F32.PACK_AB R66, R69, R68 ;  /* 0x000000444542723e */ /* 0x000fc400000000ff */
[----:B------:R-:W-:Y:S02]  /*1cbd0*/  MOV R4, R2 ;  /* 0x0000000200047202 */ /* 0x000fe40000000f00 */
[----:B---3--:R-:W-:Y:S02]  /*1cbe0*/  MOV R5, R7 ;  /* 0x0000000700057202 */ /* 0x008fe40000000f00 */
        /* <DEDUP_REMOVED lines=23> */
[----:B------:R-:W-:Y:S01]  /*1cd60*/  F2FP.F16.F32.PACK_AB R115, R119, R118 ;  /* 0x000000767773723e */ /* 0x000fe200000000ff */
[----:B------:R-:W-:Y:S01]  /*1cd70*/  BAR.SYNC.DEFER_BLOCKING 0x1, 0x100 ;  /* 0x0044000000007b1d */ /* 0x000fe20000010000 */
[----:B--2---:R-:W-:-:S03]  /*1cd80*/  IMAD.WIDE R26, R8, 0x2, R4 ;  /* 0x00000002081a7825 */ /* 0x004fc600078e0204 */
[C---:B------:R-:W-:Y:S02]  /*1cd90*/  IADD3 R145, P6, R26.reuse, 0x60, RZ ;  /* 0x000000601a917810 */ /* 0x040fe40007fde0ff */
[C---:B------:R-:W-:Y:S02]  /*1cda0*/  LOP3.LUT R7, R26.reuse, 0x380, RZ, 0xc0, !PT ;  /* 0x000003801a077812 */ /* 0x040fe400078ec0ff */
[C---:B------:R-:W-:Y:S01]  /*1cdb0*/  IADD3 R143, P1, R26.reuse, 0x40, RZ ;  /* 0x000000401a8f7810 */ /* 0x040fe20007f3e0ff */
[--C-:B------:R-:W-:Y:S01]  /*1cdc0*/  IMAD.X R13, RZ, RZ, R27.reuse, P6 ;  /* 0x000000ffff0d7224 */ /* 0x100fe200030e061b */
[C---:B------:R-:W-:Y:S02]  /*1cdd0*/  IADD3 R141, P2, R26.reuse, 0x20, RZ ;  /* 0x000000201a8d7810 */ /* 0x040fe40007f5e0ff */
[----:B------:R-:W-:Y:S01]  /*1cde0*/  IADD3 R147, P5, R26, 0x4000, RZ ;  /* 0x000040001a937810 */ /* 0x000fe20007fbe0ff */
[----:B------:R-:W-:Y:S01]  /*1cdf0*/  IMAD.X R11, RZ, RZ, R27, P1 ;  /* 0x000000ffff0b7224 */ /* 0x000fe200008e061b */
[----:B------:R-:W-:-:S02]  /*1ce00*/  LOP3.LUT R12, R145, 0x380, RZ, 0xc0, !PT ;  /* 0x00000380910c7812 */ /* 0x000fc400078ec0ff */
[----:B------:R-:W-:Y:S02]  /*1ce10*/  SHF.R.U64 R7, R7, 0x3, RZ ;  /* 0x0000000307077819 */ /* 0x000fe400000012ff */
[-C--:B------:R-:W-:Y:S02]  /*1ce20*/  IADD3.X R9, RZ, R27.reuse, RZ, P2, !PT ;  /* 0x0000001bff097210 */ /* 0x080fe400017fe4ff */
[----:B------:R-:W-:Y:S02]  /*1ce30*/  IADD3.X R15, RZ, R27, RZ, P5, !PT ;  /* 0x0000001bff0f7210 */ /* 0x000fe40002ffe4ff */
[C---:B------:R-:W-:Y:S02]  /*1ce40*/  IADD3 R20, P0, R26.reuse, 0x4020, RZ ;  /* 0x000040201a147810 */ /* 0x040fe40007f1e0ff */
[C---:B------:R-:W-:Y:S02]  /*1ce50*/  IADD3 R30, P4, R26.reuse, 0x4040, RZ ;  /* 0x000040401a1e7810 */ /* 0x040fe40007f9e0ff */
[C---:B------:R-:W-:Y:S01]  /*1ce60*/  IADD3 R34, P3, R26.reuse, 0x4060, RZ ;  /* 0x000040601a227810 */ /* 0x040fe20007f7e0ff */
[--C-:B------:R-:W-:Y:S01]  /*1ce70*/  IMAD.X R21, RZ, RZ, R27.reuse, P0 ;  /* 0x000000ffff157224 */ /* 0x100fe200000e061b */
[C---:B------:R-:W-:Y:S01]  /*1ce80*/  IADD3 R38, P2, R26.reuse, 0x8000, RZ ;  /* 0x000080001a267810 */ /* 0x040fe20007f5e0ff */
[----:B------:R-:W-:Y:S01]  /*1ce90*/  IMAD.X R31, RZ, RZ, R27, P4 ;  /* 0x000000ffff1f7224 */ /* 0x000fe200020e061b */
[----:B------:R-:W-:-:S02]  /*1cea0*/  IADD3 R42, P1, R26, 0x8020, RZ ;  /* 0x000080201a2a7810 */ /* 0x000fc40007f3e0ff */
[C---:B------:R-:W-:Y:S01]  /*1ceb0*/  IADD3 R46, P6, R26.reuse, 0x8040, RZ ;  /* 0x000080401a2e7810 */ /* 0x040fe20007fde0ff */
[--C-:B------:R-:W-:Y:S01]  /*1cec0*/  IMAD.X R39, RZ, RZ, R27.reuse, P2 ;  /* 0x000000ffff277224 */ /* 0x100fe200010e061b */
[----:B------:R-:W-:Y:S01]  /*1ced0*/  IADD3 R78, P5, R26, 0x8060, RZ ;  /* 0x000080601a4e7810 */ /* 0x000fe20007fbe0ff */
[--C-:B------:R-:W-:Y:S01]  /*1cee0*/  IMAD.X R43, RZ, RZ, R27.reuse, P1 ;  /* 0x000000ffff2b7224 */ /* 0x100fe200008e061b */
[----:B------:R-:W-:Y:S02]  /*1cef0*/  SHF.R.U64 R12, R12, 0x3, RZ ;  /* 0x000000030c0c7819 */ /* 0x000fe400000012ff */
[----:B------:R-:W-:Y:S01]  /*1cf00*/  LOP3.LUT R26, R7, R26, RZ, 0x3c, !PT ;  /* 0x0000001a071a7212 */ /* 0x000fe200078e3cff */
[----:B------:R-:W-:Y:S01]  /*1cf10*/  IMAD.X R7, RZ, RZ, R27, P5 ;  /* 0x000000ffff077224 */ /* 0x000fe200028e061b */
[----:B------:R-:W-:Y:S02]  /*1cf20*/  LOP3.LUT R8, R141, 0x380, RZ, 0xc0, !PT ;  /* 0x000003808d087812 */ /* 0x000fe400078ec0ff */
[----:B------:R-:W-:-:S02]  /*1cf30*/  LOP3.LUT R10, R143, 0x380, RZ, 0xc0, !PT ;  /* 0x000003808f0a7812 */ /* 0x000fc400078ec0ff */
[----:B------:R-:W-:Y:S02]  /*1cf40*/  LOP3.LUT R12, R12, R145, RZ, 0x3c, !PT ;  /* 0x000000910c0c7212 */ /* 0x000fe400078e3cff */
[-C--:B------:R-:W-:Y:S02]  /*1cf50*/  IADD3.X R35, RZ, R27.reuse, RZ, P3, !PT ;  /* 0x0000001bff237210 */ /* 0x080fe40001ffe4ff */
[-C--:B------:R-:W-:Y:S02]  /*1cf60*/  IADD3.X R47, RZ, R27.reuse, RZ, P6, !PT ;  /* 0x0000001bff2f7210 */ /* 0x080fe400037fe4ff */
[----:B------:R-:W-:Y:S02]  /*1cf70*/  SHF.R.U64 R8, R8, 0x3, RZ ;  /* 0x0000000308087819 */ /* 0x000fe400000012ff */
[----:B------:R-:W-:Y:S02]  /*1cf80*/  LOP3.LUT R145, R34, 0x380, RZ, 0xc0, !PT ;  /* 0x0000038022917812 */ /* 0x000fe400078ec0ff */
[----:B------:R-:W-:-:S02]  /*1cf90*/  MOV R86, R26 ;  /* 0x0000001a00567202 */ /* 0x000fc40000000f00 */
[----:B------:R-:W-:Y:S02]  /*1cfa0*/  SHF.R.U64 R10, R10, 0x3, RZ ;  /* 0x000000030a0a7819 */ /* 0x000fe400000012ff */
[----:B------:R-:W-:Y:S02]  /*1cfb0*/  LOP3.LUT R27, R42, 0x380, RZ, 0xc0, !PT ;  /* 0x000003802a1b7812 */ /* 0x000fe400078ec0ff */
[----:B------:R-:W-:Y:S02]  /*1cfc0*/  LOP3.LUT R14, R147, 0x380, RZ, 0xc0, !PT ;  /* 0x00000380930e7812 */ /* 0x000fe400078ec0ff */
[----:B------:R-:W-:Y:S02]  /*1cfd0*/  LOP3.LUT R8, R8, R141, RZ, 0x3c, !PT ;  /* 0x0000008d08087212 */ /* 0x000fe400078e3cff */
[----:B------:R-:W-:Y:S02]  /*1cfe0*/  SHF.R.U64 R145, R145, 0x3, RZ ;  /* 0x0000000391917819 */ /* 0x000fe400000012ff */
[----:B------:R-:W-:-:S02]  /*1cff0*/  F2FP.F16.F32.PACK_AB R26, R29, R28 ;  /* 0x0000001c1d1a723e */ /* 0x000fc400000000ff */
[----:B------:R-:W-:Y:S02]  /*1d000*/  LOP3.LUT R10, R10, R143, RZ, 0x3c, !PT ;  /* 0x0000008f0a0a7212 */ /* 0x000fe400078e3cff */
[----:B------:R-:W-:Y:S02]  /*1d010*/  LOP3.LUT R141, R20, 0x380, RZ, 0xc0, !PT ;  /* 0x00000380148d7812 */ /* 0x000fe400078ec0ff */
[----:B------:R-:W-:Y:S02]  /*1d020*/  SHF.R.U64 R29, R27, 0x3, RZ ;  /* 0x000000031b1d7819 */ /* 0x000fe400000012ff */
[----:B------:R-:W-:Y:S02]  /*1d030*/  LOP3.LUT R143, R30, 0x380, RZ, 0xc0, !PT ;  /* 0x000003801e8f7812 */ /* 0x000fe400078ec0ff */
[----:B------:R-:W-:Y:S02]  /*1d040*/  SHF.R.U64 R14, R14, 0x3, RZ ;  /* 0x000000030e0e7819 */ /* 0x000fe400000012ff */
[----:B------:R-:W-:-:S02]  /*1d050*/  LOP3.LUT R34, R145, R34, RZ, 0x3c, !PT ;  /* 0x0000002291227212 */ /* 0x000fc400078e3cff */
[----:B------:R-:W-:Y:S02]  /*1d060*/  SHF.R.U64 R141, R141, 0x3, RZ ;  /* 0x000000038d8d7819 */ /* 0x000fe400000012ff */
[----:B------:R-:W-:Y:S02]  /*1d070*/  LOP3.LUT R42, R29, R42, RZ, 0x3c, !PT ;  /* 0x0000002a1d2a7212 */ /* 0x000fe400078e3cff */
[----:B------:R-:W-:Y:S02]  /*1d080*/  SHF.R.U64 R143, R143, 0x3, RZ ;  /* 0x000000038f8f7819 */ /* 0x000fe400000012ff */
[----:B------:R-:W-:Y:S02]  /*1d090*/  MOV R11, R10 ;  /* 0x0000000a000b7202 */ /* 0x000fe40000000f00 */
[----:B------:R-:W-:Y:S02]  /*1d0a0*/  LOP3.LUT R14, R14, R147, RZ, 0x3c, !PT ;  /* 0x000000930e0e7212 */ /* 0x000fe400078e3cff */
[----:B------:R-:W-:-:S02]  /*1d0b0*/  F2FP.F16.F32.PACK_AB R27, R134, R6 ;  /* 0x00000006861b723e */ /* 0x000fc400000000ff */
[----:B------:R-:W-:Y:S02]  /*1d0c0*/  MOV R28, R8 ;  /* 0x00000008001c7202 */ /* 0x000fe40000000f00 */
[----:B------:R-:W-:Y:S01]  /*1d0d0*/  MOV R10, R34 ;  /* 0x00000022000a7202 */ /* 0x000fe20000000f00 */
[----:B------:R-:W-:Y:S01]  /*1d0e0*/  STSM.16.M88.4 [R86], R24 ;  /* 0x0000001856007844 */ /* 0x000fe20000000200 */
[----:B------:R-:W-:Y:S02]  /*1d0f0*/  LOP3.LUT R147, R38, 0x380, RZ, 0xc0, !PT ;  /* 0x0000038026937812 */ /* 0x000fe400078ec0ff */
[----:B------:R-:W-:Y:S02]  /*1d100*/  LOP3.LUT R20, R141, R20, RZ, 0x3c, !PT ;  /* 0x000000148d147212 */ /* 0x000fe400078e3cff */
[----:B------:R-:W-:Y:S02]  /*1d110*/  MOV R8, R42 ;  /* 0x0000002a00087202 */ /* 0x000fe40000000f00 */
[----:B------:R-:W-:-:S02]  /*1d120*/  F2FP.F16.F32.PACK_AB R34, R37, R36 ;  /* 0x000000242522723e */ /* 0x000fc400000000ff */
[----:B------:R-:W-:Y:S02]  /*1d130*/  F2FP.F16.F32.PACK_AB R35, R132, R122 ;  /* 0x0000007a8423723e */ /* 0x000fe400000000ff */
[----:B------:R-:W-:Y:S02]  /*1d140*/  LOP3.LUT R30, R143, R30, RZ, 0x3c, !PT ;  /* 0x0000001e8f1e7212 */ /* 0x000fe400078e3cff */
[----:B------:R-:W-:Y:S01]  /*1d150*/  F2FP.F16.F32.PACK_AB R42, R45, R44 ;  /* 0x0000002c2d2a723e */ /* 0x000fe200000000ff */
[----:B------:R-:W-:Y:S01]  /*1d160*/  STSM.16.M88.4 [R28], R32 ;  /* 0x000000201c007844 */ /* 0x000fe20000000200 */
[----:B------:R-:W-:Y:S02]  /*1d170*/  F2FP.F16.F32.PACK_AB R43, R130, R120 ;  /* 0x00000078822b723e */ /* 0x000fe400000000ff */
[----:B------:R-:W-:Y:S02]  /*1d180*/  LOP3.LUT R135, R46, 0x380, RZ, 0xc0, !PT ;  /* 0x000003802e877812 */ /* 0x000fe400078ec0ff */
[----:B------:R-:W-:Y:S01]  /*1d190*/  MOV R12, R12 ;  /* 0x0000000c000c7202 */ /* 0x000fe20000000f00 */
[----:B------:R-:W-:Y:S01]  /*1d1a0*/  STSM.16.M88.4 [R11], R40 ;  /* 0x000000280b007844 */ /* 0x000fe20000000200 */
[----:B------:R-:W-:-:S02]  /*1d1b0*/  LOP3.LUT R141, R78, 0x380, RZ, 0xc0, !PT ;  /* 0x000003804e8d7812 */ /* 0x000fc400078ec0ff */
[----:B------:R-:W-:Y:S01]  /*1d1c0*/  MOV R14, R14 ;  /* 0x0000000e000e7202 */ /* 0x000fe20000000f00 */
[----:B------:R-:W-:Y:S01]  /*1d1d0*/  STSM.16.M88.4 [R12], R48 ;  /* 0x000000300c007844 */ /* 0x000fe20000000200 */
[----:B------:R-:W-:Y:S02]  /*1d1e0*/  SHF.R.U64 R147, R147, 0x3, RZ ;  /* 0x0000000393937819 */ /* 0x000fe400000012ff */
[----:B------:R-:W-:Y:S01]  /*1d1f0*/  MOV R20, R20 ;  /* 0x0000001400147202 */ /* 0x000fe20000000f00 */
[----:B------:R-:W-:Y:S01]  /*1d200*/  STSM.16.M88.4 [R14], R56 ;  /* 0x000000380e007844 */ /* 0x000fe20000000200 */
[----:B------:R-:W-:Y:S02]  /*1d210*/  MOV R30, R30 ;  /* 0x0000001e001e7202 */ /* 0x000fe40000000f00 */
[----:B------:R-:W-:Y:S01]  /*1d220*/  SHF.R.U64 R135, R135, 0x3, RZ ;  /* 0x0000000387877819 */ /* 0x000fe200000012ff */
[----:B------:R2:W-:Y:S01]  /*1d230*/  STSM.16.M88.4 [R20], R64 ;  /* 0x0000004014007844 */ /* 0x0005e20000000200 */
[----:B------:R-:W-:-:S02]  /*1d240*/  SHF.R.U64 R141, R141, 0x3, RZ ;  /* 0x000000038d8d7819 */ /* 0x000fc400000012ff */
[----:B------:R-:W-:Y:S01]  /*1d250*/  LOP3.LUT R38, R147, R38, RZ, 0x3c, !PT ;  /* 0x0000002693267212 */ /* 0x000fe200078e3cff */
[----:B------:R-:W-:Y:S01]  /*1d260*/  STSM.16.M88.4 [R30], R72 ;  /* 0x000000481e007844 */ /* 0x000fe20000000200 */
[----:B------:R-:W-:Y:S02]  /*1d270*/  LOP3.LUT R46, R135, R46, RZ, 0x3c, !PT ;  /* 0x0000002e872e7212 */ /* 0x000fe400078e3cff */
[----:B------:R-:W-:Y:S01]  /*1d280*/  LOP3.LUT R6, R141, R78, RZ, 0x3c, !PT ;  /* 0x0000004e8d067212 */ /* 0x000fe200078e3cff */
[----:B------:R3:W-:Y:S01]  /*1d290*/  STSM.16.M88.4 [R10], R80 ;  /* 0x000000500a007844 */ /* 0x0007e20000000200 */
[----:B------:R-:W-:Y:S02]  /*1d2a0*/  MOV R38, R38 ;  /* 0x0000002600267202 */ /* 0x000fe40000000f00 */
[----:B------:R-:W-:Y:S02]  /*1d2b0*/  ISETP.NE.U32.AND P0, PT, RZ, UR4, PT ;  /* 0x00000004ff007c0c */ /* 0x000fe4000bf05070 */
[----:B------:R-:W-:Y:S01]  /*1d2c0*/  MOV R46, R46 ;  /* 0x0000002e002e7202 */ /* 0x000fe20000000f00 */
[----:B------:R-:W-:Y:S01]  /*1d2d0*/  STSM.16.M88.4 [R38], R88 ;  /* 0x0000005826007844 */ /* 0x000fe20000000200 */
[----:B------:R-:W-:Y:S01]  /*1d2e0*/  MOV R9, R6 ;  /* 0x0000000600097202 */ /* 0x000fe20000000f00 */
[----:B--2---:R-:W-:Y:S01]  /*1d2f0*/  IMAD.MOV.U32 R20, RZ, RZ, RZ ;  /* 0x000000ffff147224 */ /* 0x004fe200078e00ff */
[----:B------:R-:W-:Y:S01]  /*1d300*/  ISETP.NE.AND.EX P0, PT, RZ, UR5, PT, P0 ;  /* 0x00000005ff007c0c */ /* 0x000fe2000bf05300 */
[----:B------:R2:W-:Y:S04]  /*1d310*/  STSM.16.M88.4 [R8], R96 ;  /* 0x0000006008007844 */ /* 0x0005e80000000200 */
[----:B------:R0:W-:Y:S01]  /*1d320*/  STSM.16.M88.4 [R46], R104 ;  /* 0x000000682e007844 */ /* 0x0001e20000000200 */
[----:B---3--:R-:W-:-:S03]  /*1d330*/  IADD3 R10, P1, R223, UR4, RZ ;  /* 0x00000004df0a7c10 */ /* 0x008fc6000ff3e0ff */
[----:B------:R0:W-:Y:S01]  /*1d340*/  STSM.16.M88.4 [R9], R112 ;  /* 0x0000007009007844 */ /* 0x0001e20000000200 */
[----:B------:R-:W-:Y:S01]  /*1d350*/  IADD3.X R11, R224, UR5, RZ, P1, !PT ;  /* 0x00000005e00b7c10 */ /* 0x000fe20008ffe4ff */
[----:B------:R-:W-:Y:S01]  /*1d360*/  ULDC.64 UR4, c[0x0][0xc08] ;  /* 0x0003020000047ab9 */ /* 0x000fe20000000a00 */
[----:B------:R-:W-:Y:S01]  /*1d370*/  BAR.SYNC.DEFER_BLOCKING 0x1, 0x100 ;  /* 0x0044000000007b1d */ /* 0x000fe20000010000 */
[----:B------:R-:W-:-:S04]  /*1d380*/  ISETP.NE.U32.AND P2, PT, RZ, UR4, PT ;  /* 0x00000004ff007c0c */ /* 0x000fc8000bf45070 */
[----:B------:R-:W-:-:S13]  /*1d390*/  ISETP.NE.AND.EX P2, PT, RZ, UR5, PT, P2 ;  /* 0x00000005ff007c0c */ /* 0x000fda000bf45320 */
[----:B------:R-:W-:Y:S01]  /*1d3a0*/  @P2 IADD3 R6, P3, R223, UR4, RZ ;  /* 0x00000004df062c10 */ /* 0x000fe2000ff7e0ff */
[----:B------:R-:W-:Y:S02]  /*1d3b0*/  ULDC UR4, c[0x0][0xa88] ;  /* 0x0002a20000047ab9 */ /* 0x000fe40000000800 */
[----:B------:R-:W-:Y:S02]  /*1d3c0*/  MOV R15, UR4 ;  /* 0x00000004000f7c02 */ /* 0x000fe40008000f00 */
[----:B------:R-:W-:Y:S01]  /*1d3d0*/  @P2 IADD3.X R7, R224, UR5, RZ, P3, !PT ;  /* 0x00000005e0072c10 */ /* 0x000fe20009ffe4ff */
[----:B------:R0:W5:Y:S01]  /*1d3e0*/  @P0 LDG.E R20, desc[UR60][R10.64] ;  /* 0x0000003c0a140981 */ /* 0x000162000c1e1900 */
[----:B----4-:R-:W-:-:S03]  /*1d3f0*/  ISETP.NE.AND P1, PT, R60, 0x1, PT ;  /* 0x000000013c00780c */ /* 0x010fc60003f25270 */
[----:B------:R0:W5:Y:S10]  /*1d400*/  @P2 LDG.E R15, desc[UR60][R6.64] ;  /* 0x0000003c060f2981 */ /* 0x000174000c1e1900 */
[----:B--2---:R-:W2:Y:S08]  /*1d410*/  @P1 LDC R8, c[0x0][0xbec] ;  /* 0x0002fb00ff081b82 */ /* 0x004eb00000000800 */
[----:B------:R-:W3:Y:S01]  /*1d420*/  @P1 LDC R25, c[0x0][0xbf0] ;  /* 0x0002fc00ff191b82 */ /* 0x000ee20000000800 */
[----:B0-----:R-:W-:Y:S05]  /*1d430*/  @P2 BRA `(.L_x_4248) ;  /* 0x0000000000102947 */ /* 0x001fea0003800000 */
[----:B------:R-:W-:Y:S05]  /*1d440*/  @!P0 BRA `(.L_x_4248) ;  /* 0x00000000000c8947 */ /* 0x000fea0003800000 */
[----:B------:R-:W4:Y:S04]  /*1d450*/  LDG.E R6, desc[UR60][R10.64] ;  /* 0x0000003c0a067981 */ /* 0x000f28000c1e1900 */
[----:B-----5:R-:W4:Y:S02]  /*1d460*/  LDG.E R15, desc[UR60][R10.64+0x4] ;  /* 0x0000043c0a0f7981 */ /* 0x020f24000c1e1900 */
[----:B----4-:R-:W-:-:S07]  /*1d470*/  IMAD.IADD R15, R15, 0x1, -R6 ;  /* 0x000000010f0f7824 */ /* 0x010fce00078e0a06 */
.L_x_4248:
[----:B------:R-:W4:Y:S01]  /*1d480*/  LDL R6, [R1+0x8c] ;  /* 0x00008c0001067983 */ /* 0x000f220000100800 */
[----:B------:R-:W-:Y:S01]  /*1d490*/  SHF.R.S32.HI R61, RZ, 0x1f, R222 ;  /* 0x0000001fff3d7819 */ /* 0x000fe200000114de */
[----:B------:R-:W-:Y:S02]  /*1d4a0*/  ULDC.64 UR4, c[0x0][0xb90] ;  /* 0x0002e40000047ab9 */ /* 0x000fe40000000a00 */
[----:B------:R-:W3:Y:S01]  /*1d4b0*/  LDL R14, [R1+0x84] ;  /* 0x00008400010e7983 */ /* 0x000ee20000100800 */
[----:B-----5:R-:W-:Y:S01]  /*1d4c0*/  SHF.R.S32.HI R21, RZ, 0x1f, R20 ;  /* 0x0000001fff157819 */ /* 0x020fe20000011414 */
[----:B------:R-:W-:Y:S01]  /*1d4d0*/  IMAD R7, R61, UR4, RZ ;  /* 0x000000043d077c24 */ /* 0x000fe2000f8e02ff */
[----:B------:R-:W-:Y:S01]  /*1d4e0*/  SEL R230, R230, RZ, !P0 ;  /* 0x000000ffe6e67207 */ /* 0x000fe20004000000 */
[----:B------:R-:W-:Y:S01]  /*1d4f0*/  IMAD R11, R229, 0x40, R217 ;  /* 0x00000040e50b7824 */ /* 0x000fe200078e02d9 */
[----:B------:R-:W-:Y:S01]  /*1d500*/  SEL R225, R225, RZ, !P0 ;  /* 0x000000ffe1e17207 */ /* 0x000fe20004000000 */
[----:B------:R-:W-:Y:S01]  /*1d510*/  IMAD R13, R222, UR5, R7 ;  /* 0x00000005de0d7c24 */ /* 0x000fe2000f8e0207 */
[----:B------:R-:W0:Y:S01]  /*1d520*/  @P1 LDC R63, c[0x0][0xbec] ;  /* 0x0002fb00ff3f1b82 */ /* 0x000e220000000800 */
[----:B------:R-:W-:-:S04]  /*1d530*/  IMAD.WIDE R4, R11, 0x2, R4 ;  /* 0x000000020b047825 */ /* 0x000fc800078e0204 */
[----:B------:R-:W-:-:S03]  /*1d540*/  IMAD R62, R15, R60, RZ ;  /* 0x0000003c0f3e7224 */ /* 0x000fc600078e02ff */
[----:B------:R-:W1:Y:S01]  /*1d550*/  @P1 LDC R65, c[0x0][0xbf0] ;  /* 0x0002fc00ff411b82 */ /* 0x000e620000000800 */
[C---:B------:R-:W-:Y:S02]  /*1d560*/  IADD3 R29, P4, R4.reuse, 0x4000, RZ ;  /* 0x00004000041d7810 */ /* 0x040fe40007f9e0ff */
[----:B------:R-:W-:Y:S02]  /*1d570*/  IADD3 R37, P3, R4, 0x6000, RZ ;  /* 0x0000600004257810 */ /* 0x000fe40007f7e0ff */
[----:B------:R-:W-:Y:S02]  /*1d580*/  LOP3.LUT R28, R29, 0x380, RZ, 0xc0, !PT ;  /* 0x000003801d1c7812 */ /* 0x000fe400078ec0ff */
[----:B------:R-:W-:Y:S02]  /*1d590*/  LOP3.LUT R36, R37, 0x380, RZ, 0xc0, !PT ;  /* 0x0000038025247812 */ /* 0x000fe400078ec0ff */
[----:B------:R-:W-:Y:S02]  /*1d5a0*/  SHF.R.U64 R28, R28, 0x3, RZ ;  /* 0x000000031c1c7819 */ /* 0x000fe400000012ff */
[----:B------:R-:W-:-:S02]  /*1d5b0*/  SHF.R.U64 R36, R36, 0x3, RZ ;  /* 0x0000000324247819 */ /* 0x000fc400000012ff */
[----:B------:R-:W-:Y:S01]  /*1d5c0*/  LOP3.LUT R28, R28, R29, RZ, 0x3c, !PT ;  /* 0x0000001d1c1c7212 */ /* 0x000fe200078e3cff */
[----:B------:R-:W-:Y:S01]  /*1d5d0*/  IMAD.X R29, RZ, RZ, R5, P4 ;  /* 0x000000ffff1d7224 */ /* 0x000fe200020e0605 */
[----:B------:R-:W-:Y:S02]  /*1d5e0*/  LOP3.LUT R36, R36, R37, RZ, 0x3c, !PT ;  /* 0x0000002524247212 */ /* 0x000fe400078e3cff */
[C---:B------:R-:W-:Y:S02]  /*1d5f0*/  IADD3 R53, P4, R4.reuse, 0xa000, RZ ;  /* 0x0000a00004357810 */ /* 0x040fe40007f9e0ff */
[----:B------:R-:W-:Y:S02]  /*1d600*/  IADD3.X R37, RZ, R5, RZ, P3, !PT ;  /* 0x00000005ff257210 */ /* 0x000fe40001ffe4ff */
[----:B------:R-:W-:Y:S02]  /*1d610*/  LOP3.LUT R52, R53, 0x380, RZ, 0xc0, !PT ;  /* 0x0000038035347812 */ /* 0x000fe400078ec0ff */
[----:B------:R-:W-:-:S02]  /*1d620*/  LOP3.LUT R15, R4, 0x380, RZ, 0xc0, !PT ;  /* 0x00000380040f7812 */ /* 0x000fc400078ec0ff */
[----:B------:R-:W-:Y:S02]  /*1d630*/  SHF.R.U64 R52, R52, 0x3, RZ ;  /* 0x0000000334347819 */ /* 0x000fe400000012ff */
[----:B------:R-:W-:Y:S02]  /*1d640*/  SHF.R.U64 R15, R15, 0x3, RZ ;  /* 0x000000030f0f7819 */ /* 0x000fe400000012ff */
[----:B------:R-:W-:Y:S01]  /*1d650*/  LOP3.LUT R52, R52, R53, RZ, 0x3c, !PT ;  /* 0x0000003534347212 */ /* 0x000fe200078e3cff */
[----:B------:R-:W-:Y:S02]  /*1d660*/  IMAD.X R53, RZ, RZ, R5, P4 ;  /* 0x000000ffff357224 */ /* 0x000fe400020e0605 */
[----:B------:R-:W-:Y:S01]  /*1d670*/  IMAD R67, R228, 0x80, R229 ;  /* 0x00000080e4437824 */ /* 0x000fe200078e02e5 */
[----:B------:R-:W-:Y:S01]  /*1d680*/  BSSY B1, `(.L_x_4249) ;  /* 0x000009f000017945 */ /* 0x000fe20003800000 */
[----:B------:R-:W-:Y:S02]  /*1d690*/  SHF.R.S32.HI R68, RZ, 0x1f, R220 ;  /* 0x0000001fff447819 */ /* 0x000fe400000114dc */
[----:B------:R-:W-:-:S02]  /*1d6a0*/  SHF.R.S32.HI R69, RZ, 0x1f, R219 ;  /* 0x0000001fff457819 */ /* 0x000fc400000114db */
[----:B------:R-:W-:Y:S01]  /*1d6b0*/  SHF.R.S32.HI R70, RZ, 0x1f, R217 ;  /* 0x0000001fff467819 */ /* 0x000fe200000114d9 */
[----:B----4-:R-:W-:-:S04]  /*1d6c0*/  IMAD R27, R228, 0x80, R6 ;  /* 0x00000080e41b7824 */ /* 0x010fc800078e0206 */
[----:B--2---:R-:W-:Y:S01]  /*1d6d0*/  @P1 IMAD.HI.U32 R8, R27, R8, RZ ;  /* 0x000000081b081227 */ /* 0x004fe200078e00ff */
[----:B------:R-:W-:-:S03]  /*1d6e0*/  MOV R9, R27 ;  /* 0x0000001b00097202 */ /* 0x000fc60000000f00 */
[----:B------:R-:W-:Y:S01]  /*1d6f0*/  IMAD.WIDE.U32 R6, R222, UR4, R20 ;  /* 0x00000004de067c25 */ /* 0x000fe2000f8e0014 */
[----:B---3--:R-:W-:Y:S01]  /*1d700*/  @P1 SHF.R.U32.HI R9, RZ, R25, R8 ;  /* 0x00000019ff091219 */ /* 0x008fe20000011608 */
[----:B------:R-:W-:Y:S02]  /*1d710*/  ULDC.64 UR4, c[0x0][0xb98] ;  /* 0x0002e60000047ab9 */ /* 0x000fe40000000a00 */
[----:B------:R-:W-:Y:S01]  /*1d720*/  IMAD.IADD R7, R7, 0x1, R13 ;  /* 0x0000000107077824 */ /* 0x000fe200078e020d */
[----:B------:R-:W-:Y:S01]  /*1d730*/  IADD3 R13, -R9, RZ, RZ ;  /* 0x000000ff090d7210 */ /* 0x000fe20007ffe1ff */
        /* <DEDUP_REMOVED lines=9> */
[----:B------:R-:W-:Y:S01]  /*1d7d0*/  IMAD R10, R8, UR4, RZ ;  /* 0x00000004080a7c24 */ /* 0x000fe2000f8e02ff */
[----:B------:R-:W-:Y:S01]  /*1d7e0*/  IADD3 R9, P2, R4, 0x1000, RZ ;  /* 0x0000100004097810 */ /* 0x000fe20007f5e0ff */
[----:B------:R-:W-:-:S04]  /*1d7f0*/  IMAD.WIDE.U32 R6, R11, UR4, R6 ;  /* 0x000000040b067c25 */ /* 0x000fc8000f8e0006 */
[----:B------:R-:W-:Y:S01]  /*1d800*/  IMAD R25, R11, UR5, R10 ;  /* 0x000000050b197c24 */ /* 0x000fe2000f8e020a */
[----:B------:R-:W-:Y:S01]  /*1d810*/  ULDC.64 UR4, c[0x0][0xb50] ;  /* 0x0002d40000047ab9 */ /* 0x000fe20000000a00 */
[----:B------:R-:W-:Y:S02]  /*1d820*/  LOP3.LUT R8, R9, 0x380, RZ, 0xc0, !PT ;  /* 0x0000038009087812 */ /* 0x000fe400078ec0ff */
[----:B------:R-:W-:Y:S01]  /*1d830*/  IMAD.IADD R7, R7, 0x1, R25 ;  /* 0x0000000107077824 */ /* 0x000fe200078e0219 */
[----:B------:R-:W-:Y:S02]  /*1d840*/  LEA R10, P0, R6, UR4, 0x2 ;  /* 0x00000004060a7c11 */ /* 0x000fe4000f8010ff */
[----:B------:R-:W-:Y:S02]  /*1d850*/  SHF.R.U64 R8, R8, 0x3, RZ ;  /* 0x0000000308087819 */ /* 0x000fe400000012ff */
[----:B------:R-:W-:Y:S01]  /*1d860*/  LEA.HI.X R6, R6, UR5, R7, 0x2, P0 ;  /* 0x0000000506067c11 */ /* 0x000fe200080f1407 */
[----:B------:R-:W-:Y:S01]  /*1d870*/  SHFL.IDX PT, R50, R10, RZ, 0x1c1f ;  /* 0x001c1fff0a327589 */ /* 0x000fe200000e0000 */
[----:B------:R-:W-:Y:S01]  /*1d880*/  IADD3 R33, P0, R4, 0x5000, RZ ;  /* 0x0000500004217810 */ /* 0x000fe20007f1e0ff */
[----:B------:R-:W-:Y:S01]  /*1d890*/  ULDC.64 UR4, c[0x0][0xaa0] ;  /* 0x0002a80000047ab9 */ /* 0x000fe20000000a00 */
[----:B------:R-:W-:Y:S01]  /*1d8a0*/  LOP3.LUT R8, R8, R9, RZ, 0x3c, !PT ;  /* 0x0000000908087212 */ /* 0x000fe200078e3cff */
[----:B------:R-:W-:Y:S01]  /*1d8b0*/  IMAD.X R9, RZ, RZ, R5, P2 ;  /* 0x000000ffff097224 */ /* 0x000fe200010e0605 */
[----:B------:R-:W-:-:S02]  /*1d8c0*/  LOP3.LUT R32, R33, 0x380, RZ, 0xc0, !PT ;  /* 0x0000038021207812 */ /* 0x000fc400078ec0ff */
[----:B------:R-:W-:Y:S01]  /*1d8d0*/  IADD3 R41, P2, R4, 0x7000, RZ ;  /* 0x0000700004297810 */ /* 0x000fe20007f5e0ff */
[----:B------:R-:W2:Y:S01]  /*1d8e0*/  SHFL.IDX PT, R51, R6, RZ, 0x1c1f ;  /* 0x001c1fff06337589 */ /* 0x000ea200000e0000 */
[----:B------:R-:W-:Y:S02]  /*1d8f0*/  SHF.R.U64 R32, R32, 0x3, RZ ;  /* 0x0000000320207819 */ /* 0x000fe400000012ff */
[----:B------:R-:W-:Y:S02]  /*1d900*/  LOP3.LUT R40, R41, 0x380, RZ, 0xc0, !PT ;  /* 0x0000038029287812 */ /* 0x000fe400078ec0ff */
[----:B------:R-:W-:Y:S01]  /*1d910*/  LOP3.LUT R32, R32, R33, RZ, 0x3c, !PT ;  /* 0x0000002120207212 */ /* 0x000fe200078e3cff */
[----:B------:R-:W-:Y:S01]  /*1d920*/  IMAD.X R33, RZ, RZ, R5, P0 ;  /* 0x000000ffff217224 */ /* 0x000fe200000e0605 */
[----:B------:R-:W-:Y:S02]  /*1d930*/  SHF.R.U64 R40, R40, 0x3, RZ ;  /* 0x0000000328287819 */ /* 0x000fe400000012ff */
[----:B------:R-:W-:-:S02]  /*1d940*/  LEA R27, R228, R14, 0x7 ;  /* 0x0000000ee41b7211 */ /* 0x000fc400078e38ff */
[----:B------:R-:W-:Y:S02]  /*1d950*/  LOP3.LUT P0, RZ, R234, 0x3, RZ, 0xc0, !PT ;  /* 0x00000003eaff7812 */ /* 0x000fe4000780c0ff */
[----:B------:R-:W-:Y:S01]  /*1d960*/  LOP3.LUT R40, R40, R41, RZ, 0x3c, !PT ;  /* 0x0000002928287212 */ /* 0x000fe200078e3cff */
[----:B------:R-:W-:Y:S01]  /*1d970*/  IMAD.X R41, RZ, RZ, R5, P2 ;  /* 0x000000ffff297224 */ /* 0x000fe200010e0605 */
[C---:B------:R-:W-:Y:S01]  /*1d980*/  ISETP.GE.OR P2, PT, R27.reuse, R62, P0 ;  /* 0x0000003e1b00720c */ /* 0x040fe20000746670 */
[----:B------:R-:W-:Y:S04]  /*1d990*/  SHFL.IDX PT, R54, R10, 0x1, 0x1c1f ;  /* 0x003c1f000a367f89 */ /* 0x000fe800000e0000 */
[----:B------:R-:W3:Y:S01]  /*1d9a0*/  SHFL.IDX PT, R55, R6, 0x1, 0x1c1f ;  /* 0x003c1f0006377f89 */ /* 0x000ee200000e0000 */
[----:B------:R-:W-:Y:S01]  /*1d9b0*/  VIADD R7, R27, 0x8 ;  /* 0x000000081b077836 */ /* 0x000fe20000000000 */
[----:B------:R-:W-:-:S02]  /*1d9c0*/  IADD3 R13, P6, R4, 0x2000, RZ ;  /* 0x00002000040d7810 */ /* 0x000fc40007fde0ff */
[----:B------:R-:W-:-:S04]  /*1d9d0*/  IADD3 R25, P5, R4, 0x3000, RZ ;  /* 0x0000300004197810 */ /* 0x000fc80007fbe0ff */
[----:B--2---:R2:W-:Y:S01]  /*1d9e0*/  @!P2 ST.E desc[UR60][R50.64], R3 ;  /* 0x000000033200a985 */ /* 0x0045e2000c10193c */
[----:B------:R-:W-:Y:S02]  /*1d9f0*/  ISETP.GE.OR P0, PT, R7, R62, P0 ;  /* 0x0000003e0700720c */ /* 0x000fe40000706670 */
[----:B------:R-:W-:Y:S02]  /*1da00*/  LOP3.LUT R12, R13, 0x380, RZ, 0xc0, !PT ;  /* 0x000003800d0c7812 */ /* 0x000fe400078ec0ff */
[----:B------:R-:W-:Y:S01]  /*1da10*/  LOP3.LUT R24, R25, 0x380, RZ, 0xc0, !PT ;  /* 0x0000038019187812 */ /* 0x000fe200078ec0ff */
[----:B--2---:R-:W-:-:S04]  /*1da20*/  IMAD R3, R21, UR4, RZ ;  /* 0x0000000415037c24 */ /* 0x004fc8000f8e02ff */
[C---:B------:R-:W-:Y:S02]  /*1da30*/  IMAD R3, R20.reuse, UR5, R3 ;  /* 0x0000000514037c24 */ /* 0x040fe4000f8e0203 */
[----:B------:R-:W-:Y:S01]  /*1da40*/  IMAD.WIDE.U32 R20, R20, UR4, RZ ;  /* 0x0000000414147c25 */ /* 0x000fe2000f8e00ff */
[----:B------:R-:W-:Y:S01]  /*1da50*/  SHF.R.U64 R12, R12, 0x3, RZ ;  /* 0x000000030c0c7819 */ /* 0x000fe200000012ff */
[----:B------:R-:W-:Y:S01]  /*1da60*/  ULDC.64 UR4, c[0x0][0xae8] ;  /* 0x0002ba0000047ab9 */ /* 0x000fe20000000a00 */
[----:B------:R-:W-:Y:S02]  /*1da70*/  SHF.R.U64 R24, R24, 0x3, RZ ;  /* 0x0000000318187819 */ /* 0x000fe400000012ff */
[----:B------:R-:W-:Y:S01]  /*1da80*/  IADD3 R21, R21, R3, RZ ;  /* 0x0000000315157210 */ /* 0x000fe20007ffe0ff */
[----:B------:R-:W-:Y:S02]  /*1da90*/  IMAD R3, R221, 0x20, R229 ;  /* 0x00000020dd037824 */ /* 0x000fe400078e02e5 */
[----:B------:R-:W-:Y:S01]  /*1daa0*/  IMAD R61, R61, UR4, RZ ;  /* 0x000000043d3d7c24 */ /* 0x000fe2000f8e02ff */
[----:B------:R-:W-:Y:S01]  /*1dab0*/  LOP3.LUT R12, R12, R13, RZ, 0x3c, !PT ;  /* 0x0000000d0c0c7212 */ /* 0x000fe200078e3cff */
[----:B------:R-:W-:Y:S01]  /*1dac0*/  IMAD R64, R228, 0x80, R3 ;  /* 0x00000080e4407824 */ /* 0x000fe200078e0203 */
[----:B------:R-:W-:Y:S01]  /*1dad0*/  LOP3.LUT R24, R24, R25, RZ, 0x3c, !PT ;  /* 0x0000001918187212 */ /* 0x000fe200078e3cff */
[----:B------:R-:W-:Y:S01]  /*1dae0*/  IMAD.X R25, RZ, RZ, R5, P5 ;  /* 0x000000ffff197224 */ /* 0x000fe200028e0605 */
[----:B------:R-:W-:Y:S01]  /*1daf0*/  IADD3.X R13, RZ, R5, RZ, P6, !PT ;  /* 0x00000005ff0d7210 */ /* 0x000fe200037fe4ff */
[----:B------:R-:W-:Y:S01]  /*1db00*/  IMAD R61, R222, UR5, R61 ;  /* 0x00000005de3d7c24 */ /* 0x000fe2000f8e023d */
[----:B------:R-:W-:Y:S01]  /*1db10*/  IADD3 R45, P6, R4, 0x8000, RZ ;  /* 0x00008000042d7810 */ /* 0x000fe20007fde0ff */
[----:B------:R-:W-:Y:S01]  /*1db20*/  IMAD.WIDE.U32 R20, R222, UR4, R20 ;  /* 0x00000004de147c25 */ /* 0x000fe2000f8e0014 */
[C---:B------:R-:W-:Y:S01]  /*1db30*/  IADD3 R49, P5, R4.reuse, 0x9000, RZ ;  /* 0x0000900004317810 */ /* 0x040fe20007fbe0ff */
[----:B---3--:R0:W-:Y:S01]  /*1db40*/  @!P0 ST.E desc[UR60][R54.64], R0 ;  /* 0x0000000036008985 */ /* 0x0081e2000c10193c */
[----:B------:R-:W-:Y:S01]  /*1db50*/  IADD3 R11, P3, R4, 0xb000, RZ ;  /* 0x0000b000040b7810 */ /* 0x000fe20007f7e0ff */
[----:B------:R-:W-:Y:S01]  /*1db60*/  ULDC.64 UR4, c[0x0][0xaf0] ;  /* 0x0002bc0000047ab9 */ /* 0x000fe20000000a00 */
[----:B------:R-:W-:-:S02]  /*1db70*/  LOP3.LUT R44, R45, 0x380, RZ, 0xc0, !PT ;  /* 0x000003802d2c7812 */ /* 0x000fc400078ec0ff */
[----:B------:R-:W-:Y:S01]  /*1db80*/  LOP3.LUT R48, R49, 0x380, RZ, 0xc0, !PT ;  /* 0x0000038031307812 */ /* 0x000fe200078ec0ff */
[----:B------:R-:W-:Y:S01]  /*1db90*/  IMAD.MOV.U32 R3, RZ, RZ, R64 ;  /* 0x000000ffff037224 */ /* 0x000fe200078e0040 */
[----:B------:R-:W-:Y:S01]  /*1dba0*/  LOP3.LUT R6, R11, 0x380, RZ, 0xc0, !PT ;  /* 0x000003800b067812 */ /* 0x000fe200078ec0ff */
[----:B------:R-:W-:Y:S01]  /*1dbb0*/  IMAD R230, R230, UR4, RZ ;  /* 0x00000004e6e67c24 */ /* 0x000fe2000f8e02ff */
[----:B------:R-:W-:Y:S01]  /*1dbc0*/  IADD3 R21, R21, R61, RZ ;  /* 0x0000003d15157210 */ /* 0x000fe20007ffe0ff */
[----:B------:R-:W5:Y:S01]  /*1dbd0*/  LD.E.128 R24, desc[UR60][R24.64] ;  /* 0x0000003c18187980 */ /* 0x000f62000c101d00 */
[----:B0-----:R-:W-:Y:S01]  /*1dbe0*/  @P1 IMAD.HI.U32 R0, R64, R63, RZ ;  /* 0x0000003f40001227 */ /* 0x001fe200078e00ff */
[----:B------:R-:W-:Y:S02]  /*1dbf0*/  SHF.R.U64 R44, R44, 0x3, RZ ;  /* 0x000000032c2c7819 */ /* 0x000fe400000012ff */
[----:B------:R-:W5:Y:S01]  /*1dc00*/  LD.E.128 R28, desc[UR60][R28.64] ;  /* 0x0000003c1c1c7980 */ /* 0x000f62000c101d00 */
[----:B------:R-:W-:-:S02]  /*1dc10*/  SHF.R.U64 R48, R48, 0x3, RZ ;  /* 0x0000000330307819 */ /* 0x000fc400000012ff */
[----:B-1----:R-:W-:Y:S01]  /*1dc20*/  @P1 SHF.R.U32.HI R3, RZ, R65, R0 ;  /* 0x00000041ff031219 */ /* 0x002fe20000011600 */
[C---:B------:R-:W-:Y:S01]  /*1dc30*/  IMAD R61, R225.reuse, UR5, R230 ;  /* 0x00000005e13d7c24 */ /* 0x040fe2000f8e02e6 */
[----:B------:R-:W-:Y:S01]  /*1dc40*/  SHF.R.U64 R6, R6, 0x3, RZ ;  /* 0x0000000306067819 */ /* 0x000fe200000012ff */
[----:B------:R-:W-:Y:S01]  /*1dc50*/  IMAD.WIDE.U32 R20, R225, UR4, R20 ;  /* 0x00000004e1147c25 */ /* 0x000fe2000f8e0014 */
[--C-:B------:R-:W-:Y:S01]  /*1dc60*/  SHF.R.S32.HI R0, RZ, 0x1f, R3.reuse ;  /* 0x0000001fff007819 */ /* 0x100fe20000011403 */
[----:B------:R-:W-:Y:S01]  /*1dc70*/  ULDC.64 UR4, c[0x0][0xae0] ;  /* 0x0002b80000047ab9 */ /* 0x000fe20000000a00 */
[----:B------:R-:W-:Y:S01]  /*1dc80*/  LOP3.LUT R44, R44, R45, RZ, 0x3c, !PT ;  /* 0x0000002d2c2c7212 */ /* 0x000fe200078e3cff */
[----:B------:R-:W-:Y:S01]  /*1dc90*/  IMAD.MOV R63, RZ, RZ, -R3 ;  /* 0x000000ffff3f7224 */ /* 0x000fe200078e0a03 */
[----:B------:R-:W-:Y:S01]  /*1dca0*/  LOP3.LUT R48, R48, R49, RZ, 0x3c, !PT ;  /* 0x0000003130307212 */ /* 0x000fe200078e3cff */
[--C-:B------:R-:W-:Y:S01]  /*1dcb0*/  IMAD.X R45, RZ, RZ, R5.reuse, P6 ;  /* 0x000000ffff2d7224 */ /* 0x100fe200030e0605 */
[----:B------:R-:W-:Y:S01]  /*1dcc0*/  LOP3.LUT R4, R15, R4, RZ, 0x3c, !PT ;  /* 0x000000040f047212 */ /* 0x000fe200078e3cff */
[----:B------:R-:W-:Y:S01]  /*1dcd0*/  IMAD.X R57, RZ, RZ, R5, P3 ;  /* 0x000000ffff397224 */ /* 0x000fe200018e0605 */
[----:B------:R-:W-:Y:S01]  /*1dce0*/  IADD3.X R49, RZ, R5, RZ, P5, !PT ;  /* 0x00000005ff317210 */ /* 0x000fe20002ffe4ff */
[----:B------:R-:W5:Y:S01]  /*1dcf0*/  LD.E.128 R32, desc[UR60][R32.64] ;  /* 0x0000003c20207980 */ /* 0x000f62000c101d00 */
[----:B------:R-:W-:Y:S01]  /*1dd00*/  LOP3.LUT R56, R6, R11, RZ, 0x3c, !PT ;  /* 0x0000000b06387212 */ /* 0x000fe200078e3cff */
[----:B------:R-:W-:Y:S01]  /*1dd10*/  IMAD R0, R0, UR4, RZ ;  /* 0x0000000400007c24 */ /* 0x000fe2000f8e02ff */
[----:B------:R-:W-:Y:S01]  /*1dd20*/  IADD3 R21, R21, R61, RZ ;  /* 0x0000003d15157210 */ /* 0x000fe20007ffe0ff */
[----:B------:R-:W-:Y:S01]  /*1dd30*/  IMAD R61, R60, R63, R64 ;  /* 0x0000003f3c3d7224 */ /* 0x000fe200078e0240 */
[----:B------:R-:W5:Y:S01]  /*1dd40*/  LD.E.128 R4, desc[UR60][R4.64] ;  /* 0x0000003c04047980 */ /* 0x000f62000c101d00 */
[----:B------:R-:W-:-:S03]  /*1dd50*/  IMAD R63, R3, UR5, R0 ;  /* 0x00000005033f7c24 */ /* 0x000fc6000f8e0200 */
[----:B------:R-:W5:Y:S01]  /*1dd60*/  LD.E.128 R8, desc[UR60][R8.64] ;  /* 0x0000003c08087980 */ /* 0x000f62000c101d00 */
[----:B------:R-:W-:-:S03]  /*1dd70*/  SHF.R.S32.HI R0, RZ, 0x1f, R61 ;  /* 0x0000001fff007819 */ /* 0x000fc6000001143d */
[----:B------:R-:W5:Y:S01]  /*1dd80*/  LD.E.128 R12, desc[UR60][R12.64] ;  /* 0x0000003c0c0c7980 */ /* 0x000f62000c101d00 */
[----:B------:R-:W-:Y:S01]  /*1dd90*/  IMAD.WIDE.U32 R20, R3, UR4, R20 ;  /* 0x0000000403147c25 */ /* 0x000fe2000f8e0014 */
[----:B------:R-:W-:Y:S02]  /*1dda0*/  ULDC.64 UR4, c[0x0][0xad8] ;  /* 0x0002b60000047ab9 */ /* 0x000fe40000000a00 */
        /* <DEDUP_REMOVED lines=14> */
[----:B------:R-:W-:Y:S01]  /*1de90*/  IMAD.WIDE.U32 R20, R61, UR4, R20 ;  /* 0x000000043d147c25 */ /* 0x000fe2000f8e0014 */
[----:B------:R-:W-:-:S03]  /*1dea0*/  ISETP.GE.AND P2, PT, R67, R62, PT ;  /* 0x0000003e4300720c */ /* 0x000fc60003f46270 */
[----:B------:R-:W-:Y:S01]  /*1deb0*/  IMAD R63, R61, UR5, R0 ;  /* 0x000000053d3f7c24 */ /* 0x000fe2000f8e0200 */
[----:B------:R-:W-:Y:S01]  /*1dec0*/  ULDC.64 UR4, c[0x0][0xa80] ;  /* 0x0002a00000047ab9 */ /* 0x000fe20000000a00 */
[----:B------:R-:W-:-:S03]  /*1ded0*/  VIADD R0, R2, 0x36820 ;  /* 0x0003682002007836 */ /* 0x000fc60000000000 */
[----:B------:R-:W-:Y:S02]  /*1dee0*/  IADD3 R21, R21, R63, RZ ;  /* 0x0000003f15157210 */ /* 0x000fe40007ffe0ff */
[C---:B------:R-:W-:Y:S02]  /*1def0*/  LEA R63, P3, R20.reuse, UR4, 0x1 ;  /* 0x00000004143f7c11 */ /* 0x040fe4000f8608ff */
[----:B------:R-:W-:Y:S02]  /*1df00*/  IADD3 R3, R67, 0x20, RZ ;  /* 0x0000002043037810 */ /* 0x000fe40007ffe0ff */
        /* <DEDUP_REMOVED lines=9> */
[----:B------:R-:W-:Y:S02]  /*1dfa0*/  ULDC UR4, c[0x0][0xac8] ;  /* 0x0002b20000047ab9 */ /* 0x000fe40000000800 */
[----:B------:R-:W-:Y:S02]  /*1dfb0*/  ISETP.GE.AND P4, PT, R217, UR4, PT ;  /* 0x00000004d9007c0c */ /* 0x000fe4000bf86270 */
[----:B------:R-:W-:Y:S02]  /*1dfc0*/  ISETP.GE.AND P3, PT, R219, UR4, PT ;  /* 0x00000004db007c0c */ /* 0x000fe4000bf66270 */
[----:B------:R-:W-:-:S09]  /*1dfd0*/  ISETP.GE.AND P2, PT, R220, UR4, PT ;  /* 0x00000004dc007c0c */ /* 0x000fd2000bf46270 */
[-C--:B--2---:R-:W-:Y:S02]  /*1dfe0*/  @!P4 LEA R20, P6, R217, R64.reuse, 0x1 ;  /* 0x00000040d914c211 */ /* 0x084fe400078c08ff */
[----:B------:R-:W-:Y:S02]  /*1dff0*/  @!P3 LEA R60, P5, R219, R64, 0x1 ;  /* 0x00000040db3cb211 */ /* 0x000fe400078a08ff */
[----:B0-----:R-:W-:Y:S02]  /*1e000*/  @!P4 LEA.HI.X R21, R217, R0, R70, 0x1, P6 ;  /* 0x00000000d915c211 */ /* 0x001fe400030f0c46 */
[C---:B------:R-:W-:Y:S02]  /*1e010*/  @!P2 LEA R64, P6, R220.reuse, R64, 0x1 ;  /* 0x00000040dc40a211 */ /* 0x040fe400078c08ff */
[-C--:B------:R-:W-:Y:S01]  /*1e020*/  @!P3 LEA.HI.X R61, R219, R0.reuse, R69, 0x1, P5 ;  /* 0x00000000db3db211 */ /* 0x080fe200028f0c45 */
[----:B-----5:R3:W-:Y:S01]  /*1e030*/  @!P4 ST.E.128 desc[UR60][R20.64], R4 ;  /* 0x000000041400c985 */ /* 0x0207e2000c101d3c */
[----:B------:R-:W-:-:S03]  /*1e040*/  @!P2 LEA.HI.X R65, R220, R0, R68, 0x1, P6 ;  /* 0x00000000dc41a211 */ /* 0x000fc600030f0c44 */
[----:B------:R3:W-:Y:S04]  /*1e050*/  @!P3 ST.E.128 desc[UR60][R60.64], R28 ;  /* 0x0000001c3c00b985 */ /* 0x0007e8000c101d3c */
[----:B------:R3:W-:Y:S02]  /*1e060*/  @!P2 ST.E.128 desc[UR60][R64.64], R44 ;  /* 0x0000002c4000a985 */ /* 0x0007e4000c101d3c */
.L_x_4250:
[----:B------:R-:W-:Y:S05]  /*1e070*/  BSYNC B1 ;  /* 0x0000000000017941 */ /* 0x000fea0003800000 */
.L_x_4249:
[----:B0-----:R0:W4:Y:S01]  /*1e080*/  SHFL.IDX PT, R0, R66, 0x1, 0x181f ;  /* 0x00381f0042007f89 */ /* 0x00112200000e0000 */
[----:B------:R-:W-:Y:S03]  /*1e090*/  BSSY B1, `(.L_x_4251) ;  /* 0x0000010000017945 */ /* 0x000fe60003800000 */
[----:B---3--:R0:W3:Y:S01]  /*1e0a0*/  SHFL.IDX PT, R20, R63, 0x1, 0x181f ;  /* 0x00381f003f147f89 */ /* 0x0080e200000e0000 */
[----:B------:R-:W-:Y:S05]  /*1e0b0*/  @P1 BRA `(.L_x_4252) ;  /* 0x0000000000341947 */ /* 0x000fea0003800000 */
[----:B------:R-:W-:Y:S02]  /*1e0c0*/  ULDC UR4, c[0x0][0xac8] ;  /* 0x0002b20000047ab9 */ /* 0x000fe40000000800 */
[----:B------:R-:W-:Y:S02]  /*1e0d0*/  ISETP.GE.AND P4, PT, R217, UR4, PT ;  /* 0x00000004d9007c0c */ /* 0x000fe4000bf86270 */
[----:B------:R-:W-:Y:S02]  /*1e0e0*/  ISETP.GE.AND P5, PT, R219, UR4, PT ;  /* 0x00000004db007c0c */ /* 0x000fe4000bfa6270 */
[----:B------:R-:W-:-:S09]  /*1e0f0*/  ISETP.GE.AND P6, PT, R220, UR4, PT ;  /* 0x00000004dc007c0c */ /* 0x000fd2000bfc6270 */
[-C--:B---3-5:R-:W-:Y:S02]  /*1e100*/  @!P4 LEA R4, P1, R217, R20.reuse, 0x1 ;  /* 0x00000014d904c211 */ /* 0x0a8fe400078208ff */
[-C--:B------:R-:W-:Y:S02]  /*1e110*/  @!P5 LEA R6, P2, R219, R20.reuse, 0x1 ;  /* 0x00000014db06d211 */ /* 0x080fe400078408ff */
[C---:B------:R-:W-:Y:S02]  /*1e120*/  @!P6 LEA R20, P3, R220.reuse, R20, 0x1 ;  /* 0x00000014dc14e211 */ /* 0x040fe400078608ff */
[-C--:B----4-:R-:W-:Y:S02]  /*1e130*/  @!P4 LEA.HI.X R5, R217, R0.reuse, R70, 0x1, P1 ;  /* 0x00000000d905c211 */ /* 0x090fe400008f0c46 */
[-C--:B------:R-:W-:Y:S02]  /*1e140*/  @!P5 LEA.HI.X R7, R219, R0.reuse, R69, 0x1, P2 ;  /* 0x00000000db07d211 */ /* 0x080fe400010f0c45 */
[----:B------:R-:W-:Y:S01]  /*1e150*/  @!P6 LEA.HI.X R21, R220, R0, R68, 0x1, P3 ;  /* 0x00000000dc15e211 */ /* 0x000fe200018f0c44 */
[----:B------:R3:W-:Y:S04]  /*1e160*/  @!P4 ST.E.128 desc[UR60][R4.64], R8 ;  /* 0x000000080400c985 */ /* 0x0007e8000c101d3c */
[----:B------:R3:W-:Y:S04]  /*1e170*/  @!P5 ST.E.128 desc[UR60][R6.64], R32 ;  /* 0x000000200600d985 */ /* 0x0007e8000c101d3c */
[----:B------:R3:W-:Y:S02]  /*1e180*/  @!P6 ST.E.128 desc[UR60][R20.64], R48 ;  /* 0x000000301400e985 */ /* 0x0007e4000c101d3c */
.L_x_4252:
[----:B------:R-:W-:Y:S05]  /*1e190*/  BSYNC B1 ;  /* 0x0000000000017941 */ /* 0x000fea0003800000 */
.L_x_4251:
[----:B----4-:R4:W0:Y:S01]  /*1e1a0*/  SHFL.IDX PT, R0, R66, 0x2, 0x181f ;  /* 0x00581f0042007f89 */ /* 0x01082200000e0000 */
[----:B------:R-:W-:Y:S03]  /*1e1b0*/  BSSY B1, `(.L_x_4253) ;  /* 0x0000010000017945 */ /* 0x000fe60003800000 */
[----:B---3-5:R4:W3:Y:S01]  /*1e1c0*/  SHFL.IDX PT, R8, R63, 0x2, 0x181f ;  /* 0x00581f003f087f89 */ /* 0x0288e200000e0000 */
[----:B------:R-:W-:Y:S05]  /*1e1d0*/  @P0 BRA `(.L_x_4254) ;  /* 0x0000000000340947 */ /* 0x000fea0003800000 */
[----:B------:R-:W-:Y:S02]  /*1e1e0*/  ULDC UR4, c[0x0][0xac8] ;  /* 0x0002b20000047ab9 */ /* 0x000fe40000000800 */
[----:B------:R-:W-:Y:S02]  /*1e1f0*/  ISETP.GE.AND P3, PT, R217, UR4, PT ;  /* 0x00000004d9007c0c */ /* 0x000fe4000bf66270 */
[----:B------:R-:W-:Y:S02]  /*1e200*/  ISETP.GE.AND P4, PT, R219, UR4, PT ;  /* 0x00000004db007c0c */ /* 0x000fe4000bf86270 */
[----:B------:R-:W-:-:S09]  /*1e210*/  ISETP.GE.AND P5, PT, R220, UR4, PT ;  /* 0x00000004dc007c0c */ /* 0x000fd2000bfa6270 */
[-C--:B---3--:R-:W-:Y:S02]  /*1e220*/  @!P3 LEA R4, P0, R217, R8.reuse, 0x1 ;  /* 0x00000008d904b211 */ /* 0x088fe400078008ff */
[-C--:B------:R-:W-:Y:S02]  /*1e230*/  @!P4 LEA R6, P1, R219, R8.reuse, 0x1 ;  /* 0x00000008db06c211 */ /* 0x080fe400078208ff */
[C---:B------:R-:W-:Y:S02]  /*1e240*/  @!P5 LEA R8, P2, R220.reuse, R8, 0x1 ;  /* 0x00000008dc08d211 */ /* 0x040fe400078408ff */
[-C--:B0-----:R-:W-:Y:S02]  /*1e250*/  @!P3 LEA.HI.X R5, R217, R0.reuse, R70, 0x1, P0 ;  /* 0x00000000d905b211 */ /* 0x081fe400000f0c46 */
[-C--:B------:R-:W-:Y:S02]  /*1e260*/  @!P4 LEA.HI.X R7, R219, R0.reuse, R69, 0x1, P1 ;  /* 0x00000000db07c211 */ /* 0x080fe400008f0c45 */
[----:B------:R-:W-:Y:S01]  /*1e270*/  @!P5 LEA.HI.X R9, R220, R0, R68, 0x1, P2 ;  /* 0x00000000dc09d211 */ /* 0x000fe200010f0c44 */
[----:B------:R0:W-:Y:S04]  /*1e280*/  @!P3 ST.E.128 desc[UR60][R4.64], R12 ;  /* 0x0000000c0400b985 */ /* 0x0001e8000c101d3c */
[----:B------:R0:W-:Y:S04]  /*1e290*/  @!P4 ST.E.128 desc[UR60][R6.64], R36 ;  /* 0x000000240600c985 */ /* 0x0001e8000c101d3c */
[----:B------:R0:W-:Y:S02]  /*1e2a0*/  @!P5 ST.E.128 desc[UR60][R8.64], R52 ;  /* 0x000000340800d985 */ /* 0x0001e4000c101d3c */
.L_x_4254:
[----:B------:R-:W-:Y:S05]  /*1e2b0*/  BSYNC B1 ;  /* 0x0000000000017941 */ /* 0x000fea0003800000 */
.L_x_4253:
[----:B------:R-:W-:Y:S01]  /*1e2c0*/  VIADD R3, R67, 0x60 ;  /* 0x0000006043037836 */ /* 0x000fe20000000000 */
[----:B01--4-:R-:W0:Y:S04]  /*1e2d0*/  SHFL.IDX PT, R66, R66, 0x3, 0x181f ;  /* 0x00781f0042427f89 */ /* 0x013e2800000e0000 */
[----:B------:R-:W-:Y:S01]  /*1e2e0*/  ISETP.GE.AND P0, PT, R3, R62, PT ;  /* 0x0000003e0300720c */ /* 0x000fe20003f06270 */
[----:B------:R1:W4:-:S12]  /*1e2f0*/  SHFL.IDX PT, R0, R63, 0x3, 0x181f ;  /* 0x00781f003f007f89 */ /* 0x00031800000e0000 */
[----:B-1----:R-:W-:Y:S05]  /*1e300*/  @P0 BRA `(.L_x_4255) ;  /* 0x0000000c00400947 */ /* 0x002fea0003800000 */
[----:B------:R-:W-:Y:S02]  /*1e310*/  ULDC UR4, c[0x0][0xac8] ;  /* 0x0002b20000047ab9 */ /* 0x000fe40000000800 */
[----:B------:R-:W-:Y:S02]  /*1e320*/  ISETP.GE.AND P2, PT, R217, UR4, PT ;  /* 0x00000004d9007c0c */ /* 0x000fe4000bf46270 */
[----:B------:R-:W-:-:S11]  /*1e330*/  ISETP.GE.AND P3, PT, R219, UR4, PT ;  /* 0x00000004db007c0c */ /* 0x000fd6000bf66270 */
[-C--:B----4-:R-:W-:Y:S02]  /*1e340*/  @!P2 LEA R4, P0, R217, R0.reuse, 0x1 ;  /* 0x00000000d904a211 */ /* 0x090fe400078008ff */
[----:B------:R-:W-:Y:S02]  /*1e350*/  @!P3 LEA R6, P1, R219, R0, 0x1 ;  /* 0x00000000db06b211 */ /* 0x000fe400078208ff */
[-C--:B0-----:R-:W-:Y:S02]  /*1e360*/  @!P2 LEA.HI.X R5, R217, R66.reuse, R70, 0x1, P0 ;  /* 0x00000042d905a211 */ /* 0x081fe400000f0c46 */
[----:B------:R-:W-:Y:S02]  /*1e370*/  @!P3 LEA.HI.X R7, R219, R66, R69, 0x1, P1 ;  /* 0x00000042db07b211 */ /* 0x000fe400008f0c45 */
[----:B------:R-:W-:Y:S01]  /*1e380*/  ISETP.GE.AND P0, PT, R220, UR4, PT ;  /* 0x00000004dc007c0c */ /* 0x000fe2000bf06270 */
[----:B------:R1:W-:Y:S04]  /*1e390*/  @!P2 ST.E.128 desc[UR60][R4.64], R24 ;  /* 0x000000180400a985 */ /* 0x0003e8000c101d3c */
[----:B------:R1:W-:Y:S08]  /*1e3a0*/  @!P3 ST.E.128 desc[UR60][R6.64], R40 ;  /* 0x000000280600b985 */ /* 0x0003f0000c101d3c */
[----:B------:R-:W-:Y:S05]  /*1e3b0*/  @P0 BRA `(.L_x_4255) ;  /* 0x0000000c00140947 */ /* 0x000fea0003800000 */
[----:B-1----:R-:W-:-:S04]  /*1e3c0*/  LEA R4, P0, R220, R0, 0x1 ;  /* 0x00000000dc047211 */ /* 0x002fc800078008ff */
[----:B------:R-:W-:-:S05]  /*1e3d0*/  LEA.HI.X R5, R220, R66, R68, 0x1, P0 ;  /* 0x00000042dc057211 */ /* 0x000fca00000f0c44 */
[----:B------:R0:W-:Y:S01]  /*1e3e0*/  ST.E.128 desc[UR60][R4.64], R56 ;  /* 0x0000003804007985 */ /* 0x0001e2000c101d3c */
[----:B------:R-:W-:Y:S05]  /*1e3f0*/  BRA `(.L_x_4255) ;  /* 0x0000000c00047947 */ /* 0x000fea0003800000 */
.L_x_4247:
[----:B------:R-:W-:Y:S01]  /*1e400*/  ULDC.64 UR4, c[0x0][0xc00] ;  /* 0x0003000000047ab9 */ /* 0x000fe20000000a00 */
[----:B------:R-:W-:Y:S01]  /*1e410*/  IMAD.MOV.U32 R3, RZ, RZ, RZ ;  /* 0x000000ffff037224 */ /* 0x000fe200078e00ff */
[----:B------:R-:W-:Y:S01]  /*1e420*/  ISETP.NE.U32.AND P0, PT, RZ, UR4, PT ;  /* 0x00000004ff007c0c */ /* 0x000fe2000bf05070 */
[----:B------:R-:W2:Y:S01]  /*1e430*/  LDC R21, c[0x0][0xbe8] ;  /* 0x0002fa00ff157b82 */ /* 0x000ea20000000800 */
[----:B------:R-:W-:Y:S02]  /*1e440*/  IADD3 R4, P1, R223, UR4, RZ ;  /* 0x00000004df047c10 */ /* 0x000fe4000ff3e0ff */
[----:B------:R-:W-:Y:S02]  /*1e450*/  ISETP.NE.AND.EX P0, PT, RZ, UR5, PT, P0 ;  /* 0x00000005ff007c0c */ /* 0x000fe4000bf05300 */
[----:B------:R-:W-:Y:S01]  /*1e460*/  IADD3.X R5, R224, UR5, RZ, P1, !PT ;  /* 0x00000005e0057c10 */ /* 0x000fe20008ffe4ff */
[----:B------:R-:W-:Y:S02]  /*1e470*/  ULDC.64 UR4, c[0x0][0xc08] ;  /* 0x0003020000047ab9 */ /* 0x000fe40000000a00 */
[----:B------:R-:W-:-:S04]  /*1e480*/  ISETP.NE.U32.AND P1, PT, RZ, UR4, PT ;  /* 0x00000004ff007c0c */ /* 0x000fc8000bf25070 */
[----:B------:R-:W-:-:S04]  /*1e490*/  ISETP.NE.AND.EX P1, PT, RZ, UR5, PT, P1 ;  /* 0x00000005ff007c0c */ /* 0x000fc8000bf25310 */
[----:B------:R3:W5:Y:S09]  /*1e4a0*/  @P0 LDG.E R3, desc[UR60][R4.64] ;  /* 0x0000003c04030981 */ /* 0x000772000c1e1900 */
[----:B------:R-:W-:Y:S01]  /*1e4b0*/  @P1 IADD3 R6, P2, R223, UR4, RZ ;  /* 0x00000004df061c10 */ /* 0x000fe2000ff5e0ff */
[----:B------:R-:W-:-:S02]  /*1e4c0*/  ULDC UR4, c[0x0][0xa88] ;  /* 0x0002a20000047ab9 */ /* 0x000fc40000000800 */
[----:B------:R-:W-:Y:S02]  /*1e4d0*/  MOV R0, UR4 ;  /* 0x0000000400007c02 */ /* 0x000fe40008000f00 */
[----:B------:R-:W-:-:S05]  /*1e4e0*/  @P1 IADD3.X R7, R224, UR5, RZ, P2, !PT ;  /* 0x00000005e0071c10 */ /* 0x000fca00097fe4ff */
[----:B------:R3:W5:Y:S01]  /*1e4f0*/  @P1 LDG.E R0, desc[UR60][R6.64] ;  /* 0x0000003c06001981 */ /* 0x000762000c1e1900 */
[----:B--2---:R-:W-:Y:S01]  /*1e500*/  ISETP.NE.AND P2, PT, R21, 0x1, PT ;  /* 0x000000011500780c */ /* 0x004fe20003f45270 */
[----:B------:R-:W2:-:S12]  /*1e510*/  S2R R8, SR_TID.X ;  /* 0x0000000000087919 */ /* 0x000e980000002100 */
[----:B------:R-:W4:Y:S08]  /*1e520*/  @P2 LDC R14, c[0x0][0xbec] ;  /* 0x0002fb00ff0e2b82 */ /* 0x000f300000000800 */
[----:B------:R-:W0:Y:S01]  /*1e530*/  @P2 LDC R25, c[0x0][0xbf0] ;  /* 0x0002fc00ff192b82 */ /* 0x000e220000000800 */
[----:B--2---:R-:W-:-:S05]  /*1e540*/  VIADD R8, R8, 0xffffff80 ;  /* 0xffffff8008087836 */ /* 0x004fca0000000000 */
[----:B------:R-:W-:Y:S01]  /*1e550*/  ISETP.GE.AND P3, PT, R8, 0x80, PT ;  /* 0x000000800800780c */ /* 0x000fe20003f66270 */
[----:B---3--:R-:W-:-:S12]  /*1e560*/  @P1 BRA `(.L_x_4256) ;  /* 0x0000000000101947 */ /* 0x008fd80003800000 */
[----:B------:R-:W-:Y:S05]  /*1e570*/  @!P0 BRA `(.L_x_4256) ;  /* 0x00000000000c8947 */ /* 0x000fea0003800000 */
[----:B------:R-:W2:Y:S04]  /*1e580*/  LDG.E R7, desc[UR60][R4.64] ;  /* 0x0000003c04077981 */ /* 0x000ea8000c1e1900 */
[----:B-----5:R-:W2:Y:S02]  /*1e590*/  LDG.E R0, desc[UR60][R4.64+0x4] ;  /* 0x0000043c04007981 */ /* 0x020ea4000c1e1900 */
[----:B--2---:R-:W-:-:S07]  /*1e5a0*/  IMAD.IADD R0, R0, 0x1, -R7 ;  /* 0x0000000100007824 */ /* 0x004fce00078e0a07 */
.L_x_4256:
[----:B------:R-:W-:Y:S01]  /*1e5b0*/  BSSY B1, `(.L_x_4257) ;  /* 0x000002e000017945 */ /* 0x000fe20003800000 */
[----:B------:R-:W-:Y:S02]  /*1e5c0*/  SHF.R.S32.HI R12, RZ, 0x1f, R222 ;  /* 0x0000001fff0c7819 */ /* 0x000fe400000114de */
[----:B------:R-:W-:Y:S02]  /*1e5d0*/  SEL R225, R225, RZ, !P0 ;  /* 0x000000ffe1e17207 */ /* 0x000fe40004000000 */
[----:B------:R-:W-:Y:S02]  /*1e5e0*/  SEL R230, R230, RZ, !P0 ;  /* 0x000000ffe6e67207 */ /* 0x000fe40004000000 */
[----:B-----5:R-:W-:Y:S01]  /*1e5f0*/  SHF.R.S32.HI R10, RZ, 0x1f, R3 ;  /* 0x0000001fff0a7819 */ /* 0x020fe20000011403 */
[----:B------:R-:W-:Y:S06]  /*1e600*/  @P3 BRA `(.L_x_4258) ;  /* 0x0000000000a03947 */ /* 0x000fec0003800000 */
[----:B------:R-:W2:Y:S01]  /*1e610*/  S2R R5, SR_TID.X ;  /* 0x0000000000057919 */ /* 0x000ea20000002100 */
[----:B------:R-:W3:Y:S01]  /*1e620*/  LDC R11, c[0x0][0xbe8] ;  /* 0x0002fa00ff0b7b82 */ /* 0x000ee20000000800 */
[----:B--2---:R-:W-:Y:S01]  /*1e630*/  LEA R4, R228, R5, 0x7 ;  /* 0x00000005e4047211 */ /* 0x004fe200078e38ff */
[----:B---3--:R-:W-:-:S04]  /*1e640*/  IMAD R5, R0, R11, RZ ;  /* 0x0000000b00057224 */ /* 0x008fc800078e02ff */
        /* <DEDUP_REMOVED lines=14> */
[----:B------:R-:W3:Y:S01]  /*1e730*/  @P0 LDC R15, c[0x0][0xbf0] ;  /* 0x0002fc00ff0f0b82 */ /* 0x000ee20000000800 */
[----:B------:R-:W-:-:S04]  /*1e740*/  IMAD.WIDE.U32 R4, R225, UR4, R4 ;  /* 0x00000004e1047c25 */ /* 0x000fc8000f8e0004 */
[----:B--2---:R-:W-:-:S05]  /*1e750*/  @P0 IMAD.HI.U32 R6, R8, R13, RZ ;  /* 0x0000000d08060227 */ /* 0x004fca00078e00ff */
[----:B---3--:R-:W-:Y:S01]  /*1e760*/  @P0 SHF.R.U32.HI R7, RZ, R15, R6 ;  /* 0x0000000fff070219 */ /* 0x008fe20000011606 */
        /* <DEDUP_REMOVED lines=18> */
.L_x_4258:
[----:B------:R-:W-:Y:S05]  /*1e890*/  BSYNC B1 ;  /* 0x0000000000017941 */ /* 0x000fea0003800000 */
.L_x_4257:
[----:B------:R-:W-:Y:S01]  /*1e8a0*/  ULDC.64 UR4, c[0x0][0xaa0] ;  /* 0x0002a80000047ab9 */ /* 0x000fe20000000a00 */
[----:B------:R-:W-:Y:S01]  /*1e8b0*/  BSSY B1, `(.L_x_4259) ;  /* 0x000003f000017945 */ /* 0x000fe20003800000 */
[----:B------:R-:W-:Y:S01]  /*1e8c0*/  IMAD R4, R10, UR4, RZ ;  /* 0x000000040a047c24 */ /* 0x000fe2000f8e02ff */
[----:B------:R-:W-:Y:S01]  /*1e8d0*/  SHF.R.S32.HI R15, RZ, 0x1f, R220 ;  /* 0x0000001fff0f7819 */ /* 0x000fe200000114dc */
[----:B------:R-:W-:Y:S01]  /*1e8e0*/  IMAD R10, R228, 0x80, R229 ;  /* 0x00000080e40a7824 */ /* 0x000fe200078e02e5 */
[----:B------:R-:W-:Y:S01]  /*1e8f0*/  SHF.R.S32.HI R20, RZ, 0x1f, R219 ;  /* 0x0000001fff147819 */ /* 0x000fe200000114db */
[C---:B--2---:R-:W-:Y:S01]  /*1e900*/  IMAD R7, R3.reuse, UR5, R4 ;  /* 0x0000000503077c24 */ /* 0x044fe2000f8e0204 */
[----:B------:R-:W-:Y:S01]  /*1e910*/  SHF.R.S32.HI R24, RZ, 0x1f, R217 ;  /* 0x0000001fff187819 */ /* 0x000fe200000114d9 */
[----:B------:R-:W-:Y:S01]  /*1e920*/  IMAD.WIDE.U32 R4, R3, UR4, RZ ;  /* 0x0000000403047c25 */ /* 0x000fe2000f8e00ff */
[----:B------:R-:W-:Y:S01]  /*1e930*/  LEA R3, R221, R229, 0x5 ;  /* 0x000000e5dd037211 */ /* 0x000fe200078e28ff */
[----:B------:R-:W-:-:S02]  /*1e940*/  ULDC.64 UR4, c[0x0][0xae8] ;  /* 0x0002ba0000047ab9 */ /* 0x000fc40000000a00 */
[----:B------:R-:W-:Y:S02]  /*1e950*/  IMAD.IADD R5, R5, 0x1, R7 ;  /* 0x0000000105057824 */ /* 0x000fe400078e0207 */
[----:B------:R-:W-:Y:S02]  /*1e960*/  IMAD R9, R228, 0x80, R3 ;  /* 0x00000080e4097824 */ /* 0x000fe400078e0203 */
[----:B------:R-:W-:Y:S02]  /*1e970*/  IMAD R7, R12, UR4, RZ ;  /* 0x000000040c077c24 */ /* 0x000fe4000f8e02ff */
[----:B----4-:R-:W-:Y:S01]  /*1e980*/  @P2 IMAD.HI.U32 R6, R9, R14, RZ ;  /* 0x0000000e09062227 */ /* 0x010fe200078e00ff */
[----:B------:R-:W-:-:S03]  /*1e990*/  MOV R3, R9 ;  /* 0x0000000900037202 */ /* 0x000fc60000000f00 */
[C---:B------:R-:W-:Y:S01]  /*1e9a0*/  IMAD R7, R222.reuse, UR5, R7 ;  /* 0x00000005de077c24 */ /* 0x040fe2000f8e0207 */
[----:B0-----:R-:W-:Y:S01]  /*1e9b0*/  @P2 SHF.R.U32.HI R3, RZ, R25, R6 ;  /* 0x00000019ff032219 */ /* 0x001fe20000011606 */
[----:B------:R-:W-:Y:S01]  /*1e9c0*/  IMAD.WIDE.U32 R4, R222, UR4, R4 ;  /* 0x00000004de047c25 */ /* 0x000fe2000f8e0004 */
[----:B------:R-:W-:Y:S02]  /*1e9d0*/  ULDC.64 UR4, c[0x0][0xaf0] ;  /* 0x0002bc0000047ab9 */ /* 0x000fe40000000a00 */
[----:B------:R-:W-:Y:S01]  /*1e9e0*/  SHF.R.S32.HI R6, RZ, 0x1f, R3 ;  /* 0x0000001fff067819 */ /* 0x000fe20000011403 */
[----:B------:R-:W-:Y:S02]  /*1e9f0*/  IMAD R8, R230, UR4, RZ ;  /* 0x00000004e6087c24 */ /* 0x000fe4000f8e02ff */
[----:B------:R-:W-:Y:S02]  /*1ea00*/  IMAD.IADD R5, R5, 0x1, R7 ;  /* 0x0000000105057824 */ /* 0x000fe400078e0207 */
        /* <DEDUP_REMOVED lines=13> */
[----:B------:R-:W-:Y:S01]  /*1eae0*/  IMAD R21, R0, R21, RZ ;  /* 0x0000001500157224 */ /* 0x000fe200078e02ff */
[C---:B------:R-:W-:Y:S01]  /*1eaf0*/  IADD3 R0, R10.reuse, 0x20, RZ ;  /* 0x000000200a007810 */ /* 0x040fe20007ffe0ff */
[C---:B------:R-:W-:Y:S02]  /*1eb00*/  IMAD R3, R7.reuse, UR5, R6 ;  /* 0x0000000507037c24 */ /* 0x040fe4000f8e0206 */
[----:B------:R-:W-:Y:S01]  /*1eb10*/  IMAD.WIDE.U32 R4, R7, UR4, R4 ;  /* 0x0000000407047c25 */ /* 0x000fe2000f8e0004 */
[-C--:B------:R-:W-:Y:S01]  /*1eb20*/  ISETP.GE.AND P2, PT, R10, R21.reuse, PT ;  /* 0x000000150a00720c */ /* 0x080fe20003f46270 */
[----:B------:R-:W-:Y:S01]  /*1eb30*/  ULDC.64 UR4, c[0x0][0xa80] ;  /* 0x0002a00000047ab9 */ /* 0x000fe20000000a00 */
[----:B------:R-:W-:Y:S01]  /*1eb40*/  ISETP.GE.AND P1, PT, R0, R21, PT ;  /* 0x000000150000720c */ /* 0x000fe20003f26270 */
[----:B------:R-:W-:Y:S01]  /*1eb50*/  IMAD.IADD R3, R5, 0x1, R3 ;  /* 0x0000000105037824 */ /* 0x000fe200078e0203 */
[----:B------:R-:W-:Y:S01]  /*1eb60*/  LEA R6, P3, R4, UR4, 0x1 ;  /* 0x0000000404067c11 */ /* 0x000fe2000f8608ff */
[----:B------:R-:W-:-:S03]  /*1eb70*/  VIADD R0, R10, 0x40 ;  /* 0x000000400a007836 */ /* 0x000fc60000000000 */
[----:B------:R-:W-:Y:S02]  /*1eb80*/  LEA.HI.X R3, R4, UR5, R3, 0x1, P3 ;  /* 0x0000000504037c11 */ /* 0x000fe400098f0c03 */
[----:B------:R-:W-:Y:S01]  /*1eb90*/  ISETP.GE.AND P0, PT, R0, R21, PT ;  /* 0x000000150000720c */ /* 0x000fe20003f06270 */
[----:B------:R0:W2:Y:S04]  /*1eba0*/  SHFL.IDX PT, R4, R6, RZ, 0x181f ;  /* 0x00181fff06047589 */ /* 0x0000a800000e0000 */
[----:B------:R0:W3:Y:S01]  /*1ebb0*/  SHFL.IDX PT, R0, R3, RZ, 0x181f ;  /* 0x00181fff03007589 */ /* 0x0000e200000e0000 */
[----:B------:R-:W-:Y:S07]  /*1ebc0*/  @P2 BRA `(.L_x_4260) ;  /* 0x0000000000342947 */ /* 0x000fee0003800000 */
[----:B------:R-:W-:Y:S02]  /*1ebd0*/  ULDC UR4, c[0x0][0xac8] ;  /* 0x0002b20000047ab9 */ /* 0x000fe40000000800 */
[----:B------:R-:W-:Y:S02]  /*1ebe0*/  ISETP.GE.AND P4, PT, R217, UR4, PT ;  /* 0x00000004d9007c0c */ /* 0x000fe4000bf86270 */
[----:B------:R-:W-:Y:S02]  /*1ebf0*/  ISETP.GE.AND P3, PT, R219, UR4, PT ;  /* 0x00000004db007c0c */ /* 0x000fe4000bf66270 */
[----:B------:R-:W-:-:S09]  /*1ec00*/  ISETP.GE.AND P2, PT, R220, UR4, PT ;  /* 0x00000004dc007c0c */ /* 0x000fd2000bf46270 */
[-C--:B--2---:R-:W-:Y:S02]  /*1ec10*/  @!P4 LEA R8, P6, R217, R4.reuse, 0x1 ;  /* 0x00000004d908c211 */ /* 0x084fe400078c08ff */
[----:B------:R-:W-:Y:S02]  /*1ec20*/  @!P3 LEA R12, P5, R219, R4, 0x1 ;  /* 0x00000004db0cb211 */ /* 0x000fe400078a08ff */
[----:B---3--:R-:W-:Y:S02]  /*1ec30*/  @!P4 LEA.HI.X R9, R217, R0, R24, 0x1, P6 ;  /* 0x00000000d909c211 */ /* 0x008fe400030f0c18 */
[C---:B------:R-:W-:Y:S02]  /*1ec40*/  @!P2 LEA R4, P6, R220.reuse, R4, 0x1 ;  /* 0x00000004dc04a211 */ /* 0x040fe400078c08ff */
[-C--:B------:R-:W-:Y:S01]  /*1ec50*/  @!P3 LEA.HI.X R13, R219, R0.reuse, R20, 0x1, P5 ;  /* 0x00000000db0db211 */ /* 0x080fe200028f0c14 */
[----:B------:R4:W-:Y:S01]  /*1ec60*/  @!P4 ST.E.128 desc[UR60][R8.64], RZ ;  /* 0x000000ff0800c985 */ /* 0x0009e2000c101d3c */
[----:B------:R-:W-:-:S03]  /*1ec70*/  @!P2 LEA.HI.X R5, R220, R0, R15, 0x1, P6 ;  /* 0x00000000dc05a211 */ /* 0x000fc600030f0c0f */
[----:B------:R4:W-:Y:S04]  /*1ec80*/  @!P3 ST.E.128 desc[UR60][R12.64], RZ ;  /* 0x000000ff0c00b985 */ /* 0x0009e8000c101d3c */
[----:B------:R4:W-:Y:S02]  /*1ec90*/  @!P2 ST.E.128 desc[UR60][R4.64], RZ ;  /* 0x000000ff0400a985 */ /* 0x0009e4000c101d3c */
.L_x_4260:
[----:B------:R-:W-:Y:S05]  /*1eca0*/  BSYNC B1 ;  /* 0x0000000000017941 */ /* 0x000fea0003800000 */
.L_x_4259:
[----:B---3--:R3:W0:Y:S01]  /*1ecb0*/  SHFL.IDX PT, R0, R3, 0x1, 0x181f ;  /* 0x00381f0003007f89 */ /* 0x00862200000e0000 */
[----:B------:R-:W-:Y:S03]  /*1ecc0*/  BSSY B1, `(.L_x_4261) ;  /* 0x0000010000017945 */ /* 0x000fe60003800000 */
[----:B--2-4-:R3:W2:Y:S01]  /*1ecd0*/  SHFL.IDX PT, R4, R6, 0x1, 0x181f ;  /* 0x00381f0006047f89 */ /* 0x0146a200000e0000 */
[----:B------:R-:W-:Y:S05]  /*1ece0*/  @P1 BRA `(.L_x_4262) ;  /* 0x0000000000341947 */ /* 0x000fea0003800000 */
[----:B------:R-:W-:Y:S02]  /*1ecf0*/  ULDC UR4, c[0x0][0xac8] ;  /* 0x0002b20000047ab9 */ /* 0x000fe40000000800 */
[----:B------:R-:W-:Y:S02]  /*1ed00*/  ISETP.GE.AND P4, PT, R217, UR4, PT ;  /* 0x00000004d9007c0c */ /* 0x000fe4000bf86270 */
[----:B------:R-:W-:Y:S02]  /*1ed10*/  ISETP.GE.AND P5, PT, R219, UR4, PT ;  /* 0x00000004db007c0c */ /* 0x000fe4000bfa6270 */
[----:B------:R-:W-:-:S09]  /*1ed20*/  ISETP.GE.AND P6, PT, R220, UR4, PT ;  /* 0x00000004dc007c0c */ /* 0x000fd2000bfc6270 */
[-C--:B--2---:R-:W-:Y:S02]  /*1ed30*/  @!P4 LEA R8, P1, R217, R4.reuse, 0x1 ;  /* 0x00000004d908c211 */ /* 0x084fe400078208ff */
[-C--:B------:R-:W-:Y:S02]  /*1ed40*/  @!P5 LEA R12, P2, R219, R4.reuse, 0x1 ;  /* 0x00000004db0cd211 */ /* 0x080fe400078408ff */
[C---:B------:R-:W-:Y:S02]  /*1ed50*/  @!P6 LEA R4, P3, R220.reuse, R4, 0x1 ;  /* 0x00000004dc04e211 */ /* 0x040fe400078608ff */
[-C--:B0-----:R-:W-:Y:S02]  /*1ed60*/  @!P4 LEA.HI.X R9, R217, R0.reuse, R24, 0x1, P1 ;  /* 0x00000000d909c211 */ /* 0x081fe400008f0c18 */
[-C--:B------:R-:W-:Y:S02]  /*1ed70*/  @!P5 LEA.HI.X R13, R219, R0.reuse, R20, 0x1, P2 ;  /* 0x00000000db0dd211 */ /* 0x080fe400010f0c14 */
[----:B------:R-:W-:Y:S01]  /*1ed80*/  @!P6 LEA.HI.X R5, R220, R0, R15, 0x1, P3 ;  /* 0x00000000dc05e211 */ /* 0x000fe200018f0c0f */
[----:B------:R4:W-:Y:S04]  /*1ed90*/  @!P4 ST.E.128 desc[UR60][R8.64], RZ ;  /* 0x000000ff0800c985 */ /* 0x0009e8000c101d3c */
[----:B------:R4:W-:Y:S04]  /*1eda0*/  @!P5 ST.E.128 desc[UR60][R12.64], RZ ;  /* 0x000000ff0c00d985 */ /* 0x0009e8000c101d3c */
[----:B------:R4:W-:Y:S02]  /*1edb0*/  @!P6 ST.E.128 desc[UR60][R4.64], RZ ;  /* 0x000000ff0400e985 */ /* 0x0009e4000c101d3c */
.L_x_4262:
[----:B------:R-:W-:Y:S05]  /*1edc0*/  BSYNC B1 ;  /* 0x0000000000017941 */ /* 0x000fea0003800000 */
.L_x_4261:
[----:B0-----:R0:W0:Y:S01]  /*1edd0*/  SHFL.IDX PT, R0, R3, 0x2, 0x181f ;  /* 0x00581f0003007f89 */ /* 0x00102200000e0000 */
[----:B------:R-:W-:Y:S03]  /*1ede0*/  BSSY B1, `(.L_x_4263) ;  /* 0x0000010000017945 */ /* 0x000fe60003800000 */
[----:B--2-4-:R2:W4:Y:S01]  /*1edf0*/  SHFL.IDX PT, R4, R6, 0x2, 0x181f ;  /* 0x00581f0006047f89 */ /* 0x01452200000e0000 */
[----:B------:R-:W-:Y:S05]  /*1ee00*/  @P0 BRA `(.L_x_4264) ;  /* 0x0000000000340947 */ /* 0x000fea0003800000 */
[----:B------:R-:W-:Y:S02]  /*1ee10*/  ULDC UR4, c[0x0][0xac8] ;  /* 0x0002b20000047ab9 */ /* 0x000fe40000000800 */
[----:B------:R-:W-:Y:S02]  /*1ee20*/  ISETP.GE.AND P3, PT, R217, UR4, PT ;  /* 0x00000004d9007c0c */ /* 0x000fe4000bf66270 */
[----:B------:R-:W-:Y:S02]  /*1ee30*/  ISETP.GE.AND P4, PT, R219, UR4, PT ;  /* 0x00000004db007c0c */ /* 0x000fe4000bf86270 */
[----:B------:R-:W-:-:S09]  /*1ee40*/  ISETP.GE.AND P5, PT, R220, UR4, PT ;  /* 0x00000004dc007c0c */ /* 0x000fd2000bfa6270 */
[-C--:B----4-:R-:W-:Y:S02]  /*1ee50*/  @!P3 LEA R8, P0, R217, R4.reuse, 0x1 ;  /* 0x00000004d908b211 */ /* 0x090fe400078008ff */
        /* <DEDUP_REMOVED lines=8> */
.L_x_4264:
[----:B------:R-:W-:Y:S05]  /*1eee0*/  BSYNC B1 ;  /* 0x0000000000017941 */ /* 0x000fea0003800000 */
.L_x_4263:
[----:B0-----:R-:W-:Y:S01]  /*1eef0*/  IADD3 R0, R10, 0x60, RZ ;  /* 0x000000600a007810 */ /* 0x001fe20007ffe0ff */
[----:B------:R0:W0:Y:S03]  /*1ef00*/  SHFL.IDX PT, R8, R3, 0x3, 0x181f ;  /* 0x00781f0003087f89 */ /* 0x00002600000e0000 */
[----:B------:R-:W-:Y:S01]  /*1ef10*/  ISETP.GE.AND P0, PT, R0, R21, PT ;  /* 0x000000150000720c */ /* 0x000fe20003f06270 */
[----:B----4-:R4:W0:-:S12]  /*1ef20*/  SHFL.IDX PT, R4, R6, 0x3, 0x181f ;  /* 0x00781f0006047f89 */ /* 0x01081800000e0000 */
[----:B----4-:R-:W-:Y:S05]  /*1ef30*/  @P0 BRA `(.L_x_4255) ;  /* 0x0000000000340947 */ /* 0x010fea0003800000 */
[----:B------:R-:W-:Y:S02]  /*1ef40*/  ULDC UR4, c[0x0][0xac8] ;  /* 0x0002b20000047ab9 */ /* 0x000fe40000000800 */
[----:B------:R-:W-:Y:S02]  /*1ef50*/  ISETP.GE.AND P3, PT, R217, UR4, PT ;  /* 0x00000004d9007c0c */ /* 0x000fe4000bf66270 */
[----:B------:R-:W-:Y:S02]  /*1ef60*/  ISETP.GE.AND P4, PT, R219, UR4, PT ;  /* 0x00000004db007c0c */ /* 0x000fe4000bf86270 */
[----:B------:R-:W-:-:S09]  /*1ef70*/  ISETP.GE.AND P5, PT, R220, UR4, PT ;  /* 0x00000004dc007c0c */ /* 0x000fd2000bfa6270 */
[-C--:B0-23--:R-:W-:Y:S02]  /*1ef80*/  @!P3 LEA R6, P0, R217, R4.reuse, 0x1 ;  /* 0x00000004d906b211 */ /* 0x08dfe400078008ff */
[-C--:B------:R-:W-:Y:S02]  /*1ef90*/  @!P4 LEA R10, P1, R219, R4.reuse, 0x1 ;  /* 0x00000004db0ac211 */ /* 0x080fe400078208ff */
[C---:B------:R-:W-:Y:S02]  /*1efa0*/  @!P5 LEA R4, P2, R220.reuse, R4, 0x1 ;  /* 0x00000004dc04d211 */ /* 0x040fe400078408ff */
[-C--:B------:R-:W-:Y:S02]  /*1efb0*/  @!P3 LEA.HI.X R7, R217, R8.reuse, R24, 0x1, P0 ;  /* 0x00000008d907b211 */ /* 0x080fe400000f0c18 */
[-C--:B------:R-:W-:Y:S02]  /*1efc0*/  @!P4 LEA.HI.X R11, R219, R8.reuse, R20, 0x1, P1 ;  /* 0x00000008db0bc211 */ /* 0x080fe400008f0c14 */
[----:B------:R-:W-:Y:S01]  /*1efd0*/  @!P5 LEA.HI.X R5, R220, R8, R15, 0x1, P2 ;  /* 0x00000008dc05d211 */ /* 0x000fe200010f0c0f */
[----:B------:R0:W-:Y:S04]  /*1efe0*/  @!P3 ST.E.128 desc[UR60][R6.64], RZ ;  /* 0x000000ff0600b985 */ /* 0x0001e8000c101d3c */
[----:B------:R0:W-:Y:S04]  /*1eff0*/  @!P4 ST.E.128 desc[UR60][R10.64], RZ ;  /* 0x000000ff0a00c985 */ /* 0x0001e8000c101d3c */
[----:B------:R0:W-:Y:S02]  /*1f000*/  @!P5 ST.E.128 desc[UR60][R4.64], RZ ;  /* 0x000000ff0400d985 */ /* 0x0001e4000c101d3c */
.L_x_4255:
[----:B------:R-:W-:Y:S05]  /*1f010*/  BSYNC B0 ;  /* 0x0000000000007941 */ /* 0x000fea0003800000 */
.L_x_4246:
[----:B------:R-:W-:Y:S02]  /*1f020*/  ULDC UR4, c[0x0][0xc3c] ;  /* 0x00030f0000047ab9 */ /* 0x000fe40000000800 */
[----:B-1----:R-:W-:-:S13]  /*1f030*/  ISETP.GE.AND P0, PT, R139, UR4, PT ;  /* 0x000000048b007c0c */ /* 0x002fda000bf06270 */
[----:B------:R-:W-:Y:S05]  /*1f040*/  @!P0 BRA `(.L_x_4265) ;  /* 0xfffffe2400148947 */ /* 0x000fea000383ffff */
[----:B------:R-:W-:Y:S05]  /*1f050*/  BRA `(.L_x_4060) ;  /* 0x0000007c00787947 */ /* 0x000fea0003800000 */
.L_x_4058:
        /* <DEDUP_REMOVED lines=18> */
.L_x_4266:
        /* <DEDUP_REMOVED lines=31> */
[----:B------:R-:W0:Y:S02]  /*1f370*/  SHFL.IDX PT, R6, R2, 0x1f, 0x1f ;  /* 0x03e01f0002067f89 */ /* 0x000e2400000e0000 */
[----:B0-----:R-:W-:-:S04]  /*1f380*/  IMAD R6, R6, UR5, RZ ;  /* 0x0000000506067c24 */ /* 0x001fc8000f8e02ff */
[----:B------:R-:W-:Y:S01]  /*1f390*/  IMAD.MOV.U32 R3, RZ, RZ, R6 ;  /* 0x000000ffff037224 */ /* 0x000fe200078e0006 */
[----:B-1----:R-:W-:-:S13]  /*1f3a0*/  ISETP.GT.AND P6, PT, R6, UR6, PT ;  /* 0x0000000606007c0c */ /* 0x002fda000bfc4270 */
[----:B------:R-:W-:Y:S05]  /*1f3b0*/  @P6 BRA `(.L_x_4268) ;  /* 0x00000000009c6947 */ /* 0x000fea0003800000 */
[----:B------:R-:W0:Y:S01]  /*1f3c0*/  LDC R7, c[0x0][0xc3c] ;  /* 0x00030f00ff077b82 */ /* 0x000e220000000800 */
[----:B------:R-:W-:Y:S01]  /*1f3d0*/  MOV R6, R3 ;  /* 0x0000000300067202 */ /* 0x000fe20000000f00 */
[----:B------:R-:W-:Y:S01]  /*1f3e0*/  UMOV UR4, URZ ;  /* 0x0000003f00047c82 */ /* 0x000fe20008000000 */
[----:B------:R-:W-:Y:S01]  /*1f3f0*/  ULDC UR7, c[0x0][0xc3c] ;  /* 0x00030f0000077ab9 */ /* 0x000fe20000000800 */
[----:B------:R-:W-:-:S05]  /*1f400*/  ULDC UR5, c[0x0][0xc38] ;  /* 0x00030e0000057ab9 */ /* 0x000fca0000000800 */
.L_x_4272:
        /* <DEDUP_REMOVED lines=9> */
[----:B------:R-:W0:Y:S02]  /*1f4a0*/  LDC.64 R2, c[0x0][0xc80] ;  /* 0x00032000ff027b82 */ /* 0x000e240000000a00 */
[----:B0-----:R-:W-:-:S05]  /*1f4b0*/  IMAD.WIDE R2, R8, 0x4, R2 ;  /* 0x0000000408027825 */ /* 0x001fca00078e0202 */
[----:B------:R0:W5:Y:S02]  /*1f4c0*/  LDG.E R4, desc[UR60][R2.64] ;  /* 0x0000003c02047981 */ /* 0x000164000c1e1900 */
.L_x_4271:
[----:B------:R-:W-:Y:S05]  /*1f4d0*/  BSYNC B0 ;  /* 0x0000000000007941 */ /* 0x000fea0003800000 */
.L_x_4270:
        /* <DEDUP_REMOVED lines=21> */
.L_x_4268:
        /* <DEDUP_REMOVED lines=16> */
.L_x_4273:
        /* <DEDUP_REMOVED lines=25> */
.L_x_4269:
[----:B------:R-:W-:Y:S01]  /*1f8c0*/  MOV R17, RZ ;  /* 0x000000ff00117202 */ /* 0x000fe20000000f00 */
[----:B------:R-:W-:Y:S02]  /*1f8d0*/  IMAD.U32 R16, RZ, RZ, UR6 ;  /* 0x00000006ff107e24 */ /* 0x000fe4000f8e00ff */
[----:B------:R-:W-:-:S07]  /*1f8e0*/  IMAD.MOV.U32 R18, RZ, RZ, RZ ;  /* 0x000000ffff127224 */ /* 0x000fce00078e00ff */
.L_x_4274:
[----:B------:R-:W-:-:S13]  /*1f8f0*/  ISETP.NE.AND P0, PT, R5, RZ, PT ;  /* 0x000000ff0500720c */ /* 0x000fda0003f05270 */
[----:B------:R-:W0:Y:S01]  /*1f900*/  @!P0 S2R R3, SR_CgaCtaId ;  /* 0x0000000000038919 */ /* 0x000e220000008800 */
[----:B------:R-:W-:-:S04]  /*1f910*/  @!P0 MOV R2, 0x400 ;  /* 0x0000040000028802 */ /* 0x000fc80000000f00 */
[----:B0-----:R-:W-:-:S05]  /*1f920*/  @!P0 LEA R2, R3, R2, 0x18 ;  /* 0x0000000203028211 */ /* 0x001fca00078ec0ff */
[----:B------:R2:W-:Y:S01]  /*1f930*/  @!P0 STS.128 [R2+0x368d0], R16 ;  /* 0x0368d01002008388 */ /* 0x0005e20000000c00 */
[----:B------:R-:W-:Y:S06]  /*1f940*/  BAR.ARV 0x5, 0x180 ;  /* 0x0146000000007b1d */ /* 0x000fec0000002000 */
.L_x_4267:
[----:B--2---:R-:W-:Y:S01]  /*1f950*/  MOV R2, 0x1 ;  /* 0x0000000100027802 */ /* 0x004fe20000000f00 */
[----:B------:R2:W-:Y:S01]  /*1f960*/  STL [R1+0xc], RZ ;  /* 0x00000cff01007387 */ /* 0x0005e20000100800 */
[----:B------:R-:W-:Y:S02]  /*1f970*/  ULDC UR4, c[0x0][0xc3c] ;  /* 0x00030f0000047ab9 */ /* 0x000fe40000000800 */
[----:B-1----:R-:W-:Y:S01]  /*1f980*/  ISETP.GE.AND P0, PT, R19, UR4, PT ;  /* 0x0000000413007c0c */ /* 0x002fe2000bf06270 */
[----:B------:R2:W-:Y:S04]  /*1f990*/  STL [R1+0x14], R2 ;  /* 0x0000140201007387 */ /* 0x0005e80000100800 */
[----:B------:R2:W-:Y:S08]  /*1f9a0*/  STL [R1+0x54], RZ ;  /* 0x000054ff01007387 */ /* 0x0005f00000100800 */
[----:B--2---:R-:W-:Y:S05]  /*1f9b0*/  @P0 BRA `(.L_x_4275) ;  /* 0x0000007000300947 */ /* 0x004fea0003800000 */
[----:B------:R-:W2:Y:S04]  /*1f9c0*/  LDL R2, [R1+0x94] ;  /* 0x0000940001027983 */ /* 0x000ea80000100800 */
[----:B------:R-:W3:Y:S01]  /*1f9d0*/  LDL.LU R5, [R1+0x8] ;  /* 0x0000080001057983 */ /* 0x000ee20000300800 */
[----:B------:R-:W1:Y:S01]  /*1f9e0*/  S2UR UR5, SR_CgaCtaId ;  /* 0x00000000000579c3 */ /* 0x000e620000008800 */
[----:B------:R-:W-:Y:S01]  /*1f9f0*/  LOP3.LUT R7, R0, 0x7f, RZ, 0xc0, !PT ;  /* 0x0000007f00077812 */ /* 0x000fe200078ec0ff */
[----:B------:R-:W-:Y:S01]  /*1fa00*/  UMOV UR4, 0x400 ;  /* 0x0000040000047882 */ /* 0x000fe20000000000 */
[----:B------:R-:W-:Y:S01]  /*1fa10*/  BSSY B8, `(.L_x_4275) ;  /* 0x0000706000087945 */ /* 0x000fe20003800000 */
[----:B------:R-:W-:Y:S01]  /*1fa20*/  ULDC.64 UR36, c[0x0][0x198] ;  /* 0x0000660000247ab9 */ /* 0x000fe20000000a00 */
[----:B------:R-:W-:Y:S01]  /*1fa30*/  ISETP.NE.AND P1, PT, R7, RZ, PT ;  /* 0x000000ff0700720c */ /* 0x000fe20003f25270 */
[----:B------:R-:W-:Y:S01]  /*1fa40*/  ULDC UR39, c[0x0][0xc] ;  /* 0x0000030000277ab9 */ /* 0x000fe20000000800 */
[----:B------:R-:W-:Y:S01]  /*1fa50*/  SHF.R.U32.HI R6, RZ, 0x3, R7 ;  /* 0x00000003ff067819 */ /* 0x000fe20000011607 */
[----:B-1----:R-:W-:Y:S01]  /*1fa60*/  ULEA UR4, UR5, UR4, 0x18 ;  /* 0x0000000405047291 */ /* 0x002fe2000f8ec03f */
[----:B--2---:R-:W-:Y:S01]  /*1fa70*/  R2UR UR6, R2 ;  /* 0x00000000020672ca */ /* 0x004fe200000e0000 */
[----:B------:R-:W-:Y:S01]  /*1fa80*/  IMAD.SHL.U32 R2, R0, 0x8, RZ ;  /* 0x0000000800027824 */ /* 0x000fe200078e00ff */
[----:B---3--:R-:W-:-:S04]  /*1fa90*/  LOP3.LUT R5, R5, 0xfffffffd, RZ, 0xc0, !PT ;  /* 0xfffffffd05057812 */ /* 0x008fc800078ec0ff */
[----:B0-----:R-:W-:-:S03]  /*1faa0*/  LOP3.LUT R3, R2, 0x1f8, RZ, 0xc0, !PT ;  /* 0x000001f802037812 */ /* 0x001fc600078ec0ff */
[----:B------:R-:W-:Y:S02]  /*1fab0*/  @P1 LOP3.LUT R5, R5, 0x2, RZ, 0xfc, !PT ;  /* 0x0000000205051812 */ /* 0x000fe400078efcff */
[----:B------:R-:W-:Y:S01]  /*1fac0*/  LOP3.LUT R4, R3, 0x38, R0, 0x78, !PT ;  /* 0x0000003803047812 */ /* 0x000fe200078e7800 */
[----:B------:R-:W-:Y:S01]  /*1fad0*/  IMAD.SHL.U32 R3, R7, 0x8, RZ ;  /* 0x0000000807037824 */ /* 0x000fe200078e00ff */
[----:B------:R-:W-:Y:S01]  /*1fae0*/  LOP3.LUT R5, R5, 0xfffffffe, RZ, 0xc0, !PT ;  /* 0xfffffffe05057812 */ /* 0x000fe200078ec0ff */
[----:B------:R-:W-:Y:S01]  /*1faf0*/  ULOP3.LUT UR38, UR6, 0x2, URZ, 0xfc, !UPT ;  /* 0x0000000206267892 */ /* 0x000fe2000f8efc3f */
[----:B------:R-:W-:Y:S02]  /*1fb00*/  LOP3.LUT R2, R2, 0x38, RZ, 0xc0, !PT ;  /* 0x0000003802027812 */ /* 0x000fe400078ec0ff */
[----:B------:R-:W-:Y:S02]  /*1fb10*/  LOP3.LUT R3, R4, 0x200, R3, 0xf8, !PT ;  /* 0x0000020004037812 */ /* 0x000fe400078ef803 */
[----:B------:R-:W-:-:S02]  /*1fb20*/  LOP3.LUT P0, R4, R0, 0x1f, RZ, 0xc0, !PT ;  /* 0x0000001f00047812 */ /* 0x000fc4000780c0ff */
[----:B------:R-:W-:-:S03]  /*1fb30*/  SHF.L.U32 R0, R0, 0x4, RZ ;  /* 0x0000000400007819 */ /* 0x000fc600000006ff */
[----:B------:R0:W-:Y:S01]  /*1fb40*/  STL [R1+0x2c], R4 ;  /* 0x00002c0401007387 */ /* 0x0001e20000100800 */
[----:B------:R-:W-:-:S07]  /*1fb50*/  LOP3.LUT R6, R6, 0x70, R0, 0xf8, !PT ;  /* 0x0000007006067812 */ /* 0x000fce00078ef800 */
[----:B------:R-:W-:Y:S02]  /*1fb60*/  @P0 LOP3.LUT R5, R5, 0x1, RZ, 0xfc, !PT ;  /* 0x0000000105050812 */ /* 0x000fe400078efcff */
[----:B------:R-:W-:Y:S01]  /*1fb70*/  ISETP.NE.OR P0, PT, R7, RZ, !P0 ;  /* 0x000000ff0700720c */ /* 0x000fe20004705670 */
[----:B0-----:R-:W-:Y:S01]  /*1fb80*/  IMAD.U32 R4, RZ, RZ, UR4 ;  /* 0x00000004ff047e24 */ /* 0x001fe2000f8e00ff */
[----:B------:R-:W-:-:S03]  /*1fb90*/  LOP3.LUT R5, R5, 0xfffffff7, RZ, 0xc0, !PT ;  /* 0xfffffff705057812 */ /* 0x000fc600078ec0ff */
[----:B------:R-:W-:Y:S01]  /*1fba0*/  IMAD R0, R3, 0x2, R4 ;  /* 0x0000000203007824 */ /* 0x000fe200078e0204 */
[----:B------:R-:W-:Y:S01]  /*1fbb0*/  STL [R1+0x4], R4 ;  /* 0x0000040401007387 */ /* 0x000fe20000100800 */
[----:B------:R-:W-:-:S03]  /*1fbc0*/  LOP3.LUT R3, R2, 0x40, RZ, 0xfc, !PT ;  /* 0x0000004002037812 */ /* 0x000fc600078efcff */
[----:B------:R0:W-:Y:S03]  /*1fbd0*/  STL [R1+0x30], R0 ;  /* 0x0000300001007387 */ /* 0x0001e60000100800 */
[----:B------:R-:W-:Y:S01]  /*1fbe0*/  @P0 LOP3.LUT R5, R5, 0x8, RZ, 0xfc, !PT ;  /* 0x0000000805050812 */ /* 0x000fe200078efcff */
[----:B------:R-:W-:Y:S04]  /*1fbf0*/  STL [R1+0x20], RZ ;  /* 0x000020ff01007387 */ /* 0x000fe80000100800 */
[----:B------:R-:W-:Y:S01]  /*1fc00*/  STL [R1+0x8], R5 ;  /* 0x0000080501007387 */ /* 0x000fe20000100800 */
[----:B0-----:R-:W-:-:S05]  /*1fc10*/  MOV R0, 0x1 ;  /* 0x0000000100007802 */ /* 0x001fca0000000f00 */
[----:B------:R-:W-:Y:S04]  /*1fc20*/  STL [R1+0x24], R0 ;  /* 0x0000240001007387 */ /* 0x000fe80000100800 */
[----:B------:R-:W-:Y:S04]  /*1fc30*/  STL [R1+0x54], RZ ;  /* 0x000054ff01007387 */ /* 0x000fe80000100800 */
[----:B------:R-:W-:Y:S04]  /*1fc40*/  STL [R1+0xc], RZ ;  /* 0x00000cff01007387 */ /* 0x000fe80000100800 */
[----:B------:R0:W-:Y:S02]  /*1fc50*/  STL [R1+0x14], R0 ;  /* 0x0000140001007387 */ /* 0x0001e40000100800 */
[----:B0-----:R-:W-:-:S07]  /*1fc60*/  LOP3.LUT R0, R2, 0x80, RZ, 0xfc, !PT ;  /* 0x0000008002007812 */ /* 0x001fce00078efcff */
.L_x_4425:
[----:B01----:R-:W0:Y:S02]  /*1fc70*/  LDC.64 R2, c[0x0][0xc88] ;  /* 0x00032200ff027b82 */ /* 0x003e240000000a00 */
        /* <DEDUP_REMOVED lines=11> */
[----:B------:R-:W-:-:S02]  /*1fd30*/  ISETP.NE.AND.EX P3, PT, RZ, UR11, PT, P3 ;  /* 0x0000000bff007c0c */ /* 0x000fc4000bf65330 */
[----:B------:R-:W-:Y:S02]  /*1fd40*/  MOV R12, RZ ;  /* 0x000000ff000c7202 */ /* 0x000fe40000000f00 */
        /* <DEDUP_REMOVED lines=44> */
[----:B------:R-:W-:Y:S05]  /*20010*/  @P3 BRA `(.L_x_4276) ;  /* 0x0000000000143947 */ /* 0x000fea0003800000 */
[----:B------:R-:W-:Y:S05]  /*20020*/  @!P1 BRA `(.L_x_4276) ;  /* 0x0000000000109947 */ /* 0x000fea0003800000 */
[----:B0-----:R-:W2:Y:S04]  /*20030*/  LDG.E R12, desc[UR60][R2.64] ;  /* 0x0000003c020c7981 */ /* 0x001ea8000c1e1900 */
[----:B------:R-:W2:Y:S02]  /*20040*/  LDG.E R2, desc[UR60][R2.64+0x4] ;  /* 0x0000043c02027981 */ /* 0x000ea4000c1e1900 */
[----:B--2---:R-:W-:-:S05]  /*20050*/  IMAD.IADD R2, R2, 0x1, -R12 ;  /* 0x0000000102027824 */ /* 0x004fca00078e0a0c */
[----:B------:R1:W-:Y:S02]  /*20060*/  STL [R1+0x50], R2 ;  /* 0x0000500201007387 */ /* 0x0003e40000100800 */
.L_x_4276:
        /* <DEDUP_REMOVED lines=8> */
[----:B------:R-:W-:-:S04]  /*200f0*/  IADD3 R2, P1, R14, UR4, RZ ;  /* 0x000000040e027c10 */ /* 0x000fc8000ff3e0ff */
[----:B------:R-:W-:-:S05]  /*20100*/  IADD3.X R3, R13, UR5, RZ, P1, !PT ;  /* 0x000000050d037c10 */ /* 0x000fca0008ffe4ff */
[----:B------:R0:W5:Y:S01]  /*20110*/  LDG.E R8, desc[UR60][R2.64] ;  /* 0x0000003c02087981 */ /* 0x000162000c1e1900 */
[----:B------:R-:W-:Y:S05]  /*20120*/  BRA `(.L_x_4278) ;  /* 0x0000000000107947 */ /* 0x000fea0003800000 */
.L_x_4277:
[----:B------:R-:W-:Y:S05]  /*20130*/  @!P2 BRA `(.L_x_4278) ;  /* 0x00000000000ca947 */ /* 0x000fea0003800000 */
[----:B------:R-:W2:Y:S04]  /*20140*/  LDG.E R8, desc[UR60][R6.64] ;  /* 0x0000003c06087981 */ /* 0x000ea8000c1e1900 */
[----:B------:R-:W2:Y:S02]  /*20150*/  LDG.E R6, desc[UR60][R6.64+0x4] ;  /* 0x0000043c06067981 */ /* 0x000ea4000c1e1900 */
[----:B--2---:R-:W-:-:S07]  /*20160*/  IMAD.IADD R8, R6, 0x1, -R8 ;  /* 0x0000000106087824 */ /* 0x004fce00078e0a08 */
.L_x_4278:
[----:B0-----:R-:W2:Y:S01]  /*20170*/  @P0 LDG.E R2, desc[UR60][R4.64] ;  /* 0x0000003c04020981 */ /* 0x001ea2000c1e1900 */
[----:B-----5:R-:W-:-:S03]  /*20180*/  IMAD.IADD R0, R8, 0x1, -R0 ;  /* 0x0000000108007824 */ /* 0x020fc600078e0a00 */
[----:B------:R-:W2:Y:S01]  /*20190*/  @P0 LDG.E R4, desc[UR60][R4.64+0x4] ;  /* 0x0000043c04040981 */ /* 0x000ea2000c1e1900 */
[----:B------:R-:W-:Y:S01]  /*201a0*/  BSSY B0, `(.L_x_4279) ;  /* 0x000016a000007945 */ /* 0x000fe20003800000 */
[----:B------:R-:W-:Y:S02]  /*201b0*/  PLOP3.LUT P5, PT, PT, PT, PT, 0x80, 0x0 ;  /* 0x000000000000781c */ /* 0x000fe40003faf070 */
[----:B--2---:R-:W-:-:S05]  /*201c0*/  @P0 IADD3 R9, -R2, R4, RZ ;  /* 0x0000000402090210 */ /* 0x004fca0007ffe1ff */
[----:B------:R-:W-:Y:S01]  /*201d0*/  IMAD.IADD R3, R0, 0x1, R9 ;  /* 0x0000000100037824 */ /* 0x000fe200078e0209 */
[----:B------:R-:W-:-:S04]  /*201e0*/  MOV R2, RZ ;  /* 0x000000ff00027202 */ /* 0x000fc80000000f00 */
[----:B------:R0:W-:Y:S02]  /*201f0*/  STL [R1+0x4c], R3 ;  /* 0x00004c0301007387 */ /* 0x0001e40000100800 */
[----:B0-----:R-:W-:-:S04]  /*20200*/  VIADD R3, R3, 0x6f ;  /* 0x0000006f03037836 */ /* 0x001fc80000000000 */
[----:B------:R-:W-:-:S05]  /*20210*/  IMAD.HI R2, R3, -0x6db6db6d, R2 ;  /* 0x9249249303027827 */ /* 0x000fca00078e0202 */
[----:B------:R-:W-:-:S04]  /*20220*/  SHF.R.U32.HI R3, RZ, 0x1f, R2 ;  /* 0x0000001fff037819 */ /* 0x000fc80000011602 */
[----:B------:R-:W-:-:S05]  /*20230*/  LEA.HI.SX32 R4, R2, R3, 0x1a ;  /* 0x0000000302047211 */ /* 0x000fca00078fd2ff */
[--C-:B------:R-:W-:Y:S02]  /*20240*/  IMAD R2, R4, 0x70, -R0.reuse ;  /* 0x0000007004027824 */ /* 0x100fe400078e0a00 */
[----:B------:R-:W-:-:S03]  /*20250*/  IMAD.MOV R0, RZ, RZ, -R0 ;  /* 0x000000ffff007224 */ /* 0x000fc600078e0a00 */
[----:B------:R-:W-:Y:S02]  /*20260*/  VIMNMX R2, R2, R9, PT ;  /* 0x0000000902027248 */ /* 0x000fe40003fe0100 */
[----:B------:R-:W-:-:S04]  /*20270*/  VIMNMX R0, RZ, R0, !PT ;  /* 0x00000000ff007248 */ /* 0x000fc80007fe0100 */
[----:B------:R-:W-:Y:S01]  /*20280*/  ISETP.GT.AND P1, PT, R2, R0, PT ;  /* 0x000000000200720c */ /* 0x000fe20003f24270 */
[----:B------:R0:W-:Y:S02]  /*20290*/  STL [R1+0x38], R4 ;  /* 0x0000380401007387 */ /* 0x0001e40000100800 */
[----:B0-----:R-:W-:-:S10]  /*202a0*/  SHF.R.U32.HI R4, RZ, 0x4, R0 ;  /* 0x00000004ff047819 */ /* 0x001fd40000011600 */
[----:B------:R-:W-:Y:S02]  /*202b0*/  @P1 VIADD R3, R2, 0x6f ;  /* 0x0000006f02031836 */ /* 0x000fe40000000000 */
[----:B------:R-:W-:Y:S02]  /*202c0*/  @P1 IMAD.MOV.U32 R2, RZ, RZ, RZ ;  /* 0x000000ffff021224 */ /* 0x000fe400078e00ff */
[----:B------:R-:W-:-:S04]  /*202d0*/  IMAD.WIDE.U32 R4, R4, 0x24924925, RZ ;  /* 0x2492492504047825 */ /* 0x000fc800078e00ff */
[----:B------:R-:W-:Y:S01]  /*202e0*/  @P1 IMAD.HI R2, R3, -0x6db6db6d, R2 ;  /* 0x9249249303021827 */ /* 0x000fe200078e0202 */
[----:B------:R-:W-:-:S04]  /*202f0*/  MOV R9, R5 ;  /* 0x0000000500097202 */ /* 0x000fc80000000f00 */
        /* <DEDUP_REMOVED lines=12> */
.L_x_4456:
[----:B-1----:R-:W-:Y:S02]  /*203c0*/  ISETP.NE.AND P0, PT, R14, RZ, PT ;  /* 0x000000ff0e00720c */ /* 0x002fe40003f05270 */
[----:B------:R-:W-:-:S11]  /*203d0*/  PLOP3.LUT P2, PT, PT, PT, PT, 0x8, 0x0 ;  /* 0x000000000000781c */ /* 0x000fd60003f4e170 */
[----:B------:R-:W-:Y:S05]  /*203e0*/  @P0 BRA `(.L_x_4282) ;  /* 0x00000000000c0947 */ /* 0x000fea0003800000 */
[----:B------:R-:W-:-:S03]  /*203f0*/  UMOV UR4, 0xffffffff ;  /* 0xffffffff00047882 */ /* 0x000fc60000000000 */
[----:B------:R-:W-:Y:S05]  /*20400*/  BRA.DIV UR4, `(.L_x_4283) ;  /* 0x0000007204787947 */ /* 0x000fea000b800000 */
[----:B------:R-:W-:-:S13]  /*20410*/  ELECT P2, URZ, PT ;  /* 0x00000000003f782f */ /* 0x000fda0003840000 */
.L_x_4282:
        /* <DEDUP_REMOVED lines=10> */
.L_x_4459:
[----:B------:R-:W-:Y:S05]  /*204c0*/  BSYNC B1 ;  /* 0x0000000000017941 */ /* 0x000fea0003800000 */
.L_x_4284:
        /* <DEDUP_REMOVED lines=13> */
.L_x_4460:
[----:B------:R-:W-:Y:S05]  /*205a0*/  BSYNC B2 ;  /* 0x0000000000027941 */ /* 0x000fea0003800000 */
.L_x_4288:
        /* <DEDUP_REMOVED lines=8> */
.L_x_4291:
[----:B------:R-:W-:Y:S05]  /*20630*/  BSYNC B2 ;  /* 0x0000000000027941 */ /* 0x000fea0003800000 */
.L_x_4290:
        /* <DEDUP_REMOVED lines=14> */
.L_x_4292:
        /* <DEDUP_REMOVED lines=16> */
.L_x_4293:
        /* <DEDUP_REMOVED lines=16> */
.L_x_4294:
        /* <DEDUP_REMOVED lines=13> */
.L_x_4461:
[----:B------:R-:W-:Y:S05]  /*209f0*/  BSYNC B2 ;  /* 0x0000000000027941 */ /* 0x000fea0003800000 */
.L_x_4295:
[----:B------:R-:W-:Y:S01]  /*20a00*/  BSSY B2, `(.L_x_4297) ;  /* 0x000000a000027945 */ /* 0x000fe20003800000 */
[----:B------:R-:W-:Y:S01]  /*20a10*/  MOV R12, 0x0 ;  /* 0x00000000000c7802 */ /* 0x000fe20000000f00 */
[----:B------:R-:W-:Y:S02]  /*20a20*/  IMAD.MOV.U32 R13, RZ, RZ, 0x12f00000 ;  /* 0x12f00000ff0d7424 */ /* 0x000fe400078e00ff */
[----:B------:R-:W-:Y:S05]  /*20a30*/  @P4 BRA `(.L_x_4298) ;  /* 0x0000000000184947 */ /* 0x000fea0003800000 */
[----:B------:R-:W2:Y:S02]  /*20a40*/  LDL R2, [R1+0x8] ;  /* 0x0000080001027983 */ /* 0x000ea40000100800 */
[----:B--2---:R-:W-:Y:S01]  /*20a50*/  LOP3.LUT P0, RZ, R2, 0x1, RZ, 0xc0, !PT ;  /* 0x0000000102ff7812 */ /* 0x004fe2000780c0ff */
[----:B------:R-:W-:-:S04]  /*20a60*/  IMAD.MOV.U32 R2, RZ, RZ, 0xa800 ;  /* 0x0000a800ff027424 */ /* 0x000fc800078e00ff */
[----:B------:R2:W-:Y:S08]  /*20a70*/  SYNCS.ARRIVE.TRANS64 RZ, [R5+URZ+0x368b0], R2 ;  /* 0x0368b00205ff79a7 */ /* 0x0005f0000800003f */
[----:B------:R-:W-:Y:S05]  /*20a80*/  @!P0 BRA `(.L_x_4298) ;  /* 0x0000000000048947 */ /* 0x000fea0003800000 */
[----:B------:R-:W-:Y:S01]  /*20a90*/  BPT.TRAP 0x1 ;  /* 0x000000040000795c */ /* 0x000fe20000300000 */
.L_x_4298:
[----:B------:R-:W-:Y:S05]  /*20aa0*/  BSYNC B2 ;  /* 0x0000000000027941 */ /* 0x000fea0003800000 */
.L_x_4297:
[----:B------:R-:W-:Y:S01]  /*20ab0*/  R2UR UR10, R15 ;  /* 0x000000000f0a72ca */ /* 0x000fe200000e0000 */
[----:B------:R-:W-:Y:S01]  /*20ac0*/  UIADD3 UR4, UP0, UR36, 0x670, URZ ;  /* 0x0000067024047890 */ /* 0x000fe2000ff1e03f */
[----:B------:R-:W-:Y:S01]  /*20ad0*/  R2UR UR6, R12 ;  /* 0x000000000c0672ca */ /* 0x000fe200000e0000 */
[----:B--2---:R-:W-:Y:S01]  /*20ae0*/  VIADD R2, R6, 0x400 ;  /* 0x0000040006027836 */ /* 0x004fe20000000000 */
[----:B------:R-:W-:Y:S01]  /*20af0*/  R2UR UR7, R13 ;  /* 0x000000000d0772ca */ /* 0x000fe200000e0000 */
[----:B------:R-:W-:Y:S01]  /*20b00*/  UIADD3.X UR5, URZ, UR37, URZ, UP0, !UPT ;  /* 0x000000253f057290 */ /* 0x000fe200087fe43f */
[----:B------:R-:W-:Y:S02]  /*20b10*/  PLOP3.LUT P0, PT, PT, PT, PT, 0x80, 0x0 ;  /* 0x000000000000781c */ /* 0x000fe40003f0f070 */
[----:B01----:R-:W-:-:S11]  /*20b20*/  IADD3 R5, R5, 0x368b0, RZ ;  /* 0x000368b005057810 */ /* 0x003fd60007ffe0ff */
.L_x_4299:
        /* <DEDUP_REMOVED lines=15> */
.L_x_4300:
        /* <DEDUP_REMOVED lines=15> */
.L_x_4301:
        /* <DEDUP_REMOVED lines=10> */
.L_x_4287:
[----:B------:R-:W-:Y:S05]  /*20db0*/  BSYNC B1 ;  /* 0x0000000000017941 */ /* 0x000fea0003800000 */
.L_x_4286:
[----:B0-----:R-:W2:Y:S04]  /*20dc0*/  LDL.LU R2, [R1+0x20] ;  /* 0x0000200001027983 */ /* 0x001ea80000300800 */
        /* <DEDUP_REMOVED lines=12> */
.L_x_4318:
        /* <DEDUP_REMOVED lines=14> */
.L_x_4462:
[----:B------:R-:W-:Y:S05]  /*20f70*/  BSYNC B2 ;  /* 0x0000000000027941 */ /* 0x000fea0003800000 */
.L_x_4304:
        /* <DEDUP_REMOVED lines=8> */
.L_x_4307:
[----:B------:R-:W-:Y:S05]  /*21000*/  BSYNC B2 ;  /* 0x0000000000027941 */ /* 0x000fea0003800000 */
.L_x_4306:
        /* <DEDUP_REMOVED lines=13> */
.L_x_4308:
        /* <DEDUP_REMOVED lines=16> */
.L_x_4309:
        /* <DEDUP_REMOVED lines=16> */
.L_x_4310:
        /* <DEDUP_REMOVED lines=13> */
.L_x_4463:
[----:B------:R-:W-:Y:S05]  /*213b0*/  BSYNC B2 ;  /* 0x0000000000027941 */ /* 0x000fea0003800000 */
.L_x_4311:
        /* <DEDUP_REMOVED lines=10> */
.L_x_4314:
[----:B------:R-:W-:Y:S05]  /*21460*/  BSYNC B2 ;  /* 0x0000000000027941 */ /* 0x000fea0003800000 */
.L_x_4313:
        /* <DEDUP_REMOVED lines=8> */
.L_x_4315:
        /* <DEDUP_REMOVED lines=15> */
.L_x_4316:
        /* <DEDUP_REMOVED lines=15> */
.L_x_4317:
        /* <DEDUP_REMOVED lines=10> */
.L_x_4303:
[----:B------:R-:W-:Y:S05]  /*21770*/  BSYNC B1 ;  /* 0x0000000000017941 */ /* 0x000fea0003800000 */
.L_x_4302:
        /* <DEDUP_REMOVED lines=12> */
.L_x_4280:
[----:B------:R-:W-:Y:S05]  /*21840*/  BSYNC B0 ;  /* 0x0000000000007941 */ /* 0x000fea0003800000 */
.L_x_4279:
        /* <DEDUP_REMOVED lines=13> */
[----:B------:R-:W0:Y:S08]  /*21920*/  FLO.U32 R0, UR4 ;  /* 0x0000000400007d00 */ /* 0x000e3000080e0000 */
        /* <DEDUP_REMOVED lines=9> */
.L_x_4320:
        /* <DEDUP_REMOVED lines=21> */
.L_x_4323:
[----:B------:R-:W-:Y:S05]  /*21b10*/  BSYNC B6 ;  /* 0x0000000000067941 */ /* 0x000fea0003800000 */
.L_x_4322:
        /* <DEDUP_REMOVED lines=21> */
.L_x_4326:
        /* <DEDUP_REMOVED lines=16> */
.L_x_4325:
[----:B------:R-:W-:Y:S05]  /*21d70*/  BSYNC B6 ;  /* 0x0000000000067941 */ /* 0x000fea0003800000 */
.L_x_4324:
[----:B------:R-:W2:Y:S01]  /*21d80*/  LDL.LU R2, [R1] ;  /* 0x0000000001027983 */ /* 0x000ea20000300800 */
[----:B------:R-:W-:-:S03]  /*21d90*/  ULDC.64 UR4, c[0x0][0x9f8] ;  /* 0x00027e0000047ab9 */ /* 0x000fc60000000a00 */
[----:B0-----:R-:W3:Y:S04]  /*21da0*/  LDL.LU R4, [R1+0x28] ;  /* 0x0000280001047983 */ /* 0x001ee80000300800 */
[----:B------:R-:W4:Y:S01]  /*21db0*/  LDL R7, [R1+0x10] ;  /* 0x0000100001077983 */ /* 0x000f220000100800 */
        /* <DEDUP_REMOVED lines=22> */
.L_x_4466:
        /* <DEDUP_REMOVED lines=11> */
.L_x_4469:
        /* <DEDUP_REMOVED lines=25> */
.L_x_4330:
[----:B------:R-:W2:Y:S04]  /*22160*/  LDL R7, [R1+0x4] ;  /* 0x0000040001077983 */ /* 0x000ea80000100800 */
[----:B01----:R-:W2:Y:S04]  /*22170*/  LDL R0, [R1+0xc] ;  /* 0x00000c0001007983 */ /* 0x003ea80000100800 */
[----:B------:R-:W3:Y:S01]  /*22180*/  LDL R2, [R1+0x14] ;  /* 0x0000140001027983 */ /* 0x000ee20000100800 */
[----:B--2---:R-:W-:Y:S01]  /*22190*/  IMAD R0, R0, 0x8, R7 ;  /* 0x0000000800007824 */ /* 0x004fe200078e0207 */
[----:B---3--:R-:W-:-:S04]  /*221a0*/  SHF.L.U32 R2, R2, 0x1f, RZ ;  /* 0x0000001f02027819 */ /* 0x008fc800000006ff */
[----:B------:R-:W0:Y:S02]  /*221b0*/  SYNCS.PHASECHK.TRANS64.TRYWAIT P0, [R0+URZ+0x36840], R2 ;  /* 0x03684002000075a7 */ /* 0x000e24000800017f */
[----:B0-----:R-:W-:Y:S05]  /*221c0*/  @!P0 BRA `(.L_x_4331) ;  /* 0x0000005400e88947 */ /* 0x001fea0003800000 */
.L_x_4470:
        /* <DEDUP_REMOVED lines=10> */
.L_x_4332:
        /* <DEDUP_REMOVED lines=11> */
[----:B-----5:R-:W-:Y:S01]  /*22320*/  LOP3.LUT R3, R3, 0xfffffffb, RZ, 0xc0, !PT ;  /* 0xfffffffb03037812 */ /* 0x020fe200078ec0ff */
[----:B------:R-:W-:Y:S01]  /*22330*/  UMOV UR7, 0x14f00000 ;  /* 0x14f0000000077882 */ /* 0x000fe20000000000 */
[----:B------:R-:W-:-:S05]  /*22340*/  UMOV UR17, 0x40 ;  /* 0x0000004000117882 */ /* 0x000fca0000000000 */
        /* <DEDUP_REMOVED lines=12> */
[----:B------:R-:W-:-:S03]  /*22410*/  UIADD3 UR16, UR8, 0x28400, URZ ;  /* 0x0002840008107890 */ /* 0x000fc6000fffe03f */
[----:B------:R-:W-:Y:S01]  /*22420*/  UMOV UR8, UR14 ;  /* 0x0000000e00087c82 */ /* 0x000fe20008000000 */
[----:B------:R-:W-:Y:S01]  /*22430*/  UMOV UR14, 0x80 ;  /* 0x00000080000e7882 */ /* 0x000fe20000000000 */
[----:B------:R0:W-:Y:S02]  /*22440*/  UTMALDG.4D [UR8], [UR4], desc[UR6] ;  /* 0x00000608040075b4 */ /* 0x0001e40008019000 */
[----:B0-----:R-:W-:Y:S01]  /*22450*/  UMOV UR8, UR15 ;  /* 0x0000000f00087c82 */ /* 0x001fe20008000000 */
[----:B------:R-:W-:Y:S02]  /*22460*/  UMOV UR10, UR17 ;  /* 0x00000011000a7c82 */ /* 0x000fe40008000000 */
[----:B------:R0:W-:Y:S02]  /*22470*/  UTMALDG.4D [UR8], [UR4], desc[UR6] ;  /* 0x00000608040075b4 */ /* 0x0001e40008019000 */
[----:B0-----:R-:W-:Y:S01]  /*22480*/  UMOV UR8, UR16 ;  /* 0x0000001000087c82 */ /* 0x001fe20008000000 */
[----:B------:R-:W-:-:S02]  /*22490*/  UMOV UR10, UR14 ;  /* 0x0000000e000a7c82 */ /* 0x000fc40008000000 */
[----:B------:R1:W-:Y:S02]  /*224a0*/  UTMALDG.4D [UR8], [UR4], desc[UR6] ;  /* 0x00000608040075b4 */ /* 0x0003e40008019000 */
[----:B-1----:R-:W-:Y:S01]  /*224b0*/  NOP ;  /* 0x0000000000007918 */ /* 0x002fe20000000000 */
.L_x_4328:
        /* <DEDUP_REMOVED lines=43> */
.L_x_4334:
[----:B------:R-:W-:Y:S05]  /*22770*/  BSYNC B6 ;  /* 0x0000000000067941 */ /* 0x000fea0003800000 */
.L_x_4333:
        /* <DEDUP_REMOVED lines=17> */
[----:B------:R-:W-:Y:S02]  /*22890*/  LOP3.LUT R8, R8, 0x38, RZ, 0xc0, !PT ;  /* 0x0000003808087812 */ /* 0x000fe400078ec0ff */
[----:B------:R-:W-:Y:S02]  /*228a0*/  LOP3.LUT R9, R9, 0x80, RZ, 0xfc, !PT ;  /* 0x0000008009097812 */ /* 0x000fe400078efcff */
[----:B------:R-:W-:Y:S01]  /*228b0*/  SHF.R.U32.HI R10, RZ, 0x3, R10 ;  /* 0x00000003ff0a7819 */ /* 0x000fe2000001160a */
[----:B--2---:R-:W-:-:S02]  /*228c0*/  IMAD.MOV.U32 R3, RZ, RZ, R6 ;  /* 0x000000ffff037224 */ /* 0x004fc400078e0006 */
        /* <DEDUP_REMOVED lines=42> */
[----:B------:R-:W-:Y:S01]  /*22b70*/  ISETP.GE.AND P1, PT, R9, UR4, PT ;  /* 0x0000000409007c0c */ /* 0x000fe2000bf26270 */
[----:B------:R-:W-:-:S12]  /*22b80*/  BRA.DIV UR5, `(.L_x_4335) ;  /* 0x0000004e058c7947 */ /* 0x000fd8000b800000 */
[----:B------:R-:W2:Y:S04]  /*22b90*/  LDL.LU R6, [R1+0x50] ;  /* 0x0000500001067983 */ /* 0x000ea80000300800 */
[----:B------:R-:W3:Y:S01]  /*22ba0*/  LDL R9, [R1+0x30] ;  /* 0x0000300001097983 */ /* 0x000ee20000100800 */
[----:B------:R-:W-:-:S05]  /*22bb0*/  IMAD.IADD R0, R10, 0x1, R17 ;  /* 0x000000010a007824 */ /* 0x000fca00078e0211 */
[----:B------:R-:W-:Y:S01]  /*22bc0*/  IADD3 R5, R0, 0x10, RZ ;  /* 0x0000001000057810 */ /* 0x000fe20007ffe0ff */
        /* <DEDUP_REMOVED lines=9> */
[----:B------:R-:W-:Y:S01]  /*22c60*/  @!PT LDS RZ, [RZ] ;  /* 0x00000000fffff984 */ /* 0x000fe20000000800 */
[----:B---3--:R-:W-:Y:S04]  /*22c70*/  @!P2 LDGSTS.E.BYPASS.LTC128B.128 [R9+0x15400], desc[UR60][R6.64], !P3 ;  /* 0x154000000609afae */ /* 0x008fe8000d901d7c */
        /* <DEDUP_REMOVED lines=17> */
[----:B0-----:R-:W-:-:S05]  /*22d90*/  @!P2 IMAD.X R6, RZ, RZ, R6, P4 ;  /* 0x000000ffff06a224 */ /* 0x001fca00020e0606 */
[----:B------:R-:W-:Y:S01]  /*22da0*/  @!P2 MOV R7, R6 ;  /* 0x000000060007a202 */ /* 0x000fe20000000f00 */
        /* <DEDUP_REMOVED lines=8> */
[----:B-1----:R-:W-:-:S04]  /*22e30*/  @!P2 LEA R5, P4, R8, R5, 0x1 ;  /* 0x000000050805a211 */ /* 0x002fc800078808ff */
[----:B0-----:R-:W-:-:S05]  /*22e40*/  @!P2 IADD3.X R6, RZ, R6, RZ, P4, !PT ;  /* 0x00000006ff06a210 */ /* 0x001fca00027fe4ff */
        /* <DEDUP_REMOVED lines=34> */
[----:B------:R-:W-:Y:S02]  /*23070*/  @!P2 IMAD.MOV.U32 R6, RZ, RZ, R5 ;  /* 0x000000ffff06a224 */ /* 0x000fe400078e0005 */
[----:B------:R0:W1:Y:S04]  /*23080*/  SHFL.IDX PT, R5, R3, 0x7, 0x181f ;  /* 0x00f81f0003057f89 */ /* 0x00006800000e0000 */
[----:B------:R0:W-:Y:S04]  /*23090*/  @!P2 LDGSTS.E.BYPASS.LTC128B.128 [R9+0x18400], desc[UR60][R6.64], !P3 ;  /* 0x184000000609afae */ /* 0x0001e8000d901d7c */
[----:B------:R0:W-:Y:S04]  /*230a0*/  @!P2 LDGSTS.E.BYPASS.LTC128B.128 [R9+0x1c400], desc[UR60][R6.64+0x80], !P0 ;  /* 0x1c4000800609afae */ /* 0x0001e8000c101d7c */
[----:B------:R0:W-:Y:S04]  /*230b0*/  @!P2 LDGSTS.E.BYPASS.LTC128B.128 [R9+0x20400], desc[UR60][R6.64+0x100], !P1 ;  /* 0x204001000609afae */ /* 0x0001e8000c901d7c */
[----:B------:R0:W2:Y:S02]  /*230c0*/  SHFL.IDX PT, R3, R4, 0x7, 0x181f ;  /* 0x00f81f0004037f89 */ /* 0x0000a400000e0000 */
.L_x_4487:
[----:B------:R-:W-:Y:S01]  /*230d0*/  IADD3 R0, R0, 0x70, RZ ;  /* 0x0000007000007810 */ /* 0x000fe20007ffe0ff */
[----:B------:R-:W-:Y:S03]  /*230e0*/  BSSY B0, `(.L_x_4336) ;  /* 0x000000c000007945 */ /* 0x000fe60003800000 */
[----:B------:R-:W-:-:S13]  /*230f0*/  ISETP.GE.AND P2, PT, R0, R2, PT ;  /* 0x000000020000720c */ /* 0x000fda0003f46270 */
[----:B------:R-:W-:Y:S05]  /*23100*/  @P2 BRA `(.L_x_4337) ;  /* 0x0000000000242947 */ /* 0x000fea0003800000 */
[----:B0-----:R-:W4:Y:S01]  /*23110*/  LDL R4, [R1+0x30] ;  /* 0x0000300001047983 */ /* 0x001f220000100800 */
[----:B--2---:R-:W-:-:S05]  /*23120*/  LEA R2, P2, R8, R3, 0x1 ;  /* 0x0000000308027211 */ /* 0x004fca00078408ff */
[----:B-1----:R-:W-:-:S05]  /*23130*/  IMAD.X R3, RZ, RZ, R5, P2 ;  /* 0x000000ffff037224 */ /* 0x002fca00010e0605 */
[----:B------:R-:W-:Y:S01]  /*23140*/  @!PT LDS RZ, [RZ] ;  /* 0x00000000fffff984 */ /* 0x000fe20000000800 */
[----:B------:R-:W-:Y:S01]  /*23150*/  @!PT LDS RZ, [RZ] ;  /* 0x00000000fffff984 */ /* 0x000fe20000000800 */
[----:B------:R-:W-:Y:S01]  /*23160*/  @!PT LDS RZ, [RZ] ;  /* 0x00000000fffff984 */ /* 0x000fe20000000800 */
[----:B----4-:R4:W-:Y:S04]  /*23170*/  LDGSTS.E.BYPASS.LTC128B.128 [R4+0x18c00], desc[UR60][R2.64], !P3 ;  /* 0x18c0000002047fae */ /* 0x0109e8000d901d7c */
[----:B------:R4:W-:Y:S04]  /*23180*/  LDGSTS.E.BYPASS.LTC128B.128 [R4+0x1cc00], desc[UR60][R2.64+0x80], !P0 ;  /* 0x1cc0008002047fae */ /* 0x0009e8000c101d7c */
[----:B------:R4:W-:Y:S02]  /*23190*/  LDGSTS.E.BYPASS.LTC128B.128 [R4+0x20c00], desc[UR60][R2.64+0x100], !P1 ;  /* 0x20c0010002047fae */ /* 0x0009e4000c901d7c */
.L_x_4337:
[----:B------:R-:W-:Y:S05]  /*231a0*/  BSYNC B0 ;  /* 0x0000000000007941 */ /* 0x000fea0003800000 */
.L_x_4336:
[----:B------:R0:W5:Y:S01]  /*231b0*/  LDL R8, [R1+0x4] ;  /* 0x0000040001087983 */ /* 0x0001620000100800 */
[----:B------:R-:W-:Y:S01]  /*231c0*/  PLOP3.LUT P0, PT, PT, PT, PT, 0x80, 0x0 ;  /* 0x000000000000781c */ /* 0x000fe20003f0f070 */
[----:B------:R-:W-:-:S12]  /*231d0*/  NOP ;  /* 0x0000000000007918 */ /* 0x000fd80000000000 */
.L_x_4338:
[----:B----4-:R-:W4:Y:S01]  /*231e0*/  LDL R2, [R1+0x4] ;  /* 0x0000040001027983 */ /* 0x010f220000100800 */
[----:B------:R-:W-:Y:S02]  /*231f0*/  PLOP3.LUT P1, PT, P1, P0, PT, 0xa2, 0x0 ;  /* 0x000000000000781c */ /* 0x000fe40000f21472 */
[----:B----4-:R-:W-:-:S08]  /*23200*/  @P0 R2UR P1, UR4, R2 ;  /* 0x00000000020402ca */ /* 0x010fd00000020000 */
        /* <DEDUP_REMOVED lines=16> */
.L_x_4488:
[----:B------:R-:W-:Y:S05]  /*23310*/  BSYNC B0 ;  /* 0x0000000000007941 */ /* 0x000fea0003800000 */
.L_x_4339:
        /* <DEDUP_REMOVED lines=49> */
.L_x_4347:
[----:B------:R-:W2:Y:S01]  /*23630*/  LDL R2, [R1+0x4] ;  /* 0x0000040001027983 */ /* 0x000ea20000100800 */
[----:B------:R-:W-:Y:S01]  /*23640*/  BSSY B3, `(.L_x_4348) ;  /* 0x0000005000037945 */ /* 0x000fe20003800000 */
[----:B--2---:R-:W-:Y:S02]  /*23650*/  LEA R3, R7, R2, 0x3 ;  /* 0x0000000207037211 */ /* 0x004fe400078e18ff */
[----:B------:R-:W-:-:S04]  /*23660*/  SHF.L.U32 R2, R9, 0x1f, RZ ;  /* 0x0000001f09027819 */ /* 0x000fc800000006ff */
[----:B------:R-:W2:Y:S02]  /*23670*/  SYNCS.PHASECHK.TRANS64.TRYWAIT P0, [R3+URZ+0x36840], R2 ;  /* 0x03684002030075a7 */ /* 0x000ea4000800017f */
[----:B--2---:R-:W-:Y:S05]  /*23680*/  @!P0 BRA `(.L_x_4349) ;  /* 0x0000004c00bc8947 */ /* 0x004fea0003800000 */
.L_x_4489:
[----:B------:R-:W-:Y:S05]  /*23690*/  BSYNC B3 ;  /* 0x0000000000037941 */ /* 0x000fea0003800000 */
.L_x_4348:
        /* <DEDUP_REMOVED lines=11> */
.L_x_4351:
[----:B------:R-:W-:Y:S05]  /*23750*/  BSYNC B3 ;  /* 0x0000000000037941 */ /* 0x000fea0003800000 */
.L_x_4350:
        /* <DEDUP_REMOVED lines=13> */
.L_x_4352:
        /* <DEDUP_REMOVED lines=16> */
.L_x_4353:
        /* <DEDUP_REMOVED lines=16> */
.L_x_4354:
        /* <DEDUP_REMOVED lines=18> */
.L_x_4490:
[----:B------:R-:W-:Y:S05]  /*23b50*/  BSYNC B3 ;  /* 0x0000000000037941 */ /* 0x000fea0003800000 */
.L_x_4355:
        /* <DEDUP_REMOVED lines=10> */
.L_x_4357:
[----:B------:R-:W2:Y:S01]  /*23c00*/  LDL R3, [R1+0x8] ;  /* 0x0000080001037983 */ /* 0x000ea20000100800 */
[----:B------:R-:W-:Y:S01]  /*23c10*/  BSSY B3, `(.L_x_4358) ;  /* 0x0000004000037945 */ /* 0x000fe20003800000 */
[----:B--2---:R-:W-:-:S13]  /*23c20*/  LOP3.LUT P0, RZ, R3, 0x8, RZ, 0xc0, !PT ;  /* 0x0000000803ff7812 */ /* 0x004fda000780c0ff */
[----:B------:R-:W-:Y:S05]  /*23c30*/  @P0 BRA `(.L_x_4359) ;  /* 0x0000000000040947 */ /* 0x000fea0003800000 */
[----:B------:R-:W-:Y:S01]  /*23c40*/  BPT.TRAP 0x1 ;  /* 0x000000040000795c */ /* 0x000fe20000300000 */
.L_x_4359:
[----:B------:R-:W-:Y:S05]  /*23c50*/  BSYNC B3 ;  /* 0x0000000000037941 */ /* 0x000fea0003800000 */
.L_x_4358:
        /* <DEDUP_REMOVED lines=14> */
.L_x_4360:
        /* <DEDUP_REMOVED lines=16> */
.L_x_4361:
        /* <DEDUP_REMOVED lines=16> */
.L_x_4362:
        /* <DEDUP_REMOVED lines=13> */
.L_x_4346:
[----:B------:R-:W-:Y:S05]  /*24010*/  BSYNC B1 ;  /* 0x0000000000017941 */ /* 0x000fea0003800000 */
.L_x_4345:
[----:B0-----:R-:W2:Y:S04]  /*24020*/  LDL.LU R0, [R1+0x38] ;  /* 0x0000380001007983 */ /* 0x001ea80000300800 */
[----:B------:R0:W-:Y:S04]  /*24030*/  STL [R1+0xc], R7 ;  /* 0x00000c0701007387 */ /* 0x0001e80000100800 */
[----:B------:R0:W-:Y:S02]  /*24040*/  STL [R1+0x14], R9 ;  /* 0x0000140901007387 */ /* 0x0001e40000100800 */
[----:B0-2---:R-:W-:-:S07]  /*24050*/  IADD3 R0, R0, -0x3, RZ ;  /* 0xfffffffd00007810 */ /* 0x005fce0007ffe0ff */
.L_x_4344:
[----:B------:R-:W-:Y:S05]  /*24060*/  BSYNC B2 ;  /* 0x0000000000027941 */ /* 0x000fea0003800000 */
.L_x_4343:
[----:B------:R-:W2:Y:S01]  /*24070*/  LDL.LU R2, [R1+0x3c] ;  /* 0x00003c0001027983 */ /* 0x000ea20000300800 */
[----:B------:R-:W-:-:S05]  /*24080*/  IMAD.MOV R8, RZ, RZ, -R8 ;  /* 0x000000ffff087224 */ /* 0x000fca00078e0a08 */
[----:B--2---:R-:W-:-:S13]  /*24090*/  ISETP.NE.AND P0, PT, R2, R8, PT ;  /* 0x000000080200720c */ /* 0x004fda0003f05270 */
[----:B------:R-:W-:Y:S05]  /*240a0*/  @!P0 BRA `(.L_x_4342) ;  /* 0x00000018001c8947 */ /* 0x000fea0003800000 */
[----:B------:R0:W5:Y:S02]  /*240b0*/  LDL R8, [R1] ;  /* 0x0000000001087983 */ /* 0x0001640000100800 */
.L_x_4399:
[----:B--2---:R-:W2:Y:S04]  /*240c0*/  LDL R4, [R1+0x8] ;  /* 0x0000080001047983 */ /* 0x004ea80000100800 */
[----:B------:R-:W4:Y:S04]  /*240d0*/  LDL R3, [R1+0xc] ;  /* 0x00000c0001037983 */ /* 0x000f280000100800 */
[----:B---3--:R-:W3:Y:S01]  /*240e0*/  LDL R2, [R1+0x14] ;  /* 0x0000140001027983 */ /* 0x008ee20000100800 */
[----:B------:R-:W-:Y:S05]  /*240f0*/  YIELD ;  /* 0x0000000000007946 */ /* 0x000fea0003800000 */
[----:B------:R-:W-:Y:S01]  /*24100*/  BSSY B1, `(.L_x_4363) ;  /* 0x00000be000017945 */ /* 0x000fe20003800000 */
[----:B--2---:R-:W-:Y:S01]  /*24110*/  LOP3.LUT P1, RZ, R4, 0x4, RZ, 0xc0, !PT ;  /* 0x0000000404ff7812 */ /* 0x004fe2000782c0ff */
[----:B----4-:R-:W-:-:S05]  /*24120*/  VIADD R4, R3, 0x1 ;  /* 0x0000000103047836 */ /* 0x010fca0000000000 */
[----:B------:R-:W-:-:S04]  /*24130*/  ISETP.NE.AND P0, PT, R4, 0x2, PT ;  /* 0x000000020400780c */ /* 0x000fc80003f05270 */
[----:B-1----:R-:W-:Y:S02]  /*24140*/  SEL R5, RZ, 0x1, P0 ;  /* 0x00000001ff057807 */ /* 0x002fe40000000000 */
[----:B------:R-:W-:Y:S02]  /*24150*/  SEL R4, R4, RZ, P0 ;  /* 0x000000ff04047207 */ /* 0x000fe40000000000 */
[----:B---3--:R-:W-:Y:S01]  /*24160*/  LOP3.LUT R5, R2, R5, RZ, 0x3c, !PT ;  /* 0x0000000502057212 */ /* 0x008fe200078e3cff */
        /* <DEDUP_REMOVED lines=25> */
.L_x_4365:
[----:B------:R-:W2:Y:S01]  /*24300*/  LDL R2, [R1+0x4] ;  /* 0x0000040001027983 */ /* 0x000ea20000100800 */
[----:B------:R-:W-:Y:S01]  /*24310*/  BSSY B2, `(.L_x_4366) ;  /* 0x0000005000027945 */ /* 0x000fe20003800000 */
[----:B--2---:R-:W-:Y:S01]  /*24320*/  IMAD R3, R4, 0x8, R2 ;  /* 0x0000000804037824 */ /* 0x004fe200078e0202 */
[----:B------:R-:W-:-:S04]  /*24330*/  SHF.L.U32 R2, R5, 0x1f, RZ ;  /* 0x0000001f05027819 */ /* 0x000fc800000006ff */
[----:B------:R-:W2:Y:S02]  /*24340*/  SYNCS.PHASECHK.TRANS64.TRYWAIT P0, [R3+URZ+0x36840], R2 ;  /* 0x03684002030075a7 */ /* 0x000ea4000800017f */
[----:B--2---:R-:W-:Y:S05]  /*24350*/  @!P0 BRA `(.L_x_4367) ;  /* 0x0000004000b08947 */ /* 0x004fea0003800000 */
.L_x_4491:
[----:B------:R-:W-:Y:S05]  /*24360*/  BSYNC B2 ;  /* 0x0000000000027941 */ /* 0x000fea0003800000 */
.L_x_4366:
        /* <DEDUP_REMOVED lines=11> */
.L_x_4369:
[----:B------:R-:W-:Y:S05]  /*24420*/  BSYNC B2 ;  /* 0x0000000000027941 */ /* 0x000fea0003800000 */
.L_x_4368:
        /* <DEDUP_REMOVED lines=13> */
.L_x_4370:
        /* <DEDUP_REMOVED lines=16> */
.L_x_4371:
        /* <DEDUP_REMOVED lines=16> */
.L_x_4372:
        /* <DEDUP_REMOVED lines=14> */
[----:B--2---:R-:W-:Y:S01]  /*247e0*/  SHF.L.U32 R3, R14, 0x1f, RZ ;  /* 0x0000001f0e037819 */ /* 0x004fe200000006ff */
[----:B---3--:R-:W-:-:S04]  /*247f0*/  IMAD R2, R9, 0x8, R13 ;  /* 0x0000000809027824 */ /* 0x008fc800078e020d */
[----:B------:R-:W1:Y:S02]  /*24800*/  SYNCS.PHASECHK.TRANS64.TRYWAIT P0, [R2+URZ+0x36860], R3 ;  /* 0x03686003020075a7 */ /* 0x000e64000800017f */
[----:B-1----:R-:W-:Y:S05]  /*24810*/  @!P0 BRA `(.L_x_4374) ;  /* 0x0000003c00948947 */ /* 0x002fea0003800000 */
.L_x_4492:
[----:B------:R-:W-:Y:S05]  /*24820*/  BSYNC B2 ;  /* 0x0000000000027941 */ /* 0x000fea0003800000 */
.L_x_4373:
        /* <DEDUP_REMOVED lines=10> */
.L_x_4375:
[----:B------:R-:W2:Y:S01]  /*248d0*/  LDL R3, [R1+0x8] ;  /* 0x0000080001037983 */ /* 0x000ea20000100800 */
[----:B------:R-:W-:Y:S01]  /*248e0*/  BSSY B2, `(.L_x_4376) ;  /* 0x0000004000027945 */ /* 0x000fe20003800000 */
[----:B--2---:R-:W-:-:S13]  /*248f0*/  LOP3.LUT P0, RZ, R3, 0x8, RZ, 0xc0, !PT ;  /* 0x0000000803ff7812 */ /* 0x004fda000780c0ff */
[----:B------:R-:W-:Y:S05]  /*24900*/  @P0 BRA `(.L_x_4377) ;  /* 0x0000000000040947 */ /* 0x000fea0003800000 */
[----:B------:R-:W-:Y:S01]  /*24910*/  BPT.TRAP 0x1 ;  /* 0x000000040000795c */ /* 0x000fe20000300000 */
.L_x_4377:
[----:B------:R-:W-:Y:S05]  /*24920*/  BSYNC B2 ;  /* 0x0000000000027941 */ /* 0x000fea0003800000 */
.L_x_4376:
[----:B------:R-:W2:Y:S04]  /*24930*/  LDL R13, [R1+0x4] ;  /* 0x00000400010d7983 */ /* 0x000ea80000100800 */
        /* <DEDUP_REMOVED lines=13> */
.L_x_4378:
        /* <DEDUP_REMOVED lines=16> */
.L_x_4379:
        /* <DEDUP_REMOVED lines=16> */
.L_x_4380:
        /* <DEDUP_REMOVED lines=13> */
.L_x_4364:
[----:B------:R-:W-:Y:S05]  /*24ce0*/  BSYNC B1 ;  /* 0x0000000000017941 */ /* 0x000fea0003800000 */
.L_x_4363:
        /* <DEDUP_REMOVED lines=35> */
.L_x_4383:
[----:B------:R-:W3:Y:S01]  /*24f20*/  LDL R2, [R1+0x4] ;  /* 0x0000040001027983 */ /* 0x000ee20000100800 */
[----:B------:R-:W-:Y:S01]  /*24f30*/  BSSY B2, `(.L_x_4384) ;  /* 0x0000005000027945 */ /* 0x000fe20003800000 */
[----:B---3--:R-:W-:Y:S02]  /*24f40*/  LEA R3, R11, R2, 0x3 ;  /* 0x000000020b037211 */ /* 0x008fe400078e18ff */
[----:B------:R-:W-:-:S04]  /*24f50*/  SHF.L.U32 R2, R10, 0x1f, RZ ;  /* 0x0000001f0a027819 */ /* 0x000fc800000006ff */
[----:B------:R-:W3:Y:S02]  /*24f60*/  SYNCS.PHASECHK.TRANS64.TRYWAIT P0, [R3+URZ+0x36840], R2 ;  /* 0x03684002030075a7 */ /* 0x000ee4000800017f */
[----:B---3--:R-:W-:Y:S05]  /*24f70*/  @!P0 BRA `(.L_x_4385) ;  /* 0x0000003400d08947 */ /* 0x008fea0003800000 */
.L_x_4493:
[----:B------:R-:W-:Y:S05]  /*24f80*/  BSYNC B2 ;  /* 0x0000000000027941 */ /* 0x000fea0003800000 */
.L_x_4384:
        /* <DEDUP_REMOVED lines=11> */
.L_x_4387:
[----:B------:R-:W-:Y:S05]  /*25040*/  BSYNC B2 ;  /* 0x0000000000027941 */ /* 0x000fea0003800000 */
.L_x_4386:
        /* <DEDUP_REMOVED lines=14> */
.L_x_4388:
        /* <DEDUP_REMOVED lines=16> */
.L_x_4389:
        /* <DEDUP_REMOVED lines=16> */
.L_x_4390:
        /* <DEDUP_REMOVED lines=13> */
[----:B--2---:R-:W-:-:S04]  /*25400*/  LEA R2, R4, R12, 0x3 ;  /* 0x0000000c04027211 */ /* 0x004fc800078e18ff */
[----:B------:R-:W1:Y:S02]  /*25410*/  SYNCS.PHASECHK.TRANS64.TRYWAIT P0, [R2+URZ+0x36860], R5 ;  /* 0x03686005020075a7 */ /* 0x000e64000800017f */
[----:B-1----:R-:W-:Y:S05]  /*25420*/  @!P0 BRA `(.L_x_4392) ;  /* 0x0000003000b88947 */ /* 0x002fea0003800000 */
.L_x_4494:
[----:B------:R-:W-:Y:S05]  /*25430*/  BSYNC B2 ;  /* 0x0000000000027941 */ /* 0x000fea0003800000 */
.L_x_4391:
[----:B------:R-:W2:Y:S01]  /*25440*/  S2R R3, SR_TID.X ;  /* 0x0000000000037919 */ /* 0x000ea20000002100 */
[----:B------:R-:W-:-:S04]  /*25450*/  UPRMT UR4, UR38, 0x9910, URZ ;  /* 0x0000991026047896 */ /* 0x000fc8000800003f */
[----:B------:R-:W-:Y:S01]  /*25460*/  UISETP.NE.AND UP0, UPT, UR4, 0x2, UPT ;  /* 0x000000020400788c */ /* 0x000fe2000bf05270 */
[----:B--2---:R-:W-:-:S04]  /*25470*/  LOP3.LUT R3, R3, 0x7f, RZ, 0xc0, !PT ;  /* 0x0000007f03037812 */ /* 0x004fc800078ec0ff */
[----:B------:R-:W-:-:S13]  /*25480*/  ISETP.NE.AND P0, PT, R3, RZ, PT ;  /* 0x000000ff0300720c */ /* 0x000fda0003f05270 */
[----:B------:R-:W-:-:S04]  /*25490*/  @!P0 IMAD.MOV.U32 R3, RZ, RZ, 0xa800 ;  /* 0x0000a800ff038424 */ /* 0x000fc800078e00ff */
[----:B------:R2:W-:Y:S01]  /*254a0*/  @!P0 SYNCS.ARRIVE.TRANS64 RZ, [R2+URZ+0x36850], R3 ;  /* 0x0368500302ff89a7 */ /* 0x0005e2000800003f */
[----:B------:R-:W-:-:S13]  /*254b0*/  PLOP3.LUT P0, PT, PT, PT, UP0, 0x80, 0x0 ;  /* 0x000000000000781c */ /* 0x000fda0003f0f008 */
[----:B--2---:R-:W-:Y:S05]  /*254c0*/  @P0 BRA `(.L_x_4393) ;  /* 0x0000000000040947 */ /* 0x004fea0003800000 */
[----:B------:R-:W-:Y:S01]  /*254d0*/  BPT.TRAP 0x1 ;  /* 0x000000040000795c */ /* 0x000fe20000300000 */
.L_x_4393:
[----:B------:R-:W2:Y:S01]  /*254e0*/  LDL R3, [R1+0x8] ;  /* 0x0000080001037983 */ /* 0x000ea20000100800 */
[----:B------:R-:W-:Y:S01]  /*254f0*/  BSSY B2, `(.L_x_4394) ;  /* 0x0000004000027945 */ /* 0x000fe20003800000 */
[----:B--2---:R-:W-:-:S13]  /*25500*/  LOP3.LUT P0, RZ, R3, 0x8, RZ, 0xc0, !PT ;  /* 0x0000000803ff7812 */ /* 0x004fda000780c0ff */
[----:B------:R-:W-:Y:S05]  /*25510*/  @P0 BRA `(.L_x_4395) ;  /* 0x0000000000040947 */ /* 0x000fea0003800000 */
[----:B------:R-:W-:Y:S01]  /*25520*/  BPT.TRAP 0x1 ;  /* 0x000000040000795c */ /* 0x000fe20000300000 */
.L_x_4395:
[----:B------:R-:W-:Y:S05]  /*25530*/  BSYNC B2 ;  /* 0x0000000000027941 */ /* 0x000fea0003800000 */
.L_x_4394:
        /* <DEDUP_REMOVED lines=13> */
.L_x_4396:
        /* <DEDUP_REMOVED lines=16> */
.L_x_4397:
        /* <DEDUP_REMOVED lines=16> */
.L_x_4398:
        /* <DEDUP_REMOVED lines=13> */
.L_x_4382:
[----:B------:R-:W-:Y:S05]  /*258e0*/  BSYNC B1 ;  /* 0x0000000000017941 */ /* 0x000fea0003800000 */
.L_x_4381:
[C---:B------:R-:W-:Y:S02]  /*258f0*/  ISETP.GT.AND P0, PT, R0.reuse, 0x1, PT ;  /* 0x000000010000780c */ /* 0x040fe40003f04270 */
[----:B------:R-:W-:-:S11]  /*25900*/  IADD3 R0, R0, -0x2, RZ ;  /* 0xfffffffe00007810 */ /* 0x000fd60007ffe0ff */
[----:B------:R-:W-:Y:S05]  /*25910*/  @P0 BRA `(.L_x_4399) ;  /* 0xffffffe400e80947 */ /* 0x000fea000383ffff */
.L_x_4342:
[----:B------:R-:W-:Y:S05]  /*25920*/  BSYNC B0 ;  /* 0x0000000000007941 */ /* 0x000fea0003800000 */
.L_x_4341:
        /* <DEDUP_REMOVED lines=8> */
[----:B------:R-:W4:Y:S02]  /*259b0*/  FLO.U32 R0, UR4 ;  /* 0x0000000400007d00 */ /* 0x000f2400080e0000 */
        /* <DEDUP_REMOVED lines=8> */
.L_x_4401:
[----:B------:R-:W-:Y:S05]  /*25a40*/  BSYNC B0 ;  /* 0x0000000000007941 */ /* 0x000fea0003800000 */
.L_x_4400:
        /* <DEDUP_REMOVED lines=12> */
.L_x_4495:
[----:B------:R-:W-:Y:S05]  /*25b10*/  BSYNC B1 ;  /* 0x0000000000017941 */ /* 0x000fea0003800000 */
.L_x_4404:
[----:B------:R-:W4:Y:S01]  /*25b20*/  S2R R3, SR_TID.X ;  /* 0x0000000000037919 */ /* 0x000f220000002100 */
[----:B------:R-:W-:-:S04]  /*25b30*/  UPRMT UR4, UR38, 0x9910, URZ ;  /* 0x0000991026047896 */ /* 0x000fc8000800003f */
[----:B------:R-:W-:Y:S01]  /*25b40*/  UISETP.NE.AND UP0, UPT, UR4, 0x2, UPT ;  /* 0x000000020400788c */ /* 0x000fe2000bf05270 */
[----:B----4-:R-:W-:-:S04]  /*25b50*/  LOP3.LUT R3, R3, 0x7f, RZ, 0xc0, !PT ;  /* 0x0000007f03037812 */ /* 0x010fc800078ec0ff */
[----:B------:R-:W-:-:S13]  /*25b60*/  ISETP.NE.AND P0, PT, R3, RZ, PT ;  /* 0x000000ff0300720c */ /* 0x000fda0003f05270 */
[----:B--2---:R-:W-:-:S04]  /*25b70*/  @!P0 IMAD.MOV.U32 R0, RZ, RZ, 0xa800 ;  /* 0x0000a800ff008424 */ /* 0x004fc800078e00ff */
[----:B------:R2:W-:Y:S01]  /*25b80*/  @!P0 SYNCS.ARRIVE.TRANS64 RZ, [R2+URZ+0x36850], R0 ;  /* 0x0368500002ff89a7 */ /* 0x0005e2000800003f */
[----:B------:R-:W-:-:S13]  /*25b90*/  PLOP3.LUT P0, PT, PT, PT, UP0, 0x80, 0x0 ;  /* 0x000000000000781c */ /* 0x000fda0003f0f008 */
[----:B--2---:R-:W-:Y:S05]  /*25ba0*/  @P0 BRA `(.L_x_4406) ;  /* 0x0000000000040947 */ /* 0x004fea0003800000 */
[----:B------:R-:W-:Y:S01]  /*25bb0*/  BPT.TRAP 0x1 ;  /* 0x000000040000795c */ /* 0x000fe20000300000 */
.L_x_4406:
[----:B------:R-:W2:Y:S01]  /*25bc0*/  LDL R0, [R1+0x8] ;  /* 0x0000080001007983 */ /* 0x000ea20000100800 */
[----:B------:R-:W-:Y:S01]  /*25bd0*/  BSSY B1, `(.L_x_4407) ;  /* 0x0000004000017945 */ /* 0x000fe20003800000 */
[----:B--2---:R-:W-:-:S13]  /*25be0*/  LOP3.LUT P0, RZ, R0, 0x8, RZ, 0xc0, !PT ;  /* 0x0000000800ff7812 */ /* 0x004fda000780c0ff */
[----:B------:R-:W-:Y:S05]  /*25bf0*/  @P0 BRA `(.L_x_4408) ;  /* 0x0000000000040947 */ /* 0x000fea0003800000 */
[----:B------:R-:W-:Y:S01]  /*25c00*/  BPT.TRAP 0x1 ;  /* 0x000000040000795c */ /* 0x000fe20000300000 */
.L_x_4408:
[----:B------:R-:W-:Y:S05]  /*25c10*/  BSYNC B1 ;  /* 0x0000000000017941 */ /* 0x000fea0003800000 */
.L_x_4407:
[----:B-1----:R-:W2:Y:S04]  /*25c20*/  LDL R5, [R1+0x4] ;  /* 0x0000040001057983 */ /* 0x002ea80000100800 */
[----:B------:R-:W2:Y:S04]  /*25c30*/  LDL R0, [R1+0xc] ;  /* 0x00000c0001007983 */ /* 0x000ea80000100800 */
[----:B------:R-:W4:Y:S04]  /*25c40*/  LDL.LU R4, [R1+0x1c] ;  /* 0x00001c0001047983 */ /* 0x000f280000300800 */
[----:B------:R-:W4:Y:S01]  /*25c50*/  LDL R3, [R1+0x18] ;  /* 0x0000180001037983 */ /* 0x000f220000100800 */
        /* <DEDUP_REMOVED lines=8> */
[----:B----4-:R-:W-:Y:S02]  /*25ce0*/  IMAD R3, R3, 0x70, R4 ;  /* 0x0000007003037824 */ /* 0x010fe400078e0204 */
[----:B------:R-:W-:-:S07]  /*25cf0*/  VIADD R4, R0, 0x400 ;  /* 0x0000040000047836 */ /* 0x000fce0000000000 */
.L_x_4409:
        /* <DEDUP_REMOVED lines=16> */
.L_x_4410:
        /* <DEDUP_REMOVED lines=12> */
[----:B------:R-:W-:Y:S01]  /*25ec0*/  UMOV UR6, 0x0 ;  /* 0x0000000000067882 */ /* 0x000fe20000000000 */
[----:B------:R-:W-:Y:S01]  /*25ed0*/  IADD3 R0, R0, 0x7400, RZ ;  /* 0x0000740000007810 */ /* 0x000fe20007ffe0ff */
[----:B------:R-:W-:Y:S01]  /*25ee0*/  UMOV UR7, 0x14f00000 ;  /* 0x14f0000000077882 */ /* 0x000fe20000000000 */
[----:B------:R-:W-:-:S09]  /*25ef0*/  UMOV UR10, 0x80 ;  /* 0x00000080000a7882 */ /* 0x000fd20000000000 */
.L_x_4411:
        /* <DEDUP_REMOVED lines=11> */
.L_x_4403:
[----:B------:R-:W-:Y:S05]  /*25fb0*/  BSYNC B0 ;  /* 0x0000000000007941 */ /* 0x000fea0003800000 */
.L_x_4402:
        /* <DEDUP_REMOVED lines=9> */
.L_x_4321:
[----:B------:R-:W-:Y:S05]  /*26050*/  BSYNC B7 ;  /* 0x0000000000077941 */ /* 0x000fea0003800000 */
.L_x_4319:
[----:B---3-5:R-:W2:Y:S02]  /*26060*/  LDL R8, [R1+0x8] ;  /* 0x0000080001087983 */ /* 0x028ea40000100800 */
[----:B--2---:R-:W-:-:S13]  /*26070*/  LOP3.LUT P0, RZ, R8, 0x10, RZ, 0xc0, !PT ;  /* 0x0000001008ff7812 */ /* 0x004fda000780c0ff */
[----:B------:R-:W-:Y:S05]  /*26080*/  @!P0 BRA `(.L_x_4412) ;  /* 0x0000000000288947 */ /* 0x000fea0003800000 */
[----:B------:R-:W-:Y:S05]  /*26090*/  WARPSYNC.ALL ;  /* 0x0000000000007948 */ /* 0x000fea0003800000 */
[----:B------:R-:W2:Y:S08]  /*260a0*/  S2UR UR5, SR_CgaCtaId ;  /* 0x00000000000579c3 */ /* 0x000eb00000008800 */
[----:B------:R-:W-:Y:S06]  /*260b0*/  BAR.SYNC.DEFER_BLOCKING 0x5, 0x180 ;  /* 0x0146000000007b1d */ /* 0x000fec0000010000 */
[----:B------:R-:W-:-:S02]  /*260c0*/  UMOV UR4, 0x400 ;  /* 0x0000040000047882 */ /* 0x000fc40000000000 */
[----:B--2---:R-:W-:-:S06]  /*260d0*/  ULEA UR4, UR5, UR4, 0x18 ;  /* 0x0000000405047291 */ /* 0x004fcc000f8ec03f */
[----:B-1----:R-:W-:-:S05]  /*260e0*/  IMAD.U32 R0, RZ, RZ, UR4 ;  /* 0x00000004ff007e24 */ /* 0x002fca000f8e00ff */
[----:B------:R2:W3:Y:S04]  /*260f0*/  LDS.128 R16, [R0+0x368d0] ;  /* 0x0368d00000107984 */ /* 0x0004e80000000c00 */
[----:B------:R2:W-:Y:S01]  /*26100*/  STL [R1+0x4], R0 ;  /* 0x0000040001007387 */ /* 0x0005e20000100800 */
[----:B------:R-:W-:Y:S06]  /*26110*/  BAR.ARV 0x4, 0x180 ;  /* 0x0106000000007b1d */ /* 0x000fec0000002000 */
[----:B------:R-:W-:Y:S05]  /*26120*/  BRA `(.L_x_4413) ;  /* 0x0000000800447947 */ /* 0x000fea0003800000 */
.L_x_4412:
[----:B------:R-:W2:Y:S01]  /*26130*/  LDL R7, [R1+0x2c] ;  /* 0x00002c0001077983 */ /* 0x000ea20000100800 */
[----:B------:R-:W-:Y:S01]  /*26140*/  UMOV UR4, 0xffffffff ;  /* 0xffffffff00047882 */ /* 0x000fe20000000000 */
[----:B--2---:R-:W-:Y:S02]  /*26150*/  ISETP.NE.AND P5, PT, R7, 0x1f, PT ;  /* 0x0000001f0700780c */ /* 0x004fe40003fa5270 */
[----:B------:R-:W-:Y:S11]  /*26160*/  BRA.DIV UR4, `(.L_x_4414) ;  /* 0x0000002604907947 */ /* 0x000ff6000b800000 */
[----:B-1----:R-:W-:Y:S01]  /*26170*/  IADD3 R0, R19, R7, RZ ;  /* 0x0000000713007210 */ /* 0x002fe20007ffe0ff */
[----:B------:R-:W-:Y:S01]  /*26180*/  ULDC UR4, c[0x0][0xc3c] ;  /* 0x00030f0000047ab9 */ /* 0x000fe20000000800 */
        /* <DEDUP_REMOVED lines=10> */
[----:B0-----:R-:W-:Y:S02]  /*26230*/  IMAD.MOV.U32 R2, RZ, RZ, RZ ;  /* 0x000000ffff027224 */ /* 0x001fe400078e00ff */
[----:B--2---:R-:W-:Y:S01]  /*26240*/  @!P0 IMAD.MOV.U32 R2, RZ, RZ, R3 ;  /* 0x000000ffff028224 */ /* 0x004fe200078e0003 */
[----:B------:R-:W-:-:S04]  /*26250*/  ISETP.GE.U32.AND P0, PT, R7, 0x2, PT ;  /* 0x000000020700780c */ /* 0x000fc80003f06070 */
        /* <DEDUP_REMOVED lines=16> */
.L_x_4505:
[----:B------:R-:W-:Y:S02]  /*26360*/  ULDC UR4, c[0x0][0xc38] ;  /* 0x00030e0000047ab9 */ /* 0x000fe40000000800 */
[----:B------:R-:W-:-:S04]  /*26370*/  IMAD.U32 R16, RZ, RZ, UR4 ;  /* 0x00000004ff107e24 */ /* 0x000fc8000f8e00ff */
[----:B-1----:R-:W-:-:S05]  /*26380*/  IMAD R6, R6, R16, RZ ;  /* 0x0000001006067224 */ /* 0x002fca00078e02ff */
[----:B------:R-:W-:-:S04]  /*26390*/  IADD3 R4, R4, R6, RZ ;  /* 0x0000000604047210 */ /* 0x000fc80007ffe0ff */
[----:B------:R-:W-:-:S13]  /*263a0*/  ISETP.GT.AND P4, PT, R4, R0, PT ;  /* 0x000000000400720c */ /* 0x000fda0003f84270 */
[----:B------:R-:W-:Y:S05]  /*263b0*/  @P4 BRA `(.L_x_4415) ;  /* 0x0000000000a04947 */ /* 0x000fea0003800000 */
.L_x_4420:
[----:B------:R-:W1:Y:S01]  /*263c0*/  LDC R2, c[0x0][0xc3c] ;  /* 0x00030f00ff027b82 */ /* 0x000e620000000800 */
[----:B------:R-:W-:-:S05]  /*263d0*/  VIADD R19, R19, 0x1f ;  /* 0x0000001f13137836 */ /* 0x000fca0000000000 */
[----:B-1----:R-:W-:-:S13]  /*263e0*/  ISETP.GE.AND P4, PT, R19, R2, PT ;  /* 0x000000021300720c */ /* 0x002fda0003f86270 */
[----:B------:R-:W-:Y:S05]  /*263f0*/  @P4 BRA `(.L_x_4416) ;  /* 0x0000000400484947 */ /* 0x000fea0003800000 */
[----:B------:R-:W0:Y:S01]  /*26400*/  LDL R3, [R1+0x2c] ;  /* 0x00002c0001037983 */ /* 0x000e220000100800 */
[----:B------:R-:W-:Y:S01]  /*26410*/  BSSY B0, `(.L_x_4417) ;  /* 0x0000008000007945 */ /* 0x000fe20003800000 */
[----:B0-----:R-:W-:-:S05]  /*26420*/  IMAD.IADD R5, R19, 0x1, R3 ;  /* 0x0000000113057824 */ /* 0x001fca00078e0203 */
[----:B------:R-:W-:Y:S02]  /*26430*/  ISETP.GE.OR P4, PT, R5, R2, !P5 ;  /* 0x000000020500720c */ /* 0x000fe40006f86670 */
[----:B------:R-:W-:-:S11]  /*26440*/  MOV R2, RZ ;  /* 0x000000ff00027202 */ /* 0x000fd60000000f00 */
[----:B------:R-:W-:Y:S05]  /*26450*/  @P4 BRA `(.L_x_4418) ;  /* 0x00000000000c4947 */ /* 0x000fea0003800000 */
[----:B------:R-:W0:Y:S02]  /*26460*/  LDC.64 R2, c[0x0][0xc80] ;  /* 0x00032000ff027b82 */ /* 0x000e240000000a00 */
[----:B0-----:R-:W-:-:S06]  /*26470*/  IMAD.WIDE R2, R5, 0x4, R2 ;  /* 0x0000000405027825 */ /* 0x001fcc00078e0202 */
[----:B------:R0:W5:Y:S02]  /*26480*/  LDG.E R2, desc[UR60][R2.64] ;  /* 0x0000003c02027981 */ /* 0x000164000c1e1900 */
.L_x_4418:
[----:B------:R-:W-:Y:S05]  /*26490*/  BSYNC B0 ;  /* 0x0000000000007941 */ /* 0x000fea0003800000 */
.L_x_4417:
[----:B------:R-:W-:-:S03]  /*264a0*/  UMOV UR4, 0xffffffff ;  /* 0xffffffff00047882 */ /* 0x000fc60000000000 */
[----:B------:R-:W-:Y:S05]  /*264b0*/  BRA.DIV UR4, `(.L_x_4419) ;  /* 0x0000002604f87947 */ /* 0x000fea000b800000 */
[----:B0-----:R-:W2:Y:S02]  /*264c0*/  LDL R3, [R1+0x8] ;  /* 0x0000080001037983 */ /* 0x001ea40000100800 */
[----:B--2---:R-:W-:Y:S02]  /*264d0*/  LOP3.LUT P4, RZ, R3, 0x1, RZ, 0xc0, !PT ;  /* 0x0000000103ff7812 */ /* 0x004fe4000788c0ff */
[----:B-----5:R-:W0:Y:S02]  /*264e0*/  SHFL.UP PT, R3, R2, 0x1, RZ ;  /* 0x0420000002037989 */ /* 0x020e2400000e00ff */
        /* <DEDUP_REMOVED lines=15> */
.L_x_4513:
[----:B------:R-:W-:Y:S02]  /*265e0*/  ULDC UR4, c[0x0][0xc38] ;  /* 0x00030e0000047ab9 */ /* 0x000fe40000000800 */
[----:B------:R-:W-:-:S05]  /*265f0*/  MOV R16, UR4 ;  /* 0x0000000400107c02 */ /* 0x000fca0008000f00 */
[----:B-1----:R-:W-:-:S04]  /*26600*/  IMAD R6, R6, R16, RZ ;  /* 0x0000001006067224 */ /* 0x002fc800078e02ff */
[----:B------:R-:W-:-:S05]  /*26610*/  IMAD.IADD R4, R6, 0x1, R4 ;  /* 0x0000000106047824 */ /* 0x000fca00078e0204 */
[----:B------:R-:W-:-:S13]  /*26620*/  ISETP.GT.AND P4, PT, R4, R0, PT ;  /* 0x000000000400720c */ /* 0x000fda0003f84270 */
[----:B------:R-:W-:Y:S05]  /*26630*/  @!P4 BRA `(.L_x_4420) ;  /* 0xfffffffc0060c947 */ /* 0x000fea000383ffff */
.L_x_4415:
        /* <DEDUP_REMOVED lines=8> */
.L_x_4517:
[----:B------:R-:W-:Y:S02]  /*266c0*/  ISETP.NE.AND P0, PT, R3, RZ, PT ;  /* 0x000000ff0300720c */ /* 0x000fe40003f05270 */
[----:B-1----:R-:W-:-:S11]  /*266d0*/  MOV R2, RZ ;  /* 0x000000ff00027202 */ /* 0x002fd60000000f00 */
[----:B------:R-:W-:Y:S05]  /*266e0*/  @!P0 BRA `(.L_x_4422) ;  /* 0x0000000000108947 */ /* 0x000fea0003800000 */
[----:B------:R-:W-:Y:S01]  /*266f0*/  UMOV UR4, 0xffffffff ;  /* 0xffffffff00047882 */ /* 0x000fe20000000000 */
[----:B------:R-:W-:Y:S02]  /*26700*/  VIADD R12, R4, 0xffffffff ;  /* 0xffffffff040c7836 */ /* 0x000fe40000000000 */
[----:B------:R-:W-:Y:S05]  /*26710*/  BRA.DIV UR4, `(.L_x_4423) ;  /* 0x0000002a04887947 */ /* 0x000fea000b800000 */
[----:B------:R1:W3:Y:S02]  /*26720*/  SHFL.IDX PT, R2, R5, R12, 0x1f ;  /* 0x00001f0c05027589 */ /* 0x0002e400000e0000 */
.L_x_4422:
[----:B012---:R-:W-:Y:S01]  /*26730*/  IABS R5, R17 ;  /* 0x0000001100057213 */ /* 0x007fe20000000000 */
[----:B---3--:R-:W-:Y:S01]  /*26740*/  IMAD R16, R2, R16, R6 ;  /* 0x0000001002107224 */ /* 0x008fe200078e0206 */
[----:B------:R-:W-:Y:S02]  /*26750*/  IADD3 R19, R4, R19, RZ ;  /* 0x0000001304137210 */ /* 0x000fe40007ffe0ff */
[----:B------:R-:W0:Y:S01]  /*26760*/  I2F.RP R2, R5 ;  /* 0x0000000500027306 */ /* 0x000e220000209400 */
[----:B------:R-:W-:-:S07]  /*26770*/  IMAD.IADD R0, R0, 0x1, -R16 ;  /* 0x0000000100007824 */ /* 0x000fce00078e0a10 */
[----:B0-----:R-:W0:Y:S02]  /*26780*/  MUFU.RCP R2, R2 ;  /* 0x0000000200027308 */ /* 0x001e240000001000 */
[----:B0-----:R-:W-:-:S06]  /*26790*/  VIADD R2, R2, 0xffffffe ;  /* 0x0ffffffe02027836 */ /* 0x001fcc0000000000 */
[----:B------:R-:W0:Y:S02]  /*267a0*/  F2I.FTZ.U32.TRUNC.NTZ R3, R2 ;  /* 0x0000000200037305 */ /* 0x000e24000021f000 */
[----:B0-----:R-:W-:-:S05]  /*267b0*/  IADD3 R2, RZ, -R3, RZ ;  /* 0x80000003ff027210 */ /* 0x001fca0007ffe0ff */
        /* <DEDUP_REMOVED lines=15> */
[----:B------:R-:W-:-:S06]  /*268b0*/  @P0 IADD3 R2, R2, 0x1, RZ ;  /* 0x0000000102020810 */ /* 0x000fcc0007ffe0ff */
[----:B------:R-:W-:Y:S01]  /*268c0*/  @!P1 IMAD.MOV R2, RZ, RZ, -R2 ;  /* 0x000000ffff029224 */ /* 0x000fe200078e0a02 */
[----:B------:R-:W-:-:S05]  /*268d0*/  @!P2 LOP3.LUT R2, RZ, R17, RZ, 0x33, !PT ;  /* 0x00000011ff02a212 */ /* 0x000fca00078e33ff */
[--C-:B------:R-:W-:Y:S02]  /*268e0*/  IMAD.MOV R3, RZ, RZ, -R2.reuse ;  /* 0x000000ffff037224 */ /* 0x100fe400078e0a02 */
[----:B------:R-:W-:Y:S02]  /*268f0*/  IMAD.MOV.U32 R18, RZ, RZ, R2 ;  /* 0x000000ffff127224 */ /* 0x000fe400078e0002 */
[----:B------:R-:W-:Y:S01]  /*26900*/  IMAD R17, R17, R3, R0 ;  /* 0x0000000311117224 */ /* 0x000fe200078e0200 */
[----:B------:R-:W-:Y:S06]  /*26910*/  BRA `(.L_x_4424) ;  /* 0x00000000001c7947 */ /* 0x000fec0003800000 */
.L_x_4416:
[----:B------:R-:W-:Y:S01]  /*26920*/  UMOV UR4, URZ ;  /* 0x0000003f00047c82 */ /* 0x000fe20008000000 */
[----:B------:R-:W-:Y:S01]  /*26930*/  UMOV UR5, URZ ;  /* 0x0000003f00057c82 */ /* 0x000fe20008000000 */
[----:B------:R-:W-:Y:S01]  /*26940*/  ULDC UR6, c[0x0][0xc3c] ;  /* 0x00030f0000067ab9 */ /* 0x000fe20000000800 */
[----:B------:R-:W-:Y:S01]  /*26950*/  IMAD.MOV.U32 R16, RZ, RZ, R0 ;  /* 0x000000ffff107224 */ /* 0x000fe200078e0000 */
[----:B------:R-:W-:Y:S01]  /*26960*/  MOV R17, UR4 ;  /* 0x0000000400117c02 */ /* 0x000fe20008000f00 */
[----:B------:R-:W-:Y:S02]  /*26970*/  IMAD.U32 R18, RZ, RZ, UR5 ;  /* 0x00000005ff127e24 */ /* 0x000fe4000f8e00ff */
[----:B------:R-:W-:-:S07]  /*26980*/  IMAD.U32 R19, RZ, RZ, UR6 ;  /* 0x00000006ff137e24 */ /* 0x000fce000f8e00ff */
.L_x_4424:
        /* <DEDUP_REMOVED lines=11> */
.L_x_4413:
[----:B------:R-:W-:Y:S02]  /*26a40*/  ULDC UR4, c[0x0][0xc3c] ;  /* 0x00030f0000047ab9 */ /* 0x000fe40000000800 */
[----:B---3--:R-:W-:-:S13]  /*26a50*/  ISETP.GE.AND P0, PT, R19, UR4, PT ;  /* 0x0000000413007c0c */ /* 0x008fda000bf06270 */
[----:B------:R-:W-:Y:S05]  /*26a60*/  @!P0 BRA `(.L_x_4425) ;  /* 0xffffff9000808947 */ /* 0x000fea000383ffff */
[----:B------:R-:W-:Y:S05]  /*26a70*/  BSYNC B8 ;  /* 0x0000000000087941 */ /* 0x000fea0003800000 */
.L_x_4275:
[----:B--2---:R-:W2:Y:S01]  /*26a80*/  LDL.LU R0, [R1+0x54] ;  /* 0x0000540001007983 */ /* 0x004ea20000300800 */
[----:B------:R-:W-:Y:S01]  /*26a90*/  BSSY B0, `(.L_x_4426) ;  /* 0x000000b000007945 */ /* 0x000fe20003800000 */
[----:B0-----:R-:W0:Y:S01]  /*26aa0*/  S2R R5, SR_CgaCtaId ;  /* 0x0000000000057919 */ /* 0x001e220000008800 */
[----:B--2---:R-:W-:-:S04]  /*26ab0*/  IADD3 R0, R0, 0x1, RZ ;  /* 0x0000000100007810 */ /* 0x004fc80007ffe0ff */
        /* <DEDUP_REMOVED lines=8> */
.L_x_4520:
[----:B------:R-:W-:Y:S05]  /*26b40*/  BSYNC B0 ;  /* 0x0000000000007941 */ /* 0x000fea0003800000 */
.L_x_4426:
[----:B------:R-:W-:-:S03]  /*26b50*/  UMOV UR4, 0xffffffff ;  /* 0xffffffff00047882 */ /* 0x000fc60000000000 */
[----:B------:R-:W-:Y:S05]  /*26b60*/  BRA.DIV UR4, `(.L_x_4428) ;  /* 0x0000002604b07947 */ /* 0x000fea000b800000 */
[----:B------:R-:W1:Y:S02]  /*26b70*/  S2R R2, SR_TID.X ;  /* 0x0000000000027919 */ /* 0x000e640000002100 */
[----:B-1----:R-:W-:-:S04]  /*26b80*/  SHF.R.U32.HI R2, RZ, 0x5, R2 ;  /* 0x00000005ff027819 */ /* 0x002fc80000011602 */
[----:B------:R-:W-:-:S05]  /*26b90*/  LOP3.LUT R2, R2, 0x3, RZ, 0xc0, !PT ;  /* 0x0000000302027812 */ /* 0x000fca00078ec0ff */
[----:B------:R1:W2:Y:S02]  /*26ba0*/  SHFL.IDX PT, R14, R2, RZ, 0x1f ;  /* 0x00001fff020e7589 */ /* 0x0002a400000e0000 */
.L_x_4523:
[----:B--2---:R-:W-:-:S13]  /*26bb0*/  ISETP.NE.AND P0, PT, R14, RZ, PT ;  /* 0x000000ff0e00720c */ /* 0x004fda0003f05270 */
[----:B------:R-:W-:Y:S05]  /*26bc0*/  @P0 BRA `(.L_x_4060) ;  /* 0x00000000009c0947 */ /* 0x000fea0003800000 */
[----:B------:R-:W-:-:S03]  /*26bd0*/  UMOV UR4, 0xffffffff ;  /* 0xffffffff00047882 */ /* 0x000fc60000000000 */
[----:B------:R-:W-:Y:S05]  /*26be0*/  BRA.DIV UR4, `(.L_x_4429) ;  /* 0x0000002604c47947 */ /* 0x000fea000b800000 */
[----:B------:R-:W-:-:S13]  /*26bf0*/  ELECT P6, URZ, PT ;  /* 0x00000000003f782f */ /* 0x000fda00038c0000 */
.L_x_4526:
        /* <DEDUP_REMOVED lines=8> */
.L_x_4430:
[----:B0-----:R-:W2:Y:S04]  /*26c80*/  LDL R3, [R1+0xc] ;  /* 0x00000c0001037983 */ /* 0x001ea80000100800 */
[----:B------:R-:W3:Y:S01]  /*26c90*/  LDL.LU R7, [R1+0x14] ;  /* 0x0000140001077983 */ /* 0x000ee20000300800 */
[----:B------:R-:W-:-:S05]  /*26ca0*/  IADD3 R2, R0, 0x36840, RZ ;  /* 0x0003684000027810 */ /* 0x000fca0007ffe0ff */
        /* <DEDUP_REMOVED lines=11> */
.L_x_4527:
[----:B------:R-:W1:Y:S02]  /*26d60*/  SYNCS.PHASECHK.TRANS64.TRYWAIT P0, [R7+URZ], R2 ;  /* 0x00000002070075a7 */ /* 0x000e64000800017f */
[----:B-1----:R-:W-:Y:S05]  /*26d70*/  @!P0 BRA `(.L_x_4432) ;  /* 0x0000002400948947 */ /* 0x002fea0003800000 */
.L_x_4528:
[----:B------:R-:W-:Y:S05]  /*26d80*/  @!P2 BRA `(.L_x_4433) ;  /* 0x000000000004a947 */ /* 0x000fea0003800000 */
[----:B------:R-:W-:Y:S01]  /*26d90*/  BPT.TRAP 0x1 ;  /* 0x000000040000795c */ /* 0x000fe20000300000 */
.L_x_4433:
[----:B------:R-:W2:Y:S01]  /*26da0*/  LDL.LU R4, [R1+0xc] ;  /* 0x00000c0001047983 */ /* 0x000ea20000300800 */
[----:B------:R-:W-:-:S04]  /*26db0*/  VIADD R0, R0, 0x36860 ;  /* 0x0003686000007836 */ /* 0x000fc80000000000 */
[----:B--2---:R-:W-:-:S04]  /*26dc0*/  IMAD R4, R4, 0x8, R0 ;  /* 0x0000000804047824 */ /* 0x004fc800078e0200 */
[----:B------:R-:W2:Y:S02]  /*26dd0*/  SYNCS.PHASECHK.TRANS64.TRYWAIT P0, [R4+URZ], R5 ;  /* 0x00000005040075a7 */ /* 0x000ea4000800017f */
[----:B--2---:R-:W-:Y:S05]  /*26de0*/  @!P0 BRA `(.L_x_4434) ;  /* 0x00000024008c8947 */ /* 0x004fea0003800000 */
.L_x_4529:
[----:B------:R-:W-:-:S07]  /*26df0*/  LEA R3, R3, R0, 0x3 ;  /* 0x0000000003037211 */ /* 0x000fce00078e18ff */
.L_x_4435:
[----:B---3--:R3:W4:Y:S02]  /*26e00*/  SYNCS.PHASECHK.TRANS64.TRYWAIT P0, [R3+URZ], R2 ;  /* 0x00000002030075a7 */ /* 0x008724000800017f */
[----:B----4-:R-:W-:Y:S05]  /*26e10*/  @!P0 NANOSLEEP.SYNCS 0x989680 ;  /* 0x009896800000895d */ /* 0x010fea0003900000 */
[----:B------:R-:W4:Y:S02]  /*26e20*/  @!P0 SYNCS.PHASECHK.TRANS64 P0, [R3+URZ], R2 ;  /* 0x00000002030085a7 */ /* 0x000f24000800007f */
[----:B----4-:R-:W-:Y:S05]  /*26e30*/  @!P0 BRA `(.L_x_4435) ;  /* 0xfffffffc00f08947 */ /* 0x010fea000383ffff */
.L_x_4060:
[----:B------:R-:W-:Y:S05]  /*26e40*/  BSYNC B9 ;  /* 0x0000000000097941 */ /* 0x000fea0003800000 */
.L_x_4057:
[----:B------:R-:W-:Y:S05]  /*26e50*/  EXIT ;  /* 0x000000000000794d */ /* 0x000fea0003800000 */
.L_x_4078:
[----:B0-----:R0:W1:Y:S02]  /*26e60*/  SYNCS.PHASECHK.TRANS64.TRYWAIT P5, [R100+URZ+0x36890], R101 ;  /* 0x03689065640075a7 */ /* 0x00106400080a017f */
[----:B-1----:R-:W-:Y:S05]  /*26e70*/  @!P5 NANOSLEEP.SYNCS 0x989680 ;  /* 0x009896800000d95d */ /* 0x002fea0003900000 */
[----:B------:R-:W1:Y:S02]  /*26e80*/  @!P5 SYNCS.PHASECHK.TRANS64 P5, [R100+URZ+0x36890], R101 ;  /* 0x036890656400d5a7 */ /* 0x000e6400080a007f */
[----:B-1----:R-:W-:Y:S05]  /*26e90*/  @!P5 BRA `(.L_x_4078) ;  /* 0xfffffffc00f0d947 */ /* 0x002fea000383ffff */
[----:B------:R-:W-:Y:S05]  /*26ea0*/  BRA `(.L_x_4436) ;  /* 0xfffffdc800987947 */ /* 0x000fea000383ffff */
.L_x_4132:
[----:B-1----:R1:W3:Y:S02]  /*26eb0*/  SYNCS.PHASECHK.TRANS64.TRYWAIT P5, [R100+URZ+0x36890], R101 ;  /* 0x03689065640075a7 */ /* 0x0022e400080a017f */
[----:B---3--:R-:W-:Y:S05]  /*26ec0*/  @!P5 NANOSLEEP.SYNCS 0x989680 ;  /* 0x009896800000d95d */ /* 0x008fea0003900000 */
[----:B------:R-:W3:Y:S02]  /*26ed0*/  @!P5 SYNCS.PHASECHK.TRANS64 P5, [R100+URZ+0x36890], R101 ;  /* 0x036890656400d5a7 */ /* 0x000ee400080a007f */
[----:B---3--:R-:W-:Y:S05]  /*26ee0*/  @!P5 BRA `(.L_x_4132) ;  /* 0xfffffffc00f0d947 */ /* 0x008fea000383ffff */
[----:B------:R-:W-:Y:S05]  /*26ef0*/  BRA `(.L_x_4437) ;  /* 0xfffffdfc00607947 */ /* 0x000fea000383ffff */
.L_x_4157:
[----:B0-----:R0:W1:Y:S02]  /*26f00*/  SYNCS.PHASECHK.TRANS64.TRYWAIT P3, [R100+URZ+0x36890], R101 ;  /* 0x03689065640075a7 */ /* 0x001064000806017f */
[----:B-1----:R-:W-:Y:S05]  /*26f10*/  @!P3 NANOSLEEP.SYNCS 0x989680 ;  /* 0x009896800000b95d */ /* 0x002fea0003900000 */
[----:B------:R-:W1:Y:S02]  /*26f20*/  @!P3 SYNCS.PHASECHK.TRANS64 P3, [R100+URZ+0x36890], R101 ;  /* 0x036890656400b5a7 */ /* 0x000e64000806007f */
[----:B-1----:R-:W-:Y:S05]  /*26f30*/  @!P3 BRA `(.L_x_4157) ;  /* 0xfffffffc00f0b947 */ /* 0x002fea000383ffff */
[----:B------:R-:W-:Y:S05]  /*26f40*/  BRA `(.L_x_4438) ;  /* 0xfffffe2c00847947 */ /* 0x000fea000383ffff */
.L_x_4163:
[----:B0-----:R0:W1:Y:S02]  /*26f50*/  SYNCS.PHASECHK.TRANS64.TRYWAIT P2, [R100+URZ+0x368b0], R101 ;  /* 0x0368b065640075a7 */ /* 0x001064000804017f */
[----:B-1----:R-:W-:Y:S05]  /*26f60*/  @!P2 NANOSLEEP.SYNCS 0x989680 ;  /* 0x009896800000a95d */ /* 0x002fea0003900000 */
[----:B------:R-:W1:Y:S02]  /*26f70*/  @!P2 SYNCS.PHASECHK.TRANS64 P2, [R100+URZ+0x368b0], R101 ;  /* 0x0368b0656400a5a7 */ /* 0x000e64000804007f */
[----:B-1----:R-:W-:Y:S05]  /*26f80*/  @!P2 BRA `(.L_x_4163) ;  /* 0xfffffffc00f0a947 */ /* 0x002fea000383ffff */
[----:B------:R-:W-:Y:S05]  /*26f90*/  BRA `(.L_x_4439) ;  /* 0xfffffe30009c7947 */ /* 0x000fea000383ffff */
.L_x_4181:
        /* <DEDUP_REMOVED lines=8> */
.L_x_4441:
[----:B------:R-:W-:Y:S05]  /*27020*/  BSYNC B1 ;  /* 0x0000000000017941 */ /* 0x000fea0003800000 */
.L_x_4440:
[----:B------:R-:W-:Y:S01]  /*27030*/  MOV R13, R24 ;  /* 0x00000018000d7202 */ /* 0x000fe20000000f00 */
[----:B------:R-:W-:Y:S01]  /*27040*/  IMAD.MOV.U32 R12, RZ, RZ, RZ ;  /* 0x000000ffff0c7224 */ /* 0x000fe200078e00ff */
[----:B------:R-:W-:Y:S01]  /*27050*/  MOV R15, 0xffffffff ;  /* 0xffffffff000f7802 */ /* 0x000fe20000000f00 */
[----:B------:R-:W-:Y:S02]  /*27060*/  IMAD.MOV.U32 R11, RZ, RZ, 0x1c1f ;  /* 0x00001c1fff0b7424 */ /* 0x000fe400078e00ff */
[----:B------:R-:W-:-:S07]  /*27070*/  IMAD.MOV.U32 R0, RZ, RZ, R14 ;  /* 0x000000ffff007224 */ /* 0x000fce00078e000e */
[----:B------:R-:W-:Y:S05]  /*27080*/  WARPSYNC.COLLECTIVE R15, `(.L_x_4442) ;  /* 0x000000000f087348 */ /* 0x000fea0003c00000 */
[----:B------:R0:W1:Y:S02]  /*27090*/  SHFL.IDX P6, R14, R13, R12, R11 ;  /* 0x0000000c0d0e7389 */ /* 0x00006400000c000b */
[----:B01----:R-:W-:Y:S01]  /*270a0*/  ENDCOLLECTIVE ;  /* 0x000000000000791b */ /* 0x003fe20003800000 */
.L_x_4442:
[----:B------:R-:W-:Y:S02]  /*270b0*/  IMAD.MOV.U32 R13, RZ, RZ, R27 ;  /* 0x000000ffff0d7224 */ /* 0x000fe400078e001b */
[----:B------:R-:W-:-:S07]  /*270c0*/  IMAD.MOV.U32 R3, RZ, RZ, R14 ;  /* 0x000000ffff037224 */ /* 0x000fce00078e000e */
[----:B------:R-:W-:Y:S05]  /*270d0*/  WARPSYNC.COLLECTIVE R15, `(.L_x_4443) ;  /* 0x000000000f087348 */ /* 0x000fea0003c00000 */
[----:B------:R0:W1:Y:S02]  /*270e0*/  SHFL.IDX P6, R14, R13, R12, R11 ;  /* 0x0000000c0d0e7389 */ /* 0x00006400000c000b */
[----:B01----:R-:W-:Y:S01]  /*270f0*/  ENDCOLLECTIVE ;  /* 0x000000000000791b */ /* 0x003fe20003800000 */
.L_x_4443:
[----:B------:R-:W-:Y:S01]  /*27100*/  IMAD.MOV.U32 R13, RZ, RZ, R26 ;  /* 0x000000ffff0d7224 */ /* 0x000fe200078e001a */
[----:B------:R-:W-:-:S07]  /*27110*/  MOV R4, R14 ;  /* 0x0000000e00047202 */ /* 0x000fce0000000f00 */
[----:B------:R-:W-:Y:S05]  /*27120*/  WARPSYNC.COLLECTIVE R15, `(.L_x_4444) ;  /* 0x000000000f087348 */ /* 0x000fea0003c00000 */
[----:B------:R0:W1:Y:S02]  /*27130*/  SHFL.IDX P6, R14, R13, R12, R11 ;  /* 0x0000000c0d0e7389 */ /* 0x00006400000c000b */
[----:B01----:R-:W-:Y:S01]  /*27140*/  ENDCOLLECTIVE ;  /* 0x000000000000791b */ /* 0x003fe20003800000 */
.L_x_4444:
[----:B------:R-:W-:Y:S05]  /*27150*/  BRA `(.L_x_4445) ;  /* 0xfffffe4000347947 */ /* 0x000fea000383ffff */
.L_x_4185:
[----:B0-----:R0:W1:Y:S02]  /*27160*/  SYNCS.PHASECHK.TRANS64.TRYWAIT P0, [R2+URZ+0x36800], R7 ;  /* 0x03680007020075a7 */ /* 0x001064000800017f */
[----:B-1----:R-:W-:Y:S05]  /*27170*/  @!P0 NANOSLEEP.SYNCS 0x989680 ;  /* 0x009896800000895d */ /* 0x002fea0003900000 */
[----:B------:R-:W1:Y:S02]  /*27180*/  @!P0 SYNCS.PHASECHK.TRANS64 P0, [R2+URZ+0x36800], R7 ;  /* 0x03680007020085a7 */ /* 0x000e64000800007f */
[----:B-1----:R-:W-:Y:S05]  /*27190*/  @!P0 BRA `(.L_x_4185) ;  /* 0xfffffffc00f08947 */ /* 0x002fea000383ffff */
[----:B------:R-:W-:Y:S05]  /*271a0*/  BRA `(.L_x_4446) ;  /* 0xfffffe4800c87947 */ /* 0x000fea000383ffff */
.L_x_4209:
        /* <DEDUP_REMOVED lines=8> */
.L_x_4448:
[----:B------:R-:W-:Y:S05]  /*27230*/  BSYNC B1 ;  /* 0x0000000000017941 */ /* 0x000fea0003800000 */
.L_x_4447:
[----:B------:R-:W-:Y:S01]  /*27240*/  IMAD.MOV.U32 R13, RZ, RZ, R24 ;  /* 0x000000ffff0d7224 */ /* 0x000fe200078e0018 */
[----:B------:R-:W-:Y:S01]  /*27250*/  MOV R11, 0x1c1f ;  /* 0x00001c1f000b7802 */ /* 0x000fe20000000f00 */
[----:B------:R-:W-:Y:S01]  /*27260*/  IMAD.MOV.U32 R12, RZ, RZ, RZ ;  /* 0x000000ffff0c7224 */ /* 0x000fe200078e00ff */
[----:B------:R-:W-:Y:S01]  /*27270*/  MOV R3, R14 ;  /* 0x0000000e00037202 */ /* 0x000fe20000000f00 */
[----:B------:R-:W-:-:S04]  /*27280*/  IMAD.MOV.U32 R15, RZ, RZ, -0x1 ;  /* 0xffffffffff0f7424 */ /* 0x000fc800078e00ff */
[----:B------:R-:W-:-:S07]  /*27290*/  IMAD.MOV.U32 R43, RZ, RZ, R3 ;  /* 0x000000ffff2b7224 */ /* 0x000fce00078e0003 */
[----:B------:R-:W-:Y:S05]  /*272a0*/  WARPSYNC.COLLECTIVE R15, `(.L_x_4449) ;  /* 0x000000000f087348 */ /* 0x000fea0003c00000 */
[----:B------:R0:W1:Y:S02]  /*272b0*/  SHFL.IDX P6, R14, R13, R12, R11 ;  /* 0x0000000c0d0e7389 */ /* 0x00006400000c000b */
[----:B01----:R-:W-:Y:S01]  /*272c0*/  ENDCOLLECTIVE ;  /* 0x000000000000791b */ /* 0x003fe20003800000 */
.L_x_4449:
[----:B------:R-:W-:Y:S01]  /*272d0*/  MOV R13, R27 ;  /* 0x0000001b000d7202 */ /* 0x000fe20000000f00 */
[----:B------:R-:W-:-:S07]  /*272e0*/  IMAD.MOV.U32 R0, RZ, RZ, R14 ;  /* 0x000000ffff007224 */ /* 0x000fce00078e000e */
[----:B------:R-:W-:Y:S05]  /*272f0*/  WARPSYNC.COLLECTIVE R15, `(.L_x_4450) ;  /* 0x000000000f087348 */ /* 0x000fea0003c00000 */
[----:B------:R0:W1:Y:S02]  /*27300*/  SHFL.IDX P6, R14, R13, R12, R11 ;  /* 0x0000000c0d0e7389 */ /* 0x00006400000c000b */
[----:B01----:R-:W-:Y:S01]  /*27310*/  ENDCOLLECTIVE ;  /* 0x000000000000791b */ /* 0x003fe20003800000 */
.L_x_4450:
[----:B------:R-:W-:Y:S01]  /*27320*/  MOV R42, R0 ;  /* 0x00000000002a7202 */ /* 0x000fe20000000f00 */
[----:B------:R-:W-:Y:S02]  /*27330*/  IMAD.MOV.U32 R13, RZ, RZ, R26 ;  /* 0x000000ffff0d7224 */ /* 0x000fe400078e001a */
[----:B------:R-:W-:-:S07]  /*27340*/  IMAD.MOV.U32 R5, RZ, RZ, R14 ;  /* 0x000000ffff057224 */ /* 0x000fce00078e000e */
[----:B------:R-:W-:Y:S05]  /*27350*/  WARPSYNC.COLLECTIVE R15, `(.L_x_4451) ;  /* 0x000000000f087348 */ /* 0x000fea0003c00000 */
[----:B------:R0:W1:Y:S02]  /*27360*/  SHFL.IDX P6, R14, R13, R12, R11 ;  /* 0x0000000c0d0e7389 */ /* 0x00006400000c000b */
[----:B01----:R-:W-:Y:S01]  /*27370*/  ENDCOLLECTIVE ;  /* 0x000000000000791b */ /* 0x003fe20003800000 */
.L_x_4451:
[----:B------:R-:W-:Y:S05]  /*27380*/  BRA `(.L_x_4452) ;  /* 0xfffffe6800687947 */ /* 0x000fea000383ffff */
.L_x_4213:
[----:B0-----:R0:W1:Y:S02]  /*27390*/  SYNCS.PHASECHK.TRANS64.TRYWAIT P0, [R2+URZ+0x36800], R5 ;  /* 0x03680005020075a7 */ /* 0x001064000800017f */
[----:B-1----:R-:W-:Y:S05]  /*273a0*/  @!P0 NANOSLEEP.SYNCS 0x989680 ;  /* 0x009896800000895d */ /* 0x002fea0003900000 */
[----:B------:R-:W1:Y:S02]  /*273b0*/  @!P0 SYNCS.PHASECHK.TRANS64 P0, [R2+URZ+0x36800], R5 ;  /* 0x03680005020085a7 */ /* 0x000e64000800007f */
[----:B-1----:R-:W-:Y:S05]  /*273c0*/  @!P0 BRA `(.L_x_4213) ;  /* 0xfffffffc00f08947 */ /* 0x002fea000383ffff */
[----:B------:R-:W-:Y:S05]  /*273d0*/  BRA `(.L_x_4453) ;  /* 0xfffffe7000687947 */ /* 0x000fea000383ffff */
.L_x_4227:
[----:B-1----:R1:W2:Y:S02]  /*273e0*/  SYNCS.PHASECHK.TRANS64.TRYWAIT P2, [R0+URZ+0x36830], R3 ;  /* 0x03683003000075a7 */ /* 0x0022a4000804017f */
[----:B--2---:R-:W-:Y:S05]  /*273f0*/  @!P2 NANOSLEEP.SYNCS 0x989680 ;  /* 0x009896800000a95d */ /* 0x004fea0003900000 */
[----:B------:R-:W2:Y:S02]  /*27400*/  @!P2 SYNCS.PHASECHK.TRANS64 P2, [R0+URZ+0x36830], R3 ;  /* 0x036830030000a5a7 */ /* 0x000ea4000804007f */
[----:B--2---:R-:W-:Y:S05]  /*27410*/  @!P2 BRA `(.L_x_4227) ;  /* 0xfffffffc00f0a947 */ /* 0x004fea000383ffff */
[----:B------:R-:W-:Y:S05]  /*27420*/  BRA `(.L_x_4226) ;  /* 0xfffffe94007c7947 */ /* 0x000fea000383ffff */
.L_x_4234:
[----:B-1----:R1:W2:Y:S02]  /*27430*/  SYNCS.PHASECHK.TRANS64.TRYWAIT P2, [R12+URZ+0x36830], R5 ;  /* 0x036830050c0075a7 */ /* 0x0022a4000804017f */
[----:B--2---:R-:W-:Y:S05]  /*27440*/  @!P2 NANOSLEEP.SYNCS 0x989680 ;  /* 0x009896800000a95d */ /* 0x004fea0003900000 */
[----:B------:R-:W2:Y:S02]  /*27450*/  @!P2 SYNCS.PHASECHK.TRANS64 P2, [R12+URZ+0x36830], R5 ;  /* 0x036830050c00a5a7 */ /* 0x000ea4000804007f */
[----:B--2---:R-:W-:Y:S05]  /*27460*/  @!P2 BRA `(.L_x_4234) ;  /* 0xfffffffc00f0a947 */ /* 0x004fea000383ffff */
[----:B------:R-:W-:Y:S05]  /*27470*/  BRA `(.L_x_4233) ;  /* 0xfffffef000007947 */ /* 0x000fea000383ffff */
.L_x_4239:
[----:B-1----:R1:W2:Y:S02]  /*27480*/  SYNCS.PHASECHK.TRANS64.TRYWAIT P2, [R14+URZ+0x36850], R0 ;  /* 0x036850000e0075a7 */ /* 0x0022a4000804017f */
[----:B--2---:R-:W-:Y:S05]  /*27490*/  @!P2 NANOSLEEP.SYNCS 0x989680 ;  /* 0x009896800000a95d */ /* 0x004fea0003900000 */
[----:B------:R-:W2:Y:S02]  /*274a0*/  @!P2 SYNCS.PHASECHK.TRANS64 P2, [R14+URZ+0x36850], R0 ;  /* 0x036850000e00a5a7 */ /* 0x000ea4000804007f */
[----:B--2---:R-:W-:Y:S05]  /*274b0*/  @!P2 BRA `(.L_x_4239) ;  /* 0xfffffffc00f0a947 */ /* 0x004fea000383ffff */
[----:B------:R-:W-:Y:S05]  /*274c0*/  BRA `(.L_x_4238) ;  /* 0xffffff2400a47947 */ /* 0x000fea000383ffff */
.L_x_4245:
[----:B-1----:R1:W2:Y:S02]  /*274d0*/  SYNCS.PHASECHK.TRANS64.TRYWAIT P0, [R0+URZ+0x36850], R3 ;  /* 0x03685003000075a7 */ /* 0x0022a4000800017f */
[----:B--2---:R-:W-:Y:S05]  /*274e0*/  @!P0 NANOSLEEP.SYNCS 0x989680 ;  /* 0x009896800000895d */ /* 0x004fea0003900000 */
[----:B------:R-:W2:Y:S02]  /*274f0*/  @!P0 SYNCS.PHASECHK.TRANS64 P0, [R0+URZ+0x36850], R3 ;  /* 0x03685003000085a7 */ /* 0x000ea4000800007f */
[----:B--2---:R-:W-:Y:S05]  /*27500*/  @!P0 BRA `(.L_x_4245) ;  /* 0xfffffffc00f08947 */ /* 0x004fea000383ffff */
[----:B------:R-:W-:Y:S05]  /*27510*/  BRA `(.L_x_4244) ;  /* 0xffffff4800607947 */ /* 0x000fea000383ffff */
.L_x_4281:
        /* <DEDUP_REMOVED lines=11> */
.L_x_4455:
[----:B------:R-:W-:Y:S05]  /*275d0*/  BSYNC B1 ;  /* 0x0000000000017941 */ /* 0x000fea0003800000 */
.L_x_4454:
[----:B------:R-:W-:Y:S05]  /*275e0*/  BRA `(.L_x_4456) ;  /* 0xffffff8c00747947 */ /* 0x000fea000383ffff */
.L_x_4283:
[----:B------:R-:W-:Y:S01]  /*275f0*/  BSSY B1, `(.L_x_4457) ;  /* 0x0000006000017945 */ /* 0x000fe20003800000 */
[----:B------:R-:W-:-:S07]  /*27600*/  MOV R15, 0xffffffff ;  /* 0xffffffff000f7802 */ /* 0x000fce0000000f00 */
[----:B0-----:R-:W-:Y:S05]  /*27610*/  WARPSYNC.COLLECTIVE R15, `(.L_x_4458) ;  /* 0x000000000f0c7348 */ /* 0x001fea0003c00000 */
[----:B------:R-:W-:Y:S02]  /*27620*/  ELECT P6, UR62, PT ;  /* 0x00000000003e782f */ /* 0x000fe400038c0000 */
[----:B------:R-:W-:Y:S01]  /*27630*/  MOV R14, UR62 ;  /* 0x0000003e000e7c02 */ /* 0x000fe20008000f00 */
[----:B0-----:R-:W-:Y:S10]  /*27640*/  ENDCOLLECTIVE ;  /* 0x000000000000791b */ /* 0x001ff40003800000 */
.L_x_4458:
[----:B------:R-:W-:Y:S05]  /*27650*/  BSYNC B1 ;  /* 0x0000000000017941 */ /* 0x000fea0003800000 */
.L_x_4457:
[----:B------:R-:W-:Y:S01]  /*27660*/  PLOP3.LUT P2, PT, P6, PT, PT, 0x80, 0x0 ;  /* 0x000000000000781c */ /* 0x000fe2000374f070 */
[----:B------:R-:W-:-:S12]  /*27670*/  BRA `(.L_x_4282) ;  /* 0xffffff8c00687947 */ /* 0x000fd8000383ffff */
.L_x_4285:
[----:B0-----:R-:W2:Y:S02]  /*27680*/  LDL R3, [R1+0x4] ;  /* 0x0000040001037983 */ /* 0x001ea40000100800 */
[----:B--2---:R0:W1:Y:S02]  /*27690*/  SYNCS.PHASECHK.TRANS64.TRYWAIT P0, [R3+URZ+0x36820], R2 ;  /* 0x03682002030075a7 */ /* 0x004064000800017f */
[----:B-1----:R-:W-:Y:S05]  /*276a0*/  @!P0 NANOSLEEP.SYNCS 0x989680 ;  /* 0x009896800000895d */ /* 0x002fea0003900000 */
[----:B------:R-:W1:Y:S02]  /*276b0*/  @!P0 SYNCS.PHASECHK.TRANS64 P0, [R3+URZ+0x36820], R2 ;  /* 0x03682002030085a7 */ /* 0x000e64000800007f */
[----:B-1----:R-:W-:Y:S05]  /*276c0*/  @!P0 BRA `(.L_x_4285) ;  /* 0xfffffffc00ec8947 */ /* 0x002fea000383ffff */
[----:B------:R-:W-:Y:S05]  /*276d0*/  BRA `(.L_x_4459) ;  /* 0xffffff8c00787947 */ /* 0x000fea000383ffff */
.L_x_4289:
[----:B0-----:R0:W1:Y:S02]  /*276e0*/  SYNCS.PHASECHK.TRANS64.TRYWAIT P0, [R5+URZ+0x368a0], R8 ;  /* 0x0368a008050075a7 */ /* 0x001064000800017f */
[----:B-1----:R-:W-:Y:S05]  /*276f0*/  @!P0 NANOSLEEP.SYNCS 0x989680 ;  /* 0x009896800000895d */ /* 0x002fea0003900000 */
[----:B------:R-:W1:Y:S02]  /*27700*/  @!P0 SYNCS.PHASECHK.TRANS64 P0, [R5+URZ+0x368a0], R8 ;  /* 0x0368a008050085a7 */ /* 0x000e64000800007f */
[----:B-1----:R-:W-:Y:S05]  /*27710*/  @!P0 BRA `(.L_x_4289) ;  /* 0xfffffffc00f08947 */ /* 0x002fea000383ffff */
[----:B------:R-:W-:Y:S05]  /*27720*/  BRA `(.L_x_4460) ;  /* 0xffffff8c009c7947 */ /* 0x000fea000383ffff */
.L_x_4296:
[----:B-1----:R1:W2:Y:S02]  /*27730*/  SYNCS.PHASECHK.TRANS64.TRYWAIT P0, [R5+URZ+0x368c0], R8 ;  /* 0x0368c008050075a7 */ /* 0x0022a4000800017f */
[----:B--2---:R-:W-:Y:S05]  /*27740*/  @!P0 NANOSLEEP.SYNCS 0x989680 ;  /* 0x009896800000895d */ /* 0x004fea0003900000 */
[----:B------:R-:W2:Y:S02]  /*27750*/  @!P0 SYNCS.PHASECHK.TRANS64 P0, [R5+URZ+0x368c0], R8 ;  /* 0x0368c008050085a7 */ /* 0x000ea4000800007f */
[----:B--2---:R-:W-:Y:S05]  /*27760*/  @!P0 BRA `(.L_x_4296) ;  /* 0xfffffffc00f08947 */ /* 0x004fea000383ffff */
[----:B------:R-:W-:Y:S05]  /*27770*/  BRA `(.L_x_4461) ;  /* 0xffffff90009c7947 */ /* 0x000fea000383ffff */
.L_x_4305:
[----:B0-----:R0:W1:Y:S02]  /*27780*/  SYNCS.PHASECHK.TRANS64.TRYWAIT P0, [R6+URZ+0x368a0], R5 ;  /* 0x0368a005060075a7 */ /* 0x001064000800017f */
[----:B-1----:R-:W-:Y:S05]  /*27790*/  @!P0 NANOSLEEP.SYNCS 0x989680 ;  /* 0x009896800000895d */ /* 0x002fea0003900000 */
[----:B------:R-:W1:Y:S02]  /*277a0*/  @!P0 SYNCS.PHASECHK.TRANS64 P0, [R6+URZ+0x368a0], R5 ;  /* 0x0368a005060085a7 */ /* 0x000e64000800007f */
[----:B-1----:R-:W-:Y:S05]  /*277b0*/  @!P0 BRA `(.L_x_4305) ;  /* 0xfffffffc00f08947 */ /* 0x002fea000383ffff */
[----:B------:R-:W-:Y:S05]  /*277c0*/  BRA `(.L_x_4462) ;  /* 0xffffff9400e87947 */ /* 0x000fea000383ffff */
.L_x_4312:
[----:B-1----:R1:W2:Y:S02]  /*277d0*/  SYNCS.PHASECHK.TRANS64.TRYWAIT P0, [R6+URZ+0x368c0], R5 ;  /* 0x0368c005060075a7 */ /* 0x0022a4000800017f */
[----:B--2---:R-:W-:Y:S05]  /*277e0*/  @!P0 NANOSLEEP.SYNCS 0x989680 ;  /* 0x009896800000895d */ /* 0x004fea0003900000 */
[----:B------:R-:W2:Y:S02]  /*277f0*/  @!P0 SYNCS.PHASECHK.TRANS64 P0, [R6+URZ+0x368c0], R5 ;  /* 0x0368c005060085a7 */ /* 0x000ea4000800007f */
[----:B--2---:R-:W-:Y:S05]  /*27800*/  @!P0 BRA `(.L_x_4312) ;  /* 0xfffffffc00f08947 */ /* 0x004fea000383ffff */
[----:B------:R-:W-:Y:S05]  /*27810*/  BRA `(.L_x_4463) ;  /* 0xffffff9800e47947 */ /* 0x000fea000383ffff */
.L_x_4327:
        /* <DEDUP_REMOVED lines=11> */
.L_x_4465:
[----:B------:R-:W-:Y:S05]  /*278d0*/  BSYNC B0 ;  /* 0x0000000000007941 */ /* 0x000fea0003800000 */
.L_x_4464:
[----:B------:R-:W-:Y:S05]  /*278e0*/  BRA `(.L_x_4466) ;  /* 0xffffffa4008c7947 */ /* 0x000fea000383ffff */
.L_x_4329:
[----:B------:R-:W-:Y:S01]  /*278f0*/  BSSY B0, `(.L_x_4467) ;  /* 0x0000006000007945 */ /* 0x000fe20003800000 */
[----:B------:R-:W-:-:S07]  /*27900*/  IMAD.MOV.U32 R15, RZ, RZ, -0x1 ;  /* 0xffffffffff0f7424 */ /* 0x000fce00078e00ff */
[----:B0-----:R-:W-:Y:S05]  /*27910*/  WARPSYNC.COLLECTIVE R15, `(.L_x_4468) ;  /* 0x000000000f0c7348 */ /* 0x001fea0003c00000 */
[----:B------:R-:W-:Y:S02]  /*27920*/  ELECT P6, UR62, PT ;  /* 0x00000000003e782f */ /* 0x000fe400038c0000 */
[----:B------:R-:W-:Y:S01]  /*27930*/  MOV R14, UR62 ;  /* 0x0000003e000e7c02 */ /* 0x000fe20008000f00 */
[----:B0-----:R-:W-:Y:S10]  /*27940*/  ENDCOLLECTIVE ;  /* 0x000000000000791b */ /* 0x001ff40003800000 */
.L_x_4468:
[----:B------:R-:W-:Y:S05]  /*27950*/  BSYNC B0 ;  /* 0x0000000000007941 */ /* 0x000fea0003800000 */
.L_x_4467:
[----:B------:R-:W-:Y:S05]  /*27960*/  BRA `(.L_x_4469) ;  /* 0xffffffa400987947 */ /* 0x000fea000383ffff */
.L_x_4331:
[----:B0-----:R0:W1:Y:S02]  /*27970*/  SYNCS.PHASECHK.TRANS64.TRYWAIT P0, [R0+URZ+0x36840], R2 ;  /* 0x03684002000075a7 */ /* 0x001064000800017f */
[----:B-1----:R-:W-:Y:S05]  /*27980*/  @!P0 NANOSLEEP.SYNCS 0x989680 ;  /* 0x009896800000895d */ /* 0x002fea0003900000 */
[----:B------:R-:W1:Y:S02]  /*27990*/  @!P0 SYNCS.PHASECHK.TRANS64 P0, [R0+URZ+0x36840], R2 ;  /* 0x03684002000085a7 */ /* 0x000e64000800007f */
[----:B-1----:R-:W-:Y:S05]  /*279a0*/  @!P0 BRA `(.L_x_4331) ;  /* 0xfffffffc00f08947 */ /* 0x002fea000383ffff */
[----:B------:R-:W-:Y:S05]  /*279b0*/  BRA `(.L_x_4470) ;  /* 0xffffffa800047947 */ /* 0x000fea000383ffff */
.L_x_4335:
        /* <DEDUP_REMOVED lines=8> */
.L_x_4471:
[----:B------:R-:W-:Y:S02]  /*27a40*/  IMAD.MOV.U32 R13, RZ, RZ, R4 ;  /* 0x000000ffff0d7224 */ /* 0x000fe400078e0004 */
[----:B------:R-:W-:-:S07]  /*27a50*/  IMAD.MOV.U32 R6, RZ, RZ, R14 ;  /* 0x000000ffff067224 */ /* 0x000fce00078e000e */
[----:B------:R-:W-:Y:S05]  /*27a60*/  WARPSYNC.COLLECTIVE R15, `(.L_x_4472) ;  /* 0x000000000f087348 */ /* 0x000fea0003c00000 */
[----:B------:R0:W1:Y:S02]  /*27a70*/  SHFL.IDX P6, R14, R13, R12, R11 ;  /* 0x0000000c0d0e7389 */ /* 0x00006400000c000b */
[----:B01----:R-:W-:Y:S01]  /*27a80*/  ENDCOLLECTIVE ;  /* 0x000000000000791b */ /* 0x003fe20003800000 */
.L_x_4472:
[----:B------:R-:W-:Y:S02]  /*27a90*/  IMAD.IADD R0, R10, 0x1, R17 ;  /* 0x000000010a007824 */ /* 0x000fe400078e0211 */
[----:B------:R-:W-:Y:S02]  /*27aa0*/  IMAD R2, R9, R7, RZ ;  /* 0x0000000709027224 */ /* 0x000fe400078e02ff */
[----:B------:R0:W5:Y:S01]  /*27ab0*/  LDL R9, [R1+0x30] ;  /* 0x0000300001097983 */ /* 0x0001620000100800 */
[----:B------:R-:W-:Y:S01]  /*27ac0*/  MOV R7, R14 ;  /* 0x0000000e00077202 */ /* 0x000fe20000000f00 */
[----:B------:R-:W-:Y:S01]  /*27ad0*/  IMAD.MOV.U32 R13, RZ, RZ, R3 ;  /* 0x000000ffff0d7224 */ /* 0x000fe200078e0003 */
[C---:B------:R-:W-:Y:S01]  /*27ae0*/  ISETP.GE.AND P2, PT, R0.reuse, R2, PT ;  /* 0x000000020000720c */ /* 0x040fe20003f46270 */
[----:B------:R-:W-:Y:S01]  /*27af0*/  IMAD.MOV.U32 R12, RZ, RZ, 0x1 ;  /* 0x00000001ff0c7424 */ /* 0x000fe200078e00ff */
[----:B------:R-:W-:-:S11]  /*27b00*/  IADD3 R5, R0, 0x10, RZ ;  /* 0x0000001000057810 */ /* 0x000fd60007ffe0ff */
[----:B0----5:R-:W-:Y:S05]  /*27b10*/  WARPSYNC.COLLECTIVE R15, `(.L_x_4473) ;  /* 0x000000000f087348 */ /* 0x021fea0003c00000 */
[----:B------:R1:W2:Y:S02]  /*27b20*/  SHFL.IDX P6, R14, R13, R12, R11 ;  /* 0x0000000c0d0e7389 */ /* 0x0002a400000c000b */
[----:B012--5:R-:W-:Y:S01]  /*27b30*/  ENDCOLLECTIVE ;  /* 0x000000000000791b */ /* 0x027fe20003800000 */
.L_x_4473:
        /* <DEDUP_REMOVED lines=12> */
[----:B------:R-:W-:Y:S02]  /*27c00*/  ISETP.GE.AND P2, PT, R5, R2, PT ;  /* 0x000000020500720c */ /* 0x000fe40003f46270 */
[----:B0-----:R-:W-:-:S11]  /*27c10*/  MOV R6, R14 ;  /* 0x0000000e00067202 */ /* 0x001fd60000000f00 */
[----:B------:R-:W-:Y:S05]  /*27c20*/  WARPSYNC.COLLECTIVE R15, `(.L_x_4474) ;  /* 0x000000000f087348 */ /* 0x000fea0003c00000 */
[----:B------:R0:W1:Y:S02]  /*27c30*/  SHFL.IDX P6, R14, R13, R12, R11 ;  /* 0x0000000c0d0e7389 */ /* 0x00006400000c000b */
[----:B01----:R-:W-:Y:S01]  /*27c40*/  ENDCOLLECTIVE ;  /* 0x000000000000791b */ /* 0x003fe20003800000 */
.L_x_4474:
[----:B------:R-:W-:Y:S02]  /*27c50*/  IMAD.MOV.U32 R13, RZ, RZ, R3 ;  /* 0x000000ffff0d7224 */ /* 0x000fe400078e0003 */
[----:B------:R-:W-:Y:S02]  /*27c60*/  IMAD.MOV.U32 R12, RZ, RZ, 0x2 ;  /* 0x00000002ff0c7424 */ /* 0x000fe400078e00ff */
[----:B------:R-:W-:-:S07]  /*27c70*/  IMAD.MOV.U32 R5, RZ, RZ, R14 ;  /* 0x000000ffff057224 */ /* 0x000fce00078e000e */
[----:B------:R-:W-:Y:S05]  /*27c80*/  WARPSYNC.COLLECTIVE R15, `(.L_x_4475) ;  /* 0x000000000f087348 */ /* 0x000fea0003c00000 */
[----:B------:R0:W1:Y:S02]  /*27c90*/  SHFL.IDX P6, R14, R13, R12, R11 ;  /* 0x0000000c0d0e7389 */ /* 0x00006400000c000b */
[----:B01----:R-:W-:Y:S01]  /*27ca0*/  ENDCOLLECTIVE ;  /* 0x000000000000791b */ /* 0x003fe20003800000 */
.L_x_4475:
[----:B------:R-:W-:-:S04]  /*27cb0*/  @!P2 LEA R5, P4, R8, R5, 0x1 ;  /* 0x000000050805a211 */ /* 0x000fc800078808ff */
[----:B------:R-:W-:-:S05]  /*27cc0*/  @!P2 IADD3.X R6, RZ, R6, RZ, P4, !PT ;  /* 0x00000006ff06a210 */ /* 0x000fca00027fe4ff */
[----:B------:R-:W-:Y:S02]  /*27cd0*/  @!P2 IMAD.MOV.U32 R7, RZ, RZ, R6 ;  /* 0x000000ffff07a224 */ /* 0x000fe400078e0006 */
[----:B------:R-:W-:Y:S01]  /*27ce0*/  @!P2 IMAD.MOV.U32 R6, RZ, RZ, R5 ;  /* 0x000000ffff06a224 */ /* 0x000fe200078e0005 */
[----:B------:R-:W-:Y:S01]  /*27cf0*/  IADD3 R5, R0, 0x20, RZ ;  /* 0x0000002000057810 */ /* 0x000fe20007ffe0ff */
[----:B------:R-:W-:-:S03]  /*27d00*/  IMAD.MOV.U32 R13, RZ, RZ, R4 ;  /* 0x000000ffff0d7224 */ /* 0x000fc600078e0004 */
        /* <DEDUP_REMOVED lines=11> */
.L_x_4476:
[----:B------:R-:W-:Y:S02]  /*27dc0*/  IMAD.MOV.U32 R13, RZ, RZ, R3 ;  /* 0x000000ffff0d7224 */ /* 0x000fe400078e0003 */
[----:B------:R-:W-:Y:S02]  /*27dd0*/  IMAD.MOV.U32 R12, RZ, RZ, 0x3 ;  /* 0x00000003ff0c7424 */ /* 0x000fe400078e00ff */
[----:B------:R-:W-:-:S07]  /*27de0*/  IMAD.MOV.U32 R5, RZ, RZ, R14 ;  /* 0x000000ffff057224 */ /* 0x000fce00078e000e */
[----:B------:R-:W-:Y:S05]  /*27df0*/  WARPSYNC.COLLECTIVE R15, `(.L_x_4477) ;  /* 0x000000000f087348 */ /* 0x000fea0003c00000 */
[----:B------:R0:W1:Y:S02]  /*27e00*/  SHFL.IDX P6, R14, R13, R12, R11 ;  /* 0x0000000c0d0e7389 */ /* 0x00006400000c000b */
[----:B01----:R-:W-:Y:S01]  /*27e10*/  ENDCOLLECTIVE ;  /* 0x000000000000791b */ /* 0x003fe20003800000 */
.L_x_4477:
        /* <DEDUP_REMOVED lines=17> */
.L_x_4478:
[----:B------:R-:W-:Y:S02]  /*27f30*/  IMAD.MOV.U32 R13, RZ, RZ, R3 ;  /* 0x000000ffff0d7224 */ /* 0x000fe400078e0003 */
[----:B------:R-:W-:Y:S02]  /*27f40*/  IMAD.MOV.U32 R12, RZ, RZ, 0x4 ;  /* 0x00000004ff0c7424 */ /* 0x000fe400078e00ff */
[----:B------:R-:W-:-:S07]  /*27f50*/  IMAD.MOV.U32 R5, RZ, RZ, R14 ;  /* 0x000000ffff057224 */ /* 0x000fce00078e000e */
[----:B------:R-:W-:Y:S05]  /*27f60*/  WARPSYNC.COLLECTIVE R15, `(.L_x_4479) ;  /* 0x000000000f087348 */ /* 0x000fea0003c00000 */
[----:B------:R0:W1:Y:S02]  /*27f70*/  SHFL.IDX P6, R14, R13, R12, R11 ;  /* 0x0000000c0d0e7389 */ /* 0x00006400000c000b */
[----:B01----:R-:W-:Y:S01]  /*27f80*/  ENDCOLLECTIVE ;  /* 0x000000000000791b */ /* 0x003fe20003800000 */
.L_x_4479:
        /* <DEDUP_REMOVED lines=17> */
.L_x_4480:
[----:B------:R-:W-:Y:S02]  /*280a0*/  IMAD.MOV.U32 R13, RZ, RZ, R3 ;  /* 0x000000ffff0d7224 */ /* 0x000fe400078e0003 */
[----:B------:R-:W-:Y:S02]  /*280b0*/  IMAD.MOV.U32 R12, RZ, RZ, 0x5 ;  /* 0x00000005ff0c7424 */ /* 0x000fe400078e00ff */
[----:B------:R-:W-:-:S07]  /*280c0*/  IMAD.MOV.U32 R5, RZ, RZ, R14 ;  /* 0x000000ffff057224 */ /* 0x000fce00078e000e */
[----:B------:R-:W-:Y:S05]  /*280d0*/  WARPSYNC.COLLECTIVE R15, `(.L_x_4481) ;  /* 0x000000000f087348 */ /* 0x000fea0003c00000 */
[----:B------:R0:W1:Y:S02]  /*280e0*/  SHFL.IDX P6, R14, R13, R12, R11 ;  /* 0x0000000c0d0e7389 */ /* 0x00006400000c000b */
[----:B01----:R-:W-:Y:S01]  /*280f0*/  ENDCOLLECTIVE ;  /* 0x000000000000791b */ /* 0x003fe20003800000 */
.L_x_4481:
        /* <DEDUP_REMOVED lines=17> */
.L_x_4482:
[----:B------:R-:W-:Y:S02]  /*28210*/  IMAD.MOV.U32 R13, RZ, RZ, R3 ;  /* 0x000000ffff0d7224 */ /* 0x000fe400078e0003 */
[----:B------:R-:W-:Y:S02]  /*28220*/  IMAD.MOV.U32 R12, RZ, RZ, 0x6 ;  /* 0x00000006ff0c7424 */ /* 0x000fe400078e00ff */
[----:B------:R-:W-:-:S07]  /*28230*/  IMAD.MOV.U32 R5, RZ, RZ, R14 ;  /* 0x000000ffff057224 */ /* 0x000fce00078e000e */
[----:B------:R-:W-:Y:S05]  /*28240*/  WARPSYNC.COLLECTIVE R15, `(.L_x_4483) ;  /* 0x000000000f087348 */ /* 0x000fea0003c00000 */
[----:B------:R0:W1:Y:S02]  /*28250*/  SHFL.IDX P6, R14, R13, R12, R11 ;  /* 0x0000000c0d0e7389 */ /* 0x00006400000c000b */
[----:B01----:R-:W-:Y:S01]  /*28260*/  ENDCOLLECTIVE ;  /* 0x000000000000791b */ /* 0x003fe20003800000 */
.L_x_4483:
        /* <DEDUP_REMOVED lines=17> */
.L_x_4484:
[----:B------:R-:W-:Y:S01]  /*28380*/  MOV R13, R3 ;  /* 0x00000003000d7202 */ /* 0x000fe20000000f00 */
[----:B------:R-:W-:Y:S02]  /*28390*/  IMAD.MOV.U32 R12, RZ, RZ, 0x7 ;  /* 0x00000007ff0c7424 */ /* 0x000fe400078e00ff */
[----:B------:R-:W-:-:S07]  /*283a0*/  IMAD.MOV.U32 R5, RZ, RZ, R14 ;  /* 0x000000ffff057224 */ /* 0x000fce00078e000e */
[----:B------:R-:W-:Y:S05]  /*283b0*/  WARPSYNC.COLLECTIVE R15, `(.L_x_4485) ;  /* 0x000000000f087348 */ /* 0x000fea0003c00000 */
[----:B------:R0:W1:Y:S02]  /*283c0*/  SHFL.IDX P6, R14, R13, R12, R11 ;  /* 0x0000000c0d0e7389 */ /* 0x00006400000c000b */
[----:B01----:R-:W-:Y:S01]  /*283d0*/  ENDCOLLECTIVE ;  /* 0x000000000000791b */ /* 0x003fe20003800000 */
.L_x_4485:
[----:B------:R-:W-:-:S04]  /*283e0*/  @!P2 LEA R5, P4, R8, R5, 0x1 ;  /* 0x000000050805a211 */ /* 0x000fc800078808ff */
[----:B------:R-:W-:-:S05]  /*283f0*/  @!P2 IADD3.X R6, RZ, R6, RZ, P4, !PT ;  /* 0x00000006ff06a210 */ /* 0x000fca00027fe4ff */
[----:B------:R-:W-:Y:S01]  /*28400*/  @!P2 IMAD.MOV.U32 R7, RZ, RZ, R6 ;  /* 0x000000ffff07a224 */ /* 0x000fe200078e0006 */
[----:B------:R-:W-:Y:S01]  /*28410*/  MOV R13, R4 ;  /* 0x00000004000d7202 */ /* 0x000fe20000000f00 */
        /* <DEDUP_REMOVED lines=10> */
.L_x_4486:
[----:B------:R-:W-:Y:S01]  /*284c0*/  @!PT LDS RZ, [RZ] ;  /* 0x00000000fffff984 */ /* 0x000fe20000000800 */
[----:B------:R-:W-:Y:S01]  /*284d0*/  @!PT LDS RZ, [RZ] ;  /* 0x00000000fffff984 */ /* 0x000fe20000000800 */
[----:B------:R-:W-:Y:S01]  /*284e0*/  @!PT LDS RZ, [RZ] ;  /* 0x00000000fffff984 */ /* 0x000fe20000000800 */
[----:B------:R3:W-:Y:S01]  /*284f0*/  @!P2 LDGSTS.E.BYPASS.LTC128B.128 [R9+0x20400], desc[UR60][R6.64+0x100], !P1 ;  /* 0x204001000609afae */ /* 0x0007e2000c901d7c */
[----:B------:R-:W-:Y:S01]  /*28500*/  IMAD.MOV.U32 R3, RZ, RZ, R14 ;  /* 0x000000ffff037224 */ /* 0x000fe200078e000e */
[----:B------:R-:W-:Y:S06]  /*28510*/  BRA `(.L_x_4487) ;  /* 0xffffffa800ec7947 */ /* 0x000fec000383ffff */
.L_x_4340:
[----:B0-----:R-:W2:Y:S02]  /*28520*/  LDL R2, [R1+0x4] ;  /* 0x0000040001027983 */ /* 0x001ea40000100800 */
[----:B--2---:R0:W2:Y:S02]  /*28530*/  SYNCS.PHASECHK.TRANS64.TRYWAIT P0, [R2+URZ+0x36820], R0 ;  /* 0x03682000020075a7 */ /* 0x0040a4000800017f */
[----:B--2---:R-:W-:Y:S05]  /*28540*/  @!P0 NANOSLEEP.SYNCS 0x989680 ;  /* 0x009896800000895d */ /* 0x004fea0003900000 */
[----:B------:R-:W2:Y:S02]  /*28550*/  @!P0 SYNCS.PHASECHK.TRANS64 P0, [R2+URZ+0x36820], R0 ;  /* 0x03682000020085a7 */ /* 0x000ea4000800007f */
[----:B--2---:R-:W-:Y:S05]  /*28560*/  @!P0 BRA `(.L_x_4340) ;  /* 0xfffffffc00ec8947 */ /* 0x004fea000383ffff */
[----:B------:R-:W-:Y:S05]  /*28570*/  BRA `(.L_x_4488) ;  /* 0xffffffac00647947 */ /* 0x000fea000383ffff */
.L_x_4349:
[----:B--2---:R2:W3:Y:S02]  /*28580*/  SYNCS.PHASECHK.TRANS64.TRYWAIT P0, [R3+URZ+0x36840], R2 ;  /* 0x03684002030075a7 */ /* 0x0044e4000800017f */
[----:B---3--:R-:W-:Y:S05]  /*28590*/  @!P0 NANOSLEEP.SYNCS 0x989680 ;  /* 0x009896800000895d */ /* 0x008fea0003900000 */
[----:B------:R-:W3:Y:S02]  /*285a0*/  @!P0 SYNCS.PHASECHK.TRANS64 P0, [R3+URZ+0x36840], R2 ;  /* 0x03684002030085a7 */ /* 0x000ee4000800007f */
[----:B---3--:R-:W-:Y:S05]  /*285b0*/  @!P0 BRA `(.L_x_4349) ;  /* 0xfffffffc00f08947 */ /* 0x008fea000383ffff */
[----:B------:R-:W-:Y:S05]  /*285c0*/  BRA `(.L_x_4489) ;  /* 0xffffffb000307947 */ /* 0x000fea000383ffff */
.L_x_4356:
[----:B0-----:R0:W1:Y:S02]  /*285d0*/  SYNCS.PHASECHK.TRANS64.TRYWAIT P0, [R2+URZ+0x36860], R3 ;  /* 0x03686003020075a7 */ /* 0x001064000800017f */
[----:B-1----:R-:W-:Y:S05]  /*285e0*/  @!P0 NANOSLEEP.SYNCS 0x989680 ;  /* 0x009896800000895d */ /* 0x002fea0003900000 */
[----:B------:R-:W1:Y:S02]  /*285f0*/  @!P0 SYNCS.PHASECHK.TRANS64 P0, [R2+URZ+0x36860], R3 ;  /* 0x03686003020085a7 */ /* 0x000e64000800007f */
[----:B-1----:R-:W-:Y:S05]  /*28600*/  @!P0 BRA `(.L_x_4356) ;  /* 0xfffffffc00f08947 */ /* 0x002fea000383ffff */
[----:B------:R-:W-:Y:S05]  /*28610*/  BRA `(.L_x_4490) ;  /* 0xffffffb4004c7947 */ /* 0x000fea000383ffff */
.L_x_4367:
[----:B--2---:R2:W3:Y:S02]  /*28620*/  SYNCS.PHASECHK.TRANS64.TRYWAIT P0, [R3+URZ+0x36840], R2 ;  /* 0x03684002030075a7 */ /* 0x0044e4000800017f */
[----:B---3--:R-:W-:Y:S05]  /*28630*/  @!P0 NANOSLEEP.SYNCS 0x989680 ;  /* 0x009896800000895d */ /* 0x008fea0003900000 */
[----:B------:R-:W3:Y:S02]  /*28640*/  @!P0 SYNCS.PHASECHK.TRANS64 P0, [R3+URZ+0x36840], R2 ;  /* 0x03684002030085a7 */ /* 0x000ee4000800007f */
[----:B---3--:R-:W-:Y:S05]  /*28650*/  @!P0 BRA `(.L_x_4367) ;  /* 0xfffffffc00f08947 */ /* 0x008fea000383ffff */
[----:B------:R-:W-:Y:S05]  /*28660*/  BRA `(.L_x_4491) ;  /* 0xffffffbc003c7947 */ /* 0x000fea000383ffff */
.L_x_4374:
[----:B-1----:R1:W2:Y:S02]  /*28670*/  SYNCS.PHASECHK.TRANS64.TRYWAIT P0, [R2+URZ+0x36860], R3 ;  /* 0x03686003020075a7 */ /* 0x0022a4000800017f */
[----:B--2---:R-:W-:Y:S05]  /*28680*/  @!P0 NANOSLEEP.SYNCS 0x989680 ;  /* 0x009896800000895d */ /* 0x004fea0003900000 */
[----:B------:R-:W2:Y:S02]  /*28690*/  @!P0 SYNCS.PHASECHK.TRANS64 P0, [R2+URZ+0x36860], R3 ;  /* 0x03686003020085a7 */ /* 0x000ea4000800007f */
[----:B--2---:R-:W-:Y:S05]  /*286a0*/  @!P0 BRA `(.L_x_4374) ;  /* 0xfffffffc00f08947 */ /* 0x004fea000383ffff */
[----:B------:R-:W-:Y:S05]  /*286b0*/  BRA `(.L_x_4492) ;  /* 0xffffffc000587947 */ /* 0x000fea000383ffff */
.L_x_4385:
[----:B---3--:R3:W4:Y:S02]  /*286c0*/  SYNCS.PHASECHK.TRANS64.TRYWAIT P0, [R3+URZ+0x36840], R2 ;  /* 0x03684002030075a7 */ /* 0x008724000800017f */
[----:B----4-:R-:W-:Y:S05]  /*286d0*/  @!P0 NANOSLEEP.SYNCS 0x989680 ;  /* 0x009896800000895d */ /* 0x010fea0003900000 */
[----:B------:R-:W4:Y:S02]  /*286e0*/  @!P0 SYNCS.PHASECHK.TRANS64 P0, [R3+URZ+0x36840], R2 ;  /* 0x03684002030085a7 */ /* 0x000f24000800007f */
[----:B----4-:R-:W-:Y:S05]  /*286f0*/  @!P0 BRA `(.L_x_4385) ;  /* 0xfffffffc00f08947 */ /* 0x010fea000383ffff */
[----:B------:R-:W-:Y:S05]  /*28700*/  BRA `(.L_x_4493) ;  /* 0xffffffc8001c7947 */ /* 0x000fea000383ffff */
.L_x_4392:
[----:B-1----:R1:W2:Y:S02]  /*28710*/  SYNCS.PHASECHK.TRANS64.TRYWAIT P0, [R2+URZ+0x36860], R5 ;  /* 0x03686005020075a7 */ /* 0x0022a4000800017f */
[----:B--2---:R-:W-:Y:S05]  /*28720*/  @!P0 NANOSLEEP.SYNCS 0x989680 ;  /* 0x009896800000895d */ /* 0x004fea0003900000 */
[----:B------:R-:W2:Y:S02]  /*28730*/  @!P0 SYNCS.PHASECHK.TRANS64 P0, [R2+URZ+0x36860], R5 ;  /* 0x03686005020085a7 */ /* 0x000ea4000800007f */
[----:B--2---:R-:W-:Y:S05]  /*28740*/  @!P0 BRA `(.L_x_4392) ;  /* 0xfffffffc00f08947 */ /* 0x004fea000383ffff */
[----:B------:R-:W-:Y:S05]  /*28750*/  BRA `(.L_x_4494) ;  /* 0xffffffcc00347947 */ /* 0x000fea000383ffff */
.L_x_4405:
[----:B--2---:R2:W4:Y:S02]  /*28760*/  SYNCS.PHASECHK.TRANS64.TRYWAIT P0, [R2+URZ+0x36860], R0 ;  /* 0x03686000020075a7 */ /* 0x004524000800017f */
[----:B----4-:R-:W-:Y:S05]  /*28770*/  @!P0 NANOSLEEP.SYNCS 0x989680 ;  /* 0x009896800000895d */ /* 0x010fea0003900000 */
[----:B------:R-:W4:Y:S02]  /*28780*/  @!P0 SYNCS.PHASECHK.TRANS64 P0, [R2+URZ+0x36860], R0 ;  /* 0x03686000020085a7 */ /* 0x000f24000800007f */
[----:B----4-:R-:W-:Y:S05]  /*28790*/  @!P0 BRA `(.L_x_4405) ;  /* 0xfffffffc00f08947 */ /* 0x010fea000383ffff */
[----:B------:R-:W-:Y:S05]  /*287a0*/  BRA `(.L_x_4495) ;  /* 0xffffffd000d87947 */ /* 0x000fea000383ffff */
.L_x_4414:
[----:B------:R-:W-:Y:S01]  /*287b0*/  BSSY B0, `(.L_x_4496) ;  /* 0x0000008000007945 */ /* 0x000fe20003800000 */
[----:B------:R-:W-:Y:S01]  /*287c0*/  IMAD.MOV.U32 R13, RZ, RZ, R16 ;  /* 0x000000ffff0d7224 */ /* 0x000fe200078e0010 */
[----:B------:R-:W-:Y:S01]  /*287d0*/  MOV R12, RZ ;  /* 0x000000ff000c7202 */ /* 0x000fe20000000f00 */
[----:B------:R-:W-:Y:S02]  /*287e0*/  IMAD.MOV.U32 R11, RZ, RZ, 0x1f ;  /* 0x0000001fff0b7424 */ /* 0x000fe400078e00ff */
[----:B------:R-:W-:-:S07]  /*287f0*/  IMAD.MOV.U32 R15, RZ, RZ, -0x1 ;  /* 0xffffffffff0f7424 */ /* 0x000fce00078e00ff */
[----:B01----:R-:W-:Y:S05]  /*28800*/  WARPSYNC.COLLECTIVE R15, `(.L_x_4497) ;  /* 0x000000000f087348 */ /* 0x003fea0003c00000 */
[----:B------:R2:W3:Y:S02]  /*28810*/  SHFL.IDX P6, R14, R13, R12, R11 ;  /* 0x0000000c0d0e7389 */ /* 0x0004e400000c000b */
[----:B0123--:R-:W-:Y:S01]  /*28820*/  ENDCOLLECTIVE ;  /* 0x000000000000791b */ /* 0x00ffe20003800000 */
.L_x_4497:
[----:B------:R-:W-:Y:S05]  /*28830*/  BSYNC B0 ;  /* 0x0000000000007941 */ /* 0x000fea0003800000 */
.L_x_4496:
        /* <DEDUP_REMOVED lines=10> */
.L_x_4498:
        /* <DEDUP_REMOVED lines=16> */
.L_x_4499:
        /* <DEDUP_REMOVED lines=9> */
.L_x_4500:
        /* <DEDUP_REMOVED lines=8> */
.L_x_4501:
        /* <DEDUP_REMOVED lines=8> */
.L_x_4502:
[----:B------:R-:W-:Y:S02]  /*28b70*/  IMAD.MOV.U32 R12, RZ, RZ, 0x10 ;  /* 0x00000010ff0c7424 */ /* 0x000fe400078e00ff */
[----:B------:R-:W-:-:S05]  /*28b80*/  IMAD.MOV.U32 R5, RZ, RZ, R14 ;  /* 0x000000ffff057224 */ /* 0x000fca00078e000e */
[----:B------:R-:W-:-:S04]  /*28b90*/  SEL R5, R5, RZ, P2 ;  /* 0x000000ff05057207 */ /* 0x000fc80001000000 */
[----:B------:R-:W-:-:S05]  /*28ba0*/  IADD3 R3, R3, R5, RZ ;  /* 0x0000000503037210 */ /* 0x000fca0007ffe0ff */
[----:B------:R-:W-:-:S07]  /*28bb0*/  IMAD.MOV.U32 R13, RZ, RZ, R3 ;  /* 0x000000ffff0d7224 */ /* 0x000fce00078e0003 */
[----:B------:R-:W-:Y:S05]  /*28bc0*/  WARPSYNC.COLLECTIVE R15, `(.L_x_4503) ;  /* 0x000000000f087348 */ /* 0x000fea0003c00000 */
[----:B------:R0:W1:Y:S02]  /*28bd0*/  SHFL.UP P6, R14, R13, R12, R11 ;  /* 0x0400000c0d0e7389 */ /* 0x00006400000c000b */
[----:B01----:R-:W-:Y:S01]  /*28be0*/  ENDCOLLECTIVE ;  /* 0x000000000000791b */ /* 0x003fe20003800000 */
.L_x_4503:
[----:B------:R-:W-:Y:S01]  /*28bf0*/  MOV R12, 0x1f ;  /* 0x0000001f000c7802 */ /* 0x000fe20000000f00 */
[----:B------:R-:W-:Y:S01]  /*28c00*/  IMAD.MOV.U32 R11, RZ, RZ, 0x1f ;  /* 0x0000001fff0b7424 */ /* 0x000fe200078e00ff */
[----:B------:R-:W-:-:S04]  /*28c10*/  MOV R5, R14 ;  /* 0x0000000e00057202 */ /* 0x000fc80000000f00 */
[----:B------:R-:W-:-:S05]  /*28c20*/  SEL R5, R5, RZ, P3 ;  /* 0x000000ff05057207 */ /* 0x000fca0001800000 */
[----:B------:R-:W-:-:S04]  /*28c30*/  IMAD.IADD R5, R3, 0x1, R5 ;  /* 0x0000000103057824 */ /* 0x000fc800078e0205 */
[----:B------:R-:W-:-:S07]  /*28c40*/  IMAD.MOV.U32 R13, RZ, RZ, R5 ;  /* 0x000000ffff0d7224 */ /* 0x000fce00078e0005 */
[----:B------:R-:W-:Y:S05]  /*28c50*/  WARPSYNC.COLLECTIVE R15, `(.L_x_4504) ;  /* 0x000000000f087348 */ /* 0x000fea0003c00000 */
[----:B------:R0:W1:Y:S02]  /*28c60*/  SHFL.IDX P6, R14, R13, R12, R11 ;  /* 0x0000000c0d0e7389 */ /* 0x00006400000c000b */
[----:B01----:R-:W-:Y:S01]  /*28c70*/  ENDCOLLECTIVE ;  /* 0x000000000000791b */ /* 0x003fe20003800000 */
.L_x_4504:
[----:B------:R-:W-:Y:S01]  /*28c80*/  IMAD.MOV.U32 R6, RZ, RZ, R14 ;  /* 0x000000ffff067224 */ /* 0x000fe200078e000e */
[----:B------:R-:W-:Y:S06]  /*28c90*/  BRA `(.L_x_4505) ;  /* 0xffffffd400b07947 */ /* 0x000fec000383ffff */
.L_x_4419:
[----:B------:R-:W-:Y:S01]  /*28ca0*/  BSSY B0, `(.L_x_4506) ;  /* 0x0000008000007945 */ /* 0x000fe20003800000 */
[----:B-----5:R-:W-:Y:S01]  /*28cb0*/  MOV R13, R2 ;  /* 0x00000002000d7202 */ /* 0x020fe20000000f00 */
[----:B------:R-:W-:Y:S01]  /*28cc0*/  IMAD.MOV.U32 R12, RZ, RZ, 0x1 ;  /* 0x00000001ff0c7424 */ /* 0x000fe200078e00ff */
[----:B------:R-:W-:Y:S01]  /*28cd0*/  MOV R15, 0xffffffff ;  /* 0xffffffff000f7802 */ /* 0x000fe20000000f00 */
[----:B------:R-:W-:-:S07]  /*28ce0*/  IMAD.MOV.U32 R11, RZ, RZ, RZ ;  /* 0x000000ffff0b7224 */ /* 0x000fce00078e00ff */
[----:B0-----:R-:W-:Y:S05]  /*28cf0*/  WARPSYNC.COLLECTIVE R15, `(.L_x_4507) ;  /* 0x000000000f087348 */ /* 0x001fea0003c00000 */
[----:B------:R1:W2:Y:S02]  /*28d00*/  SHFL.UP P6, R14, R13, R12, R11 ;  /* 0x0400000c0d0e7389 */ /* 0x0002a400000c000b */
[----:B012---:R-:W-:Y:S01]  /*28d10*/  ENDCOLLECTIVE ;  /* 0x000000000000791b */ /* 0x007fe20003800000 */
.L_x_4507:
[----:B------:R-:W-:Y:S05]  /*28d20*/  BSYNC B0 ;  /* 0x0000000000007941 */ /* 0x000fea0003800000 */
.L_x_4506:
[----:B------:R-:W2:Y:S01]  /*28d30*/  LDL R3, [R1+0x8] ;  /* 0x0000080001037983 */ /* 0x000ea20000100800 */
[----:B------:R-:W-:Y:S01]  /*28d40*/  IMAD.MOV.U32 R12, RZ, RZ, 0x2 ;  /* 0x00000002ff0c7424 */ /* 0x000fe200078e00ff */
[----:B------:R-:W-:Y:S01]  /*28d50*/  MOV R15, 0xffffffff ;  /* 0xffffffff000f7802 */ /* 0x000fe20000000f00 */
[----:B------:R-:W-:Y:S01]  /*28d60*/  IMAD.MOV.U32 R11, RZ, RZ, RZ ;  /* 0x000000ffff0b7224 */ /* 0x000fe200078e00ff */
[----:B--2---:R-:W-:Y:S01]  /*28d70*/  LOP3.LUT P4, RZ, R3, 0x1, RZ, 0xc0, !PT ;  /* 0x0000000103ff7812 */ /* 0x004fe2000788c0ff */
[----:B------:R-:W-:-:S05]  /*28d80*/  IMAD.MOV.U32 R3, RZ, RZ, R14 ;  /* 0x000000ffff037224 */ /* 0x000fca00078e000e */
[----:B------:R-:W-:-:S05]  /*28d90*/  SEL R3, R3, RZ, P4 ;  /* 0x000000ff03037207 */ /* 0x000fca0002000000 */
[----:B------:R-:W-:-:S05]  /*28da0*/  IMAD.IADD R3, R2, 0x1, R3 ;  /* 0x0000000102037824 */ /* 0x000fca00078e0203 */
[----:B------:R-:W-:-:S07]  /*28db0*/  MOV R13, R3 ;  /* 0x00000003000d7202 */ /* 0x000fce0000000f00 */
[----:B------:R-:W-:Y:S05]  /*28dc0*/  WARPSYNC.COLLECTIVE R15, `(.L_x_4508) ;  /* 0x000000000f087348 */ /* 0x000fea0003c00000 */
[----:B------:R0:W1:Y:S02]  /*28dd0*/  SHFL.UP P6, R14, R13, R12, R11 ;  /* 0x0400000c0d0e7389 */ /* 0x00006400000c000b */
[----:B01----:R-:W-:Y:S01]  /*28de0*/  ENDCOLLECTIVE ;  /* 0x000000000000791b */ /* 0x003fe20003800000 */
.L_x_4508:
        /* <DEDUP_REMOVED lines=8> */
.L_x_4509:
        /* <DEDUP_REMOVED lines=8> */
.L_x_4510:
        /* <DEDUP_REMOVED lines=8> */
.L_x_4511:
[----:B------:R-:W-:Y:S02]  /*28f70*/  IMAD.MOV.U32 R12, RZ, RZ, 0x1f ;  /* 0x0000001fff0c7424 */ /* 0x000fe400078e00ff */
[----:B------:R-:W-:Y:S02]  /*28f80*/  IMAD.MOV.U32 R11, RZ, RZ, 0x1f ;  /* 0x0000001fff0b7424 */ /* 0x000fe400078e00ff */
[----:B------:R-:W-:-:S05]  /*28f90*/  IMAD.MOV.U32 R5, RZ, RZ, R14 ;  /* 0x000000ffff057224 */ /* 0x000fca00078e000e */
[----:B------:R-:W-:-:S05]  /*28fa0*/  SEL R5, R5, RZ, P3 ;  /* 0x000000ff05057207 */ /* 0x000fca0001800000 */
[----:B------:R-:W-:-:S05]  /*28fb0*/  IMAD.IADD R5, R3, 0x1, R5 ;  /* 0x0000000103057824 */ /* 0x000fca00078e0205 */
[----:B------:R-:W-:-:S07]  /*28fc0*/  MOV R13, R5 ;  /* 0x00000005000d7202 */ /* 0x000fce0000000f00 */
[----:B------:R-:W-:Y:S05]  /*28fd0*/  WARPSYNC.COLLECTIVE R15, `(.L_x_4512) ;  /* 0x000000000f087348 */ /* 0x000fea0003c00000 */
[----:B------:R0:W1:Y:S02]  /*28fe0*/  SHFL.IDX P6, R14, R13, R12, R11 ;  /* 0x0000000c0d0e7389 */ /* 0x00006400000c000b */
[----:B01----:R-:W-:Y:S01]  /*28ff0*/  ENDCOLLECTIVE ;  /* 0x000000000000791b */ /* 0x003fe20003800000 */
.L_x_4512:
[----:B------:R-:W-:Y:S01]  /*29000*/  MOV R6, R14 ;  /* 0x0000000e00067202 */ /* 0x000fe20000000f00 */
[----:B------:R-:W-:Y:S06]  /*29010*/  BRA `(.L_x_4513) ;  /* 0xffffffd400707947 */ /* 0x000fec000383ffff */
.L_x_4421:
[----:B------:R-:W-:Y:S01]  /*29020*/  BSSY B0, `(.L_x_4514) ;  /* 0x0000006000007945 */ /* 0x000fe20003800000 */
[----:B------:R-:W-:Y:S01]  /*29030*/  PLOP3.LUT P6, PT, P6, PT, PT, 0x8, 0x0 ;  /* 0x000000000000781c */ /* 0x000fe200037ce170 */
[----:B------:R-:W-:-:S12]  /*29040*/  IMAD.MOV.U32 R15, RZ, RZ, -0x1 ;  /* 0xffffffffff0f7424 */ /* 0x000fd800078e00ff */
[----:B0-----:R-:W-:Y:S05]  /*29050*/  WARPSYNC.COLLECTIVE R15, `(.L_x_4515) ;  /* 0x000000000f087348 */ /* 0x001fea0003c00000 */
[----:B------:R-:W-:Y:S01]  /*29060*/  VOTE.ANY R14, PT, P6 ;  /* 0x00000000000e7806 */ /* 0x000fe200030e0100 */
[----:B0-----:R-:W-:Y:S06]  /*29070*/  ENDCOLLECTIVE ;  /* 0x000000000000791b */ /* 0x001fec0003800000 */
.L_x_4515:
[----:B------:R-:W-:Y:S05]  /*29080*/  BSYNC B0 ;  /* 0x0000000000007941 */ /* 0x000fea0003800000 */
.L_x_4514:
[----:B------:R-:W-:Y:S01]  /*29090*/  IMAD.MOV.U32 R3, RZ, RZ, R14 ;  /* 0x000000ffff037224 */ /* 0x000fe200078e000e */
[----:B------:R-:W-:Y:S01]  /*290a0*/  MOV R13, R2 ;  /* 0x00000002000d7202 */ /* 0x000fe20000000f00 */
[----:B------:R-:W-:Y:S01]  /*290b0*/  IMAD.MOV.U32 R11, RZ, RZ, 0x1f ;  /* 0x0000001fff0b7424 */ /* 0x000fe200078e00ff */
[----:B------:R-:W-:Y:S01]  /*290c0*/  MOV R15, 0xffffffff ;  /* 0xffffffff000f7802 */ /* 0x000fe20000000f00 */
[----:B------:R-:W0:Y:S02]  /*290d0*/  POPC R4, R3 ;  /* 0x0000000300047309 */ /* 0x000e240000000000 */
[----:B0-----:R-:W-:-:S07]  /*290e0*/  IMAD.MOV.U32 R12, RZ, RZ, R4 ;  /* 0x000000ffff0c7224 */ /* 0x001fce00078e0004 */
[----:B------:R-:W-:Y:S05]  /*290f0*/  WARPSYNC.COLLECTIVE R15, `(.L_x_4516) ;  /* 0x000000000f087348 */ /* 0x000fea0003c00000 */
[----:B------:R0:W1:Y:S02]  /*29100*/  SHFL.IDX P6, R14, R13, R12, R11 ;  /* 0x0000000c0d0e7389 */ /* 0x00006400000c000b */
[----:B01----:R-:W-:Y:S01]  /*29110*/  ENDCOLLECTIVE ;  /* 0x000000000000791b */ /* 0x003fe20003800000 */
.L_x_4516:
[----:B------:R-:W-:Y:S01]  /*29120*/  IMAD.MOV.U32 R17, RZ, RZ, R14 ;  /* 0x000000ffff117224 */ /* 0x000fe200078e000e */
[----:B------:R-:W-:Y:S06]  /*29130*/  BRA `(.L_x_4517) ;  /* 0xffffffd400607947 */ /* 0x000fec000383ffff */
.L_x_4423:
[----:B------:R-:W-:Y:S01]  /*29140*/  BSSY B0, `(.L_x_4518) ;  /* 0x0000007000007945 */ /* 0x000fe20003800000 */
[----:B------:R-:W-:Y:S01]  /*29150*/  IMAD.MOV.U32 R13, RZ, RZ, R5 ;  /* 0x000000ffff0d7224 */ /* 0x000fe200078e0005 */
[----:B------:R-:W-:Y:S01]  /*29160*/  MOV R11, 0x1f ;  /* 0x0000001f000b7802 */ /* 0x000fe20000000f00 */
[----:B------:R-:W-:-:S07]  /*29170*/  IMAD.MOV.U32 R15, RZ, RZ, -0x1 ;  /* 0xffffffffff0f7424 */ /* 0x000fce00078e00ff */
[----:B0-2---:R-:W-:Y:S05]  /*29180*/  WARPSYNC.COLLECTIVE R15, `(.L_x_4519) ;  /* 0x000000000f087348 */ /* 0x005fea0003c00000 */
[----:B------:R1:W3:Y:S02]  /*29190*/  SHFL.IDX P6, R14, R13, R12, R11 ;  /* 0x0000000c0d0e7389 */ /* 0x0002e400000c000b */
[----:B0123--:R-:W-:Y:S01]  /*291a0*/  ENDCOLLECTIVE ;  /* 0x000000000000791b */ /* 0x00ffe20003800000 */
.L_x_4519:
[----:B------:R-:W-:Y:S05]  /*291b0*/  BSYNC B0 ;  /* 0x0000000000007941 */ /* 0x000fea0003800000 */
.L_x_4518:
[----:B------:R-:W-:Y:S01]  /*291c0*/  IMAD.MOV.U32 R2, RZ, RZ, R14 ;  /* 0x000000ffff027224 */ /* 0x000fe200078e000e */
[----:B------:R-:W-:Y:S06]  /*291d0*/  BRA `(.L_x_4422) ;  /* 0xffffffd400547947 */ /* 0x000fec000383ffff */
.L_x_4427:
[----:B0-----:R0:W1:Y:S02]  /*291e0*/  SYNCS.PHASECHK.TRANS64.TRYWAIT P0, [R0+URZ+0x36820], R3 ;  /* 0x03682003000075a7 */ /* 0x001064000800017f */
[----:B-1----:R-:W-:Y:S05]  /*291f0*/  @!P0 NANOSLEEP.SYNCS 0x989680 ;  /* 0x009896800000895d */ /* 0x002fea0003900000 */
[----:B------:R-:W1:Y:S02]  /*29200*/  @!P0 SYNCS.PHASECHK.TRANS64 P0, [R0+URZ+0x36820], R3 ;  /* 0x03682003000085a7 */ /* 0x000e64000800007f */
[----:B-1----:R-:W-:Y:S05]  /*29210*/  @!P0 BRA `(.L_x_4427) ;  /* 0xfffffffc00f08947 */ /* 0x002fea000383ffff */
[----:B------:R-:W-:Y:S05]  /*29220*/  BRA `(.L_x_4520) ;  /* 0xffffffd800447947 */ /* 0x000fea000383ffff */
.L_x_4428:
[----:B------:R-:W1:Y:S01]  /*29230*/  S2R R2, SR_TID.X ;  /* 0x0000000000027919 */ /* 0x000e620000002100 */
[----:B------:R-:W-:Y:S01]  /*29240*/  BSSY B0, `(.L_x_4521) ;  /* 0x000000a000007945 */ /* 0x000fe20003800000 */
[----:B------:R-:W-:Y:S01]  /*29250*/  IMAD.MOV.U32 R12, RZ, RZ, RZ ;  /* 0x000000ffff0c7224 */ /* 0x000fe200078e00ff */
[----:B------:R-:W-:Y:S01]  /*29260*/  MOV R15, 0xffffffff ;  /* 0xffffffff000f7802 */ /* 0x000fe20000000f00 */
[----:B------:R-:W-:Y:S01]  /*29270*/  IMAD.MOV.U32 R11, RZ, RZ, 0x1f ;  /* 0x0000001fff0b7424 */ /* 0x000fe200078e00ff */
[----:B-1----:R-:W-:-:S04]  /*29280*/  SHF.R.U32.HI R2, RZ, 0x5, R2 ;  /* 0x00000005ff027819 */ /* 0x002fc80000011602 */
[----:B------:R-:W-:-:S04]  /*29290*/  LOP3.LUT R2, R2, 0x3, RZ, 0xc0, !PT ;  /* 0x0000000302027812 */ /* 0x000fc800078ec0ff */
[----:B------:R-:W-:-:S07]  /*292a0*/  MOV R13, R2 ;  /* 0x00000002000d7202 */ /* 0x000fce0000000f00 */
[----:B0-----:R-:W-:Y:S05]  /*292b0*/  WARPSYNC.COLLECTIVE R15, `(.L_x_4522) ;  /* 0x000000000f087348 */ /* 0x001fea0003c00000 */
[----:B------:R1:W2:Y:S02]  /*292c0*/  SHFL.IDX P6, R14, R13, R12, R11 ;  /* 0x0000000c0d0e7389 */ /* 0x0002a400000c000b */
[----:B012---:R-:W-:Y:S01]  /*292d0*/  ENDCOLLECTIVE ;  /* 0x000000000000791b */ /* 0x007fe20003800000 */
.L_x_4522:
[----:B------:R-:W-:Y:S05]  /*292e0*/  BSYNC B0 ;  /* 0x0000000000007941 */ /* 0x000fea0003800000 */
.L_x_4521:
[----:B------:R-:W-:Y:S05]  /*292f0*/  BRA `(.L_x_4523) ;  /* 0xffffffd8002c7947 */ /* 0x000fea000383ffff */
.L_x_4429:
[----:B------:R-:W-:Y:S01]  /*29300*/  BSSY B0, `(.L_x_4524) ;  /* 0x0000006000007945 */ /* 0x000fe20003800000 */
[----:B------:R-:W-:-:S07]  /*29310*/  IMAD.MOV.U32 R15, RZ, RZ, -0x1 ;  /* 0xffffffffff0f7424 */ /* 0x000fce00078e00ff */
[----:B01----:R-:W-:Y:S05]  /*29320*/  WARPSYNC.COLLECTIVE R15, `(.L_x_4525) ;  /* 0x000000000f0c7348 */ /* 0x003fea0003c00000 */
[----:B------:R-:W-:Y:S02]  /*29330*/  ELECT P6, UR62, PT ;  /* 0x00000000003e782f */ /* 0x000fe400038c0000 */
[----:B------:R-:W-:Y:S01]  /*29340*/  MOV R14, UR62 ;  /* 0x0000003e000e7c02 */ /* 0x000fe20008000f00 */
[----:B01----:R-:W-:Y:S10]  /*29350*/  ENDCOLLECTIVE ;  /* 0x000000000000791b */ /* 0x003ff40003800000 */
.L_x_4525:
[----:B------:R-:W-:Y:S05]  /*29360*/  BSYNC B0 ;  /* 0x0000000000007941 */ /* 0x000fea0003800000 */
.L_x_4524:
[----:B------:R-:W-:Y:S05]  /*29370*/  BRA `(.L_x_4526) ;  /* 0xffffffd800207947 */ /* 0x000fea000383ffff */
.L_x_4431:
[----:B0-----:R0:W1:Y:S02]  /*29380*/  SYNCS.PHASECHK.TRANS64.TRYWAIT P0, [R6+URZ], R5 ;  /* 0x00000005060075a7 */ /* 0x001064000800017f */
[----:B-1----:R-:W-:Y:S05]  /*29390*/  @!P0 NANOSLEEP.SYNCS 0x989680 ;  /* 0x009896800000895d */ /* 0x002fea0003900000 */
[----:B------:R-:W1:Y:S02]  /*293a0*/  @!P0 SYNCS.PHASECHK.TRANS64 P0, [R6+URZ], R5 ;  /* 0x00000005060085a7 */ /* 0x000e64000800007f */
[----:B-1----:R-:W-:Y:S05]  /*293b0*/  @!P0 BRA `(.L_x_4431) ;  /* 0xfffffffc00f08947 */ /* 0x002fea000383ffff */
[----:B------:R-:W-:Y:S05]  /*293c0*/  BRA `(.L_x_4527) ;  /* 0xffffffd800647947 */ /* 0x000fea000383ffff */
.L_x_4432:
[----:B-1----:R1:W2:Y:S02]  /*293d0*/  SYNCS.PHASECHK.TRANS64.TRYWAIT P0, [R7+URZ], R2 ;  /* 0x00000002070075a7 */ /* 0x0022a4000800017f */
[----:B--2---:R-:W-:Y:S05]  /*293e0*/  @!P0 NANOSLEEP.SYNCS 0x989680 ;  /* 0x009896800000895d */ /* 0x004fea0003900000 */
[----:B------:R-:W2:Y:S02]  /*293f0*/  @!P0 SYNCS.PHASECHK.TRANS64 P0, [R7+URZ], R2 ;  /* 0x00000002070085a7 */ /* 0x000ea4000800007f */
[----:B--2---:R-:W-:Y:S05]  /*29400*/  @!P0 BRA `(.L_x_4432) ;  /* 0xfffffffc00f08947 */ /* 0x004fea000383ffff */
[----:B------:R-:W-:Y:S05]  /*29410*/  BRA `(.L_x_4528) ;  /* 0xffffffd800587947 */ /* 0x000fea000383ffff */
.L_x_4434:
[----:B--2---:R2:W3:Y:S02]  /*29420*/  SYNCS.PHASECHK.TRANS64.TRYWAIT P0, [R4+URZ], R5 ;  /* 0x00000005040075a7 */ /* 0x0044e4000800017f */
[----:B---3--:R-:W-:Y:S05]  /*29430*/  @!P0 NANOSLEEP.SYNCS 0x989680 ;  /* 0x009896800000895d */ /* 0x008fea0003900000 */
[----:B------:R-:W3:Y:S02]  /*29440*/  @!P0 SYNCS.PHASECHK.TRANS64 P0, [R4+URZ], R5 ;  /* 0x00000005040085a7 */ /* 0x000ee4000800007f */
[----:B---3--:R-:W-:Y:S05]  /*29450*/  @!P0 BRA `(.L_x_4434) ;  /* 0xfffffffc00f08947 */ /* 0x008fea000383ffff */
[----:B------:R-:W-:Y:S05]  /*29460*/  BRA `(.L_x_4529) ;  /* 0xffffffd800607947 */ /* 0x000fea000383ffff */
.L_x_4530:
        /* <DEDUP_REMOVED lines=9> */
.L_x_15306:


//--------------------- .text._ZN7cutlass13device_kernelIN5flash11enable_sm90INS1_16FlashAttnFwdSm90INS1_25CollectiveMainloopFwdSm90ILi2EN4cute5tupleIJNS5_1CILi1EEES8_S8_EEENS6_IJNS7_ILi128EEENS7_ILi96EEENS7_ILi192EEEEEELi192ENS_6half_tEfNS_4arch4Sm90ELb0ELb1ELb1ELb0ELb0ELb0ELb0ELb1ELb1ELb1ELb0ELb0EEENS1_21CollectiveEpilogueFwdINS6_IJSA_SC_SB_EEES9_SE_SG_Li256ELb0ELb1ELb0ELb0EEENS1_30DynamicPersistentTileSchedulerILi256ELi128ELb0ELb1ELb1EEEEEEEEEvNT_6ParamsE --------------------------
	.section	.text._ZN7cutlass13device_kernelIN5flash11enable_sm90INS1_16FlashAttnFwdSm90INS1_25CollectiveMainloopFwdSm90ILi2EN4cute5tupleIJNS5_1CILi1EEES8_S8_EEENS6_IJNS7_ILi128EEENS7_ILi96EEENS7_ILi192EEEEEELi192ENS_6half_tEfNS_4arch4Sm90ELb0ELb1ELb1ELb0ELb0ELb0ELb0ELb1ELb1ELb1ELb0ELb0EEENS1_21CollectiveEpilogueFwdINS6_IJSA_SC_SB_EEES9_SE_SG_Li256ELb0ELb1ELb0ELb0EEENS1_30DynamicPersistentTileSchedulerILi256ELi128ELb0ELb1ELb1EEEEEEEEEvNT_6ParamsE,"ax",@progbits
	.align	128
.text._ZN7cutlass13device_kernelIN5flash11enable_sm90INS1_16FlashAttnFwdSm90INS1_25CollectiveMainloopFwdSm90ILi2EN4cute5tupleIJNS5_1CILi1EEES8_S8_EEENS6_IJNS7_ILi128EEENS7_ILi96EEENS7_ILi192EEEEEELi192ENS_6half_tEfNS_4arch4Sm90ELb0ELb1ELb1ELb0ELb0ELb0ELb0ELb1ELb1ELb1ELb0ELb0EEENS1_21CollectiveEpilogueFwdINS6_IJSA_SC_SB_EEES9_SE_SG_Li256ELb0ELb1ELb0ELb0EEENS1_30DynamicPersistentTileSchedulerILi256ELi128ELb0ELb1ELb1EEEEEEEEEvNT_6ParamsE:
        .type           _ZN7cutlass13device_kernelIN5flash11enable_sm90INS1_16FlashAttnFwdSm90INS1_25CollectiveMainloopFwdSm90ILi2EN4cute5tupleIJNS5_1CILi1EEES8_S8_EEENS6_IJNS7_ILi128EEENS7_ILi96EEENS7_ILi192EEEEEELi192ENS_6half_tEfNS_4arch4Sm90ELb0ELb1ELb1ELb0ELb0ELb0ELb0ELb1ELb1ELb1ELb0ELb0EEENS1_21CollectiveEpilogueFwdINS6_IJSA_SC_SB_EEES9_SE_SG_Li256ELb0ELb1ELb0ELb0EEENS1_30DynamicPersistentTileSchedulerILi256ELi128ELb0ELb1ELb1EEEEEEEEEvNT_6ParamsE,@function
        .size           _ZN7cutlass13device_kernelIN5flash11enable_sm90INS1_16FlashAttnFwdSm90INS1_25CollectiveMainloopFwdSm90ILi2EN4cute5tupleIJNS5_1CILi1EEES8_S8_EEENS6_IJNS7_ILi128EEENS7_ILi96EEENS7_ILi192EEEEEELi192ENS_6half_tEfNS_4arch4Sm90ELb0ELb1ELb1ELb0ELb0ELb0ELb0ELb1ELb1ELb1ELb0ELb0EEENS1_21CollectiveEpilogueFwdINS6_IJSA_SC_SB_EEES9_SE_SG_Li256ELb0ELb1ELb0ELb0EEENS1_30DynamicPersistentTileSchedulerILi256ELi128ELb0ELb1ELb1EEEEEEEEEvNT_6ParamsE,(.L_x_15307 - _ZN7cutlass13device_kernelIN5flash11enable_sm90INS1_16FlashAttnFwdSm90INS1_25CollectiveMainloopFwdSm90ILi2EN4cute5tupleIJNS5_1CILi1EEES8_S8_EEENS6_IJNS7_ILi128EEENS7_ILi96EEENS7_ILi192EEEEEELi192ENS_6half_tEfNS_4arch4Sm90ELb0ELb1ELb1ELb0ELb0ELb0ELb0ELb1ELb1ELb1ELb0ELb0EEENS1_21CollectiveEpilogueFwdINS6_IJSA_SC_SB_EEES9_SE_SG_Li256ELb0ELb1ELb0ELb0EEENS1_30DynamicPersistentTileSchedulerILi256ELi128ELb0ELb1ELb1EEEEEEEEEvNT_6ParamsE)
        .other          _ZN7cutlass13device_kernelIN5flash11enable_sm90INS1_16FlashAttnFwdSm90INS1_25CollectiveMainloopFwdSm90ILi2EN4cute5tupleIJNS5_1CILi1EEES8_S8_EEENS6_IJNS7_ILi128EEENS7_ILi96EEENS7_ILi192EEEEEELi192ENS_6half_tEfNS_4arch4Sm90ELb0ELb1ELb1ELb0ELb0ELb0ELb0ELb1ELb1ELb1ELb0ELb0EEENS1_21CollectiveEpilogueFwdINS6_IJSA_SC_SB_EEES9_SE_SG_Li256ELb0ELb1ELb0ELb0EEENS1_30DynamicPersistentTileSchedulerILi256ELi128ELb0ELb1ELb1EEEEEEEEEvNT_6ParamsE,@"STO_CUDA_ENTRY STV_DEFAULT"
_ZN7cutlass13device_kernelIN5flash11enable_sm90INS1_16FlashAttnFwdSm90INS1_25CollectiveMainloopFwdSm90ILi2EN4cute5tupleIJNS5_1CILi1EEES8_S8_EEENS6_IJNS7_ILi128EEENS7_ILi96EEENS7_ILi192EEEEEELi192ENS_6half_tEfNS_4arch4Sm90ELb0ELb1ELb1ELb0ELb0ELb0ELb0ELb1ELb1ELb1ELb0ELb0EEENS1_21CollectiveEpilogueFwdINS6_IJSA_SC_SB_EEES9_SE_SG_Li256ELb0ELb1ELb0ELb0EEENS1_30DynamicPersistentTileSchedulerILi256ELi128ELb0ELb1ELb1EEEEEEEEEvNT_6ParamsE:
        /* <DEDUP_REMOVED lines=18> */
.L_x_4532:
[----:B------:R-:W-:Y:S05]  /*0120*/  BSYNC B0 ;  /* 0x0000000000007941 */ /* 0x000fea0003800000 */
.L_x_4531:
        /* <DEDUP_REMOVED lines=41> */
.L_x_4533:
        /* <DEDUP_REMOVED lines=22> */
.L_x_4534:
        /* <DEDUP_REMOVED lines=18> */
.L_x_4535:
        /* <DEDUP_REMOVED lines=22> */
.L_x_4536:
        /* <DEDUP_REMOVED lines=22> */
.L_x_4537:
        /* <DEDUP_REMOVED lines=8> */
.L_x_4539:
        /* <DEDUP_REMOVED lines=18> */
[CC--:B------:R-:W-:Y:S02]  /*0aa0*/  LEA.HI R2, R3.reuse, R206.reuse, RZ, 0x4 ;  /* 0x000000ce03027211 */ /* 0x0c0fe400078f20ff */
[----:B------:R-:W-:Y:S02]  /*0ab0*/  LOP3.LUT R5, R0, 0xffffff80, RZ, 0xc0, !PT ;  /* 0xffffff8000057812 */ /* 0x000fe400078ec0ff */
[----:B------:R-:W-:Y:S01]  /*0ac0*/  SHF.R.S32.HI R7, RZ, 0x4, R2 ;  /* 0x00000004ff077819 */ /* 0x000fe20000011402 */
[----:B------:R-:W-:Y:S01]  /*0ad0*/  ULOP3.LUT UR6, UR5, 0x1, URZ, 0xfc, !UPT ;  /* 0x0000000105067892 */ /* 0x000fe2000f8efc3f */
[----:B------:R-:W-:Y:S01]  /*0ae0*/  LEA.HI R4, R3, R206, RZ, 0x5 ;  /* 0x000000ce03047211 */ /* 0x000fe200078f28ff */
        /* <DEDUP_REMOVED lines=35> */
[----:B------:R-:W-:Y:S01]  /*0d20*/  VIADD R23, R19, 0x40 ;  /* 0x0000004013177836 */ /* 0x000fe20000000000 */
[----:B------:R-:W-:Y:S01]  /*0d30*/  LOP3.LUT R17, R6, 0x7ffffffc, RZ, 0xc0, !PT ;  /* 0x7ffffffc06117812 */ /* 0x000fe200078ec0ff */
[----:B------:R-:W-:Y:S01]  /*0d40*/  IMAD.IADD R0, R199, 0x1, -R0 ;  /* 0x00000001c7007824 */ /* 0x000fe200078e0a00 */
        /* <DEDUP_REMOVED lines=9> */
.L_x_4636:
        /* <DEDUP_REMOVED lines=12> */
[----:B01234-:R-:W-:Y:S05]  /*0ea0*/  @!P0 BRA `(.L_x_4540) ;  /* 0x0000000000208947 */ /* 0x01ffea0003800000 */
        /* <DEDUP_REMOVED lines=8> */
.L_x_4540:
[----:B------:R-:W-:Y:S01]  /*0f30*/  ULDC UR7, c[0x0][0xc54] ;  /* 0x0003150000077ab9 */ /* 0x000fe20000000800 */
[----:B------:R-:W-:Y:S01]  /*0f40*/  UMOV UR6, UR9 ;  /* 0x0000000900067c82 */ /* 0x000fe20008000000 */
[----:B------:R-:W-:-:S11]  /*0f50*/  UISETP.NE.AND UP0, UPT, UR7, 0x1, UPT ;  /* 0x000000010700788c */ /* 0x000fd6000bf05270 */
[----:B------:R-:W-:Y:S02]  /*0f60*/  @UP0 ULDC.64 UR10, c[0x0][0xc58] ;  /* 0x00031600000a0ab9 */ /* 0x000fe40000000a00 */
[----:B------:R-:W-:-:S04]  /*0f70*/  UIMAD.WIDE.U32 UR4, UR9, UR10, URZ ;  /* 0x0000000a090472a5 */ /* 0x000fc8000f8e003f */
[----:B------:R-:W-:-:S04]  /*0f80*/  @UP0 USHF.R.U32.HI UR6, URZ, UR11, UR5 ;  /* 0x0000000b3f060299 */ /* 0x000fc80008011605 */
[----:B------:R-:W-:-:S12]  /*0f90*/  UIMAD UR4, UR6, UR7, URZ ;  /* 0x00000007060472a4 */ /* 0x000fd8000f8e023f */
.L_x_4541:
[----:B------:R-:W0:Y:S01]  /*0fa0*/  LDC R0, c[0x0][0x448] ;  /* 0x00011200ff007b82 */ /* 0x000e220000000800 */
[----:B------:R-:W-:Y:S01]  /*0fb0*/  ULDC UR7, c[0x0][0xc48] ;  /* 0x0003120000077ab9 */ /* 0x000fe20000000800 */
[----:B------:R-:W-:Y:S02]  /*0fc0*/  ULOP3.LUT UR6, URZ, UR6, URZ, 0x33, !UPT ;  /* 0x000000063f067292 */ /* 0x000fe4000f8e333f */
[----:B------:R-:W-:Y:S02]  /*0fd0*/  UISETP.NE.AND UP0, UPT, UR7, 0x1, UPT ;  /* 0x000000010700788c */ /* 0x000fe4000bf05270 */
[----:B------:R-:W-:Y:S02]  /*0fe0*/  UIADD3 UR4, UR9, -UR4, URZ ;  /* 0x8000000409047290 */ /* 0x000fe4000fffe03f */
[----:B------:R-:W1:Y:S01]  /*0ff0*/  LDC.64 R8, c[0x0][0x9e0] ;  /* 0x00027800ff087b82 */ /* 0x000e620000000a00 */
[----:B------:R-:W-:Y:S01]  /*1000*/  ULDC UR5, c[0x0][0xc3c] ;  /* 0x00030f0000057ab9 */ /* 0x000fe20000000800 */
[----:B------:R-:W-:Y:S01]  /*1010*/  ULDC UR9, c[0x0][0xc54] ;  /* 0x0003150000097ab9 */ /* 0x000fe20000000800 */
[----:B------:R-:W-:-:S02]  /*1020*/  UIADD3 UR6, UR6, UR5, URZ ;  /* 0x0000000506067290 */ /* 0x000fc4000fffe03f */
[----:B------:R-:W-:Y:S02]  /*1030*/  UIMAD UR8, UR8, UR9, UR4 ;  /* 0x00000009080872a4 */ /* 0x000fe4000f8e0204 */
[----:B------:R-:W-:Y:S01]  /*1040*/  USHF.L.U32 UR60, UR6, 0x7, URZ ;  /* 0x00000007063c7899 */ /* 0x000fe2000800063f */
[----:B------:R-:W2:Y:S01]  /*1050*/  LDC R74, c[0x0][0x288] ;  /* 0x0000a200ff4a7b82 */ /* 0x000ea20000000800 */
[----:B------:R-:W-:Y:S01]  /*1060*/  ULDC.64 UR10, c[0x0][0x418] ;  /* 0x00010600000a7ab9 */ /* 0x000fe20000000a00 */
[----:B------:R-:W-:Y:S01]  /*1070*/  @UP0 ULDC UR4, c[0x0][0xc4c] ;  /* 0x0003130000040ab9 */ /* 0x000fe20000000800 */
[----:B------:R-:W-:Y:S01]  /*1080*/  ISETP.NE.U32.AND P0, PT, RZ, UR10, PT ;  /* 0x0000000aff007c0c */ /* 0x000fe2000bf05070 */
[----:B------:R-:W-:Y:S02]  /*1090*/  UIMAD.WIDE.U32 UR4, UR8, UR4, URZ ;  /* 0x00000004080472a5 */ /* 0x000fe4000f8e003f */
[----:B------:R-:W-:Y:S01]  /*10a0*/  UIADD3 UR6, UR60, 0x7f, URZ ;  /* 0x0000007f3c067890 */ /* 0x000fe2000fffe03f */
[----:B------:R-:W-:Y:S01]  /*10b0*/  ISETP.NE.AND.EX P0, PT, RZ, UR11, PT, P0 ;  /* 0x0000000bff007c0c */ /* 0x000fe2000bf05300 */
[----:B------:R-:W3:Y:S01]  /*10c0*/  LDC R7, c[0x0][0x2f0] ;  /* 0x0000bc00ff077b82 */ /* 0x000ee20000000800 */
[----:B0-----:R-:W-:Y:S01]  /*10d0*/  ISETP.NE.AND P1, PT, R0, 0x1, PT ;  /* 0x000000010000780c */ /* 0x001fe20003f25270 */
[----:B------:R-:W-:Y:S01]  /*10e0*/  @UP0 ULDC UR9, c[0x0][0xc50] ;  /* 0x0003140000090ab9 */ /* 0x000fe20000000800 */
[----:B------:R-:W-:Y:S01]  /*10f0*/  UMOV UR12, UR8 ;  /* 0x00000008000c7c82 */ /* 0x000fe20008000000 */
[----:B------:R-:W-:Y:S01]  /*1100*/  @UP0 USHF.R.U32.HI UR12, URZ, UR9, UR5 ;  /* 0x000000093f0c0299 */ /* 0x000fe20008011605 */
[----:B------:R-:W-:-:S03]  /*1110*/  IMAD.U32 R2, RZ, RZ, UR6 ;  /* 0x00000006ff027e24 */ /* 0x000fc6000f8e00ff */
[----:B------:R-:W0:Y:S01]  /*1120*/  LDC R0, c[0x0][0x424] ;  /* 0x00010900ff007b82 */ /* 0x000e220000000800 */
[----:B-1----:R-:W-:Y:S01]  /*1130*/  ISETP.GE.AND P2, PT, R9, 0x1, PT ;  /* 0x000000010900780c */ /* 0x002fe20003f46270 */
[----:B------:R-:W-:Y:S02]  /*1140*/  UIADD3 UR4, -UR12, URZ, URZ ;  /* 0x0000003f0c047290 */ /* 0x000fe4000fffe13f */
[----:B------:R-:W-:Y:S02]  /*1150*/  IMAD.U32 R195, RZ, RZ, UR12 ;  /* 0x0000000cffc37e24 */ /* 0x000fe4000f8e00ff */
[----:B------:R-:W-:Y:S02]  /*1160*/  UIMAD UR4, UR7, UR4, UR8 ;  /* 0x00000004070472a4 */ /* 0x000fe4000f8e0208 */
[----:B------:R-:W1:Y:S01]  /*1170*/  @P1 LDC R3, c[0x0][0x44c] ;  /* 0x00011300ff031b82 */ /* 0x000e620000000800 */
[----:B--2---:R-:W-:-:S03]  /*1180*/  IADD3 R5, -R74, 0x1, RZ ;  /* 0x000000014a057810 */ /* 0x004fc60007ffe1ff */
[----:B------:R-:W-:-:S04]  /*1190*/  IMAD.U32 R194, RZ, RZ, UR4 ;  /* 0x00000004ffc27e24 */ /* 0x000fc8000f8e00ff */
[----:B------:R-:W2:Y:S01]  /*11a0*/  @P1 LDC R4, c[0x0][0x450] ;  /* 0x00011400ff041b82 */ /* 0x000ea20000000800 */
[----:B0-----:R-:W-:-:S05]  /*11b0*/  SEL R0, R0, 0x1, P0 ;  /* 0x0000000100007807 */ /* 0x001fca0000000000 */
[CC--:B---3--:R-:W-:Y:S02]  /*11c0*/  IMAD R5, R0.reuse, R7.reuse, R5 ;  /* 0x0000000700057224 */ /* 0x0c8fe400078e0205 */
[----:B------:R-:W-:Y:S02]  /*11d0*/  IMAD R16, R0, R7, RZ ;  /* 0x0000000700107224 */ /* 0x000fe400078e02ff */
[----:B-1----:R-:W-:-:S05]  /*11e0*/  @P1 IMAD.HI.U32 R3, R3, UR6, RZ ;  /* 0x0000000603031c27 */ /* 0x002fca000f8e00ff */
[----:B--2---:R-:W-:-:S05]  /*11f0*/  @P1 SHF.R.U32.HI R2, RZ, R4, R3 ;  /* 0x00000004ff021219 */ /* 0x004fca0000011603 */
[----:B------:R-:W-:-:S04]  /*1200*/  IMAD.IADD R11, R5, 0x1, R2 ;  /* 0x00000001050b7824 */ /* 0x000fc800078e0202 */
[----:B------:R-:W-:Y:S01]  /*1210*/  IMAD.IADD R2, R11, 0x1, R8 ;  /* 0x000000010b027824 */ /* 0x000fe200078e0208 */
[----:B------:R-:W-:Y:S06]  /*1220*/  @!P2 BRA `(.L_x_4542) ;  /* 0x000000000040a947 */ /* 0x000fec0003800000 */
[C---:B------:R-:W-:Y:S01]  /*1230*/  ISETP.GT.AND P0, PT, R11.reuse, RZ, PT ;  /* 0x000000ff0b00720c */ /* 0x040fe20003f04270 */
[----:B------:R-:W-:-:S12]  /*1240*/  VIADD R3, R11, 0xffffffff ;  /* 0xffffffff0b037836 */ /* 0x000fd80000000000 */
        /* <DEDUP_REMOVED lines=8> */
.L_x_4543:
[----:B------:R-:W-:-:S13]  /*12d0*/  ISETP.NE.AND P0, PT, R9, 0x1, PT ;  /* 0x000000010900780c */ /* 0x000fda0003f05270 */
[----:B------:R-:W0:Y:S02]  /*12e0*/  @P0 LDC.64 R4, c[0x0][0x9e8] ;  /* 0x00027a00ff040b82 */ /* 0x000e240000000a00 */
[----:B0-----:R-:W-:-:S05]  /*12f0*/  @P0 IMAD.HI.U32 R4, R3, R4, RZ ;  /* 0x0000000403040227 */ /* 0x001fca00078e00ff */
[----:B------:R-:W-:-:S07]  /*1300*/  @P0 SHF.R.U32.HI R3, RZ, R5, R4 ;  /* 0x00000005ff030219 */ /* 0x000fce0000011604 */
.L_x_4544:
[----:B------:R-:W-:-:S05]  /*1310*/  IMAD R3, R3, R9, R9 ;  /* 0x0000000903037224 */ /* 0x000fca00078e0209 */
[----:B------:R-:W-:-:S07]  /*1320*/  VIMNMX R2, R2, R3, PT ;  /* 0x0000000302027248 */ /* 0x000fce0003fe0100 */
.L_x_4542:
[----:B------:R-:W0:Y:S01]  /*1330*/  @P1 LDC R4, c[0x0][0x44c] ;  /* 0x00011300ff041b82 */ /* 0x000e220000000800 */
[----:B------:R-:W-:Y:S01]  /*1340*/  IMAD.U32 R3, RZ, RZ, UR60 ;  /* 0x0000003cff037e24 */ /* 0x000fe2000f8e00ff */
[----:B------:R-:W-:Y:S01]  /*1350*/  ULDC UR4, c[0x0][0x9dc] ;  /* 0x0002770000047ab9 */ /* 0x000fe20000000800 */
[-C--:B------:R-:W-:Y:S02]  /*1360*/  IMAD R74, R0, R7.reuse, -R74 ;  /* 0x00000007004a7224 */ /* 0x080fe400078e0a4a */
[----:B------:R-:W-:Y:S02]  /*1370*/  VIADD R2, R2, 0x5f ;  /* 0x0000005f02027836 */ /* 0x000fe40000000000 */
[----:B------:R-:W-:Y:S01]  /*1380*/  IMAD R0, R0, R7, 0x5f ;  /* 0x0000005f00007424 */ /* 0x000fe200078e0207 */
[----:B------:R-:W1:Y:S01]  /*1390*/  @P1 LDC R5, c[0x0][0x450] ;  /* 0x00011400ff051b82 */ /* 0x000e620000000800 */
[----:B------:R-:W-:-:S04]  /*13a0*/  IMAD.HI R2, R2, 0x2aaaaaab, RZ ;  /* 0x2aaaaaab02027827 */ /* 0x000fc800078e02ff */
[----:B------:R-:W-:-:S04]  /*13b0*/  IMAD.HI R0, R0, 0x2aaaaaab, RZ ;  /* 0x2aaaaaab00007827 */ /* 0x000fc800078e02ff */
[----:B0-----:R-:W-:-:S05]  /*13c0*/  @P1 IMAD.HI.U32 R4, R4, UR60, RZ ;  /* 0x0000003c04041c27 */ /* 0x001fca000f8e00ff */
[----:B-1----:R-:W-:Y:S02]  /*13d0*/  @P1 SHF.R.U32.HI R3, RZ, R5, R4 ;  /* 0x00000005ff031219 */ /* 0x002fe40000011604 */
[----:B------:R-:W-:-:S03]  /*13e0*/  SHF.R.U32.HI R5, RZ, 0x1f, R2 ;  /* 0x0000001fff057819 */ /* 0x000fc60000011602 */
[----:B------:R-:W-:Y:S01]  /*13f0*/  IMAD.IADD R4, R74, 0x1, R3 ;  /* 0x000000014a047824 */ /* 0x000fe200078e0203 */
[----:B------:R-:W-:Y:S02]  /*1400*/  SHF.R.U32.HI R3, RZ, 0x1f, R0 ;  /* 0x0000001fff037819 */ /* 0x000fe40000011600 */
[----:B------:R-:W-:Y:S01]  /*1410*/  LEA.HI.SX32 R2, R2, R5, 0x1c ;  /* 0x0000000502027211 */ /* 0x000fe200078fe2ff */
[----:B------:R-:W-:Y:S01]  /*1420*/  VIADD R6, R4, -UR4 ;  /* 0x8000000404067c36 */ /* 0x000fe20008000000 */
[----:B------:R-:W-:-:S04]  /*1430*/  LEA.HI.SX32 R3, R0, R3, 0x1c ;  /* 0x0000000300037211 */ /* 0x000fc800078fe2ff */
[----:B------:R-:W-:Y:S02]  /*1440*/  R2UR UR4, R6 ;  /* 0x00000000060472ca */ /* 0x000fe400000e0000 */
[----:B------:R-:W-:Y:S01]  /*1450*/  VIMNMX R75, R3, R2, PT ;  /* 0x00000002034b7248 */ /* 0x000fe20003fe0100 */
[----:B------:R-:W-:-:S12]  /*1460*/  @!P2 BRA `(.L_x_4545) ;  /* 0x000000000044a947 */ /* 0x000fd80003800000 */
        /* <DEDUP_REMOVED lines=9> */
.L_x_4546:
[----:B------:R-:W-:-:S13]  /*1500*/  ISETP.NE.AND P0, PT, R9, 0x1, PT ;  /* 0x000000010900780c */ /* 0x000fda0003f05270 */
[----:B------:R-:W0:Y:S02]  /*1510*/  @P0 LDC.64 R2, c[0x0][0x9e8] ;  /* 0x00027a00ff020b82 */ /* 0x000e240000000a00 */
[----:B0-----:R-:W-:-:S05]  /*1520*/  @P0 IMAD.HI.U32 R0, R4, R2, RZ ;  /* 0x0000000204000227 */ /* 0x001fca00078e00ff */
[----:B------:R-:W-:-:S07]  /*1530*/  @P0 SHF.R.U32.HI R4, RZ, R3, R0 ;  /* 0x00000003ff040219 */ /* 0x000fce0000011600 */
.L_x_4547:
[----:B------:R-:W-:-:S05]  /*1540*/  IMAD R4, R4, R9, RZ ;  /* 0x0000000904047224 */ /* 0x000fca00078e02ff */
[----:B------:R-:W-:-:S13]  /*1550*/  R2UR UR5, R4 ;  /* 0x00000000040572ca */ /* 0x000fda00000e0000 */
[----:B------:R-:W-:-:S04]  /*1560*/  UISETP.LT.AND UP0, UPT, UR4, UR5, UPT ;  /* 0x000000050400728c */ /* 0x000fc8000bf01270 */
[----:B------:R-:W-:-:S12]  /*1570*/  USEL UR4, UR4, UR5, !UP0 ;  /* 0x0000000504047287 */ /* 0x000fd8000c000000 */
.L_x_4545:
[----:B------:R-:W-:Y:S01]  /*1580*/  UIMAD.WIDE UR4, UR4, 0x2aaaaaab, URZ ;  /* 0x2aaaaaab040478a5 */ /* 0x000fe2000f8e023f */
[----:B------:R-:W-:Y:S01]  /*1590*/  PLOP3.LUT P0, PT, PT, PT, PT, 0x80, 0x0 ;  /* 0x000000000000781c */ /* 0x000fe20003f0f070 */
[----:B------:R-:W-:Y:S01]  /*15a0*/  IMAD.MOV.U32 R0, RZ, RZ, RZ ;  /* 0x000000ffff007224 */ /* 0x000fe200078e00ff */
[----:B------:R-:W-:Y:S01]  /*15b0*/  CS2R R2, SRZ ;  /* 0x0000000000027805 */ /* 0x000fe2000001ff00 */
[----:B------:R-:W-:Y:S01]  /*15c0*/  USHF.R.U32.HI UR4, URZ, 0x1f, UR5 ;  /* 0x0000001f3f047899 */ /* 0x000fe20008011605 */
[----:B------:R-:W-:Y:S02]  /*15d0*/  CS2R R118, SRZ ;  /* 0x0000000000767805 */ /* 0x000fe4000001ff00 */
[----:B------:R-:W-:Y:S02]  /*15e0*/  CS2R R116, SRZ ;  /* 0x0000000000747805 */ /* 0x000fe4000001ff00 */
[----:B------:R-:W-:Y:S01]  /*15f0*/  CS2R R114, SRZ ;  /* 0x0000000000727805 */ /* 0x000fe2000001ff00 */
[----:B------:R-:W-:Y:S01]  /*1600*/  ULEA.HI.SX32 UR4, UR5, UR4, 0x1c ;  /* 0x0000000405047291 */ /* 0x000fe2000f8fe23f */
        /* <DEDUP_REMOVED lines=82> */
.L_x_4549:
        /* <DEDUP_REMOVED lines=11> */
.L_x_4750:
[----:B------:R-:W-:Y:S05]  /*1be0*/  @!P0 BRA `(.L_x_4551) ;  /* 0x0000000000048947 */ /* 0x000fea0003800000 */
[----:B------:R-:W-:Y:S01]  /*1bf0*/  BPT.TRAP 0x1 ;  /* 0x000000040000795c */ /* 0x000fe20000300000 */
.L_x_4551:
[----:B------:R-:W-:Y:S02]  /*1c00*/  IMAD.U32 R11, RZ, RZ, UR37 ;  /* 0x00000025ff0b7e24 */ /* 0x000fe4000f8e00ff */
[----:B0-----:R-:W-:-:S03]  /*1c10*/  IMAD.U32 R0, RZ, RZ, UR36 ;  /* 0x00000024ff007e24 */ /* 0x001fc6000f8e00ff */
[----:B------:R-:W-:Y:S02]  /*1c20*/  LEA R11, R11, UR38, 0x3 ;  /* 0x000000260b0b7c11 */ /* 0x000fe4000f8e18ff */
[----:B------:R-:W-:-:S04]  /*1c30*/  SHF.L.U32 R0, R0, 0x1f, RZ ;  /* 0x0000001f00007819 */ /* 0x000fc800000006ff */
[----:B------:R0:W1:Y:S01]  /*1c40*/  SYNCS.PHASECHK.TRANS64.TRYWAIT P1, [R11+URZ+0x30830], R0 ;  /* 0x030830000b0075a7 */ /* 0x000062000802017f */
[----:B------:R-:W-:Y:S05]  /*1c50*/  @!P0 BRA `(.L_x_4552) ;  /* 0x0000000000048947 */ /* 0x000fea0003800000 */
[----:B------:R-:W-:Y:S01]  /*1c60*/  BPT.TRAP 0x1 ;  /* 0x000000040000795c */ /* 0x000fe20000300000 */
.L_x_4552:
[----:B------:R-:W2:Y:S01]  /*1c70*/  LDL.LU R2, [R1+0xc] ;  /* 0x00000c0001027983 */ /* 0x000ea20000300800 */
[----:B------:R-:W3:Y:S02]  /*1c80*/  S2R R3, SR_TID.X ;  /* 0x0000000000037919 */ /* 0x000ee40000002100 */
[----:B---3--:R-:W-:Y:S02]  /*1c90*/  LOP3.LUT P2, RZ, R3, 0x7f, RZ, 0xc0, !PT ;  /* 0x0000007f03ff7812 */ /* 0x008fe4000784c0ff */
[----:B--2---:R-:W-:-:S11]  /*1ca0*/  LOP3.LUT R2, R2, 0xfff7ffff, RZ, 0xc0, !PT ;  /* 0xfff7ffff02027812 */ /* 0x004fd600078ec0ff */
[----:B------:R-:W-:-:S05]  /*1cb0*/  @P2 LOP3.LUT R2, R2, 0x80000, RZ, 0xfc, !PT ;  /* 0x0008000002022812 */ /* 0x000fca00078efcff */
[----:B------:R2:W-:Y:S01]  /*1cc0*/  STL [R1+0xc], R2 ;  /* 0x00000c0201007387 */ /* 0x0005e20000100800 */
[----:B-1----:R-:W-:Y:S05]  /*1cd0*/  @P1 BRA `(.L_x_4553) ;  /* 0x0000000000081947 */ /* 0x002fea0003800000 */
[----:B------:R-:W1:Y:S02]  /*1ce0*/  SYNCS.PHASECHK.TRANS64.TRYWAIT P1, [R11+URZ+0x30830], R0 ;  /* 0x030830000b0075a7 */ /* 0x000e64000802017f */
[----:B-1----:R-:W-:Y:S05]  /*1cf0*/  @!P1 BRA `(.L_x_4554) ;  /* 0x0000014c00709947 */ /* 0x002fea0003800000 */
.L_x_4553:
        /* <DEDUP_REMOVED lines=10> */
[----:B------:R-:W3:Y:S01]  /*1da0*/  S2R R12, SR_TID.X ;  /* 0x00000000000c7919 */ /* 0x000ee20000002100 */
[----:B------:R-:W-:Y:S01]  /*1db0*/  UMOV UR53, 0x40000040 ;  /* 0x4000004000357882 */ /* 0x000fe20000000000 */
[----:B------:R-:W-:Y:S01]  /*1dc0*/  UMOV UR55, 0x40000040 ;  /* 0x4000004000377882 */ /* 0x000fe20000000000 */
[----:B------:R-:W-:Y:S01]  /*1dd0*/  ULOP3.LUT UR61, UR4, 0x10000, URZ, 0xfc, !UPT ;  /* 0x00010000043d7892 */ /* 0x000fe2000f8efc3f */
[----:B------:R-:W-:Y:S01]  /*1de0*/  VIADD R4, R18, UR60 ;  /* 0x0000003c12047c36 */ /* 0x000fe20008000000 */
[----:B------:R-:W-:Y:S01]  /*1df0*/  ULOP3.LUT UR4, UR39, 0x10000, URZ, 0xfc, !UPT ;  /* 0x0001000027047892 */ /* 0x000fe2000f8efc3f */
[----:B------:R-:W4:Y:S01]  /*1e00*/  LDC R121, c[0x0][0x288] ;  /* 0x0000a200ff797b82 */ /* 0x000f220000000800 */
[----:B------:R-:W-:Y:S01]  /*1e10*/  UIMAD UR5, UR37, 0x900, UR61 ;  /* 0x00000900250578a4 */ /* 0x000fe2000f8e023d */
[----:B------:R-:W-:Y:S01]  /*1e20*/  IMAD.MOV.U32 R9, RZ, RZ, R4 ;  /* 0x000000ffff097224 */ /* 0x000fe200078e0004 */
[----:B------:R-:W-:-:S02]  /*1e30*/  UIADD3 UR56, UR4, 0x2, URZ ;  /* 0x0000000204387890 */ /* 0x000fc4000fffe03f */
[----:B------:R-:W-:Y:S01]  /*1e40*/  UIADD3 UR58, UR5, 0x2, URZ ;  /* 0x00000002053a7890 */ /* 0x000fe2000fffe03f */
[----:B------:R-:W-:Y:S02]  /*1e50*/  UMOV UR8, UR4 ;  /* 0x0000000400087c82 */ /* 0x000fe40008000000 */
[----:B------:R-:W-:Y:S01]  /*1e60*/  UMOV UR10, UR5 ;  /* 0x00000005000a7c82 */ /* 0x000fe20008000000 */
[----:B------:R-:W-:Y:S01]  /*1e70*/  UIADD3 UR52, UR4, 0x4, URZ ;  /* 0x0000000404347890 */ /* 0x000fe2000fffe03f */
[----:B------:R-:W-:Y:S01]  /*1e80*/  HGMMA.64x96x16.F32 R24, gdesc[UR8], RZ, !UPT, gsb0 ;  /* 0x01600000081879f0 */ /* 0x000fe2000c0008ff */
[----:B------:R-:W-:Y:S01]  /*1e90*/  UIADD3 UR54, UR5, 0x4, URZ ;  /* 0x0000000405367890 */ /* 0x000fe2000fffe03f */
[----:B------:R-:W-:Y:S01]  /*1ea0*/  IMAD.U32 R6, RZ, RZ, UR8 ;  /* 0x00000008ff067e24 */ /* 0x000fe2000f8e00ff */
        /* <DEDUP_REMOVED lines=8> */
[----:B------:R-:W-:Y:S01]  /*1f30*/  UIADD3 UR16, UR4, 0x402, URZ ;  /* 0x0000040204107890 */ /* 0x000fe2000fffe03f */
[----:B---3--:R-:W-:Y:S01]  /*1f40*/  LOP3.LUT P3, RZ, R12, 0x7f, RZ, 0xc0, !PT ;  /* 0x0000007f0cff7812 */ /* 0x008fe2000786c0ff */
        /* <DEDUP_REMOVED lines=27> */
[----:B------:R-:W-:Y:S01]  /*2100*/  ULDC UR5, c[0x0][0x448] ;  /* 0x0001120000057ab9 */ /* 0x000fe20000000800 */
[----:B------:R-:W-:Y:S01]  /*2110*/  ULDC UR4, c[0x0][0x9d8] ;  /* 0x0002760000047ab9 */ /* 0x000fe20000000800 */
        /* <DEDUP_REMOVED lines=8> */
[----:B------:R-:W-:-:S03]  /*21a0*/  IMAD.MOV.U32 R10, RZ, RZ, -0x60 ;  /* 0xffffffa0ff0a7424 */ /* 0x000fc600078e00ff */
[----:B------:R-:W-:Y:S01]  /*21b0*/  @!P3 PRMT R4, RZ, 0x654, R4 ;  /* 0x00000654ff04b816 */ /* 0x000fe20000000004 */
[----:B------:R-:W-:-:S04]  /*21c0*/  IMAD R10, R75, R10, 0x61 ;  /* 0x000000614b0a7424 */ /* 0x000fc800078e020a */
[----:B------:R-:W-:-:S05]  /*21d0*/  IMAD R12, R17, -0x2, R10 ;  /* 0xfffffffe110c7824 */ /* 0x000fca00078e020a */
[----:B----4-:R-:W-:Y:S01]  /*21e0*/  IADD3 R14, R12, -R121, R16 ;  /* 0x800000790c0e7210 */ /* 0x010fe20007ffe010 */
[----:B------:R-:W-:Y:S02]  /*21f0*/  WARPGROUP.DEPBAR.LE gsb0, 0x0 ;  /* 0x00008000000079c5 */ /* 0x000fe40000010000 */
[----:B------:R-:W-:-:S06]  /*2200*/  WARPGROUP.ARRIVE ;  /* 0x00000000000079c5 */ /* 0x000fcc0000000000 */
[----:B------:R-:W-:Y:S03]  /*2210*/  HGMMA.64x96x16.F32 R24, gdesc[UR56], R24, gsb0 ;  /* 0x01600000381879f0 */ /* 0x000fe60008000818 */
[----:B------:R-:W-:Y:S02]  /*2220*/  WARPGROUP.DEPBAR.LE gsb0, 0x0 ;  /* 0x00008000000079c5 */ /* 0x000fe40000010000 */
[----:B------:R-:W-:-:S06]  /*2230*/  WARPGROUP.ARRIVE ;  /* 0x00000000000079c5 */ /* 0x000fcc0000000000 */
[----:B------:R-:W-:Y:S01]  /*2240*/  HGMMA.64x96x16.F32 R24, gdesc[UR52], R24, gsb0 ;  /* 0x01600000341879f0 */ /* 0x000fe20008000818 */
[----:B------:R-:W-:Y:S02]  /*2250*/  ULDC UR54, c[0x0][0x9dc] ;  /* 0x0002770000367ab9 */ /* 0x000fe40000000800 */
[----:B------:R-:W-:Y:S01]  /*2260*/  ULOP3.LUT UR54, URZ, UR54, URZ, 0x33, !UPT ;  /* 0x000000363f367292 */ /* 0x000fe2000f8e333f */
[----:B------:R-:W-:Y:S02]  /*2270*/  WARPGROUP.DEPBAR.LE gsb0, 0x0 ;  /* 0x00008000000079c5 */ /* 0x000fe40000010000 */
[----:B------:R-:W-:-:S06]  /*2280*/  WARPGROUP.ARRIVE ;  /* 0x00000000000079c5 */ /* 0x000fcc0000000000 */
[----:B------:R-:W-:Y:S03]  /*2290*/  HGMMA.64x96x16.F32 R24, gdesc[UR8], R24, gsb0 ;  /* 0x01600000081879f0 */ /* 0x000fe60008000818 */
        /* <DEDUP_REMOVED lines=25> */
[----:B------:R-:W-:Y:S01]  /*2430*/  FMUL.FTZ R8, R66, UR4 ;  /* 0x0000000442087c20 */ /* 0x000fe20008410000 */
[----:B------:R-:W-:Y:S01]  /*2440*/  FMUL.FTZ R24, R24, UR4 ;  /* 0x0000000418187c20 */ /* 0x000fe20008410000 */
[----:B------:R-:W-:Y:S01]  /*2450*/  FMUL.FTZ R25, R25, UR4 ;  /* 0x0000000419197c20 */ /* 0x000fe20008410000 */
[----:B--2---:R-:W-:Y:S01]  /*2460*/  FMUL.FTZ R2, R26, UR4 ;  /* 0x000000041a027c20 */ /* 0x004fe20008410000 */
[----:B01----:R-:W-:Y:S01]  /*2470*/  FMUL.FTZ R0, R27, UR4 ;  /* 0x000000041b007c20 */ /* 0x003fe20008410000 */
        /* <DEDUP_REMOVED lines=41> */
[----:B------:R-:W0:Y:S01]  /*2710*/  SHFL.IDX PT, R66, R9, RZ, 0x1c1f ;  /* 0x001c1fff09427589 */ /* 0x000e2200000e0000 */
[----:B------:R-:W-:Y:S01]  /*2720*/  FMUL.FTZ R13, R70, UR4 ;  /* 0x00000004460d7c20 */ /* 0x000fe20008410000 */
[----:B------:R-:W-:Y:S01]  /*2730*/  FMUL.FTZ R11, R71, UR4 ;  /* 0x00000004470b7c20 */ /* 0x000fe20008410000 */
[----:B------:R-:W-:Y:S01]  /*2740*/  ULDC.64 UR4, c[0x0][0x9e0] ;  /* 0x0002780000047ab9 */ /* 0x000fe20000000a00 */
[----:B------:R1:W-:Y:S01]  /*2750*/  @!P3 SYNCS.ARRIVE.TRANS64.RED.A1T0 RZ, [R4+URZ], RZ ;  /* 0x000000ff04ffb9a7 */ /* 0x0003e2000810043f */
[----:B------:R-:W-:Y:S01]  /*2760*/  UISETP.GE.AND UP1, UPT, UR5, 0x1, UPT ;  /* 0x000000010500788c */ /* 0x000fe2000bf26270 */
[----:B------:R-:W2:Y:S01]  /*2770*/  MUFU.TANH R24, R24 ;  /* 0x0000001800187308 */ /* 0x000ea20000002400 */
[----:B------:R-:W-:-:S02]  /*2780*/  VIADD R21, R14, UR4 ;  /* 0x000000040e157c36 */ /* 0x000fc40008000000 */
[----:B------:R-:W-:Y:S02]  /*2790*/  VIADD R27, R14, UR54 ;  /* 0x000000360e1b7c36 */ /* 0x000fe40008000000 */
[----:B------:R-:W-:Y:S01]  /*27a0*/  PLOP3.LUT P1, PT, PT, PT, UP1, 0x40, 0x0 ;  /* 0x000000000000781c */ /* 0x000fe20003f2e818 */
[----:B-1----:R-:W-:Y:S02]  /*27b0*/  IMAD R4, R75, -0x60, R16 ;  /* 0xffffffa04b047824 */ /* 0x002fe400078e0210 */
[----:B------:R-:W1:Y:S01]  /*27c0*/  MUFU.TANH R25, R25 ;  /* 0x0000001900197308 */ /* 0x000e620000002400 */
[----:B------:R-:W-:Y:S02]  /*27d0*/  VIADD R63, R12, 0xffffffff ;  /* 0xffffffff0c3f7836 */ /* 0x000fe40000000000 */
[----:B------:R-:W-:-:S04]  /*27e0*/  VIADD R4, R4, 0x60 ;  /* 0x0000006004047836 */ /* 0x000fc80000000000 */
[----:B------:R-:W-:Y:S01]  /*27f0*/  IMAD R20, R17, -0x2, R4 ;  /* 0xfffffffe11147824 */ /* 0x000fe200078e0204 */
[----:B------:R-:W3:Y:S04]  /*2800*/  MUFU.TANH R2, R2 ;  /* 0x0000000200027308 */ /* 0x000ee80000002400 */
[----:B0-----:R-:W-:-:S04]  /*2810*/  VIADDMNMX R4, R66, R21, R20, PT ;  /* 0x0000001542047246 */ /* 0x001fc80003800114 */
[----:B------:R-:W0:Y:S08]  /*2820*/  MUFU.TANH R0, R0 ;  /* 0x0000000000007308 */ /* 0x000e300000002400 */
[----:B------:R-:W4:Y:S08]  /*2830*/  MUFU.TANH R28, R28 ;  /* 0x0000001c001c7308 */ /* 0x000f300000002400 */
        /* <DEDUP_REMOVED lines=42> */
[----:B------:R5:W0:Y:S02]  /*2ae0*/  MUFU.TANH R26, R31 ;  /* 0x0000001f001a7308 */ /* 0x000a240000002400 */
[----:B-----5:R-:W-:-:S02]  /*2af0*/  VIADD R31, R10, 0xffffffff ;  /* 0xffffffff0a1f7836 */ /* 0x020fc40000000000 */
[----:B------:R-:W-:Y:S01]  /*2b00*/  IMAD.IADD R10, R27, 0x1, R66 ;  /* 0x000000011b0a7824 */ /* 0x000fe200078e0242 */
[----:B-1234-:R-:W-:Y:S06]  /*2b10*/  @P1 BRA `(.L_x_4555) ;  /* 0x0000000000541947 */ /* 0x01efec0003800000 */
[----:B------:R-:W-:Y:S01]  /*2b20*/  IADD3 R12, R16, -R121, R66 ;  /* 0x80000079100c7210 */ /* 0x000fe20007ffe042 */
[----:B------:R-:W-:Y:S03]  /*2b30*/  BSSY B0, `(.L_x_4556) ;  /* 0x0000010000007945 */ /* 0x000fe60003800000 */
        /* <DEDUP_REMOVED lines=10> */
.L_x_4557:
[----:B------:R-:W-:-:S06]  /*2be0*/  UISETP.NE.AND UP2, UPT, UR5, 0x1, UPT ;  /* 0x000000010500788c */ /* 0x000fcc000bf45270 */
[----:B------:R-:W-:-:S05]  /*2bf0*/  PLOP3.LUT P1, PT, PT, PT, UP2, 0x80, 0x0 ;  /* 0x000000000000781c */ /* 0x000fca0003f2f028 */
[----:B------:R-:W-:-:S08]  /*2c00*/  @UP2 ULDC.64 UR6, c[0x0][0x9e8] ;  /* 0x00027a0000062ab9 */ /* 0x000fd00000000a00 */
[----:B------:R-:W-:-:S05]  /*2c10*/  @P1 IMAD.HI.U32 R14, R12, UR6, RZ ;  /* 0x000000060c0e1c27 */ /* 0x000fca000f8e00ff */
[----:B------:R-:W-:-:S07]  /*2c20*/  @P1 SHF.R.U32.HI R12, RZ, UR7, R14 ;  /* 0x00000007ff0c1c19 */ /* 0x000fce000801160e */
.L_x_4558:
[----:B------:R-:W-:Y:S05]  /*2c30*/  BSYNC B0 ;  /* 0x0000000000007941 */ /* 0x000fea0003800000 */
.L_x_4556:
[----:B------:R-:W-:-:S05]  /*2c40*/  IMAD R15, R12, UR5, R63 ;  /* 0x000000050c0f7c24 */ /* 0x000fca000f8e023f */
[----:B------:R-:W-:Y:S02]  /*2c50*/  VIMNMX R10, R10, R15, !PT ;  /* 0x0000000f0a0a7248 */ /* 0x000fe40007fe0100 */
[----:B------:R-:W-:-:S07]  /*2c60*/  VIADDMNMX R4, R15, UR5, R4, PT ;  /* 0x000000050f047c46 */ /* 0x000fce000b800104 */
.L_x_4555:
[C---:B------:R-:W-:Y:S02]  /*2c70*/  ISETP.GE.AND P1, PT, R31.reuse, 0x2, PT ;  /* 0x000000021f00780c */ /* 0x040fe40003f26270 */
[C---:B------:R-:W-:Y:S02]  /*2c80*/  ISETP.GE.AND P5, PT, R31.reuse, 0xa, PT ;  /* 0x0000000a1f00780c */ /* 0x040fe40003fa6270 */
[----:B------:R-:W-:Y:S02]  /*2c90*/  ISETP.GT.AND P3, PT, R10, 0x1, !P1 ;  /* 0x000000010a00780c */ /* 0x000fe40004f64270 */
[----:B------:R-:W-:Y:S02]  /*2ca0*/  ISETP.GE.AND P2, PT, R31, 0x9, PT ;  /* 0x000000091f00780c */ /* 0x000fe40003f46270 */
[----:B------:R-:W-:Y:S02]  /*2cb0*/  ISETP.LT.OR P3, PT, R4, 0x2, P3 ;  /* 0x000000020400780c */ /* 0x000fe40001f61670 */
[----:B------:R-:W-:-:S02]  /*2cc0*/  P2R R12, PR, RZ, 0x20 ;  /* 0x00000020ff0c7803 */ /* 0x000fc40000000000 */
[----:B------:R-:W-:Y:S02]  /*2cd0*/  FSEL R67, R25, -INF , !P3 ;  /* 0xff80000019437808 */ /* 0x000fe40005800000 */
[C---:B------:R-:W-:Y:S02]  /*2ce0*/  ISETP.GT.AND P3, PT, R10.reuse, 0x9, !P5 ;  /* 0x000000090a00780c */ /* 0x040fe40006f64270 */
[----:B------:R-:W-:Y:S02]  /*2cf0*/  ISETP.GT.AND P4, PT, R10, 0x8, !P2 ;  /* 0x000000080a00780c */ /* 0x000fe40005784270 */
        /* <DEDUP_REMOVED lines=27> */
[C---:B------:R-:W-:Y:S02]  /*2eb0*/  ISETP.GE.AND P4, PT, R31.reuse, 0x22, PT ;  /* 0x000000221f00780c */ /* 0x040fe40003f86270 */
        /* <DEDUP_REMOVED lines=59> */
[----:B------:R-:W-:Y:S02]  /*3270*/  P2R R25, PR, RZ, 0x20 ;  /* 0x00000020ff197803 */ /* 0x000fe40000000000 */
[----:B------:R-:W-:Y:S02]  /*3280*/  FSEL R97, R64, -INF , !P3 ;  /* 0xff80000040617808 */ /* 0x000fe40005800000 */
[C---:B------:R-:W-:Y:S02]  /*3290*/  ISETP.GE.AND P3, PT, R31.reuse, 0x52, PT ;  /* 0x000000521f00780c */ /* 0x040fe40003f66270 */
[----:B------:R-:W-:Y:S02]  /*32a0*/  ISETP.GE.AND P6, PT, R31, 0x1, PT ;  /* 0x000000011f00780c */ /* 0x000fe40003fc6270 */
[----:B------:R-:W-:-:S04]  /*32b0*/  ISETP.GT.AND P4, PT, R10, 0x51, !P3 ;  /* 0x000000510a00780c */ /* 0x000fc80005f84270 */
[----:B------:R-:W-:-:S04]  /*32c0*/  ISETP.LT.OR P4, PT, R4, 0x52, P4 ;  /* 0x000000520400780c */ /* 0x000fc80002781670 */
[----:B------:R-:W-:Y:S02]  /*32d0*/  FSEL R65, R65, -INF , !P4 ;  /* 0xff80000041417808 */ /* 0x000fe40006000000 */
[----:B------:R-:W-:-:S04]  /*32e0*/  ISETP.GE.AND P4, PT, R31, 0x59, PT ;  /* 0x000000591f00780c */ /* 0x000fc80003f86270 */
[----:B------:R-:W-:-:S04]  /*32f0*/  ISETP.GT.AND P5, PT, R10, 0x58, !P4 ;  /* 0x000000580a00780c */ /* 0x000fc800067a4270 */
[----:B------:R-:W-:-:S04]  /*3300*/  ISETP.LT.OR P5, PT, R4, 0x59, P5 ;  /* 0x000000590400780c */ /* 0x000fc80002fa1670 */
[----:B------:R-:W-:Y:S02]  /*3310*/  FSEL R14, R68, -INF , !P5 ;  /* 0xff800000440e7808 */ /* 0x000fe40006800000 */
[----:B------:R-:W-:-:S04]  /*3320*/  ISETP.GT.AND P5, PT, R10, RZ, !P6 ;  /* 0x000000ff0a00720c */ /* 0x000fc800077a4270 */
[----:B------:R-:W-:-:S04]  /*3330*/  ISETP.LT.OR P5, PT, R4, 0x1, P5 ;  /* 0x000000010400780c */ /* 0x000fc80002fa1670 */
[----:B------:R-:W-:Y:S02]  /*3340*/  FSEL R33, R24, -INF , !P5 ;  /* 0xff80000018217808 */ /* 0x000fe40006800000 */
[----:B------:R-:W-:-:S04]  /*3350*/  ISETP.GE.AND P5, PT, R31, 0x5a, PT ;  /* 0x0000005a1f00780c */ /* 0x000fc80003fa6270 */
[----:B------:R-:W-:Y:S02]  /*3360*/  P2R R31, PR, RZ, 0x20 ;  /* 0x00000020ff1f7803 */ /* 0x000fe40000000000 */
[----:B------:R-:W-:-:S04]  /*3370*/  ISETP.GT.AND P5, PT, R10, 0x59, !P5 ;  /* 0x000000590a00780c */ /* 0x000fc80006fa4270 */
[----:B------:R-:W-:Y:S02]  /*3380*/  ISETP.LT.OR P5, PT, R4, 0x5a, P5 ;  /* 0x0000005a0400780c */ /* 0x000fe40002fa1670 */
[----:B------:R-:W0:Y:S02]  /*3390*/  SHFL.IDX PT, R4, R9, 0x1, 0x1c1f ;  /* 0x003c1f0009047f89 */ /* 0x000e2400000e0000 */
[----:B------:R-:W-:Y:S02]  /*33a0*/  FSEL R69, R69, -INF , !P5 ;  /* 0xff80000045457808 */ /* 0x000fe40006800000 */
[----:B------:R-:W-:Y:S02]  /*33b0*/  PLOP3.LUT P5, PT, PT, PT, UP1, 0x40, 0x0 ;  /* 0x000000000000781c */ /* 0x000fe40003fae818 */
[----:B0-----:R-:W-:Y:S01]  /*33c0*/  VIADDMNMX R15, R4, R21, R20, PT ;  /* 0x00000015040f7246 */ /* 0x001fe20003800114 */
[----:B------:R-:W-:-:S10]  /*33d0*/  IMAD.IADD R20, R27, 0x1, R4 ;  /* 0x000000011b147824 */ /* 0x000fd400078e0204 */
[----:B------:R-:W-:Y:S05]  /*33e0*/  @P5 BRA `(.L_x_4559) ;  /* 0x00000000005c5947 */ /* 0x000fea0003800000 */
        /* <DEDUP_REMOVED lines=13> */
.L_x_4561:
[----:B------:R-:W-:-:S06]  /*34c0*/  UISETP.NE.AND UP2, UPT, UR5, 0x1, UPT ;  /* 0x000000010500788c */ /* 0x000fcc000bf45270 */
[----:B------:R-:W-:-:S05]  /*34d0*/  PLOP3.LUT P5, PT, PT, PT, UP2, 0x80, 0x0 ;  /* 0x000000000000781c */ /* 0x000fca0003faf028 */
[----:B------:R-:W-:-:S08]  /*34e0*/  @UP2 ULDC.64 UR6, c[0x0][0x9e8] ;  /* 0x00027a0000062ab9 */ /* 0x000fd00000000a00 */
[----:B------:R-:W-:Y:S01]  /*34f0*/  @P5 IMAD.HI.U32 R9, R4, UR6, RZ ;  /* 0x0000000604095c27 */ /* 0x000fe2000f8e00ff */
[----:B------:R-:W-:-:S13]  /*3500*/  PLOP3.LUT P5, PT, PT, PT, UP2, 0x80, 0x0 ;  /* 0x000000000000781c */ /* 0x000fda0003faf028 */
[----:B------:R-:W-:-:S07]  /*3510*/  @P5 SHF.R.U32.HI R4, RZ, UR7, R9 ;  /* 0x00000007ff045c19 */ /* 0x000fce0008011609 */
.L_x_4562:
[----:B------:R-:W-:Y:S05]  /*3520*/  BSYNC B0 ;  /* 0x0000000000007941 */ /* 0x000fea0003800000 */
.L_x_4560:
[----:B------:R-:W-:-:S05]  /*3530*/  IMAD R4, R4, UR5, R63 ;  /* 0x0000000504047c24 */ /* 0x000fca000f8e023f */
[----:B------:R-:W-:Y:S02]  /*3540*/  VIMNMX R20, R20, R4, !PT ;  /* 0x0000000414147248 */ /* 0x000fe40007fe0100 */
[----:B------:R-:W-:-:S07]  /*3550*/  VIADDMNMX R15, R4, UR5, R15, PT ;  /* 0x00000005040f7c46 */ /* 0x000fce000b80010f */
.L_x_4559:
[C---:B------:R-:W-:Y:S01]  /*3560*/  ISETP.GT.AND P1, PT, R20.reuse, 0x1, !P1 ;  /* 0x000000011400780c */ /* 0x040fe20004f24270 */
[----:B------:R-:W-:Y:S01]  /*3570*/  ULDC UR6, c[0x0][0x988] ;  /* 0x0002620000067ab9 */ /* 0x000fe20000000800 */
[----:B------:R-:W-:Y:S01]  /*3580*/  ISETP.GT.AND P2, PT, R20, 0x8, !P2 ;  /* 0x000000081400780c */ /* 0x000fe20005744270 */
[----:B------:R-:W-:Y:S01]  /*3590*/  @UP0 ULDC UR14, c[0x0][0x450] ;  /* 0x00011400000e0ab9 */ /* 0x000fe20000000800 */
[----:B------:R-:W-:Y:S01]  /*35a0*/  ISETP.LT.OR P1, PT, R15, 0x2, P1 ;  /* 0x000000020f00780c */ /* 0x000fe20000f21670 */
[----:B------:R-:W-:Y:S01]  /*35b0*/  UMOV UR10, UR60 ;  /* 0x0000003c000a7c82 */ /* 0x000fe20008000000 */
[----:B------:R-:W-:Y:S02]  /*35c0*/  FMNMX.FTZ R4, R33, R67, !PT ;  /* 0x0000004321047209 */ /* 0x000fe40007810000 */
[----:B------:R-:W-:Y:S02]  /*35d0*/  FSEL R21, R0, -INF , !P1 ;  /* 0xff80000000157808 */ /* 0x000fe40004800000 */
[----:B------:R-:W-:-:S02]  /*35e0*/  ISETP.NE.AND P1, PT, R12, RZ, PT ;  /* 0x000000ff0c00720c */ /* 0x000fc40003f25270 */
[----:B------:R-:W-:Y:S02]  /*35f0*/  ISETP.LT.OR P2, PT, R15, 0x9, P2 ;  /* 0x000000090f00780c */ /* 0x000fe40001741670 */
[----:B------:R-:W-:Y:S02]  /*3600*/  ISETP.GT.AND P1, PT, R20, 0x9, !P1 ;  /* 0x000000091400780c */ /* 0x000fe40004f24270 */
[----:B------:R-:W-:Y:S02]  /*3610*/  FMNMX.FTZ R4, R71, R4, !PT ;  /* 0x0000000447047209 */ /* 0x000fe40007810000 */
[----:B------:R-:W-:Y:S02]  /*3620*/  ISETP.LT.OR P1, PT, R15, 0xa, P1 ;  /* 0x0000000a0f00780c */ /* 0x000fe40000f21670 */
[----:B------:R-:W-:Y:S02]  /*3630*/  FSEL R24, R30, -INF , !P2 ;  /* 0xff8000001e187808 */ /* 0x000fe40005000000 */
[----:B------:R-:W-:-:S02]  /*3640*/  FSEL R26, R26, -INF , !P1 ;  /* 0xff8000001a1a7808 */ /* 0x000fc40004800000 */
[----:B------:R-:W-:Y:S02]  /*3650*/  ISETP.NE.AND P1, PT, R25, RZ, PT ;  /* 0x000000ff1900720c */ /* 0x000fe40003f25270 */
[----:B------:R-:W-:Y:S02]  /*3660*/  ISETP.NE.AND P2, PT, R28, RZ, PT ;  /* 0x000000ff1c00720c */ /* 0x000fe40003f45270 */
[----:B------:R-:W-:Y:S02]  /*3670*/  ISETP.GT.AND P1, PT, R20, 0x10, !P1 ;  /* 0x000000101400780c */ /* 0x000fe40004f24270 */
[----:B------:R-:W-:Y:S02]  /*3680*/  FMNMX.FTZ R4, R73, R4, !PT ;  /* 0x0000000449047209 */ /* 0x000fe40007810000 */
[----:B------:R-:W-:Y:S02]  /*3690*/  ISETP.LT.OR P1, PT, R15, 0x11, P1 ;  /* 0x000000110f00780c */ /* 0x000fe40000f21670 */
[----:B------:R-:W-:-:S02]  /*36a0*/  FMNMX.FTZ R4, R77, R4, !PT ;  /* 0x000000044d047209 */ /* 0x000fc40007810000 */
[----:B------:R-:W-:Y:S02]  /*36b0*/  FSEL R28, R34, -INF , !P1 ;  /* 0xff800000221c7808 */ /* 0x000fe40004800000 */
[----:B------:R-:W-:Y:S02]  /*36c0*/  ISETP.GT.AND P1, PT, R20, 0x11, !P2 ;  /* 0x000000111400780c */ /* 0x000fe40005724270 */
[----:B------:R-:W-:Y:S02]  /*36d0*/  ISETP.NE.AND P5, PT, R29, RZ, PT ;  /* 0x000000ff1d00720c */ /* 0x000fe40003fa5270 */
[----:B------:R-:W-:Y:S02]  /*36e0*/  ISETP.LT.OR P1, PT, R15, 0x12, P1 ;  /* 0x000000120f00780c */ /* 0x000fe40000f21670 */
[----:B------:R-:W-:Y:S02]  /*36f0*/  FMNMX.FTZ R4, R79, R4, !PT ;  /* 0x000000044f047209 */ /* 0x000fe40007810000 */
[----:B------:R-:W-:-:S02]  /*3700*/  FSEL R30, R35, -INF , !P1 ;  /* 0xff800000231e7808 */ /* 0x000fc40004800000 */
[----:B------:R-:W-:Y:S02]  /*3710*/  ISETP.GT.AND P1, PT, R20, 0x18, !P5 ;  /* 0x000000181400780c */ /* 0x000fe40006f24270 */
[----:B------:R-:W-:Y:S02]  /*3720*/  FMNMX.FTZ R4, R81, R4, !PT ;  /* 0x0000000451047209 */ /* 0x000fe40007810000 */
[----:B------:R-:W-:Y:S02]  /*3730*/  ISETP.LT.OR P1, PT, R15, 0x19, P1 ;  /* 0x000000190f00780c */ /* 0x000fe40000f21670 */
[----:B------:R-:W-:Y:S02]  /*3740*/  FMNMX.FTZ R4, R83, R4, !PT ;  /* 0x0000000453047209 */ /* 0x000fe40007810000 */
[----:B------:R-:W-:Y:S02]  /*3750*/  ISETP.NE.AND P2, PT, R32, RZ, PT ;  /* 0x000000ff2000720c */ /* 0x000fe40003f45270 */
[----:B------:R-:W-:-:S02]  /*3760*/  FSEL R32, R38, -INF , !P1 ;  /* 0xff80000026207808 */ /* 0x000fc40004800000 */
[----:B------:R-:W-:Y:S02]  /*3770*/  FMNMX.FTZ R4, R85, R4, !PT ;  /* 0x0000000455047209 */ /* 0x000fe40007810000 */
        /* <DEDUP_REMOVED lines=28> */
[----:B------:R-:W-:-:S02]  /*3940*/  FMNMX.FTZ R9, R65, R4, !PT ;  /* 0x0000000441097209 */ /* 0x000fc40007810000 */
[----:B------:R-:W-:Y:S02]  /*3950*/  ISETP.NE.AND P1, PT, R44, RZ, PT ;  /* 0x000000ff2c00720c */ /* 0x000fe40003f25270 */
[----:B------:R-:W-:Y:S02]  /*3960*/  FMNMX.FTZ R9, R14, R9, !PT ;  /* 0x000000090e097209 */ /* 0x000fe40007810000 */
[C---:B------:R-:W-:Y:S02]  /*3970*/  ISETP.GT.AND P1, PT, R20.reuse, 0x29, !P1 ;  /* 0x000000291400780c */ /* 0x040fe40004f24270 */
[----:B------:R-:W-:Y:S01]  /*3980*/  FMNMX.FTZ R25, R69, R9, !PT ;  /* 0x0000000945197209 */ /* 0x000fe20007810000 */
[----:B------:R-:W-:Y:S01]  /*3990*/  IMAD.U32 R9, RZ, RZ, UR6 ;  /* 0x00000006ff097e24 */ /* 0x000fe2000f8e00ff */
[----:B------:R-:W-:Y:S01]  /*39a0*/  ISETP.LT.OR P1, PT, R15, 0x2a, P1 ;  /* 0x0000002a0f00780c */ /* 0x000fe20000f21670 */
[----:B------:R-:W-:Y:S01]  /*39b0*/  @UP0 ULDC UR6, c[0x0][0x44c] ;  /* 0x0001130000060ab9 */ /* 0x000fe20000000800 */
[----:B------:R-:W-:Y:S01]  /*39c0*/  ISETP.GT.AND P6, PT, R20, RZ, !P6 ;  /* 0x000000ff1400720c */ /* 0x000fe200077c4270 */
[----:B------:R-:W0:Y:S01]  /*39d0*/  SHFL.BFLY PT, R4, R25, 0x2, 0x1f ;  /* 0x0c401f0019047f89 */ /* 0x000e2200000e0000 */
[----:B------:R-:W-:Y:S01]  /*39e0*/  FSEL R42, R47, -INF , !P1 ;  /* 0xff8000002f2a7808 */ /* 0x000fe20004800000 */
[----:B------:R-:W-:Y:S01]  /*39f0*/  UIMAD.WIDE.U32 UR6, UR60, UR6, URZ ;  /* 0x000000063c0672a5 */ /* 0x000fe2000f8e003f */
[----:B------:R-:W-:-:S02]  /*3a00*/  ISETP.NE.AND P1, PT, R70, RZ, PT ;  /* 0x000000ff4600720c */ /* 0x000fc40003f25270 */
[C---:B------:R-:W-:Y:S01]  /*3a10*/  ISETP.LT.OR P6, PT, R15.reuse, 0x1, P6 ;  /* 0x000000010f00780c */ /* 0x040fe200037c1670 */
[----:B------:R-:W-:Y:S01]  /*3a20*/  @UP0 USHF.R.U32.HI UR10, URZ, UR14, UR7 ;  /* 0x0000000e3f0a0299 */ /* 0x000fe20008011607 */
[----:B------:R-:W-:Y:S02]  /*3a30*/  ISETP.GT.AND P1, PT, R20, 0x30, !P1 ;  /* 0x000000301400780c */ /* 0x000fe40004f24270 */
[----:B------:R-:W-:Y:S02]  /*3a40*/  FSEL R2, R2, -INF , !P6 ;  /* 0xff80000002027808 */ /* 0x000fe40007000000 */
[----:B------:R-:W-:Y:S02]  /*3a50*/  ISETP.LT.OR P1, PT, R15, 0x31, P1 ;  /* 0x000000310f00780c */ /* 0x000fe40000f21670 */
[----:B------:R-:W-:Y:S02]  /*3a60*/  ISETP.NE.AND P5, PT, R56, RZ, PT ;  /* 0x000000ff3800720c */ /* 0x000fe40003fa5270 */
[----:B------:R-:W-:-:S02]  /*3a70*/  FSEL R44, R50, -INF , !P1 ;  /* 0xff800000322c7808 */ /* 0x000fc40004800000 */
[----:B------:R-:W-:Y:S02]  /*3a80*/  ISETP.NE.AND P1, PT, R48, RZ, PT ;  /* 0x000000ff3000720c */ /* 0x000fe40003f25270 */
[----:B------:R-:W-:Y:S02]  /*3a90*/  ISETP.NE.AND P6, PT, R78, RZ, PT ;  /* 0x000000ff4e00720c */ /* 0x000fe40003fc5270 */
[C---:B------:R-:W-:Y:S02]  /*3aa0*/  ISETP.GT.AND P1, PT, R20.reuse, 0x31, !P1 ;  /* 0x000000311400780c */ /* 0x040fe40004f24270 */
[----:B------:R-:W-:Y:S02]  /*3ab0*/  ISETP.GT.AND P3, PT, R20, 0x51, !P3 ;  /* 0x000000511400780c */ /* 0x000fe40005f64270 */
[----:B------:R-:W-:Y:S02]  /*3ac0*/  ISETP.LT.OR P1, PT, R15, 0x32, P1 ;  /* 0x000000320f00780c */ /* 0x000fe40000f21670 */
[----:B0-----:R-:W-:-:S02]  /*3ad0*/  FMNMX.FTZ R27, R25, R4, !PT ;  /* 0x00000004191b7209 */ /* 0x001fc40007810000 */
[----:B------:R-:W-:Y:S02]  /*3ae0*/  FMNMX.FTZ R25, R2, R21, !PT ;  /* 0x0000001502197209 */ /* 0x000fe40007810000 */
[----:B------:R-:W-:Y:S01]  /*3af0*/  FSEL R46, R51, -INF , !P1 ;  /* 0xff800000332e7808 */ /* 0x000fe20004800000 */
[----:B------:R-:W0:Y:S01]  /*3b00*/  SHFL.BFLY PT, R4, R27, 0x1, 0x1f ;  /* 0x0c201f001b047f89 */ /* 0x000e2200000e0000 */
        /* <DEDUP_REMOVED lines=14> */
[----:B------:R-:W-:Y:S02]  /*3bf0*/  ISETP.GT.AND P1, PT, R20, 0x40, !P2 ;  /* 0x000000401400780c */ /* 0x000fe40005724270 */
[----:B------:R-:W-:-:S02]  /*3c00*/  FMNMX.FTZ R25, R36, R25, !PT ;  /* 0x0000001924197209 */ /* 0x000fc40007810000 */
[----:B------:R-:W-:Y:S02]  /*3c10*/  ISETP.LT.OR P1, PT, R15, 0x41, P1 ;  /* 0x000000410f00780c */ /* 0x000fe40000f21670 */
[----:B------:R-:W-:Y:S02]  /*3c20*/  FMNMX.FTZ R25, R38, R25, !PT ;  /* 0x0000001926197209 */ /* 0x000fe40007810000 */
[----:B------:R-:W-:Y:S02]  /*3c30*/  FSEL R10, R58, -INF , !P1 ;  /* 0xff8000003a0a7808 */ /* 0x000fe40004800000 */
[----:B------:R-:W-:Y:S02]  /*3c40*/  FMNMX.FTZ R25, R40, R25, !PT ;  /* 0x0000001928197209 */ /* 0x000fe40007810000 */
[----:B------:R-:W-:Y:S02]  /*3c50*/  ISETP.GT.AND P1, PT, R20, 0x41, !P5 ;  /* 0x000000411400780c */ /* 0x000fe40006f24270 */
[----:B0-----:R-:W-:-:S02]  /*3c60*/  FMNMX.FTZ R4, R27, R4, !PT ;  /* 0x000000041b047209 */ /* 0x001fc40007810000 */
[----:B------:R-:W-:Y:S02]  /*3c70*/  FMNMX.FTZ R25, R42, R25, !PT ;  /* 0x000000192a197209 */ /* 0x000fe40007810000 */
[----:B------:R-:W-:Y:S01]  /*3c80*/  ISETP.LT.OR P1, PT, R15, 0x42, P1 ;  /* 0x000000420f00780c */ /* 0x000fe20000f21670 */
[----:B------:R-:W-:Y:S01]  /*3c90*/  FMUL.FTZ R29, R4, R9 ;  /* 0x00000009041d7220 */ /* 0x000fe20000410000 */
[----:B------:R-:W-:Y:S02]  /*3ca0*/  FMNMX.FTZ R25, R44, R25, !PT ;  /* 0x000000192c197209 */ /* 0x000fe40007810000 */
[----:B------:R-:W-:Y:S02]  /*3cb0*/  FSEL R0, R59, -INF , !P1 ;  /* 0xff8000003b007808 */ /* 0x000fe40004800000 */
[----:B------:R-:W-:Y:S02]  /*3cc0*/  FSETP.NEU.FTZ.AND P1, PT, R4, -INF , PT ;  /* 0xff8000000400780b */ /* 0x000fe40003f3d000 */
[----:B------:R-:W-:-:S02]  /*3cd0*/  ISETP.NE.AND P5, PT, R76, RZ, PT ;  /* 0x000000ff4c00720c */ /* 0x000fc40003fa5270 */
[----:B------:R-:W-:Y:S02]  /*3ce0*/  FMNMX.FTZ R25, R46, R25, !PT ;  /* 0x000000192e197209 */ /* 0x000fe40007810000 */
[----:B------:R-:W-:Y:S02]  /*3cf0*/  FSEL R60, R29, RZ, P1 ;  /* 0x000000ff1d3c7208 */ /* 0x000fe40000800000 */
[----:B------:R-:W-:Y:S02]  /*3d00*/  ISETP.GT.AND P1, PT, R20, 0x48, !P5 ;  /* 0x000000481400780c */ /* 0x000fe40006f24270 */
[----:B------:R-:W-:Y:S01]  /*3d10*/  FMNMX.FTZ R25, R48, R25, !PT ;  /* 0x0000001930197209 */ /* 0x000fe20007810000 */
[-CC-:B------:R-:W-:Y:S01]  /*3d20*/  FFMA.FTZ R27, R33, R9.reuse, -R60.reuse ;  /* 0x00000009211b7223 */ /* 0x180fe2000001083c */
[----:B------:R-:W-:Y:S01]  /*3d30*/  ISETP.LT.OR P1, PT, R15, 0x49, P1 ;  /* 0x000000490f00780c */ /* 0x000fe20000f21670 */
[--C-:B------:R-:W-:Y:S01]  /*3d40*/  FFMA.FTZ R29, R67, R9, -R60.reuse ;  /* 0x00000009431d7223 */ /* 0x100fe2000001083c */
[----:B------:R-:W-:Y:S01]  /*3d50*/  FMNMX.FTZ R25, R12, R25, !PT ;  /* 0x000000190c197209 */ /* 0x000fe20007810000 */
[-CC-:B------:R-:W-:Y:S01]  /*3d60*/  FFMA.FTZ R33, R73, R9.reuse, -R60.reuse ;  /* 0x0000000949217223 */ /* 0x180fe2000001083c */
[----:B------:R-:W-:Y:S01]  /*3d70*/  FSEL R50, R62, -INF , !P1 ;  /* 0xff8000003e327808 */ /* 0x000fe20004800000 */
[----:B------:R-:W-:Y:S01]  /*3d80*/  MUFU.EX2 R27, R27 ;  /* 0x0000001b001b7308 */ /* 0x000fe20000000800 */
[----:B------:R-:W-:Y:S01]  /*3d90*/  ISETP.NE.AND P2, PT, R80, RZ, PT ;  /* 0x000000ff5000720c */ /* 0x000fe20003f45270 */
[-CC-:B------:R-:W-:Y:S01]  /*3da0*/  FFMA.FTZ R35, R77, R9.reuse, -R60.reuse ;  /* 0x000000094d237223 */ /* 0x180fe2000001083c */
[----:B------:R-:W-:Y:S01]  /*3db0*/  ISETP.GT.AND P1, PT, R20, 0x49, !P6 ;  /* 0x000000491400780c */ /* 0x000fe20007724270 */
[--C-:B------:R-:W-:Y:S01]  /*3dc0*/  FFMA.FTZ R37, R81, R9, -R60.reuse ;  /* 0x0000000951257223 */ /* 0x100fe2000001083c */
[----:B------:R-:W-:Y:S01]  /*3dd0*/  FMNMX.FTZ R25, R10, R25, !PT ;  /* 0x000000190a197209 */ /* 0x000fe20007810000 */
[-CC-:B------:R-:W-:Y:S01]  /*3de0*/  FFMA.FTZ R43, R65, R9.reuse, -R60.reuse ;  /* 0x00000009412b7223 */ /* 0x180fe2000001083c */
[----:B------:R-:W-:Y:S01]  /*3df0*/  ISETP.NE.AND P5, PT, R31, RZ, PT ;  /* 0x000000ff1f00720c */ /* 0x000fe20003fa5270 */
[-CC-:B------:R-:W-:Y:S01]  /*3e00*/  FFMA.FTZ R31, R71, R9.reuse, -R60.reuse ;  /* 0x00000009471f7223 */ /* 0x180fe2000001083c */
[----:B------:R-:W-:Y:S01]  /*3e10*/  ISETP.GT.AND P2, PT, R20, 0x50, !P2 ;  /* 0x000000501400780c */ /* 0x000fe20005744270 */
[----:B------:R0:W1:Y:S01]  /*3e20*/  MUFU.EX2 R188, R29 ;  /* 0x0000001d00bc7308 */ /* 0x0000620000000800 */
[----:B------:R-:W-:Y:S01]  /*3e30*/  ISETP.LT.OR P1, PT, R15, 0x4a, P1 ;  /* 0x0000004a0f00780c */ /* 0x000fe20000f21670 */
[--C-:B------:R-:W-:Y:S01]  /*3e40*/  FFMA.FTZ R39, R93, R9, -R60.reuse ;  /* 0x000000095d277223 */ /* 0x100fe2000001083c */
[----:B------:R-:W-:Y:S01]  /*3e50*/  FMNMX.FTZ R25, R0, R25, !PT ;  /* 0x0000001900197209 */ /* 0x000fe20007810000 */
[----:B------:R-:W-:Y:S01]  /*3e60*/  FFMA.FTZ R14, R14, R9, -R60 ;  /* 0x000000090e0e7223 */ /* 0x000fe2000001083c */
[----:B------:R-:W-:-:S02]  /*3e70*/  ISETP.GT.AND P4, PT, R20, 0x58, !P4 ;  /* 0x000000581400780c */ /* 0x000fc40006784270 */
[----:B------:R-:W-:Y:S01]  /*3e80*/  ISETP.GT.AND P5, PT, R20, 0x59, !P5 ;  /* 0x000000591400780c */ /* 0x000fe20006fa4270 */
[----:B------:R-:W2:Y:S01]  /*3e90*/  MUFU.EX2 R31, R31 ;  /* 0x0000001f001f7308 */ /* 0x000ea20000000800 */
[----:B------:R-:W-:Y:S01]  /*3ea0*/  ISETP.LT.OR P2, PT, R15, 0x51, P2 ;  /* 0x000000510f00780c */ /* 0x000fe20001741670 */
[-CC-:B0-----:R-:W-:Y:S01]  /*3eb0*/  FFMA.FTZ R29, R79, R9.reuse, -R60.reuse ;  /* 0x000000094f1d7223 */ /* 0x181fe2000001083c */
[----:B------:R-:W-:Y:S01]  /*3ec0*/  FSEL R20, R3, -INF , !P1 ;  /* 0xff80000003147808 */ /* 0x000fe20004800000 */
[----:B------:R-:W-:Y:S01]  /*3ed0*/  FFMA.FTZ R3, R85, R9, -R60 ;  /* 0x0000000955037223 */ /* 0x000fe2000001083c */
[----:B------:R-:W-:Y:S02]  /*3ee0*/  FMNMX.FTZ R25, R50, R25, !PT ;  /* 0x0000001932197209 */ /* 0x000fe40007810000 */
[----:B------:R-:W-:Y:S01]  /*3ef0*/  ISETP.LT.OR P3, PT, R15, 0x52, P3 ;  /* 0x000000520f00780c */ /* 0x000fe20001f61670 */
[----:B------:R0:W-:Y:S01]  /*3f00*/  MUFU.EX2 R180, R3 ;  /* 0x0000000300b47308 */ /* 0x0001e20000000800 */
[----:B------:R-:W-:-:S02]  /*3f10*/  FSEL R8, R8, -INF , !P2 ;  /* 0xff80000008087808 */ /* 0x000fc40005000000 */
[----:B------:R-:W-:Y:S02]  /*3f20*/  FMNMX.FTZ R25, R20, R25, !PT ;  /* 0x0000001914197209 */ /* 0x000fe40007810000 */
[----:B------:R-:W-:Y:S02]  /*3f30*/  ISETP.LT.OR P4, PT, R15, 0x59, P4 ;  /* 0x000000590f00780c */ /* 0x000fe40002781670 */
[----:B------:R-:W-:Y:S01]  /*3f40*/  FSEL R52, R5, -INF , !P3 ;  /* 0xff80000005347808 */ /* 0x000fe20005800000 */
[--C-:B------:R-:W-:Y:S01]  /*3f50*/  FFMA.FTZ R5, R41, R9, -R60.reuse ;  /* 0x0000000929057223 */ /* 0x100fe2000001083c */
[----:B------:R-:W-:Y:S01]  /*3f60*/  FMNMX.FTZ R25, R8, R25, !PT ;  /* 0x0000001908197209 */ /* 0x000fe20007810000 */
[-CC-:B0-----:R-:W-:Y:S01]  /*3f70*/  FFMA.FTZ R3, R87, R9.reuse, -R60.reuse ;  /* 0x0000000957037223 */ /* 0x181fe2000001083c */
[----:B------:R-:W-:Y:S01]  /*3f80*/  ISETP.LT.OR P5, PT, R15, 0x5a, P5 ;  /* 0x0000005a0f00780c */ /* 0x000fe20002fa1670 */
[--C-:B------:R-:W-:Y:S01]  /*3f90*/  FFMA.FTZ R41, R61, R9, -R60.reuse ;  /* 0x000000093d297223 */ /* 0x100fe2000001083c */
[----:B------:R-:W-:Y:S01]  /*3fa0*/  FSEL R54, R13, -INF , !P4 ;  /* 0xff8000000d367808 */ /* 0x000fe20006000000 */
[----:B------:R-:W-:Y:S01]  /*3fb0*/  MUFU.EX2 R182, R3 ;  /* 0x0000000300b67308 */ /* 0x000fe20000000800 */
[----:B------:R-:W-:Y:S01]  /*3fc0*/  FMNMX.FTZ R25, R52, R25, !PT ;  /* 0x0000001934197209 */ /* 0x000fe20007810000 */
[-CC-:B------:R-:W-:Y:S01]  /*3fd0*/  FFMA.FTZ R13, R89, R9.reuse, -R60.reuse ;  /* 0x00000009590d7223 */ /* 0x180fe2000001083c */
[----:B------:R-:W-:Y:S01]  /*3fe0*/  FSEL R56, R11, -INF , !P5 ;  /* 0xff8000000b387808 */ /* 0x000fe20006800000 */
[--C-:B------:R-:W-:Y:S01]  /*3ff0*/  FFMA.FTZ R11, R45, R9, -R60.reuse ;  /* 0x000000092d0b7223 */ /* 0x100fe2000001083c */
[----:B------:R-:W-:Y:S01]  /*4000*/  FMNMX.FTZ R25, R54, R25, !PT ;  /* 0x0000001936197209 */ /* 0x000fe20007810000 */
[----:B------:R-:W-:Y:S01]  /*4010*/  FFMA.FTZ R15, R49, R9, -R60 ;  /* 0x00000009310f7223 */ /* 0x000fe2000001083c */
[----:B------:R-:W-:Y:S01]  /*4020*/  R2UR UR11, R74 ;  /* 0x000000004a0b72ca */ /* 0x000fe200000e0000 */
[----:B------:R-:W-:Y:S01]  /*4030*/  MUFU.EX2 R174, R41 ;  /* 0x0000002900ae7308 */ /* 0x000fe20000000800 */
[----:B------:R-:W-:-:S05]  /*4040*/  FMNMX.FTZ R25, R56, R25, !PT ;  /* 0x0000001938197209 */ /* 0x000fca0007810000 */
[----:B------:R-:W0:Y:S02]  /*4050*/  SHFL.BFLY PT, R58, R25, 0x2, 0x1f ;  /* 0x0c401f00193a7f89 */ /* 0x000e2400000e0000 */
[----:B------:R3:W4:Y:S04]  /*4060*/  MUFU.EX2 R190, R33 ;  /* 0x0000002100be7308 */ /* 0x0007280000000800 */
[----:B------:R-:W-:-:S04]  /*4070*/  UIADD3 UR6, UR11, UR10, URZ ;  /* 0x0000000a0b067290 */ /* 0x000fc8000fffe03f */
[----:B------:R-:W5:Y:S01]  /*4080*/  MUFU.EX2 R35, R35 ;  /* 0x0000002300237308 */ /* 0x000f620000000800 */
[----:B---3--:R-:W-:Y:S01]  /*4090*/  FFMA.FTZ R33, R83, R9, -R60 ;  /* 0x0000000953217223 */ /* 0x008fe2000001083c */
[----:B------:R-:W-:-:S06]  /*40a0*/  UIADD3 UR4, UR6, UR4, URZ ;  /* 0x0000000406047290 */ /* 0x000fcc000fffe03f */
[----:B------:R3:W5:Y:S01]  /*40b0*/  MUFU.EX2 R184, R29 ;  /* 0x0000001d00b87308 */ /* 0x0007620000000800 */
[----:B0-----:R-:W-:Y:S01]  /*40c0*/  FMNMX.FTZ R58, R25, R58, !PT ;  /* 0x0000003a193a7209 */ /* 0x001fe20007810000 */
[----:B------:R-:W-:-:S06]  /*40d0*/  FFMA.FTZ R25, R57, R9, -R60 ;  /* 0x0000000939197223 */ /* 0x000fcc000001083c */
[----:B------:R-:W0:Y:S01]  /*40e0*/  MUFU.EX2 R37, R37 ;  /* 0x0000002500257308 */ /* 0x000e220000000800 */
[----:B---3--:R-:W-:Y:S01]  /*40f0*/  FFMA.FTZ R29, R91, R9, -R60 ;  /* 0x000000095b1d7223 */ /* 0x008fe2000001083c */
[----:B------:R-:W3:Y:S06]  /*4100*/  SHFL.BFLY PT, R3, R58, 0x1, 0x1f ;  /* 0x0c201f003a037f89 */ /* 0x000eec00000e0000 */
[----:B------:R1:W-:Y:S08]  /*4110*/  MUFU.EX2 R172, R25 ;  /* 0x0000001900ac7308 */ /* 0x0003f00000000800 */
[----:B------:R-:W-:Y:S08]  /*4120*/  MUFU.EX2 R168, R43 ;  /* 0x0000002b00a87308 */ /* 0x000ff00000000800 */
[----:B------:R2:W0:Y:S01]  /*4130*/  MUFU.EX2 R186, R33 ;  /* 0x0000002100ba7308 */ /* 0x0004220000000800 */
[----:B---3--:R-:W-:-:S04]  /*4140*/  FMNMX.FTZ R3, R58, R3, !PT ;  /* 0x000000033a037209 */ /* 0x008fc80007810000 */
[C---:B------:R-:W-:Y:S01]  /*4150*/  FSETP.NEU.FTZ.AND P1, PT, R3.reuse, -INF , PT ;  /* 0xff8000000300780b */ /* 0x040fe20003f3d000 */
[-C--:B-1----:R-:W-:Y:S02]  /*4160*/  FMUL.FTZ R25, R3, R9.reuse ;  /* 0x0000000903197220 */ /* 0x082fe40000410000 */
[----:B------:R-:W-:Y:S01]  /*4170*/  MUFU.EX2 R5, R5 ;  /* 0x0000000500057308 */ /* 0x000fe20000000800 */
[----:B--2---:R-:W-:Y:S02]  /*4180*/  FFMA.FTZ R33, R53, R9, -R60 ;  /* 0x0000000935217223 */ /* 0x004fe4000001083c */
[----:B------:R-:W-:Y:S02]  /*4190*/  FSEL R41, R25, RZ, P1 ;  /* 0x000000ff19297208 */ /* 0x000fe40000800000 */
[----:B------:R-:W-:-:S03]  /*41a0*/  PLOP3.LUT P1, PT, PT, PT, UP1, 0x40, 0x0 ;  /* 0x000000000000781c */ /* 0x000fc60003f2e818 */
        /* <DEDUP_REMOVED lines=17> */
[----:B-1----:R-:W-:Y:S01]  /*42c0*/  FADD.FTZ R26, R27, R188 ;  /* 0x000000bc1b1a7221 */ /* 0x002fe20000010000 */
[-CC-:B------:R-:W-:Y:S01]  /*42d0*/  FFMA.FTZ R46, R46, R9.reuse, -R41.reuse ;  /* 0x000000092e2e7223 */ /* 0x180fe20000010829 */
[-CC-:B------:R-:W-:Y:S01]  /*42e0*/  FFMA.FTZ R48, R48, R9.reuse, -R41.reuse ;  /* 0x0000000930307223 */ /* 0x180fe20000010829 */
[--C-:B------:R-:W-:Y:S01]  /*42f0*/  FFMA.FTZ R0, R0, R9, -R41.reuse ;  /* 0x0000000900007223 */ /* 0x100fe20000010829 */
[----:B------:R-:W-:Y:S01]  /*4300*/  FADD.FTZ R43, R31, R26 ;  /* 0x0000001a1f2b7221 */ /* 0x000fe20000010000 */
[----:B------:R-:W-:Y:S01]  /*4310*/  F2FP.F16.F32.PACK_AB R188, R188, R27 ;  /* 0x0000001bbcbc723e */ /* 0x000fe200000000ff */
[-C--:B------:R-:W-:Y:S01]  /*4320*/  FFMA.FTZ R10, R10, R9.reuse, -R41 ;  /* 0x000000090a0a7223 */ /* 0x080fe20000010829 */
[----:B------:R-:W1:Y:S01]  /*4330*/  MUFU.EX2 R21, R21 ;  /* 0x0000001500157308 */ /* 0x000e620000000800 */
[----:B----4-:R-:W-:Y:S01]  /*4340*/  FADD.FTZ R26, R190, R43 ;  /* 0x0000002bbe1a7221 */ /* 0x010fe20000010000 */
[-CC-:B------:R-:W-:Y:S01]  /*4350*/  FFMA.FTZ R50, R50, R9.reuse, -R41.reuse ;  /* 0x0000000932327223 */ /* 0x180fe20000010829 */
[-CC-:B------:R-:W-:Y:S01]  /*4360*/  FFMA.FTZ R20, R20, R9.reuse, -R41.reuse ;  /* 0x0000000914147223 */ /* 0x180fe20000010829 */
[-CC-:B------:R-:W-:Y:S01]  /*4370*/  FFMA.FTZ R52, R52, R9.reuse, -R41.reuse ;  /* 0x0000000934347223 */ /* 0x180fe20000010829 */
[----:B-----5:R-:W-:Y:S01]  /*4380*/  FADD.FTZ R43, R35, R26 ;  /* 0x0000001a232b7221 */ /* 0x020fe20000010000 */
[----:B------:R-:W-:Y:S01]  /*4390*/  FFMA.FTZ R54, R54, R9, -R41 ;  /* 0x0000000936367223 */ /* 0x000fe20000010829 */
[----:B------:R-:W-:Y:S01]  /*43a0*/  F2FP.F16.F32.PACK_AB R190, R190, R31 ;  /* 0x0000001fbebe723e */ /* 0x000fe200000000ff */
[----:B------:R-:W2:Y:S01]  /*43b0*/  MUFU.EX2 R24, R24 ;  /* 0x0000001800187308 */ /* 0x000ea20000000800 */
[C---:B------:R-:W-:Y:S01]  /*43c0*/  FADD.FTZ R26, R184.reuse, R43 ;  /* 0x0000002bb81a7221 */ /* 0x040fe20000010000 */
[----:B------:R-:W-:-:S03]  /*43d0*/  F2FP.F16.F32.PACK_AB R184, R184, R35 ;  /* 0x00000023b8b8723e */ /* 0x000fc600000000ff */
[----:B0-----:R-:W-:-:S03]  /*43e0*/  FADD.FTZ R43, R37, R26 ;  /* 0x0000001a252b7221 */ /* 0x001fc60000010000 */
[----:B------:R-:W0:Y:S01]  /*43f0*/  MUFU.EX2 R28, R28 ;  /* 0x0000001c001c7308 */ /* 0x000e220000000800 */
[C---:B------:R-:W-:Y:S01]  /*4400*/  FADD.FTZ R43, R186.reuse, R43 ;  /* 0x0000002bba2b7221 */ /* 0x040fe20000010000 */
[----:B------:R-:W-:Y:S02]  /*4410*/  F2FP.F16.F32.PACK_AB R186, R186, R37 ;  /* 0x00000025baba723e */ /* 0x000fe400000000ff */
[----:B-1----:R-:W-:Y:S01]  /*4420*/  F2FP.F16.F32.PACK_AB R189, R21, R2 ;  /* 0x0000000215bd723e */ /* 0x002fe200000000ff */
[----:B------:R-:W-:Y:S01]  /*4430*/  FADD.FTZ R26, R180, R43 ;  /* 0x0000002bb41a7221 */ /* 0x000fe20000010000 */
[----:B------:R-:W-:Y:S01]  /*4440*/  FADD.FTZ R43, R2, R21 ;  /* 0x00000015022b7221 */ /* 0x000fe20000010000 */
[C---:B------:R-:W-:Y:S01]  /*4450*/  F2FP.F16.F32.PACK_AB R180, R5.reuse, R180 ;  /* 0x000000b405b4723e */ /* 0x040fe200000000ff */
[----:B------:R1:W3:Y:S01]  /*4460*/  MUFU.EX2 R185, R30 ;  /* 0x0000001e00b97308 */ /* 0x0002e20000000800 */
[----:B------:R-:W-:Y:S01]  /*4470*/  FADD.FTZ R45, R5, R26 ;  /* 0x0000001a052d7221 */ /* 0x000fe20000010000 */
[----:B--2---:R-:W-:-:S04]  /*4480*/  FADD.FTZ R26, R24, R43 ;  /* 0x0000002b181a7221 */ /* 0x004fc80000010000 */
[C---:B------:R-:W-:Y:S01]  /*4490*/  FADD.FTZ R43, R191.reuse, R26 ;  /* 0x0000001abf2b7221 */ /* 0x040fe20000010000 */
[----:B------:R-:W-:Y:S01]  /*44a0*/  F2FP.F16.F32.PACK_AB R191, R191, R24 ;  /* 0x00000018bfbf723e */ /* 0x000fe200000000ff */
[----:B------:R-:W2:Y:S01]  /*44b0*/  MUFU.EX2 R32, R32 ;  /* 0x0000002000207308 */ /* 0x000ea20000000800 */
[----:B-1----:R-:W-:Y:S01]  /*44c0*/  FADD.FTZ R30, R182, R45 ;  /* 0x0000002db61e7221 */ /* 0x002fe20000010000 */
[----:B0-----:R-:W-:Y:S01]  /*44d0*/  FADD.FTZ R26, R28, R43 ;  /* 0x0000002b1c1a7221 */ /* 0x001fe20000010000 */
[C---:B------:R-:W-:Y:S02]  /*44e0*/  F2FP.F16.F32.PACK_AB R182, R11.reuse, R182 ;  /* 0x000000b60bb6723e */ /* 0x040fe400000000ff */
[----:B------:R-:W-:-:S03]  /*44f0*/  FADD.FTZ R30, R11, R30 ;  /* 0x0000001e0b1e7221 */ /* 0x000fc60000010000 */
[----:B------:R-:W0:Y:S01]  /*4500*/  MUFU.EX2 R187, R34 ;  /* 0x0000002200bb7308 */ /* 0x000e220000000800 */
[C---:B---3--:R-:W-:Y:S01]  /*4510*/  FADD.FTZ R43, R185.reuse, R26 ;  /* 0x0000001ab92b7221 */ /* 0x048fe20000010000 */
[----:B------:R-:W-:-:S06]  /*4520*/  F2FP.F16.F32.PACK_AB R185, R185, R28 ;  /* 0x0000001cb9b9723e */ /* 0x000fcc00000000ff */
[----:B------:R-:W1:Y:S08]  /*4530*/  MUFU.EX2 R36, R36 ;  /* 0x0000002400247308 */ /* 0x000e700000000800 */
[----:B------:R-:W3:Y:S08]  /*4540*/  MUFU.EX2 R181, R38 ;  /* 0x0000002600b57308 */ /* 0x000ef00000000800 */
[----:B------:R4:W-:Y:S08]  /*4550*/  MUFU.EX2 R179, R12 ;  /* 0x0000000c00b37308 */ /* 0x0009f00000000800 */
[----:B------:R-:W-:Y:S01]  /*4560*/  MUFU.EX2 R40, R40 ;  /* 0x0000002800287308 */ /* 0x000fe20000000800 */
[-C--:B----4-:R-:W-:Y:S01]  /*4570*/  FFMA.FTZ R12, R8, R9.reuse, -R41 ;  /* 0x00000009080c7223 */ /* 0x090fe20000010829 */
[----:B--2---:R-:W-:Y:S01]  /*4580*/  FADD.FTZ R8, R32, R43 ;  /* 0x0000002b20087221 */ /* 0x004fe20000010000 */
[----:B------:R-:W-:-:S03]  /*4590*/  FFMA.FTZ R41, R56, R9, -R41 ;  /* 0x0000000938297223 */ /* 0x000fc60000010829 */
[C---:B0-----:R-:W-:Y:S01]  /*45a0*/  FADD.FTZ R43, R187.reuse, R8 ;  /* 0x00000008bb2b7221 */ /* 0x041fe20000010000 */
[----:B------:R-:W-:Y:S01]  /*45b0*/  F2FP.F16.F32.PACK_AB R187, R187, R32 ;  /* 0x00000020bbbb723e */ /* 0x000fe200000000ff */
[----:B------:R-:W-:Y:S02]  /*45c0*/  MUFU.EX2 R183, R42 ;  /* 0x0000002a00b77308 */ /* 0x000fe40000000800 */
[----:B-1----:R-:W-:-:S04]  /*45d0*/  FADD.FTZ R8, R36, R43 ;  /* 0x0000002b24087221 */ /* 0x002fc80000010000 */
[C---:B---3--:R-:W-:Y:S01]  /*45e0*/  FADD.FTZ R27, R181.reuse, R8 ;  /* 0x00000008b51b7221 */ /* 0x048fe20000010000 */
[----:B------:R-:W-:Y:S01]  /*45f0*/  F2FP.F16.F32.PACK_AB R181, R181, R36 ;  /* 0x00000024b5b5723e */ /* 0x000fe200000000ff */
[----:B------:R-:W0:Y:S08]  /*4600*/  MUFU.EX2 R13, R13 ;  /* 0x0000000d000d7308 */ /* 0x000e300000000800 */
[----:B------:R-:W-:Y:S08]  /*4610*/  MUFU.EX2 R44, R44 ;  /* 0x0000002c002c7308 */ /* 0x000ff00000000800 */
[----:B------:R1:W2:Y:S01]  /*4620*/  MUFU.EX2 R176, R15 ;  /* 0x0000000f00b07308 */ /* 0x0002a20000000800 */
[----:B0-----:R-:W-:-:S07]  /*4630*/  FADD.FTZ R45, R13, R30 ;  /* 0x0000001e0d2d7221 */ /* 0x001fce0000010000 */
[----:B------:R-:W-:Y:S01]  /*4640*/  MUFU.EX2 R177, R46 ;  /* 0x0000002e00b17308 */ /* 0x000fe20000000800 */
[----:B-1----:R-:W-:-:S07]  /*4650*/  FFMA.FTZ R15, R95, R9, -R60 ;  /* 0x000000095f0f7223 */ /* 0x002fce000001083c */
[----:B------:R-:W0:Y:S01]  /*4660*/  MUFU.EX2 R29, R29 ;  /* 0x0000001d001d7308 */ /* 0x000e220000000800 */
[C---:B--2---:R-:W-:Y:S01]  /*4670*/  FADD.FTZ R26, R176.reuse, R45 ;  /* 0x0000002db01a7221 */ /* 0x044fe20000010000 */
[----:B------:R-:W-:-:S06]  /*4680*/  F2FP.F16.F32.PACK_AB R176, R176, R13 ;  /* 0x0000000db0b0723e */ /* 0x000fcc00000000ff */
[----:B------:R-:W1:Y:S08]  /*4690*/  MUFU.EX2 R48, R48 ;  /* 0x0000003000307308 */ /* 0x000e700000000800 */
[----:B------:R2:W-:Y:S01]  /*46a0*/  MUFU.EX2 R173, R0 ;  /* 0x0000000000ad7308 */ /* 0x0005e20000000800 */
[----:B0-----:R-:W-:-:S07]  /*46b0*/  FADD.FTZ R45, R29, R26 ;  /* 0x0000001a1d2d7221 */ /* 0x001fce0000010000 */
[----:B------:R0:W3:Y:S01]  /*46c0*/  MUFU.EX2 R178, R33 ;  /* 0x0000002100b27308 */ /* 0x0000e20000000800 */
[----:B--2---:R-:W-:-:S04]  /*46d0*/  FADD.FTZ R0, R40, R27 ;  /* 0x0000001b28007221 */ /* 0x004fc80000010000 */
[C---:B------:R-:W-:Y:S01]  /*46e0*/  FADD.FTZ R5, R183.reuse, R0 ;  /* 0x00000000b7057221 */ /* 0x040fe20000010000 */
[----:B------:R-:W-:Y:S02]  /*46f0*/  F2FP.F16.F32.PACK_AB R183, R183, R40 ;  /* 0x00000028b7b7723e */ /* 0x000fe400000000ff */
[----:B------:R-:W2:Y:S01]  /*4700*/  MUFU.EX2 R39, R39 ;  /* 0x0000002700277308 */ /* 0x000ea20000000800 */
[----:B------:R-:W-:Y:S01]  /*4710*/  FADD.FTZ R0, R44, R5 ;  /* 0x000000052c007221 */ /* 0x000fe20000010000 */
[-CC-:B0-----:R-:W-:Y:S01]  /*4720*/  FFMA.FTZ R33, R97, R9.reuse, -R60.reuse ;  /* 0x0000000961217223 */ /* 0x181fe2000001083c */
[----:B------:R-:W-:Y:S02]  /*4730*/  FFMA.FTZ R60, R69, R9, -R60 ;  /* 0x00000009453c7223 */ /* 0x000fe4000001083c */
[C---:B------:R-:W-:Y:S01]  /*4740*/  FADD.FTZ R5, R177.reuse, R0 ;  /* 0x00000000b1057221 */ /* 0x040fe20000010000 */
[----:B------:R-:W-:Y:S02]  /*4750*/  F2FP.F16.F32.PACK_AB R177, R177, R44 ;  /* 0x0000002cb1b1723e */ /* 0x000fe400000000ff */
[----:B------:R-:W0:Y:S01]  /*4760*/  MUFU.EX2 R10, R10 ;  /* 0x0000000a000a7308 */ /* 0x000e220000000800 */
[----:B-1----:R-:W-:Y:S01]  /*4770*/  FADD.FTZ R0, R48, R5 ;  /* 0x0000000530007221 */ /* 0x002fe20000010000 */
[C---:B---3--:R-:W-:Y:S01]  /*4780*/  FADD.FTZ R26, R178.reuse, R45 ;  /* 0x0000002db21a7221 */ /* 0x048fe20000010000 */
[----:B------:R-:W-:-:S02]  /*4790*/  F2FP.F16.F32.PACK_AB R178, R178, R29 ;  /* 0x0000001db2b2723e */ /* 0x000fc400000000ff */
[C---:B------:R-:W-:Y:S01]  /*47a0*/  FADD.FTZ R5, R179.reuse, R0 ;  /* 0x00000000b3057221 */ /* 0x040fe20000010000 */
[----:B------:R-:W-:Y:S02]  /*47b0*/  F2FP.F16.F32.PACK_AB R179, R179, R48 ;  /* 0x00000030b3b3723e */ /* 0x000fe400000000ff */
[----:B------:R-:W1:Y:S01]  /*47c0*/  MUFU.EX2 R15, R15 ;  /* 0x0000000f000f7308 */ /* 0x000e620000000800 */
[----:B--2---:R-:W-:-:S04]  /*47d0*/  FADD.FTZ R43, R39, R26 ;  /* 0x0000001a272b7221 */ /* 0x004fc80000010000 */
[C---:B------:R-:W-:Y:S01]  /*47e0*/  FADD.FTZ R8, R172.reuse, R43 ;  /* 0x0000002bac087221 */ /* 0x040fe20000010000 */
[----:B------:R-:W-:Y:S02]  /*47f0*/  F2FP.F16.F32.PACK_AB R172, R172, R39 ;  /* 0x00000027acac723e */ /* 0x000fe400000000ff */
[----:B------:R-:W2:Y:S01]  /*4800*/  MUFU.EX2 R50, R50 ;  /* 0x0000003200327308 */ /* 0x000ea20000000800 */
[----:B0-----:R-:W-:-:S04]  /*4810*/  FADD.FTZ R0, R10, R5 ;  /* 0x000000050a007221 */ /* 0x001fc80000010000 */
[C---:B------:R-:W-:Y:S01]  /*4820*/  FADD.FTZ R5, R173.reuse, R0 ;  /* 0x00000000ad057221 */ /* 0x040fe20000010000 */
[----:B------:R-:W-:Y:S01]  /*4830*/  F2FP.F16.F32.PACK_AB R173, R173, R10 ;  /* 0x0000000aadad723e */ /* 0x000fe200000000ff */
[----:B------:R-:W-:Y:S01]  /*4840*/  VIADD R10, R75, 0xfffffffe ;  /* 0xfffffffe4b0a7836 */ /* 0x000fe20000000000 */
[----:B------:R-:W0:Y:S01]  /*4850*/  MUFU.EX2 R175, R20 ;  /* 0x0000001400af7308 */ /* 0x000e220000000800 */
[----:B-1----:R-:W-:-:S04]  /*4860*/  FADD.FTZ R27, R15, R8 ;  /* 0x000000080f1b7221 */ /* 0x002fc80000010000 */
[C---:B------:R-:W-:Y:S01]  /*4870*/  FADD.FTZ R8, R174.reuse, R27 ;  /* 0x0000001bae087221 */ /* 0x040fe20000010000 */
[----:B------:R-:W-:Y:S02]  /*4880*/  F2FP.F16.F32.PACK_AB R174, R174, R15 ;  /* 0x0000000faeae723e */ /* 0x000fe400000000ff */
[----:B------:R-:W1:Y:S01]  /*4890*/  MUFU.EX2 R33, R33 ;  /* 0x0000002100217308 */ /* 0x000e620000000800 */
[----:B--2---:R-:W-:-:S07]  /*48a0*/  FADD.FTZ R0, R50, R5 ;  /* 0x0000000532007221 */ /* 0x004fce0000010000 */
[----:B------:R-:W2:Y:S01]  /*48b0*/  MUFU.EX2 R12, R12 ;  /* 0x0000000c000c7308 */ /* 0x000ea20000000800 */
[C---:B0-----:R-:W-:Y:S01]  /*48c0*/  FADD.FTZ R5, R175.reuse, R0 ;  /* 0x00000000af057221 */ /* 0x041fe20000010000 */
[----:B------:R-:W-:-:S06]  /*48d0*/  F2FP.F16.F32.PACK_AB R175, R175, R50 ;  /* 0x00000032afaf723e */ /* 0x000fcc00000000ff */
        /* <DEDUP_REMOVED lines=12> */
[----:B--2---:R-:W-:Y:S01]  /*49a0*/  FADD.FTZ R0, R54, R5 ;  /* 0x0000000536007221 */ /* 0x004fe20000010000 */
[C---:B0-----:R-:W-:Y:S01]  /*49b0*/  FADD.FTZ R8, R25.reuse, R8 ;  /* 0x0000000819087221 */ /* 0x041fe20000010000 */
[----:B------:R-:W-:Y:S02]  /*49c0*/  F2FP.F16.F32.PACK_AB R170, R25, R14 ;  /* 0x0000000e19aa723e */ /* 0x000fe400000000ff */
[C---:B-1----:R-:W-:Y:S01]  /*49d0*/  FADD.FTZ R5, R41.reuse, R0 ;  /* 0x0000000029057221 */ /* 0x042fe20000010000 */
        /* <DEDUP_REMOVED lines=12> */
.L_x_4564:
[----:B------:R-:W-:-:S11]  /*4aa0*/  UISETP.NE.AND UP2, UPT, UR5, 0x1, UPT ;  /* 0x000000010500788c */ /* 0x000fd6000bf45270 */
[----:B------:R-:W-:Y:S02]  /*4ab0*/  @UP2 ULDC.64 UR6, c[0x0][0x9e8] ;  /* 0x00027a0000062ab9 */ /* 0x000fe40000000a00 */
[----:B------:R-:W-:-:S04]  /*4ac0*/  UIMAD.WIDE.U32 UR10, UR14, UR6, URZ ;  /* 0x000000060e0a72a5 */ /* 0x000fc8000f8e003f */
[----:B------:R-:W-:-:S12]  /*4ad0*/  @UP2 USHF.R.U32.HI UR14, URZ, UR7, UR11 ;  /* 0x000000073f0e2299 */ /* 0x000fd8000801160b */
.L_x_4565:
[----:B------:R-:W-:-:S04]  /*4ae0*/  UIMAD UR5, UR14, UR5, UR5 ;  /* 0x000000050e0572a4 */ /* 0x000fc8000f8e0205 */
[----:B------:R-:W-:-:S04]  /*4af0*/  UISETP.LT.AND UP2, UPT, UR4, UR5, UPT ;  /* 0x000000050400728c */ /* 0x000fc8000bf41270 */
[----:B------:R-:W-:-:S12]  /*4b00*/  USEL UR4, UR4, UR5, UP2 ;  /* 0x0000000504047287 */ /* 0x000fd80009000000 */
.L_x_4563:
[----:B------:R-:W-:Y:S01]  /*4b10*/  R2UR UR6, R22 ;  /* 0x00000000160672ca */ /* 0x000fe200000e0000 */
[----:B------:R-:W-:Y:S01]  /*4b20*/  UIMAD.WIDE UR4, UR4, 0x2aaaaaab, URZ ;  /* 0x2aaaaaab040478a5 */ /* 0x000fe2000f8e023f */
[----:B------:R-:W-:Y:S01]  /*4b30*/  IMAD.MOV.U32 R2, RZ, RZ, 0x3f800000 ;  /* 0x3f800000ff027424 */ /* 0x000fe200078e00ff */
[----:B------:R-:W-:Y:S01]  /*4b40*/  CS2R R118, SRZ ;  /* 0x0000000000767805 */ /* 0x000fe2000001ff00 */
[----:B------:R-:W-:Y:S01]  /*4b50*/  IMAD.MOV.U32 R0, RZ, RZ, 0x3f800000 ;  /* 0x3f800000ff007424 */ /* 0x000fe200078e00ff */
        /* <DEDUP_REMOVED lines=58> */
.L_x_4583:
[----:B------:R-:W-:-:S04]  /*4f00*/  UIADD3 UR5, UR37, 0x1, URZ ;  /* 0x0000000125057890 */ /* 0x000fc8000fffe03f */
[----:B------:R-:W-:-:S04]  /*4f10*/  UISETP.NE.AND UP2, UPT, UR5, 0x2, UPT ;  /* 0x000000020500788c */ /* 0x000fc8000bf45270 */
[----:B------:R-:W-:Y:S02]  /*4f20*/  USEL UR39, URZ, 0x1, UP2 ;  /* 0x000000013f277887 */ /* 0x000fe40009000000 */
[----:B------:R-:W-:Y:S02]  /*4f30*/  USEL UR5, UR5, URZ, UP2 ;  /* 0x0000003f05057287 */ /* 0x000fe40009000000 */
[----:B------:R-:W-:Y:S01]  /*4f40*/  ULOP3.LUT UR39, UR36, UR39, URZ, 0x3c, !UPT ;  /* 0x0000002724277292 */ /* 0x000fe2000f8e3c3f */
[----:B------:R-:W-:Y:S11]  /*4f50*/  @!P0 BRA `(.L_x_4567) ;  /* 0x0000000000048947 */ /* 0x000ff60003800000 */
[----:B------:R-:W-:Y:S01]  /*4f60*/  BPT.TRAP 0x1 ;  /* 0x000000040000795c */ /* 0x000fe20000300000 */
.L_x_4567:
[----:B------:R-:W-:Y:S01]  /*4f70*/  ULEA UR7, UR5, UR38, 0x3 ;  /* 0x0000002605077291 */ /* 0x000fe2000f8e183f */
[----:B------:R-:W-:-:S05]  /*4f80*/  IMAD.U32 R9, RZ, RZ, UR39 ;  /* 0x00000027ff097e24 */ /* 0x000fca000f8e00ff */
[----:B------:R-:W-:-:S04]  /*4f90*/  SHF.L.U32 R9, R9, 0x1f, RZ ;  /* 0x0000001f09097819 */ /* 0x000fc800000006ff */
[----:B------:R0:W1:Y:S01]  /*4fa0*/  SYNCS.PHASECHK.TRANS64.TRYWAIT P1, [UR7+0x30830], R9 ;  /* 0x03083009ff0075a7 */ /* 0x0000620008020147 */
[----:B------:R-:W-:Y:S05]  /*4fb0*/  @!P0 BRA `(.L_x_4568) ;  /* 0x0000000000048947 */ /* 0x000fea0003800000 */
[----:B------:R-:W-:Y:S01]  /*4fc0*/  BPT.TRAP 0x1 ;  /* 0x000000040000795c */ /* 0x000fe20000300000 */
.L_x_4568:
[----:B-1----:R-:W-:Y:S05]  /*4fd0*/  @P1 BRA `(.L_x_4569) ;  /* 0x0000000000081947 */ /* 0x002fea0003800000 */
[----:B------:R-:W1:Y:S02]  /*4fe0*/  SYNCS.PHASECHK.TRANS64.TRYWAIT P1, [UR7+0x30830], R9 ;  /* 0x03083009ff0075a7 */ /* 0x000e640008020147 */
[----:B-1----:R-:W-:Y:S05]  /*4ff0*/  @!P1 BRA `(.L_x_4570) ;  /* 0x0000011800c49947 */ /* 0x002fea0003800000 */
.L_x_4569:
[----:B------:R-:W-:Y:S01]  /*5000*/  R2UR UR44, R6 ;  /* 0x00000000062c72ca */ /* 0x000fe200000e0000 */
[----:B------:R-:W-:Y:S01]  /*5010*/  UIMAD UR6, UR5, 0x900, UR61 ;  /* 0x00000900050678a4 */ /* 0x000fe2000f8e023d */
[----:B------:R-:W-:Y:S01]  /*5020*/  R2UR UR45, R7 ;  /* 0x00000000072d72ca */ /* 0x000fe200000e0000 */
[----:B------:R-:W-:Y:S01]  /*5030*/  WARPGROUP.ARRIVE ;  /* 0x00000000000079c5 */ /* 0x000fe20000000000 */
[----:B------:R-:W-:Y:S01]  /*5040*/  UMOV UR47, 0x40000040 ;  /* 0x40000040002f7882 */ /* 0x000fe20000000000 */
[----:B------:R-:W-:Y:S01]  /*5050*/  UIADD3 UR10, UR6, 0x6, URZ ;  /* 0x00000006060a7890 */ /* 0x000fe2000fffe03f */
[-C--:B------:R-:W-:Y:S01]  /*5060*/  FMUL.FTZ R24, R24, R0.reuse ;  /* 0x0000000018187220 */ /* 0x080fe20000410000 */
[----:B------:R-:W-:Y:S01]  /*5070*/  UMOV UR11, 0x40000040 ;  /* 0x40000040000b7882 */ /* 0x000fe20000000000 */
[----:B------:R-:W-:Y:S01]  /*5080*/  UMOV UR46, UR6 ;  /* 0x00000006002e7c82 */ /* 0x000fe20008000000 */
[----:B------:R-:W-:Y:S01]  /*5090*/  UIADD3 UR14, UR6, 0x300, URZ ;  /* 0x00000300060e7890 */ /* 0x000fe2000fffe03f */
[-C--:B------:R-:W-:Y:S01]  /*50a0*/  FMUL.FTZ R25, R25, R0.reuse ;  /* 0x0000000019197220 */ /* 0x080fe20000410000 */
[----:B------:R-:W-:Y:S01]  /*50b0*/  UMOV UR15, 0x40000040 ;  /* 0x40000040000f7882 */ /* 0x000fe20000000000 */
[----:B------:R-:W-:Y:S01]  /*50c0*/  UIADD3 UR18, UR6, 0x302, URZ ;  /* 0x0000030206127890 */ /* 0x000fe2000fffe03f */
[-C--:B------:R-:W-:Y:S01]  /*50d0*/  FMUL.FTZ R28, R28, R0.reuse ;  /* 0x000000001c1c7220 */ /* 0x080fe20000410000 */
[----:B------:R-:W-:Y:S01]  /*50e0*/  UMOV UR19, 0x40000040 ;  /* 0x4000004000137882 */ /* 0x000fe20000000000 */
[----:B------:R-:W-:Y:S01]  /*50f0*/  HGMMA.64x96x16.F32 R120, gdesc[UR44], RZ, !UPT, gsb0 ;  /* 0x016000002c7879f0 */ /* 0x000fe2000c0008ff */
[----:B------:R-:W-:Y:S01]  /*5100*/  UIADD3 UR46, UR6, 0x2, URZ ;  /* 0x00000002062e7890 */ /* 0x000fe2000fffe03f */
[-C--:B------:R-:W-:Y:S01]  /*5110*/  FMUL.FTZ R29, R29, R0.reuse ;  /* 0x000000001d1d7220 */ /* 0x080fe20000410000 */
[----:B------:R-:W-:Y:S01]  /*5120*/  UMOV UR44, UR56 ;  /* 0x00000038002c7c82 */ /* 0x000fe20008000000 */
[----:B------:R-:W-:Y:S01]  /*5130*/  UMOV UR45, UR57 ;  /* 0x00000039002d7c82 */ /* 0x000fe20008000000 */
        /* <DEDUP_REMOVED lines=104> */
[----:B------:R-:W-:Y:S01]  /*57c0*/  HGMMA.64x96x16.F32 R120, gdesc[UR44], R120, gsb0 ;  /* 0x016000002c7879f0 */ /* 0x000fe20008000878 */
[----:B------:R-:W-:Y:S01]  /*57d0*/  UIADD3 UR46, UR6, 0x4, URZ ;  /* 0x00000004062e7890 */ /* 0x000fe2000fffe03f */
[----:B------:R-:W-:Y:S01]  /*57e0*/  FMUL.FTZ R119, R119, R2 ;  /* 0x0000000277777220 */ /* 0x000fe20000410000 */
[----:B------:R-:W-:Y:S01]  /*57f0*/  UMOV UR44, UR52 ;  /* 0x00000034002c7c82 */ /* 0x000fe20008000000 */
[----:B------:R-:W-:Y:S01]  /*5800*/  UMOV UR45, UR53 ;  /* 0x00000035002d7c82 */ /* 0x000fe20008000000 */
[----:B------:R-:W-:Y:S01]  /*5810*/  UMOV UR47, 0x40000040 ;  /* 0x40000040002f7882 */ /* 0x000fe20000000000 */
[----:B------:R-:W-:-:S02]  /*5820*/  WARPGROUP.DEPBAR.LE gsb0, 0x0 ;  /* 0x00008000000079c5 */ /* 0x000fc40000010000 */
[----:B------:R-:W-:-:S06]  /*5830*/  WARPGROUP.ARRIVE ;  /* 0x00000000000079c5 */ /* 0x000fcc0000000000 */
[----:B------:R-:W-:Y:S01]  /*5840*/  HGMMA.64x96x16.F32 R120, gdesc[UR44], R120, gsb0 ;  /* 0x016000002c7879f0 */ /* 0x000fe20008000878 */
[----:B------:R-:W-:Y:S01]  /*5850*/  UIADD3 UR46, UR6, 0x606, URZ ;  /* 0x00000606062e7890 */ /* 0x000fe2000fffe03f */
[----:B------:R-:W-:Y:S01]  /*5860*/  UMOV UR44, UR48 ;  /* 0x00000030002c7c82 */ /* 0x000fe20008000000 */
[----:B------:R-:W-:Y:S01]  /*5870*/  UMOV UR45, UR49 ;  /* 0x00000031002d7c82 */ /* 0x000fe20008000000 */
[----:B------:R-:W-:Y:S01]  /*5880*/  UMOV UR47, 0x40000040 ;  /* 0x40000040002f7882 */ /* 0x000fe20000000000 */
        /* <DEDUP_REMOVED lines=28> */
[----:B------:R-:W-:Y:S05]  /*5a50*/  @!P0 BRA `(.L_x_4571) ;  /* 0x0000000000048947 */ /* 0x000fea0003800000 */
[----:B------:R-:W-:Y:S01]  /*5a60*/  BPT.TRAP 0x1 ;  /* 0x000000040000795c */ /* 0x000fe20000300000 */
.L_x_4571:
[----:B------:R-:W-:Y:S01]  /*5a70*/  ULEA UR6, UR37, UR38, 0x3 ;  /* 0x0000002625067291 */ /* 0x000fe2000f8e183f */
[----:B------:R-:W-:-:S05]  /*5a80*/  IMAD.U32 R0, RZ, RZ, UR36 ;  /* 0x00000024ff007e24 */ /* 0x000fca000f8e00ff */
[----:B------:R-:W-:-:S04]  /*5a90*/  SHF.L.U32 R0, R0, 0x1f, RZ ;  /* 0x0000001f00007819 */ /* 0x000fc800000006ff */
[----:B------:R2:W3:Y:S01]  /*5aa0*/  SYNCS.PHASECHK.TRANS64.TRYWAIT P1, [UR6+0x30850], R0 ;  /* 0x03085000ff0075a7 */ /* 0x0004e20008020146 */
[----:B------:R-:W-:Y:S05]  /*5ab0*/  @!P0 BRA `(.L_x_4572) ;  /* 0x0000000000048947 */ /* 0x000fea0003800000 */
[----:B------:R-:W-:Y:S01]  /*5ac0*/  BPT.TRAP 0x1 ;  /* 0x000000040000795c */ /* 0x000fe20000300000 */
.L_x_4572:
[----:B---3--:R-:W-:Y:S05]  /*5ad0*/  @P1 BRA `(.L_x_4573) ;  /* 0x0000000000081947 */ /* 0x008fea0003800000 */
[----:B------:R-:W3:Y:S02]  /*5ae0*/  SYNCS.PHASECHK.TRANS64.TRYWAIT P1, [UR6+0x30850], R0 ;  /* 0x03085000ff0075a7 */ /* 0x000ee40008020146 */
[----:B---3--:R-:W-:Y:S05]  /*5af0*/  @!P1 BRA `(.L_x_4574) ;  /* 0x00000110001c9947 */ /* 0x008fea0003800000 */
.L_x_4573:
[----:B------:R-:W-:Y:S01]  /*5b00*/  UIADD3 UR10, UR38, 0x400, URZ ;  /* 0x00000400260a7890 */ /* 0x000fe2000fffe03f */
[----:B------:R-:W-:Y:S01]  /*5b10*/  WARPGROUP.ARRIVE ;  /* 0x00000000000079c5 */ /* 0x000fe20000000000 */
[----:B------:R-:W-:-:S05]  /*5b20*/  UMOV UR11, 0x40000040 ;  /* 0x40000040000b7882 */ /* 0x000fca0000000000 */
[----:B------:R-:W3:Y:S01]  /*5b30*/  S2R R207, SR_TID.X ;  /* 0x0000000000cf7919 */ /* 0x000ee20000002100 */
[----:B------:R-:W-:Y:S01]  /*5b40*/  USHF.R.U32.HI UR10, URZ, 0x4, UR10 ;  /* 0x000000043f0a7899 */ /* 0x000fe2000801160a */
[----:B------:R-:W-:Y:S01]  /*5b50*/  PLOP3.LUT P1, PT, PT, PT, UP0, 0x80, 0x0 ;  /* 0x000000000000781c */ /* 0x000fe20003f2f008 */
[----:B------:R-:W-:Y:S01]  /*5b60*/  FMUL.FTZ R2, R123, UR4 ;  /* 0x000000047b027c20 */ /* 0x000fe20008410000 */
[----:B------:R-:W-:Y:S01]  /*5b70*/  PLOP3.LUT P2, PT, PT, PT, UP0, 0x80, 0x0 ;  /* 0x000000000000781c */ /* 0x000fe20003f4f008 */
[----:B------:R-:W-:Y:S01]  /*5b80*/  ULOP3.LUT UR10, UR10, 0x3fff, URZ, 0xc0, !UPT ;  /* 0x00003fff0a0a7892 */ /* 0x000fe2000f8ec03f */
[----:B0-2---:R-:W-:Y:S01]  /*5b90*/  FMUL.FTZ R0, R122, UR4 ;  /* 0x000000047a007c20 */ /* 0x005fe20008410000 */
[----:B------:R-:W-:Y:S01]  /*5ba0*/  FMUL.FTZ R123, R138, UR4 ;  /* 0x000000048a7b7c20 */ /* 0x000fe20008410000 */
[----:B------:R-:W-:Y:S01]  /*5bb0*/  FMUL.FTZ R122, R139, UR4 ;  /* 0x000000048b7a7c20 */ /* 0x000fe20008410000 */
[----:B------:R-:W-:Y:S01]  /*5bc0*/  ULOP3.LUT UR10, UR10, 0x3000000, URZ, 0xfc, !UPT ;  /* 0x030000000a0a7892 */ /* 0x000fe2000f8efc3f */
[----:B------:R-:W-:Y:S01]  /*5bd0*/  FMUL.FTZ R138, R140, UR4 ;  /* 0x000000048c8a7c20 */ /* 0x000fe20008410000 */
[----:B------:R-:W-:Y:S01]  /*5be0*/  FMUL.FTZ R139, R141, UR4 ;  /* 0x000000048d8b7c20 */ /* 0x000fe20008410000 */
[----:B------:R-:W-:Y:S01]  /*5bf0*/  FMUL.FTZ R140, R144, UR4 ;  /* 0x00000004908c7c20 */ /* 0x000fe20008410000 */
[----:B------:R-:W-:Y:S01]  /*5c00*/  UIMAD UR14, UR37, 0x900, UR10 ;  /* 0x00000900250e78a4 */ /* 0x000fe2000f8e020a */
[----:B------:R-:W-:Y:S01]  /*5c10*/  FMUL.FTZ R144, R148, UR4 ;  /* 0x0000000494907c20 */ /* 0x000fe20008410000 */
[----:B------:R-:W-:-:S02]  /*5c20*/  IMAD R141, R10, -0x60, RZ ;  /* 0xffffffa00a8d7824 */ /* 0x000fc400078e02ff */
[----:B------:R-:W-:Y:S01]  /*5c30*/  FMUL.FTZ R148, R152, UR4 ;  /* 0x0000000498947c20 */ /* 0x000fe20008410000 */
[----:B-1----:R-:W-:Y:S01]  /*5c40*/  FMUL.FTZ R9, R120, UR4 ;  /* 0x0000000478097c20 */ /* 0x002fe20008410000 */
[----:B------:R-:W-:Y:S01]  /*5c50*/  FMUL.FTZ R152, R156, UR4 ;  /* 0x000000049c987c20 */ /* 0x000fe20008410000 */
[----:B------:R-:W-:Y:S01]  /*5c60*/  FMUL.FTZ R14, R127, UR4 ;  /* 0x000000047f0e7c20 */ /* 0x000fe20008410000 */
[----:B------:R-:W-:Y:S01]  /*5c70*/  UMOV UR10, UR14 ;  /* 0x0000000e000a7c82 */ /* 0x000fe20008000000 */
[----:B------:R-:W-:Y:S01]  /*5c80*/  FMUL.FTZ R120, R135, UR4 ;  /* 0x0000000487787c20 */ /* 0x000fe20008410000 */
[----:B------:R-:W-:Y:S01]  /*5c90*/  HGMMA.64x192x16.F32 R24, R188, gdesc[UR8].tnspB, R24, gsb0 ;  /* 0x42e00008bc187df0 */ /* 0x000fe20008000818 */
[----:B------:R-:W-:Y:S01]  /*5ca0*/  UIADD3 UR10, UR14, 0x80, URZ ;  /* 0x000000800e0a7890 */ /* 0x000fe2000fffe03f */
[----:B------:R-:W-:Y:S01]  /*5cb0*/  FMUL.FTZ R156, R160, UR4 ;  /* 0x00000004a09c7c20 */ /* 0x000fe20008410000 */
[----:B------:R-:W-:Y:S01]  /*5cc0*/  UMOV UR11, 0x40000040 ;  /* 0x40000040000b7882 */ /* 0x000fe20000000000 */
[----:B------:R-:W-:Y:S01]  /*5cd0*/  FMUL.FTZ R11, R126, UR4 ;  /* 0x000000047e0b7c20 */ /* 0x000fe20008410000 */
[----:B------:R-:W-:Y:S01]  /*5ce0*/  FMUL.FTZ R15, R130, UR4 ;  /* 0x00000004820f7c20 */ /* 0x000fe20008410000 */
[----:B------:R-:W-:Y:S01]  /*5cf0*/  FMUL.FTZ R20, R131, UR4 ;  /* 0x0000000483147c20 */ /* 0x000fe20008410000 */
[----:B------:R-:W-:Y:S01]  /*5d00*/  FMUL.FTZ R21, R134, UR4 ;  /* 0x0000000486157c20 */ /* 0x000fe20008410000 */
[----:B------:R-:W-:Y:S01]  /*5d10*/  FMUL.FTZ R127, R146, UR4 ;  /* 0x00000004927f7c20 */ /* 0x000fe20008410000 */
[----:B------:R-:W-:Y:S01]  /*5d20*/  FMUL.FTZ R135, R154, UR4 ;  /* 0x000000049a877c20 */ /* 0x000fe20008410000 */
[----:B---3--:R-:W-:Y:S01]  /*5d30*/  LOP3.LUT P3, RZ, R207, 0x7f, RZ, 0xc0, !PT ;  /* 0x0000007fcfff7812 */ /* 0x008fe2000786c0ff */
        /* <DEDUP_REMOVED lines=8> */
[----:B------:R-:W0:Y:S08]  /*5dc0*/  MUFU.TANH R9, R9 ;  /* 0x0000000900097308 */ /* 0x000e300000002400 */
[----:B------:R-:W1:Y:S08]  /*5dd0*/  MUFU.TANH R0, R0 ;  /* 0x0000000000007308 */ /* 0x000e700000002400 */
[----:B------:R-:W2:Y:S08]  /*5de0*/  MUFU.TANH R2, R2 ;  /* 0x0000000200027308 */ /* 0x000eb00000002400 */
[----:B------:R-:W3:Y:S08]  /*5df0*/  MUFU.TANH R11, R11 ;  /* 0x0000000b000b7308 */ /* 0x000ef00000002400 */
        /* <DEDUP_REMOVED lines=21> */
[----:B------:R-:W-:-:S05]  /*5f50*/  WARPGROUP.ARRIVE ;  /* 0x00000000000079c5 */ /* 0x000fca0000000000 */
[----:B------:R-:W0:Y:S01]  /*5f60*/  MUFU.TANH R160, R160 ;  /* 0x000000a000a07308 */ /* 0x000e220000002400 */
[----:B------:R-:W-:Y:S01]  /*5f70*/  HGMMA.64x192x16.F32 R24, R184, gdesc[UR8].tnspB, R24, gsb0 ;  /* 0x42e00008b8187df0 */ /* 0x000fe20008000818 */
[----:B------:R-:W-:Y:S01]  /*5f80*/  UIADD3 UR10, UR14, 0x100, URZ ;  /* 0x000001000e0a7890 */ /* 0x000fe2000fffe03f */
[----:B------:R-:W-:-:S05]  /*5f90*/  UMOV UR11, 0x40000040 ;  /* 0x40000040000b7882 */ /* 0x000fca0000000000 */
[----:B------:R-:W0:Y:S08]  /*5fa0*/  MUFU.TANH R164, R164 ;  /* 0x000000a400a47308 */ /* 0x000e300000002400 */
[----:B------:R-:W0:Y:S08]  /*5fb0*/  MUFU.TANH R130, R130 ;  /* 0x0000008200827308 */ /* 0x000e300000002400 */
[----:B------:R-:W0:Y:S01]  /*5fc0*/  MUFU.TANH R131, R131 ;  /* 0x0000008300837308 */ /* 0x000e220000002400 */
[----:B------:R-:W-:-:S02]  /*5fd0*/  WARPGROUP.DEPBAR.LE gsb0, 0x0 ;  /* 0x00008000000079c5 */ /* 0x000fc40000010000 */
[----:B------:R-:W-:-:S06]  /*5fe0*/  WARPGROUP.ARRIVE ;  /* 0x00000000000079c5 */ /* 0x000fcc0000000000 */
[----:B------:R-:W-:Y:S01]  /*5ff0*/  HGMMA.64x192x16.F32 R24, R180, gdesc[UR8].tnspB, R24, gsb0 ;  /* 0x42e00008b4187df0 */ /* 0x000fe20008000818 */
[----:B------:R-:W-:Y:S01]  /*6000*/  UIADD3 UR10, UR14, 0x180, URZ ;  /* 0x000001800e0a7890 */ /* 0x000fe2000fffe03f */
[----:B------:R-:W-:Y:S01]  /*6010*/  UMOV UR11, 0x40000040 ;  /* 0x40000040000b7882 */ /* 0x000fe20000000000 */
[----:B------:R-:W-:Y:S02]  /*6020*/  WARPGROUP.DEPBAR.LE gsb0, 0x0 ;  /* 0x00008000000079c5 */ /* 0x000fe40000010000 */
[----:B------:R-:W-:Y:S01]  /*6030*/  WARPGROUP.ARRIVE ;  /* 0x00000000000079c5 */ /* 0x000fe20000000000 */
[----:B------:R-:W-:Y:S01]  /*6040*/  FMUL.FTZ R180, R137, UR4 ;  /* 0x0000000489b47c20 */ /* 0x000fe20008410000 */
[----:B------:R-:W-:Y:S01]  /*6050*/  FMUL.FTZ R137, R158, UR4 ;  /* 0x000000049e897c20 */ /* 0x000fe20008410000 */
[----:B------:R-:W-:-:S12]  /*6060*/  FMUL.FTZ R158, R161, UR4 ;  /* 0x00000004a19e7c20 */ /* 0x000fd80008410000 */
[----:B------:R-:W-:Y:S01]  /*6070*/  HGMMA.64x192x16.F32 R24, R176, gdesc[UR8].tnspB, R24, gsb0 ;  /* 0x42e00008b0187df0 */ /* 0x000fe20008000818 */
[----:B------:R-:W-:Y:S01]  /*6080*/  UIADD3 UR10, UR14, 0x200, URZ ;  /* 0x000002000e0a7890 */ /* 0x000fe2000fffe03f */
[----:B------:R-:W0:Y:S01]  /*6090*/  MUFU.TANH R180, R180 ;  /* 0x000000b400b47308 */ /* 0x000e220000002400 */
[----:B------:R-:W-:-:S07]  /*60a0*/  UMOV UR11, 0x40000040 ;  /* 0x40000040000b7882 */ /* 0x000fce0000000000 */
[----:B------:R-:W0:Y:S08]  /*60b0*/  MUFU.TANH R137, R137 ;  /* 0x0000008900897308 */ /* 0x000e300000002400 */
[----:B------:R-:W0:Y:S01]  /*60c0*/  MUFU.TANH R158, R158 ;  /* 0x0000009e009e7308 */ /* 0x000e220000002400 */
[----:B------:R-:W-:Y:S02]  /*60d0*/  WARPGROUP.DEPBAR.LE gsb0, 0x0 ;  /* 0x00008000000079c5 */ /* 0x000fe40000010000 */
[----:B------:R-:W-:Y:S01]  /*60e0*/  WARPGROUP.ARRIVE ;  /* 0x00000000000079c5 */ /* 0x000fe20000000000 */
[----:B------:R-:W-:Y:S01]  /*60f0*/  FMUL.FTZ R176, R121, UR4 ;  /* 0x0000000479b07c20 */ /* 0x000fe20008410000 */
[----:B------:R-:W-:Y:S01]  /*6100*/  FMUL.FTZ R178, R133, UR4 ;  /* 0x0000000485b27c20 */ /* 0x000fe20008410000 */
[----:B------:R-:W5:Y:S01]  /*6110*/  LDC R121, c[0x0][0x288] ;  /* 0x0000a200ff797b82 */ /* 0x000f620000000800 */
[----:B------:R-:W-:Y:S01]  /*6120*/  FMUL.FTZ R177, R132, UR4 ;  /* 0x0000000484b17c20 */ /* 0x000fe20008410000 */
        /* <DEDUP_REMOVED lines=21> */
[----:B------:R-:W-:Y:S02]  /*6280*/  VIADD R145, R18, UR60 ;  /* 0x0000003c12917c36 */ /* 0x000fe40008000000 */
[----:B------:R-:W-:Y:S01]  /*6290*/  FMUL.FTZ R174, R128, UR4 ;  /* 0x0000000480ae7c20 */ /* 0x000fe20008410000 */
[----:B------:R-:W-:Y:S01]  /*62a0*/  HGMMA.64x192x16.F32 R24, R168, gdesc[UR8].tnspB, R24, gsb0 ;  /* 0x42e00008a8187df0 */ /* 0x000fe20008000818 */
[----:B------:R-:W-:Y:S01]  /*62b0*/  @UP0 ULDC UR10, c[0x0][0x44c] ;  /* 0x00011300000a0ab9 */ /* 0x000fe20000000800 */
[----:B------:R-:W-:Y:S01]  /*62c0*/  FMUL.FTZ R128, R162, UR4 ;  /* 0x00000004a2807c20 */ /* 0x000fe20008410000 */
[----:B------:R-:W-:Y:S01]  /*62d0*/  @P1 IMAD.HI.U32 R12, R145, UR10, RZ ;  /* 0x0000000a910c1c27 */ /* 0x000fe2000f8e00ff */
[----:B------:R-:W-:-:S03]  /*62e0*/  @UP0 ULDC UR10, c[0x0][0x450] ;  /* 0x00011400000a0ab9 */ /* 0x000fc60000000800 */
[----:B------:R-:W-:Y:S01]  /*62f0*/  FMUL.FTZ R172, R124, UR4 ;  /* 0x000000047cac7c20 */ /* 0x000fe20008410000 */
[----:B------:R-:W-:Y:S01]  /*6300*/  FMUL.FTZ R175, R129, UR4 ;  /* 0x0000000481af7c20 */ /* 0x000fe20008410000 */
[----:B------:R-:W-:Y:S01]  /*6310*/  VIADD R162, R141, 0x1 ;  /* 0x000000018da27836 */ /* 0x000fe20000000000 */
[----:B------:R-:W-:Y:S01]  /*6320*/  @P2 SHF.R.U32.HI R145, RZ, UR10, R12 ;  /* 0x0000000aff912c19 */ /* 0x000fe2000801160c */
[----:B------:R-:W-:Y:S01]  /*6330*/  FMUL.FTZ R124, R143, UR4 ;  /* 0x000000048f7c7c20 */ /* 0x000fe20008410000 */
[----:B------:R-:W-:Y:S01]  /*6340*/  FMUL.FTZ R129, R163, UR4 ;  /* 0x00000004a3817c20 */ /* 0x000fe20008410000 */
[----:B------:R-:W-:Y:S01]  /*6350*/  IMAD.U32 R12, RZ, RZ, UR7 ;  /* 0x00000007ff0c7e24 */ /* 0x000fe2000f8e00ff */
[----:B------:R-:W-:Y:S01]  /*6360*/  PLOP3.LUT P1, PT, PT, PT, UP1, 0x40, 0x0 ;  /* 0x000000000000781c */ /* 0x000fe20003f2e818 */
[----:B------:R-:W-:Y:S01]  /*6370*/  IMAD R162, R17, -0x2, R162 ;  /* 0xfffffffe11a27824 */ /* 0x000fe200078e02a2 */
[----:B------:R-:W0:Y:S01]  /*6380*/  MUFU.TANH R172, R172 ;  /* 0x000000ac00ac7308 */ /* 0x000e220000002400 */
[----:B------:R-:W-:-:S02]  /*6390*/  @!P3 VIADD R12, R12, 0x30840 ;  /* 0x000308400c0cb836 */ /* 0x000fc40000000000 */
[C---:B------:R-:W-:Y:S01]  /*63a0*/  VIADD R147, R162.reuse, 0xffffffff ;  /* 0xffffffffa2937836 */ /* 0x040fe20000000000 */
[----:B-----5:R-:W-:Y:S02]  /*63b0*/  IADD3 R149, R162, -R121, R16 ;  /* 0x80000079a2957210 */ /* 0x020fe40007ffe010 */
[----:B------:R-:W-:Y:S02]  /*63c0*/  @!P3 PRMT R12, RZ, 0x654, R12 ;  /* 0x00000654ff0cb816 */ /* 0x000fe4000000000c */
[----:B------:R-:W0:Y:S01]  /*63d0*/  MUFU.TANH R173, R173 ;  /* 0x000000ad00ad7308 */ /* 0x000e220000002400 */
[C---:B------:R-:W-:Y:S02]  /*63e0*/  VIADD R151, R149.reuse, UR55 ;  /* 0x0000003795977c36 */ /* 0x040fe40008000000 */
[----:B------:R-:W-:-:S05]  /*63f0*/  VIADD R149, R149, UR54 ;  /* 0x0000003695957c36 */ /* 0x000fca0008000000 */
        /* <DEDUP_REMOVED lines=8> */
[----:B------:R-:W5:Y:S01]  /*6480*/  SHFL.IDX PT, R168, R145, RZ, 0x1c1f ;  /* 0x001c1fff91a87589 */ /* 0x000f6200000e0000 */
[----:B------:R0:W-:Y:S01]  /*6490*/  @!P3 SYNCS.ARRIVE.TRANS64.RED.A1T0 RZ, [R12+URZ], RZ ;  /* 0x000000ff0cffb9a7 */ /* 0x0001e2000810043f */
[--C-:B-----5:R-:W-:Y:S02]  /*64a0*/  IMAD.IADD R153, R151, 0x1, R168.reuse ;  /* 0x0000000197997824 */ /* 0x120fe400078e02a8 */
[----:B------:R-:W-:Y:S01]  /*64b0*/  IMAD.IADD R155, R149, 0x1, R168 ;  /* 0x00000001959b7824 */ /* 0x000fe200078e02a8 */
[----:B01234-:R-:W-:Y:S06]  /*64c0*/  @P1 BRA `(.L_x_4575) ;  /* 0x0000000000541947 */ /* 0x01ffec0003800000 */
[----:B------:R-:W-:Y:S01]  /*64d0*/  IADD3 R143, R16, -R121, R168 ;  /* 0x80000079108f7210 */ /* 0x000fe20007ffe0a8 */
[----:B------:R-:W-:Y:S03]  /*64e0*/  BSSY B0, `(.L_x_4576) ;  /* 0x0000010000007945 */ /* 0x000fe60003800000 */
        /* <DEDUP_REMOVED lines=10> */
.L_x_4577:
[----:B------:R-:W-:-:S05]  /*6590*/  IMAD.U32 R162, RZ, RZ, UR51 ;  /* 0x00000033ffa27e24 */ /* 0x000fca000f8e00ff */
[----:B------:R-:W-:-:S13]  /*65a0*/  ISETP.NE.AND P1, PT, R162, 0x1, PT ;  /* 0x00000001a200780c */ /* 0x000fda0003f25270 */
[----:B------:R-:W0:Y:S02]  /*65b0*/  @P1 LDC.64 R12, c[0x0][0x9e8] ;  /* 0x00027a00ff0c1b82 */ /* 0x000e240000000a00 */
[----:B0-----:R-:W-:-:S05]  /*65c0*/  @P1 IMAD.HI.U32 R12, R143, R12, RZ ;  /* 0x0000000c8f0c1227 */ /* 0x001fca00078e00ff */
[----:B------:R-:W-:-:S07]  /*65d0*/  @P1 SHF.R.U32.HI R143, RZ, R13, R12 ;  /* 0x0000000dff8f1219 */ /* 0x000fce000001160c */
.L_x_4578:
[----:B------:R-:W-:Y:S05]  /*65e0*/  BSYNC B0 ;  /* 0x0000000000007941 */ /* 0x000fea0003800000 */
.L_x_4576:
[----:B------:R-:W-:-:S05]  /*65f0*/  IMAD R12, R143, R162, R147 ;  /* 0x000000a28f0c7224 */ /* 0x000fca00078e0293 */
[----:B------:R-:W-:Y:S02]  /*6600*/  VIADDMNMX R153, R12, R162, R153, PT ;  /* 0x000000a20c997246 */ /* 0x000fe40003800199 */
[----:B------:R-:W-:-:S07]  /*6610*/  VIMNMX R155, R155, R12, !PT ;  /* 0x0000000c9b9b7248 */ /* 0x000fce0007fe0100 */
.L_x_4575:
[C---:B------:R-:W-:Y:S01]  /*6620*/  ISETP.GE.AND P1, PT, R141.reuse, 0x2, PT ;  /* 0x000000028d00780c */ /* 0x040fe20003f26270 */
[----:B------:R-:W0:Y:S01]  /*6630*/  SHFL.IDX PT, R12, R145, 0x1, 0x1c1f ;  /* 0x003c1f00910c7f89 */ /* 0x000e2200000e0000 */
[----:B------:R-:W-:Y:S02]  /*6640*/  ISETP.GE.AND P5, PT, R141, 0xa, PT ;  /* 0x0000000a8d00780c */ /* 0x000fe40003fa6270 */
        /* <DEDUP_REMOVED lines=50> */
[----:B------:R-:W-:Y:S01]  /*6970*/  FSEL R138, R139, -INF , !P3 ;  /* 0xff8000008b8a7808 */ /* 0x000fe20005800000 */
[----:B0-----:R-:W-:Y:S01]  /*6980*/  IMAD.IADD R139, R151, 0x1, R12 ;  /* 0x00000001978b7824 */ /* 0x001fe200078e020c */
        /* <DEDUP_REMOVED lines=57> */
[----:B------:R-:W-:Y:S01]  /*6d20*/  ISETP.GE.AND P6, PT, R141, 0x5a, PT ;  /* 0x0000005a8d00780c */ /* 0x000fe20003fc6270 */
[----:B------:R-:W-:-:S03]  /*6d30*/  IMAD.IADD R141, R149, 0x1, R12 ;  /* 0x00000001958d7824 */ /* 0x000fc600078e020c */
[----:B------:R-:W-:Y:S02]  /*6d40*/  P2R R157, PR, RZ, 0x40 ;  /* 0x00000040ff9d7803 */ /* 0x000fe40000000000 */
[----:B------:R-:W-:-:S04]  /*6d50*/  ISETP.GT.AND P6, PT, R155, 0x59, !P6 ;  /* 0x000000599b00780c */ /* 0x000fc800077c4270 */
[----:B------:R-:W-:-:S04]  /*6d60*/  ISETP.LT.OR P6, PT, R153, 0x5a, P6 ;  /* 0x0000005a9900780c */ /* 0x000fc800037c1670 */
[----:B------:R-:W-:Y:S02]  /*6d70*/  FSEL R164, R164, -INF , !P6 ;  /* 0xff800000a4a47808 */ /* 0x000fe40007000000 */
[----:B------:R-:W-:-:S13]  /*6d80*/  PLOP3.LUT P6, PT, PT, PT, UP1, 0x40, 0x0 ;  /* 0x000000000000781c */ /* 0x000fda0003fce818 */
[----:B------:R-:W-:Y:S05]  /*6d90*/  @P6 BRA `(.L_x_4579) ;  /* 0x0000000000546947 */ /* 0x000fea0003800000 */
        /* <DEDUP_REMOVED lines=12> */
.L_x_4581:
[----:B------:R-:W-:-:S05]  /*6e60*/  IMAD.U32 R184, RZ, RZ, UR51 ;  /* 0x00000033ffb87e24 */ /* 0x000fca000f8e00ff */
[----:B------:R-:W-:-:S13]  /*6e70*/  ISETP.NE.AND P6, PT, R184, 0x1, PT ;  /* 0x00000001b800780c */ /* 0x000fda0003fc5270 */
[----:B------:R-:W0:Y:S02]  /*6e80*/  @P6 LDC.64 R12, c[0x0][0x9e8] ;  /* 0x00027a00ff0c6b82 */ /* 0x000e240000000a00 */
[----:B0-----:R-:W-:-:S05]  /*6e90*/  @P6 IMAD.HI.U32 R12, R9, R12, RZ ;  /* 0x0000000c090c6227 */ /* 0x001fca00078e00ff */
[----:B------:R-:W-:-:S07]  /*6ea0*/  @P6 SHF.R.U32.HI R9, RZ, R13, R12 ;  /* 0x0000000dff096219 */ /* 0x000fce000001160c */
.L_x_4582:
[----:B------:R-:W-:Y:S05]  /*6eb0*/  BSYNC B0 ;  /* 0x0000000000007941 */ /* 0x000fea0003800000 */
.L_x_4580:
[----:B------:R-:W-:-:S05]  /*6ec0*/  IMAD R12, R9, R184, R147 ;  /* 0x000000b8090c7224 */ /* 0x000fca00078e0293 */
[----:B------:R-:W-:Y:S02]  /*6ed0*/  VIADDMNMX R139, R12, R184, R139, PT ;  /* 0x000000b80c8b7246 */ /* 0x000fe4000380018b */
[----:B------:R-:W-:-:S07]  /*6ee0*/  VIMNMX R141, R141, R12, !PT ;  /* 0x0000000c8d8d7248 */ /* 0x000fce0007fe0100 */
.L_x_4579:
[C---:B------:R-:W-:Y:S01]  /*6ef0*/  ISETP.GT.AND P1, PT, R141.reuse, 0x1, !P1 ;  /* 0x000000018d00780c */ /* 0x040fe20004f24270 */
[----:B------:R-:W-:Y:S01]  /*6f00*/  UMOV UR36, UR39 ;  /* 0x0000002700247c82 */ /* 0x000fe20008000000 */
[----:B------:R-:W-:Y:S01]  /*6f10*/  ISETP.GT.AND P2, PT, R141, 0x8, !P2 ;  /* 0x000000088d00780c */ /* 0x000fe20005744270 */
[----:B------:R-:W-:Y:S01]  /*6f20*/  UMOV UR37, UR5 ;  /* 0x0000000500257c82 */ /* 0x000fe20008000000 */
[C---:B------:R-:W-:Y:S02]  /*6f30*/  ISETP.LT.OR P1, PT, R139.reuse, 0x2, P1 ;  /* 0x000000028b00780c */ /* 0x040fe40000f21670 */
[----:B------:R-:W-:Y:S02]  /*6f40*/  ISETP.LT.OR P2, PT, R139, 0x9, P2 ;  /* 0x000000098b00780c */ /* 0x000fe40001741670 */
[----:B------:R-:W-:Y:S02]  /*6f50*/  FSEL R216, R2, -INF , !P1 ;  /* 0xff80000002d87808 */ /* 0x000fe40004800000 */
[----:B------:R-:W-:-:S02]  /*6f60*/  ISETP.NE.AND P1, PT, R165, RZ, PT ;  /* 0x000000ffa500720c */ /* 0x000fc40003f25270 */
[----:B------:R-:W-:Y:S02]  /*6f70*/  FSEL R2, R11, -INF , !P2 ;  /* 0xff8000000b027808 */ /* 0x000fe40005000000 */
[----:B------:R-:W-:Y:S02]  /*6f80*/  ISETP.GT.AND P1, PT, R141, 0x9, !P1 ;  /* 0x000000098d00780c */ /* 0x000fe40004f24270 */
[----:B------:R-:W-:Y:S02]  /*6f90*/  ISETP.NE.AND P2, PT, R186, RZ, PT ;  /* 0x000000ffba00720c */ /* 0x000fe40003f45270 */
[----:B------:R-:W-:Y:S02]  /*6fa0*/  ISETP.LT.OR P1, PT, R139, 0xa, P1 ;  /* 0x0000000a8b00780c */ /* 0x000fe40000f21670 */
[----:B------:R-:W-:Y:S02]  /*6fb0*/  ISETP.NE.AND P6, PT, R187, RZ, PT ;  /* 0x000000ffbb00720c */ /* 0x000fe40003fc5270 */
        /* <DEDUP_REMOVED lines=22> */
[----:B------:R-:W-:Y:S02]  /*7120*/  ISETP.GT.AND P1, PT, R141, 0x19, !P2 ;  /* 0x000000198d00780c */ /* 0x000fe40005724270 */
[----:B------:R-:W-:Y:S02]  /*7130*/  FMNMX.FTZ R9, R180, R9, !PT ;  /* 0x00000009b4097209 */ /* 0x000fe40007810000 */
[----:B------:R-:W-:-:S02]  /*7140*/  ISETP.LT.OR P1, PT, R139, 0x1a, P1 ;  /* 0x0000001a8b00780c */ /* 0x000fc40000f21670 */
[----:B------:R-:W-:Y:S02]  /*7150*/  FMNMX.FTZ R9, R162, R9, !PT ;  /* 0x00000009a2097209 */ /* 0x000fe40007810000 */
[----:B------:R-:W-:Y:S02]  /*7160*/  FSEL R210, R120, -INF , !P1 ;  /* 0xff80000078d27808 */ /* 0x000fe40004800000 */
[----:B------:R-:W-:Y:S02]  /*7170*/  ISETP.GT.AND P1, PT, R141, 0x20, !P6 ;  /* 0x000000208d00780c */ /* 0x000fe40007724270 */
[----:B------:R-:W-:Y:S02]  /*7180*/  ISETP.NE.AND P6, PT, R190, RZ, PT ;  /* 0x000000ffbe00720c */ /* 0x000fe40003fc5270 */
        /* <DEDUP_REMOVED lines=30> */
[----:B------:R-:W-:Y:S01]  /*7370*/  FSEL R122, R127, -INF , !P1 ;  /* 0xff8000007f7a7808 */ /* 0x000fe20004800000 */
[----:B------:R-:W0:Y:S01]  /*7380*/  LDC R9, c[0x0][0x988] ;  /* 0x00026200ff097b82 */ /* 0x000e220000000800 */
[----:B------:R-:W-:Y:S01]  /*7390*/  ISETP.NE.AND P1, PT, R175, RZ, PT ;  /* 0x000000ffaf00720c */ /* 0x000fe20003f25270 */
[----:B------:R-:W1:Y:S01]  /*73a0*/  SHFL.BFLY PT, R12, R11, 0x2, 0x1f ;  /* 0x0c401f000b0c7f89 */ /* 0x000e6200000e0000 */
[----:B------:R-:W-:-:S02]  /*73b0*/  ISETP.NE.AND P2, PT, R189, RZ, PT ;  /* 0x000000ffbd00720c */ /* 0x000fc40003f45270 */
[C---:B------:R-:W-:Y:S02]  /*73c0*/  ISETP.GT.AND P1, PT, R141.reuse, 0x31, !P1 ;  /* 0x000000318d00780c */ /* 0x040fe40004f24270 */
[----:B------:R-:W-:Y:S02]  /*73d0*/  ISETP.GT.AND P3, PT, R141, 0x50, !P3 ;  /* 0x000000508d00780c */ /* 0x000fe40005f64270 */
[----:B------:R-:W-:Y:S02]  /*73e0*/  ISETP.LT.OR P1, PT, R139, 0x32, P1 ;  /* 0x000000328b00780c */ /* 0x000fe40000f21670 */
[----:B------:R-:W-:Y:S02]  /*73f0*/  ISETP.GT.AND P4, PT, R141, 0x51, !P4 ;  /* 0x000000518d00780c */ /* 0x000fe40006784270 */
[----:B------:R-:W-:Y:S02]  /*7400*/  FSEL R126, R126, -INF , !P1 ;  /* 0xff8000007e7e7808 */ /* 0x000fe40004800000 */
[----:B------:R-:W-:-:S02]  /*7410*/  ISETP.NE.AND P1, PT, R177, RZ, PT ;  /* 0x000000ffb100720c */ /* 0x000fc40003f25270 */
[----:B------:R-:W-:Y:S02]  /*7420*/  ISETP.LT.OR P3, PT, R139, 0x51, P3 ;  /* 0x000000518b00780c */ /* 0x000fe40001f61670 */
[C---:B------:R-:W-:Y:S02]  /*7430*/  ISETP.GT.AND P1, PT, R141.reuse, 0x38, !P1 ;  /* 0x000000388d00780c */ /* 0x040fe40004f24270 */
[----:B------:R-:W-:Y:S02]  /*7440*/  ISETP.GT.AND P5, PT, R141, 0x58, !P5 ;  /* 0x000000588d00780c */ /* 0x000fe40006fa4270 */
[C---:B------:R-:W-:Y:S02]  /*7450*/  ISETP.LT.OR P1, PT, R139.reuse, 0x39, P1 ;  /* 0x000000398b00780c */ /* 0x040fe40000f21670 */
[----:B------:R-:W-:Y:S02]  /*7460*/  ISETP.LT.OR P4, PT, R139, 0x52, P4 ;  /* 0x000000528b00780c */ /* 0x000fe40002781670 */
[----:B------:R-:W-:-:S02]  /*7470*/  FSEL R120, R133, -INF , !P1 ;  /* 0xff80000085787808 */ /* 0x000fc40004800000 */
[----:B------:R-:W-:Y:S02]  /*7480*/  ISETP.NE.AND P1, PT, R179, RZ, PT ;  /* 0x000000ffb300720c */ /* 0x000fe40003f25270 */
[----:B-1----:R-:W-:Y:S02]  /*7490*/  FMNMX.FTZ R13, R11, R12, !PT ;  /* 0x0000000c0b0d7209 */ /* 0x002fe40007810000 */
[----:B------:R-:W-:Y:S02]  /*74a0*/  ISETP.GT.AND P1, PT, R141, 0x39, !P1 ;  /* 0x000000398d00780c */ /* 0x000fe40004f24270 */
[----:B------:R-:W-:Y:S01]  /*74b0*/  FSEL R128, R128, -INF , !P3 ;  /* 0xff80000080807808 */ /* 0x000fe20005800000 */
[----:B------:R-:W1:Y:S01]  /*74c0*/  SHFL.BFLY PT, R12, R13, 0x1, 0x1f ;  /* 0x0c201f000d0c7f89 */ /* 0x000e6200000e0000 */
[C---:B------:R-:W-:Y:S02]  /*74d0*/  ISETP.LT.OR P1, PT, R139.reuse, 0x3a, P1 ;  /* 0x0000003a8b00780c */ /* 0x040fe40000f21670 */
[----:B------:R-:W-:-:S02]  /*74e0*/  ISETP.LT.OR P5, PT, R139, 0x59, P5 ;  /* 0x000000598b00780c */ /* 0x000fc40002fa1670 */
[----:B------:R-:W-:Y:S02]  /*74f0*/  FSEL R132, R132, -INF , !P1 ;  /* 0xff80000084847808 */ /* 0x000fe40004800000 */
[----:B------:R-:W-:Y:S02]  /*7500*/  ISETP.NE.AND P1, PT, R181, RZ, PT ;  /* 0x000000ffb500720c */ /* 0x000fe40003f25270 */
[----:B------:R-:W-:Y:S02]  /*7510*/  FSEL R130, R130, -INF , !P5 ;  /* 0xff80000082827808 */ /* 0x000fe40006800000 */
[----:B------:R-:W-:-:S04]  /*7520*/  ISETP.GT.AND P1, PT, R141, 0x40, !P1 ;  /* 0x000000408d00780c */ /* 0x000fc80004f24270 */
[----:B------:R-:W-:-:S04]  /*7530*/  ISETP.LT.OR P1, PT, R139, 0x41, P1 ;  /* 0x000000418b00780c */ /* 0x000fc80000f21670 */
[----:B------:R-:W-:Y:S02]  /*7540*/  FSEL R20, R135, -INF , !P1 ;  /* 0xff80000087147808 */ /* 0x000fe40004800000 */
[----:B------:R-:W-:Y:S02]  /*7550*/  ISETP.NE.AND P1, PT, R183, RZ, PT ;  /* 0x000000ffb700720c */ /* 0x000fe40003f25270 */
[----:B-1----:R-:W-:Y:S02]  /*7560*/  FMNMX.FTZ R12, R13, R12, !PT ;  /* 0x0000000c0d0c7209 */ /* 0x002fe40007810000 */
[----:B------:R-:W-:-:S03]  /*7570*/  ISETP.GT.AND P1, PT, R141, 0x41, !P1 ;  /* 0x000000418d00780c */ /* 0x000fc60004f24270 */
[----:B0-----:R-:W-:Y:S01]  /*7580*/  FMUL.FTZ R123, R12, R9 ;  /* 0x000000090c7b7220 */ /* 0x001fe20000410000 */
[----:B------:R-:W-:-:S04]  /*7590*/  ISETP.LT.OR P1, PT, R139, 0x42, P1 ;  /* 0x000000428b00780c */ /* 0x000fc80000f21670 */
[----:B------:R-:W-:Y:S02]  /*75a0*/  FSEL R134, R134, -INF , !P1 ;  /* 0xff80000086867808 */ /* 0x000fe40004800000 */
[----:B------:R-:W-:-:S04]  /*75b0*/  ISETP.GT.AND P1, PT, R141, 0x48, !P2 ;  /* 0x000000488d00780c */ /* 0x000fc80005724270 */
[----:B------:R-:W-:-:S04]  /*75c0*/  ISETP.LT.OR P1, PT, R139, 0x49, P1 ;  /* 0x000000498b00780c */ /* 0x000fc80000f21670 */
[----:B------:R-:W-:Y:S02]  /*75d0*/  FSEL R14, R137, -INF , !P1 ;  /* 0xff800000890e7808 */ /* 0x000fe40004800000 */
[----:B------:R-:W-:Y:S02]  /*75e0*/  ISETP.GT.AND P1, PT, R141, 0x49, !P6 ;  /* 0x000000498d00780c */ /* 0x000fe40007724270 */
[----:B------:R-:W-:Y:S02]  /*75f0*/  ISETP.NE.AND P6, PT, R185, RZ, PT ;  /* 0x000000ffb900720c */ /* 0x000fe40003fc5270 */
        /* <DEDUP_REMOVED lines=8> */
[----:B------:R-:W-:Y:S02]  /*7680*/  FMNMX.FTZ R11, R218, R3, !PT ;  /* 0x00000003da0b7209 */ /* 0x000fe40007810000 */
[----:B------:R-:W-:Y:S02]  /*7690*/  FSEL R123, R123, RZ, P1 ;  /* 0x000000ff7b7b7208 */ /* 0x000fe40000800000 */
[----:B------:R-:W-:Y:S02]  /*76a0*/  FMNMX.FTZ R13, R216, R11, !PT ;  /* 0x0000000bd80d7209 */ /* 0x000fe40007810000 */
[----:B------:R-:W-:Y:S01]  /*76b0*/  ISETP.LT.OR P2, PT, R139, 0x5a, P2 ;  /* 0x0000005a8b00780c */ /* 0x000fe20001741670 */
[--C-:B------:R-:W-:Y:S01]  /*76c0*/  FFMA.FTZ R172, R172, R9, -R123.reuse ;  /* 0x00000009acac7223 */ /* 0x100fe2000001087b */
[----:B------:R-:W-:Y:S01]  /*76d0*/  FMNMX.FTZ R13, R2, R13, !PT ;  /* 0x0000000d020d7209 */ /* 0x000fe20007810000 */
[-CC-:B------:R-:W-:Y:S01]  /*76e0*/  FFMA.FTZ R182, R182, R9.reuse, -R123.reuse ;  /* 0x00000009b6b67223 */ /* 0x180fe2000001087b */
[-CC-:B------:R-:W-:Y:S01]  /*76f0*/  FFMA.FTZ R0, R170, R9.reuse, -R123.reuse ;  /* 0x00000009aa007223 */ /* 0x180fe2000001087b */
[----:B------:R-:W-:Y:S01]  /*7700*/  FSEL R141, R12, RZ, P1 ;  /* 0x000000ff0c8d7208 */ /* 0x000fe20000800000 */
        /* <DEDUP_REMOVED lines=11> */
[----:B------:R0:W-:Y:S01]  /*77c0*/  MUFU.EX2 R13, R172 ;  /* 0x000000ac000d7308 */ /* 0x0001e20000000800 */
        /* <DEDUP_REMOVED lines=8> */
[----:B0-----:R-:W-:Y:S01]  /*7850*/  FSEL R172, R129, -INF , !P4 ;  /* 0xff80000081ac7808 */ /* 0x001fe20006000000 */
[--C-:B------:R-:W-:Y:S01]  /*7860*/  FFMA.FTZ R129, R140, R9, -R123.reuse ;  /* 0x000000098c817223 */ /* 0x100fe2000001087b */
[----:B------:R-:W-:Y:S01]  /*7870*/  FMNMX.FTZ R15, R186, R15, !PT ;  /* 0x0000000fba0f7209 */ /* 0x000fe20007810000 */
[----:B------:R-:W-:Y:S01]  /*7880*/  FFMA.FTZ R160, R160, R9, -R123 ;  /* 0x00000009a0a07223 */ /* 0x000fe2000001087b */
[----:B------:R-:W-:Y:S01]  /*7890*/  MUFU.EX2 R11, R143 ;  /* 0x0000008f000b7308 */ /* 0x000fe20000000800 */
[----:B------:R-:W-:-:S02]  /*78a0*/  LOP3.LUT P6, RZ, R207, 0x7f, RZ, 0xc0, !PT ;  /* 0x0000007fcfff7812 */ /* 0x000fc400078cc0ff */
[----:B------:R-:W-:-:S04]  /*78b0*/  FMNMX.FTZ R21, R208, R15, !PT ;  /* 0x0000000fd0157209 */ /* 0x000fc80007810000 */
[----:B------:R-:W-:Y:S01]  /*78c0*/  FMNMX.FTZ R21, R190, R21, !PT ;  /* 0x00000015be157209 */ /* 0x000fe20007810000 */
[----:B------:R0:W-:Y:S03]  /*78d0*/  MUFU.EX2 R15, R174 ;  /* 0x000000ae000f7308 */ /* 0x0001e60000000800 */
[----:B------:R-:W-:-:S04]  /*78e0*/  FMNMX.FTZ R21, R124, R21, !PT ;  /* 0x000000157c157209 */ /* 0x000fc80007810000 */
[----:B------:R-:W-:Y:S01]  /*78f0*/  FMNMX.FTZ R21, R122, R21, !PT ;  /* 0x000000157a157209 */ /* 0x000fe20007810000 */
[----:B------:R-:W-:Y:S01]  /*7900*/  MUFU.EX2 R176, R176 ;  /* 0x000000b000b07308 */ /* 0x000fe20000000800 */
[----:B0-----:R-:W-:Y:S02]  /*7910*/  FFMA.FTZ R174, R152, R9, -R123 ;  /* 0x0000000998ae7223 */ /* 0x001fe4000001087b */
[----:B------:R-:W-:-:S04]  /*7920*/  FMNMX.FTZ R125, R126, R21, !PT ;  /* 0x000000157e7d7209 */ /* 0x000fc80007810000 */
[----:B------:R-:W-:Y:S01]  /*7930*/  FMNMX.FTZ R125, R120, R125, !PT ;  /* 0x0000007d787d7209 */ /* 0x000fe20007810000 */
[----:B------:R-:W-:Y:S03]  /*7940*/  MUFU.EX2 R21, R0 ;  /* 0x0000000000157308 */ /* 0x000fe60000000800 */
[----:B------:R-:W-:-:S04]  /*7950*/  FMNMX.FTZ R125, R132, R125, !PT ;  /* 0x0000007d847d7209 */ /* 0x000fc80007810000 */
[----:B------:R-:W-:Y:S01]  /*7960*/  FMNMX.FTZ R125, R20, R125, !PT ;  /* 0x0000007d147d7209 */ /* 0x000fe20007810000 */
[----:B------:R-:W-:Y:S03]  /*7970*/  MUFU.EX2 R166, R166 ;  /* 0x000000a600a67308 */ /* 0x000fe60000000800 */
[----:B------:R-:W-:-:S04]  /*7980*/  FMNMX.FTZ R127, R134, R125, !PT ;  /* 0x0000007d867f7209 */ /* 0x000fc80007810000 */
[----:B------:R-:W-:Y:S01]  /*7990*/  FMNMX.FTZ R127, R14, R127, !PT ;  /* 0x0000007f0e7f7209 */ /* 0x000fe20007810000 */
[----:B------:R0:W-:Y:S03]  /*79a0*/  MUFU.EX2 R125, R182 ;  /* 0x000000b6007d7308 */ /* 0x0001e60000000800 */
[----:B------:R-:W-:-:S04]  /*79b0*/  FMNMX.FTZ R127, R136, R127, !PT ;  /* 0x0000007f887f7209 */ /* 0x000fc80007810000 */
[----:B------:R-:W-:Y:S01]  /*79c0*/  FMNMX.FTZ R127, R128, R127, !PT ;  /* 0x0000007f807f7209 */ /* 0x000fe20007810000 */
[----:B------:R-:W-:Y:S01]  /*79d0*/  MUFU.EX2 R168, R168 ;  /* 0x000000a800a87308 */ /* 0x000fe20000000800 */
[-CC-:B0-----:R-:W-:Y:S01]  /*79e0*/  FFMA.FTZ R182, R162, R9.reuse, -R123.reuse ;  /* 0x00000009a2b67223 */ /* 0x181fe2000001087b */
[----:B------:R-:W-:Y:S01]  /*79f0*/  FSEL R162, R131, -INF , !P2 ;  /* 0xff80000083a27808 */ /* 0x000fe20005000000 */
[----:B------:R-:W-:Y:S01]  /*7a00*/  FFMA.FTZ R131, R146, R9, -R123 ;  /* 0x0000000992837223 */ /* 0x000fe2000001087b */
[----:B------:R-:W-:-:S04]  /*7a10*/  FMNMX.FTZ R127, R172, R127, !PT ;  /* 0x0000007fac7f7209 */ /* 0x000fc80007810000 */
[----:B------:R-:W-:Y:S01]  /*7a20*/  FMNMX.FTZ R127, R130, R127, !PT ;  /* 0x0000007f827f7209 */ /* 0x000fe20007810000 */
[----:B------:R-:W-:Y:S03]  /*7a30*/  MUFU.EX2 R170, R170 ;  /* 0x000000aa00aa7308 */ /* 0x000fe60000000800 */
[----:B------:R-:W-:-:S05]  /*7a40*/  FMNMX.FTZ R0, R162, R127, !PT ;  /* 0x0000007fa2007209 */ /* 0x000fca0007810000 */
[----:B------:R-:W0:Y:S01]  /*7a50*/  SHFL.BFLY PT, R135, R0, 0x2, 0x1f ;  /* 0x0c401f0000877f89 */ /* 0x000e2200000e0000 */
[----:B------:R-:W-:Y:S08]  /*7a60*/  MUFU.EX2 R127, R133 ;  /* 0x00000085007f7308 */ /* 0x000ff00000000800 */
[----:B------:R1:W-:Y:S08]  /*7a70*/  MUFU.EX2 R133, R148 ;  /* 0x0000009400857308 */ /* 0x0003f00000000800 */
[----:B------:R-:W-:Y:S01]  /*7a80*/  MUFU.EX2 R180, R180 ;  /* 0x000000b400b47308 */ /* 0x000fe20000000800 */
[----:B0-----:R-:W-:Y:S01]  /*7a90*/  FMNMX.FTZ R140, R0, R135, !PT ;  /* 0x00000087008c7209 */ /* 0x001fe20007810000 */
[----:B------:R-:W-:Y:S01]  /*7aa0*/  FADD.FTZ R0, -R141, R4 ;  /* 0x000000048d007221 */ /* 0x000fe20000010100 */
[-CC-:B------:R-:W-:Y:S01]  /*7ab0*/  FFMA.FTZ R135, R154, R9.reuse, -R123.reuse ;  /* 0x000000099a877223 */ /* 0x180fe2000001087b */
[----:B------:R-:W-:-:S04]  /*7ac0*/  FFMA.FTZ R4, R164, R9, -R123 ;  /* 0x00000009a4047223 */ /* 0x000fc8000001087b */
[----:B------:R-:W-:Y:S01]  /*7ad0*/  MUFU.EX2 R182, R182 ;  /* 0x000000b600b67308 */ /* 0x000fe20000000800 */
[----:B------:R-:W0:Y:S01]  /*7ae0*/  SHFL.BFLY PT, R139, R140, 0x1, 0x1f ;  /* 0x0c201f008c8b7f89 */ /* 0x000e2200000e0000 */
[----:B------:R-:W-:-:S06]  /*7af0*/  FMUL.FTZ R0, R0, R9 ;  /* 0x0000000900007220 */ /* 0x000fcc0000410000 */
[----:B------:R-:W2:Y:S08]  /*7b00*/  MUFU.EX2 R0, R0 ;  /* 0x0000000000007308 */ /* 0x000eb00000000800 */
[----:B------:R-:W-:Y:S08]  /*7b10*/  MUFU.EX2 R129, R129 ;  /* 0x0000008100817308 */ /* 0x000ff00000000800 */
[----:B------:R-:W-:Y:S01]  /*7b20*/  MUFU.EX2 R138, R138 ;  /* 0x0000008a008a7308 */ /* 0x000fe20000000800 */
[----:B0-----:R-:W-:-:S04]  /*7b30*/  FMNMX.FTZ R140, R140, R139, !PT ;  /* 0x0000008b8c8c7209 */ /* 0x001fc80007810000 */
[C---:B------:R-:W-:Y:S01]  /*7b40*/  FSETP.NEU.FTZ.AND P1, PT, R140.reuse, -INF , PT ;  /* 0xff8000008c00780b */ /* 0x040fe20003f3d000 */
[----:B------:R-:W-:Y:S02]  /*7b50*/  FMUL.FTZ R123, R140, R9 ;  /* 0x000000098c7b7220 */ /* 0x000fe40000410000 */
[----:B------:R-:W-:Y:S03]  /*7b60*/  MUFU.EX2 R178, R178 ;  /* 0x000000b200b27308 */ /* 0x000fe60000000800 */
[----:B------:R-:W-:-:S05]  /*7b70*/  FSEL R123, R123, RZ, P1 ;  /* 0x000000ff7b7b7208 */ /* 0x000fca0000800000 */
[-CC-:B------:R-:W-:Y:S01]  /*7b80*/  FFMA.FTZ R191, R2, R9.reuse, -R123.reuse ;  /* 0x0000000902bf7223 */ /* 0x180fe2000001087b */
[----:B------:R-:W-:Y:S01]  /*7b90*/  FSEL R2, R140, RZ, P1 ;  /* 0x000000ff8c027208 */ /* 0x000fe20000800000 */
[-CC-:B------:R-:W-:Y:S01]  /*7ba0*/  FFMA.FTZ R189, R218, R9.reuse, -R123.reuse ;  /* 0x00000009dabd7223 */ /* 0x180fe2000001087b */
[-CC-:B------:R-:W-:Y:S01]  /*7bb0*/  FFMA.FTZ R146, R216, R9.reuse, -R123.reuse ;  /* 0x00000009d8927223 */ /* 0x180fe2000001087b */
[-CC-:B-1----:R-:W-:Y:S01]  /*7bc0*/  FFMA.FTZ R148, R214, R9.reuse, -R123.reuse ;  /* 0x00000009d6947223 */ /* 0x182fe2000001087b */
[-C--:B------:R-:W-:Y:S01]  /*7bd0*/  FFMA.FTZ R185, R188, R9.reuse, -R123 ;  /* 0x00000009bcb97223 */ /* 0x080fe2000001087b */
[----:B------:R-:W-:Y:S01]  /*7be0*/  FADD.FTZ R2, -R2, R3 ;  /* 0x0000000302027221 */ /* 0x000fe20000010100 */
[----:B--2---:R-:W-:Y:S01]  /*7bf0*/  FFMA.FTZ R3, R0, R8, R11 ;  /* 0x0000000800037223 */ /* 0x004fe2000001000b */
[----:B------:R-:W-:Y:S01]  /*7c00*/  MUFU.EX2 R189, R189 ;  /* 0x000000bd00bd7308 */ /* 0x000fe20000000800 */
[-C--:B------:R-:W-:Y:S01]  /*7c10*/  FFMA.FTZ R150, R212, R9.reuse, -R123 ;  /* 0x00000009d4967223 */ /* 0x080fe2000001087b */
[-C--:B------:R-:W-:Y:S01]  /*7c20*/  FMUL.FTZ R2, R2, R9.reuse ;  /* 0x0000000902027220 */ /* 0x080fe20000410000 */
[----:B------:R-:W-:Y:S01]  /*7c30*/  FADD.FTZ R8, R176, R3 ;  /* 0x00000003b0087221 */ /* 0x000fe20000010000 */
[-CC-:B------:R-:W-:Y:S01]  /*7c40*/  FFMA.FTZ R187, R184, R9.reuse, -R123.reuse ;  /* 0x00000009b8bb7223 */ /* 0x180fe2000001087b */
[-CC-:B------:R-:W-:Y:S01]  /*7c50*/  FFMA.FTZ R179, R120, R9.reuse, -R123.reuse ;  /* 0x0000000978b37223 */ /* 0x180fe2000001087b */
[-CC-:B------:R-:W-:Y:S01]  /*7c60*/  FFMA.FTZ R152, R210, R9.reuse, -R123.reuse ;  /* 0x00000009d2987223 */ /* 0x180fe2000001087b */
[----:B------:R-:W-:Y:S01]  /*7c70*/  FADD.FTZ R3, R13, R8 ;  /* 0x000000080d037221 */ /* 0x000fe20000010000 */
[----:B------:R-:W0:Y:S01]  /*7c80*/  MUFU.EX2 R2, R2 ;  /* 0x0000000200027308 */ /* 0x000e220000000800 */
[-CC-:B------:R-:W-:Y:S01]  /*7c90*/  FFMA.FTZ R181, R186, R9.reuse, -R123.reuse ;  /* 0x00000009bab57223 */ /* 0x180fe2000001087b */
[-C--:B------:R-:W-:Y:S01]  /*7ca0*/  FFMA.FTZ R177, R122, R9.reuse, -R123 ;  /* 0x000000097ab17223 */ /* 0x080fe2000001087b */
[----:B------:R-:W-:Y:S01]  /*7cb0*/  FADD.FTZ R8, R166, R3 ;  /* 0x00000003a6087221 */ /* 0x000fe20000010000 */
[-CC-:B------:R-:W-:Y:S01]  /*7cc0*/  FFMA.FTZ R122, R126, R9.reuse, -R123.reuse ;  /* 0x000000097e7a7223 */ /* 0x180fe2000001087b */
[-CC-:B------:R-:W-:Y:S01]  /*7cd0*/  FFMA.FTZ R154, R208, R9.reuse, -R123.reuse ;  /* 0x00000009d09a7223 */ /* 0x180fe2000001087b */
[-CC-:B------:R-:W-:Y:S01]  /*7ce0*/  FFMA.FTZ R183, R190, R9.reuse, -R123.reuse ;  /* 0x00000009beb77223 */ /* 0x180fe2000001087b */
[----:B------:R-:W-:Y:S01]  /*7cf0*/  FADD.FTZ R3, R15, R8 ;  /* 0x000000080f037221 */ /* 0x000fe20000010000 */
[----:B------:R-:W1:Y:S01]  /*7d00*/  MUFU.EX2 R146, R146 ;  /* 0x0000009200927308 */ /* 0x000e620000000800 */
[-CC-:B------:R-:W-:Y:S01]  /*7d10*/  FFMA.FTZ R173, R20, R9.reuse, -R123.reuse ;  /* 0x0000000914ad7223 */ /* 0x180fe2000001087b */
[-C--:B------:R-:W-:Y:S01]  /*7d20*/  FFMA.FTZ R124, R124, R9.reuse, -R123 ;  /* 0x000000097c7c7223 */ /* 0x080fe2000001087b */
[----:B------:R-:W-:Y:S01]  /*7d30*/  FADD.FTZ R120, R168, R3 ;  /* 0x00000003a8787221 */ /* 0x000fe20000010000 */
[-CC-:B------:R-:W-:Y:S01]  /*7d40*/  FFMA.FTZ R14, R14, R9.reuse, -R123.reuse ;  /* 0x000000090e0e7223 */ /* 0x180fe2000001087b */
[-CC-:B------:R-:W-:Y:S01]  /*7d50*/  FFMA.FTZ R136, R136, R9.reuse, -R123.reuse ;  /* 0x0000000988887223 */ /* 0x180fe2000001087b */
[-CC-:B------:R-:W-:Y:S01]  /*7d60*/  FFMA.FTZ R128, R128, R9.reuse, -R123.reuse ;  /* 0x0000000980807223 */ /* 0x180fe2000001087b */
[----:B------:R-:W-:Y:S01]  /*7d70*/  FFMA.FTZ R130, R130, R9, -R123 ;  /* 0x0000000982827223 */ /* 0x000fe2000001087b */
[----:B------:R-:W2:Y:S01]  /*7d80*/  MUFU.EX2 R191, R191 ;  /* 0x000000bf00bf7308 */ /* 0x000ea20000000800 */
[----:B0-----:R-:W-:Y:S01]  /*7d90*/  FFMA.FTZ R5, R2, R5, R189 ;  /* 0x0000000502057223 */ /* 0x001fe200000100bd */
[C---:B------:R-:W-:Y:S01]  /*7da0*/  ISETP.GT.AND P1, PT, R10.reuse, UR50, PT ;  /* 0x000000320a007c0c */ /* 0x040fe2000bf24270 */
[----:B------:R-:W-:Y:S01]  /*7db0*/  VIADD R10, R10, 0xffffffff ;  /* 0xffffffff0a0a7836 */ /* 0x000fe20000000000 */
[----:B------:R-:W-:-:S02]  /*7dc0*/  F2FP.F16.F32.PACK_AB R188, R176, R11 ;  /* 0x0000000bb0bc723e */ /* 0x000fc400000000ff */
[----:B------:R-:W-:Y:S02]  /*7dd0*/  F2FP.F16.F32.PACK_AB R186, R170, R21 ;  /* 0x00000015aaba723e */ /* 0x000fe400000000ff */
[----:B------:R-:W0:Y:S01]  /*7de0*/  MUFU.EX2 R148, R148 ;  /* 0x0000009400947308 */ /* 0x000e220000000800 */
[----:B-1----:R-:W-:Y:S01]  /*7df0*/  FADD.FTZ R8, R146, R5 ;  /* 0x0000000592087221 */ /* 0x002fe20000010000 */
[----:B------:R-:W-:Y:S01]  /*7e00*/  FADD.FTZ R5, R21, R120 ;  /* 0x0000007815057221 */ /* 0x000fe20000010000 */
[----:B------:R-:W-:Y:S01]  /*7e10*/  FFMA.FTZ R120, R132, R9, -R123 ;  /* 0x0000000984787223 */ /* 0x000fe2000001087b */
[----:B------:R-:W-:Y:S02]  /*7e20*/  F2FP.F16.F32.PACK_AB R184, R168, R15 ;  /* 0x0000000fa8b8723e */ /* 0x000fe400000000ff */
[----:B------:R-:W-:Y:S01]  /*7e30*/  FADD.FTZ R126, R170, R5 ;  /* 0x00000005aa7e7221 */ /* 0x000fe20000010000 */
[----:B------:R-:W-:Y:S01]  /*7e40*/  F2FP.F16.F32.PACK_AB R190, R166, R13 ;  /* 0x0000000da6be723e */ /* 0x000fe200000000ff */
[----:B------:R-:W1:Y:S01]  /*7e50*/  MUFU.EX2 R185, R185 ;  /* 0x000000b900b97308 */ /* 0x000e620000000800 */
[----:B--2---:R-:W-:Y:S01]  /*7e60*/  FADD.FTZ R3, R191, R8 ;  /* 0x00000008bf037221 */ /* 0x004fe20000010000 */
[----:B------:R-:W-:Y:S01]  /*7e70*/  FADD.FTZ R5, R125, R126 ;  /* 0x0000007e7d057221 */ /* 0x000fe20000010000 */
[----:B------:R-:W-:Y:S01]  /*7e80*/  IMAD.U32 R126, RZ, RZ, UR6 ;  /* 0x00000006ff7e7e24 */ /* 0x000fe2000f8e00ff */
[----:B------:R-:W-:-:S02]  /*7e90*/  F2FP.F16.F32.PACK_AB R176, R138, R129 ;  /* 0x000000818ab0723e */ /* 0x000fc400000000ff */
[----:B------:R-:W-:Y:S01]  /*7ea0*/  FADD.FTZ R5, R180, R5 ;  /* 0x00000005b4057221 */ /* 0x000fe20000010000 */
[----:B------:R-:W-:Y:S01]  /*7eb0*/  @!P6 VIADD R20, R126, 0x30860 ;  /* 0x000308607e14e836 */ /* 0x000fe20000000000 */
[----:B------:R-:W2:Y:S01]  /*7ec0*/  MUFU.EX2 R150, R150 ;  /* 0x0000009600967308 */ /* 0x000ea20000000800 */
[----:B0-----:R-:W-:Y:S01]  /*7ed0*/  FADD.FTZ R8, R148, R3 ;  /* 0x0000000394087221 */ /* 0x001fe20000010000 */
[----:B------:R-:W-:Y:S01]  /*7ee0*/  FADD.FTZ R126, R182, R5 ;  /* 0x00000005b67e7221 */ /* 0x000fe20000010000 */
[----:B------:R-:W-:Y:S02]  /*7ef0*/  F2FP.F16.F32.PACK_AB R180, R180, R125 ;  /* 0x0000007db4b4723e */ /* 0x000fe400000000ff */
[----:B------:R-:W-:Y:S01]  /*7f00*/  @!P6 PRMT R5, RZ, 0x654, R20 ;  /* 0x00000654ff05e816 */ /* 0x000fe20000000014 */
[----:B------:R-:W-:Y:S01]  /*7f10*/  FADD.FTZ R126, R127, R126 ;  /* 0x0000007e7f7e7221 */ /* 0x000fe20000010000 */
[----:B------:R-:W-:Y:S01]  /*7f20*/  FFMA.FTZ R20, R134, R9, -R123 ;  /* 0x0000000986147223 */ /* 0x000fe2000001087b */
[----:B------:R-:W0:Y:S01]  /*7f30*/  MUFU.EX2 R187, R187 ;  /* 0x000000bb00bb7308 */ /* 0x000e220000000800 */
[----:B-1----:R-:W-:Y:S01]  /*7f40*/  FADD.FTZ R3, R185, R8 ;  /* 0x00000008b9037221 */ /* 0x002fe20000010000 */
[----:B------:R1:W-:Y:S01]  /*7f50*/  @!P6 SYNCS.ARRIVE.TRANS64.RED.A1T0 RZ, [R5+URZ], RZ ;  /* 0x000000ff05ffe9a7 */ /* 0x0003e2000810043f */
[----:B------:R-:W-:-:S02]  /*7f60*/  F2FP.F16.F32.PACK_AB R182, R127, R182 ;  /* 0x000000b67fb6723e */ /* 0x000fc400000000ff */
[----:B------:R-:W-:Y:S02]  /*7f70*/  F2FP.F16.F32.PACK_AB R189, R146, R189 ;  /* 0x000000bd92bd723e */ /* 0x000fe400000000ff */
[----:B------:R-:W-:Y:S01]  /*7f80*/  F2FP.F16.F32.PACK_AB R191, R148, R191 ;  /* 0x000000bf94bf723e */ /* 0x000fe200000000ff */
[----:B------:R-:W3:Y:S01]  /*7f90*/  MUFU.EX2 R152, R152 ;  /* 0x0000009800987308 */ /* 0x000ee20000000800 */
[C---:B--2---:R-:W-:Y:S01]  /*7fa0*/  FADD.FTZ R8, R150.reuse, R3 ;  /* 0x0000000396087221 */ /* 0x044fe20000010000 */
[----:B-1----:R-:W-:Y:S01]  /*7fb0*/  FADD.FTZ R5, R129, R126 ;  /* 0x0000007e81057221 */ /* 0x002fe20000010000 */
[----:B------:R-:W-:-:S03]  /*7fc0*/  F2FP.F16.F32.PACK_AB R185, R150, R185 ;  /* 0x000000b996b9723e */ /* 0x000fc600000000ff */
[----:B------:R-:W-:Y:S02]  /*7fd0*/  FADD.FTZ R5, R138, R5 ;  /* 0x000000058a057221 */ /* 0x000fe40000010000 */
[----:B------:R-:W1:Y:S01]  /*7fe0*/  MUFU.EX2 R181, R181 ;  /* 0x000000b500b57308 */ /* 0x000e620000000800 */
[----:B0-----:R-:W-:Y:S01]  /*7ff0*/  FADD.FTZ R3, R187, R8 ;  /* 0x00000008bb037221 */ /* 0x001fe20000010000 */
[----:B------:R-:W-:-:S06]  /*8000*/  FADD.FTZ R126, R178, R5 ;  /* 0x00000005b27e7221 */ /* 0x000fcc0000010000 */
[----:B------:R-:W0:Y:S01]  /*8010*/  MUFU.EX2 R154, R154 ;  /* 0x0000009a009a7308 */ /* 0x000e220000000800 */
[C---:B---3--:R-:W-:Y:S01]  /*8020*/  FADD.FTZ R8, R152.reuse, R3 ;  /* 0x0000000398087221 */ /* 0x048fe20000010000 */
[----:B------:R-:W-:-:S06]  /*8030*/  F2FP.F16.F32.PACK_AB R187, R152, R187 ;  /* 0x000000bb98bb723e */ /* 0x000fcc00000000ff */
[----:B------:R-:W2:Y:S01]  /*8040*/  MUFU.EX2 R183, R183 ;  /* 0x000000b700b77308 */ /* 0x000ea20000000800 */
[----:B-1----:R-:W-:-:S07]  /*8050*/  FADD.FTZ R3, R181, R8 ;  /* 0x00000008b5037221 */ /* 0x002fce0000010000 */
[----:B------:R-:W1:Y:S01]  /*8060*/  MUFU.EX2 R124, R124 ;  /* 0x0000007c007c7308 */ /* 0x000e620000000800 */
[----:B0-----:R-:W-:Y:S01]  /*8070*/  FADD.FTZ R8, R154, R3 ;  /* 0x000000039a087221 */ /* 0x001fe20000010000 */
[-CC-:B------:R-:W-:Y:S01]  /*8080*/  FFMA.FTZ R3, R172, R9.reuse, -R123.reuse ;  /* 0x00000009ac037223 */ /* 0x180fe2000001087b */
[----:B------:R-:W-:Y:S01]  /*8090*/  FFMA.FTZ R123, R162, R9, -R123 ;  /* 0x00000009a27b7223 */ /* 0x000fe2000001087b */
[----:B------:R-:W-:-:S04]  /*80a0*/  F2FP.F16.F32.PACK_AB R181, R154, R181 ;  /* 0x000000b59ab5723e */ /* 0x000fc800000000ff */
        /* <DEDUP_REMOVED lines=14> */
[----:B------:R-:W-:-:S03]  /*8190*/  F2FP.F16.F32.PACK_AB R178, R131, R178 ;  /* 0x000000b283b2723e */ /* 0x000fc600000000ff */
[----:B------:R-:W-:-:S03]  /*81a0*/  FADD.FTZ R141, R133, R126 ;  /* 0x0000007e858d7221 */ /* 0x000fc60000010000 */
        /* <DEDUP_REMOVED lines=8> */
[----:B------:R1:W0:Y:S01]  /*8230*/  MUFU.EX2 R132, R14 ;  /* 0x0000000e00847308 */ /* 0x0002220000000800 */
[C---:B--2---:R-:W-:Y:S01]  /*8240*/  FADD.FTZ R5, R20.reuse, R5 ;  /* 0x0000000514057221 */ /* 0x044fe20000010000 */
[----:B------:R-:W-:-:S06]  /*8250*/  F2FP.F16.F32.PACK_AB R173, R20, R173 ;  /* 0x000000ad14ad723e */ /* 0x000fcc00000000ff */
[----:B------:R-:W2:Y:S01]  /*8260*/  MUFU.EX2 R135, R135 ;  /* 0x0000008700877308 */ /* 0x000ea20000000800 */
[----:B-1----:R-:W-:-:S07]  /*8270*/  FADD.FTZ R14, R174, R141 ;  /* 0x0000008dae0e7221 */ /* 0x002fce0000010000 */
[----:B------:R-:W1:Y:S01]  /*8280*/  MUFU.EX2 R136, R136 ;  /* 0x0000008800887308 */ /* 0x000e620000000800 */
[----:B0-----:R-:W-:-:S07]  /*8290*/  FADD.FTZ R5, R132, R5 ;  /* 0x0000000584057221 */ /* 0x001fce0000010000 */
[----:B------:R-:W0:Y:S01]  /*82a0*/  MUFU.EX2 R137, R137 ;  /* 0x0000008900897308 */ /* 0x000e220000000800 */
[C---:B--2---:R-:W-:Y:S01]  /*82b0*/  FADD.FTZ R14, R135.reuse, R14 ;  /* 0x0000000e870e7221 */ /* 0x044fe20000010000 */
[----:B------:R-:W-:-:S06]  /*82c0*/  F2FP.F16.F32.PACK_AB R174, R135, R174 ;  /* 0x000000ae87ae723e */ /* 0x000fcc00000000ff */
[----:B------:R-:W2:Y:S01]  /*82d0*/  MUFU.EX2 R128, R128 ;  /* 0x0000008000807308 */ /* 0x000ea20000000800 */
[C---:B-1----:R-:W-:Y:S01]  /*82e0*/  FADD.FTZ R5, R136.reuse, R5 ;  /* 0x0000000588057221 */ /* 0x042fe20000010000 */
[----:B------:R-:W-:-:S06]  /*82f0*/  F2FP.F16.F32.PACK_AB R175, R136, R132 ;  /* 0x0000008488af723e */ /* 0x000fcc00000000ff */
[----:B------:R-:W1:Y:S01]  /*8300*/  MUFU.EX2 R144, R144 ;  /* 0x0000009000907308 */ /* 0x000e620000000800 */
[----:B0-----:R-:W-:-:S07]  /*8310*/  FADD.FTZ R11, R137, R14 ;  /* 0x0000000e890b7221 */ /* 0x001fce0000010000 */
[----:B------:R-:W0:Y:S01]  /*8320*/  MUFU.EX2 R3, R3 ;  /* 0x0000000300037308 */ /* 0x000e220000000800 */
[----:B--2---:R-:W-:-:S07]  /*8330*/  FADD.FTZ R5, R128, R5 ;  /* 0x0000000580057221 */ /* 0x004fce0000010000 */
[----:B------:R-:W2:Y:S01]  /*8340*/  MUFU.EX2 R139, R160 ;  /* 0x000000a0008b7308 */ /* 0x000ea20000000800 */
[C---:B-1----:R-:W-:Y:S01]  /*8350*/  FADD.FTZ R8, R144.reuse, R11 ;  /* 0x0000000b90087221 */ /* 0x042fe20000010000 */
[----:B------:R-:W-:-:S06]  /*8360*/  F2FP.F16.F32.PACK_AB R168, R144, R137 ;  /* 0x0000008990a8723e */ /* 0x000fcc00000000ff */
[----:B------:R-:W1:Y:S01]  /*8370*/  MUFU.EX2 R130, R130 ;  /* 0x0000008200827308 */ /* 0x000e620000000800 */
[C---:B0-----:R-:W-:Y:S01]  /*8380*/  FADD.FTZ R5, R3.reuse, R5 ;  /* 0x0000000503057221 */ /* 0x041fe20000010000 */
[----:B------:R-:W-:Y:S01]  /*8390*/  F2FP.F16.F32.PACK_AB R169, R3, R128 ;  /* 0x0000008003a9723e */ /* 0x000fe200000000ff */
[----:B------:R-:W-:-:S05]  /*83a0*/  IMAD.MOV.U32 R3, RZ, RZ, R140 ;  /* 0x000000ffff037224 */ /* 0x000fca00078e008c */
[----:B------:R-:W0:Y:S01]  /*83b0*/  MUFU.EX2 R4, R4 ;  /* 0x0000000400047308 */ /* 0x000e220000000800 */
[----:B--2---:R-:W-:-:S07]  /*83c0*/  FADD.FTZ R11, R139, R8 ;  /* 0x000000088b0b7221 */ /* 0x004fce0000010000 */
[----:B------:R-:W2:Y:S01]  /*83d0*/  MUFU.EX2 R123, R123 ;  /* 0x0000007b007b7308 */ /* 0x000ea20000000800 */
[----:B-1----:R-:W-:Y:S01]  /*83e0*/  FADD.FTZ R5, R130, R5 ;  /* 0x0000000582057221 */ /* 0x002fe20000010000 */
[C---:B0-----:R-:W-:Y:S01]  /*83f0*/  FADD.FTZ R8, R4.reuse, R11 ;  /* 0x0000000b04087221 */ /* 0x041fe20000010000 */
[----:B------:R-:W-:Y:S01]  /*8400*/  F2FP.F16.F32.PACK_AB R170, R4, R139 ;  /* 0x0000008b04aa723e */ /* 0x000fe200000000ff */
[----:B------:R-:W-:Y:S02]  /*8410*/  IMAD.MOV.U32 R4, RZ, RZ, R12 ;  /* 0x000000ffff047224 */ /* 0x000fe400078e000c */
[C---:B--2---:R-:W-:Y:S01]  /*8420*/  FADD.FTZ R5, R123.reuse, R5 ;  /* 0x000000057b057221 */ /* 0x044fe20000010000 */
[----:B------:R-:W-:Y:S01]  /*8430*/  F2FP.F16.F32.PACK_AB R171, R123, R130 ;  /* 0x000000827bab723e */ /* 0x000fe200000000ff */
[----:B------:R-:W-:Y:S06]  /*8440*/  @P1 BRA `(.L_x_4583) ;  /* 0xffffffc800ac1947 */ /* 0x000fec000383ffff */
[----:B------:R-:W-:Y:S01]  /*8450*/  IMAD.MOV.U32 R3, RZ, RZ, R140 ;  /* 0x000000ffff037224 */ /* 0x000fe200078e008c */
[----:B------:R-:W-:Y:S01]  /*8460*/  UMOV UR37, UR5 ;  /* 0x0000000500257c82 */ /* 0x000fe20008000000 */
[----:B------:R-:W-:Y:S01]  /*8470*/  IMAD.MOV.U32 R4, RZ, RZ, R12 ;  /* 0x000000ffff047224 */ /* 0x000fe200078e000c */
[----:B------:R-:W-:-:S06]  /*8480*/  UMOV UR36, UR39 ;  /* 0x0000002700247c82 */ /* 0x000fcc0008000000 */
.L_x_4566:
[----:B------:R-:W-:Y:S01]  /*8490*/  ULDC UR4, c[0x0][0x448] ;  /* 0x0001120000047ab9 */ /* 0x000fe20000000800 */
[----:B------:R-:W-:Y:S01]  /*84a0*/  IADD3 R121, R16, 0x1, -R121 ;  /* 0x0000000110797810 */ /* 0x000fe20007ffe879 */
[----:B------:R-:W-:Y:S01]  /*84b0*/  UISETP.NE.AND UP0, UPT, UR4, 0x1, UPT ;  /* 0x000000010400788c */ /* 0x000fe2000bf05270 */
[----:B------:R-:W-:Y:S02]  /*84c0*/  ULDC UR10, c[0x0][0x9e4] ;  /* 0x00027900000a7ab9 */ /* 0x000fe40000000800 */
[----:B------:R-:W-:Y:S01]  /*84d0*/  R2UR UR7, R121 ;  /* 0x00000000790772ca */ /* 0x000fe200000e0000 */
[----:B------:R-:W-:Y:S02]  /*84e0*/  UISETP.GE.AND UP1, UPT, UR10, 0x1, UPT ;  /* 0x000000010a00788c */ /* 0x000fe4000bf26270 */
[----:B------:R-:W-:Y:S01]  /*84f0*/  UIADD3 UR6, UR60, 0x7f, URZ ;  /* 0x0000007f3c067890 */ /* 0x000fe2000fffe03f */
[----:B------:R-:W-:-:S03]  /*8500*/  ULDC UR14, c[0x0][0x9dc] ;  /* 0x00027700000e7ab9 */ /* 0x000fc60000000800 */
[----:B------:R-:W-:Y:S01]  /*8510*/  PLOP3.LUT P1, PT, PT, PT, UP1, 0x40, 0x0 ;  /* 0x000000000000781c */ /* 0x000fe20003f2e818 */
[----:B------:R-:W-:Y:S01]  /*8520*/  @UP0 ULDC UR4, c[0x0][0x44c] ;  /* 0x0001130000040ab9 */ /* 0x000fe20000000800 */
[----:B------:R-:W-:Y:S01]  /*8530*/  @UP0 ULDC UR11, c[0x0][0x450] ;  /* 0x00011400000b0ab9 */ /* 0x000fe20000000800 */
[----:B------:R-:W-:-:S04]  /*8540*/  UIMAD.WIDE.U32 UR4, UR6, UR4, URZ ;  /* 0x00000004060472a5 */ /* 0x000fc8000f8e003f */
[----:B------:R-:W-:-:S04]  /*8550*/  @UP0 USHF.R.U32.HI UR6, URZ, UR11, UR5 ;  /* 0x0000000b3f060299 */ /* 0x000fc80008011605 */
[----:B------:R-:W-:-:S04]  /*8560*/  UIADD3 UR6, UR7, UR6, URZ ;  /* 0x0000000607067290 */ /* 0x000fc8000fffe03f */
[----:B------:R-:W-:Y:S01]  /*8570*/  UIADD3 UR14, UR6, -UR14, URZ ;  /* 0x8000000e060e7290 */ /* 0x000fe2000fffe03f */
[----:B------:R-:W-:Y:S11]  /*8580*/  @P1 BRA `(.L_x_4584) ;  /* 0x0000000000481947 */ /* 0x000ff60003800000 */
        /* <DEDUP_REMOVED lines=11> */
.L_x_4585:
[----:B------:R-:W-:-:S11]  /*8640*/  UISETP.NE.AND UP2, UPT, UR10, 0x1, UPT ;  /* 0x000000010a00788c */ /* 0x000fd6000bf45270 */
[----:B------:R-:W-:Y:S02]  /*8650*/  @UP2 ULDC.64 UR4, c[0x0][0x9e8] ;  /* 0x00027a0000042ab9 */ /* 0x000fe40000000a00 */
[----:B------:R-:W-:-:S04]  /*8660*/  UIMAD.WIDE.U32 UR6, UR11, UR4, URZ ;  /* 0x000000040b0672a5 */ /* 0x000fc8000f8e003f */
[----:B------:R-:W-:-:S12]  /*8670*/  @UP2 USHF.R.U32.HI UR11, URZ, UR5, UR7 ;  /* 0x000000053f0b2299 */ /* 0x000fd80008011607 */
.L_x_4586:
[----:B------:R-:W-:-:S04]  /*8680*/  UIMAD UR10, UR11, UR10, URZ ;  /* 0x0000000a0b0a72a4 */ /* 0x000fc8000f8e023f */
[----:B------:R-:W-:-:S04]  /*8690*/  UISETP.LT.AND UP2, UPT, UR14, UR10, UPT ;  /* 0x0000000a0e00728c */ /* 0x000fc8000bf41270 */
[----:B------:R-:W-:-:S12]  /*86a0*/  USEL UR14, UR14, UR10, !UP2 ;  /* 0x0000000a0e0e7287 */ /* 0x000fd8000d000000 */
.L_x_4584:
[----:B------:R-:W-:Y:S01]  /*86b0*/  UIADD3 UR4, UR14, 0x5f, URZ ;  /* 0x0000005f0e047890 */ /* 0x000fe2000fffe03f */
[----:B------:R-:W-:-:S03]  /*86c0*/  R2UR UR6, R22 ;  /* 0x00000000160672ca */ /* 0x000fc600000e0000 */
[----:B------:R-:W-:-:S04]  /*86d0*/  UIMAD.WIDE UR4, UR4, 0x2aaaaaab, URZ ;  /* 0x2aaaaaab040478a5 */ /* 0x000fc8000f8e023f */
[----:B------:R-:W-:-:S04]  /*86e0*/  USHF.R.U32.HI UR4, URZ, 0x1f, UR5 ;  /* 0x0000001f3f047899 */ /* 0x000fc80008011605 */
[----:B------:R-:W-:-:S04]  /*86f0*/  ULEA.HI.SX32 UR4, UR5, UR4, 0x1c ;  /* 0x0000000405047291 */ /* 0x000fc8000f8fe23f */
        /* <DEDUP_REMOVED lines=8> */
[----:B------:R-:W-:-:S05]  /*8780*/  ULDC UR5, c[0x0][0x9d8] ;  /* 0x0002760000057ab9 */ /* 0x000fca0000000800 */
.L_x_4596:
[----:B------:R-:W-:-:S04]  /*8790*/  UIADD3 UR37, UR4, 0x1, URZ ;  /* 0x0000000104257890 */ /* 0x000fc8000fffe03f */
[----:B------:R-:W-:-:S04]  /*87a0*/  UISETP.NE.AND UP2, UPT, UR37, 0x2, UPT ;  /* 0x000000022500788c */ /* 0x000fc8000bf45270 */
[----:B------:R-:W-:Y:S02]  /*87b0*/  USEL UR36, URZ, 0x1, UP2 ;  /* 0x000000013f247887 */ /* 0x000fe40009000000 */
[----:B------:R-:W-:Y:S02]  /*87c0*/  USEL UR37, UR37, URZ, UP2 ;  /* 0x0000003f25257287 */ /* 0x000fe40009000000 */
[----:B------:R-:W-:Y:S01]  /*87d0*/  ULOP3.LUT UR36, UR7, UR36, URZ, 0x3c, !UPT ;  /* 0x0000002407247292 */ /* 0x000fe2000f8e3c3f */
[----:B------:R-:W-:Y:S11]  /*87e0*/  @!P0 BRA `(.L_x_4588) ;  /* 0x0000000000048947 */ /* 0x000ff60003800000 */
[----:B------:R-:W-:Y:S01]  /*87f0*/  BPT.TRAP 0x1 ;  /* 0x000000040000795c */ /* 0x000fe20000300000 */
.L_x_4588:
[----:B------:R-:W-:Y:S01]  /*8800*/  ULEA UR6, UR37, UR38, 0x3 ;  /* 0x0000002625067291 */ /* 0x000fe2000f8e183f */
[----:B------:R-:W-:-:S05]  /*8810*/  IMAD.U32 R3, RZ, RZ, UR36 ;  /* 0x00000024ff037e24 */ /* 0x000fca000f8e00ff */
[----:B------:R-:W-:-:S04]  /*8820*/  SHF.L.U32 R3, R3, 0x1f, RZ ;  /* 0x0000001f03037819 */ /* 0x000fc800000006ff */
[----:B------:R0:W1:Y:S01]  /*8830*/  SYNCS.PHASECHK.TRANS64.TRYWAIT P1, [UR6+0x30830], R3 ;  /* 0x03083003ff0075a7 */ /* 0x0000620008020146 */
[----:B------:R-:W-:Y:S05]  /*8840*/  @!P0 BRA `(.L_x_4589) ;  /* 0x0000000000048947 */ /* 0x000fea0003800000 */
[----:B------:R-:W-:Y:S01]  /*8850*/  BPT.TRAP 0x1 ;  /* 0x000000040000795c */ /* 0x000fe20000300000 */
.L_x_4589:
[----:B-1----:R-:W-:Y:S05]  /*8860*/  @P1 BRA `(.L_x_4590) ;  /* 0x0000000000081947 */ /* 0x002fea0003800000 */
[----:B------:R-:W1:Y:S02]  /*8870*/  SYNCS.PHASECHK.TRANS64.TRYWAIT P1, [UR6+0x30830], R3 ;  /* 0x03083003ff0075a7 */ /* 0x000e640008020146 */
[----:B-1----:R-:W-:Y:S05]  /*8880*/  @!P1 BRA `(.L_x_4591) ;  /* 0x000000e000d09947 */ /* 0x002fea0003800000 */
.L_x_4590:
        /* <DEDUP_REMOVED lines=167> */
.L_x_4592:
[----:B------:R-:W-:Y:S01]  /*9300*/  ULEA UR10, UR4, UR38, 0x3 ;  /* 0x00000026040a7291 */ /* 0x000fe2000f8e183f */
[----:B------:R-:W-:-:S05]  /*9310*/  IMAD.U32 R0, RZ, RZ, UR7 ;  /* 0x00000007ff007e24 */ /* 0x000fca000f8e00ff */
[----:B------:R-:W-:-:S04]  /*9320*/  SHF.L.U32 R0, R0, 0x1f, RZ ;  /* 0x0000001f00007819 */ /* 0x000fc800000006ff */
[----:B------:R2:W3:Y:S01]  /*9330*/  SYNCS.PHASECHK.TRANS64.TRYWAIT P1, [UR10+0x30850], R0 ;  /* 0x03085000ff0075a7 */ /* 0x0004e2000802014a */
[----:B------:R-:W-:Y:S05]  /*9340*/  @!P0 BRA `(.L_x_4593) ;  /* 0x0000000000048947 */ /* 0x000fea0003800000 */
[----:B------:R-:W-:Y:S01]  /*9350*/  BPT.TRAP 0x1 ;  /* 0x000000040000795c */ /* 0x000fe20000300000 */
.L_x_4593:
[----:B---3--:R-:W-:Y:S05]  /*9360*/  @P1 BRA `(.L_x_4594) ;  /* 0x0000000000081947 */ /* 0x008fea0003800000 */
[----:B------:R-:W3:Y:S02]  /*9370*/  SYNCS.PHASECHK.TRANS64.TRYWAIT P1, [UR10+0x30850], R0 ;  /* 0x03085000ff0075a7 */ /* 0x000ee4000802014a */
[----:B---3--:R-:W-:Y:S05]  /*9380*/  @!P1 BRA `(.L_x_4595) ;  /* 0x000000d800289947 */ /* 0x008fea0003800000 */
.L_x_4594:
[----:B------:R-:W-:Y:S01]  /*9390*/  UIADD3 UR6, UR38, 0x400, URZ ;  /* 0x0000040026067890 */ /* 0x000fe2000fffe03f */
[----:B------:R-:W-:Y:S01]  /*93a0*/  WARPGROUP.ARRIVE ;  /* 0x00000000000079c5 */ /* 0x000fe20000000000 */
[----:B------:R-:W-:Y:S01]  /*93b0*/  UMOV UR7, 0x40000040 ;  /* 0x4000004000077882 */ /* 0x000fe20000000000 */
[----:B------:R-:W-:Y:S01]  /*93c0*/  FMUL.FTZ R2, R120, UR5 ;  /* 0x0000000578027c20 */ /* 0x000fe20008410000 */
[----:B------:R-:W-:Y:S01]  /*93d0*/  USHF.R.U32.HI UR6, URZ, 0x4, UR6 ;  /* 0x000000043f067899 */ /* 0x000fe20008011606 */
[----:B------:R-:W-:Y:S01]  /*93e0*/  FMUL.FTZ R14, R121, UR5 ;  /* 0x00000005790e7c20 */ /* 0x000fe20008410000 */
        /* <DEDUP_REMOVED lines=11> */
[----:B------:R-:W3:Y:S01]  /*94a0*/  MUFU.TANH R14, R14 ;  /* 0x0000000e000e7308 */ /* 0x000ee20000002400 */
[----:B------:R-:W-:Y:S01]  /*94b0*/  FMUL.FTZ R218, R144, UR5 ;  /* 0x0000000590da7c20 */ /* 0x000fe20008410000 */
[----:B------:R-:W-:Y:S01]  /*94c0*/  FMUL.FTZ R220, R145, UR5 ;  /* 0x0000000591dc7c20 */ /* 0x000fe20008410000 */
[----:B------:R-:W-:Y:S01]  /*94d0*/  FMUL.FTZ R222, R152, UR5 ;  /* 0x0000000598de7c20 */ /* 0x000fe20008410000 */
[----:B------:R-:W-:Y:S01]  /*94e0*/  FMUL.FTZ R224, R153, UR5 ;  /* 0x0000000599e07c20 */ /* 0x000fe20008410000 */
[----:B------:R-:W-:Y:S01]  /*94f0*/  FMUL.FTZ R156, R156, UR5 ;  /* 0x000000059c9c7c20 */ /* 0x000fe20008410000 */
[----:B------:R-:W-:Y:S01]  /*9500*/  UMOV UR6, UR4 ;  /* 0x0000000400067c82 */ /* 0x000fe20008000000 */
[----:B------:R-:W-:Y:S01]  /*9510*/  FMUL.FTZ R226, R157, UR5 ;  /* 0x000000059de27c20 */ /* 0x000fe20008410000 */
[----:B------:R-:W-:Y:S01]  /*9520*/  HGMMA.64x192x16.F32 R24, R188, gdesc[UR4].tnspB, R24, gsb0 ;  /* 0x42e00004bc187df0 */ /* 0x000fe20008000818 */
[----:B------:R-:W-:Y:S01]  /*9530*/  UIADD3 UR6, UR4, 0x80, URZ ;  /* 0x0000008004067890 */ /* 0x000fe2000fffe03f */
[----:B------:R-:W4:Y:S01]  /*9540*/  MUFU.TANH R122, R122 ;  /* 0x0000007a007a7308 */ /* 0x000f220000002400 */
[----:B------:R-:W-:Y:S01]  /*9550*/  UMOV UR7, 0x40000040 ;  /* 0x4000004000077882 */ /* 0x000fe20000000000 */
[----:B01----:R-:W-:Y:S01]  /*9560*/  FMNMX.FTZ R3, R2, R11, !PT ;  /* 0x0000000b02037209 */ /* 0x003fe20007810000 */
[----:B------:R-:W-:Y:S01]  /*9570*/  FMUL.FTZ R228, R160, UR5 ;  /* 0x00000005a0e47c20 */ /* 0x000fe20008410000 */
[----:B------:R-:W-:Y:S01]  /*9580*/  FMUL.FTZ R230, R161, UR5 ;  /* 0x00000005a1e67c20 */ /* 0x000fe20008410000 */
[----:B------:R-:W-:Y:S01]  /*9590*/  FMUL.FTZ R164, R164, UR5 ;  /* 0x00000005a4a47c20 */ /* 0x000fe20008410000 */
[----:B------:R-:W-:Y:S01]  /*95a0*/  FMUL.FTZ R160, R165, UR5 ;  /* 0x00000005a5a07c20 */ /* 0x000fe20008410000 */
[----:B---3--:R-:W-:Y:S01]  /*95b0*/  FMNMX.FTZ R3, R14, R3, !PT ;  /* 0x000000030e037209 */ /* 0x008fe20007810000 */
        /* <DEDUP_REMOVED lines=22> */
[----:B------:R-:W0:Y:S01]  /*9720*/  LDC R9, c[0x0][0x988] ;  /* 0x00026200ff097b82 */ /* 0x000e220000000800 */
[----:B------:R-:W1:Y:S01]  /*9730*/  S2R R207, SR_TID.X ;  /* 0x0000000000cf7919 */ /* 0x000e620000002100 */
[----:B------:R-:W-:Y:S08]  /*9740*/  MUFU.TANH R214, R214 ;  /* 0x000000d600d67308 */ /* 0x000ff00000002400 */
[----:B------:R-:W-:Y:S08]  /*9750*/  MUFU.TANH R216, R216 ;  /* 0x000000d800d87308 */ /* 0x000ff00000002400 */
[----:B------:R-:W-:Y:S08]  /*9760*/  MUFU.TANH R218, R218 ;  /* 0x000000da00da7308 */ /* 0x000ff00000002400 */
[----:B------:R-:W-:Y:S01]  /*9770*/  MUFU.TANH R220, R220 ;  /* 0x000000dc00dc7308 */ /* 0x000fe20000002400 */
[----:B-1----:R-:W-:-:S07]  /*9780*/  LOP3.LUT P1, RZ, R207, 0x7f, RZ, 0xc0, !PT ;  /* 0x0000007fcfff7812 */ /* 0x002fce000782c0ff */
        /* <DEDUP_REMOVED lines=43> */
[----:B------:R-:W-:-:S04]  /*9a40*/  FMUL.FTZ R186, R129, UR5 ;  /* 0x0000000581ba7c20 */ /* 0x000fc80008410000 */
[----:B------:R-:W-:Y:S01]  /*9a50*/  HGMMA.64x192x16.F32 R24, R180, gdesc[UR4].tnspB, R24, gsb0 ;  /* 0x42e00004b4187df0 */ /* 0x000fe20008000818 */
[----:B------:R-:W-:Y:S01]  /*9a60*/  UIADD3 UR6, UR4, 0x180, URZ ;  /* 0x0000018004067890 */ /* 0x000fe2000fffe03f */
[----:B------:R-:W1:Y:S01]  /*9a70*/  MUFU.TANH R184, R184 ;  /* 0x000000b800b87308 */ /* 0x000e620000002400 */
[----:B------:R-:W-:-:S07]  /*9a80*/  UMOV UR7, 0x40000040 ;  /* 0x4000004000077882 */ /* 0x000fce0000000000 */
[----:B------:R-:W3:Y:S01]  /*9a90*/  MUFU.TANH R186, R186 ;  /* 0x000000ba00ba7308 */ /* 0x000ee20000002400 */
[----:B-1----:R-:W-:-:S04]  /*9aa0*/  FMNMX.FTZ R3, R184, R3, !PT ;  /* 0x00000003b8037209 */ /* 0x002fc80007810000 */
[----:B------:R-:W-:-:S04]  /*9ab0*/  FMNMX.FTZ R3, R188, R3, !PT ;  /* 0x00000003bc037209 */ /* 0x000fc80007810000 */
[----:B---3--:R-:W-:-:S04]  /*9ac0*/  FMNMX.FTZ R3, R186, R3, !PT ;  /* 0x00000003ba037209 */ /* 0x008fc80007810000 */
        /* <DEDUP_REMOVED lines=14> */
[----:B------:R-:W1:Y:S01]  /*9bb0*/  MUFU.TANH R180, R180 ;  /* 0x000000b400b47308 */ /* 0x000e620000002400 */
[----:B------:R-:W-:Y:S01]  /*9bc0*/  UIADD3 UR6, UR4, 0x200, URZ ;  /* 0x0000020004067890 */ /* 0x000fe2000fffe03f */
[----:B------:R-:W-:-:S06]  /*9bd0*/  UMOV UR7, 0x40000040 ;  /* 0x4000004000077882 */ /* 0x000fcc0000000000 */
[----:B------:R-:W3:Y:S08]  /*9be0*/  MUFU.TANH R182, R182 ;  /* 0x000000b600b67308 */ /* 0x000ef00000002400 */
[----:B------:R-:W4:Y:S01]  /*9bf0*/  MUFU.TANH R148, R148 ;  /* 0x0000009400947308 */ /* 0x000f220000002400 */
[----:B-1----:R-:W-:-:S04]  /*9c00*/  FMNMX.FTZ R3, R180, R3, !PT ;  /* 0x00000003b4037209 */ /* 0x002fc80007810000 */
        /* <DEDUP_REMOVED lines=9> */
[----:B--2---:R-:W1:Y:S02]  /*9ca0*/  SHFL.BFLY PT, R0, R3, 0x2, 0x1f ;  /* 0x0c401f0003007f89 */ /* 0x004e6400000e0000 */
[----:B-1----:R-:W-:-:S05]  /*9cb0*/  FMNMX.FTZ R0, R3, R0, !PT ;  /* 0x0000000003007209 */ /* 0x002fca0007810000 */
[----:B------:R-:W1:Y:S02]  /*9cc0*/  SHFL.BFLY PT, R3, R0, 0x1, 0x1f ;  /* 0x0c201f0000037f89 */ /* 0x000e6400000e0000 */
[----:B-1----:R-:W-:Y:S02]  /*9cd0*/  FMNMX.FTZ R4, R0, R3, !PT ;  /* 0x0000000300047209 */ /* 0x002fe40007810000 */
[----:B------:R-:W-:-:S03]  /*9ce0*/  FMNMX.FTZ R3, R13, R12, !PT ;  /* 0x0000000c0d037209 */ /* 0x000fc60007810000 */
[----:B0-----:R-:W-:Y:S01]  /*9cf0*/  FMUL.FTZ R125, R4, R9 ;  /* 0x00000009047d7220 */ /* 0x001fe20000410000 */
[----:B------:R-:W-:Y:S01]  /*9d00*/  FMNMX.FTZ R3, R20, R3, !PT ;  /* 0x0000000314037209 */ /* 0x000fe20007810000 */
[----:B------:R-:W-:Y:S02]  /*9d10*/  FADD.FTZ R0, -R4, R11 ;  /* 0x0000000b04007221 */ /* 0x000fe40000010100 */
        /* <DEDUP_REMOVED lines=28> */
[----:B------:R-:W-:Y:S01]  /*9ee0*/  FFMA.FTZ R160, R160, R9, -R125 ;  /* 0x00000009a0a07223 */ /* 0x000fe2000001087d */
[----:B------:R-:W-:Y:S01]  /*9ef0*/  FMNMX.FTZ R3, R136, R3, !PT ;  /* 0x0000000388037209 */ /* 0x000fe20007810000 */
[----:B------:R-:W-:Y:S01]  /*9f00*/  FMUL.FTZ R0, R0, R9 ;  /* 0x0000000900007220 */ /* 0x000fe20000410000 */
[----:B------:R-:W-:Y:S02]  /*9f10*/  MUFU.EX2 R11, R11 ;  /* 0x0000000b000b7308 */ /* 0x000fe40000000800 */
[----:B------:R-:W-:-:S04]  /*9f20*/  FMNMX.FTZ R3, R138, R3, !PT ;  /* 0x000000038a037209 */ /* 0x000fc80007810000 */
[----:B------:R-:W-:Y:S02]  /*9f30*/  FMNMX.FTZ R3, R140, R3, !PT ;  /* 0x000000038c037209 */ /* 0x000fe40007810000 */
[----:B------:R-:W-:Y:S02]  /*9f40*/  MUFU.EX2 R0, R0 ;  /* 0x0000000000007308 */ /* 0x000fe40000000800 */
[----:B------:R-:W-:-:S04]  /*9f50*/  FMNMX.FTZ R3, R142, R3, !PT ;  /* 0x000000038e037209 */ /* 0x000fc80007810000 */
[----:B------:R-:W-:Y:S02]  /*9f60*/  FMNMX.FTZ R3, R144, R3, !PT ;  /* 0x0000000390037209 */ /* 0x000fe40007810000 */
[----:B------:R-:W0:Y:S02]  /*9f70*/  MUFU.EX2 R14, R14 ;  /* 0x0000000e000e7308 */ /* 0x000e240000000800 */
[----:B------:R-:W-:-:S04]  /*9f80*/  FMNMX.FTZ R3, R146, R3, !PT ;  /* 0x0000000392037209 */ /* 0x000fc80007810000 */
[----:B----4-:R-:W-:Y:S02]  /*9f90*/  FMNMX.FTZ R3, R148, R3, !PT ;  /* 0x0000000394037209 */ /* 0x010fe40007810000 */
[----:B------:R-:W-:Y:S02]  /*9fa0*/  MUFU.EX2 R15, R15 ;  /* 0x0000000f000f7308 */ /* 0x000fe40000000800 */
[----:B------:R-:W-:-:S04]  /*9fb0*/  FMNMX.FTZ R3, R150, R3, !PT ;  /* 0x0000000396037209 */ /* 0x000fc80007810000 */
[----:B------:R-:W-:Y:S02]  /*9fc0*/  FMNMX.FTZ R3, R152, R3, !PT ;  /* 0x0000000398037209 */ /* 0x000fe40007810000 */
[----:B------:R-:W1:Y:S01]  /*9fd0*/  MUFU.EX2 R122, R122 ;  /* 0x0000007a007a7308 */ /* 0x000e620000000800 */
[----:B0-----:R-:W-:Y:S02]  /*9fe0*/  F2FP.F16.F32.PACK_AB R188, R14, R11 ;  /* 0x0000000b0ebc723e */ /* 0x001fe400000000ff */
[----:B------:R-:W-:-:S04]  /*9ff0*/  FMNMX.FTZ R3, R154, R3, !PT ;  /* 0x000000039a037209 */ /* 0x000fc80007810000 */
[----:B------:R-:W-:Y:S01]  /*a000*/  FMNMX.FTZ R3, R158, R3, !PT ;  /* 0x000000039e037209 */ /* 0x000fe20007810000 */
[----:B------:R-:W-:Y:S03]  /*a010*/  MUFU.EX2 R184, R184 ;  /* 0x000000b800b87308 */ /* 0x000fe60000000800 */
[----:B------:R-:W-:-:S05]  /*a020*/  FMNMX.FTZ R3, R162, R3, !PT ;  /* 0x00000003a2037209 */ /* 0x000fca0007810000 */
[----:B------:R-:W-:Y:S01]  /*a030*/  MUFU.EX2 R21, R21 ;  /* 0x0000001500157308 */ /* 0x000fe20000000800 */
[----:B-1----:R-:W-:Y:S01]  /*a040*/  F2FP.F16.F32.PACK_AB R190, R122, R15 ;  /* 0x0000000f7abe723e */ /* 0x002fe200000000ff */
[----:B------:R-:W-:Y:S02]  /*a050*/  WARPGROUP.DEPBAR.LE gsb0, 0x0 ;  /* 0x00008000000079c5 */ /* 0x000fe40000010000 */
[----:B------:R-:W-:Y:S01]  /*a060*/  WARPGROUP.ARRIVE ;  /* 0x00000000000079c5 */ /* 0x000fe20000000000 */
[----:B------:R-:W-:Y:S01]  /*a070*/  FMUL.FTZ R176, R163, UR5 ;  /* 0x00000005a3b07c20 */ /* 0x000fe20008410000 */
[----:B------:R-:W-:Y:S02]  /*a080*/  FMUL.FTZ R178, R167, UR5 ;  /* 0x00000005a7b27c20 */ /* 0x000fe40008410000 */
[----:B------:R-:W-:Y:S02]  /*a090*/  MUFU.EX2 R186, R186 ;  /* 0x000000ba00ba7308 */ /* 0x000fe40000000800 */
[----:B------:R-:W-:Y:S01]  /*a0a0*/  HGMMA.64x192x16.F32 R24, R172, gdesc[UR4].tnspB, R24, gsb0 ;  /* 0x42e00004ac187df0 */ /* 0x000fe20008000818 */
[----:B------:R-:W-:Y:S01]  /*a0b0*/  UIADD3 UR6, UR4, 0x280, URZ ;  /* 0x0000028004067890 */ /* 0x000fe2000fffe03f */
[----:B------:R-:W-:-:S02]  /*a0c0*/  UMOV UR7, 0x40000040 ;  /* 0x4000004000077882 */ /* 0x000fc40000000000 */
[----:B------:R-:W-:Y:S02]  /*a0d0*/  UMOV UR4, UR37 ;  /* 0x0000002500047c82 */ /* 0x000fe40008000000 */
[----:B------:R-:W0:Y:S08]  /*a0e0*/  MUFU.TANH R176, R176 ;  /* 0x000000b000b07308 */ /* 0x000e300000002400 */
[----:B------:R-:W1:Y:S08]  /*a0f0*/  MUFU.TANH R178, R178 ;  /* 0x000000b200b27308 */ /* 0x000e700000002400 */
[----:B------:R-:W-:Y:S01]  /*a100*/  MUFU.EX2 R121, R121 ;  /* 0x0000007900797308 */ /* 0x000fe20000000800 */
[----:B0-----:R-:W-:-:S04]  /*a110*/  FMNMX.FTZ R3, R176, R3, !PT ;  /* 0x00000003b0037209 */ /* 0x001fc80007810000 */
[----:B------:R-:W-:-:S03]  /*a120*/  FMNMX.FTZ R3, R166, R3, !PT ;  /* 0x00000003a6037209 */ /* 0x000fc60007810000 */
[----:B------:R-:W-:Y:S01]  /*a130*/  MUFU.EX2 R123, R123 ;  /* 0x0000007b007b7308 */ /* 0x000fe20000000800 */
[----:B-1----:R-:W-:-:S05]  /*a140*/  FMNMX.FTZ R3, R178, R3, !PT ;  /* 0x00000003b2037209 */ /* 0x002fca0007810000 */
[----:B------:R-:W0:Y:S02]  /*a150*/  SHFL.BFLY PT, R2, R3, 0x2, 0x1f ;  /* 0x0c401f0003027f89 */ /* 0x000e2400000e0000 */
[----:B------:R-:W1:Y:S08]  /*a160*/  MUFU.EX2 R208, R208 ;  /* 0x000000d000d07308 */ /* 0x000e700000000800 */
[----:B------:R-:W-:Y:S08]  /*a170*/  MUFU.EX2 R127, R127 ;  /* 0x0000007f007f7308 */ /* 0x000ff00000000800 */
[----:B------:R-:W-:Y:S01]  /*a180*/  MUFU.EX2 R129, R129 ;  /* 0x0000008100817308 */ /* 0x000fe20000000800 */
[----:B-1----:R-:W-:-:S02]  /*a190*/  F2FP.F16.F32.PACK_AB R180, R208, R123 ;  /* 0x0000007bd0b4723e */ /* 0x002fc400000000ff */
[----:B0-----:R-:W-:-:S05]  /*a1a0*/  FMNMX.FTZ R2, R3, R2, !PT ;  /* 0x0000000203027209 */ /* 0x001fca0007810000 */
        /* <DEDUP_REMOVED lines=13> */
[----:B------:R-:W-:Y:S08]  /*a280*/  MUFU.EX2 R139, R139 ;  /* 0x0000008b008b7308 */ /* 0x000ff00000000800 */
[----:B------:R-:W-:Y:S01]  /*a290*/  MUFU.EX2 R12, R160 ;  /* 0x000000a0000c7308 */ /* 0x000fe20000000800 */
[----:B------:R-:W-:-:S02]  /*a2a0*/  WARPGROUP.DEPBAR.LE gsb0, 0x0 ;  /* 0x00008000000079c5 */ /* 0x000fc40000010000 */
[----:B------:R-:W-:Y:S01]  /*a2b0*/  WARPGROUP.ARRIVE ;  /* 0x00000000000079c5 */ /* 0x000fe20000000000 */
[-CC-:B------:R-:W-:Y:S01]  /*a2c0*/  FFMA.FTZ R172, R216, R9.reuse, -R125.reuse ;  /* 0x00000009d8ac7223 */ /* 0x180fe2000001087d */
[-C--:B------:R-:W-:Y:S01]  /*a2d0*/  FFMA.FTZ R174, R220, R9.reuse, -R125 ;  /* 0x00000009dcae7223 */ /* 0x080fe2000001087d */
[----:B------:R-:W-:-:S03]  /*a2e0*/  FMUL.FTZ R125, R3, R9 ;  /* 0x00000009037d7220 */ /* 0x000fc60000410000 */
[----:B------:R-:W-:Y:S01]  /*a2f0*/  HGMMA.64x192x16.F32 R24, R168, gdesc[UR4].tnspB, R24, gsb0 ;  /* 0x42e00004a8187df0 */ /* 0x000fe20008000818 */
[-CC-:B------:R-:W-:Y:S01]  /*a300*/  FFMA.FTZ R189, R13, R9.reuse, -R125.reuse ;  /* 0x000000090dbd7223 */ /* 0x180fe2000001087d */
[----:B------:R-:W-:Y:S02]  /*a310*/  IMAD.U32 R13, RZ, RZ, UR37 ;  /* 0x00000025ff0d7e24 */ /* 0x000fe4000f8e00ff */
[-CC-:B------:R-:W-:Y:S01]  /*a320*/  FFMA.FTZ R20, R20, R9.reuse, -R125.reuse ;  /* 0x0000000914147223 */ /* 0x180fe2000001087d */
[-CC-:B------:R-:W-:Y:S01]  /*a330*/  FFMA.FTZ R191, R120, R9.reuse, -R125.reuse ;  /* 0x0000000978bf7223 */ /* 0x180fe2000001087d */
[-CC-:B------:R-:W-:Y:S01]  /*a340*/  FFMA.FTZ R120, R124, R9.reuse, -R125.reuse ;  /* 0x000000097c787223 */ /* 0x180fe2000001087d */
[-CC-:B------:R-:W-:Y:S01]  /*a350*/  FFMA.FTZ R185, R126, R9.reuse, -R125.reuse ;  /* 0x000000097eb97223 */ /* 0x180fe2000001087d */
[----:B------:R-:W0:Y:S01]  /*a360*/  MUFU.EX2 R189, R189 ;  /* 0x000000bd00bd7308 */ /* 0x000e220000000800 */
[----:B------:R-:W-:Y:S01]  /*a370*/  @!P1 LEA R13, R13, UR38, 0x3 ;  /* 0x000000260d0d9c11 */ /* 0x000fe2000f8e18ff */
[----:B------:R-:W-:Y:S01]  /*a380*/  FFMA.FTZ R181, R134, R9, -R125 ;  /* 0x0000000986b57223 */ /* 0x000fe2000001087d */
[----:B------:R-:W-:-:S02]  /*a390*/  IMAD.U32 R134, RZ, RZ, UR10 ;  /* 0x0000000aff867e24 */ /* 0x000fc4000f8e00ff */
[-CC-:B------:R-:W-:Y:S01]  /*a3a0*/  FFMA.FTZ R124, R128, R9.reuse, -R125.reuse ;  /* 0x00000009807c7223 */ /* 0x180fe2000001087d */
[-CC-:B------:R-:W-:Y:S01]  /*a3b0*/  FFMA.FTZ R187, R130, R9.reuse, -R125.reuse ;  /* 0x0000000982bb7223 */ /* 0x180fe2000001087d */
[----:B------:R-:W-:Y:S02]  /*a3c0*/  @!P1 VIADD R13, R13, 0x30840 ;  /* 0x000308400d0d9836 */ /* 0x000fe40000000000 */
[-CC-:B------:R-:W-:Y:S01]  /*a3d0*/  FFMA.FTZ R128, R136, R9.reuse, -R125.reuse ;  /* 0x0000000988807223 */ /* 0x180fe2000001087d */
[----:B------:R-:W1:Y:S01]  /*a3e0*/  MUFU.EX2 R20, R20 ;  /* 0x0000001400147308 */ /* 0x000e620000000800 */
[----:B------:R-:W-:Y:S02]  /*a3f0*/  @!P1 VIADD R134, R134, 0x30860 ;  /* 0x0003086086869836 */ /* 0x000fe40000000000 */
[-C--:B------:R-:W-:Y:S01]  /*a400*/  FFMA.FTZ R126, R132, R9.reuse, -R125 ;  /* 0x00000009847e7223 */ /* 0x080fe2000001087d */
[----:B------:R-:W-:Y:S01]  /*a410*/  @!P1 PRMT R13, RZ, 0x654, R13 ;  /* 0x00000654ff0d9816 */ /* 0x000fe2000000000d */
[-CC-:B------:R-:W-:Y:S01]  /*a420*/  FFMA.FTZ R183, R138, R9.reuse, -R125.reuse ;  /* 0x000000098ab77223 */ /* 0x180fe2000001087d */
[-CC-:B------:R-:W-:Y:S01]  /*a430*/  FFMA.FTZ R130, R140, R9.reuse, -R125.reuse ;  /* 0x000000098c827223 */ /* 0x180fe2000001087d */
[----:B------:R-:W-:Y:S01]  /*a440*/  @!P1 PRMT R136, RZ, 0x654, R134 ;  /* 0x00000654ff889816 */ /* 0x000fe20000000086 */
[----:B------:R-:W-:Y:S01]  /*a450*/  FFMA.FTZ R177, R142, R9, -R125 ;  /* 0x000000098eb17223 */ /* 0x000fe2000001087d */
[----:B------:R-:W-:Y:S01]  /*a460*/  MUFU.EX2 R191, R191 ;  /* 0x000000bf00bf7308 */ /* 0x000fe20000000800 */
[----:B0-----:R-:W-:Y:S01]  /*a470*/  FFMA.FTZ R5, R2, R5, R189 ;  /* 0x0000000502057223 */ /* 0x001fe200000100bd */
[-CC-:B------:R-:W-:Y:S01]  /*a480*/  FFMA.FTZ R132, R144, R9.reuse, -R125.reuse ;  /* 0x0000000990847223 */ /* 0x180fe2000001087d */
[-CC-:B------:R-:W-:Y:S01]  /*a490*/  FFMA.FTZ R179, R146, R9.reuse, -R125.reuse ;  /* 0x0000000992b37223 */ /* 0x180fe2000001087d */
[-CC-:B------:R-:W-:Y:S01]  /*a4a0*/  FFMA.FTZ R150, R150, R9.reuse, -R125.reuse ;  /* 0x0000000996967223 */ /* 0x180fe2000001087d */
[-CC-:B------:R-:W-:Y:S01]  /*a4b0*/  FFMA.FTZ R152, R152, R9.reuse, -R125.reuse ;  /* 0x0000000998987223 */ /* 0x180fe2000001087d */
[-CC-:B------:R-:W-:Y:S01]  /*a4c0*/  FFMA.FTZ R154, R154, R9.reuse, -R125.reuse ;  /* 0x000000099a9a7223 */ /* 0x180fe2000001087d */
[----:B------:R-:W-:Y:S01]  /*a4d0*/  FFMA.FTZ R158, R158, R9, -R125 ;  /* 0x000000099e9e7223 */ /* 0x000fe2000001087d */
[----:B------:R-:W-:Y:S01]  /*a4e0*/  MUFU.EX2 R120, R120 ;  /* 0x0000007800787308 */ /* 0x000fe20000000800 */
[C---:B-1----:R-:W-:Y:S01]  /*a4f0*/  FADD.FTZ R134, R20.reuse, R5 ;  /* 0x0000000514867221 */ /* 0x042fe20000010000 */
[----:B------:R-:W-:Y:S01]  /*a500*/  F2FP.F16.F32.PACK_AB R189, R20, R189 ;  /* 0x000000bd14bd723e */ /* 0x000fe200000000ff */
[-CC-:B------:R-:W-:Y:S01]  /*a510*/  FFMA.FTZ R162, R162, R9.reuse, -R125.reuse ;  /* 0x00000009a2a27223 */ /* 0x180fe2000001087d */
[----:B------:R-:W-:Y:S01]  /*a520*/  FFMA.FTZ R166, R166, R9, -R125 ;  /* 0x00000009a6a67223 */ /* 0x000fe2000001087d */
[----:B------:R-:W-:-:S03]  /*a530*/  UMOV UR7, UR36 ;  /* 0x0000002400077c82 */ /* 0x000fc60008000000 */
        /* <DEDUP_REMOVED lines=9> */
[----:B------:R-:W-:Y:S01]  /*a5d0*/  MUFU.EX2 R177, R177 ;  /* 0x000000b100b17308 */ /* 0x000fe20000000800 */
[----:B0-----:R-:W-:-:S07]  /*a5e0*/  F2FP.F16.F32.PACK_AB R182, R172, R127 ;  /* 0x0000007facb6723e */ /* 0x001fce00000000ff */
[----:B------:R-:W-:Y:S08]  /*a5f0*/  MUFU.EX2 R174, R174 ;  /* 0x000000ae00ae7308 */ /* 0x000ff00000000800 */
[----:B------:R-:W-:Y:S08]  /*a600*/  MUFU.EX2 R132, R132 ;  /* 0x0000008400847308 */ /* 0x000ff00000000800 */
[----:B------:R-:W-:Y:S08]  /*a610*/  MUFU.EX2 R179, R179 ;  /* 0x000000b300b37308 */ /* 0x000ff00000000800 */
[----:B------:R-:W-:Y:S08]  /*a620*/  MUFU.EX2 R150, R150 ;  /* 0x0000009600967308 */ /* 0x000ff00000000800 */
[----:B------:R-:W0:Y:S08]  /*a630*/  MUFU.EX2 R152, R152 ;  /* 0x0000009800987308 */ /* 0x000e300000000800 */
[----:B------:R-:W-:Y:S08]  /*a640*/  MUFU.EX2 R154, R154 ;  /* 0x0000009a009a7308 */ /* 0x000ff00000000800 */
[----:B------:R-:W1:Y:S01]  /*a650*/  MUFU.EX2 R158, R158 ;  /* 0x0000009e009e7308 */ /* 0x000e620000000800 */
[----:B0-----:R-:W-:-:S07]  /*a660*/  F2FP.F16.F32.PACK_AB R173, R152, R150 ;  /* 0x0000009698ad723e */ /* 0x001fce00000000ff */
[----:B------:R-:W-:Y:S08]  /*a670*/  MUFU.EX2 R162, R162 ;  /* 0x000000a200a27308 */ /* 0x000ff00000000800 */
[----:B------:R-:W-:Y:S01]  /*a680*/  MUFU.EX2 R166, R166 ;  /* 0x000000a600a67308 */ /* 0x000fe20000000800 */
[----:B-1----:R-:W-:Y:S01]  /*a690*/  F2FP.F16.F32.PACK_AB R175, R158, R154 ;  /* 0x0000009a9eaf723e */ /* 0x002fe200000000ff */
[----:B------:R-:W-:-:S02]  /*a6a0*/  WARPGROUP.DEPBAR.LE gsb0, 0x0 ;  /* 0x00008000000079c5 */ /* 0x000fc40000010000 */
[----:B------:R0:W-:Y:S01]  /*a6b0*/  @!P1 SYNCS.ARRIVE.TRANS64.RED.A1T0 RZ, [R13+URZ], RZ ;  /* 0x000000ff0dff99a7 */ /* 0x0001e2000810043f */
[----:B------:R-:W-:Y:S02]  /*a6c0*/  F2FP.F16.F32.PACK_AB R170, R12, R139 ;  /* 0x0000008b0caa723e */ /* 0x000fe400000000ff */
[----:B------:R-:W-:Y:S01]  /*a6d0*/  F2FP.F16.F32.PACK_AB R168, R214, R137 ;  /* 0x00000089d6a8723e */ /* 0x000fe200000000ff */
[----:B0-----:R-:W-:Y:S01]  /*a6e0*/  FFMA.FTZ R13, R0, R8, R11 ;  /* 0x00000008000d7223 */ /* 0x001fe2000001000b */
[----:B------:R0:W-:Y:S01]  /*a6f0*/  @!P1 SYNCS.ARRIVE.TRANS64.RED.A1T0 RZ, [R136+URZ], RZ ;  /* 0x000000ff88ff99a7 */ /* 0x0001e2000810043f */
[C---:B------:R-:W-:Y:S01]  /*a700*/  ISETP.GT.AND P1, PT, R10.reuse, UR39, PT ;  /* 0x000000270a007c0c */ /* 0x040fe2000bf24270 */
[----:B------:R-:W-:Y:S02]  /*a710*/  VIADD R10, R10, 0xffffffff ;  /* 0xffffffff0a0a7836 */ /* 0x000fe40000000000 */
[----:B------:R-:W-:Y:S01]  /*a720*/  FADD.FTZ R8, R14, R13 ;  /* 0x0000000d0e087221 */ /* 0x000fe20000010000 */
[----:B------:R-:W-:Y:S01]  /*a730*/  FADD.FTZ R13, R191, R134 ;  /* 0x00000086bf0d7221 */ /* 0x000fe20000010000 */
[----:B------:R-:W-:-:S02]  /*a740*/  F2FP.F16.F32.PACK_AB R191, R120, R191 ;  /* 0x000000bf78bf723e */ /* 0x000fc400000000ff */
[----:B------:R-:W-:Y:S01]  /*a750*/  FADD.FTZ R5, R15, R8 ;  /* 0x000000080f057221 */ /* 0x000fe20000010000 */
[----:B------:R-:W-:Y:S01]  /*a760*/  FADD.FTZ R134, R120, R13 ;  /* 0x0000000d78867221 */ /* 0x000fe20000010000 */
[----:B------:R-:W-:Y:S02]  /*a770*/  FFMA.FTZ R8, R148, R9, -R125 ;  /* 0x0000000994087223 */ /* 0x000fe4000001087d */
[----:B------:R-:W-:-:S04]  /*a780*/  FADD.FTZ R5, R122, R5 ;  /* 0x000000057a057221 */ /* 0x000fc80000010000 */
[----:B0-----:R-:W-:Y:S01]  /*a790*/  FADD.FTZ R136, R184, R5 ;  /* 0x00000005b8887221 */ /* 0x001fe20000010000 */
[----:B------:R-:W-:Y:S01]  /*a7a0*/  FADD.FTZ R5, R185, R134 ;  /* 0x00000086b9057221 */ /* 0x000fe20000010000 */
[----:B------:R-:W0:Y:S01]  /*a7b0*/  MUFU.EX2 R8, R8 ;  /* 0x0000000800087308 */ /* 0x000e220000000800 */
[C---:B------:R-:W-:Y:S01]  /*a7c0*/  F2FP.F16.F32.PACK_AB R184, R21.reuse, R184 ;  /* 0x000000b815b8723e */ /* 0x040fe200000000ff */
[----:B------:R-:W-:Y:S01]  /*a7d0*/  FADD.FTZ R13, R21, R136 ;  /* 0x00000088150d7221 */ /* 0x000fe20000010000 */
[----:B------:R-:W-:Y:S01]  /*a7e0*/  FADD.FTZ R134, R124, R5 ;  /* 0x000000057c867221 */ /* 0x000fe20000010000 */
[-CC-:B------:R-:W-:Y:S01]  /*a7f0*/  FFMA.FTZ R5, R176, R9.reuse, -R125.reuse ;  /* 0x00000009b0057223 */ /* 0x180fe2000001087d */
[----:B------:R-:W-:Y:S01]  /*a800*/  FFMA.FTZ R125, R178, R9, -R125 ;  /* 0x00000009b27d7223 */ /* 0x000fe2000001087d */
[----:B------:R-:W-:Y:S01]  /*a810*/  FADD.FTZ R136, R186, R13 ;  /* 0x0000000dba887221 */ /* 0x000fe20000010000 */
[----:B------:R-:W-:Y:S01]  /*a820*/  FADD.FTZ R13, R187, R134 ;  /* 0x00000086bb0d7221 */ /* 0x000fe20000010000 */
[----:B------:R-:W-:Y:S01]  /*a830*/  MUFU.EX2 R169, R5 ;  /* 0x0000000500a97308 */ /* 0x000fe20000000800 */
[----:B------:R-:W-:Y:S01]  /*a840*/  F2FP.F16.F32.PACK_AB R176, R174, R129 ;  /* 0x00000081aeb0723e */ /* 0x000fe200000000ff */
[----:B------:R-:W-:Y:S01]  /*a850*/  FADD.FTZ R136, R121, R136 ;  /* 0x0000008879887221 */ /* 0x000fe20000010000 */
[----:B------:R-:W-:Y:S01]  /*a860*/  FADD.FTZ R134, R126, R13 ;  /* 0x0000000d7e867221 */ /* 0x000fe20000010000 */
[----:B------:R-:W-:-:S02]  /*a870*/  F2FP.F16.F32.PACK_AB R185, R124, R185 ;  /* 0x000000b97cb9723e */ /* 0x000fc400000000ff */
[----:B------:R-:W-:Y:S01]  /*a880*/  FADD.FTZ R13, R123, R136 ;  /* 0x000000887b0d7221 */ /* 0x000fe20000010000 */
[----:B------:R-:W-:Y:S01]  /*a890*/  FADD.FTZ R11, R181, R134 ;  /* 0x00000086b50b7221 */ /* 0x000fe20000010000 */
[----:B------:R-:W1:Y:S01]  /*a8a0*/  MUFU.EX2 R125, R125 ;  /* 0x0000007d007d7308 */ /* 0x000e620000000800 */
[----:B------:R-:W-:Y:S01]  /*a8b0*/  F2FP.F16.F32.PACK_AB R186, R121, R186 ;  /* 0x000000ba79ba723e */ /* 0x000fe200000000ff */
[----:B------:R-:W-:Y:S01]  /*a8c0*/  FADD.FTZ R14, R208, R13 ;  /* 0x0000000dd00e7221 */ /* 0x000fe20000010000 */
[----:B------:R-:W-:Y:S01]  /*a8d0*/  FADD.FTZ R122, R128, R11 ;  /* 0x0000000b807a7221 */ /* 0x000fe20000010000 */
[----:B------:R-:W-:Y:S02]  /*a8e0*/  F2FP.F16.F32.PACK_AB R187, R126, R187 ;  /* 0x000000bb7ebb723e */ /* 0x000fe400000000ff */
[----:B------:R-:W-:Y:S01]  /*a8f0*/  FADD.FTZ R11, R127, R14 ;  /* 0x0000000e7f0b7221 */ /* 0x000fe20000010000 */
[----:B------:R-:W-:Y:S01]  /*a900*/  FADD.FTZ R13, R183, R122 ;  /* 0x0000007ab70d7221 */ /* 0x000fe20000010000 */
[----:B------:R-:W-:-:S02]  /*a910*/  F2FP.F16.F32.PACK_AB R181, R128, R181 ;  /* 0x000000b580b5723e */ /* 0x000fc400000000ff */
[----:B------:R-:W-:Y:S01]  /*a920*/  FADD.FTZ R14, R172, R11 ;  /* 0x0000000bac0e7221 */ /* 0x000fe20000010000 */
[C---:B------:R-:W-:Y:S01]  /*a930*/  FADD.FTZ R20, R130.reuse, R13 ;  /* 0x0000000d82147221 */ /* 0x040fe20000010000 */
[----:B------:R-:W-:Y:S02]  /*a940*/  F2FP.F16.F32.PACK_AB R183, R130, R183 ;  /* 0x000000b782b7723e */ /* 0x000fe400000000ff */
[----:B------:R-:W-:Y:S01]  /*a950*/  FADD.FTZ R11, R129, R14 ;  /* 0x0000000e810b7221 */ /* 0x000fe20000010000 */
[----:B------:R-:W-:Y:S01]  /*a960*/  FADD.FTZ R13, R177, R20 ;  /* 0x00000014b10d7221 */ /* 0x000fe20000010000 */
[----:B------:R-:W-:Y:S02]  /*a970*/  F2FP.F16.F32.PACK_AB R177, R132, R177 ;  /* 0x000000b184b1723e */ /* 0x000fe400000000ff */
[----:B------:R-:W-:Y:S01]  /*a980*/  FADD.FTZ R14, R174, R11 ;  /* 0x0000000bae0e7221 */ /* 0x000fe20000010000 */
[----:B------:R-:W-:Y:S01]  /*a990*/  FADD.FTZ R20, R132, R13 ;  /* 0x0000000d84147221 */ /* 0x000fe20000010000 */
[----:B------:R-:W-:-:S02]  /*a9a0*/  F2FP.F16.F32.PACK_AB R178, R210, R131 ;  /* 0x00000083d2b2723e */ /* 0x000fc400000000ff */
[----:B------:R-:W-:Y:S01]  /*a9b0*/  FADD.FTZ R11, R131, R14 ;  /* 0x0000000e830b7221 */ /* 0x000fe20000010000 */
[----:B------:R-:W-:Y:S01]  /*a9c0*/  FADD.FTZ R13, R179, R20 ;  /* 0x00000014b30d7221 */ /* 0x000fe20000010000 */
[----:B0-----:R-:W-:Y:S02]  /*a9d0*/  F2FP.F16.F32.PACK_AB R179, R8, R179 ;  /* 0x000000b308b3723e */ /* 0x001fe400000000ff */
        /* <DEDUP_REMOVED lines=8> */
[----:B-1----:R-:W-:Y:S01]  /*aa60*/  F2FP.F16.F32.PACK_AB R171, R125, R166 ;  /* 0x000000a67dab723e */ /* 0x002fe200000000ff */
[----:B------:R-:W-:Y:S02]  /*aa70*/  IMAD.MOV.U32 R11, RZ, RZ, R4 ;  /* 0x000000ffff0b7224 */ /* 0x000fe400078e0004 */
[----:B------:R-:W-:Y:S01]  /*aa80*/  FADD.FTZ R5, R135, R14 ;  /* 0x0000000e87057221 */ /* 0x000fe20000010000 */
[----:B------:R-:W-:-:S03]  /*aa90*/  FADD.FTZ R13, R154, R13 ;  /* 0x0000000d9a0d7221 */ /* 0x000fc60000010000 */
[----:B------:R-:W-:Y:S01]  /*aaa0*/  FADD.FTZ R8, R156, R5 ;  /* 0x000000059c087221 */ /* 0x000fe20000010000 */
[----:B------:R-:W-:-:S03]  /*aab0*/  FADD.FTZ R13, R158, R13 ;  /* 0x0000000d9e0d7221 */ /* 0x000fc60000010000 */
[----:B------:R-:W-:Y:S01]  /*aac0*/  FADD.FTZ R5, R137, R8 ;  /* 0x0000000889057221 */ /* 0x000fe20000010000 */
[----:B------:R-:W-:-:S03]  /*aad0*/  FADD.FTZ R13, R162, R13 ;  /* 0x0000000da20d7221 */ /* 0x000fc60000010000 */
[----:B------:R-:W-:Y:S01]  /*aae0*/  FADD.FTZ R8, R214, R5 ;  /* 0x00000005d6087221 */ /* 0x000fe20000010000 */
[C---:B------:R-:W-:Y:S01]  /*aaf0*/  FADD.FTZ R13, R169.reuse, R13 ;  /* 0x0000000da90d7221 */ /* 0x040fe20000010000 */
[----:B------:R-:W-:Y:S02]  /*ab00*/  F2FP.F16.F32.PACK_AB R169, R169, R162 ;  /* 0x000000a2a9a9723e */ /* 0x000fe400000000ff */
[----:B------:R-:W-:Y:S01]  /*ab10*/  FADD.FTZ R5, R139, R8 ;  /* 0x000000088b057221 */ /* 0x000fe20000010000 */
[----:B------:R-:W-:-:S03]  /*ab20*/  FADD.FTZ R13, R166, R13 ;  /* 0x0000000da60d7221 */ /* 0x000fc60000010000 */
[----:B------:R-:W-:Y:S01]  /*ab30*/  FADD.FTZ R8, R12, R5 ;  /* 0x000000050c087221 */ /* 0x000fe20000010000 */
[----:B------:R-:W-:Y:S01]  /*ab40*/  FADD.FTZ R5, R125, R13 ;  /* 0x0000000d7d057221 */ /* 0x000fe20000010000 */
[----:B------:R-:W-:Y:S01]  /*ab50*/  IMAD.MOV.U32 R12, RZ, RZ, R3 ;  /* 0x000000ffff0c7224 */ /* 0x000fe200078e0003 */
[----:B------:R-:W-:Y:S06]  /*ab60*/  @P1 BRA `(.L_x_4596) ;  /* 0xffffffdc00081947 */ /* 0x000fec000383ffff */
.L_x_4587:
        /* <DEDUP_REMOVED lines=11> */
.L_x_4614:
[----:B------:R-:W-:-:S04]  /*ac20*/  UIADD3 UR37, UR4, 0x1, URZ ;  /* 0x0000000104257890 */ /* 0x000fc8000fffe03f */
[----:B------:R-:W-:-:S04]  /*ac30*/  UISETP.NE.AND UP2, UPT, UR37, 0x2, UPT ;  /* 0x000000022500788c */ /* 0x000fc8000bf45270 */
[----:B------:R-:W-:Y:S02]  /*ac40*/  USEL UR36, URZ, 0x1, UP2 ;  /* 0x000000013f247887 */ /* 0x000fe40009000000 */
[----:B------:R-:W-:Y:S02]  /*ac50*/  USEL UR37, UR37, URZ, UP2 ;  /* 0x0000003f25257287 */ /* 0x000fe40009000000 */
[----:B------:R-:W-:Y:S01]  /*ac60*/  ULOP3.LUT UR36, UR7, UR36, URZ, 0x3c, !UPT ;  /* 0x0000002407247292 */ /* 0x000fe2000f8e3c3f */
[----:B------:R-:W-:Y:S11]  /*ac70*/  @!P0 BRA `(.L_x_4598) ;  /* 0x0000000000048947 */ /* 0x000ff60003800000 */
[----:B------:R-:W-:Y:S01]  /*ac80*/  BPT.TRAP 0x1 ;  /* 0x000000040000795c */ /* 0x000fe20000300000 */
.L_x_4598:
[----:B------:R-:W-:Y:S01]  /*ac90*/  ULEA UR6, UR37, UR38, 0x3 ;  /* 0x0000002625067291 */ /* 0x000fe2000f8e183f */
[----:B------:R-:W-:-:S05]  /*aca0*/  IMAD.U32 R3, RZ, RZ, UR36 ;  /* 0x00000024ff037e24 */ /* 0x000fca000f8e00ff */
[----:B------:R-:W-:-:S04]  /*acb0*/  SHF.L.U32 R3, R3, 0x1f, RZ ;  /* 0x0000001f03037819 */ /* 0x000fc800000006ff */
[----:B------:R0:W1:Y:S01]  /*acc0*/  SYNCS.PHASECHK.TRANS64.TRYWAIT P1, [UR6+0x30830], R3 ;  /* 0x03083003ff0075a7 */ /* 0x0000620008020146 */
[----:B------:R-:W-:Y:S05]  /*acd0*/  @!P0 BRA `(.L_x_4599) ;  /* 0x0000000000048947 */ /* 0x000fea0003800000 */
[----:B------:R-:W-:Y:S01]  /*ace0*/  BPT.TRAP 0x1 ;  /* 0x000000040000795c */ /* 0x000fe20000300000 */
.L_x_4599:
[----:B-1----:R-:W-:Y:S05]  /*acf0*/  @P1 BRA `(.L_x_4600) ;  /* 0x0000000000081947 */ /* 0x002fea0003800000 */
[----:B------:R-:W1:Y:S02]  /*ad00*/  SYNCS.PHASECHK.TRANS64.TRYWAIT P1, [UR6+0x30830], R3 ;  /* 0x03083003ff0075a7 */ /* 0x000e640008020146 */
[----:B-1----:R-:W-:Y:S05]  /*ad10*/  @!P1 BRA `(.L_x_4601) ;  /* 0x000000bc00dc9947 */ /* 0x002fea0003800000 */
.L_x_4600:
        /* <DEDUP_REMOVED lines=167> */
.L_x_4602:
[----:B------:R-:W-:Y:S01]  /*b790*/  ULEA UR10, UR4, UR38, 0x3 ;  /* 0x00000026040a7291 */ /* 0x000fe2000f8e183f */
[----:B------:R-:W-:-:S05]  /*b7a0*/  IMAD.U32 R0, RZ, RZ, UR7 ;  /* 0x00000007ff007e24 */ /* 0x000fca000f8e00ff */
[----:B------:R-:W-:-:S04]  /*b7b0*/  SHF.L.U32 R0, R0, 0x1f, RZ ;  /* 0x0000001f00007819 */ /* 0x000fc800000006ff */
[----:B------:R2:W3:Y:S01]  /*b7c0*/  SYNCS.PHASECHK.TRANS64.TRYWAIT P1, [UR10+0x30850], R0 ;  /* 0x03085000ff0075a7 */ /* 0x0004e2000802014a */
[----:B------:R-:W-:Y:S05]  /*b7d0*/  @!P0 BRA `(.L_x_4603) ;  /* 0x0000000000048947 */ /* 0x000fea0003800000 */
[----:B------:R-:W-:Y:S01]  /*b7e0*/  BPT.TRAP 0x1 ;  /* 0x000000040000795c */ /* 0x000fe20000300000 */
.L_x_4603:
[----:B---3--:R-:W-:Y:S05]  /*b7f0*/  @P1 BRA `(.L_x_4604) ;  /* 0x0000000000081947 */ /* 0x008fea0003800000 */
[----:B------:R-:W3:Y:S02]  /*b800*/  SYNCS.PHASECHK.TRANS64.TRYWAIT P1, [UR10+0x30850], R0 ;  /* 0x03085000ff0075a7 */ /* 0x000ee4000802014a */
[----:B---3--:R-:W-:Y:S05]  /*b810*/  @!P1 BRA `(.L_x_4605) ;  /* 0x000000b400349947 */ /* 0x008fea0003800000 */
.L_x_4604:
        /* <DEDUP_REMOVED lines=9> */
[----:B------:R-:W-:Y:S01]  /*b8b0*/  FMUL.FTZ R20, R131, UR5 ;  /* 0x0000000583147c20 */ /* 0x000fe20008410000 */
[----:B------:R-:W-:Y:S01]  /*b8c0*/  FMUL.FTZ R126, R146, UR5 ;  /* 0x00000005927e7c20 */ /* 0x000fe20008410000 */
[----:B------:R-:W-:Y:S01]  /*b8d0*/  FMUL.FTZ R131, R151, UR5 ;  /* 0x0000000597837c20 */ /* 0x000fe20008410000 */
[----:B------:R-:W-:Y:S01]  /*b8e0*/  ULOP3.LUT UR6, UR6, 0x3000000, URZ, 0xfc, !UPT ;  /* 0x0300000006067892 */ /* 0x000fe2000f8efc3f */
[----:B0-2---:R-:W-:Y:S01]  /*b8f0*/  FMUL.FTZ R0, R122, UR5 ;  /* 0x000000057a007c20 */ /* 0x005fe20008410000 */
[----:B------:R-:W-:-:S02]  /*b900*/  IMAD R151, R10, -0x60, RZ ;  /* 0xffffffa00a977824 */ /* 0x000fc400078e02ff */
[----:B------:R-:W-:Y:S01]  /*b910*/  FMUL.FTZ R122, R138, UR5 ;  /* 0x000000058a7a7c20 */ /* 0x000fe20008410000 */
[----:B------:R-:W-:Y:S01]  /*b920*/  UIMAD UR4, UR4, 0x900, UR6 ;  /* 0x00000900040478a4 */ /* 0x000fe2000f8e0206 */
[----:B-1----:R-:W-:Y:S02]  /*b930*/  IMAD.U32 R3, RZ, RZ, UR37 ;  /* 0x00000025ff037e24 */ /* 0x002fe4000f8e00ff */
        /* <DEDUP_REMOVED lines=15> */
[----:B------:R-:W-:-:S02]  /*ba30*/  VIADD R144, R151, 0x1 ;  /* 0x0000000197907836 */ /* 0x000fc40000000000 */
[----:B------:R-:W-:Y:S01]  /*ba40*/  FMUL.FTZ R137, R137, UR5 ;  /* 0x0000000589897c20 */ /* 0x000fe20008410000 */
[----:B---3--:R-:W-:Y:S01]  /*ba50*/  LOP3.LUT P3, RZ, R207, 0x7f, RZ, 0xc0, !PT ;  /* 0x0000007fcfff7812 */ /* 0x008fe2000786c0ff */
        /* <DEDUP_REMOVED lines=49> */
[----:B------:R-:W-:-:S10]  /*bd70*/  VIADD R145, R18, UR60 ;  /* 0x0000003c12917c36 */ /* 0x000fd40008000000 */
[----:B------:R-:W-:Y:S01]  /*bd80*/  HGMMA.64x192x16.F32 R24, R172, gdesc[UR4].tnspB, R24, gsb0 ;  /* 0x42e00004ac187df0 */ /* 0x000fe20008000818 */
[----:B------:R-:W-:Y:S01]  /*bd90*/  UIADD3 UR6, UR4, 0x280, URZ ;  /* 0x0000028004067890 */ /* 0x000fe2000fffe03f */
[----:B------:R-:W-:Y:S01]  /*bda0*/  FMUL.FTZ R177, R132, UR5 ;  /* 0x0000000584b17c20 */ /* 0x000fe20008410000 */
[----:B------:R-:W-:Y:S01]  /*bdb0*/  UMOV UR7, 0x40000040 ;  /* 0x4000004000077882 */ /* 0x000fe20000000000 */
[----:B------:R-:W-:Y:S01]  /*bdc0*/  @UP0 ULDC UR4, c[0x0][0x44c] ;  /* 0x0001130000040ab9 */ /* 0x000fe20000000800 */
[----:B------:R-:W-:Y:S01]  /*bdd0*/  FMUL.FTZ R179, R136, UR5 ;  /* 0x0000000588b37c20 */ /* 0x000fe20008410000 */
[----:B------:R-:W-:Y:S01]  /*bde0*/  @P1 IMAD.HI.U32 R2, R145, UR4, RZ ;  /* 0x0000000491021c27 */ /* 0x000fe2000f8e00ff */
[----:B------:R-:W-:-:S03]  /*bdf0*/  @UP0 ULDC UR4, c[0x0][0x450] ;  /* 0x0001140000040ab9 */ /* 0x000fc60000000800 */
[----:B------:R-:W-:Y:S01]  /*be00*/  FMUL.FTZ R178, R133, UR5 ;  /* 0x0000000585b27c20 */ /* 0x000fe20008410000 */
[----:B------:R-:W-:Y:S01]  /*be10*/  FMUL.FTZ R132, R150, UR5 ;  /* 0x0000000596847c20 */ /* 0x000fe20008410000 */
[----:B------:R-:W-:Y:S01]  /*be20*/  FMUL.FTZ R136, R158, UR5 ;  /* 0x000000059e887c20 */ /* 0x000fe20008410000 */
[----:B------:R-:W-:Y:S01]  /*be30*/  @P2 SHF.R.U32.HI R145, RZ, UR4, R2 ;  /* 0x00000004ff912c19 */ /* 0x000fe20008011602 */
[----:B------:R-:W-:Y:S01]  /*be40*/  FMUL.FTZ R150, R153, UR5 ;  /* 0x0000000599967c20 */ /* 0x000fe20008410000 */
[----:B------:R-:W-:Y:S01]  /*be50*/  FMUL.FTZ R133, R155, UR5 ;  /* 0x000000059b857c20 */ /* 0x000fe20008410000 */
[----:B------:R-:W-:Y:S01]  /*be60*/  FMUL.FTZ R158, R161, UR5 ;  /* 0x00000005a19e7c20 */ /* 0x000fe20008410000 */
[----:B------:R-:W-:Y:S01]  /*be70*/  @!P3 LEA R2, R3, UR38, 0x3 ;  /* 0x000000260302bc11 */ /* 0x000fe2000f8e18ff */
[----:B------:R-:W5:Y:S01]  /*be80*/  SHFL.IDX PT, R146, R145, RZ, 0x1c1f ;  /* 0x001c1fff91927589 */ /* 0x000f6200000e0000 */
        /* <DEDUP_REMOVED lines=20> */
[----:B------:R-:W-:Y:S01]  /*bfd0*/  FMUL.FTZ R148, R152, UR5 ;  /* 0x0000000598947c20 */ /* 0x000fe20008410000 */
[----:B------:R-:W-:Y:S01]  /*bfe0*/  FMUL.FTZ R152, R156, UR5 ;  /* 0x000000059c987c20 */ /* 0x000fe20008410000 */
[----:B------:R-:W-:Y:S01]  /*bff0*/  HGMMA.64x192x16.F32 R24, R168, gdesc[UR4].tnspB, R24, gsb0 ;  /* 0x42e00004a8187df0 */ /* 0x000fe20008000818 */
        /* <DEDUP_REMOVED lines=9> */
[----:B------:R-:W0:Y:S04]  /*c090*/  MUFU.TANH R172, R172 ;  /* 0x000000ac00ac7308 */ /* 0x000e280000002400 */
[C---:B------:R-:W-:Y:S01]  /*c0a0*/  IADD3 R153, R147.reuse, -UR50, R16 ;  /* 0x8000003293997c10 */ /* 0x040fe2000fffe010 */
[----:B------:R-:W-:-:S03]  /*c0b0*/  VIADD R147, R147, 0xffffffff ;  /* 0xffffffff93937836 */ /* 0x000fc60000000000 */
[----:B------:R-:W0:Y:S01]  /*c0c0*/  MUFU.TANH R173, R173 ;  /* 0x000000ad00ad7308 */ /* 0x000e220000002400 */
        /* <DEDUP_REMOVED lines=16> */
[----:B------:R0:W-:Y:S01]  /*c1d0*/  @!P3 SYNCS.ARRIVE.TRANS64.RED.A1T0 RZ, [R2+URZ], RZ ;  /* 0x000000ff02ffb9a7 */ /* 0x0001e2000810043f */
[----:B-1234-:R-:W-:Y:S05]  /*c1e0*/  @P1 BRA `(.L_x_4606) ;  /* 0x0000000000541947 */ /* 0x01efea0003800000 */
[----:B------:R-:W-:Y:S01]  /*c1f0*/  IADD3 R144, R16, -UR50, R146 ;  /* 0x8000003210907c10 */ /* 0x000fe2000fffe092 */
[----:B------:R-:W-:Y:S03]  /*c200*/  BSSY B0, `(.L_x_4607) ;  /* 0x0000010000007945 */ /* 0x000fe60003800000 */
        /* <DEDUP_REMOVED lines=10> */
.L_x_4608:
[----:B------:R-:W-:-:S05]  /*c2b0*/  IMAD.U32 R146, RZ, RZ, UR39 ;  /* 0x00000027ff927e24 */ /* 0x000fca000f8e00ff */
[----:B------:R-:W-:-:S13]  /*c2c0*/  ISETP.NE.AND P1, PT, R146, 0x1, PT ;  /* 0x000000019200780c */ /* 0x000fda0003f25270 */
[----:B0-----:R-:W0:Y:S02]  /*c2d0*/  @P1 LDC.64 R2, c[0x0][0x9e8] ;  /* 0x00027a00ff021b82 */ /* 0x001e240000000a00 */
[----:B0-----:R-:W-:-:S05]  /*c2e0*/  @P1 IMAD.HI.U32 R2, R144, R2, RZ ;  /* 0x0000000290021227 */ /* 0x001fca00078e00ff */
[----:B------:R-:W-:-:S07]  /*c2f0*/  @P1 SHF.R.U32.HI R144, RZ, R3, R2 ;  /* 0x00000003ff901219 */ /* 0x000fce0000011602 */
.L_x_4609:
[----:B------:R-:W-:Y:S05]  /*c300*/  BSYNC B0 ;  /* 0x0000000000007941 */ /* 0x000fea0003800000 */
.L_x_4607:
[----:B------:R-:W-:-:S05]  /*c310*/  IMAD R144, R144, R146, R147 ;  /* 0x0000009290907224 */ /* 0x000fca00078e0293 */
[----:B------:R-:W-:Y:S02]  /*c320*/  VIADDMNMX R157, R144, R146, R157, PT ;  /* 0x00000092909d7246 */ /* 0x000fe4000380019d */
[----:B------:R-:W-:-:S07]  /*c330*/  VIMNMX R159, R159, R144, !PT ;  /* 0x000000909f9f7248 */ /* 0x000fce0007fe0100 */
.L_x_4606:
[C---:B------:R-:W-:Y:S01]  /*c340*/  ISETP.GE.AND P1, PT, R151.reuse, 0x2, PT ;  /* 0x000000029700780c */ /* 0x040fe20003f26270 */
[----:B0-----:R-:W0:Y:S01]  /*c350*/  SHFL.IDX PT, R2, R145, 0x1, 0x1c1f ;  /* 0x003c1f0091027f89 */ /* 0x001e2200000e0000 */
        /* <DEDUP_REMOVED lines=41> */
[----:B------:R-:W-:Y:S01]  /*c5f0*/  FSEL R164, R137, -INF , !P3 ;  /* 0xff80000089a47808 */ /* 0x000fe20005800000 */
[----:B0-----:R-:W-:Y:S01]  /*c600*/  IMAD.IADD R137, R155, 0x1, R2 ;  /* 0x000000019b897824 */ /* 0x001fe200078e0202 */
        /* <DEDUP_REMOVED lines=10> */
[----:B------:R-:W-:Y:S01]  /*c6b0*/  IMAD.IADD R139, R153, 0x1, R2 ;  /* 0x00000001998b7824 */ /* 0x000fe200078e0202 */
        /* <DEDUP_REMOVED lines=59> */
[----:B------:R-:W-:-:S04]  /*ca70*/  ISETP.GT.AND P6, PT, R159, 0x59, !P6 ;  /* 0x000000599f00780c */ /* 0x000fc800077c4270 */
[----:B------:R-:W-:-:S04]  /*ca80*/  ISETP.LT.OR P6, PT, R157, 0x5a, P6 ;  /* 0x0000005a9d00780c */ /* 0x000fc800037c1670 */
[----:B------:R-:W-:Y:S02]  /*ca90*/  FSEL R166, R149, -INF , !P6 ;  /* 0xff80000095a67808 */ /* 0x000fe40007000000 */
[----:B------:R-:W-:-:S13]  /*caa0*/  PLOP3.LUT P6, PT, PT, PT, UP1, 0x40, 0x0 ;  /* 0x000000000000781c */ /* 0x000fda0003fce818 */
[----:B------:R-:W-:Y:S05]  /*cab0*/  @P6 BRA `(.L_x_4610) ;  /* 0x0000000000546947 */ /* 0x000fea0003800000 */
[----:B------:R-:W-:Y:S01]  /*cac0*/  IADD3 R9, R16, -UR50, R2 ;  /* 0x8000003210097c10 */ /* 0x000fe2000fffe002 */
        /* <DEDUP_REMOVED lines=11> */
.L_x_4612:
[----:B------:R-:W-:-:S05]  /*cb80*/  IMAD.U32 R184, RZ, RZ, UR39 ;  /* 0x00000027ffb87e24 */ /* 0x000fca000f8e00ff */
[----:B------:R-:W-:-:S13]  /*cb90*/  ISETP.NE.AND P6, PT, R184, 0x1, PT ;  /* 0x00000001b800780c */ /* 0x000fda0003fc5270 */
[----:B------:R-:W0:Y:S02]  /*cba0*/  @P6 LDC.64 R2, c[0x0][0x9e8] ;  /* 0x00027a00ff026b82 */ /* 0x000e240000000a00 */
[----:B0-----:R-:W-:-:S05]  /*cbb0*/  @P6 IMAD.HI.U32 R2, R9, R2, RZ ;  /* 0x0000000209026227 */ /* 0x001fca00078e00ff */
[----:B------:R-:W-:-:S07]  /*cbc0*/  @P6 SHF.R.U32.HI R9, RZ, R3, R2 ;  /* 0x00000003ff096219 */ /* 0x000fce0000011602 */
.L_x_4613:
[----:B------:R-:W-:Y:S05]  /*cbd0*/  BSYNC B0 ;  /* 0x0000000000007941 */ /* 0x000fea0003800000 */
.L_x_4611:
[----:B------:R-:W-:-:S05]  /*cbe0*/  IMAD R2, R9, R184, R147 ;  /* 0x000000b809027224 */ /* 0x000fca00078e0293 */
[----:B------:R-:W-:Y:S02]  /*cbf0*/  VIADDMNMX R137, R2, R184, R137, PT ;  /* 0x000000b802897246 */ /* 0x000fe40003800189 */
[----:B------:R-:W-:-:S07]  /*cc00*/  VIMNMX R139, R139, R2, !PT ;  /* 0x000000028b8b7248 */ /* 0x000fce0007fe0100 */
.L_x_4610:
[C---:B------:R-:W-:Y:S01]  /*cc10*/  ISETP.GT.AND P1, PT, R139.reuse, 0x1, !P1 ;  /* 0x000000018b00780c */ /* 0x040fe20004f24270 */
[----:B------:R-:W0:Y:S01]  /*cc20*/  LDC R9, c[0x0][0x988] ;  /* 0x00026200ff097b82 */ /* 0x000e220000000800 */
        /* <DEDUP_REMOVED lines=67> */
[----:B------:R-:W-:Y:S02]  /*d060*/  ISETP.NE.AND P2, PT, R189, RZ, PT ;  /* 0x000000ffbd00720c */ /* 0x000fe40003f45270 */
[----:B------:R-:W-:Y:S02]  /*d070*/  ISETP.LT.OR P1, PT, R137, 0x31, P1 ;  /* 0x000000318900780c */ /* 0x000fe40000f21670 */
[----:B------:R-:W-:Y:S02]  /*d080*/  FMNMX.FTZ R3, R160, R3, !PT ;  /* 0x00000003a0037209 */ /* 0x000fe40007810000 */
[----:B------:R-:W-:Y:S02]  /*d090*/  FSEL R126, R126, -INF , !P1 ;  /* 0xff8000007e7e7808 */ /* 0x000fe40004800000 */
[----:B------:R-:W-:-:S02]  /*d0a0*/  ISETP.NE.AND P1, PT, R177, RZ, PT ;  /* 0x000000ffb100720c */ /* 0x000fc40003f25270 */
[----:B------:R-:W-:Y:S02]  /*d0b0*/  FMNMX.FTZ R3, R166, R3, !PT ;  /* 0x00000003a6037209 */ /* 0x000fe40007810000 */
[C---:B------:R-:W-:Y:S02]  /*d0c0*/  ISETP.GT.AND P1, PT, R139.reuse, 0x31, !P1 ;  /* 0x000000318b00780c */ /* 0x040fe40004f24270 */
[----:B------:R-:W-:Y:S01]  /*d0d0*/  ISETP.GT.AND P3, PT, R139, 0x50, !P3 ;  /* 0x000000508b00780c */ /* 0x000fe20005f64270 */
[----:B------:R-:W1:Y:S01]  /*d0e0*/  SHFL.BFLY PT, R4, R3, 0x2, 0x1f ;  /* 0x0c401f0003047f89 */ /* 0x000e6200000e0000 */
[----:B------:R-:W-:Y:S02]  /*d0f0*/  ISETP.LT.OR P1, PT, R137, 0x32, P1 ;  /* 0x000000328900780c */ /* 0x000fe40000f21670 */
[----:B------:R-:W-:Y:S02]  /*d100*/  ISETP.GT.AND P4, PT, R139, 0x51, !P4 ;  /* 0x000000518b00780c */ /* 0x000fe40006784270 */
[----:B------:R-:W-:-:S02]  /*d110*/  FSEL R20, R125, -INF , !P1 ;  /* 0xff8000007d147808 */ /* 0x000fc40004800000 */
[----:B------:R-:W-:Y:S02]  /*d120*/  ISETP.NE.AND P1, PT, R179, RZ, PT ;  /* 0x000000ffb300720c */ /* 0x000fe40003f25270 */
[----:B------:R-:W-:Y:S02]  /*d130*/  ISETP.LT.OR P3, PT, R137, 0x51, P3 ;  /* 0x000000518900780c */ /* 0x000fe40001f61670 */
[C---:B------:R-:W-:Y:S02]  /*d140*/  ISETP.GT.AND P1, PT, R139.reuse, 0x38, !P1 ;  /* 0x000000388b00780c */ /* 0x040fe40004f24270 */
[----:B------:R-:W-:Y:S02]  /*d150*/  ISETP.GT.AND P5, PT, R139, 0x58, !P5 ;  /* 0x000000588b00780c */ /* 0x000fe40006fa4270 */
[C---:B------:R-:W-:Y:S02]  /*d160*/  ISETP.LT.OR P1, PT, R137.reuse, 0x39, P1 ;  /* 0x000000398900780c */ /* 0x040fe40000f21670 */
[----:B------:R-:W-:-:S02]  /*d170*/  ISETP.LT.OR P4, PT, R137, 0x52, P4 ;  /* 0x000000528900780c */ /* 0x000fc40002781670 */
[----:B------:R-:W-:Y:S02]  /*d180*/  FSEL R132, R132, -INF , !P1 ;  /* 0xff80000084847808 */ /* 0x000fe40004800000 */
[----:B------:R-:W-:Y:S02]  /*d190*/  ISETP.NE.AND P1, PT, R181, RZ, PT ;  /* 0x000000ffb500720c */ /* 0x000fe40003f25270 */
[----:B------:R-:W-:Y:S02]  /*d1a0*/  ISETP.LT.OR P5, PT, R137, 0x59, P5 ;  /* 0x000000598900780c */ /* 0x000fe40002fa1670 */
[----:B------:R-:W-:Y:S02]  /*d1b0*/  ISETP.GT.AND P1, PT, R139, 0x39, !P1 ;  /* 0x000000398b00780c */ /* 0x000fe40004f24270 */
[----:B-1----:R-:W-:Y:S02]  /*d1c0*/  FMNMX.FTZ R13, R3, R4, !PT ;  /* 0x00000004030d7209 */ /* 0x002fe40007810000 */
[----:B------:R-:W-:-:S02]  /*d1d0*/  ISETP.LT.OR P1, PT, R137, 0x3a, P1 ;  /* 0x0000003a8900780c */ /* 0x000fc40000f21670 */
[----:B------:R-:W-:Y:S01]  /*d1e0*/  FSEL R128, R128, -INF , !P4 ;  /* 0xff80000080807808 */ /* 0x000fe20006000000 */
[----:B------:R-:W1:Y:S01]  /*d1f0*/  SHFL.BFLY PT, R4, R13, 0x1, 0x1f ;  /* 0x0c201f000d047f89 */ /* 0x000e6200000e0000 */
[----:B------:R-:W-:Y:S02]  /*d200*/  FSEL R120, R131, -INF , !P1 ;  /* 0xff80000083787808 */ /* 0x000fe40004800000 */
[----:B------:R-:W-:Y:S02]  /*d210*/  ISETP.NE.AND P1, PT, R143, RZ, PT ;  /* 0x000000ff8f00720c */ /* 0x000fe40003f25270 */
[----:B------:R-:W-:Y:S02]  /*d220*/  R2UR UR4, R22 ;  /* 0x00000000160472ca */ /* 0x000fe400000e0000 */
[----:B------:R-:W-:-:S04]  /*d230*/  ISETP.GT.AND P1, PT, R139, 0x40, !P1 ;  /* 0x000000408b00780c */ /* 0x000fc80004f24270 */
[----:B------:R-:W-:-:S04]  /*d240*/  ISETP.LT.OR P1, PT, R137, 0x41, P1 ;  /* 0x000000418900780c */ /* 0x000fc80000f21670 */
[----:B------:R-:W-:Y:S02]  /*d250*/  FSEL R134, R134, -INF , !P1 ;  /* 0xff80000086867808 */ /* 0x000fe40004800000 */
[----:B------:R-:W-:-:S04]  /*d260*/  ISETP.NE.AND P1, PT, R183, RZ, PT ;  /* 0x000000ffb700720c */ /* 0x000fc80003f25270 */
[----:B------:R-:W-:Y:S02]  /*d270*/  ISETP.GT.AND P1, PT, R139, 0x41, !P1 ;  /* 0x000000418b00780c */ /* 0x000fe40004f24270 */
[----:B-1----:R-:W-:Y:S02]  /*d280*/  FMNMX.FTZ R4, R13, R4, !PT ;  /* 0x000000040d047209 */ /* 0x002fe40007810000 */
[----:B------:R-:W-:-:S03]  /*d290*/  ISETP.LT.OR P1, PT, R137, 0x42, P1 ;  /* 0x000000428900780c */ /* 0x000fc60000f21670 */
[----:B0-----:R-:W-:Y:S01]  /*d2a0*/  FMUL.FTZ R125, R4, R9 ;  /* 0x00000009047d7220 */ /* 0x001fe20000410000 */
        /* <DEDUP_REMOVED lines=21> */
[----:B------:R-:W-:Y:S01]  /*d400*/  FSEL R174, R127, -INF , !P3 ;  /* 0xff8000007fae7808 */ /* 0x000fe20005800000 */
        /* <DEDUP_REMOVED lines=11> */
[----:B------:R-:W-:Y:S01]  /*d4c0*/  FSEL R146, R4, RZ, P1 ;  /* 0x000000ff04927208 */ /* 0x000fe20000800000 */
[--C-:B------:R-:W-:Y:S01]  /*d4d0*/  FFMA.FTZ R135, R148, R9, -R125.reuse ;  /* 0x0000000994877223 */ /* 0x100fe2000001087d */
[----:B------:R-:W-:Y:S01]  /*d4e0*/  FMNMX.FTZ R3, R184, R3, !PT ;  /* 0x00000003b8037209 */ /* 0x000fe20007810000 */
[----:B------:R-:W-:Y:S01]  /*d4f0*/  MUFU.EX2 R176, R176 ;  /* 0x000000b000b07308 */ /* 0x000fe20000000800 */
        /* <DEDUP_REMOVED lines=21> */
[----:B------:R-:W-:Y:S01]  /*d650*/  FFMA.FTZ R141, R160, R9, -R125 ;  /* 0x00000009a08d7223 */ /* 0x000fe2000001087d */
[----:B------:R-:W-:Y:S01]  /*d660*/  FMNMX.FTZ R3, R126, R3, !PT ;  /* 0x000000037e037209 */ /* 0x000fe20007810000 */
[----:B------:R-:W-:Y:S01]  /*d670*/  MUFU.EX2 R21, R21 ;  /* 0x0000001500157308 */ /* 0x000fe20000000800 */
[----:B------:R-:W-:-:S02]  /*d680*/  LOP3.LUT P6, RZ, R207, 0x7f, RZ, 0xc0, !PT ;  /* 0x0000007fcfff7812 */ /* 0x000fc400078cc0ff */
        /* <DEDUP_REMOVED lines=26> */
[----:B0-----:R-:W-:Y:S01]  /*d830*/  FMNMX.FTZ R3, R0, R3, !PT ;  /* 0x0000000300037209 */ /* 0x001fe20007810000 */
[----:B------:R-:W-:Y:S01]  /*d840*/  FADD.FTZ R0, -R146, R11 ;  /* 0x0000000b92007221 */ /* 0x000fe20000010100 */
[-C--:B------:R-:W-:Y:S01]  /*d850*/  FFMA.FTZ R146, R166, R9.reuse, -R125 ;  /* 0x00000009a6927223 */ /* 0x080fe2000001087d */
[----:B------:R-:W-:Y:S01]  /*d860*/  IMAD.U32 R125, RZ, RZ, UR10 ;  /* 0x0000000aff7d7e24 */ /* 0x000fe2000f8e00ff */
[C---:B------:R-:W-:Y:S01]  /*d870*/  FSETP.NEU.FTZ.AND P1, PT, R3.reuse, -INF , PT ;  /* 0xff8000000300780b */ /* 0x040fe20003f3d000 */
[-C--:B------:R-:W-:Y:S01]  /*d880*/  FMUL.FTZ R11, R3, R9.reuse ;  /* 0x00000009030b7220 */ /* 0x080fe20000410000 */
[----:B------:R-:W-:Y:S01]  /*d890*/  FMUL.FTZ R0, R0, R9 ;  /* 0x0000000900007220 */ /* 0x000fe20000410000 */
[----:B------:R-:W-:Y:S01]  /*d8a0*/  MUFU.EX2 R140, R140 ;  /* 0x0000008c008c7308 */ /* 0x000fe20000000800 */
[----:B------:R-:W-:-:S02]  /*d8b0*/  @!P6 VIADD R125, R125, 0x30860 ;  /* 0x000308607d7de836 */ /* 0x000fc40000000000 */
[----:B------:R-:W-:-:S03]  /*d8c0*/  FSEL R11, R11, RZ, P1 ;  /* 0x000000ff0b0b7208 */ /* 0x000fc60000800000 */
[----:B------:R-:W-:Y:S02]  /*d8d0*/  @!P6 PRMT R125, RZ, 0x654, R125 ;  /* 0x00000654ff7de816 */ /* 0x000fe4000000007d */
[-CC-:B------:R-:W-:Y:S01]  /*d8e0*/  FFMA.FTZ R189, R123, R9.reuse, -R11.reuse ;  /* 0x000000097bbd7223 */ /* 0x180fe2000001080b */
[----:B------:R-:W-:Y:S01]  /*d8f0*/  FSEL R123, R3, RZ, P1 ;  /* 0x000000ff037b7208 */ /* 0x000fe20000800000 */
[----:B------:R-:W0:Y:S01]  /*d900*/  MUFU.EX2 R0, R0 ;  /* 0x0000000000007308 */ /* 0x000e220000000800 */
[-CC-:B------:R-:W-:Y:S01]  /*d910*/  FFMA.FTZ R191, R2, R9.reuse, -R11.reuse ;  /* 0x0000000902bf7223 */ /* 0x180fe2000001080b */
[-CC-:B------:R-:W-:Y:S01]  /*d920*/  FFMA.FTZ R148, R216, R9.reuse, -R11.reuse ;  /* 0x00000009d8947223 */ /* 0x180fe2000001080b */
[-CC-:B------:R-:W-:Y:S01]  /*d930*/  FFMA.FTZ R150, R214, R9.reuse, -R11.reuse ;  /* 0x00000009d6967223 */ /* 0x180fe2000001080b */
[----:B------:R-:W-:Y:S01]  /*d940*/  FADD.FTZ R2, -R123, R12 ;  /* 0x0000000c7b027221 */ /* 0x000fe20000010100 */
[-CC-:B------:R-:W-:Y:S01]  /*d950*/  FFMA.FTZ R185, R188, R9.reuse, -R11.reuse ;  /* 0x00000009bcb97223 */ /* 0x180fe2000001080b */
[-CC-:B------:R-:W-:Y:S01]  /*d960*/  FFMA.FTZ R152, R212, R9.reuse, -R11.reuse ;  /* 0x00000009d4987223 */ /* 0x180fe2000001080b */
[-CC-:B------:R-:W-:Y:S01]  /*d970*/  FFMA.FTZ R187, R184, R9.reuse, -R11.reuse ;  /* 0x00000009b8bb7223 */ /* 0x180fe2000001080b */
[-C--:B------:R-:W-:Y:S01]  /*d980*/  FMUL.FTZ R2, R2, R9.reuse ;  /* 0x0000000902027220 */ /* 0x080fe20000410000 */
[----:B------:R-:W-:Y:S01]  /*d990*/  MUFU.EX2 R189, R189 ;  /* 0x000000bd00bd7308 */ /* 0x000fe20000000800 */
        /* <DEDUP_REMOVED lines=8> */
[----:B0-----:R-:W-:Y:S01]  /*da20*/  FFMA.FTZ R123, R0, R8, R13 ;  /* 0x00000008007b7223 */ /* 0x001fe2000001000d */
[-CC-:B------:R-:W-:Y:S01]  /*da30*/  FFMA.FTZ R179, R132, R9.reuse, -R11.reuse ;  /* 0x0000000984b37223 */ /* 0x180fe2000001080b */
[-CC-:B------:R-:W-:Y:S01]  /*da40*/  FFMA.FTZ R120, R120, R9.reuse, -R11.reuse ;  /* 0x0000000978787223 */ /* 0x180fe2000001080b */
[-C--:B------:R-:W-:Y:S01]  /*da50*/  FFMA.FTZ R173, R134, R9.reuse, -R11 ;  /* 0x0000000986ad7223 */ /* 0x080fe2000001080b */
[----:B------:R-:W-:Y:S01]  /*da60*/  FADD.FTZ R8, R176, R123 ;  /* 0x0000007bb0087221 */ /* 0x000fe20000010000 */
[-CC-:B------:R-:W-:Y:S01]  /*da70*/  FFMA.FTZ R14, R14, R9.reuse, -R11.reuse ;  /* 0x000000090e0e7223 */ /* 0x180fe2000001080b */
[-CC-:B------:R-:W-:Y:S01]  /*da80*/  FFMA.FTZ R136, R136, R9.reuse, -R11.reuse ;  /* 0x0000000988887223 */ /* 0x180fe2000001080b */
[----:B------:R-:W0:Y:S01]  /*da90*/  MUFU.EX2 R148, R148 ;  /* 0x0000009400947308 */ /* 0x000e220000000800 */
[----:B------:R-:W-:Y:S01]  /*daa0*/  FADD.FTZ R123, R15, R8 ;  /* 0x000000080f7b7221 */ /* 0x000fe20000010000 */
[-CC-:B------:R-:W-:Y:S01]  /*dab0*/  FFMA.FTZ R122, R122, R9.reuse, -R11.reuse ;  /* 0x000000097a7a7223 */ /* 0x180fe2000001080b */
[-CC-:B------:R-:W-:Y:S01]  /*dac0*/  FFMA.FTZ R174, R174, R9.reuse, -R11.reuse ;  /* 0x00000009aeae7223 */ /* 0x180fe2000001080b */
[-C--:B------:R-:W-:Y:S01]  /*dad0*/  FFMA.FTZ R128, R128, R9.reuse, -R11 ;  /* 0x0000000980807223 */ /* 0x080fe2000001080b */
[----:B------:R-:W-:Y:S01]  /*dae0*/  FADD.FTZ R8, R168, R123 ;  /* 0x0000007ba8087221 */ /* 0x000fe20000010000 */
[-CC-:B------:R-:W-:Y:S01]  /*daf0*/  FFMA.FTZ R164, R164, R9.reuse, -R11.reuse ;  /* 0x00000009a4a47223 */ /* 0x180fe2000001080b */
[----:B------:R-:W-:Y:S01]  /*db00*/  FFMA.FTZ R11, R130, R9, -R11 ;  /* 0x00000009820b7223 */ /* 0x000fe2000001080b */
[----:B------:R-:W2:Y:S01]  /*db10*/  MUFU.EX2 R191, R191 ;  /* 0x000000bf00bf7308 */ /* 0x000ea20000000800 */
[----:B-1----:R-:W-:Y:S01]  /*db20*/  FFMA.FTZ R5, R2, R5, R189 ;  /* 0x0000000502057223 */ /* 0x002fe200000100bd */
[----:B------:R-:W-:Y:S01]  /*db30*/  FADD.FTZ R123, R21, R8 ;  /* 0x00000008157b7221 */ /* 0x000fe20000010000 */
[----:B------:R-:W-:Y:S01]  /*db40*/  F2FP.F16.F32.PACK_AB R188, R176, R13 ;  /* 0x0000000db0bc723e */ /* 0x000fe200000000ff */
[----:B------:R1:W-:Y:S01]  /*db50*/  @!P6 SYNCS.ARRIVE.TRANS64.RED.A1T0 RZ, [R125+URZ], RZ ;  /* 0x000000ff7dffe9a7 */ /* 0x0003e2000810043f */
[----:B------:R-:W-:Y:S01]  /*db60*/  ISETP.GT.AND P1, PT, R10, UR4, PT ;  /* 0x000000040a007c0c */ /* 0x000fe2000bf24270 */
[----:B------:R-:W-:Y:S01]  /*db70*/  FADD.FTZ R124, R170, R123 ;  /* 0x0000007baa7c7221 */ /* 0x000fe20000010000 */
[----:B------:R-:W-:Y:S01]  /*db80*/  UMOV UR4, UR37 ;  /* 0x0000002500047c82 */ /* 0x000fe20008000000 */
[----:B------:R-:W3:Y:S01]  /*db90*/  MUFU.EX2 R150, R150 ;  /* 0x0000009600967308 */ /* 0x000ee20000000800 */
[----:B0-----:R-:W-:Y:S01]  /*dba0*/  FADD.FTZ R8, R148, R5 ;  /* 0x0000000594087221 */ /* 0x001fe20000010000 */
[----:B------:R-:W-:Y:S01]  /*dbb0*/  FADD.FTZ R123, R121, R124 ;  /* 0x0000007c797b7221 */ /* 0x000fe20000010000 */
[----:B------:R-:W-:Y:S01]  /*dbc0*/  F2FP.F16.F32.PACK_AB R184, R170, R21 ;  /* 0x00000015aab8723e */ /* 0x000fe200000000ff */
[----:B------:R-:W-:Y:S01]  /*dbd0*/  VIADD R10, R10, 0xffffffff ;  /* 0xffffffff0a0a7836 */ /* 0x000fe20000000000 */
[C---:B------:R-:W-:Y:S01]  /*dbe0*/  F2FP.F16.F32.PACK_AB R186, R172.reuse, R121 ;  /* 0x00000079acba723e */ /* 0x040fe200000000ff */
[----:B------:R-:W-:Y:S01]  /*dbf0*/  FADD.FTZ R123, R172, R123 ;  /* 0x0000007bac7b7221 */ /* 0x000fe20000010000 */
[----:B------:R-:W-:Y:S01]  /*dc00*/  F2FP.F16.F32.PACK_AB R176, R138, R131 ;  /* 0x000000838ab0723e */ /* 0x000fe200000000ff */
[----:B------:R-:W0:Y:S01]  /*dc10*/  MUFU.EX2 R185, R185 ;  /* 0x000000b900b97308 */ /* 0x000e220000000800 */
[----:B--2---:R-:W-:Y:S01]  /*dc20*/  FADD.FTZ R5, R191, R8 ;  /* 0x00000008bf057221 */ /* 0x004fe20000010000 */
[----:B------:R-:W-:Y:S01]  /*dc30*/  FADD.FTZ R124, R180, R123 ;  /* 0x0000007bb47c7221 */ /* 0x000fe20000010000 */
[----:B------:R-:W-:-:S02]  /*dc40*/  F2FP.F16.F32.PACK_AB R180, R127, R180 ;  /* 0x000000b47fb4723e */ /* 0x000fc400000000ff */
[----:B------:R-:W-:Y:S01]  /*dc50*/  F2FP.F16.F32.PACK_AB R172, R140, R135 ;  /* 0x000000878cac723e */ /* 0x000fe200000000ff */
[----:B------:R-:W-:Y:S01]  /*dc60*/  FADD.FTZ R123, R127, R124 ;  /* 0x0000007c7f7b7221 */ /* 0x000fe20000010000 */
[----:B------:R-:W-:Y:S01]  /*dc70*/  F2FP.F16.F32.PACK_AB R189, R148, R189 ;  /* 0x000000bd94bd723e */ /* 0x000fe200000000ff */
[----:B------:R-:W2:Y:S01]  /*dc80*/  MUFU.EX2 R152, R152 ;  /* 0x0000009800987308 */ /* 0x000ea20000000800 */
[----:B---3--:R-:W-:Y:S01]  /*dc90*/  FADD.FTZ R8, R150, R5 ;  /* 0x0000000596087221 */ /* 0x008fe20000010000 */
[----:B------:R-:W-:Y:S01]  /*dca0*/  FADD.FTZ R124, R182, R123 ;  /* 0x0000007bb67c7221 */ /* 0x000fe20000010000 */
[C---:B------:R-:W-:Y:S02]  /*dcb0*/  F2FP.F16.F32.PACK_AB R182, R129.reuse, R182 ;  /* 0x000000b681b6723e */ /* 0x040fe400000000ff */
[----:B------:R-:W-:Y:S01]  /*dcc0*/  F2FP.F16.F32.PACK_AB R191, R150, R191 ;  /* 0x000000bf96bf723e */ /* 0x000fe200000000ff */
[----:B------:R-:W-:Y:S02]  /*dcd0*/  FADD.FTZ R124, R129, R124 ;  /* 0x0000007c817c7221 */ /* 0x000fe40000010000 */
[----:B------:R-:W3:Y:S01]  /*dce0*/  MUFU.EX2 R187, R187 ;  /* 0x000000bb00bb7308 */ /* 0x000ee20000000800 */
[----:B0-----:R-:W-:Y:S01]  /*dcf0*/  FADD.FTZ R5, R185, R8 ;  /* 0x00000008b9057221 */ /* 0x001fe20000010000 */
[----:B------:R-:W-:-:S04]  /*dd00*/  FADD.FTZ R123, R131, R124 ;  /* 0x0000007c837b7221 */ /* 0x000fc80000010000 */
[----:B------:R-:W-:Y:S02]  /*dd10*/  FADD.FTZ R123, R138, R123 ;  /* 0x0000007b8a7b7221 */ /* 0x000fe40000010000 */
[----:B------:R-:W0:Y:S01]  /*dd20*/  MUFU.EX2 R154, R154 ;  /* 0x0000009a009a7308 */ /* 0x000e220000000800 */
[----:B--2---:R-:W-:Y:S01]  /*dd30*/  FADD.FTZ R8, R152, R5 ;  /* 0x0000000598087221 */ /* 0x004fe20000010000 */
[----:B------:R-:W-:Y:S01]  /*dd40*/  FADD.FTZ R124, R178, R123 ;  /* 0x0000007bb27c7221 */ /* 0x000fe20000010000 */
[C---:B------:R-:W-:Y:S02]  /*dd50*/  F2FP.F16.F32.PACK_AB R178, R133.reuse, R178 ;  /* 0x000000b285b2723e */ /* 0x040fe400000000ff */
[----:B------:R-:W-:Y:S01]  /*dd60*/  F2FP.F16.F32.PACK_AB R185, R152, R185 ;  /* 0x000000b998b9723e */ /* 0x000fe200000000ff */
[----:B------:R-:W-:Y:S02]  /*dd70*/  FADD.FTZ R124, R133, R124 ;  /* 0x0000007c857c7221 */ /* 0x000fe40000010000 */
[----:B------:R-:W2:Y:S01]  /*dd80*/  MUFU.EX2 R181, R181 ;  /* 0x000000b500b57308 */ /* 0x000ea20000000800 */
[----:B---3--:R-:W-:Y:S01]  /*dd90*/  FADD.FTZ R5, R187, R8 ;  /* 0x00000008bb057221 */ /* 0x008fe20000010000 */
[----:B------:R-:W-:-:S04]  /*dda0*/  FADD.FTZ R123, R135, R124 ;  /* 0x0000007c877b7221 */ /* 0x000fc80000010000 */
[----:B------:R-:W-:Y:S02]  /*ddb0*/  FADD.FTZ R124, R140, R123 ;  /* 0x0000007b8c7c7221 */ /* 0x000fe40000010000 */
[----:B------:R-:W3:Y:S01]  /*ddc0*/  MUFU.EX2 R156, R156 ;  /* 0x0000009c009c7308 */ /* 0x000ee20000000800 */
[C---:B0-----:R-:W-:Y:S01]  /*ddd0*/  FADD.FTZ R8, R154.reuse, R5 ;  /* 0x000000059a087221 */ /* 0x041fe20000010000 */
[----:B------:R-:W-:-:S06]  /*dde0*/  F2FP.F16.F32.PACK_AB R187, R154, R187 ;  /* 0x000000bb9abb723e */ /* 0x000fcc00000000ff */
[----:B------:R-:W0:Y:S01]  /*ddf0*/  MUFU.EX2 R183, R183 ;  /* 0x000000b700b77308 */ /* 0x000e220000000800 */
[----:B--2---:R-:W-:-:S07]  /*de00*/  FADD.FTZ R5, R181, R8 ;  /* 0x00000008b5057221 */ /* 0x004fce0000010000 */
[----:B------:R2:W4:Y:S01]  /*de10*/  MUFU.EX2 R12, R190 ;  /* 0x000000be000c7308 */ /* 0x0005220000000800 */
[C---:B---3--:R-:W-:Y:S01]  /*de20*/  FADD.FTZ R8, R156.reuse, R5 ;  /* 0x000000059c087221 */ /* 0x048fe20000010000 */
[----:B------:R-:W-:-:S06]  /*de30*/  F2FP.F16.F32.PACK_AB R181, R156, R181 ;  /* 0x000000b59cb5723e */ /* 0x000fcc00000000ff */
[----:B------:R-:W3:Y:S01]  /*de40*/  MUFU.EX2 R177, R177 ;  /* 0x000000b100b17308 */ /* 0x000ee20000000800 */
[----:B0-----:R-:W-:Y:S01]  /*de50*/  FADD.FTZ R5, R183, R8 ;  /* 0x00000008b7057221 */ /* 0x001fe20000010000 */
[----:B--2---:R-:W-:-:S06]  /*de60*/  F2FP.F16.F32.PACK_AB R190, R168, R15 ;  /* 0x0000000fa8be723e */ /* 0x004fcc00000000ff */
[----:B------:R-:W0:Y:S01]  /*de70*/  MUFU.EX2 R20, R20 ;  /* 0x0000001400147308 */ /* 0x000e220000000800 */
[C---:B----4-:R-:W-:Y:S01]  /*de80*/  FADD.FTZ R8, R12.reuse, R5 ;  /* 0x000000050c087221 */ /* 0x050fe20000010000 */
        /* <DEDUP_REMOVED lines=16> */
[----:B------:R-:W-:-:S06]  /*df90*/  F2FP.F16.F32.PACK_AB R173, R14, R173 ;  /* 0x000000ad0ead723e */ /* 0x000fcc00000000ff */
[----:B------:R-:W2:Y:S01]  /*dfa0*/  MUFU.EX2 R175, R122 ;  /* 0x0000007a00af7308 */ /* 0x000ea20000000800 */
[----:B---3--:R-:W-:-:S07]  /*dfb0*/  FADD.FTZ R5, R136, R5 ;  /* 0x0000000588057221 */ /* 0x008fce0000010000 */
[----:B------:R-:W3:Y:S01]  /*dfc0*/  MUFU.EX2 R142, R142 ;  /* 0x0000008e008e7308 */ /* 0x000ee20000000800 */
[----:B0-----:R-:W-:-:S07]  /*dfd0*/  FADD.FTZ R13, R137, R124 ;  /* 0x0000007c890d7221 */ /* 0x001fce0000010000 */
[----:B------:R0:W4:Y:S01]  /*dfe0*/  MUFU.EX2 R126, R174 ;  /* 0x000000ae007e7308 */ /* 0x0001220000000800 */
[C---:B--2---:R-:W-:Y:S01]  /*dff0*/  FADD.FTZ R5, R175.reuse, R5 ;  /* 0x00000005af057221 */ /* 0x044fe20000010000 */
[----:B------:R-:W-:-:S06]  /*e000*/  F2FP.F16.F32.PACK_AB R175, R175, R136 ;  /* 0x00000088afaf723e */ /* 0x000fcc00000000ff */
[----:B------:R-:W2:Y:S01]  /*e010*/  MUFU.EX2 R139, R139 ;  /* 0x0000008b008b7308 */ /* 0x000ea20000000800 */
[C---:B---3--:R-:W-:Y:S01]  /*e020*/  FADD.FTZ R122, R142.reuse, R13 ;  /* 0x0000000d8e7a7221 */ /* 0x048fe20000010000 */
[----:B0-----:R-:W-:-:S06]  /*e030*/  F2FP.F16.F32.PACK_AB R174, R142, R137 ;  /* 0x000000898eae723e */ /* 0x001fcc00000000ff */
[----:B------:R-:W0:Y:S01]  /*e040*/  MUFU.EX2 R128, R128 ;  /* 0x0000008000807308 */ /* 0x000e220000000800 */
[----:B----4-:R-:W-:-:S07]  /*e050*/  FADD.FTZ R5, R126, R5 ;  /* 0x000000057e057221 */ /* 0x010fce0000010000 */
[----:B------:R-:W3:Y:S01]  /*e060*/  MUFU.EX2 R144, R144 ;  /* 0x0000009000907308 */ /* 0x000ee20000000800 */
[----:B--2---:R-:W-:-:S07]  /*e070*/  FADD.FTZ R13, R139, R122 ;  /* 0x0000007a8b0d7221 */ /* 0x004fce0000010000 */
[----:B------:R-:W2:Y:S01]  /*e080*/  MUFU.EX2 R164, R164 ;  /* 0x000000a400a47308 */ /* 0x000ea20000000800 */
[C---:B0-----:R-:W-:Y:S01]  /*e090*/  FADD.FTZ R5, R128.reuse, R5 ;  /* 0x0000000580057221 */ /* 0x041fe20000010000 */
[----:B------:R-:W-:-:S06]  /*e0a0*/  F2FP.F16.F32.PACK_AB R169, R128, R126 ;  /* 0x0000007e80a9723e */ /* 0x000fcc00000000ff */
[----:B------:R-:W0:Y:S01]  /*e0b0*/  MUFU.EX2 R141, R141 ;  /* 0x0000008d008d7308 */ /* 0x000e220000000800 */
[C---:B---3--:R-:W-:Y:S01]  /*e0c0*/  FADD.FTZ R8, R144.reuse, R13 ;  /* 0x0000000d90087221 */ /* 0x048fe20000010000 */
[----:B------:R-:W-:-:S06]  /*e0d0*/  F2FP.F16.F32.PACK_AB R168, R144, R139 ;  /* 0x0000008b90a8723e */ /* 0x000fcc00000000ff */
[----:B------:R-:W3:Y:S01]  /*e0e0*/  MUFU.EX2 R11, R11 ;  /* 0x0000000b000b7308 */ /* 0x000ee20000000800 */
[----:B--2---:R-:W-:-:S07]  /*e0f0*/  FADD.FTZ R5, R164, R5 ;  /* 0x00000005a4057221 */ /* 0x004fce0000010000 */
[----:B------:R-:W2:Y:S01]  /*e100*/  MUFU.EX2 R146, R146 ;  /* 0x0000009200927308 */ /* 0x000ea20000000800 */
[----:B0-----:R-:W-:Y:S01]  /*e110*/  FADD.FTZ R13, R141, R8 ;  /* 0x000000088d0d7221 */ /* 0x001fe20000010000 */
[C---:B---3--:R-:W-:Y:S01]  /*e120*/  FADD.FTZ R5, R11.reuse, R5 ;  /* 0x000000050b057221 */ /* 0x048fe20000010000 */
[----:B------:R-:W-:Y:S01]  /*e130*/  F2FP.F16.F32.PACK_AB R171, R11, R164 ;  /* 0x000000a40bab723e */ /* 0x000fe200000000ff */
[----:B------:R-:W-:Y:S02]  /*e140*/  IMAD.MOV.U32 R11, RZ, RZ, R4 ;  /* 0x000000ffff0b7224 */ /* 0x000fe400078e0004 */
[C---:B--2---:R-:W-:Y:S01]  /*e150*/  FADD.FTZ R8, R146.reuse, R13 ;  /* 0x0000000d92087221 */ /* 0x044fe20000010000 */
[----:B------:R-:W-:Y:S01]  /*e160*/  F2FP.F16.F32.PACK_AB R170, R146, R141 ;  /* 0x0000008d92aa723e */ /* 0x000fe200000000ff */
[----:B-1----:R-:W-:Y:S06]  /*e170*/  @P1 BRA `(.L_x_4614) ;  /* 0xffffffc800a81947 */ /* 0x002fec000383ffff */
.L_x_4597:
        /* <DEDUP_REMOVED lines=99> */
.L_x_4615:
[----:B------:R-:W-:Y:S01]  /*e7b0*/  ULEA UR5, UR37, UR38, 0x3 ;  /* 0x0000002625057291 */ /* 0x000fe2000f8e183f */
[----:B------:R-:W-:-:S05]  /*e7c0*/  IMAD.U32 R0, RZ, RZ, UR36 ;  /* 0x00000024ff007e24 */ /* 0x000fca000f8e00ff */
[----:B------:R-:W-:-:S04]  /*e7d0*/  SHF.L.U32 R0, R0, 0x1f, RZ ;  /* 0x0000001f00007819 */ /* 0x000fc800000006ff */
[----:B------:R0:W1:Y:S01]  /*e7e0*/  SYNCS.PHASECHK.TRANS64.TRYWAIT P1, [UR5+0x30850], R0 ;  /* 0x03085000ff0075a7 */ /* 0x0000620008020145 */
[----:B------:R-:W-:Y:S05]  /*e7f0*/  @!P0 BRA `(.L_x_4616) ;  /* 0x0000000000048947 */ /* 0x000fea0003800000 */
[----:B------:R-:W-:Y:S01]  /*e800*/  BPT.TRAP 0x1 ;  /* 0x000000040000795c */ /* 0x000fe20000300000 */
.L_x_4616:
[----:B-1----:R-:W-:Y:S05]  /*e810*/  @P1 BRA `(.L_x_4617) ;  /* 0x0000000000081947 */ /* 0x002fea0003800000 */
[----:B------:R-:W1:Y:S02]  /*e820*/  SYNCS.PHASECHK.TRANS64.TRYWAIT P0, [UR5+0x30850], R0 ;  /* 0x03085000ff0075a7 */ /* 0x000e640008000145 */
[----:B-1----:R-:W-:Y:S05]  /*e830*/  @!P0 BRA `(.L_x_4618) ;  /* 0x0000008400448947 */ /* 0x002fea0003800000 */
.L_x_4617:
[----:B------:R-:W-:Y:S01]  /*e840*/  UIADD3 UR38, UR38, 0x400, URZ ;  /* 0x0000040026267890 */ /* 0x000fe2000fffe03f */
[----:B------:R-:W-:Y:S01]  /*e850*/  WARPGROUP.ARRIVE ;  /* 0x00000000000079c5 */ /* 0x000fe20000000000 */
[----:B------:R-:W-:Y:S01]  /*e860*/  UMOV UR7, 0x40000040 ;  /* 0x4000004000077882 */ /* 0x000fe20000000000 */
[----:B-1----:R-:W1:Y:S01]  /*e870*/  SHFL.BFLY PT, R7, R8, 0x2, 0x1f ;  /* 0x0c401f0008077f89 */ /* 0x002e6200000e0000 */
[----:B------:R-:W-:Y:S01]  /*e880*/  USHF.R.U32.HI UR38, URZ, 0x4, UR38 ;  /* 0x000000043f267899 */ /* 0x000fe20008011626 */
[----:B------:R-:W-:Y:S01]  /*e890*/  IMAD.MOV.U32 R16, RZ, RZ, RZ ;  /* 0x000000ffff107224 */ /* 0x000fe200078e00ff */
[----:B------:R-:W-:Y:S01]  /*e8a0*/  R2UR UR8, R197 ;  /* 0x00000000c50872ca */ /* 0x000fe200000e0000 */
[----:B0-----:R-:W0:Y:S01]  /*e8b0*/  SHFL.BFLY PT, R0, R5, 0x2, 0x1f ;  /* 0x0c401f0005007f89 */ /* 0x001e2200000e0000 */
[----:B------:R-:W-:Y:S01]  /*e8c0*/  ULOP3.LUT UR38, UR38, 0x3fff, URZ, 0xc0, !UPT ;  /* 0x00003fff26267892 */ /* 0x000fe2000f8ec03f */
[----:B------:R-:W-:Y:S01]  /*e8d0*/  IMAD.U32 R12, RZ, RZ, UR5 ;  /* 0x00000005ff0c7e24 */ /* 0x000fe2000f8e00ff */
[----:B------:R-:W2:Y:S02]  /*e8e0*/  S2R R13, SR_TID.X ;  /* 0x00000000000d7919 */ /* 0x000ea40000002100 */
[----:B------:R-:W-:-:S04]  /*e8f0*/  ULOP3.LUT UR4, UR38, 0x3000000, URZ, 0xfc, !UPT ;  /* 0x0300000026047892 */ /* 0x000fc8000f8efc3f */
[----:B------:R-:W-:Y:S02]  /*e900*/  UIMAD UR4, UR37, 0x900, UR4 ;  /* 0x00000900250478a4 */ /* 0x000fe4000f8e0204 */
[----:B------:R-:W-:Y:S02]  /*e910*/  UIADD3 UR37, UR37, 0x1, URZ ;  /* 0x0000000125257890 */ /* 0x000fe4000fffe03f */
[----:B------:R-:W-:Y:S02]  /*e920*/  UIADD3 UR8, UR8, 0x1, URZ ;  /* 0x0000000108087890 */ /* 0x000fe4000fffe03f */
[----:B------:R-:W-:Y:S01]  /*e930*/  UISETP.NE.AND UP0, UPT, UR37, 0x2, UPT ;  /* 0x000000022500788c */ /* 0x000fe2000bf05270 */
[----:B------:R-:W-:Y:S02]  /*e940*/  UMOV UR6, UR4 ;  /* 0x0000000400067c82 */ /* 0x000fe40008000000 */
[----:B------:R-:W-:Y:S01]  /*e950*/  HGMMA.64x192x16.F32 R24, R188, gdesc[UR4].tnspB, R24, gsb0 ;  /* 0x42e00004bc187df0 */ /* 0x000fe20008000818 */
[----:B------:R-:W-:Y:S01]  /*e960*/  UIADD3 UR6, UR4, 0x80, URZ ;  /* 0x0000008004067890 */ /* 0x000fe2000fffe03f */
[----:B-1----:R-:W-:Y:S01]  /*e970*/  FADD.FTZ R7, R7, R8 ;  /* 0x0000000807077221 */ /* 0x002fe20000010000 */
[----:B------:R-:W-:Y:S01]  /*e980*/  UMOV UR7, 0x40000040 ;  /* 0x4000004000077882 */ /* 0x000fe20000000000 */
[----:B------:R-:W-:-:S02]  /*e990*/  IMAD.U32 R197, RZ, RZ, UR8 ;  /* 0x00000008ffc57e24 */ /* 0x000fc4000f8e00ff */
[----:B0-----:R-:W-:Y:S01]  /*e9a0*/  FADD.FTZ R2, R0, R5 ;  /* 0x0000000500027221 */ /* 0x001fe20000010000 */
[----:B------:R-:W-:Y:S01]  /*e9b0*/  IMAD.MOV.U32 R5, RZ, RZ, RZ ;  /* 0x000000ffff057224 */ /* 0x000fe200078e00ff */
[----:B------:R-:W0:Y:S01]  /*e9c0*/  SHFL.BFLY PT, R0, R7, 0x1, 0x1f ;  /* 0x0c201f0007007f89 */ /* 0x000e2200000e0000 */
[----:B------:R-:W-:-:S03]  /*e9d0*/  USEL UR37, UR37, URZ, UP0 ;  /* 0x0000003f25257287 */ /* 0x000fc60008000000 */
[----:B------:R-:W1:Y:S01]  /*e9e0*/  SHFL.BFLY PT, R11, R2, 0x1, 0x1f ;  /* 0x0c201f00020b7f89 */ /* 0x000e6200000e0000 */
[----:B--2---:R-:W-:Y:S01]  /*e9f0*/  LOP3.LUT P2, RZ, R13, 0x7f, RZ, 0xc0, !PT ;  /* 0x0000007f0dff7812 */ /* 0x004fe2000784c0ff */
[----:B0-----:R-:W-:Y:S01]  /*ea00*/  FADD.FTZ R10, R7, R0 ;  /* 0x00000000070a7221 */ /* 0x001fe20000010000 */
[----:B------:R-:W-:Y:S02]  /*ea10*/  IMAD.MOV.U32 R0, RZ, RZ, -0x800000 ;  /* 0xff800000ff007424 */ /* 0x000fe400078e00ff */
[----:B-1----:R-:W-:Y:S02]  /*ea20*/  FADD.FTZ R11, R2, R11 ;  /* 0x0000000b020b7221 */ /* 0x002fe40000010000 */
[----:B------:R-:W-:Y:S01]  /*ea30*/  FSETP.NE.FTZ.AND P0, PT, R10, RZ, PT ;  /* 0x000000ff0a00720b */ /* 0x000fe20003f15000 */
[----:B------:R-:W-:Y:S02]  /*ea40*/  IMAD.MOV.U32 R2, RZ, RZ, -0x800000 ;  /* 0xff800000ff027424 */ /* 0x000fe400078e00ff */
[----:B------:R-:W-:-:S10]  /*ea50*/  FSETP.NE.FTZ.AND P1, PT, R11, RZ, PT ;  /* 0x000000ff0b00720b */ /* 0x000fd40003f35000 */
[----:B------:R-:W0:Y:S01]  /*ea60*/  @P0 MUFU.LG2 R6, R10 ;  /* 0x0000000a00060308 */ /* 0x000e220000000c00 */
[C---:B------:R-:W-:Y:S02]  /*ea70*/  @P0 FMUL.FTZ R7, R9.reuse, 0.69314718246459960938 ;  /* 0x3f31721809070820 */ /* 0x040fe40000410000 */
[----:B------:R-:W-:Y:S01]  /*ea80*/  @P1 FMUL.FTZ R13, R9, 0.69314718246459960938 ;  /* 0x3f317218090d1820 */ /* 0x000fe20000410000 */
[----:B------:R-:W-:-:S04]  /*ea90*/  @!P2 VIADD R9, R12, 0x30860 ;  /* 0x000308600c09a836 */ /* 0x000fc80000000000 */
[----:B------:R-:W1:Y:S08]  /*eaa0*/  @P1 MUFU.LG2 R8, R11 ;  /* 0x0000000b00081308 */ /* 0x000e700000000c00 */
[----:B------:R-:W2:Y:S01]  /*eab0*/  @P0 MUFU.RCP R5, R10 ;  /* 0x0000000a00050308 */ /* 0x000ea20000001000 */
[----:B0-----:R-:W-:-:S04]  /*eac0*/  @P0 FMUL.FTZ R6, R6, 0.69314718246459960938 ;  /* 0x3f31721806060820 */ /* 0x001fc80000410000 */
[----:B------:R-:W-:Y:S01]  /*ead0*/  @P0 FFMA.FTZ R2, R7, R4, R6 ;  /* 0x0000000407020223 */ /* 0x000fe20000010006 */
[----:B------:R-:W-:Y:S02]  /*eae0*/  @!P2 PRMT R7, RZ, 0x654, R9 ;  /* 0x00000654ff07a816 */ /* 0x000fe40000000009 */
[----:B------:R-:W0:Y:S01]  /*eaf0*/  @P1 MUFU.RCP R16, R11 ;  /* 0x0000000b00101308 */ /* 0x000e220000001000 */
[----:B-1----:R-:W-:Y:S01]  /*eb00*/  @P1 FMUL.FTZ R8, R8, 0.69314718246459960938 ;  /* 0x3f31721808081820 */ /* 0x002fe20000410000 */
[----:B------:R-:W-:-:S03]  /*eb10*/  PLOP3.LUT P0, PT, PT, PT, PT, 0x8, 0x0 ;  /* 0x000000000000781c */ /* 0x000fc60003f0e170 */
        /* <DEDUP_REMOVED lines=21> */
[----:B------:R-:W-:Y:S01]  /*ec70*/  UMOV UR7, 0x40000040 ;  /* 0x4000004000077882 */ /* 0x000fe20000000000 */
[----:B------:R-:W-:-:S04]  /*ec80*/  USEL UR4, URZ, 0x1, UP0 ;  /* 0x000000013f047887 */ /* 0x000fc80008000000 */
[----:B------:R-:W-:Y:S01]  /*ec90*/  ULOP3.LUT UR36, UR36, UR4, URZ, 0x3c, !UPT ;  /* 0x0000000424247292 */ /* 0x000fe2000f8e3c3f */
[----:B------:R-:W-:Y:S02]  /*eca0*/  WARPGROUP.DEPBAR.LE gsb0, 0x0 ;  /* 0x00008000000079c5 */ /* 0x000fe40000010000 */
[----:B------:R-:W-:-:S10]  /*ecb0*/  WARPGROUP.ARRIVE ;  /* 0x00000000000079c5 */ /* 0x000fd40000000000 */
[----:B------:R-:W-:Y:S03]  /*ecc0*/  HGMMA.64x192x16.F32 R24, R168, gdesc[UR4].tnspB, R24, gsb0 ;  /* 0x42e00004a8187df0 */ /* 0x000fe60008000818 */
[----:B------:R-:W-:Y:S02]  /*ecd0*/  WARPGROUP.DEPBAR.LE gsb0, 0x0 ;  /* 0x00008000000079c5 */ /* 0x000fe40000010000 */
[-C--:B--2---:R-:W-:Y:S01]  /*ece0*/  FMUL.FTZ R4, R24, R5.reuse ;  /* 0x0000000518047220 */ /* 0x084fe20000410000 */
        /* <DEDUP_REMOVED lines=96> */
.L_x_4548:
        /* <DEDUP_REMOVED lines=10> */
[----:B------:R-:W-:Y:S01]  /*f390*/  F2FP.F16.F32.PACK_AB R6, R29, R6 ;  /* 0x000000061d06723e */ /* 0x000fe200000000ff */
[----:B------:R-:W-:Y:S01]  /*f3a0*/  ULDC.64 UR8, c[0x0][0xb90] ;  /* 0x0002e40000087ab9 */ /* 0x000fe20000000a00 */
[----:B------:R-:W-:Y:S01]  /*f3b0*/  F2FP.F16.F32.PACK_AB R4, R25, R4 ;  /* 0x000000041904723e */ /* 0x000fe200000000ff */
[----:B------:R-:W-:Y:S01]  /*f3c0*/  ULDC.64 UR14, c[0x0][0x208] ;  /* 0x00008200000e7ab9 */ /* 0x000fe20000000a00 */
[----:B------:R-:W-:Y:S02]  /*f3d0*/  R2UR UR11, R194 ;  /* 0x00000000c20b72ca */ /* 0x000fe400000e0000 */
[----:B------:R-:W-:Y:S02]  /*f3e0*/  R2UR UR13, R195 ;  /* 0x00000000c30d72ca */ /* 0x000fe400000e0000 */
[----:B------:R-:W-:Y:S02]  /*f3f0*/  F2FP.F16.F32.PACK_AB R5, R150, R5 ;  /* 0x000000059605723e */ /* 0x000fe400000000ff */
[----:B------:R-:W-:-:S02]  /*f400*/  F2FP.F16.F32.PACK_AB R7, R152, R7 ;  /* 0x000000079807723e */ /* 0x000fc400000000ff */
[----:B------:R-:W-:Y:S02]  /*f410*/  F2FP.F16.F32.PACK_AB R10, R11, R10 ;  /* 0x0000000a0b0a723e */ /* 0x000fe400000000ff */
[----:B------:R-:W-:Y:S02]  /*f420*/  F2FP.F16.F32.PACK_AB R8, R15, R8 ;  /* 0x000000080f08723e */ /* 0x000fe400000000ff */
[----:B------:R-:W-:Y:S01]  /*f430*/  F2FP.F16.F32.PACK_AB R11, R147, R140 ;  /* 0x0000008c930b723e */ /* 0x000fe200000000ff */
[----:B------:R-:W-:Y:S01]  /*f440*/  USHF.R.S32.HI UR10, URZ, 0x1f, UR11 ;  /* 0x0000001f3f0a7899 */ /* 0x000fe2000801140b */
[----:B------:R-:W-:Y:S01]  /*f450*/  F2FP.F16.F32.PACK_AB R12, R13, R12 ;  /* 0x0000000c0d0c723e */ /* 0x000fe200000000ff */
[----:B------:R-:W-:Y:S01]  /*f460*/  UIMAD.WIDE.U32 UR6, UR11, UR8, URZ ;  /* 0x000000080b0672a5 */ /* 0x000fe2000f8e003f */
[----:B------:R-:W-:Y:S01]  /*f470*/  F2FP.F16.F32.PACK_AB R13, R144, R139 ;  /* 0x0000008b900d723e */ /* 0x000fe200000000ff */
[----:B------:R-:W-:Y:S01]  /*f480*/  UIMAD UR5, UR10, UR8, URZ ;  /* 0x000000080a0572a4 */ /* 0x000fe2000f8e023f */
[----:B------:R-:W-:Y:S01]  /*f490*/  F2FP.F16.F32.PACK_AB R14, R53, R14 ;  /* 0x0000000e350e723e */ /* 0x000fe200000000ff */
[----:B------:R-:W-:Y:S01]  /*f4a0*/  USHF.R.S32.HI UR12, URZ, 0x1f, UR13 ;  /* 0x0000001f3f0c7899 */ /* 0x000fe2000801140d */
[----:B------:R-:W-:Y:S01]  /*f4b0*/  F2FP.F16.F32.PACK_AB R15, R145, R138 ;  /* 0x0000008a910f723e */ /* 0x000fe200000000ff */
[----:B------:R-:W-:Y:S01]  /*f4c0*/  UIMAD UR5, UR11, UR9, UR5 ;  /* 0x000000090b0572a4 */ /* 0x000fe2000f8e0205 */
[----:B------:R-:W-:-:S02]  /*f4d0*/  F2FP.F16.F32.PACK_AB R24, R57, R24 ;  /* 0x000000183918723e */ /* 0x000fc400000000ff */
[----:B------:R-:W-:Y:S01]  /*f4e0*/  ULDC.64 UR8, c[0x0][0xb98] ;  /* 0x0002e60000087ab9 */ /* 0x000fe20000000a00 */
[----:B------:R-:W-:Y:S01]  /*f4f0*/  UIADD3 UR7, UR7, UR5, URZ ;  /* 0x0000000507077290 */ /* 0x000fe2000fffe03f */
[----:B------:R-:W-:Y:S01]  /*f500*/  F2FP.F16.F32.PACK_AB R96, R97, R96 ;  /* 0x000000606160723e */ /* 0x000fe200000000ff */
[----:B------:R-:W-:Y:S01]  /*f510*/  UIMAD UR5, UR12, UR8, URZ ;  /* 0x000000080c0572a4 */ /* 0x000fe2000f8e023f */
[----:B------:R-:W-:Y:S02]  /*f520*/  MOV R48, R16 ;  /* 0x0000001000307202 */ /* 0x000fe40000000f00 */
[----:B0-----:R-:W-:Y:S01]  /*f530*/  MOV R49, R21 ;  /* 0x0000001500317202 */ /* 0x001fe20000000f00 */
[----:B------:R-:W-:Y:S01]  /*f540*/  IMAD R21, R196, 0x40, R19 ;  /* 0x00000040c4157824 */ /* 0x000fe200078e0213 */
[----:B------:R-:W-:Y:S01]  /*f550*/  UIMAD.WIDE.U32 UR6, UR13, UR8, UR6 ;  /* 0x000000080d0672a5 */ /* 0x000fe2000f8e0006 */
[----:B------:R-:W-:Y:S01]  /*f560*/  F2FP.F16.F32.PACK_AB R97, R91, R98 ;  /* 0x000000625b61723e */ /* 0x000fe200000000ff */
[----:B------:R-:W-:Y:S01]  /*f570*/  UIMAD UR5, UR13, UR9, UR5 ;  /* 0x000000090d0572a4 */ /* 0x000fe2000f8e0205 */
[--C-:B------:R-:W-:Y:S01]  /*f580*/  IMAD.WIDE R46, R201, 0x2, R48.reuse ;  /* 0x00000002c92e7825 */ /* 0x100fe200078e0230 */
[----:B------:R-:W-:Y:S01]  /*f590*/  F2FP.F16.F32.PACK_AB R104, R105, R104 ;  /* 0x000000686968723e */ /* 0x000fe200000000ff */
[----:B------:R-:W-:Y:S01]  /*f5a0*/  ULDC.64 UR8, c[0x0][0xae8] ;  /* 0x0002ba0000087ab9 */ /* 0x000fe20000000a00 */
[----:B------:R-:W-:Y:S01]  /*f5b0*/  F2FP.F16.F32.PACK_AB R98, R101, R100 ;  /* 0x000000646562723e */ /* 0x000fe200000000ff */
[----:B------:R-:W-:Y:S01]  /*f5c0*/  IMAD.WIDE R48, R21, 0x2, R48 ;  /* 0x0000000215307825 */ /* 0x000fe200078e0230 */
[----:B------:R-:W-:-:S02]  /*f5d0*/  IADD3 R27, P5, R46, 0x8060, RZ ;  /* 0x000080602e1b7810 */ /* 0x000fc40007fbe0ff */
[C---:B------:R-:W-:Y:S02]  /*f5e0*/  LOP3.LUT R21, R46.reuse, 0x380, RZ, 0xc0, !PT ;  /* 0x000003802e157812 */ /* 0x040fe400078ec0ff */
[----:B------:R-:W-:Y:S02]  /*f5f0*/  LOP3.LUT R26, R27, 0x380, RZ, 0xc0, !PT ;  /* 0x000003801b1a7812 */ /* 0x000fe400078ec0ff */
[----:B------:R-:W-:Y:S02]  /*f600*/  IADD3 R43, P6, R46, 0x8040, RZ ;  /* 0x000080402e2b7810 */ /* 0x000fe40007fde0ff */
[----:B------:R-:W-:Y:S02]  /*f610*/  SHF.R.U64 R26, R26, 0x3, RZ ;  /* 0x000000031a1a7819 */ /* 0x000fe400000012ff */
[C---:B------:R-:W-:Y:S01]  /*f620*/  IADD3 R41, P0, R46.reuse, 0x8020, RZ ;  /* 0x000080202e297810 */ /* 0x040fe20007f1e0ff */
[----:B------:R-:W-:Y:S01]  /*f630*/  IMAD.X R51, RZ, RZ, R47, P6 ;  /* 0x000000ffff337224 */ /* 0x000fe200030e062f */
[----:B------:R-:W-:-:S02]  /*f640*/  IADD3 R30, P1, R46, 0x8000, RZ ;  /* 0x000080002e1e7810 */ /* 0x000fc40007f3e0ff */
[----:B------:R-:W-:Y:S01]  /*f650*/  SHF.R.U64 R21, R21, 0x3, RZ ;  /* 0x0000000315157819 */ /* 0x000fe200000012ff */
[--C-:B------:R-:W-:Y:S01]  /*f660*/  IMAD.X R55, RZ, RZ, R47.reuse, P0 ;  /* 0x000000ffff377224 */ /* 0x100fe200000e062f */
[----:B------:R-:W-:Y:S01]  /*f670*/  LOP3.LUT R26, R26, R27, RZ, 0x3c, !PT ;  /* 0x0000001b1a1a7212 */ /* 0x000fe200078e3cff */
        /* <DEDUP_REMOVED lines=19> */
[----:B------:R-:W-:Y:S02]  /*f7b0*/  SHF.R.U64 R21, R21, 0x3, RZ ;  /* 0x0000000315157819 */ /* 0x000fe400000012ff */
[----:B------:R-:W-:Y:S02]  /*f7c0*/  SHF.R.U64 R20, R20, 0x3, RZ ;  /* 0x0000000314147819 */ /* 0x000fe400000012ff */
[----:B------:R-:W-:Y:S02]  /*f7d0*/  LOP3.LUT R58, R21, R30, RZ, 0x3c, !PT ;  /* 0x0000001e153a7212 */ /* 0x000fe400078e3cff */
[----:B------:R-:W-:Y:S02]  /*f7e0*/  LOP3.LUT R21, R28, 0x380, RZ, 0xc0, !PT ;  /* 0x000003801c157812 */ /* 0x000fe400078ec0ff */
[----:B------:R-:W-:Y:S02]  /*f7f0*/  LOP3.LUT R62, R20, R39, RZ, 0x3c, !PT ;  /* 0x00000027143e7212 */ /* 0x000fe400078e3cff */
        /* <DEDUP_REMOVED lines=8> */
[----:B------:R-:W0:Y:S01]  /*f880*/  LDC R22, c[0x0][0xbe8] ;  /* 0x0002fa00ff167b82 */ /* 0x000e220000000800 */
[----:B------:R-:W-:Y:S02]  /*f890*/  LOP3.LUT R20, R33, 0x380, RZ, 0xc0, !PT ;  /* 0x0000038021147812 */ /* 0x000fe400078ec0ff */
[----:B------:R-:W-:Y:S02]  /*f8a0*/  IADD3 R21, P0, R48, 0x5000, RZ ;  /* 0x0000500030157810 */ /* 0x000fe40007f1e0ff */
[----:B------:R-:W-:Y:S02]  /*f8b0*/  SHF.R.U64 R20, R20, 0x3, RZ ;  /* 0x0000000314147819 */ /* 0x000fe400000012ff */
[----:B------:R-:W-:Y:S01]  /*f8c0*/  LOP3.LUT R28, R21, 0x380, RZ, 0xc0, !PT ;  /* 0x00000380151c7812 */ /* 0x000fe200078ec0ff */
[----:B------:R-:W-:Y:S01]  /*f8d0*/  IMAD.X R29, RZ, RZ, R49, P0 ;  /* 0x000000ffff1d7224 */ /* 0x000fe200000e0631 */
[----:B------:R-:W-:-:S02]  /*f8e0*/  LOP3.LUT R86, R20, R33, RZ, 0x3c, !PT ;  /* 0x0000002114567212 */ /* 0x000fc400078e3cff */
[----:B------:R-:W-:Y:S02]  /*f8f0*/  IADD3 R33, P1, R48, 0x4000, RZ ;  /* 0x0000400030217810 */ /* 0x000fe40007f3e0ff */
[----:B------:R-:W-:Y:S02]  /*f900*/  SHF.R.U64 R28, R28, 0x3, RZ ;  /* 0x000000031c1c7819 */ /* 0x000fe400000012ff */
[----:B------:R-:W-:Y:S01]  /*f910*/  MOV R151, R46 ;  /* 0x0000002e00977202 */ /* 0x000fe20000000f00 */
[----:B------:R-:W-:Y:S01]  /*f920*/  BAR.SYNC.DEFER_BLOCKING 0x1, 0x100 ;  /* 0x0044000000007b1d */ /* 0x000fe20000010000 */
[----:B------:R-:W-:Y:S01]  /*f930*/  LOP3.LUT R28, R28, R21, RZ, 0x3c, !PT ;  /* 0x000000151c1c7212 */ /* 0x000fe200078e3cff */
[--C-:B------:R-:W-:Y:S01]  /*f940*/  IMAD.X R21, RZ, RZ, R49.reuse, P1 ;  /* 0x000000ffff157224 */ /* 0x100fe200008e0631 */
[----:B------:R-:W-:Y:S02]  /*f950*/  IADD3 R46, P0, R48, 0xb000, RZ ;  /* 0x0000b000302e7810 */ /* 0x000fe40007f1e0ff */
[----:B------:R-:W-:Y:S01]  /*f960*/  MOV R102, R26 ;  /* 0x0000001a00667202 */ /* 0x000fe20000000f00 */
[----:B------:R-:W-:Y:S01]  /*f970*/  VIADD R26, R18, UR60 ;  /* 0x0000003c121a7c36 */ /* 0x000fe20008000000 */
[----:B------:R-:W-:Y:S01]  /*f980*/  LOP3.LUT R25, R46, 0x380, RZ, 0xc0, !PT ;  /* 0x000003802e197812 */ /* 0x000fe200078ec0ff */
[----:B------:R-:W-:Y:S01]  /*f990*/  IMAD.X R47, RZ, RZ, R49, P0 ;  /* 0x000000ffff2f7224 */ /* 0x000fe200000e0631 */
[----:B0-----:R-:W-:-:S02]  /*f9a0*/  ISETP.NE.AND P1, PT, R22, 0x1, PT ;  /* 0x000000011600780c */ /* 0x001fc40003f25270 */
[----:B------:R-:W-:Y:S02]  /*f9b0*/  SHF.R.U64 R25, R25, 0x3, RZ ;  /* 0x0000000319197819 */ /* 0x000fe400000012ff */
[----:B------:R-:W-:Y:S02]  /*f9c0*/  LOP3.LUT R34, R43, 0x380, RZ, 0xc0, !PT ;  /* 0x000003802b227812 */ /* 0x000fe400078ec0ff */
[----:B------:R-:W-:Y:S02]  /*f9d0*/  LOP3.LUT R46, R25, R46, RZ, 0x3c, !PT ;  /* 0x0000002e192e7212 */ /* 0x000fe400078e3cff */
[----:B------:R-:W-:Y:S02]  /*f9e0*/  SHF.R.U64 R34, R34, 0x3, RZ ;  /* 0x0000000322227819 */ /* 0x000fe400000012ff */
[----:B------:R-:W-:Y:S02]  /*f9f0*/  LOP3.LUT R32, R41, 0x380, RZ, 0xc0, !PT ;  /* 0x0000038029207812 */ /* 0x000fe400078ec0ff */
[----:B------:R-:W-:Y:S01]  /*fa00*/  LOP3.LUT R50, R34, R43, RZ, 0x3c, !PT ;  /* 0x0000002b22327212 */ /* 0x000fe200078e3cff */
[----:B------:R-:W0:Y:S01]  /*fa10*/  @P1 LDC R25, c[0x0][0xbec] ;  /* 0x0002fb00ff191b82 */ /* 0x000e220000000800 */
[----:B------:R-:W-:Y:S01]  /*fa20*/  SHF.R.U64 R32, R32, 0x3, RZ ;  /* 0x0000000320207819 */ /* 0x000fe200000012ff */
[----:B------:R1:W-:Y:S01]  /*fa30*/  STSM.16.M88.4 [R151], R4 ;  /* 0x0000000497007844 */ /* 0x0003e20000000200 */
[----:B------:R-:W-:Y:S01]  /*fa40*/  MOV R103, R50 ;  /* 0x0000003200677202 */ /* 0x000fe20000000f00 */
[----:B------:R-:W-:Y:S01]  /*fa50*/  IMAD.MOV.U32 R50, RZ, RZ, R26 ;  /* 0x000000ffff327224 */ /* 0x000fe200078e001a */
[----:B------:R-:W-:-:S02]  /*fa60*/  MOV R66, R66 ;  /* 0x0000004200427202 */ /* 0x000fc40000000f00 */
[----:B------:R-:W-:Y:S01]  /*fa70*/  LOP3.LUT R20, R33, 0x380, RZ, 0xc0, !PT ;  /* 0x0000038021147812 */ /* 0x000fe200078ec0ff */
[----:B------:R-:W2:Y:S01]  /*fa80*/  @P1 LDC R27, c[0x0][0xbf0] ;  /* 0x0002fc00ff1b1b82 */ /* 0x000ea20000000800 */
[----:B------:R-:W-:Y:S02]  /*fa90*/  MOV R86, R86 ;  /* 0x0000005600567202 */ /* 0x000fe40000000f00 */
[----:B------:R-:W-:Y:S02]  /*faa0*/  MOV R82, R82 ;  /* 0x0000005200527202 */ /* 0x000fe40000000f00 */
[----:B------:R-:W-:Y:S02]  /*fab0*/  LOP3.LUT R54, R32, R41, RZ, 0x3c, !PT ;  /* 0x0000002920367212 */ /* 0x000fe400078e3cff */
[----:B------:R-:W-:Y:S02]  /*fac0*/  LOP3.LUT R32, R37, 0x380, RZ, 0xc0, !PT ;  /* 0x0000038025207812 */ /* 0x000fe400078ec0ff */
[----:B------:R-:W-:-:S02]  /*fad0*/  LOP3.LUT R30, R35, 0x380, RZ, 0xc0, !PT ;  /* 0x00000380231e7812 */ /* 0x000fc400078ec0ff */
[----:B-1----:R-:W-:Y:S02]  /*fae0*/  F2FP.F16.F32.PACK_AB R5, R148, R143 ;  /* 0x0000008f9405723e */ /* 0x002fe400000000ff */
[----:B------:R-:W-:Y:S02]  /*faf0*/  F2FP.F16.F32.PACK_AB R6, R120, R3 ;  /* 0x000000037806723e */ /* 0x000fe400000000ff */
[----:B------:R-:W-:Y:S01]  /*fb00*/  F2FP.F16.F32.PACK_AB R7, R149, R142 ;  /* 0x0000008e9507723e */ /* 0x000fe200000000ff */
[----:B0-----:R-:W-:Y:S01]  /*fb10*/  @P1 IMAD.HI.U32 R4, R26, R25, RZ ;  /* 0x000000191a041227 */ /* 0x001fe200078e00ff */
[----:B------:R-:W-:Y:S02]  /*fb20*/  SHF.R.U64 R20, R20, 0x3, RZ ;  /* 0x0000000314147819 */ /* 0x000fe400000012ff */
[----:B------:R-:W-:Y:S02]  /*fb30*/  SHF.R.U64 R32, R32, 0x3, RZ ;  /* 0x0000000320207819 */ /* 0x000fe400000012ff */
[----:B------:R-:W-:-:S02]  /*fb40*/  SHF.R.U64 R30, R30, 0x3, RZ ;  /* 0x000000031e1e7819 */ /* 0x000fc400000012ff */
[----:B------:R-:W-:Y:S02]  /*fb50*/  LOP3.LUT R20, R20, R33, RZ, 0x3c, !PT ;  /* 0x0000002114147212 */ /* 0x000fe400078e3cff */
[----:B--2---:R-:W-:Y:S02]  /*fb60*/  @P1 SHF.R.U32.HI R50, RZ, R27, R4 ;  /* 0x0000001bff321219 */ /* 0x004fe40000011604 */
[----:B------:R-:W-:Y:S02]  /*fb70*/  F2FP.F16.F32.PACK_AB R4, R122, R9 ;  /* 0x000000097a04723e */ /* 0x000fe400000000ff */
[----:B------:R-:W-:Y:S01]  /*fb80*/  F2FP.F16.F32.PACK_AB R9, R146, R141 ;  /* 0x0000008d9209723e */ /* 0x000fe200000000ff */
[----:B------:R-:W-:Y:S01]  /*fb90*/  IMAD.MOV R3, RZ, RZ, -R50 ;  /* 0x000000ffff037224 */ /* 0x000fe200078e0a32 */
[----:B------:R-:W-:Y:S01]  /*fba0*/  IADD3 R33, P3, R48, 0x7000, RZ ;  /* 0x0000700030217810 */ /* 0x000fe20007f7e0ff */
[----:B------:R-:W-:Y:S01]  /*fbb0*/  STSM.16.M88.4 [R66], R4 ;  /* 0x0000000442007844 */ /* 0x000fe20000000200 */
[----:B------:R-:W-:Y:S01]  /*fbc0*/  LOP3.LUT R70, R32, R37, RZ, 0x3c, !PT ;  /* 0x0000002520467212 */ /* 0x000fe200078e3cff */
[----:B------:R-:W-:Y:S01]  /*fbd0*/  IMAD R3, R22, R3, R26 ;  /* 0x0000000316037224 */ /* 0x000fe200078e021a */
[----:B------:R-:W-:Y:S01]  /*fbe0*/  LOP3.LUT R74, R30, R35, RZ, 0x3c, !PT ;  /* 0x000000231e4a7212 */ /* 0x000fe200078e3cff */
[----:B------:R0:W-:Y:S01]  /*fbf0*/  STSM.16.M88.4 [R86], R8 ;  /* 0x0000000856007844 */ /* 0x0001e20000000200 */
[----:B------:R-:W-:-:S02]  /*fc00*/  IADD3 R31, P2, R48, 0x6000, RZ ;  /* 0x00006000301f7810 */ /* 0x000fc40007f5e0ff */
[----:B------:R-:W-:Y:S01]  /*fc10*/  LOP3.LUT R32, R33, 0x380, RZ, 0xc0, !PT ;  /* 0x0000038021207812 */ /* 0x000fe200078ec0ff */
[----:B------:R1:W-:Y:S01]  /*fc20*/  STSM.16.M88.4 [R82], R12 ;  /* 0x0000000c52007844 */ /* 0x0003e20000000200 */
[----:B------:R-:W-:Y:S02]  /*fc30*/  MOV R78, R78 ;  /* 0x0000004e004e7202 */ /* 0x000fe40000000f00 */
[----:B------:R-:W-:Y:S02]  /*fc40*/  F2FP.F16.F32.PACK_AB R25, R137, R134 ;  /* 0x000000868919723e */ /* 0x000fe400000000ff */
[----:B------:R-:W-:Y:S02]  /*fc50*/  F2FP.F16.F32.PACK_AB R26, R61, R60 ;  /* 0x0000003c3d1a723e */ /* 0x000fe400000000ff */
[----:B------:R-:W-:Y:S02]  /*fc60*/  F2FP.F16.F32.PACK_AB R27, R136, R133 ;  /* 0x00000085881b723e */ /* 0x000fe400000000ff */
[----:B------:R-:W-:-:S02]  /*fc70*/  LOP3.LUT R30, R31, 0x380, RZ, 0xc0, !PT ;  /* 0x000003801f1e7812 */ /* 0x000fc400078ec0ff */
[----:B------:R-:W-:Y:S01]  /*fc80*/  MOV R74, R74 ;  /* 0x0000004a004a7202 */ /* 0x000fe20000000f00 */
[----:B0-----:R-:W-:Y:S01]  /*fc90*/  IMAD.U32 R10, RZ, RZ, UR5 ;  /* 0x00000005ff0a7e24 */ /* 0x001fe2000f8e00ff */
[----:B------:R-:W-:Y:S01]  /*fca0*/  SHF.R.S32.HI R9, RZ, 0x1f, R50 ;  /* 0x0000001fff097819 */ /* 0x000fe20000011432 */
[----:B------:R-:W-:Y:S01]  /*fcb0*/  ULDC UR5, c[0x0][0xa88] ;  /* 0x0002a20000057ab9 */ /* 0x000fe20000000800 */
[----:B------:R-:W-:Y:S01]  /*fcc0*/  SHF.R.S32.HI R8, RZ, 0x1f, R3 ;  /* 0x0000001fff087819 */ /* 0x000fe20000011403 */
[----:B-1----:R-:W-:Y:S01]  /*fcd0*/  VIADD R14, R200, UR60 ;  /* 0x0000003cc80e7c36 */ /* 0x002fe20008000000 */
[----:B------:R-:W-:Y:S01]  /*fce0*/  IADD3 R12, P0, R50, UR6, RZ ;  /* 0x00000006320c7c10 */ /* 0x000fe2000ff1e0ff */
[----:B------:R0:W-:Y:S01]  /*fcf0*/  STSM.16.M88.4 [R78], R24 ;  /* 0x000000184e007844 */ /* 0x0001e20000000200 */
[----:B------:R-:W-:Y:S02]  /*fd00*/  F2FP.F16.F32.PACK_AB R4, R65, R64 ;  /* 0x000000404104723e */ /* 0x000fe400000000ff */
[----:B------:R-:W-:Y:S01]  /*fd10*/  IADD3.X R13, R9, UR7, R10, P0, !PT ;  /* 0x00000007090d7c10 */ /* 0x000fe200087fe40a */
[----:B------:R-:W-:Y:S01]  /*fd20*/  ULDC.64 UR6, c[0x0][0xb88] ;  /* 0x0002e20000067ab9 */ /* 0x000fe20000000a00 */
[----:B------:R-:W-:Y:S01]  /*fd30*/  F2FP.F16.F32.PACK_AB R5, R135, R132 ;  /* 0x000000848705723e */ /* 0x000fe200000000ff */
[----:B------:R-:W-:Y:S01]  /*fd40*/  IMAD R8, R8, UR6, RZ ;  /* 0x0000000608087c24 */ /* 0x000fe2000f8e02ff */
[----:B------:R-:W-:Y:S01]  /*fd50*/  F2FP.F16.F32.PACK_AB R6, R69, R68 ;  /* 0x000000444506723e */ /* 0x000fe200000000ff */
[----:B------:R-:W-:Y:S01]  /*fd60*/  IMAD.WIDE.U32 R12, R3, UR6, R12 ;  /* 0x00000006030c7c25 */ /* 0x000fe2000f8e000c */
[----:B------:R-:W-:-:S02]  /*fd70*/  F2FP.F16.F32.PACK_AB R7, R131, R130 ;  /* 0x000000828307723e */ /* 0x000fc400000000ff */
[----:B------:R-:W-:Y:S01]  /*fd80*/  SHF.R.U64 R32, R32, 0x3, RZ ;  /* 0x0000000320207819 */ /* 0x000fe200000012ff */
[----:B------:R-:W-:Y:S01]  /*fd90*/  IMAD R15, R3, UR7, R8 ;  /* 0x00000007030f7c24 */ /* 0x000fe2000f8e0208 */
[----:B------:R-:W-:Y:S01]  /*fda0*/  SHF.R.U64 R30, R30, 0x3, RZ ;  /* 0x000000031e1e7819 */ /* 0x000fe200000012ff */
[----:B------:R1:W-:Y:S01]  /*fdb0*/  STSM.16.M88.4 [R74], R4 ;  /* 0x000000044a007844 */ /* 0x0003e20000000200 */
[----:B------:R-:W-:Y:S01]  /*fdc0*/  LOP3.LUT R32, R32, R33, RZ, 0x3c, !PT ;  /* 0x0000002120207212 */ /* 0x000fe200078e3cff */
[----:B------:R-:W-:Y:S01]  /*fdd0*/  ULDC.64 UR6, c[0x0][0xb50] ;  /* 0x0002d40000067ab9 */ /* 0x000fe20000000a00 */
[----:B------:R-:W-:Y:S01]  /*fde0*/  IMAD R3, R22, UR5, RZ ;  /* 0x0000000516037c24 */ /* 0x000fe2000f8e02ff */
[----:B------:R-:W-:Y:S01]  /*fdf0*/  LOP3.LUT P0, RZ, R198, 0x3, RZ, 0xc0, !PT ;  /* 0x00000003c6ff7812 */ /* 0x000fe2000780c0ff */
[--C-:B------:R-:W-:Y:S01]  /*fe00*/  IMAD.X R33, RZ, RZ, R49.reuse, P3 ;  /* 0x000000ffff217224 */ /* 0x100fe200018e0631 */
[----:B0-----:R-:W-:Y:S02]  /*fe10*/  LEA R24, P3, R12, UR6, 0x2 ;  /* 0x000000060c187c11 */ /* 0x001fe4000f8610ff */
[----:B------:R-:W-:Y:S01]  /*fe20*/  LOP3.LUT R30, R30, R31, RZ, 0x3c, !PT ;  /* 0x0000001f1e1e7212 */ /* 0x000fe200078e3cff */
[----:B------:R-:W-:Y:S01]  /*fe30*/  IMAD.X R31, RZ, RZ, R49, P2 ;  /* 0x000000ffff1f7224 */ /* 0x000fe200010e0631 */
[----:B------:R-:W-:Y:S01]  /*fe40*/  ISETP.GE.OR P2, PT, R14, R3, P0 ;  /* 0x000000030e00720c */ /* 0x000fe20000746670 */
[----:B------:R-:W-:Y:S01]  /*fe50*/  SHFL.IDX PT, R60, R24, RZ, 0x1c1f ;  /* 0x001c1fff183c7589 */ /* 0x000fe200000e0000 */
[----:B------:R-:W-:-:S02]  /*fe60*/  MOV R54, R54 ;  /* 0x0000003600367202 */ /* 0x000fc40000000f00 */
[----:B------:R-:W-:Y:S01]  /*fe70*/  MOV R70, R70 ;  /* 0x0000004600467202 */ /* 0x000fe20000000f00 */
[----:B-1----:R-:W-:Y:S01]  /*fe80*/  VIADD R4, R14, 0x8 ;  /* 0x000000080e047836 */ /* 0x002fe20000000000 */
[----:B------:R-:W-:Y:S01]  /*fe90*/  F2FP.F16.F32.PACK_AB R8, R73, R72 ;  /* 0x000000484908723e */ /* 0x000fe200000000ff */
[----:B------:R-:W-:Y:S01]  /*fea0*/  IMAD.IADD R5, R13, 0x1, R15 ;  /* 0x000000010d057824 */ /* 0x000fe200078e020f */
[----:B------:R-:W-:Y:S02]  /*feb0*/  F2FP.F16.F32.PACK_AB R9, R128, R127 ;  /* 0x0000007f8009723e */ /* 0x000fe400000000ff */
[----:B------:R-:W-:Y:S02]  /*fec0*/  F2FP.F16.F32.PACK_AB R10, R77, R76 ;  /* 0x0000004c4d0a723e */ /* 0x000fe400000000ff */
[----:B------:R-:W-:Y:S02]  /*fed0*/  F2FP.F16.F32.PACK_AB R11, R129, R126 ;  /* 0x0000007e810b723e */ /* 0x000fe400000000ff */
[----:B------:R-:W-:-:S02]  /*fee0*/  ISETP.GE.OR P0, PT, R4, R3, P0 ;  /* 0x000000030400720c */ /* 0x000fc40000706670 */
[----:B------:R-:W-:Y:S01]  /*fef0*/  LEA.HI.X R25, R12, UR7, R5, 0x2, P3 ;  /* 0x000000070c197c11 */ /* 0x000fe200098f1405 */
[----:B------:R-:W-:Y:S01]  /*ff00*/  STSM.16.M88.4 [R70], R8 ;  /* 0x0000000846007844 */ /* 0x000fe20000000200 */
[----:B------:R-:W-:Y:S02]  /*ff10*/  MOV R55, R62 ;  /* 0x0000003e00377202 */ /* 0x000fe40000000f00 */
[----:B------:R-:W-:Y:S01]  /*ff20*/  F2FP.F16.F32.PACK_AB R4, R81, R80 ;  /* 0x000000505104723e */ /* 0x000fe200000000ff */
[----:B------:R-:W0:Y:S01]  /*ff30*/  SHFL.IDX PT, R61, R25, RZ, 0x1c1f ;  /* 0x001c1fff193d7589 */ /* 0x000e2200000e0000 */
[----:B------:R-:W-:Y:S02]  /*ff40*/  F2FP.F16.F32.PACK_AB R5, R124, R123 ;  /* 0x0000007b7c05723e */ /* 0x000fe400000000ff */
[----:B------:R-:W-:Y:S01]  /*ff50*/  F2FP.F16.F32.PACK_AB R6, R85, R84 ;  /* 0x000000545506723e */ /* 0x000fe200000000ff */
[----:B------:R-:W-:Y:S01]  /*ff60*/  SHFL.IDX PT, R62, R24, 0x1, 0x1c1f ;  /* 0x003c1f00183e7f89 */ /* 0x000fe200000e0000 */
[----:B------:R-:W-:-:S02]  /*ff70*/  F2FP.F16.F32.PACK_AB R7, R125, R56 ;  /* 0x000000387d07723e */ /* 0x000fc400000000ff */
[----:B------:R-:W-:Y:S01]  /*ff80*/  MOV R58, R58 ;  /* 0x0000003a003a7202 */ /* 0x000fe20000000f00 */
[----:B------:R-:W1:Y:S01]  /*ff90*/  SHFL.IDX PT, R63, R25, 0x1, 0x1c1f ;  /* 0x003c1f00193f7f89 */ /* 0x000e6200000e0000 */
        /* <DEDUP_REMOVED lines=9> */
[----:B------:R-:W-:Y:S01]  /*10030*/  F2FP.F16.F32.PACK_AB R106, R109, R108 ;  /* 0x0000006c6d6a723e */ /* 0x000fe200000000ff */
[----:B------:R-:W-:Y:S01]  /*10040*/  STSM.16.M88.4 [R54], R96 ;  /* 0x0000006036007844 */ /* 0x000fe20000000200 */
[----:B------:R-:W-:Y:S02]  /*10050*/  F2FP.F16.F32.PACK_AB R107, R111, R110 ;  /* 0x0000006e6f6b723e */ /* 0x000fe400000000ff */
[----:B------:R-:W-:Y:S02]  /*10060*/  F2FP.F16.F32.PACK_AB R113, R115, R114 ;  /* 0x000000727371723e */ /* 0x000fe400000000ff */
[----:B------:R-:W-:Y:S01]  /*10070*/  F2FP.F16.F32.PACK_AB R114, R117, R116 ;  /* 0x000000747572723e */ /* 0x000fe200000000ff */
[----:B------:R-:W-:Y:S01]  /*10080*/  STSM.16.M88.4 [R103], R104 ;  /* 0x0000006867007844 */ /* 0x000fe20000000200 */
[----:B------:R-:W-:-:S02]  /*10090*/  F2FP.F16.F32.PACK_AB R115, R119, R118 ;  /* 0x000000767773723e */ /* 0x000fc400000000ff */
[C---:B------:R-:W-:Y:S02]  /*100a0*/  IADD3 R41, P4, R48.reuse, 0x1000, RZ ;  /* 0x0000100030297810 */ /* 0x040fe40007f9e0ff */
[----:B------:R-:W-:Y:S01]  /*100b0*/  IADD3 R43, P5, R48, 0x2000, RZ ;  /* 0x00002000302b7810 */ /* 0x000fe20007fbe0ff */
[----:B------:R-:W-:Y:S01]  /*100c0*/  STSM.16.M88.4 [R102], R112 ;  /* 0x0000007066007844 */ /* 0x000fe20000000200 */
[----:B------:R-:W-:Y:S02]  /*100d0*/  LOP3.LUT R40, R41, 0x380, RZ, 0xc0, !PT ;  /* 0x0000038029287812 */ /* 0x000fe400078ec0ff */
[----:B------:R-:W-:Y:S01]  /*100e0*/  LOP3.LUT R42, R43, 0x380, RZ, 0xc0, !PT ;  /* 0x000003802b2a7812 */ /* 0x000fe200078ec0ff */
[----:B------:R-:W-:Y:S01]  /*100f0*/  BAR.SYNC.DEFER_BLOCKING 0x1, 0x100 ;  /* 0x0044000000007b1d */ /* 0x000fe20000010000 */
[----:B------:R-:W-:Y:S02]  /*10100*/  SHF.R.U64 R40, R40, 0x3, RZ ;  /* 0x0000000328287819 */ /* 0x000fe400000012ff */
[----:B------:R-:W-:-:S02]  /*10110*/  SHF.R.U64 R42, R42, 0x3, RZ ;  /* 0x000000032a2a7819 */ /* 0x000fc400000012ff */
[----:B------:R-:W-:Y:S01]  /*10120*/  LOP3.LUT R40, R40, R41, RZ, 0x3c, !PT ;  /* 0x0000002928287212 */ /* 0x000fe200078e3cff */
[--C-:B------:R-:W-:Y:S01]  /*10130*/  IMAD.X R41, RZ, RZ, R49.reuse, P4 ;  /* 0x000000ffff297224 */ /* 0x100fe200020e0631 */
[----:B------:R-:W-:Y:S01]  /*10140*/  LOP3.LUT R42, R42, R43, RZ, 0x3c, !PT ;  /* 0x0000002b2a2a7212 */ /* 0x000fe200078e3cff */
[----:B------:R-:W-:Y:S01]  /*10150*/  IMAD.X R43, RZ, RZ, R49, P5 ;  /* 0x000000ffff2b7224 */ /* 0x000fe200028e0631 */
[C---:B------:R-:W-:Y:S02]  /*10160*/  IADD3 R45, P6, R48.reuse, 0x3000, RZ ;  /* 0x00003000302d7810 */ /* 0x040fe40007fde0ff */
[----:B------:R-:W-:Y:S02]  /*10170*/  IADD3 R37, P5, R48, 0x9000, RZ ;  /* 0x0000900030257810 */ /* 0x000fe40007fbe0ff */
[----:B------:R-:W-:Y:S01]  /*10180*/  LOP3.LUT R44, R45, 0x380, RZ, 0xc0, !PT ;  /* 0x000003802d2c7812 */ /* 0x000fe200078ec0ff */
[----:B------:R-:W-:Y:S01]  /*10190*/  UIMAD UR5, UR10, UR8, URZ ;  /* 0x000000080a0572a4 */ /* 0x000fe2000f8e023f */
[----:B------:R-:W-:-:S02]  /*101a0*/  LOP3.LUT R36, R37, 0x380, RZ, 0xc0, !PT ;  /* 0x0000038025247812 */ /* 0x000fc400078ec0ff */
[----:B------:R-:W-:Y:S01]  /*101b0*/  SHF.R.U64 R44, R44, 0x3, RZ ;  /* 0x000000032c2c7819 */ /* 0x000fe200000012ff */
[----:B0-----:R-:W-:Y:S03]  /*101c0*/  @!P2 ST.E desc[UR14][R60.64], R2 ;  /* 0x000000023c00a985 */ /* 0x001fe6000c10190e */
[----:B------:R-:W-:Y:S01]  /*101d0*/  LOP3.LUT R44, R44, R45, RZ, 0x3c, !PT ;  /* 0x0000002d2c2c7212 */ /* 0x000fe200078e3cff */
[----:B------:R-:W-:Y:S01]  /*101e0*/  IMAD.X R45, RZ, RZ, R49, P6 ;  /* 0x000000ffff2d7224 */ /* 0x000fe200030e0631 */
[----:B------:R-:W-:Y:S01]  /*101f0*/  SHF.R.U64 R36, R36, 0x3, RZ ;  /* 0x0000000324247819 */ /* 0x000fe200000012ff */
[----:B-1----:R0:W-:Y:S01]  /*10200*/  @!P0 ST.E desc[UR14][R62.64], R0 ;  /* 0x000000003e008985 */ /* 0x0021e2000c10190e */
[----:B------:R-:W-:Y:S01]  /*10210*/  UIMAD.WIDE.U32 UR6, UR11, UR8, URZ ;  /* 0x000000080b0672a5 */ /* 0x000fe2000f8e003f */
[C---:B------:R-:W-:Y:S02]  /*10220*/  IADD3 R35, P4, R48.reuse, 0x8000, RZ ;  /* 0x0000800030237810 */ /* 0x040fe40007f9e0ff */
[----:B------:R1:W5:Y:S01]  /*10230*/  LD.E.128 R24, desc[UR14][R40.64] ;  /* 0x0000000e28187980 */ /* 0x000362000c101d00 */
[----:B------:R-:W-:Y:S01]  /*10240*/  UIMAD UR5, UR11, UR9, UR5 ;  /* 0x000000090b0572a4 */ /* 0x000fe2000f8e0205 */
[----:B------:R-:W-:-:S02]  /*10250*/  IADD3 R39, P6, R48, 0xa000, RZ ;  /* 0x0000a00030277810 */ /* 0x000fc40007fde0ff */
[----:B------:R2:W5:Y:S01]  /*10260*/  LD.E.128 R8, desc[UR14][R42.64] ;  /* 0x0000000e2a087980 */ /* 0x000562000c101d00 */
[----:B------:R-:W-:Y:S01]  /*10270*/  ULDC.64 UR10, c[0x0][0xaf0] ;  /* 0x0002bc00000a7ab9 */ /* 0x000fe20000000a00 */
[----:B------:R-:W-:Y:S01]  /*10280*/  LOP3.LUT R36, R36, R37, RZ, 0x3c, !PT ;  /* 0x0000002524247212 */ /* 0x000fe200078e3cff */
[----:B0-----:R-:W-:Y:S01]  /*10290*/  IMAD R0, R193, 0x20, R196 ;  /* 0x00000020c1007824 */ /* 0x001fe200078e02c4 */
[----:B------:R-:W-:Y:S01]  /*102a0*/  LOP3.LUT R34, R35, 0x380, RZ, 0xc0, !PT ;  /* 0x0000038023227812 */ /* 0x000fe200078ec0ff */
[----:B-1----:R-:W0:Y:S01]  /*102b0*/  @P1 LDC R41, c[0x0][0xbec] ;  /* 0x0002fb00ff291b82 */ /* 0x002e220000000800 */
[----:B------:R-:W-:Y:S01]  /*102c0*/  UIADD3 UR7, UR7, UR5, URZ ;  /* 0x0000000507077290 */ /* 0x000fe2000fffe03f */
[----:B------:R-:W-:Y:S01]  /*102d0*/  LOP3.LUT R38, R39, 0x380, RZ, 0xc0, !PT ;  /* 0x0000038027267812 */ /* 0x000fe200078ec0ff */
[----:B------:R1:W5:Y:S04]  /*102e0*/  LD.E.128 R56, desc[UR14][R28.64] ;  /* 0x0000000e1c387980 */ /* 0x000368000c101d00 */
[----:B------:R3:W5:Y:S01]  /*102f0*/  LD.E.128 R52, desc[UR14][R30.64] ;  /* 0x0000000e1e347980 */ /* 0x000762000c101d00 */
[----:B--2---:R-:W2:Y:S01]  /*10300*/  @P1 LDC R43, c[0x0][0xbf0] ;  /* 0x0002fc00ff2b1b82 */ /* 0x004ea20000000800 */
[----:B------:R-:W-:Y:S01]  /*10310*/  VIADD R2, R0, UR60 ;  /* 0x0000003c00027c36 */ /* 0x000fe20008000000 */
[----:B------:R-:W-:Y:S01]  /*10320*/  UIMAD UR8, UR12, UR10, URZ ;  /* 0x0000000a0c0872a4 */ /* 0x000fe2000f8e023f */
[----:B------:R-:W-:Y:S01]  /*10330*/  LOP3.LUT R37, R48, 0x380, RZ, 0xc0, !PT ;  /* 0x0000038030257812 */ /* 0x000fe200078ec0ff */
[----:B------:R4:W5:Y:S01]  /*10340*/  LD.E.128 R64, desc[UR14][R20.64] ;  /* 0x0000000e14407980 */ /* 0x000962000c101d00 */
[----:B-1----:R-:W-:Y:S01]  /*10350*/  IMAD.MOV.U32 R29, RZ, RZ, R2 ;  /* 0x000000ffff1d7224 */ /* 0x002fe200078e0002 */
[----:B------:R-:W-:Y:S01]  /*10360*/  UIMAD UR5, UR13, UR11, UR8 ;  /* 0x0000000b0d0572a4 */ /* 0x000fe2000f8e0208 */
[----:B------:R-:W-:Y:S01]  /*10370*/  SHF.R.U64 R34, R34, 0x3, RZ ;  /* 0x0000000322227819 */ /* 0x000fe200000012ff */
[----:B------:R-:W-:Y:S01]  /*10380*/  UIMAD.WIDE.U32 UR6, UR13, UR10, UR6 ;  /* 0x0000000a0d0672a5 */ /* 0x000fe2000f8e0006 */
[----:B------:R-:W-:Y:S01]  /*10390*/  SHF.R.U64 R38, R38, 0x3, RZ ;  /* 0x0000000326267819 */ /* 0x000fe200000012ff */
[----:B------:R-:W-:Y:S01]  /*103a0*/  ULDC.64 UR8, c[0x0][0xae0] ;  /* 0x0002b80000087ab9 */ /* 0x000fe20000000a00 */
[----:B------:R-:W-:Y:S01]  /*103b0*/  SHF.R.U64 R37, R37, 0x3, RZ ;  /* 0x0000000325257819 */ /* 0x000fe200000012ff */
[----:B------:R-:W5:Y:S01]  /*103c0*/  LD.E.128 R4, desc[UR14][R44.64] ;  /* 0x0000000e2c047980 */ /* 0x000f62000c101d00 */
[----:B0-----:R-:W-:Y:S01]  /*103d0*/  @P1 IMAD.HI.U32 R0, R2, R41, RZ ;  /* 0x0000002902001227 */ /* 0x001fe200078e00ff */
[----:B------:R-:W-:Y:S01]  /*103e0*/  UIADD3 UR5, UR7, UR5, URZ ;  /* 0x0000000507057290 */ /* 0x000fe2000fffe03f */
[----:B------:R-:W-:Y:S01]  /*103f0*/  LOP3.LUT R34, R34, R35, RZ, 0x3c, !PT ;  /* 0x0000002322227212 */ /* 0x000fe200078e3cff */
[----:B------:R0:W5:Y:S01]  /*10400*/  LD.E.128 R12, desc[UR14][R32.64] ;  /* 0x0000000e200c7980 */ /* 0x000162000c101d00 */
[----:B------:R-:W-:Y:S01]  /*10410*/  LOP3.LUT R38, R38, R39, RZ, 0x3c, !PT ;  /* 0x0000002726267212 */ /* 0x000fe200078e3cff */
[--C-:B------:R-:W-:Y:S01]  /*10420*/  IMAD.X R35, RZ, RZ, R49.reuse, P4 ;  /* 0x000000ffff237224 */ /* 0x100fe200020e0631 */
[----:B------:R-:W-:Y:S01]  /*10430*/  LOP3.LUT R48, R37, R48, RZ, 0x3c, !PT ;  /* 0x0000003025307212 */ /* 0x000fe200078e3cff */
[--C-:B------:R-:W-:Y:S01]  /*10440*/  IMAD.X R37, RZ, RZ, R49.reuse, P5 ;  /* 0x000000ffff257224 */ /* 0x100fe200028e0631 */
[----:B--2---:R-:W-:Y:S01]  /*10450*/  @P1 SHF.R.U32.HI R29, RZ, R43, R0 ;  /* 0x0000002bff1d1219 */ /* 0x004fe20000011600 */
[----:B------:R-:W-:Y:S01]  /*10460*/  IMAD.X R39, RZ, RZ, R49, P6 ;  /* 0x000000ffff277224 */ /* 0x000fe200030e0631 */
[----:B------:R1:W5:Y:S02]  /*10470*/  LD.E.128 R76, desc[UR14][R34.64] ;  /* 0x0000000e224c7980 */ /* 0x000364000c101d00 */
[--C-:B------:R-:W-:Y:S01]  /*10480*/  SHF.R.S32.HI R0, RZ, 0x1f, R29.reuse ;  /* 0x0000001fff007819 */ /* 0x100fe2000001141d */
[----:B---3--:R-:W-:Y:S01]  /*10490*/  IMAD.MOV R31, RZ, RZ, -R29 ;  /* 0x000000ffff1f7224 */ /* 0x008fe200078e0a1d */
[----:B------:R-:W5:Y:S01]  /*104a0*/  LD.E.128 R48, desc[UR14][R48.64] ;  /* 0x0000000e30307980 */ /* 0x000f62000c101d00 */
[----:B----4-:R-:W-:-:S02]  /*104b0*/  IMAD.U32 R21, RZ, RZ, UR7 ;  /* 0x00000007ff157e24 */ /* 0x010fc4000f8e00ff */
[----:B------:R-:W-:Y:S01]  /*104c0*/  IMAD R0, R0, UR8, RZ ;  /* 0x0000000800007c24 */ /* 0x000fe2000f8e02ff */
[----:B------:R1:W5:Y:S01]  /*104d0*/  LD.E.128 R72, desc[UR14][R36.64] ;  /* 0x0000000e24487980 */ /* 0x000362000c101d00 */
[----:B------:R-:W-:Y:S02]  /*104e0*/  IMAD R31, R22, R31, R2 ;  /* 0x0000001f161f7224 */ /* 0x000fe400078e0202 */
[----:B------:R-:W-:Y:S01]  /*104f0*/  IMAD.U32 R20, RZ, RZ, UR6 ;  /* 0x00000006ff147e24 */ /* 0x000fe2000f8e00ff */
[----:B------:R1:W5:Y:S01]  /*10500*/  LD.E.128 R68, desc[UR14][R38.64] ;  /* 0x0000000e26447980 */ /* 0x000362000c101d00 */
[----:B------:R-:W-:Y:S01]  /*10510*/  IMAD.U32 R21, RZ, RZ, UR5 ;  /* 0x00000005ff157e24 */ /* 0x000fe2000f8e00ff */
[----:B------:R-:W-:Y:S01]  /*10520*/  ULDC.64 UR6, c[0x0][0xad8] ;  /* 0x0002b60000067ab9 */ /* 0x000fe20000000a00 */
[C---:B0-----:R-:W-:Y:S01]  /*10530*/  IMAD R33, R29.reuse, UR9, R0 ;  /* 0x000000091d217c24 */ /* 0x041fe2000f8e0200 */
[----:B------:R1:W5:Y:S01]  /*10540*/  LD.E.128 R60, desc[UR14][R46.64] ;  /* 0x0000000e2e3c7980 */ /* 0x000362000c101d00 */
[----:B------:R-:W-:Y:S01]  /*10550*/  SHF.R.S32.HI R0, RZ, 0x1f, R31 ;  /* 0x0000001fff007819 */ /* 0x000fe2000001141f */
        /* <DEDUP_REMOVED lines=22> */
[----:B0-----:R1:W0:Y:S01]  /*106c0*/  SHFL.IDX PT, R30, R2, RZ, 0x181f ;  /* 0x00181fff021e7589 */ /* 0x00122200000e0000 */
        /* <DEDUP_REMOVED lines=9> */
[----:B------:R-:W-:-:S09]  /*10760*/  ISETP.GE.AND P2, PT, R192, UR5, PT ;  /* 0x00000005c0007c0c */ /* 0x000fd2000bf46270 */
[-C--:B0-----:R-:W-:Y:S02]  /*10770*/  @!P4 LEA R20, P6, R19, R30.reuse, 0x1 ;  /* 0x0000001e1314c211 */ /* 0x081fe400078c08ff */
[----:B------:R-:W-:Y:S02]  /*10780*/  @!P3 LEA R28, P5, R23, R30, 0x1 ;  /* 0x0000001e171cb211 */ /* 0x000fe400078a08ff */
[----:B--2---:R-:W-:Y:S02]  /*10790*/  @!P4 LEA.HI.X R21, R19, R0, R205, 0x1, P6 ;  /* 0x000000001315c211 */ /* 0x004fe400030f0ccd */
[C---:B------:R-:W-:Y:S02]  /*107a0*/  @!P2 LEA R30, P6, R192.reuse, R30, 0x1 ;  /* 0x0000001ec01ea211 */ /* 0x040fe400078c08ff */
[-C--:B------:R-:W-:Y:S01]  /*107b0*/  @!P3 LEA.HI.X R29, R23, R0.reuse, R204, 0x1, P5 ;  /* 0x00000000171db211 */ /* 0x080fe200028f0ccc */
[----:B-----5:R3:W-:Y:S01]  /*107c0*/  @!P4 ST.E.128 desc[UR6][R20.64], R48 ;  /* 0x000000301400c985 */ /* 0x0207e2000c101d06 */
[----:B------:R-:W-:-:S03]  /*107d0*/  @!P2 LEA.HI.X R31, R192, R0, R203, 0x1, P6 ;  /* 0x00000000c01fa211 */ /* 0x000fc600030f0ccb */
[----:B------:R3:W-:Y:S04]  /*107e0*/  @!P3 ST.E.128 desc[UR6][R28.64], R64 ;  /* 0x000000401c00b985 */ /* 0x0007e8000c101d06 */
[----:B------:R3:W-:Y:S02]  /*107f0*/  @!P2 ST.E.128 desc[UR6][R30.64], R76 ;  /* 0x0000004c1e00a985 */ /* 0x0007e4000c101d06 */
.L_x_4622:
[----:B------:R-:W-:Y:S05]  /*10800*/  BSYNC B1 ;  /* 0x0000000000017941 */ /* 0x000fea0003800000 */
.L_x_4621:
[----:B--2---:R2:W4:Y:S01]  /*10810*/  SHFL.IDX PT, R0, R22, 0x1, 0x181f ;  /* 0x00381f0016007f89 */ /* 0x00452200000e0000 */
[----:B------:R-:W-:Y:S03]  /*10820*/  BSSY B1, `(.L_x_4623) ;  /* 0x0000011000017945 */ /* 0x000fe60003800000 */
[----:B0--3--:R2:W0:Y:S01]  /*10830*/  SHFL.IDX PT, R30, R2, 0x1, 0x181f ;  /* 0x00381f00021e7f89 */ /* 0x00942200000e0000 */
[----:B------:R-:W-:Y:S05]  /*10840*/  @P1 BRA `(.L_x_4624) ;  /* 0x0000000000381947 */ /* 0x000fea0003800000 */
[----:B------:R-:W-:Y:S01]  /*10850*/  ULDC UR5, c[0x0][0xac8] ;  /* 0x0002b20000057ab9 */ /* 0x000fe20000000800 */
[----:B------:R-:W-:Y:S01]  /*10860*/  ULDC.64 UR6, c[0x0][0x208] ;  /* 0x0000820000067ab9 */ /* 0x000fe20000000a00 */
[----:B------:R-:W-:Y:S02]  /*10870*/  ISETP.GE.AND P4, PT, R19, UR5, PT ;  /* 0x0000000513007c0c */ /* 0x000fe4000bf86270 */
[----:B------:R-:W-:Y:S02]  /*10880*/  ISETP.GE.AND P5, PT, R23, UR5, PT ;  /* 0x0000000517007c0c */ /* 0x000fe4000bfa6270 */
[----:B------:R-:W-:-:S09]  /*10890*/  ISETP.GE.AND P6, PT, R192, UR5, PT ;  /* 0x00000005c0007c0c */ /* 0x000fd2000bfc6270 */
[-C--:B0-----:R-:W-:Y:S02]  /*108a0*/  @!P4 LEA R20, P1, R19, R30.reuse, 0x1 ;  /* 0x0000001e1314c211 */ /* 0x081fe400078208ff */
[-C--:B------:R-:W-:Y:S02]  /*108b0*/  @!P5 LEA R28, P2, R23, R30.reuse, 0x1 ;  /* 0x0000001e171cd211 */ /* 0x080fe400078408ff */
[C---:B------:R-:W-:Y:S02]  /*108c0*/  @!P6 LEA R30, P3, R192.reuse, R30, 0x1 ;  /* 0x0000001ec01ee211 */ /* 0x040fe400078608ff */
[-C--:B----4-:R-:W-:Y:S02]  /*108d0*/  @!P4 LEA.HI.X R21, R19, R0.reuse, R205, 0x1, P1 ;  /* 0x000000001315c211 */ /* 0x090fe400008f0ccd */
[-C--:B------:R-:W-:Y:S02]  /*108e0*/  @!P5 LEA.HI.X R29, R23, R0.reuse, R204, 0x1, P2 ;  /* 0x00000000171dd211 */ /* 0x080fe400010f0ccc */
[----:B------:R-:W-:Y:S01]  /*108f0*/  @!P6 LEA.HI.X R31, R192, R0, R203, 0x1, P3 ;  /* 0x00000000c01fe211 */ /* 0x000fe200018f0ccb */
[----:B-----5:R3:W-:Y:S04]  /*10900*/  @!P4 ST.E.128 desc[UR6][R20.64], R24 ;  /* 0x000000181400c985 */ /* 0x0207e8000c101d06 */
[----:B------:R3:W-:Y:S04]  /*10910*/  @!P5 ST.E.128 desc[UR6][R28.64], R56 ;  /* 0x000000381c00d985 */ /* 0x0007e8000c101d06 */
[----:B------:R3:W-:Y:S02]  /*10920*/  @!P6 ST.E.128 desc[UR6][R30.64], R72 ;  /* 0x000000481e00e985 */ /* 0x0007e4000c101d06 */
.L_x_4624:
[----:B------:R-:W-:Y:S05]  /*10930*/  BSYNC B1 ;  /* 0x0000000000017941 */ /* 0x000fea0003800000 */
.L_x_4623:
        /* <DEDUP_REMOVED lines=18> */
.L_x_4626:
[----:B------:R-:W-:Y:S05]  /*10a60*/  BSYNC B1 ;  /* 0x0000000000017941 */ /* 0x000fea0003800000 */
.L_x_4625:
[----:B0-----:R-:W-:Y:S01]  /*10a70*/  VIADD R0, R32, 0x60 ;  /* 0x0000006020007836 */ /* 0x001fe20000000000 */
[----:B-12-4-:R-:W0:Y:S04]  /*10a80*/  SHFL.IDX PT, R22, R22, 0x3, 0x181f ;  /* 0x00781f0016167f89 */ /* 0x016e2800000e0000 */
[----:B------:R-:W-:Y:S01]  /*10a90*/  ISETP.GE.AND P0, PT, R0, R3, PT ;  /* 0x000000030000720c */ /* 0x000fe20003f06270 */
[----:B------:R1:W2:-:S12]  /*10aa0*/  SHFL.IDX PT, R10, R2, 0x3, 0x181f ;  /* 0x00781f00020a7f89 */ /* 0x00029800000e0000 */
[----:B-1----:R-:W-:Y:S05]  /*10ab0*/  @P0 BRA `(.L_x_4627) ;  /* 0x0000000c00040947 */ /* 0x002fea0003800000 */
[----:B------:R-:W-:Y:S01]  /*10ac0*/  ULDC UR5, c[0x0][0xac8] ;  /* 0x0002b20000057ab9 */ /* 0x000fe20000000800 */
[----:B------:R-:W-:Y:S01]  /*10ad0*/  ULDC.64 UR6, c[0x0][0x208] ;  /* 0x0000820000067ab9 */ /* 0x000fe20000000a00 */
[----:B------:R-:W-:Y:S02]  /*10ae0*/  ISETP.GE.AND P2, PT, R19, UR5, PT ;  /* 0x0000000513007c0c */ /* 0x000fe4000bf46270 */
[----:B------:R-:W-:-:S11]  /*10af0*/  ISETP.GE.AND P3, PT, R23, UR5, PT ;  /* 0x0000000517007c0c */ /* 0x000fd6000bf66270 */
[-C--:B--2---:R-:W-:Y:S02]  /*10b00*/  @!P2 LEA R2, P0, R19, R10.reuse, 0x1 ;  /* 0x0000000a1302a211 */ /* 0x084fe400078008ff */
[----:B------:R-:W-:Y:S02]  /*10b10*/  @!P3 LEA R8, P1, R23, R10, 0x1 ;  /* 0x0000000a1708b211 */ /* 0x000fe400078208ff */
[-C--:B0-----:R-:W-:Y:S02]  /*10b20*/  @!P2 LEA.HI.X R3, R19, R22.reuse, R205, 0x1, P0 ;  /* 0x000000161303a211 */ /* 0x081fe400000f0ccd */
[----:B------:R-:W-:Y:S02]  /*10b30*/  ISETP.GE.AND P0, PT, R192, UR5, PT ;  /* 0x00000005c0007c0c */ /* 0x000fe4000bf06270 */
[----:B------:R-:W-:Y:S01]  /*10b40*/  @!P3 LEA.HI.X R9, R23, R22, R204, 0x1, P1 ;  /* 0x000000161709b211 */ /* 0x000fe200008f0ccc */
[----:B------:R0:W-:Y:S04]  /*10b50*/  @!P2 ST.E.128 desc[UR6][R2.64], R4 ;  /* 0x000000040200a985 */ /* 0x0001e8000c101d06 */
[----:B------:R0:W-:Y:S06]  /*10b60*/  @!P3 ST.E.128 desc[UR6][R8.64], R12 ;  /* 0x0000000c0800b985 */ /* 0x0001ec000c101d06 */
[----:B------:R-:W-:Y:S05]  /*10b70*/  @P0 BRA `(.L_x_4627) ;  /* 0x0000000800d40947 */ /* 0x000fea0003800000 */
[----:B0-----:R-:W-:Y:S01]  /*10b80*/  LEA R2, P0, R192, R10, 0x1 ;  /* 0x0000000ac0027211 */ /* 0x001fe200078008ff */
[----:B------:R-:W-:-:S03]  /*10b90*/  ULDC.64 UR6, c[0x0][0x208] ;  /* 0x0000820000067ab9 */ /* 0x000fc60000000a00 */
[----:B------:R-:W-:-:S05]  /*10ba0*/  LEA.HI.X R3, R192, R22, R203, 0x1, P0 ;  /* 0x00000016c0037211 */ /* 0x000fca00000f0ccb */
[----:B------:R0:W-:Y:S01]  /*10bb0*/  ST.E.128 desc[UR6][R2.64], R60 ;  /* 0x0000003c02007985 */ /* 0x0001e2000c101d06 */
[----:B------:R-:W-:Y:S05]  /*10bc0*/  BRA `(.L_x_4627) ;  /* 0x0000000800c07947 */ /* 0x000fea0003800000 */
.L_x_4620:
        /* <DEDUP_REMOVED lines=55> */
.L_x_4629:
[----:B------:R-:W-:Y:S05]  /*10f40*/  BSYNC B1 ;  /* 0x0000000000017941 */ /* 0x000fea0003800000 */
.L_x_4628:
[----:B------:R-:W-:Y:S01]  /*10f50*/  R2UR UR13, R194 ;  /* 0x00000000c20d72ca */ /* 0x000fe200000e0000 */
[----:B------:R-:W-:Y:S01]  /*10f60*/  ULDC.64 UR10, c[0x0][0xae8] ;  /* 0x0002ba00000a7ab9 */ /* 0x000fe20000000a00 */
[----:B------:R-:W-:Y:S01]  /*10f70*/  R2UR UR12, R195 ;  /* 0x00000000c30c72ca */ /* 0x000fe200000e0000 */
[----:B------:R-:W-:Y:S01]  /*10f80*/  UIMAD UR5, UR8, UR10, URZ ;  /* 0x0000000a080572a4 */ /* 0x000fe2000f8e023f */
[----:B------:R-:W-:Y:S01]  /*10f90*/  VIADD R6, R6, UR60 ;  /* 0x0000003c06067c36 */ /* 0x000fe20008000000 */
[----:B------:R-:W-:Y:S01]  /*10fa0*/  BSSY B1, `(.L_x_4630) ;  /* 0x0000039000017945 */ /* 0x000fe20003800000 */
[----:B------:R-:W-:Y:S02]  /*10fb0*/  VIADD R10, R196, UR60 ;  /* 0x0000003cc40a7c36 */ /* 0x000fe40008000000 */
        /* <DEDUP_REMOVED lines=13> */
[----:B------:R-:W-:Y:S02]  /*11090*/  ULDC.64 UR8, c[0x0][0xae0] ;  /* 0x0002b80000087ab9 */ /* 0x000fe40000000a00 */
        /* <DEDUP_REMOVED lines=31> */
[----:B------:R-:W-:-:S09]  /*11290*/  ISETP.GE.AND P2, PT, R192, UR5, PT ;  /* 0x00000005c0007c0c */ /* 0x000fd2000bf46270 */
[-C--:B-1----:R-:W-:Y:S02]  /*112a0*/  @!P4 LEA R6, P6, R19, R2.reuse, 0x1 ;  /* 0x000000021306c211 */ /* 0x082fe400078c08ff */
[----:B------:R-:W-:Y:S02]  /*112b0*/  @!P3 LEA R12, P5, R23, R2, 0x1 ;  /* 0x00000002170cb211 */ /* 0x000fe400078a08ff */
[----:B--2---:R-:W-:Y:S02]  /*112c0*/  @!P4 LEA.HI.X R7, R19, R0, R205, 0x1, P6 ;  /* 0x000000001307c211 */ /* 0x004fe400030f0ccd */
[C---:B------:R-:W-:Y:S02]  /*112d0*/  @!P2 LEA R2, P6, R192.reuse, R2, 0x1 ;  /* 0x00000002c002a211 */ /* 0x040fe400078c08ff */
[-C--:B------:R-:W-:Y:S01]  /*112e0*/  @!P3 LEA.HI.X R13, R23, R0.reuse, R204, 0x1, P5 ;  /* 0x00000000170db211 */ /* 0x080fe200028f0ccc */
[----:B------:R3:W-:Y:S01]  /*112f0*/  @!P4 ST.E.128 desc[UR6][R6.64], RZ ;  /* 0x000000ff0600c985 */ /* 0x0007e2000c101d06 */
[----:B------:R-:W-:-:S03]  /*11300*/  @!P2 LEA.HI.X R3, R192, R0, R203, 0x1, P6 ;  /* 0x00000000c003a211 */ /* 0x000fc600030f0ccb */
[----:B------:R3:W-:Y:S04]  /*11310*/  @!P3 ST.E.128 desc[UR6][R12.64], RZ ;  /* 0x000000ff0c00b985 */ /* 0x0007e8000c101d06 */
[----:B------:R3:W-:Y:S02]  /*11320*/  @!P2 ST.E.128 desc[UR6][R2.64], RZ ;  /* 0x000000ff0200a985 */ /* 0x0007e4000c101d06 */
.L_x_4631:
[----:B------:R-:W-:Y:S05]  /*11330*/  BSYNC B1 ;  /* 0x0000000000017941 */ /* 0x000fea0003800000 */
.L_x_4630:
        /* <DEDUP_REMOVED lines=8> */
[----:B------:R-:W-:-:S09]  /*113c0*/  ISETP.GE.AND P6, PT, R192, UR5, PT ;  /* 0x00000005c0007c0c */ /* 0x000fd2000bfc6270 */
[-C--:B-1----:R-:W-:Y:S02]  /*113d0*/  @!P4 LEA R6, P1, R19, R2.reuse, 0x1 ;  /* 0x000000021306c211 */ /* 0x082fe400078208ff */
[-C--:B------:R-:W-:Y:S02]  /*113e0*/  @!P5 LEA R12, P2, R23, R2.reuse, 0x1 ;  /* 0x00000002170cd211 */ /* 0x080fe400078408ff */
[C---:B------:R-:W-:Y:S02]  /*113f0*/  @!P6 LEA R2, P3, R192.reuse, R2, 0x1 ;  /* 0x00000002c002e211 */ /* 0x040fe400078608ff */
[-C--:B----4-:R-:W-:Y:S02]  /*11400*/  @!P4 LEA.HI.X R7, R19, R0.reuse, R205, 0x1, P1 ;  /* 0x000000001307c211 */ /* 0x090fe400008f0ccd */
[-C--:B------:R-:W-:Y:S02]  /*11410*/  @!P5 LEA.HI.X R13, R23, R0.reuse, R204, 0x1, P2 ;  /* 0x00000000170dd211 */ /* 0x080fe400010f0ccc */
[----:B------:R-:W-:Y:S01]  /*11420*/  @!P6 LEA.HI.X R3, R192, R0, R203, 0x1, P3 ;  /* 0x00000000c003e211 */ /* 0x000fe200018f0ccb */
[----:B------:R3:W-:Y:S04]  /*11430*/  @!P4 ST.E.128 desc[UR6][R6.64], RZ ;  /* 0x000000ff0600c985 */ /* 0x0007e8000c101d06 */
[----:B------:R3:W-:Y:S04]  /*11440*/  @!P5 ST.E.128 desc[UR6][R12.64], RZ ;  /* 0x000000ff0c00d985 */ /* 0x0007e8000c101d06 */
[----:B------:R3:W-:Y:S02]  /*11450*/  @!P6 ST.E.128 desc[UR6][R2.64], RZ ;  /* 0x000000ff0200e985 */ /* 0x0007e4000c101d06 */
.L_x_4633:
[----:B------:R-:W-:Y:S05]  /*11460*/  BSYNC B1 ;  /* 0x0000000000017941 */ /* 0x000fea0003800000 */
.L_x_4632:
        /* <DEDUP_REMOVED lines=18> */
.L_x_4635:
[----:B------:R-:W-:Y:S05]  /*11590*/  BSYNC B1 ;  /* 0x0000000000017941 */ /* 0x000fea0003800000 */
.L_x_4634:
        /* <DEDUP_REMOVED lines=9> */
[----:B------:R-:W-:-:S09]  /*11630*/  ISETP.GE.AND P5, PT, R192, UR5, PT ;  /* 0x00000005c0007c0c */ /* 0x000fd2000bfa6270 */
[-C--:B-12-4-:R-:W-:Y:S02]  /*11640*/  @!P3 LEA R4, P0, R19, R2.reuse, 0x1 ;  /* 0x000000021304b211 */ /* 0x096fe400078008ff */
[-C--:B------:R-:W-:Y:S02]  /*11650*/  @!P4 LEA R8, P1, R23, R2.reuse, 0x1 ;  /* 0x000000021708c211 */ /* 0x080fe400078208ff */
[C---:B------:R-:W-:Y:S02]  /*11660*/  @!P5 LEA R2, P2, R192.reuse, R2, 0x1 ;  /* 0x00000002c002d211 */ /* 0x040fe400078408ff */
[-C--:B---3--:R-:W-:Y:S02]  /*11670*/  @!P3 LEA.HI.X R5, R19, R6.reuse, R205, 0x1, P0 ;  /* 0x000000061305b211 */ /* 0x088fe400000f0ccd */
[-C--:B------:R-:W-:Y:S02]  /*11680*/  @!P4 LEA.HI.X R9, R23, R6.reuse, R204, 0x1, P1 ;  /* 0x000000061709c211 */ /* 0x080fe400008f0ccc */
[----:B------:R-:W-:Y:S01]  /*11690*/  @!P5 LEA.HI.X R3, R192, R6, R203, 0x1, P2 ;  /* 0x00000006c003d211 */ /* 0x000fe200010f0ccb */
[----:B------:R0:W-:Y:S04]  /*116a0*/  @!P3 ST.E.128 desc[UR6][R4.64], RZ ;  /* 0x000000ff0400b985 */ /* 0x0001e8000c101d06 */
[----:B------:R0:W-:Y:S04]  /*116b0*/  @!P4 ST.E.128 desc[UR6][R8.64], RZ ;  /* 0x000000ff0800c985 */ /* 0x0001e8000c101d06 */
[----:B------:R0:W-:Y:S02]  /*116c0*/  @!P5 ST.E.128 desc[UR6][R2.64], RZ ;  /* 0x000000ff0200d985 */ /* 0x0001e4000c101d06 */
.L_x_4627:
[----:B------:R-:W-:Y:S05]  /*116d0*/  BSYNC B0 ;  /* 0x0000000000007941 */ /* 0x000fea0003800000 */
.L_x_4619:
[----:B------:R-:W-:Y:S02]  /*116e0*/  ULDC UR5, c[0x0][0xc38] ;  /* 0x00030e0000057ab9 */ /* 0x000fe40000000800 */
[----:B------:R-:W-:-:S06]  /*116f0*/  UISETP.GE.AND UP0, UPT, UR4, UR5, UPT ;  /* 0x000000050400728c */ /* 0x000fcc000bf06270 */
[----:B------:R-:W-:-:S13]  /*11700*/  PLOP3.LUT P0, PT, PT, PT, UP0, 0x80, 0x0 ;  /* 0x000000000000781c */ /* 0x000fda0003f0f008 */
[----:B------:R-:W-:Y:S05]  /*11710*/  @!P0 BRA `(.L_x_4636) ;  /* 0xfffffef400b08947 */ /* 0x000fea000383ffff */
[----:B------:R-:W-:Y:S05]  /*11720*/  EXIT ;  /* 0x000000000000794d */ /* 0x000fea0003800000 */
.L_x_4538:
[----:B------:R-:W-:-:S08]  /*11730*/  NOP ;  /* 0x0000000000007918 */ /* 0x000fd00000000000 */
[----:B0-----:R-:W0:-:S00]  /*11740*/  USETMAXREG.DEALLOC.CTAPOOL 0x18 ;  /* 0x00000018000079c8 */ /* 0x001e0000080e0500 */
[----:B0-----:R-:W2:Y:S01]  /*11750*/  LDL.LU R2, [R1+0xc] ;  /* 0x00000c0001027983 */ /* 0x001ea20000300800 */
[----:B------:R-:W-:-:S05]  /*11760*/  LOP3.LUT R0, R0, 0x3, RZ, 0xc0, !PT ;  /* 0x0000000300007812 */ /* 0x000fca00078ec0ff */
[----:B------:R-:W0:Y:S01]  /*11770*/  S2UR UR6, SR_CTAID.X ;  /* 0x00000000000679c3 */ /* 0x000e220000002500 */
[----:B------:R-:W-:Y:S01]  /*11780*/  IMAD.MOV.U32 R18, RZ, RZ, RZ ;  /* 0x000000ffff127224 */ /* 0x000fe200078e00ff */
[----:B------:R-:W1:Y:S02]  /*11790*/  SHFL.IDX PT, R0, R0, RZ, 0x1f ;  /* 0x00001fff00007589 */ /* 0x000e6400000e0000 */
[----:B-1----:R-:W-:-:S04]  /*117a0*/  ISETP.NE.AND P0, PT, R0, RZ, PT ;  /* 0x000000ff0000720c */ /* 0x002fc80003f05270 */
[----:B------:R-:W0:Y:S09]  /*117b0*/  LDC R0, c[0x0][0xc38] ;  /* 0x00030e00ff007b82 */ /* 0x000e320000000800 */
[----:B------:R-:W-:Y:S06]  /*117c0*/  @P0 BAR.ARV 0x4, 0x180 ;  /* 0x0106000000000b1d */ /* 0x000fec0000002000 */
[----:B--2---:R-:W-:-:S04]  /*117d0*/  LOP3.LUT R2, R2, 0xfffffffb, RZ, 0xc0, !PT ;  /* 0xfffffffb02027812 */ /* 0x004fc800078ec0ff */
[----:B------:R-:W-:Y:S02]  /*117e0*/  @P0 LOP3.LUT R2, R2, 0x4, RZ, 0xfc, !PT ;  /* 0x0000000402020812 */ /* 0x000fe400078efcff */
[----:B0-----:R-:W-:Y:S01]  /*117f0*/  ISETP.LE.AND P0, PT, R0, UR6, PT ;  /* 0x0000000600007c0c */ /* 0x001fe2000bf03270 */
[----:B------:R-:W-:Y:S02]  /*11800*/  IMAD.MOV.U32 R0, RZ, RZ, 0x1 ;  /* 0x00000001ff007424 */ /* 0x000fe400078e00ff */
[----:B------:R0:W-:Y:S04]  /*11810*/  STL [R1+0xc], R2 ;  /* 0x00000c0201007387 */ /* 0x0001e80000100800 */
[----:B------:R0:W-:Y:S04]  /*11820*/  STL [R1+0x18], RZ ;  /* 0x000018ff01007387 */ /* 0x0001e80000100800 */
[----:B------:R0:W-:Y:S02]  /*11830*/  STL [R1+0x4], R0 ;  /* 0x0000040001007387 */ /* 0x0001e40000100800 */
        /* <DEDUP_REMOVED lines=23> */
[----:B------:R-:W-:Y:S04]  /*119b0*/  STL [R1+0x14], R3 ;  /* 0x0000140301007387 */ /* 0x000fe80000100800 */
[----:B------:R-:W-:Y:S04]  /*119c0*/  STL [R1+0x18], RZ ;  /* 0x000018ff01007387 */ /* 0x000fe80000100800 */
[----:B------:R0:W-:Y:S02]  /*119d0*/  STL [R1+0x4], R2 ;  /* 0x0000040201007387 */ /* 0x0001e40000100800 */
[----:B0-----:R-:W-:-:S02]  /*119e0*/  LOP3.LUT R2, R0, 0x40, RZ, 0xfc, !PT ;  /* 0x0000004000027812 */ /* 0x001fc400078efcff */
[----:B------:R-:W-:-:S07]  /*119f0*/  LOP3.LUT R0, R0, 0x80, RZ, 0xfc, !PT ;  /* 0x0000008000007812 */ /* 0x000fce00078efcff */
.L_x_4737:
        /* <DEDUP_REMOVED lines=23> */
.L_x_4638:
[----:B------:R-:W-:Y:S01]  /*11b70*/  ULDC UR9, c[0x0][0xc54] ;  /* 0x0003150000097ab9 */ /* 0x000fe20000000800 */
[----:B------:R-:W-:Y:S01]  /*11b80*/  UMOV UR6, UR8 ;  /* 0x0000000800067c82 */ /* 0x000fe20008000000 */
[----:B------:R-:W-:-:S11]  /*11b90*/  UISETP.NE.AND UP0, UPT, UR9, 0x1, UPT ;  /* 0x000000010900788c */ /* 0x000fd6000bf05270 */
[----:B------:R-:W-:Y:S02]  /*11ba0*/  @UP0 ULDC.64 UR10, c[0x0][0xc58] ;  /* 0x00031600000a0ab9 */ /* 0x000fe40000000a00 */
[----:B------:R-:W-:-:S04]  /*11bb0*/  UIMAD.WIDE.U32 UR4, UR8, UR10, URZ ;  /* 0x0000000a080472a5 */ /* 0x000fc8000f8e003f */
[----:B------:R-:W-:-:S04]  /*11bc0*/  @UP0 USHF.R.U32.HI UR6, URZ, UR11, UR5 ;  /* 0x0000000b3f060299 */ /* 0x000fc80008011605 */
[----:B------:R-:W-:-:S12]  /*11bd0*/  UIMAD UR4, UR6, UR9, URZ ;  /* 0x00000009060472a4 */ /* 0x000fd8000f8e023f */
.L_x_4639:
        /* <DEDUP_REMOVED lines=48> */
.L_x_4641:
[----:B------:R-:W-:-:S11]  /*11ee0*/  UISETP.NE.AND UP0, UPT, UR5, 0x1, UPT ;  /* 0x000000010500788c */ /* 0x000fd6000bf05270 */
[----:B------:R-:W-:Y:S02]  /*11ef0*/  @UP0 ULDC.64 UR12, c[0x0][0x9e8] ;  /* 0x00027a00000c0ab9 */ /* 0x000fe40000000a00 */
[----:B------:R-:W-:-:S04]  /*11f00*/  UIMAD.WIDE.U32 UR8, UR10, UR12, URZ ;  /* 0x0000000c0a0872a5 */ /* 0x000fc8000f8e003f */
[----:B------:R-:W-:-:S12]  /*11f10*/  @UP0 USHF.R.U32.HI UR10, URZ, UR13, UR9 ;  /* 0x0000000d3f0a0299 */ /* 0x000fd80008011609 */
.L_x_4642:
[----:B------:R-:W-:-:S04]  /*11f20*/  UIMAD UR10, UR10, UR5, UR5 ;  /* 0x000000050a0a72a4 */ /* 0x000fc8000f8e0205 */
[----:B------:R-:W-:-:S04]  /*11f30*/  UISETP.LT.AND UP0, UPT, UR4, UR10, UPT ;  /* 0x0000000a0400728c */ /* 0x000fc8000bf01270 */
[----:B------:R-:W-:-:S12]  /*11f40*/  USEL UR4, UR4, UR10, UP0 ;  /* 0x0000000a04047287 */ /* 0x000fd80008000000 */
.L_x_4640:
[----:B------:R-:W-:Y:S02]  /*11f50*/  UIMAD UR8, UR15, UR7, 0x5f ;  /* 0x0000005f0f0874a4 */ /* 0x000fe4000f8e0207 */
[----:B------:R-:W-:Y:S02]  /*11f60*/  UIADD3 UR10, UR4, 0x5f, URZ ;  /* 0x0000005f040a7890 */ /* 0x000fe4000fffe03f */
[----:B------:R-:W-:Y:S02]  /*11f70*/  UIMAD.WIDE UR8, UR8, 0x2aaaaaab, URZ ;  /* 0x2aaaaaab080878a5 */ /* 0x000fe4000f8e023f */
[----:B------:R-:W-:Y:S01]  /*11f80*/  UIMAD.WIDE UR10, UR10, 0x2aaaaaab, URZ ;  /* 0x2aaaaaab0a0a78a5 */ /* 0x000fe2000f8e023f */
[----:B------:R-:W-:Y:S01]  /*11f90*/  @UP1 ULDC UR12, c[0x0][0x44c] ;  /* 0x00011300000c1ab9 */ /* 0x000fe20000000800 */
[----:B------:R-:W-:Y:S02]  /*11fa0*/  UIMAD UR7, UR15, UR7, -UR6 ;  /* 0x000000070f0772a4 */ /* 0x000fe4000f8e0a06 */
[----:B------:R-:W-:-:S02]  /*11fb0*/  UIMAD.WIDE.U32 UR12, UR43, UR12, URZ ;  /* 0x0000000c2b0c72a5 */ /* 0x000fc4000f8e003f */
[----:B------:R-:W-:Y:S02]  /*11fc0*/  USHF.R.U32.HI UR6, URZ, 0x1f, UR9 ;  /* 0x0000001f3f067899 */ /* 0x000fe40008011609 */
[----:B------:R-:W-:Y:S01]  /*11fd0*/  USHF.R.U32.HI UR4, URZ, 0x1f, UR11 ;  /* 0x0000001f3f047899 */ /* 0x000fe2000801160b */
[----:B------:R-:W-:Y:S01]  /*11fe0*/  @UP1 ULDC UR16, c[0x0][0x450] ;  /* 0x0001140000101ab9 */ /* 0x000fe20000000800 */
[----:B------:R-:W-:Y:S01]  /*11ff0*/  UMOV UR14, UR43 ;  /* 0x0000002b000e7c82 */ /* 0x000fe20008000000 */
[----:B------:R-:W-:Y:S02]  /*12000*/  @UP1 USHF.R.U32.HI UR14, URZ, UR16, UR13 ;  /* 0x000000103f0e1299 */ /* 0x000fe4000801160d */
[----:B------:R-:W-:Y:S02]  /*12010*/  ULEA.HI.SX32 UR9, UR9, UR6, 0x1c ;  /* 0x0000000609097291 */ /* 0x000fe4000f8fe23f */
[----:B------:R-:W-:Y:S02]  /*12020*/  ULEA.HI.SX32 UR4, UR11, UR4, 0x1c ;  /* 0x000000040b047291 */ /* 0x000fe4000f8fe23f */
[----:B------:R-:W-:-:S02]  /*12030*/  UIADD3 UR6, UR7, UR14, URZ ;  /* 0x0000000e07067290 */ /* 0x000fc4000fffe03f */
[----:B------:R-:W-:Y:S01]  /*12040*/  UISETP.LT.AND UP0, UPT, UR9, UR4, UPT ;  /* 0x000000040900728c */ /* 0x000fe2000bf01270 */
[----:B------:R-:W-:Y:S02]  /*12050*/  ULDC UR8, c[0x0][0x9dc] ;  /* 0x0002770000087ab9 */ /* 0x000fe40000000800 */
[----:B------:R-:W-:Y:S02]  /*12060*/  UIADD3 UR8, UR6, -UR8, URZ ;  /* 0x8000000806087290 */ /* 0x000fe4000fffe03f */
[----:B------:R-:W-:Y:S01]  /*12070*/  USEL UR41, UR9, UR4, UP0 ;  /* 0x0000000409297287 */ /* 0x000fe20008000000 */
        /* <DEDUP_REMOVED lines=12> */
.L_x_4644:
[----:B------:R-:W-:-:S11]  /*12140*/  UISETP.NE.AND UP0, UPT, UR5, 0x1, UPT ;  /* 0x000000010500788c */ /* 0x000fd6000bf05270 */
[----:B------:R-:W-:Y:S02]  /*12150*/  @UP0 ULDC.64 UR10, c[0x0][0x9e8] ;  /* 0x00027a00000a0ab9 */ /* 0x000fe40000000a00 */
[----:B------:R-:W-:-:S04]  /*12160*/  UIMAD.WIDE.U32 UR6, UR4, UR10, URZ ;  /* 0x0000000a040672a5 */ /* 0x000fc8000f8e003f */
[----:B------:R-:W-:-:S12]  /*12170*/  @UP0 USHF.R.U32.HI UR4, URZ, UR11, UR7 ;  /* 0x0000000b3f040299 */ /* 0x000fd80008011607 */
.L_x_4645:
[----:B------:R-:W-:-:S04]  /*12180*/  UIMAD UR4, UR4, UR5, URZ ;  /* 0x00000005040472a4 */ /* 0x000fc8000f8e023f */
[----:B------:R-:W-:-:S04]  /*12190*/  UISETP.LT.AND UP0, UPT, UR8, UR4, UPT ;  /* 0x000000040800728c */ /* 0x000fc8000bf01270 */
[----:B------:R-:W-:-:S12]  /*121a0*/  USEL UR8, UR8, UR4, !UP0 ;  /* 0x0000000408087287 */ /* 0x000fd8000c000000 */
.L_x_4643:
[----:B------:R-:W-:Y:S01]  /*121b0*/  UIMAD.WIDE UR4, UR8, 0x2aaaaaab, URZ ;  /* 0x2aaaaaab080478a5 */ /* 0x000fe2000f8e023f */
[----:B------:R-:W-:Y:S03]  /*121c0*/  BSSY B7, `(.L_x_4646) ;  /* 0x000042f000077945 */ /* 0x000fe60003800000 */
[----:B------:R-:W-:-:S04]  /*121d0*/  USHF.R.U32.HI UR4, URZ, 0x1f, UR5 ;  /* 0x0000001f3f047899 */ /* 0x000fc80008011605 */
[----:B------:R-:W-:-:S04]  /*121e0*/  ULEA.HI.SX32 UR4, UR5, UR4, 0x1c ;  /* 0x0000000405047291 */ /* 0x000fc8000f8fe23f */
        /* <DEDUP_REMOVED lines=24> */
.L_x_4647:
        /* <DEDUP_REMOVED lines=20> */
.L_x_4650:
[----:B------:R-:W-:Y:S05]  /*124b0*/  BSYNC B6 ;  /* 0x0000000000067941 */ /* 0x000fea0003800000 */
.L_x_4649:
        /* <DEDUP_REMOVED lines=20> */
.L_x_4653:
        /* <DEDUP_REMOVED lines=15> */
.L_x_4652:
[----:B------:R-:W-:Y:S05]  /*126f0*/  BSYNC B6 ;  /* 0x0000000000067941 */ /* 0x000fea0003800000 */
.L_x_4651:
[----:B------:R-:W-:Y:S01]  /*12700*/  ULDC.64 UR4, c[0x0][0x9f8] ;  /* 0x00027e0000047ab9 */ /* 0x000fe20000000a00 */
[----:B------:R-:W2:Y:S01]  /*12710*/  LDL.LU R0, [R1+0xc] ;  /* 0x00000c0001007983 */ /* 0x000ea20000300800 */
[----:B------:R-:W-:Y:S01]  /*12720*/  UISETP.NE.U32.AND UP0, UPT, UR4, URZ, UPT ;  /* 0x0000003f0400728c */ /* 0x000fe2000bf05070 */
[----:B------:R-:W-:Y:S01]  /*12730*/  IMAD.U32 R7, RZ, RZ, UR42 ;  /* 0x0000002aff077e24 */ /* 0x000fe2000f8e00ff */
[----:B------:R-:W-:Y:S02]  /*12740*/  ULDC.64 UR6, c[0x0][0x208] ;  /* 0x0000820000067ab9 */ /* 0x000fe40000000a00 */
[----:B------:R-:W-:-:S06]  /*12750*/  UISETP.NE.AND.EX UP0, UPT, UR5, URZ, UPT, UP0 ;  /* 0x0000003f0500728c */ /* 0x000fcc000bf05300 */
[----:B------:R-:W-:-:S05]  /*12760*/  PLOP3.LUT P0, PT, PT, PT, UP0, 0x80, 0x0 ;  /* 0x000000000000781c */ /* 0x000fca0003f0f008 */
[----:B------:R-:W-:Y:S02]  /*12770*/  @UP0 ULDC.64 UR4, c[0x0][0x9f8] ;  /* 0x00027e0000040ab9 */ /* 0x000fe40000000a00 */
[----:B------:R-:W-:-:S06]  /*12780*/  @UP0 UIMAD.WIDE UR4, UR42, 0x4, UR4 ;  /* 0x000000042a0408a5 */ /* 0x000fcc000f8e0204 */
[----:B------:R-:W-:Y:S02]  /*12790*/  IMAD.U32 R2, RZ, RZ, UR4 ;  /* 0x00000004ff027e24 */ /* 0x000fe4000f8e00ff */
[----:B------:R-:W-:-:S05]  /*127a0*/  IMAD.U32 R3, RZ, RZ, UR5 ;  /* 0x00000005ff037e24 */ /* 0x000fca000f8e00ff */
[----:B------:R0:W3:Y:S01]  /*127b0*/  @P0 LDG.E R7, desc[UR6][R2.64] ;  /* 0x0000000602070981 */ /* 0x0000e2000c1e1900 */
        /* <DEDUP_REMOVED lines=9> */
[----:B--2---:R-:W-:-:S09]  /*12850*/  LOP3.LUT R0, R0, 0xfffffffe, RZ, 0xc0, !PT ;  /* 0xfffffffe00007812 */ /* 0x004fd200078ec0ff */
[----:B------:R-:W-:Y:S02]  /*12860*/  @P1 LOP3.LUT R0, R0, 0x1, RZ, 0xfc, !PT ;  /* 0x0000000100001812 */ /* 0x000fe400078efcff */
[----:B---3--:R-:W-:Y:S01]  /*12870*/  SHF.R.S32.HI R8, RZ, 0x1f, R7 ;  /* 0x0000001fff087819 */ /* 0x008fe20000011407 */
[----:B------:R0:W-:Y:S01]  /*12880*/  STL [R1], R7 ;  /* 0x0000000701007387 */ /* 0x0001e20000100800 */
[----:B------:R-:W-:-:S03]  /*12890*/  SEL R16, R7, RZ, !P1 ;  /* 0x000000ff07107207 */ /* 0x000fc60004800000 */
[----:B------:R0:W-:Y:S04]  /*128a0*/  STL [R1+0x8], R8 ;  /* 0x0000080801007387 */ /* 0x0001e80000100800 */
[----:B------:R0:W-:Y:S01]  /*128b0*/  STL [R1+0xc], R0 ;  /* 0x00000c0001007387 */ /* 0x0001e20000100800 */
[----:B------:R-:W-:Y:S05]  /*128c0*/  BRA.DIV UR4, `(.L_x_4654) ;  /* 0x0000004604387947 */ /* 0x000fea000b800000 */
[----:B------:R1:W2:Y:S02]  /*128d0*/  SHFL.IDX PT, R14, R4, RZ, 0x1f ;  /* 0x00001fff040e7589 */ /* 0x0002a400000e0000 */
.L_x_4752:
[----:B------:R-:W-:Y:S02]  /*128e0*/  PLOP3.LUT P2, PT, PT, PT, PT, 0x8, 0x0 ;  /* 0x000000000000781c */ /* 0x000fe40003f4e170 */
[----:B0-----:R-:W-:Y:S02]  /*128f0*/  LOP3.LUT R0, R0, 0xfffffffd, RZ, 0xc0, !PT ;  /* 0xfffffffd00007812 */ /* 0x001fe400078ec0ff */
[----:B--2---:R-:W-:-:S09]  /*12900*/  ISETP.NE.AND P0, PT, R14, RZ, PT ;  /* 0x000000ff0e00720c */ /* 0x004fd20003f05270 */
[----:B------:R-:W-:-:S05]  /*12910*/  @P2 LOP3.LUT R0, R0, 0x2, RZ, 0xfc, !PT ;  /* 0x0000000200002812 */ /* 0x000fca00078efcff */
[----:B------:R0:W-:Y:S01]  /*12920*/  STL [R1+0xc], R0 ;  /* 0x00000c0001007387 */ /* 0x0001e20000100800 */
[----:B------:R-:W-:Y:S05]  /*12930*/  @P0 BRA `(.L_x_4655) ;  /* 0x0000000400280947 */ /* 0x000fea0003800000 */
[----:B------:R-:W-:-:S03]  /*12940*/  UMOV UR4, 0xffffffff ;  /* 0xffffffff00047882 */ /* 0x000fc60000000000 */
[----:B------:R-:W-:Y:S05]  /*12950*/  BRA.DIV UR4, `(.L_x_4656) ;  /* 0x0000004604347947 */ /* 0x000fea000b800000 */
[----:B------:R-:W-:-:S13]  /*12960*/  ELECT P6, URZ, PT ;  /* 0x00000000003f782f */ /* 0x000fda00038c0000 */
.L_x_4755:
[----:B------:R-:W-:Y:S05]  /*12970*/  @!P6 BRA `(.L_x_4655) ;  /* 0x000000040018e947 */ /* 0x000fea0003800000 */
[----:B------:R-:W-:Y:S01]  /*12980*/  IMAD.MOV.U32 R16, RZ, RZ, R7 ;  /* 0x000000ffff107224 */ /* 0x000fe200078e0007 */
[----:B------:R-:W-:Y:S06]  /*12990*/  @!P1 BRA `(.L_x_4657) ;  /* 0x0000000000489947 */ /* 0x000fec0003800000 */
[----:B------:R-:W2:Y:S01]  /*129a0*/  LDC R6, c[0x0][0x43c] ;  /* 0x00010f00ff067b82 */ /* 0x000ea20000000800 */
[----:B------:R-:W-:Y:S01]  /*129b0*/  ULDC.64 UR4, c[0x0][0x428] ;  /* 0x00010a0000047ab9 */ /* 0x000fe20000000a00 */
[----:B------:R-:W-:Y:S01]  /*129c0*/  ULDC.64 UR6, c[0x0][0x208] ;  /* 0x0000820000067ab9 */ /* 0x000fe20000000a00 */
[----:B--2---:R-:W-:-:S13]  /*129d0*/  ISETP.NE.AND P0, PT, R6, 0x1, PT ;  /* 0x000000010600780c */ /* 0x004fda0003f05270 */
[----:B-1----:R-:W0:Y:S02]  /*129e0*/  @P0 LDC.64 R4, c[0x0][0x440] ;  /* 0x00011000ff040b82 */ /* 0x002e240000000a00 */
[----:B0-----:R-:W-:-:S04]  /*129f0*/  @P0 IMAD.HI.U32 R0, R19, R4, RZ ;  /* 0x0000000413000227 */ /* 0x001fc800078e00ff */
        /* <DEDUP_REMOVED lines=12> */
.L_x_4657:
[----:B--2---:R-:W2:Y:S01]  /*12ac0*/  LDL R2, [R1+0x4] ;  /* 0x0000040001027983 */ /* 0x004ea20000100800 */
[----:B0-----:R-:W-:Y:S01]  /*12ad0*/  IMAD R0, R18, 0x8, R17 ;  /* 0x0000000812007824 */ /* 0x001fe200078e0211 */
[----:B--2---:R-:W-:-:S04]  /*12ae0*/  SHF.L.U32 R2, R2, 0x1f, RZ ;  /* 0x0000001f02027819 */ /* 0x004fc800000006ff */
[----:B------:R-:W0:Y:S02]  /*12af0*/  SYNCS.PHASECHK.TRANS64.TRYWAIT P0, [R0+URZ+0x30840], R2 ;  /* 0x03084002000075a7 */ /* 0x000e24000800017f */
[----:B0-----:R-:W-:Y:S05]  /*12b00*/  @!P0 BRA `(.L_x_4658) ;  /* 0x0000004000e88947 */ /* 0x001fea0003800000 */
.L_x_4756:
        /* <DEDUP_REMOVED lines=11> */
.L_x_4659:
[----:B0-----:R-:W2:Y:S01]  /*12bc0*/  LDL.LU R2, [R1+0xc] ;  /* 0x00000c0001027983 */ /* 0x001ea20000300800 */
[----:B------:R-:W-:Y:S01]  /*12bd0*/  R2UR UR33, R0 ;  /* 0x00000000002172ca */ /* 0x000fe200000e0000 */
[----:B------:R-:W-:Y:S01]  /*12be0*/  IMAD R0, R18, 0x9000, R17 ;  /* 0x0000900012007824 */ /* 0x000fe200078e0211 */
[----:B------:R-:W-:Y:S01]  /*12bf0*/  R2UR UR35, R19 ;  /* 0x00000000132372ca */ /* 0x000fe200000e0000 */
[----:B------:R-:W-:Y:S01]  /*12c00*/  UIADD3 UR4, UP0, UR38, 0x370, URZ ;  /* 0x0000037026047890 */ /* 0x000fe2000ff1e03f */
[----:B------:R-:W-:Y:S01]  /*12c10*/  PLOP3.LUT P0, PT, PT, PT, PT, 0x80, 0x0 ;  /* 0x000000000000781c */ /* 0x000fe20003f0f070 */
[----:B------:R-:W-:Y:S01]  /*12c20*/  UMOV UR6, 0x0 ;  /* 0x0000000000067882 */ /* 0x000fe20000000000 */
[----:B------:R-:W-:Y:S01]  /*12c30*/  R2UR UR8, R0 ;  /* 0x00000000000872ca */ /* 0x000fe200000e0000 */
[----:B------:R-:W-:Y:S01]  /*12c40*/  UIADD3.X UR5, URZ, UR39, URZ, UP0, !UPT ;  /* 0x000000273f057290 */ /* 0x000fe200087fe43f */
[----:B-----5:R-:W-:Y:S01]  /*12c50*/  R2UR UR37, R16 ;  /* 0x00000000102572ca */ /* 0x020fe200000e0000 */
[----:B------:R-:W-:Y:S01]  /*12c60*/  UMOV UR7, 0x14f00000 ;  /* 0x14f0000000077882 */ /* 0x000fe20000000000 */
[----:B------:R-:W-:Y:S01]  /*12c70*/  UMOV UR34, URZ ;  /* 0x0000003f00227c82 */ /* 0x000fe20008000000 */
[----:B------:R-:W-:Y:S01]  /*12c80*/  UMOV UR18, 0x40 ;  /* 0x0000004000127882 */ /* 0x000fe20000000000 */
[----:B------:R-:W-:Y:S01]  /*12c90*/  UMOV UR20, UR36 ;  /* 0x0000002400147c82 */ /* 0x000fe20008000000 */
[----:B------:R-:W-:-:S02]  /*12ca0*/  UIADD3 UR33, UR33, 0x30830, URZ ;  /* 0x0003083021217890 */ /* 0x000fc4000fffe03f */
[----:B------:R-:W-:Y:S01]  /*12cb0*/  UIMAD UR35, UR35, 0x60, URZ ;  /* 0x00000060232378a4 */ /* 0x000fe2000f8e023f */
[----:B------:R-:W-:Y:S01]  /*12cc0*/  UMOV UR10, 0x80 ;  /* 0x00000080000a7882 */ /* 0x000fe20000000000 */
[----:B------:R-:W-:Y:S02]  /*12cd0*/  UMOV UR12, UR36 ;  /* 0x00000024000c7c82 */ /* 0x000fe40008000000 */
[----:B------:R-:W-:Y:S02]  /*12ce0*/  UIADD3 UR32, UR8, 0x1e400, URZ ;  /* 0x0001e40008207890 */ /* 0x000fe4000fffe03f */
[----:B------:R-:W-:Y:S02]  /*12cf0*/  UIADD3 UR16, UR8, 0x21400, URZ ;  /* 0x0002140008107890 */ /* 0x000fe4000fffe03f */
[----:B------:R-:W-:Y:S01]  /*12d00*/  UIADD3 UR8, UR8, 0x24400, URZ ;  /* 0x0002440008087890 */ /* 0x000fe2000fffe03f */
[----:B------:R-:W-:Y:S01]  /*12d10*/  UMOV UR21, UR37 ;  /* 0x0000002500157c82 */ /* 0x000fe20008000000 */
[----:B------:R-:W-:Y:S01]  /*12d20*/  UMOV UR17, UR33 ;  /* 0x0000002100117c82 */ /* 0x000fe20008000000 */
[----:B------:R-:W-:Y:S01]  /*12d30*/  UMOV UR19, UR35 ;  /* 0x0000002300137c82 */ /* 0x000fe20008000000 */
[----:B------:R-:W-:Y:S01]  /*12d40*/  UMOV UR13, UR37 ;  /* 0x00000025000d7c82 */ /* 0x000fe20008000000 */
[----:B------:R-:W-:Y:S01]  /*12d50*/  UMOV UR9, UR33 ;  /* 0x0000002100097c82 */ /* 0x000fe20008000000 */
[----:B------:R-:W-:Y:S01]  /*12d60*/  UMOV UR11, UR35 ;  /* 0x00000023000b7c82 */ /* 0x000fe20008000000 */
[----:B------:R3:W-:Y:S01]  /*12d70*/  UTMALDG.4D [UR32], [UR4], desc[UR6] ;  /* 0x00000620040075b4 */ /* 0x0007e20008019000 */
[----:B------:R3:W-:Y:S01]  /*12d80*/  UTMALDG.4D [UR16], [UR4], desc[UR6] ;  /* 0x00000610040075b4 */ /* 0x0007e20008019000 */
[----:B------:R3:W-:Y:S01]  /*12d90*/  UTMALDG.4D [UR8], [UR4], desc[UR6] ;  /* 0x00000608040075b4 */ /* 0x0007e20008019000 */
[----:B--2---:R-:W-:-:S04]  /*12da0*/  LOP3.LUT R2, R2, 0xfffffffd, RZ, 0xc0, !PT ;  /* 0xfffffffd02027812 */ /* 0x004fc800078ec0ff */
[----:B------:R-:W-:-:S05]  /*12db0*/  @P0 LOP3.LUT R2, R2, 0x2, RZ, 0xfc, !PT ;  /* 0x0000000202020812 */ /* 0x000fca00078efcff */
[----:B------:R3:W-:Y:S01]  /*12dc0*/  STL [R1+0xc], R2 ;  /* 0x00000c0201007387 */ /* 0x0007e20000100800 */
[----:B------:R-:W-:Y:S01]  /*12dd0*/  NOP ;  /* 0x0000000000007918 */ /* 0x000fe20000000000 */
.L_x_4655:
[----:B0-----:R-:W-:Y:S01]  /*12de0*/  VIADD R0, R17, 0x12400 ;  /* 0x0001240011007836 */ /* 0x001fe20000000000 */
[----:B------:R-:W-:Y:S05]  /*12df0*/  WARPSYNC.ALL ;  /* 0x0000000000007948 */ /* 0x000fea0003800000 */
[----:B------:R-:W-:Y:S01]  /*12e00*/  BAR.SYNC.DEFER_BLOCKING 0x8, 0x180 ;  /* 0x0206000000007b1d */ /* 0x000fe20000010000 */
[----:B------:R-:W-:-:S05]  /*12e10*/  LOP3.LUT P0, RZ, R0, 0x3ff, RZ, 0xc0, !PT ;  /* 0x000003ff00ff7812 */ /* 0x000fca000780c0ff */
[----:B------:R-:W-:Y:S08]  /*12e20*/  BSSY B6, `(.L_x_4660) ;  /* 0x0000012000067945 */ /* 0x000ff00003800000 */
[----:B------:R-:W-:Y:S05]  /*12e30*/  @!P0 BRA `(.L_x_4661) ;  /* 0x0000000000408947 */ /* 0x000fea0003800000 */
[----:B---3--:R-:W-:Y:S01]  /*12e40*/  MOV R2, 0x0 ;  /* 0x0000000000027802 */ /* 0x008fe20000000f00 */
        /* <DEDUP_REMOVED lines=15> */
.L_x_4661:
[----:B---3--:R-:W-:Y:S05]  /*12f40*/  BSYNC B6 ;  /* 0x0000000000067941 */ /* 0x008fea0003800000 */
.L_x_4660:
[----:B------:R-:W0:Y:S01]  /*12f50*/  S2R R2, SR_TID.X ;  /* 0x0000000000027919 */ /* 0x000e220000002100 */
[----:B------:R-:W2:Y:S01]  /*12f60*/  LDC R7, c[0x0][0x448] ;  /* 0x00011200ff077b82 */ /* 0x000ea20000000800 */
        /* <DEDUP_REMOVED lines=13> */
[----:B--2---:R-:W-:Y:S01]  /*13040*/  ISETP.NE.AND P0, PT, R7, 0x1, PT ;  /* 0x000000010700780c */ /* 0x004fe20003f05270 */
[----:B-1----:R-:W-:Y:S02]  /*13050*/  IMAD.U32 R4, RZ, RZ, UR4 ;  /* 0x00000004ff047e24 */ /* 0x002fe4000f8e00ff */
[----:B------:R-:W-:Y:S02]  /*13060*/  UIADD3 UR6, UR5, UR6, URZ ;  /* 0x0000000605067290 */ /* 0x000fe4000fffe03f */
[----:B------:R-:W-:Y:S01]  /*13070*/  IMAD.U32 R5, RZ, RZ, UR5 ;  /* 0x00000005ff057e24 */ /* 0x000fe2000f8e00ff */
[----:B------:R-:W-:Y:S01]  /*13080*/  ULDC.64 UR4, c[0x0][0x2d0] ;  /* 0x0000b40000047ab9 */ /* 0x000fe20000000a00 */
[C---:B0-----:R-:W-:Y:S01]  /*13090*/  LOP3.LUT R0, R2.reuse, 0x7f, RZ, 0xc0, !PT ;  /* 0x0000007f02007812 */ /* 0x041fe200078ec0ff */
        /* <DEDUP_REMOVED lines=11> */
[----:B------:R-:W-:Y:S02]  /*13150*/  LOP3.LUT R9, R9, 0x80, RZ, 0xfc, !PT ;  /* 0x0000008009097812 */ /* 0x000fe400078efcff */
[----:B------:R-:W-:Y:S01]  /*13160*/  LOP3.LUT R10, R10, 0x38, RZ, 0xc0, !PT ;  /* 0x000000380a0a7812 */ /* 0x000fe200078ec0ff */
[----:B0-----:R-:W-:-:S05]  /*13170*/  @P0 IMAD.HI.U32 R3, R2, R3, RZ ;  /* 0x0000000302030227 */ /* 0x001fca00078e00ff */
[----:B-1----:R-:W-:Y:S01]  /*13180*/  @P0 SHF.R.U32.HI R6, RZ, R0, R3 ;  /* 0x00000000ff060219 */ /* 0x002fe20000011603 */
[----:B------:R-:W-:Y:S01]  /*13190*/  IMAD.U32 R3, RZ, RZ, UR6 ;  /* 0x00000006ff037e24 */ /* 0x000fe2000f8e00ff */
[----:B------:R-:W-:-:S03]  /*131a0*/  ULDC.64 UR6, c[0x0][0x280] ;  /* 0x0000a00000067ab9 */ /* 0x000fc60000000a00 */
        /* <DEDUP_REMOVED lines=31> */
[----:B------:R-:W-:-:S05]  /*133a0*/  VIADD R4, R8, UR43 ;  /* 0x0000002b08047c36 */ /* 0x000fca0008000000 */
        /* <DEDUP_REMOVED lines=72> */
[----:B------:R-:W-:Y:S01]  /*13830*/  ISETP.GE.AND P4, PT, R2, R5, PT ;  /* 0x000000050200720c */ /* 0x000fe20003f86270 */
[----:B------:R-:W-:Y:S04]  /*13840*/  SHFL.IDX PT, R0, R0, 0x7, 0x181f ;  /* 0x00f81f0000007f89 */ /* 0x000fe800000e0000 */
[----:B------:R-:W1:Y:S04]  /*13850*/  SHFL.IDX PT, R2, R6, 0x6, 0x181f ;  /* 0x00d81f0006027f89 */ /* 0x000e6800000e0000 */
[----:B------:R-:W2:Y:S04]  /*13860*/  SHFL.IDX PT, R6, R6, 0x7, 0x181f ;  /* 0x00f81f0006067f89 */ /* 0x000ea800000e0000 */
[----:B0-----:R-:W-:-:S05]  /*13870*/  @!P4 LEA R3, P3, R10, R3, 0x1 ;  /* 0x000000030a03c211 */ /* 0x001fca00078608ff */
[----:B-1----:R-:W-:-:S05]  /*13880*/  @!P4 IMAD.X R2, RZ, RZ, R2, P3 ;  /* 0x000000ffff02c224 */ /* 0x002fca00018e0602 */
[----:B------:R-:W-:-:S04]  /*13890*/  @!P4 LOP3.LUT R3, R3, R2, RZ, 0x3c, !PT ;  /* 0x000000020303c212 */ /* 0x000fc800078e3cff */
[----:B------:R-:W-:-:S04]  /*138a0*/  @!P4 LOP3.LUT R2, R3, R2, RZ, 0x3c, !PT ;  /* 0x000000020302c212 */ /* 0x000fc800078e3cff */
[----:B------:R-:W-:-:S05]  /*138b0*/  @!P4 LOP3.LUT R3, R3, R2, RZ, 0x3c, !PT ;  /* 0x000000020303c212 */ /* 0x000fca00078e3cff */
[----:B------:R0:W-:Y:S04]  /*138c0*/  @!P4 LDGSTS.E.BYPASS.LTC128B.128 [R9+0x15400], desc[UR6][R2.64], !P0 ;  /* 0x154000000209cfae */ /* 0x0001e8000c101d46 */
[----:B------:R0:W-:Y:S04]  /*138d0*/  @!P4 LDGSTS.E.BYPASS.LTC128B.128 [R9+0x19400], desc[UR6][R2.64+0x80], !P1 ;  /* 0x194000800209cfae */ /* 0x0001e8000c901d46 */
[----:B--2---:R0:W-:Y:S02]  /*138e0*/  @!P4 LDGSTS.E.BYPASS.LTC128B.128 [R9+0x1d400], desc[UR6][R2.64+0x100], !P2 ;  /* 0x1d4001000209cfae */ /* 0x0041e4000d101d46 */
.L_x_4773:
[----:B------:R-:W-:Y:S01]  /*138f0*/  VIADD R4, R4, 0x70 ;  /* 0x0000007004047836 */ /* 0x000fe20000000000 */
[----:B------:R-:W-:Y:S04]  /*13900*/  BSSY B0, `(.L_x_4663) ;  /* 0x000000c000007945 */ /* 0x000fe80003800000 */
[----:B------:R-:W-:-:S13]  /*13910*/  ISETP.GE.AND P3, PT, R4, R5, PT ;  /* 0x000000050400720c */ /* 0x000fda0003f66270 */
[----:B------:R-:W-:Y:S05]  /*13920*/  @P3 BRA `(.L_x_4664) ;  /* 0x0000000000243947 */ /* 0x000fea0003800000 */
[----:B0-----:R-:W-:Y:S01]  /*13930*/  LEA R2, P3, R10, R0, 0x1 ;  /* 0x000000000a027211 */ /* 0x001fe200078608ff */
[----:B------:R-:W-:-:S04]  /*13940*/  ULDC.64 UR4, c[0x0][0x208] ;  /* 0x0000820000047ab9 */ /* 0x000fc80000000a00 */
[----:B------:R-:W-:-:S05]  /*13950*/  IMAD.X R3, RZ, RZ, R6, P3 ;  /* 0x000000ffff037224 */ /* 0x000fca00018e0606 */
[----:B------:R-:W-:Y:S01]  /*13960*/  @!PT LDS RZ, [RZ] ;  /* 0x00000000fffff984 */ /* 0x000fe20000000800 */
[----:B------:R-:W-:Y:S01]  /*13970*/  @!PT LDS RZ, [RZ] ;  /* 0x00000000fffff984 */ /* 0x000fe20000000800 */
[----:B------:R-:W-:Y:S01]  /*13980*/  @!PT LDS RZ, [RZ] ;  /* 0x00000000fffff984 */ /* 0x000fe20000000800 */
[----:B------:R1:W-:Y:S04]  /*13990*/  LDGSTS.E.BYPASS.LTC128B.128 [R9+0x15c00], desc[UR4][R2.64], !P0 ;  /* 0x15c0000002097fae */ /* 0x0003e8000c101d44 */
[----:B------:R1:W-:Y:S04]  /*139a0*/  LDGSTS.E.BYPASS.LTC128B.128 [R9+0x19c00], desc[UR4][R2.64+0x80], !P1 ;  /* 0x19c0008002097fae */ /* 0x0003e8000c901d44 */
[----:B------:R1:W-:Y:S02]  /*139b0*/  LDGSTS.E.BYPASS.LTC128B.128 [R9+0x1dc00], desc[UR4][R2.64+0x100], !P2 ;  /* 0x1dc0010002097fae */ /* 0x0003e4000d101d44 */
.L_x_4664:
[----:B------:R-:W-:Y:S05]  /*139c0*/  BSYNC B0 ;  /* 0x0000000000007941 */ /* 0x000fea0003800000 */
.L_x_4663:
[----:B------:R-:W-:Y:S01]  /*139d0*/  NOP ;  /* 0x0000000000007918 */ /* 0x000fe20000000000 */
[----:B------:R-:W-:Y:S01]  /*139e0*/  PLOP3.LUT P0, PT, PT, PT, PT, 0x80, 0x0 ;  /* 0x000000000000781c */ /* 0x000fe20003f0f070 */
[----:B------:R-:W-:-:S12]  /*139f0*/  VIADD R6, R17, 0x30800 ;  /* 0x0003080011067836 */ /* 0x000fd80000000000 */
.L_x_4665:
[----:B------:R-:W-:Y:S02]  /*13a00*/  PLOP3.LUT P1, PT, P1, P0, PT, 0xa2, 0x0 ;  /* 0x000000000000781c */ /* 0x000fe40000f21472 */
[----:B------:R-:W-:-:S08]  /*13a10*/  @P0 R2UR P1, UR4, R17 ;  /* 0x00000000110402ca */ /* 0x000fd00000020000 */
[----:B------:R-:W-:-:S05]  /*13a20*/  @P0 PLOP3.LUT P0, PT, P1, PT, PT, 0x80, 0x0 ;  /* 0x000000000000081c */ /* 0x000fca0000f0f070 */
[----:B------:R-:W-:Y:S01]  /*13a30*/  @!P1 SYNCS.ARRIVE.TRANS64.RED.A0T1 RZ, [UR4+0x30800], RZ ;  /* 0x030800ffffff99a7 */ /* 0x000fe20008200404 */
[----:B------:R-:W-:Y:S07]  /*13a40*/  @!P1 ARRIVES.LDGSTSBAR.64.TRANSCNT [UR4+0x30800] ;  /* 0x03080000ff0099b0 */ /* 0x000fee0008000a84 */
[----:B------:R-:W-:Y:S05]  /*13a50*/  @P0 BRA.U.ANY `(.L_x_4665) ;  /* 0xfffffffd00e80947 */ /* 0x000fea000393ffff */
[----:B01----:R-:W2:Y:S02]  /*13a60*/  LDL.LU R2, [R1+0x18] ;  /* 0x0000180001027983 */ /* 0x003ea40000300800 */
        /* <DEDUP_REMOVED lines=11> */
.L_x_4774:
[----:B------:R-:W-:Y:S05]  /*13b20*/  BSYNC B0 ;  /* 0x0000000000007941 */ /* 0x000fea0003800000 */
.L_x_4666:
[----:B------:R-:W-:-:S04]  /*13b30*/  UIADD3 UR4, UR41, -0x2, URZ ;  /* 0xfffffffe29047890 */ /* 0x000fc8000fffe03f */
[----:B------:R-:W-:-:S06]  /*13b40*/  UISETP.GE.AND UP0, UPT, UR4, UR40, UPT ;  /* 0x000000280400728c */ /* 0x000fcc000bf06270 */
[----:B------:R-:W-:-:S13]  /*13b50*/  PLOP3.LUT P0, PT, PT, PT, UP0, 0x80, 0x0 ;  /* 0x000000000000781c */ /* 0x000fda0003f0f008 */
[----:B------:R-:W-:Y:S05]  /*13b60*/  @!P0 BRA `(.L_x_4668) ;  /* 0x0000002000c08947 */ /* 0x000fea0003800000 */
[----:B0-----:R-:W-:Y:S01]  /*13b70*/  IMAD R0, RZ, RZ, -UR41 ;  /* 0x80000029ff007e24 */ /* 0x001fe2000f8e02ff */
[----:B------:R-:W-:-:S04]  /*13b80*/  LOP3.LUT R8, RZ, UR40, RZ, 0x33, !PT ;  /* 0x00000028ff087c12 */ /* 0x000fc8000f8e33ff */
[----:B------:R-:W-:-:S05]  /*13b90*/  VIADDMNMX R8, R0, 0x1, R8, !PT ;  /* 0x0000000100087846 */ /* 0x000fca0007800108 */
[----:B------:R-:W-:-:S05]  /*13ba0*/  VIADD R0, R8, UR41 ;  /* 0x0000002908007c36 */ /* 0x000fca0008000000 */
[----:B------:R-:W-:-:S04]  /*13bb0*/  LOP3.LUT R0, R0, 0x1, RZ, 0xc0, !PT ;  /* 0x0000000100007812 */ /* 0x000fc800078ec0ff */
[----:B------:R-:W-:Y:S01]  /*13bc0*/  ISETP.NE.U32.AND P0, PT, R0, 0x1, PT ;  /* 0x000000010000780c */ /* 0x000fe20003f05070 */
[----:B------:R-:W-:-:S12]  /*13bd0*/  IMAD.U32 R0, RZ, RZ, UR4 ;  /* 0x00000004ff007e24 */ /* 0x000fd8000f8e00ff */
[----:B------:R-:W-:Y:S05]  /*13be0*/  @P0 BRA `(.L_x_4669) ;  /* 0x0000000800e00947 */ /* 0x000fea0003800000 */
[----:B------:R-:W2:Y:S04]  /*13bf0*/  LDL R2, [R1+0xc] ;  /* 0x00000c0001027983 */ /* 0x000ea80000100800 */
[----:B------:R-:W3:Y:S01]  /*13c00*/  LDL R3, [R1+0x4] ;  /* 0x0000040001037983 */ /* 0x000ee20000100800 */
[----:B------:R-:W-:-:S05]  /*13c10*/  VIADD R7, R18, 0x1 ;  /* 0x0000000112077836 */ /* 0x000fca0000000000 */
[C---:B------:R-:W-:Y:S01]  /*13c20*/  ISETP.NE.AND P0, PT, R7.reuse, 0x2, PT ;  /* 0x000000020700780c */ /* 0x040fe20003f05270 */
[----:B------:R-:W-:Y:S03]  /*13c30*/  BSSY B0, `(.L_x_4670) ;  /* 0x00000af000007945 */ /* 0x000fe60003800000 */
[----:B------:R-:W-:Y:S02]  /*13c40*/  SEL R10, RZ, 0x1, P0 ;  /* 0x00000001ff0a7807 */ /* 0x000fe40000000000 */
[----:B------:R-:W-:Y:S02]  /*13c50*/  SEL R7, R7, RZ, P0 ;  /* 0x000000ff07077207 */ /* 0x000fe40000000000 */
[----:B--2---:R-:W-:Y:S02]  /*13c60*/  LOP3.LUT P1, RZ, R2, 0x2, RZ, 0xc0, !PT ;  /* 0x0000000202ff7812 */ /* 0x004fe4000782c0ff */
[----:B---3--:R-:W-:-:S11]  /*13c70*/  LOP3.LUT R10, R3, R10, RZ, 0x3c, !PT ;  /* 0x0000000a030a7212 */ /* 0x008fd600078e3cff */
[----:B------:R-:W-:Y:S05]  /*13c80*/  @!P1 BRA `(.L_x_4671) ;  /* 0x0000000800a49947 */ /* 0x000fea0003800000 */
[----:B------:R-:W-:Y:S01]  /*13c90*/  LOP3.LUT P1, RZ, R2, 0x1, RZ, 0xc0, !PT ;  /* 0x0000000102ff7812 */ /* 0x000fe2000782c0ff */
[----:B------:R-:W-:-:S12]  /*13ca0*/  IMAD.MOV.U32 R5, RZ, RZ, R16 ;  /* 0x000000ffff057224 */ /* 0x000fd800078e0010 */
[----:B------:R-:W-:Y:S05]  /*13cb0*/  @!P1 BRA `(.L_x_4672) ;  /* 0x0000000000549947 */ /* 0x000fea0003800000 */
[----:B------:R-:W2:Y:S01]  /*13cc0*/  LDL R9, [R1+0x8] ;  /* 0x0000080001097983 */ /* 0x000ea20000100800 */
[----:B------:R-:W0:Y:S03]  /*13cd0*/  LDC R5, c[0x0][0x43c] ;  /* 0x00010f00ff057b82 */ /* 0x000e260000000800 */
[----:B------:R-:W3:Y:S01]  /*13ce0*/  LDL R11, [R1] ;  /* 0x00000000010b7983 */ /* 0x000ee20000100800 */
        /* <DEDUP_REMOVED lines=8> */
[----:B------:R-:W-:Y:S01]  /*13d70*/  IMAD R0, R5, R2, R0 ;  /* 0x0000000205007224 */ /* 0x000fe200078e0200 */
[----:B------:R-:W-:Y:S01]  /*13d80*/  SHF.R.S32.HI R5, RZ, 0x1f, R4 ;  /* 0x0000001fff057819 */ /* 0x000fe20000011404 */
[----:B------:R-:W0:Y:S01]  /*13d90*/  LDC.64 R2, c[0x0][0x418] ;  /* 0x00010600ff027b82 */ /* 0x000e220000000a00 */
[----:B--2---:R-:W-:-:S04]  /*13da0*/  IMAD R9, R9, UR4, RZ ;  /* 0x0000000409097c24 */ /* 0x004fc8000f8e02ff */
[C---:B---3--:R-:W-:Y:S02]  /*13db0*/  IMAD R9, R11.reuse, UR5, R9 ;  /* 0x000000050b097c24 */ /* 0x048fe4000f8e0209 */
[----:B------:R-:W-:-:S04]  /*13dc0*/  IMAD.WIDE.U32 R4, R11, UR4, R4 ;  /* 0x000000040b047c25 */ /* 0x000fc8000f8e0004 */
[----:B------:R-:W-:Y:S01]  /*13dd0*/  IMAD.IADD R5, R9, 0x1, R5 ;  /* 0x0000000109057824 */ /* 0x000fe200078e0205 */
[----:B0-----:R-:W-:-:S04]  /*13de0*/  LEA R2, P0, R4, R2, 0x2 ;  /* 0x0000000204027211 */ /* 0x001fc800078010ff */
[----:B------:R-:W-:-:S05]  /*13df0*/  LEA.HI.X R3, R4, R3, R5, 0x2, P0 ;  /* 0x0000000304037211 */ /* 0x000fca00000f1405 */
[----:B------:R0:W5:Y:S04]  /*13e00*/  LDG.E R5, desc[UR6][R2.64] ;  /* 0x0000000602057981 */ /* 0x000168000c1e1900 */
.L_x_4672:
[----:B0-----:R-:W-:Y:S01]  /*13e10*/  IMAD R3, R7, 0x8, R17 ;  /* 0x0000000807037824 */ /* 0x001fe200078e0211 */
[----:B------:R-:W-:Y:S01]  /*13e20*/  SHF.L.U32 R2, R10, 0x1f, RZ ;  /* 0x0000001f0a027819 */ /* 0x000fe200000006ff */
[----:B------:R-:W-:Y:S03]  /*13e30*/  BSSY B1, `(.L_x_4673) ;  /* 0x0000003000017945 */ /* 0x000fe60003800000 */
[----:B------:R-:W0:Y:S02]  /*13e40*/  SYNCS.PHASECHK.TRANS64.TRYWAIT P0, [R3+URZ+0x30840], R2 ;  /* 0x03084002030075a7 */ /* 0x000e24000800017f */
[----:B0-----:R-:W-:Y:S05]  /*13e50*/  @!P0 BRA `(.L_x_4674) ;  /* 0x0000003c00408947 */ /* 0x001fea0003800000 */
.L_x_4775:
[----:B------:R-:W-:Y:S05]  /*13e60*/  BSYNC B1 ;  /* 0x0000000000017941 */ /* 0x000fea0003800000 */
.L_x_4673:
        /* <DEDUP_REMOVED lines=12> */
.L_x_4676:
[----:B------:R-:W-:Y:S05]  /*13f30*/  BSYNC B1 ;  /* 0x0000000000017941 */ /* 0x000fea0003800000 */
.L_x_4675:
[----:B------:R-:W-:Y:S01]  /*13f40*/  IMAD.MOV.U32 R11, RZ, RZ, RZ ;  /* 0x000000ffff0b7224 */ /* 0x000fe200078e00ff */
[----:B------:R-:W-:Y:S01]  /*13f50*/  UIADD3 UR4, UP0, UR38, 0x370, URZ ;  /* 0x0000037026047890 */ /* 0x000fe2000ff1e03f */
[----:B------:R-:W-:Y:S01]  /*13f60*/  IMAD R4, R7, 0x9000, R17 ;  /* 0x0000900007047824 */ /* 0x000fe200078e0211 */
[----:B------:R-:W-:Y:S01]  /*13f70*/  PLOP3.LUT P0, PT, PT, PT, PT, 0x80, 0x0 ;  /* 0x000000000000781c */ /* 0x000fe20003f0f070 */
[----:B0-----:R-:W-:Y:S01]  /*13f80*/  VIADD R3, R3, 0x30830 ;  /* 0x0003083003037836 */ /* 0x001fe20000000000 */
[----:B------:R-:W-:Y:S01]  /*13f90*/  R2UR UR10, R11 ;  /* 0x000000000b0a72ca */ /* 0x000fe200000e0000 */
[----:B------:R-:W-:Y:S01]  /*13fa0*/  IMAD R2, R0, 0x60, RZ ;  /* 0x0000006000027824 */ /* 0x000fe200078e02ff */
[----:B------:R-:W-:Y:S01]  /*13fb0*/  UIADD3.X UR5, URZ, UR39, URZ, UP0, !UPT ;  /* 0x000000273f057290 */ /* 0x000fe200087fe43f */
[----:B------:R-:W-:Y:S01]  /*13fc0*/  VIADD R9, R4, 0x1e400 ;  /* 0x0001e40004097836 */ /* 0x000fe20000000000 */
[----:B------:R-:W-:Y:S01]  /*13fd0*/  UMOV UR6, 0x0 ;  /* 0x0000000000067882 */ /* 0x000fe20000000000 */
[----:B------:R-:W-:-:S10]  /*13fe0*/  UMOV UR7, 0x14f00000 ;  /* 0x14f0000000077882 */ /* 0x000fd40000000000 */
.L_x_4677:
        /* <DEDUP_REMOVED lines=16> */
.L_x_4678:
        /* <DEDUP_REMOVED lines=16> */
.L_x_4679:
        /* <DEDUP_REMOVED lines=16> */
.L_x_4776:
[----:B------:R-:W-:Y:S05]  /*142f0*/  BSYNC B1 ;  /* 0x0000000000017941 */ /* 0x000fea0003800000 */
.L_x_4680:
        /* <DEDUP_REMOVED lines=12> */
.L_x_4683:
[----:B------:R-:W-:Y:S05]  /*143c0*/  BSYNC B1 ;  /* 0x0000000000017941 */ /* 0x000fea0003800000 */
.L_x_4682:
[----:B------:R-:W-:Y:S01]  /*143d0*/  R2UR UR10, R11 ;  /* 0x000000000b0a72ca */ /* 0x000fe200000e0000 */
[--C-:B0-----:R-:W-:Y:S01]  /*143e0*/  IMAD R2, R18, 0x8, R17.reuse ;  /* 0x0000000812027824 */ /* 0x101fe200078e0211 */
        /* <DEDUP_REMOVED lines=9> */
.L_x_4684:
        /* <DEDUP_REMOVED lines=15> */
.L_x_4685:
        /* <DEDUP_REMOVED lines=15> */
.L_x_4686:
        /* <DEDUP_REMOVED lines=12> */
.L_x_4671:
[----:B------:R-:W-:Y:S05]  /*14720*/  BSYNC B0 ;  /* 0x0000000000007941 */ /* 0x000fea0003800000 */
.L_x_4670:
[----:B------:R0:W-:Y:S01]  /*14730*/  STL [R1+0x4], R10 ;  /* 0x0000040a01007387 */ /* 0x0001e20000100800 */
[----:B------:R-:W-:Y:S01]  /*14740*/  UIADD3 UR4, UR41, -0x3, URZ ;  /* 0xfffffffd29047890 */ /* 0x000fe2000fffe03f */
[----:B------:R-:W-:-:S05]  /*14750*/  IMAD.MOV.U32 R18, RZ, RZ, R7 ;  /* 0x000000ffff127224 */ /* 0x000fca00078e0007 */
[----:B------:R-:W-:-:S07]  /*14760*/  IMAD.U32 R0, RZ, RZ, UR4 ;  /* 0x00000004ff007e24 */ /* 0x000fce000f8e00ff */
.L_x_4669:
[----:B------:R-:W-:Y:S01]  /*14770*/  ULOP3.LUT UR4, URZ, UR41, URZ, 0x33, !UPT ;  /* 0x000000293f047292 */ /* 0x000fe2000f8e333f */
[----:B------:R-:W-:Y:S01]  /*14780*/  VIADD R8, R8, 0xfffffffe ;  /* 0xfffffffe08087836 */ /* 0x000fe20000000000 */
[----:B------:R-:W-:Y:S04]  /*14790*/  BSSY B0, `(.L_x_4668) ;  /* 0x000016d000007945 */ /* 0x000fe80003800000 */
[----:B------:R-:W-:-:S13]  /*147a0*/  ISETP.NE.AND P0, PT, R8, UR4, PT ;  /* 0x0000000408007c0c */ /* 0x000fda000bf05270 */
[----:B------:R-:W-:Y:S05]  /*147b0*/  @!P0 BRA `(.L_x_4687) ;  /* 0x0000001400a88947 */ /* 0x000fea0003800000 */
[----:B------:R-:W-:-:S07]  /*147c0*/  IMAD.MOV.U32 R8, RZ, RZ, R16 ;  /* 0x000000ffff087224 */ /* 0x000fce00078e0010 */
.L_x_4722:
[----:B------:R-:W2:Y:S04]  /*147d0*/  LDL R2, [R1+0xc] ;  /* 0x00000c0001027983 */ /* 0x000ea80000100800 */
[----:B------:R-:W3:Y:S01]  /*147e0*/  LDL R3, [R1+0x4] ;  /* 0x0000040001037983 */ /* 0x000ee20000100800 */
[----:B------:R-:W-:Y:S01]  /*147f0*/  VIADD R4, R18, 0x1 ;  /* 0x0000000112047836 */ /* 0x000fe20000000000 */
[----:B------:R-:W-:Y:S05]  /*14800*/  YIELD ;  /* 0x0000000000007946 */ /* 0x000fea0003800000 */
[----:B------:R-:W-:Y:S01]  /*14810*/  ISETP.NE.AND P0, PT, R4, 0x2, PT ;  /* 0x000000020400780c */ /* 0x000fe20003f05270 */
[----:B------:R-:W-:Y:S03]  /*14820*/  BSSY B1, `(.L_x_4688) ;  /* 0x00000ad000017945 */ /* 0x000fe60003800000 */
[----:B------:R-:W-:-:S02]  /*14830*/  SEL R5, RZ, 0x1, P0 ;  /* 0x00000001ff057807 */ /* 0x000fc40000000000 */
[----:B------:R-:W-:Y:S02]  /*14840*/  SEL R4, R4, RZ, P0 ;  /* 0x000000ff04047207 */ /* 0x000fe40000000000 */
[----:B--2---:R-:W-:Y:S02]  /*14850*/  LOP3.LUT P1, RZ, R2, 0x2, RZ, 0xc0, !PT ;  /* 0x0000000202ff7812 */ /* 0x004fe4000782c0ff */
[----:B---3--:R-:W-:-:S11]  /*14860*/  LOP3.LUT R5, R3, R5, RZ, 0x3c, !PT ;  /* 0x0000000503057212 */ /* 0x008fd600078e3cff */
[----:B------:R-:W-:Y:S05]  /*14870*/  @!P1 BRA `(.L_x_4689) ;  /* 0x00000008009c9947 */ /* 0x000fea0003800000 */
[----:B------:R-:W-:Y:S01]  /*14880*/  LOP3.LUT P1, RZ, R2, 0x1, RZ, 0xc0, !PT ;  /* 0x0000000102ff7812 */ /* 0x000fe2000782c0ff */
[----:B------:R-:W-:-:S12]  /*14890*/  IMAD.MOV.U32 R7, RZ, RZ, R0 ;  /* 0x000000ffff077224 */ /* 0x000fd800078e0000 */
[----:B------:R-:W-:Y:S05]  /*148a0*/  @!P1 BRA `(.L_x_4690) ;  /* 0x0000000000549947 */ /* 0x000fea0003800000 */
[----:B0-----:R-:W2:Y:S01]  /*148b0*/  LDL R10, [R1+0x8] ;  /* 0x00000800010a7983 */ /* 0x001ea20000100800 */
[----:B------:R-:W0:Y:S01]  /*148c0*/  LDC R8, c[0x0][0x43c] ;  /* 0x00010f00ff087b82 */ /* 0x000e220000000800 */
[----:B------:R-:W-:Y:S02]  /*148d0*/  ULDC.64 UR4, c[0x0][0x428] ;  /* 0x00010a0000047ab9 */ /* 0x000fe40000000a00 */
[----:B------:R-:W3:Y:S01]  /*148e0*/  LDL R9, [R1] ;  /* 0x0000000001097983 */ /* 0x000ee20000100800 */
        /* <DEDUP_REMOVED lines=17> */
.L_x_4690:
[----:B------:R-:W-:Y:S01]  /*14a00*/  IMAD R3, R4, 0x8, R17 ;  /* 0x0000000804037824 */ /* 0x000fe200078e0211 */
[----:B------:R-:W-:Y:S01]  /*14a10*/  SHF.L.U32 R2, R5, 0x1f, RZ ;  /* 0x0000001f05027819 */ /* 0x000fe200000006ff */
[----:B------:R-:W-:Y:S03]  /*14a20*/  BSSY B2, `(.L_x_4691) ;  /* 0x0000003000027945 */ /* 0x000fe60003800000 */
[----:B------:R-:W2:Y:S02]  /*14a30*/  SYNCS.PHASECHK.TRANS64.TRYWAIT P0, [R3+URZ+0x30840], R2 ;  /* 0x03084002030075a7 */ /* 0x000ea4000800017f */
[----:B--2---:R-:W-:Y:S05]  /*14a40*/  @!P0 BRA `(.L_x_4692) ;  /* 0x00000030006c8947 */ /* 0x004fea0003800000 */
.L_x_4777:
[----:B------:R-:W-:Y:S05]  /*14a50*/  BSYNC B2 ;  /* 0x0000000000027941 */ /* 0x000fea0003800000 */
.L_x_4691:
        /* <DEDUP_REMOVED lines=12> */
.L_x_4694:
[----:B------:R-:W-:Y:S05]  /*14b20*/  BSYNC B2 ;  /* 0x0000000000027941 */ /* 0x000fea0003800000 */
.L_x_4693:
        /* <DEDUP_REMOVED lines=11> */
.L_x_4695:
        /* <DEDUP_REMOVED lines=16> */
.L_x_4696:
        /* <DEDUP_REMOVED lines=16> */
.L_x_4697:
        /* <DEDUP_REMOVED lines=16> */
.L_x_4778:
[----:B------:R-:W-:Y:S05]  /*14ee0*/  BSYNC B2 ;  /* 0x0000000000027941 */ /* 0x000fea0003800000 */
.L_x_4698:
        /* <DEDUP_REMOVED lines=11> */
.L_x_4701:
[----:B------:R-:W-:Y:S05]  /*14fa0*/  BSYNC B2 ;  /* 0x0000000000027941 */ /* 0x000fea0003800000 */
.L_x_4700:
[----:B------:R-:W-:Y:S01]  /*14fb0*/  R2UR UR6, R2 ;  /* 0x00000000020672ca */ /* 0x000fe200000e0000 */
[----:B------:R-:W-:Y:S01]  /*14fc0*/  IMAD R18, R18, 0x9000, R17 ;  /* 0x0000900012127824 */ /* 0x000fe200078e0211 */
[----:B------:R-:W-:Y:S01]  /*14fd0*/  R2UR UR7, R3 ;  /* 0x00000000030772ca */ /* 0x000fe200000e0000 */
[----:B------:R-:W-:Y:S01]  /*14fe0*/  UIADD3 UR4, UP0, UR38, 0x470, URZ ;  /* 0x0000047026047890 */ /* 0x000fe2000ff1e03f */
[----:B------:R-:W-:Y:S01]  /*14ff0*/  R2UR UR10, R11 ;  /* 0x000000000b0a72ca */ /* 0x000fe200000e0000 */
[----:B------:R-:W-:Y:S01]  /*15000*/  IMAD R10, R19, 0x60, RZ ;  /* 0x00000060130a7824 */ /* 0x000fe200078e02ff */
[----:B------:R-:W-:Y:S01]  /*15010*/  PLOP3.LUT P0, PT, PT, PT, PT, 0x80, 0x0 ;  /* 0x000000000000781c */ /* 0x000fe20003f0f070 */
[----:B------:R-:W-:Y:S01]  /*15020*/  VIADD R9, R9, 0x50 ;  /* 0x0000005009097836 */ /* 0x000fe20000000000 */
[----:B------:R-:W-:Y:S01]  /*15030*/  UIADD3.X UR5, URZ, UR39, URZ, UP0, !UPT ;  /* 0x000000273f057290 */ /* 0x000fe200087fe43f */
[----:B------:R-:W-:-:S11]  /*15040*/  VIADD R11, R18, 0x400 ;  /* 0x00000400120b7836 */ /* 0x000fd60000000000 */
.L_x_4702:
        /* <DEDUP_REMOVED lines=15> */
.L_x_4703:
        /* <DEDUP_REMOVED lines=15> */
.L_x_4704:
        /* <DEDUP_REMOVED lines=12> */
.L_x_4689:
[----:B------:R-:W-:Y:S05]  /*152f0*/  BSYNC B1 ;  /* 0x0000000000017941 */ /* 0x000fea0003800000 */
.L_x_4688:
[----:B------:R-:W2:Y:S01]  /*15300*/  LDL R3, [R1+0xc] ;  /* 0x00000c0001037983 */ /* 0x000ea20000100800 */
[----:B------:R-:W-:Y:S01]  /*15310*/  VIADD R18, R4, 0x1 ;  /* 0x0000000104127836 */ /* 0x000fe20000000000 */
[----:B------:R-:W-:Y:S01]  /*15320*/  BSSY B1, `(.L_x_4705) ;  /* 0x00000b0000017945 */ /* 0x000fe20003800000 */
[----:B------:R-:W-:-:S03]  /*15330*/  VIADD R7, R0, 0xffffffff ;  /* 0xffffffff00077836 */ /* 0x000fc60000000000 */
[----:B------:R-:W-:-:S04]  /*15340*/  ISETP.NE.AND P0, PT, R18, 0x2, PT ;  /* 0x000000021200780c */ /* 0x000fc80003f05270 */
[----:B------:R-:W-:Y:S02]  /*15350*/  SEL R2, RZ, 0x1, P0 ;  /* 0x00000001ff027807 */ /* 0x000fe40000000000 */
[----:B------:R-:W-:Y:S02]  /*15360*/  SEL R18, R18, RZ, P0 ;  /* 0x000000ff12127207 */ /* 0x000fe40000000000 */
[----:B------:R-:W-:-:S05]  /*15370*/  LOP3.LUT R11, R5, R2, RZ, 0x3c, !PT ;  /* 0x00000002050b7212 */ /* 0x000fca00078e3cff */
[----:B------:R1:W-:Y:S01]  /*15380*/  STL [R1+0x4], R11 ;  /* 0x0000040b01007387 */ /* 0x0003e20000100800 */
[----:B--2---:R-:W-:-:S13]  /*15390*/  LOP3.LUT P1, RZ, R3, 0x2, RZ, 0xc0, !PT ;  /* 0x0000000203ff7812 */ /* 0x004fda000782c0ff */
[----:B-1----:R-:W-:Y:S05]  /*153a0*/  @!P1 BRA `(.L_x_4706) ;  /* 0x00000008009c9947 */ /* 0x002fea0003800000 */
[----:B------:R-:W-:Y:S01]  /*153b0*/  LOP3.LUT P1, RZ, R3, 0x1, RZ, 0xc0, !PT ;  /* 0x0000000103ff7812 */ /* 0x000fe2000782c0ff */
[----:B0-----:R-:W-:-:S12]  /*153c0*/  IMAD.MOV.U32 R10, RZ, RZ, R7 ;  /* 0x000000ffff0a7224 */ /* 0x001fd800078e0007 */
[----:B------:R-:W-:Y:S05]  /*153d0*/  @!P1 BRA `(.L_x_4707) ;  /* 0x0000000000549947 */ /* 0x000fea0003800000 */
[----:B------:R-:W2:Y:S01]  /*153e0*/  LDL R13, [R1+0x8] ;  /* 0x00000800010d7983 */ /* 0x000ea20000100800 */
        /* <DEDUP_REMOVED lines=20> */
.L_x_4707:
[----:B------:R-:W-:Y:S01]  /*15530*/  IMAD R2, R18, 0x8, R17 ;  /* 0x0000000812027824 */ /* 0x000fe200078e0211 */
[----:B------:R-:W-:Y:S01]  /*15540*/  SHF.L.U32 R3, R11, 0x1f, RZ ;  /* 0x0000001f0b037819 */ /* 0x000fe200000006ff */
[----:B------:R-:W-:Y:S03]  /*15550*/  BSSY B2, `(.L_x_4708) ;  /* 0x0000003000027945 */ /* 0x000fe60003800000 */
[----:B------:R-:W1:Y:S02]  /*15560*/  SYNCS.PHASECHK.TRANS64.TRYWAIT P0, [R2+URZ+0x30840], R3 ;  /* 0x03084003020075a7 */ /* 0x000e64000800017f */
[----:B-1----:R-:W-:Y:S05]  /*15570*/  @!P0 BRA `(.L_x_4709) ;  /* 0x0000002400c88947 */ /* 0x002fea0003800000 */
.L_x_4779:
[----:B------:R-:W-:Y:S05]  /*15580*/  BSYNC B2 ;  /* 0x0000000000027941 */ /* 0x000fea0003800000 */
.L_x_4708:
        /* <DEDUP_REMOVED lines=12> */
.L_x_4711:
[----:B------:R-:W-:Y:S05]  /*15650*/  BSYNC B2 ;  /* 0x0000000000027941 */ /* 0x000fea0003800000 */
.L_x_4710:
[----:B------:R-:W-:Y:S01]  /*15660*/  IMAD.MOV.U32 R14, RZ, RZ, RZ ;  /* 0x000000ffff0e7224 */ /* 0x000fe200078e00ff */
[----:B------:R-:W-:Y:S01]  /*15670*/  UIADD3 UR4, UP0, UR38, 0x370, URZ ;  /* 0x0000037026047890 */ /* 0x000fe2000ff1e03f */
[C---:B-1----:R-:W-:Y:S01]  /*15680*/  IMAD R3, R18.reuse, 0x8, R6 ;  /* 0x0000000812037824 */ /* 0x042fe200078e0206 */
[----:B------:R-:W-:Y:S01]  /*15690*/  PLOP3.LUT P0, PT, PT, PT, PT, 0x80, 0x0 ;  /* 0x000000000000781c */ /* 0x000fe20003f0f070 */
[----:B------:R-:W-:Y:S01]  /*156a0*/  IMAD R9, R18, 0x9000, R17 ;  /* 0x0000900012097824 */ /* 0x000fe200078e0211 */
[----:B------:R-:W-:Y:S01]  /*156b0*/  R2UR UR10, R14 ;  /* 0x000000000e0a72ca */ /* 0x000fe200000e0000 */
[----:B------:R-:W-:Y:S01]  /*156c0*/  VIADD R3, R3, 0x30 ;  /* 0x0000003003037836 */ /* 0x000fe20000000000 */
[----:B------:R-:W-:Y:S01]  /*156d0*/  UIADD3.X UR5, URZ, UR39, URZ, UP0, !UPT ;  /* 0x000000273f057290 */ /* 0x000fe200087fe43f */
[----:B------:R-:W-:Y:S01]  /*156e0*/  IMAD R2, R10, 0x60, RZ ;  /* 0x000000600a027824 */ /* 0x000fe200078e02ff */
[----:B------:R-:W-:Y:S01]  /*156f0*/  UMOV UR6, 0x0 ;  /* 0x0000000000067882 */ /* 0x000fe20000000000 */
[----:B------:R-:W-:Y:S01]  /*15700*/  VIADD R11, R9, 0x1e400 ;  /* 0x0001e400090b7836 */ /* 0x000fe20000000000 */
[----:B------:R-:W-:-:S09]  /*15710*/  UMOV UR7, 0x14f00000 ;  /* 0x14f0000000077882 */ /* 0x000fd20000000000 */
.L_x_4712:
        /* <DEDUP_REMOVED lines=16> */
.L_x_4713:
        /* <DEDUP_REMOVED lines=16> */
.L_x_4714:
        /* <DEDUP_REMOVED lines=15> */
.L_x_4780:
[----:B------:R-:W-:Y:S05]  /*15a10*/  BSYNC B2 ;  /* 0x0000000000027941 */ /* 0x000fea0003800000 */
.L_x_4715:
        /* <DEDUP_REMOVED lines=11> */
.L_x_4718:
[----:B------:R-:W-:Y:S05]  /*15ad0*/  BSYNC B2 ;  /* 0x0000000000027941 */ /* 0x000fea0003800000 */
.L_x_4717:
        /* <DEDUP_REMOVED lines=10> */
.L_x_4719:
        /* <DEDUP_REMOVED lines=15> */
.L_x_4720:
        /* <DEDUP_REMOVED lines=15> */
.L_x_4721:
        /* <DEDUP_REMOVED lines=12> */
.L_x_4706:
[----:B------:R-:W-:Y:S05]  /*15e20*/  BSYNC B1 ;  /* 0x0000000000017941 */ /* 0x000fea0003800000 */
.L_x_4705:
[----:B------:R-:W-:Y:S01]  /*15e30*/  ISETP.GT.AND P0, PT, R7, UR40, PT ;  /* 0x0000002807007c0c */ /* 0x000fe2000bf04270 */
[----:B------:R-:W-:-:S12]  /*15e40*/  VIADD R0, R0, 0xfffffffe ;  /* 0xfffffffe00007836 */ /* 0x000fd80000000000 */
[----:B------:R-:W-:Y:S05]  /*15e50*/  @P0 BRA `(.L_x_4722) ;  /* 0xffffffe8005c0947 */ /* 0x000fea000383ffff */
.L_x_4687:
[----:B------:R-:W-:Y:S05]  /*15e60*/  BSYNC B0 ;  /* 0x0000000000007941 */ /* 0x000fea0003800000 */
.L_x_4668:
[----:B0-----:R-:W0:Y:S01]  /*15e70*/  S2R R0, SR_TID.X ;  /* 0x0000000000007919 */ /* 0x001e220000002100 */
[----:B------:R-:W-:Y:S01]  /*15e80*/  BSSY B0, `(.L_x_4723) ;  /* 0x0000012000007945 */ /* 0x000fe20003800000 */
[----:B0-----:R-:W-:-:S04]  /*15e90*/  LOP3.LUT R6, R0, 0x7f, RZ, 0xc0, !PT ;  /* 0x0000007f00067812 */ /* 0x001fc800078ec0ff */
[----:B------:R-:W-:-:S13]  /*15ea0*/  ISETP.NE.AND P1, PT, R6, RZ, PT ;  /* 0x000000ff0600720c */ /* 0x000fda0003f25270 */
[----:B------:R-:W-:Y:S05]  /*15eb0*/  @P1 BRA `(.L_x_4724) ;  /* 0x0000000000381947 */ /* 0x000fea0003800000 */
[----:B------:R-:W0:Y:S01]  /*15ec0*/  S2R R3, SR_LANEID ;  /* 0x0000000000037919 */ /* 0x000e220000000000 */
[----:B------:R-:W-:Y:S01]  /*15ed0*/  VOTEU.ANY UR4, UPT, PT ;  /* 0x0000000000047886 */ /* 0x000fe200038e0100 */
[----:B------:R-:W-:Y:S01]  /*15ee0*/  ULDC.64 UR6, c[0x0][0x208] ;  /* 0x0000820000067ab9 */ /* 0x000fe20000000a00 */
[----:B------:R-:W0:Y:S08]  /*15ef0*/  FLO.U32 R0, UR4 ;  /* 0x0000000400007d00 */ /* 0x000e3000080e0000 */
[----:B------:R-:W1:Y:S01]  /*15f00*/  POPC R5, UR4 ;  /* 0x0000000400057d09 */ /* 0x000e620008000000 */
[----:B0-----:R-:W-:-:S02]  /*15f10*/  ISETP.EQ.U32.AND P0, PT, R0, R3, PT ;  /* 0x000000030000720c */ /* 0x001fc40003f02070 */
[----:B------:R-:W1:Y:S11]  /*15f20*/  LDC.64 R2, c[0x0][0xc80] ;  /* 0x00032000ff027b82 */ /* 0x000e760000000a00 */
[----:B-1----:R-:W2:Y:S01]  /*15f30*/  @P0 ATOMG.E.ADD.STRONG.GPU PT, R3, desc[UR6][R2.64], R5 ;  /* 0x00000005020309a8 */ /* 0x002ea200081ee1c6 */
[----:B------:R-:W0:Y:S02]  /*15f40*/  S2R R4, SR_LTMASK ;  /* 0x0000000000047919 */ /* 0x000e240000003900 */
[----:B0-----:R-:W-:-:S04]  /*15f50*/  LOP3.LUT R4, R4, UR4, RZ, 0xc0, !PT ;  /* 0x0000000404047c12 */ /* 0x001fc8000f8ec0ff */
[----:B------:R-:W0:Y:S01]  /*15f60*/  POPC R7, R4 ;  /* 0x0000000400077309 */ /* 0x000e220000000000 */
[----:B--2---:R-:W0:Y:S02]  /*15f70*/  SHFL.IDX PT, R0, R3, R0, 0x1f ;  /* 0x00001f0003007589 */ /* 0x004e2400000e0000 */
[----:B0-----:R-:W-:-:S05]  /*15f80*/  IADD3 R0, R0, UR44, R7 ;  /* 0x0000002c00007c10 */ /* 0x001fca000fffe007 */
[----:B------:R0:W-:Y:S02]  /*15f90*/  STL [R1+0x14], R0 ;  /* 0x0000140001007387 */ /* 0x0001e40000100800 */
.L_x_4724:
[----:B------:R-:W-:Y:S05]  /*15fa0*/  BSYNC B0 ;  /* 0x0000000000007941 */ /* 0x000fea0003800000 */
.L_x_4723:
[----:B0-----:R-:W2:Y:S01]  /*15fb0*/  LDL R0, [R1+0xc] ;  /* 0x00000c0001007983 */ /* 0x001ea20000100800 */
[----:B------:R-:W-:Y:S01]  /*15fc0*/  BSSY B0, `(.L_x_4725) ;  /* 0x0000047000007945 */ /* 0x000fe20003800000 */
[----:B--2---:R-:W-:-:S13]  /*15fd0*/  LOP3.LUT P0, RZ, R0, 0x2, RZ, 0xc0, !PT ;  /* 0x0000000200ff7812 */ /* 0x004fda000780c0ff */
        /* <DEDUP_REMOVED lines=8> */
.L_x_4781:
[----:B------:R-:W-:Y:S05]  /*16060*/  BSYNC B1 ;  /* 0x0000000000017941 */ /* 0x000fea0003800000 */
.L_x_4727:
[----:B------:R-:W-:Y:S04]  /*16070*/  BSSY B1, `(.L_x_4729) ;  /* 0x0000009000017945 */ /* 0x000fe80003800000 */
        /* <DEDUP_REMOVED lines=8> */
.L_x_4730:
[----:B------:R-:W-:Y:S05]  /*16100*/  BSYNC B1 ;  /* 0x0000000000017941 */ /* 0x000fea0003800000 */
.L_x_4729:
        /* <DEDUP_REMOVED lines=10> */
.L_x_4731:
        /* <DEDUP_REMOVED lines=15> */
.L_x_4732:
        /* <DEDUP_REMOVED lines=15> */
.L_x_4733:
        /* <DEDUP_REMOVED lines=10> */
.L_x_4726:
[----:B------:R-:W-:Y:S05]  /*16430*/  BSYNC B0 ;  /* 0x0000000000007941 */ /* 0x000fea0003800000 */
.L_x_4725:
[----:B------:R-:W2:Y:S01]  /*16440*/  LDL.LU R3, [R1+0x4] ;  /* 0x0000040001037983 */ /* 0x000ea20000300800 */
[----:B------:R-:W-:-:S05]  /*16450*/  VIADD R18, R18, 0x1 ;  /* 0x0000000112127836 */ /* 0x000fca0000000000 */
[----:B------:R-:W-:-:S04]  /*16460*/  ISETP.NE.AND P0, PT, R18, 0x2, PT ;  /* 0x000000021200780c */ /* 0x000fc80003f05270 */
[----:B------:R-:W-:Y:S02]  /*16470*/  SEL R0, RZ, 0x1, P0 ;  /* 0x00000001ff007807 */ /* 0x000fe40000000000 */
[----:B------:R-:W-:Y:S02]  /*16480*/  SEL R18, R18, RZ, P0 ;  /* 0x000000ff12127207 */ /* 0x000fe40000000000 */
[----:B--2---:R-:W-:-:S05]  /*16490*/  LOP3.LUT R3, R3, R0, RZ, 0x3c, !PT ;  /* 0x0000000003037212 */ /* 0x004fca00078e3cff */
[----:B------:R0:W-:Y:S02]  /*164a0*/  STL [R1+0x4], R3 ;  /* 0x0000040301007387 */ /* 0x0001e40000100800 */
.L_x_4648:
[----:B------:R-:W-:Y:S05]  /*164b0*/  BSYNC B7 ;  /* 0x0000000000077941 */ /* 0x000fea0003800000 */
.L_x_4646:
[----:B-1----:R-:W2:Y:S04]  /*164c0*/  LDL R0, [R1+0xc] ;  /* 0x00000c0001007983 */ /* 0x002ea80000100800 */
[----:B------:R1:W5:Y:S01]  /*164d0*/  LDL R2, [R1+0x14] ;  /* 0x0000140001027983 */ /* 0x0003620000100800 */
[----:B--2---:R-:W-:-:S13]  /*164e0*/  LOP3.LUT P0, RZ, R0, 0x4, RZ, 0xc0, !PT ;  /* 0x0000000400ff7812 */ /* 0x004fda000780c0ff */
[----:B-1----:R-:W-:Y:S05]  /*164f0*/  @!P0 BRA `(.L_x_4734) ;  /* 0x0000000000288947 */ /* 0x002fea0003800000 */
[----:B------:R-:W-:Y:S05]  /*16500*/  WARPSYNC.ALL ;  /* 0x0000000000007948 */ /* 0x000fea0003800000 */
[----:B------:R-:W1:Y:S08]  /*16510*/  S2UR UR5, SR_CgaCtaId ;  /* 0x00000000000579c3 */ /* 0x000e700000008800 */
[----:B------:R-:W-:Y:S06]  /*16520*/  BAR.SYNC.DEFER_BLOCKING 0x5, 0x180 ;  /* 0x0146000000007b1d */ /* 0x000fec0000010000 */
[----:B------:R-:W-:-:S02]  /*16530*/  UMOV UR4, 0x400 ;  /* 0x0000040000047882 */ /* 0x000fc40000000000 */
[----:B-1----:R-:W-:-:S06]  /*16540*/  ULEA UR4, UR5, UR4, 0x18 ;  /* 0x0000000405047291 */ /* 0x002fcc000f8ec03f */
[----:B------:R-:W-:-:S05]  /*16550*/  IMAD.U32 R17, RZ, RZ, UR4 ;  /* 0x00000004ff117e24 */ /* 0x000fca000f8e00ff */
[----:B-----5:R-:W1:Y:S04]  /*16560*/  LDS R2, [R17+0x308d0] ;  /* 0x0308d00011027984 */ /* 0x020e680000000800 */
[----:B-1----:R3:W-:Y:S01]  /*16570*/  STL [R1+0x14], R2 ;  /* 0x0000140201007387 */ /* 0x0027e20000100800 */
[----:B------:R-:W-:Y:S06]  /*16580*/  BAR.ARV 0x4, 0x180 ;  /* 0x0106000000007b1d */ /* 0x000fec0000002000 */
[----:B------:R-:W-:Y:S05]  /*16590*/  BRA `(.L_x_4735) ;  /* 0x00000000002c7947 */ /* 0x000fea0003800000 */
.L_x_4734:
[----:B------:R-:W-:-:S03]  /*165a0*/  UMOV UR4, 0xffffffff ;  /* 0xffffffff00047882 */ /* 0x000fc60000000000 */
[----:B------:R-:W-:Y:S05]  /*165b0*/  BRA.DIV UR4, `(.L_x_4736) ;  /* 0x0000001604f47947 */ /* 0x000fea000b800000 */
[----:B-----5:R1:W2:Y:S02]  /*165c0*/  SHFL.IDX PT, R14, R2, RZ, 0x1f ;  /* 0x00001fff020e7589 */ /* 0x0202a400000e0000 */
.L_x_4784:
[----:B0-----:R-:W0:Y:S01]  /*165d0*/  @!P1 S2R R3, SR_CgaCtaId ;  /* 0x0000000000039919 */ /* 0x001e220000008800 */
[----:B------:R-:W-:Y:S05]  /*165e0*/  WARPSYNC.ALL ;  /* 0x0000000000007948 */ /* 0x000fea0003800000 */
[----:B------:R-:W-:Y:S01]  /*165f0*/  BAR.SYNC.DEFER_BLOCKING 0x4, 0x180 ;  /* 0x0106000000007b1d */ /* 0x000fe20000010000 */
[----:B------:R-:W-:-:S05]  /*16600*/  @!P1 MOV R0, 0x400 ;  /* 0x0000040000009802 */ /* 0x000fca0000000f00 */
[----:B--2---:R2:W-:Y:S01]  /*16610*/  STL [R1+0x14], R14 ;  /* 0x0000140e01007387 */ /* 0x0045e20000100800 */
[----:B0-----:R-:W-:-:S05]  /*16620*/  @!P1 LEA R17, R3, R0, 0x18 ;  /* 0x0000000003119211 */ /* 0x001fca00078ec0ff */
[----:B------:R2:W-:Y:S01]  /*16630*/  @!P1 STS [R17+0x308d0], R2 ;  /* 0x0308d00211009388 */ /* 0x0005e20000000800 */
[----:B------:R-:W-:Y:S06]  /*16640*/  BAR.ARV 0x5, 0x180 ;  /* 0x0146000000007b1d */ /* 0x000fec0000002000 */
.L_x_4735:
[----:B------:R-:W4:Y:S01]  /*16650*/  LDL R0, [R1+0x14] ;  /* 0x0000140001007983 */ /* 0x000f220000100800 */
[----:B------:R-:W-:Y:S02]  /*16660*/  ULDC UR4, c[0x0][0xc38] ;  /* 0x00030e0000047ab9 */ /* 0x000fe40000000800 */
[----:B----4-:R-:W-:-:S13]  /*16670*/  ISETP.GE.AND P0, PT, R0, UR4, PT ;  /* 0x0000000400007c0c */ /* 0x010fda000bf06270 */
[----:B------:R-:W-:Y:S05]  /*16680*/  @!P0 BRA `(.L_x_4737) ;  /* 0xffffffb000dc8947 */ /* 0x000fea000383ffff */
.L_x_4637:
[----:B0-----:R-:W4:Y:S01]  /*16690*/  LDL.LU R0, [R1+0x18] ;  /* 0x0000180001007983 */ /* 0x001f220000300800 */
[----:B------:R-:W-:Y:S01]  /*166a0*/  BSSY B0, `(.L_x_4738) ;  /* 0x000000b000007945 */ /* 0x000fe20003800000 */
[----:B------:R-:W0:Y:S01]  /*166b0*/  S2R R5, SR_CgaCtaId ;  /* 0x0000000000057919 */ /* 0x000e220000008800 */
[----:B----4-:R-:W-:-:S05]  /*166c0*/  VIADD R0, R0, 0x1 ;  /* 0x0000000100007836 */ /* 0x010fca0000000000 */
[----:B-123--:R-:W-:-:S04]  /*166d0*/  LEA.HI R2, R0, R0, RZ, 0x1 ;  /* 0x0000000000027211 */ /* 0x00efc800078f08ff */
[----:B------:R-:W-:-:S05]  /*166e0*/  LOP3.LUT R3, R2, 0xfffffffe, RZ, 0xc0, !PT ;  /* 0xfffffffe02037812 */ /* 0x000fca00078ec0ff */
[----:B------:R-:W-:Y:S01]  /*166f0*/  IMAD.IADD R3, R0, 0x1, -R3 ;  /* 0x0000000100037824 */ /* 0x000fe200078e0a03 */
[----:B------:R-:W-:-:S04]  /*16700*/  MOV R0, 0x400 ;  /* 0x0000040000007802 */ /* 0x000fc80000000f00 */
[----:B0-----:R-:W-:Y:S02]  /*16710*/  LEA R0, R5, R0, 0x18 ;  /* 0x0000000005007211 */ /* 0x001fe400078ec0ff */
[----:B------:R-:W-:-:S04]  /*16720*/  SHF.L.U32 R3, R3, 0x1f, RZ ;  /* 0x0000001f03037819 */ /* 0x000fc800000006ff */
[----:B------:R-:W0:Y:S02]  /*16730*/  SYNCS.PHASECHK.TRANS64.TRYWAIT P0, [R0+URZ+0x30820], R3 ;  /* 0x03082003000075a7 */ /* 0x000e24000800017f */
[----:B0-----:R-:W-:Y:S05]  /*16740*/  @!P0 BRA `(.L_x_4739) ;  /* 0x0000001400b88947 */ /* 0x001fea0003800000 */
.L_x_4785:
[----:B------:R-:W-:Y:S05]  /*16750*/  BSYNC B0 ;  /* 0x0000000000007941 */ /* 0x000fea0003800000 */
.L_x_4738:
[----:B------:R-:W-:-:S03]  /*16760*/  UMOV UR4, 0xffffffff ;  /* 0xffffffff00047882 */ /* 0x000fc60000000000 */
[----:B------:R-:W-:Y:S05]  /*16770*/  BRA.DIV UR4, `(.L_x_4740) ;  /* 0x0000001604c07947 */ /* 0x000fea000b800000 */
[----:B------:R-:W1:Y:S02]  /*16780*/  S2R R2, SR_TID.X ;  /* 0x0000000000027919 */ /* 0x000e640000002100 */
[----:B-1----:R-:W-:-:S04]  /*16790*/  SHF.R.U32.HI R2, RZ, 0x5, R2 ;  /* 0x00000005ff027819 */ /* 0x002fc80000011602 */
[----:B------:R-:W-:-:S05]  /*167a0*/  LOP3.LUT R2, R2, 0x3, RZ, 0xc0, !PT ;  /* 0x0000000302027812 */ /* 0x000fca00078ec0ff */
[----:B------:R1:W2:Y:S02]  /*167b0*/  SHFL.IDX PT, R14, R2, RZ, 0x1f ;  /* 0x00001fff020e7589 */ /* 0x0002a400000e0000 */
.L_x_4788:
[----:B--2---:R-:W-:Y:S01]  /*167c0*/  ISETP.NE.AND P0, PT, R14, RZ, PT ;  /* 0x000000ff0e00720c */ /* 0x004fe20003f05270 */
[----:B------:R-:W-:-:S12]  /*167d0*/  BSSY B0, `(.L_x_4741) ;  /* 0x0000027000007945 */ /* 0x000fd80003800000 */
[----:B------:R-:W-:Y:S05]  /*167e0*/  @P0 BRA `(.L_x_4742) ;  /* 0x0000000000940947 */ /* 0x000fea0003800000 */
[----:B------:R-:W-:-:S03]  /*167f0*/  UMOV UR4, 0xffffffff ;  /* 0xffffffff00047882 */ /* 0x000fc60000000000 */
[----:B------:R-:W-:Y:S05]  /*16800*/  BRA.DIV UR4, `(.L_x_4743) ;  /* 0x0000001604d07947 */ /* 0x000fea000b800000 */
[----:B------:R-:W-:-:S13]  /*16810*/  ELECT P6, URZ, PT ;  /* 0x00000000003f782f */ /* 0x000fda00038c0000 */
.L_x_4791:
        /* <DEDUP_REMOVED lines=8> */
.L_x_4744:
        /* <DEDUP_REMOVED lines=13> */
.L_x_4792:
[----:B------:R-:W1:Y:S02]  /*16970*/  SYNCS.PHASECHK.TRANS64.TRYWAIT P0, [R3+URZ], R2 ;  /* 0x00000002030075a7 */ /* 0x000e64000800017f */
[----:B-1----:R-:W-:Y:S05]  /*16980*/  @!P0 BRA `(.L_x_4746) ;  /* 0x0000001400a48947 */ /* 0x002fea0003800000 */
.L_x_4793:
[----:B------:R-:W-:Y:S05]  /*16990*/  @!P2 BRA `(.L_x_4747) ;  /* 0x000000000004a947 */ /* 0x000fea0003800000 */
[----:B------:R-:W-:Y:S01]  /*169a0*/  BPT.TRAP 0x1 ;  /* 0x000000040000795c */ /* 0x000fe20000300000 */
.L_x_4747:
[----:B-1----:R-:W-:-:S04]  /*169b0*/  VIADD R3, R0, 0x30860 ;  /* 0x0003086000037836 */ /* 0x002fc80000000000 */
[----:B------:R-:W-:-:S04]  /*169c0*/  IMAD R18, R18, 0x8, R3 ;  /* 0x0000000812127824 */ /* 0x000fc800078e0203 */
[----:B------:R-:W1:Y:S02]  /*169d0*/  SYNCS.PHASECHK.TRANS64.TRYWAIT P0, [R18+URZ], R5 ;  /* 0x00000005120075a7 */ /* 0x000e64000800017f */
[----:B-1----:R-:W-:Y:S05]  /*169e0*/  @!P0 BRA `(.L_x_4748) ;  /* 0x0000001400a08947 */ /* 0x002fea0003800000 */
.L_x_4794:
[----:B------:R-:W-:-:S07]  /*169f0*/  IMAD R3, R4, 0x8, R3 ;  /* 0x0000000804037824 */ /* 0x000fce00078e0203 */
.L_x_4749:
[----:B--2---:R2:W3:Y:S02]  /*16a00*/  SYNCS.PHASECHK.TRANS64.TRYWAIT P0, [R3+URZ], R2 ;  /* 0x00000002030075a7 */ /* 0x0044e4000800017f */
[----:B---3--:R-:W-:Y:S05]  /*16a10*/  @!P0 NANOSLEEP.SYNCS 0x989680 ;  /* 0x009896800000895d */ /* 0x008fea0003900000 */
[----:B------:R-:W3:Y:S02]  /*16a20*/  @!P0 SYNCS.PHASECHK.TRANS64 P0, [R3+URZ], R2 ;  /* 0x00000002030085a7 */ /* 0x000ee4000800007f */
[----:B---3--:R-:W-:Y:S05]  /*16a30*/  @!P0 BRA `(.L_x_4749) ;  /* 0xfffffffc00f08947 */ /* 0x008fea000383ffff */
.L_x_4742:
[----:B------:R-:W-:Y:S05]  /*16a40*/  BSYNC B0 ;  /* 0x0000000000007941 */ /* 0x000fea0003800000 */
.L_x_4741:
[----:B------:R-:W-:Y:S05]  /*16a50*/  EXIT ;  /* 0x000000000000794d */ /* 0x000fea0003800000 */
.L_x_4550:
[----:B0-----:R-:W-:-:S04]  /*16a60*/  IMAD.U32 R3, RZ, RZ, UR38 ;  /* 0x00000026ff037e24 */ /* 0x001fc8000f8e00ff */
[----:B------:R0:W1:Y:S03]  /*16a70*/  SYNCS.PHASECHK.TRANS64.TRYWAIT P1, [R3+URZ+0x30800], R0 ;  /* 0x03080000030075a7 */ /* 0x000066000802017f */
[----:B-1----:R-:W-:Y:S05]  /*16a80*/  @!P1 NANOSLEEP.SYNCS 0x989680 ;  /* 0x009896800000995d */ /* 0x002fea0003900000 */
[----:B------:R-:W1:Y:S02]  /*16a90*/  @!P1 SYNCS.PHASECHK.TRANS64 P1, [R3+URZ+0x30800], R0 ;  /* 0x03080000030095a7 */ /* 0x000e64000802007f */
[----:B-1----:R-:W-:Y:S05]  /*16aa0*/  @!P1 BRA `(.L_x_4550) ;  /* 0xfffffffc00ec9947 */ /* 0x002fea000383ffff */
[----:B------:R-:W-:Y:S05]  /*16ab0*/  BRA `(.L_x_4750) ;  /* 0xfffffeb000487947 */ /* 0x000fea000383ffff */
.L_x_4554:
[----:B-1----:R1:W3:Y:S02]  /*16ac0*/  SYNCS.PHASECHK.TRANS64.TRYWAIT P1, [R11+URZ+0x30830], R0 ;  /* 0x030830000b0075a7 */ /* 0x0022e4000802017f */
[----:B---3--:R-:W-:Y:S05]  /*16ad0*/  @!P1 NANOSLEEP.SYNCS 0x989680 ;  /* 0x009896800000995d */ /* 0x008fea0003900000 */
[----:B------:R-:W3:Y:S02]  /*16ae0*/  @!P1 SYNCS.PHASECHK.TRANS64 P1, [R11+URZ+0x30830], R0 ;  /* 0x030830000b0095a7 */ /* 0x000ee4000802007f */
[----:B---3--:R-:W-:Y:S05]  /*16af0*/  @!P1 BRA `(.L_x_4554) ;  /* 0xfffffffc00f09947 */ /* 0x008fea000383ffff */
[----:B------:R-:W-:Y:S05]  /*16b00*/  BRA `(.L_x_4553) ;  /* 0xfffffeb0007c7947 */ /* 0x000fea000383ffff */
.L_x_4570:
[----:B-1----:R-:W-:-:S04]  /*16b10*/  IMAD.U32 R12, RZ, RZ, UR7 ;  /* 0x00000007ff0c7e24 */ /* 0x002fc8000f8e00ff */
[----:B------:R1:W2:Y:S03]  /*16b20*/  SYNCS.PHASECHK.TRANS64.TRYWAIT P1, [R12+URZ+0x30830], R9 ;  /* 0x030830090c0075a7 */ /* 0x0002a6000802017f */
[----:B--2---:R-:W-:Y:S05]  /*16b30*/  @!P1 NANOSLEEP.SYNCS 0x989680 ;  /* 0x009896800000995d */ /* 0x004fea0003900000 */
[----:B------:R-:W2:Y:S02]  /*16b40*/  @!P1 SYNCS.PHASECHK.TRANS64 P1, [R12+URZ+0x30830], R9 ;  /* 0x030830090c0095a7 */ /* 0x000ea4000802007f */
[----:B--2---:R-:W-:Y:S05]  /*16b50*/  @!P1 BRA `(.L_x_4570) ;  /* 0xfffffffc00ec9947 */ /* 0x004fea000383ffff */
[----:B------:R-:W-:Y:S05]  /*16b60*/  BRA `(.L_x_4569) ;  /* 0xfffffee400247947 */ /* 0x000fea000383ffff */
.L_x_4574:
[----:B01----:R-:W-:-:S04]  /*16b70*/  IMAD.U32 R9, RZ, RZ, UR6 ;  /* 0x00000006ff097e24 */ /* 0x003fc8000f8e00ff */
[----:B------:R0:W1:Y:S03]  /*16b80*/  SYNCS.PHASECHK.TRANS64.TRYWAIT P1, [R9+URZ+0x30850], R0 ;  /* 0x03085000090075a7 */ /* 0x000066000802017f */
[----:B-1----:R-:W-:Y:S05]  /*16b90*/  @!P1 NANOSLEEP.SYNCS 0x989680 ;  /* 0x009896800000995d */ /* 0x002fea0003900000 */
[----:B------:R-:W1:Y:S02]  /*16ba0*/  @!P1 SYNCS.PHASECHK.TRANS64 P1, [R9+URZ+0x30850], R0 ;  /* 0x03085000090095a7 */ /* 0x000e64000802007f */
[----:B-1----:R-:W-:Y:S05]  /*16bb0*/  @!P1 BRA `(.L_x_4574) ;  /* 0xfffffffc00ec9947 */ /* 0x002fea000383ffff */
[----:B------:R-:W-:Y:S05]  /*16bc0*/  BRA `(.L_x_4573) ;  /* 0xfffffeec00cc7947 */ /* 0x000fea000383ffff */
.L_x_4591:
[----:B-1----:R-:W-:-:S04]  /*16bd0*/  IMAD.U32 R4, RZ, RZ, UR6 ;  /* 0x00000006ff047e24 */ /* 0x002fc8000f8e00ff */
[----:B------:R1:W2:Y:S03]  /*16be0*/  SYNCS.PHASECHK.TRANS64.TRYWAIT P1, [R4+URZ+0x30830], R3 ;  /* 0x03083003040075a7 */ /* 0x0002a6000802017f */
[----:B--2---:R-:W-:Y:S05]  /*16bf0*/  @!P1 NANOSLEEP.SYNCS 0x989680 ;  /* 0x009896800000995d */ /* 0x004fea0003900000 */
[----:B------:R-:W2:Y:S02]  /*16c00*/  @!P1 SYNCS.PHASECHK.TRANS64 P1, [R4+URZ+0x30830], R3 ;  /* 0x03083003040095a7 */ /* 0x000ea4000802007f */
[----:B--2---:R-:W-:Y:S05]  /*16c10*/  @!P1 BRA `(.L_x_4591) ;  /* 0xfffffffc00ec9947 */ /* 0x004fea000383ffff */
[----:B------:R-:W-:Y:S05]  /*16c20*/  BRA `(.L_x_4590) ;  /* 0xffffff1c00187947 */ /* 0x000fea000383ffff */
.L_x_4595:
[----:B01----:R-:W-:-:S04]  /*16c30*/  IMAD.U32 R3, RZ, RZ, UR10 ;  /* 0x0000000aff037e24 */ /* 0x003fc8000f8e00ff */
[----:B------:R0:W1:Y:S03]  /*16c40*/  SYNCS.PHASECHK.TRANS64.TRYWAIT P1, [R3+URZ+0x30850], R0 ;  /* 0x03085000030075a7 */ /* 0x000066000802017f */
[----:B-1----:R-:W-:Y:S05]  /*16c50*/  @!P1 NANOSLEEP.SYNCS 0x989680 ;  /* 0x009896800000995d */ /* 0x002fea0003900000 */
[----:B------:R-:W1:Y:S02]  /*16c60*/  @!P1 SYNCS.PHASECHK.TRANS64 P1, [R3+URZ+0x30850], R0 ;  /* 0x03085000030095a7 */ /* 0x000e64000802007f */
[----:B-1----:R-:W-:Y:S05]  /*16c70*/  @!P1 BRA `(.L_x_4595) ;  /* 0xfffffffc00ec9947 */ /* 0x002fea000383ffff */
[----:B------:R-:W-:Y:S05]  /*16c80*/  BRA `(.L_x_4594) ;  /* 0xffffff2400c07947 */ /* 0x000fea000383ffff */
.L_x_4601:
[----:B-1----:R-:W-:-:S04]  /*16c90*/  IMAD.U32 R4, RZ, RZ, UR6 ;  /* 0x00000006ff047e24 */ /* 0x002fc8000f8e00ff */
[----:B------:R1:W2:Y:S03]  /*16ca0*/  SYNCS.PHASECHK.TRANS64.TRYWAIT P1, [R4+URZ+0x30830], R3 ;  /* 0x03083003040075a7 */ /* 0x0002a6000802017f */
[----:B--2---:R-:W-:Y:S05]  /*16cb0*/  @!P1 NANOSLEEP.SYNCS 0x989680 ;  /* 0x009896800000995d */ /* 0x004fea0003900000 */
[----:B------:R-:W2:Y:S02]  /*16cc0*/  @!P1 SYNCS.PHASECHK.TRANS64 P1, [R4+URZ+0x30830], R3 ;  /* 0x03083003040095a7 */ /* 0x000ea4000802007f */
[----:B--2---:R-:W-:Y:S05]  /*16cd0*/  @!P1 BRA `(.L_x_4601) ;  /* 0xfffffffc00ec9947 */ /* 0x004fea000383ffff */
[----:B------:R-:W-:Y:S05]  /*16ce0*/  BRA `(.L_x_4600) ;  /* 0xffffff40000c7947 */ /* 0x000fea000383ffff */
.L_x_4605:
[----:B01----:R-:W-:-:S04]  /*16cf0*/  IMAD.U32 R3, RZ, RZ, UR10 ;  /* 0x0000000aff037e24 */ /* 0x003fc8000f8e00ff */
[----:B------:R0:W1:Y:S03]  /*16d00*/  SYNCS.PHASECHK.TRANS64.TRYWAIT P1, [R3+URZ+0x30850], R0 ;  /* 0x03085000030075a7 */ /* 0x000066000802017f */
[----:B-1----:R-:W-:Y:S05]  /*16d10*/  @!P1 NANOSLEEP.SYNCS 0x989680 ;  /* 0x009896800000995d */ /* 0x002fea0003900000 */
[----:B------:R-:W1:Y:S02]  /*16d20*/  @!P1 SYNCS.PHASECHK.TRANS64 P1, [R3+URZ+0x30850], R0 ;  /* 0x03085000030095a7 */ /* 0x000e64000802007f */
[----:B-1----:R-:W-:Y:S05]  /*16d30*/  @!P1 BRA `(.L_x_4605) ;  /* 0xfffffffc00ec9947 */ /* 0x002fea000383ffff */
[----:B------:R-:W-:Y:S05]  /*16d40*/  BRA `(.L_x_4604) ;  /* 0xffffff4800b47947 */ /* 0x000fea000383ffff */
.L_x_4618:
[----:B-1----:R-:W-:-:S04]  /*16d50*/  IMAD.U32 R7, RZ, RZ, UR5 ;  /* 0x00000005ff077e24 */ /* 0x002fc8000f8e00ff */
[----:B------:R1:W2:Y:S03]  /*16d60*/  SYNCS.PHASECHK.TRANS64.TRYWAIT P0, [R7+URZ+0x30850], R0 ;  /* 0x03085000070075a7 */ /* 0x0002a6000800017f */
[----:B--2---:R-:W-:Y:S05]  /*16d70*/  @!P0 NANOSLEEP.SYNCS 0x989680 ;  /* 0x009896800000895d */ /* 0x004fea0003900000 */
[----:B------:R-:W2:Y:S02]  /*16d80*/  @!P0 SYNCS.PHASECHK.TRANS64 P0, [R7+URZ+0x30850], R0 ;  /* 0x03085000070085a7 */ /* 0x000ea4000800007f */
[----:B--2---:R-:W-:Y:S05]  /*16d90*/  @!P0 BRA `(.L_x_4618) ;  /* 0xfffffffc00ec8947 */ /* 0x004fea000383ffff */
[----:B------:R-:W-:Y:S05]  /*16da0*/  BRA `(.L_x_4617) ;  /* 0xffffff7800a47947 */ /* 0x000fea000383ffff */
.L_x_4654:
[----:B------:R-:W-:Y:S02]  /*16db0*/  IMAD.MOV.U32 R13, RZ, RZ, R4 ;  /* 0x000000ffff0d7224 */ /* 0x000fe400078e0004 */
[----:B------:R-:W-:Y:S02]  /*16dc0*/  IMAD.MOV.U32 R12, RZ, RZ, RZ ;  /* 0x000000ffff0c7224 */ /* 0x000fe400078e00ff */
[----:B------:R-:W-:Y:S02]  /*16dd0*/  IMAD.MOV.U32 R11, RZ, RZ, 0x1f ;  /* 0x0000001fff0b7424 */ /* 0x000fe400078e00ff */
[----:B------:R-:W-:-:S07]  /*16de0*/  IMAD.MOV.U32 R15, RZ, RZ, -0x1 ;  /* 0xffffffffff0f7424 */ /* 0x000fce00078e00ff */
[----:B0-----:R-:W-:Y:S05]  /*16df0*/  WARPSYNC.COLLECTIVE R15, `(.L_x_4751) ;  /* 0x000000000f087348 */ /* 0x001fea0003c00000 */
[----:B------:R1:W2:Y:S02]  /*16e00*/  SHFL.IDX P6, R14, R13, R12, R11 ;  /* 0x0000000c0d0e7389 */ /* 0x0002a400000c000b */
[----:B012---:R-:W-:Y:S01]  /*16e10*/  ENDCOLLECTIVE ;  /* 0x000000000000791b */ /* 0x007fe20003800000 */
.L_x_4751:
[----:B------:R-:W-:Y:S05]  /*16e20*/  BRA `(.L_x_4752) ;  /* 0xffffffb800ac7947 */ /* 0x000fea000383ffff */
.L_x_4656:
[----:B------:R-:W-:Y:S01]  /*16e30*/  BSSY B0, `(.L_x_4753) ;  /* 0x0000006000007945 */ /* 0x000fe20003800000 */
[----:B------:R-:W-:-:S07]  /*16e40*/  IMAD.MOV.U32 R15, RZ, RZ, -0x1 ;  /* 0xffffffffff0f7424 */ /* 0x000fce00078e00ff */
[----:B01----:R-:W-:Y:S05]  /*16e50*/  WARPSYNC.COLLECTIVE R15, `(.L_x_4754) ;  /* 0x000000000f0c7348 */ /* 0x003fea0003c00000 */
[----:B------:R-:W-:Y:S02]  /*16e60*/  ELECT P6, UR62, PT ;  /* 0x00000000003e782f */ /* 0x000fe400038c0000 */
[----:B------:R-:W-:Y:S01]  /*16e70*/  MOV R14, UR62 ;  /* 0x0000003e000e7c02 */ /* 0x000fe20008000f00 */
[----:B01----:R-:W-:Y:S10]  /*16e80*/  ENDCOLLECTIVE ;  /* 0x000000000000791b */ /* 0x003ff40003800000 */
.L_x_4754:
[----:B------:R-:W-:Y:S05]  /*16e90*/  BSYNC B0 ;  /* 0x0000000000007941 */ /* 0x000fea0003800000 */
.L_x_4753:
[----:B------:R-:W-:Y:S05]  /*16ea0*/  BRA `(.L_x_4755) ;  /* 0xffffffb800b07947 */ /* 0x000fea000383ffff */
.L_x_4658:
[----:B0-----:R0:W2:Y:S02]  /*16eb0*/  SYNCS.PHASECHK.TRANS64.TRYWAIT P0, [R0+URZ+0x30840], R2 ;  /* 0x03084002000075a7 */ /* 0x0010a4000800017f */
[----:B--2---:R-:W-:Y:S05]  /*16ec0*/  @!P0 NANOSLEEP.SYNCS 0x989680 ;  /* 0x009896800000895d */ /* 0x004fea0003900000 */
[----:B------:R-:W2:Y:S02]  /*16ed0*/  @!P0 SYNCS.PHASECHK.TRANS64 P0, [R0+URZ+0x30840], R2 ;  /* 0x03084002000085a7 */ /* 0x000ea4000800007f */
[----:B--2---:R-:W-:Y:S05]  /*16ee0*/  @!P0 BRA `(.L_x_4658) ;  /* 0xfffffffc00f08947 */ /* 0x004fea000383ffff */
[----:B------:R-:W-:Y:S05]  /*16ef0*/  BRA `(.L_x_4756) ;  /* 0xffffffbc00047947 */ /* 0x000fea000383ffff */
.L_x_4662:
[----:B------:R-:W-:Y:S01]  /*16f00*/  IMAD.MOV.U32 R13, RZ, RZ, R6 ;  /* 0x000000ffff0d7224 */ /* 0x000fe200078e0006 */
[----:B------:R-:W-:Y:S01]  /*16f10*/  LOP3.LUT R8, R8, 0x7f, RZ, 0xc0, !PT ;  /* 0x0000007f08087812 */ /* 0x000fe200078ec0ff */
[----:B------:R-:W-:Y:S02]  /*16f20*/  IMAD.MOV.U32 R12, RZ, RZ, RZ ;  /* 0x000000ffff0c7224 */ /* 0x000fe400078e00ff */
[----:B------:R-:W-:Y:S01]  /*16f30*/  IMAD.MOV.U32 R11, RZ, RZ, 0x181f ;  /* 0x0000181fff0b7424 */ /* 0x000fe200078e00ff */
[----:B------:R-:W-:Y:S01]  /*16f40*/  SHF.R.U32.HI R8, RZ, 0x3, R8 ;  /* 0x00000003ff087819 */ /* 0x000fe20000011608 */
[----:B------:R-:W-:-:S04]  /*16f50*/  IMAD.MOV.U32 R15, RZ, RZ, -0x1 ;  /* 0xffffffffff0f7424 */ /* 0x000fc800078e00ff */
[----:B------:R-:W-:-:S07]  /*16f60*/  VIADD R4, R8, UR43 ;  /* 0x0000002b08047c36 */ /* 0x000fce0008000000 */
[----:B-----5:R-:W-:Y:S05]  /*16f70*/  WARPSYNC.COLLECTIVE R15, `(.L_x_4757) ;  /* 0x000000000f087348 */ /* 0x020fea0003c00000 */
[----:B------:R0:W1:Y:S02]  /*16f80*/  SHFL.IDX P6, R14, R13, R12, R11 ;  /* 0x0000000c0d0e7389 */ /* 0x00006400000c000b */
[----:B01---5:R-:W-:Y:S01]  /*16f90*/  ENDCOLLECTIVE ;  /* 0x000000000000791b */ /* 0x023fe20003800000 */
.L_x_4757:
[----:B------:R-:W-:Y:S02]  /*16fa0*/  VIADD R8, R4, 0x10 ;  /* 0x0000001004087836 */ /* 0x000fe40000000000 */
[----:B------:R-:W-:Y:S02]  /*16fb0*/  IMAD.MOV.U32 R13, RZ, RZ, R0 ;  /* 0x000000ffff0d7224 */ /* 0x000fe400078e0000 */
[----:B------:R-:W-:-:S07]  /*16fc0*/  IMAD.MOV.U32 R2, RZ, RZ, R14 ;  /* 0x000000ffff027224 */ /* 0x000fce00078e000e */
[----:B------:R-:W-:Y:S05]  /*16fd0*/  WARPSYNC.COLLECTIVE R15, `(.L_x_4758) ;  /* 0x000000000f087348 */ /* 0x000fea0003c00000 */
[----:B------:R0:W1:Y:S02]  /*16fe0*/  SHFL.IDX P6, R14, R13, R12, R11 ;  /* 0x0000000c0d0e7389 */ /* 0x00006400000c000b */
[----:B01----:R-:W-:Y:S01]  /*16ff0*/  ENDCOLLECTIVE ;  /* 0x000000000000791b */ /* 0x003fe20003800000 */
.L_x_4758:
        /* <DEDUP_REMOVED lines=18> */
[----:B------:R-:W-:-:S13]  /*17120*/  ISETP.GE.AND P4, PT, R8, R5, PT ;  /* 0x000000050800720c */ /* 0x000fda0003f86270 */
[----:B0-----:R-:W-:Y:S05]  /*17130*/  WARPSYNC.COLLECTIVE R15, `(.L_x_4759) ;  /* 0x000000000f087348 */ /* 0x001fea0003c00000 */
[----:B------:R1:W2:Y:S02]  /*17140*/  SHFL.IDX P6, R14, R13, R12, R11 ;  /* 0x0000000c0d0e7389 */ /* 0x0002a400000c000b */
[----:B012---:R-:W-:Y:S01]  /*17150*/  ENDCOLLECTIVE ;  /* 0x000000000000791b */ /* 0x007fe20003800000 */
.L_x_4759:
[----:B------:R-:W-:Y:S02]  /*17160*/  IMAD.MOV.U32 R13, RZ, RZ, R0 ;  /* 0x000000ffff0d7224 */ /* 0x000fe400078e0000 */
[----:B------:R-:W-:-:S07]  /*17170*/  IMAD.MOV.U32 R2, RZ, RZ, R14 ;  /* 0x000000ffff027224 */ /* 0x000fce00078e000e */
[----:B------:R-:W-:Y:S05]  /*17180*/  WARPSYNC.COLLECTIVE R15, `(.L_x_4760) ;  /* 0x000000000f087348 */ /* 0x000fea0003c00000 */
[----:B------:R0:W1:Y:S02]  /*17190*/  SHFL.IDX P6, R14, R13, R12, R11 ;  /* 0x0000000c0d0e7389 */ /* 0x00006400000c000b */
[----:B01----:R-:W-:Y:S01]  /*171a0*/  ENDCOLLECTIVE ;  /* 0x000000000000791b */ /* 0x003fe20003800000 */
.L_x_4760:
        /* <DEDUP_REMOVED lines=14> */
[----:B------:R0:W-:Y:S02]  /*17290*/  @!P4 LDGSTS.E.BYPASS.LTC128B.128 [R9+0x1ac00], desc[UR4][R2.64+0x100], !P2 ;  /* 0x1ac001000209cfae */ /* 0x0001e4000d101d44 */
[----:B0-----:R-:W-:Y:S05]  /*172a0*/  WARPSYNC.COLLECTIVE R15, `(.L_x_4761) ;  /* 0x000000000f087348 */ /* 0x001fea0003c00000 */
[----:B------:R1:W2:Y:S02]  /*172b0*/  SHFL.IDX P6, R14, R13, R12, R11 ;  /* 0x0000000c0d0e7389 */ /* 0x0002a400000c000b */
[----:B012---:R-:W-:Y:S01]  /*172c0*/  ENDCOLLECTIVE ;  /* 0x000000000000791b */ /* 0x007fe20003800000 */
.L_x_4761:
[----:B------:R-:W-:-:S05]  /*172d0*/  VIADD R2, R4, 0x20 ;  /* 0x0000002004027836 */ /* 0x000fca0000000000 */
[----:B------:R-:W-:Y:S01]  /*172e0*/  ISETP.GE.AND P4, PT, R2, R5, PT ;  /* 0x000000050200720c */ /* 0x000fe20003f86270 */
[----:B------:R-:W-:Y:S02]  /*172f0*/  IMAD.MOV.U32 R13, RZ, RZ, R0 ;  /* 0x000000ffff0d7224 */ /* 0x000fe400078e0000 */
[----:B------:R-:W-:-:S10]  /*17300*/  IMAD.MOV.U32 R2, RZ, RZ, R14 ;  /* 0x000000ffff027224 */ /* 0x000fd400078e000e */
[----:B------:R-:W-:Y:S05]  /*17310*/  WARPSYNC.COLLECTIVE R15, `(.L_x_4762) ;  /* 0x000000000f087348 */ /* 0x000fea0003c00000 */
[----:B------:R0:W1:Y:S02]  /*17320*/  SHFL.IDX P6, R14, R13, R12, R11 ;  /* 0x0000000c0d0e7389 */ /* 0x00006400000c000b */
[----:B01----:R-:W-:Y:S01]  /*17330*/  ENDCOLLECTIVE ;  /* 0x000000000000791b */ /* 0x003fe20003800000 */
.L_x_4762:
        /* <DEDUP_REMOVED lines=18> */
.L_x_4763:
[----:B------:R-:W-:-:S05]  /*17460*/  VIADD R2, R4, 0x30 ;  /* 0x0000003004027836 */ /* 0x000fca0000000000 */
[----:B------:R-:W-:Y:S01]  /*17470*/  ISETP.GE.AND P4, PT, R2, R5, PT ;  /* 0x000000050200720c */ /* 0x000fe20003f86270 */
[----:B------:R-:W-:Y:S02]  /*17480*/  IMAD.MOV.U32 R13, RZ, RZ, R0 ;  /* 0x000000ffff0d7224 */ /* 0x000fe400078e0000 */
[----:B------:R-:W-:-:S10]  /*17490*/  IMAD.MOV.U32 R2, RZ, RZ, R14 ;  /* 0x000000ffff027224 */ /* 0x000fd400078e000e */
[----:B------:R-:W-:Y:S05]  /*174a0*/  WARPSYNC.COLLECTIVE R15, `(.L_x_4764) ;  /* 0x000000000f087348 */ /* 0x000fea0003c00000 */
[----:B------:R0:W1:Y:S02]  /*174b0*/  SHFL.IDX P6, R14, R13, R12, R11 ;  /* 0x0000000c0d0e7389 */ /* 0x00006400000c000b */
[----:B01----:R-:W-:Y:S01]  /*174c0*/  ENDCOLLECTIVE ;  /* 0x000000000000791b */ /* 0x003fe20003800000 */
.L_x_4764:
        /* <DEDUP_REMOVED lines=18> */
.L_x_4765:
[----:B------:R-:W-:-:S05]  /*175f0*/  VIADD R2, R4, 0x40 ;  /* 0x0000004004027836 */ /* 0x000fca0000000000 */
[----:B------:R-:W-:Y:S01]  /*17600*/  ISETP.GE.AND P4, PT, R2, R5, PT ;  /* 0x000000050200720c */ /* 0x000fe20003f86270 */
[----:B------:R-:W-:Y:S02]  /*17610*/  IMAD.MOV.U32 R13, RZ, RZ, R0 ;  /* 0x000000ffff0d7224 */ /* 0x000fe400078e0000 */
[----:B------:R-:W-:-:S10]  /*17620*/  IMAD.MOV.U32 R2, RZ, RZ, R14 ;  /* 0x000000ffff027224 */ /* 0x000fd400078e000e */
[----:B------:R-:W-:Y:S05]  /*17630*/  WARPSYNC.COLLECTIVE R15, `(.L_x_4766) ;  /* 0x000000000f087348 */ /* 0x000fea0003c00000 */
[----:B------:R0:W1:Y:S02]  /*17640*/  SHFL.IDX P6, R14, R13, R12, R11 ;  /* 0x0000000c0d0e7389 */ /* 0x00006400000c000b */
[----:B01----:R-:W-:Y:S01]  /*17650*/  ENDCOLLECTIVE ;  /* 0x000000000000791b */ /* 0x003fe20003800000 */
.L_x_4766:
        /* <DEDUP_REMOVED lines=18> */
.L_x_4767:
[----:B------:R-:W-:-:S05]  /*17780*/  VIADD R2, R4, 0x50 ;  /* 0x0000005004027836 */ /* 0x000fca0000000000 */
[----:B------:R-:W-:Y:S01]  /*17790*/  ISETP.GE.AND P4, PT, R2, R5, PT ;  /* 0x000000050200720c */ /* 0x000fe20003f86270 */
[----:B------:R-:W-:Y:S02]  /*177a0*/  IMAD.MOV.U32 R13, RZ, RZ, R0 ;  /* 0x000000ffff0d7224 */ /* 0x000fe400078e0000 */
[----:B------:R-:W-:-:S10]  /*177b0*/  IMAD.MOV.U32 R2, RZ, RZ, R14 ;  /* 0x000000ffff027224 */ /* 0x000fd400078e000e */
[----:B------:R-:W-:Y:S05]  /*177c0*/  WARPSYNC.COLLECTIVE R15, `(.L_x_4768) ;  /* 0x000000000f087348 */ /* 0x000fea0003c00000 */
[----:B------:R0:W1:Y:S02]  /*177d0*/  SHFL.IDX P6, R14, R13, R12, R11 ;  /* 0x0000000c0d0e7389 */ /* 0x00006400000c000b */
[----:B01----:R-:W-:Y:S01]  /*177e0*/  ENDCOLLECTIVE ;  /* 0x000000000000791b */ /* 0x003fe20003800000 */
.L_x_4768:
        /* <DEDUP_REMOVED lines=18> */
.L_x_4769:
[----:B------:R-:W-:-:S05]  /*17910*/  VIADD R2, R4, 0x60 ;  /* 0x0000006004027836 */ /* 0x000fca0000000000 */
[----:B------:R-:W-:Y:S01]  /*17920*/  ISETP.GE.AND P4, PT, R2, R5, PT ;  /* 0x000000050200720c */ /* 0x000fe20003f86270 */
[----:B------:R-:W-:Y:S02]  /*17930*/  IMAD.MOV.U32 R13, RZ, RZ, R0 ;  /* 0x000000ffff0d7224 */ /* 0x000fe400078e0000 */
[----:B------:R-:W-:-:S10]  /*17940*/  IMAD.MOV.U32 R2, RZ, RZ, R14 ;  /* 0x000000ffff027224 */ /* 0x000fd400078e000e */
[----:B------:R-:W-:Y:S05]  /*17950*/  WARPSYNC.COLLECTIVE R15, `(.L_x_4770) ;  /* 0x000000000f087348 */ /* 0x000fea0003c00000 */
[----:B------:R0:W1:Y:S02]  /*17960*/  SHFL.IDX P6, R14, R13, R12, R11 ;  /* 0x0000000c0d0e7389 */ /* 0x00006400000c000b */
[----:B01----:R-:W-:Y:S01]  /*17970*/  ENDCOLLECTIVE ;  /* 0x000000000000791b */ /* 0x003fe20003800000 */
.L_x_4770:
        /* <DEDUP_REMOVED lines=18> */
.L_x_4771:
[----:B------:R-:W-:Y:S02]  /*17aa0*/  IMAD.MOV.U32 R13, RZ, RZ, R0 ;  /* 0x000000ffff0d7224 */ /* 0x000fe400078e0000 */
[----:B------:R-:W-:-:S07]  /*17ab0*/  IMAD.MOV.U32 R6, RZ, RZ, R14 ;  /* 0x000000ffff067224 */ /* 0x000fce00078e000e */
[----:B------:R-:W-:Y:S05]  /*17ac0*/  WARPSYNC.COLLECTIVE R15, `(.L_x_4772) ;  /* 0x000000000f087348 */ /* 0x000fea0003c00000 */
[----:B------:R0:W1:Y:S02]  /*17ad0*/  SHFL.IDX P6, R14, R13, R12, R11 ;  /* 0x0000000c0d0e7389 */ /* 0x00006400000c000b */
[----:B01----:R-:W-:Y:S01]  /*17ae0*/  ENDCOLLECTIVE ;  /* 0x000000000000791b */ /* 0x003fe20003800000 */
.L_x_4772:
[----:B------:R-:W-:Y:S01]  /*17af0*/  IMAD.MOV.U32 R0, RZ, RZ, R14 ;  /* 0x000000ffff007224 */ /* 0x000fe200078e000e */
[----:B------:R-:W-:Y:S06]  /*17b00*/  BRA `(.L_x_4773) ;  /* 0xffffffbc00787947 */ /* 0x000fec000383ffff */
.L_x_4667:
[----:B0-----:R0:W1:Y:S02]  /*17b10*/  SYNCS.PHASECHK.TRANS64.TRYWAIT P0, [R17+URZ+0x30820], R0 ;  /* 0x03082000110075a7 */ /* 0x001064000800017f */
[----:B-1----:R-:W-:Y:S05]  /*17b20*/  @!P0 NANOSLEEP.SYNCS 0x989680 ;  /* 0x009896800000895d */ /* 0x002fea0003900000 */
[----:B------:R-:W1:Y:S02]  /*17b30*/  @!P0 SYNCS.PHASECHK.TRANS64 P0, [R17+URZ+0x30820], R0 ;  /* 0x03082000110085a7 */ /* 0x000e64000800007f */
[----:B-1----:R-:W-:Y:S05]  /*17b40*/  @!P0 BRA `(.L_x_4667) ;  /* 0xfffffffc00f08947 */ /* 0x002fea000383ffff */
[----:B------:R-:W-:Y:S05]  /*17b50*/  BRA `(.L_x_4774) ;  /* 0xffffffbc00f07947 */ /* 0x000fea000383ffff */
.L_x_4674:
[----:B0-----:R0:W1:Y:S02]  /*17b60*/  SYNCS.PHASECHK.TRANS64.TRYWAIT P0, [R3+URZ+0x30840], R2 ;  /* 0x03084002030075a7 */ /* 0x001064000800017f */
[----:B-1----:R-:W-:Y:S05]  /*17b70*/  @!P0 NANOSLEEP.SYNCS 0x989680 ;  /* 0x009896800000895d */ /* 0x002fea0003900000 */
[----:B------:R-:W1:Y:S02]  /*17b80*/  @!P0 SYNCS.PHASECHK.TRANS64 P0, [R3+URZ+0x30840], R2 ;  /* 0x03084002030085a7 */ /* 0x000e64000800007f */
[----:B-1----:R-:W-:Y:S05]  /*17b90*/  @!P0 BRA `(.L_x_4674) ;  /* 0xfffffffc00f08947 */ /* 0x002fea000383ffff */
[----:B------:R-:W-:Y:S05]  /*17ba0*/  BRA `(.L_x_4775) ;  /* 0xffffffc000ac7947 */ /* 0x000fea000383ffff */
.L_x_4681:
[----:B0-----:R0:W1:Y:S02]  /*17bb0*/  SYNCS.PHASECHK.TRANS64.TRYWAIT P0, [R3+URZ+0x60], R2 ;  /* 0x00006002030075a7 */ /* 0x001064000800017f */
[----:B-1----:R-:W-:Y:S05]  /*17bc0*/  @!P0 NANOSLEEP.SYNCS 0x989680 ;  /* 0x009896800000895d */ /* 0x002fea0003900000 */
[----:B------:R-:W1:Y:S02]  /*17bd0*/  @!P0 SYNCS.PHASECHK.TRANS64 P0, [R3+URZ+0x60], R2 ;  /* 0x00006002030085a7 */ /* 0x000e64000800007f */
[----:B-1----:R-:W-:Y:S05]  /*17be0*/  @!P0 BRA `(.L_x_4681) ;  /* 0xfffffffc00f08947 */ /* 0x002fea000383ffff */
[----:B------:R-:W-:Y:S05]  /*17bf0*/  BRA `(.L_x_4776) ;  /* 0xffffffc400bc7947 */ /* 0x000fea000383ffff */
.L_x_4692:
[----:B--2---:R2:W3:Y:S02]  /*17c00*/  SYNCS.PHASECHK.TRANS64.TRYWAIT P0, [R3+URZ+0x30840], R2 ;  /* 0x03084002030075a7 */ /* 0x0044e4000800017f */
[----:B---3--:R-:W-:Y:S05]  /*17c10*/  @!P0 NANOSLEEP.SYNCS 0x989680 ;  /* 0x009896800000895d */ /* 0x008fea0003900000 */
[----:B------:R-:W3:Y:S02]  /*17c20*/  @!P0 SYNCS.PHASECHK.TRANS64 P0, [R3+URZ+0x30840], R2 ;  /* 0x03084002030085a7 */ /* 0x000ee4000800007f */
[----:B---3--:R-:W-:Y:S05]  /*17c30*/  @!P0 BRA `(.L_x_4692) ;  /* 0xfffffffc00f08947 */ /* 0x008fea000383ffff */
[----:B------:R-:W-:Y:S05]  /*17c40*/  BRA `(.L_x_4777) ;  /* 0xffffffcc00807947 */ /* 0x000fea000383ffff */
.L_x_4699:
[----:B0-----:R0:W1:Y:S02]  /*17c50*/  SYNCS.PHASECHK.TRANS64.TRYWAIT P0, [R9+URZ+0x60], R2 ;  /* 0x00006002090075a7 */ /* 0x001064000800017f */
[----:B-1----:R-:W-:Y:S05]  /*17c60*/  @!P0 NANOSLEEP.SYNCS 0x989680 ;  /* 0x009896800000895d */ /* 0x002fea0003900000 */
[----:B------:R-:W1:Y:S02]  /*17c70*/  @!P0 SYNCS.PHASECHK.TRANS64 P0, [R9+URZ+0x60], R2 ;  /* 0x00006002090085a7 */ /* 0x000e64000800007f */
[----:B-1----:R-:W-:Y:S05]  /*17c80*/  @!P0 BRA `(.L_x_4699) ;  /* 0xfffffffc00f08947 */ /* 0x002fea000383ffff */
[----:B------:R-:W-:Y:S05]  /*17c90*/  BRA `(.L_x_4778) ;  /* 0xffffffd000907947 */ /* 0x000fea000383ffff */
.L_x_4709:
[----:B-1----:R1:W2:Y:S02]  /*17ca0*/  SYNCS.PHASECHK.TRANS64.TRYWAIT P0, [R2+URZ+0x30840], R3 ;  /* 0x03084003020075a7 */ /* 0x0022a4000800017f */
[----:B--2---:R-:W-:Y:S05]  /*17cb0*/  @!P0 NANOSLEEP.SYNCS 0x989680 ;  /* 0x009896800000895d */ /* 0x004fea0003900000 */
[----:B------:R-:W2:Y:S02]  /*17cc0*/  @!P0 SYNCS.PHASECHK.TRANS64 P0, [R2+URZ+0x30840], R3 ;  /* 0x03084003020085a7 */ /* 0x000ea4000800007f */
[----:B--2---:R-:W-:Y:S05]  /*17cd0*/  @!P0 BRA `(.L_x_4709) ;  /* 0xfffffffc00f08947 */ /* 0x004fea000383ffff */
[----:B------:R-:W-:Y:S05]  /*17ce0*/  BRA `(.L_x_4779) ;  /* 0xffffffd800247947 */ /* 0x000fea000383ffff */
.L_x_4716:
[----:B0-----:R0:W1:Y:S02]  /*17cf0*/  SYNCS.PHASECHK.TRANS64.TRYWAIT P0, [R2+URZ+0x60], R5 ;  /* 0x00006005020075a7 */ /* 0x001064000800017f */
[----:B-1----:R-:W-:Y:S05]  /*17d00*/  @!P0 NANOSLEEP.SYNCS 0x989680 ;  /* 0x009896800000895d */ /* 0x002fea0003900000 */
[----:B------:R-:W1:Y:S02]  /*17d10*/  @!P0 SYNCS.PHASECHK.TRANS64 P0, [R2+URZ+0x60], R5 ;  /* 0x00006005020085a7 */ /* 0x000e64000800007f */
[----:B-1----:R-:W-:Y:S05]  /*17d20*/  @!P0 BRA `(.L_x_4716) ;  /* 0xfffffffc00f08947 */ /* 0x002fea000383ffff */
[----:B------:R-:W-:Y:S05]  /*17d30*/  BRA `(.L_x_4780) ;  /* 0xffffffdc00347947 */ /* 0x000fea000383ffff */
.L_x_4728:
[----:B0-----:R0:W1:Y:S02]  /*17d40*/  SYNCS.PHASECHK.TRANS64.TRYWAIT P0, [R2+URZ+0x30860], R3 ;  /* 0x03086003020075a7 */ /* 0x001064000800017f */
[----:B-1----:R-:W-:Y:S05]  /*17d50*/  @!P0 NANOSLEEP.SYNCS 0x989680 ;  /* 0x009896800000895d */ /* 0x002fea0003900000 */
[----:B------:R-:W1:Y:S02]  /*17d60*/  @!P0 SYNCS.PHASECHK.TRANS64 P0, [R2+URZ+0x30860], R3 ;  /* 0x03086003020085a7 */ /* 0x000e64000800007f */
[----:B-1----:R-:W-:Y:S05]  /*17d70*/  @!P0 BRA `(.L_x_4728) ;  /* 0xfffffffc00f08947 */ /* 0x002fea000383ffff */
[----:B------:R-:W-:Y:S05]  /*17d80*/  BRA `(.L_x_4781) ;  /* 0xffffffe000b47947 */ /* 0x000fea000383ffff */
.L_x_4736:
[----:B------:R-:W-:Y:S01]  /*17d90*/  BSSY B0, `(.L_x_4782) ;  /* 0x0000008000007945 */ /* 0x000fe20003800000 */
[----:B-----5:R-:W-:Y:S02]  /*17da0*/  IMAD.MOV.U32 R13, RZ, RZ, R2 ;  /* 0x000000ffff0d7224 */ /* 0x020fe400078e0002 */
[----:B------:R-:W-:Y:S02]  /*17db0*/  IMAD.MOV.U32 R12, RZ, RZ, RZ ;  /* 0x000000ffff0c7224 */ /* 0x000fe400078e00ff */
[----:B------:R-:W-:Y:S02]  /*17dc0*/  IMAD.MOV.U32 R11, RZ, RZ, 0x1f ;  /* 0x0000001fff0b7424 */ /* 0x000fe400078e00ff */
[----:B------:R-:W-:-:S07]  /*17dd0*/  IMAD.MOV.U32 R15, RZ, RZ, -0x1 ;  /* 0xffffffffff0f7424 */ /* 0x000fce00078e00ff */
[----:B0-----:R-:W-:Y:S05]  /*17de0*/  WARPSYNC.COLLECTIVE R15, `(.L_x_4783) ;  /* 0x000000000f087348 */ /* 0x001fea0003c00000 */
[----:B------:R1:W2:Y:S02]  /*17df0*/  SHFL.IDX P6, R14, R13, R12, R11 ;  /* 0x0000000c0d0e7389 */ /* 0x0002a400000c000b */
[----:B012---:R-:W-:Y:S01]  /*17e00*/  ENDCOLLECTIVE ;  /* 0x000000000000791b */ /* 0x007fe20003800000 */
.L_x_4783:
[----:B------:R-:W-:Y:S05]  /*17e10*/  BSYNC B0 ;  /* 0x0000000000007941 */ /* 0x000fea0003800000 */
.L_x_4782:
[----:B------:R-:W-:Y:S05]  /*17e20*/  BRA `(.L_x_4784) ;  /* 0xffffffe400e87947 */ /* 0x000fea000383ffff */
.L_x_4739:
[----:B0-----:R0:W1:Y:S02]  /*17e30*/  SYNCS.PHASECHK.TRANS64.TRYWAIT P0, [R0+URZ+0x30820], R3 ;  /* 0x03082003000075a7 */ /* 0x001064000800017f */
[----:B-1----:R-:W-:Y:S05]  /*17e40*/  @!P0 NANOSLEEP.SYNCS 0x989680 ;  /* 0x009896800000895d */ /* 0x002fea0003900000 */
[----:B------:R-:W1:Y:S02]  /*17e50*/  @!P0 SYNCS.PHASECHK.TRANS64 P0, [R0+URZ+0x30820], R3 ;  /* 0x03082003000085a7 */ /* 0x000e64000800007f */
[----:B-1----:R-:W-:Y:S05]  /*17e60*/  @!P0 BRA `(.L_x_4739) ;  /* 0xfffffffc00f08947 */ /* 0x002fea000383ffff */
[----:B------:R-:W-:Y:S05]  /*17e70*/  BRA `(.L_x_4785) ;  /* 0xffffffe800347947 */ /* 0x000fea000383ffff */
.L_x_4740:
        /* <DEDUP_REMOVED lines=11> */
.L_x_4787:
[----:B------:R-:W-:Y:S05]  /*17f30*/  BSYNC B0 ;  /* 0x0000000000007941 */ /* 0x000fea0003800000 */
.L_x_4786:
[----:B------:R-:W-:Y:S05]  /*17f40*/  BRA `(.L_x_4788) ;  /* 0xffffffe8001c7947 */ /* 0x000fea000383ffff */
.L_x_4743:
[----:B------:R-:W-:Y:S01]  /*17f50*/  BSSY B1, `(.L_x_4789) ;  /* 0x0000006000017945 */ /* 0x000fe20003800000 */
[----:B------:R-:W-:-:S07]  /*17f60*/  IMAD.MOV.U32 R15, RZ, RZ, -0x1 ;  /* 0xffffffffff0f7424 */ /* 0x000fce00078e00ff */
[----:B01----:R-:W-:Y:S05]  /*17f70*/  WARPSYNC.COLLECTIVE R15, `(.L_x_4790) ;  /* 0x000000000f0c7348 */ /* 0x003fea0003c00000 */
[----:B------:R-:W-:Y:S02]  /*17f80*/  ELECT P6, UR62, PT ;  /* 0x00000000003e782f */ /* 0x000fe400038c0000 */
[----:B------:R-:W-:Y:S01]  /*17f90*/  MOV R14, UR62 ;  /* 0x0000003e000e7c02 */ /* 0x000fe20008000f00 */
[----:B01----:R-:W-:Y:S10]  /*17fa0*/  ENDCOLLECTIVE ;  /* 0x000000000000791b */ /* 0x003ff40003800000 */
.L_x_4790:
[----:B------:R-:W-:Y:S05]  /*17fb0*/  BSYNC B1 ;  /* 0x0000000000017941 */ /* 0x000fea0003800000 */
.L_x_4789:
[----:B------:R-:W-:Y:S05]  /*17fc0*/  BRA `(.L_x_4791) ;  /* 0xffffffe800147947 */ /* 0x000fea000383ffff */
.L_x_4745:
[----:B0-----:R0:W1:Y:S02]  /*17fd0*/  SYNCS.PHASECHK.TRANS64.TRYWAIT P0, [R6+URZ], R5 ;  /* 0x00000005060075a7 */ /* 0x001064000800017f */
[----:B-1----:R-:W-:Y:S05]  /*17fe0*/  @!P0 NANOSLEEP.SYNCS 0x989680 ;  /* 0x009896800000895d */ /* 0x002fea0003900000 */
[----:B------:R-:W1:Y:S02]  /*17ff0*/  @!P0 SYNCS.PHASECHK.TRANS64 P0, [R6+URZ], R5 ;  /* 0x00000005060085a7 */ /* 0x000e64000800007f */
[----:B-1----:R-:W-:Y:S05]  /*18000*/  @!P0 BRA `(.L_x_4745) ;  /* 0xfffffffc00f08947 */ /* 0x002fea000383ffff */
[----:B------:R-:W-:Y:S05]  /*18010*/  BRA `(.L_x_4792) ;  /* 0xffffffe800547947 */ /* 0x000fea000383ffff */
.L_x_4746:
[----:B-1----:R1:W2:Y:S02]  /*18020*/  SYNCS.PHASECHK.TRANS64.TRYWAIT P0, [R3+URZ], R2 ;  /* 0x00000002030075a7 */ /* 0x0022a4000800017f */
[----:B--2---:R-:W-:Y:S05]  /*18030*/  @!P0 NANOSLEEP.SYNCS 0x989680 ;  /* 0x009896800000895d */ /* 0x004fea0003900000 */
[----:B------:R-:W2:Y:S02]  /*18040*/  @!P0 SYNCS.PHASECHK.TRANS64 P0, [R3+URZ], R2 ;  /* 0x00000002030085a7 */ /* 0x000ea4000800007f */
[----:B--2---:R-:W-:Y:S05]  /*18050*/  @!P0 BRA `(.L_x_4746) ;  /* 0xfffffffc00f08947 */ /* 0x004fea000383ffff */
[----:B------:R-:W-:Y:S05]  /*18060*/  BRA `(.L_x_4793) ;  /* 0xffffffe800487947 */ /* 0x000fea000383ffff */
.L_x_4748:
[----:B-1----:R1:W2:Y:S02]  /*18070*/  SYNCS.PHASECHK.TRANS64.TRYWAIT P0, [R18+URZ], R5 ;  /* 0x00000005120075a7 */ /* 0x0022a4000800017f */
[----:B--2---:R-:W-:Y:S05]  /*18080*/  @!P0 NANOSLEEP.SYNCS 0x989680 ;  /* 0x009896800000895d */ /* 0x004fea0003900000 */
[----:B------:R-:W2:Y:S02]  /*18090*/  @!P0 SYNCS.PHASECHK.TRANS64 P0, [R18+URZ], R5 ;  /* 0x00000005120085a7 */ /* 0x000ea4000800007f */
[----:B--2---:R-:W-:Y:S05]  /*180a0*/  @!P0 BRA `(.L_x_4748) ;  /* 0xfffffffc00f08947 */ /* 0x004fea000383ffff */
[----:B------:R-:W-:Y:S05]  /*180b0*/  BRA `(.L_x_4794) ;  /* 0xffffffe8004c7947 */ /* 0x000fea000383ffff */
.L_x_4795:
        /* <DEDUP_REMOVED lines=12> */
.L_x_15307:


//--------------------- .text._ZN7cutlass13device_kernelIN5flash11enable_sm90INS1_16FlashAttnFwdSm90INS1_25CollectiveMainloopFwdSm90ILi2EN4cute5tupleIJNS5_1CILi1EEES8_S8_EEENS6_IJNS7_ILi128EEENS7_ILi96EEENS7_ILi192EEEEEELi192ENS_6half_tEfNS_4arch4Sm90ELb0ELb1ELb1ELb1ELb0ELb0ELb0ELb1ELb1ELb1ELb0ELb0EEENS1_21CollectiveEpilogueFwdINS6_IJSA_SC_SB_EEES9_SE_SG_Li256ELb1ELb1ELb0ELb0EEENS1_36VarlenDynamicPersistentTileSchedulerILi128ELi96ELi256ELi128ELb0ELb1ELb1ELb1ELb0ELb1EEEEEEEEEvNT_6ParamsE --------------------------
	.section	.text._ZN7cutlass13device_kernelIN5flash11enable_sm90INS1_16FlashAttnFwdSm90INS1_25CollectiveMainloopFwdSm90ILi2EN4cute5tupleIJNS5_1CILi1EEES8_S8_EEENS6_IJNS7_ILi128EEENS7_ILi96EEENS7_ILi192EEEEEELi192ENS_6half_tEfNS_4arch4Sm90ELb0ELb1ELb1ELb1ELb0ELb0ELb0ELb1ELb1ELb1ELb0ELb0EEENS1_21CollectiveEpilogueFwdINS6_IJSA_SC_SB_EEES9_SE_SG_Li256ELb1ELb1ELb0ELb0EEENS1_36VarlenDynamicPersistentTileSchedulerILi128ELi96ELi256ELi128ELb0ELb1ELb1ELb1ELb0ELb1EEEEEEEEEvNT_6ParamsE,"ax",@progbits
	.align	128
.text._ZN7cutlass13device_kernelIN5flash11enable_sm90INS1_16FlashAttnFwdSm90INS1_25CollectiveMainloopFwdSm90ILi2EN4cute5tupleIJNS5_1CILi1EEES8_S8_EEENS6_IJNS7_ILi128EEENS7_ILi96EEENS7_ILi192EEEEEELi192ENS_6half_tEfNS_4arch4Sm90ELb0ELb1ELb1ELb1ELb0ELb0ELb0ELb1ELb1ELb1ELb0ELb0EEENS1_21CollectiveEpilogueFwdINS6_IJSA_SC_SB_EEES9_SE_SG_Li256ELb1ELb1ELb0ELb0EEENS1_36VarlenDynamicPersistentTileSchedulerILi128ELi96ELi256ELi128ELb0ELb1ELb1ELb1ELb0ELb1EEEEEEEEEvNT_6ParamsE:
        .type           _ZN7cutlass13device_kernelIN5flash11enable_sm90INS1_16FlashAttnFwdSm90INS1_25CollectiveMainloopFwdSm90ILi2EN4cute5tupleIJNS5_1CILi1EEES8_S8_EEENS6_IJNS7_ILi128EEENS7_ILi96EEENS7_ILi192EEEEEELi192ENS_6half_tEfNS_4arch4Sm90ELb0ELb1ELb1ELb1ELb0ELb0ELb0ELb1ELb1ELb1ELb0ELb0EEENS1_21CollectiveEpilogueFwdINS6_IJSA_SC_SB_EEES9_SE_SG_Li256ELb1ELb1ELb0ELb0EEENS1_36VarlenDynamicPersistentTileSchedulerILi128ELi96ELi256ELi128ELb0ELb1ELb1ELb1ELb0ELb1EEEEEEEEEvNT_6ParamsE,@function
        .size           _ZN7cutlass13device_kernelIN5flash11enable_sm90INS1_16FlashAttnFwdSm90INS1_25CollectiveMainloopFwdSm90ILi2EN4cute5tupleIJNS5_1CILi1EEES8_S8_EEENS6_IJNS7_ILi128EEENS7_ILi96EEENS7_ILi192EEEEEELi192ENS_6half_tEfNS_4arch4Sm90ELb0ELb1ELb1ELb1ELb0ELb0ELb0ELb1ELb1ELb1ELb0ELb0EEENS1_21CollectiveEpilogueFwdINS6_IJSA_SC_SB_EEES9_SE_SG_Li256ELb1ELb1ELb0ELb0EEENS1_36VarlenDynamicPersistentTileSchedulerILi128ELi96ELi256ELi128ELb0ELb1ELb1ELb1ELb0ELb1EEEEEEEEEvNT_6ParamsE,(.L_x_15308 - _ZN7cutlass13device_kernelIN5flash11enable_sm90INS1_16FlashAttnFwdSm90INS1_25CollectiveMainloopFwdSm90ILi2EN4cute5tupleIJNS5_1CILi1EEES8_S8_EEENS6_IJNS7_ILi128EEENS7_ILi96EEENS7_ILi192EEEEEELi192ENS_6half_tEfNS_4arch4Sm90ELb0ELb1ELb1ELb1ELb0ELb0ELb0ELb1ELb1ELb1ELb0ELb0EEENS1_21CollectiveEpilogueFwdINS6_IJSA_SC_SB_EEES9_SE_SG_Li256ELb1ELb1ELb0ELb0EEENS1_36VarlenDynamicPersistentTileSchedulerILi128ELi96ELi256ELi128ELb0ELb1ELb1ELb1ELb0ELb1EEEEEEEEEvNT_6ParamsE)
        .other          _ZN7cutlass13device_kernelIN5flash11enable_sm90INS1_16FlashAttnFwdSm90INS1_25CollectiveMainloopFwdSm90ILi2EN4cute5tupleIJNS5_1CILi1EEES8_S8_EEENS6_IJNS7_ILi128EEENS7_ILi96EEENS7_ILi192EEEEEELi192ENS_6half_tEfNS_4arch4Sm90ELb0ELb1ELb1ELb1ELb0ELb0ELb0ELb1ELb1ELb1ELb0ELb0EEENS1_21CollectiveEpilogueFwdINS6_IJSA_SC_SB_EEES9_SE_SG_Li256ELb1ELb1ELb0ELb0EEENS1_36VarlenDynamicPersistentTileSchedulerILi128ELi96ELi256ELi128ELb0ELb1ELb1ELb1ELb0ELb1EEEEEEEEEvNT_6ParamsE,@"STO_CUDA_ENTRY STV_DEFAULT"
_ZN7cutlass13device_kernelIN5flash11enable_sm90INS1_16FlashAttnFwdSm90INS1_25CollectiveMainloopFwdSm90ILi2EN4cute5tupleIJNS5_1CILi1EEES8_S8_EEENS6_IJNS7_ILi128EEENS7_ILi96EEENS7_ILi192EEEEEELi192ENS_6half_tEfNS_4arch4Sm90ELb0ELb1ELb1ELb1ELb0ELb0ELb0ELb1ELb1ELb1ELb0ELb0EEENS1_21CollectiveEpilogueFwdINS6_IJSA_SC_SB_EEES9_SE_SG_Li256ELb1ELb1ELb0ELb0EEENS1_36VarlenDynamicPersistentTileSchedulerILi128ELi96ELi256ELi128ELb0ELb1ELb1ELb1ELb0ELb1EEEEEEEEEvNT_6ParamsE:
        /* <DEDUP_REMOVED lines=18> */
.L_x_4797:
[----:B------:R-:W-:Y:S05]  /*0120*/  BSYNC B0 ;  /* 0x0000000000007941 */ /* 0x000fea0003800000 */
.L_x_4796:
        /* <DEDUP_REMOVED lines=41> */
.L_x_4798:
        /* <DEDUP_REMOVED lines=22> */
.L_x_4799:
        /* <DEDUP_REMOVED lines=18> */
.L_x_4800:
        /* <DEDUP_REMOVED lines=22> */
.L_x_4801:
        /* <DEDUP_REMOVED lines=22> */
.L_x_4802:
        /* <DEDUP_REMOVED lines=8> */
.L_x_4804:
        /* <DEDUP_REMOVED lines=25> */
[----:B------:R-:W-:-:S03]  /*0b10*/  SHF.R.S32.HI R200, RZ, 0x7, R3 ;  /* 0x00000007ffc87819 */ /* 0x000fc60000011403 */
[----:B------:R-:W-:-:S05]  /*0b20*/  IMAD.SHL.U32 R6, R4, 0x20, RZ ;  /* 0x0000002004067824 */ /* 0x000fca00078e00ff */
[----:B------:R-:W-:Y:S02]  /*0b30*/  LOP3.LUT R7, R6, 0xfffffc00, RZ, 0xc0, !PT ;  /* 0xfffffc0006077812 */ /* 0x000fe400078ec0ff */
[----:B------:R-:W-:-:S04]  /*0b40*/  LEA.HI R6, R0, R207, RZ, 0x2 ;  /* 0x000000cf00067211 */ /* 0x000fc800078f10ff */
[----:B------:R-:W-:-:S05]  /*0b50*/  LOP3.LUT R6, R6, 0xfffffffc, RZ, 0xc0, !PT ;  /* 0xfffffffc06067812 */ /* 0x000fca00078ec0ff */
[----:B------:R-:W-:Y:S01]  /*0b60*/  IMAD.IADD R6, R207, 0x1, -R6 ;  /* 0x00000001cf067824 */ /* 0x000fe200078e0a06 */
[----:B--2---:R-:W-:Y:S02]  /*0b70*/  R2UR UR4, R2 ;  /* 0x00000000020472ca */ /* 0x004fe400000e0000 */
[C---:B------:R-:W-:Y:S02]  /*0b80*/  LOP3.LUT R2, R3.reuse, 0xffffff80, RZ, 0xc0, !PT ;  /* 0xffffff8003027812 */ /* 0x040fe400078ec0ff */
[----:B------:R-:W-:-:S03]  /*0b90*/  LEA.HI R3, R3, R200, RZ, 0x1 ;  /* 0x000000c803037211 */ /* 0x000fc600078f08ff */
[C---:B------:R-:W-:Y:S01]  /*0ba0*/  IMAD.IADD R199, R207.reuse, 0x1, -R2 ;  /* 0x00000001cfc77824 */ /* 0x040fe200078e0a02 */
[CC--:B------:R-:W-:Y:S02]  /*0bb0*/  LEA.HI R2, R0.reuse, R207.reuse, RZ, 0x4 ;  /* 0x000000cf00027211 */ /* 0x0c0fe400078f20ff */
[----:B------:R-:W-:Y:S02]  /*0bc0*/  LEA.HI R0, R0, R207, RZ, 0x3 ;  /* 0x000000cf00007211 */ /* 0x000fe400078f18ff */
[----:B------:R-:W-:Y:S01]  /*0bd0*/  SHF.R.S32.HI R8, RZ, 0x1f, R199 ;  /* 0x0000001fff087819 */ /* 0x000fe200000114c7 */
[----:B------:R-:W-:Y:S01]  /*0be0*/  ULOP3.LUT UR8, UR4, 0x1, URZ, 0xfc, !UPT ;  /* 0x0000000104087892 */ /* 0x000fe2000f8efc3f */
[----:B------:R-:W-:Y:S02]  /*0bf0*/  SHF.R.S32.HI R5, RZ, 0x4, R2 ;  /* 0x00000004ff057819 */ /* 0x000fe40000011402 */
[----:B------:R-:W-:Y:S01]  /*0c00*/  LEA.HI R9, R8, R199, RZ, 0x2 ;  /* 0x000000c708097211 */ /* 0x000fe200078f10ff */
[----:B------:R-:W-:Y:S01]  /*0c10*/  UMOV UR4, URZ ;  /* 0x0000003f00047c82 */ /* 0x000fe20008000000 */
[C---:B------:R-:W-:Y:S01]  /*0c20*/  LOP3.LUT R4, R2.reuse, 0x3fffff0, RZ, 0xc0, !PT ;  /* 0x03fffff002047812 */ /* 0x040fe200078ec0ff */
[----:B------:R-:W-:Y:S01]  /*0c30*/  IMAD.U32 R203, RZ, RZ, UR8 ;  /* 0x00000008ffcb7e24 */ /* 0x000fe2000f8e00ff */
[--C-:B------:R-:W-:Y:S01]  /*0c40*/  SHF.R.S32.HI R10, RZ, 0x2, R9.reuse ;  /* 0x00000002ff0a7819 */ /* 0x100fe20000011409 */
[----:B------:R-:W-:Y:S01]  /*0c50*/  IMAD.U32 R198, RZ, RZ, UR4 ;  /* 0x00000004ffc67e24 */ /* 0x000fe2000f8e00ff */
[----:B------:R-:W-:Y:S01]  /*0c60*/  SHF.R.S32.HI R11, RZ, 0x1f, R9 ;  /* 0x0000001fff0b7819 */ /* 0x000fe20000011409 */
[----:B------:R-:W-:Y:S01]  /*0c70*/  IMAD.IADD R4, R207, 0x1, -R4 ;  /* 0x00000001cf047824 */ /* 0x000fe200078e0a04 */
[----:B------:R-:W-:-:S02]  /*0c80*/  LEA.HI R2, R2, R5, RZ, 0x1 ;  /* 0x0000000502027211 */ /* 0x000fc400078f08ff */
[----:B------:R-:W-:Y:S01]  /*0c90*/  LEA.HI R11, R11, R10, RZ, 0x3 ;  /* 0x0000000a0b0b7211 */ /* 0x000fe200078f18ff */
[----:B------:R-:W-:Y:S01]  /*0ca0*/  IMAD R7, R4, 0x40, R7 ;  /* 0x0000004004077824 */ /* 0x000fe200078e0207 */
[----:B------:R-:W-:Y:S02]  /*0cb0*/  LOP3.LUT R194, R0, 0xfffffff8, RZ, 0xc0, !PT ;  /* 0xfffffff800c27812 */ /* 0x000fe400078ec0ff */
[----:B------:R-:W-:Y:S02]  /*0cc0*/  LOP3.LUT R11, R11, 0xfffffff8, RZ, 0xc0, !PT ;  /* 0xfffffff80b0b7812 */ /* 0x000fe400078ec0ff */
[----:B------:R-:W-:Y:S01]  /*0cd0*/  LEA.HI R8, R8, R199, RZ, 0x5 ;  /* 0x000000c708087211 */ /* 0x000fe200078f28ff */
[----:B------:R-:W-:Y:S01]  /*0ce0*/  IMAD.IADD R194, R207, 0x1, -R194 ;  /* 0x00000001cfc27824 */ /* 0x000fe200078e0ac2 */
[----:B------:R-:W-:Y:S01]  /*0cf0*/  LOP3.LUT R2, R2, 0x1ffffffe, RZ, 0xc0, !PT ;  /* 0x1ffffffe02027812 */ /* 0x000fe200078ec0ff */
[----:B------:R-:W-:Y:S01]  /*0d00*/  IMAD.IADD R11, R10, 0x1, -R11 ;  /* 0x000000010a0b7824 */ /* 0x000fe200078e0a0b */
[----:B------:R-:W-:Y:S01]  /*0d10*/  SHF.R.S32.HI R8, RZ, 0x5, R8 ;  /* 0x00000005ff087819 */ /* 0x000fe20000011408 */
[----:B------:R-:W-:Y:S01]  /*0d20*/  IMAD.SHL.U32 R22, R194, 0x8, RZ ;  /* 0x00000008c2167824 */ /* 0x000fe200078e00ff */
[----:B------:R-:W-:Y:S01]  /*0d30*/  LEA.HI R4, R6, R6, RZ, 0x1 ;  /* 0x0000000606047211 */ /* 0x000fe200078f08ff */
[----:B------:R-:W-:Y:S01]  /*0d40*/  IMAD.IADD R2, R5, 0x1, -R2 ;  /* 0x0000000105027824 */ /* 0x000fe200078e0a02 */
        /* <DEDUP_REMOVED lines=13> */
[----:B------:R-:W-:-:S02]  /*0e20*/  IMAD R202, R2, 0x8, R7 ;  /* 0x0000000802ca7824 */ /* 0x000fc400078e0207 */
[----:B------:R-:W-:Y:S02]  /*0e30*/  IMAD.IADD R18, R199, 0x1, -R18 ;  /* 0x00000001c7127824 */ /* 0x000fe400078e0a12 */
[----:B------:R-:W-:-:S07]  /*0e40*/  IMAD R19, R6, 0x8, R201 ;  /* 0x0000000806137824 */ /* 0x000fce00078e02c9 */
.L_x_4904:
[----:B------:R-:W-:Y:S01]  /*0e50*/  ULDC.64 UR8, c[0x0][0xa28] ;  /* 0x00028a0000087ab9 */ /* 0x000fe20000000a00 */
[----:B01----:R-:W-:Y:S01]  /*0e60*/  IMAD.MOV.U32 R7, RZ, RZ, RZ ;  /* 0x000000ffff077224 */ /* 0x003fe200078e00ff */
[----:B------:R-:W-:Y:S01]  /*0e70*/  UISETP.NE.U32.AND UP0, UPT, UR8, URZ, UPT ;  /* 0x0000003f0800728c */ /* 0x000fe2000bf05070 */
[----:B------:R-:W-:-:S03]  /*0e80*/  ULDC.64 UR12, c[0x0][0x208] ;  /* 0x00008200000c7ab9 */ /* 0x000fc60000000a00 */
        /* <DEDUP_REMOVED lines=9> */
[----:B------:R-:W-:Y:S02]  /*0f20*/  IMAD.U32 R2, RZ, RZ, UR8 ;  /* 0x00000008ff027e24 */ /* 0x000fe4000f8e00ff */
[----:B--2-4-:R-:W-:Y:S01]  /*0f30*/  IMAD.U32 R3, RZ, RZ, UR9 ;  /* 0x00000009ff037e24 */ /* 0x014fe2000f8e00ff */
[----:B------:R-:W-:Y:S01]  /*0f40*/  @UP1 UIMAD.WIDE UR8, UR6, 0x4, UR10 ;  /* 0x00000004060818a5 */ /* 0x000fe2000f8e020a */
[----:B------:R-:W-:-:S03]  /*0f50*/  ULDC UR4, c[0x0][0x288] ;  /* 0x0000a20000047ab9 */ /* 0x000fc60000000800 */
[----:B------:R0:W5:Y:S01]  /*0f60*/  @P0 LDG.E R7, desc[UR12][R2.64] ;  /* 0x0000000c02070981 */ /* 0x000162000c1e1900 */
[----:B------:R-:W-:Y:S01]  /*0f70*/  IMAD.U32 R17, RZ, RZ, UR4 ;  /* 0x00000004ff117e24 */ /* 0x000fe2000f8e00ff */
[----:B------:R-:W-:Y:S01]  /*0f80*/  ULDC UR4, c[0x0][0x424] ;  /* 0x0001090000047ab9 */ /* 0x000fe20000000800 */
[----:B------:R-:W-:Y:S02]  /*0f90*/  IMAD.U32 R4, RZ, RZ, UR8 ;  /* 0x00000008ff047e24 */ /* 0x000fe4000f8e00ff */
[----:B------:R-:W-:Y:S01]  /*0fa0*/  IMAD.U32 R5, RZ, RZ, UR9 ;  /* 0x00000009ff057e24 */ /* 0x000fe2000f8e00ff */
[----:B------:R-:W-:Y:S02]  /*0fb0*/  ULDC.64 UR8, c[0x0][0x418] ;  /* 0x0001060000087ab9 */ /* 0x000fe40000000a00 */
[----:B------:R-:W-:Y:S02]  /*0fc0*/  UISETP.NE.U32.AND UP0, UPT, UR8, URZ, UPT ;  /* 0x0000003f0800728c */ /* 0x000fe4000bf05070 */
[----:B------:R0:W5:Y:S01]  /*0fd0*/  @P2 LDG.E R17, desc[UR12][R4.64] ;  /* 0x0000000c04112981 */ /* 0x000162000c1e1900 */
[----:B------:R-:W-:Y:S01]  /*0fe0*/  IMAD.U32 R195, RZ, RZ, UR7 ;  /* 0x00000007ffc37e24 */ /* 0x000fe2000f8e00ff */
[----:B------:R-:W-:-:S03]  /*0ff0*/  UISETP.NE.AND.EX UP0, UPT, UR9, URZ, UPT, UP0 ;  /* 0x0000003f0900728c */ /* 0x000fc6000bf05300 */
[----:B------:R-:W-:Y:S01]  /*1000*/  ULDC.64 UR8, c[0x0][0xa20] ;  /* 0x0002880000087ab9 */ /* 0x000fe20000000a00 */
[----:B------:R-:W-:Y:S01]  /*1010*/  USEL UR4, UR4, 0x1, UP0 ;  /* 0x0000000104047887 */ /* 0x000fe20008000000 */
[----:B------:R-:W-:Y:S01]  /*1020*/  ISETP.NE.U32.AND P1, PT, RZ, UR8, PT ;  /* 0x00000008ff007c0c */ /* 0x000fe2000bf25070 */
[----:B------:R-:W-:Y:S02]  /*1030*/  ULDC UR8, c[0x0][0x2f0] ;  /* 0x0000bc0000087ab9 */ /* 0x000fe40000000800 */
[----:B------:R-:W-:Y:S01]  /*1040*/  UIMAD UR4, UR4, UR8, URZ ;  /* 0x00000008040472a4 */ /* 0x000fe2000f8e023f */
[----:B------:R-:W-:Y:S01]  /*1050*/  ISETP.NE.AND.EX P1, PT, RZ, UR9, PT, P1 ;  /* 0x00000009ff007c0c */ /* 0x000fe2000bf25310 */
[----:B0--3--:R-:W-:-:S12]  /*1060*/  @P2 BRA `(.L_x_4805) ;  /* 0x0000000000302947 */ /* 0x009fd80003800000 */
        /* <DEDUP_REMOVED lines=9> */
[----:B-----5:R-:W2:Y:S04]  /*1100*/  LDG.E R17, desc[UR10][R2.64] ;  /* 0x0000000a02117981 */ /* 0x020ea8000c1e1900 */
[----:B------:R-:W2:Y:S02]  /*1110*/  LDG.E R0, desc[UR10][R2.64+0x4] ;  /* 0x0000040a02007981 */ /* 0x000ea4000c1e1900 */
[----:B--2---:R-:W-:-:S07]  /*1120*/  IMAD.IADD R17, R0, 0x1, -R17 ;  /* 0x0000000100117824 */ /* 0x004fce00078e0a11 */
.L_x_4805:
[----:B------:R-:W-:Y:S02]  /*1130*/  IMAD.U32 R16, RZ, RZ, UR4 ;  /* 0x00000004ff107e24 */ /* 0x000fe4000f8e00ff */
[----:B------:R-:W-:Y:S01]  /*1140*/  IMAD.U32 R197, RZ, RZ, UR6 ;  /* 0x00000006ffc57e24 */ /* 0x000fe2000f8e00ff */
[----:B------:R-:W-:Y:S06]  /*1150*/  @!P1 BRA `(.L_x_4806) ;  /* 0x00000000001c9947 */ /* 0x000fec0003800000 */
[----:B------:R-:W-:Y:S01]  /*1160*/  ULDC.64 UR8, c[0x0][0xa20] ;  /* 0x0002880000087ab9 */ /* 0x000fe20000000a00 */
[----:B------:R-:W-:Y:S01]  /*1170*/  ULDC.64 UR10, c[0x0][0x208] ;  /* 0x00008200000a7ab9 */ /* 0x000fe20000000a00 */
[----:B------:R-:W-:-:S06]  /*1180*/  UIMAD.WIDE UR6, UR6, 0x4, UR8 ;  /* 0x00000004060678a5 */ /* 0x000fcc000f8e0208 */
[----:B------:R-:W-:Y:S02]  /*1190*/  IMAD.U32 R2, RZ, RZ, UR6 ;  /* 0x00000006ff027e24 */ /* 0x000fe4000f8e00ff */
[----:B------:R-:W-:-:S05]  /*11a0*/  IMAD.U32 R3, RZ, RZ, UR7 ;  /* 0x00000007ff037e24 */ /* 0x000fca000f8e00ff */
[----:B------:R0:W5:Y:S01]  /*11b0*/  LDG.E R16, desc[UR10][R2.64] ;  /* 0x0000000a02107981 */ /* 0x000162000c1e1900 */
[----:B------:R-:W-:Y:S05]  /*11c0*/  BRA `(.L_x_4807) ;  /* 0x0000000000307947 */ /* 0x000fea0003800000 */
.L_x_4806:
        /* <DEDUP_REMOVED lines=10> */
[----:B------:R-:W2:Y:S02]  /*1270*/  LDG.E R5, desc[UR10][R2.64+0x4] ;  /* 0x0000040a02057981 */ /* 0x000ea4000c1e1900 */
[----:B--2---:R-:W-:-:S07]  /*1280*/  IMAD.IADD R16, R5, 0x1, -R16 ;  /* 0x0000000105107824 */ /* 0x004fce00078e0a10 */
.L_x_4807:
[----:B------:R-:W1:Y:S01]  /*1290*/  LDC R0, c[0x0][0x448] ;  /* 0x00011200ff007b82 */ /* 0x000e620000000800 */
[----:B------:R-:W-:Y:S01]  /*12a0*/  USHF.L.U32 UR60, UR5, 0x7, URZ ;  /* 0x00000007053c7899 */ /* 0x000fe2000800063f */
[----:B-----5:R-:W-:-:S03]  /*12b0*/  IMAD.IADD R16, R16, 0x1, -R7 ;  /* 0x0000000110107824 */ /* 0x020fc600078e0a07 */
[----:B------:R-:W-:Y:S02]  /*12c0*/  UIADD3 UR4, UR60, 0x7f, URZ ;  /* 0x0000007f3c047890 */ /* 0x000fe4000fffe03f */
[----:B0-----:R-:W-:Y:S01]  /*12d0*/  IADD3 R3, R16, 0x1, -R17 ;  /* 0x0000000110037810 */ /* 0x001fe20007ffe811 */
[----:B------:R-:W0:Y:S01]  /*12e0*/  LDC.64 R8, c[0x0][0x9e0] ;  /* 0x00027800ff087b82 */ /* 0x000e220000000a00 */
[----:B-1----:R-:W-:Y:S02]  /*12f0*/  ISETP.NE.AND P1, PT, R0, 0x1, PT ;  /* 0x000000010000780c */ /* 0x002fe40003f25270 */
[----:B------:R-:W-:Y:S01]  /*1300*/  IMAD.U32 R0, RZ, RZ, UR4 ;  /* 0x00000004ff007e24 */ /* 0x000fe2000f8e00ff */
[----:B0-----:R-:W-:-:S10]  /*1310*/  ISETP.GE.AND P2, PT, R9, 0x1, PT ;  /* 0x000000010900780c */ /* 0x001fd40003f46270 */
[----:B------:R-:W0:Y:S08]  /*1320*/  @P1 LDC R2, c[0x0][0x44c] ;  /* 0x00011300ff021b82 */ /* 0x000e300000000800 */
[----:B------:R-:W1:Y:S01]  /*1330*/  @P1 LDC R5, c[0x0][0x450] ;  /* 0x00011400ff051b82 */ /* 0x000e620000000800 */
[----:B0-----:R-:W-:-:S05]  /*1340*/  @P1 IMAD.HI.U32 R2, R2, UR4, RZ ;  /* 0x0000000402021c27 */ /* 0x001fca000f8e00ff */
[----:B-1----:R-:W-:-:S05]  /*1350*/  @P1 SHF.R.U32.HI R0, RZ, R5, R2 ;  /* 0x00000005ff001219 */ /* 0x002fca0000011602 */
        /* <DEDUP_REMOVED lines=13> */
.L_x_4809:
[----:B------:R-:W-:-:S13]  /*1430*/  ISETP.NE.AND P0, PT, R9, 0x1, PT ;  /* 0x000000010900780c */ /* 0x000fda0003f05270 */
[----:B------:R-:W0:Y:S02]  /*1440*/  @P0 LDC.64 R4, c[0x0][0x9e8] ;  /* 0x00027a00ff040b82 */ /* 0x000e240000000a00 */
[----:B0-----:R-:W-:-:S05]  /*1450*/  @P0 IMAD.HI.U32 R4, R2, R4, RZ ;  /* 0x0000000402040227 */ /* 0x001fca00078e00ff */
[----:B------:R-:W-:-:S07]  /*1460*/  @P0 SHF.R.U32.HI R2, RZ, R5, R4 ;  /* 0x00000005ff020219 */ /* 0x000fce0000011604 */
.L_x_4810:
[----:B------:R-:W-:-:S05]  /*1470*/  IMAD R3, R2, R9, R9 ;  /* 0x0000000902037224 */ /* 0x000fca00078e0209 */
[----:B------:R-:W-:-:S07]  /*1480*/  VIMNMX R0, R0, R3, PT ;  /* 0x0000000300007248 */ /* 0x000fce0003fe0100 */
.L_x_4808:
[----:B------:R-:W0:Y:S01]  /*1490*/  @P1 LDC R4, c[0x0][0x44c] ;  /* 0x00011300ff041b82 */ /* 0x000e220000000800 */
[----:B------:R-:W-:Y:S01]  /*14a0*/  IMAD.U32 R3, RZ, RZ, UR60 ;  /* 0x0000003cff037e24 */ /* 0x000fe2000f8e00ff */
[----:B------:R-:W-:Y:S01]  /*14b0*/  ULDC UR4, c[0x0][0x9dc] ;  /* 0x0002770000047ab9 */ /* 0x000fe20000000800 */
[----:B------:R-:W-:Y:S02]  /*14c0*/  VIADD R2, R0, 0x5f ;  /* 0x0000005f00027836 */ /* 0x000fe40000000000 */
[C---:B------:R-:W-:Y:S02]  /*14d0*/  VIADD R0, R16.reuse, 0x5f ;  /* 0x0000005f10007836 */ /* 0x040fe40000000000 */
[----:B------:R-:W-:Y:S01]  /*14e0*/  IMAD.IADD R74, R16, 0x1, -R17 ;  /* 0x00000001104a7824 */ /* 0x000fe200078e0a11 */
        /* <DEDUP_REMOVED lines=23> */
.L_x_4812:
[----:B------:R-:W-:-:S13]  /*1660*/  ISETP.NE.AND P0, PT, R9, 0x1, PT ;  /* 0x000000010900780c */ /* 0x000fda0003f05270 */
[----:B------:R-:W0:Y:S02]  /*1670*/  @P0 LDC.64 R2, c[0x0][0x9e8] ;  /* 0x00027a00ff020b82 */ /* 0x000e240000000a00 */
[----:B0-----:R-:W-:-:S05]  /*1680*/  @P0 IMAD.HI.U32 R0, R4, R2, RZ ;  /* 0x0000000204000227 */ /* 0x001fca00078e00ff */
[----:B------:R-:W-:-:S07]  /*1690*/  @P0 SHF.R.U32.HI R4, RZ, R3, R0 ;  /* 0x00000003ff040219 */ /* 0x000fce0000011600 */
.L_x_4813:
[----:B------:R-:W-:-:S05]  /*16a0*/  IMAD R4, R4, R9, RZ ;  /* 0x0000000904047224 */ /* 0x000fca00078e02ff */
[----:B------:R-:W-:-:S13]  /*16b0*/  R2UR UR5, R4 ;  /* 0x00000000040572ca */ /* 0x000fda00000e0000 */
[----:B------:R-:W-:-:S04]  /*16c0*/  UISETP.LT.AND UP0, UPT, UR4, UR5, UPT ;  /* 0x000000050400728c */ /* 0x000fc8000bf01270 */
[----:B------:R-:W-:-:S12]  /*16d0*/  USEL UR4, UR4, UR5, !UP0 ;  /* 0x0000000504047287 */ /* 0x000fd8000c000000 */
.L_x_4811:
[----:B------:R-:W-:Y:S01]  /*16e0*/  UIMAD.WIDE UR4, UR4, 0x2aaaaaab, URZ ;  /* 0x2aaaaaab040478a5 */ /* 0x000fe2000f8e023f */
[----:B------:R-:W-:Y:S02]  /*16f0*/  PLOP3.LUT P0, PT, PT, PT, PT, 0x80, 0x0 ;  /* 0x000000000000781c */ /* 0x000fe40003f0f070 */
[----:B------:R-:W-:Y:S01]  /*1700*/  CS2R R2, SRZ ;  /* 0x0000000000027805 */ /* 0x000fe2000001ff00 */
[----:B------:R-:W-:Y:S01]  /*1710*/  IMAD.MOV.U32 R0, RZ, RZ, RZ ;  /* 0x000000ffff007224 */ /* 0x000fe200078e00ff */
        /* <DEDUP_REMOVED lines=87> */
.L_x_4815:
        /* <DEDUP_REMOVED lines=11> */
.L_x_5041:
[----:B------:R-:W-:Y:S05]  /*1d40*/  @!P0 BRA `(.L_x_4817) ;  /* 0x0000000000048947 */ /* 0x000fea0003800000 */
[----:B------:R-:W-:Y:S01]  /*1d50*/  BPT.TRAP 0x1 ;  /* 0x000000040000795c */ /* 0x000fe20000300000 */
.L_x_4817:
[----:B------:R-:W-:Y:S02]  /*1d60*/  IMAD.U32 R11, RZ, RZ, UR37 ;  /* 0x00000025ff0b7e24 */ /* 0x000fe4000f8e00ff */
[----:B0-----:R-:W-:-:S03]  /*1d70*/  IMAD.U32 R0, RZ, RZ, UR36 ;  /* 0x00000024ff007e24 */ /* 0x001fc6000f8e00ff */
[----:B------:R-:W-:Y:S02]  /*1d80*/  LEA R11, R11, UR38, 0x3 ;  /* 0x000000260b0b7c11 */ /* 0x000fe4000f8e18ff */
[----:B------:R-:W-:-:S04]  /*1d90*/  SHF.L.U32 R0, R0, 0x1f, RZ ;  /* 0x0000001f00007819 */ /* 0x000fc800000006ff */
[----:B------:R0:W1:Y:S01]  /*1da0*/  SYNCS.PHASECHK.TRANS64.TRYWAIT P1, [R11+URZ+0x30830], R0 ;  /* 0x030830000b0075a7 */ /* 0x000062000802017f */
[----:B------:R-:W-:Y:S05]  /*1db0*/  @!P0 BRA `(.L_x_4818) ;  /* 0x0000000000048947 */ /* 0x000fea0003800000 */
[----:B------:R-:W-:Y:S01]  /*1dc0*/  BPT.TRAP 0x1 ;  /* 0x000000040000795c */ /* 0x000fe20000300000 */
.L_x_4818:
        /* <DEDUP_REMOVED lines=9> */
.L_x_4819:
        /* <DEDUP_REMOVED lines=15> */
[----:B------:R-:W-:-:S02]  /*1f50*/  ULOP3.LUT UR4, UR39, 0x10000, URZ, 0xfc, !UPT ;  /* 0x0001000027047892 */ /* 0x000fc4000f8efc3f */
[----:B------:R-:W-:Y:S01]  /*1f60*/  UIMAD UR5, UR37, 0x900, UR61 ;  /* 0x00000900250578a4 */ /* 0x000fe2000f8e023d */
[----:B------:R-:W-:Y:S01]  /*1f70*/  IMAD.MOV.U32 R10, RZ, RZ, R4 ;  /* 0x000000ffff0a7224 */ /* 0x000fe200078e0004 */
[----:B------:R-:W-:Y:S02]  /*1f80*/  UIADD3 UR56, UR4, 0x2, URZ ;  /* 0x0000000204387890 */ /* 0x000fe4000fffe03f */
[----:B------:R-:W-:Y:S01]  /*1f90*/  UIADD3 UR58, UR5, 0x2, URZ ;  /* 0x00000002053a7890 */ /* 0x000fe2000fffe03f */
[----:B------:R-:W-:Y:S02]  /*1fa0*/  UMOV UR8, UR4 ;  /* 0x0000000400087c82 */ /* 0x000fe40008000000 */
[----:B------:R-:W-:Y:S01]  /*1fb0*/  UMOV UR10, UR5 ;  /* 0x00000005000a7c82 */ /* 0x000fe20008000000 */
[----:B------:R-:W-:Y:S01]  /*1fc0*/  UIADD3 UR52, UR4, 0x4, URZ ;  /* 0x0000000404347890 */ /* 0x000fe2000fffe03f */
[----:B------:R-:W-:Y:S01]  /*1fd0*/  HGMMA.64x96x16.F32 R24, gdesc[UR8], RZ, !UPT, gsb0 ;  /* 0x01600000081879f0 */ /* 0x000fe2000c0008ff */
[----:B------:R-:W-:Y:S01]  /*1fe0*/  UIADD3 UR54, UR5, 0x4, URZ ;  /* 0x0000000405367890 */ /* 0x000fe2000fffe03f */
[----:B------:R-:W-:Y:S01]  /*1ff0*/  IMAD.U32 R6, RZ, RZ, UR8 ;  /* 0x00000008ff067e24 */ /* 0x000fe2000f8e00ff */
        /* <DEDUP_REMOVED lines=8> */
[----:B------:R-:W-:Y:S01]  /*2080*/  UIADD3 UR16, UR4, 0x402, URZ ;  /* 0x0000040204107890 */ /* 0x000fe2000fffe03f */
[----:B---3--:R-:W-:Y:S01]  /*2090*/  LOP3.LUT P3, RZ, R12, 0x7f, RZ, 0xc0, !PT ;  /* 0x0000007f0cff7812 */ /* 0x008fe2000786c0ff */
[----:B------:R-:W-:Y:S01]  /*20a0*/  UIADD3 UR18, UR5, 0x302, URZ ;  /* 0x0000030205127890 */ /* 0x000fe2000fffe03f */
[----:B------:R-:W-:Y:S01]  /*20b0*/  IMAD.MOV.U32 R12, RZ, RZ, -0x60 ;  /* 0xffffffa0ff0c7424 */ /* 0x000fe200078e00ff */
[----:B------:R-:W-:Y:S01]  /*20c0*/  UMOV UR17, 0x40000040 ;  /* 0x4000004000117882 */ /* 0x000fe20000000000 */
[----:B------:R-:W-:Y:S01]  /*20d0*/  UMOV UR19, 0x40000040 ;  /* 0x4000004000137882 */ /* 0x000fe20000000000 */
[----:B------:R-:W-:Y:S01]  /*20e0*/  UIADD3 UR20, UR4, 0x404, URZ ;  /* 0x0000040404147890 */ /* 0x000fe2000fffe03f */
[----:B------:R-:W-:Y:S01]  /*20f0*/  IMAD R15, R75, R12, 0x61 ;  /* 0x000000614b0f7424 */ /* 0x000fe200078e020c */
[----:B------:R-:W-:Y:S01]  /*2100*/  UIADD3 UR22, UR5, 0x304, URZ ;  /* 0x0000030405167890 */ /* 0x000fe2000fffe03f */
[----:B------:R-:W-:Y:S01]  /*2110*/  UMOV UR21, 0x40000040 ;  /* 0x4000004000157882 */ /* 0x000fe20000000000 */
[----:B------:R-:W-:Y:S01]  /*2120*/  UMOV UR23, 0x40000040 ;  /* 0x4000004000177882 */ /* 0x000fe20000000000 */
[----:B------:R-:W-:Y:S01]  /*2130*/  UIADD3 UR24, UR4, 0x406, URZ ;  /* 0x0000040604187890 */ /* 0x000fe2000fffe03f */
[----:B------:R-:W-:Y:S01]  /*2140*/  IMAD R12, R18, -0x2, R15 ;  /* 0xfffffffe120c7824 */ /* 0x000fe200078e020f */
[----:B------:R-:W-:Y:S01]  /*2150*/  UIADD3 UR26, UR5, 0x306, URZ ;  /* 0x00000306051a7890 */ /* 0x000fe2000fffe03f */
[----:B------:R-:W-:Y:S01]  /*2160*/  VIADD R15, R15, 0xffffffff ;  /* 0xffffffff0f0f7836 */ /* 0x000fe20000000000 */
        /* <DEDUP_REMOVED lines=27> */
[----:B------:R-:W-:-:S04]  /*2320*/  @P2 SHF.R.U32.HI R10, RZ, UR5, R9 ;  /* 0x00000005ff0a2c19 */ /* 0x000fc80008011609 */
[----:B------:R-:W-:Y:S01]  /*2330*/  @!P3 PRMT R4, RZ, 0x654, R4 ;  /* 0x00000654ff04b816 */ /* 0x000fe20000000004 */
        /* <DEDUP_REMOVED lines=88> */
[----:B------:R-:W2:Y:S05]  /*28c0*/  MUFU.TANH R24, R24 ;  /* 0x0000001800187308 */ /* 0x000eaa0000002400 */
[----:B------:R-:W-:Y:S01]  /*28d0*/  PLOP3.LUT P1, PT, PT, PT, UP1, 0x40, 0x0 ;  /* 0x000000000000781c */ /* 0x000fe20003f2e818 */
[----:B-1----:R-:W-:-:S02]  /*28e0*/  IMAD R4, R75, -0x60, R16 ;  /* 0xffffffa04b047824 */ /* 0x002fc400078e0210 */
[----:B------:R-:W1:Y:S02]  /*28f0*/  MUFU.TANH R25, R25 ;  /* 0x0000001900197308 */ /* 0x000e640000002400 */
[----:B------:R-:W-:Y:S01]  /*2900*/  VIADD R9, R4, 0x60 ;  /* 0x0000006004097836 */ /* 0x000fe20000000000 */
[----:B------:R-:W-:-:S03]  /*2910*/  IADD3 R4, -R17, R12, R16 ;  /* 0x0000000c11047210 */ /* 0x000fc60007ffe110 */
[----:B------:R-:W-:Y:S02]  /*2920*/  IMAD R20, R18, -0x2, R9 ;  /* 0xfffffffe12147824 */ /* 0x000fe400078e0209 */
[----:B------:R-:W3:Y:S01]  /*2930*/  MUFU.TANH R2, R2 ;  /* 0x0000000200027308 */ /* 0x000ee20000002400 */
[C---:B------:R-:W-:Y:S02]  /*2940*/  VIADD R21, R4.reuse, UR4 ;  /* 0x0000000404157c36 */ /* 0x040fe40008000000 */
[----:B------:R-:W-:-:S03]  /*2950*/  VIADD R27, R4, UR54 ;  /* 0x00000036041b7c36 */ /* 0x000fc60008000000 */
[----:B0-----:R-:W-:Y:S01]  /*2960*/  VIADDMNMX R4, R66, R21, R20, PT ;  /* 0x0000001542047246 */ /* 0x001fe20003800114 */
[----:B------:R-:W-:Y:S01]  /*2970*/  IMAD.IADD R9, R27, 0x1, R66 ;  /* 0x000000011b097824 */ /* 0x000fe200078e0242 */
        /* <DEDUP_REMOVED lines=45> */
[----:B-----5:R-:W-:Y:S01]  /*2c50*/  VIADD R31, R12, 0xffffffff ;  /* 0xffffffff0c1f7836 */ /* 0x020fe20000000000 */
[----:B-1234-:R-:W-:Y:S06]  /*2c60*/  @P1 BRA `(.L_x_4821) ;  /* 0x0000000000541947 */ /* 0x01efec0003800000 */
[----:B------:R-:W-:Y:S01]  /*2c70*/  IADD3 R12, -R17, R16, R66 ;  /* 0x00000010110c7210 */ /* 0x000fe20007ffe142 */
        /* <DEDUP_REMOVED lines=11> */
.L_x_4823:
[----:B------:R-:W-:-:S06]  /*2d30*/  UISETP.NE.AND UP2, UPT, UR5, 0x1, UPT ;  /* 0x000000010500788c */ /* 0x000fcc000bf45270 */
[----:B------:R-:W-:-:S05]  /*2d40*/  PLOP3.LUT P1, PT, PT, PT, UP2, 0x80, 0x0 ;  /* 0x000000000000781c */ /* 0x000fca0003f2f028 */
[----:B------:R-:W-:-:S08]  /*2d50*/  @UP2 ULDC.64 UR6, c[0x0][0x9e8] ;  /* 0x00027a0000062ab9 */ /* 0x000fd00000000a00 */
[----:B------:R-:W-:-:S05]  /*2d60*/  @P1 IMAD.HI.U32 R63, R12, UR6, RZ ;  /* 0x000000060c3f1c27 */ /* 0x000fca000f8e00ff */
[----:B------:R-:W-:-:S07]  /*2d70*/  @P1 SHF.R.U32.HI R12, RZ, UR7, R63 ;  /* 0x00000007ff0c1c19 */ /* 0x000fce000801163f */
.L_x_4824:
[----:B------:R-:W-:Y:S05]  /*2d80*/  BSYNC B0 ;  /* 0x0000000000007941 */ /* 0x000fea0003800000 */
.L_x_4822:
[----:B------:R-:W-:-:S05]  /*2d90*/  IMAD R12, R12, UR5, R31 ;  /* 0x000000050c0c7c24 */ /* 0x000fca000f8e021f */
[----:B------:R-:W-:Y:S02]  /*2da0*/  VIMNMX R9, R9, R12, !PT ;  /* 0x0000000c09097248 */ /* 0x000fe40007fe0100 */
[----:B------:R-:W-:-:S07]  /*2db0*/  VIADDMNMX R4, R12, UR5, R4, PT ;  /* 0x000000050c047c46 */ /* 0x000fce000b800104 */
.L_x_4821:
[C---:B------:R-:W-:Y:S02]  /*2dc0*/  ISETP.GE.AND P1, PT, R15.reuse, 0x2, PT ;  /* 0x000000020f00780c */ /* 0x040fe40003f26270 */
        /* <DEDUP_REMOVED lines=29> */
[C---:B------:R-:W-:Y:S02]  /*2fa0*/  ISETP.LT.OR P3, PT, R4.reuse, 0x1a, P3 ;  /* 0x0000001a0400780c */ /* 0x040fe40001f61670 */
        /* <DEDUP_REMOVED lines=102> */
.L_x_4827:
[----:B------:R-:W-:-:S06]  /*3610*/  UISETP.NE.AND UP2, UPT, UR5, 0x1, UPT ;  /* 0x000000010500788c */ /* 0x000fcc000bf45270 */
[----:B------:R-:W-:-:S05]  /*3620*/  PLOP3.LUT P5, PT, PT, PT, UP2, 0x80, 0x0 ;  /* 0x000000000000781c */ /* 0x000fca0003faf028 */
[----:B------:R-:W-:-:S08]  /*3630*/  @UP2 ULDC.64 UR6, c[0x0][0x9e8] ;  /* 0x00027a0000062ab9 */ /* 0x000fd00000000a00 */
[----:B------:R-:W-:Y:S01]  /*3640*/  @P5 IMAD.HI.U32 R9, R4, UR6, RZ ;  /* 0x0000000604095c27 */ /* 0x000fe2000f8e00ff */
[----:B------:R-:W-:-:S13]  /*3650*/  PLOP3.LUT P5, PT, PT, PT, UP2, 0x80, 0x0 ;  /* 0x000000000000781c */ /* 0x000fda0003faf028 */
[----:B------:R-:W-:-:S07]  /*3660*/  @P5 SHF.R.U32.HI R4, RZ, UR7, R9 ;  /* 0x00000007ff045c19 */ /* 0x000fce0008011609 */
.L_x_4828:
[----:B------:R-:W-:Y:S05]  /*3670*/  BSYNC B0 ;  /* 0x0000000000007941 */ /* 0x000fea0003800000 */
.L_x_4826:
[----:B------:R-:W-:-:S05]  /*3680*/  IMAD R4, R4, UR5, R31 ;  /* 0x0000000504047c24 */ /* 0x000fca000f8e021f */
[----:B------:R-:W-:Y:S02]  /*3690*/  VIMNMX R20, R20, R4, !PT ;  /* 0x0000000414147248 */ /* 0x000fe40007fe0100 */
[----:B------:R-:W-:-:S07]  /*36a0*/  VIADDMNMX R15, R4, UR5, R15, PT ;  /* 0x00000005040f7c46 */ /* 0x000fce000b80010f */
.L_x_4825:
        /* <DEDUP_REMOVED lines=138> */
[----:B------:R0:W1:Y:S01]  /*3f50*/  MUFU.EX2 R188, R29 ;  /* 0x0000001d00bc7308 */ /* 0x0000620000000800 */
[----:B------:R-:W-:Y:S01]  /*3f60*/  ISETP.GT.AND P2, PT, R20, 0x50, !P2 ;  /* 0x000000501400780c */ /* 0x000fe20005744270 */
[-CC-:B------:R-:W-:Y:S01]  /*3f70*/  FFMA.FTZ R43, R65, R9.reuse, -R60.reuse ;  /* 0x00000009412b7223 */ /* 0x180fe2000001083c */
[----:B------:R-:W-:Y:S01]  /*3f80*/  ISETP.LT.OR P1, PT, R15, 0x4a, P1 ;  /* 0x0000004a0f00780c */ /* 0x000fe20000f21670 */
[--C-:B------:R-:W-:Y:S01]  /*3f90*/  FFMA.FTZ R39, R91, R9, -R60.reuse ;  /* 0x000000095b277223 */ /* 0x100fe2000001083c */
[----:B------:R-:W-:Y:S01]  /*3fa0*/  FMNMX.FTZ R25, R0, R25, !PT ;  /* 0x0000001900197209 */ /* 0x000fe20007810000 */
[-CC-:B------:R-:W-:Y:S01]  /*3fb0*/  FFMA.FTZ R14, R14, R9.reuse, -R60.reuse ;  /* 0x000000090e0e7223 */ /* 0x180fe2000001083c */
[C---:B------:R-:W-:Y:S01]  /*3fc0*/  ISETP.GT.AND P4, PT, R20.reuse, 0x58, !P4 ;  /* 0x000000581400780c */ /* 0x040fe20006784270 */
[----:B------:R-:W2:Y:S01]  /*3fd0*/  MUFU.EX2 R31, R31 ;  /* 0x0000001f001f7308 */ /* 0x000ea20000000800 */
[----:B------:R-:W-:Y:S01]  /*3fe0*/  ISETP.GT.AND P5, PT, R20, 0x59, !P5 ;  /* 0x000000591400780c */ /* 0x000fe20006fa4270 */
[----:B0-----:R-:W-:Y:S01]  /*3ff0*/  FFMA.FTZ R29, R77, R9, -R60 ;  /* 0x000000094d1d7223 */ /* 0x001fe2000001083c */
[----:B------:R-:W-:-:S02]  /*4000*/  ISETP.LT.OR P2, PT, R15, 0x51, P2 ;  /* 0x000000510f00780c */ /* 0x000fc40001741670 */
[----:B------:R-:W-:Y:S01]  /*4010*/  FSEL R20, R3, -INF , !P1 ;  /* 0xff80000003147808 */ /* 0x000fe20004800000 */
[--C-:B------:R-:W-:Y:S01]  /*4020*/  FFMA.FTZ R3, R83, R9, -R60.reuse ;  /* 0x0000000953037223 */ /* 0x100fe2000001083c */
[----:B------:R-:W-:Y:S01]  /*4030*/  FMNMX.FTZ R25, R50, R25, !PT ;  /* 0x0000001932197209 */ /* 0x000fe20007810000 */
[----:B------:R0:W3:Y:S01]  /*4040*/  MUFU.EX2 R190, R33 ;  /* 0x0000002100be7308 */ /* 0x0000e20000000800 */
[C---:B------:R-:W-:Y:S02]  /*4050*/  ISETP.LT.OR P3, PT, R15.reuse, 0x52, P3 ;  /* 0x000000520f00780c */ /* 0x040fe40001f61670 */
[----:B------:R-:W-:Y:S02]  /*4060*/  FSEL R8, R8, -INF , !P2 ;  /* 0xff80000008087808 */ /* 0x000fe40005000000 */
[----:B------:R-:W-:Y:S02]  /*4070*/  FMNMX.FTZ R25, R20, R25, !PT ;  /* 0x0000001914197209 */ /* 0x000fe40007810000 */
[----:B------:R-:W-:Y:S01]  /*4080*/  ISETP.LT.OR P4, PT, R15, 0x59, P4 ;  /* 0x000000590f00780c */ /* 0x000fe20002781670 */
[----:B------:R4:W-:Y:S01]  /*4090*/  MUFU.EX2 R180, R3 ;  /* 0x0000000300b47308 */ /* 0x0009e20000000800 */
[----:B------:R-:W-:Y:S01]  /*40a0*/  FSEL R52, R5, -INF , !P3 ;  /* 0xff80000005347808 */ /* 0x000fe20005800000 */
[--C-:B------:R-:W-:Y:S01]  /*40b0*/  FFMA.FTZ R5, R41, R9, -R60.reuse ;  /* 0x0000000929057223 */ /* 0x100fe2000001083c */
[----:B------:R-:W-:Y:S01]  /*40c0*/  FMNMX.FTZ R25, R8, R25, !PT ;  /* 0x0000001908197209 */ /* 0x000fe20007810000 */
[-CC-:B------:R-:W-:Y:S01]  /*40d0*/  FFMA.FTZ R41, R61, R9.reuse, -R60.reuse ;  /* 0x000000093d297223 */ /* 0x180fe2000001083c */
[----:B------:R-:W-:Y:S01]  /*40e0*/  ISETP.LT.OR P5, PT, R15, 0x5a, P5 ;  /* 0x0000005a0f00780c */ /* 0x000fe20002fa1670 */
[--C-:B0-----:R-:W-:Y:S01]  /*40f0*/  FFMA.FTZ R33, R81, R9, -R60.reuse ;  /* 0x0000000951217223 */ /* 0x101fe2000001083c */
[----:B------:R-:W-:Y:S01]  /*4100*/  FSEL R54, R13, -INF , !P4 ;  /* 0xff8000000d367808 */ /* 0x000fe20006000000 */
[----:B------:R-:W-:Y:S01]  /*4110*/  MUFU.EX2 R174, R41 ;  /* 0x0000002900ae7308 */ /* 0x000fe20000000800 */
[----:B------:R-:W-:Y:S01]  /*4120*/  FMNMX.FTZ R25, R52, R25, !PT ;  /* 0x0000001934197209 */ /* 0x000fe20007810000 */
[-CC-:B----4-:R-:W-:Y:S01]  /*4130*/  FFMA.FTZ R3, R85, R9.reuse, -R60.reuse ;  /* 0x0000000955037223 */ /* 0x190fe2000001083c */
[----:B------:R-:W-:Y:S01]  /*4140*/  FSEL R56, R11, -INF , !P5 ;  /* 0xff8000000b387808 */ /* 0x000fe20006800000 */
[--C-:B------:R-:W-:Y:S01]  /*4150*/  FFMA.FTZ R11, R45, R9, -R60.reuse ;  /* 0x000000092d0b7223 */ /* 0x100fe2000001083c */
[----:B------:R-:W-:Y:S01]  /*4160*/  FMNMX.FTZ R25, R54, R25, !PT ;  /* 0x0000001936197209 */ /* 0x000fe20007810000 */
[-CC-:B------:R-:W-:Y:S01]  /*4170*/  FFMA.FTZ R13, R87, R9.reuse, -R60.reuse ;  /* 0x00000009570d7223 */ /* 0x180fe2000001083c */
[----:B------:R-:W-:Y:S01]  /*4180*/  FFMA.FTZ R15, R49, R9, -R60 ;  /* 0x00000009310f7223 */ /* 0x000fe2000001083c */
[----:B------:R-:W-:Y:S01]  /*4190*/  MUFU.EX2 R182, R3 ;  /* 0x0000000300b67308 */ /* 0x000fe20000000800 */
[----:B------:R-:W-:-:S02]  /*41a0*/  FMNMX.FTZ R25, R56, R25, !PT ;  /* 0x0000001938197209 */ /* 0x000fc40007810000 */
[----:B------:R-:W-:-:S03]  /*41b0*/  R2UR UR11, R74 ;  /* 0x000000004a0b72ca */ /* 0x000fc600000e0000 */
[----:B------:R-:W0:Y:S02]  /*41c0*/  SHFL.BFLY PT, R58, R25, 0x2, 0x1f ;  /* 0x0c401f00193a7f89 */ /* 0x000e2400000e0000 */
[----:B------:R-:W4:Y:S08]  /*41d0*/  MUFU.EX2 R35, R35 ;  /* 0x0000002300237308 */ /* 0x000f300000000800 */
[----:B------:R5:W4:Y:S01]  /*41e0*/  MUFU.EX2 R184, R29 ;  /* 0x0000001d00b87308 */ /* 0x000b220000000800 */
[----:B------:R-:W-:-:S04]  /*41f0*/  UIADD3 UR6, UR11, UR10, URZ ;  /* 0x0000000a0b067290 */ /* 0x000fc8000fffe03f */
[----:B------:R-:W-:-:S03]  /*4200*/  UIADD3 UR4, UR6, UR4, URZ ;  /* 0x0000000406047290 */ /* 0x000fc6000fffe03f */
[----:B------:R-:W4:Y:S01]  /*4210*/  MUFU.EX2 R37, R37 ;  /* 0x0000002500257308 */ /* 0x000f220000000800 */
[-CC-:B-----5:R-:W-:Y:S01]  /*4220*/  FFMA.FTZ R29, R89, R9.reuse, -R60.reuse ;  /* 0x00000009591d7223 */ /* 0x1a0fe2000001083c */
[----:B0-----:R-:W-:Y:S01]  /*4230*/  FMNMX.FTZ R58, R25, R58, !PT ;  /* 0x0000003a193a7209 */ /* 0x001fe20007810000 */
[----:B------:R-:W-:-:S05]  /*4240*/  FFMA.FTZ R25, R57, R9, -R60 ;  /* 0x0000000939197223 */ /* 0x000fca000001083c */
[----:B------:R-:W-:Y:S01]  /*4250*/  MUFU.EX2 R168, R43 ;  /* 0x0000002b00a87308 */ /* 0x000fe20000000800 */
[----:B------:R-:W0:Y:S07]  /*4260*/  SHFL.BFLY PT, R3, R58, 0x1, 0x1f ;  /* 0x0c201f003a037f89 */ /* 0x000e2e00000e0000 */
[----:B------:R-:W-:Y:S08]  /*4270*/  MUFU.EX2 R172, R25 ;  /* 0x0000001900ac7308 */ /* 0x000ff00000000800 */
[----:B------:R5:W4:Y:S08]  /*4280*/  MUFU.EX2 R186, R33 ;  /* 0x0000002100ba7308 */ /* 0x000b300000000800 */
[----:B------:R-:W-:Y:S01]  /*4290*/  MUFU.EX2 R5, R5 ;  /* 0x0000000500057308 */ /* 0x000fe20000000800 */
[----:B-----5:R-:W-:Y:S01]  /*42a0*/  FFMA.FTZ R33, R53, R9, -R60 ;  /* 0x0000000935217223 */ /* 0x020fe2000001083c */
[----:B0-----:R-:W-:-:S04]  /*42b0*/  FMNMX.FTZ R3, R58, R3, !PT ;  /* 0x000000033a037209 */ /* 0x001fc80007810000 */
[C---:B------:R-:W-:Y:S01]  /*42c0*/  FSETP.NEU.FTZ.AND P1, PT, R3.reuse, -INF , PT ;  /* 0xff8000000300780b */ /* 0x040fe20003f3d000 */
[-C--:B------:R-:W-:Y:S01]  /*42d0*/  FMUL.FTZ R25, R3, R9.reuse ;  /* 0x0000000903197220 */ /* 0x080fe20000410000 */
[----:B------:R-:W-:Y:S04]  /*42e0*/  MUFU.EX2 R11, R11 ;  /* 0x0000000b000b7308 */ /* 0x000fe80000000800 */
[----:B------:R-:W-:Y:S02]  /*42f0*/  FSEL R41, R25, RZ, P1 ;  /* 0x000000ff19297208 */ /* 0x000fe40000800000 */
[----:B------:R-:W-:Y:S02]  /*4300*/  PLOP3.LUT P1, PT, PT, PT, UP1, 0x40, 0x0 ;  /* 0x000000000000781c */ /* 0x000fe40003f2e818 */
        /* <DEDUP_REMOVED lines=21> */
[----:B--2---:R-:W-:Y:S01]  /*4460*/  FADD.FTZ R43, R31, R26 ;  /* 0x0000001a1f2b7221 */ /* 0x004fe20000010000 */
[----:B------:R-:W-:Y:S01]  /*4470*/  F2FP.F16.F32.PACK_AB R188, R188, R27 ;  /* 0x0000001bbcbc723e */ /* 0x000fe200000000ff */
[-C--:B------:R-:W-:Y:S01]  /*4480*/  FFMA.FTZ R10, R10, R9.reuse, -R41 ;  /* 0x000000090a0a7223 */ /* 0x080fe20000010829 */
[----:B------:R-:W0:Y:S01]  /*4490*/  MUFU.EX2 R21, R21 ;  /* 0x0000001500157308 */ /* 0x000e220000000800 */
[----:B---3--:R-:W-:Y:S01]  /*44a0*/  FADD.FTZ R26, R190, R43 ;  /* 0x0000002bbe1a7221 */ /* 0x008fe20000010000 */
[-CC-:B------:R-:W-:Y:S01]  /*44b0*/  FFMA.FTZ R50, R50, R9.reuse, -R41.reuse ;  /* 0x0000000932327223 */ /* 0x180fe20000010829 */
[-CC-:B------:R-:W-:Y:S01]  /*44c0*/  FFMA.FTZ R20, R20, R9.reuse, -R41.reuse ;  /* 0x0000000914147223 */ /* 0x180fe20000010829 */
[-CC-:B------:R-:W-:Y:S01]  /*44d0*/  FFMA.FTZ R52, R52, R9.reuse, -R41.reuse ;  /* 0x0000000934347223 */ /* 0x180fe20000010829 */
[----:B----4-:R-:W-:Y:S01]  /*44e0*/  FADD.FTZ R43, R35, R26 ;  /* 0x0000001a232b7221 */ /* 0x010fe20000010000 */
[----:B------:R-:W-:Y:S01]  /*44f0*/  FFMA.FTZ R54, R54, R9, -R41 ;  /* 0x0000000936367223 */ /* 0x000fe20000010829 */
[----:B------:R-:W-:Y:S01]  /*4500*/  F2FP.F16.F32.PACK_AB R190, R190, R31 ;  /* 0x0000001fbebe723e */ /* 0x000fe200000000ff */
[----:B------:R-:W1:Y:S01]  /*4510*/  MUFU.EX2 R24, R24 ;  /* 0x0000001800187308 */ /* 0x000e620000000800 */
[C---:B------:R-:W-:Y:S01]  /*4520*/  FADD.FTZ R26, R184.reuse, R43 ;  /* 0x0000002bb81a7221 */ /* 0x040fe20000010000 */
[----:B------:R-:W-:-:S03]  /*4530*/  F2FP.F16.F32.PACK_AB R184, R184, R35 ;  /* 0x00000023b8b8723e */ /* 0x000fc600000000ff */
[----:B------:R-:W-:-:S03]  /*4540*/  FADD.FTZ R43, R37, R26 ;  /* 0x0000001a252b7221 */ /* 0x000fc60000010000 */
[----:B------:R-:W2:Y:S01]  /*4550*/  MUFU.EX2 R28, R28 ;  /* 0x0000001c001c7308 */ /* 0x000ea20000000800 */
[C---:B------:R-:W-:Y:S01]  /*4560*/  FADD.FTZ R43, R186.reuse, R43 ;  /* 0x0000002bba2b7221 */ /* 0x040fe20000010000 */
[----:B------:R-:W-:Y:S02]  /*4570*/  F2FP.F16.F32.PACK_AB R186, R186, R37 ;  /* 0x00000025baba723e */ /* 0x000fe400000000ff */
[----:B0-----:R-:W-:Y:S01]  /*4580*/  F2FP.F16.F32.PACK_AB R189, R21, R2 ;  /* 0x0000000215bd723e */ /* 0x001fe200000000ff */
[----:B------:R-:W-:Y:S01]  /*4590*/  FADD.FTZ R26, R180, R43 ;  /* 0x0000002bb41a7221 */ /* 0x000fe20000010000 */
[----:B------:R-:W-:Y:S01]  /*45a0*/  FADD.FTZ R43, R2, R21 ;  /* 0x00000015022b7221 */ /* 0x000fe20000010000 */
[C---:B------:R-:W-:Y:S01]  /*45b0*/  F2FP.F16.F32.PACK_AB R180, R5.reuse, R180 ;  /* 0x000000b405b4723e */ /* 0x040fe200000000ff */
[----:B------:R0:W3:Y:S01]  /*45c0*/  MUFU.EX2 R185, R30 ;  /* 0x0000001e00b97308 */ /* 0x0000e20000000800 */
[----:B------:R-:W-:Y:S01]  /*45d0*/  FADD.FTZ R45, R5, R26 ;  /* 0x0000001a052d7221 */ /* 0x000fe20000010000 */
[----:B-1----:R-:W-:-:S04]  /*45e0*/  FADD.FTZ R26, R24, R43 ;  /* 0x0000002b181a7221 */ /* 0x002fc80000010000 */
[C---:B------:R-:W-:Y:S01]  /*45f0*/  FADD.FTZ R43, R191.reuse, R26 ;  /* 0x0000001abf2b7221 */ /* 0x040fe20000010000 */
[----:B------:R-:W-:Y:S01]  /*4600*/  F2FP.F16.F32.PACK_AB R191, R191, R24 ;  /* 0x00000018bfbf723e */ /* 0x000fe200000000ff */
[----:B------:R-:W1:Y:S01]  /*4610*/  MUFU.EX2 R32, R32 ;  /* 0x0000002000207308 */ /* 0x000e620000000800 */
[----:B0-----:R-:W-:Y:S01]  /*4620*/  FADD.FTZ R30, R182, R45 ;  /* 0x0000002db61e7221 */ /* 0x001fe20000010000 */
[----:B--2---:R-:W-:Y:S01]  /*4630*/  FADD.FTZ R26, R28, R43 ;  /* 0x0000002b1c1a7221 */ /* 0x004fe20000010000 */
[C---:B------:R-:W-:Y:S02]  /*4640*/  F2FP.F16.F32.PACK_AB R182, R11.reuse, R182 ;  /* 0x000000b60bb6723e */ /* 0x040fe400000000ff */
[----:B------:R-:W-:-:S03]  /*4650*/  FADD.FTZ R30, R11, R30 ;  /* 0x0000001e0b1e7221 */ /* 0x000fc60000010000 */
[----:B------:R-:W0:Y:S01]  /*4660*/  MUFU.EX2 R187, R34 ;  /* 0x0000002200bb7308 */ /* 0x000e220000000800 */
[----:B---3--:R-:W-:Y:S01]  /*4670*/  FADD.FTZ R43, R185, R26 ;  /* 0x0000001ab92b7221 */ /* 0x008fe20000010000 */
[----:B------:R-:W-:Y:S01]  /*4680*/  FADD.FTZ R45, R13, R30 ;  /* 0x0000001e0d2d7221 */ /* 0x000fe20000010000 */
[----:B------:R-:W-:-:S05]  /*4690*/  F2FP.F16.F32.PACK_AB R185, R185, R28 ;  /* 0x0000001cb9b9723e */ /* 0x000fca00000000ff */
[----:B------:R-:W2:Y:S08]  /*46a0*/  MUFU.EX2 R36, R36 ;  /* 0x0000002400247308 */ /* 0x000eb00000000800 */
[----:B------:R-:W3:Y:S08]  /*46b0*/  MUFU.EX2 R181, R38 ;  /* 0x0000002600b57308 */ /* 0x000ef00000000800 */
[----:B------:R4:W-:Y:S08]  /*46c0*/  MUFU.EX2 R179, R12 ;  /* 0x0000000c00b37308 */ /* 0x0009f00000000800 */
[----:B------:R-:W-:Y:S01]  /*46d0*/  MUFU.EX2 R40, R40 ;  /* 0x0000002800287308 */ /* 0x000fe20000000800 */
[-C--:B----4-:R-:W-:Y:S01]  /*46e0*/  FFMA.FTZ R12, R8, R9.reuse, -R41 ;  /* 0x00000009080c7223 */ /* 0x090fe20000010829 */
[----:B-1----:R-:W-:Y:S01]  /*46f0*/  FADD.FTZ R8, R32, R43 ;  /* 0x0000002b20087221 */ /* 0x002fe20000010000 */
[----:B------:R-:W-:-:S03]  /*4700*/  FFMA.FTZ R41, R56, R9, -R41 ;  /* 0x0000000938297223 */ /* 0x000fc60000010829 */
[C---:B0-----:R-:W-:Y:S01]  /*4710*/  FADD.FTZ R43, R187.reuse, R8 ;  /* 0x00000008bb2b7221 */ /* 0x041fe20000010000 */
[----:B------:R-:W-:Y:S01]  /*4720*/  F2FP.F16.F32.PACK_AB R187, R187, R32 ;  /* 0x00000020bbbb723e */ /* 0x000fe200000000ff */
[----:B------:R-:W-:Y:S02]  /*4730*/  MUFU.EX2 R183, R42 ;  /* 0x0000002a00b77308 */ /* 0x000fe40000000800 */
[----:B--2---:R-:W-:-:S04]  /*4740*/  FADD.FTZ R8, R36, R43 ;  /* 0x0000002b24087221 */ /* 0x004fc80000010000 */
[C---:B---3--:R-:W-:Y:S01]  /*4750*/  FADD.FTZ R27, R181.reuse, R8 ;  /* 0x00000008b51b7221 */ /* 0x048fe20000010000 */
[----:B------:R-:W-:Y:S01]  /*4760*/  F2FP.F16.F32.PACK_AB R181, R181, R36 ;  /* 0x00000024b5b5723e */ /* 0x000fe200000000ff */
[----:B------:R-:W-:Y:S08]  /*4770*/  MUFU.EX2 R44, R44 ;  /* 0x0000002c002c7308 */ /* 0x000ff00000000800 */
[----:B------:R0:W1:Y:S08]  /*4780*/  MUFU.EX2 R176, R15 ;  /* 0x0000000f00b07308 */ /* 0x0000700000000800 */
[----:B------:R-:W-:Y:S01]  /*4790*/  MUFU.EX2 R177, R46 ;  /* 0x0000002e00b17308 */ /* 0x000fe20000000800 */
[----:B0-----:R-:W-:-:S07]  /*47a0*/  FFMA.FTZ R15, R93, R9, -R60 ;  /* 0x000000095d0f7223 */ /* 0x001fce000001083c */
[----:B------:R-:W0:Y:S01]  /*47b0*/  MUFU.EX2 R29, R29 ;  /* 0x0000001d001d7308 */ /* 0x000e220000000800 */
[C---:B-1----:R-:W-:Y:S01]  /*47c0*/  FADD.FTZ R26, R176.reuse, R45 ;  /* 0x0000002db01a7221 */ /* 0x042fe20000010000 */
        /* <DEDUP_REMOVED lines=66> */
.L_x_4830:
[----:B------:R-:W-:-:S11]  /*4bf0*/  UISETP.NE.AND UP2, UPT, UR5, 0x1, UPT ;  /* 0x000000010500788c */ /* 0x000fd6000bf45270 */
[----:B------:R-:W-:Y:S02]  /*4c00*/  @UP2 ULDC.64 UR6, c[0x0][0x9e8] ;  /* 0x00027a0000062ab9 */ /* 0x000fe40000000a00 */
[----:B------:R-:W-:-:S04]  /*4c10*/  UIMAD.WIDE.U32 UR10, UR14, UR6, URZ ;  /* 0x000000060e0a72a5 */ /* 0x000fc8000f8e003f */
[----:B------:R-:W-:-:S12]  /*4c20*/  @UP2 USHF.R.U32.HI UR14, URZ, UR7, UR11 ;  /* 0x000000073f0e2299 */ /* 0x000fd8000801160b */
.L_x_4831:
[----:B------:R-:W-:-:S04]  /*4c30*/  UIMAD UR5, UR14, UR5, UR5 ;  /* 0x000000050e0572a4 */ /* 0x000fc8000f8e0205 */
[----:B------:R-:W-:-:S04]  /*4c40*/  UISETP.LT.AND UP2, UPT, UR4, UR5, UPT ;  /* 0x000000050400728c */ /* 0x000fc8000bf41270 */
[----:B------:R-:W-:-:S12]  /*4c50*/  USEL UR4, UR4, UR5, UP2 ;  /* 0x0000000504047287 */ /* 0x000fd80009000000 */
.L_x_4829:
        /* <DEDUP_REMOVED lines=63> */
.L_x_4849:
[----:B------:R-:W-:-:S04]  /*5050*/  UIADD3 UR5, UR37, 0x1, URZ ;  /* 0x0000000125057890 */ /* 0x000fc8000fffe03f */
[----:B------:R-:W-:-:S04]  /*5060*/  UISETP.NE.AND UP2, UPT, UR5, 0x2, UPT ;  /* 0x000000020500788c */ /* 0x000fc8000bf45270 */
[----:B------:R-:W-:Y:S02]  /*5070*/  USEL UR39, URZ, 0x1, UP2 ;  /* 0x000000013f277887 */ /* 0x000fe40009000000 */
[----:B------:R-:W-:Y:S02]  /*5080*/  USEL UR5, UR5, URZ, UP2 ;  /* 0x0000003f05057287 */ /* 0x000fe40009000000 */
[----:B------:R-:W-:Y:S01]  /*5090*/  ULOP3.LUT UR39, UR36, UR39, URZ, 0x3c, !UPT ;  /* 0x0000002724277292 */ /* 0x000fe2000f8e3c3f */
[----:B------:R-:W-:Y:S11]  /*50a0*/  @!P0 BRA `(.L_x_4833) ;  /* 0x0000000000048947 */ /* 0x000ff60003800000 */
[----:B------:R-:W-:Y:S01]  /*50b0*/  BPT.TRAP 0x1 ;  /* 0x000000040000795c */ /* 0x000fe20000300000 */
.L_x_4833:
[----:B------:R-:W-:Y:S01]  /*50c0*/  ULEA UR7, UR5, UR38, 0x3 ;  /* 0x0000002605077291 */ /* 0x000fe2000f8e183f */
[----:B------:R-:W-:-:S05]  /*50d0*/  IMAD.U32 R9, RZ, RZ, UR39 ;  /* 0x00000027ff097e24 */ /* 0x000fca000f8e00ff */
[----:B------:R-:W-:-:S04]  /*50e0*/  SHF.L.U32 R9, R9, 0x1f, RZ ;  /* 0x0000001f09097819 */ /* 0x000fc800000006ff */
[----:B------:R0:W1:Y:S01]  /*50f0*/  SYNCS.PHASECHK.TRANS64.TRYWAIT P1, [UR7+0x30830], R9 ;  /* 0x03083009ff0075a7 */ /* 0x0000620008020147 */
[----:B------:R-:W-:Y:S05]  /*5100*/  @!P0 BRA `(.L_x_4834) ;  /* 0x0000000000048947 */ /* 0x000fea0003800000 */
[----:B------:R-:W-:Y:S01]  /*5110*/  BPT.TRAP 0x1 ;  /* 0x000000040000795c */ /* 0x000fe20000300000 */
.L_x_4834:
[----:B-1----:R-:W-:Y:S05]  /*5120*/  @P1 BRA `(.L_x_4835) ;  /* 0x0000000000081947 */ /* 0x002fea0003800000 */
[----:B------:R-:W1:Y:S02]  /*5130*/  SYNCS.PHASECHK.TRANS64.TRYWAIT P1, [UR7+0x30830], R9 ;  /* 0x03083009ff0075a7 */ /* 0x000e640008020147 */
[----:B-1----:R-:W-:Y:S05]  /*5140*/  @!P1 BRA `(.L_x_4836) ;  /* 0x0000013800849947 */ /* 0x002fea0003800000 */
.L_x_4835:
        /* <DEDUP_REMOVED lines=167> */
.L_x_4837:
[----:B------:R-:W-:Y:S01]  /*5bc0*/  ULEA UR6, UR37, UR38, 0x3 ;  /* 0x0000002625067291 */ /* 0x000fe2000f8e183f */
[----:B------:R-:W-:-:S05]  /*5bd0*/  IMAD.U32 R0, RZ, RZ, UR36 ;  /* 0x00000024ff007e24 */ /* 0x000fca000f8e00ff */
[----:B------:R-:W-:-:S04]  /*5be0*/  SHF.L.U32 R0, R0, 0x1f, RZ ;  /* 0x0000001f00007819 */ /* 0x000fc800000006ff */
[----:B------:R2:W3:Y:S01]  /*5bf0*/  SYNCS.PHASECHK.TRANS64.TRYWAIT P1, [UR6+0x30850], R0 ;  /* 0x03085000ff0075a7 */ /* 0x0004e20008020146 */
[----:B------:R-:W-:Y:S05]  /*5c00*/  @!P0 BRA `(.L_x_4838) ;  /* 0x0000000000048947 */ /* 0x000fea0003800000 */
[----:B------:R-:W-:Y:S01]  /*5c10*/  BPT.TRAP 0x1 ;  /* 0x000000040000795c */ /* 0x000fe20000300000 */
.L_x_4838:
[----:B---3--:R-:W-:Y:S05]  /*5c20*/  @P1 BRA `(.L_x_4839) ;  /* 0x0000000000081947 */ /* 0x008fea0003800000 */
[----:B------:R-:W3:Y:S02]  /*5c30*/  SYNCS.PHASECHK.TRANS64.TRYWAIT P1, [UR6+0x30850], R0 ;  /* 0x03085000ff0075a7 */ /* 0x000ee40008020146 */
[----:B---3--:R-:W-:Y:S05]  /*5c40*/  @!P1 BRA `(.L_x_4840) ;  /* 0x0000012c00dc9947 */ /* 0x008fea0003800000 */
.L_x_4839:
        /* <DEDUP_REMOVED lines=10> */
[----:B------:R-:W-:Y:S02]  /*5cf0*/  VIADD R143, R19, UR60 ;  /* 0x0000003c138f7c36 */ /* 0x000fe40008000000 */
[----:B0-2---:R-:W-:Y:S01]  /*5d00*/  FMUL.FTZ R0, R122, UR4 ;  /* 0x000000047a007c20 */ /* 0x005fe20008410000 */
[----:B------:R-:W-:Y:S01]  /*5d10*/  ULOP3.LUT UR10, UR10, 0x3000000, URZ, 0xfc, !UPT ;  /* 0x030000000a0a7892 */ /* 0x000fe2000f8efc3f */
[----:B------:R-:W-:Y:S01]  /*5d20*/  FMUL.FTZ R14, R127, UR4 ;  /* 0x000000047f0e7c20 */ /* 0x000fe20008410000 */
[----:B------:R-:W-:Y:S01]  /*5d30*/  FMUL.FTZ R122, R138, UR4 ;  /* 0x000000048a7a7c20 */ /* 0x000fe20008410000 */
[----:B------:R-:W-:Y:S01]  /*5d40*/  FMUL.FTZ R138, R140, UR4 ;  /* 0x000000048c8a7c20 */ /* 0x000fe20008410000 */
[----:B------:R-:W-:Y:S01]  /*5d50*/  UIMAD UR14, UR37, 0x900, UR10 ;  /* 0x00000900250e78a4 */ /* 0x000fe2000f8e020a */
[----:B------:R-:W-:Y:S01]  /*5d60*/  FMUL.FTZ R127, R162, UR4 ;  /* 0x00000004a27f7c20 */ /* 0x000fe20008410000 */
[----:B------:R-:W-:Y:S01]  /*5d70*/  FMUL.FTZ R140, R144, UR4 ;  /* 0x00000004908c7c20 */ /* 0x000fe20008410000 */
[----:B------:R-:W-:Y:S01]  /*5d80*/  FMUL.FTZ R144, R148, UR4 ;  /* 0x0000000494907c20 */ /* 0x000fe20008410000 */
[----:B------:R-:W-:Y:S01]  /*5d90*/  FMUL.FTZ R148, R152, UR4 ;  /* 0x0000000498947c20 */ /* 0x000fe20008410000 */
[----:B------:R-:W-:Y:S01]  /*5da0*/  FMUL.FTZ R152, R156, UR4 ;  /* 0x000000049c987c20 */ /* 0x000fe20008410000 */
[----:B-1----:R-:W-:Y:S01]  /*5db0*/  FMUL.FTZ R9, R120, UR4 ;  /* 0x0000000478097c20 */ /* 0x002fe20008410000 */
        /* <DEDUP_REMOVED lines=70> */
[----:B------:R-:W-:-:S10]  /*6220*/  FMUL.FTZ R121, R139, UR4 ;  /* 0x000000048b797c20 */ /* 0x000fd40008410000 */
        /* <DEDUP_REMOVED lines=24> */
[----:B------:R-:W-:Y:S02]  /*63b0*/  IMAD R147, R10, -0x60, RZ ;  /* 0xffffffa00a937824 */ /* 0x000fe400078e02ff */
[----:B------:R-:W-:Y:S01]  /*63c0*/  FMUL.FTZ R172, R124, UR4 ;  /* 0x000000047cac7c20 */ /* 0x000fe20008410000 */
        /* <DEDUP_REMOVED lines=14> */
[----:B------:R-:W5:Y:S01]  /*64b0*/  SHFL.IDX PT, R162, R143, RZ, 0x1c1f ;  /* 0x001c1fff8fa27589 */ /* 0x000f6200000e0000 */
[----:B------:R-:W-:Y:S01]  /*64c0*/  IMAD R13, R18, -0x2, R13 ;  /* 0xfffffffe120d7824 */ /* 0x000fe200078e020d */
[----:B------:R-:W0:Y:S01]  /*64d0*/  MUFU.TANH R172, R172 ;  /* 0x000000ac00ac7308 */ /* 0x000e220000002400 */
[----:B------:R-:W-:-:S02]  /*64e0*/  @!P3 VIADD R12, R12, 0x30840 ;  /* 0x000308400c0cb836 */ /* 0x000fc40000000000 */
[----:B------:R-:W-:Y:S01]  /*64f0*/  VIADD R145, R13, 0xffffffff ;  /* 0xffffffff0d917836 */ /* 0x000fe20000000000 */
[----:B------:R-:W-:Y:S02]  /*6500*/  IADD3 R149, -R17, R13, R16 ;  /* 0x0000000d11957210 */ /* 0x000fe40007ffe110 */
[----:B------:R-:W-:Y:S02]  /*6510*/  @!P3 PRMT R12, RZ, 0x654, R12 ;  /* 0x00000654ff0cb816 */ /* 0x000fe4000000000c */
[----:B------:R-:W0:Y:S01]  /*6520*/  MUFU.TANH R173, R173 ;  /* 0x000000ad00ad7308 */ /* 0x000e220000002400 */
[C---:B------:R-:W-:Y:S02]  /*6530*/  VIADD R151, R149.reuse, UR55 ;  /* 0x0000003795977c36 */ /* 0x040fe40008000000 */
[----:B------:R-:W-:-:S05]  /*6540*/  VIADD R149, R149, UR54 ;  /* 0x0000003695957c36 */ /* 0x000fca0008000000 */
[----:B------:R-:W0:Y:S01]  /*6550*/  MUFU.TANH R174, R174 ;  /* 0x000000ae00ae7308 */ /* 0x000e220000002400 */
[----:B-----5:R-:W-:-:S07]  /*6560*/  IMAD.IADD R153, R151, 0x1, R162 ;  /* 0x0000000197997824 */ /* 0x020fce00078e02a2 */
[----:B------:R-:W0:Y:S01]  /*6570*/  MUFU.TANH R175, R175 ;  /* 0x000000af00af7308 */ /* 0x000e220000002400 */
[----:B------:R-:W-:-:S07]  /*6580*/  IMAD.IADD R155, R149, 0x1, R162 ;  /* 0x00000001959b7824 */ /* 0x000fce00078e02a2 */
        /* <DEDUP_REMOVED lines=8> */
[----:B------:R-:W-:Y:S01]  /*6610*/  IADD3 R141, -R17, R16, R162 ;  /* 0x00000010118d7210 */ /* 0x000fe20007ffe1a2 */
        /* <DEDUP_REMOVED lines=11> */
.L_x_4843:
[----:B------:R-:W-:-:S05]  /*66d0*/  IMAD.U32 R162, RZ, RZ, UR51 ;  /* 0x00000033ffa27e24 */ /* 0x000fca000f8e00ff */
[----:B------:R-:W-:-:S13]  /*66e0*/  ISETP.NE.AND P1, PT, R162, 0x1, PT ;  /* 0x00000001a200780c */ /* 0x000fda0003f25270 */
[----:B0-----:R-:W0:Y:S02]  /*66f0*/  @P1 LDC.64 R12, c[0x0][0x9e8] ;  /* 0x00027a00ff0c1b82 */ /* 0x001e240000000a00 */
[----:B0-----:R-:W-:-:S05]  /*6700*/  @P1 IMAD.HI.U32 R12, R141, R12, RZ ;  /* 0x0000000c8d0c1227 */ /* 0x001fca00078e00ff */
[----:B------:R-:W-:-:S07]  /*6710*/  @P1 SHF.R.U32.HI R141, RZ, R13, R12 ;  /* 0x0000000dff8d1219 */ /* 0x000fce000001160c */
.L_x_4844:
[----:B------:R-:W-:Y:S05]  /*6720*/  BSYNC B0 ;  /* 0x0000000000007941 */ /* 0x000fea0003800000 */
.L_x_4842:
[----:B------:R-:W-:-:S05]  /*6730*/  IMAD R12, R141, R162, R145 ;  /* 0x000000a28d0c7224 */ /* 0x000fca00078e0291 */
[----:B------:R-:W-:Y:S02]  /*6740*/  VIADDMNMX R153, R12, R162, R153, PT ;  /* 0x000000a20c997246 */ /* 0x000fe40003800199 */
[----:B------:R-:W-:-:S07]  /*6750*/  VIMNMX R155, R155, R12, !PT ;  /* 0x0000000c9b9b7248 */ /* 0x000fce0007fe0100 */
.L_x_4841:
        /* <DEDUP_REMOVED lines=120> */
[----:B------:R-:W-:Y:S01]  /*6ee0*/  IADD3 R9, -R17, R16, R12 ;  /* 0x0000001011097210 */ /* 0x000fe20007ffe10c */
        /* <DEDUP_REMOVED lines=11> */
.L_x_4847:
[----:B------:R-:W-:-:S05]  /*6fa0*/  IMAD.U32 R184, RZ, RZ, UR51 ;  /* 0x00000033ffb87e24 */ /* 0x000fca000f8e00ff */
[----:B------:R-:W-:-:S13]  /*6fb0*/  ISETP.NE.AND P6, PT, R184, 0x1, PT ;  /* 0x00000001b800780c */ /* 0x000fda0003fc5270 */
[----:B------:R-:W0:Y:S02]  /*6fc0*/  @P6 LDC.64 R12, c[0x0][0x9e8] ;  /* 0x00027a00ff0c6b82 */ /* 0x000e240000000a00 */
[----:B0-----:R-:W-:-:S05]  /*6fd0*/  @P6 IMAD.HI.U32 R12, R9, R12, RZ ;  /* 0x0000000c090c6227 */ /* 0x001fca00078e00ff */
[----:B------:R-:W-:-:S07]  /*6fe0*/  @P6 SHF.R.U32.HI R9, RZ, R13, R12 ;  /* 0x0000000dff096219 */ /* 0x000fce000001160c */
.L_x_4848:
[----:B------:R-:W-:Y:S05]  /*6ff0*/  BSYNC B0 ;  /* 0x0000000000007941 */ /* 0x000fea0003800000 */
.L_x_4846:
[----:B------:R-:W-:-:S05]  /*7000*/  IMAD R12, R9, R184, R145 ;  /* 0x000000b8090c7224 */ /* 0x000fca00078e0291 */
[----:B------:R-:W-:Y:S02]  /*7010*/  VIADDMNMX R137, R12, R184, R137, PT ;  /* 0x000000b80c897246 */ /* 0x000fe40003800189 */
[----:B------:R-:W-:-:S07]  /*7020*/  VIMNMX R139, R139, R12, !PT ;  /* 0x0000000c8b8b7248 */ /* 0x000fce0007fe0100 */
.L_x_4845:
        /* <DEDUP_REMOVED lines=70> */
[----:B------:R-:W-:Y:S01]  /*7490*/  ISETP.LT.OR P1, PT, R137, 0x31, P1 ;  /* 0x000000318900780c */ /* 0x000fe20000f21670 */
[----:B------:R-:W0:Y:S01]  /*74a0*/  LDC R9, c[0x0][0x988] ;  /* 0x00026200ff097b82 */ /* 0x000e220000000800 */
[----:B------:R-:W-:Y:S01]  /*74b0*/  ISETP.NE.AND P2, PT, R187, RZ, PT ;  /* 0x000000ffbb00720c */ /* 0x000fe20003f45270 */
[----:B------:R-:W1:Y:S01]  /*74c0*/  SHFL.BFLY PT, R12, R11, 0x2, 0x1f ;  /* 0x0c401f000b0c7f89 */ /* 0x000e6200000e0000 */
[----:B------:R-:W-:Y:S02]  /*74d0*/  FSEL R126, R126, -INF , !P1 ;  /* 0xff8000007e7e7808 */ /* 0x000fe40004800000 */
[----:B------:R-:W-:-:S02]  /*74e0*/  ISETP.NE.AND P1, PT, R173, RZ, PT ;  /* 0x000000ffad00720c */ /* 0x000fc40003f25270 */
[----:B------:R-:W-:Y:S02]  /*74f0*/  ISETP.NE.AND P6, PT, R189, RZ, PT ;  /* 0x000000ffbd00720c */ /* 0x000fe40003fc5270 */
[C---:B------:R-:W-:Y:S02]  /*7500*/  ISETP.GT.AND P1, PT, R139.reuse, 0x31, !P1 ;  /* 0x000000318b00780c */ /* 0x040fe40004f24270 */
[----:B------:R-:W-:Y:S02]  /*7510*/  ISETP.GT.AND P3, PT, R139, 0x50, !P3 ;  /* 0x000000508b00780c */ /* 0x000fe40005f64270 */
[----:B------:R-:W-:Y:S02]  /*7520*/  ISETP.LT.OR P1, PT, R137, 0x32, P1 ;  /* 0x000000328900780c */ /* 0x000fe40000f21670 */
[----:B------:R-:W-:Y:S02]  /*7530*/  ISETP.GT.AND P4, PT, R139, 0x51, !P4 ;  /* 0x000000518b00780c */ /* 0x000fe40006784270 */
[----:B------:R-:W-:-:S02]  /*7540*/  FSEL R20, R125, -INF , !P1 ;  /* 0xff8000007d147808 */ /* 0x000fc40004800000 */
[----:B------:R-:W-:Y:S02]  /*7550*/  ISETP.NE.AND P1, PT, R175, RZ, PT ;  /* 0x000000ffaf00720c */ /* 0x000fe40003f25270 */
[----:B------:R-:W-:Y:S02]  /*7560*/  ISETP.LT.OR P3, PT, R137, 0x51, P3 ;  /* 0x000000518900780c */ /* 0x000fe40001f61670 */
[C---:B------:R-:W-:Y:S02]  /*7570*/  ISETP.GT.AND P1, PT, R139.reuse, 0x38, !P1 ;  /* 0x000000388b00780c */ /* 0x040fe40004f24270 */
[----:B------:R-:W-:Y:S02]  /*7580*/  ISETP.GT.AND P5, PT, R139, 0x58, !P5 ;  /* 0x000000588b00780c */ /* 0x000fe40006fa4270 */
[----:B------:R-:W-:Y:S02]  /*7590*/  ISETP.LT.OR P1, PT, R137, 0x39, P1 ;  /* 0x000000398900780c */ /* 0x000fe40000f21670 */
[----:B-1----:R-:W-:-:S02]  /*75a0*/  FMNMX.FTZ R13, R11, R12, !PT ;  /* 0x0000000c0b0d7209 */ /* 0x002fc40007810000 */
[----:B------:R-:W-:Y:S02]  /*75b0*/  FSEL R132, R132, -INF , !P1 ;  /* 0xff80000084847808 */ /* 0x000fe40004800000 */
[----:B------:R-:W-:Y:S01]  /*75c0*/  ISETP.NE.AND P1, PT, R177, RZ, PT ;  /* 0x000000ffb100720c */ /* 0x000fe20003f25270 */
[----:B------:R-:W1:Y:S01]  /*75d0*/  SHFL.BFLY PT, R12, R13, 0x1, 0x1f ;  /* 0x0c201f000d0c7f89 */ /* 0x000e6200000e0000 */
[----:B------:R-:W-:Y:S02]  /*75e0*/  ISETP.LT.OR P4, PT, R137, 0x52, P4 ;  /* 0x000000528900780c */ /* 0x000fe40002781670 */
[----:B------:R-:W-:Y:S02]  /*75f0*/  ISETP.GT.AND P1, PT, R139, 0x39, !P1 ;  /* 0x000000398b00780c */ /* 0x000fe40004f24270 */
[C---:B------:R-:W-:Y:S02]  /*7600*/  ISETP.LT.OR P5, PT, R137.reuse, 0x59, P5 ;  /* 0x000000598900780c */ /* 0x040fe40002fa1670 */
[----:B------:R-:W-:-:S02]  /*7610*/  ISETP.LT.OR P1, PT, R137, 0x3a, P1 ;  /* 0x0000003a8900780c */ /* 0x000fc40000f21670 */
[----:B------:R-:W-:Y:S02]  /*7620*/  FSEL R128, R128, -INF , !P4 ;  /* 0xff80000080807808 */ /* 0x000fe40006000000 */
[----:B------:R-:W-:Y:S02]  /*7630*/  FSEL R120, R131, -INF , !P1 ;  /* 0xff80000083787808 */ /* 0x000fe40004800000 */
[----:B------:R-:W-:-:S04]  /*7640*/  ISETP.NE.AND P1, PT, R179, RZ, PT ;  /* 0x000000ffb300720c */ /* 0x000fc80003f25270 */
[----:B------:R-:W-:-:S04]  /*7650*/  ISETP.GT.AND P1, PT, R139, 0x40, !P1 ;  /* 0x000000408b00780c */ /* 0x000fc80004f24270 */
[----:B------:R-:W-:Y:S02]  /*7660*/  ISETP.LT.OR P1, PT, R137, 0x41, P1 ;  /* 0x000000418900780c */ /* 0x000fe40000f21670 */
[----:B-1----:R-:W-:Y:S02]  /*7670*/  FMNMX.FTZ R12, R13, R12, !PT ;  /* 0x0000000c0d0c7209 */ /* 0x002fe40007810000 */
[----:B------:R-:W-:Y:S02]  /*7680*/  FSEL R134, R134, -INF , !P1 ;  /* 0xff80000086867808 */ /* 0x000fe40004800000 */
[----:B------:R-:W-:Y:S01]  /*7690*/  ISETP.NE.AND P1, PT, R181, RZ, PT ;  /* 0x000000ffb500720c */ /* 0x000fe20003f25270 */
[----:B0-----:R-:W-:-:S03]  /*76a0*/  FMUL.FTZ R121, R12, R9 ;  /* 0x000000090c797220 */ /* 0x001fc60000410000 */
[----:B------:R-:W-:-:S04]  /*76b0*/  ISETP.GT.AND P1, PT, R139, 0x41, !P1 ;  /* 0x000000418b00780c */ /* 0x000fc80004f24270 */
        /* <DEDUP_REMOVED lines=42> */
[----:B------:R-:W-:Y:S01]  /*7960*/  MUFU.EX2 R11, R141 ;  /* 0x0000008d000b7308 */ /* 0x000fe20000000800 */
[--C-:B0-----:R-:W-:Y:S01]  /*7970*/  FFMA.FTZ R172, R178, R9, -R121.reuse ;  /* 0x00000009b2ac7223 */ /* 0x101fe20000010879 */
[----:B------:R-:W-:Y:S01]  /*7980*/  FMNMX.FTZ R15, R186, R15, !PT ;  /* 0x0000000fba0f7209 */ /* 0x000fe20007810000 */
[-CC-:B------:R-:W-:Y:S01]  /*7990*/  FFMA.FTZ R178, R144, R9.reuse, -R121.reuse ;  /* 0x0000000990b27223 */ /* 0x180fe20000010879 */
[----:B------:R-:W-:Y:S01]  /*79a0*/  FFMA.FTZ R144, R154, R9, -R121 ;  /* 0x000000099a907223 */ /* 0x000fe20000010879 */
[----:B------:R-:W-:-:S02]  /*79b0*/  LOP3.LUT P6, RZ, R209, 0x7f, RZ, 0xc0, !PT ;  /* 0x0000007fd1ff7812 */ /* 0x000fc400078cc0ff */
        /* <DEDUP_REMOVED lines=8> */
[----:B0-----:R-:W-:Y:S01]  /*7a40*/  FSEL R174, R127, -INF , !P3 ;  /* 0xff8000007fae7808 */ /* 0x001fe20005800000 */
[--C-:B------:R-:W-:Y:S01]  /*7a50*/  FFMA.FTZ R127, R166, R9, -R121.reuse ;  /* 0x00000009a67f7223 */ /* 0x100fe20000010879 */
[----:B------:R-:W-:Y:S02]  /*7a60*/  FMNMX.FTZ R123, R132, R123, !PT ;  /* 0x0000007b847b7209 */ /* 0x000fe40007810000 */
[----:B------:R-:W-:Y:S01]  /*7a70*/  FSEL R166, R129, -INF , !P5 ;  /* 0xff80000081a67808 */ /* 0x000fe20006800000 */
[--C-:B------:R-:W-:Y:S01]  /*7a80*/  FFMA.FTZ R129, R146, R9, -R121.reuse ;  /* 0x0000000992817223 */ /* 0x100fe20000010879 */
[----:B------:R-:W-:Y:S01]  /*7a90*/  FMNMX.FTZ R123, R120, R123, !PT ;  /* 0x0000007b787b7209 */ /* 0x000fe20007810000 */
[----:B------:R-:W-:Y:S01]  /*7aa0*/  MUFU.EX2 R21, R180 ;  /* 0x000000b400157308 */ /* 0x000fe20000000800 */
[----:B------:R-:W-:-:S02]  /*7ab0*/  FFMA.FTZ R146, R158, R9, -R121 ;  /* 0x000000099e927223 */ /* 0x000fc40000010879 */
        /* <DEDUP_REMOVED lines=9> */
[----:B------:R0:W-:Y:S03]  /*7b50*/  MUFU.EX2 R123, R127 ;  /* 0x0000007f007b7308 */ /* 0x0001e60000000800 */
[----:B------:R-:W-:-:S04]  /*7b60*/  FMNMX.FTZ R125, R166, R125, !PT ;  /* 0x0000007da67d7209 */ /* 0x000fc80007810000 */
[----:B------:R-:W-:Y:S01]  /*7b70*/  FMNMX.FTZ R0, R130, R125, !PT ;  /* 0x0000007d82007209 */ /* 0x000fe20007810000 */
[----:B------:R-:W-:Y:S01]  /*7b80*/  MUFU.EX2 R172, R172 ;  /* 0x000000ac00ac7308 */ /* 0x000fe20000000800 */
[----:B0-----:R-:W-:-:S03]  /*7b90*/  FFMA.FTZ R127, R140, R9, -R121 ;  /* 0x000000098c7f7223 */ /* 0x001fc60000010879 */
[----:B------:R-:W0:Y:S04]  /*7ba0*/  SHFL.BFLY PT, R133, R0, 0x2, 0x1f ;  /* 0x0c401f0000857f89 */ /* 0x000e2800000e0000 */
        /* <DEDUP_REMOVED lines=21> */
[-CC-:B-1----:R-:W-:Y:S01]  /*7d00*/  FFMA.FTZ R148, R216, R9.reuse, -R121.reuse ;  /* 0x00000009d8947223 */ /* 0x182fe20000010879 */
[-CC-:B------:R-:W-:Y:S01]  /*7d10*/  FFMA.FTZ R150, R214, R9.reuse, -R121.reuse ;  /* 0x00000009d6967223 */ /* 0x180fe20000010879 */
        /* <DEDUP_REMOVED lines=29> */
[-CC-:B------:R-:W-:Y:S01]  /*7ef0*/  FFMA.FTZ R174, R174, R9.reuse, -R121.reuse ;  /* 0x00000009aeae7223 */ /* 0x180fe20000010879 */
[-CC-:B------:R-:W-:Y:S01]  /*7f00*/  FFMA.FTZ R128, R128, R9.reuse, -R121.reuse ;  /* 0x0000000980807223 */ /* 0x180fe20000010879 */
[-CC-:B------:R-:W-:Y:S01]  /*7f10*/  FFMA.FTZ R166, R166, R9.reuse, -R121.reuse ;  /* 0x00000009a6a67223 */ /* 0x180fe20000010879 */
[----:B------:R-:W-:Y:S01]  /*7f20*/  FFMA.FTZ R121, R130, R9, -R121 ;  /* 0x0000000982797223 */ /* 0x000fe20000010879 */
[----:B------:R-:W-:Y:S01]  /*7f30*/  IMAD.U32 R132, RZ, RZ, UR6 ;  /* 0x00000006ff847e24 */ /* 0x000fe2000f8e00ff */
[----:B------:R-:W-:Y:S01]  /*7f40*/  ISETP.GT.AND P1, PT, R10, UR50, PT ;  /* 0x000000320a007c0c */ /* 0x000fe2000bf24270 */
[----:B------:R-:W0:Y:S01]  /*7f50*/  MUFU.EX2 R150, R150 ;  /* 0x0000009600967308 */ /* 0x000e220000000800 */
[----:B-1----:R-:W-:Y:S01]  /*7f60*/  FADD.FTZ R8, R148, R5 ;  /* 0x0000000594087221 */ /* 0x002fe20000010000 */
[----:B------:R-:W-:Y:S01]  /*7f70*/  FADD.FTZ R5, R21, R126 ;  /* 0x0000007e15057221 */ /* 0x000fe20000010000 */
[----:B------:R-:W-:Y:S01]  /*7f80*/  @!P6 VIADD R132, R132, 0x30860 ;  /* 0x000308608484e836 */ /* 0x000fe20000000000 */
[----:B------:R-:W-:Y:S01]  /*7f90*/  F2FP.F16.F32.PACK_AB R184, R170, R15 ;  /* 0x0000000faab8723e */ /* 0x000fe200000000ff */
[----:B------:R-:W-:-:S02]  /*7fa0*/  VIADD R10, R10, 0xffffffff ;  /* 0xffffffff0a0a7836 */ /* 0x000fc40000000000 */
[----:B------:R-:W-:Y:S01]  /*7fb0*/  FADD.FTZ R5, R172, R5 ;  /* 0x00000005ac057221 */ /* 0x000fe20000010000 */
[----:B------:R-:W-:Y:S01]  /*7fc0*/  F2FP.F16.F32.PACK_AB R188, R176, R11 ;  /* 0x0000000bb0bc723e */ /* 0x000fe200000000ff */
[----:B------:R-:W1:Y:S01]  /*7fd0*/  MUFU.EX2 R185, R185 ;  /* 0x000000b900b97308 */ /* 0x000e620000000800 */
[----:B--2---:R-:W-:Y:S01]  /*7fe0*/  FADD.FTZ R3, R191, R8 ;  /* 0x00000008bf037221 */ /* 0x004fe20000010000 */
[----:B------:R-:W-:Y:S01]  /*7ff0*/  FADD.FTZ R126, R180, R5 ;  /* 0x00000005b47e7221 */ /* 0x000fe20000010000 */
[----:B------:R-:W-:Y:S02]  /*8000*/  @!P6 PRMT R132, RZ, 0x654, R132 ;  /* 0x00000654ff84e816 */ /* 0x000fe40000000084 */
[----:B------:R-:W-:Y:S01]  /*8010*/  F2FP.F16.F32.PACK_AB R190, R168, R13 ;  /* 0x0000000da8be723e */ /* 0x000fe200000000ff */
[----:B------:R-:W-:Y:S01]  /*8020*/  FADD.FTZ R5, R123, R126 ;  /* 0x0000007e7b057221 */ /* 0x000fe20000010000 */
[----:B------:R2:W-:Y:S01]  /*8030*/  @!P6 SYNCS.ARRIVE.TRANS64.RED.A1T0 RZ, [R132+URZ], RZ ;  /* 0x000000ff84ffe9a7 */ /* 0x0005e2000810043f */
[----:B------:R-:W3:Y:S01]  /*8040*/  MUFU.EX2 R152, R152 ;  /* 0x0000009800987308 */ /* 0x000ee20000000800 */
[----:B0-----:R-:W-:Y:S01]  /*8050*/  FADD.FTZ R8, R150, R3 ;  /* 0x0000000396087221 */ /* 0x001fe20000010000 */
[----:B------:R-:W-:Y:S01]  /*8060*/  FADD.FTZ R126, R182, R5 ;  /* 0x00000005b67e7221 */ /* 0x000fe20000010000 */
[----:B------:R-:W-:-:S02]  /*8070*/  F2FP.F16.F32.PACK_AB R186, R172, R21 ;  /* 0x00000015acba723e */ /* 0x000fc400000000ff */
[----:B------:R-:W-:Y:S01]  /*8080*/  F2FP.F16.F32.PACK_AB R180, R123, R180 ;  /* 0x000000b47bb4723e */ /* 0x000fe200000000ff */
[C---:B------:R-:W-:Y:S01]  /*8090*/  FADD.FTZ R126, R125.reuse, R126 ;  /* 0x0000007e7d7e7221 */ /* 0x040fe20000010000 */
[----:B------:R-:W-:Y:S01]  /*80a0*/  F2FP.F16.F32.PACK_AB R182, R125, R182 ;  /* 0x000000b67db6723e */ /* 0x000fe200000000ff */
[----:B------:R-:W0:Y:S01]  /*80b0*/  MUFU.EX2 R187, R187 ;  /* 0x000000bb00bb7308 */ /* 0x000e220000000800 */
[----:B-1----:R-:W-:Y:S01]  /*80c0*/  FADD.FTZ R3, R185, R8 ;  /* 0x00000008b9037221 */ /* 0x002fe20000010000 */
[----:B------:R-:W-:Y:S01]  /*80d0*/  FADD.FTZ R5, R127, R126 ;  /* 0x0000007e7f057221 */ /* 0x000fe20000010000 */
[----:B------:R-:W-:Y:S02]  /*80e0*/  F2FP.F16.F32.PACK_AB R176, R138, R127 ;  /* 0x0000007f8ab0723e */ /* 0x000fe400000000ff */
[----:B------:R-:W-:Y:S01]  /*80f0*/  F2FP.F16.F32.PACK_AB R189, R148, R189 ;  /* 0x000000bd94bd723e */ /* 0x000fe200000000ff */
[----:B------:R-:W-:Y:S01]  /*8100*/  FADD.FTZ R5, R138, R5 ;  /* 0x000000058a057221 */ /* 0x000fe20000010000 */
[----:B------:R-:W-:Y:S01]  /*8110*/  F2FP.F16.F32.PACK_AB R191, R150, R191 ;  /* 0x000000bf96bf723e */ /* 0x000fe200000000ff */
[----:B------:R-:W1:Y:S01]  /*8120*/  MUFU.EX2 R154, R154 ;  /* 0x0000009a009a7308 */ /* 0x000e620000000800 */
[----:B---3--:R-:W-:Y:S01]  /*8130*/  FADD.FTZ R8, R152, R3 ;  /* 0x0000000398087221 */ /* 0x008fe20000010000 */
[----:B------:R-:W-:Y:S01]  /*8140*/  FADD.FTZ R126, R178, R5 ;  /* 0x00000005b27e7221 */ /* 0x000fe20000010000 */
[----:B------:R-:W-:-:S02]  /*8150*/  F2FP.F16.F32.PACK_AB R178, R129, R178 ;  /* 0x000000b281b2723e */ /* 0x000fc400000000ff */
[----:B------:R-:W-:Y:S01]  /*8160*/  F2FP.F16.F32.PACK_AB R185, R152, R185 ;  /* 0x000000b998b9723e */ /* 0x000fe200000000ff */
[----:B------:R-:W-:Y:S02]  /*8170*/  FADD.FTZ R126, R129, R126 ;  /* 0x0000007e817e7221 */ /* 0x000fe40000010000 */
[----:B------:R-:W3:Y:S01]  /*8180*/  MUFU.EX2 R181, R181 ;  /* 0x000000b500b57308 */ /* 0x000ee20000000800 */
[----:B0-----:R-:W-:Y:S01]  /*8190*/  FADD.FTZ R3, R187, R8 ;  /* 0x00000008bb037221 */ /* 0x001fe20000010000 */
[----:B------:R-:W-:-:S06]  /*81a0*/  FADD.FTZ R5, R131, R126 ;  /* 0x0000007e83057221 */ /* 0x000fcc0000010000 */
        /* <DEDUP_REMOVED lines=33> */
[----:B------:R0:W1:Y:S01]  /*83c0*/  MUFU.EX2 R175, R122 ;  /* 0x0000007a00af7308 */ /* 0x0000620000000800 */
[----:B---3--:R-:W-:-:S07]  /*83d0*/  FADD.FTZ R3, R136, R3 ;  /* 0x0000000388037221 */ /* 0x008fce0000010000 */
[----:B------:R-:W3:Y:S01]  /*83e0*/  MUFU.EX2 R135, R135 ;  /* 0x0000008700877308 */ /* 0x000ee20000000800 */
[----:B0-----:R-:W-:-:S07]  /*83f0*/  FADD.FTZ R122, R144, R5 ;  /* 0x00000005907a7221 */ /* 0x001fce0000010000 */
[----:B------:R0:W4:Y:S01]  /*8400*/  MUFU.EX2 R130, R174 ;  /* 0x000000ae00827308 */ /* 0x0001220000000800 */
[C---:B-1----:R-:W-:Y:S01]  /*8410*/  FADD.FTZ R3, R175.reuse, R3 ;  /* 0x00000003af037221 */ /* 0x042fe20000010000 */
[----:B------:R-:W-:-:S06]  /*8420*/  F2FP.F16.F32.PACK_AB R175, R175, R136 ;  /* 0x00000088afaf723e */ /* 0x000fcc00000000ff */
[----:B------:R-:W1:Y:S01]  /*8430*/  MUFU.EX2 R146, R146 ;  /* 0x0000009200927308 */ /* 0x000e620000000800 */
[----:B---3--:R-:W-:Y:S01]  /*8440*/  FADD.FTZ R5, R135, R122 ;  /* 0x0000007a87057221 */ /* 0x008fe20000010000 */
[----:B0-----:R-:W-:-:S06]  /*8450*/  F2FP.F16.F32.PACK_AB R174, R144, R133 ;  /* 0x0000008590ae723e */ /* 0x001fcc00000000ff */
[----:B------:R-:W0:Y:S01]  /*8460*/  MUFU.EX2 R128, R128 ;  /* 0x0000008000807308 */ /* 0x000e220000000800 */
[----:B----4-:R-:W-:-:S07]  /*8470*/  FADD.FTZ R3, R130, R3 ;  /* 0x0000000382037221 */ /* 0x010fce0000010000 */
[----:B------:R-:W3:Y:S01]  /*8480*/  MUFU.EX2 R137, R160 ;  /* 0x000000a000897308 */ /* 0x000ee20000000800 */
[C---:B-1----:R-:W-:Y:S01]  /*8490*/  FADD.FTZ R8, R146.reuse, R5 ;  /* 0x0000000592087221 */ /* 0x042fe20000010000 */
[----:B------:R-:W-:-:S06]  /*84a0*/  F2FP.F16.F32.PACK_AB R168, R146, R135 ;  /* 0x0000008792a8723e */ /* 0x000fcc00000000ff */
[----:B------:R-:W1:Y:S01]  /*84b0*/  MUFU.EX2 R166, R166 ;  /* 0x000000a600a67308 */ /* 0x000e620000000800 */
[C---:B0-----:R-:W-:Y:S01]  /*84c0*/  FADD.FTZ R3, R128.reuse, R3 ;  /* 0x0000000380037221 */ /* 0x041fe20000010000 */
[----:B------:R-:W-:-:S06]  /*84d0*/  F2FP.F16.F32.PACK_AB R169, R128, R130 ;  /* 0x0000008280a9723e */ /* 0x000fcc00000000ff */
[----:B------:R-:W0:Y:S01]  /*84e0*/  MUFU.EX2 R4, R4 ;  /* 0x0000000400047308 */ /* 0x000e220000000800 */
[----:B---3--:R-:W-:-:S07]  /*84f0*/  FADD.FTZ R5, R137, R8 ;  /* 0x0000000889057221 */ /* 0x008fce0000010000 */
[----:B------:R-:W3:Y:S01]  /*8500*/  MUFU.EX2 R121, R121 ;  /* 0x0000007900797308 */ /* 0x000ee20000000800 */
[----:B-1----:R-:W-:Y:S01]  /*8510*/  FADD.FTZ R3, R166, R3 ;  /* 0x00000003a6037221 */ /* 0x002fe20000010000 */
[C---:B0-----:R-:W-:Y:S01]  /*8520*/  FADD.FTZ R8, R4.reuse, R5 ;  /* 0x0000000504087221 */ /* 0x041fe20000010000 */
[----:B------:R-:W-:Y:S01]  /*8530*/  F2FP.F16.F32.PACK_AB R170, R4, R137 ;  /* 0x0000008904aa723e */ /* 0x000fe200000000ff */
[----:B------:R-:W-:Y:S02]  /*8540*/  IMAD.MOV.U32 R4, RZ, RZ, R12 ;  /* 0x000000ffff047224 */ /* 0x000fe400078e000c */
[C---:B---3--:R-:W-:Y:S01]  /*8550*/  FADD.FTZ R5, R121.reuse, R3 ;  /* 0x0000000379057221 */ /* 0x048fe20000010000 */
[----:B------:R-:W-:Y:S01]  /*8560*/  F2FP.F16.F32.PACK_AB R171, R121, R166 ;  /* 0x000000a679ab723e */ /* 0x000fe200000000ff */
[----:B------:R-:W-:Y:S01]  /*8570*/  IMAD.MOV.U32 R3, RZ, RZ, R140 ;  /* 0x000000ffff037224 */ /* 0x000fe200078e008c */
[----:B--2---:R-:W-:Y:S06]  /*8580*/  @P1 BRA `(.L_x_4849) ;  /* 0xffffffc800b01947 */ /* 0x004fec000383ffff */
[----:B------:R-:W-:Y:S01]  /*8590*/  IMAD.MOV.U32 R3, RZ, RZ, R140 ;  /* 0x000000ffff037224 */ /* 0x000fe200078e008c */
[----:B------:R-:W-:Y:S01]  /*85a0*/  UMOV UR37, UR5 ;  /* 0x0000000500257c82 */ /* 0x000fe20008000000 */
[----:B------:R-:W-:Y:S01]  /*85b0*/  IMAD.MOV.U32 R4, RZ, RZ, R12 ;  /* 0x000000ffff047224 */ /* 0x000fe200078e000c */
[----:B------:R-:W-:-:S06]  /*85c0*/  UMOV UR36, UR39 ;  /* 0x0000002700247c82 */ /* 0x000fcc0008000000 */
.L_x_4832:
        /* <DEDUP_REMOVED lines=27> */
.L_x_4851:
[----:B------:R-:W-:-:S11]  /*8780*/  UISETP.NE.AND UP2, UPT, UR10, 0x1, UPT ;  /* 0x000000010a00788c */ /* 0x000fd6000bf45270 */
[----:B------:R-:W-:Y:S02]  /*8790*/  @UP2 ULDC.64 UR4, c[0x0][0x9e8] ;  /* 0x00027a0000042ab9 */ /* 0x000fe40000000a00 */
[----:B------:R-:W-:-:S04]  /*87a0*/  UIMAD.WIDE.U32 UR6, UR11, UR4, URZ ;  /* 0x000000040b0672a5 */ /* 0x000fc8000f8e003f */
[----:B------:R-:W-:-:S12]  /*87b0*/  @UP2 USHF.R.U32.HI UR11, URZ, UR5, UR7 ;  /* 0x000000053f0b2299 */ /* 0x000fd80008011607 */
.L_x_4852:
[----:B------:R-:W-:-:S04]  /*87c0*/  UIMAD UR10, UR11, UR10, URZ ;  /* 0x0000000a0b0a72a4 */ /* 0x000fc8000f8e023f */
[----:B------:R-:W-:-:S04]  /*87d0*/  UISETP.LT.AND UP2, UPT, UR14, UR10, UPT ;  /* 0x0000000a0e00728c */ /* 0x000fc8000bf41270 */
[----:B------:R-:W-:-:S12]  /*87e0*/  USEL UR14, UR14, UR10, !UP2 ;  /* 0x0000000a0e0e7287 */ /* 0x000fd8000d000000 */
.L_x_4850:
        /* <DEDUP_REMOVED lines=14> */
.L_x_4862:
[----:B------:R-:W-:-:S04]  /*88d0*/  UIADD3 UR37, UR4, 0x1, URZ ;  /* 0x0000000104257890 */ /* 0x000fc8000fffe03f */
[----:B------:R-:W-:-:S04]  /*88e0*/  UISETP.NE.AND UP2, UPT, UR37, 0x2, UPT ;  /* 0x000000022500788c */ /* 0x000fc8000bf45270 */
[----:B------:R-:W-:Y:S02]  /*88f0*/  USEL UR36, URZ, 0x1, UP2 ;  /* 0x000000013f247887 */ /* 0x000fe40009000000 */
[----:B------:R-:W-:Y:S02]  /*8900*/  USEL UR37, UR37, URZ, UP2 ;  /* 0x0000003f25257287 */ /* 0x000fe40009000000 */
[----:B------:R-:W-:Y:S01]  /*8910*/  ULOP3.LUT UR36, UR7, UR36, URZ, 0x3c, !UPT ;  /* 0x0000002407247292 */ /* 0x000fe2000f8e3c3f */
[----:B------:R-:W-:Y:S11]  /*8920*/  @!P0 BRA `(.L_x_4854) ;  /* 0x0000000000048947 */ /* 0x000ff60003800000 */
[----:B------:R-:W-:Y:S01]  /*8930*/  BPT.TRAP 0x1 ;  /* 0x000000040000795c */ /* 0x000fe20000300000 */
.L_x_4854:
[----:B------:R-:W-:Y:S01]  /*8940*/  ULEA UR6, UR37, UR38, 0x3 ;  /* 0x0000002625067291 */ /* 0x000fe2000f8e183f */
[----:B------:R-:W-:-:S05]  /*8950*/  IMAD.U32 R3, RZ, RZ, UR36 ;  /* 0x00000024ff037e24 */ /* 0x000fca000f8e00ff */
[----:B------:R-:W-:-:S04]  /*8960*/  SHF.L.U32 R3, R3, 0x1f, RZ ;  /* 0x0000001f03037819 */ /* 0x000fc800000006ff */
[----:B------:R0:W1:Y:S01]  /*8970*/  SYNCS.PHASECHK.TRANS64.TRYWAIT P1, [UR6+0x30830], R3 ;  /* 0x03083003ff0075a7 */ /* 0x0000620008020146 */
[----:B------:R-:W-:Y:S05]  /*8980*/  @!P0 BRA `(.L_x_4855) ;  /* 0x0000000000048947 */ /* 0x000fea0003800000 */
[----:B------:R-:W-:Y:S01]  /*8990*/  BPT.TRAP 0x1 ;  /* 0x000000040000795c */ /* 0x000fe20000300000 */
.L_x_4855:
[----:B-1----:R-:W-:Y:S05]  /*89a0*/  @P1 BRA `(.L_x_4856) ;  /* 0x0000000000081947 */ /* 0x002fea0003800000 */
[----:B------:R-:W1:Y:S02]  /*89b0*/  SYNCS.PHASECHK.TRANS64.TRYWAIT P1, [UR6+0x30830], R3 ;  /* 0x03083003ff0075a7 */ /* 0x000e640008020146 */
[----:B-1----:R-:W-:Y:S05]  /*89c0*/  @!P1 BRA `(.L_x_4857) ;  /* 0x0000010000949947 */ /* 0x002fea0003800000 */
.L_x_4856:
        /* <DEDUP_REMOVED lines=167> */
.L_x_4858:
[----:B------:R-:W-:Y:S01]  /*9440*/  ULEA UR10, UR4, UR38, 0x3 ;  /* 0x00000026040a7291 */ /* 0x000fe2000f8e183f */
[----:B------:R-:W-:-:S05]  /*9450*/  IMAD.U32 R0, RZ, RZ, UR7 ;  /* 0x00000007ff007e24 */ /* 0x000fca000f8e00ff */
[----:B------:R-:W-:-:S04]  /*9460*/  SHF.L.U32 R0, R0, 0x1f, RZ ;  /* 0x0000001f00007819 */ /* 0x000fc800000006ff */
[----:B------:R2:W3:Y:S01]  /*9470*/  SYNCS.PHASECHK.TRANS64.TRYWAIT P1, [UR10+0x30850], R0 ;  /* 0x03085000ff0075a7 */ /* 0x0004e2000802014a */
[----:B------:R-:W-:Y:S05]  /*9480*/  @!P0 BRA `(.L_x_4859) ;  /* 0x0000000000048947 */ /* 0x000fea0003800000 */
[----:B------:R-:W-:Y:S01]  /*9490*/  BPT.TRAP 0x1 ;  /* 0x000000040000795c */ /* 0x000fe20000300000 */
.L_x_4859:
[----:B---3--:R-:W-:Y:S05]  /*94a0*/  @P1 BRA `(.L_x_4860) ;  /* 0x0000000000081947 */ /* 0x008fea0003800000 */
[----:B------:R-:W3:Y:S02]  /*94b0*/  SYNCS.PHASECHK.TRANS64.TRYWAIT P1, [UR10+0x30850], R0 ;  /* 0x03085000ff0075a7 */ /* 0x000ee4000802014a */
[----:B---3--:R-:W-:Y:S05]  /*94c0*/  @!P1 BRA `(.L_x_4861) ;  /* 0x000000f400ec9947 */ /* 0x008fea0003800000 */
.L_x_4860:
        /* <DEDUP_REMOVED lines=56> */
[----:B------:R-:W0:Y:S01]  /*9850*/  LDC R9, c[0x0][0x988] ;  /* 0x00026200ff097b82 */ /* 0x000e220000000800 */
[----:B------:R-:W1:Y:S02]  /*9860*/  S2R R209, SR_TID.X ;  /* 0x0000000000d17919 */ /* 0x000e640000002100 */
        /* <DEDUP_REMOVED lines=71> */
[----:B------:R-:W1:Y:S01]  /*9ce0*/  MUFU.TANH R180, R180 ;  /* 0x000000b400b47308 */ /* 0x000e620000002400 */
[----:B------:R-:W-:Y:S01]  /*9cf0*/  UIADD3 UR6, UR4, 0x200, URZ ;  /* 0x0000020004067890 */ /* 0x000fe2000fffe03f */
[----:B------:R-:W-:-:S06]  /*9d00*/  UMOV UR7, 0x40000040 ;  /* 0x4000004000077882 */ /* 0x000fcc0000000000 */
[----:B------:R-:W3:Y:S08]  /*9d10*/  MUFU.TANH R182, R182 ;  /* 0x000000b600b67308 */ /* 0x000ef00000002400 */
[----:B------:R-:W4:Y:S01]  /*9d20*/  MUFU.TANH R148, R148 ;  /* 0x0000009400947308 */ /* 0x000f220000002400 */
[----:B-1----:R-:W-:-:S07]  /*9d30*/  FMNMX.FTZ R3, R180, R3, !PT ;  /* 0x00000003b4037209 */ /* 0x002fce0007810000 */
[----:B------:R-:W1:Y:S01]  /*9d40*/  MUFU.TANH R150, R150 ;  /* 0x0000009600967308 */ /* 0x000e620000002400 */
        /* <DEDUP_REMOVED lines=9> */
[----:B--2---:R-:W2:Y:S02]  /*9de0*/  SHFL.BFLY PT, R0, R3, 0x2, 0x1f ;  /* 0x0c401f0003007f89 */ /* 0x004ea400000e0000 */
[----:B--2---:R-:W-:-:S05]  /*9df0*/  FMNMX.FTZ R0, R3, R0, !PT ;  /* 0x0000000003007209 */ /* 0x004fca0007810000 */
[----:B------:R-:W2:Y:S02]  /*9e00*/  SHFL.BFLY PT, R3, R0, 0x1, 0x1f ;  /* 0x0c201f0000037f89 */ /* 0x000ea400000e0000 */
[----:B--2---:R-:W-:Y:S02]  /*9e10*/  FMNMX.FTZ R4, R0, R3, !PT ;  /* 0x0000000300047209 */ /* 0x004fe40007810000 */
        /* <DEDUP_REMOVED lines=31> */
[-C--:B------:R-:W-:Y:S01]  /*a010*/  FFMA.FTZ R160, R160, R9.reuse, -R127 ;  /* 0x00000009a0a07223 */ /* 0x080fe2000001087f */
[----:B------:R-:W-:Y:S01]  /*a020*/  FMUL.FTZ R0, R0, R9 ;  /* 0x0000000900007220 */ /* 0x000fe20000410000 */
[----:B------:R-:W-:Y:S01]  /*a030*/  FMNMX.FTZ R3, R138, R3, !PT ;  /* 0x000000038a037209 */ /* 0x000fe20007810000 */
[----:B------:R-:W-:Y:S03]  /*a040*/  MUFU.EX2 R11, R11 ;  /* 0x0000000b000b7308 */ /* 0x000fe60000000800 */
[----:B------:R-:W-:-:S04]  /*a050*/  FMNMX.FTZ R3, R140, R3, !PT ;  /* 0x000000038c037209 */ /* 0x000fc80007810000 */
[----:B------:R-:W-:Y:S01]  /*a060*/  FMNMX.FTZ R3, R142, R3, !PT ;  /* 0x000000038e037209 */ /* 0x000fe20007810000 */
[----:B------:R-:W-:Y:S03]  /*a070*/  MUFU.EX2 R0, R0 ;  /* 0x0000000000007308 */ /* 0x000fe60000000800 */
[----:B------:R-:W-:-:S04]  /*a080*/  FMNMX.FTZ R3, R144, R3, !PT ;  /* 0x0000000390037209 */ /* 0x000fc80007810000 */
[----:B------:R-:W-:Y:S01]  /*a090*/  FMNMX.FTZ R3, R146, R3, !PT ;  /* 0x0000000392037209 */ /* 0x000fe20007810000 */
[----:B------:R-:W0:Y:S03]  /*a0a0*/  MUFU.EX2 R14, R14 ;  /* 0x0000000e000e7308 */ /* 0x000e260000000800 */
[----:B----4-:R-:W-:-:S04]  /*a0b0*/  FMNMX.FTZ R3, R148, R3, !PT ;  /* 0x0000000394037209 */ /* 0x010fc80007810000 */
[----:B-1----:R-:W-:Y:S01]  /*a0c0*/  FMNMX.FTZ R3, R150, R3, !PT ;  /* 0x0000000396037209 */ /* 0x002fe20007810000 */
[----:B------:R-:W-:Y:S03]  /*a0d0*/  MUFU.EX2 R15, R15 ;  /* 0x0000000f000f7308 */ /* 0x000fe60000000800 */
[----:B------:R-:W-:-:S04]  /*a0e0*/  FMNMX.FTZ R3, R152, R3, !PT ;  /* 0x0000000398037209 */ /* 0x000fc80007810000 */
[----:B------:R-:W-:Y:S01]  /*a0f0*/  FMNMX.FTZ R3, R154, R3, !PT ;  /* 0x000000039a037209 */ /* 0x000fe20007810000 */
        /* <DEDUP_REMOVED lines=48> */
[-C--:B------:R-:W-:Y:S01]  /*a400*/  FFMA.FTZ R214, R230, R9.reuse, -R127 ;  /* 0x00000009e6d67223 */ /* 0x080fe2000001087f */
[-C--:B------:R-:W-:Y:S02]  /*a410*/  FMUL.FTZ R127, R3, R9.reuse ;  /* 0x00000009037f7220 */ /* 0x080fe40000410000 */
[----:B------:R-:W-:Y:S01]  /*a420*/  HGMMA.64x192x16.F32 R24, R168, gdesc[UR4].tnspB, R24, gsb0 ;  /* 0x42e00004a8187df0 */ /* 0x000fe20008000818 */
[----:B------:R-:W-:Y:S01]  /*a430*/  MUFU.EX2 R172, R172 ;  /* 0x000000ac00ac7308 */ /* 0x000fe20000000800 */
[-CC-:B------:R-:W-:Y:S01]  /*a440*/  FFMA.FTZ R189, R13, R9.reuse, -R127.reuse ;  /* 0x000000090dbd7223 */ /* 0x180fe2000001087f */
[----:B------:R-:W-:Y:S02]  /*a450*/  IMAD.U32 R13, RZ, RZ, UR37 ;  /* 0x00000025ff0d7e24 */ /* 0x000fe4000f8e00ff */
[-CC-:B------:R-:W-:Y:S01]  /*a460*/  FFMA.FTZ R20, R20, R9.reuse, -R127.reuse ;  /* 0x0000000914147223 */ /* 0x180fe2000001087f */
[-CC-:B------:R-:W-:Y:S01]  /*a470*/  FFMA.FTZ R191, R120, R9.reuse, -R127.reuse ;  /* 0x0000000978bf7223 */ /* 0x180fe2000001087f */
[-CC-:B------:R-:W-:Y:S01]  /*a480*/  FFMA.FTZ R120, R124, R9.reuse, -R127.reuse ;  /* 0x000000097c787223 */ /* 0x180fe2000001087f */
[-CC-:B------:R-:W-:Y:S01]  /*a490*/  FFMA.FTZ R185, R126, R9.reuse, -R127.reuse ;  /* 0x000000097eb97223 */ /* 0x180fe2000001087f */
[----:B------:R-:W-:Y:S01]  /*a4a0*/  @!P1 LEA R13, R13, UR38, 0x3 ;  /* 0x000000260d0d9c11 */ /* 0x000fe2000f8e18ff */
[----:B------:R-:W0:Y:S01]  /*a4b0*/  MUFU.EX2 R189, R189 ;  /* 0x000000bd00bd7308 */ /* 0x000e220000000800 */
[----:B------:R-:W-:Y:S01]  /*a4c0*/  FFMA.FTZ R181, R136, R9, -R127 ;  /* 0x0000000988b57223 */ /* 0x000fe2000001087f */
[----:B------:R-:W-:-:S02]  /*a4d0*/  IMAD.U32 R136, RZ, RZ, UR10 ;  /* 0x0000000aff887e24 */ /* 0x000fc4000f8e00ff */
[-CC-:B------:R-:W-:Y:S01]  /*a4e0*/  FFMA.FTZ R124, R130, R9.reuse, -R127.reuse ;  /* 0x00000009827c7223 */ /* 0x180fe2000001087f */
[----:B------:R-:W-:Y:S02]  /*a4f0*/  @!P1 VIADD R13, R13, 0x30840 ;  /* 0x000308400d0d9836 */ /* 0x000fe40000000000 */
[-CC-:B------:R-:W-:Y:S01]  /*a500*/  FFMA.FTZ R187, R132, R9.reuse, -R127.reuse ;  /* 0x0000000984bb7223 */ /* 0x180fe2000001087f */
[----:B------:R-:W-:Y:S02]  /*a510*/  @!P1 VIADD R136, R136, 0x30860 ;  /* 0x0003086088889836 */ /* 0x000fe40000000000 */
[-C--:B------:R-:W-:Y:S01]  /*a520*/  FFMA.FTZ R130, R138, R9.reuse, -R127 ;  /* 0x000000098a827223 */ /* 0x080fe2000001087f */
[----:B------:R-:W1:Y:S01]  /*a530*/  MUFU.EX2 R20, R20 ;  /* 0x0000001400147308 */ /* 0x000e620000000800 */
[----:B------:R-:W-:Y:S01]  /*a540*/  @!P1 PRMT R13, RZ, 0x654, R13 ;  /* 0x00000654ff0d9816 */ /* 0x000fe2000000000d */
[-CC-:B------:R-:W-:Y:S01]  /*a550*/  FFMA.FTZ R126, R134, R9.reuse, -R127.reuse ;  /* 0x00000009867e7223 */ /* 0x180fe2000001087f */
[----:B------:R-:W-:Y:S01]  /*a560*/  @!P1 PRMT R138, RZ, 0x654, R136 ;  /* 0x00000654ff8a9816 */ /* 0x000fe20000000088 */
[-CC-:B------:R-:W-:Y:S01]  /*a570*/  FFMA.FTZ R183, R140, R9.reuse, -R127.reuse ;  /* 0x000000098cb77223 */ /* 0x180fe2000001087f */
[-CC-:B------:R-:W-:Y:S01]  /*a580*/  FFMA.FTZ R132, R142, R9.reuse, -R127.reuse ;  /* 0x000000098e847223 */ /* 0x180fe2000001087f */
[-CC-:B------:R-:W-:Y:S01]  /*a590*/  FFMA.FTZ R177, R144, R9.reuse, -R127.reuse ;  /* 0x0000000990b17223 */ /* 0x180fe2000001087f */
        /* <DEDUP_REMOVED lines=12> */
[----:B------:R-:W-:Y:S01]  /*a660*/  FFMA.FTZ R166, R166, R9, -R127 ;  /* 0x00000009a6a67223 */ /* 0x000fe2000001087f */
[----:B------:R-:W-:Y:S01]  /*a670*/  UMOV UR7, UR36 ;  /* 0x0000002400077c82 */ /* 0x000fe20008000000 */
[----:B------:R-:W-:-:S03]  /*a680*/  F2FP.F16.F32.PACK_AB R182, R172, R125 ;  /* 0x0000007dacb6723e */ /* 0x000fc600000000ff */
        /* <DEDUP_REMOVED lines=18> */
[----:B------:R-:W0:Y:S01]  /*a7b0*/  MUFU.EX2 R214, R214 ;  /* 0x000000d600d67308 */ /* 0x000e220000000800 */
[----:B-1----:R-:W-:-:S07]  /*a7c0*/  F2FP.F16.F32.PACK_AB R175, R158, R156 ;  /* 0x0000009c9eaf723e */ /* 0x002fce00000000ff */
[----:B------:R-:W-:Y:S01]  /*a7d0*/  MUFU.EX2 R166, R166 ;  /* 0x000000a600a67308 */ /* 0x000fe20000000800 */
[----:B------:R-:W-:Y:S02]  /*a7e0*/  WARPGROUP.DEPBAR.LE gsb0, 0x0 ;  /* 0x00008000000079c5 */ /* 0x000fe40000010000 */
[----:B------:R1:W-:Y:S01]  /*a7f0*/  @!P1 SYNCS.ARRIVE.TRANS64.RED.A1T0 RZ, [R13+URZ], RZ ;  /* 0x000000ff0dff99a7 */ /* 0x0003e2000810043f */
[----:B------:R-:W-:Y:S02]  /*a800*/  F2FP.F16.F32.PACK_AB R170, R12, R139 ;  /* 0x0000008b0caa723e */ /* 0x000fe400000000ff */
[----:B0-----:R-:W-:Y:S01]  /*a810*/  F2FP.F16.F32.PACK_AB R168, R214, R137 ;  /* 0x00000089d6a8723e */ /* 0x001fe200000000ff */
[----:B-1----:R-:W-:Y:S01]  /*a820*/  FFMA.FTZ R13, R0, R8, R11 ;  /* 0x00000008000d7223 */ /* 0x002fe2000001000b */
[----:B------:R0:W-:Y:S01]  /*a830*/  @!P1 SYNCS.ARRIVE.TRANS64.RED.A1T0 RZ, [R138+URZ], RZ ;  /* 0x000000ff8aff99a7 */ /* 0x0001e2000810043f */
[C---:B------:R-:W-:Y:S01]  /*a840*/  ISETP.GT.AND P1, PT, R10.reuse, UR39, PT ;  /* 0x000000270a007c0c */ /* 0x040fe2000bf24270 */
[----:B------:R-:W-:-:S02]  /*a850*/  VIADD R10, R10, 0xffffffff ;  /* 0xffffffff0a0a7836 */ /* 0x000fc40000000000 */
[----:B------:R-:W-:Y:S01]  /*a860*/  FADD.FTZ R8, R14, R13 ;  /* 0x0000000d0e087221 */ /* 0x000fe20000010000 */
[----:B------:R-:W-:Y:S01]  /*a870*/  FADD.FTZ R13, R191, R136 ;  /* 0x00000088bf0d7221 */ /* 0x000fe20000010000 */
[C---:B------:R-:W-:Y:S02]  /*a880*/  F2FP.F16.F32.PACK_AB R191, R120.reuse, R191 ;  /* 0x000000bf78bf723e */ /* 0x040fe400000000ff */
        /* <DEDUP_REMOVED lines=66> */
.L_x_4853:
        /* <DEDUP_REMOVED lines=9> */
[----:B------:R-:W-:-:S05]  /*ad40*/  ULDC UR50, c[0x0][0x9e0] ;  /* 0x0002780000327ab9 */ /* 0x000fca0000000800 */
.L_x_4880:
[----:B------:R-:W-:-:S04]  /*ad50*/  UIADD3 UR37, UR4, 0x1, URZ ;  /* 0x0000000104257890 */ /* 0x000fc8000fffe03f */
[----:B------:R-:W-:-:S04]  /*ad60*/  UISETP.NE.AND UP2, UPT, UR37, 0x2, UPT ;  /* 0x000000022500788c */ /* 0x000fc8000bf45270 */
[----:B------:R-:W-:Y:S02]  /*ad70*/  USEL UR36, URZ, 0x1, UP2 ;  /* 0x000000013f247887 */ /* 0x000fe40009000000 */
[----:B------:R-:W-:Y:S02]  /*ad80*/  USEL UR37, UR37, URZ, UP2 ;  /* 0x0000003f25257287 */ /* 0x000fe40009000000 */
[----:B------:R-:W-:Y:S01]  /*ad90*/  ULOP3.LUT UR36, UR7, UR36, URZ, 0x3c, !UPT ;  /* 0x0000002407247292 */ /* 0x000fe2000f8e3c3f */
[----:B------:R-:W-:Y:S11]  /*ada0*/  @!P0 BRA `(.L_x_4864) ;  /* 0x0000000000048947 */ /* 0x000ff60003800000 */
[----:B------:R-:W-:Y:S01]  /*adb0*/  BPT.TRAP 0x1 ;  /* 0x000000040000795c */ /* 0x000fe20000300000 */
.L_x_4864:
[----:B------:R-:W-:Y:S01]  /*adc0*/  ULEA UR6, UR37, UR38, 0x3 ;  /* 0x0000002625067291 */ /* 0x000fe2000f8e183f */
[----:B------:R-:W-:-:S05]  /*add0*/  IMAD.U32 R3, RZ, RZ, UR36 ;  /* 0x00000024ff037e24 */ /* 0x000fca000f8e00ff */
[----:B------:R-:W-:-:S04]  /*ade0*/  SHF.L.U32 R3, R3, 0x1f, RZ ;  /* 0x0000001f03037819 */ /* 0x000fc800000006ff */
[----:B------:R0:W1:Y:S01]  /*adf0*/  SYNCS.PHASECHK.TRANS64.TRYWAIT P1, [UR6+0x30830], R3 ;  /* 0x03083003ff0075a7 */ /* 0x0000620008020146 */
[----:B------:R-:W-:Y:S05]  /*ae00*/  @!P0 BRA `(.L_x_4865) ;  /* 0x0000000000048947 */ /* 0x000fea0003800000 */
[----:B------:R-:W-:Y:S01]  /*ae10*/  BPT.TRAP 0x1 ;  /* 0x000000040000795c */ /* 0x000fe20000300000 */
.L_x_4865:
[----:B-1----:R-:W-:Y:S05]  /*ae20*/  @P1 BRA `(.L_x_4866) ;  /* 0x0000000000081947 */ /* 0x002fea0003800000 */
[----:B------:R-:W1:Y:S02]  /*ae30*/  SYNCS.PHASECHK.TRANS64.TRYWAIT P1, [UR6+0x30830], R3 ;  /* 0x03083003ff0075a7 */ /* 0x000e640008020146 */
[----:B-1----:R-:W-:Y:S05]  /*ae40*/  @!P1 BRA `(.L_x_4867) ;  /* 0x000000dc00a49947 */ /* 0x002fea0003800000 */
.L_x_4866:
        /* <DEDUP_REMOVED lines=167> */
.L_x_4868:
[----:B------:R-:W-:Y:S01]  /*b8c0*/  ULEA UR10, UR4, UR38, 0x3 ;  /* 0x00000026040a7291 */ /* 0x000fe2000f8e183f */
[----:B------:R-:W-:-:S05]  /*b8d0*/  IMAD.U32 R0, RZ, RZ, UR7 ;  /* 0x00000007ff007e24 */ /* 0x000fca000f8e00ff */
[----:B------:R-:W-:-:S04]  /*b8e0*/  SHF.L.U32 R0, R0, 0x1f, RZ ;  /* 0x0000001f00007819 */ /* 0x000fc800000006ff */
[----:B------:R2:W3:Y:S01]  /*b8f0*/  SYNCS.PHASECHK.TRANS64.TRYWAIT P1, [UR10+0x30850], R0 ;  /* 0x03085000ff0075a7 */ /* 0x0004e2000802014a */
[----:B------:R-:W-:Y:S05]  /*b900*/  @!P0 BRA `(.L_x_4869) ;  /* 0x0000000000048947 */ /* 0x000fea0003800000 */
[----:B------:R-:W-:Y:S01]  /*b910*/  BPT.TRAP 0x1 ;  /* 0x000000040000795c */ /* 0x000fe20000300000 */
.L_x_4869:
[----:B---3--:R-:W-:Y:S05]  /*b920*/  @P1 BRA `(.L_x_4870) ;  /* 0x0000000000081947 */ /* 0x008fea0003800000 */
[----:B------:R-:W3:Y:S02]  /*b930*/  SYNCS.PHASECHK.TRANS64.TRYWAIT P1, [UR10+0x30850], R0 ;  /* 0x03085000ff0075a7 */ /* 0x000ee4000802014a */
[----:B---3--:R-:W-:Y:S05]  /*b940*/  @!P1 BRA `(.L_x_4871) ;  /* 0x000000d000fc9947 */ /* 0x008fea0003800000 */
.L_x_4870:
[----:B------:R-:W-:Y:S01]  /*b950*/  UIADD3 UR6, UR38, 0x400, URZ ;  /* 0x0000040026067890 */ /* 0x000fe2000fffe03f */
[----:B------:R-:W-:Y:S01]  /*b960*/  WARPGROUP.ARRIVE ;  /* 0x00000000000079c5 */ /* 0x000fe20000000000 */
[----:B------:R-:W-:-:S05]  /*b970*/  UMOV UR7, 0x40000040 ;  /* 0x4000004000077882 */ /* 0x000fca0000000000 */
[----:B------:R-:W3:Y:S01]  /*b980*/  S2R R209, SR_TID.X ;  /* 0x0000000000d17919 */ /* 0x000ee20000002100 */
[----:B------:R-:W-:Y:S01]  /*b990*/  USHF.R.U32.HI UR6, URZ, 0x4, UR6 ;  /* 0x000000043f067899 */ /* 0x000fe20008011606 */
[----:B------:R-:W-:Y:S01]  /*b9a0*/  PLOP3.LUT P1, PT, PT, PT, UP0, 0x80, 0x0 ;  /* 0x000000000000781c */ /* 0x000fe20003f2f008 */
[----:B0-2---:R-:W-:Y:S01]  /*b9b0*/  FMUL.FTZ R0, R122, UR5 ;  /* 0x000000057a007c20 */ /* 0x005fe20008410000 */
[----:B------:R-:W-:Y:S01]  /*b9c0*/  PLOP3.LUT P2, PT, PT, PT, UP0, 0x80, 0x0 ;  /* 0x000000000000781c */ /* 0x000fe20003f4f008 */
[----:B------:R-:W-:Y:S01]  /*b9d0*/  ULOP3.LUT UR6, UR6, 0x3fff, URZ, 0xc0, !UPT ;  /* 0x00003fff06067892 */ /* 0x000fe2000f8ec03f */
[----:B------:R-:W-:Y:S01]  /*b9e0*/  FMUL.FTZ R9, R127, UR5 ;  /* 0x000000057f097c20 */ /* 0x000fe20008410000 */
[----:B------:R-:W-:Y:S01]  /*b9f0*/  FMUL.FTZ R122, R138, UR5 ;  /* 0x000000058a7a7c20 */ /* 0x000fe20008410000 */
[----:B------:R-:W-:Y:S01]  /*ba00*/  FMUL.FTZ R138, R140, UR5 ;  /* 0x000000058c8a7c20 */ /* 0x000fe20008410000 */
[----:B------:R-:W-:Y:S01]  /*ba10*/  ULOP3.LUT UR6, UR6, 0x3000000, URZ, 0xfc, !UPT ;  /* 0x0300000006067892 */ /* 0x000fe2000f8efc3f */
[----:B------:R-:W-:Y:S01]  /*ba20*/  FMUL.FTZ R127, R162, UR5 ;  /* 0x00000005a27f7c20 */ /* 0x000fe20008410000 */
[----:B------:R-:W-:-:S02]  /*ba30*/  IMAD.U32 R15, RZ, RZ, UR37 ;  /* 0x00000025ff0f7e24 */ /* 0x000fc4000f8e00ff */
[----:B------:R-:W-:Y:S01]  /*ba40*/  FMUL.FTZ R140, R144, UR5 ;  /* 0x00000005908c7c20 */ /* 0x000fe20008410000 */
[----:B------:R-:W-:Y:S01]  /*ba50*/  UIMAD UR4, UR4, 0x900, UR6 ;  /* 0x00000900040478a4 */ /* 0x000fe2000f8e0206 */
[----:B------:R-:W-:Y:S01]  /*ba60*/  FMUL.FTZ R144, R148, UR5 ;  /* 0x0000000594907c20 */ /* 0x000fe20008410000 */
[----:B------:R-:W-:Y:S01]  /*ba70*/  FMUL.FTZ R148, R152, UR5 ;  /* 0x0000000598947c20 */ /* 0x000fe20008410000 */
        /* <DEDUP_REMOVED lines=73> */
[----:B------:R-:W-:Y:S02]  /*bf10*/  VIADD R141, R19, UR60 ;  /* 0x0000003c138d7c36 */ /* 0x000fe40008000000 */
[----:B------:R-:W-:-:S09]  /*bf20*/  FMUL.FTZ R177, R132, UR5 ;  /* 0x0000000584b17c20 */ /* 0x000fd20008410000 */
        /* <DEDUP_REMOVED lines=13> */
[----:B------:R-:W-:Y:S01]  /*c000*/  @!P3 LEA R14, R15, UR38, 0x3 ;  /* 0x000000260f0ebc11 */ /* 0x000fe2000f8e18ff */
[----:B------:R-:W-:Y:S01]  /*c010*/  FMUL.FTZ R158, R161, UR5 ;  /* 0x00000005a19e7c20 */ /* 0x000fe20008410000 */
[----:B------:R-:W-:Y:S01]  /*c020*/  PLOP3.LUT P1, PT, PT, PT, UP1, 0x40, 0x0 ;  /* 0x000000000000781c */ /* 0x000fe20003f2e818 */
[----:B------:R-:W5:Y:S01]  /*c030*/  SHFL.IDX PT, R162, R141, RZ, 0x1c1f ;  /* 0x001c1fff8da27589 */ /* 0x000f6200000e0000 */
[----:B------:R-:W0:Y:S01]  /*c040*/  MUFU.TANH R176, R176 ;  /* 0x000000b000b07308 */ /* 0x000e220000002400 */
[----:B------:R-:W-:-:S05]  /*c050*/  @!P3 VIADD R14, R14, 0x30840 ;  /* 0x000308400e0eb836 */ /* 0x000fca0000000000 */
[----:B------:R-:W-:Y:S02]  /*c060*/  @!P3 PRMT R14, RZ, 0x654, R14 ;  /* 0x00000654ff0eb816 */ /* 0x000fe4000000000e */
        /* <DEDUP_REMOVED lines=15> */
[----:B------:R-:W-:Y:S02]  /*c160*/  IMAD R145, R10, -0x60, RZ ;  /* 0xffffffa00a917824 */ /* 0x000fe400078e02ff */
[----:B------:R-:W-:Y:S01]  /*c170*/  FMUL.FTZ R173, R125, UR5 ;  /* 0x000000057dad7c20 */ /* 0x000fe20008410000 */
[----:B------:R-:W-:Y:S01]  /*c180*/  HGMMA.64x192x16.F32 R24, R168, gdesc[UR4].tnspB, R24, gsb0 ;  /* 0x42e00004a8187df0 */ /* 0x000fe20008000818 */
[----:B------:R-:W-:Y:S01]  /*c190*/  FMUL.FTZ R174, R128, UR5 ;  /* 0x0000000580ae7c20 */ /* 0x000fe20008410000 */
[----:B------:R-:W-:Y:S01]  /*c1a0*/  FMUL.FTZ R175, R129, UR5 ;  /* 0x0000000581af7c20 */ /* 0x000fe20008410000 */
[----:B------:R-:W-:-:S02]  /*c1b0*/  VIADD R15, R145, 0x1 ;  /* 0x00000001910f7836 */ /* 0x000fc40000000000 */
[----:B------:R-:W-:Y:S01]  /*c1c0*/  FMUL.FTZ R125, R147, UR5 ;  /* 0x00000005937d7c20 */ /* 0x000fe20008410000 */
[----:B------:R-:W-:Y:S01]  /*c1d0*/  FMUL.FTZ R128, R163, UR5 ;  /* 0x00000005a3807c20 */ /* 0x000fe20008410000 */
[----:B------:R-:W-:Y:S01]  /*c1e0*/  FMUL.FTZ R129, R166, UR5 ;  /* 0x00000005a6817c20 */ /* 0x000fe20008410000 */
[----:B------:R-:W-:Y:S01]  /*c1f0*/  IMAD R15, R18, -0x2, R15 ;  /* 0xfffffffe120f7824 */ /* 0x000fe200078e020f */
[----:B------:R-:W0:Y:S03]  /*c200*/  MUFU.TANH R172, R172 ;  /* 0x000000ac00ac7308 */ /* 0x000e260000002400 */
[----:B------:R-:W-:Y:S01]  /*c210*/  VIADD R143, R15, 0xffffffff ;  /* 0xffffffff0f8f7836 */ /* 0x000fe20000000000 */
[----:B------:R-:W-:-:S04]  /*c220*/  IADD3 R147, -R17, R15, R16 ;  /* 0x0000000f11937210 */ /* 0x000fc80007ffe110 */
        /* <DEDUP_REMOVED lines=27> */
.L_x_4874:
[----:B------:R-:W-:-:S05]  /*c3e0*/  IMAD.U32 R162, RZ, RZ, UR39 ;  /* 0x00000027ffa27e24 */ /* 0x000fca000f8e00ff */
[----:B------:R-:W-:-:S13]  /*c3f0*/  ISETP.NE.AND P1, PT, R162, 0x1, PT ;  /* 0x00000001a200780c */ /* 0x000fda0003f25270 */
[----:B0-----:R-:W0:Y:S02]  /*c400*/  @P1 LDC.64 R14, c[0x0][0x9e8] ;  /* 0x00027a00ff0e1b82 */ /* 0x001e240000000a00 */
[----:B0-----:R-:W-:-:S05]  /*c410*/  @P1 IMAD.HI.U32 R14, R155, R14, RZ ;  /* 0x0000000e9b0e1227 */ /* 0x001fca00078e00ff */
[----:B------:R-:W-:-:S07]  /*c420*/  @P1 SHF.R.U32.HI R155, RZ, R15, R14 ;  /* 0x0000000fff9b1219 */ /* 0x000fce000001160e */
.L_x_4875:
[----:B------:R-:W-:Y:S05]  /*c430*/  BSYNC B0 ;  /* 0x0000000000007941 */ /* 0x000fea0003800000 */
.L_x_4873:
[----:B------:R-:W-:-:S05]  /*c440*/  IMAD R14, R155, R162, R143 ;  /* 0x000000a29b0e7224 */ /* 0x000fca00078e028f */
[----:B------:R-:W-:Y:S02]  /*c450*/  VIADDMNMX R151, R14, R162, R151, PT ;  /* 0x000000a20e977246 */ /* 0x000fe40003800197 */
[----:B------:R-:W-:-:S07]  /*c460*/  VIMNMX R153, R153, R14, !PT ;  /* 0x0000000e99997248 */ /* 0x000fce0007fe0100 */
.L_x_4872:
        /* <DEDUP_REMOVED lines=111> */
[----:B------:R-:W-:Y:S01]  /*cb60*/  FSEL R218, R3, -INF , !P6 ;  /* 0xff80000003da7808 */ /* 0x000fe20007000000 */
[----:B------:R-:W-:Y:S01]  /*cb70*/  IMAD.IADD R3, R149, 0x1, R14 ;  /* 0x0000000195037824 */ /* 0x000fe200078e020e */
        /* <DEDUP_REMOVED lines=19> */
.L_x_4878:
[----:B------:R-:W-:-:S05]  /*ccb0*/  IMAD.U32 R184, RZ, RZ, UR39 ;  /* 0x00000027ffb87e24 */ /* 0x000fca000f8e00ff */
[----:B------:R-:W-:-:S13]  /*ccc0*/  ISETP.NE.AND P6, PT, R184, 0x1, PT ;  /* 0x00000001b800780c */ /* 0x000fda0003fc5270 */
[----:B------:R-:W0:Y:S02]  /*ccd0*/  @P6 LDC.64 R14, c[0x0][0x9e8] ;  /* 0x00027a00ff0e6b82 */ /* 0x000e240000000a00 */
[----:B0-----:R-:W-:-:S05]  /*cce0*/  @P6 IMAD.HI.U32 R14, R139, R14, RZ ;  /* 0x0000000e8b0e6227 */ /* 0x001fca00078e00ff */
[----:B------:R-:W-:-:S07]  /*ccf0*/  @P6 SHF.R.U32.HI R139, RZ, R15, R14 ;  /* 0x0000000fff8b6219 */ /* 0x000fce000001160e */
.L_x_4879:
[----:B------:R-:W-:Y:S05]  /*cd00*/  BSYNC B0 ;  /* 0x0000000000007941 */ /* 0x000fea0003800000 */
.L_x_4877:
[----:B------:R-:W-:-:S05]  /*cd10*/  IMAD R14, R139, R184, R143 ;  /* 0x000000b88b0e7224 */ /* 0x000fca00078e028f */
[----:B------:R-:W-:Y:S02]  /*cd20*/  VIADDMNMX R3, R14, R184, R3, PT ;  /* 0x000000b80e037246 */ /* 0x000fe40003800103 */
[----:B------:R-:W-:-:S07]  /*cd30*/  VIMNMX R137, R137, R14, !PT ;  /* 0x0000000e89897248 */ /* 0x000fce0007fe0100 */
.L_x_4876:
[C---:B------:R-:W-:Y:S01]  /*cd40*/  ISETP.GT.AND P1, PT, R137.reuse, 0x1, !P1 ;  /* 0x000000018900780c */ /* 0x040fe20004f24270 */
[----:B------:R-:W-:Y:S01]  /*cd50*/  UMOV UR7, UR36 ;  /* 0x0000002400077c82 */ /* 0x000fe20008000000 */
[----:B------:R-:W-:Y:S02]  /*cd60*/  ISETP.GT.AND P2, PT, R137, 0x8, !P2 ;  /* 0x000000088900780c */ /* 0x000fe40005744270 */
        /* <DEDUP_REMOVED lines=32> */
[----:B------:R-:W-:Y:S02]  /*cf70*/  ISETP.NE.AND P2, PT, R186, RZ, PT ;  /* 0x000000ffba00720c */ /* 0x000fe40003f45270 */
        /* <DEDUP_REMOVED lines=55> */
[C---:B------:R-:W-:Y:S01]  /*d2f0*/  ISETP.LT.OR P5, PT, R3.reuse, 0x59, P5 ;  /* 0x000000590300780c */ /* 0x040fe20002fa1670 */
[----:B------:R-:W1:Y:S01]  /*d300*/  SHFL.BFLY PT, R4, R15, 0x1, 0x1f ;  /* 0x0c201f000f047f89 */ /* 0x000e6200000e0000 */
[----:B------:R-:W-:Y:S02]  /*d310*/  ISETP.LT.OR P1, PT, R3, 0x3a, P1 ;  /* 0x0000003a0300780c */ /* 0x000fe40000f21670 */
[----:B------:R-:W-:-:S02]  /*d320*/  FSEL R128, R128, -INF , !P4 ;  /* 0xff80000080807808 */ /* 0x000fc40006000000 */
[----:B------:R-:W-:Y:S02]  /*d330*/  FSEL R120, R131, -INF , !P1 ;  /* 0xff80000083787808 */ /* 0x000fe40004800000 */
[----:B------:R-:W-:Y:S02]  /*d340*/  ISETP.NE.AND P1, PT, R177, RZ, PT ;  /* 0x000000ffb100720c */ /* 0x000fe40003f25270 */
[----:B------:R-:W-:Y:S02]  /*d350*/  R2UR UR4, R23 ;  /* 0x00000000170472ca */ /* 0x000fe400000e0000 */
        /* <DEDUP_REMOVED lines=32> */
[--C-:B------:R-:W-:Y:S01]  /*d560*/  FFMA.FTZ R176, R176, R9, -R125.reuse ;  /* 0x00000009b0b07223 */ /* 0x100fe2000001087d */
[----:B------:R-:W-:Y:S01]  /*d570*/  FSEL R146, R4, RZ, P1 ;  /* 0x000000ff04927208 */ /* 0x000fe20000800000 */
        /* <DEDUP_REMOVED lines=14> */
[----:B------:R-:W-:Y:S01]  /*d660*/  FFMA.FTZ R141, R160, R9, -R125 ;  /* 0x00000009a08d7223 */ /* 0x000fe2000001087d */
[----:B------:R-:W-:Y:S01]  /*d670*/  LOP3.LUT P6, RZ, R209, 0x7f, RZ, 0xc0, !PT ;  /* 0x0000007fd1ff7812 */ /* 0x000fe200078cc0ff */
[----:B------:R0:W-:Y:S01]  /*d680*/  MUFU.EX2 R15, R172 ;  /* 0x000000ac000f7308 */ /* 0x0001e20000000800 */
[----:B------:R-:W-:-:S04]  /*d690*/  FMNMX.FTZ R21, R186, R21, !PT ;  /* 0x00000015ba157209 */ /* 0x000fc80007810000 */
[----:B------:R-:W-:-:S03]  /*d6a0*/  FMNMX.FTZ R121, R208, R21, !PT ;  /* 0x00000015d0797209 */ /* 0x000fc60007810000 */
[----:B------:R1:W-:Y:S01]  /*d6b0*/  MUFU.EX2 R21, R174 ;  /* 0x000000ae00157308 */ /* 0x0003e20000000800 */
[----:B------:R-:W-:Y:S01]  /*d6c0*/  FMNMX.FTZ R121, R124, R121, !PT ;  /* 0x000000797c797209 */ /* 0x000fe20007810000 */
[-CC-:B0-----:R-:W-:Y:S01]  /*d6d0*/  FFMA.FTZ R172, R178, R9.reuse, -R125.reuse ;  /* 0x00000009b2ac7223 */ /* 0x181fe2000001087d */
[-CC-:B------:R-:W-:Y:S01]  /*d6e0*/  FFMA.FTZ R178, R144, R9.reuse, -R125.reuse ;  /* 0x0000000990b27223 */ /* 0x180fe2000001087d */
[----:B------:R-:W-:Y:S01]  /*d6f0*/  FFMA.FTZ R144, R158, R9, -R125 ;  /* 0x000000099e907223 */ /* 0x000fe2000001087d */
[----:B------:R-:W-:-:S03]  /*d700*/  FMNMX.FTZ R121, R190, R121, !PT ;  /* 0x00000079be797209 */ /* 0x000fc60007810000 */
[----:B------:R-:W-:Y:S01]  /*d710*/  MUFU.EX2 R168, R168 ;  /* 0x000000a800a87308 */ /* 0x000fe20000000800 */
[----:B------:R-:W-:Y:S02]  /*d720*/  FMNMX.FTZ R121, R126, R121, !PT ;  /* 0x000000797e797209 */ /* 0x000fe40007810000 */
[----:B-1----:R-:W-:Y:S01]  /*d730*/  FSEL R174, R127, -INF , !P3 ;  /* 0xff8000007fae7808 */ /* 0x002fe20005800000 */
[--C-:B------:R-:W-:Y:S01]  /*d740*/  FFMA.FTZ R127, R166, R9, -R125.reuse ;  /* 0x00000009a67f7223 */ /* 0x100fe2000001087d */
[----:B------:R-:W-:Y:S02]  /*d750*/  FMNMX.FTZ R131, R20, R121, !PT ;  /* 0x0000007914837209 */ /* 0x000fe40007810000 */
[----:B------:R-:W-:Y:S01]  /*d760*/  FSEL R166, R129, -INF , !P5 ;  /* 0xff80000081a67808 */ /* 0x000fe20006800000 */
[--C-:B------:R-:W-:Y:S01]  /*d770*/  FFMA.FTZ R129, R138, R9, -R125.reuse ;  /* 0x000000098a817223 */ /* 0x100fe2000001087d */
[----:B------:R-:W-:Y:S01]  /*d780*/  FMNMX.FTZ R131, R132, R131, !PT ;  /* 0x0000008384837209 */ /* 0x000fe20007810000 */
[-CC-:B------:R-:W-:Y:S01]  /*d790*/  FFMA.FTZ R138, R142, R9.reuse, -R125.reuse ;  /* 0x000000098e8a7223 */ /* 0x180fe2000001087d */
[----:B------:R-:W-:Y:S01]  /*d7a0*/  MUFU.EX2 R170, R170 ;  /* 0x000000aa00aa7308 */ /* 0x000fe20000000800 */
[----:B------:R-:W-:Y:S01]  /*d7b0*/  FFMA.FTZ R142, R154, R9, -R125 ;  /* 0x000000099a8e7223 */ /* 0x000fe2000001087d */
[----:B------:R-:W-:-:S04]  /*d7c0*/  FMNMX.FTZ R131, R120, R131, !PT ;  /* 0x0000008378837209 */ /* 0x000fc80007810000 */
[----:B------:R-:W-:Y:S02]  /*d7d0*/  FMNMX.FTZ R131, R134, R131, !PT ;  /* 0x0000008386837209 */ /* 0x000fe40007810000 */
[----:B------:R-:W-:Y:S02]  /*d7e0*/  MUFU.EX2 R121, R180 ;  /* 0x000000b400797308 */ /* 0x000fe40000000800 */
[----:B------:R-:W-:-:S04]  /*d7f0*/  FMNMX.FTZ R131, R14, R131, !PT ;  /* 0x000000830e837209 */ /* 0x000fc80007810000 */
[----:B------:R-:W-:Y:S02]  /*d800*/  FMNMX.FTZ R131, R136, R131, !PT ;  /* 0x0000008388837209 */ /* 0x000fe40007810000 */
[----:B------:R-:W-:Y:S02]  /*d810*/  MUFU.EX2 R172, R172 ;  /* 0x000000ac00ac7308 */ /* 0x000fe40000000800 */
[----:B------:R-:W-:-:S04]  /*d820*/  FMNMX.FTZ R131, R122, R131, !PT ;  /* 0x000000837a837209 */ /* 0x000fc80007810000 */
[----:B------:R-:W-:Y:S02]  /*d830*/  FMNMX.FTZ R131, R174, R131, !PT ;  /* 0x00000083ae837209 */ /* 0x000fe40007810000 */
[----:B------:R0:W-:Y:S02]  /*d840*/  MUFU.EX2 R180, R182 ;  /* 0x000000b600b47308 */ /* 0x0001e40000000800 */
[----:B------:R-:W-:-:S04]  /*d850*/  FMNMX.FTZ R131, R128, R131, !PT ;  /* 0x0000008380837209 */ /* 0x000fc80007810000 */
[----:B------:R-:W-:Y:S02]  /*d860*/  FMNMX.FTZ R131, R166, R131, !PT ;  /* 0x00000083a6837209 */ /* 0x000fe40007810000 */
[----:B------:R-:W-:Y:S01]  /*d870*/  MUFU.EX2 R127, R127 ;  /* 0x0000007f007f7308 */ /* 0x000fe20000000800 */
[--C-:B0-----:R-:W-:Y:S01]  /*d880*/  FFMA.FTZ R182, R162, R9, -R125.reuse ;  /* 0x00000009a2b67223 */ /* 0x101fe2000001087d */
[----:B------:R-:W-:Y:S01]  /*d890*/  FMNMX.FTZ R0, R130, R131, !PT ;  /* 0x0000008382007209 */ /* 0x000fe20007810000 */
[-CC-:B------:R-:W-:Y:S01]  /*d8a0*/  FFMA.FTZ R131, R140, R9.reuse, -R125.reuse ;  /* 0x000000098c837223 */ /* 0x180fe2000001087d */
[----:B------:R-:W-:-:S03]  /*d8b0*/  FFMA.FTZ R140, R150, R9, -R125 ;  /* 0x00000009968c7223 */ /* 0x000fc6000001087d */
        /* <DEDUP_REMOVED lines=159> */
.L_x_4863:
        /* <DEDUP_REMOVED lines=99> */
.L_x_4881:
[----:B------:R-:W-:Y:S01]  /*e8e0*/  ULEA UR5, UR37, UR38, 0x3 ;  /* 0x0000002625057291 */ /* 0x000fe2000f8e183f */
[----:B------:R-:W-:-:S05]  /*e8f0*/  IMAD.U32 R0, RZ, RZ, UR36 ;  /* 0x00000024ff007e24 */ /* 0x000fca000f8e00ff */
[----:B------:R-:W-:-:S04]  /*e900*/  SHF.L.U32 R0, R0, 0x1f, RZ ;  /* 0x0000001f00007819 */ /* 0x000fc800000006ff */
[----:B------:R0:W1:Y:S01]  /*e910*/  SYNCS.PHASECHK.TRANS64.TRYWAIT P1, [UR5+0x30850], R0 ;  /* 0x03085000ff0075a7 */ /* 0x0000620008020145 */
[----:B------:R-:W-:Y:S05]  /*e920*/  @!P0 BRA `(.L_x_4882) ;  /* 0x0000000000048947 */ /* 0x000fea0003800000 */
[----:B------:R-:W-:Y:S01]  /*e930*/  BPT.TRAP 0x1 ;  /* 0x000000040000795c */ /* 0x000fe20000300000 */
.L_x_4882:
[----:B-1----:R-:W-:Y:S05]  /*e940*/  @P1 BRA `(.L_x_4883) ;  /* 0x0000000000081947 */ /* 0x002fea0003800000 */
[----:B------:R-:W1:Y:S02]  /*e950*/  SYNCS.PHASECHK.TRANS64.TRYWAIT P0, [UR5+0x30850], R0 ;  /* 0x03085000ff0075a7 */ /* 0x000e640008000145 */
[----:B-1----:R-:W-:Y:S05]  /*e960*/  @!P0 BRA `(.L_x_4884) ;  /* 0x000000a4000c8947 */ /* 0x002fea0003800000 */
.L_x_4883:
        /* <DEDUP_REMOVED lines=9> */
[----:B------:R-:W2:Y:S03]  /*ea00*/  S2R R12, SR_TID.X ;  /* 0x00000000000c7919 */ /* 0x000ea60000002100 */
        /* <DEDUP_REMOVED lines=8> */
[----:B0-----:R-:W-:Y:S01]  /*ea90*/  FADD.FTZ R2, R0, R5 ;  /* 0x0000000500027221 */ /* 0x001fe20000010000 */
[----:B------:R-:W-:Y:S01]  /*eaa0*/  UMOV UR7, 0x40000040 ;  /* 0x4000004000077882 */ /* 0x000fe20000000000 */
[----:B------:R-:W-:-:S02]  /*eab0*/  IMAD.U32 R198, RZ, RZ, UR8 ;  /* 0x00000008ffc67e24 */ /* 0x000fc4000f8e00ff */
[----:B-1----:R-:W-:Y:S01]  /*eac0*/  FADD.FTZ R7, R7, R8 ;  /* 0x0000000807077221 */ /* 0x002fe20000010000 */
        /* <DEDUP_REMOVED lines=9> */
[----:B------:R-:W-:Y:S02]  /*eb60*/  IMAD.U32 R7, RZ, RZ, UR5 ;  /* 0x00000005ff077e24 */ /* 0x000fe4000f8e00ff */
[----:B------:R-:W-:Y:S01]  /*eb70*/  IMAD.MOV.U32 R0, RZ, RZ, -0x800000 ;  /* 0xff800000ff007424 */ /* 0x000fe200078e00ff */
[----:B------:R-:W-:-:S03]  /*eb80*/  FSETP.NE.FTZ.AND P0, PT, R13, RZ, PT ;  /* 0x000000ff0d00720b */ /* 0x000fc60003f15000 */
[----:B------:R-:W-:-:S06]  /*eb90*/  @!P2 VIADD R7, R7, 0x30860 ;  /* 0x000308600707a836 */ /* 0x000fcc0000000000 */
[----:B------:R-:W0:Y:S04]  /*eba0*/  @P1 MUFU.LG2 R11, R14 ;  /* 0x0000000e000b1308 */ /* 0x000e280000000c00 */
[C---:B------:R-:W-:Y:S01]  /*ebb0*/  @P0 FMUL.FTZ R5, R9.reuse, 0.69314718246459960938 ;  /* 0x3f31721809050820 */ /* 0x040fe20000410000 */
[----:B------:R-:W-:-:S03]  /*ebc0*/  @P1 FMUL.FTZ R9, R9, 0.69314718246459960938 ;  /* 0x3f31721809091820 */ /* 0x000fc60000410000 */
[----:B------:R-:W1:Y:S08]  /*ebd0*/  @P0 MUFU.LG2 R6, R13 ;  /* 0x0000000d00060308 */ /* 0x000e700000000c00 */
[----:B------:R-:W2:Y:S01]  /*ebe0*/  @P1 MUFU.RCP R10, R14 ;  /* 0x0000000e000a1308 */ /* 0x000ea20000001000 */
[----:B0-----:R-:W-:-:S04]  /*ebf0*/  @P1 FMUL.FTZ R12, R11, 0.69314718246459960938 ;  /* 0x3f3172180b0c1820 */ /* 0x001fc80000410000 */
[----:B------:R-:W-:Y:S01]  /*ec00*/  @P1 FFMA.FTZ R2, R9, R3, R12 ;  /* 0x0000000309021223 */ /* 0x000fe2000001000c */
[----:B------:R-:W-:Y:S02]  /*ec10*/  @!P2 PRMT R9, RZ, 0x654, R7 ;  /* 0x00000654ff09a816 */ /* 0x000fe40000000007 */
[----:B------:R-:W0:Y:S01]  /*ec20*/  @P0 MUFU.RCP R8, R13 ;  /* 0x0000000d00080308 */ /* 0x000e220000001000 */
[----:B-1----:R-:W-:-:S04]  /*ec30*/  @P0 FMUL.FTZ R6, R6, 0.69314718246459960938 ;  /* 0x3f31721806060820 */ /* 0x002fc80000410000 */
[----:B------:R-:W-:Y:S01]  /*ec40*/  @P0 FFMA.FTZ R0, R5, R4, R6 ;  /* 0x0000000405000223 */ /* 0x000fe20000010006 */
[----:B------:R-:W-:Y:S01]  /*ec50*/  PLOP3.LUT P0, PT, PT, PT, PT, 0x8, 0x0 ;  /* 0x000000000000781c */ /* 0x000fe20003f0e170 */
        /* <DEDUP_REMOVED lines=27> */
[----:B------:R1:W-:Y:S01]  /*ee10*/  @!P2 SYNCS.ARRIVE.TRANS64.RED.A1T0 RZ, [R9+URZ], RZ ;  /* 0x000000ff09ffa9a7 */ /* 0x0003e2000810043f */
[----:B--2---:R-:W-:Y:S01]  /*ee20*/  FMUL.FTZ R125, R43, R10 ;  /* 0x0000000a2b7d7220 */ /* 0x004fe20000410000 */
[----:B0-----:R-:W-:Y:S01]  /*ee30*/  FMUL.FTZ R3, R32, R8 ;  /* 0x0000000820037220 */ /* 0x001fe20000410000 */
        /* <DEDUP_REMOVED lines=94> */
.L_x_4814:
        /* <DEDUP_REMOVED lines=40> */
[C---:B------:R-:W-:Y:S02]  /*f6a0*/  LOP3.LUT R21, R38.reuse, 0x380, RZ, 0xc0, !PT ;  /* 0x0000038026157812 */ /* 0x040fe400078ec0ff */
[C---:B------:R-:W-:Y:S02]  /*f6b0*/  IADD3 R75, P2, R38.reuse, 0x20, RZ ;  /* 0x00000020264b7810 */ /* 0x040fe40007f5e0ff */
[----:B------:R-:W-:-:S02]  /*f6c0*/  IADD3 R95, P1, R38, 0x40, RZ ;  /* 0x00000040265f7810 */ /* 0x000fc40007f3e0ff */
[C---:B------:R-:W-:Y:S01]  /*f6d0*/  IADD3 R133, P6, R38.reuse, 0x60, RZ ;  /* 0x0000006026857810 */ /* 0x040fe20007fde0ff */
[--C-:B------:R-:W-:Y:S01]  /*f6e0*/  IMAD.X R9, RZ, RZ, R39.reuse, P2 ;  /* 0x000000ffff097224 */ /* 0x100fe200010e0627 */
[C---:B------:R-:W-:Y:S01]  /*f6f0*/  IADD3 R135, P5, R38.reuse, 0x4000, RZ ;  /* 0x0000400026877810 */ /* 0x040fe20007fbe0ff */
[--C-:B------:R-:W-:Y:S01]  /*f700*/  IMAD.X R11, RZ, RZ, R39.reuse, P1 ;  /* 0x000000ffff0b7224 */ /* 0x100fe200008e0627 */
[----:B------:R-:W-:Y:S01]  /*f710*/  SHF.R.U64 R21, R21, 0x3, RZ ;  /* 0x0000000315157819 */ /* 0x000fe200000012ff */
        /* <DEDUP_REMOVED lines=12> */
[----:B------:R-:W-:-:S02]  /*f7e0*/  IADD3 R145, P1, R38, 0x8020, RZ ;  /* 0x0000802026917810 */ /* 0x000fc40007f3e0ff */
[C---:B------:R-:W-:Y:S02]  /*f7f0*/  IADD3 R147, P6, R38.reuse, 0x8040, RZ ;  /* 0x0000804026937810 */ /* 0x040fe40007fde0ff */
[----:B------:R-:W-:Y:S01]  /*f800*/  IADD3 R149, P5, R38, 0x8060, RZ ;  /* 0x0000806026957810 */ /* 0x000fe20007fbe0ff */
[--C-:B------:R-:W-:Y:S01]  /*f810*/  IMAD.X R33, RZ, RZ, R39.reuse, P1 ;  /* 0x000000ffff217224 */ /* 0x100fe200008e0627 */
[----:B------:R-:W-:Y:S01]  /*f820*/  LOP3.LUT R38, R21, R38, RZ, 0x3c, !PT ;  /* 0x0000002615267212 */ /* 0x000fe200078e3cff */
[--C-:B------:R-:W-:Y:S01]  /*f830*/  IMAD.X R35, RZ, RZ, R39.reuse, P6 ;  /* 0x000000ffff237224 */ /* 0x100fe200030e0627 */
[----:B------:R-:W-:Y:S01]  /*f840*/  LOP3.LUT R12, R133, 0x380, RZ, 0xc0, !PT ;  /* 0x00000380850c7812 */ /* 0x000fe200078ec0ff */
[----:B------:R-:W-:Y:S01]  /*f850*/  IMAD.X R21, RZ, RZ, R39, P5 ;  /* 0x000000ffff157224 */ /* 0x000fe200028e0627 */
[----:B------:R-:W-:Y:S02]  /*f860*/  LOP3.LUT R14, R135, 0x380, RZ, 0xc0, !PT ;  /* 0x00000380870e7812 */ /* 0x000fe400078ec0ff */
[----:B------:R-:W-:-:S02]  /*f870*/  LOP3.LUT R24, R137, 0x380, RZ, 0xc0, !PT ;  /* 0x0000038089187812 */ /* 0x000fc400078ec0ff */
[----:B------:R-:W-:Y:S02]  /*f880*/  LOP3.LUT R26, R139, 0x380, RZ, 0xc0, !PT ;  /* 0x000003808b1a7812 */ /* 0x000fe400078ec0ff */
[----:B------:R-:W-:Y:S02]  /*f890*/  SHF.R.U64 R8, R8, 0x3, RZ ;  /* 0x0000000308087819 */ /* 0x000fe400000012ff */
[----:B------:R-:W-:Y:S02]  /*f8a0*/  SHF.R.U64 R10, R10, 0x3, RZ ;  /* 0x000000030a0a7819 */ /* 0x000fe400000012ff */
[----:B------:R-:W-:Y:S02]  /*f8b0*/  LOP3.LUT R28, R141, 0x380, RZ, 0xc0, !PT ;  /* 0x000003808d1c7812 */ /* 0x000fe400078ec0ff */
[----:B------:R-:W-:Y:S02]  /*f8c0*/  LOP3.LUT R30, R143, 0x380, RZ, 0xc0, !PT ;  /* 0x000003808f1e7812 */ /* 0x000fe400078ec0ff */
[----:B------:R-:W-:-:S02]  /*f8d0*/  SHF.R.U64 R12, R12, 0x3, RZ ;  /* 0x000000030c0c7819 */ /* 0x000fc400000012ff */
[----:B------:R-:W-:Y:S02]  /*f8e0*/  SHF.R.U64 R14, R14, 0x3, RZ ;  /* 0x000000030e0e7819 */ /* 0x000fe400000012ff */
[----:B------:R-:W-:Y:S01]  /*f8f0*/  MOV R132, R38 ;  /* 0x0000002600847202 */ /* 0x000fe20000000f00 */
[----:B------:R-:W-:Y:S01]  /*f900*/  BAR.SYNC.DEFER_BLOCKING 0x1, 0x100 ;  /* 0x0044000000007b1d */ /* 0x000fe20000010000 */
[----:B------:R-:W-:Y:S02]  /*f910*/  SHF.R.U64 R24, R24, 0x3, RZ ;  /* 0x0000000318187819 */ /* 0x000fe400000012ff */
[----:B------:R-:W-:Y:S02]  /*f920*/  SHF.R.U64 R26, R26, 0x3, RZ ;  /* 0x000000031a1a7819 */ /* 0x000fe400000012ff */
[----:B------:R-:W-:Y:S02]  /*f930*/  LOP3.LUT R38, R149, 0x380, RZ, 0xc0, !PT ;  /* 0x0000038095267812 */ /* 0x000fe400078ec0ff */
[----:B------:R-:W-:-:S02]  /*f940*/  LOP3.LUT R8, R8, R75, RZ, 0x3c, !PT ;  /* 0x0000004b08087212 */ /* 0x000fc400078e3cff */
[----:B------:R-:W-:Y:S02]  /*f950*/  LOP3.LUT R10, R10, R95, RZ, 0x3c, !PT ;  /* 0x0000005f0a0a7212 */ /* 0x000fe400078e3cff */
[----:B------:R-:W-:Y:S02]  /*f960*/  SHF.R.U64 R28, R28, 0x3, RZ ;  /* 0x000000031c1c7819 */ /* 0x000fe400000012ff */
[----:B------:R-:W-:Y:S02]  /*f970*/  SHF.R.U64 R30, R30, 0x3, RZ ;  /* 0x000000031e1e7819 */ /* 0x000fe400000012ff */
[----:B------:R-:W-:Y:S02]  /*f980*/  LOP3.LUT R32, R145, 0x380, RZ, 0xc0, !PT ;  /* 0x0000038091207812 */ /* 0x000fe400078ec0ff */
[----:B------:R-:W-:Y:S02]  /*f990*/  LOP3.LUT R12, R12, R133, RZ, 0x3c, !PT ;  /* 0x000000850c0c7212 */ /* 0x000fe400078e3cff */
[----:B------:R-:W-:-:S02]  /*f9a0*/  LOP3.LUT R14, R14, R135, RZ, 0x3c, !PT ;  /* 0x000000870e0e7212 */ /* 0x000fc400078e3cff */
[----:B------:R-:W-:Y:S02]  /*f9b0*/  LOP3.LUT R34, R147, 0x380, RZ, 0xc0, !PT ;  /* 0x0000038093227812 */ /* 0x000fe400078ec0ff */
[----:B------:R-:W-:Y:S01]  /*f9c0*/  LOP3.LUT R24, R24, R137, RZ, 0x3c, !PT ;  /* 0x0000008918187212 */ /* 0x000fe200078e3cff */
[----:B------:R0:W-:Y:S01]  /*f9d0*/  STSM.16.M88.4 [R132], R4 ;  /* 0x0000000484007844 */ /* 0x0001e20000000200 */
[----:B------:R-:W-:Y:S02]  /*f9e0*/  LOP3.LUT R26, R26, R139, RZ, 0x3c, !PT ;  /* 0x0000008b1a1a7212 */ /* 0x000fe400078e3cff */
[----:B------:R-:W-:Y:S02]  /*f9f0*/  SHF.R.U64 R38, R38, 0x3, RZ ;  /* 0x0000000326267819 */ /* 0x000fe400000012ff */
[----:B------:R-:W-:Y:S02]  /*fa00*/  LOP3.LUT R28, R28, R141, RZ, 0x3c, !PT ;  /* 0x0000008d1c1c7212 */ /* 0x000fe400078e3cff */
[----:B------:R-:W-:-:S02]  /*fa10*/  LOP3.LUT R30, R30, R143, RZ, 0x3c, !PT ;  /* 0x0000008f1e1e7212 */ /* 0x000fc400078e3cff */
[----:B------:R-:W-:Y:S02]  /*fa20*/  MOV R130, R8 ;  /* 0x0000000800827202 */ /* 0x000fe40000000f00 */
[----:B------:R-:W-:Y:S02]  /*fa30*/  MOV R129, R10 ;  /* 0x0000000a00817202 */ /* 0x000fe40000000f00 */
[----:B------:R-:W-:Y:S02]  /*fa40*/  SHF.R.U64 R32, R32, 0x3, RZ ;  /* 0x0000000320207819 */ /* 0x000fe400000012ff */
[----:B------:R-:W-:Y:S02]  /*fa50*/  F2FP.F16.F32.PACK_AB R8, R41, R40 ;  /* 0x000000282908723e */ /* 0x000fe400000000ff */
[----:B0-----:R-:W-:Y:S02]  /*fa60*/  F2FP.F16.F32.PACK_AB R4, R120, R3 ;  /* 0x000000037804723e */ /* 0x001fe400000000ff */
[----:B------:R-:W-:-:S02]  /*fa70*/  F2FP.F16.F32.PACK_AB R5, R127, R124 ;  /* 0x0000007c7f05723e */ /* 0x000fc400000000ff */
[----:B------:R-:W-:Y:S02]  /*fa80*/  F2FP.F16.F32.PACK_AB R6, R37, R36 ;  /* 0x000000242506723e */ /* 0x000fe400000000ff */
[----:B------:R-:W-:Y:S02]  /*fa90*/  F2FP.F16.F32.PACK_AB R7, R128, R123 ;  /* 0x0000007b8007723e */ /* 0x000fe400000000ff */
[----:B------:R-:W-:Y:S02]  /*faa0*/  F2FP.F16.F32.PACK_AB R9, R125, R122 ;  /* 0x0000007a7d09723e */ /* 0x000fe400000000ff */
[----:B------:R-:W-:Y:S01]  /*fab0*/  F2FP.F16.F32.PACK_AB R10, R45, R44 ;  /* 0x0000002c2d0a723e */ /* 0x000fe200000000ff */
[----:B------:R0:W-:Y:S01]  /*fac0*/  STSM.16.M88.4 [R130], R4 ;  /* 0x0000000482007844 */ /* 0x0001e20000000200 */
[----:B------:R-:W-:Y:S02]  /*fad0*/  F2FP.F16.F32.PACK_AB R11, R126, R121 ;  /* 0x000000797e0b723e */ /* 0x000fe400000000ff */
[----:B------:R-:W-:-:S02]  /*fae0*/  SHF.R.U64 R34, R34, 0x3, RZ ;  /* 0x0000000322227819 */ /* 0x000fc400000012ff */
[----:B------:R-:W-:Y:S01]  /*faf0*/  MOV R95, R12 ;  /* 0x0000000c005f7202 */ /* 0x000fe20000000f00 */
[----:B------:R1:W-:Y:S01]  /*fb00*/  STSM.16.M88.4 [R129], R8 ;  /* 0x0000000881007844 */ /* 0x0003e20000000200 */
[----:B------:R-:W-:Y:S02]  /*fb10*/  MOV R94, R14 ;  /* 0x0000000e005e7202 */ /* 0x000fe40000000f00 */
[----:B------:R-:W-:Y:S02]  /*fb20*/  LOP3.LUT R20, R38, R149, RZ, 0x3c, !PT ;  /* 0x0000009526147212 */ /* 0x000fe400078e3cff */
[----:B------:R-:W-:Y:S02]  /*fb30*/  MOV R75, R24 ;  /* 0x00000018004b7202 */ /* 0x000fe40000000f00 */
[----:B------:R-:W-:Y:S02]  /*fb40*/  MOV R74, R26 ;  /* 0x0000001a004a7202 */ /* 0x000fe40000000f00 */
[----:B------:R-:W-:-:S02]  /*fb50*/  F2FP.F16.F32.PACK_AB R12, R49, R48 ;  /* 0x00000030310c723e */ /* 0x000fc400000000ff */
[----:B------:R-:W-:Y:S02]  /*fb60*/  F2FP.F16.F32.PACK_AB R13, R51, R50 ;  /* 0x00000032330d723e */ /* 0x000fe400000000ff */
[----:B------:R-:W-:Y:S02]  /*fb70*/  F2FP.F16.F32.PACK_AB R14, R53, R52 ;  /* 0x00000034350e723e */ /* 0x000fe400000000ff */
[----:B------:R-:W-:Y:S02]  /*fb80*/  F2FP.F16.F32.PACK_AB R15, R55, R54 ;  /* 0x00000036370f723e */ /* 0x000fe400000000ff */
[----:B------:R-:W-:Y:S02]  /*fb90*/  MOV R39, R28 ;  /* 0x0000001c00277202 */ /* 0x000fe40000000f00 */
[----:B------:R-:W-:Y:S01]  /*fba0*/  MOV R38, R30 ;  /* 0x0000001e00267202 */ /* 0x000fe20000000f00 */
[----:B------:R-:W-:Y:S01]  /*fbb0*/  STSM.16.M88.4 [R95], R12 ;  /* 0x0000000c5f007844 */ /* 0x000fe20000000200 */
[----:B------:R-:W-:-:S02]  /*fbc0*/  F2FP.F16.F32.PACK_AB R24, R57, R56 ;  /* 0x000000383918723e */ /* 0x000fc400000000ff */
[----:B------:R-:W-:Y:S02]  /*fbd0*/  F2FP.F16.F32.PACK_AB R25, R59, R58 ;  /* 0x0000003a3b19723e */ /* 0x000fe400000000ff */
[----:B------:R-:W-:Y:S02]  /*fbe0*/  F2FP.F16.F32.PACK_AB R26, R61, R60 ;  /* 0x0000003c3d1a723e */ /* 0x000fe400000000ff */
[----:B------:R-:W-:Y:S01]  /*fbf0*/  F2FP.F16.F32.PACK_AB R27, R63, R62 ;  /* 0x0000003e3f1b723e */ /* 0x000fe200000000ff */
[----:B------:R-:W2:Y:S01]  /*fc00*/  LDC R60, c[0x0][0xbe8] ;  /* 0x0002fa00ff3c7b82 */ /* 0x000ea20000000800 */
[----:B------:R-:W-:Y:S02]  /*fc10*/  LOP3.LUT R32, R32, R145, RZ, 0x3c, !PT ;  /* 0x0000009120207212 */ /* 0x000fe400078e3cff */
[----:B------:R-:W-:Y:S01]  /*fc20*/  F2FP.F16.F32.PACK_AB R28, R65, R64 ;  /* 0x00000040411c723e */ /* 0x000fe200000000ff */
[----:B------:R-:W-:Y:S01]  /*fc30*/  STSM.16.M88.4 [R94], R24 ;  /* 0x000000185e007844 */ /* 0x000fe20000000200 */
[----:B------:R-:W-:-:S02]  /*fc40*/  F2FP.F16.F32.PACK_AB R29, R67, R66 ;  /* 0x00000042431d723e */ /* 0x000fc400000000ff */
[----:B------:R-:W-:Y:S02]  /*fc50*/  F2FP.F16.F32.PACK_AB R30, R69, R68 ;  /* 0x00000044451e723e */ /* 0x000fe400000000ff */
[----:B------:R-:W-:Y:S02]  /*fc60*/  F2FP.F16.F32.PACK_AB R31, R71, R70 ;  /* 0x00000046471f723e */ /* 0x000fe400000000ff */
[----:B------:R-:W-:Y:S02]  /*fc70*/  LOP3.LUT R34, R34, R147, RZ, 0x3c, !PT ;  /* 0x0000009322227212 */ /* 0x000fe400078e3cff */
[----:B0-----:R-:W-:Y:S01]  /*fc80*/  F2FP.F16.F32.PACK_AB R4, R73, R72 ;  /* 0x000000484904723e */ /* 0x001fe200000000ff */
[----:B------:R-:W-:Y:S01]  /*fc90*/  STSM.16.M88.4 [R75], R28 ;  /* 0x0000001c4b007844 */ /* 0x000fe20000000200 */
[----:B------:R-:W-:Y:S02]  /*fca0*/  F2FP.F16.F32.PACK_AB R5, R47, R42 ;  /* 0x0000002a2f05723e */ /* 0x000fe400000000ff */
[----:B------:R-:W-:-:S02]  /*fcb0*/  F2FP.F16.F32.PACK_AB R6, R77, R76 ;  /* 0x0000004c4d06723e */ /* 0x000fc400000000ff */
[----:B------:R-:W-:Y:S02]  /*fcc0*/  F2FP.F16.F32.PACK_AB R7, R79, R78 ;  /* 0x0000004e4f07723e */ /* 0x000fe400000000ff */
[----:B-1----:R-:W-:Y:S02]  /*fcd0*/  F2FP.F16.F32.PACK_AB R8, R81, R80 ;  /* 0x000000505108723e */ /* 0x002fe400000000ff */
[----:B------:R-:W-:Y:S01]  /*fce0*/  F2FP.F16.F32.PACK_AB R9, R83, R82 ;  /* 0x000000525309723e */ /* 0x000fe200000000ff */
[----:B------:R0:W-:Y:S01]  /*fcf0*/  STSM.16.M88.4 [R74], R4 ;  /* 0x000000044a007844 */ /* 0x0001e20000000200 */
[----:B------:R-:W-:Y:S02]  /*fd00*/  F2FP.F16.F32.PACK_AB R10, R85, R84 ;  /* 0x00000054550a723e */ /* 0x000fe400000000ff */
[----:B------:R-:W-:Y:S02]  /*fd10*/  F2FP.F16.F32.PACK_AB R11, R87, R86 ;  /* 0x00000056570b723e */ /* 0x000fe400000000ff */
[----:B------:R-:W-:-:S02]  /*fd20*/  MOV R32, R32 ;  /* 0x0000002000207202 */ /* 0x000fc40000000f00 */
[----:B------:R-:W-:Y:S01]  /*fd30*/  MOV R34, R34 ;  /* 0x0000002200227202 */ /* 0x000fe20000000f00 */
[----:B------:R1:W-:Y:S01]  /*fd40*/  STSM.16.M88.4 [R39], R8 ;  /* 0x0000000827007844 */ /* 0x0003e20000000200 */
[----:B------:R-:W-:Y:S02]  /*fd50*/  MOV R20, R20 ;  /* 0x0000001400147202 */ /* 0x000fe40000000f00 */
[----:B------:R-:W-:Y:S01]  /*fd60*/  R2UR UR4, R197 ;  /* 0x00000000c50472ca */ /* 0x000fe200000e0000 */
[----:B------:R3:W-:Y:S01]  /*fd70*/  STSM.16.M88.4 [R38], R88 ;  /* 0x0000005826007844 */ /* 0x0007e20000000200 */
[----:B------:R-:W-:-:S03]  /*fd80*/  PLOP3.LUT P0, PT, PT, PT, UP0, 0x80, 0x0 ;  /* 0x000000000000781c */ /* 0x000fc60003f0f008 */
[----:B------:R3:W-:Y:S04]  /*fd90*/  STSM.16.M88.4 [R32], R96 ;  /* 0x0000006020007844 */ /* 0x0007e80000000200 */
[----:B------:R3:W-:Y:S04]  /*fda0*/  STSM.16.M88.4 [R34], R104 ;  /* 0x0000006822007844 */ /* 0x0007e80000000200 */
[----:B------:R3:W-:Y:S01]  /*fdb0*/  STSM.16.M88.4 [R20], R112 ;  /* 0x0000007014007844 */ /* 0x0007e20000000200 */
[----:B------:R-:W-:-:S06]  /*fdc0*/  UIMAD.WIDE UR8, UR4, 0x4, UR8 ;  /* 0x00000004040878a5 */ /* 0x000fcc000f8e0208 */
[----:B0-----:R-:W-:Y:S02]  /*fdd0*/  IMAD.U32 R4, RZ, RZ, UR8 ;  /* 0x00000008ff047e24 */ /* 0x001fe4000f8e00ff */
[----:B------:R-:W-:Y:S01]  /*fde0*/  IMAD.U32 R5, RZ, RZ, UR9 ;  /* 0x00000009ff057e24 */ /* 0x000fe2000f8e00ff */
[----:B------:R-:W-:Y:S01]  /*fdf0*/  BAR.SYNC.DEFER_BLOCKING 0x1, 0x100 ;  /* 0x0044000000007b1d */ /* 0x000fe20000010000 */
[----:B--2---:R-:W-:-:S05]  /*fe00*/  ISETP.NE.AND P1, PT, R60, 0x1, PT ;  /* 0x000000013c00780c */ /* 0x004fca0003f25270 */
[----:B------:R-:W-:Y:S01]  /*fe10*/  ULDC.64 UR8, c[0x0][0xc08] ;  /* 0x0003020000087ab9 */ /* 0x000fe20000000a00 */
[----:B------:R-:W2:Y:S01]  /*fe20*/  @P0 LDG.E R3, desc[UR12][R4.64] ;  /* 0x0000000c04030981 */ /* 0x000ea2000c1e1900 */
[----:B------:R-:W-:-:S06]  /*fe30*/  UISETP.NE.U32.AND UP1, UPT, UR8, URZ, UPT ;  /* 0x0000003f0800728c */ /* 0x000fcc000bf25070 */
[----:B------:R-:W0:Y:S01]  /*fe40*/  @P1 LDC R6, c[0x0][0xbec] ;  /* 0x0002fb00ff061b82 */ /* 0x000e220000000800 */
[----:B------:R-:W-:Y:S01]  /*fe50*/  ULDC UR10, c[0x0][0xa88] ;  /* 0x0002a200000a7ab9 */ /* 0x000fe20000000800 */
[----:B------:R-:W-:-:S06]  /*fe60*/  UISETP.NE.AND.EX UP1, UPT, UR9, URZ, UPT, UP1 ;  /* 0x0000003f0900728c */ /* 0x000fcc000bf25310 */
[----:B-1----:R-:W1:Y:S01]  /*fe70*/  @P1 LDC R8, c[0x0][0xbf0] ;  /* 0x0002fc00ff081b82 */ /* 0x002e620000000800 */
[----:B------:R-:W-:-:S04]  /*fe80*/  PLOP3.LUT P2, PT, PT, PT, UP1, 0x80, 0x0 ;  /* 0x000000000000781c */ /* 0x000fc80003f4f018 */
[----:B------:R-:W-:Y:S02]  /*fe90*/  @UP1 ULDC.64 UR8, c[0x0][0xc08] ;  /* 0x0003020000081ab9 */ /* 0x000fe40000000a00 */
[----:B------:R-:W-:-:S03]  /*fea0*/  @UP1 UIMAD.WIDE UR8, UR4, 0x4, UR8 ;  /* 0x00000004040818a5 */ /* 0x000fc6000f8e0208 */
[----:B------:R-:W-:-:S03]  /*feb0*/  UMOV UR4, URZ ;  /* 0x0000003f00047c82 */ /* 0x000fc60008000000 */
[----:B------:R-:W-:Y:S02]  /*fec0*/  IMAD.U32 R10, RZ, RZ, UR8 ;  /* 0x00000008ff0a7e24 */ /* 0x000fe4000f8e00ff */
[----:B------:R-:W-:Y:S01]  /*fed0*/  IMAD.U32 R11, RZ, RZ, UR9 ;  /* 0x00000009ff0b7e24 */ /* 0x000fe2000f8e00ff */
[----:B--2---:R-:W-:Y:S01]  /*fee0*/  @P0 R2UR UR4, R3 ;  /* 0x00000000030402ca */ /* 0x004fe200000e0000 */
[----:B------:R-:W-:-:S06]  /*fef0*/  IMAD.U32 R3, RZ, RZ, UR10 ;  /* 0x0000000aff037e24 */ /* 0x000fcc000f8e00ff */
[----:B------:R3:W5:Y:S01]  /*ff00*/  @P2 LDG.E R3, desc[UR12][R10.64] ;  /* 0x0000000c0a032981 */ /* 0x000762000c1e1900 */
[----:B01----:R-:W-:Y:S07]  /*ff10*/  @P2 BRA `(.L_x_4887) ;  /* 0x0000000000142947 */ /* 0x003fee0003800000 */
[----:B------:R-:W-:Y:S05]  /*ff20*/  @!P0 BRA `(.L_x_4887) ;  /* 0x0000000000108947 */ /* 0x000fea0003800000 */
[----:B------:R-:W-:Y:S02]  /*ff30*/  ULDC.64 UR8, c[0x0][0x208] ;  /* 0x0000820000087ab9 */ /* 0x000fe40000000a00 */
[----:B---3--:R-:W2:Y:S04]  /*ff40*/  LDG.E R10, desc[UR8][R4.64] ;  /* 0x00000008040a7981 */ /* 0x008ea8000c1e1900 */
[----:B-----5:R-:W2:Y:S02]  /*ff50*/  LDG.E R3, desc[UR8][R4.64+0x4] ;  /* 0x0000040804037981 */ /* 0x020ea4000c1e1900 */
[----:B--2---:R-:W-:-:S07]  /*ff60*/  IMAD.IADD R3, R3, 0x1, -R10 ;  /* 0x0000000103037824 */ /* 0x004fce00078e0a0a */
.L_x_4887:
[----:B------:R-:W-:Y:S01]  /*ff70*/  R2UR UR19, R195 ;  /* 0x00000000c31372ca */ /* 0x000fe200000e0000 */
[----:B------:R-:W-:Y:S01]  /*ff80*/  USHF.R.S32.HI UR9, URZ, 0x1f, UR4 ;  /* 0x0000001f3f097899 */ /* 0x000fe20008011404 */
[----:B------:R-:W-:Y:S01]  /*ff90*/  R2UR UR13, R197 ;  /* 0x00000000c50d72ca */ /* 0x000fe200000e0000 */
[----:B------:R-:W-:Y:S01]  /*ffa0*/  ULDC.64 UR14, c[0x0][0xb90] ;  /* 0x0002e400000e7ab9 */ /* 0x000fe20000000a00 */
[----:B------:R-:W-:Y:S01]  /*ffb0*/  UMOV UR8, UR4 ;  /* 0x0000000400087c82 */ /* 0x000fe20008000000 */
[----:B------:R-:W-:Y:S01]  /*ffc0*/  VIADD R9, R19, UR60 ;  /* 0x0000003c13097c36 */ /* 0x000fe20008000000 */
[----:B------:R-:W-:Y:S01]  /*ffd0*/  ULDC.64 UR20, c[0x0][0x208] ;  /* 0x0000820000147ab9 */ /* 0x000fe20000000a00 */
[----:B------:R-:W-:Y:S02]  /*ffe0*/  VIADD R26, R201, UR60 ;  /* 0x0000003cc91a7c36 */ /* 0x000fe40008000000 */
[----:B------:R-:W-:-:S04]  /*fff0*/  @P1 IMAD.HI.U32 R5, R9, R6, RZ ;  /* 0x0000000609051227 */ /* 0x000fc800078e00ff */
[----:B------:R-:W-:Y:S01]  /*10000*/  USHF.R.S32.HI UR16, URZ, 0x1f, UR19 ;  /* 0x0000001f3f107899 */ /* 0x000fe20008011413 */
[----:B------:R-:W-:Y:S01]  /*10010*/  IMAD.MOV.U32 R4, RZ, RZ, R9 ;  /* 0x000000ffff047224 */ /* 0x000fe200078e0009 */
[----:B------:R-:W-:Y:S01]  /*10020*/  UIMAD.WIDE.U32 UR10, UR19, UR14, UR8 ;  /* 0x0000000e130a72a5 */ /* 0x000fe2000f8e0008 */
[----:B------:R-:W-:Y:S01]  /*10030*/  @P1 SHF.R.U32.HI R4, RZ, R8, R5 ;  /* 0x00000008ff041219 */ /* 0x000fe20000011605 */
[----:B------:R-:W-:Y:S01]  /*10040*/  USHF.R.S32.HI UR8, URZ, 0x1f, UR13 ;  /* 0x0000001f3f087899 */ /* 0x000fe2000801140d */
[----:B------:R-:W-:Y:S01]  /*10050*/  IMAD R5, R196, 0x40, R22 ;  /* 0x00000040c4057824 */ /* 0x000fe200078e0216 */
[----:B------:R-:W-:Y:S01]  /*10060*/  UIMAD UR12, UR16, UR14, URZ ;  /* 0x0000000e100c72a4 */ /* 0x000fe2000f8e023f */
[----:B-----5:R-:W-:Y:S01]  /*10070*/  IMAD R63, R3, R60, RZ ;  /* 0x0000003c033f7224 */ /* 0x020fe200078e02ff */
[----:B------:R-:W-:Y:S01]  /*10080*/  USEL UR18, UR8, URZ, !UP0 ;  /* 0x0000003f08127287 */ /* 0x000fe2000c000000 */
[----:B------:R-:W-:Y:S01]  /*10090*/  IMAD.MOV R7, RZ, RZ, -R4 ;  /* 0x000000ffff077224 */ /* 0x000fe200078e0a04 */
[----:B------:R-:W-:Y:S01]  /*100a0*/  UIMAD UR12, UR19, UR15, UR12 ;  /* 0x0000000f130c72a4 */ /* 0x000fe2000f8e020c */
[----:B------:R-:W-:Y:S01]  /*100b0*/  IMAD.WIDE R16, R5, 0x2, R16 ;  /* 0x0000000205107825 */ /* 0x000fe200078e0210 */
[----:B------:R-:W-:Y:S01]  /*100c0*/  USEL UR17, UR13, URZ, !UP0 ;  /* 0x0000003f0d117287 */ /* 0x000fe2000c000000 */
[----:B------:R-:W-:Y:S01]  /*100d0*/  SHF.R.S32.HI R5, RZ, 0x1f, R4 ;  /* 0x0000001fff057819 */ /* 0x000fe20000011404 */
[----:B------:R-:W-:Y:S01]  /*100e0*/  ULDC.64 UR14, c[0x0][0xb98] ;  /* 0x0002e600000e7ab9 */ /* 0x000fe20000000a00 */
[----:B------:R-:W-:Y:S01]  /*100f0*/  UIADD3 UR11, UR11, UR12, URZ ;  /* 0x0000000c0b0b7290 */ /* 0x000fe2000fffe03f */
[----:B------:R-:W-:Y:S01]  /*10100*/  IMAD R7, R60, R7, R9 ;  /* 0x000000073c077224 */ /* 0x000fe200078e0209 */
[----:B------:R-:W-:Y:S01]  /*10110*/  UIMAD UR8, UR18, UR14, URZ ;  /* 0x0000000e120872a4 */ /* 0x000fe2000f8e023f */
[C---:B------:R-:W-:Y:S01]  /*10120*/  IADD3 R13, P2, R16.reuse, 0x1000, RZ ;  /* 0x00001000100d7810 */ /* 0x040fe20007f5e0ff */
[----:B------:R-:W-:Y:S01]  /*10130*/  UIMAD.WIDE.U32 UR10, UR17, UR14, UR10 ;  /* 0x0000000e110a72a5 */ /* 0x000fe2000f8e000a */
[----:B------:R-:W-:Y:S01]  /*10140*/  IADD3 R33, P3, R16, 0x6000, RZ ;  /* 0x0000600010217810 */ /* 0x000fe20007f7e0ff */
[----:B------:R-:W-:Y:S01]  /*10150*/  UIMAD UR8, UR17, UR15, UR8 ;  /* 0x0000000f110872a4 */ /* 0x000fe2000f8e0208 */
[----:B------:R-:W-:Y:S01]  /*10160*/  SHF.R.S32.HI R6, RZ, 0x1f, R7 ;  /* 0x0000001fff067819 */ /* 0x000fe20000011407 */
[----:B------:R-:W-:Y:S01]  /*10170*/  ULDC.64 UR12, c[0x0][0xaa0] ;  /* 0x0002a800000c7ab9 */ /* 0x000fe20000000a00 */
[----:B------:R-:W-:-:S02]  /*10180*/  LOP3.LUT R12, R13, 0x380, RZ, 0xc0, !PT ;  /* 0x000003800d0c7812 */ /* 0x000fc400078ec0ff */
[----:B------:R-:W-:Y:S01]  /*10190*/  IADD3 R4, P0, R4, UR10, RZ ;  /* 0x0000000a04047c10 */ /* 0x000fe2000ff1e0ff */
[----:B------:R-:W-:Y:S01]  /*101a0*/  IMAD.U32 R8, RZ, RZ, UR8 ;  /* 0x00000008ff087e24 */ /* 0x000fe2000f8e00ff */
[----:B------:R-:W-:Y:S02]  /*101b0*/  SHF.R.U64 R12, R12, 0x3, RZ ;  /* 0x000000030c0c7819 */ /* 0x000fe400000012ff */
[----:B---3--:R-:W-:Y:S02]  /*101c0*/  LOP3.LUT R32, R33, 0x380, RZ, 0xc0, !PT ;  /* 0x0000038021207812 */ /* 0x008fe400078ec0ff */
[----:B------:R-:W-:Y:S01]  /*101d0*/  IADD3.X R5, R5, UR11, R8, P0, !PT ;  /* 0x0000000b05057c10 */ /* 0x000fe200087fe408 */
[----:B------:R-:W-:Y:S01]  /*101e0*/  ULDC.64 UR10, c[0x0][0xb88] ;  /* 0x0002e200000a7ab9 */ /* 0x000fe20000000a00 */
[----:B------:R-:W-:Y:S01]  /*101f0*/  LOP3.LUT R12, R12, R13, RZ, 0x3c, !PT ;  /* 0x0000000d0c0c7212 */ /* 0x000fe200078e3cff */
[----:B------:R-:W-:Y:S01]  /*10200*/  IMAD R6, R6, UR10, RZ ;  /* 0x0000000a06067c24 */ /* 0x000fe2000f8e02ff */
[----:B------:R-:W-:Y:S01]  /*10210*/  SHF.R.U64 R32, R32, 0x3, RZ ;  /* 0x0000000320207819 */ /* 0x000fe200000012ff */
[----:B------:R-:W-:Y:S01]  /*10220*/  IMAD.WIDE.U32 R4, R7, UR10, R4 ;  /* 0x0000000a07047c25 */ /* 0x000fe2000f8e0004 */
[----:B------:R-:W-:-:S02]  /*10230*/  IADD3 R9, P6, R16, 0x2000, RZ ;  /* 0x0000200010097810 */ /* 0x000fc40007fde0ff */
[----:B------:R-:W-:Y:S01]  /*10240*/  LOP3.LUT R32, R32, R33, RZ, 0x3c, !PT ;  /* 0x0000002120207212 */ /* 0x000fe200078e3cff */
[----:B------:R-:W-:Y:S01]  /*10250*/  IMAD R11, R7, UR11, R6 ;  /* 0x0000000b070b7c24 */ /* 0x000fe2000f8e0206 */
[----:B------:R-:W-:Y:S01]  /*10260*/  ULDC.64 UR10, c[0x0][0xb50] ;  /* 0x0002d400000a7ab9 */ /* 0x000fe20000000a00 */
[----:B------:R-:W-:Y:S01]  /*10270*/  IMAD.X R13, RZ, RZ, R17, P2 ;  /* 0x000000ffff0d7224 */ /* 0x000fe200010e0611 */
[----:B------:R-:W-:Y:S01]  /*10280*/  IADD3 R25, P2, R16, 0x7000, RZ ;  /* 0x0000700010197810 */ /* 0x000fe20007f5e0ff */
[----:B------:R-:W-:Y:S01]  /*10290*/  IMAD.IADD R5, R5, 0x1, R11 ;  /* 0x0000000105057824 */ /* 0x000fe200078e020b */
[----:B------:R-:W-:Y:S01]  /*102a0*/  LEA R11, P0, R4, UR10, 0x2 ;  /* 0x0000000a040b7c11 */ /* 0x000fe2000f8010ff */
[----:B------:R-:W-:Y:S01]  /*102b0*/  IMAD.X R33, RZ, RZ, R17, P3 ;  /* 0x000000ffff217224 */ /* 0x000fe200018e0611 */
[----:B------:R-:W-:Y:S01]  /*102c0*/  LOP3.LUT R24, R25, 0x380, RZ, 0xc0, !PT ;  /* 0x0000038019187812 */ /* 0x000fe200078ec0ff */
[----:B------:R-:W-:Y:S01]  /*102d0*/  VIADD R6, R26, 0x8 ;  /* 0x000000081a067836 */ /* 0x000fe20000000000 */
[----:B------:R-:W-:Y:S01]  /*102e0*/  LEA.HI.X R14, R4, UR11, R5, 0x2, P0 ;  /* 0x0000000b040e7c11 */ /* 0x000fe200080f1405 */
[----:B------:R-:W-:Y:S01]  /*102f0*/  SHFL.IDX PT, R20, R11, RZ, 0x1c1f ;  /* 0x001c1fff0b147589 */ /* 0x000fe200000e0000 */
[----:B------:R-:W-:-:S02]  /*10300*/  IADD3 R41, P0, R16, 0x5000, RZ ;  /* 0x0000500010297810 */ /* 0x000fc40007f1e0ff */
[----:B------:R-:W-:Y:S01]  /*10310*/  SHF.R.U64 R24, R24, 0x3, RZ ;  /* 0x0000000318187819 */ /* 0x000fe200000012ff */
[----:B------:R-:W0:Y:S01]  /*10320*/  SHFL.IDX PT, R21, R14, RZ, 0x1c1f ;  /* 0x001c1fff0e157589 */ /* 0x000e2200000e0000 */
[----:B------:R-:W-:Y:S02]  /*10330*/  LOP3.LUT R40, R41, 0x380, RZ, 0xc0, !PT ;  /* 0x0000038029287812 */ /* 0x000fe400078ec0ff */
[----:B------:R-:W-:Y:S01]  /*10340*/  IADD3 R10, P3, R16, 0xb000, RZ ;  /* 0x0000b000100a7810 */ /* 0x000fe20007f7e0ff */
[----:B------:R-:W-:Y:S01]  /*10350*/  SHFL.IDX PT, R38, R11, 0x1, 0x1c1f ;  /* 0x003c1f000b267f89 */ /* 0x000fe200000e0000 */
[----:B------:R-:W-:Y:S02]  /*10360*/  SHF.R.U64 R40, R40, 0x3, RZ ;  /* 0x0000000328287819 */ /* 0x000fe400000012ff */
[----:B------:R-:W-:Y:S01]  /*10370*/  LOP3.LUT R24, R24, R25, RZ, 0x3c, !PT ;  /* 0x0000001918187212 */ /* 0x000fe200078e3cff */
[--C-:B------:R-:W-:Y:S01]  /*10380*/  IMAD.X R25, RZ, RZ, R17.reuse, P2 ;  /* 0x000000ffff197224 */ /* 0x100fe200010e0611 */
[----:B------:R-:W-:Y:S01]  /*10390*/  LOP3.LUT R40, R40, R41, RZ, 0x3c, !PT ;  /* 0x0000002928287212 */ /* 0x000fe200078e3cff */
[----:B------:R-:W-:Y:S01]  /*103a0*/  IMAD.X R41, RZ, RZ, R17, P0 ;  /* 0x000000ffff297224 */ /* 0x000fe200000e0611 */
[----:B------:R-:W-:Y:S01]  /*103b0*/  LOP3.LUT P0, RZ, R199, 0x3, RZ, 0xc0, !PT ;  /* 0x00000003c7ff7812 */ /* 0x000fe2000780c0ff */
[----:B------:R-:W1:Y:S01]  /*103c0*/  SHFL.IDX PT, R39, R14, 0x1, 0x1c1f ;  /* 0x003c1f000e277f89 */ /* 0x000e6200000e0000 */
[----:B------:R-:W-:-:S02]  /*103d0*/  LOP3.LUT R3, R10, 0x380, RZ, 0xc0, !PT ;  /* 0x000003800a037812 */ /* 0x000fc400078ec0ff */
[C---:B------:R-:W-:Y:S02]  /*103e0*/  IADD3 R45, P4, R16.reuse, 0x4000, RZ ;  /* 0x00004000102d7810 */ /* 0x040fe40007f9e0ff */
[----:B------:R-:W-:Y:S02]  /*103f0*/  LOP3.LUT R8, R9, 0x380, RZ, 0xc0, !PT ;  /* 0x0000038009087812 */ /* 0x000fe400078ec0ff */
[----:B------:R-:W-:Y:S01]  /*10400*/  LOP3.LUT R7, R16, 0x380, RZ, 0xc0, !PT ;  /* 0x0000038010077812 */ /* 0x000fe200078ec0ff */
[----:B------:R-:W-:Y:S01]  /*10410*/  UIMAD UR10, UR9, UR12, URZ ;  /* 0x0000000c090a72a4 */ /* 0x000fe2000f8e023f */
[----:B------:R-:W-:Y:S01]  /*10420*/  ISETP.GE.OR P2, PT, R26, R63, P0 ;  /* 0x0000003f1a00720c */ /* 0x000fe20000746670 */
[----:B------:R-:W-:Y:S01]  /*10430*/  IMAD.X R37, RZ, RZ, R17, P3 ;  /* 0x000000ffff257224 */ /* 0x000fe200018e0611 */
[----:B------:R-:W-:Y:S02]  /*10440*/  SHF.R.U64 R3, R3, 0x3, RZ ;  /* 0x0000000303037819 */ /* 0x000fe400000012ff */
[----:B------:R-:W-:-:S02]  /*10450*/  IADD3 R5, P5, R16, 0x3000, RZ ;  /* 0x0000300010057810 */ /* 0x000fc40007fbe0ff */
[----:B------:R-:W-:Y:S02]  /*10460*/  LOP3.LUT R36, R3, R10, RZ, 0x3c, !PT ;  /* 0x0000000a03247212 */ /* 0x000fe400078e3cff */
[----:B------:R-:W2:Y:S01]  /*10470*/  @P1 LDC R3, c[0x0][0xbec] ;  /* 0x0002fb00ff031b82 */ /* 0x000ea20000000800 */
[----:B------:R-:W-:Y:S02]  /*10480*/  LOP3.LUT R4, R5, 0x380, RZ, 0xc0, !PT ;  /* 0x0000038005047812 */ /* 0x000fe400078ec0ff */
[----:B------:R-:W-:Y:S02]  /*10490*/  LOP3.LUT R44, R45, 0x380, RZ, 0xc0, !PT ;  /* 0x000003802d2c7812 */ /* 0x000fe400078ec0ff */
[----:B0-----:R0:W-:Y:S01]  /*104a0*/  @!P2 ST.E desc[UR20][R20.64], R0 ;  /* 0x000000001400a985 */ /* 0x0011e2000c101914 */
[----:B------:R-:W-:Y:S02]  /*104b0*/  ISETP.GE.OR P0, PT, R6, R63, P0 ;  /* 0x0000003f0600720c */ /* 0x000fe40000706670 */
[----:B------:R-:W-:-:S02]  /*104c0*/  SHF.R.U64 R8, R8, 0x3, RZ ;  /* 0x0000000308087819 */ /* 0x000fc400000012ff */
[----:B------:R-:W-:Y:S02]  /*104d0*/  SHF.R.U64 R4, R4, 0x3, RZ ;  /* 0x0000000304047819 */ /* 0x000fe400000012ff */
[----:B------:R-:W-:Y:S02]  /*104e0*/  SHF.R.U64 R44, R44, 0x3, RZ ;  /* 0x000000032c2c7819 */ /* 0x000fe400000012ff */
[----:B------:R-:W-:Y:S02]  /*104f0*/  SHF.R.U64 R7, R7, 0x3, RZ ;  /* 0x0000000307077819 */ /* 0x000fe400000012ff */
[----:B------:R-:W-:Y:S01]  /*10500*/  LOP3.LUT R8, R8, R9, RZ, 0x3c, !PT ;  /* 0x0000000908087212 */ /* 0x000fe200078e3cff */
[----:B0-----:R-:W0:Y:S01]  /*10510*/  @P1 LDC R21, c[0x0][0xbf0] ;  /* 0x0002fc00ff151b82 */ /* 0x001e220000000800 */
[----:B------:R-:W-:Y:S01]  /*10520*/  LOP3.LUT R4, R4, R5, RZ, 0x3c, !PT ;  /* 0x0000000504047212 */ /* 0x000fe200078e3cff */
[--C-:B------:R-:W-:Y:S01]  /*10530*/  IMAD.X R9, RZ, RZ, R17.reuse, P6 ;  /* 0x000000ffff097224 */ /* 0x100fe200030e0611 */
[----:B------:R-:W-:Y:S01]  /*10540*/  LOP3.LUT R44, R44, R45, RZ, 0x3c, !PT ;  /* 0x0000002d2c2c7212 */ /* 0x000fe200078e3cff */
[--C-:B------:R-:W-:Y:S01]  /*10550*/  IMAD.X R5, RZ, RZ, R17.reuse, P5 ;  /* 0x000000ffff057224 */ /* 0x100fe200028e0611 */
[C---:B------:R-:W-:Y:S01]  /*10560*/  IADD3 R57, P6, R16.reuse, 0x8000, RZ ;  /* 0x0000800010397810 */ /* 0x040fe20007fde0ff */
[--C-:B------:R-:W-:Y:S01]  /*10570*/  IMAD.X R45, RZ, RZ, R17.reuse, P4 ;  /* 0x000000ffff2d7224 */ /* 0x100fe200020e0611 */
[C---:B------:R-:W-:Y:S01]  /*10580*/  IADD3 R53, P5, R16.reuse, 0x9000, RZ ;  /* 0x0000900010357810 */ /* 0x040fe20007fbe0ff */
[----:B------:R-:W-:Y:S01]  /*10590*/  UIMAD.WIDE.U32 UR8, UR4, UR12, URZ ;  /* 0x0000000c040872a5 */ /* 0x000fe2000f8e003f */
[----:B------:R-:W-:Y:S01]  /*105a0*/  IADD3 R49, P4, R16, 0xa000, RZ ;  /* 0x0000a00010317810 */ /* 0x000fe20007f9e0ff */
[----:B------:R-:W-:Y:S01]  /*105b0*/  UIMAD UR10, UR4, UR13, UR10 ;  /* 0x0000000d040a72a4 */ /* 0x000fe2000f8e020a */
[----:B------:R-:W-:Y:S01]  /*105c0*/  LOP3.LUT R16, R7, R16, RZ, 0x3c, !PT ;  /* 0x0000001007107212 */ /* 0x000fe200078e3cff */
[----:B------:R-:W-:Y:S01]  /*105d0*/  IMAD R0, R194, 0x20, R196 ;  /* 0x00000020c2007824 */ /* 0x000fe200078e02c4 */
[----:B------:R-:W-:Y:S01]  /*105e0*/  ULDC.64 UR12, c[0x0][0xae8] ;  /* 0x0002ba00000c7ab9 */ /* 0x000fe20000000a00 */
[----:B------:R-:W-:Y:S01]  /*105f0*/  UIADD3 UR9, UR9, UR10, URZ ;  /* 0x0000000a09097290 */ /* 0x000fe2000fffe03f */
[----:B------:R-:W-:Y:S01]  /*10600*/  LOP3.LUT R56, R57, 0x380, RZ, 0xc0, !PT ;  /* 0x0000038039387812 */ /* 0x000fe200078ec0ff */
[----:B------:R-:W-:Y:S01]  /*10610*/  UIMAD UR4, UR16, UR12, URZ ;  /* 0x0000000c100472a4 */ /* 0x000fe2000f8e023f */
[----:B------:R-:W-:Y:S01]  /*10620*/  LOP3.LUT R52, R53, 0x380, RZ, 0xc0, !PT ;  /* 0x0000038035347812 */ /* 0x000fe200078ec0ff */
[----:B-1----:R1:W-:Y:S01]  /*10630*/  @!P0 ST.E desc[UR20][R38.64], R2 ;  /* 0x0000000226008985 */ /* 0x0023e2000c101914 */
[----:B------:R-:W-:Y:S01]  /*10640*/  LOP3.LUT R48, R49, 0x380, RZ, 0xc0, !PT ;  /* 0x0000038031307812 */ /* 0x000fe200078ec0ff */
[----:B------:R-:W-:Y:S01]  /*10650*/  UIMAD UR4, UR19, UR13, UR4 ;  /* 0x0000000d130472a4 */ /* 0x000fe2000f8e0204 */
[----:B------:R-:W-:Y:S01]  /*10660*/  SHF.R.U64 R56, R56, 0x3, RZ ;  /* 0x0000000338387819 */ /* 0x000fe200000012ff */
[----:B------:R3:W5:Y:S01]  /*10670*/  LD.E.128 R28, desc[UR20][R16.64] ;  /* 0x00000014101c7980 */ /* 0x000762000c101d00 */
[----:B------:R-:W-:Y:S01]  /*10680*/  UIMAD.WIDE.U32 UR8, UR19, UR12, UR8 ;  /* 0x0000000c130872a5 */ /* 0x000fe2000f8e0008 */
[----:B------:R-:W-:Y:S01]  /*10690*/  SHF.R.U64 R52, R52, 0x3, RZ ;  /* 0x0000000334347819 */ /* 0x000fe200000012ff */
[----:B------:R-:W-:Y:S01]  /*106a0*/  ULDC.64 UR10, c[0x0][0xaf0] ;  /* 0x0002bc00000a7ab9 */ /* 0x000fe20000000a00 */
[----:B------:R-:W-:Y:S01]  /*106b0*/  SHF.R.U64 R48, R48, 0x3, RZ ;  /* 0x0000000330307819 */ /* 0x000fe200000012ff */
[----:B------:R-:W-:Y:S01]  /*106c0*/  UIADD3 UR9, UR9, UR4, URZ ;  /* 0x0000000409097290 */ /* 0x000fe2000fffe03f */
[----:B------:R-:W-:Y:S01]  /*106d0*/  LOP3.LUT R56, R56, R57, RZ, 0x3c, !PT ;  /* 0x0000003938387212 */ /* 0x000fe200078e3cff */
[----:B------:R-:W5:Y:S01]  /*106e0*/  LD.E.128 R12, desc[UR20][R12.64] ;  /* 0x000000140c0c7980 */ /* 0x000f62000c101d00 */
[----:B------:R-:W-:Y:S01]  /*106f0*/  LOP3.LUT R52, R52, R53, RZ, 0x3c, !PT ;  /* 0x0000003534347212 */ /* 0x000fe200078e3cff */
[----:B---3--:R-:W-:Y:S01]  /*10700*/  VIADD R16, R0, UR60 ;  /* 0x0000003c00107c36 */ /* 0x008fe20008000000 */
[----:B------:R-:W-:Y:S01]  /*10710*/  LOP3.LUT R48, R48, R49, RZ, 0x3c, !PT ;  /* 0x0000003130307212 */ /* 0x000fe200078e3cff */
[----:B------:R-:W-:Y:S01]  /*10720*/  UIMAD UR4, UR18, UR10, URZ ;  /* 0x0000000a120472a4 */ /* 0x000fe2000f8e023f */
[----:B------:R-:W-:Y:S01]  /*10730*/  IMAD.X R57, RZ, RZ, R17, P6 ;  /* 0x000000ffff397224 */ /* 0x000fe200030e0611 */
[----:B------:R-:W5:Y:S01]  /*10740*/  LD.E.128 R8, desc[UR20][R8.64] ;  /* 0x0000001408087980 */ /* 0x000f62000c101d00 */
[----:B--2---:R-:W-:Y:S01]  /*10750*/  @P1 IMAD.HI.U32 R0, R16, R3, RZ ;  /* 0x0000000310001227 */ /* 0x004fe200078e00ff */
[----:B------:R-:W-:-:S02]  /*10760*/  UIMAD UR4, UR17, UR11, UR4 ;  /* 0x0000000b110472a4 */ /* 0x000fc4000f8e0204 */
[----:B------:R-:W5:Y:S01]  /*10770*/  LD.E.128 R4, desc[UR20][R4.64] ;  /* 0x0000001404047980 */ /* 0x000f62000c101d00 */
[--C-:B------:R-:W-:Y:S02]  /*10780*/  IMAD.X R53, RZ, RZ, R17.reuse, P5 ;  /* 0x000000ffff357224 */ /* 0x100fe400028e0611 */
[----:B------:R-:W-:Y:S01]  /*10790*/  IMAD.X R49, RZ, RZ, R17, P4 ;  /* 0x000000ffff317224 */ /* 0x000fe200020e0611 */
[----:B------:R-:W-:Y:S01]  /*107a0*/  UIMAD.WIDE.U32 UR8, UR17, UR10, UR8 ;  /* 0x0000000a110872a5 */ /* 0x000fe2000f8e0008 */
[----:B------:R-:W-:Y:S01]  /*107b0*/  IMAD.MOV.U32 R17, RZ, RZ, R16 ;  /* 0x000000ffff117224 */ /* 0x000fe200078e0010 */
[----:B0-----:R-:W-:Y:S01]  /*107c0*/  @P1 SHF.R.U32.HI R17, RZ, R21, R0 ;  /* 0x00000015ff111219 */ /* 0x001fe20000011600 */
[----:B------:R-:W-:Y:S01]  /*107d0*/  ULDC.64 UR10, c[0x0][0xae0] ;  /* 0x0002b800000a7ab9 */ /* 0x000fe20000000a00 */
[----:B------:R-:W-:Y:S01]  /*107e0*/  UIADD3 UR4, UR9, UR4, URZ ;  /* 0x0000000409047290 */ /* 0x000fe2000fffe03f */
[----:B------:R-:W5:Y:S01]  /*107f0*/  LD.E.128 R44, desc[UR20][R44.64] ;  /* 0x000000142c2c7980 */ /* 0x000f62000c101d00 */
[--C-:B------:R-:W-:Y:S01]  /*10800*/  SHF.R.S32.HI R0, RZ, 0x1f, R17.reuse ;  /* 0x0000001fff007819 */ /* 0x100fe20000011411 */
[----:B------:R-:W-:-:S02]  /*10810*/  IMAD.MOV R21, RZ, RZ, -R17 ;  /* 0x000000ffff157224 */ /* 0x000fc400078e0a11 */
[----:B------:R-:W-:Y:S01]  /*10820*/  IMAD.U32 R3, RZ, RZ, UR9 ;  /* 0x00000009ff037e24 */ /* 0x000fe2000f8e00ff */
[----:B------:R-:W5:Y:S01]  /*10830*/  LD.E.128 R40, desc[UR20][R40.64] ;  /* 0x0000001428287980 */ /* 0x000f62000c101d00 */
[----:B------:R-:W-:Y:S02]  /*10840*/  IMAD R0, R0, UR10, RZ ;  /* 0x0000000a00007c24 */ /* 0x000fe4000f8e02ff */
[----:B------:R-:W-:Y:S01]  /*10850*/  IMAD R21, R60, R21, R16 ;  /* 0x000000153c157224 */ /* 0x000fe200078e0210 */
[----:B------:R-:W5:Y:S01]  /*10860*/  LD.E.128 R32, desc[UR20][R32.64] ;  /* 0x0000001420207980 */ /* 0x000f62000c101d00 */
[----:B-1----:R-:W-:Y:S01]  /*10870*/  IMAD.U32 R2, RZ, RZ, UR8 ;  /* 0x00000008ff027e24 */ /* 0x002fe2000f8e00ff */
[----:B------:R-:W-:Y:S01]  /*10880*/  ULDC.64 UR8, c[0x0][0xad8] ;  /* 0x0002b60000087ab9 */ /* 0x000fe20000000a00 */
[----:B------:R-:W-:Y:S01]  /*10890*/  IMAD.U32 R3, RZ, RZ, UR4 ;  /* 0x00000004ff037e24 */ /* 0x000fe2000f8e00ff */
[----:B------:R-:W5:Y:S01]  /*108a0*/  LD.E.128 R24, desc[UR20][R24.64] ;  /* 0x0000001418187980 */ /* 0x000f62000c101d00 */
[----:B------:R-:W-:Y:S01]  /*108b0*/  IMAD R61, R17, UR11, R0 ;  /* 0x0000000b113d7c24 */ /* 0x000fe2000f8e0200 */
[----:B------:R-:W-:-:S02]  /*108c0*/  SHF.R.S32.HI R0, RZ, 0x1f, R21 ;  /* 0x0000001fff007819 */ /* 0x000fc40000011415 */
        /* <DEDUP_REMOVED lines=22> */
[----:B------:R-:W-:Y:S02]  /*10a30*/  LEA.HI.X R61, R2, UR9, R3, 0x1, P3 ;  /* 0x00000009023d7c11 */ /* 0x000fe400098f0c03 */
[----:B------:R-:W-:Y:S02]  /*10a40*/  PRMT R23, RZ, 0x654, R23 ;  /* 0x00000654ff177816 */ /* 0x000fe40000000017 */
[-C--:B------:R-:W-:Y:S01]  /*10a50*/  ISETP.GE.AND P1, PT, R0, R63.reuse, PT ;  /* 0x0000003f0000720c */ /* 0x080fe20003f26270 */
[----:B------:R-:W-:Y:S01]  /*10a60*/  VIADD R0, R62, 0x40 ;  /* 0x000000403e007836 */ /* 0x000fe20000000000 */
[----:B0-----:R0:W-:Y:S01]  /*10a70*/  SYNCS.ARRIVE.TRANS64.RED.A1T0 RZ, [R23+URZ], RZ ;  /* 0x000000ff17ff79a7 */ /* 0x0011e2000810043f */
[----:B------:R0:W1:Y:S01]  /*10a80*/  SHFL.IDX PT, R17, R60, RZ, 0x181f ;  /* 0x00181fff3c117589 */ /* 0x00006200000e0000 */
[----:B------:R-:W-:Y:S03]  /*10a90*/  BSSY B1, `(.L_x_4888) ;  /* 0x0000012000017945 */ /* 0x000fe60003800000 */
[----:B------:R0:W2:Y:S01]  /*10aa0*/  SHFL.IDX PT, R21, R61, RZ, 0x181f ;  /* 0x00181fff3d157589 */ /* 0x0000a200000e0000 */
[----:B------:R-:W-:Y:S01]  /*10ab0*/  ISETP.GE.AND P0, PT, R0, R63, PT ;  /* 0x0000003f0000720c */ /* 0x000fe20003f06270 */
[----:B------:R-:W-:-:S12]  /*10ac0*/  @P2 BRA `(.L_x_4889) ;  /* 0x0000000000382947 */ /* 0x000fd80003800000 */
        /* <DEDUP_REMOVED lines=14> */
.L_x_4889:
[----:B------:R-:W-:Y:S05]  /*10bb0*/  BSYNC B1 ;  /* 0x0000000000017941 */ /* 0x000fea0003800000 */
.L_x_4888:
[----:B--23--:R2:W3:Y:S01]  /*10bc0*/  SHFL.IDX PT, R21, R61, 0x1, 0x181f ;  /* 0x00381f003d157f89 */ /* 0x00c4e200000e0000 */
[----:B------:R-:W-:Y:S03]  /*10bd0*/  BSSY B1, `(.L_x_4890) ;  /* 0x0000011000017945 */ /* 0x000fe60003800000 */
[----:B------:R2:W4:Y:S01]  /*10be0*/  SHFL.IDX PT, R3, R60, 0x1, 0x181f ;  /* 0x00381f003c037f89 */ /* 0x00052200000e0000 */
[----:B------:R-:W-:Y:S05]  /*10bf0*/  @P1 BRA `(.L_x_4891) ;  /* 0x0000000000381947 */ /* 0x000fea0003800000 */
[----:B------:R-:W-:Y:S01]  /*10c00*/  ULDC UR4, c[0x0][0xac8] ;  /* 0x0002b20000047ab9 */ /* 0x000fe20000000800 */
[----:B------:R-:W-:Y:S01]  /*10c10*/  ULDC.64 UR8, c[0x0][0x208] ;  /* 0x0000820000087ab9 */ /* 0x000fe20000000a00 */
[----:B------:R-:W-:Y:S02]  /*10c20*/  ISETP.GE.AND P4, PT, R22, UR4, PT ;  /* 0x0000000416007c0c */ /* 0x000fe4000bf86270 */
[----:B------:R-:W-:Y:S02]  /*10c30*/  ISETP.GE.AND P5, PT, R192, UR4, PT ;  /* 0x00000004c0007c0c */ /* 0x000fe4000bfa6270 */
[----:B------:R-:W-:-:S09]  /*10c40*/  ISETP.GE.AND P6, PT, R193, UR4, PT ;  /* 0x00000004c1007c0c */ /* 0x000fd2000bfc6270 */
[-C--:B----4-:R-:W-:Y:S02]  /*10c50*/  @!P4 LEA R2, P1, R22, R3.reuse, 0x1 ;  /* 0x000000031602c211 */ /* 0x090fe400078208ff */
[-C--:B------:R-:W-:Y:S02]  /*10c60*/  @!P5 LEA R16, P2, R192, R3.reuse, 0x1 ;  /* 0x00000003c010d211 */ /* 0x080fe400078408ff */
[C---:B------:R-:W-:Y:S02]  /*10c70*/  @!P6 LEA R20, P3, R193.reuse, R3, 0x1 ;  /* 0x00000003c114e211 */ /* 0x040fe400078608ff */
[-C--:B---3--:R-:W-:Y:S02]  /*10c80*/  @!P4 LEA.HI.X R3, R22, R21.reuse, R206, 0x1, P1 ;  /* 0x000000151603c211 */ /* 0x088fe400008f0cce */
[-C--:B-1----:R-:W-:Y:S02]  /*10c90*/  @!P5 LEA.HI.X R17, R192, R21.reuse, R205, 0x1, P2 ;  /* 0x00000015c011d211 */ /* 0x082fe400010f0ccd */
[----:B------:R-:W-:Y:S01]  /*10ca0*/  @!P6 LEA.HI.X R21, R193, R21, R204, 0x1, P3 ;  /* 0x00000015c115e211 */ /* 0x000fe200018f0ccc */
[----:B-----5:R1:W-:Y:S04]  /*10cb0*/  @!P4 ST.E.128 desc[UR8][R2.64], R12 ;  /* 0x0000000c0200c985 */ /* 0x0203e8000c101d08 */
[----:B------:R1:W-:Y:S04]  /*10cc0*/  @!P5 ST.E.128 desc[UR8][R16.64], R40 ;  /* 0x000000281000d985 */ /* 0x0003e8000c101d08 */
[----:B------:R1:W-:Y:S02]  /*10cd0*/  @!P6 ST.E.128 desc[UR8][R20.64], R52 ;  /* 0x000000341400e985 */ /* 0x0003e4000c101d08 */
.L_x_4891:
[----:B------:R-:W-:Y:S05]  /*10ce0*/  BSYNC B1 ;  /* 0x0000000000017941 */ /* 0x000fea0003800000 */
.L_x_4890:
[----:B-1---5:R1:W0:Y:S01]  /*10cf0*/  SHFL.IDX PT, R15, R61, 0x2, 0x181f ;  /* 0x00581f003d0f7f89 */ /* 0x02222200000e0000 */
[----:B------:R-:W-:Y:S03]  /*10d00*/  BSSY B1, `(.L_x_4892) ;  /* 0x0000011000017945 */ /* 0x000fe60003800000 */
[----:B----4-:R1:W4:Y:S01]  /*10d10*/  SHFL.IDX PT, R3, R60, 0x2, 0x181f ;  /* 0x00581f003c037f89 */ /* 0x01032200000e0000 */
        /* <DEDUP_REMOVED lines=15> */
.L_x_4893:
[----:B------:R-:W-:Y:S05]  /*10e10*/  BSYNC B1 ;  /* 0x0000000000017941 */ /* 0x000fea0003800000 */
.L_x_4892:
[----:B------:R-:W-:Y:S01]  /*10e20*/  VIADD R0, R62, 0x60 ;  /* 0x000000603e007836 */ /* 0x000fe20000000000 */
[----:B012---:R-:W0:Y:S04]  /*10e30*/  SHFL.IDX PT, R61, R61, 0x3, 0x181f ;  /* 0x00781f003d3d7f89 */ /* 0x007e2800000e0000 */
        /* <DEDUP_REMOVED lines=9> */
[-C--:B0---4-:R-:W-:Y:S02]  /*10ed0*/  @!P2 LEA.HI.X R3, R22, R61.reuse, R206, 0x1, P0 ;  /* 0x0000003d1603a211 */ /* 0x091fe400000f0cce */
[----:B------:R-:W-:Y:S02]  /*10ee0*/  ISETP.GE.AND P0, PT, R193, UR4, PT ;  /* 0x00000004c1007c0c */ /* 0x000fe4000bf06270 */
[----:B------:R-:W-:Y:S01]  /*10ef0*/  @!P3 LEA.HI.X R9, R192, R61, R205, 0x1, P1 ;  /* 0x0000003dc009b211 */ /* 0x000fe200008f0ccd */
[----:B------:R1:W-:Y:S04]  /*10f00*/  @!P2 ST.E.128 desc[UR8][R2.64], R4 ;  /* 0x000000040200a985 */ /* 0x0003e8000c101d08 */
[----:B------:R1:W-:Y:S06]  /*10f10*/  @!P3 ST.E.128 desc[UR8][R8.64], R24 ;  /* 0x000000180800b985 */ /* 0x0003ec000c101d08 */
[----:B------:R-:W-:Y:S05]  /*10f20*/  @P0 BRA `(.L_x_4894) ;  /* 0x0000000c00640947 */ /* 0x000fea0003800000 */
[----:B-1----:R-:W-:Y:S01]  /*10f30*/  LEA R2, P0, R193, R11, 0x1 ;  /* 0x0000000bc1027211 */ /* 0x002fe200078008ff */
[----:B------:R-:W-:-:S03]  /*10f40*/  ULDC.64 UR8, c[0x0][0x208] ;  /* 0x0000820000087ab9 */ /* 0x000fc60000000a00 */
[----:B------:R-:W-:-:S05]  /*10f50*/  LEA.HI.X R3, R193, R61, R204, 0x1, P0 ;  /* 0x0000003dc1037211 */ /* 0x000fca00000f0ccc */
[----:B------:R0:W-:Y:S01]  /*10f60*/  ST.E.128 desc[UR8][R2.64], R36 ;  /* 0x0000002402007985 */ /* 0x0001e2000c101d08 */
[----:B------:R-:W-:Y:S05]  /*10f70*/  BRA `(.L_x_4894) ;  /* 0x0000000c00507947 */ /* 0x000fea0003800000 */
.L_x_4886:
        /* <DEDUP_REMOVED lines=36> */
.L_x_4895:
        /* <DEDUP_REMOVED lines=50> */
.L_x_4897:
[----:B------:R-:W-:Y:S05]  /*114e0*/  BSYNC B1 ;  /* 0x0000000000017941 */ /* 0x000fea0003800000 */
.L_x_4896:
[----:B0-----:R-:W0:Y:S01]  /*114f0*/  @P0 LDC R3, c[0x0][0xbf0] ;  /* 0x0002fc00ff030b82 */ /* 0x001e220000000800 */
[----:B------:R-:W-:Y:S01]  /*11500*/  ULDC.64 UR16, c[0x0][0xaa0] ;  /* 0x0002a80000107ab9 */ /* 0x000fe20000000a00 */
[----:B------:R-:W-:Y:S01]  /*11510*/  R2UR UR15, R195 ;  /* 0x00000000c30f72ca */ /* 0x000fe200000e0000 */
[----:B------:R-:W-:Y:S01]  /*11520*/  UIMAD UR10, UR11, UR16, URZ ;  /* 0x000000100b0a72a4 */ /* 0x000fe2000f8e023f */
[----:B------:R-:W-:Y:S01]  /*11530*/  IMAD R2, R194, 0x20, R196 ;  /* 0x00000020c2027824 */ /* 0x000fe200078e02c4 */
[----:B------:R-:W-:Y:S01]  /*11540*/  UIMAD.WIDE.U32 UR8, UR4, UR16, URZ ;  /* 0x00000010040872a5 */ /* 0x000fe2000f8e003f */
[----:B------:R-:W-:Y:S01]  /*11550*/  BSSY B1, `(.L_x_4898) ;  /* 0x000003d000017945 */ /* 0x000fe20003800000 */
[----:B------:R-:W-:Y:S01]  /*11560*/  UIMAD UR10, UR4, UR17, UR10 ;  /* 0x00000011040a72a4 */ /* 0x000fe2000f8e020a */
[----:B------:R-:W-:Y:S02]  /*11570*/  VIADD R6, R2, UR60 ;  /* 0x0000003c02067c36 */ /* 0x000fe40008000000 */
[----:B------:R-:W-:Y:S01]  /*11580*/  ULDC.64 UR16, c[0x0][0xae8] ;  /* 0x0002ba0000107ab9 */ /* 0x000fe20000000a00 */
[----:B------:R-:W-:Y:S01]  /*11590*/  UIADD3 UR9, UR9, UR10, URZ ;  /* 0x0000000a09097290 */ /* 0x000fe2000fffe03f */
[----:B------:R-:W-:Y:S01]  /*115a0*/  @P0 IMAD.HI.U32 R2, R6, R9, RZ ;  /* 0x0000000906020227 */ /* 0x000fe200078e00ff */
[----:B------:R-:W-:-:S02]  /*115b0*/  UIMAD UR4, UR12, UR16, URZ ;  /* 0x000000100c0472a4 */ /* 0x000fc4000f8e023f */
[----:B------:R-:W-:Y:S01]  /*115c0*/  UIMAD.WIDE.U32 UR8, UR15, UR16, UR8 ;  /* 0x000000100f0872a5 */ /* 0x000fe2000f8e0008 */
[----:B------:R-:W-:Y:S01]  /*115d0*/  IMAD.MOV.U32 R5, RZ, RZ, R6 ;  /* 0x000000ffff057224 */ /* 0x000fe200078e0006 */
[----:B------:R-:W-:Y:S01]  /*115e0*/  UIMAD UR4, UR15, UR17, UR4 ;  /* 0x000000110f0472a4 */ /* 0x000fe2000f8e0204 */
[----:B------:R-:W-:-:S03]  /*115f0*/  ULDC.64 UR10, c[0x0][0xaf0] ;  /* 0x0002bc00000a7ab9 */ /* 0x000fc60000000a00 */
[----:B------:R-:W-:Y:S02]  /*11600*/  UIADD3 UR9, UR9, UR4, URZ ;  /* 0x0000000409097290 */ /* 0x000fe4000fffe03f */
[----:B------:R-:W-:Y:S01]  /*11610*/  UIMAD UR4, UR14, UR10, URZ ;  /* 0x0000000a0e0472a4 */ /* 0x000fe2000f8e023f */
[----:B0-----:R-:W-:Y:S01]  /*11620*/  @P0 SHF.R.U32.HI R5, RZ, R3, R2 ;  /* 0x00000003ff050219 */ /* 0x001fe20000011602 */
[----:B------:R-:W-:Y:S02]  /*11630*/  UIMAD.WIDE.U32 UR8, UR13, UR10, UR8 ;  /* 0x0000000a0d0872a5 */ /* 0x000fe4000f8e0008 */
[----:B------:R-:W-:Y:S01]  /*11640*/  UIMAD UR4, UR13, UR11, UR4 ;  /* 0x0000000b0d0472a4 */ /* 0x000fe2000f8e0204 */
[--C-:B------:R-:W-:Y:S01]  /*11650*/  SHF.R.S32.HI R2, RZ, 0x1f, R5.reuse ;  /* 0x0000001fff027819 */ /* 0x100fe20000011405 */
[----:B------:R-:W-:Y:S01]  /*11660*/  IMAD.MOV R7, RZ, RZ, -R5 ;  /* 0x000000ffff077224 */ /* 0x000fe200078e0a05 */
[----:B------:R-:W-:Y:S01]  /*11670*/  ULDC.64 UR10, c[0x0][0xae0] ;  /* 0x0002b800000a7ab9 */ /* 0x000fe20000000a00 */
[----:B------:R-:W-:-:S02]  /*11680*/  UIADD3 UR4, UR9, UR4, URZ ;  /* 0x0000000409047290 */ /* 0x000fc4000fffe03f */
[----:B------:R-:W-:Y:S02]  /*11690*/  IMAD.U32 R3, RZ, RZ, UR9 ;  /* 0x00000009ff037e24 */ /* 0x000fe4000f8e00ff */
        /* <DEDUP_REMOVED lines=40> */
.L_x_4899:
[----:B------:R-:W-:Y:S05]  /*11920*/  BSYNC B1 ;  /* 0x0000000000017941 */ /* 0x000fea0003800000 */
.L_x_4898:
        /* <DEDUP_REMOVED lines=18> */
.L_x_4901:
[----:B------:R-:W-:Y:S05]  /*11a50*/  BSYNC B1 ;  /* 0x0000000000017941 */ /* 0x000fea0003800000 */
.L_x_4900:
        /* <DEDUP_REMOVED lines=18> */
.L_x_4903:
[----:B------:R-:W-:Y:S05]  /*11b80*/  BSYNC B1 ;  /* 0x0000000000017941 */ /* 0x000fea0003800000 */
.L_x_4902:
        /* <DEDUP_REMOVED lines=19> */
.L_x_4894:
[----:B------:R-:W-:Y:S05]  /*11cc0*/  BSYNC B0 ;  /* 0x0000000000007941 */ /* 0x000fea0003800000 */
.L_x_4885:
[----:B------:R-:W-:Y:S02]  /*11cd0*/  ULDC UR4, c[0x0][0xc3c] ;  /* 0x00030f0000047ab9 */ /* 0x000fe40000000800 */
[----:B------:R-:W-:-:S06]  /*11ce0*/  UISETP.GE.AND UP0, UPT, UR6, UR4, UPT ;  /* 0x000000040600728c */ /* 0x000fcc000bf06270 */
[----:B------:R-:W-:-:S13]  /*11cf0*/  PLOP3.LUT P0, PT, PT, PT, UP0, 0x80, 0x0 ;  /* 0x000000000000781c */ /* 0x000fda0003f0f008 */
[----:B------:R-:W-:Y:S05]  /*11d00*/  @!P0 BRA `(.L_x_4904) ;  /* 0xfffffef000508947 */ /* 0x000fea000383ffff */
[----:B------:R-:W-:Y:S05]  /*11d10*/  EXIT ;  /* 0x000000000000794d */ /* 0x000fea0003800000 */
.L_x_4803:
        /* <DEDUP_REMOVED lines=18> */
.L_x_4905:
        /* <DEDUP_REMOVED lines=43> */
.L_x_4911:
        /* <DEDUP_REMOVED lines=13> */
.L_x_4910:
[----:B------:R-:W-:Y:S05]  /*121c0*/  BSYNC B0 ;  /* 0x0000000000007941 */ /* 0x000fea0003800000 */
.L_x_4909:
        /* <DEDUP_REMOVED lines=21> */
.L_x_4907:
        /* <DEDUP_REMOVED lines=21> */
.L_x_4912:
        /* <DEDUP_REMOVED lines=57> */
.L_x_4908:
[----:B------:R-:W-:Y:S02]  /*12800*/  IMAD.MOV.U32 R17, RZ, RZ, RZ ;  /* 0x000000ffff117224 */ /* 0x000fe400078e00ff */
[----:B------:R-:W-:Y:S02]  /*12810*/  IMAD.U32 R16, RZ, RZ, UR6 ;  /* 0x00000006ff107e24 */ /* 0x000fe4000f8e00ff */
[----:B------:R-:W-:-:S07]  /*12820*/  IMAD.MOV.U32 R18, RZ, RZ, RZ ;  /* 0x000000ffff127224 */ /* 0x000fce00078e00ff */
.L_x_4913:
[----:B------:R-:W-:-:S13]  /*12830*/  ISETP.NE.AND P0, PT, R0, RZ, PT ;  /* 0x000000ff0000720c */ /* 0x000fda0003f05270 */
[----:B------:R-:W1:Y:S01]  /*12840*/  @!P0 S2R R3, SR_CgaCtaId ;  /* 0x0000000000038919 */ /* 0x000e620000008800 */
[----:B------:R-:W-:-:S04]  /*12850*/  @!P0 MOV R0, 0x400 ;  /* 0x0000040000008802 */ /* 0x000fc80000000f00 */
[----:B-1----:R-:W-:-:S05]  /*12860*/  @!P0 LEA R0, R3, R0, 0x18 ;  /* 0x0000000003008211 */ /* 0x002fca00078ec0ff */
[----:B------:R1:W-:Y:S01]  /*12870*/  @!P0 STS.128 [R0+0x308d0], R16 ;  /* 0x0308d01000008388 */ /* 0x0003e20000000c00 */
[----:B------:R-:W-:Y:S06]  /*12880*/  BAR.ARV 0x5, 0x180 ;  /* 0x0146000000007b1d */ /* 0x000fec0000002000 */
.L_x_4906:
        /* <DEDUP_REMOVED lines=28> */
[----:B------:R-:W-:Y:S04]  /*12a50*/  STL [R1+0x1c], R3 ;  /* 0x00001c0301007387 */ /* 0x000fe80000100800 */
[----:B------:R-:W-:Y:S04]  /*12a60*/  STL [R1+0x38], RZ ;  /* 0x000038ff01007387 */ /* 0x000fe80000100800 */
[----:B------:R0:W-:Y:S04]  /*12a70*/  STL [R1+0x10], R2 ;  /* 0x0000100201007387 */ /* 0x0001e80000100800 */
[----:B------:R1:W-:Y:S01]  /*12a80*/  STL [R1+0x4], RZ ;  /* 0x000004ff01007387 */ /* 0x0003e20000100800 */
[----:B0-----:R-:W-:-:S02]  /*12a90*/  LOP3.LUT R2, R0, 0x40, RZ, 0xfc, !PT ;  /* 0x0000004000027812 */ /* 0x001fc400078efcff */
[----:B-1----:R-:W-:-:S07]  /*12aa0*/  LOP3.LUT R0, R0, 0x80, RZ, 0xfc, !PT ;  /* 0x0000008000007812 */ /* 0x002fce00078efcff */
.L_x_5028:
[----:B------:R-:W-:Y:S05]  /*12ab0*/  YIELD ;  /* 0x0000000000007946 */ /* 0x000fea0003800000 */
[----:B------:R-:W-:Y:S01]  /*12ac0*/  ULDC.64 UR4, c[0x0][0xa28] ;  /* 0x00028a0000047ab9 */ /* 0x000fe20000000a00 */
[----:B---3--:R-:W-:Y:S01]  /*12ad0*/  IMAD.MOV.U32 R0, RZ, RZ, RZ ;  /* 0x000000ffff007224 */ /* 0x008fe200078e00ff */
[----:B------:R-:W-:Y:S01]  /*12ae0*/  ISETP.NE.U32.AND P0, PT, RZ, UR4, PT ;  /* 0x00000004ff007c0c */ /* 0x000fe2000bf05070 */
[----:B0-----:R-:W0:Y:S01]  /*12af0*/  LDC.64 R4, c[0x0][0xa00] ;  /* 0x00028000ff047b82 */ /* 0x001e220000000a00 */
[----:B------:R-:W-:Y:S01]  /*12b00*/  ULDC.64 UR8, c[0x0][0x208] ;  /* 0x0000820000087ab9 */ /* 0x000fe20000000a00 */
[----:B-1----:R-:W-:-:S02]  /*12b10*/  CS2R R8, SRZ ;  /* 0x0000000000087805 */ /* 0x002fc4000001ff00 */
[----:B------:R-:W-:Y:S01]  /*12b20*/  ISETP.NE.AND.EX P0, PT, RZ, UR5, PT, P0 ;  /* 0x00000005ff007c0c */ /* 0x000fe2000bf05300 */
[----:B------:R-:W-:Y:S01]  /*12b30*/  ULDC.64 UR4, c[0x0][0xa18] ;  /* 0x0002860000047ab9 */ /* 0x000fe20000000a00 */
[----:B------:R-:W-:-:S11]  /*12b40*/  ULDC.64 UR6, c[0x0][0xa08] ;  /* 0x0002820000067ab9 */ /* 0x000fd60000000a00 */
[----:B------:R-:W1:Y:S02]  /*12b50*/  @P0 LDC.64 R2, c[0x0][0xa28] ;  /* 0x00028a00ff020b82 */ /* 0x000e640000000a00 */
[----:B-1----:R-:W-:-:S05]  /*12b60*/  @P0 IMAD.WIDE R2, R19, 0x4, R2 ;  /* 0x0000000413020825 */ /* 0x002fca00078e0202 */
[----:B------:R1:W5:Y:S01]  /*12b70*/  @P0 LDG.E R0, desc[UR8][R2.64] ;  /* 0x0000000802000981 */ /* 0x000362000c1e1900 */
[----:B------:R-:W-:Y:S01]  /*12b80*/  ISETP.NE.U32.AND P0, PT, RZ, UR4, PT ;  /* 0x00000004ff007c0c */ /* 0x000fe2000bf05070 */
[----:B0-----:R-:W-:Y:S01]  /*12b90*/  IMAD.WIDE R4, R19, 0x4, R4 ;  /* 0x0000000413047825 */ /* 0x001fe200078e0204 */
[----:B------:R-:W-:Y:S02]  /*12ba0*/  ISETP.NE.U32.AND P1, PT, RZ, UR6, PT ;  /* 0x00000006ff007c0c */ /* 0x000fe4000bf25070 */
[----:B------:R-:W-:Y:S01]  /*12bb0*/  ISETP.NE.AND.EX P2, PT, RZ, UR5, PT, P0 ;  /* 0x00000005ff007c0c */ /* 0x000fe2000bf45300 */
[----:B------:R-:W-:Y:S01]  /*12bc0*/  ULDC.64 UR4, c[0x0][0xa00] ;  /* 0x0002800000047ab9 */ /* 0x000fe20000000a00 */
[----:B------:R-:W-:Y:S02]  /*12bd0*/  ISETP.NE.AND.EX P1, PT, RZ, UR7, PT, P1 ;  /* 0x00000007ff007c0c */ /* 0x000fe4000bf25310 */
[----:B------:R-:W-:Y:S01]  /*12be0*/  ISETP.NE.U32.AND P0, PT, RZ, UR4, PT ;  /* 0x00000004ff007c0c */ /* 0x000fe2000bf05070 */
[----:B-1----:R-:W0:Y:S03]  /*12bf0*/  LDC.64 R2, c[0x0][0xa08] ;  /* 0x00028200ff027b82 */ /* 0x002e260000000a00 */
[----:B------:R-:W-:-:S05]  /*12c00*/  ISETP.NE.AND.EX P0, PT, RZ, UR5, PT, P0 ;  /* 0x00000005ff007c0c */ /* 0x000fca000bf05300 */
[----:B--2---:R-:W1:Y:S08]  /*12c10*/  @P2 LDC.64 R6, c[0x0][0xa18] ;  /* 0x00028600ff062b82 */ /* 0x004e700000000a00 */
[----:B------:R-:W2:Y:S01]  /*12c20*/  @P0 LDG.E R9, desc[UR8][R4.64] ;  /* 0x0000000804090981 */ /* 0x000ea2000c1e1900 */
[----:B------:R-:W-:Y:S01]  /*12c30*/  ULDC UR4, c[0x0][0x288] ;  /* 0x0000a20000047ab9 */ /* 0x000fe20000000800 */
[----:B0-----:R-:W-:-:S05]  /*12c40*/  IMAD.WIDE R2, R19, 0x4, R2 ;  /* 0x0000000413027825 */ /* 0x001fca00078e0202 */
[----:B------:R-:W5:Y:S01]  /*12c50*/  @P1 LDG.E R8, desc[UR8][R2.64] ;  /* 0x0000000802081981 */ /* 0x000f62000c1e1900 */
[----:B-1----:R-:W-:-:S03]  /*12c60*/  @P2 IMAD.WIDE R6, R19, 0x4, R6 ;  /* 0x0000000413062825 */ /* 0x002fc600078e0206 */
        /* <DEDUP_REMOVED lines=14> */
[----:B------:R-:W-:Y:S02]  /*12d50*/  ULDC.64 UR4, c[0x0][0x208] ;  /* 0x0000820000047ab9 */ /* 0x000fe40000000a00 */
[----:B------:R-:W0:Y:S04]  /*12d60*/  LDG.E R7, desc[UR4][R4.64] ;  /* 0x0000000404077981 */ /* 0x000e28000c1e1900 */
[----:B------:R-:W0:Y:S02]  /*12d70*/  LDG.E R4, desc[UR4][R4.64+0x4] ;  /* 0x0000040404047981 */ /* 0x000e24000c1e1900 */
[----:B0-----:R-:W-:-:S05]  /*12d80*/  IMAD.IADD R9, R4, 0x1, -R7 ;  /* 0x0000000104097824 */ /* 0x001fca00078e0a07 */
[----:B------:R1:W-:Y:S02]  /*12d90*/  STL [R1+0x30], R9 ;  /* 0x0000300901007387 */ /* 0x0003e40000100800 */
.L_x_4915:
[----:B-----5:R-:W-:Y:S01]  /*12da0*/  IMAD.IADD R4, R8, 0x1, R0 ;  /* 0x0000000108047824 */ /* 0x020fe200078e0200 */
[----:B------:R-:W-:Y:S02]  /*12db0*/  ULDC.64 UR4, c[0x0][0xa20] ;  /* 0x0002880000047ab9 */ /* 0x000fe40000000a00 */
[----:B------:R-:W-:Y:S02]  /*12dc0*/  ISETP.NE.U32.AND P0, PT, RZ, UR4, PT ;  /* 0x00000004ff007c0c */ /* 0x000fe4000bf05070 */
[----:B------:R2:W-:Y:S02]  /*12dd0*/  STL [R1+0x14], R4 ;  /* 0x0000140401007387 */ /* 0x0005e40000100800 */
[----:B------:R-:W-:-:S13]  /*12de0*/  ISETP.NE.AND.EX P0, PT, RZ, UR5, PT, P0 ;  /* 0x00000005ff007c0c */ /* 0x000fda000bf05300 */
[----:B--2---:R-:W-:Y:S05]  /*12df0*/  @!P0 BRA `(.L_x_4916) ;  /* 0x0000000000148947 */ /* 0x004fea0003800000 */
[----:B------:R-:W2:Y:S01]  /*12e00*/  LDC.64 R2, c[0x0][0xa20] ;  /* 0x00028800ff027b82 */ /* 0x000ea20000000a00 */
[----:B------:R-:W-:Y:S01]  /*12e10*/  ULDC.64 UR4, c[0x0][0x208] ;  /* 0x0000820000047ab9 */ /* 0x000fe20000000a00 */
[----:B--2---:R-:W-:-:S05]  /*12e20*/  IMAD.WIDE R2, R19, 0x4, R2 ;  /* 0x0000000413027825 */ /* 0x004fca00078e0202 */
[----:B------:R2:W5:Y:S01]  /*12e30*/  LDG.E R6, desc[UR4][R2.64] ;  /* 0x0000000402067981 */ /* 0x000562000c1e1900 */
[----:B------:R-:W-:Y:S05]  /*12e40*/  BRA `(.L_x_4917) ;  /* 0x0000000000147947 */ /* 0x000fea0003800000 */
.L_x_4916:
[----:B------:R-:W-:Y:S05]  /*12e50*/  @!P1 BRA `(.L_x_4917) ;  /* 0x0000000000109947 */ /* 0x000fea0003800000 */
[----:B------:R-:W-:Y:S02]  /*12e60*/  ULDC.64 UR4, c[0x0][0x208] ;  /* 0x0000820000047ab9 */ /* 0x000fe40000000a00 */
[----:B------:R-:W2:Y:S04]  /*12e70*/  LDG.E R6, desc[UR4][R2.64] ;  /* 0x0000000402067981 */ /* 0x000ea8000c1e1900 */
[----:B------:R-:W2:Y:S02]  /*12e80*/  LDG.E R2, desc[UR4][R2.64+0x4] ;  /* 0x0000040402027981 */ /* 0x000ea4000c1e1900 */
[----:B--2---:R-:W-:-:S07]  /*12e90*/  IMAD.IADD R6, R2, 0x1, -R6 ;  /* 0x0000000102067824 */ /* 0x004fce00078e0a06 */
.L_x_4917:
[----:B--2---:R-:W2:Y:S01]  /*12ea0*/  LDC R2, c[0x0][0x448] ;  /* 0x00011200ff027b82 */ /* 0x004ea20000000800 */
[----:B------:R-:W-:Y:S02]  /*12eb0*/  IMAD.SHL.U32 R8, R17, 0x80, RZ ;  /* 0x0000008011087824 */ /* 0x000fe400078e00ff */
[----:B-----5:R-:W-:Y:S02]  /*12ec0*/  IMAD.IADD R0, R6, 0x1, -R0 ;  /* 0x0000000106007824 */ /* 0x020fe400078e0a00 */
[----:B------:R-:W-:Y:S01]  /*12ed0*/  VIADD R4, R8, 0x7f ;  /* 0x0000007f08047836 */ /* 0x000fe20000000000 */
[----:B------:R3:W-:Y:S03]  /*12ee0*/  STL [R1+0x2c], R8 ;  /* 0x00002c0801007387 */ /* 0x0007e60000100800 */
[----:B------:R-:W-:Y:S01]  /*12ef0*/  IMAD.MOV.U32 R6, RZ, RZ, R4 ;  /* 0x000000ffff067224 */ /* 0x000fe200078e0004 */
[----:B--2---:R-:W-:-:S13]  /*12f00*/  ISETP.NE.AND P1, PT, R2, 0x1, PT ;  /* 0x000000010200780c */ /* 0x004fda0003f25270 */
[----:B------:R-:W2:Y:S08]  /*12f10*/  @P1 LDC R3, c[0x0][0x44c] ;  /* 0x00011300ff031b82 */ /* 0x000eb00000000800 */
[----:B------:R-:W4:Y:S01]  /*12f20*/  @P1 LDC R2, c[0x0][0x450] ;  /* 0x00011400ff021b82 */ /* 0x000f220000000800 */
[----:B--2---:R-:W-:-:S05]  /*12f30*/  @P1 IMAD.HI.U32 R3, R4, R3, RZ ;  /* 0x0000000304031227 */ /* 0x004fca00078e00ff */
[----:B----4-:R-:W-:Y:S02]  /*12f40*/  @P1 SHF.R.U32.HI R6, RZ, R2, R3 ;  /* 0x00000002ff061219 */ /* 0x010fe40000011603 */
[----:B------:R-:W-:-:S05]  /*12f50*/  IADD3 R2, R0, 0x1, -R9 ;  /* 0x0000000100027810 */ /* 0x000fca0007ffe809 */
[----:B------:R-:W-:Y:S02]  /*12f60*/  IMAD.IADD R6, R2, 0x1, R6 ;  /* 0x0000000102067824 */ /* 0x000fe400078e0206 */
[----:B------:R-:W2:Y:S02]  /*12f70*/  LDC.64 R2, c[0x0][0x9e0] ;  /* 0x00027800ff027b82 */ /* 0x000ea40000000a00 */
[----:B--2---:R-:W-:Y:S01]  /*12f80*/  ISETP.GE.AND P2, PT, R3, 0x1, PT ;  /* 0x000000010300780c */ /* 0x004fe20003f46270 */
[----:B------:R-:W-:-:S12]  /*12f90*/  IMAD.IADD R2, R6, 0x1, R2 ;  /* 0x0000000106027824 */ /* 0x000fd800078e0202 */
[----:B---3--:R-:W-:Y:S05]  /*12fa0*/  @!P2 BRA `(.L_x_4918) ;  /* 0x000000000048a947 */ /* 0x008fea0003800000 */
[C---:B------:R-:W-:Y:S01]  /*12fb0*/  ISETP.GT.AND P0, PT, R6.reuse, RZ, PT ;  /* 0x000000ff0600720c */ /* 0x040fe20003f04270 */
[----:B------:R-:W-:Y:S01]  /*12fc0*/  BSSY B0, `(.L_x_4919) ;  /* 0x000000e000007945 */ /* 0x000fe20003800000 */
[----:B------:R-:W-:-:S11]  /*12fd0*/  VIADD R7, R6, 0xffffffff ;  /* 0xffffffff06077836 */ /* 0x000fd60000000000 */
[----:B------:R-:W-:Y:S05]  /*12fe0*/  @P0 BRA `(.L_x_4920) ;  /* 0x00000000001c0947 */ /* 0x000fea0003800000 */
[----:B------:R-:W-:Y:S01]  /*12ff0*/  ISETP.NE.AND P0, PT, R3, 0x1, PT ;  /* 0x000000010300780c */ /* 0x000fe20003f05270 */
[----:B------:R-:W-:-:S12]  /*13000*/  IMAD.MOV R6, RZ, RZ, -R6 ;  /* 0x000000ffff067224 */ /* 0x000fd800078e0a06 */
[----:B------:R-:W2:Y:S02]  /*13010*/  @P0 LDC.64 R4, c[0x0][0x9e8] ;  /* 0x00027a00ff040b82 */ /* 0x000ea40000000a00 */
[----:B--2---:R-:W-:-:S05]  /*13020*/  @P0 IMAD.HI.U32 R4, R6, R4, RZ ;  /* 0x0000000406040227 */ /* 0x004fca00078e00ff */
[----:B------:R-:W-:-:S04]  /*13030*/  @P0 SHF.R.U32.HI R6, RZ, R5, R4 ;  /* 0x00000005ff060219 */ /* 0x000fc80000011604 */
[----:B------:R-:W-:Y:S01]  /*13040*/  LOP3.LUT R7, RZ, R6, RZ, 0x33, !PT ;  /* 0x00000006ff077212 */ /* 0x000fe200078e33ff */
[----:B------:R-:W-:Y:S06]  /*13050*/  BRA `(.L_x_4921) ;  /* 0x0000000000107947 */ /* 0x000fec0003800000 */
.L_x_4920:
[----:B------:R-:W-:-:S13]  /*13060*/  ISETP.NE.AND P0, PT, R3, 0x1, PT ;  /* 0x000000010300780c */ /* 0x000fda0003f05270 */
[----:B------:R-:W2:Y:S02]  /*13070*/  @P0 LDC.64 R4, c[0x0][0x9e8] ;  /* 0x00027a00ff040b82 */ /* 0x000ea40000000a00 */
[----:B--2---:R-:W-:-:S05]  /*13080*/  @P0 IMAD.HI.U32 R4, R7, R4, RZ ;  /* 0x0000000407040227 */ /* 0x004fca00078e00ff */
[----:B------:R-:W-:-:S07]  /*13090*/  @P0 SHF.R.U32.HI R7, RZ, R5, R4 ;  /* 0x00000005ff070219 */ /* 0x000fce0000011604 */
.L_x_4921:
[----:B------:R-:W-:Y:S05]  /*130a0*/  BSYNC B0 ;  /* 0x0000000000007941 */ /* 0x000fea0003800000 */
.L_x_4919:
[----:B------:R-:W-:-:S05]  /*130b0*/  IMAD R7, R7, R3, R3 ;  /* 0x0000000307077224 */ /* 0x000fca00078e0203 */
[----:B------:R-:W-:-:S07]  /*130c0*/  VIMNMX R2, R2, R7, PT ;  /* 0x0000000702027248 */ /* 0x000fce0003fe0100 */
.L_x_4918:
[----:B------:R-:W2:Y:S01]  /*130d0*/  @P1 LDC R6, c[0x0][0x44c] ;  /* 0x00011300ff061b82 */ /* 0x000ea20000000800 */
[----:B------:R-:W-:Y:S01]  /*130e0*/  IMAD.MOV.U32 R4, RZ, RZ, R8 ;  /* 0x000000ffff047224 */ /* 0x000fe200078e0008 */
[----:B------:R-:W-:-:S06]  /*130f0*/  ULDC UR4, c[0x0][0x9dc] ;  /* 0x0002770000047ab9 */ /* 0x000fcc0000000800 */
[----:B------:R-:W3:Y:S01]  /*13100*/  @P1 LDC R5, c[0x0][0x450] ;  /* 0x00011400ff051b82 */ /* 0x000ee20000000800 */
[----:B--2---:R-:W-:-:S05]  /*13110*/  @P1 IMAD.HI.U32 R6, R8, R6, RZ ;  /* 0x0000000608061227 */ /* 0x004fca00078e00ff */
[----:B---3--:R-:W-:Y:S01]  /*13120*/  @P1 SHF.R.U32.HI R4, RZ, R5, R6 ;  /* 0x00000005ff041219 */ /* 0x008fe20000011606 */
[----:B------:R-:W-:Y:S02]  /*13130*/  VIADD R5, R2, 0x5f ;  /* 0x0000005f02057836 */ /* 0x000fe40000000000 */
[----:B------:R-:W-:Y:S01]  /*13140*/  VIADD R6, R0, 0x5f ;  /* 0x0000005f00067836 */ /* 0x000fe20000000000 */
[----:B------:R-:W-:Y:S01]  /*13150*/  IADD3 R2, R4, R0, -R9 ;  /* 0x0000000004027210 */ /* 0x000fe20007ffe809 */
[----:B------:R-:W-:-:S04]  /*13160*/  IMAD.HI R5, R5, 0x2aaaaaab, RZ ;  /* 0x2aaaaaab05057827 */ /* 0x000fc800078e02ff */
[----:B------:R-:W-:Y:S01]  /*13170*/  IMAD.HI R6, R6, 0x2aaaaaab, RZ ;  /* 0x2aaaaaab06067827 */ /* 0x000fe200078e02ff */
[----:B------:R-:W-:-:S04]  /*13180*/  SHF.R.U32.HI R0, RZ, 0x1f, R5 ;  /* 0x0000001fff007819 */ /* 0x000fc80000011605 */
[----:B------:R-:W-:Y:S02]  /*13190*/  SHF.R.U32.HI R4, RZ, 0x1f, R6 ;  /* 0x0000001fff047819 */ /* 0x000fe40000011606 */
[----:B------:R-:W-:Y:S02]  /*131a0*/  LEA.HI.SX32 R0, R5, R0, 0x1c ;  /* 0x0000000005007211 */ /* 0x000fe400078fe2ff */
[----:B------:R-:W-:-:S04]  /*131b0*/  LEA.HI.SX32 R4, R6, R4, 0x1c ;  /* 0x0000000406047211 */ /* 0x000fc800078fe2ff */
[----:B------:R-:W-:Y:S01]  /*131c0*/  VIMNMX R7, R4, R0, PT ;  /* 0x0000000004077248 */ /* 0x000fe20003fe0100 */
[----:B------:R-:W-:-:S04]  /*131d0*/  VIADD R0, R2, -UR4 ;  /* 0x8000000402007c36 */ /* 0x000fc80008000000 */
        /* <DEDUP_REMOVED lines=12> */
.L_x_4924:
[----:B------:R-:W-:-:S13]  /*132a0*/  ISETP.NE.AND P0, PT, R3, 0x1, PT ;  /* 0x000000010300780c */ /* 0x000fda0003f05270 */
[----:B------:R-:W3:Y:S02]  /*132b0*/  @P0 LDC.64 R4, c[0x0][0x9e8] ;  /* 0x00027a00ff040b82 */ /* 0x000ee40000000a00 */
[----:B---3--:R-:W-:-:S05]  /*132c0*/  @P0 IMAD.HI.U32 R4, R2, R4, RZ ;  /* 0x0000000402040227 */ /* 0x008fca00078e00ff */
[----:B------:R-:W-:-:S07]  /*132d0*/  @P0 SHF.R.U32.HI R2, RZ, R5, R4 ;  /* 0x00000005ff020219 */ /* 0x000fce0000011604 */
.L_x_4925:
[----:B------:R-:W-:Y:S05]  /*132e0*/  BSYNC B0 ;  /* 0x0000000000007941 */ /* 0x000fea0003800000 */
.L_x_4923:
[----:B------:R-:W-:-:S05]  /*132f0*/  IMAD R2, R2, R3, RZ ;  /* 0x0000000302027224 */ /* 0x000fca00078e02ff */
[----:B------:R-:W-:-:S07]  /*13300*/  VIMNMX R0, R0, R2, !PT ;  /* 0x0000000200007248 */ /* 0x000fce0007fe0100 */
.L_x_4922:
[----:B------:R-:W-:Y:S01]  /*13310*/  IMAD.HI R0, R0, 0x2aaaaaab, RZ ;  /* 0x2aaaaaab00007827 */ /* 0x000fe200078e02ff */
[----:B------:R-:W-:Y:S04]  /*13320*/  BSSY B7, `(.L_x_4926) ;  /* 0x000046f000077945 */ /* 0x000fe80003800000 */
[----:B------:R-:W-:-:S04]  /*13330*/  SHF.R.U32.HI R2, RZ, 0x1f, R0 ;  /* 0x0000001fff027819 */ /* 0x000fc80000011600 */
[----:B------:R-:W-:-:S04]  /*13340*/  LEA.HI.SX32 R2, R0, R2, 0x1c ;  /* 0x0000000200027211 */ /* 0x000fc800078fe2ff */
        /* <DEDUP_REMOVED lines=15> */
[----:B----4-:R-:W3:Y:S01]  /*13440*/  @P0 ATOMG.E.ADD.STRONG.GPU PT, R3, desc[UR6][R2.64], R5 ;  /* 0x00000005020309a8 */ /* 0x010ee200081ee1c6 */
[----:B------:R-:W4:Y:S02]  /*13450*/  S2R R4, SR_LTMASK ;  /* 0x0000000000047919 */ /* 0x000f240000003900 */
[----:B----4-:R-:W-:-:S04]  /*13460*/  LOP3.LUT R4, R4, UR4, RZ, 0xc0, !PT ;  /* 0x0000000404047c12 */ /* 0x010fc8000f8ec0ff */
[----:B--2---:R-:W2:Y:S01]  /*13470*/  POPC R7, R4 ;  /* 0x0000000400077309 */ /* 0x004ea20000000000 */
[----:B---3--:R-:W2:Y:S02]  /*13480*/  SHFL.IDX PT, R0, R3, R0, 0x1f ;  /* 0x00001f0003007589 */ /* 0x008ea400000e0000 */
[----:B--2---:R-:W-:Y:S01]  /*13490*/  IADD3 R16, R0, UR38, R7 ;  /* 0x0000002600107c10 */ /* 0x004fe2000fffe007 */
[----:B------:R-:W-:Y:S06]  /*134a0*/  BRA `(.L_x_4928) ;  /* 0x0000004400587947 */ /* 0x000fec0003800000 */
.L_x_4927:
        /* <DEDUP_REMOVED lines=17> */
[----:B------:R-:W-:Y:S02]  /*135c0*/  IMAD.MOV.U32 R12, RZ, RZ, 0x1 ;  /* 0x00000001ff0c7424 */ /* 0x000fe400078e00ff */
[----:B------:R-:W-:-:S07]  /*135d0*/  IMAD.MOV.U32 R13, RZ, RZ, RZ ;  /* 0x000000ffff0d7224 */ /* 0x000fce00078e00ff */
[----:B------:R-:W-:-:S07]  /*135e0*/  LEPC R20, `(.L_x_4930) ;  /* 0x000000001014794e */ /* 0x000fce0000000000 */
[----:B01-3--:R-:W-:Y:S05]  /*135f0*/  CALL.ABS.NOINC R2 ;  /* 0x0000000002007343 */ /* 0x00bfea0003c00000 */
.L_x_4930:
[----:B------:R-:W-:Y:S05]  /*13600*/  BSYNC B6 ;  /* 0x0000000000067941 */ /* 0x000fea0003800000 */
.L_x_4929:
        /* <DEDUP_REMOVED lines=16> */
[----:B------:R-:W-:Y:S02]  /*13710*/  IMAD.MOV.U32 R12, RZ, RZ, 0x1 ;  /* 0x00000001ff0c7424 */ /* 0x000fe400078e00ff */
[----:B---3--:R-:W-:-:S07]  /*13720*/  IMAD.MOV.U32 R13, RZ, RZ, RZ ;  /* 0x000000ffff0d7224 */ /* 0x008fce00078e00ff */
[----:B------:R-:W-:-:S07]  /*13730*/  LEPC R20, `(.L_x_4933) ;  /* 0x000000001014794e */ /* 0x000fce0000000000 */
[----:B01--4-:R-:W-:Y:S05]  /*13740*/  CALL.ABS.NOINC R2 ;  /* 0x0000000002007343 */ /* 0x013fea0003c00000 */
.L_x_4933:
        /* <DEDUP_REMOVED lines=15> */
.L_x_4932:
[----:B------:R-:W-:Y:S05]  /*13840*/  BSYNC B6 ;  /* 0x0000000000067941 */ /* 0x000fea0003800000 */
.L_x_4931:
[----:B------:R-:W-:Y:S01]  /*13850*/  ULDC.64 UR4, c[0x0][0x9f8] ;  /* 0x00027e0000047ab9 */ /* 0x000fe20000000a00 */
[----:B------:R-:W3:Y:S01]  /*13860*/  LDL R17, [R1+0x28] ;  /* 0x0000280001117983 */ /* 0x000ee20000100800 */
[----:B------:R-:W-:Y:S01]  /*13870*/  ISETP.NE.U32.AND P0, PT, RZ, UR4, PT ;  /* 0x00000004ff007c0c */ /* 0x000fe2000bf05070 */
[----:B--2---:R-:W-:Y:S01]  /*13880*/  IMAD.MOV.U32 R7, RZ, RZ, R19 ;  /* 0x000000ffff077224 */ /* 0x004fe200078e0013 */
[----:B------:R-:W-:Y:S02]  /*13890*/  ULDC.64 UR6, c[0x0][0x208] ;  /* 0x0000820000067ab9 */ /* 0x000fe40000000a00 */
[----:B------:R-:W-:Y:S01]  /*138a0*/  ISETP.NE.AND.EX P0, PT, RZ, UR5, PT, P0 ;  /* 0x00000005ff007c0c */ /* 0x000fe2000bf05300 */
[----:B------:R-:W-:-:S12]  /*138b0*/  ULDC.64 UR4, c[0x0][0xa08] ;  /* 0x0002820000047ab9 */ /* 0x000fd80000000a00 */
[----:B------:R-:W2:Y:S02]  /*138c0*/  @P0 LDC.64 R2, c[0x0][0x9f8] ;  /* 0x00027e00ff020b82 */ /* 0x000ea40000000a00 */
[----:B--2---:R-:W-:-:S05]  /*138d0*/  @P0 IMAD.WIDE R2, R19, 0x4, R2 ;  /* 0x0000000413020825 */ /* 0x004fca00078e0202 */
[----:B------:R2:W4:Y:S02]  /*138e0*/  @P0 LDG.E R7, desc[UR6][R2.64] ;  /* 0x0000000602070981 */ /* 0x000524000c1e1900 */
[----:B--2---:R-:W2:Y:S02]  /*138f0*/  LDC.64 R2, c[0x0][0x418] ;  /* 0x00010600ff027b82 */ /* 0x004ea40000000a00 */
[----:B--2---:R-:W-:Y:S01]  /*13900*/  LOP3.LUT P0, RZ, R2, UR4, RZ, 0xfc, !PT ;  /* 0x0000000402ff7c12 */ /* 0x004fe2000f80fcff */
        /* <DEDUP_REMOVED lines=12> */
.L_x_5044:
        /* <DEDUP_REMOVED lines=11> */
.L_x_5047:
[----:B------:R-:W-:Y:S05]  /*13a80*/  @!P6 BRA `(.L_x_4935) ;  /* 0x00000004003ce947 */ /* 0x000fea0003800000 */
[----:B------:R-:W-:-:S04]  /*13a90*/  ISETP.NE.U32.AND P0, PT, R2, RZ, PT ;  /* 0x000000ff0200720c */ /* 0x000fc80003f05070 */
[----:B------:R-:W-:-:S13]  /*13aa0*/  ISETP.NE.AND.EX P0, PT, R3, RZ, PT, P0 ;  /* 0x000000ff0300720c */ /* 0x000fda0003f05300 */
[----:B------:R-:W-:Y:S05]  /*13ab0*/  @!P0 BRA `(.L_x_4937) ;  /* 0x0000000000548947 */ /* 0x000fea0003800000 */
[----:B------:R-:W3:Y:S01]  /*13ac0*/  LDC R6, c[0x0][0x43c] ;  /* 0x00010f00ff067b82 */ /* 0x000ee20000000800 */
[----:B01----:R-:W-:Y:S01]  /*13ad0*/  IMAD.MOV.U32 R9, RZ, RZ, R0 ;  /* 0x000000ffff097224 */ /* 0x003fe200078e0000 */
[----:B------:R-:W-:Y:S01]  /*13ae0*/  ULDC.64 UR4, c[0x0][0x428] ;  /* 0x00010a0000047ab9 */ /* 0x000fe20000000a00 */
[----:B------:R-:W-:Y:S02]  /*13af0*/  ULDC.64 UR6, c[0x0][0x208] ;  /* 0x0000820000067ab9 */ /* 0x000fe40000000a00 */
[----:B----4-:R-:W-:Y:S01]  /*13b00*/  IMAD.MOV.U32 R0, RZ, RZ, R9 ;  /* 0x000000ffff007224 */ /* 0x010fe200078e0009 */
[----:B---3--:R-:W-:-:S13]  /*13b10*/  ISETP.NE.AND P0, PT, R6, 0x1, PT ;  /* 0x000000010600780c */ /* 0x008fda0003f05270 */
[----:B------:R-:W0:Y:S02]  /*13b20*/  @P0 LDC.64 R4, c[0x0][0x440] ;  /* 0x00011000ff040b82 */ /* 0x000e240000000a00 */
        /* <DEDUP_REMOVED lines=14> */
.L_x_4937:
[----:B--2---:R-:W2:Y:S04]  /*13c10*/  LDL R7, [R1] ;  /* 0x0000000001077983 */ /* 0x004ea80000100800 */
[----:B----4-:R-:W2:Y:S04]  /*13c20*/  LDL R0, [R1+0x4] ;  /* 0x0000040001007983 */ /* 0x010ea80000100800 */
[----:B---3--:R-:W3:Y:S01]  /*13c30*/  LDL R2, [R1+0x10] ;  /* 0x0000100001027983 */ /* 0x008ee20000100800 */
[----:B--2---:R-:W-:Y:S01]  /*13c40*/  IMAD R0, R0, 0x8, R7 ;  /* 0x0000000800007824 */ /* 0x004fe200078e0207 */
[----:B---3--:R-:W-:-:S04]  /*13c50*/  SHF.L.U32 R2, R2, 0x1f, RZ ;  /* 0x0000001f02027819 */ /* 0x008fc800000006ff */
[----:B------:R-:W2:Y:S02]  /*13c60*/  SYNCS.PHASECHK.TRANS64.TRYWAIT P0, [R0+URZ+0x30840], R2 ;  /* 0x03084002000075a7 */ /* 0x000ea4000800017f */
[----:B--2---:R-:W-:Y:S05]  /*13c70*/  @!P0 BRA `(.L_x_4938) ;  /* 0x0000005000b48947 */ /* 0x004fea0003800000 */
.L_x_5048:
        /* <DEDUP_REMOVED lines=11> */
.L_x_4939:
[----:B------:R-:W3:Y:S04]  /*13d30*/  LDL R6, [R1] ;  /* 0x0000000001067983 */ /* 0x000ee80000100800 */
[----:B------:R-:W3:Y:S04]  /*13d40*/  LDL R5, [R1+0x4] ;  /* 0x0000040001057983 */ /* 0x000ee80000100800 */
[----:B------:R-:W4:Y:S04]  /*13d50*/  LDL R4, [R1+0x8] ;  /* 0x0000080001047983 */ /* 0x000f280000100800 */
[----:B------:R-:W4:Y:S04]  /*13d60*/  LDL R3, [R1+0x14] ;  /* 0x0000140001037983 */ /* 0x000f280000100800 */
[----:B--2---:R-:W2:Y:S01]  /*13d70*/  LDL.LU R2, [R1+0x24] ;  /* 0x0000240001027983 */ /* 0x004ea20000300800 */
[----:B------:R-:W-:Y:S01]  /*13d80*/  R2UR UR9, R0 ;  /* 0x00000000000972ca */ /* 0x000fe200000e0000 */
[----:B------:R-:W-:Y:S01]  /*13d90*/  UIADD3 UR4, UP0, UR36, 0x370, URZ ;  /* 0x0000037024047890 */ /* 0x000fe2000ff1e03f */
[----:B------:R-:W-:Y:S01]  /*13da0*/  R2UR UR12, R18 ;  /* 0x00000000120c72ca */ /* 0x000fe200000e0000 */
[----:B------:R-:W-:Y:S01]  /*13db0*/  UMOV UR10, URZ ;  /* 0x0000003f000a7c82 */ /* 0x000fe20008000000 */
[----:B-----5:R-:W-:Y:S01]  /*13dc0*/  R2UR UR13, R17 ;  /* 0x00000000110d72ca */ /* 0x020fe200000e0000 */
[----:B------:R-:W-:Y:S01]  /*13dd0*/  UMOV UR6, 0x0 ;  /* 0x0000000000067882 */ /* 0x000fe20000000000 */
[----:B------:R-:W-:Y:S01]  /*13de0*/  PLOP3.LUT P0, PT, PT, PT, PT, 0x80, 0x0 ;  /* 0x000000000000781c */ /* 0x000fe20003f0f070 */
[----:B------:R-:W-:Y:S01]  /*13df0*/  UMOV UR7, 0x14f00000 ;  /* 0x14f0000000077882 */ /* 0x000fe20000000000 */
[----:B------:R-:W-:-:S05]  /*13e00*/  UMOV UR16, 0x40 ;  /* 0x0000004000107882 */ /* 0x000fca0000000000 */
[----:B------:R-:W-:Y:S01]  /*13e10*/  UIADD3 UR9, UR9, 0x30830, URZ ;  /* 0x0003083009097890 */ /* 0x000fe2000fffe03f */
[----:B---3--:R-:W-:Y:S01]  /*13e20*/  IMAD R0, R5, 0x9000, R6 ;  /* 0x0000900005007824 */ /* 0x008fe200078e0206 */
[----:B----4-:R-:W-:-:S04]  /*13e30*/  R2UR UR11, R4 ;  /* 0x00000000040b72ca */ /* 0x010fc800000e0000 */
[----:B------:R-:W-:Y:S02]  /*13e40*/  R2UR UR8, R0 ;  /* 0x00000000000872ca */ /* 0x000fe400000e0000 */
[----:B------:R-:W-:Y:S02]  /*13e50*/  R2UR UR5, R3 ;  /* 0x00000000030572ca */ /* 0x000fe400000e0000 */
[----:B--2---:R-:W-:-:S04]  /*13e60*/  LOP3.LUT R2, R2, 0xfffffffe, RZ, 0xc0, !PT ;  /* 0xfffffffe02027812 */ /* 0x004fc800078ec0ff */
[----:B------:R-:W-:-:S05]  /*13e70*/  @P0 LOP3.LUT R2, R2, 0x1, RZ, 0xfc, !PT ;  /* 0x0000000102020812 */ /* 0x000fca00078efcff */
[----:B------:R-:W-:Y:S02]  /*13e80*/  UIADD3 UR14, UR8, 0x1e400, URZ ;  /* 0x0001e400080e7890 */ /* 0x000fe4000fffe03f */
[----:B------:R-:W-:Y:S01]  /*13e90*/  UIMAD UR11, UR11, 0x60, UR5 ;  /* 0x000000600b0b78a4 */ /* 0x000fe2000f8e0205 */
[----:B------:R3:W-:Y:S01]  /*13ea0*/  STL [R1+0x24], R2 ;  /* 0x0000240201007387 */ /* 0x0007e20000100800 */
[----:B------:R-:W-:Y:S02]  /*13eb0*/  UIADD3.X UR5, URZ, UR37, URZ, UP0, !UPT ;  /* 0x000000253f057290 */ /* 0x000fe400087fe43f */
[----:B------:R-:W-:Y:S02]  /*13ec0*/  UIADD3 UR15, UR8, 0x21400, URZ ;  /* 0x00021400080f7890 */ /* 0x000fe4000fffe03f */
[----:B------:R-:W-:-:S03]  /*13ed0*/  UIADD3 UR17, UR8, 0x24400, URZ ;  /* 0x0002440008117890 */ /* 0x000fc6000fffe03f */
[----:B------:R-:W-:Y:S01]  /*13ee0*/  UMOV UR8, UR14 ;  /* 0x0000000e00087c82 */ /* 0x000fe20008000000 */
[----:B------:R-:W-:Y:S01]  /*13ef0*/  UMOV UR14, 0x80 ;  /* 0x00000080000e7882 */ /* 0x000fe20000000000 */
[----:B------:R2:W-:Y:S02]  /*13f00*/  UTMALDG.4D [UR8], [UR4], desc[UR6] ;  /* 0x00000608040075b4 */ /* 0x0005e40008019000 */
[----:B--2---:R-:W-:Y:S01]  /*13f10*/  UMOV UR8, UR15 ;  /* 0x0000000f00087c82 */ /* 0x004fe20008000000 */
[----:B------:R-:W-:Y:S02]  /*13f20*/  UMOV UR10, UR16 ;  /* 0x00000010000a7c82 */ /* 0x000fe40008000000 */
[----:B------:R2:W-:Y:S02]  /*13f30*/  UTMALDG.4D [UR8], [UR4], desc[UR6] ;  /* 0x00000608040075b4 */ /* 0x0005e40008019000 */
[----:B--2---:R-:W-:Y:S01]  /*13f40*/  UMOV UR8, UR17 ;  /* 0x0000001100087c82 */ /* 0x004fe20008000000 */
[----:B------:R-:W-:-:S02]  /*13f50*/  UMOV UR10, UR14 ;  /* 0x0000000e000a7c82 */ /* 0x000fc40008000000 */
[----:B------:R3:W-:Y:S02]  /*13f60*/  UTMALDG.4D [UR8], [UR4], desc[UR6] ;  /* 0x00000608040075b4 */ /* 0x0007e40008019000 */
[----:B---3--:R-:W-:Y:S01]  /*13f70*/  NOP ;  /* 0x0000000000007918 */ /* 0x008fe20000000000 */
.L_x_4935:
[----:B----4-:R-:W3:Y:S04]  /*13f80*/  LDL R0, [R1] ;  /* 0x0000000001007983 */ /* 0x010ee80000100800 */
[----:B------:R-:W4:Y:S01]  /*13f90*/  LDL.LU R3, [R1+0x34] ;  /* 0x0000340001037983 */ /* 0x000f220000300800 */
[----:B------:R-:W-:Y:S05]  /*13fa0*/  WARPSYNC.ALL ;  /* 0x0000000000007948 */ /* 0x000fea0003800000 */
[----:B------:R-:W-:Y:S01]  /*13fb0*/  ULDC.64 UR4, c[0x0][0x298] ;  /* 0x0000a60000047ab9 */ /* 0x000fe20000000a00 */
[----:B------:R-:W-:Y:S01]  /*13fc0*/  BSSY B6, `(.L_x_4940) ;  /* 0x000001c000067945 */ /* 0x000fe20003800000 */
[----:B------:R-:W-:Y:S01]  /*13fd0*/  BAR.SYNC.DEFER_BLOCKING 0x8, 0x180 ;  /* 0x0206000000007b1d */ /* 0x000fe20000010000 */
[----:B---3--:R-:W-:Y:S01]  /*13fe0*/  VIADD R0, R0, 0x12400 ;  /* 0x0001240000007836 */ /* 0x008fe20000000000 */
[----:B----4-:R-:W-:Y:S01]  /*13ff0*/  SHF.R.S32.HI R2, RZ, 0x1f, R3 ;  /* 0x0000001fff027819 */ /* 0x010fe20000011403 */
[----:B------:R-:W-:-:S03]  /*14000*/  IMAD.WIDE.U32 R4, R3, UR4, RZ ;  /* 0x0000000403047c25 */ /* 0x000fc6000f8e00ff */
[----:B------:R-:W-:Y:S01]  /*14010*/  LOP3.LUT P0, RZ, R0, 0x3ff, RZ, 0xc0, !PT ;  /* 0x000003ff00ff7812 */ /* 0x000fe2000780c0ff */
[----:B------:R-:W-:Y:S01]  /*14020*/  IMAD R2, R2, UR4, RZ ;  /* 0x0000000402027c24 */ /* 0x000fe2000f8e02ff */
[----:B------:R3:W-:Y:S03]  /*14030*/  STL.64 [R1+0x40], R4 ;  /* 0x0000400401007387 */ /* 0x0007e60000100a00 */
[----:B------:R-:W-:-:S04]  /*14040*/  IMAD R2, R3, UR5, R2 ;  /* 0x0000000503027c24 */ /* 0x000fc8000f8e0202 */
[----:B------:R-:W-:-:S05]  /*14050*/  IMAD.IADD R0, R5, 0x1, R2 ;  /* 0x0000000105007824 */ /* 0x000fca00078e0202 */
[----:B------:R3:W-:Y:S01]  /*14060*/  STL [R1+0x34], R0 ;  /* 0x0000340001007387 */ /* 0x0007e20000100800 */
[----:B------:R-:W-:Y:S05]  /*14070*/  @!P0 BRA `(.L_x_4941) ;  /* 0x0000000000408947 */ /* 0x000fea0003800000 */
[----:B------:R-:W-:Y:S01]  /*14080*/  MOV R2, 0x0 ;  /* 0x0000000000027802 */ /* 0x000fe20000000f00 */
[----:B------:R-:W-:Y:S01]  /*14090*/  ULDC.64 UR6, c[0x4][0x1b8] ;  /* 0x01006e0000067ab9 */ /* 0x000fe20000000a00 */
[----:B------:R-:W-:Y:S01]  /*140a0*/  ULDC.64 UR8, c[0x4][0x1c0] ;  /* 0x0100700000087ab9 */ /* 0x000fe20000000a00 */
[----:B------:R-:W-:Y:S01]  /*140b0*/  ULDC.64 UR4, c[0x4][0xe8] ;  /* 0x01003a0000047ab9 */ /* 0x000fe20000000a00 */
[----:B---3--:R-:W-:Y:S02]  /*140c0*/  IMAD.U32 R4, RZ, RZ, UR6 ;  /* 0x00000006ff047e24 */ /* 0x008fe4000f8e00ff */
        /* <DEDUP_REMOVED lines=11> */
.L_x_4941:
[----:B------:R-:W-:Y:S05]  /*14180*/  BSYNC B6 ;  /* 0x0000000000067941 */ /* 0x000fea0003800000 */
.L_x_4940:
[----:B---3--:R-:W3:Y:S01]  /*14190*/  LDL.LU R0, [R1+0x34] ;  /* 0x0000340001007983 */ /* 0x008ee20000300800 */
[----:B--2---:R-:W2:Y:S01]  /*141a0*/  LDC R7, c[0x0][0x448] ;  /* 0x00011200ff077b82 */ /* 0x004ea20000000800 */
[----:B------:R-:W-:Y:S01]  /*141b0*/  ULDC.64 UR4, c[0x0][0x2d8] ;  /* 0x0000b60000047ab9 */ /* 0x000fe20000000a00 */
[----:B------:R-:W-:Y:S01]  /*141c0*/  ULDC.64 UR6, c[0x0][0x280] ;  /* 0x0000a00000067ab9 */ /* 0x000fe20000000a00 */
[----:B------:R-:W3:Y:S04]  /*141d0*/  LDL.LU.64 R2, [R1+0x40] ;  /* 0x0000400001027983 */ /* 0x000ee80000300a00 */
[----:B01----:R-:W4:Y:S01]  /*141e0*/  LDL R9, [R1+0x2c] ;  /* 0x00002c0001097983 */ /* 0x003f220000100800 */
[----:B------:R-:W0:Y:S01]  /*141f0*/  S2R R5, SR_TID.X ;  /* 0x0000000000057919 */ /* 0x000e220000002100 */
[----:B------:R-:W1:Y:S01]  /*14200*/  S2R R6, SR_TID.X ;  /* 0x0000000000067919 */ /* 0x000e620000002100 */
[----:B------:R-:W1:Y:S01]  /*14210*/  S2R R10, SR_TID.X ;  /* 0x00000000000a7919 */ /* 0x000e620000002100 */
[----:B0-----:R-:W-:-:S04]  /*14220*/  LOP3.LUT R5, R5, 0x7f, RZ, 0xc0, !PT ;  /* 0x0000007f05057812 */ /* 0x001fc800078ec0ff */
[----:B------:R-:W-:Y:S01]  /*14230*/  SHF.R.U32.HI R5, RZ, 0x3, R5 ;  /* 0x00000003ff057819 */ /* 0x000fe20000011605 */
[----:B-1----:R-:W-:-:S05]  /*14240*/  IMAD.SHL.U32 R8, R6, 0x10, RZ ;  /* 0x0000001006087824 */ /* 0x002fca00078e00ff */
[----:B------:R-:W-:Y:S01]  /*14250*/  LOP3.LUT R8, R5, 0x70, R8, 0xf8, !PT ;  /* 0x0000007005087812 */ /* 0x000fe200078ef808 */
[----:B------:R-:W-:-:S05]  /*14260*/  IMAD.SHL.U32 R10, R10, 0x8, RZ ;  /* 0x000000080a0a7824 */ /* 0x000fca00078e00ff */
[----:B------:R-:W-:-:S04]  /*14270*/  LOP3.LUT R10, R10, 0x38, RZ, 0xc0, !PT ;  /* 0x000000380a0a7812 */ /* 0x000fc800078ec0ff */
[C---:B------:R-:W-:Y:S02]  /*14280*/  LOP3.LUT R11, R10.reuse, 0x40, RZ, 0xfc, !PT ;  /* 0x000000400a0b7812 */ /* 0x040fe400078efcff */
[----:B------:R-:W-:Y:S01]  /*14290*/  LOP3.LUT R10, R10, 0x80, RZ, 0xfc, !PT ;  /* 0x000000800a0a7812 */ /* 0x000fe200078efcff */
[----:B---3--:R-:W-:Y:S01]  /*142a0*/  IMAD.MOV.U32 R3, RZ, RZ, R0 ;  /* 0x000000ffff037224 */ /* 0x008fe200078e0000 */
[----:B------:R-:W-:-:S05]  /*142b0*/  SHF.R.S32.HI R0, RZ, 0x1f, R18 ;  /* 0x0000001fff007819 */ /* 0x000fca0000011412 */
[----:B------:R-:W-:Y:S02]  /*142c0*/  IMAD R0, R0, UR4, RZ ;  /* 0x0000000400007c24 */ /* 0x000fe4000f8e02ff */
[----:B------:R-:W-:-:S04]  /*142d0*/  IMAD.WIDE.U32 R2, R18, UR4, R2 ;  /* 0x0000000412027c25 */ /* 0x000fc8000f8e0002 */
[----:B------:R-:W-:Y:S01]  /*142e0*/  IMAD R0, R18, UR5, R0 ;  /* 0x0000000512007c24 */ /* 0x000fe2000f8e0200 */
[----:B------:R-:W-:Y:S02]  /*142f0*/  ULDC.64 UR4, c[0x0][0xa00] ;  /* 0x0002800000047ab9 */ /* 0x000fe40000000a00 */
[----:B------:R-:W-:Y:S01]  /*14300*/  ISETP.NE.U32.AND P0, PT, RZ, UR4, PT ;  /* 0x00000004ff007c0c */ /* 0x000fe2000bf05070 */
[----:B------:R-:W-:Y:S01]  /*14310*/  IMAD.IADD R3, R3, 0x1, R0 ;  /* 0x0000000103037824 */ /* 0x000fe200078e0200 */
[----:B------:R-:W-:Y:S02]  /*14320*/  SHF.R.S32.HI R0, RZ, 0x1f, R19 ;  /* 0x0000001fff007819 */ /* 0x000fe40000011413 */
[----:B------:R-:W-:Y:S01]  /*14330*/  ISETP.NE.AND.EX P0, PT, RZ, UR5, PT, P0 ;  /* 0x00000005ff007c0c */ /* 0x000fe2000bf05300 */
[----:B------:R-:W-:-:S03]  /*14340*/  ULDC.64 UR4, c[0x0][0x2e0] ;  /* 0x0000b80000047ab9 */ /* 0x000fc60000000a00 */
[----:B------:R-:W-:Y:S02]  /*14350*/  SEL R4, R0, RZ, !P0 ;  /* 0x000000ff00047207 */ /* 0x000fe40004000000 */
[----:B------:R-:W-:Y:S02]  /*14360*/  SEL R0, R19, RZ, !P0 ;  /* 0x000000ff13007207 */ /* 0x000fe40004000000 */
[----:B--2---:R-:W-:Y:S01]  /*14370*/  ISETP.NE.AND P0, PT, R7, 0x1, PT ;  /* 0x000000010700780c */ /* 0x004fe20003f05270 */
[----:B------:R-:W-:-:S12]  /*14380*/  IMAD R4, R4, UR4, RZ ;  /* 0x0000000404047c24 */ /* 0x000fd8000f8e02ff */
[----:B------:R-:W0:Y:S08]  /*14390*/  @P0 LDC R5, c[0x0][0x44c] ;  /* 0x00011300ff050b82 */ /* 0x000e300000000800 */
[----:B------:R-:W1:Y:S01]  /*143a0*/  @P0 LDC R6, c[0x0][0x450] ;  /* 0x00011400ff060b82 */ /* 0x000e620000000800 */
[----:B------:R-:W-:-:S04]  /*143b0*/  IMAD.WIDE.U32 R2, R0, UR4, R2 ;  /* 0x0000000400027c25 */ /* 0x000fc8000f8e0002 */
[----:B------:R-:W-:Y:S01]  /*143c0*/  IMAD R0, R0, UR5, R4 ;  /* 0x0000000500007c24 */ /* 0x000fe2000f8e0204 */
[----:B------:R-:W-:-:S03]  /*143d0*/  ULDC.64 UR4, c[0x0][0x2d0] ;  /* 0x0000b40000047ab9 */ /* 0x000fc60000000a00 */
[----:B------:R-:W-:Y:S02]  /*143e0*/  IMAD.IADD R3, R3, 0x1, R0 ;  /* 0x0000000103037824 */ /* 0x000fe400078e0200 */
[----:B----4-:R-:W-:-:S04]  /*143f0*/  IMAD.IADD R0, R8, 0x1, R9 ;  /* 0x0000000108007824 */ /* 0x010fc800078e0209 */
        /* <DEDUP_REMOVED lines=15> */
[----:B------:R-:W-:Y:S02]  /*144f0*/  ISETP.GE.AND P0, PT, R10, UR4, PT ;  /* 0x000000040a007c0c */ /* 0x000fe4000bf06270 */
[----:B------:R0:W5:Y:S01]  /*14500*/  LDL R10, [R1+0x1c] ;  /* 0x00001c00010a7983 */ /* 0x0001620000100800 */
[----:B------:R-:W1:Y:S01]  /*14510*/  S2R R5, SR_TID.X ;  /* 0x0000000000057919 */ /* 0x000e620000002100 */
[----:B------:R-:W-:Y:S01]  /*14520*/  IMAD R0, R0, UR5, R4 ;  /* 0x0000000500007c24 */ /* 0x000fe2000f8e0204 */
[----:B------:R-:W-:-:S03]  /*14530*/  LEA R4, P3, R2, UR6, 0x1 ;  /* 0x0000000602047c11 */ /* 0x000fc6000f8608ff */
[----:B------:R-:W-:Y:S01]  /*14540*/  IMAD.IADD R0, R3, 0x1, R0 ;  /* 0x0000000103007824 */ /* 0x000fe200078e0200 */
[----:B------:R-:W-:-:S04]  /*14550*/  ISETP.GE.AND P1, PT, R11, UR4, PT ;  /* 0x000000040b007c0c */ /* 0x000fc8000bf26270 */
[----:B------:R-:W-:Y:S01]  /*14560*/  LEA.HI.X R3, R2, UR7, R0, 0x1, P3 ;  /* 0x0000000702037c11 */ /* 0x000fe200098f0c00 */
[----:B-1----:R-:W-:-:S05]  /*14570*/  IMAD.SHL.U32 R8, R5, 0x8, RZ ;  /* 0x0000000805087824 */ /* 0x002fca00078e00ff */
[----:B------:R-:W-:-:S04]  /*14580*/  LOP3.LUT R8, R8, 0x38, RZ, 0xc0, !PT ;  /* 0x0000003808087812 */ /* 0x000fc800078ec0ff */
[----:B------:R-:W-:Y:S01]  /*14590*/  ISETP.GE.AND P2, PT, R8, UR4, PT ;  /* 0x0000000408007c0c */ /* 0x000fe2000bf46270 */
[----:B------:R-:W-:-:S03]  /*145a0*/  UMOV UR4, 0xffffffff ;  /* 0xffffffff00047882 */ /* 0x000fc60000000000 */
[----:B0-----:R-:W-:Y:S09]  /*145b0*/  BRA.DIV UR4, `(.L_x_4942) ;  /* 0x0000004a04787947 */ /* 0x001ff2000b800000 */
[----:B------:R-:W0:Y:S01]  /*145c0*/  S2R R5, SR_TID.X ;  /* 0x0000000000057919 */ /* 0x000e220000002100 */
[----:B------:R-:W2:Y:S01]  /*145d0*/  LDL.LU R8, [R1+0x2c] ;  /* 0x00002c0001087983 */ /* 0x000ea20000300800 */
[----:B0-----:R-:W-:-:S04]  /*145e0*/  LOP3.LUT R5, R5, 0x7f, RZ, 0xc0, !PT ;  /* 0x0000007f05057812 */ /* 0x001fc800078ec0ff */
[----:B------:R-:W-:Y:S02]  /*145f0*/  SHF.R.U32.HI R6, RZ, 0x3, R5 ;  /* 0x00000003ff067819 */ /* 0x000fe40000011605 */
[----:B------:R-:W3:Y:S04]  /*14600*/  LDL.LU R5, [R1+0x30] ;  /* 0x0000300001057983 */ /* 0x000ee80000300800 */
[----:B------:R-:W-:Y:S01]  /*14610*/  SHFL.IDX PT, R9, R3, 0x1, 0x181f ;  /* 0x00381f0003097f89 */ /* 0x000fe200000e0000 */
[----:B------:R-:W-:Y:S01]  /*14620*/  ULDC.64 UR4, c[0x0][0x208] ;  /* 0x0000820000047ab9 */ /* 0x000fe20000000a00 */
[----:B--2---:R-:W-:Y:S02]  /*14630*/  IMAD.IADD R0, R6, 0x1, R8 ;  /* 0x0000000106007824 */ /* 0x004fe400078e0208 */
[----:B------:R-:W0:Y:S01]  /*14640*/  S2R R6, SR_TID.X ;  /* 0x0000000000067919 */ /* 0x000e220000002100 */
[----:B---3--:R-:W-:-:S02]  /*14650*/  IMAD R2, R5, R7, RZ ;  /* 0x0000000705027224 */ /* 0x008fc400078e02ff */
[----:B------:R-:W1:Y:S01]  /*14660*/  SHFL.IDX PT, R7, R4, RZ, 0x181f ;  /* 0x00181fff04077589 */ /* 0x000e6200000e0000 */
[----:B0-----:R-:W-:-:S03]  /*14670*/  IMAD.SHL.U32 R11, R6, 0x8, RZ ;  /* 0x00000008060b7824 */ /* 0x001fc600078e00ff */
[----:B------:R-:W0:Y:S01]  /*14680*/  SHFL.IDX PT, R6, R3, RZ, 0x181f ;  /* 0x00181fff03067589 */ /* 0x000e2200000e0000 */
[C---:B------:R-:W-:Y:S01]  /*14690*/  VIADD R5, R0.reuse, 0x10 ;  /* 0x0000001000057836 */ /* 0x040fe20000000000 */
[----:B------:R-:W-:-:S04]  /*146a0*/  ISETP.GE.AND P4, PT, R0, R2, PT ;  /* 0x000000020000720c */ /* 0x000fc80003f86270 */
[----:B------:R-:W-:Y:S02]  /*146b0*/  ISETP.GE.AND P3, PT, R5, R2, PT ;  /* 0x000000020500720c */ /* 0x000fe40003f66270 */
[----:B------:R-:W2:Y:S01]  /*146c0*/  SHFL.IDX PT, R5, R4, 0x1, 0x181f ;  /* 0x00381f0004057f89 */ /* 0x000ea200000e0000 */
[----:B------:R-:W-:-:S06]  /*146d0*/  LOP3.LUT R11, R11, 0x38, RZ, 0xc0, !PT ;  /* 0x000000380b0b7812 */ /* 0x000fcc00078ec0ff */
[----:B-1----:R-:W-:-:S05]  /*146e0*/  @!P4 LEA R7, P5, R11, R7, 0x1 ;  /* 0x000000070b07c211 */ /* 0x002fca00078a08ff */
[----:B0-----:R-:W-:-:S05]  /*146f0*/  @!P4 IMAD.X R6, RZ, RZ, R6, P5 ;  /* 0x000000ffff06c224 */ /* 0x001fca00028e0606 */
[----:B------:R-:W-:-:S04]  /*14700*/  @!P4 LOP3.LUT R7, R7, R6, RZ, 0x3c, !PT ;  /* 0x000000060707c212 */ /* 0x000fc800078e3cff */
[----:B------:R-:W-:Y:S02]  /*14710*/  @!P4 LOP3.LUT R6, R7, R6, RZ, 0x3c, !PT ;  /* 0x000000060706c212 */ /* 0x000fe400078e3cff */
[----:B--2---:R-:W-:Y:S02]  /*14720*/  @!P3 LEA R8, P5, R11, R5, 0x1 ;  /* 0x000000050b08b211 */ /* 0x004fe400078a08ff */
[----:B------:R-:W-:-:S03]  /*14730*/  @!P4 LOP3.LUT R7, R7, R6, RZ, 0x3c, !PT ;  /* 0x000000060707c212 */ /* 0x000fc600078e3cff */
[----:B------:R-:W-:Y:S02]  /*14740*/  @!P3 IMAD.X R5, RZ, RZ, R9, P5 ;  /* 0x000000ffff05b224 */ /* 0x000fe400028e0609 */
[----:B-----5:R-:W-:Y:S04]  /*14750*/  @!P4 LDGSTS.E.BYPASS.LTC128B.128 [R10+0x12400], desc[UR4][R6.64], !P2 ;  /* 0x12400000060acfae */ /* 0x020fe8000d101d44 */
[----:B------:R-:W-:Y:S04]  /*14760*/  @!P4 LDGSTS.E.BYPASS.LTC128B.128 [R10+0x16400], desc[UR4][R6.64+0x80], !P1 ;  /* 0x16400080060acfae */ /* 0x000fe8000c901d44 */
[----:B------:R0:W-:Y:S02]  /*14770*/  @!P4 LDGSTS.E.BYPASS.LTC128B.128 [R10+0x1a400], desc[UR4][R6.64+0x100], !P0 ;  /* 0x1a400100060acfae */ /* 0x0001e4000c101d44 */
[----:B0-----:R-:W-:-:S02]  /*14780*/  @!P3 IMAD.MOV.U32 R6, RZ, RZ, R8 ;  /* 0x000000ffff06b224 */ /* 0x001fc400078e0008 */
[----:B------:R-:W-:Y:S02]  /*14790*/  @!P3 IMAD.MOV.U32 R7, RZ, RZ, R5 ;  /* 0x000000ffff07b224 */ /* 0x000fe400078e0005 */
[----:B------:R-:W-:-:S03]  /*147a0*/  VIADD R5, R0, 0x20 ;  /* 0x0000002000057836 */ /* 0x000fc60000000000 */
[----:B------:R-:W-:Y:S04]  /*147b0*/  @!P3 LDGSTS.E.BYPASS.LTC128B.128 [R10+0x12c00], desc[UR4][R6.64], !P2 ;  /* 0x12c00000060abfae */ /* 0x000fe8000d101d44 */
[----:B------:R-:W-:Y:S04]  /*147c0*/  @!P3 LDGSTS.E.BYPASS.LTC128B.128 [R10+0x16c00], desc[UR4][R6.64+0x80], !P1 ;  /* 0x16c00080060abfae */ /* 0x000fe8000c901d44 */
[----:B------:R0:W-:Y:S01]  /*147d0*/  @!P3 LDGSTS.E.BYPASS.LTC128B.128 [R10+0x1ac00], desc[UR4][R6.64+0x100], !P0 ;  /* 0x1ac00100060abfae */ /* 0x0001e2000c101d44 */
[----:B------:R-:W-:-:S03]  /*147e0*/  ISETP.GE.AND P3, PT, R5, R2, PT ;  /* 0x000000020500720c */ /* 0x000fc60003f66270 */
[----:B------:R-:W1:Y:S04]  /*147f0*/  SHFL.IDX PT, R5, R4, 0x2, 0x181f ;  /* 0x00581f0004057f89 */ /* 0x000e6800000e0000 */
[----:B------:R-:W0:Y:S06]  /*14800*/  SHFL.IDX PT, R8, R3, 0x2, 0x181f ;  /* 0x00581f0003087f89 */ /* 0x000e2c00000e0000 */
        /* <DEDUP_REMOVED lines=38> */
[----:B------:R-:W-:Y:S02]  /*14a70*/  @!P3 LDGSTS.E.BYPASS.LTC128B.128 [R10+0x14c00], desc[UR4][R6.64], !P2 ;  /* 0x14c00000060abfae */ /* 0x000fe4000d101d44 */
[----:B------:R-:W-:Y:S02]  /*14a80*/  ISETP.GE.AND P4, PT, R5, R2, PT ;  /* 0x000000020500720c */ /* 0x000fe40003f86270 */
[----:B------:R-:W0:Y:S04]  /*14a90*/  SHFL.IDX PT, R5, R4, 0x6, 0x181f ;  /* 0x00d81f0004057f89 */ /* 0x000e2800000e0000 */
[----:B------:R-:W-:Y:S04]  /*14aa0*/  @!P3 LDGSTS.E.BYPASS.LTC128B.128 [R10+0x18c00], desc[UR4][R6.64+0x80], !P1 ;  /* 0x18c00080060abfae */ /* 0x000fe8000c901d44 */
[----:B------:R1:W-:Y:S04]  /*14ab0*/  @!P3 LDGSTS.E.BYPASS.LTC128B.128 [R10+0x1cc00], desc[UR4][R6.64+0x100], !P0 ;  /* 0x1cc00100060abfae */ /* 0x0003e8000c101d44 */
[----:B-1----:R-:W1:Y:S01]  /*14ac0*/  SHFL.IDX PT, R6, R3, 0x6, 0x181f ;  /* 0x00d81f0003067f89 */ /* 0x002e6200000e0000 */
[----:B0-----:R-:W-:-:S03]  /*14ad0*/  @!P4 LEA R5, P3, R11, R5, 0x1 ;  /* 0x000000050b05c211 */ /* 0x001fc600078608ff */
[----:B------:R-:W0:Y:S04]  /*14ae0*/  SHFL.IDX PT, R3, R3, 0x7, 0x181f ;  /* 0x00f81f0003037f89 */ /* 0x000e2800000e0000 */
[----:B------:R-:W2:Y:S01]  /*14af0*/  SHFL.IDX PT, R4, R4, 0x7, 0x181f ;  /* 0x00f81f0004047f89 */ /* 0x000ea200000e0000 */
[----:B-1----:R-:W-:-:S04]  /*14b00*/  @!P4 IMAD.X R6, RZ, RZ, R6, P3 ;  /* 0x000000ffff06c224 */ /* 0x002fc800018e0606 */
[----:B------:R-:W-:Y:S02]  /*14b10*/  @!P4 IMAD.MOV.U32 R7, RZ, RZ, R6 ;  /* 0x000000ffff07c224 */ /* 0x000fe400078e0006 */
[----:B------:R-:W-:-:S05]  /*14b20*/  @!P4 IMAD.MOV.U32 R6, RZ, RZ, R5 ;  /* 0x000000ffff06c224 */ /* 0x000fca00078e0005 */
[----:B------:R1:W-:Y:S04]  /*14b30*/  @!P4 LDGSTS.E.BYPASS.LTC128B.128 [R10+0x15400], desc[UR4][R6.64], !P2 ;  /* 0x15400000060acfae */ /* 0x0003e8000d101d44 */
[----:B------:R1:W-:Y:S04]  /*14b40*/  @!P4 LDGSTS.E.BYPASS.LTC128B.128 [R10+0x19400], desc[UR4][R6.64+0x80], !P1 ;  /* 0x19400080060acfae */ /* 0x0003e8000c901d44 */
[----:B0-2---:R1:W-:Y:S02]  /*14b50*/  @!P4 LDGSTS.E.BYPASS.LTC128B.128 [R10+0x1d400], desc[UR4][R6.64+0x100], !P0 ;  /* 0x1d400100060acfae */ /* 0x0053e4000c101d44 */
.L_x_5065:
[----:B------:R-:W-:Y:S01]  /*14b60*/  VIADD R0, R0, 0x70 ;  /* 0x0000007000007836 */ /* 0x000fe20000000000 */
[----:B------:R-:W-:Y:S04]  /*14b70*/  BSSY B0, `(.L_x_4943) ;  /* 0x000000f000007945 */ /* 0x000fe80003800000 */
[----:B------:R-:W-:-:S13]  /*14b80*/  ISETP.GE.AND P3, PT, R0, R2, PT ;  /* 0x000000020000720c */ /* 0x000fda0003f66270 */
[----:B------:R-:W-:Y:S05]  /*14b90*/  @P3 BRA `(.L_x_4944) ;  /* 0x0000000000303947 */ /* 0x000fea0003800000 */
[----:B------:R-:W0:Y:S01]  /*14ba0*/  S2R R5, SR_TID.X ;  /* 0x0000000000057919 */ /* 0x000e220000002100 */
[----:B------:R-:W-:Y:S01]  /*14bb0*/  ULDC.64 UR4, c[0x0][0x208] ;  /* 0x0000820000047ab9 */ /* 0x000fe20000000a00 */
[----:B0-----:R-:W-:-:S05]  /*14bc0*/  IMAD.SHL.U32 R5, R5, 0x8, RZ ;  /* 0x0000000805057824 */ /* 0x001fca00078e00ff */
        /* <DEDUP_REMOVED lines=9> */
.L_x_4944:
[----:B------:R-:W-:Y:S05]  /*14c60*/  BSYNC B0 ;  /* 0x0000000000007941 */ /* 0x000fea0003800000 */
.L_x_4943:
[----:B01----:R-:W2:Y:S01]  /*14c70*/  LDL R10, [R1] ;  /* 0x00000000010a7983 */ /* 0x003ea20000100800 */
[----:B------:R-:W-:Y:S01]  /*14c80*/  PLOP3.LUT P0, PT, PT, PT, PT, 0x80, 0x0 ;  /* 0x000000000000781c */ /* 0x000fe20003f0f070 */
[----:B------:R-:W-:Y:S01]  /*14c90*/  NOP ;  /* 0x0000000000007918 */ /* 0x000fe20000000000 */
[----:B--2---:R-:W-:-:S11]  /*14ca0*/  VIADD R10, R10, 0x30800 ;  /* 0x000308000a0a7836 */ /* 0x004fd60000000000 */
.L_x_4945:
        /* <DEDUP_REMOVED lines=19> */
.L_x_5066:
[----:B------:R-:W-:Y:S05]  /*14de0*/  BSYNC B0 ;  /* 0x0000000000007941 */ /* 0x000fea0003800000 */
.L_x_4946:
        /* <DEDUP_REMOVED lines=50> */
.L_x_4954:
[----:B------:R-:W2:Y:S01]  /*15110*/  LDL R2, [R1] ;  /* 0x0000000001027983 */ /* 0x000ea20000100800 */
[----:B------:R-:W-:Y:S01]  /*15120*/  BSSY B3, `(.L_x_4955) ;  /* 0x0000005000037945 */ /* 0x000fe20003800000 */
[----:B--2---:R-:W-:Y:S01]  /*15130*/  IMAD R3, R7, 0x8, R2 ;  /* 0x0000000807037824 */ /* 0x004fe200078e0202 */
[----:B------:R-:W-:-:S04]  /*15140*/  SHF.L.U32 R2, R9, 0x1f, RZ ;  /* 0x0000001f09027819 */ /* 0x000fc800000006ff */
[----:B------:R-:W1:Y:S02]  /*15150*/  SYNCS.PHASECHK.TRANS64.TRYWAIT P0, [R3+URZ+0x30840], R2 ;  /* 0x03084002030075a7 */ /* 0x000e64000800017f */
[----:B-1----:R-:W-:Y:S05]  /*15160*/  @!P0 BRA `(.L_x_4956) ;  /* 0x00000048009c8947 */ /* 0x002fea0003800000 */
.L_x_5067:
[----:B------:R-:W-:Y:S05]  /*15170*/  BSYNC B3 ;  /* 0x0000000000037941 */ /* 0x000fea0003800000 */
.L_x_4955:
        /* <DEDUP_REMOVED lines=12> */
.L_x_4958:
[----:B------:R-:W-:Y:S05]  /*15240*/  BSYNC B3 ;  /* 0x0000000000037941 */ /* 0x000fea0003800000 */
.L_x_4957:
        /* <DEDUP_REMOVED lines=13> */
.L_x_4959:
        /* <DEDUP_REMOVED lines=16> */
.L_x_4960:
        /* <DEDUP_REMOVED lines=16> */
.L_x_4961:
        /* <DEDUP_REMOVED lines=17> */
.L_x_5068:
[----:B------:R-:W-:Y:S05]  /*15630*/  BSYNC B3 ;  /* 0x0000000000037941 */ /* 0x000fea0003800000 */
.L_x_4962:
        /* <DEDUP_REMOVED lines=14> */
.L_x_4965:
[----:B------:R-:W-:Y:S05]  /*15720*/  BSYNC B3 ;  /* 0x0000000000037941 */ /* 0x000fea0003800000 */
.L_x_4964:
        /* <DEDUP_REMOVED lines=15> */
.L_x_4966:
        /* <DEDUP_REMOVED lines=15> */
.L_x_4967:
        /* <DEDUP_REMOVED lines=15> */
.L_x_4968:
        /* <DEDUP_REMOVED lines=12> */
.L_x_4953:
[----:B------:R-:W-:Y:S05]  /*15ac0*/  BSYNC B1 ;  /* 0x0000000000017941 */ /* 0x000fea0003800000 */
.L_x_4952:
[----:B0-----:R-:W2:Y:S04]  /*15ad0*/  LDL R0, [R1+0x28] ;  /* 0x0000280001007983 */ /* 0x001ea80000100800 */
[----:B------:R0:W-:Y:S04]  /*15ae0*/  STL [R1+0x4], R7 ;  /* 0x0000040701007387 */ /* 0x0001e80000100800 */
[----:B------:R0:W-:Y:S02]  /*15af0*/  STL [R1+0x10], R9 ;  /* 0x0000100901007387 */ /* 0x0001e40000100800 */
[----:B0-2---:R-:W-:-:S07]  /*15b00*/  VIADD R0, R0, 0xfffffffd ;  /* 0xfffffffd00007836 */ /* 0x005fce0000000000 */
.L_x_4951:
[----:B------:R-:W-:Y:S05]  /*15b10*/  BSYNC B2 ;  /* 0x0000000000027941 */ /* 0x000fea0003800000 */
.L_x_4950:
[----:B------:R-:W2:Y:S01]  /*15b20*/  LDL.LU R2, [R1+0x28] ;  /* 0x0000280001027983 */ /* 0x000ea20000300800 */
[----:B------:R-:W-:Y:S01]  /*15b30*/  VIADD R8, R8, 0xfffffffe ;  /* 0xfffffffe08087836 */ /* 0x000fe20000000000 */
[----:B--2---:R-:W-:-:S04]  /*15b40*/  LOP3.LUT R2, RZ, R2, RZ, 0x33, !PT ;  /* 0x00000002ff027212 */ /* 0x004fc800078e33ff */
[----:B------:R-:W-:-:S13]  /*15b50*/  ISETP.NE.AND P0, PT, R8, R2, PT ;  /* 0x000000020800720c */ /* 0x000fda0003f05270 */
[----:B------:R-:W-:Y:S05]  /*15b60*/  @!P0 BRA `(.L_x_4949) ;  /* 0x0000001400f88947 */ /* 0x000fea0003800000 */
[----:B------:R-:W-:-:S07]  /*15b70*/  IMAD.MOV.U32 R9, RZ, RZ, R17 ;  /* 0x000000ffff097224 */ /* 0x000fce00078e0011 */
.L_x_5003:
        /* <DEDUP_REMOVED lines=37> */
.L_x_4971:
[----:B------:R-:W2:Y:S01]  /*15dd0*/  LDL R2, [R1] ;  /* 0x0000000001027983 */ /* 0x000ea20000100800 */
[----:B------:R-:W-:Y:S01]  /*15de0*/  BSSY B2, `(.L_x_4972) ;  /* 0x0000005000027945 */ /* 0x000fe20003800000 */
[----:B--2---:R-:W-:Y:S01]  /*15df0*/  IMAD R3, R4, 0x8, R2 ;  /* 0x0000000804037824 */ /* 0x004fe200078e0202 */
[----:B------:R-:W-:-:S04]  /*15e00*/  SHF.L.U32 R2, R5, 0x1f, RZ ;  /* 0x0000001f05027819 */ /* 0x000fc800000006ff */
[----:B------:R-:W1:Y:S02]  /*15e10*/  SYNCS.PHASECHK.TRANS64.TRYWAIT P0, [R3+URZ+0x30840], R2 ;  /* 0x03084002030075a7 */ /* 0x000e64000800017f */
[----:B-1----:R-:W-:Y:S05]  /*15e20*/  @!P0 BRA `(.L_x_4973) ;  /* 0x0000003c00948947 */ /* 0x002fea0003800000 */
.L_x_5069:
[----:B------:R-:W-:Y:S05]  /*15e30*/  BSYNC B2 ;  /* 0x0000000000027941 */ /* 0x000fea0003800000 */
.L_x_4972:
        /* <DEDUP_REMOVED lines=12> */
.L_x_4975:
[----:B------:R-:W-:Y:S05]  /*15f00*/  BSYNC B2 ;  /* 0x0000000000027941 */ /* 0x000fea0003800000 */
.L_x_4974:
        /* <DEDUP_REMOVED lines=13> */
.L_x_4976:
        /* <DEDUP_REMOVED lines=16> */
.L_x_4977:
        /* <DEDUP_REMOVED lines=16> */
.L_x_4978:
        /* <DEDUP_REMOVED lines=17> */
.L_x_5070:
[----:B------:R-:W-:Y:S05]  /*162f0*/  BSYNC B2 ;  /* 0x0000000000027941 */ /* 0x000fea0003800000 */
.L_x_4979:
        /* <DEDUP_REMOVED lines=11> */
.L_x_4982:
[----:B------:R-:W-:Y:S05]  /*163b0*/  BSYNC B2 ;  /* 0x0000000000027941 */ /* 0x000fea0003800000 */
.L_x_4981:
        /* <DEDUP_REMOVED lines=14> */
.L_x_4983:
        /* <DEDUP_REMOVED lines=15> */
.L_x_4984:
        /* <DEDUP_REMOVED lines=15> */
.L_x_4985:
        /* <DEDUP_REMOVED lines=12> */
.L_x_4970:
[----:B------:R-:W-:Y:S05]  /*16740*/  BSYNC B1 ;  /* 0x0000000000017941 */ /* 0x000fea0003800000 */
.L_x_4969:
        /* <DEDUP_REMOVED lines=37> */
.L_x_4988:
[----:B------:R-:W3:Y:S01]  /*169a0*/  LDL R2, [R1] ;  /* 0x0000000001027983 */ /* 0x000ee20000100800 */
[----:B------:R-:W-:Y:S01]  /*169b0*/  SHF.L.U32 R3, R11, 0x1f, RZ ;  /* 0x0000001f0b037819 */ /* 0x000fe200000006ff */
[----:B------:R-:W-:Y:S01]  /*169c0*/  BSSY B2, `(.L_x_4989) ;  /* 0x0000004000027945 */ /* 0x000fe20003800000 */
[----:B---3--:R-:W-:-:S04]  /*169d0*/  IMAD R2, R12, 0x8, R2 ;  /* 0x000000080c027824 */ /* 0x008fc800078e0202 */
[----:B------:R-:W3:Y:S02]  /*169e0*/  SYNCS.PHASECHK.TRANS64.TRYWAIT P0, [R2+URZ+0x30840], R3 ;  /* 0x03084003020075a7 */ /* 0x000ee4000800017f */
[----:B---3--:R-:W-:Y:S05]  /*169f0*/  @!P0 BRA `(.L_x_4990) ;  /* 0x0000003000c88947 */ /* 0x008fea0003800000 */
.L_x_5071:
[----:B------:R-:W-:Y:S05]  /*16a00*/  BSYNC B2 ;  /* 0x0000000000027941 */ /* 0x000fea0003800000 */
.L_x_4989:
        /* <DEDUP_REMOVED lines=12> */
.L_x_4992:
[----:B------:R-:W-:Y:S05]  /*16ad0*/  BSYNC B2 ;  /* 0x0000000000027941 */ /* 0x000fea0003800000 */
.L_x_4991:
        /* <DEDUP_REMOVED lines=15> */
.L_x_4993:
        /* <DEDUP_REMOVED lines=16> */
.L_x_4994:
        /* <DEDUP_REMOVED lines=16> */
.L_x_4995:
        /* <DEDUP_REMOVED lines=15> */
.L_x_5072:
[----:B------:R-:W-:Y:S05]  /*16ec0*/  BSYNC B2 ;  /* 0x0000000000027941 */ /* 0x000fea0003800000 */
.L_x_4996:
        /* <DEDUP_REMOVED lines=11> */
.L_x_4999:
[----:B------:R-:W-:Y:S05]  /*16f80*/  BSYNC B2 ;  /* 0x0000000000027941 */ /* 0x000fea0003800000 */
.L_x_4998:
        /* <DEDUP_REMOVED lines=13> */
.L_x_5000:
        /* <DEDUP_REMOVED lines=15> */
.L_x_5001:
        /* <DEDUP_REMOVED lines=15> */
.L_x_5002:
        /* <DEDUP_REMOVED lines=12> */
.L_x_4987:
[----:B------:R-:W-:Y:S05]  /*17300*/  BSYNC B1 ;  /* 0x0000000000017941 */ /* 0x000fea0003800000 */
.L_x_4986:
[----:B------:R-:W3:Y:S01]  /*17310*/  LDL R2, [R1+0x20] ;  /* 0x0000200001027983 */ /* 0x000ee20000100800 */
[----:B------:R-:W-:Y:S01]  /*17320*/  VIADD R0, R0, 0xfffffffe ;  /* 0xfffffffe00007836 */ /* 0x000fe20000000000 */
[----:B---3--:R-:W-:-:S13]  /*17330*/  ISETP.GT.AND P0, PT, R6, R2, PT ;  /* 0x000000020600720c */ /* 0x008fda0003f04270 */
[----:B------:R-:W-:Y:S05]  /*17340*/  @P0 BRA `(.L_x_5003) ;  /* 0xffffffe8000c0947 */ /* 0x000fea000383ffff */
.L_x_4949:
[----:B------:R-:W-:Y:S05]  /*17350*/  BSYNC B0 ;  /* 0x0000000000007941 */ /* 0x000fea0003800000 */
.L_x_4948:
        /* <DEDUP_REMOVED lines=18> */
.L_x_5005:
[----:B------:R-:W-:Y:S05]  /*17480*/  BSYNC B0 ;  /* 0x0000000000007941 */ /* 0x000fea0003800000 */
.L_x_5004:
        /* <DEDUP_REMOVED lines=13> */
.L_x_5073:
[----:B------:R-:W-:Y:S05]  /*17560*/  BSYNC B1 ;  /* 0x0000000000017941 */ /* 0x000fea0003800000 */
.L_x_5008:
        /* <DEDUP_REMOVED lines=9> */
.L_x_5011:
[----:B------:R-:W-:Y:S05]  /*17600*/  BSYNC B1 ;  /* 0x0000000000017941 */ /* 0x000fea0003800000 */
.L_x_5010:
        /* <DEDUP_REMOVED lines=14> */
.L_x_5012:
        /* <DEDUP_REMOVED lines=15> */
.L_x_5013:
        /* <DEDUP_REMOVED lines=15> */
.L_x_5014:
        /* <DEDUP_REMOVED lines=10> */
.L_x_5007:
[----:B------:R-:W-:Y:S05]  /*17970*/  BSYNC B0 ;  /* 0x0000000000007941 */ /* 0x000fea0003800000 */
.L_x_5006:
        /* <DEDUP_REMOVED lines=9> */
.L_x_4928:
[----:B------:R-:W-:Y:S05]  /*17a10*/  BSYNC B7 ;  /* 0x0000000000077941 */ /* 0x000fea0003800000 */
.L_x_4926:
        /* <DEDUP_REMOVED lines=9> */
[----:B------:R3:W4:Y:S04]  /*17ab0*/  LDS.128 R16, [R0+0x308d0] ;  /* 0x0308d00000107984 */ /* 0x0007280000000c00 */
[----:B------:R3:W-:Y:S01]  /*17ac0*/  STL [R1], R0 ;  /* 0x0000000001007387 */ /* 0x0007e20000100800 */
[----:B------:R-:W-:Y:S06]  /*17ad0*/  BAR.ARV 0x4, 0x180 ;  /* 0x0106000000007b1d */ /* 0x000fec0000002000 */
[----:B------:R-:W-:Y:S05]  /*17ae0*/  BRA `(.L_x_5016) ;  /* 0x0000000800e47947 */ /* 0x000fea0003800000 */
.L_x_5015:
        /* <DEDUP_REMOVED lines=37> */
.L_x_5083:
[----:B------:R-:W-:Y:S02]  /*17d40*/  ULDC UR4, c[0x0][0xc38] ;  /* 0x00030e0000047ab9 */ /* 0x000fe40000000800 */
[----:B------:R-:W-:-:S04]  /*17d50*/  IMAD.U32 R4, RZ, RZ, UR4 ;  /* 0x00000004ff047e24 */ /* 0x000fc8000f8e00ff */
[----:B----4-:R-:W-:-:S04]  /*17d60*/  IMAD R16, R16, R4, RZ ;  /* 0x0000000410107224 */ /* 0x010fc800078e02ff */
[----:B------:R-:W-:-:S05]  /*17d70*/  IMAD.IADD R5, R5, 0x1, R16 ;  /* 0x0000000105057824 */ /* 0x000fca00078e0210 */
[----:B------:R-:W-:-:S13]  /*17d80*/  ISETP.GT.AND P6, PT, R5, R0, PT ;  /* 0x000000000500720c */ /* 0x000fda0003fc4270 */
[----:B------:R-:W-:Y:S05]  /*17d90*/  @P6 BRA `(.L_x_5018) ;  /* 0x0000000000a06947 */ /* 0x000fea0003800000 */
.L_x_5023:
[----:B------:R-:W4:Y:S01]  /*17da0*/  LDC R2, c[0x0][0xc3c] ;  /* 0x00030f00ff027b82 */ /* 0x000f220000000800 */
[----:B------:R-:W-:-:S05]  /*17db0*/  VIADD R19, R19, 0x1f ;  /* 0x0000001f13137836 */ /* 0x000fca0000000000 */
[----:B----4-:R-:W-:-:S13]  /*17dc0*/  ISETP.GE.AND P6, PT, R19, R2, PT ;  /* 0x000000021300720c */ /* 0x010fda0003fc6270 */
[----:B------:R-:W-:Y:S05]  /*17dd0*/  @P6 BRA `(.L_x_5019) ;  /* 0x0000000400dc6947 */ /* 0x000fea0003800000 */
[----:B---3--:R-:W3:Y:S01]  /*17de0*/  S2R R3, SR_TID.X ;  /* 0x0000000000037919 */ /* 0x008ee20000002100 */
[----:B------:R-:W-:Y:S01]  /*17df0*/  BSSY B0, `(.L_x_5020) ;  /* 0x000000a000007945 */ /* 0x000fe20003800000 */
[----:B---3--:R-:W-:-:S05]  /*17e00*/  LOP3.LUT R3, R3, 0x1f, RZ, 0xc0, !PT ;  /* 0x0000001f03037812 */ /* 0x008fca00078ec0ff */
[----:B------:R-:W-:-:S05]  /*17e10*/  IMAD.IADD R4, R19, 0x1, R3 ;  /* 0x0000000113047824 */ /* 0x000fca00078e0203 */
[----:B------:R-:W-:Y:S01]  /*17e20*/  ISETP.GE.OR P6, PT, R4, R2, !P0 ;  /* 0x000000020400720c */ /* 0x000fe200047c6670 */
[----:B------:R-:W-:-:S12]  /*17e30*/  IMAD.MOV.U32 R2, RZ, RZ, RZ ;  /* 0x000000ffff027224 */ /* 0x000fd800078e00ff */
[----:B------:R-:W-:Y:S05]  /*17e40*/  @P6 BRA `(.L_x_5021) ;  /* 0x0000000000106947 */ /* 0x000fea0003800000 */
[----:B------:R-:W3:Y:S01]  /*17e50*/  LDC.64 R2, c[0x0][0xc80] ;  /* 0x00032000ff027b82 */ /* 0x000ee20000000a00 */
[----:B------:R-:W-:Y:S01]  /*17e60*/  ULDC.64 UR4, c[0x0][0x208] ;  /* 0x0000820000047ab9 */ /* 0x000fe20000000a00 */
[----:B---3--:R-:W-:-:S06]  /*17e70*/  IMAD.WIDE R2, R4, 0x4, R2 ;  /* 0x0000000404027825 */ /* 0x008fcc00078e0202 */
[----:B------:R3:W5:Y:S02]  /*17e80*/  LDG.E R2, desc[UR4][R2.64] ;  /* 0x0000000402027981 */ /* 0x000764000c1e1900 */
.L_x_5021:
[----:B------:R-:W-:Y:S05]  /*17e90*/  BSYNC B0 ;  /* 0x0000000000007941 */ /* 0x000fea0003800000 */
.L_x_5020:
        /* <DEDUP_REMOVED lines=18> */
.L_x_5091:
[----:B------:R-:W-:Y:S02]  /*17fc0*/  ULDC UR4, c[0x0][0xc38] ;  /* 0x00030e0000047ab9 */ /* 0x000fe40000000800 */
[----:B------:R-:W-:-:S04]  /*17fd0*/  IMAD.U32 R4, RZ, RZ, UR4 ;  /* 0x00000004ff047e24 */ /* 0x000fc8000f8e00ff */
[----:B----4-:R-:W-:-:S04]  /*17fe0*/  IMAD R16, R16, R4, RZ ;  /* 0x0000000410107224 */ /* 0x010fc800078e02ff */
[----:B------:R-:W-:-:S05]  /*17ff0*/  IMAD.IADD R5, R16, 0x1, R5 ;  /* 0x0000000110057824 */ /* 0x000fca00078e0205 */
[----:B------:R-:W-:-:S13]  /*18000*/  ISETP.GT.AND P6, PT, R5, R0, PT ;  /* 0x000000000500720c */ /* 0x000fda0003fc4270 */
[----:B------:R-:W-:Y:S05]  /*18010*/  @!P6 BRA `(.L_x_5023) ;  /* 0xfffffffc0060e947 */ /* 0x000fea000383ffff */
.L_x_5018:
        /* <DEDUP_REMOVED lines=8> */
.L_x_5095:
[----:B------:R-:W-:Y:S01]  /*180a0*/  ISETP.NE.AND P0, PT, R5, RZ, PT ;  /* 0x000000ff0500720c */ /* 0x000fe20003f05270 */
[----:B------:R-:W-:-:S12]  /*180b0*/  IMAD.MOV.U32 R5, RZ, RZ, RZ ;  /* 0x000000ffff057224 */ /* 0x000fd800078e00ff */
[----:B------:R-:W-:Y:S05]  /*180c0*/  @!P0 BRA `(.L_x_5025) ;  /* 0x0000000000148947 */ /* 0x000fea0003800000 */
[----:B------:R-:W-:Y:S01]  /*180d0*/  UMOV UR4, 0xffffffff ;  /* 0xffffffff00047882 */ /* 0x000fe20000000000 */
[----:B-1----:R-:W-:Y:S02]  /*180e0*/  VIADD R12, R6, 0xffffffff ;  /* 0xffffffff060c7836 */ /* 0x002fe40000000000 */
[----:B------:R-:W-:Y:S05]  /*180f0*/  BRA.DIV UR4, `(.L_x_5026) ;  /* 0x00000026048c7947 */ /* 0x000fea000b800000 */
[----:B---3--:R1:W3:Y:S02]  /*18100*/  SHFL.IDX PT, R3, R3, R12, 0x1f ;  /* 0x00001f0c03037589 */ /* 0x0082e400000e0000 */
.L_x_5098:
[----:B---3--:R-:W-:-:S07]  /*18110*/  IMAD.MOV.U32 R5, RZ, RZ, R3 ;  /* 0x000000ffff057224 */ /* 0x008fce00078e0003 */
.L_x_5025:
[----:B---34-:R-:W3:Y:S01]  /*18120*/  LDC.64 R2, c[0x0][0xc90] ;  /* 0x00032400ff027b82 */ /* 0x018ee20000000a00 */
[----:B------:R-:W-:Y:S01]  /*18130*/  IMAD.IADD R19, R6, 0x1, R19 ;  /* 0x0000000106137824 */ /* 0x000fe200078e0213 */
[----:B------:R-:W-:-:S03]  /*18140*/  ULDC.64 UR4, c[0x0][0x208] ;  /* 0x0000820000047ab9 */ /* 0x000fc60000000a00 */
[----:B---3--:R-:W-:-:S05]  /*18150*/  IMAD.WIDE R2, R19, 0x4, R2 ;  /* 0x0000000413027825 */ /* 0x008fca00078e0202 */
[----:B--2---:R-:W0:Y:S01]  /*18160*/  LDG.E R7, desc[UR4][R2.64] ;  /* 0x0000000402077981 */ /* 0x004e22000c1e1900 */
[----:B------:R-:W-:-:S04]  /*18170*/  IMAD R16, R5, R4, R16 ;  /* 0x0000000405107224 */ /* 0x000fc800078e0210 */
[----:B------:R-:W-:Y:S02]  /*18180*/  IMAD.IADD R0, R0, 0x1, -R16 ;  /* 0x0000000100007824 */ /* 0x000fe400078e0a10 */
[----:B0-----:R-:W-:-:S05]  /*18190*/  IMAD R6, R17, R7, RZ ;  /* 0x0000000711067224 */ /* 0x001fca00078e02ff */
        /* <DEDUP_REMOVED lines=28> */
[----:B------:R-:W-:Y:S01]  /*18360*/  VIADDMNMX R4, R3, R4, R7, PT ;  /* 0x0000000403047246 */ /* 0x000fe20003800107 */
[----:B------:R-:W-:-:S03]  /*18370*/  IMAD.IADD R5, R0, 0x1, R5 ;  /* 0x0000000100057824 */ /* 0x000fc600078e0205 */
        /* <DEDUP_REMOVED lines=29> */
.L_x_5019:
[----:B------:R-:W-:Y:S01]  /*18550*/  UMOV UR4, URZ ;  /* 0x0000003f00047c82 */ /* 0x000fe20008000000 */
[----:B------:R-:W-:Y:S01]  /*18560*/  UMOV UR5, URZ ;  /* 0x0000003f00057c82 */ /* 0x000fe20008000000 */
[----:B------:R-:W-:Y:S01]  /*18570*/  ULDC UR6, c[0x0][0xc3c] ;  /* 0x00030f0000067ab9 */ /* 0x000fe20000000800 */
[----:B------:R-:W-:Y:S02]  /*18580*/  IMAD.MOV.U32 R16, RZ, RZ, R0 ;  /* 0x000000ffff107224 */ /* 0x000fe400078e0000 */
[----:B------:R-:W-:Y:S02]  /*18590*/  IMAD.U32 R17, RZ, RZ, UR4 ;  /* 0x00000004ff117e24 */ /* 0x000fe4000f8e00ff */
[----:B------:R-:W-:Y:S02]  /*185a0*/  IMAD.U32 R18, RZ, RZ, UR5 ;  /* 0x00000005ff127e24 */ /* 0x000fe4000f8e00ff */
[----:B------:R-:W-:-:S07]  /*185b0*/  IMAD.U32 R19, RZ, RZ, UR6 ;  /* 0x00000006ff137e24 */ /* 0x000fce000f8e00ff */
.L_x_5027:
[----:B------:R4:W5:Y:S01]  /*185c0*/  LDL R2, [R1] ;  /* 0x0000000001027983 */ /* 0x0009620000100800 */
[----:B------:R-:W0:Y:S01]  /*185d0*/  S2R R0, SR_TID.X ;  /* 0x0000000000007919 */ /* 0x000e220000002100 */
[----:B------:R-:W-:Y:S05]  /*185e0*/  WARPSYNC.ALL ;  /* 0x0000000000007948 */ /* 0x000fea0003800000 */
[----:B0-----:R-:W-:Y:S01]  /*185f0*/  LOP3.LUT R0, R0, 0x1f, RZ, 0xc0, !PT ;  /* 0x0000001f00007812 */ /* 0x001fe200078ec0ff */
[----:B------:R-:W-:Y:S03]  /*18600*/  BAR.SYNC.DEFER_BLOCKING 0x4, 0x180 ;  /* 0x0106000000007b1d */ /* 0x000fe60000010000 */
[----:B------:R-:W-:-:S13]  /*18610*/  ISETP.NE.AND P0, PT, R0, RZ, PT ;  /* 0x000000ff0000720c */ /* 0x000fda0003f05270 */
[----:B---3--:R-:W5:Y:S01]  /*18620*/  @!P0 S2R R3, SR_CgaCtaId ;  /* 0x0000000000038919 */ /* 0x008f620000008800 */
[----:B------:R-:W-:-:S04]  /*18630*/  @!P0 MOV R0, 0x400 ;  /* 0x0000040000008802 */ /* 0x000fc80000000f00 */
[----:B-----5:R-:W-:-:S05]  /*18640*/  @!P0 LEA R2, R3, R0, 0x18 ;  /* 0x0000000003028211 */ /* 0x020fca00078ec0ff */
[----:B------:R4:W-:Y:S04]  /*18650*/  @!P0 STS.128 [R2+0x308d0], R16 ;  /* 0x0308d01002008388 */ /* 0x0009e80000000c00 */
[----:B------:R4:W-:Y:S01]  /*18660*/  @!P0 STL [R1], R2 ;  /* 0x0000000201008387 */ /* 0x0009e20000100800 */
[----:B------:R-:W-:Y:S06]  /*18670*/  BAR.ARV 0x5, 0x180 ;  /* 0x0146000000007b1d */ /* 0x000fec0000002000 */
.L_x_5016:
[----:B------:R-:W-:Y:S02]  /*18680*/  ULDC UR4, c[0x0][0xc3c] ;  /* 0x00030f0000047ab9 */ /* 0x000fe40000000800 */
[----:B----4-:R-:W-:-:S13]  /*18690*/  ISETP.GE.AND P0, PT, R19, UR4, PT ;  /* 0x0000000413007c0c */ /* 0x010fda000bf06270 */
[----:B------:R-:W-:Y:S05]  /*186a0*/  @!P0 BRA `(.L_x_5028) ;  /* 0xffffffa400008947 */ /* 0x000fea000383ffff */
[----:B------:R-:W-:Y:S05]  /*186b0*/  BSYNC B8 ;  /* 0x0000000000087941 */ /* 0x000fea0003800000 */
.L_x_4914:
[----:B---3--:R-:W3:Y:S01]  /*186c0*/  LDL.LU R0, [R1+0x38] ;  /* 0x0000380001007983 */ /* 0x008ee20000300800 */
        /* <DEDUP_REMOVED lines=11> */
.L_x_5099:
[----:B------:R-:W-:Y:S05]  /*18780*/  BSYNC B0 ;  /* 0x0000000000007941 */ /* 0x000fea0003800000 */
.L_x_5029:
[----:B------:R-:W-:-:S03]  /*18790*/  UMOV UR4, 0xffffffff ;  /* 0xffffffff00047882 */ /* 0x000fc60000000000 */
[----:B------:R-:W-:Y:S05]  /*187a0*/  BRA.DIV UR4, `(.L_x_5031) ;  /* 0x00000022041c7947 */ /* 0x000fea000b800000 */
[----:B------:R-:W3:Y:S02]  /*187b0*/  S2R R2, SR_TID.X ;  /* 0x0000000000027919 */ /* 0x000ee40000002100 */
[----:B---3--:R-:W-:-:S04]  /*187c0*/  SHF.R.U32.HI R2, RZ, 0x5, R2 ;  /* 0x00000005ff027819 */ /* 0x008fc80000011602 */
[----:B------:R-:W-:-:S05]  /*187d0*/  LOP3.LUT R2, R2, 0x3, RZ, 0xc0, !PT ;  /* 0x0000000302027812 */ /* 0x000fca00078ec0ff */
[----:B------:R3:W4:Y:S02]  /*187e0*/  SHFL.IDX PT, R14, R2, RZ, 0x1f ;  /* 0x00001fff020e7589 */ /* 0x00072400000e0000 */
.L_x_5102:
[----:B----4-:R-:W-:Y:S01]  /*187f0*/  ISETP.NE.AND P0, PT, R14, RZ, PT ;  /* 0x000000ff0e00720c */ /* 0x010fe20003f05270 */
[----:B------:R-:W-:-:S12]  /*18800*/  BSSY B0, `(.L_x_5032) ;  /* 0x0000029000007945 */ /* 0x000fd80003800000 */
[----:B------:R-:W-:Y:S05]  /*18810*/  @P0 BRA `(.L_x_5033) ;  /* 0x00000000009c0947 */ /* 0x000fea0003800000 */
[----:B------:R-:W-:-:S03]  /*18820*/  UMOV UR4, 0xffffffff ;  /* 0xffffffff00047882 */ /* 0x000fc60000000000 */
[----:B------:R-:W-:Y:S05]  /*18830*/  BRA.DIV UR4, `(.L_x_5034) ;  /* 0x00000022042c7947 */ /* 0x000fea000b800000 */
[----:B------:R-:W-:-:S13]  /*18840*/  ELECT P6, URZ, PT ;  /* 0x00000000003f782f */ /* 0x000fda00038c0000 */
.L_x_5105:
        /* <DEDUP_REMOVED lines=8> */
.L_x_5035:
        /* <DEDUP_REMOVED lines=14> */
.L_x_5106:
[----:B------:R-:W2:Y:S02]  /*189b0*/  SYNCS.PHASECHK.TRANS64.TRYWAIT P0, [R7+URZ], R2 ;  /* 0x00000002070075a7 */ /* 0x000ea4000800017f */
[----:B--2---:R-:W-:Y:S05]  /*189c0*/  @!P0 BRA `(.L_x_5037) ;  /* 0x0000001c00fc8947 */ /* 0x004fea0003800000 */
.L_x_5107:
[----:B------:R-:W-:Y:S05]  /*189d0*/  @!P2 BRA `(.L_x_5038) ;  /* 0x000000000004a947 */ /* 0x000fea0003800000 */
[----:B------:R-:W-:Y:S01]  /*189e0*/  BPT.TRAP 0x1 ;  /* 0x000000040000795c */ /* 0x000fe20000300000 */
.L_x_5038:
[----:B------:R-:W3:Y:S01]  /*189f0*/  LDL.LU R4, [R1+0x4] ;  /* 0x0000040001047983 */ /* 0x000ee20000300800 */
[----:B------:R-:W-:-:S04]  /*18a00*/  VIADD R0, R0, 0x30860 ;  /* 0x0003086000007836 */ /* 0x000fc80000000000 */
[----:B---3--:R-:W-:-:S04]  /*18a10*/  IMAD R4, R4, 0x8, R0 ;  /* 0x0000000804047824 */ /* 0x008fc800078e0200 */
[----:B------:R-:W3:Y:S02]  /*18a20*/  SYNCS.PHASECHK.TRANS64.TRYWAIT P0, [R4+URZ], R5 ;  /* 0x00000005040075a7 */ /* 0x000ee4000800017f */
[----:B---3--:R-:W-:Y:S05]  /*18a30*/  @!P0 BRA `(.L_x_5039) ;  /* 0x0000001c00f48947 */ /* 0x008fea0003800000 */
.L_x_5108:
[----:B------:R-:W-:-:S07]  /*18a40*/  IMAD R3, R3, 0x8, R0 ;  /* 0x0000000803037824 */ /* 0x000fce00078e0200 */
.L_x_5040:
[----:B----4-:R4:W0:Y:S02]  /*18a50*/  SYNCS.PHASECHK.TRANS64.TRYWAIT P0, [R3+URZ], R2 ;  /* 0x00000002030075a7 */ /* 0x010824000800017f */
[----:B0-----:R-:W-:Y:S05]  /*18a60*/  @!P0 NANOSLEEP.SYNCS 0x989680 ;  /* 0x009896800000895d */ /* 0x001fea0003900000 */
[----:B------:R-:W0:Y:S02]  /*18a70*/  @!P0 SYNCS.PHASECHK.TRANS64 P0, [R3+URZ], R2 ;  /* 0x00000002030085a7 */ /* 0x000e24000800007f */
[----:B0-----:R-:W-:Y:S05]  /*18a80*/  @!P0 BRA `(.L_x_5040) ;  /* 0xfffffffc00f08947 */ /* 0x001fea000383ffff */
.L_x_5033:
[----:B------:R-:W-:Y:S05]  /*18a90*/  BSYNC B0 ;  /* 0x0000000000007941 */ /* 0x000fea0003800000 */
.L_x_5032:
[----:B------:R-:W-:Y:S05]  /*18aa0*/  EXIT ;  /* 0x000000000000794d */ /* 0x000fea0003800000 */
.L_x_4816:
[----:B0-----:R-:W-:-:S04]  /*18ab0*/  IMAD.U32 R3, RZ, RZ, UR38 ;  /* 0x00000026ff037e24 */ /* 0x001fc8000f8e00ff */
[----:B------:R0:W1:Y:S03]  /*18ac0*/  SYNCS.PHASECHK.TRANS64.TRYWAIT P1, [R3+URZ+0x30800], R0 ;  /* 0x03080000030075a7 */ /* 0x000066000802017f */
[----:B-1----:R-:W-:Y:S05]  /*18ad0*/  @!P1 NANOSLEEP.SYNCS 0x989680 ;  /* 0x009896800000995d */ /* 0x002fea0003900000 */
[----:B------:R-:W1:Y:S02]  /*18ae0*/  @!P1 SYNCS.PHASECHK.TRANS64 P1, [R3+URZ+0x30800], R0 ;  /* 0x03080000030095a7 */ /* 0x000e64000802007f */
[----:B-1----:R-:W-:Y:S05]  /*18af0*/  @!P1 BRA `(.L_x_4816) ;  /* 0xfffffffc00ec9947 */ /* 0x002fea000383ffff */
[----:B------:R-:W-:Y:S05]  /*18b00*/  BRA `(.L_x_5041) ;  /* 0xfffffe90008c7947 */ /* 0x000fea000383ffff */
.L_x_4820:
[----:B-1----:R1:W3:Y:S02]  /*18b10*/  SYNCS.PHASECHK.TRANS64.TRYWAIT P1, [R11+URZ+0x30830], R0 ;  /* 0x030830000b0075a7 */ /* 0x0022e4000802017f */
[----:B---3--:R-:W-:Y:S05]  /*18b20*/  @!P1 NANOSLEEP.SYNCS 0x989680 ;  /* 0x009896800000995d */ /* 0x008fea0003900000 */
[----:B------:R-:W3:Y:S02]  /*18b30*/  @!P1 SYNCS.PHASECHK.TRANS64 P1, [R11+URZ+0x30830], R0 ;  /* 0x030830000b0095a7 */ /* 0x000ee4000802007f */
[----:B---3--:R-:W-:Y:S05]  /*18b40*/  @!P1 BRA `(.L_x_4820) ;  /* 0xfffffffc00f09947 */ /* 0x008fea000383ffff */
[----:B------:R-:W-:Y:S05]  /*18b50*/  BRA `(.L_x_4819) ;  /* 0xfffffe9000c07947 */ /* 0x000fea000383ffff */
.L_x_4836:
[----:B-1----:R-:W-:-:S04]  /*18b60*/  IMAD.U32 R12, RZ, RZ, UR7 ;  /* 0x00000007ff0c7e24 */ /* 0x002fc8000f8e00ff */
[----:B------:R1:W2:Y:S03]  /*18b70*/  SYNCS.PHASECHK.TRANS64.TRYWAIT P1, [R12+URZ+0x30830], R9 ;  /* 0x030830090c0075a7 */ /* 0x0002a6000802017f */
[----:B--2---:R-:W-:Y:S05]  /*18b80*/  @!P1 NANOSLEEP.SYNCS 0x989680 ;  /* 0x009896800000995d */ /* 0x004fea0003900000 */
[----:B------:R-:W2:Y:S02]  /*18b90*/  @!P1 SYNCS.PHASECHK.TRANS64 P1, [R12+URZ+0x30830], R9 ;  /* 0x030830090c0095a7 */ /* 0x000ea4000802007f */
[----:B--2---:R-:W-:Y:S05]  /*18ba0*/  @!P1 BRA `(.L_x_4836) ;  /* 0xfffffffc00ec9947 */ /* 0x004fea000383ffff */
[----:B------:R-:W-:Y:S05]  /*18bb0*/  BRA `(.L_x_4835) ;  /* 0xfffffec400647947 */ /* 0x000fea000383ffff */
.L_x_4840:
[----:B01----:R-:W-:-:S04]  /*18bc0*/  IMAD.U32 R9, RZ, RZ, UR6 ;  /* 0x00000006ff097e24 */ /* 0x003fc8000f8e00ff */
[----:B------:R0:W1:Y:S03]  /*18bd0*/  SYNCS.PHASECHK.TRANS64.TRYWAIT P1, [R9+URZ+0x30850], R0 ;  /* 0x03085000090075a7 */ /* 0x000066000802017f */
[----:B-1----:R-:W-:Y:S05]  /*18be0*/  @!P1 NANOSLEEP.SYNCS 0x989680 ;  /* 0x009896800000995d */ /* 0x002fea0003900000 */
[----:B------:R-:W1:Y:S02]  /*18bf0*/  @!P1 SYNCS.PHASECHK.TRANS64 P1, [R9+URZ+0x30850], R0 ;  /* 0x03085000090095a7 */ /* 0x000e64000802007f */
[----:B-1----:R-:W-:Y:S05]  /*18c00*/  @!P1 BRA `(.L_x_4840) ;  /* 0xfffffffc00ec9947 */ /* 0x002fea000383ffff */
[----:B------:R-:W-:Y:S05]  /*18c10*/  BRA `(.L_x_4839) ;  /* 0xfffffed0000c7947 */ /* 0x000fea000383ffff */
.L_x_4857:
[----:B-1----:R-:W-:-:S04]  /*18c20*/  IMAD.U32 R4, RZ, RZ, UR6 ;  /* 0x00000006ff047e24 */ /* 0x002fc8000f8e00ff */
[----:B------:R1:W2:Y:S03]  /*18c30*/  SYNCS.PHASECHK.TRANS64.TRYWAIT P1, [R4+URZ+0x30830], R3 ;  /* 0x03083003040075a7 */ /* 0x0002a6000802017f */
[----:B--2---:R-:W-:Y:S05]  /*18c40*/  @!P1 NANOSLEEP.SYNCS 0x989680 ;  /* 0x009896800000995d */ /* 0x004fea0003900000 */
[----:B------:R-:W2:Y:S02]  /*18c50*/  @!P1 SYNCS.PHASECHK.TRANS64 P1, [R4+URZ+0x30830], R3 ;  /* 0x03083003040095a7 */ /* 0x000ea4000802007f */
[----:B--2---:R-:W-:Y:S05]  /*18c60*/  @!P1 BRA `(.L_x_4857) ;  /* 0xfffffffc00ec9947 */ /* 0x004fea000383ffff */
[----:B------:R-:W-:Y:S05]  /*18c70*/  BRA `(.L_x_4856) ;  /* 0xfffffefc00547947 */ /* 0x000fea000383ffff */
.L_x_4861:
[----:B01----:R-:W-:-:S04]  /*18c80*/  IMAD.U32 R3, RZ, RZ, UR10 ;  /* 0x0000000aff037e24 */ /* 0x003fc8000f8e00ff */
[----:B------:R0:W1:Y:S03]  /*18c90*/  SYNCS.PHASECHK.TRANS64.TRYWAIT P1, [R3+URZ+0x30850], R0 ;  /* 0x03085000030075a7 */ /* 0x000066000802017f */
[----:B-1----:R-:W-:Y:S05]  /*18ca0*/  @!P1 NANOSLEEP.SYNCS 0x989680 ;  /* 0x009896800000995d */ /* 0x002fea0003900000 */
[----:B------:R-:W1:Y:S02]  /*18cb0*/  @!P1 SYNCS.PHASECHK.TRANS64 P1, [R3+URZ+0x30850], R0 ;  /* 0x03085000030095a7 */ /* 0x000e64000802007f */
[----:B-1----:R-:W-:Y:S05]  /*18cc0*/  @!P1 BRA `(.L_x_4861) ;  /* 0xfffffffc00ec9947 */ /* 0x002fea000383ffff */
[----:B------:R-:W-:Y:S05]  /*18cd0*/  BRA `(.L_x_4860) ;  /* 0xffffff0400fc7947 */ /* 0x000fea000383ffff */
.L_x_4867:
[----:B-1----:R-:W-:-:S04]  /*18ce0*/  IMAD.U32 R4, RZ, RZ, UR6 ;  /* 0x00000006ff047e24 */ /* 0x002fc8000f8e00ff */
[----:B------:R1:W2:Y:S03]  /*18cf0*/  SYNCS.PHASECHK.TRANS64.TRYWAIT P1, [R4+URZ+0x30830], R3 ;  /* 0x03083003040075a7 */ /* 0x0002a6000802017f */
[----:B--2---:R-:W-:Y:S05]  /*18d00*/  @!P1 NANOSLEEP.SYNCS 0x989680 ;  /* 0x009896800000995d */ /* 0x004fea0003900000 */
[----:B------:R-:W2:Y:S02]  /*18d10*/  @!P1 SYNCS.PHASECHK.TRANS64 P1, [R4+URZ+0x30830], R3 ;  /* 0x03083003040095a7 */ /* 0x000ea4000802007f */
[----:B--2---:R-:W-:Y:S05]  /*18d20*/  @!P1 BRA `(.L_x_4867) ;  /* 0xfffffffc00ec9947 */ /* 0x004fea000383ffff */
[----:B------:R-:W-:Y:S05]  /*18d30*/  BRA `(.L_x_4866) ;  /* 0xffffff2000447947 */ /* 0x000fea000383ffff */
.L_x_4871:
[----:B01----:R-:W-:-:S04]  /*18d40*/  IMAD.U32 R3, RZ, RZ, UR10 ;  /* 0x0000000aff037e24 */ /* 0x003fc8000f8e00ff */
[----:B------:R0:W1:Y:S03]  /*18d50*/  SYNCS.PHASECHK.TRANS64.TRYWAIT P1, [R3+URZ+0x30850], R0 ;  /* 0x03085000030075a7 */ /* 0x000066000802017f */
[----:B-1----:R-:W-:Y:S05]  /*18d60*/  @!P1 NANOSLEEP.SYNCS 0x989680 ;  /* 0x009896800000995d */ /* 0x002fea0003900000 */
[----:B------:R-:W1:Y:S02]  /*18d70*/  @!P1 SYNCS.PHASECHK.TRANS64 P1, [R3+URZ+0x30850], R0 ;  /* 0x03085000030095a7 */ /* 0x000e64000802007f */
[----:B-1----:R-:W-:Y:S05]  /*18d80*/  @!P1 BRA `(.L_x_4871) ;  /* 0xfffffffc00ec9947 */ /* 0x002fea000383ffff */
[----:B------:R-:W-:Y:S05]  /*18d90*/  BRA `(.L_x_4870) ;  /* 0xffffff2800ec7947 */ /* 0x000fea000383ffff */
.L_x_4884:
[----:B-1----:R-:W-:-:S04]  /*18da0*/  IMAD.U32 R7, RZ, RZ, UR5 ;  /* 0x00000005ff077e24 */ /* 0x002fc8000f8e00ff */
[----:B------:R1:W2:Y:S03]  /*18db0*/  SYNCS.PHASECHK.TRANS64.TRYWAIT P0, [R7+URZ+0x30850], R0 ;  /* 0x03085000070075a7 */ /* 0x0002a6000800017f */
[----:B--2---:R-:W-:Y:S05]  /*18dc0*/  @!P0 NANOSLEEP.SYNCS 0x989680 ;  /* 0x009896800000895d */ /* 0x004fea0003900000 */
[----:B------:R-:W2:Y:S02]  /*18dd0*/  @!P0 SYNCS.PHASECHK.TRANS64 P0, [R7+URZ+0x30850], R0 ;  /* 0x03085000070085a7 */ /* 0x000ea4000800007f */
[----:B--2---:R-:W-:Y:S05]  /*18de0*/  @!P0 BRA `(.L_x_4884) ;  /* 0xfffffffc00ec8947 */ /* 0x004fea000383ffff */
[----:B------:R-:W-:Y:S05]  /*18df0*/  BRA `(.L_x_4883) ;  /* 0xffffff5800dc7947 */ /* 0x000fea000383ffff */
.L_x_4934:
        /* <DEDUP_REMOVED lines=11> */
.L_x_5043:
[----:B------:R-:W-:Y:S05]  /*18eb0*/  BSYNC B0 ;  /* 0x0000000000007941 */ /* 0x000fea0003800000 */
.L_x_5042:
[----:B------:R-:W-:Y:S05]  /*18ec0*/  BRA `(.L_x_5044) ;  /* 0xffffffa800c07947 */ /* 0x000fea000383ffff */
.L_x_4936:
[----:B------:R-:W-:Y:S01]  /*18ed0*/  BSSY B0, `(.L_x_5045) ;  /* 0x0000006000007945 */ /* 0x000fe20003800000 */
[----:B------:R-:W-:-:S07]  /*18ee0*/  IMAD.MOV.U32 R15, RZ, RZ, -0x1 ;  /* 0xffffffffff0f7424 */ /* 0x000fce00078e00ff */
[----:B012-4-:R-:W-:Y:S05]  /*18ef0*/  WARPSYNC.COLLECTIVE R15, `(.L_x_5046) ;  /* 0x000000000f0c7348 */ /* 0x017fea0003c00000 */
[----:B------:R-:W-:Y:S02]  /*18f00*/  ELECT P6, UR62, PT ;  /* 0x00000000003e782f */ /* 0x000fe400038c0000 */
[----:B------:R-:W-:Y:S01]  /*18f10*/  MOV R14, UR62 ;  /* 0x0000003e000e7c02 */ /* 0x000fe20008000f00 */
[----:B012-4-:R-:W-:Y:S10]  /*18f20*/  ENDCOLLECTIVE ;  /* 0x000000000000791b */ /* 0x017ff40003800000 */
.L_x_5046:
[----:B------:R-:W-:Y:S05]  /*18f30*/  BSYNC B0 ;  /* 0x0000000000007941 */ /* 0x000fea0003800000 */
.L_x_5045:
[----:B------:R-:W-:Y:S05]  /*18f40*/  BRA `(.L_x_5047) ;  /* 0xffffffa800cc7947 */ /* 0x000fea000383ffff */
.L_x_4938:
[----:B--2---:R2:W3:Y:S02]  /*18f50*/  SYNCS.PHASECHK.TRANS64.TRYWAIT P0, [R0+URZ+0x30840], R2 ;  /* 0x03084002000075a7 */ /* 0x0044e4000800017f */
[----:B---3--:R-:W-:Y:S05]  /*18f60*/  @!P0 NANOSLEEP.SYNCS 0x989680 ;  /* 0x009896800000895d */ /* 0x008fea0003900000 */
[----:B------:R-:W3:Y:S02]  /*18f70*/  @!P0 SYNCS.PHASECHK.TRANS64 P0, [R0+URZ+0x30840], R2 ;  /* 0x03084002000085a7 */ /* 0x000ee4000800007f */
[----:B---3--:R-:W-:Y:S05]  /*18f80*/  @!P0 BRA `(.L_x_4938) ;  /* 0xfffffffc00f08947 */ /* 0x008fea000383ffff */
[----:B------:R-:W-:Y:S05]  /*18f90*/  BRA `(.L_x_5048) ;  /* 0xffffffac00387947 */ /* 0x000fea000383ffff */
.L_x_4942:
        /* <DEDUP_REMOVED lines=14> */
.L_x_5049:
[----:B------:R-:W-:Y:S02]  /*19080*/  IMAD.MOV.U32 R13, RZ, RZ, R4 ;  /* 0x000000ffff0d7224 */ /* 0x000fe400078e0004 */
[----:B------:R-:W-:-:S07]  /*19090*/  IMAD.MOV.U32 R6, RZ, RZ, R14 ;  /* 0x000000ffff067224 */ /* 0x000fce00078e000e */
[----:B------:R-:W-:Y:S05]  /*190a0*/  WARPSYNC.COLLECTIVE R15, `(.L_x_5050) ;  /* 0x000000000f087348 */ /* 0x000fea0003c00000 */
[----:B------:R0:W1:Y:S02]  /*190b0*/  SHFL.IDX P6, R14, R13, R12, R11 ;  /* 0x0000000c0d0e7389 */ /* 0x00006400000c000b */
[----:B01----:R-:W-:Y:S01]  /*190c0*/  ENDCOLLECTIVE ;  /* 0x000000000000791b */ /* 0x003fe20003800000 */
.L_x_5050:
        /* <DEDUP_REMOVED lines=19> */
.L_x_5051:
[----:B------:R-:W-:Y:S02]  /*19200*/  IMAD.MOV.U32 R13, RZ, RZ, R4 ;  /* 0x000000ffff0d7224 */ /* 0x000fe400078e0004 */
[----:B------:R-:W-:-:S07]  /*19210*/  IMAD.MOV.U32 R9, RZ, RZ, R14 ;  /* 0x000000ffff097224 */ /* 0x000fce00078e000e */
[----:B------:R-:W-:Y:S05]  /*19220*/  WARPSYNC.COLLECTIVE R15, `(.L_x_5052) ;  /* 0x000000000f087348 */ /* 0x000fea0003c00000 */
[----:B------:R0:W1:Y:S02]  /*19230*/  SHFL.IDX P6, R14, R13, R12, R11 ;  /* 0x0000000c0d0e7389 */ /* 0x00006400000c000b */
[----:B01----:R-:W-:Y:S01]  /*19240*/  ENDCOLLECTIVE ;  /* 0x000000000000791b */ /* 0x003fe20003800000 */
.L_x_5052:
[----:B------:R-:W-:Y:S01]  /*19250*/  ULDC.64 UR4, c[0x0][0x208] ;  /* 0x0000820000047ab9 */ /* 0x000fe20000000a00 */
[----:B------:R-:W-:Y:S02]  /*19260*/  IMAD.MOV.U32 R13, RZ, RZ, R3 ;  /* 0x000000ffff0d7224 */ /* 0x000fe400078e0003 */
[----:B------:R-:W-:Y:S02]  /*19270*/  IMAD.MOV.U32 R12, RZ, RZ, 0x2 ;  /* 0x00000002ff0c7424 */ /* 0x000fe400078e00ff */
[----:B------:R-:W-:-:S05]  /*19280*/  IMAD.MOV.U32 R5, RZ, RZ, R14 ;  /* 0x000000ffff057224 */ /* 0x000fca00078e000e */
[----:B------:R-:W-:-:S05]  /*19290*/  @!P3 LEA R8, P5, R8, R5, 0x1 ;  /* 0x000000050808b211 */ /* 0x000fca00078a08ff */
[----:B------:R-:W-:Y:S02]  /*192a0*/  @!P3 IMAD.X R5, RZ, RZ, R9, P5 ;  /* 0x000000ffff05b224 */ /* 0x000fe400028e0609 */
[----:B------:R-:W-:Y:S01]  /*192b0*/  @!P3 IMAD.MOV.U32 R6, RZ, RZ, R8 ;  /* 0x000000ffff06b224 */ /* 0x000fe200078e0008 */
[----:B------:R-:W0:Y:S01]  /*192c0*/  S2R R9, SR_TID.X ;  /* 0x0000000000097919 */ /* 0x000e220000002100 */
[----:B------:R-:W-:Y:S02]  /*192d0*/  @!P3 IMAD.MOV.U32 R7, RZ, RZ, R5 ;  /* 0x000000ffff07b224 */ /* 0x000fe400078e0005 */
[----:B------:R-:W-:-:S03]  /*192e0*/  VIADD R5, R0, 0x20 ;  /* 0x0000002000057836 */ /* 0x000fc60000000000 */
[----:B------:R-:W-:Y:S01]  /*192f0*/  @!PT LDS RZ, [RZ] ;  /* 0x00000000fffff984 */ /* 0x000fe20000000800 */
[----:B------:R-:W-:Y:S01]  /*19300*/  @!PT LDS RZ, [RZ] ;  /* 0x00000000fffff984 */ /* 0x000fe20000000800 */
[----:B------:R-:W-:Y:S01]  /*19310*/  @!PT LDS RZ, [RZ] ;  /* 0x00000000fffff984 */ /* 0x000fe20000000800 */
[----:B------:R1:W-:Y:S04]  /*19320*/  @!P3 LDGSTS.E.BYPASS.LTC128B.128 [R10+0x12c00], desc[UR4][R6.64], !P2 ;  /* 0x12c00000060abfae */ /* 0x0003e8000d101d44 */
[----:B------:R1:W-:Y:S04]  /*19330*/  @!P3 LDGSTS.E.BYPASS.LTC128B.128 [R10+0x16c00], desc[UR4][R6.64+0x80], !P1 ;  /* 0x16c00080060abfae */ /* 0x0003e8000c901d44 */
[----:B------:R1:W-:Y:S01]  /*19340*/  @!P3 LDGSTS.E.BYPASS.LTC128B.128 [R10+0x1ac00], desc[UR4][R6.64+0x100], !P0 ;  /* 0x1ac00100060abfae */ /* 0x0003e2000c101d44 */
[----:B------:R-:W-:-:S13]  /*19350*/  ISETP.GE.AND P3, PT, R5, R2, PT ;  /* 0x000000020500720c */ /* 0x000fda0003f66270 */
[----:B01----:R-:W-:Y:S05]  /*19360*/  WARPSYNC.COLLECTIVE R15, `(.L_x_5053) ;  /* 0x000000000f087348 */ /* 0x003fea0003c00000 */
[----:B------:R2:W3:Y:S02]  /*19370*/  SHFL.IDX P6, R14, R13, R12, R11 ;  /* 0x0000000c0d0e7389 */ /* 0x0004e400000c000b */
[----:B0123--:R-:W-:Y:S01]  /*19380*/  ENDCOLLECTIVE ;  /* 0x000000000000791b */ /* 0x00ffe20003800000 */
.L_x_5053:
[----:B------:R-:W-:Y:S02]  /*19390*/  IMAD.MOV.U32 R13, RZ, RZ, R4 ;  /* 0x000000ffff0d7224 */ /* 0x000fe400078e0004 */
[----:B------:R-:W-:-:S05]  /*193a0*/  IMAD.SHL.U32 R9, R9, 0x8, RZ ;  /* 0x0000000809097824 */ /* 0x000fca00078e00ff */
[----:B------:R-:W-:Y:S01]  /*193b0*/  LOP3.LUT R9, R9, 0x38, RZ, 0xc0, !PT ;  /* 0x0000003809097812 */ /* 0x000fe200078ec0ff */
[----:B------:R-:W-:-:S07]  /*193c0*/  IMAD.MOV.U32 R8, RZ, RZ, R14 ;  /* 0x000000ffff087224 */ /* 0x000fce00078e000e */
[----:B------:R-:W-:Y:S05]  /*193d0*/  WARPSYNC.COLLECTIVE R15, `(.L_x_5054) ;  /* 0x000000000f087348 */ /* 0x000fea0003c00000 */
[----:B------:R0:W1:Y:S02]  /*193e0*/  SHFL.IDX P6, R14, R13, R12, R11 ;  /* 0x0000000c0d0e7389 */ /* 0x00006400000c000b */
[----:B01----:R-:W-:Y:S01]  /*193f0*/  ENDCOLLECTIVE ;  /* 0x000000000000791b */ /* 0x003fe20003800000 */
.L_x_5054:
        /* <DEDUP_REMOVED lines=19> */
.L_x_5055:
[----:B------:R-:W-:Y:S02]  /*19530*/  IMAD.MOV.U32 R13, RZ, RZ, R4 ;  /* 0x000000ffff0d7224 */ /* 0x000fe400078e0004 */
[----:B------:R-:W-:-:S07]  /*19540*/  IMAD.MOV.U32 R6, RZ, RZ, R14 ;  /* 0x000000ffff067224 */ /* 0x000fce00078e000e */
[----:B------:R-:W-:Y:S05]  /*19550*/  WARPSYNC.COLLECTIVE R15, `(.L_x_5056) ;  /* 0x000000000f087348 */ /* 0x000fea0003c00000 */
[----:B------:R0:W1:Y:S02]  /*19560*/  SHFL.IDX P6, R14, R13, R12, R11 ;  /* 0x0000000c0d0e7389 */ /* 0x00006400000c000b */
[----:B01----:R-:W-:Y:S01]  /*19570*/  ENDCOLLECTIVE ;  /* 0x000000000000791b */ /* 0x003fe20003800000 */
.L_x_5056:
        /* <DEDUP_REMOVED lines=19> */
.L_x_5057:
[----:B------:R-:W-:Y:S02]  /*196b0*/  IMAD.MOV.U32 R13, RZ, RZ, R4 ;  /* 0x000000ffff0d7224 */ /* 0x000fe400078e0004 */
[----:B------:R-:W-:-:S07]  /*196c0*/  IMAD.MOV.U32 R6, RZ, RZ, R14 ;  /* 0x000000ffff067224 */ /* 0x000fce00078e000e */
[----:B------:R-:W-:Y:S05]  /*196d0*/  WARPSYNC.COLLECTIVE R15, `(.L_x_5058) ;  /* 0x000000000f087348 */ /* 0x000fea0003c00000 */
[----:B------:R0:W1:Y:S02]  /*196e0*/  SHFL.IDX P6, R14, R13, R12, R11 ;  /* 0x0000000c0d0e7389 */ /* 0x00006400000c000b */
[----:B01----:R-:W-:Y:S01]  /*196f0*/  ENDCOLLECTIVE ;  /* 0x000000000000791b */ /* 0x003fe20003800000 */
.L_x_5058:
        /* <DEDUP_REMOVED lines=19> */
.L_x_5059:
[----:B------:R-:W-:Y:S02]  /*19830*/  IMAD.MOV.U32 R13, RZ, RZ, R4 ;  /* 0x000000ffff0d7224 */ /* 0x000fe400078e0004 */
[----:B------:R-:W-:-:S07]  /*19840*/  IMAD.MOV.U32 R6, RZ, RZ, R14 ;  /* 0x000000ffff067224 */ /* 0x000fce00078e000e */
[----:B------:R-:W-:Y:S05]  /*19850*/  WARPSYNC.COLLECTIVE R15, `(.L_x_5060) ;  /* 0x000000000f087348 */ /* 0x000fea0003c00000 */
[----:B------:R0:W1:Y:S02]  /*19860*/  SHFL.IDX P6, R14, R13, R12, R11 ;  /* 0x0000000c0d0e7389 */ /* 0x00006400000c000b */
[----:B01----:R-:W-:Y:S01]  /*19870*/  ENDCOLLECTIVE ;  /* 0x000000000000791b */ /* 0x003fe20003800000 */
.L_x_5060:
        /* <DEDUP_REMOVED lines=17> */
.L_x_5061:
[----:B------:R-:W-:-:S05]  /*19990*/  VIADD R7, R0, 0x60 ;  /* 0x0000006000077836 */ /* 0x000fca0000000000 */
[----:B------:R-:W-:Y:S01]  /*199a0*/  ISETP.GE.AND P4, PT, R7, R2, PT ;  /* 0x000000020700720c */ /* 0x000fe20003f86270 */
[----:B------:R-:W-:Y:S02]  /*199b0*/  IMAD.MOV.U32 R13, RZ, RZ, R4 ;  /* 0x000000ffff0d7224 */ /* 0x000fe400078e0004 */
[----:B------:R-:W-:-:S10]  /*199c0*/  IMAD.MOV.U32 R6, RZ, RZ, R14 ;  /* 0x000000ffff067224 */ /* 0x000fd400078e000e */
[----:B------:R-:W-:Y:S05]  /*199d0*/  WARPSYNC.COLLECTIVE R15, `(.L_x_5062) ;  /* 0x000000000f087348 */ /* 0x000fea0003c00000 */
[----:B------:R0:W1:Y:S02]  /*199e0*/  SHFL.IDX P6, R14, R13, R12, R11 ;  /* 0x0000000c0d0e7389 */ /* 0x00006400000c000b */
[----:B01----:R-:W-:Y:S01]  /*199f0*/  ENDCOLLECTIVE ;  /* 0x000000000000791b */ /* 0x003fe20003800000 */
.L_x_5062:
        /* <DEDUP_REMOVED lines=17> */
.L_x_5063:
[----:B------:R-:W-:Y:S02]  /*19b10*/  IMAD.MOV.U32 R13, RZ, RZ, R4 ;  /* 0x000000ffff0d7224 */ /* 0x000fe400078e0004 */
[----:B------:R-:W-:-:S07]  /*19b20*/  IMAD.MOV.U32 R3, RZ, RZ, R14 ;  /* 0x000000ffff037224 */ /* 0x000fce00078e000e */
[----:B------:R-:W-:Y:S05]  /*19b30*/  WARPSYNC.COLLECTIVE R15, `(.L_x_5064) ;  /* 0x000000000f087348 */ /* 0x000fea0003c00000 */
[----:B------:R0:W1:Y:S02]  /*19b40*/  SHFL.IDX P6, R14, R13, R12, R11 ;  /* 0x0000000c0d0e7389 */ /* 0x00006400000c000b */
[----:B01----:R-:W-:Y:S01]  /*19b50*/  ENDCOLLECTIVE ;  /* 0x000000000000791b */ /* 0x003fe20003800000 */
.L_x_5064:
[----:B------:R-:W-:Y:S01]  /*19b60*/  IMAD.MOV.U32 R4, RZ, RZ, R14 ;  /* 0x000000ffff047224 */ /* 0x000fe200078e000e */
[----:B------:R-:W-:Y:S06]  /*19b70*/  BRA `(.L_x_5065) ;  /* 0xffffffac00f87947 */ /* 0x000fec000383ffff */
.L_x_4947:
[----:B0-----:R-:W2:Y:S02]  /*19b80*/  LDL R2, [R1] ;  /* 0x0000000001027983 */ /* 0x001ea40000100800 */
[----:B--2---:R0:W1:Y:S02]  /*19b90*/  SYNCS.PHASECHK.TRANS64.TRYWAIT P0, [R2+URZ+0x30820], R0 ;  /* 0x03082000020075a7 */ /* 0x004064000800017f */
[----:B-1----:R-:W-:Y:S05]  /*19ba0*/  @!P0 NANOSLEEP.SYNCS 0x989680 ;  /* 0x009896800000895d */ /* 0x002fea0003900000 */
[----:B------:R-:W1:Y:S02]  /*19bb0*/  @!P0 SYNCS.PHASECHK.TRANS64 P0, [R2+URZ+0x30820], R0 ;  /* 0x03082000020085a7 */ /* 0x000e64000800007f */
[----:B-1----:R-:W-:Y:S05]  /*19bc0*/  @!P0 BRA `(.L_x_4947) ;  /* 0xfffffffc00ec8947 */ /* 0x002fea000383ffff */
[----:B------:R-:W-:Y:S05]  /*19bd0*/  BRA `(.L_x_5066) ;  /* 0xffffffb000807947 */ /* 0x000fea000383ffff */
.L_x_4956:
[----:B-1----:R1:W2:Y:S02]  /*19be0*/  SYNCS.PHASECHK.TRANS64.TRYWAIT P0, [R3+URZ+0x30840], R2 ;  /* 0x03084002030075a7 */ /* 0x0022a4000800017f */
[----:B--2---:R-:W-:Y:S05]  /*19bf0*/  @!P0 NANOSLEEP.SYNCS 0x989680 ;  /* 0x009896800000895d */ /* 0x004fea0003900000 */
[----:B------:R-:W2:Y:S02]  /*19c00*/  @!P0 SYNCS.PHASECHK.TRANS64 P0, [R3+URZ+0x30840], R2 ;  /* 0x03084002030085a7 */ /* 0x000ea4000800007f */
[----:B--2---:R-:W-:Y:S05]  /*19c10*/  @!P0 BRA `(.L_x_4956) ;  /* 0xfffffffc00f08947 */ /* 0x004fea000383ffff */
[----:B------:R-:W-:Y:S05]  /*19c20*/  BRA `(.L_x_5067) ;  /* 0xffffffb400507947 */ /* 0x000fea000383ffff */
.L_x_4963:
[----:B0-----:R0:W1:Y:S02]  /*19c30*/  SYNCS.PHASECHK.TRANS64.TRYWAIT P0, [R3+URZ+0x60], R2 ;  /* 0x00006002030075a7 */ /* 0x001064000800017f */
[----:B-1----:R-:W-:Y:S05]  /*19c40*/  @!P0 NANOSLEEP.SYNCS 0x989680 ;  /* 0x009896800000895d */ /* 0x002fea0003900000 */
[----:B------:R-:W1:Y:S02]  /*19c50*/  @!P0 SYNCS.PHASECHK.TRANS64 P0, [R3+URZ+0x60], R2 ;  /* 0x00006002030085a7 */ /* 0x000e64000800007f */
[----:B-1----:R-:W-:Y:S05]  /*19c60*/  @!P0 BRA `(.L_x_4963) ;  /* 0xfffffffc00f08947 */ /* 0x002fea000383ffff */
[----:B------:R-:W-:Y:S05]  /*19c70*/  BRA `(.L_x_5068) ;  /* 0xffffffb8006c7947 */ /* 0x000fea000383ffff */
.L_x_4973:
[----:B-1----:R1:W2:Y:S02]  /*19c80*/  SYNCS.PHASECHK.TRANS64.TRYWAIT P0, [R3+URZ+0x30840], R2 ;  /* 0x03084002030075a7 */ /* 0x0022a4000800017f */
[----:B--2---:R-:W-:Y:S05]  /*19c90*/  @!P0 NANOSLEEP.SYNCS 0x989680 ;  /* 0x009896800000895d */ /* 0x004fea0003900000 */
[----:B------:R-:W2:Y:S02]  /*19ca0*/  @!P0 SYNCS.PHASECHK.TRANS64 P0, [R3+URZ+0x30840], R2 ;  /* 0x03084002030085a7 */ /* 0x000ea4000800007f */
[----:B--2---:R-:W-:Y:S05]  /*19cb0*/  @!P0 BRA `(.L_x_4973) ;  /* 0xfffffffc00f08947 */ /* 0x004fea000383ffff */
[----:B------:R-:W-:Y:S05]  /*19cc0*/  BRA `(.L_x_5069) ;  /* 0xffffffc000587947 */ /* 0x000fea000383ffff */
.L_x_4980:
[----:B0-----:R0:W1:Y:S02]  /*19cd0*/  SYNCS.PHASECHK.TRANS64.TRYWAIT P0, [R2+URZ+0x60], R3 ;  /* 0x00006003020075a7 */ /* 0x001064000800017f */
[----:B-1----:R-:W-:Y:S05]  /*19ce0*/  @!P0 NANOSLEEP.SYNCS 0x989680 ;  /* 0x009896800000895d */ /* 0x002fea0003900000 */
[----:B------:R-:W1:Y:S02]  /*19cf0*/  @!P0 SYNCS.PHASECHK.TRANS64 P0, [R2+URZ+0x60], R3 ;  /* 0x00006003020085a7 */ /* 0x000e64000800007f */
[----:B-1----:R-:W-:Y:S05]  /*19d00*/  @!P0 BRA `(.L_x_4980) ;  /* 0xfffffffc00f08947 */ /* 0x002fea000383ffff */
[----:B------:R-:W-:Y:S05]  /*19d10*/  BRA `(.L_x_5070) ;  /* 0xffffffc400747947 */ /* 0x000fea000383ffff */
.L_x_4990:
[----:B---3--:R3:W4:Y:S02]  /*19d20*/  SYNCS.PHASECHK.TRANS64.TRYWAIT P0, [R2+URZ+0x30840], R3 ;  /* 0x03084003020075a7 */ /* 0x008724000800017f */
[----:B----4-:R-:W-:Y:S05]  /*19d30*/  @!P0 NANOSLEEP.SYNCS 0x989680 ;  /* 0x009896800000895d */ /* 0x010fea0003900000 */
[----:B------:R-:W4:Y:S02]  /*19d40*/  @!P0 SYNCS.PHASECHK.TRANS64 P0, [R2+URZ+0x30840], R3 ;  /* 0x03084003020085a7 */ /* 0x000f24000800007f */
[----:B----4-:R-:W-:Y:S05]  /*19d50*/  @!P0 BRA `(.L_x_4990) ;  /* 0xfffffffc00f08947 */ /* 0x010fea000383ffff */
[----:B------:R-:W-:Y:S05]  /*19d60*/  BRA `(.L_x_5071) ;  /* 0xffffffcc00247947 */ /* 0x000fea000383ffff */
.L_x_4997:
[----:B0-----:R0:W1:Y:S02]  /*19d70*/  SYNCS.PHASECHK.TRANS64.TRYWAIT P0, [R2+URZ+0x60], R5 ;  /* 0x00006005020075a7 */ /* 0x001064000800017f */
[----:B-1----:R-:W-:Y:S05]  /*19d80*/  @!P0 NANOSLEEP.SYNCS 0x989680 ;  /* 0x009896800000895d */ /* 0x002fea0003900000 */
[----:B------:R-:W1:Y:S02]  /*19d90*/  @!P0 SYNCS.PHASECHK.TRANS64 P0, [R2+URZ+0x60], R5 ;  /* 0x00006005020085a7 */ /* 0x000e64000800007f */
[----:B-1----:R-:W-:Y:S05]  /*19da0*/  @!P0 BRA `(.L_x_4997) ;  /* 0xfffffffc00f08947 */ /* 0x002fea000383ffff */
[----:B------:R-:W-:Y:S05]  /*19db0*/  BRA `(.L_x_5072) ;  /* 0xffffffd000407947 */ /* 0x000fea000383ffff */
.L_x_5009:
[----:B---3--:R3:W4:Y:S02]  /*19dc0*/  SYNCS.PHASECHK.TRANS64.TRYWAIT P0, [R0+URZ+0x30860], R2 ;  /* 0x03086002000075a7 */ /* 0x008724000800017f */
[----:B----4-:R-:W-:Y:S05]  /*19dd0*/  @!P0 NANOSLEEP.SYNCS 0x989680 ;  /* 0x009896800000895d */ /* 0x010fea0003900000 */
[----:B------:R-:W4:Y:S02]  /*19de0*/  @!P0 SYNCS.PHASECHK.TRANS64 P0, [R0+URZ+0x30860], R2 ;  /* 0x03086002000085a7 */ /* 0x000f24000800007f */
[----:B----4-:R-:W-:Y:S05]  /*19df0*/  @!P0 BRA `(.L_x_5009) ;  /* 0xfffffffc00f08947 */ /* 0x010fea000383ffff */
[----:B------:R-:W-:Y:S05]  /*19e00*/  BRA `(.L_x_5073) ;  /* 0xffffffd400d47947 */ /* 0x000fea000383ffff */
.L_x_5017:
        /* <DEDUP_REMOVED lines=8> */
.L_x_5075:
[----:B------:R-:W-:Y:S05]  /*19e90*/  BSYNC B0 ;  /* 0x0000000000007941 */ /* 0x000fea0003800000 */
.L_x_5074:
        /* <DEDUP_REMOVED lines=9> */
.L_x_5076:
        /* <DEDUP_REMOVED lines=19> */
.L_x_5077:
[----:B------:R-:W-:Y:S01]  /*1a060*/  IMAD.MOV.U32 R12, RZ, RZ, 0x2 ;  /* 0x00000002ff0c7424 */ /* 0x000fe200078e00ff */
[----:B------:R-:W-:-:S05]  /*1a070*/  SEL R7, R14, RZ, P1 ;  /* 0x000000ff0e077207 */ /* 0x000fca0000800000 */
[----:B------:R-:W-:-:S04]  /*1a080*/  IMAD.IADD R3, R2, 0x1, R7 ;  /* 0x0000000102037824 */ /* 0x000fc800078e0207 */
[----:B------:R-:W-:-:S07]  /*1a090*/  IMAD.MOV.U32 R13, RZ, RZ, R3 ;  /* 0x000000ffff0d7224 */ /* 0x000fce00078e0003 */
[----:B------:R-:W-:Y:S05]  /*1a0a0*/  WARPSYNC.COLLECTIVE R15, `(.L_x_5078) ;  /* 0x000000000f087348 */ /* 0x000fea0003c00000 */
[----:B------:R0:W1:Y:S02]  /*1a0b0*/  SHFL.UP P6, R14, R13, R12, R11 ;  /* 0x0400000c0d0e7389 */ /* 0x00006400000c000b */
[----:B01----:R-:W-:Y:S01]  /*1a0c0*/  ENDCOLLECTIVE ;  /* 0x000000000000791b */ /* 0x003fe20003800000 */
.L_x_5078:
        /* <DEDUP_REMOVED lines=8> */
.L_x_5079:
        /* <DEDUP_REMOVED lines=8> */
.L_x_5080:
        /* <DEDUP_REMOVED lines=8> */
.L_x_5081:
        /* <DEDUP_REMOVED lines=9> */
.L_x_5082:
[----:B------:R-:W-:Y:S01]  /*1a2e0*/  IMAD.MOV.U32 R16, RZ, RZ, R14 ;  /* 0x000000ffff107224 */ /* 0x000fe200078e000e */
[----:B------:R-:W-:Y:S06]  /*1a2f0*/  BRA `(.L_x_5083) ;  /* 0xffffffd800907947 */ /* 0x000fec000383ffff */
.L_x_5022:
        /* <DEDUP_REMOVED lines=8> */
.L_x_5085:
[----:B------:R-:W-:Y:S05]  /*1a380*/  BSYNC B0 ;  /* 0x0000000000007941 */ /* 0x000fea0003800000 */
.L_x_5084:
        /* <DEDUP_REMOVED lines=9> */
.L_x_5086:
[----:B------:R-:W-:Y:S01]  /*1a420*/  IMAD.MOV.U32 R12, RZ, RZ, 0x4 ;  /* 0x00000004ff0c7424 */ /* 0x000fe200078e00ff */
[----:B------:R-:W-:-:S05]  /*1a430*/  SEL R14, R14, RZ, P2 ;  /* 0x000000ff0e0e7207 */ /* 0x000fca0001000000 */
[----:B------:R-:W-:-:S04]  /*1a440*/  IMAD.IADD R3, R3, 0x1, R14 ;  /* 0x0000000103037824 */ /* 0x000fc800078e020e */
[----:B------:R-:W-:-:S07]  /*1a450*/  IMAD.MOV.U32 R13, RZ, RZ, R3 ;  /* 0x000000ffff0d7224 */ /* 0x000fce00078e0003 */
[----:B------:R-:W-:Y:S05]  /*1a460*/  WARPSYNC.COLLECTIVE R15, `(.L_x_5087) ;  /* 0x000000000f087348 */ /* 0x000fea0003c00000 */
[----:B------:R0:W1:Y:S02]  /*1a470*/  SHFL.UP P6, R14, R13, R12, R11 ;  /* 0x0400000c0d0e7389 */ /* 0x00006400000c000b */
[----:B01----:R-:W-:Y:S01]  /*1a480*/  ENDCOLLECTIVE ;  /* 0x000000000000791b */ /* 0x003fe20003800000 */
.L_x_5087:
[----:B------:R-:W-:Y:S01]  /*1a490*/  IMAD.MOV.U32 R12, RZ, RZ, 0x8 ;  /* 0x00000008ff0c7424 */ /* 0x000fe200078e00ff */
[----:B------:R-:W-:-:S05]  /*1a4a0*/  SEL R14, R14, RZ, P3 ;  /* 0x000000ff0e0e7207 */ /* 0x000fca0001800000 */
[----:B------:R-:W-:-:S04]  /*1a4b0*/  IMAD.IADD R3, R3, 0x1, R14 ;  /* 0x0000000103037824 */ /* 0x000fc800078e020e */
[----:B------:R-:W-:-:S07]  /*1a4c0*/  IMAD.MOV.U32 R13, RZ, RZ, R3 ;  /* 0x000000ffff0d7224 */ /* 0x000fce00078e0003 */
[----:B------:R-:W-:Y:S05]  /*1a4d0*/  WARPSYNC.COLLECTIVE R15, `(.L_x_5088) ;  /* 0x000000000f087348 */ /* 0x000fea0003c00000 */
[----:B------:R0:W1:Y:S02]  /*1a4e0*/  SHFL.UP P6, R14, R13, R12, R11 ;  /* 0x0400000c0d0e7389 */ /* 0x00006400000c000b */
[----:B01----:R-:W-:Y:S01]  /*1a4f0*/  ENDCOLLECTIVE ;  /* 0x000000000000791b */ /* 0x003fe20003800000 */
.L_x_5088:
[----:B------:R-:W-:Y:S01]  /*1a500*/  IMAD.MOV.U32 R12, RZ, RZ, 0x10 ;  /* 0x00000010ff0c7424 */ /* 0x000fe200078e00ff */
[----:B------:R-:W-:-:S05]  /*1a510*/  SEL R14, R14, RZ, P4 ;  /* 0x000000ff0e0e7207 */ /* 0x000fca0002000000 */
[----:B------:R-:W-:-:S04]  /*1a520*/  IMAD.IADD R3, R3, 0x1, R14 ;  /* 0x0000000103037824 */ /* 0x000fc800078e020e */
[----:B------:R-:W-:-:S07]  /*1a530*/  IMAD.MOV.U32 R13, RZ, RZ, R3 ;  /* 0x000000ffff0d7224 */ /* 0x000fce00078e0003 */
[----:B------:R-:W-:Y:S05]  /*1a540*/  WARPSYNC.COLLECTIVE R15, `(.L_x_5089) ;  /* 0x000000000f087348 */ /* 0x000fea0003c00000 */
[----:B------:R0:W1:Y:S02]  /*1a550*/  SHFL.UP P6, R14, R13, R12, R11 ;  /* 0x0400000c0d0e7389 */ /* 0x00006400000c000b */
[----:B01----:R-:W-:Y:S01]  /*1a560*/  ENDCOLLECTIVE ;  /* 0x000000000000791b */ /* 0x003fe20003800000 */
.L_x_5089:
[----:B------:R-:W-:Y:S02]  /*1a570*/  IMAD.MOV.U32 R12, RZ, RZ, 0x1f ;  /* 0x0000001fff0c7424 */ /* 0x000fe400078e00ff */
[----:B------:R-:W-:Y:S01]  /*1a580*/  IMAD.MOV.U32 R11, RZ, RZ, 0x1f ;  /* 0x0000001fff0b7424 */ /* 0x000fe200078e00ff */
[----:B------:R-:W-:-:S05]  /*1a590*/  SEL R14, R14, RZ, P5 ;  /* 0x000000ff0e0e7207 */ /* 0x000fca0002800000 */
[----:B------:R-:W-:-:S04]  /*1a5a0*/  IMAD.IADD R3, R3, 0x1, R14 ;  /* 0x0000000103037824 */ /* 0x000fc800078e020e */
[----:B------:R-:W-:-:S07]  /*1a5b0*/  IMAD.MOV.U32 R13, RZ, RZ, R3 ;  /* 0x000000ffff0d7224 */ /* 0x000fce00078e0003 */
[----:B------:R-:W-:Y:S05]  /*1a5c0*/  WARPSYNC.COLLECTIVE R15, `(.L_x_5090) ;  /* 0x000000000f087348 */ /* 0x000fea0003c00000 */
[----:B------:R0:W1:Y:S02]  /*1a5d0*/  SHFL.IDX P6, R14, R13, R12, R11 ;  /* 0x0000000c0d0e7389 */ /* 0x00006400000c000b */
[----:B01----:R-:W-:Y:S01]  /*1a5e0*/  ENDCOLLECTIVE ;  /* 0x000000000000791b */ /* 0x003fe20003800000 */
.L_x_5090:
[----:B------:R-:W-:Y:S01]  /*1a5f0*/  IMAD.MOV.U32 R16, RZ, RZ, R14 ;  /* 0x000000ffff107224 */ /* 0x000fe200078e000e */
[----:B------:R-:W-:Y:S06]  /*1a600*/  BRA `(.L_x_5091) ;  /* 0xffffffd8006c7947 */ /* 0x000fec000383ffff */
.L_x_5024:
[----:B------:R-:W-:Y:S01]  /*1a610*/  BSSY B0, `(.L_x_5092) ;  /* 0x0000006000007945 */ /* 0x000fe20003800000 */
[----:B------:R-:W-:Y:S01]  /*1a620*/  PLOP3.LUT P6, PT, P6, PT, PT, 0x8, 0x0 ;  /* 0x000000000000781c */ /* 0x000fe200037ce170 */
[----:B------:R-:W-:-:S12]  /*1a630*/  IMAD.MOV.U32 R15, RZ, RZ, -0x1 ;  /* 0xffffffffff0f7424 */ /* 0x000fd800078e00ff */
[----:B0123--:R-:W-:Y:S05]  /*1a640*/  WARPSYNC.COLLECTIVE R15, `(.L_x_5093) ;  /* 0x000000000f087348 */ /* 0x00ffea0003c00000 */
[----:B------:R-:W-:Y:S01]  /*1a650*/  VOTE.ANY R14, PT, P6 ;  /* 0x00000000000e7806 */ /* 0x000fe200030e0100 */
[----:B0123--:R-:W-:Y:S06]  /*1a660*/  ENDCOLLECTIVE ;  /* 0x000000000000791b */ /* 0x00ffec0003800000 */
.L_x_5093:
[----:B------:R-:W-:Y:S05]  /*1a670*/  BSYNC B0 ;  /* 0x0000000000007941 */ /* 0x000fea0003800000 */
.L_x_5092:
        /* <DEDUP_REMOVED lines=9> */
.L_x_5094:
[----:B------:R-:W-:Y:S01]  /*1a710*/  IMAD.MOV.U32 R17, RZ, RZ, R14 ;  /* 0x000000ffff117224 */ /* 0x000fe200078e000e */
[----:B------:R-:W-:Y:S06]  /*1a720*/  BRA `(.L_x_5095) ;  /* 0xffffffd8005c7947 */ /* 0x000fec000383ffff */
.L_x_5026:
[----:B------:R-:W-:Y:S01]  /*1a730*/  BSSY B0, `(.L_x_5096) ;  /* 0x0000007000007945 */ /* 0x000fe20003800000 */
[----:B------:R-:W-:Y:S02]  /*1a740*/  IMAD.MOV.U32 R13, RZ, RZ, R3 ;  /* 0x000000ffff0d7224 */ /* 0x000fe400078e0003 */
[----:B------:R-:W-:Y:S02]  /*1a750*/  IMAD.MOV.U32 R11, RZ, RZ, 0x1f ;  /* 0x0000001fff0b7424 */ /* 0x000fe400078e00ff */
[----:B------:R-:W-:-:S07]  /*1a760*/  IMAD.MOV.U32 R15, RZ, RZ, -0x1 ;  /* 0xffffffffff0f7424 */ /* 0x000fce00078e00ff */
[----:B0-234-:R-:W-:Y:S05]  /*1a770*/  WARPSYNC.COLLECTIVE R15, `(.L_x_5097) ;  /* 0x000000000f087348 */ /* 0x01dfea0003c00000 */
[----:B------:R1:W0:Y:S02]  /*1a780*/  SHFL.IDX P6, R14, R13, R12, R11 ;  /* 0x0000000c0d0e7389 */ /* 0x00022400000c000b */
[----:B01234-:R-:W-:Y:S01]  /*1a790*/  ENDCOLLECTIVE ;  /* 0x000000000000791b */ /* 0x01ffe20003800000 */
.L_x_5097:
[----:B------:R-:W-:Y:S05]  /*1a7a0*/  BSYNC B0 ;  /* 0x0000000000007941 */ /* 0x000fea0003800000 */
.L_x_5096:
[----:B------:R-:W-:Y:S01]  /*1a7b0*/  IMAD.MOV.U32 R3, RZ, RZ, R14 ;  /* 0x000000ffff037224 */ /* 0x000fe200078e000e */
[----:B------:R-:W-:Y:S06]  /*1a7c0*/  BRA `(.L_x_5098) ;  /* 0xffffffd800507947 */ /* 0x000fec000383ffff */
.L_x_5030:
[----:B0-----:R0:W3:Y:S02]  /*1a7d0*/  SYNCS.PHASECHK.TRANS64.TRYWAIT P0, [R0+URZ+0x30820], R3 ;  /* 0x03082003000075a7 */ /* 0x0010e4000800017f */
[----:B---3--:R-:W-:Y:S05]  /*1a7e0*/  @!P0 NANOSLEEP.SYNCS 0x989680 ;  /* 0x009896800000895d */ /* 0x008fea0003900000 */
[----:B------:R-:W3:Y:S02]  /*1a7f0*/  @!P0 SYNCS.PHASECHK.TRANS64 P0, [R0+URZ+0x30820], R3 ;  /* 0x03082003000085a7 */ /* 0x000ee4000800007f */
[----:B---3--:R-:W-:Y:S05]  /*1a800*/  @!P0 BRA `(.L_x_5030) ;  /* 0xfffffffc00f08947 */ /* 0x008fea000383ffff */
[----:B------:R-:W-:Y:S05]  /*1a810*/  BRA `(.L_x_5099) ;  /* 0xffffffdc00d87947 */ /* 0x000fea000383ffff */
.L_x_5031:
        /* <DEDUP_REMOVED lines=11> */
.L_x_5101:
[----:B------:R-:W-:Y:S05]  /*1a8d0*/  BSYNC B0 ;  /* 0x0000000000007941 */ /* 0x000fea0003800000 */
.L_x_5100:
[----:B------:R-:W-:Y:S05]  /*1a8e0*/  BRA `(.L_x_5102) ;  /* 0xffffffdc00c07947 */ /* 0x000fea000383ffff */
.L_x_5034:
[----:B------:R-:W-:Y:S01]  /*1a8f0*/  BSSY B1, `(.L_x_5103) ;  /* 0x0000006000017945 */ /* 0x000fe20003800000 */
[----:B------:R-:W-:-:S07]  /*1a900*/  IMAD.MOV.U32 R15, RZ, RZ, -0x1 ;  /* 0xffffffffff0f7424 */ /* 0x000fce00078e00ff */
[----:B0123--:R-:W-:Y:S05]  /*1a910*/  WARPSYNC.COLLECTIVE R15, `(.L_x_5104) ;  /* 0x000000000f0c7348 */ /* 0x00ffea0003c00000 */
[----:B------:R-:W-:Y:S02]  /*1a920*/  ELECT P6, UR62, PT ;  /* 0x00000000003e782f */ /* 0x000fe400038c0000 */
[----:B------:R-:W-:Y:S01]  /*1a930*/  MOV R14, UR62 ;  /* 0x0000003e000e7c02 */ /* 0x000fe20008000f00 */
[----:B0123--:R-:W-:Y:S10]  /*1a940*/  ENDCOLLECTIVE ;  /* 0x000000000000791b */ /* 0x00fff40003800000 */
.L_x_5104:
[----:B------:R-:W-:Y:S05]  /*1a950*/  BSYNC B1 ;  /* 0x0000000000017941 */ /* 0x000fea0003800000 */
.L_x_5103:
[----:B------:R-:W-:Y:S05]  /*1a960*/  BRA `(.L_x_5105) ;  /* 0xffffffdc00b87947 */ /* 0x000fea000383ffff */
.L_x_5036:
[----:B0-----:R0:W2:Y:S02]  /*1a970*/  SYNCS.PHASECHK.TRANS64.TRYWAIT P0, [R6+URZ], R5 ;  /* 0x00000005060075a7 */ /* 0x0010a4000800017f */
[----:B--2---:R-:W-:Y:S05]  /*1a980*/  @!P0 NANOSLEEP.SYNCS 0x989680 ;  /* 0x009896800000895d */ /* 0x004fea0003900000 */
[----:B------:R-:W2:Y:S02]  /*1a990*/  @!P0 SYNCS.PHASECHK.TRANS64 P0, [R6+URZ], R5 ;  /* 0x00000005060085a7 */ /* 0x000ea4000800007f */
[----:B--2---:R-:W-:Y:S05]  /*1a9a0*/  @!P0 BRA `(.L_x_5036) ;  /* 0xfffffffc00f08947 */ /* 0x004fea000383ffff */
[----:B------:R-:W-:Y:S05]  /*1a9b0*/  BRA `(.L_x_5106) ;  /* 0xffffffdc00fc7947 */ /* 0x000fea000383ffff */
.L_x_5037:
[----:B--2---:R2:W3:Y:S02]  /*1a9c0*/  SYNCS.PHASECHK.TRANS64.TRYWAIT P0, [R7+URZ], R2 ;  /* 0x00000002070075a7 */ /* 0x0044e4000800017f */
[----:B---3--:R-:W-:Y:S05]  /*1a9d0*/  @!P0 NANOSLEEP.SYNCS 0x989680 ;  /* 0x009896800000895d */ /* 0x008fea0003900000 */
[----:B------:R-:W3:Y:S02]  /*1a9e0*/  @!P0 SYNCS.PHASECHK.TRANS64 P0, [R7+URZ], R2 ;  /* 0x00000002070085a7 */ /* 0x000ee4000800007f */
[----:B---3--:R-:W-:Y:S05]  /*1a9f0*/  @!P0 BRA `(.L_x_5037) ;  /* 0xfffffffc00f08947 */ /* 0x008fea000383ffff */
[----:B------:R-:W-:Y:S05]  /*1aa00*/  BRA `(.L_x_5107) ;  /* 0xffffffdc00f07947 */ /* 0x000fea000383ffff */
.L_x_5039:
[----:B---3--:R3:W4:Y:S02]  /*1aa10*/  SYNCS.PHASECHK.TRANS64.TRYWAIT P0, [R4+URZ], R5 ;  /* 0x00000005040075a7 */ /* 0x008724000800017f */
[----:B----4-:R-:W-:Y:S05]  /*1aa20*/  @!P0 NANOSLEEP.SYNCS 0x989680 ;  /* 0x009896800000895d */ /* 0x010fea0003900000 */
[----:B------:R-:W4:Y:S02]  /*1aa30*/  @!P0 SYNCS.PHASECHK.TRANS64 P0, [R4+URZ], R5 ;  /* 0x00000005040085a7 */ /* 0x000f24000800007f */
[----:B----4-:R-:W-:Y:S05]  /*1aa40*/  @!P0 BRA `(.L_x_5039) ;  /* 0xfffffffc00f08947 */ /* 0x010fea000383ffff */
[----:B------:R-:W-:Y:S05]  /*1aa50*/  BRA `(.L_x_5108) ;  /* 0xffffffdc00f87947 */ /* 0x000fea000383ffff */
.L_x_5109:
        /* <DEDUP_REMOVED lines=10> */
.L_x_15308:


//--------------------- .text._ZN7cutlass13device_kernelIN5flash11enable_sm90INS1_16FlashAttnFwdSm90INS1_25CollectiveMainloopFwdSm90ILi2EN4cute5tupleIJNS5_1CILi1EEES8_S8_EEENS6_IJNS7_ILi128EEENS7_ILi96EEENS7_ILi192EEEEEELi192ENS_6half_tEfNS_4arch4Sm90ELb0ELb1ELb1ELb1ELb0ELb1ELb0ELb1ELb1ELb1ELb0ELb0EEENS1_21CollectiveEpilogueFwdINS6_IJSA_SC_SB_EEES9_SE_SG_Li256ELb1ELb1ELb0ELb0EEENS1_36VarlenDynamicPersistentTileSchedulerILi128ELi96ELi256ELi128ELb0ELb1ELb1ELb1ELb0ELb1EEEEEEEEEvNT_6ParamsE --------------------------
	.section	.text._ZN7cutlass13device_kernelIN5flash11enable_sm90INS1_16FlashAttnFwdSm90INS1_25CollectiveMainloopFwdSm90ILi2EN4cute5tupleIJNS5_1CILi1EEES8_S8_EEENS6_IJNS7_ILi128EEENS7_ILi96EEENS7_ILi192EEEEEELi192ENS_6half_tEfNS_4arch4Sm90ELb0ELb1ELb1ELb1ELb0ELb1ELb0ELb1ELb1ELb1ELb0ELb0EEENS1_21CollectiveEpilogueFwdINS6_IJSA_SC_SB_EEES9_SE_SG_Li256ELb1ELb1ELb0ELb0EEENS1_36VarlenDynamicPersistentTileSchedulerILi128ELi96ELi256ELi128ELb0ELb1ELb1ELb1ELb0ELb1EEEEEEEEEvNT_6ParamsE,"ax",@progbits
	.align	128
.text._ZN7cutlass13device_kernelIN5flash11enable_sm90INS1_16FlashAttnFwdSm90INS1_25CollectiveMainloopFwdSm90ILi2EN4cute5tupleIJNS5_1CILi1EEES8_S8_EEENS6_IJNS7_ILi128EEENS7_ILi96EEENS7_ILi192EEEEEELi192ENS_6half_tEfNS_4arch4Sm90ELb0ELb1ELb1ELb1ELb0ELb1ELb0ELb1ELb1ELb1ELb0ELb0EEENS1_21CollectiveEpilogueFwdINS6_IJSA_SC_SB_EEES9_SE_SG_Li256ELb1ELb1ELb0ELb0EEENS1_36VarlenDynamicPersistentTileSchedulerILi128ELi96ELi256ELi128ELb0ELb1ELb1ELb1ELb0ELb1EEEEEEEEEvNT_6ParamsE:
        .type           _ZN7cutlass13device_kernelIN5flash11enable_sm90INS1_16FlashAttnFwdSm90INS1_25CollectiveMainloopFwdSm90ILi2EN4cute5tupleIJNS5_1CILi1EEES8_S8_EEENS6_IJNS7_ILi128EEENS7_ILi96EEENS7_ILi192EEEEEELi192ENS_6half_tEfNS_4arch4Sm90ELb0ELb1ELb1ELb1ELb0ELb1ELb0ELb1ELb1ELb1ELb0ELb0EEENS1_21CollectiveEpilogueFwdINS6_IJSA_SC_SB_EEES9_SE_SG_Li256ELb1ELb1ELb0ELb0EEENS1_36VarlenDynamicPersistentTileSchedulerILi128ELi96ELi256ELi128ELb0ELb1ELb1ELb1ELb0ELb1EEEEEEEEEvNT_6ParamsE,@function
        .size           _ZN7cutlass13device_kernelIN5flash11enable_sm90INS1_16FlashAttnFwdSm90INS1_25CollectiveMainloopFwdSm90ILi2EN4cute5tupleIJNS5_1CILi1EEES8_S8_EEENS6_IJNS7_ILi128EEENS7_ILi96EEENS7_ILi192EEEEEELi192ENS_6half_tEfNS_4arch4Sm90ELb0ELb1ELb1ELb1ELb0ELb1ELb0ELb1ELb1ELb1ELb0ELb0EEENS1_21CollectiveEpilogueFwdINS6_IJSA_SC_SB_EEES9_SE_SG_Li256ELb1ELb1ELb0ELb0EEENS1_36VarlenDynamicPersistentTileSchedulerILi128ELi96ELi256ELi128ELb0ELb1ELb1ELb1ELb0ELb1EEEEEEEEEvNT_6ParamsE,(.L_x_15309 - _ZN7cutlass13device_kernelIN5flash11enable_sm90INS1_16FlashAttnFwdSm90INS1_25CollectiveMainloopFwdSm90ILi2EN4cute5tupleIJNS5_1CILi1EEES8_S8_EEENS6_IJNS7_ILi128EEENS7_ILi96EEENS7_ILi192EEEEEELi192ENS_6half_tEfNS_4arch4Sm90ELb0ELb1ELb1ELb1ELb0ELb1ELb0ELb1ELb1ELb1ELb0ELb0EEENS1_21CollectiveEpilogueFwdINS6_IJSA_SC_SB_EEES9_SE_SG_Li256ELb1ELb1ELb0ELb0EEENS1_36VarlenDynamicPersistentTileSchedulerILi128ELi96ELi256ELi128ELb0ELb1ELb1ELb1ELb0ELb1EEEEEEEEEvNT_6ParamsE)
        .other          _ZN7cutlass13device_kernelIN5flash11enable_sm90INS1_16FlashAttnFwdSm90INS1_25CollectiveMainloopFwdSm90ILi2EN4cute5tupleIJNS5_1CILi1EEES8_S8_EEENS6_IJNS7_ILi128EEENS7_ILi96EEENS7_ILi192EEEEEELi192ENS_6half_tEfNS_4arch4Sm90ELb0ELb1ELb1ELb1ELb0ELb1ELb0ELb1ELb1ELb1ELb0ELb0EEENS1_21CollectiveEpilogueFwdINS6_IJSA_SC_SB_EEES9_SE_SG_Li256ELb1ELb1ELb0ELb0EEENS1_36VarlenDynamicPersistentTileSchedulerILi128ELi96ELi256ELi128ELb0ELb1ELb1ELb1ELb0ELb1EEEEEEEEEvNT_6ParamsE,@"STO_CUDA_ENTRY STV_DEFAULT"
_ZN7cutlass13device_kernelIN5flash11enable_sm90INS1_16FlashAttnFwdSm90INS1_25CollectiveMainloopFwdSm90ILi2EN4cute5tupleIJNS5_1CILi1EEES8_S8_EEENS6_IJNS7_ILi128EEENS7_ILi96EEENS7_ILi192EEEEEELi192ENS_6half_tEfNS_4arch4Sm90ELb0ELb1ELb1ELb1ELb0ELb1ELb0ELb1ELb1ELb1ELb0ELb0EEENS1_21CollectiveEpilogueFwdINS6_IJSA_SC_SB_EEES9_SE_SG_Li256ELb1ELb1ELb0ELb0EEENS1_36VarlenDynamicPersistentTileSchedulerILi128ELi96ELi256ELi128ELb0ELb1ELb1ELb1ELb0ELb1EEEEEEEEEvNT_6ParamsE:
        /* <DEDUP_REMOVED lines=24> */
.L_x_5111:
[----:B------:R-:W-:Y:S05]  /*0180*/  BSYNC B0 ;  /* 0x0000000000007941 */ /* 0x000fea0003800000 */
.L_x_5110:
        /* <DEDUP_REMOVED lines=41> */
.L_x_5112:
        /* <DEDUP_REMOVED lines=22> */
.L_x_5113:
        /* <DEDUP_REMOVED lines=18> */
.L_x_5114:
        /* <DEDUP_REMOVED lines=22> */
.L_x_5115:
        /* <DEDUP_REMOVED lines=22> */
.L_x_5116:
        /* <DEDUP_REMOVED lines=10> */
.L_x_5119:
        /* <DEDUP_REMOVED lines=9> */
[----:B0-----:R-:W-:Y:S01]  /*0a90*/  IMAD.U32 R2, RZ, RZ, UR4 ;  /* 0x00000004ff027e24 */ /* 0x001fe2000f8e00ff */
[----:B------:R-:W-:-:S04]  /*0aa0*/  ULDC UR4, c[0x0][0xc3c] ;  /* 0x00030f0000047ab9 */ /* 0x000fc80000000800 */
[----:B------:R-:W0:Y:S01]  /*0ab0*/  LDS.128 R24, [R2+0x308d0] ;  /* 0x0308d00002187984 */ /* 0x000e220000000c00 */
[----:B------:R-:W-:Y:S06]  /*0ac0*/  BAR.ARV 0x4, 0x180 ;  /* 0x0106000000007b1d */ /* 0x000fec0000002000 */
[----:B0-----:R-:W-:-:S13]  /*0ad0*/  ISETP.GE.AND P0, PT, R27, UR4, PT ;  /* 0x000000041b007c0c */ /* 0x001fda000bf06270 */
[----:B------:R-:W-:Y:S05]  /*0ae0*/  @P0 BRA `(.L_x_5120) ;  /* 0x000002a800740947 */ /* 0x000fea0003800000 */
[----:B------:R-:W2:Y:S01]  /*0af0*/  LDL R0, [R1+0x5c] ;  /* 0x00005c0001007983 */ /* 0x000ea20000100800 */
[----:B------:R-:W-:Y:S01]  /*0b00*/  VIADD R4, R4, 0xffffff80 ;  /* 0xffffff8004047836 */ /* 0x000fe20000000000 */
[----:B------:R-:W-:Y:S01]  /*0b10*/  R2UR UR4, R2 ;  /* 0x00000000020472ca */ /* 0x000fe200000e0000 */
[----:B------:R-:W-:Y:S01]  /*0b20*/  IMAD.MOV.U32 R220, RZ, RZ, RZ ;  /* 0x000000ffffdc7224 */ /* 0x000fe200078e00ff */
[----:B------:R-:W-:Y:S01]  /*0b30*/  CS2R R16, SRZ ;  /* 0x0000000000107805 */ /* 0x000fe2000001ff00 */
[----:B------:R-:W-:Y:S01]  /*0b40*/  IMAD.MOV.U32 R198, RZ, RZ, RZ ;  /* 0x000000ffffc67224 */ /* 0x000fe200078e00ff */
[----:B------:R-:W-:Y:S01]  /*0b50*/  SHF.R.S32.HI R3, RZ, 0x1f, R4 ;  /* 0x0000001fff037819 */ /* 0x000fe20000011404 */
[----:B------:R-:W-:-:S03]  /*0b60*/  IMAD.MOV.U32 R192, RZ, RZ, RZ ;  /* 0x000000ffffc07224 */ /* 0x000fc600078e00ff */
[----:B------:R-:W-:-:S04]  /*0b70*/  LEA.HI R223, R3, R4, RZ, 0x3 ;  /* 0x0000000403df7211 */ /* 0x000fc800078f18ff */
[----:B------:R-:W-:Y:S01]  /*0b80*/  LOP3.LUT R217, R223, 0xfffffff8, RZ, 0xc0, !PT ;  /* 0xfffffff8dfd97812 */ /* 0x000fe200078ec0ff */
[----:B------:R-:W-:Y:S01]  /*0b90*/  UIADD3 UR4, UR4, 0x12400, URZ ;  /* 0x0001240004047890 */ /* 0x000fe2000fffe03f */
[----:B------:R-:W-:Y:S02]  /*0ba0*/  SHF.R.S32.HI R223, RZ, 0x3, R223 ;  /* 0x00000003ffdf7819 */ /* 0x000fe400000114df */
[----:B------:R-:W-:-:S05]  /*0bb0*/  IADD3 R217, R4, -R217, RZ ;  /* 0x800000d904d97210 */ /* 0x000fca0007ffe0ff */
[----:B------:R-:W-:-:S04]  /*0bc0*/  IMAD.SHL.U32 R213, R217, 0x8, RZ ;  /* 0x00000008d9d57824 */ /* 0x000fc800078e00ff */
[C---:B------:R-:W-:Y:S02]  /*0bd0*/  VIADD R216, R213.reuse, 0x80 ;  /* 0x00000080d5d87836 */ /* 0x040fe40000000000 */
[----:B------:R-:W-:Y:S01]  /*0be0*/  VIADD R215, R213, 0x40 ;  /* 0x00000040d5d77836 */ /* 0x000fe20000000000 */
[----:B--2---:R-:W-:Y:S02]  /*0bf0*/  R2UR UR5, R0 ;  /* 0x00000000000572ca */ /* 0x004fe400000e0000 */
[----:B------:R-:W-:-:S04]  /*0c00*/  LEA.HI R0, R3, R4, RZ, 0x7 ;  /* 0x0000000403007211 */ /* 0x000fc800078f38ff */
[----:B------:R-:W-:Y:S02]  /*0c10*/  LOP3.LUT R5, R0, 0xffffff80, RZ, 0xc0, !PT ;  /* 0xffffff8000057812 */ /* 0x000fe400078ec0ff */
[----:B------:R-:W-:-:S03]  /*0c20*/  SHF.R.S32.HI R12, RZ, 0x7, R0 ;  /* 0x00000007ff0c7819 */ /* 0x000fc60000011400 */
[----:B------:R-:W-:Y:S01]  /*0c30*/  IMAD.IADD R232, R4, 0x1, -R5 ;  /* 0x0000000104e87824 */ /* 0x000fe200078e0a05 */
[----:B------:R-:W-:Y:S01]  /*0c40*/  LEA.HI R5, R3, R4, RZ, 0x4 ;  /* 0x0000000403057211 */ /* 0x000fe200078f20ff */
[----:B------:R0:W-:Y:S01]  /*0c50*/  STL [R1+0x50], R12 ;  /* 0x0000500c01007387 */ /* 0x0001e20000100800 */
[----:B------:R-:W-:Y:S01]  /*0c60*/  LEA.HI R0, R0, R12, RZ, 0x1 ;  /* 0x0000000c00007211 */ /* 0x000fe200078f08ff */
[----:B------:R-:W-:Y:S01]  /*0c70*/  ULOP3.LUT UR5, UR5, 0x1, URZ, 0xfc, !UPT ;  /* 0x0000000105057892 */ /* 0x000fe2000f8efc3f */
[----:B------:R-:W-:Y:S02]  /*0c80*/  SHF.R.S32.HI R9, RZ, 0x1f, R232 ;  /* 0x0000001fff097819 */ /* 0x000fe400000114e8 */
[----:B------:R-:W-:Y:S02]  /*0c90*/  SHF.R.S32.HI R6, RZ, 0x4, R5 ;  /* 0x00000004ff067819 */ /* 0x000fe40000011405 */
[CC--:B------:R-:W-:Y:S02]  /*0ca0*/  LEA.HI R10, R9.reuse, R232.reuse, RZ, 0x2 ;  /* 0x000000e8090a7211 */ /* 0x0c0fe400078f10ff */
[----:B------:R-:W-:-:S02]  /*0cb0*/  LEA.HI R9, R9, R232, RZ, 0x5 ;  /* 0x000000e809097211 */ /* 0x000fc400078f28ff */
[--C-:B------:R-:W-:Y:S02]  /*0cc0*/  SHF.R.S32.HI R8, RZ, 0x2, R10.reuse ;  /* 0x00000002ff087819 */ /* 0x100fe4000001140a */
[----:B------:R-:W-:Y:S02]  /*0cd0*/  SHF.R.S32.HI R7, RZ, 0x1f, R10 ;  /* 0x0000001fff077819 */ /* 0x000fe4000001140a */
[----:B------:R-:W-:Y:S02]  /*0ce0*/  SHF.R.S32.HI R9, RZ, 0x5, R9 ;  /* 0x00000005ff097819 */ /* 0x000fe40000011409 */
[----:B------:R-:W-:Y:S02]  /*0cf0*/  LEA.HI R11, R7, R8, RZ, 0x3 ;  /* 0x00000008070b7211 */ /* 0x000fe400078f18ff */
[----:B------:R-:W-:Y:S02]  /*0d00*/  LEA.HI R7, R5, R6, RZ, 0x1 ;  /* 0x0000000605077211 */ /* 0x000fe400078f08ff */
[----:B------:R-:W-:-:S02]  /*0d10*/  LOP3.LUT R11, R11, 0xfffffff8, RZ, 0xc0, !PT ;  /* 0xfffffff80b0b7812 */ /* 0x000fc400078ec0ff */
[----:B------:R-:W-:Y:S02]  /*0d20*/  LOP3.LUT R7, R7, 0x1ffffffe, RZ, 0xc0, !PT ;  /* 0x1ffffffe07077812 */ /* 0x000fe400078ec0ff */
[----:B------:R-:W-:Y:S02]  /*0d30*/  IADD3 R8, R8, -R11, RZ ;  /* 0x8000000b08087210 */ /* 0x000fe40007ffe0ff */
[----:B------:R-:W-:Y:S01]  /*0d40*/  LOP3.LUT R0, R0, 0x3fffffe, RZ, 0xc0, !PT ;  /* 0x03fffffe00007812 */ /* 0x000fe200078ec0ff */
[----:B------:R-:W-:Y:S01]  /*0d50*/  IMAD.IADD R7, R6, 0x1, -R7 ;  /* 0x0000000106077824 */ /* 0x000fe200078e0a07 */
[-C--:B------:R-:W-:Y:S01]  /*0d60*/  LEA.HI R6, R3, R4.reuse, RZ, 0x5 ;  /* 0x0000000403067211 */ /* 0x080fe200078f28ff */
[----:B------:R-:W-:Y:S01]  /*0d70*/  IMAD R11, R9, 0x10, R8 ;  /* 0x00000010090b7824 */ /* 0x000fe200078e0208 */
[----:B------:R-:W-:Y:S01]  /*0d80*/  LEA.HI R8, R3, R4, RZ, 0x2 ;  /* 0x0000000403087211 */ /* 0x000fe200078f10ff */
[----:B------:R-:W-:Y:S01]  /*0d90*/  IMAD.IADD R0, R12, 0x1, -R0 ;  /* 0x000000010c007824 */ /* 0x000fe200078e0a00 */
[----:B------:R-:W-:-:S02]  /*0da0*/  LOP3.LUT R5, R5, 0x3fffff0, RZ, 0xc0, !PT ;  /* 0x03fffff005057812 */ /* 0x000fc400078ec0ff */
[----:B------:R-:W-:Y:S01]  /*0db0*/  LOP3.LUT R3, R8, 0xfffffffc, RZ, 0xc0, !PT ;  /* 0xfffffffc08037812 */ /* 0x000fe200078ec0ff */
[----:B------:R-:W-:Y:S01]  /*0dc0*/  IMAD R11, R0, 0x40, R11 ;  /* 0x00000040000b7824 */ /* 0x000fe200078e020b */
[--C-:B------:R-:W-:Y:S01]  /*0dd0*/  SHF.R.S32.HI R194, RZ, 0x2, R8.reuse ;  /* 0x00000002ffc27819 */ /* 0x100fe20000011408 */
[C---:B------:R-:W-:Y:S01]  /*0de0*/  IMAD.IADD R5, R4.reuse, 0x1, -R5 ;  /* 0x0000000104057824 */ /* 0x040fe200078e0a05 */
[----:B------:R-:W-:Y:S01]  /*0df0*/  SHF.R.S32.HI R9, RZ, 0x1f, R8 ;  /* 0x0000001fff097819 */ /* 0x000fe20000011408 */
[----:B------:R-:W-:Y:S01]  /*0e00*/  IMAD.IADD R222, R4, 0x1, -R3 ;  /* 0x0000000104de7824 */ /* 0x000fe200078e0a03 */
[----:B------:R-:W-:Y:S01]  /*0e10*/  SHF.R.S32.HI R6, RZ, 0x5, R6 ;  /* 0x00000005ff067819 */ /* 0x000fe20000011406 */
[----:B------:R-:W-:Y:S01]  /*0e20*/  VIADD R221, R194, 0x40 ;  /* 0x00000040c2dd7836 */ /* 0x000fe20000000000 */
[----:B------:R-:W-:Y:S01]  /*0e30*/  LEA.HI R9, R9, R194, RZ, 0x3 ;  /* 0x000000c209097211 */ /* 0x000fe200078f18ff */
[----:B------:R-:W-:Y:S01]  /*0e40*/  STL [R1+0x54], R11 ;  /* 0x0000540b01007387 */ /* 0x000fe20000100800 */
[----:B------:R-:W-:Y:S01]  /*0e50*/  SHF.L.U32 R22, R222, 0x2, RZ ;  /* 0x00000002de167819 */ /* 0x000fe200000006ff */
[----:B------:R-:W-:Y:S01]  /*0e60*/  IMAD.SHL.U32 R204, R221, 0x40, RZ ;  /* 0x00000040ddcc7824 */ /* 0x000fe200078e00ff */
[----:B------:R-:W-:Y:S01]  /*0e70*/  SHF.R.S32.HI R0, RZ, 0x1f, R221 ;  /* 0x0000001fff007819 */ /* 0x000fe200000114dd */
[----:B------:R-:W-:Y:S01]  /*0e80*/  IMAD R8, R6, 0x10, R5 ;  /* 0x0000001006087824 */ /* 0x000fe200078e0205 */
[----:B------:R-:W-:Y:S01]  /*0e90*/  LOP3.LUT R9, R9, 0xfffffff8, RZ, 0xc0, !PT ;  /* 0xfffffff809097812 */ /* 0x000fe200078ec0ff */
[----:B------:R-:W-:Y:S01]  /*0ea0*/  VIADD R200, R22, 0x20 ;  /* 0x0000002016c87836 */ /* 0x000fe20000000000 */
[----:B------:R-:W-:Y:S01]  /*0eb0*/  LEA.HI R0, R0, R221, RZ, 0x3 ;  /* 0x000000dd00007211 */ /* 0x000fe200078f18ff */
[----:B------:R-:W-:Y:S01]  /*0ec0*/  VIADD R199, R22, 0x40 ;  /* 0x0000004016c77836 */ /* 0x000fe20000000000 */
[----:B------:R-:W-:Y:S01]  /*0ed0*/  LOP3.LUT R204, R204, 0x1c0, RZ, 0xc0, !PT ;  /* 0x000001c0cccc7812 */ /* 0x000fe200078ec0ff */
[----:B------:R-:W-:Y:S01]  /*0ee0*/  IMAD.IADD R214, R194, 0x1, -R9 ;  /* 0x00000001c2d67824 */ /* 0x000fe200078e0a09 */
[----:B------:R-:W-:Y:S01]  /*0ef0*/  IADD3 R196, R22, R200, RZ ;  /* 0x000000c816c47210 */ /* 0x000fe20007ffe0ff */
[----:B------:R-:W-:Y:S01]  /*0f00*/  IMAD.SHL.U32 R0, R0, 0x40, RZ ;  /* 0x0000004000007824 */ /* 0x000fe200078e00ff */
[----:B0-----:R-:W-:Y:S01]  /*0f10*/  SHF.R.U32.HI R12, RZ, 0x3, R204 ;  /* 0x00000003ff0c7819 */ /* 0x001fe200000116cc */
[----:B------:R-:W-:Y:S01]  /*0f20*/  IMAD.IADD R197, R22, 0x1, R199 ;  /* 0x0000000116c57824 */ /* 0x000fe200078e02c7 */
[----:B------:R-:W-:Y:S01]  /*0f30*/  SHF.R.S32.HI R3, RZ, 0x1f, R196 ;  /* 0x0000001fff037819 */ /* 0x000fe200000114c4 */
[----:B------:R-:W-:Y:S01]  /*0f40*/  IMAD.SHL.U32 R205, R214, 0x40, RZ ;  /* 0x00000040d6cd7824 */ /* 0x000fe200078e00ff */
[----:B------:R-:W-:Y:S01]  /*0f50*/  LOP3.LUT R209, R0, 0xfffffe00, RZ, 0xc0, !PT ;  /* 0xfffffe0000d17812 */ /* 0x000fe200078ec0ff */
[----:B------:R-:W-:Y:S01]  /*0f60*/  IMAD.SHL.U32 R207, R6, 0x200, RZ ;  /* 0x0000020006cf7824 */ /* 0x000fe200078e00ff */
[----:B------:R-:W-:Y:S01]  /*0f70*/  SHF.R.S32.HI R0, RZ, 0x1f, R197 ;  /* 0x0000001fff007819 */ /* 0x000fe200000114c5 */
[----:B------:R-:W-:Y:S01]  /*0f80*/  IMAD R8, R8, 0x8, R7 ;  /* 0x0000000808087824 */ /* 0x000fe200078e0207 */
[CC--:B------:R-:W-:Y:S01]  /*0f90*/  LEA.HI R224, R3.reuse, R196.reuse, RZ, 0x3 ;  /* 0x000000c403e07211 */ /* 0x0c0fe200078f18ff */
[----:B------:R-:W-:Y:S01]  /*0fa0*/  IMAD.SHL.U32 R18, R222, 0x8, RZ ;  /* 0x00000008de127824 */ /* 0x000fe200078e00ff */
[----:B------:R-:W-:Y:S01]  /*0fb0*/  LEA.HI R3, R3, R196, RZ, 0x6 ;  /* 0x000000c403037211 */ /* 0x000fe200078f30ff */
[----:B------:R-:W-:Y:S01]  /*0fc0*/  VIADD R201, R22, 0x30 ;  /* 0x0000003016c97836 */ /* 0x000fe20000000000 */
[----:B------:R-:W-:Y:S01]  /*0fd0*/  LEA.HI R4, R0, R197, RZ, 0x6 ;  /* 0x000000c500047211 */ /* 0x000fe200078f30ff */
[----:B------:R-:W-:Y:S01]  /*0fe0*/  VIADD R203, R22, 0x50 ;  /* 0x0000005016cb7836 */ /* 0x000fe20000000000 */
[----:B------:R-:W-:-:S02]  /*0ff0*/  LOP3.LUT R205, R205, 0x1c0, RZ, 0xc0, !PT ;  /* 0x000001c0cdcd7812 */ /* 0x000fc400078ec0ff */
[----:B------:R-:W-:Y:S01]  /*1000*/  LEA.HI R225, R0, R197, RZ, 0x3 ;  /* 0x000000c500e17211 */ /* 0x000fe200078f18ff */
[----:B------:R-:W-:Y:S01]  /*1010*/  IMAD.SHL.U32 R0, R3, 0x80, RZ ;  /* 0x0000008003007824 */ /* 0x000fe200078e00ff */
[----:B------:R-:W-:Y:S01]  /*1020*/  SHF.R.U32.HI R206, RZ, 0x3, R205 ;  /* 0x00000003ffce7819 */ /* 0x000fe200000116cd */
[----:B------:R-:W-:Y:S01]  /*1030*/  IMAD.SHL.U32 R4, R4, 0x80, RZ ;  /* 0x0000008004047824 */ /* 0x000fe200078e00ff */
[C-C-:B------:R-:W-:Y:S02]  /*1040*/  LOP3.LUT R3, R205.reuse, 0x38, R224.reuse, 0xf8, !PT ;  /* 0x00000038cd037812 */ /* 0x140fe400078ef8e0 */
[C---:B------:R-:W-:Y:S02]  /*1050*/  LOP3.LUT R6, R204.reuse, 0x38, R224, 0xf8, !PT ;  /* 0x00000038cc067812 */ /* 0x040fe400078ef8e0 */
[--C-:B------:R-:W-:Y:S02]  /*1060*/  LOP3.LUT R5, R205, 0x38, R225.reuse, 0xf8, !PT ;  /* 0x00000038cd057812 */ /* 0x100fe400078ef8e1 */
[----:B------:R-:W-:-:S02]  /*1070*/  LOP3.LUT R7, R204, 0x38, R225, 0xf8, !PT ;  /* 0x00000038cc077812 */ /* 0x000fc400078ef8e1 */
[----:B------:R-:W-:Y:S02]  /*1080*/  LOP3.LUT R0, R0, 0xffffe000, RZ, 0xc0, !PT ;  /* 0xffffe00000007812 */ /* 0x000fe400078ec0ff */
[----:B------:R-:W-:Y:S02]  /*1090*/  LOP3.LUT R3, R3, R206, RZ, 0x3c, !PT ;  /* 0x000000ce03037212 */ /* 0x000fe400078e3cff */
[----:B------:R-:W-:Y:S02]  /*10a0*/  LOP3.LUT R6, R6, R12, RZ, 0x3c, !PT ;  /* 0x0000000c06067212 */ /* 0x000fe400078e3cff */
[----:B------:R-:W-:Y:S02]  /*10b0*/  LOP3.LUT R4, R4, 0xffffe000, RZ, 0xc0, !PT ;  /* 0xffffe00004047812 */ /* 0x000fe400078ec0ff */
[----:B------:R-:W-:Y:S02]  /*10c0*/  LOP3.LUT R5, R5, R206, RZ, 0x3c, !PT ;  /* 0x000000ce05057212 */ /* 0x000fe400078e3cff */
[----:B------:R-:W-:-:S02]  /*10d0*/  LOP3.LUT R7, R7, R12, RZ, 0x3c, !PT ;  /* 0x0000000c07077212 */ /* 0x000fc400078e3cff */
[-C--:B------:R-:W-:Y:S02]  /*10e0*/  IADD3 R237, R3, R0.reuse, R207 ;  /* 0x0000000003ed7210 */ /* 0x080fe40007ffe0cf */
[----:B------:R-:W-:Y:S02]  /*10f0*/  IADD3 R6, R6, R0, R209 ;  /* 0x0000000006067210 */ /* 0x000fe40007ffe0d1 */
[-C--:B------:R-:W-:Y:S02]  /*1100*/  IADD3 R5, R5, R4.reuse, R207 ;  /* 0x0000000405057210 */ /* 0x080fe40007ffe0cf */
[----:B------:R-:W-:Y:S01]  /*1110*/  IADD3 R7, R7, R4, R209 ;  /* 0x0000000407077210 */ /* 0x000fe20007ffe0d1 */
[----:B------:R-:W-:Y:S01]  /*1120*/  IMAD.U32 R4, RZ, RZ, UR4 ;  /* 0x00000004ff047e24 */ /* 0x000fe2000f8e00ff */
[----:B------:R-:W-:Y:S02]  /*1130*/  MOV R0, UR5 ;  /* 0x0000000500007c02 */ /* 0x000fe40008000f00 */
[----:B------:R-:W-:-:S02]  /*1140*/  LOP3.LUT R211, R10, 0x7ffffffc, RZ, 0xc0, !PT ;  /* 0x7ffffffc0ad37812 */ /* 0x000fc400078ec0ff */
[----:B------:R-:W-:Y:S01]  /*1150*/  IADD3 R202, R22, 0x10, RZ ;  /* 0x0000001016ca7810 */ /* 0x000fe20007ffe0ff */
[----:B------:R0:W-:Y:S01]  /*1160*/  STL [R1+0x40], R0 ;  /* 0x0000400001007387 */ /* 0x0001e20000100800 */
[----:B------:R-:W-:Y:S01]  /*1170*/  SHF.R.S32.HI R9, RZ, 0x1f, R215 ;  /* 0x0000001fff097819 */ /* 0x000fe200000114d7 */
[----:B------:R-:W-:Y:S01]  /*1180*/  IMAD.IADD R211, R232, 0x1, -R211 ;  /* 0x00000001e8d37824 */ /* 0x000fe200078e0ad3 */
[----:B------:R-:W-:Y:S01]  /*1190*/  SHF.R.S32.HI R231, RZ, 0x1f, R202 ;  /* 0x0000001fffe77819 */ /* 0x000fe200000114ca */
[----:B------:R1:W-:Y:S01]  /*11a0*/  STL [R1+0x44], R4 ;  /* 0x0000440401007387 */ /* 0x0003e20000100800 */
[----:B------:R-:W-:Y:S02]  /*11b0*/  SHF.R.S32.HI R230, RZ, 0x1f, R200 ;  /* 0x0000001fffe67819 */ /* 0x000fe400000114c8 */
[----:B------:R-:W-:Y:S02]  /*11c0*/  SHF.R.S32.HI R229, RZ, 0x1f, R201 ;  /* 0x0000001fffe57819 */ /* 0x000fe400000114c9 */
[----:B------:R-:W-:-:S02]  /*11d0*/  SHF.R.S32.HI R228, RZ, 0x1f, R199 ;  /* 0x0000001fffe47819 */ /* 0x000fc400000114c7 */
[----:B0-----:R-:W-:Y:S02]  /*11e0*/  LEA.HI R0, R222, R222, RZ, 0x1 ;  /* 0x000000dede007211 */ /* 0x001fe400078f08ff */
[----:B------:R-:W-:Y:S02]  /*11f0*/  SHF.R.S32.HI R227, RZ, 0x1f, R203 ;  /* 0x0000001fffe37819 */ /* 0x000fe400000114cb */
[----:B-1----:R-:W-:Y:S02]  /*1200*/  SHF.R.S32.HI R4, RZ, 0x1f, R216 ;  /* 0x0000001fff047819 */ /* 0x002fe400000114d8 */
[----:B------:R-:W-:Y:S02]  /*1210*/  SHF.L.U32 R4, R8, 0x3, RZ ;  /* 0x0000000308047819 */ /* 0x000fe400000006ff */
[----:B------:R-:W-:Y:S02]  /*1220*/  LOP3.LUT R3, R0, 0x1ffffffe, RZ, 0xc0, !PT ;  /* 0x1ffffffe00037812 */ /* 0x000fe400078ec0ff */
[----:B------:R-:W-:Y:S01]  /*1230*/  SHF.R.S32.HI R0, RZ, 0x1f, R213 ;  /* 0x0000001fff007819 */ /* 0x000fe200000114d5 */
[----:B------:R0:W-:Y:S01]  /*1240*/  STL [R1+0x58], R4 ;  /* 0x0000580401007387 */ /* 0x0001e20000100800 */
[----:B------:R-:W-:Y:S01]  /*1250*/  LOP3.LUT R0, R204, 0x38, R18, 0xf8, !PT ;  /* 0x00000038cc007812 */ /* 0x000fe200078ef812 */
[----:B------:R-:W-:Y:S01]  /*1260*/  IMAD.IADD R3, R222, 0x1, -R3 ;  /* 0x00000001de037824 */ /* 0x000fe200078e0a03 */
[----:B------:R-:W-:-:S02]  /*1270*/  SHF.R.S32.HI R224, RZ, 0x3, R224 ;  /* 0x00000003ffe07819 */ /* 0x000fc400000114e0 */
[----:B------:R-:W-:Y:S01]  /*1280*/  LOP3.LUT R0, R209, R0, R12, 0xf6, !PT ;  /* 0x00000000d1007212 */ /* 0x000fe200078ef60c */
[----:B------:R-:W-:Y:S01]  /*1290*/  IMAD R212, R3, 0x8, R11 ;  /* 0x0000000803d47824 */ /* 0x000fe200078e020b */
[----:B------:R-:W-:Y:S02]  /*12a0*/  SHF.R.S32.HI R225, RZ, 0x3, R225 ;  /* 0x00000003ffe17819 */ /* 0x000fe400000114e1 */
[----:B------:R-:W-:Y:S02]  /*12b0*/  LEA R236, R0, UR4, 0x1 ;  /* 0x0000000400ec7c11 */ /* 0x000fe4000f8e08ff */
[----:B------:R-:W-:Y:S02]  /*12c0*/  LEA R237, R237, UR4, 0x1 ;  /* 0x00000004eded7c11 */ /* 0x000fe4000f8e08ff */
[----:B------:R-:W-:Y:S02]  /*12d0*/  LEA R234, R6, UR4, 0x1 ;  /* 0x0000000406ea7c11 */ /* 0x000fe4000f8e08ff */
[----:B------:R-:W-:-:S02]  /*12e0*/  LEA R235, R5, UR4, 0x1 ;  /* 0x0000000405eb7c11 */ /* 0x000fc4000f8e08ff */
[----:B0-----:R-:W-:-:S07]  /*12f0*/  LEA R233, R7, UR4, 0x1 ;  /* 0x0000000407e97c11 */ /* 0x001fce000f8e08ff */
.L_x_5407:
[----:B------:R-:W-:Y:S01]  /*1300*/  ULDC.64 UR4, c[0x0][0xa28] ;  /* 0x00028a0000047ab9 */ /* 0x000fe20000000a00 */
[----:B0-2-4-:R-:W0:Y:S01]  /*1310*/  LDC.64 R6, c[0x0][0xa08] ;  /* 0x00028200ff067b82 */ /* 0x015e220000000a00 */
[----:B------:R-:W-:Y:S01]  /*1320*/  ISETP.NE.U32.AND P0, PT, RZ, UR4, PT ;  /* 0x00000004ff007c0c */ /* 0x000fe2000bf05070 */
[----:B------:R-:W-:Y:S01]  /*1330*/  IMAD.MOV.U32 R0, RZ, RZ, RZ ;  /* 0x000000ffff007224 */ /* 0x000fe200078e00ff */
[----:B------:R-:W-:Y:S01]  /*1340*/  ULDC UR6, c[0x0][0x424] ;  /* 0x0001090000067ab9 */ /* 0x000fe20000000800 */
[----:B------:R-:W-:Y:S01]  /*1350*/  IMAD.MOV.U32 R28, RZ, RZ, RZ ;  /* 0x000000ffff1c7224 */ /* 0x000fe200078e00ff */
[----:B------:R-:W-:Y:S01]  /*1360*/  ISETP.NE.AND.EX P0, PT, RZ, UR5, PT, P0 ;  /* 0x00000005ff007c0c */ /* 0x000fe2000bf05300 */
[----:B------:R-:W-:Y:S02]  /*1370*/  ULDC.64 UR4, c[0x0][0xa18] ;  /* 0x0002860000047ab9 */ /* 0x000fe40000000a00 */
[----:B------:R-:W-:-:S04]  /*1380*/  ISETP.NE.U32.AND P1, PT, RZ, UR4, PT ;  /* 0x00000004ff007c0c */ /* 0x000fc8000bf25070 */
[----:B------:R-:W-:Y:S01]  /*1390*/  ISETP.NE.AND.EX P1, PT, RZ, UR5, PT, P1 ;  /* 0x00000005ff007c0c */ /* 0x000fe2000bf25310 */
[----:B------:R-:W-:Y:S02]  /*13a0*/  ULDC.64 UR4, c[0x0][0xa08] ;  /* 0x0002820000047ab9 */ /* 0x000fe40000000a00 */
[----:B------:R-:W-:-:S03]  /*13b0*/  ISETP.NE.U32.AND P3, PT, RZ, UR4, PT ;  /* 0x00000004ff007c0c */ /* 0x000fc6000bf65070 */
[----:B-1----:R-:W1:Y:S01]  /*13c0*/  @P0 LDC.64 R4, c[0x0][0xa28] ;  /* 0x00028a00ff040b82 */ /* 0x002e620000000a00 */
[----:B------:R-:W-:Y:S01]  /*13d0*/  ISETP.NE.AND.EX P3, PT, RZ, UR5, PT, P3 ;  /* 0x00000005ff007c0c */ /* 0x000fe2000bf65330 */
[----:B0-----:R-:W-:-:S06]  /*13e0*/  IMAD.WIDE R10, R27, 0x4, R6 ;  /* 0x000000041b0a7825 */ /* 0x001fcc00078e0206 */
[----:B---3--:R-:W0:Y:S01]  /*13f0*/  @P1 LDC.64 R8, c[0x0][0xa18] ;  /* 0x00028600ff081b82 */ /* 0x008e220000000a00 */
[----:B------:R-:W-:Y:S02]  /*1400*/  ULDC UR4, c[0x0][0x288] ;  /* 0x0000a20000047ab9 */ /* 0x000fe40000000800 */
[----:B------:R-:W-:Y:S01]  /*1410*/  IMAD.U32 R193, RZ, RZ, UR4 ;  /* 0x00000004ffc17e24 */ /* 0x000fe2000f8e00ff */
[----:B------:R-:W-:Y:S02]  /*1420*/  ULDC.64 UR4, c[0x0][0x418] ;  /* 0x0001060000047ab9 */ /* 0x000fe40000000a00 */
[----:B------:R2:W5:Y:S01]  /*1430*/  @P3 LDG.E R28, desc[UR60][R10.64] ;  /* 0x0000003c0a1c3981 */ /* 0x000562000c1e1900 */
[----:B-1----:R-:W-:-:S05]  /*1440*/  @P0 IMAD.WIDE R4, R27, 0x4, R4 ;  /* 0x000000041b040825 */ /* 0x002fca00078e0204 */
[----:B------:R2:W5:Y:S01]  /*1450*/  @P0 LDG.E R0, desc[UR60][R4.64] ;  /* 0x0000003c04000981 */ /* 0x000562000c1e1900 */
[----:B0-----:R-:W-:-:S05]  /*1460*/  @P1 IMAD.WIDE R6, R27, 0x4, R8 ;  /* 0x000000041b061825 */ /* 0x001fca00078e0208 */
[----:B------:R2:W5:Y:S01]  /*1470*/  @P1 LDG.E R193, desc[UR60][R6.64] ;  /* 0x0000003c06c11981 */ /* 0x000562000c1e1900 */
[----:B------:R-:W-:-:S04]  /*1480*/  UISETP.NE.U32.AND UP0, UPT, UR4, URZ, UPT ;  /* 0x0000003f0400728c */ /* 0x000fc8000bf05070 */
[----:B------:R-:W-:-:S03]  /*1490*/  UISETP.NE.AND.EX UP0, UPT, UR5, URZ, UPT, UP0 ;  /* 0x0000003f0500728c */ /* 0x000fc6000bf05300 */
[----:B------:R-:W-:Y:S02]  /*14a0*/  ULDC.64 UR4, c[0x0][0xa20] ;  /* 0x0002880000047ab9 */ /* 0x000fe40000000a00 */
[----:B------:R-:W-:Y:S01]  /*14b0*/  ISETP.NE.U32.AND P2, PT, RZ, UR4, PT ;  /* 0x00000004ff007c0c */ /* 0x000fe2000bf45070 */
[----:B------:R-:W-:-:S03]  /*14c0*/  USEL UR4, UR6, 0x1, UP0 ;  /* 0x0000000106047887 */ /* 0x000fc60008000000 */
[----:B------:R-:W-:Y:S01]  /*14d0*/  ULDC UR6, c[0x0][0x2f0] ;  /* 0x0000bc0000067ab9 */ /* 0x000fe20000000800 */
[----:B------:R-:W-:Y:S01]  /*14e0*/  ISETP.NE.AND.EX P2, PT, RZ, UR5, PT, P2 ;  /* 0x00000005ff007c0c */ /* 0x000fe2000bf45320 */
[----:B------:R-:W-:Y:S01]  /*14f0*/  UIMAD UR6, UR4, UR6, URZ ;  /* 0x00000006040672a4 */ /* 0x000fe2000f8e023f */
[----:B------:R-:W-:Y:S01]  /*1500*/  ULDC UR7, c[0x0][0x348] ;  /* 0x0000d20000077ab9 */ /* 0x000fe20000000800 */
[----:B------:R-:W-:Y:S01]  /*1510*/  MOV R218, R26 ;  /* 0x0000001a00da7202 */ /* 0x000fe20000000f00 */
[----:B------:R-:W-:Y:S01]  /*1520*/  IMAD.MOV.U32 R219, RZ, RZ, R27 ;  /* 0x000000ffffdb7224 */ /* 0x000fe200078e001b */
        /* <DEDUP_REMOVED lines=9> */
[----:B--2---:R-:W-:-:S07]  /*15c0*/  IMAD.IADD R193, R6, 0x1, -R193 ;  /* 0x0000000106c17824 */ /* 0x004fce00078e0ac1 */
.L_x_5121:
[----:B------:R-:W-:Y:S02]  /*15d0*/  IMAD.U32 R24, RZ, RZ, UR7 ;  /* 0x00000007ff187e24 */ /* 0x000fe4000f8e00ff */
[----:B------:R-:W-:Y:S01]  /*15e0*/  IMAD.U32 R29, RZ, RZ, UR6 ;  /* 0x00000006ff1d7e24 */ /* 0x000fe2000f8e00ff */
[----:B------:R-:W-:Y:S06]  /*15f0*/  @!P2 BRA `(.L_x_5122) ;  /* 0x000000000010a947 */ /* 0x000fec0003800000 */
[----:B------:R-:W0:Y:S02]  /*1600*/  LDC.64 R4, c[0x0][0xa20] ;  /* 0x00028800ff047b82 */ /* 0x000e240000000a00 */
[----:B0-----:R-:W-:-:S05]  /*1610*/  IMAD.WIDE R4, R27, 0x4, R4 ;  /* 0x000000041b047825 */ /* 0x001fca00078e0204 */
[----:B------:R0:W5:Y:S01]  /*1620*/  LDG.E R29, desc[UR60][R4.64] ;  /* 0x0000003c041d7981 */ /* 0x000162000c1e1900 */
[----:B------:R-:W-:Y:S05]  /*1630*/  BRA `(.L_x_5123) ;  /* 0x0000000000107947 */ /* 0x000fea0003800000 */
.L_x_5122:
[----:B------:R-:W-:Y:S05]  /*1640*/  @!P3 BRA `(.L_x_5123) ;  /* 0x00000000000cb947 */ /* 0x000fea0003800000 */
[----:B------:R-:W2:Y:S04]  /*1650*/  LDG.E R4, desc[UR60][R10.64] ;  /* 0x0000003c0a047981 */ /* 0x000ea8000c1e1900 */
[----:B------:R-:W2:Y:S02]  /*1660*/  LDG.E R29, desc[UR60][R10.64+0x4] ;  /* 0x0000043c0a1d7981 */ /* 0x000ea4000c1e1900 */
[----:B--2---:R-:W-:-:S07]  /*1670*/  IMAD.IADD R29, R29, 0x1, -R4 ;  /* 0x000000011d1d7824 */ /* 0x004fce00078e0a04 */
.L_x_5123:
[----:B------:R-:W-:Y:S01]  /*1680*/  ULDC.64 UR4, c[0x0][0xa10] ;  /* 0x0002840000047ab9 */ /* 0x000fe20000000a00 */
[----:B------:R-:W1:Y:S01]  /*1690*/  LDC R9, c[0x0][0x448] ;  /* 0x00011200ff097b82 */ /* 0x000e620000000800 */
[----:B------:R-:W-:-:S04]  /*16a0*/  ISETP.NE.U32.AND P0, PT, RZ, UR4, PT ;  /* 0x00000004ff007c0c */ /* 0x000fc8000bf05070 */
[----:B------:R-:W-:Y:S01]  /*16b0*/  ISETP.NE.AND.EX P0, PT, RZ, UR5, PT, P0 ;  /* 0x00000005ff007c0c */ /* 0x000fe2000bf05300 */
[----:B------:R-:W-:Y:S02]  /*16c0*/  ULDC.64 UR4, c[0x0][0xa30] ;  /* 0x00028c0000047ab9 */ /* 0x000fe40000000a00 */
[----:B------:R-:W-:Y:S01]  /*16d0*/  ISETP.NE.U32.AND P1, PT, RZ, UR4, PT ;  /* 0x00000004ff007c0c */ /* 0x000fe2000bf25070 */
[----:B------:R-:W2:Y:S03]  /*16e0*/  LDC.64 R12, c[0x0][0x9e0] ;  /* 0x00027800ff0c7b82 */ /* 0x000ea60000000a00 */
[----:B------:R-:W-:-:S06]  /*16f0*/  ISETP.NE.AND.EX P1, PT, RZ, UR5, PT, P1 ;  /* 0x00000005ff007c0c */ /* 0x000fcc000bf25310 */
[----:B0-----:R-:W0:Y:S08]  /*1700*/  @P0 LDC.64 R4, c[0x0][0xa10] ;  /* 0x00028400ff040b82 */ /* 0x001e300000000a00 */
[----:B------:R-:W3:Y:S01]  /*1710*/  @P1 LDC.64 R6, c[0x0][0xa30] ;  /* 0x00028c00ff061b82 */ /* 0x000ee20000000a00 */
[----:B0-----:R-:W-:-:S05]  /*1720*/  @P0 IMAD.WIDE R4, R27, 0x4, R4 ;  /* 0x000000041b040825 */ /* 0x001fca00078e0204 */
[----:B------:R-:W4:Y:S04]  /*1730*/  @P0 LDG.E R3, desc[UR60][R4.64] ;  /* 0x0000003c04030981 */ /* 0x000f28000c1e1900 */
[----:B------:R-:W4:Y:S01]  /*1740*/  @P0 LDG.E R8, desc[UR60][R4.64+0x4] ;  /* 0x0000043c04080981 */ /* 0x000f22000c1e1900 */
[----:B-----5:R-:W-:Y:S01]  /*1750*/  MOV R146, R29 ;  /* 0x0000001d00927202 */ /* 0x020fe20000000f00 */
[----:B---3--:R-:W-:-:S05]  /*1760*/  @P1 IMAD.WIDE R6, R27, 0x4, R6 ;  /* 0x000000041b061825 */ /* 0x008fca00078e0206 */
[----:B------:R0:W5:Y:S01]  /*1770*/  @P1 LDG.E R146, desc[UR60][R6.64] ;  /* 0x0000003c06921981 */ /* 0x000162000c1e1900 */
[----:B-1----:R-:W-:Y:S01]  /*1780*/  ISETP.NE.AND P1, PT, R9, 0x1, PT ;  /* 0x000000010900780c */ /* 0x002fe20003f25270 */
[----:B------:R-:W-:Y:S01]  /*1790*/  IMAD.IADD R11, R29, 0x1, -R0 ;  /* 0x000000011d0b7824 */ /* 0x000fe200078e0a00 */
[----:B--2---:R-:W-:Y:S01]  /*17a0*/  ISETP.GE.AND P2, PT, R13, 0x1, PT ;  /* 0x000000010d00780c */ /* 0x004fe20003f46270 */
[----:B------:R-:W-:-:S10]  /*17b0*/  IMAD.SHL.U32 R208, R25, 0x80, RZ ;  /* 0x0000008019d07824 */ /* 0x000fd400078e00ff */
[----:B------:R-:W1:Y:S08]  /*17c0*/  @P1 LDC R10, c[0x0][0x44c] ;  /* 0x00011300ff0a1b82 */ /* 0x000e700000000800 */
[----:B------:R-:W2:Y:S01]  /*17d0*/  @P1 LDC R9, c[0x0][0x450] ;  /* 0x00011400ff091b82 */ /* 0x000ea20000000800 */
[----:B----4-:R-:W-:Y:S02]  /*17e0*/  @P0 IMAD.IADD R24, R8, 0x1, -R3 ;  /* 0x0000000108180824 */ /* 0x010fe400078e0a03 */
[----:B------:R-:W-:-:S02]  /*17f0*/  VIADD R3, R208, 0x7f ;  /* 0x0000007fd0037836 */ /* 0x000fc40000000000 */
[----:B------:R-:W-:Y:S02]  /*1800*/  IMAD.IADD R195, R11, 0x1, R24 ;  /* 0x000000010bc37824 */ /* 0x000fe400078e0218 */
[----:B-1----:R-:W-:-:S03]  /*1810*/  @P1 IMAD.HI.U32 R4, R3, R10, RZ ;  /* 0x0000000a03041227 */ /* 0x002fc600078e00ff */
[C---:B------:R-:W-:Y:S02]  /*1820*/  IADD3 R0, R195.reuse, 0x5f, RZ ;  /* 0x0000005fc3007810 */ /* 0x040fe40007ffe0ff */
[----:B--2---:R-:W-:Y:S02]  /*1830*/  @P1 SHF.R.U32.HI R3, RZ, R9, R4 ;  /* 0x00000009ff031219 */ /* 0x004fe40000011604 */
[----:B------:R-:W-:Y:S01]  /*1840*/  IADD3 R4, R195, 0x1, -R193 ;  /* 0x00000001c3047810 */ /* 0x000fe20007ffe8c1 */
[----:B------:R-:W-:-:S04]  /*1850*/  IMAD.HI R0, R0, 0x2aaaaaab, RZ ;  /* 0x2aaaaaab00007827 */ /* 0x000fc800078e02ff */
[----:B0-----:R-:W-:Y:S01]  /*1860*/  IMAD.IADD R7, R4, 0x1, R3 ;  /* 0x0000000104077824 */ /* 0x001fe200078e0203 */
[----:B------:R-:W-:-:S04]  /*1870*/  SHF.R.U32.HI R151, RZ, 0x1f, R0 ;  /* 0x0000001fff977819 */ /* 0x000fc80000011600 */
[----:B------:R-:W-:Y:S01]  /*1880*/  LEA.HI.SX32 R151, R0, R151, 0x1c ;  /* 0x0000009700977211 */ /* 0x000fe200078fe2ff */
[----:B------:R-:W-:Y:S01]  /*1890*/  IMAD.IADD R0, R7, 0x1, R12 ;  /* 0x0000000107007824 */ /* 0x000fe200078e020c */
        /* <DEDUP_REMOVED lines=12> */
.L_x_5126:
[----:B------:R-:W-:-:S13]  /*1960*/  ISETP.NE.AND P0, PT, R13, 0x1, PT ;  /* 0x000000010d00780c */ /* 0x000fda0003f05270 */
[----:B------:R-:W0:Y:S02]  /*1970*/  @P0 LDC.64 R4, c[0x0][0x9e8] ;  /* 0x00027a00ff040b82 */ /* 0x000e240000000a00 */
[----:B0-----:R-:W-:-:S05]  /*1980*/  @P0 IMAD.HI.U32 R4, R3, R4, RZ ;  /* 0x0000000403040227 */ /* 0x001fca00078e00ff */
[----:B------:R-:W-:-:S07]  /*1990*/  @P0 SHF.R.U32.HI R3, RZ, R5, R4 ;  /* 0x00000005ff030219 */ /* 0x000fce0000011604 */
.L_x_5127:
[----:B------:R-:W-:Y:S05]  /*19a0*/  BSYNC B0 ;  /* 0x0000000000007941 */ /* 0x000fea0003800000 */
.L_x_5125:
[----:B------:R-:W-:-:S05]  /*19b0*/  IMAD R3, R3, R13, R13 ;  /* 0x0000000d03037224 */ /* 0x000fca00078e020d */
[----:B------:R-:W-:-:S07]  /*19c0*/  VIMNMX R0, R0, R3, PT ;  /* 0x0000000300007248 */ /* 0x000fce0003fe0100 */
.L_x_5124:
[----:B------:R-:W0:Y:S01]  /*19d0*/  @P1 LDC R3, c[0x0][0x44c] ;  /* 0x00011300ff031b82 */ /* 0x000e220000000800 */
[----:B------:R-:W-:Y:S01]  /*19e0*/  IADD3 R150, R195, -R193, RZ ;  /* 0x800000c1c3967210 */ /* 0x000fe20007ffe0ff */
[----:B------:R-:W-:-:S06]  /*19f0*/  ULDC UR4, c[0x0][0x9dc] ;  /* 0x0002770000047ab9 */ /* 0x000fcc0000000800 */
[----:B------:R-:W1:Y:S01]  /*1a00*/  @P1 LDC R5, c[0x0][0x450] ;  /* 0x00011400ff051b82 */ /* 0x000e620000000800 */
[----:B0-----:R-:W-:-:S04]  /*1a10*/  @P1 IMAD.HI.U32 R4, R208, R3, RZ ;  /* 0x00000003d0041227 */ /* 0x001fc800078e00ff */
[----:B------:R-:W-:Y:S01]  /*1a20*/  IMAD.MOV.U32 R3, RZ, RZ, R208 ;  /* 0x000000ffff037224 */ /* 0x000fe200078e00d0 */
        /* <DEDUP_REMOVED lines=14> */
.L_x_5130:
[----:B------:R-:W-:-:S13]  /*1b10*/  ISETP.NE.AND P0, PT, R13, 0x1, PT ;  /* 0x000000010d00780c */ /* 0x000fda0003f05270 */
[----:B------:R-:W0:Y:S02]  /*1b20*/  @P0 LDC.64 R6, c[0x0][0x9e8] ;  /* 0x00027a00ff060b82 */ /* 0x000e240000000a00 */
[----:B0-----:R-:W-:-:S05]  /*1b30*/  @P0 IMAD.HI.U32 R6, R3, R6, RZ ;  /* 0x0000000603060227 */ /* 0x001fca00078e00ff */
[----:B------:R-:W-:-:S07]  /*1b40*/  @P0 SHF.R.U32.HI R3, RZ, R7, R6 ;  /* 0x00000007ff030219 */ /* 0x000fce0000011606 */
.L_x_5131:
[----:B------:R-:W-:Y:S05]  /*1b50*/  BSYNC B0 ;  /* 0x0000000000007941 */ /* 0x000fea0003800000 */
.L_x_5129:
[----:B------:R-:W-:-:S05]  /*1b60*/  IMAD R3, R3, R13, RZ ;  /* 0x0000000d03037224 */ /* 0x000fca00078e02ff */
[----:B------:R-:W-:-:S07]  /*1b70*/  VIMNMX R4, R4, R3, !PT ;  /* 0x0000000304047248 */ /* 0x000fce0007fe0100 */
.L_x_5128:
[----:B------:R-:W-:Y:S01]  /*1b80*/  VIADD R0, R0, 0x5f ;  /* 0x0000005f00007836 */ /* 0x000fe20000000000 */
[----:B------:R-:W-:Y:S01]  /*1b90*/  PLOP3.LUT P2, PT, PT, PT, PT, 0x80, 0x0 ;  /* 0x000000000000781c */ /* 0x000fe20003f4f070 */
[----:B------:R-:W-:-:S04]  /*1ba0*/  IMAD.HI R4, R4, 0x2aaaaaab, RZ ;  /* 0x2aaaaaab04047827 */ /* 0x000fc800078e02ff */
[----:B------:R-:W-:Y:S01]  /*1bb0*/  IMAD.HI R0, R0, 0x2aaaaaab, RZ ;  /* 0x2aaaaaab00007827 */ /* 0x000fe200078e02ff */
[----:B------:R-:W-:-:S04]  /*1bc0*/  SHF.R.U32.HI R5, RZ, 0x1f, R4 ;  /* 0x0000001fff057819 */ /* 0x000fc80000011604 */
[----:B------:R-:W-:Y:S02]  /*1bd0*/  SHF.R.U32.HI R3, RZ, 0x1f, R0 ;  /* 0x0000001fff037819 */ /* 0x000fe40000011600 */
[----:B------:R-:W-:Y:S02]  /*1be0*/  LEA.HI.SX32 R5, R4, R5, 0x1c ;  /* 0x0000000504057211 */ /* 0x000fe400078fe2ff */
[----:B------:R-:W-:Y:S02]  /*1bf0*/  LEA.HI.SX32 R0, R0, R3, 0x1c ;  /* 0x0000000300007211 */ /* 0x000fe400078fe2ff */
[----:B------:R-:W-:Y:S02]  /*1c00*/  VIMNMX R5, RZ, R5, !PT ;  /* 0x00000005ff057248 */ /* 0x000fe40007fe0100 */
[----:B------:R-:W-:-:S03]  /*1c10*/  VIMNMX R0, R151, R0, PT ;  /* 0x0000000097007248 */ /* 0x000fc60003fe0100 */
[--C-:B------:R-:W-:Y:S02]  /*1c20*/  IMAD R5, R5, 0x60, -R11.reuse ;  /* 0x0000006005057824 */ /* 0x100fe400078e0a0b */
[----:B------:R-:W-:-:S03]  /*1c30*/  IMAD R3, R0, 0x60, -R11 ;  /* 0x0000006000037824 */ /* 0x000fc600078e0a0b */
[----:B------:R-:W-:Y:S02]  /*1c40*/  VIMNMX R5, RZ, R5, !PT ;  /* 0x00000005ff057248 */ /* 0x000fe40007fe0100 */
[----:B------:R-:W-:-:S03]  /*1c50*/  VIMNMX R0, R3, R24, PT ;  /* 0x0000001803007248 */ /* 0x000fc60003fe0100 */
[----:B------:R-:W-:Y:S01]  /*1c60*/  IMAD.WIDE.U32 R132, R5, -0x55555555, RZ ;  /* 0xaaaaaaab05847825 */ /* 0x000fe200078e00ff */
[----:B------:R-:W-:-:S04]  /*1c70*/  ISETP.GT.AND P0, PT, R0, R5, PT ;  /* 0x000000050000720c */ /* 0x000fc80003f04270 */
[----:B------:R-:W-:-:S05]  /*1c80*/  SHF.R.U32.HI R132, RZ, 0x6, R133 ;  /* 0x00000006ff847819 */ /* 0x000fca0000011685 */
[----:B------:R-:W-:-:S04]  /*1c90*/  IMAD.MOV.U32 R25, RZ, RZ, R132 ;  /* 0x000000ffff197224 */ /* 0x000fc800078e0084 */
[----:B------:R-:W-:-:S04]  /*1ca0*/  @P0 VIADD R0, R0, 0x5f ;  /* 0x0000005f00000836 */ /* 0x000fc80000000000 */
[----:B------:R-:W-:-:S05]  /*1cb0*/  @P0 IMAD.HI R0, R0, 0x2aaaaaab, RZ ;  /* 0x2aaaaaab00000827 */ /* 0x000fca00078e02ff */
[----:B------:R-:W-:-:S04]  /*1cc0*/  @P0 SHF.R.U32.HI R3, RZ, 0x1f, R0 ;  /* 0x0000001fff030819 */ /* 0x000fc80000011600 */
[----:B------:R-:W-:-:S04]  /*1cd0*/  @P0 LEA.HI.SX32 R25, R0, R3, 0x1c ;  /* 0x0000000300190211 */ /* 0x000fc800078fe2ff */
        /* <DEDUP_REMOVED lines=22> */
.L_x_5134:
[----:B------:R-:W-:Y:S05]  /*1e40*/  BSYNC B6 ;  /* 0x0000000000067941 */ /* 0x000fea0003800000 */
.L_x_5133:
        /* <DEDUP_REMOVED lines=19> */
[----:B-1---5:R-:W-:Y:S05]  /*1f80*/  CALL.ABS.NOINC R14 ;  /* 0x000000000e007343 */ /* 0x022fea0003c00000 */
.L_x_5136:
[----:B------:R-:W-:Y:S05]  /*1f90*/  BSYNC B6 ;  /* 0x0000000000067941 */ /* 0x000fea0003800000 */
.L_x_5135:
[----:B------:R-:W-:Y:S01]  /*1fa0*/  ULDC.64 UR4, c[0x0][0x9f8] ;  /* 0x00027e0000047ab9 */ /* 0x000fe20000000a00 */
[----:B------:R-:W2:Y:S01]  /*1fb0*/  LDL.LU R30, [R1] ;  /* 0x00000000011e7983 */ /* 0x000ea20000300800 */
[----:B------:R-:W-:Y:S01]  /*1fc0*/  ISETP.NE.U32.AND P0, PT, RZ, UR4, PT ;  /* 0x00000004ff007c0c */ /* 0x000fe2000bf05070 */
[----:B------:R-:W0:Y:S01]  /*1fd0*/  LDC.64 R104, c[0x0][0x300] ;  /* 0x0000c000ff687b82 */ /* 0x000e220000000a00 */
[----:B------:R-:W-:Y:S01]  /*1fe0*/  ULDC UR8, c[0x0][0x2f4] ;  /* 0x0000bd0000087ab9 */ /* 0x000fe20000000800 */
[----:B------:R-:W-:Y:S02]  /*1ff0*/  SHF.R.S32.HI R10, RZ, 0x1f, R26 ;  /* 0x0000001fff0a7819 */ /* 0x000fe4000001141a */
[----:B------:R-:W-:Y:S01]  /*2000*/  SHF.R.S32.HI R19, RZ, 0x1f, R18 ;  /* 0x0000001fff137819 */ /* 0x000fe20000011412 */
[----:B------:R-:W-:Y:S01]  /*2010*/  IMAD.IADD R123, R28, 0x1, R29 ;  /* 0x000000011c7b7824 */ /* 0x000fe200078e021d */
[----:B------:R-:W-:Y:S01]  /*2020*/  ISETP.NE.AND.EX P0, PT, RZ, UR5, PT, P0 ;  /* 0x00000005ff007c0c */ /* 0x000fe2000bf05300 */
[----:B------:R-:W-:Y:S01]  /*2030*/  ULDC.64 UR4, c[0x0][0x330] ;  /* 0x0000cc0000047ab9 */ /* 0x000fe20000000a00 */
[----:B------:R-:W1:Y:S01]  /*2040*/  LDC.64 R98, c[0x0][0x408] ;  /* 0x00010200ff627b82 */ /* 0x000e620000000a00 */
[----:B------:R-:W-:Y:S01]  /*2050*/  ULDC.64 UR6, c[0x0][0x308] ;  /* 0x0000c20000067ab9 */ /* 0x000fe20000000a00 */
[----:B------:R-:W-:-:S06]  /*2060*/  SHF.R.S32.HI R148, RZ, 0x1f, R194 ;  /* 0x0000001fff947819 */ /* 0x000fcc00000114c2 */
[----:B------:R-:W3:Y:S08]  /*2070*/  LDC.64 R92, c[0x0][0x3f8] ;  /* 0x0000fe00ff5c7b82 */ /* 0x000ef00000000a00 */
[----:B------:R-:W4:Y:S08]  /*2080*/  @P0 LDC.64 R4, c[0x0][0x9f8] ;  /* 0x00027e00ff040b82 */ /* 0x000f300000000a00 */
[----:B------:R-:W3:Y:S01]  /*2090*/  LDC R125, c[0x0][0x3f4] ;  /* 0x0000fd00ff7d7b82 */ /* 0x000ee20000000800 */
[----:B----4-:R-:W-:-:S05]  /*20a0*/  @P0 IMAD.WIDE R4, R27, 0x4, R4 ;  /* 0x000000041b040825 */ /* 0x010fca00078e0204 */
[----:B------:R4:W2:Y:S01]  /*20b0*/  @P0 LDG.E R27, desc[UR60][R4.64] ;  /* 0x0000003c041b0981 */ /* 0x0008a2000c1e1900 */
[----:B------:R-:W-:Y:S01]  /*20c0*/  ISETP.GE.AND P1, PT, R196, UR8, PT ;  /* 0x00000008c4007c0c */ /* 0x000fe2000bf26270 */
[----:B------:R-:W-:Y:S01]  /*20d0*/  IMAD R3, R10, UR4, RZ ;  /* 0x000000040a037c24 */ /* 0x000fe2000f8e02ff */
[----:B------:R-:W-:Y:S01]  /*20e0*/  ISETP.GE.AND P0, PT, R18, UR8, PT ;  /* 0x0000000812007c0c */ /* 0x000fe2000bf06270 */
[C---:B------:R-:W-:Y:S01]  /*20f0*/  IMAD.WIDE.U32 R106, R26.reuse, UR4, R18 ;  /* 0x000000041a6a7c25 */ /* 0x040fe2000f8e0012 */
[----:B------:R-:W-:Y:S01]  /*2100*/  SEL R0, RZ, 0xffffffff, P1 ;  /* 0xffffffffff007807 */ /* 0x000fe20000800000 */
[----:B------:R-:W3:Y:S01]  /*2110*/  S2R R152, SR_TID.X ;  /* 0x0000000000987919 */ /* 0x000ee20000002100 */
[----:B------:R-:W-:Y:S01]  /*2120*/  SHF.R.S32.HI R9, RZ, 0x1f, R123 ;  /* 0x0000001fff097819 */ /* 0x000fe2000001147b */
[----:B------:R-:W-:Y:S01]  /*2130*/  IMAD R3, R26, UR5, R3 ;  /* 0x000000051a037c24 */ /* 0x000fe2000f8e0203 */
[----:B------:R-:W-:Y:S01]  /*2140*/  ULDC.64 UR4, c[0x0][0xa08] ;  /* 0x0002820000047ab9 */ /* 0x000fe20000000a00 */
[----:B----4-:R-:W-:Y:S01]  /*2150*/  IMAD.SHL.U32 R5, R0, 0x2, RZ ;  /* 0x0000000200057824 */ /* 0x010fe200078e00ff */
[----:B------:R-:W-:Y:S01]  /*2160*/  SEL R4, RZ, 0x1, P0 ;  /* 0x00000001ff047807 */ /* 0x000fe20000000000 */
[C---:B------:R-:W-:Y:S01]  /*2170*/  VIADD R0, R18.reuse, 0x60 ;  /* 0x0000006012007836 */ /* 0x040fe20000000000 */
[----:B------:R-:W-:Y:S01]  /*2180*/  ISETP.GE.AND P0, PT, R197, UR8, PT ;  /* 0x00000008c5007c0c */ /* 0x000fe2000bf06270 */
[----:B------:R-:W-:Y:S01]  /*2190*/  IMAD.IADD R107, R107, 0x1, R3 ;  /* 0x000000016b6b7824 */ /* 0x000fe200078e0203 */
[----:B------:R-:W-:Y:S01]  /*21a0*/  IADD3 R3, R18, 0x80, RZ ;  /* 0x0000008012037810 */ /* 0x000fe20007ffe0ff */
[----:B0-----:R-:W-:Y:S01]  /*21b0*/  IMAD R12, R9, R104, RZ ;  /* 0x00000068090c7224 */ /* 0x001fe200078e02ff */
[----:B------:R-:W-:Y:S01]  /*21c0*/  ISETP.GE.AND P1, PT, R0, UR8, PT ;  /* 0x0000000800007c0c */ /* 0x000fe2000bf26270 */
[----:B-1----:R-:W-:Y:S01]  /*21d0*/  IMAD.WIDE.U32 R100, R194, R98, R18 ;  /* 0x00000062c2647225 */ /* 0x002fe200078e0012 */
[----:B------:R-:W-:-:S02]  /*21e0*/  LOP3.LUT R6, R5, 0x2, R4, 0xe2, !PT ;  /* 0x0000000205067812 */ /* 0x000fc400078ee204 */
[----:B------:R-:W-:Y:S01]  /*21f0*/  SEL R7, RZ, 0x4, P0 ;  /* 0x00000004ff077807 */ /* 0x000fe20000000000 */
[----:B------:R-:W-:Y:S01]  /*2200*/  IMAD.WIDE.U32 R4, R123, R104, RZ ;  /* 0x000000687b047225 */ /* 0x000fe200078e00ff */
[----:B------:R-:W-:Y:S02]  /*2210*/  SEL R8, RZ, 0x8, P1 ;  /* 0x00000008ff087807 */ /* 0x000fe40000800000 */
[----:B------:R-:W-:Y:S01]  /*2220*/  ISETP.GE.AND P2, PT, R3, UR8, PT ;  /* 0x0000000803007c0c */ /* 0x000fe2000bf46270 */
[----:B------:R-:W-:Y:S01]  /*2230*/  IMAD R11, R123, R105, R12 ;  /* 0x000000697b0b7224 */ /* 0x000fe200078e020c */
[----:B------:R-:W-:Y:S01]  /*2240*/  LOP3.LUT R6, R8, R6, R7, 0xfe, !PT ;  /* 0x0000000608067212 */ /* 0x000fe200078efe07 */
[----:B---3--:R-:W-:Y:S01]  /*2250*/  IMAD.WIDE.U32 R94, R194, R92, R18 ;  /* 0x0000005cc25e7225 */ /* 0x008fe200078e0012 */
[----:B------:R-:W-:Y:S02]  /*2260*/  SEL R7, RZ, 0x10, P2 ;  /* 0x00000010ff077807 */ /* 0x000fe40001000000 */
[----:B------:R-:W-:Y:S01]  /*2270*/  ISETP.NE.U32.AND P0, PT, RZ, UR4, PT ;  /* 0x00000004ff007c0c */ /* 0x000fe2000bf05070 */
[----:B------:R-:W-:Y:S01]  /*2280*/  IMAD.IADD R5, R5, 0x1, R11 ;  /* 0x0000000105057824 */ /* 0x000fe200078e020b */
[----:B------:R-:W-:Y:S01]  /*2290*/  LOP3.LUT R20, R6, R7, RZ, 0xfc, !PT ;  /* 0x0000000706147212 */ /* 0x000fe200078efcff */
[----:B------:R-:W-:Y:S01]  /*22a0*/  IMAD R11, R10, UR6, RZ ;  /* 0x000000060a0b7c24 */ /* 0x000fe2000f8e02ff */
[----:B------:R-:W-:Y:S01]  /*22b0*/  ISETP.NE.AND.EX P0, PT, RZ, UR5, PT, P0 ;  /* 0x00000005ff007c0c */ /* 0x000fe2000bf05300 */
[----:B------:R-:W-:Y:S01]  /*22c0*/  IMAD.WIDE.U32 R4, R26, UR6, R4 ;  /* 0x000000061a047c25 */ /* 0x000fe2000f8e0004 */
[----:B------:R-:W-:Y:S01]  /*22d0*/  ULDC.64 UR4, c[0x0][0x310] ;  /* 0x0000c40000047ab9 */ /* 0x000fe20000000a00 */
[----:B------:R-:W-:-:S02]  /*22e0*/  SHF.R.S32.HI R23, RZ, 0x1f, R22 ;  /* 0x0000001fff177819 */ /* 0x000fc40000011416 */
[----:B------:R-:W-:Y:S01]  /*22f0*/  IMAD R11, R26, UR7, R11 ;  /* 0x000000071a0b7c24 */ /* 0x000fe2000f8e020b */
[-C--:B------:R-:W-:Y:S01]  /*2300*/  ISETP.GE.AND P1, PT, R196, R125.reuse, PT ;  /* 0x0000007dc400720c */ /* 0x080fe20003f26270 */
[----:B------:R-:W-:Y:S01]  /*2310*/  IMAD.SHL.U32 R112, R92, 0x40, RZ ;  /* 0x000000405c707824 */ /* 0x000fe200078e00ff */
[----:B------:R-:W-:Y:S01]  /*2320*/  ISETP.GE.AND P3, PT, R197, R125, PT ;  /* 0x0000007dc500720c */ /* 0x000fe20003f66270 */
[----:B------:R-:W-:Y:S01]  /*2330*/  IMAD.IADD R5, R5, 0x1, R11 ;  /* 0x0000000105057824 */ /* 0x000fe200078e020b */
[----:B------:R-:W-:Y:S01]  /*2340*/  SHF.R.U32.HI R31, RZ, 0x3, R204 ;  /* 0x00000003ff1f7819 */ /* 0x000fe200000116cc */
[----:B------:R-:W-:Y:S01]  /*2350*/  IMAD.WIDE.U32 R102, R194, R98, R22 ;  /* 0x00000062c2667225 */ /* 0x000fe200078e0016 */
[----:B------:R-:W-:Y:S02]  /*2360*/  LOP3.LUT P2, RZ, R214, 0x4, RZ, 0xc0, !PT ;  /* 0x00000004d6ff7812 */ /* 0x000fe4000784c0ff */
[----:B------:R-:W-:Y:S01]  /*2370*/  SHF.L.U64.HI R111, R92, 0x6, R93 ;  /* 0x000000065c6f7819 */ /* 0x000fe2000001025d */
[----:B------:R-:W-:Y:S01]  /*2380*/  IMAD.WIDE.U32 R96, R194, R92, R22 ;  /* 0x0000005cc2607225 */ /* 0x000fe200078e0016 */
[----:B------:R-:W-:-:S02]  /*2390*/  SHF.L.U64.HI R136, R104, 0x6, R105 ;  /* 0x0000000668887819 */ /* 0x000fc40000010269 */
[----:B------:R-:W-:Y:S01]  /*23a0*/  SHF.L.U32 R110, R98, 0x6, RZ ;  /* 0x00000006626e7819 */ /* 0x000fe200000006ff */
[----:B------:R-:W-:Y:S01]  /*23b0*/  IMAD R133, R105, 0x60, RZ ;  /* 0x0000006069857824 */ /* 0x000fe200078e02ff */
[----:B------:R-:W-:Y:S01]  /*23c0*/  SHF.R.S32.HI R149, RZ, 0x1f, R221 ;  /* 0x0000001fff957819 */ /* 0x000fe200000114dd */
[----:B------:R-:W-:Y:S01]  /*23d0*/  IMAD.SHL.U32 R137, R104, 0x40, RZ ;  /* 0x0000004068897824 */ /* 0x000fe200078e00ff */
[----:B------:R-:W-:Y:S01]  /*23e0*/  LEA.HI R152, R152, 0x8, RZ, 0x19 ;  /* 0x0000000898987811 */ /* 0x000fe200078fc8ff */
[----:B------:R-:W-:Y:S01]  /*23f0*/  IMAD R135, R99, 0x60, RZ ;  /* 0x0000006063877824 */ /* 0x000fe200078e02ff */
[----:B--2---:R-:W-:-:S04]  /*2400*/  LOP3.LUT R30, R30, 0xfffffffe, RZ, 0xc0, !PT ;  /* 0xfffffffe1e1e7812 */ /* 0x004fc800078ec0ff */
[----:B------:R-:W-:-:S04]  /*2410*/  @P3 LOP3.LUT R30, R30, 0x1, RZ, 0xfc, !PT ;  /* 0x000000011e1e3812 */ /* 0x000fc800078efcff */
[----:B------:R-:W-:-:S04]  /*2420*/  LOP3.LUT R30, R30, 0xfffffffb, RZ, 0xc0, !PT ;  /* 0xfffffffb1e1e7812 */ /* 0x000fc800078ec0ff */
[----:B------:R-:W-:-:S05]  /*2430*/  @P2 LOP3.LUT R30, R30, 0x4, RZ, 0xfc, !PT ;  /* 0x000000041e1e2812 */ /* 0x000fca00078efcff */
[----:B------:R0:W-:Y:S01]  /*2440*/  STL [R1], R30 ;  /* 0x0000001e01007387 */ /* 0x0001e20000100800 */
[----:B------:R-:W-:Y:S02]  /*2450*/  SHF.R.S32.HI R6, RZ, 0x1f, R27 ;  /* 0x0000001fff067819 */ /* 0x000fe4000001141b */
[----:B------:R-:W-:Y:S02]  /*2460*/  SEL R27, R27, RZ, !P0 ;  /* 0x000000ff1b1b7207 */ /* 0x000fe40004000000 */
[----:B------:R-:W-:Y:S01]  /*2470*/  SEL R8, R6, RZ, !P0 ;  /* 0x000000ff06087207 */ /* 0x000fe20004000000 */
[----:B------:R-:W-:Y:S02]  /*2480*/  IMAD R6, R148, R98, RZ ;  /* 0x0000006294067224 */ /* 0x000fe400078e02ff */
[----:B------:R-:W-:-:S04]  /*2490*/  IMAD.WIDE.U32 R108, R27, UR4, R4 ;  /* 0x000000041b6c7c25 */ /* 0x000fc8000f8e0004 */
[----:B------:R-:W-:Y:S02]  /*24a0*/  IMAD R10, R8, UR4, RZ ;  /* 0x00000004080a7c24 */ /* 0x000fe4000f8e02ff */
[-C--:B------:R-:W-:Y:S02]  /*24b0*/  IMAD R4, R148, R104.reuse, RZ ;  /* 0x0000006894047224 */ /* 0x080fe400078e02ff */
[C---:B------:R-:W-:Y:S02]  /*24c0*/  IMAD R11, R194.reuse, R99, R6 ;  /* 0x00000063c20b7224 */ /* 0x040fe400078e0206 */
[----:B------:R-:W-:Y:S01]  /*24d0*/  IMAD R13, R27, UR5, R10 ;  /* 0x000000051b0d7c24 */ /* 0x000fe2000f8e020a */
[----:B------:R-:W-:Y:S01]  /*24e0*/  ULDC.64 UR4, c[0x0][0x338] ;  /* 0x0000ce0000047ab9 */ /* 0x000fe20000000a00 */
[----:B------:R-:W-:-:S04]  /*24f0*/  IMAD.WIDE.U32 R6, R194, R104, R18 ;  /* 0x00000068c2067225 */ /* 0x000fc800078e0012 */
[----:B------:R-:W-:Y:S01]  /*2500*/  IMAD R15, R194, R105, R4 ;  /* 0x00000069c20f7224 */ /* 0x000fe200078e0204 */
[----:B------:R-:W-:Y:S01]  /*2510*/  IADD3 R5, P0, R108, R6, RZ ;  /* 0x000000066c057210 */ /* 0x000fe20007f1e0ff */
[----:B------:R-:W-:Y:S02]  /*2520*/  IMAD.IADD R4, R109, 0x1, R13 ;  /* 0x000000016d047824 */ /* 0x000fe400078e020d */
[----:B------:R-:W-:Y:S02]  /*2530*/  IMAD R8, R8, UR4, RZ ;  /* 0x0000000408087c24 */ /* 0x000fe4000f8e02ff */
[----:B------:R-:W-:Y:S01]  /*2540*/  IMAD.IADD R103, R103, 0x1, R11 ;  /* 0x0000000167677824 */ /* 0x000fe200078e020b */
[----:B------:R-:W-:Y:S01]  /*2550*/  IADD3.X R6, R4, R7, R15, P0, !PT ;  /* 0x0000000704067210 */ /* 0x000fe200007fe40f */
[----:B------:R-:W-:Y:S01]  /*2560*/  IMAD R7, R148, R92, RZ ;  /* 0x0000005c94077224 */ /* 0x000fe200078e02ff */
[----:B------:R-:W-:Y:S01]  /*2570*/  ISETP.GE.AND P0, PT, R18, R125, PT ;  /* 0x0000007d1200720c */ /* 0x000fe20003f06270 */
[----:B------:R-:W-:Y:S01]  /*2580*/  IMAD.IADD R101, R11, 0x1, R101 ;  /* 0x000000010b657824 */ /* 0x000fe200078e0265 */
[C---:B------:R-:W-:Y:S01]  /*2590*/  SEL R11, R125.reuse, RZ, P1 ;  /* 0x000000ff7d0b7207 */ /* 0x040fe20000800000 */
[----:B------:R-:W-:Y:S01]  /*25a0*/  IMAD R13, R194, R93, R7 ;  /* 0x0000005dc20d7224 */ /* 0x000fe200078e0207 */
[----:B------:R-:W-:Y:S01]  /*25b0*/  SEL R7, R125, RZ, P0 ;  /* 0x000000ff7d077207 */ /* 0x000fe20000000000 */
[----:B------:R-:W-:Y:S01]  /*25c0*/  IMAD R33, R27, UR5, R8 ;  /* 0x000000051b217c24 */ /* 0x000fe2000f8e0208 */
[----:B------:R-:W-:Y:S01]  /*25d0*/  SEL R8, R125, RZ, P3 ;  /* 0x000000ff7d087207 */ /* 0x000fe20001800000 */
[----:B------:R-:W-:Y:S01]  /*25e0*/  IMAD.IADD R11, R196, 0x1, R11 ;  /* 0x00000001c40b7824 */ /* 0x000fe200078e020b */
[----:B------:R-:W-:Y:S01]  /*25f0*/  IADD3 R97, R97, R13, RZ ;  /* 0x0000000d61617210 */ /* 0x000fe20007ffe0ff */
[----:B------:R-:W-:Y:S01]  /*2600*/  IMAD.IADD R7, R18, 0x1, R7 ;  /* 0x0000000112077824 */ /* 0x000fe200078e0207 */
[----:B------:R-:W-:Y:S01]  /*2610*/  IADD3 R122, P3, R194, R123, RZ ;  /* 0x0000007bc27a7210 */ /* 0x000fe20007f7e0ff */
[----:B------:R-:W-:Y:S01]  /*2620*/  IMAD.IADD R21, R197, 0x1, R8 ;  /* 0x00000001c5157824 */ /* 0x000fe200078e0208 */
[----:B------:R-:W-:Y:S01]  /*2630*/  SHF.R.S32.HI R10, RZ, 0x1f, R11 ;  /* 0x0000001fff0a7819 */ /* 0x000fe2000001140b */
[----:B------:R-:W-:Y:S01]  /*2640*/  IMAD.IADD R95, R13, 0x1, R95 ;  /* 0x000000010d5f7824 */ /* 0x000fe200078e025f */
[----:B------:R-:W-:Y:S01]  /*2650*/  SHF.R.S32.HI R8, RZ, 0x1f, R7 ;  /* 0x0000001fff087819 */ /* 0x000fe20000011407 */
[----:B------:R-:W-:Y:S01]  /*2660*/  IMAD.WIDE.U32 R106, R27, UR4, R106 ;  /* 0x000000041b6a7c25 */ /* 0x000fe2000f8e006a */
[----:B------:R-:W-:-:S02]  /*2670*/  LEA.HI R12, R10, R11, RZ, 0x6 ;  /* 0x0000000b0a0c7211 */ /* 0x000fc400078f30ff */
[-C--:B------:R-:W-:Y:S01]  /*2680*/  LEA.HI R13, R8, R7.reuse, RZ, 0x3 ;  /* 0x00000007080d7211 */ /* 0x080fe200078f18ff */
[-C--:B-----5:R-:W-:Y:S01]  /*2690*/  IMAD.WIDE.U32 R94, R146, R92.reuse, R94 ;  /* 0x0000005c925e7225 */ /* 0x0a0fe200078e005e */
[----:B------:R-:W-:Y:S02]  /*26a0*/  LEA.HI R7, R8, R7, RZ, 0x6 ;  /* 0x0000000708077211 */ /* 0x000fe400078f30ff */
[----:B------:R-:W-:Y:S01]  /*26b0*/  LEA.HI R14, R10, R11, RZ, 0x3 ;  /* 0x0000000b0a0e7211 */ /* 0x000fe200078f18ff */
[----:B------:R-:W-:Y:S01]  /*26c0*/  IMAD.WIDE.U32 R96, R146, R92, R96 ;  /* 0x0000005c92607225 */ /* 0x000fe200078e0060 */
[----:B------:R-:W-:Y:S02]  /*26d0*/  SHF.R.S32.HI R8, RZ, 0x6, R7 ;  /* 0x00000006ff087819 */ /* 0x000fe40000011407 */
[----:B------:R-:W-:Y:S01]  /*26e0*/  SHF.R.S32.HI R12, RZ, 0x6, R12 ;  /* 0x00000006ff0c7819 */ /* 0x000fe2000001140c */
[----:B------:R-:W-:Y:S01]  /*26f0*/  IMAD.WIDE.U32 R104, R104, 0x60, RZ ;  /* 0x0000006068687825 */ /* 0x000fe200078e00ff */
[----:B------:R-:W-:-:S02]  /*2700*/  LOP3.LUT R11, R205, 0x38, R14, 0xf8, !PT ;  /* 0x00000038cd0b7812 */ /* 0x000fc400078ef80e */
[----:B------:R-:W-:Y:S01]  /*2710*/  SHF.R.S32.HI R26, RZ, 0x1f, R21 ;  /* 0x0000001fff1a7819 */ /* 0x000fe20000011415 */
[C---:B------:R-:W-:Y:S01]  /*2720*/  IMAD R144, R8.reuse, 0x1800, R207 ;  /* 0x0000180008907824 */ /* 0x040fe200078e02cf */
[----:B------:R-:W-:Y:S01]  /*2730*/  LOP3.LUT R7, R205, 0x38, R13, 0xf8, !PT ;  /* 0x00000038cd077812 */ /* 0x000fe200078ef80d */
[----:B------:R-:W-:Y:S01]  /*2740*/  IMAD R142, R8, 0x1800, R209 ;  /* 0x00001800088e7824 */ /* 0x000fe200078e02d1 */
[----:B------:R-:W-:Y:S01]  /*2750*/  LOP3.LUT R10, R204, 0x38, R13, 0xf8, !PT ;  /* 0x00000038cc0a7812 */ /* 0x000fe200078ef80d */
[C---:B------:R-:W-:Y:S01]  /*2760*/  IMAD R143, R12.reuse, 0x1800, R207 ;  /* 0x000018000c8f7824 */ /* 0x040fe200078e02cf */
[----:B------:R-:W-:Y:S01]  /*2770*/  LOP3.LUT R8, R11, R206, RZ, 0x3c, !PT ;  /* 0x000000ce0b087212 */ /* 0x000fe200078e3cff */
[----:B------:R-:W-:Y:S01]  /*2780*/  IMAD R140, R12, 0x1800, R209 ;  /* 0x000018000c8c7824 */ /* 0x000fe200078e02d1 */
[----:B------:R-:W-:Y:S01]  /*2790*/  LEA.HI R27, R26, R21, RZ, 0x3 ;  /* 0x000000151a1b7211 */ /* 0x000fe200078f18ff */
[----:B------:R-:W-:Y:S01]  /*27a0*/  IMAD.WIDE.U32 R102, R146, R98, R102 ;  /* 0x0000006292667225 */ /* 0x000fe200078e0066 */
[----:B------:R-:W-:-:S02]  /*27b0*/  LOP3.LUT R7, R7, R206, RZ, 0x3c, !PT ;  /* 0x000000ce07077212 */ /* 0x000fc400078e3cff */
[----:B------:R-:W-:Y:S01]  /*27c0*/  LEA.HI R21, R26, R21, RZ, 0x6 ;  /* 0x000000151a157211 */ /* 0x000fe200078f30ff */
[----:B------:R-:W-:Y:S01]  /*27d0*/  IMAD.IADD R143, R143, 0x1, R8 ;  /* 0x000000018f8f7824 */ /* 0x000fe200078e0208 */
[-C--:B------:R-:W-:Y:S01]  /*27e0*/  LOP3.LUT R15, R10, R31.reuse, RZ, 0x3c, !PT ;  /* 0x0000001f0a0f7212 */ /* 0x080fe200078e3cff */
[----:B------:R-:W-:Y:S01]  /*27f0*/  IMAD.IADD R144, R144, 0x1, R7 ;  /* 0x0000000190907824 */ /* 0x000fe200078e0207 */
[----:B------:R-:W-:Y:S01]  /*2800*/  LOP3.LUT R10, R204, 0x38, R14, 0xf8, !PT ;  /* 0x00000038cc0a7812 */ /* 0x000fe200078ef80e */
[----:B------:R-:W-:Y:S01]  /*2810*/  IMAD.WIDE.U32 R100, R146, R98, R100 ;  /* 0x0000006292647225 */ /* 0x000fe200078e0064 */
[----:B------:R-:W-:Y:S02]  /*2820*/  SHF.R.S32.HI R8, RZ, 0x6, R21 ;  /* 0x00000006ff087819 */ /* 0x000fe40000011415 */
[----:B------:R-:W-:Y:S01]  /*2830*/  LOP3.LUT R7, R205, 0x38, R27, 0xf8, !PT ;  /* 0x00000038cd077812 */ /* 0x000fe200078ef81b */
[----:B------:R-:W-:Y:S01]  /*2840*/  IMAD.X R123, R9, 0x1, R148, P3 ;  /* 0x00000001097b7824 */ /* 0x000fe200018e0694 */
[----:B------:R-:W-:Y:S01]  /*2850*/  LOP3.LUT R11, R10, R31, RZ, 0x3c, !PT ;  /* 0x0000001f0a0b7212 */ /* 0x000fe200078e3cff */
[----:B------:R-:W-:Y:S01]  /*2860*/  IMAD R141, R8, 0x1800, R207 ;  /* 0x00001800088d7824 */ /* 0x000fe200078e02cf */
[----:B------:R-:W-:Y:S01]  /*2870*/  IADD3 R142, R142, R15, RZ ;  /* 0x0000000f8e8e7210 */ /* 0x000fe20007ffe0ff */
[----:B------:R-:W-:Y:S01]  /*2880*/  IMAD R139, R8, 0x1800, R209 ;  /* 0x00001800088b7824 */ /* 0x000fe200078e02d1 */
[----:B------:R-:W-:Y:S01]  /*2890*/  LOP3.LUT R8, R7, R206, RZ, 0x3c, !PT ;  /* 0x000000ce07087212 */ /* 0x000fe200078e3cff */
[----:B------:R-:W-:Y:S01]  /*28a0*/  IMAD.IADD R140, R140, 0x1, R11 ;  /* 0x000000018c8c7824 */ /* 0x000fe200078e020b */
[----:B------:R-:W-:Y:S01]  /*28b0*/  SHF.R.S32.HI R11, RZ, 0x1f, R146 ;  /* 0x0000001fff0b7819 */ /* 0x000fe20000011492 */
[----:B------:R-:W-:Y:S01]  /*28c0*/  IMAD.SHL.U32 R125, R125, 0x2, RZ ;  /* 0x000000027d7d7824 */ /* 0x000fe200078e00ff */
[----:B------:R-:W-:Y:S01]  /*28d0*/  LOP3.LUT R15, R204, 0x38, R27, 0xf8, !PT ;  /* 0x00000038cc0f7812 */ /* 0x000fe200078ef81b */
[----:B------:R-:W-:Y:S01]  /*28e0*/  IMAD.IADD R141, R141, 0x1, R8 ;  /* 0x000000018d8d7824 */ /* 0x000fe200078e0208 */
[----:B------:R-:W-:Y:S01]  /*28f0*/  SHF.R.S32.HI R120, RZ, 0x3, R13 ;  /* 0x00000003ff787819 */ /* 0x000fe2000001140d */
[----:B------:R-:W-:Y:S01]  /*2900*/  VIADD R8, R18, 0xa0 ;  /* 0x000000a012087836 */ /* 0x000fe20000000000 */
[----:B------:R-:W-:Y:S01]  /*2910*/  LOP3.LUT R10, R15, R31, RZ, 0x3c, !PT ;  /* 0x0000001f0f0a7212 */ /* 0x000fe200078e3cff */
[C---:B------:R-:W-:Y:S01]  /*2920*/  IMAD R7, R11.reuse, R98, RZ ;  /* 0x000000620b077224 */ /* 0x040fe200078e02ff */
[----:B------:R-:W-:Y:S01]  /*2930*/  SHF.R.S32.HI R119, RZ, 0x3, R14 ;  /* 0x00000003ff777819 */ /* 0x000fe2000001140e */
[----:B------:R-:W-:Y:S01]  /*2940*/  IMAD R11, R11, R92, RZ ;  /* 0x0000005c0b0b7224 */ /* 0x000fe200078e02ff */
[----:B------:R-:W-:Y:S01]  /*2950*/  ISETP.GE.AND P2, PT, R8, UR8, PT ;  /* 0x0000000808007c0c */ /* 0x000fe2000bf46270 */
[----:B------:R-:W-:Y:S01]  /*2960*/  IMAD R15, R93, 0x60, RZ ;  /* 0x000000605d0f7824 */ /* 0x000fe200078e02ff */
[----:B------:R-:W-:Y:S01]  /*2970*/  LOP3.LUT R13, R13, 0xfffffff8, RZ, 0xc0, !PT ;  /* 0xfffffff80d0d7812 */ /* 0x000fe200078ec0ff */
[----:B------:R-:W-:Y:S01]  /*2980*/  IMAD R29, R146, R93, R11 ;  /* 0x0000005d921d7224 */ /* 0x000fe200078e020b */
[----:B------:R-:W-:Y:S01]  /*2990*/  LOP3.LUT R11, R205, 0x18, R18, 0xf8, !PT ;  /* 0x00000018cd0b7812 */ /* 0x000fe200078ef812 */
[----:B------:R-:W-:Y:S01]  /*29a0*/  IMAD.WIDE.U32 R92, R92, 0x60, RZ ;  /* 0x000000605c5c7825 */ /* 0x000fe200078e00ff */
[----:B------:R-:W-:-:S02]  /*29b0*/  SEL R21, RZ, 0x20, P2 ;  /* 0x00000020ff157807 */ /* 0x000fc40001000000 */
[----:B------:R-:W-:Y:S01]  /*29c0*/  LOP3.LUT R138, R11, R206, RZ, 0x3c, !PT ;  /* 0x000000ce0b8a7212 */ /* 0x000fe200078e3cff */
[----:B------:R-:W-:Y:S01]  /*29d0*/  IMAD R31, R146, R99, R7 ;  /* 0x00000063921f7224 */ /* 0x000fe200078e0207 */
[----:B------:R-:W-:Y:S01]  /*29e0*/  IADD3 R12, R29, R95, RZ ;  /* 0x0000005f1d0c7210 */ /* 0x000fe20007ffe0ff */
[----:B------:R-:W-:Y:S01]  /*29f0*/  IMAD.IADD R11, R97, 0x1, R29 ;  /* 0x00000001610b7824 */ /* 0x000fe200078e021d */
[----:B------:R-:W-:Y:S01]  /*2a00*/  SHF.L.U64.HI R7, R98, 0x6, R99 ;  /* 0x0000000662077819 */ /* 0x000fe20000010263 */
[----:B------:R-:W-:Y:S01]  /*2a10*/  IMAD.IADD R134, R93, 0x1, R15 ;  /* 0x000000015d867824 */ /* 0x000fe200078e020f */
[----:B------:R-:W-:Y:S01]  /*2a20*/  LOP3.LUT R29, R20, R21, RZ, 0xfc, !PT ;  /* 0x00000015141d7212 */ /* 0x000fe200078efcff */
[----:B------:R-:W-:Y:S01]  /*2a30*/  IMAD.WIDE.U32 R98, R98, 0x60, RZ ;  /* 0x0000006062627825 */ /* 0x000fe200078e00ff */
[----:B------:R-:W-:Y:S02]  /*2a40*/  LOP3.LUT R14, R14, 0xfffffff8, RZ, 0xc0, !PT ;  /* 0xfffffff80e0e7812 */ /* 0x000fe400078ec0ff */
[----:B------:R-:W-:Y:S01]  /*2a50*/  LOP3.LUT R15, R27, 0xfffffff8, RZ, 0xc0, !PT ;  /* 0xfffffff81b0f7812 */ /* 0x000fe200078ec0ff */
[----:B------:R-:W-:Y:S01]  /*2a60*/  IMAD.IADD R139, R139, 0x1, R10 ;  /* 0x000000018b8b7824 */ /* 0x000fe200078e020a */
[----:B------:R-:W-:Y:S01]  /*2a70*/  SHF.R.S32.HI R118, RZ, 0x3, R27 ;  /* 0x00000003ff767819 */ /* 0x000fe2000001141b */
[----:B------:R-:W-:Y:S01]  /*2a80*/  IMAD.IADD R138, R207, 0x1, R138 ;  /* 0x00000001cf8a7824 */ /* 0x000fe200078e028a */
[----:B------:R-:W-:Y:S01]  /*2a90*/  LOP3.LUT R21, R29, 0x2, RZ, 0xc0, !PT ;  /* 0x000000021d157812 */ /* 0x000fe200078ec0ff */
[----:B------:R-:W-:Y:S01]  /*2aa0*/  IMAD.IADD R135, R99, 0x1, R135 ;  /* 0x0000000163877824 */ /* 0x000fe200078e0287 */
[----:B------:R-:W-:Y:S01]  /*2ab0*/  LOP3.LUT R26, R29, 0x4, RZ, 0xc0, !PT ;  /* 0x000000041d1a7812 */ /* 0x000fe200078ec0ff */
[----:B------:R-:W-:Y:S01]  /*2ac0*/  IMAD.IADD R9, R103, 0x1, R31 ;  /* 0x0000000167097824 */ /* 0x000fe200078e021f */
[----:B------:R-:W-:Y:S01]  /*2ad0*/  LOP3.LUT R27, R29, 0x8, RZ, 0xc0, !PT ;  /* 0x000000081d1b7812 */ /* 0x000fe200078ec0ff */
[----:B------:R-:W-:Y:S01]  /*2ae0*/  IMAD.IADD R10, R31, 0x1, R101 ;  /* 0x000000011f0a7824 */ /* 0x000fe200078e0265 */
[----:B------:R-:W-:Y:S01]  /*2af0*/  LOP3.LUT R28, R29, 0x10, RZ, 0xc0, !PT ;  /* 0x000000101d1c7812 */ /* 0x000fe200078ec0ff */
[----:B0-----:R-:W-:Y:S01]  /*2b00*/  IMAD.IADD R30, R107, 0x1, R33 ;  /* 0x000000016b1e7824 */ /* 0x001fe200078e0221 */
[----:B------:R-:W-:-:S02]  /*2b10*/  IADD3 R133, R105, R133, RZ ;  /* 0x0000008569857210 */ /* 0x000fc40007ffe0ff */
[----:B------:R-:W-:Y:S02]  /*2b20*/  LOP3.LUT R20, R20, 0x1, RZ, 0xc0, !PT ;  /* 0x0000000114147812 */ /* 0x000fe400078ec0ff */
[----:B------:R-:W-:Y:S02]  /*2b30*/  SHF.R.S32.HI R115, RZ, 0x1f, R13 ;  /* 0x0000001fff737819 */ /* 0x000fe4000001140d */
[----:B------:R-:W-:Y:S02]  /*2b40*/  SHF.R.S32.HI R114, RZ, 0x1f, R14 ;  /* 0x0000001fff727819 */ /* 0x000fe4000001140e */
[----:B------:R-:W-:Y:S02]  /*2b50*/  SHF.R.S32.HI R113, RZ, 0x1f, R15 ;  /* 0x0000001fff717819 */ /* 0x000fe4000001140f */
[----:B------:R-:W-:-:S07]  /*2b60*/  LOP3.LUT R29, R29, 0x20, RZ, 0xc0, !PT ;  /* 0x000000201d1d7812 */ /* 0x000fce00078ec0ff */
.L_x_5236:
[----:B--23--:R-:W2:Y:S01]  /*2b70*/  LDL.LU R33, [R1] ;  /* 0x0000000001217983 */ /* 0x00cea20000300800 */
[----:B------:R-:W-:Y:S01]  /*2b80*/  VIADD R41, R25, 0xffffffff ;  /* 0xffffffff19297836 */ /* 0x000fe20000000000 */
[----:B0-----:R-:W0:Y:S01]  /*2b90*/  LDC.64 R116, c[0x0][0x2e8] ;  /* 0x0000ba00ff747b82 */ /* 0x001e220000000a00 */
[----:B------:R-:W-:Y:S01]  /*2ba0*/  LOP3.LUT P5, RZ, R214, 0x4, RZ, 0xc0, !PT ;  /* 0x00000004d6ff7812 */ /* 0x000fe200078ac0ff */
[----:B------:R-:W-:Y:S01]  /*2bb0*/  IMAD R32, R16, 0x4800, R138 ;  /* 0x0000480010207824 */ /* 0x000fe200078e028a */
[----:B------:R-:W-:Y:S05]  /*2bc0*/  YIELD ;  /* 0x0000000000007946 */ /* 0x000fea0003800000 */
[----:B------:R-:W-:Y:S01]  /*2bd0*/  SHF.R.S32.HI R42, RZ, 0x1f, R41 ;  /* 0x0000001fff2a7819 */ /* 0x000fe20000011429 */
[-C--:B------:R-:W-:Y:S01]  /*2be0*/  IMAD R25, R133, R41.reuse, RZ ;  /* 0x0000002985197224 */ /* 0x080fe200078e02ff */
[----:B------:R-:W1:Y:S01]  /*2bf0*/  LDC R124, c[0x0][0x3f4] ;  /* 0x0000fd00ff7c7b82 */ /* 0x000e620000000800 */
[----:B------:R-:W-:Y:S01]  /*2c00*/  IMAD.WIDE.U32 R128, R104, R41, RZ ;  /* 0x0000002968807225 */ /* 0x000fe200078e00ff */
[----:B------:R-:W-:Y:S03]  /*2c10*/  BSSY B0, `(.L_x_5137) ;  /* 0x000073c000007945 */ /* 0x000fe60003800000 */
[----:B------:R-:W-:Y:S01]  /*2c20*/  IMAD R25, R42, R104, R25 ;  /* 0x000000682a197224 */ /* 0x000fe200078e0219 */
[-C--:B------:R-:W-:Y:S01]  /*2c30*/  IADD3 R31, P4, R5, R128.reuse, RZ ;  /* 0x00000080051f7210 */ /* 0x080fe20007f9e0ff */
[C---:B------:R-:W-:Y:S01]  /*2c40*/  VIADD R88, R32.reuse, 0x20 ;  /* 0x0000002020587836 */ /* 0x040fe20000000000 */
[----:B------:R-:W-:Y:S01]  /*2c50*/  @P5 IADD3 R88, R32, -0x20, RZ ;  /* 0xffffffe020585810 */ /* 0x000fe20007ffe0ff */
[----:B------:R-:W-:Y:S01]  /*2c60*/  IMAD.IADD R84, R129, 0x1, R25 ;  /* 0x0000000181547824 */ /* 0x000fe200078e0219 */
[----:B------:R-:W-:-:S03]  /*2c70*/  IADD3 R25, P2, P3, R5, R128, R137 ;  /* 0x0000008005197210 */ /* 0x000fc60007b5e089 */
[----:B------:R-:W-:Y:S01]  /*2c80*/  IMAD.X R40, R84, 0x1, R6, P4 ;  /* 0x0000000154287824 */ /* 0x000fe200020e0606 */
[----:B------:R-:W-:Y:S01]  /*2c90*/  IADD3.X R34, R6, R84, R136, P2, P3 ;  /* 0x0000005406227210 */ /* 0x000fe200017e6488 */
[----:B------:R-:W-:Y:S01]  /*2ca0*/  IMAD R88, R88, 0x2, R121 ;  /* 0x0000000258587824 */ /* 0x000fe200078e0279 */
[----:B------:R-:W-:Y:S02]  /*2cb0*/  ISETP.GT.AND P3, PT, R41, R132, PT ;  /* 0x000000842900720c */ /* 0x000fe40003f64270 */
[-C--:B0-----:R-:W-:Y:S02]  /*2cc0*/  LEA R36, P2, R25, R116.reuse, 0x1 ;  /* 0x0000007419247211 */ /* 0x081fe400078408ff */
[----:B------:R-:W-:Y:S02]  /*2cd0*/  LEA R38, P4, R31, R116, 0x1 ;  /* 0x000000741f267211 */ /* 0x000fe400078808ff */
[----:B------:R-:W-:Y:S01]  /*2ce0*/  LEA.HI.X R37, R25, R117, R34, 0x1, P2 ;  /* 0x0000007519257211 */ /* 0x000fe200010f0c22 */
[----:B------:R-:W-:Y:S01]  /*2cf0*/  IMAD.MOV.U32 R25, RZ, RZ, R41 ;  /* 0x000000ffff197224 */ /* 0x000fe200078e0029 */
[----:B-1----:R-:W-:-:S02]  /*2d00*/  ISETP.GE.AND P2, PT, R124, 0x1, PT ;  /* 0x000000017c00780c */ /* 0x002fc40003f46270 */
[----:B------:R-:W-:Y:S01]  /*2d10*/  LEA.HI.X R39, R31, R117, R40, 0x1, P4 ;  /* 0x000000751f277211 */ /* 0x000fe200020f0c28 */
[----:B------:R-:W-:Y:S01]  /*2d20*/  IMAD R31, R32, 0x2, R121 ;  /* 0x00000002201f7824 */ /* 0x000fe200078e0279 */
[----:B--2---:R-:W-:-:S04]  /*2d30*/  LOP3.LUT R33, R33, 0xfffffffd, RZ, 0xc0, !PT ;  /* 0xfffffffd21217812 */ /* 0x004fc800078ec0ff */
[----:B------:R-:W-:-:S05]  /*2d40*/  @P3 LOP3.LUT R33, R33, 0x2, RZ, 0xfc, !PT ;  /* 0x0000000221213812 */ /* 0x000fca00078efcff */
[----:B------:R0:W-:Y:S01]  /*2d50*/  STL [R1], R33 ;  /* 0x0000002101007387 */ /* 0x0001e20000100800 */
[----:B------:R-:W-:Y:S05]  /*2d60*/  @!P2 BRA `(.L_x_5138) ;  /* 0x0000006c00b8a947 */ /* 0x000fea0003800000 */
[----:B------:R-:W-:Y:S01]  /*2d70*/  ULDC.U8 UR4, c[0x0][0x410] ;  /* 0x0001040000047ab9 */ /* 0x000fe20000000000 */
[-C--:B0-----:R-:W-:Y:S01]  /*2d80*/  IMAD R33, R134, R41.reuse, RZ ;  /* 0x0000002986217224 */ /* 0x081fe200078e02ff */
[----:B------:R-:W-:Y:S01]  /*2d90*/  ISETP.NE.AND P2, PT, RZ, UR4, PT ;  /* 0x00000004ff007c0c */ /* 0x000fe2000bf45270 */
[-C--:B------:R-:W-:Y:S02]  /*2da0*/  IMAD R35, R135, R41.reuse, RZ ;  /* 0x0000002987237224 */ /* 0x080fe400078e02ff */
[----:B------:R-:W-:Y:S02]  /*2db0*/  IMAD R89, R25, -0x60, R24 ;  /* 0xffffffa019597824 */ /* 0x000fe400078e0218 */
[C---:B------:R-:W-:Y:S02]  /*2dc0*/  IMAD R33, R42.reuse, R92, R33 ;  /* 0x0000005c2a217224 */ /* 0x040fe400078e0221 */
[----:B------:R-:W-:Y:S01]  /*2dd0*/  IMAD R35, R42, R98, R35 ;  /* 0x000000622a237224 */ /* 0x000fe200078e0223 */
[----:B------:R-:W-:Y:S01]  /*2de0*/  VIMNMX R89, R89, 0x60, PT ;  /* 0x0000006059597848 */ /* 0x000fe20003fe0100 */
[----:B------:R-:W-:-:S04]  /*2df0*/  IMAD.WIDE.U32 R82, R92, R41, RZ ;  /* 0x000000295c527225 */ /* 0x000fc800078e00ff */
        /* <DEDUP_REMOVED lines=60> */
.L_x_5141:
[----:B------:R-:W-:Y:S05]  /*31c0*/  BSYNC B1 ;  /* 0x0000000000017941 */ /* 0x000fea0003800000 */
.L_x_5140:
        /* <DEDUP_REMOVED lines=56> */
.L_x_5143:
[----:B------:R-:W-:Y:S05]  /*3550*/  BSYNC B1 ;  /* 0x0000000000017941 */ /* 0x000fea0003800000 */
.L_x_5142:
[----:B01----:R-:W2:Y:S01]  /*3560*/  LDL R32, [R1+0x40] ;  /* 0x0000400001207983 */ /* 0x003ea20000100800 */
[----:B------:R-:W-:Y:S01]  /*3570*/  IMAD.MOV.U32 R33, RZ, RZ, R69 ;  /* 0x000000ffff217224 */ /* 0x000fe200078e0045 */
[----:B------:R-:W-:Y:S01]  /*3580*/  PRMT R145, R128, 0x5410, R129 ;  /* 0x0000541080917816 */ /* 0x000fe20000000081 */
[----:B------:R-:W-:Y:S02]  /*3590*/  IMAD.MOV.U32 R34, RZ, RZ, R76 ;  /* 0x000000ffff227224 */ /* 0x000fe400078e004c */
[----:B------:R-:W-:-:S05]  /*35a0*/  IMAD.MOV.U32 R35, RZ, RZ, R77 ;  /* 0x000000ffff237224 */ /* 0x000fca00078e004d */
[----:B------:R-:W-:Y:S01]  /*35b0*/  PRMT R165, R34, 0x5410, R35 ;  /* 0x0000541022a57816 */ /* 0x000fe20000000023 */
[----:B------:R-:W-:Y:S01]  /*35c0*/  IMAD.MOV.U32 R35, RZ, RZ, R117 ;  /* 0x000000ffff237224 */ /* 0x000fe200078e0075 */
[----:B------:R-:W-:-:S04]  /*35d0*/  MOV R34, R116 ;  /* 0x0000007400227202 */ /* 0x000fc80000000f00 */
[----:B------:R-:W-:Y:S01]  /*35e0*/  PRMT R167, R34, 0x5410, R35 ;  /* 0x0000541022a77816 */ /* 0x000fe20000000023 */
[----:B------:R-:W-:Y:S02]  /*35f0*/  IMAD.MOV.U32 R34, RZ, RZ, R70 ;  /* 0x000000ffff227224 */ /* 0x000fe400078e0046 */
[----:B------:R-:W-:-:S05]  /*3600*/  IMAD.MOV.U32 R35, RZ, RZ, R71 ;  /* 0x000000ffff237224 */ /* 0x000fca00078e0047 */
[----:B------:R-:W-:Y:S01]  /*3610*/  PRMT R161, R35, 0x5410, R34 ;  /* 0x0000541023a17816 */ /* 0x000fe20000000022 */
[----:B------:R-:W-:Y:S02]  /*3620*/  IMAD.MOV.U32 R34, RZ, RZ, R78 ;  /* 0x000000ffff227224 */ /* 0x000fe400078e004e */
[----:B------:R-:W-:-:S05]  /*3630*/  IMAD.MOV.U32 R35, RZ, RZ, R79 ;  /* 0x000000ffff237224 */ /* 0x000fca00078e004f */
[----:B------:R-:W-:Y:S01]  /*3640*/  PRMT R169, R34, 0x5410, R35 ;  /* 0x0000541022a97816 */ /* 0x000fe20000000023 */
[----:B------:R-:W-:Y:S01]  /*3650*/  IMAD.MOV.U32 R35, RZ, RZ, R127 ;  /* 0x000000ffff237224 */ /* 0x000fe200078e007f */
[----:B------:R-:W-:-:S04]  /*3660*/  MOV R34, R126 ;  /* 0x0000007e00227202 */ /* 0x000fc80000000f00 */
[----:B------:R-:W-:Y:S01]  /*3670*/  PRMT R171, R34, 0x5410, R35 ;  /* 0x0000541022ab7816 */ /* 0x000fe20000000023 */
[----:B-----5:R-:W-:Y:S02]  /*3680*/  IMAD.MOV.U32 R34, RZ, RZ, R41 ;  /* 0x000000ffff227224 */ /* 0x020fe400078e0029 */
[----:B------:R-:W-:Y:S01]  /*3690*/  IMAD.MOV.U32 R35, RZ, RZ, R44 ;  /* 0x000000ffff237224 */ /* 0x000fe200078e002c */
[----:B--2---:R-:W-:Y:S01]  /*36a0*/  R2UR UR4, R32 ;  /* 0x00000000200472ca */ /* 0x004fe200000e0000 */
[----:B------:R-:W-:-:S05]  /*36b0*/  IMAD.MOV.U32 R32, RZ, RZ, R68 ;  /* 0x000000ffff207224 */ /* 0x000fca00078e0044 */
[----:B------:R-:W-:Y:S01]  /*36c0*/  PRMT R160, R33, 0x5410, R32 ;  /* 0x0000541021a07816 */ /* 0x000fe20000000020 */
[----:B------:R-:W-:Y:S01]  /*36d0*/  IMAD.MOV.U32 R33, RZ, RZ, R73 ;  /* 0x000000ffff217224 */ /* 0x000fe200078e0049 */
[----:B------:R-:W-:-:S04]  /*36e0*/  MOV R32, R72 ;  /* 0x0000004800207202 */ /* 0x000fc80000000f00 */
[----:B------:R-:W-:Y:S01]  /*36f0*/  PRMT R164, R33, 0x5410, R32 ;  /* 0x0000541021a47816 */ /* 0x000fe20000000020 */
[----:B------:R-:W-:Y:S01]  /*3700*/  IMAD.MOV.U32 R32, RZ, RZ, R84 ;  /* 0x000000ffff207224 */ /* 0x000fe200078e0054 */
[----:B------:R-:W-:Y:S01]  /*3710*/  UISETP.NE.AND UP0, UPT, UR4, 0x3, UPT ;  /* 0x000000030400788c */ /* 0x000fe2000bf05270 */
[----:B------:R-:W-:-:S05]  /*3720*/  IMAD.MOV.U32 R33, RZ, RZ, R85 ;  /* 0x000000ffff217224 */ /* 0x000fca00078e0055 */
[----:B------:R-:W-:Y:S01]  /*3730*/  PRMT R166, R32, 0x5410, R33 ;  /* 0x0000541020a67816 */ /* 0x000fe20000000021 */
[----:B------:R-:W-:Y:S01]  /*3740*/  IMAD.MOV.U32 R32, RZ, RZ, R66 ;  /* 0x000000ffff207224 */ /* 0x000fe200078e0042 */
[----:B------:R-:W-:Y:S01]  /*3750*/  PLOP3.LUT P2, PT, PT, PT, UP0, 0x80, 0x0 ;  /* 0x000000000000781c */ /* 0x000fe20003f4f008 */
        /* <DEDUP_REMOVED lines=42> */
[----:B------:R-:W-:-:S04]  /*3a00*/  PRMT R163, R34, 0x5410, R35 ;  /* 0x0000541022a37816 */ /* 0x000fc80000000023 */
[----:B------:R-:W-:Y:S01]  /*3a10*/  PRMT R162, R32, 0x5410, R33 ;  /* 0x0000541020a27816 */ /* 0x000fe20000000021 */
[----:B------:R-:W-:Y:S06]  /*3a20*/  @!P2 BRA `(.L_x_5144) ;  /* 0x000000000004a947 */ /* 0x000fec0003800000 */
[----:B------:R-:W-:Y:S01]  /*3a30*/  BPT.TRAP 0x1 ;  /* 0x000000040000795c */ /* 0x000fe20000300000 */
.L_x_5144:
[----:B------:R-:W-:Y:S01]  /*3a40*/  IMAD R90, R16, 0x8, R2 ;  /* 0x00000008105a7824 */ /* 0x000fe200078e0202 */
[----:B------:R-:W-:Y:S01]  /*3a50*/  SHF.L.U32 R91, R198, 0x1f, RZ ;  /* 0x0000001fc65b7819 */ /* 0x000fe200000006ff */
[----:B------:R-:W-:Y:S03]  /*3a60*/  BSSY B1, `(.L_x_5145) ;  /* 0x0000003000017945 */ /* 0x000fe60003800000 */
[----:B------:R-:W0:Y:S02]  /*3a70*/  SYNCS.PHASECHK.TRANS64.TRYWAIT P5, [R90+URZ+0x30890], R91 ;  /* 0x0308905b5a0075a7 */ /* 0x000e2400080a017f */
[----:B0-----:R-:W-:Y:S05]  /*3a80*/  @!P5 BRA `(.L_x_5146) ;  /* 0x000002780094d947 */ /* 0x001fea0003800000 */
.L_x_5594:
[----:B------:R-:W-:Y:S05]  /*3a90*/  BSYNC B1 ;  /* 0x0000000000017941 */ /* 0x000fea0003800000 */
.L_x_5145:
        /* <DEDUP_REMOVED lines=10> */
[----:B--2---:R-:W-:Y:S01]  /*3b40*/  HADD2.F32 R156, -RZ, R33.H0_H0 ;  /* 0x20000021ff9c7230 */ /* 0x004fe20000004100 */
[----:B------:R-:W-:Y:S01]  /*3b50*/  SHF.R.U64 R116, R116, 0x10, R117 ;  /* 0x0000001074747819 */ /* 0x000fe20000001275 */
[----:B------:R-:W-:Y:S01]  /*3b60*/  HADD2.F32 R154, -RZ, R35.H1_H1 ;  /* 0x30000023ff9a7230 */ /* 0x000fe20000004100 */
[----:B------:R-:W-:Y:S01]  /*3b70*/  SHF.R.U32.HI R127, RZ, 0x10, R127 ;  /* 0x00000010ff7f7819 */ /* 0x000fe2000001167f */
[----:B------:R-:W-:Y:S01]  /*3b80*/  HADD2.F32 R153, -RZ, R126.H0_H0 ;  /* 0x2000007eff997230 */ /* 0x000fe20000004100 */
[----:B------:R-:W-:Y:S01]  /*3b90*/  SHF.R.U32.HI R117, RZ, 0x10, R117 ;  /* 0x00000010ff757819 */ /* 0x000fe20000011675 */
[----:B------:R-:W-:Y:S02]  /*3ba0*/  HADD2.F32 R126, -RZ, R33.H1_H1 ;  /* 0x30000021ff7e7230 */ /* 0x000fe40000004100 */
[----:B------:R-:W-:Y:S02]  /*3bb0*/  HADD2.F32 R155, -RZ, R116.H0_H0 ;  /* 0x20000074ff9b7230 */ /* 0x000fe40000004100 */
[----:B------:R-:W-:-:S02]  /*3bc0*/  HADD2.F32 R127, -RZ, R127.H0_H0 ;  /* 0x2000007fff7f7230 */ /* 0x000fc40000004100 */
[-C--:B------:R-:W-:Y:S01]  /*3bd0*/  FMUL.FTZ R33, R126, R153.reuse ;  /* 0x000000997e217220 */ /* 0x080fe20000410000 */
[C---:B------:R-:W-:Y:S01]  /*3be0*/  FMUL.FTZ R153, R156.reuse, R153 ;  /* 0x000000999c997220 */ /* 0x040fe20000410000 */
[----:B------:R-:W-:Y:S02]  /*3bf0*/  HADD2.F32 R157, -RZ, R117.H0_H0 ;  /* 0x20000075ff9d7230 */ /* 0x000fe40000004100 */
[----:B------:R-:W-:Y:S01]  /*3c00*/  FFMA.FTZ R33, R156, R155, -R33 ;  /* 0x0000009b9c217223 */ /* 0x000fe20000010821 */
[----:B------:R-:W-:Y:S02]  /*3c10*/  HADD2.F32 R156, -RZ, R35.H0_H0 ;  /* 0x20000023ff9c7230 */ /* 0x000fe40000004100 */
[----:B------:R-:W-:Y:S01]  /*3c20*/  FMUL.FTZ R35, R154, R127 ;  /* 0x0000007f9a237220 */ /* 0x000fe20000410000 */
[----:B------:R-:W-:Y:S01]  /*3c30*/  FFMA.FTZ R116, R126, R155, R153 ;  /* 0x0000009b7e747223 */ /* 0x000fe20000010099 */
[----:B------:R-:W-:Y:S02]  /*3c40*/  HADD2.F32 R117, -RZ, R171.H0_H0 ;  /* 0x200000abff757230 */ /* 0x000fe40000004100 */
[----:B------:R-:W-:Y:S01]  /*3c50*/  FMUL.FTZ R127, R156, R127 ;  /* 0x0000007f9c7f7220 */ /* 0x000fe20000410000 */
[----:B------:R-:W-:-:S02]  /*3c60*/  HADD2.F32 R126, -RZ, R32.H1_H1 ;  /* 0x30000020ff7e7230 */ /* 0x000fc40000004100 */
[-C--:B------:R-:W-:Y:S01]  /*3c70*/  FFMA.FTZ R35, R156, R157.reuse, -R35 ;  /* 0x0000009d9c237223 */ /* 0x080fe20000010823 */
[----:B------:R-:W-:Y:S02]  /*3c80*/  HADD2.F32 R156, -RZ, R32.H0_H0 ;  /* 0x20000020ff9c7230 */ /* 0x000fe40000004100 */
[----:B------:R-:W-:Y:S01]  /*3c90*/  FFMA.FTZ R154, R154, R157, R127 ;  /* 0x0000009d9a9a7223 */ /* 0x000fe2000001007f */
[----:B------:R-:W-:Y:S02]  /*3ca0*/  HADD2.F32 R127, -RZ, R167.H0_H0 ;  /* 0x200000a7ff7f7230 */ /* 0x000fe40000004100 */
[-C--:B------:R-:W-:Y:S01]  /*3cb0*/  FMUL.FTZ R155, R126, R117.reuse ;  /* 0x000000757e9b7220 */ /* 0x080fe20000410000 */
[----:B------:R-:W-:Y:S02]  /*3cc0*/  HADD2.F32 R32, -RZ, R171.H1_H1 ;  /* 0x300000abff207230 */ /* 0x000fe40000004100 */
[----:B------:R-:W-:Y:S01]  /*3cd0*/  FMUL.FTZ R117, R156, R117 ;  /* 0x000000759c757220 */ /* 0x000fe20000410000 */
[----:B------:R-:W-:-:S02]  /*3ce0*/  HADD2.F32 R153, -RZ, R34.H1_H1 ;  /* 0x30000022ff997230 */ /* 0x000fc40000004100 */
[-C--:B------:R-:W-:Y:S01]  /*3cf0*/  FFMA.FTZ R155, R156, R127.reuse, -R155 ;  /* 0x0000007f9c9b7223 */ /* 0x080fe2000001089b */
[----:B------:R-:W-:Y:S02]  /*3d00*/  HADD2.F32 R157, -RZ, R34.H0_H0 ;  /* 0x20000022ff9d7230 */ /* 0x000fe40000004100 */
[----:B------:R-:W-:Y:S01]  /*3d10*/  FFMA.FTZ R126, R126, R127, R117 ;  /* 0x0000007f7e7e7223 */ /* 0x000fe20000010075 */
[----:B------:R-:W-:Y:S02]  /*3d20*/  HADD2.F32 R156, -RZ, R167.H1_H1 ;  /* 0x300000a7ff9c7230 */ /* 0x000fe40000004100 */
[-C--:B------:R-:W-:Y:S01]  /*3d30*/  FMUL.FTZ R34, R153, R32.reuse ;  /* 0x0000002099227220 */ /* 0x080fe20000410000 */
[----:B------:R-:W-:Y:S01]  /*3d40*/  F2FP.F16.F32.PACK_AB R33, R116, R33 ;  /* 0x000000217421723e */ /* 0x000fe200000000ff */
[C---:B------:R-:W-:Y:S01]  /*3d50*/  FMUL.FTZ R32, R157.reuse, R32 ;  /* 0x000000209d207220 */ /* 0x040fe20000410000 */
[----:B------:R-:W-:Y:S01]  /*3d60*/  F2FP.F16.F32.PACK_AB R35, R154, R35 ;  /* 0x000000239a23723e */ /* 0x000fe200000000ff */
[----:B------:R-:W-:-:S02]  /*3d70*/  FFMA.FTZ R34, R157, R156, -R34 ;  /* 0x0000009c9d227223 */ /* 0x000fc40000010822 */
[----:B------:R-:W-:Y:S01]  /*3d80*/  FFMA.FTZ R153, R153, R156, R32 ;  /* 0x0000009c99997223 */ /* 0x000fe20000010020 */
[----:B------:R-:W-:-:S04]  /*3d90*/  F2FP.F16.F32.PACK_AB R32, R126, R155 ;  /* 0x0000009b7e20723e */ /* 0x000fc800000000ff */
[----:B------:R-:W-:-:S07]  /*3da0*/  F2FP.F16.F32.PACK_AB R34, R153, R34 ;  /* 0x000000229922723e */ /* 0x000fce00000000ff */
.L_x_5152:
[----:B------:R-:W-:Y:S05]  /*3db0*/  BSYNC B3 ;  /* 0x0000000000037941 */ /* 0x000fea0003800000 */
.L_x_5151:
[----:B--2---:R1:W-:Y:S02]  /*3dc0*/  STG.E.128 desc[UR60][R38.64], R32 ;  /* 0x0000002026007986 */ /* 0x0043e4000c101d3c */
.L_x_5150:
[----:B------:R-:W-:Y:S05]  /*3dd0*/  BSYNC B2 ;  /* 0x0000000000027941 */ /* 0x000fea0003800000 */
.L_x_5149:
        /* <DEDUP_REMOVED lines=48> */
.L_x_5156:
[----:B------:R-:W-:Y:S05]  /*40e0*/  BSYNC B3 ;  /* 0x0000000000037941 */ /* 0x000fea0003800000 */
.L_x_5155:
[----:B--2---:R2:W-:Y:S02]  /*40f0*/  STG.E.128 desc[UR60][R38.64+0x40], R32 ;  /* 0x0000402026007986 */ /* 0x0045e4000c101d3c */
.L_x_5154:
[----:B------:R-:W-:Y:S05]  /*4100*/  BSYNC B2 ;  /* 0x0000000000027941 */ /* 0x000fea0003800000 */
.L_x_5153:
        /* <DEDUP_REMOVED lines=48> */
.L_x_5160:
[----:B------:R-:W-:Y:S05]  /*4410*/  BSYNC B3 ;  /* 0x0000000000037941 */ /* 0x000fea0003800000 */
.L_x_5159:
[----:B--2---:R3:W-:Y:S02]  /*4420*/  STG.E.128 desc[UR60][R38.64+0x80], R32 ;  /* 0x0000802026007986 */ /* 0x0047e4000c101d3c */
.L_x_5158:
[----:B------:R-:W-:Y:S05]  /*4430*/  BSYNC B2 ;  /* 0x0000000000027941 */ /* 0x000fea0003800000 */
.L_x_5157:
        /* <DEDUP_REMOVED lines=9> */
[----:B------:R-:W-:Y:S01]  /*44d0*/  SHF.R.U32.HI R77, RZ, 0x10, R75 ;  /* 0x00000010ff4d7819 */ /* 0x000fe2000001164b */
[----:B------:R-:W-:Y:S01]  /*44e0*/  HADD2.F32 R85, -RZ, R164.H0_H0 ;  /* 0x200000a4ff557230 */ /* 0x000fe20000004100 */
        /* <DEDUP_REMOVED lines=25> */
[----:B------:R-:W-:Y:S01]  /*4680*/  HADD2.F32 R76, -RZ, R164.H1_H1 ;  /* 0x300000a4ff4c7230 */ /* 0x000fe20000004100 */
        /* <DEDUP_REMOVED lines=11> */
.L_x_5164:
[----:B------:R-:W-:Y:S05]  /*4740*/  BSYNC B3 ;  /* 0x0000000000037941 */ /* 0x000fea0003800000 */
.L_x_5163:
[----:B--2---:R4:W-:Y:S02]  /*4750*/  STG.E.128 desc[UR60][R38.64+0xc0], R32 ;  /* 0x0000c02026007986 */ /* 0x0049e4000c101d3c */
.L_x_5162:
[----:B------:R-:W-:Y:S05]  /*4760*/  BSYNC B2 ;  /* 0x0000000000027941 */ /* 0x000fea0003800000 */
.L_x_5161:
        /* <DEDUP_REMOVED lines=9> */
[----:B--2---:R-:W-:Y:S01]  /*4800*/  MOV R74, R35 ;  /* 0x00000023004a7202 */ /* 0x004fe20000000f00 */
[----:B------:R-:W-:Y:S01]  /*4810*/  HADD2.F32 R76, -RZ, R76.H0_H0 ;  /* 0x2000004cff4c7230 */ /* 0x000fe20000004100 */
[--C-:B------:R-:W-:Y:S01]  /*4820*/  SHF.R.U64 R72, R68, 0x10, R69.reuse ;  /* 0x0000001044487819 */ /* 0x100fe20000001245 */
[--C-:B------:R-:W-:Y:S01]  /*4830*/  HADD2.F32 R35, -RZ, R33.reuse.H1_H1 ;  /* 0x30000021ff237230 */ /* 0x100fe20000004100 */
[----:B------:R-:W-:Y:S01]  /*4840*/  SHF.R.U32.HI R68, RZ, 0x10, R69 ;  /* 0x00000010ff447819 */ /* 0x000fe20000011645 */
[----:B------:R-:W-:Y:S02]  /*4850*/  HADD2.F32 R33, -RZ, R33.H0_H0 ;  /* 0x20000021ff217230 */ /* 0x000fe40000004100 */
[----:B------:R-:W-:-:S02]  /*4860*/  HADD2.F32 R71, -RZ, R71.H0_H0 ;  /* 0x20000047ff477230 */ /* 0x000fc40000004100 */
[----:B------:R-:W-:Y:S02]  /*4870*/  HADD2.F32 R70, -RZ, R74.H1_H1 ;  /* 0x3000004aff467230 */ /* 0x000fe40000004100 */
[----:B------:R-:W-:Y:S02]  /*4880*/  HADD2.F32 R72, -RZ, R72.H0_H0 ;  /* 0x20000048ff487230 */ /* 0x000fe40000004100 */
[----:B------:R-:W-:Y:S02]  /*4890*/  HADD2.F32 R69, -RZ, R68.H0_H0 ;  /* 0x20000044ff457230 */ /* 0x000fe40000004100 */
[-C--:B------:R-:W-:Y:S01]  /*48a0*/  FMUL.FTZ R68, R35, R76.reuse ;  /* 0x0000004c23447220 */ /* 0x080fe20000410000 */
[----:B------:R-:W-:Y:S02]  /*48b0*/  HADD2.F32 R74, -RZ, R74.H0_H0 ;  /* 0x2000004aff4a7230 */ /* 0x000fe40000004100 */
[C---:B------:R-:W-:Y:S01]  /*48c0*/  FMUL.FTZ R76, R33.reuse, R76 ;  /* 0x0000004c214c7220 */ /* 0x040fe20000410000 */
[----:B------:R-:W-:Y:S01]  /*48d0*/  FMUL.FTZ R73, R70, R71 ;  /* 0x0000004746497220 */ /* 0x000fe20000410000 */
[----:B------:R-:W-:-:S02]  /*48e0*/  FFMA.FTZ R33, R33, R72, -R68 ;  /* 0x0000004821217223 */ /* 0x000fc40000010844 */
[----:B------:R-:W-:Y:S01]  /*48f0*/  FFMA.FTZ R68, R35, R72, R76 ;  /* 0x0000004823447223 */ /* 0x000fe2000001004c */
[C---:B------:R-:W-:Y:S01]  /*4900*/  FMUL.FTZ R71, R74.reuse, R71 ;  /* 0x000000474a477220 */ /* 0x040fe20000410000 */
[-C--:B------:R-:W-:Y:S01]  /*4910*/  FFMA.FTZ R35, R74, R69.reuse, -R73 ;  /* 0x000000454a237223 */ /* 0x080fe20000010849 */
[--C-:B------:R-:W-:Y:S02]  /*4920*/  HADD2.F32 R73, -RZ, R161.reuse.H1_H1 ;  /* 0x300000a1ff497230 */ /* 0x100fe40000004100 */
[--C-:B------:R-:W-:Y:S02]  /*4930*/  HADD2.F32 R74, -RZ, R32.reuse.H1_H1 ;  /* 0x30000020ff4a7230 */ /* 0x100fe40000004100 */
[----:B------:R-:W-:Y:S01]  /*4940*/  FFMA.FTZ R70, R70, R69, R71 ;  /* 0x0000004546467223 */ /* 0x000fe20000010047 */
[----:B------:R-:W-:Y:S01]  /*4950*/  HADD2.F32 R72, -RZ, R32.H0_H0 ;  /* 0x20000020ff487230 */ /* 0x000fe20000004100 */
[----:B------:R-:W-:Y:S01]  /*4960*/  F2FP.F16.F32.PACK_AB R33, R68, R33 ;  /* 0x000000214421723e */ /* 0x000fe200000000ff */
[----:B------:R-:W-:-:S02]  /*4970*/  HADD2.F32 R161, -RZ, R161.H0_H0 ;  /* 0x200000a1ffa17230 */ /* 0x000fc40000004100 */
[-C--:B------:R-:W-:Y:S01]  /*4980*/  FMUL.FTZ R75, R74, R73.reuse ;  /* 0x000000494a4b7220 */ /* 0x080fe20000410000 */
[----:B------:R-:W-:Y:S02]  /*4990*/  HADD2.F32 R32, -RZ, R34.H1_H1 ;  /* 0x30000022ff207230 */ /* 0x000fe40000004100 */
[----:B------:R-:W-:Y:S01]  /*49a0*/  FMUL.FTZ R73, R72, R73 ;  /* 0x0000004948497220 */ /* 0x000fe20000410000 */
[----:B------:R-:W-:Y:S01]  /*49b0*/  HADD2.F32 R69, -RZ, R160.H1_H1 ;  /* 0x300000a0ff457230 */ /* 0x000fe20000004100 */
[----:B------:R-:W-:Y:S01]  /*49c0*/  F2FP.F16.F32.PACK_AB R35, R70, R35 ;  /* 0x000000234623723e */ /* 0x000fe200000000ff */
[----:B------:R-:W-:Y:S02]  /*49d0*/  HADD2.F32 R34, -RZ, R34.H0_H0 ;  /* 0x20000022ff227230 */ /* 0x000fe40000004100 */
[----:B------:R-:W-:Y:S01]  /*49e0*/  FMUL.FTZ R77, R32, R161 ;  /* 0x000000a1204d7220 */ /* 0x000fe20000410000 */
[----:B------:R-:W-:Y:S02]  /*49f0*/  HADD2.F32 R71, -RZ, R160.H0_H0 ;  /* 0x200000a0ff477230 */ /* 0x000fe40000004100 */
        /* <DEDUP_REMOVED lines=8> */
.L_x_5168:
[----:B------:R-:W-:Y:S05]  /*4a80*/  BSYNC B3 ;  /* 0x0000000000037941 */ /* 0x000fea0003800000 */
.L_x_5167:
[----:B--2---:R1:W-:Y:S02]  /*4a90*/  STG.E.128 desc[UR60][R38.64+0x100], R32 ;  /* 0x0001002026007986 */ /* 0x0043e4000c101d3c */
.L_x_5166:
[----:B------:R-:W-:Y:S05]  /*4aa0*/  BSYNC B2 ;  /* 0x0000000000027941 */ /* 0x000fea0003800000 */
.L_x_5165:
        /* <DEDUP_REMOVED lines=9> */
[----:B------:R-:W-:Y:S01]  /*4b40*/  IMAD.MOV.U32 R65, RZ, RZ, R35 ;  /* 0x000000ffff417224 */ /* 0x000fe200078e0023 */
[--C-:B------:R-:W-:Y:S01]  /*4b50*/  SHF.R.U64 R69, R66, 0x10, R67.reuse ;  /* 0x0000001042457819 */ /* 0x100fe20000001243 */
[--C-:B------:R-:W-:Y:S01]  /*4b60*/  HADD2.F32 R35, -RZ, R33.reuse.H1_H1 ;  /* 0x30000021ff237230 */ /* 0x100fe20000004100 */
[----:B------:R-:W-:Y:S01]  /*4b70*/  SHF.R.U32.HI R70, RZ, 0x10, R67 ;  /* 0x00000010ff467819 */ /* 0x000fe20000011643 */
[----:B------:R-:W-:Y:S02]  /*4b80*/  HADD2.F32 R32, -RZ, R33.H0_H0 ;  /* 0x20000021ff207230 */ /* 0x000fe40000004100 */
[----:B------:R-:W-:Y:S02]  /*4b90*/  HADD2.F32 R69, -RZ, R69.H0_H0 ;  /* 0x20000045ff457230 */ /* 0x000fe40000004100 */
[----:B------:R-:W-:-:S02]  /*4ba0*/  HADD2.F32 R66, -RZ, R65.H1_H1 ;  /* 0x30000041ff427230 */ /* 0x000fc40000004100 */
[----:B------:R-:W-:Y:S02]  /*4bb0*/  HADD2.F32 R70, -RZ, R70.H0_H0 ;  /* 0x20000046ff467230 */ /* 0x000fe40000004100 */
[-C--:B------:R-:W-:Y:S01]  /*4bc0*/  FMUL.FTZ R33, R35, R69.reuse ;  /* 0x0000004523217220 */ /* 0x080fe20000410000 */
[----:B------:R-:W-:Y:S02]  /*4bd0*/  HADD2.F32 R65, -RZ, R65.H0_H0 ;  /* 0x20000041ff417230 */ /* 0x000fe40000004100 */
        /* <DEDUP_REMOVED lines=29> */
.L_x_5170:
[----:B------:R-:W-:Y:S05]  /*4db0*/  BSYNC B2 ;  /* 0x0000000000027941 */ /* 0x000fea0003800000 */
.L_x_5169:
[----:B--2---:R1:W-:Y:S02]  /*4dc0*/  STG.E.128 desc[UR60][R38.64+0x140], R32 ;  /* 0x0001402026007986 */ /* 0x0043e4000c101d3c */
.L_x_5148:
[----:B------:R-:W-:Y:S05]  /*4dd0*/  BSYNC B1 ;  /* 0x0000000000017941 */ /* 0x000fea0003800000 */
.L_x_5147:
        /* <DEDUP_REMOVED lines=37> */
[----:B------:R-:W-:Y:S02]  /*5030*/  HADD2.F32 R35, -RZ, R158.H0_H0 ;  /* 0x2000009eff237230 */ /* 0x000fe40000004100 */
[----:B------:R-:W-:Y:S01]  /*5040*/  FMUL.FTZ R60, R32, R60 ;  /* 0x0000003c203c7220 */ /* 0x000fe20000410000 */
        /* <DEDUP_REMOVED lines=10> */
.L_x_5175:
[----:B------:R-:W-:Y:S05]  /*50f0*/  BSYNC B2 ;  /* 0x0000000000027941 */ /* 0x000fea0003800000 */
.L_x_5174:
[----:B--2---:R1:W-:Y:S02]  /*5100*/  STG.E.128 desc[UR60][R36.64], R32 ;  /* 0x0000002024007986 */ /* 0x0043e4000c101d3c */
.L_x_5173:
[----:B------:R-:W-:Y:S05]  /*5110*/  BSYNC B1 ;  /* 0x0000000000017941 */ /* 0x000fea0003800000 */
.L_x_5172:
        /* <DEDUP_REMOVED lines=48> */
.L_x_5179:
[----:B------:R-:W-:Y:S05]  /*5420*/  BSYNC B2 ;  /* 0x0000000000027941 */ /* 0x000fea0003800000 */
.L_x_5178:
[----:B--2---:R1:W-:Y:S02]  /*5430*/  STG.E.128 desc[UR60][R36.64+0x40], R32 ;  /* 0x0000402024007986 */ /* 0x0043e4000c101d3c */
.L_x_5177:
[----:B------:R-:W-:Y:S05]  /*5440*/  BSYNC B1 ;  /* 0x0000000000017941 */ /* 0x000fea0003800000 */
.L_x_5176:
        /* <DEDUP_REMOVED lines=48> */
.L_x_5183:
[----:B------:R-:W-:Y:S05]  /*5750*/  BSYNC B2 ;  /* 0x0000000000027941 */ /* 0x000fea0003800000 */
.L_x_5182:
[----:B--2---:R1:W-:Y:S02]  /*5760*/  STG.E.128 desc[UR60][R36.64+0x80], R32 ;  /* 0x0000802024007986 */ /* 0x0043e4000c101d3c */
.L_x_5181:
[----:B------:R-:W-:Y:S05]  /*5770*/  BSYNC B1 ;  /* 0x0000000000017941 */ /* 0x000fea0003800000 */
.L_x_5180:
        /* <DEDUP_REMOVED lines=36> */
[--C-:B------:R-:W-:Y:S02]  /*59c0*/  HADD2.F32 R35, -RZ, R128.reuse.H1_H1 ;  /* 0x30000080ff237230 */ /* 0x100fe40000004100 */
        /* <DEDUP_REMOVED lines=11> */
.L_x_5187:
[----:B------:R-:W-:Y:S05]  /*5a80*/  BSYNC B2 ;  /* 0x0000000000027941 */ /* 0x000fea0003800000 */
.L_x_5186:
[----:B--2---:R1:W-:Y:S02]  /*5a90*/  STG.E.128 desc[UR60][R36.64+0xc0], R32 ;  /* 0x0000c02024007986 */ /* 0x0043e4000c101d3c */
.L_x_5185:
[----:B------:R-:W-:Y:S05]  /*5aa0*/  BSYNC B1 ;  /* 0x0000000000017941 */ /* 0x000fea0003800000 */
.L_x_5184:
        /* <DEDUP_REMOVED lines=48> */
.L_x_5191:
[----:B------:R-:W-:Y:S05]  /*5db0*/  BSYNC B2 ;  /* 0x0000000000027941 */ /* 0x000fea0003800000 */
.L_x_5190:
[----:B--2---:R1:W-:Y:S02]  /*5dc0*/  STG.E.128 desc[UR60][R36.64+0x100], R32 ;  /* 0x0001002024007986 */ /* 0x0043e4000c101d3c */
.L_x_5189:
[----:B------:R-:W-:Y:S05]  /*5dd0*/  BSYNC B1 ;  /* 0x0000000000017941 */ /* 0x000fea0003800000 */
.L_x_5188:
        /* <DEDUP_REMOVED lines=47> */
.L_x_5193:
[----:B------:R-:W-:Y:S05]  /*60d0*/  BSYNC B1 ;  /* 0x0000000000017941 */ /* 0x000fea0003800000 */
.L_x_5192:
[----:B--2---:R1:W-:Y:S01]  /*60e0*/  STG.E.128 desc[UR60][R36.64+0x140], R32 ;  /* 0x0001402024007986 */ /* 0x0043e2000c101d3c */
[----:B------:R-:W-:Y:S05]  /*60f0*/  BRA `(.L_x_5171) ;  /* 0x0000003c00b47947 */ /* 0x000fea0003800000 */
.L_x_5139:
        /* <DEDUP_REMOVED lines=47> */
.L_x_5195:
[----:B------:R-:W-:Y:S05]  /*63f0*/  BSYNC B1 ;  /* 0x0000000000017941 */ /* 0x000fea0003800000 */
.L_x_5194:
        /* <DEDUP_REMOVED lines=47> */
.L_x_5197:
[----:B------:R-:W-:Y:S05]  /*66f0*/  BSYNC B1 ;  /* 0x0000000000017941 */ /* 0x000fea0003800000 */
.L_x_5196:
[----:B0-----:R-:W2:Y:S01]  /*6700*/  LDL R80, [R1+0x40] ;  /* 0x0000400001507983 */ /* 0x001ea20000100800 */
[----:B------:R-:W-:Y:S01]  /*6710*/  IMAD.MOV.U32 R81, RZ, RZ, R33 ;  /* 0x000000ffff517224 */ /* 0x000fe200078e0021 */
[----:B------:R-:W-:Y:S01]  /*6720*/  MOV R82, R36 ;  /* 0x0000002400527202 */ /* 0x000fe20000000f00 */
[----:B------:R-:W-:Y:S01]  /*6730*/  IMAD.MOV.U32 R83, RZ, RZ, R37 ;  /* 0x000000ffff537224 */ /* 0x000fe200078e0025 */
[----:B------:R-:W-:Y:S02]  /*6740*/  PRMT R173, R85, 0x5410, R86 ;  /* 0x0000541055ad7816 */ /* 0x000fe40000000056 */
[----:B------:R-:W-:Y:S01]  /*6750*/  PRMT R178, R82, 0x7610, R178 ;  /* 0x0000761052b27816 */ /* 0x000fe200000000b2 */
[----:B------:R-:W-:Y:S01]  /*6760*/  IMAD.MOV.U32 R82, RZ, RZ, R40 ;  /* 0x000000ffff527224 */ /* 0x000fe200078e0028 */
        /* <DEDUP_REMOVED lines=18> */
[----:B------:R-:W-:Y:S02]  /*6890*/  PLOP3.LUT P2, PT, PT, PT, UP0, 0x80, 0x0 ;  /* 0x000000000000781c */ /* 0x000fe40003f4f008 */
        /* <DEDUP_REMOVED lines=14> */
[----:B-----5:R-:W-:Y:S01]  /*6980*/  IMAD.MOV.U32 R80, RZ, RZ, R57 ;  /* 0x000000ffff507224 */ /* 0x020fe200078e0039 */
        /* <DEDUP_REMOVED lines=39> */
.L_x_5198:
[----:B------:R-:W-:Y:S01]  /*6c00*/  LEA R90, R16, R2, 0x3 ;  /* 0x00000002105a7211 */ /* 0x000fe200078e18ff */
[----:B------:R-:W0:Y:S01]  /*6c10*/  LDC R145, c[0x0][0x2f4] ;  /* 0x0000bd00ff917b82 */ /* 0x000e220000000800 */
[----:B------:R-:W-:Y:S01]  /*6c20*/  SHF.L.U32 R91, R198, 0x1f, RZ ;  /* 0x0000001fc65b7819 */ /* 0x000fe200000006ff */
[----:B------:R-:W-:Y:S03]  /*6c30*/  BSSY B1, `(.L_x_5199) ;  /* 0x0000004000017945 */ /* 0x000fe60003800000 */
[----:B------:R-:W1:Y:S03]  /*6c40*/  SYNCS.PHASECHK.TRANS64.TRYWAIT P5, [R90+URZ+0x30890], R91 ;  /* 0x0308905b5a0075a7 */ /* 0x000e6600080a017f */
[----:B------:R-:W2:Y:S01]  /*6c50*/  LDC.64 R126, c[0x0][0x300] ;  /* 0x0000c000ff7e7b82 */ /* 0x000ea20000000a00 */
[----:B-1----:R-:W-:Y:S05]  /*6c60*/  @!P5 BRA `(.L_x_5200) ;  /* 0x000002480030d947 */ /* 0x002fea0003800000 */
.L_x_5595:
[----:B------:R-:W-:Y:S05]  /*6c70*/  BSYNC B1 ;  /* 0x0000000000017941 */ /* 0x000fea0003800000 */
.L_x_5199:
[----:B------:R-:W-:Y:S01]  /*6c80*/  BSSY B1, `(.L_x_5201) ;  /* 0x0000182000017945 */ /* 0x000fe20003800000 */
[----:B0-----:R-:W-:Y:S02]  /*6c90*/  IMAD.IADD R147, R145, 0x1, -R125 ;  /* 0x0000000191937824 */ /* 0x001fe400078e0a7d */
[----:B------:R-:W-:Y:S01]  /*6ca0*/  IMAD.MOV.U32 R129, RZ, RZ, R84 ;  /* 0x000000ffff817224 */ /* 0x000fe200078e0054 */
[----:B------:R-:W-:Y:S06]  /*6cb0*/  @P4 BRA `(.L_x_5202) ;  /* 0x0000001400f84947 */ /* 0x000fec0003800000 */
        /* <DEDUP_REMOVED lines=20> */
[----:B------:R-:W-:-:S04]  /*6e00*/  IMAD.IADD R80, R81, 0x1, R80 ;  /* 0x0000000151507824 */ /* 0x000fc800078e0250 */
        /* <DEDUP_REMOVED lines=8> */
[----:B------:R-:W-:Y:S01]  /*6e90*/  SHF.R.U64 R40, R40, 0x10, R41 ;  /* 0x0000001028287819 */ /* 0x000fe20000001229 */
[----:B--2---:R-:W-:Y:S01]  /*6ea0*/  IMAD.MOV.U32 R85, RZ, RZ, R81 ;  /* 0x000000ffff557224 */ /* 0x004fe200078e0051 */
        /* <DEDUP_REMOVED lines=18> */
[----:B------:R-:W-:-:S02]  /*6fd0*/  HADD2.F32 R165, -RZ, R165.H0_H0 ;  /* 0x200000a5ffa57230 */ /* 0x000fc40000004100 */
[----:B------:R-:W-:Y:S02]  /*6fe0*/  HADD2.F32 R164, -RZ, R164.H0_H0 ;  /* 0x200000a4ffa47230 */ /* 0x000fe40000004100 */
[----:B------:R-:W-:Y:S02]  /*6ff0*/  IMAD.MOV.U32 R52, RZ, RZ, R83 ;  /* 0x000000ffff347224 */ /* 0x000fe400078e0053 */
[-C--:B------:R-:W-:Y:S01]  /*7000*/  FMUL.FTZ R166, R81, R165.reuse ;  /* 0x000000a551a67220 */ /* 0x080fe20000410000 */
[C---:B------:R-:W-:Y:S01]  /*7010*/  FMUL.FTZ R165, R85.reuse, R165 ;  /* 0x000000a555a57220 */ /* 0x040fe20000410000 */
[----:B------:R-:W-:Y:S02]  /*7020*/  HADD2.F32 R83, -RZ, R41.H0_H0 ;  /* 0x20000029ff537230 */ /* 0x000fe40000004100 */
[-C--:B------:R-:W-:Y:S01]  /*7030*/  FFMA.FTZ R85, R85, R164.reuse, -R166 ;  /* 0x000000a455557223 */ /* 0x080fe200000108a6 */
[----:B------:R-:W-:Y:S01]  /*7040*/  FFMA.FTZ R81, R81, R164, R165 ;  /* 0x000000a451517223 */ /* 0x000fe200000100a5 */
[----:B------:R-:W-:-:S02]  /*7050*/  HADD2.F32 R165, -RZ, R168.H1_H1 ;  /* 0x300000a8ffa57230 */ /* 0x000fc40000004100 */
[----:B------:R-:W-:Y:S01]  /*7060*/  HADD2.F32 R87, -RZ, R168.H0_H0 ;  /* 0x200000a8ff577230 */ /* 0x000fe20000004100 */
[----:B------:R-:W-:Y:S01]  /*7070*/  F2FP.F16.F32.PACK_AB R85, R85, R163 ;  /* 0x000000a35555723e */ /* 0x000fe200000000ff */
[--C-:B------:R-:W-:Y:S02]  /*7080*/  HADD2.F32 R164, -RZ, R52.reuse.H0_H0 ;  /* 0x20000034ffa47230 */ /* 0x100fe40000004100 */
[----:B------:R-:W-:Y:S01]  /*7090*/  FMUL.FTZ R166, R83, R165 ;  /* 0x000000a553a67220 */ /* 0x000fe20000410000 */
[----:B------:R-:W-:Y:S01]  /*70a0*/  HADD2.F32 R41, -RZ, R41.H1_H1 ;  /* 0x30000029ff297230 */ /* 0x000fe20000004100 */
[----:B------:R-:W-:Y:S01]  /*70b0*/  F2FP.F16.F32.PACK_AB R162, R81, R162 ;  /* 0x000000a251a2723e */ /* 0x000fe200000000ff */
[----:B------:R-:W-:Y:S02]  /*70c0*/  HADD2.F32 R52, -RZ, R52.H1_H1 ;  /* 0x30000034ff347230 */ /* 0x000fe40000004100 */
[C---:B------:R-:W-:Y:S01]  /*70d0*/  FFMA.FTZ R166, R164.reuse, R87, -R166 ;  /* 0x00000057a4a67223 */ /* 0x040fe200000108a6 */
[----:B------:R-:W-:Y:S01]  /*70e0*/  FMUL.FTZ R164, R164, R165 ;  /* 0x000000a5a4a47220 */ /* 0x000fe20000410000 */
[----:B------:R-:W-:-:S02]  /*70f0*/  HADD2.F32 R168, -RZ, R182.H1_H1 ;  /* 0x300000b6ffa87230 */ /* 0x000fc40000004100 */
[----:B------:R-:W-:Y:S02]  /*7100*/  HADD2.F32 R53, -RZ, R53.H0_H0 ;  /* 0x20000035ff357230 */ /* 0x000fe40000004100 */
[----:B------:R-:W-:Y:S01]  /*7110*/  FFMA.FTZ R83, R83, R87, R164 ;  /* 0x0000005753537223 */ /* 0x000fe200000100a4 */
[----:B------:R-:W-:Y:S01]  /*7120*/  SHF.R.U32.HI R87, RZ, 0x10, R55 ;  /* 0x00000010ff577819 */ /* 0x000fe20000011637 */
[----:B------:R-:W-:Y:S01]  /*7130*/  IMAD.MOV.U32 R81, RZ, RZ, R85 ;  /* 0x000000ffff517224 */ /* 0x000fe200078e0055 */
[----:B------:R-:W-:Y:S01]  /*7140*/  SHF.R.U32.HI R55, RZ, 0x10, R43 ;  /* 0x00000010ff377819 */ /* 0x000fe2000001162b */
[----:B------:R-:W-:Y:S02]  /*7150*/  IMAD.MOV.U32 R85, RZ, RZ, R162 ;  /* 0x000000ffff557224 */ /* 0x000fe400078e00a2 */
[----:B------:R-:W-:Y:S02]  /*7160*/  HADD2.F32 R87, -RZ, R87.H0_H0 ;  /* 0x20000057ff577230 */ /* 0x000fe40000004100 */
[----:B------:R-:W-:-:S03]  /*7170*/  HADD2.F32 R55, -RZ, R55.H0_H0 ;  /* 0x20000037ff377230 */ /* 0x000fc60000004100 */
[-C--:B------:R-:W-:Y:S01]  /*7180*/  FMUL.FTZ R164, R41, R87.reuse ;  /* 0x0000005729a47220 */ /* 0x080fe20000410000 */
[----:B------:R-:W-:-:S03]  /*7190*/  FMUL.FTZ R87, R52, R87 ;  /* 0x0000005734577220 */ /* 0x000fc60000410000 */
        /* <DEDUP_REMOVED lines=8> */
[----:B------:R-:W-:Y:S01]  /*7220*/  FMUL.FTZ R168, R164, R168 ;  /* 0x000000a8a4a87220 */ /* 0x000fe20000410000 */
[----:B------:R-:W-:-:S02]  /*7230*/  HADD2.F32 R80, -RZ, R80.H1_H1 ;  /* 0x30000050ff507230 */ /* 0x000fc40000004100 */
[-C--:B------:R-:W-:Y:S01]  /*7240*/  FFMA.FTZ R165, R164, R87.reuse, -R165 ;  /* 0x00000057a4a57223 */ /* 0x080fe200000108a5 */
[----:B------:R-:W-:Y:S02]  /*7250*/  HADD2.F32 R164, -RZ, R182.H0_H0 ;  /* 0x200000b6ffa47230 */ /* 0x000fe40000004100 */
[----:B------:R-:W-:Y:S01]  /*7260*/  FFMA.FTZ R168, R55, R87, R168 ;  /* 0x0000005737a87223 */ /* 0x000fe200000100a8 */
[----:B------:R-:W-:Y:S02]  /*7270*/  HADD2.F32 R55, -RZ, R40.H0_H0 ;  /* 0x20000028ff377230 */ /* 0x000fe40000004100 */
[-C--:B------:R-:W-:Y:S01]  /*7280*/  FMUL.FTZ R40, R84, R53.reuse ;  /* 0x0000003554287220 */ /* 0x080fe20000410000 */
[C---:B------:R-:W-:Y:S01]  /*7290*/  FMUL.FTZ R53, R80.reuse, R53 ;  /* 0x0000003550357220 */ /* 0x040fe20000410000 */
[----:B------:R-:W-:Y:S01]  /*72a0*/  F2FP.F16.F32.PACK_AB R41, R41, R83 ;  /* 0x000000532929723e */ /* 0x000fe200000000ff */
[----:B------:R-:W-:Y:S02]  /*72b0*/  IMAD.MOV.U32 R83, RZ, RZ, R52 ;  /* 0x000000ffff537224 */ /* 0x000fe400078e0034 */
        /* <DEDUP_REMOVED lines=11> */
[----:B------:R-:W-:Y:S01]  /*7370*/  F2FP.F16.F32.PACK_AB R53, R53, R168 ;  /* 0x000000a83535723e */ /* 0x000fe200000000ff */
[----:B------:R-:W-:Y:S01]  /*7380*/  FMUL.FTZ R54, R82, R54 ;  /* 0x0000003652367220 */ /* 0x000fe20000410000 */
[----:B------:R-:W-:Y:S01]  /*7390*/  FFMA.FTZ R87, R84, R80, -R87 ;  /* 0x0000005054577223 */ /* 0x000fe20000010857 */
[----:B------:R-:W-:Y:S01]  /*73a0*/  FFMA.FTZ R43, R82, R42, -R43 ;  /* 0x0000002a522b7223 */ /* 0x000fe2000001082b */
[----:B------:R-:W-:Y:S01]  /*73b0*/  FFMA.FTZ R164, R55, R80, R164 ;  /* 0x0000005037a47223 */ /* 0x000fe200000100a4 */
[----:B------:R-:W-:Y:S01]  /*73c0*/  FFMA.FTZ R54, R86, R42, R54 ;  /* 0x0000002a56367223 */ /* 0x000fe20000010036 */
[----:B------:R-:W-:Y:S01]  /*73d0*/  MOV R80, R40 ;  /* 0x0000002800507202 */ /* 0x000fe20000000f00 */
[----:B------:R-:W-:Y:S01]  /*73e0*/  IMAD.MOV.U32 R84, RZ, RZ, R53 ;  /* 0x000000ffff547224 */ /* 0x000fe200078e0035 */
[----:B------:R-:W-:Y:S01]  /*73f0*/  F2FP.F16.F32.PACK_AB R43, R43, R87 ;  /* 0x000000572b2b723e */ /* 0x000fe200000000ff */
[----:B------:R-:W-:Y:S01]  /*7400*/  IMAD.MOV.U32 R87, RZ, RZ, R41 ;  /* 0x000000ffff577224 */ /* 0x000fe200078e0029 */
[----:B------:R-:W-:-:S03]  /*7410*/  F2FP.F16.F32.PACK_AB R54, R54, R164 ;  /* 0x000000a43636723e */ /* 0x000fc600000000ff */
[----:B------:R-:W-:Y:S01]  /*7420*/  IMAD.MOV.U32 R82, RZ, RZ, R43 ;  /* 0x000000ffff527224 */ /* 0x000fe200078e002b */
[----:B------:R-:W-:-:S07]  /*7430*/  MOV R86, R54 ;  /* 0x0000003600567202 */ /* 0x000fce0000000f00 */
.L_x_5206:
[----:B------:R-:W-:Y:S05]  /*7440*/  BSYNC B3 ;  /* 0x0000000000037941 */ /* 0x000fea0003800000 */
.L_x_5205:
        /* <DEDUP_REMOVED lines=9> */
[----:B--2---:R2:W-:Y:S01]  /*74e0*/  STG.E.128 desc[UR60][R40.64], R80 ;  /* 0x0000005028007986 */ /* 0x0045e2000c101d3c */
[----:B------:R-:W-:-:S05]  /*74f0*/  @!P4 LEA.HI.X R43, R161, R117, R43, 0x1, P5 ;  /* 0x00000075a12bc211 */ /* 0x000fca00028f0c2b */
[----:B0-----:R2:W-:Y:S04]  /*7500*/  @!P4 STG.E.128 desc[UR60][R42.64], R84 ;  /* 0x000000542a00c986 */ /* 0x0015e8000c101d3c */
.L_x_5204:
[----:B------:R-:W-:Y:S05]  /*7510*/  BSYNC B2 ;  /* 0x0000000000027941 */ /* 0x000fea0003800000 */
.L_x_5203:
[----:B------:R-:W-:Y:S01]  /*7520*/  ISETP.NE.AND P4, PT, R21, RZ, PT ;  /* 0x000000ff1500720c */ /* 0x000fe20003f85270 */
[----:B------:R-:W-:-:S12]  /*7530*/  BSSY B2, `(.L_x_5207) ;  /* 0x000007f000027945 */ /* 0x000fd80003800000 */
[----:B------:R-:W-:Y:S05]  /*7540*/  @!P4 BRA `(.L_x_5208) ;  /* 0x0000000400f4c947 */ /* 0x000fea0003800000 */
[----:B--2---:R-:W-:Y:S01]  /*7550*/  SEL R40, R125, R147, !P1 ;  /* 0x000000937d287207 */ /* 0x004fe20004800000 */
[----:B------:R-:W-:Y:S01]  /*7560*/  BSSY B3, `(.L_x_5209) ;  /* 0x0000071000037945 */ /* 0x000fe20003800000 */
[----:B------:R-:W-:Y:S02]  /*7570*/  IADD3 R80, P4, P5, R108, R130, R14 ;  /* 0x000000826c507210 */ /* 0x000fe40007d9e00e */
[----:B------:R-:W-:Y:S02]  /*7580*/  SHF.R.S32.HI R41, RZ, 0x1f, R40 ;  /* 0x0000001fff297819 */ /* 0x000fe40000011428 */
[----:B------:R-:W-:Y:S02]  /*7590*/  IADD3.X R81, R4, R153, R114, P4, P5 ;  /* 0x0000009904517210 */ /* 0x000fe400027ea472 */
[----:B------:R-:W-:Y:S02]  /*75a0*/  LEA.HI R41, R41, R40, RZ, 0x4 ;  /* 0x0000002829297211 */ /* 0x000fe400078f20ff */
[----:B------:R-:W-:-:S02]  /*75b0*/  ISETP.GE.AND P4, PT, R196, R124, PT ;  /* 0x0000007cc400720c */ /* 0x000fc40003f86270 */
        /* <DEDUP_REMOVED lines=16> */
[----:B--2---:R-:W-:Y:S01]  /*76c0*/  MOV R85, R53 ;  /* 0x0000003500557202 */ /* 0x004fe20000000f00 */
[----:B0-----:R-:W-:Y:S01]  /*76d0*/  IMAD.MOV.U32 R53, RZ, RZ, R41 ;  /* 0x000000ffff357224 */ /* 0x001fe200078e0029 */
[----:B------:R-:W-:Y:S01]  /*76e0*/  SHF.R.U64 R48, R48, 0x10, R49 ;  /* 0x0000001030307819 */ /* 0x000fe20000001231 */
[----:B------:R-:W-:Y:S01]  /*76f0*/  HADD2.F32 R86, -RZ, R181.H1_H1 ;  /* 0x300000b5ff567230 */ /* 0x000fe20000004100 */
[----:B------:R-:W-:Y:S01]  /*7700*/  SHF.R.U64 R36, R36, 0x10, R37 ;  /* 0x0000001024247819 */ /* 0x000fe20000001225 */
[----:B------:R-:W-:Y:S01]  /*7710*/  HADD2.F32 R83, -RZ, R85.H0_H0 ;  /* 0x20000055ff537230 */ /* 0x000fe20000004100 */
[----:B------:R-:W-:Y:S01]  /*7720*/  SHF.R.U64 R38, R38, 0x10, R39 ;  /* 0x0000001026267819 */ /* 0x000fe20000001227 */
[----:B------:R-:W-:Y:S01]  /*7730*/  HADD2.F32 R84, -RZ, R53.H0_H0 ;  /* 0x20000035ff547230 */ /* 0x000fe20000004100 */
[----:B------:R-:W-:Y:S01]  /*7740*/  SHF.R.U64 R50, R50, 0x10, R51 ;  /* 0x0000001032327819 */ /* 0x000fe20000001233 */
[----:B------:R-:W-:Y:S02]  /*7750*/  HADD2.F32 R41, -RZ, R179.H1_H1 ;  /* 0x300000b3ff297230 */ /* 0x000fe40000004100 */
        /* <DEDUP_REMOVED lines=15> */
[C---:B------:R-:W-:Y:S01]  /*7850*/  FMUL.FTZ R86, R53.reuse, R86 ;  /* 0x0000005635567220 */ /* 0x040fe20000410000 */
[----:B------:R-:W-:Y:S02]  /*7860*/  HADD2.F32 R164, -RZ, R178.H1_H1 ;  /* 0x300000b2ffa47230 */ /* 0x000fe40000004100 */
[-C--:B------:R-:W-:Y:S01]  /*7870*/  FFMA.FTZ R53, R53, R85.reuse, -R87 ;  /* 0x0000005535357223 */ /* 0x080fe20000010857 */
[----:B------:R-:W-:Y:S01]  /*7880*/  FFMA.FTZ R41, R41, R85, R86 ;  /* 0x0000005529297223 */ /* 0x000fe20000010056 */
[----:B------:R-:W-:-:S02]  /*7890*/  IMAD.MOV.U32 R85, RZ, RZ, R55 ;  /* 0x000000ffff557224 */ /* 0x000fc400078e0037 */
[----:B------:R-:W-:Y:S01]  /*78a0*/  HADD2.F32 R55, -RZ, R43.H0_H0 ;  /* 0x2000002bff377230 */ /* 0x000fe20000004100 */
[----:B------:R-:W-:Y:S01]  /*78b0*/  F2FP.F16.F32.PACK_AB R53, R53, R84 ;  /* 0x000000543535723e */ /* 0x000fe200000000ff */
[----:B------:R-:W-:Y:S01]  /*78c0*/  HADD2.F32 R87, -RZ, R179.H0_H0 ;  /* 0x200000b3ff577230 */ /* 0x000fe20000004100 */
[----:B------:R-:W-:Y:S01]  /*78d0*/  F2FP.F16.F32.PACK_AB R83, R41, R83 ;  /* 0x000000532953723e */ /* 0x000fe200000000ff */
[----:B------:R-:W-:Y:S02]  /*78e0*/  HADD2.F32 R86, -RZ, R85.H0_H0 ;  /* 0x20000055ff567230 */ /* 0x000fe40000004100 */
[----:B------:R-:W-:Y:S02]  /*78f0*/  HADD2.F32 R42, -RZ, R42.H1_H1 ;  /* 0x3000002aff2a7230 */ /* 0x000fe40000004100 */
[----:B------:R-:W-:Y:S02]  /*7900*/  IMAD.MOV.U32 R41, RZ, RZ, R53 ;  /* 0x000000ffff297224 */ /* 0x000fe400078e0035 */
[-C--:B------:R-:W-:Y:S01]  /*7910*/  FMUL.FTZ R162, R86, R161.reuse ;  /* 0x000000a156a27220 */ /* 0x080fe20000410000 */
[----:B------:R-:W-:Y:S01]  /*7920*/  FMUL.FTZ R161, R55, R161 ;  /* 0x000000a137a17220 */ /* 0x000fe20000410000 */
[----:B------:R-:W-:-:S02]  /*7930*/  MOV R53, R83 ;  /* 0x0000005300357202 */ /* 0x000fc40000000f00 */
[-C--:B------:R-:W-:Y:S01]  /*7940*/  FFMA.FTZ R55, R55, R87.reuse, -R162 ;  /* 0x0000005737377223 */ /* 0x080fe200000108a2 */
[----:B------:R-:W-:Y:S01]  /*7950*/  FFMA.FTZ R161, R86, R87, R161 ;  /* 0x0000005756a17223 */ /* 0x000fe200000100a1 */
[----:B------:R-:W-:Y:S01]  /*7960*/  SHF.R.U32.HI R87, RZ, 0x10, R51 ;  /* 0x00000010ff577819 */ /* 0x000fe20000011633 */
[----:B------:R-:W-:Y:S01]  /*7970*/  HADD2.F32 R86, -RZ, R85.H1_H1 ;  /* 0x30000055ff567230 */ /* 0x000fe20000004100 */
[----:B------:R-:W-:Y:S01]  /*7980*/  SHF.R.U32.HI R162, RZ, 0x10, R39 ;  /* 0x00000010ffa27819 */ /* 0x000fe20000011627 */
[----:B------:R-:W-:Y:S02]  /*7990*/  HADD2.F32 R39, -RZ, R177.H1_H1 ;  /* 0x300000b1ff277230 */ /* 0x000fe40000004100 */
[----:B------:R-:W-:Y:S02]  /*79a0*/  HADD2.F32 R85, -RZ, R87.H0_H0 ;  /* 0x20000057ff557230 */ /* 0x000fe40000004100 */
[----:B------:R-:W-:Y:S02]  /*79b0*/  HADD2.F32 R87, -RZ, R43.H1_H1 ;  /* 0x3000002bff577230 */ /* 0x000fe40000004100 */
[----:B------:R-:W-:-:S02]  /*79c0*/  HADD2.F32 R43, -RZ, R162.H0_H0 ;  /* 0x200000a2ff2b7230 */ /* 0x000fc40000004100 */
[CC--:B------:R-:W-:Y:S01]  /*79d0*/  FMUL.FTZ R162, R86.reuse, R85.reuse ;  /* 0x0000005556a27220 */ /* 0x0c0fe20000410000 */
[----:B------:R-:W-:Y:S02]  /*79e0*/  HADD2.F32 R51, -RZ, R50.H0_H0 ;  /* 0x20000032ff337230 */ /* 0x000fe40000004100 */
[C---:B------:R-:W-:Y:S01]  /*79f0*/  FMUL.FTZ R163, R87.reuse, R85 ;  /* 0x0000005557a37220 */ /* 0x040fe20000410000 */
[-C--:B------:R-:W-:Y:S01]  /*7a00*/  FFMA.FTZ R85, R87, R43.reuse, -R162 ;  /* 0x0000002b57557223 */ /* 0x080fe200000108a2 */
[----:B------:R-:W-:Y:S02]  /*7a10*/  HADD2.F32 R162, -RZ, R40.H0_H0 ;  /* 0x20000028ffa27230 */ /* 0x000fe40000004100 */
[----:B------:R-:W-:Y:S01]  /*7a20*/  FFMA.FTZ R43, R86, R43, R163 ;  /* 0x0000002b562b7223 */ /* 0x000fe200000100a3 */
[--C-:B------:R-:W-:Y:S02]  /*7a30*/  HADD2.F32 R86, -RZ, R52.reuse.H0_H0 ;  /* 0x20000034ff567230 */ /* 0x100fe40000004100 */
[----:B------:R-:W-:Y:S01]  /*7a40*/  HADD2.F32 R52, -RZ, R52.H1_H1 ;  /* 0x30000034ff347230 */ /* 0x000fe20000004100 */
[----:B------:R-:W-:Y:S01]  /*7a50*/  F2FP.F16.F32.PACK_AB R55, R85, R55 ;  /* 0x000000375537723e */ /* 0x000fe200000000ff */
[----:B------:R-:W-:-:S02]  /*7a60*/  HADD2.F32 R40, -RZ, R40.H1_H1 ;  /* 0x30000028ff287230 */ /* 0x000fc40000004100 */
[----:B------:R-:W-:Y:S01]  /*7a70*/  FMUL.FTZ R163, R86, R164 ;  /* 0x000000a456a37220 */ /* 0x000fe20000410000 */
[----:B------:R-:W-:Y:S02]  /*7a80*/  HADD2.F32 R87, -RZ, R178.H0_H0 ;  /* 0x200000b2ff577230 */ /* 0x000fe40000004100 */
[----:B------:R-:W-:Y:S01]  /*7a90*/  FMUL.FTZ R37, R52, R48 ;  /* 0x0000003034257220 */ /* 0x000fe20000410000 */
[----:B------:R-:W-:Y:S01]  /*7aa0*/  FMUL.FTZ R164, R162, R164 ;  /* 0x000000a4a2a47220 */ /* 0x000fe20000410000 */
[C---:B------:R-:W-:Y:S01]  /*7ab0*/  FMUL.FTZ R48, R40.reuse, R48 ;  /* 0x0000003028307220 */ /* 0x040fe20000410000 */
[----:B------:R-:W-:Y:S01]  /*7ac0*/  F2FP.F16.F32.PACK_AB R161, R43, R161 ;  /* 0x000000a12ba1723e */ /* 0x000fe200000000ff */
[-C--:B------:R-:W-:Y:S01]  /*7ad0*/  FFMA.FTZ R37, R40, R36.reuse, -R37 ;  /* 0x0000002428257223 */ /* 0x080fe20000010825 */
[----:B------:R-:W-:Y:S02]  /*7ae0*/  HADD2.F32 R40, -RZ, R54.H0_H0 ;  /* 0x20000036ff287230 */ /* 0x000fe40000004100 */
[----:B------:R-:W-:Y:S01]  /*7af0*/  FFMA.FTZ R48, R52, R36, R48 ;  /* 0x0000002434307223 */ /* 0x000fe20000010030 */
[----:B------:R-:W-:-:S02]  /*7b00*/  HADD2.F32 R36, -RZ, R177.H0_H0 ;  /* 0x200000b1ff247230 */ /* 0x000fc40000004100 */
[----:B------:R-:W-:Y:S01]  /*7b10*/  FFMA.FTZ R163, R162, R87, -R163 ;  /* 0x00000057a2a37223 */ /* 0x000fe200000108a3 */
[----:B------:R-:W-:Y:S02]  /*7b20*/  HADD2.F32 R54, -RZ, R54.H1_H1 ;  /* 0x30000036ff367230 */ /* 0x000fe40000004100 */
[-C--:B------:R-:W-:Y:S01]  /*7b30*/  FMUL.FTZ R50, R40, R39.reuse ;  /* 0x0000002728327220 */ /* 0x080fe20000410000 */
[----:B------:R-:W-:Y:S01]  /*7b40*/  FMUL.FTZ R39, R49, R39 ;  /* 0x0000002731277220 */ /* 0x000fe20000410000 */
[----:B------:R-:W-:Y:S01]  /*7b50*/  FFMA.FTZ R164, R86, R87, R164 ;  /* 0x0000005756a47223 */ /* 0x000fe200000100a4 */
[----:B------:R-:W-:Y:S01]  /*7b60*/  F2FP.F16.F32.PACK_AB R37, R37, R163 ;  /* 0x000000a32525723e */ /* 0x000fe200000000ff */
[-C--:B------:R-:W-:Y:S01]  /*7b70*/  FFMA.FTZ R50, R49, R36.reuse, -R50 ;  /* 0x0000002431327223 */ /* 0x080fe20000010832 */
[----:B------:R-:W-:Y:S02]  /*7b80*/  HADD2.F32 R49, -RZ, R38.H0_H0 ;  /* 0x20000026ff317230 */ /* 0x000fe40000004100 */
[-C--:B------:R-:W-:Y:S01]  /*7b90*/  FMUL.FTZ R38, R54, R51.reuse ;  /* 0x0000003336267220 */ /* 0x080fe20000410000 */
[----:B------:R-:W-:Y:S01]  /*7ba0*/  FMUL.FTZ R51, R42, R51 ;  /* 0x000000332a337220 */ /* 0x000fe20000410000 */
[----:B------:R-:W-:Y:S01]  /*7bb0*/  FFMA.FTZ R39, R40, R36, R39 ;  /* 0x0000002428277223 */ /* 0x000fe20000010027 */
[----:B------:R-:W-:Y:S01]  /*7bc0*/  F2FP.F16.F32.PACK_AB R48, R48, R164 ;  /* 0x000000a43030723e */ /* 0x000fe200000000ff */
[-C--:B------:R-:W-:Y:S01]  /*7bd0*/  FFMA.FTZ R38, R42, R49.reuse, -R38 ;  /* 0x000000312a267223 */ /* 0x080fe20000010826 */
[----:B------:R-:W-:Y:S01]  /*7be0*/  FFMA.FTZ R51, R54, R49, R51 ;  /* 0x0000003136337223 */ /* 0x000fe20000010033 */
[----:B------:R-:W-:-:S02]  /*7bf0*/  IMAD.MOV.U32 R43, RZ, RZ, R55 ;  /* 0x000000ffff2b7224 */ /* 0x000fc400078e0037 */
[----:B------:R-:W-:Y:S01]  /*7c00*/  IMAD.MOV.U32 R40, RZ, RZ, R37 ;  /* 0x000000ffff287224 */ /* 0x000fe200078e0025 */
[----:B------:R-:W-:Y:S01]  /*7c10*/  F2FP.F16.F32.PACK_AB R38, R38, R50 ;  /* 0x000000322626723e */ /* 0x000fe200000000ff */
[----:B------:R-:W-:Y:S01]  /*7c20*/  IMAD.MOV.U32 R52, RZ, RZ, R48 ;  /* 0x000000ffff347224 */ /* 0x000fe200078e0030 */
[----:B------:R-:W-:Y:S01]  /*7c30*/  F2FP.F16.F32.PACK_AB R39, R51, R39 ;  /* 0x000000273327723e */ /* 0x000fe200000000ff */
[----:B------:R-:W-:Y:S02]  /*7c40*/  IMAD.MOV.U32 R55, RZ, RZ, R161 ;  /* 0x000000ffff377224 */ /* 0x000fe400078e00a1 */
[----:B------:R-:W-:Y:S02]  /*7c50*/  IMAD.MOV.U32 R42, RZ, RZ, R38 ;  /* 0x000000ffff2a7224 */ /* 0x000fe400078e0026 */
[----:B------:R-:W-:-:S07]  /*7c60*/  IMAD.MOV.U32 R54, RZ, RZ, R39 ;  /* 0x000000ffff367224 */ /* 0x000fce00078e0027 */
.L_x_5210:
[----:B------:R-:W-:Y:S05]  /*7c70*/  BSYNC B3 ;  /* 0x0000000000037941 */ /* 0x000fea0003800000 */
.L_x_5209:
        /* <DEDUP_REMOVED lines=10> */
.L_x_5208:
[----:B------:R-:W-:Y:S05]  /*7d20*/  BSYNC B2 ;  /* 0x0000000000027941 */ /* 0x000fea0003800000 */
.L_x_5207:
[----:B------:R-:W-:-:S13]  /*7d30*/  ISETP.NE.AND P4, PT, R26, RZ, PT ;  /* 0x000000ff1a00720c */ /* 0x000fda0003f85270 */
[----:B------:R-:W-:Y:S05]  /*7d40*/  @!P4 BRA `(.L_x_5202) ;  /* 0x0000000400d4c947 */ /* 0x000fea0003800000 */
[----:B0-----:R-:W3:Y:S01]  /*7d50*/  LDL R36, [R1] ;  /* 0x0000000001247983 */ /* 0x001ee20000100800 */
[----:B------:R-:W-:Y:S01]  /*7d60*/  IMAD R39, R16, 0x4800, R141 ;  /* 0x0000480010277824 */ /* 0x000fe200078e028d */
        /* <DEDUP_REMOVED lines=9> */
[----:B------:R-:W-:Y:S01]  /*7e00*/  SHF.R.S32.HI R36, RZ, 0x1f, R37 ;  /* 0x0000001fff247819 */ /* 0x000fe20000011425 */
[----:B------:R-:W-:-:S03]  /*7e10*/  IMAD.SHL.U32 R50, R37, 0x8, RZ ;  /* 0x0000000825327824 */ /* 0x000fc600078e00ff */
[----:B------:R-:W-:Y:S02]  /*7e20*/  LEA.HI R36, R36, R37, RZ, 0x3 ;  /* 0x0000002524247211 */ /* 0x000fe400078f18ff */
[----:B------:R-:W-:Y:S02]  /*7e30*/  LOP3.LUT R37, R205, 0x38, R50, 0xf8, !PT ;  /* 0x00000038cd257812 */ /* 0x000fe400078ef832 */
[----:B------:R-:W-:Y:S02]  /*7e40*/  SHF.R.S32.HI R36, RZ, 0x3, R36 ;  /* 0x00000003ff247819 */ /* 0x000fe40000011424 */
[----:B------:R-:W-:-:S03]  /*7e50*/  LOP3.LUT R37, R37, R206, RZ, 0x3c, !PT ;  /* 0x000000ce25257212 */ /* 0x000fc600078e3cff */
[----:B------:R-:W-:-:S05]  /*7e60*/  IMAD R36, R36, 0x1800, R207 ;  /* 0x0000180024247824 */ /* 0x000fca00078e02cf */
[----:B------:R-:W-:Y:S01]  /*7e70*/  IADD3 R37, R36, R37, RZ ;  /* 0x0000002524257210 */ /* 0x000fe20007ffe0ff */
[----:B------:R-:W-:-:S04]  /*7e80*/  IMAD R36, R39, 0x2, R2 ;  /* 0x0000000227247824 */ /* 0x000fc800078e0202 */
[----:B------:R-:W-:-:S04]  /*7e90*/  IMAD R37, R16, 0x4800, R37 ;  /* 0x0000480010257824 */ /* 0x000fc800078e0225 */
[----:B--2---:R-:W-:Y:S02]  /*7ea0*/  IMAD R40, R37, 0x2, R2 ;  /* 0x0000000225287824 */ /* 0x004fe400078e0202 */
        /* <DEDUP_REMOVED lines=11> */
[--C-:B------:R-:W-:Y:S01]  /*7f60*/  SHF.R.U64 R45, R46, 0x10, R47.reuse ;  /* 0x000000102e2d7819 */ /* 0x100fe2000000122f */
[----:B------:R-:W-:Y:S01]  /*7f70*/  HADD2.F32 R55, -RZ, R51.H0_H0 ;  /* 0x20000033ff377230 */ /* 0x000fe20000004100 */
[----:B------:R-:W-:Y:S01]  /*7f80*/  SHF.R.U32.HI R46, RZ, 0x10, R47 ;  /* 0x00000010ff2e7819 */ /* 0x000fe2000001162f */
[----:B------:R-:W-:-:S02]  /*7f90*/  HADD2.F32 R47, -RZ, R174.H1_H1 ;  /* 0x300000aeff2f7230 */ /* 0x000fc40000004100 */
[-C--:B------:R-:W-:Y:S01]  /*7fa0*/  FMUL.FTZ R51, R53, R52.reuse ;  /* 0x0000003435337220 */ /* 0x080fe20000410000 */
[----:B------:R-:W-:Y:S02]  /*7fb0*/  HADD2.F32 R44, -RZ, R44.H0_H0 ;  /* 0x2000002cff2c7230 */ /* 0x000fe40000004100 */
[C---:B------:R-:W-:Y:S01]  /*7fc0*/  FMUL.FTZ R80, R41.reuse, R52 ;  /* 0x0000003429507220 */ /* 0x040fe20000410000 */
[----:B------:R-:W-:Y:S01]  /*7fd0*/  HADD2.F32 R37, -RZ, R37.H1_H1 ;  /* 0x30000025ff257230 */ /* 0x000fe20000004100 */
[----:B------:R-:W-:Y:S01]  /*7fe0*/  SHF.R.U64 R34, R34, 0x10, R35 ;  /* 0x0000001022227819 */ /* 0x000fe20000001223 */
[-C--:B------:R-:W-:Y:S01]  /*7ff0*/  FFMA.FTZ R51, R41, R47.reuse, -R51 ;  /* 0x0000002f29337223 */ /* 0x080fe20000010833 */
[-C--:B------:R-:W-:Y:S01]  /*8000*/  FMUL.FTZ R52, R54, R44.reuse ;  /* 0x0000002c36347220 */ /* 0x080fe20000410000 */
[----:B------:R-:W-:Y:S01]  /*8010*/  FFMA.FTZ R80, R53, R47, R80 ;  /* 0x0000002f35507223 */ /* 0x000fe20000010050 */
[----:B------:R-:W-:Y:S01]  /*8020*/  SHF.R.U32.HI R35, RZ, 0x10, R35 ;  /* 0x00000010ff237819 */ /* 0x000fe20000011623 */
[----:B------:R-:W-:Y:S01]  /*8030*/  FMUL.FTZ R44, R37, R44 ;  /* 0x0000002c252c7220 */ /* 0x000fe20000410000 */
[----:B------:R-:W-:-:S02]  /*8040*/  HADD2.F32 R47, -RZ, R43.H0_H0 ;  /* 0x2000002bff2f7230 */ /* 0x000fc40000004100 */
[-C--:B------:R-:W-:Y:S01]  /*8050*/  FFMA.FTZ R52, R37, R55.reuse, -R52 ;  /* 0x0000003725347223 */ /* 0x080fe20000010834 */
[----:B------:R-:W-:Y:S02]  /*8060*/  HADD2.F32 R53, -RZ, R43.H1_H1 ;  /* 0x3000002bff357230 */ /* 0x000fe40000004100 */
[----:B------:R-:W-:Y:S01]  /*8070*/  FFMA.FTZ R44, R54, R55, R44 ;  /* 0x00000037362c7223 */ /* 0x000fe2000001002c */
[----:B------:R-:W-:Y:S02]  /*8080*/  HADD2.F32 R41, -RZ, R175.H1_H1 ;  /* 0x300000afff297230 */ /* 0x000fe40000004100 */
[----:B------:R-:W-:Y:S01]  /*8090*/  HADD2.F32 R43, -RZ, R39.H0_H0 ;  /* 0x20000027ff2b7230 */ /* 0x000fe20000004100 */
[----:B------:R-:W-:Y:S01]  /*80a0*/  F2FP.F16.F32.PACK_AB R51, R52, R51 ;  /* 0x000000333433723e */ /* 0x000fe200000000ff */
[----:B------:R-:W-:Y:S02]  /*80b0*/  HADD2.F32 R46, -RZ, R46.H0_H0 ;  /* 0x2000002eff2e7230 */ /* 0x000fe40000004100 */
[----:B------:R-:W-:-:S02]  /*80c0*/  HADD2.F32 R54, -RZ, R35.H0_H0 ;  /* 0x20000023ff367230 */ /* 0x000fc40000004100 */
[-C--:B------:R-:W-:Y:S01]  /*80d0*/  FMUL.FTZ R35, R47, R41.reuse ;  /* 0x000000292f237220 */ /* 0x080fe20000410000 */
[----:B------:R-:W-:Y:S02]  /*80e0*/  HADD2.F32 R39, -RZ, R39.H1_H1 ;  /* 0x30000027ff277230 */ /* 0x000fe40000004100 */
[----:B------:R-:W-:Y:S01]  /*80f0*/  FMUL.FTZ R55, R43, R41 ;  /* 0x000000292b377220 */ /* 0x000fe20000410000 */
[-C--:B------:R-:W-:Y:S01]  /*8100*/  FMUL.FTZ R41, R53, R46.reuse ;  /* 0x0000002e35297220 */ /* 0x080fe20000410000 */
[----:B------:R-:W-:Y:S02]  /*8110*/  HADD2.F32 R37, -RZ, R173.H1_H1 ;  /* 0x300000adff257230 */ /* 0x000fe40000004100 */
[C---:B------:R-:W-:Y:S01]  /*8120*/  FMUL.FTZ R46, R39.reuse, R46 ;  /* 0x0000002e272e7220 */ /* 0x040fe20000410000 */
[----:B------:R-:W-:Y:S01]  /*8130*/  FFMA.FTZ R41, R39, R54, -R41 ;  /* 0x0000003627297223 */ /* 0x000fe20000010829 */
[----:B------:R-:W-:Y:S02]  /*8140*/  HADD2.F32 R176, -RZ, R176.H0_H0 ;  /* 0x200000b0ffb07230 */ /* 0x000fe40000004100 */
[----:B------:R-:W-:Y:S01]  /*8150*/  FFMA.FTZ R35, R43, R37, -R35 ;  /* 0x000000252b237223 */ /* 0x000fe20000010823 */
[----:B------:R-:W-:-:S02]  /*8160*/  HADD2.F32 R39, -RZ, R40.H0_H0 ;  /* 0x20000028ff277230 */ /* 0x000fc40000004100 */
[----:B------:R-:W-:Y:S01]  /*8170*/  FFMA.FTZ R55, R47, R37, R55 ;  /* 0x000000252f377223 */ /* 0x000fe20000010037 */
[----:B------:R-:W-:Y:S02]  /*8180*/  HADD2.F32 R33, -RZ, R33.H0_H0 ;  /* 0x20000021ff217230 */ /* 0x000fe40000004100 */
[----:B------:R-:W-:Y:S01]  /*8190*/  FFMA.FTZ R46, R53, R54, R46 ;  /* 0x00000036352e7223 */ /* 0x000fe2000001002e */
[----:B------:R-:W-:Y:S02]  /*81a0*/  HADD2.F32 R40, -RZ, R40.H1_H1 ;  /* 0x30000028ff287230 */ /* 0x000fe40000004100 */
[----:B------:R-:W-:Y:S02]  /*81b0*/  HADD2.F32 R174, -RZ, R174.H0_H0 ;  /* 0x200000aeffae7230 */ /* 0x000fe40000004100 */
[----:B------:R-:W-:Y:S02]  /*81c0*/  HADD2.F32 R37, -RZ, R36.H0_H0 ;  /* 0x20000024ff257230 */ /* 0x000fe40000004100 */
[----:B------:R-:W-:Y:S01]  /*81d0*/  FMUL.FTZ R47, R40, R33 ;  /* 0x00000021282f7220 */ /* 0x000fe20000410000 */
[----:B------:R-:W-:-:S02]  /*81e0*/  HADD2.F32 R43, -RZ, R32.H0_H0 ;  /* 0x20000020ff2b7230 */ /* 0x000fc40000004100 */
[-C--:B------:R-:W-:Y:S01]  /*81f0*/  FMUL.FTZ R32, R39, R176.reuse ;  /* 0x000000b027207220 */ /* 0x080fe20000410000 */
[----:B------:R-:W-:Y:S02]  /*8200*/  HADD2.F32 R36, -RZ, R36.H1_H1 ;  /* 0x30000024ff247230 */ /* 0x000fe40000004100 */
[C---:B------:R-:W-:Y:S01]  /*8210*/  FMUL.FTZ R176, R37.reuse, R176 ;  /* 0x000000b025b07220 */ /* 0x040fe20000410000 */
[----:B------:R-:W-:Y:S02]  /*8220*/  HADD2.F32 R175, -RZ, R175.H0_H0 ;  /* 0x200000afffaf7230 */ /* 0x000fe40000004100 */
[----:B------:R-:W-:Y:S01]  /*8230*/  FFMA.FTZ R32, R37, R174, -R32 ;  /* 0x000000ae25207223 */ /* 0x000fe20000010820 */
[----:B------:R-:W-:Y:S02]  /*8240*/  HADD2.F32 R37, -RZ, R42.H0_H0 ;  /* 0x2000002aff257230 */ /* 0x000fe40000004100 */
[C---:B------:R-:W-:Y:S01]  /*8250*/  FMUL.FTZ R33, R36.reuse, R33 ;  /* 0x0000002124217220 */ /* 0x040fe20000410000 */
[----:B------:R-:W-:Y:S01]  /*8260*/  FFMA.FTZ R47, R36, R43, -R47 ;  /* 0x0000002b242f7223 */ /* 0x000fe2000001082f */
[----:B------:R-:W-:-:S02]  /*8270*/  HADD2.F32 R36, -RZ, R38.H0_H0 ;  /* 0x20000026ff247230 */ /* 0x000fc40000004100 */
[----:B------:R-:W-:Y:S01]  /*8280*/  FFMA.FTZ R176, R39, R174, R176 ;  /* 0x000000ae27b07223 */ /* 0x000fe200000100b0 */
[----:B------:R-:W-:Y:S02]  /*8290*/  HADD2.F32 R45, -RZ, R45.H0_H0 ;  /* 0x2000002dff2d7230 */ /* 0x000fe40000004100 */
[----:B------:R-:W-:Y:S01]  /*82a0*/  FFMA.FTZ R33, R40, R43, R33 ;  /* 0x0000002b28217223 */ /* 0x000fe20000010021 */
[----:B------:R-:W-:Y:S01]  /*82b0*/  HADD2.F32 R42, -RZ, R42.H1_H1 ;  /* 0x3000002aff2a7230 */ /* 0x000fe20000004100 */
[----:B------:R-:W-:Y:S01]  /*82c0*/  F2FP.F16.F32.PACK_AB R43, R46, R55 ;  /* 0x000000372e2b723e */ /* 0x000fe200000000ff */
[----:B------:R-:W-:Y:S02]  /*82d0*/  HADD2.F32 R38, -RZ, R38.H1_H1 ;  /* 0x30000026ff267230 */ /* 0x000fe40000004100 */
[----:B------:R-:W-:Y:S02]  /*82e0*/  HADD2.F32 R39, -RZ, R34.H0_H0 ;  /* 0x20000022ff277230 */ /* 0x000fe40000004100 */
[----:B------:R-:W-:Y:S01]  /*82f0*/  FMUL.FTZ R34, R37, R175 ;  /* 0x000000af25227220 */ /* 0x000fe20000410000 */
[----:B------:R-:W-:-:S02]  /*8300*/  HADD2.F32 R173, -RZ, R173.H0_H0 ;  /* 0x200000adffad7230 */ /* 0x000fc40000004100 */
[----:B------:R-:W-:Y:S01]  /*8310*/  FMUL.FTZ R175, R36, R175 ;  /* 0x000000af24af7220 */ /* 0x000fe20000410000 */
[-C--:B------:R-:W-:Y:S01]  /*8320*/  FMUL.FTZ R40, R42, R45.reuse ;  /* 0x0000002d2a287220 */ /* 0x080fe20000410000 */
[----:B------:R-:W-:Y:S02]  /*8330*/  FMUL.FTZ R45, R38, R45 ;  /* 0x0000002d262d7220 */ /* 0x000fe40000410000 */
[-C--:B------:R-:W-:Y:S01]  /*8340*/  FFMA.FTZ R175, R37, R173.reuse, R175 ;  /* 0x000000ad25af7223 */ /* 0x080fe200000100af */
[----:B------:R-:W-:Y:S01]  /*8350*/  FFMA.FTZ R34, R36, R173, -R34 ;  /* 0x000000ad24227223 */ /* 0x000fe20000010822 */
[-C--:B------:R-:W-:Y:S01]  /*8360*/  FFMA.FTZ R37, R38, R39.reuse, -R40 ;  /* 0x0000002726257223 */ /* 0x080fe20000010828 */
[----:B------:R-:W-:Y:S01]  /*8370*/  FFMA.FTZ R42, R42, R39, R45 ;  /* 0x000000272a2a7223 */ /* 0x000fe2000001002d */
[----:B------:R-:W-:Y:S02]  /*8380*/  F2FP.F16.F32.PACK_AB R39, R41, R35 ;  /* 0x000000232927723e */ /* 0x000fe400000000ff */
[----:B------:R-:W-:-:S02]  /*8390*/  F2FP.F16.F32.PACK_AB R41, R44, R80 ;  /* 0x000000502c29723e */ /* 0x000fc400000000ff */
[----:B------:R-:W-:Y:S01]  /*83a0*/  F2FP.F16.F32.PACK_AB R38, R37, R34 ;  /* 0x000000222526723e */ /* 0x000fe200000000ff */
[----:B------:R-:W-:Y:S01]  /*83b0*/  IMAD.MOV.U32 R37, RZ, RZ, R51 ;  /* 0x000000ffff257224 */ /* 0x000fe200078e0033 */
[----:B------:R-:W-:Y:S02]  /*83c0*/  F2FP.F16.F32.PACK_AB R36, R47, R32 ;  /* 0x000000202f24723e */ /* 0x000fe400000000ff */
[----:B------:R-:W-:Y:S02]  /*83d0*/  F2FP.F16.F32.PACK_AB R40, R33, R176 ;  /* 0x000000b02128723e */ /* 0x000fe400000000ff */
[----:B------:R-:W-:-:S07]  /*83e0*/  F2FP.F16.F32.PACK_AB R42, R42, R175 ;  /* 0x000000af2a2a723e */ /* 0x000fce00000000ff */
.L_x_5212:
[----:B------:R-:W-:Y:S05]  /*83f0*/  BSYNC B2 ;  /* 0x0000000000027941 */ /* 0x000fea0003800000 */
.L_x_5211:
        /* <DEDUP_REMOVED lines=10> */
.L_x_5202:
[----:B------:R-:W-:Y:S05]  /*84a0*/  BSYNC B1 ;  /* 0x0000000000017941 */ /* 0x000fea0003800000 */
.L_x_5201:
        /* <DEDUP_REMOVED lines=31> */
[----:B------:R-:W-:-:S05]  /*86a0*/  IMAD R33, R34, 0x1800, R209 ;  /* 0x0000180022217824 */ /* 0x000fca00078e02d1 */
[----:B------:R-:W-:Y:S01]  /*86b0*/  IADD3 R35, R33, R32, RZ ;  /* 0x0000002021237210 */ /* 0x000fe20007ffe0ff */
[----:B------:R-:W-:-:S04]  /*86c0*/  IMAD R33, R16, 0x4800, R142 ;  /* 0x0000480010217824 */ /* 0x000fc800078e028e */
[----:B------:R-:W-:Y:S02]  /*86d0*/  IMAD R35, R16, 0x4800, R35 ;  /* 0x0000480010237824 */ /* 0x000fe400078e0223 */
[--C-:B------:R-:W-:Y:S02]  /*86e0*/  IMAD R33, R33, 0x2, R2.reuse ;  /* 0x0000000221217824 */ /* 0x100fe400078e0202 */
[----:B------:R-:W-:-:S04]  /*86f0*/  IMAD R36, R35, 0x2, R2 ;  /* 0x0000000223247824 */ /* 0x000fc800078e0202 */
        /* <DEDUP_REMOVED lines=10> */
[----:B------:R-:W-:Y:S01]  /*87a0*/  HADD2.F32 R50, -RZ, R49.H0_H0 ;  /* 0x20000031ff327230 */ /* 0x000fe20000004100 */
[----:B------:R-:W-:Y:S01]  /*87b0*/  SHF.R.U64 R48, R78, 0x10, R79 ;  /* 0x000000104e307819 */ /* 0x000fe2000000124f */
[----:B------:R-:W-:Y:S01]  /*87c0*/  HADD2.F32 R35, -RZ, R33.H0_H0 ;  /* 0x20000021ff237230 */ /* 0x000fe20000004100 */
[----:B------:R-:W-:Y:S01]  /*87d0*/  SHF.R.U64 R47, R66, 0x10, R67 ;  /* 0x00000010422f7819 */ /* 0x000fe20000001243 */
[----:B------:R-:W-:-:S02]  /*87e0*/  HADD2.F32 R49, -RZ, R49.H1_H1 ;  /* 0x30000031ff317230 */ /* 0x000fc40000004100 */
[-C--:B------:R-:W-:Y:S01]  /*87f0*/  FMUL.FTZ R54, R50, R53.reuse ;  /* 0x0000003532367220 */ /* 0x080fe20000410000 */
[----:B------:R-:W-:Y:S01]  /*8800*/  HADD2.F32 R76, -RZ, R76.H0_H0 ;  /* 0x2000004cff4c7230 */ /* 0x000fe20000004100 */
[----:B------:R-:W-:Y:S01]  /*8810*/  SHF.R.U32.HI R78, RZ, 0x10, R79 ;  /* 0x00000010ff4e7819 */ /* 0x000fe2000001164f */
[----:B------:R-:W-:Y:S02]  /*8820*/  HADD2.F32 R52, -RZ, R33.H1_H1 ;  /* 0x30000021ff347230 */ /* 0x000fe40000004100 */
[----:B------:R-:W-:Y:S01]  /*8830*/  FMUL.FTZ R33, R35, R53 ;  /* 0x0000003523217220 */ /* 0x000fe20000410000 */
[----:B------:R-:W-:Y:S02]  /*8840*/  HADD2.F32 R51, -RZ, R170.H1_H1 ;  /* 0x300000aaff337230 */ /* 0x000fe40000004100 */
[-C--:B------:R-:W-:Y:S01]  /*8850*/  FMUL.FTZ R53, R49, R76.reuse ;  /* 0x0000004c31357220 */ /* 0x080fe20000410000 */
[----:B------:R-:W-:Y:S02]  /*8860*/  HADD2.F32 R64, -RZ, R64.H0_H0 ;  /* 0x20000040ff407230 */ /* 0x000fe40000004100 */
[----:B------:R-:W-:Y:S01]  /*8870*/  FMUL.FTZ R76, R52, R76 ;  /* 0x0000004c344c7220 */ /* 0x000fe20000410000 */
[----:B------:R-:W-:Y:S01]  /*8880*/  SHF.R.U32.HI R66, RZ, 0x10, R67 ;  /* 0x00000010ff427819 */ /* 0x000fe20000011643 */
[----:B------:R-:W-:Y:S01]  /*8890*/  FFMA.FTZ R33, R50, R51, R33 ;  /* 0x0000003332217223 */ /* 0x000fe20000010021 */
[----:B------:R-:W-:-:S02]  /*88a0*/  HADD2.F32 R80, -RZ, R171.H1_H1 ;  /* 0x300000abff507230 */ /* 0x000fc40000004100 */
[-C--:B------:R-:W-:Y:S01]  /*88b0*/  FFMA.FTZ R52, R52, R64.reuse, -R53 ;  /* 0x0000004034347223 */ /* 0x080fe20000010835 */
[----:B------:R-:W-:Y:S01]  /*88c0*/  FFMA.FTZ R50, R49, R64, R76 ;  /* 0x0000004031327223 */ /* 0x000fe2000001004c */
[--C-:B------:R-:W-:Y:S02]  /*88d0*/  HADD2.F32 R49, -RZ, R39.reuse.H0_H0 ;  /* 0x20000027ff317230 */ /* 0x100fe40000004100 */
[----:B------:R-:W-:Y:S01]  /*88e0*/  FFMA.FTZ R35, R35, R51, -R54 ;  /* 0x0000003323237223 */ /* 0x000fe20000010836 */
[----:B------:R-:W-:Y:S02]  /*88f0*/  HADD2.F32 R64, -RZ, R39.H1_H1 ;  /* 0x30000027ff407230 */ /* 0x000fe40000004100 */
[----:B------:R-:W-:Y:S02]  /*8900*/  HADD2.F32 R39, -RZ, R37.H0_H0 ;  /* 0x20000025ff277230 */ /* 0x000fe40000004100 */
[----:B------:R-:W-:Y:S01]  /*8910*/  HADD2.F32 R53, -RZ, R78.H0_H0 ;  /* 0x2000004eff357230 */ /* 0x000fe20000004100 */
[----:B------:R-:W-:Y:S01]  /*8920*/  F2FP.F16.F32.PACK_AB R35, R52, R35 ;  /* 0x000000233423723e */ /* 0x000fe200000000ff */
[----:B------:R-:W-:-:S02]  /*8930*/  HADD2.F32 R76, -RZ, R169.H1_H1 ;  /* 0x300000a9ff4c7230 */ /* 0x000fc40000004100 */
[----:B------:R-:W-:Y:S02]  /*8940*/  HADD2.F32 R54, -RZ, R37.H1_H1 ;  /* 0x30000025ff367230 */ /* 0x000fe40000004100 */
[-C--:B------:R-:W-:Y:S01]  /*8950*/  FMUL.FTZ R55, R64, R53.reuse ;  /* 0x0000003540377220 */ /* 0x080fe20000410000 */
[----:B------:R-:W-:Y:S02]  /*8960*/  HADD2.F32 R51, -RZ, R66.H0_H0 ;  /* 0x20000042ff337230 */ /* 0x000fe40000004100 */
[-C--:B------:R-:W-:Y:S01]  /*8970*/  FMUL.FTZ R66, R49, R80.reuse ;  /* 0x0000005031427220 */ /* 0x080fe20000410000 */
[C---:B------:R-:W-:Y:S01]  /*8980*/  FMUL.FTZ R80, R39.reuse, R80 ;  /* 0x0000005027507220 */ /* 0x040fe20000410000 */
[----:B------:R-:W-:Y:S01]  /*8990*/  FMUL.FTZ R53, R54, R53 ;  /* 0x0000003536357220 */ /* 0x000fe20000410000 */
[----:B------:R-:W-:Y:S02]  /*89a0*/  HADD2.F32 R172, -RZ, R172.H0_H0 ;  /* 0x200000acffac7230 */ /* 0x000fe40000004100 */
[-C--:B------:R-:W-:Y:S01]  /*89b0*/  FFMA.FTZ R37, R39, R76.reuse, -R66 ;  /* 0x0000004c27257223 */ /* 0x080fe20000010842 */
[----:B------:R-:W-:Y:S01]  /*89c0*/  FFMA.FTZ R39, R49, R76, R80 ;  /* 0x0000004c31277223 */ /* 0x000fe20000010050 */
[----:B------:R-:W-:-:S02]  /*89d0*/  HADD2.F32 R76, -RZ, R46.H0_H0 ;  /* 0x2000002eff4c7230 */ /* 0x000fc40000004100 */
[-C--:B------:R-:W-:Y:S01]  /*89e0*/  FFMA.FTZ R54, R54, R51.reuse, -R55 ;  /* 0x0000003336367223 */ /* 0x080fe20000010837 */
[----:B------:R-:W-:Y:S02]  /*89f0*/  HADD2.F32 R46, -RZ, R32.H0_H0 ;  /* 0x20000020ff2e7230 */ /* 0x000fe40000004100 */
[----:B------:R-:W-:Y:S01]  /*8a00*/  FFMA.FTZ R64, R64, R51, R53 ;  /* 0x0000003340407223 */ /* 0x000fe20000010035 */
[----:B------:R-:W-:Y:S02]  /*8a10*/  HADD2.F32 R51, -RZ, R36.H0_H0 ;  /* 0x20000024ff337230 */ /* 0x000fe40000004100 */
[----:B------:R-:W-:Y:S01]  /*8a20*/  HADD2.F32 R170, -RZ, R170.H0_H0 ;  /* 0x200000aaffaa7230 */ /* 0x000fe20000004100 */
[----:B------:R-:W-:Y:S01]  /*8a30*/  F2FP.F16.F32.PACK_AB R54, R54, R37 ;  /* 0x000000253636723e */ /* 0x000fe200000000ff */
[----:B------:R-:W-:Y:S02]  /*8a40*/  HADD2.F32 R53, -RZ, R36.H1_H1 ;  /* 0x30000024ff357230 */ /* 0x000fe40000004100 */
[----:B------:R-:W-:Y:S01]  /*8a50*/  FMUL.FTZ R36, R46, R172 ;  /* 0x000000ac2e247220 */ /* 0x000fe20000410000 */
[----:B------:R-:W-:-:S02]  /*8a60*/  HADD2.F32 R66, -RZ, R45.H0_H0 ;  /* 0x2000002dff427230 */ /* 0x000fc40000004100 */
[C---:B------:R-:W-:Y:S01]  /*8a70*/  FMUL.FTZ R45, R51.reuse, R172 ;  /* 0x000000ac332d7220 */ /* 0x040fe20000410000 */
[----:B------:R-:W-:Y:S02]  /*8a80*/  HADD2.F32 R49, -RZ, R32.H1_H1 ;  /* 0x30000020ff317230 */ /* 0x000fe40000004100 */
[----:B------:R-:W-:Y:S01]  /*8a90*/  FFMA.FTZ R36, R51, R170, R36 ;  /* 0x000000aa33247223 */ /* 0x000fe20000010024 */
[----:B------:R-:W-:Y:S02]  /*8aa0*/  HADD2.F32 R51, -RZ, R48.H0_H0 ;  /* 0x20000030ff337230 */ /* 0x000fe40000004100 */
[----:B------:R-:W-:Y:S01]  /*8ab0*/  FMUL.FTZ R78, R53, R76 ;  /* 0x0000004c354e7220 */ /* 0x000fe20000410000 */
[----:B------:R-:W-:Y:S01]  /*8ac0*/  FFMA.FTZ R32, R46, R170, -R45 ;  /* 0x000000aa2e207223 */ /* 0x000fe2000001082d */
        /* <DEDUP_REMOVED lines=19> */
[----:B------:R-:W-:Y:S01]  /*8c00*/  IMAD.MOV.U32 R33, RZ, RZ, R35 ;  /* 0x000000ffff217224 */ /* 0x000fe200078e0023 */
[----:B------:R-:W-:-:S02]  /*8c10*/  F2FP.F16.F32.PACK_AB R39, R64, R39 ;  /* 0x000000274027723e */ /* 0x000fc400000000ff */
[----:B------:R-:W-:Y:S02]  /*8c20*/  F2FP.F16.F32.PACK_AB R32, R45, R32 ;  /* 0x000000202d20723e */ /* 0x000fe400000000ff */
[----:B------:R-:W-:Y:S02]  /*8c30*/  F2FP.F16.F32.PACK_AB R36, R49, R36 ;  /* 0x000000243124723e */ /* 0x000fe400000000ff */
[----:B------:R-:W-:Y:S02]  /*8c40*/  F2FP.F16.F32.PACK_AB R34, R34, R53 ;  /* 0x000000352222723e */ /* 0x000fe400000000ff */
[----:B------:R-:W-:Y:S02]  /*8c50*/  F2FP.F16.F32.PACK_AB R38, R38, R171 ;  /* 0x000000ab2626723e */ /* 0x000fe400000000ff */
[----:B------:R-:W-:-:S07]  /*8c60*/  MOV R35, R54 ;  /* 0x0000003600237202 */ /* 0x000fce0000000f00 */
.L_x_5216:
[----:B------:R-:W-:Y:S05]  /*8c70*/  BSYNC B2 ;  /* 0x0000000000027941 */ /* 0x000fea0003800000 */
.L_x_5215:
[----:B0-----:R3:W-:Y:S04]  /*8c80*/  STG.E.128 desc[UR60][R40.64], R32 ;  /* 0x0000002028007986 */ /* 0x0017e8000c101d3c */
[----:B--2---:R3:W-:Y:S02]  /*8c90*/  @!P3 STG.E.128 desc[UR60][R42.64], R36 ;  /* 0x000000242a00b986 */ /* 0x0047e4000c101d3c */
.L_x_5214:
[----:B------:R-:W-:Y:S05]  /*8ca0*/  BSYNC B1 ;  /* 0x0000000000017941 */ /* 0x000fea0003800000 */
.L_x_5213:
        /* <DEDUP_REMOVED lines=35> */
[----:B--2---:R-:W-:Y:S01]  /*8ee0*/  IMAD.MOV.U32 R49, RZ, RZ, R37 ;  /* 0x000000ffff317224 */ /* 0x004fe200078e0025 */
[----:B------:R-:W-:Y:S01]  /*8ef0*/  SHF.R.U32.HI R55, RZ, 0x10, R73 ;  /* 0x00000010ff377819 */ /* 0x000fe20000011649 */
[----:B------:R-:W-:Y:S01]  /*8f00*/  IMAD.MOV.U32 R51, RZ, RZ, R39 ;  /* 0x000000ffff337224 */ /* 0x000fe200078e0027 */
[----:B0-----:R-:W-:Y:S01]  /*8f10*/  MOV R37, R35 ;  /* 0x0000002300257202 */ /* 0x001fe20000000f00 */
[----:B------:R-:W-:Y:S01]  /*8f20*/  HADD2.F32 R54, -RZ, R167.H1_H1 ;  /* 0x300000a7ff367230 */ /* 0x000fe20000004100 */
[--C-:B------:R-:W-:Y:S01]  /*8f30*/  SHF.R.U32.HI R53, RZ, 0x10, R61.reuse ;  /* 0x00000010ff357819 */ /* 0x100fe2000001163d */
[----:B------:R-:W-:Y:S01]  /*8f40*/  HADD2.F32 R39, -RZ, R49.H0_H0 ;  /* 0x20000031ff277230 */ /* 0x000fe20000004100 */
[----:B------:R-:W-:Y:S01]  /*8f50*/  SHF.R.U64 R45, R60, 0x10, R61 ;  /* 0x000000103c2d7819 */ /* 0x000fe2000000123d */
[----:B------:R-:W-:Y:S01]  /*8f60*/  HADD2.F32 R35, -RZ, R33.H0_H0 ;  /* 0x20000021ff237230 */ /* 0x000fe20000004100 */
[----:B------:R-:W-:Y:S01]  /*8f70*/  SHF.R.U64 R47, R74, 0x10, R75 ;  /* 0x000000104a2f7819 */ /* 0x000fe2000000124b */
[----:B------:R-:W-:-:S02]  /*8f80*/  HADD2.F32 R55, -RZ, R55.H0_H0 ;  /* 0x20000037ff377230 */ /* 0x000fc40000004100 */
[-C--:B------:R-:W-:Y:S01]  /*8f90*/  FMUL.FTZ R60, R39, R54.reuse ;  /* 0x00000036273c7220 */ /* 0x080fe20000410000 */
[----:B------:R-:W-:Y:S02]  /*8fa0*/  HADD2.F32 R50, -RZ, R33.H1_H1 ;  /* 0x30000021ff327230 */ /* 0x000fe40000004100 */
[C---:B------:R-:W-:Y:S01]  /*8fb0*/  FMUL.FTZ R54, R35.reuse, R54 ;  /* 0x0000003623367220 */ /* 0x040fe20000410000 */
[----:B------:R-:W-:Y:S01]  /*8fc0*/  HADD2.F32 R52, -RZ, R159.H1_H1 ;  /* 0x3000009fff347230 */ /* 0x000fe20000004100 */
[----:B------:R-:W-:Y:S01]  /*8fd0*/  SHF.R.U32.HI R74, RZ, 0x10, R75 ;  /* 0x00000010ff4a7819 */ /* 0x000fe2000001164b */
[----:B------:R-:W-:Y:S02]  /*8fe0*/  HADD2.F32 R49, -RZ, R49.H1_H1 ;  /* 0x30000031ff317230 */ /* 0x000fe40000004100 */
[-C--:B------:R-:W-:Y:S01]  /*8ff0*/  FMUL.FTZ R64, R50, R55.reuse ;  /* 0x0000003732407220 */ /* 0x080fe20000410000 */
[----:B------:R-:W-:Y:S02]  /*9000*/  HADD2.F32 R53, -RZ, R53.H0_H0 ;  /* 0x20000035ff357230 */ /* 0x000fe40000004100 */
[-C--:B------:R-:W-:Y:S01]  /*9010*/  FFMA.FTZ R33, R35, R52.reuse, -R60 ;  /* 0x0000003423217223 */ /* 0x080fe2000001083c */
[----:B------:R-:W-:Y:S01]  /*9020*/  FFMA.FTZ R35, R39, R52, R54 ;  /* 0x0000003427237223 */ /* 0x000fe20000010036 */
[C---:B------:R-:W-:Y:S01]  /*9030*/  FMUL.FTZ R61, R49.reuse, R55 ;  /* 0x00000037313d7220 */ /* 0x040fe20000410000 */
[--C-:B------:R-:W-:Y:S01]  /*9040*/  SHF.R.U64 R46, R62, 0x10, R63.reuse ;  /* 0x000000103e2e7819 */ /* 0x100fe2000000123f */
[----:B------:R-:W-:Y:S01]  /*9050*/  FFMA.FTZ R52, R49, R53, R64 ;  /* 0x0000003531347223 */ /* 0x000fe20000010040 */
[----:B------:R-:W-:Y:S01]  /*9060*/  HADD2.F32 R64, -RZ, R160.H1_H1 ;  /* 0x300000a0ff407230 */ /* 0x000fe20000004100 */
[----:B------:R-:W-:Y:S01]  /*9070*/  SHF.R.U32.HI R62, RZ, 0x10, R63 ;  /* 0x00000010ff3e7819 */ /* 0x000fe2000001163f */
[----:B------:R-:W-:-:S02]  /*9080*/  HADD2.F32 R49, -RZ, R51.H0_H0 ;  /* 0x20000033ff317230 */ /* 0x000fc40000004100 */
[----:B------:R-:W-:Y:S01]  /*9090*/  FFMA.FTZ R50, R50, R53, -R61 ;  /* 0x0000003532327223 */ /* 0x000fe2000001083d */
[--C-:B------:R-:W-:Y:S01]  /*90a0*/  HADD2.F32 R39, -RZ, R37.reuse.H0_H0 ;  /* 0x20000025ff277230 */ /* 0x100fe20000004100 */
[----:B------:R-:W-:Y:S01]  /*90b0*/  SHF.R.U64 R48, R72, 0x10, R73 ;  /* 0x0000001048307819 */ /* 0x000fe20000001249 */
[----:B------:R-:W-:Y:S02]  /*90c0*/  HADD2.F32 R53, -RZ, R74.H0_H0 ;  /* 0x2000004aff357230 */ /* 0x000fe40000004100 */
[-C--:B------:R-:W-:Y:S01]  /*90d0*/  FMUL.FTZ R66, R49, R64.reuse ;  /* 0x0000004031427220 */ /* 0x080fe20000410000 */
[----:B------:R-:W-:Y:S02]  /*90e0*/  HADD2.F32 R54, -RZ, R37.H1_H1 ;  /* 0x30000025ff367230 */ /* 0x000fe40000004100 */
        /* <DEDUP_REMOVED lines=10> */
[-C--:B------:R-:W-:Y:S01]  /*9190*/  FFMA.FTZ R60, R51, R62.reuse, R72 ;  /* 0x0000003e333c7223 */ /* 0x080fe20000010048 */
[----:B------:R-:W-:Y:S02]  /*91a0*/  HADD2.F32 R51, -RZ, R48.H0_H0 ;  /* 0x20000030ff337230 */ /* 0x000fe40000004100 */
[----:B------:R-:W-:Y:S01]  /*91b0*/  FFMA.FTZ R54, R54, R62, -R55 ;  /* 0x0000003e36367223 */ /* 0x000fe20000010837 */
        /* <DEDUP_REMOVED lines=16> */
[----:B------:R-:W-:Y:S01]  /*92c0*/  HADD2.F32 R36, -RZ, R38.H0_H0 ;  /* 0x20000026ff247230 */ /* 0x000fe20000004100 */
[----:B------:R-:W-:Y:S01]  /*92d0*/  F2FP.F16.F32.PACK_AB R37, R52, R35 ;  /* 0x000000233425723e */ /* 0x000fe200000000ff */
[----:B------:R-:W-:Y:S02]  /*92e0*/  HADD2.F32 R49, -RZ, R160.H0_H0 ;  /* 0x200000a0ff317230 */ /* 0x000fe40000004100 */
[----:B------:R-:W-:-:S02]  /*92f0*/  HADD2.F32 R51, -RZ, R47.H0_H0 ;  /* 0x2000002fff337230 */ /* 0x000fc40000004100 */
[----:B------:R-:W-:Y:S02]  /*9300*/  HADD2.F32 R32, -RZ, R34.H0_H0 ;  /* 0x20000022ff207230 */ /* 0x000fe40000004100 */
[-C--:B------:R-:W-:Y:S01]  /*9310*/  FMUL.FTZ R61, R36, R49.reuse ;  /* 0x00000031243d7220 */ /* 0x080fe20000410000 */
[----:B------:R-:W-:Y:S02]  /*9320*/  HADD2.F32 R38, -RZ, R38.H1_H1 ;  /* 0x30000026ff267230 */ /* 0x000fe40000004100 */
        /* <DEDUP_REMOVED lines=11> */
[----:B------:R-:W-:Y:S02]  /*93e0*/  F2FP.F16.F32.PACK_AB R32, R48, R53 ;  /* 0x000000353020723e */ /* 0x000fe400000000ff */
[----:B------:R-:W-:Y:S02]  /*93f0*/  F2FP.F16.F32.PACK_AB R36, R55, R62 ;  /* 0x0000003e3724723e */ /* 0x000fe400000000ff */
[----:B------:R-:W-:-:S02]  /*9400*/  F2FP.F16.F32.PACK_AB R34, R34, R61 ;  /* 0x0000003d2222723e */ /* 0x000fc400000000ff */
[----:B------:R-:W-:-:S07]  /*9410*/  F2FP.F16.F32.PACK_AB R38, R38, R49 ;  /* 0x000000312626723e */ /* 0x000fce00000000ff */
.L_x_5220:
[----:B------:R-:W-:Y:S05]  /*9420*/  BSYNC B2 ;  /* 0x0000000000027941 */ /* 0x000fea0003800000 */
.L_x_5219:
[----:B0-----:R4:W-:Y:S04]  /*9430*/  STG.E.128 desc[UR60][R40.64], R32 ;  /* 0x0000002028007986 */ /* 0x0019e8000c101d3c */
[----:B--2---:R4:W-:Y:S02]  /*9440*/  @!P3 STG.E.128 desc[UR60][R42.64], R36 ;  /* 0x000000242a00b986 */ /* 0x0049e4000c101d3c */
.L_x_5218:
[----:B------:R-:W-:Y:S05]  /*9450*/  BSYNC B1 ;  /* 0x0000000000017941 */ /* 0x000fea0003800000 */
.L_x_5217:
[----:B------:R-:W-:-:S13]  /*9460*/  ISETP.NE.AND P3, PT, R26, RZ, PT ;  /* 0x000000ff1a00720c */ /* 0x000fda0003f65270 */
[----:B------:R-:W-:Y:S05]  /*9470*/  @!P3 BRA `(.L_x_5171) ;  /* 0x0000000800d4b947 */ /* 0x000fea0003800000 */
[----:B---34-:R-:W2:Y:S01]  /*9480*/  LDL R32, [R1] ;  /* 0x0000000001207983 */ /* 0x018ea20000100800 */
        /* <DEDUP_REMOVED lines=12> */
[----:B------:R-:W-:Y:S01]  /*9550*/  SHF.R.S32.HI R32, RZ, 0x1f, R147 ;  /* 0x0000001fff207819 */ /* 0x000fe20000011493 */
[----:B------:R-:W-:-:S03]  /*9560*/  IMAD.SHL.U32 R43, R147, 0x8, RZ ;  /* 0x00000008932b7824 */ /* 0x000fc600078e00ff */
[----:B------:R-:W-:-:S04]  /*9570*/  LEA.HI R32, R32, R147, RZ, 0x3 ;  /* 0x0000009320207211 */ /* 0x000fc800078f18ff */
[----:B------:R-:W-:Y:S02]  /*9580*/  SHF.R.S32.HI R36, RZ, 0x3, R32 ;  /* 0x00000003ff247819 */ /* 0x000fe40000011420 */
[----:B------:R-:W-:-:S03]  /*9590*/  LOP3.LUT R32, R204, 0x38, R43, 0xf8, !PT ;  /* 0x00000038cc207812 */ /* 0x000fc600078ef82b */
        /* <DEDUP_REMOVED lines=10> */
[----:B------:R-:W-:Y:S01]  /*9640*/  SHF.R.U32.HI R54, RZ, 0x10, R69 ;  /* 0x00000010ff367819 */ /* 0x000fe20000011645 */
[----:B--2---:R-:W-:Y:S01]  /*9650*/  IMAD.MOV.U32 R49, RZ, RZ, R39 ;  /* 0x000000ffff317224 */ /* 0x004fe200078e0027 */
[--C-:B------:R-:W-:Y:S01]  /*9660*/  SHF.R.U32.HI R52, RZ, 0x10, R57.reuse ;  /* 0x00000010ff347819 */ /* 0x100fe20000011639 */
[----:B0-----:R-:W-:Y:S01]  /*9670*/  IMAD.MOV.U32 R47, RZ, RZ, R32 ;  /* 0x000000ffff2f7224 */ /* 0x001fe200078e0020 */
[----:B------:R-:W-:Y:S01]  /*9680*/  SHF.R.U64 R46, R56, 0x10, R57 ;  /* 0x00000010382e7819 */ /* 0x000fe20000001239 */
[----:B------:R-:W-:Y:S01]  /*9690*/  HADD2.F32 R51, -RZ, R157.H1_H1 ;  /* 0x3000009dff337230 */ /* 0x000fe20000004100 */
[----:B------:R-:W-:Y:S01]  /*96a0*/  SHF.R.U64 R42, R58, 0x10, R59 ;  /* 0x000000103a2a7819 */ /* 0x000fe2000000123b */
[----:B------:R-:W-:Y:S01]  /*96b0*/  HADD2.F32 R39, -RZ, R37.H0_H0 ;  /* 0x20000025ff277230 */ /* 0x000fe20000004100 */
[----:B------:R-:W-:Y:S01]  /*96c0*/  SHF.R.U32.HI R53, RZ, 0x10, R71 ;  /* 0x00000010ff357819 */ /* 0x000fe20000011647 */
[----:B------:R-:W-:Y:S01]  /*96d0*/  IMAD.MOV.U32 R48, RZ, RZ, R36 ;  /* 0x000000ffff307224 */ /* 0x000fe200078e0024 */
[----:B------:R-:W-:Y:S01]  /*96e0*/  SHF.R.U32.HI R59, RZ, 0x10, R59 ;  /* 0x00000010ff3b7819 */ /* 0x000fe2000001163b */
[----:B------:R-:W-:Y:S01]  /*96f0*/  HADD2.F32 R32, -RZ, R33.H0_H0 ;  /* 0x20000021ff207230 */ /* 0x000fe20000004100 */
[----:B------:R-:W-:Y:S01]  /*9700*/  SHF.R.U64 R60, R68, 0x10, R69 ;  /* 0x00000010443c7819 */ /* 0x000fe20000001245 */
[----:B------:R-:W-:Y:S01]  /*9710*/  IMAD.MOV.U32 R36, RZ, RZ, R35 ;  /* 0x000000ffff247224 */ /* 0x000fe200078e0023 */
[----:B------:R-:W-:Y:S01]  /*9720*/  SHF.R.U64 R45, R70, 0x10, R71 ;  /* 0x00000010462d7819 */ /* 0x000fe20000001247 */
[----:B------:R-:W-:-:S02]  /*9730*/  HADD2.F32 R37, -RZ, R37.H1_H1 ;  /* 0x30000025ff257230 */ /* 0x000fc40000004100 */
[-C--:B------:R-:W-:Y:S01]  /*9740*/  FMUL.FTZ R56, R32, R51.reuse ;  /* 0x0000003320387220 */ /* 0x080fe20000410000 */
[----:B------:R-:W-:Y:S02]  /*9750*/  HADD2.F32 R54, -RZ, R54.H0_H0 ;  /* 0x20000036ff367230 */ /* 0x000fe40000004100 */
[----:B------:R-:W-:Y:S02]  /*9760*/  HADD2.F32 R35, -RZ, R33.H1_H1 ;  /* 0x30000021ff237230 */ /* 0x000fe40000004100 */
[----:B------:R-:W-:Y:S01]  /*9770*/  FMUL.FTZ R33, R39, R51 ;  /* 0x0000003327217220 */ /* 0x000fe20000410000 */
[----:B------:R-:W-:Y:S02]  /*9780*/  HADD2.F32 R50, -RZ, R155.H1_H1 ;  /* 0x3000009bff327230 */ /* 0x000fe40000004100 */
[-C--:B------:R-:W-:Y:S01]  /*9790*/  FMUL.FTZ R58, R37, R54.reuse ;  /* 0x00000036253a7220 */ /* 0x080fe20000410000 */
[----:B------:R-:W-:Y:S02]  /*97a0*/  HADD2.F32 R52, -RZ, R52.H0_H0 ;  /* 0x20000034ff347230 */ /* 0x000fe40000004100 */
[----:B------:R-:W-:Y:S01]  /*97b0*/  FMUL.FTZ R54, R35, R54 ;  /* 0x0000003623367220 */ /* 0x000fe20000410000 */
[----:B------:R-:W-:-:S02]  /*97c0*/  HADD2.F32 R53, -RZ, R53.H0_H0 ;  /* 0x20000035ff357230 */ /* 0x000fc40000004100 */
[-C--:B------:R-:W-:Y:S01]  /*97d0*/  FFMA.FTZ R32, R32, R50.reuse, -R33 ;  /* 0x0000003220207223 */ /* 0x080fe20000010821 */
[----:B------:R-:W-:Y:S01]  /*97e0*/  FFMA.FTZ R33, R39, R50, R56 ;  /* 0x0000003227217223 */ /* 0x000fe20000010038 */
[--C-:B------:R-:W-:Y:S02]  /*97f0*/  HADD2.F32 R39, -RZ, R49.reuse.H0_H0 ;  /* 0x20000031ff277230 */ /* 0x100fe40000004100 */
[-C--:B------:R-:W-:Y:S01]  /*9800*/  FFMA.FTZ R35, R35, R52.reuse, -R58 ;  /* 0x0000003423237223 */ /* 0x080fe2000001083a */
[----:B------:R-:W-:Y:S01]  /*9810*/  FFMA.FTZ R54, R37, R52, R54 ;  /* 0x0000003425367223 */ /* 0x000fe20000010036 */
[----:B------:R-:W-:Y:S02]  /*9820*/  HADD2.F32 R49, -RZ, R49.H1_H1 ;  /* 0x30000031ff317230 */ /* 0x000fe40000004100 */
[----:B------:R-:W-:Y:S01]  /*9830*/  HADD2.F32 R52, -RZ, R156.H1_H1 ;  /* 0x3000009cff347230 */ /* 0x000fe20000004100 */
[----:B------:R-:W-:Y:S01]  /*9840*/  F2FP.F16.F32.PACK_AB R35, R35, R32 ;  /* 0x000000202323723e */ /* 0x000fe200000000ff */
        /* <DEDUP_REMOVED lines=21> */
[----:B------:R-:W-:Y:S01]  /*99a0*/  FFMA.FTZ R50, R37, R155, R50 ;  /* 0x0000009b25327223 */ /* 0x000fe20000010032 */
[----:B------:R-:W-:Y:S02]  /*99b0*/  HADD2.F32 R46, -RZ, R46.H0_H0 ;  /* 0x2000002eff2e7230 */ /* 0x000fe40000004100 */
[----:B------:R-:W-:Y:S01]  /*99c0*/  FMUL.FTZ R52, R48, R39 ;  /* 0x0000002730347220 */ /* 0x000fe20000410000 */
[----:B------:R-:W-:Y:S01]  /*99d0*/  FFMA.FTZ R49, R36, R155, -R49 ;  /* 0x0000009b24317223 */ /* 0x000fe20000010831 */
[----:B------:R-:W-:-:S02]  /*99e0*/  HADD2.F32 R37, -RZ, R38.H0_H0 ;  /* 0x20000026ff257230 */ /* 0x000fc40000004100 */
[C---:B------:R-:W-:Y:S01]  /*99f0*/  FMUL.FTZ R39, R47.reuse, R39 ;  /* 0x000000272f277220 */ /* 0x040fe20000410000 */
[----:B------:R-:W-:Y:S02]  /*9a00*/  HADD2.F32 R156, -RZ, R156.H0_H0 ;  /* 0x2000009cff9c7230 */ /* 0x000fe40000004100 */
[-C--:B------:R-:W-:Y:S01]  /*9a10*/  FFMA.FTZ R52, R47, R46.reuse, -R52 ;  /* 0x0000002e2f347223 */ /* 0x080fe20000010834 */
[----:B------:R-:W-:Y:S02]  /*9a20*/  HADD2.F32 R45, -RZ, R45.H0_H0 ;  /* 0x2000002dff2d7230 */ /* 0x000fe40000004100 */
[----:B------:R-:W-:Y:S01]  /*9a30*/  FFMA.FTZ R47, R48, R46, R39 ;  /* 0x0000002e302f7223 */ /* 0x000fe20000010027 */
[----:B------:R-:W-:Y:S02]  /*9a40*/  HADD2.F32 R36, -RZ, R34.H0_H0 ;  /* 0x20000022ff247230 */ /* 0x000fe40000004100 */
[----:B------:R-:W-:Y:S01]  /*9a50*/  FMUL.FTZ R51, R37, R156 ;  /* 0x0000009c25337220 */ /* 0x000fe20000410000 */
[----:B------:R-:W-:Y:S01]  /*9a60*/  HADD2.F32 R38, -RZ, R38.H1_H1 ;  /* 0x30000026ff267230 */ /* 0x000fe20000004100 */
[----:B------:R-:W-:Y:S01]  /*9a70*/  F2FP.F16.F32.PACK_AB R56, R57, R56 ;  /* 0x000000383938723e */ /* 0x000fe200000000ff */
[----:B------:R-:W-:-:S02]  /*9a80*/  HADD2.F32 R34, -RZ, R34.H1_H1 ;  /* 0x30000022ff227230 */ /* 0x000fc40000004100 */
[----:B------:R-:W-:Y:S01]  /*9a90*/  FMUL.FTZ R156, R36, R156 ;  /* 0x0000009c249c7220 */ /* 0x000fe20000410000 */
[----:B------:R-:W-:Y:S02]  /*9aa0*/  HADD2.F32 R154, -RZ, R154.H0_H0 ;  /* 0x2000009aff9a7230 */ /* 0x000fe40000004100 */
        /* <DEDUP_REMOVED lines=14> */
[----:B------:R-:W-:-:S07]  /*9b90*/  MOV R35, R56 ;  /* 0x0000003800237202 */ /* 0x000fce0000000f00 */
.L_x_5222:
[----:B------:R-:W-:Y:S05]  /*9ba0*/  BSYNC B1 ;  /* 0x0000000000017941 */ /* 0x000fea0003800000 */
.L_x_5221:
        /* <DEDUP_REMOVED lines=10> */
.L_x_5138:
[----:B------:R-:W2:Y:S02]  /*9c50*/  LDL R32, [R1+0x40] ;  /* 0x0000400001207983 */ /* 0x000ea40000100800 */
[----:B--2---:R-:W-:-:S13]  /*9c60*/  R2UR UR4, R32 ;  /* 0x00000000200472ca */ /* 0x004fda00000e0000 */
[----:B------:R-:W-:-:S06]  /*9c70*/  UISETP.NE.AND UP0, UPT, UR4, 0x3, UPT ;  /* 0x000000030400788c */ /* 0x000fcc000bf05270 */
[----:B------:R-:W-:-:S13]  /*9c80*/  PLOP3.LUT P2, PT, PT, PT, UP0, 0x80, 0x0 ;  /* 0x000000000000781c */ /* 0x000fda0003f4f008 */
[----:B------:R-:W-:Y:S05]  /*9c90*/  @!P2 BRA `(.L_x_5223) ;  /* 0x000000000004a947 */ /* 0x000fea0003800000 */
[----:B------:R-:W-:Y:S01]  /*9ca0*/  BPT.TRAP 0x1 ;  /* 0x000000040000795c */ /* 0x000fe20000300000 */
.L_x_5223:
[----:B------:R-:W-:Y:S01]  /*9cb0*/  IMAD R90, R16, 0x8, R2 ;  /* 0x00000008105a7824 */ /* 0x000fe200078e0202 */
[----:B------:R-:W-:Y:S01]  /*9cc0*/  SHF.L.U32 R91, R198, 0x1f, RZ ;  /* 0x0000001fc65b7819 */ /* 0x000fe200000006ff */
[----:B------:R-:W-:Y:S01]  /*9cd0*/  IMAD R89, R25, -0x60, R24 ;  /* 0xffffffa019597824 */ /* 0x000fe200078e0218 */
[----:B------:R-:W-:Y:S02]  /*9ce0*/  BSSY B1, `(.L_x_5224) ;  /* 0x0000004000017945 */ /* 0x000fe40003800000 */
[----:B------:R-:W1:Y:S02]  /*9cf0*/  SYNCS.PHASECHK.TRANS64.TRYWAIT P3, [R90+URZ+0x30890], R91 ;  /* 0x0308905b5a0075a7 */ /* 0x000e64000806017f */
[----:B------:R-:W-:Y:S01]  /*9d00*/  VIMNMX R89, R89, 0x60, PT ;  /* 0x0000006059597848 */ /* 0x000fe20003fe0100 */
[----:B-1----:R-:W-:Y:S06]  /*9d10*/  @!P3 BRA `(.L_x_5225) ;  /* 0x000002180018b947 */ /* 0x002fec0003800000 */
.L_x_5596:
[----:B------:R-:W-:Y:S05]  /*9d20*/  BSYNC B1 ;  /* 0x0000000000017941 */ /* 0x000fea0003800000 */
.L_x_5224:
[----:B------:R-:W-:Y:S01]  /*9d30*/  ISETP.GE.AND P3, PT, R194, R89, PT ;  /* 0x00000059c200720c */ /* 0x000fe20003f66270 */
[----:B------:R-:W-:-:S12]  /*9d40*/  BSSY B1, `(.L_x_5226) ;  /* 0x0000014000017945 */ /* 0x000fd80003800000 */
[----:B------:R-:W-:Y:S05]  /*9d50*/  @P3 BRA `(.L_x_5227) ;  /* 0x0000000000483947 */ /* 0x000fea0003800000 */
[----:B------:R-:W-:-:S13]  /*9d60*/  ISETP.NE.AND P3, PT, R20, RZ, PT ;  /* 0x000000ff1400720c */ /* 0x000fda0003f65270 */
[----:B0-----:R-:W0:Y:S04]  /*9d70*/  @P3 LDS.128 R32, [R31+0x1e000] ;  /* 0x01e000001f203984 */ /* 0x001e280000000c00 */
[----:B0-----:R-:W-:Y:S01]  /*9d80*/  @P3 STG.E.128 desc[UR60][R38.64], R32 ;  /* 0x0000002026003986 */ /* 0x001fe2000c101d3c */
[----:B------:R-:W-:-:S13]  /*9d90*/  ISETP.NE.AND P3, PT, R21, RZ, PT ;  /* 0x000000ff1500720c */ /* 0x000fda0003f65270 */
[----:B------:R-:W0:Y:S04]  /*9da0*/  @P3 LDS.128 R32, [R88+0x1e000] ;  /* 0x01e0000058203984 */ /* 0x000e280000000c00 */
        /* <DEDUP_REMOVED lines=12> */
[----:B0-----:R2:W-:Y:S02]  /*9e70*/  @P3 STG.E.128 desc[UR60][R38.64+0x140], R32 ;  /* 0x0001402026003986 */ /* 0x0015e4000c101d3c */
.L_x_5227:
[----:B------:R-:W-:Y:S05]  /*9e80*/  BSYNC B1 ;  /* 0x0000000000017941 */ /* 0x000fea0003800000 */
.L_x_5226:
[----:B------:R-:W-:-:S13]  /*9e90*/  ISETP.GE.AND P3, PT, R221, R89, PT ;  /* 0x00000059dd00720c */ /* 0x000fda0003f66270 */
[----:B------:R-:W-:Y:S05]  /*9ea0*/  @P3 BRA `(.L_x_5171) ;  /* 0x0000000000483947 */ /* 0x000fea0003800000 */
[----:B------:R-:W-:-:S13]  /*9eb0*/  ISETP.NE.AND P3, PT, R20, RZ, PT ;  /* 0x000000ff1400720c */ /* 0x000fda0003f65270 */
[----:B0-2---:R-:W0:Y:S04]  /*9ec0*/  @P3 LDS.128 R32, [R31+0x20000] ;  /* 0x020000001f203984 */ /* 0x005e280000000c00 */
        /* <DEDUP_REMOVED lines=16> */
.L_x_5171:
[----:B------:R-:W-:Y:S05]  /*9fd0*/  BSYNC B0 ;  /* 0x0000000000007941 */ /* 0x000fea0003800000 */
.L_x_5137:
        /* <DEDUP_REMOVED lines=17> */
.L_x_5229:
[----:B------:R-:W-:Y:S05]  /*a0f0*/  BSYNC B0 ;  /* 0x0000000000007941 */ /* 0x000fea0003800000 */
.L_x_5228:
[----:B------:R-:W1:Y:S01]  /*a100*/  SYNCS.PHASECHK.TRANS64.TRYWAIT P2, [R90+URZ+0x308b0], R91 ;  /* 0x0308b05b5a0075a7 */ /* 0x000e62000804017f */
[----:B------:R-:W-:Y:S01]  /*a110*/  ULDC.64 UR44, c[0x0][0x328] ;  /* 0x0000ca00002c7ab9 */ /* 0x000fe20000000a00 */
[----:B------:R-:W-:Y:S01]  /*a120*/  ULDC.64 UR46, c[0x0][0x318] ;  /* 0x0000c600002e7ab9 */ /* 0x000fe20000000a00 */
[----:B------:R-:W-:Y:S04]  /*a130*/  BSSY B0, `(.L_x_5230) ;  /* 0x0000002000007945 */ /* 0x000fe80003800000 */
[----:B-1----:R-:W-:Y:S05]  /*a140*/  @!P2 BRA `(.L_x_5231) ;  /* 0x000002140020a947 */ /* 0x002fea0003800000 */
.L_x_5597:
[----:B------:R-:W-:Y:S05]  /*a150*/  BSYNC B0 ;  /* 0x0000000000007941 */ /* 0x000fea0003800000 */
.L_x_5230:
[----:B------:R-:W-:Y:S01]  /*a160*/  ISETP.GE.AND P2, PT, R194, R89, PT ;  /* 0x00000059c200720c */ /* 0x000fe20003f46270 */
[----:B------:R-:W-:Y:S01]  /*a170*/  BSSY B0, `(.L_x_5232) ;  /* 0x000001e000007945 */ /* 0x000fe20003800000 */
[----:B------:R-:W-:-:S11]  /*a180*/  IMAD.WIDE R36, R25, 0x60, R122 ;  /* 0x0000006019247825 */ /* 0x000fd600078e027a */
[----:B------:R-:W-:Y:S05]  /*a190*/  @P2 BRA `(.L_x_5233) ;  /* 0x00000000006c2947 */ /* 0x000fea0003800000 */
[----:B------:R-:W-:Y:S01]  /*a1a0*/  IMAD R35, R37, UR44, RZ ;  /* 0x0000002c25237c24 */ /* 0x000fe2000f8e02ff */
[----:B------:R-:W-:Y:S01]  /*a1b0*/  ULDC UR4, c[0x0][0x2f4] ;  /* 0x0000bd0000047ab9 */ /* 0x000fe20000000800 */
[----:B0-----:R-:W-:Y:S02]  /*a1c0*/  IMAD.MOV.U32 R32, RZ, RZ, R106 ;  /* 0x000000ffff207224 */ /* 0x001fe400078e006a */
[----:B------:R-:W-:Y:S02]  /*a1d0*/  IMAD.MOV.U32 R33, RZ, RZ, R30 ;  /* 0x000000ffff217224 */ /* 0x000fe400078e001e */
[C---:B------:R-:W-:Y:S02]  /*a1e0*/  IMAD R35, R36.reuse, UR45, R35 ;  /* 0x0000002d24237c24 */ /* 0x040fe4000f8e0223 */
[----:B------:R-:W-:-:S04]  /*a1f0*/  IMAD.WIDE.U32 R32, R36, UR44, R32 ;  /* 0x0000002c24207c25 */ /* 0x000fc8000f8e0020 */
[----:B------:R-:W-:Y:S01]  /*a200*/  IMAD.IADD R33, R33, 0x1, R35 ;  /* 0x0000000121217824 */ /* 0x000fe200078e0223 */
[----:B------:R-:W-:-:S04]  /*a210*/  LEA R38, P2, R32, UR46, 0x1 ;  /* 0x0000002e20267c11 */ /* 0x000fc8000f8408ff */
[----:B------:R-:W-:Y:S02]  /*a220*/  LEA.HI.X R39, R32, UR47, R33, 0x1, P2 ;  /* 0x0000002f20277c11 */ /* 0x000fe400090f0c21 */
[----:B------:R-:W-:-:S13]  /*a230*/  ISETP.GE.AND P2, PT, R18, UR4, PT ;  /* 0x0000000412007c0c */ /* 0x000fda000bf46270 */
[----:B------:R-:W0:Y:S04]  /*a240*/  @!P2 LDS.128 R32, [R31] ;  /* 0x000000001f20a984 */ /* 0x000e280000000c00 */
[----:B0-----:R-:W-:Y:S01]  /*a250*/  @!P2 STG.E.128 desc[UR60][R38.64], R32 ;  /* 0x000000202600a986 */ /* 0x001fe2000c101d3c */
[----:B------:R-:W-:-:S13]  /*a260*/  ISETP.GE.AND P2, PT, R196, UR4, PT ;  /* 0x00000004c4007c0c */ /* 0x000fda000bf46270 */
[----:B------:R-:W0:Y:S04]  /*a270*/  @!P2 LDS.128 R32, [R88] ;  /* 0x000000005820a984 */ /* 0x000e280000000c00 */
[----:B0-----:R-:W-:Y:S01]  /*a280*/  @!P2 STG.E.128 desc[UR60][R38.64+0x40], R32 ;  /* 0x000040202600a986 */ /* 0x001fe2000c101d3c */
[----:B------:R-:W-:-:S13]  /*a290*/  ISETP.GE.AND P2, PT, R197, UR4, PT ;  /* 0x00000004c5007c0c */ /* 0x000fda000bf46270 */
[----:B------:R-:W0:Y:S04]  /*a2a0*/  @!P2 LDS.128 R32, [R31+0x3000] ;  /* 0x003000001f20a984 */ /* 0x000e280000000c00 */
        /* <DEDUP_REMOVED lines=9> */
[----:B0-----:R2:W-:Y:S02]  /*a340*/  @!P2 STG.E.128 desc[UR60][R38.64+0x140], R32 ;  /* 0x000140202600a986 */ /* 0x0015e4000c101d3c */
.L_x_5233:
[----:B------:R-:W-:Y:S05]  /*a350*/  BSYNC B0 ;  /* 0x0000000000007941 */ /* 0x000fea0003800000 */
.L_x_5232:
[----:B------:R-:W-:Y:S01]  /*a360*/  ISETP.GE.AND P2, PT, R221, R89, PT ;  /* 0x00000059dd00720c */ /* 0x000fe20003f46270 */
[----:B------:R-:W-:-:S12]  /*a370*/  BSSY B0, `(.L_x_5234) ;  /* 0x000001f000007945 */ /* 0x000fd80003800000 */
[----:B------:R-:W-:Y:S05]  /*a380*/  @P2 BRA `(.L_x_5235) ;  /* 0x0000000000742947 */ /* 0x000fea0003800000 */
[----:B--2---:R-:W-:Y:S01]  /*a390*/  IADD3 R35, P2, R36, 0x40, RZ ;  /* 0x0000004024237810 */ /* 0x004fe20007f5e0ff */
[----:B0-----:R-:W-:Y:S01]  /*a3a0*/  IMAD.MOV.U32 R32, RZ, RZ, R106 ;  /* 0x000000ffff207224 */ /* 0x001fe200078e006a */
[----:B------:R-:W-:Y:S01]  /*a3b0*/  ULDC UR4, c[0x0][0x2f4] ;  /* 0x0000bd0000047ab9 */ /* 0x000fe20000000800 */
[----:B------:R-:W-:Y:S01]  /*a3c0*/  IMAD.MOV.U32 R33, RZ, RZ, R30 ;  /* 0x000000ffff217224 */ /* 0x000fe200078e001e */
[----:B------:R-:W-:Y:S01]  /*a3d0*/  IADD3.X R36, RZ, R37, RZ, P2, !PT ;  /* 0x00000025ff247210 */ /* 0x000fe200017fe4ff */
[----:B------:R-:W-:-:S04]  /*a3e0*/  IMAD.WIDE.U32 R32, R35, UR44, R32 ;  /* 0x0000002c23207c25 */ /* 0x000fc8000f8e0020 */
[----:B------:R-:W-:-:S04]  /*a3f0*/  IMAD R36, R36, UR44, RZ ;  /* 0x0000002c24247c24 */ /* 0x000fc8000f8e02ff */
[----:B------:R-:W-:Y:S01]  /*a400*/  IMAD R35, R35, UR45, R36 ;  /* 0x0000002d23237c24 */ /* 0x000fe2000f8e0224 */
[----:B------:R-:W-:-:S03]  /*a410*/  LEA R36, P2, R32, UR46, 0x1 ;  /* 0x0000002e20247c11 */ /* 0x000fc6000f8408ff */
[----:B------:R-:W-:-:S05]  /*a420*/  IMAD.IADD R33, R33, 0x1, R35 ;  /* 0x0000000121217824 */ /* 0x000fca00078e0223 */
[----:B------:R-:W-:Y:S02]  /*a430*/  LEA.HI.X R37, R32, UR47, R33, 0x1, P2 ;  /* 0x0000002f20257c11 */ /* 0x000fe400090f0c21 */
        /* <DEDUP_REMOVED lines=18> */
.L_x_5235:
[----:B------:R-:W-:Y:S05]  /*a560*/  BSYNC B0 ;  /* 0x0000000000007941 */ /* 0x000fea0003800000 */
.L_x_5234:
[----:B------:R-:W4:Y:S01]  /*a570*/  LDL R31, [R1] ;  /* 0x00000000011f7983 */ /* 0x000f220000100800 */
        /* <DEDUP_REMOVED lines=8> */
[----:B-1----:R-:W1:Y:S01]  /*a600*/  FENCE.VIEW.ASYNC.S ;  /* 0x00000000000073c6 */ /* 0x002e620000000000 */
[----:B------:R-:W-:Y:S01]  /*a610*/  @!P3 PRMT R90, RZ, 0x654, R90 ;  /* 0x00000654ff5ab816 */ /* 0x000fe2000000005a */
[----:B-1----:R1:W-:Y:S06]  /*a620*/  BAR.SYNC.DEFER_BLOCKING R152, 0x80 ;  /* 0x000200980000751d */ /* 0x0023ec0000010000 */
[----:B------:R1:W-:Y:S01]  /*a630*/  @!P3 SYNCS.ARRIVE.TRANS64.RED.A1T0 RZ, [R90+URZ], RZ ;  /* 0x000000ff5affb9a7 */ /* 0x0003e2000810043f */
[----:B------:R-:W-:-:S04]  /*a640*/  ISETP.NE.AND P3, PT, R16, 0x2, PT ;  /* 0x000000021000780c */ /* 0x000fc80003f65270 */
[----:B------:R-:W-:Y:S02]  /*a650*/  SEL R16, R16, RZ, P3 ;  /* 0x000000ff10107207 */ /* 0x000fe40001800000 */
[----:B----4-:R-:W-:Y:S02]  /*a660*/  LOP3.LUT P4, RZ, R31, 0x2, RZ, 0xc0, !PT ;  /* 0x000000021fff7812 */ /* 0x010fe4000788c0ff */
[----:B------:R-:W-:-:S04]  /*a670*/  SEL R31, RZ, 0x1, P3 ;  /* 0x00000001ff1f7807 */ /* 0x000fc80001800000 */
[----:B------:R-:W-:-:S07]  /*a680*/  LOP3.LUT R198, R198, R31, RZ, 0x3c, !PT ;  /* 0x0000001fc6c67212 */ /* 0x000fce00078e3cff */
[----:B-1----:R-:W-:Y:S05]  /*a690*/  @P4 BRA `(.L_x_5236) ;  /* 0xffffff8400344947 */ /* 0x002fea000383ffff */
.L_x_5132:
[----:B------:R-:W1:Y:S01]  /*a6a0*/  LDC R0, c[0x0][0x448] ;  /* 0x00011200ff007b82 */ /* 0x000e620000000800 */
[----:B------:R-:W-:Y:S01]  /*a6b0*/  IADD3 R5, R195, 0x1, -R193 ;  /* 0x00000001c3057810 */ /* 0x000fe20007ffe8c1 */
[----:B------:R-:W-:Y:S06]  /*a6c0*/  BSSY B0, `(.L_x_5237) ;  /* 0x000000d000007945 */ /* 0x000fec0003800000 */
[----:B------:R-:W4:Y:S01]  /*a6d0*/  LDC.64 R6, c[0x0][0x9e0] ;  /* 0x00027800ff067b82 */ /* 0x000f220000000a00 */
[----:B-1----:R-:W-:Y:S02]  /*a6e0*/  ISETP.NE.AND P1, PT, R0, 0x1, PT ;  /* 0x000000010000780c */ /* 0x002fe40003f25270 */
[----:B------:R-:W-:-:S02]  /*a6f0*/  IADD3 R0, R208, 0x7f, RZ ;  /* 0x0000007fd0007810 */ /* 0x000fc40007ffe0ff */
[----:B----4-:R-:W-:-:S09]  /*a700*/  ISETP.GE.AND P3, PT, R7, 0x1, PT ;  /* 0x000000010700780c */ /* 0x010fd20003f66270 */
[----:B------:R-:W1:Y:S08]  /*a710*/  @P1 LDC R3, c[0x0][0x44c] ;  /* 0x00011300ff031b82 */ /* 0x000e700000000800 */
[----:B------:R-:W4:Y:S01]  /*a720*/  @P1 LDC R4, c[0x0][0x450] ;  /* 0x00011400ff041b82 */ /* 0x000f220000000800 */
[----:B-1----:R-:W-:-:S05]  /*a730*/  @P1 IMAD.HI.U32 R3, R0, R3, RZ ;  /* 0x0000000300031227 */ /* 0x002fca00078e00ff */
[----:B----4-:R-:W-:-:S05]  /*a740*/  @P1 SHF.R.U32.HI R0, RZ, R4, R3 ;  /* 0x00000004ff001219 */ /* 0x010fca0000011603 */
[----:B------:R-:W-:Y:S01]  /*a750*/  IMAD.IADD R5, R5, 0x1, R0 ;  /* 0x0000000105057824 */ /* 0x000fe200078e0200 */
[----:B------:R-:W-:Y:S06]  /*a760*/  @P2 BRA `(.L_x_5238) ;  /* 0x0000000000082947 */ /* 0x000fec0003800000 */
[----:B------:R-:W1:Y:S02]  /*a770*/  FENCE.VIEW.ASYNC.G ;  /* 0x00000000000073c6 */ /* 0x000e640000000100 */
[----:B-1----:R-:W-:Y:S06]  /*a780*/  BAR.ARV 0xc, 0x180 ;  /* 0x0306000000007b1d */ /* 0x002fec0000002000 */
.L_x_5238:
[----:B------:R-:W-:Y:S05]  /*a790*/  BSYNC B0 ;  /* 0x0000000000007941 */ /* 0x000fea0003800000 */
.L_x_5237:
        /* <DEDUP_REMOVED lines=13> */
.L_x_5241:
[----:B------:R-:W-:-:S13]  /*a870*/  ISETP.NE.AND P0, PT, R7, 0x1, PT ;  /* 0x000000010700780c */ /* 0x000fda0003f05270 */
[----:B------:R-:W1:Y:S02]  /*a880*/  @P0 LDC.64 R4, c[0x0][0x9e8] ;  /* 0x00027a00ff040b82 */ /* 0x000e640000000a00 */
[----:B-1----:R-:W-:-:S05]  /*a890*/  @P0 IMAD.HI.U32 R4, R3, R4, RZ ;  /* 0x0000000403040227 */ /* 0x002fca00078e00ff */
[----:B------:R-:W-:-:S07]  /*a8a0*/  @P0 SHF.R.U32.HI R3, RZ, R5, R4 ;  /* 0x00000005ff030219 */ /* 0x000fce0000011604 */
.L_x_5242:
[----:B------:R-:W-:Y:S05]  /*a8b0*/  BSYNC B0 ;  /* 0x0000000000007941 */ /* 0x000fea0003800000 */
.L_x_5240:
[----:B------:R-:W-:-:S05]  /*a8c0*/  IMAD R3, R3, R7, R7 ;  /* 0x0000000703037224 */ /* 0x000fca00078e0207 */
[----:B------:R-:W-:-:S07]  /*a8d0*/  VIMNMX R0, R0, R3, PT ;  /* 0x0000000300007248 */ /* 0x000fce0003fe0100 */
.L_x_5239:
[----:B------:R-:W1:Y:S01]  /*a8e0*/  @P1 LDC R3, c[0x0][0x44c] ;  /* 0x00011300ff031b82 */ /* 0x000e620000000800 */
[----:B------:R-:W-:Y:S01]  /*a8f0*/  VIADD R0, R0, 0x5f ;  /* 0x0000005f00007836 */ /* 0x000fe20000000000 */
[----:B------:R-:W-:Y:S01]  /*a900*/  MOV R5, R208 ;  /* 0x000000d000057202 */ /* 0x000fe20000000f00 */
[----:B------:R-:W-:Y:S02]  /*a910*/  ULDC UR4, c[0x0][0x9dc] ;  /* 0x0002770000047ab9 */ /* 0x000fe40000000800 */
[----:B------:R-:W-:-:S03]  /*a920*/  IMAD.HI R0, R0, 0x2aaaaaab, RZ ;  /* 0x2aaaaaab00007827 */ /* 0x000fc600078e02ff */
[----:B------:R-:W4:Y:S01]  /*a930*/  @P1 LDC R9, c[0x0][0x450] ;  /* 0x00011400ff091b82 */ /* 0x000f220000000800 */
[----:B-1----:R-:W-:Y:S01]  /*a940*/  @P1 IMAD.HI.U32 R4, R208, R3, RZ ;  /* 0x00000003d0041227 */ /* 0x002fe200078e00ff */
[----:B------:R-:W-:-:S04]  /*a950*/  SHF.R.U32.HI R3, RZ, 0x1f, R0 ;  /* 0x0000001fff037819 */ /* 0x000fc80000011600 */
[----:B------:R-:W-:Y:S02]  /*a960*/  LEA.HI.SX32 R0, R0, R3, 0x1c ;  /* 0x0000000300007211 */ /* 0x000fe400078fe2ff */
[----:B----4-:R-:W-:Y:S02]  /*a970*/  @P1 SHF.R.U32.HI R5, RZ, R9, R4 ;  /* 0x00000009ff051219 */ /* 0x010fe40000011604 */
[----:B------:R-:W-:-:S03]  /*a980*/  VIMNMX R151, R151, R0, PT ;  /* 0x0000000097977248 */ /* 0x000fc60003fe0100 */
        /* <DEDUP_REMOVED lines=13> */
.L_x_5245:
[----:B------:R-:W-:-:S13]  /*aa60*/  ISETP.NE.AND P0, PT, R7, 0x1, PT ;  /* 0x000000010700780c */ /* 0x000fda0003f05270 */
[----:B------:R-:W1:Y:S02]  /*aa70*/  @P0 LDC.64 R4, c[0x0][0x9e8] ;  /* 0x00027a00ff040b82 */ /* 0x000e640000000a00 */
[----:B-1----:R-:W-:-:S05]  /*aa80*/  @P0 IMAD.HI.U32 R4, R3, R4, RZ ;  /* 0x0000000403040227 */ /* 0x002fca00078e00ff */
[----:B------:R-:W-:-:S07]  /*aa90*/  @P0 SHF.R.U32.HI R3, RZ, R5, R4 ;  /* 0x00000005ff030219 */ /* 0x000fce0000011604 */
.L_x_5246:
[----:B------:R-:W-:Y:S05]  /*aaa0*/  BSYNC B0 ;  /* 0x0000000000007941 */ /* 0x000fea0003800000 */
.L_x_5244:
[----:B------:R-:W-:-:S05]  /*aab0*/  IMAD R3, R3, R7, RZ ;  /* 0x0000000703037224 */ /* 0x000fca00078e02ff */
[----:B------:R-:W-:-:S07]  /*aac0*/  VIMNMX R0, R0, R3, !PT ;  /* 0x0000000300007248 */ /* 0x000fce0007fe0100 */
.L_x_5243:
[----:B------:R-:W-:Y:S01]  /*aad0*/  IMAD.HI R0, R0, 0x2aaaaaab, RZ ;  /* 0x2aaaaaab00007827 */ /* 0x000fe200078e02ff */
[----:B------:R-:W-:Y:S02]  /*aae0*/  PLOP3.LUT P0, PT, PT, PT, PT, 0x80, 0x0 ;  /* 0x000000000000781c */ /* 0x000fe40003f0f070 */
[----:B------:R-:W-:Y:S02]  /*aaf0*/  CS2R R4, SRZ ;  /* 0x0000000000047805 */ /* 0x000fe4000001ff00 */
[----:B------:R-:W-:Y:S02]  /*ab00*/  CS2R R118, SRZ ;  /* 0x0000000000767805 */ /* 0x000fe4000001ff00 */
[----:B------:R-:W-:Y:S02]  /*ab10*/  CS2R R116, SRZ ;  /* 0x0000000000747805 */ /* 0x000fe4000001ff00 */
[----:B------:R-:W-:Y:S02]  /*ab20*/  SHF.R.U32.HI R3, RZ, 0x1f, R0 ;  /* 0x0000001fff037819 */ /* 0x000fe40000011600 */
[----:B------:R-:W-:-:S02]  /*ab30*/  CS2R R114, SRZ ;  /* 0x0000000000727805 */ /* 0x000fc4000001ff00 */
[----:B------:R-:W-:Y:S02]  /*ab40*/  CS2R R112, SRZ ;  /* 0x0000000000707805 */ /* 0x000fe4000001ff00 */
[----:B------:R-:W-:Y:S02]  /*ab50*/  CS2R R106, SRZ ;  /* 0x00000000006a7805 */ /* 0x000fe4000001ff00 */
[----:B------:R-:W-:Y:S01]  /*ab60*/  LEA.HI.SX32 R3, R0, R3, 0x1c ;  /* 0x0000000300037211 */ /* 0x000fe200078fe2ff */
[----:B------:R-:W-:Y:S01]  /*ab70*/  IMAD.MOV.U32 R110, RZ, RZ, RZ ;  /* 0x000000ffff6e7224 */ /* 0x000fe200078e00ff */
[----:B------:R-:W-:Y:S02]  /*ab80*/  CS2R R108, SRZ ;  /* 0x00000000006c7805 */ /* 0x000fe4000001ff00 */
[----:B------:R-:W-:Y:S02]  /*ab90*/  CS2R R62, SRZ ;  /* 0x00000000003e7805 */ /* 0x000fe4000001ff00 */
[----:B------:R-:W-:-:S02]  /*aba0*/  VIMNMX R210, RZ, R3, !PT ;  /* 0x00000003ffd27248 */ /* 0x000fc40007fe0100 */
[----:B------:R-:W-:Y:S01]  /*abb0*/  CS2R R104, SRZ ;  /* 0x0000000000687805 */ /* 0x000fe2000001ff00 */
[----:B------:R-:W-:Y:S01]  /*abc0*/  IMAD.MOV.U32 R103, RZ, RZ, RZ ;  /* 0x000000ffff677224 */ /* 0x000fe200078e00ff */
[----:B------:R-:W-:Y:S02]  /*abd0*/  CS2R R98, SRZ ;  /* 0x0000000000627805 */ /* 0x000fe4000001ff00 */
[----:B------:R-:W-:Y:S02]  /*abe0*/  ISETP.GT.AND P1, PT, R151, R210, PT ;  /* 0x000000d29700720c */ /* 0x000fe40003f24270 */
        /* <DEDUP_REMOVED lines=33> */
[----:B---3--:R-:W-:Y:S02]  /*ae00*/  CS2R R36, SRZ ;  /* 0x0000000000247805 */ /* 0x008fe4000001ff00 */
[----:B0-2---:R-:W-:Y:S01]  /*ae10*/  CS2R R32, SRZ ;  /* 0x0000000000207805 */ /* 0x005fe2000001ff00 */
[----:B------:R-:W-:Y:S01]  /*ae20*/  IMAD.MOV.U32 R12, RZ, RZ, RZ ;  /* 0x000000ffff0c7224 */ /* 0x000fe200078e00ff */
[----:B------:R-:W-:-:S02]  /*ae30*/  CS2R R10, SRZ ;  /* 0x00000000000a7805 */ /* 0x000fc4000001ff00 */
[----:B------:R-:W-:Y:S01]  /*ae40*/  CS2R R28, SRZ ;  /* 0x00000000001c7805 */ /* 0x000fe2000001ff00 */
[----:B------:R-:W-:Y:S02]  /*ae50*/  IMAD.MOV.U32 R138, RZ, RZ, RZ ;  /* 0x000000ffff8a7224 */ /* 0x000fe400078e00ff */
        /* <DEDUP_REMOVED lines=32> */
.L_x_5248:
        /* <DEDUP_REMOVED lines=12> */
.L_x_5252:
[----:B-1----:R1:W2:Y:S02]  /*b120*/  SYNCS.PHASECHK.TRANS64.TRYWAIT P0, [R2+URZ+0x30800], R3 ;  /* 0x03080003020075a7 */ /* 0x0022a4000800017f */
[----:B--2---:R-:W-:Y:S05]  /*b130*/  @!P0 NANOSLEEP.SYNCS 0x989680 ;  /* 0x009896800000895d */ /* 0x004fea0003900000 */
[----:B------:R-:W2:Y:S02]  /*b140*/  @!P0 SYNCS.PHASECHK.TRANS64 P0, [R2+URZ+0x30800], R3 ;  /* 0x03080003020085a7 */ /* 0x000ea4000800007f */
[----:B--2---:R-:W-:Y:S05]  /*b150*/  @!P0 BRA `(.L_x_5252) ;  /* 0xfffffffc00f08947 */ /* 0x004fea000383ffff */
.L_x_5251:
[----:B------:R-:W-:Y:S05]  /*b160*/  BSYNC B0 ;  /* 0x0000000000007941 */ /* 0x000fea0003800000 */
.L_x_5250:
[----:B------:R-:W-:Y:S05]  /*b170*/  BRA `(.L_x_5253) ;  /* 0x0000006c00087947 */ /* 0x000fea0003800000 */
.L_x_5249:
[----:B------:R-:W2:Y:S01]  /*b180*/  LDL R0, [R1+0x44] ;  /* 0x0000440001007983 */ /* 0x000ea20000100800 */
[----:B------:R-:W-:Y:S01]  /*b190*/  ULDC.64 UR6, c[0x0][0x408] ;  /* 0x0001020000067ab9 */ /* 0x000fe20000000a00 */
[----:B--2---:R-:W-:Y:S02]  /*b1a0*/  R2UR UR4, R0 ;  /* 0x00000000000472ca */ /* 0x004fe400000e0000 */
[----:B-----5:R-:W-:-:S05]  /*b1b0*/  SHF.R.S32.HI R0, RZ, 0x1f, R146 ;  /* 0x0000001fff007819 */ /* 0x020fca0000011492 */
[----:B------:R-:W-:-:S04]  /*b1c0*/  IMAD R5, R0, UR6, RZ ;  /* 0x0000000600057c24 */ /* 0x000fc8000f8e02ff */
[----:B------:R-:W-:Y:S02]  /*b1d0*/  IMAD R5, R146, UR7, R5 ;  /* 0x0000000792057c24 */ /* 0x000fe4000f8e0205 */
[----:B------:R-:W-:-:S03]  /*b1e0*/  ULOP3.LUT UP0, URZ, UR4, 0x3ff, URZ, 0xc0, !UPT ;  /* 0x000003ff043f7892 */ /* 0x000fc6000f80c03f */
[----:B------:R-:W-:Y:S02]  /*b1f0*/  ULDC.64 UR4, c[0x0][0x3f8] ;  /* 0x0000fe0000047ab9 */ /* 0x000fe40000000a00 */
[----:B------:R-:W-:Y:S01]  /*b200*/  IMAD R3, R0, UR4, RZ ;  /* 0x0000000400037c24 */ /* 0x000fe2000f8e02ff */
[----:B------:R-:W-:Y:S01]  /*b210*/  PLOP3.LUT P0, PT, PT, PT, UP0, 0x80, 0x0 ;  /* 0x000000000000781c */ /* 0x000fe20003f0f008 */
[----:B------:R-:W-:-:S04]  /*b220*/  IMAD.WIDE.U32 R24, R146, UR4, RZ ;  /* 0x0000000492187c25 */ /* 0x000fc8000f8e00ff */
        /* <DEDUP_REMOVED lines=21> */
.L_x_5254:
[----:B------:R-:W-:Y:S01]  /*b380*/  ULDC.U8 UR4, c[0x0][0x410] ;  /* 0x0001040000047ab9 */ /* 0x000fe20000000000 */
[----:B------:R-:W-:Y:S01]  /*b390*/  BSSY B0, `(.L_x_5255) ;  /* 0x0000698000007945 */ /* 0x000fe20003800000 */
[----:B------:R-:W-:Y:S01]  /*b3a0*/  ISETP.NE.AND P0, PT, RZ, UR4, PT ;  /* 0x00000004ff007c0c */ /* 0x000fe2000bf05270 */
[----:B------:R-:W-:-:S12]  /*b3b0*/  IMAD.IADD R21, R194, 0x1, R208 ;  /* 0x00000001c2157824 */ /* 0x000fd800078e02d0 */
[----:B------:R-:W-:Y:S05]  /*b3c0*/  @!P0 BRA `(.L_x_5256) ;  /* 0x0000003400648947 */ /* 0x000fea0003800000 */
[----:B------:R-:W0:Y:S01]  /*b3d0*/  LDC R20, c[0x0][0x448] ;  /* 0x00011200ff147b82 */ /* 0x000e220000000800 */
[----:B------:R-:W-:Y:S01]  /*b3e0*/  IMAD R3, R222, 0x40, R21 ;  /* 0x00000040de037824 */ /* 0x000fe200078e0215 */
[----:B------:R-:W-:Y:S01]  /*b3f0*/  ULDC.64 UR4, c[0x0][0x3f8] ;  /* 0x0000fe0000047ab9 */ /* 0x000fe20000000a00 */
[----:B------:R-:W-:Y:S01]  /*b400*/  MOV R9, R27 ;  /* 0x0000001b00097202 */ /* 0x000fe20000000f00 */
[----:B------:R-:W-:Y:S01]  /*b410*/  ULDC.64 UR6, c[0x0][0x408] ;  /* 0x0001020000067ab9 */ /* 0x000fe20000000a00 */
[----:B------:R-:W-:Y:S02]  /*b420*/  IMAD.MOV.U32 R8, RZ, RZ, R24 ;  /* 0x000000ffff087224 */ /* 0x000fe400078e0018 */
        /* <DEDUP_REMOVED lines=28> */
.L_x_5603:
        /* <DEDUP_REMOVED lines=16> */
[----:B------:R-:W-:Y:S01]  /*b6f0*/  ULDC UR4, c[0x0][0x3f4] ;  /* 0x0000fd0000047ab9 */ /* 0x000fe20000000800 */
[----:B------:R-:W-:Y:S02]  /*b700*/  CS2R R58, SRZ ;  /* 0x00000000003a7805 */ /* 0x000fe4000001ff00 */
[----:B------:R-:W-:Y:S02]  /*b710*/  ISETP.GE.AND P3, PT, R202, UR4, PT ;  /* 0x00000004ca007c0c */ /* 0x000fe4000bf66270 */
[----:B------:R-:W-:Y:S02]  /*b720*/  CS2R R60, SRZ ;  /* 0x00000000003c7805 */ /* 0x000fe4000001ff00 */
[----:B------:R-:W-:Y:S02]  /*b730*/  ISETP.GE.AND P2, PT, R200, UR4, PT ;  /* 0x00000004c8007c0c */ /* 0x000fe4000bf46270 */
[----:B------:R-:W-:Y:S02]  /*b740*/  ISETP.GE.AND P1, PT, R201, UR4, PT ;  /* 0x00000004c9007c0c */ /* 0x000fe4000bf26270 */
[----:B------:R-:W-:-:S02]  /*b750*/  ISETP.GE.AND P0, PT, R199, UR4, PT ;  /* 0x00000004c7007c0c */ /* 0x000fc4000bf06270 */
[----:B------:R-:W-:-:S03]  /*b760*/  ISETP.GE.AND P4, PT, R22, UR4, PT ;  /* 0x0000000416007c0c */ /* 0x000fc6000bf86270 */
[C---:B------:R-:W-:Y:S01]  /*b770*/  @!P3 IMAD.SHL.U32 R27, R202.reuse, 0x2, RZ ;  /* 0x00000002ca1bb824 */ /* 0x040fe200078e00ff */
[----:B------:R-:W-:-:S03]  /*b780*/  @!P3 SHF.L.U64.HI R12, R202, 0x1, R231 ;  /* 0x00000001ca0cb819 */ /* 0x000fc600000102e7 */
[----:B------:R-:W-:Y:S02]  /*b790*/  @!P2 SHF.L.U32 R31, R200, 0x1, RZ ;  /* 0x00000001c81fa819 */ /* 0x000fe400000006ff */
[----:B------:R-:W-:Y:S01]  /*b7a0*/  @!P1 IMAD.SHL.U32 R39, R201, 0x2, RZ ;  /* 0x00000002c9279824 */ /* 0x000fe200078e00ff */
[-C--:B--2---:R-:W-:Y:S01]  /*b7b0*/  @!P3 IADD3 R24, P6, R0, R27.reuse, RZ ;  /* 0x0000001b0018b210 */ /* 0x084fe20007fde0ff */
[----:B------:R-:W-:Y:S01]  /*b7c0*/  @!P0 IMAD.SHL.U32 R65, R199, 0x2, RZ ;  /* 0x00000002c7418824 */ /* 0x000fe200078e00ff */
[----:B----4-:R-:W-:Y:S01]  /*b7d0*/  @!P3 IADD3 R26, P5, R14, R27, RZ ;  /* 0x0000001b0e1ab210 */ /* 0x010fe20007fbe0ff */
[----:B-1----:R-:W-:Y:S01]  /*b7e0*/  @!P4 IMAD.MOV.U32 R11, RZ, RZ, R3 ;  /* 0x000000ffff0bc224 */ /* 0x002fe200078e0003 */
[----:B------:R-:W-:Y:S01]  /*b7f0*/  @!P2 SHF.L.U64.HI R10, R200, 0x1, R230 ;  /* 0x00000001c80aa819 */ /* 0x000fe200000102e6 */
[--C-:B------:R-:W-:Y:S01]  /*b800*/  @!P3 IMAD.X R25, R3, 0x1, R12.reuse, P6 ;  /* 0x000000010319b824 */ /* 0x100fe200030e060c */
[-C--:B------:R-:W-:Y:S01]  /*b810*/  @!P2 IADD3 R28, P6, R0, R31.reuse, RZ ;  /* 0x0000001f001ca210 */ /* 0x080fe20007fde0ff */
[----:B---3--:R-:W-:Y:S01]  /*b820*/  @!P3 IMAD.X R27, R5, 0x1, R12, P5 ;  /* 0x00000001051bb824 */ /* 0x008fe200028e060c */
[----:B------:R-:W-:Y:S01]  /*b830*/  @!P2 IADD3 R30, P5, R14, R31, RZ ;  /* 0x0000001f0e1ea210 */ /* 0x000fe20007fbe0ff */
[----:B------:R-:W-:Y:S01]  /*b840*/  @!P4 IMAD.MOV.U32 R15, RZ, RZ, R5 ;  /* 0x000000ffff0fc224 */ /* 0x000fe200078e0005 */
[----:B------:R-:W-:Y:S01]  /*b850*/  @!P1 SHF.L.U64.HI R12, R201, 0x1, R229 ;  /* 0x00000001c90c9819 */ /* 0x000fe200000102e5 */
[--C-:B------:R-:W-:Y:S01]  /*b860*/  @!P2 IMAD.X R29, R3, 0x1, R10.reuse, P6 ;  /* 0x00000001031da824 */ /* 0x100fe200030e060a */
[----:B------:R-:W-:Y:S01]  /*b870*/  @!P1 IADD3 R36, P6, R0, R39, RZ ;  /* 0x0000002700249210 */ /* 0x000fe20007fde0ff */
[----:B------:R-:W-:Y:S01]  /*b880*/  @!P2 IMAD.X R31, R5, 0x1, R10, P5 ;  /* 0x00000001051fa824 */ /* 0x000fe200028e060a */
[----:B------:R-:W-:Y:S01]  /*b890*/  ISETP.GE.AND P5, PT, R203, UR4, PT ;  /* 0x00000004cb007c0c */ /* 0x000fe2000bfa6270 */
[----:B------:R-:W-:Y:S01]  /*b8a0*/  @!P4 IMAD.MOV.U32 R10, RZ, RZ, R0 ;  /* 0x000000ffff0ac224 */ /* 0x000fe200078e0000 */
[----:B------:R-:W-:-:S02]  /*b8b0*/  @!P1 IADD3.X R37, R3, R12, RZ, P6, !PT ;  /* 0x0000000c03259210 */ /* 0x000fc400037fe4ff */
[----:B------:R-:W-:Y:S01]  /*b8c0*/  @!P1 IADD3 R38, P6, R14, R39, RZ ;  /* 0x000000270e269210 */ /* 0x000fe20007fde0ff */
[----:B------:R-:W-:Y:S01]  /*b8d0*/  @!P4 IMAD.WIDE R10, R22, 0x2, R10 ;  /* 0x00000002160ac825 */ /* 0x000fe200078e020a */
[----:B------:R-:W-:-:S03]  /*b8e0*/  @!P0 SHF.L.U64.HI R32, R199, 0x1, R228 ;  /* 0x00000001c7208819 */ /* 0x000fc600000102e4 */
[----:B------:R-:W-:Y:S01]  /*b8f0*/  @!P1 IMAD.X R39, R5, 0x1, R12, P6 ;  /* 0x0000000105279824 */ /* 0x000fe200030e060c */
[-C--:B------:R-:W-:Y:S01]  /*b900*/  @!P0 IADD3 R44, P6, R0, R65.reuse, RZ ;  /* 0x00000041002c8210 */ /* 0x080fe20007fde0ff */
[----:B------:R-:W-:Y:S01]  /*b910*/  @!P4 IMAD.WIDE R12, R22, 0x2, R14 ;  /* 0x00000002160cc825 */ /* 0x000fe200078e020e */
[----:B------:R1:W5:Y:S02]  /*b920*/  @!P4 LD.E.64 R58, desc[UR60][R10.64] ;  /* 0x0000003c0a3ac980 */ /* 0x000364000c101b00 */
[----:B------:R-:W-:Y:S01]  /*b930*/  @!P0 IADD3.X R45, R3, R32, RZ, P6, !PT ;  /* 0x00000020032d8210 */ /* 0x000fe200037fe4ff */
[C---:B------:R-:W-:Y:S01]  /*b940*/  @!P5 IMAD.SHL.U32 R15, R203.reuse, 0x2, RZ ;  /* 0x00000002cb0fd824 */ /* 0x040fe200078e00ff */
[----:B------:R-:W-:Y:S01]  /*b950*/  @!P0 IADD3 R64, P6, R14, R65, RZ ;  /* 0x000000410e408210 */ /* 0x000fe20007fde0ff */
[----:B------:R1:W5:Y:S01]  /*b960*/  @!P4 LD.E.64 R60, desc[UR60][R12.64] ;  /* 0x0000003c0c3cc980 */ /* 0x000362000c101b00 */
[----:B------:R-:W-:Y:S02]  /*b970*/  @!P5 SHF.L.U64.HI R20, R203, 0x1, R227 ;  /* 0x00000001cb14d819 */ /* 0x000fe400000102e3 */
[----:B------:R-:W-:-:S02]  /*b980*/  CS2R R56, SRZ ;  /* 0x0000000000387805 */ /* 0x000fc4000001ff00 */
[-C--:B------:R-:W-:Y:S01]  /*b990*/  @!P5 IADD3 R66, P4, R0, R15.reuse, RZ ;  /* 0x0000000f0042d210 */ /* 0x080fe20007f9e0ff */
[----:B------:R-:W-:Y:S01]  /*b9a0*/  @!P0 IMAD.X R65, R5, 0x1, R32, P6 ;  /* 0x0000000105418824 */ /* 0x000fe200030e0620 */
[----:B------:R-:W-:Y:S02]  /*b9b0*/  @!P5 IADD3 R14, P6, R14, R15, RZ ;  /* 0x0000000f0e0ed210 */ /* 0x000fe40007fde0ff */
        /* <DEDUP_REMOVED lines=9> */
[--C-:B------:R-:W-:Y:S01]  /*ba50*/  @!P5 IMAD.X R67, R3, 0x1, R20.reuse, P4 ;  /* 0x000000010343d824 */ /* 0x100fe200020e0614 */
[----:B------:R1:W5:Y:S01]  /*ba60*/  @!P3 LD.E.64 R56, desc[UR60][R24.64] ;  /* 0x0000003c1838b980 */ /* 0x000362000c101b00 */
[----:B------:R-:W-:-:S03]  /*ba70*/  @!P5 IMAD.X R15, R5, 0x1, R20, P6 ;  /* 0x00000001050fd824 */ /* 0x000fc600030e0614 */
[----:B------:R1:W5:Y:S04]  /*ba80*/  @!P3 LD.E.64 R54, desc[UR60][R26.64] ;  /* 0x0000003c1a36b980 */ /* 0x000368000c101b00 */
        /* <DEDUP_REMOVED lines=8> */
.L_x_5259:
[----:B------:R-:W-:Y:S05]  /*bb10*/  BSYNC B1 ;  /* 0x0000000000017941 */ /* 0x000fea0003800000 */
.L_x_5258:
[----:B--2--5:R-:W-:Y:S01]  /*bb20*/  IMAD.MOV.U32 R0, RZ, RZ, R34 ;  /* 0x000000ffff007224 */ /* 0x024fe200078e0022 */
[----:B-1----:R-:W-:Y:S01]  /*bb30*/  MOV R3, R35 ;  /* 0x0000002300037202 */ /* 0x002fe20000000f00 */
[----:B---3--:R-:W-:Y:S01]  /*bb40*/  IMAD.MOV.U32 R5, RZ, RZ, R42 ;  /* 0x000000ffff057224 */ /* 0x008fe200078e002a */
[----:B------:R-:W-:Y:S01]  /*bb50*/  UMOV UR4, 0xffffffff ;  /* 0xffffffff00047882 */ /* 0x000fe20000000000 */
[----:B------:R-:W-:Y:S01]  /*bb60*/  IMAD.MOV.U32 R9, RZ, RZ, R43 ;  /* 0x000000ffff097224 */ /* 0x000fe200078e002b */
[----:B------:R-:W-:Y:S01]  /*bb70*/  PRMT R78, R3, 0x5410, R0 ;  /* 0x00005410034e7816 */ /* 0x000fe20000000000 */
[----:B------:R-:W-:Y:S01]  /*bb80*/  IMAD.MOV.U32 R0, RZ, RZ, R46 ;  /* 0x000000ffff007224 */ /* 0x000fe200078e002e */
[----:B------:R-:W-:Y:S01]  /*bb90*/  CS2R R30, SRZ ;  /* 0x00000000001e7805 */ /* 0x000fe2000001ff00 */
        /* <DEDUP_REMOVED lines=30> */
[----:B------:R-:W-:-:S04]  /*bd80*/  PRMT R80, R0, 0x5410, R3 ;  /* 0x0000541000507816 */ /* 0x000fc80000000003 */
[----:B------:R-:W-:Y:S01]  /*bd90*/  PRMT R69, R9, 0x5410, R5 ;  /* 0x0000541009457816 */ /* 0x000fe20000000005 */
[----:B------:R-:W-:Y:S06]  /*bda0*/  BRA.DIV UR4, `(.L_x_5260) ;  /* 0x000001fa048c7947 */ /* 0x000fec000b800000 */
[----:B------:R1:W2:Y:S04]  /*bdb0*/  SHFL.IDX PT, R3, R7, 0x1, 0x1c1f ;  /* 0x003c1f0007037f89 */ /* 0x0002a800000e0000 */
[----:B------:R1:W3:Y:S04]  /*bdc0*/  SHFL.IDX PT, R0, R6, 0x1, 0x1c1f ;  /* 0x003c1f0006007f89 */ /* 0x0002e800000e0000 */
[----:B------:R1:W1:Y:S04]  /*bdd0*/  SHFL.IDX PT, R5, R8, 0x1, 0x1c1f ;  /* 0x003c1f0008057f89 */ /* 0x00026800000e0000 */
[----:B0-----:R-:W0:Y:S02]  /*bde0*/  SHFL.IDX PT, R4, R4, 0x1, 0x1c1f ;  /* 0x003c1f0004047f89 */ /* 0x001e2400000e0000 */
.L_x_5609:
[----:B-1----:R-:W-:Y:S01]  /*bdf0*/  VIADD R6, R21, 0x40 ;  /* 0x0000004015067836 */ /* 0x002fe20000000000 */
[----:B------:R-:W-:Y:S01]  /*be00*/  LOP3.LUT R7, R205, 0x18, R18, 0xf8, !PT ;  /* 0x00000018cd077812 */ /* 0x000fe200078ef812 */
[----:B------:R-:W-:Y:S01]  /*be10*/  BSSY B1, `(.L_x_5261) ;  /* 0x0000053000017945 */ /* 0x000fe20003800000 */
[----:B------:R-:W-:Y:S02]  /*be20*/  LOP3.LUT P0, RZ, R214, 0x4, RZ, 0xc0, !PT ;  /* 0x00000004d6ff7812 */ /* 0x000fe4000780c0ff */
[----:B------:R-:W-:Y:S02]  /*be30*/  CS2R R36, SRZ ;  /* 0x0000000000247805 */ /* 0x000fe4000001ff00 */
[----:B------:R-:W-:Y:S02]  /*be40*/  ISETP.GE.AND P1, PT, R6, R63, PT ;  /* 0x0000003f0600720c */ /* 0x000fe40003f26270 */
[----:B------:R-:W-:Y:S02]  /*be50*/  CS2R R26, SRZ ;  /* 0x00000000001a7805 */ /* 0x000fe4000001ff00 */
[----:B------:R-:W-:-:S02]  /*be60*/  LOP3.LUT R6, R7, R206, RZ, 0x3c, !PT ;  /* 0x000000ce07067212 */ /* 0x000fc400078e3cff */
[----:B------:R-:W-:Y:S02]  /*be70*/  CS2R R20, SRZ ;  /* 0x0000000000147805 */ /* 0x000fe4000001ff00 */
[----:B------:R-:W-:Y:S02]  /*be80*/  CS2R R12, SRZ ;  /* 0x00000000000c7805 */ /* 0x000fe4000001ff00 */
[----:B------:R-:W-:Y:S02]  /*be90*/  CS2R R8, SRZ ;  /* 0x0000000000087805 */ /* 0x000fe4000001ff00 */
[----:B------:R-:W-:Y:S02]  /*bea0*/  IADD3 R7, R207, R6, RZ ;  /* 0x00000006cf077210 */ /* 0x000fe40007ffe0ff */
[----:B------:R-:W-:Y:S02]  /*beb0*/  CS2R R44, SRZ ;  /* 0x00000000002c7805 */ /* 0x000fe4000001ff00 */
[----:B------:R-:W-:-:S02]  /*bec0*/  CS2R R38, SRZ ;  /* 0x0000000000267805 */ /* 0x000fc4000001ff00 */
[----:B------:R-:W-:Y:S02]  /*bed0*/  CS2R R28, SRZ ;  /* 0x00000000001c7805 */ /* 0x000fe4000001ff00 */
[----:B------:R-:W-:Y:S02]  /*bee0*/  CS2R R24, SRZ ;  /* 0x0000000000187805 */ /* 0x000fe4000001ff00 */
[----:B----4-:R-:W-:Y:S01]  /*bef0*/  CS2R R14, SRZ ;  /* 0x00000000000e7805 */ /* 0x010fe2000001ff00 */
[----:B------:R-:W-:Y:S01]  /*bf00*/  IMAD R62, R7, 0x2, R2 ;  /* 0x00000002073e7824 */ /* 0x000fe200078e0202 */
        /* <DEDUP_REMOVED lines=8> */
[----:B------:R-:W-:-:S05]  /*bf90*/  ISETP.GE.AND P1, PT, R199, UR4, PT ;  /* 0x00000004c7007c0c */ /* 0x000fca000bf26270 */
[C---:B------:R-:W-:Y:S01]  /*bfa0*/  @!P4 IMAD.SHL.U32 R9, R202.reuse, 0x2, RZ ;  /* 0x00000002ca09c824 */ /* 0x040fe200078e00ff */
[----:B------:R-:W-:-:S03]  /*bfb0*/  @!P4 SHF.L.U64.HI R6, R202, 0x1, R231 ;  /* 0x00000001ca06c819 */ /* 0x000fc600000102e7 */
[C---:B------:R-:W-:Y:S01]  /*bfc0*/  @!P3 IMAD.SHL.U32 R73, R200.reuse, 0x2, RZ ;  /* 0x00000002c849b824 */ /* 0x040fe200078e00ff */
[----:B------:R-:W-:Y:S01]  /*bfd0*/  @!P3 SHF.L.U64.HI R12, R200, 0x1, R230 ;  /* 0x00000001c80cb819 */ /* 0x000fe200000102e6 */
[----:B------:R-:W-:Y:S01]  /*bfe0*/  @!P2 IMAD.SHL.U32 R67, R201, 0x2, RZ ;  /* 0x00000002c943a824 */ /* 0x000fe200078e00ff */
[-C--:B---3--:R-:W-:Y:S01]  /*bff0*/  @!P4 IADD3 R10, P5, R0, R9.reuse, RZ ;  /* 0x00000009000ac210 */ /* 0x088fe20007fbe0ff */
[----:B------:R-:W-:Y:S01]  /*c000*/  @!P1 IMAD.SHL.U32 R7, R199, 0x2, RZ ;  /* 0x00000002c7079824 */ /* 0x000fe200078e00ff */
[----:B0-----:R-:W-:Y:S02]  /*c010*/  @!P4 IADD3 R8, P6, R4, R9, RZ ;  /* 0x000000090408c210 */ /* 0x001fe40007fde0ff */
[----:B------:R-:W-:Y:S01]  /*c020*/  @!P2 SHF.L.U64.HI R14, R201, 0x1, R229 ;  /* 0x00000001c90ea819 */ /* 0x000fe200000102e5 */
[----:B--2---:R-:W-:Y:S01]  /*c030*/  @!P4 IMAD.X R11, R3, 0x1, R6, P5 ;  /* 0x00000001030bc824 */ /* 0x004fe200028e0606 */
[----:B------:R-:W-:Y:S02]  /*c040*/  @!P3 IADD3 R76, P5, R0, R73, RZ ;  /* 0x00000049004cb210 */ /* 0x000fe40007fbe0ff */
[----:B------:R-:W-:-:S02]  /*c050*/  @!P4 IADD3.X R9, R5, R6, RZ, P6, !PT ;  /* 0x000000060509c210 */ /* 0x000fc400037fe4ff */
[----:B------:R-:W-:Y:S01]  /*c060*/  @!P3 IADD3 R72, P6, R4, R73, RZ ;  /* 0x000000490448b210 */ /* 0x000fe20007fde0ff */
[----:B------:R-:W-:Y:S01]  /*c070*/  @!P3 IMAD.X R77, R3, 0x1, R12, P5 ;  /* 0x00000001034db824 */ /* 0x000fe200028e060c */
[-C--:B------:R-:W-:Y:S02]  /*c080*/  @!P2 IADD3 R70, P5, R0, R67.reuse, RZ ;  /* 0x000000430046a210 */ /* 0x080fe40007fbe0ff */
[----:B------:R-:W-:Y:S01]  /*c090*/  @!P1 SHF.L.U64.HI R20, R199, 0x1, R228 ;  /* 0x00000001c7149819 */ /* 0x000fe200000102e4 */
[----:B------:R-:W-:Y:S01]  /*c0a0*/  @!P3 IMAD.X R73, R5, 0x1, R12, P6 ;  /* 0x000000010549b824 */ /* 0x000fe200030e060c */
[----:B------:R-:W-:Y:S01]  /*c0b0*/  @!P2 IADD3 R66, P6, R4, R67, RZ ;  /* 0x000000430442a210 */ /* 0x000fe20007fde0ff */
[----:B------:R-:W-:Y:S01]  /*c0c0*/  @!P2 IMAD.X R71, R3, 0x1, R14, P5 ;  /* 0x000000010347a824 */ /* 0x000fe200028e060e */
[----:B------:R-:W-:-:S03]  /*c0d0*/  @!P1 IADD3 R64, P5, R0, R7, RZ ;  /* 0x0000000700409210 */ /* 0x000fc60007fbe0ff */
[----:B------:R-:W-:Y:S01]  /*c0e0*/  @!P2 IMAD.X R67, R5, 0x1, R14, P6 ;  /* 0x000000010543a824 */ /* 0x000fe200030e060e */
[----:B------:R-:W-:Y:S02]  /*c0f0*/  @!P1 IADD3.X R65, R3, R20, RZ, P5, !PT ;  /* 0x0000001403419210 */ /* 0x000fe40002ffe4ff */
[----:B------:R-:W-:Y:S02]  /*c100*/  @!P1 IADD3 R6, P5, R4, R7, RZ ;  /* 0x0000000704069210 */ /* 0x000fe40007fbe0ff */
[----:B------:R-:W-:-:S03]  /*c110*/  ISETP.GE.AND P6, PT, R22, UR4, PT ;  /* 0x0000000416007c0c */ /* 0x000fc6000bfc6270 */
[----:B------:R-:W-:Y:S01]  /*c120*/  @!P1 IMAD.X R7, R5, 0x1, R20, P5 ;  /* 0x0000000105079824 */ /* 0x000fe200028e0614 */
[----:B------:R-:W-:-:S09]  /*c130*/  ISETP.GE.AND P5, PT, R203, UR4, PT ;  /* 0x00000004cb007c0c */ /* 0x000fd2000bfa6270 */
[----:B------:R-:W-:Y:S02]  /*c140*/  @!P6 IMAD.MOV.U32 R12, RZ, RZ, R0 ;  /* 0x000000ffff0ce224 */ /* 0x000fe400078e0000 */
[----:B------:R-:W-:Y:S02]  /*c150*/  @!P6 IMAD.MOV.U32 R13, RZ, RZ, R3 ;  /* 0x000000ffff0de224 */ /* 0x000fe400078e0003 */
[----:B------:R-:W-:-:S04]  /*c160*/  @!P6 IMAD.WIDE R14, R22, 0x2, R4 ;  /* 0x00000002160ee825 */ /* 0x000fc800078e0204 */
[----:B------:R-:W-:Y:S01]  /*c170*/  @!P6 IMAD.WIDE R12, R22, 0x2, R12 ;  /* 0x00000002160ce825 */ /* 0x000fe200078e020c */
[----:B------:R0:W5:Y:S03]  /*c180*/  @!P6 LD.E.64 R30, desc[UR60][R14.64] ;  /* 0x0000003c0e1ee980 */ /* 0x000166000c101b00 */
[C---:B------:R-:W-:Y:S01]  /*c190*/  @!P5 IMAD.SHL.U32 R21, R203.reuse, 0x2, RZ ;  /* 0x00000002cb15d824 */ /* 0x040fe200078e00ff */
[----:B------:R1:W5:Y:S01]  /*c1a0*/  @!P6 LD.E.64 R44, desc[UR60][R12.64] ;  /* 0x0000003c0c2ce980 */ /* 0x000362000c101b00 */
[----:B------:R-:W-:-:S03]  /*c1b0*/  @!P5 SHF.L.U64.HI R20, R203, 0x1, R227 ;  /* 0x00000001cb14d819 */ /* 0x000fc600000102e3 */
[-C--:B------:R-:W-:Y:S02]  /*c1c0*/  @!P5 IADD3 R74, P6, R0, R21.reuse, RZ ;  /* 0x00000015004ad210 */ /* 0x080fe40007fde0ff */
[----:B------:R-:W-:Y:S02]  /*c1d0*/  CS2R R38, SRZ ;  /* 0x0000000000267805 */ /* 0x000fe4000001ff00 */
[----:B------:R-:W-:Y:S01]  /*c1e0*/  CS2R R36, SRZ ;  /* 0x0000000000247805 */ /* 0x000fe2000001ff00 */
[----:B------:R-:W-:Y:S01]  /*c1f0*/  @!P5 IMAD.X R75, R3, 0x1, R20, P6 ;  /* 0x00000001034bd824 */ /* 0x000fe200030e0614 */
[----:B------:R-:W-:Y:S02]  /*c200*/  @!P5 IADD3 R4, P6, R4, R21, RZ ;  /* 0x000000150404d210 */ /* 0x000fe40007fde0ff */
[----:B------:R2:W5:Y:S01]  /*c210*/  @!P4 LD.E.64 R38, desc[UR60][R10.64] ;  /* 0x0000003c0a26c980 */ /* 0x000562000c101b00 */
[----:B------:R-:W-:Y:S02]  /*c220*/  CS2R R28, SRZ ;  /* 0x00000000001c7805 */ /* 0x000fe4000001ff00 */
[----:B------:R-:W-:-:S02]  /*c230*/  CS2R R26, SRZ ;  /* 0x00000000001a7805 */ /* 0x000fc4000001ff00 */
[----:B------:R-:W-:Y:S01]  /*c240*/  @!P5 IADD3.X R5, R5, R20, RZ, P6, !PT ;  /* 0x000000140505d210 */ /* 0x000fe200037fe4ff */
[----:B------:R3:W5:Y:S01]  /*c250*/  @!P4 LD.E.64 R36, desc[UR60][R8.64] ;  /* 0x0000003c0824c980 */ /* 0x000762000c101b00 */
[----:B------:R-:W-:Y:S02]  /*c260*/  CS2R R24, SRZ ;  /* 0x0000000000187805 */ /* 0x000fe4000001ff00 */
[----:B------:R-:W-:Y:S02]  /*c270*/  CS2R R20, SRZ ;  /* 0x0000000000147805 */ /* 0x000fe4000001ff00 */
[----:B0-----:R-:W-:Y:S02]  /*c280*/  CS2R R14, SRZ ;  /* 0x00000000000e7805 */ /* 0x001fe4000001ff00 */
[----:B-1----:R-:W-:Y:S01]  /*c290*/  CS2R R12, SRZ ;  /* 0x00000000000c7805 */ /* 0x002fe2000001ff00 */
[----:B------:R1:W5:Y:S01]  /*c2a0*/  @!P3 LD.E.64 R28, desc[UR60][R76.64] ;  /* 0x0000003c4c1cb980 */ /* 0x000362000c101b00 */
[----:B--2---:R-:W-:-:S03]  /*c2b0*/  CS2R R10, SRZ ;  /* 0x00000000000a7805 */ /* 0x004fc6000001ff00 */
[----:B------:R1:W5:Y:S01]  /*c2c0*/  @!P3 LD.E.64 R26, desc[UR60][R72.64] ;  /* 0x0000003c481ab980 */ /* 0x000362000c101b00 */
[----:B---3--:R-:W-:-:S03]  /*c2d0*/  CS2R R8, SRZ ;  /* 0x0000000000087805 */ /* 0x008fc6000001ff00 */
[----:B------:R1:W5:Y:S04]  /*c2e0*/  @!P2 LD.E.64 R24, desc[UR60][R70.64] ;  /* 0x0000003c4618a980 */ /* 0x000368000c101b00 */
[----:B------:R1:W5:Y:S04]  /*c2f0*/  @!P2 LD.E.64 R20, desc[UR60][R66.64] ;  /* 0x0000003c4214a980 */ /* 0x000368000c101b00 */
[----:B------:R1:W5:Y:S04]  /*c300*/  @!P1 LD.E.64 R14, desc[UR60][R64.64] ;  /* 0x0000003c400e9980 */ /* 0x000368000c101b00 */
[----:B------:R1:W5:Y:S04]  /*c310*/  @!P1 LD.E.64 R12, desc[UR60][R6.64] ;  /* 0x0000003c060c9980 */ /* 0x000368000c101b00 */
[----:B------:R1:W5:Y:S04]  /*c320*/  @!P5 LD.E.64 R10, desc[UR60][R74.64] ;  /* 0x0000003c4a0ad980 */ /* 0x000368000c101b00 */
[----:B------:R1:W5:Y:S02]  /*c330*/  @!P5 LD.E.64 R8, desc[UR60][R4.64] ;  /* 0x0000003c0408d980 */ /* 0x000364000c101b00 */
.L_x_5262:
[----:B------:R-:W-:Y:S05]  /*c340*/  BSYNC B1 ;  /* 0x0000000000017941 */ /* 0x000fea0003800000 */
.L_x_5261:
[----:B--2---:R-:W-:Y:S01]  /*c350*/  LEA.HI R3, R220, R220, RZ, 0x1 ;  /* 0x000000dcdc037211 */ /* 0x004fe200078f08ff */
[C---:B-1----:R-:W-:Y:S01]  /*c360*/  VIADD R5, R62.reuse, 0x12400 ;  /* 0x000124003e057836 */ /* 0x042fe20000000000 */
[----:B------:R-:W-:Y:S01]  /*c370*/  VIADDMNMX R70, R63, -R208, 0x80, PT ;  /* 0x000000803f467446 */ /* 0x000fe200038009d0 */
[----:B---3--:R-:W-:Y:S01]  /*c380*/  VIADD R0, R62, 0x12440 ;  /* 0x000124403e007836 */ /* 0x008fe20000000000 */
[----:B------:R-:W-:Y:S01]  /*c390*/  LOP3.LUT R3, R3, 0xfffffffe, RZ, 0xc0, !PT ;  /* 0xfffffffe03037812 */ /* 0x000fe200078ec0ff */
[----:B------:R-:W-:Y:S01]  /*c3a0*/  @P0 VIADD R0, R5, 0xffffffc0 ;  /* 0xffffffc005000836 */ /* 0x000fe20000000000 */
[----:B-----5:R-:W-:Y:S01]  /*c3b0*/  MOV R5, R36 ;  /* 0x0000002400057202 */ /* 0x020fe20000000f00 */
[----:B------:R-:W-:Y:S01]  /*c3c0*/  IMAD.MOV.U32 R6, RZ, RZ, R37 ;  /* 0x000000ffff067224 */ /* 0x000fe200078e0025 */
[----:B------:R-:W-:Y:S01]  /*c3d0*/  BSSY B1, `(.L_x_5263) ;  /* 0x000002b000017945 */ /* 0x000fe20003800000 */
[----:B------:R-:W-:Y:S01]  /*c3e0*/  IMAD.IADD R3, R220, 0x1, -R3 ;  /* 0x00000001dc037824 */ /* 0x000fe200078e0a03 */
[----:B------:R-:W-:Y:S01]  /*c3f0*/  ISETP.GE.AND P1, PT, R194, R70, PT ;  /* 0x00000046c200720c */ /* 0x000fe20003f26270 */
[----:B0-----:R-:W-:Y:S01]  /*c400*/  IMAD.MOV.U32 R4, RZ, RZ, R30 ;  /* 0x000000ffff047224 */ /* 0x001fe200078e001e */
[----:B------:R-:W-:Y:S01]  /*c410*/  PRMT R73, R5, 0x5410, R6 ;  /* 0x0000541005497816 */ /* 0x000fe20000000006 */
[----:B------:R-:W-:Y:S01]  /*c420*/  IMAD.MOV.U32 R6, RZ, RZ, R27 ;  /* 0x000000ffff067224 */ /* 0x000fe200078e001b */
[----:B------:R-:W-:Y:S01]  /*c430*/  SHF.L.U32 R5, R3, 0x1f, RZ ;  /* 0x0000001f03057819 */ /* 0x000fe200000006ff */
[----:B------:R-:W-:Y:S01]  /*c440*/  IMAD.MOV.U32 R7, RZ, RZ, R20 ;  /* 0x000000ffff077224 */ /* 0x000fe200078e0014 */
[----:B------:R-:W-:Y:S01]  /*c450*/  PRMT R75, R4, 0x7610, R75 ;  /* 0x00007610044b7816 */ /* 0x000fe2000000004b */
[----:B------:R-:W-:Y:S01]  /*c460*/  IMAD.MOV.U32 R4, RZ, RZ, R31 ;  /* 0x000000ffff047224 */ /* 0x000fe200078e001f */
[----:B------:R-:W0:Y:S01]  /*c470*/  SYNCS.PHASECHK.TRANS64.TRYWAIT P0, [R2+URZ+0x30800], R5 ;  /* 0x03080005020075a7 */ /* 0x000e22000800017f */
        /* <DEDUP_REMOVED lines=9> */
[----:B------:R-:W-:Y:S01]  /*c510*/  PRMT R71, R4, 0x5410, R6 ;  /* 0x0000541004477816 */ /* 0x000fe20000000006 */
[----:B------:R-:W-:Y:S01]  /*c520*/  IMAD.MOV.U32 R4, RZ, RZ, R12 ;  /* 0x000000ffff047224 */ /* 0x000fe200078e000c */
[----:B------:R-:W-:Y:S01]  /*c530*/  MOV R7, R45 ;  /* 0x0000002d00077202 */ /* 0x000fe20000000f00 */
[----:B------:R-:W-:Y:S01]  /*c540*/  IMAD.MOV.U32 R6, RZ, RZ, R13 ;  /* 0x000000ffff067224 */ /* 0x000fe200078e000d */
[----:B------:R-:W-:-:S04]  /*c550*/  PRMT R74, R65, 0x7610, R74 ;  /* 0x00007610414a7816 */ /* 0x000fc8000000004a */
[----:B------:R-:W-:Y:S01]  /*c560*/  PRMT R64, R4, 0x5410, R6 ;  /* 0x0000541004407816 */ /* 0x000fe20000000006 */
[----:B------:R-:W-:Y:S02]  /*c570*/  IMAD.MOV.U32 R4, RZ, RZ, R9 ;  /* 0x000000ffff047224 */ /* 0x000fe400078e0009 */
[----:B------:R-:W-:-:S03]  /*c580*/  IMAD.MOV.U32 R6, RZ, RZ, R44 ;  /* 0x000000ffff067224 */ /* 0x000fc600078e002c */
[----:B------:R-:W-:Y:S01]  /*c590*/  PRMT R3, R3, 0x5410, R4 ;  /* 0x0000541003037816 */ /* 0x000fe20000000004 */
[----:B------:R-:W-:Y:S01]  /*c5a0*/  IMAD.MOV.U32 R4, RZ, RZ, R39 ;  /* 0x000000ffff047224 */ /* 0x000fe200078e0027 */
[----:B------:R-:W-:Y:S01]  /*c5b0*/  PRMT R76, R6, 0x5410, R7 ;  /* 0x00005410064c7816 */ /* 0x000fe20000000007 */
[----:B------:R-:W-:Y:S02]  /*c5c0*/  IMAD.MOV.U32 R6, RZ, RZ, R28 ;  /* 0x000000ffff067224 */ /* 0x000fe400078e001c */
[----:B------:R-:W-:Y:S01]  /*c5d0*/  IMAD.MOV.U32 R7, RZ, RZ, R29 ;  /* 0x000000ffff077224 */ /* 0x000fe200078e001d */
[----:B------:R-:W-:Y:S01]  /*c5e0*/  PRMT R74, R74, 0x5410, R4 ;  /* 0x000054104a4a7816 */ /* 0x000fe20000000004 */
[----:B------:R-:W-:-:S03]  /*c5f0*/  IMAD.MOV.U32 R4, RZ, RZ, R24 ;  /* 0x000000ffff047224 */ /* 0x000fc600078e0018 */
[----:B------:R-:W-:Y:S01]  /*c600*/  PRMT R72, R6, 0x5410, R7 ;  /* 0x0000541006487816 */ /* 0x000fe20000000007 */
[----:B------:R-:W-:Y:S01]  /*c610*/  IMAD.MOV.U32 R7, RZ, RZ, R14 ;  /* 0x000000ffff077224 */ /* 0x000fe200078e000e */
[----:B------:R-:W-:-:S04]  /*c620*/  MOV R6, R25 ;  /* 0x0000001900067202 */ /* 0x000fc80000000f00 */
[----:B------:R-:W-:Y:S01]  /*c630*/  PRMT R67, R4, 0x5410, R6 ;  /* 0x0000541004437816 */ /* 0x000fe20000000006 */
[----:B------:R-:W-:Y:S01]  /*c640*/  IMAD.MOV.U32 R4, RZ, RZ, R10 ;  /* 0x000000ffff047224 */ /* 0x000fe200078e000a */
[----:B------:R-:W-:Y:S01]  /*c650*/  PRMT R65, R7, 0x5410, R63 ;  /* 0x0000541007417816 */ /* 0x000fe2000000003f */
[----:B------:R-:W-:Y:S01]  /*c660*/  IMAD.MOV.U32 R6, RZ, RZ, R11 ;  /* 0x000000ffff067224 */ /* 0x000fe200078e000b */
[----:B0-----:R-:W-:Y:S06]  /*c670*/  @!P0 BRA `(.L_x_5264) ;  /* 0x000001f000cc8947 */ /* 0x001fec0003800000 */
.L_x_5610:
[----:B------:R-:W-:Y:S05]  /*c680*/  BSYNC B1 ;  /* 0x0000000000017941 */ /* 0x000fea0003800000 */
.L_x_5263:
        /* <DEDUP_REMOVED lines=13> */
[----:B------:R-:W-:Y:S01]  /*c760*/  SHF.R.U64 R94, R58, 0x10, R59 ;  /* 0x000000103a5e7819 */ /* 0x000fe2000000123b */
[--C-:B------:R-:W-:Y:S01]  /*c770*/  HADD2.F32 R77, -RZ, R88.reuse.H1_H1 ;  /* 0x30000058ff4d7230 */ /* 0x100fe20000004100 */
[----:B------:R-:W-:Y:S01]  /*c780*/  SHF.R.U32.HI R90, RZ, 0x10, R61 ;  /* 0x00000010ff5a7819 */ /* 0x000fe2000001163d */
[----:B------:R-:W-:Y:S01]  /*c790*/  HADD2.F32 R89, -RZ, R88.H0_H0 ;  /* 0x20000058ff597230 */ /* 0x000fe20000004100 */
[----:B------:R-:W-:Y:S02]  /*c7a0*/  SHF.R.U32.HI R58, RZ, 0x10, R59 ;  /* 0x00000010ff3a7819 */ /* 0x000fe4000001163b */
[----:B------:R-:W-:Y:S01]  /*c7b0*/  SHF.R.U64 R93, R60, 0x10, R61 ;  /* 0x000000103c5d7819 */ /* 0x000fe2000000123d */
[----:B------:R-:W-:Y:S02]  /*c7c0*/  HADD2.F32 R90, -RZ, R90.H0_H0 ;  /* 0x2000005aff5a7230 */ /* 0x000fe40000004100 */
[----:B------:R-:W-:-:S02]  /*c7d0*/  HADD2.F32 R88, -RZ, R58.H0_H0 ;  /* 0x2000003aff587230 */ /* 0x000fc40000004100 */
[--C-:B0-----:R-:W-:Y:S02]  /*c7e0*/  HADD2.F32 R61, -RZ, R7.reuse.H1_H1 ;  /* 0x30000007ff3d7230 */ /* 0x101fe40000004100 */
[----:B------:R-:W-:Y:S02]  /*c7f0*/  HADD2.F32 R60, -RZ, R7.H0_H0 ;  /* 0x20000007ff3c7230 */ /* 0x000fe40000004100 */
[--C-:B------:R-:W-:Y:S02]  /*c800*/  HADD2.F32 R7, -RZ, R4.reuse.H0_H0 ;  /* 0x20000004ff077230 */ /* 0x100fe40000004100 */
[C---:B------:R-:W-:Y:S01]  /*c810*/  FMUL.FTZ R91, R61.reuse, R90 ;  /* 0x0000005a3d5b7220 */ /* 0x040fe20000410000 */
[----:B------:R-:W-:Y:S01]  /*c820*/  FMUL.FTZ R61, R61, R88 ;  /* 0x000000583d3d7220 */ /* 0x000fe20000410000 */
[----:B------:R-:W-:Y:S02]  /*c830*/  HADD2.F32 R4, -RZ, R4.H1_H1 ;  /* 0x30000004ff047230 */ /* 0x000fe40000004100 */
[----:B------:R-:W-:-:S02]  /*c840*/  HADD2.F32 R58, -RZ, R6.H0_H0 ;  /* 0x20000006ff3a7230 */ /* 0x000fc40000004100 */
[C---:B------:R-:W-:Y:S01]  /*c850*/  FFMA.FTZ R90, R60.reuse, R90, R61 ;  /* 0x0000005a3c5a7223 */ /* 0x040fe2000001003d */
[----:B------:R-:W-:Y:S02]  /*c860*/  HADD2.F32 R59, -RZ, R6.H1_H1 ;  /* 0x30000006ff3b7230 */ /* 0x000fe40000004100 */
[----:B------:R-:W-:Y:S01]  /*c870*/  FFMA.FTZ R91, R60, R88, -R91 ;  /* 0x000000583c5b7223 */ /* 0x000fe2000001085b */
[----:B------:R-:W-:Y:S02]  /*c880*/  HADD2.F32 R61, -RZ, R87.H1_H1 ;  /* 0x30000057ff3d7230 */ /* 0x000fe40000004100 */
[C---:B------:R-:W-:Y:S01]  /*c890*/  FMUL.FTZ R92, R4.reuse, R89 ;  /* 0x00000059045c7220 */ /* 0x040fe20000410000 */
[----:B------:R-:W-:Y:S02]  /*c8a0*/  HADD2.F32 R6, -RZ, R5.H0_H0 ;  /* 0x20000005ff067230 */ /* 0x000fe40000004100 */
[----:B------:R-:W-:Y:S01]  /*c8b0*/  FMUL.FTZ R88, R4, R77 ;  /* 0x0000004d04587220 */ /* 0x000fe20000410000 */
[----:B------:R-:W-:-:S02]  /*c8c0*/  HADD2.F32 R87, -RZ, R87.H0_H0 ;  /* 0x20000057ff577230 */ /* 0x000fc40000004100 */
[C---:B------:R-:W-:Y:S01]  /*c8d0*/  FFMA.FTZ R92, R7.reuse, R77, -R92 ;  /* 0x0000004d075c7223 */ /* 0x040fe2000001085c */
[----:B------:R-:W-:Y:S02]  /*c8e0*/  HADD2.F32 R5, -RZ, R5.H1_H1 ;  /* 0x30000005ff057230 */ /* 0x000fe40000004100 */
        /* <DEDUP_REMOVED lines=15> */
[----:B------:R1:W-:Y:S02]  /*c9e0*/  STS.128 [R62+0x12400], R4 ;  /* 0x012400043e007388 */ /* 0x0003e40000000c00 */
.L_x_5268:
[----:B------:R-:W-:Y:S05]  /*c9f0*/  BSYNC B2 ;  /* 0x0000000000027941 */ /* 0x000fea0003800000 */
.L_x_5267:
[----:B------:R-:W-:Y:S04]  /*ca00*/  BSSY B2, `(.L_x_5269) ;  /* 0x000002c000027945 */ /* 0x000fe80003800000 */
[----:B------:R-:W-:Y:S05]  /*ca10*/  @P1 BRA `(.L_x_5270) ;  /* 0x0000000000a81947 */ /* 0x000fea0003800000 */
[----:B01----:R-:W0:Y:S01]  /*ca20*/  LDS.128 R4, [R0] ;  /* 0x0000000000047984 */ /* 0x003e220000000c00 */
        /* <DEDUP_REMOVED lines=10> */
[--C-:B0-----:R-:W-:Y:S02]  /*cad0*/  HADD2.F32 R57, -RZ, R7.reuse.H1_H1 ;  /* 0x30000007ff397230 */ /* 0x101fe40000004100 */
        /* <DEDUP_REMOVED lines=30> */
.L_x_5270:
[----:B------:R-:W-:Y:S05]  /*ccc0*/  BSYNC B2 ;  /* 0x0000000000027941 */ /* 0x000fea0003800000 */
.L_x_5269:
[----:B------:R-:W-:Y:S04]  /*ccd0*/  BSSY B2, `(.L_x_5271) ;  /* 0x000002c000027945 */ /* 0x000fe80003800000 */
[----:B------:R-:W-:Y:S05]  /*cce0*/  @P2 BRA `(.L_x_5272) ;  /* 0x0000000000a82947 */ /* 0x000fea0003800000 */
[----:B012---:R-:W0:Y:S01]  /*ccf0*/  LDS.128 R4, [R62+0x16400] ;  /* 0x016400003e047984 */ /* 0x007e220000000c00 */
        /* <DEDUP_REMOVED lines=41> */
.L_x_5272:
[----:B------:R-:W-:Y:S05]  /*cf90*/  BSYNC B2 ;  /* 0x0000000000027941 */ /* 0x000fea0003800000 */
.L_x_5271:
[----:B------:R-:W-:Y:S04]  /*cfa0*/  BSSY B2, `(.L_x_5273) ;  /* 0x000002c000027945 */ /* 0x000fe80003800000 */
[----:B------:R-:W-:Y:S05]  /*cfb0*/  @P3 BRA `(.L_x_5274) ;  /* 0x0000000000a83947 */ /* 0x000fea0003800000 */
[----:B0123--:R-:W0:Y:S01]  /*cfc0*/  LDS.128 R4, [R0+0x4000] ;  /* 0x0040000000047984 */ /* 0x00fe220000000c00 */
        /* <DEDUP_REMOVED lines=41> */
.L_x_5274:
[----:B------:R-:W-:Y:S05]  /*d260*/  BSYNC B2 ;  /* 0x0000000000027941 */ /* 0x000fea0003800000 */
.L_x_5273:
[----:B------:R-:W-:Y:S04]  /*d270*/  BSSY B2, `(.L_x_5275) ;  /* 0x000002c000027945 */ /* 0x000fe80003800000 */
[----:B------:R-:W-:Y:S05]  /*d280*/  @P4 BRA `(.L_x_5276) ;  /* 0x0000000000a84947 */ /* 0x000fea0003800000 */
[----:B01234-:R-:W0:Y:S01]  /*d290*/  LDS.128 R4, [R62+0x1a400] ;  /* 0x01a400003e047984 */ /* 0x01fe220000000c00 */
        /* <DEDUP_REMOVED lines=41> */
.L_x_5276:
[----:B------:R-:W-:Y:S05]  /*d530*/  BSYNC B2 ;  /* 0x0000000000027941 */ /* 0x000fea0003800000 */
.L_x_5275:
[----:B------:R-:W-:Y:S05]  /*d540*/  @P5 BRA `(.L_x_5266) ;  /* 0x0000000000a85947 */ /* 0x000fea0003800000 */
[----:B01234-:R-:W0:Y:S01]  /*d550*/  LDS.128 R4, [R0+0x8000] ;  /* 0x0080000000047984 */ /* 0x01fe220000000c00 */
        /* <DEDUP_REMOVED lines=41> */
.L_x_5266:
[----:B------:R-:W-:Y:S05]  /*d7f0*/  BSYNC B1 ;  /* 0x0000000000017941 */ /* 0x000fea0003800000 */
.L_x_5265:
        /* <DEDUP_REMOVED lines=53> */
.L_x_5279:
[----:B------:R-:W-:Y:S05]  /*db50*/  BSYNC B1 ;  /* 0x0000000000017941 */ /* 0x000fea0003800000 */
.L_x_5278:
[----:B------:R-:W-:Y:S04]  /*db60*/  BSSY B1, `(.L_x_5280) ;  /* 0x000002c000017945 */ /* 0x000fe80003800000 */
[----:B------:R-:W-:Y:S05]  /*db70*/  @P1 BRA `(.L_x_5281) ;  /* 0x0000000000a81947 */ /* 0x000fea0003800000 */
[----:B0-----:R-:W0:Y:S01]  /*db80*/  LDS.128 R4, [R0+0x2000] ;  /* 0x0020000000047984 */ /* 0x001e220000000c00 */
[----:B------:R-:W-:Y:S01]  /*db90*/  SHF.R.U32.HI R35, RZ, 0x10, R39 ;  /* 0x00000010ff237819 */ /* 0x000fe20000011627 */
[----:B------:R-:W-:Y:S01]  /*dba0*/  HADD2.F32 R34, -RZ, R74.H0_H0 ;  /* 0x2000004aff227230 */ /* 0x000fe20000004100 */
[--C-:B------:R-:W-:Y:S01]  /*dbb0*/  SHF.R.U64 R41, R36, 0x10, R37.reuse ;  /* 0x0000001024297819 */ /* 0x100fe20000001225 */
[----:B------:R-:W-:Y:S01]  /*dbc0*/  HADD2.F32 R36, -RZ, R73.H0_H0 ;  /* 0x20000049ff247230 */ /* 0x000fe20000004100 */
[----:B------:R-:W-:Y:S01]  /*dbd0*/  SHF.R.U32.HI R37, RZ, 0x10, R37 ;  /* 0x00000010ff257819 */ /* 0x000fe20000011625 */
[----:B------:R-:W-:Y:S01]  /*dbe0*/  HADD2.F32 R35, -RZ, R35.H0_H0 ;  /* 0x20000023ff237230 */ /* 0x000fe20000004100 */
[----:B------:R-:W-:Y:S01]  /*dbf0*/  SHF.R.U64 R43, R38, 0x10, R39 ;  /* 0x00000010262b7819 */ /* 0x000fe20000001227 */
[----:B------:R-:W-:Y:S02]  /*dc00*/  HADD2.F32 R73, -RZ, R73.H1_H1 ;  /* 0x30000049ff497230 */ /* 0x000fe40000004100 */
[----:B------:R-:W-:-:S02]  /*dc10*/  HADD2.F32 R37, -RZ, R37.H0_H0 ;  /* 0x20000025ff257230 */ /* 0x000fc40000004100 */
        /* <DEDUP_REMOVED lines=32> */
.L_x_5281:
[----:B------:R-:W-:Y:S05]  /*de20*/  BSYNC B1 ;  /* 0x0000000000017941 */ /* 0x000fea0003800000 */
.L_x_5280:
[----:B------:R-:W-:Y:S04]  /*de30*/  BSSY B1, `(.L_x_5282) ;  /* 0x000002c000017945 */ /* 0x000fe80003800000 */
[----:B------:R-:W-:Y:S05]  /*de40*/  @P2 BRA `(.L_x_5283) ;  /* 0x0000000000a82947 */ /* 0x000fea0003800000 */
[----:B01----:R-:W0:Y:S01]  /*de50*/  LDS.128 R4, [R62+0x18400] ;  /* 0x018400003e047984 */ /* 0x003e220000000c00 */
        /* <DEDUP_REMOVED lines=41> */
.L_x_5283:
[----:B------:R-:W-:Y:S05]  /*e0f0*/  BSYNC B1 ;  /* 0x0000000000017941 */ /* 0x000fea0003800000 */
.L_x_5282:
[----:B------:R-:W-:Y:S04]  /*e100*/  BSSY B1, `(.L_x_5284) ;  /* 0x000002c000017945 */ /* 0x000fe80003800000 */
[----:B------:R-:W-:Y:S05]  /*e110*/  @P3 BRA `(.L_x_5285) ;  /* 0x0000000000a83947 */ /* 0x000fea0003800000 */
[----:B012---:R-:W0:Y:S01]  /*e120*/  LDS.128 R4, [R0+0x6000] ;  /* 0x0060000000047984 */ /* 0x007e220000000c00 */
        /* <DEDUP_REMOVED lines=41> */
.L_x_5285:
[----:B------:R-:W-:Y:S05]  /*e3c0*/  BSYNC B1 ;  /* 0x0000000000017941 */ /* 0x000fea0003800000 */
.L_x_5284:
[----:B------:R-:W-:Y:S04]  /*e3d0*/  BSSY B1, `(.L_x_5286) ;  /* 0x000002c000017945 */ /* 0x000fe80003800000 */
[----:B------:R-:W-:Y:S05]  /*e3e0*/  @P4 BRA `(.L_x_5287) ;  /* 0x0000000000a84947 */ /* 0x000fea0003800000 */
[----:B0123--:R-:W0:Y:S01]  /*e3f0*/  LDS.128 R4, [R62+0x1c400] ;  /* 0x01c400003e047984 */ /* 0x00fe220000000c00 */
        /* <DEDUP_REMOVED lines=41> */
.L_x_5287:
[----:B------:R-:W-:Y:S05]  /*e690*/  BSYNC B1 ;  /* 0x0000000000017941 */ /* 0x000fea0003800000 */
.L_x_5286:
[----:B------:R-:W-:Y:S05]  /*e6a0*/  @P5 BRA `(.L_x_5277) ;  /* 0x0000003400985947 */ /* 0x000fea0003800000 */
[----:B01234-:R-:W0:Y:S01]  /*e6b0*/  LDS.128 R4, [R0+0xa000] ;  /* 0x00a0000000047984 */ /* 0x01fe220000000c00 */
        /* <DEDUP_REMOVED lines=9> */
[--C-:B0-----:R-:W-:Y:S02]  /*e750*/  HADD2.F32 R11, -RZ, R7.reuse.H1_H1 ;  /* 0x30000007ff0b7230 */ /* 0x101fe40000004100 */
[----:B------:R-:W-:Y:S02]  /*e760*/  HADD2.F32 R10, -RZ, R7.H0_H0 ;  /* 0x20000007ff0a7230 */ /* 0x000fe40000004100 */
[--C-:B------:R-:W-:Y:S02]  /*e770*/  HADD2.F32 R7, -RZ, R4.reuse.H0_H0 ;  /* 0x20000004ff077230 */ /* 0x100fe40000004100 */
[C---:B------:R-:W-:Y:S01]  /*e780*/  FMUL.FTZ R21, R11.reuse, R15 ;  /* 0x0000000f0b157220 */ /* 0x040fe20000410000 */
[----:B------:R-:W-:Y:S02]  /*e790*/  HADD2.F32 R4, -RZ, R4.H1_H1 ;  /* 0x30000004ff047230 */ /* 0x000fe40000004100 */
[----:B------:R-:W-:Y:S01]  /*e7a0*/  FMUL.FTZ R24, R11, R13 ;  /* 0x0000000d0b187220 */ /* 0x000fe20000410000 */
[----:B------:R-:W-:-:S02]  /*e7b0*/  HADD2.F32 R8, -RZ, R6.H0_H0 ;  /* 0x20000006ff087230 */ /* 0x000fc40000004100 */
[C---:B------:R-:W-:Y:S01]  /*e7c0*/  FFMA.FTZ R21, R10.reuse, R13, -R21 ;  /* 0x0000000d0a157223 */ /* 0x040fe20000010815 */
[----:B------:R-:W-:Y:S02]  /*e7d0*/  HADD2.F32 R9, -RZ, R6.H1_H1 ;  /* 0x30000006ff097230 */ /* 0x000fe40000004100 */
[----:B------:R-:W-:Y:S01]  /*e7e0*/  FFMA.FTZ R26, R10, R15, R24 ;  /* 0x0000000f0a1a7223 */ /* 0x000fe20000010018 */
[----:B------:R-:W-:Y:S02]  /*e7f0*/  HADD2.F32 R6, -RZ, R5.H0_H0 ;  /* 0x20000005ff067230 */ /* 0x000fe40000004100 */
[C---:B------:R-:W-:Y:S01]  /*e800*/  FMUL.FTZ R20, R4.reuse, R14 ;  /* 0x0000000e04147220 */ /* 0x040fe20000410000 */
[----:B------:R-:W-:Y:S01]  /*e810*/  FMUL.FTZ R24, R4, R12 ;  /* 0x0000000c04187220 */ /* 0x000fe20000410000 */
[----:B------:R-:W-:Y:S02]  /*e820*/  HADD2.F32 R10, -RZ, R3.H1_H1 ;  /* 0x30000003ff0a7230 */ /* 0x000fe40000004100 */
[----:B------:R-:W-:Y:S01]  /*e830*/  FMUL.FTZ R15, R9, R63 ;  /* 0x0000003f090f7220 */ /* 0x000fe20000410000 */
[----:B------:R-:W-:-:S02]  /*e840*/  HADD2.F32 R5, -RZ, R5.H1_H1 ;  /* 0x30000005ff057230 */ /* 0x000fc40000004100 */
[C---:B------:R-:W-:Y:S01]  /*e850*/  FFMA.FTZ R20, R7.reuse, R12, -R20 ;  /* 0x0000000c07147223 */ /* 0x040fe20000010814 */
[----:B------:R-:W-:Y:S02]  /*e860*/  HADD2.F32 R4, -RZ, R25.H0_H0 ;  /* 0x20000019ff047230 */ /* 0x000fe40000004100 */
[----:B------:R-:W-:Y:S01]  /*e870*/  FFMA.FTZ R11, R7, R14, R24 ;  /* 0x0000000e070b7223 */ /* 0x000fe20000010018 */
[----:B------:R-:W-:Y:S02]  /*e880*/  HADD2.F32 R3, -RZ, R27.H0_H0 ;  /* 0x2000001bff037230 */ /* 0x000fe40000004100 */
[-C--:B------:R-:W-:Y:S01]  /*e890*/  FMUL.FTZ R13, R9, R10.reuse ;  /* 0x0000000a090d7220 */ /* 0x080fe20000410000 */
[C---:B------:R-:W-:Y:S01]  /*e8a0*/  FFMA.FTZ R10, R8.reuse, R10, R15 ;  /* 0x0000000a080a7223 */ /* 0x040fe2000001000f */
[C---:B------:R-:W-:Y:S01]  /*e8b0*/  FMUL.FTZ R7, R5.reuse, R4 ;  /* 0x0000000405077220 */ /* 0x040fe20000410000 */
[----:B------:R-:W-:Y:S01]  /*e8c0*/  FMUL.FTZ R9, R5, R3 ;  /* 0x0000000305097220 */ /* 0x000fe20000410000 */
[----:B------:R-:W-:-:S02]  /*e8d0*/  FFMA.FTZ R13, R8, R63, -R13 ;  /* 0x0000003f080d7223 */ /* 0x000fc4000001080d */
[----:B------:R-:W-:Y:S01]  /*e8e0*/  FFMA.FTZ R5, R6, R3, -R7 ;  /* 0x0000000306057223 */ /* 0x000fe20000010807 */
[----:B------:R-:W-:Y:S01]  /*e8f0*/  F2FP.F16.F32.PACK_AB R7, R26, R21 ;  /* 0x000000151a07723e */ /* 0x000fe200000000ff */
[----:B------:R-:W-:Y:S01]  /*e900*/  FFMA.FTZ R8, R6, R4, R9 ;  /* 0x0000000406087223 */ /* 0x000fe20000010009 */
[----:B------:R-:W-:Y:S02]  /*e910*/  F2FP.F16.F32.PACK_AB R4, R11, R20 ;  /* 0x000000140b04723e */ /* 0x000fe400000000ff */
[----:B------:R-:W-:Y:S02]  /*e920*/  F2FP.F16.F32.PACK_AB R6, R10, R13 ;  /* 0x0000000d0a06723e */ /* 0x000fe400000000ff */
[----:B------:R-:W-:-:S05]  /*e930*/  F2FP.F16.F32.PACK_AB R5, R8, R5 ;  /* 0x000000050805723e */ /* 0x000fca00000000ff */
[----:B------:R0:W-:Y:S01]  /*e940*/  STS.128 [R0+0xa000], R4 ;  /* 0x00a0000400007388 */ /* 0x0001e20000000c00 */
[----:B------:R-:W-:Y:S05]  /*e950*/  BRA `(.L_x_5277) ;  /* 0x0000003000ec7947 */ /* 0x000fea0003800000 */
.L_x_5256:
[----:B------:R-:W0:Y:S01]  /*e960*/  LDC R10, c[0x0][0x448] ;  /* 0x00011200ff0a7b82 */ /* 0x000e220000000800 */
[----:B------:R-:W-:Y:S01]  /*e970*/  IMAD R3, R222, 0x40, R21 ;  /* 0x00000040de037824 */ /* 0x000fe200078e0215 */
[----:B------:R-:W-:Y:S01]  /*e980*/  ULDC.64 UR4, c[0x0][0x3f8] ;  /* 0x0000fe0000047ab9 */ /* 0x000fe20000000a00 */
[----:B------:R-:W-:Y:S01]  /*e990*/  MOV R8, R24 ;  /* 0x0000001800087202 */ /* 0x000fe20000000f00 */
[----:B------:R-:W-:Y:S01]  /*e9a0*/  ULDC.64 UR6, c[0x0][0x408] ;  /* 0x0001020000067ab9 */ /* 0x000fe20000000a00 */
[----:B------:R-:W-:Y:S02]  /*e9b0*/  IMAD.MOV.U32 R9, RZ, RZ, R27 ;  /* 0x000000ffff097224 */ /* 0x000fe400078e001b */
[----:B------:R-:W-:Y:S01]  /*e9c0*/  IMAD.MOV.U32 R4, RZ, RZ, R146 ;  /* 0x000000ffff047224 */ /* 0x000fe200078e0092 */
        /* <DEDUP_REMOVED lines=23> */
[----:B------:R-:W0:Y:S04]  /*eb40*/  SHFL.IDX PT, R3, R8, RZ, 0x1c1f ;  /* 0x001c1fff08037589 */ /* 0x000e2800000e0000 */
[----:B------:R-:W1:Y:S04]  /*eb50*/  SHFL.IDX PT, R0, R6, RZ, 0x1c1f ;  /* 0x001c1fff06007589 */ /* 0x000e6800000e0000 */
[----:B------:R2:W3:Y:S04]  /*eb60*/  SHFL.IDX PT, R5, R7, RZ, 0x1c1f ;  /* 0x001c1fff07057589 */ /* 0x0004e800000e0000 */
[----:B------:R2:W4:Y:S01]  /*eb70*/  SHFL.IDX PT, R14, R9, RZ, 0x1c1f ;  /* 0x001c1fff090e7589 */ /* 0x00052200000e0000 */
[----:B0-----:R-:W-:Y:S01]  /*eb80*/  IMAD.MOV.U32 R13, RZ, RZ, R3 ;  /* 0x000000ffff0d7224 */ /* 0x001fe200078e0003 */
[----:B-12---:R-:W-:-:S07]  /*eb90*/  MOV R12, R0 ;  /* 0x00000000000c7202 */ /* 0x006fce0000000f00 */
.L_x_5616:
[----:B------:R-:W-:Y:S01]  /*eba0*/  IMAD R71, R193, R10, RZ ;  /* 0x0000000ac1477224 */ /* 0x000fe200078e02ff */
[----:B------:R-:W-:Y:S01]  /*ebb0*/  BSSY B1, `(.L_x_5289) ;  /* 0x000002f000017945 */ /* 0x000fe20003800000 */
[----:B----4-:R-:W-:Y:S01]  /*ebc0*/  IMAD.MOV.U32 R50, RZ, RZ, R14 ;  /* 0x000000ffff327224 */ /* 0x010fe200078e000e */
[----:B------:R-:W-:Y:S01]  /*ebd0*/  CS2R R44, SRZ ;  /* 0x00000000002c7805 */ /* 0x000fe2000001ff00 */
[----:B---3--:R-:W-:Y:S01]  /*ebe0*/  IMAD.MOV.U32 R51, RZ, RZ, R5 ;  /* 0x000000ffff337224 */ /* 0x008fe200078e0005 */
[----:B------:R-:W-:Y:S02]  /*ebf0*/  ISETP.GE.AND P0, PT, R21, R71, PT ;  /* 0x000000471500720c */ /* 0x000fe40003f06270 */
        /* <DEDUP_REMOVED lines=18> */
[----:B------:R-:W-:-:S02]  /*ed20*/  CS2R R44, SRZ ;  /* 0x00000000002c7805 */ /* 0x000fc4000001ff00 */
[----:B------:R-:W-:Y:S02]  /*ed30*/  CS2R R46, SRZ ;  /* 0x00000000002e7805 */ /* 0x000fe4000001ff00 */
[----:B------:R-:W-:Y:S02]  /*ed40*/  CS2R R28, SRZ ;  /* 0x00000000001c7805 */ /* 0x000fe4000001ff00 */
[----:B------:R-:W-:Y:S01]  /*ed50*/  CS2R R30, SRZ ;  /* 0x00000000001e7805 */ /* 0x000fe2000001ff00 */
[----:B------:R-:W-:-:S04]  /*ed60*/  @!P0 IMAD.WIDE R4, R18, 0x2, R12 ;  /* 0x0000000212048825 */ /* 0x000fc800078e020c */
[----:B------:R-:W-:Y:S01]  /*ed70*/  @!P1 IMAD.SHL.U32 R3, R224, 0x8, RZ ;  /* 0x00000008e0039824 */ /* 0x000fe200078e00ff */
[----:B------:R0:W5:Y:S01]  /*ed80*/  @!P0 LD.E.128 R32, desc[UR60][R4.64] ;  /* 0x0000003c04208980 */ /* 0x000162000c101d00 */
[----:B------:R-:W-:Y:S01]  /*ed90*/  @!P2 IMAD.SHL.U32 R49, R225, 0x8, RZ ;  /* 0x00000008e131a824 */ /* 0x000fe200078e00ff */
[----:B------:R-:W-:Y:S02]  /*eda0*/  CS2R R40, SRZ ;  /* 0x0000000000287805 */ /* 0x000fe4000001ff00 */
[----:B------:R-:W-:Y:S01]  /*edb0*/  CS2R R42, SRZ ;  /* 0x00000000002a7805 */ /* 0x000fe2000001ff00 */
[--C-:B------:R-:W-:Y:S01]  /*edc0*/  @!P1 IMAD.WIDE R10, R3, 0x2, R12.reuse ;  /* 0x00000002030a9825 */ /* 0x100fe200078e020c */
[----:B------:R-:W-:Y:S02]  /*edd0*/  CS2R R24, SRZ ;  /* 0x0000000000187805 */ /* 0x000fe4000001ff00 */
[----:B------:R-:W-:Y:S02]  /*ede0*/  CS2R R26, SRZ ;  /* 0x00000000001a7805 */ /* 0x000fe4000001ff00 */
[----:B------:R-:W-:Y:S01]  /*edf0*/  CS2R R36, SRZ ;  /* 0x0000000000247805 */ /* 0x000fe2000001ff00 */
[----:B------:R-:W-:Y:S01]  /*ee00*/  @!P2 IMAD.WIDE R14, R49, 0x2, R12 ;  /* 0x00000002310ea825 */ /* 0x000fe200078e020c */
[----:B------:R-:W-:Y:S01]  /*ee10*/  CS2R R38, SRZ ;  /* 0x0000000000267805 */ /* 0x000fe2000001ff00 */
[----:B------:R1:W5:Y:S02]  /*ee20*/  @!P1 LD.E.128 R28, desc[UR60][R10.64] ;  /* 0x0000003c0a1c9980 */ /* 0x000364000c101d00 */
[----:B------:R-:W-:-:S02]  /*ee30*/  @!P1 IMAD.WIDE R12, R3, 0x2, R50 ;  /* 0x00000002030c9825 */ /* 0x000fc400078e0232 */
[----:B------:R1:W5:Y:S02]  /*ee40*/  @!P2 LD.E.128 R24, desc[UR60][R14.64] ;  /* 0x0000003c0e18a980 */ /* 0x000364000c101d00 */
[--C-:B------:R-:W-:Y:S02]  /*ee50*/  @!P2 IMAD.WIDE R48, R49, 0x2, R50.reuse ;  /* 0x000000023130a825 */ /* 0x100fe400078e0232 */
[----:B------:R1:W5:Y:S02]  /*ee60*/  @!P1 LD.E.128 R40, desc[UR60][R12.64] ;  /* 0x0000003c0c289980 */ /* 0x000364000c101d00 */
[----:B0-----:R-:W-:Y:S02]  /*ee70*/  @!P0 IMAD.WIDE R4, R18, 0x2, R50 ;  /* 0x0000000212048825 */ /* 0x001fe400078e0232 */
[----:B------:R1:W5:Y:S04]  /*ee80*/  @!P2 LD.E.128 R36, desc[UR60][R48.64] ;  /* 0x0000003c3024a980 */ /* 0x000368000c101d00 */
[----:B------:R1:W5:Y:S02]  /*ee90*/  @!P0 LD.E.128 R44, desc[UR60][R4.64] ;  /* 0x0000003c042c8980 */ /* 0x000364000c101d00 */
.L_x_5290:
[----:B------:R-:W-:Y:S05]  /*eea0*/  BSYNC B1 ;  /* 0x0000000000017941 */ /* 0x000fea0003800000 */
.L_x_5289:
[----:B-1---5:R-:W-:Y:S01]  /*eeb0*/  IMAD.MOV.U32 R5, RZ, RZ, R47 ;  /* 0x000000ffff057224 */ /* 0x022fe200078e002f */
[----:B------:R-:W-:Y:S01]  /*eec0*/  MOV R0, R44 ;  /* 0x0000002c00007202 */ /* 0x000fe20000000f00 */
[----:B------:R-:W-:Y:S01]  /*eed0*/  IMAD.MOV.U32 R3, RZ, RZ, R45 ;  /* 0x000000ffff037224 */ /* 0x000fe200078e002d */
[----:B------:R-:W-:Y:S01]  /*eee0*/  UMOV UR4, 0xffffffff ;  /* 0xffffffff00047882 */ /* 0x000fe20000000000 */
        /* <DEDUP_REMOVED lines=35> */
[----:B------:R-:W-:Y:S02]  /*f120*/  PRMT R77, R4, 0x5410, R5 ;  /* 0x00005410044d7816 */ /* 0x000fe40000000005 */
[----:B------:R-:W-:Y:S02]  /*f130*/  CS2R R4, SRZ ;  /* 0x0000000000047805 */ /* 0x000fe4000001ff00 */
[----:B------:R-:W-:Y:S01]  /*f140*/  PRMT R76, R0, 0x5410, R3 ;  /* 0x00005410004c7816 */ /* 0x000fe20000000003 */
[----:B------:R-:W-:Y:S06]  /*f150*/  BRA.DIV UR4, `(.L_x_5291) ;  /* 0x000001ca04a07947 */ /* 0x000fec000b800000 */
[----:B------:R-:W0:Y:S04]  /*f160*/  SHFL.IDX PT, R3, R8, 0x1, 0x1c1f ;  /* 0x003c1f0008037f89 */ /* 0x000e2800000e0000 */
[----:B------:R-:W1:Y:S04]  /*f170*/  SHFL.IDX PT, R0, R6, 0x1, 0x1c1f ;  /* 0x003c1f0006007f89 */ /* 0x000e6800000e0000 */
[----:B------:R-:W2:Y:S04]  /*f180*/  SHFL.IDX PT, R7, R7, 0x1, 0x1c1f ;  /* 0x003c1f0007077f89 */ /* 0x000ea800000e0000 */
[----:B------:R3:W4:Y:S01]  /*f190*/  SHFL.IDX PT, R14, R9, 0x1, 0x1c1f ;  /* 0x003c1f00090e7f89 */ /* 0x00072200000e0000 */
[----:B0-----:R-:W-:Y:S01]  /*f1a0*/  IMAD.MOV.U32 R61, RZ, RZ, R3 ;  /* 0x000000ffff3d7224 */ /* 0x001fe200078e0003 */
[----:B-1-3--:R-:W-:-:S07]  /*f1b0*/  MOV R60, R0 ;  /* 0x00000000003c7202 */ /* 0x00afce0000000f00 */
.L_x_5622:
[----:B------:R-:W-:Y:S01]  /*f1c0*/  VIADD R0, R21, 0x40 ;  /* 0x0000004015007836 */ /* 0x000fe20000000000 */
[----:B------:R-:W-:Y:S01]  /*f1d0*/  BSSY B1, `(.L_x_5292) ;  /* 0x000002e000017945 */ /* 0x000fe20003800000 */
[----:B----4-:R-:W-:Y:S01]  /*f1e0*/  IMAD.MOV.U32 R62, RZ, RZ, R14 ;  /* 0x000000ffff3e7224 */ /* 0x010fe200078e000e */
[----:B------:R-:W-:Y:S01]  /*f1f0*/  CS2R R8, SRZ ;  /* 0x0000000000087805 */ /* 0x000fe2000001ff00 */
[----:B--2---:R-:W-:Y:S01]  /*f200*/  IMAD.MOV.U32 R63, RZ, RZ, R7 ;  /* 0x000000ffff3f7224 */ /* 0x004fe200078e0007 */
        /* <DEDUP_REMOVED lines=42> */
.L_x_5293:
[----:B------:R-:W-:Y:S05]  /*f4b0*/  BSYNC B1 ;  /* 0x0000000000017941 */ /* 0x000fea0003800000 */
.L_x_5292:
[----:B-----5:R-:W-:Y:S01]  /*f4c0*/  IMAD.MOV.U32 R3, RZ, RZ, R4 ;  /* 0x000000ffff037224 */ /* 0x020fe200078e0004 */
[----:B------:R-:W-:Y:S01]  /*f4d0*/  LEA.HI R0, R220, R220, RZ, 0x1 ;  /* 0x000000dcdc007211 */ /* 0x000fe200078f08ff */
[----:B-1----:R-:W-:Y:S01]  /*f4e0*/  IMAD.MOV.U32 R20, RZ, RZ, R5 ;  /* 0x000000ffff147224 */ /* 0x002fe200078e0005 */
[----:B------:R-:W-:Y:S01]  /*f4f0*/  VIADDMNMX R71, R71, -R208, 0x80, PT ;  /* 0x0000008047477446 */ /* 0x000fe200038009d0 */
[----:B------:R-:W-:Y:S01]  /*f500*/  IMAD.MOV.U32 R21, RZ, RZ, R6 ;  /* 0x000000ffff157224 */ /* 0x000fe200078e0006 */
[----:B------:R-:W-:Y:S01]  /*f510*/  BSSY B1, `(.L_x_5294) ;  /* 0x000002a000017945 */ /* 0x000fe20003800000 */
[----:B------:R-:W-:Y:S01]  /*f520*/  IMAD.MOV.U32 R60, RZ, RZ, R7 ;  /* 0x000000ffff3c7224 */ /* 0x000fe200078e0007 */
[----:B------:R-:W-:Y:S01]  /*f530*/  PRMT R78, R3, 0x5410, R20 ;  /* 0x00005410034e7816 */ /* 0x000fe20000000014 */
[----:B------:R-:W-:Y:S01]  /*f540*/  IMAD.MOV.U32 R20, RZ, RZ, R9 ;  /* 0x000000ffff147224 */ /* 0x000fe200078e0009 */
[----:B------:R-:W-:Y:S01]  /*f550*/  LOP3.LUT R3, R0, 0xfffffffe, RZ, 0xc0, !PT ;  /* 0xfffffffe00037812 */ /* 0x000fe200078ec0ff */
[----:B------:R-:W-:Y:S01]  /*f560*/  IMAD.MOV.U32 R61, RZ, RZ, R49 ;  /* 0x000000ffff3d7224 */ /* 0x000fe200078e0031 */
[----:B------:R-:W-:Y:S01]  /*f570*/  PRMT R79, R21, 0x5410, R60 ;  /* 0x00005410154f7816 */ /* 0x000fe2000000003c */
[----:B------:R-:W-:Y:S01]  /*f580*/  IMAD.MOV.U32 R60, RZ, RZ, R10 ;  /* 0x000000ffff3c7224 */ /* 0x000fe200078e000a */
[----:B------:R-:W-:Y:S01]  /*f590*/  MOV R0, R8 ;  /* 0x0000000800007202 */ /* 0x000fe20000000f00 */
[----:B------:R-:W-:Y:S01]  /*f5a0*/  IMAD.IADD R3, R220, 0x1, -R3 ;  /* 0x00000001dc037824 */ /* 0x000fe200078e0a03 */
[----:B------:R-:W-:Y:S01]  /*f5b0*/  ISETP.GE.AND P1, PT, R194, R71, PT ;  /* 0x00000047c200720c */ /* 0x000fe20003f26270 */
[----:B------:R-:W-:Y:S01]  /*f5c0*/  IMAD.MOV.U32 R62, RZ, RZ, R50 ;  /* 0x000000ffff3e7224 */ /* 0x000fe200078e0032 */
[----:B------:R-:W-:Y:S01]  /*f5d0*/  PRMT R69, R0, 0x5410, R20 ;  /* 0x0000541000457816 */ /* 0x000fe20000000014 */
[----:B------:R-:W-:Y:S01]  /*f5e0*/  IMAD.MOV.U32 R0, RZ, RZ, R11 ;  /* 0x000000ffff007224 */ /* 0x000fe200078e000b */
[----:B------:R-:W-:Y:S01]  /*f5f0*/  SHF.L.U32 R21, R3, 0x1f, RZ ;  /* 0x0000001f03157819 */ /* 0x000fe200000006ff */
[----:B------:R-:W-:Y:S01]  /*f600*/  IMAD.MOV.U32 R3, RZ, RZ, R12 ;  /* 0x000000ffff037224 */ /* 0x000fe200078e000c */
[----:B------:R-:W-:Y:S01]  /*f610*/  PRMT R70, R60, 0x7610, R70 ;  /* 0x000076103c467816 */ /* 0x000fe20000000046 */
[----:B------:R-:W-:Y:S01]  /*f620*/  IMAD.MOV.U32 R20, RZ, RZ, R13 ;  /* 0x000000ffff147224 */ /* 0x000fe200078e000d */
[----:B------:R-:W0:Y:S01]  /*f630*/  SYNCS.PHASECHK.TRANS64.TRYWAIT P0, [R2+URZ+0x30800], R21 ;  /* 0x03080015020075a7 */ /* 0x000e22000800017f */
[----:B------:R-:W-:-:S02]  /*f640*/  MOV R60, R14 ;  /* 0x0000000e003c7202 */ /* 0x000fc40000000f00 */
[----:B------:R-:W-:Y:S02]  /*f650*/  PRMT R70, R70, 0x5410, R0 ;  /* 0x0000541046467816 */ /* 0x000fe40000000000 */
        /* <DEDUP_REMOVED lines=15> */
[----:B------:R-:W-:-:S03]  /*f750*/  IMAD.MOV.U32 R61, RZ, RZ, R56 ;  /* 0x000000ffff3d7224 */ /* 0x000fc600078e0038 */
[----:B------:R-:W-:Y:S02]  /*f760*/  PRMT R73, R20, 0x5410, R60 ;  /* 0x0000541014497816 */ /* 0x000fe4000000003c */
[----:B------:R-:W-:Y:S01]  /*f770*/  PRMT R20, R61, 0x5410, R62 ;  /* 0x000054103d147816 */ /* 0x000fe2000000003e */
[----:B------:R-:W-:Y:S01]  /*f780*/  IMAD.MOV.U32 R61, RZ, RZ, R59 ;  /* 0x000000ffff3d7224 */ /* 0x000fe200078e003b */
[----:B------:R-:W-:Y:S01]  /*f790*/  MOV R60, R58 ;  /* 0x0000003a003c7202 */ /* 0x000fe20000000f00 */
[----:B0-----:R-:W-:Y:S06]  /*f7a0*/  @!P0 BRA `(.L_x_5295) ;  /* 0x000001c400848947 */ /* 0x001fec0003800000 */
.L_x_5623:
[----:B------:R-:W-:Y:S05]  /*f7b0*/  BSYNC B1 ;  /* 0x0000000000017941 */ /* 0x000fea0003800000 */
.L_x_5294:
[----:B------:R-:W-:Y:S01]  /*f7c0*/  BSSY B1, `(.L_x_5296) ;  /* 0x000012c000017945 */ /* 0x000fe20003800000 */
[----:B0-----:R-:W-:-:S03]  /*f7d0*/  PRMT R21, R60, 0x5410, R61 ;  /* 0x000054103c157816 */ /* 0x001fc6000000003d */
[----:B------:R-:W-:Y:S05]  /*f7e0*/  @P1 BRA `(.L_x_5297) ;  /* 0x0000001000a41947 */ /* 0x000fea0003800000 */
[----:B------:R-:W0:Y:S01]  /*f7f0*/  LDC R83, c[0x0][0x3f4] ;  /* 0x0000fd00ff537b82 */ /* 0x000e220000000800 */
[----:B------:R-:W-:Y:S01]  /*f800*/  BSSY B2, `(.L_x_5298) ;  /* 0x0000067000027945 */ /* 0x000fe20003800000 */
[-C--:B0-----:R-:W-:Y:S02]  /*f810*/  ISETP.GE.AND P0, PT, R18, R83.reuse, PT ;  /* 0x000000531200720c */ /* 0x081fe40003f06270 */
[-C--:B------:R-:W-:Y:S02]  /*f820*/  ISETP.GE.AND P1, PT, R196, R83.reuse, PT ;  /* 0x00000053c400720c */ /* 0x080fe40003f26270 */
[----:B------:R-:W-:-:S09]  /*f830*/  ISETP.GE.AND P2, PT, R197, R83, PT ;  /* 0x00000053c500720c */ /* 0x000fd20003f46270 */
[----:B------:R-:W-:Y:S05]  /*f840*/  @P0 BRA `(.L_x_5299) ;  /* 0x0000000400880947 */ /* 0x000fea0003800000 */
[----:B------:R-:W-:Y:S01]  /*f850*/  LEA.HI R62, R83, R222, RZ, 0x1d ;  /* 0x000000de533e7211 */ /* 0x000fe200078fe8ff */
[--C-:B------:R-:W-:Y:S01]  /*f860*/  HADD2.F32 R99, -RZ, R92.reuse.H0_H0 ;  /* 0x2000005cff637230 */ /* 0x100fe20000004100 */
[----:B------:R-:W-:Y:S01]  /*f870*/  LOP3.LUT R61, R205, 0x38, R18, 0xf8, !PT ;  /* 0x00000038cd3d7812 */ /* 0x000fe200078ef812 */
[----:B------:R-:W-:Y:S01]  /*f880*/  HADD2.F32 R96, -RZ, R92.H1_H1 ;  /* 0x3000005cff607230 */ /* 0x000fe20000004100 */
[----:B------:R-:W-:Y:S01]  /*f890*/  SHF.R.S32.HI R63, RZ, 0x1f, R62 ;  /* 0x0000001fff3f7819 */ /* 0x000fe2000001143e */
[----:B------:R-:W-:Y:S01]  /*f8a0*/  IMAD.SHL.U32 R64, R62, 0x8, RZ ;  /* 0x000000083e407824 */ /* 0x000fe200078e00ff */
[----:B------:R-:W-:Y:S02]  /*f8b0*/  LOP3.LUT R60, R61, R206, RZ, 0x3c, !PT ;  /* 0x000000ce3d3c7212 */ /* 0x000fe400078e3cff */
[----:B------:R-:W-:Y:S02]  /*f8c0*/  LEA.HI R62, R63, R62, RZ, 0x3 ;  /* 0x0000003e3f3e7211 */ /* 0x000fe400078f18ff */
[----:B------:R-:W-:Y:S01]  /*f8d0*/  LOP3.LUT R63, R205, 0x38, R64, 0xf8, !PT ;  /* 0x00000038cd3f7812 */ /* 0x000fe200078ef840 */
[----:B------:R-:W-:Y:S01]  /*f8e0*/  IMAD.IADD R61, R207, 0x1, R60 ;  /* 0x00000001cf3d7824 */ /* 0x000fe200078e023c */
[--C-:B------:R-:W-:Y:S01]  /*f8f0*/  SHF.R.U64 R44, R44, 0x10, R45.reuse ;  /* 0x000000102c2c7819 */ /* 0x100fe2000000122d */
[----:B------:R-:W-:Y:S01]  /*f900*/  IMAD.SHL.U32 R62, R62, 0x400, RZ ;  /* 0x000004003e3e7824 */ /* 0x000fe200078e00ff */
[----:B------:R-:W-:Y:S01]  /*f910*/  LOP3.LUT R65, R63, R206, RZ, 0x3c, !PT ;  /* 0x000000ce3f417212 */ /* 0x000fe200078e3cff */
[----:B------:R-:W-:Y:S01]  /*f920*/  IMAD R88, R61, 0x2, R2 ;  /* 0x000000023d587824 */ /* 0x000fe200078e0202 */
[----:B------:R-:W-:-:S02]  /*f930*/  SHF.R.U32.HI R100, RZ, 0x10, R45 ;  /* 0x00000010ff647819 */ /* 0x000fc4000001162d */
[----:B------:R-:W-:Y:S02]  /*f940*/  LOP3.LUT R64, R62, 0x7fffe000, RZ, 0xc0, !PT ;  /* 0x7fffe0003e407812 */ /* 0x000fe400078ec0ff */
[----:B------:R-:W0:Y:S01]  /*f950*/  LDS.128 R60, [R88+0x12400] ;  /* 0x01240000583c7984 */ /* 0x000e220000000c00 */
[----:B------:R-:W-:Y:S01]  /*f960*/  SHF.R.U64 R32, R32, 0x10, R33 ;  /* 0x0000001020207819 */ /* 0x000fe20000001221 */
[----:B------:R-:W-:Y:S01]  /*f970*/  HADD2.F32 R100, -RZ, R100.H0_H0 ;  /* 0x20000064ff647230 */ /* 0x000fe20000004100 */
[----:B------:R-:W-:Y:S02]  /*f980*/  IADD3 R65, R65, R64, R207 ;  /* 0x0000004041417210 */ /* 0x000fe40007ffe0cf */
[----:B------:R-:W-:Y:S02]  /*f990*/  SHF.R.U32.HI R98, RZ, 0x10, R33 ;  /* 0x00000010ff627819 */ /* 0x000fe40000011621 */
[----:B------:R-:W-:Y:S02]  /*f9a0*/  LEA R90, R65, R2, 0x1 ;  /* 0x00000002415a7211 */ /* 0x000fe400078e08ff */
[----:B------:R-:W-:-:S02]  /*f9b0*/  SHF.R.U64 R33, R34, 0x10, R35 ;  /* 0x0000001022217819 */ /* 0x000fc40000001223 */
[----:B------:R-:W-:Y:S01]  /*f9c0*/  SHF.R.U64 R34, R46, 0x10, R47 ;  /* 0x000000102e227819 */ /* 0x000fe2000000122f */
[----:B------:R-:W1:Y:S01]  /*f9d0*/  LDS.128 R64, [R90+0x12400] ;  /* 0x012400005a407984 */ /* 0x000e620000000c00 */
[----:B------:R-:W-:Y:S01]  /*f9e0*/  SHF.R.U32.HI R105, RZ, 0x10, R35 ;  /* 0x00000010ff697819 */ /* 0x000fe20000011623 */
[----:B------:R-:W-:Y:S01]  /*f9f0*/  HADD2.F32 R33, -RZ, R33.H0_H0 ;  /* 0x20000021ff217230 */ /* 0x000fe20000004100 */
[----:B------:R-:W-:Y:S01]  /*fa00*/  SHF.R.U32.HI R103, RZ, 0x10, R47 ;  /* 0x00000010ff677819 */ /* 0x000fe2000001162f */
        /* <DEDUP_REMOVED lines=14> */
[----:B------:R-:W-:Y:S02]  /*faf0*/  HADD2.F32 R97, -RZ, R98.H0_H0 ;  /* 0x20000062ff617230 */ /* 0x000fe40000004100 */
[----:B------:R-:W-:Y:S01]  /*fb00*/  FFMA.FTZ R46, R46, R99, R101 ;  /* 0x000000632e2e7223 */ /* 0x000fe20000010065 */
[--C-:B------:R-:W-:Y:S02]  /*fb10*/  HADD2.F32 R98, -RZ, R91.reuse.H1_H1 ;  /* 0x3000005bff627230 */ /* 0x100fe40000004100 */
[----:B------:R-:W-:Y:S02]  /*fb20*/  HADD2.F32 R96, -RZ, R91.H0_H0 ;  /* 0x2000005bff607230 */ /* 0x000fe40000004100 */
[-C--:B------:R-:W-:Y:S01]  /*fb30*/  FMUL.FTZ R104, R92, R97.reuse ;  /* 0x000000615c687220 */ /* 0x080fe20000410000 */
[----:B------:R-:W-:Y:S01]  /*fb40*/  FFMA.FTZ R102, R61, R97, -R102 ;  /* 0x000000613d667223 */ /* 0x000fe20000010866 */
[----:B------:R-:W-:Y:S01]  /*fb50*/  FMUL.FTZ R92, R65, R98 ;  /* 0x00000062415c7220 */ /* 0x000fe20000410000 */
[----:B------:R-:W-:-:S02]  /*fb60*/  HADD2.F32 R91, -RZ, R89.H1_H1 ;  /* 0x30000059ff5b7230 */ /* 0x000fc40000004100 */
[-C--:B------:R-:W-:Y:S01]  /*fb70*/  FMUL.FTZ R97, R65, R96.reuse ;  /* 0x0000006041617220 */ /* 0x080fe20000410000 */
[----:B------:R-:W-:Y:S02]  /*fb80*/  HADD2.F32 R89, -RZ, R89.H0_H0 ;  /* 0x20000059ff597230 */ /* 0x000fe40000004100 */
[C---:B------:R-:W-:Y:S01]  /*fb90*/  FFMA.FTZ R65, R35.reuse, R96, -R92 ;  /* 0x0000006023417223 */ /* 0x040fe2000001085c */
[----:B------:R-:W-:Y:S02]  /*fba0*/  HADD2.F32 R95, -RZ, R67.H0_H0 ;  /* 0x20000043ff5f7230 */ /* 0x000fe40000004100 */
[----:B------:R-:W-:Y:S01]  /*fbb0*/  FFMA.FTZ R97, R35, R98, R97 ;  /* 0x0000006223617223 */ /* 0x000fe20000010061 */
[C---:B------:R-:W-:Y:S01]  /*fbc0*/  FMUL.FTZ R98, R94.reuse, R91 ;  /* 0x0000005b5e627220 */ /* 0x040fe20000410000 */
[--C-:B------:R-:W-:Y:S02]  /*fbd0*/  HADD2.F32 R96, -RZ, R87.reuse.H0_H0 ;  /* 0x20000057ff607230 */ /* 0x100fe40000004100 */
[----:B------:R-:W-:Y:S01]  /*fbe0*/  FFMA.FTZ R99, R61, R100, R104 ;  /* 0x000000643d637223 */ /* 0x000fe20000010068 */
[----:B------:R-:W-:Y:S01]  /*fbf0*/  FMUL.FTZ R100, R94, R89 ;  /* 0x000000595e647220 */ /* 0x000fe20000410000 */
[----:B------:R-:W-:-:S02]  /*fc00*/  HADD2.F32 R92, -RZ, R87.H1_H1 ;  /* 0x30000057ff5c7230 */ /* 0x000fc40000004100 */
[----:B------:R-:W-:Y:S01]  /*fc10*/  FFMA.FTZ R89, R47, R89, -R98 ;  /* 0x000000592f597223 */ /* 0x000fe20000010862 */
[----:B------:R-:W-:Y:S02]  /*fc20*/  HADD2.F32 R67, -RZ, R67.H1_H1 ;  /* 0x30000043ff437230 */ /* 0x000fe40000004100 */
[C---:B------:R-:W-:Y:S01]  /*fc30*/  FMUL.FTZ R104, R95.reuse, R96 ;  /* 0x000000605f687220 */ /* 0x040fe20000410000 */
[----:B------:R-:W-:Y:S02]  /*fc40*/  HADD2.F32 R98, -RZ, R103.H0_H0 ;  /* 0x20000067ff627230 */ /* 0x000fe40000004100 */
[-C--:B------:R-:W-:Y:S01]  /*fc50*/  FMUL.FTZ R95, R95, R92.reuse ;  /* 0x0000005c5f5f7220 */ /* 0x080fe20000410000 */
[----:B------:R-:W-:Y:S02]  /*fc60*/  HADD2.F32 R94, -RZ, R105.H0_H0 ;  /* 0x20000069ff5e7230 */ /* 0x000fe40000004100 */
[----:B------:R-:W-:Y:S01]  /*fc70*/  FFMA.FTZ R100, R47, R91, R100 ;  /* 0x0000005b2f647223 */ /* 0x000fe20000010064 */
[----:B------:R-:W-:Y:S01]  /*fc80*/  FFMA.FTZ R104, R93, R92, -R104 ;  /* 0x0000005c5d687223 */ /* 0x000fe20000010868 */
        /* <DEDUP_REMOVED lines=16> */
[----:B------:R-:W-:Y:S01]  /*fd90*/  FFMA.FTZ R95, R93, R96, R95 ;  /* 0x000000605d5f7223 */ /* 0x000fe2000001005f */
        /* <DEDUP_REMOVED lines=10> */
[----:B------:R0:W-:Y:S01]  /*fe40*/  STS.128 [R88+0x12400], R32 ;  /* 0x0124002058007388 */ /* 0x0001e20000000c00 */
[----:B------:R-:W-:-:S05]  /*fe50*/  F2FP.F16.F32.PACK_AB R46, R61, R100 ;  /* 0x000000643d2e723e */ /* 0x000fca00000000ff */
[----:B------:R0:W-:Y:S02]  /*fe60*/  STS.128 [R90+0x12400], R44 ;  /* 0x0124002c5a007388 */ /* 0x0001e40000000c00 */
.L_x_5299:
[----:B------:R-:W-:Y:S05]  /*fe70*/  BSYNC B2 ;  /* 0x0000000000027941 */ /* 0x000fea0003800000 */
.L_x_5298:
[----:B------:R-:W-:Y:S04]  /*fe80*/  BSSY B2, `(.L_x_5300) ;  /* 0x0000060000027945 */ /* 0x000fe80003800000 */
[----:B------:R-:W-:Y:S05]  /*fe90*/  @P1 BRA `(.L_x_5301) ;  /* 0x0000000400781947 */ /* 0x000fea0003800000 */
[----:B0-----:R-:W-:Y:S01]  /*fea0*/  LEA.HI R32, R83, R224, RZ, 0x1d ;  /* 0x000000e053207211 */ /* 0x001fe200078fe8ff */
[----:B------:R-:W-:Y:S01]  /*feb0*/  HADD2.F32 R64, -RZ, R82.H1_H1 ;  /* 0x30000052ff407230 */ /* 0x000fe20000004100 */
[--C-:B------:R-:W-:Y:S01]  /*fec0*/  SHF.R.U64 R89, R40, 0x10, R41.reuse ;  /* 0x0000001028597819 */ /* 0x100fe20000001229 */
[--C-:B------:R-:W-:Y:S01]  /*fed0*/  HADD2.F32 R62, -RZ, R85.reuse.H1_H1 ;  /* 0x30000055ff3e7230 */ /* 0x100fe20000004100 */
[----:B------:R-:W-:Y:S01]  /*fee0*/  SHF.R.S32.HI R33, RZ, 0x1f, R32 ;  /* 0x0000001fff217819 */ /* 0x000fe20000011420 */
[----:B------:R-:W-:Y:S01]  /*fef0*/  IMAD.SHL.U32 R34, R32, 0x8, RZ ;  /* 0x0000000820227824 */ /* 0x000fe200078e00ff */
[----:B------:R-:W-:Y:S01]  /*ff00*/  SHF.R.U32.HI R66, RZ, 0x10, R41 ;  /* 0x00000010ff427819 */ /* 0x000fe20000011629 */
[----:B------:R-:W-:Y:S01]  /*ff10*/  HADD2.F32 R85, -RZ, R85.H0_H0 ;  /* 0x20000055ff557230 */ /* 0x000fe20000004100 */
[----:B------:R-:W-:Y:S02]  /*ff20*/  LEA.HI R32, R33, R32, RZ, 0x3 ;  /* 0x0000002021207211 */ /* 0x000fe400078f18ff */
[----:B------:R-:W-:Y:S01]  /*ff30*/  LOP3.LUT R33, R205, 0x38, R34, 0xf8, !PT ;  /* 0x00000038cd217812 */ /* 0x000fe200078ef822 */
[----:B------:R-:W-:Y:S01]  /*ff40*/  HADD2.F32 R66, -RZ, R66.H0_H0 ;  /* 0x20000042ff427230 */ /* 0x000fe20000004100 */
[----:B------:R-:W-:Y:S01]  /*ff50*/  SHF.R.U64 R93, R28, 0x10, R29 ;  /* 0x000000101c5d7819 */ /* 0x000fe2000000121d */
[----:B------:R-:W-:Y:S01]  /*ff60*/  IMAD.SHL.U32 R32, R32, 0x400, RZ ;  /* 0x0000040020207824 */ /* 0x000fe200078e00ff */
[----:B------:R-:W-:-:S02]  /*ff70*/  LOP3.LUT R45, R33, R206, RZ, 0x3c, !PT ;  /* 0x000000ce212d7212 */ /* 0x000fc400078e3cff */
[----:B------:R-:W-:Y:S02]  /*ff80*/  SHF.R.U32.HI R61, RZ, 0x10, R29 ;  /* 0x00000010ff3d7819 */ /* 0x000fe4000001161d */
[----:B------:R-:W-:Y:S02]  /*ff90*/  LOP3.LUT R44, R32, 0x7fffe000, RZ, 0xc0, !PT ;  /* 0x7fffe000202c7812 */ /* 0x000fe400078ec0ff */
[----:B------:R-:W0:Y:S01]  /*ffa0*/  LDS.128 R32, [R237] ;  /* 0x00000000ed207984 */ /* 0x000e220000000c00 */
[----:B------:R-:W-:Y:S02]  /*ffb0*/  SHF.R.U64 R87, R42, 0x10, R43 ;  /* 0x000000102a577819 */ /* 0x000fe4000000122b */
[----:B------:R-:W-:Y:S02]  /*ffc0*/  IADD3 R45, R45, R44, R207 ;  /* 0x0000002c2d2d7210 */ /* 0x000fe40007ffe0cf */
[----:B------:R-:W-:Y:S02]  /*ffd0*/  SHF.R.U32.HI R67, RZ, 0x10, R43 ;  /* 0x00000010ff437819 */ /* 0x000fe4000001162b */
[--C-:B------:R-:W-:Y:S01]  /*ffe0*/  SHF.R.U32.HI R91, RZ, 0x10, R31.reuse ;  /* 0x00000010ff5b7819 */ /* 0x100fe2000001161f */
[----:B------:R-:W-:Y:S01]  /*fff0*/  IMAD R60, R45, 0x2, R2 ;  /* 0x000000022d3c7824 */ /* 0x000fe200078e0202 */
[----:B------:R-:W-:-:S04]  /*10000*/  SHF.R.U64 R92, R30, 0x10, R31 ;  /* 0x000000101e5c7819 */ /* 0x000fc8000000121f */
[----:B------:R-:W1:Y:S01]  /*10010*/  LDS.128 R44, [R60+0x12400] ;  /* 0x012400003c2c7984 */ /* 0x000e620000000c00 */
[--C-:B0-----:R-:W-:Y:S02]  /*10020*/  HADD2.F32 R29, -RZ, R33.reuse.H0_H0 ;  /* 0x20000021ff1d7230 */ /* 0x101fe40000004100 */
[----:B------:R-:W-:Y:S02]  /*10030*/  HADD2.F32 R28, -RZ, R32.H0_H0 ;  /* 0x20000020ff1c7230 */ /* 0x000fe40000004100 */
[----:B------:R-:W-:Y:S02]  /*10040*/  HADD2.F32 R33, -RZ, R33.H1_H1 ;  /* 0x30000021ff217230 */ /* 0x000fe40000004100 */
[----:B------:R-:W-:Y:S02]  /*10050*/  HADD2.F32 R30, -RZ, R34.H0_H0 ;  /* 0x20000022ff1e7230 */ /* 0x000fe40000004100 */
[--C-:B------:R-:W-:Y:S02]  /*10060*/  HADD2.F32 R31, -RZ, R35.reuse.H0_H0 ;  /* 0x20000023ff1f7230 */ /* 0x100fe40000004100 */
[----:B------:R-:W-:-:S02]  /*10070*/  HADD2.F32 R35, -RZ, R35.H1_H1 ;  /* 0x30000023ff237230 */ /* 0x000fc40000004100 */
[----:B------:R-:W-:Y:S02]  /*10080*/  HADD2.F32 R32, -RZ, R32.H1_H1 ;  /* 0x30000020ff207230 */ /* 0x000fe40000004100 */
[--C-:B-1----:R-:W-:Y:S02]  /*10090*/  HADD2.F32 R41, -RZ, R45.reuse.H0_H0 ;  /* 0x2000002dff297230 */ /* 0x102fe40000004100 */
[----:B------:R-:W-:Y:S02]  /*100a0*/  HADD2.F32 R40, -RZ, R44.H0_H0 ;  /* 0x2000002cff287230 */ /* 0x000fe40000004100 */
[----:B------:R-:W-:Y:S02]  /*100b0*/  HADD2.F32 R45, -RZ, R45.H1_H1 ;  /* 0x3000002dff2d7230 */ /* 0x000fe40000004100 */
[C---:B------:R-:W-:Y:S01]  /*100c0*/  FMUL.FTZ R88, R41.reuse, R64 ;  /* 0x0000004029587220 */ /* 0x040fe20000410000 */
[----:B------:R-:W-:Y:S01]  /*100d0*/  FMUL.FTZ R90, R41, R62 ;  /* 0x0000003e295a7220 */ /* 0x000fe20000410000 */
[----:B------:R-:W-:-:S02]  /*100e0*/  HADD2.F32 R41, -RZ, R82.H0_H0 ;  /* 0x20000052ff297230 */ /* 0x000fc40000004100 */
[C---:B------:R-:W-:Y:S01]  /*100f0*/  FFMA.FTZ R88, R29.reuse, R62, -R88 ;  /* 0x0000003e1d587223 */ /* 0x040fe20000010858 */
[----:B------:R-:W-:Y:S02]  /*10100*/  HADD2.F32 R62, -RZ, R61.H0_H0 ;  /* 0x2000003dff3e7230 */ /* 0x000fe40000004100 */
[----:B------:R-:W-:Y:S01]  /*10110*/  FFMA.FTZ R90, R29, R64, R90 ;  /* 0x000000401d5a7223 */ /* 0x000fe2000001005a */
[C---:B------:R-:W-:Y:S01]  /*10120*/  FMUL.FTZ R29, R40.reuse, R41 ;  /* 0x00000029281d7220 */ /* 0x040fe20000410000 */
[C---:B------:R-:W-:Y:S01]  /*10130*/  FMUL.FTZ R82, R45.reuse, R66 ;  /* 0x000000422d527220 */ /* 0x040fe20000410000 */
[-C--:B------:R-:W-:Y:S01]  /*10140*/  FMUL.FTZ R40, R40, R85.reuse ;  /* 0x0000005528287220 */ /* 0x080fe20000410000 */
[----:B------:R-:W-:Y:S01]  /*10150*/  FMUL.FTZ R64, R45, R62 ;  /* 0x0000003e2d407220 */ /* 0x000fe20000410000 */
[----:B------:R-:W-:Y:S02]  /*10160*/  HADD2.F32 R45, -RZ, R84.H0_H0 ;  /* 0x20000054ff2d7230 */ /* 0x000fe40000004100 */
[----:B------:R-:W-:Y:S01]  /*10170*/  FFMA.FTZ R85, R28, R85, -R29 ;  /* 0x000000551c557223 */ /* 0x000fe2000001081d */
[----:B------:R-:W-:-:S02]  /*10180*/  HADD2.F32 R42, -RZ, R46.H0_H0 ;  /* 0x2000002eff2a7230 */ /* 0x000fc40000004100 */
[C---:B------:R-:W-:Y:S01]  /*10190*/  FFMA.FTZ R63, R33.reuse, R62, -R82 ;  /* 0x0000003e213f7223 */ /* 0x040fe20000010852 */
[----:B------:R-:W-:Y:S02]  /*101a0*/  HADD2.F32 R43, -RZ, R47.H0_H0 ;  /* 0x2000002fff2b7230 */ /* 0x000fe40000004100 */
[----:B------:R-:W-:Y:S01]  /*101b0*/  FFMA.FTZ R65, R33, R66, R64 ;  /* 0x0000004221417223 */ /* 0x000fe20000010040 */
[----:B------:R-:W-:Y:S02]  /*101c0*/  HADD2.F32 R29, -RZ, R86.H0_H0 ;  /* 0x20000056ff1d7230 */ /* 0x000fe40000004100 */
[----:B------:R-:W-:Y:S01]  /*101d0*/  FFMA.FTZ R61, R28, R41, R40 ;  /* 0x000000291c3d7223 */ /* 0x000fe20000010028 */
[----:B------:R-:W-:Y:S02]  /*101e0*/  HADD2.F32 R84, -RZ, R84.H1_H1 ;  /* 0x30000054ff547230 */ /* 0x000fe40000004100 */
[----:B------:R-:W-:Y:S01]  /*101f0*/  FMUL.FTZ R33, R42, R45 ;  /* 0x0000002d2a217220 */ /* 0x000fe20000410000 */
[----:B------:R-:W-:-:S02]  /*10200*/  HADD2.F32 R86, -RZ, R86.H1_H1 ;  /* 0x30000056ff567230 */ /* 0x000fc40000004100 */
[-C--:B------:R-:W-:Y:S01]  /*10210*/  FMUL.FTZ R41, R42, R29.reuse ;  /* 0x0000001d2a297220 */ /* 0x080fe20000410000 */
[----:B------:R-:W-:Y:S02]  /*10220*/  HADD2.F32 R47, -RZ, R47.H1_H1 ;  /* 0x3000002fff2f7230 */ /* 0x000fe40000004100 */
[C---:B------:R-:W-:Y:S01]  /*10230*/  FMUL.FTZ R62, R43.reuse, R84 ;  /* 0x000000542b3e7220 */ /* 0x040fe20000410000 */
[----:B------:R-:W-:Y:S02]  /*10240*/  HADD2.F32 R40, -RZ, R67.H0_H0 ;  /* 0x20000043ff287230 */ /* 0x000fe40000004100 */
[----:B------:R-:W-:Y:S01]  /*10250*/  FMUL.FTZ R43, R43, R86 ;  /* 0x000000562b2b7220 */ /* 0x000fe20000410000 */
[----:B------:R-:W-:Y:S02]  /*10260*/  HADD2.F32 R28, -RZ, R91.H0_H0 ;  /* 0x2000005bff1c7230 */ /* 0x000fe40000004100 */
[C---:B------:R-:W-:Y:S01]  /*10270*/  FFMA.FTZ R42, R30.reuse, R29, -R33 ;  /* 0x0000001d1e2a7223 */ /* 0x040fe20000010821 */
[----:B------:R-:W-:Y:S01]  /*10280*/  FFMA.FTZ R45, R30, R45, R41 ;  /* 0x0000002d1e2d7223 */ /* 0x000fe20000010029 */
[----:B------:R-:W-:-:S02]  /*10290*/  HADD2.F32 R44, -RZ, R44.H1_H1 ;  /* 0x3000002cff2c7230 */ /* 0x000fc40000004100 */
[----:B------:R-:W-:Y:S01]  /*102a0*/  FMUL.FTZ R30, R47, R40 ;  /* 0x000000282f1e7220 */ /* 0x000fe20000410000 */
[----:B------:R-:W-:Y:S02]  /*102b0*/  HADD2.F32 R46, -RZ, R46.H1_H1 ;  /* 0x3000002eff2e7230 */ /* 0x000fe40000004100 */
[C---:B------:R-:W-:Y:S01]  /*102c0*/  FFMA.FTZ R62, R31.reuse, R86, -R62 ;  /* 0x000000561f3e7223 */ /* 0x040fe2000001083e */
[----:B------:R-:W-:Y:S01]  /*102d0*/  FFMA.FTZ R84, R31, R84, R43 ;  /* 0x000000541f547223 */ /* 0x000fe2000001002b */
        /* <DEDUP_REMOVED lines=26> */
.L_x_5301:
[----:B------:R-:W-:Y:S05]  /*10480*/  BSYNC B2 ;  /* 0x0000000000027941 */ /* 0x000fea0003800000 */
.L_x_5300:
[----:B------:R-:W-:Y:S05]  /*10490*/  @P2 BRA `(.L_x_5297) ;  /* 0x0000000400782947 */ /* 0x000fea0003800000 */
[----:B------:R-:W-:Y:S01]  /*104a0*/  LEA.HI R83, R83, R225, RZ, 0x1d ;  /* 0x000000e153537211 */ /* 0x000fe200078fe8ff */
[----:B------:R-:W-:Y:S01]  /*104b0*/  HADD2.F32 R41, -RZ, R76.H1_H1 ;  /* 0x3000004cff297230 */ /* 0x000fe20000004100 */
[----:B0-----:R-:W-:Y:S01]  /*104c0*/  SHF.R.U32.HI R44, RZ, 0x10, R37 ;  /* 0x00000010ff2c7819 */ /* 0x001fe20000011625 */
[--C-:B------:R-:W-:Y:S01]  /*104d0*/  HADD2.F32 R42, -RZ, R75.reuse.H0_H0 ;  /* 0x2000004bff2a7230 */ /* 0x100fe20000004100 */
[----:B-1----:R-:W-:Y:S01]  /*104e0*/  SHF.R.S32.HI R30, RZ, 0x1f, R83 ;  /* 0x0000001fff1e7819 */ /* 0x002fe20000011453 */
[----:B------:R-:W-:Y:S01]  /*104f0*/  IMAD.SHL.U32 R28, R83, 0x8, RZ ;  /* 0x00000008531c7824 */ /* 0x000fe200078e00ff */
[----:B------:R-:W-:Y:S01]  /*10500*/  SHF.R.U64 R61, R36, 0x10, R37 ;  /* 0x00000010243d7819 */ /* 0x000fe20000001225 */
[----:B------:R-:W-:Y:S01]  /*10510*/  HADD2.F32 R44, -RZ, R44.H0_H0 ;  /* 0x2000002cff2c7230 */ /* 0x000fe20000004100 */
[----:B------:R-:W-:Y:S01]  /*10520*/  LEA.HI R30, R30, R83, RZ, 0x3 ;  /* 0x000000531e1e7211 */ /* 0x000fe200078f18ff */
[----:B------:R-:W-:Y:S01]  /*10530*/  HADD2.F32 R75, -RZ, R75.H1_H1 ;  /* 0x3000004bff4b7230 */ /* 0x000fe20000004100 */
[----:B------:R-:W-:Y:S01]  /*10540*/  LOP3.LUT R29, R205, 0x38, R28, 0xf8, !PT ;  /* 0x00000038cd1d7812 */ /* 0x000fe200078ef81c */
[----:B------:R-:W-:Y:S01]  /*10550*/  HADD2.F32 R76, -RZ, R76.H0_H0 ;  /* 0x2000004cff4c7230 */ /* 0x000fe20000004100 */
[----:B------:R-:W-:Y:S01]  /*10560*/  SHF.R.U32.HI R43, RZ, 0x10, R25 ;  /* 0x00000010ff2b7819 */ /* 0x000fe20000011619 */
[----:B------:R-:W-:Y:S01]  /*10570*/  IMAD.SHL.U32 R30, R30, 0x400, RZ ;  /* 0x000004001e1e7824 */ /* 0x000fe200078e00ff */
[----:B------:R-:W-:-:S02]  /*10580*/  LOP3.LUT R33, R29, R206, RZ, 0x3c, !PT ;  /* 0x000000ce1d217212 */ /* 0x000fc400078e3cff */
[----:B------:R-:W-:Y:S02]  /*10590*/  SHF.R.U64 R65, R24, 0x10, R25 ;  /* 0x0000001018417819 */ /* 0x000fe40000001219 */
[----:B------:R-:W-:Y:S02]  /*105a0*/  LOP3.LUT R32, R30, 0x7fffe000, RZ, 0xc0, !PT ;  /* 0x7fffe0001e207812 */ /* 0x000fe400078ec0ff */
[----:B------:R-:W0:Y:S01]  /*105b0*/  LDS.128 R28, [R235] ;  /* 0x00000000eb1c7984 */ /* 0x000e220000000c00 */
[----:B------:R-:W-:Y:S02]  /*105c0*/  SHF.R.U64 R47, R38, 0x10, R39 ;  /* 0x00000010262f7819 */ /* 0x000fe40000001227 */
[----:B------:R-:W-:Y:S02]  /*105d0*/  IADD3 R33, R33, R32, R207 ;  /* 0x0000002021217210 */ /* 0x000fe40007ffe0cf */
[----:B------:R-:W-:Y:S02]  /*105e0*/  SHF.R.U32.HI R45, RZ, 0x10, R39 ;  /* 0x00000010ff2d7819 */ /* 0x000fe40000011627 */
[----:B------:R-:W-:-:S02]  /*105f0*/  LEA R40, R33, R2, 0x1 ;  /* 0x0000000221287211 */ /* 0x000fc400078e08ff */
[--C-:B------:R-:W-:Y:S02]  /*10600*/  SHF.R.U32.HI R63, RZ, 0x10, R27.reuse ;  /* 0x00000010ff3f7819 */ /* 0x100fe4000001161b */
[----:B------:R-:W-:Y:S01]  /*10610*/  SHF.R.U64 R64, R26, 0x10, R27 ;  /* 0x000000101a407819 */ /* 0x000fe2000000121b */
[----:B------:R-:W1:Y:S01]  /*10620*/  LDS.128 R32, [R40+0x12400] ;  /* 0x0124000028207984 */ /* 0x000e620000000c00 */
        /* <DEDUP_REMOVED lines=11> */
[----:B------:R-:W-:-:S02]  /*106e0*/  HADD2.F32 R36, -RZ, R43.H0_H0 ;  /* 0x2000002bff247230 */ /* 0x000fc40000004100 */
[----:B------:R-:W-:Y:S01]  /*106f0*/  FMUL.FTZ R62, R37, R44 ;  /* 0x0000002c253e7220 */ /* 0x000fe20000410000 */
[C---:B------:R-:W-:Y:S01]  /*10700*/  FFMA.FTZ R46, R25.reuse, R41, -R46 ;  /* 0x00000029192e7223 */ /* 0x040fe2000001082e */
[----:B------:R-:W-:Y:S01]  /*10710*/  FFMA.FTZ R60, R25, R42, R60 ;  /* 0x0000002a193c7223 */ /* 0x000fe2000001003c */
[----:B------:R-:W-:Y:S01]  /*10720*/  FMUL.FTZ R25, R33, R75 ;  /* 0x0000004b21197220 */ /* 0x000fe20000410000 */
[-C--:B------:R-:W-:Y:S01]  /*10730*/  FMUL.FTZ R42, R37, R36.reuse ;  /* 0x00000024252a7220 */ /* 0x080fe20000410000 */
[----:B------:R-:W-:Y:S01]  /*10740*/  FFMA.FTZ R41, R29, R36, -R62 ;  /* 0x000000241d297223 */ /* 0x000fe2000001083e */
[-C--:B------:R-:W-:Y:S01]  /*10750*/  FMUL.FTZ R36, R33, R76.reuse ;  /* 0x0000004c21247220 */ /* 0x080fe20000410000 */
[----:B------:R-:W-:Y:S01]  /*10760*/  FFMA.FTZ R76, R24, R76, -R25 ;  /* 0x0000004c184c7223 */ /* 0x000fe20000010819 */
[----:B------:R-:W-:Y:S02]  /*10770*/  HADD2.F32 R38, -RZ, R34.H0_H0 ;  /* 0x20000022ff267230 */ /* 0x000fe40000004100 */
[----:B------:R-:W-:Y:S01]  /*10780*/  FFMA.FTZ R43, R29, R44, R42 ;  /* 0x0000002c1d2b7223 */ /* 0x000fe2000001002a */
[----:B------:R-:W-:-:S02]  /*10790*/  HADD2.F32 R37, -RZ, R74.H1_H1 ;  /* 0x3000004aff257230 */ /* 0x000fc40000004100 */
[----:B------:R-:W-:Y:S01]  /*107a0*/  FFMA.FTZ R75, R24, R75, R36 ;  /* 0x0000004b184b7223 */ /* 0x000fe20000010024 */
[----:B------:R-:W-:Y:S02]  /*107b0*/  HADD2.F32 R25, -RZ, R77.H0_H0 ;  /* 0x2000004dff197230 */ /* 0x000fe40000004100 */
        /* <DEDUP_REMOVED lines=9> */
[-C--:B------:R-:W-:Y:S01]  /*10850*/  FMUL.FTZ R39, R39, R24.reuse ;  /* 0x0000001827277220 */ /* 0x080fe20000410000 */
[----:B------:R-:W-:Y:S02]  /*10860*/  HADD2.F32 R36, -RZ, R63.H0_H0 ;  /* 0x2000003fff247230 */ /* 0x000fe40000004100 */
        /* <DEDUP_REMOVED lines=33> */
.L_x_5297:
[----:B------:R-:W-:Y:S05]  /*10a80*/  BSYNC B1 ;  /* 0x0000000000017941 */ /* 0x000fea0003800000 */
.L_x_5296:
[----:B------:R-:W-:-:S13]  /*10a90*/  ISETP.GE.AND P0, PT, R221, R71, PT ;  /* 0x00000047dd00720c */ /* 0x000fda0003f06270 */
[----:B------:R-:W-:Y:S05]  /*10aa0*/  @P0 BRA `(.L_x_5277) ;  /* 0x0000001000980947 */ /* 0x000fea0003800000 */
[----:B01----:R-:W0:Y:S01]  /*10ab0*/  LDC R33, c[0x0][0x3f4] ;  /* 0x0000fd00ff217b82 */ /* 0x003e220000000800 */
[----:B------:R-:W-:Y:S01]  /*10ac0*/  BSSY B1, `(.L_x_5302) ;  /* 0x0000064000017945 */ /* 0x000fe20003800000 */
[----:B------:R-:W-:Y:S02]  /*10ad0*/  SHF.R.U32.HI R61, RZ, 0x3, R204 ;  /* 0x00000003ff3d7819 */ /* 0x000fe400000116cc */
[-C--:B0-----:R-:W-:Y:S02]  /*10ae0*/  ISETP.GE.AND P0, PT, R18, R33.reuse, PT ;  /* 0x000000211200720c */ /* 0x081fe40003f06270 */
[-C--:B------:R-:W-:Y:S02]  /*10af0*/  ISETP.GE.AND P1, PT, R196, R33.reuse, PT ;  /* 0x00000021c400720c */ /* 0x080fe40003f26270 */
[----:B------:R-:W-:-:S09]  /*10b00*/  ISETP.GE.AND P2, PT, R197, R33, PT ;  /* 0x00000021c500720c */ /* 0x000fd20003f46270 */
[----:B------:R-:W-:Y:S05]  /*10b10*/  @P0 BRA `(.L_x_5303) ;  /* 0x0000000400780947 */ /* 0x000fea0003800000 */
[----:B--2---:R-:W-:Y:S01]  /*10b20*/  LEA.HI R24, R33, R222, RZ, 0x1d ;  /* 0x000000de21187211 */ /* 0x004fe200078fe8ff */
[----:B------:R-:W-:Y:S01]  /*10b30*/  HADD2.F32 R38, -RZ, R80.H1_H1 ;  /* 0x30000050ff267230 */ /* 0x000fe20000004100 */
[----:B------:R-:W-:Y:S01]  /*10b40*/  SHF.R.U32.HI R41, RZ, 0x10, R49 ;  /* 0x00000010ff297819 */ /* 0x000fe20000011631 */
[--C-:B------:R-:W-:Y:S01]  /*10b50*/  HADD2.F32 R39, -RZ, R78.reuse.H1_H1 ;  /* 0x3000004eff277230 */ /* 0x100fe20000004100 */
[----:B------:R-:W-:Y:S01]  /*10b60*/  SHF.R.S32.HI R27, RZ, 0x1f, R24 ;  /* 0x0000001fff1b7819 */ /* 0x000fe20000011418 */
[----:B------:R-:W-:Y:S01]  /*10b70*/  IMAD.SHL.U32 R25, R24, 0x8, RZ ;  /* 0x0000000818197824 */ /* 0x000fe200078e00ff */
[----:B------:R-:W-:Y:S01]  /*10b80*/  SHF.R.U32.HI R40, RZ, 0x10, R5 ;  /* 0x00000010ff287819 */ /* 0x000fe20000011605 */
[----:B------:R-:W-:Y:S01]  /*10b90*/  HADD2.F32 R78, -RZ, R78.H0_H0 ;  /* 0x2000004eff4e7230 */ /* 0x000fe20000004100 */
[----:B------:R-:W-:Y:S01]  /*10ba0*/  LEA.HI R27, R27, R24, RZ, 0x3 ;  /* 0x000000181b1b7211 */ /* 0x000fe200078f18ff */
[----:B------:R-:W-:Y:S01]  /*10bb0*/  HADD2.F32 R80, -RZ, R80.H0_H0 ;  /* 0x20000050ff507230 */ /* 0x000fe20000004100 */
[----:B------:R-:W-:Y:S01]  /*10bc0*/  LOP3.LUT R24, R204, 0x38, R25, 0xf8, !PT ;  /* 0x00000038cc187812 */ /* 0x000fe200078ef819 */
[----:B------:R-:W-:Y:S01]  /*10bd0*/  HADD2.F32 R40, -RZ, R40.H0_H0 ;  /* 0x20000028ff287230 */ /* 0x000fe20000004100 */
[----:B------:R-:W-:Y:S01]  /*10be0*/  SHF.R.U64 R60, R48, 0x10, R49 ;  /* 0x00000010303c7819 */ /* 0x000fe20000001231 */
[----:B------:R-:W-:Y:S01]  /*10bf0*/  IMAD.SHL.U32 R27, R27, 0x400, RZ ;  /* 0x000004001b1b7824 */ /* 0x000fe200078e00ff */
[----:B------:R-:W-:-:S02]  /*10c00*/  LOP3.LUT R28, R24, R61, RZ, 0x3c, !PT ;  /* 0x0000003d181c7212 */ /* 0x000fc400078e3cff */
[----:B------:R-:W-:Y:S02]  /*10c10*/  SHF.R.U64 R48, R4, 0x10, R5 ;  /* 0x0000001004307819 */ /* 0x000fe40000001205 */
[----:B------:R-:W-:Y:S02]  /*10c20*/  LOP3.LUT R29, R27, 0x7fffe000, RZ, 0xc0, !PT ;  /* 0x7fffe0001b1d7812 */ /* 0x000fe400078ec0ff */
[----:B------:R-:W0:Y:S01]  /*10c30*/  LDS.128 R24, [R236] ;  /* 0x00000000ec187984 */ /* 0x000e220000000c00 */
[----:B------:R-:W-:Y:S02]  /*10c40*/  SHF.R.U64 R49, R50, 0x10, R51 ;  /* 0x0000001032317819 */ /* 0x000fe40000001233 */
[----:B------:R-:W-:Y:S02]  /*10c50*/  IADD3 R29, R28, R29, R209 ;  /* 0x0000001d1c1d7210 */ /* 0x000fe40007ffe0d1 */
[----:B------:R-:W-:Y:S02]  /*10c60*/  SHF.R.U64 R47, R6, 0x10, R7 ;  /* 0x00000010062f7819 */ /* 0x000fe40000001207 */
[----:B------:R-:W-:Y:S01]  /*10c70*/  SHF.R.U32.HI R50, RZ, 0x10, R51 ;  /* 0x00000010ff327819 */ /* 0x000fe20000011633 */
[----:B------:R-:W-:Y:S01]  /*10c80*/  IMAD R32, R29, 0x2, R2 ;  /* 0x000000021d207824 */ /* 0x000fe200078e0202 */
[----:B------:R-:W-:-:S04]  /*10c90*/  SHF.R.U32.HI R43, RZ, 0x10, R7 ;  /* 0x00000010ff2b7819 */ /* 0x000fc80000011607 */
        /* <DEDUP_REMOVED lines=13> */
[----:B------:R-:W-:-:S02]  /*10d70*/  HADD2.F32 R34, -RZ, R41.H0_H0 ;  /* 0x20000029ff227230 */ /* 0x000fc40000004100 */
[C---:B------:R-:W-:Y:S01]  /*10d80*/  FFMA.FTZ R42, R5.reuse, R38, -R42 ;  /* 0x00000026052a7223 */ /* 0x040fe2000001082a */
[----:B------:R-:W-:Y:S01]  /*10d90*/  FFMA.FTZ R44, R5, R39, R44 ;  /* 0x00000027052c7223 */ /* 0x000fe2000001002c */
[----:B------:R-:W-:Y:S01]  /*10da0*/  FMUL.FTZ R5, R29, R78 ;  /* 0x0000004e1d057220 */ /* 0x000fe20000410000 */
[C---:B------:R-:W-:Y:S01]  /*10db0*/  FMUL.FTZ R38, R35.reuse, R40 ;  /* 0x0000002823267220 */ /* 0x040fe20000410000 */
[----:B------:R-:W-:Y:S01]  /*10dc0*/  FMUL.FTZ R46, R35, R34 ;  /* 0x00000022232e7220 */ /* 0x000fe20000410000 */
[----:B------:R-:W-:Y:S02]  /*10dd0*/  HADD2.F32 R36, -RZ, R30.H0_H0 ;  /* 0x2000001eff247230 */ /* 0x000fe40000004100 */
[-C--:B------:R-:W-:Y:S01]  /*10de0*/  FMUL.FTZ R29, R29, R80.reuse ;  /* 0x000000501d1d7220 */ /* 0x080fe20000410000 */
[----:B------:R-:W-:Y:S02]  /*10df0*/  HADD2.F32 R35, -RZ, R79.H0_H0 ;  /* 0x2000004fff237230 */ /* 0x000fe40000004100 */
        /* <DEDUP_REMOVED lines=12> */
[----:B------:R-:W-:Y:S02]  /*10ec0*/  HADD2.F32 R36, -RZ, R43.H0_H0 ;  /* 0x2000002bff247230 */ /* 0x000fe40000004100 */
[C---:B------:R-:W-:Y:S01]  /*10ed0*/  FMUL.FTZ R46, R37.reuse, R38 ;  /* 0x00000026252e7220 */ /* 0x040fe20000410000 */
[----:B------:R-:W-:Y:S02]  /*10ee0*/  HADD2.F32 R34, -RZ, R50.H0_H0 ;  /* 0x20000032ff227230 */ /* 0x000fe40000004100 */
[-C--:B------:R-:W-:Y:S01]  /*10ef0*/  FMUL.FTZ R5, R37, R4.reuse ;  /* 0x0000000425057220 */ /* 0x080fe20000410000 */
        /* <DEDUP_REMOVED lines=32> */
.L_x_5303:
[----:B------:R-:W-:Y:S05]  /*11100*/  BSYNC B1 ;  /* 0x0000000000017941 */ /* 0x000fea0003800000 */
.L_x_5302:
[----:B------:R-:W-:Y:S04]  /*11110*/  BSSY B1, `(.L_x_5304) ;  /* 0x0000060000017945 */ /* 0x000fe80003800000 */
[----:B------:R-:W-:Y:S05]  /*11120*/  @P1 BRA `(.L_x_5305) ;  /* 0x0000000400781947 */ /* 0x000fea0003800000 */
[----:B0-----:R-:W-:Y:S01]  /*11130*/  LEA.HI R4, R33, R224, RZ, 0x1d ;  /* 0x000000e021047211 */ /* 0x001fe200078fe8ff */
[----:B------:R-:W-:Y:S01]  /*11140*/  HADD2.F32 R35, -RZ, R69.H1_H1 ;  /* 0x30000045ff237230 */ /* 0x000fe20000004100 */
[--C-:B------:R-:W-:Y:S01]  /*11150*/  SHF.R.U32.HI R36, RZ, 0x10, R9.reuse ;  /* 0x00000010ff247819 */ /* 0x100fe20000011609 */
[----:B------:R-:W-:Y:S01]  /*11160*/  HADD2.F32 R34, -RZ, R72.H1_H1 ;  /* 0x30000048ff227230 */ /* 0x000fe20000004100 */
[----:B------:R-:W-:Y:S01]  /*11170*/  SHF.R.S32.HI R7, RZ, 0x1f, R4 ;  /* 0x0000001fff077819 */ /* 0x000fe20000011404 */
[----:B------:R-:W-:Y:S01]  /*11180*/  IMAD.SHL.U32 R5, R4, 0x8, RZ ;  /* 0x0000000804057824 */ /* 0x000fe200078e00ff */
[----:B------:R-:W-:Y:S01]  /*11190*/  SHF.R.U64 R44, R8, 0x10, R9 ;  /* 0x00000010082c7819 */ /* 0x000fe20000001209 */
[----:B------:R-:W-:Y:S01]  /*111a0*/  HADD2.F32 R36, -RZ, R36.H0_H0 ;  /* 0x20000024ff247230 */ /* 0x000fe20000004100 */
[----:B------:R-:W-:Y:S01]  /*111b0*/  LEA.HI R7, R7, R4, RZ, 0x3 ;  /* 0x0000000407077211 */ /* 0x000fe200078f18ff */
[----:B------:R-:W-:Y:S01]  /*111c0*/  HADD2.F32 R72, -RZ, R72.H0_H0 ;  /* 0x20000048ff487230 */ /* 0x000fe20000004100 */
[----:B------:R-:W-:-:S02]  /*111d0*/  LOP3.LUT R4, R204, 0x38, R5, 0xf8, !PT ;  /* 0x00000038cc047812 */ /* 0x000fc400078ef805 */
[--C-:B------:R-:W-:Y:S01]  /*111e0*/  SHF.R.U64 R46, R52, 0x10, R53.reuse ;  /* 0x00000010342e7819 */ /* 0x100fe20000001235 */
[----:B------:R-:W-:Y:S01]  /*111f0*/  IMAD.SHL.U32 R7, R7, 0x400, RZ ;  /* 0x0000040007077824 */ /* 0x000fe200078e00ff */
[----:B--2---:R-:W-:Y:S02]  /*11200*/  LOP3.LUT R24, R4, R61, RZ, 0x3c, !PT ;  /* 0x0000003d04187212 */ /* 0x004fe400078e3cff */
[----:B------:R-:W-:Y:S02]  /*11210*/  SHF.R.U32.HI R52, RZ, 0x10, R53 ;  /* 0x00000010ff347819 */ /* 0x000fe40000011635 */
[----:B------:R-:W-:Y:S02]  /*11220*/  LOP3.LUT R25, R7, 0x7fffe000, RZ, 0xc0, !PT ;  /* 0x7fffe00007197812 */ /* 0x000fe400078ec0ff */
[----:B------:R-:W0:Y:S01]  /*11230*/  LDS.128 R4, [R234] ;  /* 0x00000000ea047984 */ /* 0x000e220000000c00 */
[----:B------:R-:W-:Y:S02]  /*11240*/  SHF.R.U64 R43, R10, 0x10, R11 ;  /* 0x000000100a2b7819 */ /* 0x000fe4000000120b */
[----:B------:R-:W-:-:S02]  /*11250*/  IADD3 R25, R24, R25, R209 ;  /* 0x0000001918197210 */ /* 0x000fc40007ffe0d1 */
[----:B------:R-:W-:Y:S02]  /*11260*/  SHF.R.U64 R45, R54, 0x10, R55 ;  /* 0x00000010362d7819 */ /* 0x000fe40000001237 */
[----:B------:R-:W-:Y:S02]  /*11270*/  LEA R28, R25, R2, 0x1 ;  /* 0x00000002191c7211 */ /* 0x000fe400078e08ff */
[----:B------:R-:W-:Y:S02]  /*11280*/  SHF.R.U32.HI R40, RZ, 0x10, R11 ;  /* 0x00000010ff287819 */ /* 0x000fe4000001160b */
[----:B------:R-:W-:Y:S01]  /*11290*/  SHF.R.U32.HI R54, RZ, 0x10, R55 ;  /* 0x00000010ff367819 */ /* 0x000fe20000011637 */
[----:B------:R-:W1:Y:S01]  /*112a0*/  LDS.128 R24, [R28+0x12400] ;  /* 0x012400001c187984 */ /* 0x000e620000000c00 */
[--C-:B0-----:R-:W-:Y:S02]  /*112b0*/  HADD2.F32 R8, -RZ, R5.reuse.H0_H0 ;  /* 0x20000005ff087230 */ /* 0x101fe40000004100 */
[----:B------:R-:W-:-:S02]  /*112c0*/  HADD2.F32 R9, -RZ, R5.H1_H1 ;  /* 0x30000005ff097230 */ /* 0x000fc40000004100 */
[----:B------:R-:W-:Y:S02]  /*112d0*/  HADD2.F32 R5, -RZ, R4.H0_H0 ;  /* 0x20000004ff057230 */ /* 0x000fe40000004100 */
[----:B------:R-:W-:Y:S02]  /*112e0*/  HADD2.F32 R10, -RZ, R6.H0_H0 ;  /* 0x20000006ff0a7230 */ /* 0x000fe40000004100 */
[--C-:B------:R-:W-:Y:S02]  /*112f0*/  HADD2.F32 R11, -RZ, R7.reuse.H0_H0 ;  /* 0x20000007ff0b7230 */ /* 0x100fe40000004100 */
[----:B------:R-:W-:Y:S02]  /*11300*/  HADD2.F32 R7, -RZ, R7.H1_H1 ;  /* 0x30000007ff077230 */ /* 0x000fe40000004100 */
[--C-:B-1----:R-:W-:Y:S02]  /*11310*/  HADD2.F32 R29, -RZ, R25.reuse.H0_H0 ;  /* 0x20000019ff1d7230 */ /* 0x102fe40000004100 */
[----:B------:R-:W-:-:S02]  /*11320*/  HADD2.F32 R30, -RZ, R25.H1_H1 ;  /* 0x30000019ff1e7230 */ /* 0x000fc40000004100 */
[----:B------:R-:W-:Y:S02]  /*11330*/  HADD2.F32 R25, -RZ, R24.H0_H0 ;  /* 0x20000018ff197230 */ /* 0x000fe40000004100 */
[CC--:B------:R-:W-:Y:S01]  /*11340*/  FMUL.FTZ R37, R29.reuse, R35.reuse ;  /* 0x000000231d257220 */ /* 0x0c0fe20000410000 */
[----:B------:R-:W-:Y:S01]  /*11350*/  FMUL.FTZ R39, R29, R34 ;  /* 0x000000221d277220 */ /* 0x000fe20000410000 */
[----:B------:R-:W-:Y:S02]  /*11360*/  HADD2.F32 R29, -RZ, R52.H0_H0 ;  /* 0x20000034ff1d7230 */ /* 0x000fe40000004100 */
[----:B------:R-:W-:Y:S01]  /*11370*/  FMUL.FTZ R38, R30, R36 ;  /* 0x000000241e267220 */ /* 0x000fe20000410000 */
[C---:B------:R-:W-:Y:S01]  /*11380*/  FFMA.FTZ R37, R8.reuse, R34, -R37 ;  /* 0x0000002208257223 */ /* 0x040fe20000010825 */
[----:B------:R-:W-:Y:S02]  /*11390*/  HADD2.F32 R34, -RZ, R69.H0_H0 ;  /* 0x20000045ff227230 */ /* 0x000fe40000004100 */
[----:B------:R-:W-:Y:S01]  /*113a0*/  FFMA.FTZ R39, R8, R35, R39 ;  /* 0x0000002308277223 */ /* 0x000fe20000010027 */
[-C--:B------:R-:W-:Y:S01]  /*113b0*/  FMUL.FTZ R30, R30, R29.reuse ;  /* 0x0000001d1e1e7220 */ /* 0x080fe20000410000 */
[----:B------:R-:W-:Y:S01]  /*113c0*/  FFMA.FTZ R38, R9, R29, -R38 ;  /* 0x0000001d09267223 */ /* 0x000fe20000010826 */
[----:B------:R-:W-:-:S02]  /*113d0*/  HADD2.F32 R31, -RZ, R26.H0_H0 ;  /* 0x2000001aff1f7230 */ /* 0x000fc40000004100 */
[C---:B------:R-:W-:Y:S01]  /*113e0*/  FMUL.FTZ R8, R25.reuse, R34 ;  /* 0x0000002219087220 */ /* 0x040fe20000410000 */
[----:B------:R-:W-:Y:S02]  /*113f0*/  HADD2.F32 R29, -RZ, R70.H0_H0 ;  /* 0x20000046ff1d7230 */ /* 0x000fe40000004100 */
[-C--:B------:R-:W-:Y:S01]  /*11400*/  FMUL.FTZ R25, R25, R72.reuse ;  /* 0x0000004819197220 */ /* 0x080fe20000410000 */
[----:B------:R-:W-:Y:S02]  /*11410*/  HADD2.F32 R32, -RZ, R27.H0_H0 ;  /* 0x2000001bff207230 */ /* 0x000fe40000004100 */
[C---:B------:R-:W-:Y:S01]  /*11420*/  FFMA.FTZ R72, R5.reuse, R72, -R8 ;  /* 0x0000004805487223 */ /* 0x040fe20000010808 */
[--C-:B------:R-:W-:Y:S02]  /*11430*/  HADD2.F32 R8, -RZ, R73.reuse.H0_H0 ;  /* 0x20000049ff087230 */ /* 0x100fe40000004100 */
[----:B------:R-:W-:Y:S01]  /*11440*/  FFMA.FTZ R34, R5, R34, R25 ;  /* 0x0000002205227223 */ /* 0x000fe20000010019 */
[----:B------:R-:W-:Y:S01]  /*11450*/  FMUL.FTZ R5, R31, R29 ;  /* 0x0000001d1f057220 */ /* 0x000fe20000410000 */
[----:B------:R-:W-:-:S02]  /*11460*/  HADD2.F32 R73, -RZ, R73.H1_H1 ;  /* 0x30000049ff497230 */ /* 0x000fc40000004100 */
[----:B------:R-:W-:Y:S01]  /*11470*/  FFMA.FTZ R36, R9, R36, R30 ;  /* 0x0000002409247223 */ /* 0x000fe2000001001e */
[----:B------:R-:W-:Y:S02]  /*11480*/  HADD2.F32 R70, -RZ, R70.H1_H1 ;  /* 0x30000046ff467230 */ /* 0x000fe40000004100 */
[-C--:B------:R-:W-:Y:S01]  /*11490*/  FMUL.FTZ R9, R31, R8.reuse ;  /* 0x000000081f097220 */ /* 0x080fe20000410000 */
[----:B------:R-:W-:Y:S01]  /*114a0*/  FFMA.FTZ R31, R10, R8, -R5 ;  /* 0x000000080a1f7223 */ /* 0x000fe20000010805 */
[----:B------:R-:W-:Y:S02]  /*114b0*/  HADD2.F32 R30, -RZ, R40.H0_H0 ;  /* 0x20000028ff1e7230 */ /* 0x000fe40000004100 */
[C---:B------:R-:W-:Y:S01]  /*114c0*/  FMUL.FTZ R5, R32.reuse, R73 ;  /* 0x0000004920057220 */ /* 0x040fe20000410000 */
[----:B------:R-:W-:Y:S02]  /*114d0*/  HADD2.F32 R27, -RZ, R27.H1_H1 ;  /* 0x3000001bff1b7230 */ /* 0x000fe40000004100 */
[----:B------:R-:W-:Y:S01]  /*114e0*/  FMUL.FTZ R40, R32, R70 ;  /* 0x0000004620287220 */ /* 0x000fe20000410000 */
[----:B------:R-:W-:-:S02]  /*114f0*/  HADD2.F32 R8, -RZ, R54.H0_H0 ;  /* 0x20000036ff087230 */ /* 0x000fc40000004100 */
[C---:B------:R-:W-:Y:S01]  /*11500*/  FFMA.FTZ R70, R11.reuse, R70, R5 ;  /* 0x000000460b467223 */ /* 0x040fe20000010005 */
[----:B------:R-:W-:Y:S02]  /*11510*/  HADD2.F32 R24, -RZ, R24.H1_H1 ;  /* 0x30000018ff187230 */ /* 0x000fe40000004100 */
[----:B------:R-:W-:Y:S01]  /*11520*/  FFMA.FTZ R40, R11, R73, -R40 ;  /* 0x000000490b287223 */ /* 0x000fe20000010828 */
[C---:B------:R-:W-:Y:S01]  /*11530*/  FMUL.FTZ R32, R27.reuse, R30 ;  /* 0x0000001e1b207220 */ /* 0x040fe20000410000 */
[-C--:B------:R-:W-:Y:S01]  /*11540*/  FMUL.FTZ R42, R27, R8.reuse ;  /* 0x000000081b2a7220 */ /* 0x080fe20000410000 */
[----:B------:R-:W-:Y:S02]  /*11550*/  HADD2.F32 R11, -RZ, R44.H0_H0 ;  /* 0x2000002cff0b7230 */ /* 0x000fe40000004100 */
[----:B------:R-:W-:Y:S01]  /*11560*/  FFMA.FTZ R10, R10, R29, R9 ;  /* 0x0000001d0a0a7223 */ /* 0x000fe20000010009 */
[----:B------:R-:W-:Y:S02]  /*11570*/  HADD2.F32 R5, -RZ, R46.H0_H0 ;  /* 0x2000002eff057230 */ /* 0x000fe40000004100 */
[----:B------:R-:W-:Y:S01]  /*11580*/  FFMA.FTZ R41, R7, R8, -R32 ;  /* 0x0000000807297223 */ /* 0x000fe20000010820 */
[----:B------:R-:W-:-:S02]  /*11590*/  HADD2.F32 R26, -RZ, R26.H1_H1 ;  /* 0x3000001aff1a7230 */ /* 0x000fc40000004100 */
[----:B------:R-:W-:Y:S02]  /*115a0*/  HADD2.F32 R25, -RZ, R43.H0_H0 ;  /* 0x2000002bff197230 */ /* 0x000fe40000004100 */
[----:B------:R-:W-:Y:S01]  /*115b0*/  FFMA.FTZ R43, R7, R30, R42 ;  /* 0x0000001e072b7223 */ /* 0x000fe2000001002a */
[----:B------:R-:W-:Y:S02]  /*115c0*/  HADD2.F32 R9, -RZ, R45.H0_H0 ;  /* 0x2000002dff097230 */ /* 0x000fe40000004100 */
[C---:B------:R-:W-:Y:S01]  /*115d0*/  FMUL.FTZ R7, R24.reuse, R11 ;  /* 0x0000000b18077220 */ /* 0x040fe20000410000 */
[----:B------:R-:W-:Y:S02]  /*115e0*/  HADD2.F32 R4, -RZ, R4.H1_H1 ;  /* 0x30000004ff047230 */ /* 0x000fe40000004100 */
[----:B------:R-:W-:Y:S01]  /*115f0*/  FMUL.FTZ R24, R24, R5 ;  /* 0x0000000518187220 */ /* 0x000fe20000410000 */
[----:B------:R-:W-:Y:S02]  /*11600*/  HADD2.F32 R6, -RZ, R6.H1_H1 ;  /* 0x30000006ff067230 */ /* 0x000fe40000004100 */
[C---:B------:R-:W-:Y:S01]  /*11610*/  FMUL.FTZ R35, R26.reuse, R25 ;  /* 0x000000191a237220 */ /* 0x040fe20000410000 */
        /* <DEDUP_REMOVED lines=15> */
.L_x_5305:
[----:B------:R-:W-:Y:S05]  /*11710*/  BSYNC B1 ;  /* 0x0000000000017941 */ /* 0x000fea0003800000 */
.L_x_5304:
[----:B------:R-:W-:Y:S05]  /*11720*/  @P2 BRA `(.L_x_5277) ;  /* 0x0000000400782947 */ /* 0x000fea0003800000 */
[----:B------:R-:W-:Y:S01]  /*11730*/  LEA.HI R33, R33, R225, RZ, 0x1d ;  /* 0x000000e121217211 */ /* 0x000fe200078fe8ff */
[----:B--2---:R-:W-:Y:S01]  /*11740*/  HADD2.F32 R29, -RZ, R20.H1_H1 ;  /* 0x30000014ff1d7230 */ /* 0x004fe20000004100 */
[----:B0-----:R-:W-:Y:S01]  /*11750*/  SHF.R.U32.HI R32, RZ, 0x10, R13 ;  /* 0x00000010ff207819 */ /* 0x001fe2000001160d */
[----:B------:R-:W-:Y:S01]  /*11760*/  HADD2.F32 R31, -RZ, R0.H1_H1 ;  /* 0x30000000ff1f7230 */ /* 0x000fe20000004100 */
[----:B-1----:R-:W-:Y:S01]  /*11770*/  SHF.R.S32.HI R4, RZ, 0x1f, R33 ;  /* 0x0000001fff047819 */ /* 0x002fe20000011421 */
[----:B------:R-:W-:Y:S01]  /*11780*/  IMAD.SHL.U32 R5, R33, 0x8, RZ ;  /* 0x0000000821057824 */ /* 0x000fe200078e00ff */
[----:B------:R-:W-:Y:S01]  /*11790*/  SHF.R.U64 R40, R56, 0x10, R57 ;  /* 0x0000001038287819 */ /* 0x000fe20000001239 */
[----:B------:R-:W-:Y:S01]  /*117a0*/  HADD2.F32 R32, -RZ, R32.H0_H0 ;  /* 0x20000020ff207230 */ /* 0x000fe20000004100 */
[----:B------:R-:W-:Y:S01]  /*117b0*/  LEA.HI R33, R4, R33, RZ, 0x3 ;  /* 0x0000002104217211 */ /* 0x000fe200078f18ff */
[----:B------:R-:W-:Y:S01]  /*117c0*/  HADD2.F32 R30, -RZ, R0.H0_H0 ;  /* 0x20000000ff1e7230 */ /* 0x000fe20000004100 */
[----:B------:R-:W-:Y:S01]  /*117d0*/  LOP3.LUT R4, R204, 0x38, R5, 0xf8, !PT ;  /* 0x00000038cc047812 */ /* 0x000fe200078ef805 */
[----:B------:R-:W-:Y:S01]  /*117e0*/  HADD2.F32 R20, -RZ, R20.H0_H0 ;  /* 0x20000014ff147230 */ /* 0x000fe20000004100 */
[----:B------:R-:W-:Y:S01]  /*117f0*/  SHF.R.U32.HI R56, RZ, 0x10, R57 ;  /* 0x00000010ff387819 */ /* 0x000fe20000011639 */
[----:B------:R-:W-:Y:S01]  /*11800*/  IMAD.SHL.U32 R33, R33, 0x400, RZ ;  /* 0x0000040021217824 */ /* 0x000fe200078e00ff */
[----:B------:R-:W-:-:S02]  /*11810*/  LOP3.LUT R8, R4, R61, RZ, 0x3c, !PT ;  /* 0x0000003d04087212 */ /* 0x000fc400078e3cff */
[----:B------:R-:W0:Y:S01]  /*11820*/  LDS.128 R4, [R233] ;  /* 0x00000000e9047984 */ /* 0x000e220000000c00 */
[----:B------:R-:W-:Y:S02]  /*11830*/  SHF.R.U64 R38, R12, 0x10, R13 ;  /* 0x000000100c267819 */ /* 0x000fe4000000120d */
[----:B------:R-:W-:Y:S02]  /*11840*/  LOP3.LUT R9, R33, 0x7fffe000, RZ, 0xc0, !PT ;  /* 0x7fffe00021097812 */ /* 0x000fe400078ec0ff */
[----:B------:R-:W-:Y:S02]  /*11850*/  SHF.R.U64 R37, R14, 0x10, R15 ;  /* 0x000000100e257819 */ /* 0x000fe4000000120f */
[----:B------:R-:W-:Y:S02]  /*11860*/  IADD3 R9, R8, R9, R209 ;  /* 0x0000000908097210 */ /* 0x000fe40007ffe0d1 */
[--C-:B------:R-:W-:Y:S02]  /*11870*/  SHF.R.U64 R39, R58, 0x10, R59.reuse ;  /* 0x000000103a277819 */ /* 0x100fe4000000123b */
[----:B------:R-:W-:Y:S01]  /*11880*/  SHF.R.U32.HI R58, RZ, 0x10, R59 ;  /* 0x00000010ff3a7819 */ /* 0x000fe2000001163b */
[----:B------:R-:W-:Y:S01]  /*11890*/  IMAD R24, R9, 0x2, R2 ;  /* 0x0000000209187824 */ /* 0x000fe200078e0202 */
[----:B------:R-:W-:-:S04]  /*118a0*/  SHF.R.U32.HI R36, RZ, 0x10, R15 ;  /* 0x00000010ff247819 */ /* 0x000fc8000001160f */
[----:B------:R-:W1:Y:S01]  /*118b0*/  LDS.128 R8, [R24+0x12400] ;  /* 0x0124000018087984 */ /* 0x000e620000000c00 */
[--C-:B0-----:R-:W-:Y:S02]  /*118c0*/  HADD2.F32 R13, -RZ, R5.reuse.H1_H1 ;  /* 0x30000005ff0d7230 */ /* 0x101fe40000004100 */
[----:B------:R-:W-:Y:S02]  /*118d0*/  HADD2.F32 R12, -RZ, R5.H0_H0 ;  /* 0x20000005ff0c7230 */ /* 0x000fe40000004100 */
[----:B------:R-:W-:Y:S02]  /*118e0*/  HADD2.F32 R5, -RZ, R4.H0_H0 ;  /* 0x20000004ff057230 */ /* 0x000fe40000004100 */
[----:B------:R-:W-:Y:S02]  /*118f0*/  HADD2.F32 R14, -RZ, R6.H0_H0 ;  /* 0x20000006ff0e7230 */ /* 0x000fe40000004100 */
[--C-:B------:R-:W-:Y:S02]  /*11900*/  HADD2.F32 R15, -RZ, R7.reuse.H0_H0 ;  /* 0x20000007ff0f7230 */ /* 0x100fe40000004100 */
[----:B------:R-:W-:-:S02]  /*11910*/  HADD2.F32 R7, -RZ, R7.H1_H1 ;  /* 0x30000007ff077230 */ /* 0x000fc40000004100 */
[----:B------:R-:W-:Y:S02]  /*11920*/  HADD2.F32 R4, -RZ, R4.H1_H1 ;  /* 0x30000004ff047230 */ /* 0x000fe40000004100 */
        /* <DEDUP_REMOVED lines=17> */
[----:B------:R-:W-:Y:S01]  /*11a40*/  FFMA.FTZ R13, R5, R20, -R0 ;  /* 0x00000014050d7223 */ /* 0x000fe20000010800 */
[----:B------:R-:W-:-:S02]  /*11a50*/  HADD2.F32 R0, -RZ, R21.H0_H0 ;  /* 0x20000015ff007230 */ /* 0x000fc40000004100 */
[----:B------:R-:W-:Y:S01]  /*11a60*/  FFMA.FTZ R30, R5, R30, R9 ;  /* 0x0000001e051e7223 */ /* 0x000fe20000010009 */
[C---:B------:R-:W-:Y:S01]  /*11a70*/  FMUL.FTZ R5, R27.reuse, R12 ;  /* 0x0000000c1b057220 */ /* 0x040fe20000410000 */
[----:B------:R-:W-:Y:S02]  /*11a80*/  HADD2.F32 R28, -RZ, R11.H0_H0 ;  /* 0x2000000bff1c7230 */ /* 0x000fe40000004100 */
[----:B------:R-:W-:Y:S02]  /*11a90*/  HADD2.F32 R3, -RZ, R3.H1_H1 ;  /* 0x30000003ff037230 */ /* 0x000fe40000004100 */
        /* <DEDUP_REMOVED lines=9> */
[----:B------:R-:W-:Y:S02]  /*11b30*/  HADD2.F32 R8, -RZ, R8.H1_H1 ;  /* 0x30000008ff087230 */ /* 0x000fe40000004100 */
[----:B------:R-:W-:Y:S01]  /*11b40*/  FMUL.FTZ R12, R11, R20 ;  /* 0x000000140b0c7220 */ /* 0x000fe20000410000 */
[----:B------:R-:W-:-:S02]  /*11b50*/  HADD2.F32 R10, -RZ, R10.H1_H1 ;  /* 0x3000000aff0a7230 */ /* 0x000fc40000004100 */
[-C--:B------:R-:W-:Y:S01]  /*11b60*/  FMUL.FTZ R14, R11, R0.reuse ;  /* 0x000000000b0e7220 */ /* 0x080fe20000410000 */
[C---:B------:R-:W-:Y:S01]  /*11b70*/  FFMA.FTZ R28, R15.reuse, R3, R28 ;  /* 0x000000030f1c7223 */ /* 0x040fe2000001001c */
[----:B------:R-:W-:Y:S02]  /*11b80*/  HADD2.F32 R9, -RZ, R38.H0_H0 ;  /* 0x20000026ff097230 */ /* 0x000fe40000004100 */
[----:B------:R-:W-:Y:S01]  /*11b90*/  FFMA.FTZ R32, R15, R21, -R32 ;  /* 0x000000150f207223 */ /* 0x000fe20000010820 */
[----:B------:R-:W-:Y:S02]  /*11ba0*/  HADD2.F32 R11, -RZ, R37.H0_H0 ;  /* 0x20000025ff0b7230 */ /* 0x000fe40000004100 */
[C---:B------:R-:W-:Y:S01]  /*11bb0*/  FFMA.FTZ R21, R7.reuse, R0, -R12 ;  /* 0x0000000007157223 */ /* 0x040fe2000001080c */
[----:B------:R-:W-:Y:S02]  /*11bc0*/  HADD2.F32 R3, -RZ, R40.H0_H0 ;  /* 0x20000028ff037230 */ /* 0x000fe40000004100 */
[----:B------:R-:W-:Y:S01]  /*11bd0*/  FFMA.FTZ R29, R7, R20, R14 ;  /* 0x00000014071d7223 */ /* 0x000fe2000001000e */
[----:B------:R-:W-:-:S02]  /*11be0*/  HADD2.F32 R5, -RZ, R39.H0_H0 ;  /* 0x20000027ff057230 */ /* 0x000fc40000004100 */
[----:B------:R-:W-:Y:S01]  /*11bf0*/  FMUL.FTZ R7, R8, R9 ;  /* 0x0000000908077220 */ /* 0x000fe20000410000 */
[----:B------:R-:W-:Y:S01]  /*11c00*/  FMUL.FTZ R15, R10, R11 ;  /* 0x0000000b0a0f7220 */ /* 0x000fe20000410000 */
[----:B------:R-:W-:Y:S01]  /*11c10*/  FMUL.FTZ R8, R8, R3 ;  /* 0x0000000308087220 */ /* 0x000fe20000410000 */
[----:B------:R-:W-:Y:S01]  /*11c20*/  FMUL.FTZ R12, R10, R5 ;  /* 0x000000050a0c7220 */ /* 0x000fe20000410000 */
[----:B------:R-:W-:Y:S01]  /*11c30*/  FFMA.FTZ R0, R4, R3, -R7 ;  /* 0x0000000304007223 */ /* 0x000fe20000010807 */
[----:B------:R-:W-:Y:S01]  /*11c40*/  FFMA.FTZ R10, R6, R5, -R15 ;  /* 0x00000005060a7223 */ /* 0x000fe2000001080f */
[----:B------:R-:W-:Y:S01]  /*11c50*/  FFMA.FTZ R3, R4, R9, R8 ;  /* 0x0000000904037223 */ /* 0x000fe20000010008 */
        /* <DEDUP_REMOVED lines=11> */
.L_x_5277:
[----:B------:R-:W-:Y:S05]  /*11d10*/  BSYNC B0 ;  /* 0x0000000000007941 */ /* 0x000fea0003800000 */
.L_x_5255:
        /* <DEDUP_REMOVED lines=8> */
.L_x_5253:
[----:B01234-:R-:W2:Y:S02]  /*11da0*/  LDL R0, [R1+0x40] ;  /* 0x0000400001007983 */ /* 0x01fea40000100800 */
[----:B--2---:R-:W-:-:S13]  /*11db0*/  R2UR UR4, R0 ;  /* 0x00000000000472ca */ /* 0x004fda00000e0000 */
[----:B------:R-:W-:-:S05]  /*11dc0*/  IMAD.U32 R0, RZ, RZ, UR4 ;  /* 0x00000004ff007e24 */ /* 0x000fca000f8e00ff */
[----:B------:R-:W-:-:S13]  /*11dd0*/  ISETP.NE.AND P0, PT, R0, 0x3, PT ;  /* 0x000000030000780c */ /* 0x000fda0003f05270 */
[----:B------:R-:W-:Y:S05]  /*11de0*/  @!P0 BRA `(.L_x_5306) ;  /* 0x0000000000048947 */ /* 0x000fea0003800000 */
[----:B------:R-:W-:Y:S01]  /*11df0*/  BPT.TRAP 0x1 ;  /* 0x000000040000795c */ /* 0x000fe20000300000 */
.L_x_5306:
[----:B------:R-:W-:Y:S01]  /*11e00*/  IMAD R74, R17, 0x8, R2 ;  /* 0x00000008114a7824 */ /* 0x000fe200078e0202 */
[----:B------:R-:W-:-:S04]  /*11e10*/  SHF.L.U32 R3, R192, 0x1f, RZ ;  /* 0x0000001fc0037819 */ /* 0x000fc800000006ff */
[----:B------:R0:W1:Y:S01]  /*11e20*/  SYNCS.PHASECHK.TRANS64.TRYWAIT P2, [R74+URZ+0x30830], R3 ;  /* 0x030830034a0075a7 */ /* 0x000062000804017f */
[----:B------:R-:W-:Y:S05]  /*11e30*/  @!P0 BRA `(.L_x_5307) ;  /* 0x0000000000048947 */ /* 0x000fea0003800000 */
[----:B------:R-:W-:Y:S01]  /*11e40*/  BPT.TRAP 0x1 ;  /* 0x000000040000795c */ /* 0x000fe20000300000 */
.L_x_5307:
[----:B------:R-:W2:Y:S02]  /*11e50*/  S2R R0, SR_TID.X ;  /* 0x0000000000007919 */ /* 0x000ea40000002100 */
[----:B--2---:R-:W-:-:S04]  /*11e60*/  LOP3.LUT R0, R0, 0x7f, RZ, 0xc0, !PT ;  /* 0x0000007f00007812 */ /* 0x004fc800078ec0ff */
[----:B------:R-:W-:Y:S01]  /*11e70*/  ISETP.NE.AND P1, PT, R0, RZ, PT ;  /* 0x000000ff0000720c */ /* 0x000fe20003f25270 */
[----:B-1----:R-:W-:-:S12]  /*11e80*/  @P2 BRA `(.L_x_5308) ;  /* 0x0000000000082947 */ /* 0x002fd80003800000 */
[----:B------:R-:W1:Y:S02]  /*11e90*/  SYNCS.PHASECHK.TRANS64.TRYWAIT P2, [R74+URZ+0x30830], R3 ;  /* 0x030830034a0075a7 */ /* 0x000e64000804017f */
[----:B-1----:R-:W-:Y:S05]  /*11ea0*/  @!P2 BRA `(.L_x_5309) ;  /* 0x0000019c00d8a947 */ /* 0x002fea0003800000 */
.L_x_5308:
[----:B------:R-:W-:Y:S05]  /*11eb0*/  WARPSYNC.ALL ;  /* 0x0000000000007948 */ /* 0x000fea0003800000 */
[----:B------:R-:W-:Y:S01]  /*11ec0*/  IADD3 R0, R2, 0x1e400, RZ ;  /* 0x0001e40002007810 */ /* 0x000fe20007ffe0ff */
[----:B------:R-:W-:Y:S01]  /*11ed0*/  IMAD.MOV.U32 R5, RZ, RZ, 0x40000040 ;  /* 0x40000040ff057424 */ /* 0x000fe200078e00ff */
[----:B------:R-:W-:Y:S01]  /*11ee0*/  R2UR UR52, R68 ;  /* 0x00000000443472ca */ /* 0x000fe200000e0000 */
[----:B------:R-:W-:Y:S01]  /*11ef0*/  UMOV UR53, 0x40000040 ;  /* 0x4000004000357882 */ /* 0x000fe20000000000 */
[----:B------:R-:W-:Y:S01]  /*11f00*/  SHF.R.U32.HI R0, RZ, 0x4, R0 ;  /* 0x00000004ff007819 */ /* 0x000fe20000011600 */
[----:B------:R-:W-:Y:S01]  /*11f10*/  WARPGROUP.ARRIVE ;  /* 0x00000000000079c5 */ /* 0x000fe20000000000 */
[----:B------:R-:W-:Y:S01]  /*11f20*/  R2UR UR55, R5 ;  /* 0x00000000053772ca */ /* 0x000fe200000e0000 */
[----:B------:R-:W-:Y:S01]  /*11f30*/  IMAD.MOV.U32 R7, RZ, RZ, 0x40000040 ;  /* 0x40000040ff077424 */ /* 0x000fe200078e00ff */
[----:B------:R-:W-:Y:S01]  /*11f40*/  LOP3.LUT R0, R0, 0x3fff, RZ, 0xc0, !PT ;  /* 0x00003fff00007812 */ /* 0x000fe200078ec0ff */
[----:B------:R-:W-:Y:S01]  /*11f50*/  UMOV UR49, 0x40000040 ;  /* 0x4000004000317882 */ /* 0x000fe20000000000 */
[----:B------:R-:W-:Y:S01]  /*11f60*/  UMOV UR9, 0x40000040 ;  /* 0x4000004000097882 */ /* 0x000fe20000000000 */
[----:B------:R-:W-:Y:S01]  /*11f70*/  UMOV UR57, 0x40000040 ;  /* 0x4000004000397882 */ /* 0x000fe20000000000 */
[----:B------:R-:W-:Y:S01]  /*11f80*/  LOP3.LUT R8, R0, 0x10000, RZ, 0xfc, !PT ;  /* 0x0001000000087812 */ /* 0x000fe200078efcff */
[----:B------:R-:W-:Y:S01]  /*11f90*/  IMAD.U32 R11, RZ, RZ, UR9 ;  /* 0x00000009ff0b7e24 */ /* 0x000fe2000f8e00ff */
[----:B------:R-:W-:Y:S01]  /*11fa0*/  R2UR UR51, R7 ;  /* 0x00000000073372ca */ /* 0x000fe200000e0000 */
[----:B------:R-:W-:Y:S01]  /*11fb0*/  ULOP3.LUT UR52, UR52, 0x10000, URZ, 0xfc, !UPT ;  /* 0x0001000034347892 */ /* 0x000fe2000f8efc3f */
[----:B------:R-:W-:Y:S01]  /*11fc0*/  IMAD.MOV.U32 R7, RZ, RZ, 0x40000040 ;  /* 0x40000040ff077424 */ /* 0x000fe200078e00ff */
[----:B------:R-:W-:Y:S01]  /*11fd0*/  UMOV UR41, 0x40000040 ;  /* 0x4000004000297882 */ /* 0x000fe20000000000 */
[----:B------:R-:W-:Y:S01]  /*11fe0*/  IMAD R4, R17, 0x900, R8 ;  /* 0x0000090011047824 */ /* 0x000fe200078e0208 */
[----:B------:R-:W-:Y:S01]  /*11ff0*/  UIADD3 UR48, UR52, 0x2, URZ ;  /* 0x0000000234307890 */ /* 0x000fe2000fffe03f */
[----:B------:R-:W2:Y:S01]  /*12000*/  LDC R226, c[0x0][0x448] ;  /* 0x00011200ffe27b82 */ /* 0x000ea20000000800 */
[----:B------:R-:W-:Y:S01]  /*12010*/  R2UR UR11, R7 ;  /* 0x00000000070b72ca */ /* 0x000fe200000e0000 */
[C---:B------:R-:W-:Y:S01]  /*12020*/  VIADD R6, R4.reuse, 0x2 ;  /* 0x0000000204067836 */ /* 0x040fe20000000000 */
[----:B------:R-:W-:Y:S01]  /*12030*/  R2UR UR54, R4 ;  /* 0x00000000043672ca */ /* 0x000fe200000e0000 */
[----:B------:R-:W-:Y:S01]  /*12040*/  UIADD3 UR4, UR52, 0x4, URZ ;  /* 0x0000000434047890 */ /* 0x000fe2000fffe03f */
[----:B------:R-:W-:-:S02]  /*12050*/  IMAD.MOV.U32 R7, RZ, RZ, 0x40000040 ;  /* 0x40000040ff077424 */ /* 0x000fc400078e00ff */
[----:B------:R-:W-:Y:S01]  /*12060*/  R2UR UR50, R6 ;  /* 0x00000000063272ca */ /* 0x000fe200000e0000 */
[----:B------:R-:W-:-:S03]  /*12070*/  VIADD R6, R4, 0x4 ;  /* 0x0000000404067836 */ /* 0x000fc60000000000 */
[----:B------:R-:W-:Y:S01]  /*12080*/  UMOV UR8, UR4 ;  /* 0x0000000400087c82 */ /* 0x000fe20008000000 */
[----:B------:R-:W-:Y:S01]  /*12090*/  UIADD3 UR4, UR52, 0x6, URZ ;  /* 0x0000000634047890 */ /* 0x000fe2000fffe03f */
[----:B------:R-:W-:Y:S01]  /*120a0*/  R2UR UR10, R6 ;  /* 0x00000000060a72ca */ /* 0x000fe200000e0000 */
[----:B------:R-:W-:Y:S01]  /*120b0*/  VIADD R6, R4, 0x6 ;  /* 0x0000000604067836 */ /* 0x000fe20000000000 */
[----:B------:R-:W-:Y:S01]  /*120c0*/  MOV R10, UR8 ;  /* 0x00000008000a7c02 */ /* 0x000fe20008000f00 */
[----:B------:R-:W-:Y:S04]  /*120d0*/  HGMMA.64x96x16.F32 R24, gdesc[UR52], RZ, !UPT, gsb0 ;  /* 0x01600000341879f0 */ /* 0x000fe8000c0008ff */
[----:B------:R3:W-:Y:S01]  /*120e0*/  STL.64 [R1+0x38], R10 ;  /* 0x0000380a01007387 */ /* 0x0007e20000100a00 */
[----:B------:R-:W-:-:S02]  /*120f0*/  WARPGROUP.DEPBAR.LE gsb0, 0x0 ;  /* 0x00008000000079c5 */ /* 0x000fc40000010000 */
[----:B------:R-:W-:-:S06]  /*12100*/  WARPGROUP.ARRIVE ;  /* 0x00000000000079c5 */ /* 0x000fcc0000000000 */
[----:B------:R-:W-:Y:S03]  /*12110*/  HGMMA.64x96x16.F32 R24, gdesc[UR48], R24, gsb0 ;  /* 0x01600000301879f0 */ /* 0x000fe60008000818 */
[----:B------:R-:W-:Y:S02]  /*12120*/  WARPGROUP.DEPBAR.LE gsb0, 0x0 ;  /* 0x00008000000079c5 */ /* 0x000fe40000010000 */
[----:B------:R-:W-:-:S06]  /*12130*/  WARPGROUP.ARRIVE ;  /* 0x00000000000079c5 */ /* 0x000fcc0000000000 */
[----:B------:R-:W-:Y:S01]  /*12140*/  HGMMA.64x96x16.F32 R24, gdesc[UR8], R24, gsb0 ;  /* 0x01600000081879f0 */ /* 0x000fe20008000818 */
[----:B------:R-:W-:Y:S01]  /*12150*/  R2UR UR10, R6 ;  /* 0x00000000060a72ca */ /* 0x000fe200000e0000 */
[----:B------:R-:W-:Y:S01]  /*12160*/  UMOV UR8, UR4 ;  /* 0x0000000400087c82 */ /* 0x000fe20008000000 */
[----:B------:R-:W-:Y:S01]  /*12170*/  R2UR UR11, R7 ;  /* 0x00000000070b72ca */ /* 0x000fe200000e0000 */
[----:B------:R-:W-:Y:S01]  /*12180*/  UMOV UR9, 0x40000040 ;  /* 0x4000004000097882 */ /* 0x000fe20000000000 */
[----:B------:R-:W-:Y:S01]  /*12190*/  IMAD.MOV.U32 R7, RZ, RZ, 0x40000040 ;  /* 0x40000040ff077424 */ /* 0x000fe200078e00ff */
[----:B------:R-:W-:Y:S01]  /*121a0*/  IADD3 R6, R4, 0x300, RZ ;  /* 0x0000030004067810 */ /* 0x000fe20007ffe0ff */
[----:B------:R-:W-:Y:S01]  /*121b0*/  UIADD3 UR4, UR52, 0x400, URZ ;  /* 0x0000040034047890 */ /* 0x000fe2000fffe03f */
[----:B---3--:R-:W-:Y:S02]  /*121c0*/  IMAD.U32 R10, RZ, RZ, UR8 ;  /* 0x00000008ff0a7e24 */ /* 0x008fe4000f8e00ff */
[----:B------:R-:W-:-:S05]  /*121d0*/  IMAD.U32 R11, RZ, RZ, UR9 ;  /* 0x00000009ff0b7e24 */ /* 0x000fca000f8e00ff */
[----:B------:R3:W-:Y:S01]  /*121e0*/  STL.64 [R1+0x30], R10 ;  /* 0x0000300a01007387 */ /* 0x0007e20000100a00 */
[----:B------:R-:W-:Y:S02]  /*121f0*/  WARPGROUP.DEPBAR.LE gsb0, 0x0 ;  /* 0x00008000000079c5 */ /* 0x000fe40000010000 */
[----:B------:R-:W-:-:S06]  /*12200*/  WARPGROUP.ARRIVE ;  /* 0x00000000000079c5 */ /* 0x000fcc0000000000 */
[----:B------:R-:W-:Y:S01]  /*12210*/  HGMMA.64x96x16.F32 R24, gdesc[UR8], R24, gsb0 ;  /* 0x01600000081879f0 */ /* 0x000fe20008000818 */
[----:B------:R-:W-:Y:S01]  /*12220*/  R2UR UR10, R6 ;  /* 0x00000000060a72ca */ /* 0x000fe200000e0000 */
[----:B------:R-:W-:Y:S01]  /*12230*/  UMOV UR8, UR4 ;  /* 0x0000000400087c82 */ /* 0x000fe20008000000 */
[----:B------:R-:W-:Y:S01]  /*12240*/  R2UR UR11, R7 ;  /* 0x00000000070b72ca */ /* 0x000fe200000e0000 */
[----:B------:R-:W-:Y:S01]  /*12250*/  UMOV UR9, 0x40000040 ;  /* 0x4000004000097882 */ /* 0x000fe20000000000 */
[----:B------:R-:W-:Y:S01]  /*12260*/  VIADD R6, R4, 0x302 ;  /* 0x0000030204067836 */ /* 0x000fe20000000000 */
[----:B------:R-:W-:Y:S01]  /*12270*/  UIADD3 UR4, UR52, 0x402, URZ ;  /* 0x0000040234047890 */ /* 0x000fe2000fffe03f */
[----:B------:R-:W-:Y:S02]  /*12280*/  IMAD.MOV.U32 R7, RZ, RZ, 0x40000040 ;  /* 0x40000040ff077424 */ /* 0x000fe400078e00ff */
        /* <DEDUP_REMOVED lines=12> */
[----:B------:R-:W-:Y:S01]  /*12350*/  IMAD.MOV.U32 R7, RZ, RZ, 0x40000040 ;  /* 0x40000040ff077424 */ /* 0x000fe200078e00ff */
[----:B---3--:R-:W-:Y:S01]  /*12360*/  MOV R10, UR8 ;  /* 0x00000008000a7c02 */ /* 0x008fe20008000f00 */
        /* <DEDUP_REMOVED lines=26> */
[----:B------:R-:W-:Y:S01]  /*12510*/  IMAD.U32 R11, RZ, RZ, UR9 ;  /* 0x00000009ff0b7e24 */ /* 0x000fe2000f8e00ff */
[----:B------:R-:W-:-:S04]  /*12520*/  UIADD3 UR56, UR52, 0x802, URZ ;  /* 0x0000080234387890 */ /* 0x000fc8000fffe03f */
[----:B------:R3:W-:Y:S04]  /*12530*/  STL.64 [R1+0x10], R10 ;  /* 0x0000100a01007387 */ /* 0x0007e80000100a00 */
[----:B------:R-:W4:Y:S01]  /*12540*/  LDL.LU R76, [R1] ;  /* 0x00000000014c7983 */ /* 0x000f220000300800 */
        /* <DEDUP_REMOVED lines=10> */
[----:B------:R-:W-:Y:S01]  /*125f0*/  IMAD.MOV.U32 R5, RZ, RZ, 0x40000040 ;  /* 0x40000040ff057424 */ /* 0x000fe200078e00ff */
[----:B------:R-:W-:-:S02]  /*12600*/  WARPGROUP.DEPBAR.LE gsb0, 0x0 ;  /* 0x00008000000079c5 */ /* 0x000fc40000010000 */
[----:B------:R-:W-:Y:S01]  /*12610*/  WARPGROUP.ARRIVE ;  /* 0x00000000000079c5 */ /* 0x000fe20000000000 */
[----:B------:R-:W-:Y:S01]  /*12620*/  UIADD3 UR36, UR52, 0x806, URZ ;  /* 0x0000080634247890 */ /* 0x000fe2000fffe03f */
[----:B------:R-:W-:Y:S01]  /*12630*/  UMOV UR37, 0x40000040 ;  /* 0x4000004000257882 */ /* 0x000fe20000000000 */
[----:B--2---:R-:W-:Y:S01]  /*12640*/  ISETP.NE.AND P2, PT, R226, 0x1, PT ;  /* 0x00000001e200780c */ /* 0x004fe20003f45270 */
[----:B---3--:R-:W-:Y:S02]  /*12650*/  IMAD.U32 R11, RZ, RZ, UR9 ;  /* 0x00000009ff0b7e24 */ /* 0x008fe4000f8e00ff */
[----:B------:R-:W-:Y:S01]  /*12660*/  HGMMA.64x96x16.F32 R24, gdesc[UR8], R24, gsb0 ;  /* 0x01600000081879f0 */ /* 0x000fe20008000818 */
[----:B------:R-:W-:Y:S01]  /*12670*/  R2UR UR58, R6 ;  /* 0x00000000063a72ca */ /* 0x000fe200000e0000 */
[----:B------:R-:W-:Y:S01]  /*12680*/  ULDC UR4, c[0x0][0x9d8] ;  /* 0x0002760000047ab9 */ /* 0x000fe20000000800 */
[----:B------:R-:W-:Y:S01]  /*12690*/  R2UR UR59, R7 ;  /* 0x00000000073b72ca */ /* 0x000fe200000e0000 */
[----:B------:R-:W-:Y:S01]  /*126a0*/  VIADD R6, R4, 0x604 ;  /* 0x0000060404067836 */ /* 0x000fe20000000000 */
[----:B------:R-:W-:Y:S01]  /*126b0*/  MOV R10, UR8 ;  /* 0x00000008000a7c02 */ /* 0x000fe20008000f00 */
[----:B------:R-:W-:-:S03]  /*126c0*/  IMAD.MOV.U32 R7, RZ, RZ, 0x40000040 ;  /* 0x40000040ff077424 */ /* 0x000fc600078e00ff */
[----:B------:R-:W-:Y:S01]  /*126d0*/  R2UR UR42, R6 ;  /* 0x00000000062a72ca */ /* 0x000fe200000e0000 */
[----:B------:R-:W-:Y:S02]  /*126e0*/  WARPGROUP.DEPBAR.LE gsb0, 0x0 ;  /* 0x00008000000079c5 */ /* 0x000fe40000010000 */
[----:B------:R-:W-:-:S06]  /*126f0*/  WARPGROUP.ARRIVE ;  /* 0x00000000000079c5 */ /* 0x000fcc0000000000 */
[----:B------:R-:W-:Y:S01]  /*12700*/  HGMMA.64x96x16.F32 R24, gdesc[UR56], R24, gsb0 ;  /* 0x01600000381879f0 */ /* 0x000fe20008000818 */
[----:B------:R-:W-:Y:S02]  /*12710*/  R2UR UR43, R7 ;  /* 0x00000000072b72ca */ /* 0x000fe400000e0000 */
[----:B------:R-:W-:Y:S02]  /*12720*/  IADD3 R4, R4, 0x606, RZ ;  /* 0x0000060604047810 */ /* 0x000fe40007ffe0ff */
[----:B------:R-:W-:Y:S02]  /*12730*/  R2UR UR39, R5 ;  /* 0x00000000052772ca */ /* 0x000fe400000e0000 */
[----:B------:R-:W-:Y:S01]  /*12740*/  R2UR UR38, R4 ;  /* 0x00000000042672ca */ /* 0x000fe200000e0000 */
[----:B------:R-:W-:Y:S02]  /*12750*/  WARPGROUP.DEPBAR.LE gsb0, 0x0 ;  /* 0x00008000000079c5 */ /* 0x000fe40000010000 */
[----:B------:R-:W-:-:S06]  /*12760*/  WARPGROUP.ARRIVE ;  /* 0x00000000000079c5 */ /* 0x000fcc0000000000 */
[----:B------:R-:W-:Y:S01]  /*12770*/  HGMMA.64x96x16.F32 R24, gdesc[UR40], R24, gsb0 ;  /* 0x01600000281879f0 */ /* 0x000fe20008000818 */
[----:B------:R2:W-:Y:S02]  /*12780*/  STL.64 [R1+0x8], R10 ;  /* 0x0000080a01007387 */ /* 0x0005e40000100a00 */
[----:B--2---:R-:W2:Y:S01]  /*12790*/  @P2 LDC R11, c[0x0][0x44c] ;  /* 0x00011300ff0b2b82 */ /* 0x004ea20000000800 */
[----:B------:R-:W-:Y:S02]  /*127a0*/  WARPGROUP.DEPBAR.LE gsb0, 0x0 ;  /* 0x00008000000079c5 */ /* 0x000fe40000010000 */
[----:B------:R-:W-:-:S06]  /*127b0*/  WARPGROUP.ARRIVE ;  /* 0x00000000000079c5 */ /* 0x000fcc0000000000 */
[----:B------:R-:W-:Y:S01]  /*127c0*/  HGMMA.64x96x16.F32 R24, gdesc[UR36], R24, gsb0 ;  /* 0x01600000241879f0 */ /* 0x000fe20008000818 */
[----:B------:R-:W-:-:S04]  /*127d0*/  IMAD.IADD R10, R212, 0x1, R208 ;  /* 0x00000001d40a7824 */ /* 0x000fc800078e02d0 */
[----:B--2---:R-:W-:Y:S01]  /*127e0*/  @P2 IMAD.HI.U32 R11, R10, R11, RZ ;  /* 0x0000000b0a0b2227 */ /* 0x004fe200078e00ff */
[----:B----4-:R-:W-:-:S04]  /*127f0*/  LOP3.LUT R76, R76, 0xffdfffff, RZ, 0xc0, !PT ;  /* 0xffdfffff4c4c7812 */ /* 0x010fc800078ec0ff */
[----:B------:R-:W-:-:S04]  /*12800*/  @P2 LOP3.LUT R76, R76, 0x200000, RZ, 0xfc, !PT ;  /* 0x002000004c4c2812 */ /* 0x000fc800078efcff */
[----:B------:R-:W-:Y:S01]  /*12810*/  LOP3.LUT R76, R76, 0xffefffff, RZ, 0xc0, !PT ;  /* 0xffefffff4c4c7812 */ /* 0x000fe200078ec0ff */
[----:B01----:R-:W-:-:S05]  /*12820*/  @!P1 VIADD R74, R74, 0x30840 ;  /* 0x000308404a4a9836 */ /* 0x003fca0000000000 */
[----:B------:R-:W-:Y:S01]  /*12830*/  @!P1 PRMT R74, RZ, 0x654, R74 ;  /* 0x00000654ff4a9816 */ /* 0x000fe2000000004a */
[----:B------:R-:W-:Y:S02]  /*12840*/  WARPGROUP.DEPBAR.LE gsb0, 0x0 ;  /* 0x00008000000079c5 */ /* 0x000fe40000010000 */
[----:B------:R-:W-:Y:S01]  /*12850*/  FMUL.FTZ R4, R24, UR4 ;  /* 0x0000000418047c20 */ /* 0x000fe20008410000 */
[----:B------:R0:W-:Y:S01]  /*12860*/  @!P1 SYNCS.ARRIVE.TRANS64.RED.A1T0 RZ, [R74+URZ], RZ ;  /* 0x000000ff4aff99a7 */ /* 0x0001e2000810043f */
[----:B------:R-:W1:Y:S01]  /*12870*/  @P2 LDC R24, c[0x0][0x450] ;  /* 0x00011400ff182b82 */ /* 0x000e620000000800 */
[----:B------:R-:W-:Y:S01]  /*12880*/  FMUL.FTZ R93, R40, UR4 ;  /* 0x00000004285d7c20 */ /* 0x000fe20008410000 */
[----:B------:R-:W-:Y:S01]  /*12890*/  IMAD.MOV.U32 R40, RZ, RZ, R10 ;  /* 0x000000ffff287224 */ /* 0x000fe200078e000a */
[----:B-1----:R-:W-:-:S05]  /*128a0*/  @P2 SHF.R.U32.HI R40, RZ, R24, R11 ;  /* 0x00000018ff282219 */ /* 0x002fca000001160b */
[----:B------:R-:W1:Y:S01]  /*128b0*/  LDC.64 R10, c[0x0][0x9e0] ;  /* 0x00027800ff0a7b82 */ /* 0x000e620000000a00 */
        /* <DEDUP_REMOVED lines=21> */
[----:B-1----:R-:W-:Y:S01]  /*12a10*/  ISETP.GE.AND P2, PT, R11, 0x1, PT ;  /* 0x000000010b00780c */ /* 0x002fe20003f46270 */
        /* <DEDUP_REMOVED lines=25> */
[----:B------:R-:W-:-:S02]  /*12bb0*/  ULDC UR4, c[0x0][0x9dc] ;  /* 0x0002770000047ab9 */ /* 0x000fc40000000800 */
[----:B------:R-:W-:Y:S01]  /*12bc0*/  ULOP3.LUT UR5, URZ, UR4, URZ, 0x33, !UPT ;  /* 0x000000043f057292 */ /* 0x000fe2000f8e333f */
[----:B------:R1:W2:Y:S01]  /*12bd0*/  MUFU.TANH R41, R56 ;  /* 0x0000003800297308 */ /* 0x0002a20000002400 */
[----:B------:R-:W-:Y:S01]  /*12be0*/  @P2 LOP3.LUT R76, R76, 0x100000, RZ, 0xfc, !PT ;  /* 0x001000004c4c2812 */ /* 0x000fe200078efcff */
[----:B------:R-:W-:-:S03]  /*12bf0*/  IMAD.MOV.U32 R38, RZ, RZ, -0x60 ;  /* 0xffffffa0ff267424 */ /* 0x000fc600078e00ff */
[----:B------:R-:W-:Y:S01]  /*12c00*/  IMAD.U32 R33, RZ, RZ, UR5 ;  /* 0x00000005ff217e24 */ /* 0x000fe2000f8e00ff */
[----:B-1----:R-:W1:Y:S01]  /*12c10*/  SHFL.IDX PT, R56, R40, RZ, 0x1c1f ;  /* 0x001c1fff28387589 */ /* 0x002e6200000e0000 */
[----:B------:R-:W-:-:S03]  /*12c20*/  IMAD R38, R151, R38, 0x61 ;  /* 0x0000006197267424 */ /* 0x000fc600078e0226 */
[----:B------:R0:W-:Y:S04]  /*12c30*/  STL [R1+0x4], R33 ;  /* 0x0000042101007387 */ /* 0x0001e80000100800 */
[----:B------:R0:W-:Y:S01]  /*12c40*/  STL [R1], R76 ;  /* 0x0000004c01007387 */ /* 0x0001e20000100800 */
[----:B------:R-:W-:Y:S02]  /*12c50*/  IMAD R28, R151, -0x60, R195 ;  /* 0xffffffa0971c7824 */ /* 0x000fe400078e02c3 */
[----:B------:R-:W-:Y:S01]  /*12c60*/  IMAD R42, R211, -0x2, R38 ;  /* 0xfffffffed32a7824 */ /* 0x000fe200078e0226 */
[----:B------:R-:W3:Y:S02]  /*12c70*/  MUFU.TANH R4, R4 ;  /* 0x0000000400047308 */ /* 0x000ee40000002400 */
[----:B------:R-:W-:-:S02]  /*12c80*/  IADD3 R28, R28, 0x60, RZ ;  /* 0x000000601c1c7810 */ /* 0x000fc40007ffe0ff */
[----:B------:R-:W-:-:S04]  /*12c90*/  IADD3 R29, -R193, R42, R195 ;  /* 0x0000002ac11d7210 */ /* 0x000fc80007ffe1c3 */
[----:B------:R-:W4:Y:S01]  /*12ca0*/  MUFU.TANH R5, R5 ;  /* 0x0000000500057308 */ /* 0x000f220000002400 */
[----:B------:R-:W-:-:S07]  /*12cb0*/  IMAD R46, R211, -0x2, R28 ;  /* 0xfffffffed32e7824 */ /* 0x000fce00078e021c */
[----:B------:R-:W0:Y:S01]  /*12cc0*/  MUFU.TANH R0, R0 ;  /* 0x0000000000007308 */ /* 0x000e220000002400 */
[----:B------:R-:W-:-:S07]  /*12cd0*/  VIADD R50, R29, UR5 ;  /* 0x000000051d327c36 */ /* 0x000fce0008000000 */
        /* <DEDUP_REMOVED lines=44> */
[----:B------:R-:W-:Y:S01]  /*12fa0*/  VIADD R54, R42, 0xffffffff ;  /* 0xffffffff2a367836 */ /* 0x000fe20000000000 */
[----:B-1----:R-:W-:-:S06]  /*12fb0*/  IADD3 R42, R50, R56, RZ ;  /* 0x00000038322a7210 */ /* 0x002fcc0007ffe0ff */
[----:B------:R1:W0:Y:S02]  /*12fc0*/  MUFU.TANH R43, R53 ;  /* 0x00000035002b7308 */ /* 0x0002240000002400 */
[----:B-1----:R-:W-:Y:S01]  /*12fd0*/  VIADD R53, R38, 0xffffffff ;  /* 0xffffffff26357836 */ /* 0x002fe20000000000 */
[----:B------:R-:W-:Y:S01]  /*12fe0*/  VIADDMNMX R38, R56, R47, R46, PT ;  /* 0x0000002f38267246 */ /* 0x000fe2000380012e */
[----:B--234-:R-:W-:Y:S06]  /*12ff0*/  @!P2 BRA `(.L_x_5310) ;  /* 0x00000000004ca947 */ /* 0x01cfec0003800000 */
[----:B0-----:R-:W-:Y:S01]  /*13000*/  IADD3 R33, -R193, R195, R56 ;  /* 0x000000c3c1217210 */ /* 0x001fe20007ffe138 */
        /* <DEDUP_REMOVED lines=10> */
.L_x_5312:
[----:B------:R-:W-:-:S13]  /*130b0*/  ISETP.NE.AND P2, PT, R11, 0x1, PT ;  /* 0x000000010b00780c */ /* 0x000fda0003f45270 */
[----:B------:R-:W0:Y:S02]  /*130c0*/  @P2 LDC.64 R28, c[0x0][0x9e8] ;  /* 0x00027a00ff1c2b82 */ /* 0x000e240000000a00 */
[----:B0-----:R-:W-:-:S05]  /*130d0*/  @P2 IMAD.HI.U32 R28, R33, R28, RZ ;  /* 0x0000001c211c2227 */ /* 0x001fca00078e00ff */
[----:B------:R-:W-:-:S07]  /*130e0*/  @P2 SHF.R.U32.HI R33, RZ, R29, R28 ;  /* 0x0000001dff212219 */ /* 0x000fce000001161c */
.L_x_5313:
[----:B------:R-:W-:Y:S05]  /*130f0*/  BSYNC B0 ;  /* 0x0000000000007941 */ /* 0x000fea0003800000 */
.L_x_5311:
[----:B------:R-:W-:-:S05]  /*13100*/  IMAD R33, R33, R11, R54 ;  /* 0x0000000b21217224 */ /* 0x000fca00078e0236 */
[----:B------:R-:W-:Y:S02]  /*13110*/  VIMNMX R42, R42, R33, !PT ;  /* 0x000000212a2a7248 */ /* 0x000fe40007fe0100 */
[----:B------:R-:W-:-:S07]  /*13120*/  VIADDMNMX R38, R33, R11, R38, PT ;  /* 0x0000000b21267246 */ /* 0x000fce0003800126 */
.L_x_5310:
[C---:B------:R-:W-:Y:S01]  /*13130*/  ISETP.GE.AND P2, PT, R53.reuse, 0x2, PT ;  /* 0x000000023500780c */ /* 0x040fe20003f46270 */
[----:B------:R-:W1:Y:S01]  /*13140*/  SHFL.IDX PT, R40, R40, 0x1, 0x1c1f ;  /* 0x003c1f0028287f89 */ /* 0x000e6200000e0000 */
[C---:B------:R-:W-:Y:S02]  /*13150*/  ISETP.GE.AND P6, PT, R53.reuse, 0x9, PT ;  /* 0x000000093500780c */ /* 0x040fe40003fc6270 */
[----:B------:R-:W-:Y:S02]  /*13160*/  ISETP.GT.AND P3, PT, R42, 0x1, !P2 ;  /* 0x000000012a00780c */ /* 0x000fe40005764270 */
[----:B------:R-:W-:Y:S02]  /*13170*/  ISETP.GE.AND P4, PT, R53, 0xa, PT ;  /* 0x0000000a3500780c */ /* 0x000fe40003f86270 */
[----:B------:R-:W-:Y:S02]  /*13180*/  ISETP.LT.OR P3, PT, R38, 0x2, P3 ;  /* 0x000000022600780c */ /* 0x000fe40001f61670 */
[----:B------:R-:W-:-:S02]  /*13190*/  P2R R56, PR, RZ, 0x10 ;  /* 0x00000010ff387803 */ /* 0x000fc40000000000 */
[----:B------:R-:W-:Y:S02]  /*131a0*/  FSEL R85, R5, -INF , !P3 ;  /* 0xff80000005557808 */ /* 0x000fe40005800000 */
[----:B------:R-:W-:-:S04]  /*131b0*/  ISETP.GT.AND P3, PT, R42, 0x8, !P6 ;  /* 0x000000082a00780c */ /* 0x000fc80007764270 */
[----:B------:R-:W-:-:S04]  /*131c0*/  ISETP.LT.OR P3, PT, R38, 0x9, P3 ;  /* 0x000000092600780c */ /* 0x000fc80001f61670 */
[----:B0-----:R-:W-:Y:S02]  /*131d0*/  FSEL R101, R27, -INF , !P3 ;  /* 0xff8000001b657808 */ /* 0x001fe40005800000 */
[----:B------:R-:W-:Y:S02]  /*131e0*/  ISETP.GT.AND P3, PT, R42, 0x9, !P4 ;  /* 0x000000092a00780c */ /* 0x000fe40006764270 */
[----:B------:R-:W-:Y:S02]  /*131f0*/  ISETP.GE.AND P4, PT, R53, 0x11, PT ;  /* 0x000000113500780c */ /* 0x000fe40003f86270 */
[----:B------:R-:W-:Y:S02]  /*13200*/  ISETP.LT.OR P3, PT, R38, 0xa, P3 ;  /* 0x0000000a2600780c */ /* 0x000fe40001f61670 */
[----:B------:R-:W-:Y:S02]  /*13210*/  P2R R57, PR, RZ, 0x10 ;  /* 0x00000010ff397803 */ /* 0x000fe40000000000 */
[----:B------:R-:W-:-:S02]  /*13220*/  FSEL R87, R72, -INF , !P3 ;  /* 0xff80000048577808 */ /* 0x000fc40005800000 */
[----:B------:R-:W-:Y:S02]  /*13230*/  ISETP.GT.AND P3, PT, R42, 0x10, !P4 ;  /* 0x000000102a00780c */ /* 0x000fe40006764270 */
[----:B------:R-:W-:Y:S02]  /*13240*/  ISETP.GE.AND P4, PT, R53, 0x12, PT ;  /* 0x000000123500780c */ /* 0x000fe40003f86270 */
[----:B------:R-:W-:Y:S02]  /*13250*/  ISETP.LT.OR P3, PT, R38, 0x11, P3 ;  /* 0x000000112600780c */ /* 0x000fe40001f61670 */
[----:B------:R-:W-:Y:S02]  /*13260*/  P2R R58, PR, RZ, 0x10 ;  /* 0x00000010ff3a7803 */ /* 0x000fe40000000000 */
[----:B------:R-:W-:Y:S02]  /*13270*/  FSEL R99, R31, -INF , !P3 ;  /* 0xff8000001f637808 */ /* 0x000fe40005800000 */
[----:B------:R-:W-:-:S02]  /*13280*/  ISETP.GT.AND P3, PT, R42, 0x11, !P4 ;  /* 0x000000112a00780c */ /* 0x000fc40006764270 */
[----:B------:R-:W-:Y:S02]  /*13290*/  ISETP.GE.AND P4, PT, R53, 0x19, PT ;  /* 0x000000193500780c */ /* 0x000fe40003f86270 */
[----:B------:R-:W-:Y:S02]  /*132a0*/  ISETP.LT.OR P3, PT, R38, 0x12, P3 ;  /* 0x000000122600780c */ /* 0x000fe40001f61670 */
[----:B------:R-:W-:Y:S02]  /*132b0*/  P2R R59, PR, RZ, 0x10 ;  /* 0x00000010ff3b7803 */ /* 0x000fe40000000000 */
[----:B------:R-:W-:Y:S02]  /*132c0*/  FSEL R89, R89, -INF , !P3 ;  /* 0xff80000059597808 */ /* 0x000fe40005800000 */
[----:B------:R-:W-:Y:S02]  /*132d0*/  ISETP.GT.AND P3, PT, R42, 0x18, !P4 ;  /* 0x000000182a00780c */ /* 0x000fe40006764270 */
[----:B------:R-:W-:-:S02]  /*132e0*/  ISETP.GE.AND P4, PT, R53, 0x1a, PT ;  /* 0x0000001a3500780c */ /* 0x000fc40003f86270 */
[----:B------:R-:W-:Y:S02]  /*132f0*/  ISETP.LT.OR P3, PT, R38, 0x19, P3 ;  /* 0x000000192600780c */ /* 0x000fe40001f61670 */
[----:B------:R-:W-:Y:S02]  /*13300*/  P2R R60, PR, RZ, 0x10 ;  /* 0x00000010ff3c7803 */ /* 0x000fe40000000000 */
[----:B------:R-:W-:Y:S02]  /*13310*/  FSEL R97, R97, -INF , !P3 ;  /* 0xff80000061617808 */ /* 0x000fe40005800000 */
[----:B------:R-:W-:Y:S02]  /*13320*/  ISETP.GT.AND P3, PT, R42, 0x19, !P4 ;  /* 0x000000192a00780c */ /* 0x000fe40006764270 */
[----:B------:R-:W-:Y:S02]  /*13330*/  ISETP.GE.AND P4, PT, R53, 0x21, PT ;  /* 0x000000213500780c */ /* 0x000fe40003f86270 */
[----:B------:R-:W-:-:S02]  /*13340*/  ISETP.LT.OR P3, PT, R38, 0x1a, P3 ;  /* 0x0000001a2600780c */ /* 0x000fc40001f61670 */
[----:B------:R-:W-:Y:S02]  /*13350*/  P2R R62, PR, RZ, 0x10 ;  /* 0x00000010ff3e7803 */ /* 0x000fe40000000000 */
[----:B------:R-:W-:Y:S02]  /*13360*/  FSEL R91, R91, -INF , !P3 ;  /* 0xff8000005b5b7808 */ /* 0x000fe40005800000 */
[----:B------:R-:W-:Y:S02]  /*13370*/  ISETP.GT.AND P3, PT, R42, 0x20, !P4 ;  /* 0x000000202a00780c */ /* 0x000fe40006764270 */
[----:B------:R-:W-:Y:S02]  /*13380*/  ISETP.GE.AND P4, PT, R53, 0x22, PT ;  /* 0x000000223500780c */ /* 0x000fe40003f86270 */
[----:B------:R-:W-:Y:S02]  /*13390*/  ISETP.LT.OR P3, PT, R38, 0x21, P3 ;  /* 0x000000212600780c */ /* 0x000fe40001f61670 */
[----:B------:R-:W-:-:S02]  /*133a0*/  P2R R63, PR, RZ, 0x10 ;  /* 0x00000010ff3f7803 */ /* 0x000fc40000000000 */
[----:B------:R-:W-:Y:S02]  /*133b0*/  FSEL R93, R93, -INF , !P3 ;  /* 0xff8000005d5d7808 */ /* 0x000fe40005800000 */
        /* <DEDUP_REMOVED lines=8> */
[----:B-1----:R-:W-:Y:S02]  /*13440*/  VIADDMNMX R28, R40, R47, R46, PT ;  /* 0x0000002f281c7246 */ /* 0x002fe4000380012e */
        /* <DEDUP_REMOVED lines=60> */
[----:B------:R-:W-:-:S04]  /*13810*/  ISETP.GT.AND P5, PT, R42, RZ, !P4 ;  /* 0x000000ff2a00720c */ /* 0x000fc800067a4270 */
[----:B------:R-:W-:-:S04]  /*13820*/  ISETP.LT.OR P5, PT, R38, 0x1, P5 ;  /* 0x000000012600780c */ /* 0x000fc80002fa1670 */
[----:B------:R-:W-:Y:S02]  /*13830*/  FSEL R103, R4, -INF , !P5 ;  /* 0xff80000004677808 */ /* 0x000fe40006800000 */
[----:B------:R-:W-:-:S04]  /*13840*/  ISETP.GE.AND P5, PT, R53, 0x5a, PT ;  /* 0x0000005a3500780c */ /* 0x000fc80003fa6270 */
[----:B------:R-:W-:Y:S02]  /*13850*/  P2R R68, PR, RZ, 0x20 ;  /* 0x00000020ff447803 */ /* 0x000fe40000000000 */
[----:B------:R-:W-:-:S04]  /*13860*/  ISETP.GT.AND P5, PT, R42, 0x59, !P5 ;  /* 0x000000592a00780c */ /* 0x000fc80006fa4270 */
[----:B------:R-:W-:Y:S01]  /*13870*/  ISETP.LT.OR P5, PT, R38, 0x5a, P5 ;  /* 0x0000005a2600780c */ /* 0x000fe20002fa1670 */
[----:B------:R-:W-:-:S03]  /*13880*/  IMAD.IADD R38, R50, 0x1, R40 ;  /* 0x0000000132267824 */ /* 0x000fc600078e0228 */
[----:B------:R-:W-:Y:S02]  /*13890*/  FSEL R29, R69, -INF , !P5 ;  /* 0xff800000451d7808 */ /* 0x000fe40006800000 */
[----:B------:R-:W-:-:S13]  /*138a0*/  ISETP.GE.AND P5, PT, R11, 0x1, PT ;  /* 0x000000010b00780c */ /* 0x000fda0003fa6270 */
[----:B------:R-:W-:Y:S05]  /*138b0*/  @!P5 BRA `(.L_x_5314) ;  /* 0x00000000004cd947 */ /* 0x000fea0003800000 */
        /* <DEDUP_REMOVED lines=11> */
.L_x_5316:
[----:B------:R-:W-:-:S13]  /*13970*/  ISETP.NE.AND P5, PT, R11, 0x1, PT ;  /* 0x000000010b00780c */ /* 0x000fda0003fa5270 */
[----:B------:R-:W0:Y:S02]  /*13980*/  @P5 LDC.64 R4, c[0x0][0x9e8] ;  /* 0x00027a00ff045b82 */ /* 0x000e240000000a00 */
[----:B0-----:R-:W-:-:S05]  /*13990*/  @P5 IMAD.HI.U32 R4, R40, R4, RZ ;  /* 0x0000000428045227 */ /* 0x001fca00078e00ff */
[----:B------:R-:W-:-:S07]  /*139a0*/  @P5 SHF.R.U32.HI R40, RZ, R5, R4 ;  /* 0x00000005ff285219 */ /* 0x000fce0000011604 */
.L_x_5317:
[----:B------:R-:W-:Y:S05]  /*139b0*/  BSYNC B0 ;  /* 0x0000000000007941 */ /* 0x000fea0003800000 */
.L_x_5315:
[----:B------:R-:W-:-:S05]  /*139c0*/  IMAD R5, R40, R11, R54 ;  /* 0x0000000b28057224 */ /* 0x000fca00078e0236 */
[----:B------:R-:W-:Y:S02]  /*139d0*/  VIMNMX R38, R38, R5, !PT ;  /* 0x0000000526267248 */ /* 0x000fe40007fe0100 */
[----:B------:R-:W-:-:S07]  /*139e0*/  VIADDMNMX R28, R5, R11, R28, PT ;  /* 0x0000000b051c7246 */ /* 0x000fce000380011c */
.L_x_5314:
[C---:B------:R-:W-:Y:S01]  /*139f0*/  ISETP.GT.AND P2, PT, R38.reuse, 0x1, !P2 ;  /* 0x000000012600780c */ /* 0x040fe20005744270 */
[----:B------:R-:W-:Y:S01]  /*13a00*/  ULDC UR4, c[0x0][0x988] ;  /* 0x0002620000047ab9 */ /* 0x000fe20000000800 */
[----:B------:R-:W-:Y:S02]  /*13a10*/  ISETP.GT.AND P4, PT, R38, RZ, !P4 ;  /* 0x000000ff2600720c */ /* 0x000fe40006784270 */
[C---:B------:R-:W-:Y:S02]  /*13a20*/  ISETP.LT.OR P2, PT, R28.reuse, 0x2, P2 ;  /* 0x000000021c00780c */ /* 0x040fe40001741670 */
[----:B------:R-:W-:Y:S02]  /*13a30*/  ISETP.LT.OR P4, PT, R28, 0x1, P4 ;  /* 0x000000011c00780c */ /* 0x000fe40002781670 */
[----:B------:R-:W-:Y:S02]  /*13a40*/  FSEL R47, R3, -INF , !P2 ;  /* 0xff800000032f7808 */ /* 0x000fe40005000000 */
[----:B------:R-:W-:-:S02]  /*13a50*/  ISETP.NE.AND P2, PT, R56, RZ, PT ;  /* 0x000000ff3800720c */ /* 0x000fc40003f45270 */
[----:B------:R-:W-:Y:S02]  /*13a60*/  FSEL R4, R0, -INF , !P4 ;  /* 0xff80000000047808 */ /* 0x000fe40006000000 */
[----:B------:R-:W-:Y:S02]  /*13a70*/  ISETP.GT.AND P2, PT, R38, 0x9, !P2 ;  /* 0x000000092600780c */ /* 0x000fe40005744270 */
[----:B------:R-:W-:Y:S02]  /*13a80*/  FMNMX.FTZ R0, R103, R85, !PT ;  /* 0x0000005567007209 */ /* 0x000fe40007810000 */
[----:B------:R-:W-:Y:S02]  /*13a90*/  ISETP.LT.OR P2, PT, R28, 0xa, P2 ;  /* 0x0000000a1c00780c */ /* 0x000fe40001741670 */
[----:B------:R-:W-:Y:S02]  /*13aa0*/  FMNMX.FTZ R0, R101, R0, !PT ;  /* 0x0000000065007209 */ /* 0x000fe40007810000 */
[----:B------:R-:W-:-:S02]  /*13ab0*/  FSEL R7, R7, -INF , !P2 ;  /* 0xff80000007077808 */ /* 0x000fc40005000000 */
[----:B------:R-:W-:Y:S02]  /*13ac0*/  ISETP.NE.AND P2, PT, R57, RZ, PT ;  /* 0x000000ff3900720c */ /* 0x000fe40003f45270 */
[C---:B------:R-:W-:Y:S02]  /*13ad0*/  ISETP.GT.AND P6, PT, R38.reuse, 0x8, !P6 ;  /* 0x000000082600780c */ /* 0x040fe400077c4270 */
[----:B------:R-:W-:Y:S02]  /*13ae0*/  ISETP.GT.AND P2, PT, R38, 0x10, !P2 ;  /* 0x000000102600780c */ /* 0x000fe40005744270 */
[----:B------:R-:W-:Y:S02]  /*13af0*/  FMNMX.FTZ R0, R87, R0, !PT ;  /* 0x0000000057007209 */ /* 0x000fe40007810000 */
[C---:B------:R-:W-:Y:S02]  /*13b00*/  ISETP.LT.OR P2, PT, R28.reuse, 0x11, P2 ;  /* 0x000000111c00780c */ /* 0x040fe40001741670 */
[----:B------:R-:W-:-:S02]  /*13b10*/  ISETP.LT.OR P6, PT, R28, 0x9, P6 ;  /* 0x000000091c00780c */ /* 0x000fc400037c1670 */
[----:B------:R-:W-:Y:S02]  /*13b20*/  FSEL R9, R9, -INF , !P2 ;  /* 0xff80000009097808 */ /* 0x000fe40005000000 */
[----:B------:R-:W-:Y:S02]  /*13b30*/  ISETP.NE.AND P2, PT, R58, RZ, PT ;  /* 0x000000ff3a00720c */ /* 0x000fe40003f45270 */
[----:B------:R-:W-:Y:S02]  /*13b40*/  FMNMX.FTZ R0, R99, R0, !PT ;  /* 0x0000000063007209 */ /* 0x000fe40007810000 */
[----:B------:R-:W-:Y:S02]  /*13b50*/  ISETP.GT.AND P2, PT, R38, 0x11, !P2 ;  /* 0x000000112600780c */ /* 0x000fe40005744270 */
[----:B------:R-:W-:Y:S01]  /*13b60*/  FSEL R5, R6, -INF , !P6 ;  /* 0xff80000006057808 */ /* 0x000fe20007000000 */
[----:B------:R-:W-:Y:S01]  /*13b70*/  IMAD.U32 R6, RZ, RZ, UR4 ;  /* 0x00000004ff067e24 */ /* 0x000fe2000f8e00ff */
[----:B------:R-:W-:-:S02]  /*13b80*/  ISETP.LT.OR P2, PT, R28, 0x12, P2 ;  /* 0x000000121c00780c */ /* 0x000fc40001741670 */
[----:B------:R-:W-:Y:S02]  /*13b90*/  ISETP.NE.AND P6, PT, R60, RZ, PT ;  /* 0x000000ff3c00720c */ /* 0x000fe40003fc5270 */
[----:B------:R-:W-:Y:S02]  /*13ba0*/  FSEL R53, R12, -INF , !P2 ;  /* 0xff8000000c357808 */ /* 0x000fe40005000000 */
[----:B------:R-:W-:Y:S02]  /*13bb0*/  ISETP.NE.AND P2, PT, R59, RZ, PT ;  /* 0x000000ff3b00720c */ /* 0x000fe40003f45270 */
[----:B------:R-:W-:Y:S02]  /*13bc0*/  FMNMX.FTZ R0, R89, R0, !PT ;  /* 0x0000000059007209 */ /* 0x000fe40007810000 */
[----:B------:R-:W-:Y:S02]  /*13bd0*/  ISETP.GT.AND P2, PT, R38, 0x18, !P2 ;  /* 0x000000182600780c */ /* 0x000fe40005744270 */
[----:B------:R-:W-:-:S02]  /*13be0*/  FMNMX.FTZ R0, R97, R0, !PT ;  /* 0x0000000061007209 */ /* 0x000fc40007810000 */
[----:B------:R-:W-:Y:S02]  /*13bf0*/  ISETP.LT.OR P2, PT, R28, 0x19, P2 ;  /* 0x000000191c00780c */ /* 0x000fe40001741670 */
[----:B------:R-:W-:Y:S02]  /*13c00*/  ISETP.NE.AND P5, PT, R62, RZ, PT ;  /* 0x000000ff3e00720c */ /* 0x000fe40003fa5270 */
        /* <DEDUP_REMOVED lines=41> */
[----:B------:R-:W-:Y:S01]  /*13ea0*/  ISETP.NE.AND P6, PT, R71, RZ, PT ;  /* 0x000000ff4700720c */ /* 0x000fe20003fc5270 */
[----:B------:R-:W0:Y:S01]  /*13eb0*/  SHFL.BFLY PT, R3, R0, 0x2, 0x1f ;  /* 0x0c401f0000037f89 */ /* 0x000e2200000e0000 */
[----:B------:R-:W-:Y:S02]  /*13ec0*/  ISETP.GT.AND P2, PT, R38, 0x31, !P2 ;  /* 0x000000312600780c */ /* 0x000fe40005744270 */
[----:B------:R-:W-:Y:S02]  /*13ed0*/  ISETP.NE.AND P5, PT, R76, RZ, PT ;  /* 0x000000ff4c00720c */ /* 0x000fe40003fa5270 */
[----:B------:R-:W-:Y:S02]  /*13ee0*/  ISETP.LT.OR P2, PT, R28, 0x32, P2 ;  /* 0x000000321c00780c */ /* 0x000fe40001741670 */
[----:B------:R-:W-:-:S02]  /*13ef0*/  ISETP.GT.AND P3, PT, R38, 0x58, !P3 ;  /* 0x000000582600780c */ /* 0x000fc40005f64270 */
[----:B------:R-:W-:Y:S02]  /*13f00*/  FSEL R69, R34, -INF , !P2 ;  /* 0xff80000022457808 */ /* 0x000fe40005000000 */
[----:B------:R-:W-:Y:S02]  /*13f10*/  ISETP.NE.AND P2, PT, R70, RZ, PT ;  /* 0x000000ff4600720c */ /* 0x000fe40003f45270 */
[----:B------:R-:W-:Y:S02]  /*13f20*/  ISETP.LT.OR P3, PT, R28, 0x59, P3 ;  /* 0x000000591c00780c */ /* 0x000fe40001f61670 */
[----:B------:R-:W-:-:S04]  /*13f30*/  ISETP.GT.AND P2, PT, R38, 0x38, !P2 ;  /* 0x000000382600780c */ /* 0x000fc80005744270 */
[----:B------:R-:W-:-:S04]  /*13f40*/  ISETP.LT.OR P2, PT, R28, 0x39, P2 ;  /* 0x000000391c00780c */ /* 0x000fc80001741670 */
[----:B------:R-:W-:Y:S02]  /*13f50*/  FSEL R71, R36, -INF , !P2 ;  /* 0xff80000024477808 */ /* 0x000fe40005000000 */
[----:B------:R-:W-:Y:S02]  /*13f60*/  ISETP.NE.AND P2, PT, R52, RZ, PT ;  /* 0x000000ff3400720c */ /* 0x000fe40003f45270 */
[----:B0-----:R-:W-:Y:S02]  /*13f70*/  FMNMX.FTZ R12, R0, R3, !PT ;  /* 0x00000003000c7209 */ /* 0x001fe40007810000 */
[----:B------:R-:W-:Y:S02]  /*13f80*/  FMNMX.FTZ R0, R4, R47, !PT ;  /* 0x0000002f04007209 */ /* 0x000fe40007810000 */
[----:B------:R-:W-:Y:S01]  /*13f90*/  ISETP.GT.AND P2, PT, R38, 0x39, !P2 ;  /* 0x000000392600780c */ /* 0x000fe20005744270 */
[----:B------:R-:W0:Y:S01]  /*13fa0*/  SHFL.BFLY PT, R3, R12, 0x1, 0x1f ;  /* 0x0c201f000c037f89 */ /* 0x000e2200000e0000 */
        /* <DEDUP_REMOVED lines=23> */
[----:B------:R-:W-:Y:S02]  /*14120*/  FMNMX.FTZ R0, R67, R0, !PT ;  /* 0x0000000043007209 */ /* 0x000fe40007810000 */
[----:B------:R-:W-:-:S02]  /*14130*/  ISETP.GT.AND P2, PT, R38, 0x49, !P5 ;  /* 0x000000492600780c */ /* 0x000fc40006f44270 */
[----:B0-----:R-:W-:Y:S02]  /*14140*/  FMNMX.FTZ R3, R12, R3, !PT ;  /* 0x000000030c037209 */ /* 0x001fe40007810000 */
[----:B------:R-:W-:Y:S02]  /*14150*/  FMNMX.FTZ R0, R69, R0, !PT ;  /* 0x0000000045007209 */ /* 0x000fe40007810000 */
[----:B------:R-:W-:Y:S01]  /*14160*/  ISETP.LT.OR P2, PT, R28, 0x4a, P2 ;  /* 0x0000004a1c00780c */ /* 0x000fe20001741670 */
[----:B------:R-:W-:Y:S01]  /*14170*/  FMUL.FTZ R14, R3, R6 ;  /* 0x00000006030e7220 */ /* 0x000fe20000410000 */
[----:B------:R-:W-:Y:S02]  /*14180*/  FMNMX.FTZ R0, R71, R0, !PT ;  /* 0x0000000047007209 */ /* 0x000fe40007810000 */
[----:B------:R-:W-:Y:S02]  /*14190*/  FSEL R81, R81, -INF , !P2 ;  /* 0xff80000051517808 */ /* 0x000fe40005000000 */
[----:B------:R-:W-:-:S02]  /*141a0*/  FSETP.NEU.FTZ.AND P2, PT, R3, -INF , PT ;  /* 0xff8000000300780b */ /* 0x000fc40003f5d000 */
[----:B------:R-:W-:Y:S02]  /*141b0*/  ISETP.NE.AND P5, PT, R78, RZ, PT ;  /* 0x000000ff4e00720c */ /* 0x000fe40003fa5270 */
[----:B------:R-:W-:Y:S02]  /*141c0*/  FMNMX.FTZ R0, R73, R0, !PT ;  /* 0x0000000049007209 */ /* 0x000fe40007810000 */
[----:B------:R-:W-:Y:S02]  /*141d0*/  FSEL R14, R14, RZ, P2 ;  /* 0x000000ff0e0e7208 */ /* 0x000fe40001000000 */
[----:B------:R-:W-:Y:S02]  /*141e0*/  ISETP.GT.AND P2, PT, R38, 0x50, !P5 ;  /* 0x000000502600780c */ /* 0x000fe40006f44270 */
[----:B------:R-:W-:Y:S01]  /*141f0*/  FMNMX.FTZ R0, R75, R0, !PT ;  /* 0x000000004b007209 */ /* 0x000fe20007810000 */
[-CC-:B------:R-:W-:Y:S01]  /*14200*/  FFMA.FTZ R180, R93, R6.reuse, -R14.reuse ;  /* 0x000000065db47223 */ /* 0x180fe2000001080e */
[----:B------:R-:W-:Y:S01]  /*14210*/  ISETP.LT.OR P2, PT, R28, 0x51, P2 ;  /* 0x000000511c00780c */ /* 0x000fe20001741670 */
[-CC-:B------:R-:W-:Y:S01]  /*14220*/  FFMA.FTZ R186, R97, R6.reuse, -R14.reuse ;  /* 0x0000000661ba7223 */ /* 0x180fe2000001080e */
[----:B------:R-:W-:Y:S01]  /*14230*/  ISETP.NE.AND P6, PT, R64, RZ, PT ;  /* 0x000000ff4000720c */ /* 0x000fe20003fc5270 */
[--C-:B------:R-:W-:Y:S01]  /*14240*/  FFMA.FTZ R188, R103, R6, -R14.reuse ;  /* 0x0000000667bc7223 */ /* 0x100fe2000001080e */
[----:B------:R-:W-:Y:S01]  /*14250*/  FMNMX.FTZ R0, R77, R0, !PT ;  /* 0x000000004d007209 */ /* 0x000fe20007810000 */
[-CC-:B------:R-:W-:Y:S01]  /*14260*/  FFMA.FTZ R85, R85, R6.reuse, -R14.reuse ;  /* 0x0000000655557223 */ /* 0x180fe2000001080e */
[----:B------:R-:W-:Y:S01]  /*14270*/  FSEL R83, R83, -INF , !P2 ;  /* 0xff80000053537808 */ /* 0x000fe20005000000 */
[--C-:B------:R-:W-:Y:S01]  /*14280*/  FFMA.FTZ R190, R101, R6, -R14.reuse ;  /* 0x0000000665be7223 */ /* 0x100fe2000001080e */
[----:B------:R-:W-:Y:S01]  /*14290*/  ISETP.GT.AND P2, PT, R38, 0x51, !P6 ;  /* 0x000000512600780c */ /* 0x000fe20007744270 */
[----:B------:R-:W-:Y:S01]  /*142a0*/  MUFU.EX2 R188, R188 ;  /* 0x000000bc00bc7308 */ /* 0x000fe20000000800 */
[----:B------:R-:W-:Y:S01]  /*142b0*/  FMNMX.FTZ R0, R79, R0, !PT ;  /* 0x000000004f007209 */ /* 0x000fe20007810000 */
[-CC-:B------:R-:W-:Y:S01]  /*142c0*/  FFMA.FTZ R87, R87, R6.reuse, -R14.reuse ;  /* 0x0000000657577223 */ /* 0x180fe2000001080e */
[----:B------:R-:W-:Y:S01]  /*142d0*/  ISETP.NE.AND P5, PT, R68, RZ, PT ;  /* 0x000000ff4400720c */ /* 0x000fe20003fa5270 */
[-CC-:B------:R-:W-:Y:S01]  /*142e0*/  FFMA.FTZ R184, R99, R6.reuse, -R14.reuse ;  /* 0x0000000663b87223 */ /* 0x180fe2000001080e */
[----:B------:R-:W-:Y:S01]  /*142f0*/  ISETP.LT.OR P2, PT, R28, 0x52, P2 ;  /* 0x000000521c00780c */ /* 0x000fe20001741670 */
[--C-:B------:R-:W-:Y:S01]  /*14300*/  FFMA.FTZ R89, R89, R6, -R14.reuse ;  /* 0x0000000659597223 */ /* 0x100fe2000001080e */
[----:B------:R-:W-:Y:S01]  /*14310*/  FMNMX.FTZ R0, R81, R0, !PT ;  /* 0x0000000051007209 */ /* 0x000fe20007810000 */
[----:B------:R-:W0:Y:S01]  /*14320*/  MUFU.EX2 R85, R85 ;  /* 0x0000005500557308 */ /* 0x000e220000000800 */
[----:B------:R-:W-:Y:S01]  /*14330*/  ISETP.GT.AND P4, PT, R38, 0x59, !P5 ;  /* 0x000000592600780c */ /* 0x000fe20006f84270 */
[-CC-:B------:R-:W-:Y:S01]  /*14340*/  FFMA.FTZ R170, R27, R6.reuse, -R14.reuse ;  /* 0x000000061baa7223 */ /* 0x180fe2000001080e */
[----:B------:R-:W-:Y:S01]  /*14350*/  FSEL R93, R21, -INF , !P2 ;  /* 0xff800000155d7808 */ /* 0x000fe20005000000 */
[--C-:B------:R-:W-:Y:S01]  /*14360*/  FFMA.FTZ R21, R95, R6, -R14.reuse ;  /* 0x000000065f157223 */ /* 0x100fe2000001080e */
[----:B------:R-:W-:Y:S01]  /*14370*/  FMNMX.FTZ R0, R83, R0, !PT ;  /* 0x0000000053007209 */ /* 0x000fe20007810000 */
[-CC-:B------:R-:W-:Y:S01]  /*14380*/  FFMA.FTZ R91, R91, R6.reuse, -R14.reuse ;  /* 0x000000065b5b7223 */ /* 0x180fe2000001080e */
[----:B------:R-:W-:Y:S01]  /*14390*/  ISETP.LT.OR P4, PT, R28, 0x5a, P4 ;  /* 0x0000005a1c00780c */ /* 0x000fe20002781670 */
[----:B------:R-:W1:Y:S01]  /*143a0*/  MUFU.EX2 R190, R190 ;  /* 0x000000be00be7308 */ /* 0x000e620000000800 */
[----:B------:R-:W-:Y:S01]  /*143b0*/  FSEL R95, R24, -INF , !P3 ;  /* 0xff800000185f7808 */ /* 0x000fe20005800000 */
[--C-:B------:R-:W-:Y:S01]  /*143c0*/  FFMA.FTZ R182, R61, R6, -R14.reuse ;  /* 0x000000063db67223 */ /* 0x100fe2000001080e */
[----:B------:R-:W-:Y:S01]  /*143d0*/  FMNMX.FTZ R0, R93, R0, !PT ;  /* 0x000000005d007209 */ /* 0x000fe20007810000 */
[-CC-:B------:R-:W-:Y:S01]  /*143e0*/  FFMA.FTZ R176, R51, R6.reuse, -R14.reuse ;  /* 0x0000000633b07223 */ /* 0x180fe2000001080e */
[----:B------:R-:W-:Y:S01]  /*143f0*/  FSEL R97, R25, -INF , !P4 ;  /* 0xff80000019617808 */ /* 0x000fe20006000000 */
        /* <DEDUP_REMOVED lines=12> */
[-CC-:B------:R-:W-:Y:S01]  /*144c0*/  FFMA.FTZ R35, R35, R6.reuse, -R14.reuse ;  /* 0x0000000623237223 */ /* 0x180fe2000001080e */
[-CC-:B------:R-:W-:Y:S01]  /*144d0*/  FFMA.FTZ R168, R33, R6.reuse, -R14.reuse ;  /* 0x0000000621a87223 */ /* 0x180fe2000001080e */
[-CC-:B------:R-:W-:Y:S01]  /*144e0*/  FFMA.FTZ R31, R31, R6.reuse, -R14.reuse ;  /* 0x000000061f1f7223 */ /* 0x180fe2000001080e */
[----:B------:R-:W-:Y:S01]  /*144f0*/  FFMA.FTZ R27, R29, R6, -R14 ;  /* 0x000000061d1b7223 */ /* 0x000fe2000001080e */
[----:B------:R-:W-:Y:S01]  /*14500*/  ISETP.NE.AND P5, PT, R226, 0x1, PT ;  /* 0x00000001e200780c */ /* 0x000fe20003fa5270 */
[----:B------:R-:W-:-:S02]  /*14510*/  IMAD.MOV.U32 R29, RZ, RZ, R208 ;  /* 0x000000ffff1d7224 */ /* 0x000fc400078e00d0 */
[----:B------:R-:W-:Y:S08]  /*14520*/  MUFU.EX2 R89, R89 ;  /* 0x0000005900597308 */ /* 0x000ff00000000800 */
[----:B------:R-:W-:Y:S02]  /*14530*/  MUFU.EX2 R186, R186 ;  /* 0x000000ba00ba7308 */ /* 0x000fe40000000800 */
[----:B------:R-:W0:Y:S01]  /*14540*/  @P5 LDC R33, c[0x0][0x44c] ;  /* 0x00011300ff215b82 */ /* 0x000e220000000800 */
[----:B---3--:R-:W-:-:S05]  /*14550*/  FMNMX.FTZ R55, R0, R55, !PT ;  /* 0x0000003700377209 */ /* 0x008fca0007810000 */
[----:B------:R-:W-:Y:S02]  /*14560*/  MUFU.EX2 R91, R91 ;  /* 0x0000005b005b7308 */ /* 0x000fe40000000800 */
[----:B------:R-:W3:Y:S01]  /*14570*/  @P5 LDC R40, c[0x0][0x450] ;  /* 0x00011400ff285b82 */ /* 0x000ee20000000800 */
[----:B------:R-:W1:Y:S05]  /*14580*/  SHFL.BFLY PT, R0, R55, 0x1, 0x1f ;  /* 0x0c201f0037007f89 */ /* 0x000e6a00000e0000 */
[----:B------:R-:W-:Y:S08]  /*14590*/  MUFU.EX2 R180, R180 ;  /* 0x000000b400b47308 */ /* 0x000ff00000000800 */
[----:B------:R-:W-:Y:S01]  /*145a0*/  MUFU.EX2 R21, R21 ;  /* 0x0000001500157308 */ /* 0x000fe20000000800 */
[----:B0-----:R-:W-:-:S07]  /*145b0*/  @P5 IMAD.HI.U32 R33, R208, R33, RZ ;  /* 0x00000021d0215227 */ /* 0x001fce00078e00ff */
[----:B------:R-:W-:Y:S01]  /*145c0*/  MUFU.EX2 R182, R182 ;  /* 0x000000b600b67308 */ /* 0x000fe20000000800 */
[----:B---3--:R-:W-:Y:S02]  /*145d0*/  @P5 SHF.R.U32.HI R29, RZ, R40, R33 ;  /* 0x00000028ff1d5219 */ /* 0x008fe40000011621 */
[----:B-1----:R-:W-:Y:S02]  /*145e0*/  FMNMX.FTZ R0, R55, R0, !PT ;  /* 0x0000000037007209 */ /* 0x002fe40007810000 */
[----:B------:R-:W-:Y:S01]  /*145f0*/  ISETP.GE.AND P5, PT, R11, 0x1, PT ;  /* 0x000000010b00780c */ /* 0x000fe20003fa6270 */
[----:B------:R-:W-:Y:S01]  /*14600*/  IMAD.IADD R29, R150, 0x1, R29 ;  /* 0x00000001961d7824 */ /* 0x000fe200078e021d */
[C---:B------:R-:W-:Y:S01]  /*14610*/  FSETP.NEU.FTZ.AND P2, PT, R0.reuse, -INF , PT ;  /* 0xff8000000000780b */ /* 0x040fe20003f5d000 */
[----:B------:R-:W-:Y:S01]  /*14620*/  FMUL.FTZ R12, R0, R6 ;  /* 0x00000006000c7220 */ /* 0x000fe20000410000 */
[----:B------:R-:W-:Y:S02]  /*14630*/  MUFU.EX2 R25, R25 ;  /* 0x0000001900197308 */ /* 0x000fe40000000800 */
[----:B------:R-:W-:-:S02]  /*14640*/  IADD3 R10, R29, R10, RZ ;  /* 0x0000000a1d0a7210 */ /* 0x000fc40007ffe0ff */
[----:B------:R-:W-:-:S04]  /*14650*/  FSEL R12, R12, RZ, P2 ;  /* 0x000000ff0c0c7208 */ /* 0x000fc80001000000 */
[----:B------:R-:W-:Y:S01]  /*14660*/  MUFU.EX2 R176, R176 ;  /* 0x000000b000b07308 */ /* 0x000fe20000000800 */
[-CC-:B------:R-:W-:Y:S01]  /*14670*/  FFMA.FTZ R189, R4, R6.reuse, -R12.reuse ;  /* 0x0000000604bd7223 */ /* 0x180fe2000001080c */
[-CC-:B------:R-:W-:Y:S01]  /*14680*/  FFMA.FTZ R4, R47, R6.reuse, -R12.reuse ;  /* 0x000000062f047223 */ /* 0x180fe2000001080c */
[-CC-:B------:R-:W-:Y:S01]  /*14690*/  FFMA.FTZ R191, R5, R6.reuse, -R12.reuse ;  /* 0x0000000605bf7223 */ /* 0x180fe2000001080c */
[-CC-:B------:R-:W-:Y:S01]  /*146a0*/  FFMA.FTZ R7, R7, R6.reuse, -R12.reuse ;  /* 0x0000000607077223 */ /* 0x180fe2000001080c */
[-CC-:B------:R-:W-:Y:S01]  /*146b0*/  FFMA.FTZ R9, R9, R6.reuse, -R12.reuse ;  /* 0x0000000609097223 */ /* 0x180fe2000001080c */
[----:B------:R-:W-:Y:S01]  /*146c0*/  FADD.FTZ R5, R188, R85 ;  /* 0x00000055bc057221 */ /* 0x000fe20000010000 */
[-CC-:B------:R-:W-:Y:S01]  /*146d0*/  FFMA.FTZ R53, R53, R6.reuse, -R12.reuse ;  /* 0x0000000635357223 */ /* 0x180fe2000001080c */
[----:B------:R-:W-:Y:S01]  /*146e0*/  MUFU.EX2 R189, R189 ;  /* 0x000000bd00bd7308 */ /* 0x000fe20000000800 */
[-CC-:B------:R-:W-:Y:S01]  /*146f0*/  FFMA.FTZ R13, R13, R6.reuse, -R12.reuse ;  /* 0x000000060d0d7223 */ /* 0x180fe2000001080c */
[----:B------:R-:W-:Y:S01]  /*14700*/  FADD.FTZ R32, R190, R5 ;  /* 0x00000005be207221 */ /* 0x000fe20000010000 */
[-CC-:B------:R-:W-:Y:S01]  /*14710*/  FFMA.FTZ R57, R57, R6.reuse, -R12.reuse ;  /* 0x0000000639397223 */ /* 0x180fe2000001080c */
[-CC-:B------:R-:W-:Y:S01]  /*14720*/  FFMA.FTZ R15, R15, R6.reuse, -R12.reuse ;  /* 0x000000060f0f7223 */ /* 0x180fe2000001080c */
[-C--:B------:R-:W-:Y:S01]  /*14730*/  FFMA.FTZ R59, R59, R6.reuse, -R12 ;  /* 0x000000063b3b7223 */ /* 0x080fe2000001080c */
[----:B--2---:R-:W-:Y:S01]  /*14740*/  FADD.FTZ R5, R87, R32 ;  /* 0x0000002057057221 */ /* 0x004fe20000010000 */
[-CC-:B------:R-:W-:Y:S01]  /*14750*/  FFMA.FTZ R63, R63, R6.reuse, -R12.reuse ;  /* 0x000000063f3f7223 */ /* 0x180fe2000001080c */
[----:B------:R-:W0:Y:S01]  /*14760*/  MUFU.EX2 R4, R4 ;  /* 0x0000000400047308 */ /* 0x000e220000000800 */
[-CC-:B------:R-:W-:Y:S01]  /*14770*/  FFMA.FTZ R65, R65, R6.reuse, -R12.reuse ;  /* 0x0000000641417223 */ /* 0x180fe2000001080c */
[----:B----4-:R-:W-:Y:S01]  /*14780*/  FADD.FTZ R34, R184, R5 ;  /* 0x00000005b8227221 */ /* 0x010fe20000010000 */
        /* <DEDUP_REMOVED lines=12> */
[----:B------:R-:W-:Y:S01]  /*14850*/  FFMA.FTZ R97, R97, R6, -R12 ;  /* 0x0000000661617223 */ /* 0x000fe2000001080c */
[----:B------:R2:W3:Y:S01]  /*14860*/  MUFU.EX2 R14, R7 ;  /* 0x00000007000e7308 */ /* 0x0004e20000000800 */
[----:B0-----:R-:W-:Y:S01]  /*14870*/  FADD.FTZ R32, R189, R4 ;  /* 0x00000004bd207221 */ /* 0x001fe20000010000 */
[----:B------:R-:W-:-:S02]  /*14880*/  F2FP.F16.F32.PACK_AB R189, R4, R189 ;  /* 0x000000bd04bd723e */ /* 0x000fc400000000ff */
[----:B------:R-:W-:Y:S02]  /*14890*/  F2FP.F16.F32.PACK_AB R188, R85, R188 ;  /* 0x000000bc55bc723e */ /* 0x000fe400000000ff */
[----:B------:R-:W-:Y:S02]  /*148a0*/  F2FP.F16.F32.PACK_AB R190, R87, R190 ;  /* 0x000000be57be723e */ /* 0x000fe400000000ff */
[----:B------:R-:W0:Y:S01]  /*148b0*/  MUFU.EX2 R9, R9 ;  /* 0x0000000900097308 */ /* 0x000e220000000800 */
[----:B-1----:R-:W-:Y:S01]  /*148c0*/  FADD.FTZ R5, R191, R32 ;  /* 0x00000020bf057221 */ /* 0x002fe20000010000 */
[C---:B--2---:R-:W-:Y:S01]  /*148d0*/  FADD.FTZ R7, R89.reuse, R34 ;  /* 0x0000002259077221 */ /* 0x044fe20000010000 */
[----:B------:R-:W-:-:S03]  /*148e0*/  F2FP.F16.F32.PACK_AB R184, R89, R184 ;  /* 0x000000b859b8723e */ /* 0x000fc600000000ff */
[----:B------:R-:W-:Y:S01]  /*148f0*/  FADD.FTZ R36, R186, R7 ;  /* 0x00000007ba247221 */ /* 0x000fe20000010000 */
[C---:B------:R-:W-:Y:S01]  /*14900*/  F2FP.F16.F32.PACK_AB R186, R91.reuse, R186 ;  /* 0x000000ba5bba723e */ /* 0x040fe200000000ff */
[----:B------:R-:W1:Y:S01]  /*14910*/  MUFU.EX2 R20, R53 ;  /* 0x0000003500147308 */ /* 0x000e620000000800 */
[C---:B---3--:R-:W-:Y:S01]  /*14920*/  FADD.FTZ R34, R14.reuse, R5 ;  /* 0x000000050e227221 */ /* 0x048fe20000010000 */
[----:B------:R-:W-:Y:S01]  /*14930*/  FADD.FTZ R7, R91, R36 ;  /* 0x000000245b077221 */ /* 0x000fe20000010000 */
[----:B------:R-:W-:-:S03]  /*14940*/  F2FP.F16.F32.PACK_AB R191, R14, R191 ;  /* 0x000000bf0ebf723e */ /* 0x000fc600000000ff */
[----:B------:R-:W-:Y:S01]  /*14950*/  FADD.FTZ R36, R180, R7 ;  /* 0x00000007b4247221 */ /* 0x000fe20000010000 */
[----:B------:R-:W-:Y:S01]  /*14960*/  F2FP.F16.F32.PACK_AB R180, R21, R180 ;  /* 0x000000b415b4723e */ /* 0x000fe200000000ff */
[----:B------:R-:W2:Y:S01]  /*14970*/  MUFU.EX2 R13, R13 ;  /* 0x0000000d000d7308 */ /* 0x000ea20000000800 */
[----:B0-----:R-:W-:Y:S01]  /*14980*/  FADD.FTZ R5, R9, R34 ;  /* 0x0000002209057221 */ /* 0x001fe20000010000 */
[----:B------:R-:W-:-:S04]  /*14990*/  FADD.FTZ R7, R21, R36 ;  /* 0x0000002415077221 */ /* 0x000fc80000010000 */
[----:B------:R-:W-:Y:S01]  /*149a0*/  FADD.FTZ R38, R182, R7 ;  /* 0x00000007b6267221 */ /* 0x000fe20000010000 */
[C---:B------:R-:W-:Y:S01]  /*149b0*/  F2FP.F16.F32.PACK_AB R182, R25.reuse, R182 ;  /* 0x000000b619b6723e */ /* 0x040fe200000000ff */
[----:B------:R-:W0:Y:S01]  /*149c0*/  MUFU.EX2 R24, R57 ;  /* 0x0000003900187308 */ /* 0x000e220000000800 */
[C---:B-1----:R-:W-:Y:S01]  /*149d0*/  FADD.FTZ R34, R20.reuse, R5 ;  /* 0x0000000514227221 */ /* 0x042fe20000010000 */
[----:B------:R-:W-:Y:S01]  /*149e0*/  FADD.FTZ R7, R25, R38 ;  /* 0x0000002619077221 */ /* 0x000fe20000010000 */
[----:B------:R-:W-:-:S03]  /*149f0*/  F2FP.F16.F32.PACK_AB R185, R20, R9 ;  /* 0x0000000914b9723e */ /* 0x000fc600000000ff */
[----:B------:R-:W-:Y:S02]  /*14a00*/  FADD.FTZ R38, R176, R7 ;  /* 0x00000007b0267221 */ /* 0x000fe40000010000 */
        /* <DEDUP_REMOVED lines=21> */
[----:B-1----:R-:W-:-:S07]  /*14b60*/  FADD.FTZ R5, R67, R36 ;  /* 0x0000002443057221 */ /* 0x002fce0000010000 */
[----:B------:R-:W1:Y:S01]  /*14b70*/  MUFU.EX2 R172, R172 ;  /* 0x000000ac00ac7308 */ /* 0x000e620000000800 */
[C---:B--2---:R-:W-:Y:S01]  /*14b80*/  FADD.FTZ R7, R43.reuse, R38 ;  /* 0x000000262b077221 */ /* 0x044fe20000010000 */
[----:B------:R-:W-:-:S06]  /*14b90*/  F2FP.F16.F32.PACK_AB R178, R43, R178 ;  /* 0x000000b22bb2723e */ /* 0x000fcc00000000ff */
        /* <DEDUP_REMOVED lines=41> */
[----:B-1----:R-:W-:-:S04]  /*14e30*/  FADD.FTZ R7, R95, R4 ;  /* 0x000000045f077221 */ /* 0x002fc80000010000 */
[C---:B--2---:R-:W-:Y:S01]  /*14e40*/  FADD.FTZ R4, R38.reuse, R7 ;  /* 0x0000000726047221 */ /* 0x044fe20000010000 */
[----:B------:R-:W-:Y:S01]  /*14e50*/  F2FP.F16.F32.PACK_AB R171, R38, R95 ;  /* 0x0000005f26ab723e */ /* 0x000fe200000000ff */
[----:B------:R-:W-:Y:S02]  /*14e60*/  VIADD R7, R151, 0xfffffffe ;  /* 0xfffffffe97077836 */ /* 0x000fe40000000000 */
        /* <DEDUP_REMOVED lines=14> */
.L_x_5320:
[----:B------:R-:W-:-:S13]  /*14f50*/  ISETP.NE.AND P2, PT, R11, 0x1, PT ;  /* 0x000000010b00780c */ /* 0x000fda0003f45270 */
[----:B------:R-:W0:Y:S02]  /*14f60*/  @P2 LDC.64 R12, c[0x0][0x9e8] ;  /* 0x00027a00ff0c2b82 */ /* 0x000e240000000a00 */
[----:B0-----:R-:W-:-:S05]  /*14f70*/  @P2 IMAD.HI.U32 R12, R9, R12, RZ ;  /* 0x0000000c090c2227 */ /* 0x001fca00078e00ff */
[----:B------:R-:W-:-:S07]  /*14f80*/  @P2 SHF.R.U32.HI R9, RZ, R13, R12 ;  /* 0x0000000dff092219 */ /* 0x000fce000001160c */
.L_x_5321:
[----:B------:R-:W-:Y:S05]  /*14f90*/  BSYNC B0 ;  /* 0x0000000000007941 */ /* 0x000fea0003800000 */
.L_x_5319:
[----:B------:R-:W-:-:S05]  /*14fa0*/  IMAD R9, R9, R11, R11 ;  /* 0x0000000b09097224 */ /* 0x000fca00078e020b */
[----:B------:R-:W-:-:S07]  /*14fb0*/  VIMNMX R10, R10, R9, PT ;  /* 0x000000090a0a7248 */ /* 0x000fce0003fe0100 */
.L_x_5318:
[----:B------:R-:W-:Y:S01]  /*14fc0*/  IMAD.HI R10, R10, 0x2aaaaaab, RZ ;  /* 0x2aaaaaab0a0a7827 */ /* 0x000fe200078e02ff */
[----:B------:R-:W-:Y:S01]  /*14fd0*/  ULDC UR58, c[0x0][0x9d8] ;  /* 0x00027600003a7ab9 */ /* 0x000fe20000000800 */
[----:B------:R-:W-:Y:S01]  /*14fe0*/  ULDC UR59, c[0x0][0x9d8] ;  /* 0x00027600003b7ab9 */ /* 0x000fe20000000800 */
[----:B------:R-:W-:Y:S01]  /*14ff0*/  BSSY B0, `(.L_x_5322) ;  /* 0x00003e5000007945 */ /* 0x000fe20003800000 */
[----:B------:R-:W-:Y:S01]  /*15000*/  IMAD.MOV.U32 R120, RZ, RZ, 0x3f800000 ;  /* 0x3f800000ff787424 */ /* 0x000fe200078e00ff */
[----:B------:R-:W-:Y:S02]  /*15010*/  SHF.R.U32.HI R9, RZ, 0x1f, R10 ;  /* 0x0000001fff097819 */ /* 0x000fe4000001160a */
[----:B------:R-:W-:Y:S02]  /*15020*/  CS2R R118, SRZ ;  /* 0x0000000000767805 */ /* 0x000fe4000001ff00 */
[----:B------:R-:W-:Y:S02]  /*15030*/  CS2R R116, SRZ ;  /* 0x0000000000747805 */ /* 0x000fe4000001ff00 */
[----:B------:R-:W-:-:S02]  /*15040*/  CS2R R114, SRZ ;  /* 0x0000000000727805 */ /* 0x000fc4000001ff00 */
[----:B------:R-:W-:Y:S01]  /*15050*/  LEA.HI.SX32 R11, R10, R9, 0x1c ;  /* 0x000000090a0b7211 */ /* 0x000fe200078fe2ff */
[----:B------:R-:W-:Y:S01]  /*15060*/  IMAD.MOV.U32 R9, RZ, RZ, 0x3f800000 ;  /* 0x3f800000ff097424 */ /* 0x000fe200078e00ff */
[----:B------:R-:W-:Y:S02]  /*15070*/  CS2R R112, SRZ ;  /* 0x0000000000707805 */ /* 0x000fe4000001ff00 */
[----:B------:R-:W-:Y:S02]  /*15080*/  CS2R R110, SRZ ;  /* 0x00000000006e7805 */ /* 0x000fe4000001ff00 */
[----:B------:R-:W-:Y:S02]  /*15090*/  VIMNMX R20, R210, R11, !PT ;  /* 0x0000000bd2147248 */ /* 0x000fe40007fe0100 */
[----:B------:R-:W-:Y:S02]  /*150a0*/  CS2R R108, SRZ ;  /* 0x00000000006c7805 */ /* 0x000fe4000001ff00 */
[----:B------:R-:W-:-:S02]  /*150b0*/  CS2R R106, SRZ ;  /* 0x00000000006a7805 */ /* 0x000fc4000001ff00 */
[----:B------:R-:W-:Y:S02]  /*150c0*/  CS2R R104, SRZ ;  /* 0x0000000000687805 */ /* 0x000fe4000001ff00 */
[----:B------:R-:W-:Y:S02]  /*150d0*/  ISETP.GE.AND P2, PT, R7, R20, PT ;  /* 0x000000140700720c */ /* 0x000fe40003f46270 */
        /* <DEDUP_REMOVED lines=41> */
[----:B------:R-:W-:Y:S01]  /*15370*/  BSSY B1, `(.L_x_5324) ;  /* 0x00003a8000017945 */ /* 0x000fe20003800000 */
[----:B------:R-:W-:Y:S01]  /*15380*/  IMAD.MOV.U32 R9, RZ, RZ, 0x3f800000 ;  /* 0x3f800000ff097424 */ /* 0x000fe200078e00ff */
[----:B------:R-:W-:-:S07]  /*15390*/  MOV R119, RZ ;  /* 0x000000ff00777202 */ /* 0x000fce0000000f00 */
.L_x_5343:
[----:B------:R-:W-:-:S05]  /*153a0*/  VIADD R15, R17, 0x1 ;  /* 0x00000001110f7836 */ /* 0x000fca0000000000 */
[----:B------:R-:W-:-:S04]  /*153b0*/  ISETP.NE.AND P2, PT, R15, 0x2, PT ;  /* 0x000000020f00780c */ /* 0x000fc80003f45270 */
[----:B------:R-:W-:Y:S02]  /*153c0*/  SEL R11, RZ, 0x1, P2 ;  /* 0x00000001ff0b7807 */ /* 0x000fe40001000000 */
[----:B------:R-:W-:Y:S02]  /*153d0*/  SEL R15, R15, RZ, P2 ;  /* 0x000000ff0f0f7207 */ /* 0x000fe40001000000 */
[----:B------:R-:W-:Y:S01]  /*153e0*/  LOP3.LUT R14, R192, R11, RZ, 0x3c, !PT ;  /* 0x0000000bc00e7212 */ /* 0x000fe200078e3cff */
[----:B------:R-:W-:Y:S06]  /*153f0*/  @!P0 BRA `(.L_x_5325) ;  /* 0x0000000000048947 */ /* 0x000fec0003800000 */
[----:B------:R-:W-:Y:S01]  /*15400*/  BPT.TRAP 0x1 ;  /* 0x000000040000795c */ /* 0x000fe20000300000 */
.L_x_5325:
[----:B------:R-:W-:Y:S01]  /*15410*/  IMAD R6, R15, 0x8, R2 ;  /* 0x000000080f067824 */ /* 0x000fe200078e0202 */
[----:B------:R-:W-:-:S04]  /*15420*/  SHF.L.U32 R11, R14, 0x1f, RZ ;  /* 0x0000001f0e0b7819 */ /* 0x000fc800000006ff */
[----:B------:R0:W1:Y:S01]  /*15430*/  SYNCS.PHASECHK.TRANS64.TRYWAIT P2, [R6+URZ+0x30830], R11 ;  /* 0x0308300b060075a7 */ /* 0x000062000804017f */
[----:B------:R-:W-:Y:S05]  /*15440*/  @!P0 BRA `(.L_x_5326) ;  /* 0x0000000000048947 */ /* 0x000fea0003800000 */
[----:B------:R-:W-:Y:S01]  /*15450*/  BPT.TRAP 0x1 ;  /* 0x000000040000795c */ /* 0x000fe20000300000 */
.L_x_5326:
[----:B------:R-:W-:Y:S01]  /*15460*/  IMAD R126, R15, 0x900, R8 ;  /* 0x000009000f7e7824 */ /* 0x000fe200078e0208 */
[----:B------:R-:W-:Y:S03]  /*15470*/  BSSY B2, `(.L_x_5327) ;  /* 0x0000006000027945 */ /* 0x000fe60003800000 */
[C---:B------:R-:W-:Y:S02]  /*15480*/  VIADD R12, R126.reuse, 0x2 ;  /* 0x000000027e0c7836 */ /* 0x040fe40000000000 */
[----:B------:R-:W-:Y:S01]  /*15490*/  VIADD R122, R126, 0x4 ;  /* 0x000000047e7a7836 */ /* 0x000fe20000000000 */
[----:B-1----:R-:W-:Y:S06]  /*154a0*/  @P2 BRA `(.L_x_5328) ;  /* 0x0000000000082947 */ /* 0x002fec0003800000 */
[----:B------:R-:W1:Y:S02]  /*154b0*/  SYNCS.PHASECHK.TRANS64.TRYWAIT P2, [R6+URZ+0x30830], R11 ;  /* 0x0308300b060075a7 */ /* 0x000e64000804017f */
[----:B-1----:R-:W-:Y:S05]  /*154c0*/  @!P2 BRA `(.L_x_5329) ;  /* 0x000001680064a947 */ /* 0x002fea0003800000 */
.L_x_5328:
[----:B------:R-:W-:Y:S05]  /*154d0*/  BSYNC B2 ;  /* 0x0000000000027941 */ /* 0x000fea0003800000 */
.L_x_5327:
[----:B------:R-:W-:Y:S01]  /*154e0*/  IMAD.MOV.U32 R10, RZ, RZ, R126 ;  /* 0x000000ffff0a7224 */ /* 0x000fe200078e007e */
[----:B------:R2:W-:Y:S04]  /*154f0*/  STL.64 [R1+0x78], R14 ;  /* 0x0000780e01007387 */ /* 0x0005e80000100a00 */
[----:B------:R-:W-:Y:S01]  /*15500*/  R2UR UR54, R10 ;  /* 0x000000000a3672ca */ /* 0x000fe200000e0000 */
[----:B------:R-:W-:Y:S01]  /*15510*/  VIADD R10, R126, 0x300 ;  /* 0x000003007e0a7836 */ /* 0x000fe20000000000 */
[----:B01----:R-:W-:-:S04]  /*15520*/  MOV R11, 0x40000040 ;  /* 0x40000040000b7802 */ /* 0x003fc80000000f00 */
[----:B------:R-:W-:Y:S01]  /*15530*/  R2UR UR26, R10 ;  /* 0x000000000a1a72ca */ /* 0x000fe200000e0000 */
[----:B--2---:R-:W2:Y:S01]  /*15540*/  LDL.64 R14, [R1+0x30] ;  /* 0x00003000010e7983 */ /* 0x004ea20000100a00 */
[----:B------:R-:W-:-:S03]  /*15550*/  IADD3 R10, R126, 0x304, RZ ;  /* 0x000003047e0a7810 */ /* 0x000fc60007ffe0ff */
[----:B------:R0:W-:Y:S01]  /*15560*/  STL.64 [R1+0x70], R6 ;  /* 0x0000700601007387 */ /* 0x0001e20000100a00 */
[C---:B------:R-:W-:Y:S02]  /*15570*/  R2UR UR55, R11.reuse ;  /* 0x000000000b3772ca */ /* 0x040fe400000e0000 */
[C---:B------:R-:W-:Y:S02]  /*15580*/  R2UR UR27, R11.reuse ;  /* 0x000000000b1b72ca */ /* 0x040fe400000e0000 */
[----:B------:R-:W-:Y:S02]  /*15590*/  R2UR UR18, R10 ;  /* 0x000000000a1272ca */ /* 0x000fe400000e0000 */
[----:B------:R-:W-:Y:S01]  /*155a0*/  R2UR UR19, R11 ;  /* 0x000000000b1372ca */ /* 0x000fe200000e0000 */
[----:B0-----:R-:W3:Y:S04]  /*155b0*/  LDL.64 R6, [R1+0x28] ;  /* 0x0000280001067983 */ /* 0x001ee80000100a00 */
[----:B------:R0:W-:Y:S04]  /*155c0*/  STL.64 [R1+0x68], R4 ;  /* 0x0000680401007387 */ /* 0x0001e80000100a00 */
[----:B0-----:R-:W4:Y:S04]  /*155d0*/  LDL.64 R4, [R1+0x20] ;  /* 0x0000200001047983 */ /* 0x001f280000100a00 */
[----:B------:R0:W-:Y:S04]  /*155e0*/  STL.64 [R1+0x60], R2 ;  /* 0x0000600201007387 */ /* 0x0001e80000100a00 */
[----:B------:R-:W2:Y:S01]  /*155f0*/  LDL.64 R10, [R1+0x38] ;  /* 0x00003800010a7983 */ /* 0x000ea20000100a00 */
[----:B------:R-:W-:Y:S01]  /*15600*/  R2UR UR50, R12 ;  /* 0x000000000c3272ca */ /* 0x000fe200000e0000 */
[----:B------:R-:W-:Y:S01]  /*15610*/  VIADD R12, R126, 0x6 ;  /* 0x000000067e0c7836 */ /* 0x000fe20000000000 */
[----:B------:R-:W-:Y:S01]  /*15620*/  R2UR UR34, R122 ;  /* 0x000000007a2272ca */ /* 0x000fe200000e0000 */
[----:B------:R-:W-:-:S02]  /*15630*/  VIADD R122, R126, 0x302 ;  /* 0x000003027e7a7836 */ /* 0x000fc40000000000 */
[-C--:B------:R-:W-:Y:S01]  /*15640*/  FMUL.FTZ R24, R24, R120.reuse ;  /* 0x0000007818187220 */ /* 0x080fe20000410000 */
        /* <DEDUP_REMOVED lines=49> */
[C---:B------:R-:W-:Y:S01]  /*15960*/  VIADD R12, R126.reuse, 0x306 ;  /* 0x000003067e0c7836 */ /* 0x040fe20000000000 */
[----:B------:R-:W-:Y:S01]  /*15970*/  MOV R121, 0x40000040 ;  /* 0x4000004000797802 */ /* 0x000fe20000000f00 */
[C---:B------:R-:W-:Y:S01]  /*15980*/  VIADD R120, R126.reuse, 0x600 ;  /* 0x000006007e787836 */ /* 0x040fe20000000000 */
[----:B0-----:R-:W4:Y:S01]  /*15990*/  LDL.64 R2, [R1+0x18] ;  /* 0x0000180001027983 */ /* 0x001f220000100a00 */
[----:B------:R-:W-:-:S02]  /*159a0*/  VIADD R122, R126, 0x602 ;  /* 0x000006027e7a7836 */ /* 0x000fc40000000000 */
[-C--:B------:R-:W-:Y:S01]  /*159b0*/  FMUL.FTZ R26, R26, R9.reuse ;  /* 0x000000091a1a7220 */ /* 0x080fe20000410000 */
[----:B------:R-:W-:Y:S02]  /*159c0*/  VIADD R124, R126, 0x604 ;  /* 0x000006047e7c7836 */ /* 0x000fe40000000000 */
[-C--:B------:R-:W-:Y:S01]  /*159d0*/  FMUL.FTZ R27, R27, R9.reuse ;  /* 0x000000091b1b7220 */ /* 0x080fe20000410000 */
[----:B------:R-:W-:Y:S02]  /*159e0*/  IMAD.MOV.U32 R123, RZ, RZ, 0x40000040 ;  /* 0x40000040ff7b7424 */ /* 0x000fe400078e00ff */
[-C--:B------:R-:W-:Y:S01]  /*159f0*/  FMUL.FTZ R30, R30, R9.reuse ;  /* 0x000000091e1e7220 */ /* 0x080fe20000410000 */
[----:B------:R-:W-:Y:S02]  /*15a00*/  VIADD R126, R126, 0x606 ;  /* 0x000006067e7e7836 */ /* 0x000fe40000000000 */
[-C--:B------:R-:W-:Y:S01]  /*15a10*/  FMUL.FTZ R31, R31, R9.reuse ;  /* 0x000000091f1f7220 */ /* 0x080fe20000410000 */
[----:B------:R-:W-:Y:S01]  /*15a20*/  IMAD.MOV.U32 R125, RZ, RZ, 0x40000040 ;  /* 0x40000040ff7d7424 */ /* 0x000fe200078e00ff */
[C---:B------:R-:W-:Y:S01]  /*15a30*/  R2UR UR35, R123.reuse ;  /* 0x000000007b2372ca */ /* 0x040fe200000e0000 */
[----:B------:R-:W-:Y:S01]  /*15a40*/  IMAD.MOV.U32 R127, RZ, RZ, 0x40000040 ;  /* 0x40000040ff7f7424 */ /* 0x000fe200078e00ff */
[----:B------:R-:W-:Y:S01]  /*15a50*/  R2UR UR23, R123 ;  /* 0x000000007b1772ca */ /* 0x000fe200000e0000 */
[----:B------:R-:W-:Y:S01]  /*15a60*/  IMAD.MOV.U32 R13, RZ, RZ, 0x40000040 ;  /* 0x40000040ff0d7424 */ /* 0x000fe200078e00ff */
        /* <DEDUP_REMOVED lines=16> */
[----:B-----5:R-:W-:Y:S01]  /*15b70*/  WARPGROUP.ARRIVE ;  /* 0x00000000000079c5 */ /* 0x020fe20000000000 */
[C---:B------:R-:W-:Y:S01]  /*15b80*/  R2UR UR51, R13.reuse ;  /* 0x000000000d3372ca */ /* 0x040fe200000e0000 */
[-C--:B------:R-:W-:Y:S01]  /*15b90*/  FMUL.FTZ R50, R50, R9.reuse ;  /* 0x0000000932327220 */ /* 0x080fe20000410000 */
[----:B------:R-:W-:Y:S01]  /*15ba0*/  R2UR UR31, R13 ;  /* 0x000000000d1f72ca */ /* 0x000fe200000e0000 */
[-C--:B------:R-:W-:Y:S01]  /*15bb0*/  FMUL.FTZ R51, R51, R9.reuse ;  /* 0x0000000933337220 */ /* 0x080fe20000410000 */
[-C--:B------:R-:W-:Y:S01]  /*15bc0*/  FMUL.FTZ R54, R54, R9.reuse ;  /* 0x0000000936367220 */ /* 0x080fe20000410000 */
[----:B------:R-:W-:Y:S01]  /*15bd0*/  HGMMA.64x96x16.F32 R120, gdesc[UR52], RZ, !UPT, gsb0 ;  /* 0x01600000347879f0 */ /* 0x000fe2000c0008ff */
        /* <DEDUP_REMOVED lines=35> */
[----:B------:R-:W-:Y:S01]  /*15e10*/  HGMMA.64x96x16.F32 R120, gdesc[UR48], R120, gsb0 ;  /* 0x01600000307879f0 */ /* 0x000fe20008000878 */
[----:B--2---:R-:W-:Y:S02]  /*15e20*/  R2UR UR32, R10 ;  /* 0x000000000a2072ca */ /* 0x004fe400000e0000 */
[----:B------:R-:W-:Y:S02]  /*15e30*/  R2UR UR33, R11 ;  /* 0x000000000b2172ca */ /* 0x000fe400000e0000 */
[----:B------:R-:W-:Y:S01]  /*15e40*/  R2UR UR28, R14 ;  /* 0x000000000e1c72ca */ /* 0x000fe200000e0000 */
[----:B------:R-:W2:Y:S01]  /*15e50*/  LDL.64 R10, [R1+0x8] ;  /* 0x00000800010a7983 */ /* 0x000ea20000100a00 */
[----:B------:R-:W-:Y:S02]  /*15e60*/  WARPGROUP.DEPBAR.LE gsb0, 0x0 ;  /* 0x00008000000079c5 */ /* 0x000fe40000010000 */
[----:B------:R-:W-:-:S07]  /*15e70*/  WARPGROUP.ARRIVE ;  /* 0x00000000000079c5 */ /* 0x000fce0000000000 */
[----:B------:R-:W-:Y:S01]  /*15e80*/  HGMMA.64x96x16.F32 R120, gdesc[UR32], R120, gsb0 ;  /* 0x01600000207879f0 */ /* 0x000fe20008000878 */
[----:B------:R-:W-:Y:S02]  /*15e90*/  R2UR UR29, R15 ;  /* 0x000000000f1d72ca */ /* 0x000fe400000e0000 */
[----:B------:R-:W-:Y:S02]  /*15ea0*/  R2UR UR14, R12 ;  /* 0x000000000c0e72ca */ /* 0x000fe400000e0000 */
[----:B------:R-:W-:Y:S02]  /*15eb0*/  R2UR UR15, R13 ;  /* 0x000000000d0f72ca */ /* 0x000fe400000e0000 */
[----:B------:R-:W2:Y:S01]  /*15ec0*/  LDL.64 R12, [R1+0x10] ;  /* 0x00001000010c7983 */ /* 0x000ea20000100a00 */
[----:B---3--:R-:W-:Y:S02]  /*15ed0*/  R2UR UR24, R6 ;  /* 0x00000000061872ca */ /* 0x008fe400000e0000 */
[----:B------:R-:W-:Y:S01]  /*15ee0*/  R2UR UR25, R7 ;  /* 0x00000000071972ca */ /* 0x000fe200000e0000 */
[----:B------:R0:W5:Y:S01]  /*15ef0*/  LDL.LU.64 R14, [R1+0x78] ;  /* 0x00007800010e7983 */ /* 0x0001620000300a00 */
[----:B----4-:R-:W-:-:S02]  /*15f00*/  R2UR UR20, R4 ;  /* 0x00000000041472ca */ /* 0x010fc400000e0000 */
[----:B------:R-:W-:Y:S01]  /*15f10*/  R2UR UR21, R5 ;  /* 0x00000000051572ca */ /* 0x000fe200000e0000 */
[----:B------:R0:W5:Y:S01]  /*15f20*/  LDL.LU.64 R6, [R1+0x70] ;  /* 0x0000700001067983 */ /* 0x0001620000300a00 */
[----:B------:R-:W-:Y:S01]  /*15f30*/  UMOV UR4, UR56 ;  /* 0x0000003800047c82 */ /* 0x000fe20008000000 */
[----:B------:R-:W-:Y:S02]  /*15f40*/  UMOV UR5, UR57 ;  /* 0x0000003900057c82 */ /* 0x000fe40008000000 */
[----:B------:R0:W5:Y:S01]  /*15f50*/  LDL.LU.64 R4, [R1+0x68] ;  /* 0x0000680001047983 */ /* 0x0001620000300a00 */
[----:B------:R-:W-:Y:S02]  /*15f60*/  WARPGROUP.DEPBAR.LE gsb0, 0x0 ;  /* 0x00008000000079c5 */ /* 0x000fe40000010000 */
[----:B------:R-:W-:-:S06]  /*15f70*/  WARPGROUP.ARRIVE ;  /* 0x00000000000079c5 */ /* 0x000fcc0000000000 */
[----:B------:R-:W-:Y:S03]  /*15f80*/  HGMMA.64x96x16.F32 R120, gdesc[UR28], R120, gsb0 ;  /* 0x016000001c7879f0 */ /* 0x000fe60008000878 */
[----:B------:R-:W-:Y:S02]  /*15f90*/  WARPGROUP.DEPBAR.LE gsb0, 0x0 ;  /* 0x00008000000079c5 */ /* 0x000fe40000010000 */
[----:B------:R-:W-:-:S06]  /*15fa0*/  WARPGROUP.ARRIVE ;  /* 0x00000000000079c5 */ /* 0x000fcc0000000000 */
[----:B------:R-:W-:Y:S01]  /*15fb0*/  HGMMA.64x96x16.F32 R120, gdesc[UR24], R120, gsb0 ;  /* 0x01600000187879f0 */ /* 0x000fe20008000878 */
[----:B------:R-:W-:Y:S02]  /*15fc0*/  R2UR UR16, R2 ;  /* 0x00000000021072ca */ /* 0x000fe400000e0000 */
[----:B------:R-:W-:Y:S02]  /*15fd0*/  R2UR UR17, R3 ;  /* 0x00000000031172ca */ /* 0x000fe400000e0000 */
[----:B------:R0:W5:Y:S01]  /*15fe0*/  LDL.LU.64 R2, [R1+0x60] ;  /* 0x0000600001027983 */ /* 0x0001620000300a00 */
[----:B------:R-:W-:Y:S02]  /*15ff0*/  WARPGROUP.DEPBAR.LE gsb0, 0x0 ;  /* 0x00008000000079c5 */ /* 0x000fe40000010000 */
[----:B------:R-:W-:-:S06]  /*16000*/  WARPGROUP.ARRIVE ;  /* 0x00000000000079c5 */ /* 0x000fcc0000000000 */
[----:B------:R-:W-:Y:S01]  /*16010*/  HGMMA.64x96x16.F32 R120, gdesc[UR20], R120, gsb0 ;  /* 0x01600000147879f0 */ /* 0x000fe20008000878 */
[----:B--2---:R-:W-:Y:S02]  /*16020*/  R2UR UR12, R12 ;  /* 0x000000000c0c72ca */ /* 0x004fe400000e0000 */
[----:B------:R-:W-:Y:S01]  /*16030*/  R2UR UR13, R13 ;  /* 0x000000000d0d72ca */ /* 0x000fe200000e0000 */
[----:B------:R-:W-:Y:S02]  /*16040*/  WARPGROUP.DEPBAR.LE gsb0, 0x0 ;  /* 0x00008000000079c5 */ /* 0x000fe40000010000 */
[----:B------:R-:W-:-:S06]  /*16050*/  WARPGROUP.ARRIVE ;  /* 0x00000000000079c5 */ /* 0x000fcc0000000000 */
[----:B------:R-:W-:Y:S01]  /*16060*/  HGMMA.64x96x16.F32 R120, gdesc[UR16], R120, gsb0 ;  /* 0x01600000107879f0 */ /* 0x000fe20008000878 */
[----:B------:R-:W-:Y:S02]  /*16070*/  R2UR UR8, R10 ;  /* 0x000000000a0872ca */ /* 0x000fe400000e0000 */
[----:B------:R-:W-:Y:S01]  /*16080*/  R2UR UR9, R11 ;  /* 0x000000000b0972ca */ /* 0x000fe200000e0000 */
        /* <DEDUP_REMOVED lines=16> */
[----:B0-----:R-:W-:Y:S05]  /*16190*/  @!P0 BRA `(.L_x_5330) ;  /* 0x0000000000048947 */ /* 0x001fea0003800000 */
[----:B------:R-:W-:Y:S01]  /*161a0*/  BPT.TRAP 0x1 ;  /* 0x000000040000795c */ /* 0x000fe20000300000 */
.L_x_5330:
[----:B------:R-:W-:Y:S01]  /*161b0*/  SHF.L.U32 R9, R192, 0x1f, RZ ;  /* 0x0000001fc0097819 */ /* 0x000fe200000006ff */
[----:B-----5:R-:W-:-:S04]  /*161c0*/  IMAD R21, R17, 0x8, R2 ;  /* 0x0000000811157824 */ /* 0x020fc800078e0202 */
[----:B------:R0:W1:Y:S01]  /*161d0*/  SYNCS.PHASECHK.TRANS64.TRYWAIT P2, [R21+URZ+0x30850], R9 ;  /* 0x03085009150075a7 */ /* 0x000062000804017f */
[----:B------:R-:W-:Y:S05]  /*161e0*/  @!P0 BRA `(.L_x_5331) ;  /* 0x0000000000048947 */ /* 0x000fea0003800000 */
[----:B------:R-:W-:Y:S01]  /*161f0*/  BPT.TRAP 0x1 ;  /* 0x000000040000795c */ /* 0x000fe20000300000 */
.L_x_5331:
[----:B------:R-:W-:Y:S04]  /*16200*/  BSSY B2, `(.L_x_5332) ;  /* 0x0000004000027945 */ /* 0x000fe80003800000 */
[----:B-1----:R-:W-:Y:S05]  /*16210*/  @P2 BRA `(.L_x_5333) ;  /* 0x0000000000082947 */ /* 0x002fea0003800000 */
[----:B------:R-:W1:Y:S02]  /*16220*/  SYNCS.PHASECHK.TRANS64.TRYWAIT P2, [R21+URZ+0x30850], R9 ;  /* 0x03085009150075a7 */ /* 0x000e64000804017f */
[----:B-1----:R-:W-:Y:S05]  /*16230*/  @!P2 BRA `(.L_x_5334) ;  /* 0x0000015c001ca947 */ /* 0x002fea0003800000 */
.L_x_5333:
[----:B------:R-:W-:Y:S05]  /*16240*/  BSYNC B2 ;  /* 0x0000000000027941 */ /* 0x000fea0003800000 */
.L_x_5332:
[----:B------:R-:W2:Y:S01]  /*16250*/  LDL R10, [R1+0x4] ;  /* 0x00000400010a7983 */ /* 0x000ea20000100800 */
[----:B01----:R-:W-:Y:S02]  /*16260*/  VIADD R9, R2, 0x400 ;  /* 0x0000040002097836 */ /* 0x003fe40000000000 */
[----:B------:R-:W-:Y:S01]  /*16270*/  IMAD.MOV.U32 R11, RZ, RZ, 0x40000040 ;  /* 0x40000040ff0b7424 */ /* 0x000fe200078e00ff */
[----:B------:R-:W-:Y:S01]  /*16280*/  WARPGROUP.ARRIVE ;  /* 0x00000000000079c5 */ /* 0x000fe20000000000 */
[----:B------:R-:W-:Y:S01]  /*16290*/  IMAD.MOV.U32 R13, RZ, RZ, 0x40000040 ;  /* 0x40000040ff0d7424 */ /* 0x000fe200078e00ff */
[----:B------:R-:W-:Y:S01]  /*162a0*/  SHF.R.U32.HI R9, RZ, 0x4, R9 ;  /* 0x00000004ff097819 */ /* 0x000fe20000011609 */
[----:B------:R-:W3:Y:S01]  /*162b0*/  LDL R192, [R1] ;  /* 0x0000000001c07983 */ /* 0x000ee20000100800 */
[----:B------:R-:W-:Y:S01]  /*162c0*/  R2UR UR7, R11 ;  /* 0x000000000b0772ca */ /* 0x000fe200000e0000 */
[----:B------:R-:W-:Y:S01]  /*162d0*/  IMAD.MOV.U32 R11, RZ, RZ, 0x40000040 ;  /* 0x40000040ff0b7424 */ /* 0x000fe200078e00ff */
[----:B------:R-:W-:Y:S01]  /*162e0*/  LOP3.LUT R9, R9, 0x3fff, RZ, 0xc0, !PT ;  /* 0x00003fff09097812 */ /* 0x000fe200078ec0ff */
[----:B------:R-:W-:Y:S01]  /*162f0*/  ULDC UR5, c[0x0][0x9d8] ;  /* 0x0002760000057ab9 */ /* 0x000fe20000000800 */
[----:B------:R-:W-:Y:S01]  /*16300*/  ISETP.NE.AND P3, PT, R226, 0x1, PT ;  /* 0x00000001e200780c */ /* 0x000fe20003f65270 */
[----:B------:R-:W-:Y:S01]  /*16310*/  @!P1 VIADD R6, R6, 0x30840 ;  /* 0x0003084006069836 */ /* 0x000fe20000000000 */
[----:B------:R-:W-:Y:S01]  /*16320*/  LOP3.LUT R9, R9, 0x3000000, RZ, 0xfc, !PT ;  /* 0x0300000009097812 */ /* 0x000fe200078efcff */
[----:B------:R-:W-:-:S03]  /*16330*/  FMUL.FTZ R165, R165, UR5 ;  /* 0x00000005a5a57c20 */ /* 0x000fc60008410000 */
[----:B------:R-:W-:-:S03]  /*16340*/  @!P1 PRMT R6, RZ, 0x654, R6 ;  /* 0x00000654ff069816 */ /* 0x000fc60000000006 */
[----:B------:R-:W0:Y:S01]  /*16350*/  MUFU.TANH R165, R165 ;  /* 0x000000a500a57308 */ /* 0x000e220000002400 */
[----:B--2---:R-:W-:Y:S01]  /*16360*/  R2UR UR4, R10 ;  /* 0x000000000a0472ca */ /* 0x004fe200000e0000 */
[----:B------:R-:W-:Y:S02]  /*16370*/  IMAD R10, R17, 0x900, R9 ;  /* 0x00000900110a7824 */ /* 0x000fe400078e0209 */
[----:B------:R-:W-:Y:S01]  /*16380*/  FMUL.FTZ R9, R120, UR5 ;  /* 0x0000000578097c20 */ /* 0x000fe20008410000 */
[----:B------:R-:W-:Y:S01]  /*16390*/  FMUL.FTZ R120, R124, UR5 ;  /* 0x000000057c787c20 */ /* 0x000fe20008410000 */
[----:B------:R-:W-:Y:S01]  /*163a0*/  FMUL.FTZ R124, R128, UR5 ;  /* 0x00000005807c7c20 */ /* 0x000fe20008410000 */
[----:B------:R-:W-:Y:S01]  /*163b0*/  FMUL.FTZ R128, R134, UR5 ;  /* 0x0000000586807c20 */ /* 0x000fe20008410000 */
[----:B------:R-:W-:Y:S01]  /*163c0*/  R2UR UR6, R10 ;  /* 0x000000000a0672ca */ /* 0x000fe200000e0000 */
[----:B------:R-:W-:Y:S01]  /*163d0*/  FMUL.FTZ R134, R136, UR5 ;  /* 0x0000000588867c20 */ /* 0x000fe20008410000 */
[----:B------:R-:W-:Y:S01]  /*163e0*/  IADD3 R12, R10, 0x80, RZ ;  /* 0x000000800a0c7810 */ /* 0x000fe20007ffe0ff */
[----:B------:R-:W-:Y:S01]  /*163f0*/  FMUL.FTZ R136, R142, UR5 ;  /* 0x000000058e887c20 */ /* 0x000fe20008410000 */
[----:B------:R-:W-:Y:S01]  /*16400*/  FMUL.FTZ R142, R147, UR5 ;  /* 0x00000005938e7c20 */ /* 0x000fe20008410000 */
[----:B------:R-:W-:Y:S01]  /*16410*/  FMUL.FTZ R147, R149, UR5 ;  /* 0x0000000595937c20 */ /* 0x000fe20008410000 */
[----:B------:R-:W-:Y:S01]  /*16420*/  FMUL.FTZ R149, R155, UR5 ;  /* 0x000000059b957c20 */ /* 0x000fe20008410000 */
[----:B------:R-:W-:Y:S01]  /*16430*/  FMUL.FTZ R155, R157, UR5 ;  /* 0x000000059d9b7c20 */ /* 0x000fe20008410000 */
[----:B------:R-:W-:Y:S01]  /*16440*/  FMUL.FTZ R157, R163, UR5 ;  /* 0x00000005a39d7c20 */ /* 0x000fe20008410000 */
[----:B------:R-:W-:-:S02]  /*16450*/  IMAD.IADD R163, R212, 0x1, R208 ;  /* 0x00000001d4a37824 */ /* 0x000fc400078e02d0 */
[----:B------:R-:W-:Y:S01]  /*16460*/  FMUL.FTZ R17, R123, UR5 ;  /* 0x000000057b117c20 */ /* 0x000fe20008410000 */
[----:B------:R-:W-:Y:S01]  /*16470*/  FMUL.FTZ R123, R127, UR5 ;  /* 0x000000057f7b7c20 */ /* 0x000fe20008410000 */
[----:B------:R-:W-:Y:S01]  /*16480*/  FMUL.FTZ R127, R131, UR5 ;  /* 0x00000005837f7c20 */ /* 0x000fe20008410000 */
[----:B------:R-:W-:Y:S01]  /*16490*/  HGMMA.64x192x16.F32 R24, R188, gdesc[UR4].tnspB, R24, gsb0 ;  /* 0x42e00004bc187df0 */ /* 0x000fe20008000818 */
[----:B------:R-:W-:Y:S01]  /*164a0*/  R2UR UR6, R12 ;  /* 0x000000000c0672ca */ /* 0x000fe200000e0000 */
[----:B------:R-:W-:Y:S01]  /*164b0*/  VIADD R12, R10, 0x100 ;  /* 0x000001000a0c7836 */ /* 0x000fe20000000000 */
[----:B------:R-:W-:Y:S01]  /*164c0*/  R2UR UR7, R13 ;  /* 0x000000000d0772ca */ /* 0x000fe200000e0000 */
[----:B------:R-:W-:Y:S02]  /*164d0*/  IMAD.MOV.U32 R13, RZ, RZ, 0x40000040 ;  /* 0x40000040ff0d7424 */ /* 0x000fe400078e00ff */
        /* <DEDUP_REMOVED lines=9> */
[----:B------:R-:W-:Y:S01]  /*16570*/  IMAD R164, R7, -0x60, RZ ;  /* 0xffffffa007a47824 */ /* 0x000fe200078e02ff */
[----:B---3--:R-:W-:Y:S01]  /*16580*/  LOP3.LUT P2, RZ, R192, 0x100000, RZ, 0xc0, !PT ;  /* 0x00100000c0ff7812 */ /* 0x008fe2000784c0ff */
        /* <DEDUP_REMOVED lines=36> */
[C---:B------:R-:W-:Y:S01]  /*167d0*/  IADD3 R12, R10.reuse, 0x200, RZ ;  /* 0x000002000a0c7810 */ /* 0x040fe20007ffe0ff */
[----:B------:R-:W-:Y:S01]  /*167e0*/  VIADD R10, R10, 0x280 ;  /* 0x000002800a0a7836 */ /* 0x000fe20000000000 */
[----:B------:R-:W-:Y:S02]  /*167f0*/  WARPGROUP.DEPBAR.LE gsb0, 0x0 ;  /* 0x00008000000079c5 */ /* 0x000fe40000010000 */
[----:B------:R-:W-:-:S11]  /*16800*/  WARPGROUP.ARRIVE ;  /* 0x00000000000079c5 */ /* 0x000fd60000000000 */
[----:B------:R-:W-:Y:S01]  /*16810*/  HGMMA.64x192x16.F32 R24, R176, gdesc[UR4].tnspB, R24, gsb0 ;  /* 0x42e00004b0187df0 */ /* 0x000fe20008000818 */
[----:B------:R-:W-:Y:S01]  /*16820*/  R2UR UR6, R12 ;  /* 0x000000000c0672ca */ /* 0x000fe200000e0000 */
[----:B------:R-:W-:Y:S01]  /*16830*/  FMUL.FTZ R12, R122, UR5 ;  /* 0x000000057a0c7c20 */ /* 0x000fe20008410000 */
[----:B------:R-:W-:Y:S01]  /*16840*/  R2UR UR7, R13 ;  /* 0x000000000d0772ca */ /* 0x000fe200000e0000 */
        /* <DEDUP_REMOVED lines=24> */
[----:B------:R-:W-:-:S07]  /*169d0*/  ULDC UR5, c[0x0][0x9e0] ;  /* 0x0002780000057ab9 */ /* 0x000fce0000000800 */
        /* <DEDUP_REMOVED lines=26> */
[----:B------:R-:W-:Y:S02]  /*16b80*/  R2UR UR6, R10 ;  /* 0x000000000a0672ca */ /* 0x000fe400000e0000 */
[----:B------:R-:W-:Y:S01]  /*16b90*/  R2UR UR7, R11 ;  /* 0x000000000b0772ca */ /* 0x000fe200000e0000 */
[----:B------:R-:W5:Y:S08]  /*16ba0*/  @P3 LDC R10, c[0x0][0x450] ;  /* 0x00011400ff0a3b82 */ /* 0x000f700000000800 */
[----:B------:R-:W1:Y:S02]  /*16bb0*/  @P3 LDC R11, c[0x0][0x44c] ;  /* 0x00011300ff0b3b82 */ /* 0x000e640000000800 */
[----:B-1----:R-:W-:-:S05]  /*16bc0*/  @P3 IMAD.HI.U32 R11, R163, R11, RZ ;  /* 0x0000000ba30b3227 */ /* 0x002fca00078e00ff */
[----:B-----5:R-:W-:Y:S02]  /*16bd0*/  @P3 SHF.R.U32.HI R163, RZ, R10, R11 ;  /* 0x0000000affa33219 */ /* 0x020fe4000001160b */
[----:B------:R-:W-:Y:S01]  /*16be0*/  IADD3 R10, R164, 0x1, RZ ;  /* 0x00000001a40a7810 */ /* 0x000fe20007ffe0ff */
[----:B------:R-:W-:Y:S02]  /*16bf0*/  WARPGROUP.DEPBAR.LE gsb0, 0x0 ;  /* 0x00008000000079c5 */ /* 0x000fe40000010000 */
[----:B------:R-:W-:-:S06]  /*16c00*/  WARPGROUP.ARRIVE ;  /* 0x00000000000079c5 */ /* 0x000fcc0000000000 */
[----:B------:R-:W-:Y:S03]  /*16c10*/  HGMMA.64x192x16.F32 R24, R168, gdesc[UR4].tnspB, R24, gsb0 ;  /* 0x42e00004a8187df0 */ /* 0x000fe60008000818 */
[----:B------:R-:W-:Y:S02]  /*16c20*/  WARPGROUP.DEPBAR.LE gsb0, 0x0 ;  /* 0x00008000000079c5 */ /* 0x000fe40000010000 */
[----:B------:R-:W1:Y:S01]  /*16c30*/  SHFL.IDX PT, R170, R163, RZ, 0x1c1f ;  /* 0x001c1fffa3aa7589 */ /* 0x000e6200000e0000 */
[----:B------:R5:W-:Y:S02]  /*16c40*/  @!P1 SYNCS.ARRIVE.TRANS64.RED.A1T0 RZ, [R6+URZ], RZ ;  /* 0x000000ff06ff99a7 */ /* 0x000be4000810043f */
[----:B-----5:R-:W-:-:S05]  /*16c50*/  IMAD R6, R211, -0x2, R10 ;  /* 0xfffffffed3067824 */ /* 0x020fca00078e020a */
[----:B------:R-:W-:Y:S01]  /*16c60*/  IADD3 R168, -R193, R6, R195 ;  /* 0x00000006c1a87210 */ /* 0x000fe20007ffe1c3 */
[----:B------:R-:W-:-:S04]  /*16c70*/  VIADD R6, R6, 0xffffffff ;  /* 0xffffffff06067836 */ /* 0x000fc80000000000 */
[C---:B------:R-:W-:Y:S02]  /*16c80*/  VIADD R169, R168.reuse, UR5 ;  /* 0x00000005a8a97c36 */ /* 0x040fe40008000000 */
[----:B------:R-:W-:Y:S02]  /*16c90*/  VIADD R168, R168, UR4 ;  /* 0x00000004a8a87c36 */ /* 0x000fe40008000000 */
[--C-:B-1----:R-:W-:Y:S02]  /*16ca0*/  IMAD.IADD R167, R169, 0x1, R170.reuse ;  /* 0x00000001a9a77824 */ /* 0x102fe400078e02aa */
[----:B------:R-:W-:Y:S01]  /*16cb0*/  IMAD.IADD R166, R168, 0x1, R170 ;  /* 0x00000001a8a67824 */ /* 0x000fe200078e02aa */
[----:B0-234-:R-:W-:Y:S06]  /*16cc0*/  @!P2 BRA `(.L_x_5335) ;  /* 0x00000000005ca947 */ /* 0x01dfec0003800000 */
[----:B------:R-:W-:Y:S01]  /*16cd0*/  IADD3 R170, -R193, R195, R170 ;  /* 0x000000c3c1aa7210 */ /* 0x000fe20007ffe1aa */
[----:B------:R-:W-:Y:S03]  /*16ce0*/  BSSY B2, `(.L_x_5336) ;  /* 0x0000012000027945 */ /* 0x000fe60003800000 */
[----:B------:R-:W-:-:S13]  /*16cf0*/  ISETP.GT.AND P2, PT, R170, -0x1, PT ;  /* 0xffffffffaa00780c */ /* 0x000fda0003f44270 */
[----:B------:R-:W-:Y:S05]  /*16d00*/  @P2 BRA `(.L_x_5337) ;  /* 0x0000000000242947 */ /* 0x000fea0003800000 */
[----:B------:R-:W-:Y:S01]  /*16d10*/  ULDC UR4, c[0x0][0x9e4] ;  /* 0x0002790000047ab9 */ /* 0x000fe20000000800 */
[----:B------:R-:W-:Y:S02]  /*16d20*/  LOP3.LUT R170, RZ, R170, RZ, 0x33, !PT ;  /* 0x000000aaffaa7212 */ /* 0x000fe400078e33ff */
[----:B------:R-:W-:-:S04]  /*16d30*/  MOV R171, UR4 ;  /* 0x0000000400ab7c02 */ /* 0x000fc80008000f00 */
[----:B------:R-:W-:-:S13]  /*16d40*/  ISETP.NE.AND P2, PT, R171, 0x1, PT ;  /* 0x00000001ab00780c */ /* 0x000fda0003f45270 */
[----:B------:R-:W0:Y:S02]  /*16d50*/  @P2 LDC.64 R10, c[0x0][0x9e8] ;  /* 0x00027a00ff0a2b82 */ /* 0x000e240000000a00 */
[----:B0-----:R-:W-:-:S05]  /*16d60*/  @P2 IMAD.HI.U32 R10, R170, R10, RZ ;  /* 0x0000000aaa0a2227 */ /* 0x001fca00078e00ff */
[----:B------:R-:W-:-:S04]  /*16d70*/  @P2 SHF.R.U32.HI R170, RZ, R11, R10 ;  /* 0x0000000bffaa2219 */ /* 0x000fc8000001160a */
[----:B------:R-:W-:Y:S01]  /*16d80*/  LOP3.LUT R170, RZ, R170, RZ, 0x33, !PT ;  /* 0x000000aaffaa7212 */ /* 0x000fe200078e33ff */
[----:B------:R-:W-:Y:S06]  /*16d90*/  BRA `(.L_x_5338) ;  /* 0x0000000000187947 */ /* 0x000fec0003800000 */
.L_x_5337:
[----:B------:R-:W-:Y:S02]  /*16da0*/  ULDC UR4, c[0x0][0x9e4] ;  /* 0x0002790000047ab9 */ /* 0x000fe40000000800 */
[----:B------:R-:W-:-:S05]  /*16db0*/  IMAD.U32 R171, RZ, RZ, UR4 ;  /* 0x00000004ffab7e24 */ /* 0x000fca000f8e00ff */
[----:B------:R-:W-:-:S13]  /*16dc0*/  ISETP.NE.AND P2, PT, R171, 0x1, PT ;  /* 0x00000001ab00780c */ /* 0x000fda0003f45270 */
[----:B------:R-:W0:Y:S02]  /*16dd0*/  @P2 LDC.64 R10, c[0x0][0x9e8] ;  /* 0x00027a00ff0a2b82 */ /* 0x000e240000000a00 */
[----:B0-----:R-:W-:-:S05]  /*16de0*/  @P2 IMAD.HI.U32 R10, R170, R10, RZ ;  /* 0x0000000aaa0a2227 */ /* 0x001fca00078e00ff */
[----:B------:R-:W-:-:S07]  /*16df0*/  @P2 SHF.R.U32.HI R170, RZ, R11, R10 ;  /* 0x0000000bffaa2219 */ /* 0x000fce000001160a */
.L_x_5338:
[----:B------:R-:W-:Y:S05]  /*16e00*/  BSYNC B2 ;  /* 0x0000000000027941 */ /* 0x000fea0003800000 */
.L_x_5336:
[----:B------:R-:W-:-:S05]  /*16e10*/  IMAD R170, R170, R171, R6 ;  /* 0x000000abaaaa7224 */ /* 0x000fca00078e0206 */
[----:B------:R-:W-:Y:S02]  /*16e20*/  VIADDMNMX R167, R170, R171, R167, PT ;  /* 0x000000abaaa77246 */ /* 0x000fe400038001a7 */
[----:B------:R-:W-:-:S07]  /*16e30*/  VIMNMX R166, R166, R170, !PT ;  /* 0x000000aaa6a67248 */ /* 0x000fce0007fe0100 */
.L_x_5335:
[C---:B------:R-:W-:Y:S01]  /*16e40*/  ISETP.GE.AND P2, PT, R164.reuse, 0x2, PT ;  /* 0x00000002a400780c */ /* 0x040fe20003f46270 */
[----:B------:R-:W0:Y:S01]  /*16e50*/  SHFL.IDX PT, R163, R163, 0x1, 0x1c1f ;  /* 0x003c1f00a3a37f89 */ /* 0x000e2200000e0000 */
[----:B------:R-:W-:Y:S02]  /*16e60*/  ISETP.GE.AND P5, PT, R164, 0xa, PT ;  /* 0x0000000aa400780c */ /* 0x000fe40003fa6270 */
[----:B------:R-:W-:Y:S02]  /*16e70*/  ISETP.GT.AND P3, PT, R166, 0x1, !P2 ;  /* 0x00000001a600780c */ /* 0x000fe40005764270 */
[----:B------:R-:W-:Y:S02]  /*16e80*/  LOP3.LUT R192, R192, 0xfffffffb, RZ, 0xc0, !PT ;  /* 0xfffffffbc0c07812 */ /* 0x000fe400078ec0ff */
[----:B------:R-:W-:Y:S02]  /*16e90*/  ISETP.LT.OR P4, PT, R167, 0x2, P3 ;  /* 0x00000002a700780c */ /* 0x000fe40001f81670 */
[----:B------:R-:W-:-:S02]  /*16ea0*/  ISETP.GE.AND P3, PT, R164, 0x9, PT ;  /* 0x00000009a400780c */ /* 0x000fc40003f66270 */
[----:B------:R-:W-:Y:S02]  /*16eb0*/  FSEL R13, R13, -INF , !P4 ;  /* 0xff8000000d0d7808 */ /* 0x000fe40006000000 */
[----:B------:R-:W-:Y:S02]  /*16ec0*/  ISETP.GT.AND P4, PT, R166, 0x8, !P3 ;  /* 0x00000008a600780c */ /* 0x000fe40005f84270 */
[----:B------:R-:W-:Y:S02]  /*16ed0*/  @P5 LOP3.LUT R192, R192, 0x4, RZ, 0xfc, !PT ;  /* 0x00000004c0c05812 */ /* 0x000fe400078efcff */
[----:B------:R-:W-:Y:S02]  /*16ee0*/  ISETP.LT.OR P4, PT, R167, 0x9, P4 ;  /* 0x00000009a700780c */ /* 0x000fe40002781670 */
[----:B------:R-:W-:Y:S02]  /*16ef0*/  LOP3.LUT R192, R192, 0xfffffff7, RZ, 0xc0, !PT ;  /* 0xfffffff7c0c07812 */ /* 0x000fe400078ec0ff */
[----:B------:R-:W-:-:S02]  /*16f00*/  FSEL R120, R120, -INF , !P4 ;  /* 0xff80000078787808 */ /* 0x000fc40006000000 */
[----:B------:R-:W-:Y:S01]  /*16f10*/  ISETP.GT.AND P4, PT, R166, 0x9, !P5 ;  /* 0x00000009a600780c */ /* 0x000fe20006f84270 */
[--C-:B0-----:R-:W-:Y:S01]  /*16f20*/  IMAD.IADD R169, R169, 0x1, R163.reuse ;  /* 0x00000001a9a97824 */ /* 0x101fe200078e02a3 */
[----:B------:R-:W-:Y:S01]  /*16f30*/  ISETP.GE.AND P5, PT, R164, 0x11, PT ;  /* 0x00000011a400780c */ /* 0x000fe20003fa6270 */
[----:B------:R-:W-:Y:S01]  /*16f40*/  IMAD.IADD R168, R168, 0x1, R163 ;  /* 0x00000001a8a87824 */ /* 0x000fe200078e02a3 */
[----:B------:R-:W-:-:S04]  /*16f50*/  ISETP.LT.OR P4, PT, R167, 0xa, P4 ;  /* 0x0000000aa700780c */ /* 0x000fc80002781670 */
[----:B------:R-:W-:Y:S02]  /*16f60*/  FSEL R121, R121, -INF , !P4 ;  /* 0xff80000079797808 */ /* 0x000fe40006000000 */
[----:B------:R-:W-:-:S04]  /*16f70*/  ISETP.GT.AND P4, PT, R166, 0x10, !P5 ;  /* 0x00000010a600780c */ /* 0x000fc80006f84270 */
[----:B------:R-:W-:Y:S02]  /*16f80*/  ISETP.LT.OR P4, PT, R167, 0x11, P4 ;  /* 0x00000011a700780c */ /* 0x000fe40002781670 */
[----:B------:R-:W-:Y:S02]  /*16f90*/  @P5 LOP3.LUT R192, R192, 0x8, RZ, 0xfc, !PT ;  /* 0x00000008c0c05812 */ /* 0x000fe400078efcff */
[----:B------:R-:W-:Y:S02]  /*16fa0*/  ISETP.GE.AND P5, PT, R164, 0x12, PT ;  /* 0x00000012a400780c */ /* 0x000fe40003fa6270 */
[----:B------:R-:W-:Y:S02]  /*16fb0*/  LOP3.LUT R192, R192, 0xfff7ffff, RZ, 0xc0, !PT ;  /* 0xfff7ffffc0c07812 */ /* 0x000fe400078ec0ff */
[----:B------:R-:W-:Y:S02]  /*16fc0*/  FSEL R124, R124, -INF , !P4 ;  /* 0xff8000007c7c7808 */ /* 0x000fe40006000000 */
[----:B------:R-:W-:-:S04]  /*16fd0*/  ISETP.GT.AND P4, PT, R166, 0x11, !P5 ;  /* 0x00000011a600780c */ /* 0x000fc80006f84270 */
[----:B------:R-:W-:-:S03]  /*16fe0*/  ISETP.LT.OR P4, PT, R167, 0x12, P4 ;  /* 0x00000012a700780c */ /* 0x000fc60002781670 */
        /* <DEDUP_REMOVED lines=80> */
[----:B------:R-:W-:Y:S02]  /*174f0*/  FSEL R154, R154, -INF , !P4 ;  /* 0xff8000009a9a7808 */ /* 0x000fe40006000000 */
[----:B------:R-:W-:Y:S02]  /*17500*/  LOP3.LUT R192, R192, 0xffffffdf, RZ, 0xc0, !PT ;  /* 0xffffffdfc0c07812 */ /* 0x000fe400078ec0ff */
[----:B------:R-:W-:-:S04]  /*17510*/  ISETP.GT.AND P4, PT, R166, 0x49, !P5 ;  /* 0x00000049a600780c */ /* 0x000fc80006f84270 */
[----:B------:R-:W-:-:S03]  /*17520*/  ISETP.LT.OR P4, PT, R167, 0x4a, P4 ;  /* 0x0000004aa700780c */ /* 0x000fc60002781670 */
[----:B------:R-:W-:Y:S02]  /*17530*/  @P5 LOP3.LUT R192, R192, 0x20, RZ, 0xfc, !PT ;  /* 0x00000020c0c05812 */ /* 0x000fe400078efcff */
[----:B------:R-:W-:Y:S02]  /*17540*/  ISETP.GE.AND P5, PT, R164, 0x51, PT ;  /* 0x00000051a400780c */ /* 0x000fe40003fa6270 */
[----:B------:R-:W-:Y:S02]  /*17550*/  FSEL R155, R155, -INF , !P4 ;  /* 0xff8000009b9b7808 */ /* 0x000fe40006000000 */
[----:B------:R-:W-:Y:S02]  /*17560*/  ISETP.GT.AND P4, PT, R166, 0x50, !P5 ;  /* 0x00000050a600780c */ /* 0x000fe40006f84270 */
[----:B------:R-:W-:Y:S02]  /*17570*/  LOP3.LUT R192, R192, 0xffffffef, RZ, 0xc0, !PT ;  /* 0xffffffefc0c07812 */ /* 0x000fe400078ec0ff */
[----:B------:R-:W-:-:S04]  /*17580*/  ISETP.LT.OR P4, PT, R167, 0x51, P4 ;  /* 0x00000051a700780c */ /* 0x000fc80002781670 */
[----:B------:R-:W-:Y:S02]  /*17590*/  FSEL R158, R158, -INF , !P4 ;  /* 0xff8000009e9e7808 */ /* 0x000fe40006000000 */
[----:B------:R-:W-:Y:S02]  /*175a0*/  ISETP.GE.AND P4, PT, R164, 0x52, PT ;  /* 0x00000052a400780c */ /* 0x000fe40003f86270 */
[----:B------:R-:W-:Y:S02]  /*175b0*/  @P5 LOP3.LUT R192, R192, 0x10, RZ, 0xfc, !PT ;  /* 0x00000010c0c05812 */ /* 0x000fe400078efcff */
[----:B------:R-:W-:Y:S02]  /*175c0*/  ISETP.GT.AND P5, PT, R166, 0x51, !P4 ;  /* 0x00000051a600780c */ /* 0x000fe400067a4270 */
[----:B------:R-:W-:Y:S02]  /*175d0*/  LOP3.LUT R192, R192, 0xfffffffd, RZ, 0xc0, !PT ;  /* 0xfffffffdc0c07812 */ /* 0x000fe400078ec0ff */
[----:B------:R-:W-:-:S04]  /*175e0*/  ISETP.LT.OR P5, PT, R167, 0x52, P5 ;  /* 0x00000052a700780c */ /* 0x000fc80002fa1670 */
[----:B------:R-:W-:Y:S02]  /*175f0*/  FSEL R159, R159, -INF , !P5 ;  /* 0xff8000009f9f7808 */ /* 0x000fe40006800000 */
[----:B------:R-:W-:-:S04]  /*17600*/  ISETP.GE.AND P5, PT, R164, 0x59, PT ;  /* 0x00000059a400780c */ /* 0x000fc80003fa6270 */
[----:B------:R-:W-:-:S04]  /*17610*/  ISETP.GT.AND P6, PT, R166, 0x58, !P5 ;  /* 0x00000058a600780c */ /* 0x000fc80006fc4270 */
[----:B------:R-:W-:-:S04]  /*17620*/  ISETP.LT.OR P6, PT, R167, 0x59, P6 ;  /* 0x00000059a700780c */ /* 0x000fc800037c1670 */
[----:B------:R-:W-:Y:S02]  /*17630*/  FSEL R162, R162, -INF , !P6 ;  /* 0xff800000a2a27808 */ /* 0x000fe40007000000 */
[----:B------:R-:W-:-:S13]  /*17640*/  ISETP.GE.AND P6, PT, R164, 0x1, PT ;  /* 0x00000001a400780c */ /* 0x000fda0003fc6270 */
[----:B------:R-:W-:Y:S02]  /*17650*/  @P6 LOP3.LUT R192, R192, 0x2, RZ, 0xfc, !PT ;  /* 0x00000002c0c06812 */ /* 0x000fe400078efcff */
[----:B------:R-:W-:Y:S02]  /*17660*/  ISETP.GT.AND P6, PT, R166, RZ, !P6 ;  /* 0x000000ffa600720c */ /* 0x000fe400077c4270 */
[----:B------:R-:W-:Y:S02]  /*17670*/  LOP3.LUT R192, R192, 0xfffffffe, RZ, 0xc0, !PT ;  /* 0xfffffffec0c07812 */ /* 0x000fe400078ec0ff */
[----:B------:R-:W-:-:S04]  /*17680*/  ISETP.LT.OR P6, PT, R167, 0x1, P6 ;  /* 0x00000001a700780c */ /* 0x000fc800037c1670 */
[----:B------:R-:W-:Y:S02]  /*17690*/  FSEL R9, R9, -INF , !P6 ;  /* 0xff80000009097808 */ /* 0x000fe40007000000 */
[----:B------:R-:W-:-:S13]  /*176a0*/  ISETP.GE.AND P6, PT, R164, 0x5a, PT ;  /* 0x0000005aa400780c */ /* 0x000fda0003fc6270 */
[----:B------:R-:W-:Y:S02]  /*176b0*/  @P6 LOP3.LUT R192, R192, 0x1, RZ, 0xfc, !PT ;  /* 0x00000001c0c06812 */ /* 0x000fe400078efcff */
[----:B------:R-:W-:-:S03]  /*176c0*/  ISETP.GT.AND P6, PT, R166, 0x59, !P6 ;  /* 0x00000059a600780c */ /* 0x000fc600077c4270 */
[----:B------:R0:W-:Y:S01]  /*176d0*/  STL [R1], R192 ;  /* 0x000000c001007387 */ /* 0x0001e20000100800 */
[----:B------:R-:W-:-:S04]  /*176e0*/  ISETP.LT.OR P6, PT, R167, 0x5a, P6 ;  /* 0x0000005aa700780c */ /* 0x000fc800037c1670 */
[----:B------:R-:W-:Y:S02]  /*176f0*/  FSEL R165, R165, -INF , !P6 ;  /* 0xff800000a5a57808 */ /* 0x000fe40007000000 */
[----:B------:R-:W-:-:S13]  /*17700*/  LOP3.LUT P6, RZ, R192, 0x100000, RZ, 0xc0, !PT ;  /* 0x00100000c0ff7812 */ /* 0x000fda00078cc0ff */
[----:B0-----:R-:W-:Y:S05]  /*17710*/  @!P6 BRA `(.L_x_5339) ;  /* 0x00000000005ce947 */ /* 0x001fea0003800000 */
        /* <DEDUP_REMOVED lines=13> */
.L_x_5341:
[----:B------:R-:W-:Y:S02]  /*177f0*/  ULDC UR4, c[0x0][0x9e4] ;  /* 0x0002790000047ab9 */ /* 0x000fe40000000800 */
[----:B------:R-:W-:-:S04]  /*17800*/  MOV R164, UR4 ;  /* 0x0000000400a47c02 */ /* 0x000fc80008000f00 */
[----:B------:R-:W-:-:S13]  /*17810*/  ISETP.NE.AND P6, PT, R164, 0x1, PT ;  /* 0x00000001a400780c */ /* 0x000fda0003fc5270 */
[----:B------:R-:W0:Y:S02]  /*17820*/  @P6 LDC.64 R10, c[0x0][0x9e8] ;  /* 0x00027a00ff0a6b82 */ /* 0x000e240000000a00 */
[----:B0-----:R-:W-:-:S05]  /*17830*/  @P6 IMAD.HI.U32 R10, R163, R10, RZ ;  /* 0x0000000aa30a6227 */ /* 0x001fca00078e00ff */
[----:B------:R-:W-:-:S07]  /*17840*/  @P6 SHF.R.U32.HI R163, RZ, R11, R10 ;  /* 0x0000000bffa36219 */ /* 0x000fce000001160a */
.L_x_5342:
[----:B------:R-:W-:Y:S05]  /*17850*/  BSYNC B2 ;  /* 0x0000000000027941 */ /* 0x000fea0003800000 */
.L_x_5340:
[----:B------:R-:W-:-:S05]  /*17860*/  IMAD R163, R163, R164, R6 ;  /* 0x000000a4a3a37224 */ /* 0x000fca00078e0206 */
[----:B------:R-:W-:Y:S02]  /*17870*/  VIADDMNMX R169, R163, R164, R169, PT ;  /* 0x000000a4a3a97246 */ /* 0x000fe400038001a9 */
[----:B------:R-:W-:-:S07]  /*17880*/  VIMNMX R168, R168, R163, !PT ;  /* 0x000000a3a8a87248 */ /* 0x000fce0007fe0100 */
.L_x_5339:
[C---:B------:R-:W-:Y:S01]  /*17890*/  ISETP.GT.AND P2, PT, R168.reuse, 0x1, !P2 ;  /* 0x00000001a800780c */ /* 0x040fe20005744270 */
[----:B------:R-:W-:Y:S01]  /*178a0*/  ULDC UR4, c[0x0][0x988] ;  /* 0x0002620000047ab9 */ /* 0x000fe20000000800 */
[----:B------:R-:W-:Y:S01]  /*178b0*/  ISETP.GT.AND P3, PT, R168, 0x8, !P3 ;  /* 0x00000008a800780c */ /* 0x000fe20005f64270 */
[----:B------:R-:W-:Y:S01]  /*178c0*/  @!P1 VIADD R21, R21, 0x30860 ;  /* 0x0003086015159836 */ /* 0x000fe20000000000 */
[C---:B------:R-:W-:Y:S02]  /*178d0*/  ISETP.LT.OR P2, PT, R169.reuse, 0x2, P2 ;  /* 0x00000002a900780c */ /* 0x040fe40001741670 */
[----:B------:R-:W-:Y:S02]  /*178e0*/  ISETP.LT.OR P3, PT, R169, 0x9, P3 ;  /* 0x00000009a900780c */ /* 0x000fe40001f61670 */
[----:B------:R-:W-:Y:S02]  /*178f0*/  FSEL R17, R17, -INF , !P2 ;  /* 0xff80000011117808 */ /* 0x000fe40005000000 */
[----:B------:R-:W-:-:S02]  /*17900*/  LOP3.LUT P2, RZ, R192, 0x4, RZ, 0xc0, !PT ;  /* 0x00000004c0ff7812 */ /* 0x000fc4000784c0ff */
[----:B------:R-:W-:Y:S02]  /*17910*/  FSEL R122, R122, -INF , !P3 ;  /* 0xff8000007a7a7808 */ /* 0x000fe40005800000 */
[----:B------:R-:W-:Y:S02]  /*17920*/  ISETP.GT.AND P2, PT, R168, 0x9, !P2 ;  /* 0x00000009a800780c */ /* 0x000fe40005744270 */
[C---:B------:R-:W-:Y:S02]  /*17930*/  LOP3.LUT P3, RZ, R192.reuse, 0x10000, RZ, 0xc0, !PT ;  /* 0x00010000c0ff7812 */ /* 0x040fe4000786c0ff */
[----:B------:R-:W-:Y:S02]  /*17940*/  ISETP.LT.OR P2, PT, R169, 0xa, P2 ;  /* 0x0000000aa900780c */ /* 0x000fe40001741670 */
[----:B------:R-:W-:Y:S02]  /*17950*/  LOP3.LUT P6, RZ, R192, 0x8000, RZ, 0xc0, !PT ;  /* 0x00008000c0ff7812 */ /* 0x000fe400078cc0ff */
[----:B------:R-:W-:-:S02]  /*17960*/  FSEL R123, R123, -INF , !P2 ;  /* 0xff8000007b7b7808 */ /* 0x000fc40005000000 */
[----:B------:R-:W-:Y:S02]  /*17970*/  LOP3.LUT P2, RZ, R192, 0x8, RZ, 0xc0, !PT ;  /* 0x00000008c0ff7812 */ /* 0x000fe4000784c0ff */
[----:B------:R-:W-:Y:S02]  /*17980*/  FMNMX.FTZ R6, R9, R3, !PT ;  /* 0x0000000309067209 */ /* 0x000fe40007810000 */
[----:B------:R-:W-:Y:S02]  /*17990*/  ISETP.GT.AND P2, PT, R168, 0x10, !P2 ;  /* 0x00000010a800780c */ /* 0x000fe40005744270 */
[----:B------:R-:W-:Y:S02]  /*179a0*/  FMNMX.FTZ R11, R13, R6, !PT ;  /* 0x000000060d0b7209 */ /* 0x000fe40007810000 */
[----:B------:R-:W-:Y:S02]  /*179b0*/  ISETP.LT.OR P2, PT, R169, 0x11, P2 ;  /* 0x00000011a900780c */ /* 0x000fe40001741670 */
[----:B------:R-:W-:-:S02]  /*179c0*/  FMNMX.FTZ R6, R120, R11, !PT ;  /* 0x0000000b78067209 */ /* 0x000fc40007810000 */
[----:B------:R-:W-:Y:S02]  /*179d0*/  FSEL R126, R126, -INF , !P2 ;  /* 0xff8000007e7e7808 */ /* 0x000fe40005000000 */
[----:B------:R-:W-:Y:S02]  /*179e0*/  LOP3.LUT P2, RZ, R192, 0x80000, RZ, 0xc0, !PT ;  /* 0x00080000c0ff7812 */ /* 0x000fe4000784c0ff */
[----:B------:R-:W-:Y:S02]  /*179f0*/  FMNMX.FTZ R11, R121, R6, !PT ;  /* 0x00000006790b7209 */ /* 0x000fe40007810000 */
[----:B------:R-:W-:Y:S02]  /*17a00*/  ISETP.GT.AND P2, PT, R168, 0x11, !P2 ;  /* 0x00000011a800780c */ /* 0x000fe40005744270 */
[----:B------:R-:W-:Y:S02]  /*17a10*/  FMNMX.FTZ R6, R124, R11, !PT ;  /* 0x0000000b7c067209 */ /* 0x000fe40007810000 */
[----:B------:R-:W-:-:S02]  /*17a20*/  ISETP.LT.OR P2, PT, R169, 0x12, P2 ;  /* 0x00000012a900780c */ /* 0x000fc40001741670 */
[----:B------:R-:W-:Y:S02]  /*17a30*/  FMNMX.FTZ R11, R125, R6, !PT ;  /* 0x000000067d0b7209 */ /* 0x000fe40007810000 */
[----:B------:R-:W-:Y:S02]  /*17a40*/  FSEL R127, R127, -INF , !P2 ;  /* 0xff8000007f7f7808 */ /* 0x000fe40005000000 */
[----:B------:R-:W-:Y:S02]  /*17a50*/  LOP3.LUT P2, RZ, R192, 0x40000, RZ, 0xc0, !PT ;  /* 0x00040000c0ff7812 */ /* 0x000fe4000784c0ff */
[----:B------:R-:W-:Y:S02]  /*17a60*/  FMNMX.FTZ R6, R130, R11, !PT ;  /* 0x0000000b82067209 */ /* 0x000fe40007810000 */
[----:B------:R-:W-:Y:S02]  /*17a70*/  ISETP.GT.AND P2, PT, R168, 0x18, !P2 ;  /* 0x00000018a800780c */ /* 0x000fe40005744270 */
[----:B------:R-:W-:-:S02]  /*17a80*/  FMNMX.FTZ R11, R131, R6, !PT ;  /* 0x00000006830b7209 */ /* 0x000fc40007810000 */
[----:B------:R-:W-:Y:S02]  /*17a90*/  ISETP.LT.OR P2, PT, R169, 0x19, P2 ;  /* 0x00000019a900780c */ /* 0x000fe40001741670 */
[----:B------:R-:W-:Y:S02]  /*17aa0*/  FMNMX.FTZ R6, R134, R11, !PT ;  /* 0x0000000b86067209 */ /* 0x000fe40007810000 */
[----:B------:R-:W-:Y:S02]  /*17ab0*/  FSEL R128, R128, -INF , !P2 ;  /* 0xff80000080807808 */ /* 0x000fe40005000000 */
[----:B------:R-:W-:Y:S02]  /*17ac0*/  LOP3.LUT P2, RZ, R192, 0x20000, RZ, 0xc0, !PT ;  /* 0x00020000c0ff7812 */ /* 0x000fe4000784c0ff */
        /* <DEDUP_REMOVED lines=30> */
[----:B------:R-:W-:Y:S02]  /*17cb0*/  LOP3.LUT P2, RZ, R192, 0x1000, RZ, 0xc0, !PT ;  /* 0x00001000c0ff7812 */ /* 0x000fe4000784c0ff */
[----:B------:R-:W-:-:S02]  /*17cc0*/  FMNMX.FTZ R6, R162, R11, !PT ;  /* 0x0000000ba2067209 */ /* 0x000fc40007810000 */
[----:B------:R-:W-:Y:S02]  /*17cd0*/  ISETP.GT.AND P2, PT, R168, 0x30, !P2 ;  /* 0x00000030a800780c */ /* 0x000fe40005744270 */
[----:B------:R-:W-:Y:S02]  /*17ce0*/  FMNMX.FTZ R11, R165, R6, !PT ;  /* 0x00000006a50b7209 */ /* 0x000fe40007810000 */
[----:B------:R-:W-:Y:S02]  /*17cf0*/  ISETP.LT.OR P2, PT, R169, 0x31, P2 ;  /* 0x00000031a900780c */ /* 0x000fe40001741670 */
[C---:B------:R-:W-:Y:S01]  /*17d00*/  LOP3.LUT P3, RZ, R192.reuse, 0x20, RZ, 0xc0, !PT ;  /* 0x00000020c0ff7812 */ /* 0x040fe2000786c0ff */
[----:B------:R-:W0:Y:S01]  /*17d10*/  SHFL.BFLY PT, R6, R11, 0x2, 0x1f ;  /* 0x0c401f000b067f89 */ /* 0x000e2200000e0000 */
[----:B------:R-:W-:Y:S02]  /*17d20*/  FSEL R141, R141, -INF , !P2 ;  /* 0xff8000008d8d7808 */ /* 0x000fe40005000000 */
[----:B------:R-:W-:-:S02]  /*17d30*/  LOP3.LUT P2, RZ, R192, 0x800, RZ, 0xc0, !PT ;  /* 0x00000800c0ff7812 */ /* 0x000fc4000784c0ff */
[----:B------:R-:W-:Y:S02]  /*17d40*/  LOP3.LUT P6, RZ, R192, 0x10, RZ, 0xc0, !PT ;  /* 0x00000010c0ff7812 */ /* 0x000fe400078cc0ff */
[C---:B------:R-:W-:Y:S02]  /*17d50*/  ISETP.GT.AND P2, PT, R168.reuse, 0x31, !P2 ;  /* 0x00000031a800780c */ /* 0x040fe40005744270 */
[----:B------:R-:W-:Y:S02]  /*17d60*/  ISETP.GT.AND P4, PT, R168, 0x51, !P4 ;  /* 0x00000051a800780c */ /* 0x000fe40006784270 */
[C---:B------:R-:W-:Y:S02]  /*17d70*/  ISETP.LT.OR P2, PT, R169.reuse, 0x32, P2 ;  /* 0x00000032a900780c */ /* 0x040fe40001741670 */
[----:B------:R-:W-:Y:S02]  /*17d80*/  ISETP.LT.OR P4, PT, R169, 0x52, P4 ;  /* 0x00000052a900780c */ /* 0x000fe40002781670 */
[----:B------:R-:W-:-:S02]  /*17d90*/  FSEL R142, R142, -INF , !P2 ;  /* 0xff8000008e8e7808 */ /* 0x000fc40005000000 */
[----:B------:R-:W-:Y:S02]  /*17da0*/  LOP3.LUT P2, RZ, R192, 0x400, RZ, 0xc0, !PT ;  /* 0x00000400c0ff7812 */ /* 0x000fe4000784c0ff */
[C---:B------:R-:W-:Y:S02]  /*17db0*/  ISETP.GT.AND P5, PT, R168.reuse, 0x58, !P5 ;  /* 0x00000058a800780c */ /* 0x040fe40006fa4270 */
[----:B------:R-:W-:Y:S02]  /*17dc0*/  ISETP.GT.AND P2, PT, R168, 0x38, !P2 ;  /* 0x00000038a800780c */ /* 0x000fe40005744270 */
[----:B------:R-:W-:Y:S02]  /*17dd0*/  FSEL R157, R157, -INF , !P4 ;  /* 0xff8000009d9d7808 */ /* 0x000fe40006000000 */
[----:B------:R-:W-:Y:S02]  /*17de0*/  ISETP.LT.OR P2, PT, R169, 0x39, P2 ;  /* 0x00000039a900780c */ /* 0x000fe40001741670 */
[----:B0-----:R-:W-:Y:S01]  /*17df0*/  FMNMX.FTZ R164, R11, R6, !PT ;  /* 0x000000060ba47209 */ /* 0x001fe20007810000 */
[----:B------:R-:W-:Y:S01]  /*17e00*/  IMAD.U32 R6, RZ, RZ, UR4 ;  /* 0x00000004ff067e24 */ /* 0x000fe2000f8e00ff */
[----:B------:R-:W-:-:S02]  /*17e10*/  FSEL R144, R144, -INF , !P2 ;  /* 0xff80000090907808 */ /* 0x000fc40005000000 */
[----:B------:R-:W-:Y:S01]  /*17e20*/  LOP3.LUT P2, RZ, R192, 0x200, RZ, 0xc0, !PT ;  /* 0x00000200c0ff7812 */ /* 0x000fe2000784c0ff */
[----:B------:R-:W0:Y:S01]  /*17e30*/  SHFL.BFLY PT, R163, R164, 0x1, 0x1f ;  /* 0x0c201f00a4a37f89 */ /* 0x000e2200000e0000 */
[C---:B------:R-:W-:Y:S02]  /*17e40*/  ISETP.LT.OR P5, PT, R169.reuse, 0x59, P5 ;  /* 0x00000059a900780c */ /* 0x040fe40002fa1670 */
[----:B------:R-:W-:Y:S02]  /*17e50*/  ISETP.GT.AND P2, PT, R168, 0x39, !P2 ;  /* 0x00000039a800780c */ /* 0x000fe40005744270 */
[----:B------:R-:W-:Y:S02]  /*17e60*/  FSEL R160, R160, -INF , !P5 ;  /* 0xff800000a0a07808 */ /* 0x000fe40006800000 */
[----:B------:R-:W-:Y:S02]  /*17e70*/  ISETP.LT.OR P2, PT, R169, 0x3a, P2 ;  /* 0x0000003aa900780c */ /* 0x000fe40001741670 */
[----:B------:R-:W-:-:S02]  /*17e80*/  @!P1 PRMT R21, RZ, 0x654, R21 ;  /* 0x00000654ff159816 */ /* 0x000fc40000000015 */
[----:B------:R-:W-:Y:S02]  /*17e90*/  FSEL R145, R145, -INF , !P2 ;  /* 0xff80000091917808 */ /* 0x000fe40005000000 */
[----:B------:R-:W-:Y:S01]  /*17ea0*/  LOP3.LUT P2, RZ, R192, 0x100, RZ, 0xc0, !PT ;  /* 0x00000100c0ff7812 */ /* 0x000fe2000784c0ff */
[----:B------:R1:W-:Y:S03]  /*17eb0*/  @!P1 SYNCS.ARRIVE.TRANS64.RED.A1T0 RZ, [R21+URZ], RZ ;  /* 0x000000ff15ff99a7 */ /* 0x0003e6000810043f */
[----:B------:R-:W-:-:S04]  /*17ec0*/  ISETP.GT.AND P2, PT, R168, 0x40, !P2 ;  /* 0x00000040a800780c */ /* 0x000fc80005744270 */
[----:B------:R-:W-:Y:S02]  /*17ed0*/  ISETP.LT.OR P2, PT, R169, 0x41, P2 ;  /* 0x00000041a900780c */ /* 0x000fe40001741670 */
[----:B0-----:R-:W-:Y:S02]  /*17ee0*/  FMNMX.FTZ R10, R164, R163, !PT ;  /* 0x000000a3a40a7209 */ /* 0x001fe40007810000 */
[----:B------:R-:W-:Y:S02]  /*17ef0*/  FSEL R148, R148, -INF , !P2 ;  /* 0xff80000094947808 */ /* 0x000fe40005000000 */
[----:B------:R-:W-:Y:S01]  /*17f00*/  LOP3.LUT P2, RZ, R192, 0x80, RZ, 0xc0, !PT ;  /* 0x00000080c0ff7812 */ /* 0x000fe2000784c0ff */
[----:B------:R-:W-:-:S03]  /*17f10*/  FMUL.FTZ R163, R10, R6 ;  /* 0x000000060aa37220 */ /* 0x000fc60000410000 */
[----:B------:R-:W-:-:S04]  /*17f20*/  ISETP.GT.AND P2, PT, R168, 0x41, !P2 ;  /* 0x00000041a800780c */ /* 0x000fc80005744270 */
[----:B------:R-:W-:-:S04]  /*17f30*/  ISETP.LT.OR P2, PT, R169, 0x42, P2 ;  /* 0x00000042a900780c */ /* 0x000fc80001741670 */
[----:B------:R-:W-:Y:S02]  /*17f40*/  FSEL R149, R149, -INF , !P2 ;  /* 0xff80000095957808 */ /* 0x000fe40005000000 */
[----:B------:R-:W-:-:S04]  /*17f50*/  LOP3.LUT P2, RZ, R192, 0x40, RZ, 0xc0, !PT ;  /* 0x00000040c0ff7812 */ /* 0x000fc8000784c0ff */
[----:B------:R-:W-:-:S04]  /*17f60*/  ISETP.GT.AND P2, PT, R168, 0x48, !P2 ;  /* 0x00000048a800780c */ /* 0x000fc80005744270 */
[----:B------:R-:W-:-:S04]  /*17f70*/  ISETP.LT.OR P2, PT, R169, 0x49, P2 ;  /* 0x00000049a900780c */ /* 0x000fc80001741670 */
[----:B------:R-:W-:Y:S02]  /*17f80*/  FSEL R152, R152, -INF , !P2 ;  /* 0xff80000098987808 */ /* 0x000fe40005000000 */
[----:B------:R-:W-:-:S04]  /*17f90*/  ISETP.GT.AND P2, PT, R168, 0x49, !P3 ;  /* 0x00000049a800780c */ /* 0x000fc80005f44270 */
[----:B------:R-:W-:-:S04]  /*17fa0*/  ISETP.LT.OR P2, PT, R169, 0x4a, P2 ;  /* 0x0000004aa900780c */ /* 0x000fc80001741670 */
[----:B------:R-:W-:Y:S02]  /*17fb0*/  FSEL R153, R153, -INF , !P2 ;  /* 0xff80000099997808 */ /* 0x000fe40005000000 */
[----:B------:R-:W-:Y:S02]  /*17fc0*/  ISETP.GT.AND P2, PT, R168, 0x50, !P6 ;  /* 0x00000050a800780c */ /* 0x000fe40007744270 */
[----:B------:R-:W-:Y:S02]  /*17fd0*/  LOP3.LUT P6, RZ, R192, 0x2, RZ, 0xc0, !PT ;  /* 0x00000002c0ff7812 */ /* 0x000fe400078cc0ff */
[----:B------:R-:W-:-:S04]  /*17fe0*/  ISETP.LT.OR P2, PT, R169, 0x51, P2 ;  /* 0x00000051a900780c */ /* 0x000fc80001741670 */
[----:B------:R-:W-:Y:S02]  /*17ff0*/  FSEL R156, R156, -INF , !P2 ;  /* 0xff8000009c9c7808 */ /* 0x000fe40005000000 */
[----:B------:R-:W-:Y:S02]  /*18000*/  ISETP.GT.AND P2, PT, R168, RZ, !P6 ;  /* 0x000000ffa800720c */ /* 0x000fe40007744270 */
[----:B------:R-:W-:Y:S01]  /*18010*/  LOP3.LUT P6, RZ, R192, 0x1, RZ, 0xc0, !PT ;  /* 0x00000001c0ff7812 */ /* 0x000fe200078cc0ff */
[----:B------:R-:W-:Y:S01]  /*18020*/  IMAD.MOV.U32 R192, RZ, RZ, R14 ;  /* 0x000000ffffc07224 */ /* 0x000fe200078e000e */
[----:B------:R-:W-:Y:S02]  /*18030*/  ISETP.LT.OR P2, PT, R169, 0x1, P2 ;  /* 0x00000001a900780c */ /* 0x000fe40001741670 */
[----:B------:R-:W-:Y:S02]  /*18040*/  ISETP.GT.AND P3, PT, R168, 0x59, !P6 ;  /* 0x00000059a800780c */ /* 0x000fe40007764270 */
[----:B------:R-:W-:-:S02]  /*18050*/  FSEL R12, R12, -INF , !P2 ;  /* 0xff8000000c0c7808 */ /* 0x000fc40005000000 */
[----:B------:R-:W-:Y:S02]  /*18060*/  FSETP.NEU.FTZ.AND P2, PT, R10, -INF , PT ;  /* 0xff8000000a00780b */ /* 0x000fe40003f5d000 */
[----:B------:R-:W-:Y:S02]  /*18070*/  ISETP.LT.OR P3, PT, R169, 0x5a, P3 ;  /* 0x0000005aa900780c */ /* 0x000fe40001f61670 */
[----:B------:R-:W-:Y:S02]  /*18080*/  FSEL R163, R163, RZ, P2 ;  /* 0x000000ffa3a37208 */ /* 0x000fe40001000000 */
[----:B------:R-:W-:-:S03]  /*18090*/  FSEL R161, R161, -INF , !P3 ;  /* 0xff800000a1a17808 */ /* 0x000fc60005800000 */
        /* <DEDUP_REMOVED lines=59> */
[----:B------:R-:W-:Y:S01]  /*18450*/  MUFU.EX2 R131, R131 ;  /* 0x0000008300837308 */ /* 0x000fe20000000800 */
[----:B------:R-:W-:-:S03]  /*18460*/  FSEL R120, R10, RZ, P2 ;  /* 0x000000ff0a787208 */ /* 0x000fc60001000000 */
[----:B------:R-:W0:Y:S04]  /*18470*/  SHFL.BFLY PT, R13, R9, 0x2, 0x1f ;  /* 0x0c401f00090d7f89 */ /* 0x000e2800000e0000 */
        /* <DEDUP_REMOVED lines=10> */
[----:B------:R-:W-:-:S03]  /*18520*/  FADD.FTZ R9, -R120, R3 ;  /* 0x0000000378097221 */ /* 0x000fc60000010100 */
[----:B------:R-:W-:Y:S01]  /*18530*/  FSETP.NEU.FTZ.AND P2, PT, R13, -INF , PT ;  /* 0xff8000000d00780b */ /* 0x000fe20003f5d000 */
[-C--:B------:R-:W-:Y:S01]  /*18540*/  FMUL.FTZ R9, R9, R6.reuse ;  /* 0x0000000609097220 */ /* 0x080fe20000410000 */
[----:B------:R-:W-:Y:S01]  /*18550*/  FMUL.FTZ R143, R13, R6 ;  /* 0x000000060d8f7220 */ /* 0x000fe20000410000 */
[----:B------:R-:W-:Y:S04]  /*18560*/  MUFU.EX2 R139, R139 ;  /* 0x0000008b008b7308 */ /* 0x000fe80000000800 */
[----:B------:R-:W-:-:S04]  /*18570*/  FSEL R143, R143, RZ, P2 ;  /* 0x000000ff8f8f7208 */ /* 0x000fc80001000000 */
[----:B------:R0:W2:Y:S01]  /*18580*/  MUFU.EX2 R120, R9 ;  /* 0x0000000900787308 */ /* 0x0000a20000000800 */
        /* <DEDUP_REMOVED lines=8> */
[----:B0-----:R-:W-:Y:S01]  /*18610*/  FSEL R9, R13, RZ, P2 ;  /* 0x000000ff0d097208 */ /* 0x001fe20001000000 */
[-CC-:B------:R-:W-:Y:S01]  /*18620*/  FFMA.FTZ R123, R129, R6.reuse, -R143.reuse ;  /* 0x00000006817b7223 */ /* 0x180fe2000001088f */
[-CC-:B------:R-:W-:Y:S01]  /*18630*/  FFMA.FTZ R181, R132, R6.reuse, -R143.reuse ;  /* 0x0000000684b57223 */ /* 0x180fe2000001088f */
[-CC-:B------:R-:W-:Y:S01]  /*18640*/  FFMA.FTZ R126, R133, R6.reuse, -R143.reuse ;  /* 0x00000006857e7223 */ /* 0x180fe2000001088f */
[-CC-:B------:R-:W-:Y:S01]  /*18650*/  FFMA.FTZ R183, R136, R6.reuse, -R143.reuse ;  /* 0x0000000688b77223 */ /* 0x180fe2000001088f */
[----:B------:R-:W-:Y:S01]  /*18660*/  FADD.FTZ R9, -R9, R0 ;  /* 0x0000000009097221 */ /* 0x000fe20000010100 */
[-CC-:B------:R-:W-:Y:S01]  /*18670*/  FFMA.FTZ R137, R137, R6.reuse, -R143.reuse ;  /* 0x0000000689897223 */ /* 0x180fe2000001088f */
[----:B------:R-:W-:Y:S01]  /*18680*/  MUFU.EX2 R12, R12 ;  /* 0x0000000c000c7308 */ /* 0x000fe20000000800 */
[----:B--2---:R-:W-:Y:S01]  /*18690*/  FFMA.FTZ R128, R120, R5, R188 ;  /* 0x0000000578807223 */ /* 0x004fe200000100bc */
[-C--:B------:R-:W-:Y:S01]  /*186a0*/  FMUL.FTZ R9, R9, R6.reuse ;  /* 0x0000000609097220 */ /* 0x080fe20000410000 */
[-CC-:B------:R-:W-:Y:S01]  /*186b0*/  FFMA.FTZ R177, R141, R6.reuse, -R143.reuse ;  /* 0x000000068db17223 */ /* 0x180fe2000001088f */
[-CC-:B------:R-:W-:Y:S01]  /*186c0*/  FFMA.FTZ R127, R142, R6.reuse, -R143.reuse ;  /* 0x000000068e7f7223 */ /* 0x180fe2000001088f */
[----:B------:R-:W-:Y:S01]  /*186d0*/  FADD.FTZ R5, R11, R128 ;  /* 0x000000800b057221 */ /* 0x000fe20000010000 */
[-CC-:B------:R-:W-:Y:S01]  /*186e0*/  FFMA.FTZ R179, R144, R6.reuse, -R143.reuse ;  /* 0x0000000690b37223 */ /* 0x180fe2000001088f */
[-C--:B------:R-:W-:Y:S01]  /*186f0*/  FFMA.FTZ R145, R145, R6.reuse, -R143 ;  /* 0x0000000691917223 */ /* 0x080fe2000001088f */
[----:B------:R-:W0:Y:S01]  /*18700*/  MUFU.EX2 R9, R9 ;  /* 0x0000000900097308 */ /* 0x000e220000000800 */
[----:B------:R-:W-:Y:S01]  /*18710*/  FADD.FTZ R128, R190, R5 ;  /* 0x00000005be807221 */ /* 0x000fe20000010000 */
[-CC-:B------:R-:W-:Y:S01]  /*18720*/  FFMA.FTZ R173, R148, R6.reuse, -R143.reuse ;  /* 0x0000000694ad7223 */ /* 0x180fe2000001088f */
[-CC-:B------:R-:W-:Y:S01]  /*18730*/  FFMA.FTZ R149, R149, R6.reuse, -R143.reuse ;  /* 0x0000000695957223 */ /* 0x180fe2000001088f */
[-CC-:B------:R-:W-:Y:S01]  /*18740*/  FFMA.FTZ R175, R152, R6.reuse, -R143.reuse ;  /* 0x0000000698af7223 */ /* 0x180fe2000001088f */
[C---:B------:R-:W-:Y:S01]  /*18750*/  FADD.FTZ R5, R121.reuse, R128 ;  /* 0x0000008079057221 */ /* 0x040fe20000010000 */
[----:B------:R-:W-:Y:S01]  /*18760*/  FFMA.FTZ R169, R156, R6, -R143 ;  /* 0x000000069ca97223 */ /* 0x000fe2000001088f */
[----:B------:R-:W-:Y:S01]  /*18770*/  F2FP.F16.F32.PACK_AB R190, R121, R190 ;  /* 0x000000be79be723e */ /* 0x000fe200000000ff */
[----:B------:R-:W2:Y:S01]  /*18780*/  MUFU.EX2 R191, R191 ;  /* 0x000000bf00bf7308 */ /* 0x000ea20000000800 */
[----:B------:R-:W-:Y:S01]  /*18790*/  FADD.FTZ R5, R184, R5 ;  /* 0x00000005b8057221 */ /* 0x000fe20000010000 */
[----:B------:R-:W-:Y:S01]  /*187a0*/  F2FP.F16.F32.PACK_AB R184, R124, R184 ;  /* 0x000000b87cb8723e */ /* 0x000fe200000000ff */
[-CC-:B------:R-:W-:Y:S01]  /*187b0*/  FFMA.FTZ R157, R157, R6.reuse, -R143.reuse ;  /* 0x000000069d9d7223 */ /* 0x180fe2000001088f */
[----:B------:R-:W-:Y:S01]  /*187c0*/  FFMA.FTZ R160, R160, R6, -R143 ;  /* 0x00000006a0a07223 */ /* 0x000fe2000001088f */
[----:B------:R-:W-:Y:S01]  /*187d0*/  FADD.FTZ R5, R124, R5 ;  /* 0x000000057c057221 */ /* 0x000fe20000010000 */
[----:B------:R-:W-:-:S02]  /*187e0*/  F2FP.F16.F32.PACK_AB R188, R11, R188 ;  /* 0x000000bc0bbc723e */ /* 0x000fc400000000ff */
[----:B------:R-:W3:Y:S01]  /*187f0*/  MUFU.EX2 R17, R17 ;  /* 0x0000001100117308 */ /* 0x000ee20000000800 */
[----:B0-----:R-:W-:Y:S01]  /*18800*/  FFMA.FTZ R129, R9, R4, R189 ;  /* 0x0000000409817223 */ /* 0x001fe200000100bd */
[----:B------:R-:W-:Y:S01]  /*18810*/  FADD.FTZ R4, R186, R5 ;  /* 0x00000005ba047221 */ /* 0x000fe20000010000 */
[C---:B------:R-:W-:Y:S02]  /*18820*/  F2FP.F16.F32.PACK_AB R189, R12.reuse, R189 ;  /* 0x000000bd0cbd723e */ /* 0x040fe400000000ff */
[----:B------:R-:W-:Y:S01]  /*18830*/  FADD.FTZ R128, R12, R129 ;  /* 0x000000810c807221 */ /* 0x000fe20000010000 */
[----:B------:R-:W-:Y:S01]  /*18840*/  FADD.FTZ R5, R125, R4 ;  /* 0x000000047d057221 */ /* 0x000fe20000010000 */
[----:B------:R-:W-:Y:S01]  /*18850*/  ISETP.GT.AND P2, PT, R7, R20, PT ;  /* 0x000000140700720c */ /* 0x000fe20003f44270 */
[----:B------:R-:W0:Y:S01]  /*18860*/  MUFU.EX2 R185, R185 ;  /* 0x000000b900b97308 */ /* 0x000e220000000800 */
[----:B--2---:R-:W-:Y:S01]  /*18870*/  FADD.FTZ R128, R191, R128 ;  /* 0x00000080bf807221 */ /* 0x004fe20000010000 */
[----:B------:R-:W-:Y:S01]  /*18880*/  FADD.FTZ R5, R180, R5 ;  /* 0x00000005b4057221 */ /* 0x000fe20000010000 */
[C---:B------:R-:W-:Y:S01]  /*18890*/  F2FP.F16.F32.PACK_AB R180, R130.reuse, R180 ;  /* 0x000000b482b4723e */ /* 0x040fe200000000ff */
[----:B------:R-:W-:Y:S01]  /*188a0*/  VIADD R7, R7, 0xffffffff ;  /* 0xffffffff07077836 */ /* 0x000fe20000000000 */
[----:B------:R-:W-:Y:S01]  /*188b0*/  F2FP.F16.F32.PACK_AB R186, R125, R186 ;  /* 0x000000ba7dba723e */ /* 0x000fe200000000ff */
[----:B------:R-:W-:-:S02]  /*188c0*/  FADD.FTZ R5, R130, R5 ;  /* 0x0000000582057221 */ /* 0x000fc40000010000 */
[----:B------:R-:W2:Y:S01]  /*188d0*/  MUFU.EX2 R122, R122 ;  /* 0x0000007a007a7308 */ /* 0x000ea20000000800 */
[C---:B---3--:R-:W-:Y:S01]  /*188e0*/  FADD.FTZ R128, R17.reuse, R128 ;  /* 0x0000008011807221 */ /* 0x048fe20000010000 */
[----:B------:R-:W-:Y:S01]  /*188f0*/  FADD.FTZ R132, R182, R5 ;  /* 0x00000005b6847221 */ /* 0x000fe20000010000 */
[----:B------:R-:W-:Y:S02]  /*18900*/  F2FP.F16.F32.PACK_AB R191, R17, R191 ;  /* 0x000000bf11bf723e */ /* 0x000fe400000000ff */
[C---:B------:R-:W-:Y:S01]  /*18910*/  F2FP.F16.F32.PACK_AB R182, R131.reuse, R182 ;  /* 0x000000b683b6723e */ /* 0x040fe200000000ff */
[----:B------:R-:W-:Y:S01]  /*18920*/  FADD.FTZ R5, R131, R132 ;  /* 0x0000008483057221 */ /* 0x000fe20000010000 */
[----:B------:R-:W-:Y:S01]  /*18930*/  MOV R17, R15 ;  /* 0x0000000f00117202 */ /* 0x000fe20000000f00 */
[----:B------:R-:W3:Y:S01]  /*18940*/  MUFU.EX2 R187, R187 ;  /* 0x000000bb00bb7308 */ /* 0x000ee20000000800 */
[----:B0-----:R-:W-:Y:S01]  /*18950*/  FADD.FTZ R129, R185, R128 ;  /* 0x00000080b9817221 */ /* 0x001fe20000010000 */
[----:B------:R-:W-:Y:S01]  /*18960*/  FADD.FTZ R5, R176, R5 ;  /* 0x00000005b0057221 */ /* 0x000fe20000010000 */
[----:B------:R-:W-:-:S03]  /*18970*/  F2FP.F16.F32.PACK_AB R176, R134, R176 ;  /* 0x000000b086b0723e */ /* 0x000fc600000000ff */
[----:B------:R-:W-:Y:S02]  /*18980*/  FADD.FTZ R5, R134, R5 ;  /* 0x0000000586057221 */ /* 0x000fe40000010000 */
[----:B------:R-:W0:Y:S01]  /*18990*/  MUFU.EX2 R123, R123 ;  /* 0x0000007b007b7308 */ /* 0x000e220000000800 */
[----:B--2---:R-:W-:Y:S01]  /*189a0*/  FADD.FTZ R128, R122, R129 ;  /* 0x000000817a807221 */ /* 0x004fe20000010000 */
[----:B------:R-:W-:Y:S01]  /*189b0*/  FADD.FTZ R136, R178, R5 ;  /* 0x00000005b2887221 */ /* 0x000fe20000010000 */
[----:B------:R-:W-:Y:S02]  /*189c0*/  F2FP.F16.F32.PACK_AB R178, R135, R178 ;  /* 0x000000b287b2723e */ /* 0x000fe400000000ff */
[----:B------:R-:W-:-:S03]  /*189d0*/  F2FP.F16.F32.PACK_AB R185, R122, R185 ;  /* 0x000000b97ab9723e */ /* 0x000fc600000000ff */
[----:B------:R-:W2:Y:S01]  /*189e0*/  MUFU.EX2 R181, R181 ;  /* 0x000000b500b57308 */ /* 0x000ea20000000800 */
[----:B---3--:R-:W-:-:S07]  /*189f0*/  FADD.FTZ R128, R187, R128 ;  /* 0x00000080bb807221 */ /* 0x008fce0000010000 */
[----:B------:R-:W3:Y:S01]  /*18a00*/  MUFU.EX2 R126, R126 ;  /* 0x0000007e007e7308 */ /* 0x000ee20000000800 */
[----:B0-----:R-:W-:Y:S01]  /*18a10*/  FADD.FTZ R132, R123, R128 ;  /* 0x000000807b847221 */ /* 0x001fe20000010000 */
[-CC-:B------:R-:W-:Y:S01]  /*18a20*/  FFMA.FTZ R128, R153, R6.reuse, -R143.reuse ;  /* 0x0000000699807223 */ /* 0x180fe2000001088f */
[----:B------:R-:W-:Y:S01]  /*18a30*/  FFMA.FTZ R143, R161, R6, -R143 ;  /* 0x00000006a18f7223 */ /* 0x000fe2000001088f */
[----:B------:R-:W-:-:S04]  /*18a40*/  F2FP.F16.F32.PACK_AB R187, R123, R187 ;  /* 0x000000bb7bbb723e */ /* 0x000fc800000000ff */
[----:B------:R-:W0:Y:S01]  /*18a50*/  MUFU.EX2 R183, R183 ;  /* 0x000000b700b77308 */ /* 0x000e220000000800 */
[----:B--2---:R-:W-:-:S07]  /*18a60*/  FADD.FTZ R129, R181, R132 ;  /* 0x00000084b5817221 */ /* 0x004fce0000010000 */
[----:B------:R-:W2:Y:S01]  /*18a70*/  MUFU.EX2 R0, R137 ;  /* 0x0000008900007308 */ /* 0x000ea20000000800 */
[C---:B---3--:R-:W-:Y:S01]  /*18a80*/  FADD.FTZ R132, R126.reuse, R129 ;  /* 0x000000817e847221 */ /* 0x048fe20000010000 */
[----:B------:R-:W-:Y:S01]  /*18a90*/  FADD.FTZ R129, R135, R136 ;  /* 0x0000008887817221 */ /* 0x000fe20000010000 */
[----:B------:R-:W-:-:S03]  /*18aa0*/  F2FP.F16.F32.PACK_AB R181, R126, R181 ;  /* 0x000000b57eb5723e */ /* 0x000fc600000000ff */
[----:B------:R-:W-:Y:S01]  /*18ab0*/  FADD.FTZ R129, R172, R129 ;  /* 0x00000081ac817221 */ /* 0x000fe20000010000 */
[C---:B------:R-:W-:Y:S01]  /*18ac0*/  F2FP.F16.F32.PACK_AB R172, R138.reuse, R172 ;  /* 0x000000ac8aac723e */ /* 0x040fe200000000ff */
[----:B------:R-:W3:Y:S01]  /*18ad0*/  MUFU.EX2 R177, R177 ;  /* 0x000000b100b17308 */ /* 0x000ee20000000800 */
[----:B0-----:R-:W-:Y:S01]  /*18ae0*/  FADD.FTZ R5, R183, R132 ;  /* 0x00000084b7057221 */ /* 0x001fe20000010000 */
[----:B------:R-:W-:-:S04]  /*18af0*/  FADD.FTZ R129, R138, R129 ;  /* 0x000000818a817221 */ /* 0x000fc80000010000 */
[----:B------:R-:W-:Y:S01]  /*18b00*/  FADD.FTZ R124, R174, R129 ;  /* 0x00000081ae7c7221 */ /* 0x000fe20000010000 */
[C---:B------:R-:W-:Y:S01]  /*18b10*/  F2FP.F16.F32.PACK_AB R174, R139.reuse, R174 ;  /* 0x000000ae8bae723e */ /* 0x040fe200000000ff */
[----:B------:R-:W0:Y:S01]  /*18b20*/  MUFU.EX2 R127, R127 ;  /* 0x0000007f007f7308 */ /* 0x000e220000000800 */
[C---:B--2---:R-:W-:Y:S01]  /*18b30*/  FADD.FTZ R132, R0.reuse, R5 ;  /* 0x0000000500847221 */ /* 0x044fe20000010000 */
[----:B------:R-:W-:Y:S01]  /*18b40*/  FADD.FTZ R121, R139, R124 ;  /* 0x0000007c8b797221 */ /* 0x000fe20000010000 */
[----:B------:R-:W-:Y:S01]  /*18b50*/  F2FP.F16.F32.PACK_AB R183, R0, R183 ;  /* 0x000000b700b7723e */ /* 0x000fe200000000ff */
[----:B------:R-:W-:-:S04]  /*18b60*/  IMAD.MOV.U32 R0, RZ, RZ, R13 ;  /* 0x000000ffff007224 */ /* 0x000fc800078e000d */
        /* <DEDUP_REMOVED lines=12> */
[----:B-1----:R-:W0:Y:S01]  /*18c30*/  MUFU.EX2 R21, R149 ;  /* 0x0000009500157308 */ /* 0x002e220000000800 */
[----:B--2---:R-:W-:-:S07]  /*18c40*/  FADD.FTZ R124, R173, R124 ;  /* 0x0000007cad7c7221 */ /* 0x004fce0000010000 */
[----:B------:R-:W1:Y:S01]  /*18c50*/  MUFU.EX2 R170, R170 ;  /* 0x000000aa00aa7308 */ /* 0x000e620000000800 */
[C---:B---3--:R-:W-:Y:S01]  /*18c60*/  FADD.FTZ R121, R140.reuse, R121 ;  /* 0x000000798c797221 */ /* 0x048fe20000010000 */
        /* <DEDUP_REMOVED lines=17> */
[C---:B0-----:R-:W-:Y:S01]  /*18d80*/  FADD.FTZ R3, R11.reuse, R12 ;  /* 0x0000000c0b037221 */ /* 0x041fe20000010000 */
[----:B------:R-:W-:-:S03]  /*18d90*/  F2FP.F16.F32.PACK_AB R169, R11, R169 ;  /* 0x000000a90ba9723e */ /* 0x000fc600000000ff */
[----:B-1----:R-:W-:-:S04]  /*18da0*/  FADD.FTZ R3, R160, R3 ;  /* 0x00000003a0037221 */ /* 0x002fc80000010000 */
[C---:B--2---:R-:W-:Y:S01]  /*18db0*/  FADD.FTZ R4, R143.reuse, R3 ;  /* 0x000000038f047221 */ /* 0x044fe20000010000 */
[----:B------:R-:W-:Y:S01]  /*18dc0*/  F2FP.F16.F32.PACK_AB R171, R143, R160 ;  /* 0x000000a08fab723e */ /* 0x000fe200000000ff */
[----:B------:R-:W-:Y:S01]  /*18dd0*/  IMAD.MOV.U32 R3, RZ, RZ, R10 ;  /* 0x000000ffff037224 */ /* 0x000fe200078e000a */
[----:B------:R-:W-:Y:S06]  /*18de0*/  @P2 BRA `(.L_x_5343) ;  /* 0xffffffc4006c2947 */ /* 0x000fec000383ffff */
[----:B------:R-:W-:Y:S05]  /*18df0*/  BSYNC B1 ;  /* 0x0000000000017941 */ /* 0x000fea0003800000 */
.L_x_5324:
[----:B------:R-:W-:Y:S01]  /*18e00*/  IMAD.MOV.U32 R0, RZ, RZ, R13 ;  /* 0x000000ffff007224 */ /* 0x000fe200078e000d */
[----:B------:R-:W-:Y:S01]  /*18e10*/  MOV R17, R15 ;  /* 0x0000000f00117202 */ /* 0x000fe20000000f00 */
[----:B------:R-:W-:Y:S02]  /*18e20*/  IMAD.MOV.U32 R3, RZ, RZ, R10 ;  /* 0x000000ffff037224 */ /* 0x000fe400078e000a */
[----:B------:R-:W-:-:S07]  /*18e30*/  IMAD.MOV.U32 R192, RZ, RZ, R14 ;  /* 0x000000ffffc07224 */ /* 0x000fce00078e000e */
.L_x_5323:
[----:B------:R-:W-:Y:S05]  /*18e40*/  BSYNC B0 ;  /* 0x0000000000007941 */ /* 0x000fea0003800000 */
.L_x_5322:
[----:B------:R-:W2:Y:S01]  /*18e50*/  LDL.LU R14, [R1] ;  /* 0x00000000010e7983 */ /* 0x000ea20000300800 */
[----:B------:R-:W0:Y:S01]  /*18e60*/  LDC R10, c[0x0][0x448] ;  /* 0x00011200ff0a7b82 */ /* 0x000e220000000800 */
[----:B------:R-:W-:Y:S01]  /*18e70*/  IADD3 R13, R195, 0x1, -R193 ;  /* 0x00000001c30d7810 */ /* 0x000fe20007ffe8c1 */
[----:B------:R-:W-:-:S06]  /*18e80*/  ULDC UR4, c[0x0][0x9dc] ;  /* 0x0002770000047ab9 */ /* 0x000fcc0000000800 */
[----:B------:R-:W1:Y:S01]  /*18e90*/  LDC R226, c[0x0][0x9e4] ;  /* 0x00027900ffe27b82 */ /* 0x000e620000000800 */
[----:B0-----:R-:W-:Y:S01]  /*18ea0*/  ISETP.NE.AND P2, PT, R10, 0x1, PT ;  /* 0x000000010a00780c */ /* 0x001fe20003f45270 */
[----:B------:R-:W-:-:S12]  /*18eb0*/  VIADD R10, R208, 0x7f ;  /* 0x0000007fd00a7836 */ /* 0x000fd80000000000 */
[----:B------:R-:W0:Y:S08]  /*18ec0*/  @P2 LDC R11, c[0x0][0x44c] ;  /* 0x00011300ff0b2b82 */ /* 0x000e300000000800 */
[----:B------:R-:W3:Y:S01]  /*18ed0*/  @P2 LDC R12, c[0x0][0x450] ;  /* 0x00011400ff0c2b82 */ /* 0x000ee20000000800 */
[----:B0-----:R-:W-:-:S05]  /*18ee0*/  @P2 IMAD.HI.U32 R11, R10, R11, RZ ;  /* 0x0000000b0a0b2227 */ /* 0x001fca00078e00ff */
[----:B---3--:R-:W-:-:S05]  /*18ef0*/  @P2 SHF.R.U32.HI R10, RZ, R12, R11 ;  /* 0x0000000cff0a2219 */ /* 0x008fca000001160b */
[----:B------:R-:W-:-:S04]  /*18f00*/  IMAD.IADD R10, R13, 0x1, R10 ;  /* 0x000000010d0a7824 */ /* 0x000fc800078e020a */
[----:B------:R-:W-:Y:S01]  /*18f10*/  VIADD R12, R10, -UR4 ;  /* 0x800000040a0c7c36 */ /* 0x000fe20008000000 */
[----:B--2---:R-:W-:-:S04]  /*18f20*/  LOP3.LUT R14, R14, 0xffefffff, RZ, 0xc0, !PT ;  /* 0xffefffff0e0e7812 */ /* 0x004fc800078ec0ff */
[----:B------:R-:W-:Y:S02]  /*18f30*/  @P2 LOP3.LUT R14, R14, 0x100000, RZ, 0xfc, !PT ;  /* 0x001000000e0e2812 */ /* 0x000fe400078efcff */
[----:B-1----:R-:W-:Y:S02]  /*18f40*/  ISETP.GE.AND P2, PT, R226, 0x1, PT ;  /* 0x00000001e200780c */ /* 0x002fe40003f46270 */
[----:B------:R-:W-:-:S11]  /*18f50*/  LOP3.LUT R14, R14, 0xffdfffff, RZ, 0xc0, !PT ;  /* 0xffdfffff0e0e7812 */ /* 0x000fd600078ec0ff */
[----:B------:R-:W-:-:S05]  /*18f60*/  @P2 LOP3.LUT R14, R14, 0x200000, RZ, 0xfc, !PT ;  /* 0x002000000e0e2812 */ /* 0x000fca00078efcff */
[----:B------:R0:W-:Y:S01]  /*18f70*/  STL [R1], R14 ;  /* 0x0000000e01007387 */ /* 0x0001e20000100800 */
[----:B------:R-:W-:Y:S05]  /*18f80*/  @!P2 BRA `(.L_x_5344) ;  /* 0x000000000048a947 */ /* 0x000fea0003800000 */
[----:B------:R-:W-:Y:S01]  /*18f90*/  MOV R13, R10 ;  /* 0x0000000a000d7202 */ /* 0x000fe20000000f00 */
        /* <DEDUP_REMOVED lines=10> */
.L_x_5346:
[----:B------:R-:W-:-:S13]  /*19040*/  ISETP.NE.AND P2, PT, R226, 0x1, PT ;  /* 0x00000001e200780c */ /* 0x000fda0003f45270 */
[----:B------:R-:W1:Y:S02]  /*19050*/  @P2 LDC.64 R10, c[0x0][0x9e8] ;  /* 0x00027a00ff0a2b82 */ /* 0x000e640000000a00 */
[----:B-1----:R-:W-:-:S05]  /*19060*/  @P2 IMAD.HI.U32 R10, R13, R10, RZ ;  /* 0x0000000a0d0a2227 */ /* 0x002fca00078e00ff */
[----:B------:R-:W-:-:S07]  /*19070*/  @P2 SHF.R.U32.HI R13, RZ, R11, R10 ;  /* 0x0000000bff0d2219 */ /* 0x000fce000001160a */
.L_x_5347:
[----:B------:R-:W-:Y:S05]  /*19080*/  BSYNC B0 ;  /* 0x0000000000007941 */ /* 0x000fea0003800000 */
.L_x_5345:
[----:B------:R-:W-:-:S05]  /*19090*/  IMAD R13, R13, R226, RZ ;  /* 0x000000e20d0d7224 */ /* 0x000fca00078e02ff */
[----:B------:R-:W-:-:S07]  /*190a0*/  VIMNMX R12, R12, R13, !PT ;  /* 0x0000000d0c0c7248 */ /* 0x000fce0007fe0100 */
.L_x_5344:
[----:B------:R-:W-:Y:S01]  /*190b0*/  VIADD R12, R12, 0x5f ;  /* 0x0000005f0c0c7836 */ /* 0x000fe20000000000 */
[----:B------:R-:W-:Y:S03]  /*190c0*/  BSSY B0, `(.L_x_5348) ;  /* 0x0000282000007945 */ /* 0x000fe60003800000 */
[----:B------:R-:W-:-:S05]  /*190d0*/  IMAD.HI R12, R12, 0x2aaaaaab, RZ ;  /* 0x2aaaaaab0c0c7827 */ /* 0x000fca00078e02ff */
[----:B------:R-:W-:-:S04]  /*190e0*/  SHF.R.U32.HI R11, RZ, 0x1f, R12 ;  /* 0x0000001fff0b7819 */ /* 0x000fc8000001160c */
[----:B------:R-:W-:-:S04]  /*190f0*/  LEA.HI.SX32 R11, R12, R11, 0x1c ;  /* 0x0000000b0c0b7211 */ /* 0x000fc800078fe2ff */
[----:B0-----:R-:W-:-:S04]  /*19100*/  VIMNMX R14, R210, R11, !PT ;  /* 0x0000000bd20e7248 */ /* 0x001fc80007fe0100 */
[----:B------:R-:W-:-:S13]  /*19110*/  ISETP.GE.AND P2, PT, R7, R14, PT ;  /* 0x0000000e0700720c */ /* 0x000fda0003f46270 */
[----:B------:R-:W-:Y:S05]  /*19120*/  @!P2 BRA `(.L_x_5349) ;  /* 0x0000002400eca947 */ /* 0x000fea0003800000 */
[----:B------:R-:W-:Y:S01]  /*19130*/  BSSY B1, `(.L_x_5350) ;  /* 0x0000279000017945 */ /* 0x000fe20003800000 */
[----:B------:R-:W-:Y:S01]  /*19140*/  IMAD.MOV.U32 R15, RZ, RZ, R7 ;  /* 0x000000ffff0f7224 */ /* 0x000fe200078e0007 */
[----:B------:R-:W-:Y:S01]  /*19150*/  MOV R10, R192 ;  /* 0x000000c0000a7202 */ /* 0x000fe20000000f00 */
[----:B------:R-:W-:Y:S02]  /*19160*/  IMAD.MOV.U32 R13, RZ, RZ, R0 ;  /* 0x000000ffff0d7224 */ /* 0x000fe400078e0000 */
[----:B------:R-:W-:Y:S02]  /*19170*/  IMAD.MOV.U32 R12, RZ, RZ, R3 ;  /* 0x000000ffff0c7224 */ /* 0x000fe400078e0003 */
[----:B------:R-:W-:-:S07]  /*19180*/  IMAD.MOV.U32 R7, RZ, RZ, R17 ;  /* 0x000000ffff077224 */ /* 0x000fce00078e0011 */
.L_x_5361:
[----:B------:R-:W-:-:S05]  /*19190*/  VIADD R17, R7, 0x1 ;  /* 0x0000000107117836 */ /* 0x000fca0000000000 */
[----:B------:R-:W-:-:S04]  /*191a0*/  ISETP.NE.AND P2, PT, R17, 0x2, PT ;  /* 0x000000021100780c */ /* 0x000fc80003f45270 */
[----:B------:R-:W-:Y:S02]  /*191b0*/  SEL R3, RZ, 0x1, P2 ;  /* 0x00000001ff037807 */ /* 0x000fe40001000000 */
[----:B------:R-:W-:Y:S02]  /*191c0*/  SEL R17, R17, RZ, P2 ;  /* 0x000000ff11117207 */ /* 0x000fe40001000000 */
[----:B------:R-:W-:Y:S01]  /*191d0*/  LOP3.LUT R192, R10, R3, RZ, 0x3c, !PT ;  /* 0x000000030ac07212 */ /* 0x000fe200078e3cff */
[----:B------:R-:W-:Y:S06]  /*191e0*/  @!P0 BRA `(.L_x_5351) ;  /* 0x0000000000048947 */ /* 0x000fec0003800000 */
[----:B------:R-:W-:Y:S01]  /*191f0*/  BPT.TRAP 0x1 ;  /* 0x000000040000795c */ /* 0x000fe20000300000 */
.L_x_5351:
[----:B------:R-:W-:Y:S01]  /*19200*/  IMAD R0, R17, 0x8, R2 ;  /* 0x0000000811007824 */ /* 0x000fe200078e0202 */
[----:B------:R-:W-:-:S04]  /*19210*/  SHF.L.U32 R3, R192, 0x1f, RZ ;  /* 0x0000001fc0037819 */ /* 0x000fc800000006ff */
[----:B------:R0:W1:Y:S01]  /*19220*/  SYNCS.PHASECHK.TRANS64.TRYWAIT P2, [R0+URZ+0x30830], R3 ;  /* 0x03083003000075a7 */ /* 0x000062000804017f */
[----:B------:R-:W-:Y:S05]  /*19230*/  @!P0 BRA `(.L_x_5352) ;  /* 0x0000000000048947 */ /* 0x000fea0003800000 */
[----:B------:R-:W-:Y:S01]  /*19240*/  BPT.TRAP 0x1 ;  /* 0x000000040000795c */ /* 0x000fe20000300000 */
.L_x_5352:
[----:B------:R-:W-:Y:S01]  /*19250*/  IMAD R128, R17, 0x900, R8 ;  /* 0x0000090011807824 */ /* 0x000fe200078e0208 */
[----:B------:R-:W-:Y:S03]  /*19260*/  BSSY B2, `(.L_x_5353) ;  /* 0x0000006000027945 */ /* 0x000fe60003800000 */
[C---:B------:R-:W-:Y:S01]  /*19270*/  VIADD R122, R128.reuse, 0x2 ;  /* 0x00000002807a7836 */ /* 0x040fe20000000000 */
[----:B------:R-:W-:Y:S01]  /*19280*/  IADD3 R124, R128, 0x4, RZ ;  /* 0x00000004807c7810 */ /* 0x000fe20007ffe0ff */
[----:B-1----:R-:W-:Y:S06]  /*19290*/  @P2 BRA `(.L_x_5354) ;  /* 0x0000000000082947 */ /* 0x002fec0003800000 */
[----:B------:R-:W1:Y:S02]  /*192a0*/  SYNCS.PHASECHK.TRANS64.TRYWAIT P2, [R0+URZ+0x30830], R3 ;  /* 0x03083003000075a7 */ /* 0x000e64000804017f */
[----:B-1----:R-:W-:Y:S05]  /*192b0*/  @!P2 BRA `(.L_x_5355) ;  /* 0x0000012c0010a947 */ /* 0x002fea0003800000 */
.L_x_5354:
[----:B------:R-:W-:Y:S05]  /*192c0*/  BSYNC B2 ;  /* 0x0000000000027941 */ /* 0x000fea0003800000 */
.L_x_5353:
[----:B------:R-:W-:Y:S01]  /*192d0*/  IMAD.MOV.U32 R20, RZ, RZ, R128 ;  /* 0x000000ffff147224 */ /* 0x000fe200078e0080 */
[----:B------:R2:W-:Y:S04]  /*192e0*/  STL.64 [R1+0x78], R12 ;  /* 0x0000780c01007387 */ /* 0x0005e80000100a00 */
[----:B------:R-:W-:Y:S02]  /*192f0*/  R2UR UR54, R20 ;  /* 0x00000000143672ca */ /* 0x000fe400000e0000 */
[----:B------:R-:W-:Y:S01]  /*19300*/  IADD3 R20, R128, 0x300, RZ ;  /* 0x0000030080147810 */ /* 0x000fe20007ffe0ff */
[----:B------:R-:W-:-:S03]  /*19310*/  IMAD.MOV.U32 R21, RZ, RZ, 0x40000040 ;  /* 0x40000040ff157424 */ /* 0x000fc600078e00ff */
[----:B------:R-:W-:Y:S01]  /*19320*/  R2UR UR26, R20 ;  /* 0x00000000141a72ca */ /* 0x000fe200000e0000 */
[----:B--2---:R-:W2:Y:S01]  /*19330*/  LDL.64 R12, [R1+0x30] ;  /* 0x00003000010c7983 */ /* 0x004ea20000100a00 */
[----:B------:R-:W-:-:S03]  /*19340*/  VIADD R20, R128, 0x304 ;  /* 0x0000030480147836 */ /* 0x000fc60000000000 */
[----:B------:R3:W-:Y:S01]  /*19350*/  STL [R1+0x74], R10 ;  /* 0x0000740a01007387 */ /* 0x0007e20000100800 */
[C---:B------:R-:W-:Y:S02]  /*19360*/  R2UR UR55, R21.reuse ;  /* 0x00000000153772ca */ /* 0x040fe400000e0000 */
[C---:B------:R-:W-:Y:S02]  /*19370*/  R2UR UR27, R21.reuse ;  /* 0x00000000151b72ca */ /* 0x040fe400000e0000 */
[----:B------:R-:W-:Y:S01]  /*19380*/  R2UR UR18, R20 ;  /* 0x00000000141272ca */ /* 0x000fe200000e0000 */
[----:B---3--:R-:W3:Y:S04]  /*19390*/  LDL.64 R10, [R1+0x28] ;  /* 0x00002800010a7983 */ /* 0x008ee80000100a00 */
[----:B------:R4:W-:Y:S01]  /*193a0*/  STL [R1+0x70], R7 ;  /* 0x0000700701007387 */ /* 0x0009e20000100800 */
[----:B------:R-:W-:-:S03]  /*193b0*/  R2UR UR19, R21 ;  /* 0x00000000151372ca */ /* 0x000fc600000e0000 */
[----:B----4-:R-:W4:Y:S04]  /*193c0*/  LDL.64 R6, [R1+0x20] ;  /* 0x0000200001067983 */ /* 0x010f280000100a00 */
[----:B------:R0:W-:Y:S04]  /*193d0*/  STL.64 [R1+0x68], R4 ;  /* 0x0000680401007387 */ /* 0x0001e80000100a00 */
[----:B0-----:R-:W4:Y:S04]  /*193e0*/  LDL.64 R4, [R1+0x18] ;  /* 0x0000180001047983 */ /* 0x001f280000100a00 */
[----:B------:R1:W-:Y:S04]  /*193f0*/  STL [R1+0x60], R2 ;  /* 0x0000600201007387 */ /* 0x0003e80000100800 */
        /* <DEDUP_REMOVED lines=56> */
[C---:B------:R-:W-:Y:S01]  /*19780*/  IADD3 R122, R128.reuse, 0x600, RZ ;  /* 0x00000600807a7810 */ /* 0x040fe20007ffe0ff */
[C---:B------:R-:W-:Y:S01]  /*19790*/  VIADD R124, R128.reuse, 0x602 ;  /* 0x00000602807c7836 */ /* 0x040fe20000000000 */
[----:B------:R-:W-:Y:S01]  /*197a0*/  MOV R127, 0x40000040 ;  /* 0x40000040007f7802 */ /* 0x000fe20000000f00 */
[----:B------:R-:W-:Y:S01]  /*197b0*/  VIADD R126, R128, 0x604 ;  /* 0x00000604807e7836 */ /* 0x000fe20000000000 */
[----:B-1----:R-:W4:Y:S01]  /*197c0*/  LDL.64 R2, [R1+0x10] ;  /* 0x0000100001027983 */ /* 0x002f220000100a00 */
[----:B------:R-:W-:-:S02]  /*197d0*/  IMAD.MOV.U32 R123, RZ, RZ, 0x40000040 ;  /* 0x40000040ff7b7424 */ /* 0x000fc400078e00ff */
[-C--:B------:R-:W-:Y:S01]  /*197e0*/  FMUL.FTZ R26, R26, R9.reuse ;  /* 0x000000091a1a7220 */ /* 0x080fe20000410000 */
[----:B------:R-:W-:Y:S02]  /*197f0*/  IMAD.MOV.U32 R125, RZ, RZ, 0x40000040 ;  /* 0x40000040ff7d7424 */ /* 0x000fe400078e00ff */
[-C--:B------:R-:W-:Y:S01]  /*19800*/  FMUL.FTZ R27, R27, R9.reuse ;  /* 0x000000091b1b7220 */ /* 0x080fe20000410000 */
[----:B------:R-:W-:Y:S01]  /*19810*/  VIADD R128, R128, 0x606 ;  /* 0x0000060680807836 */ /* 0x000fe20000000000 */
[----:B------:R-:W-:Y:S01]  /*19820*/  R2UR UR51, R123 ;  /* 0x000000007b3372ca */ /* 0x000fe200000e0000 */
        /* <DEDUP_REMOVED lines=28> */
[-C--:B------:R-:W-:Y:S01]  /*199f0*/  FMUL.FTZ R54, R54, R9.reuse ;  /* 0x0000000936367220 */ /* 0x080fe20000410000 */
[-C--:B------:R-:W-:Y:S01]  /*19a00*/  FMUL.FTZ R55, R55, R9.reuse ;  /* 0x0000000937377220 */ /* 0x080fe20000410000 */
[-C--:B------:R-:W-:Y:S01]  /*19a10*/  FMUL.FTZ R58, R58, R9.reuse ;  /* 0x000000093a3a7220 */ /* 0x080fe20000410000 */
        /* <DEDUP_REMOVED lines=43> */
[----:B---3--:R-:W-:Y:S01]  /*19cd0*/  R2UR UR24, R10 ;  /* 0x000000000a1872ca */ /* 0x008fe200000e0000 */
[----:B------:R0:W5:Y:S01]  /*19ce0*/  LDL.LU.64 R12, [R1+0x78] ;  /* 0x00007800010c7983 */ /* 0x0001620000300a00 */
[----:B------:R-:W-:Y:S02]  /*19cf0*/  R2UR UR25, R11 ;  /* 0x000000000b1972ca */ /* 0x000fe400000e0000 */
[----:B----4-:R-:W-:Y:S01]  /*19d00*/  R2UR UR20, R6 ;  /* 0x00000000061472ca */ /* 0x010fe200000e0000 */
[----:B------:R0:W5:Y:S01]  /*19d10*/  LDL.LU R10, [R1+0x74] ;  /* 0x00007400010a7983 */ /* 0x0001620000300800 */
[----:B------:R-:W-:Y:S02]  /*19d20*/  WARPGROUP.DEPBAR.LE gsb0, 0x0 ;  /* 0x00008000000079c5 */ /* 0x000fe40000010000 */
[----:B------:R-:W-:-:S06]  /*19d30*/  WARPGROUP.ARRIVE ;  /* 0x00000000000079c5 */ /* 0x000fcc0000000000 */
[----:B------:R-:W-:Y:S01]  /*19d40*/  HGMMA.64x96x16.F32 R120, gdesc[UR28], R120, gsb0 ;  /* 0x016000001c7879f0 */ /* 0x000fe20008000878 */
[----:B------:R-:W-:Y:S02]  /*19d50*/  R2UR UR21, R7 ;  /* 0x00000000071572ca */ /* 0x000fe400000e0000 */
[----:B------:R-:W-:Y:S01]  /*19d60*/  R2UR UR16, R4 ;  /* 0x00000000041072ca */ /* 0x000fe200000e0000 */
[----:B------:R0:W5:Y:S01]  /*19d70*/  LDL.LU R7, [R1+0x70] ;  /* 0x0000700001077983 */ /* 0x0001620000300800 */
[----:B------:R-:W-:Y:S02]  /*19d80*/  WARPGROUP.DEPBAR.LE gsb0, 0x0 ;  /* 0x00008000000079c5 */ /* 0x000fe40000010000 */
[----:B------:R-:W-:-:S06]  /*19d90*/  WARPGROUP.ARRIVE ;  /* 0x00000000000079c5 */ /* 0x000fcc0000000000 */
[----:B------:R-:W-:Y:S01]  /*19da0*/  HGMMA.64x96x16.F32 R120, gdesc[UR24], R120, gsb0 ;  /* 0x01600000187879f0 */ /* 0x000fe20008000878 */
[----:B------:R-:W-:Y:S02]  /*19db0*/  R2UR UR17, R5 ;  /* 0x00000000051172ca */ /* 0x000fe400000e0000 */
[----:B------:R-:W-:Y:S01]  /*19dc0*/  R2UR UR12, R2 ;  /* 0x00000000020c72ca */ /* 0x000fe200000e0000 */
[----:B------:R0:W5:Y:S01]  /*19dd0*/  LDL.LU.64 R4, [R1+0x68] ;  /* 0x0000680001047983 */ /* 0x0001620000300a00 */
[----:B------:R-:W-:Y:S01]  /*19de0*/  R2UR UR13, R3 ;  /* 0x00000000030d72ca */ /* 0x000fe200000e0000 */
[----:B------:R-:W-:Y:S01]  /*19df0*/  UMOV UR4, UR56 ;  /* 0x0000003800047c82 */ /* 0x000fe20008000000 */
[----:B------:R-:W-:Y:S01]  /*19e00*/  UMOV UR5, UR57 ;  /* 0x0000003900057c82 */ /* 0x000fe20008000000 */
[----:B------:R0:W5:Y:S01]  /*19e10*/  LDL.LU R2, [R1+0x60] ;  /* 0x0000600001027983 */ /* 0x0001620000300800 */
[----:B------:R-:W-:Y:S02]  /*19e20*/  WARPGROUP.DEPBAR.LE gsb0, 0x0 ;  /* 0x00008000000079c5 */ /* 0x000fe40000010000 */
[----:B------:R-:W-:-:S06]  /*19e30*/  WARPGROUP.ARRIVE ;  /* 0x00000000000079c5 */ /* 0x000fcc0000000000 */
[----:B------:R-:W-:Y:S03]  /*19e40*/  HGMMA.64x96x16.F32 R120, gdesc[UR20], R120, gsb0 ;  /* 0x01600000147879f0 */ /* 0x000fe60008000878 */
[----:B------:R-:W-:Y:S02]  /*19e50*/  WARPGROUP.DEPBAR.LE gsb0, 0x0 ;  /* 0x00008000000079c5 */ /* 0x000fe40000010000 */
[----:B------:R-:W-:-:S06]  /*19e60*/  WARPGROUP.ARRIVE ;  /* 0x00000000000079c5 */ /* 0x000fcc0000000000 */
[----:B------:R-:W-:Y:S01]  /*19e70*/  HGMMA.64x96x16.F32 R120, gdesc[UR16], R120, gsb0 ;  /* 0x01600000107879f0 */ /* 0x000fe20008000878 */
[----:B--2---:R-:W-:Y:S02]  /*19e80*/  R2UR UR8, R20 ;  /* 0x00000000140872ca */ /* 0x004fe400000e0000 */
        /* <DEDUP_REMOVED lines=19> */
.L_x_5356:
[----:B-----5:R-:W-:Y:S01]  /*19fc0*/  SHF.L.U32 R0, R10, 0x1f, RZ ;  /* 0x0000001f0a007819 */ /* 0x020fe200000006ff */
[----:B------:R-:W-:-:S04]  /*19fd0*/  IMAD R20, R7, 0x8, R2 ;  /* 0x0000000807147824 */ /* 0x000fc800078e0202 */
[----:B------:R0:W1:Y:S01]  /*19fe0*/  SYNCS.PHASECHK.TRANS64.TRYWAIT P2, [R20+URZ+0x30850], R0 ;  /* 0x03085000140075a7 */ /* 0x000062000804017f */
[----:B------:R-:W-:Y:S05]  /*19ff0*/  @!P0 BRA `(.L_x_5357) ;  /* 0x0000000000048947 */ /* 0x000fea0003800000 */
[----:B------:R-:W-:Y:S01]  /*1a000*/  BPT.TRAP 0x1 ;  /* 0x000000040000795c */ /* 0x000fe20000300000 */
.L_x_5357:
[----:B------:R-:W-:Y:S04]  /*1a010*/  BSSY B2, `(.L_x_5358) ;  /* 0x0000004000027945 */ /* 0x000fe80003800000 */
[----:B-1----:R-:W-:Y:S05]  /*1a020*/  @P2 BRA `(.L_x_5359) ;  /* 0x0000000000082947 */ /* 0x002fea0003800000 */
[----:B------:R-:W1:Y:S02]  /*1a030*/  SYNCS.PHASECHK.TRANS64.TRYWAIT P2, [R20+URZ+0x30850], R0 ;  /* 0x03085000140075a7 */ /* 0x000e64000804017f */
[----:B-1----:R-:W-:Y:S05]  /*1a040*/  @!P2 BRA `(.L_x_5360) ;  /* 0x0000011c00c0a947 */ /* 0x002fea0003800000 */
.L_x_5359:
[----:B------:R-:W-:Y:S05]  /*1a050*/  BSYNC B2 ;  /* 0x0000000000027941 */ /* 0x000fea0003800000 */
.L_x_5358:
[----:B01----:R-:W-:Y:S01]  /*1a060*/  VIADD R0, R2, 0x400 ;  /* 0x0000040002007836 */ /* 0x003fe20000000000 */
[----:B------:R-:W-:Y:S01]  /*1a070*/  WARPGROUP.ARRIVE ;  /* 0x00000000000079c5 */ /* 0x000fe20000000000 */
[----:B------:R-:W-:Y:S02]  /*1a080*/  IMAD.MOV.U32 R11, RZ, RZ, 0x40000040 ;  /* 0x40000040ff0b7424 */ /* 0x000fe400078e00ff */
[----:B------:R-:W-:Y:S01]  /*1a090*/  FMUL.FTZ R9, R121, UR59 ;  /* 0x0000003b79097c20 */ /* 0x000fe20008410000 */
        /* <DEDUP_REMOVED lines=16> */
[----:B------:R-:W-:Y:S01]  /*1a1a0*/  IMAD.MOV.U32 R7, RZ, RZ, 0x40000040 ;  /* 0x40000040ff077424 */ /* 0x000fe200078e00ff */
[----:B------:R-:W-:Y:S01]  /*1a1b0*/  MUFU.TANH R121, R121 ;  /* 0x0000007900797308 */ /* 0x000fe20000002400 */
[----:B------:R-:W-:Y:S01]  /*1a1c0*/  FMUL.FTZ R123, R127, UR59 ;  /* 0x0000003b7f7b7c20 */ /* 0x000fe20008410000 */
[C---:B------:R-:W-:Y:S01]  /*1a1d0*/  R2UR UR6, R10.reuse ;  /* 0x000000000a0672ca */ /* 0x040fe200000e0000 */
[----:B------:R-:W-:Y:S01]  /*1a1e0*/  FMUL.FTZ R138, R141, UR59 ;  /* 0x0000003b8d8a7c20 */ /* 0x000fe20008410000 */
[----:B------:R-:W-:Y:S01]  /*1a1f0*/  IADD3 R6, R10, 0x80, RZ ;  /* 0x000000800a067810 */ /* 0x000fe20007ffe0ff */
        /* <DEDUP_REMOVED lines=10> */
[----:B------:R-:W-:Y:S01]  /*1a2a0*/  HGMMA.64x192x16.F32 R24, R188, gdesc[UR4].tnspB, R24, gsb0 ;  /* 0x42e00004bc187df0 */ /* 0x000fe20008000818 */
        /* <DEDUP_REMOVED lines=9> */
[----:B0-----:R-:W-:Y:S01]  /*1a340*/  FMNMX.FTZ R3, R0, R12, !PT ;  /* 0x0000000c00037209 */ /* 0x001fe20007810000 */
[----:B------:R-:W-:Y:S01]  /*1a350*/  ULDC UR4, c[0x0][0x988] ;  /* 0x0002620000047ab9 */ /* 0x000fe20000000800 */
[----:B------:R-:W-:Y:S01]  /*1a360*/  FMUL.FTZ R143, R143, UR59 ;  /* 0x0000003b8f8f7c20 */ /* 0x000fe20008410000 */
[----:B------:R-:W-:Y:S01]  /*1a370*/  MUFU.TANH R129, R129 ;  /* 0x0000008100817308 */ /* 0x000fe20000002400 */
[----:B------:R-:W-:Y:S01]  /*1a380*/  FMNMX.FTZ R3, R9, R3, !PT ;  /* 0x0000000309037209 */ /* 0x000fe20007810000 */
[----:B------:R-:W-:Y:S01]  /*1a390*/  FMUL.FTZ R146, R146, UR59 ;  /* 0x0000003b92927c20 */ /* 0x000fe20008410000 */
[----:B------:R-:W-:Y:S01]  /*1a3a0*/  FMUL.FTZ R147, R147, UR59 ;  /* 0x0000003b93937c20 */ /* 0x000fe20008410000 */
[----:B------:R-:W-:Y:S01]  /*1a3b0*/  FMUL.FTZ R150, R150, UR59 ;  /* 0x0000003b96967c20 */ /* 0x000fe20008410000 */
[----:B------:R-:W-:Y:S01]  /*1a3c0*/  FMNMX.FTZ R3, R121, R3, !PT ;  /* 0x0000000379037209 */ /* 0x000fe20007810000 */
        /* <DEDUP_REMOVED lines=9> */
[C---:B------:R-:W-:Y:S01]  /*1a460*/  ISETP.GT.AND P2, PT, R15.reuse, R14, PT ;  /* 0x0000000e0f00720c */ /* 0x040fe20003f44270 */
[----:B------:R-:W-:Y:S01]  /*1a470*/  MUFU.TANH R133, R133 ;  /* 0x0000008500857308 */ /* 0x000fe20000002400 */
[----:B------:R-:W-:-:S02]  /*1a480*/  VIADD R15, R15, 0xffffffff ;  /* 0xffffffff0f0f7836 */ /* 0x000fc40000000000 */
        /* <DEDUP_REMOVED lines=26> */
[----:B------:R-:W-:Y:S01]  /*1a630*/  HGMMA.64x192x16.F32 R24, R184, gdesc[UR4].tnspB, R24, gsb0 ;  /* 0x42e00004b8187df0 */ /* 0x000fe20008000818 */
[----:B------:R-:W-:Y:S01]  /*1a640*/  R2UR UR6, R6 ;  /* 0x00000000060672ca */ /* 0x000fe200000e0000 */
[----:B------:R-:W-:Y:S01]  /*1a650*/  VIADD R6, R10, 0x180 ;  /* 0x000001800a067836 */ /* 0x000fe20000000000 */
[----:B------:R-:W-:Y:S02]  /*1a660*/  R2UR UR7, R7 ;  /* 0x00000000070772ca */ /* 0x000fe400000e0000 */
[----:B------:R-:W-:Y:S02]  /*1a670*/  MOV R7, 0x40000040 ;  /* 0x4000004000077802 */ /* 0x000fe40000000f00 */
        /* <DEDUP_REMOVED lines=29> */
[----:B------:R-:W-:Y:S01]  /*1a850*/  R2UR UR6, R6 ;  /* 0x00000000060672ca */ /* 0x000fe200000e0000 */
[----:B------:R-:W-:Y:S01]  /*1a860*/  FMUL.FTZ R161, R163, UR59 ;  /* 0x0000003ba3a17c20 */ /* 0x000fe20008410000 */
[----:B------:R-:W-:-:S03]  /*1a870*/  FMUL.FTZ R163, R167, UR59 ;  /* 0x0000003ba7a37c20 */ /* 0x000fc60008410000 */
[----:B------:R-:W1:Y:S08]  /*1a880*/  MUFU.TANH R125, R125 ;  /* 0x0000007d007d7308 */ /* 0x000e700000002400 */
[----:B------:R-:W2:Y:S01]  /*1a890*/  MUFU.TANH R134, R134 ;  /* 0x0000008600867308 */ /* 0x000ea20000002400 */
[----:B0-----:R-:W-:-:S07]  /*1a8a0*/  FMNMX.FTZ R3, R122, R3, !PT ;  /* 0x000000037a037209 */ /* 0x001fce0007810000 */
[----:B------:R-:W0:Y:S01]  /*1a8b0*/  MUFU.TANH R137, R137 ;  /* 0x0000008900897308 */ /* 0x000e220000002400 */
[----:B-1----:R-:W-:-:S04]  /*1a8c0*/  FMNMX.FTZ R3, R125, R3, !PT ;  /* 0x000000037d037209 */ /* 0x002fc80007810000 */
[----:B------:R-:W-:-:S03]  /*1a8d0*/  FMNMX.FTZ R3, R126, R3, !PT ;  /* 0x000000037e037209 */ /* 0x000fc60007810000 */
[----:B------:R-:W1:Y:S01]  /*1a8e0*/  MUFU.TANH R140, R140 ;  /* 0x0000008c008c7308 */ /* 0x000e620000002400 */
[----:B------:R-:W-:-:S04]  /*1a8f0*/  FMNMX.FTZ R3, R129, R3, !PT ;  /* 0x0000000381037209 */ /* 0x000fc80007810000 */
[----:B------:R-:W-:-:S03]  /*1a900*/  FMNMX.FTZ R3, R130, R3, !PT ;  /* 0x0000000382037209 */ /* 0x000fc60007810000 */
[----:B------:R-:W3:Y:S01]  /*1a910*/  MUFU.TANH R145, R145 ;  /* 0x0000009100917308 */ /* 0x000ee20000002400 */
        /* <DEDUP_REMOVED lines=9> */
[----:B------:R-:W-:-:S04]  /*1a9b0*/  FMNMX.FTZ R3, R141, R3, !PT ;  /* 0x000000038d037209 */ /* 0x000fc80007810000 */
[----:B------:R-:W-:-:S03]  /*1a9c0*/  FMNMX.FTZ R3, R142, R3, !PT ;  /* 0x000000038e037209 */ /* 0x000fc60007810000 */
[----:B------:R-:W-:Y:S01]  /*1a9d0*/  MUFU.TANH R161, R161 ;  /* 0x000000a100a17308 */ /* 0x000fe20000002400 */
[----:B------:R-:W-:-:S04]  /*1a9e0*/  FMNMX.FTZ R3, R144, R3, !PT ;  /* 0x0000000390037209 */ /* 0x000fc80007810000 */
[----:B---3--:R-:W-:-:S03]  /*1a9f0*/  FMNMX.FTZ R3, R145, R3, !PT ;  /* 0x0000000391037209 */ /* 0x008fc60007810000 */
[----:B------:R-:W-:Y:S01]  /*1aa00*/  MUFU.TANH R163, R163 ;  /* 0x000000a300a37308 */ /* 0x000fe20000002400 */
[----:B------:R-:W-:-:S04]  /*1aa10*/  FMNMX.FTZ R3, R148, R3, !PT ;  /* 0x0000000394037209 */ /* 0x000fc80007810000 */
[----:B------:R-:W-:-:S04]  /*1aa20*/  FMNMX.FTZ R3, R149, R3, !PT ;  /* 0x0000000395037209 */ /* 0x000fc80007810000 */
[----:B------:R-:W-:-:S04]  /*1aa30*/  FMNMX.FTZ R3, R152, R3, !PT ;  /* 0x0000000398037209 */ /* 0x000fc80007810000 */
[----:B--2---:R-:W-:-:S04]  /*1aa40*/  FMNMX.FTZ R3, R153, R3, !PT ;  /* 0x0000000399037209 */ /* 0x004fc80007810000 */
[----:B------:R-:W-:-:S04]  /*1aa50*/  FMNMX.FTZ R3, R156, R3, !PT ;  /* 0x000000039c037209 */ /* 0x000fc80007810000 */
[----:B------:R-:W-:-:S05]  /*1aa60*/  FMNMX.FTZ R3, R157, R3, !PT ;  /* 0x000000039d037209 */ /* 0x000fca0007810000 */
[----:B------:R-:W2:Y:S02]  /*1aa70*/  SHFL.BFLY PT, R6, R3, 0x2, 0x1f ;  /* 0x0c401f0003067f89 */ /* 0x000ea400000e0000 */
[----:B--2---:R-:W-:-:S05]  /*1aa80*/  FMNMX.FTZ R3, R3, R6, !PT ;  /* 0x0000000603037209 */ /* 0x004fca0007810000 */
[----:B------:R-:W2:Y:S02]  /*1aa90*/  SHFL.BFLY PT, R6, R3, 0x1, 0x1f ;  /* 0x0c201f0003067f89 */ /* 0x000ea400000e0000 */
[----:B--2---:R-:W-:Y:S01]  /*1aaa0*/  FMNMX.FTZ R3, R3, R6, !PT ;  /* 0x0000000603037209 */ /* 0x004fe20007810000 */
[----:B------:R-:W-:-:S04]  /*1aab0*/  IMAD.U32 R6, RZ, RZ, UR4 ;  /* 0x00000004ff067e24 */ /* 0x000fc8000f8e00ff */
[C---:B------:R-:W-:Y:S01]  /*1aac0*/  FMUL.FTZ R167, R3.reuse, R6 ;  /* 0x0000000603a77220 */ /* 0x040fe20000410000 */
[----:B------:R-:W-:-:S03]  /*1aad0*/  FADD.FTZ R120, -R3, R12 ;  /* 0x0000000c03787221 */ /* 0x000fc60000010100 */
[-CC-:B------:R-:W-:Y:S01]  /*1aae0*/  FFMA.FTZ R188, R0, R6.reuse, -R167.reuse ;  /* 0x0000000600bc7223 */ /* 0x180fe200000108a7 */
[----:B0-----:R-:W-:Y:S01]  /*1aaf0*/  FMNMX.FTZ R0, R7, R13, !PT ;  /* 0x0000000d07007209 */ /* 0x001fe20007810000 */
[-CC-:B------:R-:W-:Y:S01]  /*1ab00*/  FFMA.FTZ R164, R9, R6.reuse, -R167.reuse ;  /* 0x0000000609a47223 */ /* 0x180fe200000108a7 */
[-C--:B------:R-:W-:Y:S01]  /*1ab10*/  FMUL.FTZ R120, R120, R6.reuse ;  /* 0x0000000678787220 */ /* 0x080fe20000410000 */
        /* <DEDUP_REMOVED lines=21> */
[----:B-1----:R-:W-:Y:S01]  /*1ac70*/  FMNMX.FTZ R0, R128, R0, !PT ;  /* 0x0000000080007209 */ /* 0x002fe20007810000 */
[-CC-:B------:R-:W-:Y:S01]  /*1ac80*/  FFMA.FTZ R130, R149, R6.reuse, -R167.reuse ;  /* 0x0000000695827223 */ /* 0x180fe200000108a7 */
[-CC-:B------:R-:W-:Y:S01]  /*1ac90*/  FFMA.FTZ R12, R152, R6.reuse, -R167.reuse ;  /* 0x00000006980c7223 */ /* 0x180fe200000108a7 */
[----:B------:R-:W-:Y:S01]  /*1aca0*/  FFMA.FTZ R133, R153, R6, -R167 ;  /* 0x0000000699857223 */ /* 0x000fe200000108a7 */
[----:B------:R-:W-:Y:S01]  /*1acb0*/  FMNMX.FTZ R0, R131, R0, !PT ;  /* 0x0000000083007209 */ /* 0x000fe20007810000 */
[----:B------:R-:W-:-:S02]  /*1acc0*/  WARPGROUP.DEPBAR.LE gsb0, 0x0 ;  /* 0x00008000000079c5 */ /* 0x000fc40000010000 */
[----:B------:R-:W-:Y:S01]  /*1acd0*/  WARPGROUP.ARRIVE ;  /* 0x00000000000079c5 */ /* 0x000fe20000000000 */
[----:B------:R-:W-:Y:S01]  /*1ace0*/  FMNMX.FTZ R0, R132, R0, !PT ;  /* 0x0000000084007209 */ /* 0x000fe20007810000 */
[----:B------:R-:W-:Y:S01]  /*1acf0*/  FFMA.FTZ R176, R139, R6, -R167 ;  /* 0x000000068bb07223 */ /* 0x000fe200000108a7 */
[----:B------:R-:W1:Y:S01]  /*1ad00*/  MUFU.EX2 R190, R190 ;  /* 0x000000be00be7308 */ /* 0x000e620000000800 */
[----:B0-----:R-:W-:Y:S01]  /*1ad10*/  FFMA.FTZ R5, R120, R5, R188 ;  /* 0x0000000578057223 */ /* 0x001fe200000100bc */
[----:B------:R-:W-:Y:S01]  /*1ad20*/  FMNMX.FTZ R0, R135, R0, !PT ;  /* 0x0000000087007209 */ /* 0x000fe20007810000 */
[----:B------:R-:W-:Y:S01]  /*1ad30*/  HGMMA.64x192x16.F32 R24, R172, gdesc[UR4].tnspB, R24, gsb0 ;  /* 0x42e00004ac187df0 */ /* 0x000fe20008000818 */
[----:B------:R-:W-:Y:S01]  /*1ad40*/  R2UR UR6, R10 ;  /* 0x000000000a0672ca */ /* 0x000fe200000e0000 */
[----:B--2---:R-:W-:Y:S01]  /*1ad50*/  FADD.FTZ R5, R164, R5 ;  /* 0x00000005a4057221 */ /* 0x004fe20000010000 */
[----:B------:R-:W-:Y:S01]  /*1ad60*/  FMNMX.FTZ R0, R136, R0, !PT ;  /* 0x0000000088007209 */ /* 0x000fe20007810000 */
[-CC-:B------:R-:W-:Y:S01]  /*1ad70*/  FFMA.FTZ R178, R141, R6.reuse, -R167.reuse ;  /* 0x000000068db27223 */ /* 0x180fe200000108a7 */
[----:B------:R-:W0:Y:S01]  /*1ad80*/  MUFU.EX2 R166, R166 ;  /* 0x000000a600a67308 */ /* 0x000e220000000800 */
[--C-:B------:R-:W-:Y:S01]  /*1ad90*/  FFMA.FTZ R137, R156, R6, -R167.reuse ;  /* 0x000000069c897223 */ /* 0x100fe200000108a7 */
[----:B------:R-:W-:Y:S01]  /*1ada0*/  FMNMX.FTZ R0, R143, R0, !PT ;  /* 0x000000008f007209 */ /* 0x000fe20007810000 */
[----:B------:R-:W-:Y:S01]  /*1adb0*/  FFMA.FTZ R157, R157, R6, -R167 ;  /* 0x000000069d9d7223 */ /* 0x000fe200000108a7 */
[----:B------:R-:W-:-:S02]  /*1adc0*/  F2FP.F16.F32.PACK_AB R188, R164, R188 ;  /* 0x000000bca4bc723e */ /* 0x000fc400000000ff */
[----:B------:R-:W-:Y:S02]  /*1add0*/  FMNMX.FTZ R0, R146, R0, !PT ;  /* 0x0000000092007209 */ /* 0x000fe40007810000 */
[----:B------:R-:W-:Y:S01]  /*1ade0*/  MUFU.EX2 R184, R184 ;  /* 0x000000b800b87308 */ /* 0x000fe20000000800 */
[----:B-1----:R-:W-:Y:S01]  /*1adf0*/  FADD.FTZ R5, R190, R5 ;  /* 0x00000005be057221 */ /* 0x002fe20000010000 */
[----:B------:R-:W-:-:S04]  /*1ae00*/  FMNMX.FTZ R0, R147, R0, !PT ;  /* 0x0000000093007209 */ /* 0x000fc80007810000 */
[----:B------:R-:W-:Y:S02]  /*1ae10*/  FMNMX.FTZ R0, R150, R0, !PT ;  /* 0x0000000096007209 */ /* 0x000fe40007810000 */
[----:B------:R-:W-:Y:S01]  /*1ae20*/  MUFU.EX2 R165, R165 ;  /* 0x000000a500a57308 */ /* 0x000fe20000000800 */
[C---:B0-----:R-:W-:Y:S01]  /*1ae30*/  FADD.FTZ R5, R166.reuse, R5 ;  /* 0x00000005a6057221 */ /* 0x041fe20000010000 */
[----:B------:R-:W-:Y:S02]  /*1ae40*/  FMNMX.FTZ R0, R151, R0, !PT ;  /* 0x0000000097007209 */ /* 0x000fe40007810000 */
[----:B------:R-:W-:Y:S02]  /*1ae50*/  F2FP.F16.F32.PACK_AB R190, R166, R190 ;  /* 0x000000bea6be723e */ /* 0x000fe400000000ff */
[----:B------:R-:W-:Y:S02]  /*1ae60*/  FMNMX.FTZ R0, R154, R0, !PT ;  /* 0x000000009a007209 */ /* 0x000fe40007810000 */
[----:B------:R-:W-:Y:S02]  /*1ae70*/  MUFU.EX2 R186, R186 ;  /* 0x000000ba00ba7308 */ /* 0x000fe40000000800 */
        /* <DEDUP_REMOVED lines=22> */
[C---:B------:R-:W-:Y:S01]  /*1afe0*/  FMUL.FTZ R139, R0.reuse, R6 ;  /* 0x00000006008b7220 */ /* 0x040fe20000410000 */
[----:B------:R-:W-:-:S03]  /*1aff0*/  FADD.FTZ R9, -R0, R13 ;  /* 0x0000000d00097221 */ /* 0x000fc60000010100 */
[-CC-:B------:R-:W-:Y:S01]  /*1b000*/  FFMA.FTZ R189, R7, R6.reuse, -R139.reuse ;  /* 0x0000000607bd7223 */ /* 0x180fe2000001088b */
[-CC-:B------:R-:W-:Y:S01]  /*1b010*/  FFMA.FTZ R7, R11, R6.reuse, -R139.reuse ;  /* 0x000000060b077223 */ /* 0x180fe2000001088b */
[----:B------:R-:W-:Y:S01]  /*1b020*/  MOV R11, 0x40000040 ;  /* 0x40000040000b7802 */ /* 0x000fe20000000f00 */
[-C--:B------:R-:W-:Y:S01]  /*1b030*/  FMUL.FTZ R9, R9, R6.reuse ;  /* 0x0000000609097220 */ /* 0x080fe20000410000 */
[-CC-:B------:R-:W-:Y:S01]  /*1b040*/  FFMA.FTZ R191, R21, R6.reuse, -R139.reuse ;  /* 0x0000000615bf7223 */ /* 0x180fe2000001088b */
[-CC-:B------:R-:W-:Y:S01]  /*1b050*/  FFMA.FTZ R21, R123, R6.reuse, -R139.reuse ;  /* 0x000000067b157223 */ /* 0x180fe2000001088b */
[----:B------:R-:W-:Y:S01]  /*1b060*/  R2UR UR7, R11 ;  /* 0x000000000b0772ca */ /* 0x000fe200000e0000 */
[----:B------:R-:W-:Y:S01]  /*1b070*/  MUFU.EX2 R189, R189 ;  /* 0x000000bd00bd7308 */ /* 0x000fe20000000800 */
[-CC-:B------:R-:W-:Y:S01]  /*1b080*/  FFMA.FTZ R185, R124, R6.reuse, -R139.reuse ;  /* 0x000000067cb97223 */ /* 0x180fe2000001088b */
[----:B------:R-:W-:Y:S01]  /*1b090*/  FFMA.FTZ R123, R127, R6, -R139 ;  /* 0x000000067f7b7223 */ /* 0x000fe2000001088b */
[----:B------:R-:W-:-:S02]  /*1b0a0*/  @!P1 IMAD R127, R17, 0x8, R2 ;  /* 0x00000008117f9824 */ /* 0x000fc400078e0202 */
[-CC-:B------:R-:W-:Y:S01]  /*1b0b0*/  FFMA.FTZ R187, R128, R6.reuse, -R139.reuse ;  /* 0x0000000680bb7223 */ /* 0x180fe2000001088b */
[-CC-:B------:R-:W-:Y:S01]  /*1b0c0*/  FFMA.FTZ R124, R131, R6.reuse, -R139.reuse ;  /* 0x00000006837c7223 */ /* 0x180fe2000001088b */
[-CC-:B------:R-:W-:Y:S01]  /*1b0d0*/  FFMA.FTZ R181, R132, R6.reuse, -R139.reuse ;  /* 0x0000000684b57223 */ /* 0x180fe2000001088b */
[----:B------:R-:W-:Y:S01]  /*1b0e0*/  @!P1 VIADD R127, R127, 0x30840 ;  /* 0x000308407f7f9836 */ /* 0x000fe20000000000 */
[----:B------:R-:W0:Y:S01]  /*1b0f0*/  MUFU.EX2 R9, R9 ;  /* 0x0000000900097308 */ /* 0x000e220000000800 */
[-CC-:B------:R-:W-:Y:S01]  /*1b100*/  FFMA.FTZ R10, R135, R6.reuse, -R139.reuse ;  /* 0x00000006870a7223 */ /* 0x180fe2000001088b */
[-CC-:B------:R-:W-:Y:S01]  /*1b110*/  FFMA.FTZ R183, R136, R6.reuse, -R139.reuse ;  /* 0x0000000688b77223 */ /* 0x180fe2000001088b */
[-C--:B------:R-:W-:Y:S01]  /*1b120*/  FFMA.FTZ R11, R143, R6.reuse, -R139 ;  /* 0x000000068f0b7223 */ /* 0x080fe2000001088b */
[----:B------:R-:W-:Y:S01]  /*1b130*/  @!P1 PRMT R128, RZ, 0x654, R127 ;  /* 0x00000654ff809816 */ /* 0x000fe2000000007f */
        /* <DEDUP_REMOVED lines=8> */
[----:B------:R-:W-:-:S03]  /*1b1c0*/  FFMA.FTZ R162, R162, R6, -R139 ;  /* 0x00000006a2a27223 */ /* 0x000fc6000001088b */
[----:B------:R-:W-:Y:S01]  /*1b1d0*/  MUFU.EX2 R191, R191 ;  /* 0x000000bf00bf7308 */ /* 0x000fe20000000800 */
[----:B0-----:R-:W-:-:S07]  /*1b1e0*/  FFMA.FTZ R4, R9, R4, R189 ;  /* 0x0000000409047223 */ /* 0x001fce00000100bd */
[----:B------:R-:W-:Y:S01]  /*1b1f0*/  MUFU.EX2 R21, R21 ;  /* 0x0000001500157308 */ /* 0x000fe20000000800 */
[C---:B-1----:R-:W-:Y:S01]  /*1b200*/  FADD.FTZ R4, R7.reuse, R4 ;  /* 0x0000000407047221 */ /* 0x042fe20000010000 */
[----:B------:R-:W-:-:S06]  /*1b210*/  F2FP.F16.F32.PACK_AB R189, R7, R189 ;  /* 0x000000bd07bd723e */ /* 0x000fcc00000000ff */
[----:B------:R-:W-:Y:S08]  /*1b220*/  MUFU.EX2 R185, R185 ;  /* 0x000000b900b97308 */ /* 0x000ff00000000800 */
[----:B------:R-:W-:Y:S08]  /*1b230*/  MUFU.EX2 R123, R123 ;  /* 0x0000007b007b7308 */ /* 0x000ff00000000800 */
[----:B------:R-:W-:Y:S08]  /*1b240*/  MUFU.EX2 R187, R187 ;  /* 0x000000bb00bb7308 */ /* 0x000ff00000000800 */
[----:B------:R-:W-:Y:S08]  /*1b250*/  MUFU.EX2 R124, R124 ;  /* 0x0000007c007c7308 */ /* 0x000ff00000000800 */
[----:B------:R-:W-:Y:S01]  /*1b260*/  MUFU.EX2 R181, R181 ;  /* 0x000000b500b57308 */ /* 0x000fe20000000800 */
[----:B------:R-:W-:-:S02]  /*1b270*/  WARPGROUP.DEPBAR.LE gsb0, 0x0 ;  /* 0x00008000000079c5 */ /* 0x000fc40000010000 */
[----:B------:R-:W-:-:S05]  /*1b280*/  WARPGROUP.ARRIVE ;  /* 0x00000000000079c5 */ /* 0x000fca0000000000 */
[----:B------:R-:W-:Y:S01]  /*1b290*/  MUFU.EX2 R10, R10 ;  /* 0x0000000a000a7308 */ /* 0x000fe20000000800 */
[-C--:B------:R-:W-:Y:S01]  /*1b2a0*/  FFMA.FTZ R172, R144, R6.reuse, -R167 ;  /* 0x0000000690ac7223 */ /* 0x080fe200000108a7 */
[-C--:B------:R-:W-:Y:S01]  /*1b2b0*/  FFMA.FTZ R173, R154, R6.reuse, -R139 ;  /* 0x000000069aad7223 */ /* 0x080fe2000001088b */
[-C--:B------:R-:W-:Y:S01]  /*1b2c0*/  FFMA.FTZ R174, R148, R6.reuse, -R167 ;  /* 0x0000000694ae7223 */ /* 0x080fe200000108a7 */
[----:B------:R-:W-:Y:S01]  /*1b2d0*/  FFMA.FTZ R175, R158, R6, -R139 ;  /* 0x000000069eaf7223 */ /* 0x000fe2000001088b */
[----:B------:R-:W-:Y:S03]  /*1b2e0*/  HGMMA.64x192x16.F32 R24, R168, gdesc[UR4].tnspB, R24, gsb0 ;  /* 0x42e00004a8187df0 */ /* 0x000fe60008000818 */
        /* <DEDUP_REMOVED lines=14> */
[----:B------:R-:W-:Y:S08]  /*1b3d0*/  MUFU.EX2 R137, R137 ;  /* 0x0000008900897308 */ /* 0x000ff00000000800 */
[----:B------:R-:W-:Y:S08]  /*1b3e0*/  MUFU.EX2 R162, R162 ;  /* 0x000000a200a27308 */ /* 0x000ff00000000800 */
[----:B------:R-:W1:Y:S01]  /*1b3f0*/  MUFU.EX2 R13, R157 ;  /* 0x0000009d000d7308 */ /* 0x000e620000000800 */
[----:B------:R-:W-:-:S02]  /*1b400*/  WARPGROUP.DEPBAR.LE gsb0, 0x0 ;  /* 0x00008000000079c5 */ /* 0x000fc40000010000 */
[----:B------:R2:W-:Y:S01]  /*1b410*/  @!P1 SYNCS.ARRIVE.TRANS64.RED.A1T0 RZ, [R128+URZ], RZ ;  /* 0x000000ff80ff99a7 */ /* 0x0005e2000810043f */
[----:B0-----:R-:W-:Y:S02]  /*1b420*/  F2FP.F16.F32.PACK_AB R168, R133, R12 ;  /* 0x0000000c85a8723e */ /* 0x001fe400000000ff */
[----:B-1----:R-:W-:Y:S02]  /*1b430*/  F2FP.F16.F32.PACK_AB R170, R13, R137 ;  /* 0x000000890daa723e */ /* 0x002fe400000000ff */
[----:B------:R-:W-:Y:S01]  /*1b440*/  F2FP.F16.F32.PACK_AB R169, R161, R160 ;  /* 0x000000a0a1a9723e */ /* 0x000fe200000000ff */
[----:B--2---:R-:W-:Y:S01]  /*1b450*/  FADD.FTZ R128, R191, R4 ;  /* 0x00000004bf807221 */ /* 0x004fe20000010000 */
[----:B------:R0:W-:Y:S01]  /*1b460*/  @!P1 SYNCS.ARRIVE.TRANS64.RED.A1T0 RZ, [R20+URZ], RZ ;  /* 0x000000ff14ff99a7 */ /* 0x0001e2000810043f */
[----:B------:R-:W1:Y:S01]  /*1b470*/  MUFU.EX2 R4, R151 ;  /* 0x0000009700047308 */ /* 0x000e620000000800 */
[C---:B------:R-:W-:Y:S01]  /*1b480*/  F2FP.F16.F32.PACK_AB R191, R21.reuse, R191 ;  /* 0x000000bf15bf723e */ /* 0x040fe200000000ff */
[----:B------:R-:W-:-:S04]  /*1b490*/  FADD.FTZ R128, R21, R128 ;  /* 0x0000008015807221 */ /* 0x000fc80000010000 */
[----:B------:R-:W-:Y:S01]  /*1b4a0*/  FADD.FTZ R128, R185, R128 ;  /* 0x00000080b9807221 */ /* 0x000fe20000010000 */
[----:B0-----:R-:W-:Y:S01]  /*1b4b0*/  FADD.FTZ R20, R184, R5 ;  /* 0x00000005b8147221 */ /* 0x001fe20000010000 */
[-CC-:B------:R-:W-:Y:S01]  /*1b4c0*/  FFMA.FTZ R5, R155, R6.reuse, -R139.reuse ;  /* 0x000000069b057223 */ /* 0x180fe2000001088b */
[----:B------:R-:W-:Y:S01]  /*1b4d0*/  FFMA.FTZ R139, R163, R6, -R139 ;  /* 0x00000006a38b7223 */ /* 0x000fe2000001088b */
[----:B------:R-:W-:Y:S01]  /*1b4e0*/  FADD.FTZ R128, R123, R128 ;  /* 0x000000807b807221 */ /* 0x000fe20000010000 */
[C---:B------:R-:W-:Y:S01]  /*1b4f0*/  FADD.FTZ R20, R165.reuse, R20 ;  /* 0x00000014a5147221 */ /* 0x040fe20000010000 */
[----:B------:R-:W-:Y:S02]  /*1b500*/  F2FP.F16.F32.PACK_AB R184, R165, R184 ;  /* 0x000000b8a5b8723e */ /* 0x000fe400000000ff */
[----:B------:R-:W-:Y:S01]  /*1b510*/  FADD.FTZ R128, R187, R128 ;  /* 0x00000080bb807221 */ /* 0x000fe20000010000 */
[----:B------:R-:W-:Y:S01]  /*1b520*/  FADD.FTZ R20, R186, R20 ;  /* 0x00000014ba147221 */ /* 0x000fe20000010000 */
[----:B------:R-:W0:Y:S01]  /*1b530*/  MUFU.EX2 R5, R5 ;  /* 0x0000000500057308 */ /* 0x000e220000000800 */
[----:B------:R-:W-:Y:S01]  /*1b540*/  F2FP.F16.F32.PACK_AB R185, R123, R185 ;  /* 0x000000b97bb9723e */ /* 0x000fe200000000ff */
[----:B------:R-:W-:Y:S01]  /*1b550*/  FADD.FTZ R128, R124, R128 ;  /* 0x000000807c807221 */ /* 0x000fe20000010000 */
[C---:B------:R-:W-:Y:S01]  /*1b560*/  FADD.FTZ R20, R121.reuse, R20 ;  /* 0x0000001479147221 */ /* 0x040fe20000010000 */
[----:B------:R-:W-:-:S02]  /*1b570*/  F2FP.F16.F32.PACK_AB R186, R121, R186 ;  /* 0x000000ba79ba723e */ /* 0x000fc400000000ff */
[----:B------:R-:W-:Y:S01]  /*1b580*/  FADD.FTZ R131, R181, R128 ;  /* 0x00000080b5837221 */ /* 0x000fe20000010000 */
[----:B------:R-:W-:Y:S01]  /*1b590*/  FADD.FTZ R20, R180, R20 ;  /* 0x00000014b4147221 */ /* 0x000fe20000010000 */
[----:B------:R-:W-:Y:S01]  /*1b5a0*/  F2FP.F16.F32.PACK_AB R181, R10, R181 ;  /* 0x000000b50ab5723e */ /* 0x000fe200000000ff */
[----:B------:R-:W2:Y:S01]  /*1b5b0*/  MUFU.EX2 R139, R139 ;  /* 0x0000008b008b7308 */ /* 0x000ea20000000800 */
[----:B------:R-:W-:Y:S01]  /*1b5c0*/  F2FP.F16.F32.PACK_AB R187, R124, R187 ;  /* 0x000000bb7cbb723e */ /* 0x000fe200000000ff */
[C---:B------:R-:W-:Y:S01]  /*1b5d0*/  FADD.FTZ R135, R125.reuse, R20 ;  /* 0x000000147d877221 */ /* 0x040fe20000010000 */
[----:B------:R-:W-:Y:S01]  /*1b5e0*/  FADD.FTZ R20, R10, R131 ;  /* 0x000000830a147221 */ /* 0x000fe20000010000 */
[----:B------:R-:W-:Y:S02]  /*1b5f0*/  F2FP.F16.F32.PACK_AB R180, R125, R180 ;  /* 0x000000b47db4723e */ /* 0x000fe400000000ff */
[----:B------:R-:W-:Y:S01]  /*1b600*/  FADD.FTZ R135, R182, R135 ;  /* 0x00000087b6877221 */ /* 0x000fe20000010000 */
[----:B------:R-:W-:Y:S01]  /*1b610*/  FADD.FTZ R20, R183, R20 ;  /* 0x00000014b7147221 */ /* 0x000fe20000010000 */
[----:B------:R-:W-:-:S02]  /*1b620*/  F2FP.F16.F32.PACK_AB R183, R11, R183 ;  /* 0x000000b70bb7723e */ /* 0x000fc400000000ff */
[C---:B------:R-:W-:Y:S01]  /*1b630*/  FADD.FTZ R135, R134.reuse, R135 ;  /* 0x0000008786877221 */ /* 0x040fe20000010000 */
[----:B------:R-:W-:Y:S01]  /*1b640*/  FADD.FTZ R20, R11, R20 ;  /* 0x000000140b147221 */ /* 0x000fe20000010000 */
[----:B------:R-:W-:Y:S02]  /*1b650*/  F2FP.F16.F32.PACK_AB R182, R134, R182 ;  /* 0x000000b686b6723e */ /* 0x000fe400000000ff */
        /* <DEDUP_REMOVED lines=14> */
[----:B0-----:R-:W-:-:S02]  /*1b740*/  F2FP.F16.F32.PACK_AB R173, R5, R173 ;  /* 0x000000ad05ad723e */ /* 0x001fc400000000ff */
[----:B------:R-:W-:Y:S01]  /*1b750*/  FADD.FTZ R11, R129, R20 ;  /* 0x00000014810b7221 */ /* 0x000fe20000010000 */
[----:B------:R-:W-:Y:S01]  /*1b760*/  FADD.FTZ R10, R5, R10 ;  /* 0x0000000a050a7221 */ /* 0x000fe20000010000 */
[----:B------:R-:W-:Y:S02]  /*1b770*/  F2FP.F16.F32.PACK_AB R172, R129, R172 ;  /* 0x000000ac81ac723e */ /* 0x000fe400000000ff */
[----:B------:R-:W-:Y:S01]  /*1b780*/  FADD.FTZ R11, R174, R11 ;  /* 0x0000000bae0b7221 */ /* 0x000fe20000010000 */
[----:B------:R-:W-:Y:S01]  /*1b790*/  FADD.FTZ R10, R175, R10 ;  /* 0x0000000aaf0a7221 */ /* 0x000fe20000010000 */
[C---:B------:R-:W-:Y:S02]  /*1b7a0*/  F2FP.F16.F32.PACK_AB R175, R7.reuse, R175 ;  /* 0x000000af07af723e */ /* 0x040fe400000000ff */
[C---:B------:R-:W-:Y:S01]  /*1b7b0*/  FADD.FTZ R11, R130.reuse, R11 ;  /* 0x0000000b820b7221 */ /* 0x040fe20000010000 */
[----:B------:R-:W-:Y:S01]  /*1b7c0*/  FADD.FTZ R21, R7, R10 ;  /* 0x0000000a07157221 */ /* 0x000fe20000010000 */
[----:B------:R-:W-:-:S02]  /*1b7d0*/  F2FP.F16.F32.PACK_AB R174, R130, R174 ;  /* 0x000000ae82ae723e */ /* 0x000fc400000000ff */
[----:B------:R-:W-:Y:S01]  /*1b7e0*/  FADD.FTZ R4, R12, R11 ;  /* 0x0000000b0c047221 */ /* 0x000fe20000010000 */
[----:B------:R-:W-:Y:S01]  /*1b7f0*/  FADD.FTZ R10, R160, R21 ;  /* 0x00000015a00a7221 */ /* 0x000fe20000010000 */
[----:B--2---:R-:W-:Y:S01]  /*1b800*/  F2FP.F16.F32.PACK_AB R171, R139, R162 ;  /* 0x000000a28bab723e */ /* 0x004fe200000000ff */
[----:B------:R-:W-:Y:S02]  /*1b810*/  IMAD.MOV.U32 R12, RZ, RZ, R3 ;  /* 0x000000ffff0c7224 */ /* 0x000fe400078e0003 */
[----:B------:R-:W-:Y:S01]  /*1b820*/  FADD.FTZ R4, R133, R4 ;  /* 0x0000000485047221 */ /* 0x000fe20000010000 */
[----:B------:R-:W-:Y:S01]  /*1b830*/  FADD.FTZ R5, R161, R10 ;  /* 0x0000000aa1057221 */ /* 0x000fe20000010000 */
[----:B------:R-:W-:Y:S02]  /*1b840*/  MOV R10, R192 ;  /* 0x000000c0000a7202 */ /* 0x000fe40000000f00 */
[----:B------:R-:W-:Y:S01]  /*1b850*/  FADD.FTZ R4, R137, R4 ;  /* 0x0000000489047221 */ /* 0x000fe20000010000 */
[----:B------:R-:W-:-:S03]  /*1b860*/  FADD.FTZ R7, R162, R5 ;  /* 0x00000005a2077221 */ /* 0x000fc60000010000 */
[----:B------:R-:W-:Y:S01]  /*1b870*/  FADD.FTZ R5, R13, R4 ;  /* 0x000000040d057221 */ /* 0x000fe20000010000 */
[----:B------:R-:W-:Y:S01]  /*1b880*/  FADD.FTZ R4, R139, R7 ;  /* 0x000000078b047221 */ /* 0x000fe20000010000 */
[----:B------:R-:W-:Y:S02]  /*1b890*/  IMAD.MOV.U32 R7, RZ, RZ, R17 ;  /* 0x000000ffff077224 */ /* 0x000fe400078e0011 */
[----:B------:R-:W-:Y:S01]  /*1b8a0*/  IMAD.MOV.U32 R13, RZ, RZ, R0 ;  /* 0x000000ffff0d7224 */ /* 0x000fe200078e0000 */
[----:B------:R-:W-:Y:S06]  /*1b8b0*/  @P2 BRA `(.L_x_5361) ;  /* 0xffffffd800342947 */ /* 0x000fec000383ffff */
[----:B------:R-:W-:Y:S05]  /*1b8c0*/  BSYNC B1 ;  /* 0x0000000000017941 */ /* 0x000fea0003800000 */
.L_x_5350:
[----:B------:R-:W-:-:S07]  /*1b8d0*/  IMAD.MOV.U32 R7, RZ, RZ, R15 ;  /* 0x000000ffff077224 */ /* 0x000fce00078e000f */
.L_x_5349:
[----:B------:R-:W-:Y:S05]  /*1b8e0*/  BSYNC B0 ;  /* 0x0000000000007941 */ /* 0x000fea0003800000 */
.L_x_5348:
[----:B------:R-:W-:Y:S01]  /*1b8f0*/  ISETP.GE.AND P2, PT, R7, R210, PT ;  /* 0x000000d20700720c */ /* 0x000fe20003f46270 */
[----:B------:R-:W-:-:S12]  /*1b900*/  BSSY B0, `(.L_x_5362) ;  /* 0x00003ad000007945 */ /* 0x000fd80003800000 */
[----:B------:R-:W-:Y:S05]  /*1b910*/  @!P2 BRA `(.L_x_5363) ;  /* 0x0000003800aca947 */ /* 0x000fea0003800000 */
[----:B------:R-:W-:Y:S01]  /*1b920*/  MOV R14, R0 ;  /* 0x00000000000e7202 */ /* 0x000fe20000000f00 */
[----:B------:R-:W-:Y:S02]  /*1b930*/  IMAD.MOV.U32 R15, RZ, RZ, R3 ;  /* 0x000000ffff0f7224 */ /* 0x000fe400078e0003 */
[----:B------:R-:W-:Y:S02]  /*1b940*/  IMAD.MOV.U32 R11, RZ, RZ, R192 ;  /* 0x000000ffff0b7224 */ /* 0x000fe400078e00c0 */
[----:B------:R-:W-:-:S07]  /*1b950*/  IMAD.MOV.U32 R10, RZ, RZ, R17 ;  /* 0x000000ffff0a7224 */ /* 0x000fce00078e0011 */
.L_x_5382:
[----:B------:R-:W-:-:S05]  /*1b960*/  VIADD R0, R10, 0x1 ;  /* 0x000000010a007836 */ /* 0x000fca0000000000 */
[----:B------:R-:W-:-:S04]  /*1b970*/  ISETP.NE.AND P2, PT, R0, 0x2, PT ;  /* 0x000000020000780c */ /* 0x000fc80003f45270 */
[----:B------:R-:W-:Y:S02]  /*1b980*/  SEL R192, RZ, 0x1, P2 ;  /* 0x00000001ffc07807 */ /* 0x000fe40001000000 */
[----:B------:R-:W-:Y:S02]  /*1b990*/  SEL R0, R0, RZ, P2 ;  /* 0x000000ff00007207 */ /* 0x000fe40001000000 */
[----:B------:R-:W-:Y:S02]  /*1b9a0*/  LOP3.LUT R192, R11, R192, RZ, 0x3c, !PT ;  /* 0x000000c00bc07212 */ /* 0x000fe400078e3cff */
[----:B------:R-:W-:Y:S01]  /*1b9b0*/  MOV R17, R0 ;  /* 0x0000000000117202 */ /* 0x000fe20000000f00 */
[----:B------:R-:W-:Y:S06]  /*1b9c0*/  @!P0 BRA `(.L_x_5364) ;  /* 0x0000000000048947 */ /* 0x000fec0003800000 */
[----:B------:R-:W-:Y:S01]  /*1b9d0*/  BPT.TRAP 0x1 ;  /* 0x000000040000795c */ /* 0x000fe20000300000 */
.L_x_5364:
[----:B------:R-:W-:Y:S01]  /*1b9e0*/  IMAD R3, R17, 0x8, R2 ;  /* 0x0000000811037824 */ /* 0x000fe200078e0202 */
[----:B------:R-:W-:-:S04]  /*1b9f0*/  SHF.L.U32 R6, R192, 0x1f, RZ ;  /* 0x0000001fc0067819 */ /* 0x000fc800000006ff */
[----:B------:R0:W1:Y:S01]  /*1ba00*/  SYNCS.PHASECHK.TRANS64.TRYWAIT P2, [R3+URZ+0x30830], R6 ;  /* 0x03083006030075a7 */ /* 0x000062000804017f */
[----:B------:R-:W-:Y:S05]  /*1ba10*/  @!P0 BRA `(.L_x_5365) ;  /* 0x0000000000048947 */ /* 0x000fea0003800000 */
[----:B------:R-:W-:Y:S01]  /*1ba20*/  BPT.TRAP 0x1 ;  /* 0x000000040000795c */ /* 0x000fe20000300000 */
.L_x_5365:
[----:B------:R-:W-:Y:S01]  /*1ba30*/  IMAD R126, R17, 0x900, R8 ;  /* 0x00000900117e7824 */ /* 0x000fe200078e0208 */
[----:B------:R-:W-:Y:S03]  /*1ba40*/  BSSY B1, `(.L_x_5366) ;  /* 0x0000006000017945 */ /* 0x000fe60003800000 */
[C---:B------:R-:W-:Y:S02]  /*1ba50*/  VIADD R20, R126.reuse, 0x2 ;  /* 0x000000027e147836 */ /* 0x040fe40000000000 */
[----:B------:R-:W-:Y:S01]  /*1ba60*/  VIADD R122, R126, 0x4 ;  /* 0x000000047e7a7836 */ /* 0x000fe20000000000 */
[----:B-1----:R-:W-:Y:S06]  /*1ba70*/  @P2 BRA `(.L_x_5367) ;  /* 0x0000000000082947 */ /* 0x002fec0003800000 */
[----:B------:R-:W1:Y:S02]  /*1ba80*/  SYNCS.PHASECHK.TRANS64.TRYWAIT P2, [R3+URZ+0x30830], R6 ;  /* 0x03083006030075a7 */ /* 0x000e64000804017f */
[----:B-1----:R-:W-:Y:S05]  /*1ba90*/  @!P2 BRA `(.L_x_5368) ;  /* 0x000001040040a947 */ /* 0x002fea0003800000 */
.L_x_5367:
[----:B------:R-:W-:Y:S05]  /*1baa0*/  BSYNC B1 ;  /* 0x0000000000017941 */ /* 0x000fea0003800000 */
.L_x_5366:
[----:B------:R-:W-:Y:S01]  /*1bab0*/  IMAD.MOV.U32 R12, RZ, RZ, R126 ;  /* 0x000000ffff0c7224 */ /* 0x000fe200078e007e */
[----:B------:R2:W-:Y:S04]  /*1bac0*/  STL.64 [R1+0x78], R10 ;  /* 0x0000780a01007387 */ /* 0x0005e80000100a00 */
[----:B------:R-:W-:Y:S01]  /*1bad0*/  R2UR UR54, R12 ;  /* 0x000000000c3672ca */ /* 0x000fe200000e0000 */
[----:B------:R-:W-:Y:S01]  /*1bae0*/  VIADD R12, R126, 0x300 ;  /* 0x000003007e0c7836 */ /* 0x000fe20000000000 */
[----:B------:R-:W-:-:S04]  /*1baf0*/  MOV R13, 0x40000040 ;  /* 0x40000040000d7802 */ /* 0x000fc80000000f00 */
[----:B------:R-:W-:Y:S01]  /*1bb00*/  R2UR UR26, R12 ;  /* 0x000000000c1a72ca */ /* 0x000fe200000e0000 */
[----:B------:R-:W-:Y:S01]  /*1bb10*/  VIADD R12, R126, 0x304 ;  /* 0x000003047e0c7836 */ /* 0x000fe20000000000 */
[----:B--2---:R-:W2:Y:S04]  /*1bb20*/  LDL.64 R10, [R1+0x30] ;  /* 0x00003000010a7983 */ /* 0x004ea80000100a00 */
[----:B------:R0:W-:Y:S01]  /*1bb30*/  STL [R1+0x70], R7 ;  /* 0x0000700701007387 */ /* 0x0001e20000100800 */
[C---:B------:R-:W-:Y:S02]  /*1bb40*/  R2UR UR55, R13.reuse ;  /* 0x000000000d3772ca */ /* 0x040fe400000e0000 */
[----:B------:R-:W-:Y:S02]  /*1bb50*/  R2UR UR27, R13 ;  /* 0x000000000d1b72ca */ /* 0x000fe400000e0000 */
[----:B------:R-:W-:-:S02]  /*1bb60*/  R2UR UR18, R12 ;  /* 0x000000000c1272ca */ /* 0x000fc400000e0000 */
[----:B------:R-:W-:Y:S01]  /*1bb70*/  R2UR UR19, R13 ;  /* 0x000000000d1372ca */ /* 0x000fe200000e0000 */
[----:B01----:R-:W3:Y:S04]  /*1bb80*/  LDL.64 R6, [R1+0x28] ;  /* 0x0000280001067983 */ /* 0x003ee80000100a00 */
[----:B------:R0:W-:Y:S04]  /*1bb90*/  STL.64 [R1+0x68], R4 ;  /* 0x0000680401007387 */ /* 0x0001e80000100a00 */
[----:B0-----:R-:W4:Y:S04]  /*1bba0*/  LDL.64 R4, [R1+0x20] ;  /* 0x0000200001047983 */ /* 0x001f280000100a00 */
[----:B------:R0:W-:Y:S04]  /*1bbb0*/  STL [R1+0x60], R2 ;  /* 0x0000600201007387 */ /* 0x0001e80000100800 */
[----:B------:R-:W2:Y:S01]  /*1bbc0*/  LDL.64 R12, [R1+0x38] ;  /* 0x00003800010c7983 */ /* 0x000ea20000100a00 */
[----:B------:R-:W-:Y:S01]  /*1bbd0*/  R2UR UR50, R20 ;  /* 0x00000000143272ca */ /* 0x000fe200000e0000 */
[----:B------:R-:W-:Y:S01]  /*1bbe0*/  VIADD R20, R126, 0x6 ;  /* 0x000000067e147836 */ /* 0x000fe20000000000 */
[----:B------:R-:W-:-:S02]  /*1bbf0*/  R2UR UR34, R122 ;  /* 0x000000007a2272ca */ /* 0x000fc400000e0000 */
[----:B------:R-:W-:Y:S01]  /*1bc00*/  IADD3 R122, R126, 0x302, RZ ;  /* 0x000003027e7a7810 */ /* 0x000fe20007ffe0ff */
        /* <DEDUP_REMOVED lines=53> */
[----:B0-----:R-:W4:Y:S01]  /*1bf60*/  LDL.64 R2, [R1+0x18] ;  /* 0x0000180001027983 */ /* 0x001f220000100a00 */
[----:B------:R-:W-:-:S02]  /*1bf70*/  VIADD R122, R126, 0x602 ;  /* 0x000006027e7a7836 */ /* 0x000fc40000000000 */
        /* <DEDUP_REMOVED lines=74> */
[----:B------:R-:W-:Y:S02]  /*1c420*/  WARPGROUP.DEPBAR.LE gsb0, 0x0 ;  /* 0x00008000000079c5 */ /* 0x000fe40000010000 */
[----:B------:R-:W-:Y:S01]  /*1c430*/  WARPGROUP.ARRIVE ;  /* 0x00000000000079c5 */ /* 0x000fe20000000000 */
[----:B------:R-:W-:Y:S01]  /*1c440*/  R2UR UR29, R11 ;  /* 0x000000000b1d72ca */ /* 0x000fe200000e0000 */
[----:B------:R-:W2:Y:S06]  /*1c450*/  LDL.64 R12, [R1+0x8] ;  /* 0x00000800010c7983 */ /* 0x000eac0000100a00 */
[----:B------:R-:W-:Y:S01]  /*1c460*/  HGMMA.64x96x16.F32 R120, gdesc[UR32], R120, gsb0 ;  /* 0x01600000207879f0 */ /* 0x000fe20008000878 */
[----:B------:R-:W-:-:S02]  /*1c470*/  R2UR UR14, R20 ;  /* 0x00000000140e72ca */ /* 0x000fc400000e0000 */
[----:B------:R-:W-:Y:S02]  /*1c480*/  R2UR UR15, R21 ;  /* 0x00000000150f72ca */ /* 0x000fe400000e0000 */
[----:B------:R-:W2:Y:S01]  /*1c490*/  LDL.64 R20, [R1+0x10] ;  /* 0x0000100001147983 */ /* 0x000ea20000100a00 */
[----:B---3--:R-:W-:Y:S02]  /*1c4a0*/  R2UR UR24, R6 ;  /* 0x00000000061872ca */ /* 0x008fe400000e0000 */
[----:B------:R-:W-:Y:S01]  /*1c4b0*/  R2UR UR25, R7 ;  /* 0x00000000071972ca */ /* 0x000fe200000e0000 */
[----:B------:R0:W5:Y:S01]  /*1c4c0*/  LDL.LU.64 R10, [R1+0x78] ;  /* 0x00007800010a7983 */ /* 0x0001620000300a00 */
[----:B----4-:R-:W-:Y:S02]  /*1c4d0*/  R2UR UR20, R4 ;  /* 0x00000000041472ca */ /* 0x010fe400000e0000 */
[----:B------:R-:W-:Y:S01]  /*1c4e0*/  R2UR UR21, R5 ;  /* 0x00000000051572ca */ /* 0x000fe200000e0000 */
[----:B------:R0:W5:Y:S01]  /*1c4f0*/  LDL.LU R7, [R1+0x70] ;  /* 0x0000700001077983 */ /* 0x0001620000300800 */
[----:B------:R-:W-:Y:S01]  /*1c500*/  UMOV UR4, UR56 ;  /* 0x0000003800047c82 */ /* 0x000fe20008000000 */
[----:B------:R-:W-:-:S02]  /*1c510*/  UMOV UR5, UR57 ;  /* 0x0000003900057c82 */ /* 0x000fc40008000000 */
        /* <DEDUP_REMOVED lines=38> */
.L_x_5369:
[----:B-----5:R-:W-:Y:S02]  /*1c780*/  SHF.L.U32 R3, R11, 0x1f, RZ ;  /* 0x0000001f0b037819 */ /* 0x020fe400000006ff */
[----:B------:R-:W-:-:S04]  /*1c790*/  LEA R20, R10, R2, 0x3 ;  /* 0x000000020a147211 */ /* 0x000fc800078e18ff */
[----:B------:R0:W1:Y:S01]  /*1c7a0*/  SYNCS.PHASECHK.TRANS64.TRYWAIT P2, [R20+URZ+0x30850], R3 ;  /* 0x03085003140075a7 */ /* 0x000062000804017f */
[----:B------:R-:W-:Y:S05]  /*1c7b0*/  @!P0 BRA `(.L_x_5370) ;  /* 0x0000000000048947 */ /* 0x000fea0003800000 */
[----:B------:R-:W-:Y:S01]  /*1c7c0*/  BPT.TRAP 0x1 ;  /* 0x000000040000795c */ /* 0x000fe20000300000 */
.L_x_5370:
[----:B------:R-:W-:Y:S04]  /*1c7d0*/  BSSY B1, `(.L_x_5371) ;  /* 0x0000004000017945 */ /* 0x000fe80003800000 */
[----:B-1----:R-:W-:Y:S05]  /*1c7e0*/  @P2 BRA `(.L_x_5372) ;  /* 0x0000000000082947 */ /* 0x002fea0003800000 */
[----:B------:R-:W1:Y:S02]  /*1c7f0*/  SYNCS.PHASECHK.TRANS64.TRYWAIT P2, [R20+URZ+0x30850], R3 ;  /* 0x03085003140075a7 */ /* 0x000e64000804017f */
[----:B-1----:R-:W-:Y:S05]  /*1c800*/  @!P2 BRA `(.L_x_5373) ;  /* 0x000000f400f8a947 */ /* 0x002fea0003800000 */
.L_x_5372:
[----:B------:R-:W-:Y:S05]  /*1c810*/  BSYNC B1 ;  /* 0x0000000000017941 */ /* 0x000fea0003800000 */
.L_x_5371:
[----:B01----:R-:W-:Y:S01]  /*1c820*/  VIADD R3, R2, 0x400 ;  /* 0x0000040002037836 */ /* 0x003fe20000000000 */
[----:B------:R-:W2:Y:S01]  /*1c830*/  LDL R6, [R1+0x4] ;  /* 0x0000040001067983 */ /* 0x000ea20000100800 */
[----:B------:R-:W-:Y:S01]  /*1c840*/  IMAD.MOV.U32 R11, RZ, RZ, 0x40000040 ;  /* 0x40000040ff0b7424 */ /* 0x000fe200078e00ff */
[----:B------:R-:W-:Y:S01]  /*1c850*/  WARPGROUP.ARRIVE ;  /* 0x00000000000079c5 */ /* 0x000fe20000000000 */
[----:B------:R-:W-:Y:S01]  /*1c860*/  IMAD.MOV.U32 R13, RZ, RZ, 0x40000040 ;  /* 0x40000040ff0d7424 */ /* 0x000fe200078e00ff */
[----:B------:R-:W-:Y:S01]  /*1c870*/  SHF.R.U32.HI R3, RZ, 0x4, R3 ;  /* 0x00000004ff037819 */ /* 0x000fe20000011603 */
[----:B------:R-:W-:Y:S01]  /*1c880*/  FMUL.FTZ R21, R125, UR58 ;  /* 0x0000003a7d157c20 */ /* 0x000fe20008410000 */
[----:B------:R-:W-:Y:S01]  /*1c890*/  R2UR UR7, R11 ;  /* 0x000000000b0772ca */ /* 0x000fe200000e0000 */
[----:B------:R-:W-:Y:S01]  /*1c8a0*/  IMAD.MOV.U32 R11, RZ, RZ, 0x40000040 ;  /* 0x40000040ff0b7424 */ /* 0x000fe200078e00ff */
[----:B------:R-:W-:Y:S01]  /*1c8b0*/  LOP3.LUT R3, R3, 0x3fff, RZ, 0xc0, !PT ;  /* 0x00003fff03037812 */ /* 0x000fe200078ec0ff */
[----:B------:R-:W-:Y:S01]  /*1c8c0*/  FMUL.FTZ R125, R131, UR58 ;  /* 0x0000003a837d7c20 */ /* 0x000fe20008410000 */
        /* <DEDUP_REMOVED lines=9> */
[----:B------:R-:W-:Y:S01]  /*1c960*/  FMUL.FTZ R120, R126, UR58 ;  /* 0x0000003a7e787c20 */ /* 0x000fe20008410000 */
[----:B------:R-:W-:Y:S01]  /*1c970*/  FMUL.FTZ R154, R162, UR58 ;  /* 0x0000003aa29a7c20 */ /* 0x000fe20008410000 */
[C---:B------:R-:W-:Y:S01]  /*1c980*/  VIADD R12, R10.reuse, 0x80 ;  /* 0x000000800a0c7836 */ /* 0x040fe20000000000 */
[----:B------:R-:W-:Y:S01]  /*1c990*/  R2UR UR6, R10 ;  /* 0x000000000a0672ca */ /* 0x000fe200000e0000 */
[----:B------:R-:W-:Y:S01]  /*1c9a0*/  FMUL.FTZ R126, R134, UR58 ;  /* 0x0000003a867e7c20 */ /* 0x000fe20008410000 */
[----:B------:R-:W-:Y:S01]  /*1c9b0*/  FMUL.FTZ R132, R136, UR58 ;  /* 0x0000003a88847c20 */ /* 0x000fe20008410000 */
[----:B------:R-:W-:Y:S02]  /*1c9c0*/  IMAD R162, R7, -0x60, RZ ;  /* 0xffffffa007a27824 */ /* 0x000fe400078e02ff */
[----:B------:R-:W-:Y:S01]  /*1c9d0*/  FMUL.FTZ R136, R140, UR58 ;  /* 0x0000003a8c887c20 */ /* 0x000fe20008410000 */
[----:B------:R-:W-:Y:S01]  /*1c9e0*/  FMUL.FTZ R134, R142, UR58 ;  /* 0x0000003a8e867c20 */ /* 0x000fe20008410000 */
[----:B------:R-:W-:Y:S01]  /*1c9f0*/  FMUL.FTZ R140, R147, UR58 ;  /* 0x0000003a938c7c20 */ /* 0x000fe20008410000 */
[----:B------:R-:W-:Y:S01]  /*1ca00*/  FMUL.FTZ R142, R150, UR58 ;  /* 0x0000003a968e7c20 */ /* 0x000fe20008410000 */
[----:B------:R-:W-:Y:S01]  /*1ca10*/  FMUL.FTZ R147, R155, UR58 ;  /* 0x0000003a9b937c20 */ /* 0x000fe20008410000 */
[----:B------:R-:W-:Y:S01]  /*1ca20*/  FMUL.FTZ R150, R158, UR58 ;  /* 0x0000003a9e967c20 */ /* 0x000fe20008410000 */
[----:B------:R-:W-:Y:S01]  /*1ca30*/  FMUL.FTZ R155, R163, UR58 ;  /* 0x0000003aa39b7c20 */ /* 0x000fe20008410000 */
[----:B------:R-:W-:-:S02]  /*1ca40*/  VIADD R158, R162, 0x1 ;  /* 0x00000001a29e7836 */ /* 0x000fc40000000000 */
[----:B------:R-:W-:Y:S01]  /*1ca50*/  FMUL.FTZ R163, R165, UR58 ;  /* 0x0000003aa5a37c20 */ /* 0x000fe20008410000 */
[----:B------:R-:W-:Y:S01]  /*1ca60*/  HGMMA.64x192x16.F32 R24, R188, gdesc[UR4].tnspB, R24, gsb0 ;  /* 0x42e00004bc187df0 */ /* 0x000fe20008000818 */
[----:B------:R-:W-:Y:S01]  /*1ca70*/  R2UR UR6, R12 ;  /* 0x000000000c0672ca */ /* 0x000fe200000e0000 */
[----:B------:R-:W0:Y:S01]  /*1ca80*/  MUFU.TANH R3, R3 ;  /* 0x0000000300037308 */ /* 0x000e220000002400 */
[----:B------:R-:W-:Y:S01]  /*1ca90*/  R2UR UR7, R13 ;  /* 0x000000000d0772ca */ /* 0x000fe200000e0000 */
[----:B------:R-:W-:Y:S01]  /*1caa0*/  IMAD.MOV.U32 R13, RZ, RZ, 0x40000040 ;  /* 0x40000040ff0d7424 */ /* 0x000fe200078e00ff */
[----:B------:R-:W-:Y:S01]  /*1cab0*/  IADD3 R12, R10, 0x100, RZ ;  /* 0x000001000a0c7810 */ /* 0x000fe20007ffe0ff */
[----:B------:R-:W-:-:S04]  /*1cac0*/  ULDC UR5, c[0x0][0x9e0] ;  /* 0x0002780000057ab9 */ /* 0x000fc80000000800 */
[----:B------:R-:W1:Y:S08]  /*1cad0*/  MUFU.TANH R9, R9 ;  /* 0x0000000900097308 */ /* 0x000e700000002400 */
        /* <DEDUP_REMOVED lines=21> */
[----:B------:R-:W5:Y:S05]  /*1cc30*/  LDC R191, c[0x0][0x448] ;  /* 0x00011200ffbf7b82 */ /* 0x000f6a0000000800 */
[----:B------:R-:W-:Y:S01]  /*1cc40*/  HGMMA.64x192x16.F32 R24, R184, gdesc[UR4].tnspB, R24, gsb0 ;  /* 0x42e00004b8187df0 */ /* 0x000fe20008000818 */
[----:B------:R-:W-:Y:S01]  /*1cc50*/  R2UR UR6, R12 ;  /* 0x000000000c0672ca */ /* 0x000fe200000e0000 */
[----:B------:R-:W-:Y:S01]  /*1cc60*/  VIADD R12, R10, 0x180 ;  /* 0x000001800a0c7836 */ /* 0x000fe20000000000 */
[----:B------:R-:W-:Y:S01]  /*1cc70*/  R2UR UR7, R13 ;  /* 0x000000000d0772ca */ /* 0x000fe200000e0000 */
[----:B------:R-:W-:Y:S01]  /*1cc80*/  IMAD.MOV.U32 R13, RZ, RZ, 0x40000040 ;  /* 0x40000040ff0d7424 */ /* 0x000fe200078e00ff */
[----:B-----5:R-:W-:-:S02]  /*1cc90*/  ISETP.NE.AND P2, PT, R191, 0x1, PT ;  /* 0x00000001bf00780c */ /* 0x020fc40003f45270 */
[----:B--2---:R-:W-:Y:S01]  /*1cca0*/  R2UR UR4, R6 ;  /* 0x00000000060472ca */ /* 0x004fe200000e0000 */
[----:B------:R-:W-:Y:S01]  /*1ccb0*/  FMUL.FTZ R6, R121, UR58 ;  /* 0x0000003a79067c20 */ /* 0x000fe20008410000 */
[----:B------:R-:W-:Y:S01]  /*1ccc0*/  FMUL.FTZ R121, R127, UR58 ;  /* 0x0000003a7f797c20 */ /* 0x000fe20008410000 */
[----:B------:R-:W-:Y:S01]  /*1ccd0*/  FMUL.FTZ R127, R135, UR58 ;  /* 0x0000003a877f7c20 */ /* 0x000fe20008410000 */
[----:B------:R-:W-:Y:S01]  /*1cce0*/  FMUL.FTZ R135, R143, UR58 ;  /* 0x0000003a8f877c20 */ /* 0x000fe20008410000 */
[----:B------:R-:W-:Y:S01]  /*1ccf0*/  FMUL.FTZ R143, R151, UR58 ;  /* 0x0000003a978f7c20 */ /* 0x000fe20008410000 */
[----:B------:R-:W-:Y:S01]  /*1cd00*/  FMUL.FTZ R151, R159, UR58 ;  /* 0x0000003a9f977c20 */ /* 0x000fe20008410000 */
[----:B------:R-:W-:Y:S01]  /*1cd10*/  IMAD R159, R211, -0x2, R158 ;  /* 0xfffffffed39f7824 */ /* 0x000fe200078e029e */
[----:B------:R-:W2:Y:S08]  /*1cd20*/  MUFU.TANH R6, R6 ;  /* 0x0000000600067308 */ /* 0x000eb00000002400 */
        /* <DEDUP_REMOVED lines=9> */
[C---:B------:R-:W-:Y:S01]  /*1cdc0*/  VIADD R12, R10.reuse, 0x200 ;  /* 0x000002000a0c7836 */ /* 0x040fe20000000000 */
[----:B------:R-:W-:Y:S01]  /*1cdd0*/  R2UR UR7, R13 ;  /* 0x000000000d0772ca */ /* 0x000fe200000e0000 */
[----:B------:R-:W-:Y:S01]  /*1cde0*/  VIADD R10, R10, 0x280 ;  /* 0x000002800a0a7836 */ /* 0x000fe20000000000 */
[----:B------:R-:W-:Y:S01]  /*1cdf0*/  MOV R13, 0x40000040 ;  /* 0x40000040000d7802 */ /* 0x000fe20000000f00 */
[----:B------:R-:W-:Y:S02]  /*1ce00*/  WARPGROUP.DEPBAR.LE gsb0, 0x0 ;  /* 0x00008000000079c5 */ /* 0x000fe40000010000 */
[----:B------:R-:W-:-:S12]  /*1ce10*/  WARPGROUP.ARRIVE ;  /* 0x00000000000079c5 */ /* 0x000fd80000000000 */
        /* <DEDUP_REMOVED lines=45> */
[----:B------:R-:W-:Y:S02]  /*1d0f0*/  R2UR UR6, R10 ;  /* 0x000000000a0672ca */ /* 0x000fe400000e0000 */
[----:B------:R-:W-:Y:S01]  /*1d100*/  R2UR UR7, R11 ;  /* 0x000000000b0772ca */ /* 0x000fe200000e0000 */
[----:B------:R-:W5:Y:S08]  /*1d110*/  @P2 LDC R10, c[0x0][0x450] ;  /* 0x00011400ff0a2b82 */ /* 0x000f700000000800 */
[----:B------:R-:W1:Y:S02]  /*1d120*/  @P2 LDC R11, c[0x0][0x44c] ;  /* 0x00011300ff0b2b82 */ /* 0x000e640000000800 */
[----:B-1----:R-:W-:-:S05]  /*1d130*/  @P2 IMAD.HI.U32 R11, R161, R11, RZ ;  /* 0x0000000ba10b2227 */ /* 0x002fca00078e00ff */
[----:B-----5:R-:W-:Y:S01]  /*1d140*/  @P2 SHF.R.U32.HI R161, RZ, R10, R11 ;  /* 0x0000000affa12219 */ /* 0x020fe2000001160b */
[----:B------:R-:W-:Y:S02]  /*1d150*/  @!P1 IMAD R10, R0, 0x8, R2 ;  /* 0x00000008000a9824 */ /* 0x000fe400078e0202 */
[----:B------:R-:W-:Y:S01]  /*1d160*/  FMUL.FTZ R0, R166, UR58 ;  /* 0x0000003aa6007c20 */ /* 0x000fe20008410000 */
[----:B------:R-:W-:Y:S01]  /*1d170*/  ISETP.GE.AND P2, PT, R226, 0x1, PT ;  /* 0x00000001e200780c */ /* 0x000fe20003f46270 */
[----:B------:R-:W1:Y:S01]  /*1d180*/  SHFL.IDX PT, R164, R161, RZ, 0x1c1f ;  /* 0x001c1fffa1a47589 */ /* 0x000e6200000e0000 */
[----:B------:R-:W-:-:S03]  /*1d190*/  @!P1 IADD3 R10, R10, 0x30840, RZ ;  /* 0x000308400a0a9810 */ /* 0x000fc60007ffe0ff */
[----:B------:R-:W0:Y:S01]  /*1d1a0*/  MUFU.TANH R0, R0 ;  /* 0x0000000000007308 */ /* 0x000e220000002400 */
[----:B------:R-:W-:Y:S01]  /*1d1b0*/  @!P1 PRMT R10, RZ, 0x654, R10 ;  /* 0x00000654ff0a9816 */ /* 0x000fe2000000000a */
[----:B------:R-:W-:Y:S02]  /*1d1c0*/  WARPGROUP.DEPBAR.LE gsb0, 0x0 ;  /* 0x00008000000079c5 */ /* 0x000fe40000010000 */
[----:B------:R-:W-:-:S06]  /*1d1d0*/  WARPGROUP.ARRIVE ;  /* 0x00000000000079c5 */ /* 0x000fcc0000000000 */
[----:B------:R-:W-:Y:S03]  /*1d1e0*/  HGMMA.64x192x16.F32 R24, R168, gdesc[UR4].tnspB, R24, gsb0 ;  /* 0x42e00004a8187df0 */ /* 0x000fe60008000818 */
[----:B------:R-:W-:Y:S02]  /*1d1f0*/  WARPGROUP.DEPBAR.LE gsb0, 0x0 ;  /* 0x00008000000079c5 */ /* 0x000fe40000010000 */
[----:B------:R5:W-:Y:S02]  /*1d200*/  @!P1 SYNCS.ARRIVE.TRANS64.RED.A1T0 RZ, [R10+URZ], RZ ;  /* 0x000000ff0aff99a7 */ /* 0x000be4000810043f */
[----:B-----5:R-:W-:Y:S01]  /*1d210*/  FMUL.FTZ R10, R167, UR58 ;  /* 0x0000003aa70a7c20 */ /* 0x020fe20008410000 */
[----:B------:R-:W-:Y:S01]  /*1d220*/  IADD3 R167, -R193, R159, R195 ;  /* 0x0000009fc1a77210 */ /* 0x000fe20007ffe1c3 */
[----:B------:R-:W-:Y:S02]  /*1d230*/  VIADD R159, R159, 0xffffffff ;  /* 0xffffffff9f9f7836 */ /* 0x000fe40000000000 */
[----:B------:R0:W0:Y:S02]  /*1d240*/  MUFU.TANH R158, R10 ;  /* 0x0000000a009e7308 */ /* 0x0000240000002400 */
[----:B------:R-:W-:-:S02]  /*1d250*/  VIADD R168, R167, UR5 ;  /* 0x00000005a7a87c36 */ /* 0x000fc40008000000 */
[----:B------:R-:W-:-:S03]  /*1d260*/  VIADD R167, R167, UR4 ;  /* 0x00000004a7a77c36 */ /* 0x000fc60008000000 */
[----:B-1----:R-:W-:Y:S01]  /*1d270*/  IADD3 R166, R168, R164, RZ ;  /* 0x000000a4a8a67210 */ /* 0x002fe20007ffe0ff */
        /* <DEDUP_REMOVED lines=10> */
[----:B0-----:R-:W0:Y:S02]  /*1d320*/  @P2 LDC.64 R10, c[0x0][0x9e8] ;  /* 0x00027a00ff0a2b82 */ /* 0x001e240000000a00 */
[----:B0-----:R-:W-:-:S05]  /*1d330*/  @P2 IMAD.HI.U32 R10, R164, R10, RZ ;  /* 0x0000000aa40a2227 */ /* 0x001fca00078e00ff */
[----:B------:R-:W-:-:S04]  /*1d340*/  @P2 SHF.R.U32.HI R164, RZ, R11, R10 ;  /* 0x0000000bffa42219 */ /* 0x000fc8000001160a */
[----:B------:R-:W-:Y:S01]  /*1d350*/  LOP3.LUT R164, RZ, R164, RZ, 0x33, !PT ;  /* 0x000000a4ffa47212 */ /* 0x000fe200078e33ff */
[----:B------:R-:W-:Y:S06]  /*1d360*/  BRA `(.L_x_5377) ;  /* 0x0000000000187947 */ /* 0x000fec0003800000 */
.L_x_5376:
[----:B------:R-:W-:Y:S02]  /*1d370*/  ULDC UR4, c[0x0][0x9e4] ;  /* 0x0002790000047ab9 */ /* 0x000fe40000000800 */
[----:B------:R-:W-:-:S05]  /*1d380*/  IMAD.U32 R169, RZ, RZ, UR4 ;  /* 0x00000004ffa97e24 */ /* 0x000fca000f8e00ff */
[----:B------:R-:W-:-:S13]  /*1d390*/  ISETP.NE.AND P2, PT, R169, 0x1, PT ;  /* 0x00000001a900780c */ /* 0x000fda0003f45270 */
[----:B0-----:R-:W0:Y:S02]  /*1d3a0*/  @P2 LDC.64 R10, c[0x0][0x9e8] ;  /* 0x00027a00ff0a2b82 */ /* 0x001e240000000a00 */
[----:B0-----:R-:W-:-:S05]  /*1d3b0*/  @P2 IMAD.HI.U32 R10, R164, R10, RZ ;  /* 0x0000000aa40a2227 */ /* 0x001fca00078e00ff */
[----:B------:R-:W-:-:S07]  /*1d3c0*/  @P2 SHF.R.U32.HI R164, RZ, R11, R10 ;  /* 0x0000000bffa42219 */ /* 0x000fce000001160a */
.L_x_5377:
[----:B------:R-:W-:Y:S05]  /*1d3d0*/  BSYNC B1 ;  /* 0x0000000000017941 */ /* 0x000fea0003800000 */
.L_x_5375:
[----:B------:R-:W-:-:S05]  /*1d3e0*/  IMAD R164, R164, R169, R159 ;  /* 0x000000a9a4a47224 */ /* 0x000fca00078e029f */
[----:B------:R-:W-:Y:S02]  /*1d3f0*/  VIADDMNMX R166, R164, R169, R166, PT ;  /* 0x000000a9a4a67246 */ /* 0x000fe400038001a6 */
[----:B------:R-:W-:-:S07]  /*1d400*/  VIMNMX R165, R165, R164, !PT ;  /* 0x000000a4a5a57248 */ /* 0x000fce0007fe0100 */
.L_x_5374:
[----:B------:R-:W2:Y:S01]  /*1d410*/  LDL.LU R170, [R1] ;  /* 0x0000000001aa7983 */ /* 0x000ea20000300800 */
[C---:B------:R-:W-:Y:S02]  /*1d420*/  ISETP.GE.AND P2, PT, R162.reuse, 0x2, PT ;  /* 0x00000002a200780c */ /* 0x040fe40003f46270 */
[----:B------:R-:W-:Y:S02]  /*1d430*/  ISETP.GE.AND P5, PT, R162, 0xa, PT ;  /* 0x0000000aa200780c */ /* 0x000fe40003fa6270 */
[----:B------:R-:W-:-:S04]  /*1d440*/  ISETP.GT.AND P3, PT, R165, 0x1, !P2 ;  /* 0x00000001a500780c */ /* 0x000fc80005764270 */
[----:B------:R-:W-:Y:S02]  /*1d450*/  ISETP.LT.OR P4, PT, R166, 0x2, P3 ;  /* 0x00000002a600780c */ /* 0x000fe40001f81670 */
[----:B------:R-:W-:Y:S02]  /*1d460*/  ISETP.GE.AND P3, PT, R162, 0x9, PT ;  /* 0x00000009a200780c */ /* 0x000fe40003f66270 */
[----:B------:R-:W-:Y:S02]  /*1d470*/  FSEL R164, R6, -INF , !P4 ;  /* 0xff80000006a47808 */ /* 0x000fe40006000000 */
[----:B------:R-:W-:-:S04]  /*1d480*/  ISETP.GT.AND P4, PT, R165, 0x8, !P3 ;  /* 0x00000008a500780c */ /* 0x000fc80005f84270 */
[----:B------:R-:W-:-:S04]  /*1d490*/  ISETP.LT.OR P4, PT, R166, 0x9, P4 ;  /* 0x00000009a600780c */ /* 0x000fc80002781670 */
[----:B0-----:R-:W-:Y:S02]  /*1d4a0*/  FSEL R13, R13, -INF , !P4 ;  /* 0xff8000000d0d7808 */ /* 0x001fe40006000000 */
[----:B------:R-:W-:-:S04]  /*1d4b0*/  ISETP.GT.AND P4, PT, R165, 0x9, !P5 ;  /* 0x00000009a500780c */ /* 0x000fc80006f84270 */
[----:B------:R-:W-:-:S04]  /*1d4c0*/  ISETP.LT.OR P4, PT, R166, 0xa, P4 ;  /* 0x0000000aa600780c */ /* 0x000fc80002781670 */
[----:B------:R-:W-:Y:S02]  /*1d4d0*/  FSEL R21, R21, -INF , !P4 ;  /* 0xff80000015157808 */ /* 0x000fe40006000000 */
[----:B--2---:R-:W-:-:S04]  /*1d4e0*/  LOP3.LUT R170, R170, 0xfffffffb, RZ, 0xc0, !PT ;  /* 0xfffffffbaaaa7812 */ /* 0x004fc800078ec0ff */
[----:B------:R-:W-:Y:S02]  /*1d4f0*/  @P5 LOP3.LUT R170, R170, 0x4, RZ, 0xfc, !PT ;  /* 0x00000004aaaa5812 */ /* 0x000fe400078efcff */
[----:B------:R-:W-:Y:S02]  /*1d500*/  ISETP.GE.AND P5, PT, R162, 0x11, PT ;  /* 0x00000011a200780c */ /* 0x000fe40003fa6270 */
[----:B------:R-:W-:Y:S02]  /*1d510*/  LOP3.LUT R170, R170, 0xfffffff7, RZ, 0xc0, !PT ;  /* 0xfffffff7aaaa7812 */ /* 0x000fe400078ec0ff */
[----:B------:R-:W-:-:S04]  /*1d520*/  ISETP.GT.AND P4, PT, R165, 0x10, !P5 ;  /* 0x00000010a500780c */ /* 0x000fc80006f84270 */
[----:B------:R-:W-:-:S04]  /*1d530*/  ISETP.LT.OR P4, PT, R166, 0x11, P4 ;  /* 0x00000011a600780c */ /* 0x000fc80002781670 */
[----:B------:R-:W-:Y:S02]  /*1d540*/  FSEL R122, R122, -INF , !P4 ;  /* 0xff8000007a7a7808 */ /* 0x000fe40006000000 */
        /* <DEDUP_REMOVED lines=112> */
[----:B------:R-:W-:Y:S01]  /*1dc50*/  ISETP.GE.AND P6, PT, R162, 0x5a, PT ;  /* 0x0000005aa200780c */ /* 0x000fe20003fc6270 */
[----:B------:R-:W0:-:S12]  /*1dc60*/  SHFL.IDX PT, R3, R161, 0x1, 0x1c1f ;  /* 0x003c1f00a1037f89 */ /* 0x000e1800000e0000 */
[----:B------:R-:W-:Y:S02]  /*1dc70*/  @P6 LOP3.LUT R170, R170, 0x1, RZ, 0xfc, !PT ;  /* 0x00000001aaaa6812 */ /* 0x000fe400078efcff */
[----:B------:R-:W-:-:S03]  /*1dc80*/  ISETP.GT.AND P6, PT, R165, 0x59, !P6 ;  /* 0x00000059a500780c */ /* 0x000fc600077c4270 */
[----:B------:R1:W-:Y:S01]  /*1dc90*/  STL [R1], R170 ;  /* 0x000000aa01007387 */ /* 0x0003e20000100800 */
[----:B------:R-:W-:-:S04]  /*1dca0*/  ISETP.LT.OR P6, PT, R166, 0x5a, P6 ;  /* 0x0000005aa600780c */ /* 0x000fc800037c1670 */
[----:B------:R-:W-:Y:S02]  /*1dcb0*/  FSEL R163, R163, -INF , !P6 ;  /* 0xff800000a3a37808 */ /* 0x000fe40007000000 */
[----:B------:R-:W-:Y:S01]  /*1dcc0*/  ISETP.GE.AND P6, PT, R226, 0x1, PT ;  /* 0x00000001e200780c */ /* 0x000fe20003fc6270 */
[----:B0-----:R-:W-:Y:S01]  /*1dcd0*/  IMAD.IADD R168, R168, 0x1, R3 ;  /* 0x00000001a8a87824 */ /* 0x001fe200078e0203 */
[----:B------:R-:W-:-:S11]  /*1dce0*/  IADD3 R167, R167, R3, RZ ;  /* 0x00000003a7a77210 */ /* 0x000fd60007ffe0ff */
[----:B-1----:R-:W-:Y:S05]  /*1dcf0*/  @!P6 BRA `(.L_x_5378) ;  /* 0x00000000005ce947 */ /* 0x002fea0003800000 */
        /* <DEDUP_REMOVED lines=13> */
.L_x_5380:
[----:B------:R-:W-:Y:S02]  /*1ddd0*/  ULDC UR4, c[0x0][0x9e4] ;  /* 0x0002790000047ab9 */ /* 0x000fe40000000800 */
[----:B------:R-:W-:-:S05]  /*1dde0*/  IMAD.U32 R6, RZ, RZ, UR4 ;  /* 0x00000004ff067e24 */ /* 0x000fca000f8e00ff */
[----:B------:R-:W-:-:S13]  /*1ddf0*/  ISETP.NE.AND P6, PT, R6, 0x1, PT ;  /* 0x000000010600780c */ /* 0x000fda0003fc5270 */
[----:B------:R-:W0:Y:S02]  /*1de00*/  @P6 LDC.64 R10, c[0x0][0x9e8] ;  /* 0x00027a00ff0a6b82 */ /* 0x000e240000000a00 */
[----:B0-----:R-:W-:-:S05]  /*1de10*/  @P6 IMAD.HI.U32 R10, R3, R10, RZ ;  /* 0x0000000a030a6227 */ /* 0x001fca00078e00ff */
[----:B------:R-:W-:-:S07]  /*1de20*/  @P6 SHF.R.U32.HI R3, RZ, R11, R10 ;  /* 0x0000000bff036219 */ /* 0x000fce000001160a */
.L_x_5381:
[----:B------:R-:W-:Y:S05]  /*1de30*/  BSYNC B1 ;  /* 0x0000000000017941 */ /* 0x000fea0003800000 */
.L_x_5379:
[----:B------:R-:W-:-:S05]  /*1de40*/  IMAD R3, R3, R6, R159 ;  /* 0x0000000603037224 */ /* 0x000fca00078e029f */
[----:B------:R-:W-:Y:S02]  /*1de50*/  VIADDMNMX R168, R3, R6, R168, PT ;  /* 0x0000000603a87246 */ /* 0x000fe400038001a8 */
[----:B------:R-:W-:-:S07]  /*1de60*/  VIMNMX R167, R167, R3, !PT ;  /* 0x00000003a7a77248 */ /* 0x000fce0007fe0100 */
.L_x_5378:
        /* <DEDUP_REMOVED lines=10> */
[----:B------:R-:W-:Y:S02]  /*1df10*/  LOP3.LUT P3, RZ, R170, 0x10000, RZ, 0xc0, !PT ;  /* 0x00010000aaff7812 */ /* 0x000fe4000786c0ff */
        /* <DEDUP_REMOVED lines=82> */
[----:B------:R-:W-:Y:S02]  /*1e440*/  @!P1 PRMT R20, RZ, 0x654, R20 ;  /* 0x00000654ff149816 */ /* 0x000fe40000000014 */
[----:B------:R-:W-:Y:S02]  /*1e450*/  ISETP.LT.OR P2, PT, R168, 0x3a, P2 ;  /* 0x0000003aa800780c */ /* 0x000fe40001741670 */
[----:B------:R1:W-:Y:S02]  /*1e460*/  @!P1 SYNCS.ARRIVE.TRANS64.RED.A1T0 RZ, [R20+URZ], RZ ;  /* 0x000000ff14ff99a7 */ /* 0x0003e4000810043f */
[----:B------:R-:W-:-:S02]  /*1e470*/  FSEL R143, R143, -INF , !P2 ;  /* 0xff8000008f8f7808 */ /* 0x000fc40005000000 */
[----:B------:R-:W-:-:S04]  /*1e480*/  LOP3.LUT P2, RZ, R170, 0x100, RZ, 0xc0, !PT ;  /* 0x00000100aaff7812 */ /* 0x000fc8000784c0ff */
        /* <DEDUP_REMOVED lines=20> */
[C---:B------:R-:W-:Y:S02]  /*1e5d0*/  ISETP.GT.AND P2, PT, R167.reuse, RZ, !P6 ;  /* 0x000000ffa700720c */ /* 0x040fe40007744270 */
[----:B------:R-:W-:Y:S02]  /*1e5e0*/  LOP3.LUT P6, RZ, R170, 0x1, RZ, 0xc0, !PT ;  /* 0x00000001aaff7812 */ /* 0x000fe400078cc0ff */
        /* <DEDUP_REMOVED lines=22> */
[-CC-:B------:R-:W-:Y:S01]  /*1e750*/  FFMA.FTZ R164, R164, R6.reuse, -R159.reuse ;  /* 0x00000006a4a47223 */ /* 0x180fe2000001089f */
[----:B------:R-:W-:Y:S01]  /*1e760*/  MUFU.EX2 R190, R190 ;  /* 0x000000be00be7308 */ /* 0x000fe20000000800 */
        /* <DEDUP_REMOVED lines=19> */
[----:B------:R-:W-:-:S02]  /*1e8a0*/  FFMA.FTZ R170, R160, R6, -R159 ;  /* 0x00000006a0aa7223 */ /* 0x000fc4000001089f */
        /* <DEDUP_REMOVED lines=18> */
[----:B------:R-:W-:Y:S01]  /*1e9d0*/  FMNMX.FTZ R0, R158, R129, !PT ;  /* 0x000000819e007209 */ /* 0x000fe20007810000 */
[-CC-:B------:R-:W-:Y:S01]  /*1e9e0*/  FFMA.FTZ R129, R141, R6.reuse, -R159.reuse ;  /* 0x000000068d817223 */ /* 0x180fe2000001089f */
[----:B------:R-:W-:Y:S01]  /*1e9f0*/  FSEL R141, R3, RZ, P2 ;  /* 0x000000ff038d7208 */ /* 0x000fe20001000000 */
[----:B------:R-:W-:Y:S01]  /*1ea00*/  MUFU.EX2 R123, R123 ;  /* 0x0000007b007b7308 */ /* 0x000fe20000000800 */
[----:B------:R-:W-:Y:S01]  /*1ea10*/  FFMA.FTZ R159, R163, R6, -R159 ;  /* 0x00000006a39f7223 */ /* 0x000fe2000001089f */
[----:B------:R-:W0:Y:S02]  /*1ea20*/  SHFL.BFLY PT, R120, R0, 0x2, 0x1f ;  /* 0x0c401f0000787f89 */ /* 0x000e2400000e0000 */
[----:B------:R-:W-:-:S04]  /*1ea30*/  FADD.FTZ R141, -R141, R15 ;  /* 0x0000000f8d8d7221 */ /* 0x000fc80000010100 */
        /* <DEDUP_REMOVED lines=9> */
[----:B------:R-:W-:-:S06]  /*1ead0*/  FMUL.FTZ R120, R141, R6 ;  /* 0x000000068d787220 */ /* 0x000fcc0000410000 */
[----:B------:R-:W-:Y:S01]  /*1eae0*/  MUFU.EX2 R172, R172 ;  /* 0x000000ac00ac7308 */ /* 0x000fe20000000800 */
[C---:B------:R-:W-:Y:S01]  /*1eaf0*/  FSETP.NEU.FTZ.AND P2, PT, R0.reuse, -INF , PT ;  /* 0xff8000000000780b */ /* 0x040fe20003f5d000 */
[----:B------:R-:W-:-:S05]  /*1eb00*/  FMUL.FTZ R144, R0, R6 ;  /* 0x0000000600907220 */ /* 0x000fca0000410000 */
[----:B------:R-:W-:Y:S01]  /*1eb10*/  FSEL R141, R144, RZ, P2 ;  /* 0x000000ff908d7208 */ /* 0x000fe20001000000 */
[----:B------:R-:W0:Y:S04]  /*1eb20*/  MUFU.EX2 R120, R120 ;  /* 0x0000007800787308 */ /* 0x000e280000000800 */
[-CC-:B------:R-:W-:Y:S01]  /*1eb30*/  FFMA.FTZ R189, R9, R6.reuse, -R141.reuse ;  /* 0x0000000609bd7223 */ /* 0x180fe2000001088d */
[----:B------:R-:W-:Y:S01]  /*1eb40*/  FSEL R9, R0, RZ, P2 ;  /* 0x000000ff00097208 */ /* 0x000fe20001000000 */
[-CC-:B------:R-:W-:Y:S01]  /*1eb50*/  FFMA.FTZ R12, R12, R6.reuse, -R141.reuse ;  /* 0x000000060c0c7223 */ /* 0x180fe2000001088d */
[-CC-:B------:R-:W-:Y:S01]  /*1eb60*/  FFMA.FTZ R187, R126, R6.reuse, -R141.reuse ;  /* 0x000000067ebb7223 */ /* 0x180fe2000001088d */
[-CC-:B------:R-:W-:Y:S01]  /*1eb70*/  FFMA.FTZ R191, R10, R6.reuse, -R141.reuse ;  /* 0x000000060abf7223 */ /* 0x180fe2000001088d */
[-CC-:B------:R-:W-:Y:S01]  /*1eb80*/  FFMA.FTZ R10, R121, R6.reuse, -R141.reuse ;  /* 0x00000006790a7223 */ /* 0x180fe2000001088d */
[----:B------:R-:W-:Y:S01]  /*1eb90*/  FADD.FTZ R9, -R9, R14 ;  /* 0x0000000e09097221 */ /* 0x000fe20000010100 */
[----:B------:R-:W-:Y:S01]  /*1eba0*/  MUFU.EX2 R189, R189 ;  /* 0x000000bd00bd7308 */ /* 0x000fe20000000800 */
[-CC-:B------:R-:W-:Y:S01]  /*1ebb0*/  FFMA.FTZ R181, R130, R6.reuse, -R141.reuse ;  /* 0x0000000682b57223 */ /* 0x180fe2000001088d */
[-CC-:B------:R-:W-:Y:S01]  /*1ebc0*/  FFMA.FTZ R185, R124, R6.reuse, -R141.reuse ;  /* 0x000000067cb97223 */ /* 0x180fe2000001088d */
[-C--:B------:R-:W-:Y:S01]  /*1ebd0*/  FMUL.FTZ R9, R9, R6.reuse ;  /* 0x0000000609097220 */ /* 0x080fe20000410000 */
[-CC-:B------:R-:W-:Y:S01]  /*1ebe0*/  FFMA.FTZ R121, R125, R6.reuse, -R141.reuse ;  /* 0x000000067d797223 */ /* 0x180fe2000001088d */
[-CC-:B------:R-:W-:Y:S01]  /*1ebf0*/  FFMA.FTZ R124, R127, R6.reuse, -R141.reuse ;  /* 0x000000067f7c7223 */ /* 0x180fe2000001088d */
[----:B0-----:R-:W-:Y:S01]  /*1ec00*/  FFMA.FTZ R126, R120, R5, R188 ;  /* 0x00000005787e7223 */ /* 0x001fe200000100bc */
[-CC-:B------:R-:W-:Y:S01]  /*1ec10*/  FFMA.FTZ R125, R131, R6.reuse, -R141.reuse ;  /* 0x00000006837d7223 */ /* 0x180fe2000001088d */
[----:B------:R-:W-:Y:S01]  /*1ec20*/  MUFU.EX2 R12, R12 ;  /* 0x0000000c000c7308 */ /* 0x000fe20000000800 */
[-CC-:B------:R-:W-:Y:S01]  /*1ec30*/  FFMA.FTZ R183, R134, R6.reuse, -R141.reuse ;  /* 0x0000000686b77223 */ /* 0x180fe2000001088d */
[----:B------:R-:W-:Y:S01]  /*1ec40*/  FADD.FTZ R5, R11, R126 ;  /* 0x0000007e0b057221 */ /* 0x000fe20000010000 */
[-CC-:B------:R-:W-:Y:S01]  /*1ec50*/  FFMA.FTZ R135, R135, R6.reuse, -R141.reuse ;  /* 0x0000000687877223 */ /* 0x180fe2000001088d */
[-CC-:B------:R-:W-:Y:S01]  /*1ec60*/  FFMA.FTZ R177, R139, R6.reuse, -R141.reuse ;  /* 0x000000068bb17223 */ /* 0x180fe2000001088d */
[-C--:B------:R-:W-:Y:S01]  /*1ec70*/  FFMA.FTZ R126, R140, R6.reuse, -R141 ;  /* 0x000000068c7e7223 */ /* 0x080fe2000001088d */
[----:B------:R-:W-:Y:S01]  /*1ec80*/  FADD.FTZ R130, R190, R5 ;  /* 0x00000005be827221 */ /* 0x000fe20000010000 */
[-CC-:B------:R-:W-:Y:S01]  /*1ec90*/  FFMA.FTZ R179, R142, R6.reuse, -R141.reuse ;  /* 0x000000068eb37223 */ /* 0x180fe2000001088d */
[----:B------:R-:W0:Y:S01]  /*1eca0*/  MUFU.EX2 R9, R9 ;  /* 0x0000000900097308 */ /* 0x000e220000000800 */
[-CC-:B------:R-:W-:Y:S01]  /*1ecb0*/  FFMA.FTZ R143, R143, R6.reuse, -R141.reuse ;  /* 0x000000068f8f7223 */ /* 0x180fe2000001088d */
[----:B------:R-:W-:Y:S01]  /*1ecc0*/  FADD.FTZ R5, R13, R130 ;  /* 0x000000820d057221 */ /* 0x000fe20000010000 */
[-CC-:B------:R-:W-:Y:S01]  /*1ecd0*/  FFMA.FTZ R173, R146, R6.reuse, -R141.reuse ;  /* 0x0000000692ad7223 */ /* 0x180fe2000001088d */
[-CC-:B------:R-:W-:Y:S01]  /*1ece0*/  FFMA.FTZ R147, R147, R6.reuse, -R141.reuse ;  /* 0x0000000693937223 */ /* 0x180fe2000001088d */
[-C--:B------:R-:W-:Y:S01]  /*1ecf0*/  FFMA.FTZ R175, R150, R6.reuse, -R141 ;  /* 0x0000000696af7223 */ /* 0x080fe2000001088d */
[----:B------:R-:W-:Y:S01]  /*1ed00*/  FADD.FTZ R130, R184, R5 ;  /* 0x00000005b8827221 */ /* 0x000fe20000010000 */
[-CC-:B------:R-:W-:Y:S01]  /*1ed10*/  FFMA.FTZ R169, R154, R6.reuse, -R141.reuse ;  /* 0x000000069aa97223 */ /* 0x180fe2000001088d */
[----:B------:R-:W2:Y:S01]  /*1ed20*/  MUFU.EX2 R191, R191 ;  /* 0x000000bf00bf7308 */ /* 0x000ea20000000800 */
[-CC-:B------:R-:W-:Y:S01]  /*1ed30*/  FFMA.FTZ R155, R155, R6.reuse, -R141.reuse ;  /* 0x000000069b9b7223 */ /* 0x180fe2000001088d */
[----:B------:R-:W-:Y:S01]  /*1ed40*/  FADD.FTZ R127, R21, R130 ;  /* 0x00000082157f7221 */ /* 0x000fe20000010000 */
[----:B------:R-:W-:Y:S01]  /*1ed50*/  FFMA.FTZ R133, R133, R6, -R141 ;  /* 0x0000000685857223 */ /* 0x000fe2000001088d */
[----:B------:R-:W-:-:S02]  /*1ed60*/  F2FP.F16.F32.PACK_AB R188, R11, R188 ;  /* 0x000000bc0bbc723e */ /* 0x000fc400000000ff */
[----:B------:R-:W-:Y:S01]  /*1ed70*/  FADD.FTZ R127, R186, R127 ;  /* 0x0000007fba7f7221 */ /* 0x000fe20000010000 */
[C---:B------:R-:W-:Y:S01]  /*1ed80*/  F2FP.F16.F32.PACK_AB R186, R122.reuse, R186 ;  /* 0x000000ba7aba723e */ /* 0x040fe200000000ff */
[----:B------:R-:W3:Y:S01]  /*1ed90*/  MUFU.EX2 R10, R10 ;  /* 0x0000000a000a7308 */ /* 0x000ee20000000800 */
[----:B0-----:R-:W-:Y:S01]  /*1eda0*/  FFMA.FTZ R5, R9, R4, R189 ;  /* 0x0000000409057223 */ /* 0x001fe200000100bd */
[----:B------:R-:W-:Y:S01]  /*1edb0*/  FADD.FTZ R127, R122, R127 ;  /* 0x0000007f7a7f7221 */ /* 0x000fe20000010000 */
[----:B------:R-:W-:Y:S02]  /*1edc0*/  F2FP.F16.F32.PACK_AB R190, R13, R190 ;  /* 0x000000be0dbe723e */ /* 0x000fe400000000ff */
[----:B------:R-:W-:Y:S01]  /*1edd0*/  FADD.FTZ R4, R12, R5 ;  /* 0x000000050c047221 */ /* 0x000fe20000010000 */
[----:B------:R-:W-:Y:S01]  /*1ede0*/  FADD.FTZ R134, R180, R127 ;  /* 0x0000007fb4867221 */ /* 0x000fe20000010000 */
[----:B------:R-:W-:Y:S01]  /*1edf0*/  ISETP.GT.AND P2, PT, R7, R210, PT ;  /* 0x000000d20700720c */ /* 0x000fe20003f44270 */
[----:B------:R-:W0:Y:S01]  /*1ee00*/  MUFU.EX2 R185, R185 ;  /* 0x000000b900b97308 */ /* 0x000e220000000800 */
[----:B--2---:R-:W-:Y:S01]  /*1ee10*/  FADD.FTZ R5, R191, R4 ;  /* 0x00000004bf057221 */ /* 0x004fe20000010000 */
[----:B------:R-:W-:-:S02]  /*1ee20*/  F2FP.F16.F32.PACK_AB R184, R21, R184 ;  /* 0x000000b815b8723e */ /* 0x000fc400000000ff */
[C---:B------:R-:W-:Y:S02]  /*1ee30*/  F2FP.F16.F32.PACK_AB R180, R123.reuse, R180 ;  /* 0x000000b47bb4723e */ /* 0x040fe400000000ff */
[----:B------:R-:W-:Y:S02]  /*1ee40*/  F2FP.F16.F32.PACK_AB R189, R12, R189 ;  /* 0x000000bd0cbd723e */ /* 0x000fe400000000ff */
[----:B------:R-:W2:Y:S01]  /*1ee50*/  MUFU.EX2 R121, R121 ;  /* 0x0000007900797308 */ /* 0x000ea20000000800 */
[C---:B---3--:R-:W-:Y:S01]  /*1ee60*/  FADD.FTZ R130, R10.reuse, R5 ;  /* 0x000000050a827221 */ /* 0x048fe20000010000 */
[----:B------:R-:W-:Y:S01]  /*1ee70*/  FADD.FTZ R5, R123, R134 ;  /* 0x000000867b057221 */ /* 0x000fe20000010000 */
[----:B------:R-:W-:Y:S01]  /*1ee80*/  F2FP.F16.F32.PACK_AB R191, R10, R191 ;  /* 0x000000bf0abf723e */ /* 0x000fe200000000ff */
[----:B------:R-:W-:Y:S01]  /*1ee90*/  IMAD.MOV.U32 R10, RZ, RZ, R17 ;  /* 0x000000ffff0a7224 */ /* 0x000fe200078e0011 */
[----:B------:R-:W-:Y:S01]  /*1eea0*/  IADD3 R7, R7, -0x1, RZ ;  /* 0xffffffff07077810 */ /* 0x000fe20007ffe0ff */
[----:B------:R-:W-:Y:S01]  /*1eeb0*/  FADD.FTZ R5, R182, R5 ;  /* 0x00000005b6057221 */ /* 0x000fe20000010000 */
[C---:B------:R-:W-:Y:S01]  /*1eec0*/  F2FP.F16.F32.PACK_AB R182, R128.reuse, R182 ;  /* 0x000000b680b6723e */ /* 0x040fe200000000ff */
[----:B------:R-:W3:Y:S01]  /*1eed0*/  MUFU.EX2 R187, R187 ;  /* 0x000000bb00bb7308 */ /* 0x000ee20000000800 */
[----:B0-----:R-:W-:Y:S01]  /*1eee0*/  FADD.FTZ R130, R185, R130 ;  /* 0x00000082b9827221 */ /* 0x001fe20000010000 */
[----:B------:R-:W-:-:S04]  /*1eef0*/  FADD.FTZ R5, R128, R5 ;  /* 0x0000000580057221 */ /* 0x000fc80000010000 */
[----:B------:R-:W-:Y:S01]  /*1ef00*/  FADD.FTZ R134, R176, R5 ;  /* 0x00000005b0867221 */ /* 0x000fe20000010000 */
[----:B------:R-:W-:Y:S01]  /*1ef10*/  F2FP.F16.F32.PACK_AB R176, R129, R176 ;  /* 0x000000b081b0723e */ /* 0x000fe200000000ff */
[----:B------:R-:W0:Y:S01]  /*1ef20*/  MUFU.EX2 R124, R124 ;  /* 0x0000007c007c7308 */ /* 0x000e220000000800 */
[----:B--2---:R-:W-:Y:S01]  /*1ef30*/  FADD.FTZ R130, R121, R130 ;  /* 0x0000008279827221 */ /* 0x004fe20000010000 */
[----:B------:R-:W-:Y:S01]  /*1ef40*/  FADD.FTZ R5, R129, R134 ;  /* 0x0000008681057221 */ /* 0x000fe20000010000 */
[----:B------:R-:W-:-:S03]  /*1ef50*/  F2FP.F16.F32.PACK_AB R185, R121, R185 ;  /* 0x000000b979b9723e */ /* 0x000fc600000000ff */
[----:B------:R-:W-:Y:S01]  /*1ef60*/  FADD.FTZ R5, R178, R5 ;  /* 0x00000005b2057221 */ /* 0x000fe20000010000 */
[C---:B------:R-:W-:Y:S01]  /*1ef70*/  F2FP.F16.F32.PACK_AB R178, R132.reuse, R178 ;  /* 0x000000b284b2723e */ /* 0x040fe200000000ff */
[----:B------:R-:W2:Y:S01]  /*1ef80*/  MUFU.EX2 R181, R181 ;  /* 0x000000b500b57308 */ /* 0x000ea20000000800 */
[----:B---3--:R-:W-:Y:S01]  /*1ef90*/  FADD.FTZ R127, R187, R130 ;  /* 0x00000082bb7f7221 */ /* 0x008fe20000010000 */
[----:B------:R-:W-:-:S06]  /*1efa0*/  FADD.FTZ R5, R132, R5 ;  /* 0x0000000584057221 */ /* 0x000fcc0000010000 */
        /* <DEDUP_REMOVED lines=13> */
[----:B--2---:R-:W-:Y:S01]  /*1f080*/  FADD.FTZ R130, R14, R131 ;  /* 0x000000830e827221 */ /* 0x004fe20000010000 */
        /* <DEDUP_REMOVED lines=13> */
[----:B-1----:R-:W1:Y:S01]  /*1f160*/  MUFU.EX2 R20, R147 ;  /* 0x0000009300147308 */ /* 0x002e620000000800 */
        /* <DEDUP_REMOVED lines=16> */
[----:B------:R-:W-:-:S06]  /*1f270*/  F2FP.F16.F32.PACK_AB R175, R127, R175 ;  /* 0x000000af7faf723e */ /* 0x000fcc00000000ff */
[----:B------:R-:W0:Y:S01]  /*1f280*/  MUFU.EX2 R138, R138 ;  /* 0x0000008a008a7308 */ /* 0x000e220000000800 */
[----:B--2---:R-:W-:-:S07]  /*1f290*/  FADD.FTZ R13, R168, R13 ;  /* 0x0000000da80d7221 */ /* 0x004fce0000010000 */
[----:B------:R-:W2:Y:S01]  /*1f2a0*/  MUFU.EX2 R11, R155 ;  /* 0x0000009b000b7308 */ /* 0x000ea20000000800 */
[----:B-1----:R-:W-:-:S07]  /*1f2b0*/  FADD.FTZ R122, R169, R122 ;  /* 0x0000007aa97a7221 */ /* 0x002fce0000010000 */
[----:B------:R-:W1:Y:S01]  /*1f2c0*/  MUFU.EX2 R170, R170 ;  /* 0x000000aa00aa7308 */ /* 0x000e620000000800 */
[C---:B0-----:R-:W-:Y:S01]  /*1f2d0*/  FADD.FTZ R13, R138.reuse, R13 ;  /* 0x0000000d8a0d7221 */ /* 0x041fe20000010000 */
[----:B------:R-:W-:-:S06]  /*1f2e0*/  F2FP.F16.F32.PACK_AB R168, R138, R168 ;  /* 0x000000a88aa8723e */ /* 0x000fcc00000000ff */
[----:B------:R-:W0:Y:S01]  /*1f2f0*/  MUFU.EX2 R133, R133 ;  /* 0x0000008500857308 */ /* 0x000e220000000800 */
[C---:B--2---:R-:W-:Y:S01]  /*1f300*/  FADD.FTZ R122, R11.reuse, R122 ;  /* 0x0000007a0b7a7221 */ /* 0x044fe20000010000 */
[----:B------:R-:W-:Y:S01]  /*1f310*/  F2FP.F16.F32.PACK_AB R169, R11, R169 ;  /* 0x000000a90ba9723e */ /* 0x000fe200000000ff */
[----:B------:R-:W-:-:S05]  /*1f320*/  IMAD.MOV.U32 R11, RZ, RZ, R192 ;  /* 0x000000ffff0b7224 */ /* 0x000fca00078e00c0 */
[----:B------:R-:W2:Y:S01]  /*1f330*/  MUFU.EX2 R15, R159 ;  /* 0x0000009f000f7308 */ /* 0x000ea20000000800 */
[----:B-1----:R-:W-:-:S07]  /*1f340*/  FADD.FTZ R128, R170, R13 ;  /* 0x0000000daa807221 */ /* 0x002fce0000010000 */
[----:B------:R-:W1:Y:S01]  /*1f350*/  MUFU.EX2 R141, R141 ;  /* 0x0000008d008d7308 */ /* 0x000e620000000800 */
[----:B0-----:R-:W-:Y:S01]  /*1f360*/  FADD.FTZ R122, R133, R122 ;  /* 0x0000007a857a7221 */ /* 0x001fe20000010000 */
[C---:B--2---:R-:W-:Y:S01]  /*1f370*/  FADD.FTZ R5, R15.reuse, R128 ;  /* 0x000000800f057221 */ /* 0x044fe20000010000 */
[----:B------:R-:W-:Y:S01]  /*1f380*/  F2FP.F16.F32.PACK_AB R170, R15, R170 ;  /* 0x000000aa0faa723e */ /* 0x000fe200000000ff */
[----:B------:R-:W-:Y:S02]  /*1f390*/  IMAD.MOV.U32 R15, RZ, RZ, R3 ;  /* 0x000000ffff0f7224 */ /* 0x000fe400078e0003 */
[C---:B-1----:R-:W-:Y:S01]  /*1f3a0*/  FADD.FTZ R4, R141.reuse, R122 ;  /* 0x0000007a8d047221 */ /* 0x042fe20000010000 */
[----:B------:R-:W-:Y:S01]  /*1f3b0*/  F2FP.F16.F32.PACK_AB R171, R141, R133 ;  /* 0x000000858dab723e */ /* 0x000fe200000000ff */
[----:B------:R-:W-:Y:S06]  /*1f3c0*/  @P2 BRA `(.L_x_5382) ;  /* 0xffffffc400642947 */ /* 0x000fec000383ffff */
.L_x_5363:
[----:B------:R-:W-:Y:S05]  /*1f3d0*/  BSYNC B0 ;  /* 0x0000000000007941 */ /* 0x000fea0003800000 */
.L_x_5362:
        /* <DEDUP_REMOVED lines=99> */
.L_x_5383:
[----:B------:R-:W-:Y:S02]  /*1fa10*/  LEA R12, R17, R2, 0x3 ;  /* 0x00000002110c7211 */ /* 0x000fe400078e18ff */
[----:B------:R-:W-:-:S04]  /*1fa20*/  SHF.L.U32 R7, R192, 0x1f, RZ ;  /* 0x0000001fc0077819 */ /* 0x000fc800000006ff */
[----:B------:R0:W1:Y:S01]  /*1fa30*/  SYNCS.PHASECHK.TRANS64.TRYWAIT P2, [R12+URZ+0x30850], R7 ;  /* 0x030850070c0075a7 */ /* 0x000062000804017f */
[----:B------:R-:W-:Y:S05]  /*1fa40*/  @!P0 BRA `(.L_x_5384) ;  /* 0x0000000000048947 */ /* 0x000fea0003800000 */
[----:B------:R-:W-:Y:S01]  /*1fa50*/  BPT.TRAP 0x1 ;  /* 0x000000040000795c */ /* 0x000fe20000300000 */
.L_x_5384:
        /* <DEDUP_REMOVED lines=9> */
.L_x_5386:
[----:B------:R-:W-:Y:S05]  /*1faf0*/  BSYNC B0 ;  /* 0x0000000000007941 */ /* 0x000fea0003800000 */
.L_x_5385:
[----:B------:R-:W-:Y:S01]  /*1fb00*/  IMAD.MOV.U32 R8, RZ, RZ, R2 ;  /* 0x000000ffff087224 */ /* 0x000fe200078e0002 */
[----:B------:R-:W-:Y:S01]  /*1fb10*/  WARPGROUP.ARRIVE ;  /* 0x00000000000079c5 */ /* 0x000fe20000000000 */
[----:B------:R-:W-:Y:S01]  /*1fb20*/  IMAD.MOV.U32 R9, RZ, RZ, 0x40000040 ;  /* 0x40000040ff097424 */ /* 0x000fe200078e00ff */
[----:B01----:R-:W-:Y:S01]  /*1fb30*/  SHFL.BFLY PT, R7, R4, 0x2, 0x1f ;  /* 0x0c401f0004077f89 */ /* 0x003fe200000e0000 */
[----:B------:R-:W-:Y:S01]  /*1fb40*/  VIADD R17, R17, 0x1 ;  /* 0x0000000111117836 */ /* 0x000fe20000000000 */
[----:B------:R-:W-:Y:S01]  /*1fb50*/  R2UR UR6, R8 ;  /* 0x00000000080672ca */ /* 0x000fe200000e0000 */
[----:B------:R-:W-:Y:S01]  /*1fb60*/  VIADD R8, R2, 0x80 ;  /* 0x0000008002087836 */ /* 0x000fe20000000000 */
[----:B------:R-:W-:Y:S01]  /*1fb70*/  R2UR UR7, R9 ;  /* 0x00000000090772ca */ /* 0x000fe200000e0000 */
[----:B------:R-:W-:Y:S01]  /*1fb80*/  @!P1 VIADD R12, R12, 0x30860 ;  /* 0x000308600c0c9836 */ /* 0x000fe20000000000 */
[----:B------:R-:W-:Y:S02]  /*1fb90*/  MOV R9, 0x40000040 ;  /* 0x4000004000097802 */ /* 0x000fe40000000f00 */
[----:B------:R-:W-:-:S02]  /*1fba0*/  ISETP.NE.AND P2, PT, R17, 0x2, PT ;  /* 0x000000021100780c */ /* 0x000fc40003f45270 */
[----:B------:R-:W-:Y:S02]  /*1fbb0*/  @!P1 PRMT R12, RZ, 0x654, R12 ;  /* 0x00000654ff0c9816 */ /* 0x000fe4000000000c */
[----:B------:R-:W-:Y:S02]  /*1fbc0*/  IADD3 R220, R220, 0x1, RZ ;  /* 0x00000001dcdc7810 */ /* 0x000fe40007ffe0ff */
[----:B------:R-:W-:-:S03]  /*1fbd0*/  SEL R17, R17, RZ, P2 ;  /* 0x000000ff11117207 */ /* 0x000fc60001000000 */
        /* <DEDUP_REMOVED lines=24> */
[----:B------:R-:W-:Y:S01]  /*1fd60*/  R2UR UR7, R9 ;  /* 0x00000000090772ca */ /* 0x000fe200000e0000 */
[----:B------:R-:W-:Y:S01]  /*1fd70*/  IMAD.MOV.U32 R9, RZ, RZ, 0x40000040 ;  /* 0x40000040ff097424 */ /* 0x000fe200078e00ff */
[----:B------:R-:W0:Y:S02]  /*1fd80*/  SHFL.BFLY PT, R2, R5, 0x2, 0x1f ;  /* 0x0c401f0005027f89 */ /* 0x000e2400000e0000 */
[----:B0-----:R-:W-:Y:S01]  /*1fd90*/  FADD.FTZ R2, R2, R5 ;  /* 0x0000000502027221 */ /* 0x001fe20000010000 */
[----:B------:R-:W-:-:S04]  /*1fda0*/  SEL R5, RZ, 0x1, P2 ;  /* 0x00000001ff057807 */ /* 0x000fc80001000000 */
[----:B------:R-:W-:Y:S01]  /*1fdb0*/  LOP3.LUT R192, R192, R5, RZ, 0x3c, !PT ;  /* 0x00000005c0c07212 */ /* 0x000fe200078e3cff */
[----:B------:R-:W-:Y:S01]  /*1fdc0*/  IMAD.MOV.U32 R5, RZ, RZ, -0x800000 ;  /* 0xff800000ff057424 */ /* 0x000fe200078e00ff */
[----:B------:R-:W-:Y:S02]  /*1fdd0*/  WARPGROUP.DEPBAR.LE gsb0, 0x0 ;  /* 0x00008000000079c5 */ /* 0x000fe40000010000 */
[----:B------:R-:W-:-:S06]  /*1fde0*/  WARPGROUP.ARRIVE ;  /* 0x00000000000079c5 */ /* 0x000fcc0000000000 */
[----:B------:R-:W-:Y:S01]  /*1fdf0*/  HGMMA.64x192x16.F32 R24, R172, gdesc[UR4].tnspB, R24, gsb0 ;  /* 0x42e00004ac187df0 */ /* 0x000fe20008000818 */
[----:B------:R-:W-:Y:S01]  /*1fe00*/  R2UR UR6, R8 ;  /* 0x00000000080672ca */ /* 0x000fe200000e0000 */
[----:B------:R-:W-:Y:S01]  /*1fe10*/  FADD.FTZ R8, R7, R4 ;  /* 0x0000000407087221 */ /* 0x000fe20000010000 */
[----:B------:R-:W-:Y:S01]  /*1fe20*/  R2UR UR7, R9 ;  /* 0x00000000090772ca */ /* 0x000fe200000e0000 */
[----:B------:R-:W0:Y:S01]  /*1fe30*/  SHFL.BFLY PT, R7, R2, 0x1, 0x1f ;  /* 0x0c201f0002077f89 */ /* 0x000e2200000e0000 */
[----:B------:R-:W-:-:S03]  /*1fe40*/  IMAD.MOV.U32 R4, RZ, RZ, -0x800000 ;  /* 0xff800000ff047424 */ /* 0x000fc600078e00ff */
[----:B------:R-:W1:Y:S01]  /*1fe50*/  SHFL.BFLY PT, R9, R8, 0x1, 0x1f ;  /* 0x0c201f0008097f89 */ /* 0x000e6200000e0000 */
[----:B0-----:R-:W-:Y:S01]  /*1fe60*/  FADD.FTZ R13, R2, R7 ;  /* 0x00000007020d7221 */ /* 0x001fe20000010000 */
[----:B------:R-:W-:Y:S01]  /*1fe70*/  IMAD.MOV.U32 R2, RZ, RZ, RZ ;  /* 0x000000ffff027224 */ /* 0x000fe200078e00ff */
[----:B------:R-:W-:Y:S01]  /*1fe80*/  MOV R7, RZ ;  /* 0x000000ff00077202 */ /* 0x000fe20000000f00 */
[----:B-1----:R-:W-:Y:S02]  /*1fe90*/  FADD.FTZ R14, R8, R9 ;  /* 0x00000009080e7221 */ /* 0x002fe40000010000 */
[----:B------:R-:W-:-:S03]  /*1fea0*/  FSETP.NE.FTZ.AND P0, PT, R13, RZ, PT ;  /* 0x000000ff0d00720b */ /* 0x000fc60003f15000 */
[----:B------:R-:W-:-:S10]  /*1feb0*/  FSETP.NE.FTZ.AND P3, PT, R14, RZ, PT ;  /* 0x000000ff0e00720b */ /* 0x000fd40003f75000 */
[----:B------:R-:W0:Y:S01]  /*1fec0*/  @P0 MUFU.LG2 R9, R13 ;  /* 0x0000000d00090308 */ /* 0x000e220000000c00 */
[C---:B------:R-:W-:Y:S02]  /*1fed0*/  @P0 FMUL.FTZ R8, R6.reuse, 0.69314718246459960938 ;  /* 0x3f31721806080820 */ /* 0x040fe40000410000 */
[----:B------:R-:W-:-:S05]  /*1fee0*/  @P3 FMUL.FTZ R6, R6, 0.69314718246459960938 ;  /* 0x3f31721806063820 */ /* 0x000fca0000410000 */
        /* <DEDUP_REMOVED lines=10> */
[----:B------:R-:W-:Y:S03]  /*1ff90*/  HGMMA.64x192x16.F32 R24, R168, gdesc[UR4].tnspB, R24, gsb0 ;  /* 0x42e00004a8187df0 */ /* 0x000fe60008000818 */
[----:B------:R-:W-:Y:S02]  /*1ffa0*/  WARPGROUP.DEPBAR.LE gsb0, 0x0 ;  /* 0x00008000000079c5 */ /* 0x000fe40000010000 */
[-C--:B--2---:R-:W-:Y:S01]  /*1ffb0*/  FMUL.FTZ R129, R67, R2.reuse ;  /* 0x0000000243817220 */ /* 0x084fe20000410000 */
        /* <DEDUP_REMOVED lines=96> */
.L_x_5247:
        /* <DEDUP_REMOVED lines=51> */
[----:B------:R-:W-:Y:S01]  /*208f0*/  BAR.SYNC.DEFER_BLOCKING 0x1, 0x100 ;  /* 0x0044000000007b1d */ /* 0x000fe20000010000 */
[----:B--2---:R-:W-:-:S03]  /*20900*/  IMAD.WIDE R8, R8, 0x2, R6 ;  /* 0x0000000208087825 */ /* 0x004fc600078e0206 */
        /* <DEDUP_REMOVED lines=9> */
[----:B------:R-:W-:-:S02]  /*209a0*/  IADD3.X R35, RZ, R9, RZ, P5, !PT ;  /* 0x00000009ff237210 */ /* 0x000fc40002ffe4ff */
[C---:B------:R-:W-:Y:S02]  /*209b0*/  IADD3 R145, P0, R8.reuse, 0x4020, RZ ;  /* 0x0000402008917810 */ /* 0x040fe40007f1e0ff */
[C---:B------:R-:W-:Y:S02]  /*209c0*/  IADD3 R147, P4, R8.reuse, 0x4040, RZ ;  /* 0x0000404008937810 */ /* 0x040fe40007f9e0ff */
[C---:B------:R-:W-:Y:S01]  /*209d0*/  IADD3 R149, P3, R8.reuse, 0x4060, RZ ;  /* 0x0000406008957810 */ /* 0x040fe20007f7e0ff */
[--C-:B------:R-:W-:Y:S01]  /*209e0*/  IMAD.X R39, RZ, RZ, R9.reuse, P0 ;  /* 0x000000ffff277224 */ /* 0x100fe200000e0609 */
[C---:B------:R-:W-:Y:S01]  /*209f0*/  IADD3 R151, P2, R8.reuse, 0x8000, RZ ;  /* 0x0000800008977810 */ /* 0x040fe20007f5e0ff */
[--C-:B------:R-:W-:Y:S01]  /*20a00*/  IMAD.X R43, RZ, RZ, R9.reuse, P4 ;  /* 0x000000ffff2b7224 */ /* 0x100fe200020e0609 */
[C---:B-1----:R-:W-:Y:S01]  /*20a10*/  IADD3 R24, P1, R8.reuse, 0x8020, RZ ;  /* 0x0000802008187810 */ /* 0x042fe20007f3e0ff */
[--C-:B------:R-:W-:Y:S01]  /*20a20*/  IMAD.X R47, RZ, RZ, R9.reuse, P3 ;  /* 0x000000ffff2f7224 */ /* 0x100fe200018e0609 */
[C---:B------:R-:W-:Y:S01]  /*20a30*/  IADD3 R58, P6, R8.reuse, 0x8040, RZ ;  /* 0x00008040083a7810 */ /* 0x040fe20007fde0ff */
[----:B------:R-:W-:Y:S01]  /*20a40*/  IMAD.X R51, RZ, RZ, R9, P2 ;  /* 0x000000ffff337224 */ /* 0x000fe200010e0609 */
[----:B------:R-:W-:-:S02]  /*20a50*/  IADD3 R86, P5, R8, 0x8060, RZ ;  /* 0x0000806008567810 */ /* 0x000fc40007fbe0ff */
[----:B------:R-:W-:Y:S01]  /*20a60*/  LOP3.LUT R8, R13, R8, RZ, 0x3c, !PT ;  /* 0x000000080d087212 */ /* 0x000fe200078e3cff */
[--C-:B------:R-:W-:Y:S01]  /*20a70*/  IMAD.X R59, RZ, RZ, R9.reuse, P6 ;  /* 0x000000ffff3b7224 */ /* 0x100fe200030e0609 */
[-C--:B------:R-:W-:Y:S01]  /*20a80*/  IADD3.X R55, RZ, R9.reuse, RZ, P1, !PT ;  /* 0x00000009ff377210 */ /* 0x080fe20000ffe4ff */
[----:B------:R-:W-:Y:S01]  /*20a90*/  IMAD.X R13, RZ, RZ, R9, P5 ;  /* 0x000000ffff0d7224 */ /* 0x000fe200028e0609 */
[----:B------:R-:W-:Y:S02]  /*20aa0*/  MOV R94, R8 ;  /* 0x00000008005e7202 */ /* 0x000fe40000000f00 */
[----:B------:R-:W-:Y:S02]  /*20ab0*/  F2FP.F16.F32.PACK_AB R9, R138, R10 ;  /* 0x0000000a8a09723e */ /* 0x000fe400000000ff */
[----:B------:R-:W-:Y:S02]  /*20ac0*/  F2FP.F16.F32.PACK_AB R8, R3, R0 ;  /* 0x000000000308723e */ /* 0x000fe400000000ff */
[----:B------:R-:W-:-:S02]  /*20ad0*/  F2FP.F16.F32.PACK_AB R10, R29, R28 ;  /* 0x0000001c1d0a723e */ /* 0x000fc400000000ff */
[----:B------:R-:W-:Y:S02]  /*20ae0*/  LOP3.LUT R14, R111, 0x380, RZ, 0xc0, !PT ;  /* 0x000003806f0e7812 */ /* 0x000fe400078ec0ff */
[----:B------:R-:W-:Y:S01]  /*20af0*/  LOP3.LUT R34, R143, 0x380, RZ, 0xc0, !PT ;  /* 0x000003808f227812 */ /* 0x000fe200078ec0ff */
[----:B------:R1:W-:Y:S01]  /*20b00*/  STSM.16.M88.4 [R94], R8 ;  /* 0x000000085e007844 */ /* 0x0003e20000000200 */
[----:B------:R-:W-:Y:S02]  /*20b10*/  ISETP.NE.U32.AND P0, PT, RZ, UR4, PT ;  /* 0x00000004ff007c0c */ /* 0x000fe4000bf05070 */
[----:B------:R-:W-:Y:S02]  /*20b20*/  LOP3.LUT R42, R147, 0x380, RZ, 0xc0, !PT ;  /* 0x00000380932a7812 */ /* 0x000fe400078ec0ff */
[----:B------:R-:W-:Y:S02]  /*20b30*/  LOP3.LUT R20, R139, 0x380, RZ, 0xc0, !PT ;  /* 0x000003808b147812 */ /* 0x000fe400078ec0ff */
[----:B------:R-:W-:-:S02]  /*20b40*/  LOP3.LUT R50, R151, 0x380, RZ, 0xc0, !PT ;  /* 0x0000038097327812 */ /* 0x000fc400078ec0ff */
[----:B------:R-:W-:Y:S02]  /*20b50*/  LOP3.LUT R3, R24, 0x380, RZ, 0xc0, !PT ;  /* 0x0000038018037812 */ /* 0x000fe400078ec0ff */
[----:B------:R-:W-:Y:S02]  /*20b60*/  LOP3.LUT R30, R141, 0x380, RZ, 0xc0, !PT ;  /* 0x000003808d1e7812 */ /* 0x000fe400078ec0ff */
[----:B------:R-:W-:Y:S02]  /*20b70*/  SHF.R.U64 R14, R14, 0x3, RZ ;  /* 0x000000030e0e7819 */ /* 0x000fe400000012ff */
[----:B------:R-:W-:Y:S01]  /*20b80*/  LOP3.LUT R0, R58, 0x380, RZ, 0xc0, !PT ;  /* 0x000003803a007812 */ /* 0x000fe200078ec0ff */
[----:B-1----:R-:W1:Y:S01]  /*20b90*/  LDC.64 R8, c[0x0][0xc00] ;  /* 0x00030000ff087b82 */ /* 0x002e620000000a00 */
[----:B------:R-:W-:Y:S02]  /*20ba0*/  SHF.R.U64 R34, R34, 0x3, RZ ;  /* 0x0000000322227819 */ /* 0x000fe400000012ff */
[----:B------:R-:W-:Y:S01]  /*20bb0*/  ISETP.NE.AND.EX P0, PT, RZ, UR5, PT, P0 ;  /* 0x00000005ff007c0c */ /* 0x000fe2000bf05300 */
[----:B------:R-:W-:Y:S01]  /*20bc0*/  ULDC.64 UR4, c[0x0][0xc08] ;  /* 0x0003020000047ab9 */ /* 0x000fe20000000a00 */
[----:B------:R-:W-:-:S02]  /*20bd0*/  LOP3.LUT R38, R145, 0x380, RZ, 0xc0, !PT ;  /* 0x0000038091267812 */ /* 0x000fc400078ec0ff */
[----:B------:R-:W-:Y:S02]  /*20be0*/  SHF.R.U64 R42, R42, 0x3, RZ ;  /* 0x000000032a2a7819 */ /* 0x000fe400000012ff */
[----:B------:R-:W-:Y:S02]  /*20bf0*/  SHF.R.U64 R20, R20, 0x3, RZ ;  /* 0x0000000314147819 */ /* 0x000fe400000012ff */
[----:B------:R-:W-:Y:S02]  /*20c00*/  SHF.R.U64 R50, R50, 0x3, RZ ;  /* 0x0000000332327819 */ /* 0x000fe400000012ff */
[----:B------:R-:W-:Y:S02]  /*20c10*/  SHF.R.U64 R3, R3, 0x3, RZ ;  /* 0x0000000303037819 */ /* 0x000fe400000012ff */
[----:B------:R-:W-:Y:S02]  /*20c20*/  SHF.R.U64 R30, R30, 0x3, RZ ;  /* 0x000000031e1e7819 */ /* 0x000fe400000012ff */
[----:B------:R-:W-:-:S02]  /*20c30*/  LOP3.LUT R14, R14, R111, RZ, 0x3c, !PT ;  /* 0x0000006f0e0e7212 */ /* 0x000fc400078e3cff */
[----:B------:R-:W-:Y:S02]  /*20c40*/  LOP3.LUT R46, R149, 0x380, RZ, 0xc0, !PT ;  /* 0x00000380952e7812 */ /* 0x000fe400078ec0ff */
[----:B------:R-:W-:Y:S02]  /*20c50*/  SHF.R.U64 R29, R0, 0x3, RZ ;  /* 0x00000003001d7819 */ /* 0x000fe400000012ff */
[----:B------:R-:W-:Y:S01]  /*20c60*/  ISETP.NE.U32.AND P2, PT, RZ, UR4, PT ;  /* 0x00000004ff007c0c */ /* 0x000fe2000bf45070 */
[----:B-1----:R-:W-:Y:S01]  /*20c70*/  IMAD.WIDE R10, R219, 0x4, R8 ;  /* 0x00000004db0a7825 */ /* 0x002fe200078e0208 */
[----:B------:R-:W-:Y:S02]  /*20c80*/  LOP3.LUT R34, R34, R143, RZ, 0x3c, !PT ;  /* 0x0000008f22227212 */ /* 0x000fe400078e3cff */
[----:B------:R-:W-:Y:S02]  /*20c90*/  SHF.R.U64 R38, R38, 0x3, RZ ;  /* 0x0000000326267819 */ /* 0x000fe400000012ff */
[----:B------:R-:W-:-:S02]  /*20ca0*/  LOP3.LUT R42, R42, R147, RZ, 0x3c, !PT ;  /* 0x000000932a2a7212 */ /* 0x000fc400078e3cff */
[----:B------:R-:W-:Y:S02]  /*20cb0*/  LOP3.LUT R20, R20, R139, RZ, 0x3c, !PT ;  /* 0x0000008b14147212 */ /* 0x000fe400078e3cff */
[----:B------:R-:W-:Y:S02]  /*20cc0*/  LOP3.LUT R50, R50, R151, RZ, 0x3c, !PT ;  /* 0x0000009732327212 */ /* 0x000fe400078e3cff */
[----:B------:R-:W-:Y:S02]  /*20cd0*/  LOP3.LUT R54, R3, R24, RZ, 0x3c, !PT ;  /* 0x0000001803367212 */ /* 0x000fe400078e3cff */
[----:B------:R-:W-:Y:S02]  /*20ce0*/  LOP3.LUT R30, R30, R141, RZ, 0x3c, !PT ;  /* 0x0000008d1e1e7212 */ /* 0x000fe400078e3cff */
[----:B------:R-:W-:Y:S02]  /*20cf0*/  SHF.R.U64 R46, R46, 0x3, RZ ;  /* 0x000000032e2e7819 */ /* 0x000fe400000012ff */
[----:B------:R-:W-:-:S02]  /*20d00*/  LOP3.LUT R111, R86, 0x380, RZ, 0xc0, !PT ;  /* 0x00000380566f7812 */ /* 0x000fc400078ec0ff */
[----:B------:R-:W-:Y:S02]  /*20d10*/  LOP3.LUT R58, R29, R58, RZ, 0x3c, !PT ;  /* 0x0000003a1d3a7212 */ /* 0x000fe400078e3cff */
[----:B------:R-:W-:Y:S02]  /*20d20*/  MOV R24, R14 ;  /* 0x0000000e00187202 */ /* 0x000fe40000000f00 */
[----:B------:R-:W-:Y:S02]  /*20d30*/  ISETP.NE.AND.EX P2, PT, RZ, UR5, PT, P2 ;  /* 0x00000005ff007c0c */ /* 0x000fe4000bf45320 */
[----:B------:R-:W-:Y:S02]  /*20d40*/  MOV R15, R34 ;  /* 0x00000022000f7202 */ /* 0x000fe40000000f00 */
[----:B------:R-:W-:Y:S02]  /*20d50*/  LOP3.LUT R38, R38, R145, RZ, 0x3c, !PT ;  /* 0x0000009126267212 */ /* 0x000fe400078e3cff */
[----:B------:R-:W-:-:S02]  /*20d60*/  MOV R14, R42 ;  /* 0x0000002a000e7202 */ /* 0x000fc40000000f00 */
[----:B------:R-:W-:Y:S02]  /*20d70*/  F2FP.F16.F32.PACK_AB R34, R37, R36 ;  /* 0x000000242522723e */ /* 0x000fe400000000ff */
[----:B------:R-:W-:Y:S02]  /*20d80*/  F2FP.F16.F32.PACK_AB R35, R136, R125 ;  /* 0x0000007d8823723e */ /* 0x000fe400000000ff */
[----:B------:R-:W-:Y:S01]  /*20d90*/  MOV R20, R20 ;  /* 0x0000001400147202 */ /* 0x000fe20000000f00 */
[----:B------:R-:W1:Y:S01]  /*20da0*/  @P2 LDC.64 R8, c[0x0][0xc08] ;  /* 0x00030200ff082b82 */ /* 0x000e620000000a00 */
[----:B------:R-:W-:Y:S01]  /*20db0*/  MOV R0, R50 ;  /* 0x0000003200007202 */ /* 0x000fe20000000f00 */
[----:B------:R-:W-:Y:S01]  /*20dc0*/  STSM.16.M88.4 [R24], R32 ;  /* 0x0000002018007844 */ /* 0x000fe20000000200 */
[----:B------:R-:W-:Y:S02]  /*20dd0*/  F2FP.F16.F32.PACK_AB R42, R45, R44 ;  /* 0x0000002c2d2a723e */ /* 0x000fe400000000ff */
[----:B------:R-:W-:-:S02]  /*20de0*/  F2FP.F16.F32.PACK_AB R43, R134, R123 ;  /* 0x0000007b862b723e */ /* 0x000fc400000000ff */
[----:B------:R-:W-:Y:S02]  /*20df0*/  LOP3.LUT R46, R46, R149, RZ, 0x3c, !PT ;  /* 0x000000952e2e7212 */ /* 0x000fe400078e3cff */
[----:B------:R-:W-:Y:S01]  /*20e00*/  SHF.R.U64 R111, R111, 0x3, RZ ;  /* 0x000000036f6f7819 */ /* 0x000fe200000012ff */
[----:B------:R2:W-:Y:S01]  /*20e10*/  STSM.16.M88.4 [R20], R40 ;  /* 0x0000002814007844 */ /* 0x0005e20000000200 */
        /* <DEDUP_REMOVED lines=8> */
[----:B------:R-:W-:Y:S01]  /*20ea0*/  LOP3.LUT R12, R111, R86, RZ, 0x3c, !PT ;  /* 0x000000566f0c7212 */ /* 0x000fe200078e3cff */
[----:B------:R-:W-:Y:S01]  /*20eb0*/  STSM.16.M88.4 [R15], R56 ;  /* 0x000000380f007844 */ /* 0x000fe20000000200 */
[----:B------:R-:W-:Y:S01]  /*20ec0*/  MOV R46, R46 ;  /* 0x0000002e002e7202 */ /* 0x000fe20000000f00 */
[----:B------:R-:W-:Y:S01]  /*20ed0*/  ULDC UR4, c[0x0][0xa88] ;  /* 0x0002a20000047ab9 */ /* 0x000fe20000000800 */
[----:B------:R-:W-:Y:S01]  /*20ee0*/  MOV R54, R54 ;  /* 0x0000003600367202 */ /* 0x000fe20000000f00 */
[----:B------:R3:W-:Y:S01]  /*20ef0*/  STSM.16.M88.4 [R38], R64 ;  /* 0x0000004026007844 */ /* 0x0007e20000000200 */
[----:B------:R-:W-:Y:S01]  /*20f00*/  MOV R12, R12 ;  /* 0x0000000c000c7202 */ /* 0x000fe20000000f00 */
[----:B--2---:R-:W-:-:S02]  /*20f10*/  IMAD.MOV.U32 R20, RZ, RZ, RZ ;  /* 0x000000ffff147224 */ /* 0x004fc400078e00ff */
[----:B------:R-:W-:Y:S04]  /*20f20*/  STSM.16.M88.4 [R14], R72 ;  /* 0x000000480e007844 */ /* 0x000fe80000000200 */
[----:B------:R-:W-:Y:S04]  /*20f30*/  STSM.16.M88.4 [R46], R80 ;  /* 0x000000502e007844 */ /* 0x000fe80000000200 */
[----:B------:R2:W-:Y:S04]  /*20f40*/  STSM.16.M88.4 [R0], R88 ;  /* 0x0000005800007844 */ /* 0x0005e80000000200 */
[----:B------:R4:W-:Y:S04]  /*20f50*/  STSM.16.M88.4 [R54], R96 ;  /* 0x0000006036007844 */ /* 0x0009e80000000200 */
[----:B------:R4:W-:Y:S04]  /*20f60*/  STSM.16.M88.4 [R3], R104 ;  /* 0x0000006803007844 */ /* 0x0009e80000000200 */
[----:B------:R4:W-:Y:S01]  /*20f70*/  STSM.16.M88.4 [R12], R112 ;  /* 0x000000700c007844 */ /* 0x0009e20000000200 */
[----:B------:R-:W-:Y:S01]  /*20f80*/  BAR.SYNC.DEFER_BLOCKING 0x1, 0x100 ;  /* 0x0044000000007b1d */ /* 0x000fe20000010000 */
[----:B---3--:R-:W-:-:S02]  /*20f90*/  IMAD.U32 R65, RZ, RZ, UR4 ;  /* 0x00000004ff417e24 */ /* 0x008fc4000f8e00ff */
[----:B-1----:R-:W-:-:S05]  /*20fa0*/  @P2 IMAD.WIDE R8, R219, 0x4, R8 ;  /* 0x00000004db082825 */ /* 0x002fca00078e0208 */
[----:B--2---:R-:W1:Y:S01]  /*20fb0*/  LDC R0, c[0x0][0xbe8] ;  /* 0x0002fa00ff007b82 */ /* 0x004e620000000800 */
        /* <DEDUP_REMOVED lines=9> */
[----:B---3--:R-:W-:-:S07]  /*21050*/  IADD3 R65, -R8, R65, RZ ;  /* 0x0000004108417210 */ /* 0x008fce0007ffe1ff */
.L_x_5390:
[----:B------:R-:W3:Y:S01]  /*21060*/  LDL R31, [R1+0x54] ;  /* 0x00005400011f7983 */ /* 0x000ee20000100800 */
[----:B------:R-:W-:Y:S01]  /*21070*/  SHF.R.S32.HI R64, RZ, 0x1f, R218 ;  /* 0x0000001fff407819 */ /* 0x000fe200000114da */
[----:B------:R-:W-:Y:S01]  /*21080*/  IMAD.IADD R12, R212, 0x1, R208 ;  /* 0x00000001d40c7824 */ /* 0x000fe200078e02d0 */
[----:B------:R-:W-:Y:S01]  /*21090*/  ULDC.64 UR4, c[0x0][0xb90] ;  /* 0x0002e40000047ab9 */ /* 0x000fe20000000a00 */
[----:B-----5:R-:W-:Y:S01]  /*210a0*/  SHF.R.S32.HI R21, RZ, 0x1f, R20 ;  /* 0x0000001fff157819 */ /* 0x020fe20000011414 */
[----:B------:R-:W4:Y:S01]  /*210b0*/  @P1 LDC R71, c[0x0][0xbec] ;  /* 0x0002fb00ff471b82 */ /* 0x000f220000000800 */
[----:B------:R-:W-:Y:S01]  /*210c0*/  IMAD R9, R64, UR4, RZ ;  /* 0x0000000440097c24 */ /* 0x000fe2000f8e02ff */
[----:B------:R-:W-:Y:S01]  /*210d0*/  SHF.R.S32.HI R10, RZ, 0x1f, R219 ;  /* 0x0000001fff0a7819 */ /* 0x000fe200000114db */
[----:B-1----:R-:W-:Y:S01]  /*210e0*/  @P1 IMAD.HI.U32 R3, R12, R13, RZ ;  /* 0x0000000d0c031227 */ /* 0x002fe200078e00ff */
[----:B------:R-:W-:-:S03]  /*210f0*/  SEL R24, R219, RZ, !P0 ;  /* 0x000000ffdb187207 */ /* 0x000fc60004000000 */
[----:B------:R-:W-:Y:S01]  /*21100*/  IMAD.MOV.U32 R11, RZ, RZ, R12 ;  /* 0x000000ffff0b7224 */ /* 0x000fe200078e000c */
[----:B--2---:R-:W-:Y:S01]  /*21110*/  @P1 SHF.R.U32.HI R11, RZ, R14, R3 ;  /* 0x0000000eff0b1219 */ /* 0x004fe20000011603 */
[----:B------:R-:W-:Y:S01]  /*21120*/  IMAD R15, R218, UR5, R9 ;  /* 0x00000005da0f7c24 */ /* 0x000fe2000f8e0209 */
[----:B------:R-:W-:Y:S01]  /*21130*/  SEL R3, R10, RZ, !P0 ;  /* 0x000000ff0a037207 */ /* 0x000fe20004000000 */
[----:B------:R-:W-:Y:S01]  /*21140*/  IMAD.WIDE.U32 R8, R218, UR4, R20 ;  /* 0x00000004da087c25 */ /* 0x000fe2000f8e0014 */
[----:B------:R-:W-:Y:S01]  /*21150*/  IADD3 R29, -R11, RZ, RZ ;  /* 0x000000ff0b1d7210 */ /* 0x000fe20007ffe1ff */
[----:B------:R-:W-:Y:S01]  /*21160*/  ULDC.64 UR4, c[0x0][0xb98] ;  /* 0x0002e60000047ab9 */ /* 0x000fe20000000a00 */
[----:B------:R-:W1:Y:S01]  /*21170*/  @P1 LDC R73, c[0x0][0xbf0] ;  /* 0x0002fc00ff491b82 */ /* 0x000e620000000800 */
[----:B------:R-:W-:Y:S02]  /*21180*/  IMAD R13, R223, 0x40, R213 ;  /* 0x00000040df0d7824 */ /* 0x000fe400078e02d5 */
[----:B------:R-:W-:-:S02]  /*21190*/  IMAD.IADD R9, R9, 0x1, R15 ;  /* 0x0000000109097824 */ /* 0x000fc400078e020f */
[----:B------:R-:W-:-:S04]  /*211a0*/  IMAD.WIDE R6, R13, 0x2, R6 ;  /* 0x000000020d067825 */ /* 0x000fc800078e0206 */
[----:B------:R-:W-:Y:S01]  /*211b0*/  IMAD.WIDE.U32 R8, R24, UR4, R8 ;  /* 0x0000000418087c25 */ /* 0x000fe2000f8e0008 */
[C---:B------:R-:W-:Y:S02]  /*211c0*/  IADD3 R33, P4, R6.reuse, 0x4000, RZ ;  /* 0x0000400006217810 */ /* 0x040fe40007f9e0ff */
[----:B------:R-:W-:Y:S01]  /*211d0*/  IADD3 R41, P3, R6, 0x6000, RZ ;  /* 0x0000600006297810 */ /* 0x000fe20007f7e0ff */
[----:B------:R-:W-:Y:S01]  /*211e0*/  IMAD R15, R3, UR4, RZ ;  /* 0x00000004030f7c24 */ /* 0x000fe2000f8e02ff */
[----:B------:R-:W-:Y:S01]  /*211f0*/  IADD3 R10, P0, R11, R8, RZ ;  /* 0x000000080b0a7210 */ /* 0x000fe20007f1e0ff */
[----:B------:R-:W-:Y:S01]  /*21200*/  IMAD R13, R0, R29, R12 ;  /* 0x0000001d000d7224 */ /* 0x000fe200078e020c */
[----:B------:R-:W-:Y:S01]  /*21210*/  IADD3 R29, P2, R6, 0x1000, RZ ;  /* 0x00001000061d7810 */ /* 0x000fe20007f5e0ff */
[----:B------:R-:W-:Y:S01]  /*21220*/  IMAD R12, R24, UR5, R15 ;  /* 0x00000005180c7c24 */ /* 0x000fe2000f8e020f */
[----:B------:R-:W-:Y:S01]  /*21230*/  SHF.R.S32.HI R15, RZ, 0x1f, R11 ;  /* 0x0000001fff0f7819 */ /* 0x000fe2000001140b */
[----:B------:R-:W-:Y:S01]  /*21240*/  ULDC.64 UR4, c[0x0][0xb88] ;  /* 0x0002e20000047ab9 */ /* 0x000fe20000000a00 */
[----:B------:R-:W-:Y:S01]  /*21250*/  SHF.R.S32.HI R8, RZ, 0x1f, R13 ;  /* 0x0000001fff087819 */ /* 0x000fe2000001140d */
[----:B------:R-:W-:Y:S01]  /*21260*/  IMAD R65, R65, R0, RZ ;  /* 0x0000000041417224 */ /* 0x000fe200078e02ff */
[----:B------:R-:W-:-:S02]  /*21270*/  IADD3.X R11, R15, R9, R12, P0, !PT ;  /* 0x000000090f0b7210 */ /* 0x000fc400007fe40c */
[----:B------:R-:W-:Y:S01]  /*21280*/  IADD3 R9, P6, R6, 0x2000, RZ ;  /* 0x0000200006097810 */ /* 0x000fe20007fde0ff */
[----:B------:R-:W-:Y:S01]  /*21290*/  IMAD R14, R8, UR4, RZ ;  /* 0x00000004080e7c24 */ /* 0x000fe2000f8e02ff */
[----:B------:R-:W-:Y:S01]  /*212a0*/  LOP3.LUT R8, R29, 0x380, RZ, 0xc0, !PT ;  /* 0x000003801d087812 */ /* 0x000fe200078ec0ff */
[----:B------:R-:W-:Y:S01]  /*212b0*/  IMAD.WIDE.U32 R10, R13, UR4, R10 ;  /* 0x000000040d0a7c25 */ /* 0x000fe2000f8e000a */
[----:B------:R-:W-:Y:S02]  /*212c0*/  LOP3.LUT R12, R9, 0x380, RZ, 0xc0, !PT ;  /* 0x00000380090c7812 */ /* 0x000fe400078ec0ff */
[----:B------:R-:W-:Y:S01]  /*212d0*/  SHF.R.U64 R8, R8, 0x3, RZ ;  /* 0x0000000308087819 */ /* 0x000fe200000012ff */
        /* <DEDUP_REMOVED lines=10> */
[----:B------:R-:W-:Y:S01]  /*21380*/  ULDC.64 UR4, c[0x0][0xaa0] ;  /* 0x0002a80000047ab9 */ /* 0x000fe20000000a00 */
[----:B------:R-:W-:Y:S01]  /*21390*/  IADD3 R37, P0, R6, 0x5000, RZ ;  /* 0x0000500006257810 */ /* 0x000fe20007f1e0ff */
[----:B------:R-:W-:Y:S01]  /*213a0*/  IMAD R21, R21, UR4, RZ ;  /* 0x0000000415157c24 */ /* 0x000fe2000f8e02ff */
[----:B------:R-:W-:Y:S01]  /*213b0*/  LOP3.LUT R12, R12, R9, RZ, 0x3c, !PT ;  /* 0x000000090c0c7212 */ /* 0x000fe200078e3cff */
[----:B------:R-:W-:Y:S01]  /*213c0*/  IMAD.X R9, RZ, RZ, R7, P2 ;  /* 0x000000ffff097224 */ /* 0x000fe200010e0607 */
[----:B------:R-:W-:Y:S01]  /*213d0*/  LOP3.LUT R36, R37, 0x380, RZ, 0xc0, !PT ;  /* 0x0000038025247812 */ /* 0x000fe200078ec0ff */
[----:B------:R-:W-:Y:S01]  /*213e0*/  IMAD R67, R20, UR5, R21 ;  /* 0x0000000514437c24 */ /* 0x000fe2000f8e0215 */
[----:B------:R-:W-:Y:S01]  /*213f0*/  IADD3 R45, P2, R6, 0x7000, RZ ;  /* 0x00007000062d7810 */ /* 0x000fe20007f5e0ff */
[----:B------:R-:W-:Y:S01]  /*21400*/  IMAD.WIDE.U32 R20, R20, UR4, RZ ;  /* 0x0000000414147c25 */ /* 0x000fe2000f8e00ff */
[----:B------:R-:W-:Y:S01]  /*21410*/  LOP3.LUT R28, R29, 0x380, RZ, 0xc0, !PT ;  /* 0x000003801d1c7812 */ /* 0x000fe200078ec0ff */
[----:B------:R-:W2:Y:S01]  /*21420*/  SHFL.IDX PT, R55, R30, RZ, 0x1c1f ;  /* 0x001c1fff1e377589 */ /* 0x000ea200000e0000 */
[----:B------:R-:W-:Y:S01]  /*21430*/  LOP3.LUT R32, R33, 0x380, RZ, 0xc0, !PT ;  /* 0x0000038021207812 */ /* 0x000fe200078ec0ff */
[----:B------:R-:W-:Y:S01]  /*21440*/  ULDC.64 UR4, c[0x0][0xae8] ;  /* 0x0002ba0000047ab9 */ /* 0x000fe20000000a00 */
[----:B------:R-:W-:Y:S01]  /*21450*/  LOP3.LUT R40, R41, 0x380, RZ, 0xc0, !PT ;  /* 0x0000038029287812 */ /* 0x000fe200078ec0ff */
[----:B------:R-:W-:Y:S01]  /*21460*/  SHFL.IDX PT, R58, R14, 0x1, 0x1c1f ;  /* 0x003c1f000e3a7f89 */ /* 0x000fe200000e0000 */
[----:B------:R-:W-:-:S02]  /*21470*/  SHF.R.U64 R36, R36, 0x3, RZ ;  /* 0x0000000324247819 */ /* 0x000fc400000012ff */
[----:B------:R-:W-:Y:S01]  /*21480*/  LOP3.LUT R44, R45, 0x380, RZ, 0xc0, !PT ;  /* 0x000003802d2c7812 */ /* 0x000fe200078ec0ff */
[----:B------:R-:W0:Y:S01]  /*21490*/  SHFL.IDX PT, R59, R30, 0x1, 0x1c1f ;  /* 0x003c1f001e3b7f89 */ /* 0x000e2200000e0000 */
[----:B------:R-:W-:Y:S01]  /*214a0*/  IADD3 R21, R21, R67, RZ ;  /* 0x0000004315157210 */ /* 0x000fe20007ffe0ff */
[----:B------:R-:W-:Y:S01]  /*214b0*/  IMAD R67, R217, 0x20, R223 ;  /* 0x00000020d9437824 */ /* 0x000fe200078e02df */
[----:B------:R-:W-:Y:S02]  /*214c0*/  SHF.R.U64 R28, R28, 0x3, RZ ;  /* 0x000000031c1c7819 */ /* 0x000fe400000012ff */
[----:B------:R-:W-:Y:S02]  /*214d0*/  SHF.R.U64 R32, R32, 0x3, RZ ;  /* 0x0000000320207819 */ /* 0x000fe400000012ff */
[----:B------:R-:W-:Y:S01]  /*214e0*/  SHF.R.U64 R40, R40, 0x3, RZ ;  /* 0x0000000328287819 */ /* 0x000fe200000012ff */
[----:B------:R-:W-:Y:S01]  /*214f0*/  IMAD.IADD R66, R208, 0x1, R67 ;  /* 0x00000001d0427824 */ /* 0x000fe200078e0243 */
[----:B------:R-:W-:Y:S01]  /*21500*/  LOP3.LUT R36, R36, R37, RZ, 0x3c, !PT ;  /* 0x0000002524247212 */ /* 0x000fe200078e3cff */
[--C-:B------:R-:W-:Y:S01]  /*21510*/  IMAD.X R37, RZ, RZ, R7.reuse, P0 ;  /* 0x000000ffff257224 */ /* 0x100fe200000e0607 */
[----:B------:R-:W-:Y:S01]  /*21520*/  SHF.R.U64 R44, R44, 0x3, RZ ;  /* 0x000000032c2c7819 */ /* 0x000fe200000012ff */
[----:B------:R-:W-:Y:S01]  /*21530*/  IMAD R69, R64, UR4, RZ ;  /* 0x0000000440457c24 */ /* 0x000fe2000f8e02ff */
[----:B------:R-:W-:Y:S01]  /*21540*/  LOP3.LUT R28, R28, R29, RZ, 0x3c, !PT ;  /* 0x0000001d1c1c7212 */ /* 0x000fe200078e3cff */
[----:B------:R-:W-:Y:S01]  /*21550*/  IMAD.X R29, RZ, RZ, R7, P5 ;  /* 0x000000ffff1d7224 */ /* 0x000fe200028e0607 */
[----:B------:R-:W-:-:S02]  /*21560*/  LOP3.LUT R32, R32, R33, RZ, 0x3c, !PT ;  /* 0x0000002120207212 */ /* 0x000fc400078e3cff */
[----:B------:R-:W-:Y:S01]  /*21570*/  LOP3.LUT R40, R40, R41, RZ, 0x3c, !PT ;  /* 0x0000002928287212 */ /* 0x000fe200078e3cff */
[----:B------:R-:W-:Y:S01]  /*21580*/  IMAD.X R41, RZ, RZ, R7, P3 ;  /* 0x000000ffff297224 */ /* 0x000fe200018e0607 */
[----:B------:R-:W-:Y:S02]  /*21590*/  IADD3.X R33, RZ, R7, RZ, P4, !PT ;  /* 0x00000007ff217210 */ /* 0x000fe400027fe4ff */
[----:B------:R-:W-:Y:S02]  /*215a0*/  LOP3.LUT P0, RZ, R232, 0x3, RZ, 0xc0, !PT ;  /* 0x00000003e8ff7812 */ /* 0x000fe4000780c0ff */
[C---:B------:R-:W-:Y:S02]  /*215b0*/  IADD3 R49, P6, R6.reuse, 0x8000, RZ ;  /* 0x0000800006317810 */ /* 0x040fe40007fde0ff */
[C---:B------:R-:W-:Y:S02]  /*215c0*/  IADD3 R53, P5, R6.reuse, 0x9000, RZ ;  /* 0x0000900006357810 */ /* 0x040fe40007fbe0ff */
[----:B------:R-:W-:Y:S01]  /*215d0*/  IADD3 R57, P4, R6, 0xa000, RZ ;  /* 0x0000a00006397810 */ /* 0x000fe20007f9e0ff */
[----:B----4-:R-:W-:Y:S01]  /*215e0*/  @P1 IMAD.HI.U32 R64, R66, R71, RZ ;  /* 0x0000004742401227 */ /* 0x010fe200078e00ff */
[----:B------:R-:W-:-:S02]  /*215f0*/  LOP3.LUT R44, R44, R45, RZ, 0x3c, !PT ;  /* 0x0000002d2c2c7212 */ /* 0x000fc400078e3cff */
[----:B------:R-:W-:Y:S01]  /*21600*/  IADD3 R11, P3, R6, 0xb000, RZ ;  /* 0x0000b000060b7810 */ /* 0x000fe20007f7e0ff */
[C---:B------:R-:W-:Y:S01]  /*21610*/  IMAD R69, R218.reuse, UR5, R69 ;  /* 0x00000005da457c24 */ /* 0x040fe2000f8e0245 */
[----:B------:R-:W-:Y:S01]  /*21620*/  IADD3.X R45, RZ, R7, RZ, P2, !PT ;  /* 0x00000007ff2d7210 */ /* 0x000fe200017fe4ff */
[----:B------:R-:W-:Y:S01]  /*21630*/  IMAD.WIDE.U32 R20, R218, UR4, R20 ;  /* 0x00000004da147c25 */ /* 0x000fe2000f8e0014 */
[----:B------:R-:W-:Y:S01]  /*21640*/  LOP3.LUT R48, R49, 0x380, RZ, 0xc0, !PT ;  /* 0x0000038031307812 */ /* 0x000fe200078ec0ff */
[----:B------:R-:W-:Y:S01]  /*21650*/  ULDC.64 UR4, c[0x0][0xaf0] ;  /* 0x0002bc0000047ab9 */ /* 0x000fe20000000a00 */
[----:B------:R-:W-:Y:S02]  /*21660*/  LOP3.LUT R52, R53, 0x380, RZ, 0xc0, !PT ;  /* 0x0000038035347812 */ /* 0x000fe400078ec0ff */
[----:B------:R-:W-:Y:S01]  /*21670*/  LOP3.LUT R56, R57, 0x380, RZ, 0xc0, !PT ;  /* 0x0000038039387812 */ /* 0x000fe200078ec0ff */
[----:B------:R-:W-:Y:S01]  /*21680*/  IMAD.MOV.U32 R67, RZ, RZ, R66 ;  /* 0x000000ffff437224 */ /* 0x000fe200078e0042 */
[----:B------:R-:W-:Y:S01]  /*21690*/  LOP3.LUT R15, R6, 0x380, RZ, 0xc0, !PT ;  /* 0x00000380060f7812 */ /* 0x000fe200078ec0ff */
[----:B------:R-:W-:Y:S01]  /*216a0*/  IMAD R3, R3, UR4, RZ ;  /* 0x0000000403037c24 */ /* 0x000fe2000f8e02ff */
[----:B-1----:R-:W-:Y:S01]  /*216b0*/  @P1 SHF.R.U32.HI R67, RZ, R73, R64 ;  /* 0x00000049ff431219 */ /* 0x002fe20000011640 */
[----:B------:R-:W-:Y:S01]  /*216c0*/  IMAD.IADD R21, R21, 0x1, R69 ;  /* 0x0000000115157824 */ /* 0x000fe200078e0245 */
[----:B------:R-:W-:Y:S01]  /*216d0*/  SHF.R.U64 R48, R48, 0x3, RZ ;  /* 0x0000000330307819 */ /* 0x000fe200000012ff */
[----:B------:R-:W-:Y:S01]  /*216e0*/  IMAD.X R61, RZ, RZ, R7, P3 ;  /* 0x000000ffff3d7224 */ /* 0x000fe200018e0607 */
[----:B------:R-:W-:-:S02]  /*216f0*/  SHF.R.U64 R52, R52, 0x3, RZ ;  /* 0x0000000334347819 */ /* 0x000fc400000012ff */
[----:B------:R-:W-:Y:S01]  /*21700*/  SHF.R.U64 R56, R56, 0x3, RZ ;  /* 0x0000000338387819 */ /* 0x000fe200000012ff */
[C---:B------:R-:W-:Y:S01]  /*21710*/  IMAD R69, R24.reuse, UR5, R3 ;  /* 0x0000000518457c24 */ /* 0x040fe2000f8e0203 */
[----:B------:R-:W-:Y:S02]  /*21720*/  SHF.R.U64 R15, R15, 0x3, RZ ;  /* 0x000000030f0f7819 */ /* 0x000fe400000012ff */
[----:B------:R-:W-:Y:S01]  /*21730*/  SHF.R.S32.HI R3, RZ, 0x1f, R67 ;  /* 0x0000001fff037819 */ /* 0x000fe20000011443 */
[----:B------:R-:W-:Y:S01]  /*21740*/  IMAD.WIDE.U32 R20, R24, UR4, R20 ;  /* 0x0000000418147c25 */ /* 0x000fe2000f8e0014 */
[----:B------:R-:W-:Y:S01]  /*21750*/  LOP3.LUT R48, R48, R49, RZ, 0x3c, !PT ;  /* 0x0000003130307212 */ /* 0x000fe200078e3cff */
[----:B------:R-:W-:Y:S01]  /*21760*/  ULDC.64 UR4, c[0x0][0xae0] ;  /* 0x0002b80000047ab9 */ /* 0x000fe20000000a00 */
[----:B------:R-:W-:Y:S01]  /*21770*/  LOP3.LUT R52, R52, R53, RZ, 0x3c, !PT ;  /* 0x0000003534347212 */ /* 0x000fe200078e3cff */
[--C-:B------:R-:W-:Y:S01]  /*21780*/  IMAD.X R49, RZ, RZ, R7.reuse, P6 ;  /* 0x000000ffff317224 */ /* 0x100fe200030e0607 */
[----:B------:R-:W-:Y:S01]  /*21790*/  LOP3.LUT R56, R56, R57, RZ, 0x3c, !PT ;  /* 0x0000003938387212 */ /* 0x000fe200078e3cff */
[--C-:B------:R-:W-:Y:S01]  /*217a0*/  IMAD.X R53, RZ, RZ, R7.reuse, P5 ;  /* 0x000000ffff357224 */ /* 0x100fe200028e0607 */
[----:B------:R-:W-:Y:S01]  /*217b0*/  IADD3 R71, -R67, RZ, RZ ;  /* 0x000000ff43477210 */ /* 0x000fe20007ffe1ff */
[----:B------:R-:W-:Y:S01]  /*217c0*/  IMAD.X R57, RZ, RZ, R7, P4 ;  /* 0x000000ffff397224 */ /* 0x000fe200020e0607 */
[----:B------:R-:W-:Y:S01]  /*217d0*/  LOP3.LUT R6, R15, R6, RZ, 0x3c, !PT ;  /* 0x000000060f067212 */ /* 0x000fe200078e3cff */
[----:B------:R-:W-:-:S02]  /*217e0*/  IMAD R24, R3, UR4, RZ ;  /* 0x0000000403187c24 */ /* 0x000fc4000f8e02ff */
[----:B------:R-:W-:Y:S02]  /*217f0*/  IMAD R3, R0, R71, R66 ;  /* 0x0000004700037224 */ /* 0x000fe400078e0242 */
[----:B------:R-:W-:Y:S02]  /*21800*/  IMAD.IADD R21, R21, 0x1, R69 ;  /* 0x0000000115157824 */ /* 0x000fe400078e0245 */
[C---:B------:R-:W-:Y:S01]  /*21810*/  IMAD R69, R67.reuse, UR5, R24 ;  /* 0x0000000543457c24 */ /* 0x040fe2000f8e0218 */
[----:B------:R-:W-:Y:S01]  /*21820*/  SHF.R.S32.HI R0, RZ, 0x1f, R3 ;  /* 0x0000001fff007819 */ /* 0x000fe20000011403 */
[----:B------:R-:W-:Y:S01]  /*21830*/  IMAD.WIDE.U32 R20, R67, UR4, R20 ;  /* 0x0000000443147c25 */ /* 0x000fe2000f8e0014 */
[----:B------:R-:W-:-:S03]  /*21840*/  ULDC.64 UR4, c[0x0][0xad8] ;  /* 0x0002b60000047ab9 */ /* 0x000fc60000000a00 */
[----:B------:R-:W-:Y:S02]  /*21850*/  IMAD.IADD R21, R21, 0x1, R69 ;  /* 0x0000000115157824 */ /* 0x000fe400078e0245 */
[----:B------:R-:W-:Y:S02]  /*21860*/  IMAD R24, R0, UR4, RZ ;  /* 0x0000000400187c24 */ /* 0x000fe4000f8e02ff */
[----:B------:R-:W-:-:S04]  /*21870*/  IMAD.WIDE.U32 R20, R3, UR4, R20 ;  /* 0x0000000403147c25 */ /* 0x000fc8000f8e0014 */
[----:B------:R-:W-:Y:S01]  /*21880*/  IMAD R67, R3, UR5, R24 ;  /* 0x0000000503437c24 */ /* 0x000fe2000f8e0218 */
[----:B------:R-:W-:Y:S02]  /*21890*/  ULDC.64 UR4, c[0x0][0xa80] ;  /* 0x0002a00000047ab9 */ /* 0x000fe40000000a00 */
[----:B------:R-:W-:Y:S01]  /*218a0*/  LEA R64, P3, R20, UR4, 0x1 ;  /* 0x0000000414407c11 */ /* 0x000fe2000f8608ff */
[----:B------:R-:W-:-:S05]  /*218b0*/  IMAD.IADD R3, R21, 0x1, R67 ;  /* 0x0000000115037824 */ /* 0x000fca00078e0243 */
[----:B------:R-:W-:Y:S01]  /*218c0*/  LEA.HI.X R3, R20, UR5, R3, 0x1, P3 ;  /* 0x0000000514037c11 */ /* 0x000fe200098f0c03 */
[----:B------:R-:W1:Y:S01]  /*218d0*/  SHFL.IDX PT, R68, R64, RZ, 0x181f ;  /* 0x00181fff40447589 */ /* 0x000e6200000e0000 */
[----:B------:R-:W-:Y:S01]  /*218e0*/  BSSY B1, `(.L_x_5391) ;  /* 0x0000037000017945 */ /* 0x000fe20003800000 */
[----:B------:R-:W-:Y:S02]  /*218f0*/  SHF.R.S32.HI R70, RZ, 0x1f, R216 ;  /* 0x0000001fff467819 */ /* 0x000fe400000114d8 */
[----:B------:R-:W-:Y:S02]  /*21900*/  SHF.R.S32.HI R72, RZ, 0x1f, R215 ;  /* 0x0000001fff487819 */ /* 0x000fe400000114d7 */
[----:B------:R-:W-:Y:S01]  /*21910*/  SHF.R.S32.HI R74, RZ, 0x1f, R213 ;  /* 0x0000001fff4a7819 */ /* 0x000fe200000114d5 */
[----:B---3--:R-:W-:-:S04]  /*21920*/  IMAD.IADD R34, R31, 0x1, R208 ;  /* 0x000000011f227824 */ /* 0x008fc800078e02d0 */
[C---:B------:R-:W-:Y:S01]  /*21930*/  VIADD R10, R34.reuse, 0x8 ;  /* 0x00000008220a7836 */ /* 0x040fe20000000000 */
[----:B------:R-:W-:-:S04]  /*21940*/  ISETP.GE.OR P2, PT, R34, R65, P0 ;  /* 0x000000412200720c */ /* 0x000fc80000746670 */
[----:B------:R-:W-:Y:S02]  /*21950*/  ISETP.GE.OR P0, PT, R10, R65, P0 ;  /* 0x000000410a00720c */ /* 0x000fe40000706670 */
[----:B------:R-:W-:-:S04]  /*21960*/  LOP3.LUT R10, R11, 0x380, RZ, 0xc0, !PT ;  /* 0x000003800b0a7812 */ /* 0x000fc800078ec0ff */
[----:B------:R-:W-:-:S03]  /*21970*/  SHF.R.U64 R10, R10, 0x3, RZ ;  /* 0x000000030a0a7819 */ /* 0x000fc600000012ff */
[----:B--2---:R-:W-:Y:S01]  /*21980*/  @!P2 ST.E desc[UR60][R54.64], R5 ;  /* 0x000000053600a985 */ /* 0x004fe2000c10193c */
[----:B------:R-:W-:-:S03]  /*21990*/  LOP3.LUT R60, R10, R11, RZ, 0x3c, !PT ;  /* 0x0000000b0a3c7212 */ /* 0x000fc600078e3cff */
[----:B0-----:R0:W-:Y:S04]  /*219a0*/  @!P0 ST.E desc[UR60][R58.64], R4 ;  /* 0x000000043a008985 */ /* 0x0011e8000c10193c */
[----:B------:R-:W5:Y:S04]  /*219b0*/  LD.E.128 R8, desc[UR60][R8.64] ;  /* 0x0000003c08087980 */ /* 0x000f68000c101d00 */
[----:B------:R-:W5:Y:S04]  /*219c0*/  LD.E.128 R12, desc[UR60][R12.64] ;  /* 0x0000003c0c0c7980 */ /* 0x000f68000c101d00 */
        /* <DEDUP_REMOVED lines=16> */
[----:B------:R-:W-:-:S04]  /*21ad0*/  IMAD.IADD R208, R223, 0x1, R208 ;  /* 0x00000001dfd07824 */ /* 0x000fc800078e02d0 */
[C---:B------:R-:W-:Y:S01]  /*21ae0*/  VIADD R0, R208.reuse, 0x20 ;  /* 0x00000020d0007836 */ /* 0x040fe20000000000 */
[----:B------:R-:W-:-:S04]  /*21af0*/  ISETP.GE.AND P2, PT, R208, R65, PT ;  /* 0x00000041d000720c */ /* 0x000fc80003f46270 */
[----:B------:R-:W-:Y:S02]  /*21b00*/  ISETP.GE.AND P1, PT, R0, R65, PT ;  /* 0x000000410000720c */ /* 0x000fe40003f26270 */
[----:B------:R-:W-:-:S04]  /*21b10*/  IADD3 R0, R2, 0x30820, RZ ;  /* 0x0003082002007810 */ /* 0x000fc80007ffe0ff */
[----:B------:R-:W-:Y:S01]  /*21b20*/  PRMT R0, RZ, 0x654, R0 ;  /* 0x00000654ff007816 */ /* 0x000fe20000000000 */
[----:B------:R-:W-:-:S03]  /*21b30*/  VIADD R24, R208, 0x40 ;  /* 0x00000040d0187836 */ /* 0x000fc60000000000 */
[----:B0-----:R0:W-:Y:S02]  /*21b40*/  SYNCS.ARRIVE.TRANS64.RED.A1T0 RZ, [R0+URZ], RZ ;  /* 0x000000ff00ff79a7 */ /* 0x0011e4000810043f */
[----:B------:R-:W-:Y:S01]  /*21b50*/  ISETP.GE.AND P0, PT, R24, R65, PT ;  /* 0x000000411800720c */ /* 0x000fe20003f06270 */
[----:B0-----:R0:W2:Y:S01]  /*21b60*/  SHFL.IDX PT, R0, R3, RZ, 0x181f ;  /* 0x00181fff03007589 */ /* 0x0010a200000e0000 */
[----:B-1----:R-:W-:Y:S11]  /*21b70*/  @P2 BRA `(.L_x_5392) ;  /* 0x0000000000342947 */ /* 0x002ff60003800000 */
[----:B------:R-:W-:Y:S02]  /*21b80*/  ULDC UR4, c[0x0][0xac8] ;  /* 0x0002b20000047ab9 */ /* 0x000fe40000000800 */
[----:B------:R-:W-:Y:S02]  /*21b90*/  ISETP.GE.AND P4, PT, R213, UR4, PT ;  /* 0x00000004d5007c0c */ /* 0x000fe4000bf86270 */
[----:B------:R-:W-:Y:S02]  /*21ba0*/  ISETP.GE.AND P3, PT, R215, UR4, PT ;  /* 0x00000004d7007c0c */ /* 0x000fe4000bf66270 */
[----:B------:R-:W-:-:S09]  /*21bb0*/  ISETP.GE.AND P2, PT, R216, UR4, PT ;  /* 0x00000004d8007c0c */ /* 0x000fd2000bf46270 */
[-C--:B------:R-:W-:Y:S02]  /*21bc0*/  @!P4 LEA R20, P6, R213, R68.reuse, 0x1 ;  /* 0x00000044d514c211 */ /* 0x080fe400078c08ff */
        /* <DEDUP_REMOVED lines=8> */
.L_x_5392:
[----:B------:R-:W-:Y:S05]  /*21c50*/  BSYNC B1 ;  /* 0x0000000000017941 */ /* 0x000fea0003800000 */
.L_x_5391:
[----:B--2---:R2:W3:Y:S01]  /*21c60*/  SHFL.IDX PT, R0, R3, 0x1, 0x181f ;  /* 0x00381f0003007f89 */ /* 0x0044e200000e0000 */
[----:B------:R-:W-:Y:S03]  /*21c70*/  BSSY B1, `(.L_x_5393) ;  /* 0x0000010000017945 */ /* 0x000fe60003800000 */
[----:B-1----:R2:W1:Y:S01]  /*21c80*/  SHFL.IDX PT, R20, R64, 0x1, 0x181f ;  /* 0x00381f0040147f89 */ /* 0x00246200000e0000 */
[----:B------:R-:W-:Y:S05]  /*21c90*/  @P1 BRA `(.L_x_5394) ;  /* 0x0000000000341947 */ /* 0x000fea0003800000 */
[----:B------:R-:W-:Y:S02]  /*21ca0*/  ULDC UR4, c[0x0][0xac8] ;  /* 0x0002b20000047ab9 */ /* 0x000fe40000000800 */
[----:B------:R-:W-:Y:S02]  /*21cb0*/  ISETP.GE.AND P4, PT, R213, UR4, PT ;  /* 0x00000004d5007c0c */ /* 0x000fe4000bf86270 */
[----:B------:R-:W-:Y:S02]  /*21cc0*/  ISETP.GE.AND P5, PT, R215, UR4, PT ;  /* 0x00000004d7007c0c */ /* 0x000fe4000bfa6270 */
[----:B------:R-:W-:-:S09]  /*21cd0*/  ISETP.GE.AND P6, PT, R216, UR4, PT ;  /* 0x00000004d8007c0c */ /* 0x000fd2000bfc6270 */
[-C--:B-1---5:R-:W-:Y:S02]  /*21ce0*/  @!P4 LEA R4, P1, R213, R20.reuse, 0x1 ;  /* 0x00000014d504c211 */ /* 0x0a2fe400078208ff */
[-C--:B------:R-:W-:Y:S02]  /*21cf0*/  @!P5 LEA R6, P2, R215, R20.reuse, 0x1 ;  /* 0x00000014d706d211 */ /* 0x080fe400078408ff */
[C---:B------:R-:W-:Y:S02]  /*21d00*/  @!P6 LEA R20, P3, R216.reuse, R20, 0x1 ;  /* 0x00000014d814e211 */ /* 0x040fe400078608ff */
[-C--:B---3--:R-:W-:Y:S02]  /*21d10*/  @!P4 LEA.HI.X R5, R213, R0.reuse, R74, 0x1, P1 ;  /* 0x00000000d505c211 */ /* 0x088fe400008f0c4a */
[-C--:B------:R-:W-:Y:S02]  /*21d20*/  @!P5 LEA.HI.X R7, R215, R0.reuse, R72, 0x1, P2 ;  /* 0x00000000d707d211 */ /* 0x080fe400010f0c48 */
[----:B------:R-:W-:Y:S01]  /*21d30*/  @!P6 LEA.HI.X R21, R216, R0, R70, 0x1, P3 ;  /* 0x00000000d815e211 */ /* 0x000fe200018f0c46 */
[----:B------:R4:W-:Y:S04]  /*21d40*/  @!P4 ST.E.128 desc[UR60][R4.64], R8 ;  /* 0x000000080400c985 */ /* 0x0009e8000c101d3c */
[----:B------:R4:W-:Y:S04]  /*21d50*/  @!P5 ST.E.128 desc[UR60][R6.64], R36 ;  /* 0x000000240600d985 */ /* 0x0009e8000c101d3c */
[----:B------:R4:W-:Y:S02]  /*21d60*/  @!P6 ST.E.128 desc[UR60][R20.64], R52 ;  /* 0x000000341400e985 */ /* 0x0009e4000c101d3c */
.L_x_5394:
[----:B------:R-:W-:Y:S05]  /*21d70*/  BSYNC B1 ;  /* 0x0000000000017941 */ /* 0x000fea0003800000 */
.L_x_5393:
[----:B---3--:R3:W0:Y:S01]  /*21d80*/  SHFL.IDX PT, R0, R3, 0x2, 0x181f ;  /* 0x00581f0003007f89 */ /* 0x00862200000e0000 */
[----:B------:R-:W-:Y:S03]  /*21d90*/  BSSY B1, `(.L_x_5395) ;  /* 0x0000010000017945 */ /* 0x000fe60003800000 */
[----:B----45:R3:W4:Y:S01]  /*21da0*/  SHFL.IDX PT, R8, R64, 0x2, 0x181f ;  /* 0x00581f0040087f89 */ /* 0x03072200000e0000 */
        /* <DEDUP_REMOVED lines=14> */
.L_x_5396:
[----:B------:R-:W-:Y:S05]  /*21e90*/  BSYNC B1 ;  /* 0x0000000000017941 */ /* 0x000fea0003800000 */
.L_x_5395:
[----:B0-----:R-:W-:Y:S01]  /*21ea0*/  VIADD R0, R208, 0x60 ;  /* 0x00000060d0007836 */ /* 0x001fe20000000000 */
[----:B----4-:R0:W4:Y:S04]  /*21eb0*/  SHFL.IDX PT, R8, R3, 0x3, 0x181f ;  /* 0x00781f0003087f89 */ /* 0x01012800000e0000 */
[----:B------:R-:W-:Y:S01]  /*21ec0*/  ISETP.GE.AND P0, PT, R0, R65, PT ;  /* 0x000000410000720c */ /* 0x000fe20003f06270 */
[----:B--23--:R-:W2:-:S12]  /*21ed0*/  SHFL.IDX PT, R64, R64, 0x3, 0x181f ;  /* 0x00781f0040407f89 */ /* 0x00ce9800000e0000 */
[----:B0-----:R-:W-:Y:S05]  /*21ee0*/  @P0 BRA `(.L_x_5397) ;  /* 0x0000000c003c0947 */ /* 0x001fea0003800000 */
[----:B------:R-:W-:Y:S02]  /*21ef0*/  ULDC UR4, c[0x0][0xac8] ;  /* 0x0002b20000047ab9 */ /* 0x000fe40000000800 */
[----:B------:R-:W-:Y:S02]  /*21f00*/  ISETP.GE.AND P2, PT, R213, UR4, PT ;  /* 0x00000004d5007c0c */ /* 0x000fe4000bf46270 */
[----:B------:R-:W-:-:S11]  /*21f10*/  ISETP.GE.AND P3, PT, R215, UR4, PT ;  /* 0x00000004d7007c0c */ /* 0x000fd6000bf66270 */
[-C--:B--2---:R-:W-:Y:S02]  /*21f20*/  @!P2 LEA R4, P0, R213, R64.reuse, 0x1 ;  /* 0x00000040d504a211 */ /* 0x084fe400078008ff */
[----:B------:R-:W-:Y:S02]  /*21f30*/  @!P3 LEA R6, P1, R215, R64, 0x1 ;  /* 0x00000040d706b211 */ /* 0x000fe400078208ff */
[-C--:B----4-:R-:W-:Y:S02]  /*21f40*/  @!P2 LEA.HI.X R5, R213, R8.reuse, R74, 0x1, P0 ;  /* 0x00000008d505a211 */ /* 0x090fe400000f0c4a */
[----:B------:R-:W-:Y:S02]  /*21f50*/  @!P3 LEA.HI.X R7, R215, R8, R72, 0x1, P1 ;  /* 0x00000008d707b211 */ /* 0x000fe400008f0c48 */
[----:B------:R-:W-:Y:S01]  /*21f60*/  ISETP.GE.AND P0, PT, R216, UR4, PT ;  /* 0x00000004d8007c0c */ /* 0x000fe2000bf06270 */
[----:B------:R0:W-:Y:S04]  /*21f70*/  @!P2 ST.E.128 desc[UR60][R4.64], R28 ;  /* 0x0000001c0400a985 */ /* 0x0001e8000c101d3c */
[----:B------:R0:W-:Y:S08]  /*21f80*/  @!P3 ST.E.128 desc[UR60][R6.64], R44 ;  /* 0x0000002c0600b985 */ /* 0x0001f0000c101d3c */
[----:B------:R-:W-:Y:S05]  /*21f90*/  @P0 BRA `(.L_x_5397) ;  /* 0x0000000c00100947 */ /* 0x000fea0003800000 */
[----:B0-----:R-:W-:-:S04]  /*21fa0*/  LEA R4, P0, R216, R64, 0x1 ;  /* 0x00000040d8047211 */ /* 0x001fc800078008ff */
[----:B------:R-:W-:-:S05]  /*21fb0*/  LEA.HI.X R5, R216, R8, R70, 0x1, P0 ;  /* 0x00000008d8057211 */ /* 0x000fca00000f0c46 */
[----:B------:R0:W-:Y:S01]  /*21fc0*/  ST.E.128 desc[UR60][R4.64], R60 ;  /* 0x0000003c04007985 */ /* 0x0001e2000c101d3c */
[----:B------:R-:W-:Y:S05]  /*21fd0*/  BRA `(.L_x_5397) ;  /* 0x0000000c00007947 */ /* 0x000fea0003800000 */
.L_x_5389:
[----:B------:R-:W-:Y:S01]  /*21fe0*/  ULDC.64 UR4, c[0x0][0xc00] ;  /* 0x0003000000047ab9 */ /* 0x000fe20000000a00 */
[----:B------:R-:W2:Y:S01]  /*21ff0*/  LDC.64 R4, c[0x0][0xc00] ;  /* 0x00030000ff047b82 */ /* 0x000ea20000000a00 */
[----:B------:R-:W-:Y:S01]  /*22000*/  ISETP.NE.U32.AND P0, PT, RZ, UR4, PT ;  /* 0x00000004ff007c0c */ /* 0x000fe2000bf05070 */
[----:B------:R-:W-:-:S03]  /*22010*/  IMAD.MOV.U32 R3, RZ, RZ, RZ ;  /* 0x000000ffff037224 */ /* 0x000fc600078e00ff */
[----:B------:R-:W-:Y:S01]  /*22020*/  ISETP.NE.AND.EX P0, PT, RZ, UR5, PT, P0 ;  /* 0x00000005ff007c0c */ /* 0x000fe2000bf05300 */
[----:B------:R-:W-:Y:S02]  /*22030*/  ULDC.64 UR4, c[0x0][0xc08] ;  /* 0x0003020000047ab9 */ /* 0x000fe40000000a00 */
[----:B------:R-:W-:Y:S01]  /*22040*/  ISETP.NE.U32.AND P1, PT, RZ, UR4, PT ;  /* 0x00000004ff007c0c */ /* 0x000fe2000bf25070 */
[----:B------:R-:W3:Y:S03]  /*22050*/  LDC R29, c[0x0][0xbe8] ;  /* 0x0002fa00ff1d7b82 */ /* 0x000ee60000000800 */
[----:B------:R-:W-:Y:S01]  /*22060*/  ISETP.NE.AND.EX P1, PT, RZ, UR5, PT, P1 ;  /* 0x00000005ff007c0c */ /* 0x000fe2000bf25310 */
[----:B--2---:R-:W-:-:S12]  /*22070*/  IMAD.WIDE R4, R219, 0x4, R4 ;  /* 0x00000004db047825 */ /* 0x004fd800078e0204 */
[----:B------:R-:W2:Y:S01]  /*22080*/  @P1 LDC.64 R6, c[0x0][0xc08] ;  /* 0x00030200ff061b82 */ /* 0x000ea20000000a00 */
[----:B------:R-:W-:Y:S02]  /*22090*/  ULDC UR4, c[0x0][0xa88] ;  /* 0x0002a20000047ab9 */ /* 0x000fe40000000800 */
[----:B------:R-:W-:Y:S01]  /*220a0*/  MOV R0, UR4 ;  /* 0x0000000400007c02 */ /* 0x000fe20008000f00 */
[----:B------:R4:W5:Y:S01]  /*220b0*/  @P0 LDG.E R3, desc[UR60][R4.64] ;  /* 0x0000003c04030981 */ /* 0x000962000c1e1900 */
[----:B--2---:R-:W-:-:S05]  /*220c0*/  @P1 IMAD.WIDE R6, R219, 0x4, R6 ;  /* 0x00000004db061825 */ /* 0x004fca00078e0206 */
[----:B------:R4:W5:Y:S01]  /*220d0*/  @P1 LDG.E R0, desc[UR60][R6.64] ;  /* 0x0000003c06001981 */ /* 0x000962000c1e1900 */
[----:B---3--:R-:W-:Y:S01]  /*220e0*/  ISETP.NE.AND P2, PT, R29, 0x1, PT ;  /* 0x000000011d00780c */ /* 0x008fe20003f45270 */
[----:B------:R-:W2:-:S12]  /*220f0*/  S2R R9, SR_TID.X ;  /* 0x0000000000097919 */ /* 0x000e980000002100 */
[----:B------:R-:W3:Y:S08]  /*22100*/  @P2 LDC R20, c[0x0][0xbec] ;  /* 0x0002fb00ff142b82 */ /* 0x000ef00000000800 */
[----:B------:R-:W0:Y:S01]  /*22110*/  @P2 LDC R31, c[0x0][0xbf0] ;  /* 0x0002fc00ff1f2b82 */ /* 0x000e220000000800 */
[----:B--2---:R-:W-:-:S05]  /*22120*/  VIADD R8, R9, 0xffffff80 ;  /* 0xffffff8009087836 */ /* 0x004fca0000000000 */
[----:B------:R-:W-:Y:S02]  /*22130*/  ISETP.GE.AND P3, PT, R8, 0x80, PT ;  /* 0x000000800800780c */ /* 0x000fe40003f66270 */
[----:B------:R-:W-:Y:S01]  /*22140*/  SHF.R.S32.HI R8, RZ, 0x1f, R219 ;  /* 0x0000001fff087819 */ /* 0x000fe200000114db */
[----:B----4-:R-:W-:Y:S10]  /*22150*/  @P1 BRA `(.L_x_5398) ;  /* 0x0000000000101947 */ /* 0x010ff40003800000 */
[----:B------:R-:W-:Y:S05]  /*22160*/  @!P0 BRA `(.L_x_5398) ;  /* 0x00000000000c8947 */ /* 0x000fea0003800000 */
[----:B------:R-:W2:Y:S04]  /*22170*/  LDG.E R7, desc[UR60][R4.64] ;  /* 0x0000003c04077981 */ /* 0x000ea8000c1e1900 */
[----:B-----5:R-:W2:Y:S02]  /*22180*/  LDG.E R0, desc[UR60][R4.64+0x4] ;  /* 0x0000043c04007981 */ /* 0x020ea4000c1e1900 */
[----:B--2---:R-:W-:-:S07]  /*22190*/  IMAD.IADD R0, R0, 0x1, -R7 ;  /* 0x0000000100007824 */ /* 0x004fce00078e0a07 */
.L_x_5398:
[----:B------:R-:W-:Y:S01]  /*221a0*/  BSSY B1, `(.L_x_5399) ;  /* 0x000002c000017945 */ /* 0x000fe20003800000 */
[----:B------:R-:W-:Y:S02]  /*221b0*/  SHF.R.S32.HI R12, RZ, 0x1f, R218 ;  /* 0x0000001fff0c7819 */ /* 0x000fe400000114da */
[----:B------:R-:W-:Y:S02]  /*221c0*/  SEL R13, R219, RZ, !P0 ;  /* 0x000000ffdb0d7207 */ /* 0x000fe40004000000 */
[----:B------:R-:W-:Y:S02]  /*221d0*/  SEL R14, R8, RZ, !P0 ;  /* 0x000000ff080e7207 */ /* 0x000fe40004000000 */
[----:B-----5:R-:W-:Y:S01]  /*221e0*/  SHF.R.S32.HI R10, RZ, 0x1f, R3 ;  /* 0x0000001fff0a7819 */ /* 0x020fe20000011403 */
[----:B------:R-:W-:Y:S06]  /*221f0*/  @P3 BRA `(.L_x_5400) ;  /* 0x0000000000983947 */ /* 0x000fec0003800000 */
[----:B------:R-:W2:Y:S01]  /*22200*/  LDC R11, c[0x0][0xbe8] ;  /* 0x0002fa00ff0b7b82 */ /* 0x000ea20000000800 */
[----:B------:R-:W-:Y:S01]  /*22210*/  IADD3 R8, R208, -0x80, R9 ;  /* 0xffffff80d0087810 */ /* 0x000fe20007ffe009 */
[----:B--2---:R-:W-:-:S05]  /*22220*/  IMAD R4, R0, R11, RZ ;  /* 0x0000000b00047224 */ /* 0x004fca00078e02ff */
        /* <DEDUP_REMOVED lines=35> */
.L_x_5400:
[----:B------:R-:W-:Y:S05]  /*22460*/  BSYNC B1 ;  /* 0x0000000000017941 */ /* 0x000fea0003800000 */
.L_x_5399:
[----:B------:R-:W-:Y:S01]  /*22470*/  ULDC.64 UR4, c[0x0][0xaa0] ;  /* 0x0002a80000047ab9 */ /* 0x000fe20000000a00 */
[----:B------:R-:W-:Y:S01]  /*22480*/  BSSY B1, `(.L_x_5401) ;  /* 0x000003f000017945 */ /* 0x000fe20003800000 */
[----:B------:R-:W-:Y:S01]  /*22490*/  IMAD R4, R10, UR4, RZ ;  /* 0x000000040a047c24 */ /* 0x000fe2000f8e02ff */
[----:B------:R-:W-:Y:S02]  /*224a0*/  SHF.R.S32.HI R15, RZ, 0x1f, R216 ;  /* 0x0000001fff0f7819 */ /* 0x000fe400000114d8 */
[----:B------:R-:W-:Y:S01]  /*224b0*/  SHF.R.S32.HI R21, RZ, 0x1f, R215 ;  /* 0x0000001fff157819 */ /* 0x000fe200000114d7 */
[C---:B--2---:R-:W-:Y:S01]  /*224c0*/  IMAD R7, R3.reuse, UR5, R4 ;  /* 0x0000000503077c24 */ /* 0x044fe2000f8e0204 */
[----:B-1----:R-:W-:Y:S01]  /*224d0*/  SHF.R.S32.HI R24, RZ, 0x1f, R213 ;  /* 0x0000001fff187819 */ /* 0x002fe200000114d5 */
[----:B------:R-:W-:Y:S01]  /*224e0*/  IMAD.WIDE.U32 R4, R3, UR4, RZ ;  /* 0x0000000403047c25 */ /* 0x000fe2000f8e00ff */
[----:B------:R-:W-:Y:S01]  /*224f0*/  LEA R3, R217, R223, 0x5 ;  /* 0x000000dfd9037211 */ /* 0x000fe200078e28ff */
[----:B------:R-:W-:-:S02]  /*22500*/  ULDC.64 UR4, c[0x0][0xae8] ;  /* 0x0002ba0000047ab9 */ /* 0x000fc40000000a00 */
[----:B------:R-:W-:Y:S02]  /*22510*/  IMAD.IADD R5, R5, 0x1, R7 ;  /* 0x0000000105057824 */ /* 0x000fe400078e0207 */
[----:B------:R-:W-:Y:S02]  /*22520*/  IMAD.IADD R9, R208, 0x1, R3 ;  /* 0x00000001d0097824 */ /* 0x000fe400078e0203 */
[----:B------:R-:W-:Y:S02]  /*22530*/  IMAD R7, R12, UR4, RZ ;  /* 0x000000040c077c24 */ /* 0x000fe4000f8e02ff */
[----:B---3--:R-:W-:-:S04]  /*22540*/  @P2 IMAD.HI.U32 R6, R9, R20, RZ ;  /* 0x0000001409062227 */ /* 0x008fc800078e00ff */
[C---:B------:R-:W-:Y:S02]  /*22550*/  IMAD R7, R218.reuse, UR5, R7 ;  /* 0x00000005da077c24 */ /* 0x040fe4000f8e0207 */
[----:B------:R-:W-:Y:S01]  /*22560*/  IMAD.WIDE.U32 R4, R218, UR4, R4 ;  /* 0x00000004da047c25 */ /* 0x000fe2000f8e0004 */
[----:B------:R-:W-:-:S03]  /*22570*/  ULDC.64 UR4, c[0x0][0xaf0] ;  /* 0x0002bc0000047ab9 */ /* 0x000fc60000000a00 */
[----:B------:R-:W-:Y:S01]  /*22580*/  IMAD.MOV.U32 R3, RZ, RZ, R9 ;  /* 0x000000ffff037224 */ /* 0x000fe200078e0009 */
[----:B0-----:R-:W-:Y:S01]  /*22590*/  @P2 SHF.R.U32.HI R3, RZ, R31, R6 ;  /* 0x0000001fff032219 */ /* 0x001fe20000011606 */
        /* <DEDUP_REMOVED lines=25> */
[-C--:B------:R-:W-:Y:S02]  /*22730*/  ISETP.GE.AND P1, PT, R0, R29.reuse, PT ;  /* 0x0000001d0000720c */ /* 0x080fe40003f26270 */
[----:B------:R-:W-:Y:S02]  /*22740*/  IADD3 R0, R208, 0x40, RZ ;  /* 0x00000040d0007810 */ /* 0x000fe40007ffe0ff */
[----:B------:R-:W-:Y:S02]  /*22750*/  LEA.HI.X R3, R4, UR5, R3, 0x1, P3 ;  /* 0x0000000504037c11 */ /* 0x000fe400098f0c03 */
[----:B------:R-:W-:Y:S01]  /*22760*/  ISETP.GE.AND P0, PT, R0, R29, PT ;  /* 0x0000001d0000720c */ /* 0x000fe20003f06270 */
[----:B------:R0:W1:Y:S04]  /*22770*/  SHFL.IDX PT, R4, R6, RZ, 0x181f ;  /* 0x00181fff06047589 */ /* 0x00006800000e0000 */
[----:B------:R0:W2:Y:S01]  /*22780*/  SHFL.IDX PT, R0, R3, RZ, 0x181f ;  /* 0x00181fff03007589 */ /* 0x0000a200000e0000 */
[----:B------:R-:W-:Y:S07]  /*22790*/  @P2 BRA `(.L_x_5402) ;  /* 0x0000000000342947 */ /* 0x000fee0003800000 */
[----:B------:R-:W-:Y:S02]  /*227a0*/  ULDC UR4, c[0x0][0xac8] ;  /* 0x0002b20000047ab9 */ /* 0x000fe40000000800 */
        /* <DEDUP_REMOVED lines=12> */
.L_x_5402:
[----:B------:R-:W-:Y:S05]  /*22870*/  BSYNC B1 ;  /* 0x0000000000017941 */ /* 0x000fea0003800000 */
.L_x_5401:
[----:B--2---:R2:W4:Y:S01]  /*22880*/  SHFL.IDX PT, R0, R3, 0x1, 0x181f ;  /* 0x00381f0003007f89 */ /* 0x00452200000e0000 */
[----:B------:R-:W-:Y:S03]  /*22890*/  BSSY B1, `(.L_x_5403) ;  /* 0x0000010000017945 */ /* 0x000fe60003800000 */
[----:B-1-3--:R2:W1:Y:S01]  /*228a0*/  SHFL.IDX PT, R4, R6, 0x1, 0x181f ;  /* 0x00381f0006047f89 */ /* 0x00a46200000e0000 */
[----:B------:R-:W-:Y:S05]  /*228b0*/  @P1 BRA `(.L_x_5404) ;  /* 0x0000000000341947 */ /* 0x000fea0003800000 */
[----:B------:R-:W-:Y:S02]  /*228c0*/  ULDC UR4, c[0x0][0xac8] ;  /* 0x0002b20000047ab9 */ /* 0x000fe40000000800 */
        /* <DEDUP_REMOVED lines=12> */
.L_x_5404:
[----:B------:R-:W-:Y:S05]  /*22990*/  BSYNC B1 ;  /* 0x0000000000017941 */ /* 0x000fea0003800000 */
.L_x_5403:
[----:B----4-:R4:W0:Y:S01]  /*229a0*/  SHFL.IDX PT, R0, R3, 0x2, 0x181f ;  /* 0x00581f0003007f89 */ /* 0x01082200000e0000 */
        /* <DEDUP_REMOVED lines=16> */
.L_x_5406:
[----:B------:R-:W-:Y:S05]  /*22ab0*/  BSYNC B1 ;  /* 0x0000000000017941 */ /* 0x000fea0003800000 */
.L_x_5405:
[----:B0-----:R-:W-:Y:S01]  /*22ac0*/  VIADD R0, R208, 0x60 ;  /* 0x00000060d0007836 */ /* 0x001fe20000000000 */
[----:B---3--:R0:W3:Y:S04]  /*22ad0*/  SHFL.IDX PT, R8, R3, 0x3, 0x181f ;  /* 0x00781f0003087f89 */ /* 0x0080e800000e0000 */
[----:B------:R-:W-:Y:S01]  /*22ae0*/  ISETP.GE.AND P0, PT, R0, R29, PT ;  /* 0x0000001d0000720c */ /* 0x000fe20003f06270 */
[----:B-1----:R0:W1:-:S12]  /*22af0*/  SHFL.IDX PT, R4, R6, 0x3, 0x181f ;  /* 0x00781f0006047f89 */ /* 0x00205800000e0000 */
[----:B0-----:R-:W-:Y:S05]  /*22b00*/  @P0 BRA `(.L_x_5397) ;  /* 0x0000000000340947 */ /* 0x001fea0003800000 */
[----:B------:R-:W-:Y:S02]  /*22b10*/  ULDC UR4, c[0x0][0xac8] ;  /* 0x0002b20000047ab9 */ /* 0x000fe40000000800 */
        /* <DEDUP_REMOVED lines=12> */
.L_x_5397:
[----:B------:R-:W-:Y:S05]  /*22be0*/  BSYNC B0 ;  /* 0x0000000000007941 */ /* 0x000fea0003800000 */
.L_x_5388:
[----:B------:R-:W-:Y:S02]  /*22bf0*/  ULDC UR4, c[0x0][0xc3c] ;  /* 0x00030f0000047ab9 */ /* 0x000fe40000000800 */
[----:B------:R-:W-:-:S13]  /*22c00*/  ISETP.GE.AND P0, PT, R27, UR4, PT ;  /* 0x000000041b007c0c */ /* 0x000fda000bf06270 */
[----:B------:R-:W-:Y:S05]  /*22c10*/  @!P0 BRA `(.L_x_5407) ;  /* 0xfffffde400b88947 */ /* 0x000fea000383ffff */
[----:B------:R-:W-:Y:S05]  /*22c20*/  BRA `(.L_x_5120) ;  /* 0x0000008800247947 */ /* 0x000fea0003800000 */
.L_x_5118:
[----:B------:R-:W-:-:S08]  /*22c30*/  NOP ;  /* 0x0000000000007918 */ /* 0x000fd00000000000 */
[----:B0-----:R-:W0:-:S00]  /*22c40*/  USETMAXREG.DEALLOC.CTAPOOL 0x18 ;  /* 0x00000018000079c8 */ /* 0x001e0000080e0500 */
[----:B0-----:R-:W2:Y:S01]  /*22c50*/  LDL.LU R2, [R1] ;  /* 0x0000000001027983 */ /* 0x001ea20000300800 */
[----:B------:R-:W-:Y:S01]  /*22c60*/  LOP3.LUT R0, R0, 0x3, RZ, 0xc0, !PT ;  /* 0x0000000300007812 */ /* 0x000fe200078ec0ff */
[----:B------:R-:W-:-:S05]  /*22c70*/  IMAD.MOV.U32 R6, RZ, RZ, RZ ;  /* 0x000000ffff067224 */ /* 0x000fca00078e00ff */
[----:B------:R-:W0:Y:S02]  /*22c80*/  SHFL.IDX PT, R0, R0, RZ, 0x1f ;  /* 0x00001fff00007589 */ /* 0x000e2400000e0000 */
[----:B0-----:R-:W-:Y:S02]  /*22c90*/  ISETP.NE.AND P0, PT, R0, RZ, PT ;  /* 0x000000ff0000720c */ /* 0x001fe40003f05270 */
[----:B--2---:R-:W-:-:S11]  /*22ca0*/  LOP3.LUT R2, R2, 0xffffffef, RZ, 0xc0, !PT ;  /* 0xffffffef02027812 */ /* 0x004fd600078ec0ff */
[----:B------:R-:W-:-:S05]  /*22cb0*/  @P0 LOP3.LUT R2, R2, 0x10, RZ, 0xfc, !PT ;  /* 0x0000001002020812 */ /* 0x000fca00078efcff */
[----:B------:R0:W-:Y:S01]  /*22cc0*/  STL [R1], R2 ;  /* 0x0000000201007387 */ /* 0x0001e20000100800 */
        /* <DEDUP_REMOVED lines=8> */
.L_x_5408:
        /* <DEDUP_REMOVED lines=33> */
[----:B-1----:R-:W-:Y:S02]  /*22f60*/  ISETP.GT.AND P6, PT, R7, UR6, PT ;  /* 0x0000000607007c0c */ /* 0x002fe4000bfc4270 */
[----:B------:R-:W-:-:S11]  /*22f70*/  MOV R8, R7 ;  /* 0x0000000700087202 */ /* 0x000fd60000000f00 */
[----:B------:R-:W-:Y:S05]  /*22f80*/  @P6 BRA `(.L_x_5410) ;  /* 0x00000000009c6947 */ /* 0x000fea0003800000 */
[----:B------:R-:W0:Y:S01]  /*22f90*/  LDC R5, c[0x0][0xc3c] ;  /* 0x00030f00ff057b82 */ /* 0x000e220000000800 */
[----:B------:R-:W-:Y:S01]  /*22fa0*/  IMAD.MOV.U32 R7, RZ, RZ, R8 ;  /* 0x000000ffff077224 */ /* 0x000fe200078e0008 */
[----:B------:R-:W-:Y:S01]  /*22fb0*/  UMOV UR4, URZ ;  /* 0x0000003f00047c82 */ /* 0x000fe20008000000 */
[----:B------:R-:W-:Y:S01]  /*22fc0*/  ULDC UR7, c[0x0][0xc3c] ;  /* 0x00030f0000077ab9 */ /* 0x000fe20000000800 */
[----:B------:R-:W-:-:S05]  /*22fd0*/  ULDC UR5, c[0x0][0xc38] ;  /* 0x00030e0000057ab9 */ /* 0x000fca0000000800 */
.L_x_5414:
        /* <DEDUP_REMOVED lines=12> */
.L_x_5413:
[----:B------:R-:W-:Y:S05]  /*230a0*/  BSYNC B0 ;  /* 0x0000000000007941 */ /* 0x000fea0003800000 */
.L_x_5412:
[----:B0----5:R-:W0:Y:S02]  /*230b0*/  SHFL.UP PT, R2, R6, 0x1, RZ ;  /* 0x0420000006027989 */ /* 0x021e2400000e00ff */
        /* <DEDUP_REMOVED lines=20> */
.L_x_5410:
[----:B------:R-:W-:-:S04]  /*23200*/  IMAD.IADD R8, R7, 0x1, -R8 ;  /* 0x0000000107087824 */ /* 0x000fc800078e0a08 */
        /* <DEDUP_REMOVED lines=19> */
.L_x_5415:
        /* <DEDUP_REMOVED lines=20> */
[----:B------:R-:W-:-:S05]  /*23480*/  @!P1 LOP3.LUT R8, RZ, R9, RZ, 0x33, !PT ;  /* 0x00000009ff089212 */ /* 0x000fca00078e33ff */
[----:B------:R-:W-:Y:S01]  /*23490*/  IMAD R5, R11, R8, RZ ;  /* 0x000000080b057224 */ /* 0x000fe200078e02ff */
[----:B------:R-:W-:-:S03]  /*234a0*/  IADD3 R8, -R8, RZ, RZ ;  /* 0x000000ff08087210 */ /* 0x000fc60007ffe1ff */
        /* <DEDUP_REMOVED lines=12> */
[----:B------:R-:W-:Y:S02]  /*23570*/  IMAD R9, R2, R7, RZ ;  /* 0x0000000702097224 */ /* 0x000fe400078e02ff */
[----:B------:R-:W-:-:S04]  /*23580*/  IMAD.MOV.U32 R2, RZ, RZ, RZ ;  /* 0x000000ffff027224 */ /* 0x000fc800078e00ff */
[----:B------:R-:W-:Y:S01]  /*23590*/  IMAD.HI.U32 R2, R3, R9, R2 ;  /* 0x0000000903027227 */ /* 0x000fe200078e0002 */
[----:B------:R-:W-:Y:S02]  /*235a0*/  IABS R9, R8 ;  /* 0x0000000800097213 */ /* 0x000fe40000000000 */
[----:B------:R-:W-:-:S03]  /*235b0*/  LOP3.LUT R3, R8, R11, RZ, 0x3c, !PT ;  /* 0x0000000b08037212 */ /* 0x000fc600078e3cff */
[----:B------:R-:W-:Y:S01]  /*235c0*/  IMAD.HI.U32 R2, R2, R9, RZ ;  /* 0x0000000902027227 */ /* 0x000fe200078e00ff */
[----:B------:R-:W-:-:S03]  /*235d0*/  ISETP.GE.AND P2, PT, R3, RZ, PT ;  /* 0x000000ff0300720c */ /* 0x000fc60003f46270 */
[----:B------:R-:W-:-:S05]  /*235e0*/  IMAD R10, R2, R10, R9 ;  /* 0x0000000a020a7224 */ /* 0x000fca00078e0209 */
[----:B------:R-:W-:-:S13]  /*235f0*/  ISETP.GT.U32.AND P1, PT, R7, R10, PT ;  /* 0x0000000a0700720c */ /* 0x000fda0003f24070 */
[----:B------:R-:W-:Y:S01]  /*23600*/  @!P1 IMAD.IADD R10, R10, 0x1, -R7 ;  /* 0x000000010a0a9824 */ /* 0x000fe200078e0a07 */
[----:B------:R-:W-:Y:S02]  /*23610*/  @!P1 IADD3 R2, R2, 0x1, RZ ;  /* 0x0000000102029810 */ /* 0x000fe40007ffe0ff */
[----:B------:R-:W-:Y:S02]  /*23620*/  ISETP.NE.AND P1, PT, R11, RZ, PT ;  /* 0x000000ff0b00720c */ /* 0x000fe40003f25270 */
[----:B------:R-:W-:-:S13]  /*23630*/  ISETP.GE.U32.AND P0, PT, R10, R7, PT ;  /* 0x000000070a00720c */ /* 0x000fda0003f06070 */
[----:B------:R-:W-:-:S04]  /*23640*/  @P0 VIADD R2, R2, 0x1 ;  /* 0x0000000102020836 */ /* 0x000fc80000000000 */
[----:B------:R-:W-:Y:S01]  /*23650*/  @!P2 IMAD.MOV R2, RZ, RZ, -R2 ;  /* 0x000000ffff02a224 */ /* 0x000fe200078e0a02 */
[----:B------:R-:W-:Y:S01]  /*23660*/  @!P1 LOP3.LUT R2, RZ, R11, RZ, 0x33, !PT ;  /* 0x0000000bff029212 */ /* 0x000fe200078e33ff */
[----:B------:R-:W-:-:S03]  /*23670*/  IMAD.MOV R11, RZ, RZ, -R11 ;  /* 0x000000ffff0b7224 */ /* 0x000fc600078e0a0b */
[----:B------:R-:W-:Y:S01]  /*23680*/  LOP3.LUT R17, RZ, R2, RZ, 0x33, !PT ;  /* 0x00000002ff117212 */ /* 0x000fe200078e33ff */
[----:B------:R-:W-:-:S03]  /*23690*/  IMAD R18, R2, R11, R5 ;  /* 0x0000000b02127224 */ /* 0x000fc600078e0205 */
[----:B------:R-:W-:Y:S01]  /*236a0*/  IADD3 R17, R6, R17, RZ ;  /* 0x0000001106117210 */ /* 0x000fe20007ffe0ff */
[----:B------:R-:W-:Y:S06]  /*236b0*/  BRA `(.L_x_5416) ;  /* 0x00000000000c7947 */ /* 0x000fec0003800000 */
.L_x_5411:
[----:B------:R-:W-:Y:S02]  /*236c0*/  IMAD.MOV.U32 R17, RZ, RZ, RZ ;  /* 0x000000ffff117224 */ /* 0x000fe400078e00ff */
[----:B------:R-:W-:Y:S02]  /*236d0*/  IMAD.U32 R16, RZ, RZ, UR6 ;  /* 0x00000006ff107e24 */ /* 0x000fe4000f8e00ff */
[----:B------:R-:W-:-:S07]  /*236e0*/  IMAD.MOV.U32 R18, RZ, RZ, RZ ;  /* 0x000000ffff127224 */ /* 0x000fce00078e00ff */
.L_x_5416:
[----:B------:R-:W-:-:S13]  /*236f0*/  ISETP.NE.AND P0, PT, R0, RZ, PT ;  /* 0x000000ff0000720c */ /* 0x000fda0003f05270 */
[----:B------:R-:W1:Y:S01]  /*23700*/  @!P0 S2R R3, SR_CgaCtaId ;  /* 0x0000000000038919 */ /* 0x000e620000008800 */
[----:B------:R-:W-:-:S04]  /*23710*/  @!P0 MOV R0, 0x400 ;  /* 0x0000040000008802 */ /* 0x000fc80000000f00 */
[----:B-1----:R-:W-:-:S05]  /*23720*/  @!P0 LEA R0, R3, R0, 0x18 ;  /* 0x0000000003008211 */ /* 0x002fca00078ec0ff */
[----:B------:R1:W-:Y:S01]  /*23730*/  @!P0 STS.128 [R0+0x308d0], R16 ;  /* 0x0308d01000008388 */ /* 0x0003e20000000c00 */
[----:B------:R-:W-:Y:S06]  /*23740*/  BAR.ARV 0x5, 0x180 ;  /* 0x0146000000007b1d */ /* 0x000fec0000002000 */
.L_x_5409:
[----:B-1----:R-:W-:Y:S01]  /*23750*/  IMAD.MOV.U32 R0, RZ, RZ, 0x1 ;  /* 0x00000001ff007424 */ /* 0x002fe200078e00ff */
[----:B------:R1:W-:Y:S01]  /*23760*/  STL [R1+0x8], RZ ;  /* 0x000008ff01007387 */ /* 0x0003e20000100800 */
[----:B------:R-:W-:Y:S02]  /*23770*/  ULDC UR4, c[0x0][0xc3c] ;  /* 0x00030f0000047ab9 */ /* 0x000fe40000000800 */
[----:B--2---:R-:W-:Y:S01]  /*23780*/  ISETP.GE.AND P0, PT, R19, UR4, PT ;  /* 0x0000000413007c0c */ /* 0x004fe2000bf06270 */
[----:B------:R1:W-:Y:S04]  /*23790*/  STL [R1+0x14], R0 ;  /* 0x0000140001007387 */ /* 0x0003e80000100800 */
[----:B------:R1:W-:Y:S08]  /*237a0*/  STL [R1+0x48], RZ ;  /* 0x000048ff01007387 */ /* 0x0003f00000100800 */
[----:B-1----:R-:W-:Y:S05]  /*237b0*/  @P0 BRA `(.L_x_5417) ;  /* 0x0000007800500947 */ /* 0x002fea0003800000 */
[----:B------:R-:W2:Y:S04]  /*237c0*/  LDL R0, [R1+0x5c] ;  /* 0x00005c0001007983 */ /* 0x000ea80000100800 */
[----:B------:R-:W3:Y:S01]  /*237d0*/  LDL.LU R5, [R1] ;  /* 0x0000000001057983 */ /* 0x000ee20000300800 */
        /* <DEDUP_REMOVED lines=10> */
[----:B--2---:R-:W-:-:S02]  /*23880*/  R2UR UR6, R0 ;  /* 0x00000000000672ca */ /* 0x004fc400000e0000 */
[----:B------:R-:W-:Y:S02]  /*23890*/  SHF.L.U32 R0, R4, 0x3, RZ ;  /* 0x0000000304007819 */ /* 0x000fe400000006ff */
[----:B---3--:R-:W-:Y:S02]  /*238a0*/  LOP3.LUT R5, R5, 0xfffffffd, RZ, 0xc0, !PT ;  /* 0xfffffffd05057812 */ /* 0x008fe400078ec0ff */
[----:B------:R-:W-:Y:S02]  /*238b0*/  LOP3.LUT R3, R0, 0x1f8, RZ, 0xc0, !PT ;  /* 0x000001f800037812 */ /* 0x000fe400078ec0ff */
[----:B------:R-:W-:Y:S02]  /*238c0*/  @P1 LOP3.LUT R5, R5, 0x2, RZ, 0xfc, !PT ;  /* 0x0000000205051812 */ /* 0x000fe400078efcff */
[----:B------:R-:W-:Y:S02]  /*238d0*/  LOP3.LUT R3, R3, 0x38, R4, 0x78, !PT ;  /* 0x0000003803037812 */ /* 0x000fe400078e7804 */
[----:B------:R-:W-:Y:S01]  /*238e0*/  LOP3.LUT R5, R5, 0xfffffffe, RZ, 0xc0, !PT ;  /* 0xfffffffe05057812 */ /* 0x000fe200078ec0ff */
[----:B------:R-:W-:Y:S01]  /*238f0*/  ULOP3.LUT UR38, UR6, 0x2, URZ, 0xfc, !UPT ;  /* 0x0000000206267892 */ /* 0x000fe2000f8efc3f */
[----:B------:R-:W-:-:S02]  /*23900*/  LOP3.LUT R2, R3, 0x200, R2, 0xf8, !PT ;  /* 0x0000020003027812 */ /* 0x000fc400078ef802 */
[C---:B------:R-:W-:Y:S01]  /*23910*/  LOP3.LUT P0, R3, R4.reuse, 0x1f, RZ, 0xc0, !PT ;  /* 0x0000001f04037812 */ /* 0x040fe2000780c0ff */
[----:B------:R-:W-:Y:S01]  /*23920*/  IMAD.SHL.U32 R4, R4, 0x10, RZ ;  /* 0x0000001004047824 */ /* 0x000fe200078e00ff */
[----:B------:R-:W-:-:S03]  /*23930*/  LOP3.LUT R0, R0, 0x38, RZ, 0xc0, !PT ;  /* 0x0000003800007812 */ /* 0x000fc600078ec0ff */
[----:B------:R0:W-:Y:S01]  /*23940*/  STL [R1+0x28], R3 ;  /* 0x0000280301007387 */ /* 0x0001e20000100800 */
[----:B------:R-:W-:-:S07]  /*23950*/  LOP3.LUT R4, R6, 0x70, R4, 0xf8, !PT ;  /* 0x0000007006047812 */ /* 0x000fce00078ef804 */
[----:B------:R-:W-:Y:S02]  /*23960*/  @P0 LOP3.LUT R5, R5, 0x1, RZ, 0xfc, !PT ;  /* 0x0000000105050812 */ /* 0x000fe400078efcff */
[----:B------:R-:W-:Y:S01]  /*23970*/  ISETP.NE.OR P0, PT, R7, RZ, !P0 ;  /* 0x000000ff0700720c */ /* 0x000fe20004705670 */
[----:B0-----:R-:W-:Y:S01]  /*23980*/  IMAD.U32 R3, RZ, RZ, UR4 ;  /* 0x00000004ff037e24 */ /* 0x001fe2000f8e00ff */
[----:B------:R-:W-:-:S03]  /*23990*/  LOP3.LUT R5, R5, 0xfffffff7, RZ, 0xc0, !PT ;  /* 0xfffffff705057812 */ /* 0x000fc600078ec0ff */
[----:B------:R-:W-:Y:S01]  /*239a0*/  IMAD R2, R2, 0x2, R3 ;  /* 0x0000000202027824 */ /* 0x000fe200078e0203 */
[----:B------:R0:W-:Y:S04]  /*239b0*/  STL [R1+0x4], R3 ;  /* 0x0000040301007387 */ /* 0x0001e80000100800 */
[----:B------:R1:W-:Y:S03]  /*239c0*/  STL [R1+0x2c], R2 ;  /* 0x00002c0201007387 */ /* 0x0003e60000100800 */
[----:B------:R-:W-:Y:S01]  /*239d0*/  @P0 LOP3.LUT R5, R5, 0x8, RZ, 0xfc, !PT ;  /* 0x0000000805050812 */ /* 0x000fe200078efcff */
[----:B------:R-:W-:Y:S01]  /*239e0*/  STL [R1+0x48], RZ ;  /* 0x000048ff01007387 */ /* 0x000fe20000100800 */
[----:B0-----:R-:W-:-:S03]  /*239f0*/  IMAD.MOV.U32 R3, RZ, RZ, 0x1 ;  /* 0x00000001ff037424 */ /* 0x001fc600078e00ff */
[----:B------:R-:W-:Y:S01]  /*23a00*/  STL [R1], R5 ;  /* 0x0000000501007387 */ /* 0x000fe20000100800 */
[----:B-1----:R-:W-:-:S05]  /*23a10*/  MOV R2, 0x1 ;  /* 0x0000000100027802 */ /* 0x002fca0000000f00 */
[----:B------:R0:W-:Y:S04]  /*23a20*/  STL [R1+0x20], R2 ;  /* 0x0000200201007387 */ /* 0x0001e80000100800 */
[----:B------:R1:W-:Y:S04]  /*23a30*/  STL [R1+0x1c], RZ ;  /* 0x00001cff01007387 */ /* 0x0003e80000100800 */
[----:B------:R1:W-:Y:S01]  /*23a40*/  STL [R1+0x8], RZ ;  /* 0x000008ff01007387 */ /* 0x0003e20000100800 */
[----:B0-----:R-:W-:-:S03]  /*23a50*/  LOP3.LUT R2, R0, 0x40, RZ, 0xfc, !PT ;  /* 0x0000004000027812 */ /* 0x001fc600078efcff */
[----:B------:R1:W-:Y:S01]  /*23a60*/  STL [R1+0x14], R3 ;  /* 0x0000140301007387 */ /* 0x0003e20000100800 */
[----:B------:R-:W-:-:S07]  /*23a70*/  LOP3.LUT R0, R0, 0x80, RZ, 0xfc, !PT ;  /* 0x0000008000007812 */ /* 0x000fce00078efcff */
.L_x_5583:
[----:B0-----:R-:W0:Y:S01]  /*23a80*/  LDC.64 R12, c[0x0][0xa00] ;  /* 0x00028000ff0c7b82 */ /* 0x001e220000000a00 */
[----:B------:R-:W-:Y:S05]  /*23a90*/  YIELD ;  /* 0x0000000000007946 */ /* 0x000fea0003800000 */
[----:B------:R-:W-:Y:S01]  /*23aa0*/  ULDC.64 UR4, c[0x0][0xa28] ;  /* 0x00028a0000047ab9 */ /* 0x000fe20000000a00 */
[----:B------:R-:W-:Y:S02]  /*23ab0*/  CS2R R6, SRZ ;  /* 0x0000000000067805 */ /* 0x000fe4000001ff00 */
[----:B------:R-:W-:Y:S01]  /*23ac0*/  ISETP.NE.U32.AND P0, PT, RZ, UR4, PT ;  /* 0x00000004ff007c0c */ /* 0x000fe2000bf05070 */
[----:B------:R-:W-:Y:S01]  /*23ad0*/  ULDC.64 UR8, c[0x0][0xa18] ;  /* 0x0002860000087ab9 */ /* 0x000fe20000000a00 */
[----:B------:R-:W2:Y:S01]  /*23ae0*/  LDC.64 R4, c[0x0][0xa08] ;  /* 0x00028200ff047b82 */ /* 0x000ea20000000a00 */
[----:B------:R-:W-:Y:S01]  /*23af0*/  ULDC.64 UR6, c[0x0][0xa08] ;  /* 0x0002820000067ab9 */ /* 0x000fe20000000a00 */
[----:B------:R-:W-:Y:S01]  /*23b00*/  ISETP.NE.AND.EX P0, PT, RZ, UR5, PT, P0 ;  /* 0x00000005ff007c0c */ /* 0x000fe2000bf05300 */
[----:B------:R-:W-:-:S02]  /*23b10*/  ULDC.64 UR4, c[0x0][0xa00] ;  /* 0x0002800000047ab9 */ /* 0x000fc40000000a00 */
[----:B------:R-:W-:-:S04]  /*23b20*/  ISETP.NE.U32.AND P1, PT, RZ, UR4, PT ;  /* 0x00000004ff007c0c */ /* 0x000fc8000bf25070 */
[----:B------:R-:W-:Y:S01]  /*23b30*/  ISETP.NE.AND.EX P1, PT, RZ, UR5, PT, P1 ;  /* 0x00000005ff007c0c */ /* 0x000fe2000bf25310 */
[----:B------:R-:W-:Y:S01]  /*23b40*/  ULDC.64 UR4, c[0x0][0xa10] ;  /* 0x0002840000047ab9 */ /* 0x000fe20000000a00 */
[----:B0-----:R-:W-:-:S04]  /*23b50*/  IMAD.WIDE R12, R19, 0x4, R12 ;  /* 0x00000004130c7825 */ /* 0x001fc800078e020c */
[----:B-1----:R-:W0:Y:S07]  /*23b60*/  @P0 LDC.64 R2, c[0x0][0xa28] ;  /* 0x00028a00ff020b82 */ /* 0x002e2e0000000a00 */
[----:B------:R-:W3:Y:S01]  /*23b70*/  @P1 LDG.E R7, desc[UR60][R12.64] ;  /* 0x0000003c0c071981 */ /* 0x000ee2000c1e1900 */
[----:B------:R-:W-:-:S04]  /*23b80*/  ISETP.NE.U32.AND P3, PT, RZ, UR8, PT ;  /* 0x00000008ff007c0c */ /* 0x000fc8000bf65070 */
[----:B------:R-:W-:Y:S01]  /*23b90*/  ISETP.NE.AND.EX P3, PT, RZ, UR9, PT, P3 ;  /* 0x00000009ff007c0c */ /* 0x000fe2000bf65330 */
[----:B0-----:R-:W-:-:S12]  /*23ba0*/  @P0 IMAD.WIDE R2, R19, 0x4, R2 ;  /* 0x0000000413020825 */ /* 0x001fd800078e0202 */
[----:B------:R-:W0:Y:S01]  /*23bb0*/  @P3 LDC.64 R10, c[0x0][0xa18] ;  /* 0x00028600ff0a3b82 */ /* 0x000e220000000a00 */
[----:B-----5:R1:W5:Y:S01]  /*23bc0*/  @P0 LDG.E R6, desc[UR60][R2.64] ;  /* 0x0000003c02060981 */ /* 0x020362000c1e1900 */
[----:B------:R-:W-:Y:S01]  /*23bd0*/  ISETP.NE.U32.AND P2, PT, RZ, UR6, PT ;  /* 0x00000006ff007c0c */ /* 0x000fe2000bf45070 */
[----:B------:R-:W-:Y:S01]  /*23be0*/  IMAD.MOV.U32 R8, RZ, RZ, RZ ;  /* 0x000000ffff087224 */ /* 0x000fe200078e00ff */
[----:B------:R-:W-:Y:S01]  /*23bf0*/  ISETP.NE.U32.AND P0, PT, RZ, UR4, PT ;  /* 0x00000004ff007c0c */ /* 0x000fe2000bf05070 */
[----:B------:R-:W-:Y:S02]  /*23c00*/  IMAD.MOV.U32 R0, RZ, RZ, RZ ;  /* 0x000000ffff007224 */ /* 0x000fe400078e00ff */
[----:B--2---:R-:W-:Y:S01]  /*23c10*/  IMAD.WIDE R4, R19, 0x4, R4 ;  /* 0x0000000413047825 */ /* 0x004fe200078e0204 */
[----:B-1----:R-:W1:Y:S01]  /*23c20*/  LDC.64 R2, c[0x0][0xa10] ;  /* 0x00028400ff027b82 */ /* 0x002e620000000a00 */
[----:B------:R-:W-:Y:S01]  /*23c30*/  ULDC UR4, c[0x0][0x288] ;  /* 0x0000a20000047ab9 */ /* 0x000fe20000000800 */
[----:B------:R-:W-:-:S02]  /*23c40*/  ISETP.NE.AND.EX P2, PT, RZ, UR7, PT, P2 ;  /* 0x00000007ff007c0c */ /* 0x000fc4000bf45320 */
[----:B------:R-:W-:Y:S01]  /*23c50*/  ISETP.NE.AND.EX P0, PT, RZ, UR5, PT, P0 ;  /* 0x00000005ff007c0c */ /* 0x000fe2000bf05300 */
[----:B0-----:R-:W-:-:S10]  /*23c60*/  @P3 IMAD.WIDE R10, R19, 0x4, R10 ;  /* 0x00000004130a3825 */ /* 0x001fd400078e020a */
[----:B------:R-:W5:Y:S01]  /*23c70*/  @P2 LDG.E R8, desc[UR60][R4.64] ;  /* 0x0000003c04082981 */ /* 0x000f62000c1e1900 */
[----:B-1----:R-:W-:-:S05]  /*23c80*/  IMAD.WIDE R2, R19, 0x4, R2 ;  /* 0x0000000413027825 */ /* 0x002fca00078e0202 */
[----:B------:R-:W5:Y:S04]  /*23c90*/  @P0 LDG.E R0, desc[UR60][R2.64] ;  /* 0x0000003c02000981 */ /* 0x000f68000c1e1900 */
[----:B---3--:R0:W-:Y:S02]  /*23ca0*/  STL [R1+0x40], R7 ;  /* 0x0000400701007387 */ /* 0x0081e40000100800 */
        /* <DEDUP_REMOVED lines=12> */
[----:B------:R-:W-:Y:S01]  /*23d70*/  MOV R11, R7 ;  /* 0x00000007000b7202 */ /* 0x000fe20000000f00 */
[----:B0-----:R-:W-:Y:S01]  /*23d80*/  IMAD.U32 R7, RZ, RZ, UR4 ;  /* 0x00000004ff077e24 */ /* 0x001fe2000f8e00ff */
[----:B------:R-:W-:Y:S06]  /*23d90*/  @P3 BRA `(.L_x_5418) ;  /* 0x0000000000143947 */ /* 0x000fec0003800000 */
[----:B------:R-:W-:Y:S05]  /*23da0*/  @!P1 BRA `(.L_x_5418) ;  /* 0x0000000000109947 */ /* 0x000fea0003800000 */
[----:B------:R-:W2:Y:S04]  /*23db0*/  LDG.E R9, desc[UR60][R12.64] ;  /* 0x0000003c0c097981 */ /* 0x000ea8000c1e1900 */
[----:B------:R-:W2:Y:S02]  /*23dc0*/  LDG.E R12, desc[UR60][R12.64+0x4] ;  /* 0x0000043c0c0c7981 */ /* 0x000ea4000c1e1900 */
[----:B--2---:R-:W-:-:S05]  /*23dd0*/  IMAD.IADD R11, R12, 0x1, -R9 ;  /* 0x000000010c0b7824 */ /* 0x004fca00078e0a09 */
[----:B------:R0:W-:Y:S02]  /*23de0*/  STL [R1+0x3c], R11 ;  /* 0x00003c0b01007387 */ /* 0x0001e40000100800 */
.L_x_5418:
[----:B-----5:R-:W-:Y:S01]  /*23df0*/  IMAD.IADD R8, R8, 0x1, R6 ;  /* 0x0000000108087824 */ /* 0x020fe200078e0206 */
[----:B------:R-:W-:Y:S02]  /*23e00*/  ULDC.64 UR4, c[0x0][0xa20] ;  /* 0x0002880000047ab9 */ /* 0x000fe40000000a00 */
[----:B------:R-:W-:Y:S02]  /*23e10*/  ISETP.NE.U32.AND P1, PT, RZ, UR4, PT ;  /* 0x00000004ff007c0c */ /* 0x000fe4000bf25070 */
[----:B------:R1:W-:Y:S02]  /*23e20*/  STL [R1+0x18], R8 ;  /* 0x0000180801007387 */ /* 0x0003e40000100800 */
[----:B------:R-:W-:-:S13]  /*23e30*/  ISETP.NE.AND.EX P1, PT, RZ, UR5, PT, P1 ;  /* 0x00000005ff007c0c */ /* 0x000fda000bf25310 */
[----:B-1----:R-:W-:Y:S05]  /*23e40*/  @!P1 BRA `(.L_x_5419) ;  /* 0x0000000000109947 */ /* 0x002fea0003800000 */
[----:B------:R-:W1:Y:S02]  /*23e50*/  LDC.64 R4, c[0x0][0xa20] ;  /* 0x00028800ff047b82 */ /* 0x000e640000000a00 */
[----:B-1----:R-:W-:-:S05]  /*23e60*/  IMAD.WIDE R4, R19, 0x4, R4 ;  /* 0x0000000413047825 */ /* 0x002fca00078e0204 */
[----:B------:R1:W5:Y:S01]  /*23e70*/  LDG.E R7, desc[UR60][R4.64] ;  /* 0x0000003c04077981 */ /* 0x000362000c1e1900 */
[----:B------:R-:W-:Y:S05]  /*23e80*/  BRA `(.L_x_5420) ;  /* 0x0000000000107947 */ /* 0x000fea0003800000 */
.L_x_5419:
[----:B------:R-:W-:Y:S05]  /*23e90*/  @!P2 BRA `(.L_x_5420) ;  /* 0x00000000000ca947 */ /* 0x000fea0003800000 */
[----:B------:R-:W2:Y:S04]  /*23ea0*/  LDG.E R7, desc[UR60][R4.64] ;  /* 0x0000003c04077981 */ /* 0x000ea8000c1e1900 */
[----:B------:R-:W2:Y:S02]  /*23eb0*/  LDG.E R4, desc[UR60][R4.64+0x4] ;  /* 0x0000043c04047981 */ /* 0x000ea4000c1e1900 */
[----:B--2---:R-:W-:-:S07]  /*23ec0*/  IADD3 R7, -R7, R4, RZ ;  /* 0x0000000407077210 */ /* 0x004fce0007ffe1ff */
.L_x_5420:
[----:B-1----:R-:W2:Y:S04]  /*23ed0*/  @P0 LDG.E R4, desc[UR60][R2.64] ;  /* 0x0000003c02040981 */ /* 0x002ea8000c1e1900 */
[----:B------:R1:W2:Y:S01]  /*23ee0*/  @P0 LDG.E R2, desc[UR60][R2.64+0x4] ;  /* 0x0000043c02020981 */ /* 0x0002a2000c1e1900 */
[----:B------:R-:W-:Y:S02]  /*23ef0*/  IMAD.SHL.U32 R12, R17, 0x80, RZ ;  /* 0x00000080110c7824 */ /* 0x000fe400078e00ff */
[----:B-----5:R-:W-:Y:S02]  /*23f00*/  IMAD.IADD R9, R7, 0x1, -R6 ;  /* 0x0000000107097824 */ /* 0x020fe400078e0a06 */
[----:B------:R-:W-:Y:S01]  /*23f10*/  VIADD R7, R12, 0x7f ;  /* 0x0000007f0c077836 */ /* 0x000fe20000000000 */
[----:B------:R3:W-:Y:S01]  /*23f20*/  STL [R1+0x34], R12 ;  /* 0x0000340c01007387 */ /* 0x0007e20000100800 */
[----:B-1----:R-:W1:Y:S02]  /*23f30*/  LDC R3, c[0x0][0x448] ;  /* 0x00011200ff037b82 */ /* 0x002e640000000800 */
[----:B-1----:R-:W-:-:S13]  /*23f40*/  ISETP.NE.AND P1, PT, R3, 0x1, PT ;  /* 0x000000010300780c */ /* 0x002fda0003f25270 */
[----:B------:R-:W1:Y:S08]  /*23f50*/  @P1 LDC R3, c[0x0][0x44c] ;  /* 0x00011300ff031b82 */ /* 0x000e700000000800 */
[----:B------:R-:W4:Y:S01]  /*23f60*/  @P1 LDC R5, c[0x0][0x450] ;  /* 0x00011400ff051b82 */ /* 0x000f220000000800 */
[----:B--2---:R-:W-:Y:S02]  /*23f70*/  @P0 IMAD.IADD R10, R2, 0x1, -R4 ;  /* 0x00000001020a0824 */ /* 0x004fe400078e0a04 */
[----:B-1----:R-:W-:-:S03]  /*23f80*/  @P1 IMAD.HI.U32 R2, R7, R3, RZ ;  /* 0x0000000307021227 */ /* 0x002fc600078e00ff */
[----:B------:R-:W-:Y:S02]  /*23f90*/  IADD3 R6, R9, R10, RZ ;  /* 0x0000000a09067210 */ /* 0x000fe40007ffe0ff */
[----:B----4-:R-:W-:Y:S02]  /*23fa0*/  @P1 SHF.R.U32.HI R7, RZ, R5, R2 ;  /* 0x00000005ff071219 */ /* 0x010fe40000011602 */
[C---:B------:R-:W-:Y:S01]  /*23fb0*/  IADD3 R17, R6.reuse, 0x1, -R11 ;  /* 0x0000000106117810 */ /* 0x040fe20007ffe80b */
[----:B------:R-:W-:-:S04]  /*23fc0*/  VIADD R2, R6, 0x5f ;  /* 0x0000005f06027836 */ /* 0x000fc80000000000 */
[----:B------:R-:W-:-:S04]  /*23fd0*/  IMAD.HI R2, R2, 0x2aaaaaab, RZ ;  /* 0x2aaaaaab02027827 */ /* 0x000fc800078e02ff */
[----:B------:R-:W-:Y:S01]  /*23fe0*/  IMAD.IADD R7, R17, 0x1, R7 ;  /* 0x0000000111077824 */ /* 0x000fe200078e0207 */
[----:B------:R-:W-:-:S04]  /*23ff0*/  SHF.R.U32.HI R21, RZ, 0x1f, R2 ;  /* 0x0000001fff157819 */ /* 0x000fc80000011602 */
[----:B------:R-:W-:Y:S02]  /*24000*/  LEA.HI.SX32 R21, R2, R21, 0x1c ;  /* 0x0000001502157211 */ /* 0x000fe400078fe2ff */
[----:B------:R-:W1:Y:S02]  /*24010*/  LDC.64 R2, c[0x0][0x9e0] ;  /* 0x00027800ff027b82 */ /* 0x000e640000000a00 */
[----:B-1----:R-:W-:Y:S01]  /*24020*/  ISETP.GE.AND P2, PT, R3, 0x1, PT ;  /* 0x000000010300780c */ /* 0x002fe20003f46270 */
[----:B------:R-:W-:-:S12]  /*24030*/  IMAD.IADD R8, R7, 0x1, R2 ;  /* 0x0000000107087824 */ /* 0x000fd800078e0202 */
[----:B---3--:R-:W-:Y:S05]  /*24040*/  @!P2 BRA `(.L_x_5421) ;  /* 0x000000000048a947 */ /* 0x008fea0003800000 */
[C---:B------:R-:W-:Y:S01]  /*24050*/  ISETP.GT.AND P3, PT, R7.reuse, RZ, PT ;  /* 0x000000ff0700720c */ /* 0x040fe20003f64270 */
[----:B------:R-:W-:Y:S01]  /*24060*/  BSSY B0, `(.L_x_5422) ;  /* 0x000000e000007945 */ /* 0x000fe20003800000 */
[----:B------:R-:W-:-:S11]  /*24070*/  VIADD R2, R7, 0xffffffff ;  /* 0xffffffff07027836 */ /* 0x000fd60000000000 */
[----:B------:R-:W-:Y:S05]  /*24080*/  @P3 BRA `(.L_x_5423) ;  /* 0x00000000001c3947 */ /* 0x000fea0003800000 */
[----:B------:R-:W-:Y:S02]  /*24090*/  ISETP.NE.AND P3, PT, R3, 0x1, PT ;  /* 0x000000010300780c */ /* 0x000fe40003f65270 */
[----:B------:R-:W-:-:S11]  /*240a0*/  IADD3 R2, -R7, RZ, RZ ;  /* 0x000000ff07027210 */ /* 0x000fd60007ffe1ff */
[----:B------:R-:W1:Y:S02]  /*240b0*/  @P3 LDC.64 R4, c[0x0][0x9e8] ;  /* 0x00027a00ff043b82 */ /* 0x000e640000000a00 */
[----:B-1----:R-:W-:-:S05]  /*240c0*/  @P3 IMAD.HI.U32 R4, R2, R4, RZ ;  /* 0x0000000402043227 */ /* 0x002fca00078e00ff */
[----:B------:R-:W-:-:S04]  /*240d0*/  @P3 SHF.R.U32.HI R2, RZ, R5, R4 ;  /* 0x00000005ff023219 */ /* 0x000fc80000011604 */
[----:B------:R-:W-:Y:S01]  /*240e0*/  LOP3.LUT R2, RZ, R2, RZ, 0x33, !PT ;  /* 0x00000002ff027212 */ /* 0x000fe200078e33ff */
[----:B------:R-:W-:Y:S06]  /*240f0*/  BRA `(.L_x_5424) ;  /* 0x0000000000107947 */ /* 0x000fec0003800000 */
.L_x_5423:
[----:B------:R-:W-:-:S13]  /*24100*/  ISETP.NE.AND P3, PT, R3, 0x1, PT ;  /* 0x000000010300780c */ /* 0x000fda0003f65270 */
[----:B------:R-:W1:Y:S02]  /*24110*/  @P3 LDC.64 R4, c[0x0][0x9e8] ;  /* 0x00027a00ff043b82 */ /* 0x000e640000000a00 */
[----:B-1----:R-:W-:-:S05]  /*24120*/  @P3 IMAD.HI.U32 R4, R2, R4, RZ ;  /* 0x0000000402043227 */ /* 0x002fca00078e00ff */
[----:B------:R-:W-:-:S07]  /*24130*/  @P3 SHF.R.U32.HI R2, RZ, R5, R4 ;  /* 0x00000005ff023219 */ /* 0x000fce0000011604 */
.L_x_5424:
[----:B------:R-:W-:Y:S05]  /*24140*/  BSYNC B0 ;  /* 0x0000000000007941 */ /* 0x000fea0003800000 */
.L_x_5422:
[----:B------:R-:W-:-:S05]  /*24150*/  IMAD R2, R2, R3, R3 ;  /* 0x0000000302027224 */ /* 0x000fca00078e0203 */
[----:B------:R-:W-:-:S07]  /*24160*/  VIMNMX R8, R8, R2, PT ;  /* 0x0000000208087248 */ /* 0x000fce0003fe0100 */
.L_x_5421:
[----:B------:R-:W1:Y:S01]  /*24170*/  @P1 LDC R4, c[0x0][0x44c] ;  /* 0x00011300ff041b82 */ /* 0x000e620000000800 */
[----:B------:R-:W-:Y:S01]  /*24180*/  IMAD.MOV.U32 R2, RZ, RZ, R12 ;  /* 0x000000ffff027224 */ /* 0x000fe200078e000c */
[----:B------:R-:W-:Y:S01]  /*24190*/  ULDC UR4, c[0x0][0x9dc] ;  /* 0x0002770000047ab9 */ /* 0x000fe20000000800 */
[----:B------:R-:W-:-:S05]  /*241a0*/  IMAD.IADD R20, R6, 0x1, -R11 ;  /* 0x0000000106147824 */ /* 0x000fca00078e0a0b */
[----:B------:R-:W2:Y:S01]  /*241b0*/  @P1 LDC R5, c[0x0][0x450] ;  /* 0x00011400ff051b82 */ /* 0x000ea20000000800 */
[----:B-1----:R-:W-:-:S05]  /*241c0*/  @P1 IMAD.HI.U32 R4, R12, R4, RZ ;  /* 0x000000040c041227 */ /* 0x002fca00078e00ff */
[----:B--2---:R-:W-:-:S05]  /*241d0*/  @P1 SHF.R.U32.HI R2, RZ, R5, R4 ;  /* 0x00000005ff021219 */ /* 0x004fca0000011604 */
        /* <DEDUP_REMOVED lines=13> */
.L_x_5427:
[----:B------:R-:W-:-:S13]  /*242b0*/  ISETP.NE.AND P1, PT, R3, 0x1, PT ;  /* 0x000000010300780c */ /* 0x000fda0003f25270 */
[----:B------:R-:W1:Y:S02]  /*242c0*/  @P1 LDC.64 R4, c[0x0][0x9e8] ;  /* 0x00027a00ff041b82 */ /* 0x000e640000000a00 */
[----:B-1----:R-:W-:-:S05]  /*242d0*/  @P1 IMAD.HI.U32 R4, R2, R4, RZ ;  /* 0x0000000402041227 */ /* 0x002fca00078e00ff */
[----:B------:R-:W-:-:S07]  /*242e0*/  @P1 SHF.R.U32.HI R2, RZ, R5, R4 ;  /* 0x00000005ff021219 */ /* 0x000fce0000011604 */
.L_x_5428:
[----:B------:R-:W-:Y:S05]  /*242f0*/  BSYNC B0 ;  /* 0x0000000000007941 */ /* 0x000fea0003800000 */
.L_x_5426:
[----:B------:R-:W-:-:S05]  /*24300*/  IMAD R2, R2, R3, RZ ;  /* 0x0000000302027224 */ /* 0x000fca00078e02ff */
[----:B------:R-:W-:-:S07]  /*24310*/  VIMNMX R6, R6, R2, !PT ;  /* 0x0000000206067248 */ /* 0x000fce0007fe0100 */
.L_x_5425:
[----:B------:R-:W-:Y:S01]  /*24320*/  IADD3 R8, R8, 0x5f, RZ ;  /* 0x0000005f08087810 */ /* 0x000fe20007ffe0ff */
[----:B------:R-:W-:Y:S01]  /*24330*/  IMAD.HI R6, R6, 0x2aaaaaab, RZ ;  /* 0x2aaaaaab06067827 */ /* 0x000fe200078e02ff */
[----:B------:R-:W-:Y:S01]  /*24340*/  BSSY B0, `(.L_x_5429) ;  /* 0x0000166000007945 */ /* 0x000fe20003800000 */
[----:B------:R-:W-:Y:S02]  /*24350*/  PLOP3.LUT P5, PT, PT, PT, PT, 0x80, 0x0 ;  /* 0x000000000000781c */ /* 0x000fe40003faf070 */
        /* <DEDUP_REMOVED lines=28> */
.L_x_5626:
[----:B--2---:R-:W-:Y:S02]  /*24520*/  ISETP.NE.AND P0, PT, R14, RZ, PT ;  /* 0x000000ff0e00720c */ /* 0x004fe40003f05270 */
[----:B------:R-:W-:-:S11]  /*24530*/  PLOP3.LUT P2, PT, PT, PT, PT, 0x8, 0x0 ;  /* 0x000000000000781c */ /* 0x000fd60003f4e170 */
[----:B------:R-:W-:Y:S05]  /*24540*/  @P0 BRA `(.L_x_5432) ;  /* 0x00000000000c0947 */ /* 0x000fea0003800000 */
[----:B------:R-:W-:-:S03]  /*24550*/  UMOV UR4, 0xffffffff ;  /* 0xffffffff00047882 */ /* 0x000fc60000000000 */
[----:B------:R-:W-:Y:S05]  /*24560*/  BRA.DIV UR4, `(.L_x_5433) ;  /* 0x0000007a04fc7947 */ /* 0x000fea000b800000 */
[----:B------:R-:W-:-:S13]  /*24570*/  ELECT P2, URZ, PT ;  /* 0x00000000003f782f */ /* 0x000fda0003840000 */
.L_x_5432:
[----:B-1----:R-:W2:Y:S04]  /*24580*/  LDL R4, [R1+0x48] ;  /* 0x0000480001047983 */ /* 0x002ea80000100800 */
[----:B------:R-:W3:Y:S01]  /*24590*/  LDL R6, [R1+0x4] ;  /* 0x0000040001067983 */ /* 0x000ee20000100800 */
[----:B------:R-:W-:Y:S01]  /*245a0*/  BSSY B1, `(.L_x_5434) ;  /* 0x0000008000017945 */ /* 0x000fe20003800000 */
[----:B--2---:R-:W-:-:S05]  /*245b0*/  VIADD R4, R4, 0x1 ;  /* 0x0000000104047836 */ /* 0x004fca0000000000 */
[----:B------:R-:W-:-:S04]  /*245c0*/  LEA.HI R5, R4, R4, RZ, 0x1 ;  /* 0x0000000404057211 */ /* 0x000fc800078f08ff */
[----:B------:R-:W-:-:S05]  /*245d0*/  LOP3.LUT R5, R5, 0xfffffffe, RZ, 0xc0, !PT ;  /* 0xfffffffe05057812 */ /* 0x000fca00078ec0ff */
[----:B------:R-:W-:-:S05]  /*245e0*/  IMAD.IADD R4, R4, 0x1, -R5 ;  /* 0x0000000104047824 */ /* 0x000fca00078e0a05 */
[----:B------:R-:W-:-:S04]  /*245f0*/  SHF.L.U32 R4, R4, 0x1f, RZ ;  /* 0x0000001f04047819 */ /* 0x000fc800000006ff */
[----:B---3--:R-:W1:Y:S02]  /*24600*/  SYNCS.PHASECHK.TRANS64.TRYWAIT P0, [R6+URZ+0x30820], R4 ;  /* 0x03082004060075a7 */ /* 0x008e64000800017f */
[----:B-1----:R-:W-:Y:S05]  /*24610*/  @!P0 BRA `(.L_x_5435) ;  /* 0x0000007800f48947 */ /* 0x002fea0003800000 */
.L_x_5629:
[----:B------:R-:W-:Y:S05]  /*24620*/  BSYNC B1 ;  /* 0x0000000000017941 */ /* 0x000fea0003800000 */
.L_x_5434:
        /* <DEDUP_REMOVED lines=8> */
[----:B------:R-:W-:Y:S02]  /*246b0*/  ISETP.NE.AND P4, PT, R5, RZ, PT ;  /* 0x000000ff0500720c */ /* 0x000fe40003f85270 */
[----:B--2---:R-:W-:Y:S02]  /*246c0*/  LEA R7, R7, R8, 0x3 ;  /* 0x0000000807077211 */ /* 0x004fe400078e18ff */
[----:B---3--:R-:W-:-:S04]  /*246d0*/  SHF.L.U32 R10, R6, 0x1f, RZ ;  /* 0x0000001f060a7819 */ /* 0x008fc800000006ff */
[----:B------:R-:W1:Y:S02]  /*246e0*/  SYNCS.PHASECHK.TRANS64.TRYWAIT P0, [R7+URZ+0x308a0], R10 ;  /* 0x0308a00a070075a7 */ /* 0x000e64000800017f */
[----:B-1----:R-:W-:Y:S05]  /*246f0*/  @!P0 BRA `(.L_x_5439) ;  /* 0x0000007800d48947 */ /* 0x002fea0003800000 */
.L_x_5630:
[----:B------:R-:W-:Y:S05]  /*24700*/  BSYNC B2 ;  /* 0x0000000000027941 */ /* 0x000fea0003800000 */
.L_x_5438:
[----:B------:R-:W-:Y:S04]  /*24710*/  BSSY B2, `(.L_x_5440) ;  /* 0x0000008000027945 */ /* 0x000fe80003800000 */
[----:B------:R-:W-:Y:S05]  /*24720*/  @P4 BRA `(.L_x_5441) ;  /* 0x0000000000184947 */ /* 0x000fea0003800000 */
[----:B------:R-:W2:Y:S02]  /*24730*/  LDL R4, [R1] ;  /* 0x0000000001047983 */ /* 0x000ea40000100800 */
[----:B--2---:R-:W-:Y:S01]  /*24740*/  LOP3.LUT P0, RZ, R4, 0x1, RZ, 0xc0, !PT ;  /* 0x0000000104ff7812 */ /* 0x004fe2000780c0ff */
[----:B------:R-:W-:-:S04]  /*24750*/  IMAD.MOV.U32 R4, RZ, RZ, 0x9000 ;  /* 0x00009000ff047424 */ /* 0x000fc800078e00ff */
[----:B------:R2:W-:Y:S08]  /*24760*/  SYNCS.ARRIVE.TRANS64 RZ, [R7+URZ+0x30890], R4 ;  /* 0x0308900407ff79a7 */ /* 0x0005f0000800003f */
[----:B------:R-:W-:Y:S05]  /*24770*/  @!P0 BRA `(.L_x_5441) ;  /* 0x0000000000048947 */ /* 0x000fea0003800000 */
[----:B------:R-:W-:Y:S01]  /*24780*/  BPT.TRAP 0x1 ;  /* 0x000000040000795c */ /* 0x000fe20000300000 */
.L_x_5441:
[----:B------:R-:W-:Y:S05]  /*24790*/  BSYNC B2 ;  /* 0x0000000000027941 */ /* 0x000fea0003800000 */
.L_x_5440:
[----:B------:R-:W3:Y:S04]  /*247a0*/  LDL R6, [R1+0x4] ;  /* 0x0000040001067983 */ /* 0x000ee80000100800 */
[----:B--2---:R-:W3:Y:S01]  /*247b0*/  LDL R4, [R1+0x1c] ;  /* 0x00001c0001047983 */ /* 0x004ee20000100800 */
        /* <DEDUP_REMOVED lines=9> */
[----:B---3--:R-:W-:-:S02]  /*24850*/  IMAD R6, R4, 0x9000, R6 ;  /* 0x0000900004067824 */ /* 0x008fc400078e0206 */
[----:B------:R-:W-:-:S03]  /*24860*/  VIADD R4, R7, 0x30890 ;  /* 0x0003089007047836 */ /* 0x000fc60000000000 */
[----:B------:R-:W-:-:S07]  /*24870*/  IADD3 R8, R6, 0x1e400, RZ ;  /* 0x0001e40006087810 */ /* 0x000fce0007ffe0ff */
.L_x_5442:
        /* <DEDUP_REMOVED lines=16> */
.L_x_5443:
        /* <DEDUP_REMOVED lines=16> */
.L_x_5444:
        /* <DEDUP_REMOVED lines=13> */
.L_x_5631:
[----:B------:R-:W-:Y:S05]  /*24b50*/  BSYNC B2 ;  /* 0x0000000000027941 */ /* 0x000fea0003800000 */
.L_x_5445:
[----:B------:R-:W-:Y:S01]  /*24b60*/  BSSY B2, `(.L_x_5447) ;  /* 0x000000a000027945 */ /* 0x000fe20003800000 */
[----:B-12---:R-:W-:Y:S01]  /*24b70*/  MOV R10, 0x0 ;  /* 0x00000000000a7802 */ /* 0x006fe20000000f00 */
[----:B0-----:R-:W-:Y:S02]  /*24b80*/  IMAD.MOV.U32 R11, RZ, RZ, 0x12f00000 ;  /* 0x12f00000ff0b7424 */ /* 0x001fe400078e00ff */
[----:B------:R-:W-:Y:S05]  /*24b90*/  @P4 BRA `(.L_x_5448) ;  /* 0x0000000000184947 */ /* 0x000fea0003800000 */
[----:B------:R-:W2:Y:S02]  /*24ba0*/  LDL R4, [R1] ;  /* 0x0000000001047983 */ /* 0x000ea40000100800 */
[----:B--2---:R-:W-:Y:S01]  /*24bb0*/  LOP3.LUT P0, RZ, R4, 0x1, RZ, 0xc0, !PT ;  /* 0x0000000104ff7812 */ /* 0x004fe2000780c0ff */
[----:B------:R-:W-:-:S04]  /*24bc0*/  IMAD.MOV.U32 R4, RZ, RZ, 0x9000 ;  /* 0x00009000ff047424 */ /* 0x000fc800078e00ff */
[----:B------:R0:W-:Y:S08]  /*24bd0*/  SYNCS.ARRIVE.TRANS64 RZ, [R7+URZ+0x308b0], R4 ;  /* 0x0308b00407ff79a7 */ /* 0x0001f0000800003f */
[----:B------:R-:W-:Y:S05]  /*24be0*/  @!P0 BRA `(.L_x_5448) ;  /* 0x0000000000048947 */ /* 0x000fea0003800000 */
[----:B------:R-:W-:Y:S01]  /*24bf0*/  BPT.TRAP 0x1 ;  /* 0x000000040000795c */ /* 0x000fe20000300000 */
.L_x_5448:
[----:B------:R-:W-:Y:S05]  /*24c00*/  BSYNC B2 ;  /* 0x0000000000027941 */ /* 0x000fea0003800000 */
.L_x_5447:
[----:B------:R-:W-:Y:S01]  /*24c10*/  R2UR UR10, R14 ;  /* 0x000000000e0a72ca */ /* 0x000fe200000e0000 */
[----:B------:R-:W-:Y:S01]  /*24c20*/  UIADD3 UR4, UP0, UR36, 0x670, URZ ;  /* 0x0000067024047890 */ /* 0x000fe2000ff1e03f */
[----:B------:R-:W-:Y:S01]  /*24c30*/  R2UR UR6, R10 ;  /* 0x000000000a0672ca */ /* 0x000fe200000e0000 */
[----:B0-----:R-:W-:Y:S01]  /*24c40*/  VIADD R7, R7, 0x308b0 ;  /* 0x000308b007077836 */ /* 0x001fe20000000000 */
[----:B------:R-:W-:Y:S01]  /*24c50*/  R2UR UR7, R11 ;  /* 0x000000000b0772ca */ /* 0x000fe200000e0000 */
[----:B------:R-:W-:Y:S01]  /*24c60*/  VIADD R4, R6, 0x400 ;  /* 0x0000040006047836 */ /* 0x000fe20000000000 */
[----:B------:R-:W-:Y:S01]  /*24c70*/  PLOP3.LUT P0, PT, PT, PT, PT, 0x80, 0x0 ;  /* 0x000000000000781c */ /* 0x000fe20003f0f070 */
[----:B------:R-:W-:-:S12]  /*24c80*/  UIADD3.X UR5, URZ, UR37, URZ, UP0, !UPT ;  /* 0x000000253f057290 */ /* 0x000fd800087fe43f */
.L_x_5449:
        /* <DEDUP_REMOVED lines=15> */
.L_x_5450:
        /* <DEDUP_REMOVED lines=15> */
.L_x_5451:
        /* <DEDUP_REMOVED lines=10> */
.L_x_5437:
[----:B------:R-:W-:Y:S05]  /*24f10*/  BSYNC B1 ;  /* 0x0000000000017941 */ /* 0x000fea0003800000 */
.L_x_5436:
[----:B-1----:R-:W2:Y:S04]  /*24f20*/  LDL.LU R4, [R1+0x1c] ;  /* 0x00001c0001047983 */ /* 0x002ea80000300800 */
[----:B------:R-:W3:Y:S01]  /*24f30*/  LDL.LU R8, [R1+0x20] ;  /* 0x0000200001087983 */ /* 0x000ee20000300800 */
[----:B------:R-:W-:Y:S01]  /*24f40*/  VIADD R9, R9, 0xfffffffe ;  /* 0xfffffffe09097836 */ /* 0x000fe20000000000 */
[----:B------:R-:W-:Y:S01]  /*24f50*/  PLOP3.LUT P5, PT, PT, PT, PT, 0x8, 0x0 ;  /* 0x000000000000781c */ /* 0x000fe20003fae170 */
[----:B--2---:R-:W-:-:S05]  /*24f60*/  VIADD R4, R4, 0x1 ;  /* 0x0000000104047836 */ /* 0x004fca0000000000 */
[----:B------:R-:W-:-:S04]  /*24f70*/  ISETP.NE.AND P0, PT, R4, 0x2, PT ;  /* 0x000000020400780c */ /* 0x000fc80003f05270 */
[----:B------:R-:W-:Y:S02]  /*24f80*/  SEL R5, RZ, 0x1, P0 ;  /* 0x00000001ff057807 */ /* 0x000fe40000000000 */
[----:B------:R-:W-:Y:S02]  /*24f90*/  SEL R4, R4, RZ, P0 ;  /* 0x000000ff04047207 */ /* 0x000fe40000000000 */
[----:B---3--:R-:W-:Y:S02]  /*24fa0*/  LOP3.LUT R8, R8, R5, RZ, 0x3c, !PT ;  /* 0x0000000508087212 */ /* 0x008fe400078e3cff */
[----:B------:R-:W-:-:S03]  /*24fb0*/  ISETP.GE.AND P0, PT, R9, R3, PT ;  /* 0x000000030900720c */ /* 0x000fc60003f06270 */
[----:B------:R1:W-:Y:S04]  /*24fc0*/  STL [R1+0x20], R8 ;  /* 0x0000200801007387 */ /* 0x0003e80000100800 */
[----:B------:R1:W-:Y:S06]  /*24fd0*/  STL [R1+0x1c], R4 ;  /* 0x00001c0401007387 */ /* 0x0003ec0000100800 */
[----:B------:R-:W-:Y:S05]  /*24fe0*/  @!P0 BRA `(.L_x_5430) ;  /* 0x00000008006c8947 */ /* 0x000fea0003800000 */
.L_x_5468:
[----:B------:R-:W-:Y:S05]  /*24ff0*/  YIELD ;  /* 0x0000000000007946 */ /* 0x000fea0003800000 */
[----:B------:R-:W-:Y:S04]  /*25000*/  BSSY B1, `(.L_x_5452) ;  /* 0x000008d000017945 */ /* 0x000fe80003800000 */
[----:B--2---:R-:W-:Y:S05]  /*25010*/  @!P2 BRA `(.L_x_5453) ;  /* 0x00000008002ca947 */ /* 0x004fea0003800000 */
        /* <DEDUP_REMOVED lines=11> */
.L_x_5632:
[----:B------:R-:W-:Y:S05]  /*250d0*/  BSYNC B2 ;  /* 0x0000000000027941 */ /* 0x000fea0003800000 */
.L_x_5454:
[----:B------:R-:W-:Y:S04]  /*250e0*/  BSSY B2, `(.L_x_5456) ;  /* 0x0000008000027945 */ /* 0x000fe80003800000 */
[----:B------:R-:W-:Y:S05]  /*250f0*/  @P1 BRA `(.L_x_5457) ;  /* 0x0000000000181947 */ /* 0x000fea0003800000 */
[----:B------:R-:W2:Y:S02]  /*25100*/  LDL R4, [R1] ;  /* 0x0000000001047983 */ /* 0x000ea40000100800 */
[----:B--2---:R-:W-:Y:S02]  /*25110*/  LOP3.LUT P0, RZ, R4, 0x1, RZ, 0xc0, !PT ;  /* 0x0000000104ff7812 */ /* 0x004fe4000780c0ff */
[----:B------:R-:W-:-:S04]  /*25120*/  MOV R4, 0x9000 ;  /* 0x0000900000047802 */ /* 0x000fc80000000f00 */
[----:B------:R2:W-:Y:S07]  /*25130*/  SYNCS.ARRIVE.TRANS64 RZ, [R8+URZ+0x30890], R4 ;  /* 0x0308900408ff79a7 */ /* 0x0005ee000800003f */
[----:B------:R-:W-:Y:S05]  /*25140*/  @!P0 BRA `(.L_x_5457) ;  /* 0x0000000000048947 */ /* 0x000fea0003800000 */
[----:B------:R-:W-:Y:S01]  /*25150*/  BPT.TRAP 0x1 ;  /* 0x000000040000795c */ /* 0x000fe20000300000 */
.L_x_5457:
[----:B------:R-:W-:Y:S05]  /*25160*/  BSYNC B2 ;  /* 0x0000000000027941 */ /* 0x000fea0003800000 */
.L_x_5456:
        /* <DEDUP_REMOVED lines=9> */
[----:B---3--:R-:W-:-:S02]  /*25200*/  IMAD R6, R4, 0x9000, R5 ;  /* 0x0000900004067824 */ /* 0x008fc400078e0205 */
[----:B------:R-:W-:Y:S02]  /*25210*/  IMAD R5, R9, 0x60, R0 ;  /* 0x0000006009057824 */ /* 0x000fe400078e0200 */
[----:B------:R-:W-:Y:S02]  /*25220*/  VIADD R4, R8, 0x30890 ;  /* 0x0003089008047836 */ /* 0x000fe40000000000 */
[----:B------:R-:W-:-:S07]  /*25230*/  VIADD R10, R6, 0x1e400 ;  /* 0x0001e400060a7836 */ /* 0x000fce0000000000 */
.L_x_5458:
        /* <DEDUP_REMOVED lines=11> */
[----:B------:R-:W-:Y:S01]  /*252f0*/  IADD3 R10, R6, 0x21400, RZ ;  /* 0x00021400060a7810 */ /* 0x000fe20007ffe0ff */
[----:B------:R-:W-:Y:S01]  /*25300*/  UMOV UR6, 0x0 ;  /* 0x0000000000067882 */ /* 0x000fe20000000000 */
[----:B------:R-:W-:Y:S01]  /*25310*/  PLOP3.LUT P0, PT, PT, PT, PT, 0x80, 0x0 ;  /* 0x000000000000781c */ /* 0x000fe20003f0f070 */
[----:B------:R-:W-:Y:S01]  /*25320*/  UMOV UR7, 0x12f00000 ;  /* 0x12f0000000077882 */ /* 0x000fe20000000000 */
[----:B------:R-:W-:-:S15]  /*25330*/  R2UR UR10, R14 ;  /* 0x000000000e0a72ca */ /* 0x000fde00000e0000 */
.L_x_5459:
        /* <DEDUP_REMOVED lines=16> */
.L_x_5460:
        /* <DEDUP_REMOVED lines=13> */
.L_x_5633:
[----:B------:R-:W-:Y:S05]  /*25510*/  BSYNC B2 ;  /* 0x0000000000027941 */ /* 0x000fea0003800000 */
.L_x_5461:
[----:B------:R-:W-:Y:S01]  /*25520*/  BSSY B2, `(.L_x_5463) ;  /* 0x000000a000027945 */ /* 0x000fe20003800000 */
[----:B------:R-:W-:Y:S02]  /*25530*/  IMAD.MOV.U32 R10, RZ, RZ, 0x0 ;  /* 0x00000000ff0a7424 */ /* 0x000fe400078e00ff */
[----:B0-----:R-:W-:Y:S01]  /*25540*/  IMAD.MOV.U32 R11, RZ, RZ, 0x12f00000 ;  /* 0x12f00000ff0b7424 */ /* 0x001fe200078e00ff */
[----:B------:R-:W-:Y:S06]  /*25550*/  @P1 BRA `(.L_x_5464) ;  /* 0x0000000000181947 */ /* 0x000fec0003800000 */
[----:B------:R-:W3:Y:S02]  /*25560*/  LDL R4, [R1] ;  /* 0x0000000001047983 */ /* 0x000ee40000100800 */
[----:B---3--:R-:W-:Y:S02]  /*25570*/  LOP3.LUT P0, RZ, R4, 0x1, RZ, 0xc0, !PT ;  /* 0x0000000104ff7812 */ /* 0x008fe4000780c0ff */
[----:B------:R-:W-:-:S04]  /*25580*/  MOV R4, 0x9000 ;  /* 0x0000900000047802 */ /* 0x000fc80000000f00 */
[----:B------:R0:W-:Y:S07]  /*25590*/  SYNCS.ARRIVE.TRANS64 RZ, [R8+URZ+0x308b0], R4 ;  /* 0x0308b00408ff79a7 */ /* 0x0001ee000800003f */
[----:B------:R-:W-:Y:S05]  /*255a0*/  @!P0 BRA `(.L_x_5464) ;  /* 0x0000000000048947 */ /* 0x000fea0003800000 */
[----:B------:R-:W-:Y:S01]  /*255b0*/  BPT.TRAP 0x1 ;  /* 0x000000040000795c */ /* 0x000fe20000300000 */
.L_x_5464:
[----:B------:R-:W-:Y:S05]  /*255c0*/  BSYNC B2 ;  /* 0x0000000000027941 */ /* 0x000fea0003800000 */
.L_x_5463:
        /* <DEDUP_REMOVED lines=8> */
.L_x_5465:
        /* <DEDUP_REMOVED lines=15> */
.L_x_5466:
        /* <DEDUP_REMOVED lines=15> */
.L_x_5467:
        /* <DEDUP_REMOVED lines=10> */
.L_x_5453:
[----:B------:R-:W-:Y:S05]  /*258d0*/  BSYNC B1 ;  /* 0x0000000000017941 */ /* 0x000fea0003800000 */
.L_x_5452:
[----:B-1----:R-:W2:Y:S04]  /*258e0*/  LDL.LU R4, [R1+0x1c] ;  /* 0x00001c0001047983 */ /* 0x002ea80000300800 */
[----:B------:R-:W3:Y:S01]  /*258f0*/  LDL.LU R7, [R1+0x20] ;  /* 0x0000200001077983 */ /* 0x000ee20000300800 */
[----:B--2---:R-:W-:-:S04]  /*25900*/  IADD3 R4, R4, 0x1, RZ ;  /* 0x0000000104047810 */ /* 0x004fc80007ffe0ff */
        /* <DEDUP_REMOVED lines=9> */
.L_x_5430:
[----:B------:R-:W-:Y:S05]  /*259a0*/  BSYNC B0 ;  /* 0x0000000000007941 */ /* 0x000fea0003800000 */
.L_x_5429:
[----:B--2---:R-:W2:Y:S01]  /*259b0*/  LDL R7, [R1+0x34] ;  /* 0x0000340001077983 */ /* 0x004ea20000100800 */
[----:B------:R-:W3:Y:S01]  /*259c0*/  LDC R0, c[0x0][0x448] ;  /* 0x00011200ff007b82 */ /* 0x000ee20000000800 */
[----:B------:R-:W-:Y:S07]  /*259d0*/  @!P5 WARPSYNC.ALL ;  /* 0x000000000000d948 */ /* 0x000fee0003800000 */
[----:B------:R-:W-:Y:S01]  /*259e0*/  @!P5 BAR.SYNC.DEFER_BLOCKING 0xc, 0x180 ;  /* 0x030600000000db1d */ /* 0x000fe20000010000 */
[----:B---3--:R-:W-:-:S13]  /*259f0*/  ISETP.NE.AND P0, PT, R0, 0x1, PT ;  /* 0x000000010000780c */ /* 0x008fda0003f05270 */
[----:B------:R-:W3:Y:S08]  /*25a00*/  @P0 LDC R2, c[0x0][0x44c] ;  /* 0x00011300ff020b82 */ /* 0x000ef00000000800 */
[----:B------:R-:W4:Y:S01]  /*25a10*/  @P0 LDC R3, c[0x0][0x450] ;  /* 0x00011400ff030b82 */ /* 0x000f220000000800 */
[----:B--2---:R-:W-:-:S04]  /*25a20*/  VIADD R0, R7, 0x7f ;  /* 0x0000007f07007836 */ /* 0x004fc80000000000 */
[----:B---3--:R-:W-:-:S05]  /*25a30*/  @P0 IMAD.HI.U32 R2, R0, R2, RZ ;  /* 0x0000000200020227 */ /* 0x008fca00078e00ff */
[----:B----4-:R-:W-:Y:S02]  /*25a40*/  @P0 SHF.R.U32.HI R0, RZ, R3, R2 ;  /* 0x00000003ff000219 */ /* 0x010fe40000011602 */
[----:B------:R-:W2:Y:S03]  /*25a50*/  LDC.64 R2, c[0x0][0x9e0] ;  /* 0x00027800ff027b82 */ /* 0x000ea60000000a00 */
[----:B------:R-:W-:Y:S01]  /*25a60*/  IMAD.IADD R0, R17, 0x1, R0 ;  /* 0x0000000111007824 */ /* 0x000fe200078e0200 */
[----:B--2---:R-:W-:-:S03]  /*25a70*/  ISETP.GE.AND P1, PT, R3, 0x1, PT ;  /* 0x000000010300780c */ /* 0x004fc60003f26270 */
[----:B------:R-:W-:-:S10]  /*25a80*/  IMAD.IADD R2, R0, 0x1, R2 ;  /* 0x0000000100027824 */ /* 0x000fd400078e0202 */
[----:B------:R-:W-:Y:S05]  /*25a90*/  @!P1 BRA `(.L_x_5469) ;  /* 0x0000000000489947 */ /* 0x000fea0003800000 */
[C---:B------:R-:W-:Y:S01]  /*25aa0*/  ISETP.GT.AND P2, PT, R0.reuse, RZ, PT ;  /* 0x000000ff0000720c */ /* 0x040fe20003f44270 */
[----:B------:R-:W-:Y:S01]  /*25ab0*/  BSSY B0, `(.L_x_5470) ;  /* 0x000000e000007945 */ /* 0x000fe20003800000 */
[----:B------:R-:W-:-:S11]  /*25ac0*/  IADD3 R6, R0, -0x1, RZ ;  /* 0xffffffff00067810 */ /* 0x000fd60007ffe0ff */
[----:B------:R-:W-:Y:S05]  /*25ad0*/  @P2 BRA `(.L_x_5471) ;  /* 0x00000000001c2947 */ /* 0x000fea0003800000 */
[----:B------:R-:W-:Y:S01]  /*25ae0*/  ISETP.NE.AND P2, PT, R3, 0x1, PT ;  /* 0x000000010300780c */ /* 0x000fe20003f45270 */
[----:B------:R-:W-:-:S12]  /*25af0*/  IMAD.MOV R0, RZ, RZ, -R0 ;  /* 0x000000ffff007224 */ /* 0x000fd800078e0a00 */
[----:B-1----:R-:W1:Y:S02]  /*25b00*/  @P2 LDC.64 R4, c[0x0][0x9e8] ;  /* 0x00027a00ff042b82 */ /* 0x002e640000000a00 */
[----:B-1----:R-:W-:-:S05]  /*25b10*/  @P2 IMAD.HI.U32 R4, R0, R4, RZ ;  /* 0x0000000400042227 */ /* 0x002fca00078e00ff */
[----:B------:R-:W-:-:S04]  /*25b20*/  @P2 SHF.R.U32.HI R0, RZ, R5, R4 ;  /* 0x00000005ff002219 */ /* 0x000fc80000011604 */
[----:B------:R-:W-:Y:S01]  /*25b30*/  LOP3.LUT R6, RZ, R0, RZ, 0x33, !PT ;  /* 0x00000000ff067212 */ /* 0x000fe200078e33ff */
[----:B------:R-:W-:Y:S06]  /*25b40*/  BRA `(.L_x_5472) ;  /* 0x0000000000107947 */ /* 0x000fec0003800000 */
.L_x_5471:
[----:B------:R-:W-:-:S13]  /*25b50*/  ISETP.NE.AND P2, PT, R3, 0x1, PT ;  /* 0x000000010300780c */ /* 0x000fda0003f45270 */
[----:B-1----:R-:W1:Y:S02]  /*25b60*/  @P2 LDC.64 R4, c[0x0][0x9e8] ;  /* 0x00027a00ff042b82 */ /* 0x002e640000000a00 */
[----:B-1----:R-:W-:-:S05]  /*25b70*/  @P2 IMAD.HI.U32 R4, R6, R4, RZ ;  /* 0x0000000406042227 */ /* 0x002fca00078e00ff */
[----:B------:R-:W-:-:S07]  /*25b80*/  @P2 SHF.R.U32.HI R6, RZ, R5, R4 ;  /* 0x00000005ff062219 */ /* 0x000fce0000011604 */
.L_x_5472:
[----:B------:R-:W-:Y:S05]  /*25b90*/  BSYNC B0 ;  /* 0x0000000000007941 */ /* 0x000fea0003800000 */
.L_x_5470:
[----:B------:R-:W-:-:S05]  /*25ba0*/  IMAD R6, R6, R3, R3 ;  /* 0x0000000306067224 */ /* 0x000fca00078e0203 */
[----:B------:R-:W-:-:S07]  /*25bb0*/  VIMNMX R2, R2, R6, PT ;  /* 0x0000000602027248 */ /* 0x000fce0003fe0100 */
.L_x_5469:
[----:B------:R-:W-:Y:S01]  /*25bc0*/  VIADD R0, R2, 0x5f ;  /* 0x0000005f02007836 */ /* 0x000fe20000000000 */
[----:B-1----:R-:W1:Y:S01]  /*25bd0*/  @P0 LDC R4, c[0x0][0x450] ;  /* 0x00011400ff040b82 */ /* 0x002e620000000800 */
[----:B------:R-:W-:Y:S02]  /*25be0*/  ULDC UR4, c[0x0][0x9dc] ;  /* 0x0002770000047ab9 */ /* 0x000fe40000000800 */
[----:B------:R-:W-:-:S05]  /*25bf0*/  IMAD.HI R0, R0, 0x2aaaaaab, RZ ;  /* 0x2aaaaaab00007827 */ /* 0x000fca00078e02ff */
[----:B------:R-:W-:-:S04]  /*25c00*/  SHF.R.U32.HI R2, RZ, 0x1f, R0 ;  /* 0x0000001fff027819 */ /* 0x000fc80000011600 */
[----:B------:R-:W-:Y:S02]  /*25c10*/  LEA.HI.SX32 R2, R0, R2, 0x1c ;  /* 0x0000000200027211 */ /* 0x000fe400078fe2ff */
[----:B------:R-:W2:Y:S02]  /*25c20*/  @P0 LDC R0, c[0x0][0x44c] ;  /* 0x00011300ff000b82 */ /* 0x000ea40000000800 */
[----:B------:R-:W-:Y:S01]  /*25c30*/  VIMNMX R6, R21, R2, PT ;  /* 0x0000000215067248 */ /* 0x000fe20003fe0100 */
[----:B------:R-:W-:-:S04]  /*25c40*/  IMAD.MOV.U32 R2, RZ, RZ, R7 ;  /* 0x000000ffff027224 */ /* 0x000fc800078e0007 */
[----:B------:R3:W-:Y:S01]  /*25c50*/  STL [R1+0x38], R6 ;  /* 0x0000380601007387 */ /* 0x0007e20000100800 */
[----:B--2---:R-:W-:-:S05]  /*25c60*/  @P0 IMAD.HI.U32 R0, R7, R0, RZ ;  /* 0x0000000007000227 */ /* 0x004fca00078e00ff */
[----:B-1----:R-:W-:-:S05]  /*25c70*/  @P0 SHF.R.U32.HI R2, RZ, R4, R0 ;  /* 0x00000004ff020219 */ /* 0x002fca0000011600 */
[----:B------:R-:W-:-:S05]  /*25c80*/  IMAD.IADD R0, R20, 0x1, R2 ;  /* 0x0000000114007824 */ /* 0x000fca00078e0202 */
[----:B------:R-:W-:Y:S01]  /*25c90*/  IADD3 R2, R0, -UR4, RZ ;  /* 0x8000000400027c10 */ /* 0x000fe2000fffe0ff */
[----:B---3--:R-:W-:Y:S06]  /*25ca0*/  @!P1 BRA `(.L_x_5473) ;  /* 0x0000000000449947 */ /* 0x008fec0003800000 */
        /* <DEDUP_REMOVED lines=10> */
.L_x_5475:
[----:B------:R-:W-:-:S13]  /*25d50*/  ISETP.NE.AND P0, PT, R3, 0x1, PT ;  /* 0x000000010300780c */ /* 0x000fda0003f05270 */
[----:B------:R-:W1:Y:S02]  /*25d60*/  @P0 LDC.64 R4, c[0x0][0x9e8] ;  /* 0x00027a00ff040b82 */ /* 0x000e640000000a00 */
[----:B-1----:R-:W-:-:S05]  /*25d70*/  @P0 IMAD.HI.U32 R4, R0, R4, RZ ;  /* 0x0000000400040227 */ /* 0x002fca00078e00ff */
[----:B------:R-:W-:-:S07]  /*25d80*/  @P0 SHF.R.U32.HI R0, RZ, R5, R4 ;  /* 0x00000005ff000219 */ /* 0x000fce0000011604 */
.L_x_5476:
[----:B------:R-:W-:Y:S05]  /*25d90*/  BSYNC B0 ;  /* 0x0000000000007941 */ /* 0x000fea0003800000 */
.L_x_5474:
[----:B------:R-:W-:-:S05]  /*25da0*/  IMAD R0, R0, R3, RZ ;  /* 0x0000000300007224 */ /* 0x000fca00078e02ff */
[----:B------:R-:W-:-:S07]  /*25db0*/  VIMNMX R2, R2, R0, !PT ;  /* 0x0000000002027248 */ /* 0x000fce0007fe0100 */
.L_x_5473:
[----:B------:R-:W-:Y:S01]  /*25dc0*/  IMAD.HI R2, R2, 0x2aaaaaab, RZ ;  /* 0x2aaaaaab02027827 */ /* 0x000fe200078e02ff */
[----:B------:R-:W-:Y:S04]  /*25dd0*/  BSSY B7, `(.L_x_5477) ;  /* 0x000046b000077945 */ /* 0x000fe80003800000 */
[----:B------:R-:W-:-:S04]  /*25de0*/  SHF.R.U32.HI R0, RZ, 0x1f, R2 ;  /* 0x0000001fff007819 */ /* 0x000fc80000011602 */
[----:B------:R-:W-:-:S04]  /*25df0*/  LEA.HI.SX32 R0, R2, R0, 0x1c ;  /* 0x0000000002007211 */ /* 0x000fc800078fe2ff */
[----:B------:R-:W-:-:S04]  /*25e00*/  VIMNMX R3, RZ, R0, !PT ;  /* 0x00000000ff037248 */ /* 0x000fc80007fe0100 */
[----:B------:R-:W-:Y:S01]  /*25e10*/  ISETP.GT.AND P0, PT, R6, R3, PT ;  /* 0x000000030600720c */ /* 0x000fe20003f04270 */
[----:B------:R1:W-:-:S12]  /*25e20*/  STL [R1+0x30], R3 ;  /* 0x0000300301007387 */ /* 0x0003d80000100800 */
[----:B-1----:R-:W-:Y:S05]  /*25e30*/  @P0 BRA `(.L_x_5478) ;  /* 0x0000000000440947 */ /* 0x002fea0003800000 */
[----:B------:R-:W1:Y:S02]  /*25e40*/  S2R R3, SR_TID.X ;  /* 0x0000000000037919 */ /* 0x000e640000002100 */
[----:B-1----:R-:W-:-:S04]  /*25e50*/  LOP3.LUT R3, R3, 0x7f, RZ, 0xc0, !PT ;  /* 0x0000007f03037812 */ /* 0x002fc800078ec0ff */
[----:B------:R-:W-:-:S13]  /*25e60*/  ISETP.NE.AND P1, PT, R3, RZ, PT ;  /* 0x000000ff0300720c */ /* 0x000fda0003f25270 */
[----:B------:R-:W-:Y:S05]  /*25e70*/  @P1 BRA `(.L_x_5479) ;  /* 0x0000004400801947 */ /* 0x000fea0003800000 */
[----:B------:R-:W1:Y:S01]  /*25e80*/  S2R R3, SR_LANEID ;  /* 0x0000000000037919 */ /* 0x000e620000000000 */
[----:B------:R-:W-:Y:S02]  /*25e90*/  VOTEU.ANY UR4, UPT, PT ;  /* 0x0000000000047886 */ /* 0x000fe400038e0100 */
[----:B------:R-:W1:Y:S08]  /*25ea0*/  FLO.U32 R0, UR4 ;  /* 0x0000000400007d00 */ /* 0x000e7000080e0000 */
[----:B------:R-:W2:Y:S01]  /*25eb0*/  POPC R4, UR4 ;  /* 0x0000000400047d09 */ /* 0x000ea20008000000 */
[----:B-1----:R-:W-:-:S02]  /*25ec0*/  ISETP.EQ.U32.AND P0, PT, R0, R3, PT ;  /* 0x000000030000720c */ /* 0x002fc40003f02070 */
[----:B------:R-:W2:Y:S11]  /*25ed0*/  LDC.64 R2, c[0x0][0xc60] ;  /* 0x00031800ff027b82 */ /* 0x000eb60000000a00 */
[----:B--2---:R-:W2:Y:S01]  /*25ee0*/  @P0 ATOMG.E.ADD.STRONG.GPU PT, R3, desc[UR60][R2.64], R4 ;  /* 0x00000004020309a8 */ /* 0x004ea200081ee1fc */
[----:B------:R-:W1:Y:S02]  /*25ef0*/  S2R R5, SR_LTMASK ;  /* 0x0000000000057919 */ /* 0x000e640000003900 */
[----:B-1----:R-:W-:-:S06]  /*25f00*/  LOP3.LUT R5, R5, UR4, RZ, 0xc0, !PT ;  /* 0x0000000405057c12 */ /* 0x002fcc000f8ec0ff */
[----:B------:R-:W1:Y:S01]  /*25f10*/  POPC R5, R5 ;  /* 0x0000000500057309 */ /* 0x000e620000000000 */
[----:B--2---:R-:W1:Y:S02]  /*25f20*/  SHFL.IDX PT, R0, R3, R0, 0x1f ;  /* 0x00001f0003007589 */ /* 0x004e6400000e0000 */
[----:B-1----:R-:W-:Y:S01]  /*25f30*/  IADD3 R16, R0, UR39, R5 ;  /* 0x0000002700107c10 */ /* 0x002fe2000fffe005 */
[----:B------:R-:W-:Y:S06]  /*25f40*/  BRA `(.L_x_5479) ;  /* 0x00000044004c7947 */ /* 0x000fec0003800000 */
.L_x_5478:
        /* <DEDUP_REMOVED lines=13> */
[----:B------:R-:W-:Y:S01]  /*26020*/  MOV R13, RZ ;  /* 0x000000ff000d7202 */ /* 0x000fe20000000f00 */
[----:B------:R-:W-:Y:S02]  /*26030*/  IMAD.U32 R6, RZ, RZ, UR8 ;  /* 0x00000008ff067e24 */ /* 0x000fe4000f8e00ff */
[----:B------:R-:W-:-:S02]  /*26040*/  IMAD.U32 R10, RZ, RZ, UR4 ;  /* 0x00000004ff0a7e24 */ /* 0x000fc4000f8e00ff */
[----:B0-----:R-:W-:Y:S02]  /*26050*/  IMAD.U32 R11, RZ, RZ, UR5 ;  /* 0x00000005ff0b7e24 */ /* 0x001fe4000f8e00ff */
[----:B------:R-:W-:Y:S02]  /*26060*/  IMAD.MOV.U32 R8, RZ, RZ, 0x70 ;  /* 0x00000070ff087424 */ /* 0x000fe400078e00ff */
[----:B------:R-:W-:-:S07]  /*26070*/  IMAD.MOV.U32 R12, RZ, RZ, 0x1 ;  /* 0x00000001ff0c7424 */ /* 0x000fce00078e00ff */
[----:B------:R-:W-:-:S07]  /*26080*/  LEPC R20, `(.L_x_5481) ;  /* 0x000000001014794e */ /* 0x000fce0000000000 */
[----:B-1----:R-:W-:Y:S05]  /*26090*/  CALL.ABS.NOINC R2 ;  /* 0x0000000002007343 */ /* 0x002fea0003c00000 */
.L_x_5481:
[----:B------:R-:W-:Y:S05]  /*260a0*/  BSYNC B6 ;  /* 0x0000000000067941 */ /* 0x000fea0003800000 */
.L_x_5480:
        /* <DEDUP_REMOVED lines=12> */
[----:B------:R-:W-:Y:S01]  /*26170*/  MOV R13, RZ ;  /* 0x000000ff000d7202 */ /* 0x000fe20000000f00 */
[----:B------:R-:W-:Y:S02]  /*26180*/  IMAD.U32 R6, RZ, RZ, UR8 ;  /* 0x00000008ff067e24 */ /* 0x000fe4000f8e00ff */
[----:B------:R-:W-:-:S02]  /*26190*/  IMAD.U32 R10, RZ, RZ, UR4 ;  /* 0x00000004ff0a7e24 */ /* 0x000fc4000f8e00ff */
[----:B0-----:R-:W-:Y:S02]  /*261a0*/  IMAD.U32 R11, RZ, RZ, UR5 ;  /* 0x00000005ff0b7e24 */ /* 0x001fe4000f8e00ff */
[----:B------:R-:W-:Y:S02]  /*261b0*/  IMAD.MOV.U32 R8, RZ, RZ, 0x70 ;  /* 0x00000070ff087424 */ /* 0x000fe400078e00ff */
[----:B-1----:R-:W-:-:S07]  /*261c0*/  IMAD.MOV.U32 R12, RZ, RZ, 0x1 ;  /* 0x00000001ff0c7424 */ /* 0x002fce00078e00ff */
[----:B------:R-:W-:-:S07]  /*261d0*/  LEPC R20, `(.L_x_5484) ;  /* 0x000000001014794e */ /* 0x000fce0000000000 */
[----:B--2---:R-:W-:Y:S05]  /*261e0*/  CALL.ABS.NOINC R2 ;  /* 0x0000000002007343 */ /* 0x004fea0003c00000 */
.L_x_5484:
        /* <DEDUP_REMOVED lines=15> */
.L_x_5483:
[----:B------:R-:W-:Y:S05]  /*262e0*/  BSYNC B6 ;  /* 0x0000000000067941 */ /* 0x000fea0003800000 */
.L_x_5482:
[----:B------:R-:W-:Y:S01]  /*262f0*/  ULDC.64 UR4, c[0x0][0x9f8] ;  /* 0x00027e0000047ab9 */ /* 0x000fe20000000a00 */
[----:B------:R-:W2:Y:S01]  /*26300*/  LDL R17, [R1+0x38] ;  /* 0x0000380001117983 */ /* 0x000ea20000100800 */
[----:B------:R-:W-:Y:S02]  /*26310*/  ISETP.NE.U32.AND P0, PT, RZ, UR4, PT ;  /* 0x00000004ff007c0c */ /* 0x000fe4000bf05070 */
[----:B------:R-:W-:Y:S02]  /*26320*/  MOV R7, R19 ;  /* 0x0000001300077202 */ /* 0x000fe40000000f00 */
[----:B------:R-:W-:Y:S01]  /*26330*/  ISETP.NE.AND.EX P0, PT, RZ, UR5, PT, P0 ;  /* 0x00000005ff007c0c */ /* 0x000fe2000bf05300 */
[----:B------:R-:W-:-:S12]  /*26340*/  ULDC.64 UR4, c[0x0][0xa08] ;  /* 0x0002820000047ab9 */ /* 0x000fd80000000a00 */
[----:B------:R-:W1:Y:S02]  /*26350*/  @P0 LDC.64 R2, c[0x0][0x9f8] ;  /* 0x00027e00ff020b82 */ /* 0x000e640000000a00 */
[----:B-1----:R-:W-:-:S05]  /*26360*/  @P0 IMAD.WIDE R2, R19, 0x4, R2 ;  /* 0x0000000413020825 */ /* 0x002fca00078e0202 */
[----:B------:R1:W3:Y:S02]  /*26370*/  @P0 LDG.E R7, desc[UR60][R2.64] ;  /* 0x0000003c02070981 */ /* 0x0002e4000c1e1900 */
[----:B-1----:R-:W1:Y:S02]  /*26380*/  LDC.64 R2, c[0x0][0x418] ;  /* 0x00010600ff027b82 */ /* 0x002e640000000a00 */
[----:B-1----:R-:W-:Y:S01]  /*26390*/  LOP3.LUT P0, RZ, R2, UR4, RZ, 0xfc, !PT ;  /* 0x0000000402ff7c12 */ /* 0x002fe2000f80fcff */
        /* <DEDUP_REMOVED lines=8> */
[----:B------:R-:W2:Y:S02]  /*26420*/  S2R R4, SR_TID.X ;  /* 0x0000000000047919 */ /* 0x000ea40000002100 */
[----:B--2---:R-:W-:-:S04]  /*26430*/  SHF.R.U32.HI R4, RZ, 0x5, R4 ;  /* 0x00000005ff047819 */ /* 0x004fc80000011604 */
[----:B------:R-:W-:-:S05]  /*26440*/  LOP3.LUT R4, R4, 0x3, RZ, 0xc0, !PT ;  /* 0x0000000304047812 */ /* 0x000fca00078ec0ff */
[----:B------:R2:W3:Y:S02]  /*26450*/  SHFL.IDX PT, R14, R4, RZ, 0x1f ;  /* 0x00001fff040e7589 */ /* 0x0004e400000e0000 */
.L_x_5636:
[----:B--2---:R-:W2:Y:S01]  /*26460*/  LDL.LU R4, [R1] ;  /* 0x0000000001047983 */ /* 0x004ea20000300800 */
[----:B------:R-:W-:Y:S02]  /*26470*/  PLOP3.LUT P1, PT, PT, PT, PT, 0x8, 0x0 ;  /* 0x000000000000781c */ /* 0x000fe40003f2e170 */
[----:B---3--:R-:W-:Y:S01]  /*26480*/  ISETP.NE.AND P0, PT, R14, RZ, PT ;  /* 0x000000ff0e00720c */ /* 0x008fe20003f05270 */
[----:B------:R3:W-:Y:S01]  /*26490*/  STL [R1+0xc], R0 ;  /* 0x00000c0001007387 */ /* 0x0007e20000100800 */
[----:B--2---:R-:W-:-:S09]  /*264a0*/  LOP3.LUT R4, R4, 0xfffffffb, RZ, 0xc0, !PT ;  /* 0xfffffffb04047812 */ /* 0x004fd200078ec0ff */
[----:B------:R-:W-:-:S05]  /*264b0*/  @P1 LOP3.LUT R4, R4, 0x4, RZ, 0xfc, !PT ;  /* 0x0000000404041812 */ /* 0x000fca00078efcff */
[----:B------:R3:W-:Y:S01]  /*264c0*/  STL [R1], R4 ;  /* 0x0000000401007387 */ /* 0x0007e20000100800 */
[----:B------:R-:W-:Y:S05]  /*264d0*/  @P0 BRA `(.L_x_5486) ;  /* 0x0000000400400947 */ /* 0x000fea0003800000 */
[----:B------:R-:W-:-:S03]  /*264e0*/  UMOV UR4, 0xffffffff ;  /* 0xffffffff00047882 */ /* 0x000fc60000000000 */
[----:B------:R-:W-:Y:S05]  /*264f0*/  BRA.DIV UR4, `(.L_x_5487) ;  /* 0x0000005e04d87947 */ /* 0x000fea000b800000 */
[----:B------:R-:W-:-:S13]  /*26500*/  ELECT P6, URZ, PT ;  /* 0x00000000003f782f */ /* 0x000fda00038c0000 */
.L_x_5639:
[----:B------:R-:W-:Y:S05]  /*26510*/  @!P6 BRA `(.L_x_5486) ;  /* 0x000000040030e947 */ /* 0x000fea0003800000 */
[----:B------:R-:W-:-:S04]  /*26520*/  ISETP.NE.U32.AND P0, PT, R2, RZ, PT ;  /* 0x000000ff0200720c */ /* 0x000fc80003f05070 */
[----:B------:R-:W-:-:S13]  /*26530*/  ISETP.NE.AND.EX P0, PT, R3, RZ, PT, P0 ;  /* 0x000000ff0300720c */ /* 0x000fda0003f05300 */
[----:B------:R-:W-:Y:S05]  /*26540*/  @!P0 BRA `(.L_x_5488) ;  /* 0x0000000000508947 */ /* 0x000fea0003800000 */
[----:B------:R-:W2:Y:S01]  /*26550*/  LDC R6, c[0x0][0x43c] ;  /* 0x00010f00ff067b82 */ /* 0x000ea20000000800 */
[----:B------:R-:W-:Y:S01]  /*26560*/  IMAD.MOV.U32 R9, RZ, RZ, R0 ;  /* 0x000000ffff097224 */ /* 0x000fe200078e0000 */
[----:B------:R-:W-:-:S03]  /*26570*/  ULDC.64 UR4, c[0x0][0x428] ;  /* 0x00010a0000047ab9 */ /* 0x000fc60000000a00 */
[----:B---3--:R-:W-:Y:S01]  /*26580*/  IMAD.MOV.U32 R0, RZ, RZ, R9 ;  /* 0x000000ffff007224 */ /* 0x008fe200078e0009 */
[----:B--2---:R-:W-:-:S13]  /*26590*/  ISETP.NE.AND P0, PT, R6, 0x1, PT ;  /* 0x000000010600780c */ /* 0x004fda0003f05270 */
[----:B------:R-:W2:Y:S02]  /*265a0*/  @P0 LDC.64 R4, c[0x0][0x440] ;  /* 0x00011000ff040b82 */ /* 0x000ea40000000a00 */
[----:B--2---:R-:W-:-:S05]  /*265b0*/  @P0 IMAD.HI.U32 R4, R9, R4, RZ ;  /* 0x0000000409040227 */ /* 0x004fca00078e00ff */
[----:B------:R-:W-:-:S04]  /*265c0*/  @P0 SHF.R.U32.HI R0, RZ, R5, R4 ;  /* 0x00000005ff000219 */ /* 0x000fc80000011604 */
[--C-:B------:R-:W-:Y:S01]  /*265d0*/  SHF.R.S32.HI R5, RZ, 0x1f, R0.reuse ;  /* 0x0000001fff057819 */ /* 0x100fe20000011400 */
[----:B------:R-:W-:-:S04]  /*265e0*/  IMAD.MOV R4, RZ, RZ, -R0 ;  /* 0x000000ffff047224 */ /* 0x000fc800078e0a00 */
[----:B------:R-:W-:Y:S01]  /*265f0*/  IMAD R9, R6, R4, R9 ;  /* 0x0000000406097224 */ /* 0x000fe200078e0209 */
[----:B------:R-:W-:Y:S01]  /*26600*/  MOV R4, R0 ;  /* 0x0000000000047202 */ /* 0x000fe20000000f00 */
[----:B------:R-:W-:-:S03]  /*26610*/  IMAD R6, R8, UR4, RZ ;  /* 0x0000000408067c24 */ /* 0x000fc6000f8e02ff */
[----:B------:R2:W-:Y:S01]  /*26620*/  STL [R1+0xc], R9 ;  /* 0x00000c0901007387 */ /* 0x0005e20000100800 */
[----:B------:R-:W-:-:S04]  /*26630*/  IMAD.WIDE.U32 R4, R7, UR4, R4 ;  /* 0x0000000407047c25 */ /* 0x000fc8000f8e0004 */
[----:B------:R-:W-:Y:S01]  /*26640*/  IMAD R0, R7, UR5, R6 ;  /* 0x0000000507007c24 */ /* 0x000fe2000f8e0206 */
[----:B------:R-:W-:-:S03]  /*26650*/  LEA R2, P0, R4, R2, 0x2 ;  /* 0x0000000204027211 */ /* 0x000fc600078010ff */
[----:B------:R-:W-:-:S05]  /*26660*/  IMAD.IADD R0, R5, 0x1, R0 ;  /* 0x0000000105007824 */ /* 0x000fca00078e0200 */
[----:B------:R-:W-:-:S05]  /*26670*/  LEA.HI.X R3, R4, R3, R0, 0x2, P0 ;  /* 0x0000000304037211 */ /* 0x000fca00000f1400 */
[----:B------:R2:W5:Y:S02]  /*26680*/  LDG.E R17, desc[UR60][R2.64] ;  /* 0x0000003c02117981 */ /* 0x000564000c1e1900 */
.L_x_5488:
[----:B-1----:R-:W4:Y:S04]  /*26690*/  LDL R7, [R1+0x4] ;  /* 0x0000040001077983 */ /* 0x002f280000100800 */
[----:B---3--:R-:W4:Y:S04]  /*266a0*/  LDL R0, [R1+0x8] ;  /* 0x0000080001007983 */ /* 0x008f280000100800 */
[----:B--2---:R-:W2:Y:S01]  /*266b0*/  LDL R2, [R1+0x14] ;  /* 0x0000140001027983 */ /* 0x004ea20000100800 */
[----:B----4-:R-:W-:Y:S01]  /*266c0*/  IMAD R0, R0, 0x8, R7 ;  /* 0x0000000800007824 */ /* 0x010fe200078e0207 */
[----:B--2---:R-:W-:-:S04]  /*266d0*/  SHF.L.U32 R2, R2, 0x1f, RZ ;  /* 0x0000001f02027819 */ /* 0x004fc800000006ff */
[----:B------:R-:W1:Y:S02]  /*266e0*/  SYNCS.PHASECHK.TRANS64.TRYWAIT P0, [R0+URZ+0x30840], R2 ;  /* 0x03084002000075a7 */ /* 0x000e64000800017f */
[----:B-1----:R-:W-:Y:S05]  /*266f0*/  @!P0 BRA `(.L_x_5489) ;  /* 0x0000005c00788947 */ /* 0x002fea0003800000 */
.L_x_5640:
[----:B------:R2:W5:Y:S01]  /*26700*/  LDL R3, [R1] ;  /* 0x0000000001037983 */ /* 0x0005620000100800 */
[----:B------:R-:W3:Y:S02]  /*26710*/  S2R R4, SR_TID.X ;  /* 0x0000000000047919 */ /* 0x000ee40000002100 */
[----:B---3--:R-:W-:-:S04]  /*26720*/  LOP3.LUT R4, R4, 0x7f, RZ, 0xc0, !PT ;  /* 0x0000007f04047812 */ /* 0x008fc800078ec0ff */
[----:B------:R-:W-:-:S13]  /*26730*/  ISETP.NE.AND P0, PT, R4, RZ, PT ;  /* 0x000000ff0400720c */ /* 0x000fda0003f05270 */
[----:B--2---:R-:W-:Y:S05]  /*26740*/  @P0 BRA `(.L_x_5490) ;  /* 0x0000000000140947 */ /* 0x004fea0003800000 */
[----:B-----5:R-:W-:Y:S01]  /*26750*/  LOP3.LUT P1, RZ, R3, 0x1, RZ, 0xc0, !PT ;  /* 0x0000000103ff7812 */ /* 0x020fe2000782c0ff */
[----:B-1----:R-:W-:-:S04]  /*26760*/  IMAD.MOV.U32 R2, RZ, RZ, 0x9000 ;  /* 0x00009000ff027424 */ /* 0x002fc800078e00ff */
[----:B------:R2:W-:Y:S08]  /*26770*/  SYNCS.ARRIVE.TRANS64 RZ, [R0+URZ+0x30830], R2 ;  /* 0x0308300200ff79a7 */ /* 0x0005f0000800003f */
[----:B------:R-:W-:Y:S05]  /*26780*/  @!P1 BRA `(.L_x_5490) ;  /* 0x0000000000049947 */ /* 0x000fea0003800000 */
[----:B------:R-:W-:Y:S01]  /*26790*/  BPT.TRAP 0x1 ;  /* 0x000000040000795c */ /* 0x000fe20000300000 */
.L_x_5490:
[----:B------:R-:W3:Y:S04]  /*267a0*/  LDL R6, [R1+0x4] ;  /* 0x0000040001067983 */ /* 0x000ee80000100800 */
[----:B------:R-:W3:Y:S04]  /*267b0*/  LDL R5, [R1+0x8] ;  /* 0x0000080001057983 */ /* 0x000ee80000100800 */
[----:B------:R-:W4:Y:S04]  /*267c0*/  LDL R4, [R1+0xc] ;  /* 0x00000c0001047983 */ /* 0x000f280000100800 */
[----:B-12---:R-:W2:Y:S01]  /*267d0*/  LDL R2, [R1+0x18] ;  /* 0x0000180001027983 */ /* 0x006ea20000100800 */
        /* <DEDUP_REMOVED lines=8> */
[----:B------:R-:W-:Y:S01]  /*26860*/  LOP3.LUT R3, R3, 0xfffffffb, RZ, 0xc0, !PT ;  /* 0xfffffffb03037812 */ /* 0x000fe200078ec0ff */
[----:B------:R-:W-:-:S04]  /*26870*/  UMOV UR17, 0x40 ;  /* 0x0000004000117882 */ /* 0x000fc80000000000 */
[----:B------:R-:W-:-:S06]  /*26880*/  UIADD3 UR9, UR9, 0x30830, URZ ;  /* 0x0003083009097890 */ /* 0x000fcc000fffe03f */
[----:B------:R-:W-:-:S05]  /*26890*/  @P0 LOP3.LUT R3, R3, 0x4, RZ, 0xfc, !PT ;  /* 0x0000000403030812 */ /* 0x000fca00078efcff */
[----:B------:R1:W-:Y:S01]  /*268a0*/  STL [R1], R3 ;  /* 0x0000000301007387 */ /* 0x0003e20000100800 */
[----:B---3--:R-:W-:Y:S01]  /*268b0*/  IMAD R0, R5, 0x9000, R6 ;  /* 0x0000900005007824 */ /* 0x008fe200078e0206 */
[----:B----4-:R-:W-:-:S04]  /*268c0*/  R2UR UR11, R4 ;  /* 0x00000000040b72ca */ /* 0x010fc800000e0000 */
[----:B------:R-:W-:Y:S02]  /*268d0*/  R2UR UR8, R0 ;  /* 0x00000000000872ca */ /* 0x000fe400000e0000 */
[----:B--2---:R-:W-:-:S11]  /*268e0*/  R2UR UR5, R2 ;  /* 0x00000000020572ca */ /* 0x004fd600000e0000 */
        /* <DEDUP_REMOVED lines=14> */
[----:B-1----:R-:W-:Y:S01]  /*269d0*/  NOP ;  /* 0x0000000000007918 */ /* 0x002fe20000000000 */
.L_x_5486:
[----:B---3--:R-:W2:Y:S04]  /*269e0*/  LDL R4, [R1+0x4] ;  /* 0x0000040001047983 */ /* 0x008ea80000100800 */
        /* <DEDUP_REMOVED lines=10> */
[----:B------:R-:W-:-:S04]  /*26a90*/  LOP3.LUT P0, RZ, R0, 0x3ff, RZ, 0xc0, !PT ;  /* 0x000003ff00ff7812 */ /* 0x000fc8000780c0ff */
[----:B------:R-:W-:Y:S01]  /*26aa0*/  IADD3 R0, R5, R2, RZ ;  /* 0x0000000205007210 */ /* 0x000fe20007ffe0ff */
[----:B------:R2:W-:Y:S04]  /*26ab0*/  STL.64 [R1+0x40], R4 ;  /* 0x0000400401007387 */ /* 0x0005e80000100a00 */
[----:B------:R2:W-:Y:S04]  /*26ac0*/  STL [R1+0x4c], R0 ;  /* 0x00004c0001007387 */ /* 0x0005e80000100800 */
[----:B------:R-:W-:Y:S05]  /*26ad0*/  @!P0 BRA `(.L_x_5492) ;  /* 0x0000000000408947 */ /* 0x000fea0003800000 */
[----:B------:R-:W-:Y:S01]  /*26ae0*/  MOV R2, 0x0 ;  /* 0x0000000000027802 */ /* 0x000fe20000000f00 */
[----:B------:R-:W-:Y:S01]  /*26af0*/  ULDC.64 UR4, c[0x4][0x1b8] ;  /* 0x01006e0000047ab9 */ /* 0x000fe20000000a00 */
[----:B------:R-:W-:Y:S01]  /*26b00*/  ULDC.64 UR6, c[0x4][0x1c0] ;  /* 0x0100700000067ab9 */ /* 0x000fe20000000a00 */
[----:B------:R-:W-:Y:S01]  /*26b10*/  ULDC.64 UR8, c[0x4][0xe8] ;  /* 0x01003a0000087ab9 */ /* 0x000fe20000000a00 */
[----:B--2---:R-:W-:Y:S01]  /*26b20*/  IMAD.U32 R4, RZ, RZ, UR4 ;  /* 0x00000004ff047e24 */ /* 0x004fe2000f8e00ff */
[----:B------:R-:W-:Y:S01]  /*26b30*/  MOV R10, UR8 ;  /* 0x00000008000a7c02 */ /* 0x000fe20008000f00 */
[----:B------:R-:W2:Y:S01]  /*26b40*/  LDC.64 R2, c[0x4][R2] ;  /* 0x0100000002027b82 */ /* 0x000ea20000000a00 */
[----:B------:R-:W-:Y:S02]  /*26b50*/  IMAD.U32 R5, RZ, RZ, UR5 ;  /* 0x00000005ff057e24 */ /* 0x000fe4000f8e00ff */
[----:B------:R-:W-:Y:S02]  /*26b60*/  IMAD.U32 R6, RZ, RZ, UR6 ;  /* 0x00000006ff067e24 */ /* 0x000fe4000f8e00ff */
[----:B-1----:R-:W-:-:S02]  /*26b70*/  IMAD.U32 R7, RZ, RZ, UR7 ;  /* 0x00000007ff077e24 */ /* 0x002fc4000f8e00ff */
[----:B0-----:R-:W-:Y:S02]  /*26b80*/  IMAD.U32 R11, RZ, RZ, UR9 ;  /* 0x00000009ff0b7e24 */ /* 0x001fe4000f8e00ff */
[----:B------:R-:W-:Y:S02]  /*26b90*/  IMAD.MOV.U32 R8, RZ, RZ, 0x70 ;  /* 0x00000070ff087424 */ /* 0x000fe400078e00ff */
[----:B------:R-:W-:Y:S02]  /*26ba0*/  IMAD.MOV.U32 R12, RZ, RZ, 0x1 ;  /* 0x00000001ff0c7424 */ /* 0x000fe400078e00ff */
[----:B------:R-:W-:-:S07]  /*26bb0*/  IMAD.MOV.U32 R13, RZ, RZ, RZ ;  /* 0x000000ffff0d7224 */ /* 0x000fce00078e00ff */
[----:B------:R-:W-:-:S07]  /*26bc0*/  LEPC R20, `(.L_x_5492) ;  /* 0x000000001014794e */ /* 0x000fce0000000000 */
[----:B--2---:R-:W-:Y:S05]  /*26bd0*/  CALL.ABS.NOINC R2 ;  /* 0x0000000002007343 */ /* 0x004fea0003c00000 */
.L_x_5492:
[----:B------:R-:W-:Y:S05]  /*26be0*/  BSYNC B6 ;  /* 0x0000000000067941 */ /* 0x000fea0003800000 */
.L_x_5491:
[----:B--2---:R-:W2:Y:S01]  /*26bf0*/  LDL.LU R0, [R1+0x4c] ;  /* 0x00004c0001007983 */ /* 0x004ea20000300800 */
[----:B-1----:R-:W1:Y:S01]  /*26c00*/  LDC R7, c[0x0][0x448] ;  /* 0x00011200ff077b82 */ /* 0x002e620000000800 */
[----:B------:R-:W-:Y:S02]  /*26c10*/  ULDC.64 UR4, c[0x0][0x2d8] ;  /* 0x0000b60000047ab9 */ /* 0x000fe40000000a00 */
[----:B------:R-:W2:Y:S04]  /*26c20*/  LDL.LU.64 R2, [R1+0x40] ;  /* 0x0000400001027983 */ /* 0x000ea80000300a00 */
[----:B0-----:R-:W3:Y:S01]  /*26c30*/  LDL R11, [R1+0x34] ;  /* 0x00003400010b7983 */ /* 0x001ee20000100800 */
[----:B------:R-:W0:Y:S01]  /*26c40*/  S2R R5, SR_TID.X ;  /* 0x0000000000057919 */ /* 0x000e220000002100 */
[----:B------:R-:W4:Y:S01]  /*26c50*/  S2R R8, SR_TID.X ;  /* 0x0000000000087919 */ /* 0x000f220000002100 */
[----:B0-----:R-:W-:-:S04]  /*26c60*/  LOP3.LUT R5, R5, 0x7f, RZ, 0xc0, !PT ;  /* 0x0000007f05057812 */ /* 0x001fc800078ec0ff */
[----:B------:R-:W-:Y:S01]  /*26c70*/  SHF.R.U32.HI R5, RZ, 0x3, R5 ;  /* 0x00000003ff057819 */ /* 0x000fe20000011605 */
[----:B----4-:R-:W-:-:S05]  /*26c80*/  IMAD.SHL.U32 R8, R8, 0x10, RZ ;  /* 0x0000001008087824 */ /* 0x010fca00078e00ff */
[----:B------:R-:W-:Y:S01]  /*26c90*/  LOP3.LUT R8, R5, 0x70, R8, 0xf8, !PT ;  /* 0x0000007005087812 */ /* 0x000fe200078ef808 */
[----:B------:R-:W0:Y:S01]  /*26ca0*/  S2R R9, SR_TID.X ;  /* 0x0000000000097919 */ /* 0x000e220000002100 */
[----:B------:R-:W4:Y:S01]  /*26cb0*/  S2R R10, SR_TID.X ;  /* 0x00000000000a7919 */ /* 0x000f220000002100 */
[----:B0-----:R-:W-:-:S04]  /*26cc0*/  SHF.L.U32 R9, R9, 0x3, RZ ;  /* 0x0000000309097819 */ /* 0x001fc800000006ff */
[----:B------:R-:W-:-:S04]  /*26cd0*/  LOP3.LUT R9, R9, 0x38, RZ, 0xc0, !PT ;  /* 0x0000003809097812 */ /* 0x000fc800078ec0ff */
[C---:B------:R-:W-:Y:S02]  /*26ce0*/  LOP3.LUT R12, R9.reuse, 0x40, RZ, 0xfc, !PT ;  /* 0x00000040090c7812 */ /* 0x040fe400078efcff */
[----:B------:R-:W-:Y:S02]  /*26cf0*/  LOP3.LUT R9, R9, 0x80, RZ, 0xfc, !PT ;  /* 0x0000008009097812 */ /* 0x000fe400078efcff */
[----:B----4-:R-:W-:-:S04]  /*26d00*/  LOP3.LUT R10, R10, 0x7f, RZ, 0xc0, !PT ;  /* 0x0000007f0a0a7812 */ /* 0x010fc800078ec0ff */
[----:B------:R-:W-:Y:S02]  /*26d10*/  SHF.R.U32.HI R10, RZ, 0x3, R10 ;  /* 0x00000003ff0a7819 */ /* 0x000fe4000001160a */
[----:B--2---:R-:W-:Y:S02]  /*26d20*/  MOV R3, R0 ;  /* 0x0000000000037202 */ /* 0x004fe40000000f00 */
        /* <DEDUP_REMOVED lines=12> */
[----:B-1----:R-:W-:-:S13]  /*26df0*/  ISETP.NE.AND P0, PT, R7, 0x1, PT ;  /* 0x000000010700780c */ /* 0x002fda0003f05270 */
        /* <DEDUP_REMOVED lines=8> */
[----:B0-----:R-:W-:Y:S01]  /*26e80*/  @P0 IMAD.HI.U32 R5, R4, R5, RZ ;  /* 0x0000000504050227 */ /* 0x001fe200078e00ff */
[----:B------:R-:W-:Y:S01]  /*26e90*/  MOV R0, R4 ;  /* 0x0000000400007202 */ /* 0x000fe20000000f00 */
[----:B------:R-:W0:Y:S03]  /*26ea0*/  S2R R8, SR_TID.X ;  /* 0x0000000000087919 */ /* 0x000e260000002100 */
        /* <DEDUP_REMOVED lines=23> */
[----:B------:R-:W-:Y:S01]  /*27020*/  ISETP.GE.AND P1, PT, R9, UR4, PT ;  /* 0x0000000409007c0c */ /* 0x000fe2000bf26270 */
[----:B------:R-:W-:-:S12]  /*27030*/  BRA.DIV UR5, `(.L_x_5493) ;  /* 0x00000056053c7947 */ /* 0x000fd8000b800000 */
[----:B------:R-:W2:Y:S04]  /*27040*/  LDL.LU R6, [R1+0x3c] ;  /* 0x00003c0001067983 */ /* 0x000ea80000300800 */
[----:B------:R-:W3:Y:S04]  /*27050*/  LDL.LU R11, [R1+0x34] ;  /* 0x00003400010b7983 */ /* 0x000ee80000300800 */
[----:B------:R-:W4:Y:S01]  /*27060*/  LDL R9, [R1+0x2c] ;  /* 0x00002c0001097983 */ /* 0x000f220000100800 */
[----:B--2---:R-:W-:-:S03]  /*27070*/  IMAD R2, R6, R7, RZ ;  /* 0x0000000706027224 */ /* 0x004fc600078e02ff */
        /* <DEDUP_REMOVED lines=11> */
[----:B----4-:R-:W-:Y:S04]  /*27130*/  @!P2 LDGSTS.E.BYPASS.LTC128B.128 [R9+0x12400], desc[UR60][R6.64], !P3 ;  /* 0x124000000609afae */ /* 0x010fe8000d901d7c */
        /* <DEDUP_REMOVED lines=64> */
[----:B------:R1:W2:Y:S04]  /*27540*/  SHFL.IDX PT, R5, R3, 0x7, 0x181f ;  /* 0x00f81f0003057f89 */ /* 0x0002a800000e0000 */
[----:B------:R1:W-:Y:S04]  /*27550*/  @!P2 LDGSTS.E.BYPASS.LTC128B.128 [R9+0x15400], desc[UR60][R6.64], !P3 ;  /* 0x154000000609afae */ /* 0x0003e8000d901d7c */
[----:B------:R1:W-:Y:S04]  /*27560*/  @!P2 LDGSTS.E.BYPASS.LTC128B.128 [R9+0x19400], desc[UR60][R6.64+0x80], !P0 ;  /* 0x194000800609afae */ /* 0x0003e8000c101d7c */
[----:B------:R1:W-:Y:S04]  /*27570*/  @!P2 LDGSTS.E.BYPASS.LTC128B.128 [R9+0x1d400], desc[UR60][R6.64+0x100], !P1 ;  /* 0x1d4001000609afae */ /* 0x0003e8000c901d7c */
[----:B------:R1:W3:Y:S02]  /*27580*/  SHFL.IDX PT, R3, R4, 0x7, 0x181f ;  /* 0x00f81f0004037f89 */ /* 0x0002e400000e0000 */
.L_x_5657:
        /* <DEDUP_REMOVED lines=12> */
[----:B------:R4:W-:Y:S02]  /*27650*/  LDGSTS.E.BYPASS.LTC128B.128 [R4+0x1dc00], desc[UR60][R2.64+0x100], !P1 ;  /* 0x1dc0010002047fae */ /* 0x0009e4000c901d7c */
.L_x_5495:
[----:B------:R-:W-:Y:S05]  /*27660*/  BSYNC B0 ;  /* 0x0000000000007941 */ /* 0x000fea0003800000 */
.L_x_5494:
[----:B------:R0:W5:Y:S01]  /*27670*/  LDL R8, [R1+0x4] ;  /* 0x0000040001087983 */ /* 0x0001620000100800 */
[----:B------:R-:W-:Y:S01]  /*27680*/  PLOP3.LUT P0, PT, PT, PT, PT, 0x80, 0x0 ;  /* 0x000000000000781c */ /* 0x000fe20003f0f070 */
[----:B------:R-:W-:-:S12]  /*27690*/  NOP ;  /* 0x0000000000007918 */ /* 0x000fd80000000000 */
.L_x_5496:
[----:B----4-:R-:W4:Y:S01]  /*276a0*/  LDL R2, [R1+0x4] ;  /* 0x0000040001027983 */ /* 0x010f220000100800 */
        /* <DEDUP_REMOVED lines=16> */
[----:B------:R-:W3:Y:S03]  /*277b0*/  SYNCS.PHASECHK.TRANS64.TRYWAIT P0, [R2+URZ+0x30820], R0 ;  /* 0x03082000020075a7 */ /* 0x000ee6000800017f */
[----:B-1-3--:R-:W-:Y:S05]  /*277c0*/  @!P0 BRA `(.L_x_5498) ;  /* 0x0000005800348947 */ /* 0x00afea0003800000 */
.L_x_5658:
[----:B------:R-:W-:Y:S05]  /*277d0*/  BSYNC B0 ;  /* 0x0000000000007941 */ /* 0x000fea0003800000 */
.L_x_5497:
[----:B------:R-:W3:Y:S04]  /*277e0*/  LDL R3, [R1+0x38] ;  /* 0x0000380001037983 */ /* 0x000ee80000100800 */
[----:B-1----:R-:W4:Y:S01]  /*277f0*/  LDL R2, [R1+0x30] ;  /* 0x0000300001027983 */ /* 0x002f220000100800 */
[----:B------:R-:W-:Y:S01]  /*27800*/  BSSY B0, `(.L_x_5499) ;  /* 0x0000258000007945 */ /* 0x000fe20003800000 */
[----:B---3--:R-:W-:-:S05]  /*27810*/  VIADD R0, R3, 0xfffffffe ;  /* 0xfffffffe03007836 */ /* 0x008fca0000000000 */
        /* <DEDUP_REMOVED lines=10> */
[----:B--2---:R-:W2:Y:S04]  /*278c0*/  LDL R5, [R1] ;  /* 0x0000000001057983 */ /* 0x004ea80000100800 */
        /* <DEDUP_REMOVED lines=34> */
.L_x_5505:
[----:B------:R-:W2:Y:S01]  /*27af0*/  LDL R2, [R1+0x4] ;  /* 0x0000040001027983 */ /* 0x000ea20000100800 */
[----:B------:R-:W-:Y:S01]  /*27b00*/  BSSY B3, `(.L_x_5506) ;  /* 0x0000005000037945 */ /* 0x000fe20003800000 */
[----:B--2---:R-:W-:Y:S01]  /*27b10*/  IMAD R3, R7, 0x8, R2 ;  /* 0x0000000807037824 */ /* 0x004fe200078e0202 */
[----:B------:R-:W-:-:S04]  /*27b20*/  SHF.L.U32 R2, R9, 0x1f, RZ ;  /* 0x0000001f09027819 */ /* 0x000fc800000006ff */
[----:B------:R-:W1:Y:S02]  /*27b30*/  SYNCS.PHASECHK.TRANS64.TRYWAIT P0, [R3+URZ+0x30840], R2 ;  /* 0x03084002030075a7 */ /* 0x000e64000800017f */
[----:B-1----:R-:W-:Y:S05]  /*27b40*/  @!P0 BRA `(.L_x_5507) ;  /* 0x00000054006c8947 */ /* 0x002fea0003800000 */
.L_x_5659:
[----:B------:R-:W-:Y:S05]  /*27b50*/  BSYNC B3 ;  /* 0x0000000000037941 */ /* 0x000fea0003800000 */
.L_x_5506:
[----:B0-----:R-:W0:Y:S01]  /*27b60*/  S2R R5, SR_TID.X ;  /* 0x0000000000057919 */ /* 0x001e220000002100 */
[----:B------:R-:W-:Y:S01]  /*27b70*/  BSSY B3, `(.L_x_5508) ;  /* 0x000000a000037945 */ /* 0x000fe20003800000 */
[----:B0-----:R-:W-:-:S04]  /*27b80*/  LOP3.LUT R5, R5, 0x7f, RZ, 0xc0, !PT ;  /* 0x0000007f05057812 */ /* 0x001fc800078ec0ff */
[----:B------:R-:W-:-:S13]  /*27b90*/  ISETP.NE.AND P0, PT, R5, RZ, PT ;  /* 0x000000ff0500720c */ /* 0x000fda0003f05270 */
[----:B------:R-:W-:Y:S05]  /*27ba0*/  @P0 BRA `(.L_x_5509) ;  /* 0x0000000000180947 */ /* 0x000fea0003800000 */
[----:B------:R-:W2:Y:S01]  /*27bb0*/  LDL R5, [R1] ;  /* 0x0000000001057983 */ /* 0x000ea20000100800 */
[----:B-1----:R-:W-:-:S04]  /*27bc0*/  MOV R2, 0x9000 ;  /* 0x0000900000027802 */ /* 0x002fc80000000f00 */
[----:B------:R0:W-:Y:S01]  /*27bd0*/  SYNCS.ARRIVE.TRANS64 RZ, [R3+URZ+0x30830], R2 ;  /* 0x0308300203ff79a7 */ /* 0x0001e2000800003f */
[----:B--2---:R-:W-:-:S13]  /*27be0*/  LOP3.LUT P1, RZ, R5, 0x1, RZ, 0xc0, !PT ;  /* 0x0000000105ff7812 */ /* 0x004fda000782c0ff */
[----:B0-----:R-:W-:Y:S05]  /*27bf0*/  @!P1 BRA `(.L_x_5509) ;  /* 0x0000000000049947 */ /* 0x001fea0003800000 */
[----:B------:R-:W-:Y:S01]  /*27c00*/  BPT.TRAP 0x1 ;  /* 0x000000040000795c */ /* 0x000fe20000300000 */
.L_x_5509:
[----:B------:R-:W-:Y:S05]  /*27c10*/  BSYNC B3 ;  /* 0x0000000000037941 */ /* 0x000fea0003800000 */
.L_x_5508:
        /* <DEDUP_REMOVED lines=13> */
.L_x_5510:
        /* <DEDUP_REMOVED lines=16> */
.L_x_5511:
        /* <DEDUP_REMOVED lines=16> */
.L_x_5512:
        /* <DEDUP_REMOVED lines=18> */
.L_x_5660:
[----:B------:R-:W-:Y:S05]  /*28010*/  BSYNC B3 ;  /* 0x0000000000037941 */ /* 0x000fea0003800000 */
.L_x_5513:
        /* <DEDUP_REMOVED lines=10> */
.L_x_5515:
[----:B------:R-:W2:Y:S01]  /*280c0*/  LDL R3, [R1] ;  /* 0x0000000001037983 */ /* 0x000ea20000100800 */
[----:B------:R-:W-:Y:S01]  /*280d0*/  BSSY B3, `(.L_x_5516) ;  /* 0x0000004000037945 */ /* 0x000fe20003800000 */
[----:B--2---:R-:W-:-:S13]  /*280e0*/  LOP3.LUT P0, RZ, R3, 0x8, RZ, 0xc0, !PT ;  /* 0x0000000803ff7812 */ /* 0x004fda000780c0ff */
[----:B------:R-:W-:Y:S05]  /*280f0*/  @P0 BRA `(.L_x_5517) ;  /* 0x0000000000040947 */ /* 0x000fea0003800000 */
[----:B------:R-:W-:Y:S01]  /*28100*/  BPT.TRAP 0x1 ;  /* 0x000000040000795c */ /* 0x000fe20000300000 */
.L_x_5517:
[----:B------:R-:W-:Y:S05]  /*28110*/  BSYNC B3 ;  /* 0x0000000000037941 */ /* 0x000fea0003800000 */
.L_x_5516:
        /* <DEDUP_REMOVED lines=14> */
.L_x_5518:
        /* <DEDUP_REMOVED lines=15> */
.L_x_5519:
        /* <DEDUP_REMOVED lines=15> */
.L_x_5520:
        /* <DEDUP_REMOVED lines=12> */
.L_x_5504:
[----:B------:R-:W-:Y:S05]  /*284a0*/  BSYNC B1 ;  /* 0x0000000000017941 */ /* 0x000fea0003800000 */
.L_x_5503:
[----:B0-----:R-:W2:Y:S04]  /*284b0*/  LDL R0, [R1+0x38] ;  /* 0x0000380001007983 */ /* 0x001ea80000100800 */
[----:B------:R1:W-:Y:S04]  /*284c0*/  STL [R1+0x8], R7 ;  /* 0x0000080701007387 */ /* 0x0003e80000100800 */
[----:B------:R1:W-:Y:S02]  /*284d0*/  STL [R1+0x14], R9 ;  /* 0x0000140901007387 */ /* 0x0003e40000100800 */
[----:B-12---:R-:W-:-:S07]  /*284e0*/  IADD3 R0, R0, -0x3, RZ ;  /* 0xfffffffd00007810 */ /* 0x006fce0007ffe0ff */
.L_x_5502:
[----:B------:R-:W-:Y:S05]  /*284f0*/  BSYNC B2 ;  /* 0x0000000000027941 */ /* 0x000fea0003800000 */
.L_x_5501:
[----:B------:R-:W3:Y:S01]  /*28500*/  LDL.LU R2, [R1+0x38] ;  /* 0x0000380001027983 */ /* 0x000ee20000300800 */
[----:B------:R-:W-:Y:S01]  /*28510*/  VIADD R8, R8, 0xfffffffe ;  /* 0xfffffffe08087836 */ /* 0x000fe20000000000 */
[----:B---3--:R-:W-:-:S04]  /*28520*/  LOP3.LUT R2, RZ, R2, RZ, 0x33, !PT ;  /* 0x00000002ff027212 */ /* 0x008fc800078e33ff */
[----:B------:R-:W-:-:S13]  /*28530*/  ISETP.NE.AND P0, PT, R8, R2, PT ;  /* 0x000000020800720c */ /* 0x000fda0003f05270 */
[----:B------:R-:W-:Y:S05]  /*28540*/  @!P0 BRA `(.L_x_5500) ;  /* 0x00000018000c8947 */ /* 0x000fea0003800000 */
[----:B0-----:R-:W-:-:S07]  /*28550*/  IMAD.MOV.U32 R9, RZ, RZ, R17 ;  /* 0x000000ffff097224 */ /* 0x001fce00078e0011 */
.L_x_5557:
[----:B------:R-:W3:Y:S04]  /*28560*/  LDL R4, [R1] ;  /* 0x0000000001047983 */ /* 0x000ee80000100800 */
        /* <DEDUP_REMOVED lines=35> */
.L_x_5523:
[----:B------:R-:W2:Y:S01]  /*287a0*/  LDL R2, [R1+0x4] ;  /* 0x0000040001027983 */ /* 0x000ea20000100800 */
[----:B------:R-:W-:Y:S01]  /*287b0*/  BSSY B2, `(.L_x_5524) ;  /* 0x0000005000027945 */ /* 0x000fe20003800000 */
[----:B--2---:R-:W-:Y:S01]  /*287c0*/  IMAD R3, R4, 0x8, R2 ;  /* 0x0000000804037824 */ /* 0x004fe200078e0202 */
[----:B------:R-:W-:-:S04]  /*287d0*/  SHF.L.U32 R2, R5, 0x1f, RZ ;  /* 0x0000001f05027819 */ /* 0x000fc800000006ff */
[----:B------:R-:W1:Y:S02]  /*287e0*/  SYNCS.PHASECHK.TRANS64.TRYWAIT P0, [R3+URZ+0x30840], R2 ;  /* 0x03084002030075a7 */ /* 0x000e64000800017f */
[----:B-1----:R-:W-:Y:S05]  /*287f0*/  @!P0 BRA `(.L_x_5525) ;  /* 0x0000004800688947 */ /* 0x002fea0003800000 */
.L_x_5661:
[----:B------:R-:W-:Y:S05]  /*28800*/  BSYNC B2 ;  /* 0x0000000000027941 */ /* 0x000fea0003800000 */
.L_x_5524:
[----:B------:R-:W2:Y:S01]  /*28810*/  S2R R7, SR_TID.X ;  /* 0x0000000000077919 */ /* 0x000ea20000002100 */
[----:B------:R-:W-:Y:S01]  /*28820*/  BSSY B2, `(.L_x_5526) ;  /* 0x000000a000027945 */ /* 0x000fe20003800000 */
[----:B--2---:R-:W-:-:S04]  /*28830*/  LOP3.LUT R7, R7, 0x7f, RZ, 0xc0, !PT ;  /* 0x0000007f07077812 */ /* 0x004fc800078ec0ff */
[----:B------:R-:W-:-:S13]  /*28840*/  ISETP.NE.AND P0, PT, R7, RZ, PT ;  /* 0x000000ff0700720c */ /* 0x000fda0003f05270 */
[----:B------:R-:W-:Y:S05]  /*28850*/  @P0 BRA `(.L_x_5527) ;  /* 0x0000000000180947 */ /* 0x000fea0003800000 */
[----:B------:R-:W2:Y:S01]  /*28860*/  LDL R7, [R1] ;  /* 0x0000000001077983 */ /* 0x000ea20000100800 */
[----:B-1----:R-:W-:-:S04]  /*28870*/  IMAD.MOV.U32 R2, RZ, RZ, 0x9000 ;  /* 0x00009000ff027424 */ /* 0x002fc800078e00ff */
[----:B------:R3:W-:Y:S01]  /*28880*/  SYNCS.ARRIVE.TRANS64 RZ, [R3+URZ+0x30830], R2 ;  /* 0x0308300203ff79a7 */ /* 0x0007e2000800003f */
[----:B--2---:R-:W-:-:S13]  /*28890*/  LOP3.LUT P1, RZ, R7, 0x1, RZ, 0xc0, !PT ;  /* 0x0000000107ff7812 */ /* 0x004fda000782c0ff */
[----:B---3--:R-:W-:Y:S05]  /*288a0*/  @!P1 BRA `(.L_x_5527) ;  /* 0x0000000000049947 */ /* 0x008fea0003800000 */
[----:B------:R-:W-:Y:S01]  /*288b0*/  BPT.TRAP 0x1 ;  /* 0x000000040000795c */ /* 0x000fe20000300000 */
.L_x_5527:
[----:B------:R-:W-:Y:S05]  /*288c0*/  BSYNC B2 ;  /* 0x0000000000027941 */ /* 0x000fea0003800000 */
.L_x_5526:
[----:B------:R-:W2:Y:S04]  /*288d0*/  LDL R7, [R1+0x4] ;  /* 0x0000040001077983 */ /* 0x000ea80000100800 */
        /* <DEDUP_REMOVED lines=11> */
[----:B0-----:R-:W-:-:S07]  /*28990*/  VIADD R8, R7, 0x1e400 ;  /* 0x0001e40007087836 */ /* 0x001fce0000000000 */
.L_x_5528:
        /* <DEDUP_REMOVED lines=16> */
.L_x_5529:
        /* <DEDUP_REMOVED lines=16> */
.L_x_5530:
        /* <DEDUP_REMOVED lines=18> */
.L_x_5662:
[----:B------:R-:W-:Y:S05]  /*28cc0*/  BSYNC B2 ;  /* 0x0000000000027941 */ /* 0x000fea0003800000 */
.L_x_5531:
        /* <DEDUP_REMOVED lines=10> */
.L_x_5533:
[----:B------:R-:W2:Y:S01]  /*28d70*/  LDL R3, [R1] ;  /* 0x0000000001037983 */ /* 0x000ea20000100800 */
[----:B------:R-:W-:Y:S01]  /*28d80*/  BSSY B2, `(.L_x_5534) ;  /* 0x0000004000027945 */ /* 0x000fe20003800000 */
[----:B--2---:R-:W-:-:S13]  /*28d90*/  LOP3.LUT P0, RZ, R3, 0x8, RZ, 0xc0, !PT ;  /* 0x0000000803ff7812 */ /* 0x004fda000780c0ff */
[----:B------:R-:W-:Y:S05]  /*28da0*/  @P0 BRA `(.L_x_5535) ;  /* 0x0000000000040947 */ /* 0x000fea0003800000 */
[----:B------:R-:W-:Y:S01]  /*28db0*/  BPT.TRAP 0x1 ;  /* 0x000000040000795c */ /* 0x000fe20000300000 */
.L_x_5535:
[----:B------:R-:W-:Y:S05]  /*28dc0*/  BSYNC B2 ;  /* 0x0000000000027941 */ /* 0x000fea0003800000 */
.L_x_5534:
        /* <DEDUP_REMOVED lines=14> */
.L_x_5536:
        /* <DEDUP_REMOVED lines=15> */
.L_x_5537:
        /* <DEDUP_REMOVED lines=15> */
.L_x_5538:
        /* <DEDUP_REMOVED lines=12> */
.L_x_5522:
[----:B------:R-:W-:Y:S05]  /*29150*/  BSYNC B1 ;  /* 0x0000000000017941 */ /* 0x000fea0003800000 */
.L_x_5521:
[----:B------:R-:W2:Y:S01]  /*29160*/  LDL R2, [R1] ;  /* 0x0000000001027983 */ /* 0x000ea20000100800 */
[----:B------:R-:W-:Y:S01]  /*29170*/  VIADD R3, R4, 0x1 ;  /* 0x0000000104037836 */ /* 0x000fe20000000000 */
[----:B------:R-:W-:Y:S01]  /*29180*/  BSSY B1, `(.L_x_5539) ;  /* 0x00000bb000017945 */ /* 0x000fe20003800000 */
[----:B0-----:R-:W-:-:S03]  /*29190*/  IADD3 R6, R0, -0x1, RZ ;  /* 0xffffffff00067810 */ /* 0x001fc60007ffe0ff */
        /* <DEDUP_REMOVED lines=32> */
.L_x_5541:
[----:B------:R-:W2:Y:S01]  /*293a0*/  LDL R2, [R1+0x4] ;  /* 0x0000040001027983 */ /* 0x000ea20000100800 */
[----:B------:R-:W-:Y:S01]  /*293b0*/  BSSY B2, `(.L_x_5542) ;  /* 0x0000005000027945 */ /* 0x000fe20003800000 */
[----:B--2---:R-:W-:Y:S02]  /*293c0*/  LEA R3, R11, R2, 0x3 ;  /* 0x000000020b037211 */ /* 0x004fe400078e18ff */
[----:B------:R-:W-:-:S04]  /*293d0*/  SHF.L.U32 R2, R10, 0x1f, RZ ;  /* 0x0000001f0a027819 */ /* 0x000fc800000006ff */
[----:B------:R-:W2:Y:S02]  /*293e0*/  SYNCS.PHASECHK.TRANS64.TRYWAIT P0, [R3+URZ+0x30840], R2 ;  /* 0x03084002030075a7 */ /* 0x000ea4000800017f */
[----:B--2---:R-:W-:Y:S05]  /*293f0*/  @!P0 BRA `(.L_x_5543) ;  /* 0x0000003c00908947 */ /* 0x004fea0003800000 */
.L_x_5663:
[----:B------:R-:W-:Y:S05]  /*29400*/  BSYNC B2 ;  /* 0x0000000000027941 */ /* 0x000fea0003800000 */
.L_x_5542:
[----:B-1----:R-:W1:Y:S01]  /*29410*/  S2R R8, SR_TID.X ;  /* 0x0000000000087919 */ /* 0x002e620000002100 */
[----:B------:R-:W-:Y:S01]  /*29420*/  BSSY B2, `(.L_x_5544) ;  /* 0x000000a000027945 */ /* 0x000fe20003800000 */
[----:B-1----:R-:W-:-:S04]  /*29430*/  LOP3.LUT R8, R8, 0x7f, RZ, 0xc0, !PT ;  /* 0x0000007f08087812 */ /* 0x002fc800078ec0ff */
[----:B------:R-:W-:-:S13]  /*29440*/  ISETP.NE.AND P0, PT, R8, RZ, PT ;  /* 0x000000ff0800720c */ /* 0x000fda0003f05270 */
[----:B------:R-:W-:Y:S05]  /*29450*/  @P0 BRA `(.L_x_5545) ;  /* 0x0000000000180947 */ /* 0x000fea0003800000 */
[----:B------:R-:W3:Y:S01]  /*29460*/  LDL R8, [R1] ;  /* 0x0000000001087983 */ /* 0x000ee20000100800 */
[----:B--2---:R-:W-:-:S04]  /*29470*/  IMAD.MOV.U32 R2, RZ, RZ, 0x9000 ;  /* 0x00009000ff027424 */ /* 0x004fc800078e00ff */
[----:B------:R1:W-:Y:S01]  /*29480*/  SYNCS.ARRIVE.TRANS64 RZ, [R3+URZ+0x30830], R2 ;  /* 0x0308300203ff79a7 */ /* 0x0003e2000800003f */
[----:B---3--:R-:W-:-:S13]  /*29490*/  LOP3.LUT P1, RZ, R8, 0x1, RZ, 0xc0, !PT ;  /* 0x0000000108ff7812 */ /* 0x008fda000782c0ff */
[----:B-1----:R-:W-:Y:S05]  /*294a0*/  @!P1 BRA `(.L_x_5545) ;  /* 0x0000000000049947 */ /* 0x002fea0003800000 */
[----:B------:R-:W-:Y:S01]  /*294b0*/  BPT.TRAP 0x1 ;  /* 0x000000040000795c */ /* 0x000fe20000300000 */
.L_x_5545:
[----:B------:R-:W-:Y:S05]  /*294c0*/  BSYNC B2 ;  /* 0x0000000000027941 */ /* 0x000fea0003800000 */
.L_x_5544:
[----:B0-----:R-:W3:Y:S04]  /*294d0*/  LDL R10, [R1+0x4] ;  /* 0x00000400010a7983 */ /* 0x001ee80000100800 */
        /* <DEDUP_REMOVED lines=13> */
.L_x_5546:
        /* <DEDUP_REMOVED lines=16> */
.L_x_5547:
        /* <DEDUP_REMOVED lines=16> */
.L_x_5548:
        /* <DEDUP_REMOVED lines=16> */
.L_x_5664:
[----:B------:R-:W-:Y:S05]  /*298b0*/  BSYNC B2 ;  /* 0x0000000000027941 */ /* 0x000fea0003800000 */
.L_x_5549:
[----:B------:R-:W1:Y:S01]  /*298c0*/  S2R R3, SR_TID.X ;  /* 0x0000000000037919 */ /* 0x000e620000002100 */
[----:B------:R-:W-:-:S04]  /*298d0*/  UPRMT UR4, UR38, 0x9910, URZ ;  /* 0x0000991026047896 */ /* 0x000fc8000800003f */
[----:B------:R-:W-:Y:S01]  /*298e0*/  UISETP.NE.AND UP0, UPT, UR4, 0x2, UPT ;  /* 0x000000020400788c */ /* 0x000fe2000bf05270 */
[----:B-1----:R-:W-:-:S04]  /*298f0*/  LOP3.LUT R3, R3, 0x7f, RZ, 0xc0, !PT ;  /* 0x0000007f03037812 */ /* 0x002fc800078ec0ff */
[----:B------:R-:W-:-:S13]  /*29900*/  ISETP.NE.AND P0, PT, R3, RZ, PT ;  /* 0x000000ff0300720c */ /* 0x000fda0003f05270 */
[----:B------:R-:W-:-:S04]  /*29910*/  @!P0 MOV R3, 0x9000 ;  /* 0x0000900000038802 */ /* 0x000fc80000000f00 */
[----:B------:R1:W-:Y:S01]  /*29920*/  @!P0 SYNCS.ARRIVE.TRANS64 RZ, [R2+URZ+0x30850], R3 ;  /* 0x0308500302ff89a7 */ /* 0x0003e2000800003f */
[----:B------:R-:W-:-:S13]  /*29930*/  PLOP3.LUT P0, PT, PT, PT, UP0, 0x80, 0x0 ;  /* 0x000000000000781c */ /* 0x000fda0003f0f008 */
[----:B-1----:R-:W-:Y:S05]  /*29940*/  @P0 BRA `(.L_x_5551) ;  /* 0x0000000000040947 */ /* 0x002fea0003800000 */
[----:B------:R-:W-:Y:S01]  /*29950*/  BPT.TRAP 0x1 ;  /* 0x000000040000795c */ /* 0x000fe20000300000 */
.L_x_5551:
[----:B------:R-:W2:Y:S01]  /*29960*/  LDL R3, [R1] ;  /* 0x0000000001037983 */ /* 0x000ea20000100800 */
[----:B------:R-:W-:Y:S01]  /*29970*/  BSSY B2, `(.L_x_5552) ;  /* 0x0000004000027945 */ /* 0x000fe20003800000 */
[----:B--2---:R-:W-:-:S13]  /*29980*/  LOP3.LUT P0, RZ, R3, 0x8, RZ, 0xc0, !PT ;  /* 0x0000000803ff7812 */ /* 0x004fda000780c0ff */
[----:B------:R-:W-:Y:S05]  /*29990*/  @P0 BRA `(.L_x_5553) ;  /* 0x0000000000040947 */ /* 0x000fea0003800000 */
[----:B------:R-:W-:Y:S01]  /*299a0*/  BPT.TRAP 0x1 ;  /* 0x000000040000795c */ /* 0x000fe20000300000 */
.L_x_5553:
[----:B------:R-:W-:Y:S05]  /*299b0*/  BSYNC B2 ;  /* 0x0000000000027941 */ /* 0x000fea0003800000 */
.L_x_5552:
        /* <DEDUP_REMOVED lines=13> */
.L_x_5554:
        /* <DEDUP_REMOVED lines=15> */
.L_x_5555:
        /* <DEDUP_REMOVED lines=15> */
.L_x_5556:
        /* <DEDUP_REMOVED lines=12> */
.L_x_5540:
[----:B------:R-:W-:Y:S05]  /*29d30*/  BSYNC B1 ;  /* 0x0000000000017941 */ /* 0x000fea0003800000 */
.L_x_5539:
[----:B------:R-:W2:Y:S01]  /*29d40*/  LDL R2, [R1+0x30] ;  /* 0x0000300001027983 */ /* 0x000ea20000100800 */
[----:B------:R-:W-:Y:S01]  /*29d50*/  VIADD R0, R0, 0xfffffffe ;  /* 0xfffffffe00007836 */ /* 0x000fe20000000000 */
[----:B--2---:R-:W-:-:S13]  /*29d60*/  ISETP.GT.AND P0, PT, R6, R2, PT ;  /* 0x000000020600720c */ /* 0x004fda0003f04270 */
[----:B------:R-:W-:Y:S05]  /*29d70*/  @P0 BRA `(.L_x_5557) ;  /* 0xffffffe400f80947 */ /* 0x000fea000383ffff */
.L_x_5500:
[----:B------:R-:W-:Y:S05]  /*29d80*/  BSYNC B0 ;  /* 0x0000000000007941 */ /* 0x000fea0003800000 */
.L_x_5499:
        /* <DEDUP_REMOVED lines=17> */
.L_x_5559:
[----:B------:R-:W-:Y:S05]  /*29ea0*/  BSYNC B0 ;  /* 0x0000000000007941 */ /* 0x000fea0003800000 */
.L_x_5558:
[----:B------:R-:W3:Y:S01]  /*29eb0*/  LDL R0, [R1] ;  /* 0x0000000001007983 */ /* 0x000ee20000100800 */
[----:B------:R-:W-:Y:S01]  /*29ec0*/  BSSY B0, `(.L_x_5560) ;  /* 0x0000052000007945 */ /* 0x000fe20003800000 */
[----:B---3--:R-:W-:-:S13]  /*29ed0*/  LOP3.LUT P0, RZ, R0, 0x4, RZ, 0xc0, !PT ;  /* 0x0000000400ff7812 */ /* 0x008fda000780c0ff */
[----:B------:R-:W-:Y:S05]  /*29ee0*/  @!P0 BRA `(.L_x_5561) ;  /* 0x00000004003c8947 */ /* 0x000fea0003800000 */
[----:B------:R-:W3:Y:S04]  /*29ef0*/  LDL R3, [R1+0x4] ;  /* 0x0000040001037983 */ /* 0x000ee80000100800 */
[----:B------:R-:W3:Y:S04]  /*29f00*/  LDL R0, [R1+0x8] ;  /* 0x0000080001007983 */ /* 0x000ee80000100800 */
[----:B------:R-:W4:Y:S01]  /*29f10*/  LDL R2, [R1+0x14] ;  /* 0x0000140001027983 */ /* 0x000f220000100800 */
[----:B------:R-:W-:Y:S01]  /*29f20*/  BSSY B1, `(.L_x_5562) ;  /* 0x0000005000017945 */ /* 0x000fe20003800000 */
[----:B---3--:R-:W-:Y:S01]  /*29f30*/  IMAD R0, R0, 0x8, R3 ;  /* 0x0000000800007824 */ /* 0x008fe200078e0203 */
[----:B----4-:R-:W-:-:S04]  /*29f40*/  SHF.L.U32 R2, R2, 0x1f, RZ ;  /* 0x0000001f02027819 */ /* 0x010fc800000006ff */
[----:B------:R-:W3:Y:S02]  /*29f50*/  SYNCS.PHASECHK.TRANS64.TRYWAIT P0, [R0+URZ+0x30860], R2 ;  /* 0x03086002000075a7 */ /* 0x000ee4000800017f */
[----:B---3--:R-:W-:Y:S05]  /*29f60*/  @!P0 BRA `(.L_x_5563) ;  /* 0x0000003000dc8947 */ /* 0x008fea0003800000 */
.L_x_5665:
[----:B------:R-:W-:Y:S05]  /*29f70*/  BSYNC B1 ;  /* 0x0000000000017941 */ /* 0x000fea0003800000 */
.L_x_5562:
[----:B------:R-:W4:Y:S01]  /*29f80*/  S2R R3, SR_TID.X ;  /* 0x0000000000037919 */ /* 0x000f220000002100 */
[----:B------:R-:W-:-:S04]  /*29f90*/  UPRMT UR4, UR38, 0x9910, URZ ;  /* 0x0000991026047896 */ /* 0x000fc8000800003f */
[----:B------:R-:W-:Y:S01]  /*29fa0*/  UISETP.NE.AND UP0, UPT, UR4, 0x2, UPT ;  /* 0x000000020400788c */ /* 0x000fe2000bf05270 */
[----:B----4-:R-:W-:-:S04]  /*29fb0*/  LOP3.LUT R3, R3, 0x7f, RZ, 0xc0, !PT ;  /* 0x0000007f03037812 */ /* 0x010fc800078ec0ff */
[----:B------:R-:W-:-:S13]  /*29fc0*/  ISETP.NE.AND P0, PT, R3, RZ, PT ;  /* 0x000000ff0300720c */ /* 0x000fda0003f05270 */
[----:B---3--:R-:W-:-:S04]  /*29fd0*/  @!P0 IMAD.MOV.U32 R2, RZ, RZ, 0x9000 ;  /* 0x00009000ff028424 */ /* 0x008fc800078e00ff */
[----:B------:R3:W-:Y:S01]  /*29fe0*/  @!P0 SYNCS.ARRIVE.TRANS64 RZ, [R0+URZ+0x30850], R2 ;  /* 0x0308500200ff89a7 */ /* 0x0007e2000800003f */
[----:B------:R-:W-:-:S13]  /*29ff0*/  PLOP3.LUT P0, PT, PT, PT, UP0, 0x80, 0x0 ;  /* 0x000000000000781c */ /* 0x000fda0003f0f008 */
[----:B---3--:R-:W-:Y:S05]  /*2a000*/  @P0 BRA `(.L_x_5564) ;  /* 0x0000000000040947 */ /* 0x008fea0003800000 */
[----:B------:R-:W-:Y:S01]  /*2a010*/  BPT.TRAP 0x1 ;  /* 0x000000040000795c */ /* 0x000fe20000300000 */
.L_x_5564:
[----:B------:R-:W3:Y:S01]  /*2a020*/  LDL R2, [R1] ;  /* 0x0000000001027983 */ /* 0x000ee20000100800 */
[----:B------:R-:W-:Y:S01]  /*2a030*/  BSSY B1, `(.L_x_5565) ;  /* 0x0000004000017945 */ /* 0x000fe20003800000 */
[----:B---3--:R-:W-:-:S13]  /*2a040*/  LOP3.LUT P0, RZ, R2, 0x8, RZ, 0xc0, !PT ;  /* 0x0000000802ff7812 */ /* 0x008fda000780c0ff */
[----:B------:R-:W-:Y:S05]  /*2a050*/  @P0 BRA `(.L_x_5566) ;  /* 0x0000000000040947 */ /* 0x000fea0003800000 */
[----:B------:R-:W-:Y:S01]  /*2a060*/  BPT.TRAP 0x1 ;  /* 0x000000040000795c */ /* 0x000fe20000300000 */
.L_x_5566:
[----:B------:R-:W-:Y:S05]  /*2a070*/  BSYNC B1 ;  /* 0x0000000000017941 */ /* 0x000fea0003800000 */
.L_x_5565:
[----:B--2---:R-:W2:Y:S04]  /*2a080*/  LDL.LU R5, [R1+0x18] ;  /* 0x0000180001057983 */ /* 0x004ea80000300800 */
[----:B------:R-:W2:Y:S04]  /*2a090*/  LDL.LU R3, [R1+0xc] ;  /* 0x00000c0001037983 */ /* 0x000ea80000300800 */
[----:B------:R-:W3:Y:S04]  /*2a0a0*/  LDL R4, [R1+0x4] ;  /* 0x0000040001047983 */ /* 0x000ee80000100800 */
        /* <DEDUP_REMOVED lines=9> */
[----:B---3--:R-:W-:-:S05]  /*2a140*/  IMAD R2, R2, 0x9000, R4 ;  /* 0x0000900002027824 */ /* 0x008fca00078e0204 */
[----:B------:R-:W-:-:S07]  /*2a150*/  IADD3 R4, R2, 0x400, RZ ;  /* 0x0000040002047810 */ /* 0x000fce0007ffe0ff */
.L_x_5567:
        /* <DEDUP_REMOVED lines=10> */
[----:B------:R-:W-:Y:S01]  /*2a200*/  PLOP3.LUT P0, PT, PT, PT, PT, 0x80, 0x0 ;  /* 0x000000000000781c */ /* 0x000fe20003f0f070 */
[----:B------:R-:W-:Y:S01]  /*2a210*/  VIADD R4, R2, 0x3400 ;  /* 0x0000340002047836 */ /* 0x000fe20000000000 */
[----:B------:R-:W-:Y:S01]  /*2a220*/  UMOV UR6, 0x0 ;  /* 0x0000000000067882 */ /* 0x000fe20000000000 */
[----:B------:R-:W-:Y:S01]  /*2a230*/  UMOV UR7, 0x14f00000 ;  /* 0x14f0000000077882 */ /* 0x000fe20000000000 */
[----:B------:R-:W-:-:S09]  /*2a240*/  UMOV UR10, 0x40 ;  /* 0x00000040000a7882 */ /* 0x000fd20000000000 */
.L_x_5568:
        /* <DEDUP_REMOVED lines=15> */
.L_x_5569:
        /* <DEDUP_REMOVED lines=10> */
.L_x_5561:
[----:B------:R-:W-:Y:S05]  /*2a3e0*/  BSYNC B0 ;  /* 0x0000000000007941 */ /* 0x000fea0003800000 */
.L_x_5560:
        /* <DEDUP_REMOVED lines=9> */
.L_x_5479:
[----:B------:R-:W-:Y:S05]  /*2a480*/  BSYNC B7 ;  /* 0x0000000000077941 */ /* 0x000fea0003800000 */
.L_x_5477:
[----:B01----:R-:W3:Y:S02]  /*2a490*/  LDL R7, [R1] ;  /* 0x0000000001077983 */ /* 0x003ee40000100800 */
        /* <DEDUP_REMOVED lines=8> */
[----:B------:R1:W2:Y:S04]  /*2a520*/  LDS.128 R16, [R0+0x308d0] ;  /* 0x0308d00000107984 */ /* 0x0002a80000000c00 */
[----:B------:R1:W-:Y:S01]  /*2a530*/  STL [R1+0x4], R0 ;  /* 0x0000040001007387 */ /* 0x0003e20000100800 */
[----:B------:R-:W-:Y:S06]  /*2a540*/  BAR.ARV 0x4, 0x180 ;  /* 0x0106000000007b1d */ /* 0x000fec0000002000 */
[----:B------:R-:W-:Y:S05]  /*2a550*/  BRA `(.L_x_5571) ;  /* 0x0000000800d87947 */ /* 0x000fea0003800000 */
.L_x_5570:
[----:B------:R-:W3:Y:S01]  /*2a560*/  LDL R6, [R1+0x28] ;  /* 0x0000280001067983 */ /* 0x000ee20000100800 */
[----:B------:R-:W-:Y:S01]  /*2a570*/  UMOV UR4, 0xffffffff ;  /* 0xffffffff00047882 */ /* 0x000fe20000000000 */
[----:B---3--:R-:W-:Y:S02]  /*2a580*/  ISETP.NE.AND P5, PT, R6, 0x1f, PT ;  /* 0x0000001f0600780c */ /* 0x008fe40003fa5270 */
[----:B------:R-:W-:Y:S11]  /*2a590*/  BRA.DIV UR4, `(.L_x_5572) ;  /* 0x0000002e04647947 */ /* 0x000ff6000b800000 */
[----:B--2---:R-:W-:Y:S01]  /*2a5a0*/  IADD3 R0, R19, R6, RZ ;  /* 0x0000000613007210 */ /* 0x004fe20007ffe0ff */
[----:B------:R-:W-:Y:S01]  /*2a5b0*/  ULDC UR4, c[0x0][0xc3c] ;  /* 0x00030f0000047ab9 */ /* 0x000fe20000000800 */
[----:B------:R-:W-:Y:S02]  /*2a5c0*/  LOP3.LUT P4, RZ, R7, 0x1, RZ, 0xc0, !PT ;  /* 0x0000000107ff7812 */ /* 0x000fe4000788c0ff */
[----:B------:R-:W-:-:S13]  /*2a5d0*/  ISETP.GE.OR P0, PT, R0, UR4, !P5 ;  /* 0x0000000400007c0c */ /* 0x000fda000ef06670 */
[----:B------:R-:W0:Y:S02]  /*2a5e0*/  @!P0 LDC.64 R2, c[0x0][0xc80] ;  /* 0x00032000ff028b82 */ /* 0x000e240000000a00 */
[----:B0-----:R-:W-:-:S06]  /*2a5f0*/  @!P0 IMAD.WIDE R2, R0, 0x4, R2 ;  /* 0x0000000400028825 */ /* 0x001fcc00078e0202 */
[----:B------:R0:W2:Y:S01]  /*2a600*/  @!P0 LDG.E R2, desc[UR60][R2.64] ;  /* 0x0000003c02028981 */ /* 0x0000a2000c1e1900 */
[C---:B------:R-:W-:Y:S02]  /*2a610*/  ISETP.GE.U32.AND P1, PT, R6.reuse, 0x4, PT ;  /* 0x000000040600780c */ /* 0x040fe40003f26070 */
[C---:B------:R-:W-:Y:S01]  /*2a620*/  ISETP.GE.U32.AND P2, PT, R6.reuse, 0x8, PT ;  /* 0x000000080600780c */ /* 0x040fe20003f46070 */
[----:B------:R-:W-:Y:S01]  /*2a630*/  SHFL.IDX PT, R5, R16, 0x1, 0x1f ;  /* 0x00201f0010057f89 */ /* 0x000fe200000e0000 */
[C---:B------:R-:W-:Y:S01]  /*2a640*/  ISETP.GE.U32.AND P3, PT, R6.reuse, 0x10, PT ;  /* 0x000000100600780c */ /* 0x040fe20003f66070 */
[----:B0-----:R-:W-:Y:S02]  /*2a650*/  IMAD.MOV.U32 R3, RZ, RZ, RZ ;  /* 0x000000ffff037224 */ /* 0x001fe400078e00ff */
[----:B--2---:R-:W-:Y:S01]  /*2a660*/  @!P0 IMAD.MOV.U32 R3, RZ, RZ, R2 ;  /* 0x000000ffff038224 */ /* 0x004fe200078e0002 */
[----:B------:R-:W-:-:S04]  /*2a670*/  ISETP.GE.U32.AND P0, PT, R6, 0x2, PT ;  /* 0x000000020600780c */ /* 0x000fc80003f06070 */
[----:B------:R-:W0:Y:S02]  /*2a680*/  SHFL.UP PT, R2, R3, 0x1, RZ ;  /* 0x0420000003027989 */ /* 0x000e2400000e00ff */
[----:B0-----:R-:W-:-:S05]  /*2a690*/  SEL R0, R2, RZ, P4 ;  /* 0x000000ff02007207 */ /* 0x001fca0002000000 */
[----:B------:R-:W-:Y:S02]  /*2a6a0*/  IMAD.IADD R2, R3, 0x1, R0 ;  /* 0x0000000103027824 */ /* 0x000fe400078e0200 */
[----:B------:R-:W-:Y:S04]  /*2a6b0*/  SHFL.IDX PT, R0, R16, RZ, 0x1f ;  /* 0x00001fff10007589 */ /* 0x000fe800000e0000 */
        /* <DEDUP_REMOVED lines=13> */
.L_x_5675:
[----:B------:R-:W-:Y:S02]  /*2a790*/  ULDC UR4, c[0x0][0xc38] ;  /* 0x00030e0000047ab9 */ /* 0x000fe40000000800 */
[----:B------:R-:W-:-:S04]  /*2a7a0*/  IMAD.U32 R4, RZ, RZ, UR4 ;  /* 0x00000004ff047e24 */ /* 0x000fc8000f8e00ff */
[----:B-1----:R-:W-:-:S04]  /*2a7b0*/  IMAD R16, R16, R4, RZ ;  /* 0x0000000410107224 */ /* 0x002fc800078e02ff */
[----:B------:R-:W-:-:S05]  /*2a7c0*/  IMAD.IADD R5, R5, 0x1, R16 ;  /* 0x0000000105057824 */ /* 0x000fca00078e0210 */
[----:B------:R-:W-:-:S13]  /*2a7d0*/  ISETP.GT.AND P4, PT, R5, R0, PT ;  /* 0x000000000500720c */ /* 0x000fda0003f84270 */
[----:B------:R-:W-:Y:S05]  /*2a7e0*/  @P4 BRA `(.L_x_5573) ;  /* 0x0000000000a04947 */ /* 0x000fea0003800000 */
.L_x_5578:
[----:B0-----:R-:W0:Y:S01]  /*2a7f0*/  LDC R2, c[0x0][0xc3c] ;  /* 0x00030f00ff027b82 */ /* 0x001e220000000800 */
[----:B------:R-:W-:-:S04]  /*2a800*/  IADD3 R19, R19, 0x1f, RZ ;  /* 0x0000001f13137810 */ /* 0x000fc80007ffe0ff */
[----:B0-----:R-:W-:-:S13]  /*2a810*/  ISETP.GE.AND P4, PT, R19, R2, PT ;  /* 0x000000021300720c */ /* 0x001fda0003f86270 */
[----:B------:R-:W-:Y:S05]  /*2a820*/  @P4 BRA `(.L_x_5574) ;  /* 0x0000000400dc4947 */ /* 0x000fea0003800000 */
[----:B------:R-:W2:Y:S01]  /*2a830*/  LDL R3, [R1+0x28] ;  /* 0x0000280001037983 */ /* 0x000ea20000100800 */
[----:B------:R-:W-:Y:S01]  /*2a840*/  BSSY B0, `(.L_x_5575) ;  /* 0x0000008000007945 */ /* 0x000fe20003800000 */
[----:B--2---:R-:W-:Y:S02]  /*2a850*/  IMAD.IADD R4, R19, 0x1, R3 ;  /* 0x0000000113047824 */ /* 0x004fe400078e0203 */
[----:B------:R-:W-:-:S03]  /*2a860*/  IMAD.MOV.U32 R3, RZ, RZ, RZ ;  /* 0x000000ffff037224 */ /* 0x000fc600078e00ff */
[----:B------:R-:W-:-:S13]  /*2a870*/  ISETP.GE.OR P4, PT, R4, R2, !P5 ;  /* 0x000000020400720c */ /* 0x000fda0006f86670 */
[----:B------:R-:W-:Y:S05]  /*2a880*/  @P4 BRA `(.L_x_5576) ;  /* 0x00000000000c4947 */ /* 0x000fea0003800000 */
[----:B------:R-:W0:Y:S02]  /*2a890*/  LDC.64 R2, c[0x0][0xc80] ;  /* 0x00032000ff027b82 */ /* 0x000e240000000a00 */
[----:B0-----:R-:W-:-:S06]  /*2a8a0*/  IMAD.WIDE R2, R4, 0x4, R2 ;  /* 0x0000000404027825 */ /* 0x001fcc00078e0202 */
[----:B------:R0:W5:Y:S02]  /*2a8b0*/  LDG.E R3, desc[UR60][R2.64] ;  /* 0x0000003c02037981 */ /* 0x000164000c1e1900 */
.L_x_5576:
[----:B------:R-:W-:Y:S05]  /*2a8c0*/  BSYNC B0 ;  /* 0x0000000000007941 */ /* 0x000fea0003800000 */
.L_x_5575:
[----:B------:R-:W-:-:S03]  /*2a8d0*/  UMOV UR4, 0xffffffff ;  /* 0xffffffff00047882 */ /* 0x000fc60000000000 */
[----:B------:R-:W-:Y:S05]  /*2a8e0*/  BRA.DIV UR4, `(.L_x_5577) ;  /* 0x0000002e04cc7947 */ /* 0x000fea000b800000 */
[----:B------:R-:W2:Y:S04]  /*2a8f0*/  LDL R4, [R1] ;  /* 0x0000000001047983 */ /* 0x000ea80000100800 */
        /* <DEDUP_REMOVED lines=17> */
.L_x_5683:
[----:B------:R-:W-:Y:S02]  /*2aa10*/  ULDC UR4, c[0x0][0xc38] ;  /* 0x00030e0000047ab9 */ /* 0x000fe40000000800 */
[----:B------:R-:W-:-:S04]  /*2aa20*/  IMAD.U32 R4, RZ, RZ, UR4 ;  /* 0x00000004ff047e24 */ /* 0x000fc8000f8e00ff */
[----:B-1----:R-:W-:-:S04]  /*2aa30*/  IMAD R16, R16, R4, RZ ;  /* 0x0000000410107224 */ /* 0x002fc800078e02ff */
[----:B------:R-:W-:-:S05]  /*2aa40*/  IMAD.IADD R5, R16, 0x1, R5 ;  /* 0x0000000110057824 */ /* 0x000fca00078e0205 */
[----:B------:R-:W-:-:S13]  /*2aa50*/  ISETP.GT.AND P4, PT, R5, R0, PT ;  /* 0x000000000500720c */ /* 0x000fda0003f84270 */
[----:B------:R-:W-:Y:S05]  /*2aa60*/  @!P4 BRA `(.L_x_5578) ;  /* 0xfffffffc0060c947 */ /* 0x000fea000383ffff */
.L_x_5573:
        /* <DEDUP_REMOVED lines=8> */
.L_x_5687:
[----:B------:R-:W-:Y:S01]  /*2aaf0*/  ISETP.NE.AND P0, PT, R5, RZ, PT ;  /* 0x000000ff0500720c */ /* 0x000fe20003f05270 */
[----:B------:R-:W-:-:S12]  /*2ab00*/  IMAD.MOV.U32 R5, RZ, RZ, RZ ;  /* 0x000000ffff057224 */ /* 0x000fd800078e00ff */
[----:B------:R-:W-:Y:S05]  /*2ab10*/  @!P0 BRA `(.L_x_5580) ;  /* 0x0000000000148947 */ /* 0x000fea0003800000 */
[----:B------:R-:W-:Y:S01]  /*2ab20*/  UMOV UR4, 0xffffffff ;  /* 0xffffffff00047882 */ /* 0x000fe20000000000 */
[----:B------:R-:W-:Y:S02]  /*2ab30*/  VIADD R12, R6, 0xffffffff ;  /* 0xffffffff060c7836 */ /* 0x000fe40000000000 */
[----:B------:R-:W-:Y:S05]  /*2ab40*/  BRA.DIV UR4, `(.L_x_5581) ;  /* 0x00000032045c7947 */ /* 0x000fea000b800000 */
[----:B0-----:R0:W3:Y:S02]  /*2ab50*/  SHFL.IDX PT, R2, R2, R12, 0x1f ;  /* 0x00001f0c02027589 */ /* 0x0010e400000e0000 */
.L_x_5690:
[----:B---3--:R-:W-:-:S07]  /*2ab60*/  IMAD.MOV.U32 R5, RZ, RZ, R2 ;  /* 0x000000ffff057224 */ /* 0x008fce00078e0002 */
.L_x_5580:
        /* <DEDUP_REMOVED lines=28> */
[----:B------:R-:W-:-:S04]  /*2ad30*/  @P0 VIADD R9, R9, 0x1 ;  /* 0x0000000109090836 */ /* 0x000fc80000000000 */
[----:B------:R-:W-:-:S04]  /*2ad40*/  IMAD.MOV.U32 R2, RZ, RZ, R9 ;  /* 0x000000ffff027224 */ /* 0x000fc800078e0009 */
[----:B------:R-:W-:Y:S01]  /*2ad50*/  @!P1 IMAD.MOV R2, RZ, RZ, -R2 ;  /* 0x000000ffff029224 */ /* 0x000fe200078e0a02 */
[----:B------:R-:W-:-:S05]  /*2ad60*/  @!P2 LOP3.LUT R2, RZ, R6, RZ, 0x33, !PT ;  /* 0x00000006ff02a212 */ /* 0x000fca00078e33ff */
[----:B------:R-:W-:Y:S02]  /*2ad70*/  IMAD R5, R7, R2, RZ ;  /* 0x0000000207057224 */ /* 0x000fe400078e02ff */
[----:B------:R-:W-:-:S03]  /*2ad80*/  IMAD.MOV R2, RZ, RZ, -R2 ;  /* 0x000000ffff027224 */ /* 0x000fc600078e0a02 */
[----:B------:R-:W-:Y:S01]  /*2ad90*/  IADD3 R3, -R5, RZ, RZ ;  /* 0x000000ff05037210 */ /* 0x000fe20007ffe1ff */
        /* <DEDUP_REMOVED lines=21> */
[C---:B------:R-:W-:Y:S02]  /*2aef0*/  LOP3.LUT R3, R0.reuse, R4, RZ, 0x3c, !PT ;  /* 0x0000000400037212 */ /* 0x040fe400078e3cff */
[----:B------:R-:W-:Y:S02]  /*2af00*/  IADD3 R0, R0, R5, RZ ;  /* 0x0000000500007210 */ /* 0x000fe40007ffe0ff */
        /* <DEDUP_REMOVED lines=9> */
.L_x_5574:
[----:B------:R-:W-:Y:S01]  /*2afa0*/  UMOV UR4, URZ ;  /* 0x0000003f00047c82 */ /* 0x000fe20008000000 */
[----:B------:R-:W-:Y:S01]  /*2afb0*/  UMOV UR5, URZ ;  /* 0x0000003f00057c82 */ /* 0x000fe20008000000 */
[----:B------:R-:W-:Y:S01]  /*2afc0*/  ULDC UR6, c[0x0][0xc3c] ;  /* 0x00030f0000067ab9 */ /* 0x000fe20000000800 */
[----:B------:R-:W-:Y:S01]  /*2afd0*/  IMAD.MOV.U32 R16, RZ, RZ, R0 ;  /* 0x000000ffff107224 */ /* 0x000fe200078e0000 */
[----:B------:R-:W-:Y:S01]  /*2afe0*/  MOV R18, UR5 ;  /* 0x0000000500127c02 */ /* 0x000fe20008000f00 */
[----:B------:R-:W-:Y:S02]  /*2aff0*/  IMAD.U32 R17, RZ, RZ, UR4 ;  /* 0x00000004ff117e24 */ /* 0x000fe4000f8e00ff */
[----:B------:R-:W-:-:S07]  /*2b000*/  IMAD.U32 R19, RZ, RZ, UR6 ;  /* 0x00000006ff137e24 */ /* 0x000fce000f8e00ff */
.L_x_5582:
        /* <DEDUP_REMOVED lines=11> */
.L_x_5571:
[----:B------:R-:W-:Y:S02]  /*2b0c0*/  ULDC UR4, c[0x0][0xc3c] ;  /* 0x00030f0000047ab9 */ /* 0x000fe40000000800 */
[----:B--2---:R-:W-:-:S13]  /*2b0d0*/  ISETP.GE.AND P0, PT, R19, UR4, PT ;  /* 0x0000000413007c0c */ /* 0x004fda000bf06270 */
[----:B------:R-:W-:Y:S05]  /*2b0e0*/  @!P0 BRA `(.L_x_5583) ;  /* 0xffffff8800648947 */ /* 0x000fea000383ffff */
[----:B------:R-:W-:Y:S05]  /*2b0f0*/  BSYNC B8 ;  /* 0x0000000000087941 */ /* 0x000fea0003800000 */
.L_x_5417:
[----:B-1----:R-:W2:Y:S01]  /*2b100*/  LDL.LU R0, [R1+0x48] ;  /* 0x0000480001007983 */ /* 0x002ea20000300800 */
[----:B------:R-:W-:Y:S01]  /*2b110*/  BSSY B0, `(.L_x_5584) ;  /* 0x000000b000007945 */ /* 0x000fe20003800000 */
[----:B------:R-:W1:Y:S01]  /*2b120*/  S2R R5, SR_CgaCtaId ;  /* 0x0000000000057919 */ /* 0x000e620000008800 */
[----:B--2---:R-:W-:-:S05]  /*2b130*/  VIADD R0, R0, 0x1 ;  /* 0x0000000100007836 */ /* 0x004fca0000000000 */
[----:B0-----:R-:W-:-:S04]  /*2b140*/  LEA.HI R2, R0, R0, RZ, 0x1 ;  /* 0x0000000000027211 */ /* 0x001fc800078f08ff */
[----:B------:R-:W-:-:S05]  /*2b150*/  LOP3.LUT R3, R2, 0xfffffffe, RZ, 0xc0, !PT ;  /* 0xfffffffe02037812 */ /* 0x000fca00078ec0ff */
[----:B------:R-:W-:Y:S01]  /*2b160*/  IMAD.IADD R3, R0, 0x1, -R3 ;  /* 0x0000000100037824 */ /* 0x000fe200078e0a03 */
[----:B------:R-:W-:-:S04]  /*2b170*/  MOV R0, 0x400 ;  /* 0x0000040000007802 */ /* 0x000fc80000000f00 */
[----:B-1----:R-:W-:Y:S02]  /*2b180*/  LEA R0, R5, R0, 0x18 ;  /* 0x0000000005007211 */ /* 0x002fe400078ec0ff */
[----:B------:R-:W-:-:S04]  /*2b190*/  SHF.L.U32 R3, R3, 0x1f, RZ ;  /* 0x0000001f03037819 */ /* 0x000fc800000006ff */
[----:B------:R-:W0:Y:S02]  /*2b1a0*/  SYNCS.PHASECHK.TRANS64.TRYWAIT P0, [R0+URZ+0x30820], R3 ;  /* 0x03082003000075a7 */ /* 0x000e24000800017f */
[----:B0-----:R-:W-:Y:S05]  /*2b1b0*/  @!P0 BRA `(.L_x_5585) ;  /* 0x0000002800e88947 */ /* 0x001fea0003800000 */
.L_x_5691:
[----:B------:R-:W-:Y:S05]  /*2b1c0*/  BSYNC B0 ;  /* 0x0000000000007941 */ /* 0x000fea0003800000 */
.L_x_5584:
[----:B------:R-:W-:-:S03]  /*2b1d0*/  UMOV UR4, 0xffffffff ;  /* 0xffffffff00047882 */ /* 0x000fc60000000000 */
[----:B------:R-:W-:Y:S05]  /*2b1e0*/  BRA.DIV UR4, `(.L_x_5586) ;  /* 0x0000002a04f07947 */ /* 0x000fea000b800000 */
[----:B------:R-:W1:Y:S02]  /*2b1f0*/  S2R R2, SR_TID.X ;  /* 0x0000000000027919 */ /* 0x000e640000002100 */
[----:B-1----:R-:W-:-:S04]  /*2b200*/  SHF.R.U32.HI R2, RZ, 0x5, R2 ;  /* 0x00000005ff027819 */ /* 0x002fc80000011602 */
[----:B------:R-:W-:-:S05]  /*2b210*/  LOP3.LUT R2, R2, 0x3, RZ, 0xc0, !PT ;  /* 0x0000000302027812 */ /* 0x000fca00078ec0ff */
[----:B------:R1:W2:Y:S02]  /*2b220*/  SHFL.IDX PT, R14, R2, RZ, 0x1f ;  /* 0x00001fff020e7589 */ /* 0x0002a400000e0000 */
.L_x_5694:
[----:B--2---:R-:W-:-:S13]  /*2b230*/  ISETP.NE.AND P0, PT, R14, RZ, PT ;  /* 0x000000ff0e00720c */ /* 0x004fda0003f05270 */
[----:B------:R-:W-:Y:S05]  /*2b240*/  @P0 BRA `(.L_x_5120) ;  /* 0x00000000009c0947 */ /* 0x000fea0003800000 */
[----:B------:R-:W-:-:S03]  /*2b250*/  UMOV UR4, 0xffffffff ;  /* 0xffffffff00047882 */ /* 0x000fc60000000000 */
[----:B------:R-:W-:Y:S05]  /*2b260*/  BRA.DIV UR4, `(.L_x_5587) ;  /* 0x0000002e04047947 */ /* 0x000fea000b800000 */
[----:B------:R-:W-:-:S13]  /*2b270*/  ELECT P6, URZ, PT ;  /* 0x00000000003f782f */ /* 0x000fda00038c0000 */
.L_x_5697:
        /* <DEDUP_REMOVED lines=8> */
.L_x_5588:
        /* <DEDUP_REMOVED lines=14> */
.L_x_5698:
[----:B------:R-:W1:Y:S02]  /*2b3e0*/  SYNCS.PHASECHK.TRANS64.TRYWAIT P0, [R7+URZ], R2 ;  /* 0x00000002070075a7 */ /* 0x000e64000800017f */
[----:B-1----:R-:W-:Y:S05]  /*2b3f0*/  @!P0 BRA `(.L_x_5590) ;  /* 0x0000002800d48947 */ /* 0x002fea0003800000 */
.L_x_5699:
[----:B------:R-:W-:Y:S05]  /*2b400*/  @!P2 BRA `(.L_x_5591) ;  /* 0x000000000004a947 */ /* 0x000fea0003800000 */
[----:B------:R-:W-:Y:S01]  /*2b410*/  BPT.TRAP 0x1 ;  /* 0x000000040000795c */ /* 0x000fe20000300000 */
.L_x_5591:
[----:B------:R-:W2:Y:S01]  /*2b420*/  LDL.LU R4, [R1+0x8] ;  /* 0x0000080001047983 */ /* 0x000ea20000300800 */
[----:B------:R-:W-:-:S05]  /*2b430*/  VIADD R0, R0, 0x30860 ;  /* 0x0003086000007836 */ /* 0x000fca0000000000 */
[----:B--2---:R-:W-:-:S04]  /*2b440*/  LEA R4, R4, R0, 0x3 ;  /* 0x0000000004047211 */ /* 0x004fc800078e18ff */
[----:B------:R-:W2:Y:S02]  /*2b450*/  SYNCS.PHASECHK.TRANS64.TRYWAIT P0, [R4+URZ], R5 ;  /* 0x00000005040075a7 */ /* 0x000ea4000800017f */
[----:B--2---:R-:W-:Y:S05]  /*2b460*/  @!P0 BRA `(.L_x_5592) ;  /* 0x0000002800cc8947 */ /* 0x004fea0003800000 */
.L_x_5700:
[----:B------:R-:W-:-:S07]  /*2b470*/  IMAD R3, R3, 0x8, R0 ;  /* 0x0000000803037824 */ /* 0x000fce00078e0200 */
.L_x_5593:
[----:B---3--:R3:W4:Y:S02]  /*2b480*/  SYNCS.PHASECHK.TRANS64.TRYWAIT P0, [R3+URZ], R2 ;  /* 0x00000002030075a7 */ /* 0x008724000800017f */
[----:B----4-:R-:W-:Y:S05]  /*2b490*/  @!P0 NANOSLEEP.SYNCS 0x989680 ;  /* 0x009896800000895d */ /* 0x010fea0003900000 */
[----:B------:R-:W4:Y:S02]  /*2b4a0*/  @!P0 SYNCS.PHASECHK.TRANS64 P0, [R3+URZ], R2 ;  /* 0x00000002030085a7 */ /* 0x000f24000800007f */
[----:B----4-:R-:W-:Y:S05]  /*2b4b0*/  @!P0 BRA `(.L_x_5593) ;  /* 0xfffffffc00f08947 */ /* 0x010fea000383ffff */
.L_x_5120:
[----:B------:R-:W-:Y:S05]  /*2b4c0*/  BSYNC B9 ;  /* 0x0000000000097941 */ /* 0x000fea0003800000 */
.L_x_5117:
[----:B------:R-:W-:Y:S05]  /*2b4d0*/  EXIT ;  /* 0x000000000000794d */ /* 0x000fea0003800000 */
.L_x_5146:
[----:B0-----:R0:W1:Y:S02]  /*2b4e0*/  SYNCS.PHASECHK.TRANS64.TRYWAIT P5, [R90+URZ+0x30890], R91 ;  /* 0x0308905b5a0075a7 */ /* 0x00106400080a017f */
[----:B-1----:R-:W-:Y:S05]  /*2b4f0*/  @!P5 NANOSLEEP.SYNCS 0x989680 ;  /* 0x009896800000d95d */ /* 0x002fea0003900000 */
[----:B------:R-:W1:Y:S02]  /*2b500*/  @!P5 SYNCS.PHASECHK.TRANS64 P5, [R90+URZ+0x30890], R91 ;  /* 0x0308905b5a00d5a7 */ /* 0x000e6400080a007f */
[----:B-1----:R-:W-:Y:S05]  /*2b510*/  @!P5 BRA `(.L_x_5146) ;  /* 0xfffffffc00f0d947 */ /* 0x002fea000383ffff */
[----:B------:R-:W-:Y:S05]  /*2b520*/  BRA `(.L_x_5594) ;  /* 0xfffffd8400587947 */ /* 0x000fea000383ffff */
.L_x_5200:
[----:B-1----:R1:W3:Y:S02]  /*2b530*/  SYNCS.PHASECHK.TRANS64.TRYWAIT P5, [R90+URZ+0x30890], R91 ;  /* 0x0308905b5a0075a7 */ /* 0x0022e400080a017f */
[----:B---3--:R-:W-:Y:S05]  /*2b540*/  @!P5 NANOSLEEP.SYNCS 0x989680 ;  /* 0x009896800000d95d */ /* 0x008fea0003900000 */
[----:B------:R-:W3:Y:S02]  /*2b550*/  @!P5 SYNCS.PHASECHK.TRANS64 P5, [R90+URZ+0x30890], R91 ;  /* 0x0308905b5a00d5a7 */ /* 0x000ee400080a007f */
[----:B---3--:R-:W-:Y:S05]  /*2b560*/  @!P5 BRA `(.L_x_5200) ;  /* 0xfffffffc00f0d947 */ /* 0x008fea000383ffff */
[----:B------:R-:W-:Y:S05]  /*2b570*/  BRA `(.L_x_5595) ;  /* 0xfffffdb400bc7947 */ /* 0x000fea000383ffff */
.L_x_5225:
[----:B-1----:R1:W2:Y:S02]  /*2b580*/  SYNCS.PHASECHK.TRANS64.TRYWAIT P3, [R90+URZ+0x30890], R91 ;  /* 0x0308905b5a0075a7 */ /* 0x0022a4000806017f */
[----:B--2---:R-:W-:Y:S05]  /*2b590*/  @!P3 NANOSLEEP.SYNCS 0x989680 ;  /* 0x009896800000b95d */ /* 0x004fea0003900000 */
[----:B------:R-:W2:Y:S02]  /*2b5a0*/  @!P3 SYNCS.PHASECHK.TRANS64 P3, [R90+URZ+0x30890], R91 ;  /* 0x0308905b5a00b5a7 */ /* 0x000ea4000806007f */
[----:B--2---:R-:W-:Y:S05]  /*2b5b0*/  @!P3 BRA `(.L_x_5225) ;  /* 0xfffffffc00f0b947 */ /* 0x004fea000383ffff */
[----:B------:R-:W-:Y:S05]  /*2b5c0*/  BRA `(.L_x_5596) ;  /* 0xfffffde400d47947 */ /* 0x000fea000383ffff */
.L_x_5231:
[----:B-1----:R1:W2:Y:S02]  /*2b5d0*/  SYNCS.PHASECHK.TRANS64.TRYWAIT P2, [R90+URZ+0x308b0], R91 ;  /* 0x0308b05b5a0075a7 */ /* 0x0022a4000804017f */
[----:B--2---:R-:W-:Y:S05]  /*2b5e0*/  @!P2 NANOSLEEP.SYNCS 0x989680 ;  /* 0x009896800000a95d */ /* 0x004fea0003900000 */
[----:B------:R-:W2:Y:S02]  /*2b5f0*/  @!P2 SYNCS.PHASECHK.TRANS64 P2, [R90+URZ+0x308b0], R91 ;  /* 0x0308b05b5a00a5a7 */ /* 0x000ea4000804007f */
[----:B--2---:R-:W-:Y:S05]  /*2b600*/  @!P2 BRA `(.L_x_5231) ;  /* 0xfffffffc00f0a947 */ /* 0x004fea000383ffff */
[----:B------:R-:W-:Y:S05]  /*2b610*/  BRA `(.L_x_5597) ;  /* 0xfffffde800cc7947 */ /* 0x000fea000383ffff */
.L_x_5257:
[----:B------:R-:W-:Y:S01]  /*2b620*/  BSSY B1, `(.L_x_5598) ;  /* 0x0000008000017945 */ /* 0x000fe20003800000 */
[----:B------:R-:W-:Y:S01]  /*2b630*/  IMAD.MOV.U32 R13, RZ, RZ, R7 ;  /* 0x000000ffff0d7224 */ /* 0x000fe200078e0007 */
[----:B------:R-:W-:Y:S01]  /*2b640*/  MOV R15, 0xffffffff ;  /* 0xffffffff000f7802 */ /* 0x000fe20000000f00 */
[----:B------:R-:W-:Y:S02]  /*2b650*/  IMAD.MOV.U32 R12, RZ, RZ, RZ ;  /* 0x000000ffff0c7224 */ /* 0x000fe400078e00ff */
[----:B------:R-:W-:-:S07]  /*2b660*/  IMAD.MOV.U32 R11, RZ, RZ, 0x1c1f ;  /* 0x00001c1fff0b7424 */ /* 0x000fce00078e00ff */
[----:B------:R-:W-:Y:S05]  /*2b670*/  WARPSYNC.COLLECTIVE R15, `(.L_x_5599) ;  /* 0x000000000f087348 */ /* 0x000fea0003c00000 */
[----:B------:R0:W1:Y:S02]  /*2b680*/  SHFL.IDX P6, R14, R13, R12, R11 ;  /* 0x0000000c0d0e7389 */ /* 0x00006400000c000b */
[----:B01----:R-:W-:Y:S01]  /*2b690*/  ENDCOLLECTIVE ;  /* 0x000000000000791b */ /* 0x003fe20003800000 */
.L_x_5599:
[----:B------:R-:W-:Y:S05]  /*2b6a0*/  BSYNC B1 ;  /* 0x0000000000017941 */ /* 0x000fea0003800000 */
.L_x_5598:
[----:B------:R-:W-:Y:S01]  /*2b6b0*/  IMAD.MOV.U32 R13, RZ, RZ, R6 ;  /* 0x000000ffff0d7224 */ /* 0x000fe200078e0006 */
[----:B------:R-:W-:Y:S01]  /*2b6c0*/  MOV R15, 0xffffffff ;  /* 0xffffffff000f7802 */ /* 0x000fe20000000f00 */
[----:B------:R-:W-:Y:S02]  /*2b6d0*/  IMAD.MOV.U32 R12, RZ, RZ, RZ ;  /* 0x000000ffff0c7224 */ /* 0x000fe400078e00ff */
[----:B------:R-:W-:Y:S02]  /*2b6e0*/  IMAD.MOV.U32 R11, RZ, RZ, 0x1c1f ;  /* 0x00001c1fff0b7424 */ /* 0x000fe400078e00ff */
[----:B------:R-:W-:-:S07]  /*2b6f0*/  IMAD.MOV.U32 R3, RZ, RZ, R14 ;  /* 0x000000ffff037224 */ /* 0x000fce00078e000e */
[----:B------:R-:W-:Y:S05]  /*2b700*/  WARPSYNC.COLLECTIVE R15, `(.L_x_5600) ;  /* 0x000000000f087348 */ /* 0x000fea0003c00000 */
[----:B------:R0:W1:Y:S02]  /*2b710*/  SHFL.IDX P6, R14, R13, R12, R11 ;  /* 0x0000000c0d0e7389 */ /* 0x00006400000c000b */
[----:B01----:R-:W-:Y:S01]  /*2b720*/  ENDCOLLECTIVE ;  /* 0x000000000000791b */ /* 0x003fe20003800000 */
.L_x_5600:
[----:B------:R-:W-:Y:S02]  /*2b730*/  IMAD.MOV.U32 R13, RZ, RZ, R8 ;  /* 0x000000ffff0d7224 */ /* 0x000fe400078e0008 */
[----:B------:R-:W-:-:S07]  /*2b740*/  IMAD.MOV.U32 R0, RZ, RZ, R14 ;  /* 0x000000ffff007224 */ /* 0x000fce00078e000e */
[----:B------:R-:W-:Y:S05]  /*2b750*/  WARPSYNC.COLLECTIVE R15, `(.L_x_5601) ;  /* 0x000000000f087348 */ /* 0x000fea0003c00000 */
[----:B------:R0:W1:Y:S02]  /*2b760*/  SHFL.IDX P6, R14, R13, R12, R11 ;  /* 0x0000000c0d0e7389 */ /* 0x00006400000c000b */
[----:B01----:R-:W-:Y:S01]  /*2b770*/  ENDCOLLECTIVE ;  /* 0x000000000000791b */ /* 0x003fe20003800000 */
.L_x_5601:
[----:B------:R-:W-:Y:S02]  /*2b780*/  IMAD.MOV.U32 R13, RZ, RZ, R4 ;  /* 0x000000ffff0d7224 */ /* 0x000fe400078e0004 */
[----:B------:R-:W-:-:S07]  /*2b790*/  IMAD.MOV.U32 R5, RZ, RZ, R14 ;  /* 0x000000ffff057224 */ /* 0x000fce00078e000e */
[----:B------:R-:W-:Y:S05]  /*2b7a0*/  WARPSYNC.COLLECTIVE R15, `(.L_x_5602) ;  /* 0x000000000f087348 */ /* 0x000fea0003c00000 */
[----:B------:R0:W1:Y:S02]  /*2b7b0*/  SHFL.IDX P6, R14, R13, R12, R11 ;  /* 0x0000000c0d0e7389 */ /* 0x00006400000c000b */
[----:B01----:R-:W-:Y:S01]  /*2b7c0*/  ENDCOLLECTIVE ;  /* 0x000000000000791b */ /* 0x003fe20003800000 */
.L_x_5602:
[----:B------:R-:W-:Y:S05]  /*2b7d0*/  BRA `(.L_x_5603) ;  /* 0xfffffdfc00847947 */ /* 0x000fea000383ffff */
.L_x_5260:
        /* <DEDUP_REMOVED lines=8> */
.L_x_5605:
[----:B------:R-:W-:Y:S05]  /*2b860*/  BSYNC B1 ;  /* 0x0000000000017941 */ /* 0x000fea0003800000 */
.L_x_5604:
        /* <DEDUP_REMOVED lines=8> */
.L_x_5606:
[----:B------:R-:W-:Y:S01]  /*2b8f0*/  MOV R13, R8 ;  /* 0x00000008000d7202 */ /* 0x000fe20000000f00 */
[----:B------:R-:W-:-:S07]  /*2b900*/  IMAD.MOV.U32 R0, RZ, RZ, R14 ;  /* 0x000000ffff007224 */ /* 0x000fce00078e000e */
[----:B------:R-:W-:Y:S05]  /*2b910*/  WARPSYNC.COLLECTIVE R15, `(.L_x_5607) ;  /* 0x000000000f087348 */ /* 0x000fea0003c00000 */
[----:B------:R0:W1:Y:S02]  /*2b920*/  SHFL.IDX P6, R14, R13, R12, R11 ;  /* 0x0000000c0d0e7389 */ /* 0x00006400000c000b */
[----:B01----:R-:W-:Y:S01]  /*2b930*/  ENDCOLLECTIVE ;  /* 0x000000000000791b */ /* 0x003fe20003800000 */
.L_x_5607:
[----:B------:R-:W-:Y:S02]  /*2b940*/  IMAD.MOV.U32 R13, RZ, RZ, R4 ;  /* 0x000000ffff0d7224 */ /* 0x000fe400078e0004 */
[----:B------:R-:W-:-:S07]  /*2b950*/  IMAD.MOV.U32 R5, RZ, RZ, R14 ;  /* 0x000000ffff057224 */ /* 0x000fce00078e000e */
[----:B------:R-:W-:Y:S05]  /*2b960*/  WARPSYNC.COLLECTIVE R15, `(.L_x_5608) ;  /* 0x000000000f087348 */ /* 0x000fea0003c00000 */
[----:B------:R0:W1:Y:S02]  /*2b970*/  SHFL.IDX P6, R14, R13, R12, R11 ;  /* 0x0000000c0d0e7389 */ /* 0x00006400000c000b */
[----:B01----:R-:W-:Y:S01]  /*2b980*/  ENDCOLLECTIVE ;  /* 0x000000000000791b */ /* 0x003fe20003800000 */
.L_x_5608:
[----:B------:R-:W-:Y:S01]  /*2b990*/  IMAD.MOV.U32 R4, RZ, RZ, R14 ;  /* 0x000000ffff047224 */ /* 0x000fe200078e000e */
[----:B------:R-:W-:Y:S06]  /*2b9a0*/  BRA `(.L_x_5609) ;  /* 0xfffffe0400107947 */ /* 0x000fec000383ffff */
.L_x_5264:
[----:B0-----:R0:W1:Y:S02]  /*2b9b0*/  SYNCS.PHASECHK.TRANS64.TRYWAIT P0, [R2+URZ+0x30800], R5 ;  /* 0x03080005020075a7 */ /* 0x001064000800017f */
[----:B-1----:R-:W-:Y:S05]  /*2b9c0*/  @!P0 NANOSLEEP.SYNCS 0x989680 ;  /* 0x009896800000895d */ /* 0x002fea0003900000 */
[----:B------:R-:W1:Y:S02]  /*2b9d0*/  @!P0 SYNCS.PHASECHK.TRANS64 P0, [R2+URZ+0x30800], R5 ;  /* 0x03080005020085a7 */ /* 0x000e64000800007f */
[----:B-1----:R-:W-:Y:S05]  /*2b9e0*/  @!P0 BRA `(.L_x_5264) ;  /* 0xfffffffc00f08947 */ /* 0x002fea000383ffff */
[----:B------:R-:W-:Y:S05]  /*2b9f0*/  BRA `(.L_x_5610) ;  /* 0xfffffe0c00207947 */ /* 0x000fea000383ffff */
.L_x_5288:
        /* <DEDUP_REMOVED lines=8> */
.L_x_5612:
[----:B------:R-:W-:Y:S05]  /*2ba80*/  BSYNC B1 ;  /* 0x0000000000017941 */ /* 0x000fea0003800000 */
.L_x_5611:
        /* <DEDUP_REMOVED lines=8> */
.L_x_5613:
[----:B------:R-:W-:Y:S02]  /*2bb10*/  IMAD.MOV.U32 R13, RZ, RZ, R7 ;  /* 0x000000ffff0d7224 */ /* 0x000fe400078e0007 */
[----:B------:R-:W-:-:S07]  /*2bb20*/  IMAD.MOV.U32 R0, RZ, RZ, R14 ;  /* 0x000000ffff007224 */ /* 0x000fce00078e000e */
[----:B------:R-:W-:Y:S05]  /*2bb30*/  WARPSYNC.COLLECTIVE R15, `(.L_x_5614) ;  /* 0x000000000f087348 */ /* 0x000fea0003c00000 */
[----:B------:R0:W1:Y:S02]  /*2bb40*/  SHFL.IDX P6, R14, R13, R12, R11 ;  /* 0x0000000c0d0e7389 */ /* 0x00006400000c000b */
[----:B01----:R-:W-:Y:S01]  /*2bb50*/  ENDCOLLECTIVE ;  /* 0x000000000000791b */ /* 0x003fe20003800000 */
.L_x_5614:
[----:B------:R-:W-:Y:S01]  /*2bb60*/  IMAD.MOV.U32 R13, RZ, RZ, R9 ;  /* 0x000000ffff0d7224 */ /* 0x000fe200078e0009 */
[----:B------:R-:W-:-:S07]  /*2bb70*/  MOV R5, R14 ;  /* 0x0000000e00057202 */ /* 0x000fce0000000f00 */
[----:B------:R-:W-:Y:S05]  /*2bb80*/  WARPSYNC.COLLECTIVE R15, `(.L_x_5615) ;  /* 0x000000000f087348 */ /* 0x000fea0003c00000 */
[----:B------:R0:W1:Y:S02]  /*2bb90*/  SHFL.IDX P6, R14, R13, R12, R11 ;  /* 0x0000000c0d0e7389 */ /* 0x00006400000c000b */
[----:B01----:R-:W-:Y:S01]  /*2bba0*/  ENDCOLLECTIVE ;  /* 0x000000000000791b */ /* 0x003fe20003800000 */
.L_x_5615:
[----:B------:R-:W-:Y:S02]  /*2bbb0*/  IMAD.MOV.U32 R12, RZ, RZ, R0 ;  /* 0x000000ffff0c7224 */ /* 0x000fe400078e0000 */
[----:B------:R-:W-:Y:S01]  /*2bbc0*/  IMAD.MOV.U32 R13, RZ, RZ, R3 ;  /* 0x000000ffff0d7224 */ /* 0x000fe200078e0003 */
[----:B------:R-:W-:Y:S06]  /*2bbd0*/  BRA `(.L_x_5616) ;  /* 0xfffffe2c00f07947 */ /* 0x000fec000383ffff */
.L_x_5291:
[----:B------:R-:W-:Y:S01]  /*2bbe0*/  BSSY B1, `(.L_x_5617) ;  /* 0x0000008000017945 */ /* 0x000fe20003800000 */
[----:B------:R-:W-:Y:S01]  /*2bbf0*/  IMAD.MOV.U32 R13, RZ, RZ, R8 ;  /* 0x000000ffff0d7224 */ /* 0x000fe200078e0008 */
[----:B------:R-:W-:Y:S01]  /*2bc00*/  MOV R12, 0x1 ;  /* 0x00000001000c7802 */ /* 0x000fe20000000f00 */
[----:B------:R-:W-:Y:S02]  /*2bc10*/  IMAD.MOV.U32 R11, RZ, RZ, 0x1c1f ;  /* 0x00001c1fff0b7424 */ /* 0x000fe400078e00ff */
[----:B------:R-:W-:-:S07]  /*2bc20*/  IMAD.MOV.U32 R15, RZ, RZ, -0x1 ;  /* 0xffffffffff0f7424 */ /* 0x000fce00078e00ff */
[----:B------:R-:W-:Y:S05]  /*2bc30*/  WARPSYNC.COLLECTIVE R15, `(.L_x_5618) ;  /* 0x000000000f087348 */ /* 0x000fea0003c00000 */
[----:B------:R0:W1:Y:S02]  /*2bc40*/  SHFL.IDX P6, R14, R13, R12, R11 ;  /* 0x0000000c0d0e7389 */ /* 0x00006400000c000b */
[----:B01----:R-:W-:Y:S01]  /*2bc50*/  ENDCOLLECTIVE ;  /* 0x000000000000791b */ /* 0x003fe20003800000 */
.L_x_5618:
[----:B------:R-:W-:Y:S05]  /*2bc60*/  BSYNC B1 ;  /* 0x0000000000017941 */ /* 0x000fea0003800000 */
.L_x_5617:
        /* <DEDUP_REMOVED lines=8> */
.L_x_5619:
[----:B------:R-:W-:Y:S02]  /*2bcf0*/  IMAD.MOV.U32 R61, RZ, RZ, R3 ;  /* 0x000000ffff3d7224 */ /* 0x000fe400078e0003 */
[----:B------:R-:W-:Y:S02]  /*2bd00*/  IMAD.MOV.U32 R13, RZ, RZ, R7 ;  /* 0x000000ffff0d7224 */ /* 0x000fe400078e0007 */
[----:B------:R-:W-:-:S07]  /*2bd10*/  IMAD.MOV.U32 R0, RZ, RZ, R14 ;  /* 0x000000ffff007224 */ /* 0x000fce00078e000e */
[----:B------:R-:W-:Y:S05]  /*2bd20*/  WARPSYNC.COLLECTIVE R15, `(.L_x_5620) ;  /* 0x000000000f087348 */ /* 0x000fea0003c00000 */
[----:B------:R0:W1:Y:S02]  /*2bd30*/  SHFL.IDX P6, R14, R13, R12, R11 ;  /* 0x0000000c0d0e7389 */ /* 0x00006400000c000b */
[----:B01----:R-:W-:Y:S01]  /*2bd40*/  ENDCOLLECTIVE ;  /* 0x000000000000791b */ /* 0x003fe20003800000 */
.L_x_5620:
[----:B------:R-:W-:Y:S02]  /*2bd50*/  IMAD.MOV.U32 R60, RZ, RZ, R0 ;  /* 0x000000ffff3c7224 */ /* 0x000fe400078e0000 */
[----:B------:R-:W-:Y:S01]  /*2bd60*/  IMAD.MOV.U32 R13, RZ, RZ, R9 ;  /* 0x000000ffff0d7224 */ /* 0x000fe200078e0009 */
[----:B------:R-:W-:-:S07]  /*2bd70*/  MOV R7, R14 ;  /* 0x0000000e00077202 */ /* 0x000fce0000000f00 */
[----:B------:R-:W-:Y:S05]  /*2bd80*/  WARPSYNC.COLLECTIVE R15, `(.L_x_5621) ;  /* 0x000000000f087348 */ /* 0x000fea0003c00000 */
[----:B------:R0:W1:Y:S02]  /*2bd90*/  SHFL.IDX P6, R14, R13, R12, R11 ;  /* 0x0000000c0d0e7389 */ /* 0x00006400000c000b */
[----:B01----:R-:W-:Y:S01]  /*2bda0*/  ENDCOLLECTIVE ;  /* 0x000000000000791b */ /* 0x003fe20003800000 */
.L_x_5621:
[----:B------:R-:W-:Y:S05]  /*2bdb0*/  BRA `(.L_x_5622) ;  /* 0xfffffe3400007947 */ /* 0x000fea000383ffff */
.L_x_5295:
[----:B0-----:R0:W1:Y:S02]  /*2bdc0*/  SYNCS.PHASECHK.TRANS64.TRYWAIT P0, [R2+URZ+0x30800], R21 ;  /* 0x03080015020075a7 */ /* 0x001064000800017f */
[----:B-1----:R-:W-:Y:S05]  /*2bdd0*/  @!P0 NANOSLEEP.SYNCS 0x989680 ;  /* 0x009896800000895d */ /* 0x002fea0003900000 */
[----:B------:R-:W1:Y:S02]  /*2bde0*/  @!P0 SYNCS.PHASECHK.TRANS64 P0, [R2+URZ+0x30800], R21 ;  /* 0x03080015020085a7 */ /* 0x000e64000800007f */
[----:B-1----:R-:W-:Y:S05]  /*2bdf0*/  @!P0 BRA `(.L_x_5295) ;  /* 0xfffffffc00f08947 */ /* 0x002fea000383ffff */
[----:B------:R-:W-:Y:S05]  /*2be00*/  BRA `(.L_x_5623) ;  /* 0xfffffe3800687947 */ /* 0x000fea000383ffff */
.L_x_5309:
[----:B-1----:R1:W2:Y:S02]  /*2be10*/  SYNCS.PHASECHK.TRANS64.TRYWAIT P2, [R74+URZ+0x30830], R3 ;  /* 0x030830034a0075a7 */ /* 0x0022a4000804017f */
[----:B--2---:R-:W-:Y:S05]  /*2be20*/  @!P2 NANOSLEEP.SYNCS 0x989680 ;  /* 0x009896800000a95d */ /* 0x004fea0003900000 */
[----:B------:R-:W2:Y:S02]  /*2be30*/  @!P2 SYNCS.PHASECHK.TRANS64 P2, [R74+URZ+0x30830], R3 ;  /* 0x030830034a00a5a7 */ /* 0x000ea4000804007f */
[----:B--2---:R-:W-:Y:S05]  /*2be40*/  @!P2 BRA `(.L_x_5309) ;  /* 0xfffffffc00f0a947 */ /* 0x004fea000383ffff */
[----:B------:R-:W-:Y:S05]  /*2be50*/  BRA `(.L_x_5308) ;  /* 0xfffffe6000147947 */ /* 0x000fea000383ffff */
.L_x_5329:
[----:B-1----:R1:W2:Y:S02]  /*2be60*/  SYNCS.PHASECHK.TRANS64.TRYWAIT P2, [R6+URZ+0x30830], R11 ;  /* 0x0308300b060075a7 */ /* 0x0022a4000804017f */
[----:B--2---:R-:W-:Y:S05]  /*2be70*/  @!P2 NANOSLEEP.SYNCS 0x989680 ;  /* 0x009896800000a95d */ /* 0x004fea0003900000 */
[----:B------:R-:W2:Y:S02]  /*2be80*/  @!P2 SYNCS.PHASECHK.TRANS64 P2, [R6+URZ+0x30830], R11 ;  /* 0x0308300b0600a5a7 */ /* 0x000ea4000804007f */
[----:B--2---:R-:W-:Y:S05]  /*2be90*/  @!P2 BRA `(.L_x_5329) ;  /* 0xfffffffc00f0a947 */ /* 0x004fea000383ffff */
[----:B------:R-:W-:Y:S05]  /*2bea0*/  BRA `(.L_x_5328) ;  /* 0xfffffe9400887947 */ /* 0x000fea000383ffff */
.L_x_5334:
[----:B-1----:R1:W2:Y:S02]  /*2beb0*/  SYNCS.PHASECHK.TRANS64.TRYWAIT P2, [R21+URZ+0x30850], R9 ;  /* 0x03085009150075a7 */ /* 0x0022a4000804017f */
[----:B--2---:R-:W-:Y:S05]  /*2bec0*/  @!P2 NANOSLEEP.SYNCS 0x989680 ;  /* 0x009896800000a95d */ /* 0x004fea0003900000 */
[----:B------:R-:W2:Y:S02]  /*2bed0*/  @!P2 SYNCS.PHASECHK.TRANS64 P2, [R21+URZ+0x30850], R9 ;  /* 0x030850091500a5a7 */ /* 0x000ea4000804007f */
[----:B--2---:R-:W-:Y:S05]  /*2bee0*/  @!P2 BRA `(.L_x_5334) ;  /* 0xfffffffc00f0a947 */ /* 0x004fea000383ffff */
[----:B------:R-:W-:Y:S05]  /*2bef0*/  BRA `(.L_x_5333) ;  /* 0xfffffea000d07947 */ /* 0x000fea000383ffff */
.L_x_5355:
[----:B-1----:R1:W2:Y:S02]  /*2bf00*/  SYNCS.PHASECHK.TRANS64.TRYWAIT P2, [R0+URZ+0x30830], R3 ;  /* 0x03083003000075a7 */ /* 0x0022a4000804017f */
[----:B--2---:R-:W-:Y:S05]  /*2bf10*/  @!P2 NANOSLEEP.SYNCS 0x989680 ;  /* 0x009896800000a95d */ /* 0x004fea0003900000 */
[----:B------:R-:W2:Y:S02]  /*2bf20*/  @!P2 SYNCS.PHASECHK.TRANS64 P2, [R0+URZ+0x30830], R3 ;  /* 0x030830030000a5a7 */ /* 0x000ea4000804007f */
[----:B--2---:R-:W-:Y:S05]  /*2bf30*/  @!P2 BRA `(.L_x_5355) ;  /* 0xfffffffc00f0a947 */ /* 0x004fea000383ffff */
[----:B------:R-:W-:Y:S05]  /*2bf40*/  BRA `(.L_x_5354) ;  /* 0xfffffed000dc7947 */ /* 0x000fea000383ffff */
.L_x_5360:
[----:B-1----:R1:W2:Y:S02]  /*2bf50*/  SYNCS.PHASECHK.TRANS64.TRYWAIT P2, [R20+URZ+0x30850], R0 ;  /* 0x03085000140075a7 */ /* 0x0022a4000804017f */
[----:B--2---:R-:W-:Y:S05]  /*2bf60*/  @!P2 NANOSLEEP.SYNCS 0x989680 ;  /* 0x009896800000a95d */ /* 0x004fea0003900000 */
[----:B------:R-:W2:Y:S02]  /*2bf70*/  @!P2 SYNCS.PHASECHK.TRANS64 P2, [R20+URZ+0x30850], R0 ;  /* 0x030850001400a5a7 */ /* 0x000ea4000804007f */
[----:B--2---:R-:W-:Y:S05]  /*2bf80*/  @!P2 BRA `(.L_x_5360) ;  /* 0xfffffffc00f0a947 */ /* 0x004fea000383ffff */
[----:B------:R-:W-:Y:S05]  /*2bf90*/  BRA `(.L_x_5359) ;  /* 0xfffffee0002c7947 */ /* 0x000fea000383ffff */
.L_x_5368:
[----:B-1----:R1:W2:Y:S02]  /*2bfa0*/  SYNCS.PHASECHK.TRANS64.TRYWAIT P2, [R3+URZ+0x30830], R6 ;  /* 0x03083006030075a7 */ /* 0x0022a4000804017f */
[----:B--2---:R-:W-:Y:S05]  /*2bfb0*/  @!P2 NANOSLEEP.SYNCS 0x989680 ;  /* 0x009896800000a95d */ /* 0x004fea0003900000 */
[----:B------:R-:W2:Y:S02]  /*2bfc0*/  @!P2 SYNCS.PHASECHK.TRANS64 P2, [R3+URZ+0x30830], R6 ;  /* 0x030830060300a5a7 */ /* 0x000ea4000804007f */
[----:B--2---:R-:W-:Y:S05]  /*2bfd0*/  @!P2 BRA `(.L_x_5368) ;  /* 0xfffffffc00f0a947 */ /* 0x004fea000383ffff */
[----:B------:R-:W-:Y:S05]  /*2bfe0*/  BRA `(.L_x_5367) ;  /* 0xfffffef800ac7947 */ /* 0x000fea000383ffff */
.L_x_5373:
[----:B-1----:R1:W2:Y:S02]  /*2bff0*/  SYNCS.PHASECHK.TRANS64.TRYWAIT P2, [R20+URZ+0x30850], R3 ;  /* 0x03085003140075a7 */ /* 0x0022a4000804017f */
[----:B--2---:R-:W-:Y:S05]  /*2c000*/  @!P2 NANOSLEEP.SYNCS 0x989680 ;  /* 0x009896800000a95d */ /* 0x004fea0003900000 */
[----:B------:R-:W2:Y:S02]  /*2c010*/  @!P2 SYNCS.PHASECHK.TRANS64 P2, [R20+URZ+0x30850], R3 ;  /* 0x030850031400a5a7 */ /* 0x000ea4000804007f */
[----:B--2---:R-:W-:Y:S05]  /*2c020*/  @!P2 BRA `(.L_x_5373) ;  /* 0xfffffffc00f0a947 */ /* 0x004fea000383ffff */
[----:B------:R-:W-:Y:S05]  /*2c030*/  BRA `(.L_x_5372) ;  /* 0xffffff0400f47947 */ /* 0x000fea000383ffff */
.L_x_5387:
[----:B-1----:R1:W2:Y:S02]  /*2c040*/  SYNCS.PHASECHK.TRANS64.TRYWAIT P0, [R12+URZ+0x30850], R7 ;  /* 0x030850070c0075a7 */ /* 0x0022a4000800017f */
[----:B--2---:R-:W-:Y:S05]  /*2c050*/  @!P0 NANOSLEEP.SYNCS 0x989680 ;  /* 0x009896800000895d */ /* 0x004fea0003900000 */
[----:B------:R-:W2:Y:S02]  /*2c060*/  @!P0 SYNCS.PHASECHK.TRANS64 P0, [R12+URZ+0x30850], R7 ;  /* 0x030850070c0085a7 */ /* 0x000ea4000800007f */
[----:B--2---:R-:W-:Y:S05]  /*2c070*/  @!P0 BRA `(.L_x_5387) ;  /* 0xfffffffc00f08947 */ /* 0x004fea000383ffff */
[----:B------:R-:W-:Y:S05]  /*2c080*/  BRA `(.L_x_5386) ;  /* 0xffffff3800987947 */ /* 0x000fea000383ffff */
.L_x_5431:
[----:B------:R-:W1:Y:S01]  /*2c090*/  S2R R7, SR_TID.X ;  /* 0x0000000000077919 */ /* 0x000e620000002100 */
[----:B------:R-:W-:Y:S01]  /*2c0a0*/  BSSY B1, `(.L_x_5624) ;  /* 0x000000a000017945 */ /* 0x000fe20003800000 */
[----:B------:R-:W-:Y:S01]  /*2c0b0*/  MOV R12, RZ ;  /* 0x000000ff000c7202 */ /* 0x000fe20000000f00 */
[----:B0-----:R-:W-:Y:S02]  /*2c0c0*/  IMAD.MOV.U32 R11, RZ, RZ, 0x1f ;  /* 0x0000001fff0b7424 */ /* 0x001fe400078e00ff */
[----:B------:R-:W-:Y:S01]  /*2c0d0*/  IMAD.MOV.U32 R15, RZ, RZ, -0x1 ;  /* 0xffffffffff0f7424 */ /* 0x000fe200078e00ff */
[----:B-1----:R-:W-:-:S04]  /*2c0e0*/  SHF.R.U32.HI R7, RZ, 0x5, R7 ;  /* 0x00000005ff077819 */ /* 0x002fc80000011607 */
[----:B------:R-:W-:-:S05]  /*2c0f0*/  LOP3.LUT R7, R7, 0x3, RZ, 0xc0, !PT ;  /* 0x0000000307077812 */ /* 0x000fca00078ec0ff */
[----:B------:R-:W-:-:S07]  /*2c100*/  IMAD.MOV.U32 R13, RZ, RZ, R7 ;  /* 0x000000ffff0d7224 */ /* 0x000fce00078e0007 */
[----:B------:R-:W-:Y:S05]  /*2c110*/  WARPSYNC.COLLECTIVE R15, `(.L_x_5625) ;  /* 0x000000000f087348 */ /* 0x000fea0003c00000 */
[----:B------:R0:W1:Y:S02]  /*2c120*/  SHFL.IDX P6, R14, R13, R12, R11 ;  /* 0x0000000c0d0e7389 */ /* 0x00006400000c000b */
[----:B01----:R-:W-:Y:S01]  /*2c130*/  ENDCOLLECTIVE ;  /* 0x000000000000791b */ /* 0x003fe20003800000 */
.L_x_5625:
[----:B------:R-:W-:Y:S05]  /*2c140*/  BSYNC B1 ;  /* 0x0000000000017941 */ /* 0x000fea0003800000 */
.L_x_5624:
[----:B------:R-:W-:Y:S05]  /*2c150*/  BRA `(.L_x_5626) ;  /* 0xffffff8000f07947 */ /* 0x000fea000383ffff */
.L_x_5433:
[----:B------:R-:W-:Y:S01]  /*2c160*/  BSSY B1, `(.L_x_5627) ;  /* 0x0000006000017945 */ /* 0x000fe20003800000 */
[----:B------:R-:W-:-:S07]  /*2c170*/  IMAD.MOV.U32 R15, RZ, RZ, -0x1 ;  /* 0xffffffffff0f7424 */ /* 0x000fce00078e00ff */
[----:B01----:R-:W-:Y:S05]  /*2c180*/  WARPSYNC.COLLECTIVE R15, `(.L_x_5628) ;  /* 0x000000000f0c7348 */ /* 0x003fea0003c00000 */
[----:B------:R-:W-:Y:S02]  /*2c190*/  ELECT P6, UR62, PT ;  /* 0x00000000003e782f */ /* 0x000fe400038c0000 */
[----:B------:R-:W-:Y:S01]  /*2c1a0*/  MOV R14, UR62 ;  /* 0x0000003e000e7c02 */ /* 0x000fe20008000f00 */
[----:B01----:R-:W-:Y:S10]  /*2c1b0*/  ENDCOLLECTIVE ;  /* 0x000000000000791b */ /* 0x003ff40003800000 */
.L_x_5628:
[----:B------:R-:W-:Y:S05]  /*2c1c0*/  BSYNC B1 ;  /* 0x0000000000017941 */ /* 0x000fea0003800000 */
.L_x_5627:
[----:B------:R-:W-:Y:S01]  /*2c1d0*/  PLOP3.LUT P2, PT, P6, PT, PT, 0x80, 0x0 ;  /* 0x000000000000781c */ /* 0x000fe2000374f070 */
[----:B------:R-:W-:-:S12]  /*2c1e0*/  BRA `(.L_x_5432) ;  /* 0xffffff8000e47947 */ /* 0x000fd8000383ffff */
.L_x_5435:
[----:B-1----:R-:W2:Y:S02]  /*2c1f0*/  LDL R5, [R1+0x4] ;  /* 0x0000040001057983 */ /* 0x002ea40000100800 */
[----:B--2---:R1:W2:Y:S02]  /*2c200*/  SYNCS.PHASECHK.TRANS64.TRYWAIT P0, [R5+URZ+0x30820], R4 ;  /* 0x03082004050075a7 */ /* 0x0042a4000800017f */
[----:B--2---:R-:W-:Y:S05]  /*2c210*/  @!P0 NANOSLEEP.SYNCS 0x989680 ;  /* 0x009896800000895d */ /* 0x004fea0003900000 */
[----:B------:R-:W2:Y:S02]  /*2c220*/  @!P0 SYNCS.PHASECHK.TRANS64 P0, [R5+URZ+0x30820], R4 ;  /* 0x03082004050085a7 */ /* 0x000ea4000800007f */
[----:B--2---:R-:W-:Y:S05]  /*2c230*/  @!P0 BRA `(.L_x_5435) ;  /* 0xfffffffc00ec8947 */ /* 0x004fea000383ffff */
[----:B------:R-:W-:Y:S05]  /*2c240*/  BRA `(.L_x_5629) ;  /* 0xffffff8000f47947 */ /* 0x000fea000383ffff */
.L_x_5439:
[----:B-1----:R1:W2:Y:S02]  /*2c250*/  SYNCS.PHASECHK.TRANS64.TRYWAIT P0, [R7+URZ+0x308a0], R10 ;  /* 0x0308a00a070075a7 */ /* 0x0022a4000800017f */
[----:B--2---:R-:W-:Y:S05]  /*2c260*/  @!P0 NANOSLEEP.SYNCS 0x989680 ;  /* 0x009896800000895d */ /* 0x004fea0003900000 */
[----:B------:R-:W2:Y:S02]  /*2c270*/  @!P0 SYNCS.PHASECHK.TRANS64 P0, [R7+URZ+0x308a0], R10 ;  /* 0x0308a00a070085a7 */ /* 0x000ea4000800007f */
[----:B--2---:R-:W-:Y:S05]  /*2c280*/  @!P0 BRA `(.L_x_5439) ;  /* 0xfffffffc00f08947 */ /* 0x004fea000383ffff */
[----:B------:R-:W-:Y:S05]  /*2c290*/  BRA `(.L_x_5630) ;  /* 0xffffff8400187947 */ /* 0x000fea000383ffff */
.L_x_5446:
[----:B--2---:R2:W3:Y:S02]  /*2c2a0*/  SYNCS.PHASECHK.TRANS64.TRYWAIT P0, [R7+URZ+0x308c0], R10 ;  /* 0x0308c00a070075a7 */ /* 0x0044e4000800017f */
[----:B---3--:R-:W-:Y:S05]  /*2c2b0*/  @!P0 NANOSLEEP.SYNCS 0x989680 ;  /* 0x009896800000895d */ /* 0x008fea0003900000 */
[----:B------:R-:W3:Y:S02]  /*2c2c0*/  @!P0 SYNCS.PHASECHK.TRANS64 P0, [R7+URZ+0x308c0], R10 ;  /* 0x0308c00a070085a7 */ /* 0x000ee4000800007f */
[----:B---3--:R-:W-:Y:S05]  /*2c2d0*/  @!P0 BRA `(.L_x_5446) ;  /* 0xfffffffc00f08947 */ /* 0x008fea000383ffff */
[----:B------:R-:W-:Y:S05]  /*2c2e0*/  BRA `(.L_x_5631) ;  /* 0xffffff8800187947 */ /* 0x000fea000383ffff */
.L_x_5455:
[----:B-1----:R1:W2:Y:S02]  /*2c2f0*/  SYNCS.PHASECHK.TRANS64.TRYWAIT P0, [R8+URZ+0x308a0], R7 ;  /* 0x0308a007080075a7 */ /* 0x0022a4000800017f */
[----:B--2---:R-:W-:Y:S05]  /*2c300*/  @!P0 NANOSLEEP.SYNCS 0x989680 ;  /* 0x009896800000895d */ /* 0x004fea0003900000 */
[----:B------:R-:W2:Y:S02]  /*2c310*/  @!P0 SYNCS.PHASECHK.TRANS64 P0, [R8+URZ+0x308a0], R7 ;  /* 0x0308a007080085a7 */ /* 0x000ea4000800007f */
[----:B--2---:R-:W-:Y:S05]  /*2c320*/  @!P0 BRA `(.L_x_5455) ;  /* 0xfffffffc00f08947 */ /* 0x004fea000383ffff */
[----:B------:R-:W-:Y:S05]  /*2c330*/  BRA `(.L_x_5632) ;  /* 0xffffff8c00647947 */ /* 0x000fea000383ffff */
.L_x_5462:
[----:B--2---:R2:W3:Y:S02]  /*2c340*/  SYNCS.PHASECHK.TRANS64.TRYWAIT P0, [R8+URZ+0x308c0], R7 ;  /* 0x0308c007080075a7 */ /* 0x0044e4000800017f */
[----:B---3--:R-:W-:Y:S05]  /*2c350*/  @!P0 NANOSLEEP.SYNCS 0x989680 ;  /* 0x009896800000895d */ /* 0x008fea0003900000 */
[----:B------:R-:W3:Y:S02]  /*2c360*/  @!P0 SYNCS.PHASECHK.TRANS64 P0, [R8+URZ+0x308c0], R7 ;  /* 0x0308c007080085a7 */ /* 0x000ee4000800007f */
[----:B---3--:R-:W-:Y:S05]  /*2c370*/  @!P0 BRA `(.L_x_5462) ;  /* 0xfffffffc00f08947 */ /* 0x008fea000383ffff */
[----:B------:R-:W-:Y:S05]  /*2c380*/  BRA `(.L_x_5633) ;  /* 0xffffff9000607947 */ /* 0x000fea000383ffff */
.L_x_5485:
[----:B------:R-:W2:Y:S01]  /*2c390*/  S2R R4, SR_TID.X ;  /* 0x0000000000047919 */ /* 0x000ea20000002100 */
[----:B------:R-:W-:Y:S01]  /*2c3a0*/  BSSY B0, `(.L_x_5634) ;  /* 0x000000a000007945 */ /* 0x000fe20003800000 */
[----:B------:R-:W-:Y:S01]  /*2c3b0*/  MOV R12, RZ ;  /* 0x000000ff000c7202 */ /* 0x000fe20000000f00 */
[----:B0-----:R-:W-:Y:S02]  /*2c3c0*/  IMAD.MOV.U32 R11, RZ, RZ, 0x1f ;  /* 0x0000001fff0b7424 */ /* 0x001fe400078e00ff */
[----:B------:R-:W-:Y:S01]  /*2c3d0*/  IMAD.MOV.U32 R15, RZ, RZ, -0x1 ;  /* 0xffffffffff0f7424 */ /* 0x000fe200078e00ff */
[----:B--2---:R-:W-:-:S04]  /*2c3e0*/  SHF.R.U32.HI R4, RZ, 0x5, R4 ;  /* 0x00000005ff047819 */ /* 0x004fc80000011604 */
[----:B------:R-:W-:-:S05]  /*2c3f0*/  LOP3.LUT R4, R4, 0x3, RZ, 0xc0, !PT ;  /* 0x0000000304047812 */ /* 0x000fca00078ec0ff */
[----:B------:R-:W-:-:S07]  /*2c400*/  IMAD.MOV.U32 R13, RZ, RZ, R4 ;  /* 0x000000ffff0d7224 */ /* 0x000fce00078e0004 */
[----:B-1----:R-:W-:Y:S05]  /*2c410*/  WARPSYNC.COLLECTIVE R15, `(.L_x_5635) ;  /* 0x000000000f087348 */ /* 0x002fea0003c00000 */
[----:B------:R0:W2:Y:S02]  /*2c420*/  SHFL.IDX P6, R14, R13, R12, R11 ;  /* 0x0000000c0d0e7389 */ /* 0x0000a400000c000b */
[----:B012---:R-:W-:Y:S01]  /*2c430*/  ENDCOLLECTIVE ;  /* 0x000000000000791b */ /* 0x007fe20003800000 */
.L_x_5635:
[----:B------:R-:W-:Y:S05]  /*2c440*/  BSYNC B0 ;  /* 0x0000000000007941 */ /* 0x000fea0003800000 */
.L_x_5634:
[----:B------:R-:W-:Y:S05]  /*2c450*/  BRA `(.L_x_5636) ;  /* 0xffffffa000007947 */ /* 0x000fea000383ffff */
.L_x_5487:
[----:B------:R-:W-:Y:S01]  /*2c460*/  BSSY B0, `(.L_x_5637) ;  /* 0x0000006000007945 */ /* 0x000fe20003800000 */
[----:B------:R-:W-:-:S07]  /*2c470*/  IMAD.MOV.U32 R15, RZ, RZ, -0x1 ;  /* 0xffffffffff0f7424 */ /* 0x000fce00078e00ff */
[----:B01-3--:R-:W-:Y:S05]  /*2c480*/  WARPSYNC.COLLECTIVE R15, `(.L_x_5638) ;  /* 0x000000000f0c7348 */ /* 0x00bfea0003c00000 */
[----:B------:R-:W-:Y:S02]  /*2c490*/  ELECT P6, UR62, PT ;  /* 0x00000000003e782f */ /* 0x000fe400038c0000 */
[----:B------:R-:W-:Y:S01]  /*2c4a0*/  MOV R14, UR62 ;  /* 0x0000003e000e7c02 */ /* 0x000fe20008000f00 */
[----:B01-3--:R-:W-:Y:S10]  /*2c4b0*/  ENDCOLLECTIVE ;  /* 0x000000000000791b */ /* 0x00bff40003800000 */
.L_x_5638:
[----:B------:R-:W-:Y:S05]  /*2c4c0*/  BSYNC B0 ;  /* 0x0000000000007941 */ /* 0x000fea0003800000 */
.L_x_5637:
[----:B------:R-:W-:Y:S05]  /*2c4d0*/  BRA `(.L_x_5639) ;  /* 0xffffffa0000c7947 */ /* 0x000fea000383ffff */
.L_x_5489:
[----:B-1----:R1:W2:Y:S02]  /*2c4e0*/  SYNCS.PHASECHK.TRANS64.TRYWAIT P0, [R0+URZ+0x30840], R2 ;  /* 0x03084002000075a7 */ /* 0x0022a4000800017f */
[----:B--2---:R-:W-:Y:S05]  /*2c4f0*/  @!P0 NANOSLEEP.SYNCS 0x989680 ;  /* 0x009896800000895d */ /* 0x004fea0003900000 */
[----:B------:R-:W2:Y:S02]  /*2c500*/  @!P0 SYNCS.PHASECHK.TRANS64 P0, [R0+URZ+0x30840], R2 ;  /* 0x03084002000085a7 */ /* 0x000ea4000800007f */
[----:B--2---:R-:W-:Y:S05]  /*2c510*/  @!P0 BRA `(.L_x_5489) ;  /* 0xfffffffc00f08947 */ /* 0x004fea000383ffff */
[----:B------:R-:W-:Y:S05]  /*2c520*/  BRA `(.L_x_5640) ;  /* 0xffffffa000747947 */ /* 0x000fea000383ffff */
.L_x_5493:
[----:B------:R0:W5:Y:S01]  /*2c530*/  LDL.LU R9, [R1+0x3c] ;  /* 0x00003c0001097983 */ /* 0x0001620000300800 */
[----:B------:R-:W-:Y:S01]  /*2c540*/  IMAD.MOV.U32 R5, RZ, RZ, R11 ;  /* 0x000000ffff057224 */ /* 0x000fe200078e000b */
[----:B------:R-:W-:Y:S01]  /*2c550*/  MOV R13, R3 ;  /* 0x00000003000d7202 */ /* 0x000fe20000000f00 */
[----:B------:R-:W-:Y:S02]  /*2c560*/  IMAD.MOV.U32 R12, RZ, RZ, RZ ;  /* 0x000000ffff0c7224 */ /* 0x000fe400078e00ff */
[----:B------:R-:W-:Y:S02]  /*2c570*/  IMAD.MOV.U32 R11, RZ, RZ, 0x181f ;  /* 0x0000181fff0b7424 */ /* 0x000fe400078e00ff */
[----:B------:R-:W-:-:S07]  /*2c580*/  IMAD.MOV.U32 R15, RZ, RZ, -0x1 ;  /* 0xffffffffff0f7424 */ /* 0x000fce00078e00ff */
[----:B0----5:R-:W-:Y:S05]  /*2c590*/  WARPSYNC.COLLECTIVE R15, `(.L_x_5641) ;  /* 0x000000000f087348 */ /* 0x021fea0003c00000 */
[----:B------:R1:W2:Y:S02]  /*2c5a0*/  SHFL.IDX P6, R14, R13, R12, R11 ;  /* 0x0000000c0d0e7389 */ /* 0x0002a400000c000b */
[----:B012--5:R-:W-:Y:S01]  /*2c5b0*/  ENDCOLLECTIVE ;  /* 0x000000000000791b */ /* 0x027fe20003800000 */
.L_x_5641:
[----:B------:R-:W-:Y:S01]  /*2c5c0*/  MOV R13, R4 ;  /* 0x00000004000d7202 */ /* 0x000fe20000000f00 */
[----:B------:R-:W-:-:S07]  /*2c5d0*/  IMAD.MOV.U32 R6, RZ, RZ, R14 ;  /* 0x000000ffff067224 */ /* 0x000fce00078e000e */
[----:B------:R-:W-:Y:S05]  /*2c5e0*/  WARPSYNC.COLLECTIVE R15, `(.L_x_5642) ;  /* 0x000000000f087348 */ /* 0x000fea0003c00000 */
[----:B------:R0:W1:Y:S02]  /*2c5f0*/  SHFL.IDX P6, R14, R13, R12, R11 ;  /* 0x0000000c0d0e7389 */ /* 0x00006400000c000b */
[----:B01----:R-:W-:Y:S01]  /*2c600*/  ENDCOLLECTIVE ;  /* 0x000000000000791b */ /* 0x003fe20003800000 */
.L_x_5642:
[----:B------:R-:W-:Y:S02]  /*2c610*/  IMAD.IADD R0, R10, 0x1, R5 ;  /* 0x000000010a007824 */ /* 0x000fe400078e0205 */
[----:B------:R-:W-:Y:S02]  /*2c620*/  IMAD R2, R9, R7, RZ ;  /* 0x0000000709027224 */ /* 0x000fe400078e02ff */
[----:B------:R0:W5:Y:S01]  /*2c630*/  LDL R9, [R1+0x2c] ;  /* 0x00002c0001097983 */ /* 0x0001620000100800 */
[----:B------:R-:W-:Y:S01]  /*2c640*/  IMAD.MOV.U32 R7, RZ, RZ, R14 ;  /* 0x000000ffff077224 */ /* 0x000fe200078e000e */
[----:B------:R-:W-:Y:S01]  /*2c650*/  MOV R13, R3 ;  /* 0x00000003000d7202 */ /* 0x000fe20000000f00 */
[----:B------:R-:W-:Y:S01]  /*2c660*/  IMAD.MOV.U32 R12, RZ, RZ, 0x1 ;  /* 0x00000001ff0c7424 */ /* 0x000fe200078e00ff */
[C---:B------:R-:W-:Y:S01]  /*2c670*/  ISETP.GE.AND P2, PT, R0.reuse, R2, PT ;  /* 0x000000020000720c */ /* 0x040fe20003f46270 */
[----:B------:R-:W-:-:S12]  /*2c680*/  VIADD R5, R0, 0x10 ;  /* 0x0000001000057836 */ /* 0x000fd80000000000 */
[----:B0----5:R-:W-:Y:S05]  /*2c690*/  WARPSYNC.COLLECTIVE R15, `(.L_x_5643) ;  /* 0x000000000f087348 */ /* 0x021fea0003c00000 */
[----:B------:R1:W2:Y:S02]  /*2c6a0*/  SHFL.IDX P6, R14, R13, R12, R11 ;  /* 0x0000000c0d0e7389 */ /* 0x0002a400000c000b */
[----:B012--5:R-:W-:Y:S01]  /*2c6b0*/  ENDCOLLECTIVE ;  /* 0x000000000000791b */ /* 0x027fe20003800000 */
.L_x_5643:
        /* <DEDUP_REMOVED lines=17> */
.L_x_5644:
[----:B------:R-:W-:Y:S01]  /*2c7d0*/  IMAD.MOV.U32 R13, RZ, RZ, R3 ;  /* 0x000000ffff0d7224 */ /* 0x000fe200078e0003 */
[----:B------:R-:W-:Y:S01]  /*2c7e0*/  MOV R12, 0x2 ;  /* 0x00000002000c7802 */ /* 0x000fe20000000f00 */
[----:B------:R-:W-:-:S07]  /*2c7f0*/  IMAD.MOV.U32 R5, RZ, RZ, R14 ;  /* 0x000000ffff057224 */ /* 0x000fce00078e000e */
[----:B------:R-:W-:Y:S05]  /*2c800*/  WARPSYNC.COLLECTIVE R15, `(.L_x_5645) ;  /* 0x000000000f087348 */ /* 0x000fea0003c00000 */
[----:B------:R0:W1:Y:S02]  /*2c810*/  SHFL.IDX P6, R14, R13, R12, R11 ;  /* 0x0000000c0d0e7389 */ /* 0x00006400000c000b */
[----:B01----:R-:W-:Y:S01]  /*2c820*/  ENDCOLLECTIVE ;  /* 0x000000000000791b */ /* 0x003fe20003800000 */
.L_x_5645:
        /* <DEDUP_REMOVED lines=17> */
.L_x_5646:
[----:B------:R-:W-:Y:S02]  /*2c940*/  IMAD.MOV.U32 R13, RZ, RZ, R3 ;  /* 0x000000ffff0d7224 */ /* 0x000fe400078e0003 */
[----:B------:R-:W-:Y:S02]  /*2c950*/  IMAD.MOV.U32 R12, RZ, RZ, 0x3 ;  /* 0x00000003ff0c7424 */ /* 0x000fe400078e00ff */
[----:B------:R-:W-:-:S07]  /*2c960*/  IMAD.MOV.U32 R5, RZ, RZ, R14 ;  /* 0x000000ffff057224 */ /* 0x000fce00078e000e */
[----:B------:R-:W-:Y:S05]  /*2c970*/  WARPSYNC.COLLECTIVE R15, `(.L_x_5647) ;  /* 0x000000000f087348 */ /* 0x000fea0003c00000 */
[----:B------:R0:W1:Y:S02]  /*2c980*/  SHFL.IDX P6, R14, R13, R12, R11 ;  /* 0x0000000c0d0e7389 */ /* 0x00006400000c000b */
[----:B01----:R-:W-:Y:S01]  /*2c990*/  ENDCOLLECTIVE ;  /* 0x000000000000791b */ /* 0x003fe20003800000 */
.L_x_5647:
        /* <DEDUP_REMOVED lines=17> */
.L_x_5648:
[----:B------:R-:W-:Y:S02]  /*2cab0*/  IMAD.MOV.U32 R13, RZ, RZ, R3 ;  /* 0x000000ffff0d7224 */ /* 0x000fe400078e0003 */
[----:B------:R-:W-:Y:S02]  /*2cac0*/  IMAD.MOV.U32 R12, RZ, RZ, 0x4 ;  /* 0x00000004ff0c7424 */ /* 0x000fe400078e00ff */
[----:B------:R-:W-:-:S07]  /*2cad0*/  IMAD.MOV.U32 R5, RZ, RZ, R14 ;  /* 0x000000ffff057224 */ /* 0x000fce00078e000e */
[----:B------:R-:W-:Y:S05]  /*2cae0*/  WARPSYNC.COLLECTIVE R15, `(.L_x_5649) ;  /* 0x000000000f087348 */ /* 0x000fea0003c00000 */
[----:B------:R0:W1:Y:S02]  /*2caf0*/  SHFL.IDX P6, R14, R13, R12, R11 ;  /* 0x0000000c0d0e7389 */ /* 0x00006400000c000b */
[----:B01----:R-:W-:Y:S01]  /*2cb00*/  ENDCOLLECTIVE ;  /* 0x000000000000791b */ /* 0x003fe20003800000 */
.L_x_5649:
[----:B------:R-:W-:-:S05]  /*2cb10*/  @!P2 LEA R5, P4, R8, R5, 0x1 ;  /* 0x000000050805a211 */ /* 0x000fca00078808ff */
[----:B------:R-:W-:-:S04]  /*2cb20*/  @!P2 IMAD.X R6, RZ, RZ, R6, P4 ;  /* 0x000000ffff06a224 */ /* 0x000fc800020e0606 */
[----:B------:R-:W-:Y:S01]  /*2cb30*/  @!P2 IMAD.MOV.U32 R7, RZ, RZ, R6 ;  /* 0x000000ffff07a224 */ /* 0x000fe200078e0006 */
[----:B------:R-:W-:Y:S01]  /*2cb40*/  @!P2 MOV R6, R5 ;  /* 0x000000050006a202 */ /* 0x000fe20000000f00 */
[----:B------:R-:W-:Y:S01]  /*2cb50*/  VIADD R5, R0, 0x40 ;  /* 0x0000004000057836 */ /* 0x000fe20000000000 */
[----:B------:R-:W-:-:S03]  /*2cb60*/  MOV R13, R4 ;  /* 0x00000004000d7202 */ /* 0x000fc60000000f00 */
        /* <DEDUP_REMOVED lines=11> */
.L_x_5650:
[----:B------:R-:W-:Y:S02]  /*2cc20*/  IMAD.MOV.U32 R13, RZ, RZ, R3 ;  /* 0x000000ffff0d7224 */ /* 0x000fe400078e0003 */
[----:B------:R-:W-:Y:S02]  /*2cc30*/  IMAD.MOV.U32 R12, RZ, RZ, 0x5 ;  /* 0x00000005ff0c7424 */ /* 0x000fe400078e00ff */
[----:B------:R-:W-:-:S07]  /*2cc40*/  IMAD.MOV.U32 R5, RZ, RZ, R14 ;  /* 0x000000ffff057224 */ /* 0x000fce00078e000e */
[----:B------:R-:W-:Y:S05]  /*2cc50*/  WARPSYNC.COLLECTIVE R15, `(.L_x_5651) ;  /* 0x000000000f087348 */ /* 0x000fea0003c00000 */
[----:B------:R0:W1:Y:S02]  /*2cc60*/  SHFL.IDX P6, R14, R13, R12, R11 ;  /* 0x0000000c0d0e7389 */ /* 0x00006400000c000b */
[----:B01----:R-:W-:Y:S01]  /*2cc70*/  ENDCOLLECTIVE ;  /* 0x000000000000791b */ /* 0x003fe20003800000 */
.L_x_5651:
[----:B------:R-:W-:-:S05]  /*2cc80*/  @!P2 LEA R5, P4, R8, R5, 0x1 ;  /* 0x000000050805a211 */ /* 0x000fca00078808ff */
[----:B------:R-:W-:-:S04]  /*2cc90*/  @!P2 IMAD.X R6, RZ, RZ, R6, P4 ;  /* 0x000000ffff06a224 */ /* 0x000fc800020e0606 */
        /* <DEDUP_REMOVED lines=15> */
.L_x_5652:
[----:B------:R-:W-:Y:S01]  /*2cd90*/  MOV R13, R3 ;  /* 0x00000003000d7202 */ /* 0x000fe20000000f00 */
[----:B------:R-:W-:Y:S01]  /*2cda0*/  IMAD.MOV.U32 R12, RZ, RZ, 0x6 ;  /* 0x00000006ff0c7424 */ /* 0x000fe200078e00ff */
[----:B------:R-:W-:-:S07]  /*2cdb0*/  MOV R5, R14 ;  /* 0x0000000e00057202 */ /* 0x000fce0000000f00 */
[----:B------:R-:W-:Y:S05]  /*2cdc0*/  WARPSYNC.COLLECTIVE R15, `(.L_x_5653) ;  /* 0x000000000f087348 */ /* 0x000fea0003c00000 */
[----:B------:R0:W1:Y:S02]  /*2cdd0*/  SHFL.IDX P6, R14, R13, R12, R11 ;  /* 0x0000000c0d0e7389 */ /* 0x00006400000c000b */
[----:B01----:R-:W-:Y:S01]  /*2cde0*/  ENDCOLLECTIVE ;  /* 0x000000000000791b */ /* 0x003fe20003800000 */
.L_x_5653:
        /* <DEDUP_REMOVED lines=17> */
.L_x_5654:
[----:B------:R-:W-:Y:S02]  /*2cf00*/  IMAD.MOV.U32 R13, RZ, RZ, R3 ;  /* 0x000000ffff0d7224 */ /* 0x000fe400078e0003 */
[----:B------:R-:W-:Y:S02]  /*2cf10*/  IMAD.MOV.U32 R12, RZ, RZ, 0x7 ;  /* 0x00000007ff0c7424 */ /* 0x000fe400078e00ff */
[----:B------:R-:W-:-:S07]  /*2cf20*/  IMAD.MOV.U32 R5, RZ, RZ, R14 ;  /* 0x000000ffff057224 */ /* 0x000fce00078e000e */
[----:B------:R-:W-:Y:S05]  /*2cf30*/  WARPSYNC.COLLECTIVE R15, `(.L_x_5655) ;  /* 0x000000000f087348 */ /* 0x000fea0003c00000 */
[----:B------:R0:W1:Y:S02]  /*2cf40*/  SHFL.IDX P6, R14, R13, R12, R11 ;  /* 0x0000000c0d0e7389 */ /* 0x00006400000c000b */
[----:B01----:R-:W-:Y:S01]  /*2cf50*/  ENDCOLLECTIVE ;  /* 0x000000000000791b */ /* 0x003fe20003800000 */
.L_x_5655:
[----:B------:R-:W-:-:S04]  /*2cf60*/  @!P2 LEA R5, P4, R8, R5, 0x1 ;  /* 0x000000050805a211 */ /* 0x000fc800078808ff */
[----:B------:R-:W-:-:S05]  /*2cf70*/  @!P2 IADD3.X R6, RZ, R6, RZ, P4, !PT ;  /* 0x00000006ff06a210 */ /* 0x000fca00027fe4ff */
[----:B------:R-:W-:Y:S02]  /*2cf80*/  @!P2 IMAD.MOV.U32 R7, RZ, RZ, R6 ;  /* 0x000000ffff07a224 */ /* 0x000fe400078e0006 */
[----:B------:R-:W-:Y:S02]  /*2cf90*/  IMAD.MOV.U32 R13, RZ, RZ, R4 ;  /* 0x000000ffff0d7224 */ /* 0x000fe400078e0004 */
[----:B------:R-:W-:-:S05]  /*2cfa0*/  @!P2 IMAD.MOV.U32 R6, RZ, RZ, R5 ;  /* 0x000000ffff06a224 */ /* 0x000fca00078e0005 */
[----:B------:R-:W-:Y:S01]  /*2cfb0*/  @!PT LDS RZ, [RZ] ;  /* 0x00000000fffff984 */ /* 0x000fe20000000800 */
[----:B------:R-:W-:Y:S01]  /*2cfc0*/  @!PT LDS RZ, [RZ] ;  /* 0x00000000fffff984 */ /* 0x000fe20000000800 */
[----:B------:R-:W-:Y:S01]  /*2cfd0*/  @!PT LDS RZ, [RZ] ;  /* 0x00000000fffff984 */ /* 0x000fe20000000800 */
[----:B------:R0:W-:Y:S01]  /*2cfe0*/  @!P2 LDGSTS.E.BYPASS.LTC128B.128 [R9+0x15400], desc[UR60][R6.64], !P3 ;  /* 0x154000000609afae */ /* 0x0001e2000d901d7c */
[----:B------:R-:W-:-:S03]  /*2cff0*/  MOV R5, R14 ;  /* 0x0000000e00057202 */ /* 0x000fc60000000f00 */
[----:B------:R0:W-:Y:S04]  /*2d000*/  @!P2 LDGSTS.E.BYPASS.LTC128B.128 [R9+0x19400], desc[UR60][R6.64+0x80], !P0 ;  /* 0x194000800609afae */ /* 0x0001e8000c101d7c */
[----:B0-----:R-:W-:Y:S05]  /*2d010*/  WARPSYNC.COLLECTIVE R15, `(.L_x_5656) ;  /* 0x000000000f087348 */ /* 0x001fea0003c00000 */
[----:B------:R1:W2:Y:S02]  /*2d020*/  SHFL.IDX P6, R14, R13, R12, R11 ;  /* 0x0000000c0d0e7389 */ /* 0x0002a400000c000b */
[----:B012---:R-:W-:Y:S01]  /*2d030*/  ENDCOLLECTIVE ;  /* 0x000000000000791b */ /* 0x007fe20003800000 */
.L_x_5656:
[----:B------:R-:W-:Y:S01]  /*2d040*/  @!PT LDS RZ, [RZ] ;  /* 0x00000000fffff984 */ /* 0x000fe20000000800 */
[----:B------:R-:W-:Y:S01]  /*2d050*/  @!PT LDS RZ, [RZ] ;  /* 0x00000000fffff984 */ /* 0x000fe20000000800 */
[----:B------:R-:W-:Y:S01]  /*2d060*/  @!PT LDS RZ, [RZ] ;  /* 0x00000000fffff984 */ /* 0x000fe20000000800 */
[----:B------:R0:W-:Y:S01]  /*2d070*/  @!P2 LDGSTS.E.BYPASS.LTC128B.128 [R9+0x1d400], desc[UR60][R6.64+0x100], !P1 ;  /* 0x1d4001000609afae */ /* 0x0001e2000c901d7c */
[----:B------:R-:W-:Y:S01]  /*2d080*/  IMAD.MOV.U32 R3, RZ, RZ, R14 ;  /* 0x000000ffff037224 */ /* 0x000fe200078e000e */
[----:B------:R-:W-:Y:S06]  /*2d090*/  BRA `(.L_x_5657) ;  /* 0xffffffa4003c7947 */ /* 0x000fec000383ffff */
.L_x_5498:
[----:B-1----:R-:W3:Y:S02]  /*2d0a0*/  LDL R2, [R1+0x4] ;  /* 0x0000040001027983 */ /* 0x002ee40000100800 */
[----:B---3--:R1:W3:Y:S02]  /*2d0b0*/  SYNCS.PHASECHK.TRANS64.TRYWAIT P0, [R2+URZ+0x30820], R0 ;  /* 0x03082000020075a7 */ /* 0x0082e4000800017f */
[----:B---3--:R-:W-:Y:S05]  /*2d0c0*/  @!P0 NANOSLEEP.SYNCS 0x989680 ;  /* 0x009896800000895d */ /* 0x008fea0003900000 */
[----:B------:R-:W3:Y:S02]  /*2d0d0*/  @!P0 SYNCS.PHASECHK.TRANS64 P0, [R2+URZ+0x30820], R0 ;  /* 0x03082000020085a7 */ /* 0x000ee4000800007f */
[----:B---3--:R-:W-:Y:S05]  /*2d0e0*/  @!P0 BRA `(.L_x_5498) ;  /* 0xfffffffc00ec8947 */ /* 0x008fea000383ffff */
[----:B------:R-:W-:Y:S05]  /*2d0f0*/  BRA `(.L_x_5658) ;  /* 0xffffffa400b47947 */ /* 0x000fea000383ffff */
.L_x_5507:
[----:B-1----:R1:W2:Y:S02]  /*2d100*/  SYNCS.PHASECHK.TRANS64.TRYWAIT P0, [R3+URZ+0x30840], R2 ;  /* 0x03084002030075a7 */ /* 0x0022a4000800017f */
[----:B--2---:R-:W-:Y:S05]  /*2d110*/  @!P0 NANOSLEEP.SYNCS 0x989680 ;  /* 0x009896800000895d */ /* 0x004fea0003900000 */
[----:B------:R-:W2:Y:S02]  /*2d120*/  @!P0 SYNCS.PHASECHK.TRANS64 P0, [R3+URZ+0x30840], R2 ;  /* 0x03084002030085a7 */ /* 0x000ea4000800007f */
[----:B--2---:R-:W-:Y:S05]  /*2d130*/  @!P0 BRA `(.L_x_5507) ;  /* 0xfffffffc00f08947 */ /* 0x004fea000383ffff */
[----:B------:R-:W-:Y:S05]  /*2d140*/  BRA `(.L_x_5659) ;  /* 0xffffffa800807947 */ /* 0x000fea000383ffff */
.L_x_5514:
[----:B0-----:R0:W1:Y:S02]  /*2d150*/  SYNCS.PHASECHK.TRANS64.TRYWAIT P0, [R2+URZ+0x30860], R3 ;  /* 0x03086003020075a7 */ /* 0x001064000800017f */
[----:B-1----:R-:W-:Y:S05]  /*2d160*/  @!P0 NANOSLEEP.SYNCS 0x989680 ;  /* 0x009896800000895d */ /* 0x002fea0003900000 */
[----:B------:R-:W1:Y:S02]  /*2d170*/  @!P0 SYNCS.PHASECHK.TRANS64 P0, [R2+URZ+0x30860], R3 ;  /* 0x03086003020085a7 */ /* 0x000e64000800007f */
[----:B-1----:R-:W-:Y:S05]  /*2d180*/  @!P0 BRA `(.L_x_5514) ;  /* 0xfffffffc00f08947 */ /* 0x002fea000383ffff */
[----:B------:R-:W-:Y:S05]  /*2d190*/  BRA `(.L_x_5660) ;  /* 0xffffffac009c7947 */ /* 0x000fea000383ffff */
.L_x_5525:
[----:B-1----:R1:W2:Y:S02]  /*2d1a0*/  SYNCS.PHASECHK.TRANS64.TRYWAIT P0, [R3+URZ+0x30840], R2 ;  /* 0x03084002030075a7 */ /* 0x0022a4000800017f */
[----:B--2---:R-:W-:Y:S05]  /*2d1b0*/  @!P0 NANOSLEEP.SYNCS 0x989680 ;  /* 0x009896800000895d */ /* 0x004fea0003900000 */
[----:B------:R-:W2:Y:S02]  /*2d1c0*/  @!P0 SYNCS.PHASECHK.TRANS64 P0, [R3+URZ+0x30840], R2 ;  /* 0x03084002030085a7 */ /* 0x000ea4000800007f */
[----:B--2---:R-:W-:Y:S05]  /*2d1d0*/  @!P0 BRA `(.L_x_5525) ;  /* 0xfffffffc00f08947 */ /* 0x004fea000383ffff */
[----:B------:R-:W-:Y:S05]  /*2d1e0*/  BRA `(.L_x_5661) ;  /* 0xffffffb400847947 */ /* 0x000fea000383ffff */
.L_x_5532:
[----:B0-----:R0:W1:Y:S02]  /*2d1f0*/  SYNCS.PHASECHK.TRANS64.TRYWAIT P0, [R2+URZ+0x30860], R3 ;  /* 0x03086003020075a7 */ /* 0x001064000800017f */
[----:B-1----:R-:W-:Y:S05]  /*2d200*/  @!P0 NANOSLEEP.SYNCS 0x989680 ;  /* 0x009896800000895d */ /* 0x002fea0003900000 */
[----:B------:R-:W1:Y:S02]  /*2d210*/  @!P0 SYNCS.PHASECHK.TRANS64 P0, [R2+URZ+0x30860], R3 ;  /* 0x03086003020085a7 */ /* 0x000e64000800007f */
[----:B-1----:R-:W-:Y:S05]  /*2d220*/  @!P0 BRA `(.L_x_5532) ;  /* 0xfffffffc00f08947 */ /* 0x002fea000383ffff */
[----:B------:R-:W-:Y:S05]  /*2d230*/  BRA `(.L_x_5662) ;  /* 0xffffffb800a07947 */ /* 0x000fea000383ffff */
.L_x_5543:
[----:B--2---:R2:W3:Y:S02]  /*2d240*/  SYNCS.PHASECHK.TRANS64.TRYWAIT P0, [R3+URZ+0x30840], R2 ;  /* 0x03084002030075a7 */ /* 0x0044e4000800017f */
[----:B---3--:R-:W-:Y:S05]  /*2d250*/  @!P0 NANOSLEEP.SYNCS 0x989680 ;  /* 0x009896800000895d */ /* 0x008fea0003900000 */
[----:B------:R-:W3:Y:S02]  /*2d260*/  @!P0 SYNCS.PHASECHK.TRANS64 P0, [R3+URZ+0x30840], R2 ;  /* 0x03084002030085a7 */ /* 0x000ee4000800007f */
[----:B---3--:R-:W-:Y:S05]  /*2d270*/  @!P0 BRA `(.L_x_5543) ;  /* 0xfffffffc00f08947 */ /* 0x008fea000383ffff */
[----:B------:R-:W-:Y:S05]  /*2d280*/  BRA `(.L_x_5663) ;  /* 0xffffffc0005c7947 */ /* 0x000fea000383ffff */
.L_x_5550:
[----:B0-----:R0:W1:Y:S02]  /*2d290*/  SYNCS.PHASECHK.TRANS64.TRYWAIT P0, [R2+URZ+0x30860], R5 ;  /* 0x03086005020075a7 */ /* 0x001064000800017f */
[----:B-1----:R-:W-:Y:S05]  /*2d2a0*/  @!P0 NANOSLEEP.SYNCS 0x989680 ;  /* 0x009896800000895d */ /* 0x002fea0003900000 */
[----:B------:R-:W1:Y:S02]  /*2d2b0*/  @!P0 SYNCS.PHASECHK.TRANS64 P0, [R2+URZ+0x30860], R5 ;  /* 0x03086005020085a7 */ /* 0x000e64000800007f */
[----:B-1----:R-:W-:Y:S05]  /*2d2c0*/  @!P0 BRA `(.L_x_5550) ;  /* 0xfffffffc00f08947 */ /* 0x002fea000383ffff */
[----:B------:R-:W-:Y:S05]  /*2d2d0*/  BRA `(.L_x_5664) ;  /* 0xffffffc400747947 */ /* 0x000fea000383ffff */
.L_x_5563:
[----:B---3--:R3:W4:Y:S02]  /*2d2e0*/  SYNCS.PHASECHK.TRANS64.TRYWAIT P0, [R0+URZ+0x30860], R2 ;  /* 0x03086002000075a7 */ /* 0x008724000800017f */
[----:B----4-:R-:W-:Y:S05]  /*2d2f0*/  @!P0 NANOSLEEP.SYNCS 0x989680 ;  /* 0x009896800000895d */ /* 0x010fea0003900000 */
[----:B------:R-:W4:Y:S02]  /*2d300*/  @!P0 SYNCS.PHASECHK.TRANS64 P0, [R0+URZ+0x30860], R2 ;  /* 0x03086002000085a7 */ /* 0x000f24000800007f */
[----:B----4-:R-:W-:Y:S05]  /*2d310*/  @!P0 BRA `(.L_x_5563) ;  /* 0xfffffffc00f08947 */ /* 0x010fea000383ffff */
[----:B------:R-:W-:Y:S05]  /*2d320*/  BRA `(.L_x_5665) ;  /* 0xffffffcc00107947 */ /* 0x000fea000383ffff */
.L_x_5572:
        /* <DEDUP_REMOVED lines=8> */
.L_x_5667:
[----:B------:R-:W-:Y:S05]  /*2d3b0*/  BSYNC B0 ;  /* 0x0000000000007941 */ /* 0x000fea0003800000 */
.L_x_5666:
[----:B------:R-:W-:Y:S01]  /*2d3c0*/  IMAD.MOV.U32 R13, RZ, RZ, R16 ;  /* 0x000000ffff0d7224 */ /* 0x000fe200078e0010 */
[----:B------:R-:W-:Y:S01]  /*2d3d0*/  MOV R11, 0x1f ;  /* 0x0000001f000b7802 */ /* 0x000fe20000000f00 */
[----:B------:R-:W-:Y:S01]  /*2d3e0*/  IMAD.MOV.U32 R12, RZ, RZ, 0x1 ;  /* 0x00000001ff0c7424 */ /* 0x000fe200078e00ff */
[----:B------:R-:W-:Y:S01]  /*2d3f0*/  LOP3.LUT P1, RZ, R7, 0x1, RZ, 0xc0, !PT ;  /* 0x0000000107ff7812 */ /* 0x000fe2000782c0ff */
[----:B------:R-:W-:Y:S02]  /*2d400*/  IMAD.MOV.U32 R15, RZ, RZ, -0x1 ;  /* 0xffffffffff0f7424 */ /* 0x000fe400078e00ff */
[----:B------:R-:W-:Y:S02]  /*2d410*/  IMAD.IADD R4, R19, 0x1, R6 ;  /* 0x0000000113047824 */ /* 0x000fe400078e0206 */
[----:B------:R-:W-:-:S08]  /*2d420*/  IMAD.MOV.U32 R0, RZ, RZ, R14 ;  /* 0x000000ffff007224 */ /* 0x000fd000078e000e */
[----:B------:R-:W-:Y:S05]  /*2d430*/  WARPSYNC.COLLECTIVE R15, `(.L_x_5668) ;  /* 0x000000000f087348 */ /* 0x000fea0003c00000 */
[----:B------:R0:W1:Y:S02]  /*2d440*/  SHFL.IDX P6, R14, R13, R12, R11 ;  /* 0x0000000c0d0e7389 */ /* 0x00006400000c000b */
[----:B01----:R-:W-:Y:S01]  /*2d450*/  ENDCOLLECTIVE ;  /* 0x000000000000791b */ /* 0x003fe20003800000 */
.L_x_5668:
        /* <DEDUP_REMOVED lines=9> */
[----:B0-----:R-:W-:Y:S01]  /*2d4f0*/  IMAD.MOV.U32 R3, RZ, RZ, RZ ;  /* 0x000000ffff037224 */ /* 0x001fe200078e00ff */
[----:B--2---:R-:W-:Y:S02]  /*2d500*/  @!P0 MOV R3, R2 ;  /* 0x0000000200038202 */ /* 0x004fe40000000f00 */
[----:B------:R-:W-:-:S03]  /*2d510*/  ISETP.GE.U32.AND P0, PT, R6, 0x2, PT ;  /* 0x000000020600780c */ /* 0x000fc60003f06070 */
[----:B------:R-:W-:-:S10]  /*2d520*/  IMAD.MOV.U32 R13, RZ, RZ, R3 ;  /* 0x000000ffff0d7224 */ /* 0x000fd400078e0003 */
[----:B------:R-:W-:Y:S05]  /*2d530*/  WARPSYNC.COLLECTIVE R15, `(.L_x_5669) ;  /* 0x000000000f087348 */ /* 0x000fea0003c00000 */
[----:B------:R0:W1:Y:S02]  /*2d540*/  SHFL.UP P6, R14, R13, R12, R11 ;  /* 0x0400000c0d0e7389 */ /* 0x00006400000c000b */
[----:B01----:R-:W-:Y:S01]  /*2d550*/  ENDCOLLECTIVE ;  /* 0x000000000000791b */ /* 0x003fe20003800000 */
.L_x_5669:
[----:B------:R-:W-:Y:S02]  /*2d560*/  IMAD.MOV.U32 R12, RZ, RZ, 0x2 ;  /* 0x00000002ff0c7424 */ /* 0x000fe400078e00ff */
[----:B------:R-:W-:-:S05]  /*2d570*/  IMAD.MOV.U32 R2, RZ, RZ, R14 ;  /* 0x000000ffff027224 */ /* 0x000fca00078e000e */
[----:B------:R-:W-:Y:S02]  /*2d580*/  SEL R2, R2, RZ, P1 ;  /* 0x000000ff02027207 */ /* 0x000fe40000800000 */
[----:B------:R-:W-:-:S03]  /*2d590*/  ISETP.GE.U32.AND P1, PT, R6, 0x4, PT ;  /* 0x000000040600780c */ /* 0x000fc60003f26070 */
[----:B------:R-:W-:-:S05]  /*2d5a0*/  IMAD.IADD R2, R3, 0x1, R2 ;  /* 0x0000000103027824 */ /* 0x000fca00078e0202 */
[----:B------:R-:W-:-:S07]  /*2d5b0*/  MOV R13, R2 ;  /* 0x00000002000d7202 */ /* 0x000fce0000000f00 */
[----:B------:R-:W-:Y:S05]  /*2d5c0*/  WARPSYNC.COLLECTIVE R15, `(.L_x_5670) ;  /* 0x000000000f087348 */ /* 0x000fea0003c00000 */
[----:B------:R0:W1:Y:S02]  /*2d5d0*/  SHFL.UP P6, R14, R13, R12, R11 ;  /* 0x0400000c0d0e7389 */ /* 0x00006400000c000b */
[----:B01----:R-:W-:Y:S01]  /*2d5e0*/  ENDCOLLECTIVE ;  /* 0x000000000000791b */ /* 0x003fe20003800000 */
.L_x_5670:
        /* <DEDUP_REMOVED lines=8> */
.L_x_5671:
        /* <DEDUP_REMOVED lines=8> */
.L_x_5672:
        /* <DEDUP_REMOVED lines=8> */
.L_x_5673:
        /* <DEDUP_REMOVED lines=9> */
.L_x_5674:
[----:B------:R-:W-:Y:S01]  /*2d800*/  IMAD.MOV.U32 R16, RZ, RZ, R14 ;  /* 0x000000ffff107224 */ /* 0x000fe200078e000e */
[----:B------:R-:W-:Y:S06]  /*2d810*/  BRA `(.L_x_5675) ;  /* 0xffffffcc00dc7947 */ /* 0x000fec000383ffff */
.L_x_5577:
        /* <DEDUP_REMOVED lines=8> */
.L_x_5677:
[----:B------:R-:W-:Y:S05]  /*2d8a0*/  BSYNC B0 ;  /* 0x0000000000007941 */ /* 0x000fea0003800000 */
.L_x_5676:
[----:B------:R-:W2:Y:S01]  /*2d8b0*/  LDL R2, [R1] ;  /* 0x0000000001027983 */ /* 0x000ea20000100800 */
[----:B------:R-:W-:Y:S02]  /*2d8c0*/  IMAD.MOV.U32 R12, RZ, RZ, 0x2 ;  /* 0x00000002ff0c7424 */ /* 0x000fe400078e00ff */
[----:B------:R-:W-:Y:S02]  /*2d8d0*/  IMAD.MOV.U32 R11, RZ, RZ, RZ ;  /* 0x000000ffff0b7224 */ /* 0x000fe400078e00ff */
[----:B------:R-:W-:Y:S01]  /*2d8e0*/  IMAD.MOV.U32 R15, RZ, RZ, -0x1 ;  /* 0xffffffffff0f7424 */ /* 0x000fe200078e00ff */
        /* <DEDUP_REMOVED lines=8> */
.L_x_5678:
        /* <DEDUP_REMOVED lines=8> */
.L_x_5679:
        /* <DEDUP_REMOVED lines=8> */
.L_x_5680:
        /* <DEDUP_REMOVED lines=8> */
.L_x_5681:
        /* <DEDUP_REMOVED lines=9> */
.L_x_5682:
[----:B------:R-:W-:Y:S01]  /*2db80*/  IMAD.MOV.U32 R16, RZ, RZ, R14 ;  /* 0x000000ffff107224 */ /* 0x000fe200078e000e */
[----:B------:R-:W-:Y:S06]  /*2db90*/  BRA `(.L_x_5683) ;  /* 0xffffffcc009c7947 */ /* 0x000fec000383ffff */
.L_x_5579:
[----:B------:R-:W-:Y:S01]  /*2dba0*/  BSSY B0, `(.L_x_5684) ;  /* 0x0000006000007945 */ /* 0x000fe20003800000 */
[----:B------:R-:W-:Y:S01]  /*2dbb0*/  PLOP3.LUT P6, PT, P6, PT, PT, 0x8, 0x0 ;  /* 0x000000000000781c */ /* 0x000fe200037ce170 */
[----:B------:R-:W-:-:S12]  /*2dbc0*/  IMAD.MOV.U32 R15, RZ, RZ, -0x1 ;  /* 0xffffffffff0f7424 */ /* 0x000fd800078e00ff */
[----:B0----5:R-:W-:Y:S05]  /*2dbd0*/  WARPSYNC.COLLECTIVE R15, `(.L_x_5685) ;  /* 0x000000000f087348 */ /* 0x021fea0003c00000 */
[----:B------:R-:W-:Y:S01]  /*2dbe0*/  VOTE.ANY R14, PT, P6 ;  /* 0x00000000000e7806 */ /* 0x000fe200030e0100 */
[----:B0----5:R-:W-:Y:S06]  /*2dbf0*/  ENDCOLLECTIVE ;  /* 0x000000000000791b */ /* 0x021fec0003800000 */
.L_x_5685:
[----:B------:R-:W-:Y:S05]  /*2dc00*/  BSYNC B0 ;  /* 0x0000000000007941 */ /* 0x000fea0003800000 */
.L_x_5684:
[----:B------:R-:W-:Y:S01]  /*2dc10*/  IMAD.MOV.U32 R5, RZ, RZ, R14 ;  /* 0x000000ffff057224 */ /* 0x000fe200078e000e */
[----:B------:R-:W-:Y:S01]  /*2dc20*/  MOV R13, R3 ;  /* 0x00000003000d7202 */ /* 0x000fe20000000f00 */
[----:B------:R-:W-:Y:S02]  /*2dc30*/  IMAD.MOV.U32 R11, RZ, RZ, 0x1f ;  /* 0x0000001fff0b7424 */ /* 0x000fe400078e00ff */
[----:B------:R-:W0:Y:S01]  /*2dc40*/  POPC R6, R5 ;  /* 0x0000000500067309 */ /* 0x000e220000000000 */
[----:B------:R-:W-:Y:S02]  /*2dc50*/  IMAD.MOV.U32 R15, RZ, RZ, -0x1 ;  /* 0xffffffffff0f7424 */ /* 0x000fe400078e00ff */
[----:B0-----:R-:W-:-:S07]  /*2dc60*/  IMAD.MOV.U32 R12, RZ, RZ, R6 ;  /* 0x000000ffff0c7224 */ /* 0x001fce00078e0006 */
[----:B------:R-:W-:Y:S05]  /*2dc70*/  WARPSYNC.COLLECTIVE R15, `(.L_x_5686) ;  /* 0x000000000f087348 */ /* 0x000fea0003c00000 */
[----:B------:R0:W1:Y:S02]  /*2dc80*/  SHFL.IDX P6, R14, R13, R12, R11 ;  /* 0x0000000c0d0e7389 */ /* 0x00006400000c000b */
[----:B01----:R-:W-:Y:S01]  /*2dc90*/  ENDCOLLECTIVE ;  /* 0x000000000000791b */ /* 0x003fe20003800000 */
.L_x_5686:
[----:B------:R-:W-:Y:S01]  /*2dca0*/  IMAD.MOV.U32 R17, RZ, RZ, R14 ;  /* 0x000000ffff117224 */ /* 0x000fe200078e000e */
[----:B------:R-:W-:Y:S06]  /*2dcb0*/  BRA `(.L_x_5687) ;  /* 0xffffffcc008c7947 */ /* 0x000fec000383ffff */
.L_x_5581:
[----:B------:R-:W-:Y:S01]  /*2dcc0*/  BSSY B0, `(.L_x_5688) ;  /* 0x0000007000007945 */ /* 0x000fe20003800000 */
[----:B------:R-:W-:Y:S01]  /*2dcd0*/  MOV R13, R2 ;  /* 0x00000002000d7202 */ /* 0x000fe20000000f00 */
[----:B------:R-:W-:Y:S02]  /*2dce0*/  IMAD.MOV.U32 R11, RZ, RZ, 0x1f ;  /* 0x0000001fff0b7424 */ /* 0x000fe400078e00ff */
[----:B------:R-:W-:-:S07]  /*2dcf0*/  IMAD.MOV.U32 R15, RZ, RZ, -0x1 ;  /* 0xffffffffff0f7424 */ /* 0x000fce00078e00ff */
[----:B012--5:R-:W-:Y:S05]  /*2dd00*/  WARPSYNC.COLLECTIVE R15, `(.L_x_5689) ;  /* 0x000000000f087348 */ /* 0x027fea0003c00000 */
[----:B------:R3:W4:Y:S02]  /*2dd10*/  SHFL.IDX P6, R14, R13, R12, R11 ;  /* 0x0000000c0d0e7389 */ /* 0x00072400000c000b */
[----:B012345:R-:W-:Y:S01]  /*2dd20*/  ENDCOLLECTIVE ;  /* 0x000000000000791b */ /* 0x03ffe20003800000 */
.L_x_5689:
[----:B------:R-:W-:Y:S05]  /*2dd30*/  BSYNC B0 ;  /* 0x0000000000007941 */ /* 0x000fea0003800000 */
.L_x_5688:
[----:B------:R-:W-:Y:S01]  /*2dd40*/  IMAD.MOV.U32 R2, RZ, RZ, R14 ;  /* 0x000000ffff027224 */ /* 0x000fe200078e000e */
[----:B------:R-:W-:Y:S06]  /*2dd50*/  BRA `(.L_x_5690) ;  /* 0xffffffcc00807947 */ /* 0x000fec000383ffff */
.L_x_5585:
[----:B0-----:R0:W1:Y:S02]  /*2dd60*/  SYNCS.PHASECHK.TRANS64.TRYWAIT P0, [R0+URZ+0x30820], R3 ;  /* 0x03082003000075a7 */ /* 0x001064000800017f */
[----:B-1----:R-:W-:Y:S05]  /*2dd70*/  @!P0 NANOSLEEP.SYNCS 0x989680 ;  /* 0x009896800000895d */ /* 0x002fea0003900000 */
[----:B------:R-:W1:Y:S02]  /*2dd80*/  @!P0 SYNCS.PHASECHK.TRANS64 P0, [R0+URZ+0x30820], R3 ;  /* 0x03082003000085a7 */ /* 0x000e64000800007f */
[----:B-1----:R-:W-:Y:S05]  /*2dd90*/  @!P0 BRA `(.L_x_5585) ;  /* 0xfffffffc00f08947 */ /* 0x002fea000383ffff */
[----:B------:R-:W-:Y:S05]  /*2dda0*/  BRA `(.L_x_5691) ;  /* 0xffffffd400047947 */ /* 0x000fea000383ffff */
.L_x_5586:
[----:B------:R-:W1:Y:S01]  /*2ddb0*/  S2R R2, SR_TID.X ;  /* 0x0000000000027919 */ /* 0x000e620000002100 */
[----:B------:R-:W-:Y:S01]  /*2ddc0*/  BSSY B0, `(.L_x_5692) ;  /* 0x000000a000007945 */ /* 0x000fe20003800000 */
[----:B------:R-:W-:Y:S01]  /*2ddd0*/  MOV R12, RZ ;  /* 0x000000ff000c7202 */ /* 0x000fe20000000f00 */
[----:B------:R-:W-:Y:S02]  /*2dde0*/  IMAD.MOV.U32 R11, RZ, RZ, 0x1f ;  /* 0x0000001fff0b7424 */ /* 0x000fe400078e00ff */
[----:B------:R-:W-:Y:S01]  /*2ddf0*/  IMAD.MOV.U32 R15, RZ, RZ, -0x1 ;  /* 0xffffffffff0f7424 */ /* 0x000fe200078e00ff */
[----:B-1----:R-:W-:-:S04]  /*2de00*/  SHF.R.U32.HI R2, RZ, 0x5, R2 ;  /* 0x00000005ff027819 */ /* 0x002fc80000011602 */
[----:B------:R-:W-:-:S05]  /*2de10*/  LOP3.LUT R2, R2, 0x3, RZ, 0xc0, !PT ;  /* 0x0000000302027812 */ /* 0x000fca00078ec0ff */
[----:B------:R-:W-:-:S07]  /*2de20*/  IMAD.MOV.U32 R13, RZ, RZ, R2 ;  /* 0x000000ffff0d7224 */ /* 0x000fce00078e0002 */
[----:B0----5:R-:W-:Y:S05]  /*2de30*/  WARPSYNC.COLLECTIVE R15, `(.L_x_5693) ;  /* 0x000000000f087348 */ /* 0x021fea0003c00000 */
[----:B------:R1:W2:Y:S02]  /*2de40*/  SHFL.IDX P6, R14, R13, R12, R11 ;  /* 0x0000000c0d0e7389 */ /* 0x0002a400000c000b */
[----:B012--5:R-:W-:Y:S01]  /*2de50*/  ENDCOLLECTIVE ;  /* 0x000000000000791b */ /* 0x027fe20003800000 */
.L_x_5693:
[----:B------:R-:W-:Y:S05]  /*2de60*/  BSYNC B0 ;  /* 0x0000000000007941 */ /* 0x000fea0003800000 */
.L_x_5692:
[----:B------:R-:W-:Y:S05]  /*2de70*/  BRA `(.L_x_5694) ;  /* 0xffffffd000ec7947 */ /* 0x000fea000383ffff */
.L_x_5587:
[----:B------:R-:W-:Y:S01]  /*2de80*/  BSSY B0, `(.L_x_5695) ;  /* 0x0000006000007945 */ /* 0x000fe20003800000 */
[----:B------:R-:W-:-:S07]  /*2de90*/  IMAD.MOV.U32 R15, RZ, RZ, -0x1 ;  /* 0xffffffffff0f7424 */ /* 0x000fce00078e00ff */
[----:B01---5:R-:W-:Y:S05]  /*2dea0*/  WARPSYNC.COLLECTIVE R15, `(.L_x_5696) ;  /* 0x000000000f0c7348 */ /* 0x023fea0003c00000 */
[----:B------:R-:W-:Y:S02]  /*2deb0*/  ELECT P6, UR62, PT ;  /* 0x00000000003e782f */ /* 0x000fe400038c0000 */
[----:B------:R-:W-:Y:S01]  /*2dec0*/  MOV R14, UR62 ;  /* 0x0000003e000e7c02 */ /* 0x000fe20008000f00 */
[----:B01---5:R-:W-:Y:S10]  /*2ded0*/  ENDCOLLECTIVE ;  /* 0x000000000000791b */ /* 0x023ff40003800000 */
.L_x_5696:
[----:B------:R-:W-:Y:S05]  /*2dee0*/  BSYNC B0 ;  /* 0x0000000000007941 */ /* 0x000fea0003800000 */
.L_x_5695:
[----:B------:R-:W-:Y:S05]  /*2def0*/  BRA `(.L_x_5697) ;  /* 0xffffffd000e07947 */ /* 0x000fea000383ffff */
.L_x_5589:
[----:B0-----:R0:W1:Y:S02]  /*2df00*/  SYNCS.PHASECHK.TRANS64.TRYWAIT P0, [R6+URZ], R5 ;  /* 0x00000005060075a7 */ /* 0x001064000800017f */
[----:B-1----:R-:W-:Y:S05]  /*2df10*/  @!P0 NANOSLEEP.SYNCS 0x989680 ;  /* 0x009896800000895d */ /* 0x002fea0003900000 */
[----:B------:R-:W1:Y:S02]  /*2df20*/  @!P0 SYNCS.PHASECHK.TRANS64 P0, [R6+URZ], R5 ;  /* 0x00000005060085a7 */ /* 0x000e64000800007f */
[----:B-1----:R-:W-:Y:S05]  /*2df30*/  @!P0 BRA `(.L_x_5589) ;  /* 0xfffffffc00f08947 */ /* 0x002fea000383ffff */
[----:B------:R-:W-:Y:S05]  /*2df40*/  BRA `(.L_x_5698) ;  /* 0xffffffd400247947 */ /* 0x000fea000383ffff */
.L_x_5590:
[----:B-1----:R1:W2:Y:S02]  /*2df50*/  SYNCS.PHASECHK.TRANS64.TRYWAIT P0, [R7+URZ], R2 ;  /* 0x00000002070075a7 */ /* 0x0022a4000800017f */
[----:B--2---:R-:W-:Y:S05]  /*2df60*/  @!P0 NANOSLEEP.SYNCS 0x989680 ;  /* 0x009896800000895d */ /* 0x004fea0003900000 */
[----:B------:R-:W2:Y:S02]  /*2df70*/  @!P0 SYNCS.PHASECHK.TRANS64 P0, [R7+URZ], R2 ;  /* 0x00000002070085a7 */ /* 0x000ea4000800007f */
[----:B--2---:R-:W-:Y:S05]  /*2df80*/  @!P0 BRA `(.L_x_5590) ;  /* 0xfffffffc00f08947 */ /* 0x004fea000383ffff */
[----:B------:R-:W-:Y:S05]  /*2df90*/  BRA `(.L_x_5699) ;  /* 0xffffffd400187947 */ /* 0x000fea000383ffff */
.L_x_5592:
[----:B--2---:R2:W3:Y:S02]  /*2dfa0*/  SYNCS.PHASECHK.TRANS64.TRYWAIT P0, [R4+URZ], R5 ;  /* 0x00000005040075a7 */ /* 0x0044e4000800017f */
[----:B---3--:R-:W-:Y:S05]  /*2dfb0*/  @!P0 NANOSLEEP.SYNCS 0x989680 ;  /* 0x009896800000895d */ /* 0x008fea0003900000 */
[----:B------:R-:W3:Y:S02]  /*2dfc0*/  @!P0 SYNCS.PHASECHK.TRANS64 P0, [R4+URZ], R5 ;  /* 0x00000005040085a7 */ /* 0x000ee4000800007f */
[----:B---3--:R-:W-:Y:S05]  /*2dfd0*/  @!P0 BRA `(.L_x_5592) ;  /* 0xfffffffc00f08947 */ /* 0x008fea000383ffff */
[----:B------:R-:W-:Y:S05]  /*2dfe0*/  BRA `(.L_x_5700) ;  /* 0xffffffd400207947 */ /* 0x000fea000383ffff */
.L_x_5701:
        /* <DEDUP_REMOVED lines=9> */
.L_x_15309:


//--------------------- .text._ZN7cutlass13device_kernelIN5flash11enable_sm90INS1_16FlashAttnFwdSm90INS1_25CollectiveMainloopFwdSm90ILi2EN4cute5tupleIJNS5_1CILi1EEES8_S8_EEENS6_IJNS7_ILi128EEENS7_ILi112EEENS7_ILi192EEEEEELi192ENS_6half_tEfNS_4arch4Sm90ELb1ELb0ELb1ELb0ELb0ELb0ELb0ELb1ELb1ELb1ELb0ELb0EEENS1_21CollectiveEpilogueFwdINS6_IJSA_SC_SB_EEES9_SE_SG_Li256ELb0ELb1ELb0ELb0EEENS1_30DynamicPersistentTileSchedulerILi256ELi128ELb0ELb1ELb1EEEEEEEEEvNT_6ParamsE --------------------------
	.section	.text._ZN7cutlass13device_kernelIN5flash11enable_sm90INS1_16FlashAttnFwdSm90INS1_25CollectiveMainloopFwdSm90ILi2EN4cute5tupleIJNS5_1CILi1EEES8_S8_EEENS6_IJNS7_ILi128EEENS7_ILi112EEENS7_ILi192EEEEEELi192ENS_6half_tEfNS_4arch4Sm90ELb1ELb0ELb1ELb0ELb0ELb0ELb0ELb1ELb1ELb1ELb0ELb0EEENS1_21CollectiveEpilogueFwdINS6_IJSA_SC_SB_EEES9_SE_SG_Li256ELb0ELb1ELb0ELb0EEENS1_30DynamicPersistentTileSchedulerILi256ELi128ELb0ELb1ELb1EEEEEEEEEvNT_6ParamsE,"ax",@progbits
	.align	128
.text._ZN7cutlass13device_kernelIN5flash11enable_sm90INS1_16FlashAttnFwdSm90INS1_25CollectiveMainloopFwdSm90ILi2EN4cute5tupleIJNS5_1CILi1EEES8_S8_EEENS6_IJNS7_ILi128EEENS7_ILi112EEENS7_ILi192EEEEEELi192ENS_6half_tEfNS_4arch4Sm90ELb1ELb0ELb1ELb0ELb0ELb0ELb0ELb1ELb1ELb1ELb0ELb0EEENS1_21CollectiveEpilogueFwdINS6_IJSA_SC_SB_EEES9_SE_SG_Li256ELb0ELb1ELb0ELb0EEENS1_30DynamicPersistentTileSchedulerILi256ELi128ELb0ELb1ELb1EEEEEEEEEvNT_6ParamsE:
        .type           _ZN7cutlass13device_kernelIN5flash11enable_sm90INS1_16FlashAttnFwdSm90INS1_25CollectiveMainloopFwdSm90ILi2EN4cute5tupleIJNS5_1CILi1EEES8_S8_EEENS6_IJNS7_ILi128EEENS7_ILi112EEENS7_ILi192EEEEEELi192ENS_6half_tEfNS_4arch4Sm90ELb1ELb0ELb1ELb0ELb0ELb0ELb0ELb1ELb1ELb1ELb0ELb0EEENS1_21CollectiveEpilogueFwdINS6_IJSA_SC_SB_EEES9_SE_SG_Li256ELb0ELb1ELb0ELb0EEENS1_30DynamicPersistentTileSchedulerILi256ELi128ELb0ELb1ELb1EEEEEEEEEvNT_6ParamsE,@function
        .size           _ZN7cutlass13device_kernelIN5flash11enable_sm90INS1_16FlashAttnFwdSm90INS1_25CollectiveMainloopFwdSm90ILi2EN4cute5tupleIJNS5_1CILi1EEES8_S8_EEENS6_IJNS7_ILi128EEENS7_ILi112EEENS7_ILi192EEEEEELi192ENS_6half_tEfNS_4arch4Sm90ELb1ELb0ELb1ELb0ELb0ELb0ELb0ELb1ELb1ELb1ELb0ELb0EEENS1_21CollectiveEpilogueFwdINS6_IJSA_SC_SB_EEES9_SE_SG_Li256ELb0ELb1ELb0ELb0EEENS1_30DynamicPersistentTileSchedulerILi256ELi128ELb0ELb1ELb1EEEEEEEEEvNT_6ParamsE,(.L_x_15310 - _ZN7cutlass13device_kernelIN5flash11enable_sm90INS1_16FlashAttnFwdSm90INS1_25CollectiveMainloopFwdSm90ILi2EN4cute5tupleIJNS5_1CILi1EEES8_S8_EEENS6_IJNS7_ILi128EEENS7_ILi112EEENS7_ILi192EEEEEELi192ENS_6half_tEfNS_4arch4Sm90ELb1ELb0ELb1ELb0ELb0ELb0ELb0ELb1ELb1ELb1ELb0ELb0EEENS1_21CollectiveEpilogueFwdINS6_IJSA_SC_SB_EEES9_SE_SG_Li256ELb0ELb1ELb0ELb0EEENS1_30DynamicPersistentTileSchedulerILi256ELi128ELb0ELb1ELb1EEEEEEEEEvNT_6ParamsE)
        .other          _ZN7cutlass13device_kernelIN5flash11enable_sm90INS1_16FlashAttnFwdSm90INS1_25CollectiveMainloopFwdSm90ILi2EN4cute5tupleIJNS5_1CILi1EEES8_S8_EEENS6_IJNS7_ILi128EEENS7_ILi112EEENS7_ILi192EEEEEELi192ENS_6half_tEfNS_4arch4Sm90ELb1ELb0ELb1ELb0ELb0ELb0ELb0ELb1ELb1ELb1ELb0ELb0EEENS1_21CollectiveEpilogueFwdINS6_IJSA_SC_SB_EEES9_SE_SG_Li256ELb0ELb1ELb0ELb0EEENS1_30DynamicPersistentTileSchedulerILi256ELi128ELb0ELb1ELb1EEEEEEEEEvNT_6ParamsE,@"STO_CUDA_ENTRY STV_DEFAULT"
_ZN7cutlass13device_kernelIN5flash11enable_sm90INS1_16FlashAttnFwdSm90INS1_25CollectiveMainloopFwdSm90ILi2EN4cute5tupleIJNS5_1CILi1EEES8_S8_EEENS6_IJNS7_ILi128EEENS7_ILi112EEENS7_ILi192EEEEEELi192ENS_6half_tEfNS_4arch4Sm90ELb1ELb0ELb1ELb0ELb0ELb0ELb0ELb1ELb1ELb1ELb0ELb0EEENS1_21CollectiveEpilogueFwdINS6_IJSA_SC_SB_EEES9_SE_SG_Li256ELb0ELb1ELb0ELb0EEENS1_30DynamicPersistentTileSchedulerILi256ELi128ELb0ELb1ELb1EEEEEEEEEvNT_6ParamsE:
        /* <DEDUP_REMOVED lines=17> */
.L_x_5703:
[----:B------:R-:W-:Y:S05]  /*0110*/  BSYNC B0 ;  /* 0x0000000000007941 */ /* 0x000fea0003800000 */
.L_x_5702:
        /* <DEDUP_REMOVED lines=40> */
.L_x_5704:
        /* <DEDUP_REMOVED lines=22> */
.L_x_5705:
        /* <DEDUP_REMOVED lines=18> */
.L_x_5706:
        /* <DEDUP_REMOVED lines=22> */
.L_x_5707:
        /* <DEDUP_REMOVED lines=22> */
.L_x_5708:
[----:B0-----:R-:W-:Y:S01]  /*08e0*/  ISETP.NE.AND P0, PT, R2, RZ, PT ;  /* 0x000000ff0200720c */ /* 0x001fe20003f05270 */
[----:B------:R-:W-:Y:S01]  /*08f0*/  IMAD.MOV.U32 R2, RZ, RZ, 0x1 ;  /* 0x00000001ff027424 */ /* 0x000fe200078e00ff */
[----:B------:R-:W-:-:S04]  /*0900*/  NOP ;  /* 0x0000000000007918 */ /* 0x000fc80000000000 */
[----:B------:R-:W-:-:S05]  /*0910*/  SEL R2, R2, 0x2, !P0 ;  /* 0x0000000202027807 */ /* 0x000fca0004000000 */
[----:B------:R0:W-:Y:S01]  /*0920*/  STL [R1+0x30], R2 ;  /* 0x0000300201007387 */ /* 0x0001e20000100800 */
[----:B-123--:R-:W-:Y:S06]  /*0930*/  BAR.SYNC.DEFER_BLOCKING 0x0 ;  /* 0x0000000000007b1d */ /* 0x00efec0000010000 */
[----:B------:R-:W-:Y:S05]  /*0940*/  @!P0 BRA `(.L_x_5709) ;  /* 0x0000011800548947 */ /* 0x000fea0003800000 */
.L_x_5710:
        /* <DEDUP_REMOVED lines=10> */
[----:B------:R-:W2:Y:S01]  /*09f0*/  LDL.LU R12, [R1+0x30] ;  /* 0x00003000010c7983 */ /* 0x000ea20000300800 */
[----:B0-----:R-:W0:Y:S02]  /*0a00*/  S2R R2, SR_TID.X ;  /* 0x0000000000027919 */ /* 0x001e240000002100 */
[----:B0-----:R-:W-:-:S05]  /*0a10*/  VIADD R217, R2, 0xffffff80 ;  /* 0xffffff8002d97836 */ /* 0x001fca0000000000 */
[----:B------:R-:W-:-:S04]  /*0a20*/  SHF.R.S32.HI R0, RZ, 0x1f, R217 ;  /* 0x0000001fff007819 */ /* 0x000fc800000114d9 */
[CC--:B------:R-:W-:Y:S02]  /*0a30*/  LEA.HI R2, R0.reuse, R217.reuse, RZ, 0x7 ;  /* 0x000000d900027211 */ /* 0x0c0fe400078f38ff */
[-C--:B------:R-:W-:Y:S02]  /*0a40*/  LEA.HI R3, R0, R217.reuse, RZ, 0x4 ;  /* 0x000000d900037211 */ /* 0x080fe400078f20ff */
[----:B------:R-:W-:Y:S02]  /*0a50*/  LOP3.LUT R210, R2, 0xffffff80, RZ, 0xc0, !PT ;  /* 0xffffff8002d27812 */ /* 0x000fe400078ec0ff */
[----:B------:R-:W-:Y:S02]  /*0a60*/  LEA.HI R4, R0, R217, RZ, 0x5 ;  /* 0x000000d900047211 */ /* 0x000fe400078f28ff */
[----:B------:R-:W-:Y:S01]  /*0a70*/  SHF.R.S32.HI R6, RZ, 0x4, R3 ;  /* 0x00000004ff067819 */ /* 0x000fe20000011403 */
[----:B------:R-:W-:Y:S02]  /*0a80*/  IMAD.IADD R210, R217, 0x1, -R210 ;  /* 0x00000001d9d27824 */ /* 0x000fe400078e0ad2 */
[----:B------:R-:W-:Y:S01]  /*0a90*/  IMAD.SHL.U32 R5, R4, 0x20, RZ ;  /* 0x0000002004057824 */ /* 0x000fe200078e00ff */
[----:B------:R-:W-:-:S02]  /*0aa0*/  LOP3.LUT R4, R3, 0x3fffff0, RZ, 0xc0, !PT ;  /* 0x03fffff003047812 */ /* 0x000fc400078ec0ff */
[----:B------:R-:W-:Y:S02]  /*0ab0*/  SHF.R.S32.HI R7, RZ, 0x1f, R210 ;  /* 0x0000001fff077819 */ /* 0x000fe400000114d2 */
[----:B------:R-:W-:Y:S02]  /*0ac0*/  LEA.HI R3, R3, R6, RZ, 0x1 ;  /* 0x0000000603037211 */ /* 0x000fe400078f08ff */
[----:B------:R-:W-:Y:S02]  /*0ad0*/  LEA.HI R8, R7, R210, RZ, 0x2 ;  /* 0x000000d207087211 */ /* 0x000fe400078f10ff */
[----:B------:R-:W-:Y:S02]  /*0ae0*/  LOP3.LUT R3, R3, 0x1ffffffe, RZ, 0xc0, !PT ;  /* 0x1ffffffe03037812 */ /* 0x000fe400078ec0ff */
[----:B------:R-:W-:Y:S02]  /*0af0*/  LEA.HI R11, R0, R217, RZ, 0x2 ;  /* 0x000000d9000b7211 */ /* 0x000fe400078f10ff */
[--C-:B------:R-:W-:Y:S01]  /*0b00*/  SHF.R.S32.HI R9, RZ, 0x2, R8.reuse ;  /* 0x00000002ff097819 */ /* 0x100fe20000011408 */
[----:B------:R-:W-:Y:S01]  /*0b10*/  IMAD.IADD R3, R6, 0x1, -R3 ;  /* 0x0000000106037824 */ /* 0x000fe200078e0a03 */
[----:B------:R-:W-:-:S02]  /*0b20*/  SHF.R.S32.HI R10, RZ, 0x1f, R8 ;  /* 0x0000001fff0a7819 */ /* 0x000fc40000011408 */
[----:B------:R-:W-:Y:S02]  /*0b30*/  LOP3.LUT R6, R11, 0xfffffffc, RZ, 0xc0, !PT ;  /* 0xfffffffc0b067812 */ /* 0x000fe400078ec0ff */
[----:B------:R-:W-:Y:S02]  /*0b40*/  LEA.HI R0, R0, R217, RZ, 0x3 ;  /* 0x000000d900007211 */ /* 0x000fe400078f18ff */
[----:B------:R-:W-:Y:S02]  /*0b50*/  LEA.HI R10, R10, R9, RZ, 0x3 ;  /* 0x000000090a0a7211 */ /* 0x000fe400078f18ff */
[----:B------:R-:W-:Y:S01]  /*0b60*/  SHF.R.S32.HI R211, RZ, 0x7, R2 ;  /* 0x00000007ffd37819 */ /* 0x000fe20000011402 */
[----:B------:R-:W-:Y:S01]  /*0b70*/  IMAD.IADD R4, R217, 0x1, -R4 ;  /* 0x00000001d9047824 */ /* 0x000fe200078e0a04 */
[----:B------:R-:W-:Y:S01]  /*0b80*/  LOP3.LUT R5, R5, 0xfffffc00, RZ, 0xc0, !PT ;  /* 0xfffffc0005057812 */ /* 0x000fe200078ec0ff */
[----:B------:R-:W-:Y:S01]  /*0b90*/  IMAD.IADD R6, R217, 0x1, -R6 ;  /* 0x00000001d9067824 */ /* 0x000fe200078e0a06 */
[----:B------:R-:W-:-:S02]  /*0ba0*/  LOP3.LUT R206, R0, 0xfffffff8, RZ, 0xc0, !PT ;  /* 0xfffffff800ce7812 */ /* 0x000fc400078ec0ff */
[----:B------:R-:W-:Y:S02]  /*0bb0*/  LOP3.LUT R10, R10, 0xfffffff8, RZ, 0xc0, !PT ;  /* 0xfffffff80a0a7812 */ /* 0x000fe400078ec0ff */
[----:B------:R-:W-:Y:S02]  /*0bc0*/  LEA.HI R7, R7, R210, RZ, 0x5 ;  /* 0x000000d207077211 */ /* 0x000fe400078f28ff */
[----:B------:R-:W-:Y:S01]  /*0bd0*/  LEA.HI R2, R2, R211, RZ, 0x1 ;  /* 0x000000d302027211 */ /* 0x000fe200078f08ff */
[----:B------:R-:W-:Y:S01]  /*0be0*/  IMAD R4, R4, 0x40, R5 ;  /* 0x0000004004047824 */ /* 0x000fe200078e0205 */
[----:B------:R-:W-:Y:S01]  /*0bf0*/  SHF.R.S32.HI R7, RZ, 0x5, R7 ;  /* 0x00000005ff077819 */ /* 0x000fe20000011407 */
[----:B------:R-:W-:Y:S01]  /*0c00*/  IMAD.IADD R206, R217, 0x1, -R206 ;  /* 0x00000001d9ce7824 */ /* 0x000fe200078e0ace */
[----:B------:R-:W-:Y:S01]  /*0c10*/  LEA.HI R5, R6, R6, RZ, 0x1 ;  /* 0x0000000606057211 */ /* 0x000fe200078f08ff */
[----:B------:R-:W-:Y:S01]  /*0c20*/  IMAD.IADD R10, R9, 0x1, -R10 ;  /* 0x00000001090a7824 */ /* 0x000fe200078e0a0a */
[----:B------:R-:W-:Y:S01]  /*0c30*/  LOP3.LUT R2, R2, 0x3fffffe, RZ, 0xc0, !PT ;  /* 0x03fffffe02027812 */ /* 0x000fe200078ec0ff */
[----:B------:R-:W-:Y:S01]  /*0c40*/  IMAD.SHL.U32 R16, R206, 0x8, RZ ;  /* 0x00000008ce107824 */ /* 0x000fe200078e00ff */
[----:B------:R-:W-:Y:S01]  /*0c50*/  LOP3.LUT R5, R5, 0x1ffffffe, RZ, 0xc0, !PT ;  /* 0x1ffffffe05057812 */ /* 0x000fe200078ec0ff */
[----:B------:R-:W-:-:S02]  /*0c60*/  IMAD R7, R7, 0x10, R10 ;  /* 0x0000001007077824 */ /* 0x000fc400078e020a */
[----:B------:R-:W-:Y:S01]  /*0c70*/  IMAD.IADD R2, R211, 0x1, -R2 ;  /* 0x00000001d3027824 */ /* 0x000fe200078e0a02 */
[----:B------:R-:W-:Y:S01]  /*0c80*/  LOP3.LUT R19, R8, 0x7ffffffc, RZ, 0xc0, !PT ;  /* 0x7ffffffc08137812 */ /* 0x000fe200078ec0ff */
[C---:B------:R-:W-:Y:S02]  /*0c90*/  VIADD R23, R16.reuse, 0x40 ;  /* 0x0000004010177836 */ /* 0x040fe40000000000 */
[----:B------:R-:W-:Y:S02]  /*0ca0*/  VIADD R204, R16, 0x80 ;  /* 0x0000008010cc7836 */ /* 0x000fe40000000000 */
[----:B------:R-:W-:Y:S02]  /*0cb0*/  IMAD.IADD R5, R6, 0x1, -R5 ;  /* 0x0000000106057824 */ /* 0x000fe400078e0a05 */
[----:B------:R-:W-:Y:S01]  /*0cc0*/  IMAD R212, R2, 0x40, R7 ;  /* 0x0000004002d47824 */ /* 0x000fe200078e0207 */
[----:B------:R-:W-:Y:S01]  /*0cd0*/  LEA R213, R3, R4, 0x3 ;  /* 0x0000000403d57211 */ /* 0x000fe200078e18ff */
[----:B------:R-:W-:Y:S01]  /*0ce0*/  IMAD.U32 R52, RZ, RZ, UR4 ;  /* 0x00000004ff347e24 */ /* 0x000fe2000f8e00ff */
[----:B------:R-:W-:Y:S01]  /*0cf0*/  SHF.R.S32.HI R208, RZ, 0x3, R0 ;  /* 0x00000003ffd07819 */ /* 0x000fe20000011400 */
[----:B------:R-:W-:Y:S01]  /*0d00*/  IMAD.MOV.U32 R209, RZ, RZ, RZ ;  /* 0x000000ffffd17224 */ /* 0x000fe200078e00ff */
[----:B------:R-:W-:Y:S01]  /*0d10*/  SHF.R.S32.HI R216, RZ, 0x1f, R16 ;  /* 0x0000001fffd87819 */ /* 0x000fe20000011410 */
[----:B------:R-:W-:Y:S01]  /*0d20*/  IMAD.IADD R19, R210, 0x1, -R19 ;  /* 0x00000001d2137824 */ /* 0x000fe200078e0a13 */
[----:B------:R-:W-:Y:S01]  /*0d30*/  SHF.R.S32.HI R215, RZ, 0x1f, R23 ;  /* 0x0000001fffd77819 */ /* 0x000fe20000011417 */
[----:B------:R-:W-:Y:S01]  /*0d40*/  IMAD R22, R5, 0x8, R212 ;  /* 0x0000000805167824 */ /* 0x000fe200078e02d4 */
[----:B------:R-:W-:Y:S01]  /*0d50*/  SHF.R.S32.HI R214, RZ, 0x1f, R204 ;  /* 0x0000001fffd67819 */ /* 0x000fe200000114cc */
[----:B------:R-:W-:Y:S01]  /*0d60*/  UMOV UR39, URZ ;  /* 0x0000003f00277c82 */ /* 0x000fe20008000000 */
[----:B------:R-:W-:Y:S01]  /*0d70*/  UMOV UR36, URZ ;  /* 0x0000003f00247c82 */ /* 0x000fe20008000000 */
[----:B--2---:R-:W-:-:S07]  /*0d80*/  LOP3.LUT R18, R12, 0x1, RZ, 0xfc, !PT ;  /* 0x000000010c127812 */ /* 0x004fce00078efcff */
.L_x_5761:
[----:B0-23--:R-:W0:Y:S01]  /*0d90*/  LDC R3, c[0x0][0xc60] ;  /* 0x00031800ff037b82 */ /* 0x00de220000000800 */
[----:B------:R-:W-:Y:S01]  /*0da0*/  IMAD.MOV.U32 R0, RZ, RZ, R52 ;  /* 0x000000ffff007224 */ /* 0x000fe200078e0034 */
[----:B------:R-:W-:Y:S01]  /*0db0*/  ULDC UR4, c[0x0][0xc78] ;  /* 0x00031e0000047ab9 */ /* 0x000fe20000000800 */
[----:B0-----:R-:W-:-:S13]  /*0dc0*/  ISETP.NE.AND P0, PT, R3, 0x1, PT ;  /* 0x000000010300780c */ /* 0x001fda0003f05270 */
[----:B------:R-:W0:Y:S08]  /*0dd0*/  @P0 LDC R5, c[0x0][0xc64] ;  /* 0x00031900ff050b82 */ /* 0x000e300000000800 */
[----:B------:R-:W1:Y:S01]  /*0de0*/  @P0 LDC R7, c[0x0][0xc68] ;  /* 0x00031a00ff070b82 */ /* 0x000e620000000800 */
[----:B0-----:R-:W-:-:S05]  /*0df0*/  @P0 IMAD.HI.U32 R2, R52, R5, RZ ;  /* 0x0000000534020227 */ /* 0x001fca00078e00ff */
[----:B-1----:R-:W-:-:S04]  /*0e00*/  @P0 SHF.R.U32.HI R0, RZ, R7, R2 ;  /* 0x00000007ff000219 */ /* 0x002fc80000011602 */
[----:B------:R-:W-:Y:S01]  /*0e10*/  ISETP.GE.AND P0, PT, R0, UR4, PT ;  /* 0x0000000400007c0c */ /* 0x000fe2000bf06270 */
[----:B------:R-:W-:-:S04]  /*0e20*/  IMAD.MOV R2, RZ, RZ, -R0 ;  /* 0x000000ffff027224 */ /* 0x000fc800078e0a00 */
[----:B------:R-:W-:-:S08]  /*0e30*/  IMAD R13, R3, R2, R52 ;  /* 0x00000002030d7224 */ /* 0x000fd000078e0234 */
[----:B----4-:R-:W-:Y:S05]  /*0e40*/  @!P0 BRA `(.L_x_5711) ;  /* 0x0000000000208947 */ /* 0x010fea0003800000 */
[----:B------:R-:W0:Y:S01]  /*0e50*/  LDC R3, c[0x0][0xc6c] ;  /* 0x00031b00ff037b82 */ /* 0x000e220000000800 */
[----:B------:R-:W-:Y:S02]  /*0e60*/  MOV R2, R13 ;  /* 0x0000000d00027202 */ /* 0x000fe40000000f00 */
[----:B0-----:R-:W-:-:S13]  /*0e70*/  ISETP.NE.AND P0, PT, R3, 0x1, PT ;  /* 0x000000010300780c */ /* 0x001fda0003f05270 */
[----:B------:R-:W0:Y:S02]  /*0e80*/  @P0 LDC.64 R4, c[0x0][0xc70] ;  /* 0x00031c00ff040b82 */ /* 0x000e240000000a00 */
[----:B0-----:R-:W-:-:S05]  /*0e90*/  @P0 IMAD.HI.U32 R4, R13, R4, RZ ;  /* 0x000000040d040227 */ /* 0x001fca00078e00ff */
[----:B------:R-:W-:-:S05]  /*0ea0*/  @P0 SHF.R.U32.HI R2, RZ, R5, R4 ;  /* 0x00000005ff020219 */ /* 0x000fca0000011604 */
[----:B------:R-:W-:Y:S01]  /*0eb0*/  IMAD R3, R2, R3, RZ ;  /* 0x0000000302037224 */ /* 0x000fe200078e02ff */
[----:B------:R-:W-:Y:S06]  /*0ec0*/  BRA `(.L_x_5712) ;  /* 0x00000000001c7947 */ /* 0x000fec0003800000 */
.L_x_5711:
[----:B------:R-:W0:Y:S01]  /*0ed0*/  LDC R3, c[0x0][0xc54] ;  /* 0x00031500ff037b82 */ /* 0x000e220000000800 */
[----:B------:R-:W-:Y:S01]  /*0ee0*/  IMAD.MOV.U32 R2, RZ, RZ, R13 ;  /* 0x000000ffff027224 */ /* 0x000fe200078e000d */
[----:B0-----:R-:W-:-:S13]  /*0ef0*/  ISETP.NE.AND P0, PT, R3, 0x1, PT ;  /* 0x000000010300780c */ /* 0x001fda0003f05270 */
[----:B------:R-:W0:Y:S02]  /*0f00*/  @P0 LDC.64 R4, c[0x0][0xc58] ;  /* 0x00031600ff040b82 */ /* 0x000e240000000a00 */
[----:B0-----:R-:W-:-:S05]  /*0f10*/  @P0 IMAD.HI.U32 R4, R13, R4, RZ ;  /* 0x000000040d040227 */ /* 0x001fca00078e00ff */
[----:B------:R-:W-:-:S05]  /*0f20*/  @P0 SHF.R.U32.HI R2, RZ, R5, R4 ;  /* 0x00000005ff020219 */ /* 0x000fca0000011604 */
[----:B------:R-:W-:-:S07]  /*0f30*/  IMAD R3, R2, R3, RZ ;  /* 0x0000000302037224 */ /* 0x000fce00078e02ff */
.L_x_5712:
[----:B------:R-:W0:Y:S01]  /*0f40*/  LDC R4, c[0x0][0x448] ;  /* 0x00011200ff047b82 */ /* 0x000e220000000800 */
[----:B------:R-:W-:Y:S01]  /*0f50*/  LOP3.LUT R2, RZ, R2, RZ, 0x33, !PT ;  /* 0x00000002ff027212 */ /* 0x000fe200078e33ff */
[----:B------:R-:W-:Y:S01]  /*0f60*/  ULDC UR4, c[0x0][0xc3c] ;  /* 0x00030f0000047ab9 */ /* 0x000fe20000000800 */
[----:B------:R-:W-:Y:S01]  /*0f70*/  ULDC.64 UR6, c[0x0][0x418] ;  /* 0x0001060000067ab9 */ /* 0x000fe20000000a00 */
[----:B------:R-:W-:Y:S01]  /*0f80*/  ULDC UR61, c[0x0][0x424] ;  /* 0x00010900003d7ab9 */ /* 0x000fe20000000800 */
[----:B------:R-:W-:Y:S01]  /*0f90*/  UISETP.NE.U32.AND UP0, UPT, UR6, URZ, UPT ;  /* 0x0000003f0600728c */ /* 0x000fe2000bf05070 */
[----:B------:R-:W-:Y:S01]  /*0fa0*/  VIADD R2, R2, UR4 ;  /* 0x0000000402027c36 */ /* 0x000fe20008000000 */
[----:B------:R-:W-:Y:S01]  /*0fb0*/  ULDC UR4, c[0x0][0x288] ;  /* 0x0000a20000047ab9 */ /* 0x000fe20000000800 */
[----:B------:R-:W1:Y:S01]  /*0fc0*/  LDC R207, c[0x0][0xc48] ;  /* 0x00031200ffcf7b82 */ /* 0x000e620000000800 */
[----:B------:R-:W-:Y:S01]  /*0fd0*/  UISETP.NE.AND.EX UP0, UPT, UR7, URZ, UPT, UP0 ;  /* 0x0000003f0700728c */ /* 0x000fe2000bf05300 */
[----:B------:R-:W-:Y:S01]  /*0fe0*/  IMAD.SHL.U32 R17, R2, 0x80, RZ ;  /* 0x0000008002117824 */ /* 0x000fe200078e00ff */
[----:B------:R-:W-:Y:S01]  /*0ff0*/  UIADD3 UR4, -UR4, 0x70, URZ ;  /* 0x0000007004047890 */ /* 0x000fe2000fffe13f */
[----:B------:R-:W-:Y:S01]  /*1000*/  IMAD.IADD R3, R13, 0x1, -R3 ;  /* 0x000000010d037824 */ /* 0x000fe200078e0a03 */
[----:B------:R-:W-:Y:S01]  /*1010*/  USEL UR61, UR61, 0x1, UP0 ;  /* 0x000000013d3d7887 */ /* 0x000fe20008000000 */
[----:B------:R-:W-:Y:S01]  /*1020*/  VIADD R2, R17, 0x7f ;  /* 0x0000007f11027836 */ /* 0x000fe20000000000 */
[----:B------:R-:W-:Y:S01]  /*1030*/  ULDC UR5, c[0x0][0x2f0] ;  /* 0x0000bc0000057ab9 */ /* 0x000fe20000000800 */
[----:B------:R-:W-:Y:S01]  /*1040*/  ULDC UR6, c[0x0][0xc54] ;  /* 0x0003150000067ab9 */ /* 0x000fe20000000800 */
[----:B------:R-:W-:Y:S01]  /*1050*/  UIMAD UR4, UR61, UR5, UR4 ;  /* 0x000000053d0472a4 */ /* 0x000fe2000f8e0204 */
[----:B------:R-:W-:Y:S01]  /*1060*/  IMAD R6, R0, UR6, R3 ;  /* 0x0000000600067c24 */ /* 0x000fe2000f8e0203 */
[----:B------:R-:W-:Y:S01]  /*1070*/  UIMAD UR5, UR61, UR5, 0x6f ;  /* 0x0000006f3d0574a4 */ /* 0x000fe2000f8e0205 */
[----:B------:R-:W-:-:S02]  /*1080*/  CS2R R118, SRZ ;  /* 0x0000000000767805 */ /* 0x000fc4000001ff00 */
[----:B------:R-:W-:Y:S01]  /*1090*/  CS2R R116, SRZ ;  /* 0x0000000000747805 */ /* 0x000fe2000001ff00 */
[----:B------:R-:W-:Y:S01]  /*10a0*/  IMAD.MOV.U32 R205, RZ, RZ, R6 ;  /* 0x000000ffffcd7224 */ /* 0x000fe200078e0006 */
[----:B------:R-:W-:Y:S02]  /*10b0*/  CS2R R114, SRZ ;  /* 0x0000000000727805 */ /* 0x000fe4000001ff00 */
[----:B0-----:R-:W-:Y:S02]  /*10c0*/  ISETP.NE.AND P1, PT, R4, 0x1, PT ;  /* 0x000000010400780c */ /* 0x001fe40003f25270 */
[----:B------:R-:W-:Y:S01]  /*10d0*/  CS2R R112, SRZ ;  /* 0x0000000000707805 */ /* 0x000fe2000001ff00 */
[----:B------:R-:W-:Y:S01]  /*10e0*/  IMAD.MOV.U32 R102, RZ, RZ, RZ ;  /* 0x000000ffff667224 */ /* 0x000fe200078e00ff */
[----:B------:R-:W-:Y:S02]  /*10f0*/  CS2R R106, SRZ ;  /* 0x00000000006a7805 */ /* 0x000fe4000001ff00 */
[----:B------:R-:W-:Y:S01]  /*1100*/  CS2R R108, SRZ ;  /* 0x00000000006c7805 */ /* 0x000fe2000001ff00 */
[----:B------:R-:W-:Y:S01]  /*1110*/  IMAD.MOV.U32 R95, RZ, RZ, RZ ;  /* 0x000000ffff5f7224 */ /* 0x000fe200078e00ff */
[----:B------:R-:W-:-:S02]  /*1120*/  CS2R R104, SRZ ;  /* 0x0000000000687805 */ /* 0x000fc4000001ff00 */
[----:B------:R-:W-:Y:S02]  /*1130*/  CS2R R126, SRZ ;  /* 0x00000000007e7805 */ /* 0x000fe4000001ff00 */
[----:B-1----:R-:W-:Y:S02]  /*1140*/  ISETP.NE.AND P0, PT, R207, 0x1, PT ;  /* 0x00000001cf00780c */ /* 0x002fe40003f05270 */
        /* <DEDUP_REMOVED lines=19> */
[----:B------:R-:W-:Y:S01]  /*1280*/  CS2R R134, SRZ ;  /* 0x0000000000867805 */ /* 0x000fe2000001ff00 */
[----:B------:R-:W2:Y:S01]  /*1290*/  @P0 LDC R5, c[0x0][0xc4c] ;  /* 0x00031300ff050b82 */ /* 0x000ea20000000800 */
[----:B------:R-:W-:-:S02]  /*12a0*/  CS2R R68, SRZ ;  /* 0x0000000000447805 */ /* 0x000fc4000001ff00 */
[----:B------:R-:W-:Y:S02]  /*12b0*/  CS2R R144, SRZ ;  /* 0x0000000000907805 */ /* 0x000fe4000001ff00 */
[----:B------:R-:W-:Y:S02]  /*12c0*/  CS2R R64, SRZ ;  /* 0x0000000000407805 */ /* 0x000fe4000001ff00 */
[----:B------:R-:W-:Y:S02]  /*12d0*/  CS2R R136, SRZ ;  /* 0x0000000000887805 */ /* 0x000fe4000001ff00 */
[----:B------:R-:W-:Y:S02]  /*12e0*/  CS2R R60, SRZ ;  /* 0x00000000003c7805 */ /* 0x000fe4000001ff00 */
[----:B------:R-:W-:Y:S02]  /*12f0*/  CS2R R142, SRZ ;  /* 0x00000000008e7805 */ /* 0x000fe4000001ff00 */
[----:B------:R-:W-:Y:S01]  /*1300*/  CS2R R56, SRZ ;  /* 0x0000000000387805 */ /* 0x000fe2000001ff00 */
[----:B0-----:R-:W-:Y:S01]  /*1310*/  @P1 IMAD.HI.U32 R4, R2, R9, RZ ;  /* 0x0000000902041227 */ /* 0x001fe200078e00ff */
[----:B------:R-:W0:Y:S01]  /*1320*/  @P0 LDC R7, c[0x0][0xc50] ;  /* 0x00031400ff070b82 */ /* 0x000e220000000800 */
[----:B------:R-:W-:-:S02]  /*1330*/  CS2R R146, SRZ ;  /* 0x0000000000927805 */ /* 0x000fc4000001ff00 */
[----:B------:R-:W-:Y:S02]  /*1340*/  MOV R53, RZ ;  /* 0x000000ff00357202 */ /* 0x000fe40000000f00 */
[----:B------:R-:W-:Y:S02]  /*1350*/  CS2R R14, SRZ ;  /* 0x00000000000e7805 */ /* 0x000fe4000001ff00 */
[----:B------:R-:W-:Y:S02]  /*1360*/  CS2R R152, SRZ ;  /* 0x0000000000987805 */ /* 0x000fe4000001ff00 */
[----:B------:R-:W-:Y:S01]  /*1370*/  CS2R R12, SRZ ;  /* 0x00000000000c7805 */ /* 0x000fe2000001ff00 */
[----:B------:R-:W-:Y:S01]  /*1380*/  IMAD.MOV.U32 R154, RZ, RZ, RZ ;  /* 0x000000ffff9a7224 */ /* 0x000fe200078e00ff */
[----:B-1----:R-:W-:Y:S02]  /*1390*/  @P1 SHF.R.U32.HI R2, RZ, R11, R4 ;  /* 0x0000000bff021219 */ /* 0x002fe40000011604 */
[----:B------:R-:W-:-:S02]  /*13a0*/  CS2R R10, SRZ ;  /* 0x00000000000a7805 */ /* 0x000fc4000001ff00 */
[----:B------:R-:W-:Y:S02]  /*13b0*/  CS2R R150, SRZ ;  /* 0x0000000000967805 */ /* 0x000fe4000001ff00 */
[----:B------:R-:W-:Y:S02]  /*13c0*/  CS2R R148, SRZ ;  /* 0x0000000000947805 */ /* 0x000fe4000001ff00 */
[----:B------:R-:W-:Y:S01]  /*13d0*/  CS2R R8, SRZ ;  /* 0x0000000000087805 */ /* 0x000fe2000001ff00 */
[----:B------:R-:W-:Y:S01]  /*13e0*/  VIADD R3, R2, UR4 ;  /* 0x0000000402037c36 */ /* 0x000fe20008000000 */
[----:B------:R-:W-:Y:S01]  /*13f0*/  UMOV UR4, URZ ;  /* 0x0000003f00047c82 */ /* 0x000fe20008000000 */
[----:B------:R-:W-:Y:S01]  /*1400*/  IMAD.MOV.U32 R2, RZ, RZ, RZ ;  /* 0x000000ffff027224 */ /* 0x000fe200078e00ff */
[----:B------:R-:W-:Y:S01]  /*1410*/  UIMAD.WIDE UR4, UR5, -0x6db6db6d, UR4 ;  /* 0x92492493050478a5 */ /* 0x000fe2000f8e0204 */
[----:B--2---:R-:W-:Y:S01]  /*1420*/  @P0 IMAD.HI.U32 R0, R6, R5, RZ ;  /* 0x0000000506000227 */ /* 0x004fe200078e00ff */
[----:B------:R-:W-:-:S02]  /*1430*/  CS2R R4, SRZ ;  /* 0x0000000000047805 */ /* 0x000fc4000001ff00 */
[----:B------:R-:W-:Y:S01]  /*1440*/  USHF.R.U32.HI UR4, URZ, 0x1f, UR5 ;  /* 0x0000001f3f047899 */ /* 0x000fe20008011605 */
[----:B------:R-:W-:-:S03]  /*1450*/  IMAD.HI R2, R3, -0x6db6db6d, R2 ;  /* 0x9249249303027827 */ /* 0x000fc600078e0202 */
[----:B------:R-:W-:Y:S01]  /*1460*/  ULEA.HI.SX32 UR4, UR5, UR4, 0x1a ;  /* 0x0000000405047291 */ /* 0x000fe2000f8fd23f */
[----:B0-----:R-:W-:Y:S01]  /*1470*/  @P0 SHF.R.U32.HI R205, RZ, R7, R0 ;  /* 0x00000007ffcd0219 */ /* 0x001fe20000011600 */
[----:B------:R-:W-:Y:S01]  /*1480*/  IMAD.MOV.U32 R156, RZ, RZ, RZ ;  /* 0x000000ffff9c7224 */ /* 0x000fe200078e00ff */
[----:B------:R-:W-:Y:S01]  /*1490*/  SHF.R.U32.HI R3, RZ, 0x1f, R2 ;  /* 0x0000001fff037819 */ /* 0x000fe20000011602 */
[----:B------:R-:W-:Y:S01]  /*14a0*/  IMAD.MOV.U32 R158, RZ, RZ, RZ ;  /* 0x000000ffff9e7224 */ /* 0x000fe200078e00ff */
[----:B------:R-:W-:Y:S01]  /*14b0*/  PLOP3.LUT P0, PT, PT, PT, PT, 0x80, 0x0 ;  /* 0x000000000000781c */ /* 0x000fe20003f0f070 */
[----:B------:R-:W-:Y:S01]  /*14c0*/  IMAD.MOV R0, RZ, RZ, -R205 ;  /* 0x000000ffff007224 */ /* 0x000fe200078e0acd */
[----:B------:R-:W-:Y:S02]  /*14d0*/  LEA.HI.SX32 R82, R2, R3, 0x1a ;  /* 0x0000000302527211 */ /* 0x000fe400078fd2ff */
[----:B------:R-:W-:Y:S01]  /*14e0*/  CS2R R2, SRZ ;  /* 0x0000000000027805 */ /* 0x000fe2000001ff00 */
[----:B------:R-:W-:Y:S01]  /*14f0*/  IMAD.MOV.U32 R33, RZ, RZ, RZ ;  /* 0x000000ffff217224 */ /* 0x000fe200078e00ff */
[----:B------:R-:W-:Y:S01]  /*1500*/  VIMNMX R82, R82, UR4, PT ;  /* 0x0000000452527c48 */ /* 0x000fe2000bfe0100 */
[----:B------:R-:W-:Y:S01]  /*1510*/  IMAD R207, R207, R0, R6 ;  /* 0x00000000cfcf7224 */ /* 0x000fe200078e0206 */
[----:B------:R-:W-:Y:S01]  /*1520*/  CS2R R6, SRZ ;  /* 0x0000000000067805 */ /* 0x000fe2000001ff00 */
[----:B------:R-:W-:Y:S01]  /*1530*/  IMAD.MOV.U32 R0, RZ, RZ, RZ ;  /* 0x000000ffff007224 */ /* 0x000fe200078e00ff */
[----:B------:R-:W-:Y:S01]  /*1540*/  ISETP.GE.AND P1, PT, R82, 0x1, PT ;  /* 0x000000015200780c */ /* 0x000fe20003f26270 */
[----:B------:R-:W-:-:S02]  /*1550*/  IMAD.MOV.U32 R160, RZ, RZ, RZ ;  /* 0x000000ffffa07224 */ /* 0x000fc400078e00ff */
[----:B------:R-:W-:-:S10]  /*1560*/  IMAD.MOV.U32 R37, RZ, RZ, RZ ;  /* 0x000000ffff257224 */ /* 0x000fd400078e00ff */
        /* <DEDUP_REMOVED lines=32> */
.L_x_5714:
[----:B------:R-:W-:Y:S02]  /*1770*/  LEA.HI R0, R209, R209, RZ, 0x1 ;  /* 0x000000d1d1007211 */ /* 0x000fe400078f08ff */
[----:B------:R-:W-:Y:S02]  /*1780*/  ISETP.NE.AND P0, PT, R18, 0x3, PT ;  /* 0x000000031200780c */ /* 0x000fe40003f05270 */
[----:B------:R-:W-:-:S05]  /*1790*/  LOP3.LUT R0, R0, 0xfffffffe, RZ, 0xc0, !PT ;  /* 0xfffffffe00007812 */ /* 0x000fca00078ec0ff */
[----:B------:R-:W-:-:S05]  /*17a0*/  IMAD.IADD R0, R209, 0x1, -R0 ;  /* 0x00000001d1007824 */ /* 0x000fca00078e0a00 */
[----:B------:R-:W-:-:S04]  /*17b0*/  SHF.L.U32 R0, R0, 0x1f, RZ ;  /* 0x0000001f00007819 */ /* 0x000fc800000006ff */
[----:B------:R-:W0:Y:S02]  /*17c0*/  SYNCS.PHASECHK.TRANS64.TRYWAIT P1, [UR37+0x36800], R0 ;  /* 0x03680000ff0075a7 */ /* 0x000e240008020165 */
[----:B0-----:R-:W-:Y:S05]  /*17d0*/  @!P1 BRA `(.L_x_5715) ;  /* 0x00000158002c9947 */ /* 0x001fea0003800000 */
.L_x_5869:
[----:B------:R-:W-:Y:S05]  /*17e0*/  @!P0 BRA `(.L_x_5716) ;  /* 0x0000000000048947 */ /* 0x000fea0003800000 */
[----:B------:R-:W-:Y:S01]  /*17f0*/  BPT.TRAP 0x1 ;  /* 0x000000040000795c */ /* 0x000fe20000300000 */
.L_x_5716:
[----:B0-----:R-:W-:Y:S02]  /*1800*/  IMAD.U32 R0, RZ, RZ, UR36 ;  /* 0x00000024ff007e24 */ /* 0x001fe4000f8e00ff */
[----:B------:R-:W-:-:S03]  /*1810*/  IMAD.U32 R3, RZ, RZ, UR39 ;  /* 0x00000027ff037e24 */ /* 0x000fc6000f8e00ff */
[----:B------:R-:W-:Y:S02]  /*1820*/  LEA R0, R0, UR37, 0x3 ;  /* 0x0000002500007c11 */ /* 0x000fe4000f8e18ff */
[----:B------:R-:W-:-:S04]  /*1830*/  SHF.L.U32 R3, R3, 0x1f, RZ ;  /* 0x0000001f03037819 */ /* 0x000fc800000006ff */
[----:B------:R0:W1:Y:S01]  /*1840*/  SYNCS.PHASECHK.TRANS64.TRYWAIT P2, [R0+URZ+0x36830], R3 ;  /* 0x03683003000075a7 */ /* 0x000062000804017f */
[----:B------:R-:W-:Y:S05]  /*1850*/  @!P0 BRA `(.L_x_5717) ;  /* 0x0000000000048947 */ /* 0x000fea0003800000 */
[----:B------:R-:W-:Y:S01]  /*1860*/  BPT.TRAP 0x1 ;  /* 0x000000040000795c */ /* 0x000fe20000300000 */
.L_x_5717:
[----:B------:R-:W2:Y:S02]  /*1870*/  S2R R2, SR_TID.X ;  /* 0x0000000000027919 */ /* 0x000ea40000002100 */
[----:B--2---:R-:W-:Y:S01]  /*1880*/  LOP3.LUT P1, RZ, R2, 0x7f, RZ, 0xc0, !PT ;  /* 0x0000007f02ff7812 */ /* 0x004fe2000782c0ff */
[----:B-1----:R-:W-:-:S12]  /*1890*/  @P2 BRA `(.L_x_5718) ;  /* 0x0000000000082947 */ /* 0x002fd80003800000 */
[----:B------:R-:W1:Y:S02]  /*18a0*/  SYNCS.PHASECHK.TRANS64.TRYWAIT P2, [R0+URZ+0x36830], R3 ;  /* 0x03683003000075a7 */ /* 0x000e64000804017f */
[----:B-1----:R-:W-:Y:S05]  /*18b0*/  @!P2 BRA `(.L_x_5719) ;  /* 0x00000158000ca947 */ /* 0x002fea0003800000 */
.L_x_5718:
        /* <DEDUP_REMOVED lines=17> */
[----:B------:R-:W-:Y:S01]  /*19d0*/  UIMAD UR4, UR36, 0xa80, UR60 ;  /* 0x00000a80240478a4 */ /* 0x000fe2000f8e023c */
[----:B------:R-:W-:Y:S01]  /*19e0*/  MOV R5, UR56 ;  /* 0x0000003800057c02 */ /* 0x000fe20008000f00 */
[----:B------:R-:W-:Y:S01]  /*19f0*/  UMOV UR16, UR56 ;  /* 0x0000003800107c82 */ /* 0x000fe20008000000 */
[----:B------:R-:W-:Y:S01]  /*1a00*/  UMOV UR17, UR57 ;  /* 0x0000003900117c82 */ /* 0x000fe20008000000 */
[----:B------:R-:W-:Y:S01]  /*1a10*/  UIADD3 UR22, UR4, 0x80, URZ ;  /* 0x0000008004167890 */ /* 0x000fe2000fffe03f */
[----:B01----:R-:W-:Y:S01]  /*1a20*/  @!P1 VIADD R0, R0, 0x36840 ;  /* 0x0003684000009836 */ /* 0x003fe20000000000 */
[----:B------:R-:W-:Y:S01]  /*1a30*/  UIADD3 UR18, UR4, 0x100, URZ ;  /* 0x0000010004127890 */ /* 0x000fe2000fffe03f */
[----:B------:R-:W-:Y:S01]  /*1a40*/  CS2R R118, SRZ ;  /* 0x0000000000767805 */ /* 0x000fe2000001ff00 */
[----:B------:R-:W-:Y:S01]  /*1a50*/  UMOV UR58, UR4 ;  /* 0x00000004003a7c82 */ /* 0x000fe20008000000 */
[----:B------:R-:W-:Y:S01]  /*1a60*/  UMOV UR19, 0x40000040 ;  /* 0x4000004000137882 */ /* 0x000fe20000000000 */
[----:B------:R-:W-:Y:S01]  /*1a70*/  HGMMA.64x16x16.F32 R72, gdesc[UR56], RZ, !UPT, gsb0 ;  /* 0x00200000384879f0 */ /* 0x000fe2000c0008ff */
[----:B------:R-:W-:Y:S01]  /*1a80*/  UIADD3 UR14, UR4, 0x180, URZ ;  /* 0x00000180040e7890 */ /* 0x000fe2000fffe03f */
[----:B------:R-:W-:Y:S01]  /*1a90*/  @!P1 PRMT R0, RZ, 0x654, R0 ;  /* 0x00000654ff009816 */ /* 0x000fe20000000000 */
[----:B------:R-:W-:Y:S01]  /*1aa0*/  UMOV UR12, UR56 ;  /* 0x00000038000c7c82 */ /* 0x000fe20008000000 */
[----:B------:R-:W-:Y:S01]  /*1ab0*/  UMOV UR13, UR57 ;  /* 0x00000039000d7c82 */ /* 0x000fe20008000000 */
[----:B------:R-:W-:Y:S01]  /*1ac0*/  UMOV UR15, 0x40000040 ;  /* 0x40000040000f7882 */ /* 0x000fe20000000000 */
[----:B------:R-:W-:Y:S01]  /*1ad0*/  UIADD3 UR10, UR4, 0x200, URZ ;  /* 0x00000200040a7890 */ /* 0x000fe2000fffe03f */
[----:B------:R-:W-:Y:S01]  /*1ae0*/  CS2R R116, SRZ ;  /* 0x0000000000747805 */ /* 0x000fe2000001ff00 */
[----:B------:R-:W-:Y:S01]  /*1af0*/  UMOV UR8, UR56 ;  /* 0x0000003800087c82 */ /* 0x000fe20008000000 */
[----:B------:R-:W-:Y:S01]  /*1b00*/  UMOV UR9, UR57 ;  /* 0x0000003900097c82 */ /* 0x000fe20008000000 */
[----:B------:R-:W-:Y:S01]  /*1b10*/  UMOV UR11, 0x40000040 ;  /* 0x40000040000b7882 */ /* 0x000fe20000000000 */
[----:B------:R-:W-:Y:S01]  /*1b20*/  UIADD3 UR58, UR4, 0x280, URZ ;  /* 0x00000280043a7890 */ /* 0x000fe2000fffe03f */
[----:B------:R-:W-:Y:S01]  /*1b30*/  CS2R R114, SRZ ;  /* 0x0000000000727805 */ /* 0x000fe2000001ff00 */
[----:B------:R-:W-:Y:S01]  /*1b40*/  UMOV UR59, 0x40000040 ;  /* 0x40000040003b7882 */ /* 0x000fe20000000000 */
[----:B------:R-:W-:Y:S01]  /*1b50*/  UIADD3 UR6, UR4, 0x300, URZ ;  /* 0x0000030004067890 */ /* 0x000fe2000fffe03f */
[----:B------:R-:W-:Y:S01]  /*1b60*/  CS2R R112, SRZ ;  /* 0x0000000000707805 */ /* 0x000fe2000001ff00 */
[----:B------:R-:W-:Y:S01]  /*1b70*/  UIADD3 UR7, UR5, 0x2, URZ ;  /* 0x0000000205077890 */ /* 0x000fe2000fffe03f */
[----:B------:R-:W-:Y:S01]  /*1b80*/  CS2R R110, SRZ ;  /* 0x00000000006e7805 */ /* 0x000fe2000001ff00 */
        /* <DEDUP_REMOVED lines=15> */
[----:B------:R-:W-:-:S02]  /*1c80*/  WARPGROUP.DEPBAR.LE gsb0, 0x0 ;  /* 0x00008000000079c5 */ /* 0x000fc40000010000 */
        /* <DEDUP_REMOVED lines=29> */
[----:B------:R-:W-:-:S07]  /*1e60*/  UIADD3 UR7, UR4, 0x780, URZ ;  /* 0x0000078004077890 */ /* 0x000fce000fffe03f */
[----:B------:R-:W-:Y:S01]  /*1e70*/  UMOV UR38, UR7 ;  /* 0x0000000700267c82 */ /* 0x000fe20008000000 */
        /* <DEDUP_REMOVED lines=428> */
[----:B------:R-:W0:Y:S01]  /*3940*/  LDC R2, c[0x0][0x448] ;  /* 0x00011200ff027b82 */ /* 0x000e220000000800 */
[----:B------:R-:W-:Y:S01]  /*3950*/  R2UR UR12, R3 ;  /* 0x00000000030c72ca */ /* 0x000fe200000e0000 */
[----:B------:R-:W-:Y:S01]  /*3960*/  IMAD.IADD R3, R22, 0x1, R17 ;  /* 0x0000000116037824 */ /* 0x000fe200078e0211 */
[----:B0-----:R-:W-:-:S05]  /*3970*/  ISETP.NE.AND P2, PT, R2, 0x1, PT ;  /* 0x000000010200780c */ /* 0x001fca0003f45270 */
[----:B------:R-:W0:Y:S01]  /*3980*/  LDC R2, c[0x0][0x2f0] ;  /* 0x0000bc00ff027b82 */ /* 0x000e220000000800 */
        /* <DEDUP_REMOVED lines=9> */
[----:B------:R-:W1:Y:S01]  /*3a20*/  @P2 LDC R6, c[0x0][0x44c] ;  /* 0x00011300ff062b82 */ /* 0x000e620000000800 */
[----:B------:R-:W-:Y:S02]  /*3a30*/  R2UR UR37, R7 ;  /* 0x00000000072572ca */ /* 0x000fe400000e0000 */
[----:B------:R-:W-:Y:S01]  /*3a40*/  R2UR UR36, R8 ;  /* 0x00000000082472ca */ /* 0x000fe200000e0000 */
[----:B-1----:R-:W-:Y:S01]  /*3a50*/  @P2 IMAD.HI.U32 R5, R3, R6, RZ ;  /* 0x0000000603052227 */ /* 0x002fe200078e00ff */
        /* <DEDUP_REMOVED lines=33> */
[----:B------:R-:W-:Y:S01]  /*3c70*/  UMOV UR55, 0x40000040 ;  /* 0x4000004000377882 */ /* 0x000fe20000000000 */
[----:B------:R-:W-:Y:S01]  /*3c80*/  FMUL.FTZ R9, R76, UR10 ;  /* 0x0000000a4c097c20 */ /* 0x000fe20008410000 */
[----:B------:R-:W-:Y:S01]  /*3c90*/  FMUL.FTZ R7, R73, UR10 ;  /* 0x0000000a49077c20 */ /* 0x000fe20008410000 */
[----:B------:R-:W-:-:S04]  /*3ca0*/  FMUL.FTZ R8, R77, UR10 ;  /* 0x0000000a4d087c20 */ /* 0x000fc80008410000 */
[----:B------:R-:W-:Y:S08]  /*3cb0*/  MUFU.TANH R75, R75 ;  /* 0x0000004b004b7308 */ /* 0x000ff00000002400 */
[----:B------:R-:W2:Y:S08]  /*3cc0*/  MUFU.TANH R78, R78 ;  /* 0x0000004e004e7308 */ /* 0x000eb00000002400 */
[----:B------:R-:W3:Y:S08]  /*3cd0*/  MUFU.TANH R79, R79 ;  /* 0x0000004f004f7308 */ /* 0x000ef00000002400 */
        /* <DEDUP_REMOVED lines=12> */
[----:B------:R-:W4:Y:S01]  /*3da0*/  MUFU.TANH R72, R66 ;  /* 0x0000004200487308 */ /* 0x000f220000002400 */
[----:B------:R-:W-:Y:S01]  /*3db0*/  UMOV UR55, 0x40000040 ;  /* 0x4000004000377882 */ /* 0x000fe20000000000 */
[----:B------:R-:W-:Y:S01]  /*3dc0*/  FMUL.FTZ R13, R68, UR10 ;  /* 0x0000000a440d7c20 */ /* 0x000fe20008410000 */
[----:B------:R-:W-:Y:S01]  /*3dd0*/  FMUL.FTZ R10, R65, UR10 ;  /* 0x0000000a410a7c20 */ /* 0x000fe20008410000 */
[----:B------:R-:W-:-:S04]  /*3de0*/  FMUL.FTZ R12, R69, UR10 ;  /* 0x0000000a450c7c20 */ /* 0x000fc80008410000 */
[----:B------:R-:W5:Y:S08]  /*3df0*/  MUFU.TANH R67, R67 ;  /* 0x0000004300437308 */ /* 0x000f700000002400 */
[----:B------:R-:W5:Y:S08]  /*3e00*/  MUFU.TANH R76, R70 ;  /* 0x00000046004c7308 */ /* 0x000f700000002400 */
[----:B------:R-:W5:Y:S08]  /*3e10*/  MUFU.TANH R71, R71 ;  /* 0x0000004700477308 */ /* 0x000f700000002400 */
[----:B------:R-:W-:Y:S08]  /*3e20*/  MUFU.TANH R8, R8 ;  /* 0x0000000800087308 */ /* 0x000ff00000002400 */
[----:B------:R-:W-:Y:S08]  /*3e30*/  MUFU.TANH R11, R11 ;  /* 0x0000000b000b7308 */ /* 0x000ff00000002400 */
[----:B------:R-:W-:Y:S01]  /*3e40*/  MUFU.TANH R10, R10 ;  /* 0x0000000a000a7308 */ /* 0x000fe20000002400 */
[----:B------:R-:W-:-:S02]  /*3e50*/  WARPGROUP.DEPBAR.LE gsb0, 0x0 ;  /* 0x00008000000079c5 */ /* 0x000fc40000010000 */
[----:B------:R-:W-:Y:S01]  /*3e60*/  WARPGROUP.ARRIVE ;  /* 0x00000000000079c5 */ /* 0x000fe20000000000 */
[----:B------:R-:W-:Y:S01]  /*3e70*/  FMUL.FTZ R15, R56, UR10 ;  /* 0x0000000a380f7c20 */ /* 0x000fe20008410000 */
[----:B------:R-:W-:Y:S01]  /*3e80*/  FMUL.FTZ R14, R57, UR10 ;  /* 0x0000000a390e7c20 */ /* 0x000fe20008410000 */
[----:B------:R-:W0:Y:S01]  /*3e90*/  @P2 LDC R56, c[0x0][0x450] ;  /* 0x00011400ff382b82 */ /* 0x000e220000000800 */
[----:B------:R-:W-:Y:S02]  /*3ea0*/  IMAD.MOV.U32 R57, RZ, RZ, R3 ;  /* 0x000000ffff397224 */ /* 0x000fe400078e0003 */
[----:B------:R-:W-:Y:S01]  /*3eb0*/  FMUL.FTZ R59, R59, UR10 ;  /* 0x0000000a3b3b7c20 */ /* 0x000fe20008410000 */
[----:B------:R-:W-:Y:S01]  /*3ec0*/  HGMMA.64x16x16.F32 R48, gdesc[UR52], R48, gsb0 ;  /* 0x00200000343079f0 */ /* 0x000fe20008000830 */
[----:B------:R-:W-:Y:S01]  /*3ed0*/  UIADD3 UR54, UR4, 0x906, URZ ;  /* 0x0000090604367890 */ /* 0x000fe2000fffe03f */
[----:B------:R-:W-:Y:S01]  /*3ee0*/  FMUL.FTZ R20, R61, UR10 ;  /* 0x0000000a3d147c20 */ /* 0x000fe20008410000 */
[----:B------:R-:W-:Y:S01]  /*3ef0*/  UMOV UR55, 0x40000040 ;  /* 0x4000004000377882 */ /* 0x000fe20000000000 */
[----:B------:R1:W-:Y:S01]  /*3f00*/  MUFU.TANH R86, R59 ;  /* 0x0000003b00567308 */ /* 0x0003e20000002400 */
[----:B------:R-:W2:Y:S01]  /*3f10*/  LDC R3, c[0x0][0x288] ;  /* 0x0000a200ff037b82 */ /* 0x000ea20000000800 */
[----:B------:R-:W-:Y:S01]  /*3f20*/  FMUL.FTZ R58, R58, UR10 ;  /* 0x0000000a3a3a7c20 */ /* 0x000fe20008410000 */
[----:B------:R-:W-:Y:S01]  /*3f30*/  FMUL.FTZ R62, R62, UR10 ;  /* 0x0000000a3e3e7c20 */ /* 0x000fe20008410000 */
[----:B------:R-:W-:Y:S01]  /*3f40*/  FMUL.FTZ R63, R63, UR10 ;  /* 0x0000000a3f3f7c20 */ /* 0x000fe20008410000 */
[----:B------:R-:W-:-:S03]  /*3f50*/  FMUL.FTZ R21, R60, UR10 ;  /* 0x0000000a3c157c20 */ /* 0x000fc60008410000 */
[----:B------:R-:W5:Y:S08]  /*3f60*/  MUFU.TANH R58, R58 ;  /* 0x0000003a003a7308 */ /* 0x000f700000002400 */
[----:B------:R-:W5:Y:S01]  /*3f70*/  MUFU.TANH R62, R62 ;  /* 0x0000003e003e7308 */ /* 0x000f620000002400 */
[----:B0-----:R-:W-:Y:S01]  /*3f80*/  @P2 SHF.R.U32.HI R57, RZ, R56, R5 ;  /* 0x00000038ff392219 */ /* 0x001fe20000011605 */
[----:B------:R-:W-:-:S04]  /*3f90*/  IMAD R5, R82, -0x70, RZ ;  /* 0xffffff9052057824 */ /* 0x000fc800078e02ff */
[----:B------:R-:W2:Y:S01]  /*3fa0*/  SHFL.IDX PT, R56, R57, 0x1, 0x1c1f ;  /* 0x003c1f0039387f89 */ /* 0x000ea200000e0000 */
[----:B------:R-:W-:Y:S01]  /*3fb0*/  VIADD R6, R5, 0x71 ;  /* 0x0000007105067836 */ /* 0x000fe20000000000 */
[----:B------:R-:W0:Y:S01]  /*3fc0*/  MUFU.TANH R63, R63 ;  /* 0x0000003f003f7308 */ /* 0x000e220000002400 */
[C---:B------:R-:W-:Y:S01]  /*3fd0*/  IMAD R5, R2.reuse, UR61, R5 ;  /* 0x0000003d02057c24 */ /* 0x040fe2000f8e0205 */
[----:B------:R-:W0:Y:S01]  /*3fe0*/  SHFL.IDX PT, R57, R57, RZ, 0x1c1f ;  /* 0x001c1fff39397589 */ /* 0x000e2200000e0000 */
[----:B-1----:R-:W-:Y:S02]  /*3ff0*/  IMAD R59, R19, -0x2, R6 ;  /* 0xfffffffe133b7824 */ /* 0x002fe400078e0206 */
[----:B------:R-:W-:Y:S02]  /*4000*/  VIADD R6, R5, 0x70 ;  /* 0x0000007005067836 */ /* 0x000fe40000000000 */
[----:B------:R-:W-:Y:S01]  /*4010*/  IMAD R64, R2, UR61, R59 ;  /* 0x0000003d02407c24 */ /* 0x000fe2000f8e023b */
[----:B------:R-:W-:Y:S01]  /*4020*/  MUFU.TANH R13, R13 ;  /* 0x0000000d000d7308 */ /* 0x000fe20000002400 */
[----:B------:R-:W-:-:S07]  /*4030*/  IMAD R59, R19, -0x2, R6 ;  /* 0xfffffffe133b7824 */ /* 0x000fce00078e0206 */
[----:B------:R-:W-:Y:S01]  /*4040*/  MUFU.TANH R12, R12 ;  /* 0x0000000c000c7308 */ /* 0x000fe20000002400 */
[----:B--2---:R-:W-:Y:S01]  /*4050*/  IADD3 R56, R56, -R3, R64 ;  /* 0x8000000338387210 */ /* 0x004fe20007ffe040 */
[--C-:B------:R-:W-:Y:S01]  /*4060*/  IMAD.IADD R64, R64, 0x1, -R3.reuse ;  /* 0x0000000140407824 */ /* 0x100fe200078e0a03 */
[----:B------:R-:W-:Y:S02]  /*4070*/  WARPGROUP.DEPBAR.LE gsb0, 0x0 ;  /* 0x00008000000079c5 */ /* 0x000fe40000010000 */
[----:B------:R-:W-:Y:S01]  /*4080*/  WARPGROUP.ARRIVE ;  /* 0x00000000000079c5 */ /* 0x000fe20000000000 */
[----:B------:R-:W-:Y:S01]  /*4090*/  VIMNMX R6, R59, R56, PT ;  /* 0x000000383b067248 */ /* 0x000fe20003fe0100 */
[----:B------:R-:W-:Y:S01]  /*40a0*/  FMUL.FTZ R51, R51, UR10 ;  /* 0x0000000a33337c20 */ /* 0x000fe20008410000 */
[----:B------:R-:W-:Y:S01]  /*40b0*/  FMUL.FTZ R50, R50, UR10 ;  /* 0x0000000a32327c20 */ /* 0x000fe20008410000 */
[----:B------:R-:W-:Y:S01]  /*40c0*/  FMUL.FTZ R54, R54, UR10 ;  /* 0x0000000a36367c20 */ /* 0x000fe20008410000 */
[C---:B------:R-:W-:Y:S01]  /*40d0*/  ISETP.GT.AND P5, PT, R6.reuse, RZ, PT ;  /* 0x000000ff0600720c */ /* 0x040fe20003fa4270 */
[----:B------:R-:W-:Y:S01]  /*40e0*/  HGMMA.64x16x16.F32 R40, gdesc[UR52], R40, gsb0 ;  /* 0x00200000342879f0 */ /* 0x000fe20008000828 */
[----:B------:R-:W-:Y:S01]  /*40f0*/  UIADD3 UR54, UR4, 0x986, URZ ;  /* 0x0000098604367890 */ /* 0x000fe2000fffe03f */
[C---:B------:R-:W-:Y:S01]  /*4100*/  ISETP.GT.AND P6, PT, R6.reuse, 0x1, PT ;  /* 0x000000010600780c */ /* 0x040fe20003fc4270 */
[----:B------:R-:W-:Y:S01]  /*4110*/  UMOV UR55, 0x40000040 ;  /* 0x4000004000377882 */ /* 0x000fe20000000000 */
[----:B------:R1:W-:Y:S01]  /*4120*/  MUFU.TANH R61, R51 ;  /* 0x00000033003d7308 */ /* 0x0003e20000002400 */
[----:B------:R-:W-:Y:S01]  /*4130*/  ISETP.GT.AND P4, PT, R6, 0x8, PT ;  /* 0x000000080600780c */ /* 0x000fe20003f84270 */
[----:B------:R-:W-:Y:S01]  /*4140*/  UMOV UR4, UR52 ;  /* 0x0000003400047c82 */ /* 0x000fe20008000000 */
[----:B------:R-:W-:Y:S01]  /*4150*/  FSEL R66, R74, -INF , P5 ;  /* 0xff8000004a427808 */ /* 0x000fe20002800000 */
[----:B------:R-:W-:Y:S01]  /*4160*/  FMUL.FTZ R55, R55, UR10 ;  /* 0x0000000a37377c20 */ /* 0x000fe20008410000 */
[----:B------:R-:W-:Y:S01]  /*4170*/  ISETP.GT.AND P3, PT, R6, 0x9, PT ;  /* 0x000000090600780c */ /* 0x000fe20003f64270 */
[----:B------:R-:W-:Y:S01]  /*4180*/  FMUL.FTZ R52, R52, UR10 ;  /* 0x0000000a34347c20 */ /* 0x000fe20008410000 */
[----:B------:R-:W-:Y:S01]  /*4190*/  FSEL R68, R78, -INF , P4 ;  /* 0xff8000004e447808 */ /* 0x000fe20002000000 */
[----:B------:R-:W2:Y:S01]  /*41a0*/  MUFU.TANH R50, R50 ;  /* 0x0000003200327308 */ /* 0x000ea20000002400 */
[----:B-1----:R-:W-:Y:S01]  /*41b0*/  FSEL R51, R75, -INF , P6 ;  /* 0xff8000004b337808 */ /* 0x002fe20003000000 */
[----:B------:R-:W-:Y:S01]  /*41c0*/  FMUL.FTZ R48, R48, UR10 ;  /* 0x0000000a30307c20 */ /* 0x000fe20008410000 */
[----:B------:R-:W-:Y:S01]  /*41d0*/  ISETP.GT.AND P5, PT, R6, 0x10, PT ;  /* 0x000000100600780c */ /* 0x000fe20003fa4270 */
[----:B------:R-:W-:Y:S01]  /*41e0*/  FMUL.FTZ R49, R49, UR10 ;  /* 0x0000000a31317c20 */ /* 0x000fe20008410000 */
[----:B------:R-:W-:Y:S01]  /*41f0*/  FMNMX.FTZ R5, R66, R51, !PT ;  /* 0x0000003342057209 */ /* 0x000fe20007810000 */
[----:B------:R-:W-:Y:S01]  /*4200*/  FMUL.FTZ R53, R53, UR10 ;  /* 0x0000000a35357c20 */ /* 0x000fe20008410000 */
[----:B---3--:R-:W-:Y:S01]  /*4210*/  FSEL R70, R79, -INF , P3 ;  /* 0xff8000004f467808 */ /* 0x008fe20001800000 */
[----:B------:R-:W-:Y:S01]  /*4220*/  MUFU.TANH R54, R54 ;  /* 0x0000003600367308 */ /* 0x000fe20000002400 */
[----:B------:R-:W-:Y:S01]  /*4230*/  FMNMX.FTZ R5, R68, R5, !PT ;  /* 0x0000000544057209 */ /* 0x000fe20007810000 */
[----:B------:R-:W-:Y:S01]  /*4240*/  IMAD R3, R2, UR61, -R3 ;  /* 0x0000003d02037c24 */ /* 0x000fe2000f8e0a03 */
[----:B------:R-:W-:-:S02]  /*4250*/  ISETP.GT.AND P3, PT, R6, 0x11, PT ;  /* 0x000000110600780c */ /* 0x000fc40003f64270 */
[----:B----4-:R-:W-:Y:S02]  /*4260*/  FSEL R72, R72, -INF , P5 ;  /* 0xff80000048487808 */ /* 0x010fe40002800000 */
[----:B------:R-:W-:Y:S01]  /*4270*/  FMNMX.FTZ R5, R70, R5, !PT ;  /* 0x0000000546057209 */ /* 0x000fe20007810000 */
[----:B------:R-:W1:Y:S01]  /*4280*/  MUFU.TANH R55, R55 ;  /* 0x0000003700377308 */ /* 0x000e620000002400 */
[----:B------:R-:W-:Y:S02]  /*4290*/  ISETP.GT.AND P4, PT, R6, 0x18, PT ;  /* 0x000000180600780c */ /* 0x000fe40003f84270 */
[----:B-----5:R-:W-:Y:S02]  /*42a0*/  FSEL R74, R67, -INF , P3 ;  /* 0xff800000434a7808 */ /* 0x020fe40001800000 */
[----:B------:R-:W-:Y:S02]  /*42b0*/  FMNMX.FTZ R5, R72, R5, !PT ;  /* 0x0000000548057209 */ /* 0x000fe40007810000 */
[----:B------:R-:W-:Y:S01]  /*42c0*/  ISETP.GT.AND P3, PT, R6, 0x19, PT ;  /* 0x000000190600780c */ /* 0x000fe20003f64270 */
[----:B------:R-:W-:Y:S01]  /*42d0*/  MUFU.TANH R15, R15 ;  /* 0x0000000f000f7308 */ /* 0x000fe20000002400 */
[----:B------:R-:W-:-:S02]  /*42e0*/  FSEL R76, R76, -INF , P4 ;  /* 0xff8000004c4c7808 */ /* 0x000fc40002000000 */
[----:B------:R-:W-:Y:S02]  /*42f0*/  FMNMX.FTZ R5, R74, R5, !PT ;  /* 0x000000054a057209 */ /* 0x000fe40007810000 */
[----:B------:R-:W-:Y:S02]  /*4300*/  ISETP.GT.AND P4, PT, R6, 0x20, PT ;  /* 0x000000200600780c */ /* 0x000fe40003f84270 */
[----:B------:R-:W-:Y:S01]  /*4310*/  FSEL R78, R71, -INF , P3 ;  /* 0xff800000474e7808 */ /* 0x000fe20001800000 */
[----:B------:R-:W-:Y:S01]  /*4320*/  MUFU.TANH R14, R14 ;  /* 0x0000000e000e7308 */ /* 0x000fe20000002400 */
[----:B------:R-:W-:Y:S02]  /*4330*/  FMNMX.FTZ R5, R76, R5, !PT ;  /* 0x000000054c057209 */ /* 0x000fe40007810000 */
[----:B------:R-:W-:Y:S02]  /*4340*/  ISETP.GT.AND P3, PT, R6, 0x21, PT ;  /* 0x000000210600780c */ /* 0x000fe40003f64270 */
[----:B------:R-:W-:-:S02]  /*4350*/  FSEL R80, R58, -INF , P4 ;  /* 0xff8000003a507808 */ /* 0x000fc40002000000 */
[----:B------:R-:W-:Y:S01]  /*4360*/  FMNMX.FTZ R5, R78, R5, !PT ;  /* 0x000000054e057209 */ /* 0x000fe20007810000 */
[----:B------:R-:W-:Y:S02]  /*4370*/  WARPGROUP.DEPBAR.LE gsb0, 0x0 ;  /* 0x00008000000079c5 */ /* 0x000fe40000010000 */
[----:B------:R-:W-:Y:S01]  /*4380*/  WARPGROUP.ARRIVE ;  /* 0x00000000000079c5 */ /* 0x000fe20000000000 */
[----:B------:R-:W-:Y:S01]  /*4390*/  ISETP.GT.AND P4, PT, R6, 0x28, PT ;  /* 0x000000280600780c */ /* 0x000fe20003f84270 */
[----:B------:R-:W-:Y:S01]  /*43a0*/  FMUL.FTZ R43, R43, UR10 ;  /* 0x0000000a2b2b7c20 */ /* 0x000fe20008410000 */
[----:B------:R-:W-:Y:S01]  /*43b0*/  FSEL R86, R86, -INF , P3 ;  /* 0xff80000056567808 */ /* 0x000fe20001800000 */
[----:B------:R-:W-:Y:S01]  /*43c0*/  FMUL.FTZ R42, R42, UR10 ;  /* 0x0000000a2a2a7c20 */ /* 0x000fe20008410000 */
[----:B------:R-:W-:Y:S01]  /*43d0*/  FMNMX.FTZ R5, R80, R5, !PT ;  /* 0x0000000550057209 */ /* 0x000fe20007810000 */
[----:B------:R-:W-:Y:S01]  /*43e0*/  HGMMA.64x16x16.F32 R32, gdesc[UR52], R32, gsb0 ;  /* 0x00200000342079f0 */ /* 0x000fe20008000820 */
[----:B------:R-:W-:Y:S01]  /*43f0*/  ISETP.GT.AND P3, PT, R6, 0x29, PT ;  /* 0x000000290600780c */ /* 0x000fe20003f64270 */
[----:B------:R3:W-:Y:S01]  /*4400*/  MUFU.TANH R56, R43 ;  /* 0x0000002b00387308 */ /* 0x0007e20000002400 */
[----:B------:R-:W-:Y:S01]  /*4410*/  FSEL R90, R62, -INF , P4 ;  /* 0xff8000003e5a7808 */ /* 0x000fe20002000000 */
[----:B------:R-:W-:Y:S01]  /*4420*/  FMUL.FTZ R46, R46, UR10 ;  /* 0x0000000a2e2e7c20 */ /* 0x000fe20008410000 */
[----:B------:R-:W-:Y:S01]  /*4430*/  FMNMX.FTZ R5, R86, R5, !PT ;  /* 0x0000000556057209 */ /* 0x000fe20007810000 */
[----:B------:R-:W-:Y:S01]  /*4440*/  FMUL.FTZ R47, R47, UR10 ;  /* 0x0000000a2f2f7c20 */ /* 0x000fe20008410000 */
[----:B------:R-:W-:Y:S01]  /*4450*/  ISETP.GT.AND P4, PT, R6, 0x30, PT ;  /* 0x000000300600780c */ /* 0x000fe20003f84270 */
[----:B------:R-:W-:Y:S01]  /*4460*/  FMUL.FTZ R40, R40, UR10 ;  /* 0x0000000a28287c20 */ /* 0x000fe20008410000 */
[----:B0-----:R-:W-:Y:S01]  /*4470*/  FSEL R94, R63, -INF , P3 ;  /* 0xff8000003f5e7808 */ /* 0x001fe20001800000 */
[----:B------:R-:W0:Y:S01]  /*4480*/  MUFU.TANH R42, R42 ;  /* 0x0000002a002a7308 */ /* 0x000e220000002400 */
[----:B---3--:R-:W-:Y:S01]  /*4490*/  FMNMX.FTZ R43, R90, R5, !PT ;  /* 0x000000055a2b7209 */ /* 0x008fe20007810000 */
[----:B------:R-:W-:Y:S01]  /*44a0*/  FMUL.FTZ R44, R44, UR10 ;  /* 0x0000000a2c2c7c20 */ /* 0x000fe20008410000 */
[----:B------:R-:W-:Y:S01]  /*44b0*/  ISETP.GT.AND P3, PT, R6, 0x31, PT ;  /* 0x000000310600780c */ /* 0x000fe20003f64270 */
[----:B------:R-:W-:Y:S01]  /*44c0*/  FMUL.FTZ R41, R41, UR10 ;  /* 0x0000000a29297c20 */ /* 0x000fe20008410000 */
[----:B--2---:R-:W-:Y:S01]  /*44d0*/  FSEL R60, R50, -INF , P4 ;  /* 0xff800000323c7808 */ /* 0x004fe20002000000 */
[----:B------:R-:W-:Y:S01]  /*44e0*/  FMUL.FTZ R45, R45, UR10 ;  /* 0x0000000a2d2d7c20 */ /* 0x000fe20008410000 */
[----:B------:R-:W-:Y:S01]  /*44f0*/  FMNMX.FTZ R43, R94, R43, !PT ;  /* 0x0000002b5e2b7209 */ /* 0x000fe20007810000 */
[----:B------:R-:W2:Y:S01]  /*4500*/  MUFU.TANH R46, R46 ;  /* 0x0000002e002e7308 */ /* 0x000ea20000002400 */
[----:B------:R-:W-:-:S02]  /*4510*/  ISETP.GT.AND P4, PT, R6, 0x38, PT ;  /* 0x000000380600780c */ /* 0x000fc40003f84270 */
[----:B------:R-:W-:Y:S02]  /*4520*/  FSEL R50, R61, -INF , P3 ;  /* 0xff8000003d327808 */ /* 0x000fe40001800000 */
[----:B------:R-:W-:Y:S02]  /*4530*/  FMNMX.FTZ R43, R60, R43, !PT ;  /* 0x0000002b3c2b7209 */ /* 0x000fe40007810000 */
[----:B------:R-:W-:Y:S01]  /*4540*/  ISETP.GT.AND P3, PT, R6, 0x39, PT ;  /* 0x000000390600780c */ /* 0x000fe20003f64270 */
[----:B------:R-:W3:Y:S01]  /*4550*/  MUFU.TANH R47, R47 ;  /* 0x0000002f002f7308 */ /* 0x000ee20000002400 */
[----:B------:R-:W-:Y:S02]  /*4560*/  FMNMX.FTZ R43, R50, R43, !PT ;  /* 0x0000002b322b7209 */ /* 0x000fe40007810000 */
[----:B------:R-:W-:-:S04]  /*4570*/  VIADDMNMX R57, R57, R64, R59, PT ;  /* 0x0000004039397246 */ /* 0x000fc8000380013b */
[----:B------:R-:W-:Y:S01]  /*4580*/  ISETP.GT.AND P5, PT, R57, 0x8, PT ;  /* 0x000000083900780c */ /* 0x000fe20003fa4270 */
[----:B------:R-:W-:Y:S08]  /*4590*/  MUFU.TANH R21, R21 ;  /* 0x0000001500157308 */ /* 0x000ff00000002400 */
[----:B------:R-:W-:Y:S08]  /*45a0*/  MUFU.TANH R84, R44 ;  /* 0x0000002c00547308 */ /* 0x000ff00000002400 */
[----:B------:R-:W-:Y:S01]  /*45b0*/  MUFU.TANH R20, R20 ;  /* 0x0000001400147308 */ /* 0x000fe20000002400 */
[----:B------:R-:W-:-:S02]  /*45c0*/  WARPGROUP.DEPBAR.LE gsb0, 0x0 ;  /* 0x00008000000079c5 */ /* 0x000fc40000010000 */
[----:B------:R-:W-:Y:S01]  /*45d0*/  WARPGROUP.ARRIVE ;  /* 0x00000000000079c5 */ /* 0x000fe20000000000 */
[----:B------:R-:W-:Y:S01]  /*45e0*/  FMUL.FTZ R34, R34, UR10 ;  /* 0x0000000a22227c20 */ /* 0x000fe20008410000 */
[----:B------:R-:W-:Y:S01]  /*45f0*/  FMUL.FTZ R5, R38, UR10 ;  /* 0x0000000a26057c20 */ /* 0x000fe20008410000 */
[----:B-1----:R-:W-:Y:S01]  /*4600*/  FSEL R38, R55, -INF , P3 ;  /* 0xff80000037267808 */ /* 0x002fe20001800000 */
[----:B------:R-:W-:Y:S01]  /*4610*/  FMUL.FTZ R35, R35, UR10 ;  /* 0x0000000a23237c20 */ /* 0x000fe20008410000 */
[----:B------:R1:W4:Y:S01]  /*4620*/  MUFU.TANH R58, R34 ;  /* 0x00000022003a7308 */ /* 0x0003220000002400 */
[----:B------:R-:W-:Y:S01]  /*4630*/  HGMMA.64x16x16.F32 R24, gdesc[UR4], R24, gsb0 ;  /* 0x00200000041879f0 */ /* 0x000fe20008000818 */
[----:B------:R-:W-:Y:S01]  /*4640*/  ISETP.GT.AND P3, PT, R6, 0x41, PT ;  /* 0x000000410600780c */ /* 0x000fe20003f64270 */
[----:B------:R-:W-:Y:S01]  /*4650*/  FMUL.FTZ R39, R39, UR10 ;  /* 0x0000000a27277c20 */ /* 0x000fe20008410000 */
[----:B------:R-:W-:Y:S01]  /*4660*/  ULDC UR4, c[0x0][0x988] ;  /* 0x0002620000047ab9 */ /* 0x000fe20000000800 */
[----:B------:R-:W-:Y:S01]  /*4670*/  FMUL.FTZ R32, R32, UR10 ;  /* 0x0000000a20207c20 */ /* 0x000fe20008410000 */
[----:B------:R-:W-:Y:S01]  /*4680*/  FMUL.FTZ R36, R36, UR10 ;  /* 0x0000000a24247c20 */ /* 0x000fe20008410000 */
[----:B------:R-:W-:Y:S01]  /*4690*/  FMUL.FTZ R33, R33, UR10 ;  /* 0x0000000a21217c20 */ /* 0x000fe20008410000 */
[----:B------:R5:W-:Y:S01]  /*46a0*/  MUFU.TANH R62, R5 ;  /* 0x00000005003e7308 */ /* 0x000be20000002400 */
[----:B-1----:R-:W-:Y:S01]  /*46b0*/  FSEL R34, R54, -INF , P4 ;  /* 0xff80000036227808 */ /* 0x002fe20002000000 */
[----:B------:R-:W-:Y:S01]  /*46c0*/  FMUL.FTZ R37, R37, UR10 ;  /* 0x0000000a25257c20 */ /* 0x000fe20008410000 */
[----:B------:R-:W-:-:S02]  /*46d0*/  ISETP.GT.AND P4, PT, R6, 0x40, PT ;  /* 0x000000400600780c */ /* 0x000fc40003f84270 */
[----:B------:R-:W-:-:S03]  /*46e0*/  FMNMX.FTZ R43, R34, R43, !PT ;  /* 0x0000002b222b7209 */ /* 0x000fc60007810000 */
[----:B------:R-:W1:Y:S01]  /*46f0*/  MUFU.TANH R35, R35 ;  /* 0x0000002300237308 */ /* 0x000e620000002400 */
[----:B------:R-:W-:-:S07]  /*4700*/  FMNMX.FTZ R43, R38, R43, !PT ;  /* 0x0000002b262b7209 */ /* 0x000fce0007810000 */
[----:B------:R-:W1:Y:S08]  /*4710*/  MUFU.TANH R39, R39 ;  /* 0x0000002700277308 */ /* 0x000e700000002400 */
[----:B------:R-:W-:Y:S08]  /*4720*/  MUFU.TANH R88, R32 ;  /* 0x0000002000587308 */ /* 0x000ff00000002400 */
[----:B------:R-:W-:Y:S08]  /*4730*/  MUFU.TANH R92, R36 ;  /* 0x00000024005c7308 */ /* 0x000ff00000002400 */
[----:B------:R-:W-:Y:S01]  /*4740*/  MUFU.TANH R48, R48 ;  /* 0x0000003000307308 */ /* 0x000fe20000002400 */
[----:B------:R-:W-:-:S02]  /*4750*/  WARPGROUP.DEPBAR.LE gsb0, 0x0 ;  /* 0x00008000000079c5 */ /* 0x000fc40000010000 */
[----:B-----5:R-:W-:Y:S01]  /*4760*/  FMUL.FTZ R5, R26, UR10 ;  /* 0x0000000a1a057c20 */ /* 0x020fe20008410000 */
[----:B0-----:R-:W-:Y:S01]  /*4770*/  FSEL R26, R42, -INF , P4 ;  /* 0xff8000002a1a7808 */ /* 0x001fe20002000000 */
[----:B------:R-:W-:Y:S01]  /*4780*/  FMUL.FTZ R27, R27, UR10 ;  /* 0x0000000a1b1b7c20 */ /* 0x000fe20008410000 */
[----:B------:R-:W-:Y:S02]  /*4790*/  ISETP.GT.AND P4, PT, R6, 0x48, PT ;  /* 0x000000480600780c */ /* 0x000fe40003f84270 */
[----:B------:R0:W5:Y:S01]  /*47a0*/  MUFU.TANH R100, R5 ;  /* 0x0000000500647308 */ /* 0x0001620000002400 */
[----:B------:R-:W-:Y:S01]  /*47b0*/  FSEL R42, R56, -INF , P3 ;  /* 0xff800000382a7808 */ /* 0x000fe20001800000 */
[----:B------:R-:W-:Y:S01]  /*47c0*/  FMUL.FTZ R31, R31, UR10 ;  /* 0x0000000a1f1f7c20 */ /* 0x000fe20008410000 */
[----:B------:R-:W-:Y:S01]  /*47d0*/  FMNMX.FTZ R43, R26, R43, !PT ;  /* 0x0000002b1a2b7209 */ /* 0x000fe20007810000 */
[----:B------:R-:W-:Y:S01]  /*47e0*/  FMUL.FTZ R24, R24, UR10 ;  /* 0x0000000a18187c20 */ /* 0x000fe20008410000 */
[----:B------:R-:W-:Y:S01]  /*47f0*/  ISETP.GT.AND P3, PT, R6, 0x49, PT ;  /* 0x000000490600780c */ /* 0x000fe20003f64270 */
[----:B------:R-:W-:Y:S01]  /*4800*/  FMUL.FTZ R25, R25, UR10 ;  /* 0x0000000a19197c20 */ /* 0x000fe20008410000 */
[----:B--2---:R-:W-:Y:S01]  /*4810*/  FSEL R46, R46, -INF , P4 ;  /* 0xff8000002e2e7808 */ /* 0x004fe20002000000 */
[----:B------:R-:W2:Y:S01]  /*4820*/  MUFU.TANH R27, R27 ;  /* 0x0000001b001b7308 */ /* 0x000ea20000002400 */
[----:B------:R-:W-:Y:S01]  /*4830*/  FMNMX.FTZ R43, R42, R43, !PT ;  /* 0x0000002b2a2b7209 */ /* 0x000fe20007810000 */
[----:B0-----:R-:W-:Y:S01]  /*4840*/  FMUL.FTZ R5, R30, UR10 ;  /* 0x0000000a1e057c20 */ /* 0x001fe20008410000 */
[----:B------:R-:W-:Y:S01]  /*4850*/  ISETP.GT.AND P4, PT, R6, 0x50, PT ;  /* 0x000000500600780c */ /* 0x000fe20003f84270 */
[----:B------:R-:W-:Y:S01]  /*4860*/  FMUL.FTZ R28, R28, UR10 ;  /* 0x0000000a1c1c7c20 */ /* 0x000fe20008410000 */
[----:B---3--:R-:W-:Y:S01]  /*4870*/  FSEL R56, R47, -INF , P3 ;  /* 0xff8000002f387808 */ /* 0x008fe20001800000 */
[----:B------:R-:W-:Y:S01]  /*4880*/  FMUL.FTZ R29, R29, UR10 ;  /* 0x0000000a1d1d7c20 */ /* 0x000fe20008410000 */
[----:B------:R-:W-:Y:S01]  /*4890*/  FMNMX.FTZ R43, R46, R43, !PT ;  /* 0x0000002b2e2b7209 */ /* 0x000fe20007810000 */
[----:B------:R-:W0:Y:S01]  /*48a0*/  MUFU.TANH R5, R5 ;  /* 0x0000000500057308 */ /* 0x000e220000002400 */
[----:B------:R-:W-:Y:S01]  /*48b0*/  ISETP.GT.AND P3, PT, R6, 0x51, PT ;  /* 0x000000510600780c */ /* 0x000fe20003f64270 */
[----:B------:R3:W-:Y:S01]  /*48c0*/  @!P1 SYNCS.ARRIVE.TRANS64.RED.A1T0 RZ, [R0+URZ], RZ ;  /* 0x000000ff00ff99a7 */ /* 0x0007e2000810043f */
[----:B----4-:R-:W-:-:S02]  /*48d0*/  FSEL R54, R58, -INF , P4 ;  /* 0xff8000003a367808 */ /* 0x010fc40002000000 */
[----:B------:R-:W-:Y:S02]  /*48e0*/  FMNMX.FTZ R43, R56, R43, !PT ;  /* 0x0000002b382b7209 */ /* 0x000fe40007810000 */
[----:B------:R-:W-:Y:S01]  /*48f0*/  ISETP.GT.AND P4, PT, R6, 0x58, PT ;  /* 0x000000580600780c */ /* 0x000fe20003f84270 */
[----:B------:R-:W4:Y:S01]  /*4900*/  MUFU.TANH R31, R31 ;  /* 0x0000001f001f7308 */ /* 0x000f220000002400 */
[----:B-1----:R-:W-:Y:S02]  /*4910*/  FSEL R30, R35, -INF , P3 ;  /* 0xff800000231e7808 */ /* 0x002fe40001800000 */
[----:B------:R-:W-:Y:S02]  /*4920*/  FMNMX.FTZ R43, R54, R43, !PT ;  /* 0x0000002b362b7209 */ /* 0x000fe40007810000 */
[----:B------:R-:W-:Y:S02]  /*4930*/  ISETP.GT.AND P3, PT, R6, 0x59, PT ;  /* 0x000000590600780c */ /* 0x000fe40003f64270 */
[----:B------:R-:W-:Y:S01]  /*4940*/  FSEL R58, R62, -INF , P4 ;  /* 0xff8000003e3a7808 */ /* 0x000fe20002000000 */
[----:B------:R-:W-:Y:S01]  /*4950*/  MUFU.TANH R96, R24 ;  /* 0x0000001800607308 */ /* 0x000fe20000002400 */
[----:B------:R-:W-:-:S02]  /*4960*/  FMNMX.FTZ R43, R30, R43, !PT ;  /* 0x0000002b1e2b7209 */ /* 0x000fc40007810000 */
[----:B------:R-:W-:Y:S02]  /*4970*/  ISETP.GT.AND P4, PT, R6, 0x60, PT ;  /* 0x000000600600780c */ /* 0x000fe40003f84270 */
[----:B------:R-:W-:Y:S02]  /*4980*/  FSEL R62, R39, -INF , P3 ;  /* 0xff800000273e7808 */ /* 0x000fe40001800000 */
[----:B------:R-:W-:Y:S01]  /*4990*/  FMNMX.FTZ R43, R58, R43, !PT ;  /* 0x0000002b3a2b7209 */ /* 0x000fe20007810000 */
[----:B------:R1:W-:Y:S01]  /*49a0*/  MUFU.TANH R39, R25 ;  /* 0x0000001900277308 */ /* 0x0003e20000002400 */
[----:B------:R-:W-:Y:S02]  /*49b0*/  ISETP.GT.AND P3, PT, R6, 0x61, PT ;  /* 0x000000610600780c */ /* 0x000fe40003f64270 */
[----:B-----5:R-:W-:Y:S02]  /*49c0*/  FSEL R100, R100, -INF , P4 ;  /* 0xff80000064647808 */ /* 0x020fe40002000000 */
[----:B------:R-:W-:-:S02]  /*49d0*/  FMNMX.FTZ R43, R62, R43, !PT ;  /* 0x0000002b3e2b7209 */ /* 0x000fc40007810000 */
[----:B------:R-:W-:Y:S01]  /*49e0*/  ISETP.GT.AND P4, PT, R6, 0x68, PT ;  /* 0x000000680600780c */ /* 0x000fe20003f84270 */
[----:B------:R5:W-:Y:S01]  /*49f0*/  MUFU.TANH R98, R28 ;  /* 0x0000001c00627308 */ /* 0x000be20000002400 */
[----:B--2---:R-:W-:Y:S02]  /*4a00*/  FSEL R102, R27, -INF , P3 ;  /* 0xff8000001b667808 */ /* 0x004fe40001800000 */
[----:B------:R-:W-:Y:S02]  /*4a10*/  FMNMX.FTZ R43, R100, R43, !PT ;  /* 0x0000002b642b7209 */ /* 0x000fe40007810000 */
[----:B------:R-:W-:Y:S02]  /*4a20*/  ISETP.GT.AND P3, PT, R6, 0x69, PT ;  /* 0x000000690600780c */ /* 0x000fe40003f64270 */
[----:B0-----:R-:W-:Y:S01]  /*4a30*/  FSEL R104, R5, -INF , P4 ;  /* 0xff80000005687808 */ /* 0x001fe20002000000 */
[----:B------:R-:W-:Y:S01]  /*4a40*/  MUFU.TANH R35, R52 ;  /* 0x0000003400237308 */ /* 0x000fe20000002400 */
[----:B------:R-:W-:-:S02]  /*4a50*/  FMNMX.FTZ R43, R102, R43, !PT ;  /* 0x0000002b662b7209 */ /* 0x000fc40007810000 */
[----:B----4-:R-:W-:Y:S02]  /*4a60*/  FSEL R106, R31, -INF , P3 ;  /* 0xff8000001f6a7808 */ /* 0x010fe40001800000 */
[----:B------:R-:W-:Y:S02]  /*4a70*/  FMNMX.FTZ R43, R104, R43, !PT ;  /* 0x0000002b682b7209 */ /* 0x000fe40007810000 */
[----:B------:R-:W-:Y:S01]  /*4a80*/  ISETP.GT.AND P4, PT, R57, 0x1, PT ;  /* 0x000000013900780c */ /* 0x000fe20003f84270 */
[----:B------:R0:W-:Y:S01]  /*4a90*/  MUFU.TANH R31, R40 ;  /* 0x00000028001f7308 */ /* 0x0001e20000002400 */
[----:B------:R-:W-:Y:S02]  /*4aa0*/  FMNMX.FTZ R43, R106, R43, !PT ;  /* 0x0000002b6a2b7209 */ /* 0x000fe40007810000 */
[----:B-1----:R-:W-:Y:S02]  /*4ab0*/  FSEL R25, R7, -INF , P4 ;  /* 0xff80000007197808 */ /* 0x002fe40002000000 */
[----:B-----5:R-:W-:Y:S01]  /*4ac0*/  FSEL R28, R9, -INF , P5 ;  /* 0xff800000091c7808 */ /* 0x020fe20002800000 */
[----:B------:R-:W1:Y:S01]  /*4ad0*/  SHFL.BFLY PT, R6, R43, 0x2, 0x1f ;  /* 0x0c401f002b067f89 */ /* 0x000e6200000e0000 */
[----:B------:R-:W-:Y:S01]  /*4ae0*/  ISETP.GT.AND P4, PT, R57, 0x10, PT ;  /* 0x000000103900780c */ /* 0x000fe20003f84270 */
[----:B------:R-:W2:Y:S03]  /*4af0*/  MUFU.TANH R49, R49 ;  /* 0x0000003100317308 */ /* 0x000ea60000002400 */
[----:B------:R-:W-:-:S02]  /*4b00*/  FSEL R36, R11, -INF , P4 ;  /* 0xff8000000b247808 */ /* 0x000fc40002000000 */
[----:B------:R-:W-:-:S03]  /*4b10*/  ISETP.GT.AND P4, PT, R57, 0x18, PT ;  /* 0x000000183900780c */ /* 0x000fc60003f84270 */
[----:B------:R-:W4:Y:S01]  /*4b20*/  MUFU.TANH R53, R53 ;  /* 0x0000003500357308 */ /* 0x000f220000002400 */
[----:B------:R-:W-:Y:S02]  /*4b30*/  FSEL R44, R13, -INF , P4 ;  /* 0xff8000000d2c7808 */ /* 0x000fe40002000000 */
[----:B------:R-:W-:-:S04]  /*4b40*/  ISETP.GT.AND P4, PT, R57, 0x20, PT ;  /* 0x000000203900780c */ /* 0x000fc80003f84270 */
[----:B------:R-:W-:Y:S01]  /*4b50*/  FSEL R64, R15, -INF , P4 ;  /* 0xff8000000f407808 */ /* 0x000fe20002000000 */
[----:B------:R-:W5:Y:S01]  /*4b60*/  MUFU.TANH R41, R41 ;  /* 0x0000002900297308 */ /* 0x000f620000002400 */
[----:B------:R-:W-:Y:S02]  /*4b70*/  ISETP.GT.AND P4, PT, R57, 0x28, PT ;  /* 0x000000283900780c */ /* 0x000fe40003f84270 */
[----:B-1----:R-:W-:-:S05]  /*4b80*/  FMNMX.FTZ R6, R43, R6, !PT ;  /* 0x000000062b067209 */ /* 0x002fca0007810000 */
[----:B------:R-:W1:Y:S01]  /*4b90*/  MUFU.TANH R45, R45 ;  /* 0x0000002d002d7308 */ /* 0x000e620000002400 */
[----:B------:R-:W3:Y:S07]  /*4ba0*/  SHFL.BFLY PT, R5, R6, 0x1, 0x1f ;  /* 0x0c201f0006057f89 */ /* 0x000eee00000e0000 */
[----:B------:R-:W-:Y:S08]  /*4bb0*/  MUFU.TANH R33, R33 ;  /* 0x0000002100217308 */ /* 0x000ff00000002400 */
[----:B------:R-:W-:Y:S08]  /*4bc0*/  MUFU.TANH R37, R37 ;  /* 0x0000002500257308 */ /* 0x000ff00000002400 */
[----:B------:R-:W-:Y:S01]  /*4bd0*/  MUFU.TANH R29, R29 ;  /* 0x0000001d001d7308 */ /* 0x000fe20000002400 */
[----:B---3--:R-:W-:Y:S01]  /*4be0*/  FMNMX.FTZ R6, R6, R5, !PT ;  /* 0x0000000506067209 */ /* 0x008fe20007810000 */
[----:B------:R-:W-:-:S03]  /*4bf0*/  IMAD.U32 R5, RZ, RZ, UR4 ;  /* 0x00000004ff057e24 */ /* 0x000fc6000f8e00ff */
[C---:B------:R-:W-:Y:S01]  /*4c00*/  FSETP.NEU.FTZ.AND P3, PT, R6.reuse, -INF , PT ;  /* 0xff8000000600780b */ /* 0x040fe20003f7d000 */
[----:B------:R-:W-:-:S05]  /*4c10*/  FMUL.FTZ R27, R6, R5 ;  /* 0x00000005061b7220 */ /* 0x000fca0000410000 */
[----:B------:R-:W-:Y:S02]  /*4c20*/  FSEL R27, R27, RZ, P3 ;  /* 0x000000ff1b1b7208 */ /* 0x000fe40001800000 */
[----:B------:R-:W-:-:S03]  /*4c30*/  ISETP.GT.AND P3, PT, R57, RZ, PT ;  /* 0x000000ff3900720c */ /* 0x000fc60003f64270 */
[-CC-:B------:R-:W-:Y:S01]  /*4c40*/  FFMA.FTZ R201, R66, R5.reuse, -R27.reuse ;  /* 0x0000000542c97223 */ /* 0x180fe2000001081b */
[----:B------:R-:W-:Y:S01]  /*4c50*/  FSEL R24, R4, -INF , P3 ;  /* 0xff80000004187808 */ /* 0x000fe20001800000 */
[-CC-:B------:R-:W-:Y:S01]  /*4c60*/  FFMA.FTZ R203, R68, R5.reuse, -R27.reuse ;  /* 0x0000000544cb7223 */ /* 0x180fe2000001081b */
[C---:B------:R-:W-:Y:S01]  /*4c70*/  ISETP.GT.AND P3, PT, R57.reuse, 0x9, PT ;  /* 0x000000093900780c */ /* 0x040fe20003f64270 */
[--C-:B------:R-:W-:Y:S01]  /*4c80*/  FFMA.FTZ R197, R72, R5, -R27.reuse ;  /* 0x0000000548c57223 */ /* 0x100fe2000001081b */
[----:B------:R-:W-:Y:S01]  /*4c90*/  FMNMX.FTZ R7, R24, R25, !PT ;  /* 0x0000001918077209 */ /* 0x000fe20007810000 */
[-CC-:B------:R-:W-:Y:S01]  /*4ca0*/  FFMA.FTZ R199, R76, R5.reuse, -R27.reuse ;  /* 0x000000054cc77223 */ /* 0x180fe2000001081b */
[----:B------:R-:W-:Y:S01]  /*4cb0*/  FSEL R32, R8, -INF , P3 ;  /* 0xff80000008207808 */ /* 0x000fe20001800000 */
[--C-:B------:R-:W-:Y:S01]  /*4cc0*/  FFMA.FTZ R8, R70, R5, -R27.reuse ;  /* 0x0000000546087223 */ /* 0x100fe2000001081b */
[----:B------:R-:W-:Y:S01]  /*4cd0*/  FMNMX.FTZ R7, R28, R7, !PT ;  /* 0x000000071c077209 */ /* 0x000fe20007810000 */
[-CC-:B------:R-:W-:Y:S01]  /*4ce0*/  FFMA.FTZ R193, R80, R5.reuse, -R27.reuse ;  /* 0x0000000550c17223 */ /* 0x180fe2000001081b */
[C---:B------:R-:W-:Y:S01]  /*4cf0*/  ISETP.GT.AND P3, PT, R57.reuse, 0x11, PT ;  /* 0x000000113900780c */ /* 0x040fe20003f64270 */
[--C-:B------:R-:W-:Y:S01]  /*4d00*/  FFMA.FTZ R195, R90, R5, -R27.reuse ;  /* 0x000000055ac37223 */ /* 0x100fe2000001081b */
[----:B------:R-:W-:Y:S01]  /*4d10*/  FMNMX.FTZ R7, R32, R7, !PT ;  /* 0x0000000720077209 */ /* 0x000fe20007810000 */
[-CC-:B------:R-:W-:Y:S01]  /*4d20*/  FFMA.FTZ R189, R60, R5.reuse, -R27.reuse ;  /* 0x000000053cbd7223 */ /* 0x180fe2000001081b */
[----:B0-----:R-:W-:Y:S01]  /*4d30*/  FSEL R40, R10, -INF , P3 ;  /* 0xff8000000a287808 */ /* 0x001fe20001800000 */
[--C-:B------:R-:W-:Y:S01]  /*4d40*/  FFMA.FTZ R10, R74, R5, -R27.reuse ;  /* 0x000000054a0a7223 */ /* 0x100fe2000001081b */
[----:B------:R-:W-:Y:S01]  /*4d50*/  FMNMX.FTZ R7, R36, R7, !PT ;  /* 0x0000000724077209 */ /* 0x000fe20007810000 */
[-CC-:B------:R-:W-:Y:S01]  /*4d60*/  FFMA.FTZ R9, R50, R5.reuse, -R27.reuse ;  /* 0x0000000532097223 */ /* 0x180fe2000001081b */
[----:B------:R-:W-:Y:S01]  /*4d70*/  ISETP.GT.AND P3, PT, R57, 0x19, PT ;  /* 0x000000193900780c */ /* 0x000fe20003f64270 */
[--C-:B------:R-:W-:Y:S01]  /*4d80*/  FFMA.FTZ R11, R34, R5, -R27.reuse ;  /* 0x00000005220b7223 */ /* 0x100fe2000001081b */
[----:B------:R-:W-:Y:S01]  /*4d90*/  FMNMX.FTZ R7, R40, R7, !PT ;  /* 0x0000000728077209 */ /* 0x000fe20007810000 */
[----:B------:R-:W-:Y:S01]  /*4da0*/  MUFU.EX2 R108, R9 ;  /* 0x00000009006c7308 */ /* 0x000fe20000000800 */
[----:B------:R-:W-:Y:S01]  /*4db0*/  FSEL R52, R12, -INF , P3 ;  /* 0xff8000000c347808 */ /* 0x000fe20001800000 */
[--C-:B------:R-:W-:Y:S01]  /*4dc0*/  FFMA.FTZ R12, R78, R5, -R27.reuse ;  /* 0x000000054e0c7223 */ /* 0x100fe2000001081b */
[----:B------:R-:W-:Y:S01]  /*4dd0*/  FMNMX.FTZ R7, R44, R7, !PT ;  /* 0x000000072c077209 */ /* 0x000fe20007810000 */
[-CC-:B------:R-:W-:Y:S01]  /*4de0*/  FFMA.FTZ R4, R51, R5.reuse, -R27.reuse ;  /* 0x0000000533047223 */ /* 0x180fe2000001081b */
[C---:B------:R-:W-:Y:S01]  /*4df0*/  ISETP.GT.AND P3, PT, R57.reuse, 0x21, PT ;  /* 0x000000213900780c */ /* 0x040fe20003f64270 */
[--C-:B------:R-:W-:Y:S01]  /*4e00*/  FFMA.FTZ R30, R30, R5, -R27.reuse ;  /* 0x000000051e1e7223 */ /* 0x100fe2000001081b */
[----:B------:R-:W-:Y:S01]  /*4e10*/  FMNMX.FTZ R7, R52, R7, !PT ;  /* 0x0000000734077209 */ /* 0x000fe20007810000 */
[----:B------:R-:W-:Y:S01]  /*4e20*/  MUFU.EX2 R201, R201 ;  /* 0x000000c900c97308 */ /* 0x000fe20000000800 */
[----:B------:R-:W-:Y:S01]  /*4e30*/  FSEL R66, R14, -INF , P3 ;  /* 0xff8000000e427808 */ /* 0x000fe20001800000 */
[--C-:B------:R-:W-:Y:S01]  /*4e40*/  FFMA.FTZ R14, R86, R5, -R27.reuse ;  /* 0x00000005560e7223 */ /* 0x100fe2000001081b */
[----:B------:R-:W-:Y:S01]  /*4e50*/  FMNMX.FTZ R7, R64, R7, !PT ;  /* 0x0000000740077209 */ /* 0x000fe20007810000 */
[-CC-:B------:R-:W-:Y:S01]  /*4e60*/  FFMA.FTZ R38, R38, R5.reuse, -R27.reuse ;  /* 0x0000000526267223 */ /* 0x180fe2000001081b */
[----:B------:R-:W-:Y:S01]  /*4e70*/  ISETP.GT.AND P3, PT, R57, 0x29, PT ;  /* 0x000000293900780c */ /* 0x000fe20003f64270 */
[--C-:B------:R-:W-:Y:S01]  /*4e80*/  FFMA.FTZ R26, R26, R5, -R27.reuse ;  /* 0x000000051a1a7223 */ /* 0x100fe2000001081b */
[----:B------:R-:W-:Y:S01]  /*4e90*/  FSEL R68, R21, -INF , P4 ;  /* 0xff80000015447808 */ /* 0x000fe20002000000 */
[----:B------:R-:W0:Y:S01]  /*4ea0*/  MUFU.EX2 R4, R4 ;  /* 0x0000000400047308 */ /* 0x000e220000000800 */
[----:B------:R-:W-:Y:S01]  /*4eb0*/  FMNMX.FTZ R7, R66, R7, !PT ;  /* 0x0000000742077209 */ /* 0x000fe20007810000 */
[-CC-:B------:R-:W-:Y:S01]  /*4ec0*/  FFMA.FTZ R42, R42, R5.reuse, -R27.reuse ;  /* 0x000000052a2a7223 */ /* 0x180fe2000001081b */
[C---:B------:R-:W-:Y:S01]  /*4ed0*/  ISETP.GT.AND P4, PT, R57.reuse, 0x30, PT ;  /* 0x000000303900780c */ /* 0x040fe20003f84270 */
[-CC-:B------:R-:W-:Y:S01]  /*4ee0*/  FFMA.FTZ R46, R46, R5.reuse, -R27.reuse ;  /* 0x000000052e2e7223 */ /* 0x180fe2000001081b */
[----:B------:R-:W-:Y:S01]  /*4ef0*/  FSEL R70, R20, -INF , P3 ;  /* 0xff80000014467808 */ /* 0x000fe20001800000 */
[--C-:B------:R-:W-:Y:S01]  /*4f00*/  FFMA.FTZ R20, R94, R5, -R27.reuse ;  /* 0x000000055e147223 */ /* 0x100fe2000001081b */
[----:B------:R-:W-:Y:S01]  /*4f10*/  FMNMX.FTZ R7, R68, R7, !PT ;  /* 0x0000000744077209 */ /* 0x000fe20007810000 */
[----:B------:R-:W3:Y:S01]  /*4f20*/  MUFU.EX2 R203, R203 ;  /* 0x000000cb00cb7308 */ /* 0x000ee20000000800 */
[C---:B------:R-:W-:Y:S01]  /*4f30*/  ISETP.GT.AND P3, PT, R57.reuse, 0x31, PT ;  /* 0x000000313900780c */ /* 0x040fe20003f64270 */
[-CC-:B------:R-:W-:Y:S01]  /*4f40*/  FFMA.FTZ R56, R56, R5.reuse, -R27.reuse ;  /* 0x0000000538387223 */ /* 0x180fe2000001081b */
[----:B------:R-:W-:Y:S01]  /*4f50*/  FSEL R48, R48, -INF , P4 ;  /* 0xff80000030307808 */ /* 0x000fe20002000000 */
[--C-:B------:R-:W-:Y:S01]  /*4f60*/  FFMA.FTZ R54, R54, R5, -R27.reuse ;  /* 0x0000000536367223 */ /* 0x100fe2000001081b */
[----:B------:R-:W-:Y:S01]  /*4f70*/  FMNMX.FTZ R7, R70, R7, !PT ;  /* 0x0000000746077209 */ /* 0x000fe20007810000 */
[-CC-:B------:R-:W-:Y:S01]  /*4f80*/  FFMA.FTZ R58, R58, R5.reuse, -R27.reuse ;  /* 0x000000053a3a7223 */ /* 0x180fe2000001081b */
[----:B------:R-:W-:Y:S01]  /*4f90*/  ISETP.GT.AND P4, PT, R57, 0x38, PT ;  /* 0x000000383900780c */ /* 0x000fe20003f84270 */
[----:B------:R-:W-:Y:S01]  /*4fa0*/  MUFU.EX2 R191, R11 ;  /* 0x0000000b00bf7308 */ /* 0x000fe20000000800 */
[----:B--2---:R-:W-:Y:S01]  /*4fb0*/  FSEL R72, R49, -INF , P3 ;  /* 0xff80000031487808 */ /* 0x004fe20001800000 */
[--C-:B------:R-:W-:Y:S01]  /*4fc0*/  FFMA.FTZ R62, R62, R5, -R27.reuse ;  /* 0x000000053e3e7223 */ /* 0x100fe2000001081b */
[----:B------:R-:W-:Y:S01]  /*4fd0*/  FMNMX.FTZ R7, R48, R7, !PT ;  /* 0x0000000730077209 */ /* 0x000fe20007810000 */
[-CC-:B------:R-:W-:Y:S01]  /*4fe0*/  FFMA.FTZ R100, R100, R5.reuse, -R27.reuse ;  /* 0x0000000564647223 */ /* 0x180fe2000001081b */
[----:B------:R-:W-:Y:S01]  /*4ff0*/  ISETP.GT.AND P3, PT, R57, 0x39, PT ;  /* 0x000000393900780c */ /* 0x000fe20003f64270 */
[--C-:B------:R-:W-:Y:S01]  /*5000*/  FFMA.FTZ R102, R102, R5, -R27.reuse ;  /* 0x0000000566667223 */ /* 0x100fe2000001081b */
[----:B------:R-:W-:Y:S01]  /*5010*/  FSEL R74, R35, -INF , P4 ;  /* 0xff800000234a7808 */ /* 0x000fe20002000000 */
[----:B------:R-:W2:Y:S01]  /*5020*/  MUFU.EX2 R8, R8 ;  /* 0x0000000800087308 */ /* 0x000ea20000000800 */
[----:B------:R-:W-:Y:S01]  /*5030*/  FMNMX.FTZ R7, R72, R7, !PT ;  /* 0x0000000748077209 */ /* 0x000fe20007810000 */
[----:B------:R-:W2:Y:S01]  /*5040*/  @P2 LDC R35, c[0x0][0x450] ;  /* 0x00011400ff232b82 */ /* 0x000ea20000000800 */
[----:B------:R-:W-:Y:S01]  /*5050*/  ISETP.GT.AND P4, PT, R57, 0x40, PT ;  /* 0x000000403900780c */ /* 0x000fe20003f84270 */
[-CC-:B------:R-:W-:Y:S01]  /*5060*/  FFMA.FTZ R104, R104, R5.reuse, -R27.reuse ;  /* 0x0000000568687223 */ /* 0x180fe2000001081b */
[----:B----4-:R-:W-:Y:S01]  /*5070*/  FSEL R76, R53, -INF , P3 ;  /* 0xff800000354c7808 */ /* 0x010fe20001800000 */
[----:B------:R-:W-:Y:S01]  /*5080*/  FFMA.FTZ R27, R106, R5, -R27 ;  /* 0x000000056a1b7223 */ /* 0x000fe2000001081b */
[----:B------:R-:W-:Y:S01]  /*5090*/  FMNMX.FTZ R7, R74, R7, !PT ;  /* 0x000000074a077209 */ /* 0x000fe20007810000 */
[----:B------:R-:W4:Y:S01]  /*50a0*/  MUFU.EX2 R197, R197 ;  /* 0x000000c500c57308 */ /* 0x000f220000000800 */
[----:B------:R-:W-:-:S02]  /*50b0*/  ISETP.GT.AND P3, PT, R57, 0x41, PT ;  /* 0x000000413900780c */ /* 0x000fc40003f64270 */
[----:B------:R-:W-:Y:S02]  /*50c0*/  CS2R R106, SRZ ;  /* 0x00000000006a7805 */ /* 0x000fe4000001ff00 */
[----:B------:R-:W-:Y:S02]  /*50d0*/  FSEL R78, R31, -INF , P4 ;  /* 0xff8000001f4e7808 */ /* 0x000fe40002000000 */
[----:B------:R-:W-:Y:S02]  /*50e0*/  FMNMX.FTZ R7, R76, R7, !PT ;  /* 0x000000074c077209 */ /* 0x000fe40007810000 */
[----:B------:R-:W-:Y:S01]  /*50f0*/  ISETP.GT.AND P4, PT, R57, 0x48, PT ;  /* 0x000000483900780c */ /* 0x000fe20003f84270 */
[----:B------:R-:W4:Y:S01]  /*5100*/  MUFU.EX2 R10, R10 ;  /* 0x0000000a000a7308 */ /* 0x000f220000000800 */
[----:B-----5:R-:W-:Y:S02]  /*5110*/  FSEL R80, R41, -INF , P3 ;  /* 0xff80000029507808 */ /* 0x020fe40001800000 */
[----:B------:R-:W-:-:S02]  /*5120*/  FMNMX.FTZ R7, R78, R7, !PT ;  /* 0x000000074e077209 */ /* 0x000fc40007810000 */
[C---:B------:R-:W-:Y:S02]  /*5130*/  ISETP.GT.AND P3, PT, R57.reuse, 0x49, PT ;  /* 0x000000493900780c */ /* 0x040fe40003f64270 */
[----:B------:R-:W-:Y:S01]  /*5140*/  FSEL R84, R84, -INF , P4 ;  /* 0xff80000054547808 */ /* 0x000fe20002000000 */
[----:B------:R0:W-:Y:S01]  /*5150*/  MUFU.EX2 R181, R30 ;  /* 0x0000001e00b57308 */ /* 0x0001e20000000800 */
[----:B------:R-:W-:Y:S02]  /*5160*/  FMNMX.FTZ R7, R80, R7, !PT ;  /* 0x0000000750077209 */ /* 0x000fe40007810000 */
[----:B------:R-:W-:Y:S02]  /*5170*/  ISETP.GT.AND P4, PT, R57, 0x50, PT ;  /* 0x000000503900780c */ /* 0x000fe40003f84270 */
[----:B-1----:R-:W-:Y:S02]  /*5180*/  FSEL R86, R45, -INF , P3 ;  /* 0xff8000002d567808 */ /* 0x002fe40001800000 */
[----:B------:R-:W-:Y:S01]  /*5190*/  FMNMX.FTZ R7, R84, R7, !PT ;  /* 0x0000000754077209 */ /* 0x000fe20007810000 */
[----:B------:R-:W-:Y:S01]  /*51a0*/  MUFU.EX2 R199, R199 ;  /* 0x000000c700c77308 */ /* 0x000fe20000000800 */
[----:B------:R-:W-:Y:S01]  /*51b0*/  ISETP.GT.AND P3, PT, R57, 0x51, PT ;  /* 0x000000513900780c */ /* 0x000fe20003f64270 */
[----:B0-----:R-:W-:Y:S01]  /*51c0*/  FADD.FTZ R30, R201, R4 ;  /* 0x00000004c91e7221 */ /* 0x001fe20000010000 */
[----:B------:R-:W-:-:S02]  /*51d0*/  FSEL R88, R88, -INF , P4 ;  /* 0xff80000058587808 */ /* 0x000fc40002000000 */
[----:B------:R-:W-:Y:S01]  /*51e0*/  FMNMX.FTZ R7, R86, R7, !PT ;  /* 0x0000000756077209 */ /* 0x000fe20007810000 */
[----:B---3--:R-:W-:Y:S01]  /*51f0*/  FADD.FTZ R31, R203, R30 ;  /* 0x0000001ecb1f7221 */ /* 0x008fe20000010000 */
[----:B------:R-:W-:Y:S01]  /*5200*/  ISETP.GT.AND P4, PT, R57, 0x58, PT ;  /* 0x000000583900780c */ /* 0x000fe20003f84270 */
[----:B------:R-:W-:Y:S01]  /*5210*/  MUFU.EX2 R12, R12 ;  /* 0x0000000c000c7308 */ /* 0x000fe20000000800 */
[----:B------:R-:W-:Y:S01]  /*5220*/  FSEL R90, R33, -INF , P3 ;  /* 0xff800000215a7808 */ /* 0x000fe20001800000 */
[----:B--2---:R-:W-:Y:S01]  /*5230*/  FADD.FTZ R30, R8, R31 ;  /* 0x0000001f081e7221 */ /* 0x004fe20000010000 */
[----:B------:R-:W-:Y:S02]  /*5240*/  FMNMX.FTZ R7, R88, R7, !PT ;  /* 0x0000000758077209 */ /* 0x000fe40007810000 */
[----:B------:R-:W-:Y:S01]  /*5250*/  ISETP.GT.AND P3, PT, R57, 0x59, PT ;  /* 0x000000593900780c */ /* 0x000fe20003f64270 */
[----:B----4-:R-:W-:Y:S01]  /*5260*/  FADD.FTZ R33, R197, R30 ;  /* 0x0000001ec5217221 */ /* 0x010fe20000010000 */
[----:B------:R-:W-:Y:S01]  /*5270*/  FSEL R92, R92, -INF , P4 ;  /* 0xff8000005c5c7808 */ /* 0x000fe20002000000 */
[----:B------:R-:W-:Y:S01]  /*5280*/  MUFU.EX2 R193, R193 ;  /* 0x000000c100c17308 */ /* 0x000fe20000000800 */
[----:B------:R-:W-:Y:S01]  /*5290*/  FMNMX.FTZ R7, R90, R7, !PT ;  /* 0x000000075a077209 */ /* 0x000fe20007810000 */
[----:B------:R-:W-:Y:S01]  /*52a0*/  FADD.FTZ R2, R10, R33 ;  /* 0x000000210a027221 */ /* 0x000fe20000010000 */
[----:B------:R-:W-:Y:S01]  /*52b0*/  ISETP.GT.AND P4, PT, R57, 0x60, PT ;  /* 0x000000603900780c */ /* 0x000fe20003f84270 */
[----:B------:R-:W-:Y:S01]  /*52c0*/  IMAD.MOV.U32 R30, RZ, RZ, R17 ;  /* 0x000000ffff1e7224 */ /* 0x000fe200078e0011 */
[----:B------:R-:W-:-:S02]  /*52d0*/  FSEL R94, R37, -INF , P3 ;  /* 0xff800000255e7808 */ /* 0x000fc40001800000 */
[----:B------:R-:W-:Y:S01]  /*52e0*/  FMNMX.FTZ R7, R92, R7, !PT ;  /* 0x000000075c077209 */ /* 0x000fe20007810000 */
[----:B------:R-:W-:Y:S01]  /*52f0*/  MUFU.EX2 R14, R14 ;  /* 0x0000000e000e7308 */ /* 0x000fe20000000800 */
[C---:B------:R-:W-:Y:S02]  /*5300*/  ISETP.GT.AND P3, PT, R57.reuse, 0x61, PT ;  /* 0x000000613900780c */ /* 0x040fe40003f64270 */
[----:B------:R-:W-:Y:S02]  /*5310*/  FSEL R96, R96, -INF , P4 ;  /* 0xff80000060607808 */ /* 0x000fe40002000000 */
[----:B------:R-:W-:Y:S02]  /*5320*/  FMNMX.FTZ R7, R94, R7, !PT ;  /* 0x000000075e077209 */ /* 0x000fe40007810000 */
[----:B------:R-:W-:Y:S01]  /*5330*/  ISETP.GT.AND P4, PT, R57, 0x68, PT ;  /* 0x000000683900780c */ /* 0x000fe20003f84270 */
[----:B------:R-:W-:Y:S01]  /*5340*/  MUFU.EX2 R195, R195 ;  /* 0x000000c300c37308 */ /* 0x000fe20000000800 */
[----:B------:R-:W-:-:S02]  /*5350*/  FSEL R60, R39, -INF , P3 ;  /* 0xff800000273c7808 */ /* 0x000fc40001800000 */
[----:B------:R-:W-:Y:S02]  /*5360*/  FMNMX.FTZ R7, R96, R7, !PT ;  /* 0x0000000760077209 */ /* 0x000fe40007810000 */
[----:B------:R-:W-:Y:S02]  /*5370*/  ISETP.GT.AND P3, PT, R57, 0x69, PT ;  /* 0x000000693900780c */ /* 0x000fe40003f64270 */
[----:B------:R-:W-:Y:S01]  /*5380*/  FSEL R98, R98, -INF , P4 ;  /* 0xff80000062627808 */ /* 0x000fe20002000000 */
[----:B------:R-:W-:Y:S01]  /*5390*/  MUFU.EX2 R20, R20 ;  /* 0x0000001400147308 */ /* 0x000fe20000000800 */
[----:B------:R-:W-:Y:S02]  /*53a0*/  FMNMX.FTZ R7, R60, R7, !PT ;  /* 0x000000073c077209 */ /* 0x000fe40007810000 */
[----:B------:R-:W-:Y:S02]  /*53b0*/  FSEL R50, R29, -INF , P3 ;  /* 0xff8000001d327808 */ /* 0x000fe40001800000 */
[----:B------:R-:W-:-:S02]  /*53c0*/  FMNMX.FTZ R7, R98, R7, !PT ;  /* 0x0000000762077209 */ /* 0x000fc40007810000 */
[----:B------:R-:W-:Y:S01]  /*53d0*/  F2FP.F16.F32.PACK_AB R201, R4, R201 ;  /* 0x000000c904c9723e */ /* 0x000fe200000000ff */
[----:B------:R-:W-:Y:S01]  /*53e0*/  MUFU.EX2 R189, R189 ;  /* 0x000000bd00bd7308 */ /* 0x000fe20000000800 */
[----:B------:R-:W-:Y:S02]  /*53f0*/  FMNMX.FTZ R7, R50, R7, !PT ;  /* 0x0000000732077209 */ /* 0x000fe40007810000 */
[----:B------:R-:W-:Y:S01]  /*5400*/  F2FP.F16.F32.PACK_AB R203, R8, R203 ;  /* 0x000000cb08cb723e */ /* 0x000fe200000000ff */
[----:B------:R-:W-:Y:S01]  /*5410*/  VIADD R8, R82, 0xfffffffe ;  /* 0xfffffffe52087836 */ /* 0x000fe20000000000 */
[----:B------:R-:W-:Y:S01]  /*5420*/  F2FP.F16.F32.PACK_AB R197, R10, R197 ;  /* 0x000000c50ac5723e */ /* 0x000fe200000000ff */
[----:B------:R-:W0:Y:S01]  /*5430*/  SHFL.BFLY PT, R34, R7, 0x2, 0x1f ;  /* 0x0c401f0007227f89 */ /* 0x000e2200000e0000 */
[----:B------:R-:W-:Y:S01]  /*5440*/  CS2R R82, SRZ ;  /* 0x0000000000527805 */ /* 0x000fe2000001ff00 */
[----:B------:R-:W-:Y:S08]  /*5450*/  MUFU.EX2 R179, R27 ;  /* 0x0000001b00b37308 */ /* 0x000ff00000000800 */
[----:B------:R-:W-:Y:S08]  /*5460*/  MUFU.EX2 R38, R38 ;  /* 0x0000002600267308 */ /* 0x000ff00000000800 */
[----:B------:R-:W-:Y:S01]  /*5470*/  MUFU.EX2 R26, R26 ;  /* 0x0000001a001a7308 */ /* 0x000fe20000000800 */
[----:B0-----:R-:W-:-:S07]  /*5480*/  FMNMX.FTZ R34, R7, R34, !PT ;  /* 0x0000002207227209 */ /* 0x001fce0007810000 */
[----:B------:R0:W-:Y:S01]  /*5490*/  MUFU.EX2 R185, R42 ;  /* 0x0000002a00b97308 */ /* 0x0001e20000000800 */
[----:B------:R-:W1:Y:S07]  /*54a0*/  SHFL.BFLY PT, R7, R34, 0x1, 0x1f ;  /* 0x0c201f0022077f89 */ /* 0x000e6e00000e0000 */
[----:B------:R-:W-:Y:S01]  /*54b0*/  MUFU.EX2 R46, R46 ;  /* 0x0000002e002e7308 */ /* 0x000fe20000000800 */
[----:B0-----:R-:W-:-:S07]  /*54c0*/  CS2R R42, SRZ ;  /* 0x00000000002a7805 */ /* 0x001fce000001ff00 */
[----:B------:R0:W-:Y:S08]  /*54d0*/  MUFU.EX2 R187, R56 ;  /* 0x0000003800bb7308 */ /* 0x0001f00000000800 */
[----:B------:R-:W-:Y:S01]  /*54e0*/  MUFU.EX2 R54, R54 ;  /* 0x0000003600367308 */ /* 0x000fe20000000800 */
[----:B0-----:R-:W-:Y:S02]  /*54f0*/  CS2R R56, SRZ ;  /* 0x0000000000387805 */ /* 0x001fe4000001ff00 */
[----:B-1----:R-:W-:-:S04]  /*5500*/  FMNMX.FTZ R7, R34, R7, !PT ;  /* 0x0000000722077209 */ /* 0x002fc80007810000 */
[C---:B------:R-:W-:Y:S01]  /*5510*/  FSETP.NEU.FTZ.AND P3, PT, R7.reuse, -INF , PT ;  /* 0xff8000000700780b */ /* 0x040fe20003f7d000 */
[----:B------:R-:W-:Y:S01]  /*5520*/  FMUL.FTZ R9, R7, R5 ;  /* 0x0000000507097220 */ /* 0x000fe20000410000 */
[----:B------:R-:W-:Y:S04]  /*5530*/  MUFU.EX2 R58, R58 ;  /* 0x0000003a003a7308 */ /* 0x000fe80000000800 */
[----:B------:R-:W-:-:S04]  /*5540*/  FSEL R9, R9, RZ, P3 ;  /* 0x000000ff09097208 */ /* 0x000fc80001800000 */
        /* <DEDUP_REMOVED lines=17> */
[----:B0-----:R-:W0:Y:S01]  /*5660*/  @P2 LDC R32, c[0x0][0x44c] ;  /* 0x00011300ff202b82 */ /* 0x001e220000000800 */
        /* <DEDUP_REMOVED lines=15> */
[----:B------:R-:W-:Y:S01]  /*5760*/  FFMA.FTZ R50, R50, R5, -R9 ;  /* 0x0000000532327223 */ /* 0x000fe20000010809 */
[----:B------:R-:W-:-:S06]  /*5770*/  CS2R R62, SRZ ;  /* 0x00000000003e7805 */ /* 0x000fcc000001ff00 */
[----:B------:R-:W3:Y:S01]  /*5780*/  MUFU.EX2 R36, R36 ;  /* 0x0000002400247308 */ /* 0x000ee20000000800 */
[----:B0-----:R-:W-:-:S04]  /*5790*/  @P2 IMAD.HI.U32 R32, R17, R32, RZ ;  /* 0x0000002011202227 */ /* 0x001fc800078e00ff */
[----:B-1----:R-:W-:Y:S01]  /*57a0*/  FADD.FTZ R33, R24, R25 ;  /* 0x0000001918217221 */ /* 0x002fe20000010000 */
[----:B------:R-:W-:Y:S02]  /*57b0*/  F2FP.F16.F32.PACK_AB R200, R25, R24 ;  /* 0x0000001819c8723e */ /* 0x000fe400000000ff */
[----:B------:R-:W-:Y:S01]  /*57c0*/  @P2 SHF.R.U32.HI R30, RZ, R35, R32 ;  /* 0x00000023ff1e2219 */ /* 0x000fe20000011620 */
[----:B------:R-:W-:Y:S01]  /*57d0*/  FADD.FTZ R35, R199, R2 ;  /* 0x00000002c7237221 */ /* 0x000fe20000010000 */
[----:B------:R-:W0:Y:S01]  /*57e0*/  MUFU.EX2 R13, R40 ;  /* 0x00000028000d7308 */ /* 0x000e220000000800 */
[----:B--2---:R-:W-:Y:S01]  /*57f0*/  FADD.FTZ R2, R28, R33 ;  /* 0x000000211c027221 */ /* 0x004fe20000010000 */
[----:B------:R-:W-:Y:S01]  /*5800*/  IADD3 R3, R3, R30, RZ ;  /* 0x0000001e03037210 */ /* 0x000fe20007ffe0ff */
[C---:B------:R-:W-:Y:S01]  /*5810*/  FADD.FTZ R30, R12.reuse, R35 ;  /* 0x000000230c1e7221 */ /* 0x040fe20000010000 */
[C---:B------:R-:W-:Y:S01]  /*5820*/  F2FP.F16.F32.PACK_AB R202, R11.reuse, R28 ;  /* 0x0000001c0bca723e */ /* 0x040fe200000000ff */
[----:B------:R-:W-:Y:S01]  /*5830*/  FADD.FTZ R35, R11, R2 ;  /* 0x000000020b237221 */ /* 0x000fe20000010000 */
[----:B------:R-:W-:Y:S01]  /*5840*/  F2FP.F16.F32.PACK_AB R199, R12, R199 ;  /* 0x000000c70cc7723e */ /* 0x000fe200000000ff */
[----:B------:R-:W-:Y:S01]  /*5850*/  FADD.FTZ R37, R193, R30 ;  /* 0x0000001ec1257221 */ /* 0x000fe20000010000 */
[----:B------:R-:W1:Y:S01]  /*5860*/  MUFU.EX2 R44, R44 ;  /* 0x0000002c002c7308 */ /* 0x000e620000000800 */
[----:B---3--:R-:W-:Y:S01]  /*5870*/  FADD.FTZ R2, R36, R35 ;  /* 0x0000002324027221 */ /* 0x008fe20000010000 */
[C---:B------:R-:W-:Y:S01]  /*5880*/  F2FP.F16.F32.PACK_AB R193, R14.reuse, R193 ;  /* 0x000000c10ec1723e */ /* 0x040fe200000000ff */
[----:B------:R-:W-:-:S04]  /*5890*/  FADD.FTZ R30, R14, R37 ;  /* 0x000000250e1e7221 */ /* 0x000fc80000010000 */
[----:B------:R-:W-:Y:S01]  /*58a0*/  FADD.FTZ R37, R195, R30 ;  /* 0x0000001ec3257221 */ /* 0x000fe20000010000 */
[----:B------:R2:W3:Y:S01]  /*58b0*/  MUFU.EX2 R15, R52 ;  /* 0x00000034000f7308 */ /* 0x0004e20000000800 */
[C---:B0-----:R-:W-:Y:S01]  /*58c0*/  FADD.FTZ R35, R13.reuse, R2 ;  /* 0x000000020d237221 */ /* 0x041fe20000010000 */
[----:B------:R-:W-:Y:S02]  /*58d0*/  IMAD.MOV.U32 R2, RZ, RZ, RZ ;  /* 0x000000ffff027224 */ /* 0x000fe400078e00ff */
[----:B------:R-:W-:Y:S01]  /*58e0*/  FADD.FTZ R30, R20, R37 ;  /* 0x00000025141e7221 */ /* 0x000fe20000010000 */
[----:B------:R-:W-:Y:S01]  /*58f0*/  F2FP.F16.F32.PACK_AB R196, R13, R36 ;  /* 0x000000240dc4723e */ /* 0x000fe200000000ff */
[----:B------:R-:W-:-:S04]  /*5900*/  IMAD.HI R32, R3, -0x6db6db6d, R2 ;  /* 0x9249249303207827 */ /* 0x000fc800078e0202 */
[----:B------:R-:W-:Y:S01]  /*5910*/  FADD.FTZ R37, R189, R30 ;  /* 0x0000001ebd257221 */ /* 0x000fe20000010000 */
[----:B------:R-:W0:Y:S01]  /*5920*/  MUFU.EX2 R64, R64 ;  /* 0x0000004000407308 */ /* 0x000e220000000800 */
[----:B-1----:R-:W-:Y:S01]  /*5930*/  FADD.FTZ R0, R44, R35 ;  /* 0x000000232c007221 */ /* 0x002fe20000010000 */
[C---:B------:R-:W-:Y:S01]  /*5940*/  F2FP.F16.F32.PACK_AB R189, R108.reuse, R189 ;  /* 0x000000bd6cbd723e */ /* 0x040fe200000000ff */
[----:B------:R-:W-:Y:S01]  /*5950*/  FADD.FTZ R2, R108, R37 ;  /* 0x000000256c027221 */ /* 0x000fe20000010000 */
[----:B------:R-:W-:Y:S02]  /*5960*/  F2FP.F16.F32.PACK_AB R195, R20, R195 ;  /* 0x000000c314c3723e */ /* 0x000fe400000000ff */
[----:B------:R-:W-:Y:S02]  /*5970*/  CS2R R108, SRZ ;  /* 0x00000000006c7805 */ /* 0x000fe4000001ff00 */
[----:B--2---:R-:W-:Y:S01]  /*5980*/  CS2R R52, SRZ ;  /* 0x0000000000347805 */ /* 0x004fe2000001ff00 */
[----:B------:R-:W-:Y:S01]  /*5990*/  FADD.FTZ R37, R191, R2 ;  /* 0x00000002bf257221 */ /* 0x000fe20000010000 */
[----:B------:R1:W2:Y:S01]  /*59a0*/  MUFU.EX2 R21, R66 ;  /* 0x0000004200157308 */ /* 0x0002a20000000800 */
[C---:B---3--:R-:W-:Y:S01]  /*59b0*/  FADD.FTZ R3, R15.reuse, R0 ;  /* 0x000000000f037221 */ /* 0x048fe20000010000 */
[C---:B------:R-:W-:Y:S01]  /*59c0*/  F2FP.F16.F32.PACK_AB R191, R38.reuse, R191 ;  /* 0x000000bf26bf723e */ /* 0x040fe200000000ff */
[----:B------:R-:W-:Y:S01]  /*59d0*/  FADD.FTZ R39, R38, R37 ;  /* 0x0000002526277221 */ /* 0x000fe20000010000 */
[----:B------:R-:W-:-:S02]  /*59e0*/  F2FP.F16.F32.PACK_AB R198, R15, R44 ;  /* 0x0000002c0fc6723e */ /* 0x000fc400000000ff */
[----:B------:R-:W-:Y:S01]  /*59f0*/  CS2R R44, SRZ ;  /* 0x00000000002c7805 */ /* 0x000fe2000001ff00 */
[----:B------:R-:W-:Y:S01]  /*5a00*/  FADD.FTZ R2, R26, R39 ;  /* 0x000000271a027221 */ /* 0x000fe20000010000 */
[----:B------:R-:W3:Y:S01]  /*5a10*/  MUFU.EX2 R68, R68 ;  /* 0x0000004400447308 */ /* 0x000ee20000000800 */
[----:B0-----:R-:W-:Y:S01]  /*5a20*/  FADD.FTZ R0, R64, R3 ;  /* 0x0000000340007221 */ /* 0x001fe20000010000 */
[----:B------:R-:W-:Y:S01]  /*5a30*/  SHF.R.U32.HI R39, RZ, 0x1f, R32 ;  /* 0x0000001fff277819 */ /* 0x000fe20000011620 */
[C---:B------:R-:W-:Y:S01]  /*5a40*/  FADD.FTZ R9, R185.reuse, R2 ;  /* 0x00000002b9097221 */ /* 0x040fe20000010000 */
[----:B------:R-:W-:Y:S02]  /*5a50*/  F2FP.F16.F32.PACK_AB R185, R185, R26 ;  /* 0x0000001ab9b9723e */ /* 0x000fe400000000ff */
[----:B-1----:R-:W-:Y:S02]  /*5a60*/  CS2R R66, SRZ ;  /* 0x0000000000427805 */ /* 0x002fe4000001ff00 */
[----:B------:R-:W-:Y:S01]  /*5a70*/  LEA.HI.SX32 R32, R32, R39, 0x1a ;  /* 0x0000002720207211 */ /* 0x000fe200078fd2ff */
[----:B------:R-:W-:Y:S01]  /*5a80*/  FADD.FTZ R2, R46, R9 ;  /* 0x000000092e027221 */ /* 0x000fe20000010000 */
[----:B------:R0:W1:Y:S01]  /*5a90*/  MUFU.EX2 R27, R70 ;  /* 0x00000046001b7308 */ /* 0x0000620000000800 */
[C---:B--2---:R-:W-:Y:S01]  /*5aa0*/  FADD.FTZ R3, R21.reuse, R0 ;  /* 0x0000000015037221 */ /* 0x044fe20000010000 */
[----:B------:R-:W-:Y:S01]  /*5ab0*/  F2FP.F16.F32.PACK_AB R192, R21, R64 ;  /* 0x0000004015c0723e */ /* 0x000fe200000000ff */
[C---:B------:R-:W-:Y:S01]  /*5ac0*/  FADD.FTZ R39, R187.reuse, R2 ;  /* 0x00000002bb277221 */ /* 0x040fe20000010000 */
[----:B------:R-:W-:-:S02]  /*5ad0*/  F2FP.F16.F32.PACK_AB R187, R187, R46 ;  /* 0x0000002ebbbb723e */ /* 0x000fc400000000ff */
[----:B------:R-:W-:Y:S02]  /*5ae0*/  CS2R R64, SRZ ;  /* 0x0000000000407805 */ /* 0x000fe4000001ff00 */
[----:B------:R-:W-:Y:S01]  /*5af0*/  CS2R R46, SRZ ;  /* 0x00000000002e7805 */ /* 0x000fe2000001ff00 */
[----:B------:R-:W-:Y:S01]  /*5b00*/  FADD.FTZ R2, R54, R39 ;  /* 0x0000002736027221 */ /* 0x000fe20000010000 */
[----:B------:R-:W2:Y:S01]  /*5b10*/  MUFU.EX2 R48, R48 ;  /* 0x0000003000307308 */ /* 0x000ea20000000800 */
[----:B---3--:R-:W-:Y:S01]  /*5b20*/  FADD.FTZ R0, R68, R3 ;  /* 0x0000000344007221 */ /* 0x008fe20000010000 */
[----:B0-----:R-:W-:Y:S01]  /*5b30*/  CS2R R70, SRZ ;  /* 0x0000000000467805 */ /* 0x001fe2000001ff00 */
[C---:B------:R-:W-:Y:S01]  /*5b40*/  FADD.FTZ R39, R181.reuse, R2 ;  /* 0x00000002b5277221 */ /* 0x040fe20000010000 */
[----:B------:R-:W-:Y:S02]  /*5b50*/  F2FP.F16.F32.PACK_AB R181, R181, R54 ;  /* 0x00000036b5b5723e */ /* 0x000fe400000000ff */
[----:B------:R-:W-:Y:S01]  /*5b60*/  CS2R R54, SRZ ;  /* 0x0000000000367805 */ /* 0x000fe2000001ff00 */
[----:B------:R-:W-:Y:S01]  /*5b70*/  FADD.FTZ R2, R58, R39 ;  /* 0x000000273a027221 */ /* 0x000fe20000010000 */
[----:B------:R0:W3:Y:S01]  /*5b80*/  MUFU.EX2 R29, R72 ;  /* 0x00000048001d7308 */ /* 0x0000e20000000800 */
[C---:B-1----:R-:W-:Y:S01]  /*5b90*/  FADD.FTZ R3, R27.reuse, R0 ;  /* 0x000000001b037221 */ /* 0x042fe20000010000 */
[----:B------:R-:W-:Y:S01]  /*5ba0*/  F2FP.F16.F32.PACK_AB R194, R27, R68 ;  /* 0x000000441bc2723e */ /* 0x000fe200000000ff */
[C---:B------:R-:W-:Y:S01]  /*5bb0*/  FADD.FTZ R41, R183.reuse, R2 ;  /* 0x00000002b7297221 */ /* 0x040fe20000010000 */
[----:B------:R-:W-:-:S02]  /*5bc0*/  F2FP.F16.F32.PACK_AB R183, R183, R58 ;  /* 0x0000003ab7b7723e */ /* 0x000fc400000000ff */
[----:B------:R-:W-:Y:S02]  /*5bd0*/  CS2R R68, SRZ ;  /* 0x0000000000447805 */ /* 0x000fe4000001ff00 */
[----:B------:R-:W-:Y:S02]  /*5be0*/  CS2R R58, SRZ ;  /* 0x00000000003a7805 */ /* 0x000fe4000001ff00 */
[----:B------:R-:W-:Y:S01]  /*5bf0*/  CS2R R26, SRZ ;  /* 0x00000000001a7805 */ /* 0x000fe2000001ff00 */
[----:B------:R-:W1:Y:S01]  /*5c00*/  MUFU.EX2 R74, R74 ;  /* 0x0000004a004a7308 */ /* 0x000e620000000800 */
[----:B--2---:R-:W-:Y:S01]  /*5c10*/  FADD.FTZ R0, R48, R3 ;  /* 0x0000000330007221 */ /* 0x004fe20000010000 */
[----:B0-----:R-:W-:-:S06]  /*5c20*/  CS2R R72, SRZ ;  /* 0x0000000000487805 */ /* 0x001fcc000001ff00 */
[----:B------:R0:W2:Y:S01]  /*5c30*/  MUFU.EX2 R31, R76 ;  /* 0x0000004c001f7308 */ /* 0x0000a20000000800 */
[C---:B---3--:R-:W-:Y:S01]  /*5c40*/  FADD.FTZ R3, R29.reuse, R0 ;  /* 0x000000001d037221 */ /* 0x048fe20000010000 */
[----:B------:R-:W-:Y:S02]  /*5c50*/  F2FP.F16.F32.PACK_AB R188, R29, R48 ;  /* 0x000000301dbc723e */ /* 0x000fe400000000ff */
[----:B------:R-:W-:Y:S02]  /*5c60*/  CS2R R48, SRZ ;  /* 0x0000000000307805 */ /* 0x000fe4000001ff00 */
[----:B------:R-:W-:Y:S02]  /*5c70*/  CS2R R28, SRZ ;  /* 0x00000000001c7805 */ /* 0x000fe4000001ff00 */
[----:B------:R-:W3:Y:S01]  /*5c80*/  MUFU.EX2 R78, R78 ;  /* 0x0000004e004e7308 */ /* 0x000ee20000000800 */
[----:B-1----:R-:W-:Y:S01]  /*5c90*/  FADD.FTZ R0, R74, R3 ;  /* 0x000000034a007221 */ /* 0x002fe20000010000 */
[----:B0-----:R-:W-:-:S06]  /*5ca0*/  CS2R R76, SRZ ;  /* 0x00000000004c7805 */ /* 0x001fcc000001ff00 */
[----:B------:R0:W1:Y:S01]  /*5cb0*/  MUFU.EX2 R33, R80 ;  /* 0x0000005000217308 */ /* 0x0000620000000800 */
[C---:B--2---:R-:W-:Y:S01]  /*5cc0*/  FADD.FTZ R3, R31.reuse, R0 ;  /* 0x000000001f037221 */ /* 0x044fe20000010000 */
[----:B------:R-:W-:Y:S02]  /*5cd0*/  F2FP.F16.F32.PACK_AB R190, R31, R74 ;  /* 0x0000004a1fbe723e */ /* 0x000fe400000000ff */
[----:B------:R-:W-:Y:S02]  /*5ce0*/  CS2R R74, SRZ ;  /* 0x00000000004a7805 */ /* 0x000fe4000001ff00 */
[----:B------:R-:W-:Y:S02]  /*5cf0*/  CS2R R30, SRZ ;  /* 0x00000000001e7805 */ /* 0x000fe4000001ff00 */
[----:B------:R-:W2:Y:S01]  /*5d00*/  MUFU.EX2 R84, R84 ;  /* 0x0000005400547308 */ /* 0x000ea20000000800 */
[----:B---3--:R-:W-:Y:S01]  /*5d10*/  FADD.FTZ R0, R78, R3 ;  /* 0x000000034e007221 */ /* 0x008fe20000010000 */
[----:B0-----:R-:W-:-:S06]  /*5d20*/  CS2R R80, SRZ ;  /* 0x0000000000507805 */ /* 0x001fcc000001ff00 */
[----:B------:R0:W3:Y:S01]  /*5d30*/  MUFU.EX2 R35, R86 ;  /* 0x0000005600237308 */ /* 0x0000e20000000800 */
[C---:B-1----:R-:W-:Y:S01]  /*5d40*/  FADD.FTZ R3, R33.reuse, R0 ;  /* 0x0000000021037221 */ /* 0x042fe20000010000 */
[----:B------:R-:W-:Y:S02]  /*5d50*/  F2FP.F16.F32.PACK_AB R184, R33, R78 ;  /* 0x0000004e21b8723e */ /* 0x000fe400000000ff */
[----:B------:R-:W-:-:S04]  /*5d60*/  CS2R R78, SRZ ;  /* 0x00000000004e7805 */ /* 0x000fc8000001ff00 */
[----:B------:R-:W1:Y:S01]  /*5d70*/  MUFU.EX2 R88, R88 ;  /* 0x0000005800587308 */ /* 0x000e620000000800 */
[----:B--2---:R-:W-:Y:S01]  /*5d80*/  FADD.FTZ R0, R84, R3 ;  /* 0x0000000354007221 */ /* 0x004fe20000010000 */
[----:B0-----:R-:W-:-:S06]  /*5d90*/  CS2R R86, SRZ ;  /* 0x0000000000567805 */ /* 0x001fcc000001ff00 */
[----:B------:R-:W0:Y:S01]  /*5da0*/  MUFU.EX2 R100, R100 ;  /* 0x0000006400647308 */ /* 0x000e220000000800 */
[C---:B---3--:R-:W-:Y:S01]  /*5db0*/  FADD.FTZ R3, R35.reuse, R0 ;  /* 0x0000000023037221 */ /* 0x048fe20000010000 */
[----:B------:R-:W-:Y:S02]  /*5dc0*/  F2FP.F16.F32.PACK_AB R186, R35, R84 ;  /* 0x0000005423ba723e */ /* 0x000fe400000000ff */
[----:B------:R-:W-:Y:S02]  /*5dd0*/  CS2R R84, SRZ ;  /* 0x0000000000547805 */ /* 0x000fe4000001ff00 */
[----:B------:R-:W-:Y:S02]  /*5de0*/  CS2R R34, SRZ ;  /* 0x0000000000227805 */ /* 0x000fe4000001ff00 */
[----:B------:R2:W3:Y:S01]  /*5df0*/  MUFU.EX2 R37, R90 ;  /* 0x0000005a00257308 */ /* 0x0004e20000000800 */
[----:B-1----:R-:W-:-:S07]  /*5e00*/  FADD.FTZ R0, R88, R3 ;  /* 0x0000000358007221 */ /* 0x002fce0000010000 */
[----:B------:R1:W4:Y:S01]  /*5e10*/  MUFU.EX2 R177, R102 ;  /* 0x0000006600b17308 */ /* 0x0003220000000800 */
[----:B0-----:R-:W-:Y:S01]  /*5e20*/  FADD.FTZ R2, R100, R41 ;  /* 0x0000002964027221 */ /* 0x001fe20000010000 */
[----:B--2---:R-:W-:-:S06]  /*5e30*/  CS2R R90, SRZ ;  /* 0x00000000005a7805 */ /* 0x004fcc000001ff00 */
[----:B------:R-:W0:Y:S01]  /*5e40*/  MUFU.EX2 R92, R92 ;  /* 0x0000005c005c7308 */ /* 0x000e220000000800 */
[C---:B---3--:R-:W-:Y:S01]  /*5e50*/  FADD.FTZ R3, R37.reuse, R0 ;  /* 0x0000000025037221 */ /* 0x048fe20000010000 */
[----:B------:R-:W-:Y:S02]  /*5e60*/  F2FP.F16.F32.PACK_AB R180, R37, R88 ;  /* 0x0000005825b4723e */ /* 0x000fe400000000ff */
[----:B-1----:R-:W-:Y:S02]  /*5e70*/  CS2R R102, SRZ ;  /* 0x0000000000667805 */ /* 0x002fe4000001ff00 */
[----:B------:R-:W-:Y:S02]  /*5e80*/  CS2R R88, SRZ ;  /* 0x0000000000587805 */ /* 0x000fe4000001ff00 */
[----:B------:R-:W-:Y:S01]  /*5e90*/  CS2R R36, SRZ ;  /* 0x0000000000247805 */ /* 0x000fe2000001ff00 */
        /* <DEDUP_REMOVED lines=8> */
[----:B--2---:R-:W-:-:S03]  /*5f20*/  CS2R R94, SRZ ;  /* 0x00000000005e7805 */ /* 0x004fc6000001ff00 */
[C---:B------:R-:W-:Y:S01]  /*5f30*/  FADD.FTZ R3, R179.reuse, R2 ;  /* 0x00000002b3037221 */ /* 0x040fe20000010000 */
[----:B------:R-:W-:Y:S01]  /*5f40*/  F2FP.F16.F32.PACK_AB R179, R179, R104 ;  /* 0x00000068b3b3723e */ /* 0x000fe200000000ff */
[----:B------:R-:W-:Y:S01]  /*5f50*/  IMAD.MOV.U32 R2, RZ, RZ, 0x3f800000 ;  /* 0x3f800000ff027424 */ /* 0x000fe200078e00ff */
        /* <DEDUP_REMOVED lines=11> */
[----:B------:R-:W-:Y:S01]  /*6010*/  F2FP.F16.F32.PACK_AB R176, R39, R96 ;  /* 0x0000006027b0723e */ /* 0x000fe200000000ff */
[----:B------:R-:W-:Y:S01]  /*6020*/  IMAD.MOV.U32 R0, RZ, RZ, 0x3f800000 ;  /* 0x3f800000ff007424 */ /* 0x000fe200078e00ff */
[----:B------:R-:W-:Y:S02]  /*6030*/  CS2R R96, SRZ ;  /* 0x0000000000607805 */ /* 0x000fe4000001ff00 */
[----:B------:R-:W-:Y:S01]  /*6040*/  CS2R R38, SRZ ;  /* 0x0000000000267805 */ /* 0x000fe2000001ff00 */
[----:B---3--:R-:W-:Y:S01]  /*6050*/  FADD.FTZ R4, R98, R11 ;  /* 0x0000000b62047221 */ /* 0x008fe20000010000 */
[----:B------:R-:W-:Y:S02]  /*6060*/  VIMNMX R11, RZ, R32, !PT ;  /* 0x00000020ff0b7248 */ /* 0x000fe40007fe0100 */
[----:B0-----:R-:W-:-:S02]  /*6070*/  CS2R R50, SRZ ;  /* 0x0000000000327805 */ /* 0x001fc4000001ff00 */
[----:B------:R-:W-:Y:S02]  /*6080*/  CS2R R32, SRZ ;  /* 0x0000000000207805 */ /* 0x000fe4000001ff00 */
[----:B------:R-:W-:Y:S01]  /*6090*/  ISETP.GE.AND P3, PT, R8, R11, PT ;  /* 0x0000000b0800720c */ /* 0x000fe20003f66270 */
[C---:B-1----:R-:W-:Y:S01]  /*60a0*/  FADD.FTZ R4, R25.reuse, R4 ;  /* 0x0000000419047221 */ /* 0x042fe20000010000 */
[----:B------:R-:W-:Y:S02]  /*60b0*/  F2FP.F16.F32.PACK_AB R178, R25, R98 ;  /* 0x0000006219b2723e */ /* 0x000fe400000000ff */
[----:B------:R-:W-:Y:S02]  /*60c0*/  CS2R R98, SRZ ;  /* 0x0000000000627805 */ /* 0x000fe4000001ff00 */
[----:B------:R-:W-:-:S07]  /*60d0*/  CS2R R24, SRZ ;  /* 0x0000000000187805 */ /* 0x000fce000001ff00 */
[----:B------:R-:W-:Y:S05]  /*60e0*/  @!P3 BRA `(.L_x_5720) ;  /* 0x0000004800b8b947 */ /* 0x000fea0003800000 */
[----:B------:R-:W-:Y:S01]  /*60f0*/  IMAD.MOV.U32 R9, RZ, RZ, R6 ;  /* 0x000000ffff097224 */ /* 0x000fe200078e0006 */
[----:B------:R-:W-:Y:S01]  /*6100*/  UMOV UR38, UR39 ;  /* 0x0000002700267c82 */ /* 0x000fe20008000000 */
[----:B------:R-:W-:Y:S01]  /*6110*/  IMAD.MOV.U32 R10, RZ, RZ, R7 ;  /* 0x000000ffff0a7224 */ /* 0x000fe200078e0007 */
[----:B------:R-:W-:Y:S01]  /*6120*/  UMOV UR6, UR36 ;  /* 0x0000002400067c82 */ /* 0x000fe20008000000 */
[----:B------:R-:W-:Y:S01]  /*6130*/  IMAD.MOV.U32 R2, RZ, RZ, 0x3f800000 ;  /* 0x3f800000ff027424 */ /* 0x000fe200078e00ff */
[----:B------:R-:W-:Y:S01]  /*6140*/  ULDC UR5, c[0x0][0x9d8] ;  /* 0x0002760000057ab9 */ /* 0x000fe20000000800 */
[----:B------:R-:W-:-:S07]  /*6150*/  IMAD.MOV.U32 R119, RZ, RZ, RZ ;  /* 0x000000ffff777224 */ /* 0x000fce00078e00ff */
.L_x_5729:
[----:B------:R-:W-:-:S04]  /*6160*/  UIADD3 UR4, UR6, 0x1, URZ ;  /* 0x0000000106047890 */ /* 0x000fc8000fffe03f */
[----:B------:R-:W-:-:S04]  /*6170*/  UISETP.NE.AND UP0, UPT, UR4, 0x2, UPT ;  /* 0x000000020400788c */ /* 0x000fc8000bf05270 */
[----:B------:R-:W-:Y:S02]  /*6180*/  USEL UR39, URZ, 0x1, UP0 ;  /* 0x000000013f277887 */ /* 0x000fe40008000000 */
[----:B------:R-:W-:Y:S02]  /*6190*/  USEL UR36, UR4, URZ, UP0 ;  /* 0x0000003f04247287 */ /* 0x000fe40008000000 */
[----:B------:R-:W-:Y:S01]  /*61a0*/  ULOP3.LUT UR39, UR38, UR39, URZ, 0x3c, !UPT ;  /* 0x0000002726277292 */ /* 0x000fe2000f8e3c3f */
[----:B------:R-:W-:Y:S11]  /*61b0*/  @!P0 BRA `(.L_x_5721) ;  /* 0x0000000000048947 */ /* 0x000ff60003800000 */
[----:B------:R-:W-:Y:S01]  /*61c0*/  BPT.TRAP 0x1 ;  /* 0x000000040000795c */ /* 0x000fe20000300000 */
.L_x_5721:
[----:B------:R-:W-:Y:S01]  /*61d0*/  ULEA UR7, UR36, UR37, 0x3 ;  /* 0x0000002524077291 */ /* 0x000fe2000f8e183f */
[----:B------:R-:W-:-:S05]  /*61e0*/  IMAD.U32 R5, RZ, RZ, UR39 ;  /* 0x00000027ff057e24 */ /* 0x000fca000f8e00ff */
[----:B------:R-:W-:-:S04]  /*61f0*/  SHF.L.U32 R5, R5, 0x1f, RZ ;  /* 0x0000001f05057819 */ /* 0x000fc800000006ff */
[----:B------:R0:W1:Y:S01]  /*6200*/  SYNCS.PHASECHK.TRANS64.TRYWAIT P3, [UR7+0x36830], R5 ;  /* 0x03683005ff0075a7 */ /* 0x0000620008060147 */
[----:B------:R-:W-:Y:S05]  /*6210*/  @!P0 BRA `(.L_x_5722) ;  /* 0x0000000000048947 */ /* 0x000fea0003800000 */
[----:B------:R-:W-:Y:S01]  /*6220*/  BPT.TRAP 0x1 ;  /* 0x000000040000795c */ /* 0x000fe20000300000 */
.L_x_5722:
[----:B-1----:R-:W-:Y:S05]  /*6230*/  @P3 BRA `(.L_x_5723) ;  /* 0x0000000000083947 */ /* 0x002fea0003800000 */
[----:B------:R-:W1:Y:S02]  /*6240*/  SYNCS.PHASECHK.TRANS64.TRYWAIT P3, [UR7+0x36830], R5 ;  /* 0x03683005ff0075a7 */ /* 0x000e640008060147 */
[----:B-1----:R-:W-:Y:S05]  /*6250*/  @!P3 BRA `(.L_x_5724) ;  /* 0x0000010c00b8b947 */ /* 0x002fea0003800000 */
.L_x_5723:
[----:B------:R-:W-:Y:S01]  /*6260*/  UIMAD UR4, UR36, 0xa80, UR60 ;  /* 0x00000a80240478a4 */ /* 0x000fe2000f8e023c */
[----:B------:R-:W-:Y:S01]  /*6270*/  WARPGROUP.ARRIVE ;  /* 0x00000000000079c5 */ /* 0x000fe20000000000 */
[----:B------:R-:W-:Y:S01]  /*6280*/  UMOV UR59, 0x40000040 ;  /* 0x40000040003b7882 */ /* 0x000fe20000000000 */
[----:B------:R-:W-:Y:S01]  /*6290*/  UMOV UR19, 0x40000040 ;  /* 0x4000004000137882 */ /* 0x000fe20000000000 */
        /* <DEDUP_REMOVED lines=587> */
.L_x_5725:
[----:B------:R-:W-:Y:S01]  /*8750*/  ULEA UR10, UR6, UR37, 0x3 ;  /* 0x00000025060a7291 */ /* 0x000fe2000f8e183f */
[----:B------:R-:W-:-:S05]  /*8760*/  IMAD.U32 R0, RZ, RZ, UR38 ;  /* 0x00000026ff007e24 */ /* 0x000fca000f8e00ff */
[----:B------:R-:W-:-:S04]  /*8770*/  SHF.L.U32 R0, R0, 0x1f, RZ ;  /* 0x0000001f00007819 */ /* 0x000fc800000006ff */
[----:B------:R2:W3:Y:S01]  /*8780*/  SYNCS.PHASECHK.TRANS64.TRYWAIT P3, [UR10+0x36850], R0 ;  /* 0x03685000ff0075a7 */ /* 0x0004e2000806014a */
[----:B------:R-:W-:Y:S05]  /*8790*/  @!P0 BRA `(.L_x_5726) ;  /* 0x0000000000048947 */ /* 0x000fea0003800000 */
[----:B------:R-:W-:Y:S01]  /*87a0*/  BPT.TRAP 0x1 ;  /* 0x000000040000795c */ /* 0x000fe20000300000 */
.L_x_5726:
[----:B---3--:R-:W-:Y:S05]  /*87b0*/  @P3 BRA `(.L_x_5727) ;  /* 0x0000000000083947 */ /* 0x008fea0003800000 */
[----:B------:R-:W3:Y:S02]  /*87c0*/  SYNCS.PHASECHK.TRANS64.TRYWAIT P3, [UR10+0x36850], R0 ;  /* 0x03685000ff0075a7 */ /* 0x000ee4000806014a */
[----:B---3--:R-:W-:Y:S05]  /*87d0*/  @!P3 BRA `(.L_x_5728) ;  /* 0x000000e80070b947 */ /* 0x008fea0003800000 */
.L_x_5727:
[----:B------:R-:W-:Y:S01]  /*87e0*/  UIADD3 UR4, UR37, 0x400, URZ ;  /* 0x0000040025047890 */ /* 0x000fe2000fffe03f */
[----:B------:R-:W-:Y:S01]  /*87f0*/  WARPGROUP.ARRIVE ;  /* 0x00000000000079c5 */ /* 0x000fe20000000000 */
[----:B------:R-:W-:Y:S01]  /*8800*/  UMOV UR15, 0x40000040 ;  /* 0x40000040000f7882 */ /* 0x000fe20000000000 */
[----:B------:R-:W-:Y:S01]  /*8810*/  FMUL.FTZ R15, R165, UR5 ;  /* 0x00000005a50f7c20 */ /* 0x000fe20008410000 */
[----:B------:R-:W-:Y:S01]  /*8820*/  USHF.R.U32.HI UR4, URZ, 0x4, UR4 ;  /* 0x000000043f047899 */ /* 0x000fe20008011604 */
[----:B------:R-:W3:Y:S01]  /*8830*/  @P2 LDC R165, c[0x0][0x450] ;  /* 0x00011400ffa52b82 */ /* 0x000ee20000000800 */
[----:B------:R-:W-:Y:S01]  /*8840*/  FMUL.FTZ R14, R161, UR5 ;  /* 0x00000005a10e7c20 */ /* 0x000fe20008410000 */
[----:B------:R-:W-:Y:S01]  /*8850*/  IMAD.IADD R161, R22, 0x1, R17 ;  /* 0x0000000116a17824 */ /* 0x000fe200078e0211 */
[----:B------:R-:W-:Y:S01]  /*8860*/  ULOP3.LUT UR4, UR4, 0x3fff, URZ, 0xc0, !UPT ;  /* 0x00003fff04047892 */ /* 0x000fe2000f8ec03f */
[----:B------:R-:W-:Y:S01]  /*8870*/  FMUL.FTZ R13, R160, UR5 ;  /* 0x00000005a00d7c20 */ /* 0x000fe20008410000 */
[----:B------:R-:W-:Y:S01]  /*8880*/  FMUL.FTZ R160, R152, UR5 ;  /* 0x0000000598a07c20 */ /* 0x000fe20008410000 */
[----:B------:R-:W-:Y:S01]  /*8890*/  FMUL.FTZ R152, R159, UR5 ;  /* 0x000000059f987c20 */ /* 0x000fe20008410000 */
[----:B------:R-:W-:Y:S01]  /*88a0*/  ULOP3.LUT UR4, UR4, 0x3800000, URZ, 0xfc, !UPT ;  /* 0x0380000004047892 */ /* 0x000fe2000f8efc3f */
[----:B------:R-:W4:Y:S01]  /*88b0*/  LDC R159, c[0x0][0x2f0] ;  /* 0x0000bc00ff9f7b82 */ /* 0x000f220000000800 */
[----:B------:R-:W-:Y:S01]  /*88c0*/  FMUL.FTZ R20, R164, UR5 ;  /* 0x00000005a4147c20 */ /* 0x000fe20008410000 */
[----:B------:R-:W-:Y:S01]  /*88d0*/  FMUL.FTZ R164, R146, UR5 ;  /* 0x0000000592a47c20 */ /* 0x000fe20008410000 */
[----:B------:R-:W-:Y:S01]  /*88e0*/  UIMAD UR4, UR6, 0xa80, UR4 ;  /* 0x00000a80060478a4 */ /* 0x000fe2000f8e0204 */
[----:B------:R-:W-:Y:S01]  /*88f0*/  FMUL.FTZ R21, R153, UR5 ;  /* 0x0000000599157c20 */ /* 0x000fe20008410000 */
[----:B------:R-:W-:Y:S01]  /*8900*/  FMUL.FTZ R153, R157, UR5 ;  /* 0x000000059d997c20 */ /* 0x000fe20008410000 */
[----:B------:R-:W-:Y:S01]  /*8910*/  FMUL.FTZ R157, R144, UR5 ;  /* 0x00000005909d7c20 */ /* 0x000fe20008410000 */
[----:B------:R-:W-:Y:S01]  /*8920*/  UIADD3 UR6, UR4, 0x80, URZ ;  /* 0x0000008004067890 */ /* 0x000fe2000fffe03f */
[----:B01----:R-:W-:Y:S01]  /*8930*/  FMUL.FTZ R5, R174, UR5 ;  /* 0x00000005ae057c20 */ /* 0x003fe20008410000 */
[----:B------:R-:W-:Y:S01]  /*8940*/  FMUL.FTZ R6, R175, UR5 ;  /* 0x00000005af067c20 */ /* 0x000fe20008410000 */
[----:B------:R-:W-:Y:S01]  /*8950*/  UMOV UR14, UR4 ;  /* 0x00000004000e7c82 */ /* 0x000fe20008000000 */
[----:B------:R-:W-:Y:S01]  /*8960*/  ULDC UR11, c[0x0][0x288] ;  /* 0x0000a200000b7ab9 */ /* 0x000fe20000000800 */
[----:B------:R-:W-:Y:S01]  /*8970*/  HGMMA.64x192x16.F32 R24, R200, gdesc[UR12].tnspB, R24, gsb0 ;  /* 0x42e0000cc8187df0 */ /* 0x000fe20008000818 */
[----:B------:R-:W-:Y:S01]  /*8980*/  UMOV UR15, 0x40000040 ;  /* 0x40000040000f7882 */ /* 0x000fe20000000000 */
[----:B------:R-:W-:Y:S01]  /*8990*/  UMOV UR14, UR6 ;  /* 0x00000006000e7c82 */ /* 0x000fe20008000000 */
[----:B------:R-:W-:Y:S01]  /*89a0*/  UIADD3 UR6, UR4, 0x100, URZ ;  /* 0x0000010004067890 */ /* 0x000fe2000fffe03f */
[----:B------:R-:W-:Y:S01]  /*89b0*/  MUFU.TANH R5, R5 ;  /* 0x0000000500057308 */ /* 0x000fe20000002400 */
[----:B------:R-:W-:Y:S01]  /*89c0*/  FMUL.FTZ R162, R162, UR5 ;  /* 0x00000005a2a27c20 */ /* 0x000fe20008410000 */
[----:B------:R-:W-:Y:S01]  /*89d0*/  FMUL.FTZ R163, R163, UR5 ;  /* 0x00000005a3a37c20 */ /* 0x000fe20008410000 */
[----:B------:R-:W-:Y:S01]  /*89e0*/  FMUL.FTZ R174, R166, UR5 ;  /* 0x00000005a6ae7c20 */ /* 0x000fe20008410000 */
[----:B------:R-:W-:Y:S01]  /*89f0*/  FMUL.FTZ R12, R172, UR5 ;  /* 0x00000005ac0c7c20 */ /* 0x000fe20008410000 */
[----:B------:R-:W-:Y:S01]  /*8a00*/  FMUL.FTZ R172, R167, UR5 ;  /* 0x00000005a7ac7c20 */ /* 0x000fe20008410000 */
[----:B--2---:R-:W-:Y:S01]  /*8a10*/  FMUL.FTZ R0, R168, UR5 ;  /* 0x00000005a8007c20 */ /* 0x004fe20008410000 */
        /* <DEDUP_REMOVED lines=31> */
[----:B------:R-:W-:-:S02]  /*8c10*/  UMOV UR38, UR39 ;  /* 0x0000002700267c82 */ /* 0x000fc40008000000 */
        /* <DEDUP_REMOVED lines=54> */
[----:B------:R-:W0:Y:S02]  /*8f80*/  @P2 LDC R154, c[0x0][0x44c] ;  /* 0x00011300ff9a2b82 */ /* 0x000e240000000800 */
[----:B------:R-:W-:Y:S01]  /*8f90*/  HGMMA.64x192x16.F32 R24, R192, gdesc[UR12].tnspB, R24, gsb0 ;  /* 0x42e0000cc0187df0 */ /* 0x000fe20008000818 */
[----:B------:R-:W-:Y:S01]  /*8fa0*/  UMOV UR14, UR6 ;  /* 0x00000006000e7c82 */ /* 0x000fe20008000000 */
[----:B------:R-:W-:Y:S01]  /*8fb0*/  UMOV UR15, 0x40000040 ;  /* 0x40000040000f7882 */ /* 0x000fe20000000000 */
[----:B------:R-:W1:Y:S01]  /*8fc0*/  MUFU.TANH R198, R198 ;  /* 0x000000c600c67308 */ /* 0x000e620000002400 */
[----:B------:R-:W-:-:S07]  /*8fd0*/  UIADD3 UR6, UR4, 0x200, URZ ;  /* 0x0000020004067890 */ /* 0x000fce000fffe03f */
[----:B------:R-:W2:Y:S08]  /*8fe0*/  MUFU.TANH R196, R196 ;  /* 0x000000c400c47308 */ /* 0x000eb00000002400 */
[----:B------:R-:W5:Y:S01]  /*8ff0*/  MUFU.TANH R170, R170 ;  /* 0x000000aa00aa7308 */ /* 0x000f620000002400 */
[----:B0-----:R-:W-:-:S05]  /*9000*/  @P2 IMAD.HI.U32 R154, R161, R154, RZ ;  /* 0x0000009aa19a2227 */ /* 0x001fca00078e00ff */
[----:B---3--:R-:W-:Y:S01]  /*9010*/  @P2 SHF.R.U32.HI R161, RZ, R165, R154 ;  /* 0x000000a5ffa12219 */ /* 0x008fe2000001169a */
[----:B------:R-:W-:Y:S01]  /*9020*/  FMUL.FTZ R154, R151, UR5 ;  /* 0x00000005979a7c20 */ /* 0x000fe20008410000 */
[----:B------:R-:W-:-:S03]  /*9030*/  MOV R165, 0xffffff90 ;  /* 0xffffff9000a57802 */ /* 0x000fc60000000f00 */
[----:B------:R-:W0:Y:S02]  /*9040*/  SHFL.IDX PT, R146, R161, 0x1, 0x1c1f ;  /* 0x003c1f00a1927f89 */ /* 0x000e2400000e0000 */
[----:B------:R-:W-:Y:S01]  /*9050*/  IMAD R144, R8, R165, 0x1 ;  /* 0x0000000108907424 */ /* 0x000fe200078e02a5 */
[----:B------:R-:W3:Y:S01]  /*9060*/  MUFU.TANH R154, R154 ;  /* 0x0000009a009a7308 */ /* 0x000ee20000002400 */
[----:B------:R-:W5:Y:S02]  /*9070*/  SHFL.IDX PT, R128, R161, RZ, 0x1c1f ;  /* 0x001c1fffa1807589 */ /* 0x000f6400000e0000 */
[----:B------:R-:W-:-:S04]  /*9080*/  IMAD R144, R19, -0x2, R144 ;  /* 0xfffffffe13907824 */ /* 0x000fc800078e0290 */
[----:B----4-:R-:W-:-:S05]  /*9090*/  IMAD R159, R159, UR61, R144 ;  /* 0x0000003d9f9f7c24 */ /* 0x010fca000f8e0290 */
[----:B0-----:R-:W-:-:S04]  /*90a0*/  IADD3 R151, R146, -UR11, R159 ;  /* 0x8000000b92977c10 */ /* 0x001fc8000fffe09f */
[C---:B------:R-:W-:Y:S02]  /*90b0*/  ISETP.GT.AND P3, PT, R151.reuse, RZ, PT ;  /* 0x000000ff9700720c */ /* 0x040fe40003f64270 */
[C---:B------:R-:W-:Y:S02]  /*90c0*/  ISETP.GT.AND P4, PT, R151.reuse, 0x1, PT ;  /* 0x000000019700780c */ /* 0x040fe40003f84270 */
[----:B-1----:R-:W-:Y:S02]  /*90d0*/  FSEL R198, R198, -INF , P3 ;  /* 0xff800000c6c67808 */ /* 0x002fe40001800000 */
[----:B------:R-:W-:Y:S02]  /*90e0*/  ISETP.GT.AND P3, PT, R151, 0x8, PT ;  /* 0x000000089700780c */ /* 0x000fe40003f64270 */
[----:B--2---:R-:W-:Y:S02]  /*90f0*/  FSEL R196, R196, -INF , P4 ;  /* 0xff800000c4c47808 */ /* 0x004fe40002000000 */
[----:B------:R-:W-:-:S02]  /*9100*/  FMNMX.FTZ R165, R198, R9, !PT ;  /* 0x00000009c6a57209 */ /* 0x000fc40007810000 */
[----:B------:R-:W-:Y:S02]  /*9110*/  ISETP.GT.AND P4, PT, R151, 0x9, PT ;  /* 0x000000099700780c */ /* 0x000fe40003f84270 */
[----:B------:R-:W-:Y:S02]  /*9120*/  FMNMX.FTZ R165, R196, R165, !PT ;  /* 0x000000a5c4a57209 */ /* 0x000fe40007810000 */
[----:B-----5:R-:W-:-:S04]  /*9130*/  IADD3 R159, R128, -UR11, R159 ;  /* 0x8000000b809f7c10 */ /* 0x020fc8000fffe09f */
[----:B------:R-:W-:-:S04]  /*9140*/  ISETP.GT.AND P5, PT, R159, 0x1, PT ;  /* 0x000000019f00780c */ /* 0x000fc80003fa4270 */
[----:B------:R-:W-:Y:S02]  /*9150*/  FSEL R2, R2, -INF , P5 ;  /* 0xff80000002027808 */ /* 0x000fe40002800000 */
[----:B------:R-:W-:-:S04]  /*9160*/  ISETP.GT.AND P5, PT, R159, 0x9, PT ;  /* 0x000000099f00780c */ /* 0x000fc80003fa4270 */
[----:B------:R-:W-:Y:S02]  /*9170*/  FSEL R120, R7, -INF , P5 ;  /* 0xff80000007787808 */ /* 0x000fe40002800000 */
[----:B------:R-:W-:-:S04]  /*9180*/  ISETP.GT.AND P5, PT, R159, 0x11, PT ;  /* 0x000000119f00780c */ /* 0x000fc80003fa4270 */
[----:B------:R-:W-:Y:S02]  /*9190*/  FSEL R14, R14, -INF , P5 ;  /* 0xff8000000e0e7808 */ /* 0x000fe40002800000 */
[----:B------:R-:W-:Y:S01]  /*91a0*/  ISETP.GT.AND P5, PT, R159, 0x19, PT ;  /* 0x000000199f00780c */ /* 0x000fe20003fa4270 */
[----:B------:R-:W-:Y:S02]  /*91b0*/  WARPGROUP.DEPBAR.LE gsb0, 0x0 ;  /* 0x00008000000079c5 */ /* 0x000fe40000010000 */
[----:B------:R-:W-:Y:S01]  /*91c0*/  WARPGROUP.ARRIVE ;  /* 0x00000000000079c5 */ /* 0x000fe20000000000 */
[----:B------:R-:W-:Y:S02]  /*91d0*/  FSEL R194, R5, -INF , P3 ;  /* 0xff80000005c27808 */ /* 0x000fe40001800000 */
[C---:B------:R-:W-:Y:S01]  /*91e0*/  ISETP.GT.AND P3, PT, R151.reuse, 0x10, PT ;  /* 0x000000109700780c */ /* 0x040fe20003f64270 */
[----:B------:R-:W0:Y:S01]  /*91f0*/  MUFU.TANH R5, R122 ;  /* 0x0000007a00057308 */ /* 0x000e220000002400 */
[----:B------:R-:W-:Y:S01]  /*9200*/  FSEL R192, R6, -INF , P4 ;  /* 0xff80000006c07808 */ /* 0x000fe20002000000 */
[----:B------:R-:W-:Y:S01]  /*9210*/  HGMMA.64x192x16.F32 R24, R188, gdesc[UR12].tnspB, R24, gsb0 ;  /* 0x42e0000cbc187df0 */ /* 0x000fe20008000818 */
[----:B------:R-:W-:Y:S01]  /*9220*/  FMNMX.FTZ R165, R194, R165, !PT ;  /* 0x000000a5c2a57209 */ /* 0x000fe20007810000 */
[----:B------:R-:W-:Y:S01]  /*9230*/  UMOV UR14, UR6 ;  /* 0x00000006000e7c82 */ /* 0x000fe20008000000 */
[----:B------:R-:W-:Y:S01]  /*9240*/  ISETP.GT.AND P4, PT, R151, 0x11, PT ;  /* 0x000000119700780c */ /* 0x000fe20003f84270 */
[----:B------:R-:W-:Y:S01]  /*9250*/  UMOV UR15, 0x40000040 ;  /* 0x40000040000f7882 */ /* 0x000fe20000000000 */
[----:B------:R-:W-:Y:S01]  /*9260*/  FMNMX.FTZ R165, R192, R165, !PT ;  /* 0x000000a5c0a57209 */ /* 0x000fe20007810000 */
[----:B------:R1:W2:Y:S01]  /*9270*/  MUFU.TANH R6, R123 ;  /* 0x0000007b00067308 */ /* 0x0002a20000002400 */
[----:B------:R-:W-:-:S02]  /*9280*/  UIADD3 UR6, UR4, 0x280, URZ ;  /* 0x0000028004067890 */ /* 0x000fc4000fffe03f */
[----:B------:R-:W-:Y:S01]  /*9290*/  UIADD3 UR4, UR4, 0x300, URZ ;  /* 0x0000030004047890 */ /* 0x000fe2000fffe03f */
[----:B-1----:R-:W-:-:S06]  /*92a0*/  FMUL.FTZ R123, R149, UR5 ;  /* 0x00000005957b7c20 */ /* 0x002fcc0008410000 */
[----:B------:R-:W-:Y:S01]  /*92b0*/  MUFU.TANH R123, R123 ;  /* 0x0000007b007b7308 */ /* 0x000fe20000002400 */
[----:B------:R-:W-:Y:S02]  /*92c0*/  WARPGROUP.DEPBAR.LE gsb0, 0x0 ;  /* 0x00008000000079c5 */ /* 0x000fe40000010000 */
[----:B------:R-:W-:Y:S01]  /*92d0*/  FSEL R190, R162, -INF , P3 ;  /* 0xff800000a2be7808 */ /* 0x000fe20001800000 */
[----:B------:R-:W-:Y:S01]  /*92e0*/  WARPGROUP.ARRIVE ;  /* 0x00000000000079c5 */ /* 0x000fe20000000000 */
[----:B------:R-:W-:Y:S02]  /*92f0*/  ISETP.GT.AND P3, PT, R151, 0x18, PT ;  /* 0x000000189700780c */ /* 0x000fe40003f64270 */
[----:B------:R-:W-:Y:S02]  /*9300*/  FSEL R188, R163, -INF , P4 ;  /* 0xff800000a3bc7808 */ /* 0x000fe40002000000 */
[----:B------:R-:W-:Y:S01]  /*9310*/  FMNMX.FTZ R165, R190, R165, !PT ;  /* 0x000000a5bea57209 */ /* 0x000fe20007810000 */
[----:B------:R-:W-:Y:S01]  /*9320*/  HGMMA.64x192x16.F32 R24, R184, gdesc[UR12].tnspB, R24, gsb0 ;  /* 0x42e0000cb8187df0 */ /* 0x000fe20008000818 */
[C---:B------:R-:W-:Y:S01]  /*9330*/  ISETP.GT.AND P4, PT, R151.reuse, 0x19, PT ;  /* 0x000000199700780c */ /* 0x040fe20003f84270 */
[----:B------:R-:W-:Y:S01]  /*9340*/  UMOV UR14, UR6 ;  /* 0x00000006000e7c82 */ /* 0x000fe20008000000 */
[----:B------:R-:W-:Y:S01]  /*9350*/  FSEL R174, R174, -INF , P3 ;  /* 0xff800000aeae7808 */ /* 0x000fe20001800000 */
[----:B------:R-:W-:Y:S01]  /*9360*/  UMOV UR15, 0x40000040 ;  /* 0x40000040000f7882 */ /* 0x000fe20000000000 */
[----:B------:R-:W-:Y:S01]  /*9370*/  FMNMX.FTZ R165, R188, R165, !PT ;  /* 0x000000a5bca57209 */ /* 0x000fe20007810000 */
[----:B------:R-:W-:Y:S01]  /*9380*/  UMOV UR6, UR4 ;  /* 0x0000000400067c82 */ /* 0x000fe20008000000 */
[----:B------:R-:W-:-:S02]  /*9390*/  ISETP.GT.AND P3, PT, R151, 0x20, PT ;  /* 0x000000209700780c */ /* 0x000fc40003f64270 */
[----:B------:R-:W-:Y:S02]  /*93a0*/  FSEL R172, R172, -INF , P4 ;  /* 0xff800000acac7808 */ /* 0x000fe40002000000 */
[----:B------:R-:W-:Y:S02]  /*93b0*/  FMNMX.FTZ R165, R174, R165, !PT ;  /* 0x000000a5aea57209 */ /* 0x000fe40007810000 */
[C---:B------:R-:W-:Y:S02]  /*93c0*/  ISETP.GT.AND P4, PT, R151.reuse, 0x21, PT ;  /* 0x000000219700780c */ /* 0x040fe40003f84270 */
[----:B------:R-:W-:Y:S02]  /*93d0*/  FSEL R170, R170, -INF , P3 ;  /* 0xff800000aaaa7808 */ /* 0x000fe40001800000 */
[----:B------:R-:W-:Y:S02]  /*93e0*/  FMNMX.FTZ R165, R172, R165, !PT ;  /* 0x000000a5aca57209 */ /* 0x000fe40007810000 */
        /* <DEDUP_REMOVED lines=19> */
[----:B---3--:R-:W-:Y:S02]  /*9520*/  FSEL R154, R154, -INF , P4 ;  /* 0xff8000009a9a7808 */ /* 0x008fe40002000000 */
        /* <DEDUP_REMOVED lines=18> */
[----:B------:R-:W-:Y:S01]  /*9650*/  FMNMX.FTZ R165, R142, R165, !PT ;  /* 0x000000a58ea57209 */ /* 0x000fe20007810000 */
[----:B------:R1:W3:Y:S01]  /*9660*/  MUFU.TANH R131, R127 ;  /* 0x0000007f00837308 */ /* 0x0002e20000002400 */
[C---:B------:R-:W-:Y:S02]  /*9670*/  ISETP.GT.AND P4, PT, R151.reuse, 0x59, PT ;  /* 0x000000599700780c */ /* 0x040fe40003f84270 */
[----:B------:R-:W-:Y:S02]  /*9680*/  FSEL R138, R134, -INF , P3 ;  /* 0xff800000868a7808 */ /* 0x000fe40001800000 */
[----:B------:R-:W-:Y:S02]  /*9690*/  FMNMX.FTZ R165, R122, R165, !PT ;  /* 0x000000a57aa57209 */ /* 0x000fe40007810000 */
[----:B------:R-:W-:-:S02]  /*96a0*/  ISETP.GT.AND P3, PT, R151, 0x60, PT ;  /* 0x000000609700780c */ /* 0x000fc40003f64270 */
[----:B------:R-:W-:Y:S01]  /*96b0*/  FSEL R144, R135, -INF , P4 ;  /* 0xff80000087907808 */ /* 0x000fe20002000000 */
[----:B-1----:R-:W-:Y:S01]  /*96c0*/  FMUL.FTZ R127, R136, UR5 ;  /* 0x00000005887f7c20 */ /* 0x002fe20008410000 */
[----:B------:R-:W-:Y:S01]  /*96d0*/  FMNMX.FTZ R165, R138, R165, !PT ;  /* 0x000000a58aa57209 */ /* 0x000fe20007810000 */
[----:B------:R-:W-:Y:S01]  /*96e0*/  FMUL.FTZ R135, R121, UR5 ;  /* 0x0000000579877c20 */ /* 0x000fe20008410000 */
[----:B------:R-:W-:Y:S02]  /*96f0*/  ISETP.GT.AND P4, PT, R151, 0x61, PT ;  /* 0x000000619700780c */ /* 0x000fe40003f84270 */
[----:B0-----:R-:W-:Y:S01]  /*9700*/  FSEL R130, R5, -INF , P3 ;  /* 0xff80000005827808 */ /* 0x001fe20001800000 */
[----:B------:R-:W0:Y:S01]  /*9710*/  MUFU.TANH R127, R127 ;  /* 0x0000007f007f7308 */ /* 0x000e220000002400 */
[----:B------:R-:W-:Y:S01]  /*9720*/  FMNMX.FTZ R165, R144, R165, !PT ;  /* 0x000000a590a57209 */ /* 0x000fe20007810000 */
[----:B------:R-:W1:Y:S01]  /*9730*/  LDC R5, c[0x0][0x988] ;  /* 0x00026200ff057b82 */ /* 0x000e620000000800 */
[----:B------:R-:W-:-:S02]  /*9740*/  ISETP.GT.AND P3, PT, R151, 0x68, PT ;  /* 0x000000689700780c */ /* 0x000fc40003f64270 */
[----:B--2---:R-:W-:Y:S02]  /*9750*/  FSEL R134, R6, -INF , P4 ;  /* 0xff80000006867808 */ /* 0x004fe40002000000 */
[----:B------:R-:W-:Y:S01]  /*9760*/  FMNMX.FTZ R165, R130, R165, !PT ;  /* 0x000000a582a57209 */ /* 0x000fe20007810000 */
[----:B------:R-:W-:Y:S01]  /*9770*/  MUFU.TANH R135, R135 ;  /* 0x0000008700877308 */ /* 0x000fe20000002400 */
[----:B------:R-:W-:Y:S02]  /*9780*/  ISETP.GT.AND P4, PT, R151, 0x69, PT ;  /* 0x000000699700780c */ /* 0x000fe40003f84270 */
[----:B------:R-:W-:Y:S02]  /*9790*/  FSEL R136, R126, -INF , P3 ;  /* 0xff8000007e887808 */ /* 0x000fe40001800000 */
[----:B------:R-:W-:Y:S02]  /*97a0*/  FMNMX.FTZ R165, R134, R165, !PT ;  /* 0x000000a586a57209 */ /* 0x000fe40007810000 */
[----:B---3--:R-:W-:Y:S01]  /*97b0*/  FSEL R126, R131, -INF , P4 ;  /* 0xff800000837e7808 */ /* 0x008fe20002000000 */
[----:B------:R-:W-:Y:S01]  /*97c0*/  FMUL.FTZ R131, R140, UR5 ;  /* 0x000000058c837c20 */ /* 0x000fe20008410000 */
[----:B------:R-:W-:-:S02]  /*97d0*/  FMNMX.FTZ R165, R136, R165, !PT ;  /* 0x000000a588a57209 */ /* 0x000fc40007810000 */
[C---:B------:R-:W-:Y:S02]  /*97e0*/  ISETP.GT.AND P4, PT, R159.reuse, RZ, PT ;  /* 0x000000ff9f00720c */ /* 0x040fe40003f84270 */
[----:B------:R-:W-:Y:S01]  /*97f0*/  FMNMX.FTZ R165, R126, R165, !PT ;  /* 0x000000a57ea57209 */ /* 0x000fe20007810000 */
[----:B------:R-:W2:Y:S01]  /*9800*/  MUFU.TANH R131, R131 ;  /* 0x0000008300837308 */ /* 0x000ea20000002400 */
[----:B------:R-:W-:Y:S02]  /*9810*/  FSEL R0, R0, -INF , P4 ;  /* 0xff80000000007808 */ /* 0x000fe40002000000 */
[----:B------:R-:W-:Y:S01]  /*9820*/  ISETP.GT.AND P4, PT, R159, 0x8, PT ;  /* 0x000000089f00780c */ /* 0x000fe20003f84270 */
[----:B------:R-:W3:Y:S01]  /*9830*/  SHFL.BFLY PT, R6, R165, 0x2, 0x1f ;  /* 0x0c401f00a5067f89 */ /* 0x000ee200000e0000 */
[----:B------:R-:W-:Y:S02]  /*9840*/  FSEL R140, R15, -INF , P5 ;  /* 0xff8000000f8c7808 */ /* 0x000fe40002800000 */
[----:B------:R-:W-:-:S02]  /*9850*/  FSEL R12, R12, -INF , P4 ;  /* 0xff8000000c0c7808 */ /* 0x000fc40002000000 */
[C---:B------:R-:W-:Y:S02]  /*9860*/  ISETP.GT.AND P4, PT, R159.reuse, 0x10, PT ;  /* 0x000000109f00780c */ /* 0x040fe40003f84270 */
[----:B------:R-:W-:Y:S02]  /*9870*/  ISETP.GT.AND P5, PT, R159, 0x21, PT ;  /* 0x000000219f00780c */ /* 0x000fe40003fa4270 */
[----:B------:R-:W-:Y:S02]  /*9880*/  FSEL R128, R13, -INF , P4 ;  /* 0xff8000000d807808 */ /* 0x000fe40002000000 */
[----:B------:R-:W-:-:S04]  /*9890*/  ISETP.GT.AND P4, PT, R159, 0x18, PT ;  /* 0x000000189f00780c */ /* 0x000fc80003f84270 */
[----:B------:R-:W-:Y:S02]  /*98a0*/  FSEL R132, R20, -INF , P4 ;  /* 0xff80000014847808 */ /* 0x000fe40002000000 */
[----:B------:R-:W-:-:S04]  /*98b0*/  ISETP.GT.AND P4, PT, R159, 0x20, PT ;  /* 0x000000209f00780c */ /* 0x000fc80003f84270 */
[----:B------:R-:W-:Y:S02]  /*98c0*/  FSEL R160, R160, -INF , P4 ;  /* 0xff800000a0a07808 */ /* 0x000fe40002000000 */
[----:B------:R-:W-:Y:S02]  /*98d0*/  ISETP.GT.AND P4, PT, R159, 0x28, PT ;  /* 0x000000289f00780c */ /* 0x000fe40003f84270 */
[----:B---3--:R-:W-:-:S05]  /*98e0*/  FMNMX.FTZ R6, R165, R6, !PT ;  /* 0x00000006a5067209 */ /* 0x008fca0007810000 */
[----:B------:R-:W3:Y:S02]  /*98f0*/  SHFL.BFLY PT, R139, R6, 0x1, 0x1f ;  /* 0x0c201f00068b7f89 */ /* 0x000ee400000e0000 */
[----:B---3--:R-:W-:Y:S02]  /*9900*/  FMNMX.FTZ R6, R6, R139, !PT ;  /* 0x0000008b06067209 */ /* 0x008fe40007810000 */
[----:B------:R-:W-:Y:S02]  /*9910*/  FMNMX.FTZ R139, R0, R10, !PT ;  /* 0x0000000a008b7209 */ /* 0x000fe40007810000 */
[C---:B------:R-:W-:Y:S01]  /*9920*/  FSETP.NEU.FTZ.AND P3, PT, R6.reuse, -INF , PT ;  /* 0xff8000000600780b */ /* 0x040fe20003f7d000 */
[----:B-1----:R-:W-:Y:S01]  /*9930*/  FMUL.FTZ R121, R6, R5 ;  /* 0x0000000506797220 */ /* 0x002fe20000410000 */
[----:B------:R-:W-:-:S04]  /*9940*/  FMNMX.FTZ R139, R2, R139, !PT ;  /* 0x0000008b028b7209 */ /* 0x000fc80007810000 */
[----:B------:R-:W-:Y:S02]  /*9950*/  FMNMX.FTZ R139, R12, R139, !PT ;  /* 0x0000008b0c8b7209 */ /* 0x000fe40007810000 */
[----:B------:R-:W-:Y:S02]  /*9960*/  FSEL R121, R121, RZ, P3 ;  /* 0x000000ff79797208 */ /* 0x000fe40001800000 */
[----:B------:R-:W-:Y:S01]  /*9970*/  FMNMX.FTZ R139, R120, R139, !PT ;  /* 0x0000008b788b7209 */ /* 0x000fe20007810000 */
[----:B------:R-:W-:Y:S02]  /*9980*/  WARPGROUP.DEPBAR.LE gsb0, 0x0 ;  /* 0x00008000000079c5 */ /* 0x000fe40000010000 */
[----:B------:R-:W-:Y:S01]  /*9990*/  FSEL R184, R21, -INF , P5 ;  /* 0xff80000015b87808 */ /* 0x000fe20002800000 */
[--C-:B------:R-:W-:Y:S01]  /*99a0*/  FFMA.FTZ R197, R190, R5, -R121.reuse ;  /* 0x00000005bec57223 */ /* 0x100fe20000010879 */
[----:B------:R-:W-:Y:S01]  /*99b0*/  FMNMX.FTZ R139, R128, R139, !PT ;  /* 0x0000008b808b7209 */ /* 0x000fe20007810000 */
[-CC-:B------:R-:W-:Y:S01]  /*99c0*/  FFMA.FTZ R20, R192, R5.reuse, -R121.reuse ;  /* 0x00000005c0147223 */ /* 0x180fe20000010879 */
[----:B------:R-:W-:Y:S01]  /*99d0*/  ISETP.GT.AND P5, PT, R159, 0x29, PT ;  /* 0x000000299f00780c */ /* 0x000fe20003fa4270 */
[--C-:B------:R-:W-:Y:S01]  /*99e0*/  FFMA.FTZ R186, R188, R5, -R121.reuse ;  /* 0x00000005bcba7223 */ /* 0x100fe20000010879 */
[----:B------:R-:W-:Y:S01]  /*99f0*/  FMNMX.FTZ R139, R14, R139, !PT ;  /* 0x0000008b0e8b7209 */ /* 0x000fe20007810000 */
[-CC-:B------:R-:W-:Y:S01]  /*9a00*/  FFMA.FTZ R203, R194, R5.reuse, -R121.reuse ;  /* 0x00000005c2cb7223 */ /* 0x180fe20000010879 */
[----:B------:R-:W-:Y:S01]  /*9a10*/  FSEL R190, R155, -INF , P4 ;  /* 0xff8000009bbe7808 */ /* 0x000fe20002000000 */
[--C-:B------:R-:W-:Y:S01]  /*9a20*/  FFMA.FTZ R124, R196, R5, -R121.reuse ;  /* 0x00000005c47c7223 */ /* 0x100fe20000010879 */
[----:B------:R-:W-:Y:S01]  /*9a30*/  FMNMX.FTZ R139, R132, R139, !PT ;  /* 0x0000008b848b7209 */ /* 0x000fe20007810000 */
[----:B------:R-:W-:Y:S01]  /*9a40*/  WARPGROUP.ARRIVE ;  /* 0x00000000000079c5 */ /* 0x000fe20000000000 */
[----:B------:R-:W-:Y:S01]  /*9a50*/  ISETP.GT.AND P4, PT, R159, 0x30, PT ;  /* 0x000000309f00780c */ /* 0x000fe20003f84270 */
[--C-:B------:R-:W-:Y:S01]  /*9a60*/  FFMA.FTZ R199, R174, R5, -R121.reuse ;  /* 0x00000005aec77223 */ /* 0x100fe20000010879 */
[----:B------:R-:W-:Y:S01]  /*9a70*/  FMNMX.FTZ R139, R140, R139, !PT ;  /* 0x0000008b8c8b7209 */ /* 0x000fe20007810000 */
[--C-:B------:R-:W-:Y:S01]  /*9a80*/  FFMA.FTZ R201, R198, R5, -R121.reuse ;  /* 0x00000005c6c97223 */ /* 0x100fe20000010879 */
[----:B------:R-:W-:Y:S01]  /*9a90*/  FSEL R192, R153, -INF , P5 ;  /* 0xff80000099c07808 */ /* 0x000fe20002800000 */
[----:B------:R-:W-:Y:S01]  /*9aa0*/  HGMMA.64x192x16.F32 R24, R180, gdesc[UR12].tnspB, R24, gsb0 ;  /* 0x42e0000cb4187df0 */ /* 0x000fe20008000818 */
        /* <DEDUP_REMOVED lines=17> */
[----:B------:R-:W-:Y:S01]  /*9bc0*/  IMAD.U32 R136, RZ, RZ, UR10 ;  /* 0x0000000aff887e24 */ /* 0x000fe2000f8e00ff */
[----:B------:R-:W-:Y:S01]  /*9bd0*/  ISETP.GT.AND P5, PT, R159, 0x39, PT ;  /* 0x000000399f00780c */ /* 0x000fe20003fa4270 */
[--C-:B------:R-:W-:Y:S01]  /*9be0*/  FFMA.FTZ R172, R172, R5, -R121.reuse ;  /* 0x00000005acac7223 */ /* 0x100fe20000010879 */
[----:B------:R-:W-:Y:S01]  /*9bf0*/  FSEL R196, R147, -INF , P4 ;  /* 0xff80000093c47808 */ /* 0x000fe20002000000 */
[----:B------:R-:W-:Y:S01]  /*9c00*/  MUFU.EX2 R124, R124 ;  /* 0x0000007c007c7308 */ /* 0x000fe20000000800 */
[----:B------:R-:W-:Y:S01]  /*9c10*/  FMNMX.FTZ R139, R194, R139, !PT ;  /* 0x0000008bc28b7209 */ /* 0x000fe20007810000 */
[-CC-:B------:R-:W-:Y:S01]  /*9c20*/  FFMA.FTZ R168, R168, R5.reuse, -R121.reuse ;  /* 0x00000005a8a87223 */ /* 0x180fe20000010879 */
[----:B------:R-:W-:Y:S01]  /*9c30*/  ISETP.GT.AND P4, PT, R159, 0x40, PT ;  /* 0x000000409f00780c */ /* 0x000fe20003f84270 */
[-CC-:B------:R-:W-:Y:S01]  /*9c40*/  FFMA.FTZ R162, R162, R5.reuse, -R121.reuse ;  /* 0x00000005a2a27223 */ /* 0x180fe20000010879 */
[----:B------:R-:W-:Y:S01]  /*9c50*/  FSEL R174, R123, -INF , P5 ;  /* 0xff8000007bae7808 */ /* 0x000fe20002800000 */
[--C-:B------:R-:W-:Y:S01]  /*9c60*/  FFMA.FTZ R158, R158, R5, -R121.reuse ;  /* 0x000000059e9e7223 */ /* 0x100fe20000010879 */
[----:B------:R-:W-:Y:S01]  /*9c70*/  FMNMX.FTZ R139, R196, R139, !PT ;  /* 0x0000008bc48b7209 */ /* 0x000fe20007810000 */
[----:B------:R-:W-:Y:S01]  /*9c80*/  MUFU.EX2 R203, R203 ;  /* 0x000000cb00cb7308 */ /* 0x000fe20000000800 */
[----:B------:R-:W-:Y:S01]  /*9c90*/  ISETP.GT.AND P5, PT, R159, 0x41, PT ;  /* 0x000000419f00780c */ /* 0x000fe20003fa4270 */
[-CC-:B------:R-:W-:Y:S01]  /*9ca0*/  FFMA.FTZ R154, R154, R5.reuse, -R121.reuse ;  /* 0x000000059a9a7223 */ /* 0x180fe20000010879 */
[----:B0-----:R-:W-:Y:S01]  /*9cb0*/  FSEL R198, R127, -INF , P4 ;  /* 0xff8000007fc67808 */ /* 0x001fe20002000000 */
[--C-:B------:R-:W-:Y:S01]  /*9cc0*/  FFMA.FTZ R185, R152, R5, -R121.reuse ;  /* 0x0000000598b97223 */ /* 0x100fe20000010879 */
[----:B------:R-:W-:Y:S01]  /*9cd0*/  FMNMX.FTZ R139, R174, R139, !PT ;  /* 0x0000008bae8b7209 */ /* 0x000fe20007810000 */
[-CC-:B------:R-:W-:Y:S01]  /*9ce0*/  FFMA.FTZ R150, R150, R5.reuse, -R121.reuse ;  /* 0x0000000596967223 */ /* 0x180fe20000010879 */
[C---:B------:R-:W-:Y:S01]  /*9cf0*/  ISETP.GT.AND P4, PT, R159.reuse, 0x48, PT ;  /* 0x000000489f00780c */ /* 0x040fe20003f84270 */
[----:B------:R-:W-:Y:S01]  /*9d00*/  MUFU.EX2 R20, R20 ;  /* 0x0000001400147308 */ /* 0x000fe20000000800 */
[----:B------:R-:W-:Y:S01]  /*9d10*/  FSEL R200, R200, -INF , P5 ;  /* 0xff800000c8c87808 */ /* 0x000fe20002800000 */
[--C-:B------:R-:W-:Y:S01]  /*9d20*/  FFMA.FTZ R187, R148, R5, -R121.reuse ;  /* 0x0000000594bb7223 */ /* 0x100fe20000010879 */
[----:B------:R-:W-:Y:S01]  /*9d30*/  FMNMX.FTZ R139, R198, R139, !PT ;  /* 0x0000008bc68b7209 */ /* 0x000fe20007810000 */
[-CC-:B------:R-:W-:Y:S01]  /*9d40*/  FFMA.FTZ R146, R146, R5.reuse, -R121.reuse ;  /* 0x0000000592927223 */ /* 0x180fe20000010879 */
[----:B------:R-:W-:Y:S01]  /*9d50*/  ISETP.GT.AND P5, PT, R159, 0x49, PT ;  /* 0x000000499f00780c */ /* 0x000fe20003fa4270 */
[--C-:B------:R-:W-:Y:S01]  /*9d60*/  FFMA.FTZ R13, R142, R5, -R121.reuse ;  /* 0x000000058e0d7223 */ /* 0x100fe20000010879 */
[----:B--2---:R-:W-:Y:S01]  /*9d70*/  FSEL R170, R131, -INF , P4 ;  /* 0xff80000083aa7808 */ /* 0x004fe20002000000 */
[----:B------:R-:W-:Y:S01]  /*9d80*/  MUFU.EX2 R197, R197 ;  /* 0x000000c500c57308 */ /* 0x000fe20000000800 */
[----:B------:R-:W-:Y:S01]  /*9d90*/  FMNMX.FTZ R139, R200, R139, !PT ;  /* 0x0000008bc88b7209 */ /* 0x000fe20007810000 */
[----:B------:R-:W-:Y:S01]  /*9da0*/  FFMA.FTZ R122, R122, R5, -R121 ;  /* 0x000000057a7a7223 */ /* 0x000fe20000010879 */
[----:B------:R-:W-:-:S02]  /*9db0*/  ISETP.GT.AND P4, PT, R159, 0x50, PT ;  /* 0x000000509f00780c */ /* 0x000fc40003f84270 */
[----:B------:R-:W-:Y:S02]  /*9dc0*/  FSEL R202, R202, -INF , P5 ;  /* 0xff800000caca7808 */ /* 0x000fe40002800000 */
        /* <DEDUP_REMOVED lines=13> */
[----:B------:R-:W-:Y:S02]  /*9ea0*/  ISETP.GT.AND P4, PT, R159, 0x60, PT ;  /* 0x000000609f00780c */ /* 0x000fe40003f84270 */
[----:B------:R-:W-:-:S02]  /*9eb0*/  FSEL R222, R222, -INF , P5 ;  /* 0xff800000dede7808 */ /* 0x000fc40002800000 */
[----:B------:R-:W-:Y:S01]  /*9ec0*/  FMNMX.FTZ R139, R166, R139, !PT ;  /* 0x0000008ba68b7209 */ /* 0x000fe20007810000 */
[----:B------:R-:W-:Y:S01]  /*9ed0*/  MUFU.EX2 R193, R193 ;  /* 0x000000c100c17308 */ /* 0x000fe20000000800 */
[----:B------:R-:W-:Y:S02]  /*9ee0*/  ISETP.GT.AND P5, PT, R159, 0x61, PT ;  /* 0x000000619f00780c */ /* 0x000fe40003fa4270 */
        /* <DEDUP_REMOVED lines=11> */
[----:B------:R-:W-:-:S03]  /*9fa0*/  FMNMX.FTZ R139, R164, R139, !PT ;  /* 0x0000008ba48b7209 */ /* 0x000fc60007810000 */
[----:B------:R-:W-:Y:S01]  /*9fb0*/  MUFU.EX2 R162, R162 ;  /* 0x000000a200a27308 */ /* 0x000fe20000000800 */
[----:B------:R-:W-:-:S05]  /*9fc0*/  FMNMX.FTZ R139, R228, R139, !PT ;  /* 0x0000008be48b7209 */ /* 0x000fca0007810000 */
[----:B------:R-:W0:Y:S02]  /*9fd0*/  SHFL.BFLY PT, R156, R139, 0x2, 0x1f ;  /* 0x0c401f008b9c7f89 */ /* 0x000e2400000e0000 */
        /* <DEDUP_REMOVED lines=9> */
[----:B0-----:R-:W-:-:S04]  /*a070*/  FMNMX.FTZ R7, R156, R7, !PT ;  /* 0x000000079c077209 */ /* 0x001fc80007810000 */
[C---:B------:R-:W-:Y:S01]  /*a080*/  FSETP.NEU.FTZ.AND P4, PT, R7.reuse, -INF , PT ;  /* 0xff8000000700780b */ /* 0x040fe20003f9d000 */
[----:B------:R-:W-:Y:S02]  /*a090*/  FMUL.FTZ R123, R7, R5 ;  /* 0x00000005077b7220 */ /* 0x000fe40000410000 */
[----:B------:R-:W-:Y:S03]  /*a0a0*/  MUFU.EX2 R146, R146 ;  /* 0x0000009200927308 */ /* 0x000fe60000000800 */
[----:B------:R-:W-:-:S05]  /*a0b0*/  FSEL R123, R123, RZ, P4 ;  /* 0x000000ff7b7b7208 */ /* 0x000fca0002000000 */
[----:B------:R-:W-:Y:S01]  /*a0c0*/  MUFU.EX2 R13, R13 ;  /* 0x0000000d000d7308 */ /* 0x000fe20000000800 */
[-CC-:B------:R-:W-:Y:S01]  /*a0d0*/  FFMA.FTZ R125, R0, R5.reuse, -R123.reuse ;  /* 0x00000005007d7223 */ /* 0x180fe2000001087b */
[----:B------:R-:W-:Y:S01]  /*a0e0*/  FSEL R0, R6, RZ, P3 ;  /* 0x000000ff06007208 */ /* 0x000fe20001800000 */
[-CC-:B------:R-:W-:Y:S01]  /*a0f0*/  FFMA.FTZ R134, R2, R5.reuse, -R123.reuse ;  /* 0x0000000502867223 */ /* 0x180fe2000001087b */
[-CC-:B------:R-:W-:Y:S01]  /*a100*/  FFMA.FTZ R12, R12, R5.reuse, -R123.reuse ;  /* 0x000000050c0c7223 */ /* 0x180fe2000001087b */
[-CC-:B------:R-:W-:Y:S01]  /*a110*/  FFMA.FTZ R127, R120, R5.reuse, -R123.reuse ;  /* 0x00000005787f7223 */ /* 0x180fe2000001087b */
[-C--:B------:R-:W-:Y:S01]  /*a120*/  FFMA.FTZ R120, R128, R5.reuse, -R123 ;  /* 0x0000000580787223 */ /* 0x080fe2000001087b */
[----:B------:R-:W-:Y:S01]  /*a130*/  FADD.FTZ R0, -R0, R9 ;  /* 0x0000000900007221 */ /* 0x000fe20000010100 */
[----:B------:R-:W-:Y:S01]  /*a140*/  FSEL R9, R7, RZ, P4 ;  /* 0x000000ff07097208 */ /* 0x000fe20002000000 */
[----:B------:R-:W-:Y:S01]  /*a150*/  MUFU.EX2 R125, R125 ;  /* 0x0000007d007d7308 */ /* 0x000fe20000000800 */
[-CC-:B------:R-:W-:Y:S01]  /*a160*/  FFMA.FTZ R129, R14, R5.reuse, -R123.reuse ;  /* 0x000000050e817223 */ /* 0x180fe2000001087b */
[-C--:B------:R-:W-:Y:S01]  /*a170*/  FMUL.FTZ R2, R0, R5.reuse ;  /* 0x0000000500027220 */ /* 0x080fe20000410000 */
[-CC-:B------:R-:W-:Y:S01]  /*a180*/  FFMA.FTZ R14, R132, R5.reuse, -R123.reuse ;  /* 0x00000005840e7223 */ /* 0x180fe2000001087b */
[----:B------:R-:W-:Y:S01]  /*a190*/  FADD.FTZ R0, -R9, R10 ;  /* 0x0000000a09007221 */ /* 0x000fe20000010100 */
[----:B------:R-:W-:Y:S01]  /*a1a0*/  IMAD.U32 R10, RZ, RZ, UR7 ;  /* 0x00000007ff0a7e24 */ /* 0x000fe2000f8e00ff */
[----:B------:R-:W-:Y:S01]  /*a1b0*/  UMOV UR7, 0x40000040 ;  /* 0x4000004000077882 */ /* 0x000fe20000000000 */
[-C--:B------:R-:W-:Y:S01]  /*a1c0*/  FFMA.FTZ R131, R140, R5.reuse, -R123 ;  /* 0x000000058c837223 */ /* 0x080fe2000001087b */
[----:B------:R-:W-:Y:S01]  /*a1d0*/  FMUL.FTZ R0, R0, R5 ;  /* 0x0000000500007220 */ /* 0x000fe20000410000 */
[----:B------:R-:W0:Y:S01]  /*a1e0*/  MUFU.EX2 R2, R2 ;  /* 0x0000000200027308 */ /* 0x000e220000000800 */
[----:B------:R-:W-:-:S02]  /*a1f0*/  @!P1 VIADD R10, R10, 0x36840 ;  /* 0x000368400a0a9836 */ /* 0x000fc40000000000 */
[-CC-:B------:R-:W-:Y:S01]  /*a200*/  FFMA.FTZ R128, R160, R5.reuse, -R123.reuse ;  /* 0x00000005a0807223 */ /* 0x180fe2000001087b */
[-CC-:B------:R-:W-:Y:S01]  /*a210*/  FFMA.FTZ R133, R184, R5.reuse, -R123.reuse ;  /* 0x00000005b8857223 */ /* 0x180fe2000001087b */
[-CC-:B------:R-:W-:Y:S01]  /*a220*/  FFMA.FTZ R132, R190, R5.reuse, -R123.reuse ;  /* 0x00000005be847223 */ /* 0x180fe2000001087b */
[-CC-:B------:R-:W-:Y:S01]  /*a230*/  FFMA.FTZ R135, R192, R5.reuse, -R123.reuse ;  /* 0x00000005c0877223 */ /* 0x180fe2000001087b */
[----:B------:R-:W-:Y:S01]  /*a240*/  @!P1 PRMT R10, RZ, 0x654, R10 ;  /* 0x00000654ff0a9816 */ /* 0x000fe2000000000a */
[-CC-:B------:R-:W-:Y:S01]  /*a250*/  FFMA.FTZ R188, R188, R5.reuse, -R123.reuse ;  /* 0x00000005bcbc7223 */ /* 0x180fe2000001087b */
[----:B------:R-:W1:Y:S01]  /*a260*/  MUFU.EX2 R0, R0 ;  /* 0x0000000000007308 */ /* 0x000e620000000800 */
[-CC-:B------:R-:W-:Y:S01]  /*a270*/  FFMA.FTZ R137, R194, R5.reuse, -R123.reuse ;  /* 0x00000005c2897223 */ /* 0x180fe2000001087b */
[-CC-:B------:R-:W-:Y:S01]  /*a280*/  FFMA.FTZ R190, R196, R5.reuse, -R123.reuse ;  /* 0x00000005c4be7223 */ /* 0x180fe2000001087b */
[-CC-:B------:R-:W-:Y:S01]  /*a290*/  FFMA.FTZ R9, R174, R5.reuse, -R123.reuse ;  /* 0x00000005ae097223 */ /* 0x180fe2000001087b */
[----:B------:R-:W-:Y:S01]  /*a2a0*/  FFMA.FTZ R184, R198, R5, -R123 ;  /* 0x00000005c6b87223 */ /* 0x000fe2000001087b */
[----:B------:R-:W-:-:S02]  /*a2b0*/  WARPGROUP.DEPBAR.LE gsb0, 0x0 ;  /* 0x00008000000079c5 */ /* 0x000fc40000010000 */
[----:B------:R-:W-:Y:S01]  /*a2c0*/  WARPGROUP.ARRIVE ;  /* 0x00000000000079c5 */ /* 0x000fe20000000000 */
[----:B------:R-:W2:Y:S01]  /*a2d0*/  MUFU.EX2 R134, R134 ;  /* 0x0000008600867308 */ /* 0x000ea20000000800 */
[----:B0-----:R-:W-:Y:S01]  /*a2e0*/  FFMA.FTZ R141, R2, R3, R201 ;  /* 0x00000003028d7223 */ /* 0x001fe200000100c9 */
[-CC-:B------:R-:W-:Y:S01]  /*a2f0*/  FFMA.FTZ R183, R138, R5.reuse, -R121.reuse ;  /* 0x000000058ab77223 */ /* 0x180fe20000010879 */
[-CC-:B------:R-:W-:Y:S01]  /*a300*/  FFMA.FTZ R138, R144, R5.reuse, -R121.reuse ;  /* 0x00000005908a7223 */ /* 0x180fe20000010879 */
[----:B------:R-:W-:Y:S01]  /*a310*/  FFMA.FTZ R121, R126, R5, -R121 ;  /* 0x000000057e797223 */ /* 0x000fe20000010879 */
[----:B------:R-:W-:Y:S01]  /*a320*/  HGMMA.64x192x16.F32 R24, R176, gdesc[UR4].tnspB, R24, gsb0 ;  /* 0x42e00004b0187df0 */ /* 0x000fe20008000818 */
[----:B------:R-:W-:Y:S01]  /*a330*/  F2FP.F16.F32.PACK_AB R201, R124, R201 ;  /* 0x000000c97cc9723e */ /* 0x000fe200000000ff */
[-C--:B------:R-:W-:Y:S01]  /*a340*/  FFMA.FTZ R200, R200, R5.reuse, -R123 ;  /* 0x00000005c8c87223 */ /* 0x080fe2000001087b */
[----:B------:R-:W-:Y:S01]  /*a350*/  MUFU.EX2 R12, R12 ;  /* 0x0000000c000c7308 */ /* 0x000fe20000000800 */
[----:B-1----:R-:W-:Y:S01]  /*a360*/  FFMA.FTZ R139, R0, R4, R125 ;  /* 0x00000004008b7223 */ /* 0x002fe2000001007d */
[-CC-:B------:R-:W-:Y:S01]  /*a370*/  FFMA.FTZ R180, R218, R5.reuse, -R123.reuse ;  /* 0x00000005dab47223 */ /* 0x180fe2000001087b */
[-CC-:B------:R-:W-:Y:S01]  /*a380*/  FFMA.FTZ R220, R220, R5.reuse, -R123.reuse ;  /* 0x00000005dcdc7223 */ /* 0x180fe2000001087b */
[-CC-:B------:R-:W-:Y:S01]  /*a390*/  FFMA.FTZ R166, R166, R5.reuse, -R123.reuse ;  /* 0x00000005a6a67223 */ /* 0x180fe2000001087b */
[-CC-:B------:R-:W-:Y:S01]  /*a3a0*/  FFMA.FTZ R222, R222, R5.reuse, -R123.reuse ;  /* 0x00000005dede7223 */ /* 0x180fe2000001087b */
[-CC-:B------:R-:W-:Y:S01]  /*a3b0*/  FFMA.FTZ R224, R224, R5.reuse, -R123.reuse ;  /* 0x00000005e0e07223 */ /* 0x180fe2000001087b */
[-C--:B------:R-:W-:Y:S01]  /*a3c0*/  FFMA.FTZ R226, R226, R5.reuse, -R123 ;  /* 0x00000005e2e27223 */ /* 0x080fe2000001087b */
[----:B------:R-:W-:Y:S01]  /*a3d0*/  MUFU.EX2 R127, R127 ;  /* 0x0000007f007f7308 */ /* 0x000fe20000000800 */
[----:B--2---:R-:W-:Y:S01]  /*a3e0*/  FADD.FTZ R139, R134, R139 ;  /* 0x0000008b868b7221 */ /* 0x004fe20000010000 */
[----:B------:R-:W-:Y:S01]  /*a3f0*/  FFMA.FTZ R164, R164, R5, -R123 ;  /* 0x00000005a4a47223 */ /* 0x000fe2000001087b */
[C---:B------:R-:W-:Y:S01]  /*a400*/  ISETP.GT.AND P3, PT, R8.reuse, R11, PT ;  /* 0x0000000b0800720c */ /* 0x040fe20003f64270 */
[----:B------:R-:W-:Y:S01]  /*a410*/  UMOV UR6, UR36 ;  /* 0x0000002400067c82 */ /* 0x000fe20008000000 */
[----:B------:R-:W-:-:S03]  /*a420*/  VIADD R8, R8, 0xffffffff ;  /* 0xffffffff08087836 */ /* 0x000fc60000000000 */
        /* <DEDUP_REMOVED lines=8> */
[----:B------:R-:W-:Y:S08]  /*a4b0*/  MUFU.EX2 R132, R132 ;  /* 0x0000008400847308 */ /* 0x000ff00000000800 */
[----:B------:R-:W1:Y:S01]  /*a4c0*/  MUFU.EX2 R135, R135 ;  /* 0x0000008700877308 */ /* 0x000e620000000800 */
[----:B0-----:R-:W-:-:S07]  /*a4d0*/  F2FP.F16.F32.PACK_AB R192, R133, R128 ;  /* 0x0000008085c0723e */ /* 0x001fce00000000ff */
[----:B------:R-:W-:Y:S08]  /*a4e0*/  MUFU.EX2 R188, R188 ;  /* 0x000000bc00bc7308 */ /* 0x000ff00000000800 */
[----:B------:R-:W-:Y:S01]  /*a4f0*/  MUFU.EX2 R137, R137 ;  /* 0x0000008900897308 */ /* 0x000fe20000000800 */
[----:B-1----:R-:W-:-:S07]  /*a500*/  F2FP.F16.F32.PACK_AB R194, R135, R132 ;  /* 0x0000008487c2723e */ /* 0x002fce00000000ff */
[----:B------:R-:W-:Y:S08]  /*a510*/  MUFU.EX2 R190, R190 ;  /* 0x000000be00be7308 */ /* 0x000ff00000000800 */
[----:B------:R-:W-:Y:S08]  /*a520*/  MUFU.EX2 R9, R9 ;  /* 0x0000000900097308 */ /* 0x000ff00000000800 */
[----:B------:R0:W-:Y:S08]  /*a530*/  MUFU.EX2 R3, R200 ;  /* 0x000000c800037308 */ /* 0x0001f00000000800 */
[----:B------:R-:W-:Y:S01]  /*a540*/  MUFU.EX2 R184, R184 ;  /* 0x000000b800b87308 */ /* 0x000fe20000000800 */
[----:B0-----:R-:W-:-:S07]  /*a550*/  F2FP.F16.F32.PACK_AB R200, R134, R125 ;  /* 0x0000007d86c8723e */ /* 0x001fce00000000ff */
        /* <DEDUP_REMOVED lines=10> */
[----:B------:R-:W-:Y:S01]  /*a600*/  MUFU.EX2 R226, R226 ;  /* 0x000000e200e27308 */ /* 0x000fe20000000800 */
[----:B------:R-:W-:-:S02]  /*a610*/  WARPGROUP.DEPBAR.LE gsb0, 0x0 ;  /* 0x00008000000079c5 */ /* 0x000fc40000010000 */
[----:B------:R1:W-:Y:S05]  /*a620*/  @!P1 SYNCS.ARRIVE.TRANS64.RED.A1T0 RZ, [R10+URZ], RZ ;  /* 0x000000ff0aff99a7 */ /* 0x0003ea000810043f */
[----:B------:R-:W-:Y:S01]  /*a630*/  MUFU.EX2 R176, R224 ;  /* 0x000000e000b07308 */ /* 0x000fe20000000800 */
[----:B0-----:R-:W-:Y:S01]  /*a640*/  F2FP.F16.F32.PACK_AB R177, R130, R15 ;  /* 0x0000000f82b1723e */ /* 0x001fe200000000ff */
[----:B-1----:R-:W-:Y:S02]  /*a650*/  @!P1 VIADD R10, R136, 0x36860 ;  /* 0x00036860880a9836 */ /* 0x002fe40000000000 */
[----:B------:R-:W-:-:S04]  /*a660*/  FADD.FTZ R136, R12, R139 ;  /* 0x0000008b0c887221 */ /* 0x000fc80000010000 */
[----:B------:R-:W-:Y:S01]  /*a670*/  MUFU.EX2 R21, R21 ;  /* 0x0000001500157308 */ /* 0x000fe20000000800 */
[----:B------:R-:W-:Y:S01]  /*a680*/  @!P1 PRMT R4, RZ, 0x654, R10 ;  /* 0x00000654ff049816 */ /* 0x000fe2000000000a */
[----:B------:R-:W-:Y:S01]  /*a690*/  FADD.FTZ R10, R124, R141 ;  /* 0x0000008d7c0a7221 */ /* 0x000fe20000010000 */
[----:B------:R-:W-:Y:S02]  /*a6a0*/  FADD.FTZ R141, R127, R136 ;  /* 0x000000887f8d7221 */ /* 0x000fe40000010000 */
[----:B------:R0:W-:Y:S01]  /*a6b0*/  @!P1 SYNCS.ARRIVE.TRANS64.RED.A1T0 RZ, [R4+URZ], RZ ;  /* 0x000000ff04ff99a7 */ /* 0x0001e2000810043f */
[----:B------:R-:W-:Y:S01]  /*a6c0*/  FADD.FTZ R139, R203, R10 ;  /* 0x0000000acb8b7221 */ /* 0x000fe20000010000 */
[----:B------:R-:W-:Y:S01]  /*a6d0*/  FADD.FTZ R126, R120, R141 ;  /* 0x0000008d787e7221 */ /* 0x000fe20000010000 */
[C---:B------:R-:W-:Y:S01]  /*a6e0*/  F2FP.F16.F32.PACK_AB R203, R20.reuse, R203 ;  /* 0x000000cb14cb723e */ /* 0x040fe200000000ff */
[----:B------:R-:W-:Y:S01]  /*a6f0*/  MUFU.EX2 R164, R164 ;  /* 0x000000a400a47308 */ /* 0x000fe20000000800 */
[----:B------:R-:W-:Y:S01]  /*a700*/  FADD.FTZ R10, R20, R139 ;  /* 0x0000008b140a7221 */ /* 0x000fe20000010000 */
[----:B------:R-:W-:Y:S01]  /*a710*/  FADD.FTZ R143, R129, R126 ;  /* 0x0000007e818f7221 */ /* 0x000fe20000010000 */
[-CC-:B------:R-:W-:Y:S01]  /*a720*/  FFMA.FTZ R139, R202, R5.reuse, -R123.reuse ;  /* 0x00000005ca8b7223 */ /* 0x180fe2000001087b */
[-C--:B0-----:R-:W-:Y:S01]  /*a730*/  FFMA.FTZ R4, R170, R5.reuse, -R123 ;  /* 0x00000005aa047223 */ /* 0x081fe2000001087b */
[----:B------:R-:W-:Y:S01]  /*a740*/  FADD.FTZ R141, R197, R10 ;  /* 0x0000000ac58d7221 */ /* 0x000fe20000010000 */
[----:B------:R-:W-:Y:S01]  /*a750*/  FADD.FTZ R126, R14, R143 ;  /* 0x0000008f0e7e7221 */ /* 0x000fe20000010000 */
[----:B------:R-:W-:Y:S01]  /*a760*/  F2FP.F16.F32.PACK_AB R202, R127, R12 ;  /* 0x0000000c7fca723e */ /* 0x000fe200000000ff */
[----:B------:R-:W-:Y:S01]  /*a770*/  FFMA.FTZ R123, R228, R5, -R123 ;  /* 0x00000005e47b7223 */ /* 0x000fe2000001087b */
[C---:B------:R-:W-:Y:S01]  /*a780*/  FADD.FTZ R10, R186.reuse, R141 ;  /* 0x0000008dba0a7221 */ /* 0x040fe20000010000 */
        /* <DEDUP_REMOVED lines=8> */
[----:B------:R-:W0:Y:S02]  /*a810*/  MUFU.EX2 R139, R139 ;  /* 0x0000008b008b7308 */ /* 0x000e240000000800 */
[----:B------:R-:W-:Y:S01]  /*a820*/  FADD.FTZ R141, R193, R10 ;  /* 0x0000000ac18d7221 */ /* 0x000fe20000010000 */
[----:B------:R-:W-:Y:S01]  /*a830*/  FADD.FTZ R124, R132, R143 ;  /* 0x0000008f847c7221 */ /* 0x000fe20000010000 */
[C---:B------:R-:W-:Y:S02]  /*a840*/  F2FP.F16.F32.PACK_AB R193, R168.reuse, R193 ;  /* 0x000000c1a8c1723e */ /* 0x040fe400000000ff */
[----:B------:R-:W-:Y:S01]  /*a850*/  FADD.FTZ R10, R168, R141 ;  /* 0x0000008da80a7221 */ /* 0x000fe20000010000 */
[----:B------:R-:W-:Y:S01]  /*a860*/  FADD.FTZ R143, R135, R124 ;  /* 0x0000007c878f7221 */ /* 0x000fe20000010000 */
[----:B------:R-:W1:Y:S02]  /*a870*/  MUFU.EX2 R123, R123 ;  /* 0x0000007b007b7308 */ /* 0x000e640000000800 */
        /* <DEDUP_REMOVED lines=8> */
[C---:B------:R-:W-:Y:S02]  /*a900*/  F2FP.F16.F32.PACK_AB R190, R9.reuse, R190 ;  /* 0x000000be09be723e */ /* 0x040fe400000000ff */
[----:B------:R-:W-:Y:S01]  /*a910*/  FADD.FTZ R10, R158, R125 ;  /* 0x0000007d9e0a7221 */ /* 0x000fe20000010000 */
[----:B------:R-:W-:Y:S01]  /*a920*/  FADD.FTZ R127, R9, R12 ;  /* 0x0000000c097f7221 */ /* 0x000fe20000010000 */
[----:B0-----:R-:W-:-:S02]  /*a930*/  F2FP.F16.F32.PACK_AB R186, R139, R4 ;  /* 0x000000048bba723e */ /* 0x001fc400000000ff */
[----:B------:R-:W-:Y:S01]  /*a940*/  FADD.FTZ R125, R191, R10 ;  /* 0x0000000abf7d7221 */ /* 0x000fe20000010000 */
[----:B------:R-:W-:Y:S01]  /*a950*/  FADD.FTZ R12, R184, R127 ;  /* 0x0000007fb80c7221 */ /* 0x000fe20000010000 */
[C---:B------:R-:W-:Y:S02]  /*a960*/  F2FP.F16.F32.PACK_AB R184, R3.reuse, R184 ;  /* 0x000000b803b8723e */ /* 0x040fe400000000ff */
[----:B------:R-:W-:Y:S01]  /*a970*/  FADD.FTZ R10, R154, R125 ;  /* 0x0000007d9a0a7221 */ /* 0x000fe20000010000 */
        /* <DEDUP_REMOVED lines=18> */
[C---:B------:R-:W-:Y:S01]  /*aaa0*/  FADD.FTZ R9, R182.reuse, R9 ;  /* 0x00000009b6097221 */ /* 0x040fe20000010000 */
[----:B------:R-:W-:Y:S02]  /*aab0*/  F2FP.F16.F32.PACK_AB R182, R182, R166 ;  /* 0x000000a6b6b6723e */ /* 0x000fe400000000ff */
[----:B------:R-:W-:Y:S01]  /*aac0*/  FADD.FTZ R3, R183, R10 ;  /* 0x0000000ab7037221 */ /* 0x000fe20000010000 */
[----:B------:R-:W-:Y:S01]  /*aad0*/  FADD.FTZ R9, R176, R9 ;  /* 0x00000009b0097221 */ /* 0x000fe20000010000 */
[----:B------:R-:W0:Y:S01]  /*aae0*/  MUFU.EX2 R10, R121 ;  /* 0x00000079000a7308 */ /* 0x000e220000000800 */
[C---:B------:R-:W-:Y:S01]  /*aaf0*/  F2FP.F16.F32.PACK_AB R183, R138.reuse, R183 ;  /* 0x000000b78ab7723e */ /* 0x040fe200000000ff */
[----:B------:R-:W-:Y:S01]  /*ab00*/  FADD.FTZ R4, R138, R3 ;  /* 0x000000038a047221 */ /* 0x000fe20000010000 */
[C---:B------:R-:W-:Y:S01]  /*ab10*/  FADD.FTZ R9, R226.reuse, R9 ;  /* 0x00000009e2097221 */ /* 0x040fe20000010000 */
[----:B------:R-:W-:-:S02]  /*ab20*/  F2FP.F16.F32.PACK_AB R176, R226, R176 ;  /* 0x000000b0e2b0723e */ /* 0x000fc400000000ff */
[----:B------:R-:W-:Y:S01]  /*ab30*/  FADD.FTZ R3, R15, R4 ;  /* 0x000000040f037221 */ /* 0x000fe20000010000 */
[----:B------:R-:W-:-:S03]  /*ab40*/  FADD.FTZ R9, R164, R9 ;  /* 0x00000009a4097221 */ /* 0x000fc60000010000 */
[----:B------:R-:W-:-:S04]  /*ab50*/  FADD.FTZ R4, R130, R3 ;  /* 0x0000000382047221 */ /* 0x000fc80000010000 */
[----:B------:R-:W-:Y:S01]  /*ab60*/  FADD.FTZ R3, R21, R4 ;  /* 0x0000000415037221 */ /* 0x000fe20000010000 */
[----:B------:R-:W-:Y:S01]  /*ab70*/  FADD.FTZ R4, R123, R9 ;  /* 0x000000097b047221 */ /* 0x000fe20000010000 */
[----:B------:R-:W-:Y:S01]  /*ab80*/  IMAD.MOV.U32 R9, RZ, RZ, R6 ;  /* 0x000000ffff097224 */ /* 0x000fe200078e0006 */
[C---:B0-----:R-:W-:Y:S01]  /*ab90*/  F2FP.F16.F32.PACK_AB R179, R10.reuse, R21 ;  /* 0x000000150ab3723e */ /* 0x041fe200000000ff */
[----:B------:R-:W-:Y:S01]  /*aba0*/  FADD.FTZ R3, R10, R3 ;  /* 0x000000030a037221 */ /* 0x000fe20000010000 */
[----:B------:R-:W-:Y:S01]  /*abb0*/  IMAD.MOV.U32 R10, RZ, RZ, R7 ;  /* 0x000000ffff0a7224 */ /* 0x000fe200078e0007 */
[----:B------:R-:W-:Y:S06]  /*abc0*/  @P3 BRA `(.L_x_5729) ;  /* 0xffffffb400643947 */ /* 0x000fec000383ffff */
.L_x_5720:
[----:B------:R-:W-:-:S13]  /*abd0*/  ISETP.GE.AND P2, PT, R8, RZ, PT ;  /* 0x000000ff0800720c */ /* 0x000fda0003f46270 */
[----:B------:R-:W-:Y:S05]  /*abe0*/  @!P2 BRA `(.L_x_5730) ;  /* 0x00000040008ca947 */ /* 0x000fea0003800000 */
[----:B------:R-:W-:Y:S01]  /*abf0*/  IMAD.MOV.U32 R9, RZ, RZ, R6 ;  /* 0x000000ffff097224 */ /* 0x000fe200078e0006 */
[----:B------:R-:W-:Y:S01]  /*ac00*/  UMOV UR7, UR39 ;  /* 0x0000002700077c82 */ /* 0x000fe20008000000 */
[----:B------:R-:W-:Y:S01]  /*ac10*/  IMAD.MOV.U32 R10, RZ, RZ, R7 ;  /* 0x000000ffff0a7224 */ /* 0x000fe200078e0007 */
[----:B------:R-:W-:Y:S01]  /*ac20*/  UMOV UR6, UR36 ;  /* 0x0000002400067c82 */ /* 0x000fe20008000000 */
[----:B------:R-:W-:-:S05]  /*ac30*/  ULDC UR5, c[0x0][0x9d8] ;  /* 0x0002760000057ab9 */ /* 0x000fca0000000800 */
.L_x_5739:
[----:B------:R-:W-:-:S04]  /*ac40*/  UIADD3 UR36, UR6, 0x1, URZ ;  /* 0x0000000106247890 */ /* 0x000fc8000fffe03f */
[----:B------:R-:W-:-:S04]  /*ac50*/  UISETP.NE.AND UP0, UPT, UR36, 0x2, UPT ;  /* 0x000000022400788c */ /* 0x000fc8000bf05270 */
[----:B------:R-:W-:Y:S02]  /*ac60*/  USEL UR39, URZ, 0x1, UP0 ;  /* 0x000000013f277887 */ /* 0x000fe40008000000 */
[----:B------:R-:W-:Y:S02]  /*ac70*/  USEL UR36, UR36, URZ, UP0 ;  /* 0x0000003f24247287 */ /* 0x000fe40008000000 */
[----:B------:R-:W-:Y:S01]  /*ac80*/  ULOP3.LUT UR39, UR7, UR39, URZ, 0x3c, !UPT ;  /* 0x0000002707277292 */ /* 0x000fe2000f8e3c3f */
[----:B------:R-:W-:Y:S11]  /*ac90*/  @!P0 BRA `(.L_x_5731) ;  /* 0x0000000000048947 */ /* 0x000ff60003800000 */
[----:B------:R-:W-:Y:S01]  /*aca0*/  BPT.TRAP 0x1 ;  /* 0x000000040000795c */ /* 0x000fe20000300000 */
.L_x_5731:
[----:B------:R-:W-:Y:S01]  /*acb0*/  ULEA UR4, UR36, UR37, 0x3 ;  /* 0x0000002524047291 */ /* 0x000fe2000f8e183f */
[----:B------:R-:W-:-:S05]  /*acc0*/  IMAD.U32 R5, RZ, RZ, UR39 ;  /* 0x00000027ff057e24 */ /* 0x000fca000f8e00ff */
[----:B------:R-:W-:-:S04]  /*acd0*/  SHF.L.U32 R5, R5, 0x1f, RZ ;  /* 0x0000001f05057819 */ /* 0x000fc800000006ff */
[----:B------:R0:W1:Y:S01]  /*ace0*/  SYNCS.PHASECHK.TRANS64.TRYWAIT P2, [UR4+0x36830], R5 ;  /* 0x03683005ff0075a7 */ /* 0x0000620008040144 */
[----:B------:R-:W-:Y:S05]  /*acf0*/  @!P0 BRA `(.L_x_5732) ;  /* 0x0000000000048947 */ /* 0x000fea0003800000 */
[----:B------:R-:W-:Y:S01]  /*ad00*/  BPT.TRAP 0x1 ;  /* 0x000000040000795c */ /* 0x000fe20000300000 */
.L_x_5732:
[----:B-1----:R-:W-:Y:S05]  /*ad10*/  @P2 BRA `(.L_x_5733) ;  /* 0x0000000000082947 */ /* 0x002fea0003800000 */
[----:B------:R-:W1:Y:S02]  /*ad20*/  SYNCS.PHASECHK.TRANS64.TRYWAIT P2, [UR4+0x36830], R5 ;  /* 0x03683005ff0075a7 */ /* 0x000e640008040144 */
[----:B-1----:R-:W-:Y:S05]  /*ad30*/  @!P2 BRA `(.L_x_5734) ;  /* 0x000000c40030a947 */ /* 0x002fea0003800000 */
.L_x_5733:
        /* <DEDUP_REMOVED lines=591> */
.L_x_5735:
[----:B------:R-:W-:Y:S01]  /*d230*/  ULEA UR10, UR6, UR37, 0x3 ;  /* 0x00000025060a7291 */ /* 0x000fe2000f8e183f */
[----:B------:R-:W-:-:S05]  /*d240*/  IMAD.U32 R0, RZ, RZ, UR7 ;  /* 0x00000007ff007e24 */ /* 0x000fca000f8e00ff */
[----:B------:R-:W-:-:S04]  /*d250*/  SHF.L.U32 R0, R0, 0x1f, RZ ;  /* 0x0000001f00007819 */ /* 0x000fc800000006ff */
[----:B------:R2:W3:Y:S01]  /*d260*/  SYNCS.PHASECHK.TRANS64.TRYWAIT P2, [UR10+0x36850], R0 ;  /* 0x03685000ff0075a7 */ /* 0x0004e2000804014a */
[----:B------:R-:W-:Y:S05]  /*d270*/  @!P0 BRA `(.L_x_5736) ;  /* 0x0000000000048947 */ /* 0x000fea0003800000 */
[----:B------:R-:W-:Y:S01]  /*d280*/  BPT.TRAP 0x1 ;  /* 0x000000040000795c */ /* 0x000fe20000300000 */
.L_x_5736:
[----:B---3--:R-:W-:Y:S05]  /*d290*/  @P2 BRA `(.L_x_5737) ;  /* 0x0000000000082947 */ /* 0x008fea0003800000 */
[----:B------:R-:W3:Y:S02]  /*d2a0*/  SYNCS.PHASECHK.TRANS64.TRYWAIT P2, [UR10+0x36850], R0 ;  /* 0x03685000ff0075a7 */ /* 0x000ee4000804014a */
[----:B---3--:R-:W-:Y:S05]  /*d2b0*/  @!P2 BRA `(.L_x_5738) ;  /* 0x0000009c00e8a947 */ /* 0x008fea0003800000 */
.L_x_5737:
[----:B------:R-:W-:Y:S01]  /*d2c0*/  UIADD3 UR4, UR37, 0x400, URZ ;  /* 0x0000040025047890 */ /* 0x000fe2000fffe03f */
[----:B------:R-:W-:Y:S01]  /*d2d0*/  WARPGROUP.ARRIVE ;  /* 0x00000000000079c5 */ /* 0x000fe20000000000 */
[----:B------:R-:W-:Y:S01]  /*d2e0*/  UMOV UR7, 0x40000040 ;  /* 0x4000004000077882 */ /* 0x000fe20000000000 */
[----:B------:R-:W-:Y:S01]  /*d2f0*/  FMUL.FTZ R2, R168, UR5 ;  /* 0x00000005a8027c20 */ /* 0x000fe20008410000 */
        /* <DEDUP_REMOVED lines=23> */
[----:B------:R-:W3:Y:S01]  /*d470*/  MUFU.TANH R168, R168 ;  /* 0x000000a800a87308 */ /* 0x000ee20000002400 */
[----:B------:R-:W-:Y:S01]  /*d480*/  UMOV UR7, 0x40000040 ;  /* 0x4000004000077882 */ /* 0x000fe20000000000 */
[----:B0-----:R-:W-:Y:S01]  /*d490*/  FMNMX.FTZ R5, R2, R10, !PT ;  /* 0x0000000a02057209 */ /* 0x001fe20007810000 */
[----:B------:R-:W-:Y:S01]  /*d4a0*/  FMUL.FTZ R140, R140, UR5 ;  /* 0x000000058c8c7c20 */ /* 0x000fe20008410000 */
[----:B------:R-:W-:Y:S01]  /*d4b0*/  FMUL.FTZ R228, R141, UR5 ;  /* 0x000000058de47c20 */ /* 0x000fe20008410000 */
[----:B------:R-:W-:Y:S01]  /*d4c0*/  FMUL.FTZ R232, R128, UR5 ;  /* 0x0000000580e87c20 */ /* 0x000fe20008410000 */
[----:B------:R-:W-:Y:S01]  /*d4d0*/  FMUL.FTZ R14, R171, UR5 ;  /* 0x00000005ab0e7c20 */ /* 0x000fe20008410000 */
[----:B-1----:R-:W-:Y:S01]  /*d4e0*/  FMNMX.FTZ R5, R6, R5, !PT ;  /* 0x0000000506057209 */ /* 0x002fe20007810000 */
        /* <DEDUP_REMOVED lines=31> */
[----:B------:R-:W-:Y:S01]  /*d6e0*/  VIADD R8, R8, 0xffffffff ;  /* 0xffffffff08087836 */ /* 0x000fe20000000000 */
[----:B------:R-:W-:Y:S08]  /*d6f0*/  MUFU.TANH R220, R220 ;  /* 0x000000dc00dc7308 */ /* 0x000ff00000002400 */
        /* <DEDUP_REMOVED lines=60> */
[----:B------:R-:W-:Y:S01]  /*dac0*/  UIADD3 UR6, UR4, 0x180, URZ ;  /* 0x0000018004067890 */ /* 0x000fe2000fffe03f */
[----:B------:R-:W0:Y:S01]  /*dad0*/  MUFU.TANH R196, R196 ;  /* 0x000000c400c47308 */ /* 0x000e220000002400 */
[----:B------:R-:W-:-:S07]  /*dae0*/  UMOV UR7, 0x40000040 ;  /* 0x4000004000077882 */ /* 0x000fce0000000000 */
[----:B------:R-:W1:Y:S08]  /*daf0*/  MUFU.TANH R198, R198 ;  /* 0x000000c600c67308 */ /* 0x000e700000002400 */
[----:B------:R-:W3:Y:S01]  /*db00*/  MUFU.TANH R164, R164 ;  /* 0x000000a400a47308 */ /* 0x000ee20000002400 */
[----:B0-----:R-:W-:-:S07]  /*db10*/  FMNMX.FTZ R5, R196, R5, !PT ;  /* 0x00000005c4057209 */ /* 0x001fce0007810000 */
[----:B------:R-:W0:Y:S01]  /*db20*/  MUFU.TANH R166, R166 ;  /* 0x000000a600a67308 */ /* 0x000e220000002400 */
[----:B-1----:R-:W-:-:S04]  /*db30*/  FMNMX.FTZ R5, R198, R5, !PT ;  /* 0x00000005c6057209 */ /* 0x002fc80007810000 */
[----:B------:R-:W-:-:S04]  /*db40*/  FMNMX.FTZ R5, R200, R5, !PT ;  /* 0x00000005c8057209 */ /* 0x000fc80007810000 */
[----:B------:R-:W-:Y:S02]  /*db50*/  FMNMX.FTZ R5, R202, R5, !PT ;  /* 0x00000005ca057209 */ /* 0x000fe40007810000 */
[----:B---3--:R-:W-:Y:S02]  /*db60*/  FMNMX.FTZ R121, R164, R121, !PT ;  /* 0x00000079a4797209 */ /* 0x008fe40007810000 */
        /* <DEDUP_REMOVED lines=38> */
[----:B--2---:R-:W-:-:S04]  /*ddd0*/  FMNMX.FTZ R0, R120, R5, !PT ;  /* 0x0000000578007209 */ /* 0x004fc80007810000 */
        /* <DEDUP_REMOVED lines=31> */
[----:B------:R-:W-:Y:S08]  /*dfd0*/  MUFU.EX2 R0, R0 ;  /* 0x0000000000007308 */ /* 0x000ff00000000800 */
[----:B------:R-:W0:Y:S08]  /*dfe0*/  MUFU.EX2 R10, R10 ;  /* 0x0000000a000a7308 */ /* 0x000e300000000800 */
[----:B------:R-:W-:Y:S01]  /*dff0*/  MUFU.EX2 R21, R21 ;  /* 0x0000001500157308 */ /* 0x000fe20000000800 */
[----:B------:R-:W-:-:S02]  /*e000*/  WARPGROUP.DEPBAR.LE gsb0, 0x0 ;  /* 0x00008000000079c5 */ /* 0x000fc40000010000 */
[----:B------:R-:W-:Y:S01]  /*e010*/  WARPGROUP.ARRIVE ;  /* 0x00000000000079c5 */ /* 0x000fe20000000000 */
[----:B------:R-:W-:Y:S01]  /*e020*/  FMUL.FTZ R188, R139, UR5 ;  /* 0x000000058bbc7c20 */ /* 0x000fe20008410000 */
[----:B------:R-:W-:Y:S01]  /*e030*/  FMUL.FTZ R190, R143, UR5 ;  /* 0x000000058fbe7c20 */ /* 0x000fe20008410000 */
[----:B------:R-:W-:Y:S02]  /*e040*/  FFMA.FTZ R143, R136, R5, -R149 ;  /* 0x00000005888f7223 */ /* 0x000fe40000010895 */
[----:B------:R-:W1:Y:S01]  /*e050*/  MUFU.EX2 R135, R135 ;  /* 0x0000008700877308 */ /* 0x000e620000000800 */
[----:B0-----:R-:W-:Y:S01]  /*e060*/  F2FP.F16.F32.PACK_AB R200, R10, R15 ;  /* 0x0000000f0ac8723e */ /* 0x001fe200000000ff */
[----:B------:R-:W-:Y:S01]  /*e070*/  HGMMA.64x192x16.F32 R24, R184, gdesc[UR4].tnspB, R24, gsb0 ;  /* 0x42e00004b8187df0 */ /* 0x000fe20008000818 */
[----:B------:R-:W-:Y:S01]  /*e080*/  UIADD3 UR6, UR4, 0x280, URZ ;  /* 0x0000028004067890 */ /* 0x000fe2000fffe03f */
[----:B------:R-:W-:Y:S01]  /*e090*/  UMOV UR7, 0x40000040 ;  /* 0x4000004000077882 */ /* 0x000fe20000000000 */
[----:B------:R-:W-:-:S03]  /*e0a0*/  UIADD3 UR4, UR4, 0x300, URZ ;  /* 0x0000030004047890 */ /* 0x000fc6000fffe03f */
[----:B------:R-:W0:Y:S08]  /*e0b0*/  MUFU.TANH R188, R188 ;  /* 0x000000bc00bc7308 */ /* 0x000e300000002400 */
[----:B------:R-:W2:Y:S01]  /*e0c0*/  MUFU.TANH R190, R190 ;  /* 0x000000be00be7308 */ /* 0x000ea20000002400 */
[----:B-1----:R-:W-:-:S07]  /*e0d0*/  F2FP.F16.F32.PACK_AB R202, R135, R21 ;  /* 0x0000001587ca723e */ /* 0x002fce00000000ff */
[----:B------:R-:W-:Y:S01]  /*e0e0*/  MUFU.EX2 R137, R137 ;  /* 0x0000008900897308 */ /* 0x000fe20000000800 */
[----:B0-----:R-:W-:-:S04]  /*e0f0*/  FMNMX.FTZ R121, R188, R121, !PT ;  /* 0x00000079bc797209 */ /* 0x001fc80007810000 */
        /* <DEDUP_REMOVED lines=31> */
[--C-:B------:R-:W-:Y:S01]  /*e2f0*/  FFMA.FTZ R186, R140, R5, -R149.reuse ;  /* 0x000000058cba7223 */ /* 0x100fe20000010895 */
[----:B-1----:R-:W-:Y:S01]  /*e300*/  FMNMX.FTZ R140, R2, R139, !PT ;  /* 0x0000008b028c7209 */ /* 0x002fe20007810000 */
[-CC-:B------:R-:W-:Y:S01]  /*e310*/  FFMA.FTZ R184, R230, R5.reuse, -R149.reuse ;  /* 0x00000005e6b87223 */ /* 0x180fe20000010895 */
[----:B------:R-:W-:Y:S02]  /*e320*/  FFMA.FTZ R139, R132, R5, -R149 ;  /* 0x00000005848b7223 */ /* 0x000fe40000010895 */
[----:B------:R-:W-:Y:S01]  /*e330*/  HGMMA.64x192x16.F32 R24, R180, gdesc[UR4].tnspB, R24, gsb0 ;  /* 0x42e00004b4187df0 */ /* 0x000fe20008000818 */
[----:B------:R-:W-:Y:S01]  /*e340*/  UMOV UR6, UR4 ;  /* 0x0000000400067c82 */ /* 0x000fe20008000000 */
[----:B------:R-:W-:Y:S01]  /*e350*/  UMOV UR7, 0x40000040 ;  /* 0x4000004000077882 */ /* 0x000fe20000000000 */
[----:B------:R-:W0:Y:S01]  /*e360*/  SHFL.BFLY PT, R151, R140, 0x1, 0x1f ;  /* 0x0c201f008c977f89 */ /* 0x000e2200000e0000 */
[----:B------:R-:W-:Y:S08]  /*e370*/  MUFU.EX2 R184, R184 ;  /* 0x000000b800b87308 */ /* 0x000ff00000000800 */
[----:B------:R-:W-:Y:S08]  /*e380*/  MUFU.EX2 R186, R186 ;  /* 0x000000ba00ba7308 */ /* 0x000ff00000000800 */
[----:B------:R-:W-:Y:S01]  /*e390*/  MUFU.EX2 R139, R139 ;  /* 0x0000008b008b7308 */ /* 0x000fe20000000800 */
[----:B0-----:R-:W-:-:S05]  /*e3a0*/  FMNMX.FTZ R6, R140, R151, !PT ;  /* 0x000000978c067209 */ /* 0x001fca0007810000 */
[----:B------:R-:W-:-:S04]  /*e3b0*/  FADD.FTZ R2, -R6, R9 ;  /* 0x0000000906027221 */ /* 0x000fc80000010100 */
[----:B------:R-:W-:-:S06]  /*e3c0*/  FMUL.FTZ R2, R2, R5 ;  /* 0x0000000502027220 */ /* 0x000fcc0000410000 */
[----:B------:R-:W-:Y:S01]  /*e3d0*/  MUFU.EX2 R2, R2 ;  /* 0x0000000200027308 */ /* 0x000fe20000000800 */
[----:B------:R-:W-:Y:S02]  /*e3e0*/  WARPGROUP.DEPBAR.LE gsb0, 0x0 ;  /* 0x00008000000079c5 */ /* 0x000fe40000010000 */
[----:B------:R-:W-:Y:S01]  /*e3f0*/  WARPGROUP.ARRIVE ;  /* 0x00000000000079c5 */ /* 0x000fe20000000000 */
[-CC-:B------:R-:W-:Y:S01]  /*e400*/  FFMA.FTZ R182, R128, R5.reuse, -R149.reuse ;  /* 0x0000000580b67223 */ /* 0x180fe20000010895 */
[-CC-:B------:R-:W-:Y:S01]  /*e410*/  FFMA.FTZ R180, R232, R5.reuse, -R149.reuse ;  /* 0x00000005e8b47223 */ /* 0x180fe20000010895 */
[-CC-:B------:R-:W-:Y:S01]  /*e420*/  FFMA.FTZ R128, R147, R5.reuse, -R149.reuse ;  /* 0x0000000593807223 */ /* 0x180fe20000010895 */
[-C--:B------:R-:W-:Y:S01]  /*e430*/  FFMA.FTZ R149, R145, R5.reuse, -R149 ;  /* 0x0000000591957223 */ /* 0x080fe20000010895 */
[-C--:B------:R-:W-:Y:S01]  /*e440*/  FMUL.FTZ R145, R6, R5.reuse ;  /* 0x0000000506917220 */ /* 0x080fe20000410000 */
[----:B------:R-:W-:Y:S01]  /*e450*/  HGMMA.64x192x16.F32 R24, R176, gdesc[UR4].tnspB, R24, gsb0 ;  /* 0x42e00004b0187df0 */ /* 0x000fe20008000818 */
[----:B------:R-:W-:Y:S01]  /*e460*/  IMAD.U32 R147, RZ, RZ, UR10 ;  /* 0x0000000aff937e24 */ /* 0x000fe2000f8e00ff */
[----:B------:R-:W-:Y:S01]  /*e470*/  MUFU.EX2 R9, R149 ;  /* 0x0000009500097308 */ /* 0x000fe20000000800 */
[-CC-:B------:R-:W-:Y:S01]  /*e480*/  FFMA.FTZ R189, R144, R5.reuse, -R145.reuse ;  /* 0x0000000590bd7223 */ /* 0x180fe20000010891 */
[-CC-:B------:R-:W-:Y:S01]  /*e490*/  FFMA.FTZ R201, R12, R5.reuse, -R145.reuse ;  /* 0x000000050cc97223 */ /* 0x180fe20000010891 */
[-CC-:B------:R-:W-:Y:S01]  /*e4a0*/  FFMA.FTZ R144, R146, R5.reuse, -R145.reuse ;  /* 0x0000000592907223 */ /* 0x180fe20000010891 */
[----:B------:R-:W-:Y:S01]  /*e4b0*/  MOV R146, UR36 ;  /* 0x0000002400927c02 */ /* 0x000fe20008000f00 */
[-CC-:B------:R-:W-:Y:S01]  /*e4c0*/  FFMA.FTZ R12, R14, R5.reuse, -R145.reuse ;  /* 0x000000050e0c7223 */ /* 0x180fe20000010891 */
[-CC-:B------:R-:W-:Y:S01]  /*e4d0*/  FFMA.FTZ R203, R20, R5.reuse, -R145.reuse ;  /* 0x0000000514cb7223 */ /* 0x180fe20000010891 */
[-CC-:B------:R-:W-:Y:S01]  /*e4e0*/  FFMA.FTZ R14, R172, R5.reuse, -R145.reuse ;  /* 0x00000005ac0e7223 */ /* 0x180fe20000010891 */
[----:B------:R-:W-:Y:S01]  /*e4f0*/  @!P1 LEA R146, R146, UR37, 0x3 ;  /* 0x0000002592929c11 */ /* 0x000fe2000f8e18ff */
[----:B------:R-:W0:Y:S01]  /*e500*/  MUFU.EX2 R201, R201 ;  /* 0x000000c900c97308 */ /* 0x000e220000000800 */
[-CC-:B------:R-:W-:Y:S01]  /*e510*/  FFMA.FTZ R197, R160, R5.reuse, -R145.reuse ;  /* 0x00000005a0c57223 */ /* 0x180fe20000010891 */
[-CC-:B------:R-:W-:Y:S01]  /*e520*/  FFMA.FTZ R20, R162, R5.reuse, -R145.reuse ;  /* 0x00000005a2147223 */ /* 0x180fe20000010891 */
[----:B------:R-:W-:Y:S01]  /*e530*/  FFMA.FTZ R199, R164, R5, -R145 ;  /* 0x00000005a4c77223 */ /* 0x000fe20000010891 */
[----:B------:R-:W-:-:S02]  /*e540*/  @!P1 VIADD R146, R146, 0x36840 ;  /* 0x0003684092929836 */ /* 0x000fc40000000000 */
[-CC-:B------:R-:W-:Y:S01]  /*e550*/  FFMA.FTZ R185, R138, R5.reuse, -R145.reuse ;  /* 0x000000058ab97223 */ /* 0x180fe20000010891 */
[-CC-:B------:R-:W-:Y:S01]  /*e560*/  FFMA.FTZ R132, R166, R5.reuse, -R145.reuse ;  /* 0x00000005a6847223 */ /* 0x180fe20000010891 */
[-CC-:B------:R-:W-:Y:S01]  /*e570*/  FFMA.FTZ R193, R152, R5.reuse, -R145.reuse ;  /* 0x0000000598c17223 */ /* 0x180fe20000010891 */
[----:B------:R-:W1:Y:S01]  /*e580*/  MUFU.EX2 R12, R12 ;  /* 0x0000000c000c7308 */ /* 0x000e620000000800 */
[----:B------:R-:W-:Y:S01]  /*e590*/  @!P1 PRMT R146, RZ, 0x654, R146 ;  /* 0x00000654ff929816 */ /* 0x000fe20000000092 */
[-CC-:B------:R-:W-:Y:S01]  /*e5a0*/  FFMA.FTZ R136, R154, R5.reuse, -R145.reuse ;  /* 0x000000059a887223 */ /* 0x180fe20000010891 */
[-CC-:B------:R-:W-:Y:S01]  /*e5b0*/  FFMA.FTZ R195, R156, R5.reuse, -R145.reuse ;  /* 0x000000059cc37223 */ /* 0x180fe20000010891 */
        /* <DEDUP_REMOVED lines=9> */
[-CC-:B------:R-:W-:Y:S01]  /*e650*/  FFMA.FTZ R134, R134, R5.reuse, -R145.reuse ;  /* 0x0000000586867223 */ /* 0x180fe20000010891 */
[-CC-:B------:R-:W-:Y:S01]  /*e660*/  FFMA.FTZ R236, R236, R5.reuse, -R145.reuse ;  /* 0x00000005ecec7223 */ /* 0x180fe20000010891 */
[----:B------:R-:W-:Y:S01]  /*e670*/  FFMA.FTZ R11, R11, R5, -R145 ;  /* 0x000000050b0b7223 */ /* 0x000fe20000010891 */
[----:B------:R-:W0:Y:S01]  /*e680*/  MUFU.EX2 R14, R14 ;  /* 0x0000000e000e7308 */ /* 0x000e220000000800 */
[C---:B-1----:R-:W-:Y:S01]  /*e690*/  FADD.FTZ R138, R12.reuse, R3 ;  /* 0x000000030c8a7221 */ /* 0x042fe20000010000 */
[----:B------:R-:W-:Y:S01]  /*e6a0*/  F2FP.F16.F32.PACK_AB R201, R12, R201 ;  /* 0x000000c90cc9723e */ /* 0x000fe200000000ff */
[-CC-:B------:R-:W-:Y:S01]  /*e6b0*/  FFMA.FTZ R126, R126, R5.reuse, -R145.reuse ;  /* 0x000000057e7e7223 */ /* 0x180fe20000010891 */
[----:B------:R-:W-:Y:S01]  /*e6c0*/  FFMA.FTZ R13, R13, R5, -R145 ;  /* 0x000000050d0d7223 */ /* 0x000fe20000010891 */
[----:B------:R-:W-:Y:S01]  /*e6d0*/  UMOV UR7, UR39 ;  /* 0x0000002700077c82 */ /* 0x000fe20008000000 */
[----:B------:R-:W-:-:S02]  /*e6e0*/  UMOV UR6, UR36 ;  /* 0x0000002400067c82 */ /* 0x000fc40008000000 */
[----:B------:R-:W1:Y:S01]  /*e6f0*/  MUFU.EX2 R197, R197 ;  /* 0x000000c500c57308 */ /* 0x000e620000000800 */
[----:B--2---:R-:W-:-:S07]  /*e700*/  FADD.FTZ R3, R203, R138 ;  /* 0x0000008acb037221 */ /* 0x004fce0000010000 */
[----:B------:R-:W2:Y:S01]  /*e710*/  MUFU.EX2 R20, R20 ;  /* 0x0000001400147308 */ /* 0x000ea20000000800 */
[C---:B0-----:R-:W-:Y:S01]  /*e720*/  FADD.FTZ R138, R14.reuse, R3 ;  /* 0x000000030e8a7221 */ /* 0x041fe20000010000 */
[----:B------:R-:W-:-:S06]  /*e730*/  F2FP.F16.F32.PACK_AB R203, R14, R203 ;  /* 0x000000cb0ecb723e */ /* 0x000fcc00000000ff */
        /* <DEDUP_REMOVED lines=20> */
[----:B------:R0:W-:Y:S01]  /*e880*/  @!P1 SYNCS.ARRIVE.TRANS64.RED.A1T0 RZ, [R146+URZ], RZ ;  /* 0x000000ff92ff99a7 */ /* 0x0001e2000810043f */
[----:B------:R-:W-:-:S04]  /*e890*/  F2FP.F16.F32.PACK_AB R176, R141, R120 ;  /* 0x000000788db0723e */ /* 0x000fc800000000ff */
[----:B------:R-:W3:Y:S01]  /*e8a0*/  MUFU.EX2 R128, R128 ;  /* 0x0000008000807308 */ /* 0x000ee20000000800 */
[----:B0-----:R-:W-:Y:S02]  /*e8b0*/  @!P1 VIADD R146, R147, 0x36860 ;  /* 0x0003686093929836 */ /* 0x001fe40000000000 */
[----:B------:R-:W-:-:S05]  /*e8c0*/  FFMA.FTZ R147, R0, R4, R15 ;  /* 0x0000000400937223 */ /* 0x000fca000001000f */
[----:B------:R-:W-:Y:S01]  /*e8d0*/  MUFU.EX2 R179, R126 ;  /* 0x0000007e00b37308 */ /* 0x000fe20000000800 */
[----:B------:R-:W-:Y:S01]  /*e8e0*/  @!P1 PRMT R146, RZ, 0x654, R146 ;  /* 0x00000654ff929816 */ /* 0x000fe20000000092 */
[----:B------:R-:W-:Y:S01]  /*e8f0*/  FADD.FTZ R4, R10, R147 ;  /* 0x000000930a047221 */ /* 0x000fe20000010000 */
[----:B-1----:R-:W-:Y:S01]  /*e900*/  FADD.FTZ R147, R197, R138 ;  /* 0x0000008ac5937221 */ /* 0x002fe20000010000 */
[C---:B--2---:R-:W-:Y:S01]  /*e910*/  F2FP.F16.F32.PACK_AB R197, R20.reuse, R197 ;  /* 0x000000c514c5723e */ /* 0x044fe200000000ff */
[----:B------:R0:W-:Y:S02]  /*e920*/  @!P1 SYNCS.ARRIVE.TRANS64.RED.A1T0 RZ, [R146+URZ], RZ ;  /* 0x000000ff92ff99a7 */ /* 0x0001e4000810043f */
[----:B------:R-:W-:Y:S01]  /*e930*/  FADD.FTZ R130, R20, R147 ;  /* 0x0000009314827221 */ /* 0x000fe20000010000 */
[----:B------:R-:W-:Y:S01]  /*e940*/  MUFU.EX2 R13, R13 ;  /* 0x0000000d000d7308 */ /* 0x000fe20000000800 */
[----:B---3--:R-:W-:Y:S02]  /*e950*/  F2FP.F16.F32.PACK_AB R178, R9, R128 ;  /* 0x0000008009b2723e */ /* 0x008fe400000000ff */
[----:B------:R-:W-:Y:S01]  /*e960*/  FADD.FTZ R147, R199, R130 ;  /* 0x00000082c7937221 */ /* 0x000fe20000010000 */
[----:B------:R-:W-:Y:S01]  /*e970*/  F2FP.F16.F32.PACK_AB R199, R132, R199 ;  /* 0x000000c784c7723e */ /* 0x000fe200000000ff */
[----:B0-----:R-:W-:Y:S01]  /*e980*/  FADD.FTZ R146, R21, R4 ;  /* 0x0000000415927221 */ /* 0x001fe20000010000 */
[----:B------:R-:W-:Y:S01]  /*e990*/  FFMA.FTZ R4, R188, R5, -R145 ;  /* 0x00000005bc047223 */ /* 0x000fe20000010891 */
[----:B------:R-:W-:Y:S01]  /*e9a0*/  FADD.FTZ R130, R132, R147 ;  /* 0x0000009384827221 */ /* 0x000fe20000010000 */
[----:B------:R-:W-:Y:S01]  /*e9b0*/  F2FP.F16.F32.PACK_AB R188, R168, R123 ;  /* 0x0000007ba8bc723e */ /* 0x000fe200000000ff */
[----:B------:R-:W-:-:S02]  /*e9c0*/  FADD.FTZ R146, R135, R146 ;  /* 0x0000009287927221 */ /* 0x000fc40000010000 */
[----:B------:R-:W-:Y:S01]  /*e9d0*/  FADD.FTZ R149, R193, R130 ;  /* 0x00000082c1957221 */ /* 0x000fe20000010000 */
[----:B------:R-:W0:Y:S01]  /*e9e0*/  MUFU.EX2 R4, R4 ;  /* 0x0000000400047308 */ /* 0x000e220000000800 */
[----:B------:R-:W-:Y:S01]  /*e9f0*/  FADD.FTZ R3, R137, R146 ;  /* 0x0000009289037221 */ /* 0x000fe20000010000 */
[C---:B------:R-:W-:Y:S01]  /*ea00*/  F2FP.F16.F32.PACK_AB R193, R136.reuse, R193 ;  /* 0x000000c188c1723e */ /* 0x040fe200000000ff */
[----:B------:R-:W-:Y:S02]  /*ea10*/  FADD.FTZ R130, R136, R149 ;  /* 0x0000009588827221 */ /* 0x000fe40000010000 */
[C---:B------:R-:W-:Y:S01]  /*ea20*/  FADD.FTZ R3, R196.reuse, R3 ;  /* 0x00000003c4037221 */ /* 0x040fe20000010000 */
[----:B------:R-:W-:Y:S01]  /*ea30*/  F2FP.F16.F32.PACK_AB R196, R196, R137 ;  /* 0x00000089c4c4723e */ /* 0x000fe200000000ff */
[----:B------:R-:W-:Y:S01]  /*ea40*/  FADD.FTZ R15, R195, R130 ;  /* 0x00000082c30f7221 */ /* 0x000fe20000010000 */
[----:B------:R-:W-:Y:S01]  /*ea50*/  F2FP.F16.F32.PACK_AB R195, R140, R195 ;  /* 0x000000c38cc3723e */ /* 0x000fe200000000ff */
[----:B------:R-:W-:Y:S01]  /*ea60*/  FADD.FTZ R138, R198, R3 ;  /* 0x00000003c68a7221 */ /* 0x000fe20000010000 */
[----:B------:R-:W-:Y:S01]  /*ea70*/  FFMA.FTZ R3, R122, R5, -R145 ;  /* 0x000000057a037223 */ /* 0x000fe20000010891 */
[----:B------:R-:W-:Y:S01]  /*ea80*/  FADD.FTZ R130, R140, R15 ;  /* 0x0000000f8c827221 */ /* 0x000fe20000010000 */
[----:B------:R1:W2:Y:S01]  /*ea90*/  MUFU.EX2 R122, R190 ;  /* 0x000000be007a7308 */ /* 0x0002a20000000800 */
[C---:B------:R-:W-:Y:S01]  /*eaa0*/  FADD.FTZ R138, R127.reuse, R138 ;  /* 0x0000008a7f8a7221 */ /* 0x040fe20000010000 */
[----:B------:R-:W-:Y:S01]  /*eab0*/  F2FP.F16.F32.PACK_AB R198, R127, R198 ;  /* 0x000000c67fc6723e */ /* 0x000fe200000000ff */
[----:B------:R-:W-:Y:S01]  /*eac0*/  FADD.FTZ R21, R189, R130 ;  /* 0x00000082bd157221 */ /* 0x000fe20000010000 */
[----:B------:R-:W-:Y:S01]  /*ead0*/  F2FP.F16.F32.PACK_AB R189, R144, R189 ;  /* 0x000000bd90bd723e */ /* 0x000fe200000000ff */
[----:B------:R-:W-:-:S02]  /*eae0*/  FADD.FTZ R147, R125, R138 ;  /* 0x0000008a7d937221 */ /* 0x000fc40000010000 */
[----:B------:R-:W-:Y:S01]  /*eaf0*/  FADD.FTZ R12, R144, R21 ;  /* 0x00000015900c7221 */ /* 0x000fe20000010000 */
[----:B------:R3:W4:Y:S01]  /*eb00*/  MUFU.EX2 R177, R3 ;  /* 0x0000000300b17308 */ /* 0x0007220000000800 */
[----:B------:R-:W-:Y:S01]  /*eb10*/  FADD.FTZ R147, R174, R147 ;  /* 0x00000093ae937221 */ /* 0x000fe20000010000 */
[----:B-1----:R-:W-:Y:S01]  /*eb20*/  F2FP.F16.F32.PACK_AB R190, R170, R121 ;  /* 0x00000079aabe723e */ /* 0x002fe200000000ff */
[----:B------:R-:W-:Y:S01]  /*eb30*/  FADD.FTZ R21, R191, R12 ;  /* 0x0000000cbf157221 */ /* 0x000fe20000010000 */
[----:B------:R-:W-:Y:S01]  /*eb40*/  F2FP.F16.F32.PACK_AB R191, R124, R191 ;  /* 0x000000bf7cbf723e */ /* 0x000fe200000000ff */
[----:B------:R-:W-:Y:S01]  /*eb50*/  FADD.FTZ R10, R194, R147 ;  /* 0x00000093c20a7221 */ /* 0x000fe20000010000 */
[----:B------:R-:W-:-:S03]  /*eb60*/  F2FP.F16.F32.PACK_AB R194, R129, R194 ;  /* 0x000000c281c2723e */ /* 0x000fc600000000ff */
[----:B------:R-:W-:-:S04]  /*eb70*/  FADD.FTZ R10, R129, R10 ;  /* 0x0000000a810a7221 */ /* 0x000fc80000010000 */
[----:B------:R-:W-:-:S04]  /*eb80*/  FADD.FTZ R15, R123, R10 ;  /* 0x0000000a7b0f7221 */ /* 0x000fc80000010000 */
[----:B------:R-:W-:-:S04]  /*eb90*/  FADD.FTZ R10, R168, R15 ;  /* 0x0000000fa80a7221 */ /* 0x000fc80000010000 */
[----:B------:R-:W-:Y:S01]  /*eba0*/  FADD.FTZ R15, R121, R10 ;  /* 0x0000000a790f7221 */ /* 0x000fe20000010000 */
[----:B------:R-:W-:-:S03]  /*ebb0*/  FADD.FTZ R10, R124, R21 ;  /* 0x000000157c0a7221 */ /* 0x000fc60000010000 */
[----:B------:R-:W-:-:S04]  /*ebc0*/  FADD.FTZ R15, R170, R15 ;  /* 0x0000000faa0f7221 */ /* 0x000fc80000010000 */
[----:B------:R-:W-:Y:S01]  /*ebd0*/  FADD.FTZ R12, R184, R15 ;  /* 0x0000000fb80c7221 */ /* 0x000fe20000010000 */
[----:B------:R-:W-:Y:S01]  /*ebe0*/  FADD.FTZ R15, R185, R10 ;  /* 0x0000000ab90f7221 */ /* 0x000fe20000010000 */
[C---:B0-----:R-:W-:Y:S02]  /*ebf0*/  F2FP.F16.F32.PACK_AB R185, R4.reuse, R185 ;  /* 0x000000b904b9723e */ /* 0x041fe400000000ff */
        /* <DEDUP_REMOVED lines=31> */
[----:B------:R-:W-:Y:S02]  /*edf0*/  IMAD.MOV.U32 R9, RZ, RZ, R6 ;  /* 0x000000ffff097224 */ /* 0x000fe400078e0006 */
[----:B------:R-:W-:Y:S01]  /*ee00*/  IMAD.MOV.U32 R10, RZ, RZ, R7 ;  /* 0x000000ffff0a7224 */ /* 0x000fe200078e0007 */
[----:B------:R-:W-:Y:S06]  /*ee10*/  @P2 BRA `(.L_x_5739) ;  /* 0xffffffbc00882947 */ /* 0x000fec000383ffff */
.L_x_5730:
        /* <DEDUP_REMOVED lines=99> */
.L_x_5740:
[----:B------:R-:W-:Y:S01]  /*f450*/  ULEA UR5, UR36, UR37, 0x3 ;  /* 0x0000002524057291 */ /* 0x000fe2000f8e183f */
[----:B------:R-:W-:-:S05]  /*f460*/  IMAD.U32 R0, RZ, RZ, UR39 ;  /* 0x00000027ff007e24 */ /* 0x000fca000f8e00ff */
[----:B------:R-:W-:-:S04]  /*f470*/  SHF.L.U32 R0, R0, 0x1f, RZ ;  /* 0x0000001f00007819 */ /* 0x000fc800000006ff */
[----:B------:R0:W1:Y:S01]  /*f480*/  SYNCS.PHASECHK.TRANS64.TRYWAIT P2, [UR5+0x36850], R0 ;  /* 0x03685000ff0075a7 */ /* 0x0000620008040145 */
[----:B------:R-:W-:Y:S05]  /*f490*/  @!P0 BRA `(.L_x_5741) ;  /* 0x0000000000048947 */ /* 0x000fea0003800000 */
[----:B------:R-:W-:Y:S01]  /*f4a0*/  BPT.TRAP 0x1 ;  /* 0x000000040000795c */ /* 0x000fe20000300000 */
.L_x_5741:
[----:B-1----:R-:W-:Y:S05]  /*f4b0*/  @P2 BRA `(.L_x_5742) ;  /* 0x0000000000082947 */ /* 0x002fea0003800000 */
[----:B------:R-:W1:Y:S02]  /*f4c0*/  SYNCS.PHASECHK.TRANS64.TRYWAIT P0, [UR5+0x36850], R0 ;  /* 0x03685000ff0075a7 */ /* 0x000e640008000145 */
[----:B-1----:R-:W-:Y:S05]  /*f4d0*/  @!P0 BRA `(.L_x_5743) ;  /* 0x0000007c00788947 */ /* 0x002fea0003800000 */
.L_x_5742:
[----:B------:R-:W-:Y:S01]  /*f4e0*/  UIADD3 UR37, UR37, 0x400, URZ ;  /* 0x0000040025257890 */ /* 0x000fe2000fffe03f */
[----:B------:R-:W-:Y:S01]  /*f4f0*/  WARPGROUP.ARRIVE ;  /* 0x00000000000079c5 */ /* 0x000fe20000000000 */
[----:B------:R-:W-:Y:S01]  /*f500*/  UMOV UR7, 0x40000040 ;  /* 0x4000004000077882 */ /* 0x000fe20000000000 */
[----:B-1----:R-:W1:Y:S01]  /*f510*/  SHFL.BFLY PT, R9, R4, 0x2, 0x1f ;  /* 0x0c401f0004097f89 */ /* 0x002e6200000e0000 */
[----:B------:R-:W-:Y:S01]  /*f520*/  USHF.R.U32.HI UR37, URZ, 0x4, UR37 ;  /* 0x000000043f257899 */ /* 0x000fe20008011625 */
[----:B------:R-:W-:Y:S02]  /*f530*/  CS2R R20, SRZ ;  /* 0x0000000000147805 */ /* 0x000fe4000001ff00 */
[----:B------:R-:W-:Y:S01]  /*f540*/  IADD3 R209, R209, 0x1, RZ ;  /* 0x00000001d1d17810 */ /* 0x000fe20007ffe0ff */
[----:B0-----:R-:W0:Y:S01]  /*f550*/  SHFL.BFLY PT, R0, R3, 0x2, 0x1f ;  /* 0x0c401f0003007f89 */ /* 0x001e2200000e0000 */
[----:B------:R-:W-:-:S04]  /*f560*/  ULOP3.LUT UR37, UR37, 0x3fff, URZ, 0xc0, !UPT ;  /* 0x00003fff25257892 */ /* 0x000fc8000f8ec03f */
[----:B------:R-:W-:-:S04]  /*f570*/  ULOP3.LUT UR4, UR37, 0x3800000, URZ, 0xfc, !UPT ;  /* 0x0380000025047892 */ /* 0x000fc8000f8efc3f */
[----:B------:R-:W-:Y:S02]  /*f580*/  UIMAD UR4, UR36, 0xa80, UR4 ;  /* 0x00000a80240478a4 */ /* 0x000fe4000f8e0204 */
[----:B------:R-:W-:-:S04]  /*f590*/  UIADD3 UR36, UR36, 0x1, URZ ;  /* 0x0000000124247890 */ /* 0x000fc8000fffe03f */
[----:B------:R-:W-:Y:S01]  /*f5a0*/  UISETP.NE.AND UP0, UPT, UR36, 0x2, UPT ;  /* 0x000000022400788c */ /* 0x000fe2000bf05270 */
[----:B------:R-:W-:Y:S02]  /*f5b0*/  UMOV UR6, UR4 ;  /* 0x0000000400067c82 */ /* 0x000fe40008000000 */
[----:B------:R-:W-:Y:S01]  /*f5c0*/  HGMMA.64x192x16.F32 R24, R200, gdesc[UR4].tnspB, R24, gsb0 ;  /* 0x42e00004c8187df0 */ /* 0x000fe20008000818 */
[----:B------:R-:W-:Y:S01]  /*f5d0*/  UIADD3 UR6, UR4, 0x80, URZ ;  /* 0x0000008004067890 */ /* 0x000fe2000fffe03f */
[----:B-1----:R-:W-:Y:S01]  /*f5e0*/  FADD.FTZ R9, R9, R4 ;  /* 0x0000000409097221 */ /* 0x002fe20000010000 */
[----:B------:R-:W-:Y:S01]  /*f5f0*/  UMOV UR7, 0x40000040 ;  /* 0x4000004000077882 */ /* 0x000fe20000000000 */
[----:B------:R-:W-:Y:S01]  /*f600*/  USEL UR36, UR36, URZ, UP0 ;  /* 0x0000003f24247287 */ /* 0x000fe20008000000 */
[----:B0-----:R-:W-:Y:S02]  /*f610*/  FADD.FTZ R2, R0, R3 ;  /* 0x0000000300027221 */ /* 0x001fe40000010000 */
        /* <DEDUP_REMOVED lines=14> */
[----:B0-----:R-:W-:Y:S01]  /*f700*/  @P0 FMUL.FTZ R3, R8, 0.69314718246459960938 ;  /* 0x3f31721808030820 */ /* 0x001fe20000410000 */
[----:B------:R-:W-:-:S03]  /*f710*/  @!P1 VIADD R8, R9, 0x36860 ;  /* 0x0003686009089836 */ /* 0x000fc60000000000 */
[----:B------:R-:W-:Y:S02]  /*f720*/  @P0 FFMA.FTZ R2, R4, R7, R3 ;  /* 0x0000000704020223 */ /* 0x000fe40000010003 */
[----:B------:R-:W-:Y:S01]  /*f730*/  @!P1 PRMT R121, RZ, 0x654, R8 ;  /* 0x00000654ff799816 */ /* 0x000fe20000000008 */
        /* <DEDUP_REMOVED lines=37> */
[-C--:B------:R-:W-:Y:S01]  /*f990*/  FMUL.FTZ R127, R99, R21.reuse ;  /* 0x00000015637f7220 */ /* 0x080fe20000410000 */
[-C--:B0-----:R-:W-:Y:S01]  /*f9a0*/  FMUL.FTZ R122, R33, R20.reuse ;  /* 0x00000014217a7220 */ /* 0x081fe20000410000 */
        /* <DEDUP_REMOVED lines=94> */
.L_x_5713:
[----:B------:R-:W0:Y:S01]  /*ff90*/  S2R R21, SR_CgaCtaId ;  /* 0x0000000000157919 */ /* 0x000e220000008800 */
[----:B------:R-:W-:Y:S01]  /*ffa0*/  MOV R90, 0x400 ;  /* 0x00000400005a7802 */ /* 0x000fe20000000f00 */
[----:B------:R-:W-:Y:S01]  /*ffb0*/  BSSY B0, `(.L_x_5744) ;  /* 0x000022a000007945 */ /* 0x000fe20003800000 */
[----:B------:R-:W-:Y:S02]  /*ffc0*/  BAR.SYNC.DEFER_BLOCKING 0x5, 0x180 ;  /* 0x0146000000007b1d */ /* 0x000fe40000010000 */
[----:B0-----:R-:W-:-:S05]  /*ffd0*/  LEA R90, R21, R90, 0x18 ;  /* 0x0000005a155a7211 */ /* 0x001fca00078ec0ff */
[----:B------:R0:W1:Y:S01]  /*ffe0*/  LDS R52, [R90+0x368d0] ;  /* 0x0368d0005a347984 */ /* 0x0000620000000800 */
[----:B------:R-:W-:Y:S06]  /*fff0*/  BAR.ARV 0x4, 0x180 ;  /* 0x0106000000007b1d */ /* 0x000fec0000002000 */
[----:B------:R-:W-:Y:S05]  /*10000*/  @P0 BRA `(.L_x_5745) ;  /* 0x0000001400fc0947 */ /* 0x000fea0003800000 */
[----:B------:R-:W2:Y:S01]  /*10010*/  S2R R21, SR_SWINHI ;  /* 0x0000000000157919 */ /* 0x000ea20000002f00 */
[----:B------:R-:W-:Y:S01]  /*10020*/  SHF.R.S32.HI R91, RZ, 0x1f, R207 ;  /* 0x0000001fff5b7819 */ /* 0x000fe200000114cf */
[----:B------:R-:W-:Y:S01]  /*10030*/  ULDC.64 UR4, c[0x0][0xb90] ;  /* 0x0002e40000047ab9 */ /* 0x000fe20000000a00 */
[----:B------:R-:W3:Y:S01]  /*10040*/  LDC R94, c[0x0][0xbe8] ;  /* 0x0002fa00ff5e7b82 */ /* 0x000ee20000000800 */
[----:B------:R-:W-:Y:S01]  /*10050*/  IMAD.WIDE.U32 R24, R207, UR4, RZ ;  /* 0x00000004cf187c25 */ /* 0x000fe2000f8e00ff */
[----:B------:R-:W-:Y:S01]  /*10060*/  F2FP.F16.F32.PACK_AB R6, R7, R6 ;  /* 0x000000060706723e */ /* 0x000fe200000000ff */
[----:B------:R-:W-:Y:S01]  /*10070*/  ULDC UR6, c[0x0][0xa88] ;  /* 0x0002a20000067ab9 */ /* 0x000fe20000000800 */
[----:B------:R-:W-:Y:S01]  /*10080*/  F2FP.F16.F32.PACK_AB R7, R158, R33 ;  /* 0x000000219e07723e */ /* 0x000fe200000000ff */
[----:B------:R-:W-:Y:S01]  /*10090*/  IMAD R20, R91, UR4, RZ ;  /* 0x000000045b147c24 */ /* 0x000fe2000f8e02ff */
[----:B------:R-:W-:Y:S01]  /*100a0*/  F2FP.F16.F32.PACK_AB R4, R5, R4 ;  /* 0x000000040504723e */ /* 0x000fe200000000ff */
[----:B------:R-:W-:Y:S01]  /*100b0*/  ULDC.64 UR8, c[0x0][0x208] ;  /* 0x0000820000087ab9 */ /* 0x000fe20000000a00 */
[----:B------:R-:W-:Y:S01]  /*100c0*/  F2FP.F16.F32.PACK_AB R5, R160, R37 ;  /* 0x00000025a005723e */ /* 0x000fe200000000ff */
[----:B------:R-:W-:Y:S01]  /*100d0*/  IMAD R29, R207, UR5, R20 ;  /* 0x00000005cf1d7c24 */ /* 0x000fe2000f8e0214 */
[----:B------:R-:W-:Y:S01]  /*100e0*/  F2FP.F16.F32.PACK_AB R14, R53, R14 ;  /* 0x0000000e350e723e */ /* 0x000fe200000000ff */
[----:B------:R-:W-:Y:S01]  /*100f0*/  ULDC.64 UR4, c[0x0][0xb98] ;  /* 0x0002e60000047ab9 */ /* 0x000fe20000000a00 */
[----:B------:R-:W-:Y:S01]  /*10100*/  F2FP.F16.F32.PACK_AB R10, R11, R10 ;  /* 0x0000000a0b0a723e */ /* 0x000fe200000000ff */
[----:B------:R-:W-:Y:S01]  /*10110*/  IMAD.IADD R25, R25, 0x1, R29 ;  /* 0x0000000119197824 */ /* 0x000fe200078e021d */
        /* <DEDUP_REMOVED lines=9> */
[----:B--2---:R-:W-:Y:S01]  /*101b0*/  MOV R49, R21 ;  /* 0x0000001500317202 */ /* 0x004fe20000000f00 */
[----:B------:R-:W-:Y:S01]  /*101c0*/  IMAD R21, R208, 0x40, R16 ;  /* 0x00000040d0157824 */ /* 0x000fe200078e0210 */
[----:B------:R-:W-:Y:S02]  /*101d0*/  F2FP.F16.F32.PACK_AB R98, R101, R100 ;  /* 0x000000646562723e */ /* 0x000fe400000000ff */
[----:B------:R-:W-:Y:S01]  /*101e0*/  F2FP.F16.F32.PACK_AB R99, R126, R99 ;  /* 0x000000637e63723e */ /* 0x000fe200000000ff */
[----:B------:R-:W-:Y:S01]  /*101f0*/  IMAD.WIDE R46, R213, 0x2, R48 ;  /* 0x00000002d52e7825 */ /* 0x000fe200078e0230 */
[----:B------:R-:W-:-:S02]  /*10200*/  F2FP.F16.F32.PACK_AB R105, R95, R106 ;  /* 0x0000006a5f69723e */ /* 0x000fc400000000ff */
[----:B------:R-:W-:Y:S01]  /*10210*/  F2FP.F16.F32.PACK_AB R112, R113, R112 ;  /* 0x000000707170723e */ /* 0x000fe200000000ff */
[----:B------:R-:W-:Y:S01]  /*10220*/  IMAD.WIDE R48, R21, 0x2, R48 ;  /* 0x0000000215307825 */ /* 0x000fe200078e0230 */
[C---:B------:R-:W-:Y:S02]  /*10230*/  IADD3 R27, P5, R46.reuse, 0x8060, RZ ;  /* 0x000080602e1b7810 */ /* 0x040fe40007fbe0ff */
[C---:B------:R-:W-:Y:S02]  /*10240*/  LOP3.LUT R21, R46.reuse, 0x380, RZ, 0xc0, !PT ;  /* 0x000003802e157812 */ /* 0x040fe400078ec0ff */
[----:B------:R-:W-:Y:S02]  /*10250*/  LOP3.LUT R26, R27, 0x380, RZ, 0xc0, !PT ;  /* 0x000003801b1a7812 */ /* 0x000fe400078ec0ff */
        /* <DEDUP_REMOVED lines=11> */
[----:B------:R-:W-:Y:S01]  /*10310*/  LOP3.LUT R32, R45, 0x380, RZ, 0xc0, !PT ;  /* 0x000003802d207812 */ /* 0x000fe200078ec0ff */
[----:B------:R-:W-:Y:S01]  /*10320*/  IMAD.X R63, RZ, RZ, R47, P2 ;  /* 0x000000ffff3f7224 */ /* 0x000fe200010e062f */
[----:B------:R-:W-:-:S02]  /*10330*/  LOP3.LUT R20, R43, 0x380, RZ, 0xc0, !PT ;  /* 0x000003802b147812 */ /* 0x000fc400078ec0ff */
        /* <DEDUP_REMOVED lines=10> */
[----:B------:R-:W-:-:S02]  /*103e0*/  LOP3.LUT R46, R21, R46, RZ, 0x3c, !PT ;  /* 0x0000002e152e7212 */ /* 0x000fc400078e3cff */
[----:B------:R-:W-:Y:S01]  /*103f0*/  LOP3.LUT R21, R30, 0x380, RZ, 0xc0, !PT ;  /* 0x000003801e157812 */ /* 0x000fe200078ec0ff */
[----:B------:R-:W-:Y:S01]  /*10400*/  IMAD.X R87, RZ, RZ, R47, P1 ;  /* 0x000000ffff577224 */ /* 0x000fe200008e062f */
[----:B------:R-:W-:Y:S02]  /*10410*/  SHF.R.U64 R32, R32, 0x3, RZ ;  /* 0x0000000320207819 */ /* 0x000fe400000012ff */
[----:B------:R-:W-:Y:S02]  /*10420*/  SHF.R.U64 R20, R20, 0x3, RZ ;  /* 0x0000000314147819 */ /* 0x000fe400000012ff */
[----:B------:R-:W-:Y:S02]  /*10430*/  SHF.R.U64 R21, R21, 0x3, RZ ;  /* 0x0000000315157819 */ /* 0x000fe400000012ff */
[----:B------:R-:W-:Y:S02]  /*10440*/  LOP3.LUT R54, R32, R45, RZ, 0x3c, !PT ;  /* 0x0000002d20367212 */ /* 0x000fe400078e3cff */
[----:B------:R-:W-:-:S02]  /*10450*/  LOP3.LUT R62, R20, R43, RZ, 0x3c, !PT ;  /* 0x0000002b143e7212 */ /* 0x000fc400078e3cff */
[----:B------:R-:W-:Y:S02]  /*10460*/  LOP3.LUT R20, R29, 0x380, RZ, 0xc0, !PT ;  /* 0x000003801d147812 */ /* 0x000fe400078ec0ff */
[----:B------:R-:W-:Y:S02]  /*10470*/  LOP3.LUT R32, R41, 0x380, RZ, 0xc0, !PT ;  /* 0x0000038029207812 */ /* 0x000fe400078ec0ff */
[----:B------:R-:W-:Y:S02]  /*10480*/  LOP3.LUT R58, R21, R30, RZ, 0x3c, !PT ;  /* 0x0000001e153a7212 */ /* 0x000fe400078e3cff */
[----:B------:R-:W-:Y:S02]  /*10490*/  LOP3.LUT R21, R28, 0x380, RZ, 0xc0, !PT ;  /* 0x000003801c157812 */ /* 0x000fe400078ec0ff */
[----:B------:R-:W-:Y:S02]  /*104a0*/  SHF.R.U64 R20, R20, 0x3, RZ ;  /* 0x0000000314147819 */ /* 0x000fe400000012ff */
[----:B------:R-:W-:-:S02]  /*104b0*/  SHF.R.U64 R32, R32, 0x3, RZ ;  /* 0x0000000320207819 */ /* 0x000fc400000012ff */
[----:B------:R-:W-:Y:S02]  /*104c0*/  SHF.R.U64 R21, R21, 0x3, RZ ;  /* 0x0000000315157819 */ /* 0x000fe400000012ff */
[----:B------:R-:W-:Y:S02]  /*104d0*/  LOP3.LUT R66, R20, R29, RZ, 0x3c, !PT ;  /* 0x0000001d14427212 */ /* 0x000fe400078e3cff */
[----:B------:R-:W-:Y:S02]  /*104e0*/  LOP3.LUT R70, R32, R41, RZ, 0x3c, !PT ;  /* 0x0000002920467212 */ /* 0x000fe400078e3cff */
[----:B------:R-:W-:Y:S02]  /*104f0*/  IADD3 R29, P5, R48, 0x2000, RZ ;  /* 0x00002000301d7810 */ /* 0x000fe40007fbe0ff */
[----:B------:R-:W-:Y:S02]  /*10500*/  LOP3.LUT R32, R35, 0x380, RZ, 0xc0, !PT ;  /* 0x0000038023207812 */ /* 0x000fe400078ec0ff */
[----:B------:R-:W-:-:S02]  /*10510*/  LOP3.LUT R78, R21, R28, RZ, 0x3c, !PT ;  /* 0x0000001c154e7212 */ /* 0x000fc400078e3cff */
[----:B------:R-:W-:Y:S02]  /*10520*/  LOP3.LUT R34, R103, 0x380, RZ, 0xc0, !PT ;  /* 0x0000038067227812 */ /* 0x000fe400078ec0ff */
[----:B------:R-:W-:Y:S02]  /*10530*/  LOP3.LUT R28, R29, 0x380, RZ, 0xc0, !PT ;  /* 0x000003801d1c7812 */ /* 0x000fe400078ec0ff */
[----:B------:R-:W-:Y:S02]  /*10540*/  SHF.R.U64 R32, R32, 0x3, RZ ;  /* 0x0000000320207819 */ /* 0x000fe400000012ff */
[----:B------:R-:W-:Y:S02]  /*10550*/  IADD3.X R83, RZ, R47, RZ, P0, !PT ;  /* 0x0000002fff537210 */ /* 0x000fe400007fe4ff */
[----:B------:R-:W-:Y:S02]  /*10560*/  SHF.R.U64 R34, R34, 0x3, RZ ;  /* 0x0000000322227819 */ /* 0x000fe400000012ff */
[----:B------:R-:W-:-:S02]  /*10570*/  SHF.R.U64 R28, R28, 0x3, RZ ;  /* 0x000000031c1c7819 */ /* 0x000fc400000012ff */
[----:B------:R-:W-:Y:S02]  /*10580*/  LOP3.LUT R82, R32, R35, RZ, 0x3c, !PT ;  /* 0x0000002320527212 */ /* 0x000fe400078e3cff */
[----:B------:R-:W-:Y:S02]  /*10590*/  IADD3 R35, P0, R48, 0x5000, RZ ;  /* 0x0000500030237810 */ /* 0x000fe40007f1e0ff */
[----:B------:R-:W-:Y:S02]  /*105a0*/  LOP3.LUT R50, R34, R103, RZ, 0x3c, !PT ;  /* 0x0000006722327212 */ /* 0x000fe400078e3cff */
[----:B------:R-:W-:Y:S02]  /*105b0*/  LOP3.LUT R28, R28, R29, RZ, 0x3c, !PT ;  /* 0x0000001d1c1c7212 */ /* 0x000fe400078e3cff */
[----:B------:R-:W-:Y:S02]  /*105c0*/  IADD3 R29, P1, R48, 0x4000, RZ ;  /* 0x00004000301d7810 */ /* 0x000fe40007f3e0ff */
[----:B------:R-:W-:-:S02]  /*105d0*/  LOP3.LUT R34, R35, 0x380, RZ, 0xc0, !PT ;  /* 0x0000038023227812 */ /* 0x000fc400078ec0ff */
[----:B------:R-:W-:Y:S01]  /*105e0*/  MOV R111, R46 ;  /* 0x0000002e006f7202 */ /* 0x000fe20000000f00 */
[--C-:B------:R-:W-:Y:S01]  /*105f0*/  IMAD.X R33, RZ, RZ, R49.reuse, P1 ;  /* 0x000000ffff217224 */ /* 0x100fe200008e0631 */
[----:B------:R-:W-:Y:S01]  /*10600*/  SHF.R.U64 R34, R34, 0x3, RZ ;  /* 0x0000000322227819 */ /* 0x000fe200000012ff */
[----:B------:R-:W-:Y:S01]  /*10610*/  BAR.SYNC.DEFER_BLOCKING 0x1, 0x100 ;  /* 0x0044000000007b1d */ /* 0x000fe20000010000 */
[----:B---3--:R-:W-:Y:S02]  /*10620*/  ISETP.NE.AND P1, PT, R94, 0x1, PT ;  /* 0x000000015e00780c */ /* 0x008fe40003f25270 */
[----:B------:R-:W-:Y:S01]  /*10630*/  LOP3.LUT R34, R34, R35, RZ, 0x3c, !PT ;  /* 0x0000002322227212 */ /* 0x000fe200078e3cff */
[----:B------:R-:W-:Y:S01]  /*10640*/  IMAD.X R35, RZ, RZ, R49, P0 ;  /* 0x000000ffff237224 */ /* 0x000fe200000e0631 */
[----:B------:R-:W-:Y:S02]  /*10650*/  IADD3 R103, P0, R48, 0xb000, RZ ;  /* 0x0000b00030677810 */ /* 0x000fe40007f1e0ff */
[----:B------:R-:W-:-:S02]  /*10660*/  LOP3.LUT R30, R39, 0x380, RZ, 0xc0, !PT ;  /* 0x00000380271e7812 */ /* 0x000fc400078ec0ff */
[----:B------:R-:W-:Y:S02]  /*10670*/  LOP3.LUT R46, R103, 0x380, RZ, 0xc0, !PT ;  /* 0x00000380672e7812 */ /* 0x000fe400078ec0ff */
[----:B------:R-:W-:Y:S01]  /*10680*/  MOV R110, R50 ;  /* 0x00000032006e7202 */ /* 0x000fe20000000f00 */
[----:B------:R-:W-:Y:S01]  /*10690*/  IMAD.IADD R50, R22, 0x1, R17 ;  /* 0x0000000116327824 */ /* 0x000fe200078e0211 */
[----:B------:R-:W-:Y:S01]  /*106a0*/  SHF.R.U64 R46, R46, 0x3, RZ ;  /* 0x000000032e2e7819 */ /* 0x000fe200000012ff */
[----:B------:R-:W2:Y:S01]  /*106b0*/  @P1 LDC R155, c[0x0][0xbec] ;  /* 0x0002fb00ff9b1b82 */ /* 0x000ea20000000800 */
[----:B------:R-:W-:Y:S02]  /*106c0*/  SHF.R.U64 R30, R30, 0x3, RZ ;  /* 0x000000031e1e7819 */ /* 0x000fe400000012ff */
[----:B------:R-:W-:Y:S02]  /*106d0*/  LOP3.LUT R46, R46, R103, RZ, 0x3c, !PT ;  /* 0x000000672e2e7212 */ /* 0x000fe400078e3cff */
[----:B------:R-:W-:-:S02]  /*106e0*/  MOV R103, R26 ;  /* 0x0000001a00677202 */ /* 0x000fc40000000f00 */
[----:B------:R-:W-:Y:S01]  /*106f0*/  LOP3.LUT R74, R30, R39, RZ, 0x3c, !PT ;  /* 0x000000271e4a7212 */ /* 0x000fe200078e3cff */
[----:B------:R-:W3:Y:S01]  /*10700*/  @P1 LDC R27, c[0x0][0xbf0] ;  /* 0x0002fc00ff1b1b82 */ /* 0x000ee20000000800 */
[----:B------:R-:W-:Y:S01]  /*10710*/  LOP3.LUT R30, R31, 0x380, RZ, 0xc0, !PT ;  /* 0x000003801f1e7812 */ /* 0x000fe200078ec0ff */
[----:B------:R2:W-:Y:S01]  /*10720*/  STSM.16.M88.4 [R111], R4 ;  /* 0x000000046f007844 */ /* 0x0005e20000000200 */
[----:B------:R-:W-:Y:S01]  /*10730*/  MOV R54, R54 ;  /* 0x0000003600367202 */ /* 0x000fe20000000f00 */
[----:B------:R-:W-:Y:S01]  /*10740*/  IMAD.MOV.U32 R55, RZ, RZ, R50 ;  /* 0x000000ffff377224 */ /* 0x000fe200078e0032 */
[----:B------:R-:W-:Y:S02]  /*10750*/  SHF.R.U64 R30, R30, 0x3, RZ ;  /* 0x000000031e1e7819 */ /* 0x000fe400000012ff */
[----:B------:R-:W-:Y:S02]  /*10760*/  MOV R66, R66 ;  /* 0x0000004200427202 */ /* 0x000fe40000000f00 */
[----:B------:R-:W-:-:S02]  /*10770*/  LOP3.LUT R86, R30, R31, RZ, 0x3c, !PT ;  /* 0x0000001f1e567212 */ /* 0x000fc400078e3cff */
[----:B------:R-:W-:Y:S02]  /*10780*/  MOV R82, R82 ;  /* 0x0000005200527202 */ /* 0x000fe40000000f00 */
[----:B------:R-:W-:Y:S02]  /*10790*/  MOV R86, R86 ;  /* 0x0000005600567202 */ /* 0x000fe40000000f00 */
[----:B------:R-:W-:Y:S02]  /*107a0*/  IADD3 R21, P4, R48, 0x1000, RZ ;  /* 0x0000100030157810 */ /* 0x000fe40007f9e0ff */
[----:B------:R-:W-:Y:S01]  /*107b0*/  MOV R58, R58 ;  /* 0x0000003a003a7202 */ /* 0x000fe20000000f00 */
[----:B--2---:R-:W-:Y:S01]  /*107c0*/  @P1 IMAD.HI.U32 R4, R50, R155, RZ ;  /* 0x0000009b32041227 */ /* 0x004fe200078e00ff */
[----:B------:R-:W-:Y:S02]  /*107d0*/  F2FP.F16.F32.PACK_AB R6, R120, R3 ;  /* 0x000000037806723e */ /* 0x000fe400000000ff */
[----:B------:R-:W-:-:S02]  /*107e0*/  SHF.R.S32.HI R3, RZ, 0x1f, R205 ;  /* 0x0000001fff037819 */ /* 0x000fc400000114cd */
[----:B------:R-:W-:Y:S02]  /*107f0*/  F2FP.F16.F32.PACK_AB R5, R153, R150 ;  /* 0x000000969905723e */ /* 0x000fe400000000ff */
[----:B---3--:R-:W-:Y:S01]  /*10800*/  @P1 SHF.R.U32.HI R55, RZ, R27, R4 ;  /* 0x0000001bff371219 */ /* 0x008fe20000011604 */
[----:B------:R-:W-:Y:S01]  /*10810*/  IMAD R26, R3, UR4, RZ ;  /* 0x00000004031a7c24 */ /* 0x000fe2000f8e02ff */
[----:B------:R-:W-:Y:S02]  /*10820*/  F2FP.F16.F32.PACK_AB R4, R122, R9 ;  /* 0x000000097a04723e */ /* 0x000fe400000000ff */
[----:B------:R-:W-:Y:S01]  /*10830*/  F2FP.F16.F32.PACK_AB R7, R156, R149 ;  /* 0x000000959c07723e */ /* 0x000fe200000000ff */
[----:B------:R-:W-:Y:S01]  /*10840*/  IMAD.MOV R53, RZ, RZ, -R55 ;  /* 0x000000ffff357224 */ /* 0x000fe200078e0a37 */
[----:B------:R-:W-:Y:S01]  /*10850*/  F2FP.F16.F32.PACK_AB R9, R151, R148 ;  /* 0x000000949709723e */ /* 0x000fe200000000ff */
[C---:B------:R-:W-:Y:S01]  /*10860*/  IMAD R59, R205.reuse, UR5, R26 ;  /* 0x00000005cd3b7c24 */ /* 0x040fe2000f8e021a */
[----:B------:R-:W-:Y:S01]  /*10870*/  IADD3.X R47, RZ, R49, RZ, P0, !PT ;  /* 0x00000031ff2f7210 */ /* 0x000fe200007fe4ff */
[----:B------:R-:W-:Y:S01]  /*10880*/  IMAD R53, R94, R53, R50 ;  /* 0x000000355e357224 */ /* 0x000fe200078e0232 */
[----:B------:R-:W-:Y:S01]  /*10890*/  STSM.16.M88.4 [R66], R4 ;  /* 0x0000000442007844 */ /* 0x000fe20000000200 */
[----:B------:R-:W-:Y:S01]  /*108a0*/  IMAD.WIDE.U32 R50, R205, UR4, R24 ;  /* 0x00000004cd327c25 */ /* 0x000fe2000f8e0018 */
[----:B------:R-:W-:Y:S01]  /*108b0*/  IADD3 R39, P3, R48, 0x7000, RZ ;  /* 0x0000700030277810 */ /* 0x000fe20007f7e0ff */
[----:B------:R-:W-:Y:S01]  /*108c0*/  ULDC.64 UR4, c[0x0][0xb88] ;  /* 0x0002e20000047ab9 */ /* 0x000fe20000000a00 */
[----:B------:R2:W-:Y:S01]  /*108d0*/  STSM.16.M88.4 [R86], R8 ;  /* 0x0000000856007844 */ /* 0x0005e20000000200 */
[----:B------:R-:W-:-:S02]  /*108e0*/  LOP3.LUT R20, R21, 0x380, RZ, 0xc0, !PT ;  /* 0x0000038015147812 */ /* 0x000fc400078ec0ff */
[----:B------:R-:W-:Y:S01]  /*108f0*/  LOP3.LUT R38, R39, 0x380, RZ, 0xc0, !PT ;  /* 0x0000038027267812 */ /* 0x000fe200078ec0ff */
[----:B------:R3:W-:Y:S01]  /*10900*/  STSM.16.M88.4 [R82], R12 ;  /* 0x0000000c52007844 */ /* 0x0007e20000000200 */
[----:B------:R-:W-:Y:S02]  /*10910*/  SHF.R.U64 R20, R20, 0x3, RZ ;  /* 0x0000000314147819 */ /* 0x000fe400000012ff */
[----:B------:R-:W-:Y:S02]  /*10920*/  MOV R78, R78 ;  /* 0x0000004e004e7202 */ /* 0x000fe40000000f00 */
[----:B------:R-:W-:Y:S02]  /*10930*/  F2FP.F16.F32.PACK_AB R24, R57, R56 ;  /* 0x000000383918723e */ /* 0x000fe400000000ff */
[----:B------:R-:W-:Y:S02]  /*10940*/  F2FP.F16.F32.PACK_AB R25, R142, R137 ;  /* 0x000000898e19723e */ /* 0x000fe400000000ff */
[----:B------:R-:W-:-:S02]  /*10950*/  F2FP.F16.F32.PACK_AB R26, R61, R60 ;  /* 0x0000003c3d1a723e */ /* 0x000fc400000000ff */
[----:B------:R-:W-:Y:S02]  /*10960*/  F2FP.F16.F32.PACK_AB R27, R141, R136 ;  /* 0x000000888d1b723e */ /* 0x000fe400000000ff */
[----:B--2---:R-:W-:Y:S02]  /*10970*/  SHF.R.S32.HI R9, RZ, 0x1f, R55 ;  /* 0x0000001fff097819 */ /* 0x004fe40000011437 */
[----:B------:R-:W-:Y:S01]  /*10980*/  SHF.R.S32.HI R8, RZ, 0x1f, R53 ;  /* 0x0000001fff087819 */ /* 0x000fe20000011435 */
[----:B---3--:R-:W-:Y:S01]  /*10990*/  IMAD.IADD R14, R212, 0x1, R17 ;  /* 0x00000001d40e7824 */ /* 0x008fe200078e0211 */
[----:B------:R-:W-:Y:S01]  /*109a0*/  IADD3 R12, P0, R55, R50, RZ ;  /* 0x00000032370c7210 */ /* 0x000fe20007f1e0ff */
[----:B------:R2:W-:Y:S01]  /*109b0*/  STSM.16.M88.4 [R78], R24 ;  /* 0x000000184e007844 */ /* 0x0005e20000000200 */
[----:B------:R-:W-:Y:S01]  /*109c0*/  MOV R74, R74 ;  /* 0x0000004a004a7202 */ /* 0x000fe20000000f00 */
[----:B------:R-:W-:Y:S01]  /*109d0*/  IMAD R8, R8, UR4, RZ ;  /* 0x0000000408087c24 */ /* 0x000fe2000f8e02ff */
[----:B------:R-:W-:Y:S01]  /*109e0*/  IADD3.X R13, R9, R51, R59, P0, !PT ;  /* 0x00000033090d7210 */ /* 0x000fe200007fe43b */
[----:B------:R-:W3:Y:S01]  /*109f0*/  @P1 LDC R55, c[0x0][0xbec] ;  /* 0x0002fb00ff371b82 */ /* 0x000ee20000000800 */
[----:B------:R-:W-:Y:S01]  /*10a00*/  F2FP.F16.F32.PACK_AB R4, R65, R64 ;  /* 0x000000404104723e */ /* 0x000fe200000000ff */
[C---:B------:R-:W-:Y:S01]  /*10a10*/  IMAD R15, R53.reuse, UR5, R8 ;  /* 0x00000005350f7c24 */ /* 0x040fe2000f8e0208 */
[----:B------:R-:W-:Y:S01]  /*10a20*/  F2FP.F16.F32.PACK_AB R5, R144, R135 ;  /* 0x000000879005723e */ /* 0x000fe200000000ff */
[----:B------:R-:W-:Y:S01]  /*10a30*/  IMAD.WIDE.U32 R12, R53, UR4, R12 ;  /* 0x00000004350c7c25 */ /* 0x000fe2000f8e000c */
[----:B------:R-:W-:Y:S01]  /*10a40*/  F2FP.F16.F32.PACK_AB R6, R69, R68 ;  /* 0x000000444506723e */ /* 0x000fe200000000ff */
[----:B------:R-:W-:Y:S01]  /*10a50*/  ULDC.64 UR4, c[0x0][0xb50] ;  /* 0x0002d40000047ab9 */ /* 0x000fe20000000a00 */
[----:B------:R-:W-:Y:S01]  /*10a60*/  F2FP.F16.F32.PACK_AB R7, R139, R134 ;  /* 0x000000868b07723e */ /* 0x000fe200000000ff */
[----:B------:R-:W-:Y:S01]  /*10a70*/  IMAD R53, R94, UR6, RZ ;  /* 0x000000065e357c24 */ /* 0x000fe2000f8e02ff */
[----:B------:R-:W-:-:S02]  /*10a80*/  SHF.R.U64 R38, R38, 0x3, RZ ;  /* 0x0000000326267819 */ /* 0x000fc400000012ff */
[----:B------:R-:W-:Y:S01]  /*10a90*/  LOP3.LUT R20, R20, R21, RZ, 0x3c, !PT ;  /* 0x0000001514147212 */ /* 0x000fe200078e3cff */
[----:B------:R4:W-:Y:S01]  /*10aa0*/  STSM.16.M88.4 [R74], R4 ;  /* 0x000000044a007844 */ /* 0x0009e20000000200 */
[----:B------:R-:W-:Y:S02]  /*10ab0*/  IADD3 R21, P2, R48, 0x6000, RZ ;  /* 0x0000600030157810 */ /* 0x000fe40007f5e0ff */
[----:B------:R-:W-:Y:S01]  /*10ac0*/  LOP3.LUT R38, R38, R39, RZ, 0x3c, !PT ;  /* 0x0000002726267212 */ /* 0x000fe200078e3cff */
[--C-:B------:R-:W-:Y:S01]  /*10ad0*/  IMAD.X R39, RZ, RZ, R49.reuse, P3 ;  /* 0x000000ffff277224 */ /* 0x100fe200018e0631 */
[----:B------:R-:W-:Y:S01]  /*10ae0*/  LOP3.LUT P0, RZ, R210, 0x3, RZ, 0xc0, !PT ;  /* 0x00000003d2ff7812 */ /* 0x000fe2000780c0ff */
[----:B------:R-:W-:Y:S01]  /*10af0*/  IMAD.X R37, RZ, RZ, R49, P2 ;  /* 0x000000ffff257224 */ /* 0x000fe200010e0631 */
[----:B--2---:R-:W-:Y:S02]  /*10b00*/  LEA R24, P3, R12, UR4, 0x2 ;  /* 0x000000040c187c11 */ /* 0x004fe4000f8610ff */
[----:B------:R-:W-:-:S02]  /*10b10*/  ISETP.GE.OR P2, PT, R14, R53, P0 ;  /* 0x000000350e00720c */ /* 0x000fc40000746670 */
[----:B------:R-:W-:Y:S01]  /*10b20*/  MOV R70, R70 ;  /* 0x0000004600467202 */ /* 0x000fe20000000f00 */
[----:B------:R-:W-:Y:S01]  /*10b30*/  SHFL.IDX PT, R64, R24, RZ, 0x1c1f ;  /* 0x001c1fff18407589 */ /* 0x000fe200000e0000 */
[----:B------:R-:W-:Y:S02]  /*10b40*/  F2FP.F16.F32.PACK_AB R8, R73, R72 ;  /* 0x000000484908723e */ /* 0x000fe400000000ff */
[----:B------:R-:W-:Y:S01]  /*10b50*/  F2FP.F16.F32.PACK_AB R9, R140, R133 ;  /* 0x000000858c09723e */ /* 0x000fe200000000ff */
[----:B----4-:R-:W-:Y:S01]  /*10b60*/  VIADD R4, R14, 0x8 ;  /* 0x000000080e047836 */ /* 0x010fe20000000000 */
[----:B------:R-:W-:Y:S01]  /*10b70*/  F2FP.F16.F32.PACK_AB R10, R77, R76 ;  /* 0x0000004c4d0a723e */ /* 0x000fe200000000ff */
[----:B------:R-:W-:Y:S01]  /*10b80*/  IMAD.IADD R5, R13, 0x1, R15 ;  /* 0x000000010d057824 */ /* 0x000fe200078e020f */
[----:B------:R-:W-:Y:S01]  /*10b90*/  F2FP.F16.F32.PACK_AB R11, R138, R131 ;  /* 0x000000838a0b723e */ /* 0x000fe200000000ff */
[----:B------:R-:W-:Y:S01]  /*10ba0*/  SHFL.IDX PT, R66, R24, 0x1, 0x1c1f ;  /* 0x003c1f0018427f89 */ /* 0x000fe200000e0000 */
[----:B------:R-:W-:-:S02]  /*10bb0*/  ISETP.GE.OR P0, PT, R4, R53, P0 ;  /* 0x000000350400720c */ /* 0x000fc40000706670 */
[----:B------:R-:W-:Y:S01]  /*10bc0*/  LEA.HI.X R25, R12, UR5, R5, 0x2, P3 ;  /* 0x000000050c197c11 */ /* 0x000fe200098f1405 */
[----:B------:R-:W-:Y:S01]  /*10bd0*/  STSM.16.M88.4 [R70], R8 ;  /* 0x0000000846007844 */ /* 0x000fe20000000200 */
[----:B------:R-:W-:Y:S01]  /*10be0*/  MOV R62, R62 ;  /* 0x0000003e003e7202 */ /* 0x000fe20000000f00 */
[----:B------:R-:W-:Y:S01]  /*10bf0*/  ULDC.64 UR4, c[0x0][0xae8] ;  /* 0x0002ba0000047ab9 */ /* 0x000fe20000000a00 */
[----:B------:R-:W-:Y:S01]  /*10c00*/  F2FP.F16.F32.PACK_AB R4, R81, R80 ;  /* 0x000000505104723e */ /* 0x000fe200000000ff */
[----:B------:R-:W2:Y:S01]  /*10c10*/  SHFL.IDX PT, R65, R25, RZ, 0x1c1f ;  /* 0x001c1fff19417589 */ /* 0x000ea200000e0000 */
[----:B------:R-:W-:Y:S02]  /*10c20*/  F2FP.F16.F32.PACK_AB R5, R130, R121 ;  /* 0x000000798205723e */ /* 0x000fe400000000ff */
[----:B------:R-:W-:Y:S01]  /*10c30*/  F2FP.F16.F32.PACK_AB R6, R85, R84 ;  /* 0x000000545506723e */ /* 0x000fe200000000ff */
[----:B------:R-:W4:Y:S01]  /*10c40*/  SHFL.IDX PT, R67, R25, 0x1, 0x1c1f ;  /* 0x003c1f0019437f89 */ /* 0x000f2200000e0000 */
[----:B------:R-:W-:Y:S01]  /*10c50*/  F2FP.F16.F32.PACK_AB R7, R132, R123 ;  /* 0x0000007b8407723e */ /* 0x000fe200000000ff */
[----:B------:R-:W0:Y:S01]  /*10c60*/  @P1 LDC R85, c[0x0][0xbf0] ;  /* 0x0002fc00ff551b82 */ /* 0x000e220000000800 */
        /* <DEDUP_REMOVED lines=9> */
[----:B------:R-:W-:Y:S01]  /*10d00*/  F2FP.F16.F32.PACK_AB R114, R117, R116 ;  /* 0x000000747572723e */ /* 0x000fe200000000ff */
[----:B------:R-:W-:Y:S01]  /*10d10*/  STSM.16.M88.4 [R54], R96 ;  /* 0x0000006036007844 */ /* 0x000fe20000000200 */
[----:B------:R-:W-:Y:S02]  /*10d20*/  F2FP.F16.F32.PACK_AB R115, R119, R118 ;  /* 0x000000767773723e */ /* 0x000fe400000000ff */
[----:B------:R-:W-:Y:S01]  /*10d30*/  LOP3.LUT R32, R29, 0x380, RZ, 0xc0, !PT ;  /* 0x000003801d207812 */ /* 0x000fe200078ec0ff */
[----:B------:R-:W-:Y:S01]  /*10d40*/  STSM.16.M88.4 [R110], R104 ;  /* 0x000000686e007844 */ /* 0x000fe20000000200 */
[----:B------:R-:W-:Y:S02]  /*10d50*/  LOP3.LUT R36, R21, 0x380, RZ, 0xc0, !PT ;  /* 0x0000038015247812 */ /* 0x000fe400078ec0ff */
[----:B------:R-:W-:Y:S01]  /*10d60*/  SHF.R.U64 R32, R32, 0x3, RZ ;  /* 0x0000000320207819 */ /* 0x000fe200000012ff */
[----:B------:R-:W-:Y:S01]  /*10d70*/  STSM.16.M88.4 [R103], R112 ;  /* 0x0000007067007844 */ /* 0x000fe20000000200 */
[----:B------:R-:W-:Y:S01]  /*10d80*/  BAR.SYNC.DEFER_BLOCKING 0x1, 0x100 ;  /* 0x0044000000007b1d */ /* 0x000fe20000010000 */
[----:B------:R-:W-:-:S02]  /*10d90*/  IADD3 R31, P6, R48, 0x3000, RZ ;  /* 0x00003000301f7810 */ /* 0x000fc40007fde0ff */
[----:B------:R-:W-:Y:S02]  /*10da0*/  SHF.R.U64 R36, R36, 0x3, RZ ;  /* 0x0000000324247819 */ /* 0x000fe400000012ff */
[----:B------:R-:W-:Y:S01]  /*10db0*/  LOP3.LUT R32, R32, R29, RZ, 0x3c, !PT ;  /* 0x0000001d20207212 */ /* 0x000fe200078e3cff */
[--C-:B------:R-:W-:Y:S01]  /*10dc0*/  IMAD.X R29, RZ, RZ, R49.reuse, P5 ;  /* 0x000000ffff1d7224 */ /* 0x100fe200028e0631 */
[----:B------:R-:W-:Y:S02]  /*10dd0*/  LOP3.LUT R30, R31, 0x380, RZ, 0xc0, !PT ;  /* 0x000003801f1e7812 */ /* 0x000fe400078ec0ff */
[----:B------:R-:W-:Y:S02]  /*10de0*/  IADD3 R43, P5, R48, 0x9000, RZ ;  /* 0x00009000302b7810 */ /* 0x000fe40007fbe0ff */
[----:B------:R-:W-:Y:S01]  /*10df0*/  LOP3.LUT R36, R36, R21, RZ, 0x3c, !PT ;  /* 0x0000001524247212 */ /* 0x000fe200078e3cff */
[----:B------:R-:W-:Y:S01]  /*10e00*/  IMAD.X R21, RZ, RZ, R49, P4 ;  /* 0x000000ffff157224 */ /* 0x000fe200020e0631 */
[----:B------:R-:W-:-:S02]  /*10e10*/  SHF.R.U64 R30, R30, 0x3, RZ ;  /* 0x000000031e1e7819 */ /* 0x000fc400000012ff */
[----:B------:R-:W-:Y:S02]  /*10e20*/  LOP3.LUT R42, R43, 0x380, RZ, 0xc0, !PT ;  /* 0x000003802b2a7812 */ /* 0x000fe400078ec0ff */
[----:B------:R-:W-:Y:S01]  /*10e30*/  LOP3.LUT R30, R30, R31, RZ, 0x3c, !PT ;  /* 0x0000001f1e1e7212 */ /* 0x000fe200078e3cff */
[----:B------:R-:W-:Y:S01]  /*10e40*/  IMAD.X R31, RZ, RZ, R49, P6 ;  /* 0x000000ffff1f7224 */ /* 0x000fe200030e0631 */
[----:B------:R-:W-:Y:S02]  /*10e50*/  SHF.R.U64 R42, R42, 0x3, RZ ;  /* 0x000000032a2a7819 */ /* 0x000fe400000012ff */
[C---:B------:R-:W-:Y:S02]  /*10e60*/  IADD3 R41, P4, R48.reuse, 0x8000, RZ ;  /* 0x0000800030297810 */ /* 0x040fe40007f9e0ff */
[----:B------:R-:W-:Y:S01]  /*10e70*/  IADD3 R45, P6, R48, 0xa000, RZ ;  /* 0x0000a000302d7810 */ /* 0x000fe20007fde0ff */
[----:B--2---:R2:W-:Y:S01]  /*10e80*/  @!P2 ST.E desc[UR8][R64.64], R2 ;  /* 0x000000024000a985 */ /* 0x0045e2000c101908 */
[----:B------:R-:W-:-:S02]  /*10e90*/  LOP3.LUT R42, R42, R43, RZ, 0x3c, !PT ;  /* 0x0000002b2a2a7212 */ /* 0x000fc400078e3cff */
[----:B------:R-:W-:Y:S01]  /*10ea0*/  LOP3.LUT R40, R41, 0x380, RZ, 0xc0, !PT ;  /* 0x0000038029287812 */ /* 0x000fe200078ec0ff */
[----:B----4-:R4:W-:Y:S01]  /*10eb0*/  @!P0 ST.E desc[UR8][R66.64], R0 ;  /* 0x0000000042008985 */ /* 0x0109e2000c101908 */
[----:B------:R-:W-:Y:S02]  /*10ec0*/  LOP3.LUT R44, R45, 0x380, RZ, 0xc0, !PT ;  /* 0x000003802d2c7812 */ /* 0x000fe400078ec0ff */
[----:B------:R-:W-:Y:S01]  /*10ed0*/  LOP3.LUT R43, R48, 0x380, RZ, 0xc0, !PT ;  /* 0x00000380302b7812 */ /* 0x000fe200078ec0ff */
[----:B------:R1:W5:Y:S01]  /*10ee0*/  LD.E.128 R24, desc[UR8][R28.64] ;  /* 0x000000081c187980 */ /* 0x000362000c101d00 */
[----:B------:R-:W-:Y:S02]  /*10ef0*/  SHF.R.U64 R40, R40, 0x3, RZ ;  /* 0x0000000328287819 */ /* 0x000fe400000012ff */
[----:B------:R-:W-:Y:S01]  /*10f00*/  SHF.R.U64 R44, R44, 0x3, RZ ;  /* 0x000000032c2c7819 */ /* 0x000fe200000012ff */
[----:B--2---:R-:W-:Y:S01]  /*10f10*/  IMAD R2, R91, UR4, RZ ;  /* 0x000000045b027c24 */ /* 0x004fe2000f8e02ff */
[----:B------:R2:W5:Y:S01]  /*10f20*/  LD.E.128 R8, desc[UR8][R20.64] ;  /* 0x0000000814087980 */ /* 0x000562000c101d00 */
[----:B------:R-:W-:Y:S01]  /*10f30*/  SHF.R.U64 R43, R43, 0x3, RZ ;  /* 0x000000032b2b7819 */ /* 0x000fe200000012ff */
[----:B----4-:R-:W-:-:S02]  /*10f40*/  IMAD R0, R206, 0x20, R208 ;  /* 0x00000020ce007824 */ /* 0x010fc400078e02d0 */
[----:B------:R4:W5:Y:S01]  /*10f50*/  LD.E.128 R4, desc[UR8][R30.64] ;  /* 0x000000081e047980 */ /* 0x000962000c101d00 */
[----:B-1----:R-:W-:Y:S01]  /*10f60*/  IMAD R29, R207, UR5, R2 ;  /* 0x00000005cf1d7c24 */ /* 0x002fe2000f8e0202 */
[----:B------:R-:W-:Y:S01]  /*10f70*/  LOP3.LUT R40, R40, R41, RZ, 0x3c, !PT ;  /* 0x0000002928287212 */ /* 0x000fe200078e3cff */
[----:B------:R-:W-:Y:S01]  /*10f80*/  IMAD.IADD R28, R17, 0x1, R0 ;  /* 0x00000001111c7824 */ /* 0x000fe200078e0200 */
[----:B------:R-:W-:Y:S01]  /*10f90*/  LOP3.LUT R44, R44, R45, RZ, 0x3c, !PT ;  /* 0x0000002d2c2c7212 */ /* 0x000fe200078e3cff */
[----:B------:R-:W-:Y:S01]  /*10fa0*/  IMAD.X R41, RZ, RZ, R49, P4 ;  /* 0x000000ffff297224 */ /* 0x000fe200020e0631 */
[----:B------:R-:W-:Y:S01]  /*10fb0*/  LOP3.LUT R48, R43, R48, RZ, 0x3c, !PT ;  /* 0x000000302b307212 */ /* 0x000fe200078e3cff */
[----:B--2---:R-:W-:Y:S01]  /*10fc0*/  IMAD.WIDE.U32 R20, R207, UR4, RZ ;  /* 0x00000004cf147c25 */ /* 0x004fe2000f8e00ff */
[----:B------:R-:W-:Y:S01]  /*10fd0*/  ULDC.64 UR4, c[0x0][0xaf0] ;  /* 0x0002bc0000047ab9 */ /* 0x000fe20000000a00 */
[----:B------:R1:W5:Y:S02]  /*10fe0*/  LD.E.128 R68, desc[UR8][R32.64] ;  /* 0x0000000820447980 */ /* 0x000364000c101d00 */
[----:B---3--:R-:W-:-:S02]  /*10ff0*/  @P1 IMAD.HI.U32 R0, R28, R55, RZ ;  /* 0x000000371c001227 */ /* 0x008fc400078e00ff */
[----:B------:R2:W5:Y:S02]  /*11000*/  LD.E.128 R60, desc[UR8][R34.64] ;  /* 0x00000008223c7980 */ /* 0x000564000c101d00 */
[----:B------:R-:W-:Y:S02]  /*11010*/  IMAD.IADD R21, R21, 0x1, R29 ;  /* 0x0000000115157824 */ /* 0x000fe400078e021d */
[----:B------:R-:W-:Y:S01]  /*11020*/  IMAD.MOV.U32 R29, RZ, RZ, R28 ;  /* 0x000000ffff1d7224 */ /* 0x000fe200078e001c */
[----:B0-----:R-:W-:Y:S01]  /*11030*/  @P1 SHF.R.U32.HI R29, RZ, R85, R0 ;  /* 0x00000055ff1d1219 */ /* 0x001fe20000011600 */
[----:B------:R-:W-:Y:S01]  /*11040*/  IMAD R2, R3, UR4, RZ ;  /* 0x0000000403027c24 */ /* 0x000fe2000f8e02ff */
[----:B------:R2:W5:Y:S01]  /*11050*/  LD.E.128 R12, desc[UR8][R36.64] ;  /* 0x00000008240c7980 */ /* 0x000562000c101d00 */
[----:B------:R-:W-:Y:S01]  /*11060*/  IMAD.X R43, RZ, RZ, R49, P5 ;  /* 0x000000ffff2b7224 */ /* 0x000fe200028e0631 */
[----:B------:R-:W-:Y:S01]  /*11070*/  SHF.R.S32.HI R0, RZ, 0x1f, R29 ;  /* 0x0000001fff007819 */ /* 0x000fe2000001141d */
[C---:B----4-:R-:W-:Y:S01]  /*11080*/  IMAD R31, R205.reuse, UR5, R2 ;  /* 0x00000005cd1f7c24 */ /* 0x050fe2000f8e0202 */
[----:B------:R2:W5:Y:S01]  /*11090*/  LD.E.128 R56, desc[UR8][R38.64] ;  /* 0x0000000826387980 */ /* 0x000562000c101d00 */
[----:B------:R-:W-:Y:S01]  /*110a0*/  IMAD.WIDE.U32 R2, R205, UR4, R20 ;  /* 0x00000004cd027c25 */ /* 0x000fe2000f8e0014 */
[----:B------:R-:W-:-:S02]  /*110b0*/  ULDC.64 UR4, c[0x0][0xae0] ;  /* 0x0002b80000047ab9 */ /* 0x000fc40000000a00 */
[----:B------:R2:W5:Y:S01]  /*110c0*/  LD.E.128 R80, desc[UR8][R40.64] ;  /* 0x0000000828507980 */ /* 0x000562000c101d00 */
[----:B------:R-:W-:Y:S02]  /*110d0*/  IMAD.MOV R21, RZ, RZ, -R29 ;  /* 0x000000ffff157224 */ /* 0x000fe400078e0a1d */
[----:B------:R-:W-:Y:S01]  /*110e0*/  IMAD.X R45, RZ, RZ, R49, P6 ;  /* 0x000000ffff2d7224 */ /* 0x000fe200030e0631 */
[----:B------:R-:W-:Y:S01]  /*110f0*/  IADD3 R3, R3, R31, RZ ;  /* 0x0000001f03037210 */ /* 0x000fe20007ffe0ff */
[----:B------:R-:W-:Y:S01]  /*11100*/  IMAD R0, R0, UR4, RZ ;  /* 0x0000000400007c24 */ /* 0x000fe2000f8e02ff */
[----:B------:R-:W5:Y:S01]  /*11110*/  LD.E.128 R48, desc[UR8][R48.64] ;  /* 0x0000000830307980 */ /* 0x000f62000c101d00 */
[----:B------:R-:W-:Y:S02]  /*11120*/  IMAD R21, R94, R21, R28 ;  /* 0x000000155e157224 */ /* 0x000fe400078e021c */
[C---:B------:R-:W-:Y:S01]  /*11130*/  IMAD R31, R29.reuse, UR5, R0 ;  /* 0x000000051d1f7c24 */ /* 0x040fe2000f8e0200 */
[----:B------:R2:W5:Y:S01]  /*11140*/  LD.E.128 R76, desc[UR8][R42.64] ;  /* 0x000000082a4c7980 */ /* 0x000562000c101d00 */
[----:B------:R-:W-:Y:S01]  /*11150*/  IMAD.WIDE.U32 R2, R29, UR4, R2 ;  /* 0x000000041d027c25 */ /* 0x000fe2000f8e0002 */
[----:B------:R-:W-:Y:S01]  /*11160*/  SHF.R.S32.HI R0, RZ, 0x1f, R21 ;  /* 0x0000001fff007819 */ /* 0x000fe20000011415 */
[----:B------:R-:W-:Y:S01]  /*11170*/  ULDC.64 UR4, c[0x0][0xad8] ;  /* 0x0002b60000047ab9 */ /* 0x000fe20000000a00 */
[----:B------:R2:W5:Y:S04]  /*11180*/  LD.E.128 R72, desc[UR8][R44.64] ;  /* 0x000000082c487980 */ /* 0x000568000c101d00 */
[----:B------:R2:W5:Y:S01]  /*11190*/  LD.E.128 R64, desc[UR8][R46.64] ;  /* 0x000000082e407980 */ /* 0x000562000c101d00 */
        /* <DEDUP_REMOVED lines=8> */
[----:B-1----:R-:W-:Y:S02]  /*11220*/  IMAD.IADD R32, R208, 0x1, R17 ;  /* 0x00000001d0207824 */ /* 0x002fe400078e0211 */
        /* <DEDUP_REMOVED lines=13> */
[----:B------:R2:W0:Y:S01]  /*11300*/  SHFL.IDX PT, R21, R17, RZ, 0x181f ;  /* 0x00181fff11157589 */ /* 0x00042200000e0000 */
[----:B------:R-:W-:Y:S03]  /*11310*/  BSSY B1, `(.L_x_5746) ;  /* 0x0000012000017945 */ /* 0x000fe60003800000 */
[----:B------:R2:W1:Y:S01]  /*11320*/  SHFL.IDX PT, R29, R30, RZ, 0x181f ;  /* 0x00181fff1e1d7589 */ /* 0x00046200000e0000 */
[----:B------:R-:W-:Y:S01]  /*11330*/  ISETP.GE.AND P0, PT, R0, R53, PT ;  /* 0x000000350000720c */ /* 0x000fe20003f06270 */
[----:B------:R-:W-:-:S12]  /*11340*/  @P2 BRA `(.L_x_5747) ;  /* 0x0000000000382947 */ /* 0x000fd80003800000 */
[----:B------:R-:W-:Y:S01]  /*11350*/  ULDC UR4, c[0x0][0xac8] ;  /* 0x0002b20000047ab9 */ /* 0x000fe20000000800 */
[----:B------:R-:W-:Y:S01]  /*11360*/  ULDC.64 UR6, c[0x0][0x208] ;  /* 0x0000820000067ab9 */ /* 0x000fe20000000a00 */
[----:B------:R-:W-:Y:S02]  /*11370*/  ISETP.GE.AND P4, PT, R16, UR4, PT ;  /* 0x0000000410007c0c */ /* 0x000fe4000bf86270 */
[----:B------:R-:W-:Y:S02]  /*11380*/  ISETP.GE.AND P3, PT, R23, UR4, PT ;  /* 0x0000000417007c0c */ /* 0x000fe4000bf66270 */
[----:B------:R-:W-:-:S09]  /*11390*/  ISETP.GE.AND P2, PT, R204, UR4, PT ;  /* 0x00000004cc007c0c */ /* 0x000fd2000bf46270 */
[CC--:B0-----:R-:W-:Y:S02]  /*113a0*/  @!P4 LEA R2, P6, R16.reuse, R21.reuse, 0x1 ;  /* 0x000000151002c211 */ /* 0x0c1fe400078c08ff */
[C---:B------:R-:W-:Y:S02]  /*113b0*/  @!P3 LEA R20, P5, R23.reuse, R21, 0x1 ;  /* 0x000000151714b211 */ /* 0x040fe400078a08ff */
[----:B-1----:R-:W-:Y:S02]  /*113c0*/  @!P4 LEA.HI.X R3, R16, R29, R216, 0x1, P6 ;  /* 0x0000001d1003c211 */ /* 0x002fe400030f0cd8 */
[C---:B------:R-:W-:Y:S02]  /*113d0*/  @!P2 LEA R28, P6, R204.reuse, R21, 0x1 ;  /* 0x00000015cc1ca211 */ /* 0x040fe400078c08ff */
[-C--:B------:R-:W-:Y:S01]  /*113e0*/  @!P3 LEA.HI.X R21, R23, R29.reuse, R215, 0x1, P5 ;  /* 0x0000001d1715b211 */ /* 0x080fe200028f0cd7 */
[----:B-----5:R3:W-:Y:S01]  /*113f0*/  @!P4 ST.E.128 desc[UR6][R2.64], R48 ;  /* 0x000000300200c985 */ /* 0x0207e2000c101d06 */
[----:B------:R-:W-:-:S03]  /*11400*/  @!P2 LEA.HI.X R29, R204, R29, R214, 0x1, P6 ;  /* 0x0000001dcc1da211 */ /* 0x000fc600030f0cd6 */
[----:B------:R3:W-:Y:S04]  /*11410*/  @!P3 ST.E.128 desc[UR6][R20.64], R68 ;  /* 0x000000441400b985 */ /* 0x0007e8000c101d06 */
[----:B------:R3:W-:Y:S02]  /*11420*/  @!P2 ST.E.128 desc[UR6][R28.64], R80 ;  /* 0x000000501c00a985 */ /* 0x0007e4000c101d06 */
.L_x_5747:
[----:B------:R-:W-:Y:S05]  /*11430*/  BSYNC B1 ;  /* 0x0000000000017941 */ /* 0x000fea0003800000 */
.L_x_5746:
[----:B-1-3--:R1:W3:Y:S01]  /*11440*/  SHFL.IDX PT, R29, R30, 0x1, 0x181f ;  /* 0x00381f001e1d7f89 */ /* 0x00a2e200000e0000 */
        /* <DEDUP_REMOVED lines=9> */
[CC--:B------:R-:W-:Y:S02]  /*114e0*/  @!P5 LEA R20, P2, R23.reuse, R3.reuse, 0x1 ;  /* 0x000000031714d211 */ /* 0x0c0fe400078408ff */
[----:B------:R-:W-:Y:S02]  /*114f0*/  @!P6 LEA R28, P3, R204, R3, 0x1 ;  /* 0x00000003cc1ce211 */ /* 0x000fe400078608ff */
[-C--:B---3--:R-:W-:Y:S02]  /*11500*/  @!P4 LEA.HI.X R3, R16, R29.reuse, R216, 0x1, P1 ;  /* 0x0000001d1003c211 */ /* 0x088fe400008f0cd8 */
[-C--:B0-----:R-:W-:Y:S02]  /*11510*/  @!P5 LEA.HI.X R21, R23, R29.reuse, R215, 0x1, P2 ;  /* 0x0000001d1715d211 */ /* 0x081fe400010f0cd7 */
[----:B------:R-:W-:Y:S01]  /*11520*/  @!P6 LEA.HI.X R29, R204, R29, R214, 0x1, P3 ;  /* 0x0000001dcc1de211 */ /* 0x000fe200018f0cd6 */
[----:B-----5:R0:W-:Y:S04]  /*11530*/  @!P4 ST.E.128 desc[UR6][R2.64], R8 ;  /* 0x000000080200c985 */ /* 0x0201e8000c101d06 */
[----:B------:R0:W-:Y:S04]  /*11540*/  @!P5 ST.E.128 desc[UR6][R20.64], R60 ;  /* 0x0000003c1400d985 */ /* 0x0001e8000c101d06 */
[----:B------:R0:W-:Y:S02]  /*11550*/  @!P6 ST.E.128 desc[UR6][R28.64], R76 ;  /* 0x0000004c1c00e985 */ /* 0x0001e4000c101d06 */
.L_x_5749:
[----:B------:R-:W-:Y:S05]  /*11560*/  BSYNC B1 ;  /* 0x0000000000017941 */ /* 0x000fea0003800000 */
.L_x_5748:
[----:B0----5:R0:W0:Y:S01]  /*11570*/  SHFL.IDX PT, R11, R30, 0x2, 0x181f ;  /* 0x00581f001e0b7f89 */ /* 0x02102200000e0000 */
[----:B------:R-:W-:Y:S03]  /*11580*/  BSSY B1, `(.L_x_5750) ;  /* 0x0000011000017945 */ /* 0x000fe60003800000 */
[----:B----4-:R4:W0:Y:S01]  /*11590*/  SHFL.IDX PT, R3, R17, 0x2, 0x181f ;  /* 0x00581f0011037f89 */ /* 0x01082200000e0000 */
[----:B------:R-:W-:Y:S05]  /*115a0*/  @P0 BRA `(.L_x_5751) ;  /* 0x0000000000380947 */ /* 0x000fea0003800000 */
[----:B------:R-:W-:Y:S01]  /*115b0*/  ULDC UR4, c[0x0][0xac8] ;  /* 0x0002b20000047ab9 */ /* 0x000fe20000000800 */
[----:B------:R-:W-:Y:S01]  /*115c0*/  ULDC.64 UR6, c[0x0][0x208] ;  /* 0x0000820000067ab9 */ /* 0x000fe20000000a00 */
[----:B------:R-:W-:Y:S02]  /*115d0*/  ISETP.GE.AND P3, PT, R16, UR4, PT ;  /* 0x0000000410007c0c */ /* 0x000fe4000bf66270 */
[----:B------:R-:W-:Y:S02]  /*115e0*/  ISETP.GE.AND P4, PT, R23, UR4, PT ;  /* 0x0000000417007c0c */ /* 0x000fe4000bf86270 */
[----:B------:R-:W-:-:S09]  /*115f0*/  ISETP.GE.AND P5, PT, R204, UR4, PT ;  /* 0x00000004cc007c0c */ /* 0x000fd2000bfa6270 */
[-C--:B0-----:R-:W-:Y:S02]  /*11600*/  @!P3 LEA R2, P0, R16, R3.reuse, 0x1 ;  /* 0x000000031002b211 */ /* 0x081fe400078008ff */
[CC--:B------:R-:W-:Y:S02]  /*11610*/  @!P4 LEA R8, P1, R23.reuse, R3.reuse, 0x1 ;  /* 0x000000031708c211 */ /* 0x0c0fe400078208ff */
[----:B------:R-:W-:Y:S02]  /*11620*/  @!P5 LEA R10, P2, R204, R3, 0x1 ;  /* 0x00000003cc0ad211 */ /* 0x000fe400078408ff */
[-C--:B------:R-:W-:Y:S02]  /*11630*/  @!P3 LEA.HI.X R3, R16, R11.reuse, R216, 0x1, P0 ;  /* 0x0000000b1003b211 */ /* 0x080fe400000f0cd8 */
[-C--:B------:R-:W-:Y:S02]  /*11640*/  @!P4 LEA.HI.X R9, R23, R11.reuse, R215, 0x1, P1 ;  /* 0x0000000b1709c211 */ /* 0x080fe400008f0cd7 */
[----:B------:R-:W-:Y:S01]  /*11650*/  @!P5 LEA.HI.X R11, R204, R11, R214, 0x1, P2 ;  /* 0x0000000bcc0bd211 */ /* 0x000fe200010f0cd6 */
[----:B------:R0:W-:Y:S04]  /*11660*/  @!P3 ST.E.128 desc[UR6][R2.64], R24 ;  /* 0x000000180200b985 */ /* 0x0001e8000c101d06 */
[----:B------:R0:W-:Y:S04]  /*11670*/  @!P4 ST.E.128 desc[UR6][R8.64], R12 ;  /* 0x0000000c0800c985 */ /* 0x0001e8000c101d06 */
[----:B------:R0:W-:Y:S02]  /*11680*/  @!P5 ST.E.128 desc[UR6][R10.64], R72 ;  /* 0x000000480a00d985 */ /* 0x0001e4000c101d06 */
.L_x_5751:
[----:B------:R-:W-:Y:S05]  /*11690*/  BSYNC B1 ;  /* 0x0000000000017941 */ /* 0x000fea0003800000 */
.L_x_5750:
[----:B------:R-:W-:Y:S01]  /*116a0*/  VIADD R0, R32, 0x60 ;  /* 0x0000006020007836 */ /* 0x000fe20000000000 */
[----:B0-----:R0:W0:Y:S04]  /*116b0*/  SHFL.IDX PT, R11, R30, 0x3, 0x181f ;  /* 0x00781f001e0b7f89 */ /* 0x00102800000e0000 */
[----:B------:R-:W-:Y:S01]  /*116c0*/  ISETP.GE.AND P0, PT, R0, R53, PT ;  /* 0x000000350000720c */ /* 0x000fe20003f06270 */
[----:B-12-4-:R-:W4:-:S12]  /*116d0*/  SHFL.IDX PT, R17, R17, 0x3, 0x181f ;  /* 0x00781f0011117f89 */ /* 0x016f1800000e0000 */
[----:B------:R-:W-:Y:S05]  /*116e0*/  @P0 BRA `(.L_x_5752) ;  /* 0x0000000800d80947 */ /* 0x000fea0003800000 */
[----:B------:R-:W-:Y:S01]  /*116f0*/  ULDC UR4, c[0x0][0xac8] ;  /* 0x0002b20000047ab9 */ /* 0x000fe20000000800 */
[----:B------:R-:W-:Y:S01]  /*11700*/  ULDC.64 UR6, c[0x0][0x208] ;  /* 0x0000820000067ab9 */ /* 0x000fe20000000a00 */
[----:B------:R-:W-:Y:S02]  /*11710*/  ISETP.GE.AND P2, PT, R16, UR4, PT ;  /* 0x0000000410007c0c */ /* 0x000fe4000bf46270 */
[----:B------:R-:W-:-:S11]  /*11720*/  ISETP.GE.AND P3, PT, R23, UR4, PT ;  /* 0x0000000417007c0c */ /* 0x000fd6000bf66270 */
[CC--:B----4-:R-:W-:Y:S02]  /*11730*/  @!P2 LEA R2, P0, R16.reuse, R17.reuse, 0x1 ;  /* 0x000000111002a211 */ /* 0x0d0fe400078008ff */
[C---:B------:R-:W-:Y:S02]  /*11740*/  @!P3 LEA R8, P1, R23.reuse, R17, 0x1 ;  /* 0x000000111708b211 */ /* 0x040fe400078208ff */
        /* <DEDUP_REMOVED lines=11> */
.L_x_5745:
[----:B------:R-:W2:Y:S01]  /*11800*/  LDC R12, c[0x0][0xbe8] ;  /* 0x0002fa00ff0c7b82 */ /* 0x000ea20000000800 */
[----:B------:R-:W-:Y:S01]  /*11810*/  ISETP.GE.AND P0, PT, R217, 0x80, PT ;  /* 0x00000080d900780c */ /* 0x000fe20003f06270 */
[----:B------:R-:W-:Y:S01]  /*11820*/  IMAD R0, R206, 0x20, R208 ;  /* 0x00000020ce007824 */ /* 0x000fe200078e02d0 */
[----:B------:R-:W-:Y:S01]  /*11830*/  BSSY B1, `(.L_x_5753) ;  /* 0x000002f000017945 */ /* 0x000fe20003800000 */
[----:B------:R-:W-:Y:S02]  /*11840*/  SHF.R.S32.HI R8, RZ, 0x1f, R207 ;  /* 0x0000001fff087819 */ /* 0x000fe400000114cf */
[----:B------:R-:W-:Y:S01]  /*11850*/  IMAD.IADD R13, R17, 0x1, R0 ;  /* 0x00000001110d7824 */ /* 0x000fe200078e0200 */
[----:B------:R-:W-:Y:S02]  /*11860*/  SHF.R.S32.HI R10, RZ, 0x1f, R205 ;  /* 0x0000001fff0a7819 */ /* 0x000fe400000114cd */
[----:B--2---:R-:W-:-:S13]  /*11870*/  ISETP.NE.AND P1, PT, R12, 0x1, PT ;  /* 0x000000010c00780c */ /* 0x004fda0003f25270 */
[----:B------:R-:W2:Y:S08]  /*11880*/  @P1 LDC R14, c[0x0][0xbec] ;  /* 0x0002fb00ff0e1b82 */ /* 0x000eb00000000800 */
[----:B------:R-:W3:Y:S01]  /*11890*/  @P1 LDC R15, c[0x0][0xbf0] ;  /* 0x0002fc00ff0f1b82 */ /* 0x000ee20000000800 */
[----:B------:R-:W-:Y:S05]  /*118a0*/  @P0 BRA `(.L_x_5754) ;  /* 0x00000000009c0947 */ /* 0x000fea0003800000 */
[----:B------:R-:W4:Y:S01]  /*118b0*/  S2R R2, SR_TID.X ;  /* 0x0000000000027919 */ /* 0x000f220000002100 */
[----:B------:R-:W5:Y:S01]  /*118c0*/  LDC R9, c[0x0][0xbe8] ;  /* 0x0002fa00ff097b82 */ /* 0x000f620000000800 */
[----:B------:R-:W-:Y:S02]  /*118d0*/  ULDC UR4, c[0x0][0xa88] ;  /* 0x0002a20000047ab9 */ /* 0x000fe40000000800 */
[----:B-----5:R-:W-:Y:S01]  /*118e0*/  IMAD R3, R9, UR4, RZ ;  /* 0x0000000409037c24 */ /* 0x020fe2000f8e02ff */
[----:B----4-:R-:W-:-:S04]  /*118f0*/  IADD3 R6, R17, -0x80, R2 ;  /* 0xffffff8011067810 */ /* 0x010fc80007ffe002 */
[----:B------:R-:W-:-:S13]  /*11900*/  ISETP.GE.AND P0, PT, R6, R3, PT ;  /* 0x000000030600720c */ /* 0x000fda0003f06270 */
[----:B------:R-:W-:Y:S05]  /*11910*/  @P0 BRA `(.L_x_5754) ;  /* 0x0000000000800947 */ /* 0x000fea0003800000 */
[----:B------:R-:W-:Y:S01]  /*11920*/  ISETP.NE.AND P0, PT, R9, 0x1, PT ;  /* 0x000000010900780c */ /* 0x000fe20003f05270 */
[----:B------:R-:W-:Y:S01]  /*11930*/  ULDC.64 UR4, c[0x0][0xb90] ;  /* 0x0002e40000047ab9 */ /* 0x000fe20000000a00 */
[----:B------:R-:W-:Y:S01]  /*11940*/  IMAD.MOV.U32 R5, RZ, RZ, R6 ;  /* 0x000000ffff057224 */ /* 0x000fe200078e0006 */
[----:B------:R-:W-:Y:S01]  /*11950*/  ULDC.64 UR6, c[0x0][0x208] ;  /* 0x0000820000067ab9 */ /* 0x000fe20000000a00 */
[----:B------:R-:W-:-:S04]  /*11960*/  IMAD R4, R8, UR4, RZ ;  /* 0x0000000408047c24 */ /* 0x000fc8000f8e02ff */
[----:B------:R-:W-:-:S05]  /*11970*/  IMAD R7, R207, UR5, R4 ;  /* 0x00000005cf077c24 */ /* 0x000fca000f8e0204 */
[----:B------:R-:W4:Y:S08]  /*11980*/  @P0 LDC R3, c[0x0][0xbec] ;  /* 0x0002fb00ff030b82 */ /* 0x000f300000000800 */
[----:B------:R-:W5:Y:S01]  /*11990*/  @P0 LDC R11, c[0x0][0xbf0] ;  /* 0x0002fc00ff0b0b82 */ /* 0x000f620000000800 */
[----:B----4-:R-:W-:-:S04]  /*119a0*/  @P0 IMAD.HI.U32 R0, R6, R3, RZ ;  /* 0x0000000306000227 */ /* 0x010fc800078e00ff */
[----:B------:R-:W-:Y:S01]  /*119b0*/  IMAD.WIDE.U32 R2, R207, UR4, RZ ;  /* 0x00000004cf027c25 */ /* 0x000fe2000f8e00ff */
[----:B------:R-:W-:Y:S01]  /*119c0*/  ULDC.64 UR4, c[0x0][0xb98] ;  /* 0x0002e60000047ab9 */ /* 0x000fe20000000a00 */
[----:B-----5:R-:W-:Y:S02]  /*119d0*/  @P0 SHF.R.U32.HI R5, RZ, R11, R0 ;  /* 0x0000000bff050219 */ /* 0x020fe40000011600 */
[----:B------:R-:W-:Y:S02]  /*119e0*/  IMAD.IADD R3, R3, 0x1, R7 ;  /* 0x0000000103037824 */ /* 0x000fe400078e0207 */
[----:B------:R-:W-:Y:S01]  /*119f0*/  IMAD R0, R10, UR4, RZ ;  /* 0x000000040a007c24 */ /* 0x000fe2000f8e02ff */
[----:B------:R-:W-:Y:S01]  /*11a00*/  IADD3 R7, -R5, RZ, RZ ;  /* 0x000000ff05077210 */ /* 0x000fe20007ffe1ff */
        /* <DEDUP_REMOVED lines=17> */
.L_x_5754:
[----:B------:R-:W-:Y:S05]  /*11b20*/  BSYNC B1 ;  /* 0x0000000000017941 */ /* 0x000fea0003800000 */
.L_x_5753:
[----:B------:R-:W-:Y:S01]  /*11b30*/  ULDC.64 UR4, c[0x0][0xae8] ;  /* 0x0002ba0000047ab9 */ /* 0x000fe20000000a00 */
[----:B--2---:R-:W-:Y:S01]  /*11b40*/  @P1 IMAD.HI.U32 R0, R13, R14, RZ ;  /* 0x0000000e0d001227 */ /* 0x004fe200078e00ff */
[----:B------:R-:W-:Y:S01]  /*11b50*/  ULDC UR6, c[0x0][0xa88] ;  /* 0x0002a20000067ab9 */ /* 0x000fe20000000800 */
[----:B------:R-:W-:Y:S02]  /*11b60*/  BSSY B1, `(.L_x_5755) ;  /* 0x0000035000017945 */ /* 0x000fe40003800000 */
[----:B------:R-:W-:Y:S02]  /*11b70*/  IMAD R2, R8, UR4, RZ ;  /* 0x0000000408027c24 */ /* 0x000fe4000f8e02ff */
[----:B----4-:R-:W-:Y:S01]  /*11b80*/  IMAD.MOV.U32 R5, RZ, RZ, R13 ;  /* 0x000000ffff057224 */ /* 0x010fe200078e000d */
[----:B---3--:R-:W-:Y:S01]  /*11b90*/  @P1 SHF.R.U32.HI R5, RZ, R15, R0 ;  /* 0x0000000fff051219 */ /* 0x008fe20000011600 */
[C---:B------:R-:W-:Y:S02]  /*11ba0*/  IMAD R7, R207.reuse, UR5, R2 ;  /* 0x00000005cf077c24 */ /* 0x040fe4000f8e0202 */
[----:B------:R-:W-:Y:S01]  /*11bb0*/  IMAD.WIDE.U32 R2, R207, UR4, RZ ;  /* 0x00000004cf027c25 */ /* 0x000fe2000f8e00ff */
[----:B------:R-:W-:Y:S01]  /*11bc0*/  ULDC.64 UR4, c[0x0][0xaf0] ;  /* 0x0002bc0000047ab9 */ /* 0x000fe20000000a00 */
[----:B------:R-:W-:-:S02]  /*11bd0*/  SHF.R.S32.HI R0, RZ, 0x1f, R5 ;  /* 0x0000001fff007819 */ /* 0x000fc40000011405 */
[----:B------:R-:W-:Y:S02]  /*11be0*/  IMAD R4, R10, UR4, RZ ;  /* 0x000000040a047c24 */ /* 0x000fe4000f8e02ff */
[----:B------:R-:W-:Y:S02]  /*11bf0*/  IMAD.IADD R3, R3, 0x1, R7 ;  /* 0x0000000103037824 */ /* 0x000fe400078e0207 */
[C---:B------:R-:W-:Y:S02]  /*11c00*/  IMAD R7, R205.reuse, UR5, R4 ;  /* 0x00000005cd077c24 */ /* 0x040fe4000f8e0204 */
        /* <DEDUP_REMOVED lines=13> */
[----:B------:R-:W-:Y:S02]  /*11ce0*/  IMAD R9, R12, UR6, RZ ;  /* 0x000000060c097c24 */ /* 0x000fe4000f8e02ff */
        /* <DEDUP_REMOVED lines=8> */
[----:B------:R2:W3:Y:S01]  /*11d70*/  SHFL.IDX PT, R7, R4, RZ, 0x181f ;  /* 0x00181fff04077589 */ /* 0x0004e200000e0000 */
[-C--:B------:R-:W-:Y:S01]  /*11d80*/  ISETP.GE.AND P1, PT, R0, R9.reuse, PT ;  /* 0x000000090000720c */ /* 0x080fe20003f26270 */
[----:B------:R-:W-:Y:S02]  /*11d90*/  VIADD R0, R6, 0x40 ;  /* 0x0000004006007836 */ /* 0x000fe40000000000 */
[----:B------:R2:W4:Y:S03]  /*11da0*/  SHFL.IDX PT, R3, R5, RZ, 0x181f ;  /* 0x00181fff05037589 */ /* 0x00052600000e0000 */
[----:B------:R-:W-:Y:S01]  /*11db0*/  ISETP.GE.AND P0, PT, R0, R9, PT ;  /* 0x000000090000720c */ /* 0x000fe20003f06270 */
[----:B------:R-:W-:-:S12]  /*11dc0*/  @P2 BRA `(.L_x_5756) ;  /* 0x0000000000382947 */ /* 0x000fd80003800000 */
[----:B------:R-:W-:Y:S01]  /*11dd0*/  ULDC UR4, c[0x0][0xac8] ;  /* 0x0002b20000047ab9 */ /* 0x000fe20000000800 */
[----:B------:R-:W-:Y:S01]  /*11de0*/  ULDC.64 UR6, c[0x0][0x208] ;  /* 0x0000820000067ab9 */ /* 0x000fe20000000a00 */
[----:B------:R-:W-:Y:S02]  /*11df0*/  ISETP.GE.AND P4, PT, R16, UR4, PT ;  /* 0x0000000410007c0c */ /* 0x000fe4000bf86270 */
[----:B------:R-:W-:Y:S02]  /*11e00*/  ISETP.GE.AND P3, PT, R23, UR4, PT ;  /* 0x0000000417007c0c */ /* 0x000fe4000bf66270 */
[----:B------:R-:W-:-:S09]  /*11e10*/  ISETP.GE.AND P2, PT, R204, UR4, PT ;  /* 0x00000004cc007c0c */ /* 0x000fd2000bf46270 */
[CC--:B---3--:R-:W-:Y:S02]  /*11e20*/  @!P4 LEA R10, P6, R16.reuse, R7.reuse, 0x1 ;  /* 0x00000007100ac211 */ /* 0x0c8fe400078c08ff */
[C---:B------:R-:W-:Y:S02]  /*11e30*/  @!P3 LEA R12, P5, R23.reuse, R7, 0x1 ;  /* 0x00000007170cb211 */ /* 0x040fe400078a08ff */
[----:B----4-:R-:W-:Y:S02]  /*11e40*/  @!P4 LEA.HI.X R11, R16, R3, R216, 0x1, P6 ;  /* 0x00000003100bc211 */ /* 0x010fe400030f0cd8 */
[C---:B------:R-:W-:Y:S02]  /*11e50*/  @!P2 LEA R2, P6, R204.reuse, R7, 0x1 ;  /* 0x00000007cc02a211 */ /* 0x040fe400078c08ff */
[-C--:B------:R-:W-:Y:S01]  /*11e60*/  @!P3 LEA.HI.X R13, R23, R3.reuse, R215, 0x1, P5 ;  /* 0x00000003170db211 */ /* 0x080fe200028f0cd7 */
[----:B------:R3:W-:Y:S01]  /*11e70*/  @!P4 ST.E.128 desc[UR6][R10.64], RZ ;  /* 0x000000ff0a00c985 */ /* 0x0007e2000c101d06 */
[----:B------:R-:W-:-:S03]  /*11e80*/  @!P2 LEA.HI.X R3, R204, R3, R214, 0x1, P6 ;  /* 0x00000003cc03a211 */ /* 0x000fc600030f0cd6 */
[----:B------:R3:W-:Y:S04]  /*11e90*/  @!P3 ST.E.128 desc[UR6][R12.64], RZ ;  /* 0x000000ff0c00b985 */ /* 0x0007e8000c101d06 */
[----:B------:R3:W-:Y:S02]  /*11ea0*/  @!P2 ST.E.128 desc[UR6][R2.64], RZ ;  /* 0x000000ff0200a985 */ /* 0x0007e4000c101d06 */
.L_x_5756:
[----:B------:R-:W-:Y:S05]  /*11eb0*/  BSYNC B1 ;  /* 0x0000000000017941 */ /* 0x000fea0003800000 */
.L_x_5755:
        /* <DEDUP_REMOVED lines=12> */
[-C--:B----4-:R-:W-:Y:S02]  /*11f80*/  @!P4 LEA.HI.X R11, R16, R3.reuse, R216, 0x1, P1 ;  /* 0x00000003100bc211 */ /* 0x090fe400008f0cd8 */
[-C--:B------:R-:W-:Y:S02]  /*11f90*/  @!P5 LEA.HI.X R13, R23, R3.reuse, R215, 0x1, P2 ;  /* 0x00000003170dd211 */ /* 0x080fe400010f0cd7 */
[----:B------:R-:W-:Y:S01]  /*11fa0*/  @!P6 LEA.HI.X R3, R204, R3, R214, 0x1, P3 ;  /* 0x00000003cc03e211 */ /* 0x000fe200018f0cd6 */
[----:B------:R0:W-:Y:S04]  /*11fb0*/  @!P4 ST.E.128 desc[UR6][R10.64], RZ ;  /* 0x000000ff0a00c985 */ /* 0x0001e8000c101d06 */
[----:B------:R0:W-:Y:S04]  /*11fc0*/  @!P5 ST.E.128 desc[UR6][R12.64], RZ ;  /* 0x000000ff0c00d985 */ /* 0x0001e8000c101d06 */
[----:B------:R0:W-:Y:S02]  /*11fd0*/  @!P6 ST.E.128 desc[UR6][R2.64], RZ ;  /* 0x000000ff0200e985 */ /* 0x0001e4000c101d06 */
.L_x_5758:
[----:B------:R-:W-:Y:S05]  /*11fe0*/  BSYNC B1 ;  /* 0x0000000000017941 */ /* 0x000fea0003800000 */
.L_x_5757:
        /* <DEDUP_REMOVED lines=18> */
.L_x_5760:
[----:B------:R-:W-:Y:S05]  /*12110*/  BSYNC B1 ;  /* 0x0000000000017941 */ /* 0x000fea0003800000 */
.L_x_5759:
[----:B------:R-:W-:Y:S01]  /*12120*/  IADD3 R0, R6, 0x60, RZ ;  /* 0x0000006006007810 */ /* 0x000fe20007ffe0ff */
[----:B0-23--:R-:W0:Y:S03]  /*12130*/  SHFL.IDX PT, R5, R5, 0x3, 0x181f ;  /* 0x00781f0005057f89 */ /* 0x00de2600000e0000 */
[----:B------:R-:W-:Y:S01]  /*12140*/  ISETP.GE.AND P0, PT, R0, R9, PT ;  /* 0x000000090000720c */ /* 0x000fe20003f06270 */
[----:B----4-:R2:W3:-:S12]  /*12150*/  SHFL.IDX PT, R3, R4, 0x3, 0x181f ;  /* 0x00781f0004037f89 */ /* 0x0104d800000e0000 */
[----:B--2---:R-:W-:Y:S05]  /*12160*/  @P0 BRA `(.L_x_5752) ;  /* 0x0000000000380947 */ /* 0x004fea0003800000 */
[----:B------:R-:W-:Y:S01]  /*12170*/  ULDC UR4, c[0x0][0xac8] ;  /* 0x0002b20000047ab9 */ /* 0x000fe20000000800 */
[----:B------:R-:W-:Y:S01]  /*12180*/  ULDC.64 UR6, c[0x0][0x208] ;  /* 0x0000820000067ab9 */ /* 0x000fe20000000a00 */
[----:B------:R-:W-:Y:S02]  /*12190*/  ISETP.GE.AND P3, PT, R16, UR4, PT ;  /* 0x0000000410007c0c */ /* 0x000fe4000bf66270 */
[----:B------:R-:W-:Y:S02]  /*121a0*/  ISETP.GE.AND P4, PT, R23, UR4, PT ;  /* 0x0000000417007c0c */ /* 0x000fe4000bf86270 */
[----:B------:R-:W-:-:S09]  /*121b0*/  ISETP.GE.AND P5, PT, R204, UR4, PT ;  /* 0x00000004cc007c0c */ /* 0x000fd2000bfa6270 */
[-C--:B---3--:R-:W-:Y:S02]  /*121c0*/  @!P3 LEA R6, P0, R16, R3.reuse, 0x1 ;  /* 0x000000031006b211 */ /* 0x088fe400078008ff */
[CC--:B------:R-:W-:Y:S02]  /*121d0*/  @!P4 LEA R8, P1, R23.reuse, R3.reuse, 0x1 ;  /* 0x000000031708c211 */ /* 0x0c0fe400078208ff */
[----:B------:R-:W-:Y:S02]  /*121e0*/  @!P5 LEA R2, P2, R204, R3, 0x1 ;  /* 0x00000003cc02d211 */ /* 0x000fe400078408ff */
[-C--:B0-----:R-:W-:Y:S02]  /*121f0*/  @!P3 LEA.HI.X R7, R16, R5.reuse, R216, 0x1, P0 ;  /* 0x000000051007b211 */ /* 0x081fe400000f0cd8 */
[-C--:B------:R-:W-:Y:S02]  /*12200*/  @!P4 LEA.HI.X R9, R23, R5.reuse, R215, 0x1, P1 ;  /* 0x000000051709c211 */ /* 0x080fe400008f0cd7 */
[----:B------:R-:W-:Y:S01]  /*12210*/  @!P5 LEA.HI.X R3, R204, R5, R214, 0x1, P2 ;  /* 0x00000005cc03d211 */ /* 0x000fe200010f0cd6 */
[----:B------:R2:W-:Y:S04]  /*12220*/  @!P3 ST.E.128 desc[UR6][R6.64], RZ ;  /* 0x000000ff0600b985 */ /* 0x0005e8000c101d06 */
[----:B------:R2:W-:Y:S04]  /*12230*/  @!P4 ST.E.128 desc[UR6][R8.64], RZ ;  /* 0x000000ff0800c985 */ /* 0x0005e8000c101d06 */
[----:B------:R2:W-:Y:S02]  /*12240*/  @!P5 ST.E.128 desc[UR6][R2.64], RZ ;  /* 0x000000ff0200d985 */ /* 0x0005e4000c101d06 */
.L_x_5752:
[----:B------:R-:W-:Y:S05]  /*12250*/  BSYNC B0 ;  /* 0x0000000000007941 */ /* 0x000fea0003800000 */
.L_x_5744:
[----:B------:R-:W-:Y:S02]  /*12260*/  ULDC UR4, c[0x0][0xc38] ;  /* 0x00030e0000047ab9 */ /* 0x000fe40000000800 */
[----:B-1----:R-:W-:-:S13]  /*12270*/  ISETP.GE.AND P0, PT, R52, UR4, PT ;  /* 0x0000000434007c0c */ /* 0x002fda000bf06270 */
[----:B------:R-:W-:Y:S05]  /*12280*/  @!P0 BRA `(.L_x_5761) ;  /* 0xfffffee800c08947 */ /* 0x000fea000383ffff */
[----:B------:R-:W-:Y:S05]  /*12290*/  EXIT ;  /* 0x000000000000794d */ /* 0x000fea0003800000 */
.L_x_5709:
        /* <DEDUP_REMOVED lines=39> */
[----:B------:R0:W-:Y:S04]  /*12510*/  STL [R1+0x4], R2 ;  /* 0x0000040201007387 */ /* 0x0001e80000100800 */
[----:B------:R1:W-:Y:S01]  /*12520*/  STL [R1+0x28], RZ ;  /* 0x000028ff01007387 */ /* 0x0003e20000100800 */
[----:B0-----:R-:W-:-:S02]  /*12530*/  LOP3.LUT R2, R0, 0x40, RZ, 0xfc, !PT ;  /* 0x0000004000027812 */ /* 0x001fc400078efcff */
[----:B-1----:R-:W-:-:S07]  /*12540*/  LOP3.LUT R0, R0, 0x80, RZ, 0xfc, !PT ;  /* 0x0000008000007812 */ /* 0x002fce00078efcff */
.L_x_5856:
[----:B--2---:R-:W2:Y:S01]  /*12550*/  LDL R5, [R1+0x18] ;  /* 0x0000180001057983 */ /* 0x004ea20000100800 */
[----:B0-----:R-:W0:Y:S01]  /*12560*/  LDC R0, c[0x0][0xc60] ;  /* 0x00031800ff007b82 */ /* 0x001e220000000800 */
[----:B------:R-:W-:Y:S01]  /*12570*/  ULDC UR4, c[0x0][0xc78] ;  /* 0x00031e0000047ab9 */ /* 0x000fe20000000800 */
[----:B0-----:R-:W-:-:S13]  /*12580*/  ISETP.NE.AND P0, PT, R0, 0x1, PT ;  /* 0x000000010000780c */ /* 0x001fda0003f05270 */
[----:B---3--:R-:W2:Y:S08]  /*12590*/  @P0 LDC R2, c[0x0][0xc64] ;  /* 0x00031900ff020b82 */ /* 0x008eb00000000800 */
[----:B-1----:R-:W0:Y:S01]  /*125a0*/  @P0 LDC R3, c[0x0][0xc68] ;  /* 0x00031a00ff030b82 */ /* 0x002e220000000800 */
[----:B--2---:R-:W-:-:S04]  /*125b0*/  @P0 IMAD.HI.U32 R2, R5, R2, RZ ;  /* 0x0000000205020227 */ /* 0x004fc800078e00ff */
[----:B------:R-:W-:Y:S01]  /*125c0*/  IMAD.MOV.U32 R4, RZ, RZ, R5 ;  /* 0x000000ffff047224 */ /* 0x000fe200078e0005 */
[----:B0-----:R-:W-:-:S04]  /*125d0*/  @P0 SHF.R.U32.HI R4, RZ, R3, R2 ;  /* 0x00000003ff040219 */ /* 0x001fc80000011602 */
[C---:B------:R-:W-:Y:S02]  /*125e0*/  ISETP.GE.AND P0, PT, R4.reuse, UR4, PT ;  /* 0x0000000404007c0c */ /* 0x040fe4000bf06270 */
[----:B------:R-:W-:-:S05]  /*125f0*/  IADD3 R3, -R4, RZ, RZ ;  /* 0x000000ff04037210 */ /* 0x000fca0007ffe1ff */
[----:B------:R-:W-:-:S06]  /*12600*/  IMAD R0, R0, R3, R5 ;  /* 0x0000000300007224 */ /* 0x000fcc00078e0205 */
[----:B------:R-:W-:Y:S05]  /*12610*/  @!P0 BRA `(.L_x_5763) ;  /* 0x0000000000208947 */ /* 0x000fea0003800000 */
[----:B------:R-:W0:Y:S02]  /*12620*/  LDC R5, c[0x0][0xc6c] ;  /* 0x00031b00ff057b82 */ /* 0x000e240000000800 */
[----:B0-----:R-:W-:-:S13]  /*12630*/  ISETP.NE.AND P0, PT, R5, 0x1, PT ;  /* 0x000000010500780c */ /* 0x001fda0003f05270 */
[----:B------:R-:W0:Y:S02]  /*12640*/  @P0 LDC.64 R2, c[0x0][0xc70] ;  /* 0x00031c00ff020b82 */ /* 0x000e240000000a00 */
[----:B0-----:R-:W-:-:S04]  /*12650*/  @P0 IMAD.HI.U32 R6, R0, R2, RZ ;  /* 0x0000000200060227 */ /* 0x001fc800078e00ff */
[----:B------:R-:W-:Y:S01]  /*12660*/  IMAD.MOV.U32 R2, RZ, RZ, R0 ;  /* 0x000000ffff027224 */ /* 0x000fe200078e0000 */
[----:B------:R-:W-:-:S05]  /*12670*/  @P0 SHF.R.U32.HI R2, RZ, R3, R6 ;  /* 0x00000003ff020219 */ /* 0x000fca0000011606 */
[----:B------:R-:W-:Y:S01]  /*12680*/  IMAD R5, R2, R5, RZ ;  /* 0x0000000502057224 */ /* 0x000fe200078e02ff */
[----:B------:R-:W-:Y:S06]  /*12690*/  BRA `(.L_x_5764) ;  /* 0x00000000001c7947 */ /* 0x000fec0003800000 */
.L_x_5763:
[----:B------:R-:W0:Y:S02]  /*126a0*/  LDC R5, c[0x0][0xc54] ;  /* 0x00031500ff057b82 */ /* 0x000e240000000800 */
[----:B0-----:R-:W-:-:S13]  /*126b0*/  ISETP.NE.AND P0, PT, R5, 0x1, PT ;  /* 0x000000010500780c */ /* 0x001fda0003f05270 */
[----:B------:R-:W0:Y:S02]  /*126c0*/  @P0 LDC.64 R2, c[0x0][0xc58] ;  /* 0x00031600ff020b82 */ /* 0x000e240000000a00 */
[----:B0-----:R-:W-:-:S04]  /*126d0*/  @P0 IMAD.HI.U32 R6, R0, R2, RZ ;  /* 0x0000000200060227 */ /* 0x001fc800078e00ff */
[----:B------:R-:W-:Y:S01]  /*126e0*/  IMAD.MOV.U32 R2, RZ, RZ, R0 ;  /* 0x000000ffff027224 */ /* 0x000fe200078e0000 */
[----:B------:R-:W-:-:S05]  /*126f0*/  @P0 SHF.R.U32.HI R2, RZ, R3, R6 ;  /* 0x00000003ff020219 */ /* 0x000fca0000011606 */
[----:B------:R-:W-:-:S07]  /*12700*/  IMAD R5, R2, R5, RZ ;  /* 0x0000000502057224 */ /* 0x000fce00078e02ff */
.L_x_5764:
[----:B------:R-:W0:Y:S01]  /*12710*/  LDC R3, c[0x0][0xc48] ;  /* 0x00031200ff037b82 */ /* 0x000e220000000800 */
[----:B------:R-:W-:Y:S01]  /*12720*/  IMAD.IADD R5, R0, 0x1, -R5 ;  /* 0x0000000100057824 */ /* 0x000fe200078e0a05 */
[----:B------:R-:W-:Y:S01]  /*12730*/  LOP3.LUT R2, RZ, R2, RZ, 0x33, !PT ;  /* 0x00000002ff027212 */ /* 0x000fe200078e33ff */
[----:B------:R-:W-:Y:S01]  /*12740*/  ULDC UR4, c[0x0][0xc3c] ;  /* 0x00030f0000047ab9 */ /* 0x000fe20000000800 */
[----:B------:R-:W-:Y:S03]  /*12750*/  BSSY B7, `(.L_x_5765) ;  /* 0x000043b000077945 */ /* 0x000fe60003800000 */
[----:B------:R-:W-:Y:S01]  /*12760*/  VIADD R7, R2, UR4 ;  /* 0x0000000402077c36 */ /* 0x000fe20008000000 */
[----:B------:R-:W1:Y:S01]  /*12770*/  LDC R0, c[0x0][0xc54] ;  /* 0x00031500ff007b82 */ /* 0x000e620000000800 */
[----:B------:R-:W-:Y:S02]  /*12780*/  ULDC.64 UR4, c[0x0][0x418] ;  /* 0x0001060000047ab9 */ /* 0x000fe40000000a00 */
[----:B------:R-:W-:Y:S01]  /*12790*/  IMAD.SHL.U32 R2, R7, 0x80, RZ ;  /* 0x0000008007027824 */ /* 0x000fe200078e00ff */
[----:B------:R-:W-:-:S03]  /*127a0*/  UISETP.NE.U32.AND UP0, UPT, UR4, URZ, UPT ;  /* 0x0000003f0400728c */ /* 0x000fc6000bf05070 */
[----:B------:R-:W-:Y:S01]  /*127b0*/  VIADD R2, R2, 0x7f ;  /* 0x0000007f02027836 */ /* 0x000fe20000000000 */
[----:B------:R-:W-:Y:S01]  /*127c0*/  UISETP.NE.AND.EX UP0, UPT, UR5, URZ, UPT, UP0 ;  /* 0x0000003f0500728c */ /* 0x000fe2000bf05300 */
[----:B------:R-:W-:Y:S02]  /*127d0*/  ULDC UR4, c[0x0][0x424] ;  /* 0x0001090000047ab9 */ /* 0x000fe40000000800 */
[----:B------:R-:W-:Y:S01]  /*127e0*/  ULDC UR5, c[0x0][0x288] ;  /* 0x0000a20000057ab9 */ /* 0x000fe20000000800 */
[----:B------:R-:W-:Y:S02]  /*127f0*/  USEL UR4, UR4, 0x1, UP0 ;  /* 0x0000000104047887 */ /* 0x000fe40008000000 */
[----:B------:R-:W-:Y:S01]  /*12800*/  UIADD3 UR6, -UR5, 0x70, URZ ;  /* 0x0000007005067890 */ /* 0x000fe2000fffe13f */
[C---:B0-----:R-:W-:Y:S02]  /*12810*/  ISETP.NE.AND P0, PT, R3.reuse, 0x1, PT ;  /* 0x000000010300780c */ /* 0x041fe40003f05270 */
[----:B------:R-:W-:Y:S01]  /*12820*/  ULDC UR5, c[0x0][0x2f0] ;  /* 0x0000bc0000057ab9 */ /* 0x000fe20000000800 */
[----:B------:R-:W-:Y:S01]  /*12830*/  R2UR UR36, R3 ;  /* 0x00000000032472ca */ /* 0x000fe200000e0000 */
[----:B------:R-:W-:-:S02]  /*12840*/  UIMAD UR6, UR4, UR5, UR6 ;  /* 0x00000005040672a4 */ /* 0x000fc4000f8e0206 */
[----:B------:R-:W-:Y:S01]  /*12850*/  UIMAD UR5, UR4, UR5, 0x6f ;  /* 0x0000006f040574a4 */ /* 0x000fe2000f8e0205 */
[----:B-1----:R-:W-:Y:S02]  /*12860*/  IMAD R0, R4, R0, R5 ;  /* 0x0000000004007224 */ /* 0x002fe400078e0205 */
[----:B------:R-:W-:Y:S02]  /*12870*/  UMOV UR4, URZ ;  /* 0x0000003f00047c82 */ /* 0x000fe40008000000 */
[----:B------:R-:W-:Y:S01]  /*12880*/  UIMAD.WIDE UR4, UR5, -0x6db6db6d, UR4 ;  /* 0x92492493050478a5 */ /* 0x000fe2000f8e0204 */
[----:B------:R-:W-:Y:S01]  /*12890*/  IMAD.MOV.U32 R6, RZ, RZ, R0 ;  /* 0x000000ffff067224 */ /* 0x000fe200078e0000 */
[----:B------:R-:W0:Y:S01]  /*128a0*/  @P0 LDC R5, c[0x0][0xc4c] ;  /* 0x00031300ff050b82 */ /* 0x000e220000000800 */
[----:B------:R-:W-:Y:S01]  /*128b0*/  R2UR UR7, R0 ;  /* 0x00000000000772ca */ /* 0x000fe200000e0000 */
[----:B------:R-:W-:-:S04]  /*128c0*/  USHF.R.U32.HI UR4, URZ, 0x1f, UR5 ;  /* 0x0000001f3f047899 */ /* 0x000fc80008011605 */
[----:B------:R-:W-:Y:S02]  /*128d0*/  ULEA.HI.SX32 UR4, UR5, UR4, 0x1a ;  /* 0x0000000405047291 */ /* 0x000fe4000f8fd23f */
[----:B------:R-:W1:Y:S01]  /*128e0*/  @P0 LDC R3, c[0x0][0xc50] ;  /* 0x00031400ff030b82 */ /* 0x000e620000000800 */
[----:B0-----:R-:W-:-:S07]  /*128f0*/  @P0 IMAD.HI.U32 R4, R0, R5, RZ ;  /* 0x0000000500040227 */ /* 0x001fce00078e00ff */
[----:B------:R-:W0:Y:S01]  /*12900*/  LDC R0, c[0x0][0x448] ;  /* 0x00011200ff007b82 */ /* 0x000e220000000800 */
[----:B-1----:R-:W-:-:S05]  /*12910*/  @P0 SHF.R.U32.HI R6, RZ, R3, R4 ;  /* 0x00000003ff060219 */ /* 0x002fca0000011604 */
[----:B------:R1:W-:Y:S04]  /*12920*/  STL [R1+0x1c], R6 ;  /* 0x00001c0601007387 */ /* 0x0003e80000100800 */
[----:B------:R1:W-:Y:S01]  /*12930*/  STL [R1+0x24], R7 ;  /* 0x0000240701007387 */ /* 0x0003e20000100800 */
[----:B0-----:R-:W-:-:S13]  /*12940*/  ISETP.NE.AND P0, PT, R0, 0x1, PT ;  /* 0x000000010000780c */ /* 0x001fda0003f05270 */
[----:B------:R-:W0:Y:S08]  /*12950*/  @P0 LDC R3, c[0x0][0x44c] ;  /* 0x00011300ff030b82 */ /* 0x000e300000000800 */
[----:B------:R-:W2:Y:S01]  /*12960*/  @P0 LDC R0, c[0x0][0x450] ;  /* 0x00011400ff000b82 */ /* 0x000ea20000000800 */
[----:B0-----:R-:W-:-:S05]  /*12970*/  @P0 IMAD.HI.U32 R3, R2, R3, RZ ;  /* 0x0000000302030227 */ /* 0x001fca00078e00ff */
[----:B--2---:R-:W-:Y:S01]  /*12980*/  @P0 SHF.R.U32.HI R2, RZ, R0, R3 ;  /* 0x00000000ff020219 */ /* 0x004fe20000011603 */
[----:B------:R-:W-:-:S04]  /*12990*/  IMAD.MOV R0, RZ, RZ, -R6 ;  /* 0x000000ffff007224 */ /* 0x000fc800078e0a06 */
[----:B------:R-:W-:Y:S01]  /*129a0*/  VIADD R3, R2, UR6 ;  /* 0x0000000602037c36 */ /* 0x000fe20008000000 */
[----:B------:R-:W-:Y:S01]  /*129b0*/  R2UR UR6, R0 ;  /* 0x00000000000672ca */ /* 0x000fe200000e0000 */
[----:B------:R-:W-:-:S04]  /*129c0*/  IMAD.MOV.U32 R2, RZ, RZ, RZ ;  /* 0x000000ffff027224 */ /* 0x000fc800078e00ff */
[----:B------:R-:W-:-:S05]  /*129d0*/  IMAD.HI R2, R3, -0x6db6db6d, R2 ;  /* 0x9249249303027827 */ /* 0x000fca00078e0202 */
[----:B------:R-:W-:-:S03]  /*129e0*/  SHF.R.U32.HI R3, RZ, 0x1f, R2 ;  /* 0x0000001fff037819 */ /* 0x000fc60000011602 */
[----:B------:R-:W-:Y:S01]  /*129f0*/  UIMAD UR36, UR36, UR6, UR7 ;  /* 0x00000006242472a4 */ /* 0x000fe2000f8e0207 */
[----:B------:R-:W-:-:S04]  /*12a00*/  LEA.HI.SX32 R3, R2, R3, 0x1a ;  /* 0x0000000302037211 */ /* 0x000fc800078fd2ff */
[----:B------:R-:W-:-:S04]  /*12a10*/  VIMNMX R19, R3, UR4, PT ;  /* 0x0000000403137c48 */ /* 0x000fc8000bfe0100 */
[----:B------:R-:W-:Y:S01]  /*12a20*/  ISETP.GT.AND P0, PT, R19, RZ, PT ;  /* 0x000000ff1300720c */ /* 0x000fe20003f04270 */
[----:B------:R1:W-:-:S12]  /*12a30*/  STL [R1+0x20], R19 ;  /* 0x0000201301007387 */ /* 0x0003d80000100800 */
[----:B-1----:R-:W-:Y:S05]  /*12a40*/  @P0 BRA `(.L_x_5766) ;  /* 0x00000000004c0947 */ /* 0x002fea0003800000 */
        /* <DEDUP_REMOVED lines=19> */
.L_x_5766:
        /* <DEDUP_REMOVED lines=20> */
.L_x_5769:
[----:B------:R-:W-:Y:S05]  /*12cc0*/  BSYNC B6 ;  /* 0x0000000000067941 */ /* 0x000fea0003800000 */
.L_x_5768:
        /* <DEDUP_REMOVED lines=20> */
.L_x_5772:
        /* <DEDUP_REMOVED lines=15> */
.L_x_5771:
[----:B------:R-:W-:Y:S05]  /*12f00*/  BSYNC B6 ;  /* 0x0000000000067941 */ /* 0x000fea0003800000 */
.L_x_5770:
[----:B------:R-:W2:Y:S01]  /*12f10*/  LDL R16, [R1+0x1c] ;  /* 0x00001c0001107983 */ /* 0x000ea20000100800 */
[----:B------:R-:W0:Y:S01]  /*12f20*/  LDC.64 R2, c[0x0][0x9f8] ;  /* 0x00027e00ff027b82 */ /* 0x000e220000000a00 */
[----:B------:R-:W-:Y:S01]  /*12f30*/  ULDC.64 UR4, c[0x0][0x208] ;  /* 0x0000820000047ab9 */ /* 0x000fe20000000a00 */
[----:B0-----:R-:W-:-:S04]  /*12f40*/  ISETP.NE.U32.AND P0, PT, R2, RZ, PT ;  /* 0x000000ff0200720c */ /* 0x001fc80003f05070 */
[----:B------:R-:W-:-:S13]  /*12f50*/  ISETP.NE.AND.EX P0, PT, R3, RZ, PT, P0 ;  /* 0x000000ff0300720c */ /* 0x000fda0003f05300 */
[----:B------:R-:W0:Y:S01]  /*12f60*/  @P0 LDC.64 R2, c[0x0][0x9f8] ;  /* 0x00027e00ff020b82 */ /* 0x000e220000000a00 */
[----:B--2---:R-:W-:Y:S02]  /*12f70*/  IMAD.MOV.U32 R7, RZ, RZ, R16 ;  /* 0x000000ffff077224 */ /* 0x004fe400078e0010 */
[----:B0-----:R-:W-:-:S05]  /*12f80*/  @P0 IMAD.WIDE R2, R16, 0x4, R2 ;  /* 0x0000000410020825 */ /* 0x001fca00078e0202 */
[----:B------:R0:W2:Y:S01]  /*12f90*/  @P0 LDG.E R7, desc[UR4][R2.64] ;  /* 0x0000000402070981 */ /* 0x0000a2000c1e1900 */
[----:B------:R-:W-:Y:S01]  /*12fa0*/  UMOV UR4, 0xffffffff ;  /* 0xffffffff00047882 */ /* 0x000fe20000000000 */
[----:B------:R-:W-:Y:S01]  /*12fb0*/  VIADD R19, R19, 0xffffffff ;  /* 0xffffffff13137836 */ /* 0x000fe20000000000 */
[----:B------:R-:W1:Y:S01]  /*12fc0*/  S2R R0, SR_TID.X ;  /* 0x0000000000007919 */ /* 0x000e620000002100 */
[----:B0-----:R-:W0:Y:S02]  /*12fd0*/  LDC.64 R2, c[0x0][0x418] ;  /* 0x00010600ff027b82 */ /* 0x001e240000000a00 */
[----:B0-----:R-:W-:Y:S02]  /*12fe0*/  ISETP.NE.U32.AND P0, PT, R2, RZ, PT ;  /* 0x000000ff0200720c */ /* 0x001fe40003f05070 */
[----:B-1----:R-:W-:Y:S02]  /*12ff0*/  SHF.R.U32.HI R0, RZ, 0x5, R0 ;  /* 0x00000005ff007819 */ /* 0x002fe40000011600 */
[----:B------:R-:W-:-:S02]  /*13000*/  ISETP.NE.AND.EX P1, PT, R3, RZ, PT, P0 ;  /* 0x000000ff0300720c */ /* 0x000fc40003f25300 */
        /* <DEDUP_REMOVED lines=9> */
.L_x_5871:
        /* <DEDUP_REMOVED lines=8> */
.L_x_5874:
        /* <DEDUP_REMOVED lines=21> */
.L_x_5776:
[----:B-1----:R-:W3:Y:S01]  /*13270*/  LDL R0, [R1+0x4] ;  /* 0x0000040001007983 */ /* 0x002ee20000100800 */
[----:B--2---:R-:W-:Y:S01]  /*13280*/  IMAD R2, R18, 0x8, R17 ;  /* 0x0000000812027824 */ /* 0x004fe200078e0211 */
[----:B---3--:R-:W-:-:S04]  /*13290*/  SHF.L.U32 R0, R0, 0x1f, RZ ;  /* 0x0000001f00007819 */ /* 0x008fc800000006ff */
[----:B------:R-:W1:Y:S02]  /*132a0*/  SYNCS.PHASECHK.TRANS64.TRYWAIT P0, [R2+URZ+0x36840], R0 ;  /* 0x03684000020075a7 */ /* 0x000e64000800017f */
[----:B-1----:R-:W-:Y:S05]  /*132b0*/  @!P0 BRA `(.L_x_5777) ;  /* 0x0000004000588947 */ /* 0x002fea0003800000 */
.L_x_5875:
        /* <DEDUP_REMOVED lines=11> */
.L_x_5778:
[----:B-1----:R-:W-:Y:S01]  /*13370*/  IMAD R0, R18, 0xa800, R17 ;  /* 0x0000a80012007824 */ /* 0x002fe200078e0211 */
[----:B------:R-:W-:Y:S01]  /*13380*/  R2UR UR33, R2 ;  /* 0x00000000022172ca */ /* 0x000fe200000e0000 */
[----:B------:R-:W-:Y:S01]  /*13390*/  UIADD3 UR4, UP0, UR38, 0x370, URZ ;  /* 0x0000037026047890 */ /* 0x000fe2000ff1e03f */
[----:B------:R-:W-:Y:S01]  /*133a0*/  R2UR UR35, R19 ;  /* 0x00000000132372ca */ /* 0x000fe200000e0000 */
[----:B------:R-:W-:Y:S01]  /*133b0*/  UMOV UR6, 0x0 ;  /* 0x0000000000067882 */ /* 0x000fe20000000000 */
[----:B------:R-:W-:Y:S01]  /*133c0*/  R2UR UR8, R0 ;  /* 0x00000000000872ca */ /* 0x000fe200000e0000 */
[----:B------:R-:W-:Y:S01]  /*133d0*/  UIADD3.X UR5, URZ, UR39, URZ, UP0, !UPT ;  /* 0x000000273f057290 */ /* 0x000fe200087fe43f */
[----:B-----5:R-:W-:Y:S01]  /*133e0*/  R2UR UR37, R16 ;  /* 0x00000000102572ca */ /* 0x020fe200000e0000 */
[----:B------:R-:W-:Y:S01]  /*133f0*/  UMOV UR7, 0x14f00000 ;  /* 0x14f0000000077882 */ /* 0x000fe20000000000 */
[----:B------:R-:W-:Y:S01]  /*13400*/  PLOP3.LUT P0, PT, PT, PT, PT, 0x80, 0x0 ;  /* 0x000000000000781c */ /* 0x000fe20003f0f070 */
[----:B------:R-:W-:Y:S01]  /*13410*/  UMOV UR34, URZ ;  /* 0x0000003f00227c82 */ /* 0x000fe20008000000 */
[----:B------:R-:W-:Y:S01]  /*13420*/  UMOV UR18, 0x40 ;  /* 0x0000004000127882 */ /* 0x000fe20000000000 */
[----:B------:R-:W-:Y:S01]  /*13430*/  UMOV UR20, UR36 ;  /* 0x0000002400147c82 */ /* 0x000fe20008000000 */
[----:B------:R-:W-:Y:S01]  /*13440*/  P2R R0, PR, RZ, 0x1 ;  /* 0x00000001ff007803 */ /* 0x000fe20000000000 */
[----:B------:R-:W-:-:S02]  /*13450*/  UIADD3 UR33, UR33, 0x36830, URZ ;  /* 0x0003683021217890 */ /* 0x000fc4000fffe03f */
[----:B------:R-:W-:Y:S02]  /*13460*/  UIMAD UR35, UR35, 0x70, URZ ;  /* 0x00000070232378a4 */ /* 0x000fe4000f8e023f */
[----:B------:R-:W-:Y:S01]  /*13470*/  UIADD3 UR32, UR8, 0x21400, URZ ;  /* 0x0002140008207890 */ /* 0x000fe2000fffe03f */
[----:B------:R2:W-:Y:S01]  /*13480*/  STL [R1+0xc], R0 ;  /* 0x00000c0001007387 */ /* 0x0005e20000100800 */
[----:B------:R-:W-:Y:S02]  /*13490*/  UIADD3 UR16, UR8, 0x24c00, URZ ;  /* 0x00024c0008107890 */ /* 0x000fe4000fffe03f */
[----:B------:R-:W-:Y:S01]  /*134a0*/  UIADD3 UR8, UR8, 0x28400, URZ ;  /* 0x0002840008087890 */ /* 0x000fe2000fffe03f */
[----:B------:R-:W-:Y:S01]  /*134b0*/  UMOV UR21, UR37 ;  /* 0x0000002500157c82 */ /* 0x000fe20008000000 */
[----:B------:R-:W-:Y:S01]  /*134c0*/  UMOV UR17, UR33 ;  /* 0x0000002100117c82 */ /* 0x000fe20008000000 */
[----:B------:R-:W-:Y:S01]  /*134d0*/  UMOV UR19, UR35 ;  /* 0x0000002300137c82 */ /* 0x000fe20008000000 */
[----:B------:R-:W-:Y:S01]  /*134e0*/  UMOV UR10, 0x80 ;  /* 0x00000080000a7882 */ /* 0x000fe20000000000 */
[----:B------:R-:W-:Y:S01]  /*134f0*/  UMOV UR12, UR36 ;  /* 0x00000024000c7c82 */ /* 0x000fe20008000000 */
[----:B------:R-:W-:Y:S01]  /*13500*/  UMOV UR13, UR37 ;  /* 0x00000025000d7c82 */ /* 0x000fe20008000000 */
[----:B------:R-:W-:Y:S01]  /*13510*/  UMOV UR9, UR33 ;  /* 0x0000002100097c82 */ /* 0x000fe20008000000 */
[----:B------:R-:W-:Y:S01]  /*13520*/  UMOV UR11, UR35 ;  /* 0x00000023000b7c82 */ /* 0x000fe20008000000 */
[----:B------:R2:W-:Y:S01]  /*13530*/  UTMALDG.4D [UR32], [UR4], desc[UR6] ;  /* 0x00000620040075b4 */ /* 0x0005e20008019000 */
[----:B------:R2:W-:Y:S01]  /*13540*/  UTMALDG.4D [UR16], [UR4], desc[UR6] ;  /* 0x00000610040075b4 */ /* 0x0005e20008019000 */
[----:B------:R2:W-:Y:S02]  /*13550*/  UTMALDG.4D [UR8], [UR4], desc[UR6] ;  /* 0x00000608040075b4 */ /* 0x0005e40008019000 */
[----:B--2---:R-:W-:Y:S01]  /*13560*/  NOP ;  /* 0x0000000000007918 */ /* 0x004fe20000000000 */
.L_x_5774:
[----:B-1----:R-:W-:Y:S01]  /*13570*/  IADD3 R0, R17, 0x15400, RZ ;  /* 0x0001540011007810 */ /* 0x002fe20007ffe0ff */
        /* <DEDUP_REMOVED lines=21> */
.L_x_5780:
[----:B------:R-:W-:Y:S05]  /*136d0*/  BSYNC B6 ;  /* 0x0000000000067941 */ /* 0x000fea0003800000 */
.L_x_5779:
[----:B------:R-:W2:Y:S01]  /*136e0*/  LDL.LU R6, [R1+0x1c] ;  /* 0x00001c0001067983 */ /* 0x000ea20000300800 */
[----:B0-----:R-:W0:Y:S08]  /*136f0*/  LDC R7, c[0x0][0x448] ;  /* 0x00011200ff077b82 */ /* 0x001e300000000800 */
[----:B------:R-:W1:Y:S01]  /*13700*/  LDC.64 R2, c[0x0][0x2e0] ;  /* 0x0000b800ff027b82 */ /* 0x000e620000000a00 */
[----:B------:R-:W3:Y:S01]  /*13710*/  LDL R8, [R1+0x24] ;  /* 0x0000240001087983 */ /* 0x000ee20000100800 */
[----:B------:R-:W-:Y:S01]  /*13720*/  USHF.R.S32.HI UR4, URZ, 0x1f, UR36 ;  /* 0x0000001f3f047899 */ /* 0x000fe20008011424 */
[----:B------:R-:W-:Y:S01]  /*13730*/  ULDC.64 UR8, c[0x0][0x2d8] ;  /* 0x0000b60000087ab9 */ /* 0x000fe20000000a00 */
[----:B------:R-:W4:Y:S02]  /*13740*/  S2R R4, SR_TID.X ;  /* 0x0000000000047919 */ /* 0x000f240000002100 */
[----:B------:R-:W-:-:S02]  /*13750*/  UIMAD UR6, UR4, UR8, URZ ;  /* 0x00000008040672a4 */ /* 0x000fc4000f8e023f */
[----:B------:R-:W-:Y:S01]  /*13760*/  UIMAD.WIDE.U32 UR4, UR36, UR8, URZ ;  /* 0x00000008240472a5 */ /* 0x000fe2000f8e003f */
[----:B------:R-:W4:Y:S01]  /*13770*/  S2R R9, SR_TID.X ;  /* 0x0000000000097919 */ /* 0x000f220000002100 */
[----:B------:R-:W-:-:S04]  /*13780*/  UIMAD UR6, UR36, UR9, UR6 ;  /* 0x00000009240672a4 */ /* 0x000fc8000f8e0206 */
[----:B------:R-:W-:Y:S01]  /*13790*/  UIADD3 UR5, UR5, UR6, URZ ;  /* 0x0000000605057290 */ /* 0x000fe2000fffe03f */
[----:B0-----:R-:W-:Y:S02]  /*137a0*/  ISETP.NE.AND P0, PT, R7, 0x1, PT ;  /* 0x000000010700780c */ /* 0x001fe40003f05270 */
[----:B------:R-:W-:Y:S01]  /*137b0*/  ULDC.64 UR6, c[0x0][0x280] ;  /* 0x0000a00000067ab9 */ /* 0x000fe20000000a00 */
[C---:B----4-:R-:W-:Y:S01]  /*137c0*/  LOP3.LUT R5, R4.reuse, 0x7f, RZ, 0xc0, !PT ;  /* 0x0000007f04057812 */ /* 0x050fe200078ec0ff */
[----:B------:R-:W-:-:S03]  /*137d0*/  IMAD.SHL.U32 R4, R4, 0x10, RZ ;  /* 0x0000001004047824 */ /* 0x000fc600078e00ff */
[----:B------:R-:W-:Y:S01]  /*137e0*/  SHF.R.U32.HI R5, RZ, 0x3, R5 ;  /* 0x00000003ff057819 */ /* 0x000fe20000011605 */
[----:B------:R-:W-:-:S03]  /*137f0*/  IMAD.SHL.U32 R9, R9, 0x8, RZ ;  /* 0x0000000809097824 */ /* 0x000fc600078e00ff */
[----:B------:R-:W-:Y:S02]  /*13800*/  LOP3.LUT R4, R5, 0x70, R4, 0xf8, !PT ;  /* 0x0000007005047812 */ /* 0x000fe400078ef804 */
[----:B------:R-:W0:Y:S01]  /*13810*/  @P0 LDC R5, c[0x0][0x44c] ;  /* 0x00011300ff050b82 */ /* 0x000e220000000800 */
[----:B------:R-:W-:-:S04]  /*13820*/  LOP3.LUT R9, R9, 0x38, RZ, 0xc0, !PT ;  /* 0x0000003809097812 */ /* 0x000fc800078ec0ff */
[C---:B------:R-:W-:Y:S02]  /*13830*/  LOP3.LUT R11, R9.reuse, 0x40, RZ, 0xfc, !PT ;  /* 0x00000040090b7812 */ /* 0x040fe400078efcff */
[----:B------:R-:W-:Y:S02]  /*13840*/  LOP3.LUT R9, R9, 0x80, RZ, 0xfc, !PT ;  /* 0x0000008009097812 */ /* 0x000fe400078efcff */
[----:B--2---:R-:W-:-:S05]  /*13850*/  SHF.R.S32.HI R0, RZ, 0x1f, R6 ;  /* 0x0000001fff007819 */ /* 0x004fca0000011406 */
[----:B-1----:R-:W-:-:S04]  /*13860*/  IMAD R0, R0, R2, RZ ;  /* 0x0000000200007224 */ /* 0x002fc800078e02ff */
[C---:B------:R-:W-:Y:S02]  /*13870*/  IMAD R0, R6.reuse, R3, R0 ;  /* 0x0000000306007224 */ /* 0x040fe400078e0200 */
[----:B------:R-:W-:Y:S01]  /*13880*/  IMAD.WIDE.U32 R2, R6, R2, UR4 ;  /* 0x0000000406027e25 */ /* 0x000fe2000f8e0002 */
[----:B------:R-:W-:Y:S01]  /*13890*/  ULDC.64 UR4, c[0x0][0x2d0] ;  /* 0x0000b40000047ab9 */ /* 0x000fe20000000a00 */
[----:B------:R-:W1:Y:S02]  /*138a0*/  @P0 LDC R6, c[0x0][0x450] ;  /* 0x00011400ff060b82 */ /* 0x000e640000000800 */
[----:B------:R-:W-:Y:S01]  /*138b0*/  IMAD.IADD R3, R3, 0x1, R0 ;  /* 0x0000000103037824 */ /* 0x000fe200078e0200 */
[----:B---3--:R-:W-:-:S05]  /*138c0*/  LEA R0, R8, R4, 0x7 ;  /* 0x0000000408007211 */ /* 0x008fca00078e38ff */
[----:B0-----:R-:W-:-:S04]  /*138d0*/  @P0 IMAD.HI.U32 R5, R0, R5, RZ ;  /* 0x0000000500050227 */ /* 0x001fc800078e00ff */
[----:B------:R-:W-:Y:S01]  /*138e0*/  IMAD.MOV.U32 R4, RZ, RZ, R0 ;  /* 0x000000ffff047224 */ /* 0x000fe200078e0000 */
[----:B-1----:R-:W-:Y:S02]  /*138f0*/  @P0 SHF.R.U32.HI R4, RZ, R6, R5 ;  /* 0x00000006ff040219 */ /* 0x002fe40000011605 */
[----:B------:R-:W0:Y:S03]  /*13900*/  S2R R6, SR_TID.X ;  /* 0x0000000000067919 */ /* 0x000e260000002100 */
        /* <DEDUP_REMOVED lines=10> */
[C---:B------:R-:W-:Y:S01]  /*139b0*/  IMAD.WIDE.U32 R2, R0.reuse, UR4, R2 ;  /* 0x0000000400027c25 */ /* 0x040fe2000f8e0002 */
[----:B------:R-:W-:Y:S02]  /*139c0*/  ULDC UR4, c[0x0][0x2b8] ;  /* 0x0000ae0000047ab9 */ /* 0x000fe40000000800 */
[----:B------:R-:W-:Y:S01]  /*139d0*/  ISETP.GE.AND P2, PT, R9, UR4, PT ;  /* 0x0000000409007c0c */ /* 0x000fe2000bf46270 */
[----:B------:R-:W-:Y:S01]  /*139e0*/  IMAD R4, R0, UR5, R4 ;  /* 0x0000000500047c24 */ /* 0x000fe2000f8e0204 */
[----:B------:R1:W5:Y:S01]  /*139f0*/  LDL R9, [R1+0x14] ;  /* 0x0000140001097983 */ /* 0x0003620000100800 */
[----:B0-----:R-:W-:Y:S01]  /*13a00*/  IMAD.SHL.U32 R10, R6, 0x8, RZ ;  /* 0x00000008060a7824 */ /* 0x001fe200078e00ff */
[----:B------:R-:W-:Y:S01]  /*13a10*/  LEA R0, P3, R2, UR6, 0x1 ;  /* 0x0000000602007c11 */ /* 0x000fe2000f8608ff */
[----:B------:R-:W-:Y:S01]  /*13a20*/  IMAD.IADD R4, R3, 0x1, R4 ;  /* 0x0000000103047824 */ /* 0x000fe200078e0204 */
[----:B------:R-:W-:-:S02]  /*13a30*/  ISETP.GE.AND P1, PT, R11, UR4, PT ;  /* 0x000000040b007c0c */ /* 0x000fc4000bf26270 */
[----:B------:R-:W-:-:S04]  /*13a40*/  LOP3.LUT R10, R10, 0x38, RZ, 0xc0, !PT ;  /* 0x000000380a0a7812 */ /* 0x000fc800078ec0ff */
[----:B------:R-:W-:Y:S01]  /*13a50*/  ISETP.GE.AND P0, PT, R10, UR4, PT ;  /* 0x000000040a007c0c */ /* 0x000fe2000bf06270 */
[----:B------:R-:W-:Y:S01]  /*13a60*/  UMOV UR4, 0xffffffff ;  /* 0xffffffff00047882 */ /* 0x000fe20000000000 */
[----:B------:R-:W-:Y:S02]  /*13a70*/  LEA.HI.X R4, R2, UR7, R4, 0x1, P3 ;  /* 0x0000000702047c11 */ /* 0x000fe400098f0c04 */
[----:B-1----:R-:W-:Y:S09]  /*13a80*/  BRA.DIV UR4, `(.L_x_5781) ;  /* 0x0000003a04787947 */ /* 0x002ff2000b800000 */
[----:B------:R-:W2:Y:S01]  /*13a90*/  LDL.LU R8, [R1+0x24] ;  /* 0x0000240001087983 */ /* 0x000ea20000300800 */
[----:B------:R-:W-:Y:S01]  /*13aa0*/  ULDC UR4, c[0x0][0x288] ;  /* 0x0000a20000047ab9 */ /* 0x000fe20000000800 */
[----:B------:R-:W0:Y:S02]  /*13ab0*/  S2R R5, SR_TID.X ;  /* 0x0000000000057919 */ /* 0x000e240000002100 */
[----:B------:R-:W1:Y:S01]  /*13ac0*/  SHFL.IDX PT, R6, R0, RZ, 0x181f ;  /* 0x00181fff00067589 */ /* 0x000e6200000e0000 */
[----:B------:R-:W-:Y:S01]  /*13ad0*/  IMAD R3, R7, UR4, RZ ;  /* 0x0000000407037c24 */ /* 0x000fe2000f8e02ff */
[----:B0-----:R-:W-:-:S04]  /*13ae0*/  LOP3.LUT R5, R5, 0x7f, RZ, 0xc0, !PT ;  /* 0x0000007f05057812 */ /* 0x001fc800078ec0ff */
[----:B------:R-:W-:Y:S02]  /*13af0*/  SHF.R.U32.HI R11, RZ, 0x3, R5 ;  /* 0x00000003ff0b7819 */ /* 0x000fe40000011605 */
[----:B------:R-:W0:Y:S01]  /*13b00*/  SHFL.IDX PT, R5, R4, RZ, 0x181f ;  /* 0x00181fff04057589 */ /* 0x000e2200000e0000 */
[----:B------:R-:W-:Y:S02]  /*13b10*/  ULDC.64 UR6, c[0x0][0x208] ;  /* 0x0000820000067ab9 */ /* 0x000fe40000000a00 */
[----:B--2---:R-:W-:-:S05]  /*13b20*/  IMAD R2, R8, 0x80, R11 ;  /* 0x0000008008027824 */ /* 0x004fca00078e020b */
[----:B------:R-:W-:-:S13]  /*13b30*/  ISETP.GE.AND P4, PT, R2, R3, PT ;  /* 0x000000030200720c */ /* 0x000fda0003f86270 */
[----:B-1----:R-:W-:-:S05]  /*13b40*/  @!P4 LEA R6, P3, R10, R6, 0x1 ;  /* 0x000000060a06c211 */ /* 0x002fca00078608ff */
[----:B0-----:R-:W-:-:S04]  /*13b50*/  @!P4 IMAD.X R5, RZ, RZ, R5, P3 ;  /* 0x000000ffff05c224 */ /* 0x001fc800018e0605 */
[----:B------:R-:W-:Y:S02]  /*13b60*/  @!P4 IMAD.MOV.U32 R7, RZ, RZ, R5 ;  /* 0x000000ffff07c224 */ /* 0x000fe400078e0005 */
[----:B------:R-:W-:-:S03]  /*13b70*/  VIADD R5, R2, 0x10 ;  /* 0x0000001002057836 */ /* 0x000fc60000000000 */
[----:B------:R-:W-:Y:S01]  /*13b80*/  @!PT LDS RZ, [RZ] ;  /* 0x00000000fffff984 */ /* 0x000fe20000000800 */
[----:B-----5:R-:W-:Y:S04]  /*13b90*/  @!P4 LDGSTS.E.BYPASS.LTC128B.128 [R9+0x15400], desc[UR6][R6.64], !P0 ;  /* 0x154000000609cfae */ /* 0x020fe8000c101d46 */
        /* <DEDUP_REMOVED lines=54> */
[----:B0-----:R-:W0:Y:S04]  /*13f00*/  SHFL.IDX PT, R6, R0, 0x6, 0x181f ;  /* 0x00d81f0000067f89 */ /* 0x001e2800000e0000 */
[----:B------:R-:W1:Y:S04]  /*13f10*/  SHFL.IDX PT, R4, R4, 0x7, 0x181f ;  /* 0x00f81f0004047f89 */ /* 0x000e6800000e0000 */
[----:B------:R-:W2:Y:S01]  /*13f20*/  SHFL.IDX PT, R0, R0, 0x7, 0x181f ;  /* 0x00f81f0000007f89 */ /* 0x000ea200000e0000 */
[----:B0-----:R-:W-:-:S05]  /*13f30*/  @!P4 LEA R6, P3, R10, R6, 0x1 ;  /* 0x000000060a06c211 */ /* 0x001fca00078608ff */
[----:B------:R-:W-:-:S04]  /*13f40*/  @!P4 IMAD.X R5, RZ, RZ, R5, P3 ;  /* 0x000000ffff05c224 */ /* 0x000fc800018e0605 */
[----:B------:R-:W-:-:S05]  /*13f50*/  @!P4 IMAD.MOV.U32 R7, RZ, RZ, R5 ;  /* 0x000000ffff07c224 */ /* 0x000fca00078e0005 */
[----:B------:R0:W-:Y:S04]  /*13f60*/  @!P4 LDGSTS.E.BYPASS.LTC128B.128 [R9+0x18400], desc[UR6][R6.64], !P0 ;  /* 0x184000000609cfae */ /* 0x0001e8000c101d46 */
[----:B------:R0:W-:Y:S04]  /*13f70*/  @!P4 LDGSTS.E.BYPASS.LTC128B.128 [R9+0x1c400], desc[UR6][R6.64+0x80], !P1 ;  /* 0x1c4000800609cfae */ /* 0x0001e8000c901d46 */
[----:B-12---:R0:W-:Y:S02]  /*13f80*/  @!P4 LDGSTS.E.BYPASS.LTC128B.128 [R9+0x20400], desc[UR6][R6.64+0x100], !P2 ;  /* 0x204001000609cfae */ /* 0x0061e4000d101d46 */
.L_x_5892:
        /* <DEDUP_REMOVED lines=13> */
.L_x_5783:
[----:B------:R-:W-:Y:S05]  /*14060*/  BSYNC B0 ;  /* 0x0000000000007941 */ /* 0x000fea0003800000 */
.L_x_5782:
[----:B------:R-:W-:Y:S01]  /*14070*/  NOP ;  /* 0x0000000000007918 */ /* 0x000fe20000000000 */
[----:B------:R-:W-:Y:S01]  /*14080*/  PLOP3.LUT P0, PT, PT, PT, PT, 0x80, 0x0 ;  /* 0x000000000000781c */ /* 0x000fe20003f0f070 */
[----:B0-----:R-:W-:-:S12]  /*14090*/  VIADD R6, R17, 0x36800 ;  /* 0x0003680011067836 */ /* 0x001fd80000000000 */
.L_x_5784:
[----:B------:R-:W-:Y:S02]  /*140a0*/  PLOP3.LUT P1, PT, P1, P0, PT, 0xa2, 0x0 ;  /* 0x000000000000781c */ /* 0x000fe40000f21472 */
[----:B------:R-:W-:-:S08]  /*140b0*/  @P0 R2UR P1, UR4, R17 ;  /* 0x00000000110402ca */ /* 0x000fd00000020000 */
[----:B------:R-:W-:-:S05]  /*140c0*/  @P0 PLOP3.LUT P0, PT, P1, PT, PT, 0x80, 0x0 ;  /* 0x000000000000081c */ /* 0x000fca0000f0f070 */
[----:B------:R-:W-:Y:S01]  /*140d0*/  @!P1 SYNCS.ARRIVE.TRANS64.RED.A0T1 RZ, [UR4+0x36800], RZ ;  /* 0x036800ffffff99a7 */ /* 0x000fe20008200404 */
[----:B------:R-:W-:Y:S07]  /*140e0*/  @!P1 ARRIVES.LDGSTSBAR.64.TRANSCNT [UR4+0x36800] ;  /* 0x03680000ff0099b0 */ /* 0x000fee0008000a84 */
[----:B------:R-:W-:Y:S05]  /*140f0*/  @P0 BRA.U.ANY `(.L_x_5784) ;  /* 0xfffffffd00e80947 */ /* 0x000fea000393ffff */
[----:B-1----:R-:W2:Y:S02]  /*14100*/  LDL.LU R2, [R1+0x28] ;  /* 0x0000280001027983 */ /* 0x002ea40000300800 */
        /* <DEDUP_REMOVED lines=11> */
.L_x_5893:
[----:B------:R-:W-:Y:S05]  /*141c0*/  BSYNC B0 ;  /* 0x0000000000007941 */ /* 0x000fea0003800000 */
.L_x_5785:
[----:B------:R-:W2:Y:S02]  /*141d0*/  LDL R2, [R1+0x20] ;  /* 0x0000200001027983 */ /* 0x000ea40000100800 */
[----:B--2---:R-:W-:-:S13]  /*141e0*/  ISETP.GE.AND P0, PT, R2, 0x2, PT ;  /* 0x000000020200780c */ /* 0x004fda0003f06270 */
[----:B------:R-:W-:Y:S05]  /*141f0*/  @!P0 BRA `(.L_x_5787) ;  /* 0x0000002000b08947 */ /* 0x000fea0003800000 */
[C---:B0-----:R-:W-:Y:S01]  /*14200*/  LOP3.LUT R0, R2.reuse, 0x1, RZ, 0xc0, !PT ;  /* 0x0000000102007812 */ /* 0x041fe200078ec0ff */
[----:B------:R-:W-:-:S03]  /*14210*/  VIADD R7, R2, 0xfffffffe ;  /* 0xfffffffe02077836 */ /* 0x000fc60000000000 */
[----:B------:R-:W-:Y:S01]  /*14220*/  ISETP.NE.U32.AND P0, PT, R0, 0x1, PT ;  /* 0x000000010000780c */ /* 0x000fe20003f05070 */
[----:B------:R-:W-:-:S12]  /*14230*/  IMAD.MOV.U32 R0, RZ, RZ, R7 ;  /* 0x000000ffff007224 */ /* 0x000fd800078e0007 */
[----:B------:R-:W-:Y:S05]  /*14240*/  @!P0 BRA `(.L_x_5788) ;  /* 0x0000000800e08947 */ /* 0x000fea0003800000 */
[----:B------:R-:W2:Y:S04]  /*14250*/  LDL R3, [R1+0xc] ;  /* 0x00000c0001037983 */ /* 0x000ea80000100800 */
        /* <DEDUP_REMOVED lines=10> */
[----:B------:R-:W-:Y:S01]  /*14300*/  MOV R4, R16 ;  /* 0x0000001000047202 */ /* 0x000fe20000000f00 */
[----:B------:R-:W-:Y:S01]  /*14310*/  IMAD.MOV.U32 R0, RZ, RZ, R7 ;  /* 0x000000ffff007224 */ /* 0x000fe200078e0007 */
[----:B--2---:R-:W-:-:S13]  /*14320*/  ISETP.NE.AND P1, PT, R2, RZ, PT ;  /* 0x000000ff0200720c */ /* 0x004fda0003f25270 */
        /* <DEDUP_REMOVED lines=22> */
.L_x_5791:
[----:B0-----:R-:W-:Y:S01]  /*14490*/  IMAD R2, R8, 0x8, R17 ;  /* 0x0000000808027824 */ /* 0x001fe200078e0211 */
[----:B------:R-:W-:Y:S01]  /*144a0*/  SHF.L.U32 R3, R9, 0x1f, RZ ;  /* 0x0000001f09037819 */ /* 0x000fe200000006ff */
[----:B------:R-:W-:Y:S03]  /*144b0*/  BSSY B1, `(.L_x_5792) ;  /* 0x0000003000017945 */ /* 0x000fe60003800000 */
[----:B------:R-:W0:Y:S02]  /*144c0*/  SYNCS.PHASECHK.TRANS64.TRYWAIT P0, [R2+URZ+0x36840], R3 ;  /* 0x03684003020075a7 */ /* 0x000e24000800017f */
[----:B0-----:R-:W-:Y:S05]  /*144d0*/  @!P0 BRA `(.L_x_5793) ;  /* 0x0000003800c48947 */ /* 0x001fea0003800000 */
.L_x_5894:
[----:B------:R-:W-:Y:S05]  /*144e0*/  BSYNC B1 ;  /* 0x0000000000017941 */ /* 0x000fea0003800000 */
.L_x_5792:
        /* <DEDUP_REMOVED lines=12> */
.L_x_5795:
[----:B------:R-:W-:Y:S05]  /*145b0*/  BSYNC B1 ;  /* 0x0000000000017941 */ /* 0x000fea0003800000 */
.L_x_5794:
        /* <DEDUP_REMOVED lines=12> */
.L_x_5796:
        /* <DEDUP_REMOVED lines=15> */
.L_x_5797:
        /* <DEDUP_REMOVED lines=15> */
.L_x_5798:
        /* <DEDUP_REMOVED lines=15> */
.L_x_5895:
[----:B------:R-:W-:Y:S05]  /*14950*/  BSYNC B1 ;  /* 0x0000000000017941 */ /* 0x000fea0003800000 */
.L_x_5799:
        /* <DEDUP_REMOVED lines=12> */
.L_x_5802:
[----:B------:R-:W-:Y:S05]  /*14a20*/  BSYNC B1 ;  /* 0x0000000000017941 */ /* 0x000fea0003800000 */
.L_x_5801:
        /* <DEDUP_REMOVED lines=11> */
.L_x_5803:
        /* <DEDUP_REMOVED lines=15> */
.L_x_5804:
        /* <DEDUP_REMOVED lines=15> */
.L_x_5805:
        /* <DEDUP_REMOVED lines=10> */
[----:B------:R-:W-:Y:S01]  /*14d60*/  MOV R16, R4 ;  /* 0x0000000400107202 */ /* 0x000fe20000000f00 */
[----:B------:R-:W-:-:S07]  /*14d70*/  IMAD.MOV.U32 R19, RZ, RZ, R0 ;  /* 0x000000ffff137224 */ /* 0x000fce00078e0000 */
.L_x_5790:
[----:B------:R-:W-:Y:S05]  /*14d80*/  BSYNC B0 ;  /* 0x0000000000007941 */ /* 0x000fea0003800000 */
.L_x_5789:
[----:B------:R-:W2:Y:S01]  /*14d90*/  LDL.LU R0, [R1+0x20] ;  /* 0x0000200001007983 */ /* 0x000ea20000300800 */
[----:B------:R-:W-:-:S03]  /*14da0*/  IMAD.MOV.U32 R18, RZ, RZ, R8 ;  /* 0x000000ffff127224 */ /* 0x000fc600078e0008 */
[----:B------:R0:W-:Y:S02]  /*14db0*/  STL [R1+0x4], R9 ;  /* 0x0000040901007387 */ /* 0x0001e40000100800 */
[----:B0-2---:R-:W-:-:S07]  /*14dc0*/  VIADD R0, R0, 0xfffffffd ;  /* 0xfffffffd00007836 */ /* 0x005fce0000000000 */
.L_x_5788:
[----:B------:R-:W-:Y:S01]  /*14dd0*/  ISETP.NE.AND P0, PT, R7, RZ, PT ;  /* 0x000000ff0700720c */ /* 0x000fe20003f05270 */
[----:B------:R-:W-:-:S12]  /*14de0*/  BSSY B0, `(.L_x_5787) ;  /* 0x000016d000007945 */ /* 0x000fd80003800000 */
[----:B------:R-:W-:Y:S05]  /*14df0*/  @!P0 BRA `(.L_x_5806) ;  /* 0x0000001400ac8947 */ /* 0x000fea0003800000 */
[----:B------:R-:W-:-:S07]  /*14e00*/  IMAD.MOV.U32 R8, RZ, RZ, R16 ;  /* 0x000000ffff087224 */ /* 0x000fce00078e0010 */
.L_x_5841:
        /* <DEDUP_REMOVED lines=36> */
.L_x_5809:
[----:B------:R-:W-:Y:S01]  /*15050*/  IMAD R3, R4, 0x8, R17 ;  /* 0x0000000804037824 */ /* 0x000fe200078e0211 */
[----:B------:R-:W-:Y:S01]  /*15060*/  SHF.L.U32 R2, R5, 0x1f, RZ ;  /* 0x0000001f05027819 */ /* 0x000fe200000006ff */
[----:B------:R-:W-:Y:S03]  /*15070*/  BSSY B2, `(.L_x_5810) ;  /* 0x0000003000027945 */ /* 0x000fe60003800000 */
[----:B------:R-:W1:Y:S02]  /*15080*/  SYNCS.PHASECHK.TRANS64.TRYWAIT P0, [R3+URZ+0x36840], R2 ;  /* 0x03684002030075a7 */ /* 0x000e64000800017f */
[----:B-1----:R-:W-:Y:S05]  /*15090*/  @!P0 BRA `(.L_x_5811) ;  /* 0x0000002c00fc8947 */ /* 0x002fea0003800000 */
.L_x_5896:
[----:B------:R-:W-:Y:S05]  /*150a0*/  BSYNC B2 ;  /* 0x0000000000027941 */ /* 0x000fea0003800000 */
.L_x_5810:
        /* <DEDUP_REMOVED lines=12> */
.L_x_5813:
[----:B------:R-:W-:Y:S05]  /*15170*/  BSYNC B2 ;  /* 0x0000000000027941 */ /* 0x000fea0003800000 */
.L_x_5812:
[----:B------:R-:W-:Y:S01]  /*15180*/  MOV R12, RZ ;  /* 0x000000ff000c7202 */ /* 0x000fe20000000f00 */
[----:B------:R-:W-:Y:S01]  /*15190*/  IMAD R9, R4, 0xa800, R17 ;  /* 0x0000a80004097824 */ /* 0x000fe200078e0211 */
[----:B------:R-:W-:Y:S01]  /*151a0*/  UIADD3 UR4, UP0, UR38, 0x370, URZ ;  /* 0x0000037026047890 */ /* 0x000fe2000ff1e03f */
        /* <DEDUP_REMOVED lines=8> */
.L_x_5814:
        /* <DEDUP_REMOVED lines=16> */
.L_x_5815:
        /* <DEDUP_REMOVED lines=16> */
.L_x_5816:
        /* <DEDUP_REMOVED lines=16> */
.L_x_5897:
[----:B------:R-:W-:Y:S05]  /*15530*/  BSYNC B2 ;  /* 0x0000000000027941 */ /* 0x000fea0003800000 */
.L_x_5817:
        /* <DEDUP_REMOVED lines=11> */
.L_x_5820:
[----:B------:R-:W-:Y:S05]  /*155f0*/  BSYNC B2 ;  /* 0x0000000000027941 */ /* 0x000fea0003800000 */
.L_x_5819:
        /* <DEDUP_REMOVED lines=8> */
[----:B------:R-:W-:Y:S01]  /*15680*/  IADD3 R9, R18, 0x400, RZ ;  /* 0x0000040012097810 */ /* 0x000fe20007ffe0ff */
[----:B------:R-:W-:-:S12]  /*15690*/  UIADD3.X UR5, URZ, UR39, URZ, UP0, !UPT ;  /* 0x000000273f057290 */ /* 0x000fd800087fe43f */
.L_x_5821:
        /* <DEDUP_REMOVED lines=15> */
.L_x_5822:
        /* <DEDUP_REMOVED lines=15> */
.L_x_5823:
        /* <DEDUP_REMOVED lines=12> */
.L_x_5808:
[----:B------:R-:W-:Y:S05]  /*15940*/  BSYNC B1 ;  /* 0x0000000000017941 */ /* 0x000fea0003800000 */
.L_x_5807:
        /* <DEDUP_REMOVED lines=15> */
[----:B------:R-:W1:Y:S01]  /*15a40*/  LDC R9, c[0x0][0x43c] ;  /* 0x00010f00ff097b82 */ /* 0x000e620000000800 */
[----:B------:R-:W-:Y:S02]  /*15a50*/  ULDC.64 UR4, c[0x0][0x428] ;  /* 0x00010a0000047ab9 */ /* 0x000fe40000000a00 */
[----:B------:R-:W3:Y:S01]  /*15a60*/  LDL R11, [R1] ;  /* 0x00000000010b7983 */ /* 0x000ee20000100800 */
[----:B------:R-:W-:Y:S01]  /*15a70*/  ULDC.64 UR6, c[0x0][0x208] ;  /* 0x0000820000067ab9 */ /* 0x000fe20000000a00 */
[----:B-1----:R-:W-:-:S13]  /*15a80*/  ISETP.NE.AND P0, PT, R9, 0x1, PT ;  /* 0x000000010900780c */ /* 0x002fda0003f05270 */
[----:B------:R-:W1:Y:S02]  /*15a90*/  @P0 LDC.64 R2, c[0x0][0x440] ;  /* 0x00011000ff020b82 */ /* 0x000e640000000a00 */
[----:B-1----:R-:W-:-:S04]  /*15aa0*/  @P0 IMAD.HI.U32 R8, R7, R2, RZ ;  /* 0x0000000207080227 */ /* 0x002fc800078e00ff */
        /* <DEDUP_REMOVED lines=13> */
.L_x_5826:
[----:B------:R-:W-:Y:S01]  /*15b80*/  IMAD R2, R18, 0x8, R17 ;  /* 0x0000000812027824 */ /* 0x000fe200078e0211 */
[----:B------:R-:W-:Y:S01]  /*15b90*/  SHF.L.U32 R3, R10, 0x1f, RZ ;  /* 0x0000001f0a037819 */ /* 0x000fe200000006ff */
[----:B------:R-:W-:Y:S03]  /*15ba0*/  BSSY B2, `(.L_x_5827) ;  /* 0x0000003000027945 */ /* 0x000fe60003800000 */
[----:B------:R-:W2:Y:S02]  /*15bb0*/  SYNCS.PHASECHK.TRANS64.TRYWAIT P0, [R2+URZ+0x36840], R3 ;  /* 0x03684003020075a7 */ /* 0x000ea4000800017f */
[----:B--2---:R-:W-:Y:S05]  /*15bc0*/  @!P0 BRA `(.L_x_5828) ;  /* 0x0000002400588947 */ /* 0x004fea0003800000 */
.L_x_5898:
[----:B------:R-:W-:Y:S05]  /*15bd0*/  BSYNC B2 ;  /* 0x0000000000027941 */ /* 0x000fea0003800000 */
.L_x_5827:
        /* <DEDUP_REMOVED lines=12> */
.L_x_5830:
[----:B------:R-:W-:Y:S05]  /*15ca0*/  BSYNC B2 ;  /* 0x0000000000027941 */ /* 0x000fea0003800000 */
.L_x_5829:
[----:B------:R-:W-:Y:S01]  /*15cb0*/  MOV R12, RZ ;  /* 0x000000ff000c7202 */ /* 0x000fe20000000f00 */
[C---:B--2---:R-:W-:Y:S01]  /*15cc0*/  IMAD R3, R18.reuse, 0x8, R6 ;  /* 0x0000000812037824 */ /* 0x044fe200078e0206 */
[----:B------:R-:W-:Y:S01]  /*15cd0*/  UIADD3 UR4, UP0, UR38, 0x370, URZ ;  /* 0x0000037026047890 */ /* 0x000fe2000ff1e03f */
[----:B------:R-:W-:Y:S01]  /*15ce0*/  IMAD R9, R18, 0xa800, R17 ;  /* 0x0000a80012097824 */ /* 0x000fe200078e0211 */
[----:B------:R-:W-:Y:S01]  /*15cf0*/  R2UR UR10, R12 ;  /* 0x000000000c0a72ca */ /* 0x000fe200000e0000 */
[----:B------:R-:W-:Y:S01]  /*15d00*/  VIADD R3, R3, 0x30 ;  /* 0x0000003003037836 */ /* 0x000fe20000000000 */
[----:B------:R-:W-:Y:S01]  /*15d10*/  PLOP3.LUT P0, PT, PT, PT, PT, 0x80, 0x0 ;  /* 0x000000000000781c */ /* 0x000fe20003f0f070 */
[----:B------:R-:W-:Y:S01]  /*15d20*/  IMAD R2, R7, 0x70, RZ ;  /* 0x0000007007027824 */ /* 0x000fe200078e02ff */
[----:B------:R-:W-:Y:S01]  /*15d30*/  UIADD3.X UR5, URZ, UR39, URZ, UP0, !UPT ;  /* 0x000000273f057290 */ /* 0x000fe200087fe43f */
[----:B0-----:R-:W-:Y:S01]  /*15d40*/  VIADD R10, R9, 0x21400 ;  /* 0x00021400090a7836 */ /* 0x001fe20000000000 */
[----:B------:R-:W-:Y:S01]  /*15d50*/  UMOV UR6, 0x0 ;  /* 0x0000000000067882 */ /* 0x000fe20000000000 */
[----:B------:R-:W-:-:S09]  /*15d60*/  UMOV UR7, 0x14f00000 ;  /* 0x14f0000000077882 */ /* 0x000fd20000000000 */
.L_x_5831:
        /* <DEDUP_REMOVED lines=16> */
.L_x_5832:
        /* <DEDUP_REMOVED lines=16> */
.L_x_5833:
        /* <DEDUP_REMOVED lines=15> */
.L_x_5899:
[----:B------:R-:W-:Y:S05]  /*16060*/  BSYNC B2 ;  /* 0x0000000000027941 */ /* 0x000fea0003800000 */
.L_x_5834:
        /* <DEDUP_REMOVED lines=11> */
.L_x_5837:
[----:B------:R-:W-:Y:S05]  /*16120*/  BSYNC B2 ;  /* 0x0000000000027941 */ /* 0x000fea0003800000 */
.L_x_5836:
        /* <DEDUP_REMOVED lines=8> */
[----:B------:R-:W-:Y:S01]  /*161b0*/  IADD3 R2, R2, 0x50, RZ ;  /* 0x0000005002027810 */ /* 0x000fe20007ffe0ff */
[----:B------:R-:W-:-:S12]  /*161c0*/  UIADD3.X UR5, URZ, UR39, URZ, UP0, !UPT ;  /* 0x000000273f057290 */ /* 0x000fd800087fe43f */
.L_x_5838:
        /* <DEDUP_REMOVED lines=15> */
.L_x_5839:
        /* <DEDUP_REMOVED lines=15> */
.L_x_5840:
        /* <DEDUP_REMOVED lines=12> */
.L_x_5825:
[----:B------:R-:W-:Y:S05]  /*16470*/  BSYNC B1 ;  /* 0x0000000000017941 */ /* 0x000fea0003800000 */
.L_x_5824:
[C---:B------:R-:W-:Y:S01]  /*16480*/  ISETP.GT.AND P0, PT, R0.reuse, 0x1, PT ;  /* 0x000000010000780c */ /* 0x040fe20003f04270 */
[----:B------:R-:W-:-:S12]  /*16490*/  VIADD R0, R0, 0xfffffffe ;  /* 0xfffffffe00007836 */ /* 0x000fd80000000000 */
[----:B------:R-:W-:Y:S05]  /*164a0*/  @P0 BRA `(.L_x_5841) ;  /* 0xffffffe800580947 */ /* 0x000fea000383ffff */
.L_x_5806:
[----:B------:R-:W-:Y:S05]  /*164b0*/  BSYNC B0 ;  /* 0x0000000000007941 */ /* 0x000fea0003800000 */
.L_x_5787:
[----:B0-----:R-:W0:Y:S01]  /*164c0*/  S2R R0, SR_TID.X ;  /* 0x0000000000007919 */ /* 0x001e220000002100 */
[----:B------:R-:W-:Y:S01]  /*164d0*/  BSSY B0, `(.L_x_5842) ;  /* 0x0000012000007945 */ /* 0x000fe20003800000 */
[----:B0-----:R-:W-:-:S04]  /*164e0*/  LOP3.LUT R6, R0, 0x7f, RZ, 0xc0, !PT ;  /* 0x0000007f00067812 */ /* 0x001fc800078ec0ff */
[----:B------:R-:W-:-:S13]  /*164f0*/  ISETP.NE.AND P1, PT, R6, RZ, PT ;  /* 0x000000ff0600720c */ /* 0x000fda0003f25270 */
[----:B------:R-:W-:Y:S05]  /*16500*/  @P1 BRA `(.L_x_5843) ;  /* 0x0000000000381947 */ /* 0x000fea0003800000 */
[----:B------:R-:W0:Y:S01]  /*16510*/  S2R R3, SR_LANEID ;  /* 0x0000000000037919 */ /* 0x000e220000000000 */
        /* <DEDUP_REMOVED lines=13> */
.L_x_5843:
[----:B------:R-:W-:Y:S05]  /*165f0*/  BSYNC B0 ;  /* 0x0000000000007941 */ /* 0x000fea0003800000 */
.L_x_5842:
[----:B0-----:R-:W2:Y:S01]  /*16600*/  LDL.LU R0, [R1+0xc] ;  /* 0x00000c0001007983 */ /* 0x001ea20000300800 */
[----:B------:R-:W-:Y:S01]  /*16610*/  BSSY B0, `(.L_x_5844) ;  /* 0x0000047000007945 */ /* 0x000fe20003800000 */
[----:B--2---:R-:W-:-:S13]  /*16620*/  ISETP.NE.AND P0, PT, R0, RZ, PT ;  /* 0x000000ff0000720c */ /* 0x004fda0003f05270 */
        /* <DEDUP_REMOVED lines=8> */
.L_x_5900:
[----:B------:R-:W-:Y:S05]  /*166b0*/  BSYNC B1 ;  /* 0x0000000000017941 */ /* 0x000fea0003800000 */
.L_x_5846:
        /* <DEDUP_REMOVED lines=9> */
.L_x_5849:
[----:B------:R-:W-:Y:S05]  /*16750*/  BSYNC B1 ;  /* 0x0000000000017941 */ /* 0x000fea0003800000 */
.L_x_5848:
        /* <DEDUP_REMOVED lines=10> */
.L_x_5850:
        /* <DEDUP_REMOVED lines=15> */
.L_x_5851:
        /* <DEDUP_REMOVED lines=15> */
.L_x_5852:
        /* <DEDUP_REMOVED lines=10> */
.L_x_5845:
[----:B------:R-:W-:Y:S05]  /*16a80*/  BSYNC B0 ;  /* 0x0000000000007941 */ /* 0x000fea0003800000 */
.L_x_5844:
[----:B------:R-:W2:Y:S01]  /*16a90*/  LDL.LU R3, [R1+0x4] ;  /* 0x0000040001037983 */ /* 0x000ea20000300800 */
[----:B------:R-:W-:-:S05]  /*16aa0*/  VIADD R18, R18, 0x1 ;  /* 0x0000000112127836 */ /* 0x000fca0000000000 */
[----:B------:R-:W-:-:S04]  /*16ab0*/  ISETP.NE.AND P0, PT, R18, 0x2, PT ;  /* 0x000000021200780c */ /* 0x000fc80003f05270 */
[----:B------:R-:W-:Y:S02]  /*16ac0*/  SEL R0, RZ, 0x1, P0 ;  /* 0x00000001ff007807 */ /* 0x000fe40000000000 */
[----:B------:R-:W-:Y:S02]  /*16ad0*/  SEL R18, R18, RZ, P0 ;  /* 0x000000ff12127207 */ /* 0x000fe40000000000 */
[----:B--2---:R-:W-:-:S05]  /*16ae0*/  LOP3.LUT R3, R3, R0, RZ, 0x3c, !PT ;  /* 0x0000000003037212 */ /* 0x004fca00078e3cff */
[----:B------:R1:W-:Y:S02]  /*16af0*/  STL [R1+0x4], R3 ;  /* 0x0000040301007387 */ /* 0x0003e40000100800 */
.L_x_5767:
[----:B------:R-:W-:Y:S05]  /*16b00*/  BSYNC B7 ;  /* 0x0000000000077941 */ /* 0x000fea0003800000 */
.L_x_5765:
[----:B0-----:R-:W2:Y:S04]  /*16b10*/  LDL R0, [R1+0x2c] ;  /* 0x00002c0001007983 */ /* 0x001ea80000100800 */
[----:B------:R0:W5:Y:S01]  /*16b20*/  LDL R2, [R1+0x18] ;  /* 0x0000180001027983 */ /* 0x0001620000100800 */
[----:B--2---:R-:W-:-:S13]  /*16b30*/  ISETP.NE.AND P0, PT, R0, RZ, PT ;  /* 0x000000ff0000720c */ /* 0x004fda0003f05270 */
        /* <DEDUP_REMOVED lines=11> */
.L_x_5853:
[----:B------:R-:W-:-:S03]  /*16bf0*/  UMOV UR4, 0xffffffff ;  /* 0xffffffff00047882 */ /* 0x000fc60000000000 */
[----:B------:R-:W-:Y:S05]  /*16c00*/  BRA.DIV UR4, `(.L_x_5855) ;  /* 0x0000001604847947 */ /* 0x000fea000b800000 */
[----:B-----5:R0:W2:Y:S02]  /*16c10*/  SHFL.IDX PT, R14, R2, RZ, 0x1f ;  /* 0x00001fff020e7589 */ /* 0x0200a400000e0000 */
.L_x_5903:
[----:B-1----:R-:W1:Y:S01]  /*16c20*/  @!P1 S2R R3, SR_CgaCtaId ;  /* 0x0000000000039919 */ /* 0x002e620000008800 */
[----:B------:R-:W-:Y:S05]  /*16c30*/  WARPSYNC.ALL ;  /* 0x0000000000007948 */ /* 0x000fea0003800000 */
[----:B------:R-:W-:Y:S01]  /*16c40*/  BAR.SYNC.DEFER_BLOCKING 0x4, 0x180 ;  /* 0x0106000000007b1d */ /* 0x000fe20000010000 */
[----:B------:R-:W-:-:S05]  /*16c50*/  @!P1 MOV R0, 0x400 ;  /* 0x0000040000009802 */ /* 0x000fca0000000f00 */
[----:B--2---:R2:W-:Y:S01]  /*16c60*/  STL [R1+0x18], R14 ;  /* 0x0000180e01007387 */ /* 0x0045e20000100800 */
[----:B-1----:R-:W-:-:S05]  /*16c70*/  @!P1 LEA R17, R3, R0, 0x18 ;  /* 0x0000000003119211 */ /* 0x002fca00078ec0ff */
[----:B------:R2:W-:Y:S01]  /*16c80*/  @!P1 STS [R17+0x368d0], R2 ;  /* 0x0368d00211009388 */ /* 0x0005e20000000800 */
[----:B------:R-:W-:Y:S06]  /*16c90*/  BAR.ARV 0x5, 0x180 ;  /* 0x0146000000007b1d */ /* 0x000fec0000002000 */
.L_x_5854:
[----:B------:R-:W4:Y:S01]  /*16ca0*/  LDL R0, [R1+0x18] ;  /* 0x0000180001007983 */ /* 0x000f220000100800 */
[----:B------:R-:W-:Y:S02]  /*16cb0*/  ULDC UR4, c[0x0][0xc38] ;  /* 0x00030e0000047ab9 */ /* 0x000fe40000000800 */
[----:B----4-:R-:W-:-:S13]  /*16cc0*/  ISETP.GE.AND P0, PT, R0, UR4, PT ;  /* 0x0000000400007c0c */ /* 0x010fda000bf06270 */
[----:B------:R-:W-:Y:S05]  /*16cd0*/  @!P0 BRA `(.L_x_5856) ;  /* 0xffffffb8001c8947 */ /* 0x000fea000383ffff */
.L_x_5762:
[----:B-1----:R-:W4:Y:S01]  /*16ce0*/  LDL.LU R0, [R1+0x28] ;  /* 0x0000280001007983 */ /* 0x002f220000300800 */
[----:B------:R-:W-:Y:S01]  /*16cf0*/  BSSY B0, `(.L_x_5857) ;  /* 0x000000b000007945 */ /* 0x000fe20003800000 */
[----:B------:R-:W1:Y:S01]  /*16d00*/  S2R R5, SR_CgaCtaId ;  /* 0x0000000000057919 */ /* 0x000e620000008800 */
[----:B----4-:R-:W-:-:S05]  /*16d10*/  VIADD R0, R0, 0x1 ;  /* 0x0000000100007836 */ /* 0x010fca0000000000 */
[----:B0-23--:R-:W-:-:S04]  /*16d20*/  LEA.HI R2, R0, R0, RZ, 0x1 ;  /* 0x0000000000027211 */ /* 0x00dfc800078f08ff */
[----:B------:R-:W-:-:S05]  /*16d30*/  LOP3.LUT R3, R2, 0xfffffffe, RZ, 0xc0, !PT ;  /* 0xfffffffe02037812 */ /* 0x000fca00078ec0ff */
[----:B------:R-:W-:Y:S01]  /*16d40*/  IMAD.IADD R3, R0, 0x1, -R3 ;  /* 0x0000000100037824 */ /* 0x000fe200078e0a03 */
[----:B------:R-:W-:-:S04]  /*16d50*/  MOV R0, 0x400 ;  /* 0x0000040000007802 */ /* 0x000fc80000000f00 */
[----:B-1----:R-:W-:Y:S02]  /*16d60*/  LEA R0, R5, R0, 0x18 ;  /* 0x0000000005007211 */ /* 0x002fe400078ec0ff */
[----:B------:R-:W-:-:S04]  /*16d70*/  SHF.L.U32 R3, R3, 0x1f, RZ ;  /* 0x0000001f03037819 */ /* 0x000fc800000006ff */
[----:B------:R-:W0:Y:S02]  /*16d80*/  SYNCS.PHASECHK.TRANS64.TRYWAIT P0, [R0+URZ+0x36820], R3 ;  /* 0x03682003000075a7 */ /* 0x000e24000800017f */
[----:B0-----:R-:W-:Y:S05]  /*16d90*/  @!P0 BRA `(.L_x_5858) ;  /* 0x0000001400488947 */ /* 0x001fea0003800000 */
.L_x_5904:
[----:B------:R-:W-:Y:S05]  /*16da0*/  BSYNC B0 ;  /* 0x0000000000007941 */ /* 0x000fea0003800000 */
.L_x_5857:
[----:B------:R-:W-:-:S03]  /*16db0*/  UMOV UR4, 0xffffffff ;  /* 0xffffffff00047882 */ /* 0x000fc60000000000 */
[----:B------:R-:W-:Y:S05]  /*16dc0*/  BRA.DIV UR4, `(.L_x_5859) ;  /* 0x0000001604507947 */ /* 0x000fea000b800000 */
[----:B------:R-:W1:Y:S02]  /*16dd0*/  S2R R2, SR_TID.X ;  /* 0x0000000000027919 */ /* 0x000e640000002100 */
[----:B-1----:R-:W-:-:S04]  /*16de0*/  SHF.R.U32.HI R2, RZ, 0x5, R2 ;  /* 0x00000005ff027819 */ /* 0x002fc80000011602 */
[----:B------:R-:W-:-:S05]  /*16df0*/  LOP3.LUT R2, R2, 0x3, RZ, 0xc0, !PT ;  /* 0x0000000302027812 */ /* 0x000fca00078ec0ff */
[----:B------:R1:W2:Y:S02]  /*16e00*/  SHFL.IDX PT, R14, R2, RZ, 0x1f ;  /* 0x00001fff020e7589 */ /* 0x0002a400000e0000 */
.L_x_5907:
[----:B--2---:R-:W-:Y:S01]  /*16e10*/  ISETP.NE.AND P0, PT, R14, RZ, PT ;  /* 0x000000ff0e00720c */ /* 0x004fe20003f05270 */
[----:B------:R-:W-:-:S12]  /*16e20*/  BSSY B0, `(.L_x_5860) ;  /* 0x0000025000007945 */ /* 0x000fd80003800000 */
[----:B------:R-:W-:Y:S05]  /*16e30*/  @P0 BRA `(.L_x_5861) ;  /* 0x00000000008c0947 */ /* 0x000fea0003800000 */
[----:B------:R-:W-:-:S03]  /*16e40*/  UMOV UR4, 0xffffffff ;  /* 0xffffffff00047882 */ /* 0x000fc60000000000 */
[----:B------:R-:W-:Y:S05]  /*16e50*/  BRA.DIV UR4, `(.L_x_5862) ;  /* 0x0000001604607947 */ /* 0x000fea000b800000 */
[----:B------:R-:W-:-:S13]  /*16e60*/  ELECT P6, URZ, PT ;  /* 0x00000000003f782f */ /* 0x000fda00038c0000 */
.L_x_5910:
[----:B------:R-:W-:Y:S05]  /*16e70*/  @!P6 BRA `(.L_x_5861) ;  /* 0x00000000007ce947 */ /* 0x000fea0003800000 */
[----:B-1----:R-:W2:Y:S02]  /*16e80*/  LDL.LU R2, [R1+0x30] ;  /* 0x0000300001027983 */ /* 0x002ea40000300800 */
[----:B--2---:R-:W-:-:S04]  /*16e90*/  LOP3.LUT R2, R2, 0x2, RZ, 0xfc, !PT ;  /* 0x0000000202027812 */ /* 0x004fc800078efcff */
[----:B------:R-:W-:-:S13]  /*16ea0*/  ISETP.NE.AND P2, PT, R2, 0x3, PT ;  /* 0x000000030200780c */ /* 0x000fda0003f45270 */
[----:B------:R-:W-:Y:S05]  /*16eb0*/  @!P2 BRA `(.L_x_5863) ;  /* 0x000000000004a947 */ /* 0x000fea0003800000 */
[----:B------:R-:W-:Y:S01]  /*16ec0*/  BPT.TRAP 0x1 ;  /* 0x000000040000795c */ /* 0x000fe20000300000 */
.L_x_5863:
        /* <DEDUP_REMOVED lines=13> */
.L_x_5911:
[----:B------:R-:W1:Y:S02]  /*16fa0*/  SYNCS.PHASECHK.TRANS64.TRYWAIT P0, [R3+URZ], R2 ;  /* 0x00000002030075a7 */ /* 0x000e64000800017f */
[----:B-1----:R-:W-:Y:S05]  /*16fb0*/  @!P0 BRA `(.L_x_5865) ;  /* 0x00000014003c8947 */ /* 0x002fea0003800000 */
.L_x_5912:
[----:B------:R-:W-:Y:S05]  /*16fc0*/  @!P2 BRA `(.L_x_5866) ;  /* 0x000000000004a947 */ /* 0x000fea0003800000 */
[----:B------:R-:W-:Y:S01]  /*16fd0*/  BPT.TRAP 0x1 ;  /* 0x000000040000795c */ /* 0x000fe20000300000 */
.L_x_5866:
[----:B-1----:R-:W-:-:S04]  /*16fe0*/  VIADD R3, R0, 0x36860 ;  /* 0x0003686000037836 */ /* 0x002fc80000000000 */
[----:B------:R-:W-:-:S04]  /*16ff0*/  IMAD R18, R18, 0x8, R3 ;  /* 0x0000000812127824 */ /* 0x000fc800078e0203 */
[----:B------:R-:W1:Y:S02]  /*17000*/  SYNCS.PHASECHK.TRANS64.TRYWAIT P0, [R18+URZ], R5 ;  /* 0x00000005120075a7 */ /* 0x000e64000800017f */
[----:B-1----:R-:W-:Y:S05]  /*17010*/  @!P0 BRA `(.L_x_5867) ;  /* 0x0000001400388947 */ /* 0x002fea0003800000 */
.L_x_5913:
[----:B------:R-:W-:-:S07]  /*17020*/  IMAD R3, R4, 0x8, R3 ;  /* 0x0000000804037824 */ /* 0x000fce00078e0203 */
.L_x_5868:
[----:B--2---:R2:W3:Y:S02]  /*17030*/  SYNCS.PHASECHK.TRANS64.TRYWAIT P0, [R3+URZ], R2 ;  /* 0x00000002030075a7 */ /* 0x0044e4000800017f */
[----:B---3--:R-:W-:Y:S05]  /*17040*/  @!P0 NANOSLEEP.SYNCS 0x989680 ;  /* 0x009896800000895d */ /* 0x008fea0003900000 */
[----:B------:R-:W3:Y:S02]  /*17050*/  @!P0 SYNCS.PHASECHK.TRANS64 P0, [R3+URZ], R2 ;  /* 0x00000002030085a7 */ /* 0x000ee4000800007f */
[----:B---3--:R-:W-:Y:S05]  /*17060*/  @!P0 BRA `(.L_x_5868) ;  /* 0xfffffffc00f08947 */ /* 0x008fea000383ffff */
.L_x_5861:
[----:B------:R-:W-:Y:S05]  /*17070*/  BSYNC B0 ;  /* 0x0000000000007941 */ /* 0x000fea0003800000 */
.L_x_5860:
[----:B------:R-:W-:Y:S05]  /*17080*/  EXIT ;  /* 0x000000000000794d */ /* 0x000fea0003800000 */
.L_x_5715:
[----:B0-----:R-:W-:-:S04]  /*17090*/  MOV R3, UR37 ;  /* 0x0000002500037c02 */ /* 0x001fc80008000f00 */
[----:B------:R0:W1:Y:S03]  /*170a0*/  SYNCS.PHASECHK.TRANS64.TRYWAIT P1, [R3+URZ+0x36800], R0 ;  /* 0x03680000030075a7 */ /* 0x000066000802017f */
[----:B-1----:R-:W-:Y:S05]  /*170b0*/  @!P1 NANOSLEEP.SYNCS 0x989680 ;  /* 0x009896800000995d */ /* 0x002fea0003900000 */
[----:B------:R-:W1:Y:S02]  /*170c0*/  @!P1 SYNCS.PHASECHK.TRANS64 P1, [R3+URZ+0x36800], R0 ;  /* 0x03680000030095a7 */ /* 0x000e64000802007f */
[----:B-1----:R-:W-:Y:S05]  /*170d0*/  @!P1 BRA `(.L_x_5715) ;  /* 0xfffffffc00ec9947 */ /* 0x002fea000383ffff */
[----:B------:R-:W-:Y:S05]  /*170e0*/  BRA `(.L_x_5869) ;  /* 0xfffffea400bc7947 */ /* 0x000fea000383ffff */
.L_x_5719:
[----:B-1----:R1:W2:Y:S02]  /*170f0*/  SYNCS.PHASECHK.TRANS64.TRYWAIT P2, [R0+URZ+0x36830], R3 ;  /* 0x03683003000075a7 */ /* 0x0022a4000804017f */
[----:B--2---:R-:W-:Y:S05]  /*17100*/  @!P2 NANOSLEEP.SYNCS 0x989680 ;  /* 0x009896800000a95d */ /* 0x004fea0003900000 */
[----:B------:R-:W2:Y:S02]  /*17110*/  @!P2 SYNCS.PHASECHK.TRANS64 P2, [R0+URZ+0x36830], R3 ;  /* 0x036830030000a5a7 */ /* 0x000ea4000804007f */
[----:B--2---:R-:W-:Y:S05]  /*17120*/  @!P2 BRA `(.L_x_5719) ;  /* 0xfffffffc00f0a947 */ /* 0x004fea000383ffff */
[----:B------:R-:W-:Y:S05]  /*17130*/  BRA `(.L_x_5718) ;  /* 0xfffffea400e07947 */ /* 0x000fea000383ffff */
.L_x_5724:
[----:B-1----:R-:W-:-:S04]  /*17140*/  IMAD.U32 R6, RZ, RZ, UR7 ;  /* 0x00000007ff067e24 */ /* 0x002fc8000f8e00ff */
[----:B------:R1:W2:Y:S03]  /*17150*/  SYNCS.PHASECHK.TRANS64.TRYWAIT P3, [R6+URZ+0x36830], R5 ;  /* 0x03683005060075a7 */ /* 0x0002a6000806017f */
[----:B--2---:R-:W-:Y:S05]  /*17160*/  @!P3 NANOSLEEP.SYNCS 0x989680 ;  /* 0x009896800000b95d */ /* 0x004fea0003900000 */
[----:B------:R-:W2:Y:S02]  /*17170*/  @!P3 SYNCS.PHASECHK.TRANS64 P3, [R6+URZ+0x36830], R5 ;  /* 0x036830050600b5a7 */ /* 0x000ea4000806007f */
[----:B--2---:R-:W-:Y:S05]  /*17180*/  @!P3 BRA `(.L_x_5724) ;  /* 0xfffffffc00ecb947 */ /* 0x004fea000383ffff */
[----:B------:R-:W-:Y:S05]  /*17190*/  BRA `(.L_x_5723) ;  /* 0xfffffef000307947 */ /* 0x000fea000383ffff */
.L_x_5728:
[----:B01----:R-:W-:-:S04]  /*171a0*/  IMAD.U32 R5, RZ, RZ, UR10 ;  /* 0x0000000aff057e24 */ /* 0x003fc8000f8e00ff */
[----:B------:R0:W1:Y:S03]  /*171b0*/  SYNCS.PHASECHK.TRANS64.TRYWAIT P3, [R5+URZ+0x36850], R0 ;  /* 0x03685000050075a7 */ /* 0x000066000806017f */
[----:B-1----:R-:W-:Y:S05]  /*171c0*/  @!P3 NANOSLEEP.SYNCS 0x989680 ;  /* 0x009896800000b95d */ /* 0x002fea0003900000 */
[----:B------:R-:W1:Y:S02]  /*171d0*/  @!P3 SYNCS.PHASECHK.TRANS64 P3, [R5+URZ+0x36850], R0 ;  /* 0x036850000500b5a7 */ /* 0x000e64000806007f */
[----:B-1----:R-:W-:Y:S05]  /*171e0*/  @!P3 BRA `(.L_x_5728) ;  /* 0xfffffffc00ecb947 */ /* 0x002fea000383ffff */
[----:B------:R-:W-:Y:S05]  /*171f0*/  BRA `(.L_x_5727) ;  /* 0xffffff1400787947 */ /* 0x000fea000383ffff */
.L_x_5734:
[----:B-1----:R-:W-:-:S04]  /*17200*/  IMAD.U32 R6, RZ, RZ, UR4 ;  /* 0x00000004ff067e24 */ /* 0x002fc8000f8e00ff */
[----:B------:R1:W2:Y:S03]  /*17210*/  SYNCS.PHASECHK.TRANS64.TRYWAIT P2, [R6+URZ+0x36830], R5 ;  /* 0x03683005060075a7 */ /* 0x0002a6000804017f */
[----:B--2---:R-:W-:Y:S05]  /*17220*/  @!P2 NANOSLEEP.SYNCS 0x989680 ;  /* 0x009896800000a95d */ /* 0x004fea0003900000 */
[----:B------:R-:W2:Y:S02]  /*17230*/  @!P2 SYNCS.PHASECHK.TRANS64 P2, [R6+URZ+0x36830], R5 ;  /* 0x036830050600a5a7 */ /* 0x000ea4000804007f */
[----:B--2---:R-:W-:Y:S05]  /*17240*/  @!P2 BRA `(.L_x_5734) ;  /* 0xfffffffc00eca947 */ /* 0x004fea000383ffff */
[----:B------:R-:W-:Y:S05]  /*17250*/  BRA `(.L_x_5733) ;  /* 0xffffff3800b87947 */ /* 0x000fea000383ffff */
.L_x_5738:
[----:B01----:R-:W-:-:S04]  /*17260*/  IMAD.U32 R5, RZ, RZ, UR10 ;  /* 0x0000000aff057e24 */ /* 0x003fc8000f8e00ff */
[----:B------:R0:W1:Y:S03]  /*17270*/  SYNCS.PHASECHK.TRANS64.TRYWAIT P2, [R5+URZ+0x36850], R0 ;  /* 0x03685000050075a7 */ /* 0x000066000804017f */
[----:B-1----:R-:W-:Y:S05]  /*17280*/  @!P2 NANOSLEEP.SYNCS 0x989680 ;  /* 0x009896800000a95d */ /* 0x002fea0003900000 */
[----:B------:R-:W1:Y:S02]  /*17290*/  @!P2 SYNCS.PHASECHK.TRANS64 P2, [R5+URZ+0x36850], R0 ;  /* 0x036850000500a5a7 */ /* 0x000e64000804007f */
[----:B-1----:R-:W-:Y:S05]  /*172a0*/  @!P2 BRA `(.L_x_5738) ;  /* 0xfffffffc00eca947 */ /* 0x002fea000383ffff */
[----:B------:R-:W-:Y:S05]  /*172b0*/  BRA `(.L_x_5737) ;  /* 0xffffff6000007947 */ /* 0x000fea000383ffff */
.L_x_5743:
[----:B-1----:R-:W-:-:S04]  /*172c0*/  IMAD.U32 R9, RZ, RZ, UR5 ;  /* 0x00000005ff097e24 */ /* 0x002fc8000f8e00ff */
[----:B------:R1:W2:Y:S03]  /*172d0*/  SYNCS.PHASECHK.TRANS64.TRYWAIT P0, [R9+URZ+0x36850], R0 ;  /* 0x03685000090075a7 */ /* 0x0002a6000800017f */
[----:B--2---:R-:W-:Y:S05]  /*172e0*/  @!P0 NANOSLEEP.SYNCS 0x989680 ;  /* 0x009896800000895d */ /* 0x004fea0003900000 */
[----:B------:R-:W2:Y:S02]  /*172f0*/  @!P0 SYNCS.PHASECHK.TRANS64 P0, [R9+URZ+0x36850], R0 ;  /* 0x03685000090085a7 */ /* 0x000ea4000800007f */
[----:B--2---:R-:W-:Y:S05]  /*17300*/  @!P0 BRA `(.L_x_5743) ;  /* 0xfffffffc00ec8947 */ /* 0x004fea000383ffff */
[----:B------:R-:W-:Y:S05]  /*17310*/  BRA `(.L_x_5742) ;  /* 0xffffff8000707947 */ /* 0x000fea000383ffff */
.L_x_5773:
[----:B------:R-:W-:Y:S02]  /*17320*/  IMAD.MOV.U32 R13, RZ, RZ, R0 ;  /* 0x000000ffff0d7224 */ /* 0x000fe400078e0000 */
[----:B------:R-:W-:Y:S02]  /*17330*/  IMAD.MOV.U32 R12, RZ, RZ, RZ ;  /* 0x000000ffff0c7224 */ /* 0x000fe400078e00ff */
[----:B------:R-:W-:Y:S02]  /*17340*/  IMAD.MOV.U32 R11, RZ, RZ, 0x1f ;  /* 0x0000001fff0b7424 */ /* 0x000fe400078e00ff */
[----:B------:R-:W-:-:S07]  /*17350*/  IMAD.MOV.U32 R15, RZ, RZ, -0x1 ;  /* 0xffffffffff0f7424 */ /* 0x000fce00078e00ff */
[----:B0-----:R-:W-:Y:S05]  /*17360*/  WARPSYNC.COLLECTIVE R15, `(.L_x_5870) ;  /* 0x000000000f087348 */ /* 0x001fea0003c00000 */
[----:B------:R1:W2:Y:S02]  /*17370*/  SHFL.IDX P6, R14, R13, R12, R11 ;  /* 0x0000000c0d0e7389 */ /* 0x0002a400000c000b */
[----:B012---:R-:W-:Y:S01]  /*17380*/  ENDCOLLECTIVE ;  /* 0x000000000000791b */ /* 0x007fe20003800000 */
.L_x_5870:
[----:B------:R-:W-:Y:S05]  /*17390*/  BRA `(.L_x_5871) ;  /* 0xffffffbc00407947 */ /* 0x000fea000383ffff */
.L_x_5775:
[----:B------:R-:W-:Y:S01]  /*173a0*/  BSSY B0, `(.L_x_5872) ;  /* 0x0000006000007945 */ /* 0x000fe20003800000 */
[----:B------:R-:W-:-:S07]  /*173b0*/  IMAD.MOV.U32 R15, RZ, RZ, -0x1 ;  /* 0xffffffffff0f7424 */ /* 0x000fce00078e00ff */
[----:B01----:R-:W-:Y:S05]  /*173c0*/  WARPSYNC.COLLECTIVE R15, `(.L_x_5873) ;  /* 0x000000000f0c7348 */ /* 0x003fea0003c00000 */
[----:B------:R-:W-:Y:S02]  /*173d0*/  ELECT P6, UR62, PT ;  /* 0x00000000003e782f */ /* 0x000fe400038c0000 */
[----:B------:R-:W-:Y:S01]  /*173e0*/  MOV R14, UR62 ;  /* 0x0000003e000e7c02 */ /* 0x000fe20008000f00 */
[----:B01----:R-:W-:Y:S10]  /*173f0*/  ENDCOLLECTIVE ;  /* 0x000000000000791b */ /* 0x003ff40003800000 */
.L_x_5873:
[----:B------:R-:W-:Y:S05]  /*17400*/  BSYNC B0 ;  /* 0x0000000000007941 */ /* 0x000fea0003800000 */
.L_x_5872:
[----:B------:R-:W-:Y:S05]  /*17410*/  BRA `(.L_x_5874) ;  /* 0xffffffbc00407947 */ /* 0x000fea000383ffff */
.L_x_5777:
[----:B-1----:R1:W2:Y:S02]  /*17420*/  SYNCS.PHASECHK.TRANS64.TRYWAIT P0, [R2+URZ+0x36840], R0 ;  /* 0x03684000020075a7 */ /* 0x0022a4000800017f */
[----:B--2---:R-:W-:Y:S05]  /*17430*/  @!P0 NANOSLEEP.SYNCS 0x989680 ;  /* 0x009896800000895d */ /* 0x004fea0003900000 */
[----:B------:R-:W2:Y:S02]  /*17440*/  @!P0 SYNCS.PHASECHK.TRANS64 P0, [R2+URZ+0x36840], R0 ;  /* 0x03684000020085a7 */ /* 0x000ea4000800007f */
[----:B--2---:R-:W-:Y:S05]  /*17450*/  @!P0 BRA `(.L_x_5777) ;  /* 0xfffffffc00f08947 */ /* 0x004fea000383ffff */
[----:B------:R-:W-:Y:S05]  /*17460*/  BRA `(.L_x_5875) ;  /* 0xffffffbc00947947 */ /* 0x000fea000383ffff */
.L_x_5781:
[----:B------:R-:W-:Y:S01]  /*17470*/  IMAD.MOV.U32 R13, RZ, RZ, R4 ;  /* 0x000000ffff0d7224 */ /* 0x000fe200078e0004 */
[----:B------:R-:W-:Y:S01]  /*17480*/  MOV R12, RZ ;  /* 0x000000ff000c7202 */ /* 0x000fe20000000f00 */
[----:B------:R-:W-:Y:S01]  /*17490*/  IMAD.MOV.U32 R11, RZ, RZ, 0x181f ;  /* 0x0000181fff0b7424 */ /* 0x000fe200078e00ff */
[----:B------:R-:W-:Y:S01]  /*174a0*/  LOP3.LUT R6, R6, 0x7f, RZ, 0xc0, !PT ;  /* 0x0000007f06067812 */ /* 0x000fe200078ec0ff */
[----:B------:R-:W-:-:S03]  /*174b0*/  IMAD.MOV.U32 R15, RZ, RZ, -0x1 ;  /* 0xffffffffff0f7424 */ /* 0x000fc600078e00ff */
[----:B------:R-:W-:-:S07]  /*174c0*/  SHF.R.U32.HI R2, RZ, 0x3, R6 ;  /* 0x00000003ff027819 */ /* 0x000fce0000011606 */
[----:B-----5:R-:W-:Y:S05]  /*174d0*/  WARPSYNC.COLLECTIVE R15, `(.L_x_5876) ;  /* 0x000000000f087348 */ /* 0x020fea0003c00000 */
[----:B------:R0:W1:Y:S02]  /*174e0*/  SHFL.IDX P6, R14, R13, R12, R11 ;  /* 0x0000000c0d0e7389 */ /* 0x00006400000c000b */
[----:B01---5:R-:W-:Y:S01]  /*174f0*/  ENDCOLLECTIVE ;  /* 0x000000000000791b */ /* 0x023fe20003800000 */
.L_x_5876:
[----:B------:R-:W-:-:S04]  /*17500*/  IMAD R2, R8, 0x80, R2 ;  /* 0x0000008008027824 */ /* 0x000fc800078e0202 */
[----:B------:R-:W-:Y:S02]  /*17510*/  VIADD R8, R2, 0x10 ;  /* 0x0000001002087836 */ /* 0x000fe40000000000 */
[----:B------:R-:W-:Y:S02]  /*17520*/  IMAD.MOV.U32 R13, RZ, RZ, R0 ;  /* 0x000000ffff0d7224 */ /* 0x000fe400078e0000 */
[----:B------:R-:W-:-:S07]  /*17530*/  IMAD.MOV.U32 R5, RZ, RZ, R14 ;  /* 0x000000ffff057224 */ /* 0x000fce00078e000e */
[----:B------:R-:W-:Y:S05]  /*17540*/  WARPSYNC.COLLECTIVE R15, `(.L_x_5877) ;  /* 0x000000000f087348 */ /* 0x000fea0003c00000 */
[----:B------:R0:W1:Y:S02]  /*17550*/  SHFL.IDX P6, R14, R13, R12, R11 ;  /* 0x0000000c0d0e7389 */ /* 0x00006400000c000b */
[----:B01----:R-:W-:Y:S01]  /*17560*/  ENDCOLLECTIVE ;  /* 0x000000000000791b */ /* 0x003fe20003800000 */
.L_x_5877:
        /* <DEDUP_REMOVED lines=20> */
.L_x_5878:
[----:B------:R-:W-:Y:S01]  /*176b0*/  IMAD.MOV.U32 R13, RZ, RZ, R0 ;  /* 0x000000ffff0d7224 */ /* 0x000fe200078e0000 */
[----:B------:R-:W-:-:S07]  /*176c0*/  MOV R5, R14 ;  /* 0x0000000e00057202 */ /* 0x000fce0000000f00 */
[----:B------:R-:W-:Y:S05]  /*176d0*/  WARPSYNC.COLLECTIVE R15, `(.L_x_5879) ;  /* 0x000000000f087348 */ /* 0x000fea0003c00000 */
[----:B------:R0:W1:Y:S02]  /*176e0*/  SHFL.IDX P6, R14, R13, R12, R11 ;  /* 0x0000000c0d0e7389 */ /* 0x00006400000c000b */
[----:B01----:R-:W-:Y:S01]  /*176f0*/  ENDCOLLECTIVE ;  /* 0x000000000000791b */ /* 0x003fe20003800000 */
.L_x_5879:
        /* <DEDUP_REMOVED lines=18> */
.L_x_5880:
[----:B------:R-:W-:Y:S02]  /*17820*/  IMAD.MOV.U32 R13, RZ, RZ, R0 ;  /* 0x000000ffff0d7224 */ /* 0x000fe400078e0000 */
[----:B------:R-:W-:-:S07]  /*17830*/  IMAD.MOV.U32 R5, RZ, RZ, R14 ;  /* 0x000000ffff057224 */ /* 0x000fce00078e000e */
[----:B------:R-:W-:Y:S05]  /*17840*/  WARPSYNC.COLLECTIVE R15, `(.L_x_5881) ;  /* 0x000000000f087348 */ /* 0x000fea0003c00000 */
[----:B------:R0:W1:Y:S02]  /*17850*/  SHFL.IDX P6, R14, R13, R12, R11 ;  /* 0x0000000c0d0e7389 */ /* 0x00006400000c000b */
[----:B01----:R-:W-:Y:S01]  /*17860*/  ENDCOLLECTIVE ;  /* 0x000000000000791b */ /* 0x003fe20003800000 */
.L_x_5881:
        /* <DEDUP_REMOVED lines=18> */
.L_x_5882:
[----:B------:R-:W-:Y:S02]  /*17990*/  IMAD.MOV.U32 R13, RZ, RZ, R0 ;  /* 0x000000ffff0d7224 */ /* 0x000fe400078e0000 */
[----:B------:R-:W-:-:S07]  /*179a0*/  IMAD.MOV.U32 R5, RZ, RZ, R14 ;  /* 0x000000ffff057224 */ /* 0x000fce00078e000e */
[----:B------:R-:W-:Y:S05]  /*179b0*/  WARPSYNC.COLLECTIVE R15, `(.L_x_5883) ;  /* 0x000000000f087348 */ /* 0x000fea0003c00000 */
[----:B------:R0:W1:Y:S02]  /*179c0*/  SHFL.IDX P6, R14, R13, R12, R11 ;  /* 0x0000000c0d0e7389 */ /* 0x00006400000c000b */
[----:B01----:R-:W-:Y:S01]  /*179d0*/  ENDCOLLECTIVE ;  /* 0x000000000000791b */ /* 0x003fe20003800000 */
.L_x_5883:
        /* <DEDUP_REMOVED lines=18> */
.L_x_5884:
[----:B------:R-:W-:Y:S01]  /*17b00*/  IMAD.MOV.U32 R13, RZ, RZ, R0 ;  /* 0x000000ffff0d7224 */ /* 0x000fe200078e0000 */
[----:B------:R-:W-:-:S07]  /*17b10*/  MOV R5, R14 ;  /* 0x0000000e00057202 */ /* 0x000fce0000000f00 */
[----:B------:R-:W-:Y:S05]  /*17b20*/  WARPSYNC.COLLECTIVE R15, `(.L_x_5885) ;  /* 0x000000000f087348 */ /* 0x000fea0003c00000 */
[----:B------:R0:W1:Y:S02]  /*17b30*/  SHFL.IDX P6, R14, R13, R12, R11 ;  /* 0x0000000c0d0e7389 */ /* 0x00006400000c000b */
[----:B01----:R-:W-:Y:S01]  /*17b40*/  ENDCOLLECTIVE ;  /* 0x000000000000791b */ /* 0x003fe20003800000 */
.L_x_5885:
        /* <DEDUP_REMOVED lines=18> */
.L_x_5886:
[----:B------:R-:W-:Y:S02]  /*17c70*/  IMAD.MOV.U32 R13, RZ, RZ, R0 ;  /* 0x000000ffff0d7224 */ /* 0x000fe400078e0000 */
[----:B------:R-:W-:-:S07]  /*17c80*/  IMAD.MOV.U32 R5, RZ, RZ, R14 ;  /* 0x000000ffff057224 */ /* 0x000fce00078e000e */
[----:B------:R-:W-:Y:S05]  /*17c90*/  WARPSYNC.COLLECTIVE R15, `(.L_x_5887) ;  /* 0x000000000f087348 */ /* 0x000fea0003c00000 */
[----:B------:R0:W1:Y:S02]  /*17ca0*/  SHFL.IDX P6, R14, R13, R12, R11 ;  /* 0x0000000c0d0e7389 */ /* 0x00006400000c000b */
[----:B01----:R-:W-:Y:S01]  /*17cb0*/  ENDCOLLECTIVE ;  /* 0x000000000000791b */ /* 0x003fe20003800000 */
.L_x_5887:
        /* <DEDUP_REMOVED lines=18> */
.L_x_5888:
[----:B------:R-:W-:Y:S02]  /*17de0*/  IMAD.MOV.U32 R13, RZ, RZ, R0 ;  /* 0x000000ffff0d7224 */ /* 0x000fe400078e0000 */
[----:B------:R-:W-:-:S07]  /*17df0*/  IMAD.MOV.U32 R5, RZ, RZ, R14 ;  /* 0x000000ffff057224 */ /* 0x000fce00078e000e */
[----:B------:R-:W-:Y:S05]  /*17e00*/  WARPSYNC.COLLECTIVE R15, `(.L_x_5889) ;  /* 0x000000000f087348 */ /* 0x000fea0003c00000 */
[----:B------:R0:W1:Y:S02]  /*17e10*/  SHFL.IDX P6, R14, R13, R12, R11 ;  /* 0x0000000c0d0e7389 */ /* 0x00006400000c000b */
[----:B01----:R-:W-:Y:S01]  /*17e20*/  ENDCOLLECTIVE ;  /* 0x000000000000791b */ /* 0x003fe20003800000 */
.L_x_5889:
        /* <DEDUP_REMOVED lines=16> */
.L_x_5890:
[----:B------:R-:W-:Y:S01]  /*17f30*/  MOV R13, R0 ;  /* 0x00000000000d7202 */ /* 0x000fe20000000f00 */
[----:B------:R-:W-:-:S07]  /*17f40*/  IMAD.MOV.U32 R4, RZ, RZ, R14 ;  /* 0x000000ffff047224 */ /* 0x000fce00078e000e */
[----:B------:R-:W-:Y:S05]  /*17f50*/  WARPSYNC.COLLECTIVE R15, `(.L_x_5891) ;  /* 0x000000000f087348 */ /* 0x000fea0003c00000 */
[----:B------:R0:W1:Y:S02]  /*17f60*/  SHFL.IDX P6, R14, R13, R12, R11 ;  /* 0x0000000c0d0e7389 */ /* 0x00006400000c000b */
[----:B01----:R-:W-:Y:S01]  /*17f70*/  ENDCOLLECTIVE ;  /* 0x000000000000791b */ /* 0x003fe20003800000 */
.L_x_5891:
[----:B------:R-:W-:Y:S01]  /*17f80*/  IMAD.MOV.U32 R0, RZ, RZ, R14 ;  /* 0x000000ffff007224 */ /* 0x000fe200078e000e */
[----:B------:R-:W-:Y:S06]  /*17f90*/  BRA `(.L_x_5892) ;  /* 0xffffffbc00fc7947 */ /* 0x000fec000383ffff */
.L_x_5786:
[----:B0-----:R0:W1:Y:S02]  /*17fa0*/  SYNCS.PHASECHK.TRANS64.TRYWAIT P0, [R17+URZ+0x36820], R0 ;  /* 0x03682000110075a7 */ /* 0x001064000800017f */
[----:B-1----:R-:W-:Y:S05]  /*17fb0*/  @!P0 NANOSLEEP.SYNCS 0x989680 ;  /* 0x009896800000895d */ /* 0x002fea0003900000 */
[----:B------:R-:W1:Y:S02]  /*17fc0*/  @!P0 SYNCS.PHASECHK.TRANS64 P0, [R17+URZ+0x36820], R0 ;  /* 0x03682000110085a7 */ /* 0x000e64000800007f */
[----:B-1----:R-:W-:Y:S05]  /*17fd0*/  @!P0 BRA `(.L_x_5786) ;  /* 0xfffffffc00f08947 */ /* 0x002fea000383ffff */
[----:B------:R-:W-:Y:S05]  /*17fe0*/  BRA `(.L_x_5893) ;  /* 0xffffffc000747947 */ /* 0x000fea000383ffff */
.L_x_5793:
[----:B0-----:R0:W1:Y:S02]  /*17ff0*/  SYNCS.PHASECHK.TRANS64.TRYWAIT P0, [R2+URZ+0x36840], R3 ;  /* 0x03684003020075a7 */ /* 0x001064000800017f */
[----:B-1----:R-:W-:Y:S05]  /*18000*/  @!P0 NANOSLEEP.SYNCS 0x989680 ;  /* 0x009896800000895d */ /* 0x002fea0003900000 */
[----:B------:R-:W1:Y:S02]  /*18010*/  @!P0 SYNCS.PHASECHK.TRANS64 P0, [R2+URZ+0x36840], R3 ;  /* 0x03684003020085a7 */ /* 0x000e64000800007f */
[----:B-1----:R-:W-:Y:S05]  /*18020*/  @!P0 BRA `(.L_x_5793) ;  /* 0xfffffffc00f08947 */ /* 0x002fea000383ffff */
[----:B------:R-:W-:Y:S05]  /*18030*/  BRA `(.L_x_5894) ;  /* 0xffffffc400287947 */ /* 0x000fea000383ffff */
.L_x_5800:
[----:B0-----:R0:W1:Y:S02]  /*18040*/  SYNCS.PHASECHK.TRANS64.TRYWAIT P0, [R3+URZ+0x60], R2 ;  /* 0x00006002030075a7 */ /* 0x001064000800017f */
[----:B-1----:R-:W-:Y:S05]  /*18050*/  @!P0 NANOSLEEP.SYNCS 0x989680 ;  /* 0x009896800000895d */ /* 0x002fea0003900000 */
[----:B------:R-:W1:Y:S02]  /*18060*/  @!P0 SYNCS.PHASECHK.TRANS64 P0, [R3+URZ+0x60], R2 ;  /* 0x00006002030085a7 */ /* 0x000e64000800007f */
[----:B-1----:R-:W-:Y:S05]  /*18070*/  @!P0 BRA `(.L_x_5800) ;  /* 0xfffffffc00f08947 */ /* 0x002fea000383ffff */
[----:B------:R-:W-:Y:S05]  /*18080*/  BRA `(.L_x_5895) ;  /* 0xffffffc800307947 */ /* 0x000fea000383ffff */
.L_x_5811:
[----:B-1----:R1:W2:Y:S02]  /*18090*/  SYNCS.PHASECHK.TRANS64.TRYWAIT P0, [R3+URZ+0x36840], R2 ;  /* 0x03684002030075a7 */ /* 0x0022a4000800017f */
[----:B--2---:R-:W-:Y:S05]  /*180a0*/  @!P0 NANOSLEEP.SYNCS 0x989680 ;  /* 0x009896800000895d */ /* 0x004fea0003900000 */
[----:B------:R-:W2:Y:S02]  /*180b0*/  @!P0 SYNCS.PHASECHK.TRANS64 P0, [R3+URZ+0x36840], R2 ;  /* 0x03684002030085a7 */ /* 0x000ea4000800007f */
[----:B--2---:R-:W-:Y:S05]  /*180c0*/  @!P0 BRA `(.L_x_5811) ;  /* 0xfffffffc00f08947 */ /* 0x004fea000383ffff */
[----:B------:R-:W-:Y:S05]  /*180d0*/  BRA `(.L_x_5896) ;  /* 0xffffffcc00f07947 */ /* 0x000fea000383ffff */
.L_x_5818:
[----:B0-----:R0:W1:Y:S02]  /*180e0*/  SYNCS.PHASECHK.TRANS64.TRYWAIT P0, [R2+URZ+0x60], R3 ;  /* 0x00006003020075a7 */ /* 0x001064000800017f */
[----:B-1----:R-:W-:Y:S05]  /*180f0*/  @!P0 NANOSLEEP.SYNCS 0x989680 ;  /* 0x009896800000895d */ /* 0x002fea0003900000 */
[----:B------:R-:W1:Y:S02]  /*18100*/  @!P0 SYNCS.PHASECHK.TRANS64 P0, [R2+URZ+0x60], R3 ;  /* 0x00006003020085a7 */ /* 0x000e64000800007f */
[----:B-1----:R-:W-:Y:S05]  /*18110*/  @!P0 BRA `(.L_x_5818) ;  /* 0xfffffffc00f08947 */ /* 0x002fea000383ffff */
[----:B------:R-:W-:Y:S05]  /*18120*/  BRA `(.L_x_5897) ;  /* 0xffffffd400007947 */ /* 0x000fea000383ffff */
.L_x_5828:
[----:B--2---:R2:W3:Y:S02]  /*18130*/  SYNCS.PHASECHK.TRANS64.TRYWAIT P0, [R2+URZ+0x36840], R3 ;  /* 0x03684003020075a7 */ /* 0x0044e4000800017f */
[----:B---3--:R-:W-:Y:S05]  /*18140*/  @!P0 NANOSLEEP.SYNCS 0x989680 ;  /* 0x009896800000895d */ /* 0x008fea0003900000 */
[----:B------:R-:W3:Y:S02]  /*18150*/  @!P0 SYNCS.PHASECHK.TRANS64 P0, [R2+URZ+0x36840], R3 ;  /* 0x03684003020085a7 */ /* 0x000ee4000800007f */
[----:B---3--:R-:W-:Y:S05]  /*18160*/  @!P0 BRA `(.L_x_5828) ;  /* 0xfffffffc00f08947 */ /* 0x008fea000383ffff */
[----:B------:R-:W-:Y:S05]  /*18170*/  BRA `(.L_x_5898) ;  /* 0xffffffd800947947 */ /* 0x000fea000383ffff */
.L_x_5835:
[----:B0-----:R0:W1:Y:S02]  /*18180*/  SYNCS.PHASECHK.TRANS64.TRYWAIT P0, [R2+URZ+0x60], R5 ;  /* 0x00006005020075a7 */ /* 0x001064000800017f */
[----:B-1----:R-:W-:Y:S05]  /*18190*/  @!P0 NANOSLEEP.SYNCS 0x989680 ;  /* 0x009896800000895d */ /* 0x002fea0003900000 */
[----:B------:R-:W1:Y:S02]  /*181a0*/  @!P0 SYNCS.PHASECHK.TRANS64 P0, [R2+URZ+0x60], R5 ;  /* 0x00006005020085a7 */ /* 0x000e64000800007f */
[----:B-1----:R-:W-:Y:S05]  /*181b0*/  @!P0 BRA `(.L_x_5835) ;  /* 0xfffffffc00f08947 */ /* 0x002fea000383ffff */
[----:B------:R-:W-:Y:S05]  /*181c0*/  BRA `(.L_x_5899) ;  /* 0xffffffdc00a47947 */ /* 0x000fea000383ffff */
.L_x_5847:
[----:B0-----:R0:W1:Y:S02]  /*181d0*/  SYNCS.PHASECHK.TRANS64.TRYWAIT P0, [R2+URZ+0x36860], R3 ;  /* 0x03686003020075a7 */ /* 0x001064000800017f */
[----:B-1----:R-:W-:Y:S05]  /*181e0*/  @!P0 NANOSLEEP.SYNCS 0x989680 ;  /* 0x009896800000895d */ /* 0x002fea0003900000 */
[----:B------:R-:W1:Y:S02]  /*181f0*/  @!P0 SYNCS.PHASECHK.TRANS64 P0, [R2+URZ+0x36860], R3 ;  /* 0x03686003020085a7 */ /* 0x000e64000800007f */
[----:B-1----:R-:W-:Y:S05]  /*18200*/  @!P0 BRA `(.L_x_5847) ;  /* 0xfffffffc00f08947 */ /* 0x002fea000383ffff */
[----:B------:R-:W-:Y:S05]  /*18210*/  BRA `(.L_x_5900) ;  /* 0xffffffe400247947 */ /* 0x000fea000383ffff */
.L_x_5855:
[----:B------:R-:W-:Y:S01]  /*18220*/  BSSY B0, `(.L_x_5901) ;  /* 0x0000008000007945 */ /* 0x000fe20003800000 */
[----:B-----5:R-:W-:Y:S02]  /*18230*/  IMAD.MOV.U32 R13, RZ, RZ, R2 ;  /* 0x000000ffff0d7224 */ /* 0x020fe400078e0002 */
[----:B------:R-:W-:Y:S02]  /*18240*/  IMAD.MOV.U32 R12, RZ, RZ, RZ ;  /* 0x000000ffff0c7224 */ /* 0x000fe400078e00ff */
[----:B------:R-:W-:Y:S02]  /*18250*/  IMAD.MOV.U32 R11, RZ, RZ, 0x1f ;  /* 0x0000001fff0b7424 */ /* 0x000fe400078e00ff */
[----:B------:R-:W-:-:S07]  /*18260*/  IMAD.MOV.U32 R15, RZ, RZ, -0x1 ;  /* 0xffffffffff0f7424 */ /* 0x000fce00078e00ff */
[----:B-1----:R-:W-:Y:S05]  /*18270*/  WARPSYNC.COLLECTIVE R15, `(.L_x_5902) ;  /* 0x000000000f087348 */ /* 0x002fea0003c00000 */
[----:B------:R0:W2:Y:S02]  /*18280*/  SHFL.IDX P6, R14, R13, R12, R11 ;  /* 0x0000000c0d0e7389 */ /* 0x0000a400000c000b */
[----:B012---:R-:W-:Y:S01]  /*18290*/  ENDCOLLECTIVE ;  /* 0x000000000000791b */ /* 0x007fe20003800000 */
.L_x_5902:
[----:B------:R-:W-:Y:S05]  /*182a0*/  BSYNC B0 ;  /* 0x0000000000007941 */ /* 0x000fea0003800000 */
.L_x_5901:
[----:B------:R-:W-:Y:S05]  /*182b0*/  BRA `(.L_x_5903) ;  /* 0xffffffe800587947 */ /* 0x000fea000383ffff */
.L_x_5858:
[----:B0-----:R0:W1:Y:S02]  /*182c0*/  SYNCS.PHASECHK.TRANS64.TRYWAIT P0, [R0+URZ+0x36820], R3 ;  /* 0x03682003000075a7 */ /* 0x001064000800017f */
[----:B-1----:R-:W-:Y:S05]  /*182d0*/  @!P0 NANOSLEEP.SYNCS 0x989680 ;  /* 0x009896800000895d */ /* 0x002fea0003900000 */
[----:B------:R-:W1:Y:S02]  /*182e0*/  @!P0 SYNCS.PHASECHK.TRANS64 P0, [R0+URZ+0x36820], R3 ;  /* 0x03682003000085a7 */ /* 0x000e64000800007f */
[----:B-1----:R-:W-:Y:S05]  /*182f0*/  @!P0 BRA `(.L_x_5858) ;  /* 0xfffffffc00f08947 */ /* 0x002fea000383ffff */
[----:B------:R-:W-:Y:S05]  /*18300*/  BRA `(.L_x_5904) ;  /* 0xffffffe800a47947 */ /* 0x000fea000383ffff */
.L_x_5859:
        /* <DEDUP_REMOVED lines=11> */
.L_x_5906:
[----:B------:R-:W-:Y:S05]  /*183c0*/  BSYNC B0 ;  /* 0x0000000000007941 */ /* 0x000fea0003800000 */
.L_x_5905:
[----:B------:R-:W-:Y:S05]  /*183d0*/  BRA `(.L_x_5907) ;  /* 0xffffffe8008c7947 */ /* 0x000fea000383ffff */
.L_x_5862:
[----:B------:R-:W-:Y:S01]  /*183e0*/  BSSY B1, `(.L_x_5908) ;  /* 0x0000006000017945 */ /* 0x000fe20003800000 */
[----:B------:R-:W-:-:S07]  /*183f0*/  IMAD.MOV.U32 R15, RZ, RZ, -0x1 ;  /* 0xffffffffff0f7424 */ /* 0x000fce00078e00ff */
[----:B01----:R-:W-:Y:S05]  /*18400*/  WARPSYNC.COLLECTIVE R15, `(.L_x_5909) ;  /* 0x000000000f0c7348 */ /* 0x003fea0003c00000 */
[----:B------:R-:W-:Y:S02]  /*18410*/  ELECT P6, UR62, PT ;  /* 0x00000000003e782f */ /* 0x000fe400038c0000 */
[----:B------:R-:W-:Y:S01]  /*18420*/  MOV R14, UR62 ;  /* 0x0000003e000e7c02 */ /* 0x000fe20008000f00 */
[----:B01----:R-:W-:Y:S10]  /*18430*/  ENDCOLLECTIVE ;  /* 0x000000000000791b */ /* 0x003ff40003800000 */
.L_x_5909:
[----:B------:R-:W-:Y:S05]  /*18440*/  BSYNC B1 ;  /* 0x0000000000017941 */ /* 0x000fea0003800000 */
.L_x_5908:
[----:B------:R-:W-:Y:S05]  /*18450*/  BRA `(.L_x_5910) ;  /* 0xffffffe800847947 */ /* 0x000fea000383ffff */
.L_x_5864:
[----:B0-----:R0:W1:Y:S02]  /*18460*/  SYNCS.PHASECHK.TRANS64.TRYWAIT P0, [R6+URZ], R5 ;  /* 0x00000005060075a7 */ /* 0x001064000800017f */
[----:B-1----:R-:W-:Y:S05]  /*18470*/  @!P0 NANOSLEEP.SYNCS 0x989680 ;  /* 0x009896800000895d */ /* 0x002fea0003900000 */
[----:B------:R-:W1:Y:S02]  /*18480*/  @!P0 SYNCS.PHASECHK.TRANS64 P0, [R6+URZ], R5 ;  /* 0x00000005060085a7 */ /* 0x000e64000800007f */
[----:B-1----:R-:W-:Y:S05]  /*18490*/  @!P0 BRA `(.L_x_5864) ;  /* 0xfffffffc00f08947 */ /* 0x002fea000383ffff */
[----:B------:R-:W-:Y:S05]  /*184a0*/  BRA `(.L_x_5911) ;  /* 0xffffffe800bc7947 */ /* 0x000fea000383ffff */
.L_x_5865:
[----:B-1----:R1:W2:Y:S02]  /*184b0*/  SYNCS.PHASECHK.TRANS64.TRYWAIT P0, [R3+URZ], R2 ;  /* 0x00000002030075a7 */ /* 0x0022a4000800017f */
[----:B--2---:R-:W-:Y:S05]  /*184c0*/  @!P0 NANOSLEEP.SYNCS 0x989680 ;  /* 0x009896800000895d */ /* 0x004fea0003900000 */
[----:B------:R-:W2:Y:S02]  /*184d0*/  @!P0 SYNCS.PHASECHK.TRANS64 P0, [R3+URZ], R2 ;  /* 0x00000002030085a7 */ /* 0x000ea4000800007f */
[----:B--2---:R-:W-:Y:S05]  /*184e0*/  @!P0 BRA `(.L_x_5865) ;  /* 0xfffffffc00f08947 */ /* 0x004fea000383ffff */
[----:B------:R-:W-:Y:S05]  /*184f0*/  BRA `(.L_x_5912) ;  /* 0xffffffe800b07947 */ /* 0x000fea000383ffff */
.L_x_5867:
[----:B-1----:R1:W2:Y:S02]  /*18500*/  SYNCS.PHASECHK.TRANS64.TRYWAIT P0, [R18+URZ], R5 ;  /* 0x00000005120075a7 */ /* 0x0022a4000800017f */
[----:B--2---:R-:W-:Y:S05]  /*18510*/  @!P0 NANOSLEEP.SYNCS 0x989680 ;  /* 0x009896800000895d */ /* 0x004fea0003900000 */
[----:B------:R-:W2:Y:S02]  /*18520*/  @!P0 SYNCS.PHASECHK.TRANS64 P0, [R18+URZ], R5 ;  /* 0x00000005120085a7 */ /* 0x000ea4000800007f */
[----:B--2---:R-:W-:Y:S05]  /*18530*/  @!P0 BRA `(.L_x_5867) ;  /* 0xfffffffc00f08947 */ /* 0x004fea000383ffff */
[----:B------:R-:W-:Y:S05]  /*18540*/  BRA `(.L_x_5913) ;  /* 0xffffffe800b47947 */ /* 0x000fea000383ffff */
.L_x_5914:
        /* <DEDUP_REMOVED lines=11> */
.L_x_15310:


//--------------------- .text._ZN7cutlass13device_kernelIN5flash11enable_sm90INS1_16FlashAttnFwdSm90INS1_25CollectiveMainloopFwdSm90ILi2EN4cute5tupleIJNS5_1CILi1EEES8_S8_EEENS6_IJNS7_ILi128EEENS7_ILi112EEENS7_ILi192EEEEEELi192ENS_6half_tEfNS_4arch4Sm90ELb1ELb0ELb1ELb1ELb0ELb0ELb0ELb1ELb1ELb1ELb0ELb0EEENS1_21CollectiveEpilogueFwdINS6_IJSA_SC_SB_EEES9_SE_SG_Li256ELb1ELb1ELb0ELb0EEENS1_36VarlenDynamicPersistentTileSchedulerILi128ELi112ELi256ELi128ELb0ELb1ELb1ELb1ELb1ELb1EEEEEEEEEvNT_6ParamsE --------------------------
	.section	.text._ZN7cutlass13device_kernelIN5flash11enable_sm90INS1_16FlashAttnFwdSm90INS1_25CollectiveMainloopFwdSm90ILi2EN4cute5tupleIJNS5_1CILi1EEES8_S8_EEENS6_IJNS7_ILi128EEENS7_ILi112EEENS7_ILi192EEEEEELi192ENS_6half_tEfNS_4arch4Sm90ELb1ELb0ELb1ELb1ELb0ELb0ELb0ELb1ELb1ELb1ELb0ELb0EEENS1_21CollectiveEpilogueFwdINS6_IJSA_SC_SB_EEES9_SE_SG_Li256ELb1ELb1ELb0ELb0EEENS1_36VarlenDynamicPersistentTileSchedulerILi128ELi112ELi256ELi128ELb0ELb1ELb1ELb1ELb1ELb1EEEEEEEEEvNT_6ParamsE,"ax",@progbits
	.align	128
.text._ZN7cutlass13device_kernelIN5flash11enable_sm90INS1_16FlashAttnFwdSm90INS1_25CollectiveMainloopFwdSm90ILi2EN4cute5tupleIJNS5_1CILi1EEES8_S8_EEENS6_IJNS7_ILi128EEENS7_ILi112EEENS7_ILi192EEEEEELi192ENS_6half_tEfNS_4arch4Sm90ELb1ELb0ELb1ELb1ELb0ELb0ELb0ELb1ELb1ELb1ELb0ELb0EEENS1_21CollectiveEpilogueFwdINS6_IJSA_SC_SB_EEES9_SE_SG_Li256ELb1ELb1ELb0ELb0EEENS1_36VarlenDynamicPersistentTileSchedulerILi128ELi112ELi256ELi128ELb0ELb1ELb1ELb1ELb1ELb1EEEEEEEEEvNT_6ParamsE:
        .type           _ZN7cutlass13device_kernelIN5flash11enable_sm90INS1_16FlashAttnFwdSm90INS1_25CollectiveMainloopFwdSm90ILi2EN4cute5tupleIJNS5_1CILi1EEES8_S8_EEENS6_IJNS7_ILi128EEENS7_ILi112EEENS7_ILi192EEEEEELi192ENS_6half_tEfNS_4arch4Sm90ELb1ELb0ELb1ELb1ELb0ELb0ELb0ELb1ELb1ELb1ELb0ELb0EEENS1_21CollectiveEpilogueFwdINS6_IJSA_SC_SB_EEES9_SE_SG_Li256ELb1ELb1ELb0ELb0EEENS1_36VarlenDynamicPersistentTileSchedulerILi128ELi112ELi256ELi128ELb0ELb1ELb1ELb1ELb1ELb1EEEEEEEEEvNT_6ParamsE,@function
        .size           _ZN7cutlass13device_kernelIN5flash11enable_sm90INS1_16FlashAttnFwdSm90INS1_25CollectiveMainloopFwdSm90ILi2EN4cute5tupleIJNS5_1CILi1EEES8_S8_EEENS6_IJNS7_ILi128EEENS7_ILi112EEENS7_ILi192EEEEEELi192ENS_6half_tEfNS_4arch4Sm90ELb1ELb0ELb1ELb1ELb0ELb0ELb0ELb1ELb1ELb1ELb0ELb0EEENS1_21CollectiveEpilogueFwdINS6_IJSA_SC_SB_EEES9_SE_SG_Li256ELb1ELb1ELb0ELb0EEENS1_36VarlenDynamicPersistentTileSchedulerILi128ELi112ELi256ELi128ELb0ELb1ELb1ELb1ELb1ELb1EEEEEEEEEvNT_6ParamsE,(.L_x_15311 - _ZN7cutlass13device_kernelIN5flash11enable_sm90INS1_16FlashAttnFwdSm90INS1_25CollectiveMainloopFwdSm90ILi2EN4cute5tupleIJNS5_1CILi1EEES8_S8_EEENS6_IJNS7_ILi128EEENS7_ILi112EEENS7_ILi192EEEEEELi192ENS_6half_tEfNS_4arch4Sm90ELb1ELb0ELb1ELb1ELb0ELb0ELb0ELb1ELb1ELb1ELb0ELb0EEENS1_21CollectiveEpilogueFwdINS6_IJSA_SC_SB_EEES9_SE_SG_Li256ELb1ELb1ELb0ELb0EEENS1_36VarlenDynamicPersistentTileSchedulerILi128ELi112ELi256ELi128ELb0ELb1ELb1ELb1ELb1ELb1EEEEEEEEEvNT_6ParamsE)
        .other          _ZN7cutlass13device_kernelIN5flash11enable_sm90INS1_16FlashAttnFwdSm90INS1_25CollectiveMainloopFwdSm90ILi2EN4cute5tupleIJNS5_1CILi1EEES8_S8_EEENS6_IJNS7_ILi128EEENS7_ILi112EEENS7_ILi192EEEEEELi192ENS_6half_tEfNS_4arch4Sm90ELb1ELb0ELb1ELb1ELb0ELb0ELb0ELb1ELb1ELb1ELb0ELb0EEENS1_21CollectiveEpilogueFwdINS6_IJSA_SC_SB_EEES9_SE_SG_Li256ELb1ELb1ELb0ELb0EEENS1_36VarlenDynamicPersistentTileSchedulerILi128ELi112ELi256ELi128ELb0ELb1ELb1ELb1ELb1ELb1EEEEEEEEEvNT_6ParamsE,@"STO_CUDA_ENTRY STV_DEFAULT"
_ZN7cutlass13device_kernelIN5flash11enable_sm90INS1_16FlashAttnFwdSm90INS1_25CollectiveMainloopFwdSm90ILi2EN4cute5tupleIJNS5_1CILi1EEES8_S8_EEENS6_IJNS7_ILi128EEENS7_ILi112EEENS7_ILi192EEEEEELi192ENS_6half_tEfNS_4arch4Sm90ELb1ELb0ELb1ELb1ELb0ELb0ELb0ELb1ELb1ELb1ELb0ELb0EEENS1_21CollectiveEpilogueFwdINS6_IJSA_SC_SB_EEES9_SE_SG_Li256ELb1ELb1ELb0ELb0EEENS1_36VarlenDynamicPersistentTileSchedulerILi128ELi112ELi256ELi128ELb0ELb1ELb1ELb1ELb1ELb1EEEEEEEEEvNT_6ParamsE:
        /* <DEDUP_REMOVED lines=18> */
.L_x_5916:
[----:B------:R-:W-:Y:S05]  /*0120*/  BSYNC B0 ;  /* 0x0000000000007941 */ /* 0x000fea0003800000 */
.L_x_5915:
        /* <DEDUP_REMOVED lines=41> */
.L_x_5917:
        /* <DEDUP_REMOVED lines=22> */
.L_x_5918:
        /* <DEDUP_REMOVED lines=18> */
.L_x_5919:
        /* <DEDUP_REMOVED lines=22> */
.L_x_5920:
        /* <DEDUP_REMOVED lines=22> */
.L_x_5921:
        /* <DEDUP_REMOVED lines=8> */
.L_x_5923:
        /* <DEDUP_REMOVED lines=19> */
[----:B------:R-:W-:Y:S01]  /*0ab0*/  UMOV UR36, URZ ;  /* 0x0000003f00247c82 */ /* 0x000fe20008000000 */
[----:B0-----:R-:W-:-:S05]  /*0ac0*/  VIADD R220, R0, 0xffffff80 ;  /* 0xffffff8000dc7836 */ /* 0x001fca0000000000 */
[----:B------:R-:W-:-:S04]  /*0ad0*/  SHF.R.S32.HI R3, RZ, 0x1f, R220 ;  /* 0x0000001fff037819 */ /* 0x000fc800000114dc */
[CC--:B------:R-:W-:Y:S02]  /*0ae0*/  LEA.HI R0, R3.reuse, R220.reuse, RZ, 0x7 ;  /* 0x000000dc03007211 */ /* 0x0c0fe400078f38ff */
[CC--:B------:R-:W-:Y:S02]  /*0af0*/  LEA.HI R4, R3.reuse, R220.reuse, RZ, 0x5 ;  /* 0x000000dc03047211 */ /* 0x0c0fe400078f28ff */
[----:B------:R-:W-:Y:S02]  /*0b00*/  LOP3.LUT R5, R0, 0xffffff80, RZ, 0xc0, !PT ;  /* 0xffffff8000057812 */ /* 0x000fe400078ec0ff */
[----:B------:R-:W-:Y:S01]  /*0b10*/  LEA.HI R10, R3, R220, RZ, 0x2 ;  /* 0x000000dc030a7211 */ /* 0x000fe200078f10ff */
[----:B------:R-:W-:Y:S01]  /*0b20*/  IMAD.SHL.U32 R4, R4, 0x20, RZ ;  /* 0x0000002004047824 */ /* 0x000fe200078e00ff */
[----:B------:R-:W-:Y:S01]  /*0b30*/  SHF.R.S32.HI R213, RZ, 0x7, R0 ;  /* 0x00000007ffd57819 */ /* 0x000fe20000011400 */
[----:B------:R-:W-:-:S03]  /*0b40*/  IMAD.IADD R212, R220, 0x1, -R5 ;  /* 0x00000001dcd47824 */ /* 0x000fc600078e0a05 */
[----:B------:R-:W-:Y:S02]  /*0b50*/  LOP3.LUT R4, R4, 0xfffffc00, RZ, 0xc0, !PT ;  /* 0xfffffc0004047812 */ /* 0x000fe400078ec0ff */
[----:B------:R-:W-:Y:S02]  /*0b60*/  SHF.R.S32.HI R9, RZ, 0x1f, R212 ;  /* 0x0000001fff097819 */ /* 0x000fe400000114d4 */
[----:B------:R-:W-:Y:S02]  /*0b70*/  LEA.HI R0, R0, R213, RZ, 0x1 ;  /* 0x000000d500007211 */ /* 0x000fe400078f08ff */
[CC--:B------:R-:W-:Y:S02]  /*0b80*/  LEA.HI R6, R9.reuse, R212.reuse, RZ, 0x2 ;  /* 0x000000d409067211 */ /* 0x0c0fe400078f10ff */
[----:B------:R-:W-:Y:S02]  /*0b90*/  LEA.HI R9, R9, R212, RZ, 0x5 ;  /* 0x000000d409097211 */ /* 0x000fe400078f28ff */
[----:B------:R-:W-:-:S02]  /*0ba0*/  SHF.R.S32.HI R8, RZ, 0x2, R6 ;  /* 0x00000002ff087819 */ /* 0x000fc40000011406 */
[----:B------:R-:W-:Y:S02]  /*0bb0*/  SHF.R.S32.HI R11, RZ, 0x1f, R6 ;  /* 0x0000001fff0b7819 */ /* 0x000fe40000011406 */
[----:B------:R-:W-:Y:S02]  /*0bc0*/  SHF.R.S32.HI R9, RZ, 0x5, R9 ;  /* 0x00000005ff097819 */ /* 0x000fe40000011409 */
[----:B------:R-:W-:Y:S02]  /*0bd0*/  LEA.HI R11, R11, R8, RZ, 0x3 ;  /* 0x000000080b0b7211 */ /* 0x000fe400078f18ff */
[----:B------:R-:W-:Y:S02]  /*0be0*/  LOP3.LUT R0, R0, 0x3fffffe, RZ, 0xc0, !PT ;  /* 0x03fffffe00007812 */ /* 0x000fe400078ec0ff */
[----:B------:R-:W-:-:S03]  /*0bf0*/  LOP3.LUT R11, R11, 0xfffffff8, RZ, 0xc0, !PT ;  /* 0xfffffff80b0b7812 */ /* 0x000fc600078ec0ff */
[----:B------:R-:W-:Y:S02]  /*0c00*/  IMAD.IADD R0, R213, 0x1, -R0 ;  /* 0x00000001d5007824 */ /* 0x000fe400078e0a00 */
[----:B------:R-:W-:-:S04]  /*0c10*/  IMAD.IADD R8, R8, 0x1, -R11 ;  /* 0x0000000108087824 */ /* 0x000fc800078e0a0b */
[----:B------:R-:W-:-:S04]  /*0c20*/  IMAD R9, R9, 0x10, R8 ;  /* 0x0000001009097824 */ /* 0x000fc800078e0208 */
[----:B------:R-:W-:Y:S01]  /*0c30*/  IMAD R214, R0, 0x40, R9 ;  /* 0x0000004000d67824 */ /* 0x000fe200078e0209 */
[----:B--2---:R-:W-:Y:S02]  /*0c40*/  R2UR UR4, R2 ;  /* 0x00000000020472ca */ /* 0x004fe400000e0000 */
[CC--:B------:R-:W-:Y:S02]  /*0c50*/  LEA.HI R2, R3.reuse, R220.reuse, RZ, 0x4 ;  /* 0x000000dc03027211 */ /* 0x0c0fe400078f20ff */
[----:B------:R-:W-:Y:S02]  /*0c60*/  LEA.HI R3, R3, R220, RZ, 0x3 ;  /* 0x000000dc03037211 */ /* 0x000fe400078f18ff */
[----:B------:R-:W-:Y:S02]  /*0c70*/  SHF.R.S32.HI R7, RZ, 0x4, R2 ;  /* 0x00000004ff077819 */ /* 0x000fe40000011402 */
[C---:B------:R-:W-:Y:S02]  /*0c80*/  LOP3.LUT R5, R2.reuse, 0x3fffff0, RZ, 0xc0, !PT ;  /* 0x03fffff002057812 */ /* 0x040fe400078ec0ff */
[----:B------:R-:W-:-:S02]  /*0c90*/  LEA.HI R2, R2, R7, RZ, 0x1 ;  /* 0x0000000702027211 */ /* 0x000fc400078f08ff */
[----:B------:R-:W-:Y:S01]  /*0ca0*/  SHF.R.S32.HI R210, RZ, 0x3, R3 ;  /* 0x00000003ffd27819 */ /* 0x000fe20000011403 */
[----:B------:R-:W-:Y:S01]  /*0cb0*/  IMAD.IADD R5, R220, 0x1, -R5 ;  /* 0x00000001dc057824 */ /* 0x000fe200078e0a05 */
[----:B------:R-:W-:Y:S01]  /*0cc0*/  LOP3.LUT R2, R2, 0x1ffffffe, RZ, 0xc0, !PT ;  /* 0x1ffffffe02027812 */ /* 0x000fe200078ec0ff */
[----:B------:R-:W-:Y:S02]  /*0cd0*/  ULOP3.LUT UR7, UR4, 0x1, URZ, 0xfc, !UPT ;  /* 0x0000000104077892 */ /* 0x000fe4000f8efc3f */
[----:B------:R-:W-:Y:S01]  /*0ce0*/  IMAD R5, R5, 0x40, R4 ;  /* 0x0000004005057824 */ /* 0x000fe200078e0204 */
[----:B------:R-:W-:Y:S01]  /*0cf0*/  UMOV UR4, URZ ;  /* 0x0000003f00047c82 */ /* 0x000fe20008000000 */
[----:B------:R-:W-:Y:S01]  /*0d00*/  IMAD.IADD R2, R7, 0x1, -R2 ;  /* 0x0000000107027824 */ /* 0x000fe200078e0a02 */
[----:B------:R-:W-:Y:S01]  /*0d10*/  LOP3.LUT R7, R10, 0xfffffffc, RZ, 0xc0, !PT ;  /* 0xfffffffc0a077812 */ /* 0x000fe200078ec0ff */
[----:B------:R-:W-:Y:S02]  /*0d20*/  IMAD.U32 R216, RZ, RZ, UR7 ;  /* 0x00000007ffd87e24 */ /* 0x000fe4000f8e00ff */
[----:B------:R-:W-:-:S02]  /*0d30*/  IMAD R215, R2, 0x8, R5 ;  /* 0x0000000802d77824 */ /* 0x000fc400078e0205 */
[----:B------:R-:W-:Y:S01]  /*0d40*/  IMAD.IADD R4, R220, 0x1, -R7 ;  /* 0x00000001dc047824 */ /* 0x000fe200078e0a07 */
[----:B------:R-:W-:Y:S01]  /*0d50*/  LOP3.LUT R7, R3, 0xfffffff8, RZ, 0xc0, !PT ;  /* 0xfffffff803077812 */ /* 0x000fe200078ec0ff */
[----:B------:R-:W-:Y:S01]  /*0d60*/  IMAD.U32 R211, RZ, RZ, UR4 ;  /* 0x00000004ffd37e24 */ /* 0x000fe2000f8e00ff */
[----:B------:R-:W-:Y:S02]  /*0d70*/  LOP3.LUT R3, R6, 0x7ffffffc, RZ, 0xc0, !PT ;  /* 0x7ffffffc06037812 */ /* 0x000fe400078ec0ff */
[----:B------:R-:W-:Y:S01]  /*0d80*/  LEA.HI R10, R4, R4, RZ, 0x1 ;  /* 0x00000004040a7211 */ /* 0x000fe200078f08ff */
[----:B------:R-:W-:Y:S02]  /*0d90*/  IMAD.IADD R206, R220, 0x1, -R7 ;  /* 0x00000001dcce7824 */ /* 0x000fe400078e0a07 */
[----:B------:R-:W-:Y:S01]  /*0da0*/  IMAD.IADD R22, R212, 0x1, -R3 ;  /* 0x00000001d4167824 */ /* 0x000fe200078e0a03 */
[----:B------:R-:W-:Y:S01]  /*0db0*/  LOP3.LUT R11, R10, 0x1ffffffe, RZ, 0xc0, !PT ;  /* 0x1ffffffe0a0b7812 */ /* 0x000fe200078ec0ff */
[----:B------:R-:W-:-:S04]  /*0dc0*/  IMAD.SHL.U32 R16, R206, 0x8, RZ ;  /* 0x00000008ce107824 */ /* 0x000fc800078e00ff */
[C---:B------:R-:W-:Y:S01]  /*0dd0*/  VIADD R204, R16.reuse, 0x40 ;  /* 0x0000004010cc7836 */ /* 0x040fe20000000000 */
[----:B------:R-:W-:Y:S01]  /*0de0*/  SHF.R.S32.HI R219, RZ, 0x1f, R16 ;  /* 0x0000001fffdb7819 */ /* 0x000fe20000011410 */
[----:B------:R-:W-:Y:S02]  /*0df0*/  VIADD R205, R16, 0x80 ;  /* 0x0000008010cd7836 */ /* 0x000fe40000000000 */
[----:B------:R-:W-:Y:S01]  /*0e00*/  IMAD.IADD R11, R4, 0x1, -R11 ;  /* 0x00000001040b7824 */ /* 0x000fe200078e0a0b */
[----:B------:R-:W-:Y:S02]  /*0e10*/  SHF.R.S32.HI R218, RZ, 0x1f, R204 ;  /* 0x0000001fffda7819 */ /* 0x000fe400000114cc */
[----:B------:R-:W-:Y:S01]  /*0e20*/  SHF.R.S32.HI R217, RZ, 0x1f, R205 ;  /* 0x0000001fffd97819 */ /* 0x000fe200000114cd */
[----:B------:R-:W-:-:S07]  /*0e30*/  IMAD R23, R11, 0x8, R214 ;  /* 0x000000080b177824 */ /* 0x000fce00078e02d6 */
.L_x_5977:
[----:B0-2---:R-:W0:Y:S01]  /*0e40*/  LDC.64 R2, c[0x0][0xc88] ;  /* 0x00032200ff027b82 */ /* 0x005e220000000a00 */
        /* <DEDUP_REMOVED lines=41> */
[----:B-1--4-:R-:W-:Y:S06]  /*10e0*/  @P2 BRA `(.L_x_5924) ;  /* 0x0000000000402947 */ /* 0x012fec0003800000 */
        /* <DEDUP_REMOVED lines=16> */
.L_x_5924:
        /* <DEDUP_REMOVED lines=11> */
.L_x_5925:
        /* <DEDUP_REMOVED lines=15> */
.L_x_5926:
        /* <DEDUP_REMOVED lines=20> */
[----:B------:R-:W-:Y:S02]  /*14d0*/  CS2R R108, SRZ ;  /* 0x00000000006c7805 */ /* 0x000fe4000001ff00 */
[----:B------:R-:W-:-:S02]  /*14e0*/  CS2R R106, SRZ ;  /* 0x00000000006a7805 */ /* 0x000fc4000001ff00 */
[----:B------:R-:W-:Y:S01]  /*14f0*/  CS2R R104, SRZ ;  /* 0x0000000000687805 */ /* 0x000fe2000001ff00 */
[----:B------:R-:W-:Y:S01]  /*1500*/  @UP0 USHF.R.U32.HI UR6, URZ, UR8, UR5 ;  /* 0x000000083f060299 */ /* 0x000fe20008011605 */
[----:B------:R-:W-:Y:S01]  /*1510*/  CS2R R42, SRZ ;  /* 0x00000000002a7805 */ /* 0x000fe2000001ff00 */
[----:B------:R-:W-:Y:S01]  /*1520*/  UIADD3 UR5, UR9, 0x6f, URZ ;  /* 0x0000006f09057890 */ /* 0x000fe2000fffe03f */
[----:B------:R-:W-:Y:S01]  /*1530*/  CS2R R98, SRZ ;  /* 0x0000000000627805 */ /* 0x000fe2000001ff00 */
[----:B------:R-:W-:Y:S01]  /*1540*/  UIADD3 UR7, UR7, UR6, URZ ;  /* 0x0000000607077290 */ /* 0x000fe2000fffe03f */
[----:B------:R-:W-:Y:S01]  /*1550*/  CS2R R100, SRZ ;  /* 0x0000000000647805 */ /* 0x000fe2000001ff00 */
[----:B------:R-:W-:Y:S01]  /*1560*/  UMOV UR4, URZ ;  /* 0x0000003f00047c82 */ /* 0x000fe20008000000 */
[----:B------:R-:W-:Y:S01]  /*1570*/  UMOV UR6, URZ ;  /* 0x0000003f00067c82 */ /* 0x000fe20008000000 */
[----:B------:R-:W-:Y:S01]  /*1580*/  UIMAD.WIDE UR4, UR5, -0x6db6db6d, UR4 ;  /* 0x92492493050478a5 */ /* 0x000fe2000f8e0204 */
[----:B------:R-:W-:Y:S01]  /*1590*/  CS2R R96, SRZ ;  /* 0x0000000000607805 */ /* 0x000fe2000001ff00 */
[----:B------:R-:W-:Y:S01]  /*15a0*/  UIMAD.WIDE UR6, UR7, -0x6db6db6d, UR6 ;  /* 0x92492493070678a5 */ /* 0x000fe2000f8e0206 */
[----:B------:R-:W-:Y:S01]  /*15b0*/  CS2R R94, SRZ ;  /* 0x00000000005e7805 */ /* 0x000fe2000001ff00 */
[----:B------:R-:W-:Y:S01]  /*15c0*/  USHF.R.U32.HI UR4, URZ, 0x1f, UR5 ;  /* 0x0000001f3f047899 */ /* 0x000fe20008011605 */
[----:B------:R-:W-:Y:S01]  /*15d0*/  CS2R R92, SRZ ;  /* 0x00000000005c7805 */ /* 0x000fe2000001ff00 */
[----:B------:R-:W-:Y:S01]  /*15e0*/  USHF.R.U32.HI UR6, URZ, 0x1f, UR7 ;  /* 0x0000001f3f067899 */ /* 0x000fe20008011607 */
[----:B------:R-:W-:Y:S01]  /*15f0*/  CS2R R90, SRZ ;  /* 0x00000000005a7805 */ /* 0x000fe2000001ff00 */
[----:B------:R-:W-:Y:S01]  /*1600*/  ULEA.HI.SX32 UR4, UR5, UR4, 0x1a ;  /* 0x0000000405047291 */ /* 0x000fe2000f8fd23f */
        /* <DEDUP_REMOVED lines=9> */
[----:B------:R-:W-:Y:S01]  /*16a0*/  USEL UR37, UR4, UR6, UP0 ;  /* 0x0000000604257287 */ /* 0x000fe20008000000 */
[----:B------:R-:W-:-:S02]  /*16b0*/  CS2R R74, SRZ ;  /* 0x00000000004a7805 */ /* 0x000fc4000001ff00 */
[----:B------:R-:W-:Y:S02]  /*16c0*/  CS2R R72, SRZ ;  /* 0x0000000000487805 */ /* 0x000fe4000001ff00 */
[----:B------:R-:W-:Y:S01]  /*16d0*/  CS2R R70, SRZ ;  /* 0x0000000000467805 */ /* 0x000fe2000001ff00 */
[----:B------:R-:W-:Y:S01]  /*16e0*/  UISETP.GE.AND UP0, UPT, UR37, 0x1, UPT ;  /* 0x000000012500788c */ /* 0x000fe2000bf06270 */
[----:B------:R-:W-:Y:S02]  /*16f0*/  CS2R R68, SRZ ;  /* 0x0000000000447805 */ /* 0x000fe4000001ff00 */
[----:B------:R-:W-:Y:S02]  /*1700*/  CS2R R66, SRZ ;  /* 0x0000000000427805 */ /* 0x000fe4000001ff00 */
[----:B------:R-:W-:Y:S02]  /*1710*/  CS2R R64, SRZ ;  /* 0x0000000000407805 */ /* 0x000fe4000001ff00 */
[----:B------:R-:W-:-:S02]  /*1720*/  CS2R R62, SRZ ;  /* 0x00000000003e7805 */ /* 0x000fc4000001ff00 */
[----:B------:R-:W-:Y:S02]  /*1730*/  CS2R R60, SRZ ;  /* 0x00000000003c7805 */ /* 0x000fe4000001ff00 */
[----:B------:R-:W-:Y:S02]  /*1740*/  PLOP3.LUT P1, PT, PT, PT, UP0, 0x80, 0x0 ;  /* 0x000000000000781c */ /* 0x000fe40003f2f008 */
        /* <DEDUP_REMOVED lines=50> */
.L_x_5928:
        /* <DEDUP_REMOVED lines=11> */
.L_x_6106:
[----:B------:R-:W-:Y:S05]  /*1b20*/  @!P0 BRA `(.L_x_5930) ;  /* 0x0000000000048947 */ /* 0x000fea0003800000 */
[----:B------:R-:W-:Y:S01]  /*1b30*/  BPT.TRAP 0x1 ;  /* 0x000000040000795c */ /* 0x000fe20000300000 */
.L_x_5930:
[----:B0-----:R-:W-:Y:S02]  /*1b40*/  IMAD.U32 R0, RZ, RZ, UR36 ;  /* 0x00000024ff007e24 */ /* 0x001fe4000f8e00ff */
[----:B------:R-:W-:-:S03]  /*1b50*/  IMAD.U32 R3, RZ, RZ, UR60 ;  /* 0x0000003cff037e24 */ /* 0x000fc6000f8e00ff */
[----:B------:R-:W-:Y:S02]  /*1b60*/  LEA R0, R0, UR38, 0x3 ;  /* 0x0000002600007c11 */ /* 0x000fe4000f8e18ff */
[----:B------:R-:W-:-:S04]  /*1b70*/  SHF.L.U32 R3, R3, 0x1f, RZ ;  /* 0x0000001f03037819 */ /* 0x000fc800000006ff */
[----:B------:R0:W1:Y:S01]  /*1b80*/  SYNCS.PHASECHK.TRANS64.TRYWAIT P2, [R0+URZ+0x36830], R3 ;  /* 0x03683003000075a7 */ /* 0x000062000804017f */
[----:B------:R-:W-:Y:S05]  /*1b90*/  @!P0 BRA `(.L_x_5931) ;  /* 0x0000000000048947 */ /* 0x000fea0003800000 */
[----:B------:R-:W-:Y:S01]  /*1ba0*/  BPT.TRAP 0x1 ;  /* 0x000000040000795c */ /* 0x000fe20000300000 */
.L_x_5931:
[----:B------:R-:W2:Y:S02]  /*1bb0*/  S2R R2, SR_TID.X ;  /* 0x0000000000027919 */ /* 0x000ea40000002100 */
[----:B--2---:R-:W-:Y:S01]  /*1bc0*/  LOP3.LUT P1, RZ, R2, 0x7f, RZ, 0xc0, !PT ;  /* 0x0000007f02ff7812 */ /* 0x004fe2000782c0ff */
[----:B-1----:R-:W-:-:S12]  /*1bd0*/  @P2 BRA `(.L_x_5932) ;  /* 0x0000000000082947 */ /* 0x002fd80003800000 */
[----:B------:R-:W1:Y:S02]  /*1be0*/  SYNCS.PHASECHK.TRANS64.TRYWAIT P2, [R0+URZ+0x36830], R3 ;  /* 0x03683003000075a7 */ /* 0x000e64000804017f */
[----:B-1----:R-:W-:Y:S05]  /*1bf0*/  @!P2 BRA `(.L_x_5933) ;  /* 0x0000017c0034a947 */ /* 0x002fea0003800000 */
.L_x_5932:
        /* <DEDUP_REMOVED lines=22> */
[----:B------:R-:W-:Y:S01]  /*1d60*/  IMAD.U32 R5, RZ, RZ, UR6 ;  /* 0x00000006ff057e24 */ /* 0x000fe2000f8e00ff */
[----:B------:R-:W-:Y:S01]  /*1d70*/  UIADD3 UR14, UR4, 0x100, URZ ;  /* 0x00000100040e7890 */ /* 0x000fe2000fffe03f */
[----:B01----:R-:W-:Y:S01]  /*1d80*/  @!P1 VIADD R0, R0, 0x36840 ;  /* 0x0003684000009836 */ /* 0x003fe20000000000 */
        /* <DEDUP_REMOVED lines=40> */
[----:B------:R-:W-:Y:S01]  /*2010*/  UMOV UR39, 0x40000040 ;  /* 0x4000004000277882 */ /* 0x000fe20000000000 */
[----:B------:R-:W-:Y:S01]  /*2020*/  UMOV UR59, 0x40000040 ;  /* 0x40000040003b7882 */ /* 0x000fe20000000000 */
[----:B------:R-:W-:-:S02]  /*2030*/  CS2R R98, SRZ ;  /* 0x0000000000627805 */ /* 0x000fc4000001ff00 */
[----:B------:R-:W-:Y:S02]  /*2040*/  CS2R R96, SRZ ;  /* 0x0000000000607805 */ /* 0x000fe4000001ff00 */
[----:B------:R-:W-:Y:S01]  /*2050*/  CS2R R94, SRZ ;  /* 0x00000000005e7805 */ /* 0x000fe2000001ff00 */
        /* <DEDUP_REMOVED lines=42> */
[----:B------:R-:W-:-:S02]  /*2300*/  UIADD3 UR6, UR5, 0x4, URZ ;  /* 0x0000000405067890 */ /* 0x000fc4000fffe03f */
        /* <DEDUP_REMOVED lines=421> */
[----:B------:R-:W-:Y:S02]  /*3d60*/  R2UR UR14, R17 ;  /* 0x00000000110e72ca */ /* 0x000fe400000e0000 */
[----:B------:R-:W-:Y:S02]  /*3d70*/  R2UR UR13, R2 ;  /* 0x00000000020d72ca */ /* 0x000fe400000e0000 */
[----:B------:R-:W-:Y:S01]  /*3d80*/  R2UR UR12, R3 ;  /* 0x00000000030c72ca */ /* 0x000fe200000e0000 */
        /* <DEDUP_REMOVED lines=9> */
[----:B------:R-:W-:Y:S02]  /*3e20*/  R2UR UR38, R7 ;  /* 0x00000000072672ca */ /* 0x000fe400000e0000 */
[----:B------:R-:W-:Y:S02]  /*3e30*/  R2UR UR37, R8 ;  /* 0x00000000082572ca */ /* 0x000fe400000e0000 */
[----:B------:R-:W-:Y:S01]  /*3e40*/  R2UR UR36, R9 ;  /* 0x00000000092472ca */ /* 0x000fe200000e0000 */
[----:B------:R-:W-:Y:S02]  /*3e50*/  WARPGROUP.DEPBAR.LE gsb0, 0x0 ;  /* 0x00008000000079c5 */ /* 0x000fe40000010000 */
[----:B------:R-:W-:-:S06]  /*3e60*/  WARPGROUP.ARRIVE ;  /* 0x00000000000079c5 */ /* 0x000fcc0000000000 */
[----:B------:R-:W-:Y:S01]  /*3e70*/  HGMMA.64x16x16.F32 R40, gdesc[UR48], R40, gsb0 ;  /* 0x00200000302879f0 */ /* 0x000fe20008000828 */
[----:B------:R-:W-:Y:S01]  /*3e80*/  UMOV UR50, UR6 ;  /* 0x0000000600327c82 */ /* 0x000fe20008000000 */
[----:B------:R-:W-:Y:S01]  /*3e90*/  UMOV UR51, 0x40000040 ;  /* 0x4000004000337882 */ /* 0x000fe20000000000 */
[----:B------:R-:W-:Y:S02]  /*3ea0*/  UMOV UR6, 0xffffff90 ;  /* 0xffffff9000067882 */ /* 0x000fe40000000000 */
[----:B------:R-:W-:Y:S01]  /*3eb0*/  UIMAD UR6, UR37, UR6, 0x71 ;  /* 0x00000071250674a4 */ /* 0x000fe2000f8e0206 */
[----:B------:R-:W-:Y:S02]  /*3ec0*/  WARPGROUP.DEPBAR.LE gsb0, 0x0 ;  /* 0x00008000000079c5 */ /* 0x000fe40000010000 */
[----:B------:R-:W-:-:S06]  /*3ed0*/  WARPGROUP.ARRIVE ;  /* 0x00000000000079c5 */ /* 0x000fcc0000000000 */
[----:B------:R-:W-:Y:S01]  /*3ee0*/  HGMMA.64x16x16.F32 R32, gdesc[UR52], R32, gsb0 ;  /* 0x00200000342079f0 */ /* 0x000fe20008000820 */
[----:B------:R-:W-:Y:S01]  /*3ef0*/  UMOV UR52, UR5 ;  /* 0x0000000500347c82 */ /* 0x000fe20008000000 */
[----:B------:R-:W-:Y:S01]  /*3f00*/  UMOV UR53, 0x40000040 ;  /* 0x4000004000357882 */ /* 0x000fe20000000000 */
[----:B------:R-:W-:Y:S01]  /*3f10*/  UMOV UR54, UR7 ;  /* 0x0000000700367c82 */ /* 0x000fe20008000000 */
[----:B------:R-:W-:Y:S01]  /*3f20*/  UMOV UR55, 0x40000040 ;  /* 0x4000004000377882 */ /* 0x000fe20000000000 */
[----:B------:R-:W-:Y:S01]  /*3f30*/  ULDC UR5, c[0x0][0x448] ;  /* 0x0001120000057ab9 */ /* 0x000fe20000000800 */
[----:B------:R-:W-:Y:S01]  /*3f40*/  UMOV UR7, 0x40000040 ;  /* 0x4000004000077882 */ /* 0x000fe20000000000 */
[----:B------:R-:W-:-:S06]  /*3f50*/  UISETP.NE.AND UP0, UPT, UR5, 0x1, UPT ;  /* 0x000000010500788c */ /* 0x000fcc000bf05270 */
[----:B------:R-:W-:-:S05]  /*3f60*/  PLOP3.LUT P2, PT, PT, PT, UP0, 0x80, 0x0 ;  /* 0x000000000000781c */ /* 0x000fca0003f4f008 */
[----:B------:R-:W-:-:S08]  /*3f70*/  @UP0 ULDC UR5, c[0x0][0x44c] ;  /* 0x0001130000050ab9 */ /* 0x000fd00000000800 */
[----:B------:R-:W-:Y:S01]  /*3f80*/  @P2 IMAD.HI.U32 R7, R6, UR5, RZ ;  /* 0x0000000506072c27 */ /* 0x000fe2000f8e00ff */
[----:B------:R-:W-:Y:S01]  /*3f90*/  @UP0 ULDC UR5, c[0x0][0x450] ;  /* 0x0001140000050ab9 */ /* 0x000fe20000000800 */
        /* <DEDUP_REMOVED lines=31> */
[----:B------:R-:W-:Y:S02]  /*4190*/  IMAD.U32 R65, RZ, RZ, UR14 ;  /* 0x0000000eff417e24 */ /* 0x000fe4000f8e00ff */
[----:B------:R-:W-:Y:S01]  /*41a0*/  FMUL.FTZ R66, R66, UR10 ;  /* 0x0000000a42427c20 */ /* 0x000fe20008410000 */
[----:B------:R-:W-:Y:S01]  /*41b0*/  FMUL.FTZ R67, R67, UR10 ;  /* 0x0000000a43437c20 */ /* 0x000fe20008410000 */
[----:B------:R-:W-:Y:S01]  /*41c0*/  FMUL.FTZ R70, R70, UR10 ;  /* 0x0000000a46467c20 */ /* 0x000fe20008410000 */
[----:B------:R-:W-:Y:S01]  /*41d0*/  HGMMA.64x16x16.F32 R56, gdesc[UR52], R56, gsb0 ;  /* 0x00200000343879f0 */ /* 0x000fe20008000838 */
[----:B------:R-:W-:Y:S01]  /*41e0*/  UIADD3 UR54, UR4, 0x886, URZ ;  /* 0x0000088604367890 */ /* 0x000fe2000fffe03f */
[----:B------:R-:W-:Y:S01]  /*41f0*/  FMUL.FTZ R10, R64, UR10 ;  /* 0x0000000a400a7c20 */ /* 0x000fe20008410000 */
[----:B------:R-:W-:Y:S01]  /*4200*/  UMOV UR55, 0x40000040 ;  /* 0x4000004000377882 */ /* 0x000fe20000000000 */
[----:B------:R-:W4:Y:S01]  /*4210*/  MUFU.TANH R66, R66 ;  /* 0x0000004200427308 */ /* 0x000f220000002400 */
[----:B------:R-:W-:Y:S01]  /*4220*/  FMUL.FTZ R11, R69, UR10 ;  /* 0x0000000a450b7c20 */ /* 0x000fe20008410000 */
[----:B------:R-:W-:Y:S01]  /*4230*/  FMUL.FTZ R71, R71, UR10 ;  /* 0x0000000a47477c20 */ /* 0x000fe20008410000 */
[----:B------:R-:W-:-:S05]  /*4240*/  FMUL.FTZ R12, R68, UR10 ;  /* 0x0000000a440c7c20 */ /* 0x000fca0008410000 */
[----:B------:R-:W5:Y:S08]  /*4250*/  MUFU.TANH R64, R67 ;  /* 0x0000004300407308 */ /* 0x000f700000002400 */
[----:B------:R-:W5:Y:S08]  /*4260*/  MUFU.TANH R70, R70 ;  /* 0x0000004600467308 */ /* 0x000f700000002400 */
[----:B------:R-:W5:Y:S08]  /*4270*/  MUFU.TANH R68, R71 ;  /* 0x0000004700447308 */ /* 0x000f700000002400 */
[----:B------:R-:W-:Y:S08]  /*4280*/  MUFU.TANH R4, R4 ;  /* 0x0000000400047308 */ /* 0x000ff00000002400 */
[----:B------:R-:W-:Y:S01]  /*4290*/  MUFU.TANH R10, R10 ;  /* 0x0000000a000a7308 */ /* 0x000fe20000002400 */
[----:B------:R-:W-:-:S02]  /*42a0*/  WARPGROUP.DEPBAR.LE gsb0, 0x0 ;  /* 0x00008000000079c5 */ /* 0x000fc40000010000 */
[----:B------:R-:W-:Y:S01]  /*42b0*/  WARPGROUP.ARRIVE ;  /* 0x00000000000079c5 */ /* 0x000fe20000000000 */
[----:B------:R-:W-:Y:S01]  /*42c0*/  FMUL.FTZ R14, R56, UR10 ;  /* 0x0000000a380e7c20 */ /* 0x000fe20008410000 */
[----:B------:R-:W-:Y:S01]  /*42d0*/  IMAD.MOV.U32 R56, RZ, RZ, R6 ;  /* 0x000000ffff387224 */ /* 0x000fe200078e0006 */
[----:B------:R-:W-:Y:S01]  /*42e0*/  @P2 SHF.R.U32.HI R56, RZ, UR5, R7 ;  /* 0x00000005ff382c19 */ /* 0x000fe20008011607 */
[----:B------:R-:W-:Y:S01]  /*42f0*/  UIMAD UR5, UR37, -0x70, UR11 ;  /* 0xffffff90250578a4 */ /* 0x000fe2000f8e020b */
[----:B------:R-:W-:Y:S01]  /*4300*/  FMUL.FTZ R13, R57, UR10 ;  /* 0x0000000a390d7c20 */ /* 0x000fe20008410000 */
[----:B------:R-:W-:Y:S01]  /*4310*/  HGMMA.64x16x16.F32 R48, gdesc[UR52], R48, gsb0 ;  /* 0x00200000343079f0 */ /* 0x000fe20008000830 */
[----:B------:R-:W-:Y:S01]  /*4320*/  UIADD3 UR54, UR4, 0x906, URZ ;  /* 0x0000090604367890 */ /* 0x000fe2000fffe03f */
[----:B------:R-:W0:Y:S01]  /*4330*/  SHFL.IDX PT, R7, R56, 0x1, 0x1c1f ;  /* 0x003c1f0038077f89 */ /* 0x000e2200000e0000 */
[----:B------:R-:W-:Y:S01]  /*4340*/  UMOV UR55, 0x40000040 ;  /* 0x4000004000377882 */ /* 0x000fe20000000000 */
[----:B------:R-:W-:Y:S01]  /*4350*/  UIADD3 UR5, UR5, 0x70, URZ ;  /* 0x0000007005057890 */ /* 0x000fe2000fffe03f */
[----:B------:R-:W-:-:S02]  /*4360*/  IMAD.U32 R57, RZ, RZ, UR6 ;  /* 0x00000006ff397e24 */ /* 0x000fc4000f8e00ff */
[----:B------:R-:W-:Y:S01]  /*4370*/  FMUL.FTZ R15, R61, UR10 ;  /* 0x0000000a3d0f7c20 */ /* 0x000fe20008410000 */
[----:B------:R-:W-:Y:S01]  /*4380*/  FMUL.FTZ R58, R58, UR10 ;  /* 0x0000000a3a3a7c20 */ /* 0x000fe20008410000 */
[----:B------:R-:W-:Y:S01]  /*4390*/  UIADD3 UR6, UR4, 0xa06, URZ ;  /* 0x00000a0604067890 */ /* 0x000fe2000fffe03f */
[----:B------:R-:W-:Y:S02]  /*43a0*/  IMAD R6, R22, -0x2, R57 ;  /* 0xfffffffe16067824 */ /* 0x000fe400078e0239 */
[----:B------:R-:W-:Y:S01]  /*43b0*/  FMUL.FTZ R59, R59, UR10 ;  /* 0x0000000a3b3b7c20 */ /* 0x000fe20008410000 */
[----:B------:R-:W-:Y:S02]  /*43c0*/  IMAD.U32 R61, RZ, RZ, UR5 ;  /* 0x00000005ff3d7e24 */ /* 0x000fe4000f8e00ff */
[----:B------:R-:W-:Y:S01]  /*43d0*/  FMUL.FTZ R62, R62, UR10 ;  /* 0x0000000a3e3e7c20 */ /* 0x000fe20008410000 */
[----:B------:R-:W5:Y:S01]  /*43e0*/  MUFU.TANH R58, R58 ;  /* 0x0000003a003a7308 */ /* 0x000f620000002400 */
[----:B------:R-:W-:Y:S01]  /*43f0*/  IADD3 R65, -R65, UR11, R6 ;  /* 0x0000000b41417c10 */ /* 0x000fe2000fffe106 */
[----:B------:R-:W-:Y:S01]  /*4400*/  UMOV UR5, UR53 ;  /* 0x0000003500057c82 */ /* 0x000fe20008000000 */
[----:B------:R-:W-:Y:S01]  /*4410*/  FMUL.FTZ R63, R63, UR10 ;  /* 0x0000000a3f3f7c20 */ /* 0x000fe20008410000 */
[----:B------:R-:W-:Y:S01]  /*4420*/  FMUL.FTZ R20, R60, UR10 ;  /* 0x0000000a3c147c20 */ /* 0x000fe20008410000 */
[----:B------:R-:W1:Y:S03]  /*4430*/  SHFL.IDX PT, R56, R56, RZ, 0x1c1f ;  /* 0x001c1fff38387589 */ /* 0x000e6600000e0000 */
[----:B------:R-:W5:Y:S08]  /*4440*/  MUFU.TANH R59, R59 ;  /* 0x0000003b003b7308 */ /* 0x000f700000002400 */
[----:B------:R-:W5:Y:S08]  /*4450*/  MUFU.TANH R62, R62 ;  /* 0x0000003e003e7308 */ /* 0x000f700000002400 */
[----:B------:R-:W5:Y:S08]  /*4460*/  MUFU.TANH R63, R63 ;  /* 0x0000003f003f7308 */ /* 0x000f700000002400 */
        /* <DEDUP_REMOVED lines=9> */
[----:B------:R-:W-:Y:S01]  /*4500*/  UIADD3 UR54, UR4, 0x986, URZ ;  /* 0x0000098604367890 */ /* 0x000fe2000fffe03f */
[----:B------:R-:W-:Y:S01]  /*4510*/  FMUL.FTZ R51, R51, UR10 ;  /* 0x0000000a33337c20 */ /* 0x000fe20008410000 */
[----:B------:R-:W-:Y:S01]  /*4520*/  UMOV UR55, 0x40000040 ;  /* 0x4000004000377882 */ /* 0x000fe20000000000 */
[----:B------:R-:W-:Y:S01]  /*4530*/  UMOV UR4, UR52 ;  /* 0x0000003400047c82 */ /* 0x000fe20008000000 */
[----:B------:R-:W-:Y:S01]  /*4540*/  FMUL.FTZ R55, R55, UR10 ;  /* 0x0000000a37377c20 */ /* 0x000fe20008410000 */
[----:B------:R-:W-:Y:S01]  /*4550*/  FMUL.FTZ R52, R52, UR10 ;  /* 0x0000000a34347c20 */ /* 0x000fe20008410000 */
[----:B------:R3:W-:Y:S01]  /*4560*/  MUFU.TANH R57, R54 ;  /* 0x0000003600397308 */ /* 0x0007e20000002400 */
[----:B--2---:R-:W-:-:S02]  /*4570*/  IMAD R50, R22, -0x2, R61 ;  /* 0xfffffffe16327824 */ /* 0x004fc400078e023d */
[----:B------:R-:W-:-:S03]  /*4580*/  FMUL.FTZ R53, R53, UR10 ;  /* 0x0000000a35357c20 */ /* 0x000fc60008410000 */
[-CC-:B0-----:R-:W-:Y:S02]  /*4590*/  VIADDMNMX R7, R7, R65.reuse, R50.reuse, PT ;  /* 0x0000004107077246 */ /* 0x181fe40003800132 */
[----:B------:R-:W0:Y:S01]  /*45a0*/  MUFU.TANH R51, R51 ;  /* 0x0000003300337308 */ /* 0x000e220000002400 */
[----:B-1----:R-:W-:Y:S02]  /*45b0*/  VIADDMNMX R56, R56, R65, R50, PT ;  /* 0x0000004138387246 */ /* 0x002fe40003800132 */
[C---:B------:R-:W-:Y:S02]  /*45c0*/  ISETP.GT.AND P5, PT, R7.reuse, RZ, PT ;  /* 0x000000ff0700720c */ /* 0x040fe40003fa4270 */
[C---:B------:R-:W-:Y:S02]  /*45d0*/  ISETP.GT.AND P6, PT, R7.reuse, 0x1, PT ;  /* 0x000000010700780c */ /* 0x040fe40003fc4270 */
[----:B------:R-:W-:Y:S01]  /*45e0*/  ISETP.GT.AND P4, PT, R7, 0x8, PT ;  /* 0x000000080700780c */ /* 0x000fe20003f84270 */
[----:B------:R-:W1:Y:S01]  /*45f0*/  MUFU.TANH R55, R55 ;  /* 0x0000003700377308 */ /* 0x000e620000002400 */
[----:B------:R-:W-:-:S02]  /*4600*/  FSEL R67, R74, -INF , P5 ;  /* 0xff8000004a437808 */ /* 0x000fc40002800000 */
[----:B---3--:R-:W-:Y:S02]  /*4610*/  FSEL R54, R75, -INF , P6 ;  /* 0xff8000004b367808 */ /* 0x008fe40003000000 */
[----:B------:R-:W-:Y:S02]  /*4620*/  ISETP.GT.AND P3, PT, R7, 0x9, PT ;  /* 0x000000090700780c */ /* 0x000fe40003f64270 */
[----:B------:R-:W-:Y:S01]  /*4630*/  FSEL R69, R78, -INF , P4 ;  /* 0xff8000004e457808 */ /* 0x000fe20002000000 */
[----:B------:R-:W-:Y:S01]  /*4640*/  MUFU.TANH R12, R12 ;  /* 0x0000000c000c7308 */ /* 0x000fe20000002400 */
[----:B------:R-:W-:Y:S02]  /*4650*/  FMNMX.FTZ R6, R67, R54, !PT ;  /* 0x0000003643067209 */ /* 0x000fe40007810000 */
[----:B------:R-:W-:Y:S02]  /*4660*/  ISETP.GT.AND P5, PT, R7, 0x10, PT ;  /* 0x000000100700780c */ /* 0x000fe40003fa4270 */
[----:B------:R-:W-:-:S02]  /*4670*/  FSEL R71, R79, -INF , P3 ;  /* 0xff8000004f477808 */ /* 0x000fc40001800000 */
[----:B------:R-:W-:Y:S01]  /*4680*/  FMNMX.FTZ R6, R69, R6, !PT ;  /* 0x0000000645067209 */ /* 0x000fe20007810000 */
[----:B------:R-:W-:Y:S01]  /*4690*/  MUFU.TANH R11, R11 ;  /* 0x0000000b000b7308 */ /* 0x000fe20000002400 */
[----:B------:R-:W-:Y:S02]  /*46a0*/  ISETP.GT.AND P3, PT, R7, 0x11, PT ;  /* 0x000000110700780c */ /* 0x000fe40003f64270 */
[----:B----4-:R-:W-:Y:S02]  /*46b0*/  FSEL R73, R66, -INF , P5 ;  /* 0xff80000042497808 */ /* 0x010fe40002800000 */
[----:B------:R-:W-:Y:S02]  /*46c0*/  FMNMX.FTZ R6, R71, R6, !PT ;  /* 0x0000000647067209 */ /* 0x000fe40007810000 */
[----:B------:R-:W-:Y:S01]  /*46d0*/  ISETP.GT.AND P4, PT, R7, 0x18, PT ;  /* 0x000000180700780c */ /* 0x000fe20003f84270 */
[----:B------:R-:W-:Y:S01]  /*46e0*/  MUFU.TANH R14, R14 ;  /* 0x0000000e000e7308 */ /* 0x000fe20000002400 */
[----:B-----5:R-:W-:-:S02]  /*46f0*/  FSEL R75, R64, -INF , P3 ;  /* 0xff800000404b7808 */ /* 0x020fc40001800000 */
        /* <DEDUP_REMOVED lines=10> */
[----:B------:R-:W-:Y:S01]  /*47a0*/  MUFU.TANH R42, R42 ;  /* 0x0000002a002a7308 */ /* 0x000fe20000002400 */
[----:B------:R-:W-:Y:S01]  /*47b0*/  FSEL R79, R68, -INF , P3 ;  /* 0xff800000444f7808 */ /* 0x000fe20001800000 */
[----:B------:R-:W-:Y:S01]  /*47c0*/  FMUL.FTZ R46, R46, UR10 ;  /* 0x0000000a2e2e7c20 */ /* 0x000fe20008410000 */
[----:B------:R-:W-:Y:S01]  /*47d0*/  FMNMX.FTZ R6, R77, R6, !PT ;  /* 0x000000064d067209 */ /* 0x000fe20007810000 */
[----:B------:R-:W-:Y:S01]  /*47e0*/  FMUL.FTZ R47, R47, UR10 ;  /* 0x0000000a2f2f7c20 */ /* 0x000fe20008410000 */
[----:B------:R-:W-:Y:S01]  /*47f0*/  ISETP.GT.AND P3, PT, R7, 0x21, PT ;  /* 0x000000210700780c */ /* 0x000fe20003f64270 */
[----:B------:R-:W-:Y:S01]  /*4800*/  FMUL.FTZ R41, R41, UR10 ;  /* 0x0000000a29297c20 */ /* 0x000fe20008410000 */
[----:B------:R-:W-:Y:S01]  /*4810*/  FSEL R81, R58, -INF , P4 ;  /* 0xff8000003a517808 */ /* 0x000fe20002000000 */
[----:B------:R1:W2:Y:S01]  /*4820*/  MUFU.TANH R60, R43 ;  /* 0x0000002b003c7308 */ /* 0x0002a20000002400 */
[----:B------:R-:W-:Y:S01]  /*4830*/  FMNMX.FTZ R6, R79, R6, !PT ;  /* 0x000000064f067209 */ /* 0x000fe20007810000 */
[----:B------:R-:W-:Y:S01]  /*4840*/  FMUL.FTZ R45, R45, UR10 ;  /* 0x0000000a2d2d7c20 */ /* 0x000fe20008410000 */
[----:B------:R-:W-:Y:S01]  /*4850*/  ISETP.GT.AND P4, PT, R7, 0x28, PT ;  /* 0x000000280700780c */ /* 0x000fe20003f84270 */
[----:B------:R-:W-:Y:S01]  /*4860*/  FMUL.FTZ R40, R40, UR10 ;  /* 0x0000000a28287c20 */ /* 0x000fe20008410000 */
[----:B------:R-:W-:Y:S01]  /*4870*/  FSEL R83, R59, -INF , P3 ;  /* 0xff8000003b537808 */ /* 0x000fe20001800000 */
[----:B------:R-:W-:Y:S01]  /*4880*/  FMUL.FTZ R44, R44, UR10 ;  /* 0x0000000a2c2c7c20 */ /* 0x000fe20008410000 */
[----:B------:R-:W-:Y:S01]  /*4890*/  FMNMX.FTZ R6, R81, R6, !PT ;  /* 0x0000000651067209 */ /* 0x000fe20007810000 */
[----:B------:R-:W-:Y:S01]  /*48a0*/  MUFU.TANH R46, R46 ;  /* 0x0000002e002e7308 */ /* 0x000fe20000002400 */
[----:B------:R-:W-:-:S02]  /*48b0*/  ISETP.GT.AND P3, PT, R7, 0x29, PT ;  /* 0x000000290700780c */ /* 0x000fc40003f64270 */
[----:B------:R-:W-:Y:S02]  /*48c0*/  FSEL R85, R62, -INF , P4 ;  /* 0xff8000003e557808 */ /* 0x000fe40002000000 */
[----:B------:R-:W-:Y:S02]  /*48d0*/  FMNMX.FTZ R6, R83, R6, !PT ;  /* 0x0000000653067209 */ /* 0x000fe40007810000 */
[----:B------:R-:W-:Y:S01]  /*48e0*/  ISETP.GT.AND P4, PT, R7, 0x30, PT ;  /* 0x000000300700780c */ /* 0x000fe20003f84270 */
[----:B------:R2:W3:Y:S01]  /*48f0*/  MUFU.TANH R61, R47 ;  /* 0x0000002f003d7308 */ /* 0x0004e20000002400 */
[----:B------:R-:W-:Y:S02]  /*4900*/  FSEL R87, R63, -INF , P3 ;  /* 0xff8000003f577808 */ /* 0x000fe40001800000 */
[----:B------:R-:W-:Y:S02]  /*4910*/  FMNMX.FTZ R6, R85, R6, !PT ;  /* 0x0000000655067209 */ /* 0x000fe40007810000 */
[----:B------:R-:W-:-:S02]  /*4920*/  ISETP.GT.AND P3, PT, R7, 0x31, PT ;  /* 0x000000310700780c */ /* 0x000fc40003f64270 */
[----:B------:R-:W-:Y:S01]  /*4930*/  FSEL R59, R49, -INF , P4 ;  /* 0xff800000313b7808 */ /* 0x000fe20002000000 */
[----:B------:R-:W-:Y:S01]  /*4940*/  MUFU.TANH R13, R13 ;  /* 0x0000000d000d7308 */ /* 0x000fe20000002400 */
[----:B------:R-:W-:Y:S02]  /*4950*/  FMNMX.FTZ R6, R87, R6, !PT ;  /* 0x0000000657067209 */ /* 0x000fe40007810000 */
[----:B------:R-:W-:Y:S02]  /*4960*/  ISETP.GT.AND P4, PT, R7, 0x38, PT ;  /* 0x000000380700780c */ /* 0x000fe40003f84270 */
[----:B0-----:R-:W-:Y:S02]  /*4970*/  FSEL R49, R51, -INF , P3 ;  /* 0xff80000033317808 */ /* 0x001fe40001800000 */
[----:B------:R-:W-:Y:S01]  /*4980*/  ISETP.GT.AND P3, PT, R7, 0x39, PT ;  /* 0x000000390700780c */ /* 0x000fe20003f64270 */
[----:B------:R-:W-:Y:S01]  /*4990*/  MUFU.TANH R20, R20 ;  /* 0x0000001400147308 */ /* 0x000fe20000002400 */
[----:B------:R-:W-:-:S02]  /*49a0*/  ISETP.GT.AND P5, PT, R56, 0x8, PT ;  /* 0x000000083800780c */ /* 0x000fc40003fa4270 */
[----:B-1----:R-:W-:Y:S02]  /*49b0*/  FSEL R43, R55, -INF , P3 ;  /* 0xff800000372b7808 */ /* 0x002fe40001800000 */
[----:B------:R-:W-:-:S03]  /*49c0*/  ISETP.GT.AND P3, PT, R7, 0x41, PT ;  /* 0x000000410700780c */ /* 0x000fc60003f64270 */
[----:B------:R-:W-:Y:S01]  /*49d0*/  MUFU.TANH R15, R15 ;  /* 0x0000000f000f7308 */ /* 0x000fe20000002400 */
[----:B--2---:R-:W-:Y:S01]  /*49e0*/  FSEL R47, R60, -INF , P3 ;  /* 0xff8000003c2f7808 */ /* 0x004fe20001800000 */
[----:B------:R-:W-:Y:S02]  /*49f0*/  WARPGROUP.DEPBAR.LE gsb0, 0x0 ;  /* 0x00008000000079c5 */ /* 0x000fe40000010000 */
[----:B------:R-:W-:Y:S01]  /*4a00*/  WARPGROUP.ARRIVE ;  /* 0x00000000000079c5 */ /* 0x000fe20000000000 */
[----:B------:R-:W-:Y:S01]  /*4a10*/  FMUL.FTZ R34, R34, UR10 ;  /* 0x0000000a22227c20 */ /* 0x000fe20008410000 */
[----:B------:R-:W-:Y:S01]  /*4a20*/  FMUL.FTZ R35, R35, UR10 ;  /* 0x0000000a23237c20 */ /* 0x000fe20008410000 */
[----:B------:R-:W-:Y:S01]  /*4a30*/  FMUL.FTZ R38, R38, UR10 ;  /* 0x0000000a26267c20 */ /* 0x000fe20008410000 */
[----:B------:R-:W-:Y:S01]  /*4a40*/  ISETP.GT.AND P3, PT, R7, 0x49, PT ;  /* 0x000000490700780c */ /* 0x000fe20003f64270 */
[----:B------:R0:W-:Y:S01]  /*4a50*/  MUFU.TANH R58, R34 ;  /* 0x00000022003a7308 */ /* 0x0001e20000002400 */
[----:B------:R-:W-:Y:S01]  /*4a60*/  HGMMA.64x16x16.F32 R24, gdesc[UR4], R24, gsb0 ;  /* 0x00200000041879f0 */ /* 0x000fe20008000818 */
[----:B------:R-:W-:Y:S01]  /*4a70*/  ULDC UR4, c[0x0][0x988] ;  /* 0x0002620000047ab9 */ /* 0x000fe20000000800 */
[----:B------:R-:W-:Y:S01]  /*4a80*/  FMUL.FTZ R33, R33, UR10 ;  /* 0x0000000a21217c20 */ /* 0x000fe20008410000 */
[----:B------:R-:W-:Y:S01]  /*4a90*/  FMUL.FTZ R37, R37, UR10 ;  /* 0x0000000a25257c20 */ /* 0x000fe20008410000 */
[----:B------:R-:W-:Y:S01]  /*4aa0*/  FMUL.FTZ R32, R32, UR10 ;  /* 0x0000000a20207c20 */ /* 0x000fe20008410000 */
[----:B------:R-:W-:Y:S01]  /*4ab0*/  FMUL.FTZ R36, R36, UR10 ;  /* 0x0000000a24247c20 */ /* 0x000fe20008410000 */
[----:B------:R-:W-:Y:S01]  /*4ac0*/  UMOV UR6, UR15 ;  /* 0x0000000f00067c82 */ /* 0x000fe20008000000 */
[----:B------:R1:W2:Y:S01]  /*4ad0*/  MUFU.TANH R62, R35 ;  /* 0x00000023003e7308 */ /* 0x0002a20000002400 */
[----:B0-----:R-:W-:Y:S01]  /*4ae0*/  FMNMX.FTZ R34, R59, R6, !PT ;  /* 0x000000063b227209 */ /* 0x001fe20007810000 */
[----:B------:R-:W-:Y:S01]  /*4af0*/  FMUL.FTZ R6, R39, UR10 ;  /* 0x0000000a27067c20 */ /* 0x000fe20008410000 */
[----:B------:R-:W-:-:S02]  /*4b00*/  UIADD3 UR7, UR37, -0x2, URZ ;  /* 0xfffffffe25077890 */ /* 0x000fc4000fffe03f */
[----:B------:R-:W-:-:S03]  /*4b10*/  FMNMX.FTZ R34, R49, R34, !PT ;  /* 0x0000002231227209 */ /* 0x000fc60007810000 */
[----:B------:R-:W0:Y:S01]  /*4b20*/  MUFU.TANH R63, R6 ;  /* 0x00000006003f7308 */ /* 0x000e220000002400 */
[----:B-1----:R-:W-:Y:S02]  /*4b30*/  FSEL R35, R57, -INF , P4 ;  /* 0xff80000039237808 */ /* 0x002fe40002000000 */
[----:B------:R-:W-:Y:S02]  /*4b40*/  ISETP.GT.AND P4, PT, R7, 0x40, PT ;  /* 0x000000400700780c */ /* 0x000fe40003f84270 */
[----:B------:R-:W-:Y:S02]  /*4b50*/  FMNMX.FTZ R34, R35, R34, !PT ;  /* 0x0000002223227209 */ /* 0x000fe40007810000 */
[----:B------:R-:W-:Y:S01]  /*4b60*/  FSEL R39, R42, -INF , P4 ;  /* 0xff8000002a277808 */ /* 0x000fe20002000000 */
[----:B------:R-:W1:Y:S01]  /*4b70*/  MUFU.TANH R38, R38 ;  /* 0x0000002600267308 */ /* 0x000e620000002400 */
[----:B------:R-:W-:Y:S02]  /*4b80*/  FMNMX.FTZ R34, R43, R34, !PT ;  /* 0x000000222b227209 */ /* 0x000fe40007810000 */
[----:B------:R-:W-:-:S02]  /*4b90*/  ISETP.GT.AND P4, PT, R7, 0x48, PT ;  /* 0x000000480700780c */ /* 0x000fc40003f84270 */
[----:B------:R-:W-:Y:S02]  /*4ba0*/  FMNMX.FTZ R34, R39, R34, !PT ;  /* 0x0000002227227209 */ /* 0x000fe40007810000 */
[----:B---3--:R-:W-:Y:S01]  /*4bb0*/  FSEL R57, R61, -INF , P3 ;  /* 0xff8000003d397808 */ /* 0x008fe20001800000 */
[----:B------:R-:W-:Y:S01]  /*4bc0*/  MUFU.TANH R21, R21 ;  /* 0x0000001500157308 */ /* 0x000fe20000002400 */
[----:B------:R-:W-:Y:S02]  /*4bd0*/  FMNMX.FTZ R34, R47, R34, !PT ;  /* 0x000000222f227209 */ /* 0x000fe40007810000 */
[----:B------:R-:W-:-:S04]  /*4be0*/  ISETP.GT.AND P3, PT, R7, 0x51, PT ;  /* 0x000000510700780c */ /* 0x000fc80003f64270 */
[----:B--2---:R-:W-:Y:S01]  /*4bf0*/  FSEL R51, R62, -INF , P3 ;  /* 0xff8000003e337808 */ /* 0x004fe20001800000 */
[----:B------:R-:W-:Y:S01]  /*4c00*/  MUFU.TANH R48, R48 ;  /* 0x0000003000307308 */ /* 0x000fe20000002400 */
[----:B------:R-:W-:-:S04]  /*4c10*/  ISETP.GT.AND P3, PT, R7, 0x59, PT ;  /* 0x000000590700780c */ /* 0x000fc80003f64270 */
[----:B0-----:R-:W-:Y:S02]  /*4c20*/  FSEL R61, R63, -INF , P3 ;  /* 0xff8000003f3d7808 */ /* 0x001fe40001800000 */
[----:B------:R-:W-:Y:S01]  /*4c30*/  ISETP.GT.AND P3, PT, R7, 0x61, PT ;  /* 0x000000610700780c */ /* 0x000fe20003f64270 */
[----:B------:R-:W-:Y:S01]  /*4c40*/  MUFU.TANH R52, R52 ;  /* 0x0000003400347308 */ /* 0x000fe20000002400 */
[----:B------:R-:W-:Y:S02]  /*4c50*/  WARPGROUP.DEPBAR.LE gsb0, 0x0 ;  /* 0x00008000000079c5 */ /* 0x000fe40000010000 */
[----:B------:R-:W-:Y:S01]  /*4c60*/  FMUL.FTZ R6, R27, UR10 ;  /* 0x0000000a1b067c20 */ /* 0x000fe20008410000 */
[----:B------:R-:W-:Y:S01]  /*4c70*/  FSEL R27, R46, -INF , P4 ;  /* 0xff8000002e1b7808 */ /* 0x000fe20002000000 */
[----:B------:R-:W-:Y:S01]  /*4c80*/  FMUL.FTZ R26, R26, UR10 ;  /* 0x0000000a1a1a7c20 */ /* 0x000fe20008410000 */
[----:B------:R-:W-:Y:S01]  /*4c90*/  ISETP.GT.AND P4, PT, R7, 0x50, PT ;  /* 0x000000500700780c */ /* 0x000fe20003f84270 */
[----:B------:R-:W-:Y:S01]  /*4ca0*/  FMUL.FTZ R30, R30, UR10 ;  /* 0x0000000a1e1e7c20 */ /* 0x000fe20008410000 */
[----:B------:R-:W-:Y:S01]  /*4cb0*/  FMNMX.FTZ R34, R27, R34, !PT ;  /* 0x000000221b227209 */ /* 0x000fe20007810000 */
[----:B------:R0:W2:Y:S01]  /*4cc0*/  MUFU.TANH R89, R6 ;  /* 0x0000000600597308 */ /* 0x0000a20000002400 */
[----:B------:R-:W-:Y:S01]  /*4cd0*/  FSEL R55, R58, -INF , P4 ;  /* 0xff8000003a377808 */ /* 0x000fe20002000000 */
[----:B------:R-:W-:Y:S01]  /*4ce0*/  FMUL.FTZ R24, R24, UR10 ;  /* 0x0000000a18187c20 */ /* 0x000fe20008410000 */
[----:B------:R-:W-:Y:S01]  /*4cf0*/  FMNMX.FTZ R34, R57, R34, !PT ;  /* 0x0000002239227209 */ /* 0x000fe20007810000 */
[----:B------:R-:W-:Y:S01]  /*4d00*/  FMUL.FTZ R25, R25, UR10 ;  /* 0x0000000a19197c20 */ /* 0x000fe20008410000 */
[----:B------:R-:W-:Y:S01]  /*4d10*/  ISETP.GT.AND P4, PT, R7, 0x58, PT ;  /* 0x000000580700780c */ /* 0x000fe20003f84270 */
[----:B------:R-:W-:Y:S01]  /*4d20*/  FMUL.FTZ R29, R29, UR10 ;  /* 0x0000000a1d1d7c20 */ /* 0x000fe20008410000 */
[----:B------:R-:W-:Y:S01]  /*4d30*/  FMNMX.FTZ R34, R55, R34, !PT ;  /* 0x0000002237227209 */ /* 0x000fe20007810000 */
[----:B------:R-:W3:Y:S01]  /*4d40*/  MUFU.TANH R26, R26 ;  /* 0x0000001a001a7308 */ /* 0x000ee20000002400 */
[----:B0-----:R-:W-:Y:S01]  /*4d50*/  FMUL.FTZ R6, R31, UR10 ;  /* 0x0000000a1f067c20 */ /* 0x001fe20008410000 */
[----:B-1----:R-:W-:Y:S01]  /*4d60*/  FSEL R31, R38, -INF , P4 ;  /* 0xff800000261f7808 */ /* 0x002fe20002000000 */
[----:B------:R-:W-:Y:S01]  /*4d70*/  FMUL.FTZ R28, R28, UR10 ;  /* 0x0000000a1c1c7c20 */ /* 0x000fe20008410000 */
[----:B------:R-:W-:Y:S01]  /*4d80*/  FMNMX.FTZ R34, R51, R34, !PT ;  /* 0x0000002233227209 */ /* 0x000fe20007810000 */
[----:B------:R0:W-:Y:S01]  /*4d90*/  @!P1 SYNCS.ARRIVE.TRANS64.RED.A1T0 RZ, [R0+URZ], RZ ;  /* 0x000000ff00ff99a7 */ /* 0x0001e2000810043f */
[----:B------:R-:W-:Y:S01]  /*4da0*/  ISETP.GT.AND P4, PT, R7, 0x60, PT ;  /* 0x000000600700780c */ /* 0x000fe20003f84270 */
[----:B------:R-:W-:Y:S01]  /*4db0*/  @UP0 ULDC UR10, c[0x0][0x450] ;  /* 0x00011400000a0ab9 */ /* 0x000fe20000000800 */
[----:B------:R-:W1:Y:S01]  /*4dc0*/  MUFU.TANH R30, R30 ;  /* 0x0000001e001e7308 */ /* 0x000e620000002400 */
[----:B------:R-:W-:-:S02]  /*4dd0*/  FMNMX.FTZ R34, R31, R34, !PT ;  /* 0x000000221f227209 */ /* 0x000fc40007810000 */
[----:B--2---:R-:W-:Y:S02]  /*4de0*/  FSEL R89, R89, -INF , P3 ;  /* 0xff80000059597808 */ /* 0x004fe40001800000 */
[----:B------:R-:W-:Y:S02]  /*4df0*/  FMNMX.FTZ R34, R61, R34, !PT ;  /* 0x000000223d227209 */ /* 0x000fe40007810000 */
[C---:B------:R-:W-:Y:S01]  /*4e00*/  ISETP.GT.AND P3, PT, R7.reuse, 0x69, PT ;  /* 0x000000690700780c */ /* 0x040fe20003f64270 */
[----:B------:R-:W2:Y:S01]  /*4e10*/  MUFU.TANH R6, R6 ;  /* 0x0000000600067308 */ /* 0x000ea20000002400 */
[----:B---3--:R-:W-:Y:S02]  /*4e20*/  FSEL R63, R26, -INF , P4 ;  /* 0xff8000001a3f7808 */ /* 0x008fe40002000000 */
[----:B------:R-:W-:Y:S02]  /*4e30*/  ISETP.GT.AND P4, PT, R7, 0x68, PT ;  /* 0x000000680700780c */ /* 0x000fe40003f84270 */
[----:B------:R-:W-:-:S03]  /*4e40*/  FMNMX.FTZ R34, R63, R34, !PT ;  /* 0x000000223f227209 */ /* 0x000fc60007810000 */
[----:B------:R3:W-:Y:S01]  /*4e50*/  MUFU.TANH R58, R24 ;  /* 0x00000018003a7308 */ /* 0x0007e20000002400 */
[----:B-1----:R-:W-:Y:S02]  /*4e60*/  FSEL R91, R30, -INF , P4 ;  /* 0xff8000001e5b7808 */ /* 0x002fe40002000000 */
[----:B------:R-:W-:Y:S02]  /*4e70*/  FMNMX.FTZ R34, R89, R34, !PT ;  /* 0x0000002259227209 */ /* 0x000fe40007810000 */
[----:B------:R-:W-:Y:S02]  /*4e80*/  ISETP.GT.AND P4, PT, R56, 0x1, PT ;  /* 0x000000013800780c */ /* 0x000fe40003f84270 */
[----:B------:R-:W-:Y:S01]  /*4e90*/  FMNMX.FTZ R34, R91, R34, !PT ;  /* 0x000000225b227209 */ /* 0x000fe20007810000 */
[----:B------:R1:W-:Y:S01]  /*4ea0*/  MUFU.TANH R60, R25 ;  /* 0x00000019003c7308 */ /* 0x0003e20000002400 */
[----:B--2---:R-:W-:Y:S02]  /*4eb0*/  FSEL R93, R6, -INF , P3 ;  /* 0xff800000065d7808 */ /* 0x004fe40001800000 */
[----:B---3--:R-:W-:-:S02]  /*4ec0*/  FSEL R24, R2, -INF , P4 ;  /* 0xff80000002187808 */ /* 0x008fc40002000000 */
[----:B------:R-:W-:Y:S02]  /*4ed0*/  FMNMX.FTZ R34, R93, R34, !PT ;  /* 0x000000225d227209 */ /* 0x000fe40007810000 */
[----:B------:R-:W-:Y:S01]  /*4ee0*/  ISETP.GT.AND P4, PT, R56, 0x10, PT ;  /* 0x000000103800780c */ /* 0x000fe20003f84270 */
[----:B------:R-:W-:Y:S01]  /*4ef0*/  MUFU.TANH R50, R29 ;  /* 0x0000001d00327308 */ /* 0x000fe20000002400 */
[----:B-1----:R-:W-:Y:S01]  /*4f00*/  FSEL R25, R8, -INF , P5 ;  /* 0xff80000008197808 */ /* 0x002fe20002800000 */
[----:B------:R-:W1:Y:S06]  /*4f10*/  SHFL.BFLY PT, R7, R34, 0x2, 0x1f ;  /* 0x0c401f0022077f89 */ /* 0x000e6c00000e0000 */
[----:B------:R-:W-:Y:S08]  /*4f20*/  MUFU.TANH R46, R37 ;  /* 0x00000025002e7308 */ /* 0x000ff00000002400 */
[----:B------:R-:W-:Y:S08]  /*4f30*/  MUFU.TANH R38, R41 ;  /* 0x0000002900267308 */ /* 0x000ff00000002400 */
[----:B------:R-:W-:Y:S01]  /*4f40*/  MUFU.TANH R42, R45 ;  /* 0x0000002d002a7308 */ /* 0x000fe20000002400 */
[----:B-1----:R-:W-:-:S05]  /*4f50*/  FMNMX.FTZ R6, R34, R7, !PT ;  /* 0x0000000722067209 */ /* 0x002fca0007810000 */
[----:B------:R-:W1:Y:S02]  /*4f60*/  SHFL.BFLY PT, R7, R6, 0x1, 0x1f ;  /* 0x0c201f0006077f89 */ /* 0x000e6400000e0000 */
[----:B------:R2:W-:Y:S08]  /*4f70*/  MUFU.TANH R34, R33 ;  /* 0x0000002100227308 */ /* 0x0005f00000002400 */
[----:B------:R3:W4:Y:S01]  /*4f80*/  MUFU.TANH R30, R53 ;  /* 0x00000035001e7308 */ /* 0x0007220000002400 */
[----:B--2---:R-:W-:-:S02]  /*4f90*/  FSEL R33, R10, -INF , P4 ;  /* 0xff8000000a217808 */ /* 0x004fc40002000000 */
[----:B------:R-:W-:-:S04]  /*4fa0*/  ISETP.GT.AND P4, PT, R56, 0x18, PT ;  /* 0x000000183800780c */ /* 0x000fc80003f84270 */
[----:B------:R-:W-:Y:S01]  /*4fb0*/  FSEL R37, R12, -INF , P4 ;  /* 0xff8000000c257808 */ /* 0x000fe20002000000 */
[----:B------:R-:W2:Y:S01]  /*4fc0*/  MUFU.TANH R40, R40 ;  /* 0x0000002800287308 */ /* 0x000ea20000002400 */
[----:B------:R-:W-:-:S04]  /*4fd0*/  ISETP.GT.AND P4, PT, R56, 0x20, PT ;  /* 0x000000203800780c */ /* 0x000fc80003f84270 */
[----:B------:R-:W-:Y:S02]  /*4fe0*/  FSEL R41, R14, -INF , P4 ;  /* 0xff8000000e297808 */ /* 0x000fe40002000000 */
[----:B-1----:R-:W-:Y:S01]  /*4ff0*/  FMNMX.FTZ R7, R6, R7, !PT ;  /* 0x0000000706077209 */ /* 0x002fe20007810000 */
[----:B------:R-:W-:Y:S01]  /*5000*/  IMAD.U32 R6, RZ, RZ, UR4 ;  /* 0x00000004ff067e24 */ /* 0x000fe2000f8e00ff */
[----:B------:R-:W-:Y:S01]  /*5010*/  ISETP.GT.AND P4, PT, R56, 0x28, PT ;  /* 0x000000283800780c */ /* 0x000fe20003f84270 */
[----:B------:R-:W1:Y:S01]  /*5020*/  MUFU.TANH R44, R44 ;  /* 0x0000002c002c7308 */ /* 0x000e620000002400 */
[C---:B------:R-:W-:Y:S01]  /*5030*/  FSETP.NEU.FTZ.AND P3, PT, R7.reuse, -INF , PT ;  /* 0xff8000000700780b */ /* 0x040fe20003f7d000 */
[-C--:B------:R-:W-:Y:S01]  /*5040*/  FMUL.FTZ R26, R7, R6.reuse ;  /* 0x00000006071a7220 */ /* 0x080fe20000410000 */
[----:B------:R-:W-:Y:S01]  /*5050*/  FSEL R45, R20, -INF , P4 ;  /* 0xff800000142d7808 */ /* 0x000fe20002000000 */
[----:B------:R-:W-:Y:S01]  /*5060*/  @UP0 ULDC UR4, c[0x0][0x44c] ;  /* 0x0001130000040ab9 */ /* 0x000fe20000000800 */
[----:B------:R-:W-:Y:S01]  /*5070*/  ISETP.GT.AND P4, PT, R56, 0x30, PT ;  /* 0x000000303800780c */ /* 0x000fe20003f84270 */
[----:B------:R-:W-:Y:S01]  /*5080*/  UIMAD.WIDE.U32 UR4, UR15, UR4, URZ ;  /* 0x000000040f0472a5 */ /* 0x000fe2000f8e003f */
[----:B------:R-:W-:Y:S01]  /*5090*/  FSEL R26, R26, RZ, P3 ;  /* 0x000000ff1a1a7208 */ /* 0x000fe20001800000 */
[----:B------:R-:W5:Y:S01]  /*50a0*/  MUFU.TANH R32, R32 ;  /* 0x0000002000207308 */ /* 0x000f620000002400 */
[C---:B------:R-:W-:Y:S01]  /*50b0*/  ISETP.GT.AND P3, PT, R56.reuse, RZ, PT ;  /* 0x000000ff3800720c */ /* 0x040fe20003f64270 */
[----:B------:R-:W-:Y:S01]  /*50c0*/  @UP0 USHF.R.U32.HI UR6, URZ, UR10, UR5 ;  /* 0x0000000a3f060299 */ /* 0x000fe20008011605 */
[----:B------:R-:W-:Y:S01]  /*50d0*/  FSEL R21, R21, -INF , P4 ;  /* 0xff80000015157808 */ /* 0x000fe20002000000 */
[-CC-:B------:R-:W-:Y:S01]  /*50e0*/  FFMA.FTZ R201, R67, R6.reuse, -R26.reuse ;  /* 0x0000000643c97223 */ /* 0x180fe2000001081a */
[----:B------:R-:W-:Y:S01]  /*50f0*/  FSEL R3, R3, -INF , P3 ;  /* 0xff80000003037808 */ /* 0x000fe20001800000 */
[--C-:B------:R-:W-:Y:S01]  /*5100*/  FFMA.FTZ R203, R69, R6, -R26.reuse ;  /* 0x0000000645cb7223 */ /* 0x100fe2000001081a */
[----:B------:R-:W-:Y:S01]  /*5110*/  ISETP.GT.AND P3, PT, R56, 0x9, PT ;  /* 0x000000093800780c */ /* 0x000fe20003f64270 */
[----:B------:R-:W0:Y:S01]  /*5120*/  MUFU.TANH R36, R36 ;  /* 0x0000002400247308 */ /* 0x000e220000002400 */
        /* <DEDUP_REMOVED lines=9> */
[--C-:B------:R-:W-:Y:S01]  /*51c0*/  FFMA.FTZ R12, R79, R6, -R26.reuse ;  /* 0x000000064f0c7223 */ /* 0x100fe2000001081a */
[----:B------:R-:W-:Y:S01]  /*51d0*/  FSEL R9, R9, -INF , P3 ;  /* 0xff80000009097808 */ /* 0x000fe20001800000 */
[----:B------:R-:W0:Y:S01]  /*51e0*/  MUFU.TANH R62, R28 ;  /* 0x0000001c003e7308 */ /* 0x000e220000002400 */
[----:B------:R-:W-:Y:S01]  /*51f0*/  FMNMX.FTZ R8, R33, R8, !PT ;  /* 0x0000000821087209 */ /* 0x000fe20007810000 */
        /* <DEDUP_REMOVED lines=8> */
[--C-:B------:R-:W-:Y:S01]  /*5280*/  FFMA.FTZ R20, R59, R6, -R26.reuse ;  /* 0x000000063b147223 */ /* 0x100fe2000001081a */
[----:B------:R-:W-:Y:S01]  /*5290*/  ISETP.GT.AND P3, PT, R56, 0x21, PT ;  /* 0x000000213800780c */ /* 0x000fe20003f64270 */
[----:B------:R0:W-:Y:S01]  /*52a0*/  MUFU.EX2 R28, R87 ;  /* 0x00000057001c7308 */ /* 0x0001e20000000800 */
[----:B------:R-:W-:Y:S01]  /*52b0*/  FMNMX.FTZ R8, R11, R8, !PT ;  /* 0x000000080b087209 */ /* 0x000fe20007810000 */
[-CC-:B------:R-:W-:Y:S01]  /*52c0*/  FFMA.FTZ R2, R54, R6.reuse, -R26.reuse ;  /* 0x0000000636027223 */ /* 0x180fe2000001081a */
[----:B------:R-:W-:Y:S01]  /*52d0*/  FSEL R13, R13, -INF , P3 ;  /* 0xff8000000d0d7808 */ /* 0x000fe20001800000 */
[--C-:B------:R-:W-:Y:S01]  /*52e0*/  FFMA.FTZ R27, R27, R6, -R26.reuse ;  /* 0x000000061b1b7223 */ /* 0x100fe2000001081a */
[----:B------:R-:W-:Y:S01]  /*52f0*/  FMNMX.FTZ R8, R41, R8, !PT ;  /* 0x0000000829087209 */ /* 0x000fe20007810000 */
[--C-:B------:R-:W-:Y:S01]  /*5300*/  FFMA.FTZ R43, R43, R6, -R26.reuse ;  /* 0x000000062b2b7223 */ /* 0x100fe2000001081a */
[C---:B------:R-:W-:Y:S01]  /*5310*/  ISETP.GT.AND P3, PT, R56.reuse, 0x29, PT ;  /* 0x000000293800780c */ /* 0x040fe20003f64270 */
[----:B------:R-:W-:Y:S01]  /*5320*/  MUFU.EX2 R189, R20 ;  /* 0x0000001400bd7308 */ /* 0x000fe20000000800 */
        /* <DEDUP_REMOVED lines=10> */
[----:B------:R-:W-:Y:S01]  /*53d0*/  ISETP.GT.AND P4, PT, R56, 0x38, PT ;  /* 0x000000383800780c */ /* 0x000fe20003f84270 */
[-CC-:B------:R-:W-:Y:S01]  /*53e0*/  FFMA.FTZ R51, R51, R6.reuse, -R26.reuse ;  /* 0x0000000633337223 */ /* 0x180fe2000001081a */
[----:B---3--:R-:W-:Y:S01]  /*53f0*/  FSEL R53, R48, -INF , P3 ;  /* 0xff80000030357808 */ /* 0x008fe20001800000 */
[--C-:B------:R-:W-:Y:S01]  /*5400*/  FFMA.FTZ R31, R31, R6, -R26.reuse ;  /* 0x000000061f1f7223 */ /* 0x100fe2000001081a */
[----:B------:R-:W-:Y:S01]  /*5410*/  FMNMX.FTZ R8, R21, R8, !PT ;  /* 0x0000000815087209 */ /* 0x000fe20007810000 */
[----:B------:R-:W-:Y:S01]  /*5420*/  MUFU.EX2 R2, R2 ;  /* 0x0000000200027308 */ /* 0x000fe20000000800 */
[----:B------:R-:W-:Y:S01]  /*5430*/  ISETP.GT.AND P3, PT, R56, 0x39, PT ;  /* 0x000000393800780c */ /* 0x000fe20003f64270 */
[-CC-:B------:R-:W-:Y:S01]  /*5440*/  FFMA.FTZ R61, R61, R6.reuse, -R26.reuse ;  /* 0x000000063d3d7223 */ /* 0x180fe2000001081a */
[----:B------:R-:W-:Y:S01]  /*5450*/  FSEL R65, R52, -INF , P4 ;  /* 0xff80000034417808 */ /* 0x000fe20002000000 */
[--C-:B------:R-:W-:Y:S01]  /*5460*/  FFMA.FTZ R63, R63, R6, -R26.reuse ;  /* 0x000000063f3f7223 */ /* 0x100fe2000001081a */
[----:B------:R-:W-:Y:S01]  /*5470*/  FMNMX.FTZ R8, R53, R8, !PT ;  /* 0x0000000835087209 */ /* 0x000fe20007810000 */
[----:B------:R-:W-:Y:S01]  /*5480*/  UIADD3 UR5, UR6, UR11, -UR14 ;  /* 0x0000000b06057290 */ /* 0x000fe2000fffe80e */
[----:B------:R-:W-:Y:S01]  /*5490*/  ISETP.GT.AND P4, PT, R56, 0x40, PT ;  /* 0x000000403800780c */ /* 0x000fe20003f84270 */
[----:B------:R-:W-:Y:S01]  /*54a0*/  MUFU.EX2 R203, R203 ;  /* 0x000000cb00cb7308 */ /* 0x000fe20000000800 */
[----:B----4-:R-:W-:Y:S01]  /*54b0*/  FSEL R67, R30, -INF , P3 ;  /* 0xff8000001e437808 */ /* 0x010fe20001800000 */
[--C-:B------:R-:W-:Y:S01]  /*54c0*/  FFMA.FTZ R30, R49, R6, -R26.reuse ;  /* 0x00000006311e7223 */ /* 0x100fe2000001081a */
[----:B------:R-:W-:Y:S01]  /*54d0*/  FMNMX.FTZ R8, R65, R8, !PT ;  /* 0x0000000841087209 */ /* 0x000fe20007810000 */
[----:B------:R-:W-:Y:S01]  /*54e0*/  UMOV UR4, URZ ;  /* 0x0000003f00047c82 */ /* 0x000fe20008000000 */
[----:B------:R-:W-:Y:S01]  /*54f0*/  ISETP.GT.AND P3, PT, R56, 0x41, PT ;  /* 0x000000413800780c */ /* 0x000fe20003f64270 */
[--C-:B------:R-:W-:Y:S01]  /*5500*/  FFMA.FTZ R89, R89, R6, -R26.reuse ;  /* 0x0000000659597223 */ /* 0x100fe2000001081a */
[----:B--2---:R-:W-:Y:S01]  /*5510*/  FSEL R69, R40, -INF , P4 ;  /* 0xff80000028457808 */ /* 0x004fe20002000000 */
[----:B------:R-:W-:Y:S01]  /*5520*/  MUFU.EX2 R4, R4 ;  /* 0x0000000400047308 */ /* 0x000fe20000000800 */
[----:B------:R-:W-:Y:S01]  /*5530*/  FMNMX.FTZ R8, R67, R8, !PT ;  /* 0x0000000843087209 */ /* 0x000fe20007810000 */
[----:B------:R-:W-:Y:S01]  /*5540*/  UIMAD.WIDE UR4, UR5, -0x6db6db6d, UR4 ;  /* 0x92492493050478a5 */ /* 0x000fe2000f8e0204 */
[----:B------:R-:W-:Y:S01]  /*5550*/  ISETP.GT.AND P4, PT, R56, 0x48, PT ;  /* 0x000000483800780c */ /* 0x000fe20003f84270 */
[----:B------:R-:W-:Y:S01]  /*5560*/  FFMA.FTZ R91, R91, R6, -R26 ;  /* 0x000000065b5b7223 */ /* 0x000fe2000001081a */
[----:B------:R-:W-:Y:S01]  /*5570*/  FSEL R71, R38, -INF , P3 ;  /* 0xff80000026477808 */ /* 0x000fe20001800000 */
[----:B------:R-:W-:Y:S01]  /*5580*/  USHF.R.U32.HI UR4, URZ, 0x1f, UR5 ;  /* 0x0000001f3f047899 */ /* 0x000fe20008011605 */
[----:B------:R-:W-:Y:S01]  /*5590*/  FMNMX.FTZ R8, R69, R8, !PT ;  /* 0x0000000845087209 */ /* 0x000fe20007810000 */
[----:B------:R-:W-:Y:S01]  /*55a0*/  MUFU.EX2 R197, R197 ;  /* 0x000000c500c57308 */ /* 0x000fe20000000800 */
[----:B------:R-:W-:Y:S01]  /*55b0*/  ISETP.GT.AND P3, PT, R56, 0x49, PT ;  /* 0x000000493800780c */ /* 0x000fe20003f64270 */
[----:B------:R-:W-:Y:S01]  /*55c0*/  ULEA.HI.SX32 UR4, UR5, UR4, 0x1a ;  /* 0x0000000405047291 */ /* 0x000fe2000f8fd23f */
[----:B-1----:R-:W-:-:S02]  /*55d0*/  FSEL R73, R44, -INF , P4 ;  /* 0xff8000002c497808 */ /* 0x002fc40002000000 */
[----:B------:R-:W-:Y:S01]  /*55e0*/  FMNMX.FTZ R8, R71, R8, !PT ;  /* 0x0000000847087209 */ /* 0x000fe20007810000 */
[----:B------:R-:W-:Y:S01]  /*55f0*/  UISETP.LT.AND UP1, UPT, URZ, UR4, UPT ;  /* 0x000000043f00728c */ /* 0x000fe2000bf21270 */
[----:B------:R-:W-:Y:S01]  /*5600*/  ISETP.GT.AND P4, PT, R56, 0x50, PT ;  /* 0x000000503800780c */ /* 0x000fe20003f84270 */
[----:B------:R-:W-:Y:S01]  /*5610*/  MUFU.EX2 R187, R27 ;  /* 0x0000001b00bb7308 */ /* 0x000fe20000000800 */
[----:B------:R-:W-:Y:S01]  /*5620*/  FSEL R75, R42, -INF , P3 ;  /* 0xff8000002a4b7808 */ /* 0x000fe20001800000 */
[----:B------:R-:W-:Y:S01]  /*5630*/  USEL UR61, URZ, UR4, !UP1 ;  /* 0x000000043f3d7287 */ /* 0x000fe2000c800000 */
[----:B------:R-:W-:Y:S02]  /*5640*/  FMNMX.FTZ R8, R73, R8, !PT ;  /* 0x0000000849087209 */ /* 0x000fe40007810000 */
[----:B------:R-:W-:Y:S01]  /*5650*/  ISETP.GT.AND P3, PT, R56, 0x51, PT ;  /* 0x000000513800780c */ /* 0x000fe20003f64270 */
[----:B------:R-:W-:Y:S01]  /*5660*/  UISETP.GE.AND UP1, UPT, UR7, UR61, UPT ;  /* 0x0000003d0700728c */ /* 0x000fe2000bf26270 */
[----:B-----5:R-:W-:Y:S01]  /*5670*/  FSEL R77, R32, -INF , P4 ;  /* 0xff800000204d7808 */ /* 0x020fe20002000000 */
[--C-:B------:R-:W-:Y:S01]  /*5680*/  FFMA.FTZ R32, R35, R6, -R26.reuse ;  /* 0x0000000623207223 */ /* 0x100fe2000001081a */
[----:B------:R-:W-:Y:S01]  /*5690*/  FMNMX.FTZ R8, R75, R8, !PT ;  /* 0x000000084b087209 */ /* 0x000fe20007810000 */
[----:B------:R-:W-:Y:S01]  /*56a0*/  MUFU.EX2 R10, R10 ;  /* 0x0000000a000a7308 */ /* 0x000fe20000000800 */
[----:B------:R-:W-:Y:S01]  /*56b0*/  ISETP.GT.AND P4, PT, R56, 0x58, PT ;  /* 0x000000583800780c */ /* 0x000fe20003f84270 */
[----:B------:R-:W-:Y:S01]  /*56c0*/  FFMA.FTZ R26, R93, R6, -R26 ;  /* 0x000000065d1a7223 */ /* 0x000fe2000001081a */
[----:B------:R-:W-:-:S02]  /*56d0*/  FSEL R79, R34, -INF , P3 ;  /* 0xff800000224f7808 */ /* 0x000fc40001800000 */
[----:B------:R-:W-:Y:S02]  /*56e0*/  CS2R R92, SRZ ;  /* 0x00000000005c7805 */ /* 0x000fe4000001ff00 */
[----:B------:R-:W-:Y:S02]  /*56f0*/  FMNMX.FTZ R8, R77, R8, !PT ;  /* 0x000000084d087209 */ /* 0x000fe40007810000 */
[----:B------:R-:W-:Y:S01]  /*5700*/  ISETP.GT.AND P3, PT, R56, 0x59, PT ;  /* 0x000000593800780c */ /* 0x000fe20003f64270 */
[----:B------:R-:W-:Y:S01]  /*5710*/  MUFU.EX2 R199, R199 ;  /* 0x000000c700c77308 */ /* 0x000fe20000000800 */
[----:B0-----:R-:W-:Y:S02]  /*5720*/  FSEL R81, R36, -INF , P4 ;  /* 0xff80000024517808 */ /* 0x001fe40002000000 */
[----:B------:R-:W-:Y:S02]  /*5730*/  FMNMX.FTZ R8, R79, R8, !PT ;  /* 0x000000084f087209 */ /* 0x000fe40007810000 */
[----:B------:R-:W-:-:S02]  /*5740*/  ISETP.GT.AND P4, PT, R56, 0x60, PT ;  /* 0x000000603800780c */ /* 0x000fc40003f84270 */
[----:B------:R-:W-:Y:S01]  /*5750*/  FSEL R83, R46, -INF , P3 ;  /* 0xff8000002e537808 */ /* 0x000fe20001800000 */
[----:B------:R-:W-:Y:S01]  /*5760*/  MUFU.EX2 R12, R12 ;  /* 0x0000000c000c7308 */ /* 0x000fe20000000800 */
[----:B------:R-:W-:Y:S02]  /*5770*/  FMNMX.FTZ R8, R81, R8, !PT ;  /* 0x0000000851087209 */ /* 0x000fe40007810000 */
[----:B------:R-:W-:Y:S02]  /*5780*/  ISETP.GT.AND P3, PT, R56, 0x61, PT ;  /* 0x000000613800780c */ /* 0x000fe40003f64270 */
[----:B------:R-:W-:Y:S02]  /*5790*/  FSEL R85, R58, -INF , P4 ;  /* 0xff8000003a557808 */ /* 0x000fe40002000000 */
[----:B------:R-:W-:Y:S01]  /*57a0*/  FMNMX.FTZ R8, R83, R8, !PT ;  /* 0x0000000853087209 */ /* 0x000fe20007810000 */
[----:B------:R-:W-:Y:S01]  /*57b0*/  MUFU.EX2 R193, R193 ;  /* 0x000000c100c17308 */ /* 0x000fe20000000800 */
[----:B------:R-:W-:-:S02]  /*57c0*/  ISETP.GT.AND P4, PT, R56, 0x68, PT ;  /* 0x000000683800780c */ /* 0x000fc40003f84270 */
[----:B------:R-:W-:Y:S02]  /*57d0*/  FSEL R59, R60, -INF , P3 ;  /* 0xff8000003c3b7808 */ /* 0x000fe40001800000 */
[----:B------:R-:W-:Y:S02]  /*57e0*/  FMNMX.FTZ R8, R85, R8, !PT ;  /* 0x0000000855087209 */ /* 0x000fe40007810000 */
[----:B------:R-:W-:Y:S01]  /*57f0*/  ISETP.GT.AND P3, PT, R56, 0x69, PT ;  /* 0x000000693800780c */ /* 0x000fe20003f64270 */
[----:B------:R-:W-:Y:S01]  /*5800*/  MUFU.EX2 R14, R14 ;  /* 0x0000000e000e7308 */ /* 0x000fe20000000800 */
[----:B------:R-:W-:Y:S02]  /*5810*/  FSEL R87, R62, -INF , P4 ;  /* 0xff8000003e577808 */ /* 0x000fe40002000000 */
[----:B------:R-:W-:Y:S02]  /*5820*/  FMNMX.FTZ R8, R59, R8, !PT ;  /* 0x000000083b087209 */ /* 0x000fe40007810000 */
[----:B------:R-:W-:-:S02]  /*5830*/  FSEL R49, R50, -INF , P3 ;  /* 0xff80000032317808 */ /* 0x000fc40001800000 */
[----:B------:R-:W-:Y:S01]  /*5840*/  FMNMX.FTZ R8, R87, R8, !PT ;  /* 0x0000000857087209 */ /* 0x000fe20007810000 */
[----:B------:R-:W-:Y:S03]  /*5850*/  MUFU.EX2 R195, R195 ;  /* 0x000000c300c37308 */ /* 0x000fe60000000800 */
[----:B------:R-:W-:-:S05]  /*5860*/  FMNMX.FTZ R8, R49, R8, !PT ;  /* 0x0000000831087209 */ /* 0x000fca0007810000 */
[----:B------:R-:W0:Y:S01]  /*5870*/  SHFL.BFLY PT, R35, R8, 0x2, 0x1f ;  /* 0x0c401f0008237f89 */ /* 0x000e2200000e0000 */
[----:B------:R-:W-:Y:S08]  /*5880*/  MUFU.EX2 R30, R30 ;  /* 0x0000001e001e7308 */ /* 0x000ff00000000800 */
[----:B------:R-:W-:Y:S08]  /*5890*/  MUFU.EX2 R32, R32 ;  /* 0x0000002000207308 */ /* 0x000ff00000000800 */
[----:B------:R-:W1:Y:S01]  /*58a0*/  MUFU.EX2 R43, R43 ;  /* 0x0000002b002b7308 */ /* 0x000e620000000800 */
[----:B0-----:R-:W-:-:S07]  /*58b0*/  FMNMX.FTZ R35, R8, R35, !PT ;  /* 0x0000002308237209 */ /* 0x001fce0007810000 */
[----:B------:R-:W-:Y:S01]  /*58c0*/  MUFU.EX2 R39, R39 ;  /* 0x0000002700277308 */ /* 0x000fe20000000800 */
[----:B------:R-:W0:Y:S07]  /*58d0*/  SHFL.BFLY PT, R8, R35, 0x1, 0x1f ;  /* 0x0c201f0023087f89 */ /* 0x000e2e00000e0000 */
[----:B------:R2:W3:Y:S01]  /*58e0*/  MUFU.EX2 R34, R47 ;  /* 0x0000002f00227308 */ /* 0x0004e20000000800 */
[----:B-1----:R-:W-:-:S07]  /*58f0*/  F2FP.F16.F32.PACK_AB R191, R43, R32 ;  /* 0x000000202bbf723e */ /* 0x002fce00000000ff */
[----:B------:R1:W-:Y:S01]  /*5900*/  MUFU.EX2 R36, R57 ;  /* 0x0000003900247308 */ /* 0x0003e20000000800 */
[----:B--2---:R-:W-:-:S07]  /*5910*/  CS2R R46, SRZ ;  /* 0x00000000002e7805 */ /* 0x004fce000001ff00 */
[----:B------:R-:W-:Y:S01]  /*5920*/  MUFU.EX2 R55, R55 ;  /* 0x0000003700377308 */ /* 0x000fe20000000800 */
[----:B---3--:R-:W-:Y:S02]  /*5930*/  F2FP.F16.F32.PACK_AB R185, R34, R39 ;  /* 0x0000002722b9723e */ /* 0x008fe400000000ff */
[----:B-1----:R-:W-:Y:S02]  /*5940*/  CS2R R56, SRZ ;  /* 0x0000000000387805 */ /* 0x002fe4000001ff00 */
        /* <DEDUP_REMOVED lines=22> */
[----:B------:R0:W1:Y:S01]  /*5ab0*/  MUFU.EX2 R27, R24 ;  /* 0x00000018001b7308 */ /* 0x0000620000000800 */
[-CC-:B------:R-:W-:Y:S01]  /*5ac0*/  FFMA.FTZ R65, R65, R6.reuse, -R20.reuse ;  /* 0x0000000641417223 */ /* 0x180fe20000010814 */
[-CC-:B------:R-:W-:Y:S01]  /*5ad0*/  FFMA.FTZ R67, R67, R6.reuse, -R20.reuse ;  /* 0x0000000643437223 */ /* 0x180fe20000010814 */
[-CC-:B------:R-:W-:Y:S01]  /*5ae0*/  FFMA.FTZ R69, R69, R6.reuse, -R20.reuse ;  /* 0x0000000645457223 */ /* 0x180fe20000010814 */
[-CC-:B------:R-:W-:Y:S01]  /*5af0*/  FFMA.FTZ R71, R71, R6.reuse, -R20.reuse ;  /* 0x0000000647477223 */ /* 0x180fe20000010814 */
[-CC-:B------:R-:W-:Y:S01]  /*5b00*/  FFMA.FTZ R73, R73, R6.reuse, -R20.reuse ;  /* 0x0000000649497223 */ /* 0x180fe20000010814 */
[-CC-:B------:R-:W-:Y:S01]  /*5b10*/  FFMA.FTZ R75, R75, R6.reuse, -R20.reuse ;  /* 0x000000064b4b7223 */ /* 0x180fe20000010814 */
[-C--:B------:R-:W-:Y:S01]  /*5b20*/  FFMA.FTZ R77, R77, R6.reuse, -R20 ;  /* 0x000000064d4d7223 */ /* 0x080fe20000010814 */
[----:B------:R-:W2:Y:S01]  /*5b30*/  MUFU.EX2 R25, R25 ;  /* 0x0000001900197308 */ /* 0x000ea20000000800 */
[----:B0-----:R-:W-:Y:S01]  /*5b40*/  FADD.FTZ R24, R201, R2 ;  /* 0x00000002c9187221 */ /* 0x001fe20000010000 */
[----:B------:R-:W-:Y:S01]  /*5b50*/  F2FP.F16.F32.PACK_AB R201, R2, R201 ;  /* 0x000000c902c9723e */ /* 0x000fe200000000ff */
        /* <DEDUP_REMOVED lines=9> */
[----:B------:R-:W-:Y:S01]  /*5bf0*/  FFMA.FTZ R20, R49, R6, -R20 ;  /* 0x0000000631147223 */ /* 0x000fe20000010814 */
[----:B------:R-:W-:Y:S01]  /*5c00*/  FADD.FTZ R3, R197, R24 ;  /* 0x00000018c5037221 */ /* 0x000fe20000010000 */
[----:B-1----:R-:W-:Y:S01]  /*5c10*/  FADD.FTZ R24, R200, R27 ;  /* 0x0000001bc8187221 */ /* 0x002fe20000010000 */
[----:B------:R-:W-:Y:S01]  /*5c20*/  F2FP.F16.F32.PACK_AB R203, R4, R203 ;  /* 0x000000cb04cb723e */ /* 0x000fe200000000ff */
[----:B------:R-:W1:Y:S01]  /*5c30*/  MUFU.EX2 R33, R33 ;  /* 0x0000002100217308 */ /* 0x000e620000000800 */
[----:B------:R-:W-:Y:S01]  /*5c40*/  FADD.FTZ R44, R10, R3 ;  /* 0x000000030a2c7221 */ /* 0x000fe20000010000 */
[----:B--2---:R-:W-:Y:S01]  /*5c50*/  FADD.FTZ R3, R25, R24 ;  /* 0x0000001819037221 */ /* 0x004fe20000010000 */
[----:B------:R-:W-:-:S02]  /*5c60*/  F2FP.F16.F32.PACK_AB R181, R38, R55 ;  /* 0x0000003726b5723e */ /* 0x000fc400000000ff */
[----:B------:R-:W-:Y:S02]  /*5c70*/  CS2R R50, SRZ ;  /* 0x0000000000327805 */ /* 0x000fe4000001ff00 */
[----:B------:R-:W-:Y:S02]  /*5c80*/  F2FP.F16.F32.PACK_AB R200, R27, R200 ;  /* 0x000000c81bc8723e */ /* 0x000fe400000000ff */
[----:B------:R-:W-:Y:S02]  /*5c90*/  CS2R R48, SRZ ;  /* 0x0000000000307805 */ /* 0x000fe4000001ff00 */
[----:B------:R-:W-:Y:S01]  /*5ca0*/  F2FP.F16.F32.PACK_AB R197, R10, R197 ;  /* 0x000000c50ac5723e */ /* 0x000fe200000000ff */
[----:B------:R2:W3:Y:S01]  /*5cb0*/  MUFU.EX2 R196, R9 ;  /* 0x0000000900c47308 */ /* 0x0004e20000000800 */
[C---:B0-----:R-:W-:Y:S01]  /*5cc0*/  FADD.FTZ R24, R202.reuse, R3 ;  /* 0x00000003ca187221 */ /* 0x041fe20000010000 */
[----:B------:R-:W-:-:S06]  /*5cd0*/  F2FP.F16.F32.PACK_AB R202, R202, R25 ;  /* 0x00000019caca723e */ /* 0x000fcc00000000ff */
[----:B------:R-:W0:Y:S01]  /*5ce0*/  MUFU.EX2 R37, R37 ;  /* 0x0000002500257308 */ /* 0x000e220000000800 */
[----:B--2---:R-:W-:Y:S01]  /*5cf0*/  FADD.FTZ R9, R199, R44 ;  /* 0x0000002cc7097221 */ /* 0x004fe20000010000 */
[----:B-1----:R-:W-:Y:S01]  /*5d00*/  FADD.FTZ R3, R33, R24 ;  /* 0x0000001821037221 */ /* 0x002fe20000010000 */
[C---:B------:R-:W-:Y:S02]  /*5d10*/  F2FP.F16.F32.PACK_AB R199, R12.reuse, R199 ;  /* 0x000000c70cc7723e */ /* 0x040fe400000000ff */
[----:B------:R-:W-:-:S03]  /*5d20*/  FADD.FTZ R44, R12, R9 ;  /* 0x000000090c2c7221 */ /* 0x000fc60000010000 */
[----:B------:R-:W1:Y:S01]  /*5d30*/  MUFU.EX2 R198, R11 ;  /* 0x0000000b00c67308 */ /* 0x000e620000000800 */
[----:B------:R-:W-:Y:S01]  /*5d40*/  FADD.FTZ R9, R193, R44 ;  /* 0x0000002cc1097221 */ /* 0x000fe20000010000 */
[C---:B---3--:R-:W-:Y:S01]  /*5d50*/  FADD.FTZ R24, R196.reuse, R3 ;  /* 0x00000003c4187221 */ /* 0x048fe20000010000 */
[----:B------:R-:W-:Y:S02]  /*5d60*/  F2FP.F16.F32.PACK_AB R196, R196, R33 ;  /* 0x00000021c4c4723e */ /* 0x000fe400000000ff */
[C---:B------:R-:W-:Y:S01]  /*5d70*/  FADD.FTZ R44, R14.reuse, R9 ;  /* 0x000000090e2c7221 */ /* 0x040fe20000010000 */
[----:B------:R-:W-:Y:S02]  /*5d80*/  F2FP.F16.F32.PACK_AB R193, R14, R193 ;  /* 0x000000c10ec1723e */ /* 0x000fe400000000ff */
[----:B------:R-:W2:Y:S01]  /*5d90*/  MUFU.EX2 R41, R41 ;  /* 0x0000002900297308 */ /* 0x000ea20000000800 */
[----:B0-----:R-:W-:Y:S01]  /*5da0*/  FADD.FTZ R3, R37, R24 ;  /* 0x0000001825037221 */ /* 0x001fe20000010000 */
[----:B------:R-:W-:Y:S01]  /*5db0*/  FADD.FTZ R9, R195, R44 ;  /* 0x0000002cc3097221 */ /* 0x000fe20000010000 */
[----:B------:R-:W-:-:S03]  /*5dc0*/  F2FP.F16.F32.PACK_AB R195, R28, R195 ;  /* 0x000000c31cc3723e */ /* 0x000fc600000000ff */
[----:B------:R-:W-:Y:S01]  /*5dd0*/  FADD.FTZ R44, R28, R9 ;  /* 0x000000091c2c7221 */ /* 0x000fe20000010000 */
[----:B------:R-:W-:Y:S01]  /*5de0*/  CS2R R28, SRZ ;  /* 0x00000000001c7805 */ /* 0x000fe2000001ff00 */
[----:B------:R-:W0:Y:S01]  /*5df0*/  MUFU.EX2 R192, R13 ;  /* 0x0000000d00c07308 */ /* 0x000e220000000800 */
[----:B-1----:R-:W-:Y:S01]  /*5e00*/  FADD.FTZ R24, R198, R3 ;  /* 0x00000003c6187221 */ /* 0x002fe20000010000 */
[----:B------:R-:W-:Y:S01]  /*5e10*/  FADD.FTZ R9, R189, R44 ;  /* 0x0000002cbd097221 */ /* 0x000fe20000010000 */
[----:B------:R-:W-:Y:S02]  /*5e20*/  F2FP.F16.F32.PACK_AB R189, R30, R189 ;  /* 0x000000bd1ebd723e */ /* 0x000fe400000000ff */
[----:B------:R-:W-:Y:S01]  /*5e30*/  F2FP.F16.F32.PACK_AB R198, R198, R37 ;  /* 0x00000025c6c6723e */ /* 0x000fe200000000ff */
[----:B------:R-:W-:Y:S02]  /*5e40*/  FADD.FTZ R9, R30, R9 ;  /* 0x000000091e097221 */ /* 0x000fe40000010000 */
[----:B------:R-:W1:Y:S01]  /*5e50*/  MUFU.EX2 R45, R45 ;  /* 0x0000002d002d7308 */ /* 0x000e620000000800 */
[----:B--2---:R-:W-:Y:S01]  /*5e60*/  FADD.FTZ R3, R41, R24 ;  /* 0x0000001829037221 */ /* 0x004fe20000010000 */
[----:B------:R-:W-:Y:S01]  /*5e70*/  FADD.FTZ R24, R32, R9 ;  /* 0x0000000920187221 */ /* 0x000fe20000010000 */
[----:B------:R-:W-:-:S03]  /*5e80*/  CS2R R32, SRZ ;  /* 0x0000000000207805 */ /* 0x000fc6000001ff00 */
[----:B------:R-:W-:Y:S02]  /*5e90*/  FADD.FTZ R24, R43, R24 ;  /* 0x000000182b187221 */ /* 0x000fe40000010000 */
[----:B------:R-:W2:Y:S01]  /*5ea0*/  MUFU.EX2 R194, R15 ;  /* 0x0000000f00c27308 */ /* 0x000ea20000000800 */
[C---:B0-----:R-:W-:Y:S01]  /*5eb0*/  FADD.FTZ R0, R192.reuse, R3 ;  /* 0x00000003c0007221 */ /* 0x041fe20000010000 */
[----:B------:R-:W-:Y:S01]  /*5ec0*/  FADD.FTZ R9, R39, R24 ;  /* 0x0000001827097221 */ /* 0x000fe20000010000 */
[----:B------:R-:W-:-:S03]  /*5ed0*/  F2FP.F16.F32.PACK_AB R192, R192, R41 ;  /* 0x00000029c0c0723e */ /* 0x000fc600000000ff */
[----:B------:R-:W-:Y:S01]  /*5ee0*/  FADD.FTZ R24, R34, R9 ;  /* 0x0000000922187221 */ /* 0x000fe20000010000 */
[----:B------:R-:W-:Y:S01]  /*5ef0*/  CS2R R34, SRZ ;  /* 0x0000000000227805 */ /* 0x000fe2000001ff00 */
[----:B------:R-:W0:Y:S01]  /*5f00*/  MUFU.EX2 R21, R21 ;  /* 0x0000001500157308 */ /* 0x000e220000000800 */
[----:B-1----:R-:W-:Y:S01]  /*5f10*/  FADD.FTZ R3, R45, R0 ;  /* 0x000000002d037221 */ /* 0x002fe20000010000 */
[----:B------:R-:W-:Y:S01]  /*5f20*/  FADD.FTZ R9, R187, R24 ;  /* 0x00000018bb097221 */ /* 0x000fe20000010000 */
[C---:B------:R-:W-:Y:S02]  /*5f30*/  F2FP.F16.F32.PACK_AB R187, R36.reuse, R187 ;  /* 0x000000bb24bb723e */ /* 0x040fe400000000ff */
[----:B------:R-:W-:Y:S01]  /*5f40*/  CS2R R24, SRZ ;  /* 0x0000000000187805 */ /* 0x000fe2000001ff00 */
[----:B------:R-:W-:Y:S01]  /*5f50*/  FADD.FTZ R2, R36, R9 ;  /* 0x0000000924027221 */ /* 0x000fe20000010000 */
[----:B------:R-:W-:Y:S01]  /*5f60*/  CS2R R36, SRZ ;  /* 0x0000000000247805 */ /* 0x000fe2000001ff00 */
[----:B------:R1:W3:Y:S01]  /*5f70*/  MUFU.EX2 R188, R53 ;  /* 0x0000003500bc7308 */ /* 0x0002e20000000800 */
[C---:B--2---:R-:W-:Y:S01]  /*5f80*/  FADD.FTZ R0, R194.reuse, R3 ;  /* 0x00000003c2007221 */ /* 0x044fe20000010000 */
[----:B------:R-:W-:Y:S01]  /*5f90*/  FADD.FTZ R9, R55, R2 ;  /* 0x0000000237097221 */ /* 0x000fe20000010000 */
[----:B------:R-:W-:-:S02]  /*5fa0*/  F2FP.F16.F32.PACK_AB R194, R194, R45 ;  /* 0x0000002dc2c2723e */ /* 0x000fc400000000ff */
[----:B------:R-:W-:Y:S02]  /*5fb0*/  CS2R R54, SRZ ;  /* 0x0000000000367805 */ /* 0x000fe4000001ff00 */
[----:B------:R-:W-:Y:S01]  /*5fc0*/  CS2R R44, SRZ ;  /* 0x00000000002c7805 */ /* 0x000fe2000001ff00 */
[----:B------:R-:W-:Y:S01]  /*5fd0*/  FADD.FTZ R2, R38, R9 ;  /* 0x0000000926027221 */ /* 0x000fe20000010000 */
[----:B------:R-:W-:Y:S01]  /*5fe0*/  CS2R R38, SRZ ;  /* 0x0000000000267805 */ /* 0x000fe2000001ff00 */
[----:B------:R-:W2:Y:S01]  /*5ff0*/  MUFU.EX2 R65, R65 ;  /* 0x0000004100417308 */ /* 0x000ea20000000800 */
[----:B0-----:R-:W-:Y:S01]  /*6000*/  FADD.FTZ R3, R21, R0 ;  /* 0x0000000015037221 */ /* 0x001fe20000010000 */
[----:B------:R-:W-:Y:S01]  /*6010*/  FADD.FTZ R9, R31, R2 ;  /* 0x000000021f097221 */ /* 0x000fe20000010000 */
[----:B-1----:R-:W-:-:S05]  /*6020*/  CS2R R52, SRZ ;  /* 0x0000000000347805 */ /* 0x002fca000001ff00 */
[----:B------:R0:W1:Y:S01]  /*6030*/  MUFU.EX2 R190, R67 ;  /* 0x0000004300be7308 */ /* 0x0000620000000800 */
[C---:B---3--:R-:W-:Y:S01]  /*6040*/  FADD.FTZ R0, R188.reuse, R3 ;  /* 0x00000003bc007221 */ /* 0x048fe20000010000 */
[----:B------:R-:W-:-:S06]  /*6050*/  F2FP.F16.F32.PACK_AB R188, R188, R21 ;  /* 0x00000015bcbc723e */ /* 0x000fcc00000000ff */
[----:B------:R-:W3:Y:S01]  /*6060*/  MUFU.EX2 R69, R69 ;  /* 0x0000004500457308 */ /* 0x000ee20000000800 */
[----:B--2---:R-:W-:Y:S01]  /*6070*/  FADD.FTZ R3, R65, R0 ;  /* 0x0000000041037221 */ /* 0x004fe20000010000 */
[----:B0-----:R-:W-:-:S06]  /*6080*/  CS2R R66, SRZ ;  /* 0x0000000000427805 */ /* 0x001fcc000001ff00 */
[----:B------:R0:W2:Y:S01]  /*6090*/  MUFU.EX2 R184, R71 ;  /* 0x0000004700b87308 */ /* 0x0000a20000000800 */
[C---:B-1----:R-:W-:Y:S01]  /*60a0*/  FADD.FTZ R0, R190.reuse, R3 ;  /* 0x00000003be007221 */ /* 0x042fe20000010000 */
[----:B------:R-:W-:Y:S02]  /*60b0*/  F2FP.F16.F32.PACK_AB R190, R190, R65 ;  /* 0x00000041bebe723e */ /* 0x000fe400000000ff */
[----:B------:R-:W-:-:S04]  /*60c0*/  CS2R R64, SRZ ;  /* 0x0000000000407805 */ /* 0x000fc8000001ff00 */
[----:B------:R-:W1:Y:S01]  /*60d0*/  MUFU.EX2 R73, R73 ;  /* 0x0000004900497308 */ /* 0x000e620000000800 */
[----:B---3--:R-:W-:Y:S01]  /*60e0*/  FADD.FTZ R3, R69, R0 ;  /* 0x0000000045037221 */ /* 0x008fe20000010000 */
[----:B0-----:R-:W-:-:S06]  /*60f0*/  CS2R R70, SRZ ;  /* 0x0000000000467805 */ /* 0x001fcc000001ff00 */
[----:B------:R0:W3:Y:S01]  /*6100*/  MUFU.EX2 R186, R75 ;  /* 0x0000004b00ba7308 */ /* 0x0000e20000000800 */
[C---:B--2---:R-:W-:Y:S01]  /*6110*/  FADD.FTZ R0, R184.reuse, R3 ;  /* 0x00000003b8007221 */ /* 0x044fe20000010000 */
[----:B------:R-:W-:Y:S02]  /*6120*/  F2FP.F16.F32.PACK_AB R184, R184, R69 ;  /* 0x00000045b8b8723e */ /* 0x000fe400000000ff */
[----:B------:R-:W-:-:S04]  /*6130*/  CS2R R68, SRZ ;  /* 0x0000000000447805 */ /* 0x000fc8000001ff00 */
[----:B------:R2:W4:Y:S01]  /*6140*/  MUFU.EX2 R40, R61 ;  /* 0x0000003d00287308 */ /* 0x0005220000000800 */
[----:B-1----:R-:W-:Y:S01]  /*6150*/  FADD.FTZ R3, R73, R0 ;  /* 0x0000000049037221 */ /* 0x002fe20000010000 */
[----:B0-----:R-:W-:-:S06]  /*6160*/  CS2R R74, SRZ ;  /* 0x00000000004a7805 */ /* 0x001fcc000001ff00 */
[----:B------:R-:W0:Y:S01]  /*6170*/  MUFU.EX2 R77, R77 ;  /* 0x0000004d004d7308 */ /* 0x000e220000000800 */
[C---:B---3--:R-:W-:Y:S01]  /*6180*/  FADD.FTZ R0, R186.reuse, R3 ;  /* 0x00000003ba007221 */ /* 0x048fe20000010000 */
[----:B------:R-:W-:Y:S02]  /*6190*/  F2FP.F16.F32.PACK_AB R186, R186, R73 ;  /* 0x00000049baba723e */ /* 0x000fe400000000ff */
[----:B------:R-:W-:Y:S02]  /*61a0*/  CS2R R72, SRZ ;  /* 0x0000000000487805 */ /* 0x000fe4000001ff00 */
[----:B--2---:R-:W-:Y:S02]  /*61b0*/  CS2R R60, SRZ ;  /* 0x00000000003c7805 */ /* 0x004fe4000001ff00 */
[----:B------:R-:W1:Y:S01]  /*61c0*/  MUFU.EX2 R63, R63 ;  /* 0x0000003f003f7308 */ /* 0x000e620000000800 */
[C---:B----4-:R-:W-:Y:S01]  /*61d0*/  FADD.FTZ R2, R40.reuse, R9 ;  /* 0x0000000928027221 */ /* 0x050fe20000010000 */
[----:B------:R-:W-:-:S02]  /*61e0*/  F2FP.F16.F32.PACK_AB R183, R40, R31 ;  /* 0x0000001f28b7723e */ /* 0x000fc400000000ff */
[----:B------:R-:W-:Y:S02]  /*61f0*/  CS2R R40, SRZ ;  /* 0x0000000000287805 */ /* 0x000fe4000001ff00 */
[----:B------:R-:W-:Y:S02]  /*6200*/  CS2R R30, SRZ ;  /* 0x00000000001e7805 */ /* 0x000fe4000001ff00 */
[----:B------:R2:W3:Y:S01]  /*6210*/  MUFU.EX2 R180, R79 ;  /* 0x0000004f00b47308 */ /* 0x0004e20000000800 */
[----:B0-----:R-:W-:-:S07]  /*6220*/  FADD.FTZ R3, R77, R0 ;  /* 0x000000004d037221 */ /* 0x001fce0000010000 */
[----:B------:R0:W4:Y:S01]  /*6230*/  MUFU.EX2 R42, R89 ;  /* 0x00000059002a7308 */ /* 0x0001220000000800 */
[----:B-1----:R-:W-:Y:S01]  /*6240*/  FADD.FTZ R9, R63, R2 ;  /* 0x000000023f097221 */ /* 0x002fe20000010000 */
[----:B--2---:R-:W-:-:S06]  /*6250*/  CS2R R78, SRZ ;  /* 0x00000000004e7805 */ /* 0x004fcc000001ff00 */
[----:B------:R-:W1:Y:S01]  /*6260*/  MUFU.EX2 R81, R81 ;  /* 0x0000005100517308 */ /* 0x000e620000000800 */
[C---:B---3--:R-:W-:Y:S01]  /*6270*/  FADD.FTZ R0, R180.reuse, R3 ;  /* 0x00000003b4007221 */ /* 0x048fe20000010000 */
[----:B------:R-:W-:Y:S02]  /*6280*/  F2FP.F16.F32.PACK_AB R180, R180, R77 ;  /* 0x0000004db4b4723e */ /* 0x000fe400000000ff */
[----:B0-----:R-:W-:Y:S02]  /*6290*/  CS2R R88, SRZ ;  /* 0x0000000000587805 */ /* 0x001fe4000001ff00 */
[----:B------:R-:W-:Y:S02]  /*62a0*/  CS2R R76, SRZ ;  /* 0x00000000004c7805 */ /* 0x000fe4000001ff00 */
[----:B------:R0:W2:Y:S01]  /*62b0*/  MUFU.EX2 R182, R83 ;  /* 0x0000005300b67308 */ /* 0x0000a20000000800 */
[C---:B----4-:R-:W-:Y:S01]  /*62c0*/  FADD.FTZ R2, R42.reuse, R9 ;  /* 0x000000092a027221 */ /* 0x050fe20000010000 */
[----:B------:R-:W-:-:S02]  /*62d0*/  F2FP.F16.F32.PACK_AB R177, R42, R63 ;  /* 0x0000003f2ab1723e */ /* 0x000fc400000000ff */
        /* <DEDUP_REMOVED lines=16> */
[----:B------:R-:W1:Y:S01]  /*63e0*/  MUFU.EX2 R26, R26 ;  /* 0x0000001a001a7308 */ /* 0x000e620000000800 */
[----:B--2---:R-:W-:Y:S01]  /*63f0*/  FADD.FTZ R3, R91, R2 ;  /* 0x000000025b037221 */ /* 0x004fe20000010000 */
[----:B------:R-:W-:-:S06]  /*6400*/  IMAD.MOV.U32 R2, RZ, RZ, 0x3f800000 ;  /* 0x3f800000ff027424 */ /* 0x000fcc00078e00ff */
[----:B------:R-:W2:Y:S01]  /*6410*/  MUFU.EX2 R20, R20 ;  /* 0x0000001400147308 */ /* 0x000ea20000000800 */
[----:B0-----:R-:W-:Y:S01]  /*6420*/  FADD.FTZ R9, R87, R0 ;  /* 0x0000000057097221 */ /* 0x001fe20000010000 */
[----:B------:R-:W-:Y:S02]  /*6430*/  IMAD.MOV.U32 R0, RZ, RZ, 0x3f800000 ;  /* 0x3f800000ff007424 */ /* 0x000fe400078e00ff */
[C---:B-1----:R-:W-:Y:S01]  /*6440*/  FADD.FTZ R3, R26.reuse, R3 ;  /* 0x000000031a037221 */ /* 0x042fe20000010000 */
[----:B------:R-:W-:Y:S02]  /*6450*/  F2FP.F16.F32.PACK_AB R179, R26, R91 ;  /* 0x0000005b1ab3723e */ /* 0x000fe400000000ff */
[----:B------:R-:W-:Y:S02]  /*6460*/  CS2R R90, SRZ ;  /* 0x00000000005a7805 */ /* 0x000fe4000001ff00 */
[----:B------:R-:W-:Y:S02]  /*6470*/  CS2R R26, SRZ ;  /* 0x00000000001a7805 */ /* 0x000fe4000001ff00 */
[C---:B--2---:R-:W-:Y:S01]  /*6480*/  F2FP.F16.F32.PACK_AB R178, R20.reuse, R87 ;  /* 0x0000005714b2723e */ /* 0x044fe200000000ff */
[----:B------:R-:W-:Y:S01]  /*6490*/  FADD.FTZ R4, R20, R9 ;  /* 0x0000000914047221 */ /* 0x000fe20000010000 */
[----:B------:R-:W-:Y:S01]  /*64a0*/  CS2R R86, SRZ ;  /* 0x0000000000567805 */ /* 0x000fe2000001ff00 */
[----:B------:R-:W-:Y:S06]  /*64b0*/  @!P3 BRA `(.L_x_5934) ;  /* 0x0000004800b4b947 */ /* 0x000fec0003800000 */
[----:B------:R-:W-:Y:S01]  /*64c0*/  IMAD.MOV.U32 R9, RZ, RZ, R7 ;  /* 0x000000ffff097224 */ /* 0x000fe200078e0007 */
[----:B------:R-:W-:Y:S01]  /*64d0*/  UMOV UR39, UR60 ;  /* 0x0000003c00277c82 */ /* 0x000fe20008000000 */
[----:B------:R-:W-:Y:S01]  /*64e0*/  IMAD.MOV.U32 R10, RZ, RZ, R8 ;  /* 0x000000ffff0a7224 */ /* 0x000fe200078e0008 */
[----:B------:R-:W-:Y:S01]  /*64f0*/  UMOV UR6, UR36 ;  /* 0x0000002400067c82 */ /* 0x000fe20008000000 */
[----:B------:R-:W-:Y:S01]  /*6500*/  IMAD.MOV.U32 R2, RZ, RZ, 0x3f800000 ;  /* 0x3f800000ff027424 */ /* 0x000fe200078e00ff */
[----:B------:R-:W-:Y:S01]  /*6510*/  ULDC UR5, c[0x0][0x9d8] ;  /* 0x0002760000057ab9 */ /* 0x000fe20000000800 */
[----:B------:R-:W-:-:S07]  /*6520*/  IMAD.MOV.U32 R119, RZ, RZ, RZ ;  /* 0x000000ffff777224 */ /* 0x000fce00078e00ff */
.L_x_5943:
[----:B------:R-:W-:-:S04]  /*6530*/  UIADD3 UR4, UR6, 0x1, URZ ;  /* 0x0000000106047890 */ /* 0x000fc8000fffe03f */
[----:B------:R-:W-:-:S04]  /*6540*/  UISETP.NE.AND UP1, UPT, UR4, 0x2, UPT ;  /* 0x000000020400788c */ /* 0x000fc8000bf25270 */
[----:B------:R-:W-:Y:S02]  /*6550*/  USEL UR60, URZ, 0x1, UP1 ;  /* 0x000000013f3c7887 */ /* 0x000fe40008800000 */
[----:B------:R-:W-:Y:S02]  /*6560*/  USEL UR36, UR4, URZ, UP1 ;  /* 0x0000003f04247287 */ /* 0x000fe40008800000 */
[----:B------:R-:W-:Y:S01]  /*6570*/  ULOP3.LUT UR60, UR39, UR60, URZ, 0x3c, !UPT ;  /* 0x0000003c273c7292 */ /* 0x000fe2000f8e3c3f */
[----:B------:R-:W-:Y:S11]  /*6580*/  @!P0 BRA `(.L_x_5935) ;  /* 0x0000000000048947 */ /* 0x000ff60003800000 */
[----:B------:R-:W-:Y:S01]  /*6590*/  BPT.TRAP 0x1 ;  /* 0x000000040000795c */ /* 0x000fe20000300000 */
.L_x_5935:
[----:B------:R-:W-:Y:S01]  /*65a0*/  ULEA UR37, UR36, UR38, 0x3 ;  /* 0x0000002624257291 */ /* 0x000fe2000f8e183f */
[----:B------:R-:W-:-:S05]  /*65b0*/  IMAD.U32 R6, RZ, RZ, UR60 ;  /* 0x0000003cff067e24 */ /* 0x000fca000f8e00ff */
[----:B------:R-:W-:-:S04]  /*65c0*/  SHF.L.U32 R6, R6, 0x1f, RZ ;  /* 0x0000001f06067819 */ /* 0x000fc800000006ff */
[----:B------:R0:W1:Y:S01]  /*65d0*/  SYNCS.PHASECHK.TRANS64.TRYWAIT P3, [UR37+0x36830], R6 ;  /* 0x03683006ff0075a7 */ /* 0x0000620008060165 */
[----:B------:R-:W-:Y:S05]  /*65e0*/  @!P0 BRA `(.L_x_5936) ;  /* 0x0000000000048947 */ /* 0x000fea0003800000 */
[----:B------:R-:W-:Y:S01]  /*65f0*/  BPT.TRAP 0x1 ;  /* 0x000000040000795c */ /* 0x000fe20000300000 */
.L_x_5936:
[----:B-1----:R-:W-:Y:S05]  /*6600*/  @P3 BRA `(.L_x_5937) ;  /* 0x0000000000083947 */ /* 0x002fea0003800000 */
[----:B------:R-:W1:Y:S02]  /*6610*/  SYNCS.PHASECHK.TRANS64.TRYWAIT P3, [UR37+0x36830], R6 ;  /* 0x03683006ff0075a7 */ /* 0x000e640008060165 */
[----:B-1----:R-:W-:Y:S05]  /*6620*/  @!P3 BRA `(.L_x_5938) ;  /* 0x0000013000bcb947 */ /* 0x002fea0003800000 */
.L_x_5937:
        /* <DEDUP_REMOVED lines=592> */
.L_x_5939:
[----:B------:R-:W-:Y:S01]  /*8b30*/  ULEA UR4, UR6, UR38, 0x3 ;  /* 0x0000002606047291 */ /* 0x000fe2000f8e183f */
[----:B------:R-:W-:-:S05]  /*8b40*/  IMAD.U32 R0, RZ, RZ, UR39 ;  /* 0x00000027ff007e24 */ /* 0x000fca000f8e00ff */
[----:B------:R-:W-:-:S04]  /*8b50*/  SHF.L.U32 R0, R0, 0x1f, RZ ;  /* 0x0000001f00007819 */ /* 0x000fc800000006ff */
[----:B------:R2:W3:Y:S01]  /*8b60*/  SYNCS.PHASECHK.TRANS64.TRYWAIT P3, [UR4+0x36850], R0 ;  /* 0x03685000ff0075a7 */ /* 0x0004e20008060144 */
[----:B------:R-:W-:Y:S05]  /*8b70*/  @!P0 BRA `(.L_x_5940) ;  /* 0x0000000000048947 */ /* 0x000fea0003800000 */
[----:B------:R-:W-:Y:S01]  /*8b80*/  BPT.TRAP 0x1 ;  /* 0x000000040000795c */ /* 0x000fe20000300000 */
.L_x_5940:
[----:B---3--:R-:W-:Y:S05]  /*8b90*/  @P3 BRA `(.L_x_5941) ;  /* 0x0000000000083947 */ /* 0x008fea0003800000 */
[----:B------:R-:W3:Y:S02]  /*8ba0*/  SYNCS.PHASECHK.TRANS64.TRYWAIT P3, [UR4+0x36850], R0 ;  /* 0x03685000ff0075a7 */ /* 0x000ee40008060144 */
[----:B---3--:R-:W-:Y:S05]  /*8bb0*/  @!P3 BRA `(.L_x_5942) ;  /* 0x0000010c0070b947 */ /* 0x008fea0003800000 */
.L_x_5941:
[----:B------:R-:W-:Y:S01]  /*8bc0*/  UIADD3 UR10, UR38, 0x400, URZ ;  /* 0x00000400260a7890 */ /* 0x000fe2000fffe03f */
[----:B------:R-:W-:Y:S01]  /*8bd0*/  WARPGROUP.ARRIVE ;  /* 0x00000000000079c5 */ /* 0x000fe20000000000 */
[----:B------:R-:W-:Y:S01]  /*8be0*/  UMOV UR11, 0x40000040 ;  /* 0x40000040000b7882 */ /* 0x000fe20000000000 */
[----:B------:R-:W-:Y:S01]  /*8bf0*/  R2UR UR18, R19 ;  /* 0x00000000131272ca */ /* 0x000fe200000e0000 */
[----:B------:R-:W-:Y:S01]  /*8c00*/  USHF.R.U32.HI UR10, URZ, 0x4, UR10 ;  /* 0x000000043f0a7899 */ /* 0x000fe2000801160a */
[----:B------:R-:W-:Y:S01]  /*8c10*/  FMUL.FTZ R20, R152, UR5 ;  /* 0x0000000598147c20 */ /* 0x000fe20008410000 */
[----:B------:R-:W-:Y:S01]  /*8c20*/  FMUL.FTZ R152, R157, UR5 ;  /* 0x000000059d987c20 */ /* 0x000fe20008410000 */
[----:B------:R-:W-:Y:S01]  /*8c30*/  FMUL.FTZ R8, R173, UR5 ;  /* 0x00000005ad087c20 */ /* 0x000fe20008410000 */
[----:B------:R-:W-:Y:S01]  /*8c40*/  ULOP3.LUT UR10, UR10, 0x3fff, URZ, 0xc0, !UPT ;  /* 0x00003fff0a0a7892 */ /* 0x000fe2000f8ec03f */
[----:B------:R-:W-:Y:S01]  /*8c50*/  FMUL.FTZ R173, R155, UR5 ;  /* 0x000000059bad7c20 */ /* 0x000fe20008410000 */
[----:B------:R-:W-:Y:S01]  /*8c60*/  R2UR UR15, R17 ;  /* 0x00000000110f72ca */ /* 0x000fe200000e0000 */
[----:B------:R-:W-:Y:S01]  /*8c70*/  FMUL.FTZ R13, R160, UR5 ;  /* 0x00000005a00d7c20 */ /* 0x000fe20008410000 */
[----:B------:R-:W-:Y:S01]  /*8c80*/  ULOP3.LUT UR10, UR10, 0x3800000, URZ, 0xfc, !UPT ;  /* 0x038000000a0a7892 */ /* 0x000fe2000f8efc3f */
[----:B------:R-:W-:Y:S01]  /*8c90*/  R2UR UR14, R18 ;  /* 0x00000000120e72ca */ /* 0x000fe200000e0000 */
[----:B------:R-:W-:Y:S01]  /*8ca0*/  FMUL.FTZ R160, R167, UR5 ;  /* 0x00000005a7a07c20 */ /* 0x000fe20008410000 */
[----:B------:R-:W-:Y:S01]  /*8cb0*/  FMUL.FTZ R167, R146, UR5 ;  /* 0x0000000592a77c20 */ /* 0x000fe20008410000 */
[----:B------:R-:W-:Y:S01]  /*8cc0*/  UIMAD UR6, UR6, 0xa80, UR10 ;  /* 0x00000a80060678a4 */ /* 0x000fe2000f8e020a */
[----:B-1----:R-:W-:-:S02]  /*8cd0*/  VIADD R7, R23, UR18 ;  /* 0x0000001217077c36 */ /* 0x002fc40008000000 */
[----:B------:R-:W-:Y:S01]  /*8ce0*/  FMUL.FTZ R14, R165, UR5 ;  /* 0x00000005a50e7c20 */ /* 0x000fe20008410000 */
[----:B------:R-:W-:Y:S01]  /*8cf0*/  FMUL.FTZ R165, R150, UR5 ;  /* 0x0000000596a57c20 */ /* 0x000fe20008410000 */
[----:B0-----:R-:W-:Y:S01]  /*8d00*/  FMUL.FTZ R6, R166, UR5 ;  /* 0x00000005a6067c20 */ /* 0x001fe20008410000 */
[----:B------:R-:W-:Y:S01]  /*8d10*/  MUFU.TANH R160, R160 ;  /* 0x000000a000a07308 */ /* 0x000fe20000002400 */
[----:B------:R-:W-:Y:S01]  /*8d20*/  FMUL.FTZ R2, R169, UR5 ;  /* 0x00000005a9027c20 */ /* 0x000fe20008410000 */
[----:B------:R-:W-:Y:S01]  /*8d30*/  UMOV UR10, UR6 ;  /* 0x00000006000a7c82 */ /* 0x000fe20008000000 */
[----:B------:R-:W-:Y:S01]  /*8d40*/  FMUL.FTZ R169, R159, UR5 ;  /* 0x000000059fa97c20 */ /* 0x000fe20008410000 */
[----:B------:R-:W-:Y:S01]  /*8d50*/  HGMMA.64x192x16.F32 R24, R200, gdesc[UR8].tnspB, R24, gsb0 ;  /* 0x42e00008c8187df0 */ /* 0x000fe20008000818 */
[----:B------:R-:W-:Y:S01]  /*8d60*/  UIADD3 UR10, UR6, 0x80, URZ ;  /* 0x00000080060a7890 */ /* 0x000fe2000fffe03f */
[----:B------:R-:W-:Y:S01]  /*8d70*/  FMUL.FTZ R147, R147, UR5 ;  /* 0x0000000593937c20 */ /* 0x000fe20008410000 */
[----:B------:R-:W-:Y:S01]  /*8d80*/  UMOV UR11, 0x40000040 ;  /* 0x40000040000b7882 */ /* 0x000fe20000000000 */
        /* <DEDUP_REMOVED lines=15> */
[----:B--2---:R-:W-:Y:S01]  /*8e80*/  FMUL.FTZ R0, R168, UR5 ;  /* 0x00000005a8007c20 */ /* 0x004fe20008410000 */
        /* <DEDUP_REMOVED lines=11> */
[----:B------:R-:W-:Y:S01]  /*8f40*/  UISETP.GT.AND UP1, UPT, UR7, UR61, UPT ;  /* 0x0000003d0700728c */ /* 0x000fe2000bf24270 */
[----:B------:R-:W-:-:S04]  /*8f50*/  UMOV UR39, UR60 ;  /* 0x0000003c00277c82 */ /* 0x000fc80008000000 */
        /* <DEDUP_REMOVED lines=31> */
[----:B------:R-:W0:Y:S08]  /*9150*/  MUFU.TANH R201, R201 ;  /* 0x000000c900c97308 */ /* 0x000e300000002400 */
[----:B------:R-:W1:Y:S08]  /*9160*/  MUFU.TANH R203, R203 ;  /* 0x000000cb00cb7308 */ /* 0x000e700000002400 */
        /* <DEDUP_REMOVED lines=14> */
[----:B------:R-:W-:Y:S01]  /*9250*/  @UP0 ULDC UR10, c[0x0][0x44c] ;  /* 0x00011300000a0ab9 */ /* 0x000fe20000000800 */
[----:B------:R-:W-:Y:S01]  /*9260*/  UMOV UR11, 0x40000040 ;  /* 0x40000040000b7882 */ /* 0x000fe20000000000 */
[----:B------:R-:W-:Y:S01]  /*9270*/  @P2 IMAD.HI.U32 R154, R7, UR10, RZ ;  /* 0x0000000a079a2c27 */ /* 0x000fe2000f8e00ff */
[----:B------:R-:W-:Y:S01]  /*9280*/  @UP0 ULDC UR10, c[0x0][0x450] ;  /* 0x00011400000a0ab9 */ /* 0x000fe20000000800 */
[----:B------:R-:W2:Y:S03]  /*9290*/  MUFU.TANH R199, R199 ;  /* 0x000000c700c77308 */ /* 0x000ea60000002400 */
[----:B------:R-:W-:Y:S01]  /*92a0*/  @P2 SHF.R.U32.HI R7, RZ, UR10, R154 ;  /* 0x0000000aff072c19 */ /* 0x000fe2000801169a */
[----:B------:R-:W-:Y:S02]  /*92b0*/  UMOV UR10, 0x1 ;  /* 0x00000001000a7882 */ /* 0x000fe40000000000 */
[----:B------:R-:W-:-:S02]  /*92c0*/  UIMAD UR10, UR7, -0x70, UR10 ;  /* 0xffffff90070a78a4 */ /* 0x000fc4000f8e020a */
[----:B------:R-:W3:Y:S01]  /*92d0*/  SHFL.IDX PT, R155, R7, 0x1, 0x1c1f ;  /* 0x003c1f00079b7f89 */ /* 0x000ee200000e0000 */
[----:B------:R-:W4:Y:S01]  /*92e0*/  MUFU.TANH R197, R197 ;  /* 0x000000c500c57308 */ /* 0x000f220000002400 */
[----:B------:R-:W-:Y:S02]  /*92f0*/  UIADD3 UR7, UR7, -0x1, URZ ;  /* 0xffffffff07077890 */ /* 0x000fe4000fffe03f */
[----:B------:R-:W-:Y:S01]  /*9300*/  IMAD.U32 R157, RZ, RZ, UR10 ;  /* 0x0000000aff9d7e24 */ /* 0x000fe2000f8e00ff */
[----:B------:R-:W-:Y:S01]  /*9310*/  UIADD3 UR10, UR6, 0x180, URZ ;  /* 0x00000180060a7890 */ /* 0x000fe2000fffe03f */
[----:B------:R-:W5:Y:S02]  /*9320*/  SHFL.IDX PT, R129, R7, RZ, 0x1c1f ;  /* 0x001c1fff07817589 */ /* 0x000f6400000e0000 */
[----:B------:R-:W-:Y:S01]  /*9330*/  IMAD R146, R22, -0x2, R157 ;  /* 0xfffffffe16927824 */ /* 0x000fe200078e029d */
[----:B------:R-:W-:Y:S01]  /*9340*/  MUFU.TANH R175, R175 ;  /* 0x000000af00af7308 */ /* 0x000fe20000002400 */
[----:B------:R-:W-:-:S05]  /*9350*/  IMAD.U32 R157, RZ, RZ, UR15 ;  /* 0x0000000fff9d7e24 */ /* 0x000fca000f8e00ff */
[----:B------:R-:W-:Y:S02]  /*9360*/  IADD3 R146, -R157, UR14, R146 ;  /* 0x0000000e9d927c10 */ /* 0x000fe4000fffe192 */
[----:B------:R-:W-:Y:S03]  /*9370*/  MUFU.TANH R154, R143 ;  /* 0x0000008f009a7308 */ /* 0x000fe60000002400 */
[----:B---3--:R-:W-:Y:S02]  /*9380*/  IMAD.IADD R150, R146, 0x1, R155 ;  /* 0x0000000192967824 */ /* 0x008fe400078e029b */
[----:B------:R-:W-:-:S03]  /*9390*/  FMUL.FTZ R155, R138, UR5 ;  /* 0x000000058a9b7c20 */ /* 0x000fc60008410000 */
[----:B------:R-:W-:Y:S01]  /*93a0*/  ISETP.GT.AND P3, PT, R150, RZ, PT ;  /* 0x000000ff9600720c */ /* 0x000fe20003f64270 */
[----:B-----5:R-:W-:Y:S01]  /*93b0*/  IMAD.IADD R146, R146, 0x1, R129 ;  /* 0x0000000192927824 */ /* 0x020fe200078e0281 */
[C---:B------:R-:W-:Y:S01]  /*93c0*/  ISETP.GT.AND P4, PT, R150.reuse, 0x1, PT ;  /* 0x000000019600780c */ /* 0x040fe20003f84270 */
[----:B------:R-:W-:Y:S01]  /*93d0*/  MUFU.TANH R155, R155 ;  /* 0x0000009b009b7308 */ /* 0x000fe20000002400 */
[----:B0-----:R-:W-:Y:S02]  /*93e0*/  FSEL R201, R201, -INF , P3 ;  /* 0xff800000c9c97808 */ /* 0x001fe40001800000 */
[----:B------:R-:W-:Y:S02]  /*93f0*/  ISETP.GT.AND P3, PT, R150, 0x8, PT ;  /* 0x000000089600780c */ /* 0x000fe40003f64270 */
[----:B-1----:R-:W-:Y:S02]  /*9400*/  FSEL R203, R203, -INF , P4 ;  /* 0xff800000cbcb7808 */ /* 0x002fe40002000000 */
[----:B------:R-:W-:-:S02]  /*9410*/  FMNMX.FTZ R138, R201, R9, !PT ;  /* 0x00000009c98a7209 */ /* 0x000fc40007810000 */
[C---:B------:R-:W-:Y:S02]  /*9420*/  ISETP.GT.AND P4, PT, R150.reuse, 0x9, PT ;  /* 0x000000099600780c */ /* 0x040fe40003f84270 */
[----:B--2---:R-:W-:Y:S02]  /*9430*/  FSEL R199, R199, -INF , P3 ;  /* 0xff800000c7c77808 */ /* 0x004fe40001800000 */
[----:B------:R-:W-:Y:S02]  /*9440*/  FMNMX.FTZ R138, R203, R138, !PT ;  /* 0x0000008acb8a7209 */ /* 0x000fe40007810000 */
[----:B------:R-:W-:Y:S02]  /*9450*/  ISETP.GT.AND P3, PT, R150, 0x10, PT ;  /* 0x000000109600780c */ /* 0x000fe40003f64270 */
[----:B----4-:R-:W-:Y:S02]  /*9460*/  FSEL R197, R197, -INF , P4 ;  /* 0xff800000c5c57808 */ /* 0x010fe40002000000 */
[----:B------:R-:W-:-:S02]  /*9470*/  FMNMX.FTZ R138, R199, R138, !PT ;  /* 0x0000008ac78a7209 */ /* 0x000fc40007810000 */
[----:B------:R-:W-:Y:S02]  /*9480*/  ISETP.GT.AND P4, PT, R150, 0x11, PT ;  /* 0x000000119600780c */ /* 0x000fe40003f84270 */
[----:B------:R-:W-:Y:S02]  /*9490*/  FMNMX.FTZ R138, R197, R138, !PT ;  /* 0x0000008ac58a7209 */ /* 0x000fe40007810000 */
[----:B------:R-:W-:Y:S01]  /*94a0*/  ISETP.GT.AND P5, PT, R146, 0x1, PT ;  /* 0x000000019200780c */ /* 0x000fe20003fa4270 */
[----:B------:R-:W-:Y:S02]  /*94b0*/  WARPGROUP.DEPBAR.LE gsb0, 0x0 ;  /* 0x00008000000079c5 */ /* 0x000fe40000010000 */
[----:B------:R-:W-:Y:S01]  /*94c0*/  WARPGROUP.ARRIVE ;  /* 0x00000000000079c5 */ /* 0x000fe20000000000 */
[----:B------:R-:W-:Y:S01]  /*94d0*/  FMUL.FTZ R195, R162, UR5 ;  /* 0x00000005a2c37c20 */ /* 0x000fe20008410000 */
[----:B------:R-:W-:-:S04]  /*94e0*/  FMUL.FTZ R193, R163, UR5 ;  /* 0x00000005a3c17c20 */ /* 0x000fc80008410000 */
[----:B------:R-:W-:Y:S01]  /*94f0*/  HGMMA.64x192x16.F32 R24, R188, gdesc[UR8].tnspB, R24, gsb0 ;  /* 0x42e00008bc187df0 */ /* 0x000fe20008000818 */
[----:B------:R-:W-:Y:S01]  /*9500*/  UIADD3 UR10, UR6, 0x200, URZ ;  /* 0x00000200060a7890 */ /* 0x000fe2000fffe03f */
[----:B------:R-:W0:Y:S01]  /*9510*/  MUFU.TANH R195, R195 ;  /* 0x000000c300c37308 */ /* 0x000e220000002400 */
[----:B------:R-:W-:-:S07]  /*9520*/  UMOV UR11, 0x40000040 ;  /* 0x40000040000b7882 */ /* 0x000fce0000000000 */
[----:B------:R-:W1:Y:S01]  /*9530*/  MUFU.TANH R193, R193 ;  /* 0x000000c100c17308 */ /* 0x000e620000002400 */
[----:B0-----:R-:W-:Y:S02]  /*9540*/  FSEL R195, R195, -INF , P3 ;  /* 0xff800000c3c37808 */ /* 0x001fe40001800000 */
[C---:B------:R-:W-:Y:S02]  /*9550*/  ISETP.GT.AND P3, PT, R150.reuse, 0x18, PT ;  /* 0x000000189600780c */ /* 0x040fe40003f64270 */
[----:B------:R-:W-:Y:S02]  /*9560*/  FMNMX.FTZ R138, R195, R138, !PT ;  /* 0x0000008ac38a7209 */ /* 0x000fe40007810000 */
[----:B-1----:R-:W-:Y:S02]  /*9570*/  FSEL R193, R193, -INF , P4 ;  /* 0xff800000c1c17808 */ /* 0x002fe40002000000 */
[----:B------:R-:W-:Y:S02]  /*9580*/  ISETP.GT.AND P4, PT, R150, 0x19, PT ;  /* 0x000000199600780c */ /* 0x000fe40003f84270 */
[----:B------:R-:W-:Y:S01]  /*9590*/  FMNMX.FTZ R138, R193, R138, !PT ;  /* 0x0000008ac18a7209 */ /* 0x000fe20007810000 */
[----:B------:R-:W-:-:S02]  /*95a0*/  WARPGROUP.DEPBAR.LE gsb0, 0x0 ;  /* 0x00008000000079c5 */ /* 0x000fc40000010000 */
[----:B------:R-:W-:Y:S01]  /*95b0*/  WARPGROUP.ARRIVE ;  /* 0x00000000000079c5 */ /* 0x000fe20000000000 */
[----:B------:R-:W-:Y:S01]  /*95c0*/  FSEL R191, R6, -INF , P3 ;  /* 0xff80000006bf7808 */ /* 0x000fe20001800000 */
[----:B------:R-:W-:Y:S01]  /*95d0*/  FMUL.FTZ R6, R131, UR5 ;  /* 0x0000000583067c20 */ /* 0x000fe20008410000 */
[----:B------:R-:W-:Y:S02]  /*95e0*/  ISETP.GT.AND P3, PT, R150, 0x20, PT ;  /* 0x000000209600780c */ /* 0x000fe40003f64270 */
[----:B------:R-:W-:Y:S01]  /*95f0*/  FSEL R189, R160, -INF , P4 ;  /* 0xff800000a0bd7808 */ /* 0x000fe20002000000 */
[----:B------:R-:W-:Y:S01]  /*9600*/  HGMMA.64x192x16.F32 R24, R184, gdesc[UR8].tnspB, R24, gsb0 ;  /* 0x42e00008b8187df0 */ /* 0x000fe20008000818 */
[----:B------:R-:W-:Y:S01]  /*9610*/  FMNMX.FTZ R138, R191, R138, !PT ;  /* 0x0000008abf8a7209 */ /* 0x000fe20007810000 */
[----:B------:R0:W1:Y:S01]  /*9620*/  MUFU.TANH R156, R6 ;  /* 0x00000006009c7308 */ /* 0x0000620000002400 */
[----:B------:R-:W-:Y:S01]  /*9630*/  ISETP.GT.AND P4, PT, R150, 0x21, PT ;  /* 0x000000219600780c */ /* 0x000fe20003f84270 */
[----:B------:R-:W-:Y:S01]  /*9640*/  UIADD3 UR10, UR6, 0x280, URZ ;  /* 0x00000280060a7890 */ /* 0x000fe2000fffe03f */
[----:B------:R-:W-:Y:S01]  /*9650*/  FSEL R175, R175, -INF , P3 ;  /* 0xff800000afaf7808 */ /* 0x000fe20001800000 */
[----:B------:R-:W-:Y:S01]  /*9660*/  UMOV UR11, 0x40000040 ;  /* 0x40000040000b7882 */ /* 0x000fe20000000000 */
[----:B------:R-:W-:-:S02]  /*9670*/  FMNMX.FTZ R138, R189, R138, !PT ;  /* 0x0000008abd8a7209 */ /* 0x000fc40007810000 */
[C---:B------:R-:W-:Y:S02]  /*9680*/  ISETP.GT.AND P3, PT, R150.reuse, 0x28, PT ;  /* 0x000000289600780c */ /* 0x040fe40003f64270 */
[----:B------:R-:W-:Y:S01]  /*9690*/  FSEL R173, R173, -INF , P4 ;  /* 0xff800000adad7808 */ /* 0x000fe20002000000 */
[----:B0-----:R-:W-:Y:S01]  /*96a0*/  FMUL.FTZ R6, R135, UR5 ;  /* 0x0000000587067c20 */ /* 0x001fe20008410000 */
[----:B------:R-:W-:Y:S02]  /*96b0*/  FMNMX.FTZ R138, R175, R138, !PT ;  /* 0x0000008aaf8a7209 */ /* 0x000fe40007810000 */
[----:B------:R-:W-:Y:S01]  /*96c0*/  ISETP.GT.AND P4, PT, R150, 0x29, PT ;  /* 0x000000299600780c */ /* 0x000fe20003f84270 */
[----:B------:R0:W2:Y:S01]  /*96d0*/  MUFU.TANH R163, R6 ;  /* 0x0000000600a37308 */ /* 0x0000a20000002400 */
[----:B------:R-:W-:Y:S02]  /*96e0*/  FSEL R171, R171, -INF , P3 ;  /* 0xff800000abab7808 */ /* 0x000fe40001800000 */
[----:B------:R-:W-:-:S02]  /*96f0*/  FMNMX.FTZ R138, R173, R138, !PT ;  /* 0x0000008aad8a7209 */ /* 0x000fc40007810000 */
[C---:B------:R-:W-:Y:S02]  /*9700*/  ISETP.GT.AND P3, PT, R150.reuse, 0x30, PT ;  /* 0x000000309600780c */ /* 0x040fe40003f64270 */
[----:B------:R-:W-:Y:S02]  /*9710*/  FSEL R169, R169, -INF , P4 ;  /* 0xff800000a9a97808 */ /* 0x000fe40002000000 */
[----:B------:R-:W-:Y:S01]  /*9720*/  FMNMX.FTZ R138, R171, R138, !PT ;  /* 0x0000008aab8a7209 */ /* 0x000fe20007810000 */
[----:B0-----:R-:W-:Y:S01]  /*9730*/  FMUL.FTZ R6, R123, UR5 ;  /* 0x000000057b067c20 */ /* 0x001fe20008410000 */
[C---:B------:R-:W-:Y:S02]  /*9740*/  ISETP.GT.AND P4, PT, R150.reuse, 0x31, PT ;  /* 0x000000319600780c */ /* 0x040fe40003f84270 */
[----:B------:R-:W-:Y:S02]  /*9750*/  FSEL R167, R167, -INF , P3 ;  /* 0xff800000a7a77808 */ /* 0x000fe40001800000 */
[----:B------:R-:W-:Y:S01]  /*9760*/  FMNMX.FTZ R138, R169, R138, !PT ;  /* 0x0000008aa98a7209 */ /* 0x000fe20007810000 */
[----:B------:R-:W0:Y:S01]  /*9770*/  MUFU.TANH R6, R6 ;  /* 0x0000000600067308 */ /* 0x000e220000002400 */
        /* <DEDUP_REMOVED lines=15> */
[----:B------:R-:W-:Y:S02]  /*9870*/  ISETP.GT.AND P4, PT, R150, 0x49, PT ;  /* 0x000000499600780c */ /* 0x000fe40003f84270 */
[----:B------:R-:W-:Y:S01]  /*9880*/  FSEL R143, R142, -INF , P3 ;  /* 0xff8000008e8f7808 */ /* 0x000fe20001800000 */
[----:B------:R-:W-:Y:S01]  /*9890*/  FMUL.FTZ R142, R125, UR5 ;  /* 0x000000057d8e7c20 */ /* 0x000fe20008410000 */
[----:B------:R-:W-:Y:S02]  /*98a0*/  FMNMX.FTZ R138, R139, R138, !PT ;  /* 0x0000008a8b8a7209 */ /* 0x000fe40007810000 */
[----:B------:R-:W-:-:S02]  /*98b0*/  ISETP.GT.AND P3, PT, R150, 0x50, PT ;  /* 0x000000509600780c */ /* 0x000fc40003f64270 */
[----:B------:R-:W-:Y:S01]  /*98c0*/  FSEL R123, R154, -INF , P4 ;  /* 0xff8000009a7b7808 */ /* 0x000fe20002000000 */
[----:B------:R-:W-:Y:S01]  /*98d0*/  MUFU.TANH R142, R142 ;  /* 0x0000008e008e7308 */ /* 0x000fe20000002400 */
[----:B------:R-:W-:Y:S02]  /*98e0*/  FMNMX.FTZ R138, R143, R138, !PT ;  /* 0x0000008a8f8a7209 */ /* 0x000fe40007810000 */
[----:B------:R-:W-:Y:S02]  /*98f0*/  ISETP.GT.AND P4, PT, R150, 0x51, PT ;  /* 0x000000519600780c */ /* 0x000fe40003f84270 */
[----:B------:R-:W-:Y:S01]  /*9900*/  FSEL R147, R130, -INF , P3 ;  /* 0xff80000082937808 */ /* 0x000fe20001800000 */
[----:B------:R-:W-:Y:S01]  /*9910*/  FMUL.FTZ R130, R149, UR5 ;  /* 0x0000000595827c20 */ /* 0x000fe20008410000 */
[----:B------:R-:W-:Y:S02]  /*9920*/  FMNMX.FTZ R138, R123, R138, !PT ;  /* 0x0000008a7b8a7209 */ /* 0x000fe40007810000 */
[----:B------:R-:W-:-:S02]  /*9930*/  ISETP.GT.AND P3, PT, R150, 0x58, PT ;  /* 0x000000589600780c */ /* 0x000fc40003f64270 */
[----:B-1----:R-:W-:Y:S01]  /*9940*/  FSEL R151, R156, -INF , P4 ;  /* 0xff8000009c977808 */ /* 0x002fe20002000000 */
[----:B------:R-:W1:Y:S01]  /*9950*/  MUFU.TANH R130, R130 ;  /* 0x0000008200827308 */ /* 0x000e620000002400 */
[----:B------:R-:W-:Y:S02]  /*9960*/  FMNMX.FTZ R138, R147, R138, !PT ;  /* 0x0000008a938a7209 */ /* 0x000fe40007810000 */
[----:B------:R-:W-:Y:S02]  /*9970*/  ISETP.GT.AND P4, PT, R150, 0x59, PT ;  /* 0x000000599600780c */ /* 0x000fe40003f84270 */
        /* <DEDUP_REMOVED lines=8> */
[----:B------:R-:W-:-:S02]  /*9a00*/  FMNMX.FTZ R138, R159, R138, !PT ;  /* 0x0000008a9f8a7209 */ /* 0x000fc40007810000 */
[----:B------:R-:W-:Y:S02]  /*9a10*/  ISETP.GT.AND P4, PT, R150, 0x61, PT ;  /* 0x000000619600780c */ /* 0x000fe40003f84270 */
[----:B------:R-:W-:Y:S02]  /*9a20*/  FSEL R157, R122, -INF , P3 ;  /* 0xff8000007a9d7808 */ /* 0x000fe40001800000 */
[----:B------:R-:W-:Y:S01]  /*9a30*/  FMNMX.FTZ R138, R163, R138, !PT ;  /* 0x0000008aa38a7209 */ /* 0x000fe20007810000 */
[----:B------:R-:W3:Y:S01]  /*9a40*/  MUFU.TANH R136, R136 ;  /* 0x0000008800887308 */ /* 0x000ee20000002400 */
[----:B------:R-:W-:Y:S02]  /*9a50*/  ISETP.GT.AND P3, PT, R150, 0x68, PT ;  /* 0x000000689600780c */ /* 0x000fe40003f64270 */
[----:B0-----:R-:W-:Y:S02]  /*9a60*/  FSEL R161, R6, -INF , P4 ;  /* 0xff80000006a17808 */ /* 0x001fe40002000000 */
[----:B------:R-:W-:Y:S01]  /*9a70*/  FMNMX.FTZ R138, R157, R138, !PT ;  /* 0x0000008a9d8a7209 */ /* 0x000fe20007810000 */
[----:B------:R-:W0:Y:S01]  /*9a80*/  LDC R6, c[0x0][0x988] ;  /* 0x00026200ff067b82 */ /* 0x000e220000000800 */
[----:B------:R-:W-:Y:S01]  /*9a90*/  ISETP.GT.AND P4, PT, R150, 0x69, PT ;  /* 0x000000699600780c */ /* 0x000fe20003f84270 */
[----:B------:R-:W-:Y:S01]  /*9aa0*/  MUFU.TANH R140, R140 ;  /* 0x0000008c008c7308 */ /* 0x000fe20000002400 */
[----:B------:R-:W-:Y:S01]  /*9ab0*/  FSEL R149, R126, -INF , P3 ;  /* 0xff8000007e957808 */ /* 0x000fe20001800000 */
[----:B------:R-:W-:Y:S01]  /*9ac0*/  FMUL.FTZ R126, R121, UR5 ;  /* 0x00000005797e7c20 */ /* 0x000fe20008410000 */
[----:B------:R-:W-:-:S02]  /*9ad0*/  FMNMX.FTZ R138, R161, R138, !PT ;  /* 0x0000008aa18a7209 */ /* 0x000fc40007810000 */
[----:B------:R-:W-:Y:S02]  /*9ae0*/  FSEL R127, R127, -INF , P4 ;  /* 0xff8000007f7f7808 */ /* 0x000fe40002000000 */
[----:B------:R-:W-:Y:S01]  /*9af0*/  FMNMX.FTZ R138, R149, R138, !PT ;  /* 0x0000008a958a7209 */ /* 0x000fe20007810000 */
[----:B------:R-:W-:Y:S01]  /*9b00*/  MUFU.TANH R126, R126 ;  /* 0x0000007e007e7308 */ /* 0x000fe20000002400 */
[----:B------:R-:W-:Y:S02]  /*9b10*/  ISETP.GT.AND P4, PT, R146, RZ, PT ;  /* 0x000000ff9200720c */ /* 0x000fe40003f84270 */
[----:B------:R-:W-:Y:S02]  /*9b20*/  FMNMX.FTZ R138, R127, R138, !PT ;  /* 0x0000008a7f8a7209 */ /* 0x000fe40007810000 */
[----:B------:R-:W-:Y:S02]  /*9b30*/  FSEL R121, R0, -INF , P4 ;  /* 0xff80000000797808 */ /* 0x000fe40002000000 */
[----:B------:R-:W-:Y:S01]  /*9b40*/  ISETP.GT.AND P4, PT, R146, 0x8, PT ;  /* 0x000000089200780c */ /* 0x000fe20003f84270 */
[----:B------:R-:W4:Y:S01]  /*9b50*/  SHFL.BFLY PT, R229, R138, 0x2, 0x1f ;  /* 0x0c401f008ae57f89 */ /* 0x000f2200000e0000 */
[----:B------:R-:W-:-:S02]  /*9b60*/  FSEL R125, R2, -INF , P5 ;  /* 0xff800000027d7808 */ /* 0x000fc40002800000 */
[----:B------:R-:W-:Y:S02]  /*9b70*/  FMNMX.FTZ R0, R121, R10, !PT ;  /* 0x0000000a79007209 */ /* 0x000fe40007810000 */
[C---:B------:R-:W-:Y:S02]  /*9b80*/  ISETP.GT.AND P5, PT, R146.reuse, 0x9, PT ;  /* 0x000000099200780c */ /* 0x040fe40003fa4270 */
[----:B------:R-:W-:Y:S02]  /*9b90*/  FSEL R11, R11, -INF , P4 ;  /* 0xff8000000b0b7808 */ /* 0x000fe40002000000 */
[----:B------:R-:W-:Y:S02]  /*9ba0*/  FMNMX.FTZ R0, R125, R0, !PT ;  /* 0x000000007d007209 */ /* 0x000fe40007810000 */
[----:B------:R-:W-:Y:S02]  /*9bb0*/  ISETP.GT.AND P4, PT, R146, 0x10, PT ;  /* 0x000000109200780c */ /* 0x000fe40003f84270 */
[----:B------:R-:W-:-:S02]  /*9bc0*/  FSEL R129, R8, -INF , P5 ;  /* 0xff80000008817808 */ /* 0x000fc40002800000 */
[----:B------:R-:W-:Y:S02]  /*9bd0*/  FMNMX.FTZ R0, R11, R0, !PT ;  /* 0x000000000b007209 */ /* 0x000fe40007810000 */
[C---:B------:R-:W-:Y:S02]  /*9be0*/  ISETP.GT.AND P5, PT, R146.reuse, 0x11, PT ;  /* 0x000000119200780c */ /* 0x040fe40003fa4270 */
[----:B------:R-:W-:Y:S02]  /*9bf0*/  FSEL R13, R13, -INF , P4 ;  /* 0xff8000000d0d7808 */ /* 0x000fe40002000000 */
[----:B------:R-:W-:Y:S02]  /*9c00*/  FMNMX.FTZ R0, R129, R0, !PT ;  /* 0x0000000081007209 */ /* 0x000fe40007810000 */
[----:B------:R-:W-:Y:S02]  /*9c10*/  ISETP.GT.AND P4, PT, R146, 0x18, PT ;  /* 0x000000189200780c */ /* 0x000fe40003f84270 */
[----:B----4-:R-:W-:Y:S01]  /*9c20*/  FMNMX.FTZ R122, R138, R229, !PT ;  /* 0x000000e58a7a7209 */ /* 0x010fe20007810000 */
[----:B------:R-:W-:Y:S01]  /*9c30*/  FMUL.FTZ R229, R133, UR5 ;  /* 0x0000000585e57c20 */ /* 0x000fe20008410000 */
[----:B------:R-:W-:Y:S01]  /*9c40*/  FSEL R133, R12, -INF , P5 ;  /* 0xff8000000c857808 */ /* 0x000fe20002800000 */
[----:B------:R-:W-:Y:S01]  /*9c50*/  FMUL.FTZ R138, R120, UR5 ;  /* 0x00000005788a7c20 */ /* 0x000fe20008410000 */
[----:B------:R-:W-:Y:S01]  /*9c60*/  FMNMX.FTZ R0, R13, R0, !PT ;  /* 0x000000000d007209 */ /* 0x000fe20007810000 */
[----:B------:R-:W4:Y:S01]  /*9c70*/  SHFL.BFLY PT, R137, R122, 0x1, 0x1f ;  /* 0x0c201f007a897f89 */ /* 0x000f2200000e0000 */
[----:B------:R-:W-:Y:S01]  /*9c80*/  ISETP.GT.AND P5, PT, R146, 0x19, PT ;  /* 0x000000199200780c */ /* 0x000fe20003fa4270 */
[----:B------:R-:W5:Y:S01]  /*9c90*/  MUFU.TANH R229, R229 ;  /* 0x000000e500e57308 */ /* 0x000f620000002400 */
[----:B------:R-:W-:-:S02]  /*9ca0*/  FSEL R15, R15, -INF , P4 ;  /* 0xff8000000f0f7808 */ /* 0x000fc40002000000 */
[----:B------:R-:W-:Y:S02]  /*9cb0*/  FMNMX.FTZ R0, R133, R0, !PT ;  /* 0x0000000085007209 */ /* 0x000fe40007810000 */
[----:B------:R-:W-:Y:S02]  /*9cc0*/  ISETP.GT.AND P4, PT, R146, 0x20, PT ;  /* 0x000000209200780c */ /* 0x000fe40003f84270 */
[----:B------:R-:W-:Y:S01]  /*9cd0*/  FMNMX.FTZ R0, R15, R0, !PT ;  /* 0x000000000f007209 */ /* 0x000fe20007810000 */
[----:B------:R-:W5:Y:S01]  /*9ce0*/  MUFU.TANH R138, R138 ;  /* 0x0000008a008a7308 */ /* 0x000f620000002400 */
[----:B------:R-:W-:Y:S02]  /*9cf0*/  FSEL R141, R20, -INF , P4 ;  /* 0xff800000148d7808 */ /* 0x000fe40002000000 */
[----:B------:R-:W-:-:S04]  /*9d00*/  ISETP.GT.AND P4, PT, R146, 0x28, PT ;  /* 0x000000289200780c */ /* 0x000fc80003f84270 */
[----:B------:R-:W-:Y:S02]  /*9d10*/  FSEL R153, R153, -INF , P4 ;  /* 0xff80000099997808 */ /* 0x000fe40002000000 */
[----:B------:R-:W-:Y:S02]  /*9d20*/  ISETP.GT.AND P4, PT, R146, 0x30, PT ;  /* 0x000000309200780c */ /* 0x000fe40003f84270 */
[----:B----4-:R-:W-:Y:S02]  /*9d30*/  FMNMX.FTZ R7, R122, R137, !PT ;  /* 0x000000897a077209 */ /* 0x010fe40007810000 */
[----:B------:R-:W-:Y:S02]  /*9d40*/  FSEL R137, R14, -INF , P5 ;  /* 0xff8000000e897808 */ /* 0x000fe40002800000 */
[----:B------:R-:W-:Y:S01]  /*9d50*/  ISETP.GT.AND P5, PT, R146, 0x21, PT ;  /* 0x000000219200780c */ /* 0x000fe20003fa4270 */
[----:B0-----:R-:W-:Y:S01]  /*9d60*/  FMUL.FTZ R120, R7, R6 ;  /* 0x0000000607787220 */ /* 0x001fe20000410000 */
[----:B------:R-:W-:-:S02]  /*9d70*/  FMNMX.FTZ R0, R137, R0, !PT ;  /* 0x0000000089007209 */ /* 0x000fc40007810000 */
[----:B------:R-:W-:Y:S02]  /*9d80*/  FSEL R21, R21, -INF , P5 ;  /* 0xff80000015157808 */ /* 0x000fe40002800000 */
[----:B------:R-:W-:Y:S02]  /*9d90*/  FMNMX.FTZ R0, R141, R0, !PT ;  /* 0x000000008d007209 */ /* 0x000fe40007810000 */
[----:B------:R-:W-:Y:S02]  /*9da0*/  ISETP.GT.AND P5, PT, R146, 0x29, PT ;  /* 0x000000299200780c */ /* 0x000fe40003fa4270 */
[----:B------:R-:W-:Y:S02]  /*9db0*/  FMNMX.FTZ R0, R21, R0, !PT ;  /* 0x0000000015007209 */ /* 0x000fe40007810000 */
[----:B------:R-:W-:Y:S02]  /*9dc0*/  FSETP.NEU.FTZ.AND P3, PT, R7, -INF , PT ;  /* 0xff8000000700780b */ /* 0x000fe40003f7d000 */
[----:B------:R-:W-:-:S02]  /*9dd0*/  FMNMX.FTZ R0, R153, R0, !PT ;  /* 0x0000000099007209 */ /* 0x000fc40007810000 */
[----:B------:R-:W-:Y:S01]  /*9de0*/  FSEL R120, R120, RZ, P3 ;  /* 0x000000ff78787208 */ /* 0x000fe20001800000 */
[----:B------:R-:W-:Y:S02]  /*9df0*/  WARPGROUP.DEPBAR.LE gsb0, 0x0 ;  /* 0x00008000000079c5 */ /* 0x000fe40000010000 */
[----:B------:R-:W-:Y:S01]  /*9e00*/  WARPGROUP.ARRIVE ;  /* 0x00000000000079c5 */ /* 0x000fe20000000000 */
[----:B------:R-:W-:Y:S01]  /*9e10*/  FSEL R185, R152, -INF , P5 ;  /* 0xff80000098b97808 */ /* 0x000fe20002800000 */
[-CC-:B------:R-:W-:Y:S01]  /*9e20*/  FFMA.FTZ R122, R203, R6.reuse, -R120.reuse ;  /* 0x00000006cb7a7223 */ /* 0x180fe20000010878 */
[----:B------:R-:W-:Y:S01]  /*9e30*/  ISETP.GT.AND P5, PT, R146, 0x31, PT ;  /* 0x000000319200780c */ /* 0x000fe20003fa4270 */
[--C-:B------:R-:W-:Y:S01]  /*9e40*/  FFMA.FTZ R203, R199, R6, -R120.reuse ;  /* 0x00000006c7cb7223 */ /* 0x100fe20000010878 */
[----:B------:R-:W-:Y:S01]  /*9e50*/  FSEL R187, R144, -INF , P4 ;  /* 0xff80000090bb7808 */ /* 0x000fe20002000000 */
[----:B------:R-:W-:Y:S01]  /*9e60*/  HGMMA.64x192x16.F32 R24, R180, gdesc[UR8].tnspB, R24, gsb0 ;  /* 0x42e00008b4187df0 */ /* 0x000fe20008000818 */
[----:B------:R-:W-:Y:S01]  /*9e70*/  FMNMX.FTZ R0, R185, R0, !PT ;  /* 0x00000000b9007209 */ /* 0x000fe20007810000 */
[-CC-:B------:R-:W-:Y:S01]  /*9e80*/  FFMA.FTZ R199, R191, R6.reuse, -R120.reuse ;  /* 0x00000006bfc77223 */ /* 0x180fe20000010878 */
[C---:B------:R-:W-:Y:S01]  /*9e90*/  ISETP.GT.AND P4, PT, R146.reuse, 0x38, PT ;  /* 0x000000389200780c */ /* 0x040fe20003f84270 */
[-CC-:B------:R-:W-:Y:S01]  /*9ea0*/  FFMA.FTZ R20, R189, R6.reuse, -R120.reuse ;  /* 0x00000006bd147223 */ /* 0x180fe20000010878 */
[----:B------:R-:W-:Y:S01]  /*9eb0*/  FSEL R145, R145, -INF , P5 ;  /* 0xff80000091917808 */ /* 0x000fe20002800000 */
[--C-:B------:R-:W-:Y:S01]  /*9ec0*/  FFMA.FTZ R14, R193, R6, -R120.reuse ;  /* 0x00000006c10e7223 */ /* 0x100fe20000010878 */
[----:B------:R-:W-:Y:S01]  /*9ed0*/  FMNMX.FTZ R0, R187, R0, !PT ;  /* 0x00000000bb007209 */ /* 0x000fe20007810000 */
[-CC-:B------:R-:W-:Y:S01]  /*9ee0*/  FFMA.FTZ R193, R175, R6.reuse, -R120.reuse ;  /* 0x00000006afc17223 */ /* 0x180fe20000010878 */
[C---:B------:R-:W-:Y:S01]  /*9ef0*/  ISETP.GT.AND P5, PT, R146.reuse, 0x39, PT ;  /* 0x000000399200780c */ /* 0x040fe20003fa4270 */
[--C-:B------:R-:W-:Y:S01]  /*9f00*/  FFMA.FTZ R124, R173, R6, -R120.reuse ;  /* 0x00000006ad7c7223 */ /* 0x100fe20000010878 */
[----:B------:R-:W-:Y:S01]  /*9f10*/  FSEL R221, R221, -INF , P4 ;  /* 0xff800000dddd7808 */ /* 0x000fe20002000000 */
[----:B------:R-:W-:Y:S01]  /*9f20*/  UIADD3 UR10, UR6, 0x300, URZ ;  /* 0x00000300060a7890 */ /* 0x000fe2000fffe03f */
[----:B------:R-:W-:Y:S01]  /*9f30*/  FMNMX.FTZ R0, R145, R0, !PT ;  /* 0x0000000091007209 */ /* 0x000fe20007810000 */
[-CC-:B------:R-:W-:Y:S01]  /*9f40*/  FFMA.FTZ R12, R197, R6.reuse, -R120.reuse ;  /* 0x00000006c50c7223 */ /* 0x180fe20000010878 */
[----:B------:R-:W-:Y:S01]  /*9f50*/  ISETP.GT.AND P4, PT, R146, 0x40, PT ;  /* 0x000000409200780c */ /* 0x000fe20003f84270 */
[-CC-:B------:R-:W-:Y:S01]  /*9f60*/  FFMA.FTZ R197, R195, R6.reuse, -R120.reuse ;  /* 0x00000006c3c57223 */ /* 0x180fe20000010878 */
[----:B-1----:R-:W-:Y:S01]  /*9f70*/  FSEL R191, R130, -INF , P5 ;  /* 0xff80000082bf7808 */ /* 0x002fe20002800000 */
[--C-:B------:R-:W-:Y:S01]  /*9f80*/  FFMA.FTZ R195, R171, R6, -R120.reuse ;  /* 0x00000006abc37223 */ /* 0x100fe20000010878 */
[----:B------:R-:W-:Y:S01]  /*9f90*/  FMNMX.FTZ R0, R221, R0, !PT ;  /* 0x00000000dd007209 */ /* 0x000fe20007810000 */
[----:B------:R-:W-:Y:S01]  /*9fa0*/  UMOV UR11, 0x40000040 ;  /* 0x40000040000b7882 */ /* 0x000fe20000000000 */
[----:B------:R-:W-:Y:S01]  /*9fb0*/  ISETP.GT.AND P5, PT, R146, 0x41, PT ;  /* 0x000000419200780c */ /* 0x000fe20003fa4270 */
[--C-:B------:R-:W-:Y:S01]  /*9fc0*/  FFMA.FTZ R201, R201, R6, -R120.reuse ;  /* 0x00000006c9c97223 */ /* 0x100fe20000010878 */
[----:B--2---:R-:W-:Y:S01]  /*9fd0*/  FSEL R189, R134, -INF , P4 ;  /* 0xff80000086bd7808 */ /* 0x004fe20002000000 */
        /* <DEDUP_REMOVED lines=11> */
[----:B---3--:R-:W-:Y:S01]  /*a090*/  FSEL R175, R136, -INF , P4 ;  /* 0xff80000088af7808 */ /* 0x008fe20002000000 */
[--C-:B------:R-:W-:Y:S01]  /*a0a0*/  FFMA.FTZ R136, R147, R6, -R120.reuse ;  /* 0x0000000693887223 */ /* 0x100fe20000010878 */
[----:B------:R-:W-:Y:S01]  /*a0b0*/  FMNMX.FTZ R0, R223, R0, !PT ;  /* 0x00000000df007209 */ /* 0x000fe20007810000 */
[----:B------:R-:W-:Y:S01]  /*a0c0*/  FFMA.FTZ R139, R157, R6, -R120 ;  /* 0x000000069d8b7223 */ /* 0x000fe20000010878 */
[----:B------:R-:W-:Y:S01]  /*a0d0*/  ISETP.GT.AND P4, PT, R146, 0x50, PT ;  /* 0x000000509200780c */ /* 0x000fe20003f84270 */
[----:B------:R-:W-:Y:S01]  /*a0e0*/  MUFU.EX2 R203, R203 ;  /* 0x000000cb00cb7308 */ /* 0x000fe20000000800 */
[----:B------:R-:W-:Y:S01]  /*a0f0*/  FSEL R225, R225, -INF , P5 ;  /* 0xff800000e1e17808 */ /* 0x000fe20002800000 */
[----:B------:R-:W-:Y:S01]  /*a100*/  UMOV UR6, UR36 ;  /* 0x0000002400067c82 */ /* 0x000fe20008000000 */
[----:B------:R-:W-:-:S02]  /*a110*/  FMNMX.FTZ R0, R175, R0, !PT ;  /* 0x00000000af007209 */ /* 0x000fc40007810000 */
[----:B------:R-:W-:Y:S02]  /*a120*/  ISETP.GT.AND P5, PT, R146, 0x51, PT ;  /* 0x000000519200780c */ /* 0x000fe40003fa4270 */
[----:B------:R-:W-:Y:S01]  /*a130*/  FSEL R173, R128, -INF , P4 ;  /* 0xff80000080ad7808 */ /* 0x000fe20002000000 */
[----:B------:R-:W-:Y:S01]  /*a140*/  FFMA.FTZ R128, R169, R6, -R120 ;  /* 0x00000006a9807223 */ /* 0x000fe20000010878 */
[----:B------:R-:W-:Y:S01]  /*a150*/  FMNMX.FTZ R0, R225, R0, !PT ;  /* 0x00000000e1007209 */ /* 0x000fe20007810000 */
[----:B------:R-:W-:Y:S01]  /*a160*/  MUFU.EX2 R12, R12 ;  /* 0x0000000c000c7308 */ /* 0x000fe20000000800 */
[----:B------:R-:W-:Y:S02]  /*a170*/  ISETP.GT.AND P4, PT, R146, 0x58, PT ;  /* 0x000000589200780c */ /* 0x000fe40003f84270 */
[----:B------:R-:W-:Y:S02]  /*a180*/  FSEL R227, R227, -INF , P5 ;  /* 0xff800000e3e37808 */ /* 0x000fe40002800000 */
[----:B------:R-:W-:-:S02]  /*a190*/  FMNMX.FTZ R0, R173, R0, !PT ;  /* 0x00000000ad007209 */ /* 0x000fc40007810000 */
[----:B------:R-:W-:Y:S01]  /*a1a0*/  ISETP.GT.AND P5, PT, R146, 0x59, PT ;  /* 0x000000599200780c */ /* 0x000fe20003fa4270 */
[----:B------:R-:W-:Y:S01]  /*a1b0*/  MUFU.EX2 R197, R197 ;  /* 0x000000c500c57308 */ /* 0x000fe20000000800 */
[----:B------:R-:W-:Y:S01]  /*a1c0*/  FSEL R171, R132, -INF , P4 ;  /* 0xff80000084ab7808 */ /* 0x000fe20002000000 */
[----:B------:R-:W-:Y:S01]  /*a1d0*/  FFMA.FTZ R132, R165, R6, -R120 ;  /* 0x00000006a5847223 */ /* 0x000fe20000010878 */
[----:B------:R-:W-:Y:S02]  /*a1e0*/  FMNMX.FTZ R0, R227, R0, !PT ;  /* 0x00000000e3007209 */ /* 0x000fe40007810000 */
[----:B------:R-:W-:Y:S02]  /*a1f0*/  ISETP.GT.AND P4, PT, R146, 0x60, PT ;  /* 0x000000609200780c */ /* 0x000fe40003f84270 */
[----:B-----5:R-:W-:Y:S01]  /*a200*/  FSEL R229, R229, -INF , P5 ;  /* 0xff800000e5e57808 */ /* 0x020fe20002800000 */
[----:B------:R-:W-:Y:S01]  /*a210*/  MUFU.EX2 R14, R14 ;  /* 0x0000000e000e7308 */ /* 0x000fe20000000800 */
[----:B------:R-:W-:-:S02]  /*a220*/  FMNMX.FTZ R0, R171, R0, !PT ;  /* 0x00000000ab007209 */ /* 0x000fc40007810000 */
[----:B------:R-:W-:Y:S02]  /*a230*/  ISETP.GT.AND P5, PT, R146, 0x61, PT ;  /* 0x000000619200780c */ /* 0x000fe40003fa4270 */
[----:B------:R-:W-:Y:S01]  /*a240*/  FSEL R169, R138, -INF , P4 ;  /* 0xff8000008aa97808 */ /* 0x000fe20002000000 */
[--C-:B------:R-:W-:Y:S01]  /*a250*/  FFMA.FTZ R138, R163, R6, -R120.reuse ;  /* 0x00000006a38a7223 */ /* 0x100fe20000010878 */
[----:B------:R-:W-:Y:S01]  /*a260*/  FMNMX.FTZ R0, R229, R0, !PT ;  /* 0x00000000e5007209 */ /* 0x000fe20007810000 */
[----:B------:R-:W-:Y:S01]  /*a270*/  MUFU.EX2 R199, R199 ;  /* 0x000000c700c77308 */ /* 0x000fe20000000800 */
[----:B------:R-:W-:Y:S02]  /*a280*/  ISETP.GT.AND P4, PT, R146, 0x68, PT ;  /* 0x000000689200780c */ /* 0x000fe40003f84270 */
[----:B------:R-:W-:Y:S01]  /*a290*/  FSEL R231, R126, -INF , P5 ;  /* 0xff8000007ee77808 */ /* 0x000fe20002800000 */
[--C-:B------:R-:W-:Y:S01]  /*a2a0*/  FFMA.FTZ R126, R167, R6, -R120.reuse ;  /* 0x00000006a77e7223 */ /* 0x100fe20000010878 */
[----:B------:R-:W-:Y:S01]  /*a2b0*/  FMNMX.FTZ R0, R169, R0, !PT ;  /* 0x00000000a9007209 */ /* 0x000fe20007810000 */
[-CC-:B------:R-:W-:Y:S01]  /*a2c0*/  FFMA.FTZ R167, R131, R6.reuse, -R120.reuse ;  /* 0x0000000683a77223 */ /* 0x180fe20000010878 */
[----:B------:R-:W-:Y:S01]  /*a2d0*/  ISETP.GT.AND P5, PT, R146, 0x69, PT ;  /* 0x000000699200780c */ /* 0x000fe20003fa4270 */
[----:B------:R-:W-:Y:S01]  /*a2e0*/  MUFU.EX2 R20, R20 ;  /* 0x0000001400147308 */ /* 0x000fe20000000800 */
[----:B------:R-:W-:Y:S01]  /*a2f0*/  FSEL R233, R140, -INF , P4 ;  /* 0xff8000008ce97808 */ /* 0x000fe20002000000 */
[--C-:B------:R-:W-:Y:S01]  /*a300*/  FFMA.FTZ R131, R155, R6, -R120.reuse ;  /* 0x000000069b837223 */ /* 0x100fe20000010878 */
[----:B------:R-:W-:Y:S01]  /*a310*/  FMNMX.FTZ R0, R231, R0, !PT ;  /* 0x00000000e7007209 */ /* 0x000fe20007810000 */
[-CC-:B------:R-:W-:Y:S01]  /*a320*/  FFMA.FTZ R140, R161, R6.reuse, -R120.reuse ;  /* 0x00000006a18c7223 */ /* 0x180fe20000010878 */
[----:B------:R-:W-:Y:S01]  /*a330*/  FSEL R235, R142, -INF , P5 ;  /* 0xff8000008eeb7808 */ /* 0x000fe20002800000 */
[----:B------:R-:W-:Y:S01]  /*a340*/  FFMA.FTZ R142, R149, R6, -R120 ;  /* 0x00000006958e7223 */ /* 0x000fe20000010878 */
        /* <DEDUP_REMOVED lines=9> */
[----:B------:R-:W-:Y:S02]  /*a3e0*/  FSEL R0, R7, RZ, P3 ;  /* 0x000000ff07007208 */ /* 0x000fe40001800000 */
[----:B------:R-:W-:Y:S01]  /*a3f0*/  PLOP3.LUT P3, PT, PT, PT, UP1, 0x80, 0x0 ;  /* 0x000000000000781c */ /* 0x000fe20003f6f018 */
[----:B------:R-:W0:Y:S04]  /*a400*/  SHFL.BFLY PT, R8, R165, 0x1, 0x1f ;  /* 0x0c201f00a5087f89 */ /* 0x000e2800000e0000 */
        /* <DEDUP_REMOVED lines=10> */
[-CC-:B------:R-:W-:Y:S01]  /*a4b0*/  FFMA.FTZ R13, R133, R6.reuse, -R144.reuse ;  /* 0x00000006850d7223 */ /* 0x180fe20000010890 */
[----:B------:R-:W-:Y:S01]  /*a4c0*/  FADD.FTZ R133, -R0, R9 ;  /* 0x0000000900857221 */ /* 0x000fe20000010100 */
[----:B------:R-:W-:Y:S01]  /*a4d0*/  FSEL R9, R8, RZ, P4 ;  /* 0x000000ff08097208 */ /* 0x000fe20002000000 */
[-CC-:B------:R-:W-:Y:S01]  /*a4e0*/  FFMA.FTZ R121, R121, R6.reuse, -R144.reuse ;  /* 0x0000000679797223 */ /* 0x180fe20000010890 */
[-CC-:B------:R-:W-:Y:S01]  /*a4f0*/  FFMA.FTZ R200, R125, R6.reuse, -R144.reuse ;  /* 0x000000067dc87223 */ /* 0x180fe20000010890 */
[-C--:B------:R-:W-:Y:S01]  /*a500*/  FMUL.FTZ R133, R133, R6.reuse ;  /* 0x0000000685857220 */ /* 0x080fe20000410000 */
[-C--:B------:R-:W-:Y:S01]  /*a510*/  FFMA.FTZ R202, R11, R6.reuse, -R144 ;  /* 0x000000060bca7223 */ /* 0x080fe20000010890 */
[----:B------:R-:W-:Y:S01]  /*a520*/  FADD.FTZ R9, -R9, R10 ;  /* 0x0000000a09097221 */ /* 0x000fe20000010100 */
[-CC-:B------:R-:W-:Y:S01]  /*a530*/  FFMA.FTZ R11, R129, R6.reuse, -R144.reuse ;  /* 0x00000006810b7223 */ /* 0x180fe20000010890 */
[----:B------:R-:W-:Y:S01]  /*a540*/  MUFU.EX2 R121, R121 ;  /* 0x0000007900797308 */ /* 0x000fe20000000800 */
[-CC-:B------:R-:W-:Y:S01]  /*a550*/  FFMA.FTZ R198, R15, R6.reuse, -R144.reuse ;  /* 0x000000060fc67223 */ /* 0x180fe20000010890 */
[-C--:B------:R-:W-:Y:S01]  /*a560*/  FMUL.FTZ R0, R9, R6.reuse ;  /* 0x0000000609007220 */ /* 0x080fe20000410000 */
[----:B------:R-:W-:Y:S01]  /*a570*/  FFMA.FTZ R15, R137, R6, -R144 ;  /* 0x00000006890f7223 */ /* 0x000fe20000010890 */
[----:B------:R-:W-:-:S02]  /*a580*/  IMAD.U32 R10, RZ, RZ, UR37 ;  /* 0x00000025ff0a7e24 */ /* 0x000fc4000f8e00ff */
[-CC-:B------:R-:W-:Y:S01]  /*a590*/  FFMA.FTZ R192, R141, R6.reuse, -R144.reuse ;  /* 0x000000068dc07223 */ /* 0x180fe20000010890 */
[----:B------:R-:W-:Y:S02]  /*a5a0*/  IMAD.U32 R137, RZ, RZ, UR4 ;  /* 0x00000004ff897e24 */ /* 0x000fe4000f8e00ff */
[-CC-:B------:R-:W-:Y:S01]  /*a5b0*/  FFMA.FTZ R21, R21, R6.reuse, -R144.reuse ;  /* 0x0000000615157223 */ /* 0x180fe20000010890 */
[----:B------:R-:W0:Y:S01]  /*a5c0*/  MUFU.EX2 R0, R0 ;  /* 0x0000000000007308 */ /* 0x000e220000000800 */
[----:B------:R-:W-:Y:S02]  /*a5d0*/  @!P1 VIADD R10, R10, 0x36840 ;  /* 0x000368400a0a9836 */ /* 0x000fe40000000000 */
[-CC-:B------:R-:W-:Y:S01]  /*a5e0*/  FFMA.FTZ R194, R153, R6.reuse, -R144.reuse ;  /* 0x0000000699c27223 */ /* 0x180fe20000010890 */
[----:B------:R-:W-:Y:S02]  /*a5f0*/  @!P1 VIADD R137, R137, 0x36860 ;  /* 0x0003686089899836 */ /* 0x000fe40000000000 */
[-CC-:B------:R-:W-:Y:S01]  /*a600*/  FFMA.FTZ R125, R185, R6.reuse, -R144.reuse ;  /* 0x00000006b97d7223 */ /* 0x180fe20000010890 */
[-C--:B------:R-:W-:Y:S01]  /*a610*/  FFMA.FTZ R188, R187, R6.reuse, -R144 ;  /* 0x00000006bbbc7223 */ /* 0x080fe20000010890 */
[----:B------:R-:W-:Y:S01]  /*a620*/  @!P1 PRMT R10, RZ, 0x654, R10 ;  /* 0x00000654ff0a9816 */ /* 0x000fe2000000000a */
        /* <DEDUP_REMOVED lines=8> */
[--C-:B------:R-:W-:Y:S01]  /*a6b0*/  FFMA.FTZ R171, R171, R6, -R144.reuse ;  /* 0x00000006abab7223 */ /* 0x100fe20000010890 */
[----:B------:R-:W2:Y:S01]  /*a6c0*/  MUFU.EX2 R200, R200 ;  /* 0x000000c800c87308 */ /* 0x000ea20000000800 */
[----:B0-----:R-:W-:Y:S01]  /*a6d0*/  FFMA.FTZ R133, R0, R4, R121 ;  /* 0x0000000400857223 */ /* 0x001fe20000010079 */
[----:B------:R-:W-:Y:S01]  /*a6e0*/  @!P1 PRMT R4, RZ, 0x654, R137 ;  /* 0x00000654ff049816 */ /* 0x000fe20000000089 */
[-CC-:B------:R-:W-:Y:S01]  /*a6f0*/  FFMA.FTZ R229, R229, R6.reuse, -R144.reuse ;  /* 0x00000006e5e57223 */ /* 0x180fe20000010890 */
[-CC-:B------:R-:W-:Y:S01]  /*a700*/  FFMA.FTZ R169, R169, R6.reuse, -R144.reuse ;  /* 0x00000006a9a97223 */ /* 0x180fe20000010890 */
[----:B------:R-:W-:Y:S01]  /*a710*/  FFMA.FTZ R231, R231, R6, -R144 ;  /* 0x00000006e7e77223 */ /* 0x000fe20000010890 */
[----:B------:R-:W-:-:S02]  /*a720*/  WARPGROUP.DEPBAR.LE gsb0, 0x0 ;  /* 0x00008000000079c5 */ /* 0x000fc40000010000 */
[----:B------:R-:W-:Y:S01]  /*a730*/  WARPGROUP.ARRIVE ;  /* 0x00000000000079c5 */ /* 0x000fe20000000000 */
[----:B------:R-:W-:Y:S01]  /*a740*/  MUFU.EX2 R202, R202 ;  /* 0x000000ca00ca7308 */ /* 0x000fe20000000800 */
[----:B-1----:R-:W-:Y:S01]  /*a750*/  FFMA.FTZ R137, R2, R3, R201 ;  /* 0x0000000302897223 */ /* 0x002fe200000100c9 */
[-CC-:B------:R-:W-:Y:S01]  /*a760*/  FFMA.FTZ R181, R151, R6.reuse, -R120.reuse ;  /* 0x0000000697b57223 */ /* 0x180fe20000010878 */
[-CC-:B------:R-:W-:Y:S01]  /*a770*/  FFMA.FTZ R183, R159, R6.reuse, -R120.reuse ;  /* 0x000000069fb77223 */ /* 0x180fe20000010878 */
[-C--:B------:R-:W-:Y:S01]  /*a780*/  FFMA.FTZ R120, R127, R6.reuse, -R120 ;  /* 0x000000067f787223 */ /* 0x080fe20000010878 */
[----:B------:R-:W-:Y:S01]  /*a790*/  HGMMA.64x192x16.F32 R24, R176, gdesc[UR8].tnspB, R24, gsb0 ;  /* 0x42e00008b0187df0 */ /* 0x000fe20008000818 */
[-CC-:B------:R-:W-:Y:S01]  /*a7a0*/  FFMA.FTZ R127, R225, R6.reuse, -R144.reuse ;  /* 0x00000006e17f7223 */ /* 0x180fe20000010890 */
[-CC-:B------:R-:W-:Y:S01]  /*a7b0*/  FFMA.FTZ R180, R173, R6.reuse, -R144.reuse ;  /* 0x00000006adb47223 */ /* 0x180fe20000010890 */
[----:B------:R-:W-:Y:S01]  /*a7c0*/  MUFU.EX2 R11, R11 ;  /* 0x0000000b000b7308 */ /* 0x000fe20000000800 */
[----:B--2---:R-:W-:Y:S01]  /*a7d0*/  FADD.FTZ R133, R200, R133 ;  /* 0x00000085c8857221 */ /* 0x004fe20000010000 */
[-CC-:B------:R-:W-:Y:S01]  /*a7e0*/  FFMA.FTZ R233, R233, R6.reuse, -R144.reuse ;  /* 0x00000006e9e97223 */ /* 0x180fe20000010890 */
[----:B------:R-:W-:Y:S01]  /*a7f0*/  FFMA.FTZ R144, R235, R6, -R144 ;  /* 0x00000006eb907223 */ /* 0x000fe20000010890 */
[----:B------:R-:W-:-:S02]  /*a800*/  F2FP.F16.F32.PACK_AB R201, R122, R201 ;  /* 0x000000c97ac9723e */ /* 0x000fc400000000ff */
[----:B------:R-:W-:Y:S02]  /*a810*/  F2FP.F16.F32.PACK_AB R200, R200, R121 ;  /* 0x00000079c8c8723e */ /* 0x000fe400000000ff */
[----:B------:R-:W-:Y:S01]  /*a820*/  MUFU.EX2 R196, R196 ;  /* 0x000000c400c47308 */ /* 0x000fe20000000800 */
[----:B------:R-:W-:Y:S02]  /*a830*/  F2FP.F16.F32.PACK_AB R189, R167, R126 ;  /* 0x0000007ea7bd723e */ /* 0x000fe400000000ff */
[----:B------:R-:W-:Y:S02]  /*a840*/  F2FP.F16.F32.PACK_AB R191, R135, R132 ;  /* 0x0000008487bf723e */ /* 0x000fe400000000ff */
        /* <DEDUP_REMOVED lines=29> */
[----:B------:R1:W-:Y:S01]  /*aa20*/  @!P1 SYNCS.ARRIVE.TRANS64.RED.A1T0 RZ, [R4+URZ], RZ ;  /* 0x000000ff04ff99a7 */ /* 0x0003e2000810043f */
[----:B0-----:R-:W-:Y:S01]  /*aa30*/  FADD.FTZ R10, R202, R133 ;  /* 0x00000085ca0a7221 */ /* 0x001fe20000010000 */
[----:B------:R-:W-:-:S05]  /*aa40*/  F2FP.F16.F32.PACK_AB R202, R11, R202 ;  /* 0x000000ca0bca723e */ /* 0x000fca00000000ff */
[----:B------:R-:W-:Y:S01]  /*aa50*/  MUFU.EX2 R176, R169 ;  /* 0x000000a900b07308 */ /* 0x000fe20000000800 */
[----:B-1----:R-:W-:Y:S01]  /*aa60*/  FADD.FTZ R4, R122, R137 ;  /* 0x000000897a047221 */ /* 0x002fe20000010000 */
[----:B------:R-:W-:-:S06]  /*aa70*/  FADD.FTZ R137, R11, R10 ;  /* 0x0000000a0b897221 */ /* 0x000fcc0000010000 */
[----:B------:R-:W-:Y:S01]  /*aa80*/  MUFU.EX2 R139, R139 ;  /* 0x0000008b008b7308 */ /* 0x000fe20000000800 */
[----:B------:R-:W-:Y:S01]  /*aa90*/  FADD.FTZ R133, R203, R4 ;  /* 0x00000004cb857221 */ /* 0x000fe20000010000 */
[----:B------:R-:W-:Y:S01]  /*aaa0*/  FADD.FTZ R10, R196, R137 ;  /* 0x00000089c40a7221 */ /* 0x000fe20000010000 */
[C---:B------:R-:W-:Y:S02]  /*aab0*/  F2FP.F16.F32.PACK_AB R196, R13.reuse, R196 ;  /* 0x000000c40dc4723e */ /* 0x040fe400000000ff */
[C---:B------:R-:W-:Y:S01]  /*aac0*/  FADD.FTZ R4, R12.reuse, R133 ;  /* 0x000000850c047221 */ /* 0x040fe20000010000 */
[----:B------:R-:W-:Y:S01]  /*aad0*/  FADD.FTZ R137, R13, R10 ;  /* 0x0000000a0d897221 */ /* 0x000fe20000010000 */
[----:B------:R-:W-:Y:S01]  /*aae0*/  F2FP.F16.F32.PACK_AB R203, R12, R203 ;  /* 0x000000cb0ccb723e */ /* 0x000fe200000000ff */
[----:B------:R-:W-:Y:S01]  /*aaf0*/  MUFU.EX2 R231, R231 ;  /* 0x000000e700e77308 */ /* 0x000fe20000000800 */
[----:B------:R-:W-:Y:S01]  /*ab00*/  FADD.FTZ R133, R197, R4 ;  /* 0x00000004c5857221 */ /* 0x000fe20000010000 */
[----:B------:R-:W-:Y:S01]  /*ab10*/  FADD.FTZ R10, R198, R137 ;  /* 0x00000089c60a7221 */ /* 0x000fe20000010000 */
[----:B------:R-:W-:-:S02]  /*ab20*/  F2FP.F16.F32.PACK_AB R197, R14, R197 ;  /* 0x000000c50ec5723e */ /* 0x000fc400000000ff */
[----:B------:R-:W-:Y:S01]  /*ab30*/  FADD.FTZ R4, R14, R133 ;  /* 0x000000850e047221 */ /* 0x000fe20000010000 */
[C---:B------:R-:W-:Y:S01]  /*ab40*/  FADD.FTZ R137, R15.reuse, R10 ;  /* 0x0000000a0f897221 */ /* 0x040fe20000010000 */
[----:B------:R-:W-:Y:S01]  /*ab50*/  F2FP.F16.F32.PACK_AB R198, R15, R198 ;  /* 0x000000c60fc6723e */ /* 0x000fe200000000ff */
[----:B------:R-:W0:Y:S01]  /*ab60*/  MUFU.EX2 R140, R140 ;  /* 0x0000008c008c7308 */ /* 0x000e220000000800 */
[----:B------:R-:W-:Y:S01]  /*ab70*/  FADD.FTZ R133, R199, R4 ;  /* 0x00000004c7857221 */ /* 0x000fe20000010000 */
[----:B------:R-:W-:Y:S01]  /*ab80*/  FADD.FTZ R10, R192, R137 ;  /* 0x00000089c00a7221 */ /* 0x000fe20000010000 */
[C---:B------:R-:W-:Y:S02]  /*ab90*/  F2FP.F16.F32.PACK_AB R199, R20.reuse, R199 ;  /* 0x000000c714c7723e */ /* 0x040fe400000000ff */
[----:B------:R-:W-:Y:S01]  /*aba0*/  FADD.FTZ R4, R20, R133 ;  /* 0x0000008514047221 */ /* 0x000fe20000010000 */
[C---:B------:R-:W-:Y:S01]  /*abb0*/  FADD.FTZ R137, R21.reuse, R10 ;  /* 0x0000000a15897221 */ /* 0x040fe20000010000 */
        /* <DEDUP_REMOVED lines=8> */
[----:B------:R-:W-:Y:S01]  /*ac40*/  MUFU.EX2 R142, R142 ;  /* 0x0000008e008e7308 */ /* 0x000fe20000000800 */
        /* <DEDUP_REMOVED lines=11> */
[----:B------:R-:W-:Y:S01]  /*ad00*/  FADD.FTZ R11, R9, R4 ;  /* 0x00000004090b7221 */ /* 0x000fe20000010000 */
[----:B0-----:R-:W-:Y:S01]  /*ad10*/  F2FP.F16.F32.PACK_AB R177, R140, R139 ;  /* 0x0000008b8cb1723e */ /* 0x001fe200000000ff */
[----:B------:R-:W0:Y:S01]  /*ad20*/  MUFU.EX2 R120, R120 ;  /* 0x0000007800787308 */ /* 0x000e220000000800 */
[----:B------:R-:W-:Y:S01]  /*ad30*/  FADD.FTZ R10, R132, R13 ;  /* 0x0000000d840a7221 */ /* 0x000fe20000010000 */
[----:B------:R-:W-:Y:S01]  /*ad40*/  FADD.FTZ R4, R184, R11 ;  /* 0x0000000bb8047221 */ /* 0x000fe20000010000 */
[----:B------:R-:W-:Y:S02]  /*ad50*/  F2FP.F16.F32.PACK_AB R184, R3, R184 ;  /* 0x000000b803b8723e */ /* 0x000fe400000000ff */
[----:B------:R-:W-:Y:S01]  /*ad60*/  FADD.FTZ R10, R135, R10 ;  /* 0x0000000a870a7221 */ /* 0x000fe20000010000 */
[----:B------:R-:W-:-:S03]  /*ad70*/  FADD.FTZ R13, R3, R4 ;  /* 0x00000004030d7221 */ /* 0x000fc60000010000 */
[----:B------:R-:W-:Y:S01]  /*ad80*/  FADD.FTZ R11, R131, R10 ;  /* 0x0000000a830b7221 */ /* 0x000fe20000010000 */
        /* <DEDUP_REMOVED lines=9> */
[----:B0-----:R-:W-:Y:S01]  /*ae20*/  F2FP.F16.F32.PACK_AB R179, R120, R142 ;  /* 0x0000008e78b3723e */ /* 0x001fe200000000ff */
[----:B------:R-:W-:Y:S02]  /*ae30*/  IMAD.MOV.U32 R10, RZ, RZ, R8 ;  /* 0x000000ffff0a7224 */ /* 0x000fe400078e0008 */
[----:B------:R-:W-:Y:S01]  /*ae40*/  FADD.FTZ R4, R136, R11 ;  /* 0x0000000b88047221 */ /* 0x000fe20000010000 */
[----:B------:R-:W-:Y:S01]  /*ae50*/  FADD.FTZ R9, R182, R9 ;  /* 0x00000009b6097221 */ /* 0x000fe20000010000 */
[----:B------:R-:W-:-:S02]  /*ae60*/  F2FP.F16.F32.PACK_AB R182, R229, R182 ;  /* 0x000000b6e5b6723e */ /* 0x000fc400000000ff */
[----:B------:R-:W-:Y:S01]  /*ae70*/  FADD.FTZ R4, R181, R4 ;  /* 0x00000004b5047221 */ /* 0x000fe20000010000 */
        /* <DEDUP_REMOVED lines=12> */
[----:B------:R-:W-:Y:S01]  /*af40*/  FADD.FTZ R4, R144, R9 ;  /* 0x0000000990047221 */ /* 0x000fe20000010000 */
[----:B------:R-:W-:Y:S02]  /*af50*/  IMAD.MOV.U32 R9, RZ, RZ, R7 ;  /* 0x000000ffff097224 */ /* 0x000fe400078e0007 */
[----:B------:R-:W-:-:S04]  /*af60*/  FADD.FTZ R3, R142, R3 ;  /* 0x000000038e037221 */ /* 0x000fc80000010000 */
[----:B------:R-:W-:Y:S01]  /*af70*/  FADD.FTZ R3, R120, R3 ;  /* 0x0000000378037221 */ /* 0x000fe20000010000 */
[----:B------:R-:W-:Y:S06]  /*af80*/  @P3 BRA `(.L_x_5943) ;  /* 0xffffffb400683947 */ /* 0x000fec000383ffff */
.L_x_5934:
[----:B------:R-:W-:-:S13]  /*af90*/  ISETP.LE.AND P2, PT, RZ, UR7, PT ;  /* 0x00000007ff007c0c */ /* 0x000fda000bf43270 */
[----:B------:R-:W-:Y:S05]  /*afa0*/  @!P2 BRA `(.L_x_5944) ;  /* 0x000000400090a947 */ /* 0x000fea0003800000 */
[----:B------:R-:W-:Y:S01]  /*afb0*/  IMAD.MOV.U32 R10, RZ, RZ, R7 ;  /* 0x000000ffff0a7224 */ /* 0x000fe200078e0007 */
[----:B------:R-:W-:Y:S01]  /*afc0*/  UMOV UR37, UR60 ;  /* 0x0000003c00257c82 */ /* 0x000fe20008000000 */
[----:B------:R-:W-:Y:S01]  /*afd0*/  IMAD.MOV.U32 R9, RZ, RZ, R8 ;  /* 0x000000ffff097224 */ /* 0x000fe200078e0008 */
[----:B------:R-:W-:Y:S01]  /*afe0*/  UMOV UR6, UR36 ;  /* 0x0000002400067c82 */ /* 0x000fe20008000000 */
[----:B------:R-:W-:-:S05]  /*aff0*/  ULDC UR5, c[0x0][0x9d8] ;  /* 0x0002760000057ab9 */ /* 0x000fca0000000800 */
.L_x_5953:
[----:B------:R-:W-:-:S04]  /*b000*/  UIADD3 UR36, UR6, 0x1, URZ ;  /* 0x0000000106247890 */ /* 0x000fc8000fffe03f */
[----:B------:R-:W-:-:S04]  /*b010*/  UISETP.NE.AND UP0, UPT, UR36, 0x2, UPT ;  /* 0x000000022400788c */ /* 0x000fc8000bf05270 */
[----:B------:R-:W-:Y:S02]  /*b020*/  USEL UR60, URZ, 0x1, UP0 ;  /* 0x000000013f3c7887 */ /* 0x000fe40008000000 */
[----:B------:R-:W-:Y:S02]  /*b030*/  USEL UR36, UR36, URZ, UP0 ;  /* 0x0000003f24247287 */ /* 0x000fe40008000000 */
[----:B------:R-:W-:Y:S01]  /*b040*/  ULOP3.LUT UR60, UR37, UR60, URZ, 0x3c, !UPT ;  /* 0x0000003c253c7292 */ /* 0x000fe2000f8e3c3f */
[----:B------:R-:W-:Y:S11]  /*b050*/  @!P0 BRA `(.L_x_5945) ;  /* 0x0000000000048947 */ /* 0x000ff60003800000 */
[----:B------:R-:W-:Y:S01]  /*b060*/  BPT.TRAP 0x1 ;  /* 0x000000040000795c */ /* 0x000fe20000300000 */
.L_x_5945:
[----:B------:R-:W-:Y:S01]  /*b070*/  ULEA UR4, UR36, UR38, 0x3 ;  /* 0x0000002624047291 */ /* 0x000fe2000f8e183f */
[----:B------:R-:W-:-:S05]  /*b080*/  IMAD.U32 R6, RZ, RZ, UR60 ;  /* 0x0000003cff067e24 */ /* 0x000fca000f8e00ff */
[----:B------:R-:W-:-:S04]  /*b090*/  SHF.L.U32 R6, R6, 0x1f, RZ ;  /* 0x0000001f06067819 */ /* 0x000fc800000006ff */
[----:B------:R0:W1:Y:S01]  /*b0a0*/  SYNCS.PHASECHK.TRANS64.TRYWAIT P2, [UR4+0x36830], R6 ;  /* 0x03683006ff0075a7 */ /* 0x0000620008040144 */
[----:B------:R-:W-:Y:S05]  /*b0b0*/  @!P0 BRA `(.L_x_5946) ;  /* 0x0000000000048947 */ /* 0x000fea0003800000 */
[----:B------:R-:W-:Y:S01]  /*b0c0*/  BPT.TRAP 0x1 ;  /* 0x000000040000795c */ /* 0x000fe20000300000 */
.L_x_5946:
[----:B-1----:R-:W-:Y:S05]  /*b0d0*/  @P2 BRA `(.L_x_5947) ;  /* 0x0000000000082947 */ /* 0x002fea0003800000 */
[----:B------:R-:W1:Y:S02]  /*b0e0*/  SYNCS.PHASECHK.TRANS64.TRYWAIT P2, [UR4+0x36830], R6 ;  /* 0x03683006ff0075a7 */ /* 0x000e640008040144 */
[----:B-1----:R-:W-:Y:S05]  /*b0f0*/  @!P2 BRA `(.L_x_5948) ;  /* 0x000000e80038a947 */ /* 0x002fea0003800000 */
.L_x_5947:
        /* <DEDUP_REMOVED lines=592> */
.L_x_5949:
[----:B------:R-:W-:Y:S01]  /*d600*/  ULEA UR14, UR6, UR38, 0x3 ;  /* 0x00000026060e7291 */ /* 0x000fe2000f8e183f */
[----:B------:R-:W-:-:S05]  /*d610*/  IMAD.U32 R0, RZ, RZ, UR37 ;  /* 0x00000025ff007e24 */ /* 0x000fca000f8e00ff */
[----:B------:R-:W-:-:S04]  /*d620*/  SHF.L.U32 R0, R0, 0x1f, RZ ;  /* 0x0000001f00007819 */ /* 0x000fc800000006ff */
[----:B------:R2:W3:Y:S01]  /*d630*/  SYNCS.PHASECHK.TRANS64.TRYWAIT P2, [UR14+0x36850], R0 ;  /* 0x03685000ff0075a7 */ /* 0x0004e2000804014e */
[----:B------:R-:W-:Y:S05]  /*d640*/  @!P0 BRA `(.L_x_5950) ;  /* 0x0000000000048947 */ /* 0x000fea0003800000 */
[----:B------:R-:W-:Y:S01]  /*d650*/  BPT.TRAP 0x1 ;  /* 0x000000040000795c */ /* 0x000fe20000300000 */
.L_x_5950:
[----:B---3--:R-:W-:Y:S05]  /*d660*/  @P2 BRA `(.L_x_5951) ;  /* 0x0000000000082947 */ /* 0x008fea0003800000 */
[----:B------:R-:W3:Y:S02]  /*d670*/  SYNCS.PHASECHK.TRANS64.TRYWAIT P2, [UR14+0x36850], R0 ;  /* 0x03685000ff0075a7 */ /* 0x000ee4000804014e */
[----:B---3--:R-:W-:Y:S05]  /*d680*/  @!P2 BRA `(.L_x_5952) ;  /* 0x000000c000eca947 */ /* 0x008fea0003800000 */
.L_x_5951:
        /* <DEDUP_REMOVED lines=29> */
[----:B--2---:R-:W-:Y:S01]  /*d860*/  FMNMX.FTZ R0, R2, R9, !PT ;  /* 0x0000000902007209 */ /* 0x004fe20007810000 */
[----:B------:R-:W-:Y:S01]  /*d870*/  FMUL.FTZ R231, R141, UR5 ;  /* 0x000000058de77c20 */ /* 0x000fe20008410000 */
[----:B------:R-:W-:Y:S01]  /*d880*/  FMUL.FTZ R235, R128, UR5 ;  /* 0x0000000580eb7c20 */ /* 0x000fe20008410000 */
[----:B------:R-:W-:Y:S01]  /*d890*/  FMUL.FTZ R137, R129, UR5 ;  /* 0x0000000581897c20 */ /* 0x000fe20008410000 */
[----:B------:R-:W-:Y:S01]  /*d8a0*/  FMUL.FTZ R129, R132, UR5 ;  /* 0x0000000584817c20 */ /* 0x000fe20008410000 */
[----:B-1----:R-:W-:Y:S01]  /*d8b0*/  FMNMX.FTZ R0, R7, R0, !PT ;  /* 0x0000000007007209 */ /* 0x002fe20007810000 */
[----:B------:R-:W1:Y:S01]  /*d8c0*/  MUFU.TANH R21, R21 ;  /* 0x0000001500157308 */ /* 0x000e620000002400 */
[----:B------:R-:W-:Y:S01]  /*d8d0*/  FMUL.FTZ R141, R133, UR5 ;  /* 0x00000005858d7c20 */ /* 0x000fe20008410000 */
[----:B------:R-:W-:Y:S01]  /*d8e0*/  FMUL.FTZ R133, R120, UR5 ;  /* 0x0000000578857c20 */ /* 0x000fe20008410000 */
[----:B------:R-:W-:Y:S01]  /*d8f0*/  FMUL.FTZ R128, R121, UR5 ;  /* 0x0000000579807c20 */ /* 0x000fe20008410000 */
[----:B------:R-:W-:Y:S01]  /*d900*/  FMUL.FTZ R120, R124, UR5 ;  /* 0x000000057c787c20 */ /* 0x000fe20008410000 */
[----:B------:R-:W-:Y:S01]  /*d910*/  FMUL.FTZ R124, R125, UR5 ;  /* 0x000000057d7c7c20 */ /* 0x000fe20008410000 */
[----:B------:R-:W-:Y:S01]  /*d920*/  FMUL.FTZ R121, R151, UR5 ;  /* 0x0000000597797c20 */ /* 0x000fe20008410000 */
[----:B0-----:R-:W0:Y:S01]  /*d930*/  LDC R6, c[0x0][0x988] ;  /* 0x00026200ff067b82 */ /* 0x001e220000000800 */
[----:B------:R-:W2:Y:S01]  /*d940*/  MUFU.TANH R171, R171 ;  /* 0x000000ab00ab7308 */ /* 0x000ea20000002400 */
        /* <DEDUP_REMOVED lines=24> */
[----:B---3--:R-:W-:Y:S01]  /*dad0*/  FMNMX.FTZ R0, R173, R0, !PT ;  /* 0x00000000ad007209 */ /* 0x008fe20007810000 */
[----:B------:R-:W-:Y:S01]  /*dae0*/  IMAD.U32 R138, RZ, RZ, UR14 ;  /* 0x0000000eff8a7e24 */ /* 0x000fe2000f8e00ff */
[----:B------:R-:W-:Y:S01]  /*daf0*/  ISETP.LT.AND P2, PT, RZ, UR7, PT ;  /* 0x00000007ff007c0c */ /* 0x000fe2000bf41270 */
[----:B------:R-:W-:Y:S01]  /*db00*/  UMOV UR37, UR60 ;  /* 0x0000003c00257c82 */ /* 0x000fe20008000000 */
[----:B------:R-:W-:Y:S01]  /*db10*/  UMOV UR6, UR36 ;  /* 0x0000002400067c82 */ /* 0x000fe20008000000 */
[----:B------:R-:W-:-:S02]  /*db20*/  @!P1 VIADD R138, R138, 0x36860 ;  /* 0x000368608a8a9836 */ /* 0x000fc40000000000 */
[----:B------:R-:W-:Y:S01]  /*db30*/  MUFU.TANH R225, R225 ;  /* 0x000000e100e17308 */ /* 0x000fe20000002400 */
[----:B-1----:R-:W-:-:S07]  /*db40*/  FMNMX.FTZ R0, R175, R0, !PT ;  /* 0x00000000af007209 */ /* 0x002fce0007810000 */
        /* <DEDUP_REMOVED lines=25> */
[----:B------:R-:W-:Y:S01]  /*dce0*/  FMUL.FTZ R145, R146, UR5 ;  /* 0x0000000592917c20 */ /* 0x000fe20008410000 */
[----:B------:R-:W-:Y:S01]  /*dcf0*/  HGMMA.64x192x16.F32 R24, R196, gdesc[UR8].tnspB, R24, gsb0 ;  /* 0x42e00008c4187df0 */ /* 0x000fe20008000818 */
[----:B------:R-:W-:Y:S01]  /*dd00*/  UIADD3 UR10, UR4, 0x100, URZ ;  /* 0x00000100040a7890 */ /* 0x000fe2000fffe03f */
[----:B------:R-:W-:-:S04]  /*dd10*/  UMOV UR11, 0x40000040 ;  /* 0x40000040000b7882 */ /* 0x000fc80000000000 */
        /* <DEDUP_REMOVED lines=25> */
[----:B------:R-:W1:Y:S01]  /*deb0*/  MUFU.TANH R197, R197 ;  /* 0x000000c500c57308 */ /* 0x000e620000002400 */
[----:B------:R-:W-:-:S07]  /*dec0*/  UMOV UR11, 0x40000040 ;  /* 0x40000040000b7882 */ /* 0x000fce0000000000 */
[----:B------:R-:W2:Y:S08]  /*ded0*/  MUFU.TANH R199, R199 ;  /* 0x000000c700c77308 */ /* 0x000eb00000002400 */
[----:B------:R-:W-:Y:S01]  /*dee0*/  MUFU.TANH R165, R165 ;  /* 0x000000a500a57308 */ /* 0x000fe20000002400 */
[----:B-1----:R-:W-:-:S04]  /*def0*/  FMNMX.FTZ R0, R197, R0, !PT ;  /* 0x00000000c5007209 */ /* 0x002fc80007810000 */
[----:B--2---:R-:W-:-:S04]  /*df00*/  FMNMX.FTZ R0, R199, R0, !PT ;  /* 0x00000000c7007209 */ /* 0x004fc80007810000 */
        /* <DEDUP_REMOVED lines=11> */
[----:B------:R-:W3:Y:S01]  /*dfc0*/  MUFU.TANH R157, R157 ;  /* 0x0000009d009d7308 */ /* 0x000ee20000002400 */
[----:B-1----:R-:W-:-:S04]  /*dfd0*/  FMNMX.FTZ R0, R195, R0, !PT ;  /* 0x00000000c3007209 */ /* 0x002fc80007810000 */
        /* <DEDUP_REMOVED lines=17> */
[----:B------:R-:W-:-:S06]  /*e0f0*/  FMUL.FTZ R151, R142, UR5 ;  /* 0x000000058e977c20 */ /* 0x000fcc0008410000 */
[----:B------:R-:W1:Y:S01]  /*e100*/  MUFU.TANH R151, R151 ;  /* 0x0000009700977308 */ /* 0x000e620000002400 */
[----:B------:R-:W-:Y:S02]  /*e110*/  WARPGROUP.DEPBAR.LE gsb0, 0x0 ;  /* 0x00008000000079c5 */ /* 0x000fe40000010000 */
[----:B------:R-:W-:Y:S01]  /*e120*/  WARPGROUP.ARRIVE ;  /* 0x00000000000079c5 */ /* 0x000fe20000000000 */
[----:B------:R-:W2:Y:S01]  /*e130*/  SHFL.BFLY PT, R191, R0, 0x2, 0x1f ;  /* 0x0c401f0000bf7f89 */ /* 0x000ea200000e0000 */
[----:B------:R-:W-:-:S04]  /*e140*/  FMUL.FTZ R189, R130, UR5 ;  /* 0x0000000582bd7c20 */ /* 0x000fc80008410000 */
[----:B------:R-:W-:Y:S01]  /*e150*/  HGMMA.64x192x16.F32 R24, R184, gdesc[UR8].tnspB, R24, gsb0 ;  /* 0x42e00008b8187df0 */ /* 0x000fe20008000818 */
[----:B------:R-:W-:Y:S01]  /*e160*/  UIADD3 UR10, UR4, 0x280, URZ ;  /* 0x00000280040a7890 */ /* 0x000fe2000fffe03f */
[----:B------:R-:W4:Y:S01]  /*e170*/  MUFU.TANH R189, R189 ;  /* 0x000000bd00bd7308 */ /* 0x000f220000002400 */
[----:B------:R-:W-:Y:S01]  /*e180*/  UMOV UR11, 0x40000040 ;  /* 0x40000040000b7882 */ /* 0x000fe20000000000 */
[----:B--2---:R-:W-:Y:S01]  /*e190*/  FMNMX.FTZ R8, R0, R191, !PT ;  /* 0x000000bf00087209 */ /* 0x004fe20007810000 */
[----:B------:R-:W-:-:S04]  /*e1a0*/  FMUL.FTZ R191, R134, UR5 ;  /* 0x0000000586bf7c20 */ /* 0x000fc80008410000 */
[----:B------:R-:W2:Y:S02]  /*e1b0*/  SHFL.BFLY PT, R0, R8, 0x1, 0x1f ;  /* 0x0c201f0008007f89 */ /* 0x000ea400000e0000 */
[----:B------:R-:W5:Y:S01]  /*e1c0*/  MUFU.TANH R191, R191 ;  /* 0x000000bf00bf7308 */ /* 0x000f620000002400 */
[----:B--2---:R-:W-:-:S05]  /*e1d0*/  FMNMX.FTZ R8, R8, R0, !PT ;  /* 0x0000000008087209 */ /* 0x004fca0007810000 */
[C---:B------:R-:W-:Y:S01]  /*e1e0*/  FADD.FTZ R9, -R8.reuse, R9 ;  /* 0x0000000908097221 */ /* 0x040fe20000010100 */
[----:B0-----:R-:W-:-:S03]  /*e1f0*/  FMUL.FTZ R122, R8, R6 ;  /* 0x00000006087a7220 */ /* 0x001fc60000410000 */
[-C--:B------:R-:W-:Y:S01]  /*e200*/  FMUL.FTZ R0, R9, R6.reuse ;  /* 0x0000000609007220 */ /* 0x080fe20000410000 */
        /* <DEDUP_REMOVED lines=26> */
[----:B------:R-:W-:Y:S01]  /*e3b0*/  FFMA.FTZ R120, R120, R6, -R122 ;  /* 0x0000000678787223 */ /* 0x000fe2000001087a */
[----:B------:R-:W-:Y:S02]  /*e3c0*/  MUFU.EX2 R0, R0 ;  /* 0x0000000000007308 */ /* 0x000fe40000000800 */
[----:B------:R-:W-:-:S04]  /*e3d0*/  FMNMX.FTZ R2, R167, R2, !PT ;  /* 0x00000002a7027209 */ /* 0x000fc80007810000 */
[----:B------:R-:W-:Y:S02]  /*e3e0*/  FMNMX.FTZ R2, R153, R2, !PT ;  /* 0x0000000299027209 */ /* 0x000fe40007810000 */
[----:B------:R-:W-:Y:S02]  /*e3f0*/  MUFU.EX2 R9, R9 ;  /* 0x0000000900097308 */ /* 0x000fe40000000800 */
[----:B------:R-:W-:-:S04]  /*e400*/  FMNMX.FTZ R2, R155, R2, !PT ;  /* 0x000000029b027209 */ /* 0x000fc80007810000 */
[----:B---3--:R-:W-:Y:S02]  /*e410*/  FMNMX.FTZ R2, R157, R2, !PT ;  /* 0x000000029d027209 */ /* 0x008fe40007810000 */
        /* <DEDUP_REMOVED lines=11> */
[----:B-1----:R-:W-:Y:S02]  /*e4d0*/  FMNMX.FTZ R2, R151, R2, !PT ;  /* 0x0000000297027209 */ /* 0x002fe40007810000 */
[----:B------:R-:W-:Y:S02]  /*e4e0*/  MUFU.EX2 R18, R18 ;  /* 0x0000001200127308 */ /* 0x000fe40000000800 */
[----:B------:R-:W-:-:S04]  /*e4f0*/  FMNMX.FTZ R2, R143, R2, !PT ;  /* 0x000000028f027209 */ /* 0x000fc80007810000 */
[----:B----4-:R-:W-:Y:S02]  /*e500*/  FMNMX.FTZ R2, R189, R2, !PT ;  /* 0x00000002bd027209 */ /* 0x010fe40007810000 */
[----:B------:R-:W-:Y:S02]  /*e510*/  MUFU.EX2 R198, R198 ;  /* 0x000000c600c67308 */ /* 0x000fe40000000800 */
[----:B------:R-:W-:-:S04]  /*e520*/  FMNMX.FTZ R2, R131, R2, !PT ;  /* 0x0000000283027209 */ /* 0x000fc80007810000 */
[----:B-----5:R-:W-:Y:S02]  /*e530*/  FMNMX.FTZ R2, R191, R2, !PT ;  /* 0x00000002bf027209 */ /* 0x020fe40007810000 */
        /* <DEDUP_REMOVED lines=15> */
[----:B------:R-:W-:Y:S01]  /*e630*/  MUFU.EX2 R173, R173 ;  /* 0x000000ad00ad7308 */ /* 0x000fe20000000800 */
[----:B------:R-:W-:Y:S02]  /*e640*/  WARPGROUP.DEPBAR.LE gsb0, 0x0 ;  /* 0x00008000000079c5 */ /* 0x000fe40000010000 */
[----:B------:R-:W-:Y:S01]  /*e650*/  WARPGROUP.ARRIVE ;  /* 0x00000000000079c5 */ /* 0x000fe20000000000 */
[-CC-:B------:R-:W-:Y:S01]  /*e660*/  FFMA.FTZ R185, R201, R6.reuse, -R122.reuse ;  /* 0x00000006c9b97223 */ /* 0x180fe2000001087a */
[-CC-:B------:R-:W-:Y:S01]  /*e670*/  FFMA.FTZ R187, R223, R6.reuse, -R122.reuse ;  /* 0x00000006dfbb7223 */ /* 0x180fe2000001087a */
[-CC-:B------:R-:W-:Y:S01]  /*e680*/  FFMA.FTZ R184, R233, R6.reuse, -R122.reuse ;  /* 0x00000006e9b87223 */ /* 0x180fe2000001087a */
[----:B------:R-:W-:Y:S01]  /*e690*/  FFMA.FTZ R186, R229, R6, -R122 ;  /* 0x00000006e5ba7223 */ /* 0x000fe2000001087a */
[----:B------:R-:W-:Y:S01]  /*e6a0*/  MUFU.EX2 R175, R175 ;  /* 0x000000af00af7308 */ /* 0x000fe20000000800 */
[----:B------:R-:W-:Y:S01]  /*e6b0*/  HGMMA.64x192x16.F32 R24, R180, gdesc[UR8].tnspB, R24, gsb0 ;  /* 0x42e00008b4187df0 */ /* 0x000fe20008000818 */
[----:B------:R-:W-:Y:S01]  /*e6c0*/  UIADD3 UR10, UR4, 0x300, URZ ;  /* 0x00000300040a7890 */ /* 0x000fe2000fffe03f */
[----:B------:R-:W-:Y:S01]  /*e6d0*/  UMOV UR11, 0x40000040 ;  /* 0x40000040000b7882 */ /* 0x000fe20000000000 */
[----:B------:R-:W-:-:S04]  /*e6e0*/  UIADD3 UR4, UR7, -0x1, URZ ;  /* 0xffffffff07047890 */ /* 0x000fc8000fffe03f */
[----:B------:R-:W-:Y:S01]  /*e6f0*/  MUFU.EX2 R185, R185 ;  /* 0x000000b900b97308 */ /* 0x000fe20000000800 */
[----:B0-----:R-:W-:Y:S02]  /*e700*/  FMNMX.FTZ R7, R126, R7, !PT ;  /* 0x000000077e077209 */ /* 0x001fe40007810000 */
[----:B------:R-:W-:-:S05]  /*e710*/  UMOV UR7, UR4 ;  /* 0x0000000400077c82 */ /* 0x000fca0008000000 */
        /* <DEDUP_REMOVED lines=12> */
[-C--:B------:R-:W-:Y:S01]  /*e7e0*/  FFMA.FTZ R141, R124, R6.reuse, -R122 ;  /* 0x000000067c8d7223 */ /* 0x080fe2000001087a */
[CC--:B------:R-:W-:Y:S01]  /*e7f0*/  FMUL.FTZ R122, R7.reuse, R6.reuse ;  /* 0x00000006077a7220 */ /* 0x0c0fe20000410000 */
[----:B------:R-:W-:Y:S01]  /*e800*/  HGMMA.64x192x16.F32 R24, R176, gdesc[UR8].tnspB, R24, gsb0 ;  /* 0x42e00008b0187df0 */ /* 0x000fe20008000818 */
[----:B------:R-:W-:Y:S01]  /*e810*/  FADD.FTZ R181, -R7, R10 ;  /* 0x0000000a07b57221 */ /* 0x000fe20000010100 */
[----:B------:R-:W-:Y:S01]  /*e820*/  MUFU.EX2 R182, R182 ;  /* 0x000000b600b67308 */ /* 0x000fe20000000800 */
[-CC-:B------:R-:W-:Y:S01]  /*e830*/  FFMA.FTZ R201, R11, R6.reuse, -R122.reuse ;  /* 0x000000060bc97223 */ /* 0x180fe2000001087a */
[-C--:B------:R-:W-:Y:S01]  /*e840*/  FFMA.FTZ R10, R13, R6.reuse, -R122 ;  /* 0x000000060d0a7223 */ /* 0x080fe2000001087a */
[----:B------:R-:W-:Y:S01]  /*e850*/  FMUL.FTZ R181, R181, R6 ;  /* 0x00000006b5b57220 */ /* 0x000fe20000410000 */
[----:B------:R-:W-:-:S02]  /*e860*/  IMAD.U32 R13, RZ, RZ, UR36 ;  /* 0x00000024ff0d7e24 */ /* 0x000fc4000f8e00ff */
[-CC-:B------:R-:W-:Y:S01]  /*e870*/  FFMA.FTZ R203, R15, R6.reuse, -R122.reuse ;  /* 0x000000060fcb7223 */ /* 0x180fe2000001087a */
[-CC-:B------:R-:W-:Y:S01]  /*e880*/  FFMA.FTZ R124, R169, R6.reuse, -R122.reuse ;  /* 0x00000006a97c7223 */ /* 0x180fe2000001087a */
[-CC-:B------:R-:W-:Y:S01]  /*e890*/  FFMA.FTZ R197, R161, R6.reuse, -R122.reuse ;  /* 0x00000006a1c57223 */ /* 0x180fe2000001087a */
[----:B------:R0:W-:Y:S01]  /*e8a0*/  MUFU.EX2 R2, R181 ;  /* 0x000000b500027308 */ /* 0x0001e20000000800 */
[----:B------:R-:W-:Y:S01]  /*e8b0*/  @!P1 LEA R13, R13, UR38, 0x3 ;  /* 0x000000260d0d9c11 */ /* 0x000fe2000f8e18ff */
[-CC-:B------:R-:W-:Y:S01]  /*e8c0*/  FFMA.FTZ R126, R163, R6.reuse, -R122.reuse ;  /* 0x00000006a37e7223 */ /* 0x180fe2000001087a */
[-CC-:B------:R-:W-:Y:S01]  /*e8d0*/  FFMA.FTZ R136, R121, R6.reuse, -R122.reuse ;  /* 0x0000000679887223 */ /* 0x180fe2000001087a */
[-CC-:B------:R-:W-:Y:S01]  /*e8e0*/  FFMA.FTZ R199, R165, R6.reuse, -R122.reuse ;  /* 0x00000006a5c77223 */ /* 0x180fe2000001087a */
[-CC-:B------:R-:W-:Y:S01]  /*e8f0*/  FFMA.FTZ R128, R167, R6.reuse, -R122.reuse ;  /* 0x00000006a7807223 */ /* 0x180fe2000001087a */
[----:B------:R-:W-:Y:S02]  /*e900*/  @!P1 VIADD R15, R13, 0x36840 ;  /* 0x000368400d0f9836 */ /* 0x000fe40000000000 */
        /* <DEDUP_REMOVED lines=11> */
[-CC-:B0-----:R-:W-:Y:S01]  /*e9c0*/  FFMA.FTZ R181, R189, R6.reuse, -R122.reuse ;  /* 0x00000006bdb57223 */ /* 0x181fe2000001087a */
[-CC-:B------:R-:W-:Y:S01]  /*e9d0*/  FFMA.FTZ R131, R131, R6.reuse, -R122.reuse ;  /* 0x0000000683837223 */ /* 0x180fe2000001087a */
[-CC-:B------:R-:W-:Y:S01]  /*e9e0*/  FFMA.FTZ R191, R191, R6.reuse, -R122.reuse ;  /* 0x00000006bfbf7223 */ /* 0x180fe2000001087a */
[-CC-:B------:R-:W-:Y:S01]  /*e9f0*/  FFMA.FTZ R135, R135, R6.reuse, -R122.reuse ;  /* 0x0000000687877223 */ /* 0x180fe2000001087a */
[-CC-:B------:R-:W-:Y:S01]  /*ea00*/  FFMA.FTZ R237, R237, R6.reuse, -R122.reuse ;  /* 0x00000006eded7223 */ /* 0x180fe2000001087a */
[-CC-:B------:R-:W-:Y:S01]  /*ea10*/  FFMA.FTZ R123, R123, R6.reuse, -R122.reuse ;  /* 0x000000067b7b7223 */ /* 0x180fe2000001087a */
[----:B------:R-:W-:Y:S01]  /*ea20*/  MUFU.EX2 R203, R203 ;  /* 0x000000cb00cb7308 */ /* 0x000fe20000000800 */
[----:B-1----:R-:W-:Y:S01]  /*ea30*/  FFMA.FTZ R121, R2, R3, R201 ;  /* 0x0000000302797223 */ /* 0x002fe200000100c9 */
[----:B------:R-:W-:-:S06]  /*ea40*/  FFMA.FTZ R12, R12, R6, -R122 ;  /* 0x000000060c0c7223 */ /* 0x000fcc000001087a */
[----:B------:R-:W-:Y:S01]  /*ea50*/  MUFU.EX2 R124, R124 ;  /* 0x0000007c007c7308 */ /* 0x000fe20000000800 */
        /* <DEDUP_REMOVED lines=16> */
[----:B------:R-:W-:Y:S08]  /*eb60*/  MUFU.EX2 R180, R180 ;  /* 0x000000b400b47308 */ /* 0x000ff00000000800 */
[----:B------:R-:W-:Y:S08]  /*eb70*/  MUFU.EX2 R131, R131 ;  /* 0x0000008300837308 */ /* 0x000ff00000000800 */
[----:B------:R1:W-:Y:S08]  /*eb80*/  MUFU.EX2 R183, R191 ;  /* 0x000000bf00b77308 */ /* 0x0003f00000000800 */
[----:B------:R-:W-:Y:S01]  /*eb90*/  MUFU.EX2 R135, R135 ;  /* 0x0000008700877308 */ /* 0x000fe20000000800 */
[----:B-1----:R-:W-:-:S07]  /*eba0*/  F2FP.F16.F32.PACK_AB R191, R136, R13 ;  /* 0x0000000d88bf723e */ /* 0x002fce00000000ff */
[----:B------:R-:W-:Y:S08]  /*ebb0*/  MUFU.EX2 R129, R129 ;  /* 0x0000008100817308 */ /* 0x000ff00000000800 */
[----:B------:R-:W-:Y:S01]  /*ebc0*/  MUFU.EX2 R123, R123 ;  /* 0x0000007b007b7308 */ /* 0x000fe20000000800 */
[----:B------:R-:W-:Y:S02]  /*ebd0*/  WARPGROUP.DEPBAR.LE gsb0, 0x0 ;  /* 0x00008000000079c5 */ /* 0x000fe40000010000 */
[----:B------:R0:W-:Y:S01]  /*ebe0*/  @!P1 SYNCS.ARRIVE.TRANS64.RED.A1T0 RZ, [R15+URZ], RZ ;  /* 0x000000ff0fff99a7 */ /* 0x0001e2000810043f */
[----:B------:R-:W-:-:S04]  /*ebf0*/  F2FP.F16.F32.PACK_AB R176, R133, R20 ;  /* 0x0000001485b0723e */ /* 0x000fc800000000ff */
[----:B------:R-:W-:Y:S01]  /*ec00*/  MUFU.EX2 R177, R237 ;  /* 0x000000ed00b17308 */ /* 0x000fe20000000800 */
[----:B0-----:R-:W-:Y:S01]  /*ec10*/  FFMA.FTZ R15, R0, R4, R9 ;  /* 0x00000004000f7223 */ /* 0x001fe20000010009 */
[----:B------:R-:W-:Y:S01]  /*ec20*/  @!P1 PRMT R4, RZ, 0x654, R138 ;  /* 0x00000654ff049816 */ /* 0x000fe2000000008a */
[----:B------:R-:W-:-:S05]  /*ec30*/  FADD.FTZ R138, R10, R121 ;  /* 0x000000790a8a7221 */ /* 0x000fca0000010000 */
[----:B------:R-:W-:Y:S01]  /*ec40*/  MUFU.EX2 R179, R12 ;  /* 0x0000000c00b37308 */ /* 0x000fe20000000800 */
[C---:B------:R-:W-:Y:S01]  /*ec50*/  FADD.FTZ R15, R200.reuse, R15 ;  /* 0x0000000fc80f7221 */ /* 0x040fe20000010000 */
[----:B------:R0:W-:Y:S01]  /*ec60*/  @!P1 SYNCS.ARRIVE.TRANS64.RED.A1T0 RZ, [R4+URZ], RZ ;  /* 0x000000ff04ff99a7 */ /* 0x0001e2000810043f */
[----:B------:R-:W-:Y:S02]  /*ec70*/  F2FP.F16.F32.PACK_AB R200, R200, R9 ;  /* 0x00000009c8c8723e */ /* 0x000fe400000000ff */
[----:B------:R-:W-:Y:S01]  /*ec80*/  FADD.FTZ R121, R202, R15 ;  /* 0x0000000fca797221 */ /* 0x000fe20000010000 */
[C---:B------:R-:W-:Y:S01]  /*ec90*/  F2FP.F16.F32.PACK_AB R202, R14.reuse, R202 ;  /* 0x000000ca0eca723e */ /* 0x040fe200000000ff */
[-CC-:B------:R-:W-:Y:S01]  /*eca0*/  FFMA.FTZ R15, R151, R6.reuse, -R122.reuse ;  /* 0x00000006970f7223 */ /* 0x180fe2000001087a */
[----:B------:R-:W-:Y:S01]  /*ecb0*/  MUFU.EX2 R141, R141 ;  /* 0x0000008d008d7308 */ /* 0x000fe20000000800 */
[----:B------:R-:W-:Y:S01]  /*ecc0*/  FADD.FTZ R121, R14, R121 ;  /* 0x000000790e797221 */ /* 0x000fe20000010000 */
[-C--:B0-----:R-:W-:Y:S01]  /*ecd0*/  FFMA.FTZ R4, R139, R6.reuse, -R122 ;  /* 0x000000068b047223 */ /* 0x081fe2000001087a */
[----:B------:R-:W-:Y:S01]  /*ece0*/  FADD.FTZ R139, R203, R138 ;  /* 0x0000008acb8b7221 */ /* 0x000fe20000010000 */
[-CC-:B------:R-:W-:Y:S01]  /*ecf0*/  FFMA.FTZ R138, R143, R6.reuse, -R122.reuse ;  /* 0x000000068f8a7223 */ /* 0x180fe2000001087a */
[----:B------:R-:W-:Y:S01]  /*ed00*/  FADD.FTZ R121, R196, R121 ;  /* 0x00000079c4797221 */ /* 0x000fe20000010000 */
[----:B------:R-:W-:Y:S01]  /*ed10*/  FFMA.FTZ R122, R127, R6, -R122 ;  /* 0x000000067f7a7223 */ /* 0x000fe2000001087a */
[----:B------:R-:W-:Y:S01]  /*ed20*/  FADD.FTZ R140, R124, R139 ;  /* 0x0000008b7c8c7221 */ /* 0x000fe20000010000 */
[----:B------:R-:W0:Y:S01]  /*ed30*/  MUFU.EX2 R4, R4 ;  /* 0x0000000400047308 */ /* 0x000e220000000800 */
[C---:B------:R-:W-:Y:S01]  /*ed40*/  FADD.FTZ R121, R18.reuse, R121 ;  /* 0x0000007912797221 */ /* 0x040fe20000010000 */
[----:B------:R-:W-:Y:S01]  /*ed50*/  F2FP.F16.F32.PACK_AB R196, R18, R196 ;  /* 0x000000c412c4723e */ /* 0x000fe200000000ff */
[----:B------:R-:W-:Y:S01]  /*ed60*/  FADD.FTZ R125, R197, R140 ;  /* 0x0000008cc57d7221 */ /* 0x000fe20000010000 */
[----:B------:R-:W-:Y:S01]  /*ed70*/  F2FP.F16.F32.PACK_AB R203, R124, R203 ;  /* 0x000000cb7ccb723e */ /* 0x000fe200000000ff */
[----:B------:R-:W-:Y:S01]  /*ed80*/  FADD.FTZ R142, R198, R121 ;  /* 0x00000079c68e7221 */ /* 0x000fe20000010000 */
[C---:B------:R-:W-:Y:S01]  /*ed90*/  F2FP.F16.F32.PACK_AB R198, R17.reuse, R198 ;  /* 0x000000c611c6723e */ /* 0x040fe200000000ff */
[C---:B------:R-:W-:Y:S01]  /*eda0*/  FADD.FTZ R140, R126.reuse, R125 ;  /* 0x0000007d7e8c7221 */ /* 0x040fe20000010000 */
[----:B------:R-:W-:Y:S01]  /*edb0*/  MUFU.EX2 R15, R15 ;  /* 0x0000000f000f7308 */ /* 0x000fe20000000800 */
[----:B------:R-:W-:Y:S01]  /*edc0*/  FADD.FTZ R125, R17, R142 ;  /* 0x0000008e117d7221 */ /* 0x000fe20000010000 */
[----:B------:R-:W-:Y:S01]  /*edd0*/  F2FP.F16.F32.PACK_AB R197, R126, R197 ;  /* 0x000000c57ec5723e */ /* 0x000fe200000000ff */
[----:B------:R-:W-:Y:S01]  /*ede0*/  FADD.FTZ R121, R199, R140 ;  /* 0x0000008cc7797221 */ /* 0x000fe20000010000 */
[----:B------:R-:W-:Y:S01]  /*edf0*/  F2FP.F16.F32.PACK_AB R199, R128, R199 ;  /* 0x000000c780c7723e */ /* 0x000fe200000000ff */
[----:B------:R-:W-:Y:S01]  /*ee00*/  FADD.FTZ R142, R192, R125 ;  /* 0x0000007dc08e7221 */ /* 0x000fe20000010000 */
[C---:B------:R-:W-:Y:S01]  /*ee10*/  F2FP.F16.F32.PACK_AB R192, R185.reuse, R192 ;  /* 0x000000c0b9c0723e */ /* 0x040fe200000000ff */
[----:B------:R-:W-:Y:S01]  /*ee20*/  FADD.FTZ R140, R128, R121 ;  /* 0x00000079808c7221 */ /* 0x000fe20000010000 */
[----:B------:R-:W1:Y:S01]  /*ee30*/  MUFU.EX2 R138, R138 ;  /* 0x0000008a008a7308 */ /* 0x000e620000000800 */
[----:B------:R-:W-:Y:S01]  /*ee40*/  FADD.FTZ R125, R185, R142 ;  /* 0x0000008eb97d7221 */ /* 0x000fe20000010000 */
[----:B0-----:R-:W-:Y:S01]  /*ee50*/  F2FP.F16.F32.PACK_AB R185, R4, R3 ;  /* 0x0000000304b9723e */ /* 0x001fe200000000ff */
[----:B------:R-:W-:Y:S01]  /*ee60*/  FADD.FTZ R121, R193, R140 ;  /* 0x0000008cc1797221 */ /* 0x000fe20000010000 */
[----:B------:R-:W-:Y:S01]  /*ee70*/  F2FP.F16.F32.PACK_AB R193, R130, R193 ;  /* 0x000000c182c1723e */ /* 0x000fe200000000ff */
[----:B------:R-:W-:Y:S01]  /*ee80*/  FADD.FTZ R142, R194, R125 ;  /* 0x0000007dc28e7221 */ /* 0x000fe20000010000 */
[C---:B------:R-:W-:Y:S01]  /*ee90*/  F2FP.F16.F32.PACK_AB R194, R21.reuse, R194 ;  /* 0x000000c215c2723e */ /* 0x040fe200000000ff */
[----:B------:R-:W-:Y:S01]  /*eea0*/  FADD.FTZ R140, R130, R121 ;  /* 0x00000079828c7221 */ /* 0x000fe20000010000 */
[----:B------:R-:W0:Y:S01]  /*eeb0*/  MUFU.EX2 R122, R122 ;  /* 0x0000007a007a7308 */ /* 0x000e220000000800 */
[----:B------:R-:W-:Y:S01]  /*eec0*/  FADD.FTZ R121, R21, R142 ;  /* 0x0000008e15797221 */ /* 0x000fe20000010000 */
[----:B------:R-:W-:Y:S01]  /*eed0*/  F2FP.F16.F32.PACK_AB R178, R141, R120 ;  /* 0x000000788db2723e */ /* 0x000fe200000000ff */
[----:B------:R-:W-:Y:S01]  /*eee0*/  FADD.FTZ R9, R195, R140 ;  /* 0x0000008cc3097221 */ /* 0x000fe20000010000 */
[----:B------:R-:W-:Y:S01]  /*eef0*/  F2FP.F16.F32.PACK_AB R195, R132, R195 ;  /* 0x000000c384c3723e */ /* 0x000fe200000000ff */
[----:B------:R-:W-:Y:S01]  /*ef00*/  FADD.FTZ R10, R188, R121 ;  /* 0x00000079bc0a7221 */ /* 0x000fe20000010000 */
[----:B------:R-:W-:Y:S01]  /*ef10*/  F2FP.F16.F32.PACK_AB R188, R171, R188 ;  /* 0x000000bcabbc723e */ /* 0x000fe200000000ff */
[----:B------:R-:W-:-:S02]  /*ef20*/  FADD.FTZ R14, R132, R9 ;  /* 0x00000009840e7221 */ /* 0x000fc40000010000 */
[----:B------:R-:W-:Y:S02]  /*ef30*/  FADD.FTZ R121, R171, R10 ;  /* 0x0000000aab797221 */ /* 0x000fe40000010000 */
[----:B------:R-:W-:Y:S02]  /*ef40*/  FADD.FTZ R9, R11, R14 ;  /* 0x0000000e0b097221 */ /* 0x000fe40000010000 */
[----:B------:R-:W-:Y:S01]  /*ef50*/  FADD.FTZ R14, R190, R121 ;  /* 0x00000079be0e7221 */ /* 0x000fe20000010000 */
[C---:B------:R-:W-:Y:S01]  /*ef60*/  F2FP.F16.F32.PACK_AB R190, R187.reuse, R190 ;  /* 0x000000bebbbe723e */ /* 0x040fe200000000ff */
[----:B------:R-:W-:Y:S02]  /*ef70*/  FADD.FTZ R10, R134, R9 ;  /* 0x00000009860a7221 */ /* 0x000fe40000010000 */
[----:B------:R-:W-:Y:S01]  /*ef80*/  FADD.FTZ R17, R187, R14 ;  /* 0x0000000ebb117221 */ /* 0x000fe20000010000 */
[----:B-1----:R-:W-:Y:S01]  /*ef90*/  F2FP.F16.F32.PACK_AB R187, R138, R15 ;  /* 0x0000000f8abb723e */ /* 0x002fe200000000ff */
[----:B------:R-:W-:-:S02]  /*efa0*/  FADD.FTZ R9, R13, R10 ;  /* 0x0000000a0d097221 */ /* 0x000fc40000010000 */
[----:B------:R-:W-:Y:S01]  /*efb0*/  FADD.FTZ R14, R184, R17 ;  /* 0x00000011b80e7221 */ /* 0x000fe20000010000 */
[C---:B------:R-:W-:Y:S01]  /*efc0*/  F2FP.F16.F32.PACK_AB R184, R173.reuse, R184 ;  /* 0x000000b8adb8723e */ /* 0x040fe200000000ff */
[----:B------:R-:W-:Y:S02]  /*efd0*/  FADD.FTZ R10, R136, R9 ;  /* 0x00000009880a7221 */ /* 0x000fe40000010000 */
[----:B------:R-:W-:Y:S02]  /*efe0*/  FADD.FTZ R17, R173, R14 ;  /* 0x0000000ead117221 */ /* 0x000fe40000010000 */
[----:B------:R-:W-:Y:S02]  /*eff0*/  FADD.FTZ R9, R3, R10 ;  /* 0x0000000a03097221 */ /* 0x000fe40000010000 */
[----:B------:R-:W-:Y:S01]  /*f000*/  FADD.FTZ R14, R186, R17 ;  /* 0x00000011ba0e7221 */ /* 0x000fe20000010000 */
[----:B------:R-:W-:Y:S01]  /*f010*/  F2FP.F16.F32.PACK_AB R186, R175, R186 ;  /* 0x000000baafba723e */ /* 0x000fe200000000ff */
[----:B------:R-:W-:-:S02]  /*f020*/  FADD.FTZ R10, R4, R9 ;  /* 0x00000009040a7221 */ /* 0x000fc40000010000 */
[----:B------:R-:W-:Y:S02]  /*f030*/  FADD.FTZ R11, R175, R14 ;  /* 0x0000000eaf0b7221 */ /* 0x000fe40000010000 */
[----:B------:R-:W-:Y:S02]  /*f040*/  FADD.FTZ R9, R15, R10 ;  /* 0x0000000a0f097221 */ /* 0x000fe40000010000 */
[----:B------:R-:W-:Y:S01]  /*f050*/  FADD.FTZ R14, R180, R11 ;  /* 0x0000000bb40e7221 */ /* 0x000fe20000010000 */
[C---:B------:R-:W-:Y:S01]  /*f060*/  F2FP.F16.F32.PACK_AB R180, R137.reuse, R180 ;  /* 0x000000b489b4723e */ /* 0x040fe200000000ff */
[----:B------:R-:W-:Y:S01]  /*f070*/  FADD.FTZ R10, R138, R9 ;  /* 0x000000098a0a7221 */ /* 0x000fe20000010000 */
[----:B------:R-:W-:Y:S02]  /*f080*/  IMAD.MOV.U32 R9, RZ, RZ, R8 ;  /* 0x000000ffff097224 */ /* 0x000fe400078e0008 */
[----:B------:R-:W-:Y:S01]  /*f090*/  FADD.FTZ R3, R137, R14 ;  /* 0x0000000e89037221 */ /* 0x000fe20000010000 */
[----:B------:R-:W-:Y:S01]  /*f0a0*/  FADD.FTZ R10, R181, R10 ;  /* 0x0000000ab50a7221 */ /* 0x000fe20000010000 */
[----:B------:R-:W-:-:S02]  /*f0b0*/  F2FP.F16.F32.PACK_AB R181, R131, R181 ;  /* 0x000000b583b5723e */ /* 0x000fc400000000ff */
[----:B------:R-:W-:Y:S01]  /*f0c0*/  FADD.FTZ R4, R182, R3 ;  /* 0x00000003b6047221 */ /* 0x000fe20000010000 */
[----:B------:R-:W-:Y:S01]  /*f0d0*/  F2FP.F16.F32.PACK_AB R182, R129, R182 ;  /* 0x000000b681b6723e */ /* 0x000fe200000000ff */
[----:B------:R-:W-:Y:S02]  /*f0e0*/  FADD.FTZ R10, R131, R10 ;  /* 0x0000000a830a7221 */ /* 0x000fe40000010000 */
[----:B------:R-:W-:Y:S02]  /*f0f0*/  FADD.FTZ R3, R129, R4 ;  /* 0x0000000481037221 */ /* 0x000fe40000010000 */
[----:B------:R-:W-:Y:S01]  /*f100*/  FADD.FTZ R10, R183, R10 ;  /* 0x0000000ab70a7221 */ /* 0x000fe20000010000 */
[C---:B------:R-:W-:Y:S01]  /*f110*/  F2FP.F16.F32.PACK_AB R183, R135.reuse, R183 ;  /* 0x000000b787b7723e */ /* 0x040fe200000000ff */
[----:B------:R-:W-:Y:S02]  /*f120*/  FADD.FTZ R4, R20, R3 ;  /* 0x0000000314047221 */ /* 0x000fe40000010000 */
[----:B------:R-:W-:-:S02]  /*f130*/  FADD.FTZ R10, R135, R10 ;  /* 0x0000000a870a7221 */ /* 0x000fc40000010000 */
[----:B------:R-:W-:Y:S02]  /*f140*/  FADD.FTZ R3, R133, R4 ;  /* 0x0000000485037221 */ /* 0x000fe40000010000 */
[----:B------:R-:W-:Y:S01]  /*f150*/  FADD.FTZ R10, R177, R10 ;  /* 0x0000000ab10a7221 */ /* 0x000fe20000010000 */
[C---:B------:R-:W-:Y:S01]  /*f160*/  F2FP.F16.F32.PACK_AB R177, R123.reuse, R177 ;  /* 0x000000b17bb1723e */ /* 0x040fe200000000ff */
[----:B------:R-:W-:Y:S02]  /*f170*/  FADD.FTZ R4, R120, R3 ;  /* 0x0000000378047221 */ /* 0x000fe40000010000 */
[----:B------:R-:W-:Y:S02]  /*f180*/  FADD.FTZ R10, R123, R10 ;  /* 0x0000000a7b0a7221 */ /* 0x000fe40000010000 */
[----:B------:R-:W-:Y:S02]  /*f190*/  FADD.FTZ R4, R141, R4 ;  /* 0x000000048d047221 */ /* 0x000fe40000010000 */
[----:B------:R-:W-:Y:S01]  /*f1a0*/  FADD.FTZ R10, R179, R10 ;  /* 0x0000000ab30a7221 */ /* 0x000fe20000010000 */
[----:B0-----:R-:W-:-:S03]  /*f1b0*/  F2FP.F16.F32.PACK_AB R179, R122, R179 ;  /* 0x000000b37ab3723e */ /* 0x001fc600000000ff */
[----:B------:R-:W-:Y:S01]  /*f1c0*/  FADD.FTZ R3, R122, R10 ;  /* 0x0000000a7a037221 */ /* 0x000fe20000010000 */
[----:B------:R-:W-:Y:S01]  /*f1d0*/  IMAD.MOV.U32 R10, RZ, RZ, R7 ;  /* 0x000000ffff0a7224 */ /* 0x000fe200078e0007 */
[----:B------:R-:W-:Y:S06]  /*f1e0*/  @P2 BRA `(.L_x_5953) ;  /* 0xffffffbc00842947 */ /* 0x000fec000383ffff */
.L_x_5944:
        /* <DEDUP_REMOVED lines=99> */
.L_x_5954:
[----:B------:R-:W-:Y:S01]  /*f820*/  ULEA UR5, UR36, UR38, 0x3 ;  /* 0x0000002624057291 */ /* 0x000fe2000f8e183f */
[----:B------:R-:W-:-:S05]  /*f830*/  IMAD.U32 R0, RZ, RZ, UR60 ;  /* 0x0000003cff007e24 */ /* 0x000fca000f8e00ff */
[----:B------:R-:W-:-:S04]  /*f840*/  SHF.L.U32 R0, R0, 0x1f, RZ ;  /* 0x0000001f00007819 */ /* 0x000fc800000006ff */
[----:B------:R0:W1:Y:S01]  /*f850*/  SYNCS.PHASECHK.TRANS64.TRYWAIT P2, [UR5+0x36850], R0 ;  /* 0x03685000ff0075a7 */ /* 0x0000620008040145 */
[----:B------:R-:W-:Y:S05]  /*f860*/  @!P0 BRA `(.L_x_5955) ;  /* 0x0000000000048947 */ /* 0x000fea0003800000 */
[----:B------:R-:W-:Y:S01]  /*f870*/  BPT.TRAP 0x1 ;  /* 0x000000040000795c */ /* 0x000fe20000300000 */
.L_x_5955:
[----:B-1----:R-:W-:Y:S05]  /*f880*/  @P2 BRA `(.L_x_5956) ;  /* 0x0000000000082947 */ /* 0x002fea0003800000 */
[----:B------:R-:W1:Y:S02]  /*f890*/  SYNCS.PHASECHK.TRANS64.TRYWAIT P0, [UR5+0x36850], R0 ;  /* 0x03685000ff0075a7 */ /* 0x000e640008000145 */
[----:B-1----:R-:W-:Y:S05]  /*f8a0*/  @!P0 BRA `(.L_x_5957) ;  /* 0x000000a0007c8947 */ /* 0x002fea0003800000 */
.L_x_5956:
        /* <DEDUP_REMOVED lines=8> */
[----:B------:R-:W-:-:S04]  /*f930*/  ULOP3.LUT UR38, UR38, 0x3fff, URZ, 0xc0, !UPT ;  /* 0x00003fff26267892 */ /* 0x000fc8000f8ec03f */
        /* <DEDUP_REMOVED lines=10> */
[----:B------:R-:W-:-:S02]  /*f9e0*/  IMAD.MOV.U32 R4, RZ, RZ, RZ ;  /* 0x000000ffff047224 */ /* 0x000fc400078e00ff */
[----:B0-----:R-:W-:Y:S01]  /*f9f0*/  FADD.FTZ R2, R0, R3 ;  /* 0x0000000300027221 */ /* 0x001fe20000010000 */
[----:B------:R-:W-:Y:S01]  /*fa00*/  IMAD.U32 R211, RZ, RZ, UR8 ;  /* 0x00000008ffd37e24 */ /* 0x000fe2000f8e00ff */
[----:B------:R-:W0:Y:S01]  /*fa10*/  SHFL.BFLY PT, R0, R5, 0x1, 0x1f ;  /* 0x0c201f0005007f89 */ /* 0x000e2200000e0000 */
[----:B------:R-:W-:-:S03]  /*fa20*/  USEL UR36, UR36, URZ, UP0 ;  /* 0x0000003f24247287 */ /* 0x000fc60008000000 */
[----:B------:R-:W1:Y:S01]  /*fa30*/  SHFL.BFLY PT, R9, R2, 0x1, 0x1f ;  /* 0x0c201f0002097f89 */ /* 0x000e6200000e0000 */
[----:B0-----:R-:W-:Y:S01]  /*fa40*/  FADD.FTZ R13, R5, R0 ;  /* 0x00000000050d7221 */ /* 0x001fe20000010000 */
[----:B------:R-:W-:Y:S02]  /*fa50*/  IMAD.U32 R5, RZ, RZ, UR5 ;  /* 0x00000005ff057e24 */ /* 0x000fe4000f8e00ff */
[----:B------:R-:W-:Y:S02]  /*fa60*/  IMAD.MOV.U32 R0, RZ, RZ, -0x800000 ;  /* 0xff800000ff007424 */ /* 0x000fe400078e00ff */
[----:B-1----:R-:W-:Y:S01]  /*fa70*/  FADD.FTZ R14, R2, R9 ;  /* 0x00000009020e7221 */ /* 0x002fe20000010000 */
[----:B------:R-:W-:Y:S01]  /*fa80*/  FSETP.NE.FTZ.AND P0, PT, R13, RZ, PT ;  /* 0x000000ff0d00720b */ /* 0x000fe20003f15000 */
[----:B------:R-:W-:Y:S02]  /*fa90*/  @!P1 VIADD R5, R5, 0x36860 ;  /* 0x0003686005059836 */ /* 0x000fe40000000000 */
[----:B------:R-:W-:Y:S01]  /*faa0*/  IMAD.MOV.U32 R2, RZ, RZ, -0x800000 ;  /* 0xff800000ff027424 */ /* 0x000fe200078e00ff */
[----:B------:R-:W-:-:S02]  /*fab0*/  FSETP.NE.FTZ.AND P2, PT, R14, RZ, PT ;  /* 0x000000ff0e00720b */ /* 0x000fc40003f55000 */
[----:B------:R-:W-:-:S07]  /*fac0*/  @!P1 PRMT R5, RZ, 0x654, R5 ;  /* 0x00000654ff059816 */ /* 0x000fce0000000005 */
        /* <DEDUP_REMOVED lines=44> */
[-C--:B--2---:R-:W-:Y:S01]  /*fd90*/  FMUL.FTZ R127, R43, R10.reuse ;  /* 0x0000000a2b7f7220 */ /* 0x084fe20000410000 */
[-C--:B------:R-:W-:Y:S01]  /*fda0*/  FMUL.FTZ R124, R42, R10.reuse ;  /* 0x0000000a2a7c7220 */ /* 0x080fe20000410000 */
[----:B------:R-:W-:Y:S01]  /*fdb0*/  FMUL.FTZ R43, R99, R10 ;  /* 0x0000000a632b7220 */ /* 0x000fe20000410000 */
        /* <DEDUP_REMOVED lines=93> */
.L_x_5927:
        /* <DEDUP_REMOVED lines=30> */
[----:B------:R-:W-:Y:S02]  /*10570*/  R2UR UR4, R207 ;  /* 0x00000000cf0472ca */ /* 0x000fe400000e0000 */
[----:B------:R-:W-:Y:S02]  /*10580*/  R2UR UR7, R209 ;  /* 0x00000000d10772ca */ /* 0x000fe400000e0000 */
[----:B------:R-:W-:Y:S02]  /*10590*/  MOV R20, R17 ;  /* 0x0000001100147202 */ /* 0x000fe40000000f00 */
[----:B0-----:R-:W-:-:S03]  /*105a0*/  MOV R21, R4 ;  /* 0x0000000400157202 */ /* 0x001fc60000000f00 */
[----:B------:R-:W-:-:S04]  /*105b0*/  IMAD.WIDE R4, R215, 0x2, R20 ;  /* 0x00000002d7047825 */ /* 0x000fc800078e0214 */
[----:B------:R-:W-:Y:S01]  /*105c0*/  UIMAD.WIDE UR8, UR4, 0x4, UR8 ;  /* 0x00000004040878a5 */ /* 0x000fe2000f8e0208 */
[C---:B------:R-:W-:Y:S02]  /*105d0*/  IADD3 R141, P0, R4.reuse, 0x4020, RZ ;  /* 0x00004020048d7810 */ /* 0x040fe40007f1e0ff */
[C---:B------:R-:W-:Y:S02]  /*105e0*/  LOP3.LUT R25, R4.reuse, 0x380, RZ, 0xc0, !PT ;  /* 0x0000038004197812 */ /* 0x040fe400078ec0ff */
        /* <DEDUP_REMOVED lines=9> */
[----:B------:R-:W-:Y:S01]  /*10680*/  SHF.R.U64 R25, R25, 0x3, RZ ;  /* 0x0000000319197819 */ /* 0x000fe200000012ff */
        /* <DEDUP_REMOVED lines=14> */
[----:B------:R-:W-:Y:S01]  /*10770*/  IMAD.X R25, RZ, RZ, R5, P5 ;  /* 0x000000ffff197224 */ /* 0x000fe200028e0605 */
[----:B------:R-:W-:-:S02]  /*10780*/  LOP3.LUT R26, R18, R141, RZ, 0x3c, !PT ;  /* 0x0000008d121a7212 */ /* 0x000fc400078e3cff */
[----:B------:R-:W-:Y:S02]  /*10790*/  LOP3.LUT R8, R103, 0x380, RZ, 0xc0, !PT ;  /* 0x0000038067087812 */ /* 0x000fe400078ec0ff */
[----:B------:R-:W-:Y:S02]  /*107a0*/  LOP3.LUT R10, R135, 0x380, RZ, 0xc0, !PT ;  /* 0x00000380870a7812 */ /* 0x000fe400078ec0ff */
[----:B------:R-:W-:Y:S02]  /*107b0*/  MOV R18, R4 ;  /* 0x0000000400127202 */ /* 0x000fe40000000f00 */
[----:B------:R-:W-:Y:S02]  /*107c0*/  LOP3.LUT R12, R137, 0x380, RZ, 0xc0, !PT ;  /* 0x00000380890c7812 */ /* 0x000fe400078ec0ff */
[----:B------:R-:W-:Y:S02]  /*107d0*/  LOP3.LUT R14, R139, 0x380, RZ, 0xc0, !PT ;  /* 0x000003808b0e7812 */ /* 0x000fe400078ec0ff */
[----:B------:R-:W-:-:S02]  /*107e0*/  F2FP.F16.F32.PACK_AB R4, R123, R24 ;  /* 0x000000187b04723e */ /* 0x000fc400000000ff */
[----:B------:R-:W-:Y:S02]  /*107f0*/  LOP3.LUT R24, R149, 0x380, RZ, 0xc0, !PT ;  /* 0x0000038095187812 */ /* 0x000fe400078ec0ff */
[----:B------:R-:W-:Y:S02]  /*10800*/  LOP3.LUT R38, R153, 0x380, RZ, 0xc0, !PT ;  /* 0x0000038099267812 */ /* 0x000fe400078ec0ff */
[----:B------:R-:W-:Y:S02]  /*10810*/  SHF.R.U64 R8, R8, 0x3, RZ ;  /* 0x0000000308087819 */ /* 0x000fe400000012ff */
[----:B------:R-:W-:Y:S02]  /*10820*/  SHF.R.U64 R10, R10, 0x3, RZ ;  /* 0x000000030a0a7819 */ /* 0x000fe400000012ff */
[----:B------:R-:W-:Y:S02]  /*10830*/  LOP3.LUT R28, R143, 0x380, RZ, 0xc0, !PT ;  /* 0x000003808f1c7812 */ /* 0x000fe400078ec0ff */
[----:B------:R-:W-:-:S02]  /*10840*/  LOP3.LUT R30, R145, 0x380, RZ, 0xc0, !PT ;  /* 0x00000380911e7812 */ /* 0x000fc400078ec0ff */
[----:B------:R-:W-:Y:S02]  /*10850*/  SHF.R.U64 R12, R12, 0x3, RZ ;  /* 0x000000030c0c7819 */ /* 0x000fe400000012ff */
[----:B------:R-:W-:Y:S02]  /*10860*/  SHF.R.U64 R14, R14, 0x3, RZ ;  /* 0x000000030e0e7819 */ /* 0x000fe400000012ff */
[----:B------:R-:W-:Y:S01]  /*10870*/  F2FP.F16.F32.PACK_AB R5, R133, R132 ;  /* 0x000000848505723e */ /* 0x000fe200000000ff */
[----:B------:R-:W-:Y:S01]  /*10880*/  BAR.SYNC.DEFER_BLOCKING 0x1, 0x100 ;  /* 0x0044000000007b1d */ /* 0x000fe20000010000 */
[----:B------:R-:W-:Y:S02]  /*10890*/  SHF.R.U64 R24, R24, 0x3, RZ ;  /* 0x0000000318187819 */ /* 0x000fe400000012ff */
[----:B------:R-:W-:Y:S02]  /*108a0*/  SHF.R.U64 R38, R38, 0x3, RZ ;  /* 0x0000000326267819 */ /* 0x000fe400000012ff */
[----:B------:R-:W-:-:S02]  /*108b0*/  LOP3.LUT R8, R8, R103, RZ, 0x3c, !PT ;  /* 0x0000006708087212 */ /* 0x000fc400078e3cff */
[----:B------:R-:W-:Y:S02]  /*108c0*/  LOP3.LUT R10, R10, R135, RZ, 0x3c, !PT ;  /* 0x000000870a0a7212 */ /* 0x000fe400078e3cff */
[----:B------:R-:W-:Y:S02]  /*108d0*/  LOP3.LUT R32, R147, 0x380, RZ, 0xc0, !PT ;  /* 0x0000038093207812 */ /* 0x000fe400078ec0ff */
[----:B------:R-:W-:Y:S02]  /*108e0*/  SHF.R.U64 R28, R28, 0x3, RZ ;  /* 0x000000031c1c7819 */ /* 0x000fe400000012ff */
[----:B------:R-:W-:Y:S02]  /*108f0*/  SHF.R.U64 R30, R30, 0x3, RZ ;  /* 0x000000031e1e7819 */ /* 0x000fe400000012ff */
[----:B------:R-:W-:Y:S02]  /*10900*/  LOP3.LUT R12, R12, R137, RZ, 0x3c, !PT ;  /* 0x000000890c0c7212 */ /* 0x000fe400078e3cff */
[----:B------:R-:W-:-:S02]  /*10910*/  LOP3.LUT R14, R14, R139, RZ, 0x3c, !PT ;  /* 0x0000008b0e0e7212 */ /* 0x000fc400078e3cff */
[----:B------:R-:W-:Y:S02]  /*10920*/  LOP3.LUT R36, R151, 0x380, RZ, 0xc0, !PT ;  /* 0x0000038097247812 */ /* 0x000fe400078ec0ff */
[----:B------:R-:W-:Y:S02]  /*10930*/  LOP3.LUT R34, R24, R149, RZ, 0x3c, !PT ;  /* 0x0000009518227212 */ /* 0x000fe400078e3cff */
[----:B------:R-:W-:Y:S01]  /*10940*/  LOP3.LUT R24, R38, R153, RZ, 0x3c, !PT ;  /* 0x0000009926187212 */ /* 0x000fe200078e3cff */
[----:B------:R0:W-:Y:S01]  /*10950*/  STSM.16.M88.4 [R18], R4 ;  /* 0x0000000412007844 */ /* 0x0001e20000000200 */
[----:B------:R-:W-:Y:S02]  /*10960*/  SHF.R.U64 R32, R32, 0x3, RZ ;  /* 0x0000000320207819 */ /* 0x000fe400000012ff */
[----:B------:R-:W-:Y:S02]  /*10970*/  LOP3.LUT R28, R28, R143, RZ, 0x3c, !PT ;  /* 0x0000008f1c1c7212 */ /* 0x000fe400078e3cff */
[----:B------:R-:W-:-:S02]  /*10980*/  LOP3.LUT R30, R30, R145, RZ, 0x3c, !PT ;  /* 0x000000911e1e7212 */ /* 0x000fc400078e3cff */
[----:B------:R-:W-:Y:S02]  /*10990*/  MOV R132, R8 ;  /* 0x0000000800847202 */ /* 0x000fe40000000f00 */
[----:B------:R-:W-:Y:S02]  /*109a0*/  MOV R131, R10 ;  /* 0x0000000a00837202 */ /* 0x000fe40000000f00 */
[----:B------:R-:W-:Y:S02]  /*109b0*/  MOV R130, R12 ;  /* 0x0000000c00827202 */ /* 0x000fe40000000f00 */
[----:B------:R-:W-:Y:S02]  /*109c0*/  MOV R123, R14 ;  /* 0x0000000e007b7202 */ /* 0x000fe40000000f00 */
[----:B------:R-:W-:Y:S02]  /*109d0*/  F2FP.F16.F32.PACK_AB R8, R41, R40 ;  /* 0x000000282908723e */ /* 0x000fe400000000ff */
[----:B0-----:R-:W-:-:S02]  /*109e0*/  F2FP.F16.F32.PACK_AB R4, R121, R120 ;  /* 0x000000787904723e */ /* 0x001fc400000000ff */
[----:B------:R-:W-:Y:S02]  /*109f0*/  F2FP.F16.F32.PACK_AB R5, R129, R126 ;  /* 0x0000007e8105723e */ /* 0x000fe400000000ff */
[----:B------:R-:W-:Y:S02]  /*10a00*/  F2FP.F16.F32.PACK_AB R6, R122, R3 ;  /* 0x000000037a06723e */ /* 0x000fe400000000ff */
[----:B------:R-:W-:Y:S02]  /*10a10*/  F2FP.F16.F32.PACK_AB R7, R128, R125 ;  /* 0x0000007d8007723e */ /* 0x000fe400000000ff */
[----:B------:R-:W-:Y:S02]  /*10a20*/  F2FP.F16.F32.PACK_AB R9, R127, R124 ;  /* 0x0000007c7f09723e */ /* 0x000fe400000000ff */
[----:B------:R-:W-:Y:S01]  /*10a30*/  F2FP.F16.F32.PACK_AB R10, R45, R44 ;  /* 0x0000002c2d0a723e */ /* 0x000fe200000000ff */
[----:B------:R0:W-:Y:S01]  /*10a40*/  STSM.16.M88.4 [R132], R4 ;  /* 0x0000000484007844 */ /* 0x0001e20000000200 */
[----:B------:R-:W-:-:S02]  /*10a50*/  F2FP.F16.F32.PACK_AB R11, R47, R46 ;  /* 0x0000002e2f0b723e */ /* 0x000fc400000000ff */
[----:B------:R-:W-:Y:S02]  /*10a60*/  SHF.R.U64 R36, R36, 0x3, RZ ;  /* 0x0000000324247819 */ /* 0x000fe400000012ff */
[----:B------:R-:W-:Y:S01]  /*10a70*/  F2FP.F16.F32.PACK_AB R12, R49, R48 ;  /* 0x00000030310c723e */ /* 0x000fe200000000ff */
[----:B------:R1:W-:Y:S01]  /*10a80*/  STSM.16.M88.4 [R131], R8 ;  /* 0x0000000883007844 */ /* 0x0003e20000000200 */
[----:B------:R-:W-:Y:S02]  /*10a90*/  F2FP.F16.F32.PACK_AB R13, R51, R50 ;  /* 0x00000032330d723e */ /* 0x000fe400000000ff */
[----:B------:R-:W-:Y:S02]  /*10aa0*/  F2FP.F16.F32.PACK_AB R14, R53, R52 ;  /* 0x00000034350e723e */ /* 0x000fe400000000ff */
[----:B------:R-:W-:Y:S02]  /*10ab0*/  F2FP.F16.F32.PACK_AB R15, R55, R54 ;  /* 0x00000036370f723e */ /* 0x000fe400000000ff */
[----:B------:R-:W-:-:S02]  /*10ac0*/  MOV R103, R26 ;  /* 0x0000001a00677202 */ /* 0x000fc40000000f00 */
[----:B------:R-:W-:Y:S01]  /*10ad0*/  MOV R18, R24 ;  /* 0x0000001800127202 */ /* 0x000fe20000000f00 */
[----:B------:R2:W-:Y:S01]  /*10ae0*/  STSM.16.M88.4 [R130], R12 ;  /* 0x0000000c82007844 */ /* 0x0005e20000000200 */
[----:B------:R-:W-:Y:S02]  /*10af0*/  LOP3.LUT R32, R32, R147, RZ, 0x3c, !PT ;  /* 0x0000009320207212 */ /* 0x000fe400078e3cff */
[----:B------:R-:W-:Y:S02]  /*10b00*/  MOV R102, R28 ;  /* 0x0000001c00667202 */ /* 0x000fe40000000f00 */
[----:B------:R-:W-:Y:S02]  /*10b10*/  MOV R38, R30 ;  /* 0x0000001e00267202 */ /* 0x000fe40000000f00 */
[----:B------:R-:W-:Y:S02]  /*10b20*/  F2FP.F16.F32.PACK_AB R24, R57, R56 ;  /* 0x000000383918723e */ /* 0x000fe400000000ff */
[----:B------:R-:W-:-:S02]  /*10b30*/  F2FP.F16.F32.PACK_AB R25, R59, R58 ;  /* 0x0000003a3b19723e */ /* 0x000fc400000000ff */
[----:B------:R-:W-:Y:S02]  /*10b40*/  F2FP.F16.F32.PACK_AB R26, R61, R60 ;  /* 0x0000003c3d1a723e */ /* 0x000fe400000000ff */
[----:B------:R-:W-:Y:S02]  /*10b50*/  F2FP.F16.F32.PACK_AB R27, R63, R62 ;  /* 0x0000003e3f1b723e */ /* 0x000fe400000000ff */
[----:B------:R-:W-:Y:S02]  /*10b60*/  F2FP.F16.F32.PACK_AB R28, R65, R64 ;  /* 0x00000040411c723e */ /* 0x000fe400000000ff */
[----:B------:R-:W-:Y:S01]  /*10b70*/  F2FP.F16.F32.PACK_AB R29, R67, R66 ;  /* 0x00000042431d723e */ /* 0x000fe200000000ff */
[----:B------:R-:W-:Y:S01]  /*10b80*/  STSM.16.M88.4 [R123], R24 ;  /* 0x000000187b007844 */ /* 0x000fe20000000200 */
[----:B------:R-:W-:Y:S02]  /*10b90*/  F2FP.F16.F32.PACK_AB R30, R69, R68 ;  /* 0x00000044451e723e */ /* 0x000fe400000000ff */
[----:B------:R-:W-:-:S02]  /*10ba0*/  F2FP.F16.F32.PACK_AB R31, R71, R70 ;  /* 0x00000046471f723e */ /* 0x000fc400000000ff */
[----:B------:R-:W-:Y:S02]  /*10bb0*/  LOP3.LUT R36, R36, R151, RZ, 0x3c, !PT ;  /* 0x0000009724247212 */ /* 0x000fe400078e3cff */
[----:B0-----:R-:W-:Y:S01]  /*10bc0*/  F2FP.F16.F32.PACK_AB R4, R73, R72 ;  /* 0x000000484904723e */ /* 0x001fe200000000ff */
[----:B------:R-:W-:Y:S01]  /*10bd0*/  STSM.16.M88.4 [R103], R28 ;  /* 0x0000001c67007844 */ /* 0x000fe20000000200 */
[----:B------:R-:W-:Y:S02]  /*10be0*/  F2FP.F16.F32.PACK_AB R5, R75, R74 ;  /* 0x0000004a4b05723e */ /* 0x000fe400000000ff */
[----:B------:R-:W-:Y:S02]  /*10bf0*/  F2FP.F16.F32.PACK_AB R6, R77, R76 ;  /* 0x0000004c4d06723e */ /* 0x000fe400000000ff */
[----:B------:R-:W-:Y:S02]  /*10c00*/  F2FP.F16.F32.PACK_AB R7, R79, R78 ;  /* 0x0000004e4f07723e */ /* 0x000fe400000000ff */
[----:B-1----:R-:W-:-:S02]  /*10c10*/  F2FP.F16.F32.PACK_AB R8, R81, R80 ;  /* 0x000000505108723e */ /* 0x002fc400000000ff */
[----:B------:R-:W-:Y:S01]  /*10c20*/  F2FP.F16.F32.PACK_AB R9, R83, R82 ;  /* 0x000000525309723e */ /* 0x000fe200000000ff */
[----:B------:R0:W-:Y:S01]  /*10c30*/  STSM.16.M88.4 [R102], R4 ;  /* 0x0000000466007844 */ /* 0x0001e20000000200 */
[----:B------:R-:W-:Y:S02]  /*10c40*/  F2FP.F16.F32.PACK_AB R10, R85, R84 ;  /* 0x00000054550a723e */ /* 0x000fe400000000ff */
[----:B------:R-:W-:Y:S02]  /*10c50*/  F2FP.F16.F32.PACK_AB R11, R87, R86 ;  /* 0x00000056570b723e */ /* 0x000fe400000000ff */
[----:B------:R-:W-:Y:S02]  /*10c60*/  MOV R32, R32 ;  /* 0x0000002000207202 */ /* 0x000fe40000000f00 */
[----:B--2---:R-:W-:Y:S01]  /*10c70*/  F2FP.F16.F32.PACK_AB R12, R89, R88 ;  /* 0x00000058590c723e */ /* 0x004fe200000000ff */
[----:B------:R1:W-:Y:S01]  /*10c80*/  STSM.16.M88.4 [R38], R8 ;  /* 0x0000000826007844 */ /* 0x0003e20000000200 */
[----:B------:R-:W-:-:S02]  /*10c90*/  F2FP.F16.F32.PACK_AB R13, R91, R90 ;  /* 0x0000005a5b0d723e */ /* 0x000fc400000000ff */
[----:B------:R-:W-:Y:S02]  /*10ca0*/  F2FP.F16.F32.PACK_AB R14, R93, R92 ;  /* 0x0000005c5d0e723e */ /* 0x000fe400000000ff */
[----:B------:R-:W-:Y:S02]  /*10cb0*/  F2FP.F16.F32.PACK_AB R15, R95, R94 ;  /* 0x0000005e5f0f723e */ /* 0x000fe400000000ff */
[----:B------:R-:W-:Y:S01]  /*10cc0*/  MOV R34, R34 ;  /* 0x0000002200227202 */ /* 0x000fe20000000f00 */
[----:B0-----:R-:W-:Y:S01]  /*10cd0*/  IMAD.U32 R4, RZ, RZ, UR8 ;  /* 0x00000008ff047e24 */ /* 0x001fe2000f8e00ff */
[----:B------:R-:W-:Y:S01]  /*10ce0*/  MOV R36, R36 ;  /* 0x0000002400247202 */ /* 0x000fe20000000f00 */
[----:B------:R0:W-:Y:S01]  /*10cf0*/  STSM.16.M88.4 [R32], R12 ;  /* 0x0000000c20007844 */ /* 0x0001e20000000200 */
[----:B------:R-:W-:Y:S01]  /*10d00*/  PLOP3.LUT P0, PT, PT, PT, UP0, 0x80, 0x0 ;  /* 0x000000000000781c */ /* 0x000fe20003f0f008 */
[----:B------:R-:W-:Y:S01]  /*10d10*/  IMAD.U32 R5, RZ, RZ, UR9 ;  /* 0x00000009ff057e24 */ /* 0x000fe2000f8e00ff */
[----:B------:R-:W-:Y:S01]  /*10d20*/  ULDC.64 UR8, c[0x0][0xc08] ;  /* 0x0003020000087ab9 */ /* 0x000fe20000000a00 */
[----:B------:R0:W-:Y:S01]  /*10d30*/  STSM.16.M88.4 [R34], R96 ;  /* 0x0000006022007844 */ /* 0x0001e20000000200 */
[----:B-1----:R-:W1:Y:S03]  /*10d40*/  LDC R38, c[0x0][0xbe8] ;  /* 0x0002fa00ff267b82 */ /* 0x002e660000000800 */
[----:B------:R0:W-:Y:S04]  /*10d50*/  STSM.16.M88.4 [R36], R104 ;  /* 0x0000006824007844 */ /* 0x0001e80000000200 */
[----:B------:R0:W-:Y:S01]  /*10d60*/  STSM.16.M88.4 [R18], R112 ;  /* 0x0000007012007844 */ /* 0x0001e20000000200 */
[----:B------:R-:W-:Y:S06]  /*10d70*/  BAR.SYNC.DEFER_BLOCKING 0x1, 0x100 ;  /* 0x0044000000007b1d */ /* 0x000fec0000010000 */
[----:B------:R-:W2:Y:S01]  /*10d80*/  @P0 LDG.E R3, desc[UR10][R4.64] ;  /* 0x0000000a04030981 */ /* 0x000ea2000c1e1900 */
[----:B-1----:R-:W-:Y:S01]  /*10d90*/  ISETP.NE.AND P1, PT, R38, 0x1, PT ;  /* 0x000000012600780c */ /* 0x002fe20003f25270 */
[----:B------:R-:W-:-:S04]  /*10da0*/  UISETP.NE.U32.AND UP1, UPT, UR8, URZ, UPT ;  /* 0x0000003f0800728c */ /* 0x000fc8000bf25070 */
[----:B------:R-:W-:-:S06]  /*10db0*/  UISETP.NE.AND.EX UP1, UPT, UR9, URZ, UPT, UP1 ;  /* 0x0000003f0900728c */ /* 0x000fcc000bf25310 */
[----:B------:R-:W-:Y:S02]  /*10dc0*/  PLOP3.LUT P2, PT, PT, PT, UP1, 0x80, 0x0 ;  /* 0x000000000000781c */ /* 0x000fe40003f4f018 */
[----:B------:R-:W1:Y:S03]  /*10dd0*/  @P1 LDC R6, c[0x0][0xbec] ;  /* 0x0002fb00ff061b82 */ /* 0x000e660000000800 */
[----:B------:R-:W-:-:S04]  /*10de0*/  @UP1 ULEA UR8, UP2, UR4, UR8, 0x2 ;  /* 0x0000000804081291 */ /* 0x000fc8000f84103f */
[----:B------:R-:W-:Y:S01]  /*10df0*/  @UP1 ULEA.HI.X UR9, UR4, UR9, UR7, 0x2, UP2 ;  /* 0x0000000904091291 */ /* 0x000fe200090f1407 */
[----:B------:R-:W3:Y:S01]  /*10e00*/  @P1 LDC R8, c[0x0][0xbf0] ;  /* 0x0002fc00ff081b82 */ /* 0x000ee20000000800 */
[----:B------:R-:W-:Y:S01]  /*10e10*/  IMAD.U32 R10, RZ, RZ, UR8 ;  /* 0x00000008ff0a7e24 */ /* 0x000fe2000f8e00ff */
[----:B------:R-:W-:Y:S01]  /*10e20*/  ULDC UR7, c[0x0][0xa88] ;  /* 0x0002a20000077ab9 */ /* 0x000fe20000000800 */
[----:B------:R-:W-:Y:S02]  /*10e30*/  UMOV UR4, URZ ;  /* 0x0000003f00047c82 */ /* 0x000fe40008000000 */
[----:B------:R-:W-:Y:S01]  /*10e40*/  IMAD.U32 R11, RZ, RZ, UR9 ;  /* 0x00000009ff0b7e24 */ /* 0x000fe2000f8e00ff */
[----:B--2---:R-:W-:Y:S01]  /*10e50*/  @P0 R2UR UR4, R3 ;  /* 0x00000000030402ca */ /* 0x004fe200000e0000 */
[----:B------:R-:W-:-:S06]  /*10e60*/  IMAD.U32 R3, RZ, RZ, UR7 ;  /* 0x00000007ff037e24 */ /* 0x000fcc000f8e00ff */
[----:B------:R0:W5:Y:S01]  /*10e70*/  @P2 LDG.E R3, desc[UR10][R10.64] ;  /* 0x0000000a0a032981 */ /* 0x000162000c1e1900 */
[----:B-1-3--:R-:W-:Y:S07]  /*10e80*/  @P2 BRA `(.L_x_5960) ;  /* 0x0000000000142947 */ /* 0x00afee0003800000 */
[----:B------:R-:W-:Y:S05]  /*10e90*/  @!P0 BRA `(.L_x_5960) ;  /* 0x0000000000108947 */ /* 0x000fea0003800000 */
[----:B------:R-:W-:Y:S02]  /*10ea0*/  ULDC.64 UR8, c[0x0][0x208] ;  /* 0x0000820000087ab9 */ /* 0x000fe40000000a00 */
[----:B0-----:R-:W2:Y:S04]  /*10eb0*/  LDG.E R10, desc[UR8][R4.64] ;  /* 0x00000008040a7981 */ /* 0x001ea8000c1e1900 */
[----:B-----5:R-:W2:Y:S02]  /*10ec0*/  LDG.E R3, desc[UR8][R4.64+0x4] ;  /* 0x0000040804037981 */ /* 0x020ea4000c1e1900 */
[----:B--2---:R-:W-:-:S07]  /*10ed0*/  IMAD.IADD R3, R3, 0x1, -R10 ;  /* 0x0000000103037824 */ /* 0x004fce00078e0a0a */
.L_x_5960:
[----:B------:R-:W-:Y:S01]  /*10ee0*/  R2UR UR18, R208 ;  /* 0x00000000d01272ca */ /* 0x000fe200000e0000 */
[----:B------:R-:W-:Y:S01]  /*10ef0*/  ULDC.64 UR12, c[0x0][0xb90] ;  /* 0x0002e400000c7ab9 */ /* 0x000fe20000000a00 */
[----:B------:R-:W-:Y:S01]  /*10f00*/  R2UR UR17, R19 ;  /* 0x00000000131172ca */ /* 0x000fe200000e0000 */
[----:B------:R-:W-:Y:S01]  /*10f10*/  USHF.R.S32.HI UR11, URZ, 0x1f, UR4 ;  /* 0x0000001f3f0b7899 */ /* 0x000fe20008011404 */
[----:B------:R-:W-:Y:S01]  /*10f20*/  R2UR UR16, R209 ;  /* 0x00000000d11072ca */ /* 0x000fe200000e0000 */
[----:B------:R-:W-:Y:S01]  /*10f30*/  UMOV UR10, UR4 ;  /* 0x00000004000a7c82 */ /* 0x000fe20008000000 */
[----:B------:R-:W-:Y:S01]  /*10f40*/  R2UR UR15, R207 ;  /* 0x00000000cf0f72ca */ /* 0x000fe200000e0000 */
[----:B-----5:R-:W-:Y:S01]  /*10f50*/  IMAD R65, R3, R38, RZ ;  /* 0x0000002603417224 */ /* 0x020fe200078e02ff */
[----:B------:R-:W-:-:S05]  /*10f60*/  ULDC.64 UR20, c[0x0][0x208] ;  /* 0x0000820000147ab9 */ /* 0x000fca0000000a00 */
[----:B------:R-:W-:Y:S02]  /*10f70*/  USHF.R.S32.HI UR14, URZ, 0x1f, UR18 ;  /* 0x0000001f3f0e7899 */ /* 0x000fe40008011412 */
[----:B------:R-:W-:Y:S01]  /*10f80*/  VIADD R9, R23, UR17 ;  /* 0x0000001117097c36 */ /* 0x000fe20008000000 */
[----:B------:R-:W-:Y:S01]  /*10f90*/  UIMAD.WIDE.U32 UR8, UR18, UR12, UR10 ;  /* 0x0000000c120872a5 */ /* 0x000fe2000f8e000a */
[----:B------:R-:W-:Y:S01]  /*10fa0*/  VIADD R26, R214, UR17 ;  /* 0x00000011d61a7c36 */ /* 0x000fe20008000000 */
[----:B------:R-:W-:Y:S01]  /*10fb0*/  UIMAD UR7, UR14, UR12, URZ ;  /* 0x0000000c0e0772a4 */ /* 0x000fe2000f8e023f */
[----:B------:R-:W-:Y:S01]  /*10fc0*/  @P1 IMAD.HI.U32 R5, R9, R6, RZ ;  /* 0x0000000609051227 */ /* 0x000fe200078e00ff */
[----:B------:R-:W-:Y:S02]  /*10fd0*/  USEL UR16, UR16, URZ, !UP0 ;  /* 0x0000003f10107287 */ /* 0x000fe4000c000000 */
[----:B------:R-:W-:Y:S01]  /*10fe0*/  UIMAD UR7, UR18, UR13, UR7 ;  /* 0x0000000d120772a4 */ /* 0x000fe2000f8e0207 */
[----:B------:R-:W-:Y:S01]  /*10ff0*/  IMAD.MOV.U32 R4, RZ, RZ, R9 ;  /* 0x000000ffff047224 */ /* 0x000fe200078e0009 */
[----:B------:R-:W-:Y:S01]  /*11000*/  @P1 SHF.R.U32.HI R4, RZ, R8, R5 ;  /* 0x00000008ff041219 */ /* 0x000fe20000011605 */
[----:B------:R-:W-:Y:S01]  /*11010*/  ULDC.64 UR12, c[0x0][0xb98] ;  /* 0x0002e600000c7ab9 */ /* 0x000fe20000000a00 */
[----:B------:R-:W-:Y:S01]  /*11020*/  UIADD3 UR9, UR9, UR7, URZ ;  /* 0x0000000709097290 */ /* 0x000fe2000fffe03f */
[----:B------:R-:W-:Y:S01]  /*11030*/  IMAD R5, R210, 0x40, R16 ;  /* 0x00000040d2057824 */ /* 0x000fe200078e0210 */
[----:B------:R-:W-:Y:S01]  /*11040*/  USEL UR15, UR15, URZ, !UP0 ;  /* 0x0000003f0f0f7287 */ /* 0x000fe2000c000000 */
[----:B------:R-:W-:Y:S01]  /*11050*/  IMAD.MOV R7, RZ, RZ, -R4 ;  /* 0x000000ffff077224 */ /* 0x000fe200078e0a04 */
[----:B------:R-:W-:Y:S01]  /*11060*/  UIMAD UR7, UR16, UR12, URZ ;  /* 0x0000000c100772a4 */ /* 0x000fe2000f8e023f */
[----:B------:R-:W-:Y:S01]  /*11070*/  IMAD.WIDE R20, R5, 0x2, R20 ;  /* 0x0000000205147825 */ /* 0x000fe200078e0214 */
[----:B------:R-:W-:Y:S01]  /*11080*/  UIMAD.WIDE.U32 UR8, UR15, UR12, UR8 ;  /* 0x0000000c0f0872a5 */ /* 0x000fe2000f8e0008 */
[----:B------:R-:W-:Y:S01]  /*11090*/  SHF.R.S32.HI R5, RZ, 0x1f, R4 ;  /* 0x0000001fff057819 */ /* 0x000fe20000011404 */
[----:B------:R-:W-:Y:S01]  /*110a0*/  UIMAD UR7, UR15, UR13, UR7 ;  /* 0x0000000d0f0772a4 */ /* 0x000fe2000f8e0207 */
[----:B------:R-:W-:Y:S01]  /*110b0*/  IMAD R7, R38, R7, R9 ;  /* 0x0000000726077224 */ /* 0x000fe200078e0209 */
[----:B0-----:R-:W-:Y:S01]  /*110c0*/  IADD3 R13, P2, R20, 0x1000, RZ ;  /* 0x00001000140d7810 */ /* 0x001fe20007f5e0ff */
[----:B------:R-:W-:Y:S01]  /*110d0*/  ULDC.64 UR12, c[0x0][0xaa0] ;  /* 0x0002a800000c7ab9 */ /* 0x000fe20000000a00 */
[----:B------:R-:W-:-:S02]  /*110e0*/  IADD3 R4, P0, R4, UR8, RZ ;  /* 0x0000000804047c10 */ /* 0x000fc4000ff1e0ff */
[----:B------:R-:W-:Y:S01]  /*110f0*/  IMAD.U32 R8, RZ, RZ, UR7 ;  /* 0x00000007ff087e24 */ /* 0x000fe2000f8e00ff */
[----:B------:R-:W-:Y:S02]  /*11100*/  SHF.R.S32.HI R6, RZ, 0x1f, R7 ;  /* 0x0000001fff067819 */ /* 0x000fe40000011407 */
[----:B------:R-:W-:Y:S02]  /*11110*/  LOP3.LUT R12, R13, 0x380, RZ, 0xc0, !PT ;  /* 0x000003800d0c7812 */ /* 0x000fe400078ec0ff */
[----:B------:R-:W-:Y:S01]  /*11120*/  IADD3.X R5, R5, UR9, R8, P0, !PT ;  /* 0x0000000905057c10 */ /* 0x000fe200087fe408 */
[----:B------:R-:W-:Y:S01]  /*11130*/  ULDC.64 UR8, c[0x0][0xb88] ;  /* 0x0002e20000087ab9 */ /* 0x000fe20000000a00 */
[----:B------:R-:W-:Y:S01]  /*11140*/  SHF.R.U64 R12, R12, 0x3, RZ ;  /* 0x000000030c0c7819 */ /* 0x000fe200000012ff */
[----:B------:R-:W-:Y:S01]  /*11150*/  IMAD R6, R6, UR8, RZ ;  /* 0x0000000806067c24 */ /* 0x000fe2000f8e02ff */
[----:B------:R-:W-:Y:S01]  /*11160*/  IADD3 R33, P3, R20, 0x6000, RZ ;  /* 0x0000600014217810 */ /* 0x000fe20007f7e0ff */
[----:B------:R-:W-:Y:S01]  /*11170*/  IMAD.WIDE.U32 R4, R7, UR8, R4 ;  /* 0x0000000807047c25 */ /* 0x000fe2000f8e0004 */
[----:B------:R-:W-:-:S02]  /*11180*/  LOP3.LUT R12, R12, R13, RZ, 0x3c, !PT ;  /* 0x0000000d0c0c7212 */ /* 0x000fc400078e3cff */
[----:B------:R-:W-:Y:S01]  /*11190*/  LOP3.LUT R32, R33, 0x380, RZ, 0xc0, !PT ;  /* 0x0000038021207812 */ /* 0x000fe200078ec0ff */
[----:B------:R-:W-:Y:S01]  /*111a0*/  IMAD R11, R7, UR9, R6 ;  /* 0x00000009070b7c24 */ /* 0x000fe2000f8e0206 */
[----:B------:R-:W-:Y:S01]  /*111b0*/  ULDC.64 UR8, c[0x0][0xb50] ;  /* 0x0002d40000087ab9 */ /* 0x000fe20000000a00 */
[----:B------:R-:W-:Y:S01]  /*111c0*/  IMAD.X R13, RZ, RZ, R21, P2 ;  /* 0x000000ffff0d7224 */ /* 0x000fe200010e0615 */
[----:B------:R-:W-:Y:S01]  /*111d0*/  IADD3 R25, P2, R20, 0x7000, RZ ;  /* 0x0000700014197810 */ /* 0x000fe20007f5e0ff */
[----:B------:R-:W-:Y:S01]  /*111e0*/  IMAD.IADD R5, R5, 0x1, R11 ;  /* 0x0000000105057824 */ /* 0x000fe200078e020b */
[----:B------:R-:W-:Y:S01]  /*111f0*/  LEA R11, P0, R4, UR8, 0x2 ;  /* 0x00000008040b7c11 */ /* 0x000fe2000f8010ff */
[----:B------:R-:W-:Y:S01]  /*11200*/  VIADD R6, R26, 0x8 ;  /* 0x000000081a067836 */ /* 0x000fe20000000000 */
[----:B------:R-:W-:Y:S02]  /*11210*/  IADD3 R9, P6, R20, 0x2000, RZ ;  /* 0x0000200014097810 */ /* 0x000fe40007fde0ff */
[----:B------:R-:W-:Y:S01]  /*11220*/  LEA.HI.X R14, R4, UR9, R5, 0x2, P0 ;  /* 0x00000009040e7c11 */ /* 0x000fe200080f1405 */
[----:B------:R-:W-:Y:S01]  /*11230*/  SHFL.IDX PT, R18, R11, RZ, 0x1c1f ;  /* 0x001c1fff0b127589 */ /* 0x000fe200000e0000 */
[----:B------:R-:W-:-:S02]  /*11240*/  IADD3 R45, P0, R20, 0x5000, RZ ;  /* 0x00005000142d7810 */ /* 0x000fc40007f1e0ff */
[C---:B------:R-:W-:Y:S01]  /*11250*/  IADD3 R5, P5, R20.reuse, 0x3000, RZ ;  /* 0x0000300014057810 */ /* 0x040fe20007fbe0ff */
[----:B------:R-:W0:Y:S01]  /*11260*/  SHFL.IDX PT, R19, R14, RZ, 0x1c1f ;  /* 0x001c1fff0e137589 */ /* 0x000e2200000e0000 */
[----:B------:R-:W-:Y:S02]  /*11270*/  LOP3.LUT R44, R45, 0x380, RZ, 0xc0, !PT ;  /* 0x000003802d2c7812 */ /* 0x000fe400078ec0ff */
[----:B------:R-:W-:Y:S01]  /*11280*/  IADD3 R49, P4, R20, 0x4000, RZ ;  /* 0x0000400014317810 */ /* 0x000fe20007f9e0ff */
[----:B------:R-:W-:Y:S01]  /*11290*/  SHFL.IDX PT, R36, R11, 0x1, 0x1c1f ;  /* 0x003c1f000b247f89 */ /* 0x000fe200000e0000 */
[----:B------:R-:W-:Y:S02]  /*112a0*/  SHF.R.U64 R44, R44, 0x3, RZ ;  /* 0x000000032c2c7819 */ /* 0x000fe400000012ff */
[----:B------:R-:W-:Y:S01]  /*112b0*/  LOP3.LUT R24, R25, 0x380, RZ, 0xc0, !PT ;  /* 0x0000038019187812 */ /* 0x000fe200078ec0ff */
[----:B------:R-:W1:Y:S01]  /*112c0*/  SHFL.IDX PT, R37, R14, 0x1, 0x1c1f ;  /* 0x003c1f000e257f89 */ /* 0x000e6200000e0000 */
[----:B------:R-:W-:-:S02]  /*112d0*/  SHF.R.U64 R32, R32, 0x3, RZ ;  /* 0x0000000320207819 */ /* 0x000fc400000012ff */
[----:B------:R-:W-:Y:S02]  /*112e0*/  LOP3.LUT R8, R9, 0x380, RZ, 0xc0, !PT ;  /* 0x0000038009087812 */ /* 0x000fe400078ec0ff */
[----:B------:R-:W-:Y:S02]  /*112f0*/  LOP3.LUT R4, R5, 0x380, RZ, 0xc0, !PT ;  /* 0x0000038005047812 */ /* 0x000fe400078ec0ff */
[----:B------:R-:W-:Y:S02]  /*11300*/  LOP3.LUT R48, R49, 0x380, RZ, 0xc0, !PT ;  /* 0x0000038031307812 */ /* 0x000fe400078ec0ff */
[----:B------:R-:W-:Y:S01]  /*11310*/  LOP3.LUT R44, R44, R45, RZ, 0x3c, !PT ;  /* 0x0000002d2c2c7212 */ /* 0x000fe200078e3cff */
[--C-:B------:R-:W-:Y:S01]  /*11320*/  IMAD.X R45, RZ, RZ, R21.reuse, P0 ;  /* 0x000000ffff2d7224 */ /* 0x100fe200000e0615 */
[----:B------:R-:W-:Y:S02]  /*11330*/  SHF.R.U64 R24, R24, 0x3, RZ ;  /* 0x0000000318187819 */ /* 0x000fe400000012ff */
[----:B------:R-:W-:Y:S01]  /*11340*/  LOP3.LUT R32, R32, R33, RZ, 0x3c, !PT ;  /* 0x0000002120207212 */ /* 0x000fe200078e3cff */
[----:B------:R-:W-:Y:S01]  /*11350*/  IMAD.X R33, RZ, RZ, R21, P3 ;  /* 0x000000ffff217224 */ /* 0x000fe200018e0615 */
[----:B------:R-:W-:-:S02]  /*11360*/  SHF.R.U64 R8, R8, 0x3, RZ ;  /* 0x0000000308087819 */ /* 0x000fc400000012ff */
[----:B------:R-:W-:Y:S02]  /*11370*/  SHF.R.U64 R4, R4, 0x3, RZ ;  /* 0x0000000304047819 */ /* 0x000fe400000012ff */
[----:B------:R-:W-:Y:S02]  /*11380*/  SHF.R.U64 R48, R48, 0x3, RZ ;  /* 0x0000000330307819 */ /* 0x000fe400000012ff */
[----:B------:R-:W-:Y:S02]  /*11390*/  LOP3.LUT P0, RZ, R212, 0x3, RZ, 0xc0, !PT ;  /* 0x00000003d4ff7812 */ /* 0x000fe4000780c0ff */
[----:B------:R-:W-:Y:S02]  /*113a0*/  IADD3 R10, P3, R20, 0xb000, RZ ;  /* 0x0000b000140a7810 */ /* 0x000fe40007f7e0ff */
        /* <DEDUP_REMOVED lines=8> */
[-C--:B------:R-:W-:Y:S01]  /*11430*/  ISETP.GE.OR P2, PT, R26, R65.reuse, P0 ;  /* 0x000000411a00720c */ /* 0x080fe20000746670 */
[----:B------:R-:W-:Y:S01]  /*11440*/  IMAD.X R41, RZ, RZ, R21, P3 ;  /* 0x000000ffff297224 */ /* 0x000fe200018e0615 */
[----:B------:R-:W-:-:S02]  /*11450*/  ISETP.GE.OR P0, PT, R6, R65, P0 ;  /* 0x000000410600720c */ /* 0x000fc40000706670 */
[----:B------:R-:W-:Y:S02]  /*11460*/  LOP3.LUT R3, R10, 0x380, RZ, 0xc0, !PT ;  /* 0x000003800a037812 */ /* 0x000fe400078ec0ff */
[C---:B------:R-:W-:Y:S02]  /*11470*/  IADD3 R61, P6, R20.reuse, 0x8000, RZ ;  /* 0x00008000143d7810 */ /* 0x040fe40007fde0ff */
[C---:B------:R-:W-:Y:S02]  /*11480*/  IADD3 R57, P5, R20.reuse, 0x9000, RZ ;  /* 0x0000900014397810 */ /* 0x040fe40007fbe0ff */
[C---:B------:R-:W-:Y:S02]  /*11490*/  IADD3 R53, P4, R20.reuse, 0xa000, RZ ;  /* 0x0000a00014357810 */ /* 0x040fe40007f9e0ff */
[----:B------:R-:W-:Y:S01]  /*114a0*/  LOP3.LUT R7, R20, 0x380, RZ, 0xc0, !PT ;  /* 0x0000038014077812 */ /* 0x000fe200078ec0ff */
[----:B0-----:R0:W-:Y:S01]  /*114b0*/  @!P2 ST.E desc[UR20][R18.64], R0 ;  /* 0x000000001200a985 */ /* 0x0011e2000c101914 */
[----:B------:R-:W-:-:S02]  /*114c0*/  SHF.R.U64 R3, R3, 0x3, RZ ;  /* 0x0000000303037819 */ /* 0x000fc400000012ff */
[----:B------:R-:W-:Y:S01]  /*114d0*/  LOP3.LUT R60, R61, 0x380, RZ, 0xc0, !PT ;  /* 0x000003803d3c7812 */ /* 0x000fe200078ec0ff */
[----:B-1----:R1:W-:Y:S01]  /*114e0*/  @!P0 ST.E desc[UR20][R36.64], R2 ;  /* 0x0000000224008985 */ /* 0x0023e2000c101914 */
[----:B------:R-:W-:Y:S02]  /*114f0*/  LOP3.LUT R56, R57, 0x380, RZ, 0xc0, !PT ;  /* 0x0000038039387812 */ /* 0x000fe400078ec0ff */
[----:B------:R-:W-:Y:S01]  /*11500*/  LOP3.LUT R52, R53, 0x380, RZ, 0xc0, !PT ;  /* 0x0000038035347812 */ /* 0x000fe200078ec0ff */
[----:B------:R-:W-:Y:S01]  /*11510*/  UIMAD UR7, UR11, UR12, URZ ;  /* 0x0000000c0b0772a4 */ /* 0x000fe2000f8e023f */
[----:B------:R-:W-:Y:S01]  /*11520*/  SHF.R.U64 R7, R7, 0x3, RZ ;  /* 0x0000000307077819 */ /* 0x000fe200000012ff */
[----:B------:R-:W-:Y:S01]  /*11530*/  UIMAD.WIDE.U32 UR8, UR4, UR12, URZ ;  /* 0x0000000c040872a5 */ /* 0x000fe2000f8e003f */
[----:B------:R-:W-:Y:S01]  /*11540*/  SHF.R.U64 R60, R60, 0x3, RZ ;  /* 0x000000033c3c7819 */ /* 0x000fe200000012ff */
[----:B------:R-:W-:Y:S01]  /*11550*/  ULDC.64 UR10, c[0x0][0xae8] ;  /* 0x0002ba00000a7ab9 */ /* 0x000fe20000000a00 */
[----:B------:R-:W-:Y:S01]  /*11560*/  SHF.R.U64 R56, R56, 0x3, RZ ;  /* 0x0000000338387819 */ /* 0x000fe200000012ff */
[----:B0-----:R-:W-:Y:S01]  /*11570*/  IMAD R0, R206, 0x20, R210 ;  /* 0x00000020ce007824 */ /* 0x001fe200078e02d2 */
[----:B------:R-:W-:Y:S01]  /*11580*/  SHF.R.U64 R52, R52, 0x3, RZ ;  /* 0x0000000334347819 */ /* 0x000fe200000012ff */
[----:B------:R-:W5:Y:S01]  /*11590*/  LD.E.128 R12, desc[UR20][R12.64] ;  /* 0x000000140c0c7980 */ /* 0x000f62000c101d00 */
[----:B------:R-:W-:-:S02]  /*115a0*/  LOP3.LUT R20, R7, R20, RZ, 0x3c, !PT ;  /* 0x0000001407147212 */ /* 0x000fc400078e3cff */
[----:B------:R-:W-:Y:S01]  /*115b0*/  LOP3.LUT R40, R3, R10, RZ, 0x3c, !PT ;  /* 0x0000000a03287212 */ /* 0x000fe200078e3cff */
[----:B------:R-:W5:Y:S01]  /*115c0*/  LD.E.128 R48, desc[UR20][R48.64] ;  /* 0x0000001430307980 */ /* 0x000f62000c101d00 */
[----:B------:R-:W0:Y:S01]  /*115d0*/  @P1 LDC R3, c[0x0][0xbec] ;  /* 0x0002fb00ff031b82 */ /* 0x000e220000000800 */
[----:B------:R-:W-:Y:S01]  /*115e0*/  LOP3.LUT R60, R60, R61, RZ, 0x3c, !PT ;  /* 0x0000003d3c3c7212 */ /* 0x000fe200078e3cff */
[--C-:B------:R-:W-:Y:S01]  /*115f0*/  IMAD.X R61, RZ, RZ, R21.reuse, P6 ;  /* 0x000000ffff3d7224 */ /* 0x100fe200030e0615 */
[----:B------:R-:W-:Y:S01]  /*11600*/  LOP3.LUT R56, R56, R57, RZ, 0x3c, !PT ;  /* 0x0000003938387212 */ /* 0x000fe200078e3cff */
[--C-:B------:R-:W-:Y:S01]  /*11610*/  IMAD.X R57, RZ, RZ, R21.reuse, P5 ;  /* 0x000000ffff397224 */ /* 0x100fe200028e0615 */
[----:B------:R-:W-:Y:S01]  /*11620*/  LOP3.LUT R52, R52, R53, RZ, 0x3c, !PT ;  /* 0x0000003534347212 */ /* 0x000fe200078e3cff */
[----:B------:R-:W-:Y:S01]  /*11630*/  IMAD.X R53, RZ, RZ, R21, P4 ;  /* 0x000000ffff357224 */ /* 0x000fe200020e0615 */
[----:B------:R2:W5:Y:S01]  /*11640*/  LD.E.128 R28, desc[UR20][R20.64] ;  /* 0x00000014141c7980 */ /* 0x000562000c101d00 */
[----:B------:R-:W-:Y:S01]  /*11650*/  UIMAD UR7, UR4, UR13, UR7 ;  /* 0x0000000d040772a4 */ /* 0x000fe2000f8e0207 */
[----:B------:R-:W-:-:S02]  /*11660*/  VIADD R18, R0, UR17 ;  /* 0x0000001100127c36 */ /* 0x000fc40008000000 */
[----:B------:R-:W5:Y:S04]  /*11670*/  LD.E.128 R8, desc[UR20][R8.64] ;  /* 0x0000001408087980 */ /* 0x000f68000c101d00 */
[----:B------:R-:W5:Y:S01]  /*11680*/  LD.E.128 R4, desc[UR20][R4.64] ;  /* 0x0000001404047980 */ /* 0x000f62000c101d00 */
[----:B--2---:R-:W2:Y:S01]  /*11690*/  @P1 LDC R21, c[0x0][0xbf0] ;  /* 0x0002fc00ff151b82 */ /* 0x004ea20000000800 */
[----:B------:R-:W-:Y:S02]  /*116a0*/  UIADD3 UR9, UR9, UR7, URZ ;  /* 0x0000000709097290 */ /* 0x000fe4000fffe03f */
[----:B------:R-:W5:Y:S01]  /*116b0*/  LD.E.128 R44, desc[UR20][R44.64] ;  /* 0x000000142c2c7980 */ /* 0x000f62000c101d00 */
[----:B------:R-:W-:Y:S02]  /*116c0*/  UIMAD UR4, UR14, UR10, URZ ;  /* 0x0000000a0e0472a4 */ /* 0x000fe4000f8e023f */
[----:B------:R-:W-:Y:S01]  /*116d0*/  UIMAD.WIDE.U32 UR8, UR18, UR10, UR8 ;  /* 0x0000000a120872a5 */ /* 0x000fe2000f8e0008 */
[----:B------:R-:W5:Y:S01]  /*116e0*/  LD.E.128 R32, desc[UR20][R32.64] ;  /* 0x0000001420207980 */ /* 0x000f62000c101d00 */
[----:B------:R-:W-:Y:S01]  /*116f0*/  UIMAD UR4, UR18, UR11, UR4 ;  /* 0x0000000b120472a4 */ /* 0x000fe2000f8e0204 */
[----:B0-----:R-:W-:-:S02]  /*11700*/  @P1 IMAD.HI.U32 R0, R18, R3, RZ ;  /* 0x0000000312001227 */ /* 0x001fc400078e00ff */
[----:B------:R-:W-:Y:S01]  /*11710*/  ULDC.64 UR10, c[0x0][0xaf0] ;  /* 0x0002bc00000a7ab9 */ /* 0x000fe20000000a00 */
[----:B------:R-:W-:Y:S01]  /*11720*/  UIADD3 UR9, UR9, UR4, URZ ;  /* 0x0000000409097290 */ /* 0x000fe2000fffe03f */
[----:B------:R-:W5:Y:S01]  /*11730*/  LD.E.128 R24, desc[UR20][R24.64] ;  /* 0x0000001418187980 */ /* 0x000f62000c101d00 */
[----:B------:R-:W-:Y:S01]  /*11740*/  UIMAD UR4, UR16, UR10, URZ ;  /* 0x0000000a100472a4 */ /* 0x000fe2000f8e023f */
[----:B------:R-:W-:Y:S01]  /*11750*/  IMAD.MOV.U32 R19, RZ, RZ, R18 ;  /* 0x000000ffff137224 */ /* 0x000fe200078e0012 */
[----:B------:R-:W-:Y:S01]  /*11760*/  UIMAD.WIDE.U32 UR8, UR15, UR10, UR8 ;  /* 0x0000000a0f0872a5 */ /* 0x000fe2000f8e0008 */
[----:B------:R-:W5:Y:S01]  /*11770*/  LD.E.128 R60, desc[UR20][R60.64] ;  /* 0x000000143c3c7980 */ /* 0x000f62000c101d00 */
[----:B------:R-:W-:-:S03]  /*11780*/  UIMAD UR4, UR15, UR11, UR4 ;  /* 0x0000000b0f0472a4 */ /* 0x000fc6000f8e0204 */
[----:B------:R-:W-:Y:S01]  /*11790*/  ULDC.64 UR10, c[0x0][0xae0] ;  /* 0x0002b800000a7ab9 */ /* 0x000fe20000000a00 */
[----:B------:R-:W5:Y:S01]  /*117a0*/  LD.E.128 R56, desc[UR20][R56.64] ;  /* 0x0000001438387980 */ /* 0x000f62000c101d00 */
[----:B--2---:R-:W-:Y:S01]  /*117b0*/  @P1 SHF.R.U32.HI R19, RZ, R21, R0 ;  /* 0x00000015ff131219 */ /* 0x004fe20000011600 */
[----:B------:R-:W-:Y:S02]  /*117c0*/  UIADD3 UR4, UR9, UR4, URZ ;  /* 0x0000000409047290 */ /* 0x000fe4000fffe03f */
[----:B------:R-:W5:Y:S01]  /*117d0*/  LD.E.128 R52, desc[UR20][R52.64] ;  /* 0x0000001434347980 */ /* 0x000f62000c101d00 */
[--C-:B------:R-:W-:Y:S01]  /*117e0*/  SHF.R.S32.HI R0, RZ, 0x1f, R19.reuse ;  /* 0x0000001fff007819 */ /* 0x100fe20000011413 */
[----:B------:R-:W-:Y:S02]  /*117f0*/  IMAD.MOV R21, RZ, RZ, -R19 ;  /* 0x000000ffff157224 */ /* 0x000fe400078e0a13 */
[----:B------:R-:W5:Y:S01]  /*11800*/  LD.E.128 R40, desc[UR20][R40.64] ;  /* 0x0000001428287980 */ /* 0x000f62000c101d00 */
[----:B------:R-:W-:-:S02]  /*11810*/  IMAD.U32 R3, RZ, RZ, UR9 ;  /* 0x00000009ff037e24 */ /* 0x000fc4000f8e00ff */
[----:B------:R-:W-:Y:S01]  /*11820*/  IMAD R0, R0, UR10, RZ ;  /* 0x0000000a00007c24 */ /* 0x000fe2000f8e02ff */
[----:B------:R-:W-:Y:S01]  /*11830*/  @!PT LDS RZ, [RZ] ;  /* 0x00000000fffff984 */ /* 0x000fe20000000800 */
[----:B------:R-:W-:Y:S01]  /*11840*/  @!PT LDS RZ, [RZ] ;  /* 0x00000000fffff984 */ /* 0x000fe20000000800 */
[----:B------:R-:W-:Y:S01]  /*11850*/  @!PT LDS RZ, [RZ] ;  /* 0x00000000fffff984 */ /* 0x000fe20000000800 */
[----:B------:R-:W-:Y:S01]  /*11860*/  @!PT LDS RZ, [RZ] ;  /* 0x00000000fffff984 */ /* 0x000fe20000000800 */
[----:B------:R0:W-:Y:S06]  /*11870*/  MEMBAR.ALL.CTA ;  /* 0x0000000000007992 */ /* 0x0001ec0000008000 */
[----:B0-----:R-:W0:Y:S01]  /*11880*/  FENCE.VIEW.ASYNC.S ;  /* 0x00000000000073c6 */ /* 0x001e220000000000 */
[----:B------:R-:W-:Y:S02]  /*11890*/  IMAD R21, R38, R21, R18 ;  /* 0x0000001526157224 */ /* 0x000fe400078e0212 */
[----:B-1----:R-:W-:Y:S01]  /*118a0*/  IMAD.U32 R2, RZ, RZ, UR8 ;  /* 0x00000008ff027e24 */ /* 0x002fe2000f8e00ff */
[----:B------:R-:W-:Y:S01]  /*118b0*/  ULDC.64 UR8, c[0x0][0xad8] ;  /* 0x0002b60000087ab9 */ /* 0x000fe20000000a00 */
[----:B------:R-:W-:-:S02]  /*118c0*/  IMAD.U32 R3, RZ, RZ, UR4 ;  /* 0x00000004ff037e24 */ /* 0x000fc4000f8e00ff */
[C---:B------:R-:W-:Y:S01]  /*118d0*/  IMAD R37, R19.reuse, UR11, R0 ;  /* 0x0000000b13257c24 */ /* 0x040fe2000f8e0200 */
[----:B------:R-:W-:Y:S01]  /*118e0*/  SHF.R.S32.HI R0, RZ, 0x1f, R21 ;  /* 0x0000001fff007819 */ /* 0x000fe20000011415 */
[----:B------:R-:W-:-:S04]  /*118f0*/  IMAD.WIDE.U32 R2, R19, UR10, R2 ;  /* 0x0000000a13027c25 */ /* 0x000fc8000f8e0002 */
[----:B------:R-:W-:Y:S02]  /*11900*/  IMAD.IADD R3, R3, 0x1, R37 ;  /* 0x0000000103037824 */ /* 0x000fe400078e0225 */
[----:B------:R-:W-:Y:S02]  /*11910*/  IMAD R18, R0, UR8, RZ ;  /* 0x0000000800127c24 */ /* 0x000fe4000f8e02ff */
[----:B------:R-:W-:Y:S02]  /*11920*/  VIADD R38, R210, UR17 ;  /* 0x00000011d2267c36 */ /* 0x000fe40008000000 */
[C---:B------:R-:W-:Y:S02]  /*11930*/  IMAD R19, R21.reuse, UR9, R18 ;  /* 0x0000000915137c24 */ /* 0x040fe4000f8e0212 */
[----:B------:R-:W-:Y:S01]  /*11940*/  IMAD.WIDE.U32 R2, R21, UR8, R2 ;  /* 0x0000000815027c25 */ /* 0x000fe2000f8e0002 */
[----:B------:R-:W-:Y:S01]  /*11950*/  ISETP.GE.AND P2, PT, R38, R65, PT ;  /* 0x000000412600720c */ /* 0x000fe20003f46270 */
[----:B------:R-:W-:-:S02]  /*11960*/  ULDC.64 UR8, c[0x0][0xa80] ;  /* 0x0002a00000087ab9 */ /* 0x000fc40000000a00 */
[----:B------:R-:W-:Y:S01]  /*11970*/  VIADD R0, R38, 0x20 ;  /* 0x0000002026007836 */ /* 0x000fe20000000000 */
[----:B------:R-:W-:Y:S01]  /*11980*/  LEA R36, P3, R2, UR8, 0x1 ;  /* 0x0000000802247c11 */ /* 0x000fe2000f8608ff */
[----:B------:R-:W-:Y:S02]  /*11990*/  IMAD.IADD R3, R3, 0x1, R19 ;  /* 0x0000000103037824 */ /* 0x000fe400078e0213 */
[----:B------:R-:W-:Y:S01]  /*119a0*/  VIADD R17, R17, 0x36820 ;  /* 0x0003682011117836 */ /* 0x000fe20000000000 */
[-C--:B------:R-:W-:Y:S01]  /*119b0*/  ISETP.GE.AND P1, PT, R0, R65.reuse, PT ;  /* 0x000000410000720c */ /* 0x080fe20003f26270 */
[----:B------:R-:W-:Y:S01]  /*119c0*/  VIADD R0, R38, 0x40 ;  /* 0x0000004026007836 */ /* 0x000fe20000000000 */
[----:B------:R-:W-:Y:S02]  /*119d0*/  LEA.HI.X R37, R2, UR9, R3, 0x1, P3 ;  /* 0x0000000902257c11 */ /* 0x000fe400098f0c03 */
[----:B------:R-:W-:Y:S01]  /*119e0*/  PRMT R17, RZ, 0x654, R17 ;  /* 0x00000654ff117816 */ /* 0x000fe20000000011 */
[----:B0-----:R0:W1:Y:S01]  /*119f0*/  SHFL.IDX PT, R21, R36, RZ, 0x181f ;  /* 0x00181fff24157589 */ /* 0x00106200000e0000 */
        /* <DEDUP_REMOVED lines=10> */
[-C--:B-1----:R-:W-:Y:S02]  /*11aa0*/  @!P4 LEA R2, P6, R16, R21.reuse, 0x1 ;  /* 0x000000151002c211 */ /* 0x082fe400078c08ff */
[-C--:B------:R-:W-:Y:S02]  /*11ab0*/  @!P3 LEA R18, P5, R204, R21.reuse, 0x1 ;  /* 0x00000015cc12b211 */ /* 0x080fe400078a08ff */
[-C--:B--2---:R-:W-:Y:S02]  /*11ac0*/  @!P4 LEA.HI.X R3, R16, R0.reuse, R219, 0x1, P6 ;  /* 0x000000001003c211 */ /* 0x084fe400030f0cdb */
[C---:B------:R-:W-:Y:S02]  /*11ad0*/  @!P2 LEA R20, P6, R205.reuse, R21, 0x1 ;  /* 0x00000015cd14a211 */ /* 0x040fe400078c08ff */
[-C--:B------:R-:W-:Y:S01]  /*11ae0*/  @!P3 LEA.HI.X R19, R204, R0.reuse, R218, 0x1, P5 ;  /* 0x00000000cc13b211 */ /* 0x080fe200028f0cda */
[----:B-----5:R3:W-:Y:S01]  /*11af0*/  @!P4 ST.E.128 desc[UR8][R2.64], R28 ;  /* 0x0000001c0200c985 */ /* 0x0207e2000c101d08 */
[----:B------:R-:W-:-:S03]  /*11b00*/  @!P2 LEA.HI.X R21, R205, R0, R217, 0x1, P6 ;  /* 0x00000000cd15a211 */ /* 0x000fc600030f0cd9 */
[----:B------:R3:W-:Y:S04]  /*11b10*/  @!P3 ST.E.128 desc[UR8][R18.64], R48 ;  /* 0x000000301200b985 */ /* 0x0007e8000c101d08 */
[----:B------:R3:W-:Y:S02]  /*11b20*/  @!P2 ST.E.128 desc[UR8][R20.64], R60 ;  /* 0x0000003c1400a985 */ /* 0x0007e4000c101d08 */
.L_x_5962:
[----:B------:R-:W-:Y:S05]  /*11b30*/  BSYNC B1 ;  /* 0x0000000000017941 */ /* 0x000fea0003800000 */
.L_x_5961:
        /* <DEDUP_REMOVED lines=18> */
.L_x_5964:
[----:B------:R-:W-:Y:S05]  /*11c60*/  BSYNC B1 ;  /* 0x0000000000017941 */ /* 0x000fea0003800000 */
.L_x_5963:
        /* <DEDUP_REMOVED lines=18> */
.L_x_5966:
[----:B------:R-:W-:Y:S05]  /*11d90*/  BSYNC B1 ;  /* 0x0000000000017941 */ /* 0x000fea0003800000 */
.L_x_5965:
[----:B0-----:R-:W-:Y:S01]  /*11da0*/  VIADD R0, R38, 0x60 ;  /* 0x0000006026007836 */ /* 0x001fe20000000000 */
[----:B--2-4-:R-:W0:Y:S04]  /*11db0*/  SHFL.IDX PT, R37, R37, 0x3, 0x181f ;  /* 0x00781f0025257f89 */ /* 0x014e2800000e0000 */
[----:B------:R-:W-:Y:S01]  /*11dc0*/  ISETP.GE.AND P0, PT, R0, R65, PT ;  /* 0x000000410000720c */ /* 0x000fe20003f06270 */
[----:B------:R2:W4:-:S12]  /*11dd0*/  SHFL.IDX PT, R11, R36, 0x3, 0x181f ;  /* 0x00781f00240b7f89 */ /* 0x00051800000e0000 */
[----:B--2---:R-:W-:Y:S05]  /*11de0*/  @P0 BRA `(.L_x_5967) ;  /* 0x0000000c00a80947 */ /* 0x004fea0003800000 */
[----:B------:R-:W-:Y:S01]  /*11df0*/  ULDC UR4, c[0x0][0xac8] ;  /* 0x0002b20000047ab9 */ /* 0x000fe20000000800 */
[----:B------:R-:W-:Y:S01]  /*11e00*/  ULDC.64 UR8, c[0x0][0x208] ;  /* 0x0000820000087ab9 */ /* 0x000fe20000000a00 */
[----:B------:R-:W-:Y:S02]  /*11e10*/  ISETP.GE.AND P2, PT, R16, UR4, PT ;  /* 0x0000000410007c0c */ /* 0x000fe4000bf46270 */
[----:B------:R-:W-:-:S11]  /*11e20*/  ISETP.GE.AND P3, PT, R204, UR4, PT ;  /* 0x00000004cc007c0c */ /* 0x000fd6000bf66270 */
[-C--:B----4-:R-:W-:Y:S02]  /*11e30*/  @!P2 LEA R2, P0, R16, R11.reuse, 0x1 ;  /* 0x0000000b1002a211 */ /* 0x090fe400078008ff */
[----:B------:R-:W-:Y:S02]  /*11e40*/  @!P3 LEA R8, P1, R204, R11, 0x1 ;  /* 0x0000000bcc08b211 */ /* 0x000fe400078208ff */
[-C--:B0-----:R-:W-:Y:S02]  /*11e50*/  @!P2 LEA.HI.X R3, R16, R37.reuse, R219, 0x1, P0 ;  /* 0x000000251003a211 */ /* 0x081fe400000f0cdb */
[----:B------:R-:W-:Y:S02]  /*11e60*/  ISETP.GE.AND P0, PT, R205, UR4, PT ;  /* 0x00000004cd007c0c */ /* 0x000fe4000bf06270 */
[----:B------:R-:W-:Y:S01]  /*11e70*/  @!P3 LEA.HI.X R9, R204, R37, R218, 0x1, P1 ;  /* 0x00000025cc09b211 */ /* 0x000fe200008f0cda */
[----:B------:R2:W-:Y:S04]  /*11e80*/  @!P2 ST.E.128 desc[UR8][R2.64], R4 ;  /* 0x000000040200a985 */ /* 0x0005e8000c101d08 */
[----:B------:R2:W-:Y:S06]  /*11e90*/  @!P3 ST.E.128 desc[UR8][R8.64], R24 ;  /* 0x000000180800b985 */ /* 0x0005ec000c101d08 */
[----:B------:R-:W-:Y:S05]  /*11ea0*/  @P0 BRA `(.L_x_5967) ;  /* 0x0000000c00780947 */ /* 0x000fea0003800000 */
[----:B--2---:R-:W-:Y:S01]  /*11eb0*/  LEA R2, P0, R205, R11, 0x1 ;  /* 0x0000000bcd027211 */ /* 0x004fe200078008ff */
[----:B------:R-:W-:-:S03]  /*11ec0*/  ULDC.64 UR8, c[0x0][0x208] ;  /* 0x0000820000087ab9 */ /* 0x000fc60000000a00 */
[----:B------:R-:W-:-:S05]  /*11ed0*/  LEA.HI.X R3, R205, R37, R217, 0x1, P0 ;  /* 0x00000025cd037211 */ /* 0x000fca00000f0cd9 */
[----:B------:R0:W-:Y:S01]  /*11ee0*/  ST.E.128 desc[UR8][R2.64], R40 ;  /* 0x0000002802007985 */ /* 0x0001e2000c101d08 */
[----:B------:R-:W-:Y:S05]  /*11ef0*/  BRA `(.L_x_5967) ;  /* 0x0000000c00647947 */ /* 0x000fea0003800000 */
.L_x_5959:
        /* <DEDUP_REMOVED lines=28> */
[----:B------:R-:W-:Y:S01]  /*120c0*/  MOV R5, UR9 ;  /* 0x0000000900057c02 */ /* 0x000fe20008000f00 */
        /* <DEDUP_REMOVED lines=11> */
.L_x_5968:
        /* <DEDUP_REMOVED lines=50> */
.L_x_5970:
[----:B------:R-:W-:Y:S05]  /*124a0*/  BSYNC B1 ;  /* 0x0000000000017941 */ /* 0x000fea0003800000 */
.L_x_5969:
        /* <DEDUP_REMOVED lines=64> */
[----:B------:R3:W-:Y:S01]  /*128b0*/  @!P4 ST.E.128 desc[UR8][R8.64], RZ ;  /* 0x000000ff0800c985 */ /* 0x0007e2000c101d08 */
[----:B------:R-:W-:-:S03]  /*128c0*/  @!P2 LEA.HI.X R3, R205, R0, R217, 0x1, P6 ;  /* 0x00000000cd03a211 */ /* 0x000fc600030f0cd9 */
[----:B------:R3:W-:Y:S04]  /*128d0*/  @!P3 ST.E.128 desc[UR8][R12.64], RZ ;  /* 0x000000ff0c00b985 */ /* 0x0007e8000c101d08 */
[----:B------:R3:W-:Y:S02]  /*128e0*/  @!P2 ST.E.128 desc[UR8][R2.64], RZ ;  /* 0x000000ff0200a985 */ /* 0x0007e4000c101d08 */
.L_x_5972:
[----:B------:R-:W-:Y:S05]  /*128f0*/  BSYNC B1 ;  /* 0x0000000000017941 */ /* 0x000fea0003800000 */
.L_x_5971:
        /* <DEDUP_REMOVED lines=18> */
.L_x_5974:
[----:B------:R-:W-:Y:S05]  /*12a20*/  BSYNC B1 ;  /* 0x0000000000017941 */ /* 0x000fea0003800000 */
.L_x_5973:
        /* <DEDUP_REMOVED lines=18> */
.L_x_5976:
[----:B------:R-:W-:Y:S05]  /*12b50*/  BSYNC B1 ;  /* 0x0000000000017941 */ /* 0x000fea0003800000 */
.L_x_5975:
        /* <DEDUP_REMOVED lines=19> */
.L_x_5967:
[----:B------:R-:W-:Y:S05]  /*12c90*/  BSYNC B0 ;  /* 0x0000000000007941 */ /* 0x000fea0003800000 */
.L_x_5958:
[----:B------:R-:W-:Y:S02]  /*12ca0*/  ULDC UR4, c[0x0][0xc3c] ;  /* 0x00030f0000047ab9 */ /* 0x000fe40000000800 */
[----:B------:R-:W-:-:S13]  /*12cb0*/  ISETP.GE.AND P0, PT, R39, UR4, PT ;  /* 0x0000000427007c0c */ /* 0x000fda000bf06270 */
[----:B------:R-:W-:Y:S05]  /*12cc0*/  @!P0 BRA `(.L_x_5977) ;  /* 0xfffffee0005c8947 */ /* 0x000fea000383ffff */
[----:B------:R-:W-:Y:S05]  /*12cd0*/  EXIT ;  /* 0x000000000000794d */ /* 0x000fea0003800000 */
.L_x_5922:
        /* <DEDUP_REMOVED lines=16> */
.L_x_5978:
        /* <DEDUP_REMOVED lines=43> */
.L_x_5984:
        /* <DEDUP_REMOVED lines=13> */
.L_x_5983:
[----:B------:R-:W-:Y:S05]  /*13160*/  BSYNC B0 ;  /* 0x0000000000007941 */ /* 0x000fea0003800000 */
.L_x_5982:
        /* <DEDUP_REMOVED lines=21> */
.L_x_5980:
        /* <DEDUP_REMOVED lines=21> */
.L_x_5985:
        /* <DEDUP_REMOVED lines=57> */
.L_x_5981:
[----:B------:R-:W-:Y:S02]  /*137a0*/  IMAD.MOV.U32 R17, RZ, RZ, RZ ;  /* 0x000000ffff117224 */ /* 0x000fe400078e00ff */
[----:B------:R-:W-:Y:S02]  /*137b0*/  IMAD.U32 R16, RZ, RZ, UR6 ;  /* 0x00000006ff107e24 */ /* 0x000fe4000f8e00ff */
[----:B------:R-:W-:-:S07]  /*137c0*/  IMAD.MOV.U32 R18, RZ, RZ, RZ ;  /* 0x000000ffff127224 */ /* 0x000fce00078e00ff */
.L_x_5986:
[----:B------:R-:W-:-:S13]  /*137d0*/  ISETP.NE.AND P0, PT, R0, RZ, PT ;  /* 0x000000ff0000720c */ /* 0x000fda0003f05270 */
[----:B------:R-:W1:Y:S01]  /*137e0*/  @!P0 S2R R3, SR_CgaCtaId ;  /* 0x0000000000038919 */ /* 0x000e620000008800 */
[----:B------:R-:W-:-:S04]  /*137f0*/  @!P0 MOV R0, 0x400 ;  /* 0x0000040000008802 */ /* 0x000fc80000000f00 */
[----:B-1----:R-:W-:-:S05]  /*13800*/  @!P0 LEA R0, R3, R0, 0x18 ;  /* 0x0000000003008211 */ /* 0x002fca00078ec0ff */
[----:B------:R1:W-:Y:S01]  /*13810*/  @!P0 STS.128 [R0+0x368d0], R16 ;  /* 0x0368d01000008388 */ /* 0x0003e20000000c00 */
[----:B------:R-:W-:Y:S06]  /*13820*/  BAR.ARV 0x5, 0x180 ;  /* 0x0146000000007b1d */ /* 0x000fec0000002000 */
.L_x_5979:
[----:B01----:R-:W-:Y:S01]  /*13830*/  IMAD.MOV.U32 R0, RZ, RZ, 0x1 ;  /* 0x00000001ff007424 */ /* 0x003fe200078e00ff */
[----:B------:R0:W-:Y:S01]  /*13840*/  STL [R1+0x48], RZ ;  /* 0x000048ff01007387 */ /* 0x0001e20000100800 */
[----:B------:R-:W-:Y:S02]  /*13850*/  ULDC UR4, c[0x0][0xc3c] ;  /* 0x00030f0000047ab9 */ /* 0x000fe40000000800 */
[----:B--2---:R-:W-:Y:S01]  /*13860*/  ISETP.GE.AND P0, PT, R19, UR4, PT ;  /* 0x0000000413007c0c */ /* 0x004fe2000bf06270 */
        /* <DEDUP_REMOVED lines=30> */
.L_x_6093:
[----:B0--3--:R-:W0:Y:S01]  /*13a50*/  LDC.64 R2, c[0x0][0xc88] ;  /* 0x00032200ff027b82 */ /* 0x009e220000000a00 */
[----:B------:R-:W-:Y:S01]  /*13a60*/  ULDC.64 UR4, c[0x0][0x208] ;  /* 0x0000820000047ab9 */ /* 0x000fe20000000a00 */
[----:B0-----:R-:W-:-:S05]  /*13a70*/  IMAD.WIDE R2, R19, 0x4, R2 ;  /* 0x0000000413027825 */ /* 0x001fca00078e0202 */
[----:B------:R-:W2:Y:S01]  /*13a80*/  LDG.E R12, desc[UR4][R2.64] ;  /* 0x00000004020c7981 */ /* 0x000ea2000c1e1900 */
[----:B------:R-:W-:Y:S05]  /*13a90*/  YIELD ;  /* 0x0000000000007946 */ /* 0x000fea0003800000 */
[----:B------:R-:W-:Y:S01]  /*13aa0*/  ULDC.64 UR4, c[0x0][0xa28] ;  /* 0x00028a0000047ab9 */ /* 0x000fe20000000a00 */
[----:B------:R-:W-:Y:S01]  /*13ab0*/  IMAD.MOV.U32 R0, RZ, RZ, RZ ;  /* 0x000000ffff007224 */ /* 0x000fe200078e00ff */
        /* <DEDUP_REMOVED lines=52> */
.L_x_5988:
[----:B------:R-:W-:Y:S01]  /*13e00*/  IMAD.MOV.U32 R2, RZ, RZ, R12 ;  /* 0x000000ffff027224 */ /* 0x000fe200078e000c */
        /* <DEDUP_REMOVED lines=12> */
.L_x_5989:
[----:B------:R-:W-:Y:S05]  /*13ed0*/  @!P0 BRA `(.L_x_5990) ;  /* 0x0000000000108947 */ /* 0x000fea0003800000 */
[----:B------:R-:W-:Y:S02]  /*13ee0*/  ULDC.64 UR4, c[0x0][0x208] ;  /* 0x0000820000047ab9 */ /* 0x000fe40000000a00 */
[----:B------:R-:W2:Y:S04]  /*13ef0*/  LDG.E R6, desc[UR4][R4.64] ;  /* 0x0000000404067981 */ /* 0x000ea8000c1e1900 */
[----:B------:R-:W2:Y:S02]  /*13f00*/  LDG.E R4, desc[UR4][R4.64+0x4] ;  /* 0x0000040404047981 */ /* 0x000ea4000c1e1900 */
[----:B--2---:R-:W-:-:S07]  /*13f10*/  IMAD.IADD R6, R4, 0x1, -R6 ;  /* 0x0000000104067824 */ /* 0x004fce00078e0a06 */
.L_x_5990:
[----:B-----5:R-:W-:Y:S01]  /*13f20*/  IMAD.IADD R6, R6, 0x1, -R0 ;  /* 0x0000000106067824 */ /* 0x020fe200078e0a00 */
[----:B------:R-:W-:Y:S01]  /*13f30*/  BSSY B7, `(.L_x_5991) ;  /* 0x000048a000077945 */ /* 0x000fe20003800000 */
[----:B------:R-:W3:Y:S01]  /*13f40*/  LDC R0, c[0x0][0x448] ;  /* 0x00011200ff007b82 */ /* 0x000ee20000000800 */
[----:B------:R-:W-:Y:S02]  /*13f50*/  IMAD.SHL.U32 R2, R17, 0x80, RZ ;  /* 0x0000008011027824 */ /* 0x000fe400078e00ff */
[----:B------:R-:W-:Y:S02]  /*13f60*/  VIADD R5, R6, 0x6f ;  /* 0x0000006f06057836 */ /* 0x000fe40000000000 */
[----:B------:R-:W-:Y:S02]  /*13f70*/  VIADD R2, R2, 0x7f ;  /* 0x0000007f02027836 */ /* 0x000fe40000000000 */
[----:B------:R-:W-:-:S04]  /*13f80*/  IMAD.MOV.U32 R4, RZ, RZ, RZ ;  /* 0x000000ffff047224 */ /* 0x000fc800078e00ff */
[----:B------:R-:W-:Y:S01]  /*13f90*/  IMAD.HI R4, R5, -0x6db6db6d, R4 ;  /* 0x9249249305047827 */ /* 0x000fe200078e0204 */
[----:B---3--:R-:W-:-:S13]  /*13fa0*/  ISETP.NE.AND P0, PT, R0, 0x1, PT ;  /* 0x000000010000780c */ /* 0x008fda0003f05270 */
[----:B------:R-:W3:Y:S08]  /*13fb0*/  @P0 LDC R0, c[0x0][0x44c] ;  /* 0x00011300ff000b82 */ /* 0x000ef00000000800 */
[----:B------:R-:W4:Y:S01]  /*13fc0*/  @P0 LDC R3, c[0x0][0x450] ;  /* 0x00011400ff030b82 */ /* 0x000f220000000800 */
[----:B---3--:R-:W-:-:S05]  /*13fd0*/  @P0 IMAD.HI.U32 R0, R2, R0, RZ ;  /* 0x0000000002000227 */ /* 0x008fca00078e00ff */
[----:B----4-:R-:W-:Y:S02]  /*13fe0*/  @P0 SHF.R.U32.HI R2, RZ, R3, R0 ;  /* 0x00000003ff020219 */ /* 0x010fe40000011600 */
[----:B------:R-:W-:Y:S02]  /*13ff0*/  IADD3 R3, R6, 0x70, -R9 ;  /* 0x0000007006037810 */ /* 0x000fe40007ffe809 */
[----:B------:R-:W-:-:S03]  /*14000*/  SHF.R.U32.HI R0, RZ, 0x1f, R4 ;  /* 0x0000001fff007819 */ /* 0x000fc60000011604 */
[----:B------:R-:W-:Y:S01]  /*14010*/  IMAD.IADD R3, R3, 0x1, R2 ;  /* 0x0000000103037824 */ /* 0x000fe200078e0202 */
[----:B------:R-:W-:Y:S01]  /*14020*/  LEA.HI.SX32 R0, R4, R0, 0x1a ;  /* 0x0000000004007211 */ /* 0x000fe200078fd2ff */
[----:B------:R-:W-:-:S04]  /*14030*/  IMAD.MOV.U32 R2, RZ, RZ, RZ ;  /* 0x000000ffff027224 */ /* 0x000fc800078e00ff */
[----:B------:R-:W-:-:S05]  /*14040*/  IMAD.HI R2, R3, -0x6db6db6d, R2 ;  /* 0x9249249303027827 */ /* 0x000fca00078e0202 */
[----:B------:R-:W-:-:S04]  /*14050*/  SHF.R.U32.HI R3, RZ, 0x1f, R2 ;  /* 0x0000001fff037819 */ /* 0x000fc80000011602 */
[----:B------:R-:W-:-:S04]  /*14060*/  LEA.HI.SX32 R3, R2, R3, 0x1a ;  /* 0x0000000302037211 */ /* 0x000fc800078fd2ff */
[----:B--2---:R-:W-:-:S04]  /*14070*/  VIMNMX R7, R0, R3, PT ;  /* 0x0000000300077248 */ /* 0x004fc80003fe0100 */
[----:B------:R-:W-:Y:S01]  /*14080*/  ISETP.GT.AND P0, PT, R7, RZ, PT ;  /* 0x000000ff0700720c */ /* 0x000fe20003f04270 */
[----:B------:R2:W-:-:S12]  /*14090*/  STL [R1+0x2c], R7 ;  /* 0x00002c0701007387 */ /* 0x0005d80000100800 */
[----:B--2---:R-:W-:Y:S05]  /*140a0*/  @P0 BRA `(.L_x_5992) ;  /* 0x0000000000480947 */ /* 0x004fea0003800000 */
[----:B------:R-:W2:Y:S02]  /*140b0*/  S2R R7, SR_TID.X ;  /* 0x0000000000077919 */ /* 0x000ea40000002100 */
[----:B--2---:R-:W-:-:S04]  /*140c0*/  LOP3.LUT R7, R7, 0x7f, RZ, 0xc0, !PT ;  /* 0x0000007f07077812 */ /* 0x004fc800078ec0ff */
[----:B------:R-:W-:-:S13]  /*140d0*/  ISETP.NE.AND P0, PT, R7, RZ, PT ;  /* 0x000000ff0700720c */ /* 0x000fda0003f05270 */
[----:B------:R-:W-:Y:S05]  /*140e0*/  @P0 BRA `(.L_x_5993) ;  /* 0x0000004400b80947 */ /* 0x000fea0003800000 */
[----:B------:R-:W2:Y:S01]  /*140f0*/  S2R R5, SR_LANEID ;  /* 0x0000000000057919 */ /* 0x000ea20000000000 */
[----:B------:R-:W-:Y:S01]  /*14100*/  VOTEU.ANY UR4, UPT, PT ;  /* 0x0000000000047886 */ /* 0x000fe200038e0100 */
[----:B------:R-:W3:Y:S01]  /*14110*/  LDC.64 R2, c[0x0][0xc60] ;  /* 0x00031800ff027b82 */ /* 0x000ee20000000a00 */
[----:B------:R-:W2:Y:S01]  /*14120*/  FLO.U32 R0, UR4 ;  /* 0x0000000400007d00 */ /* 0x000ea200080e0000 */
[----:B------:R-:W-:Y:S01]  /*14130*/  ULDC.64 UR6, c[0x0][0x208] ;  /* 0x0000820000067ab9 */ /* 0x000fe20000000a00 */
[----:B--2---:R-:W-:-:S06]  /*14140*/  ISETP.EQ.U32.AND P0, PT, R0, R5, PT ;  /* 0x000000050000720c */ /* 0x004fcc0003f02070 */
[----:B------:R-:W3:Y:S07]  /*14150*/  POPC R5, UR4 ;  /* 0x0000000400057d09 */ /* 0x000eee0008000000 */
[----:B---3--:R-:W2:Y:S01]  /*14160*/  @P0 ATOMG.E.ADD.STRONG.GPU PT, R3, desc[UR6][R2.64], R5 ;  /* 0x00000005020309a8 */ /* 0x008ea200081ee1c6 */
[----:B------:R-:W3:Y:S02]  /*14170*/  S2R R4, SR_LTMASK ;  /* 0x0000000000047919 */ /* 0x000ee40000003900 */
[----:B---3--:R-:W-:-:S04]  /*14180*/  LOP3.LUT R4, R4, UR4, RZ, 0xc0, !PT ;  /* 0x0000000404047c12 */ /* 0x008fc8000f8ec0ff */
[----:B------:R-:W3:Y:S01]  /*14190*/  POPC R7, R4 ;  /* 0x0000000400077309 */ /* 0x000ee20000000000 */
[----:B--2---:R-:W3:Y:S02]  /*141a0*/  SHFL.IDX PT, R0, R3, R0, 0x1f ;  /* 0x00001f0003007589 */ /* 0x004ee400000e0000 */
[----:B---3--:R-:W-:Y:S01]  /*141b0*/  IADD3 R16, R0, UR38, R7 ;  /* 0x0000002600107c10 */ /* 0x008fe2000fffe007 */
[----:B------:R-:W-:Y:S06]  /*141c0*/  BRA `(.L_x_5993) ;  /* 0x0000004400807947 */ /* 0x000fec0003800000 */
.L_x_5992:
        /* <DEDUP_REMOVED lines=20> */
[----:B012---:R-:W-:Y:S05]  /*14310*/  CALL.ABS.NOINC R2 ;  /* 0x0000000002007343 */ /* 0x007fea0003c00000 */
.L_x_5995:
[----:B------:R-:W-:Y:S05]  /*14320*/  BSYNC B6 ;  /* 0x0000000000067941 */ /* 0x000fea0003800000 */
.L_x_5994:
        /* <DEDUP_REMOVED lines=18> */
[----:B--2---:R-:W-:-:S07]  /*14450*/  IMAD.MOV.U32 R13, RZ, RZ, RZ ;  /* 0x000000ffff0d7224 */ /* 0x004fce00078e00ff */
[----:B------:R-:W-:-:S07]  /*14460*/  LEPC R20, `(.L_x_5998) ;  /* 0x000000001014794e */ /* 0x000fce0000000000 */
[----:B01-3--:R-:W-:Y:S05]  /*14470*/  CALL.ABS.NOINC R2 ;  /* 0x0000000002007343 */ /* 0x00bfea0003c00000 */
.L_x_5998:
        /* <DEDUP_REMOVED lines=16> */
.L_x_5997:
[----:B------:R-:W-:Y:S05]  /*14580*/  BSYNC B6 ;  /* 0x0000000000067941 */ /* 0x000fea0003800000 */
.L_x_5996:
        /* <DEDUP_REMOVED lines=11> */
[----:B----4-:R2:W3:Y:S02]  /*14640*/  @P0 LDG.E R7, desc[UR6][R2.64] ;  /* 0x0000000602070981 */ /* 0x0104e4000c1e1900 */
[----:B--2---:R-:W2:Y:S01]  /*14650*/  LDC.64 R2, c[0x0][0x418] ;  /* 0x00010600ff027b82 */ /* 0x004ea20000000a00 */
[----:B-----5:R-:W-:Y:S01]  /*14660*/  VIADD R4, R0, 0xffffffff ;  /* 0xffffffff00047836 */ /* 0x020fe20000000000 */
[----:B---3--:R-:W-:Y:S01]  /*14670*/  SHF.R.S32.HI R8, RZ, 0x1f, R7 ;  /* 0x0000001fff087819 */ /* 0x008fe20000011407 */
[----:B------:R3:W-:Y:S04]  /*14680*/  @P0 STL [R1+0x10], R7 ;  /* 0x0000100701000387 */ /* 0x0007e80000100800 */
        /* <DEDUP_REMOVED lines=10> */
.L_x_6109:
[----:B------:R-:W-:Y:S01]  /*14730*/  PLOP3.LUT P1, PT, PT, PT, PT, 0x8, 0x0 ;  /* 0x000000000000781c */ /* 0x000fe20003f2e170 */
[----:B------:R4:W-:Y:S01]  /*14740*/  STL [R1], R0 ;  /* 0x0000000001007387 */ /* 0x0009e20000100800 */
[----:B---3--:R-:W-:-:S03]  /*14750*/  ISETP.NE.AND P0, PT, R14, RZ, PT ;  /* 0x000000ff0e00720c */ /* 0x008fc60003f05270 */
[----:B------:R3:W-:Y:S01]  /*14760*/  STL [R1+0xc], R4 ;  /* 0x00000c0401007387 */ /* 0x0007e20000100800 */
[----:B----4-:R-:W-:-:S05]  /*14770*/  P2R R0, PR, RZ, 0x2 ;  /* 0x00000002ff007803 */ /* 0x010fca0000000000 */
[----:B------:R3:W-:Y:S04]  /*14780*/  STL [R1+0x20], R0 ;  /* 0x0000200001007387 */ /* 0x0007e80000100800 */
[----:B------:R-:W-:Y:S05]  /*14790*/  @P0 BRA `(.L_x_6000) ;  /* 0x00000004004c0947 */ /* 0x000fea0003800000 */
[----:B------:R-:W-:-:S03]  /*147a0*/  UMOV UR4, 0xffffffff ;  /* 0xffffffff00047882 */ /* 0x000fc60000000000 */
[----:B------:R-:W-:Y:S05]  /*147b0*/  BRA.DIV UR4, `(.L_x_6001) ;  /* 0x0000005604047947 */ /* 0x000fea000b800000 */
[----:B------:R-:W-:-:S13]  /*147c0*/  ELECT P6, URZ, PT ;  /* 0x00000000003f782f */ /* 0x000fda00038c0000 */
.L_x_6112:
[----:B------:R-:W-:Y:S05]  /*147d0*/  @!P6 BRA `(.L_x_6000) ;  /* 0x00000004003ce947 */ /* 0x000fea0003800000 */
[----:B------:R-:W-:-:S04]  /*147e0*/  ISETP.NE.U32.AND P0, PT, R2, RZ, PT ;  /* 0x000000ff0200720c */ /* 0x000fc80003f05070 */
[----:B------:R-:W-:-:S13]  /*147f0*/  ISETP.NE.AND.EX P0, PT, R3, RZ, PT, P0 ;  /* 0x000000ff0300720c */ /* 0x000fda0003f05300 */
[----:B------:R-:W-:Y:S05]  /*14800*/  @!P0 BRA `(.L_x_6002) ;  /* 0x0000000000588947 */ /* 0x000fea0003800000 */
[----:B------:R-:W4:Y:S01]  /*14810*/  LDC R6, c[0x0][0x43c] ;  /* 0x00010f00ff067b82 */ /* 0x000f220000000800 */
[----:B01----:R-:W-:Y:S01]  /*14820*/  IMAD.MOV.U32 R9, RZ, RZ, R4 ;  /* 0x000000ffff097224 */ /* 0x003fe200078e0004 */
[----:B------:R-:W-:Y:S01]  /*14830*/  ULDC.64 UR4, c[0x0][0x428] ;  /* 0x00010a0000047ab9 */ /* 0x000fe20000000a00 */
[----:B------:R-:W-:Y:S02]  /*14840*/  ULDC.64 UR6, c[0x0][0x208] ;  /* 0x0000820000067ab9 */ /* 0x000fe40000000a00 */
[----:B---3--:R-:W-:Y:S01]  /*14850*/  IMAD.MOV.U32 R0, RZ, RZ, R9 ;  /* 0x000000ffff007224 */ /* 0x008fe200078e0009 */
[----:B----4-:R-:W-:-:S13]  /*14860*/  ISETP.NE.AND P0, PT, R6, 0x1, PT ;  /* 0x000000010600780c */ /* 0x010fda0003f05270 */
[----:B--2---:R-:W0:Y:S02]  /*14870*/  @P0 LDC.64 R4, c[0x0][0x440] ;  /* 0x00011000ff040b82 */ /* 0x004e240000000a00 */
        /* <DEDUP_REMOVED lines=15> */
.L_x_6002:
[----:B------:R-:W5:Y:S04]  /*14970*/  LDL R7, [R1+0x4] ;  /* 0x0000040001077983 */ /* 0x000f680000100800 */
[----:B---34-:R-:W5:Y:S04]  /*14980*/  LDL R0, [R1+0x8] ;  /* 0x0000080001007983 */ /* 0x018f680000100800 */
[----:B------:R-:W3:Y:S01]  /*14990*/  LDL R2, [R1+0x14] ;  /* 0x0000140001027983 */ /* 0x000ee20000100800 */
[----:B-----5:R-:W-:Y:S01]  /*149a0*/  IMAD R0, R0, 0x8, R7 ;  /* 0x0000000800007824 */ /* 0x020fe200078e0207 */
[----:B---3--:R-:W-:-:S04]  /*149b0*/  SHF.L.U32 R2, R2, 0x1f, RZ ;  /* 0x0000001f02027819 */ /* 0x008fc800000006ff */
[----:B------:R-:W3:Y:S02]  /*149c0*/  SYNCS.PHASECHK.TRANS64.TRYWAIT P0, [R0+URZ+0x36840], R2 ;  /* 0x03684002000075a7 */ /* 0x000ee4000800017f */
[----:B---3--:R-:W-:Y:S05]  /*149d0*/  @!P0 BRA `(.L_x_6003) ;  /* 0x00000050009c8947 */ /* 0x008fea0003800000 */
.L_x_6113:
        /* <DEDUP_REMOVED lines=11> */
.L_x_6004:
[----:B------:R-:W4:Y:S04]  /*14a90*/  LDL R6, [R1+0x4] ;  /* 0x0000040001067983 */ /* 0x000f280000100800 */
[----:B--2---:R-:W4:Y:S04]  /*14aa0*/  LDL R5, [R1+0x8] ;  /* 0x0000080001057983 */ /* 0x004f280000100800 */
[----:B------:R-:W2:Y:S04]  /*14ab0*/  LDL R4, [R1+0xc] ;  /* 0x00000c0001047983 */ /* 0x000ea80000100800 */
[----:B------:R-:W5:Y:S04]  /*14ac0*/  LDL R3, [R1+0x18] ;  /* 0x0000180001037983 */ /* 0x000f680000100800 */
[----:B---3--:R-:W3:Y:S01]  /*14ad0*/  LDL R2, [R1] ;  /* 0x0000000001027983 */ /* 0x008ee20000100800 */
        /* <DEDUP_REMOVED lines=30> */
[----:B----4-:R-:W-:Y:S01]  /*14cc0*/  NOP ;  /* 0x0000000000007918 */ /* 0x010fe20000000000 */
.L_x_6000:
[----:B------:R-:W4:Y:S04]  /*14cd0*/  LDL R2, [R1+0x4] ;  /* 0x0000040001027983 */ /* 0x000f280000100800 */
[----:B------:R-:W5:Y:S04]  /*14ce0*/  LDL.LU R3, [R1+0x30] ;  /* 0x0000300001037983 */ /* 0x000f680000300800 */
[----:B--2---:R-:W2:Y:S04]  /*14cf0*/  LDL.LU R5, [R1+0x28] ;  /* 0x0000280001057983 */ /* 0x004ea80000300800 */
[----:B---3--:R-:W3:Y:S01]  /*14d00*/  LDL.LU R4, [R1+0x38] ;  /* 0x0000380001047983 */ /* 0x008ee20000300800 */
        /* <DEDUP_REMOVED lines=8> */
[----:B-----5:R-:W-:-:S04]  /*14d90*/  SHF.R.S32.HI R0, RZ, 0x1f, R3 ;  /* 0x0000001fff007819 */ /* 0x020fc80000011403 */
[----:B------:R-:W-:Y:S02]  /*14da0*/  LOP3.LUT P1, RZ, R2, 0x3ff, RZ, 0xc0, !PT ;  /* 0x000003ff02ff7812 */ /* 0x000fe4000782c0ff */
[----:B--2---:R-:W-:Y:S01]  /*14db0*/  SEL R5, R5, RZ, !P0 ;  /* 0x000000ff05057207 */ /* 0x004fe20004000000 */
[----:B------:R-:W-:Y:S01]  /*14dc0*/  IMAD R0, R0, UR4, RZ ;  /* 0x0000000400007c24 */ /* 0x000fe2000f8e02ff */
[----:B---3--:R-:W-:-:S03]  /*14dd0*/  SEL R4, R4, RZ, !P0 ;  /* 0x000000ff04047207 */ /* 0x008fc60004000000 */
        /* <DEDUP_REMOVED lines=26> */
.L_x_6006:
[----:B------:R-:W-:Y:S05]  /*14f80*/  BSYNC B6 ;  /* 0x0000000000067941 */ /* 0x000fea0003800000 */
.L_x_6005:
[----:B---3--:R-:W2:Y:S01]  /*14f90*/  LDL.LU R5, [R1+0x30] ;  /* 0x0000300001057983 */ /* 0x008ea20000300800 */
[----:B------:R-:W-:Y:S01]  /*14fa0*/  ULDC.64 UR4, c[0x0][0x2d8] ;  /* 0x0000b60000047ab9 */ /* 0x000fe20000000a00 */
[----:B------:R-:W3:Y:S01]  /*14fb0*/  LDC R7, c[0x0][0x448] ;  /* 0x00011200ff077b82 */ /* 0x000ee20000000800 */
[----:B------:R-:W-:Y:S01]  /*14fc0*/  ULDC.64 UR6, c[0x0][0x280] ;  /* 0x0000a00000067ab9 */ /* 0x000fe20000000a00 */
[----:B------:R-:W2:Y:S04]  /*14fd0*/  LDL.LU.64 R2, [R1+0x40] ;  /* 0x0000400001027983 */ /* 0x000ea80000300a00 */
[----:B------:R-:W4:Y:S04]  /*14fe0*/  LDL.LU R0, [R1+0x38] ;  /* 0x0000380001007983 */ /* 0x000f280000300800 */
[----:B------:R-:W4:Y:S04]  /*14ff0*/  LDL.LU R6, [R1+0x4c] ;  /* 0x00004c0001067983 */ /* 0x000f280000300800 */
[----:B------:R-:W4:Y:S01]  /*15000*/  LDL.LU R4, [R1+0x28] ;  /* 0x0000280001047983 */ /* 0x000f220000300800 */
[----:B01----:R-:W0:Y:S01]  /*15010*/  S2R R9, SR_TID.X ;  /* 0x0000000000097919 */ /* 0x003e220000002100 */
[----:B------:R-:W1:Y:S01]  /*15020*/  S2R R8, SR_TID.X ;  /* 0x0000000000087919 */ /* 0x000e620000002100 */
[----:B---3--:R-:W-:Y:S01]  /*15030*/  ISETP.NE.AND P0, PT, R7, 0x1, PT ;  /* 0x000000010700780c */ /* 0x008fe20003f05270 */
[----:B0-----:R-:W-:-:S02]  /*15040*/  IMAD.SHL.U32 R9, R9, 0x8, RZ ;  /* 0x0000000809097824 */ /* 0x001fc400078e00ff */
[----:B-1----:R-:W-:-:S03]  /*15050*/  IMAD.SHL.U32 R10, R8, 0x8, RZ ;  /* 0x00000008080a7824 */ /* 0x002fc600078e00ff */
[----:B------:R-:W-:-:S04]  /*15060*/  LOP3.LUT R9, R9, 0x38, RZ, 0xc0, !PT ;  /* 0x0000003809097812 */ /* 0x000fc800078ec0ff */
[C---:B------:R-:W-:Y:S02]  /*15070*/  LOP3.LUT R11, R9.reuse, 0x40, RZ, 0xfc, !PT ;  /* 0x00000040090b7812 */ /* 0x040fe400078efcff */
[----:B------:R-:W-:Y:S02]  /*15080*/  LOP3.LUT R9, R9, 0x80, RZ, 0xfc, !PT ;  /* 0x0000008009097812 */ /* 0x000fe400078efcff */
[----:B------:R-:W-:Y:S01]  /*15090*/  LOP3.LUT R10, R10, 0x38, RZ, 0xc0, !PT ;  /* 0x000000380a0a7812 */ /* 0x000fe200078ec0ff */
[----:B--2---:R-:W-:Y:S02]  /*150a0*/  IMAD.MOV.U32 R3, RZ, RZ, R5 ;  /* 0x000000ffff037224 */ /* 0x004fe400078e0005 */
[----:B------:R-:W0:Y:S01]  /*150b0*/  S2R R5, SR_TID.X ;  /* 0x0000000000057919 */ /* 0x000e220000002100 */
[----:B----4-:R-:W-:Y:S02]  /*150c0*/  IMAD R0, R0, UR4, RZ ;  /* 0x0000000400007c24 */ /* 0x010fe4000f8e02ff */
        /* <DEDUP_REMOVED lines=30> */
[C---:B------:R-:W-:Y:S01]  /*152b0*/  IMAD.WIDE.U32 R4, R0.reuse, UR4, R2 ;  /* 0x0000000400047c25 */ /* 0x040fe2000f8e0002 */
[----:B------:R-:W-:Y:S02]  /*152c0*/  ULDC UR4, c[0x0][0x2b8] ;  /* 0x0000ae0000047ab9 */ /* 0x000fe40000000800 */
[----:B------:R-:W-:Y:S01]  /*152d0*/  ISETP.GE.AND P0, PT, R9, UR4, PT ;  /* 0x0000000409007c0c */ /* 0x000fe2000bf06270 */
[----:B------:R-:W-:Y:S01]  /*152e0*/  IMAD R0, R0, UR5, R6 ;  /* 0x0000000500007c24 */ /* 0x000fe2000f8e0206 */
[----:B------:R0:W5:Y:S01]  /*152f0*/  LDL R9, [R1+0x24] ;  /* 0x0000240001097983 */ /* 0x0001620000100800 */
[----:B------:R-:W-:Y:S02]  /*15300*/  LEA R3, P3, R4, UR6, 0x1 ;  /* 0x0000000604037c11 */ /* 0x000fe4000f8608ff */
[----:B------:R-:W-:Y:S01]  /*15310*/  IMAD.IADD R0, R5, 0x1, R0 ;  /* 0x0000000105007824 */ /* 0x000fe200078e0200 */
[----:B------:R-:W-:-:S02]  /*15320*/  ISETP.GE.AND P2, PT, R10, UR4, PT ;  /* 0x000000040a007c0c */ /* 0x000fc4000bf46270 */
[----:B------:R-:W-:Y:S01]  /*15330*/  ISETP.GE.AND P1, PT, R11, UR4, PT ;  /* 0x000000040b007c0c */ /* 0x000fe2000bf26270 */
[----:B------:R-:W-:Y:S01]  /*15340*/  UMOV UR4, 0xffffffff ;  /* 0xffffffff00047882 */ /* 0x000fe20000000000 */
[----:B------:R-:W-:Y:S02]  /*15350*/  LEA.HI.X R0, R4, UR7, R0, 0x1, P3 ;  /* 0x0000000704007c11 */ /* 0x000fe400098f0c00 */
[----:B0-----:R-:W-:Y:S09]  /*15360*/  BRA.DIV UR4, `(.L_x_6007) ;  /* 0x0000004a044c7947 */ /* 0x001ff2000b800000 */
[----:B------:R-:W0:Y:S02]  /*15370*/  S2R R4, SR_TID.X ;  /* 0x0000000000047919 */ /* 0x000e240000002100 */
[----:B0-----:R-:W-:-:S04]  /*15380*/  LOP3.LUT R4, R4, 0x7f, RZ, 0xc0, !PT ;  /* 0x0000007f04047812 */ /* 0x001fc800078ec0ff */
[----:B------:R-:W-:Y:S02]  /*15390*/  SHF.R.U32.HI R5, RZ, 0x3, R4 ;  /* 0x00000003ff057819 */ /* 0x000fe40000011604 */
[----:B------:R-:W2:Y:S01]  /*153a0*/  LDL.LU R4, [R1+0x34] ;  /* 0x0000340001047983 */ /* 0x000ea20000300800 */
[----:B------:R-:W-:Y:S02]  /*153b0*/  ULDC.64 UR4, c[0x0][0x208] ;  /* 0x0000820000047ab9 */ /* 0x000fe40000000a00 */
[----:B------:R-:W-:Y:S01]  /*153c0*/  IMAD R17, R17, 0x80, R5 ;  /* 0x0000008011117824 */ /* 0x000fe200078e0205 */
[----:B------:R-:W-:Y:S04]  /*153d0*/  SHFL.IDX PT, R6, R3, 0x1, 0x181f ;  /* 0x00381f0003067f89 */ /* 0x000fe800000e0000 */
[----:B------:R-:W0:Y:S04]  /*153e0*/  SHFL.IDX PT, R5, R3, RZ, 0x181f ;  /* 0x00181fff03057589 */ /* 0x000e2800000e0000 */
[----:B------:R-:W-:Y:S01]  /*153f0*/  SHFL.IDX PT, R8, R0, 0x1, 0x181f ;  /* 0x00381f0000087f89 */ /* 0x000fe200000e0000 */
[----:B--2---:R-:W-:-:S02]  /*15400*/  IMAD R2, R4, R7, RZ ;  /* 0x0000000704027224 */ /* 0x004fc400078e02ff */
[----:B------:R-:W-:-:S03]  /*15410*/  VIADD R4, R17, 0x10 ;  /* 0x0000001011047836 */ /* 0x000fc60000000000 */
[-C--:B------:R-:W-:Y:S02]  /*15420*/  ISETP.GE.AND P4, PT, R17, R2.reuse, PT ;  /* 0x000000021100720c */ /* 0x080fe40003f86270 */
[----:B------:R-:W-:Y:S02]  /*15430*/  ISETP.GE.AND P3, PT, R4, R2, PT ;  /* 0x000000020400720c */ /* 0x000fe40003f66270 */
[----:B------:R-:W1:Y:S09]  /*15440*/  SHFL.IDX PT, R4, R0, RZ, 0x181f ;  /* 0x00181fff00047589 */ /* 0x000e7200000e0000 */
[----:B0-----:R-:W-:-:S05]  /*15450*/  @!P4 LEA R5, P5, R10, R5, 0x1 ;  /* 0x000000050a05c211 */ /* 0x001fca00078a08ff */
[----:B-1----:R-:W-:Y:S01]  /*15460*/  @!P4 IMAD.X R4, RZ, RZ, R4, P5 ;  /* 0x000000ffff04c224 */ /* 0x002fe200028e0604 */
[----:B------:R-:W-:-:S04]  /*15470*/  @!P3 LEA R7, P5, R10, R6, 0x1 ;  /* 0x000000060a07b211 */ /* 0x000fc800078a08ff */
        /* <DEDUP_REMOVED lines=9> */
[----:B------:R-:W0:Y:S04]  /*15510*/  SHFL.IDX PT, R7, R3, 0x2, 0x181f ;  /* 0x00581f0003077f89 */ /* 0x000e2800000e0000 */
[----:B------:R-:W-:Y:S04]  /*15520*/  @!P3 LDGSTS.E.BYPASS.LTC128B.128 [R9+0x15c00], desc[UR4][R4.64], !P2 ;  /* 0x15c000000409bfae */ /* 0x000fe8000d101d44 */
[----:B------:R-:W-:Y:S04]  /*15530*/  @!P3 LDGSTS.E.BYPASS.LTC128B.128 [R9+0x19c00], desc[UR4][R4.64+0x80], !P1 ;  /* 0x19c000800409bfae */ /* 0x000fe8000c901d44 */
[----:B------:R1:W-:Y:S04]  /*15540*/  @!P3 LDGSTS.E.BYPASS.LTC128B.128 [R9+0x1dc00], desc[UR4][R4.64+0x100], !P0 ;  /* 0x1dc001000409bfae */ /* 0x0003e8000c101d44 */
[----:B------:R-:W2:Y:S01]  /*15550*/  SHFL.IDX PT, R6, R0, 0x2, 0x181f ;  /* 0x00581f0000067f89 */ /* 0x000ea200000e0000 */
[----:B-1----:R-:W-:-:S05]  /*15560*/  VIADD R4, R17, 0x20 ;  /* 0x0000002011047836 */ /* 0x002fca0000000000 */
[----:B------:R-:W-:-:S13]  /*15570*/  ISETP.GE.AND P3, PT, R4, R2, PT ;  /* 0x000000020400720c */ /* 0x000fda0003f66270 */
[----:B0-----:R-:W-:-:S05]  /*15580*/  @!P3 LEA R7, P4, R10, R7, 0x1 ;  /* 0x000000070a07b211 */ /* 0x001fca00078808ff */
[----:B--2---:R-:W-:-:S04]  /*15590*/  @!P3 IMAD.X R4, RZ, RZ, R6, P4 ;  /* 0x000000ffff04b224 */ /* 0x004fc800020e0606 */
[----:B------:R-:W-:Y:S02]  /*155a0*/  @!P3 IMAD.MOV.U32 R5, RZ, RZ, R4 ;  /* 0x000000ffff05b224 */ /* 0x000fe400078e0004 */
[----:B------:R-:W-:-:S05]  /*155b0*/  @!P3 IMAD.MOV.U32 R4, RZ, RZ, R7 ;  /* 0x000000ffff04b224 */ /* 0x000fca00078e0007 */
        /* <DEDUP_REMOVED lines=53> */
.L_x_6130:
        /* <DEDUP_REMOVED lines=13> */
.L_x_6009:
[----:B------:R-:W-:Y:S05]  /*159e0*/  BSYNC B0 ;  /* 0x0000000000007941 */ /* 0x000fea0003800000 */
.L_x_6008:
[----:B01----:R-:W2:Y:S01]  /*159f0*/  LDL R9, [R1+0x4] ;  /* 0x0000040001097983 */ /* 0x003ea20000100800 */
[----:B------:R-:W-:Y:S01]  /*15a00*/  PLOP3.LUT P0, PT, PT, PT, PT, 0x80, 0x0 ;  /* 0x000000000000781c */ /* 0x000fe20003f0f070 */
[----:B------:R-:W-:Y:S01]  /*15a10*/  NOP ;  /* 0x0000000000007918 */ /* 0x000fe20000000000 */
[----:B--2---:R-:W-:-:S11]  /*15a20*/  VIADD R6, R9, 0x36800 ;  /* 0x0003680009067836 */ /* 0x004fd60000000000 */
.L_x_6010:
        /* <DEDUP_REMOVED lines=19> */
.L_x_6131:
[----:B------:R-:W-:Y:S05]  /*15b60*/  BSYNC B0 ;  /* 0x0000000000007941 */ /* 0x000fea0003800000 */
.L_x_6011:
        /* <DEDUP_REMOVED lines=48> */
.L_x_6019:
[----:B------:R-:W2:Y:S01]  /*15e70*/  LDL R0, [R1+0x4] ;  /* 0x0000040001007983 */ /* 0x000ea20000100800 */
[----:B------:R-:W-:Y:S01]  /*15e80*/  BSSY B3, `(.L_x_6020) ;  /* 0x0000005000037945 */ /* 0x000fe20003800000 */
[----:B--2---:R-:W-:Y:S01]  /*15e90*/  IMAD R2, R9, 0x8, R0 ;  /* 0x0000000809027824 */ /* 0x004fe200078e0200 */
[----:B------:R-:W-:-:S04]  /*15ea0*/  SHF.L.U32 R0, R12, 0x1f, RZ ;  /* 0x0000001f0c007819 */ /* 0x000fc800000006ff */
[----:B------:R-:W1:Y:S02]  /*15eb0*/  SYNCS.PHASECHK.TRANS64.TRYWAIT P0, [R2+URZ+0x36840], R0 ;  /* 0x03684000020075a7 */ /* 0x000e64000800017f */
[----:B-1----:R-:W-:Y:S05]  /*15ec0*/  @!P0 BRA `(.L_x_6021) ;  /* 0x0000004800888947 */ /* 0x002fea0003800000 */
.L_x_6132:
[----:B------:R-:W-:Y:S05]  /*15ed0*/  BSYNC B3 ;  /* 0x0000000000037941 */ /* 0x000fea0003800000 */
.L_x_6020:
        /* <DEDUP_REMOVED lines=12> */
.L_x_6023:
[----:B------:R-:W-:Y:S05]  /*15fa0*/  BSYNC B3 ;  /* 0x0000000000037941 */ /* 0x000fea0003800000 */
.L_x_6022:
        /* <DEDUP_REMOVED lines=13> */
.L_x_6024:
        /* <DEDUP_REMOVED lines=16> */
.L_x_6025:
        /* <DEDUP_REMOVED lines=16> */
.L_x_6026:
        /* <DEDUP_REMOVED lines=17> */
.L_x_6133:
[----:B------:R-:W-:Y:S05]  /*16390*/  BSYNC B3 ;  /* 0x0000000000037941 */ /* 0x000fea0003800000 */
.L_x_6027:
        /* <DEDUP_REMOVED lines=14> */
.L_x_6030:
[----:B------:R-:W-:Y:S05]  /*16480*/  BSYNC B3 ;  /* 0x0000000000037941 */ /* 0x000fea0003800000 */
.L_x_6029:
        /* <DEDUP_REMOVED lines=8> */
[----:B------:R-:W-:Y:S01]  /*16510*/  PLOP3.LUT P0, PT, PT, PT, PT, 0x80, 0x0 ;  /* 0x000000000000781c */ /* 0x000fe20003f0f070 */
[C-C-:B--2--5:R-:W-:Y:S02]  /*16520*/  IMAD R2, R17.reuse, 0x8, R0.reuse ;  /* 0x0000000811027824 */ /* 0x164fe400078e0200 */
[----:B------:R-:W-:Y:S02]  /*16530*/  IMAD R0, R17, 0xa800, R0 ;  /* 0x0000a80011007824 */ /* 0x000fe400078e0200 */
[----:B------:R-:W-:Y:S02]  /*16540*/  VIADD R2, R2, 0x36850 ;  /* 0x0003685002027836 */ /* 0x000fe40000000000 */
[----:B---3--:R-:W-:Y:S02]  /*16550*/  IMAD R5, R5, 0x70, R7 ;  /* 0x0000007005057824 */ /* 0x008fe400078e0207 */
[----:B------:R-:W-:-:S07]  /*16560*/  VIADD R7, R0, 0x400 ;  /* 0x0000040000077836 */ /* 0x000fce0000000000 */
.L_x_6031:
        /* <DEDUP_REMOVED lines=16> */
.L_x_6032:
        /* <DEDUP_REMOVED lines=16> */
.L_x_6033:
        /* <DEDUP_REMOVED lines=13> */
.L_x_6018:
[----:B------:R-:W-:Y:S05]  /*16840*/  BSYNC B1 ;  /* 0x0000000000017941 */ /* 0x000fea0003800000 */
.L_x_6017:
[----:B------:R-:W2:Y:S04]  /*16850*/  LDL.LU R0, [R1+0x2c] ;  /* 0x00002c0001007983 */ /* 0x000ea80000300800 */
[----:B------:R3:W-:Y:S04]  /*16860*/  STL [R1+0x8], R9 ;  /* 0x0000080901007387 */ /* 0x0007e80000100800 */
[----:B------:R3:W-:Y:S02]  /*16870*/  STL [R1+0x14], R12 ;  /* 0x0000140c01007387 */ /* 0x0007e40000100800 */
[----:B--23--:R-:W-:-:S07]  /*16880*/  VIADD R0, R0, 0xfffffffd ;  /* 0xfffffffd00007836 */ /* 0x00cfce0000000000 */
.L_x_6016:
[----:B------:R-:W-:Y:S05]  /*16890*/  BSYNC B2 ;  /* 0x0000000000027941 */ /* 0x000fea0003800000 */
.L_x_6015:
[----:B------:R-:W-:-:S13]  /*168a0*/  ISETP.NE.AND P0, PT, R4, RZ, PT ;  /* 0x000000ff0400720c */ /* 0x000fda0003f05270 */
[----:B------:R-:W-:Y:S05]  /*168b0*/  @!P0 BRA `(.L_x_6014) ;  /* 0x0000001800088947 */ /* 0x000fea0003800000 */
[----:B0-----:R0:W5:Y:S02]  /*168c0*/  LDL R8, [R1] ;  /* 0x0000000001087983 */ /* 0x0011640000100800 */
.L_x_6068:
        /* <DEDUP_REMOVED lines=21> */
[----:B------:R-:W-:Y:S01]  /*16a20*/  ULDC.64 UR8, c[0x0][0x208] ;  /* 0x0000820000087ab9 */ /* 0x000fe20000000a00 */
        /* <DEDUP_REMOVED lines=10> */
[----:B------:R-:W-:-:S04]  /*16ad0*/  IMAD.WIDE.U32 R2, R9, UR6, R2 ;  /* 0x0000000609027c25 */ /* 0x000fc8000f8e0002 */
[----:B------:R-:W-:Y:S01]  /*16ae0*/  IMAD.IADD R3, R8, 0x1, R3 ;  /* 0x0000000108037824 */ /* 0x000fe200078e0203 */
[----:B------:R-:W-:-:S04]  /*16af0*/  LEA R8, P0, R2, UR4, 0x2 ;  /* 0x0000000402087c11 */ /* 0x000fc8000f8010ff */
[----:B------:R-:W-:-:S05]  /*16b00*/  LEA.HI.X R9, R2, UR5, R3, 0x2, P0 ;  /* 0x0000000502097c11 */ /* 0x000fca00080f1403 */
[----:B------:R2:W5:Y:S04]  /*16b10*/  LDG.E R8, desc[UR8][R8.64] ;  /* 0x0000000808087981 */ /* 0x000568000c1e1900 */
.L_x_6036:
[----:B------:R-:W3:Y:S01]  /*16b20*/  LDL R2, [R1+0x4] ;  /* 0x0000040001027983 */ /* 0x000ee20000100800 */
[----:B------:R-:W-:Y:S01]  /*16b30*/  BSSY B2, `(.L_x_6037) ;  /* 0x0000005000027945 */ /* 0x000fe20003800000 */
[----:B---3--:R-:W-:Y:S01]  /*16b40*/  IMAD R3, R4, 0x8, R2 ;  /* 0x0000000804037824 */ /* 0x008fe200078e0202 */
[----:B------:R-:W-:-:S04]  /*16b50*/  SHF.L.U32 R2, R5, 0x1f, RZ ;  /* 0x0000001f05027819 */ /* 0x000fc800000006ff */
[----:B------:R-:W3:Y:S02]  /*16b60*/  SYNCS.PHASECHK.TRANS64.TRYWAIT P0, [R3+URZ+0x36840], R2 ;  /* 0x03684002030075a7 */ /* 0x000ee4000800017f */
[----:B---3--:R-:W-:Y:S05]  /*16b70*/  @!P0 BRA `(.L_x_6038) ;  /* 0x0000003c00848947 */ /* 0x008fea0003800000 */
.L_x_6134:
[----:B------:R-:W-:Y:S05]  /*16b80*/  BSYNC B2 ;  /* 0x0000000000027941 */ /* 0x000fea0003800000 */
.L_x_6037:
        /* <DEDUP_REMOVED lines=12> */
.L_x_6040:
[----:B------:R-:W-:Y:S05]  /*16c50*/  BSYNC B2 ;  /* 0x0000000000027941 */ /* 0x000fea0003800000 */
.L_x_6039:
        /* <DEDUP_REMOVED lines=13> */
.L_x_6041:
        /* <DEDUP_REMOVED lines=16> */
.L_x_6042:
        /* <DEDUP_REMOVED lines=16> */
.L_x_6043:
        /* <DEDUP_REMOVED lines=17> */
.L_x_6135:
[----:B------:R-:W-:Y:S05]  /*17040*/  BSYNC B2 ;  /* 0x0000000000027941 */ /* 0x000fea0003800000 */
.L_x_6044:
[----:B------:R-:W-:Y:S01]  /*17050*/  BSSY B2, `(.L_x_6046) ;  /* 0x000000b000027945 */ /* 0x000fe20003800000 */
[----:B------:R-:W-:Y:S02]  /*17060*/  IMAD.MOV.U32 R12, RZ, RZ, 0x0 ;  /* 0x00000000ff0c7424 */ /* 0x000fe400078e00ff */
[----:B------:R-:W-:Y:S01]  /*17070*/  IMAD.MOV.U32 R13, RZ, RZ, 0x14f00000 ;  /* 0x14f00000ff0d7424 */ /* 0x000fe200078e00ff */
[----:B------:R-:W-:Y:S06]  /*17080*/  @P1 BRA `(.L_x_6047) ;  /* 0x00000000001c1947 */ /* 0x000fec0003800000 */
[----:B------:R-:W3:Y:S01]  /*17090*/  S2R R9, SR_TID.X ;  /* 0x0000000000097919 */ /* 0x000ee20000002100 */
[----:B--2---:R-:W-:-:S04]  /*170a0*/  IMAD.MOV.U32 R3, RZ, RZ, 0xa800 ;  /* 0x0000a800ff037424 */ /* 0x004fc800078e00ff */
[----:B------:R4:W-:Y:S01]  /*170b0*/  SYNCS.ARRIVE.TRANS64 RZ, [R2+URZ+0x50], R3 ;  /* 0x0000500302ff79a7 */ /* 0x0009e2000800003f */
[----:B---3--:R-:W-:-:S04]  /*170c0*/  LOP3.LUT R9, R9, 0x1f, RZ, 0xc0, !PT ;  /* 0x0000001f09097812 */ /* 0x008fc800078ec0ff */
[----:B------:R-:W-:-:S13]  /*170d0*/  ISETP.NE.AND P0, PT, R9, RZ, PT ;  /* 0x000000ff0900720c */ /* 0x000fda0003f05270 */
[----:B----4-:R-:W-:Y:S05]  /*170e0*/  @!P0 BRA `(.L_x_6047) ;  /* 0x0000000000048947 */ /* 0x010fea0003800000 */
[----:B------:R-:W-:Y:S01]  /*170f0*/  BPT.TRAP 0x1 ;  /* 0x000000040000795c */ /* 0x000fe20000300000 */
.L_x_6047:
[----:B------:R-:W-:Y:S05]  /*17100*/  BSYNC B2 ;  /* 0x0000000000027941 */ /* 0x000fea0003800000 */
.L_x_6046:
        /* <DEDUP_REMOVED lines=14> */
.L_x_6048:
        /* <DEDUP_REMOVED lines=16> */
.L_x_6049:
        /* <DEDUP_REMOVED lines=16> */
.L_x_6050:
        /* <DEDUP_REMOVED lines=13> */
.L_x_6035:
[----:B------:R-:W-:Y:S05]  /*174c0*/  BSYNC B1 ;  /* 0x0000000000017941 */ /* 0x000fea0003800000 */
.L_x_6034:
        /* <DEDUP_REMOVED lines=20> */
[----:B------:R-:W-:Y:S01]  /*17610*/  ULDC.64 UR8, c[0x0][0x208] ;  /* 0x0000820000087ab9 */ /* 0x000fe20000000a00 */
        /* <DEDUP_REMOVED lines=15> */
.L_x_6053:
[----:B------:R-:W4:Y:S01]  /*17710*/  LDL R2, [R1+0x4] ;  /* 0x0000040001027983 */ /* 0x000f220000100800 */
[----:B------:R-:W-:Y:S01]  /*17720*/  SHF.L.U32 R3, R10, 0x1f, RZ ;  /* 0x0000001f0a037819 */ /* 0x000fe200000006ff */
[----:B------:R-:W-:Y:S01]  /*17730*/  BSSY B2, `(.L_x_6054) ;  /* 0x0000004000027945 */ /* 0x000fe20003800000 */
[----:B----4-:R-:W-:-:S04]  /*17740*/  IMAD R2, R11, 0x8, R2 ;  /* 0x000000080b027824 */ /* 0x010fc800078e0202 */
[----:B------:R-:W4:Y:S02]  /*17750*/  SYNCS.PHASECHK.TRANS64.TRYWAIT P0, [R2+URZ+0x36840], R3 ;  /* 0x03684003020075a7 */ /* 0x000f24000800017f */
[----:B----4-:R-:W-:Y:S05]  /*17760*/  @!P0 BRA `(.L_x_6055) ;  /* 0x0000003000b08947 */ /* 0x010fea0003800000 */
.L_x_6136:
[----:B------:R-:W-:Y:S05]  /*17770*/  BSYNC B2 ;  /* 0x0000000000027941 */ /* 0x000fea0003800000 */
.L_x_6054:
        /* <DEDUP_REMOVED lines=12> */
.L_x_6057:
[----:B------:R-:W-:Y:S05]  /*17840*/  BSYNC B2 ;  /* 0x0000000000027941 */ /* 0x000fea0003800000 */
.L_x_6056:
        /* <DEDUP_REMOVED lines=10> */
[C---:B--2---:R-:W-:Y:S01]  /*178f0*/  LEA R3, R9.reuse, R6, 0x3 ;  /* 0x0000000609037211 */ /* 0x044fe200078e18ff */
[----:B---3--:R-:W-:-:S04]  /*17900*/  IMAD R9, R9, 0xa800, R10 ;  /* 0x0000a80009097824 */ /* 0x008fc800078e020a */
[----:B------:R-:W-:Y:S02]  /*17910*/  VIADD R3, R3, 0x30 ;  /* 0x0000003003037836 */ /* 0x000fe40000000000 */
[----:B----4-:R-:W-:Y:S02]  /*17920*/  IMAD R2, R7, 0x70, R2 ;  /* 0x0000007007027824 */ /* 0x010fe400078e0202 */
[----:B------:R-:W-:-:S07]  /*17930*/  VIADD R10, R9, 0x21400 ;  /* 0x00021400090a7836 */ /* 0x000fce0000000000 */
.L_x_6058:
        /* <DEDUP_REMOVED lines=16> */
.L_x_6059:
        /* <DEDUP_REMOVED lines=16> */
.L_x_6060:
        /* <DEDUP_REMOVED lines=11> */
[----:B------:R-:W-:Y:S01]  /*17bf0*/  IMAD R2, R4, 0x8, R6 ;  /* 0x0000000804027824 */ /* 0x000fe200078e0206 */
[----:B------:R-:W-:Y:S03]  /*17c00*/  BSSY B2, `(.L_x_6061) ;  /* 0x0000003000027945 */ /* 0x000fe60003800000 */
[----:B------:R-:W2:Y:S02]  /*17c10*/  SYNCS.PHASECHK.TRANS64.TRYWAIT P0, [R2+URZ+0x60], R5 ;  /* 0x00006005020075a7 */ /* 0x000ea4000800017f */
[----:B--2---:R-:W-:Y:S05]  /*17c20*/  @!P0 BRA `(.L_x_6062) ;  /* 0x0000002c00948947 */ /* 0x004fea0003800000 */
.L_x_6137:
[----:B------:R-:W-:Y:S05]  /*17c30*/  BSYNC B2 ;  /* 0x0000000000027941 */ /* 0x000fea0003800000 */
.L_x_6061:
        /* <DEDUP_REMOVED lines=11> */
.L_x_6064:
[----:B------:R-:W-:Y:S05]  /*17cf0*/  BSYNC B2 ;  /* 0x0000000000027941 */ /* 0x000fea0003800000 */
.L_x_6063:
        /* <DEDUP_REMOVED lines=13> */
.L_x_6065:
        /* <DEDUP_REMOVED lines=16> */
.L_x_6066:
        /* <DEDUP_REMOVED lines=16> */
.L_x_6067:
        /* <DEDUP_REMOVED lines=13> */
.L_x_6052:
[----:B------:R-:W-:Y:S05]  /*180a0*/  BSYNC B1 ;  /* 0x0000000000017941 */ /* 0x000fea0003800000 */
.L_x_6051:
[C---:B------:R-:W-:Y:S01]  /*180b0*/  ISETP.GT.AND P0, PT, R0.reuse, 0x1, PT ;  /* 0x000000010000780c */ /* 0x040fe20003f04270 */
[----:B------:R-:W-:-:S12]  /*180c0*/  VIADD R0, R0, 0xfffffffe ;  /* 0xfffffffe00007836 */ /* 0x000fd80000000000 */
[----:B------:R-:W-:Y:S05]  /*180d0*/  @P0 BRA `(.L_x_6068) ;  /* 0xffffffe400fc0947 */ /* 0x000fea000383ffff */
.L_x_6014:
[----:B------:R-:W-:Y:S05]  /*180e0*/  BSYNC B0 ;  /* 0x0000000000007941 */ /* 0x000fea0003800000 */
.L_x_6013:
        /* <DEDUP_REMOVED lines=18> */
.L_x_6070:
[----:B------:R-:W-:Y:S05]  /*18210*/  BSYNC B0 ;  /* 0x0000000000007941 */ /* 0x000fea0003800000 */
.L_x_6069:
        /* <DEDUP_REMOVED lines=13> */
.L_x_6138:
[----:B------:R-:W-:Y:S05]  /*182f0*/  BSYNC B1 ;  /* 0x0000000000017941 */ /* 0x000fea0003800000 */
.L_x_6073:
        /* <DEDUP_REMOVED lines=9> */
.L_x_6076:
[----:B------:R-:W-:Y:S05]  /*18390*/  BSYNC B1 ;  /* 0x0000000000017941 */ /* 0x000fea0003800000 */
.L_x_6075:
[----:B------:R-:W2:Y:S04]  /*183a0*/  LDL.LU R5, [R1+0x18] ;  /* 0x0000180001057983 */ /* 0x000ea80000300800 */
[----:B------:R-:W2:Y:S04]  /*183b0*/  LDL.LU R3, [R1+0xc] ;  /* 0x00000c0001037983 */ /* 0x000ea80000300800 */
[----:B------:R-:W3:Y:S04]  /*183c0*/  LDL R4, [R1+0x4] ;  /* 0x0000040001047983 */ /* 0x000ee80000100800 */
[----:B0-----:R-:W3:Y:S01]  /*183d0*/  LDL R2, [R1+0x8] ;  /* 0x0000080001027983 */ /* 0x001ee20000100800 */
        /* <DEDUP_REMOVED lines=8> */
[----:B---3--:R-:W-:-:S04]  /*18460*/  IMAD R2, R2, 0xa800, R4 ;  /* 0x0000a80002027824 */ /* 0x008fc800078e0204 */
[----:B------:R-:W-:-:S07]  /*18470*/  VIADD R4, R2, 0x400 ;  /* 0x0000040002047836 */ /* 0x000fce0000000000 */
.L_x_6077:
        /* <DEDUP_REMOVED lines=16> */
.L_x_6078:
        /* <DEDUP_REMOVED lines=16> */
.L_x_6079:
        /* <DEDUP_REMOVED lines=11> */
.L_x_6072:
[----:B------:R-:W-:Y:S05]  /*18730*/  BSYNC B0 ;  /* 0x0000000000007941 */ /* 0x000fea0003800000 */
.L_x_6071:
        /* <DEDUP_REMOVED lines=9> */
.L_x_5993:
[----:B------:R-:W-:Y:S05]  /*187d0*/  BSYNC B7 ;  /* 0x0000000000077941 */ /* 0x000fea0003800000 */
.L_x_5991:
[----:B0-----:R-:W2:Y:S02]  /*187e0*/  LDL R0, [R1+0x50] ;  /* 0x0000500001007983 */ /* 0x001ea40000100800 */
        /* <DEDUP_REMOVED lines=12> */
.L_x_6080:
        /* <DEDUP_REMOVED lines=11> */
[----:B------:R0:W2:Y:S01]  /*18960*/  @!P1 LDG.E R3, desc[UR6][R2.64] ;  /* 0x0000000602039981 */ /* 0x0000a2000c1e1900 */
[C---:B------:R-:W-:Y:S02]  /*18970*/  ISETP.GE.U32.AND P2, PT, R6.reuse, 0x2, PT ;  /* 0x000000020600780c */ /* 0x040fe40003f46070 */
[C---:B------:R-:W-:Y:S01]  /*18980*/  ISETP.GE.U32.AND P3, PT, R6.reuse, 0x4, PT ;  /* 0x000000040600780c */ /* 0x040fe20003f66070 */
[----:B------:R-:W-:Y:S01]  /*18990*/  SHFL.IDX PT, R0, R16, RZ, 0x1f ;  /* 0x00001fff10007589 */ /* 0x000fe200000e0000 */
[C---:B------:R-:W-:Y:S02]  /*189a0*/  ISETP.GE.U32.AND P4, PT, R6.reuse, 0x8, PT ;  /* 0x000000080600780c */ /* 0x040fe40003f86070 */
[C---:B------:R-:W-:Y:S01]  /*189b0*/  ISETP.GE.U32.AND P5, PT, R6.reuse, 0x10, PT ;  /* 0x000000100600780c */ /* 0x040fe20003fa6070 */
[----:B0-----:R-:W-:Y:S02]  /*189c0*/  IMAD.MOV.U32 R2, RZ, RZ, RZ ;  /* 0x000000ffff027224 */ /* 0x001fe400078e00ff */
[----:B--2---:R-:W-:Y:S01]  /*189d0*/  @!P1 IMAD.MOV.U32 R2, RZ, RZ, R3 ;  /* 0x000000ffff029224 */ /* 0x004fe200078e0003 */
        /* <DEDUP_REMOVED lines=17> */
[----:B------:R0:W2:Y:S02]  /*18af0*/  SHFL.IDX PT, R16, R3, 0x1f, 0x1f ;  /* 0x03e01f0003107f89 */ /* 0x0000a400000e0000 */
.L_x_6148:
[----:B------:R-:W-:Y:S02]  /*18b00*/  ULDC UR4, c[0x0][0xc38] ;  /* 0x00030e0000047ab9 */ /* 0x000fe40000000800 */
[----:B------:R-:W-:-:S04]  /*18b10*/  IMAD.U32 R4, RZ, RZ, UR4 ;  /* 0x00000004ff047e24 */ /* 0x000fc8000f8e00ff */
[----:B--2---:R-:W-:-:S04]  /*18b20*/  IMAD R16, R16, R4, RZ ;  /* 0x0000000410107224 */ /* 0x004fc800078e02ff */
[----:B------:R-:W-:-:S05]  /*18b30*/  IMAD.IADD R5, R5, 0x1, R16 ;  /* 0x0000000105057824 */ /* 0x000fca00078e0210 */
[----:B------:R-:W-:-:S13]  /*18b40*/  ISETP.GT.AND P6, PT, R5, R0, PT ;  /* 0x000000000500720c */ /* 0x000fda0003fc4270 */
[----:B------:R-:W-:Y:S05]  /*18b50*/  @P6 BRA `(.L_x_6083) ;  /* 0x0000000000a06947 */ /* 0x000fea0003800000 */
.L_x_6088:
[----:B------:R-:W2:Y:S01]  /*18b60*/  LDC R2, c[0x0][0xc3c] ;  /* 0x00030f00ff027b82 */ /* 0x000ea20000000800 */
[----:B------:R-:W-:-:S05]  /*18b70*/  VIADD R19, R19, 0x1f ;  /* 0x0000001f13137836 */ /* 0x000fca0000000000 */
[----:B--2---:R-:W-:-:S13]  /*18b80*/  ISETP.GE.AND P6, PT, R19, R2, PT ;  /* 0x000000021300720c */ /* 0x004fda0003fc6270 */
[----:B------:R-:W-:Y:S05]  /*18b90*/  @P6 BRA `(.L_x_6084) ;  /* 0x0000000400dc6947 */ /* 0x000fea0003800000 */
[----:B0-----:R-:W0:Y:S01]  /*18ba0*/  S2R R3, SR_TID.X ;  /* 0x0000000000037919 */ /* 0x001e220000002100 */
[----:B------:R-:W-:Y:S01]  /*18bb0*/  BSSY B0, `(.L_x_6085) ;  /* 0x000000a000007945 */ /* 0x000fe20003800000 */
[----:B0-----:R-:W-:-:S05]  /*18bc0*/  LOP3.LUT R3, R3, 0x1f, RZ, 0xc0, !PT ;  /* 0x0000001f03037812 */ /* 0x001fca00078ec0ff */
[----:B------:R-:W-:-:S05]  /*18bd0*/  IMAD.IADD R4, R19, 0x1, R3 ;  /* 0x0000000113047824 */ /* 0x000fca00078e0203 */
[----:B------:R-:W-:Y:S01]  /*18be0*/  ISETP.GE.OR P6, PT, R4, R2, !P0 ;  /* 0x000000020400720c */ /* 0x000fe200047c6670 */
[----:B------:R-:W-:-:S12]  /*18bf0*/  IMAD.MOV.U32 R2, RZ, RZ, RZ ;  /* 0x000000ffff027224 */ /* 0x000fd800078e00ff */
[----:B------:R-:W-:Y:S05]  /*18c00*/  @P6 BRA `(.L_x_6086) ;  /* 0x0000000000106947 */ /* 0x000fea0003800000 */
[----:B------:R-:W0:Y:S01]  /*18c10*/  LDC.64 R2, c[0x0][0xc80] ;  /* 0x00032000ff027b82 */ /* 0x000e220000000a00 */
[----:B------:R-:W-:Y:S01]  /*18c20*/  ULDC.64 UR4, c[0x0][0x208] ;  /* 0x0000820000047ab9 */ /* 0x000fe20000000a00 */
[----:B0-----:R-:W-:-:S06]  /*18c30*/  IMAD.WIDE R2, R4, 0x4, R2 ;  /* 0x0000000404027825 */ /* 0x001fcc00078e0202 */
[----:B------:R0:W5:Y:S02]  /*18c40*/  LDG.E R2, desc[UR4][R2.64] ;  /* 0x0000000402027981 */ /* 0x000164000c1e1900 */
.L_x_6086:
[----:B------:R-:W-:Y:S05]  /*18c50*/  BSYNC B0 ;  /* 0x0000000000007941 */ /* 0x000fea0003800000 */
.L_x_6085:
        /* <DEDUP_REMOVED lines=18> */
.L_x_6156:
[----:B------:R-:W-:Y:S02]  /*18d80*/  ULDC UR4, c[0x0][0xc38] ;  /* 0x00030e0000047ab9 */ /* 0x000fe40000000800 */
[----:B------:R-:W-:-:S04]  /*18d90*/  IMAD.U32 R4, RZ, RZ, UR4 ;  /* 0x00000004ff047e24 */ /* 0x000fc8000f8e00ff */
[----:B--2---:R-:W-:-:S04]  /*18da0*/  IMAD R16, R16, R4, RZ ;  /* 0x0000000410107224 */ /* 0x004fc800078e02ff */
[----:B------:R-:W-:-:S05]  /*18db0*/  IMAD.IADD R5, R16, 0x1, R5 ;  /* 0x0000000110057824 */ /* 0x000fca00078e0205 */
[----:B------:R-:W-:-:S13]  /*18dc0*/  ISETP.GT.AND P6, PT, R5, R0, PT ;  /* 0x000000000500720c */ /* 0x000fda0003fc4270 */
[----:B------:R-:W-:Y:S05]  /*18dd0*/  @!P6 BRA `(.L_x_6088) ;  /* 0xfffffffc0060e947 */ /* 0x000fea000383ffff */
.L_x_6083:
        /* <DEDUP_REMOVED lines=8> */
.L_x_6160:
[----:B------:R-:W-:Y:S01]  /*18e60*/  ISETP.NE.AND P0, PT, R5, RZ, PT ;  /* 0x000000ff0500720c */ /* 0x000fe20003f05270 */
[----:B------:R-:W-:-:S12]  /*18e70*/  IMAD.MOV.U32 R5, RZ, RZ, RZ ;  /* 0x000000ffff057224 */ /* 0x000fd800078e00ff */
[----:B------:R-:W-:Y:S05]  /*18e80*/  @!P0 BRA `(.L_x_6090) ;  /* 0x0000000000148947 */ /* 0x000fea0003800000 */
[----:B------:R-:W-:Y:S01]  /*18e90*/  UMOV UR4, 0xffffffff ;  /* 0xffffffff00047882 */ /* 0x000fe20000000000 */
[----:B------:R-:W-:Y:S02]  /*18ea0*/  VIADD R12, R6, 0xffffffff ;  /* 0xffffffff060c7836 */ /* 0x000fe40000000000 */
[----:B------:R-:W-:Y:S05]  /*18eb0*/  BRA.DIV UR4, `(.L_x_6091) ;  /* 0x0000002604607947 */ /* 0x000fea000b800000 */
[----:B0-----:R0:W0:Y:S02]  /*18ec0*/  SHFL.IDX PT, R3, R3, R12, 0x1f ;  /* 0x00001f0c03037589 */ /* 0x00102400000e0000 */
.L_x_6163:
[----:B0-----:R-:W-:-:S07]  /*18ed0*/  IMAD.MOV.U32 R5, RZ, RZ, R3 ;  /* 0x000000ffff057224 */ /* 0x001fce00078e0003 */
.L_x_6090:
[----:B0-2---:R-:W0:Y:S01]  /*18ee0*/  LDC.64 R2, c[0x0][0xc90] ;  /* 0x00032400ff027b82 */ /* 0x005e220000000a00 */
[----:B------:R-:W-:Y:S01]  /*18ef0*/  IMAD.IADD R19, R6, 0x1, R19 ;  /* 0x0000000106137824 */ /* 0x000fe200078e0213 */
[----:B------:R-:W-:-:S03]  /*18f00*/  ULDC.64 UR4, c[0x0][0x208] ;  /* 0x0000820000047ab9 */ /* 0x000fc60000000a00 */
[----:B0-----:R-:W-:-:S05]  /*18f10*/  IMAD.WIDE R2, R19, 0x4, R2 ;  /* 0x0000000413027825 */ /* 0x001fca00078e0202 */
[----:B----4-:R-:W3:Y:S01]  /*18f20*/  LDG.E R7, desc[UR4][R2.64] ;  /* 0x0000000402077981 */ /* 0x010ee2000c1e1900 */
        /* <DEDUP_REMOVED lines=62> */
.L_x_6084:
[----:B------:R-:W-:Y:S01]  /*19310*/  UMOV UR4, URZ ;  /* 0x0000003f00047c82 */ /* 0x000fe20008000000 */
[----:B------:R-:W-:Y:S01]  /*19320*/  UMOV UR5, URZ ;  /* 0x0000003f00057c82 */ /* 0x000fe20008000000 */
[----:B------:R-:W-:Y:S01]  /*19330*/  ULDC UR6, c[0x0][0xc3c] ;  /* 0x00030f0000067ab9 */ /* 0x000fe20000000800 */
[----:B------:R-:W-:Y:S02]  /*19340*/  IMAD.MOV.U32 R16, RZ, RZ, R0 ;  /* 0x000000ffff107224 */ /* 0x000fe400078e0000 */
[----:B------:R-:W-:Y:S02]  /*19350*/  IMAD.U32 R17, RZ, RZ, UR4 ;  /* 0x00000004ff117e24 */ /* 0x000fe4000f8e00ff */
[----:B------:R-:W-:Y:S02]  /*19360*/  IMAD.U32 R18, RZ, RZ, UR5 ;  /* 0x00000005ff127e24 */ /* 0x000fe4000f8e00ff */
[----:B------:R-:W-:-:S07]  /*19370*/  IMAD.U32 R19, RZ, RZ, UR6 ;  /* 0x00000006ff137e24 */ /* 0x000fce000f8e00ff */
.L_x_6092:
        /* <DEDUP_REMOVED lines=12> */
.L_x_6081:
[----:B------:R-:W-:Y:S02]  /*19440*/  ULDC UR4, c[0x0][0xc3c] ;  /* 0x00030f0000047ab9 */ /* 0x000fe40000000800 */
[----:B--2---:R-:W-:-:S13]  /*19450*/  ISETP.GE.AND P0, PT, R19, UR4, PT ;  /* 0x0000000413007c0c */ /* 0x004fda000bf06270 */
[----:B------:R-:W-:Y:S05]  /*19460*/  @!P0 BRA `(.L_x_6093) ;  /* 0xffffffa400788947 */ /* 0x000fea000383ffff */
[----:B------:R-:W-:Y:S05]  /*19470*/  BSYNC B8 ;  /* 0x0000000000087941 */ /* 0x000fea0003800000 */
.L_x_5987:
[----:B0-----:R-:W2:Y:S01]  /*19480*/  LDL.LU R0, [R1+0x48] ;  /* 0x0000480001007983 */ /* 0x001ea20000300800 */
[----:B------:R-:W-:Y:S01]  /*19490*/  BSSY B0, `(.L_x_6094) ;  /* 0x000000b000007945 */ /* 0x000fe20003800000 */
[----:B------:R-:W0:Y:S01]  /*194a0*/  S2R R5, SR_CgaCtaId ;  /* 0x0000000000057919 */ /* 0x000e220000008800 */
[----:B--2---:R-:W-:-:S05]  /*194b0*/  VIADD R0, R0, 0x1 ;  /* 0x0000000100007836 */ /* 0x004fca0000000000 */
[----:B---3--:R-:W-:-:S04]  /*194c0*/  LEA.HI R2, R0, R0, RZ, 0x1 ;  /* 0x0000000000027211 */ /* 0x008fc800078f08ff */
[----:B------:R-:W-:-:S05]  /*194d0*/  LOP3.LUT R3, R2, 0xfffffffe, RZ, 0xc0, !PT ;  /* 0xfffffffe02037812 */ /* 0x000fca00078ec0ff */
[----:B------:R-:W-:Y:S01]  /*194e0*/  IMAD.IADD R3, R0, 0x1, -R3 ;  /* 0x0000000100037824 */ /* 0x000fe200078e0a03 */
[----:B------:R-:W-:-:S04]  /*194f0*/  MOV R0, 0x400 ;  /* 0x0000040000007802 */ /* 0x000fc80000000f00 */
[----:B0-----:R-:W-:Y:S02]  /*19500*/  LEA R0, R5, R0, 0x18 ;  /* 0x0000000005007211 */ /* 0x001fe400078ec0ff */
[----:B------:R-:W-:-:S04]  /*19510*/  SHF.L.U32 R3, R3, 0x1f, RZ ;  /* 0x0000001f03037819 */ /* 0x000fc800000006ff */
[----:B------:R-:W0:Y:S02]  /*19520*/  SYNCS.PHASECHK.TRANS64.TRYWAIT P0, [R0+URZ+0x36820], R3 ;  /* 0x03682003000075a7 */ /* 0x000e24000800017f */
[----:B0-----:R-:W-:Y:S05]  /*19530*/  @!P0 BRA `(.L_x_6095) ;  /* 0x0000001c00e88947 */ /* 0x001fea0003800000 */
.L_x_6164:
[----:B------:R-:W-:Y:S05]  /*19540*/  BSYNC B0 ;  /* 0x0000000000007941 */ /* 0x000fea0003800000 */
.L_x_6094:
[----:B------:R-:W-:-:S03]  /*19550*/  UMOV UR4, 0xffffffff ;  /* 0xffffffff00047882 */ /* 0x000fc60000000000 */
[----:B------:R-:W-:Y:S05]  /*19560*/  BRA.DIV UR4, `(.L_x_6096) ;  /* 0x0000001e04f07947 */ /* 0x000fea000b800000 */
[----:B------:R-:W2:Y:S02]  /*19570*/  S2R R2, SR_TID.X ;  /* 0x0000000000027919 */ /* 0x000ea40000002100 */
[----:B--2---:R-:W-:-:S04]  /*19580*/  SHF.R.U32.HI R2, RZ, 0x5, R2 ;  /* 0x00000005ff027819 */ /* 0x004fc80000011602 */
[----:B------:R-:W-:-:S05]  /*19590*/  LOP3.LUT R2, R2, 0x3, RZ, 0xc0, !PT ;  /* 0x0000000302027812 */ /* 0x000fca00078ec0ff */
[----:B------:R2:W3:Y:S02]  /*195a0*/  SHFL.IDX PT, R14, R2, RZ, 0x1f ;  /* 0x00001fff020e7589 */ /* 0x0004e400000e0000 */
.L_x_6167:
[----:B---3--:R-:W-:Y:S01]  /*195b0*/  ISETP.NE.AND P0, PT, R14, RZ, PT ;  /* 0x000000ff0e00720c */ /* 0x008fe20003f05270 */
[----:B------:R-:W-:-:S12]  /*195c0*/  BSSY B0, `(.L_x_6097) ;  /* 0x0000029000007945 */ /* 0x000fd80003800000 */
[----:B------:R-:W-:Y:S05]  /*195d0*/  @P0 BRA `(.L_x_6098) ;  /* 0x00000000009c0947 */ /* 0x000fea0003800000 */
[----:B------:R-:W-:-:S03]  /*195e0*/  UMOV UR4, 0xffffffff ;  /* 0xffffffff00047882 */ /* 0x000fc60000000000 */
[----:B------:R-:W-:Y:S05]  /*195f0*/  BRA.DIV UR4, `(.L_x_6099) ;  /* 0x0000002204007947 */ /* 0x000fea000b800000 */
[----:B------:R-:W-:-:S13]  /*19600*/  ELECT P6, URZ, PT ;  /* 0x00000000003f782f */ /* 0x000fda00038c0000 */
.L_x_6170:
        /* <DEDUP_REMOVED lines=8> */
.L_x_6100:
[----:B0-----:R-:W2:Y:S04]  /*19690*/  LDL R3, [R1+0x8] ;  /* 0x0000080001037983 */ /* 0x001ea80000100800 */
[----:B----4-:R-:W3:Y:S01]  /*196a0*/  LDL.LU R7, [R1+0x14] ;  /* 0x0000140001077983 */ /* 0x010ee20000300800 */
        /* <DEDUP_REMOVED lines=12> */
.L_x_6171:
[----:B------:R-:W2:Y:S02]  /*19770*/  SYNCS.PHASECHK.TRANS64.TRYWAIT P0, [R7+URZ], R2 ;  /* 0x00000002070075a7 */ /* 0x000ea4000800017f */
[----:B--2---:R-:W-:Y:S05]  /*19780*/  @!P0 BRA `(.L_x_6102) ;  /* 0x0000001c00d08947 */ /* 0x004fea0003800000 */
.L_x_6172:
[----:B------:R-:W-:Y:S05]  /*19790*/  @!P2 BRA `(.L_x_6103) ;  /* 0x000000000004a947 */ /* 0x000fea0003800000 */
[----:B------:R-:W-:Y:S01]  /*197a0*/  BPT.TRAP 0x1 ;  /* 0x000000040000795c */ /* 0x000fe20000300000 */
.L_x_6103:
[----:B------:R-:W3:Y:S01]  /*197b0*/  LDL.LU R4, [R1+0x8] ;  /* 0x0000080001047983 */ /* 0x000ee20000300800 */
[----:B------:R-:W-:-:S04]  /*197c0*/  VIADD R0, R0, 0x36860 ;  /* 0x0003686000007836 */ /* 0x000fc80000000000 */
[----:B---3--:R-:W-:-:S04]  /*197d0*/  IMAD R4, R4, 0x8, R0 ;  /* 0x0000000804047824 */ /* 0x008fc800078e0200 */
[----:B------:R-:W3:Y:S02]  /*197e0*/  SYNCS.PHASECHK.TRANS64.TRYWAIT P0, [R4+URZ], R5 ;  /* 0x00000005040075a7 */ /* 0x000ee4000800017f */
[----:B---3--:R-:W-:Y:S05]  /*197f0*/  @!P0 BRA `(.L_x_6104) ;  /* 0x0000001c00c88947 */ /* 0x008fea0003800000 */
.L_x_6173:
[----:B------:R-:W-:-:S07]  /*19800*/  IMAD R3, R3, 0x8, R0 ;  /* 0x0000000803037824 */ /* 0x000fce00078e0200 */
.L_x_6105:
[----:B----4-:R4:W0:Y:S02]  /*19810*/  SYNCS.PHASECHK.TRANS64.TRYWAIT P0, [R3+URZ], R2 ;  /* 0x00000002030075a7 */ /* 0x010824000800017f */
[----:B0-----:R-:W-:Y:S05]  /*19820*/  @!P0 NANOSLEEP.SYNCS 0x989680 ;  /* 0x009896800000895d */ /* 0x001fea0003900000 */
[----:B------:R-:W0:Y:S02]  /*19830*/  @!P0 SYNCS.PHASECHK.TRANS64 P0, [R3+URZ], R2 ;  /* 0x00000002030085a7 */ /* 0x000e24000800007f */
[----:B0-----:R-:W-:Y:S05]  /*19840*/  @!P0 BRA `(.L_x_6105) ;  /* 0xfffffffc00f08947 */ /* 0x001fea000383ffff */
.L_x_6098:
[----:B------:R-:W-:Y:S05]  /*19850*/  BSYNC B0 ;  /* 0x0000000000007941 */ /* 0x000fea0003800000 */
.L_x_6097:
[----:B------:R-:W-:Y:S05]  /*19860*/  EXIT ;  /* 0x000000000000794d */ /* 0x000fea0003800000 */
.L_x_5929:
[----:B0-----:R-:W-:-:S04]  /*19870*/  IMAD.U32 R3, RZ, RZ, UR38 ;  /* 0x00000026ff037e24 */ /* 0x001fc8000f8e00ff */
[----:B------:R0:W1:Y:S03]  /*19880*/  SYNCS.PHASECHK.TRANS64.TRYWAIT P1, [R3+URZ+0x36800], R0 ;  /* 0x03680000030075a7 */ /* 0x000066000802017f */
[----:B-1----:R-:W-:Y:S05]  /*19890*/  @!P1 NANOSLEEP.SYNCS 0x989680 ;  /* 0x009896800000995d */ /* 0x002fea0003900000 */
[----:B------:R-:W1:Y:S02]  /*198a0*/  @!P1 SYNCS.PHASECHK.TRANS64 P1, [R3+URZ+0x36800], R0 ;  /* 0x03680000030095a7 */ /* 0x000e64000802007f */
[----:B-1----:R-:W-:Y:S05]  /*198b0*/  @!P1 BRA `(.L_x_5929) ;  /* 0xfffffffc00ec9947 */ /* 0x002fea000383ffff */
[----:B------:R-:W-:Y:S05]  /*198c0*/  BRA `(.L_x_6106) ;  /* 0xfffffe8000947947 */ /* 0x000fea000383ffff */
.L_x_5933:
[----:B-1----:R1:W2:Y:S02]  /*198d0*/  SYNCS.PHASECHK.TRANS64.TRYWAIT P2, [R0+URZ+0x36830], R3 ;  /* 0x03683003000075a7 */ /* 0x0022a4000804017f */
[----:B--2---:R-:W-:Y:S05]  /*198e0*/  @!P2 NANOSLEEP.SYNCS 0x989680 ;  /* 0x009896800000a95d */ /* 0x004fea0003900000 */
[----:B------:R-:W2:Y:S02]  /*198f0*/  @!P2 SYNCS.PHASECHK.TRANS64 P2, [R0+URZ+0x36830], R3 ;  /* 0x036830030000a5a7 */ /* 0x000ea4000804007f */
[----:B--2---:R-:W-:Y:S05]  /*19900*/  @!P2 BRA `(.L_x_5933) ;  /* 0xfffffffc00f0a947 */ /* 0x004fea000383ffff */
[----:B------:R-:W-:Y:S05]  /*19910*/  BRA `(.L_x_5932) ;  /* 0xfffffe8000b87947 */ /* 0x000fea000383ffff */
.L_x_5938:
[----:B-1----:R-:W-:-:S04]  /*19920*/  IMAD.U32 R7, RZ, RZ, UR37 ;  /* 0x00000025ff077e24 */ /* 0x002fc8000f8e00ff */
[----:B------:R1:W2:Y:S03]  /*19930*/  SYNCS.PHASECHK.TRANS64.TRYWAIT P3, [R7+URZ+0x36830], R6 ;  /* 0x03683006070075a7 */ /* 0x0002a6000806017f */
[----:B--2---:R-:W-:Y:S05]  /*19940*/  @!P3 NANOSLEEP.SYNCS 0x989680 ;  /* 0x009896800000b95d */ /* 0x004fea0003900000 */
[----:B------:R-:W2:Y:S02]  /*19950*/  @!P3 SYNCS.PHASECHK.TRANS64 P3, [R7+URZ+0x36830], R6 ;  /* 0x036830060700b5a7 */ /* 0x000ea4000806007f */
[----:B--2---:R-:W-:Y:S05]  /*19960*/  @!P3 BRA `(.L_x_5938) ;  /* 0xfffffffc00ecb947 */ /* 0x004fea000383ffff */
[----:B------:R-:W-:Y:S05]  /*19970*/  BRA `(.L_x_5937) ;  /* 0xfffffecc002c7947 */ /* 0x000fea000383ffff */
.L_x_5942:
[----:B-1----:R-:W-:-:S04]  /*19980*/  IMAD.U32 R7, RZ, RZ, UR4 ;  /* 0x00000004ff077e24 */ /* 0x002fc8000f8e00ff */
[----:B------:R1:W3:Y:S03]  /*19990*/  SYNCS.PHASECHK.TRANS64.TRYWAIT P3, [R7+URZ+0x36850], R0 ;  /* 0x03685000070075a7 */ /* 0x0002e6000806017f */
[----:B---3--:R-:W-:Y:S05]  /*199a0*/  @!P3 NANOSLEEP.SYNCS 0x989680 ;  /* 0x009896800000b95d */ /* 0x008fea0003900000 */
[----:B------:R-:W3:Y:S02]  /*199b0*/  @!P3 SYNCS.PHASECHK.TRANS64 P3, [R7+URZ+0x36850], R0 ;  /* 0x036850000700b5a7 */ /* 0x000ee4000806007f */
[----:B---3--:R-:W-:Y:S05]  /*199c0*/  @!P3 BRA `(.L_x_5942) ;  /* 0xfffffffc00ecb947 */ /* 0x008fea000383ffff */
[----:B------:R-:W-:Y:S05]  /*199d0*/  BRA `(.L_x_5941) ;  /* 0xfffffef000787947 */ /* 0x000fea000383ffff */
.L_x_5948:
[----:B-1----:R-:W-:-:S04]  /*199e0*/  IMAD.U32 R7, RZ, RZ, UR4 ;  /* 0x00000004ff077e24 */ /* 0x002fc8000f8e00ff */
[----:B------:R1:W2:Y:S03]  /*199f0*/  SYNCS.PHASECHK.TRANS64.TRYWAIT P2, [R7+URZ+0x36830], R6 ;  /* 0x03683006070075a7 */ /* 0x0002a6000804017f */
[----:B--2---:R-:W-:Y:S05]  /*19a00*/  @!P2 NANOSLEEP.SYNCS 0x989680 ;  /* 0x009896800000a95d */ /* 0x004fea0003900000 */
[----:B------:R-:W2:Y:S02]  /*19a10*/  @!P2 SYNCS.PHASECHK.TRANS64 P2, [R7+URZ+0x36830], R6 ;  /* 0x036830060700a5a7 */ /* 0x000ea4000804007f */
[----:B--2---:R-:W-:Y:S05]  /*19a20*/  @!P2 BRA `(.L_x_5948) ;  /* 0xfffffffc00eca947 */ /* 0x004fea000383ffff */
[----:B------:R-:W-:Y:S05]  /*19a30*/  BRA `(.L_x_5947) ;  /* 0xffffff1400b07947 */ /* 0x000fea000383ffff */
.L_x_5952:
[----:B-1----:R-:W-:-:S04]  /*19a40*/  IMAD.U32 R7, RZ, RZ, UR14 ;  /* 0x0000000eff077e24 */ /* 0x002fc8000f8e00ff */
[----:B------:R1:W3:Y:S03]  /*19a50*/  SYNCS.PHASECHK.TRANS64.TRYWAIT P2, [R7+URZ+0x36850], R0 ;  /* 0x03685000070075a7 */ /* 0x0002e6000804017f */
[----:B---3--:R-:W-:Y:S05]  /*19a60*/  @!P2 NANOSLEEP.SYNCS 0x989680 ;  /* 0x009896800000a95d */ /* 0x008fea0003900000 */
[----:B------:R-:W3:Y:S02]  /*19a70*/  @!P2 SYNCS.PHASECHK.TRANS64 P2, [R7+URZ+0x36850], R0 ;  /* 0x036850000700a5a7 */ /* 0x000ee4000804007f */
[----:B---3--:R-:W-:Y:S05]  /*19a80*/  @!P2 BRA `(.L_x_5952) ;  /* 0xfffffffc00eca947 */ /* 0x008fea000383ffff */
[----:B------:R-:W-:Y:S05]  /*19a90*/  BRA `(.L_x_5951) ;  /* 0xffffff3800fc7947 */ /* 0x000fea000383ffff */
.L_x_5957:
[----:B-1----:R-:W-:-:S04]  /*19aa0*/  IMAD.U32 R5, RZ, RZ, UR5 ;  /* 0x00000005ff057e24 */ /* 0x002fc8000f8e00ff */
[----:B------:R1:W2:Y:S03]  /*19ab0*/  SYNCS.PHASECHK.TRANS64.TRYWAIT P0, [R5+URZ+0x36850], R0 ;  /* 0x03685000050075a7 */ /* 0x0002a6000800017f */
[----:B--2---:R-:W-:Y:S05]  /*19ac0*/  @!P0 NANOSLEEP.SYNCS 0x989680 ;  /* 0x009896800000895d */ /* 0x004fea0003900000 */
[----:B------:R-:W2:Y:S02]  /*19ad0*/  @!P0 SYNCS.PHASECHK.TRANS64 P0, [R5+URZ+0x36850], R0 ;  /* 0x03685000050085a7 */ /* 0x000ea4000800007f */
[----:B--2---:R-:W-:Y:S05]  /*19ae0*/  @!P0 BRA `(.L_x_5957) ;  /* 0xfffffffc00ec8947 */ /* 0x004fea000383ffff */
[----:B------:R-:W-:Y:S05]  /*19af0*/  BRA `(.L_x_5956) ;  /* 0xffffff5c006c7947 */ /* 0x000fea000383ffff */
.L_x_5999:
        /* <DEDUP_REMOVED lines=8> */
[----:B01----:R-:W-:Y:S05]  /*19b80*/  WARPSYNC.COLLECTIVE R15, `(.L_x_6108) ;  /* 0x000000000f087348 */ /* 0x003fea0003c00000 */
[----:B------:R2:W3:Y:S02]  /*19b90*/  SHFL.IDX P6, R14, R13, R12, R11 ;  /* 0x0000000c0d0e7389 */ /* 0x0004e400000c000b */
[----:B0123--:R-:W-:Y:S01]  /*19ba0*/  ENDCOLLECTIVE ;  /* 0x000000000000791b */ /* 0x00ffe20003800000 */
.L_x_6108:
[----:B------:R-:W-:Y:S05]  /*19bb0*/  BSYNC B0 ;  /* 0x0000000000007941 */ /* 0x000fea0003800000 */
.L_x_6107:
[----:B------:R-:W-:Y:S05]  /*19bc0*/  BRA `(.L_x_6109) ;  /* 0xffffffa800d87947 */ /* 0x000fea000383ffff */
.L_x_6001:
[----:B------:R-:W-:Y:S01]  /*19bd0*/  BSSY B0, `(.L_x_6110) ;  /* 0x0000006000007945 */ /* 0x000fe20003800000 */
[----:B------:R-:W-:-:S07]  /*19be0*/  IMAD.MOV.U32 R15, RZ, RZ, -0x1 ;  /* 0xffffffffff0f7424 */ /* 0x000fce00078e00ff */
[----:B0123--:R-:W-:Y:S05]  /*19bf0*/  WARPSYNC.COLLECTIVE R15, `(.L_x_6111) ;  /* 0x000000000f0c7348 */ /* 0x00ffea0003c00000 */
[----:B------:R-:W-:Y:S02]  /*19c00*/  ELECT P6, UR62, PT ;  /* 0x00000000003e782f */ /* 0x000fe400038c0000 */
[----:B------:R-:W-:Y:S01]  /*19c10*/  MOV R14, UR62 ;  /* 0x0000003e000e7c02 */ /* 0x000fe20008000f00 */
[----:B0123--:R-:W-:Y:S10]  /*19c20*/  ENDCOLLECTIVE ;  /* 0x000000000000791b */ /* 0x00fff40003800000 */
.L_x_6111:
[----:B------:R-:W-:Y:S05]  /*19c30*/  BSYNC B0 ;  /* 0x0000000000007941 */ /* 0x000fea0003800000 */
.L_x_6110:
[----:B------:R-:W-:Y:S05]  /*19c40*/  BRA `(.L_x_6112) ;  /* 0xffffffa800e07947 */ /* 0x000fea000383ffff */
.L_x_6003:
[----:B---3--:R3:W4:Y:S02]  /*19c50*/  SYNCS.PHASECHK.TRANS64.TRYWAIT P0, [R0+URZ+0x36840], R2 ;  /* 0x03684002000075a7 */ /* 0x008724000800017f */
[----:B----4-:R-:W-:Y:S05]  /*19c60*/  @!P0 NANOSLEEP.SYNCS 0x989680 ;  /* 0x009896800000895d */ /* 0x010fea0003900000 */
[----:B------:R-:W4:Y:S02]  /*19c70*/  @!P0 SYNCS.PHASECHK.TRANS64 P0, [R0+URZ+0x36840], R2 ;  /* 0x03684002000085a7 */ /* 0x000f24000800007f */
[----:B----4-:R-:W-:Y:S05]  /*19c80*/  @!P0 BRA `(.L_x_6003) ;  /* 0xfffffffc00f08947 */ /* 0x010fea000383ffff */
[----:B------:R-:W-:Y:S05]  /*19c90*/  BRA `(.L_x_6113) ;  /* 0xffffffac00507947 */ /* 0x000fea000383ffff */
.L_x_6007:
[----:B------:R-:W2:Y:S01]  /*19ca0*/  LDL.LU R11, [R1+0x34] ;  /* 0x00003400010b7983 */ /* 0x000ea20000300800 */
[----:B------:R-:W-:Y:S01]  /*19cb0*/  IMAD.MOV.U32 R13, RZ, RZ, R0 ;  /* 0x000000ffff0d7224 */ /* 0x000fe200078e0000 */
[----:B------:R-:W-:Y:S01]  /*19cc0*/  LOP3.LUT R8, R8, 0x7f, RZ, 0xc0, !PT ;  /* 0x0000007f08087812 */ /* 0x000fe200078ec0ff */
[----:B------:R-:W-:Y:S02]  /*19cd0*/  IMAD.MOV.U32 R12, RZ, RZ, RZ ;  /* 0x000000ffff0c7224 */ /* 0x000fe400078e00ff */
[----:B------:R-:W-:Y:S01]  /*19ce0*/  IMAD.MOV.U32 R15, RZ, RZ, -0x1 ;  /* 0xffffffffff0f7424 */ /* 0x000fe200078e00ff */
[----:B------:R-:W-:-:S05]  /*19cf0*/  SHF.R.U32.HI R6, RZ, 0x3, R8 ;  /* 0x00000003ff067819 */ /* 0x000fca0000011608 */
[----:B------:R-:W-:Y:S02]  /*19d00*/  IMAD R17, R17, 0x80, R6 ;  /* 0x0000008011117824 */ /* 0x000fe400078e0206 */
[----:B--2---:R-:W-:Y:S02]  /*19d10*/  IMAD R2, R11, R7, RZ ;  /* 0x000000070b027224 */ /* 0x004fe400078e02ff */
[----:B------:R-:W-:-:S03]  /*19d20*/  IMAD.MOV.U32 R11, RZ, RZ, 0x181f ;  /* 0x0000181fff0b7424 */ /* 0x000fc600078e00ff */
[----:B------:R-:W-:-:S13]  /*19d30*/  ISETP.GE.AND P3, PT, R17, R2, PT ;  /* 0x000000021100720c */ /* 0x000fda0003f66270 */
[----:B-----5:R-:W-:Y:S05]  /*19d40*/  WARPSYNC.COLLECTIVE R15, `(.L_x_6114) ;  /* 0x000000000f087348 */ /* 0x020fea0003c00000 */
[----:B------:R0:W1:Y:S02]  /*19d50*/  SHFL.IDX P6, R14, R13, R12, R11 ;  /* 0x0000000c0d0e7389 */ /* 0x00006400000c000b */
[----:B01---5:R-:W-:Y:S01]  /*19d60*/  ENDCOLLECTIVE ;  /* 0x000000000000791b */ /* 0x023fe20003800000 */
.L_x_6114:
[----:B------:R-:W-:Y:S02]  /*19d70*/  IMAD.MOV.U32 R13, RZ, RZ, R3 ;  /* 0x000000ffff0d7224 */ /* 0x000fe400078e0003 */
[----:B------:R-:W-:-:S07]  /*19d80*/  IMAD.MOV.U32 R4, RZ, RZ, R14 ;  /* 0x000000ffff047224 */ /* 0x000fce00078e000e */
[----:B------:R-:W-:Y:S05]  /*19d90*/  WARPSYNC.COLLECTIVE R15, `(.L_x_6115) ;  /* 0x000000000f087348 */ /* 0x000fea0003c00000 */
[----:B------:R0:W1:Y:S02]  /*19da0*/  SHFL.IDX P6, R14, R13, R12, R11 ;  /* 0x0000000c0d0e7389 */ /* 0x00006400000c000b */
[----:B01----:R-:W-:Y:S01]  /*19db0*/  ENDCOLLECTIVE ;  /* 0x000000000000791b */ /* 0x003fe20003800000 */
.L_x_6115:
        /* <DEDUP_REMOVED lines=18> */
.L_x_6116:
[----:B------:R-:W-:-:S05]  /*19ee0*/  VIADD R4, R17, 0x10 ;  /* 0x0000001011047836 */ /* 0x000fca0000000000 */
[----:B------:R-:W-:Y:S01]  /*19ef0*/  ISETP.GE.AND P3, PT, R4, R2, PT ;  /* 0x000000020400720c */ /* 0x000fe20003f66270 */
[----:B------:R-:W-:Y:S02]  /*19f00*/  IMAD.MOV.U32 R13, RZ, RZ, R3 ;  /* 0x000000ffff0d7224 */ /* 0x000fe400078e0003 */
[----:B------:R-:W-:-:S10]  /*19f10*/  IMAD.MOV.U32 R8, RZ, RZ, R14 ;  /* 0x000000ffff087224 */ /* 0x000fd400078e000e */
[----:B------:R-:W-:Y:S05]  /*19f20*/  WARPSYNC.COLLECTIVE R15, `(.L_x_6117) ;  /* 0x000000000f087348 */ /* 0x000fea0003c00000 */
[----:B------:R0:W1:Y:S02]  /*19f30*/  SHFL.IDX P6, R14, R13, R12, R11 ;  /* 0x0000000c0d0e7389 */ /* 0x00006400000c000b */
[----:B01----:R-:W-:Y:S01]  /*19f40*/  ENDCOLLECTIVE ;  /* 0x000000000000791b */ /* 0x003fe20003800000 */
.L_x_6117:
[----:B------:R-:W-:Y:S01]  /*19f50*/  ULDC.64 UR4, c[0x0][0x208] ;  /* 0x0000820000047ab9 */ /* 0x000fe20000000a00 */
[----:B------:R-:W-:Y:S01]  /*19f60*/  IMAD.MOV.U32 R13, RZ, RZ, R0 ;  /* 0x000000ffff0d7224 */ /* 0x000fe200078e0000 */
[----:B------:R-:W-:Y:S01]  /*19f70*/  MOV R12, 0x2 ;  /* 0x00000002000c7802 */ /* 0x000fe20000000f00 */
[----:B------:R-:W-:-:S05]  /*19f80*/  IMAD.MOV.U32 R6, RZ, RZ, R14 ;  /* 0x000000ffff067224 */ /* 0x000fca00078e000e */
[----:B------:R-:W-:-:S05]  /*19f90*/  @!P3 LEA R7, P5, R10, R6, 0x1 ;  /* 0x000000060a07b211 */ /* 0x000fca00078a08ff */
[----:B------:R-:W-:Y:S02]  /*19fa0*/  @!P3 IMAD.X R6, RZ, RZ, R8, P5 ;  /* 0x000000ffff06b224 */ /* 0x000fe400028e0608 */
        /* <DEDUP_REMOVED lines=11> */
.L_x_6118:
[----:B------:R-:W-:-:S05]  /*1a060*/  VIADD R4, R17, 0x20 ;  /* 0x0000002011047836 */ /* 0x000fca0000000000 */
[----:B------:R-:W-:Y:S01]  /*1a070*/  ISETP.GE.AND P3, PT, R4, R2, PT ;  /* 0x000000020400720c */ /* 0x000fe20003f66270 */
[----:B------:R-:W-:Y:S02]  /*1a080*/  IMAD.MOV.U32 R13, RZ, RZ, R3 ;  /* 0x000000ffff0d7224 */ /* 0x000fe400078e0003 */
[----:B------:R-:W-:-:S10]  /*1a090*/  IMAD.MOV.U32 R6, RZ, RZ, R14 ;  /* 0x000000ffff067224 */ /* 0x000fd400078e000e */
[----:B------:R-:W-:Y:S05]  /*1a0a0*/  WARPSYNC.COLLECTIVE R15, `(.L_x_6119) ;  /* 0x000000000f087348 */ /* 0x000fea0003c00000 */
[----:B------:R0:W1:Y:S02]  /*1a0b0*/  SHFL.IDX P6, R14, R13, R12, R11 ;  /* 0x0000000c0d0e7389 */ /* 0x00006400000c000b */
[----:B01----:R-:W-:Y:S01]  /*1a0c0*/  ENDCOLLECTIVE ;  /* 0x000000000000791b */ /* 0x003fe20003800000 */
.L_x_6119:
        /* <DEDUP_REMOVED lines=18> */
.L_x_6120:
[----:B------:R-:W-:-:S05]  /*1a1f0*/  VIADD R4, R17, 0x30 ;  /* 0x0000003011047836 */ /* 0x000fca0000000000 */
[----:B------:R-:W-:Y:S01]  /*1a200*/  ISETP.GE.AND P3, PT, R4, R2, PT ;  /* 0x000000020400720c */ /* 0x000fe20003f66270 */
[----:B------:R-:W-:Y:S02]  /*1a210*/  IMAD.MOV.U32 R13, RZ, RZ, R3 ;  /* 0x000000ffff0d7224 */ /* 0x000fe400078e0003 */
[----:B------:R-:W-:-:S10]  /*1a220*/  IMAD.MOV.U32 R4, RZ, RZ, R14 ;  /* 0x000000ffff047224 */ /* 0x000fd400078e000e */
[----:B------:R-:W-:Y:S05]  /*1a230*/  WARPSYNC.COLLECTIVE R15, `(.L_x_6121) ;  /* 0x000000000f087348 */ /* 0x000fea0003c00000 */
[----:B------:R0:W1:Y:S02]  /*1a240*/  SHFL.IDX P6, R14, R13, R12, R11 ;  /* 0x0000000c0d0e7389 */ /* 0x00006400000c000b */
[----:B01----:R-:W-:Y:S01]  /*1a250*/  ENDCOLLECTIVE ;  /* 0x000000000000791b */ /* 0x003fe20003800000 */
.L_x_6121:
        /* <DEDUP_REMOVED lines=18> */
.L_x_6122:
[----:B------:R-:W-:-:S05]  /*1a380*/  VIADD R4, R17, 0x40 ;  /* 0x0000004011047836 */ /* 0x000fca0000000000 */
[----:B------:R-:W-:Y:S01]  /*1a390*/  ISETP.GE.AND P3, PT, R4, R2, PT ;  /* 0x000000020400720c */ /* 0x000fe20003f66270 */
[----:B------:R-:W-:Y:S02]  /*1a3a0*/  IMAD.MOV.U32 R13, RZ, RZ, R3 ;  /* 0x000000ffff0d7224 */ /* 0x000fe400078e0003 */
[----:B------:R-:W-:-:S10]  /*1a3b0*/  IMAD.MOV.U32 R4, RZ, RZ, R14 ;  /* 0x000000ffff047224 */ /* 0x000fd400078e000e */
[----:B------:R-:W-:Y:S05]  /*1a3c0*/  WARPSYNC.COLLECTIVE R15, `(.L_x_6123) ;  /* 0x000000000f087348 */ /* 0x000fea0003c00000 */
[----:B------:R0:W1:Y:S02]  /*1a3d0*/  SHFL.IDX P6, R14, R13, R12, R11 ;  /* 0x0000000c0d0e7389 */ /* 0x00006400000c000b */
[----:B01----:R-:W-:Y:S01]  /*1a3e0*/  ENDCOLLECTIVE ;  /* 0x000000000000791b */ /* 0x003fe20003800000 */
.L_x_6123:
        /* <DEDUP_REMOVED lines=18> */
.L_x_6124:
[----:B------:R-:W-:-:S05]  /*1a510*/  VIADD R4, R17, 0x50 ;  /* 0x0000005011047836 */ /* 0x000fca0000000000 */
[----:B------:R-:W-:Y:S01]  /*1a520*/  ISETP.GE.AND P3, PT, R4, R2, PT ;  /* 0x000000020400720c */ /* 0x000fe20003f66270 */
[----:B------:R-:W-:Y:S02]  /*1a530*/  IMAD.MOV.U32 R13, RZ, RZ, R3 ;  /* 0x000000ffff0d7224 */ /* 0x000fe400078e0003 */
[----:B------:R-:W-:-:S10]  /*1a540*/  IMAD.MOV.U32 R4, RZ, RZ, R14 ;  /* 0x000000ffff047224 */ /* 0x000fd400078e000e */
[----:B------:R-:W-:Y:S05]  /*1a550*/  WARPSYNC.COLLECTIVE R15, `(.L_x_6125) ;  /* 0x000000000f087348 */ /* 0x000fea0003c00000 */
[----:B------:R0:W1:Y:S02]  /*1a560*/  SHFL.IDX P6, R14, R13, R12, R11 ;  /* 0x0000000c0d0e7389 */ /* 0x00006400000c000b */
[----:B01----:R-:W-:Y:S01]  /*1a570*/  ENDCOLLECTIVE ;  /* 0x000000000000791b */ /* 0x003fe20003800000 */
.L_x_6125:
[----:B------:R-:W-:Y:S01]  /*1a580*/  ULDC.64 UR4, c[0x0][0x208] ;  /* 0x0000820000047ab9 */ /* 0x000fe20000000a00 */
[----:B------:R-:W-:Y:S02]  /*1a590*/  IMAD.MOV.U32 R13, RZ, RZ, R0 ;  /* 0x000000ffff0d7224 */ /* 0x000fe400078e0000 */
[----:B------:R-:W-:Y:S02]  /*1a5a0*/  IMAD.MOV.U32 R12, RZ, RZ, 0x6 ;  /* 0x00000006ff0c7424 */ /* 0x000fe400078e00ff */
[----:B------:R-:W-:-:S05]  /*1a5b0*/  IMAD.MOV.U32 R5, RZ, RZ, R14 ;  /* 0x000000ffff057224 */ /* 0x000fca00078e000e */
[----:B------:R-:W-:-:S05]  /*1a5c0*/  @!P3 LEA R5, P4, R10, R5, 0x1 ;  /* 0x000000050a05b211 */ /* 0x000fca00078808ff */
[----:B------:R-:W-:Y:S01]  /*1a5d0*/  @!P3 IMAD.X R4, RZ, RZ, R4, P4 ;  /* 0x000000ffff04b224 */ /* 0x000fe200020e0604 */
[----:B------:R-:W-:-:S04]  /*1a5e0*/  ISETP.GE.AND P4, PT, R7, R2, PT ;  /* 0x000000020700720c */ /* 0x000fc80003f86270 */
        /* <DEDUP_REMOVED lines=12> */
.L_x_6126:
[----:B------:R-:W-:Y:S02]  /*1a6b0*/  IMAD.MOV.U32 R13, RZ, RZ, R3 ;  /* 0x000000ffff0d7224 */ /* 0x000fe400078e0003 */
[----:B------:R-:W-:-:S07]  /*1a6c0*/  IMAD.MOV.U32 R4, RZ, RZ, R14 ;  /* 0x000000ffff047224 */ /* 0x000fce00078e000e */
[----:B------:R-:W-:Y:S05]  /*1a6d0*/  WARPSYNC.COLLECTIVE R15, `(.L_x_6127) ;  /* 0x000000000f087348 */ /* 0x000fea0003c00000 */
[----:B------:R0:W1:Y:S02]  /*1a6e0*/  SHFL.IDX P6, R14, R13, R12, R11 ;  /* 0x0000000c0d0e7389 */ /* 0x00006400000c000b */
[----:B01----:R-:W-:Y:S01]  /*1a6f0*/  ENDCOLLECTIVE ;  /* 0x000000000000791b */ /* 0x003fe20003800000 */
.L_x_6127:
        /* <DEDUP_REMOVED lines=18> */
.L_x_6128:
[----:B------:R-:W-:Y:S02]  /*1a820*/  IMAD.MOV.U32 R13, RZ, RZ, R3 ;  /* 0x000000ffff0d7224 */ /* 0x000fe400078e0003 */
[----:B------:R-:W-:-:S07]  /*1a830*/  IMAD.MOV.U32 R0, RZ, RZ, R14 ;  /* 0x000000ffff007224 */ /* 0x000fce00078e000e */
[----:B------:R-:W-:Y:S05]  /*1a840*/  WARPSYNC.COLLECTIVE R15, `(.L_x_6129) ;  /* 0x000000000f087348 */ /* 0x000fea0003c00000 */
[----:B------:R0:W1:Y:S02]  /*1a850*/  SHFL.IDX P6, R14, R13, R12, R11 ;  /* 0x0000000c0d0e7389 */ /* 0x00006400000c000b */
[----:B01----:R-:W-:Y:S01]  /*1a860*/  ENDCOLLECTIVE ;  /* 0x000000000000791b */ /* 0x003fe20003800000 */
.L_x_6129:
[----:B------:R-:W-:Y:S01]  /*1a870*/  IMAD.MOV.U32 R3, RZ, RZ, R14 ;  /* 0x000000ffff037224 */ /* 0x000fe200078e000e */
[----:B------:R-:W-:Y:S06]  /*1a880*/  BRA `(.L_x_6130) ;  /* 0xffffffb000207947 */ /* 0x000fec000383ffff */
.L_x_6012:
[----:B0-----:R-:W2:Y:S02]  /*1a890*/  LDL R2, [R1+0x4] ;  /* 0x0000040001027983 */ /* 0x001ea40000100800 */
[----:B--2---:R0:W1:Y:S02]  /*1a8a0*/  SYNCS.PHASECHK.TRANS64.TRYWAIT P0, [R2+URZ+0x36820], R0 ;  /* 0x03682000020075a7 */ /* 0x004064000800017f */
[----:B-1----:R-:W-:Y:S05]  /*1a8b0*/  @!P0 NANOSLEEP.SYNCS 0x989680 ;  /* 0x009896800000895d */ /* 0x002fea0003900000 */
[----:B------:R-:W1:Y:S02]  /*1a8c0*/  @!P0 SYNCS.PHASECHK.TRANS64 P0, [R2+URZ+0x36820], R0 ;  /* 0x03682000020085a7 */ /* 0x000e64000800007f */
[----:B-1----:R-:W-:Y:S05]  /*1a8d0*/  @!P0 BRA `(.L_x_6012) ;  /* 0xfffffffc00ec8947 */ /* 0x002fea000383ffff */
[----:B------:R-:W-:Y:S05]  /*1a8e0*/  BRA `(.L_x_6131) ;  /* 0xffffffb0009c7947 */ /* 0x000fea000383ffff */
.L_x_6021:
[----:B-1----:R1:W2:Y:S02]  /*1a8f0*/  SYNCS.PHASECHK.TRANS64.TRYWAIT P0, [R2+URZ+0x36840], R0 ;  /* 0x03684000020075a7 */ /* 0x0022a4000800017f */
[----:B--2---:R-:W-:Y:S05]  /*1a900*/  @!P0 NANOSLEEP.SYNCS 0x989680 ;  /* 0x009896800000895d */ /* 0x004fea0003900000 */
[----:B------:R-:W2:Y:S02]  /*1a910*/  @!P0 SYNCS.PHASECHK.TRANS64 P0, [R2+URZ+0x36840], R0 ;  /* 0x03684000020085a7 */ /* 0x000ea4000800007f */
[----:B--2---:R-:W-:Y:S05]  /*1a920*/  @!P0 BRA `(.L_x_6021) ;  /* 0xfffffffc00f08947 */ /* 0x004fea000383ffff */
[----:B------:R-:W-:Y:S05]  /*1a930*/  BRA `(.L_x_6132) ;  /* 0xffffffb400647947 */ /* 0x000fea000383ffff */
.L_x_6028:
[----:B0-----:R0:W1:Y:S02]  /*1a940*/  SYNCS.PHASECHK.TRANS64.TRYWAIT P0, [R2+URZ+0x60], R0 ;  /* 0x00006000020075a7 */ /* 0x001064000800017f */
[----:B-1----:R-:W-:Y:S05]  /*1a950*/  @!P0 NANOSLEEP.SYNCS 0x989680 ;  /* 0x009896800000895d */ /* 0x002fea0003900000 */
[----:B------:R-:W1:Y:S02]  /*1a960*/  @!P0 SYNCS.PHASECHK.TRANS64 P0, [R2+URZ+0x60], R0 ;  /* 0x00006000020085a7 */ /* 0x000e64000800007f */
[----:B-1----:R-:W-:Y:S05]  /*1a970*/  @!P0 BRA `(.L_x_6028) ;  /* 0xfffffffc00f08947 */ /* 0x002fea000383ffff */
[----:B------:R-:W-:Y:S05]  /*1a980*/  BRA `(.L_x_6133) ;  /* 0xffffffb800807947 */ /* 0x000fea000383ffff */
.L_x_6038:
[----:B---3--:R3:W4:Y:S02]  /*1a990*/  SYNCS.PHASECHK.TRANS64.TRYWAIT P0, [R3+URZ+0x36840], R2 ;  /* 0x03684002030075a7 */ /* 0x008724000800017f */
[----:B----4-:R-:W-:Y:S05]  /*1a9a0*/  @!P0 NANOSLEEP.SYNCS 0x989680 ;  /* 0x009896800000895d */ /* 0x010fea0003900000 */
[----:B------:R-:W4:Y:S02]  /*1a9b0*/  @!P0 SYNCS.PHASECHK.TRANS64 P0, [R3+URZ+0x36840], R2 ;  /* 0x03684002030085a7 */ /* 0x000f24000800007f */
[----:B----4-:R-:W-:Y:S05]  /*1a9c0*/  @!P0 BRA `(.L_x_6038) ;  /* 0xfffffffc00f08947 */ /* 0x010fea000383ffff */
[----:B------:R-:W-:Y:S05]  /*1a9d0*/  BRA `(.L_x_6134) ;  /* 0xffffffc000687947 */ /* 0x000fea000383ffff */
.L_x_6045:
[----:B--2---:R2:W3:Y:S02]  /*1a9e0*/  SYNCS.PHASECHK.TRANS64.TRYWAIT P0, [R2+URZ+0x60], R3 ;  /* 0x00006003020075a7 */ /* 0x0044e4000800017f */
[----:B---3--:R-:W-:Y:S05]  /*1a9f0*/  @!P0 NANOSLEEP.SYNCS 0x989680 ;  /* 0x009896800000895d */ /* 0x008fea0003900000 */
[----:B------:R-:W3:Y:S02]  /*1aa00*/  @!P0 SYNCS.PHASECHK.TRANS64 P0, [R2+URZ+0x60], R3 ;  /* 0x00006003020085a7 */ /* 0x000ee4000800007f */
[----:B---3--:R-:W-:Y:S05]  /*1aa10*/  @!P0 BRA `(.L_x_6045) ;  /* 0xfffffffc00f08947 */ /* 0x008fea000383ffff */
[----:B------:R-:W-:Y:S05]  /*1aa20*/  BRA `(.L_x_6135) ;  /* 0xffffffc400847947 */ /* 0x000fea000383ffff */
.L_x_6055:
[----:B----4-:R4:W0:Y:S02]  /*1aa30*/  SYNCS.PHASECHK.TRANS64.TRYWAIT P0, [R2+URZ+0x36840], R3 ;  /* 0x03684003020075a7 */ /* 0x010824000800017f */
[----:B0-----:R-:W-:Y:S05]  /*1aa40*/  @!P0 NANOSLEEP.SYNCS 0x989680 ;  /* 0x009896800000895d */ /* 0x001fea0003900000 */
[----:B------:R-:W0:Y:S02]  /*1aa50*/  @!P0 SYNCS.PHASECHK.TRANS64 P0, [R2+URZ+0x36840], R3 ;  /* 0x03684003020085a7 */ /* 0x000e24000800007f */
[----:B0-----:R-:W-:Y:S05]  /*1aa60*/  @!P0 BRA `(.L_x_6055) ;  /* 0xfffffffc00f08947 */ /* 0x001fea000383ffff */
[----:B------:R-:W-:Y:S05]  /*1aa70*/  BRA `(.L_x_6136) ;  /* 0xffffffcc003c7947 */ /* 0x000fea000383ffff */
.L_x_6062:
[----:B--2---:R2:W3:Y:S02]  /*1aa80*/  SYNCS.PHASECHK.TRANS64.TRYWAIT P0, [R2+URZ+0x60], R5 ;  /* 0x00006005020075a7 */ /* 0x0044e4000800017f */
[----:B---3--:R-:W-:Y:S05]  /*1aa90*/  @!P0 NANOSLEEP.SYNCS 0x989680 ;  /* 0x009896800000895d */ /* 0x008fea0003900000 */
[----:B------:R-:W3:Y:S02]  /*1aaa0*/  @!P0 SYNCS.PHASECHK.TRANS64 P0, [R2+URZ+0x60], R5 ;  /* 0x00006005020085a7 */ /* 0x000ee4000800007f */
[----:B---3--:R-:W-:Y:S05]  /*1aab0*/  @!P0 BRA `(.L_x_6062) ;  /* 0xfffffffc00f08947 */ /* 0x008fea000383ffff */
[----:B------:R-:W-:Y:S05]  /*1aac0*/  BRA `(.L_x_6137) ;  /* 0xffffffd000587947 */ /* 0x000fea000383ffff */
.L_x_6074:
[----:B0-----:R0:W2:Y:S02]  /*1aad0*/  SYNCS.PHASECHK.TRANS64.TRYWAIT P0, [R0+URZ+0x36860], R2 ;  /* 0x03686002000075a7 */ /* 0x0010a4000800017f */
[----:B--2---:R-:W-:Y:S05]  /*1aae0*/  @!P0 NANOSLEEP.SYNCS 0x989680 ;  /* 0x009896800000895d */ /* 0x004fea0003900000 */
[----:B------:R-:W2:Y:S02]  /*1aaf0*/  @!P0 SYNCS.PHASECHK.TRANS64 P0, [R0+URZ+0x36860], R2 ;  /* 0x03686002000085a7 */ /* 0x000ea4000800007f */
[----:B--2---:R-:W-:Y:S05]  /*1ab00*/  @!P0 BRA `(.L_x_6074) ;  /* 0xfffffffc00f08947 */ /* 0x004fea000383ffff */
[----:B------:R-:W-:Y:S05]  /*1ab10*/  BRA `(.L_x_6138) ;  /* 0xffffffd400f47947 */ /* 0x000fea000383ffff */
.L_x_6082:
[----:B------:R-:W-:Y:S01]  /*1ab20*/  BSSY B0, `(.L_x_6139) ;  /* 0x0000008000007945 */ /* 0x000fe20003800000 */
[----:B------:R-:W-:Y:S02]  /*1ab30*/  IMAD.MOV.U32 R13, RZ, RZ, R16 ;  /* 0x000000ffff0d7224 */ /* 0x000fe400078e0010 */
[----:B------:R-:W-:Y:S02]  /*1ab40*/  IMAD.MOV.U32 R12, RZ, RZ, RZ ;  /* 0x000000ffff0c7224 */ /* 0x000fe400078e00ff */
[----:B------:R-:W-:Y:S02]  /*1ab50*/  IMAD.MOV.U32 R11, RZ, RZ, 0x1f ;  /* 0x0000001fff0b7424 */ /* 0x000fe400078e00ff */
[----:B------:R-:W-:-:S07]  /*1ab60*/  IMAD.MOV.U32 R15, RZ, RZ, -0x1 ;  /* 0xffffffffff0f7424 */ /* 0x000fce00078e00ff */
[----:B-1--45:R-:W-:Y:S05]  /*1ab70*/  WARPSYNC.COLLECTIVE R15, `(.L_x_6140) ;  /* 0x000000000f087348 */ /* 0x032fea0003c00000 */
[----:B------:R0:W2:Y:S02]  /*1ab80*/  SHFL.IDX P6, R14, R13, R12, R11 ;  /* 0x0000000c0d0e7389 */ /* 0x0000a400000c000b */
[----:B012-45:R-:W-:Y:S01]  /*1ab90*/  ENDCOLLECTIVE ;  /* 0x000000000000791b */ /* 0x037fe20003800000 */
.L_x_6140:
[----:B------:R-:W-:Y:S05]  /*1aba0*/  BSYNC B0 ;  /* 0x0000000000007941 */ /* 0x000fea0003800000 */
.L_x_6139:
        /* <DEDUP_REMOVED lines=9> */
.L_x_6141:
        /* <DEDUP_REMOVED lines=19> */
.L_x_6142:
[----:B------:R-:W-:Y:S01]  /*1ad70*/  IMAD.MOV.U32 R12, RZ, RZ, 0x2 ;  /* 0x00000002ff0c7424 */ /* 0x000fe200078e00ff */
[----:B------:R-:W-:-:S05]  /*1ad80*/  SEL R7, R14, RZ, P1 ;  /* 0x000000ff0e077207 */ /* 0x000fca0000800000 */
[----:B------:R-:W-:-:S04]  /*1ad90*/  IMAD.IADD R3, R2, 0x1, R7 ;  /* 0x0000000102037824 */ /* 0x000fc800078e0207 */
[----:B------:R-:W-:-:S07]  /*1ada0*/  IMAD.MOV.U32 R13, RZ, RZ, R3 ;  /* 0x000000ffff0d7224 */ /* 0x000fce00078e0003 */
[----:B------:R-:W-:Y:S05]  /*1adb0*/  WARPSYNC.COLLECTIVE R15, `(.L_x_6143) ;  /* 0x000000000f087348 */ /* 0x000fea0003c00000 */
[----:B------:R0:W1:Y:S02]  /*1adc0*/  SHFL.UP P6, R14, R13, R12, R11 ;  /* 0x0400000c0d0e7389 */ /* 0x00006400000c000b */
[----:B01----:R-:W-:Y:S01]  /*1add0*/  ENDCOLLECTIVE ;  /* 0x000000000000791b */ /* 0x003fe20003800000 */
.L_x_6143:
        /* <DEDUP_REMOVED lines=8> */
.L_x_6144:
        /* <DEDUP_REMOVED lines=8> */
.L_x_6145:
        /* <DEDUP_REMOVED lines=8> */
.L_x_6146:
        /* <DEDUP_REMOVED lines=9> */
.L_x_6147:
[----:B------:R-:W-:Y:S01]  /*1aff0*/  IMAD.MOV.U32 R16, RZ, RZ, R14 ;  /* 0x000000ffff107224 */ /* 0x000fe200078e000e */
[----:B------:R-:W-:Y:S06]  /*1b000*/  BRA `(.L_x_6148) ;  /* 0xffffffd800bc7947 */ /* 0x000fec000383ffff */
.L_x_6087:
[----:B------:R-:W-:Y:S01]  /*1b010*/  BSSY B0, `(.L_x_6149) ;  /* 0x0000008000007945 */ /* 0x000fe20003800000 */
[----:B-----5:R-:W-:Y:S02]  /*1b020*/  IMAD.MOV.U32 R13, RZ, RZ, R2 ;  /* 0x000000ffff0d7224 */ /* 0x020fe400078e0002 */
[----:B------:R-:W-:Y:S02]  /*1b030*/  IMAD.MOV.U32 R12, RZ, RZ, 0x1 ;  /* 0x00000001ff0c7424 */ /* 0x000fe400078e00ff */
[----:B------:R-:W-:Y:S02]  /*1b040*/  IMAD.MOV.U32 R11, RZ, RZ, RZ ;  /* 0x000000ffff0b7224 */ /* 0x000fe400078e00ff */
[----:B------:R-:W-:-:S07]  /*1b050*/  IMAD.MOV.U32 R15, RZ, RZ, -0x1 ;  /* 0xffffffffff0f7424 */ /* 0x000fce00078e00ff */
[----:B01--4-:R-:W-:Y:S05]  /*1b060*/  WARPSYNC.COLLECTIVE R15, `(.L_x_6150) ;  /* 0x000000000f087348 */ /* 0x013fea0003c00000 */
[----:B------:R2:W3:Y:S02]  /*1b070*/  SHFL.UP P6, R14, R13, R12, R11 ;  /* 0x0400000c0d0e7389 */ /* 0x0004e400000c000b */
[----:B01234-:R-:W-:Y:S01]  /*1b080*/  ENDCOLLECTIVE ;  /* 0x000000000000791b */ /* 0x01ffe20003800000 */
.L_x_6150:
[----:B------:R-:W-:Y:S05]  /*1b090*/  BSYNC B0 ;  /* 0x0000000000007941 */ /* 0x000fea0003800000 */
.L_x_6149:
        /* <DEDUP_REMOVED lines=9> */
.L_x_6151:
[----:B------:R-:W-:Y:S01]  /*1b130*/  IMAD.MOV.U32 R12, RZ, RZ, 0x4 ;  /* 0x00000004ff0c7424 */ /* 0x000fe200078e00ff */
[----:B------:R-:W-:-:S05]  /*1b140*/  SEL R14, R14, RZ, P2 ;  /* 0x000000ff0e0e7207 */ /* 0x000fca0001000000 */
[----:B------:R-:W-:-:S04]  /*1b150*/  IMAD.IADD R3, R3, 0x1, R14 ;  /* 0x0000000103037824 */ /* 0x000fc800078e020e */
[----:B------:R-:W-:-:S07]  /*1b160*/  IMAD.MOV.U32 R13, RZ, RZ, R3 ;  /* 0x000000ffff0d7224 */ /* 0x000fce00078e0003 */
[----:B------:R-:W-:Y:S05]  /*1b170*/  WARPSYNC.COLLECTIVE R15, `(.L_x_6152) ;  /* 0x000000000f087348 */ /* 0x000fea0003c00000 */
[----:B------:R0:W1:Y:S02]  /*1b180*/  SHFL.UP P6, R14, R13, R12, R11 ;  /* 0x0400000c0d0e7389 */ /* 0x00006400000c000b */
[----:B01----:R-:W-:Y:S01]  /*1b190*/  ENDCOLLECTIVE ;  /* 0x000000000000791b */ /* 0x003fe20003800000 */
.L_x_6152:
[----:B------:R-:W-:Y:S01]  /*1b1a0*/  IMAD.MOV.U32 R12, RZ, RZ, 0x8 ;  /* 0x00000008ff0c7424 */ /* 0x000fe200078e00ff */
[----:B------:R-:W-:-:S05]  /*1b1b0*/  SEL R14, R14, RZ, P3 ;  /* 0x000000ff0e0e7207 */ /* 0x000fca0001800000 */
[----:B------:R-:W-:-:S04]  /*1b1c0*/  IMAD.IADD R3, R3, 0x1, R14 ;  /* 0x0000000103037824 */ /* 0x000fc800078e020e */
[----:B------:R-:W-:-:S07]  /*1b1d0*/  IMAD.MOV.U32 R13, RZ, RZ, R3 ;  /* 0x000000ffff0d7224 */ /* 0x000fce00078e0003 */
[----:B------:R-:W-:Y:S05]  /*1b1e0*/  WARPSYNC.COLLECTIVE R15, `(.L_x_6153) ;  /* 0x000000000f087348 */ /* 0x000fea0003c00000 */
[----:B------:R0:W1:Y:S02]  /*1b1f0*/  SHFL.UP P6, R14, R13, R12, R11 ;  /* 0x0400000c0d0e7389 */ /* 0x00006400000c000b */
[----:B01----:R-:W-:Y:S01]  /*1b200*/  ENDCOLLECTIVE ;  /* 0x000000000000791b */ /* 0x003fe20003800000 */
.L_x_6153:
[----:B------:R-:W-:Y:S01]  /*1b210*/  IMAD.MOV.U32 R12, RZ, RZ, 0x10 ;  /* 0x00000010ff0c7424 */ /* 0x000fe200078e00ff */
[----:B------:R-:W-:-:S05]  /*1b220*/  SEL R14, R14, RZ, P4 ;  /* 0x000000ff0e0e7207 */ /* 0x000fca0002000000 */
[----:B------:R-:W-:-:S04]  /*1b230*/  IMAD.IADD R3, R3, 0x1, R14 ;  /* 0x0000000103037824 */ /* 0x000fc800078e020e */
[----:B------:R-:W-:-:S07]  /*1b240*/  IMAD.MOV.U32 R13, RZ, RZ, R3 ;  /* 0x000000ffff0d7224 */ /* 0x000fce00078e0003 */
[----:B------:R-:W-:Y:S05]  /*1b250*/  WARPSYNC.COLLECTIVE R15, `(.L_x_6154) ;  /* 0x000000000f087348 */ /* 0x000fea0003c00000 */
[----:B------:R0:W1:Y:S02]  /*1b260*/  SHFL.UP P6, R14, R13, R12, R11 ;  /* 0x0400000c0d0e7389 */ /* 0x00006400000c000b */
[----:B01----:R-:W-:Y:S01]  /*1b270*/  ENDCOLLECTIVE ;  /* 0x000000000000791b */ /* 0x003fe20003800000 */
.L_x_6154:
        /* <DEDUP_REMOVED lines=8> */
.L_x_6155:
[----:B------:R-:W-:Y:S01]  /*1b300*/  IMAD.MOV.U32 R16, RZ, RZ, R14 ;  /* 0x000000ffff107224 */ /* 0x000fe200078e000e */
[----:B------:R-:W-:Y:S06]  /*1b310*/  BRA `(.L_x_6156) ;  /* 0xffffffd800987947 */ /* 0x000fec000383ffff */
.L_x_6089:
[----:B------:R-:W-:Y:S01]  /*1b320*/  BSSY B0, `(.L_x_6157) ;  /* 0x0000006000007945 */ /* 0x000fe20003800000 */
[----:B------:R-:W-:Y:S01]  /*1b330*/  PLOP3.LUT P6, PT, P6, PT, PT, 0x8, 0x0 ;  /* 0x000000000000781c */ /* 0x000fe200037ce170 */
[----:B------:R-:W-:-:S12]  /*1b340*/  IMAD.MOV.U32 R15, RZ, RZ, -0x1 ;  /* 0xffffffffff0f7424 */ /* 0x000fd800078e00ff */
[----:B01--45:R-:W-:Y:S05]  /*1b350*/  WARPSYNC.COLLECTIVE R15, `(.L_x_6158) ;  /* 0x000000000f087348 */ /* 0x033fea0003c00000 */
[----:B------:R-:W-:Y:S01]  /*1b360*/  VOTE.ANY R14, PT, P6 ;  /* 0x00000000000e7806 */ /* 0x000fe200030e0100 */
[----:B01--45:R-:W-:Y:S06]  /*1b370*/  ENDCOLLECTIVE ;  /* 0x000000000000791b */ /* 0x033fec0003800000 */
.L_x_6158:
[----:B------:R-:W-:Y:S05]  /*1b380*/  BSYNC B0 ;  /* 0x0000000000007941 */ /* 0x000fea0003800000 */
.L_x_6157:
        /* <DEDUP_REMOVED lines=9> */
.L_x_6159:
[----:B------:R-:W-:Y:S01]  /*1b420*/  IMAD.MOV.U32 R17, RZ, RZ, R14 ;  /* 0x000000ffff117224 */ /* 0x000fe200078e000e */
[----:B------:R-:W-:Y:S06]  /*1b430*/  BRA `(.L_x_6160) ;  /* 0xffffffd800887947 */ /* 0x000fec000383ffff */
.L_x_6091:
[----:B------:R-:W-:Y:S01]  /*1b440*/  BSSY B0, `(.L_x_6161) ;  /* 0x0000007000007945 */ /* 0x000fe20003800000 */
[----:B------:R-:W-:Y:S02]  /*1b450*/  IMAD.MOV.U32 R13, RZ, RZ, R3 ;  /* 0x000000ffff0d7224 */ /* 0x000fe400078e0003 */
[----:B------:R-:W-:Y:S02]  /*1b460*/  IMAD.MOV.U32 R11, RZ, RZ, 0x1f ;  /* 0x0000001fff0b7424 */ /* 0x000fe400078e00ff */
[----:B------:R-:W-:-:S07]  /*1b470*/  IMAD.MOV.U32 R15, RZ, RZ, -0x1 ;  /* 0xffffffffff0f7424 */ /* 0x000fce00078e00ff */
[----:B012345:R-:W-:Y:S05]  /*1b480*/  WARPSYNC.COLLECTIVE R15, `(.L_x_6162) ;  /* 0x000000000f087348 */ /* 0x03ffea0003c00000 */
[----:B------:R0:W0:Y:S02]  /*1b490*/  SHFL.IDX P6, R14, R13, R12, R11 ;  /* 0x0000000c0d0e7389 */ /* 0x00002400000c000b */
[----:B012345:R-:W-:Y:S01]  /*1b4a0*/  ENDCOLLECTIVE ;  /* 0x000000000000791b */ /* 0x03ffe20003800000 */
.L_x_6162:
[----:B------:R-:W-:Y:S05]  /*1b4b0*/  BSYNC B0 ;  /* 0x0000000000007941 */ /* 0x000fea0003800000 */
.L_x_6161:
[----:B------:R-:W-:Y:S01]  /*1b4c0*/  IMAD.MOV.U32 R3, RZ, RZ, R14 ;  /* 0x000000ffff037224 */ /* 0x000fe200078e000e */
[----:B------:R-:W-:Y:S06]  /*1b4d0*/  BRA `(.L_x_6163) ;  /* 0xffffffd8007c7947 */ /* 0x000fec000383ffff */
.L_x_6095:
[----:B0-----:R0:W2:Y:S02]  /*1b4e0*/  SYNCS.PHASECHK.TRANS64.TRYWAIT P0, [R0+URZ+0x36820], R3 ;  /* 0x03682003000075a7 */ /* 0x0010a4000800017f */
[----:B--2---:R-:W-:Y:S05]  /*1b4f0*/  @!P0 NANOSLEEP.SYNCS 0x989680 ;  /* 0x009896800000895d */ /* 0x004fea0003900000 */
[----:B------:R-:W2:Y:S02]  /*1b500*/  @!P0 SYNCS.PHASECHK.TRANS64 P0, [R0+URZ+0x36820], R3 ;  /* 0x03682003000085a7 */ /* 0x000ea4000800007f */
[----:B--2---:R-:W-:Y:S05]  /*1b510*/  @!P0 BRA `(.L_x_6095) ;  /* 0xfffffffc00f08947 */ /* 0x004fea000383ffff */
[----:B------:R-:W-:Y:S05]  /*1b520*/  BRA `(.L_x_6164) ;  /* 0xffffffe000047947 */ /* 0x000fea000383ffff */
.L_x_6096:
        /* <DEDUP_REMOVED lines=11> */
.L_x_6166:
[----:B------:R-:W-:Y:S05]  /*1b5e0*/  BSYNC B0 ;  /* 0x0000000000007941 */ /* 0x000fea0003800000 */
.L_x_6165:
[----:B------:R-:W-:Y:S05]  /*1b5f0*/  BRA `(.L_x_6167) ;  /* 0xffffffdc00ec7947 */ /* 0x000fea000383ffff */
.L_x_6099:
[----:B------:R-:W-:Y:S01]  /*1b600*/  BSSY B1, `(.L_x_6168) ;  /* 0x0000006000017945 */ /* 0x000fe20003800000 */
[----:B------:R-:W-:-:S07]  /*1b610*/  IMAD.MOV.U32 R15, RZ, RZ, -0x1 ;  /* 0xffffffffff0f7424 */ /* 0x000fce00078e00ff */
[----:B012-45:R-:W-:Y:S05]  /*1b620*/  WARPSYNC.COLLECTIVE R15, `(.L_x_6169) ;  /* 0x000000000f0c7348 */ /* 0x037fea0003c00000 */
[----:B------:R-:W-:Y:S02]  /*1b630*/  ELECT P6, UR62, PT ;  /* 0x00000000003e782f */ /* 0x000fe400038c0000 */
[----:B------:R-:W-:Y:S01]  /*1b640*/  MOV R14, UR62 ;  /* 0x0000003e000e7c02 */ /* 0x000fe20008000f00 */
[----:B012-45:R-:W-:Y:S10]  /*1b650*/  ENDCOLLECTIVE ;  /* 0x000000000000791b */ /* 0x037ff40003800000 */
.L_x_6169:
[----:B------:R-:W-:Y:S05]  /*1b660*/  BSYNC B1 ;  /* 0x0000000000017941 */ /* 0x000fea0003800000 */
.L_x_6168:
[----:B------:R-:W-:Y:S05]  /*1b670*/  BRA `(.L_x_6170) ;  /* 0xffffffdc00e47947 */ /* 0x000fea000383ffff */
.L_x_6101:
[----:B0-----:R0:W2:Y:S02]  /*1b680*/  SYNCS.PHASECHK.TRANS64.TRYWAIT P0, [R6+URZ], R5 ;  /* 0x00000005060075a7 */ /* 0x0010a4000800017f */
[----:B--2---:R-:W-:Y:S05]  /*1b690*/  @!P0 NANOSLEEP.SYNCS 0x989680 ;  /* 0x009896800000895d */ /* 0x004fea0003900000 */
[----:B------:R-:W2:Y:S02]  /*1b6a0*/  @!P0 SYNCS.PHASECHK.TRANS64 P0, [R6+URZ], R5 ;  /* 0x00000005060085a7 */ /* 0x000ea4000800007f */
[----:B--2---:R-:W-:Y:S05]  /*1b6b0*/  @!P0 BRA `(.L_x_6101) ;  /* 0xfffffffc00f08947 */ /* 0x004fea000383ffff */
[----:B------:R-:W-:Y:S05]  /*1b6c0*/  BRA `(.L_x_6171) ;  /* 0xffffffe000287947 */ /* 0x000fea000383ffff */
.L_x_6102:
[----:B--2---:R2:W3:Y:S02]  /*1b6d0*/  SYNCS.PHASECHK.TRANS64.TRYWAIT P0, [R7+URZ], R2 ;  /* 0x00000002070075a7 */ /* 0x0044e4000800017f */
[----:B---3--:R-:W-:Y:S05]  /*1b6e0*/  @!P0 NANOSLEEP.SYNCS 0x989680 ;  /* 0x009896800000895d */ /* 0x008fea0003900000 */
[----:B------:R-:W3:Y:S02]  /*1b6f0*/  @!P0 SYNCS.PHASECHK.TRANS64 P0, [R7+URZ], R2 ;  /* 0x00000002070085a7 */ /* 0x000ee4000800007f */
[----:B---3--:R-:W-:Y:S05]  /*1b700*/  @!P0 BRA `(.L_x_6102) ;  /* 0xfffffffc00f08947 */ /* 0x008fea000383ffff */
[----:B------:R-:W-:Y:S05]  /*1b710*/  BRA `(.L_x_6172) ;  /* 0xffffffe0001c7947 */ /* 0x000fea000383ffff */
.L_x_6104:
[----:B---3--:R3:W4:Y:S02]  /*1b720*/  SYNCS.PHASECHK.TRANS64.TRYWAIT P0, [R4+URZ], R5 ;  /* 0x00000005040075a7 */ /* 0x008724000800017f */
[----:B----4-:R-:W-:Y:S05]  /*1b730*/  @!P0 NANOSLEEP.SYNCS 0x989680 ;  /* 0x009896800000895d */ /* 0x010fea0003900000 */
[----:B------:R-:W4:Y:S02]  /*1b740*/  @!P0 SYNCS.PHASECHK.TRANS64 P0, [R4+URZ], R5 ;  /* 0x00000005040085a7 */ /* 0x000f24000800007f */
[----:B----4-:R-:W-:Y:S05]  /*1b750*/  @!P0 BRA `(.L_x_6104) ;  /* 0xfffffffc00f08947 */ /* 0x010fea000383ffff */
[----:B------:R-:W-:Y:S05]  /*1b760*/  BRA `(.L_x_6173) ;  /* 0xffffffe000247947 */ /* 0x000fea000383ffff */
.L_x_6174:
        /* <DEDUP_REMOVED lines=9> */
.L_x_15311:


//--------------------- .text._ZN7cutlass13device_kernelIN5flash11enable_sm90INS1_16FlashAttnFwdSm90INS1_25CollectiveMainloopFwdSm90ILi2EN4cute5tupleIJNS5_1CILi1EEES8_S8_EEENS6_IJNS7_ILi128EEENS7_ILi112EEENS7_ILi192EEEEEELi192ENS_6half_tEfNS_4arch4Sm90ELb1ELb0ELb1ELb1ELb0ELb1ELb0ELb1ELb1ELb1ELb0ELb0EEENS1_21CollectiveEpilogueFwdINS6_IJSA_SC_SB_EEES9_SE_SG_Li256ELb1ELb1ELb0ELb0EEENS1_36VarlenDynamicPersistentTileSchedulerILi128ELi112ELi256ELi128ELb0ELb1ELb1ELb1ELb1ELb1EEEEEEEEEvNT_6ParamsE --------------------------
	.section	.text._ZN7cutlass13device_kernelIN5flash11enable_sm90INS1_16FlashAttnFwdSm90INS1_25CollectiveMainloopFwdSm90ILi2EN4cute5tupleIJNS5_1CILi1EEES8_S8_EEENS6_IJNS7_ILi128EEENS7_ILi112EEENS7_ILi192EEEEEELi192ENS_6half_tEfNS_4arch4Sm90ELb1ELb0ELb1ELb1ELb0ELb1ELb0ELb1ELb1ELb1ELb0ELb0EEENS1_21CollectiveEpilogueFwdINS6_IJSA_SC_SB_EEES9_SE_SG_Li256ELb1ELb1ELb0ELb0EEENS1_36VarlenDynamicPersistentTileSchedulerILi128ELi112ELi256ELi128ELb0ELb1ELb1ELb1ELb1ELb1EEEEEEEEEvNT_6ParamsE,"ax",@progbits
	.align	128
.text._ZN7cutlass13device_kernelIN5flash11enable_sm90INS1_16FlashAttnFwdSm90INS1_25CollectiveMainloopFwdSm90ILi2EN4cute5tupleIJNS5_1CILi1EEES8_S8_EEENS6_IJNS7_ILi128EEENS7_ILi112EEENS7_ILi192EEEEEELi192ENS_6half_tEfNS_4arch4Sm90ELb1ELb0ELb1ELb1ELb0ELb1ELb0ELb1ELb1ELb1ELb0ELb0EEENS1_21CollectiveEpilogueFwdINS6_IJSA_SC_SB_EEES9_SE_SG_Li256ELb1ELb1ELb0ELb0EEENS1_36VarlenDynamicPersistentTileSchedulerILi128ELi112ELi256ELi128ELb0ELb1ELb1ELb1ELb1ELb1EEEEEEEEEvNT_6ParamsE:
        .type           _ZN7cutlass13device_kernelIN5flash11enable_sm90INS1_16FlashAttnFwdSm90INS1_25CollectiveMainloopFwdSm90ILi2EN4cute5tupleIJNS5_1CILi1EEES8_S8_EEENS6_IJNS7_ILi128EEENS7_ILi112EEENS7_ILi192EEEEEELi192ENS_6half_tEfNS_4arch4Sm90ELb1ELb0ELb1ELb1ELb0ELb1ELb0ELb1ELb1ELb1ELb0ELb0EEENS1_21CollectiveEpilogueFwdINS6_IJSA_SC_SB_EEES9_SE_SG_Li256ELb1ELb1ELb0ELb0EEENS1_36VarlenDynamicPersistentTileSchedulerILi128ELi112ELi256ELi128ELb0ELb1ELb1ELb1ELb1ELb1EEEEEEEEEvNT_6ParamsE,@function
        .size           _ZN7cutlass13device_kernelIN5flash11enable_sm90INS1_16FlashAttnFwdSm90INS1_25CollectiveMainloopFwdSm90ILi2EN4cute5tupleIJNS5_1CILi1EEES8_S8_EEENS6_IJNS7_ILi128EEENS7_ILi112EEENS7_ILi192EEEEEELi192ENS_6half_tEfNS_4arch4Sm90ELb1ELb0ELb1ELb1ELb0ELb1ELb0ELb1ELb1ELb1ELb0ELb0EEENS1_21CollectiveEpilogueFwdINS6_IJSA_SC_SB_EEES9_SE_SG_Li256ELb1ELb1ELb0ELb0EEENS1_36VarlenDynamicPersistentTileSchedulerILi128ELi112ELi256ELi128ELb0ELb1ELb1ELb1ELb1ELb1EEEEEEEEEvNT_6ParamsE,(.L_x_15312 - _ZN7cutlass13device_kernelIN5flash11enable_sm90INS1_16FlashAttnFwdSm90INS1_25CollectiveMainloopFwdSm90ILi2EN4cute5tupleIJNS5_1CILi1EEES8_S8_EEENS6_IJNS7_ILi128EEENS7_ILi112EEENS7_ILi192EEEEEELi192ENS_6half_tEfNS_4arch4Sm90ELb1ELb0ELb1ELb1ELb0ELb1ELb0ELb1ELb1ELb1ELb0ELb0EEENS1_21CollectiveEpilogueFwdINS6_IJSA_SC_SB_EEES9_SE_SG_Li256ELb1ELb1ELb0ELb0EEENS1_36VarlenDynamicPersistentTileSchedulerILi128ELi112ELi256ELi128ELb0ELb1ELb1ELb1ELb1ELb1EEEEEEEEEvNT_6ParamsE)
        .other          _ZN7cutlass13device_kernelIN5flash11enable_sm90INS1_16FlashAttnFwdSm90INS1_25CollectiveMainloopFwdSm90ILi2EN4cute5tupleIJNS5_1CILi1EEES8_S8_EEENS6_IJNS7_ILi128EEENS7_ILi112EEENS7_ILi192EEEEEELi192ENS_6half_tEfNS_4arch4Sm90ELb1ELb0ELb1ELb1ELb0ELb1ELb0ELb1ELb1ELb1ELb0ELb0EEENS1_21CollectiveEpilogueFwdINS6_IJSA_SC_SB_EEES9_SE_SG_Li256ELb1ELb1ELb0ELb0EEENS1_36VarlenDynamicPersistentTileSchedulerILi128ELi112ELi256ELi128ELb0ELb1ELb1ELb1ELb1ELb1EEEEEEEEEvNT_6ParamsE,@"STO_CUDA_ENTRY STV_DEFAULT"
_ZN7cutlass13device_kernelIN5flash11enable_sm90INS1_16FlashAttnFwdSm90INS1_25CollectiveMainloopFwdSm90ILi2EN4cute5tupleIJNS5_1CILi1EEES8_S8_EEENS6_IJNS7_ILi128EEENS7_ILi112EEENS7_ILi192EEEEEELi192ENS_6half_tEfNS_4arch4Sm90ELb1ELb0ELb1ELb1ELb0ELb1ELb0ELb1ELb1ELb1ELb0ELb0EEENS1_21CollectiveEpilogueFwdINS6_IJSA_SC_SB_EEES9_SE_SG_Li256ELb1ELb1ELb0ELb0EEENS1_36VarlenDynamicPersistentTileSchedulerILi128ELi112ELi256ELi128ELb0ELb1ELb1ELb1ELb1ELb1EEEEEEEEEvNT_6ParamsE:
        /* <DEDUP_REMOVED lines=24> */
.L_x_6176:
[----:B------:R-:W-:Y:S05]  /*0180*/  BSYNC B0 ;  /* 0x0000000000007941 */ /* 0x000fea0003800000 */
.L_x_6175:
        /* <DEDUP_REMOVED lines=41> */
.L_x_6177:
        /* <DEDUP_REMOVED lines=22> */
.L_x_6178:
        /* <DEDUP_REMOVED lines=18> */
.L_x_6179:
        /* <DEDUP_REMOVED lines=22> */
.L_x_6180:
        /* <DEDUP_REMOVED lines=22> */
.L_x_6181:
        /* <DEDUP_REMOVED lines=10> */
.L_x_6184:
        /* <DEDUP_REMOVED lines=17> */
[----:B------:R-:W-:Y:S01]  /*0b10*/  R2UR UR4, R16 ;  /* 0x00000000100472ca */ /* 0x000fe200000e0000 */
[----:B------:R-:W-:Y:S01]  /*0b20*/  IMAD.MOV.U32 R17, RZ, RZ, RZ ;  /* 0x000000ffff117224 */ /* 0x000fe200078e00ff */
[----:B------:R-:W-:Y:S01]  /*0b30*/  CS2R R208, SRZ ;  /* 0x0000000000d07805 */ /* 0x000fe2000001ff00 */
[----:B------:R-:W-:-:S10]  /*0b40*/  IMAD.MOV.U32 R205, RZ, RZ, RZ ;  /* 0x000000ffffcd7224 */ /* 0x000fd400078e00ff */
[----:B------:R-:W-:Y:S01]  /*0b50*/  UIADD3 UR4, UR4, 0x15400, URZ ;  /* 0x0001540004047890 */ /* 0x000fe2000fffe03f */
[----:B--2---:R-:W-:Y:S02]  /*0b60*/  R2UR UR5, R0 ;  /* 0x00000000000572ca */ /* 0x004fe400000e0000 */
[----:B------:R-:W-:-:S04]  /*0b70*/  SHF.R.S32.HI R0, RZ, 0x1f, R18 ;  /* 0x0000001fff007819 */ /* 0x000fc80000011412 */
[----:B0-----:R-:W-:-:S04]  /*0b80*/  LEA.HI R2, R0, R18, RZ, 0x7 ;  /* 0x0000001200027211 */ /* 0x001fc800078f38ff */
[----:B------:R-:W-:Y:S02]  /*0b90*/  LOP3.LUT R3, R2, 0xffffff80, RZ, 0xc0, !PT ;  /* 0xffffff8002037812 */ /* 0x000fe400078ec0ff */
[----:B------:R-:W-:Y:S01]  /*0ba0*/  SHF.R.S32.HI R11, RZ, 0x7, R2 ;  /* 0x00000007ff0b7819 */ /* 0x000fe20000011402 */
[----:B------:R-:W-:Y:S01]  /*0bb0*/  ULOP3.LUT UR5, UR5, 0x1, URZ, 0xfc, !UPT ;  /* 0x0000000105057892 */ /* 0x000fe2000f8efc3f */
[----:B------:R-:W-:Y:S02]  /*0bc0*/  IADD3 R15, R18, -R3, RZ ;  /* 0x80000003120f7210 */ /* 0x000fe40007ffe0ff */
[----:B------:R-:W-:Y:S02]  /*0bd0*/  LEA.HI R3, R0, R18, RZ, 0x4 ;  /* 0x0000001200037211 */ /* 0x000fe400078f20ff */
[----:B------:R-:W-:Y:S02]  /*0be0*/  SHF.R.S32.HI R7, RZ, 0x1f, R15 ;  /* 0x0000001fff077819 */ /* 0x000fe4000001140f */
[----:B------:R-:W-:-:S02]  /*0bf0*/  SHF.R.S32.HI R6, RZ, 0x4, R3 ;  /* 0x00000004ff067819 */ /* 0x000fc40000011403 */
[-C--:B------:R-:W-:Y:S02]  /*0c00*/  LEA.HI R8, R7, R15.reuse, RZ, 0x2 ;  /* 0x0000000f07087211 */ /* 0x080fe400078f10ff */
[----:B------:R-:W-:Y:S02]  /*0c10*/  LEA.HI R4, R3, R6, RZ, 0x1 ;  /* 0x0000000603047211 */ /* 0x000fe400078f08ff */
[--C-:B------:R-:W-:Y:S02]  /*0c20*/  SHF.R.S32.HI R9, RZ, 0x2, R8.reuse ;  /* 0x00000002ff097819 */ /* 0x100fe40000011408 */
[----:B------:R-:W-:Y:S02]  /*0c30*/  SHF.R.S32.HI R10, RZ, 0x1f, R8 ;  /* 0x0000001fff0a7819 */ /* 0x000fe40000011408 */
[----:B------:R-:W-:Y:S02]  /*0c40*/  LEA.HI R7, R7, R15, RZ, 0x5 ;  /* 0x0000000f07077211 */ /* 0x000fe400078f28ff */
[----:B------:R-:W-:-:S02]  /*0c50*/  LEA.HI R10, R10, R9, RZ, 0x3 ;  /* 0x000000090a0a7211 */ /* 0x000fc400078f18ff */
[----:B------:R-:W-:Y:S02]  /*0c60*/  LOP3.LUT R3, R3, 0x3fffff0, RZ, 0xc0, !PT ;  /* 0x03fffff003037812 */ /* 0x000fe400078ec0ff */
[----:B------:R-:W-:Y:S02]  /*0c70*/  LOP3.LUT R10, R10, 0xfffffff8, RZ, 0xc0, !PT ;  /* 0xfffffff80a0a7812 */ /* 0x000fe400078ec0ff */
[----:B------:R-:W-:Y:S01]  /*0c80*/  LOP3.LUT R5, R4, 0x1ffffffe, RZ, 0xc0, !PT ;  /* 0x1ffffffe04057812 */ /* 0x000fe200078ec0ff */
[----:B------:R-:W-:Y:S01]  /*0c90*/  IMAD.IADD R3, R18, 0x1, -R3 ;  /* 0x0000000112037824 */ /* 0x000fe200078e0a03 */
[----:B------:R-:W-:Y:S01]  /*0ca0*/  LEA.HI R4, R0, R18, RZ, 0x5 ;  /* 0x0000001200047211 */ /* 0x000fe200078f28ff */
[----:B------:R-:W-:Y:S01]  /*0cb0*/  IMAD.IADD R10, R9, 0x1, -R10 ;  /* 0x00000001090a7824 */ /* 0x000fe200078e0a0a */
[----:B------:R-:W-:Y:S01]  /*0cc0*/  SHF.R.S32.HI R7, RZ, 0x5, R7 ;  /* 0x00000005ff077819 */ /* 0x000fe20000011407 */
[----:B------:R-:W-:Y:S01]  /*0cd0*/  IMAD.IADD R5, R6, 0x1, -R5 ;  /* 0x0000000106057824 */ /* 0x000fe200078e0a05 */
[----:B------:R-:W-:-:S02]  /*0ce0*/  SHF.R.S32.HI R4, RZ, 0x5, R4 ;  /* 0x00000005ff047819 */ /* 0x000fc40000011404 */
[----:B------:R-:W-:Y:S01]  /*0cf0*/  LEA.HI R6, R0, R18, RZ, 0x2 ;  /* 0x0000001200067211 */ /* 0x000fe200078f10ff */
[----:B------:R-:W-:Y:S01]  /*0d00*/  IMAD R7, R7, 0x10, R10 ;  /* 0x0000001007077824 */ /* 0x000fe200078e020a */
[----:B------:R-:W-:Y:S01]  /*0d10*/  LEA.HI R2, R2, R11, RZ, 0x1 ;  /* 0x0000000b02027211 */ /* 0x000fe200078f08ff */
[C---:B------:R-:W-:Y:S01]  /*0d20*/  IMAD.SHL.U32 R220, R4.reuse, 0x200, RZ ;  /* 0x0000020004dc7824 */ /* 0x040fe200078e00ff */
[----:B------:R-:W-:Y:S02]  /*0d30*/  LEA R10, R4, R3, 0x4 ;  /* 0x00000003040a7211 */ /* 0x000fe400078e20ff */
[--C-:B------:R-:W-:Y:S02]  /*0d40*/  SHF.R.S32.HI R204, RZ, 0x2, R6.reuse ;  /* 0x00000002ffcc7819 */ /* 0x100fe40000011406 */
[----:B------:R-:W-:Y:S01]  /*0d50*/  SHF.R.S32.HI R3, RZ, 0x1f, R6 ;  /* 0x0000001fff037819 */ /* 0x000fe20000011406 */
[----:B------:R-:W-:Y:S01]  /*0d60*/  IMAD R12, R10, 0x8, R5 ;  /* 0x000000080a0c7824 */ /* 0x000fe200078e0205 */
[----:B------:R-:W-:Y:S01]  /*0d70*/  LOP3.LUT R6, R6, 0xfffffffc, RZ, 0xc0, !PT ;  /* 0xfffffffc06067812 */ /* 0x000fe200078ec0ff */
[----:B------:R-:W-:Y:S01]  /*0d80*/  VIADD R9, R204, 0x40 ;  /* 0x00000040cc097836 */ /* 0x000fe20000000000 */
[----:B------:R-:W-:-:S02]  /*0d90*/  LOP3.LUT R2, R2, 0x3fffffe, RZ, 0xc0, !PT ;  /* 0x03fffffe02027812 */ /* 0x000fc400078ec0ff */
[----:B------:R-:W-:Y:S01]  /*0da0*/  IADD3 R20, R18, -R6, RZ ;  /* 0x8000000612147210 */ /* 0x000fe20007ffe0ff */
[----:B------:R-:W-:Y:S01]  /*0db0*/  IMAD.SHL.U32 R217, R9, 0x40, RZ ;  /* 0x0000004009d97824 */ /* 0x000fe200078e00ff */
[----:B------:R-:W-:Y:S01]  /*0dc0*/  LEA.HI R3, R3, R204, RZ, 0x3 ;  /* 0x000000cc03037211 */ /* 0x000fe200078f18ff */
[----:B------:R-:W-:Y:S01]  /*0dd0*/  IMAD.IADD R2, R11, 0x1, -R2 ;  /* 0x000000010b027824 */ /* 0x000fe200078e0a02 */
[----:B------:R-:W-:Y:S01]  /*0de0*/  LEA.HI R0, R0, R18, RZ, 0x3 ;  /* 0x0000001200007211 */ /* 0x000fe200078f18ff */
[----:B------:R-:W-:Y:S01]  /*0df0*/  IMAD.SHL.U32 R22, R20, 0x4, RZ ;  /* 0x0000000414167824 */ /* 0x000fe200078e00ff */
[----:B------:R-:W-:Y:S01]  /*0e00*/  LOP3.LUT R3, R3, 0xfffffff8, RZ, 0xc0, !PT ;  /* 0xfffffff803037812 */ /* 0x000fe200078ec0ff */
[----:B------:R-:W-:Y:S01]  /*0e10*/  IMAD R13, R2, 0x40, R7 ;  /* 0x00000040020d7824 */ /* 0x000fe200078e0207 */
[----:B------:R-:W-:Y:S01]  /*0e20*/  SHF.R.S32.HI R2, RZ, 0x1f, R9 ;  /* 0x0000001fff027819 */ /* 0x000fe20000011409 */
[C---:B------:R-:W-:Y:S01]  /*0e30*/  VIADD R212, R22.reuse, 0x40 ;  /* 0x0000004016d47836 */ /* 0x040fe20000000000 */
[----:B------:R-:W-:Y:S01]  /*0e40*/  IADD3 R213, R22, 0x20, RZ ;  /* 0x0000002016d57810 */ /* 0x000fe20007ffe0ff */
[----:B------:R-:W-:Y:S01]  /*0e50*/  IMAD.IADD R228, R204, 0x1, -R3 ;  /* 0x00000001cce47824 */ /* 0x000fe200078e0a03 */
[----:B------:R-:W-:Y:S01]  /*0e60*/  LEA.HI R2, R2, R9, RZ, 0x3 ;  /* 0x0000000902027211 */ /* 0x000fe200078f18ff */
[----:B------:R-:W-:Y:S01]  /*0e70*/  STL [R1+0x8c], R13 ;  /* 0x00008c0d01007387 */ /* 0x000fe20000100800 */
[C---:B------:R-:W-:Y:S01]  /*0e80*/  IADD3 R207, R22.reuse, R212, RZ ;  /* 0x000000d416cf7210 */ /* 0x040fe20007ffe0ff */
[----:B------:R-:W-:Y:S01]  /*0e90*/  IMAD.IADD R206, R22, 0x1, R213 ;  /* 0x0000000116ce7824 */ /* 0x000fe200078e02d5 */
[----:B------:R-:W-:Y:S01]  /*0ea0*/  LOP3.LUT R217, R217, 0x1c0, RZ, 0xc0, !PT ;  /* 0x000001c0d9d97812 */ /* 0x000fe200078ec0ff */
[----:B------:R-:W-:Y:S01]  /*0eb0*/  IMAD.SHL.U32 R2, R2, 0x40, RZ ;  /* 0x0000004002027824 */ /* 0x000fe200078e00ff */
[----:B------:R-:W-:Y:S01]  /*0ec0*/  LOP3.LUT R233, R0, 0xfffffff8, RZ, 0xc0, !PT ;  /* 0xfffffff800e97812 */ /* 0x000fe200078ec0ff */
[----:B------:R-:W-:Y:S01]  /*0ed0*/  IMAD.SHL.U32 R218, R228, 0x40, RZ ;  /* 0x00000040e4da7824 */ /* 0x000fe200078e00ff */
[----:B------:R-:W-:Y:S01]  /*0ee0*/  SHF.R.S32.HI R3, RZ, 0x1f, R206 ;  /* 0x0000001fff037819 */ /* 0x000fe200000114ce */
[----:B------:R-:W-:Y:S01]  /*0ef0*/  STL [R1+0x48], RZ ;  /* 0x000048ff01007387 */ /* 0x000fe20000100800 */
[----:B------:R-:W-:Y:S01]  /*0f00*/  LOP3.LUT R222, R2, 0xfffffe00, RZ, 0xc0, !PT ;  /* 0xfffffe0002de7812 */ /* 0x000fe200078ec0ff */
[C---:B------:R-:W-:Y:S01]  /*0f10*/  VIADD R214, R22.reuse, 0x30 ;  /* 0x0000003016d67836 */ /* 0x040fe20000000000 */
[----:B------:R-:W-:Y:S01]  /*0f20*/  SHF.R.S32.HI R2, RZ, 0x1f, R207 ;  /* 0x0000001fff027819 */ /* 0x000fe200000114cf */
[----:B------:R-:W-:Y:S01]  /*0f30*/  VIADD R216, R22, 0x50 ;  /* 0x0000005016d87836 */ /* 0x000fe20000000000 */
[----:B------:R-:W-:-:S02]  /*0f40*/  LEA.HI R5, R3, R206, RZ, 0x6 ;  /* 0x000000ce03057211 */ /* 0x000fc400078f30ff */
[----:B------:R-:W-:Y:S02]  /*0f50*/  LOP3.LUT R218, R218, 0x1c0, RZ, 0xc0, !PT ;  /* 0x000001c0dada7812 */ /* 0x000fe400078ec0ff */
[----:B------:R-:W-:Y:S01]  /*0f60*/  LEA.HI R4, R3, R206, RZ, 0x3 ;  /* 0x000000ce03047211 */ /* 0x000fe200078f18ff */
[----:B------:R-:W-:Y:S01]  /*0f70*/  IMAD.SHL.U32 R5, R5, 0x80, RZ ;  /* 0x0000008005057824 */ /* 0x000fe200078e00ff */
[CC--:B------:R-:W-:Y:S02]  /*0f80*/  LEA.HI R6, R2.reuse, R207.reuse, RZ, 0x6 ;  /* 0x000000cf02067211 */ /* 0x0c0fe400078f30ff */
[----:B------:R-:W-:Y:S02]  /*0f90*/  LEA.HI R3, R2, R207, RZ, 0x3 ;  /* 0x000000cf02037211 */ /* 0x000fe400078f18ff */
[----:B------:R-:W-:Y:S01]  /*0fa0*/  SHF.R.U32.HI R14, RZ, 0x3, R217 ;  /* 0x00000003ff0e7819 */ /* 0x000fe200000116d9 */
[----:B------:R-:W-:Y:S01]  /*0fb0*/  IMAD.SHL.U32 R7, R6, 0x80, RZ ;  /* 0x0000008006077824 */ /* 0x000fe200078e00ff */
[----:B------:R-:W-:-:S02]  /*0fc0*/  SHF.R.U32.HI R219, RZ, 0x3, R218 ;  /* 0x00000003ffdb7819 */ /* 0x000fc400000116da */
[C-C-:B------:R-:W-:Y:S02]  /*0fd0*/  LOP3.LUT R2, R218.reuse, 0x38, R4.reuse, 0xf8, !PT ;  /* 0x00000038da027812 */ /* 0x140fe400078ef804 */
[----:B------:R-:W-:Y:S02]  /*0fe0*/  LOP3.LUT R9, R217, 0x38, R4, 0xf8, !PT ;  /* 0x00000038d9097812 */ /* 0x000fe400078ef804 */
[----:B------:R-:W-:Y:S02]  /*0ff0*/  LOP3.LUT R6, R218, 0x38, R3, 0xf8, !PT ;  /* 0x00000038da067812 */ /* 0x000fe400078ef803 */
[----:B------:R-:W-:Y:S02]  /*1000*/  LOP3.LUT R5, R5, 0xffffe000, RZ, 0xc0, !PT ;  /* 0xffffe00005057812 */ /* 0x000fe400078ec0ff */
[----:B------:R-:W-:Y:S02]  /*1010*/  LOP3.LUT R2, R2, R219, RZ, 0x3c, !PT ;  /* 0x000000db02027212 */ /* 0x000fe400078e3cff */
[----:B------:R-:W-:-:S02]  /*1020*/  LOP3.LUT R10, R9, R14, RZ, 0x3c, !PT ;  /* 0x0000000e090a7212 */ /* 0x000fc400078e3cff */
[----:B------:R-:W-:Y:S01]  /*1030*/  IADD3 R233, R18, -R233, RZ ;  /* 0x800000e912e97210 */ /* 0x000fe20007ffe0ff */
[----:B------:R-:W-:Y:S01]  /*1040*/  IMAD.SHL.U32 R18, R20, 0x8, RZ ;  /* 0x0000000814127824 */ /* 0x000fe200078e00ff */
[----:B------:R-:W-:Y:S02]  /*1050*/  LOP3.LUT R9, R6, R219, RZ, 0x3c, !PT ;  /* 0x000000db06097212 */ /* 0x000fe400078e3cff */
[-C--:B------:R-:W-:Y:S01]  /*1060*/  IADD3 R6, R2, R5.reuse, R220 ;  /* 0x0000000502067210 */ /* 0x080fe20007ffe0dc */
[----:B------:R-:W-:Y:S01]  /*1070*/  IMAD.U32 R2, RZ, RZ, UR5 ;  /* 0x00000005ff027e24 */ /* 0x000fe2000f8e00ff */
[----:B------:R-:W-:Y:S01]  /*1080*/  IADD3 R10, R10, R5, R222 ;  /* 0x000000050a0a7210 */ /* 0x000fe20007ffe0de */
[----:B------:R-:W-:Y:S01]  /*1090*/  IMAD.SHL.U32 R225, R233, 0x8, RZ ;  /* 0x00000008e9e17824 */ /* 0x000fe200078e00ff */
[----:B------:R-:W-:Y:S02]  /*10a0*/  LOP3.LUT R11, R217, 0x38, R3, 0xf8, !PT ;  /* 0x00000038d90b7812 */ /* 0x000fe400078ef803 */
[----:B------:R-:W-:Y:S01]  /*10b0*/  SHF.R.S32.HI R5, RZ, 0x3, R0 ;  /* 0x00000003ff057819 */ /* 0x000fe20000011400 */
[----:B------:R-:W-:Y:S01]  /*10c0*/  IMAD.U32 R0, RZ, RZ, UR4 ;  /* 0x00000004ff007e24 */ /* 0x000fe2000f8e00ff */
[----:B------:R-:W-:Y:S01]  /*10d0*/  LOP3.LUT R7, R7, 0xffffe000, RZ, 0xc0, !PT ;  /* 0xffffe00007077812 */ /* 0x000fe200078ec0ff */
[----:B------:R-:W-:Y:S01]  /*10e0*/  STL [R1+0x44], R2 ;  /* 0x0000440201007387 */ /* 0x000fe20000100800 */
[----:B------:R-:W-:Y:S01]  /*10f0*/  LOP3.LUT R11, R11, R14, RZ, 0x3c, !PT ;  /* 0x0000000e0b0b7212 */ /* 0x000fe200078e3cff */
[----:B------:R-:W-:Y:S01]  /*1100*/  VIADD R231, R225, 0x40 ;  /* 0x00000040e1e77836 */ /* 0x000fe20000000000 */
[----:B------:R-:W-:Y:S01]  /*1110*/  IADD3 R215, R22, 0x10, RZ ;  /* 0x0000001016d77810 */ /* 0x000fe20007ffe0ff */
[----:B------:R0:W-:Y:S01]  /*1120*/  STL [R1+0x88], R0 ;  /* 0x0000880001007387 */ /* 0x0001e20000100800 */
[-C--:B------:R-:W-:Y:S01]  /*1130*/  IADD3 R9, R9, R7.reuse, R220 ;  /* 0x0000000709097210 */ /* 0x080fe20007ffe0dc */
[----:B------:R-:W-:Y:S01]  /*1140*/  VIADD R232, R225, 0x80 ;  /* 0x00000080e1e87836 */ /* 0x000fe20000000000 */
[----:B------:R-:W-:-:S02]  /*1150*/  IADD3 R11, R11, R7, R222 ;  /* 0x000000070b0b7210 */ /* 0x000fc40007ffe0de */
[----:B------:R-:W-:Y:S02]  /*1160*/  SHF.R.S32.HI R7, RZ, 0x1f, R213 ;  /* 0x0000001fff077819 */ /* 0x000fe400000114d5 */
[----:B------:R-:W-:Y:S02]  /*1170*/  LOP3.LUT R229, R8, 0x7ffffffc, RZ, 0xc0, !PT ;  /* 0x7ffffffc08e57812 */ /* 0x000fe400078ec0ff */
[----:B------:R-:W-:Y:S02]  /*1180*/  SHF.R.S32.HI R8, RZ, 0x1f, R231 ;  /* 0x0000001fff087819 */ /* 0x000fe400000114e7 */
[----:B0-----:R-:W-:Y:S01]  /*1190*/  SHF.R.S32.HI R0, RZ, 0x1f, R225 ;  /* 0x0000001fff007819 */ /* 0x001fe200000114e1 */
[----:B------:R-:W-:Y:S01]  /*11a0*/  IMAD.IADD R229, R15, 0x1, -R229 ;  /* 0x000000010fe57824 */ /* 0x000fe200078e0ae5 */
[----:B------:R-:W-:Y:S02]  /*11b0*/  SHF.R.S32.HI R0, RZ, 0x1f, R215 ;  /* 0x0000001fff007819 */ /* 0x000fe400000114d7 */
[----:B------:R-:W-:-:S02]  /*11c0*/  SHF.R.S32.HI R8, RZ, 0x1f, R214 ;  /* 0x0000001fff087819 */ /* 0x000fc400000114d6 */
[----:B------:R-:W-:Y:S01]  /*11d0*/  LOP3.LUT R5, R217, 0x38, R18, 0xf8, !PT ;  /* 0x00000038d9057812 */ /* 0x000fe200078ef812 */
[----:B------:R0:W-:Y:S01]  /*11e0*/  STL [R1+0x70], R0 ;  /* 0x0000700001007387 */ /* 0x0001e20000100800 */
[----:B------:R-:W-:Y:S02]  /*11f0*/  LEA.HI R2, R20, R20, RZ, 0x1 ;  /* 0x0000001414027211 */ /* 0x000fe400078f08ff */
[----:B------:R-:W-:Y:S01]  /*1200*/  LOP3.LUT R5, R222, R5, R14, 0xf6, !PT ;  /* 0x00000005de057212 */ /* 0x000fe200078ef60e */
[----:B------:R1:W-:Y:S01]  /*1210*/  STL [R1+0x6c], R7 ;  /* 0x00006c0701007387 */ /* 0x0003e20000100800 */
[----:B------:R-:W-:-:S03]  /*1220*/  LOP3.LUT R2, R2, 0x1ffffffe, RZ, 0xc0, !PT ;  /* 0x1ffffffe02027812 */ /* 0x000fc600078ec0ff */
[----:B------:R-:W-:Y:S01]  /*1230*/  STL [R1+0x68], R8 ;  /* 0x0000680801007387 */ /* 0x000fe20000100800 */
[----:B------:R-:W-:Y:S02]  /*1240*/  IADD3 R2, R20, -R2, RZ ;  /* 0x8000000214027210 */ /* 0x000fe40007ffe0ff */
[----:B0-----:R-:W-:Y:S02]  /*1250*/  SHF.R.S32.HI R0, RZ, 0x1f, R232 ;  /* 0x0000001fff007819 */ /* 0x001fe400000114e8 */
[----:B------:R-:W-:Y:S01]  /*1260*/  SHF.R.S32.HI R0, RZ, 0x1f, R216 ;  /* 0x0000001fff007819 */ /* 0x000fe200000114d8 */
[----:B------:R-:W-:Y:S01]  /*1270*/  IMAD R230, R2, 0x8, R13 ;  /* 0x0000000802e67824 */ /* 0x000fe200078e020d */
[----:B-1----:R-:W-:-:S05]  /*1280*/  SHF.R.S32.HI R7, RZ, 0x1f, R212 ;  /* 0x0000001fff077819 */ /* 0x002fca00000114d4 */
[----:B------:R0:W-:Y:S04]  /*1290*/  STL [R1+0x64], R7 ;  /* 0x0000640701007387 */ /* 0x0001e80000100800 */
[----:B------:R1:W-:Y:S01]  /*12a0*/  STL [R1+0x60], R0 ;  /* 0x0000600001007387 */ /* 0x0003e20000100800 */
[----:B0-----:R-:W-:Y:S01]  /*12b0*/  IMAD.SHL.U32 R7, R12, 0x8, RZ ;  /* 0x000000080c077824 */ /* 0x001fe200078e00ff */
[----:B-1----:R-:W-:-:S04]  /*12c0*/  SHF.R.S32.HI R0, RZ, 0x3, R4 ;  /* 0x00000003ff007819 */ /* 0x002fc80000011404 */
[----:B------:R-:W-:Y:S01]  /*12d0*/  STL [R1+0x90], R7 ;  /* 0x0000900701007387 */ /* 0x000fe20000100800 */
[----:B------:R-:W-:Y:S02]  /*12e0*/  SHF.R.S32.HI R4, RZ, 0x3, R3 ;  /* 0x00000003ff047819 */ /* 0x000fe40000011403 */
[----:B------:R-:W-:Y:S01]  /*12f0*/  LEA R3, R5, UR4, 0x1 ;  /* 0x0000000405037c11 */ /* 0x000fe2000f8e08ff */
[----:B------:R0:W-:Y:S04]  /*1300*/  STL [R1+0x58], R0 ;  /* 0x0000580001007387 */ /* 0x0001e80000100800 */
[----:B------:R1:W-:Y:S04]  /*1310*/  STL [R1+0x5c], R4 ;  /* 0x00005c0401007387 */ /* 0x0003e80000100800 */
[----:B------:R2:W-:Y:S01]  /*1320*/  STL [R1+0x80], R3 ;  /* 0x0000800301007387 */ /* 0x0005e20000100800 */
[----:B0-----:R-:W-:-:S02]  /*1330*/  LEA R0, R6, UR4, 0x1 ;  /* 0x0000000406007c11 */ /* 0x001fc4000f8e08ff */
[----:B-1----:R-:W-:-:S03]  /*1340*/  LEA R4, R10, UR4, 0x1 ;  /* 0x000000040a047c11 */ /* 0x002fc6000f8e08ff */
[----:B------:R0:W-:Y:S01]  /*1350*/  STL [R1+0x84], R0 ;  /* 0x0000840001007387 */ /* 0x0001e20000100800 */
[----:B--2---:R-:W-:-:S03]  /*1360*/  LEA R3, R9, UR4, 0x1 ;  /* 0x0000000409037c11 */ /* 0x004fc6000f8e08ff */
[----:B------:R1:W-:Y:S04]  /*1370*/  STL [R1+0x78], R4 ;  /* 0x0000780401007387 */ /* 0x0003e80000100800 */
[----:B------:R1:W-:Y:S01]  /*1380*/  STL [R1+0x7c], R3 ;  /* 0x00007c0301007387 */ /* 0x0003e20000100800 */
[----:B0-----:R-:W-:-:S05]  /*1390*/  LEA R0, R11, UR4, 0x1 ;  /* 0x000000040b007c11 */ /* 0x001fca000f8e08ff */
[----:B------:R1:W-:Y:S02]  /*13a0*/  STL [R1+0x74], R0 ;  /* 0x0000740001007387 */ /* 0x0003e40000100800 */
.L_x_6409:
[----:B01--4-:R-:W0:Y:S01]  /*13b0*/  LDC.64 R2, c[0x0][0xc88] ;  /* 0x00032200ff027b82 */ /* 0x013e220000000a00 */
        /* <DEDUP_REMOVED lines=9> */
[----:B------:R-:W-:Y:S02]  /*1450*/  ISETP.NE.AND.EX P1, PT, RZ, UR9, PT, P1 ;  /* 0x00000009ff007c0c */ /* 0x000fe4000bf25310 */
[----:B------:R-:W-:Y:S02]  /*1460*/  ISETP.NE.U32.AND P0, PT, RZ, UR6, PT ;  /* 0x00000006ff007c0c */ /* 0x000fe4000bf05070 */
[----:B------:R-:W-:-:S02]  /*1470*/  MOV R9, RZ ;  /* 0x000000ff00097202 */ /* 0x000fc40000000f00 */
[----:B------:R-:W-:Y:S02]  /*1480*/  ISETP.NE.AND.EX P0, PT, RZ, UR7, PT, P0 ;  /* 0x00000007ff007c0c */ /* 0x000fe4000bf05300 */
[----:B--2---:R-:W-:Y:S01]  /*1490*/  SHF.R.S32.HI R0, RZ, 0x1f, R237 ;  /* 0x0000001fff007819 */ /* 0x004fe200000114ed */
[C---:B------:R-:W-:Y:S02]  /*14a0*/  IMAD.SHL.U32 R235, R237.reuse, 0x4, RZ ;  /* 0x00000004edeb7824 */ /* 0x040fe400078e00ff */
[C---:B------:R-:W-:Y:S02]  /*14b0*/  @P2 LEA R2, P3, R237.reuse, UR4, 0x2 ;  /* 0x00000004ed022c11 */ /* 0x040fe4000f8610ff */
[C-C-:B------:R-:W-:Y:S01]  /*14c0*/  SHF.L.U64.HI R236, R237.reuse, 0x2, R0.reuse ;  /* 0x00000002edec7819 */ /* 0x140fe20000010200 */
[----:B------:R0:W-:Y:S01]  /*14d0*/  STL [R1+0x54], R0 ;  /* 0x0000540001007387 */ /* 0x0001e20000100800 */
[----:B------:R-:W-:Y:S01]  /*14e0*/  @P2 LEA.HI.X R3, R237, UR5, R0, 0x2, P3 ;  /* 0x00000005ed032c11 */ /* 0x000fe200098f1400 */
[----:B------:R-:W-:Y:S01]  /*14f0*/  ULDC UR4, c[0x0][0x288] ;  /* 0x0000a20000047ab9 */ /* 0x000fe20000000800 */
[----:B---3--:R-:W-:-:S03]  /*1500*/  IADD3 R6, P4, R235, UR6, RZ ;  /* 0x00000006eb067c10 */ /* 0x008fc6000ff9e0ff */
[----:B------:R0:W5:Y:S01]  /*1510*/  @P2 LDG.E R9, desc[UR60][R2.64] ;  /* 0x0000003c02092981 */ /* 0x000162000c1e1900 */
[----:B------:R-:W-:Y:S01]  /*1520*/  @P1 IADD3 R4, P2, R235, UR8, RZ ;  /* 0x00000008eb041c10 */ /* 0x000fe2000ff5e0ff */
[----:B------:R-:W-:Y:S01]  /*1530*/  IMAD.U32 R226, RZ, RZ, UR4 ;  /* 0x00000004ffe27e24 */ /* 0x000fe2000f8e00ff */
[C---:B------:R-:W-:Y:S01]  /*1540*/  IADD3.X R7, R236.reuse, UR7, RZ, P4, !PT ;  /* 0x00000007ec077c10 */ /* 0x040fe2000a7fe4ff */
[----:B------:R-:W-:Y:S01]  /*1550*/  ULDC.64 UR4, c[0x0][0x418] ;  /* 0x0001060000047ab9 */ /* 0x000fe20000000a00 */
[----:B------:R-:W-:Y:S01]  /*1560*/  @P1 IADD3.X R5, R236, UR9, RZ, P2, !PT ;  /* 0x00000009ec051c10 */ /* 0x000fe200097fe4ff */
[----:B------:R-:W-:Y:S02]  /*1570*/  ULDC.64 UR6, c[0x0][0xa20] ;  /* 0x0002880000067ab9 */ /* 0x000fe40000000a00 */
[----:B------:R0:W5:Y:S04]  /*1580*/  @P0 LDG.E R121, desc[UR60][R6.64] ;  /* 0x0000003c06790981 */ /* 0x000168000c1e1900 */
[----:B------:R0:W5:Y:S01]  /*1590*/  @P1 LDG.E R226, desc[UR60][R4.64] ;  /* 0x0000003c04e21981 */ /* 0x000162000c1e1900 */
        /* <DEDUP_REMOVED lines=10> */
[----:B------:R-:W-:Y:S01]  /*1640*/  IMAD.MOV.U32 R27, RZ, RZ, R237 ;  /* 0x000000ffff1b7224 */ /* 0x000fe200078e00ed */
[----:B0-----:R-:W-:Y:S06]  /*1650*/  @P1 BRA `(.L_x_6186) ;  /* 0x0000000000241947 */ /* 0x001fec0003800000 */
        /* <DEDUP_REMOVED lines=9> */
.L_x_6186:
[----:B------:R-:W-:Y:S02]  /*16f0*/  IMAD.U32 R2, RZ, RZ, UR5 ;  /* 0x00000005ff027e24 */ /* 0x000fe4000f8e00ff */
[----:B------:R-:W-:Y:S01]  /*1700*/  IMAD.U32 R28, RZ, RZ, UR4 ;  /* 0x00000004ff1c7e24 */ /* 0x000fe2000f8e00ff */
[----:B------:R-:W-:Y:S06]  /*1710*/  @!P2 BRA `(.L_x_6187) ;  /* 0x000000000010a947 */ /* 0x000fec0003800000 */
[----:B------:R-:W-:-:S04]  /*1720*/  IADD3 R4, P0, R235, UR6, RZ ;  /* 0x00000006eb047c10 */ /* 0x000fc8000ff1e0ff */
[----:B------:R-:W-:-:S05]  /*1730*/  IADD3.X R5, R236, UR7, RZ, P0, !PT ;  /* 0x00000007ec057c10 */ /* 0x000fca00087fe4ff */
[----:B------:R0:W5:Y:S01]  /*1740*/  LDG.E R28, desc[UR60][R4.64] ;  /* 0x0000003c041c7981 */ /* 0x000162000c1e1900 */
[----:B------:R-:W-:Y:S05]  /*1750*/  BRA `(.L_x_6188) ;  /* 0x0000000000107947 */ /* 0x000fea0003800000 */
.L_x_6187:
[----:B------:R-:W-:Y:S05]  /*1760*/  @!P0 BRA `(.L_x_6188) ;  /* 0x00000000000c8947 */ /* 0x000fea0003800000 */
[----:B------:R-:W2:Y:S04]  /*1770*/  LDG.E R3, desc[UR60][R6.64] ;  /* 0x0000003c06037981 */ /* 0x000ea8000c1e1900 */
[----:B------:R-:W2:Y:S02]  /*1780*/  LDG.E R28, desc[UR60][R6.64+0x4] ;  /* 0x0000043c061c7981 */ /* 0x000ea4000c1e1900 */
[----:B--2---:R-:W-:-:S07]  /*1790*/  IMAD.IADD R28, R28, 0x1, -R3 ;  /* 0x000000011c1c7824 */ /* 0x004fce00078e0a03 */
.L_x_6188:
[----:B------:R-:W-:Y:S01]  /*17a0*/  ULDC.64 UR4, c[0x0][0xa10] ;  /* 0x0002840000047ab9 */ /* 0x000fe20000000a00 */
[----:B------:R-:W1:Y:S01]  /*17b0*/  LDC R8, c[0x0][0x448] ;  /* 0x00011200ff087b82 */ /* 0x000e620000000800 */
[----:B------:R-:W-:-:S04]  /*17c0*/  ISETP.NE.U32.AND P0, PT, RZ, UR4, PT ;  /* 0x00000004ff007c0c */ /* 0x000fc8000bf05070 */
        /* <DEDUP_REMOVED lines=13> */
[----:B------:R-:W-:Y:S01]  /*18a0*/  IMAD.IADD R9, R28, 0x1, -R9 ;  /* 0x000000011c097824 */ /* 0x000fe200078e0a09 */
[----:B------:R-:W-:Y:S02]  /*18b0*/  SHF.L.U32 R224, R25, 0x7, RZ ;  /* 0x0000000719e07819 */ /* 0x000fe400000006ff */
[----:B------:R-:W-:-:S03]  /*18c0*/  PLOP3.LUT P2, PT, PT, PT, PT, 0x80, 0x0 ;  /* 0x000000000000781c */ /* 0x000fc60003f4f070 */
[----:B0-----:R-:W-:Y:S02]  /*18d0*/  VIADD R4, R224, 0x7f ;  /* 0x0000007fe0047836 */ /* 0x001fe40000000000 */
[----:B---3--:R-:W-:-:S04]  /*18e0*/  IMAD.MOV.U32 R6, RZ, RZ, RZ ;  /* 0x000000ffff067224 */ /* 0x008fc800078e00ff */
[----:B------:R-:W0:Y:S08]  /*18f0*/  @P1 LDC R11, c[0x0][0x44c] ;  /* 0x00011300ff0b1b82 */ /* 0x000e300000000800 */
[----:B------:R-:W1:Y:S01]  /*1900*/  @P1 LDC R5, c[0x0][0x450] ;  /* 0x00011400ff051b82 */ /* 0x000e620000000800 */
[----:B--2---:R-:W-:Y:S02]  /*1910*/  @P0 IMAD.IADD R2, R3, 0x1, -R0 ;  /* 0x0000000103020824 */ /* 0x004fe400078e0a00 */
[----:B0-----:R-:W-:-:S04]  /*1920*/  @P1 IMAD.HI.U32 R0, R4, R11, RZ ;  /* 0x0000000b04001227 */ /* 0x001fc800078e00ff */
[----:B------:R-:W-:Y:S01]  /*1930*/  IMAD.IADD R227, R9, 0x1, R2 ;  /* 0x0000000109e37824 */ /* 0x000fe200078e0202 */
[----:B-1----:R-:W-:Y:S01]  /*1940*/  @P1 SHF.R.U32.HI R4, RZ, R5, R0 ;  /* 0x00000005ff041219 */ /* 0x002fe20000011600 */
[----:B------:R-:W-:-:S03]  /*1950*/  IMAD.MOV R0, RZ, RZ, -R9 ;  /* 0x000000ffff007224 */ /* 0x000fc600078e0a09 */
[C---:B------:R-:W-:Y:S02]  /*1960*/  IADD3 R149, R227.reuse, 0x70, -R226 ;  /* 0x00000070e3957810 */ /* 0x040fe40007ffe8e2 */
[----:B------:R-:W-:Y:S02]  /*1970*/  IADD3 R5, R227, 0x6f, RZ ;  /* 0x0000006fe3057810 */ /* 0x000fe40007ffe0ff */
[----:B------:R-:W-:Y:S01]  /*1980*/  VIMNMX R0, RZ, R0, !PT ;  /* 0x00000000ff007248 */ /* 0x000fe20007fe0100 */
[----:B------:R-:W-:Y:S02]  /*1990*/  IMAD.IADD R7, R149, 0x1, R4 ;  /* 0x0000000195077824 */ /* 0x000fe400078e0204 */
[----:B------:R-:W-:Y:S01]  /*19a0*/  IMAD.MOV.U32 R4, RZ, RZ, RZ ;  /* 0x000000ffff047224 */ /* 0x000fe200078e00ff */
[----:B------:R-:W-:Y:S01]  /*19b0*/  SHF.R.U32.HI R124, RZ, 0x4, R0 ;  /* 0x00000004ff7c7819 */ /* 0x000fe20000011600 */
[----:B------:R-:W-:-:S04]  /*19c0*/  IMAD.HI R6, R7, -0x6db6db6d, R6 ;  /* 0x9249249307067827 */ /* 0x000fc800078e0206 */
[----:B------:R-:W-:Y:S01]  /*19d0*/  IMAD.HI R4, R5, -0x6db6db6d, R4 ;  /* 0x9249249305047827 */ /* 0x000fe200078e0204 */
[----:B------:R-:W-:-:S03]  /*19e0*/  SHF.R.U32.HI R5, RZ, 0x1f, R6 ;  /* 0x0000001fff057819 */ /* 0x000fc60000011606 */
[----:B------:R-:W-:Y:S01]  /*19f0*/  IMAD.WIDE.U32 R124, R124, 0x24924925, RZ ;  /* 0x249249257c7c7825 */ /* 0x000fe200078e00ff */
[----:B------:R-:W-:Y:S02]  /*1a00*/  SHF.R.U32.HI R3, RZ, 0x1f, R4 ;  /* 0x0000001fff037819 */ /* 0x000fe40000011604 */
[----:B------:R-:W-:Y:S01]  /*1a10*/  LEA.HI.SX32 R5, R6, R5, 0x1a ;  /* 0x0000000506057211 */ /* 0x000fe200078fd2ff */
[----:B------:R-:W-:Y:S01]  /*1a20*/  IMAD.MOV.U32 R24, RZ, RZ, R125 ;  /* 0x000000ffff187224 */ /* 0x000fe200078e007d */
[----:B------:R-:W-:-:S04]  /*1a30*/  LEA.HI.SX32 R150, R4, R3, 0x1a ;  /* 0x0000000304967211 */ /* 0x000fc800078fd2ff */
[----:B------:R-:W-:-:S05]  /*1a40*/  VIMNMX R5, R150, R5, PT ;  /* 0x0000000596057248 */ /* 0x000fca0003fe0100 */
[----:B------:R-:W-:-:S05]  /*1a50*/  IMAD R5, R5, 0x70, -R9 ;  /* 0x0000007005057824 */ /* 0x000fca00078e0a09 */
[----:B------:R-:W-:-:S04]  /*1a60*/  VIMNMX R5, R5, R2, PT ;  /* 0x0000000205057248 */ /* 0x000fc80003fe0100 */
[----:B------:R-:W-:-:S13]  /*1a70*/  ISETP.GT.AND P0, PT, R5, R0, PT ;  /* 0x000000000500720c */ /* 0x000fda0003f04270 */
[----:B------:R-:W-:Y:S01]  /*1a80*/  @P0 IADD3 R5, R5, 0x6f, RZ ;  /* 0x0000006f05050810 */ /* 0x000fe20007ffe0ff */
[----:B------:R-:W-:-:S04]  /*1a90*/  @P0 IMAD.MOV.U32 R4, RZ, RZ, RZ ;  /* 0x000000ffff040224 */ /* 0x000fc800078e00ff */
[----:B------:R-:W-:-:S05]  /*1aa0*/  @P0 IMAD.HI R4, R5, -0x6db6db6d, R4 ;  /* 0x9249249305040827 */ /* 0x000fca00078e0204 */
[----:B------:R-:W-:-:S04]  /*1ab0*/  @P0 SHF.R.U32.HI R3, RZ, 0x1f, R4 ;  /* 0x0000001fff030819 */ /* 0x000fc80000011604 */
[----:B------:R-:W-:-:S04]  /*1ac0*/  @P0 LEA.HI.SX32 R24, R4, R3, 0x1a ;  /* 0x0000000304180211 */ /* 0x000fc800078fd2ff */
[----:B------:R-:W-:-:S13]  /*1ad0*/  ISETP.GT.AND P0, PT, R24, R125, PT ;  /* 0x0000007d1800720c */ /* 0x000fda0003f04270 */
[----:B------:R-:W-:Y:S05]  /*1ae0*/  @!P0 BRA `(.L_x_6189) ;  /* 0x0000008c00008947 */ /* 0x000fea0003800000 */
        /* <DEDUP_REMOVED lines=20> */
.L_x_6191:
[----:B------:R-:W-:Y:S05]  /*1c30*/  BSYNC B6 ;  /* 0x0000000000067941 */ /* 0x000fea0003800000 */
.L_x_6190:
        /* <DEDUP_REMOVED lines=20> */
.L_x_6193:
[----:B------:R-:W-:Y:S05]  /*1d80*/  BSYNC B6 ;  /* 0x0000000000067941 */ /* 0x000fea0003800000 */
.L_x_6192:
[----:B------:R-:W-:Y:S01]  /*1d90*/  ULDC.64 UR4, c[0x0][0x9f8] ;  /* 0x00027e0000047ab9 */ /* 0x000fe20000000a00 */
[----:B------:R-:W2:Y:S01]  /*1da0*/  LDL.LU R30, [R1+0x8] ;  /* 0x00000800011e7983 */ /* 0x000ea20000300800 */
        /* <DEDUP_REMOVED lines=9> */
[----:B------:R-:W-:-:S07]  /*1e40*/  SHF.R.S32.HI R147, RZ, 0x1f, R204 ;  /* 0x0000001fff937819 */ /* 0x000fce00000114cc */
[----:B------:R-:W3:Y:S03]  /*1e50*/  LDC.64 R100, c[0x0][0x3f8] ;  /* 0x0000fe00ff647b82 */ /* 0x000ee60000000a00 */
[----:B------:R-:W-:-:S04]  /*1e60*/  @P0 IADD3 R4, P1, R235, UR4, RZ ;  /* 0x00000004eb040c10 */ /* 0x000fc8000ff3e0ff */
[----:B------:R-:W-:Y:S01]  /*1e70*/  @P0 IADD3.X R5, R236, UR5, RZ, P1, !PT ;  /* 0x00000005ec050c10 */ /* 0x000fe20008ffe4ff */
[----:B------:R-:W-:Y:S01]  /*1e80*/  ULDC.64 UR4, c[0x0][0x330] ;  /* 0x0000cc0000047ab9 */ /* 0x000fe20000000a00 */
[----:B------:R-:W4:Y:S03]  /*1e90*/  LDC R31, c[0x0][0x3f4] ;  /* 0x0000fd00ff1f7b82 */ /* 0x000f260000000800 */
        /* <DEDUP_REMOVED lines=10> */
[----:B0-----:R-:W-:Y:S01]  /*1f40*/  SHF.L.U32 R5, R0, 0x1, RZ ;  /* 0x0000000100057819 */ /* 0x001fe200000006ff */
[C---:B------:R-:W-:Y:S01]  /*1f50*/  VIADD R0, R18.reuse, 0x60 ;  /* 0x0000006012007836 */ /* 0x040fe20000000000 */
[----:B------:R-:W-:Y:S01]  /*1f60*/  SEL R4, RZ, 0x1, P0 ;  /* 0x00000001ff047807 */ /* 0x000fe20000000000 */
[----:B------:R-:W-:Y:S01]  /*1f70*/  IMAD.IADD R115, R115, 0x1, R3 ;  /* 0x0000000173737824 */ /* 0x000fe200078e0203 */
[----:B------:R-:W-:Y:S01]  /*1f80*/  ISETP.GE.AND P0, PT, R207, UR6, PT ;  /* 0x00000006cf007c0c */ /* 0x000fe2000bf06270 */
[----:B------:R-:W-:Y:S01]  /*1f90*/  VIADD R3, R18, 0x80 ;  /* 0x0000008012037836 */ /* 0x000fe20000000000 */
[----:B------:R-:W-:Y:S01]  /*1fa0*/  ISETP.GE.AND P1, PT, R0, UR6, PT ;  /* 0x0000000600007c0c */ /* 0x000fe2000bf26270 */
[-C--:B------:R-:W-:Y:S01]  /*1fb0*/  IMAD R10, R12, R112.reuse, RZ ;  /* 0x000000700c0a7224 */ /* 0x080fe200078e02ff */
[----:B------:R-:W-:Y:S01]  /*1fc0*/  LOP3.LUT R6, R5, 0x2, R4, 0xe2, !PT ;  /* 0x0000000205067812 */ /* 0x000fe200078ee204 */
[----:B------:R-:W-:Y:S01]  /*1fd0*/  IMAD.WIDE.U32 R4, R121, R112, RZ ;  /* 0x0000007079047225 */ /* 0x000fe200078e00ff */
[----:B------:R-:W-:-:S02]  /*1fe0*/  ISETP.GE.AND P2, PT, R3, UR6, PT ;  /* 0x0000000603007c0c */ /* 0x000fc4000bf46270 */
[----:B------:R-:W-:Y:S01]  /*1ff0*/  SEL R7, RZ, 0x4, P0 ;  /* 0x00000004ff077807 */ /* 0x000fe20000000000 */
[----:B------:R-:W-:Y:S01]  /*2000*/  IMAD R11, R121, R113, R10 ;  /* 0x00000071790b7224 */ /* 0x000fe200078e020a */
[----:B------:R-:W-:Y:S01]  /*2010*/  SEL R8, RZ, 0x8, P1 ;  /* 0x00000008ff087807 */ /* 0x000fe20000800000 */
[----:B------:R-:W-:Y:S01]  /*2020*/  IMAD R9, R9, UR4, RZ ;  /* 0x0000000409097c24 */ /* 0x000fe2000f8e02ff */
[----:B------:R-:W-:Y:S01]  /*2030*/  SEL R29, RZ, 0x10, P2 ;  /* 0x00000010ff1d7807 */ /* 0x000fe20001000000 */
[----:B------:R-:W-:Y:S01]  /*2040*/  IMAD.IADD R5, R5, 0x1, R11 ;  /* 0x0000000105057824 */ /* 0x000fe200078e020b */
[----:B------:R-:W-:Y:S01]  /*2050*/  LOP3.LUT R6, R8, R6, R7, 0xfe, !PT ;  /* 0x0000000608067212 */ /* 0x000fe200078efe07 */
[C---:B------:R-:W-:Y:S01]  /*2060*/  IMAD R9, R26.reuse, UR5, R9 ;  /* 0x000000051a097c24 */ /* 0x040fe2000f8e0209 */
[----:B------:R-:W-:Y:S01]  /*2070*/  ISETP.NE.U32.AND P0, PT, RZ, UR8, PT ;  /* 0x00000008ff007c0c */ /* 0x000fe2000bf05070 */
[----:B------:R-:W-:Y:S01]  /*2080*/  IMAD.WIDE.U32 R4, R26, UR4, R4 ;  /* 0x000000041a047c25 */ /* 0x000fe2000f8e0004 */
[----:B------:R-:W-:Y:S01]  /*2090*/  LOP3.LUT R29, R6, R29, RZ, 0xfc, !PT ;  /* 0x0000001d061d7212 */ /* 0x000fe200078efcff */
[----:B------:R-:W-:Y:S01]  /*20a0*/  ULDC.64 UR4, c[0x0][0x310] ;  /* 0x0000c40000047ab9 */ /* 0x000fe20000000a00 */
[----:B------:R-:W-:Y:S01]  /*20b0*/  ISETP.NE.AND.EX P0, PT, RZ, UR9, PT, P0 ;  /* 0x00000009ff007c0c */ /* 0x000fe2000bf05300 */
[----:B------:R-:W-:Y:S01]  /*20c0*/  IMAD.IADD R5, R5, 0x1, R9 ;  /* 0x0000000105057824 */ /* 0x000fe200078e0209 */
[----:B------:R-:W-:Y:S01]  /*20d0*/  SHF.R.S32.HI R23, RZ, 0x1f, R22 ;  /* 0x0000001fff177819 */ /* 0x000fe20000011416 */
[----:B-1----:R-:W-:Y:S01]  /*20e0*/  IMAD.WIDE.U32 R108, R204, R106, R18 ;  /* 0x0000006acc6c7225 */ /* 0x002fe200078e0012 */
[----:B----4-:R-:W-:-:S02]  /*20f0*/  ISETP.GE.AND P1, PT, R206, R31, PT ;  /* 0x0000001fce00720c */ /* 0x010fc40003f26270 */
[----:B------:R-:W-:Y:S01]  /*2100*/  ISETP.GE.AND P3, PT, R207, R31, PT ;  /* 0x0000001fcf00720c */ /* 0x000fe20003f66270 */
[----:B------:R-:W-:Y:S01]  /*2110*/  IMAD.WIDE.U32 R110, R204, R106, R22 ;  /* 0x0000006acc6e7225 */ /* 0x000fe200078e0016 */
[----:B------:R-:W-:Y:S02]  /*2120*/  SHF.R.U32.HI R25, RZ, 0x3, R217 ;  /* 0x00000003ff197819 */ /* 0x000fe400000116d9 */
[----:B------:R-:W-:Y:S01]  /*2130*/  LOP3.LUT P2, RZ, R228, 0x4, RZ, 0xc0, !PT ;  /* 0x00000004e4ff7812 */ /* 0x000fe2000784c0ff */
[-C--:B---3--:R-:W-:Y:S01]  /*2140*/  IMAD.WIDE.U32 R104, R204, R100.reuse, R22 ;  /* 0x00000064cc687225 */ /* 0x088fe200078e0016 */
[----:B------:R-:W-:Y:S02]  /*2150*/  SHF.L.U64.HI R135, R112, 0x6, R113 ;  /* 0x0000000670877819 */ /* 0x000fe40000010271 */
[----:B------:R-:W-:Y:S01]  /*2160*/  LEA.HI R151, R151, 0x8, RZ, 0x19 ;  /* 0x0000000897977811 */ /* 0x000fe200078fc8ff */
[----:B------:R-:W-:-:S04]  /*2170*/  IMAD.WIDE.U32 R102, R204, R100, R18 ;  /* 0x00000064cc667225 */ /* 0x000fc800078e0012 */
[----:B------:R-:W-:Y:S02]  /*2180*/  IMAD.SHL.U32 R136, R112, 0x40, RZ ;  /* 0x0000004070887824 */ /* 0x000fe400078e00ff */
[----:B------:R-:W-:Y:S02]  /*2190*/  IMAD R15, R107, 0x70, RZ ;  /* 0x000000706b0f7824 */ /* 0x000fe400078e02ff */
[----:B------:R-:W-:Y:S02]  /*21a0*/  VIADD R32, R204, 0x40 ;  /* 0x00000040cc207836 */ /* 0x000fe40000000000 */
[----:B------:R-:W-:Y:S02]  /*21b0*/  IMAD R133, R101, 0x70, RZ ;  /* 0x0000007065857824 */ /* 0x000fe400078e02ff */
[----:B------:R-:W-:Y:S01]  /*21c0*/  IMAD.SHL.U32 R124, R31, 0x2, RZ ;  /* 0x000000021f7c7824 */ /* 0x000fe200078e00ff */
[----:B------:R-:W-:Y:S02]  /*21d0*/  SHF.R.S32.HI R148, RZ, 0x1f, R32 ;  /* 0x0000001fff947819 */ /* 0x000fe40000011420 */
[----:B--2---:R-:W-:-:S04]  /*21e0*/  LOP3.LUT R30, R30, 0xfffffffe, RZ, 0xc0, !PT ;  /* 0xfffffffe1e1e7812 */ /* 0x004fc800078ec0ff */
[----:B------:R-:W-:-:S04]  /*21f0*/  @P3 LOP3.LUT R30, R30, 0x1, RZ, 0xfc, !PT ;  /* 0x000000011e1e3812 */ /* 0x000fc800078efcff */
[----:B------:R-:W-:-:S04]  /*2200*/  LOP3.LUT R30, R30, 0xfffffffb, RZ, 0xc0, !PT ;  /* 0xfffffffb1e1e7812 */ /* 0x000fc800078ec0ff */
[----:B------:R-:W-:-:S05]  /*2210*/  @P2 LOP3.LUT R30, R30, 0x4, RZ, 0xfc, !PT ;  /* 0x000000041e1e2812 */ /* 0x000fca00078efcff */
[----:B------:R0:W-:Y:S01]  /*2220*/  STL [R1+0x8], R30 ;  /* 0x0000081e01007387 */ /* 0x0001e20000100800 */
[----:B------:R-:W-:Y:S02]  /*2230*/  SHF.R.S32.HI R6, RZ, 0x1f, R27 ;  /* 0x0000001fff067819 */ /* 0x000fe4000001141b */
[----:B------:R-:W-:Y:S02]  /*2240*/  SEL R9, R27, RZ, !P0 ;  /* 0x000000ff1b097207 */ /* 0x000fe40004000000 */
[----:B------:R-:W-:Y:S01]  /*2250*/  SEL R8, R6, RZ, !P0 ;  /* 0x000000ff06087207 */ /* 0x000fe20004000000 */
[----:B------:R-:W-:Y:S02]  /*2260*/  IMAD R6, R147, R106, RZ ;  /* 0x0000006a93067224 */ /* 0x000fe400078e02ff */
[----:B------:R-:W-:-:S04]  /*2270*/  IMAD.WIDE.U32 R116, R9, UR4, R4 ;  /* 0x0000000409747c25 */ /* 0x000fc8000f8e0004 */
[----:B------:R-:W-:Y:S02]  /*2280*/  IMAD R10, R8, UR4, RZ ;  /* 0x00000004080a7c24 */ /* 0x000fe4000f8e02ff */
[C---:B------:R-:W-:Y:S02]  /*2290*/  IMAD R11, R204.reuse, R107, R6 ;  /* 0x0000006bcc0b7224 */ /* 0x040fe400078e0206 */
        /* <DEDUP_REMOVED lines=13> */
[----:B------:R-:W-:-:S04]  /*2370*/  IMAD.WIDE.U32 R114, R9, UR4, R114 ;  /* 0x0000000409727c25 */ /* 0x000fc8000f8e0072 */
[----:B------:R-:W-:Y:S01]  /*2380*/  IMAD R39, R9, UR5, R8 ;  /* 0x0000000509277c24 */ /* 0x000fe2000f8e0208 */
[C---:B------:R-:W-:Y:S01]  /*2390*/  SEL R9, R31.reuse, RZ, P1 ;  /* 0x000000ff1f097207 */ /* 0x040fe20000800000 */
[----:B------:R-:W-:Y:S01]  /*23a0*/  IMAD R11, R204, R101, R7 ;  /* 0x00000065cc0b7224 */ /* 0x000fe200078e0207 */
[C---:B------:R-:W-:Y:S01]  /*23b0*/  SEL R7, R31.reuse, RZ, P0 ;  /* 0x000000ff1f077207 */ /* 0x040fe20000000000 */
[-C--:B-----5:R-:W-:Y:S01]  /*23c0*/  IMAD.WIDE.U32 R110, R144, R106.reuse, R110 ;  /* 0x0000006a906e7225 */ /* 0x0a0fe200078e006e */
[----:B------:R-:W-:Y:S02]  /*23d0*/  SEL R8, R31, RZ, P3 ;  /* 0x000000ff1f087207 */ /* 0x000fe40001800000 */
[----:B------:R-:W-:Y:S01]  /*23e0*/  IADD3 R7, R18, R7, RZ ;  /* 0x0000000712077210 */ /* 0x000fe20007ffe0ff */
[----:B------:R-:W-:Y:S01]  /*23f0*/  IMAD.IADD R9, R206, 0x1, R9 ;  /* 0x00000001ce097824 */ /* 0x000fe200078e0209 */
[----:B------:R-:W-:Y:S01]  /*2400*/  IADD3 R120, P3, R204, R121, RZ ;  /* 0x00000079cc787210 */ /* 0x000fe20007f7e0ff */
[----:B------:R-:W-:Y:S01]  /*2410*/  IMAD.IADD R13, R207, 0x1, R8 ;  /* 0x00000001cf0d7824 */ /* 0x000fe200078e0208 */
[----:B------:R-:W-:Y:S01]  /*2420*/  SHF.R.S32.HI R8, RZ, 0x1f, R7 ;  /* 0x0000001fff087819 */ /* 0x000fe20000011407 */
[----:B------:R-:W-:Y:S01]  /*2430*/  IMAD.IADD R105, R105, 0x1, R11 ;  /* 0x0000000169697824 */ /* 0x000fe200078e020b */
[----:B------:R-:W-:Y:S01]  /*2440*/  SHF.R.S32.HI R10, RZ, 0x1f, R9 ;  /* 0x0000001fff0a7819 */ /* 0x000fe20000011409 */
[----:B------:R-:W-:Y:S01]  /*2450*/  IMAD.IADD R103, R11, 0x1, R103 ;  /* 0x000000010b677824 */ /* 0x000fe200078e0267 */
[-C--:B------:R-:W-:Y:S01]  /*2460*/  LEA.HI R21, R8, R7.reuse, RZ, 0x3 ;  /* 0x0000000708157211 */ /* 0x080fe200078f18ff */
[----:B------:R-:W-:Y:S01]  /*2470*/  IMAD.WIDE.U32 R108, R144, R106, R108 ;  /* 0x0000006a906c7225 */ /* 0x000fe200078e006c */
[----:B------:R-:W-:-:S02]  /*2480*/  LEA.HI R7, R8, R7, RZ, 0x6 ;  /* 0x0000000708077211 */ /* 0x000fc400078f30ff */
[-C--:B------:R-:W-:Y:S01]  /*2490*/  LEA.HI R8, R10, R9.reuse, RZ, 0x6 ;  /* 0x000000090a087211 */ /* 0x080fe200078f30ff */
[-C--:B------:R-:W-:Y:S01]  /*24a0*/  IMAD.WIDE.U32 R104, R144, R100.reuse, R104 ;  /* 0x0000006490687225 */ /* 0x080fe200078e0068 */
[----:B------:R-:W-:Y:S02]  /*24b0*/  LEA.HI R26, R10, R9, RZ, 0x3 ;  /* 0x000000090a1a7211 */ /* 0x000fe400078f18ff */
[----:B------:R-:W-:Y:S01]  /*24c0*/  SHF.R.S32.HI R7, RZ, 0x6, R7 ;  /* 0x00000006ff077819 */ /* 0x000fe20000011407 */
[----:B------:R-:W-:Y:S01]  /*24d0*/  IMAD.WIDE.U32 R102, R144, R100, R102 ;  /* 0x0000006490667225 */ /* 0x000fe200078e0066 */
[----:B------:R-:W-:Y:S02]  /*24e0*/  SHF.R.S32.HI R9, RZ, 0x6, R8 ;  /* 0x00000006ff097819 */ /* 0x000fe40000011408 */
[----:B------:R-:W-:Y:S01]  /*24f0*/  SHF.R.S32.HI R20, RZ, 0x1f, R13 ;  /* 0x0000001fff147819 */ /* 0x000fe2000001140d */
[C---:B------:R-:W-:Y:S01]  /*2500*/  IMAD R143, R7.reuse, 0x1c00, R220 ;  /* 0x00001c00078f7824 */ /* 0x040fe200078e02dc */
[C-C-:B------:R-:W-:Y:S01]  /*2510*/  LOP3.LUT R8, R218.reuse, 0x38, R21.reuse, 0xf8, !PT ;  /* 0x00000038da087812 */ /* 0x140fe200078ef815 */
[----:B------:R-:W-:Y:S01]  /*2520*/  IMAD R141, R7, 0x1c00, R222 ;  /* 0x00001c00078d7824 */ /* 0x000fe200078e02de */
[----:B------:R-:W-:Y:S01]  /*2530*/  LOP3.LUT R10, R218, 0x38, R26, 0xf8, !PT ;  /* 0x00000038da0a7812 */ /* 0x000fe200078ef81a */
[C---:B------:R-:W-:Y:S01]  /*2540*/  IMAD R142, R9.reuse, 0x1c00, R220 ;  /* 0x00001c00098e7824 */ /* 0x040fe200078e02dc */
[----:B------:R-:W-:Y:S01]  /*2550*/  LEA.HI R28, R20, R13, RZ, 0x3 ;  /* 0x0000000d141c7211 */ /* 0x000fe200078f18ff */
[----:B------:R-:W-:Y:S01]  /*2560*/  IMAD R139, R9, 0x1c00, R222 ;  /* 0x00001c00098b7824 */ /* 0x000fe200078e02de */
[----:B------:R-:W-:Y:S01]  /*2570*/  LOP3.LUT R11, R217, 0x38, R21, 0xf8, !PT ;  /* 0x00000038d90b7812 */ /* 0x000fe200078ef815 */
[----:B------:R-:W-:Y:S01]  /*2580*/  IMAD.IADD R38, R115, 0x1, R39 ;  /* 0x0000000173267824 */ /* 0x000fe200078e0227 */
[----:B------:R-:W-:-:S02]  /*2590*/  LOP3.LUT R8, R8, R219, RZ, 0x3c, !PT ;  /* 0x000000db08087212 */ /* 0x000fc400078e3cff */
[----:B------:R-:W-:Y:S02]  /*25a0*/  LOP3.LUT R7, R10, R219, RZ, 0x3c, !PT ;  /* 0x000000db0a077212 */ /* 0x000fe400078e3cff */
[----:B------:R-:W-:Y:S01]  /*25b0*/  LEA.HI R13, R20, R13, RZ, 0x6 ;  /* 0x0000000d140d7211 */ /* 0x000fe200078f30ff */
[----:B------:R-:W-:Y:S01]  /*25c0*/  IMAD.IADD R143, R143, 0x1, R8 ;  /* 0x000000018f8f7824 */ /* 0x000fe200078e0208 */
[----:B------:R-:W-:Y:S02]  /*25d0*/  LOP3.LUT R14, R11, R25, RZ, 0x3c, !PT ;  /* 0x000000190b0e7212 */ /* 0x000fe400078e3cff */
[----:B------:R-:W-:Y:S02]  /*25e0*/  IADD3 R142, R142, R7, RZ ;  /* 0x000000078e8e7210 */ /* 0x000fe40007ffe0ff */
[----:B------:R-:W-:Y:S01]  /*25f0*/  SHF.R.S32.HI R13, RZ, 0x6, R13 ;  /* 0x00000006ff0d7819 */ /* 0x000fe2000001140d */
[----:B------:R-:W-:Y:S01]  /*2600*/  IMAD.IADD R141, R141, 0x1, R14 ;  /* 0x000000018d8d7824 */ /* 0x000fe200078e020e */
[----:B------:R-:W-:-:S02]  /*2610*/  LOP3.LUT R7, R217, 0x38, R26, 0xf8, !PT ;  /* 0x00000038d9077812 */ /* 0x000fc400078ef81a */
[----:B------:R-:W-:Y:S01]  /*2620*/  LOP3.LUT R11, R217, 0x38, R28, 0xf8, !PT ;  /* 0x00000038d90b7812 */ /* 0x000fe200078ef81c */
[C---:B------:R-:W-:Y:S01]  /*2630*/  IMAD R138, R13.reuse, 0x1c00, R222 ;  /* 0x00001c000d8a7824 */ /* 0x040fe200078e02de */
[----:B------:R-:W-:Y:S01]  /*2640*/  LOP3.LUT R8, R218, 0x38, R28, 0xf8, !PT ;  /* 0x00000038da087812 */ /* 0x000fe200078ef81c */
[----:B------:R-:W-:Y:S01]  /*2650*/  IMAD R140, R13, 0x1c00, R220 ;  /* 0x00001c000d8c7824 */ /* 0x000fe200078e02dc */
[-C--:B------:R-:W-:Y:S01]  /*2660*/  LOP3.LUT R10, R7, R25.reuse, RZ, 0x3c, !PT ;  /* 0x00000019070a7212 */ /* 0x080fe200078e3cff */
[----:B------:R-:W-:Y:S01]  /*2670*/  IMAD R13, R113, 0x70, RZ ;  /* 0x00000070710d7824 */ /* 0x000fe200078e02ff */
[----:B------:R-:W-:Y:S01]  /*2680*/  LOP3.LUT R11, R11, R25, RZ, 0x3c, !PT ;  /* 0x000000190b0b7212 */ /* 0x000fe200078e3cff */
[----:B------:R-:W-:Y:S01]  /*2690*/  IMAD.WIDE.U32 R112, R112, 0x70, RZ ;  /* 0x0000007070707825 */ /* 0x000fe200078e00ff */
[----:B------:R-:W-:Y:S02]  /*26a0*/  LOP3.LUT R7, R8, R219, RZ, 0x3c, !PT ;  /* 0x000000db08077212 */ /* 0x000fe400078e3cff */
[----:B------:R-:W-:Y:S01]  /*26b0*/  SHF.R.S32.HI R9, RZ, 0x1f, R144 ;  /* 0x0000001fff097819 */ /* 0x000fe20000011490 */
[----:B------:R-:W-:Y:S01]  /*26c0*/  IMAD.IADD R138, R138, 0x1, R11 ;  /* 0x000000018a8a7824 */ /* 0x000fe200078e020b */
[----:B------:R-:W-:Y:S01]  /*26d0*/  SHF.L.U32 R8, R106, 0x6, RZ ;  /* 0x000000066a087819 */ /* 0x000fe200000006ff */
[----:B------:R-:W-:Y:S01]  /*26e0*/  IMAD.IADD R140, R140, 0x1, R7 ;  /* 0x000000018c8c7824 */ /* 0x000fe200078e0207 */
[----:B------:R-:W-:Y:S01]  /*26f0*/  LOP3.LUT R14, R218, 0x18, R18, 0xf8, !PT ;  /* 0x00000018da0e7812 */ /* 0x000fe200078ef812 */
[----:B------:R-:W-:Y:S01]  /*2700*/  VIADD R11, R18, 0xa0 ;  /* 0x000000a0120b7836 */ /* 0x000fe20000000000 */
[----:B------:R-:W-:Y:S01]  /*2710*/  IADD3.X R121, R12, R147, RZ, P3, !PT ;  /* 0x000000930c797210 */ /* 0x000fe20001ffe4ff */
[C---:B------:R-:W-:Y:S01]  /*2720*/  IMAD R7, R9.reuse, R106, RZ ;  /* 0x0000006a09077224 */ /* 0x040fe200078e02ff */
[----:B------:R-:W-:Y:S01]  /*2730*/  LOP3.LUT R137, R14, R219, RZ, 0x3c, !PT ;  /* 0x000000db0e897212 */ /* 0x000fe200078e3cff */
[----:B------:R-:W-:Y:S01]  /*2740*/  IMAD R9, R9, R100, RZ ;  /* 0x0000006409097224 */ /* 0x000fe200078e02ff */
[----:B------:R-:W-:Y:S01]  /*2750*/  ISETP.GE.AND P2, PT, R11, UR6, PT ;  /* 0x000000060b007c0c */ /* 0x000fe2000bf46270 */
[----:B------:R-:W-:Y:S01]  /*2760*/  IMAD R27, R144, R107, R7 ;  /* 0x0000006b901b7224 */ /* 0x000fe200078e0207 */
[C---:B------:R-:W-:Y:S01]  /*2770*/  SHF.L.U64.HI R7, R106.reuse, 0x6, R107 ;  /* 0x000000066a077819 */ /* 0x040fe2000001026b */
[----:B------:R-:W-:Y:S01]  /*2780*/  IMAD.WIDE.U32 R106, R106, 0x70, RZ ;  /* 0x000000706a6a7825 */ /* 0x000fe200078e00ff */
[----:B0-----:R-:W-:-:S02]  /*2790*/  SEL R30, RZ, 0x20, P2 ;  /* 0x00000020ff1e7807 */ /* 0x001fc40001000000 */
[----:B------:R-:W-:Y:S01]  /*27a0*/  IADD3 R12, R111, R27, RZ ;  /* 0x0000001b6f0c7210 */ /* 0x000fe20007ffe0ff */
[----:B------:R-:W-:Y:S01]  /*27b0*/  IMAD R25, R144, R101, R9 ;  /* 0x0000006590197224 */ /* 0x000fe200078e0209 */
[----:B------:R-:W-:Y:S01]  /*27c0*/  SHF.L.U64.HI R9, R100, 0x6, R101 ;  /* 0x0000000664097819 */ /* 0x000fe20000010265 */
[----:B------:R-:W-:Y:S01]  /*27d0*/  IMAD.IADD R132, R113, 0x1, R13 ;  /* 0x0000000171847824 */ /* 0x000fe200078e020d */
[----:B------:R-:W-:Y:S01]  /*27e0*/  SHF.R.S32.HI R20, RZ, 0x3, R21 ;  /* 0x00000003ff147819 */ /* 0x000fe20000011415 */
[----:B------:R-:W-:Y:S01]  /*27f0*/  IMAD.IADD R134, R107, 0x1, R15 ;  /* 0x000000016b867824 */ /* 0x000fe200078e020f */
[----:B------:R-:W-:Y:S01]  /*2800*/  LOP3.LUT R37, R29, R30, RZ, 0xfc, !PT ;  /* 0x0000001e1d257212 */ /* 0x000fe200078efcff */
[----:B------:R-:W-:Y:S01]  /*2810*/  IMAD.IADD R139, R139, 0x1, R10 ;  /* 0x000000018b8b7824 */ /* 0x000fe200078e020a */
[----:B------:R-:W-:Y:S01]  /*2820*/  LOP3.LUT R21, R21, 0xfffffff8, RZ, 0xc0, !PT ;  /* 0xfffffff815157812 */ /* 0x000fe200078ec0ff */
[----:B------:R-:W-:Y:S01]  /*2830*/  IMAD.IADD R13, R27, 0x1, R109 ;  /* 0x000000011b0d7824 */ /* 0x000fe200078e026d */
[----:B------:R-:W-:Y:S01]  /*2840*/  SHF.R.S32.HI R27, RZ, 0x3, R28 ;  /* 0x00000003ff1b7819 */ /* 0x000fe2000001141c */
[----:B------:R-:W-:Y:S01]  /*2850*/  IMAD.IADD R14, R105, 0x1, R25 ;  /* 0x00000001690e7824 */ /* 0x000fe200078e0219 */
[----:B------:R-:W-:Y:S01]  /*2860*/  LOP3.LUT R28, R28, 0xfffffff8, RZ, 0xc0, !PT ;  /* 0xfffffff81c1c7812 */ /* 0x000fe200078ec0ff */
[----:B------:R-:W-:Y:S01]  /*2870*/  IMAD.IADD R15, R25, 0x1, R103 ;  /* 0x00000001190f7824 */ /* 0x000fe200078e0267 */
[----:B------:R-:W-:Y:S01]  /*2880*/  SHF.R.S32.HI R25, RZ, 0x3, R26 ;  /* 0x00000003ff197819 */ /* 0x000fe2000001141a */
[----:B------:R-:W-:Y:S01]  /*2890*/  IMAD.SHL.U32 R10, R100, 0x40, RZ ;  /* 0x00000040640a7824 */ /* 0x000fe200078e00ff */
[----:B------:R-:W-:Y:S01]  /*28a0*/  LOP3.LUT R26, R26, 0xfffffff8, RZ, 0xc0, !PT ;  /* 0xfffffff81a1a7812 */ /* 0x000fe200078ec0ff */
[----:B------:R-:W-:Y:S01]  /*28b0*/  IMAD.WIDE.U32 R100, R100, 0x70, RZ ;  /* 0x0000007064647825 */ /* 0x000fe200078e00ff */
[----:B------:R-:W-:-:S02]  /*28c0*/  LOP3.LUT R33, R37, 0x2, RZ, 0xc0, !PT ;  /* 0x0000000225217812 */ /* 0x000fc400078ec0ff */
[C---:B------:R-:W-:Y:S01]  /*28d0*/  LOP3.LUT R34, R37.reuse, 0x4, RZ, 0xc0, !PT ;  /* 0x0000000425227812 */ /* 0x040fe200078ec0ff */
[----:B------:R-:W-:Y:S01]  /*28e0*/  IMAD.IADD R137, R220, 0x1, R137 ;  /* 0x00000001dc897824 */ /* 0x000fe200078e0289 */
[----:B------:R-:W-:Y:S01]  /*28f0*/  LOP3.LUT R35, R37, 0x8, RZ, 0xc0, !PT ;  /* 0x0000000825237812 */ /* 0x000fe200078ec0ff */
[----:B------:R-:W-:Y:S01]  /*2900*/  IMAD.IADD R133, R101, 0x1, R133 ;  /* 0x0000000165857824 */ /* 0x000fe200078e0285 */
[----:B------:R-:W-:Y:S02]  /*2910*/  LOP3.LUT R36, R37, 0x10, RZ, 0xc0, !PT ;  /* 0x0000001025247812 */ /* 0x000fe400078ec0ff */
[----:B------:R-:W-:Y:S02]  /*2920*/  LOP3.LUT R29, R29, 0x1, RZ, 0xc0, !PT ;  /* 0x000000011d1d7812 */ /* 0x000fe400078ec0ff */
[----:B------:R-:W-:Y:S02]  /*2930*/  SHF.R.S32.HI R30, RZ, 0x1f, R21 ;  /* 0x0000001fff1e7819 */ /* 0x000fe40000011415 */
[----:B------:R-:W-:-:S02]  /*2940*/  SHF.R.S32.HI R31, RZ, 0x1f, R26 ;  /* 0x0000001fff1f7819 */ /* 0x000fc4000001141a */
[----:B------:R-:W-:Y:S02]  /*2950*/  SHF.R.S32.HI R32, RZ, 0x1f, R28 ;  /* 0x0000001fff207819 */ /* 0x000fe4000001141c */
[----:B------:R-:W-:-:S07]  /*2960*/  LOP3.LUT R37, R37, 0x20, RZ, 0xc0, !PT ;  /* 0x0000002025257812 */ /* 0x000fce00078ec0ff */
.L_x_6293:
[----:B------:R-:W2:Y:S01]  /*2970*/  LDL.LU R43, [R1+0x8] ;  /* 0x00000800012b7983 */ /* 0x000ea20000300800 */
[----:B-----5:R-:W-:Y:S01]  /*2980*/  IADD3 R49, R24, -0x1, RZ ;  /* 0xffffffff18317810 */ /* 0x020fe20007ffe0ff */
[----:B------:R-:W0:Y:S01]  /*2990*/  LDC.64 R122, c[0x0][0x2e8] ;  /* 0x0000ba00ff7a7b82 */ /* 0x000e220000000a00 */
[----:B------:R-:W-:Y:S01]  /*29a0*/  LOP3.LUT P5, RZ, R228, 0x4, RZ, 0xc0, !PT ;  /* 0x00000004e4ff7812 */ /* 0x000fe200078ac0ff */
        /* <DEDUP_REMOVED lines=8> */
[----:B------:R-:W-:Y:S01]  /*2a30*/  IADD3 R41, P4, R4, R126, RZ ;  /* 0x0000007e04297210 */ /* 0x000fe20007f9e0ff */
[----:B------:R-:W-:Y:S02]  /*2a40*/  IMAD.IADD R92, R127, 0x1, R39 ;  /* 0x000000017f5c7824 */ /* 0x000fe400078e0227 */
[----:B------:R-:W-:Y:S02]  /*2a50*/  IMAD R39, R17, 0x5400, R137 ;  /* 0x0000540011277824 */ /* 0x000fe400078e0289 */
[----:B------:R-:W-:Y:S01]  /*2a60*/  IMAD.X R42, R92, 0x1, R6, P4 ;  /* 0x000000015c2a7824 */ /* 0x000fe200020e0606 */
[----:B------:R-:W-:Y:S02]  /*2a70*/  IADD3.X R40, R6, R92, R135, P2, P3 ;  /* 0x0000005c06287210 */ /* 0x000fe400017e6487 */
[----:B------:R-:W-:Y:S02]  /*2a80*/  ISETP.GT.AND P3, PT, R49, R125, PT ;  /* 0x0000007d3100720c */ /* 0x000fe40003f64270 */
[----:B0-----:R-:W-:-:S02]  /*2a90*/  LEA R44, P2, R24, R122, 0x1 ;  /* 0x0000007a182c7211 */ /* 0x001fc400078408ff */
[----:B------:R-:W-:Y:S02]  /*2aa0*/  LEA R46, P4, R41, R122, 0x1 ;  /* 0x0000007a292e7211 */ /* 0x000fe400078808ff */
[-C--:B------:R-:W-:Y:S01]  /*2ab0*/  LEA.HI.X R45, R24, R123.reuse, R40, 0x1, P2 ;  /* 0x0000007b182d7211 */ /* 0x080fe200010f0c28 */
[----:B------:R-:W-:Y:S01]  /*2ac0*/  IMAD.MOV.U32 R24, RZ, RZ, R49 ;  /* 0x000000ffff187224 */ /* 0x000fe200078e0031 */
[----:B-1----:R-:W-:Y:S02]  /*2ad0*/  ISETP.GE.AND P2, PT, R119, 0x1, PT ;  /* 0x000000017700780c */ /* 0x002fe40003f46270 */
[----:B------:R-:W-:Y:S01]  /*2ae0*/  LEA.HI.X R47, R41, R123, R42, 0x1, P4 ;  /* 0x0000007b292f7211 */ /* 0x000fe200020f0c2a */
[C---:B------:R-:W-:Y:S02]  /*2af0*/  VIADD R41, R39.reuse, 0x20 ;  /* 0x0000002027297836 */ /* 0x040fe40000000000 */
[C---:B------:R-:W-:Y:S01]  /*2b00*/  @P5 VIADD R41, R39.reuse, 0xffffffe0 ;  /* 0xffffffe027295836 */ /* 0x040fe20000000000 */
[----:B------:R-:W-:-:S03]  /*2b10*/  LEA R39, R39, R118, 0x1 ;  /* 0x0000007627277211 */ /* 0x000fc600078e08ff */
[----:B------:R-:W-:Y:S01]  /*2b20*/  IMAD R96, R41, 0x2, R118 ;  /* 0x0000000229607824 */ /* 0x000fe200078e0276 */
        /* <DEDUP_REMOVED lines=73> */
.L_x_6198:
[----:B------:R-:W-:Y:S05]  /*2fc0*/  BSYNC B1 ;  /* 0x0000000000017941 */ /* 0x000fea0003800000 */
.L_x_6197:
        /* <DEDUP_REMOVED lines=21> */
[----:B------:R-:W-:Y:S02]  /*3120*/  IADD3.X R41, R14, R98, R9, P2, P5 ;  /* 0x000000620e297210 */ /* 0x000fe400017ea409 */
        /* <DEDUP_REMOVED lines=35> */
.L_x_6200:
[----:B------:R-:W-:Y:S05]  /*3360*/  BSYNC B1 ;  /* 0x0000000000017941 */ /* 0x000fea0003800000 */
.L_x_6199:
[----:B0-----:R-:W2:Y:S01]  /*3370*/  LDL R40, [R1+0x44] ;  /* 0x0000440001287983 */ /* 0x001ea20000100800 */
[----:B------:R-:W-:Y:S01]  /*3380*/  IMAD.MOV.U32 R41, RZ, RZ, R77 ;  /* 0x000000ffff297224 */ /* 0x000fe200078e004d */
[----:B------:R-:W-:Y:S01]  /*3390*/  MOV R43, R85 ;  /* 0x00000055002b7202 */ /* 0x000fe20000000f00 */
[----:B------:R-:W-:Y:S01]  /*33a0*/  IMAD.MOV.U32 R42, RZ, RZ, R84 ;  /* 0x000000ffff2a7224 */ /* 0x000fe200078e0054 */
[----:B------:R-:W-:Y:S02]  /*33b0*/  PRMT R156, R129, 0x7610, R156 ;  /* 0x00007610819c7816 */ /* 0x000fe4000000009c */
[----:B------:R-:W-:Y:S02]  /*33c0*/  PRMT R155, R155, 0x5410, R128 ;  /* 0x000054109b9b7816 */ /* 0x000fe40000000080 */
[----:B------:R-:W-:Y:S01]  /*33d0*/  PRMT R162, R42, 0x5410, R43 ;  /* 0x000054102aa27816 */ /* 0x000fe2000000002b */
[----:B------:R-:W-:Y:S02]  /*33e0*/  IMAD.MOV.U32 R42, RZ, RZ, R122 ;  /* 0x000000ffff2a7224 */ /* 0x000fe400078e007a */
[----:B------:R-:W-:-:S03]  /*33f0*/  IMAD.MOV.U32 R43, RZ, RZ, R123 ;  /* 0x000000ffff2b7224 */ /* 0x000fc600078e007b */
[----:B------:R-:W-:Y:S01]  /*3400*/  PRMT R152, R42, 0x7610, R152 ;  /* 0x000076102a987816 */ /* 0x000fe20000000098 */
[----:B------:R-:W-:Y:S01]  /*3410*/  IMAD.MOV.U32 R42, RZ, RZ, R78 ;  /* 0x000000ffff2a7224 */ /* 0x000fe200078e004e */
[----:B------:R-:W-:Y:S01]  /*3420*/  PRMT R164, R43, 0x7610, R164 ;  /* 0x000076102ba47816 */ /* 0x000fe200000000a4 */
[----:B------:R-:W-:-:S05]  /*3430*/  IMAD.MOV.U32 R43, RZ, RZ, R79 ;  /* 0x000000ffff2b7224 */ /* 0x000fca00078e004f */
[----:B------:R-:W-:Y:S01]  /*3440*/  PRMT R159, R42, 0x5410, R43 ;  /* 0x000054102a9f7816 */ /* 0x000fe2000000002b */
[----:B------:R-:W-:Y:S02]  /*3450*/  IMAD.MOV.U32 R42, RZ, RZ, R86 ;  /* 0x000000ffff2a7224 */ /* 0x000fe400078e0056 */
[----:B------:R-:W-:-:S05]  /*3460*/  IMAD.MOV.U32 R43, RZ, RZ, R87 ;  /* 0x000000ffff2b7224 */ /* 0x000fca00078e0057 */
[----:B------:R-:W-:Y:S01]  /*3470*/  PRMT R166, R43, 0x7610, R166 ;  /* 0x000076102ba67816 */ /* 0x000fe200000000a6 */
[----:B------:R-:W-:Y:S01]  /*3480*/  IMAD.MOV.U32 R43, RZ, RZ, R95 ;  /* 0x000000ffff2b7224 */ /* 0x000fe200078e005f */
[----:B--2---:R-:W-:Y:S02]  /*3490*/  R2UR UR4, R40 ;  /* 0x00000000280472ca */ /* 0x004fe400000e0000 */
[----:B------:R-:W-:-:S04]  /*34a0*/  MOV R40, R76 ;  /* 0x0000004c00287202 */ /* 0x000fc80000000f00 */
[----:B------:R-:W-:Y:S01]  /*34b0*/  PRMT R158, R41, 0x5410, R40 ;  /* 0x00005410299e7816 */ /* 0x000fe20000000028 */
[----:B------:R-:W-:Y:S02]  /*34c0*/  IMAD.MOV.U32 R40, RZ, RZ, R80 ;  /* 0x000000ffff287224 */ /* 0x000fe400078e0050 */
[----:B------:R-:W-:-:S04]  /*34d0*/  IMAD.MOV.U32 R41, RZ, RZ, R81 ;  /* 0x000000ffff297224 */ /* 0x000fc800078e0051 */
[----:B------:R-:W-:Y:S01]  /*34e0*/  UISETP.NE.AND UP0, UPT, UR4, 0x3, UPT ;  /* 0x000000030400788c */ /* 0x000fe2000bf05270 */
[----:B------:R-:W-:Y:S01]  /*34f0*/  PRMT R161, R41, 0x5410, R40 ;  /* 0x0000541029a17816 */ /* 0x000fe20000000028 */
[----:B------:R-:W-:Y:S02]  /*3500*/  IMAD.MOV.U32 R40, RZ, RZ, R92 ;  /* 0x000000ffff287224 */ /* 0x000fe400078e005c */
[----:B------:R-:W-:Y:S02]  /*3510*/  IMAD.MOV.U32 R41, RZ, RZ, R93 ;  /* 0x000000ffff297224 */ /* 0x000fe400078e005d */
[----:B------:R-:W-:-:S03]  /*3520*/  PLOP3.LUT P2, PT, PT, PT, UP0, 0x80, 0x0 ;  /* 0x000000000000781c */ /* 0x000fc60003f4f008 */
[----:B------:R-:W-:Y:S01]  /*3530*/  PRMT R163, R40, 0x5410, R41 ;  /* 0x0000541028a37816 */ /* 0x000fe20000000029 */
[----:B------:R-:W-:Y:S01]  /*3540*/  IMAD.MOV.U32 R41, RZ, RZ, R75 ;  /* 0x000000ffff297224 */ /* 0x000fe200078e004b */
[----:B------:R-:W-:-:S04]  /*3550*/  MOV R40, R74 ;  /* 0x0000004a00287202 */ /* 0x000fc80000000f00 */
        /* <DEDUP_REMOVED lines=8> */
[----:B------:R-:W-:-:S02]  /*35e0*/  MOV R41, R126 ;  /* 0x0000007e00297202 */ /* 0x000fc40000000f00 */
[----:B------:R-:W-:Y:S01]  /*35f0*/  PRMT R167, R43, 0x5410, R40 ;  /* 0x000054102ba77816 */ /* 0x000fe20000000028 */
[----:B-----5:R-:W-:Y:S01]  /*3600*/  IMAD.MOV.U32 R43, RZ, RZ, R48 ;  /* 0x000000ffff2b7224 */ /* 0x020fe200078e0030 */
        /* <DEDUP_REMOVED lines=8> */
[----:B------:R-:W-:Y:S02]  /*3690*/  IMAD.MOV.U32 R40, RZ, RZ, R61 ;  /* 0x000000ffff287224 */ /* 0x000fe400078e003d */
[----:B------:R-:W-:Y:S02]  /*36a0*/  IMAD.MOV.U32 R43, RZ, RZ, R56 ;  /* 0x000000ffff2b7224 */ /* 0x000fe400078e0038 */
        /* <DEDUP_REMOVED lines=28> */
[----:B------:R-:W-:-:S02]  /*3870*/  PRMT R157, R157, 0x5410, R40 ;  /* 0x000054109d9d7816 */ /* 0x000fc40000000028 */
[----:B------:R-:W-:Y:S01]  /*3880*/  PRMT R160, R41, 0x5410, R42 ;  /* 0x0000541029a07816 */ /* 0x000fe2000000002a */
[----:B------:R-:W-:Y:S06]  /*3890*/  @!P2 BRA `(.L_x_6201) ;  /* 0x000000000004a947 */ /* 0x000fec0003800000 */
[----:B------:R-:W-:Y:S01]  /*38a0*/  BPT.TRAP 0x1 ;  /* 0x000000040000795c */ /* 0x000fe20000300000 */
.L_x_6201:
[----:B------:R-:W-:Y:S01]  /*38b0*/  IMAD R98, R17, 0x8, R16 ;  /* 0x0000000811627824 */ /* 0x000fe200078e0210 */
[----:B------:R-:W-:Y:S01]  /*38c0*/  SHF.L.U32 R99, R209, 0x1f, RZ ;  /* 0x0000001fd1637819 */ /* 0x000fe200000006ff */
[----:B------:R-:W-:Y:S03]  /*38d0*/  BSSY B1, `(.L_x_6202) ;  /* 0x0000003000017945 */ /* 0x000fe60003800000 */
[----:B------:R-:W0:Y:S02]  /*38e0*/  SYNCS.PHASECHK.TRANS64.TRYWAIT P5, [R98+URZ+0x36890], R99 ;  /* 0x03689063620075a7 */ /* 0x000e2400080a017f */
[----:B0-----:R-:W-:Y:S05]  /*38f0*/  @!P5 BRA `(.L_x_6203) ;  /* 0x000002ac0030d947 */ /* 0x001fea0003800000 */
.L_x_6580:
[----:B------:R-:W-:Y:S05]  /*3900*/  BSYNC B1 ;  /* 0x0000000000017941 */ /* 0x000fea0003800000 */
.L_x_6202:
        /* <DEDUP_REMOVED lines=11> */
[--C-:B------:R-:W-:Y:S02]  /*39c0*/  SHF.R.U64 R122, R122, 0x10, R123.reuse ;  /* 0x000000107a7a7819 */ /* 0x100fe4000000127b */
[----:B------:R-:W-:Y:S01]  /*39d0*/  SHF.R.U32.HI R123, RZ, 0x10, R123 ;  /* 0x00000010ff7b7819 */ /* 0x000fe2000001167b */
[----:B------:R-:W-:Y:S02]  /*39e0*/  HADD2.F32 R90, -RZ, R90.H0_H0 ;  /* 0x2000005aff5a7230 */ /* 0x000fe40000004100 */
[--C-:B------:R-:W-:Y:S02]  /*39f0*/  HADD2.F32 R41, -RZ, R91.reuse.H1_H1 ;  /* 0x3000005bff297230 */ /* 0x100fe40000004100 */
[----:B------:R-:W-:Y:S02]  /*3a00*/  HADD2.F32 R91, -RZ, R91.H0_H0 ;  /* 0x2000005bff5b7230 */ /* 0x000fe40000004100 */
[----:B------:R-:W-:-:S02]  /*3a10*/  HADD2.F32 R122, -RZ, R122.H0_H0 ;  /* 0x2000007aff7a7230 */ /* 0x000fc40000004100 */
[-C--:B------:R-:W-:Y:S01]  /*3a20*/  FMUL.FTZ R126, R41, R90.reuse ;  /* 0x0000005a297e7220 */ /* 0x080fe20000410000 */
[----:B------:R-:W-:Y:S02]  /*3a30*/  HADD2.F32 R123, -RZ, R123.H0_H0 ;  /* 0x2000007bff7b7230 */ /* 0x000fe40000004100 */
[C---:B------:R-:W-:Y:S01]  /*3a40*/  FMUL.FTZ R90, R91.reuse, R90 ;  /* 0x0000005a5b5a7220 */ /* 0x040fe20000410000 */
[-C--:B------:R-:W-:Y:S01]  /*3a50*/  FFMA.FTZ R91, R91, R122.reuse, -R126 ;  /* 0x0000007a5b5b7223 */ /* 0x080fe2000001087e */
[--C-:B------:R-:W-:Y:S02]  /*3a60*/  HADD2.F32 R126, -RZ, R43.reuse.H0_H0 ;  /* 0x2000002bff7e7230 */ /* 0x100fe40000004100 */
[----:B------:R-:W-:Y:S01]  /*3a70*/  FFMA.FTZ R90, R41, R122, R90 ;  /* 0x0000007a295a7223 */ /* 0x000fe2000001005a */
[----:B------:R-:W-:Y:S01]  /*3a80*/  SHF.R.U32.HI R41, RZ, 0x10, R127 ;  /* 0x00000010ff297819 */ /* 0x000fe2000001167f */
[----:B------:R-:W-:Y:S02]  /*3a90*/  IMAD.MOV.U32 R122, RZ, RZ, R40 ;  /* 0x000000ffff7a7224 */ /* 0x000fe400078e0028 */
[----:B------:R-:W-:Y:S01]  /*3aa0*/  HADD2.F32 R40, -RZ, R43.H1_H1 ;  /* 0x3000002bff287230 */ /* 0x000fe20000004100 */
[----:B------:R-:W-:Y:S01]  /*3ab0*/  F2FP.F16.F32.PACK_AB R90, R90, R91 ;  /* 0x0000005b5a5a723e */ /* 0x000fe200000000ff */
[----:B------:R-:W-:-:S05]  /*3ac0*/  HADD2.F32 R41, -RZ, R41.H0_H0 ;  /* 0x20000029ff297230 */ /* 0x000fca0000004100 */
[-C--:B------:R-:W-:Y:S01]  /*3ad0*/  FMUL.FTZ R43, R40, R41.reuse ;  /* 0x00000029282b7220 */ /* 0x080fe20000410000 */
[----:B------:R-:W-:-:S03]  /*3ae0*/  FMUL.FTZ R127, R126, R41 ;  /* 0x000000297e7f7220 */ /* 0x000fc60000410000 */
[-C--:B------:R-:W-:Y:S01]  /*3af0*/  FFMA.FTZ R41, R126, R123.reuse, -R43 ;  /* 0x0000007b7e297223 */ /* 0x080fe2000001082b */
[----:B------:R-:W-:Y:S01]  /*3b00*/  FFMA.FTZ R40, R40, R123, R127 ;  /* 0x0000007b28287223 */ /* 0x000fe2000001007f */
[----:B------:R-:W-:Y:S02]  /*3b10*/  HADD2.F32 R126, -RZ, R152.H1_H1 ;  /* 0x30000098ff7e7230 */ /* 0x000fe40000004100 */
[--C-:B------:R-:W-:Y:S02]  /*3b20*/  HADD2.F32 R123, -RZ, R122.reuse.H1_H1 ;  /* 0x3000007aff7b7230 */ /* 0x100fe40000004100 */
[----:B------:R-:W-:Y:S01]  /*3b30*/  HADD2.F32 R43, -RZ, R122.H0_H0 ;  /* 0x2000007aff2b7230 */ /* 0x000fe20000004100 */
[----:B------:R-:W-:Y:S01]  /*3b40*/  F2FP.F16.F32.PACK_AB R91, R40, R41 ;  /* 0x00000029285b723e */ /* 0x000fe200000000ff */
[----:B------:R-:W-:Y:S02]  /*3b50*/  HADD2.F32 R122, -RZ, R152.H0_H0 ;  /* 0x20000098ff7a7230 */ /* 0x000fe40000004100 */
[----:B------:R-:W-:Y:S01]  /*3b60*/  FMUL.FTZ R152, R123, R126 ;  /* 0x0000007e7b987220 */ /* 0x000fe20000410000 */
[----:B------:R-:W-:-:S02]  /*3b70*/  HADD2.F32 R127, -RZ, R42.H0_H0 ;  /* 0x2000002aff7f7230 */ /* 0x000fc40000004100 */
[C---:B------:R-:W-:Y:S01]  /*3b80*/  FMUL.FTZ R126, R43.reuse, R126 ;  /* 0x0000007e2b7e7220 */ /* 0x040fe20000410000 */
[----:B------:R-:W-:Y:S02]  /*3b90*/  IMAD.MOV.U32 R41, RZ, RZ, R90 ;  /* 0x000000ffff297224 */ /* 0x000fe400078e005a */
[-C--:B------:R-:W-:Y:S01]  /*3ba0*/  FFMA.FTZ R43, R43, R122.reuse, -R152 ;  /* 0x0000007a2b2b7223 */ /* 0x080fe20000010898 */
[----:B------:R-:W-:Y:S01]  /*3bb0*/  FFMA.FTZ R122, R123, R122, R126 ;  /* 0x0000007a7b7a7223 */ /* 0x000fe2000001007e */
[----:B------:R-:W-:Y:S02]  /*3bc0*/  HADD2.F32 R126, -RZ, R167.H1_H1 ;  /* 0x300000a7ff7e7230 */ /* 0x000fe40000004100 */
[----:B------:R-:W-:Y:S02]  /*3bd0*/  HADD2.F32 R123, -RZ, R42.H1_H1 ;  /* 0x3000002aff7b7230 */ /* 0x000fe40000004100 */
[----:B------:R-:W-:Y:S01]  /*3be0*/  HADD2.F32 R42, -RZ, R164.H0_H0 ;  /* 0x200000a4ff2a7230 */ /* 0x000fe20000004100 */
[----:B------:R-:W-:-:S02]  /*3bf0*/  F2FP.F16.F32.PACK_AB R40, R122, R43 ;  /* 0x0000002b7a28723e */ /* 0x000fc400000000ff */
[-C--:B------:R-:W-:Y:S01]  /*3c00*/  FMUL.FTZ R152, R123, R126.reuse ;  /* 0x0000007e7b987220 */ /* 0x080fe20000410000 */
[C---:B------:R-:W-:Y:S01]  /*3c10*/  FMUL.FTZ R126, R127.reuse, R126 ;  /* 0x0000007e7f7e7220 */ /* 0x040fe20000410000 */
[----:B------:R-:W-:Y:S02]  /*3c20*/  MOV R43, R91 ;  /* 0x0000005b002b7202 */ /* 0x000fe40000000f00 */
[-C--:B------:R-:W-:Y:S01]  /*3c30*/  FFMA.FTZ R152, R127, R42.reuse, -R152 ;  /* 0x0000002a7f987223 */ /* 0x080fe20000010898 */
[----:B------:R-:W-:-:S05]  /*3c40*/  FFMA.FTZ R123, R123, R42, R126 ;  /* 0x0000002a7b7b7223 */ /* 0x000fca000001007e */
[----:B------:R-:W-:-:S07]  /*3c50*/  F2FP.F16.F32.PACK_AB R42, R123, R152 ;  /* 0x000000987b2a723e */ /* 0x000fce00000000ff */
.L_x_6209:
[----:B------:R-:W-:Y:S05]  /*3c60*/  BSYNC B3 ;  /* 0x0000000000037941 */ /* 0x000fea0003800000 */
.L_x_6208:
[----:B--2---:R1:W-:Y:S02]  /*3c70*/  STG.E.128 desc[UR60][R46.64], R40 ;  /* 0x000000282e007986 */ /* 0x0043e4000c101d3c */
.L_x_6207:
[----:B------:R-:W-:Y:S05]  /*3c80*/  BSYNC B2 ;  /* 0x0000000000027941 */ /* 0x000fea0003800000 */
.L_x_6206:
        /* <DEDUP_REMOVED lines=8> */
[----:B------:R-:W-:Y:S01]  /*3d10*/  HADD2.F32 R127, -RZ, R163.H1_H1 ;  /* 0x300000a3ff7f7230 */ /* 0x000fe20000004100 */
[----:B------:R-:W-:Y:S01]  /*3d20*/  SHF.R.U32.HI R94, RZ, 0x10, R95 ;  /* 0x00000010ff5e7819 */ /* 0x000fe2000001165f */
[----:B--2---:R-:W-:Y:S01]  /*3d30*/  HADD2.F32 R95, -RZ, R40.H1_H1 ;  /* 0x30000028ff5f7230 */ /* 0x004fe20000004100 */
[--C-:B------:R-:W-:Y:S01]  /*3d40*/  SHF.R.U64 R90, R92, 0x10, R93.reuse ;  /* 0x000000105c5a7819 */ /* 0x100fe2000000125d */
[----:B------:R-:W-:Y:S01]  /*3d50*/  HADD2.F32 R122, -RZ, R91.H0_H0 ;  /* 0x2000005bff7a7230 */ /* 0x000fe20000004100 */
[----:B------:R-:W-:Y:S01]  /*3d60*/  SHF.R.U32.HI R92, RZ, 0x10, R93 ;  /* 0x00000010ff5c7819 */ /* 0x000fe2000001165d */
[--C-:B------:R-:W-:Y:S02]  /*3d70*/  HADD2.F32 R93, -RZ, R41.reuse.H1_H1 ;  /* 0x30000029ff5d7230 */ /* 0x100fe40000004100 */
[----:B------:R-:W-:Y:S02]  /*3d80*/  HADD2.F32 R41, -RZ, R41.H0_H0 ;  /* 0x20000029ff297230 */ /* 0x000fe40000004100 */
[----:B------:R-:W-:-:S02]  /*3d90*/  HADD2.F32 R94, -RZ, R94.H0_H0 ;  /* 0x2000005eff5e7230 */ /* 0x000fc40000004100 */
[-C--:B------:R-:W-:Y:S01]  /*3da0*/  FMUL.FTZ R126, R93, R122.reuse ;  /* 0x0000007a5d7e7220 */ /* 0x080fe20000410000 */
[--C-:B------:R-:W-:Y:S02]  /*3db0*/  HADD2.F32 R91, -RZ, R43.reuse.H1_H1 ;  /* 0x3000002bff5b7230 */ /* 0x100fe40000004100 */
[----:B------:R-:W-:Y:S01]  /*3dc0*/  FMUL.FTZ R152, R41, R122 ;  /* 0x0000007a29987220 */ /* 0x000fe20000410000 */
[----:B------:R-:W-:Y:S02]  /*3dd0*/  HADD2.F32 R90, -RZ, R90.H0_H0 ;  /* 0x2000005aff5a7230 */ /* 0x000fe40000004100 */
[----:B------:R-:W-:Y:S02]  /*3de0*/  HADD2.F32 R43, -RZ, R43.H0_H0 ;  /* 0x2000002bff2b7230 */ /* 0x000fe40000004100 */
[----:B------:R-:W-:Y:S01]  /*3df0*/  FMUL.FTZ R122, R91, R94 ;  /* 0x0000005e5b7a7220 */ /* 0x000fe20000410000 */
[----:B------:R-:W-:Y:S02]  /*3e00*/  HADD2.F32 R92, -RZ, R92.H0_H0 ;  /* 0x2000005cff5c7230 */ /* 0x000fe40000004100 */
[-C--:B------:R-:W-:Y:S01]  /*3e10*/  FFMA.FTZ R41, R41, R90.reuse, -R126 ;  /* 0x0000005a29297223 */ /* 0x080fe2000001087e */
[----:B------:R-:W-:Y:S01]  /*3e20*/  FFMA.FTZ R90, R93, R90, R152 ;  /* 0x0000005a5d5a7223 */ /* 0x000fe20000010098 */
[----:B------:R-:W-:Y:S01]  /*3e30*/  FMUL.FTZ R94, R43, R94 ;  /* 0x0000005e2b5e7220 */ /* 0x000fe20000410000 */
[----:B------:R-:W-:-:S02]  /*3e40*/  HADD2.F32 R93, -RZ, R166.H1_H1 ;  /* 0x300000a6ff5d7230 */ /* 0x000fc40000004100 */
[-C--:B------:R-:W-:Y:S01]  /*3e50*/  FFMA.FTZ R43, R43, R92.reuse, -R122 ;  /* 0x0000005c2b2b7223 */ /* 0x080fe2000001087a */
[----:B------:R-:W-:Y:S02]  /*3e60*/  HADD2.F32 R122, -RZ, R40.H0_H0 ;  /* 0x20000028ff7a7230 */ /* 0x000fe40000004100 */
[----:B------:R-:W-:Y:S01]  /*3e70*/  FFMA.FTZ R92, R91, R92, R94 ;  /* 0x0000005c5b5c7223 */ /* 0x000fe2000001005e */
[----:B------:R-:W-:Y:S02]  /*3e80*/  HADD2.F32 R91, -RZ, R167.H0_H0 ;  /* 0x200000a7ff5b7230 */ /* 0x000fe40000004100 */
[-C--:B------:R-:W-:Y:S01]  /*3e90*/  FMUL.FTZ R123, R95, R93.reuse ;  /* 0x0000005d5f7b7220 */ /* 0x080fe20000410000 */
[--C-:B------:R-:W-:Y:S02]  /*3ea0*/  HADD2.F32 R40, -RZ, R42.reuse.H1_H1 ;  /* 0x3000002aff287230 */ /* 0x100fe40000004100 */
[----:B------:R-:W-:Y:S01]  /*3eb0*/  FMUL.FTZ R126, R122, R93 ;  /* 0x0000005d7a7e7220 */ /* 0x000fe20000410000 */
[----:B------:R-:W-:Y:S01]  /*3ec0*/  HADD2.F32 R94, -RZ, R163.H0_H0 ;  /* 0x200000a3ff5e7230 */ /* 0x000fe20000004100 */
[----:B------:R-:W-:Y:S01]  /*3ed0*/  F2FP.F16.F32.PACK_AB R41, R90, R41 ;  /* 0x000000295a29723e */ /* 0x000fe200000000ff */
[----:B------:R-:W-:-:S02]  /*3ee0*/  HADD2.F32 R42, -RZ, R42.H0_H0 ;  /* 0x2000002aff2a7230 */ /* 0x000fc40000004100 */
[----:B------:R-:W-:Y:S01]  /*3ef0*/  FMUL.FTZ R93, R40, R91 ;  /* 0x0000005b285d7220 */ /* 0x000fe20000410000 */
[----:B------:R-:W-:Y:S01]  /*3f00*/  F2FP.F16.F32.PACK_AB R43, R92, R43 ;  /* 0x0000002b5c2b723e */ /* 0x000fe200000000ff */
        /* <DEDUP_REMOVED lines=8> */
.L_x_6213:
[----:B------:R-:W-:Y:S05]  /*3f90*/  BSYNC B3 ;  /* 0x0000000000037941 */ /* 0x000fea0003800000 */
.L_x_6212:
[----:B--2---:R2:W-:Y:S02]  /*3fa0*/  STG.E.128 desc[UR60][R46.64+0x40], R40 ;  /* 0x000040282e007986 */ /* 0x0045e4000c101d3c */
.L_x_6211:
[----:B------:R-:W-:Y:S05]  /*3fb0*/  BSYNC B2 ;  /* 0x0000000000027941 */ /* 0x000fea0003800000 */
.L_x_6210:
        /* <DEDUP_REMOVED lines=48> */
.L_x_6217:
[----:B------:R-:W-:Y:S05]  /*42c0*/  BSYNC B3 ;  /* 0x0000000000037941 */ /* 0x000fea0003800000 */
.L_x_6216:
[----:B--2---:R3:W-:Y:S02]  /*42d0*/  STG.E.128 desc[UR60][R46.64+0x80], R40 ;  /* 0x000080282e007986 */ /* 0x0047e4000c101d3c */
.L_x_6215:
[----:B------:R-:W-:Y:S05]  /*42e0*/  BSYNC B2 ;  /* 0x0000000000027941 */ /* 0x000fea0003800000 */
.L_x_6214:
        /* <DEDUP_REMOVED lines=34> */
[--C-:B------:R-:W-:Y:S02]  /*4510*/  HADD2.F32 R40, -RZ, R42.reuse.H1_H1 ;  /* 0x3000002aff287230 */ /* 0x100fe40000004100 */
        /* <DEDUP_REMOVED lines=13> */
.L_x_6221:
[----:B------:R-:W-:Y:S05]  /*45f0*/  BSYNC B3 ;  /* 0x0000000000037941 */ /* 0x000fea0003800000 */
.L_x_6220:
[----:B--2---:R4:W-:Y:S02]  /*4600*/  STG.E.128 desc[UR60][R46.64+0xc0], R40 ;  /* 0x0000c0282e007986 */ /* 0x0049e4000c101d3c */
.L_x_6219:
[----:B------:R-:W-:Y:S05]  /*4610*/  BSYNC B2 ;  /* 0x0000000000027941 */ /* 0x000fea0003800000 */
.L_x_6218:
        /* <DEDUP_REMOVED lines=23> */
[-C--:B------:R-:W-:Y:S01]  /*4790*/  FFMA.FTZ R84, R41, R76.reuse, -R84 ;  /* 0x0000004c29547223 */ /* 0x080fe20000010854 */
[----:B------:R-:W-:Y:S01]  /*47a0*/  FFMA.FTZ R81, R81, R76, R78 ;  /* 0x0000004c51517223 */ /* 0x000fe2000001004e */
[-C--:B------:R-:W-:Y:S01]  /*47b0*/  FFMA.FTZ R43, R82, R77.reuse, -R43 ;  /* 0x0000004d522b7223 */ /* 0x080fe2000001082b */
[----:B------:R-:W-:Y:S01]  /*47c0*/  FFMA.FTZ R80, R80, R77, R79 ;  /* 0x0000004d50507223 */ /* 0x000fe2000001004f */
[----:B------:R-:W-:-:S02]  /*47d0*/  HADD2.F32 R76, -RZ, R159.H0_H0 ;  /* 0x2000009fff4c7230 */ /* 0x000fc40000004100 */
[--C-:B------:R-:W-:Y:S02]  /*47e0*/  HADD2.F32 R77, -RZ, R40.reuse.H1_H1 ;  /* 0x30000028ff4d7230 */ /* 0x100fe40000004100 */
[----:B------:R-:W-:Y:S01]  /*47f0*/  HADD2.F32 R78, -RZ, R40.H0_H0 ;  /* 0x20000028ff4e7230 */ /* 0x000fe20000004100 */
[----:B------:R-:W-:Y:S01]  /*4800*/  F2FP.F16.F32.PACK_AB R43, R80, R43 ;  /* 0x0000002b502b723e */ /* 0x000fe200000000ff */
[----:B------:R-:W-:Y:S02]  /*4810*/  HADD2.F32 R159, -RZ, R159.H1_H1 ;  /* 0x3000009fff9f7230 */ /* 0x000fe40000004100 */
[-C--:B------:R-:W-:Y:S01]  /*4820*/  FMUL.FTZ R83, R77, R76.reuse ;  /* 0x0000004c4d537220 */ /* 0x080fe20000410000 */
[----:B------:R-:W-:Y:S02]  /*4830*/  HADD2.F32 R40, -RZ, R42.H1_H1 ;  /* 0x3000002aff287230 */ /* 0x000fe40000004100 */
[----:B------:R-:W-:Y:S01]  /*4840*/  FMUL.FTZ R76, R78, R76 ;  /* 0x0000004c4e4c7220 */ /* 0x000fe20000410000 */
[----:B------:R-:W-:-:S02]  /*4850*/  HADD2.F32 R41, -RZ, R158.H1_H1 ;  /* 0x3000009eff297230 */ /* 0x000fc40000004100 */
[----:B------:R-:W-:Y:S02]  /*4860*/  HADD2.F32 R42, -RZ, R42.H0_H0 ;  /* 0x2000002aff2a7230 */ /* 0x000fe40000004100 */
[----:B------:R-:W-:Y:S01]  /*4870*/  FMUL.FTZ R85, R40, R159 ;  /* 0x0000009f28557220 */ /* 0x000fe20000410000 */
[----:B------:R-:W-:Y:S02]  /*4880*/  HADD2.F32 R79, -RZ, R158.H0_H0 ;  /* 0x2000009eff4f7230 */ /* 0x000fe40000004100 */
[-C--:B------:R-:W-:Y:S01]  /*4890*/  FFMA.FTZ R83, R78, R41.reuse, -R83 ;  /* 0x000000294e537223 */ /* 0x080fe20000010853 */
[----:B------:R-:W-:Y:S01]  /*48a0*/  FFMA.FTZ R76, R77, R41, R76 ;  /* 0x000000294d4c7223 */ /* 0x000fe2000001004c */
[C---:B------:R-:W-:Y:S01]  /*48b0*/  FMUL.FTZ R159, R42.reuse, R159 ;  /* 0x0000009f2a9f7220 */ /* 0x040fe20000410000 */
[----:B------:R-:W-:Y:S01]  /*48c0*/  F2FP.F16.F32.PACK_AB R41, R81, R84 ;  /* 0x000000545129723e */ /* 0x000fe200000000ff */
[-C--:B------:R-:W-:Y:S02]  /*48d0*/  FFMA.FTZ R85, R42, R79.reuse, -R85 ;  /* 0x0000004f2a557223 */ /* 0x080fe40000010855 */
[----:B------:R-:W-:Y:S01]  /*48e0*/  FFMA.FTZ R40, R40, R79, R159 ;  /* 0x0000004f28287223 */ /* 0x000fe2000001009f */
[----:B------:R-:W-:-:S04]  /*48f0*/  F2FP.F16.F32.PACK_AB R76, R76, R83 ;  /* 0x000000534c4c723e */ /* 0x000fc800000000ff */
[----:B------:R-:W-:Y:S01]  /*4900*/  F2FP.F16.F32.PACK_AB R42, R40, R85 ;  /* 0x00000055282a723e */ /* 0x000fe200000000ff */
[----:B------:R-:W-:-:S07]  /*4910*/  IMAD.MOV.U32 R40, RZ, RZ, R76 ;  /* 0x000000ffff287224 */ /* 0x000fce00078e004c */
.L_x_6225:
[----:B------:R-:W-:Y:S05]  /*4920*/  BSYNC B3 ;  /* 0x0000000000037941 */ /* 0x000fea0003800000 */
.L_x_6224:
[----:B--2---:R1:W-:Y:S02]  /*4930*/  STG.E.128 desc[UR60][R46.64+0x100], R40 ;  /* 0x000100282e007986 */ /* 0x0043e4000c101d3c */
.L_x_6223:
[----:B------:R-:W-:Y:S05]  /*4940*/  BSYNC B2 ;  /* 0x0000000000027941 */ /* 0x000fea0003800000 */
.L_x_6222:
[----:B------:R-:W-:-:S13]  /*4950*/  ISETP.NE.AND P3, PT, R37, RZ, PT ;  /* 0x000000ff2500720c */ /* 0x000fda0003f65270 */
[----:B------:R-:W-:Y:S05]  /*4960*/  @!P3 BRA `(.L_x_6205) ;  /* 0x0000000000bcb947 */ /* 0x000fea0003800000 */
[----:B-1234-:R1:W2:Y:S01]  /*4970*/  LDS.128 R40, [R96+0x28000] ;  /* 0x0280000060287984 */ /* 0x01e2a20000000c00 */
[----:B------:R-:W-:Y:S01]  /*4980*/  ISETP.GE.AND P3, PT, R216, R119, PT ;  /* 0x00000077d800720c */ /* 0x000fe20003f66270 */
[----:B------:R-:W-:-:S12]  /*4990*/  BSSY B2, `(.L_x_6226) ;  /* 0x000002b000027945 */ /* 0x000fd80003800000 */
[----:B-1----:R-:W-:Y:S05]  /*49a0*/  @P3 BRA `(.L_x_6227) ;  /* 0x0000000000a43947 */ /* 0x002fea0003800000 */
[----:B------:R-:W-:Y:S02]  /*49b0*/  SHF.R.U64 R76, R72, 0x10, R73 ;  /* 0x00000010484c7819 */ /* 0x000fe40000001249 */
[----:B------:R-:W-:Y:S01]  /*49c0*/  SHF.R.U64 R77, R74, 0x10, R75 ;  /* 0x000000104a4d7819 */ /* 0x000fe2000000124b */
[----:B--2---:R-:W-:Y:S01]  /*49d0*/  HADD2.F32 R74, -RZ, R41.H0_H0 ;  /* 0x20000029ff4a7230 */ /* 0x004fe20000004100 */
[----:B------:R-:W-:Y:S02]  /*49e0*/  SHF.R.U32.HI R72, RZ, 0x10, R73 ;  /* 0x00000010ff487819 */ /* 0x000fe40000011649 */
[----:B------:R-:W-:Y:S01]  /*49f0*/  SHF.R.U32.HI R80, RZ, 0x10, R75 ;  /* 0x00000010ff507819 */ /* 0x000fe2000001164b */
[----:B------:R-:W-:Y:S01]  /*4a00*/  HADD2.F32 R77, -RZ, R77.H0_H0 ;  /* 0x2000004dff4d7230 */ /* 0x000fe20000004100 */
[----:B------:R-:W-:Y:S01]  /*4a10*/  MOV R73, R43 ;  /* 0x0000002b00497202 */ /* 0x000fe20000000f00 */
        /* <DEDUP_REMOVED lines=13> */
[----:B------:R-:W-:-:S02]  /*4af0*/  HADD2.F32 R73, -RZ, R40.H1_H1 ;  /* 0x30000028ff497230 */ /* 0x000fc40000004100 */
[----:B------:R-:W-:Y:S01]  /*4b00*/  FFMA.FTZ R74, R75, R78, R80 ;  /* 0x0000004e4b4a7223 */ /* 0x000fe20000010050 */
[----:B------:R-:W-:Y:S01]  /*4b10*/  HADD2.F32 R77, -RZ, R156.H1_H1 ;  /* 0x3000009cff4d7230 */ /* 0x000fe20000004100 */
[----:B------:R-:W-:Y:S01]  /*4b20*/  F2FP.F16.F32.PACK_AB R41, R72, R41 ;  /* 0x000000294829723e */ /* 0x000fe200000000ff */
[----:B------:R-:W-:Y:S02]  /*4b30*/  HADD2.F32 R40, -RZ, R40.H0_H0 ;  /* 0x20000028ff287230 */ /* 0x000fe40000004100 */
[----:B------:R-:W-:Y:S02]  /*4b40*/  HADD2.F32 R78, -RZ, R157.H0_H0 ;  /* 0x2000009dff4e7230 */ /* 0x000fe40000004100 */
[-C--:B------:R-:W-:Y:S01]  /*4b50*/  FMUL.FTZ R79, R73, R77.reuse ;  /* 0x0000004d494f7220 */ /* 0x080fe20000410000 */
[--C-:B------:R-:W-:Y:S02]  /*4b60*/  HADD2.F32 R75, -RZ, R42.reuse.H1_H1 ;  /* 0x3000002aff4b7230 */ /* 0x100fe40000004100 */
[----:B------:R-:W-:Y:S01]  /*4b70*/  FMUL.FTZ R80, R40, R77 ;  /* 0x0000004d28507220 */ /* 0x000fe20000410000 */
[----:B------:R-:W-:Y:S01]  /*4b80*/  HADD2.F32 R42, -RZ, R42.H0_H0 ;  /* 0x2000002aff2a7230 */ /* 0x000fe20000004100 */
[----:B------:R-:W-:Y:S01]  /*4b90*/  F2FP.F16.F32.PACK_AB R43, R74, R43 ;  /* 0x0000002b4a2b723e */ /* 0x000fe200000000ff */
[----:B------:R-:W-:-:S02]  /*4ba0*/  HADD2.F32 R76, -RZ, R155.H1_H1 ;  /* 0x3000009bff4c7230 */ /* 0x000fc40000004100 */
        /* <DEDUP_REMOVED lines=9> */
.L_x_6227:
[----:B------:R-:W-:Y:S05]  /*4c40*/  BSYNC B2 ;  /* 0x0000000000027941 */ /* 0x000fea0003800000 */
.L_x_6226:
[----:B--2---:R1:W-:Y:S02]  /*4c50*/  STG.E.128 desc[UR60][R46.64+0x140], R40 ;  /* 0x000140282e007986 */ /* 0x0043e4000c101d3c */
.L_x_6205:
[----:B------:R-:W-:Y:S05]  /*4c60*/  BSYNC B1 ;  /* 0x0000000000017941 */ /* 0x000fea0003800000 */
.L_x_6204:
        /* <DEDUP_REMOVED lines=24> */
[----:B------:R-:W-:Y:S02]  /*4df0*/  HADD2.F32 R70, -RZ, R73.H0_H0 ;  /* 0x20000049ff467230 */ /* 0x000fe40000004100 */
[----:B------:R-:W-:Y:S01]  /*4e00*/  FMUL.FTZ R72, R47, R72 ;  /* 0x000000482f487220 */ /* 0x000fe20000410000 */
[-C--:B------:R-:W-:Y:S01]  /*4e10*/  FFMA.FTZ R40, R40, R68.reuse, -R71 ;  /* 0x0000004428287223 */ /* 0x080fe20000010847 */
[----:B------:R-:W-:-:S02]  /*4e20*/  FFMA.FTZ R71, R43, R68, R74 ;  /* 0x000000442b477223 */ /* 0x000fc4000001004a */
[-C--:B------:R-:W-:Y:S01]  /*4e30*/  FFMA.FTZ R75, R41, R70.reuse, R72 ;  /* 0x00000046294b7223 */ /* 0x080fe20000010048 */
[--C-:B------:R-:W-:Y:S02]  /*4e40*/  HADD2.F32 R68, -RZ, R160.reuse.H0_H0 ;  /* 0x200000a0ff447230 */ /* 0x100fe40000004100 */
[----:B------:R-:W-:Y:S01]  /*4e50*/  FFMA.FTZ R76, R47, R70, -R76 ;  /* 0x000000462f4c7223 */ /* 0x000fe2000001084c */
[----:B------:R-:W-:Y:S02]  /*4e60*/  HADD2.F32 R160, -RZ, R160.H1_H1 ;  /* 0x300000a0ffa07230 */ /* 0x000fe40000004100 */
[----:B------:R-:W-:Y:S02]  /*4e70*/  HADD2.F32 R41, -RZ, R46.H1_H1 ;  /* 0x3000002eff297230 */ /* 0x000fe40000004100 */
[----:B------:R-:W-:Y:S02]  /*4e80*/  HADD2.F32 R43, -RZ, R42.H1_H1 ;  /* 0x3000002aff2b7230 */ /* 0x000fe40000004100 */
[----:B------:R-:W-:-:S02]  /*4e90*/  HADD2.F32 R46, -RZ, R46.H0_H0 ;  /* 0x2000002eff2e7230 */ /* 0x000fc40000004100 */
[----:B------:R-:W-:Y:S01]  /*4ea0*/  FMUL.FTZ R69, R41, R68 ;  /* 0x0000004429457220 */ /* 0x000fe20000410000 */
[----:B------:R-:W-:Y:S02]  /*4eb0*/  HADD2.F32 R42, -RZ, R42.H0_H0 ;  /* 0x2000002aff2a7230 */ /* 0x000fe40000004100 */
[----:B------:R-:W-:Y:S01]  /*4ec0*/  FMUL.FTZ R73, R43, R160 ;  /* 0x000000a02b497220 */ /* 0x000fe20000410000 */
        /* <DEDUP_REMOVED lines=12> */
.L_x_6232:
[----:B------:R-:W-:Y:S05]  /*4f90*/  BSYNC B2 ;  /* 0x0000000000027941 */ /* 0x000fea0003800000 */
.L_x_6231:
[----:B--2---:R1:W-:Y:S02]  /*4fa0*/  STG.E.128 desc[UR60][R44.64], R40 ;  /* 0x000000282c007986 */ /* 0x0043e4000c101d3c */
.L_x_6230:
[----:B------:R-:W-:Y:S05]  /*4fb0*/  BSYNC B1 ;  /* 0x0000000000017941 */ /* 0x000fea0003800000 */
.L_x_6229:
        /* <DEDUP_REMOVED lines=36> */
[----:B------:R-:W-:Y:S02]  /*5200*/  HADD2.F32 R43, -RZ, R146.H1_H1 ;  /* 0x30000092ff2b7230 */ /* 0x000fe40000004100 */
        /* <DEDUP_REMOVED lines=11> */
.L_x_6236:
[----:B------:R-:W-:Y:S05]  /*52c0*/  BSYNC B2 ;  /* 0x0000000000027941 */ /* 0x000fea0003800000 */
.L_x_6235:
[----:B--2---:R1:W-:Y:S02]  /*52d0*/  STG.E.128 desc[UR60][R44.64+0x40], R40 ;  /* 0x000040282c007986 */ /* 0x0043e4000c101d3c */
.L_x_6234:
[----:B------:R-:W-:Y:S05]  /*52e0*/  BSYNC B1 ;  /* 0x0000000000017941 */ /* 0x000fea0003800000 */
.L_x_6233:
        /* <DEDUP_REMOVED lines=48> */
.L_x_6240:
[----:B------:R-:W-:Y:S05]  /*55f0*/  BSYNC B2 ;  /* 0x0000000000027941 */ /* 0x000fea0003800000 */
.L_x_6239:
[----:B--2---:R1:W-:Y:S02]  /*5600*/  STG.E.128 desc[UR60][R44.64+0x80], R40 ;  /* 0x000080282c007986 */ /* 0x0043e4000c101d3c */
.L_x_6238:
[----:B------:R-:W-:Y:S05]  /*5610*/  BSYNC B1 ;  /* 0x0000000000017941 */ /* 0x000fea0003800000 */
.L_x_6237:
        /* <DEDUP_REMOVED lines=21> */
[C---:B------:R-:W-:Y:S01]  /*5770*/  FMUL.FTZ R57, R41.reuse, R57 ;  /* 0x0000003929397220 */ /* 0x040fe20000410000 */
[----:B------:R-:W-:Y:S01]  /*5780*/  FFMA.FTZ R62, R41, R56, -R62 ;  /* 0x00000038293e7223 */ /* 0x000fe2000001083e */
[----:B------:R-:W-:Y:S02]  /*5790*/  FMUL.FTZ R64, R47, R60 ;  /* 0x0000003c2f407220 */ /* 0x000fe40000410000 */
[----:B------:R-:W-:Y:S01]  /*57a0*/  FFMA.FTZ R59, R42, R56, R57 ;  /* 0x000000382a3b7223 */ /* 0x000fe20000010039 */
        /* <DEDUP_REMOVED lines=23> */
.L_x_6244:
[----:B------:R-:W-:Y:S05]  /*5920*/  BSYNC B2 ;  /* 0x0000000000027941 */ /* 0x000fea0003800000 */
.L_x_6243:
[----:B--2---:R1:W-:Y:S02]  /*5930*/  STG.E.128 desc[UR60][R44.64+0xc0], R40 ;  /* 0x0000c0282c007986 */ /* 0x0043e4000c101d3c */
.L_x_6242:
[----:B------:R-:W-:Y:S05]  /*5940*/  BSYNC B1 ;  /* 0x0000000000017941 */ /* 0x000fea0003800000 */
.L_x_6241:
        /* <DEDUP_REMOVED lines=48> */
.L_x_6248:
[----:B------:R-:W-:Y:S05]  /*5c50*/  BSYNC B2 ;  /* 0x0000000000027941 */ /* 0x000fea0003800000 */
.L_x_6247:
[----:B--2---:R1:W-:Y:S02]  /*5c60*/  STG.E.128 desc[UR60][R44.64+0x100], R40 ;  /* 0x000100282c007986 */ /* 0x0043e4000c101d3c */
.L_x_6246:
[----:B------:R-:W-:Y:S05]  /*5c70*/  BSYNC B1 ;  /* 0x0000000000017941 */ /* 0x000fea0003800000 */
.L_x_6245:
        /* <DEDUP_REMOVED lines=47> */
.L_x_6250:
[----:B------:R-:W-:Y:S05]  /*5f70*/  BSYNC B1 ;  /* 0x0000000000017941 */ /* 0x000fea0003800000 */
.L_x_6249:
[----:B--2---:R1:W-:Y:S01]  /*5f80*/  STG.E.128 desc[UR60][R44.64+0x140], R40 ;  /* 0x000140282c007986 */ /* 0x0043e2000c101d3c */
[----:B------:R-:W-:Y:S05]  /*5f90*/  BRA `(.L_x_6228) ;  /* 0x0000003c00cc7947 */ /* 0x000fea0003800000 */
.L_x_6196:
        /* <DEDUP_REMOVED lines=47> */
.L_x_6252:
[----:B------:R-:W-:Y:S05]  /*6290*/  BSYNC B1 ;  /* 0x0000000000017941 */ /* 0x000fea0003800000 */
.L_x_6251:
        /* <DEDUP_REMOVED lines=48> */
.L_x_6254:
[----:B------:R-:W-:Y:S05]  /*65a0*/  BSYNC B1 ;  /* 0x0000000000017941 */ /* 0x000fea0003800000 */
.L_x_6253:
[----:B0-----:R-:W2:Y:S01]  /*65b0*/  LDL R88, [R1+0x44] ;  /* 0x0000440001587983 */ /* 0x001ea20000100800 */
[----:B------:R-:W-:Y:S01]  /*65c0*/  IMAD.MOV.U32 R89, RZ, RZ, R41 ;  /* 0x000000ffff597224 */ /* 0x000fe200078e0029 */
[----:B------:R-:W-:Y:S01]  /*65d0*/  PRMT R171, R93, 0x5410, R94 ;  /* 0x000054105dab7816 */ /* 0x000fe2000000005e */
[----:B------:R-:W-:Y:S02]  /*65e0*/  IMAD.MOV.U32 R91, RZ, RZ, R45 ;  /* 0x000000ffff5b7224 */ /* 0x000fe400078e002d */
[----:B------:R-:W-:-:S05]  /*65f0*/  IMAD.MOV.U32 R90, RZ, RZ, R44 ;  /* 0x000000ffff5a7224 */ /* 0x000fca00078e002c */
[----:B------:R-:W-:Y:S01]  /*6600*/  PRMT R176, R90, 0x7610, R176 ;  /* 0x000076105ab07816 */ /* 0x000fe200000000b0 */
[----:B------:R-:W-:-:S05]  /*6610*/  IMAD.MOV.U32 R90, RZ, RZ, R48 ;  /* 0x000000ffff5a7224 */ /* 0x000fca00078e0030 */
[----:B------:R-:W-:Y:S02]  /*6620*/  PRMT R179, R90, 0x7610, R179 ;  /* 0x000076105ab37816 */ /* 0x000fe400000000b3 */
[----:B------:R-:W-:Y:S02]  /*6630*/  MOV R90, R52 ;  /* 0x00000034005a7202 */ /* 0x000fe40000000f00 */
[----:B--2---:R-:W-:Y:S01]  /*6640*/  R2UR UR4, R88 ;  /* 0x00000000580472ca */ /* 0x004fe200000e0000 */
[----:B------:R-:W-:-:S05]  /*6650*/  IMAD.MOV.U32 R88, RZ, RZ, R40 ;  /* 0x000000ffff587224 */ /* 0x000fca00078e0028 */
        /* <DEDUP_REMOVED lines=8> */
[----:B------:R-:W-:-:S03]  /*66e0*/  UISETP.NE.AND UP0, UPT, UR4, 0x3, UPT ;  /* 0x000000030400788c */ /* 0x000fc6000bf05270 */
[----:B------:R-:W-:Y:S01]  /*66f0*/  PRMT R178, R88, 0x5410, R89 ;  /* 0x0000541058b27816 */ /* 0x000fe20000000059 */
[----:B------:R-:W-:Y:S01]  /*6700*/  IMAD.MOV.U32 R88, RZ, RZ, R54 ;  /* 0x000000ffff587224 */ /* 0x000fe200078e0036 */
[----:B------:R-:W-:Y:S01]  /*6710*/  PRMT R164, R91, 0x7610, R164 ;  /* 0x000076105ba47816 */ /* 0x000fe200000000a4 */
[----:B------:R-:W-:Y:S01]  /*6720*/  IMAD.MOV.U32 R89, RZ, RZ, R55 ;  /* 0x000000ffff597224 */ /* 0x000fe200078e0037 */
[----:B------:R-:W-:Y:S01]  /*6730*/  PLOP3.LUT P2, PT, PT, PT, UP0, 0x80, 0x0 ;  /* 0x000000000000781c */ /* 0x000fe20003f4f008 */
        /* <DEDUP_REMOVED lines=54> */
[----:B------:R-:W-:Y:S06]  /*6aa0*/  @!P2 BRA `(.L_x_6255) ;  /* 0x000000000004a947 */ /* 0x000fec0003800000 */
[----:B------:R-:W-:Y:S01]  /*6ab0*/  BPT.TRAP 0x1 ;  /* 0x000000040000795c */ /* 0x000fe20000300000 */
.L_x_6255:
        /* <DEDUP_REMOVED lines=8> */
.L_x_6581:
[----:B------:R-:W-:Y:S05]  /*6b40*/  BSYNC B1 ;  /* 0x0000000000017941 */ /* 0x000fea0003800000 */
.L_x_6256:
        /* <DEDUP_REMOVED lines=34> */
[----:B------:R-:W-:Y:S01]  /*6d70*/  SHF.R.U32.HI R49, RZ, 0x10, R49 ;  /* 0x00000010ff317819 */ /* 0x000fe20000011631 */
[----:B------:R-:W-:Y:S01]  /*6d80*/  HADD2.F32 R161, -RZ, R161.H0_H0 ;  /* 0x200000a1ffa17230 */ /* 0x000fe20000004100 */
[----:B------:R-:W-:Y:S01]  /*6d90*/  SHF.R.U64 R50, R50, 0x10, R51 ;  /* 0x0000001032327819 */ /* 0x000fe20000001233 */
[----:B------:R-:W-:Y:S02]  /*6da0*/  HADD2.F32 R89, -RZ, R163.H0_H0 ;  /* 0x200000a3ff597230 */ /* 0x000fe40000004100 */
[----:B------:R-:W-:Y:S02]  /*6db0*/  HADD2.F32 R165, -RZ, R162.H0_H0 ;  /* 0x200000a2ffa57230 */ /* 0x000fe40000004100 */
[----:B------:R-:W-:-:S02]  /*6dc0*/  HADD2.F32 R164, -RZ, R164.H0_H0 ;  /* 0x200000a4ffa47230 */ /* 0x000fc40000004100 */
[-C--:B------:R-:W-:Y:S01]  /*6dd0*/  FMUL.FTZ R93, R89, R161.reuse ;  /* 0x000000a1595d7220 */ /* 0x080fe20000410000 */
[----:B------:R-:W-:Y:S02]  /*6de0*/  HADD2.F32 R49, -RZ, R49.H0_H0 ;  /* 0x20000031ff317230 */ /* 0x000fe40000004100 */
[C---:B------:R-:W-:Y:S01]  /*6df0*/  FMUL.FTZ R161, R165.reuse, R161 ;  /* 0x000000a1a5a17220 */ /* 0x040fe20000410000 */
[----:B------:R-:W-:Y:S02]  /*6e00*/  HADD2.F32 R50, -RZ, R50.H0_H0 ;  /* 0x20000032ff327230 */ /* 0x000fe40000004100 */
[-C--:B------:R-:W-:Y:S01]  /*6e10*/  FFMA.FTZ R93, R165, R164.reuse, -R93 ;  /* 0x000000a4a55d7223 */ /* 0x080fe2000001085d */
[----:B------:R-:W-:Y:S01]  /*6e20*/  FFMA.FTZ R89, R89, R164, R161 ;  /* 0x000000a459597223 */ /* 0x000fe200000100a1 */
[--C-:B------:R-:W-:Y:S02]  /*6e30*/  SHF.R.U32.HI R164, RZ, 0x10, R61.reuse ;  /* 0x00000010ffa47819 */ /* 0x100fe4000001163d */
[----:B------:R-:W-:Y:S01]  /*6e40*/  SHF.R.U64 R161, R60, 0x10, R61 ;  /* 0x000000103ca17819 */ /* 0x000fe2000000123d */
[----:B------:R-:W-:-:S02]  /*6e50*/  HADD2.F32 R60, -RZ, R163.H1_H1 ;  /* 0x300000a3ff3c7230 */ /* 0x000fc40000004100 */
[----:B------:R-:W-:Y:S02]  /*6e60*/  HADD2.F32 R164, -RZ, R164.H0_H0 ;  /* 0x200000a4ffa47230 */ /* 0x000fe40000004100 */
[----:B------:R-:W-:Y:S02]  /*6e70*/  HADD2.F32 R61, -RZ, R162.H1_H1 ;  /* 0x300000a2ff3d7230 */ /* 0x000fe40000004100 */
[----:B------:R-:W-:Y:S02]  /*6e80*/  HADD2.F32 R161, -RZ, R161.H0_H0 ;  /* 0x200000a1ffa17230 */ /* 0x000fe40000004100 */
[-C--:B------:R-:W-:Y:S01]  /*6e90*/  FMUL.FTZ R162, R60, R164.reuse ;  /* 0x000000a43ca27220 */ /* 0x080fe20000410000 */
[----:B------:R-:W-:-:S03]  /*6ea0*/  FMUL.FTZ R164, R61, R164 ;  /* 0x000000a43da47220 */ /* 0x000fc60000410000 */
[-C--:B------:R-:W-:Y:S01]  /*6eb0*/  FFMA.FTZ R61, R61, R49.reuse, -R162 ;  /* 0x000000313d3d7223 */ /* 0x080fe200000108a2 */
[----:B------:R-:W-:Y:S02]  /*6ec0*/  HADD2.F32 R162, -RZ, R178.H1_H1 ;  /* 0x300000b2ffa27230 */ /* 0x000fe40000004100 */
[----:B------:R-:W-:Y:S01]  /*6ed0*/  FFMA.FTZ R49, R60, R49, R164 ;  /* 0x000000313c317223 */ /* 0x000fe200000100a4 */
[----:B------:R-:W-:Y:S02]  /*6ee0*/  IMAD.MOV.U32 R60, RZ, RZ, R91 ;  /* 0x000000ffff3c7224 */ /* 0x000fe400078e005b */
[----:B------:R-:W-:Y:S01]  /*6ef0*/  HADD2.F32 R164, -RZ, R181.H0_H0 ;  /* 0x200000b5ffa47230 */ /* 0x000fe20000004100 */
[----:B------:R-:W-:Y:S01]  /*6f00*/  F2FP.F16.F32.PACK_AB R61, R61, R93 ;  /* 0x0000005d3d3d723e */ /* 0x000fe200000000ff */
[----:B------:R-:W-:Y:S01]  /*6f10*/  HADD2.F32 R91, -RZ, R95.H0_H0 ;  /* 0x2000005fff5b7230 */ /* 0x000fe20000004100 */
[----:B------:R-:W-:Y:S01]  /*6f20*/  F2FP.F16.F32.PACK_AB R49, R49, R89 ;  /* 0x000000593131723e */ /* 0x000fe200000000ff */
[----:B------:R-:W-:-:S02]  /*6f30*/  HADD2.F32 R163, -RZ, R60.H0_H0 ;  /* 0x2000003cffa37230 */ /* 0x000fc40000004100 */
[----:B------:R-:W-:Y:S02]  /*6f40*/  HADD2.F32 R60, -RZ, R60.H1_H1 ;  /* 0x3000003cff3c7230 */ /* 0x000fe40000004100 */
[----:B------:R-:W-:Y:S01]  /*6f50*/  FMUL.FTZ R165, R91, R164 ;  /* 0x000000a45ba57220 */ /* 0x000fe20000410000 */
[----:B------:R-:W-:Y:S02]  /*6f60*/  IMAD.MOV.U32 R89, RZ, RZ, R61 ;  /* 0x000000ffff597224 */ /* 0x000fe400078e003d */
[----:B------:R-:W-:Y:S02]  /*6f70*/  IMAD.MOV.U32 R93, RZ, RZ, R49 ;  /* 0x000000ffff5d7224 */ /* 0x000fe400078e0031 */
        /* <DEDUP_REMOVED lines=14> */
[----:B------:R-:W-:-:S03]  /*7060*/  HADD2.F32 R63, -RZ, R179.H0_H0 ;  /* 0x200000b3ff3f7230 */ /* 0x000fc60000004100 */
        /* <DEDUP_REMOVED lines=19> */
[----:B------:R-:W-:Y:S01]  /*71a0*/  HADD2.F32 R63, -RZ, R94.H0_H0 ;  /* 0x2000005eff3f7230 */ /* 0x000fe20000004100 */
[----:B------:R-:W-:Y:S01]  /*71b0*/  F2FP.F16.F32.PACK_AB R48, R48, R162 ;  /* 0x000000a23030723e */ /* 0x000fe200000000ff */
[----:B------:R-:W-:Y:S01]  /*71c0*/  HADD2.F32 R88, -RZ, R178.H0_H0 ;  /* 0x200000b2ff587230 */ /* 0x000fe20000004100 */
        /* <DEDUP_REMOVED lines=8> */
[----:B------:R-:W-:Y:S01]  /*7250*/  MOV R88, R48 ;  /* 0x0000003000587202 */ /* 0x000fe20000000f00 */
[----:B------:R-:W-:Y:S02]  /*7260*/  IMAD.MOV.U32 R92, RZ, RZ, R62 ;  /* 0x000000ffff5c7224 */ /* 0x000fe400078e003e */
[-C--:B------:R-:W-:Y:S01]  /*7270*/  FFMA.FTZ R63, R90, R50.reuse, -R63 ;  /* 0x000000325a3f7223 */ /* 0x080fe2000001083f */
[----:B------:R-:W-:-:S04]  /*7280*/  FFMA.FTZ R51, R94, R50, R51 ;  /* 0x000000325e337223 */ /* 0x000fc80000010033 */
[----:B------:R-:W-:Y:S01]  /*7290*/  F2FP.F16.F32.PACK_AB R63, R63, R95 ;  /* 0x0000005f3f3f723e */ /* 0x000fe200000000ff */
[----:B------:R-:W-:Y:S01]  /*72a0*/  IMAD.MOV.U32 R95, RZ, RZ, R60 ;  /* 0x000000ffff5f7224 */ /* 0x000fe200078e003c */
[----:B------:R-:W-:-:S03]  /*72b0*/  F2FP.F16.F32.PACK_AB R51, R51, R161 ;  /* 0x000000a13333723e */ /* 0x000fc600000000ff */
[----:B------:R-:W-:Y:S01]  /*72c0*/  IMAD.MOV.U32 R90, RZ, RZ, R63 ;  /* 0x000000ffff5a7224 */ /* 0x000fe200078e003f */
[----:B------:R-:W-:-:S07]  /*72d0*/  MOV R94, R51 ;  /* 0x00000033005e7202 */ /* 0x000fce0000000f00 */
.L_x_6263:
[----:B------:R-:W-:Y:S05]  /*72e0*/  BSYNC B3 ;  /* 0x0000000000037941 */ /* 0x000fea0003800000 */
.L_x_6262:
        /* <DEDUP_REMOVED lines=12> */
.L_x_6261:
[----:B------:R-:W-:Y:S05]  /*73b0*/  BSYNC B2 ;  /* 0x0000000000027941 */ /* 0x000fea0003800000 */
.L_x_6260:
        /* <DEDUP_REMOVED lines=32> */
[----:B------:R-:W-:Y:S01]  /*75c0*/  HADD2.F32 R91, -RZ, R93.H0_H0 ;  /* 0x2000005dff5b7230 */ /* 0x000fe20000004100 */
[----:B------:R-:W-:Y:S01]  /*75d0*/  SHF.R.U64 R46, R46, 0x10, R47 ;  /* 0x000000102e2e7819 */ /* 0x000fe2000000122f */
[----:B------:R-:W-:Y:S02]  /*75e0*/  HADD2.F32 R92, -RZ, R61.H0_H0 ;  /* 0x2000003dff5c7230 */ /* 0x000fe40000004100 */
[----:B------:R-:W-:-:S02]  /*75f0*/  HADD2.F32 R49, -RZ, R177.H1_H1 ;  /* 0x300000b1ff317230 */ /* 0x000fc40000004100 */
        /* <DEDUP_REMOVED lines=10> */
[----:B------:R-:W-:-:S02]  /*76a0*/  HADD2.F32 R162, -RZ, R176.H1_H1 ;  /* 0x300000b0ffa27230 */ /* 0x000fc40000004100 */
[----:B------:R-:W-:Y:S02]  /*76b0*/  HADD2.F32 R94, -RZ, R94.H0_H0 ;  /* 0x2000005eff5e7230 */ /* 0x000fe40000004100 */
[----:B------:R-:W-:Y:S02]  /*76c0*/  HADD2.F32 R93, -RZ, R93.H0_H0 ;  /* 0x2000005dff5d7230 */ /* 0x000fe40000004100 */
[----:B------:R-:W-:Y:S02]  /*76d0*/  HADD2.F32 R44, -RZ, R44.H0_H0 ;  /* 0x2000002cff2c7230 */ /* 0x000fe40000004100 */
[-C--:B------:R-:W-:Y:S01]  /*76e0*/  FMUL.FTZ R95, R49, R94.reuse ;  /* 0x0000005e315f7220 */ /* 0x080fe20000410000 */
[C---:B------:R-:W-:Y:S01]  /*76f0*/  FMUL.FTZ R94, R61.reuse, R94 ;  /* 0x0000005e3d5e7220 */ /* 0x040fe20000410000 */
[----:B------:R-:W-:Y:S02]  /*7700*/  HADD2.F32 R57, -RZ, R176.H0_H0 ;  /* 0x200000b0ff397230 */ /* 0x000fe40000004100 */
[-C--:B------:R-:W-:Y:S01]  /*7710*/  FFMA.FTZ R61, R61, R93.reuse, -R95 ;  /* 0x0000005d3d3d7223 */ /* 0x080fe2000001085f */
[----:B------:R-:W-:Y:S01]  /*7720*/  FFMA.FTZ R49, R49, R93, R94 ;  /* 0x0000005d31317223 */ /* 0x000fe2000001005e */
[----:B------:R-:W-:-:S02]  /*7730*/  IMAD.MOV.U32 R93, RZ, RZ, R63 ;  /* 0x000000ffff5d7224 */ /* 0x000fc400078e003f */
[----:B------:R-:W-:Y:S01]  /*7740*/  HADD2.F32 R63, -RZ, R51.H0_H0 ;  /* 0x20000033ff3f7230 */ /* 0x000fe20000004100 */
[----:B------:R-:W-:Y:S01]  /*7750*/  F2FP.F16.F32.PACK_AB R61, R61, R92 ;  /* 0x0000005c3d3d723e */ /* 0x000fe200000000ff */
[----:B------:R-:W-:Y:S01]  /*7760*/  HADD2.F32 R95, -RZ, R177.H0_H0 ;  /* 0x200000b1ff5f7230 */ /* 0x000fe20000004100 */
[----:B------:R-:W-:Y:S01]  /*7770*/  F2FP.F16.F32.PACK_AB R91, R49, R91 ;  /* 0x0000005b315b723e */ /* 0x000fe200000000ff */
[--C-:B------:R-:W-:Y:S01]  /*7780*/  HADD2.F32 R94, -RZ, R93.reuse.H0_H0 ;  /* 0x2000005dff5e7230 */ /* 0x100fe20000004100 */
[----:B------:R-:W-:Y:S01]  /*7790*/  MOV R49, R61 ;  /* 0x0000003d00317202 */ /* 0x000fe20000000f00 */
        /* <DEDUP_REMOVED lines=8> */
[----:B------:R-:W-:Y:S01]  /*7820*/  HADD2.F32 R59, -RZ, R175.H1_H1 ;  /* 0x300000afff3b7230 */ /* 0x000fe20000004100 */
[----:B------:R-:W-:Y:S01]  /*7830*/  SHF.R.U32.HI R95, RZ, 0x10, R47 ;  /* 0x00000010ff5f7819 */ /* 0x000fe2000001162f */
[----:B------:R-:W-:Y:S02]  /*7840*/  HADD2.F32 R46, -RZ, R46.H0_H0 ;  /* 0x2000002eff2e7230 */ /* 0x000fe40000004100 */
[----:B------:R-:W-:Y:S02]  /*7850*/  HADD2.F32 R94, -RZ, R94.H0_H0 ;  /* 0x2000005eff5e7230 */ /* 0x000fe40000004100 */
[----:B------:R-:W-:Y:S02]  /*7860*/  HADD2.F32 R95, -RZ, R95.H0_H0 ;  /* 0x2000005fff5f7230 */ /* 0x000fe40000004100 */
[----:B------:R-:W-:-:S02]  /*7870*/  IMAD.MOV.U32 R61, RZ, RZ, R91 ;  /* 0x000000ffff3d7224 */ /* 0x000fc400078e005b */
        /* <DEDUP_REMOVED lines=12> */
[-C--:B------:R-:W-:Y:S01]  /*7940*/  FMUL.FTZ R45, R60, R56.reuse ;  /* 0x000000383c2d7220 */ /* 0x080fe20000410000 */
[-C--:B------:R-:W-:Y:S01]  /*7950*/  FFMA.FTZ R95, R93, R57.reuse, -R95 ;  /* 0x000000395d5f7223 */ /* 0x080fe2000001085f */
[C---:B------:R-:W-:Y:S01]  /*7960*/  FMUL.FTZ R56, R48.reuse, R56 ;  /* 0x0000003830387220 */ /* 0x040fe20000410000 */
[----:B------:R-:W-:Y:S01]  /*7970*/  FFMA.FTZ R162, R51, R57, R162 ;  /* 0x0000003933a27223 */ /* 0x000fe200000100a2 */
[----:B------:R-:W-:Y:S01]  /*7980*/  FFMA.FTZ R45, R48, R44, -R45 ;  /* 0x0000002c302d7223 */ /* 0x000fe2000001082d */
[----:B------:R-:W-:-:S02]  /*7990*/  HADD2.F32 R51, -RZ, R50.H0_H0 ;  /* 0x20000032ff337230 */ /* 0x000fc40000004100 */
[----:B------:R-:W-:Y:S01]  /*79a0*/  FFMA.FTZ R56, R60, R44, R56 ;  /* 0x0000002c3c387223 */ /* 0x000fe20000010038 */
[--C-:B------:R-:W-:Y:S02]  /*79b0*/  HADD2.F32 R44, -RZ, R62.reuse.H0_H0 ;  /* 0x2000003eff2c7230 */ /* 0x100fe40000004100 */
[----:B------:R-:W-:Y:S01]  /*79c0*/  HADD2.F32 R48, -RZ, R175.H0_H0 ;  /* 0x200000afff307230 */ /* 0x000fe20000004100 */
[----:B------:R-:W-:Y:S01]  /*79d0*/  F2FP.F16.F32.PACK_AB R45, R45, R95 ;  /* 0x0000005f2d2d723e */ /* 0x000fe200000000ff */
[----:B------:R-:W-:Y:S02]  /*79e0*/  HADD2.F32 R62, -RZ, R62.H1_H1 ;  /* 0x3000003eff3e7230 */ /* 0x000fe40000004100 */
[-C--:B------:R-:W-:Y:S01]  /*79f0*/  FMUL.FTZ R57, R44, R59.reuse ;  /* 0x0000003b2c397220 */ /* 0x080fe20000410000 */
[C---:B------:R-:W-:Y:S01]  /*7a00*/  FMUL.FTZ R59, R51.reuse, R59 ;  /* 0x0000003b333b7220 */ /* 0x040fe20000410000 */
[----:B------:R-:W-:Y:S01]  /*7a10*/  HADD2.F32 R50, -RZ, R50.H1_H1 ;  /* 0x30000032ff327230 */ /* 0x000fe20000004100 */
[----:B------:R-:W-:Y:S01]  /*7a20*/  F2FP.F16.F32.PACK_AB R56, R56, R162 ;  /* 0x000000a23838723e */ /* 0x000fe200000000ff */
[-C--:B------:R-:W-:Y:S01]  /*7a30*/  FFMA.FTZ R57, R51, R48.reuse, -R57 ;  /* 0x0000003033397223 */ /* 0x080fe20000010839 */
[----:B------:R-:W-:Y:S01]  /*7a40*/  FFMA.FTZ R59, R44, R48, R59 ;  /* 0x000000302c3b7223 */ /* 0x000fe2000001003b */
[-C--:B------:R-:W-:Y:S01]  /*7a50*/  FMUL.FTZ R44, R62, R58.reuse ;  /* 0x0000003a3e2c7220 */ /* 0x080fe20000410000 */
[----:B------:R-:W-:Y:S01]  /*7a60*/  FMUL.FTZ R58, R50, R58 ;  /* 0x0000003a323a7220 */ /* 0x000fe20000410000 */
[----:B------:R-:W-:-:S02]  /*7a70*/  IMAD.MOV.U32 R51, RZ, RZ, R63 ;  /* 0x000000ffff337224 */ /* 0x000fc400078e003f */
[-C--:B------:R-:W-:Y:S01]  /*7a80*/  FFMA.FTZ R44, R50, R46.reuse, -R44 ;  /* 0x0000002e322c7223 */ /* 0x080fe2000001082c */
[----:B------:R-:W-:Y:S01]  /*7a90*/  FFMA.FTZ R58, R62, R46, R58 ;  /* 0x0000002e3e3a7223 */ /* 0x000fe2000001003a */
[----:B------:R-:W-:Y:S02]  /*7aa0*/  IMAD.MOV.U32 R48, RZ, RZ, R45 ;  /* 0x000000ffff307224 */ /* 0x000fe400078e002d */
[----:B------:R-:W-:Y:S01]  /*7ab0*/  IMAD.MOV.U32 R60, RZ, RZ, R56 ;  /* 0x000000ffff3c7224 */ /* 0x000fe200078e0038 */
[----:B------:R-:W-:Y:S01]  /*7ac0*/  F2FP.F16.F32.PACK_AB R44, R44, R57 ;  /* 0x000000392c2c723e */ /* 0x000fe200000000ff */
[----:B------:R-:W-:Y:S01]  /*7ad0*/  IMAD.MOV.U32 R63, RZ, RZ, R94 ;  /* 0x000000ffff3f7224 */ /* 0x000fe200078e005e */
[----:B------:R-:W-:-:S03]  /*7ae0*/  F2FP.F16.F32.PACK_AB R58, R58, R59 ;  /* 0x0000003b3a3a723e */ /* 0x000fc600000000ff */
[----:B------:R-:W-:Y:S01]  /*7af0*/  IMAD.MOV.U32 R50, RZ, RZ, R44 ;  /* 0x000000ffff327224 */ /* 0x000fe200078e002c */
[----:B------:R-:W-:-:S07]  /*7b00*/  MOV R62, R58 ;  /* 0x0000003a003e7202 */ /* 0x000fce0000000f00 */
.L_x_6267:
[----:B------:R-:W-:Y:S05]  /*7b10*/  BSYNC B3 ;  /* 0x0000000000037941 */ /* 0x000fea0003800000 */
.L_x_6266:
        /* <DEDUP_REMOVED lines=10> */
.L_x_6265:
[----:B------:R-:W-:Y:S05]  /*7bc0*/  BSYNC B2 ;  /* 0x0000000000027941 */ /* 0x000fea0003800000 */
.L_x_6264:
        /* <DEDUP_REMOVED lines=56> */
[----:B------:R-:W-:Y:S01]  /*7f50*/  HADD2.F32 R54, -RZ, R54.H0_H0 ;  /* 0x20000036ff367230 */ /* 0x000fe20000004100 */
[----:B------:R-:W-:Y:S01]  /*7f60*/  F2FP.F16.F32.PACK_AB R52, R52, R88 ;  /* 0x000000583434723e */ /* 0x000fe200000000ff */
        /* <DEDUP_REMOVED lines=14> */
[----:B------:R-:W-:Y:S01]  /*8050*/  HADD2.F32 R48, -RZ, R48.H1_H1 ;  /* 0x30000030ff307230 */ /* 0x000fe20000004100 */
[----:B------:R-:W-:Y:S01]  /*8060*/  F2FP.F16.F32.PACK_AB R43, R49, R43 ;  /* 0x0000002b312b723e */ /* 0x000fe200000000ff */
        /* <DEDUP_REMOVED lines=18> */
[----:B------:R-:W-:Y:S01]  /*8190*/  HADD2.F32 R46, -RZ, R46.H1_H1 ;  /* 0x3000002eff2e7230 */ /* 0x000fe20000004100 */
[----:B------:R-:W-:Y:S01]  /*81a0*/  F2FP.F16.F32.PACK_AB R40, R55, R40 ;  /* 0x000000283728723e */ /* 0x000fe200000000ff */
[----:B------:R-:W-:Y:S02]  /*81b0*/  HADD2.F32 R47, -RZ, R42.H0_H0 ;  /* 0x2000002aff2f7230 */ /* 0x000fe40000004100 */
[----:B------:R-:W-:Y:S01]  /*81c0*/  FMUL.FTZ R42, R45, R173 ;  /* 0x000000ad2d2a7220 */ /* 0x000fe20000410000 */
[----:B------:R-:W-:-:S02]  /*81d0*/  HADD2.F32 R171, -RZ, R171.H0_H0 ;  /* 0x200000abffab7230 */ /* 0x000fc40000004100 */
[----:B------:R-:W-:Y:S01]  /*81e0*/  FMUL.FTZ R48, R50, R53 ;  /* 0x0000003532307220 */ /* 0x000fe20000410000 */
[----:B------:R-:W-:Y:S01]  /*81f0*/  FMUL.FTZ R173, R44, R173 ;  /* 0x000000ad2cad7220 */ /* 0x000fe20000410000 */
[----:B------:R-:W-:Y:S01]  /*8200*/  FMUL.FTZ R53, R46, R53 ;  /* 0x000000352e357220 */ /* 0x000fe20000410000 */
[----:B------:R-:W-:Y:S01]  /*8210*/  F2FP.F16.F32.PACK_AB R41, R41, R174 ;  /* 0x000000ae2929723e */ /* 0x000fe200000000ff */
[-C--:B------:R-:W-:Y:S01]  /*8220*/  FFMA.FTZ R42, R44, R171.reuse, -R42 ;  /* 0x000000ab2c2a7223 */ /* 0x080fe2000001082a */
[----:B------:R-:W-:Y:S01]  /*8230*/  FFMA.FTZ R173, R45, R171, R173 ;  /* 0x000000ab2dad7223 */ /* 0x000fe200000100ad */
[-C--:B------:R-:W-:Y:S01]  /*8240*/  FFMA.FTZ R53, R50, R47.reuse, R53 ;  /* 0x0000002f32357223 */ /* 0x080fe20000010035 */
[----:B------:R-:W-:Y:S01]  /*8250*/  FFMA.FTZ R48, R46, R47, -R48 ;  /* 0x0000002f2e307223 */ /* 0x000fe20000010830 */
[----:B------:R-:W-:Y:S02]  /*8260*/  IMAD.MOV.U32 R44, RZ, RZ, R40 ;  /* 0x000000ffff2c7224 */ /* 0x000fe400078e0028 */
[----:B------:R-:W-:Y:S01]  /*8270*/  IMAD.MOV.U32 R45, RZ, RZ, R59 ;  /* 0x000000ffff2d7224 */ /* 0x000fe200078e003b */
[----:B------:R-:W-:Y:S01]  /*8280*/  F2FP.F16.F32.PACK_AB R53, R53, R173 ;  /* 0x000000ad3535723e */ /* 0x000fe200000000ff */
[----:B------:R-:W-:Y:S01]  /*8290*/  IMAD.MOV.U32 R49, RZ, RZ, R52 ;  /* 0x000000ffff317224 */ /* 0x000fe200078e0034 */
[----:B------:R-:W-:Y:S01]  /*82a0*/  F2FP.F16.F32.PACK_AB R42, R48, R42 ;  /* 0x0000002a302a723e */ /* 0x000fe200000000ff */
[----:B------:R-:W-:-:S02]  /*82b0*/  IMAD.MOV.U32 R48, RZ, RZ, R41 ;  /* 0x000000ffff307224 */ /* 0x000fc400078e0029 */
[----:B------:R-:W-:Y:S01]  /*82c0*/  IMAD.MOV.U32 R47, RZ, RZ, R43 ;  /* 0x000000ffff2f7224 */ /* 0x000fe200078e002b */
[----:B------:R-:W-:Y:S01]  /*82d0*/  MOV R46, R42 ;  /* 0x0000002a002e7202 */ /* 0x000fe20000000f00 */
[----:B------:R-:W-:Y:S02]  /*82e0*/  IMAD.MOV.U32 R50, RZ, RZ, R53 ;  /* 0x000000ffff327224 */ /* 0x000fe400078e0035 */
[----:B------:R-:W-:-:S07]  /*82f0*/  IMAD.MOV.U32 R51, RZ, RZ, R54 ;  /* 0x000000ffff337224 */ /* 0x000fce00078e0036 */
.L_x_6269:
[----:B------:R-:W-:Y:S05]  /*8300*/  BSYNC B2 ;  /* 0x0000000000027941 */ /* 0x000fea0003800000 */
.L_x_6268:
        /* <DEDUP_REMOVED lines=10> */
.L_x_6259:
[----:B------:R-:W-:Y:S05]  /*83b0*/  BSYNC B1 ;  /* 0x0000000000017941 */ /* 0x000fea0003800000 */
.L_x_6258:
[----:B---3--:R-:W-:Y:S02]  /*83c0*/  VIADD R41, R204, 0x40 ;  /* 0x00000040cc297836 */ /* 0x008fe40000000000 */
        /* <DEDUP_REMOVED lines=40> */
[--C-:B------:R-:W-:Y:S01]  /*8650*/  SHF.R.U64 R54, R84, 0x10, R85.reuse ;  /* 0x0000001054367819 */ /* 0x100fe20000001255 */
[----:B------:R-:W-:Y:S01]  /*8660*/  HADD2.F32 R61, -RZ, R170.H1_H1 ;  /* 0x300000aaff3d7230 */ /* 0x000fe20000004100 */
[----:B------:R-:W-:Y:S01]  /*8670*/  SHF.R.U32.HI R84, RZ, 0x10, R85 ;  /* 0x00000010ff547819 */ /* 0x000fe20000011655 */
[--C-:B--2---:R-:W-:Y:S01]  /*8680*/  HADD2.F32 R58, -RZ, R45.reuse.H0_H0 ;  /* 0x2000002dff3a7230 */ /* 0x104fe20000004100 */
[--C-:B------:R-:W-:Y:S01]  /*8690*/  SHF.R.U64 R53, R72, 0x10, R73.reuse ;  /* 0x0000001048357819 */ /* 0x100fe20000001249 */
[----:B------:R-:W-:Y:S01]  /*86a0*/  HADD2.F32 R60, -RZ, R45.H1_H1 ;  /* 0x3000002dff3c7230 */ /* 0x000fe20000004100 */
[----:B------:R-:W-:Y:S01]  /*86b0*/  SHF.R.U32.HI R72, RZ, 0x10, R73 ;  /* 0x00000010ff487819 */ /* 0x000fe20000011649 */
[--C-:B0-----:R-:W-:Y:S01]  /*86c0*/  HADD2.F32 R88, -RZ, R41.reuse.H0_H0 ;  /* 0x20000029ff587230 */ /* 0x101fe20000004100 */
[--C-:B------:R-:W-:Y:S01]  /*86d0*/  SHF.R.U64 R56, R86, 0x10, R87.reuse ;  /* 0x0000001056387819 */ /* 0x100fe20000001257 */
        /* <DEDUP_REMOVED lines=8> */
[----:B------:R-:W-:Y:S01]  /*8760*/  FMUL.FTZ R73, R62, R45 ;  /* 0x0000002d3e497220 */ /* 0x000fe20000410000 */
[----:B------:R-:W-:Y:S01]  /*8770*/  FFMA.FTZ R45, R58, R57, R61 ;  /* 0x000000393a2d7223 */ /* 0x000fe2000001003d */
[----:B------:R-:W-:Y:S02]  /*8780*/  HADD2.F32 R61, -RZ, R169.H1_H1 ;  /* 0x300000a9ff3d7230 */ /* 0x000fe40000004100 */
[----:B------:R-:W-:Y:S01]  /*8790*/  FFMA.FTZ R58, R62, R59, -R63 ;  /* 0x0000003b3e3a7223 */ /* 0x000fe2000001083f */
[----:B------:R-:W-:Y:S01]  /*87a0*/  HADD2.F32 R62, -RZ, R47.H0_H0 ;  /* 0x2000002fff3e7230 */ /* 0x000fe20000004100 */
[--C-:B------:R-:W-:Y:S01]  /*87b0*/  SHF.R.U64 R55, R74, 0x10, R75.reuse ;  /* 0x000000104a377819 */ /* 0x100fe2000000124b */
[----:B------:R-:W-:Y:S01]  /*87c0*/  HADD2.F32 R84, -RZ, R43.H0_H0 ;  /* 0x2000002bff547230 */ /* 0x000fe20000004100 */
[----:B------:R-:W-:Y:S01]  /*87d0*/  SHF.R.U32.HI R74, RZ, 0x10, R75 ;  /* 0x00000010ff4a7819 */ /* 0x000fe2000001164b */
[----:B------:R-:W-:Y:S01]  /*87e0*/  FFMA.FTZ R41, R88, R57, -R41 ;  /* 0x0000003958297223 */ /* 0x000fe20000010829 */
[----:B------:R-:W-:Y:S01]  /*87f0*/  FFMA.FTZ R60, R60, R59, R73 ;  /* 0x0000003b3c3c7223 */ /* 0x000fe20000010049 */
[----:B------:R-:W-:-:S02]  /*8800*/  HADD2.F32 R72, -RZ, R47.H1_H1 ;  /* 0x3000002fff487230 */ /* 0x000fc40000004100 */
[----:B------:R-:W-:Y:S01]  /*8810*/  FMUL.FTZ R47, R84, R61 ;  /* 0x0000003d542f7220 */ /* 0x000fe20000410000 */
[----:B------:R-:W-:Y:S01]  /*8820*/  HADD2.F32 R86, -RZ, R86.H0_H0 ;  /* 0x20000056ff567230 */ /* 0x000fe20000004100 */
[----:B------:R-:W-:Y:S01]  /*8830*/  F2FP.F16.F32.PACK_AB R41, R58, R41 ;  /* 0x000000293a29723e */ /* 0x000fe200000000ff */
[----:B------:R-:W-:Y:S01]  /*8840*/  HADD2.F32 R57, -RZ, R167.H1_H1 ;  /* 0x300000a7ff397230 */ /* 0x000fe20000004100 */
[----:B------:R-:W-:Y:S01]  /*8850*/  F2FP.F16.F32.PACK_AB R45, R60, R45 ;  /* 0x0000002d3c2d723e */ /* 0x000fe200000000ff */
[----:B------:R-:W-:Y:S02]  /*8860*/  HADD2.F32 R59, -RZ, R43.H1_H1 ;  /* 0x3000002bff3b7230 */ /* 0x000fe40000004100 */
[----:B------:R-:W-:Y:S01]  /*8870*/  FMUL.FTZ R43, R62, R61 ;  /* 0x0000003d3e2b7220 */ /* 0x000fe20000410000 */
[----:B------:R-:W-:Y:S02]  /*8880*/  HADD2.F32 R74, -RZ, R74.H0_H0 ;  /* 0x2000004aff4a7230 */ /* 0x000fe40000004100 */
[-C--:B------:R-:W-:Y:S01]  /*8890*/  FMUL.FTZ R88, R72, R86.reuse ;  /* 0x0000005648587220 */ /* 0x080fe20000410000 */
[-C--:B------:R-:W-:Y:S01]  /*88a0*/  FFMA.FTZ R47, R62, R57.reuse, R47 ;  /* 0x000000393e2f7223 */ /* 0x080fe2000001002f */
[----:B------:R-:W-:Y:S01]  /*88b0*/  FFMA.FTZ R43, R84, R57, -R43 ;  /* 0x00000039542b7223 */ /* 0x000fe2000001082b */
[----:B------:R-:W-:Y:S01]  /*88c0*/  FMUL.FTZ R61, R59, R86 ;  /* 0x000000563b3d7220 */ /* 0x000fe20000410000 */
[----:B------:R-:W-:-:S02]  /*88d0*/  HADD2.F32 R84, -RZ, R54.H0_H0 ;  /* 0x20000036ff547230 */ /* 0x000fc40000004100 */
[-C--:B------:R-:W-:Y:S01]  /*88e0*/  FFMA.FTZ R62, R59, R74.reuse, -R88 ;  /* 0x0000004a3b3e7223 */ /* 0x080fe20000010858 */
[----:B------:R-:W-:Y:S02]  /*88f0*/  HADD2.F32 R170, -RZ, R170.H0_H0 ;  /* 0x200000aaffaa7230 */ /* 0x000fe40000004100 */
        /* <DEDUP_REMOVED lines=8> */
[----:B------:R-:W-:Y:S02]  /*8980*/  HADD2.F32 R74, -RZ, R53.H0_H0 ;  /* 0x20000035ff4a7230 */ /* 0x000fe40000004100 */
        /* <DEDUP_REMOVED lines=12> */
[----:B------:R-:W-:Y:S02]  /*8a50*/  HADD2.F32 R46, -RZ, R46.H1_H1 ;  /* 0x3000002eff2e7230 */ /* 0x000fe40000004100 */
[----:B------:R-:W-:Y:S01]  /*8a60*/  FMUL.FTZ R61, R56, R169 ;  /* 0x000000a9383d7220 */ /* 0x000fe20000410000 */
        /* <DEDUP_REMOVED lines=11> */
[----:B------:R-:W-:-:S03]  /*8b20*/  F2FP.F16.F32.PACK_AB R44, R57, R44 ;  /* 0x0000002c392c723e */ /* 0x000fc600000000ff */
[----:B------:R-:W-:Y:S02]  /*8b30*/  F2FP.F16.F32.PACK_AB R42, R42, R61 ;  /* 0x0000003d2a2a723e */ /* 0x000fe400000000ff */
[----:B------:R-:W-:-:S07]  /*8b40*/  F2FP.F16.F32.PACK_AB R46, R46, R169 ;  /* 0x000000a92e2e723e */ /* 0x000fce00000000ff */
.L_x_6273:
[----:B------:R-:W-:Y:S05]  /*8b50*/  BSYNC B2 ;  /* 0x0000000000027941 */ /* 0x000fea0003800000 */
.L_x_6272:
[----:B0-----:R3:W-:Y:S04]  /*8b60*/  STG.E.128 desc[UR60][R48.64], R40 ;  /* 0x0000002830007986 */ /* 0x0017e8000c101d3c */
[----:B--2---:R3:W-:Y:S02]  /*8b70*/  @!P3 STG.E.128 desc[UR60][R50.64], R44 ;  /* 0x0000002c3200b986 */ /* 0x0047e4000c101d3c */
.L_x_6271:
[----:B------:R-:W-:Y:S05]  /*8b80*/  BSYNC B1 ;  /* 0x0000000000017941 */ /* 0x000fea0003800000 */
.L_x_6270:
        /* <DEDUP_REMOVED lines=10> */
[----:B------:R-:W-:-:S04]  /*8c30*/  LEA.HI.SX32 R44, R40, R25, 0x1c ;  /* 0x00000019282c7211 */ /* 0x000fc800078fe2ff */
[----:B------:R-:W-:-:S04]  /*8c40*/  SHF.L.U32 R45, R44, 0x3, RZ ;  /* 0x000000032c2d7819 */ /* 0x000fc800000006ff */
        /* <DEDUP_REMOVED lines=51> */
[----:B------:R-:W-:Y:S01]  /*8f80*/  HADD2.F32 R59, -RZ, R59.H1_H1 ;  /* 0x3000003bff3b7230 */ /* 0x000fe20000004100 */
[----:B------:R-:W-:Y:S01]  /*8f90*/  SHF.R.U64 R55, R80, 0x10, R81 ;  /* 0x0000001050377819 */ /* 0x000fe20000001251 */
[--C-:B------:R-:W-:Y:S02]  /*8fa0*/  HADD2.F32 R47, -RZ, R45.reuse.H0_H0 ;  /* 0x2000002dff2f7230 */ /* 0x100fe40000004100 */
[-C--:B------:R-:W-:Y:S01]  /*8fb0*/  FMUL.FTZ R74, R57, R72.reuse ;  /* 0x00000048394a7220 */ /* 0x080fe20000410000 */
[----:B------:R-:W-:Y:S01]  /*8fc0*/  HADD2.F32 R82, -RZ, R82.H0_H0 ;  /* 0x20000052ff527230 */ /* 0x000fe20000004100 */
[----:B------:R-:W-:Y:S01]  /*8fd0*/  F2FP.F16.F32.PACK_AB R41, R58, R41 ;  /* 0x000000293a29723e */ /* 0x000fe200000000ff */
[----:B------:R-:W-:Y:S02]  /*8fe0*/  HADD2.F32 R62, -RZ, R45.H1_H1 ;  /* 0x3000002dff3e7230 */ /* 0x000fe40000004100 */
[----:B------:R-:W-:Y:S01]  /*8ff0*/  FMUL.FTZ R72, R47, R72 ;  /* 0x000000482f487220 */ /* 0x000fe20000410000 */
[----:B------:R-:W-:-:S02]  /*9000*/  HADD2.F32 R68, -RZ, R157.H1_H1 ;  /* 0x3000009dff447230 */ /* 0x000fc40000004100 */
[-C--:B------:R-:W-:Y:S01]  /*9010*/  FMUL.FTZ R61, R59, R82.reuse ;  /* 0x000000523b3d7220 */ /* 0x080fe20000410000 */
[----:B------:R-:W-:Y:S02]  /*9020*/  HADD2.F32 R70, -RZ, R70.H0_H0 ;  /* 0x20000046ff467230 */ /* 0x000fe40000004100 */
[C---:B------:R-:W-:Y:S01]  /*9030*/  FMUL.FTZ R82, R62.reuse, R82 ;  /* 0x000000523e527220 */ /* 0x040fe20000410000 */
[----:B------:R-:W-:Y:S02]  /*9040*/  HADD2.F32 R166, -RZ, R166.H0_H0 ;  /* 0x200000a6ffa67230 */ /* 0x000fe40000004100 */
[-C--:B------:R-:W-:Y:S01]  /*9050*/  FFMA.FTZ R45, R47, R68.reuse, -R74 ;  /* 0x000000442f2d7223 */ /* 0x080fe2000001084a */
[----:B------:R-:W-:Y:S01]  /*9060*/  FFMA.FTZ R47, R57, R68, R72 ;  /* 0x00000044392f7223 */ /* 0x000fe20000010048 */
        /* <DEDUP_REMOVED lines=18> */
[-C--:B------:R-:W-:Y:S01]  /*9190*/  FFMA.FTZ R70, R55, R158.reuse, -R70 ;  /* 0x0000009e37467223 */ /* 0x080fe20000010846 */
[----:B------:R-:W-:Y:S02]  /*91a0*/  HADD2.F32 R44, -RZ, R46.H0_H0 ;  /* 0x2000002eff2c7230 */ /* 0x000fe40000004100 */
[----:B------:R-:W-:Y:S01]  /*91b0*/  FFMA.FTZ R166, R57, R158, R166 ;  /* 0x0000009e39a67223 */ /* 0x000fe200000100a6 */
[----:B------:R-:W-:Y:S01]  /*91c0*/  HADD2.F32 R55, -RZ, R56.H0_H0 ;  /* 0x20000038ff377230 */ /* 0x000fe20000004100 */
[----:B------:R-:W-:Y:S01]  /*91d0*/  F2FP.F16.F32.PACK_AB R62, R62, R45 ;  /* 0x0000002d3e3e723e */ /* 0x000fe200000000ff */
[----:B------:R-:W-:-:S02]  /*91e0*/  HADD2.F32 R46, -RZ, R46.H1_H1 ;  /* 0x3000002eff2e7230 */ /* 0x000fc40000004100 */
[-C--:B------:R-:W-:Y:S01]  /*91f0*/  FMUL.FTZ R57, R44, R159.reuse ;  /* 0x0000009f2c397220 */ /* 0x080fe20000410000 */
[----:B------:R-:W-:Y:S02]  /*9200*/  HADD2.F32 R42, -RZ, R42.H1_H1 ;  /* 0x3000002aff2a7230 */ /* 0x000fe40000004100 */
        /* <DEDUP_REMOVED lines=15> */
.L_x_6277:
[----:B------:R-:W-:Y:S05]  /*9300*/  BSYNC B2 ;  /* 0x0000000000027941 */ /* 0x000fea0003800000 */
.L_x_6276:
[----:B0-----:R4:W-:Y:S04]  /*9310*/  STG.E.128 desc[UR60][R48.64], R40 ;  /* 0x0000002830007986 */ /* 0x0019e8000c101d3c */
[----:B--2---:R4:W-:Y:S02]  /*9320*/  @!P3 STG.E.128 desc[UR60][R50.64], R44 ;  /* 0x0000002c3200b986 */ /* 0x0049e4000c101d3c */
.L_x_6275:
[----:B------:R-:W-:Y:S05]  /*9330*/  BSYNC B1 ;  /* 0x0000000000017941 */ /* 0x000fea0003800000 */
.L_x_6274:
        /* <DEDUP_REMOVED lines=30> */
[----:B0-----:R-:W-:Y:S01]  /*9520*/  IMAD.MOV.U32 R56, RZ, RZ, R40 ;  /* 0x000000ffff387224 */ /* 0x001fe200078e0028 */
[----:B------:R-:W-:Y:S01]  /*9530*/  SHF.R.U32.HI R62, RZ, 0x10, R77 ;  /* 0x00000010ff3e7819 */ /* 0x000fe2000001164d */
[----:B--2---:R-:W-:Y:S01]  /*9540*/  IMAD.MOV.U32 R40, RZ, RZ, R45 ;  /* 0x000000ffff287224 */ /* 0x004fe200078e002d */
[----:B------:R-:W-:Y:S01]  /*9550*/  SHF.R.U32.HI R60, RZ, 0x10, R65 ;  /* 0x00000010ff3c7819 */ /* 0x000fe20000011641 */
[----:B------:R-:W-:Y:S01]  /*9560*/  IMAD.MOV.U32 R57, RZ, RZ, R44 ;  /* 0x000000ffff397224 */ /* 0x000fe200078e002c */
[----:B------:R-:W-:Y:S01]  /*9570*/  MOV R45, R43 ;  /* 0x0000002b002d7202 */ /* 0x000fe20000000f00 */
[----:B------:R-:W-:Y:S01]  /*9580*/  IMAD.MOV.U32 R58, RZ, RZ, R47 ;  /* 0x000000ffff3a7224 */ /* 0x000fe200078e002f */
[----:B------:R-:W-:Y:S01]  /*9590*/  SHF.R.U64 R54, R64, 0x10, R65 ;  /* 0x0000001040367819 */ /* 0x000fe20000001241 */
[----:B------:R-:W-:Y:S01]  /*95a0*/  HADD2.F32 R61, -RZ, R156.H1_H1 ;  /* 0x3000009cff3d7230 */ /* 0x000fe20000004100 */
[----:B------:R-:W-:Y:S01]  /*95b0*/  SHF.R.U32.HI R63, RZ, 0x10, R79 ;  /* 0x00000010ff3f7819 */ /* 0x000fe2000001164f */
[--C-:B------:R-:W-:Y:S01]  /*95c0*/  HADD2.F32 R44, -RZ, R40.reuse.H0_H0 ;  /* 0x20000028ff2c7230 */ /* 0x100fe20000004100 */
[--C-:B------:R-:W-:Y:S01]  /*95d0*/  SHF.R.U64 R51, R66, 0x10, R67.reuse ;  /* 0x0000001042337819 */ /* 0x100fe20000001243 */
[----:B------:R-:W-:Y:S01]  /*95e0*/  HADD2.F32 R47, -RZ, R40.H1_H1 ;  /* 0x30000028ff2f7230 */ /* 0x000fe20000004100 */
[----:B------:R-:W-:Y:S01]  /*95f0*/  SHF.R.U32.HI R66, RZ, 0x10, R67 ;  /* 0x00000010ff427819 */ /* 0x000fe20000011643 */
[--C-:B------:R-:W-:Y:S01]  /*9600*/  HADD2.F32 R40, -RZ, R41.reuse.H0_H0 ;  /* 0x20000029ff287230 */ /* 0x100fe20000004100 */
[----:B------:R-:W-:Y:S01]  /*9610*/  SHF.R.U64 R55, R76, 0x10, R77 ;  /* 0x000000104c377819 */ /* 0x000fe2000000124d */
        /* <DEDUP_REMOVED lines=13> */
[----:B------:R-:W-:Y:S02]  /*96f0*/  HADD2.F32 R62, -RZ, R153.H0_H0 ;  /* 0x20000099ff3e7230 */ /* 0x000fe40000004100 */
[----:B------:R-:W-:Y:S01]  /*9700*/  FFMA.FTZ R43, R43, R60, -R64 ;  /* 0x0000003c2b2b7223 */ /* 0x000fe20000010840 */
[----:B------:R-:W-:Y:S02]  /*9710*/  HADD2.F32 R58, -RZ, R58.H1_H1 ;  /* 0x3000003aff3a7230 */ /* 0x000fe40000004100 */
[----:B------:R-:W-:Y:S02]  /*9720*/  HADD2.F32 R63, -RZ, R63.H0_H0 ;  /* 0x2000003fff3f7230 */ /* 0x000fe40000004100 */
[----:B------:R-:W-:Y:S01]  /*9730*/  FMUL.FTZ R64, R59, R62 ;  /* 0x0000003e3b407220 */ /* 0x000fe20000410000 */
[----:B------:R-:W-:Y:S01]  /*9740*/  HADD2.F32 R47, -RZ, R45.H0_H0 ;  /* 0x2000002dff2f7230 */ /* 0x000fe20000004100 */
[----:B------:R-:W-:Y:S01]  /*9750*/  F2FP.F16.F32.PACK_AB R43, R43, R40 ;  /* 0x000000282b2b723e */ /* 0x000fe200000000ff */
[----:B------:R-:W-:-:S02]  /*9760*/  HADD2.F32 R60, -RZ, R155.H0_H0 ;  /* 0x2000009bff3c7230 */ /* 0x000fc40000004100 */
[----:B------:R-:W-:Y:S02]  /*9770*/  HADD2.F32 R45, -RZ, R45.H1_H1 ;  /* 0x3000002dff2d7230 */ /* 0x000fe40000004100 */
[C---:B------:R-:W-:Y:S01]  /*9780*/  FMUL.FTZ R62, R47.reuse, R62 ;  /* 0x0000003e2f3e7220 */ /* 0x040fe20000410000 */
[----:B------:R-:W-:Y:S02]  /*9790*/  HADD2.F32 R61, -RZ, R66.H0_H0 ;  /* 0x20000042ff3d7230 */ /* 0x000fe40000004100 */
[-C--:B------:R-:W-:Y:S01]  /*97a0*/  FMUL.FTZ R66, R58, R63.reuse ;  /* 0x0000003f3a427220 */ /* 0x080fe20000410000 */
[----:B------:R-:W-:Y:S01]  /*97b0*/  FFMA.FTZ R64, R47, R60, -R64 ;  /* 0x0000003c2f407223 */ /* 0x000fe20000010840 */
[C---:B------:R-:W-:Y:S01]  /*97c0*/  FMUL.FTZ R65, R45.reuse, R63 ;  /* 0x0000003f2d417220 */ /* 0x040fe20000410000 */
[----:B------:R-:W-:Y:S02]  /*97d0*/  HADD2.F32 R156, -RZ, R156.H0_H0 ;  /* 0x2000009cff9c7230 */ /* 0x000fe40000004100 */
[----:B------:R-:W-:Y:S01]  /*97e0*/  FFMA.FTZ R63, R45, R61, -R66 ;  /* 0x0000003d2d3f7223 */ /* 0x000fe20000010842 */
[----:B------:R-:W-:-:S02]  /*97f0*/  HADD2.F32 R47, -RZ, R57.H0_H0 ;  /* 0x20000039ff2f7230 */ /* 0x000fc40000004100 */
[----:B------:R-:W-:Y:S01]  /*9800*/  FFMA.FTZ R65, R58, R61, R65 ;  /* 0x0000003d3a417223 */ /* 0x000fe20000010041 */
[----:B------:R-:W-:Y:S02]  /*9810*/  HADD2.F32 R45, -RZ, R56.H0_H0 ;  /* 0x20000038ff2d7230 */ /* 0x000fe40000004100 */
[----:B------:R-:W-:Y:S01]  /*9820*/  FFMA.FTZ R62, R59, R60, R62 ;  /* 0x0000003c3b3e7223 */ /* 0x000fe2000001003e */
[----:B------:R-:W-:Y:S02]  /*9830*/  HADD2.F32 R55, -RZ, R55.H0_H0 ;  /* 0x20000037ff377230 */ /* 0x000fe40000004100 */
[-C--:B------:R-:W-:Y:S01]  /*9840*/  FMUL.FTZ R58, R47, R156.reuse ;  /* 0x0000009c2f3a7220 */ /* 0x080fe20000410000 */
[----:B------:R-:W-:Y:S02]  /*9850*/  HADD2.F32 R57, -RZ, R57.H1_H1 ;  /* 0x30000039ff397230 */ /* 0x000fe40000004100 */
[----:B------:R-:W-:Y:S01]  /*9860*/  FMUL.FTZ R156, R45, R156 ;  /* 0x0000009c2d9c7220 */ /* 0x000fe20000410000 */
[----:B------:R-:W-:Y:S01]  /*9870*/  HADD2.F32 R154, -RZ, R154.H1_H1 ;  /* 0x3000009aff9a7230 */ /* 0x000fe20000004100 */
[----:B------:R-:W-:Y:S01]  /*9880*/  F2FP.F16.F32.PACK_AB R63, R63, R64 ;  /* 0x000000403f3f723e */ /* 0x000fe200000000ff */
[----:B------:R-:W-:-:S02]  /*9890*/  HADD2.F32 R56, -RZ, R56.H1_H1 ;  /* 0x30000038ff387230 */ /* 0x000fc40000004100 */
[-C--:B------:R-:W-:Y:S01]  /*98a0*/  FMUL.FTZ R59, R57, R55.reuse ;  /* 0x00000037393b7220 */ /* 0x080fe20000410000 */
[----:B------:R-:W-:Y:S02]  /*98b0*/  HADD2.F32 R54, -RZ, R54.H0_H0 ;  /* 0x20000036ff367230 */ /* 0x000fe40000004100 */
[-C--:B------:R-:W-:Y:S01]  /*98c0*/  FFMA.FTZ R156, R47, R154.reuse, R156 ;  /* 0x0000009a2f9c7223 */ /* 0x080fe2000001009c */
[----:B------:R-:W-:Y:S01]  /*98d0*/  FFMA.FTZ R58, R45, R154, -R58 ;  /* 0x0000009a2d3a7223 */ /* 0x000fe2000001083a */
[C---:B------:R-:W-:Y:S01]  /*98e0*/  FMUL.FTZ R60, R56.reuse, R55 ;  /* 0x00000037383c7220 */ /* 0x040fe20000410000 */
[----:B------:R-:W-:Y:S02]  /*98f0*/  HADD2.F32 R47, -RZ, R46.H0_H0 ;  /* 0x2000002eff2f7230 */ /* 0x000fe40000004100 */
[-C--:B------:R-:W-:Y:S01]  /*9900*/  FFMA.FTZ R59, R56, R54.reuse, -R59 ;  /* 0x00000036383b7223 */ /* 0x080fe2000001083b */
[----:B------:R-:W-:Y:S02]  /*9910*/  HADD2.F32 R56, -RZ, R153.H1_H1 ;  /* 0x30000099ff387230 */ /* 0x000fe40000004100 */
[----:B------:R-:W-:Y:S01]  /*9920*/  FFMA.FTZ R57, R57, R54, R60 ;  /* 0x0000003639397223 */ /* 0x000fe2000001003c */
[----:B------:R-:W-:-:S02]  /*9930*/  HADD2.F32 R53, -RZ, R53.H0_H0 ;  /* 0x20000035ff357230 */ /* 0x000fc40000004100 */
[----:B------:R-:W-:Y:S02]  /*9940*/  HADD2.F32 R45, -RZ, R42.H0_H0 ;  /* 0x2000002aff2d7230 */ /* 0x000fe40000004100 */
[----:B------:R-:W-:Y:S01]  /*9950*/  FMUL.FTZ R60, R47, R56 ;  /* 0x000000382f3c7220 */ /* 0x000fe20000410000 */
[----:B------:R-:W-:Y:S01]  /*9960*/  HADD2.F32 R46, -RZ, R46.H1_H1 ;  /* 0x3000002eff2e7230 */ /* 0x000fe20000004100 */
[----:B------:R-:W-:Y:S01]  /*9970*/  F2FP.F16.F32.PACK_AB R40, R59, R58 ;  /* 0x0000003a3b28723e */ /* 0x000fe200000000ff */
[----:B------:R-:W-:Y:S02]  /*9980*/  HADD2.F32 R42, -RZ, R42.H1_H1 ;  /* 0x3000002aff2a7230 */ /* 0x000fe40000004100 */
[----:B------:R-:W-:Y:S01]  /*9990*/  FMUL.FTZ R56, R45, R56 ;  /* 0x000000382d387220 */ /* 0x000fe20000410000 */
[----:B------:R-:W-:Y:S02]  /*99a0*/  HADD2.F32 R54, -RZ, R155.H1_H1 ;  /* 0x3000009bff367230 */ /* 0x000fe40000004100 */
[----:B------:R-:W-:Y:S01]  /*99b0*/  FMUL.FTZ R55, R46, R53 ;  /* 0x000000352e377220 */ /* 0x000fe20000410000 */
[----:B------:R-:W-:-:S02]  /*99c0*/  HADD2.F32 R51, -RZ, R51.H0_H0 ;  /* 0x20000033ff337230 */ /* 0x000fc40000004100 */
[C---:B------:R-:W-:Y:S01]  /*99d0*/  FMUL.FTZ R53, R42.reuse, R53 ;  /* 0x000000352a357220 */ /* 0x040fe20000410000 */
        /* <DEDUP_REMOVED lines=8> */
[----:B------:R-:W-:Y:S02]  /*9a60*/  F2FP.F16.F32.PACK_AB R44, R57, R156 ;  /* 0x0000009c392c723e */ /* 0x000fe400000000ff */
[----:B------:R-:W-:-:S02]  /*9a70*/  F2FP.F16.F32.PACK_AB R42, R55, R60 ;  /* 0x0000003c372a723e */ /* 0x000fc400000000ff */
[----:B------:R-:W-:-:S07]  /*9a80*/  F2FP.F16.F32.PACK_AB R46, R53, R56 ;  /* 0x00000038352e723e */ /* 0x000fce00000000ff */
.L_x_6279:
[----:B------:R-:W-:Y:S05]  /*9a90*/  BSYNC B1 ;  /* 0x0000000000017941 */ /* 0x000fea0003800000 */
.L_x_6278:
        /* <DEDUP_REMOVED lines=10> */
.L_x_6195:
[----:B------:R-:W2:Y:S02]  /*9b40*/  LDL R40, [R1+0x44] ;  /* 0x0000440001287983 */ /* 0x000ea40000100800 */
[----:B--2---:R-:W-:-:S13]  /*9b50*/  R2UR UR4, R40 ;  /* 0x00000000280472ca */ /* 0x004fda00000e0000 */
[----:B------:R-:W-:-:S06]  /*9b60*/  UISETP.NE.AND UP0, UPT, UR4, 0x3, UPT ;  /* 0x000000030400788c */ /* 0x000fcc000bf05270 */
[----:B------:R-:W-:-:S13]  /*9b70*/  PLOP3.LUT P2, PT, PT, PT, UP0, 0x80, 0x0 ;  /* 0x000000000000781c */ /* 0x000fda0003f4f008 */
[----:B------:R-:W-:Y:S05]  /*9b80*/  @!P2 BRA `(.L_x_6280) ;  /* 0x000000000004a947 */ /* 0x000fea0003800000 */
[----:B------:R-:W-:Y:S01]  /*9b90*/  BPT.TRAP 0x1 ;  /* 0x000000040000795c */ /* 0x000fe20000300000 */
.L_x_6280:
[----:B------:R-:W-:Y:S01]  /*9ba0*/  IMAD R98, R17, 0x8, R16 ;  /* 0x0000000811627824 */ /* 0x000fe200078e0210 */
[----:B------:R-:W-:Y:S01]  /*9bb0*/  SHF.L.U32 R99, R209, 0x1f, RZ ;  /* 0x0000001fd1637819 */ /* 0x000fe200000006ff */
[----:B------:R-:W-:Y:S01]  /*9bc0*/  IMAD R97, R24, -0x70, R2 ;  /* 0xffffff9018617824 */ /* 0x000fe200078e0202 */
[----:B------:R-:W-:Y:S02]  /*9bd0*/  BSSY B1, `(.L_x_6281) ;  /* 0x0000004000017945 */ /* 0x000fe40003800000 */
[----:B------:R-:W1:Y:S02]  /*9be0*/  SYNCS.PHASECHK.TRANS64.TRYWAIT P3, [R98+URZ+0x36890], R99 ;  /* 0x03689063620075a7 */ /* 0x000e64000806017f */
[----:B------:R-:W-:Y:S01]  /*9bf0*/  VIMNMX R97, R97, 0x70, PT ;  /* 0x0000007061617848 */ /* 0x000fe20003fe0100 */
[----:B-1----:R-:W-:Y:S06]  /*9c00*/  @!P3 BRA `(.L_x_6282) ;  /* 0x000002480094b947 */ /* 0x002fec0003800000 */
.L_x_6582:
[----:B------:R-:W-:Y:S05]  /*9c10*/  BSYNC B1 ;  /* 0x0000000000017941 */ /* 0x000fea0003800000 */
.L_x_6281:
        /* <DEDUP_REMOVED lines=21> */
.L_x_6284:
[----:B------:R-:W-:Y:S05]  /*9d70*/  BSYNC B1 ;  /* 0x0000000000017941 */ /* 0x000fea0003800000 */
.L_x_6283:
[----:B--2---:R-:W-:-:S04]  /*9d80*/  IADD3 R40, R204, 0x40, RZ ;  /* 0x00000040cc287810 */ /* 0x004fc80007ffe0ff */
[----:B------:R-:W-:-:S13]  /*9d90*/  ISETP.GE.AND P3, PT, R40, R97, PT ;  /* 0x000000612800720c */ /* 0x000fda0003f66270 */
        /* <DEDUP_REMOVED lines=19> */
.L_x_6228:
[----:B------:R-:W-:Y:S05]  /*9ed0*/  BSYNC B0 ;  /* 0x0000000000007941 */ /* 0x000fea0003800000 */
.L_x_6194:
        /* <DEDUP_REMOVED lines=17> */
.L_x_6286:
[----:B------:R-:W-:Y:S05]  /*9ff0*/  BSYNC B0 ;  /* 0x0000000000007941 */ /* 0x000fea0003800000 */
.L_x_6285:
        /* <DEDUP_REMOVED lines=10> */
[----:B------:R2:W-:Y:S04]  /*a0a0*/  STL [R1+0xc], R40 ;  /* 0x00000c2801007387 */ /* 0x0005e80000100800 */
[----:B------:R2:W-:Y:S02]  /*a0b0*/  STL [R1+0x3c], R41 ;  /* 0x00003c2901007387 */ /* 0x0005e40000100800 */
[----:B-12---:R-:W-:Y:S05]  /*a0c0*/  @!P2 BRA `(.L_x_6288) ;  /* 0x000002440078a947 */ /* 0x006fea0003800000 */
.L_x_6583:
[----:B------:R-:W-:Y:S05]  /*a0d0*/  BSYNC B0 ;  /* 0x0000000000007941 */ /* 0x000fea0003800000 */
.L_x_6287:
[----:B------:R1:W5:Y:S04]  /*a0e0*/  LDL R51, [R1+0x40] ;  /* 0x0000400001337983 */ /* 0x0003680000100800 */
[----:B------:R1:W5:Y:S04]  /*a0f0*/  LDL R50, [R1+0x3c] ;  /* 0x00003c0001327983 */ /* 0x0003680000100800 */
[----:B------:R1:W5:Y:S04]  /*a100*/  LDL R49, [R1+0x38] ;  /* 0x0000380001317983 */ /* 0x0003680000100800 */
[----:B------:R1:W5:Y:S01]  /*a110*/  LDL R48, [R1+0xc] ;  /* 0x00000c0001307983 */ /* 0x0003620000100800 */
        /* <DEDUP_REMOVED lines=35> */
.L_x_6290:
[----:B------:R-:W-:Y:S05]  /*a350*/  BSYNC B0 ;  /* 0x0000000000007941 */ /* 0x000fea0003800000 */
.L_x_6289:
[----:B-1----:R-:W-:Y:S01]  /*a360*/  VIADD R40, R204, 0x40 ;  /* 0x00000040cc287836 */ /* 0x002fe20000000000 */
[----:B------:R-:W-:Y:S04]  /*a370*/  BSSY B0, `(.L_x_6291) ;  /* 0x0000024000007945 */ /* 0x000fe80003800000 */
[----:B------:R-:W-:-:S13]  /*a380*/  ISETP.GE.AND P2, PT, R40, R97, PT ;  /* 0x000000612800720c */ /* 0x000fda0003f46270 */
[----:B------:R-:W-:Y:S05]  /*a390*/  @P2 BRA `(.L_x_6292) ;  /* 0x0000000000842947 */ /* 0x000fea0003800000 */
[----:B-----5:R-:W-:Y:S01]  /*a3a0*/  R2UR UR7, R51 ;  /* 0x00000000330772ca */ /* 0x020fe200000e0000 */
[----:B------:R-:W-:Y:S01]  /*a3b0*/  IMAD.MOV.U32 R40, RZ, RZ, R114 ;  /* 0x000000ffff287224 */ /* 0x000fe200078e0072 */
        /* <DEDUP_REMOVED lines=31> */
.L_x_6292:
[----:B------:R-:W-:Y:S05]  /*a5b0*/  BSYNC B0 ;  /* 0x0000000000007941 */ /* 0x000fea0003800000 */
.L_x_6291:
[----:B------:R-:W2:Y:S01]  /*a5c0*/  LDL R39, [R1+0x8] ;  /* 0x0000080001277983 */ /* 0x000ea20000100800 */
[----:B0-----:R-:W-:Y:S01]  /*a5d0*/  @!P3 VIADD R98, R98, 0x368c0 ;  /* 0x000368c06262b836 */ /* 0x001fe20000000000 */
[----:B------:R-:W-:Y:S01]  /*a5e0*/  IADD3 R17, R17, 0x1, RZ ;  /* 0x0000000111117810 */ /* 0x000fe20007ffe0ff */
[----:B------:R-:W-:Y:S01]  /*a5f0*/  @!PT LDS RZ, [RZ] ;  /* 0x00000000fffff984 */ /* 0x000fe20000000800 */
[----:B------:R-:W-:Y:S01]  /*a600*/  @!PT LDS RZ, [RZ] ;  /* 0x00000000fffff984 */ /* 0x000fe20000000800 */
[----:B------:R-:W-:Y:S01]  /*a610*/  @!PT LDS RZ, [RZ] ;  /* 0x00000000fffff984 */ /* 0x000fe20000000800 */
[----:B------:R-:W-:Y:S01]  /*a620*/  @!PT LDS RZ, [RZ] ;  /* 0x00000000fffff984 */ /* 0x000fe20000000800 */
[----:B------:R0:W-:Y:S06]  /*a630*/  MEMBAR.ALL.CTA ;  /* 0x0000000000007992 */ /* 0x0001ec0000008000 */
[----:B0-----:R-:W0:Y:S02]  /*a640*/  FENCE.VIEW.ASYNC.S ;  /* 0x00000000000073c6 */ /* 0x001e240000000000 */
[----:B0-----:R0:W-:Y:S01]  /*a650*/  BAR.SYNC.DEFER_BLOCKING R151, 0x80 ;  /* 0x000200970000751d */ /* 0x0011e20000010000 */
[----:B------:R-:W-:-:S02]  /*a660*/  @!P3 PRMT R98, RZ, 0x654, R98 ;  /* 0x00000654ff62b816 */ /* 0x000fc40000000062 */
[----:B------:R-:W-:-:S03]  /*a670*/  PLOP3.LUT P2, PT, PT, PT, PT, 0x8, 0x0 ;  /* 0x000000000000781c */ /* 0x000fc60003f4e170 */
[----:B------:R0:W-:Y:S01]  /*a680*/  @!P3 SYNCS.ARRIVE.TRANS64.RED.A1T0 RZ, [R98+URZ], RZ ;  /* 0x000000ff62ffb9a7 */ /* 0x0001e2000810043f */
[----:B------:R-:W-:-:S04]  /*a690*/  ISETP.NE.AND P3, PT, R17, 0x2, PT ;  /* 0x000000021100780c */ /* 0x000fc80003f65270 */
[----:B-1----:R-:W-:Y:S02]  /*a6a0*/  SEL R40, RZ, 0x1, P3 ;  /* 0x00000001ff287807 */ /* 0x002fe40001800000 */
[----:B------:R-:W-:Y:S02]  /*a6b0*/  SEL R17, R17, RZ, P3 ;  /* 0x000000ff11117207 */ /* 0x000fe40001800000 */
[----:B------:R-:W-:Y:S02]  /*a6c0*/  LOP3.LUT R209, R209, R40, RZ, 0x3c, !PT ;  /* 0x00000028d1d17212 */ /* 0x000fe400078e3cff */
[----:B--2---:R-:W-:-:S13]  /*a6d0*/  LOP3.LUT P4, RZ, R39, 0x2, RZ, 0xc0, !PT ;  /* 0x0000000227ff7812 */ /* 0x004fda000788c0ff */
[----:B0-----:R-:W-:Y:S05]  /*a6e0*/  @P4 BRA `(.L_x_6293) ;  /* 0xffffff8000a04947 */ /* 0x001fea000383ffff */
.L_x_6189:
[----:B------:R-:W0:Y:S01]  /*a6f0*/  LDC R0, c[0x0][0x448] ;  /* 0x00011200ff007b82 */ /* 0x000e220000000800 */
[----:B------:R-:W-:Y:S01]  /*a700*/  VIADD R2, R224, 0x7f ;  /* 0x0000007fe0027836 */ /* 0x000fe20000000000 */
[----:B------:R-:W-:Y:S01]  /*a710*/  BSSY B0, `(.L_x_6294) ;  /* 0x0000047000007945 */ /* 0x000fe20003800000 */
        /* <DEDUP_REMOVED lines=8> */
[----:B------:R-:W-:Y:S01]  /*a7a0*/  CS2R R104, SRZ ;  /* 0x0000000000687805 */ /* 0x000fe2000001ff00 */
[----:B------:R-:W-:Y:S01]  /*a7b0*/  IMAD.MOV.U32 R103, RZ, RZ, RZ ;  /* 0x000000ffff677224 */ /* 0x000fe200078e00ff */
        /* <DEDUP_REMOVED lines=11> */
[----:B0-----:R-:W-:-:S02]  /*a870*/  ISETP.NE.AND P0, PT, R0, 0x1, PT ;  /* 0x000000010000780c */ /* 0x001fc40003f05270 */
        /* <DEDUP_REMOVED lines=17> */
[----:B-----5:R-:W-:Y:S02]  /*a990*/  CS2R R48, SRZ ;  /* 0x0000000000307805 */ /* 0x020fe4000001ff00 */
        /* <DEDUP_REMOVED lines=9> */
[----:B------:R-:W-:Y:S01]  /*aa30*/  MOV R10, RZ ;  /* 0x000000ff000a7202 */ /* 0x000fe20000000f00 */
[----:B------:R-:W-:Y:S01]  /*aa40*/  IMAD.MOV.U32 R30, RZ, RZ, RZ ;  /* 0x000000ffff1e7224 */ /* 0x000fe200078e00ff */
[----:B------:R-:W-:Y:S01]  /*aa50*/  MOV R5, RZ ;  /* 0x000000ff00057202 */ /* 0x000fe20000000f00 */
[----:B------:R-:W-:-:S02]  /*aa60*/  IMAD.MOV.U32 R6, RZ, RZ, RZ ;  /* 0x000000ffff067224 */ /* 0x000fc400078e00ff */
[----:B------:R-:W-:Y:S02]  /*aa70*/  IMAD.MOV.U32 R28, RZ, RZ, RZ ;  /* 0x000000ffff1c7224 */ /* 0x000fe400078e00ff */
[----:B------:R-:W-:Y:S02]  /*aa80*/  IMAD.MOV.U32 R136, RZ, RZ, RZ ;  /* 0x000000ffff887224 */ /* 0x000fe400078e00ff */
[----:B0-----:R-:W-:-:S05]  /*aa90*/  @P0 IMAD.HI.U32 R3, R2, R3, RZ ;  /* 0x0000000302030227 */ /* 0x001fca00078e00ff */
[----:B-1----:R-:W-:Y:S01]  /*aaa0*/  @P0 SHF.R.U32.HI R2, RZ, R0, R3 ;  /* 0x00000000ff020219 */ /* 0x002fe20000011603 */
[----:B------:R-:W-:Y:S01]  /*aab0*/  IMAD.MOV.U32 R0, RZ, RZ, RZ ;  /* 0x000000ffff007224 */ /* 0x000fe200078e00ff */
[----:B------:R-:W-:-:S03]  /*aac0*/  PLOP3.LUT P0, PT, PT, PT, PT, 0x80, 0x0 ;  /* 0x000000000000781c */ /* 0x000fc60003f0f070 */
[----:B------:R-:W-:Y:S02]  /*aad0*/  IMAD.IADD R3, R149, 0x1, R2 ;  /* 0x0000000195037824 */ /* 0x000fe400078e0202 */
[----:B------:R-:W-:-:S04]  /*aae0*/  IMAD.MOV.U32 R2, RZ, RZ, RZ ;  /* 0x000000ffff027224 */ /* 0x000fc800078e00ff */
[----:B------:R-:W-:-:S05]  /*aaf0*/  IMAD.HI R2, R3, -0x6db6db6d, R2 ;  /* 0x9249249303027827 */ /* 0x000fca00078e0202 */
[----:B------:R-:W-:-:S04]  /*ab00*/  SHF.R.U32.HI R3, RZ, 0x1f, R2 ;  /* 0x0000001fff037819 */ /* 0x000fc80000011602 */
[----:B------:R-:W-:Y:S02]  /*ab10*/  LEA.HI.SX32 R3, R2, R3, 0x1a ;  /* 0x0000000302037211 */ /* 0x000fe400078fd2ff */
[----:B------:R-:W-:Y:S02]  /*ab20*/  MOV R2, RZ ;  /* 0x000000ff00027202 */ /* 0x000fe40000000f00 */
[----:B------:R-:W-:-:S04]  /*ab30*/  VIMNMX R150, R150, R3, PT ;  /* 0x0000000396967248 */ /* 0x000fc80003fe0100 */
[----:B------:R-:W-:Y:S01]  /*ab40*/  ISETP.GE.AND P1, PT, R150, 0x1, PT ;  /* 0x000000019600780c */ /* 0x000fe20003f26270 */
[----:B------:R-:W-:-:S12]  /*ab50*/  @P2 BRA `(.L_x_6295) ;  /* 0x0000000000082947 */ /* 0x000fd80003800000 */
[----:B------:R-:W0:Y:S02]  /*ab60*/  FENCE.VIEW.ASYNC.G ;  /* 0x00000000000073c6 */ /* 0x000e240000000100 */
[----:B0-----:R-:W-:Y:S06]  /*ab70*/  BAR.ARV 0xc, 0x180 ;  /* 0x0306000000007b1d */ /* 0x001fec0000002000 */
.L_x_6295:
[----:B------:R-:W-:Y:S05]  /*ab80*/  BSYNC B0 ;  /* 0x0000000000007941 */ /* 0x000fea0003800000 */
.L_x_6294:
[----:B------:R-:W-:Y:S02]  /*ab90*/  IMAD.MOV.U32 R4, RZ, RZ, RZ ;  /* 0x000000ffff047224 */ /* 0x000fe400078e00ff */
[----:B------:R-:W-:Y:S01]  /*aba0*/  IMAD.MOV.U32 R3, RZ, RZ, RZ ;  /* 0x000000ffff037224 */ /* 0x000fe200078e00ff */
        /* <DEDUP_REMOVED lines=34> */
.L_x_6297:
        /* <DEDUP_REMOVED lines=13> */
.L_x_6301:
[----:B-1----:R1:W2:Y:S02]  /*aea0*/  SYNCS.PHASECHK.TRANS64.TRYWAIT P0, [R16+URZ+0x36800], R3 ;  /* 0x03680003100075a7 */ /* 0x0022a4000800017f */
[----:B--2---:R-:W-:Y:S05]  /*aeb0*/  @!P0 NANOSLEEP.SYNCS 0x989680 ;  /* 0x009896800000895d */ /* 0x004fea0003900000 */
[----:B------:R-:W2:Y:S02]  /*aec0*/  @!P0 SYNCS.PHASECHK.TRANS64 P0, [R16+URZ+0x36800], R3 ;  /* 0x03680003100085a7 */ /* 0x000ea4000800007f */
[----:B--2---:R-:W-:Y:S05]  /*aed0*/  @!P0 BRA `(.L_x_6301) ;  /* 0xfffffffc00f08947 */ /* 0x004fea000383ffff */
.L_x_6300:
[----:B------:R-:W-:Y:S05]  /*aee0*/  BSYNC B0 ;  /* 0x0000000000007941 */ /* 0x000fea0003800000 */
.L_x_6299:
[----:B------:R-:W-:Y:S05]  /*aef0*/  BRA `(.L_x_6302) ;  /* 0x0000006c00d87947 */ /* 0x000fea0003800000 */
.L_x_6298:
[----:B------:R-:W2:Y:S01]  /*af00*/  LDL R0, [R1+0x88] ;  /* 0x0000880001007983 */ /* 0x000ea20000100800 */
[----:B------:R-:W-:Y:S01]  /*af10*/  ULDC.64 UR6, c[0x0][0x408] ;  /* 0x0001020000067ab9 */ /* 0x000fe20000000a00 */
[----:B--2---:R-:W-:Y:S02]  /*af20*/  R2UR UR4, R0 ;  /* 0x00000000000472ca */ /* 0x004fe400000e0000 */
[----:B------:R-:W-:-:S05]  /*af30*/  SHF.R.S32.HI R0, RZ, 0x1f, R144 ;  /* 0x0000001fff007819 */ /* 0x000fca0000011490 */
        /* <DEDUP_REMOVED lines=8> */
[----:B------:R-:W-:-:S03]  /*afc0*/  IMAD.WIDE.U32 R144, R144, UR6, RZ ;  /* 0x0000000690907c25 */ /* 0x000fc6000f8e00ff */
[----:B------:R-:W-:Y:S01]  /*afd0*/  IADD3 R27, R3, R25, RZ ;  /* 0x00000019031b7210 */ /* 0x000fe20007ffe0ff */
[----:B------:R-:W-:Y:S02]  /*afe0*/  IMAD.IADD R29, R5, 0x1, R145 ;  /* 0x00000001051d7824 */ /* 0x000fe400078e0291 */
        /* <DEDUP_REMOVED lines=17> */
.L_x_6303:
[----:B------:R-:W-:Y:S01]  /*b100*/  ULDC.U8 UR4, c[0x0][0x410] ;  /* 0x0001040000047ab9 */ /* 0x000fe20000000000 */
[----:B------:R-:W-:Y:S01]  /*b110*/  BSSY B0, `(.L_x_6304) ;  /* 0x00006cc000007945 */ /* 0x000fe20003800000 */
[----:B------:R-:W-:Y:S01]  /*b120*/  ISETP.NE.AND P0, PT, RZ, UR4, PT ;  /* 0x00000004ff007c0c */ /* 0x000fe2000bf05270 */
[----:B------:R-:W-:-:S12]  /*b130*/  IMAD.IADD R10, R204, 0x1, R224 ;  /* 0x00000001cc0a7824 */ /* 0x000fd800078e02e0 */
[----:B------:R-:W-:Y:S05]  /*b140*/  @!P0 BRA `(.L_x_6305) ;  /* 0x0000003400b88947 */ /* 0x000fea0003800000 */
[----:B------:R-:W0:Y:S01]  /*b150*/  LDC R63, c[0x0][0x448] ;  /* 0x00011200ff3f7b82 */ /* 0x000e220000000800 */
[----:B------:R-:W1:Y:S01]  /*b160*/  S2R R21, SR_TID.X ;  /* 0x0000000000157919 */ /* 0x000e620000002100 */
[----:B------:R-:W-:Y:S01]  /*b170*/  ULDC.64 UR4, c[0x0][0x3f8] ;  /* 0x0000fe0000047ab9 */ /* 0x000fe20000000a00 */
[----:B------:R-:W-:Y:S01]  /*b180*/  MOV R8, R24 ;  /* 0x0000001800087202 */ /* 0x000fe20000000f00 */
[----:B------:R-:W-:Y:S01]  /*b190*/  ULDC.64 UR6, c[0x0][0x408] ;  /* 0x0001020000067ab9 */ /* 0x000fe20000000a00 */
[----:B------:R-:W-:Y:S02]  /*b1a0*/  IMAD.MOV.U32 R9, RZ, RZ, R27 ;  /* 0x000000ffff097224 */ /* 0x000fe400078e001b */
[----:B------:R-:W-:Y:S02]  /*b1b0*/  IMAD.MOV.U32 R12, RZ, RZ, R144 ;  /* 0x000000ffff0c7224 */ /* 0x000fe400078e0090 */
[----:B------:R-:W-:Y:S01]  /*b1c0*/  IMAD.MOV.U32 R13, RZ, RZ, R29 ;  /* 0x000000ffff0d7224 */ /* 0x000fe200078e001d */
[----:B0-----:R-:W-:Y:S01]  /*b1d0*/  ISETP.NE.AND P0, PT, R63, 0x1, PT ;  /* 0x000000013f00780c */ /* 0x001fe20003f05270 */
[----:B-1----:R-:W-:-:S12]  /*b1e0*/  VIADD R21, R21, 0xffffff80 ;  /* 0xffffff8015157836 */ /* 0x002fd80000000000 */
[----:B------:R-:W0:Y:S01]  /*b1f0*/  @P0 LDC R0, c[0x0][0x44c] ;  /* 0x00011300ff000b82 */ /* 0x000e220000000800 */
[----:B------:R-:W-:-:S04]  /*b200*/  SHF.R.S32.HI R20, RZ, 0x1f, R21 ;  /* 0x0000001fff147819 */ /* 0x000fc80000011415 */
[----:B------:R-:W-:-:S03]  /*b210*/  LEA.HI R20, R20, R21, RZ, 0x2 ;  /* 0x0000001514147211 */ /* 0x000fc600078f10ff */
[----:B------:R-:W1:Y:S01]  /*b220*/  @P0 LDC R5, c[0x0][0x450] ;  /* 0x00011400ff050b82 */ /* 0x000e620000000800 */
[----:B------:R-:W-:-:S05]  /*b230*/  LOP3.LUT R20, R20, 0xfffffffc, RZ, 0xc0, !PT ;  /* 0xfffffffc14147812 */ /* 0x000fca00078ec0ff */
[----:B------:R-:W-:-:S04]  /*b240*/  IMAD.IADD R20, R21, 0x1, -R20 ;  /* 0x0000000115147824 */ /* 0x000fc800078e0a14 */
[----:B------:R-:W-:-:S04]  /*b250*/  IMAD R3, R20, 0x40, R10 ;  /* 0x0000004014037824 */ /* 0x000fc800078e020a */
        /* <DEDUP_REMOVED lines=14> */
[----:B------:R-:W-:-:S02]  /*b340*/  LEA R4, P1, R12, UR6, 0x1 ;  /* 0x000000060c047c11 */ /* 0x000fc4000f8208ff */
        /* <DEDUP_REMOVED lines=8> */
.L_x_6589:
        /* <DEDUP_REMOVED lines=16> */
[----:B------:R-:W3:Y:S01]  /*b4d0*/  LDL R15, [R1+0x70] ;  /* 0x00007000010f7983 */ /* 0x000ee20000100800 */
[----:B------:R-:W-:-:S03]  /*b4e0*/  ULDC UR4, c[0x0][0x3f4] ;  /* 0x0000fd0000047ab9 */ /* 0x000fc60000000800 */
[----:B------:R-:W3:Y:S04]  /*b4f0*/  LDL R12, [R1+0x6c] ;  /* 0x00006c00010c7983 */ /* 0x000ee80000100800 */
[----:B------:R-:W3:Y:S04]  /*b500*/  LDL R13, [R1+0x68] ;  /* 0x00006800010d7983 */ /* 0x000ee80000100800 */
[----:B------:R-:W3:Y:S04]  /*b510*/  LDL R11, [R1+0x64] ;  /* 0x00006400010b7983 */ /* 0x000ee80000100800 */
[----:B------:R-:W3:Y:S01]  /*b520*/  LDL R9, [R1+0x60] ;  /* 0x0000600001097983 */ /* 0x000ee20000100800 */
[----:B------:R-:W-:-:S02]  /*b530*/  ISETP.GE.AND P3, PT, R215, UR4, PT ;  /* 0x00000004d7007c0c */ /* 0x000fc4000bf66270 */
[----:B------:R-:W-:Y:S02]  /*b540*/  CS2R R60, SRZ ;  /* 0x00000000003c7805 */ /* 0x000fe4000001ff00 */
[----:B------:R-:W-:Y:S02]  /*b550*/  ISETP.GE.AND P2, PT, R213, UR4, PT ;  /* 0x00000004d5007c0c */ /* 0x000fe4000bf46270 */
[----:B------:R-:W-:Y:S02]  /*b560*/  CS2R R58, SRZ ;  /* 0x00000000003a7805 */ /* 0x000fe4000001ff00 */
[----:B------:R-:W-:Y:S02]  /*b570*/  ISETP.GE.AND P1, PT, R214, UR4, PT ;  /* 0x00000004d6007c0c */ /* 0x000fe4000bf26270 */
[----:B------:R-:W-:Y:S02]  /*b580*/  ISETP.GE.AND P0, PT, R212, UR4, PT ;  /* 0x00000004d4007c0c */ /* 0x000fe4000bf06270 */
[----:B------:R-:W-:Y:S01]  /*b590*/  ISETP.GE.AND P4, PT, R22, UR4, PT ;  /* 0x0000000416007c0c */ /* 0x000fe2000bf86270 */
[----:B------:R-:W-:-:S04]  /*b5a0*/  @!P3 IMAD.SHL.U32 R27, R215, 0x2, RZ ;  /* 0x00000002d71bb824 */ /* 0x000fc800078e00ff */
[----:B------:R-:W-:-:S04]  /*b5b0*/  @!P2 IMAD.SHL.U32 R31, R213, 0x2, RZ ;  /* 0x00000002d51fa824 */ /* 0x000fc800078e00ff */
[----:B------:R-:W-:Y:S01]  /*b5c0*/  @!P1 IMAD.SHL.U32 R35, R214, 0x2, RZ ;  /* 0x00000002d6239824 */ /* 0x000fe200078e00ff */
[-C--:B--2---:R-:W-:Y:S01]  /*b5d0*/  @!P3 IADD3 R24, P6, R0, R27.reuse, RZ ;  /* 0x0000001b0018b210 */ /* 0x084fe20007fde0ff */
[----:B------:R-:W-:Y:S01]  /*b5e0*/  @!P0 IMAD.SHL.U32 R65, R212, 0x2, RZ ;  /* 0x00000002d4418824 */ /* 0x000fe200078e00ff */
[----:B----4-:R-:W-:Y:S02]  /*b5f0*/  @!P3 IADD3 R26, P5, R14, R27, RZ ;  /* 0x0000001b0e1ab210 */ /* 0x010fe40007fbe0ff */
        /* <DEDUP_REMOVED lines=8> */
[----:B---3--:R-:W-:Y:S01]  /*b680*/  @!P3 SHF.L.U64.HI R20, R215, 0x1, R15 ;  /* 0x00000001d714b819 */ /* 0x008fe2000001020f */
[----:B------:R-:W-:Y:S01]  /*b690*/  @!P4 IMAD.MOV.U32 R15, RZ, RZ, R5 ;  /* 0x000000ffff0fc224 */ /* 0x000fe200078e0005 */
[----:B------:R-:W-:-:S03]  /*b6a0*/  @!P2 SHF.L.U64.HI R12, R213, 0x1, R12 ;  /* 0x00000001d50ca819 */ /* 0x000fc6000001020c */
[----:B-1----:R-:W-:Y:S01]  /*b6b0*/  @!P3 IMAD.X R25, R3, 0x1, R20, P6 ;  /* 0x000000010319b824 */ /* 0x002fe200030e0614 */
[----:B------:R-:W-:Y:S02]  /*b6c0*/  @!P2 IADD3 R28, P6, R0, R31, RZ ;  /* 0x0000001f001ca210 */ /* 0x000fe40007fde0ff */
[----:B------:R-:W-:Y:S02]  /*b6d0*/  @!P3 IADD3.X R27, R5, R20, RZ, P5, !PT ;  /* 0x00000014051bb210 */ /* 0x000fe40002ffe4ff */
[----:B------:R-:W-:Y:S01]  /*b6e0*/  @!P1 SHF.L.U64.HI R20, R214, 0x1, R13 ;  /* 0x00000001d6149819 */ /* 0x000fe2000001020d */
[C---:B------:R-:W-:Y:S01]  /*b6f0*/  @!P2 IMAD.X R29, R3.reuse, 0x1, R12, P6 ;  /* 0x00000001031da824 */ /* 0x040fe200030e060c */
[----:B------:R-:W-:Y:S01]  /*b700*/  @!P1 IADD3 R32, P6, R0, R35, RZ ;  /* 0x0000002300209210 */ /* 0x000fe20007fde0ff */
[----:B------:R-:W-:Y:S01]  /*b710*/  @!P4 IMAD.MOV.U32 R13, RZ, RZ, R3 ;  /* 0x000000ffff0dc224 */ /* 0x000fe200078e0003 */
[----:B------:R-:W-:Y:S01]  /*b720*/  @!P2 IADD3 R30, P5, R14, R31, RZ ;  /* 0x0000001f0e1ea210 */ /* 0x000fe20007fbe0ff */
[----:B------:R1:W5:Y:S01]  /*b730*/  @!P3 LD.E.64 R56, desc[UR60][R24.64] ;  /* 0x0000003c1838b980 */ /* 0x000362000c101b00 */
[----:B------:R-:W-:Y:S01]  /*b740*/  @!P0 SHF.L.U64.HI R38, R212, 0x1, R11 ;  /* 0x00000001d4268819 */ /* 0x000fe2000001020b */
[----:B------:R-:W-:Y:S01]  /*b750*/  @!P1 IMAD.X R33, R3, 0x1, R20, P6 ;  /* 0x0000000103219824 */ /* 0x000fe200030e0614 */
[----:B------:R-:W-:Y:S01]  /*b760*/  @!P1 IADD3 R34, P6, R14, R35, RZ ;  /* 0x000000230e229210 */ /* 0x000fe20007fde0ff */
[C---:B------:R-:W-:Y:S01]  /*b770*/  @!P2 IMAD.X R31, R5.reuse, 0x1, R12, P5 ;  /* 0x00000001051fa824 */ /* 0x040fe200028e060c */
[----:B------:R-:W-:Y:S01]  /*b780*/  ISETP.GE.AND P5, PT, R216, UR4, PT ;  /* 0x00000004d8007c0c */ /* 0x000fe2000bfa6270 */
[----:B------:R1:W5:Y:S01]  /*b790*/  @!P3 LD.E.64 R54, desc[UR60][R26.64] ;  /* 0x0000003c1a36b980 */ /* 0x000362000c101b00 */
[----:B------:R-:W-:Y:S01]  /*b7a0*/  @!P4 MOV R12, R0 ;  /* 0x00000000000cc202 */ /* 0x000fe20000000f00 */
[----:B------:R-:W-:Y:S01]  /*b7b0*/  @!P1 IMAD.X R35, R5, 0x1, R20, P6 ;  /* 0x0000000105239824 */ /* 0x000fe200030e0614 */
[-C--:B------:R-:W-:Y:S01]  /*b7c0*/  @!P0 IADD3 R40, P6, R0, R65.reuse, RZ ;  /* 0x0000004100288210 */ /* 0x080fe20007fde0ff */
[----:B------:R-:W-:Y:S01]  /*b7d0*/  @!P4 IMAD.WIDE R20, R22, 0x2, R14 ;  /* 0x000000021614c825 */ /* 0x000fe200078e020e */
[----:B------:R1:W5:Y:S03]  /*b7e0*/  @!P2 LD.E.64 R50, desc[UR60][R28.64] ;  /* 0x0000003c1c32a980 */ /* 0x000366000c101b00 */
[----:B------:R-:W-:Y:S01]  /*b7f0*/  @!P0 IMAD.X R41, R3, 0x1, R38, P6 ;  /* 0x0000000103298824 */ /* 0x000fe200030e0626 */
[----:B------:R-:W-:Y:S01]  /*b800*/  @!P0 IADD3 R64, P6, R14, R65, RZ ;  /* 0x000000410e408210 */ /* 0x000fe20007fde0ff */
[----:B------:R-:W-:Y:S01]  /*b810*/  @!P4 IMAD.WIDE R12, R22, 0x2, R12 ;  /* 0x00000002160cc825 */ /* 0x000fe200078e020c */
[----:B------:R1:W5:Y:S01]  /*b820*/  @!P4 LD.E.64 R58, desc[UR60][R20.64] ;  /* 0x0000003c143ac980 */ /* 0x000362000c101b00 */
[----:B------:R-:W-:-:S02]  /*b830*/  @!P5 SHF.L.U32 R15, R216, 0x1, RZ ;  /* 0x00000001d80fd819 */ /* 0x000fc400000006ff */
[----:B------:R-:W-:Y:S01]  /*b840*/  @!P0 IMAD.X R65, R5, 0x1, R38, P6 ;  /* 0x0000000105418824 */ /* 0x000fe200030e0626 */
[----:B------:R1:W5:Y:S01]  /*b850*/  @!P4 LD.E.64 R60, desc[UR60][R12.64] ;  /* 0x0000003c0c3cc980 */ /* 0x000362000c101b00 */
[----:B------:R-:W-:Y:S02]  /*b860*/  @!P5 SHF.L.U64.HI R36, R216, 0x1, R9 ;  /* 0x00000001d824d819 */ /* 0x000fe40000010209 */
[-C--:B------:R-:W-:Y:S02]  /*b870*/  @!P5 IADD3 R66, P4, R0, R15.reuse, RZ ;  /* 0x0000000f0042d210 */ /* 0x080fe40007f9e0ff */
[----:B------:R-:W-:Y:S02]  /*b880*/  CS2R R38, SRZ ;  /* 0x0000000000267805 */ /* 0x000fe4000001ff00 */
[----:B------:R-:W-:Y:S01]  /*b890*/  @!P5 IADD3 R14, P6, R14, R15, RZ ;  /* 0x0000000f0e0ed210 */ /* 0x000fe20007fde0ff */
[----:B------:R1:W5:Y:S01]  /*b8a0*/  @!P2 LD.E.64 R52, desc[UR60][R30.64] ;  /* 0x0000003c1e34a980 */ /* 0x000362000c101b00 */
[----:B------:R-:W-:-:S03]  /*b8b0*/  @!P5 IMAD.X R67, R3, 0x1, R36, P4 ;  /* 0x000000010343d824 */ /* 0x000fc600020e0624 */
[----:B------:R-:W-:Y:S01]  /*b8c0*/  @!P5 IMAD.X R15, R5, 0x1, R36, P6 ;  /* 0x00000001050fd824 */ /* 0x000fe200030e0624 */
[----:B------:R-:W-:Y:S01]  /*b8d0*/  CS2R R36, SRZ ;  /* 0x0000000000247805 */ /* 0x000fe2000001ff00 */
[----:B------:R1:W5:Y:S04]  /*b8e0*/  @!P1 LD.E.64 R46, desc[UR60][R32.64] ;  /* 0x0000003c202e9980 */ /* 0x000368000c101b00 */
[----:B------:R1:W5:Y:S04]  /*b8f0*/  @!P1 LD.E.64 R48, desc[UR60][R34.64] ;  /* 0x0000003c22309980 */ /* 0x000368000c101b00 */
[----:B------:R1:W5:Y:S04]  /*b900*/  @!P0 LD.E.64 R44, desc[UR60][R40.64] ;  /* 0x0000003c282c8980 */ /* 0x000368000c101b00 */
[----:B------:R1:W5:Y:S04]  /*b910*/  @!P0 LD.E.64 R42, desc[UR60][R64.64] ;  /* 0x0000003c402a8980 */ /* 0x000368000c101b00 */
[----:B------:R1:W5:Y:S04]  /*b920*/  @!P5 LD.E.64 R38, desc[UR60][R66.64] ;  /* 0x0000003c4226d980 */ /* 0x000368000c101b00 */
[----:B------:R1:W5:Y:S02]  /*b930*/  @!P5 LD.E.64 R36, desc[UR60][R14.64] ;  /* 0x0000003c0e24d980 */ /* 0x000364000c101b00 */
.L_x_6308:
[----:B------:R-:W-:Y:S05]  /*b940*/  BSYNC B1 ;  /* 0x0000000000017941 */ /* 0x000fea0003800000 */
.L_x_6307:
        /* <DEDUP_REMOVED lines=45> */
[----:B------:R1:W1:Y:S04]  /*bc20*/  SHFL.IDX PT, R5, R8, 0x1, 0x1c1f ;  /* 0x003c1f0008057f89 */ /* 0x00026800000e0000 */
[----:B0-----:R-:W0:Y:S02]  /*bc30*/  SHFL.IDX PT, R4, R4, 0x1, 0x1c1f ;  /* 0x003c1f0004047f89 */ /* 0x001e2400000e0000 */
.L_x_6595:
[----:B------:R-:W-:Y:S01]  /*bc40*/  VIADD R10, R10, 0x40 ;  /* 0x000000400a0a7836 */ /* 0x000fe20000000000 */
[----:B-1----:R-:W-:Y:S01]  /*bc50*/  LOP3.LUT R6, R218, 0x18, R18, 0xf8, !PT ;  /* 0x00000018da067812 */ /* 0x002fe200078ef812 */
        /* <DEDUP_REMOVED lines=9> */
[----:B------:R-:W-:Y:S01]  /*bcf0*/  CS2R R40, SRZ ;  /* 0x0000000000287805 */ /* 0x000fe2000001ff00 */
[----:B------:R-:W-:Y:S01]  /*bd00*/  IMAD.IADD R7, R220, 0x1, R7 ;  /* 0x00000001dc077824 */ /* 0x000fe200078e0207 */
[----:B------:R-:W-:Y:S02]  /*bd10*/  CS2R R34, SRZ ;  /* 0x0000000000227805 */ /* 0x000fe4000001ff00 */
[----:B------:R-:W-:-:S02]  /*bd20*/  CS2R R28, SRZ ;  /* 0x00000000001c7805 */ /* 0x000fc4000001ff00 */
[----:B------:R-:W-:Y:S02]  /*bd30*/  CS2R R24, SRZ ;  /* 0x0000000000187805 */ /* 0x000fe4000001ff00 */
[----:B----4-:R-:W-:Y:S02]  /*bd40*/  CS2R R14, SRZ ;  /* 0x00000000000e7805 */ /* 0x010fe4000001ff00 */
[----:B------:R-:W-:Y:S02]  /*bd50*/  LEA R62, R7, R16, 0x1 ;  /* 0x00000010073e7211 */ /* 0x000fe400078e08ff */
[----:B------:R-:W-:Y:S01]  /*bd60*/  CS2R R10, SRZ ;  /* 0x00000000000a7805 */ /* 0x000fe2000001ff00 */
[----:B------:R-:W-:Y:S06]  /*bd70*/  @P1 BRA `(.L_x_6311) ;  /* 0x00000004001c1947 */ /* 0x000fec0003800000 */
[----:B------:R-:W4:Y:S01]  /*bd80*/  LDL R68, [R1+0x70] ;  /* 0x0000700001447983 */ /* 0x000f220000100800 */
[----:B------:R-:W-:-:S03]  /*bd90*/  ULDC UR4, c[0x0][0x3f4] ;  /* 0x0000fd0000047ab9 */ /* 0x000fc60000000800 */
[----:B------:R-:W2:Y:S04]  /*bda0*/  LDL R67, [R1+0x6c] ;  /* 0x00006c0001437983 */ /* 0x000ea80000100800 */
[----:B------:R-:W2:Y:S04]  /*bdb0*/  LDL R65, [R1+0x68] ;  /* 0x0000680001417983 */ /* 0x000ea80000100800 */
[----:B------:R-:W2:Y:S04]  /*bdc0*/  LDL R66, [R1+0x60] ;  /* 0x0000600001427983 */ /* 0x000ea80000100800 */
[----:B------:R-:W2:Y:S01]  /*bdd0*/  LDL R64, [R1+0x64] ;  /* 0x0000640001407983 */ /* 0x000ea20000100800 */
[----:B------:R-:W-:-:S02]  /*bde0*/  ISETP.GE.AND P4, PT, R215, UR4, PT ;  /* 0x00000004d7007c0c */ /* 0x000fc4000bf86270 */
[----:B------:R-:W-:Y:S02]  /*bdf0*/  ISETP.GE.AND P3, PT, R213, UR4, PT ;  /* 0x00000004d5007c0c */ /* 0x000fe4000bf66270 */
[----:B------:R-:W-:Y:S02]  /*be00*/  ISETP.GE.AND P2, PT, R214, UR4, PT ;  /* 0x00000004d6007c0c */ /* 0x000fe4000bf46270 */
[----:B------:R-:W-:-:S07]  /*be10*/  ISETP.GE.AND P1, PT, R212, UR4, PT ;  /* 0x00000004d4007c0c */ /* 0x000fce000bf26270 */
[----:B------:R-:W-:Y:S02]  /*be20*/  @!P4 IMAD.SHL.U32 R9, R215, 0x2, RZ ;  /* 0x00000002d709c824 */ /* 0x000fe400078e00ff */
[----:B------:R-:W-:-:S03]  /*be30*/  @!P3 IMAD.SHL.U32 R71, R213, 0x2, RZ ;  /* 0x00000002d547b824 */ /* 0x000fc600078e00ff */
[-C--:B---3--:R-:W-:Y:S02]  /*be40*/  @!P4 IADD3 R10, P5, R0, R9.reuse, RZ ;  /* 0x00000009000ac210 */ /* 0x088fe40007fbe0ff */
[----:B0-----:R-:W-:Y:S01]  /*be50*/  @!P4 IADD3 R8, P6, R4, R9, RZ ;  /* 0x000000090408c210 */ /* 0x001fe20007fde0ff */
[----:B------:R-:W-:Y:S01]  /*be60*/  @!P1 IMAD.SHL.U32 R7, R212, 0x2, RZ ;  /* 0x00000002d4079824 */ /* 0x000fe200078e00ff */
[----:B------:R-:W-:Y:S02]  /*be70*/  CS2R R40, SRZ ;  /* 0x0000000000287805 */ /* 0x000fe4000001ff00 */
[----:B------:R-:W-:Y:S02]  /*be80*/  CS2R R30, SRZ ;  /* 0x00000000001e7805 */ /* 0x000fe4000001ff00 */
[----:B------:R-:W-:Y:S02]  /*be90*/  CS2R R34, SRZ ;  /* 0x0000000000227805 */ /* 0x000fe4000001ff00 */
[----:B------:R-:W-:-:S02]  /*bea0*/  CS2R R32, SRZ ;  /* 0x0000000000207805 */ /* 0x000fc4000001ff00 */
[----:B------:R-:W-:Y:S02]  /*beb0*/  CS2R R28, SRZ ;  /* 0x00000000001c7805 */ /* 0x000fe4000001ff00 */
[----:B------:R-:W-:Y:S02]  /*bec0*/  CS2R R26, SRZ ;  /* 0x00000000001a7805 */ /* 0x000fe4000001ff00 */
[----:B------:R-:W-:Y:S02]  /*bed0*/  CS2R R24, SRZ ;  /* 0x0000000000187805 */ /* 0x000fe4000001ff00 */
[----:B----4-:R-:W-:-:S04]  /*bee0*/  @!P4 SHF.L.U64.HI R6, R215, 0x1, R68 ;  /* 0x00000001d706c819 */ /* 0x010fc80000010244 */
[----:B--2---:R-:W-:Y:S02]  /*bef0*/  @!P4 IADD3.X R11, R3, R6, RZ, P5, !PT ;  /* 0x00000006030bc210 */ /* 0x004fe40002ffe4ff */
[----:B------:R-:W-:Y:S01]  /*bf00*/  @!P3 SHF.L.U64.HI R12, R213, 0x1, R67 ;  /* 0x00000001d50cb819 */ /* 0x000fe20000010243 */
[----:B------:R-:W-:Y:S01]  /*bf10*/  @!P2 IMAD.SHL.U32 R67, R214, 0x2, RZ ;  /* 0x00000002d643a824 */ /* 0x000fe200078e00ff */
[-C--:B------:R-:W-:Y:S01]  /*bf20*/  @!P3 IADD3 R74, P5, R0, R71.reuse, RZ ;  /* 0x00000047004ab210 */ /* 0x080fe20007fbe0ff */
[----:B------:R-:W-:Y:S01]  /*bf30*/  @!P4 IMAD.X R9, R5, 0x1, R6, P6 ;  /* 0x000000010509c824 */ /* 0x000fe200030e0606 */
[----:B------:R-:W-:Y:S01]  /*bf40*/  @!P3 IADD3 R70, P6, R4, R71, RZ ;  /* 0x000000470446b210 */ /* 0x000fe20007fde0ff */
[----:B------:R0:W5:Y:S01]  /*bf50*/  @!P4 LD.E.64 R34, desc[UR60][R10.64] ;  /* 0x0000003c0a22c980 */ /* 0x000162000c101b00 */
[----:B------:R-:W-:Y:S01]  /*bf60*/  @!P2 SHF.L.U64.HI R14, R214, 0x1, R65 ;  /* 0x00000001d60ea819 */ /* 0x000fe20000010241 */
[----:B------:R-:W-:Y:S01]  /*bf70*/  @!P3 IMAD.X R75, R3, 0x1, R12, P5 ;  /* 0x00000001034bb824 */ /* 0x000fe200028e060c */
[-C--:B------:R-:W-:Y:S01]  /*bf80*/  @!P2 IADD3 R68, P5, R0, R67.reuse, RZ ;  /* 0x000000430044a210 */ /* 0x080fe20007fbe0ff */
[----:B------:R-:W-:Y:S01]  /*bf90*/  IMAD.MOV.U32 R72, RZ, RZ, R66 ;  /* 0x000000ffff487224 */ /* 0x000fe200078e0042 */
[----:B------:R-:W-:Y:S01]  /*bfa0*/  @!P1 SHF.L.U64.HI R20, R212, 0x1, R64 ;  /* 0x00000001d4149819 */ /* 0x000fe20000010240 */
[----:B------:R-:W-:Y:S01]  /*bfb0*/  @!P3 IMAD.X R71, R5, 0x1, R12, P6 ;  /* 0x000000010547b824 */ /* 0x000fe200030e060c */
[----:B------:R-:W-:Y:S01]  /*bfc0*/  @!P2 IADD3.X R69, R3, R14, RZ, P5, !PT ;  /* 0x0000000e0345a210 */ /* 0x000fe20002ffe4ff */
[----:B------:R-:W5:Y:S01]  /*bfd0*/  @!P4 LD.E.64 R32, desc[UR60][R8.64] ;  /* 0x0000003c0820c980 */ /* 0x000f62000c101b00 */
[----:B------:R-:W-:-:S02]  /*bfe0*/  @!P2 IADD3 R66, P6, R4, R67, RZ ;  /* 0x000000430442a210 */ /* 0x000fc40007fde0ff */
[-C--:B------:R-:W-:Y:S02]  /*bff0*/  @!P1 IADD3 R64, P5, R0, R7.reuse, RZ ;  /* 0x0000000700409210 */ /* 0x080fe40007fbe0ff */
[----:B0-----:R-:W-:Y:S01]  /*c000*/  CS2R R10, SRZ ;  /* 0x00000000000a7805 */ /* 0x001fe2000001ff00 */
[----:B------:R-:W5:Y:S01]  /*c010*/  @!P3 LD.E.64 R28, desc[UR60][R74.64] ;  /* 0x0000003c4a1cb980 */ /* 0x000f62000c101b00 */
[----:B------:R-:W-:Y:S01]  /*c020*/  @!P2 IMAD.X R67, R5, 0x1, R14, P6 ;  /* 0x000000010543a824 */ /* 0x000fe200030e060e */
[----:B------:R-:W-:Y:S01]  /*c030*/  ISETP.GE.AND P6, PT, R22, UR4, PT ;  /* 0x0000000416007c0c */ /* 0x000fe2000bfc6270 */
[--C-:B------:R-:W-:Y:S01]  /*c040*/  @!P1 IMAD.X R65, R3, 0x1, R20.reuse, P5 ;  /* 0x0000000103419824 */ /* 0x100fe200028e0614 */
[----:B------:R-:W-:Y:S01]  /*c050*/  @!P1 IADD3 R6, P5, R4, R7, RZ ;  /* 0x0000000704069210 */ /* 0x000fe20007fbe0ff */
[----:B------:R-:W5:Y:S04]  /*c060*/  @!P3 LD.E.64 R26, desc[UR60][R70.64] ;  /* 0x0000003c461ab980 */ /* 0x000f68000c101b00 */
[----:B------:R-:W-:Y:S01]  /*c070*/  @!P1 IMAD.X R7, R5, 0x1, R20, P5 ;  /* 0x0000000105079824 */ /* 0x000fe200028e0614 */
[----:B------:R-:W-:Y:S01]  /*c080*/  ISETP.GE.AND P5, PT, R216, UR4, PT ;  /* 0x00000004d8007c0c */ /* 0x000fe2000bfa6270 */
[----:B------:R-:W5:Y:S04]  /*c090*/  @!P2 LD.E.64 R24, desc[UR60][R68.64] ;  /* 0x0000003c4418a980 */ /* 0x000f68000c101b00 */
[----:B------:R-:W-:Y:S01]  /*c0a0*/  @!P6 MOV R13, R3 ;  /* 0x00000003000de202 */ /* 0x000fe20000000f00 */
[----:B------:R-:W-:-:S02]  /*c0b0*/  @!P6 IMAD.MOV.U32 R12, RZ, RZ, R0 ;  /* 0x000000ffff0ce224 */ /* 0x000fc400078e0000 */
[----:B------:R-:W-:-:S04]  /*c0c0*/  @!P6 IMAD.WIDE R14, R22, 0x2, R4 ;  /* 0x00000002160ee825 */ /* 0x000fc800078e0204 */
[----:B------:R-:W-:Y:S01]  /*c0d0*/  @!P6 IMAD.WIDE R12, R22, 0x2, R12 ;  /* 0x00000002160ce825 */ /* 0x000fe200078e020c */
[----:B------:R0:W5:Y:S03]  /*c0e0*/  @!P6 LD.E.64 R30, desc[UR60][R14.64] ;  /* 0x0000003c0e1ee980 */ /* 0x000166000c101b00 */
[C---:B------:R-:W-:Y:S01]  /*c0f0*/  @!P5 IMAD.SHL.U32 R21, R216.reuse, 0x2, RZ ;  /* 0x00000002d815d824 */ /* 0x040fe200078e00ff */
[----:B------:R1:W5:Y:S01]  /*c100*/  @!P6 LD.E.64 R40, desc[UR60][R12.64] ;  /* 0x0000003c0c28e980 */ /* 0x000362000c101b00 */
[----:B------:R-:W-:-:S03]  /*c110*/  @!P5 SHF.L.U64.HI R20, R216, 0x1, R72 ;  /* 0x00000001d814d819 */ /* 0x000fc60000010248 */
[----:B------:R-:W-:-:S05]  /*c120*/  @!P5 IADD3 R72, P6, R0, R21, RZ ;  /* 0x000000150048d210 */ /* 0x000fca0007fde0ff */
[--C-:B------:R-:W-:Y:S01]  /*c130*/  @!P5 IMAD.X R73, R3, 0x1, R20.reuse, P6 ;  /* 0x000000010349d824 */ /* 0x100fe200030e0614 */
[----:B------:R-:W-:Y:S02]  /*c140*/  @!P5 IADD3 R4, P6, R4, R21, RZ ;  /* 0x000000150404d210 */ /* 0x000fe40007fde0ff */
[----:B0-----:R-:W-:Y:S02]  /*c150*/  CS2R R14, SRZ ;  /* 0x00000000000e7805 */ /* 0x001fe4000001ff00 */
[----:B-1----:R-:W-:Y:S02]  /*c160*/  CS2R R12, SRZ ;  /* 0x00000000000c7805 */ /* 0x002fe4000001ff00 */
[----:B------:R-:W-:Y:S01]  /*c170*/  CS2R R8, SRZ ;  /* 0x0000000000087805 */ /* 0x000fe2000001ff00 */
[----:B------:R1:W5:Y:S01]  /*c180*/  @!P5 LD.E.64 R10, desc[UR60][R72.64] ;  /* 0x0000003c480ad980 */ /* 0x000362000c101b00 */
[----:B------:R-:W-:Y:S01]  /*c190*/  @!P5 IMAD.X R5, R5, 0x1, R20, P6 ;  /* 0x000000010505d824 */ /* 0x000fe200030e0614 */
[----:B------:R-:W-:-:S02]  /*c1a0*/  CS2R R20, SRZ ;  /* 0x0000000000147805 */ /* 0x000fc4000001ff00 */
[----:B------:R1:W5:Y:S04]  /*c1b0*/  @!P1 LD.E.64 R14, desc[UR60][R64.64] ;  /* 0x0000003c400e9980 */ /* 0x000368000c101b00 */
[----:B------:R1:W5:Y:S04]  /*c1c0*/  @!P2 LD.E.64 R20, desc[UR60][R66.64] ;  /* 0x0000003c4214a980 */ /* 0x000368000c101b00 */
[----:B------:R1:W5:Y:S04]  /*c1d0*/  @!P1 LD.E.64 R12, desc[UR60][R6.64] ;  /* 0x0000003c060c9980 */ /* 0x000368000c101b00 */
[----:B------:R1:W5:Y:S02]  /*c1e0*/  @!P5 LD.E.64 R8, desc[UR60][R4.64] ;  /* 0x0000003c0408d980 */ /* 0x000364000c101b00 */
.L_x_6311:
[----:B------:R-:W-:Y:S05]  /*c1f0*/  BSYNC B1 ;  /* 0x0000000000017941 */ /* 0x000fea0003800000 */
.L_x_6310:
[----:B-1----:R-:W2:Y:S01]  /*c200*/  LDL R7, [R1+0x48] ;  /* 0x0000480001077983 */ /* 0x002ea20000100800 */
[C---:B------:R-:W-:Y:S01]  /*c210*/  VIADD R5, R62.reuse, 0x15400 ;  /* 0x000154003e057836 */ /* 0x040fe20000000000 */
[----:B---3--:R-:W-:Y:S01]  /*c220*/  IADD3 R0, R62, 0x15440, RZ ;  /* 0x000154403e007810 */ /* 0x008fe20007ffe0ff */
[----:B0----5:R-:W-:Y:S01]  /*c230*/  IMAD.MOV.U32 R4, RZ, RZ, R30 ;  /* 0x000000ffff047224 */ /* 0x021fe200078e001e */
[----:B------:R-:W-:Y:S01]  /*c240*/  MOV R6, R33 ;  /* 0x0000002100067202 */ /* 0x000fe20000000f00 */
[----:B------:R-:W-:Y:S01]  /*c250*/  @P0 VIADD R0, R5, 0xffffffc0 ;  /* 0xffffffc005000836 */ /* 0x000fe20000000000 */
[----:B------:R-:W-:Y:S01]  /*c260*/  VIADDMNMX R63, R63, -R224, 0x80, PT ;  /* 0x000000803f3f7446 */ /* 0x000fe200038009e0 */
        /* <DEDUP_REMOVED lines=11> */
[----:B------:R-:W-:-:S02]  /*c320*/  ISETP.GE.AND P1, PT, R204, R63, PT ;  /* 0x0000003fcc00720c */ /* 0x000fc40003f26270 */
[----:B------:R-:W-:Y:S01]  /*c330*/  PRMT R69, R4, 0x5410, R6 ;  /* 0x0000541004457816 */ /* 0x000fe20000000006 */
[----:B------:R-:W-:Y:S02]  /*c340*/  IMAD.MOV.U32 R4, RZ, RZ, R12 ;  /* 0x000000ffff047224 */ /* 0x000fe400078e000c */
[----:B------:R-:W-:-:S05]  /*c350*/  IMAD.MOV.U32 R6, RZ, RZ, R13 ;  /* 0x000000ffff067224 */ /* 0x000fca00078e000d */
[----:B------:R-:W-:Y:S01]  /*c360*/  PRMT R65, R4, 0x5410, R6 ;  /* 0x0000541004417816 */ /* 0x000fe20000000006 */
[----:B------:R-:W-:Y:S01]  /*c370*/  IMAD.MOV.U32 R4, RZ, RZ, R9 ;  /* 0x000000ffff047224 */ /* 0x000fe200078e0009 */
[----:B------:R-:W-:Y:S02]  /*c380*/  MOV R6, R40 ;  /* 0x0000002800067202 */ /* 0x000fe40000000f00 */
[----:B--2---:R-:W-:-:S04]  /*c390*/  LEA.HI R3, R7, R7, RZ, 0x1 ;  /* 0x0000000707037211 */ /* 0x004fc800078f08ff */
[----:B------:R-:W-:-:S05]  /*c3a0*/  LOP3.LUT R3, R3, 0xfffffffe, RZ, 0xc0, !PT ;  /* 0xfffffffe03037812 */ /* 0x000fca00078ec0ff */
[----:B------:R-:W-:Y:S02]  /*c3b0*/  IMAD.IADD R3, R7, 0x1, -R3 ;  /* 0x0000000107037824 */ /* 0x000fe400078e0a03 */
[----:B------:R-:W-:-:S03]  /*c3c0*/  IMAD.MOV.U32 R7, RZ, RZ, R20 ;  /* 0x000000ffff077224 */ /* 0x000fc600078e0014 */
[----:B------:R-:W-:Y:S02]  /*c3d0*/  SHF.L.U32 R5, R3, 0x1f, RZ ;  /* 0x0000001f03057819 */ /* 0x000fe400000006ff */
[----:B------:R-:W-:Y:S01]  /*c3e0*/  PRMT R67, R7, 0x7610, R67 ;  /* 0x0000761007437816 */ /* 0x000fe20000000043 */
[----:B------:R-:W-:Y:S01]  /*c3f0*/  IMAD.MOV.U32 R7, RZ, RZ, R8 ;  /* 0x000000ffff077224 */ /* 0x000fe200078e0008 */
[----:B------:R-:W0:Y:S01]  /*c400*/  SYNCS.PHASECHK.TRANS64.TRYWAIT P0, [R16+URZ+0x36800], R5 ;  /* 0x03680005100075a7 */ /* 0x000e22000800017f */
[----:B------:R-:W-:-:S04]  /*c410*/  MOV R3, R21 ;  /* 0x0000001500037202 */ /* 0x000fc80000000f00 */
[--C-:B------:R-:W-:Y:S02]  /*c420*/  PRMT R67, R67, 0x5410, R3.reuse ;  /* 0x0000541043437816 */ /* 0x100fe40000000003 */
        /* <DEDUP_REMOVED lines=10> */
[----:B------:R-:W-:Y:S02]  /*c4d0*/  IMAD.MOV.U32 R6, RZ, RZ, R25 ;  /* 0x000000ffff067224 */ /* 0x000fe400078e0019 */
[----:B------:R-:W-:-:S03]  /*c4e0*/  IMAD.MOV.U32 R7, RZ, RZ, R14 ;  /* 0x000000ffff077224 */ /* 0x000fc600078e000e */
[----:B------:R-:W-:Y:S01]  /*c4f0*/  PRMT R68, R4, 0x5410, R6 ;  /* 0x0000541004447816 */ /* 0x000fe20000000006 */
[----:B------:R-:W-:Y:S01]  /*c500*/  IMAD.MOV.U32 R6, RZ, RZ, R11 ;  /* 0x000000ffff067224 */ /* 0x000fe200078e000b */
[----:B------:R-:W-:Y:S02]  /*c510*/  PRMT R66, R7, 0x5410, R64 ;  /* 0x0000541007427816 */ /* 0x000fe40000000040 */
[----:B------:R-:W-:Y:S01]  /*c520*/  MOV R4, R10 ;  /* 0x0000000a00047202 */ /* 0x000fe20000000f00 */
[----:B0-----:R-:W-:Y:S06]  /*c530*/  @!P0 BRA `(.L_x_6313) ;  /* 0x0000022400548947 */ /* 0x001fec0003800000 */
.L_x_6596:
[----:B------:R-:W-:Y:S05]  /*c540*/  BSYNC B1 ;  /* 0x0000000000017941 */ /* 0x000fea0003800000 */
.L_x_6312:
        /* <DEDUP_REMOVED lines=21> */
[----:B0-----:R-:W-:-:S02]  /*c6a0*/  HADD2.F32 R61, -RZ, R7.H1_H1 ;  /* 0x30000007ff3d7230 */ /* 0x001fc40000004100 */
[----:B------:R-:W-:Y:S02]  /*c6b0*/  HADD2.F32 R60, -RZ, R7.H0_H0 ;  /* 0x20000007ff3c7230 */ /* 0x000fe40000004100 */
[--C-:B------:R-:W-:Y:S02]  /*c6c0*/  HADD2.F32 R7, -RZ, R4.reuse.H0_H0 ;  /* 0x20000004ff077230 */ /* 0x100fe40000004100 */
[C---:B------:R-:W-:Y:S01]  /*c6d0*/  FMUL.FTZ R92, R61.reuse, R87 ;  /* 0x000000573d5c7220 */ /* 0x040fe20000410000 */
[----:B------:R-:W-:Y:S02]  /*c6e0*/  HADD2.F32 R4, -RZ, R4.H1_H1 ;  /* 0x30000004ff047230 */ /* 0x000fe40000004100 */
[-C--:B------:R-:W-:Y:S01]  /*c6f0*/  FMUL.FTZ R91, R61, R89.reuse ;  /* 0x000000593d5b7220 */ /* 0x080fe20000410000 */
[--C-:B------:R-:W-:Y:S02]  /*c700*/  HADD2.F32 R58, -RZ, R6.reuse.H0_H0 ;  /* 0x20000006ff3a7230 */ /* 0x100fe40000004100 */
[----:B------:R-:W-:Y:S01]  /*c710*/  FFMA.FTZ R94, R60, R89, R92 ;  /* 0x000000593c5e7223 */ /* 0x000fe2000001005c */
[----:B------:R-:W-:-:S02]  /*c720*/  HADD2.F32 R59, -RZ, R6.H1_H1 ;  /* 0x30000006ff3b7230 */ /* 0x000fc40000004100 */
[----:B------:R-:W-:Y:S01]  /*c730*/  FMUL.FTZ R90, R4, R88 ;  /* 0x00000058045a7220 */ /* 0x000fe20000410000 */
[--C-:B------:R-:W-:Y:S02]  /*c740*/  HADD2.F32 R61, -RZ, R86.reuse.H0_H0 ;  /* 0x20000056ff3d7230 */ /* 0x100fe40000004100 */
[----:B------:R-:W-:Y:S01]  /*c750*/  FFMA.FTZ R91, R60, R87, -R91 ;  /* 0x000000573c5b7223 */ /* 0x000fe2000001085b */
[--C-:B------:R-:W-:Y:S02]  /*c760*/  HADD2.F32 R6, -RZ, R5.reuse.H0_H0 ;  /* 0x20000005ff067230 */ /* 0x100fe40000004100 */
[-C--:B------:R-:W-:Y:S01]  /*c770*/  FMUL.FTZ R92, R4, R75.reuse ;  /* 0x0000004b045c7220 */ /* 0x080fe20000410000 */
[----:B------:R-:W-:Y:S02]  /*c780*/  HADD2.F32 R86, -RZ, R86.H1_H1 ;  /* 0x30000056ff567230 */ /* 0x000fe40000004100 */
[----:B------:R-:W-:Y:S01]  /*c790*/  FFMA.FTZ R90, R7, R75, -R90 ;  /* 0x0000004b075a7223 */ /* 0x000fe2000001085a */
[----:B------:R-:W-:-:S02]  /*c7a0*/  HADD2.F32 R5, -RZ, R5.H1_H1 ;  /* 0x30000005ff057230 */ /* 0x000fc40000004100 */
[----:B------:R-:W-:Y:S01]  /*c7b0*/  FFMA.FTZ R75, R7, R88, R92 ;  /* 0x00000058074b7223 */ /* 0x000fe2000001005c */
[----:B------:R-:W-:Y:S02]  /*c7c0*/  HADD2.F32 R60, -RZ, R93.H0_H0 ;  /* 0x2000005dff3c7230 */ /* 0x000fe40000004100 */
[CC--:B------:R-:W-:Y:S01]  /*c7d0*/  FMUL.FTZ R87, R59.reuse, R61.reuse ;  /* 0x0000003d3b577220 */ /* 0x0c0fe20000410000 */
[----:B------:R-:W-:Y:S02]  /*c7e0*/  HADD2.F32 R4, -RZ, R95.H0_H0 ;  /* 0x2000005fff047230 */ /* 0x000fe40000004100 */
[----:B------:R-:W-:Y:S01]  /*c7f0*/  FMUL.FTZ R88, R59, R86 ;  /* 0x000000563b587220 */ /* 0x000fe20000410000 */
        /* <DEDUP_REMOVED lines=11> */
.L_x_6317:
[----:B------:R-:W-:Y:S05]  /*c8b0*/  BSYNC B2 ;  /* 0x0000000000027941 */ /* 0x000fea0003800000 */
.L_x_6316:
[----:B------:R-:W-:Y:S04]  /*c8c0*/  BSSY B2, `(.L_x_6318) ;  /* 0x000002c000027945 */ /* 0x000fe80003800000 */
[----:B------:R-:W-:Y:S05]  /*c8d0*/  @P1 BRA `(.L_x_6319) ;  /* 0x0000000000a81947 */ /* 0x000fea0003800000 */
[----:B0-----:R-:W0:Y:S01]  /*c8e0*/  LDS.128 R4, [R0] ;  /* 0x0000000000047984 */ /* 0x001e220000000c00 */
[----:B------:R-:W-:Y:S01]  /*c8f0*/  SHF.R.U32.HI R60, RZ, 0x10, R55 ;  /* 0x00000010ff3c7819 */ /* 0x000fe20000011637 */
[--C-:B------:R-:W-:Y:S01]  /*c900*/  HADD2.F32 R58, -RZ, R85.reuse.H1_H1 ;  /* 0x30000055ff3a7230 */ /* 0x100fe20000004100 */
[--C-:B------:R-:W-:Y:S01]  /*c910*/  SHF.R.U32.HI R59, RZ, 0x10, R57.reuse ;  /* 0x00000010ff3b7819 */ /* 0x100fe20000011639 */
        /* <DEDUP_REMOVED lines=8> */
[CC--:B------:R-:W-:Y:S01]  /*c9a0*/  FMUL.FTZ R61, R57.reuse, R60.reuse ;  /* 0x0000003c393d7220 */ /* 0x0c0fe20000410000 */
[----:B------:R-:W-:Y:S01]  /*c9b0*/  FMUL.FTZ R57, R57, R59 ;  /* 0x0000003b39397220 */ /* 0x000fe20000410000 */
[----:B------:R-:W-:Y:S02]  /*c9c0*/  HADD2.F32 R4, -RZ, R4.H1_H1 ;  /* 0x30000004ff047230 */ /* 0x000fe40000004100 */
[--C-:B------:R-:W-:Y:S02]  /*c9d0*/  HADD2.F32 R54, -RZ, R6.reuse.H0_H0 ;  /* 0x20000006ff367230 */ /* 0x100fe40000004100 */
[----:B------:R-:W-:Y:S01]  /*c9e0*/  FFMA.FTZ R88, R56, R60, R57 ;  /* 0x0000003c38587223 */ /* 0x000fe20000010039 */
[----:B------:R-:W-:-:S02]  /*c9f0*/  HADD2.F32 R55, -RZ, R6.H1_H1 ;  /* 0x30000006ff377230 */ /* 0x000fc40000004100 */
[----:B------:R-:W-:Y:S01]  /*ca00*/  FMUL.FTZ R86, R4, R85 ;  /* 0x0000005504567220 */ /* 0x000fe20000410000 */
[--C-:B------:R-:W-:Y:S02]  /*ca10*/  HADD2.F32 R57, -RZ, R84.reuse.H1_H1 ;  /* 0x30000054ff397230 */ /* 0x100fe40000004100 */
[----:B------:R-:W-:Y:S01]  /*ca20*/  FFMA.FTZ R61, R56, R59, -R61 ;  /* 0x0000003b383d7223 */ /* 0x000fe2000001083d */
[--C-:B------:R-:W-:Y:S02]  /*ca30*/  HADD2.F32 R6, -RZ, R5.reuse.H0_H0 ;  /* 0x20000005ff067230 */ /* 0x100fe40000004100 */
[-C--:B------:R-:W-:Y:S01]  /*ca40*/  FMUL.FTZ R60, R4, R58.reuse ;  /* 0x0000003a043c7220 */ /* 0x080fe20000410000 */
[----:B------:R-:W-:Y:S02]  /*ca50*/  HADD2.F32 R84, -RZ, R84.H0_H0 ;  /* 0x20000054ff547230 */ /* 0x000fe40000004100 */
        /* <DEDUP_REMOVED lines=18> */
.L_x_6319:
[----:B------:R-:W-:Y:S05]  /*cb80*/  BSYNC B2 ;  /* 0x0000000000027941 */ /* 0x000fea0003800000 */
.L_x_6318:
[----:B------:R-:W-:Y:S04]  /*cb90*/  BSSY B2, `(.L_x_6320) ;  /* 0x000002c000027945 */ /* 0x000fe80003800000 */
[----:B------:R-:W-:Y:S05]  /*cba0*/  @P2 BRA `(.L_x_6321) ;  /* 0x0000000000a82947 */ /* 0x000fea0003800000 */
[----:B01----:R-:W0:Y:S01]  /*cbb0*/  LDS.128 R4, [R62+0x19400] ;  /* 0x019400003e047984 */ /* 0x003e220000000c00 */
        /* <DEDUP_REMOVED lines=41> */
.L_x_6321:
[----:B------:R-:W-:Y:S05]  /*ce50*/  BSYNC B2 ;  /* 0x0000000000027941 */ /* 0x000fea0003800000 */
.L_x_6320:
[----:B------:R-:W-:Y:S04]  /*ce60*/  BSSY B2, `(.L_x_6322) ;  /* 0x000002c000027945 */ /* 0x000fe80003800000 */
[----:B------:R-:W-:Y:S05]  /*ce70*/  @P3 BRA `(.L_x_6323) ;  /* 0x0000000000a83947 */ /* 0x000fea0003800000 */
[----:B012---:R-:W0:Y:S01]  /*ce80*/  LDS.128 R4, [R0+0x4000] ;  /* 0x0040000000047984 */ /* 0x007e220000000c00 */
        /* <DEDUP_REMOVED lines=41> */
.L_x_6323:
[----:B------:R-:W-:Y:S05]  /*d120*/  BSYNC B2 ;  /* 0x0000000000027941 */ /* 0x000fea0003800000 */
.L_x_6322:
        /* <DEDUP_REMOVED lines=44> */
.L_x_6325:
[----:B------:R-:W-:Y:S05]  /*d3f0*/  BSYNC B2 ;  /* 0x0000000000027941 */ /* 0x000fea0003800000 */
.L_x_6324:
[----:B------:R-:W-:Y:S05]  /*d400*/  @P5 BRA `(.L_x_6315) ;  /* 0x0000000000a85947 */ /* 0x000fea0003800000 */
[----:B01234-:R-:W0:Y:S01]  /*d410*/  LDS.128 R4, [R0+0x8000] ;  /* 0x0080000000047984 */ /* 0x01fe220000000c00 */
        /* <DEDUP_REMOVED lines=41> */
.L_x_6315:
[----:B------:R-:W-:Y:S05]  /*d6b0*/  BSYNC B1 ;  /* 0x0000000000017941 */ /* 0x000fea0003800000 */
.L_x_6314:
[----:B01234-:R-:W-:-:S05]  /*d6c0*/  VIADD R4, R204, 0x40 ;  /* 0x00000040cc047836 */ /* 0x01ffca0000000000 */
[----:B------:R-:W-:-:S13]  /*d6d0*/  ISETP.GE.AND P0, PT, R4, R63, PT ;  /* 0x0000003f0400720c */ /* 0x000fda0003f06270 */
[----:B------:R-:W-:Y:S05]  /*d6e0*/  @P0 BRA `(.L_x_6326) ;  /* 0x0000004400b80947 */ /* 0x000fea0003800000 */
[----:B------:R-:W0:Y:S01]  /*d6f0*/  LDC R5, c[0x0][0x3f4] ;  /* 0x0000fd00ff057b82 */ /* 0x000e220000000800 */
        /* <DEDUP_REMOVED lines=9> */
[--C-:B------:R-:W-:Y:S01]  /*d790*/  SHF.R.U64 R47, R40, 0x10, R41.reuse ;  /* 0x00000010282f7819 */ /* 0x100fe20000001229 */
[----:B------:R-:W-:Y:S01]  /*d7a0*/  HADD2.F32 R38, -RZ, R74.H0_H0 ;  /* 0x2000004aff267230 */ /* 0x000fe20000004100 */
[----:B------:R-:W-:Y:S01]  /*d7b0*/  SHF.R.U32.HI R39, RZ, 0x10, R41 ;  /* 0x00000010ff277819 */ /* 0x000fe20000011629 */
[--C-:B------:R-:W-:Y:S01]  /*d7c0*/  HADD2.F32 R40, -RZ, R73.reuse.H0_H0 ;  /* 0x20000049ff287230 */ /* 0x100fe20000004100 */
[--C-:B------:R-:W-:Y:S01]  /*d7d0*/  SHF.R.U32.HI R41, RZ, 0x10, R31.reuse ;  /* 0x00000010ff297819 */ /* 0x100fe2000001161f */
[----:B------:R-:W-:Y:S01]  /*d7e0*/  HADD2.F32 R73, -RZ, R73.H1_H1 ;  /* 0x30000049ff497230 */ /* 0x000fe20000004100 */
[----:B------:R-:W-:Y:S01]  /*d7f0*/  SHF.R.U64 R45, R30, 0x10, R31 ;  /* 0x000000101e2d7819 */ /* 0x000fe2000000121f */
[----:B------:R-:W-:Y:S02]  /*d800*/  HADD2.F32 R39, -RZ, R39.H0_H0 ;  /* 0x20000027ff277230 */ /* 0x000fe40000004100 */
        /* <DEDUP_REMOVED lines=33> */
.L_x_6328:
[----:B------:R-:W-:Y:S05]  /*da20*/  BSYNC B1 ;  /* 0x0000000000017941 */ /* 0x000fea0003800000 */
.L_x_6327:
[----:B------:R-:W-:Y:S04]  /*da30*/  BSSY B1, `(.L_x_6329) ;  /* 0x000002c000017945 */ /* 0x000fe80003800000 */
[----:B------:R-:W-:Y:S05]  /*da40*/  @P1 BRA `(.L_x_6330) ;  /* 0x0000000000a81947 */ /* 0x000fea0003800000 */
[----:B0-----:R-:W0:Y:S01]  /*da50*/  LDS.128 R4, [R0+0x2000] ;  /* 0x0020000000047984 */ /* 0x001e220000000c00 */
        /* <DEDUP_REMOVED lines=41> */
.L_x_6330:
[----:B------:R-:W-:Y:S05]  /*dcf0*/  BSYNC B1 ;  /* 0x0000000000017941 */ /* 0x000fea0003800000 */
.L_x_6329:
        /* <DEDUP_REMOVED lines=44> */
.L_x_6332:
[----:B------:R-:W-:Y:S05]  /*dfc0*/  BSYNC B1 ;  /* 0x0000000000017941 */ /* 0x000fea0003800000 */
.L_x_6331:
        /* <DEDUP_REMOVED lines=44> */
.L_x_6334:
[----:B------:R-:W-:Y:S05]  /*e290*/  BSYNC B1 ;  /* 0x0000000000017941 */ /* 0x000fea0003800000 */
.L_x_6333:
        /* <DEDUP_REMOVED lines=44> */
.L_x_6336:
[----:B------:R-:W-:Y:S05]  /*e560*/  BSYNC B1 ;  /* 0x0000000000017941 */ /* 0x000fea0003800000 */
.L_x_6335:
[----:B------:R-:W-:Y:S05]  /*e570*/  @P5 BRA `(.L_x_6326) ;  /* 0x0000003800145947 */ /* 0x000fea0003800000 */
[----:B01234-:R-:W0:Y:S01]  /*e580*/  LDS.128 R4, [R0+0xa000] ;  /* 0x00a0000000047984 */ /* 0x01fe220000000c00 */
[----:B------:R-:W-:Y:S01]  /*e590*/  SHF.R.U32.HI R13, RZ, 0x10, R11 ;  /* 0x00000010ff0d7819 */ /* 0x000fe2000001160b */
[--C-:B------:R-:W-:Y:S01]  /*e5a0*/  HADD2.F32 R12, -RZ, R64.reuse.H0_H0 ;  /* 0x20000040ff0c7230 */ /* 0x100fe20000004100 */
        /* <DEDUP_REMOVED lines=40> */
.L_x_6305:
[----:B------:R-:W0:Y:S01]  /*e830*/  S2R R0, SR_TID.X ;  /* 0x0000000000007919 */ /* 0x000e220000002100 */
[----:B------:R-:W1:Y:S01]  /*e840*/  LDC R69, c[0x0][0x448] ;  /* 0x00011200ff457b82 */ /* 0x000e620000000800 */
[----:B------:R-:W-:Y:S01]  /*e850*/  ULDC.64 UR4, c[0x0][0x3f8] ;  /* 0x0000fe0000047ab9 */ /* 0x000fe20000000a00 */
[----:B------:R-:W-:Y:S01]  /*e860*/  IMAD.MOV.U32 R8, RZ, RZ, R24 ;  /* 0x000000ffff087224 */ /* 0x000fe200078e0018 */
[----:B------:R-:W-:Y:S01]  /*e870*/  ULDC.64 UR6, c[0x0][0x408] ;  /* 0x0001020000067ab9 */ /* 0x000fe20000000a00 */
[----:B------:R-:W-:Y:S02]  /*e880*/  IMAD.MOV.U32 R9, RZ, RZ, R27 ;  /* 0x000000ffff097224 */ /* 0x000fe400078e001b */
[----:B------:R-:W-:Y:S01]  /*e890*/  IMAD.MOV.U32 R4, RZ, RZ, R144 ;  /* 0x000000ffff047224 */ /* 0x000fe200078e0090 */
[----:B-1----:R-:W-:Y:S01]  /*e8a0*/  ISETP.NE.AND P0, PT, R69, 0x1, PT ;  /* 0x000000014500780c */ /* 0x002fe20003f05270 */
[----:B0-----:R-:W-:-:S05]  /*e8b0*/  VIADD R0, R0, 0xffffff80 ;  /* 0xffffff8000007836 */ /* 0x001fca0000000000 */
[----:B------:R-:W-:-:S07]  /*e8c0*/  SHF.R.S32.HI R3, RZ, 0x1f, R0 ;  /* 0x0000001fff037819 */ /* 0x000fce0000011400 */
[----:B------:R-:W0:Y:S01]  /*e8d0*/  @P0 LDC R5, c[0x0][0x450] ;  /* 0x00011400ff050b82 */ /* 0x000e220000000800 */
[----:B------:R-:W-:-:S04]  /*e8e0*/  LEA.HI R3, R3, R0, RZ, 0x2 ;  /* 0x0000000003037211 */ /* 0x000fc800078f10ff */
[----:B------:R-:W-:-:S05]  /*e8f0*/  LOP3.LUT R3, R3, 0xfffffffc, RZ, 0xc0, !PT ;  /* 0xfffffffc03037812 */ /* 0x000fca00078ec0ff */
[----:B------:R-:W-:Y:S02]  /*e900*/  IMAD.IADD R3, R0, 0x1, -R3 ;  /* 0x0000000100037824 */ /* 0x000fe400078e0a03 */
[----:B------:R-:W1:Y:S03]  /*e910*/  @P0 LDC R0, c[0x0][0x44c] ;  /* 0x00011300ff000b82 */ /* 0x000e660000000800 */
[----:B------:R-:W-:-:S05]  /*e920*/  LEA R3, R3, R10, 0x6 ;  /* 0x0000000a03037211 */ /* 0x000fca00078e30ff */
[----:B-1----:R-:W-:-:S05]  /*e930*/  @P0 IMAD.HI.U32 R0, R3, R0, RZ ;  /* 0x0000000003000227 */ /* 0x002fca00078e00ff */
[----:B0-----:R-:W-:Y:S01]  /*e940*/  @P0 SHF.R.U32.HI R3, RZ, R5, R0 ;  /* 0x00000005ff030219 */ /* 0x001fe20000011600 */
        /* <DEDUP_REMOVED lines=12> */
[----:B------:R-:W-:-:S02]  /*ea10*/  IADD3 R3, R9, R7, RZ ;  /* 0x0000000709037210 */ /* 0x000fc40007ffe0ff */
[----:B------:R-:W-:Y:S01]  /*ea20*/  IMAD.IADD R7, R5, 0x1, R11 ;  /* 0x0000000105077824 */ /* 0x000fe200078e020b */
[----:B------:R-:W-:Y:S02]  /*ea30*/  LEA R9, P1, R4, UR6, 0x1 ;  /* 0x0000000604097c11 */ /* 0x000fe4000f8208ff */
[----:B------:R-:W-:Y:S02]  /*ea40*/  LEA.HI.X R8, R8, UR5, R3, 0x1, P0 ;  /* 0x0000000508087c11 */ /* 0x000fe400080f0c03 */
[----:B------:R-:W-:Y:S01]  /*ea50*/  LEA.HI.X R7, R4, UR7, R7, 0x1, P1 ;  /* 0x0000000704077c11 */ /* 0x000fe200088f0c07 */
[----:B------:R-:W-:Y:S08]  /*ea60*/  BRA.DIV UR4, `(.L_x_6337) ;  /* 0x00000202041c7947 */ /* 0x000ff0000b800000 */
[----:B------:R-:W0:Y:S04]  /*ea70*/  SHFL.IDX PT, R3, R8, RZ, 0x1c1f ;  /* 0x001c1fff08037589 */ /* 0x000e2800000e0000 */
[----:B------:R-:W1:Y:S04]  /*ea80*/  SHFL.IDX PT, R0, R6, RZ, 0x1c1f ;  /* 0x001c1fff06007589 */ /* 0x000e6800000e0000 */
[----:B------:R2:W3:Y:S04]  /*ea90*/  SHFL.IDX PT, R5, R7, RZ, 0x1c1f ;  /* 0x001c1fff07057589 */ /* 0x0004e800000e0000 */
[----:B------:R2:W4:Y:S01]  /*eaa0*/  SHFL.IDX PT, R14, R9, RZ, 0x1c1f ;  /* 0x001c1fff090e7589 */ /* 0x00052200000e0000 */
[----:B0-----:R-:W-:-:S02]  /*eab0*/  IMAD.MOV.U32 R21, RZ, RZ, R3 ;  /* 0x000000ffff157224 */ /* 0x001fc400078e0003 */
[----:B-12---:R-:W-:-:S07]  /*eac0*/  IMAD.MOV.U32 R20, RZ, RZ, R0 ;  /* 0x000000ffff147224 */ /* 0x006fce00078e0000 */
.L_x_6602:
[----:B------:R-:W-:Y:S01]  /*ead0*/  IMAD R69, R226, R69, RZ ;  /* 0x00000045e2457224 */ /* 0x000fe200078e02ff */
[----:B------:R-:W-:Y:S01]  /*eae0*/  BSSY B1, `(.L_x_6338) ;  /* 0x0000031000017945 */ /* 0x000fe20003800000 */
[----:B----4-:R-:W-:Y:S01]  /*eaf0*/  IMAD.MOV.U32 R50, RZ, RZ, R14 ;  /* 0x000000ffff327224 */ /* 0x010fe200078e000e */
[----:B---3--:R-:W-:Y:S02]  /*eb00*/  MOV R51, R5 ;  /* 0x0000000500337202 */ /* 0x008fe40000000f00 */
        /* <DEDUP_REMOVED lines=14> */
[----:B------:R-:W2:Y:S01]  /*ebf0*/  LDL R3, [R1+0x58] ;  /* 0x0000580001037983 */ /* 0x000ea20000100800 */
[----:B------:R-:W-:-:S03]  /*ec00*/  ULDC UR4, c[0x0][0x3f4] ;  /* 0x0000fd0000047ab9 */ /* 0x000fc60000000800 */
[----:B------:R-:W3:Y:S01]  /*ec10*/  LDL R0, [R1+0x5c] ;  /* 0x00005c0001007983 */ /* 0x000ee20000100800 */
[----:B------:R-:W-:Y:S02]  /*ec20*/  ISETP.GE.AND P0, PT, R18, UR4, PT ;  /* 0x0000000412007c0c */ /* 0x000fe4000bf06270 */
[----:B------:R-:W-:Y:S02]  /*ec30*/  CS2R R32, SRZ ;  /* 0x0000000000207805 */ /* 0x000fe4000001ff00 */
[----:B------:R-:W-:Y:S02]  /*ec40*/  ISETP.GE.AND P1, PT, R206, UR4, PT ;  /* 0x00000004ce007c0c */ /* 0x000fe4000bf26270 */
[----:B------:R-:W-:Y:S02]  /*ec50*/  CS2R R34, SRZ ;  /* 0x0000000000227805 */ /* 0x000fe4000001ff00 */
[----:B------:R-:W-:Y:S02]  /*ec60*/  ISETP.GE.AND P2, PT, R207, UR4, PT ;  /* 0x00000004cf007c0c */ /* 0x000fe4000bf46270 */
[----:B------:R-:W-:-:S02]  /*ec70*/  CS2R R44, SRZ ;  /* 0x00000000002c7805 */ /* 0x000fc4000001ff00 */
[----:B------:R-:W-:Y:S02]  /*ec80*/  CS2R R46, SRZ ;  /* 0x00000000002e7805 */ /* 0x000fe4000001ff00 */
[----:B------:R-:W-:Y:S02]  /*ec90*/  CS2R R28, SRZ ;  /* 0x00000000001c7805 */ /* 0x000fe4000001ff00 */
[----:B------:R-:W-:Y:S01]  /*eca0*/  CS2R R30, SRZ ;  /* 0x00000000001e7805 */ /* 0x000fe2000001ff00 */
[----:B------:R-:W-:Y:S01]  /*ecb0*/  @!P0 IMAD.WIDE R4, R18, 0x2, R20 ;  /* 0x0000000212048825 */ /* 0x000fe200078e0214 */
[----:B------:R-:W-:Y:S02]  /*ecc0*/  CS2R R40, SRZ ;  /* 0x0000000000287805 */ /* 0x000fe4000001ff00 */
[----:B------:R-:W-:Y:S02]  /*ecd0*/  CS2R R42, SRZ ;  /* 0x00000000002a7805 */ /* 0x000fe4000001ff00 */
[----:B------:R-:W-:-:S02]  /*ece0*/  CS2R R24, SRZ ;  /* 0x0000000000187805 */ /* 0x000fc4000001ff00 */
[----:B------:R-:W-:Y:S01]  /*ecf0*/  CS2R R26, SRZ ;  /* 0x00000000001a7805 */ /* 0x000fe2000001ff00 */
[----:B------:R0:W5:Y:S01]  /*ed00*/  @!P0 LD.E.128 R32, desc[UR60][R4.64] ;  /* 0x0000003c04208980 */ /* 0x000162000c101d00 */
[----:B------:R-:W-:Y:S02]  /*ed10*/  CS2R R36, SRZ ;  /* 0x0000000000247805 */ /* 0x000fe4000001ff00 */
[----:B------:R-:W-:Y:S01]  /*ed20*/  CS2R R38, SRZ ;  /* 0x0000000000267805 */ /* 0x000fe2000001ff00 */
[----:B0-----:R-:W-:-:S05]  /*ed30*/  @!P0 IMAD.WIDE R4, R18, 0x2, R50 ;  /* 0x0000000212048825 */ /* 0x001fca00078e0232 */
[----:B------:R0:W5:Y:S01]  /*ed40*/  @!P0 LD.E.128 R44, desc[UR60][R4.64] ;  /* 0x0000003c042c8980 */ /* 0x000162000c101d00 */
[----:B--2---:R-:W-:Y:S02]  /*ed50*/  @!P1 IMAD.SHL.U32 R15, R3, 0x8, RZ ;  /* 0x00000008030f9824 */ /* 0x004fe400078e00ff */
[----:B---3--:R-:W-:Y:S02]  /*ed60*/  @!P2 IMAD.SHL.U32 R49, R0, 0x8, RZ ;  /* 0x000000080031a824 */ /* 0x008fe400078e00ff */
[----:B------:R-:W-:-:S04]  /*ed70*/  @!P1 IMAD.WIDE R12, R15, 0x2, R20 ;  /* 0x000000020f0c9825 */ /* 0x000fc800078e0214 */
[----:B------:R-:W-:Y:S01]  /*ed80*/  @!P2 IMAD.WIDE R20, R49, 0x2, R20 ;  /* 0x000000023114a825 */ /* 0x000fe200078e0214 */
[----:B------:R0:W5:Y:S03]  /*ed90*/  @!P1 LD.E.128 R28, desc[UR60][R12.64] ;  /* 0x0000003c0c1c9980 */ /* 0x000166000c101d00 */
[--C-:B------:R-:W-:Y:S01]  /*eda0*/  @!P1 IMAD.WIDE R14, R15, 0x2, R50.reuse ;  /* 0x000000020f0e9825 */ /* 0x100fe200078e0232 */
[----:B------:R0:W5:Y:S03]  /*edb0*/  @!P2 LD.E.128 R24, desc[UR60][R20.64] ;  /* 0x0000003c1418a980 */ /* 0x000166000c101d00 */
[----:B------:R-:W-:Y:S01]  /*edc0*/  @!P2 IMAD.WIDE R48, R49, 0x2, R50 ;  /* 0x000000023130a825 */ /* 0x000fe200078e0232 */
[----:B------:R0:W5:Y:S04]  /*edd0*/  @!P1 LD.E.128 R40, desc[UR60][R14.64] ;  /* 0x0000003c0e289980 */ /* 0x000168000c101d00 */
[----:B------:R0:W5:Y:S02]  /*ede0*/  @!P2 LD.E.128 R36, desc[UR60][R48.64] ;  /* 0x0000003c3024a980 */ /* 0x000164000c101d00 */
.L_x_6339:
[----:B------:R-:W-:Y:S05]  /*edf0*/  BSYNC B1 ;  /* 0x0000000000017941 */ /* 0x000fea0003800000 */
.L_x_6338:
[----:B-----5:R-:W-:Y:S01]  /*ee00*/  IMAD.MOV.U32 R0, RZ, RZ, R44 ;  /* 0x000000ffff007224 */ /* 0x020fe200078e002c */
[----:B0-----:R-:W-:Y:S01]  /*ee10*/  MOV R4, R46 ;  /* 0x0000002e00047202 */ /* 0x001fe20000000f00 */
        /* <DEDUP_REMOVED lines=43> */
[----:B0-----:R-:W-:-:S02]  /*f0d0*/  IMAD.MOV.U32 R21, RZ, RZ, R3 ;  /* 0x000000ffff157224 */ /* 0x001fc400078e0003 */
[----:B-1-3--:R-:W-:-:S07]  /*f0e0*/  IMAD.MOV.U32 R20, RZ, RZ, R0 ;  /* 0x000000ffff147224 */ /* 0x00afce00078e0000 */
.L_x_6608:
[----:B------:R-:W-:Y:S01]  /*f0f0*/  VIADD R10, R10, 0x40 ;  /* 0x000000400a0a7836 */ /* 0x000fe20000000000 */
[----:B------:R-:W-:Y:S01]  /*f100*/  BSSY B1, `(.L_x_6341) ;  /* 0x0000030000017945 */ /* 0x000fe20003800000 */
[----:B----4-:R-:W-:Y:S01]  /*f110*/  MOV R60, R14 ;  /* 0x0000000e003c7202 */ /* 0x010fe20000000f00 */
[----:B--2---:R-:W-:Y:S01]  /*f120*/  IMAD.MOV.U32 R61, RZ, RZ, R7 ;  /* 0x000000ffff3d7224 */ /* 0x004fe200078e0007 */
        /* <DEDUP_REMOVED lines=23> */
[----:B------:R-:W-:Y:S01]  /*f2a0*/  CS2R R52, SRZ ;  /* 0x0000000000347805 */ /* 0x000fe2000001ff00 */
[----:B------:R-:W-:Y:S01]  /*f2b0*/  @!P0 IMAD.WIDE R12, R18, 0x2, R20 ;  /* 0x00000002120c8825 */ /* 0x000fe200078e0214 */
[----:B------:R-:W-:Y:S02]  /*f2c0*/  CS2R R54, SRZ ;  /* 0x0000000000367805 */ /* 0x000fe4000001ff00 */
[----:B------:R-:W-:Y:S02]  /*f2d0*/  CS2R R8, SRZ ;  /* 0x0000000000087805 */ /* 0x000fe4000001ff00 */
[----:B------:R-:W-:Y:S02]  /*f2e0*/  CS2R R10, SRZ ;  /* 0x00000000000a7805 */ /* 0x000fe4000001ff00 */
[----:B------:R-:W-:Y:S01]  /*f2f0*/  CS2R R56, SRZ ;  /* 0x0000000000387805 */ /* 0x000fe2000001ff00 */
[----:B------:R0:W5:Y:S01]  /*f300*/  @!P0 LD.E.128 R48, desc[UR60][R12.64] ;  /* 0x0000003c0c308980 */ /* 0x000162000c101d00 */
[----:B------:R-:W-:-:S02]  /*f310*/  CS2R R58, SRZ ;  /* 0x00000000003a7805 */ /* 0x000fc4000001ff00 */
[----:B------:R-:W-:Y:S02]  /*f320*/  CS2R R14, SRZ ;  /* 0x00000000000e7805 */ /* 0x000fe4000001ff00 */
[----:B0-----:R-:W-:Y:S01]  /*f330*/  CS2R R12, SRZ ;  /* 0x00000000000c7805 */ /* 0x001fe2000001ff00 */
[----:B--2---:R-:W-:Y:S02]  /*f340*/  @!P1 IMAD.SHL.U32 R65, R3, 0x8, RZ ;  /* 0x0000000803419824 */ /* 0x004fe400078e00ff */
[----:B---3--:R-:W-:Y:S02]  /*f350*/  @!P2 IMAD.SHL.U32 R67, R0, 0x8, RZ ;  /* 0x000000080043a824 */ /* 0x008fe400078e00ff */
[----:B------:R-:W-:-:S04]  /*f360*/  @!P1 IMAD.WIDE R62, R65, 0x2, R20 ;  /* 0x00000002413e9825 */ /* 0x000fc800078e0214 */
[----:B------:R-:W-:Y:S01]  /*f370*/  @!P2 IMAD.WIDE R20, R67, 0x2, R20 ;  /* 0x000000024314a825 */ /* 0x000fe200078e0214 */
[----:B------:R0:W5:Y:S03]  /*f380*/  @!P1 LD.E.128 R52, desc[UR60][R62.64] ;  /* 0x0000003c3e349980 */ /* 0x000166000c101d00 */
[--C-:B------:R-:W-:Y:S01]  /*f390*/  @!P1 IMAD.WIDE R64, R65, 0x2, R60.reuse ;  /* 0x0000000241409825 */ /* 0x100fe200078e023c */
[----:B------:R0:W5:Y:S03]  /*f3a0*/  @!P2 LD.E.128 R56, desc[UR60][R20.64] ;  /* 0x0000003c1438a980 */ /* 0x000166000c101d00 */
[--C-:B------:R-:W-:Y:S01]  /*f3b0*/  @!P2 IMAD.WIDE R66, R67, 0x2, R60.reuse ;  /* 0x000000024342a825 */ /* 0x100fe200078e023c */
[----:B------:R0:W5:Y:S03]  /*f3c0*/  @!P1 LD.E.128 R8, desc[UR60][R64.64] ;  /* 0x0000003c40089980 */ /* 0x000166000c101d00 */
[----:B------:R-:W-:Y:S01]  /*f3d0*/  @!P0 IMAD.WIDE R60, R18, 0x2, R60 ;  /* 0x00000002123c8825 */ /* 0x000fe200078e023c */
[----:B------:R0:W5:Y:S04]  /*f3e0*/  @!P2 LD.E.128 R12, desc[UR60][R66.64] ;  /* 0x0000003c420ca980 */ /* 0x000168000c101d00 */
[----:B------:R0:W5:Y:S02]  /*f3f0*/  @!P0 LD.E.128 R4, desc[UR60][R60.64] ;  /* 0x0000003c3c048980 */ /* 0x000164000c101d00 */
.L_x_6342:
[----:B------:R-:W-:Y:S05]  /*f400*/  BSYNC B1 ;  /* 0x0000000000017941 */ /* 0x000fea0003800000 */
.L_x_6341:
[----:B0-----:R-:W2:Y:S01]  /*f410*/  LDL R60, [R1+0x48] ;  /* 0x00004800013c7983 */ /* 0x001ea20000100800 */
[----:B-----5:R-:W-:Y:S01]  /*f420*/  IMAD.MOV.U32 R3, RZ, RZ, R4 ;  /* 0x000000ffff037224 */ /* 0x020fe200078e0004 */
[----:B------:R-:W-:Y:S01]  /*f430*/  MOV R20, R5 ;  /* 0x0000000500147202 */ /* 0x000fe20000000f00 */
[----:B------:R-:W-:Y:S01]  /*f440*/  IMAD.MOV.U32 R21, RZ, RZ, R7 ;  /* 0x000000ffff157224 */ /* 0x000fe200078e0007 */
[----:B------:R-:W-:Y:S01]  /*f450*/  BSSY B1, `(.L_x_6343) ;  /* 0x000002c000017945 */ /* 0x000fe20003800000 */
        /* <DEDUP_REMOVED lines=8> */
[----:B------:R-:W-:-:S02]  /*f4e0*/  IMAD.MOV.U32 R3, RZ, RZ, R8 ;  /* 0x000000ffff037224 */ /* 0x000fc400078e0008 */
[----:B------:R-:W-:-:S03]  /*f4f0*/  IMAD.MOV.U32 R21, RZ, RZ, R10 ;  /* 0x000000ffff157224 */ /* 0x000fc600078e000a */
[----:B------:R-:W-:Y:S01]  /*f500*/  PRMT R70, R3, 0x5410, R20 ;  /* 0x0000541003467816 */ /* 0x000fe20000000014 */
[----:B------:R-:W-:Y:S01]  /*f510*/  IMAD.MOV.U32 R3, RZ, RZ, R12 ;  /* 0x000000ffff037224 */ /* 0x000fe200078e000c */
[----:B------:R-:W-:Y:S01]  /*f520*/  PRMT R71, R21, 0x7610, R71 ;  /* 0x0000761015477816 */ /* 0x000fe20000000047 */
[----:B------:R-:W-:Y:S01]  /*f530*/  IMAD.MOV.U32 R20, RZ, RZ, R13 ;  /* 0x000000ffff147224 */ /* 0x000fe200078e000d */
[----:B------:R-:W-:Y:S02]  /*f540*/  MOV R21, R14 ;  /* 0x0000000e00157202 */ /* 0x000fe40000000f00 */
[----:B--2---:R-:W-:-:S04]  /*f550*/  LEA.HI R0, R60, R60, RZ, 0x1 ;  /* 0x0000003c3c007211 */ /* 0x004fc800078f08ff */
[----:B------:R-:W-:-:S05]  /*f560*/  LOP3.LUT R0, R0, 0xfffffffe, RZ, 0xc0, !PT ;  /* 0xfffffffe00007812 */ /* 0x000fca00078ec0ff */
[----:B------:R-:W-:Y:S02]  /*f570*/  IMAD.IADD R0, R60, 0x1, -R0 ;  /* 0x000000013c007824 */ /* 0x000fe400078e0a00 */
[----:B------:R-:W-:-:S03]  /*f580*/  IMAD.MOV.U32 R60, RZ, RZ, R49 ;  /* 0x000000ffff3c7224 */ /* 0x000fc600078e0031 */
[----:B------:R-:W-:Y:S01]  /*f590*/  SHF.L.U32 R61, R0, 0x1f, RZ ;  /* 0x0000001f003d7819 */ /* 0x000fe200000006ff */
[----:B------:R-:W-:-:S03]  /*f5a0*/  IMAD.MOV.U32 R0, RZ, RZ, R11 ;  /* 0x000000ffff007224 */ /* 0x000fc600078e000b */
[----:B------:R-:W0:Y:S02]  /*f5b0*/  SYNCS.PHASECHK.TRANS64.TRYWAIT P0, [R16+URZ+0x36800], R61 ;  /* 0x0368003d100075a7 */ /* 0x000e24000800017f */
[----:B------:R-:W-:Y:S02]  /*f5c0*/  PRMT R71, R71, 0x5410, R0 ;  /* 0x0000541047477816 */ /* 0x000fe40000000000 */
[--C-:B------:R-:W-:Y:S01]  /*f5d0*/  PRMT R0, R3, 0x5410, R20.reuse ;  /* 0x0000541003007816 */ /* 0x100fe20000000014 */
[----:B------:R-:W-:Y:S01]  /*f5e0*/  IMAD.MOV.U32 R3, RZ, RZ, R15 ;  /* 0x000000ffff037224 */ /* 0x000fe200078e000f */
[----:B------:R-:W-:Y:S01]  /*f5f0*/  PRMT R20, R21, 0x7610, R20 ;  /* 0x0000761015147816 */ /* 0x000fe20000000014 */
[----:B------:R-:W-:-:S03]  /*f600*/  IMAD.MOV.U32 R21, RZ, RZ, R48 ;  /* 0x000000ffff157224 */ /* 0x000fc600078e0030 */
[----:B------:R-:W-:Y:S02]  /*f610*/  PRMT R20, R20, 0x5410, R3 ;  /* 0x0000541014147816 */ /* 0x000fe40000000003 */
[----:B------:R-:W-:Y:S01]  /*f620*/  PRMT R80, R21, 0x5410, R60 ;  /* 0x0000541015507816 */ /* 0x000fe2000000003c */
[----:B------:R-:W-:Y:S01]  /*f630*/  IMAD.MOV.U32 R60, RZ, RZ, R52 ;  /* 0x000000ffff3c7224 */ /* 0x000fe200078e0034 */
[----:B------:R-:W-:Y:S02]  /*f640*/  MOV R21, R51 ;  /* 0x0000003300157202 */ /* 0x000fe40000000f00 */
[----:B------:R-:W-:Y:S02]  /*f650*/  VIADDMNMX R3, R69, -R224, 0x80, PT ;  /* 0x0000008045037446 */ /* 0x000fe400038009e0 */
[----:B------:R-:W-:Y:S01]  /*f660*/  PRMT R81, R81, 0x5410, R21 ;  /* 0x0000541051517816 */ /* 0x000fe20000000015 */
[----:B------:R-:W-:Y:S01]  /*f670*/  IMAD.MOV.U32 R21, RZ, RZ, R54 ;  /* 0x000000ffff157224 */ /* 0x000fe200078e0036 */
[----:B------:R-:W-:Y:S01]  /*f680*/  PRMT R72, R60, 0x5410, R62 ;  /* 0x000054103c487816 */ /* 0x000fe2000000003e */
[----:B------:R-:W-:Y:S01]  /*f690*/  IMAD.MOV.U32 R60, RZ, RZ, R55 ;  /* 0x000000ffff3c7224 */ /* 0x000fe200078e0037 */
[----:B------:R-:W-:-:S02]  /*f6a0*/  MOV R62, R56 ;  /* 0x00000038003e7202 */ /* 0x000fc40000000f00 */
[----:B------:R-:W-:Y:S02]  /*f6b0*/  ISETP.GE.AND P1, PT, R204, R3, PT ;  /* 0x00000003cc00720c */ /* 0x000fe40003f26270 */
[----:B------:R-:W-:Y:S01]  /*f6c0*/  PRMT R73, R21, 0x5410, R60 ;  /* 0x0000541015497816 */ /* 0x000fe2000000003c */
[----:B------:R-:W-:Y:S01]  /*f6d0*/  IMAD.MOV.U32 R60, RZ, RZ, R58 ;  /* 0x000000ffff3c7224 */ /* 0x000fe200078e003a */
[----:B------:R-:W-:Y:S01]  /*f6e0*/  PRMT R21, R62, 0x5410, R63 ;  /* 0x000054103e157816 */ /* 0x000fe2000000003f */
[----:B------:R-:W-:Y:S01]  /*f6f0*/  IMAD.MOV.U32 R62, RZ, RZ, R59 ;  /* 0x000000ffff3e7224 */ /* 0x000fe200078e003b */
[----:B0-----:R-:W-:Y:S07]  /*f700*/  @!P0 BRA `(.L_x_6344) ;  /* 0x000001f400e48947 */ /* 0x001fee0003800000 */
.L_x_6609:
[----:B------:R-:W-:Y:S05]  /*f710*/  BSYNC B1 ;  /* 0x0000000000017941 */ /* 0x000fea0003800000 */
.L_x_6343:
[----:B------:R-:W-:Y:S01]  /*f720*/  BSSY B1, `(.L_x_6345) ;  /* 0x0000136000017945 */ /* 0x000fe20003800000 */
[----:B------:R-:W-:-:S03]  /*f730*/  PRMT R68, R60, 0x5410, R62 ;  /* 0x000054103c447816 */ /* 0x000fc6000000003e */
[----:B------:R-:W-:Y:S05]  /*f740*/  @P1 BRA `(.L_x_6346) ;  /* 0x0000001000cc1947 */ /* 0x000fea0003800000 */
[----:B------:R-:W1:Y:S01]  /*f750*/  LDC R69, c[0x0][0x3f4] ;  /* 0x0000fd00ff457b82 */ /* 0x000e620000000800 */
[----:B------:R-:W-:Y:S01]  /*f760*/  BSSY B2, `(.L_x_6347) ;  /* 0x000006d000027945 */ /* 0x000fe20003800000 */
[-C--:B-1----:R-:W-:Y:S02]  /*f770*/  ISETP.GE.AND P0, PT, R18, R69.reuse, PT ;  /* 0x000000451200720c */ /* 0x082fe40003f06270 */
[-C--:B------:R-:W-:Y:S02]  /*f780*/  ISETP.GE.AND P1, PT, R206, R69.reuse, PT ;  /* 0x00000045ce00720c */ /* 0x080fe40003f26270 */
[----:B------:R-:W-:-:S09]  /*f790*/  ISETP.GE.AND P2, PT, R207, R69, PT ;  /* 0x00000045cf00720c */ /* 0x000fd20003f46270 */
[----:B------:R-:W-:Y:S05]  /*f7a0*/  @P0 BRA `(.L_x_6348) ;  /* 0x0000000400a00947 */ /* 0x000fea0003800000 */
[----:B------:R-:W1:Y:S01]  /*f7b0*/  S2R R64, SR_TID.X ;  /* 0x0000000000407919 */ /* 0x000e620000002100 */
[----:B------:R-:W-:Y:S01]  /*f7c0*/  LOP3.LUT R60, R218, 0x38, R18, 0xf8, !PT ;  /* 0x00000038da3c7812 */ /* 0x000fe200078ef812 */
[--C-:B------:R-:W-:Y:S01]  /*f7d0*/  HADD2.F32 R96, -RZ, R91.reuse.H0_H0 ;  /* 0x2000005bff607230 */ /* 0x100fe20000004100 */
[--C-:B------:R-:W-:Y:S01]  /*f7e0*/  SHF.R.U64 R44, R44, 0x10, R45.reuse ;  /* 0x000000102c2c7819 */ /* 0x100fe2000000122d */
[----:B------:R-:W-:Y:S01]  /*f7f0*/  HADD2.F32 R95, -RZ, R91.H1_H1 ;  /* 0x3000005bff5f7230 */ /* 0x000fe20000004100 */
[----:B0-----:R-:W-:Y:S01]  /*f800*/  LOP3.LUT R61, R60, R219, RZ, 0x3c, !PT ;  /* 0x000000db3c3d7212 */ /* 0x001fe200078e3cff */
[--C-:B------:R-:W-:Y:S01]  /*f810*/  HADD2.F32 R100, -RZ, R89.reuse.H1_H1 ;  /* 0x30000059ff647230 */ /* 0x100fe20000004100 */
[----:B------:R-:W-:Y:S01]  /*f820*/  SHF.R.U32.HI R102, RZ, 0x10, R45 ;  /* 0x00000010ff667819 */ /* 0x000fe2000001162d */
[----:B------:R-:W-:Y:S01]  /*f830*/  HADD2.F32 R89, -RZ, R89.H0_H0 ;  /* 0x20000059ff597230 */ /* 0x000fe20000004100 */
[----:B------:R-:W-:Y:S01]  /*f840*/  SHF.R.U64 R32, R32, 0x10, R33 ;  /* 0x0000001020207819 */ /* 0x000fe20000001221 */
[----:B------:R-:W-:Y:S01]  /*f850*/  IMAD.IADD R61, R220, 0x1, R61 ;  /* 0x00000001dc3d7824 */ /* 0x000fe200078e023d */
[----:B------:R-:W-:Y:S01]  /*f860*/  SHF.R.U32.HI R98, RZ, 0x10, R33 ;  /* 0x00000010ff627819 */ /* 0x000fe20000011621 */
[----:B------:R-:W-:Y:S01]  /*f870*/  HADD2.F32 R102, -RZ, R102.H0_H0 ;  /* 0x20000066ff667230 */ /* 0x000fe20000004100 */
[----:B------:R-:W-:Y:S01]  /*f880*/  SHF.R.U64 R33, R34, 0x10, R35 ;  /* 0x0000001022217819 */ /* 0x000fe20000001223 */
[----:B------:R-:W-:Y:S01]  /*f890*/  IMAD R82, R61, 0x2, R16 ;  /* 0x000000023d527824 */ /* 0x000fe200078e0210 */
[--C-:B------:R-:W-:Y:S01]  /*f8a0*/  SHF.R.U64 R34, R46, 0x10, R47.reuse ;  /* 0x000000102e227819 */ /* 0x100fe2000000122f */
[----:B------:R-:W-:Y:S01]  /*f8b0*/  HADD2.F32 R98, -RZ, R98.H0_H0 ;  /* 0x20000062ff627230 */ /* 0x000fe20000004100 */
[----:B------:R-:W-:Y:S01]  /*f8c0*/  SHF.R.U32.HI R101, RZ, 0x10, R47 ;  /* 0x00000010ff657819 */ /* 0x000fe2000001162f */
[----:B------:R-:W-:Y:S01]  /*f8d0*/  HADD2.F32 R33, -RZ, R33.H0_H0 ;  /* 0x20000021ff217230 */ /* 0x000fe20000004100 */
[----:B------:R-:W-:Y:S01]  /*f8e0*/  SHF.R.U32.HI R103, RZ, 0x10, R35 ;  /* 0x00000010ff677819 */ /* 0x000fe20000011623 */
[----:B-1----:R-:W-:-:S05]  /*f8f0*/  VIADD R64, R64, 0xffffff80 ;  /* 0xffffff8040407836 */ /* 0x002fca0000000000 */
[----:B------:R-:W-:-:S04]  /*f900*/  SHF.R.S32.HI R63, RZ, 0x1f, R64 ;  /* 0x0000001fff3f7819 */ /* 0x000fc80000011440 */
[----:B------:R-:W-:-:S04]  /*f910*/  LEA.HI R63, R63, R64, RZ, 0x2 ;  /* 0x000000403f3f7211 */ /* 0x000fc800078f10ff */
[----:B------:R-:W-:-:S04]  /*f920*/  LOP3.LUT R63, R63, 0xfffffffc, RZ, 0xc0, !PT ;  /* 0xfffffffc3f3f7812 */ /* 0x000fc800078ec0ff */
[----:B------:R-:W-:-:S04]  /*f930*/  IADD3 R63, R64, -R63, RZ ;  /* 0x8000003f403f7210 */ /* 0x000fc80007ffe0ff */
[----:B------:R-:W-:-:S04]  /*f940*/  LEA.HI R62, R69, R63, RZ, 0x1d ;  /* 0x0000003f453e7211 */ /* 0x000fc800078fe8ff */
[----:B------:R-:W-:Y:S01]  /*f950*/  SHF.R.S32.HI R65, RZ, 0x1f, R62 ;  /* 0x0000001fff417819 */ /* 0x000fe2000001143e */
[----:B------:R-:W-:-:S03]  /*f960*/  IMAD.SHL.U32 R63, R62, 0x8, RZ ;  /* 0x000000083e3f7824 */ /* 0x000fc600078e00ff */
[----:B------:R-:W-:Y:S02]  /*f970*/  LEA.HI R65, R65, R62, RZ, 0x3 ;  /* 0x0000003e41417211 */ /* 0x000fe400078f18ff */
[----:B------:R-:W-:-:S03]  /*f980*/  LOP3.LUT R60, R218, 0x38, R63, 0xf8, !PT ;  /* 0x00000038da3c7812 */ /* 0x000fc600078ef83f */
[----:B------:R-:W-:Y:S01]  /*f990*/  IMAD.SHL.U32 R65, R65, 0x400, RZ ;  /* 0x0000040041417824 */ /* 0x000fe200078e00ff */
[----:B------:R-:W-:Y:S02]  /*f9a0*/  LOP3.LUT R64, R60, R219, RZ, 0x3c, !PT ;  /* 0x000000db3c407212 */ /* 0x000fe400078e3cff */
[----:B------:R-:W0:Y:S02]  /*f9b0*/  LDS.128 R60, [R82+0x15400] ;  /* 0x01540000523c7984 */ /* 0x000e240000000c00 */
[----:B------:R-:W-:-:S04]  /*f9c0*/  LOP3.LUT R65, R65, 0x7fffe000, RZ, 0xc0, !PT ;  /* 0x7fffe00041417812 */ /* 0x000fc800078ec0ff */
[----:B------:R-:W-:-:S04]  /*f9d0*/  IADD3 R65, R64, R65, R220 ;  /* 0x0000004140417210 */ /* 0x000fc80007ffe0dc */
        /* <DEDUP_REMOVED lines=14> */
[-C--:B------:R-:W-:Y:S01]  /*fac0*/  FMUL.FTZ R99, R45, R95.reuse ;  /* 0x0000005f2d637220 */ /* 0x080fe20000410000 */
[C---:B------:R-:W-:Y:S01]  /*fad0*/  FMUL.FTZ R104, R91.reuse, R102 ;  /* 0x000000665b687220 */ /* 0x040fe20000410000 */
[----:B------:R-:W-:Y:S01]  /*fae0*/  FMUL.FTZ R106, R91, R98 ;  /* 0x000000625b6a7220 */ /* 0x000fe20000410000 */
[C---:B------:R-:W-:Y:S01]  /*faf0*/  FFMA.FTZ R45, R46.reuse, R95, -R97 ;  /* 0x0000005f2e2d7223 */ /* 0x040fe20000010861 */
[----:B------:R-:W-:Y:S01]  /*fb00*/  FFMA.FTZ R46, R46, R96, R99 ;  /* 0x000000602e2e7223 */ /* 0x000fe20000010063 */
[----:B------:R-:W-:-:S02]  /*fb10*/  HADD2.F32 R96, -RZ, R90.H1_H1 ;  /* 0x3000005aff607230 */ /* 0x000fc40000004100 */
[----:B------:R-:W-:Y:S01]  /*fb20*/  FFMA.FTZ R104, R61, R98, -R104 ;  /* 0x000000623d687223 */ /* 0x000fe20000010868 */
[----:B------:R-:W-:Y:S01]  /*fb30*/  FMUL.FTZ R98, R65, R100 ;  /* 0x0000006441627220 */ /* 0x000fe20000410000 */
[----:B------:R-:W-:Y:S02]  /*fb40*/  HADD2.F32 R93, -RZ, R66.H0_H0 ;  /* 0x20000042ff5d7230 */ /* 0x000fe40000004100 */
[----:B------:R-:W-:Y:S01]  /*fb50*/  FFMA.FTZ R91, R61, R102, R106 ;  /* 0x000000663d5b7223 */ /* 0x000fe2000001006a */
[-C--:B------:R-:W-:Y:S01]  /*fb60*/  FMUL.FTZ R65, R65, R96.reuse ;  /* 0x0000006041417220 */ /* 0x080fe20000410000 */
[----:B------:R-:W-:Y:S02]  /*fb70*/  HADD2.F32 R94, -RZ, R67.H0_H0 ;  /* 0x20000043ff5e7230 */ /* 0x000fe40000004100 */
[C---:B------:R-:W-:Y:S01]  /*fb80*/  FFMA.FTZ R98, R47.reuse, R96, -R98 ;  /* 0x000000602f627223 */ /* 0x040fe20000010862 */
[----:B------:R-:W-:Y:S02]  /*fb90*/  HADD2.F32 R90, -RZ, R90.H0_H0 ;  /* 0x2000005aff5a7230 */ /* 0x000fe40000004100 */
[----:B------:R-:W-:Y:S01]  /*fba0*/  FFMA.FTZ R65, R47, R100, R65 ;  /* 0x000000642f417223 */ /* 0x000fe20000010041 */
[----:B------:R-:W-:-:S02]  /*fbb0*/  HADD2.F32 R61, -RZ, R88.H0_H0 ;  /* 0x20000058ff3d7230 */ /* 0x000fc40000004100 */
[C---:B------:R-:W-:Y:S01]  /*fbc0*/  FMUL.FTZ R95, R93.reuse, R89 ;  /* 0x000000595d5f7220 */ /* 0x040fe20000410000 */
[----:B------:R-:W-:Y:S02]  /*fbd0*/  HADD2.F32 R47, -RZ, R88.H1_H1 ;  /* 0x30000058ff2f7230 */ /* 0x000fe40000004100 */
[-C--:B------:R-:W-:Y:S01]  /*fbe0*/  FMUL.FTZ R93, R93, R90.reuse ;  /* 0x0000005a5d5d7220 */ /* 0x080fe20000410000 */
[----:B------:R-:W-:Y:S02]  /*fbf0*/  HADD2.F32 R67, -RZ, R67.H1_H1 ;  /* 0x30000043ff437230 */ /* 0x000fe40000004100 */
[----:B------:R-:W-:Y:S01]  /*fc00*/  FFMA.FTZ R95, R92, R90, -R95 ;  /* 0x0000005a5c5f7223 */ /* 0x000fe2000001085f */
[C---:B------:R-:W-:Y:S01]  /*fc10*/  FMUL.FTZ R96, R94.reuse, R61 ;  /* 0x0000003d5e607220 */ /* 0x040fe20000410000 */
[----:B------:R-:W-:Y:S02]  /*fc20*/  HADD2.F32 R90, -RZ, R101.H0_H0 ;  /* 0x20000065ff5a7230 */ /* 0x000fe40000004100 */
[----:B------:R-:W-:Y:S01]  /*fc30*/  FMUL.FTZ R94, R94, R47 ;  /* 0x0000002f5e5e7220 */ /* 0x000fe20000410000 */
[----:B------:R-:W-:-:S02]  /*fc40*/  HADD2.F32 R88, -RZ, R103.H0_H0 ;  /* 0x20000067ff587230 */ /* 0x000fc40000004100 */
[----:B------:R-:W-:Y:S01]  /*fc50*/  FFMA.FTZ R93, R92, R89, R93 ;  /* 0x000000595c5d7223 */ /* 0x000fe2000001005d */
[C---:B------:R-:W-:Y:S01]  /*fc60*/  FFMA.FTZ R96, R35.reuse, R47, -R96 ;  /* 0x0000002f23607223 */ /* 0x040fe20000010860 */
[----:B------:R-:W-:Y:S01]  /*fc70*/  FFMA.FTZ R94, R35, R61, R94 ;  /* 0x0000003d235e7223 */ /* 0x000fe2000001005e */
[----:B------:R-:W-:Y:S02]  /*fc80*/  HADD2.F32 R64, -RZ, R64.H1_H1 ;  /* 0x30000040ff407230 */ /* 0x000fe40000004100 */
[C---:B------:R-:W-:Y:S01]  /*fc90*/  FMUL.FTZ R92, R67.reuse, R90 ;  /* 0x0000005a435c7220 */ /* 0x040fe20000410000 */
[----:B------:R-:W-:Y:S02]  /*fca0*/  HADD2.F32 R66, -RZ, R66.H1_H1 ;  /* 0x30000042ff427230 */ /* 0x000fe40000004100 */
[-C--:B------:R-:W-:Y:S01]  /*fcb0*/  FMUL.FTZ R100, R67, R88.reuse ;  /* 0x0000005843647220 */ /* 0x080fe20000410000 */
[----:B------:R-:W-:Y:S02]  /*fcc0*/  HADD2.F32 R47, -RZ, R44.H0_H0 ;  /* 0x2000002cff2f7230 */ /* 0x000fe40000004100 */
[----:B------:R-:W-:Y:S01]  /*fcd0*/  FFMA.FTZ R89, R63, R88, -R92 ;  /* 0x000000583f597223 */ /* 0x000fe2000001085c */
[----:B------:R-:W-:-:S02]  /*fce0*/  HADD2.F32 R61, -RZ, R34.H0_H0 ;  /* 0x20000022ff3d7230 */ /* 0x000fc40000004100 */
[----:B------:R-:W-:Y:S01]  /*fcf0*/  FFMA.FTZ R97, R63, R90, R100 ;  /* 0x0000005a3f617223 */ /* 0x000fe20000010064 */
[----:B------:R-:W-:Y:S02]  /*fd00*/  HADD2.F32 R35, -RZ, R32.H0_H0 ;  /* 0x20000020ff237230 */ /* 0x000fe40000004100 */
[----:B------:R-:W-:Y:S01]  /*fd10*/  FMUL.FTZ R63, R64, R47 ;  /* 0x0000002f403f7220 */ /* 0x000fe20000410000 */
[C---:B------:R-:W-:Y:S01]  /*fd20*/  FMUL.FTZ R67, R66.reuse, R61 ;  /* 0x0000003d42437220 */ /* 0x040fe20000410000 */
[----:B------:R-:W-:Y:S01]  /*fd30*/  FMUL.FTZ R66, R66, R33 ;  /* 0x0000002142427220 */ /* 0x000fe20000410000 */
[-C--:B------:R-:W-:Y:S01]  /*fd40*/  FMUL.FTZ R64, R64, R35.reuse ;  /* 0x0000002340407220 */ /* 0x080fe20000410000 */
[----:B------:R-:W-:Y:S01]  /*fd50*/  FFMA.FTZ R63, R60, R35, -R63 ;  /* 0x000000233c3f7223 */ /* 0x000fe2000001083f */
[C---:B------:R-:W-:Y:S01]  /*fd60*/  FFMA.FTZ R34, R62.reuse, R33, -R67 ;  /* 0x000000213e227223 */ /* 0x040fe20000010843 */
        /* <DEDUP_REMOVED lines=12> */
.L_x_6348:
[----:B------:R-:W-:Y:S05]  /*fe30*/  BSYNC B2 ;  /* 0x0000000000027941 */ /* 0x000fea0003800000 */
.L_x_6347:
[----:B------:R-:W-:Y:S04]  /*fe40*/  BSSY B2, `(.L_x_6349) ;  /* 0x0000062000027945 */ /* 0x000fe80003800000 */
        /* <DEDUP_REMOVED lines=9> */
[----:B0-----:R-:W-:Y:S01]  /*fee0*/  SHF.R.U32.HI R61, RZ, 0x10, R29 ;  /* 0x00000010ff3d7819 */ /* 0x001fe2000001161d */
        /* <DEDUP_REMOVED lines=15> */
[----:B------:R-:W-:-:S05]  /*ffe0*/  IADD3 R45, R44, R45, R220 ;  /* 0x0000002d2c2d7210 */ /* 0x000fca0007ffe0dc */
        /* <DEDUP_REMOVED lines=71> */
.L_x_6350:
[----:B------:R-:W-:Y:S05]  /*10460*/  BSYNC B2 ;  /* 0x0000000000027941 */ /* 0x000fea0003800000 */
.L_x_6349:
[----:B------:R-:W-:Y:S05]  /*10470*/  @P2 BRA `(.L_x_6346) ;  /* 0x0000000400802947 */ /* 0x000fea0003800000 */
[----:B--2---:R-:W2:Y:S04]  /*10480*/  LDL R28, [R1+0x5c] ;  /* 0x00005c00011c7983 */ /* 0x004ea80000100800 */
[----:B------:R-:W3:Y:S01]  /*10490*/  LDL R66, [R1+0x7c] ;  /* 0x00007c0001427983 */ /* 0x000ee20000100800 */
[----:B------:R-:W-:Y:S01]  /*104a0*/  SHF.R.U64 R63, R36, 0x10, R37 ;  /* 0x00000010243f7819 */ /* 0x000fe20000001225 */
[----:B------:R-:W-:Y:S01]  /*104b0*/  HADD2.F32 R41, -RZ, R76.H1_H1 ;  /* 0x3000004cff297230 */ /* 0x000fe20000004100 */
[----:B------:R-:W-:Y:S01]  /*104c0*/  SHF.R.U32.HI R43, RZ, 0x10, R25 ;  /* 0x00000010ff2b7819 */ /* 0x000fe20000011619 */
[--C-:B------:R-:W-:Y:S01]  /*104d0*/  HADD2.F32 R42, -RZ, R74.reuse.H1_H1 ;  /* 0x3000004aff2a7230 */ /* 0x100fe20000004100 */
[----:B-1----:R-:W-:Y:S01]  /*104e0*/  SHF.R.U32.HI R44, RZ, 0x10, R37 ;  /* 0x00000010ff2c7819 */ /* 0x002fe20000011625 */
[----:B------:R-:W-:Y:S01]  /*104f0*/  HADD2.F32 R74, -RZ, R74.H0_H0 ;  /* 0x2000004aff4a7230 */ /* 0x000fe20000004100 */
[----:B------:R-:W-:Y:S01]  /*10500*/  SHF.R.U64 R65, R24, 0x10, R25 ;  /* 0x0000001018417819 */ /* 0x000fe20000001219 */
[----:B------:R-:W-:Y:S01]  /*10510*/  HADD2.F32 R76, -RZ, R76.H0_H0 ;  /* 0x2000004cff4c7230 */ /* 0x000fe20000004100 */
[----:B0-----:R-:W-:Y:S01]  /*10520*/  SHF.R.U64 R61, R38, 0x10, R39 ;  /* 0x00000010263d7819 */ /* 0x001fe20000001227 */
[----:B------:R-:W-:Y:S01]  /*10530*/  HADD2.F32 R44, -RZ, R44.H0_H0 ;  /* 0x2000002cff2c7230 */ /* 0x000fe20000004100 */
[----:B------:R-:W-:-:S02]  /*10540*/  SHF.R.U64 R64, R26, 0x10, R27 ;  /* 0x000000101a407819 */ /* 0x000fc4000000121b */
[----:B------:R-:W-:Y:S02]  /*10550*/  SHF.R.U32.HI R45, RZ, 0x10, R39 ;  /* 0x00000010ff2d7819 */ /* 0x000fe40000011627 */
[----:B------:R-:W-:Y:S02]  /*10560*/  SHF.R.U32.HI R47, RZ, 0x10, R27 ;  /* 0x00000010ff2f7819 */ /* 0x000fe4000001161b */
[----:B--2---:R-:W-:-:S04]  /*10570*/  LEA.HI R69, R69, R28, RZ, 0x1d ;  /* 0x0000001c45457211 */ /* 0x004fc800078fe8ff */
[----:B------:R-:W-:Y:S01]  /*10580*/  SHF.R.S32.HI R28, RZ, 0x1f, R69 ;  /* 0x0000001fff1c7819 */ /* 0x000fe20000011445 */
[----:B------:R-:W-:-:S03]  /*10590*/  IMAD.SHL.U32 R29, R69, 0x8, RZ ;  /* 0x00000008451d7824 */ /* 0x000fc600078e00ff */
[----:B------:R-:W-:Y:S02]  /*105a0*/  LEA.HI R69, R28, R69, RZ, 0x3 ;  /* 0x000000451c457211 */ /* 0x000fe400078f18ff */
[----:B------:R-:W-:Y:S02]  /*105b0*/  LOP3.LUT R28, R218, 0x38, R29, 0xf8, !PT ;  /* 0x00000038da1c7812 */ /* 0x000fe400078ef81d */
[----:B------:R-:W-:Y:S02]  /*105c0*/  SHF.L.U32 R69, R69, 0xa, RZ ;  /* 0x0000000a45457819 */ /* 0x000fe400000006ff */
[----:B------:R-:W-:Y:S02]  /*105d0*/  LOP3.LUT R32, R28, R219, RZ, 0x3c, !PT ;  /* 0x000000db1c207212 */ /* 0x000fe400078e3cff */
[----:B------:R-:W-:Y:S01]  /*105e0*/  LOP3.LUT R69, R69, 0x7fffe000, RZ, 0xc0, !PT ;  /* 0x7fffe00045457812 */ /* 0x000fe200078ec0ff */
[----:B---3--:R-:W0:Y:S03]  /*105f0*/  LDS.128 R28, [R66] ;  /* 0x00000000421c7984 */ /* 0x008e260000000c00 */
        /* <DEDUP_REMOVED lines=20> */
[----:B------:R-:W-:Y:S01]  /*10740*/  FMUL.FTZ R42, R37, R36 ;  /* 0x00000024252a7220 */ /* 0x000fe20000410000 */
[----:B------:R-:W-:Y:S02]  /*10750*/  HADD2.F32 R38, -RZ, R34.H0_H0 ;  /* 0x20000022ff267230 */ /* 0x000fe40000004100 */
[-C--:B------:R-:W-:Y:S01]  /*10760*/  FMUL.FTZ R33, R33, R76.reuse ;  /* 0x0000004c21217220 */ /* 0x080fe20000410000 */
[----:B------:R-:W-:Y:S02]  /*10770*/  HADD2.F32 R37, -RZ, R75.H0_H0 ;  /* 0x2000004bff257230 */ /* 0x000fe40000004100 */
[----:B------:R-:W-:Y:S01]  /*10780*/  FFMA.FTZ R76, R24, R76, -R25 ;  /* 0x0000004c184c7223 */ /* 0x000fe20000010819 */
[----:B------:R-:W-:Y:S01]  /*10790*/  FFMA.FTZ R43, R29, R44, R42 ;  /* 0x0000002c1d2b7223 */ /* 0x000fe2000001002a */
[----:B------:R-:W-:-:S02]  /*107a0*/  HADD2.F32 R25, -RZ, R77.H0_H0 ;  /* 0x2000004dff197230 */ /* 0x000fc40000004100 */
[----:B------:R-:W-:Y:S01]  /*107b0*/  FFMA.FTZ R41, R29, R36, -R62 ;  /* 0x000000241d297223 */ /* 0x000fe2000001083e */
        /* <DEDUP_REMOVED lines=44> */
.L_x_6346:
[----:B------:R-:W-:Y:S05]  /*10a80*/  BSYNC B1 ;  /* 0x0000000000017941 */ /* 0x000fea0003800000 */
.L_x_6345:
[----:B---3--:R-:W-:-:S05]  /*10a90*/  VIADD R24, R204, 0x40 ;  /* 0x00000040cc187836 */ /* 0x008fca0000000000 */
[----:B------:R-:W-:-:S13]  /*10aa0*/  ISETP.GE.AND P0, PT, R24, R3, PT ;  /* 0x000000031800720c */ /* 0x000fda0003f06270 */
[----:B------:R-:W-:Y:S05]  /*10ab0*/  @P0 BRA `(.L_x_6326) ;  /* 0x0000001000c40947 */ /* 0x000fea0003800000 */
[----:B------:R-:W3:Y:S01]  /*10ac0*/  LDC R3, c[0x0][0x3f4] ;  /* 0x0000fd00ff037b82 */ /* 0x000ee20000000800 */
[----:B------:R-:W-:Y:S01]  /*10ad0*/  BSSY B1, `(.L_x_6351) ;  /* 0x000006b000017945 */ /* 0x000fe20003800000 */
[----:B0-----:R-:W-:Y:S02]  /*10ae0*/  SHF.R.U32.HI R61, RZ, 0x3, R217 ;  /* 0x00000003ff3d7819 */ /* 0x001fe400000116d9 */
[-C--:B---3--:R-:W-:Y:S02]  /*10af0*/  ISETP.GE.AND P0, PT, R18, R3.reuse, PT ;  /* 0x000000031200720c */ /* 0x088fe40003f06270 */
[-C--:B------:R-:W-:Y:S02]  /*10b00*/  ISETP.GE.AND P1, PT, R206, R3.reuse, PT ;  /* 0x00000003ce00720c */ /* 0x080fe40003f26270 */
[----:B------:R-:W-:-:S09]  /*10b10*/  ISETP.GE.AND P2, PT, R207, R3, PT ;  /* 0x00000003cf00720c */ /* 0x000fd20003f46270 */
[----:B------:R-:W-:Y:S05]  /*10b20*/  @P0 BRA `(.L_x_6352) ;  /* 0x0000000400940947 */ /* 0x000fea0003800000 */
[----:B------:R-:W3:Y:S01]  /*10b30*/  LDL R62, [R1+0x80] ;  /* 0x00008000013e7983 */ /* 0x000ee20000100800 */
[----:B------:R-:W0:Y:S02]  /*10b40*/  S2R R25, SR_TID.X ;  /* 0x0000000000197919 */ /* 0x000e240000002100 */
[----:B0-----:R-:W-:-:S05]  /*10b50*/  VIADD R25, R25, 0xffffff80 ;  /* 0xffffff8019197836 */ /* 0x001fca0000000000 */
[----:B------:R-:W-:-:S04]  /*10b60*/  SHF.R.S32.HI R24, RZ, 0x1f, R25 ;  /* 0x0000001fff187819 */ /* 0x000fc80000011419 */
[----:B------:R-:W-:-:S04]  /*10b70*/  LEA.HI R24, R24, R25, RZ, 0x2 ;  /* 0x0000001918187211 */ /* 0x000fc800078f10ff */
[----:B------:R-:W-:-:S05]  /*10b80*/  LOP3.LUT R24, R24, 0xfffffffc, RZ, 0xc0, !PT ;  /* 0xfffffffc18187812 */ /* 0x000fca00078ec0ff */
[----:B------:R-:W-:-:S05]  /*10b90*/  IMAD.IADD R24, R25, 0x1, -R24 ;  /* 0x0000000119187824 */ /* 0x000fca00078e0a18 */
[----:B------:R-:W-:-:S04]  /*10ba0*/  LEA.HI R24, R3, R24, RZ, 0x1d ;  /* 0x0000001803187211 */ /* 0x000fc800078fe8ff */
[----:B------:R-:W-:Y:S02]  /*10bb0*/  SHF.R.S32.HI R25, RZ, 0x1f, R24 ;  /* 0x0000001fff197819 */ /* 0x000fe40000011418 */
[----:B------:R-:W-:Y:S02]  /*10bc0*/  SHF.L.U32 R26, R24, 0x3, RZ ;  /* 0x00000003181a7819 */ /* 0x000fe400000006ff */
[----:B------:R-:W-:Y:S02]  /*10bd0*/  LEA.HI R25, R25, R24, RZ, 0x3 ;  /* 0x0000001819197211 */ /* 0x000fe400078f18ff */
[----:B------:R-:W-:-:S03]  /*10be0*/  LOP3.LUT R24, R217, 0x38, R26, 0xf8, !PT ;  /* 0x00000038d9187812 */ /* 0x000fc600078ef81a */
[----:B------:R-:W-:Y:S01]  /*10bf0*/  IMAD.SHL.U32 R25, R25, 0x400, RZ ;  /* 0x0000040019197824 */ /* 0x000fe200078e00ff */
[----:B--2---:R-:W-:-:S04]  /*10c00*/  LOP3.LUT R29, R24, R61, RZ, 0x3c, !PT ;  /* 0x0000003d181d7212 */ /* 0x004fc800078e3cff */
[----:B------:R-:W-:-:S04]  /*10c10*/  LOP3.LUT R28, R25, 0x7fffe000, RZ, 0xc0, !PT ;  /* 0x7fffe000191c7812 */ /* 0x000fc800078ec0ff */
[----:B------:R-:W-:-:S05]  /*10c20*/  IADD3 R29, R29, R28, R222 ;  /* 0x0000001c1d1d7210 */ /* 0x000fca0007ffe0de */
[----:B-1----:R-:W-:-:S05]  /*10c30*/  IMAD R32, R29, 0x2, R16 ;  /* 0x000000021d207824 */ /* 0x002fca00078e0210 */
[----:B------:R-:W0:Y:S01]  /*10c40*/  LDS.128 R28, [R32+0x15400] ;  /* 0x01540000201c7984 */ /* 0x000e220000000c00 */
[----:B------:R-:W-:Y:S01]  /*10c50*/  SHF.R.U32.HI R37, RZ, 0x10, R5 ;  /* 0x00000010ff257819 */ /* 0x000fe20000011605 */
[----:B------:R-:W-:Y:S02]  /*10c60*/  HADD2.F32 R38, -RZ, R80.H1_H1 ;  /* 0x30000050ff267230 */ /* 0x000fe40000004100 */
[--C-:B------:R-:W-:Y:S01]  /*10c70*/  HADD2.F32 R40, -RZ, R78.reuse.H1_H1 ;  /* 0x3000004eff287230 */ /* 0x100fe20000004100 */
[----:B------:R-:W-:Y:S02]  /*10c80*/  SHF.R.U64 R60, R48, 0x10, R49 ;  /* 0x00000010303c7819 */ /* 0x000fe40000001231 */
[----:B------:R-:W-:Y:S01]  /*10c90*/  SHF.R.U64 R47, R4, 0x10, R5 ;  /* 0x00000010042f7819 */ /* 0x000fe20000001205 */
[----:B------:R-:W-:Y:S01]  /*10ca0*/  HADD2.F32 R37, -RZ, R37.H0_H0 ;  /* 0x20000025ff257230 */ /* 0x000fe20000004100 */
[----:B------:R-:W-:Y:S01]  /*10cb0*/  SHF.R.U32.HI R49, RZ, 0x10, R49 ;  /* 0x00000010ff317819 */ /* 0x000fe20000011631 */
[----:B------:R-:W-:-:S02]  /*10cc0*/  HADD2.F32 R78, -RZ, R78.H0_H0 ;  /* 0x2000004eff4e7230 */ /* 0x000fc40000004100 */
[----:B------:R-:W-:Y:S01]  /*10cd0*/  HADD2.F32 R80, -RZ, R80.H0_H0 ;  /* 0x20000050ff507230 */ /* 0x000fe20000004100 */
[--C-:B------:R-:W-:Y:S02]  /*10ce0*/  SHF.R.U64 R48, R50, 0x10, R51.reuse ;  /* 0x0000001032307819 */ /* 0x100fe40000001233 */
[----:B------:R-:W-:Y:S02]  /*10cf0*/  SHF.R.U32.HI R50, RZ, 0x10, R51 ;  /* 0x00000010ff327819 */ /* 0x000fe40000011633 */
[--C-:B------:R-:W-:Y:S02]  /*10d00*/  SHF.R.U32.HI R41, RZ, 0x10, R7.reuse ;  /* 0x00000010ff297819 */ /* 0x100fe40000011607 */
[----:B------:R-:W-:Y:S01]  /*10d10*/  SHF.R.U64 R45, R6, 0x10, R7 ;  /* 0x00000010062d7819 */ /* 0x000fe20000001207 */
[--C-:B0-----:R-:W-:Y:S02]  /*10d20*/  HADD2.F32 R33, -RZ, R29.reuse.H0_H0 ;  /* 0x2000001dff217230 */ /* 0x101fe40000004100 */
[----:B------:R-:W-:-:S02]  /*10d30*/  HADD2.F32 R34, -RZ, R29.H1_H1 ;  /* 0x3000001dff227230 */ /* 0x000fc40000004100 */
[----:B------:R-:W-:Y:S02]  /*10d40*/  HADD2.F32 R29, -RZ, R28.H0_H0 ;  /* 0x2000001cff1d7230 */ /* 0x000fe40000004100 */
[C---:B------:R-:W-:Y:S01]  /*10d50*/  FMUL.FTZ R42, R33.reuse, R40 ;  /* 0x00000028212a7220 */ /* 0x040fe20000410000 */
[----:B------:R-:W-:Y:S01]  /*10d60*/  FMUL.FTZ R44, R33, R38 ;  /* 0x00000026212c7220 */ /* 0x000fe20000410000 */
[----:B------:R-:W-:Y:S02]  /*10d70*/  HADD2.F32 R33, -RZ, R49.H0_H0 ;  /* 0x20000031ff217230 */ /* 0x000fe40000004100 */
[----:B------:R-:W-:Y:S02]  /*10d80*/  HADD2.F32 R35, -RZ, R30.H0_H0 ;  /* 0x2000001eff237230 */ /* 0x000fe40000004100 */
[--C-:B------:R-:W-:Y:S02]  /*10d90*/  HADD2.F32 R36, -RZ, R31.reuse.H0_H0 ;  /* 0x2000001fff247230 */ /* 0x100fe40000004100 */
[----:B------:R-:W-:-:S02]  /*10da0*/  HADD2.F32 R31, -RZ, R31.H1_H1 ;  /* 0x3000001fff1f7230 */ /* 0x000fc40000004100 */
[----:B------:R-:W-:Y:S02]  /*10db0*/  HADD2.F32 R28, -RZ, R28.H1_H1 ;  /* 0x3000001cff1c7230 */ /* 0x000fe40000004100 */
[----:B------:R-:W-:Y:S01]  /*10dc0*/  HADD2.F32 R30, -RZ, R30.H1_H1 ;  /* 0x3000001eff1e7230 */ /* 0x000fe20000004100 */
[----:B---3--:R-:W0:Y:S02]  /*10dd0*/  LDS.128 R24, [R62] ;  /* 0x000000003e187984 */ /* 0x008e240000000c00 */
[--C-:B0-----:R-:W-:Y:S02]  /*10de0*/  HADD2.F32 R5, -RZ, R25.reuse.H0_H0 ;  /* 0x20000019ff057230 */ /* 0x101fe40000004100 */
[----:B------:R-:W-:Y:S02]  /*10df0*/  HADD2.F32 R25, -RZ, R25.H1_H1 ;  /* 0x30000019ff197230 */ /* 0x000fe40000004100 */
[----:B------:R-:W-:Y:S02]  /*10e00*/  HADD2.F32 R4, -RZ, R24.H0_H0 ;  /* 0x20000018ff047230 */ /* 0x000fe40000004100 */
[C---:B------:R-:W-:Y:S01]  /*10e10*/  FFMA.FTZ R42, R5.reuse, R38, -R42 ;  /* 0x00000026052a7223 */ /* 0x040fe2000001082a */
[----:B------:R-:W-:Y:S01]  /*10e20*/  FFMA.FTZ R44, R5, R40, R44 ;  /* 0x00000028052c7223 */ /* 0x000fe2000001002c */
[C---:B------:R-:W-:Y:S01]  /*10e30*/  FMUL.FTZ R38, R34.reuse, R37 ;  /* 0x0000002522267220 */ /* 0x040fe20000410000 */
[C---:B------:R-:W-:Y:S01]  /*10e40*/  FMUL.FTZ R5, R29.reuse, R78 ;  /* 0x0000004e1d057220 */ /* 0x040fe20000410000 */
[-C--:B------:R-:W-:Y:S01]  /*10e50*/  FMUL.FTZ R29, R29, R80.reuse ;  /* 0x000000501d1d7220 */ /* 0x080fe20000410000 */
[-C--:B------:R-:W-:Y:S01]  /*10e60*/  FMUL.FTZ R34, R34, R33.reuse ;  /* 0x0000002122227220 */ /* 0x080fe20000410000 */
[----:B------:R-:W-:Y:S01]  /*10e70*/  FFMA.FTZ R39, R25, R33, -R38 ;  /* 0x0000002119277223 */ /* 0x000fe20000010826 */
[----:B------:R-:W-:Y:S01]  /*10e80*/  FFMA.FTZ R80, R4, R80, -R5 ;  /* 0x0000005004507223 */ /* 0x000fe20000010805 */
[----:B------:R-:W-:-:S02]  /*10e90*/  HADD2.F32 R33, -RZ, R79.H0_H0 ;  /* 0x2000004fff217230 */ /* 0x000fc40000004100 */
[--C-:B------:R-:W-:Y:S02]  /*10ea0*/  HADD2.F32 R5, -RZ, R81.reuse.H0_H0 ;  /* 0x20000051ff057230 */ /* 0x100fe40000004100 */
[----:B------:R-:W-:Y:S02]  /*10eb0*/  HADD2.F32 R81, -RZ, R81.H1_H1 ;  /* 0x30000051ff517230 */ /* 0x000fe40000004100 */
[----:B------:R-:W-:Y:S02]  /*10ec0*/  HADD2.F32 R79, -RZ, R79.H1_H1 ;  /* 0x3000004fff4f7230 */ /* 0x000fe40000004100 */
[----:B------:R-:W-:Y:S01]  /*10ed0*/  FFMA.FTZ R37, R25, R37, R34 ;  /* 0x0000002519257223 */ /* 0x000fe20000010022 */
[----:B------:R-:W-:Y:S02]  /*10ee0*/  HADD2.F32 R6, -RZ, R26.H0_H0 ;  /* 0x2000001aff067230 */ /* 0x000fe40000004100 */
[----:B------:R-:W-:Y:S01]  /*10ef0*/  FFMA.FTZ R78, R4, R78, R29 ;  /* 0x0000004e044e7223 */ /* 0x000fe2000001001d */
[----:B------:R-:W-:-:S02]  /*10f00*/  HADD2.F32 R7, -RZ, R27.H0_H0 ;  /* 0x2000001bff077230 */ /* 0x000fc40000004100 */
[C---:B------:R-:W-:Y:S01]  /*10f10*/  FMUL.FTZ R25, R35.reuse, R33 ;  /* 0x0000002123197220 */ /* 0x040fe20000410000 */
[----:B------:R-:W-:Y:S01]  /*10f20*/  FMUL.FTZ R29, R35, R5 ;  /* 0x00000005231d7220 */ /* 0x000fe20000410000 */
[----:B------:R-:W-:Y:S02]  /*10f30*/  HADD2.F32 R34, -RZ, R41.H0_H0 ;  /* 0x20000029ff227230 */ /* 0x000fe40000004100 */
[C---:B------:R-:W-:Y:S01]  /*10f40*/  FMUL.FTZ R38, R36.reuse, R79 ;  /* 0x0000004f24267220 */ /* 0x040fe20000410000 */
[----:B------:R-:W-:Y:S02]  /*10f50*/  HADD2.F32 R4, -RZ, R50.H0_H0 ;  /* 0x20000032ff047230 */ /* 0x000fe40000004100 */
[----:B------:R-:W-:Y:S01]  /*10f60*/  FMUL.FTZ R40, R36, R81 ;  /* 0x0000005124287220 */ /* 0x000fe20000410000 */
[----:B------:R-:W-:Y:S02]  /*10f70*/  HADD2.F32 R27, -RZ, R27.H1_H1 ;  /* 0x3000001bff1b7230 */ /* 0x000fe40000004100 */
[C---:B------:R-:W-:Y:S01]  /*10f80*/  FFMA.FTZ R35, R6.reuse, R5, -R25 ;  /* 0x0000000506237223 */ /* 0x040fe20000010819 */
[----:B------:R-:W-:Y:S01]  /*10f90*/  FFMA.FTZ R36, R6, R33, R29 ;  /* 0x0000002106247223 */ /* 0x000fe2000001001d */
[----:B------:R-:W-:Y:S01]  /*10fa0*/  FMUL.FTZ R6, R31, R34 ;  /* 0x000000221f067220 */ /* 0x000fe20000410000 */
[C---:B------:R-:W-:Y:S01]  /*10fb0*/  FFMA.FTZ R38, R7.reuse, R81, -R38 ;  /* 0x0000005107267223 */ /* 0x040fe20000010826 */
[----:B------:R-:W-:Y:S01]  /*10fc0*/  FFMA.FTZ R40, R7, R79, R40 ;  /* 0x0000004f07287223 */ /* 0x000fe20000010028 */
[----:B------:R-:W-:Y:S01]  /*10fd0*/  FMUL.FTZ R46, R31, R4 ;  /* 0x000000041f2e7220 */ /* 0x000fe20000410000 */
[----:B------:R-:W-:-:S02]  /*10fe0*/  HADD2.F32 R25, -RZ, R47.H0_H0 ;  /* 0x2000002fff197230 */ /* 0x000fc40000004100 */
[----:B------:R-:W-:Y:S02]  /*10ff0*/  HADD2.F32 R29, -RZ, R45.H0_H0 ;  /* 0x2000002dff1d7230 */ /* 0x000fe40000004100 */
[----:B------:R-:W-:Y:S02]  /*11000*/  HADD2.F32 R5, -RZ, R60.H0_H0 ;  /* 0x2000003cff057230 */ /* 0x000fe40000004100 */
[----:B------:R-:W-:Y:S02]  /*11010*/  HADD2.F32 R7, -RZ, R48.H0_H0 ;  /* 0x20000030ff077230 */ /* 0x000fe40000004100 */
[C---:B------:R-:W-:Y:S01]  /*11020*/  FFMA.FTZ R43, R27.reuse, R4, -R6 ;  /* 0x000000041b2b7223 */ /* 0x040fe20000010806 */
[----:B------:R-:W-:Y:S02]  /*11030*/  HADD2.F32 R24, -RZ, R24.H1_H1 ;  /* 0x30000018ff187230 */ /* 0x000fe40000004100 */
[----:B------:R-:W-:Y:S01]  /*11040*/  FFMA.FTZ R45, R27, R34, R46 ;  /* 0x000000221b2d7223 */ /* 0x000fe2000001002e */
[----:B------:R-:W-:-:S02]  /*11050*/  HADD2.F32 R26, -RZ, R26.H1_H1 ;  /* 0x3000001aff1a7230 */ /* 0x000fc40000004100 */
        /* <DEDUP_REMOVED lines=13> */
[----:B------:R-:W-:Y:S02]  /*11130*/  F2FP.F16.F32.PACK_AB R25, R37, R44 ;  /* 0x0000002c2519723e */ /* 0x000fe400000000ff */
[----:B------:R-:W-:Y:S02]  /*11140*/  F2FP.F16.F32.PACK_AB R24, R33, R78 ;  /* 0x0000004e2118723e */ /* 0x000fe400000000ff */
[----:B------:R-:W-:Y:S01]  /*11150*/  F2FP.F16.F32.PACK_AB R26, R29, R36 ;  /* 0x000000241d1a723e */ /* 0x000fe200000000ff */
[----:B------:R0:W-:Y:S04]  /*11160*/  STS.128 [R62], R4 ;  /* 0x000000043e007388 */ /* 0x0001e80000000c00 */
[----:B------:R0:W-:Y:S02]  /*11170*/  STS.128 [R32+0x15400], R24 ;  /* 0x0154001820007388 */ /* 0x0001e40000000c00 */
.L_x_6352:
[----:B------:R-:W-:Y:S05]  /*11180*/  BSYNC B1 ;  /* 0x0000000000017941 */ /* 0x000fea0003800000 */
.L_x_6351:
[----:B------:R-:W-:Y:S04]  /*11190*/  BSSY B1, `(.L_x_6353) ;  /* 0x0000062000017945 */ /* 0x000fe80003800000 */
[----:B------:R-:W-:Y:S05]  /*111a0*/  @P1 BRA `(.L_x_6354) ;  /* 0x0000000400801947 */ /* 0x000fea0003800000 */
[----:B0-----:R-:W3:Y:S04]  /*111b0*/  LDL R4, [R1+0x58] ;  /* 0x0000580001047983 */ /* 0x001ee80000100800 */
[----:B-1----:R-:W4:Y:S01]  /*111c0*/  LDL R46, [R1+0x78] ;  /* 0x00007800012e7983 */ /* 0x002f220000100800 */
[----:B--2---:R-:W-:Y:S01]  /*111d0*/  SHF.R.U32.HI R35, RZ, 0x10, R9 ;  /* 0x00000010ff237819 */ /* 0x004fe20000011609 */
[----:B------:R-:W-:Y:S01]  /*111e0*/  HADD2.F32 R33, -RZ, R72.H1_H1 ;  /* 0x30000048ff217230 */ /* 0x000fe20000004100 */
[--C-:B------:R-:W-:Y:S01]  /*111f0*/  SHF.R.U64 R45, R52, 0x10, R53.reuse ;  /* 0x00000010342d7819 */ /* 0x100fe20000001235 */
[--C-:B------:R-:W-:Y:S01]  /*11200*/  HADD2.F32 R34, -RZ, R70.reuse.H1_H1 ;  /* 0x30000046ff227230 */ /* 0x100fe20000004100 */
        /* <DEDUP_REMOVED lines=9> */
[----:B---3--:R-:W-:-:S04]  /*112a0*/  LEA.HI R4, R3, R4, RZ, 0x1d ;  /* 0x0000000403047211 */ /* 0x008fc800078fe8ff */
[----:B------:R-:W-:Y:S01]  /*112b0*/  SHF.R.S32.HI R5, RZ, 0x1f, R4 ;  /* 0x0000001fff057819 */ /* 0x000fe20000011404 */
[----:B------:R-:W-:-:S03]  /*112c0*/  IMAD.SHL.U32 R6, R4, 0x8, RZ ;  /* 0x0000000804067824 */ /* 0x000fc600078e00ff */
[----:B------:R-:W-:Y:S02]  /*112d0*/  LEA.HI R5, R5, R4, RZ, 0x3 ;  /* 0x0000000405057211 */ /* 0x000fe400078f18ff */
[----:B------:R-:W-:-:S03]  /*112e0*/  LOP3.LUT R4, R217, 0x38, R6, 0xf8, !PT ;  /* 0x00000038d9047812 */ /* 0x000fc600078ef806 */
[----:B------:R-:W-:Y:S01]  /*112f0*/  IMAD.SHL.U32 R5, R5, 0x400, RZ ;  /* 0x0000040005057824 */ /* 0x000fe200078e00ff */
[----:B------:R-:W-:-:S04]  /*11300*/  LOP3.LUT R25, R4, R61, RZ, 0x3c, !PT ;  /* 0x0000003d04197212 */ /* 0x000fc800078e3cff */
[----:B------:R-:W-:Y:S02]  /*11310*/  LOP3.LUT R24, R5, 0x7fffe000, RZ, 0xc0, !PT ;  /* 0x7fffe00005187812 */ /* 0x000fe400078ec0ff */
[----:B----4-:R-:W0:Y:S02]  /*11320*/  LDS.128 R4, [R46] ;  /* 0x000000002e047984 */ /* 0x010e240000000c00 */
        /* <DEDUP_REMOVED lines=12> */
[CC--:B------:R-:W-:Y:S01]  /*113f0*/  FMUL.FTZ R37, R29.reuse, R34.reuse ;  /* 0x000000221d257220 */ /* 0x0c0fe20000410000 */
[----:B------:R-:W-:Y:S01]  /*11400*/  FMUL.FTZ R39, R29, R33 ;  /* 0x000000211d277220 */ /* 0x000fe20000410000 */
        /* <DEDUP_REMOVED lines=16> */
[----:B------:R-:W-:Y:S01]  /*11510*/  FFMA.FTZ R34, R9, R35, R30 ;  /* 0x0000002309227223 */ /* 0x000fe2000001001e */
[----:B------:R-:W-:Y:S02]  /*11520*/  HADD2.F32 R73, -RZ, R73.H1_H1 ;  /* 0x30000049ff497230 */ /* 0x000fe40000004100 */
[-C--:B------:R-:W-:Y:S01]  /*11530*/  FMUL.FTZ R9, R31, R8.reuse ;  /* 0x000000081f097220 */ /* 0x080fe20000410000 */
[----:B------:R-:W-:Y:S02]  /*11540*/  HADD2.F32 R30, -RZ, R38.H0_H0 ;  /* 0x20000026ff1e7230 */ /* 0x000fe40000004100 */
[----:B------:R-:W-:Y:S01]  /*11550*/  FFMA.FTZ R31, R10, R8, -R5 ;  /* 0x000000080a1f7223 */ /* 0x000fe20000010805 */
[C---:B------:R-:W-:Y:S01]  /*11560*/  FMUL.FTZ R38, R32.reuse, R71 ;  /* 0x0000004720267220 */ /* 0x040fe20000410000 */
[----:B------:R-:W-:Y:S02]  /*11570*/  HADD2.F32 R27, -RZ, R27.H1_H1 ;  /* 0x3000001bff1b7230 */ /* 0x000fe40000004100 */
[----:B------:R-:W-:Y:S01]  /*11580*/  FMUL.FTZ R32, R32, R73 ;  /* 0x0000004920207220 */ /* 0x000fe20000410000 */
[----:B------:R-:W-:-:S02]  /*11590*/  HADD2.F32 R8, -RZ, R54.H0_H0 ;  /* 0x20000036ff087230 */ /* 0x000fc40000004100 */
[C---:B------:R-:W-:Y:S01]  /*115a0*/  FFMA.FTZ R38, R11.reuse, R73, -R38 ;  /* 0x000000490b267223 */ /* 0x040fe20000010826 */
[----:B------:R-:W-:Y:S02]  /*115b0*/  HADD2.F32 R24, -RZ, R24.H1_H1 ;  /* 0x30000018ff187230 */ /* 0x000fe40000004100 */
[----:B------:R-:W-:Y:S01]  /*115c0*/  FFMA.FTZ R32, R11, R71, R32 ;  /* 0x000000470b207223 */ /* 0x000fe20000010020 */
        /* <DEDUP_REMOVED lines=30> */
.L_x_6354:
[----:B------:R-:W-:Y:S05]  /*117b0*/  BSYNC B1 ;  /* 0x0000000000017941 */ /* 0x000fea0003800000 */
.L_x_6353:
[----:B------:R-:W-:Y:S05]  /*117c0*/  @P2 BRA `(.L_x_6326) ;  /* 0x0000000400802947 */ /* 0x000fea0003800000 */
[----:B0--3--:R-:W3:Y:S04]  /*117d0*/  LDL R4, [R1+0x5c] ;  /* 0x00005c0001047983 */ /* 0x009ee80000100800 */
[----:B------:R-:W4:Y:S01]  /*117e0*/  LDL R41, [R1+0x74] ;  /* 0x0000740001297983 */ /* 0x000f220000100800 */
[--C-:B------:R-:W-:Y:S01]  /*117f0*/  SHF.R.U64 R40, R56, 0x10, R57.reuse ;  /* 0x0000001038287819 */ /* 0x100fe20000001239 */
[--C-:B--2---:R-:W-:Y:S01]  /*11800*/  HADD2.F32 R29, -RZ, R21.reuse.H1_H1 ;  /* 0x30000015ff1d7230 */ /* 0x104fe20000004100 */
        /* <DEDUP_REMOVED lines=22> */
[----:B------:R-:W-:-:S05]  /*11970*/  IADD3 R3, R3, R8, R222 ;  /* 0x0000000803037210 */ /* 0x000fca0007ffe0de */
[----:B------:R-:W-:-:S05]  /*11980*/  IMAD R3, R3, 0x2, R16 ;  /* 0x0000000203037824 */ /* 0x000fca00078e0210 */
[----:B------:R-:W2:Y:S01]  /*11990*/  LDS.128 R8, [R3+0x15400] ;  /* 0x0154000003087984 */ /* 0x000ea20000000c00 */
[--C-:B0-----:R-:W-:Y:S02]  /*119a0*/  HADD2.F32 R12, -RZ, R5.reuse.H0_H0 ;  /* 0x20000005ff0c7230 */ /* 0x101fe40000004100 */
        /* <DEDUP_REMOVED lines=8> */
[C---:B-1----:R-:W-:Y:S01]  /*11a30*/  FMUL.FTZ R33, R24.reuse, R31 ;  /* 0x0000001f18217220 */ /* 0x042fe20000410000 */
[-C--:B------:R-:W-:Y:S01]  /*11a40*/  FMUL.FTZ R35, R24, R29.reuse ;  /* 0x0000001d18237220 */ /* 0x080fe20000410000 */
[----:B------:R-:W-:Y:S02]  /*11a50*/  HADD2.F32 R24, -RZ, R56.H0_H0 ;  /* 0x20000038ff187230 */ /* 0x000fe40000004100 */
[----:B------:R-:W-:Y:S01]  /*11a60*/  FMUL.FTZ R32, R25, R30 ;  /* 0x0000001e19207220 */ /* 0x000fe20000410000 */
[C---:B------:R-:W-:Y:S01]  /*11a70*/  FFMA.FTZ R33, R12.reuse, R29, -R33 ;  /* 0x0000001d0c217223 */ /* 0x040fe20000010821 */
[----:B------:R-:W-:Y:S01]  /*11a80*/  FFMA.FTZ R35, R12, R31, R35 ;  /* 0x0000001f0c237223 */ /* 0x000fe20000010023 */
[----:B------:R-:W-:Y:S01]  /*11a90*/  FMUL.FTZ R12, R9, R28 ;  /* 0x0000001c090c7220 */ /* 0x000fe20000410000 */
[----:B------:R-:W-:Y:S01]  /*11aa0*/  FMUL.FTZ R34, R25, R24 ;  /* 0x0000001819227220 */ /* 0x000fe20000410000 */
[----:B------:R-:W-:Y:S01]  /*11ab0*/  FMUL.FTZ R25, R9, R0 ;  /* 0x0000000009197220 */ /* 0x000fe20000410000 */
[----:B------:R-:W-:-:S02]  /*11ac0*/  HADD2.F32 R27, -RZ, R11.H0_H0 ;  /* 0x2000000bff1b7230 */ /* 0x000fc40000004100 */
[----:B------:R-:W-:Y:S01]  /*11ad0*/  FFMA.FTZ R32, R13, R24, -R32 ;  /* 0x000000180d207223 */ /* 0x000fe20000010820 */
[----:B------:R-:W-:Y:S02]  /*11ae0*/  HADD2.F32 R9, -RZ, R68.H0_H0 ;  /* 0x20000044ff097230 */ /* 0x000fe40000004100 */
[C---:B------:R-:W-:Y:S01]  /*11af0*/  FFMA.FTZ R25, R5.reuse, R28, R25 ;  /* 0x0000001c05197223 */ /* 0x040fe20000010019 */
[----:B------:R-:W-:Y:S02]  /*11b00*/  HADD2.F32 R26, -RZ, R10.H0_H0 ;  /* 0x2000000aff1a7230 */ /* 0x000fe40000004100 */
[----:B------:R-:W-:Y:S01]  /*11b10*/  FFMA.FTZ R24, R5, R0, -R12 ;  /* 0x0000000005187223 */ /* 0x000fe2000001080c */
[----:B------:R-:W-:Y:S02]  /*11b20*/  HADD2.F32 R68, -RZ, R68.H1_H1 ;  /* 0x30000044ff447230 */ /* 0x000fe40000004100 */
[----:B------:R-:W-:Y:S01]  /*11b30*/  FMUL.FTZ R28, R27, R20 ;  /* 0x000000141b1c7220 */ /* 0x000fe20000410000 */
[----:B------:R-:W-:-:S02]  /*11b40*/  HADD2.F32 R11, -RZ, R11.H1_H1 ;  /* 0x3000000bff0b7230 */ /* 0x000fc40000004100 */
[----:B------:R-:W-:Y:S01]  /*11b50*/  FFMA.FTZ R34, R13, R30, R34 ;  /* 0x0000001e0d227223 */ /* 0x000fe20000010022 */
[C---:B------:R-:W-:Y:S01]  /*11b60*/  FMUL.FTZ R5, R26.reuse, R21 ;  /* 0x000000151a057220 */ /* 0x040fe20000410000 */
[----:B------:R-:W-:Y:S02]  /*11b70*/  HADD2.F32 R12, -RZ, R36.H0_H0 ;  /* 0x20000024ff0c7230 */ /* 0x000fe40000004100 */
[----:B------:R-:W-:Y:S01]  /*11b80*/  FMUL.FTZ R27, R27, R68 ;  /* 0x000000441b1b7220 */ /* 0x000fe20000410000 */
[----:B------:R-:W-:Y:S02]  /*11b90*/  HADD2.F32 R0, -RZ, R58.H0_H0 ;  /* 0x2000003aff007230 */ /* 0x000fe40000004100 */
[-C--:B------:R-:W-:Y:S01]  /*11ba0*/  FMUL.FTZ R13, R26, R9.reuse ;  /* 0x000000091a0d7220 */ /* 0x080fe20000410000 */
[C---:B------:R-:W-:Y:S01]  /*11bb0*/  FFMA.FTZ R26, R14.reuse, R9, -R5 ;  /* 0x000000090e1a7223 */ /* 0x040fe20000010805 */
[----:B------:R-:W-:Y:S01]  /*11bc0*/  FFMA.FTZ R27, R15, R20, R27 ;  /* 0x000000140f1b7223 */ /* 0x000fe2000001001b */
[C---:B------:R-:W-:Y:S01]  /*11bd0*/  FMUL.FTZ R30, R11.reuse, R12 ;  /* 0x0000000c0b1e7220 */ /* 0x040fe20000410000 */
[----:B------:R-:W-:Y:S01]  /*11be0*/  FFMA.FTZ R14, R14, R21, R13 ;  /* 0x000000150e0e7223 */ /* 0x000fe2000001000d */
[----:B------:R-:W-:Y:S01]  /*11bf0*/  FMUL.FTZ R20, R11, R0 ;  /* 0x000000000b147220 */ /* 0x000fe20000410000 */
[----:B------:R-:W-:-:S02]  /*11c00*/  HADD2.F32 R8, -RZ, R8.H1_H1 ;  /* 0x30000008ff087230 */ /* 0x000fc40000004100 */
[C---:B------:R-:W-:Y:S01]  /*11c10*/  FFMA.FTZ R29, R7.reuse, R0, -R30 ;  /* 0x00000000071d7223 */ /* 0x040fe2000001081e */
[----:B------:R-:W-:Y:S02]  /*11c20*/  HADD2.F32 R10, -RZ, R10.H1_H1 ;  /* 0x3000000aff0a7230 */ /* 0x000fe40000004100 */
[----:B------:R-:W-:Y:S01]  /*11c30*/  FFMA.FTZ R20, R7, R12, R20 ;  /* 0x0000000c07147223 */ /* 0x000fe20000010014 */
[----:B------:R-:W-:Y:S02]  /*11c40*/  HADD2.F32 R11, -RZ, R38.H0_H0 ;  /* 0x20000026ff0b7230 */ /* 0x000fe40000004100 */
[----:B------:R-:W-:Y:S01]  /*11c50*/  FFMA.FTZ R28, R15, R68, -R28 ;  /* 0x000000440f1c7223 */ /* 0x000fe2000001081c */
[----:B------:R-:W-:Y:S02]  /*11c60*/  HADD2.F32 R13, -RZ, R37.H0_H0 ;  /* 0x20000025ff0d7230 */ /* 0x000fe40000004100 */
        /* <DEDUP_REMOVED lines=22> */
.L_x_6326:
[----:B------:R-:W-:Y:S05]  /*11dd0*/  BSYNC B0 ;  /* 0x0000000000007941 */ /* 0x000fea0003800000 */
.L_x_6304:
        /* <DEDUP_REMOVED lines=8> */
.L_x_6302:
[----:B01-3--:R-:W3:Y:S02]  /*11e60*/  LDL R0, [R1+0x44] ;  /* 0x0000440001007983 */ /* 0x00bee40000100800 */
[----:B---3--:R-:W-:-:S13]  /*11e70*/  R2UR UR4, R0 ;  /* 0x00000000000472ca */ /* 0x008fda00000e0000 */
[----:B------:R-:W-:-:S05]  /*11e80*/  IMAD.U32 R0, RZ, RZ, UR4 ;  /* 0x00000004ff007e24 */ /* 0x000fca000f8e00ff */
[----:B------:R-:W-:-:S13]  /*11e90*/  ISETP.NE.AND P0, PT, R0, 0x3, PT ;  /* 0x000000030000780c */ /* 0x000fda0003f05270 */
[----:B------:R-:W-:Y:S05]  /*11ea0*/  @!P0 BRA `(.L_x_6355) ;  /* 0x0000000000048947 */ /* 0x000fea0003800000 */
[----:B------:R-:W-:Y:S01]  /*11eb0*/  BPT.TRAP 0x1 ;  /* 0x000000040000795c */ /* 0x000fe20000300000 */
.L_x_6355:
[----:B------:R-:W-:Y:S02]  /*11ec0*/  LEA R0, R205, R16, 0x3 ;  /* 0x00000010cd007211 */ /* 0x000fe400078e18ff */
[----:B----4-:R-:W-:-:S04]  /*11ed0*/  SHF.L.U32 R3, R208, 0x1f, RZ ;  /* 0x0000001fd0037819 */ /* 0x010fc800000006ff */
[----:B------:R0:W1:Y:S01]  /*11ee0*/  SYNCS.PHASECHK.TRANS64.TRYWAIT P2, [R0+URZ+0x36830], R3 ;  /* 0x03683003000075a7 */ /* 0x000062000804017f */
[----:B------:R-:W-:Y:S05]  /*11ef0*/  @!P0 BRA `(.L_x_6356) ;  /* 0x0000000000048947 */ /* 0x000fea0003800000 */
[----:B------:R-:W-:Y:S01]  /*11f00*/  BPT.TRAP 0x1 ;  /* 0x000000040000795c */ /* 0x000fe20000300000 */
.L_x_6356:
[----:B--2---:R-:W2:Y:S02]  /*11f10*/  S2R R4, SR_TID.X ;  /* 0x0000000000047919 */ /* 0x004ea40000002100 */
[----:B--2---:R-:W-:-:S04]  /*11f20*/  LOP3.LUT R4, R4, 0x7f, RZ, 0xc0, !PT ;  /* 0x0000007f04047812 */ /* 0x004fc800078ec0ff */
[----:B------:R-:W-:Y:S01]  /*11f30*/  ISETP.NE.AND P1, PT, R4, RZ, PT ;  /* 0x000000ff0400720c */ /* 0x000fe20003f25270 */
[----:B-1----:R-:W-:-:S12]  /*11f40*/  @P2 BRA `(.L_x_6357) ;  /* 0x0000000000082947 */ /* 0x002fd80003800000 */
[----:B------:R-:W1:Y:S02]  /*11f50*/  SYNCS.PHASECHK.TRANS64.TRYWAIT P2, [R0+URZ+0x36830], R3 ;  /* 0x03683003000075a7 */ /* 0x000e64000804017f */
[----:B-1----:R-:W-:Y:S05]  /*11f60*/  @!P2 BRA `(.L_x_6358) ;  /* 0x000001cc00e0a947 */ /* 0x002fea0003800000 */
.L_x_6357:
        /* <DEDUP_REMOVED lines=17> */
[----:B------:R-:W-:Y:S01]  /*12080*/  R2UR UR23, R7 ;  /* 0x00000000071772ca */ /* 0x000fe200000e0000 */
[----:B------:R-:W-:Y:S01]  /*12090*/  IMAD.U32 R11, RZ, RZ, UR5 ;  /* 0x00000005ff0b7e24 */ /* 0x000fe2000f8e00ff */
[----:B------:R-:W-:Y:S01]  /*120a0*/  UMOV UR9, UR27 ;  /* 0x0000001b00097c82 */ /* 0x000fe20008000000 */
[----:B------:R-:W-:Y:S01]  /*120b0*/  IMAD R2, R205, 0xa80, R221 ;  /* 0x00000a80cd027824 */ /* 0x000fe200078e02dd */
[----:B------:R-:W-:Y:S01]  /*120c0*/  R2UR UR7, R3 ;  /* 0x00000000030772ca */ /* 0x000fe200000e0000 */
[----:B------:R-:W-:Y:S01]  /*120d0*/  IMAD.MOV.U32 R9, RZ, RZ, 0x40000040 ;  /* 0x40000040ff097424 */ /* 0x000fe200078e00ff */
[----:B------:R-:W-:Y:S01]  /*120e0*/  UMOV UR4, UR24 ;  /* 0x0000001800047c82 */ /* 0x000fe20008000000 */
[C---:B------:R-:W-:Y:S01]  /*120f0*/  VIADD R6, R2.reuse, 0x100 ;  /* 0x0000010002067836 */ /* 0x040fe20000000000 */
[C---:B------:R-:W-:Y:S01]  /*12100*/  R2UR UR6, R2.reuse ;  /* 0x00000000020672ca */ /* 0x040fe200000e0000 */
[----:B------:R-:W-:Y:S01]  /*12110*/  UMOV UR26, UR4 ;  /* 0x00000004001a7c82 */ /* 0x000fe20008000000 */
[----:B------:R-:W-:Y:S01]  /*12120*/  IADD3 R4, R2, 0x80, RZ ;  /* 0x0000008002047810 */ /* 0x000fe20007ffe0ff */
[----:B------:R-:W-:Y:S01]  /*12130*/  UMOV UR16, UR26 ;  /* 0x0000001a00107c82 */ /* 0x000fe20008000000 */
[----:B------:R-:W-:Y:S01]  /*12140*/  R2UR UR22, R6 ;  /* 0x00000000061672ca */ /* 0x000fe200000e0000 */
[----:B------:R-:W-:Y:S01]  /*12150*/  UMOV UR20, UR26 ;  /* 0x0000001a00147c82 */ /* 0x000fe20008000000 */
[----:B------:R-:W-:Y:S01]  /*12160*/  R2UR UR18, R4 ;  /* 0x00000000041272ca */ /* 0x000fe200000e0000 */
[C---:B------:R-:W-:Y:S01]  /*12170*/  VIADD R4, R2.reuse, 0x180 ;  /* 0x0000018002047836 */ /* 0x040fe20000000000 */
[----:B------:R-:W-:Y:S01]  /*12180*/  R2UR UR11, R9 ;  /* 0x00000000090b72ca */ /* 0x000fe200000e0000 */
[----:B------:R-:W-:Y:S01]  /*12190*/  IMAD.U32 R10, RZ, RZ, UR4 ;  /* 0x00000004ff0a7e24 */ /* 0x000fe2000f8e00ff */
[----:B------:R-:W-:Y:S01]  /*121a0*/  UMOV UR8, UR26 ;  /* 0x0000001a00087c82 */ /* 0x000fe20008000000 */
[----:B------:R-:W-:Y:S01]  /*121b0*/  VIADD R8, R2, 0x200 ;  /* 0x0000020002087836 */ /* 0x000fe20000000000 */
        /* <DEDUP_REMOVED lines=10> */
[----:B------:R-:W-:Y:S01]  /*12260*/  IADD3 R4, R2, 0x300, RZ ;  /* 0x0000030002047810 */ /* 0x000fe20007ffe0ff */
[----:B------:R-:W-:Y:S01]  /*12270*/  IMAD.MOV.U32 R5, RZ, RZ, 0x40000040 ;  /* 0x40000040ff057424 */ /* 0x000fe200078e00ff */
[----:B------:R-:W-:Y:S01]  /*12280*/  R2UR UR14, R6 ;  /* 0x00000000060e72ca */ /* 0x000fe200000e0000 */
[----:B------:R-:W-:Y:S01]  /*12290*/  VIADD R6, R2, 0x2 ;  /* 0x0000000202067836 */ /* 0x000fe20000000000 */
[----:B------:R-:W-:Y:S01]  /*122a0*/  R2UR UR15, R7 ;  /* 0x00000000070f72ca */ /* 0x000fe200000e0000 */
[----:B------:R-:W-:Y:S01]  /*122b0*/  IMAD.MOV.U32 R7, RZ, RZ, 0x40000040 ;  /* 0x40000040ff077424 */ /* 0x000fe200078e00ff */
[----:B------:R-:W-:Y:S01]  /*122c0*/  UMOV UR29, 0x40000040 ;  /* 0x40000040001d7882 */ /* 0x000fe20000000000 */
[----:B------:R-:W-:Y:S01]  /*122d0*/  IMAD.MOV.U32 R9, RZ, RZ, 0x40000040 ;  /* 0x40000040ff097424 */ /* 0x000fe200078e00ff */
[----:B------:R-:W-:Y:S01]  /*122e0*/  R2UR UR30, R6 ;  /* 0x00000000061e72ca */ /* 0x000fe200000e0000 */
[C---:B------:R-:W-:Y:S01]  /*122f0*/  VIADD R6, R2.reuse, 0x102 ;  /* 0x0000010202067836 */ /* 0x040fe20000000000 */
[----:B------:R-:W-:Y:S01]  /*12300*/  R2UR UR31, R7 ;  /* 0x00000000071f72ca */ /* 0x000fe200000e0000 */
[----:B------:R-:W-:Y:S01]  /*12310*/  IMAD.MOV.U32 R7, RZ, RZ, 0x40000040 ;  /* 0x40000040ff077424 */ /* 0x000fe200078e00ff */
[C---:B------:R-:W-:Y:S01]  /*12320*/  IADD3 R8, R2.reuse, 0x202, RZ ;  /* 0x0000020202087810 */ /* 0x040fe20007ffe0ff */
[----:B------:R0:W-:Y:S01]  /*12330*/  STL.64 [R1], R10 ;  /* 0x0000000a01007387 */ /* 0x0001e20000100a00 */
[----:B------:R-:W-:Y:S01]  /*12340*/  UIADD3 UR56, UR24, 0x404, URZ ;  /* 0x0000040418387890 */ /* 0x000fe2000fffe03f */
[C---:B------:R-:W-:Y:S01]  /*12350*/  VIADD R14, R2.reuse, 0x886 ;  /* 0x00000886020e7836 */ /* 0x040fe20000000000 */
[----:B------:R-:W-:Y:S01]  /*12360*/  UMOV UR57, 0x40000040 ;  /* 0x4000004000397882 */ /* 0x000fe20000000000 */
[----:B------:R-:W-:Y:S01]  /*12370*/  UIADD3 UR52, UR24, 0x406, URZ ;  /* 0x0000040618347890 */ /* 0x000fe2000fffe03f */
[----:B------:R-:W-:Y:S01]  /*12380*/  IMAD.MOV.U32 R15, RZ, RZ, 0x40000040 ;  /* 0x40000040ff0f7424 */ /* 0x000fe200078e00ff */
[----:B------:R-:W-:Y:S01]  /*12390*/  UMOV UR53, 0x40000040 ;  /* 0x4000004000357882 */ /* 0x000fe20000000000 */
[----:B------:R-:W-:Y:S01]  /*123a0*/  UIADD3 UR48, UR24, 0x800, URZ ;  /* 0x0000080018307890 */ /* 0x000fe2000fffe03f */
[----:B------:R-:W1:Y:S01]  /*123b0*/  LDC R3, c[0x0][0x448] ;  /* 0x00011200ff037b82 */ /* 0x000e620000000800 */
[----:B------:R-:W-:Y:S01]  /*123c0*/  UMOV UR49, 0x40000040 ;  /* 0x4000004000317882 */ /* 0x000fe20000000000 */
[----:B------:R-:W-:Y:S01]  /*123d0*/  UIADD3 UR44, UR24, 0x802, URZ ;  /* 0x00000802182c7890 */ /* 0x000fe2000fffe03f */
[----:B------:R-:W-:Y:S01]  /*123e0*/  IMAD.MOV.U32 R21, RZ, RZ, 0x40000040 ;  /* 0x40000040ff157424 */ /* 0x000fe200078e00ff */
[----:B0-----:R-:W-:Y:S01]  /*123f0*/  MOV R11, UR29 ;  /* 0x0000001d000b7c02 */ /* 0x001fe20008000f00 */
[----:B------:R-:W-:Y:S01]  /*12400*/  UMOV UR45, 0x40000040 ;  /* 0x40000040002d7882 */ /* 0x000fe20000000000 */
[----:B------:R-:W-:Y:S01]  /*12410*/  UIADD3 UR40, UR24, 0x804, URZ ;  /* 0x0000080418287890 */ /* 0x000fe2000fffe03f */
[----:B------:R-:W-:Y:S01]  /*12420*/  IADD3 R20, R2, 0x906, RZ ;  /* 0x0000090602147810 */ /* 0x000fe20007ffe0ff */
[----:B------:R-:W-:Y:S01]  /*12430*/  UMOV UR41, 0x40000040 ;  /* 0x4000004000297882 */ /* 0x000fe20000000000 */
[----:B------:R-:W-:Y:S01]  /*12440*/  UIADD3 UR36, UR24, 0x806, URZ ;  /* 0x0000080618247890 */ /* 0x000fe2000fffe03f */
[----:B------:R-:W-:Y:S01]  /*12450*/  @!P1 VIADD R0, R0, 0x36840 ;  /* 0x0003684000009836 */ /* 0x000fe20000000000 */
[----:B------:R-:W-:Y:S01]  /*12460*/  UMOV UR37, 0x40000040 ;  /* 0x4000004000257882 */ /* 0x000fe20000000000 */
[----:B------:R-:W-:Y:S01]  /*12470*/  BSSY B0, `(.L_x_6359) ;  /* 0x0000ae3000007945 */ /* 0x000fe20003800000 */
[----:B------:R-:W-:-:S02]  /*12480*/  CS2R R118, SRZ ;  /* 0x0000000000767805 */ /* 0x000fc4000001ff00 */
[----:B------:R-:W-:Y:S02]  /*12490*/  CS2R R116, SRZ ;  /* 0x0000000000747805 */ /* 0x000fe4000001ff00 */
[----:B------:R-:W-:Y:S02]  /*124a0*/  @!P1 PRMT R0, RZ, 0x654, R0 ;  /* 0x00000654ff009816 */ /* 0x000fe40000000000 */
[----:B------:R-:W-:Y:S02]  /*124b0*/  CS2R R114, SRZ ;  /* 0x0000000000727805 */ /* 0x000fe4000001ff00 */
[----:B------:R-:W-:Y:S02]  /*124c0*/  CS2R R112, SRZ ;  /* 0x0000000000707805 */ /* 0x000fe4000001ff00 */
[----:B------:R-:W-:Y:S02]  /*124d0*/  CS2R R110, SRZ ;  /* 0x00000000006e7805 */ /* 0x000fe4000001ff00 */
[----:B------:R-:W-:-:S02]  /*124e0*/  CS2R R108, SRZ ;  /* 0x00000000006c7805 */ /* 0x000fc4000001ff00 */
[----:B------:R-:W-:Y:S02]  /*124f0*/  CS2R R106, SRZ ;  /* 0x00000000006a7805 */ /* 0x000fe4000001ff00 */
[----:B------:R-:W-:Y:S01]  /*12500*/  CS2R R104, SRZ ;  /* 0x0000000000687805 */ /* 0x000fe2000001ff00 */
[----:B------:R-:W-:Y:S02]  /*12510*/  WARPGROUP.DEPBAR.LE gsb0, 0x0 ;  /* 0x00008000000079c5 */ /* 0x000fe40000010000 */
[----:B------:R-:W-:Y:S01]  /*12520*/  WARPGROUP.ARRIVE ;  /* 0x00000000000079c5 */ /* 0x000fe20000000000 */
[----:B-1----:R-:W-:Y:S02]  /*12530*/  ISETP.NE.AND P2, PT, R3, 0x1, PT ;  /* 0x000000010300780c */ /* 0x002fe40003f45270 */
[----:B------:R-:W-:Y:S02]  /*12540*/  CS2R R102, SRZ ;  /* 0x0000000000667805 */ /* 0x000fe4000001ff00 */
[----:B------:R-:W-:-:S02]  /*12550*/  CS2R R100, SRZ ;  /* 0x0000000000647805 */ /* 0x000fc4000001ff00 */
[----:B------:R-:W-:Y:S02]  /*12560*/  CS2R R98, SRZ ;  /* 0x0000000000627805 */ /* 0x000fe4000001ff00 */
[----:B------:R-:W-:Y:S01]  /*12570*/  CS2R R96, SRZ ;  /* 0x0000000000607805 */ /* 0x000fe2000001ff00 */
        /* <DEDUP_REMOVED lines=8> */
[----:B------:R-:W0:Y:S01]  /*12600*/  @P2 LDC R3, c[0x0][0x44c] ;  /* 0x00011300ff032b82 */ /* 0x000e220000000800 */
[----:B------:R-:W-:Y:S01]  /*12610*/  CS2R R94, SRZ ;  /* 0x00000000005e7805 */ /* 0x000fe2000001ff00 */
[----:B------:R-:W-:-:S02]  /*12620*/  WARPGROUP.DEPBAR.LE gsb0, 0x0 ;  /* 0x00008000000079c5 */ /* 0x000fc40000010000 */
[----:B------:R-:W-:-:S06]  /*12630*/  WARPGROUP.ARRIVE ;  /* 0x00000000000079c5 */ /* 0x000fcc0000000000 */
[----:B------:R-:W-:Y:S01]  /*12640*/  HGMMA.64x16x16.F32 R56, gdesc[UR20], RZ, !UPT, gsb0 ;  /* 0x00200000143879f0 */ /* 0x000fe2000c0008ff */
[----:B------:R-:W-:Y:S01]  /*12650*/  R2UR UR22, R6 ;  /* 0x00000000061672ca */ /* 0x000fe200000e0000 */
[----:B------:R-:W-:Y:S01]  /*12660*/  UMOV UR21, UR27 ;  /* 0x0000001b00157c82 */ /* 0x000fe20008000000 */
[----:B------:R-:W-:Y:S01]  /*12670*/  R2UR UR23, R7 ;  /* 0x00000000071772ca */ /* 0x000fe200000e0000 */
[----:B------:R-:W-:Y:S01]  /*12680*/  VIADD R6, R2, 0x282 ;  /* 0x0000028202067836 */ /* 0x000fe20000000000 */
[----:B------:R-:W-:Y:S01]  /*12690*/  MOV R7, 0x40000040 ;  /* 0x4000004000077802 */ /* 0x000fe20000000f00 */
        /* <DEDUP_REMOVED lines=50> */
[----:B-1----:R-:W-:Y:S01]  /*129c0*/  IMAD.U32 R11, RZ, RZ, UR29 ;  /* 0x0000001dff0b7e24 */ /* 0x002fe2000f8e00ff */
        /* <DEDUP_REMOVED lines=154> */
[----:B------:R-:W-:Y:S01]  /*13370*/  IMAD.MOV.U32 R7, RZ, RZ, 0x40000040 ;  /* 0x40000040ff077424 */ /* 0x000fe200078e00ff */
[----:B------:R-:W-:Y:S01]  /*13380*/  IADD3 R6, R2, 0x600, RZ ;  /* 0x0000060002067810 */ /* 0x000fe20007ffe0ff */
        /* <DEDUP_REMOVED lines=48> */
[----:B------:R-:W-:Y:S01]  /*13690*/  VIADD R6, R2, 0x482 ;  /* 0x0000048202067836 */ /* 0x000fe20000000000 */
[----:B------:R-:W-:Y:S01]  /*136a0*/  MOV R7, 0x40000040 ;  /* 0x4000004000077802 */ /* 0x000fe20000000f00 */
        /* <DEDUP_REMOVED lines=242> */
[----:B------:R-:W-:Y:S02]  /*145d0*/  R2UR UR7, R7 ;  /* 0x00000000070772ca */ /* 0x000fe400000e0000 */
[----:B------:R-:W-:Y:S02]  /*145e0*/  MOV R7, 0x40000040 ;  /* 0x4000004000077802 */ /* 0x000fe40000000f00 */
[----:B------:R-:W-:Y:S01]  /*145f0*/  R2UR UR46, R6 ;  /* 0x00000000062e72ca */ /* 0x000fe200000e0000 */
[----:B------:R-:W-:Y:S01]  /*14600*/  VIADD R6, R2, 0x802 ;  /* 0x0000080202067836 */ /* 0x000fe20000000000 */
[----:B------:R-:W-:Y:S01]  /*14610*/  R2UR UR47, R7 ;  /* 0x00000000072f72ca */ /* 0x000fe200000e0000 */
[----:B------:R-:W-:Y:S01]  /*14620*/  IMAD.MOV.U32 R7, RZ, RZ, 0x40000040 ;  /* 0x40000040ff077424 */ /* 0x000fe200078e00ff */
[----:B------:R-:W-:-:S02]  /*14630*/  WARPGROUP.DEPBAR.LE gsb0, 0x0 ;  /* 0x00008000000079c5 */ /* 0x000fc40000010000 */
        /* <DEDUP_REMOVED lines=55> */
[----:B------:R-:W-:-:S03]  /*149b0*/  IMAD.MOV.U32 R7, RZ, RZ, 0x40000040 ;  /* 0x40000040ff077424 */ /* 0x000fc600078e00ff */
[----:B------:R-:W-:Y:S01]  /*149c0*/  R2UR UR42, R6 ;  /* 0x00000000062a72ca */ /* 0x000fe200000e0000 */
[----:B------:R-:W-:Y:S01]  /*149d0*/  VIADD R6, R2, 0x804 ;  /* 0x0000080402067836 */ /* 0x000fe20000000000 */
[----:B------:R-:W-:Y:S02]  /*149e0*/  R2UR UR43, R7 ;  /* 0x00000000072b72ca */ /* 0x000fe400000e0000 */
        /* <DEDUP_REMOVED lines=63> */
[----:B------:R-:W-:Y:S01]  /*14de0*/  ULDC UR42, c[0x0][0x9d8] ;  /* 0x00027600002a7ab9 */ /* 0x000fe20000000800 */
[----:B------:R-:W-:Y:S01]  /*14df0*/  ULDC UR43, c[0x0][0x9d8] ;  /* 0x00027600002b7ab9 */ /* 0x000fe20000000800 */
        /* <DEDUP_REMOVED lines=12> */
[----:B------:R-:W-:Y:S02]  /*14ec0*/  ULDC UR8, c[0x0][0x9d8] ;  /* 0x0002760000087ab9 */ /* 0x000fe40000000800 */
        /* <DEDUP_REMOVED lines=16> */
[----:B------:R-:W2:Y:S01]  /*14fd0*/  @P2 LDC R4, c[0x0][0x450] ;  /* 0x00011400ff042b82 */ /* 0x000ea20000000800 */
[----:B------:R-:W-:Y:S02]  /*14fe0*/  WARPGROUP.DEPBAR.LE gsb0, 0x0 ;  /* 0x00008000000079c5 */ /* 0x000fe40000010000 */
[----:B------:R-:W-:-:S06]  /*14ff0*/  WARPGROUP.ARRIVE ;  /* 0x00000000000079c5 */ /* 0x000fcc0000000000 */
[----:B------:R-:W-:Y:S03]  /*15000*/  HGMMA.64x16x16.F32 R72, gdesc[UR36], R72, gsb0 ;  /* 0x00200000244879f0 */ /* 0x000fe60008000848 */
        /* <DEDUP_REMOVED lines=12> */
[----:B------:R-:W3:Y:S01]  /*150d0*/  MUFU.TANH R74, R74 ;  /* 0x0000004a004a7308 */ /* 0x000ee20000002400 */
[----:B------:R-:W-:Y:S01]  /*150e0*/  FMUL.FTZ R8, R77, UR8 ;  /* 0x000000084d087c20 */ /* 0x000fe20008410000 */
[----:B------:R-:W-:Y:S01]  /*150f0*/  FMUL.FTZ R5, R72, UR8 ;  /* 0x0000000848057c20 */ /* 0x000fe20008410000 */
[----:B------:R-:W-:-:S05]  /*15100*/  FMUL.FTZ R7, R76, UR8 ;  /* 0x000000084c077c20 */ /* 0x000fca0008410000 */
[----:B------:R-:W4:Y:S08]  /*15110*/  MUFU.TANH R75, R75 ;  /* 0x0000004b004b7308 */ /* 0x000f300000002400 */
[----:B------:R-:W5:Y:S08]  /*15120*/  MUFU.TANH R78, R78 ;  /* 0x0000004e004e7308 */ /* 0x000f700000002400 */
[----:B------:R-:W5:Y:S08]  /*15130*/  MUFU.TANH R79, R79 ;  /* 0x0000004f004f7308 */ /* 0x000f700000002400 */
        /* <DEDUP_REMOVED lines=8> */
[----:B-1----:R-:W-:Y:S01]  /*151c0*/  FMUL.FTZ R10, R65, UR8 ;  /* 0x00000008410a7c20 */ /* 0x002fe20008410000 */
[----:B------:R-:W-:Y:S01]  /*151d0*/  HGMMA.64x16x16.F32 R56, gdesc[UR4], R56, gsb0 ;  /* 0x00200000043879f0 */ /* 0x000fe20008000838 */
[----:B------:R-:W-:Y:S01]  /*151e0*/  R2UR UR6, R14 ;  /* 0x000000000e0672ca */ /* 0x000fe200000e0000 */
[----:B------:R-:W-:Y:S01]  /*151f0*/  UMOV UR4, UR36 ;  /* 0x0000002400047c82 */ /* 0x000fe20008000000 */
[----:B------:R-:W-:Y:S01]  /*15200*/  R2UR UR7, R15 ;  /* 0x000000000f0772ca */ /* 0x000fe200000e0000 */
[----:B------:R-:W-:Y:S01]  /*15210*/  UMOV UR5, UR37 ;  /* 0x0000002500057c82 */ /* 0x000fe20008000000 */
[----:B------:R-:W1:Y:S01]  /*15220*/  MUFU.TANH R66, R66 ;  /* 0x0000004200427308 */ /* 0x000e620000002400 */
[----:B------:R-:W-:Y:S01]  /*15230*/  FMUL.FTZ R9, R64, UR8 ;  /* 0x0000000840097c20 */ /* 0x000fe20008410000 */
[----:B------:R-:W-:Y:S01]  /*15240*/  FMUL.FTZ R12, R69, UR8 ;  /* 0x00000008450c7c20 */ /* 0x000fe20008410000 */
[----:B------:R-:W-:-:S05]  /*15250*/  FMUL.FTZ R11, R68, UR8 ;  /* 0x00000008440b7c20 */ /* 0x000fca0008410000 */
[----:B------:R-:W1:Y:S08]  /*15260*/  MUFU.TANH R67, R67 ;  /* 0x0000004300437308 */ /* 0x000e700000002400 */
[----:B------:R-:W1:Y:S08]  /*15270*/  MUFU.TANH R70, R70 ;  /* 0x0000004600467308 */ /* 0x000e700000002400 */
[----:B------:R-:W1:Y:S08]  /*15280*/  MUFU.TANH R71, R71 ;  /* 0x0000004700477308 */ /* 0x000e700000002400 */
[----:B------:R-:W-:Y:S08]  /*15290*/  MUFU.TANH R7, R7 ;  /* 0x0000000700077308 */ /* 0x000ff00000002400 */
[----:B------:R-:W-:Y:S01]  /*152a0*/  MUFU.TANH R8, R8 ;  /* 0x0000000800087308 */ /* 0x000fe20000002400 */
[----:B------:R-:W-:-:S02]  /*152b0*/  WARPGROUP.DEPBAR.LE gsb0, 0x0 ;  /* 0x00008000000079c5 */ /* 0x000fc40000010000 */
[----:B------:R-:W-:Y:S01]  /*152c0*/  WARPGROUP.ARRIVE ;  /* 0x00000000000079c5 */ /* 0x000fe20000000000 */
[----:B------:R-:W-:Y:S01]  /*152d0*/  FMUL.FTZ R13, R56, UR8 ;  /* 0x00000008380d7c20 */ /* 0x000fe20008410000 */
[----:B------:R-:W-:Y:S02]  /*152e0*/  IMAD.IADD R56, R230, 0x1, R224 ;  /* 0x00000001e6387824 */ /* 0x000fe400078e02e0 */
        /* <DEDUP_REMOVED lines=8> */
[----:B0-----:R-:W-:-:S04]  /*15370*/  @P2 IMAD.HI.U32 R3, R56, R3, RZ ;  /* 0x0000000338032227 */ /* 0x001fc800078e00ff */
[----:B------:R-:W-:Y:S01]  /*15380*/  FMUL.FTZ R20, R61, UR8 ;  /* 0x000000083d147c20 */ /* 0x000fe20008410000 */
[----:B------:R-:W-:Y:S01]  /*15390*/  MOV R61, 0xffffff90 ;  /* 0xffffff90003d7802 */ /* 0x000fe20000000f00 */
[----:B------:R0:W1:Y:S01]  /*153a0*/  MUFU.TANH R57, R58 ;  /* 0x0000003a00397308 */ /* 0x0000620000002400 */
[----:B------:R-:W-:Y:S01]  /*153b0*/  FMUL.FTZ R59, R59, UR8 ;  /* 0x000000083b3b7c20 */ /* 0x000fe20008410000 */
[----:B--2---:R-:W-:Y:S01]  /*153c0*/  @P2 SHF.R.U32.HI R56, RZ, R4, R3 ;  /* 0x00000004ff382219 */ /* 0x004fe20000011603 */
[----:B------:R-:W-:Y:S02]  /*153d0*/  IMAD R4, R150, -0x70, R227 ;  /* 0xffffff9096047824 */ /* 0x000fe400078e02e3 */
[----:B------:R-:W-:Y:S01]  /*153e0*/  FMUL.FTZ R62, R62, UR8 ;  /* 0x000000083e3e7c20 */ /* 0x000fe20008410000 */
[----:B------:R-:W-:Y:S01]  /*153f0*/  FMUL.FTZ R63, R63, UR8 ;  /* 0x000000083f3f7c20 */ /* 0x000fe20008410000 */
[----:B------:R-:W-:Y:S01]  /*15400*/  VIADD R4, R4, 0x70 ;  /* 0x0000007004047836 */ /* 0x000fe20000000000 */
[----:B------:R-:W2:Y:S01]  /*15410*/  MUFU.TANH R59, R59 ;  /* 0x0000003b003b7308 */ /* 0x000ea20000002400 */
[----:B0-----:R-:W-:-:S04]  /*15420*/  IMAD R58, R150, R61, 0x71 ;  /* 0x00000071963a7424 */ /* 0x001fc800078e023d */
[----:B------:R-:W-:-:S03]  /*15430*/  IMAD R58, R229, -0x2, R58 ;  /* 0xfffffffee53a7824 */ /* 0x000fc600078e023a */
[----:B------:R-:W0:Y:S02]  /*15440*/  MUFU.TANH R62, R62 ;  /* 0x0000003e003e7308 */ /* 0x000e240000002400 */
[----:B------:R-:W-:-:S06]  /*15450*/  IADD3 R89, -R226, R58, R227 ;  /* 0x0000003ae2597210 */ /* 0x000fcc0007ffe1e3 */
[----:B------:R-:W0:Y:S08]  /*15460*/  MUFU.TANH R63, R63 ;  /* 0x0000003f003f7308 */ /* 0x000e300000002400 */
[----:B------:R-:W-:Y:S08]  /*15470*/  MUFU.TANH R9, R9 ;  /* 0x0000000900097308 */ /* 0x000ff00000002400 */
[----:B------:R-:W-:Y:S01]  /*15480*/  MUFU.TANH R10, R10 ;  /* 0x0000000a000a7308 */ /* 0x000fe20000002400 */
[----:B------:R-:W-:-:S02]  /*15490*/  WARPGROUP.DEPBAR.LE gsb0, 0x0 ;  /* 0x00008000000079c5 */ /* 0x000fc40000010000 */
[----:B------:R-:W-:Y:S01]  /*154a0*/  WARPGROUP.ARRIVE ;  /* 0x00000000000079c5 */ /* 0x000fe20000000000 */
[----:B------:R-:W-:Y:S01]  /*154b0*/  FMUL.FTZ R21, R48, UR8 ;  /* 0x0000000830157c20 */ /* 0x000fe20008410000 */
[----:B------:R-:W-:Y:S01]  /*154c0*/  FMUL.FTZ R3, R49, UR8 ;  /* 0x0000000831037c20 */ /* 0x000fe20008410000 */
[----:B------:R-:W-:Y:S02]  /*154d0*/  VIADD R48, R2, 0x986 ;  /* 0x0000098602307836 */ /* 0x000fe40000000000 */
[----:B------:R-:W-:Y:S01]  /*154e0*/  FMUL.FTZ R50, R50, UR8 ;  /* 0x0000000832327c20 */ /* 0x000fe20008410000 */
[----:B------:R-:W-:Y:S01]  /*154f0*/  IMAD.MOV.U32 R49, RZ, RZ, 0x40000040 ;  /* 0x40000040ff317424 */ /* 0x000fe200078e00ff */
[----:B------:R-:W-:Y:S01]  /*15500*/  HGMMA.64x16x16.F32 R40, gdesc[UR4], R40, gsb0 ;  /* 0x00200000042879f0 */ /* 0x000fe20008000828 */
[----:B------:R-:W-:Y:S01]  /*15510*/  UMOV UR4, UR36 ;  /* 0x0000002400047c82 */ /* 0x000fe20008000000 */
[----:B------:R-:W-:Y:S01]  /*15520*/  R2UR UR6, R48 ;  /* 0x00000000300672ca */ /* 0x000fe200000e0000 */
[----:B------:R-:W-:Y:S01]  /*15530*/  UMOV UR5, UR37 ;  /* 0x0000002500057c82 */ /* 0x000fe20008000000 */
[----:B------:R-:W-:Y:S01]  /*15540*/  R2UR UR7, R49 ;  /* 0x00000000310772ca */ /* 0x000fe200000e0000 */
[----:B------:R3:W0:Y:S01]  /*15550*/  MUFU.TANH R60, R50 ;  /* 0x00000032003c7308 */ /* 0x0006220000002400 */
[----:B------:R-:W4:Y:S01]  /*15560*/  SHFL.IDX PT, R49, R56, 0x1, 0x1c1f ;  /* 0x003c1f0038317f89 */ /* 0x000f2200000e0000 */
[----:B------:R-:W-:-:S02]  /*15570*/  VIADD R2, R2, 0xa06 ;  /* 0x00000a0602027836 */ /* 0x000fc40000000000 */
[----:B------:R-:W-:Y:S01]  /*15580*/  FMUL.FTZ R51, R51, UR8 ;  /* 0x0000000833337c20 */ /* 0x000fe20008410000 */
[----:B------:R-:W-:Y:S01]  /*15590*/  FMUL.FTZ R54, R54, UR8 ;  /* 0x0000000836367c20 */ /* 0x000fe20008410000 */
[----:B------:R-:W-:Y:S01]  /*155a0*/  FMUL.FTZ R55, R55, UR8 ;  /* 0x0000000837377c20 */ /* 0x000fe20008410000 */
[----:B------:R-:W0:Y:S01]  /*155b0*/  SHFL.IDX PT, R56, R56, RZ, 0x1c1f ;  /* 0x001c1fff38387589 */ /* 0x000e2200000e0000 */
[----:B------:R-:W-:Y:S01]  /*155c0*/  FMUL.FTZ R52, R52, UR8 ;  /* 0x0000000834347c20 */ /* 0x000fe20008410000 */
[----:B------:R5:W-:Y:S01]  /*155d0*/  MUFU.TANH R48, R3 ;  /* 0x0000000300307308 */ /* 0x000be20000002400 */
[----:B---3--:R-:W-:-:S07]  /*155e0*/  IMAD R50, R229, -0x2, R4 ;  /* 0xfffffffee5327824 */ /* 0x008fce00078e0204 */
[----:B------:R-:W3:Y:S01]  /*155f0*/  MUFU.TANH R51, R51 ;  /* 0x0000003300337308 */ /* 0x000ee20000002400 */
[----:B-----5:R-:W-:-:S07]  /*15600*/  IMAD.MOV.U32 R3, RZ, RZ, 0x40000040 ;  /* 0x40000040ff037424 */ /* 0x020fce00078e00ff */
[----:B------:R-:W-:Y:S01]  /*15610*/  MUFU.TANH R54, R54 ;  /* 0x0000003600367308 */ /* 0x000fe20000002400 */
[----:B----4-:R-:W-:-:S04]  /*15620*/  VIADDMNMX R4, R49, R89, R50, PT ;  /* 0x0000005931047246 */ /* 0x010fc80003800132 */
[C---:B------:R-:W-:Y:S02]  /*15630*/  ISETP.GT.AND P5, PT, R4.reuse, RZ, PT ;  /* 0x000000ff0400720c */ /* 0x040fe40003fa4270 */
[C---:B------:R-:W-:Y:S01]  /*15640*/  ISETP.GT.AND P6, PT, R4.reuse, 0x1, PT ;  /* 0x000000010400780c */ /* 0x040fe20003fc4270 */
[----:B------:R0:W4:Y:S01]  /*15650*/  MUFU.TANH R58, R55 ;  /* 0x00000037003a7308 */ /* 0x0001220000002400 */
[----:B------:R-:W-:Y:S02]  /*15660*/  ISETP.GT.AND P4, PT, R4, 0x8, PT ;  /* 0x000000080400780c */ /* 0x000fe40003f84270 */
[----:B------:R-:W-:Y:S02]  /*15670*/  FSEL R93, R74, -INF , P5 ;  /* 0xff8000004a5d7808 */ /* 0x000fe40002800000 */
[----:B------:R-:W-:Y:S02]  /*15680*/  FSEL R91, R75, -INF , P6 ;  /* 0xff8000004b5b7808 */ /* 0x000fe40003000000 */
[----:B------:R-:W-:Y:S01]  /*15690*/  ISETP.GT.AND P3, PT, R4, 0x9, PT ;  /* 0x000000090400780c */ /* 0x000fe20003f64270 */
[----:B------:R-:W-:Y:S01]  /*156a0*/  MUFU.TANH R11, R11 ;  /* 0x0000000b000b7308 */ /* 0x000fe20000002400 */
[----:B------:R-:W-:-:S02]  /*156b0*/  FSEL R87, R78, -INF , P4 ;  /* 0xff8000004e577808 */ /* 0x000fc40002000000 */
[C---:B------:R-:W-:Y:S02]  /*156c0*/  ISETP.GT.AND P5, PT, R4.reuse, 0x10, PT ;  /* 0x000000100400780c */ /* 0x040fe40003fa4270 */
[----:B------:R-:W-:Y:S01]  /*156d0*/  FSEL R85, R79, -INF , P3 ;  /* 0xff8000004f557808 */ /* 0x000fe20001800000 */
[----:B------:R-:W-:Y:S02]  /*156e0*/  WARPGROUP.DEPBAR.LE gsb0, 0x0 ;  /* 0x00008000000079c5 */ /* 0x000fe40000010000 */
[----:B------:R-:W-:Y:S01]  /*156f0*/  WARPGROUP.ARRIVE ;  /* 0x00000000000079c5 */ /* 0x000fe20000000000 */
[----:B------:R-:W-:Y:S01]  /*15700*/  ISETP.GT.AND P3, PT, R4, 0x11, PT ;  /* 0x000000110400780c */ /* 0x000fe20003f64270 */
[----:B------:R-:W-:Y:S01]  /*15710*/  FMUL.FTZ R42, R42, UR8 ;  /* 0x000000082a2a7c20 */ /* 0x000fe20008410000 */
[----:B-1----:R-:W-:Y:S01]  /*15720*/  FSEL R83, R66, -INF , P5 ;  /* 0xff80000042537808 */ /* 0x002fe20002800000 */
[----:B------:R-:W-:Y:S01]  /*15730*/  FMUL.FTZ R47, R47, UR8 ;  /* 0x000000082f2f7c20 */ /* 0x000fe20008410000 */
[----:B------:R-:W-:Y:S01]  /*15740*/  ISETP.GT.AND P4, PT, R4, 0x18, PT ;  /* 0x000000180400780c */ /* 0x000fe20003f84270 */
[----:B------:R-:W-:Y:S01]  /*15750*/  HGMMA.64x16x16.F32 R32, gdesc[UR4], R32, gsb0 ;  /* 0x00200000042079f0 */ /* 0x000fe20008000820 */
[----:B------:R-:W-:Y:S01]  /*15760*/  R2UR UR6, R2 ;  /* 0x00000000020672ca */ /* 0x000fe200000e0000 */
[----:B------:R-:W-:Y:S01]  /*15770*/  UMOV UR4, UR36 ;  /* 0x0000002400047c82 */ /* 0x000fe20008000000 */
[----:B------:R-:W-:Y:S01]  /*15780*/  R2UR UR7, R3 ;  /* 0x00000000030772ca */ /* 0x000fe200000e0000 */
[----:B------:R-:W-:Y:S01]  /*15790*/  UMOV UR5, UR37 ;  /* 0x0000002500057c82 */ /* 0x000fe20008000000 */
[----:B------:R-:W-:Y:S01]  /*157a0*/  FMNMX.FTZ R2, R93, R91, !PT ;  /* 0x0000005b5d027209 */ /* 0x000fe20007810000 */
[----:B------:R-:W1:Y:S01]  /*157b0*/  MUFU.TANH R42, R42 ;  /* 0x0000002a002a7308 */ /* 0x000e620000002400 */
[----:B------:R-:W-:Y:S01]  /*157c0*/  FSEL R81, R67, -INF , P3 ;  /* 0xff80000043517808 */ /* 0x000fe20001800000 */
[----:B------:R-:W-:Y:S01]  /*157d0*/  FMUL.FTZ R43, R43, UR8 ;  /* 0x000000082b2b7c20 */ /* 0x000fe20008410000 */
[----:B------:R-:W-:Y:S01]  /*157e0*/  FMNMX.FTZ R2, R87, R2, !PT ;  /* 0x0000000257027209 */ /* 0x000fe20007810000 */
[----:B------:R-:W-:Y:S01]  /*157f0*/  FMUL.FTZ R46, R46, UR8 ;  /* 0x000000082e2e7c20 */ /* 0x000fe20008410000 */
[----:B------:R-:W-:Y:S01]  /*15800*/  ISETP.GT.AND P3, PT, R4, 0x19, PT ;  /* 0x000000190400780c */ /* 0x000fe20003f64270 */
[----:B------:R-:W-:Y:S01]  /*15810*/  FMUL.FTZ R45, R45, UR8 ;  /* 0x000000082d2d7c20 */ /* 0x000fe20008410000 */
[----:B------:R-:W-:Y:S01]  /*15820*/  FMNMX.FTZ R2, R85, R2, !PT ;  /* 0x0000000255027209 */ /* 0x000fe20007810000 */
[----:B------:R5:W-:Y:S01]  /*15830*/  MUFU.TANH R61, R47 ;  /* 0x0000002f003d7308 */ /* 0x000be20000002400 */
[----:B------:R-:W-:Y:S01]  /*15840*/  FSEL R79, R70, -INF , P4 ;  /* 0xff800000464f7808 */ /* 0x000fe20002000000 */
[----:B------:R-:W-:Y:S01]  /*15850*/  FMUL.FTZ R40, R40, UR8 ;  /* 0x0000000828287c20 */ /* 0x000fe20008410000 */
[----:B------:R-:W-:Y:S01]  /*15860*/  FMNMX.FTZ R2, R83, R2, !PT ;  /* 0x0000000253027209 */ /* 0x000fe20007810000 */
[----:B------:R-:W-:Y:S01]  /*15870*/  FMUL.FTZ R41, R41, UR8 ;  /* 0x0000000829297c20 */ /* 0x000fe20008410000 */
[----:B------:R-:W-:Y:S01]  /*15880*/  ISETP.GT.AND P4, PT, R4, 0x20, PT ;  /* 0x000000200400780c */ /* 0x000fe20003f84270 */
[----:B------:R-:W-:Y:S01]  /*15890*/  FMUL.FTZ R44, R44, UR8 ;  /* 0x000000082c2c7c20 */ /* 0x000fe20008410000 */
[----:B------:R-:W-:Y:S01]  /*158a0*/  FMNMX.FTZ R2, R81, R2, !PT ;  /* 0x0000000251027209 */ /* 0x000fe20007810000 */
[----:B------:R3:W1:Y:S01]  /*158b0*/  MUFU.TANH R3, R43 ;  /* 0x0000002b00037308 */ /* 0x0006620000002400 */
[----:B------:R-:W-:-:S02]  /*158c0*/  FSEL R77, R71, -INF , P3 ;  /* 0xff800000474d7808 */ /* 0x000fc40001800000 */
[----:B------:R-:W-:Y:S02]  /*158d0*/  FMNMX.FTZ R2, R79, R2, !PT ;  /* 0x000000024f027209 */ /* 0x000fe40007810000 */
[C---:B------:R-:W-:Y:S02]  /*158e0*/  ISETP.GT.AND P3, PT, R4.reuse, 0x21, PT ;  /* 0x000000210400780c */ /* 0x040fe40003f64270 */
[----:B------:R-:W-:Y:S01]  /*158f0*/  FSEL R75, R57, -INF , P4 ;  /* 0xff800000394b7808 */ /* 0x000fe20002000000 */
[----:B------:R-:W-:Y:S01]  /*15900*/  MUFU.TANH R46, R46 ;  /* 0x0000002e002e7308 */ /* 0x000fe20000002400 */
[----:B------:R-:W-:Y:S02]  /*15910*/  FMNMX.FTZ R2, R77, R2, !PT ;  /* 0x000000024d027209 */ /* 0x000fe40007810000 */
[----:B------:R-:W-:Y:S02]  /*15920*/  ISETP.GT.AND P4, PT, R4, 0x28, PT ;  /* 0x000000280400780c */ /* 0x000fe40003f84270 */
[----:B--2---:R-:W-:-:S02]  /*15930*/  FSEL R65, R59, -INF , P3 ;  /* 0xff8000003b417808 */ /* 0x004fc40001800000 */
[----:B------:R-:W-:Y:S01]  /*15940*/  FMNMX.FTZ R2, R75, R2, !PT ;  /* 0x000000024b027209 */ /* 0x000fe20007810000 */
[----:B------:R-:W-:Y:S01]  /*15950*/  MUFU.TANH R12, R12 ;  /* 0x0000000c000c7308 */ /* 0x000fe20000002400 */
[----:B------:R-:W-:Y:S02]  /*15960*/  ISETP.GT.AND P3, PT, R4, 0x29, PT ;  /* 0x000000290400780c */ /* 0x000fe40003f64270 */
[----:B0-----:R-:W-:Y:S02]  /*15970*/  FSEL R55, R62, -INF , P4 ;  /* 0xff8000003e377808 */ /* 0x001fe40002000000 */
[----:B------:R-:W-:Y:S02]  /*15980*/  FMNMX.FTZ R2, R65, R2, !PT ;  /* 0x0000000241027209 */ /* 0x000fe40007810000 */
[----:B------:R-:W-:Y:S01]  /*15990*/  ISETP.GT.AND P4, PT, R4, 0x30, PT ;  /* 0x000000300400780c */ /* 0x000fe20003f84270 */
[----:B------:R-:W-:Y:S01]  /*159a0*/  MUFU.TANH R13, R13 ;  /* 0x0000000d000d7308 */ /* 0x000fe20000002400 */
[----:B------:R-:W-:-:S02]  /*159b0*/  FSEL R49, R63, -INF , P3 ;  /* 0xff8000003f317808 */ /* 0x000fc40001800000 */
[----:B------:R-:W-:Y:S02]  /*159c0*/  FMNMX.FTZ R2, R55, R2, !PT ;  /* 0x0000000237027209 */ /* 0x000fe40007810000 */
[----:B------:R-:W-:Y:S01]  /*159d0*/  ISETP.GT.AND P3, PT, R4, 0x31, PT ;  /* 0x000000310400780c */ /* 0x000fe20003f64270 */
[----:B------:R-:W-:Y:S02]  /*159e0*/  WARPGROUP.DEPBAR.LE gsb0, 0x0 ;  /* 0x00008000000079c5 */ /* 0x000fe40000010000 */
[----:B------:R-:W-:Y:S01]  /*159f0*/  WARPGROUP.ARRIVE ;  /* 0x00000000000079c5 */ /* 0x000fe20000000000 */
[----:B------:R-:W-:Y:S01]  /*15a00*/  FMUL.FTZ R34, R34, UR8 ;  /* 0x0000000822227c20 */ /* 0x000fe20008410000 */
[----:B-----5:R-:W-:Y:S01]  /*15a10*/  FSEL R47, R60, -INF , P4 ;  /* 0xff8000003c2f7808 */ /* 0x020fe20002000000 */
[----:B------:R-:W-:Y:S01]  /*15a20*/  FMUL.FTZ R35, R35, UR8 ;  /* 0x0000000823237c20 */ /* 0x000fe20008410000 */
[----:B------:R-:W-:Y:S01]  /*15a30*/  FMNMX.FTZ R2, R49, R2, !PT ;  /* 0x0000000231027209 */ /* 0x000fe20007810000 */
[----:B------:R0:W-:Y:S01]  /*15a40*/  MUFU.TANH R64, R34 ;  /* 0x0000002200407308 */ /* 0x0001e20000002400 */
[----:B------:R-:W-:Y:S01]  /*15a50*/  HGMMA.64x16x16.F32 R24, gdesc[UR4], R24, gsb0 ;  /* 0x00200000041879f0 */ /* 0x000fe20008000818 */
[----:B------:R-:W-:Y:S01]  /*15a60*/  ISETP.GT.AND P4, PT, R4, 0x38, PT ;  /* 0x000000380400780c */ /* 0x000fe20003f84270 */
[----:B------:R-:W-:Y:S01]  /*15a70*/  FMUL.FTZ R38, R38, UR8 ;  /* 0x0000000826267c20 */ /* 0x000fe20008410000 */
[----:B---3--:R-:W-:Y:S01]  /*15a80*/  FSEL R43, R51, -INF , P3 ;  /* 0xff800000332b7808 */ /* 0x008fe20001800000 */
[----:B------:R-:W-:Y:S01]  /*15a90*/  ULDC UR4, c[0x0][0x988] ;  /* 0x0002620000047ab9 */ /* 0x000fe20000000800 */
[----:B------:R-:W-:Y:S01]  /*15aa0*/  ISETP.GT.AND P3, PT, R4, 0x39, PT ;  /* 0x000000390400780c */ /* 0x000fe20003f64270 */
[----:B------:R-:W-:Y:S01]  /*15ab0*/  FMUL.FTZ R33, R33, UR8 ;  /* 0x0000000821217c20 */ /* 0x000fe20008410000 */
[----:B------:R2:W3:Y:S01]  /*15ac0*/  MUFU.TANH R62, R35 ;  /* 0x00000023003e7308 */ /* 0x0004e20000002400 */
[----:B0-----:R-:W-:Y:S01]  /*15ad0*/  FMNMX.FTZ R34, R47, R2, !PT ;  /* 0x000000022f227209 */ /* 0x001fe20007810000 */
[----:B------:R-:W-:Y:S01]  /*15ae0*/  FMUL.FTZ R2, R39, UR8 ;  /* 0x0000000827027c20 */ /* 0x000fe20008410000 */
[----:B----4-:R-:W-:Y:S01]  /*15af0*/  FSEL R39, R58, -INF , P3 ;  /* 0xff8000003a277808 */ /* 0x010fe20001800000 */
[----:B------:R-:W-:Y:S01]  /*15b00*/  FMUL.FTZ R37, R37, UR8 ;  /* 0x0000000825257c20 */ /* 0x000fe20008410000 */
[----:B------:R-:W-:Y:S01]  /*15b10*/  FMNMX.FTZ R34, R43, R34, !PT ;  /* 0x000000222b227209 */ /* 0x000fe20007810000 */
[----:B------:R-:W-:Y:S01]  /*15b20*/  FMUL.FTZ R32, R32, UR8 ;  /* 0x0000000820207c20 */ /* 0x000fe20008410000 */
[----:B------:R-:W-:Y:S01]  /*15b30*/  ISETP.GT.AND P3, PT, R4, 0x41, PT ;  /* 0x000000410400780c */ /* 0x000fe20003f64270 */
[----:B------:R-:W0:Y:S01]  /*15b40*/  MUFU.TANH R67, R2 ;  /* 0x0000000200437308 */ /* 0x000e220000002400 */
[----:B--2---:R-:W-:Y:S01]  /*15b50*/  FSEL R35, R54, -INF , P4 ;  /* 0xff80000036237808 */ /* 0x004fe20002000000 */
[----:B------:R-:W-:Y:S01]  /*15b60*/  FMUL.FTZ R36, R36, UR8 ;  /* 0x0000000824247c20 */ /* 0x000fe20008410000 */
[----:B------:R-:W-:-:S02]  /*15b70*/  ISETP.GT.AND P4, PT, R4, 0x40, PT ;  /* 0x000000400400780c */ /* 0x000fc40003f84270 */
[----:B------:R-:W-:Y:S02]  /*15b80*/  FMNMX.FTZ R34, R35, R34, !PT ;  /* 0x0000002223227209 */ /* 0x000fe40007810000 */
[----:B-1----:R-:W-:Y:S01]  /*15b90*/  FSEL R51, R42, -INF , P4 ;  /* 0xff8000002a337808 */ /* 0x002fe20002000000 */
[----:B------:R-:W1:Y:S01]  /*15ba0*/  MUFU.TANH R38, R38 ;  /* 0x0000002600267308 */ /* 0x000e620000002400 */
[----:B------:R-:W-:Y:S02]  /*15bb0*/  FMNMX.FTZ R34, R39, R34, !PT ;  /* 0x0000002227227209 */ /* 0x000fe40007810000 */
[C---:B------:R-:W-:Y:S02]  /*15bc0*/  ISETP.GT.AND P4, PT, R4.reuse, 0x48, PT ;  /* 0x000000480400780c */ /* 0x040fe40003f84270 */
[----:B------:R-:W-:Y:S02]  /*15bd0*/  FSEL R57, R3, -INF , P3 ;  /* 0xff80000003397808 */ /* 0x000fe40001800000 */
[----:B------:R-:W-:Y:S01]  /*15be0*/  FMNMX.FTZ R34, R51, R34, !PT ;  /* 0x0000002233227209 */ /* 0x000fe20007810000 */
[----:B------:R-:W-:Y:S01]  /*15bf0*/  MUFU.TANH R14, R14 ;  /* 0x0000000e000e7308 */ /* 0x000fe20000002400 */
[----:B------:R-:W-:-:S02]  /*15c00*/  ISETP.GT.AND P3, PT, R4, 0x49, PT ;  /* 0x000000490400780c */ /* 0x000fc40003f64270 */
[----:B------:R-:W-:Y:S02]  /*15c10*/  FMNMX.FTZ R34, R57, R34, !PT ;  /* 0x0000002239227209 */ /* 0x000fe40007810000 */
[----:B------:R-:W-:Y:S02]  /*15c20*/  FSEL R59, R61, -INF , P3 ;  /* 0xff8000003d3b7808 */ /* 0x000fe40001800000 */
[----:B------:R-:W-:Y:S01]  /*15c30*/  ISETP.GT.AND P3, PT, R4, 0x51, PT ;  /* 0x000000510400780c */ /* 0x000fe20003f64270 */
[----:B------:R-:W-:Y:S01]  /*15c40*/  MUFU.TANH R15, R15 ;  /* 0x0000000f000f7308 */ /* 0x000fe20000002400 */
[----:B------:R-:W-:Y:S02]  /*15c50*/  VIADDMNMX R56, R56, R89, R50, PT ;  /* 0x0000005938387246 */ /* 0x000fe40003800132 */
[----:B---3--:R-:W-:Y:S02]  /*15c60*/  FSEL R63, R62, -INF , P3 ;  /* 0xff8000003e3f7808 */ /* 0x008fe40001800000 */
[----:B------:R-:W-:-:S02]  /*15c70*/  ISETP.GT.AND P3, PT, R4, 0x59, PT ;  /* 0x000000590400780c */ /* 0x000fc40003f64270 */
[----:B------:R-:W-:Y:S01]  /*15c80*/  ISETP.GT.AND P5, PT, R56, 0x8, PT ;  /* 0x000000083800780c */ /* 0x000fe20003fa4270 */
[----:B------:R-:W-:Y:S01]  /*15c90*/  MUFU.TANH R20, R20 ;  /* 0x0000001400147308 */ /* 0x000fe20000002400 */
[----:B0-----:R-:W-:Y:S02]  /*15ca0*/  FSEL R67, R67, -INF , P3 ;  /* 0xff80000043437808 */ /* 0x001fe40001800000 */
[----:B------:R-:W-:Y:S01]  /*15cb0*/  ISETP.GT.AND P3, PT, R4, 0x61, PT ;  /* 0x000000610400780c */ /* 0x000fe20003f64270 */
        /* <DEDUP_REMOVED lines=18> */
[----:B------:R0:W-:Y:S01]  /*15de0*/  @!P1 SYNCS.ARRIVE.TRANS64.RED.A1T0 RZ, [R0+URZ], RZ ;  /* 0x000000ff00ff99a7 */ /* 0x0001e2000810043f */
[----:B------:R-:W-:-:S02]  /*15df0*/  FMNMX.FTZ R34, R63, R34, !PT ;  /* 0x000000223f227209 */ /* 0x000fc40007810000 */
[C---:B------:R-:W-:Y:S02]  /*15e00*/  ISETP.GT.AND P4, PT, R4.reuse, 0x60, PT ;  /* 0x000000600400780c */ /* 0x040fe40003f84270 */
[----:B------:R-:W1:Y:S01]  /*15e10*/  MUFU.TANH R30, R30 ;  /* 0x0000001e001e7308 */ /* 0x000e620000002400 */
[----:B------:R-:W-:Y:S02]  /*15e20*/  FMNMX.FTZ R34, R31, R34, !PT ;  /* 0x000000221f227209 */ /* 0x000fe40007810000 */
[----:B--2---:R-:W-:Y:S02]  /*15e30*/  FSEL R73, R73, -INF , P3 ;  /* 0xff80000049497808 */ /* 0x004fe40001800000 */
[----:B------:R-:W-:Y:S02]  /*15e40*/  FMNMX.FTZ R34, R67, R34, !PT ;  /* 0x0000002243227209 */ /* 0x000fe40007810000 */
[----:B------:R-:W-:Y:S01]  /*15e50*/  ISETP.GT.AND P3, PT, R4, 0x69, PT ;  /* 0x000000690400780c */ /* 0x000fe20003f64270 */
[----:B------:R2:W4:Y:S01]  /*15e60*/  MUFU.TANH R3, R2 ;  /* 0x0000000200037308 */ /* 0x0005220000002400 */
[----:B---3--:R-:W-:-:S02]  /*15e70*/  FSEL R71, R26, -INF , P4 ;  /* 0xff8000001a477808 */ /* 0x008fc40002000000 */
[----:B------:R-:W-:Y:S01]  /*15e80*/  ISETP.GT.AND P4, PT, R4, 0x68, PT ;  /* 0x000000680400780c */ /* 0x000fe20003f84270 */
[----:B------:R-:W-:Y:S01]  /*15e90*/  IMAD.U32 R4, RZ, RZ, UR4 ;  /* 0x00000004ff047e24 */ /* 0x000fe2000f8e00ff */
[----:B------:R-:W-:Y:S02]  /*15ea0*/  FMNMX.FTZ R34, R71, R34, !PT ;  /* 0x0000002247227209 */ /* 0x000fe40007810000 */
[----:B------:R-:W-:Y:S01]  /*15eb0*/  FSEL R7, R7, -INF , P5 ;  /* 0xff80000007077808 */ /* 0x000fe20002800000 */
[----:B------:R-:W-:Y:S01]  /*15ec0*/  MUFU.TANH R46, R24 ;  /* 0x00000018002e7308 */ /* 0x000fe20000002400 */
[----:B-1----:R-:W-:Y:S01]  /*15ed0*/  FSEL R69, R30, -INF , P4 ;  /* 0xff8000001e457808 */ /* 0x002fe20002000000 */
[----:B--2---:R-:W-:Y:S01]  /*15ee0*/  FMUL.FTZ R2, R53, UR8 ;  /* 0x0000000835027c20 */ /* 0x004fe20008410000 */
[----:B------:R-:W-:Y:S02]  /*15ef0*/  FMNMX.FTZ R34, R73, R34, !PT ;  /* 0x0000002249227209 */ /* 0x000fe40007810000 */
[----:B------:R-:W-:-:S02]  /*15f00*/  ISETP.GT.AND P4, PT, R56, 0x1, PT ;  /* 0x000000013800780c */ /* 0x000fc40003f84270 */
[----:B------:R-:W-:Y:S01]  /*15f10*/  FMNMX.FTZ R34, R69, R34, !PT ;  /* 0x0000002245227209 */ /* 0x000fe20007810000 */
[----:B------:R1:W-:Y:S01]  /*15f20*/  MUFU.TANH R30, R2 ;  /* 0x00000002001e7308 */ /* 0x0003e20000002400 */
[----:B----4-:R-:W-:Y:S02]  /*15f30*/  FSEL R53, R3, -INF , P3 ;  /* 0xff80000003357808 */ /* 0x010fe40001800000 */
[----:B------:R-:W-:Y:S02]  /*15f40*/  FSEL R6, R6, -INF , P4 ;  /* 0xff80000006067808 */ /* 0x000fe40002000000 */
[----:B------:R-:W-:Y:S02]  /*15f50*/  FMNMX.FTZ R34, R53, R34, !PT ;  /* 0x0000002235227209 */ /* 0x000fe40007810000 */
[----:B------:R-:W-:Y:S01]  /*15f60*/  ISETP.GT.AND P4, PT, R56, 0x10, PT ;  /* 0x000000103800780c */ /* 0x000fe20003f84270 */
[----:B------:R2:W-:Y:S02]  /*15f70*/  MUFU.TANH R54, R25 ;  /* 0x0000001900367308 */ /* 0x0005e40000002400 */
[----:B------:R-:W3:Y:S01]  /*15f80*/  SHFL.BFLY PT, R3, R34, 0x2, 0x1f ;  /* 0x0c401f0022037f89 */ /* 0x000ee200000e0000 */
[----:B------:R-:W-:-:S02]  /*15f90*/  FSEL R9, R9, -INF , P4 ;  /* 0xff80000009097808 */ /* 0x000fc40002000000 */
[----:B------:R-:W-:-:S03]  /*15fa0*/  ISETP.GT.AND P4, PT, R56, 0x18, PT ;  /* 0x000000183800780c */ /* 0x000fc60003f84270 */
[----:B------:R-:W-:Y:S01]  /*15fb0*/  MUFU.TANH R42, R37 ;  /* 0x00000025002a7308 */ /* 0x000fe20000002400 */
[----:B------:R-:W-:Y:S02]  /*15fc0*/  FSEL R11, R11, -INF , P4 ;  /* 0xff8000000b0b7808 */ /* 0x000fe40002000000 */
[----:B------:R-:W-:-:S04]  /*15fd0*/  ISETP.GT.AND P4, PT, R56, 0x20, PT ;  /* 0x000000203800780c */ /* 0x000fc80003f84270 */
[----:B------:R-:W-:Y:S01]  /*15fe0*/  FSEL R13, R13, -INF , P4 ;  /* 0xff8000000d0d7808 */ /* 0x000fe20002000000 */
[----:B------:R-:W4:Y:S01]  /*15ff0*/  MUFU.TANH R21, R21 ;  /* 0x0000001500157308 */ /* 0x000f220000002400 */
[----:B------:R-:W-:-:S07]  /*16000*/  ISETP.GT.AND P4, PT, R56, 0x28, PT ;  /* 0x000000283800780c */ /* 0x000fce0003f84270 */
[----:B------:R-:W-:Y:S01]  /*16010*/  MUFU.TANH R38, R45 ;  /* 0x0000002d00267308 */ /* 0x000fe20000002400 */
[----:B---3--:R-:W-:-:S05]  /*16020*/  FMNMX.FTZ R3, R34, R3, !PT ;  /* 0x0000000322037209 */ /* 0x008fca0007810000 */
[----:B-1----:R-:W1:Y:S02]  /*16030*/  SHFL.BFLY PT, R2, R3, 0x1, 0x1f ;  /* 0x0c201f0003027f89 */ /* 0x002e6400000e0000 */
[----:B------:R3:W-:Y:S08]  /*16040*/  MUFU.TANH R34, R33 ;  /* 0x0000002100227308 */ /* 0x0007f00000002400 */
[----:B------:R-:W5:Y:S08]  /*16050*/  MUFU.TANH R52, R52 ;  /* 0x0000003400347308 */ /* 0x000f700000002400 */
[----:B------:R-:W0:Y:S01]  /*16060*/  MUFU.TANH R40, R40 ;  /* 0x0000002800287308 */ /* 0x000e220000002400 */
[----:B-1----:R-:W-:Y:S01]  /*16070*/  FMNMX.FTZ R3, R3, R2, !PT ;  /* 0x0000000203037209 */ /* 0x002fe20007810000 */
[----:B------:R-:W-:-:S06]  /*16080*/  FMUL.FTZ R2, R29, UR8 ;  /* 0x000000081d027c20 */ /* 0x000fcc0008410000 */
[----:B------:R-:W1:Y:S01]  /*16090*/  MUFU.TANH R41, R41 ;  /* 0x0000002900297308 */ /* 0x000e620000002400 */
[C---:B------:R-:W-:Y:S01]  /*160a0*/  FSETP.NEU.FTZ.AND P3, PT, R3.reuse, -INF , PT ;  /* 0xff8000000300780b */ /* 0x040fe20003f7d000 */
[----:B------:R-:W-:-:S05]  /*160b0*/  FMUL.FTZ R26, R3, R4 ;  /* 0x00000004031a7220 */ /* 0x000fca0000410000 */
[----:B------:R-:W-:Y:S01]  /*160c0*/  FSEL R24, R26, RZ, P3 ;  /* 0x000000ff1a187208 */ /* 0x000fe20001800000 */
[----:B------:R-:W1:Y:S01]  /*160d0*/  MUFU.TANH R44, R44 ;  /* 0x0000002c002c7308 */ /* 0x000e620000002400 */
[----:B------:R-:W-:-:S03]  /*160e0*/  ISETP.GT.AND P3, PT, R56, RZ, PT ;  /* 0x000000ff3800720c */ /* 0x000fc60003f64270 */
[-CC-:B------:R-:W-:Y:S01]  /*160f0*/  FFMA.FTZ R197, R83, R4.reuse, -R24.reuse ;  /* 0x0000000453c57223 */ /* 0x180fe20000010818 */
[----:B------:R-:W-:Y:S01]  /*16100*/  FSEL R29, R5, -INF , P3 ;  /* 0xff800000051d7808 */ /* 0x000fe20001800000 */
[-CC-:B------:R-:W-:Y:S01]  /*16110*/  FFMA.FTZ R199, R79, R4.reuse, -R24.reuse ;  /* 0x000000044fc77223 */ /* 0x180fe20000010818 */
[----:B------:R-:W-:Y:S01]  /*16120*/  ISETP.GT.AND P3, PT, R56, 0x9, PT ;  /* 0x000000093800780c */ /* 0x000fe20003f64270 */
[--C-:B------:R-:W-:Y:S01]  /*16130*/  FFMA.FTZ R91, R91, R4, -R24.reuse ;  /* 0x000000045b5b7223 */ /* 0x100fe20000010818 */
[----:B------:R-:W-:Y:S01]  /*16140*/  FMNMX.FTZ R26, R29, R6, !PT ;  /* 0x000000061d1a7209 */ /* 0x000fe20007810000 */
[-CC-:B------:R-:W-:Y:S01]  /*16150*/  FFMA.FTZ R203, R87, R4.reuse, -R24.reuse ;  /* 0x0000000457cb7223 */ /* 0x180fe20000010818 */
[----:B--2---:R-:W-:Y:S01]  /*16160*/  FSEL R25, R8, -INF , P3 ;  /* 0xff80000008197808 */ /* 0x004fe20001800000 */
[--C-:B------:R-:W-:Y:S01]  /*16170*/  FFMA.FTZ R8, R85, R4, -R24.reuse ;  /* 0x0000000455087223 */ /* 0x100fe20000010818 */
[----:B------:R-:W-:Y:S01]  /*16180*/  FMNMX.FTZ R26, R7, R26, !PT ;  /* 0x0000001a071a7209 */ /* 0x000fe20007810000 */
[----:B------:R-:W-:Y:S01]  /*16190*/  MUFU.TANH R50, R2 ;  /* 0x0000000200327308 */ /* 0x000fe20000002400 */
[----:B------:R-:W-:Y:S01]  /*161a0*/  ISETP.GT.AND P3, PT, R56, 0x11, PT ;  /* 0x000000113800780c */ /* 0x000fe20003f64270 */
[--C-:B------:R-:W-:Y:S01]  /*161b0*/  FFMA.FTZ R195, R55, R4, -R24.reuse ;  /* 0x0000000437c37223 */ /* 0x100fe20000010818 */
[----:B------:R-:W-:Y:S01]  /*161c0*/  FMNMX.FTZ R26, R25, R26, !PT ;  /* 0x0000001a191a7209 */ /* 0x000fe20007810000 */
[-CC-:B------:R-:W-:Y:S01]  /*161d0*/  FFMA.FTZ R193, R75, R4.reuse, -R24.reuse ;  /* 0x000000044bc17223 */ /* 0x180fe20000010818 */
[----:B---3--:R-:W-:Y:S01]  /*161e0*/  FSEL R33, R10, -INF , P3 ;  /* 0xff8000000a217808 */ /* 0x008fe20001800000 */
[--C-:B------:R-:W-:Y:S01]  /*161f0*/  FFMA.FTZ R10, R81, R4, -R24.reuse ;  /* 0x00000004510a7223 */ /* 0x100fe20000010818 */
[----:B------:R-:W-:Y:S01]  /*16200*/  FMNMX.FTZ R26, R9, R26, !PT ;  /* 0x0000001a091a7209 */ /* 0x000fe20007810000 */
[----:B------:R2:W-:Y:S01]  /*16210*/  MUFU.EX2 R2, R91 ;  /* 0x0000005b00027308 */ /* 0x0005e20000000800 */
[----:B------:R-:W-:Y:S01]  /*16220*/  ISETP.GT.AND P3, PT, R56, 0x19, PT ;  /* 0x000000193800780c */ /* 0x000fe20003f64270 */
[--C-:B------:R-:W-:Y:S01]  /*16230*/  FFMA.FTZ R189, R47, R4, -R24.reuse ;  /* 0x000000042fbd7223 */ /* 0x100fe20000010818 */
[----:B------:R-:W-:Y:S01]  /*16240*/  FMNMX.FTZ R26, R33, R26, !PT ;  /* 0x0000001a211a7209 */ /* 0x000fe20007810000 */
[-CC-:B------:R-:W-:Y:S01]  /*16250*/  FFMA.FTZ R201, R93, R4.reuse, -R24.reuse ;  /* 0x000000045dc97223 */ /* 0x180fe20000010818 */
[----:B------:R-:W-:Y:S01]  /*16260*/  FSEL R37, R12, -INF , P3 ;  /* 0xff8000000c257808 */ /* 0x000fe20001800000 */
[--C-:B------:R-:W-:Y:S01]  /*16270*/  FFMA.FTZ R12, R77, R4, -R24.reuse ;  /* 0x000000044d0c7223 */ /* 0x100fe20000010818 */
[----:B------:R-:W-:Y:S01]  /*16280*/  FMNMX.FTZ R26, R11, R26, !PT ;  /* 0x0000001a0b1a7209 */ /* 0x000fe20007810000 */
[----:B------:R-:W3:Y:S01]  /*16290*/  MUFU.TANH R32, R32 ;  /* 0x0000002000207308 */ /* 0x000ee20000002400 */
        /* <DEDUP_REMOVED lines=8> */
[C---:B------:R-:W-:Y:S01]  /*16320*/  ISETP.GT.AND P3, PT, R56.reuse, 0x29, PT ;  /* 0x000000293800780c */ /* 0x040fe20003f64270 */
[----:B------:R-:W5:Y:S01]  /*16330*/  @P2 LDC R35, c[0x0][0x44c] ;  /* 0x00011300ff232b82 */ /* 0x000f620000000800 */
[----:B------:R-:W-:Y:S01]  /*16340*/  FSEL R83, R15, -INF , P4 ;  /* 0xff8000000f537808 */ /* 0x000fe20002000000 */
[--C-:B------:R-:W-:Y:S01]  /*16350*/  FFMA.FTZ R183, R31, R4, -R24.reuse ;  /* 0x000000041fb77223 */ /* 0x100fe20000010818 */
[----:B------:R-:W-:Y:S01]  /*16360*/  FMNMX.FTZ R26, R45, R26, !PT ;  /* 0x0000001a2d1a7209 */ /* 0x000fe20007810000 */
[-CC-:B------:R-:W-:Y:S01]  /*16370*/  FFMA.FTZ R185, R51, R4.reuse, -R24.reuse ;  /* 0x0000000433b97223 */ /* 0x180fe20000010818 */
[----:B------:R-:W-:Y:S01]  /*16380*/  ISETP.GT.AND P4, PT, R56, 0x30, PT ;  /* 0x000000303800780c */ /* 0x000fe20003f84270 */
[----:B------:R-:W3:Y:S01]  /*16390*/  MUFU.TANH R28, R28 ;  /* 0x0000001c001c7308 */ /* 0x000ee20000002400 */
[----:B------:R-:W-:Y:S01]  /*163a0*/  FSEL R81, R20, -INF , P3 ;  /* 0xff80000014517808 */ /* 0x000fe20001800000 */
[--C-:B------:R-:W-:Y:S01]  /*163b0*/  FFMA.FTZ R20, R49, R4, -R24.reuse ;  /* 0x0000000431147223 */ /* 0x100fe20000010818 */
[----:B------:R-:W-:Y:S01]  /*163c0*/  FMNMX.FTZ R26, R83, R26, !PT ;  /* 0x0000001a531a7209 */ /* 0x000fe20007810000 */
[-CC-:B------:R-:W-:Y:S01]  /*163d0*/  FFMA.FTZ R57, R57, R4.reuse, -R24.reuse ;  /* 0x0000000439397223 */ /* 0x180fe20000010818 */
[C---:B------:R-:W-:Y:S01]  /*163e0*/  ISETP.GT.AND P3, PT, R56.reuse, 0x31, PT ;  /* 0x000000313800780c */ /* 0x040fe20003f64270 */
[--C-:B------:R-:W-:Y:S01]  /*163f0*/  FFMA.FTZ R181, R61, R4, -R24.reuse ;  /* 0x000000043db57223 */ /* 0x100fe20000010818 */
[----:B----4-:R-:W-:Y:S01]  /*16400*/  FSEL R85, R21, -INF , P4 ;  /* 0xff80000015557808 */ /* 0x010fe20002000000 */
[----:B------:R-:W4:Y:S01]  /*16410*/  MUFU.EX2 R201, R201 ;  /* 0x000000c900c97308 */ /* 0x000f220000000800 */
[----:B------:R-:W-:Y:S01]  /*16420*/  FMNMX.FTZ R26, R81, R26, !PT ;  /* 0x0000001a511a7209 */ /* 0x000fe20007810000 */
[-CC-:B------:R-:W-:Y:S01]  /*16430*/  FFMA.FTZ R177, R71, R4.reuse, -R24.reuse ;  /* 0x0000000447b17223 */ /* 0x180fe20000010818 */
[----:B------:R-:W-:Y:S01]  /*16440*/  ISETP.GT.AND P4, PT, R56, 0x38, PT ;  /* 0x000000383800780c */ /* 0x000fe20003f84270 */
[-CC-:B------:R-:W-:Y:S01]  /*16450*/  FFMA.FTZ R73, R73, R4.reuse, -R24.reuse ;  /* 0x0000000449497223 */ /* 0x180fe20000010818 */
[----:B------:R-:W-:Y:S01]  /*16460*/  FSEL R79, R48, -INF , P3 ;  /* 0xff800000304f7808 */ /* 0x000fe20001800000 */
[----:B------:R-:W-:Y:S01]  /*16470*/  FFMA.FTZ R179, R69, R4, -R24 ;  /* 0x0000000445b37223 */ /* 0x000fe20000010818 */
[----:B------:R-:W-:Y:S01]  /*16480*/  FMNMX.FTZ R26, R85, R26, !PT ;  /* 0x0000001a551a7209 */ /* 0x000fe20007810000 */
[----:B------:R-:W4:Y:S01]  /*16490*/  MUFU.EX2 R203, R203 ;  /* 0x000000cb00cb7308 */ /* 0x000f220000000800 */
[----:B------:R-:W-:Y:S01]  /*164a0*/  ISETP.GT.AND P3, PT, R56, 0x39, PT ;  /* 0x000000393800780c */ /* 0x000fe20003f64270 */
[----:B-----5:R-:W-:Y:S01]  /*164b0*/  @P2 IMAD.HI.U32 R35, R224, R35, RZ ;  /* 0x00000023e0232227 */ /* 0x020fe200078e00ff */
[----:B------:R-:W-:-:S02]  /*164c0*/  FSEL R87, R52, -INF , P4 ;  /* 0xff80000034577808 */ /* 0x000fc40002000000 */
[----:B------:R-:W-:Y:S02]  /*164d0*/  CS2R R70, SRZ ;  /* 0x0000000000467805 */ /* 0x000fe4000001ff00 */
[----:B------:R-:W-:Y:S02]  /*164e0*/  FMNMX.FTZ R26, R79, R26, !PT ;  /* 0x0000001a4f1a7209 */ /* 0x000fe40007810000 */
[----:B------:R-:W-:Y:S02]  /*164f0*/  CS2R R68, SRZ ;  /* 0x0000000000447805 */ /* 0x000fe4000001ff00 */
[----:B------:R-:W-:Y:S01]  /*16500*/  ISETP.GT.AND P4, PT, R56, 0x40, PT ;  /* 0x000000403800780c */ /* 0x000fe20003f84270 */
[----:B------:R-:W5:Y:S01]  /*16510*/  MUFU.EX2 R8, R8 ;  /* 0x0000000800087308 */ /* 0x000f620000000800 */
[----:B--2---:R-:W-:Y:S01]  /*16520*/  FSEL R91, R30, -INF , P3 ;  /* 0xff8000001e5b7808 */ /* 0x004fe20001800000 */
[----:B------:R-:W-:Y:S01]  /*16530*/  FFMA.FTZ R30, R43, R4, -R24 ;  /* 0x000000042b1e7223 */ /* 0x000fe20000010818 */
[----:B------:R-:W-:-:S02]  /*16540*/  FMNMX.FTZ R26, R87, R26, !PT ;  /* 0x0000001a571a7209 */ /* 0x000fc40007810000 */
[----:B------:R-:W-:Y:S02]  /*16550*/  CS2R R60, SRZ ;  /* 0x00000000003c7805 */ /* 0x000fe4000001ff00 */
[----:B------:R-:W-:Y:S02]  /*16560*/  ISETP.GT.AND P3, PT, R56, 0x41, PT ;  /* 0x000000413800780c */ /* 0x000fe40003f64270 */
[----:B0-----:R-:W-:Y:S01]  /*16570*/  FSEL R89, R40, -INF , P4 ;  /* 0xff80000028597808 */ /* 0x001fe20002000000 */
[----:B------:R-:W0:Y:S01]  /*16580*/  MUFU.EX2 R197, R197 ;  /* 0x000000c500c57308 */ /* 0x000e220000000800 */
[----:B------:R-:W-:Y:S02]  /*16590*/  FMNMX.FTZ R26, R91, R26, !PT ;  /* 0x0000001a5b1a7209 */ /* 0x000fe40007810000 */
[----:B------:R-:W-:Y:S02]  /*165a0*/  ISETP.GT.AND P4, PT, R56, 0x48, PT ;  /* 0x000000483800780c */ /* 0x000fe40003f84270 */
[----:B-1----:R-:W-:-:S02]  /*165b0*/  FSEL R77, R41, -INF , P3 ;  /* 0xff800000294d7808 */ /* 0x002fc40001800000 */
[----:B------:R-:W-:Y:S01]  /*165c0*/  FMNMX.FTZ R26, R89, R26, !PT ;  /* 0x0000001a591a7209 */ /* 0x000fe20007810000 */
[----:B------:R-:W1:Y:S01]  /*165d0*/  MUFU.EX2 R10, R10 ;  /* 0x0000000a000a7308 */ /* 0x000e620000000800 */
[----:B------:R-:W-:Y:S02]  /*165e0*/  ISETP.GT.AND P3, PT, R56, 0x49, PT ;  /* 0x000000493800780c */ /* 0x000fe40003f64270 */
[----:B------:R-:W-:Y:S02]  /*165f0*/  FSEL R21, R44, -INF , P4 ;  /* 0xff8000002c157808 */ /* 0x000fe40002000000 */
[----:B------:R-:W-:Y:S02]  /*16600*/  FMNMX.FTZ R26, R77, R26, !PT ;  /* 0x0000001a4d1a7209 */ /* 0x000fe40007810000 */
[----:B------:R-:W-:Y:S01]  /*16610*/  ISETP.GT.AND P4, PT, R56, 0x50, PT ;  /* 0x000000503800780c */ /* 0x000fe20003f84270 */
[----:B------:R-:W2:Y:S01]  /*16620*/  MUFU.EX2 R199, R199 ;  /* 0x000000c700c77308 */ /* 0x000ea20000000800 */
[----:B------:R-:W-:-:S02]  /*16630*/  FSEL R15, R38, -INF , P3 ;  /* 0xff800000260f7808 */ /* 0x000fc40001800000 */
[----:B------:R-:W-:Y:S02]  /*16640*/  FMNMX.FTZ R26, R21, R26, !PT ;  /* 0x0000001a151a7209 */ /* 0x000fe40007810000 */
[----:B------:R-:W-:Y:S02]  /*16650*/  ISETP.GT.AND P3, PT, R56, 0x51, PT ;  /* 0x000000513800780c */ /* 0x000fe40003f64270 */
[----:B---3--:R-:W-:Y:S01]  /*16660*/  FSEL R41, R32, -INF , P4 ;  /* 0xff80000020297808 */ /* 0x008fe20002000000 */
[----:B------:R-:W3:Y:S01]  /*16670*/  MUFU.EX2 R12, R12 ;  /* 0x0000000c000c7308 */ /* 0x000ee20000000800 */
[----:B------:R-:W-:Y:S01]  /*16680*/  FMNMX.FTZ R26, R15, R26, !PT ;  /* 0x0000001a0f1a7209 */ /* 0x000fe20007810000 */
[----:B------:R-:W-:Y:S01]  /*16690*/  FFMA.FTZ R32, R59, R4, -R24 ;  /* 0x000000043b207223 */ /* 0x000fe20000010818 */
[----:B------:R-:W-:Y:S02]  /*166a0*/  ISETP.GT.AND P4, PT, R56, 0x58, PT ;  /* 0x000000583800780c */ /* 0x000fe40003f84270 */
[----:B------:R-:W-:-:S02]  /*166b0*/  CS2R R58, SRZ ;  /* 0x00000000003a7805 */ /* 0x000fc4000001ff00 */
[----:B------:R-:W-:Y:S02]  /*166c0*/  FSEL R55, R34, -INF , P3 ;  /* 0xff80000022377808 */ /* 0x000fe40001800000 */
[----:B------:R-:W-:Y:S01]  /*166d0*/  FMNMX.FTZ R26, R41, R26, !PT ;  /* 0x0000001a291a7209 */ /* 0x000fe20007810000 */
[----:B------:R-:W-:Y:S01]  /*166e0*/  MUFU.EX2 R193, R193 ;  /* 0x000000c100c17308 */ /* 0x000fe20000000800 */
[----:B------:R-:W-:Y:S02]  /*166f0*/  ISETP.GT.AND P3, PT, R56, 0x59, PT ;  /* 0x000000593800780c */ /* 0x000fe40003f64270 */
[----:B------:R-:W-:Y:S01]  /*16700*/  FSEL R65, R36, -INF , P4 ;  /* 0xff80000024417808 */ /* 0x000fe20002000000 */
[----:B------:R-:W-:Y:S01]  /*16710*/  FFMA.FTZ R36, R67, R4, -R24 ;  /* 0x0000000443247223 */ /* 0x000fe20000010818 */
[----:B------:R-:W-:Y:S02]  /*16720*/  FMNMX.FTZ R26, R55, R26, !PT ;  /* 0x0000001a371a7209 */ /* 0x000fe40007810000 */
[----:B------:R-:W-:-:S02]  /*16730*/  CS2R R66, SRZ ;  /* 0x0000000000427805 */ /* 0x000fc4000001ff00 */
[----:B------:R-:W-:Y:S01]  /*16740*/  ISETP.GT.AND P4, PT, R56, 0x60, PT ;  /* 0x000000603800780c */ /* 0x000fe20003f84270 */
[----:B------:R-:W-:Y:S01]  /*16750*/  MUFU.EX2 R14, R14 ;  /* 0x0000000e000e7308 */ /* 0x000fe20000000800 */
[----:B------:R-:W-:Y:S02]  /*16760*/  FSEL R49, R42, -INF , P3 ;  /* 0xff8000002a317808 */ /* 0x000fe40001800000 */
[----:B------:R-:W-:Y:S01]  /*16770*/  FMNMX.FTZ R26, R65, R26, !PT ;  /* 0x0000001a411a7209 */ /* 0x000fe20007810000 */
[----:B------:R-:W4:Y:S01]  /*16780*/  @P2 LDC R42, c[0x0][0x450] ;  /* 0x00011400ff2a2b82 */ /* 0x000f220000000800 */
[----:B------:R-:W-:Y:S02]  /*16790*/  ISETP.GT.AND P3, PT, R56, 0x61, PT ;  /* 0x000000613800780c */ /* 0x000fe40003f64270 */
[----:B------:R-:W-:Y:S01]  /*167a0*/  FSEL R75, R46, -INF , P4 ;  /* 0xff8000002e4b7808 */ /* 0x000fe20002000000 */
[----:B------:R-:W-:Y:S01]  /*167b0*/  MUFU.EX2 R195, R195 ;  /* 0x000000c300c37308 */ /* 0x000fe20000000800 */
[----:B------:R-:W-:-:S02]  /*167c0*/  FMNMX.FTZ R26, R49, R26, !PT ;  /* 0x0000001a311a7209 */ /* 0x000fc40007810000 */
[----:B------:R-:W-:Y:S02]  /*167d0*/  ISETP.GT.AND P4, PT, R56, 0x68, PT ;  /* 0x000000683800780c */ /* 0x000fe40003f84270 */
[----:B------:R-:W-:Y:S02]  /*167e0*/  FSEL R47, R54, -INF , P3 ;  /* 0xff800000362f7808 */ /* 0x000fe40001800000 */
[----:B------:R-:W-:Y:S01]  /*167f0*/  FMNMX.FTZ R26, R75, R26, !PT ;  /* 0x0000001a4b1a7209 */ /* 0x000fe20007810000 */
[----:B------:R-:W-:Y:S01]  /*16800*/  MUFU.EX2 R20, R20 ;  /* 0x0000001400147308 */ /* 0x000fe20000000800 */
[----:B------:R-:W-:Y:S02]  /*16810*/  FSEL R93, R28, -INF , P4 ;  /* 0xff8000001c5d7808 */ /* 0x000fe40002000000 */
[----:B------:R-:W-:Y:S02]  /*16820*/  ISETP.GT.AND P3, PT, R56, 0x69, PT ;  /* 0x000000693800780c */ /* 0x000fe40003f64270 */
[----:B------:R-:W-:-:S02]  /*16830*/  FMNMX.FTZ R28, R47, R26, !PT ;  /* 0x0000001a2f1c7209 */ /* 0x000fc40007810000 */
[----:B------:R-:W-:Y:S01]  /*16840*/  FSEL R43, R50, -INF , P3 ;  /* 0xff800000322b7808 */ /* 0x000fe20001800000 */
[----:B------:R-:W-:Y:S01]  /*16850*/  MUFU.EX2 R189, R189 ;  /* 0x000000bd00bd7308 */ /* 0x000fe20000000800 */
[----:B------:R-:W-:Y:S02]  /*16860*/  FMNMX.FTZ R28, R93, R28, !PT ;  /* 0x0000001c5d1c7209 */ /* 0x000fe40007810000 */
[----:B------:R-:W-:Y:S02]  /*16870*/  CS2R R50, SRZ ;  /* 0x0000000000327805 */ /* 0x000fe4000001ff00 */
[----:B------:R-:W-:Y:S02]  /*16880*/  MOV R44, R224 ;  /* 0x000000e0002c7202 */ /* 0x000fe40000000f00 */
[----:B------:R-:W-:Y:S01]  /*16890*/  FMNMX.FTZ R5, R43, R28, !PT ;  /* 0x0000001c2b057209 */ /* 0x000fe20007810000 */
[--C-:B------:R-:W-:Y:S01]  /*168a0*/  FFMA.FTZ R28, R39, R4, -R24.reuse ;  /* 0x00000004271c7223 */ /* 0x100fe20000010818 */
[----:B----4-:R-:W-:Y:S01]  /*168b0*/  @P2 SHF.R.U32.HI R44, RZ, R42, R35 ;  /* 0x0000002aff2c2219 */ /* 0x010fe20000011623 */
[----:B------:R-:W-:Y:S02]  /*168c0*/  MUFU.EX2 R26, R30 ;  /* 0x0000001e001a7308 */ /* 0x000fe40000000800 */
[----:B------:R-:W4:Y:S06]  /*168d0*/  SHFL.BFLY PT, R34, R5, 0x2, 0x1f ;  /* 0x0c401f0005227f89 */ /* 0x000f2c00000e0000 */
[----:B------:R-:W-:Y:S08]  /*168e0*/  MUFU.EX2 R191, R191 ;  /* 0x000000bf00bf7308 */ /* 0x000ff00000000800 */
[----:B------:R-:W-:Y:S08]  /*168f0*/  MUFU.EX2 R28, R28 ;  /* 0x0000001c001c7308 */ /* 0x000ff00000000800 */
[----:B------:R-:W-:Y:S01]  /*16900*/  MUFU.EX2 R185, R185 ;  /* 0x000000b900b97308 */ /* 0x000fe20000000800 */
[----:B----4-:R-:W-:Y:S01]  /*16910*/  FMNMX.FTZ R27, R5, R34, !PT ;  /* 0x00000022051b7209 */ /* 0x010fe20007810000 */
[-CC-:B------:R-:W-:Y:S01]  /*16920*/  FFMA.FTZ R34, R63, R4.reuse, -R24.reuse ;  /* 0x000000043f227223 */ /* 0x180fe20000010818 */
[----:B------:R-:W-:Y:S01]  /*16930*/  FFMA.FTZ R24, R53, R4, -R24 ;  /* 0x0000000435187223 */ /* 0x000fe20000010818 */
[----:B------:R-:W-:-:S02]  /*16940*/  CS2R R62, SRZ ;  /* 0x00000000003e7805 */ /* 0x000fc4000001ff00 */
[----:B------:R-:W-:Y:S01]  /*16950*/  CS2R R52, SRZ ;  /* 0x0000000000347805 */ /* 0x000fe2000001ff00 */
[----:B------:R-:W4:Y:S01]  /*16960*/  SHFL.BFLY PT, R38, R27, 0x1, 0x1f ;  /* 0x0c201f001b267f89 */ /* 0x000f2200000e0000 */
[----:B------:R5:W-:Y:S08]  /*16970*/  MUFU.EX2 R30, R57 ;  /* 0x00000039001e7308 */ /* 0x000bf00000000800 */
[----:B------:R-:W-:Y:S01]  /*16980*/  MUFU.EX2 R187, R187 ;  /* 0x000000bb00bb7308 */ /* 0x000fe20000000800 */
[----:B-----5:R-:W-:-:S07]  /*16990*/  CS2R R56, SRZ ;  /* 0x0000000000387805 */ /* 0x020fce000001ff00 */
[----:B------:R-:W-:Y:S01]  /*169a0*/  MUFU.EX2 R32, R32 ;  /* 0x0000002000207308 */ /* 0x000fe20000000800 */
[----:B----4-:R-:W-:-:S07]  /*169b0*/  FMNMX.FTZ R5, R27, R38, !PT ;  /* 0x000000261b057209 */ /* 0x010fce0007810000 */
[----:B------:R-:W-:Y:S01]  /*169c0*/  MUFU.EX2 R181, R181 ;  /* 0x000000b500b57308 */ /* 0x000fe20000000800 */
[C---:B------:R-:W-:Y:S01]  /*169d0*/  FSETP.NEU.FTZ.AND P3, PT, R5.reuse, -INF , PT ;  /* 0xff8000000500780b */ /* 0x040fe20003f7d000 */
[----:B------:R-:W-:-:S06]  /*169e0*/  FMUL.FTZ R27, R5, R4 ;  /* 0x00000004051b7220 */ /* 0x000fcc0000410000 */
[----:B------:R-:W-:Y:S01]  /*169f0*/  MUFU.EX2 R34, R34 ;  /* 0x0000002200227308 */ /* 0x000fe20000000800 */
[----:B------:R-:W-:-:S05]  /*16a00*/  FSEL R40, R27, RZ, P3 ;  /* 0x000000ff1b287208 */ /* 0x000fca0001800000 */
[-CC-:B------:R-:W-:Y:S01]  /*16a10*/  FFMA.FTZ R200, R29, R4.reuse, -R40.reuse ;  /* 0x000000041dc87223 */ /* 0x180fe20000010828 */
[-CC-:B------:R-:W-:Y:S01]  /*16a20*/  FFMA.FTZ R27, R6, R4.reuse, -R40.reuse ;  /* 0x00000004061b7223 */ /* 0x180fe20000010828 */
[-C--:B------:R-:W-:Y:S01]  /*16a30*/  FFMA.FTZ R202, R7, R4.reuse, -R40 ;  /* 0x0000000407ca7223 */ /* 0x080fe20000010828 */
[----:B------:R-:W-:Y:S01]  /*16a40*/  FADD.FTZ R6, R201, R2 ;  /* 0x00000002c9067221 */ /* 0x000fe20000010000 */
[-CC-:B------:R-:W-:Y:S01]  /*16a50*/  FFMA.FTZ R25, R25, R4.reuse, -R40.reuse ;  /* 0x0000000419197223 */ /* 0x180fe20000010828 */
[-C--:B------:R-:W-:Y:S01]  /*16a60*/  FFMA.FTZ R196, R9, R4.reuse, -R40 ;  /* 0x0000000409c47223 */ /* 0x080fe20000010828 */
[----:B------:R-:W-:Y:S01]  /*16a70*/  MUFU.EX2 R200, R200 ;  /* 0x000000c800c87308 */ /* 0x000fe20000000800 */
[----:B------:R-:W-:Y:S01]  /*16a80*/  FADD.FTZ R7, R203, R6 ;  /* 0x00000006cb077221 */ /* 0x000fe20000010000 */
[-CC-:B------:R-:W-:Y:S01]  /*16a90*/  FFMA.FTZ R9, R33, R4.reuse, -R40.reuse ;  /* 0x0000000421097223 */ /* 0x180fe20000010828 */
[-CC-:B------:R-:W-:Y:S01]  /*16aa0*/  FFMA.FTZ R198, R11, R4.reuse, -R40.reuse ;  /* 0x000000040bc67223 */ /* 0x180fe20000010828 */
[-CC-:B------:R-:W-:Y:S01]  /*16ab0*/  FFMA.FTZ R11, R37, R4.reuse, -R40.reuse ;  /* 0x00000004250b7223 */ /* 0x180fe20000010828 */
[----:B------:R-:W-:Y:S01]  /*16ac0*/  FADD.FTZ R6, R8, R7 ;  /* 0x0000000708067221 */ /* 0x000fe20000010000 */
[-CC-:B------:R-:W-:Y:S01]  /*16ad0*/  FFMA.FTZ R192, R13, R4.reuse, -R40.reuse ;  /* 0x000000040dc07223 */ /* 0x180fe20000010828 */
[-C--:B------:R-:W-:Y:S01]  /*16ae0*/  FFMA.FTZ R13, R45, R4.reuse, -R40 ;  /* 0x000000042d0d7223 */ /* 0x080fe20000010828 */
[----:B------:R-:W4:Y:S01]  /*16af0*/  MUFU.EX2 R27, R27 ;  /* 0x0000001b001b7308 */ /* 0x000f220000000800 */
[----:B0-----:R-:W-:Y:S01]  /*16b00*/  FADD.FTZ R7, R197, R6 ;  /* 0x00000006c5077221 */ /* 0x001fe20000010000 */
[-CC-:B------:R-:W-:Y:S01]  /*16b10*/  FFMA.FTZ R194, R83, R4.reuse, -R40.reuse ;  /* 0x0000000453c27223 */ /* 0x180fe20000010828 */
[-CC-:B------:R-:W-:Y:S01]  /*16b20*/  FFMA.FTZ R29, R81, R4.reuse, -R40.reuse ;  /* 0x00000004511d7223 */ /* 0x180fe20000010828 */
[-CC-:B------:R-:W-:Y:S01]  /*16b30*/  FFMA.FTZ R188, R85, R4.reuse, -R40.reuse ;  /* 0x0000000455bc7223 */ /* 0x180fe20000010828 */
[----:B-1----:R-:W-:Y:S01]  /*16b40*/  FADD.FTZ R6, R10, R7 ;  /* 0x000000070a067221 */ /* 0x002fe20000010000 */
[-CC-:B------:R-:W-:Y:S01]  /*16b50*/  FFMA.FTZ R31, R79, R4.reuse, -R40.reuse ;  /* 0x000000044f1f7223 */ /* 0x180fe20000010828 */
[-C--:B------:R-:W-:Y:S01]  /*16b60*/  FFMA.FTZ R190, R87, R4.reuse, -R40 ;  /* 0x0000000457be7223 */ /* 0x080fe20000010828 */
[----:B------:R-:W0:Y:S01]  /*16b70*/  MUFU.EX2 R202, R202 ;  /* 0x000000ca00ca7308 */ /* 0x000e220000000800 */
[----:B--2---:R-:W-:Y:S01]  /*16b80*/  FADD.FTZ R37, R199, R6 ;  /* 0x00000006c7257221 */ /* 0x004fe20000010000 */
[-CC-:B------:R-:W-:Y:S01]  /*16b90*/  FFMA.FTZ R33, R91, R4.reuse, -R40.reuse ;  /* 0x000000045b217223 */ /* 0x180fe20000010828 */
[-CC-:B------:R-:W-:Y:S01]  /*16ba0*/  FFMA.FTZ R184, R89, R4.reuse, -R40.reuse ;  /* 0x0000000459b87223 */ /* 0x180fe20000010828 */
[-CC-:B------:R-:W-:Y:S01]  /*16bb0*/  FFMA.FTZ R35, R77, R4.reuse, -R40.reuse ;  /* 0x000000044d237223 */ /* 0x180fe20000010828 */
[----:B---3--:R-:W-:Y:S01]  /*16bc0*/  FADD.FTZ R42, R12, R37 ;  /* 0x000000250c2a7221 */ /* 0x008fe20000010000 */
[-CC-:B------:R-:W-:Y:S01]  /*16bd0*/  FFMA.FTZ R21, R21, R4.reuse, -R40.reuse ;  /* 0x0000000415157223 */ /* 0x180fe20000010828 */
[-C--:B------:R-:W-:Y:S01]  /*16be0*/  FFMA.FTZ R15, R15, R4.reuse, -R40 ;  /* 0x000000040f0f7223 */ /* 0x080fe20000010828 */
[----:B------:R-:W1:Y:S01]  /*16bf0*/  MUFU.EX2 R25, R25 ;  /* 0x0000001900197308 */ /* 0x000e620000000800 */
[----:B----4-:R-:W-:Y:S01]  /*16c00*/  FADD.FTZ R7, R200, R27 ;  /* 0x0000001bc8077221 */ /* 0x010fe20000010000 */
[----:B------:R-:W-:Y:S01]  /*16c10*/  FADD.FTZ R39, R193, R42 ;  /* 0x0000002ac1277221 */ /* 0x000fe20000010000 */
[-CC-:B------:R-:W-:Y:S01]  /*16c20*/  FFMA.FTZ R41, R41, R4.reuse, -R40.reuse ;  /* 0x0000000429297223 */ /* 0x180fe20000010828 */
[-CC-:B------:R-:W-:Y:S01]  /*16c30*/  FFMA.FTZ R55, R55, R4.reuse, -R40.reuse ;  /* 0x0000000437377223 */ /* 0x180fe20000010828 */
[-CC-:B------:R-:W-:Y:S01]  /*16c40*/  FFMA.FTZ R65, R65, R4.reuse, -R40.reuse ;  /* 0x0000000441417223 */ /* 0x180fe20000010828 */
[----:B------:R-:W-:Y:S01]  /*16c50*/  FADD.FTZ R42, R14, R39 ;  /* 0x000000270e2a7221 */ /* 0x000fe20000010000 */
[-C--:B------:R-:W-:Y:S01]  /*16c60*/  FFMA.FTZ R49, R49, R4.reuse, -R40 ;  /* 0x0000000431317223 */ /* 0x080fe20000010828 */
[----:B------:R-:W2:Y:S01]  /*16c70*/  MUFU.EX2 R196, R196 ;  /* 0x000000c400c47308 */ /* 0x000ea20000000800 */
[----:B0-----:R-:W-:Y:S01]  /*16c80*/  FADD.FTZ R6, R202, R7 ;  /* 0x00000007ca067221 */ /* 0x001fe20000010000 */
[----:B------:R-:W-:Y:S01]  /*16c90*/  IADD3 R7, R44, R227, -R226 ;  /* 0x000000e32c077210 */ /* 0x000fe20007ffe8e2 */
[----:B------:R-:W-:Y:S01]  /*16ca0*/  FADD.FTZ R39, R195, R42 ;  /* 0x0000002ac3277221 */ /* 0x000fe20000010000 */
[-CC-:B------:R-:W-:Y:S01]  /*16cb0*/  FFMA.FTZ R75, R75, R4.reuse, -R40.reuse ;  /* 0x000000044b4b7223 */ /* 0x180fe20000010828 */
[----:B------:R-:W-:Y:S01]  /*16cc0*/  F2FP.F16.F32.PACK_AB R201, R2, R201 ;  /* 0x000000c902c9723e */ /* 0x000fe200000000ff */
[-C--:B------:R-:W-:Y:S01]  /*16cd0*/  FFMA.FTZ R47, R47, R4.reuse, -R40 ;  /* 0x000000042f2f7223 */ /* 0x080fe20000010828 */
[----:B------:R-:W-:Y:S01]  /*16ce0*/  FADD.FTZ R42, R20, R39 ;  /* 0x00000027142a7221 */ /* 0x000fe20000010000 */
[----:B------:R-:W0:Y:S01]  /*16cf0*/  MUFU.EX2 R9, R9 ;  /* 0x0000000900097308 */ /* 0x000e220000000800 */
[----:B-1----:R-:W-:Y:S01]  /*16d00*/  FADD.FTZ R37, R25, R6 ;  /* 0x0000000619257221 */ /* 0x002fe20000010000 */
[-CC-:B------:R-:W-:Y:S01]  /*16d10*/  FFMA.FTZ R93, R93, R4.reuse, -R40.reuse ;  /* 0x000000045d5d7223 */ /* 0x180fe20000010828 */
[----:B------:R-:W-:Y:S01]  /*16d20*/  FFMA.FTZ R40, R43, R4, -R40 ;  /* 0x000000042b287223 */ /* 0x000fe20000010828 */
[----:B------:R-:W-:Y:S01]  /*16d30*/  F2FP.F16.F32.PACK_AB R203, R8, R203 ;  /* 0x000000cb08cb723e */ /* 0x000fe200000000ff */
[----:B------:R-:W-:Y:S01]  /*16d40*/  VIADD R8, R150, 0xfffffffe ;  /* 0xfffffffe96087836 */ /* 0x000fe20000000000 */
[----:B------:R-:W-:-:S02]  /*16d50*/  F2FP.F16.F32.PACK_AB R200, R27, R200 ;  /* 0x000000c81bc8723e */ /* 0x000fc400000000ff */
[----:B------:R-:W-:Y:S01]  /*16d60*/  CS2R R90, SRZ ;  /* 0x00000000005a7805 */ /* 0x000fe2000001ff00 */
[----:B------:R-:W1:Y:S01]  /*16d70*/  MUFU.EX2 R198, R198 ;  /* 0x000000c600c67308 */ /* 0x000e620000000800 */
[----:B--2---:R-:W-:Y:S01]  /*16d80*/  FADD.FTZ R6, R196, R37 ;  /* 0x00000025c4067221 */ /* 0x004fe20000010000 */
[----:B------:R-:W-:Y:S02]  /*16d90*/  F2FP.F16.F32.PACK_AB R202, R25, R202 ;  /* 0x000000ca19ca723e */ /* 0x000fe400000000ff */
[----:B------:R-:W-:Y:S02]  /*16da0*/  CS2R R88, SRZ ;  /* 0x0000000000587805 */ /* 0x000fe4000001ff00 */
[----:B------:R-:W-:Y:S02]  /*16db0*/  F2FP.F16.F32.PACK_AB R197, R10, R197 ;  /* 0x000000c50ac5723e */ /* 0x000fe400000000ff */
[----:B------:R-:W-:Y:S02]  /*16dc0*/  CS2R R86, SRZ ;  /* 0x0000000000567805 */ /* 0x000fe4000001ff00 */
[----:B------:R-:W-:-:S02]  /*16dd0*/  F2FP.F16.F32.PACK_AB R199, R12, R199 ;  /* 0x000000c70cc7723e */ /* 0x000fc400000000ff */
[----:B------:R-:W-:Y:S01]  /*16de0*/  CS2R R84, SRZ ;  /* 0x0000000000547805 */ /* 0x000fe2000001ff00 */
[----:B------:R-:W2:Y:S01]  /*16df0*/  MUFU.EX2 R11, R11 ;  /* 0x0000000b000b7308 */ /* 0x000ea20000000800 */
[----:B0-----:R-:W-:Y:S01]  /*16e00*/  FADD.FTZ R37, R9, R6 ;  /* 0x0000000609257221 */ /* 0x001fe20000010000 */
[----:B------:R-:W-:Y:S01]  /*16e10*/  IMAD.MOV.U32 R6, RZ, RZ, RZ ;  /* 0x000000ffff067224 */ /* 0x000fe200078e00ff */
[----:B------:R-:W-:Y:S02]  /*16e20*/  F2FP.F16.F32.PACK_AB R193, R14, R193 ;  /* 0x000000c10ec1723e */ /* 0x000fe400000000ff */
[----:B------:R-:W-:Y:S02]  /*16e30*/  CS2R R82, SRZ ;  /* 0x0000000000527805 */ /* 0x000fe4000001ff00 */
[----:B------:R-:W-:Y:S01]  /*16e40*/  F2FP.F16.F32.PACK_AB R195, R20, R195 ;  /* 0x000000c314c3723e */ /* 0x000fe200000000ff */
[----:B------:R-:W-:Y:S01]  /*16e50*/  IMAD.HI R223, R7, -0x6db6db6d, R6 ;  /* 0x9249249307df7827 */ /* 0x000fe200078e0206 */
[----:B------:R-:W-:Y:S01]  /*16e60*/  F2FP.F16.F32.PACK_AB R196, R9, R196 ;  /* 0x000000c409c4723e */ /* 0x000fe200000000ff */
[----:B------:R-:W0:Y:S02]  /*16e70*/  MUFU.EX2 R192, R192 ;  /* 0x000000c000c07308 */ /* 0x000e240000000800 */
[----:B-1----:R-:W-:Y:S01]  /*16e80*/  FADD.FTZ R0, R198, R37 ;  /* 0x00000025c6007221 */ /* 0x002fe20000010000 */
[----:B------:R-:W-:Y:S01]  /*16e90*/  FADD.FTZ R37, R189, R42 ;  /* 0x0000002abd257221 */ /* 0x000fe20000010000 */
[----:B------:R-:W-:-:S02]  /*16ea0*/  SHF.R.U32.HI R42, RZ, 0x1f, R223 ;  /* 0x0000001fff2a7819 */ /* 0x000fc400000116df */
[----:B------:R-:W-:Y:S02]  /*16eb0*/  CS2R R80, SRZ ;  /* 0x0000000000507805 */ /* 0x000fe4000001ff00 */
[C---:B------:R-:W-:Y:S01]  /*16ec0*/  F2FP.F16.F32.PACK_AB R189, R26.reuse, R189 ;  /* 0x000000bd1abd723e */ /* 0x040fe200000000ff */
[----:B------:R-:W-:Y:S01]  /*16ed0*/  FADD.FTZ R6, R26, R37 ;  /* 0x000000251a067221 */ /* 0x000fe20000010000 */
[----:B------:R-:W-:Y:S01]  /*16ee0*/  LEA.HI.SX32 R223, R223, R42, 0x1a ;  /* 0x0000002adfdf7211 */ /* 0x000fe200078fd2ff */
[----:B------:R-:W1:Y:S01]  /*16ef0*/  MUFU.EX2 R13, R13 ;  /* 0x0000000d000d7308 */ /* 0x000e620000000800 */
[----:B--2---:R-:W-:Y:S01]  /*16f00*/  FADD.FTZ R7, R11, R0 ;  /* 0x000000000b077221 */ /* 0x004fe20000010000 */
[----:B------:R-:W-:Y:S01]  /*16f10*/  FADD.FTZ R37, R191, R6 ;  /* 0x00000006bf257221 */ /* 0x000fe20000010000 */
[----:B------:R-:W-:Y:S02]  /*16f20*/  VIMNMX R223, RZ, R223, !PT ;  /* 0x000000dfffdf7248 */ /* 0x000fe40007fe0100 */
[----:B------:R-:W-:-:S02]  /*16f30*/  CS2R R78, SRZ ;  /* 0x00000000004e7805 */ /* 0x000fc4000001ff00 */
[C---:B------:R-:W-:Y:S01]  /*16f40*/  F2FP.F16.F32.PACK_AB R191, R28.reuse, R191 ;  /* 0x000000bf1cbf723e */ /* 0x040fe200000000ff */
[----:B------:R-:W-:Y:S01]  /*16f50*/  FADD.FTZ R6, R28, R37 ;  /* 0x000000251c067221 */ /* 0x000fe20000010000 */
[----:B------:R-:W-:Y:S01]  /*16f60*/  ISETP.GE.AND P3, PT, R8, R223, PT ;  /* 0x000000df0800720c */ /* 0x000fe20003f66270 */
[----:B------:R-:W2:Y:S01]  /*16f70*/  MUFU.EX2 R194, R194 ;  /* 0x000000c200c27308 */ /* 0x000ea20000000800 */
[----:B0-----:R-:W-:Y:S01]  /*16f80*/  FADD.FTZ R0, R192, R7 ;  /* 0x00000007c0007221 */ /* 0x001fe20000010000 */
[----:B------:R-:W-:Y:S02]  /*16f90*/  F2FP.F16.F32.PACK_AB R198, R11, R198 ;  /* 0x000000c60bc6723e */ /* 0x000fe400000000ff */
[----:B------:R-:W-:Y:S02]  /*16fa0*/  CS2R R76, SRZ ;  /* 0x00000000004c7805 */ /* 0x000fe4000001ff00 */
[----:B------:R-:W-:Y:S02]  /*16fb0*/  CS2R R44, SRZ ;  /* 0x00000000002c7805 */ /* 0x000fe4000001ff00 */
[----:B------:R-:W-:-:S02]  /*16fc0*/  CS2R R42, SRZ ;  /* 0x00000000002a7805 */ /* 0x000fc4000001ff00 */
[----:B------:R-:W-:Y:S01]  /*16fd0*/  CS2R R26, SRZ ;  /* 0x00000000001a7805 */ /* 0x000fe2000001ff00 */
[----:B------:R-:W0:Y:S01]  /*16fe0*/  MUFU.EX2 R29, R29 ;  /* 0x0000001d001d7308 */ /* 0x000e220000000800 */
[C---:B-1----:R-:W-:Y:S01]  /*16ff0*/  FADD.FTZ R7, R13.reuse, R0 ;  /* 0x000000000d077221 */ /* 0x042fe20000010000 */
[----:B------:R-:W-:-:S06]  /*17000*/  F2FP.F16.F32.PACK_AB R192, R13, R192 ;  /* 0x000000c00dc0723e */ /* 0x000fcc00000000ff */
[----:B------:R-:W1:Y:S01]  /*17010*/  MUFU.EX2 R188, R188 ;  /* 0x000000bc00bc7308 */ /* 0x000e620000000800 */
[----:B--2---:R-:W-:-:S07]  /*17020*/  FADD.FTZ R0, R194, R7 ;  /* 0x00000007c2007221 */ /* 0x004fce0000010000 */
        /* <DEDUP_REMOVED lines=16> */
[----:B------:R2:W3:Y:S01]  /*17130*/  MUFU.EX2 R186, R15 ;  /* 0x0000000f00ba7308 */ /* 0x0004e20000000800 */
[C---:B0-----:R-:W-:Y:S01]  /*17140*/  FADD.FTZ R0, R35.reuse, R0 ;  /* 0x0000000023007221 */ /* 0x041fe20000010000 */
[----:B------:R-:W-:-:S06]  /*17150*/  F2FP.F16.F32.PACK_AB R184, R35, R184 ;  /* 0x000000b823b8723e */ /* 0x000fcc00000000ff */
[----:B------:R-:W0:Y:S01]  /*17160*/  MUFU.EX2 R41, R41 ;  /* 0x0000002900297308 */ /* 0x000e220000000800 */
[----:B--2---:R-:W-:Y:S01]  /*17170*/  FADD.FTZ R15, R185, R6 ;  /* 0x00000006b90f7221 */ /* 0x004fe20000010000 */
[----:B-1----:R-:W-:Y:S01]  /*17180*/  FADD.FTZ R7, R21, R0 ;  /* 0x0000000015077221 */ /* 0x002fe20000010000 */
[C---:B------:R-:W-:Y:S02]  /*17190*/  F2FP.F16.F32.PACK_AB R185, R30.reuse, R185 ;  /* 0x000000b91eb9723e */ /* 0x040fe400000000ff */
[----:B------:R-:W-:Y:S01]  /*171a0*/  FADD.FTZ R6, R30, R15 ;  /* 0x0000000f1e067221 */ /* 0x000fe20000010000 */
[----:B------:R-:W-:Y:S02]  /*171b0*/  CS2R R30, SRZ ;  /* 0x00000000001e7805 */ /* 0x000fe4000001ff00 */
[----:B------:R1:W2:Y:S01]  /*171c0*/  MUFU.EX2 R180, R55 ;  /* 0x0000003700b47308 */ /* 0x0002a20000000800 */
[----:B------:R-:W-:Y:S01]  /*171d0*/  FADD.FTZ R15, R187, R6 ;  /* 0x00000006bb0f7221 */ /* 0x000fe20000010000 */
[----:B---3--:R-:W-:Y:S01]  /*171e0*/  FADD.FTZ R0, R186, R7 ;  /* 0x00000007ba007221 */ /* 0x008fe20000010000 */
[----:B------:R-:W-:-:S02]  /*171f0*/  F2FP.F16.F32.PACK_AB R187, R32, R187 ;  /* 0x000000bb20bb723e */ /* 0x000fc400000000ff */
[----:B------:R-:W-:Y:S01]  /*17200*/  FADD.FTZ R2, R32, R15 ;  /* 0x0000000f20027221 */ /* 0x000fe20000010000 */
[----:B------:R-:W-:Y:S02]  /*17210*/  F2FP.F16.F32.PACK_AB R186, R186, R21 ;  /* 0x00000015baba723e */ /* 0x000fe400000000ff */
[----:B------:R-:W-:Y:S01]  /*17220*/  CS2R R32, SRZ ;  /* 0x0000000000207805 */ /* 0x000fe2000001ff00 */
[----:B------:R-:W3:Y:S01]  /*17230*/  MUFU.EX2 R183, R183 ;  /* 0x000000b700b77308 */ /* 0x000ee20000000800 */
[----:B------:R-:W-:Y:S01]  /*17240*/  FADD.FTZ R15, R181, R2 ;  /* 0x00000002b50f7221 */ /* 0x000fe20000010000 */
[----:B0-----:R-:W-:Y:S01]  /*17250*/  FADD.FTZ R7, R41, R0 ;  /* 0x0000000029077221 */ /* 0x001fe20000010000 */
[C---:B------:R-:W-:Y:S02]  /*17260*/  F2FP.F16.F32.PACK_AB R181, R34.reuse, R181 ;  /* 0x000000b522b5723e */ /* 0x040fe400000000ff */
[----:B-1----:R-:W-:Y:S01]  /*17270*/  CS2R R54, SRZ ;  /* 0x0000000000367805 */ /* 0x002fe2000001ff00 */
[----:B------:R-:W-:Y:S01]  /*17280*/  FADD.FTZ R2, R34, R15 ;  /* 0x0000000f22027221 */ /* 0x000fe20000010000 */
[----:B------:R-:W-:Y:S01]  /*17290*/  CS2R R34, SRZ ;  /* 0x0000000000227805 */ /* 0x000fe2000001ff00 */
[----:B------:R-:W0:Y:S01]  /*172a0*/  MUFU.EX2 R65, R65 ;  /* 0x0000004100417308 */ /* 0x000e220000000800 */
[C---:B--2---:R-:W-:Y:S01]  /*172b0*/  FADD.FTZ R0, R180.reuse, R7 ;  /* 0x00000007b4007221 */ /* 0x044fe20000010000 */
[----:B------:R-:W-:-:S06]  /*172c0*/  F2FP.F16.F32.PACK_AB R180, R180, R41 ;  /* 0x00000029b4b4723e */ /* 0x000fcc00000000ff */
[----:B------:R-:W1:Y:S01]  /*172d0*/  MUFU.EX2 R36, R36 ;  /* 0x0000002400247308 */ /* 0x000e620000000800 */
[----:B---3--:R-:W-:-:S07]  /*172e0*/  FADD.FTZ R15, R183, R2 ;  /* 0x00000002b70f7221 */ /* 0x008fce0000010000 */
[----:B------:R2:W3:Y:S01]  /*172f0*/  MUFU.EX2 R182, R49 ;  /* 0x0000003100b67308 */ /* 0x0004e20000000800 */
[----:B0-----:R-:W-:-:S07]  /*17300*/  FADD.FTZ R7, R65, R0 ;  /* 0x0000000041077221 */ /* 0x001fce0000010000 */
[----:B------:R-:W0:Y:S01]  /*17310*/  MUFU.EX2 R177, R177 ;  /* 0x000000b100b17308 */ /* 0x000e220000000800 */
[C---:B-1----:R-:W-:Y:S01]  /*17320*/  FADD.FTZ R2, R36.reuse, R15 ;  /* 0x0000000f24027221 */ /* 0x042fe20000010000 */
[----:B------:R-:W-:Y:S02]  /*17330*/  F2FP.F16.F32.PACK_AB R183, R36, R183 ;  /* 0x000000b724b7723e */ /* 0x000fe400000000ff */
[----:B--2---:R-:W-:Y:S02]  /*17340*/  CS2R R48, SRZ ;  /* 0x0000000000307805 */ /* 0x004fe4000001ff00 */
[----:B------:R-:W-:Y:S02]  /*17350*/  CS2R R36, SRZ ;  /* 0x0000000000247805 */ /* 0x000fe4000001ff00 */
[----:B------:R-:W1:Y:S01]  /*17360*/  MUFU.EX2 R75, R75 ;  /* 0x0000004b004b7308 */ /* 0x000e620000000800 */
[C---:B---3--:R-:W-:Y:S01]  /*17370*/  FADD.FTZ R0, R182.reuse, R7 ;  /* 0x00000007b6007221 */ /* 0x048fe20000010000 */
[----:B------:R-:W-:-:S02]  /*17380*/  F2FP.F16.F32.PACK_AB R182, R182, R65 ;  /* 0x00000041b6b6723e */ /* 0x000fc400000000ff */
[----:B------:R-:W-:-:S04]  /*17390*/  CS2R R64, SRZ ;  /* 0x0000000000407805 */ /* 0x000fc8000001ff00 */
        /* <DEDUP_REMOVED lines=10> */
[----:B------:R-:W0:Y:S01]  /*17440*/  MUFU.EX2 R93, R93 ;  /* 0x0000005d005d7308 */ /* 0x000e220000000800 */
[C---:B----4-:R-:W-:Y:S01]  /*17450*/  FADD.FTZ R0, R176.reuse, R7 ;  /* 0x00000007b0007221 */ /* 0x050fe20000010000 */
[----:B------:R-:W-:-:S02]  /*17460*/  F2FP.F16.F32.PACK_AB R176, R176, R75 ;  /* 0x0000004bb0b0723e */ /* 0x000fc400000000ff */
[----:B------:R-:W-:-:S04]  /*17470*/  CS2R R74, SRZ ;  /* 0x00000000004a7805 */ /* 0x000fc8000001ff00 */
[----:B------:R-:W2:Y:S01]  /*17480*/  MUFU.EX2 R24, R24 ;  /* 0x0000001800187308 */ /* 0x000ea20000000800 */
[----:B-1----:R-:W-:Y:S01]  /*17490*/  FADD.FTZ R15, R179, R2 ;  /* 0x00000002b30f7221 */ /* 0x002fe20000010000 */
[----:B------:R-:W-:-:S06]  /*174a0*/  IMAD.MOV.U32 R2, RZ, RZ, 0x3f800000 ;  /* 0x3f800000ff027424 */ /* 0x000fcc00078e00ff */
[----:B------:R-:W1:Y:S01]  /*174b0*/  MUFU.EX2 R40, R40 ;  /* 0x0000002800287308 */ /* 0x000e620000000800 */
[----:B0-----:R-:W-:Y:S01]  /*174c0*/  FADD.FTZ R7, R93, R0 ;  /* 0x000000005d077221 */ /* 0x001fe20000010000 */
[----:B------:R-:W-:Y:S01]  /*174d0*/  MOV R0, 0x3f800000 ;  /* 0x3f80000000007802 */ /* 0x000fe20000000f00 */
[C---:B--2---:R-:W-:Y:S01]  /*174e0*/  FADD.FTZ R6, R24.reuse, R15 ;  /* 0x0000000f18067221 */ /* 0x044fe20000010000 */
[----:B------:R-:W-:Y:S02]  /*174f0*/  F2FP.F16.F32.PACK_AB R179, R24, R179 ;  /* 0x000000b318b3723e */ /* 0x000fe400000000ff */
[----:B------:R-:W-:Y:S01]  /*17500*/  CS2R R24, SRZ ;  /* 0x0000000000187805 */ /* 0x000fe2000001ff00 */
[C---:B-1----:R-:W-:Y:S01]  /*17510*/  FADD.FTZ R7, R40.reuse, R7 ;  /* 0x0000000728077221 */ /* 0x042fe20000010000 */
[----:B------:R-:W-:Y:S02]  /*17520*/  F2FP.F16.F32.PACK_AB R178, R40, R93 ;  /* 0x0000005d28b2723e */ /* 0x000fe400000000ff */
[----:B------:R-:W-:-:S02]  /*17530*/  CS2R R92, SRZ ;  /* 0x00000000005c7805 */ /* 0x000fc4000001ff00 */
[----:B------:R-:W-:Y:S01]  /*17540*/  CS2R R40, SRZ ;  /* 0x0000000000287805 */ /* 0x000fe2000001ff00 */
[----:B------:R-:W-:Y:S06]  /*17550*/  @!P3 BRA `(.L_x_6360) ;  /* 0x0000005c0050b947 */ /* 0x000fec0003800000 */
[----:B------:R-:W-:Y:S01]  /*17560*/  BSSY B1, `(.L_x_6360) ;  /* 0x00005d3000017945 */ /* 0x000fe20003800000 */
[----:B------:R-:W-:Y:S01]  /*17570*/  IMAD.MOV.U32 R9, RZ, RZ, R3 ;  /* 0x000000ffff097224 */ /* 0x000fe200078e0003 */
[----:B------:R-:W-:Y:S01]  /*17580*/  MOV R2, 0x3f800000 ;  /* 0x3f80000000027802 */ /* 0x000fe20000000f00 */
[----:B------:R-:W-:Y:S02]  /*17590*/  IMAD.MOV.U32 R10, RZ, RZ, R5 ;  /* 0x000000ffff0a7224 */ /* 0x000fe400078e0005 */
[----:B------:R-:W-:Y:S02]  /*175a0*/  IMAD.MOV.U32 R11, RZ, RZ, R208 ;  /* 0x000000ffff0b7224 */ /* 0x000fe400078e00d0 */
[----:B------:R-:W-:Y:S02]  /*175b0*/  IMAD.MOV.U32 R12, RZ, RZ, R205 ;  /* 0x000000ffff0c7224 */ /* 0x000fe400078e00cd */
[----:B------:R-:W-:-:S07]  /*175c0*/  IMAD.MOV.U32 R119, RZ, RZ, RZ ;  /* 0x000000ffff777224 */ /* 0x000fce00078e00ff */
.L_x_6371:
[----:B------:R-:W-:-:S05]  /*175d0*/  VIADD R3, R12, 0x1 ;  /* 0x000000010c037836 */ /* 0x000fca0000000000 */
[----:B------:R-:W-:-:S04]  /*175e0*/  ISETP.NE.AND P3, PT, R3, 0x2, PT ;  /* 0x000000020300780c */ /* 0x000fc80003f65270 */
[----:B------:R-:W-:Y:S02]  /*175f0*/  SEL R208, RZ, 0x1, P3 ;  /* 0x00000001ffd07807 */ /* 0x000fe40001800000 */
[----:B------:R-:W-:Y:S02]  /*17600*/  SEL R205, R3, RZ, P3 ;  /* 0x000000ff03cd7207 */ /* 0x000fe40001800000 */
[----:B------:R-:W-:Y:S01]  /*17610*/  LOP3.LUT R208, R11, R208, RZ, 0x3c, !PT ;  /* 0x000000d00bd07212 */ /* 0x000fe200078e3cff */
[----:B------:R-:W-:Y:S06]  /*17620*/  @!P0 BRA `(.L_x_6361) ;  /* 0x0000000000048947 */ /* 0x000fec0003800000 */
[----:B------:R-:W-:Y:S01]  /*17630*/  BPT.TRAP 0x1 ;  /* 0x000000040000795c */ /* 0x000fe20000300000 */
.L_x_6361:
[----:B------:R-:W-:Y:S01]  /*17640*/  IMAD R13, R205, 0x8, R16 ;  /* 0x00000008cd0d7824 */ /* 0x000fe200078e0210 */
[----:B------:R-:W-:-:S04]  /*17650*/  SHF.L.U32 R4, R208, 0x1f, RZ ;  /* 0x0000001fd0047819 */ /* 0x000fc800000006ff */
[----:B------:R0:W1:Y:S01]  /*17660*/  SYNCS.PHASECHK.TRANS64.TRYWAIT P3, [R13+URZ+0x36830], R4 ;  /* 0x036830040d0075a7 */ /* 0x000062000806017f */
[----:B------:R-:W-:Y:S05]  /*17670*/  @!P0 BRA `(.L_x_6362) ;  /* 0x0000000000048947 */ /* 0x000fea0003800000 */
[----:B------:R-:W-:Y:S01]  /*17680*/  BPT.TRAP 0x1 ;  /* 0x000000040000795c */ /* 0x000fe20000300000 */
.L_x_6362:
[----:B------:R-:W-:Y:S01]  /*17690*/  IMAD R3, R205, 0xa80, R221 ;  /* 0x00000a80cd037824 */ /* 0x000fe200078e02dd */
[----:B------:R-:W-:Y:S03]  /*176a0*/  BSSY B2, `(.L_x_6363) ;  /* 0x0000006000027945 */ /* 0x000fe60003800000 */
[C---:B------:R-:W-:Y:S01]  /*176b0*/  VIADD R122, R3.reuse, 0x80 ;  /* 0x00000080037a7836 */ /* 0x040fe20000000000 */
[----:B------:R-:W-:Y:S01]  /*176c0*/  IADD3 R124, R3, 0x100, RZ ;  /* 0x00000100037c7810 */ /* 0x000fe20007ffe0ff */
[----:B-1----:R-:W-:Y:S06]  /*176d0*/  @P3 BRA `(.L_x_6364) ;  /* 0x0000000000083947 */ /* 0x002fec0003800000 */
[----:B------:R-:W1:Y:S02]  /*176e0*/  SYNCS.PHASECHK.TRANS64.TRYWAIT P3, [R13+URZ+0x36830], R4 ;  /* 0x036830040d0075a7 */ /* 0x000e64000806017f */
[----:B-1----:R-:W-:Y:S05]  /*176f0*/  @!P3 BRA `(.L_x_6365) ;  /* 0x000001780010b947 */ /* 0x002fea0003800000 */
.L_x_6364:
[----:B------:R-:W-:Y:S05]  /*17700*/  BSYNC B2 ;  /* 0x0000000000027941 */ /* 0x000fea0003800000 */
.L_x_6363:
[----:B------:R-:W2:Y:S01]  /*17710*/  LDL.64 R20, [R1] ;  /* 0x0000000001147983 */ /* 0x000ea20000100a00 */
[----:B------:R-:W-:Y:S02]  /*17720*/  IMAD.MOV.U32 R120, RZ, RZ, R3 ;  /* 0x000000ffff787224 */ /* 0x000fe400078e0003 */
[----:B------:R-:W-:Y:S01]  /*17730*/  IMAD.MOV.U32 R121, RZ, RZ, 0x40000040 ;  /* 0x40000040ff797424 */ /* 0x000fe200078e00ff */
[----:B------:R-:W3:Y:S02]  /*17740*/  LDL.64 R14, [R1+0x30] ;  /* 0x00003000010e7983 */ /* 0x000ee40000100a00 */
[----:B------:R-:W-:Y:S02]  /*17750*/  R2UR UR6, R120 ;  /* 0x00000000780672ca */ /* 0x000fe400000e0000 */
[C---:B------:R-:W-:Y:S01]  /*17760*/  R2UR UR7, R121.reuse ;  /* 0x00000000790772ca */ /* 0x040fe200000e0000 */
[----:B------:R-:W-:Y:S01]  /*17770*/  WARPGROUP.ARRIVE ;  /* 0x00000000000079c5 */ /* 0x000fe20000000000 */
[----:B------:R-:W-:Y:S01]  /*17780*/  IMAD.MOV.U32 R123, RZ, RZ, 0x40000040 ;  /* 0x40000040ff7b7424 */ /* 0x000fe200078e00ff */
[----:B------:R-:W-:Y:S01]  /*17790*/  R2UR UR22, R122 ;  /* 0x000000007a1672ca */ /* 0x000fe200000e0000 */
[----:B------:R-:W-:Y:S01]  /*177a0*/  IMAD.MOV.U32 R125, RZ, RZ, 0x40000040 ;  /* 0x40000040ff7d7424 */ /* 0x000fe200078e00ff */
[----:B------:R-:W-:Y:S01]  /*177b0*/  R2UR UR19, R121 ;  /* 0x00000000791372ca */ /* 0x000fe200000e0000 */
[----:B------:R4:W-:Y:S01]  /*177c0*/  STL.64 [R1+0xa0], R8 ;  /* 0x0000a00801007387 */ /* 0x0009e20000100a00 */
[----:B------:R-:W-:-:S02]  /*177d0*/  R2UR UR23, R123 ;  /* 0x000000007b1772ca */ /* 0x000fc400000e0000 */
[----:B------:R-:W-:Y:S01]  /*177e0*/  MOV R120, R124 ;  /* 0x0000007c00787202 */ /* 0x000fe20000000f00 */
[----:B------:R-:W-:Y:S01]  /*177f0*/  VIADD R122, R3, 0x180 ;  /* 0x00000180037a7836 */ /* 0x000fe20000000000 */
[----:B------:R-:W-:Y:S01]  /*17800*/  R2UR UR15, R123 ;  /* 0x000000007b0f72ca */ /* 0x000fe200000e0000 */
[----:B------:R0:W-:Y:S01]  /*17810*/  STL.64 [R1+0x98], R6 ;  /* 0x0000980601007387 */ /* 0x0001e20000100a00 */
[----:B------:R-:W-:Y:S02]  /*17820*/  R2UR UR18, R120 ;  /* 0x00000000781272ca */ /* 0x000fe400000e0000 */
[----:B------:R-:W-:Y:S01]  /*17830*/  R2UR UR14, R122 ;  /* 0x000000007a0e72ca */ /* 0x000fe200000e0000 */
[----:B------:R-:W-:Y:S01]  /*17840*/  VIADD R120, R3, 0x200 ;  /* 0x0000020003787836 */ /* 0x000fe20000000000 */
[----:B------:R-:W-:Y:S02]  /*17850*/  R2UR UR35, R121 ;  /* 0x00000000792372ca */ /* 0x000fe400000e0000 */
[----:B--2---:R-:W-:-:S02]  /*17860*/  R2UR UR8, R20 ;  /* 0x00000000140872ca */ /* 0x004fc400000e0000 */
[----:B------:R-:W-:Y:S01]  /*17870*/  R2UR UR9, R21 ;  /* 0x00000000150972ca */ /* 0x000fe200000e0000 */
[----:B------:R-:W-:Y:S01]  /*17880*/  VIADD R124, R3, 0x280 ;  /* 0x00000280037c7836 */ /* 0x000fe20000000000 */
[----:B------:R-:W-:Y:S01]  /*17890*/  R2UR UR31, R125 ;  /* 0x000000007d1f72ca */ /* 0x000fe200000e0000 */
[----:B----4-:R-:W2:Y:S01]  /*178a0*/  LDL.64 R8, [R1+0x28] ;  /* 0x0000280001087983 */ /* 0x010ea20000100a00 */
[----:B------:R-:W-:Y:S02]  /*178b0*/  R2UR UR27, R123 ;  /* 0x000000007b1b72ca */ /* 0x000fe400000e0000 */
[----:B---3--:R-:W-:Y:S01]  /*178c0*/  R2UR UR46, R14 ;  /* 0x000000000e2e72ca */ /* 0x008fe200000e0000 */
[----:B------:R-:W-:Y:S01]  /*178d0*/  VIADD R210, R3, 0x84 ;  /* 0x0000008403d27836 */ /* 0x000fe20000000000 */
[----:B------:R-:W-:Y:S01]  /*178e0*/  R2UR UR47, R15 ;  /* 0x000000000f2f72ca */ /* 0x000fe200000e0000 */
[----:B------:R-:W-:Y:S01]  /*178f0*/  IMAD.MOV.U32 R211, RZ, RZ, 0x40000040 ;  /* 0x40000040ffd37424 */ /* 0x000fe200078e00ff */
[----:B0-----:R-:W3:Y:S01]  /*17900*/  LDL.64 R6, [R1+0x20] ;  /* 0x0000200001067983 */ /* 0x001ee20000100a00 */
[----:B------:R-:W-:-:S02]  /*17910*/  UMOV UR4, UR8 ;  /* 0x0000000800047c82 */ /* 0x000fc40008000000 */
        /* <DEDUP_REMOVED lines=17> */
[----:B------:R-:W-:Y:S01]  /*17a30*/  R2UR UR34, R120 ;  /* 0x00000000782272ca */ /* 0x000fe200000e0000 */
[----:B------:R-:W-:Y:S01]  /*17a40*/  UMOV UR32, UR8 ;  /* 0x0000000800207c82 */ /* 0x000fe20008000000 */
[----:B------:R-:W-:Y:S01]  /*17a50*/  UMOV UR33, UR9 ;  /* 0x0000000900217c82 */ /* 0x000fe20008000000 */
[----:B------:R-:W-:Y:S02]  /*17a60*/  WARPGROUP.DEPBAR.LE gsb0, 0x0 ;  /* 0x00008000000079c5 */ /* 0x000fe40000010000 */
[----:B------:R-:W-:-:S08]  /*17a70*/  WARPGROUP.ARRIVE ;  /* 0x00000000000079c5 */ /* 0x000fd00000000000 */
[----:B------:R-:W-:Y:S01]  /*17a80*/  HGMMA.64x16x16.F32 R136, gdesc[UR32], RZ, !UPT, gsb0 ;  /* 0x00200000208879f0 */ /* 0x000fe2000c0008ff */
[----:B------:R-:W-:Y:S01]  /*17a90*/  R2UR UR30, R124 ;  /* 0x000000007c1e72ca */ /* 0x000fe200000e0000 */
[----:B------:R-:W-:Y:S01]  /*17aa0*/  UMOV UR28, UR8 ;  /* 0x00000008001c7c82 */ /* 0x000fe20008000000 */
[----:B------:R-:W-:Y:S01]  /*17ab0*/  UMOV UR29, UR9 ;  /* 0x00000009001d7c82 */ /* 0x000fe20008000000 */
[----:B------:R-:W-:Y:S01]  /*17ac0*/  IADD3 R120, R3, 0x2, RZ ;  /* 0x0000000203787810 */ /* 0x000fe20007ffe0ff */
[----:B------:R-:W-:-:S03]  /*17ad0*/  IMAD.MOV.U32 R121, RZ, RZ, 0x40000040 ;  /* 0x40000040ff797424 */ /* 0x000fc600078e00ff */
[----:B------:R-:W-:Y:S01]  /*17ae0*/  R2UR UR10, R120 ;  /* 0x00000000780a72ca */ /* 0x000fe200000e0000 */
[----:B------:R-:W-:Y:S01]  /*17af0*/  VIADD R120, R3, 0x102 ;  /* 0x0000010203787836 */ /* 0x000fe20000000000 */
[----:B------:R-:W-:Y:S01]  /*17b00*/  R2UR UR11, R121 ;  /* 0x00000000790b72ca */ /* 0x000fe200000e0000 */
[----:B------:R-:W-:Y:S02]  /*17b10*/  VIADD R122, R3, 0x300 ;  /* 0x00000300037a7836 */ /* 0x000fe40000000000 */
[----:B------:R-:W-:Y:S01]  /*17b20*/  IMAD.MOV.U32 R121, RZ, RZ, 0x40000040 ;  /* 0x40000040ff797424 */ /* 0x000fe200078e00ff */
[----:B------:R-:W-:Y:S02]  /*17b30*/  WARPGROUP.DEPBAR.LE gsb0, 0x0 ;  /* 0x00008000000079c5 */ /* 0x000fe40000010000 */
[----:B------:R-:W-:-:S06]  /*17b40*/  WARPGROUP.ARRIVE ;  /* 0x00000000000079c5 */ /* 0x000fcc0000000000 */
[----:B------:R-:W-:Y:S01]  /*17b50*/  HGMMA.64x16x16.F32 R128, gdesc[UR28], RZ, !UPT, gsb0 ;  /* 0x002000001c8079f0 */ /* 0x000fe2000c0008ff */
[----:B------:R-:W-:Y:S01]  /*17b60*/  R2UR UR22, R120 ;  /* 0x00000000781672ca */ /* 0x000fe200000e0000 */
[----:B------:R-:W-:Y:S01]  /*17b70*/  IMAD.MOV.U32 R123, RZ, RZ, 0x40000040 ;  /* 0x40000040ff7b7424 */ /* 0x000fe200078e00ff */
[----:B------:R-:W-:Y:S01]  /*17b80*/  R2UR UR26, R122 ;  /* 0x000000007a1a72ca */ /* 0x000fe200000e0000 */
[----:B------:R-:W-:Y:S01]  /*17b90*/  VIADD R120, R3, 0x202 ;  /* 0x0000020203787836 */ /* 0x000fe20000000000 */
[----:B------:R-:W-:Y:S01]  /*17ba0*/  R2UR UR23, R121 ;  /* 0x00000000791772ca */ /* 0x000fe200000e0000 */
[----:B------:R-:W-:Y:S01]  /*17bb0*/  VIADD R122, R3, 0x82 ;  /* 0x00000082037a7836 */ /* 0x000fe20000000000 */
[----:B------:R-:W-:Y:S02]  /*17bc0*/  MOV R121, 0x40000040 ;  /* 0x4000004000797802 */ /* 0x000fe40000000f00 */
[----:B------:R-:W-:Y:S01]  /*17bd0*/  R2UR UR7, R123 ;  /* 0x000000007b0772ca */ /* 0x000fe200000e0000 */
[----:B------:R-:W-:Y:S01]  /*17be0*/  IMAD.MOV.U32 R123, RZ, RZ, 0x40000040 ;  /* 0x40000040ff7b7424 */ /* 0x000fe200078e00ff */
[----:B------:R-:W-:Y:S01]  /*17bf0*/  R2UR UR50, R120 ;  /* 0x00000000783272ca */ /* 0x000fe200000e0000 */
[----:B------:R-:W-:Y:S01]  /*17c00*/  VIADD R120, R3, 0x302 ;  /* 0x0000030203787836 */ /* 0x000fe20000000000 */
[----:B------:R-:W-:Y:S01]  /*17c10*/  R2UR UR51, R121 ;  /* 0x00000000793372ca */ /* 0x000fe200000e0000 */
[----:B------:R-:W-:Y:S01]  /*17c20*/  IMAD.MOV.U32 R121, RZ, RZ, 0x40000040 ;  /* 0x40000040ff797424 */ /* 0x000fe200078e00ff */
[----:B------:R-:W-:-:S02]  /*17c30*/  R2UR UR6, R122 ;  /* 0x000000007a0672ca */ /* 0x000fc400000e0000 */
[----:B------:R-:W-:Y:S02]  /*17c40*/  IADD3 R122, R3, 0x182, RZ ;  /* 0x00000182037a7810 */ /* 0x000fe40007ffe0ff */
[----:B------:R-:W-:Y:S01]  /*17c50*/  R2UR UR19, R123 ;  /* 0x000000007b1372ca */ /* 0x000fe200000e0000 */
[----:B------:R-:W-:Y:S01]  /*17c60*/  IMAD.MOV.U32 R123, RZ, RZ, 0x40000040 ;  /* 0x40000040ff7b7424 */ /* 0x000fe200078e00ff */
[----:B------:R-:W-:Y:S01]  /*17c70*/  R2UR UR18, R122 ;  /* 0x000000007a1272ca */ /* 0x000fe200000e0000 */
[C---:B------:R-:W-:Y:S01]  /*17c80*/  VIADD R122, R3.reuse, 0x282 ;  /* 0x00000282037a7836 */ /* 0x040fe20000000000 */
[----:B------:R-:W-:Y:S01]  /*17c90*/  R2UR UR34, R120 ;  /* 0x00000000782272ca */ /* 0x000fe200000e0000 */
[----:B------:R-:W-:Y:S01]  /*17ca0*/  VIADD R120, R3, 0x4 ;  /* 0x0000000403787836 */ /* 0x000fe20000000000 */
[----:B------:R-:W-:Y:S02]  /*17cb0*/  R2UR UR35, R121 ;  /* 0x00000000792372ca */ /* 0x000fe400000e0000 */
[----:B------:R-:W-:-:S02]  /*17cc0*/  MOV R121, 0x40000040 ;  /* 0x4000004000797802 */ /* 0x000fc40000000f00 */
        /* <DEDUP_REMOVED lines=31> */
[----:B------:R-:W-:Y:S01]  /*17ec0*/  MOV R20, UR48 ;  /* 0x0000003000147c02 */ /* 0x000fe20008000f00 */
        /* <DEDUP_REMOVED lines=14> */
[----:B--2---:R-:W-:Y:S02]  /*17fb0*/  R2UR UR38, R8 ;  /* 0x00000000082672ca */ /* 0x004fe400000e0000 */
[----:B------:R-:W-:Y:S02]  /*17fc0*/  R2UR UR39, R9 ;  /* 0x00000000092772ca */ /* 0x000fe400000e0000 */
[----:B------:R-:W-:Y:S01]  /*17fd0*/  R2UR UR26, R210 ;  /* 0x00000000d21a72ca */ /* 0x000fe200000e0000 */
[----:B------:R0:W5:Y:S08]  /*17fe0*/  LDL.LU.64 R8, [R1+0xa0] ;  /* 0x0000a00001087983 */ /* 0x0001700000300a00 */
[----:B------:R-:W-:-:S02]  /*17ff0*/  UMOV UR28, UR38 ;  /* 0x00000026001c7c82 */ /* 0x000fc40008000000 */
[----:B------:R-:W-:Y:S01]  /*18000*/  UMOV UR29, UR39 ;  /* 0x00000027001d7c82 */ /* 0x000fe20008000000 */
[----:B------:R-:W-:Y:S02]  /*18010*/  WARPGROUP.DEPBAR.LE gsb0, 0x0 ;  /* 0x00008000000079c5 */ /* 0x000fe40000010000 */
[----:B------:R-:W-:-:S06]  /*18020*/  WARPGROUP.ARRIVE ;  /* 0x00000000000079c5 */ /* 0x000fcc0000000000 */
[----:B------:R-:W-:Y:S01]  /*18030*/  HGMMA.64x16x16.F32 R168, gdesc[UR28], R168, gsb0 ;  /* 0x002000001ca879f0 */ /* 0x000fe200080008a8 */
[----:B------:R-:W-:Y:S01]  /*18040*/  R2UR UR27, R211 ;  /* 0x00000000d31b72ca */ /* 0x000fe200000e0000 */
[----:B------:R-:W-:Y:S01]  /*18050*/  UMOV UR24, UR38 ;  /* 0x0000002600187c82 */ /* 0x000fe20008000000 */
[----:B------:R-:W-:Y:S01]  /*18060*/  UMOV UR25, UR39 ;  /* 0x0000002700197c82 */ /* 0x000fe20008000000 */
[----:B------:R-:W-:Y:S01]  /*18070*/  VIADD R210, R3, 0x104 ;  /* 0x0000010403d27836 */ /* 0x000fe20000000000 */
[----:B------:R-:W-:Y:S02]  /*18080*/  WARPGROUP.DEPBAR.LE gsb0, 0x0 ;  /* 0x00008000000079c5 */ /* 0x000fe40000010000 */
[----:B------:R-:W-:-:S07]  /*18090*/  WARPGROUP.ARRIVE ;  /* 0x00000000000079c5 */ /* 0x000fce0000000000 */
        /* <DEDUP_REMOVED lines=47> */
[----:B------:R-:W-:Y:S02]  /*18390*/  MOV R14, UR41 ;  /* 0x00000029000e7c02 */ /* 0x000fe40008000f00 */
[----:B------:R-:W-:Y:S02]  /*183a0*/  MOV R15, UR40 ;  /* 0x00000028000f7c02 */ /* 0x000fe40008000f00 */
[----:B---3--:R-:W-:Y:S02]  /*183b0*/  R2UR UR40, R6 ;  /* 0x00000000062872ca */ /* 0x008fe400000e0000 */
[----:B------:R-:W-:-:S02]  /*183c0*/  R2UR UR41, R7 ;  /* 0x00000000072972ca */ /* 0x000fc400000e0000 */
        /* <DEDUP_REMOVED lines=67> */
[----:B------:R0:W5:Y:S01]  /*18800*/  LDL.LU.64 R6, [R1+0x98] ;  /* 0x0000980001067983 */ /* 0x0001620000300a00 */
        /* <DEDUP_REMOVED lines=12> */
[----:B------:R-:W2:Y:S08]  /*188d0*/  LDL.64 R210, [R1+0x10] ;  /* 0x0000100001d27983 */ /* 0x000eb00000100a00 */
[----:B------:R-:W-:-:S02]  /*188e0*/  UMOV UR18, UR38 ;  /* 0x0000002600127c82 */ /* 0x000fc40008000000 */
[----:B------:R-:W-:Y:S01]  /*188f0*/  UMOV UR19, UR39 ;  /* 0x0000002700137c82 */ /* 0x000fe20008000000 */
[----:B------:R-:W-:Y:S02]  /*18900*/  WARPGROUP.DEPBAR.LE gsb0, 0x0 ;  /* 0x00008000000079c5 */ /* 0x000fe40000010000 */
[----:B------:R-:W-:-:S06]  /*18910*/  WARPGROUP.ARRIVE ;  /* 0x00000000000079c5 */ /* 0x000fcc0000000000 */
[----:B------:R-:W-:Y:S01]  /*18920*/  HGMMA.64x16x16.F32 R160, gdesc[UR16], R160, gsb0 ;  /* 0x0020000010a079f0 */ /* 0x000fe200080008a0 */
[----:B------:R-:W-:Y:S01]  /*18930*/  R2UR UR49, R21 ;  /* 0x00000000153172ca */ /* 0x000fe200000e0000 */
[----:B------:R-:W-:Y:S01]  /*18940*/  IMAD.MOV.U32 R21, RZ, RZ, 0x40000040 ;  /* 0x40000040ff157424 */ /* 0x000fe200078e00ff */
[----:B------:R-:W-:Y:S01]  /*18950*/  R2UR UR48, R20 ;  /* 0x00000000143072ca */ /* 0x000fe200000e0000 */
[----:B------:R-:W-:-:S03]  /*18960*/  VIADD R20, R3, 0x480 ;  /* 0x0000048003147836 */ /* 0x000fc60000000000 */
        /* <DEDUP_REMOVED lines=27> */
[----:B-1----:R-:W-:Y:S02]  /*18b20*/  MOV R4, UR43 ;  /* 0x0000002b00047c02 */ /* 0x002fe40008000f00 */
[----:B------:R-:W-:Y:S02]  /*18b30*/  MOV R5, UR42 ;  /* 0x0000002a00057c02 */ /* 0x000fe40008000f00 */
        /* <DEDUP_REMOVED lines=88> */
[----:B------:R-:W-:Y:S01]  /*190c0*/  R2UR UR43, R4 ;  /* 0x00000000042b72ca */ /* 0x000fe200000e0000 */
[----:B------:R-:W-:Y:S01]  /*190d0*/  VIADD R4, R3, 0x404 ;  /* 0x0000040403047836 */ /* 0x000fe20000000000 */
[----:B------:R-:W-:Y:S01]  /*190e0*/  R2UR UR42, R5 ;  /* 0x00000000052a72ca */ /* 0x000fe200000e0000 */
        /* <DEDUP_REMOVED lines=237> */
[----:B------:R-:W-:Y:S01]  /*19fc0*/  IMAD.MOV.U32 R5, RZ, RZ, 0x40000040 ;  /* 0x40000040ff057424 */ /* 0x000fe200078e00ff */
[----:B------:R-:W-:Y:S02]  /*19fd0*/  R2UR UR41, R14 ;  /* 0x000000000e2972ca */ /* 0x000fe400000e0000 */
        /* <DEDUP_REMOVED lines=222> */
.L_x_6366:
[----:B------:R-:W-:Y:S01]  /*1adc0*/  SHF.L.U32 R0, R11, 0x1f, RZ ;  /* 0x0000001f0b007819 */ /* 0x000fe200000006ff */
[----:B------:R-:W-:-:S04]  /*1add0*/  IMAD R11, R12, 0x8, R16 ;  /* 0x000000080c0b7824 */ /* 0x000fc800078e0210 */
[----:B------:R0:W1:Y:S01]  /*1ade0*/  SYNCS.PHASECHK.TRANS64.TRYWAIT P3, [R11+URZ+0x36850], R0 ;  /* 0x036850000b0075a7 */ /* 0x000062000806017f */
[----:B------:R-:W-:Y:S05]  /*1adf0*/  @!P0 BRA `(.L_x_6367) ;  /* 0x0000000000048947 */ /* 0x000fea0003800000 */
[----:B------:R-:W-:Y:S01]  /*1ae00*/  BPT.TRAP 0x1 ;  /* 0x000000040000795c */ /* 0x000fe20000300000 */
.L_x_6367:
[----:B------:R-:W-:Y:S04]  /*1ae10*/  BSSY B2, `(.L_x_6368) ;  /* 0x0000004000027945 */ /* 0x000fe80003800000 */
[----:B-1----:R-:W-:Y:S05]  /*1ae20*/  @P3 BRA `(.L_x_6369) ;  /* 0x0000000000083947 */ /* 0x002fea0003800000 */
[----:B------:R-:W1:Y:S02]  /*1ae30*/  SYNCS.PHASECHK.TRANS64.TRYWAIT P3, [R11+URZ+0x36850], R0 ;  /* 0x036850000b0075a7 */ /* 0x000e64000806017f */
[----:B-1----:R-:W-:Y:S05]  /*1ae40*/  @!P3 BRA `(.L_x_6370) ;  /* 0x000001400050b947 */ /* 0x002fea0003800000 */
.L_x_6369:
[----:B------:R-:W-:Y:S05]  /*1ae50*/  BSYNC B2 ;  /* 0x0000000000027941 */ /* 0x000fea0003800000 */
.L_x_6368:
        /* <DEDUP_REMOVED lines=35> */
[----:B------:R-:W-:Y:S01]  /*1b090*/  HGMMA.64x192x16.F32 R24, R200, gdesc[UR4].tnspB, R24, gsb0 ;  /* 0x42e00004c8187df0 */ /* 0x000fe20008000818 */
        /* <DEDUP_REMOVED lines=34> */
[----:B------:R-:W-:Y:S01]  /*1b2c0*/  ULDC UR4, c[0x0][0x988] ;  /* 0x0002620000047ab9 */ /* 0x000fe20000000800 */
[----:B------:R-:W-:Y:S01]  /*1b2d0*/  MUFU.TANH R162, R162 ;  /* 0x000000a200a27308 */ /* 0x000fe20000002400 */
[----:B------:R-:W-:Y:S01]  /*1b2e0*/  FMUL.FTZ R127, R127, UR43 ;  /* 0x0000002b7f7f7c20 */ /* 0x000fe20008410000 */
[----:B------:R-:W-:Y:S01]  /*1b2f0*/  @!P1 VIADD R13, R13, 0x36840 ;  /* 0x000368400d0d9836 */ /* 0x000fe20000000000 */
[----:B------:R-:W-:-:S04]  /*1b300*/  @!P1 IADD3 R11, R11, 0x36860, RZ ;  /* 0x000368600b0b9810 */ /* 0x000fc80007ffe0ff */
[----:B------:R-:W-:Y:S01]  /*1b310*/  @!P1 PRMT R13, RZ, 0x654, R13 ;  /* 0x00000654ff0d9816 */ /* 0x000fe2000000000d */
        /* <DEDUP_REMOVED lines=28> */
[----:B------:R-:W-:Y:S01]  /*1b4e0*/  R2UR UR7, R5 ;  /* 0x00000000050772ca */ /* 0x000fe200000e0000 */
[----:B------:R-:W-:-:S03]  /*1b4f0*/  IMAD.MOV.U32 R5, RZ, RZ, 0x40000040 ;  /* 0x40000040ff057424 */ /* 0x000fc600078e00ff */
        /* <DEDUP_REMOVED lines=29> */
[----:B------:R-:W1:Y:S08]  /*1b6d0*/  @P2 LDC R4, c[0x0][0x450] ;  /* 0x00011400ff042b82 */ /* 0x000e700000000800 */
[----:B------:R-:W2:Y:S01]  /*1b6e0*/  @P2 LDC R5, c[0x0][0x44c] ;  /* 0x00011300ff052b82 */ /* 0x000ea20000000800 */
[----:B------:R-:W-:-:S02]  /*1b6f0*/  WARPGROUP.DEPBAR.LE gsb0, 0x0 ;  /* 0x00008000000079c5 */ /* 0x000fc40000010000 */
[----:B------:R-:W-:Y:S01]  /*1b700*/  WARPGROUP.ARRIVE ;  /* 0x00000000000079c5 */ /* 0x000fe20000000000 */
[----:B------:R-:W-:Y:S01]  /*1b710*/  FMUL.FTZ R188, R169, UR43 ;  /* 0x0000002ba9bc7c20 */ /* 0x000fe20008410000 */
[----:B------:R-:W-:-:S04]  /*1b720*/  IADD3 R169, R230, R224, RZ ;  /* 0x000000e0e6a97210 */ /* 0x000fc80007ffe0ff */
[----:B------:R-:W-:Y:S01]  /*1b730*/  HGMMA.64x192x16.F32 R24, R184, gdesc[UR4].tnspB, R24, gsb0 ;  /* 0x42e00004b8187df0 */ /* 0x000fe20008000818 */
[----:B--2---:R-:W-:Y:S01]  /*1b740*/  @P2 IMAD.HI.U32 R5, R169, R5, RZ ;  /* 0x00000005a9052227 */ /* 0x004fe200078e00ff */
[----:B------:R-:W2:Y:S04]  /*1b750*/  MUFU.TANH R188, R188 ;  /* 0x000000bc00bc7308 */ /* 0x000ea80000002400 */
[----:B-1----:R-:W-:Y:S01]  /*1b760*/  @P2 SHF.R.U32.HI R169, RZ, R4, R5 ;  /* 0x00000004ffa92219 */ /* 0x002fe20000011605 */
[----:B------:R-:W-:Y:S02]  /*1b770*/  VIADD R4, R2, 0x280 ;  /* 0x0000028002047836 */ /* 0x000fe40000000000 */
[----:B------:R-:W-:Y:S02]  /*1b780*/  IMAD.MOV.U32 R5, RZ, RZ, 0x40000040 ;  /* 0x40000040ff057424 */ /* 0x000fe400078e00ff */
[----:B------:R-:W1:Y:S01]  /*1b790*/  SHFL.IDX PT, R147, R169, RZ, 0x1c1f ;  /* 0x001c1fffa9937589 */ /* 0x000e6200000e0000 */
[----:B------:R-:W-:Y:S01]  /*1b7a0*/  R2UR UR6, R4 ;  /* 0x00000000040672ca */ /* 0x000fe200000e0000 */
[----:B------:R-:W-:Y:S01]  /*1b7b0*/  IMAD.MOV.U32 R4, RZ, RZ, -0x70 ;  /* 0xffffff90ff047424 */ /* 0x000fe200078e00ff */
[----:B------:R-:W-:Y:S01]  /*1b7c0*/  R2UR UR7, R5 ;  /* 0x00000000050772ca */ /* 0x000fe200000e0000 */
[----:B------:R-:W3:Y:S02]  /*1b7d0*/  SHFL.IDX PT, R169, R169, 0x1, 0x1c1f ;  /* 0x003c1f00a9a97f89 */ /* 0x000ee400000e0000 */
[----:B-----5:R-:W-:-:S04]  /*1b7e0*/  IMAD R4, R8, R4, 0x1 ;  /* 0x0000000108047424 */ /* 0x020fc800078e0204 */
[----:B------:R-:W-:-:S05]  /*1b7f0*/  IMAD R4, R229, -0x2, R4 ;  /* 0xfffffffee5047824 */ /* 0x000fca00078e0204 */
[----:B------:R-:W-:-:S05]  /*1b800*/  IADD3 R4, -R226, R4, R227 ;  /* 0x00000004e2047210 */ /* 0x000fca0007ffe1e3 */
[C---:B-1----:R-:W-:Y:S01]  /*1b810*/  IMAD.IADD R5, R4.reuse, 0x1, R147 ;  /* 0x0000000104057824 */ /* 0x042fe200078e0293 */
[----:B---3--:R-:W-:Y:S01]  /*1b820*/  IADD3 R169, R4, R169, RZ ;  /* 0x000000a904a97210 */ /* 0x008fe20007ffe0ff */
[----:B------:R-:W-:-:S03]  /*1b830*/  IMAD.U32 R4, RZ, RZ, UR4 ;  /* 0x00000004ff047e24 */ /* 0x000fc6000f8e00ff */
[C---:B------:R-:W-:Y:S02]  /*1b840*/  ISETP.GT.AND P3, PT, R5.reuse, RZ, PT ;  /* 0x000000ff0500720c */ /* 0x040fe40003f64270 */
[C---:B------:R-:W-:Y:S02]  /*1b850*/  ISETP.GT.AND P4, PT, R5.reuse, 0x1, PT ;  /* 0x000000010500780c */ /* 0x040fe40003f84270 */
[----:B0-----:R-:W-:Y:S02]  /*1b860*/  FSEL R128, R168, -INF , P3 ;  /* 0xff800000a8807808 */ /* 0x001fe40001800000 */
[----:B------:R-:W-:Y:S01]  /*1b870*/  ISETP.GT.AND P3, PT, R5, 0x8, PT ;  /* 0x000000080500780c */ /* 0x000fe20003f64270 */
[----:B------:R0:W1:Y:S01]  /*1b880*/  MUFU.TANH R168, R141 ;  /* 0x0000008d00a87308 */ /* 0x0000620000002400 */
[----:B--2---:R-:W-:Y:S02]  /*1b890*/  FSEL R136, R188, -INF , P4 ;  /* 0xff800000bc887808 */ /* 0x004fe40002000000 */
[----:B------:R-:W-:-:S02]  /*1b8a0*/  FMNMX.FTZ R147, R128, R10, !PT ;  /* 0x0000000a80937209 */ /* 0x000fc40007810000 */
[----:B------:R-:W-:Y:S02]  /*1b8b0*/  ISETP.GT.AND P4, PT, R5, 0x9, PT ;  /* 0x000000090500780c */ /* 0x000fe40003f84270 */
[----:B------:R-:W-:Y:S02]  /*1b8c0*/  FSEL R137, R171, -INF , P3 ;  /* 0xff800000ab897808 */ /* 0x000fe40001800000 */
[----:B------:R-:W-:Y:S01]  /*1b8d0*/  FMNMX.FTZ R147, R136, R147, !PT ;  /* 0x0000009388937209 */ /* 0x000fe20007810000 */
[----:B0-----:R-:W-:Y:S01]  /*1b8e0*/  FMUL.FTZ R141, R129, UR43 ;  /* 0x0000002b818d7c20 */ /* 0x001fe20008410000 */
[----:B------:R-:W-:Y:S01]  /*1b8f0*/  ISETP.GT.AND P3, PT, R5, 0x10, PT ;  /* 0x000000100500780c */ /* 0x000fe20003f64270 */
[----:B------:R0:W2:Y:S01]  /*1b900*/  MUFU.TANH R171, R140 ;  /* 0x0000008c00ab7308 */ /* 0x0000a20000002400 */
[----:B------:R-:W-:Y:S02]  /*1b910*/  FSEL R129, R170, -INF , P4 ;  /* 0xff800000aa817808 */ /* 0x000fe40002000000 */
[----:B------:R-:W-:Y:S01]  /*1b920*/  FMNMX.FTZ R148, R137, R147, !PT ;  /* 0x0000009389947209 */ /* 0x000fe20007810000 */
[----:B------:R-:W-:Y:S01]  /*1b930*/  FMUL.FTZ R147, R132, UR43 ;  /* 0x0000002b84937c20 */ /* 0x000fe20008410000 */
[----:B------:R-:W-:-:S02]  /*1b940*/  ISETP.GT.AND P4, PT, R5, 0x11, PT ;  /* 0x000000110500780c */ /* 0x000fc40003f84270 */
[----:B------:R-:W-:Y:S01]  /*1b950*/  FMNMX.FTZ R148, R129, R148, !PT ;  /* 0x0000009481947209 */ /* 0x000fe20007810000 */
[----:B------:R3:W4:Y:S01]  /*1b960*/  MUFU.TANH R170, R141 ;  /* 0x0000008d00aa7308 */ /* 0x0007220000002400 */
[----:B0-----:R-:W-:Y:S02]  /*1b970*/  FSEL R140, R172, -INF , P3 ;  /* 0xff800000ac8c7808 */ /* 0x001fe40001800000 */
[----:B------:R-:W-:Y:S02]  /*1b980*/  ISETP.GT.AND P3, PT, R5, 0x18, PT ;  /* 0x000000180500780c */ /* 0x000fe40003f64270 */
[----:B------:R-:W-:Y:S02]  /*1b990*/  FSEL R132, R161, -INF , P4 ;  /* 0xff800000a1847808 */ /* 0x000fe40002000000 */
[----:B------:R-:W-:Y:S01]  /*1b9a0*/  FMNMX.FTZ R148, R140, R148, !PT ;  /* 0x000000948c947209 */ /* 0x000fe20007810000 */
[----:B------:R0:W4:Y:S01]  /*1b9b0*/  MUFU.TANH R172, R147 ;  /* 0x0000009300ac7308 */ /* 0x0001220000002400 */
[----:B------:R-:W-:-:S02]  /*1b9c0*/  ISETP.GT.AND P4, PT, R5, 0x19, PT ;  /* 0x000000190500780c */ /* 0x000fc40003f84270 */
[----:B---3--:R-:W-:Y:S02]  /*1b9d0*/  FSEL R141, R163, -INF , P3 ;  /* 0xff800000a38d7808 */ /* 0x008fe40001800000 */
[----:B------:R-:W-:Y:S02]  /*1b9e0*/  FMNMX.FTZ R148, R132, R148, !PT ;  /* 0x0000009484947209 */ /* 0x000fe40007810000 */
[----:B------:R-:W-:Y:S02]  /*1b9f0*/  ISETP.GT.AND P3, PT, R5, 0x20, PT ;  /* 0x000000200500780c */ /* 0x000fe40003f64270 */
[----:B------:R-:W-:Y:S02]  /*1ba00*/  FSEL R133, R162, -INF , P4 ;  /* 0xff800000a2857808 */ /* 0x000fe40002000000 */
[----:B------:R-:W-:Y:S02]  /*1ba10*/  FMNMX.FTZ R148, R141, R148, !PT ;  /* 0x000000948d947209 */ /* 0x000fe40007810000 */
[----:B------:R-:W-:-:S02]  /*1ba20*/  ISETP.GT.AND P4, PT, R5, 0x21, PT ;  /* 0x000000210500780c */ /* 0x000fc40003f84270 */
[----:B0-----:R-:W-:Y:S02]  /*1ba30*/  FSEL R147, R164, -INF , P3 ;  /* 0xff800000a4937808 */ /* 0x001fe40001800000 */
[----:B------:R-:W-:Y:S02]  /*1ba40*/  FMNMX.FTZ R148, R133, R148, !PT ;  /* 0x0000009485947209 */ /* 0x000fe40007810000 */
[----:B------:R-:W-:Y:S02]  /*1ba50*/  ISETP.GT.AND P3, PT, R5, 0x28, PT ;  /* 0x000000280500780c */ /* 0x000fe40003f64270 */
[----:B------:R-:W-:Y:S02]  /*1ba60*/  FSEL R120, R165, -INF , P4 ;  /* 0xff800000a5787808 */ /* 0x000fe40002000000 */
[----:B------:R-:W-:Y:S02]  /*1ba70*/  FMNMX.FTZ R161, R147, R148, !PT ;  /* 0x0000009493a17209 */ /* 0x000fe40007810000 */
[----:B------:R-:W-:-:S02]  /*1ba80*/  ISETP.GT.AND P4, PT, R5, 0x29, PT ;  /* 0x000000290500780c */ /* 0x000fc40003f84270 */
[----:B------:R-:W-:Y:S02]  /*1ba90*/  FSEL R148, R156, -INF , P3 ;  /* 0xff8000009c947808 */ /* 0x000fe40001800000 */
[----:B------:R-:W-:Y:S02]  /*1baa0*/  FMNMX.FTZ R161, R120, R161, !PT ;  /* 0x000000a178a17209 */ /* 0x000fe40007810000 */
[C---:B------:R-:W-:Y:S02]  /*1bab0*/  ISETP.GT.AND P3, PT, R5.reuse, 0x30, PT ;  /* 0x000000300500780c */ /* 0x040fe40003f64270 */
[----:B------:R-:W-:Y:S02]  /*1bac0*/  FMNMX.FTZ R161, R148, R161, !PT ;  /* 0x000000a194a17209 */ /* 0x000fe40007810000 */
[----:B------:R-:W-:Y:S02]  /*1bad0*/  FSEL R163, R158, -INF , P3 ;  /* 0xff8000009ea37808 */ /* 0x000fe40001800000 */
[----:B------:R-:W-:-:S02]  /*1bae0*/  ISETP.GT.AND P5, PT, R5, 0x38, PT ;  /* 0x000000380500780c */ /* 0x000fc40003fa4270 */
[----:B------:R-:W-:Y:S02]  /*1baf0*/  ISETP.GT.AND P3, PT, R5, 0x39, PT ;  /* 0x000000390500780c */ /* 0x000fe40003f64270 */
[----:B------:R-:W-:Y:S02]  /*1bb00*/  FSEL R164, R166, -INF , P5 ;  /* 0xff800000a6a47808 */ /* 0x000fe40002800000 */
[----:B------:R-:W-:Y:S02]  /*1bb10*/  FSEL R165, R149, -INF , P3 ;  /* 0xff80000095a57808 */ /* 0x000fe40001800000 */
[C---:B------:R-:W-:Y:S02]  /*1bb20*/  ISETP.GT.AND P5, PT, R5.reuse, 0x41, PT ;  /* 0x000000410500780c */ /* 0x040fe40003fa4270 */
[----:B------:R-:W-:Y:S02]  /*1bb30*/  ISETP.GT.AND P6, PT, R5, 0x48, PT ;  /* 0x000000480500780c */ /* 0x000fe40003fc4270 */
[----:B------:R-:W-:-:S02]  /*1bb40*/  FSEL R162, R167, -INF , P5 ;  /* 0xff800000a7a27808 */ /* 0x000fc40002800000 */
[C---:B------:R-:W-:Y:S02]  /*1bb50*/  ISETP.GT.AND P3, PT, R5.reuse, 0x49, PT ;  /* 0x000000490500780c */ /* 0x040fe40003f64270 */
[----:B------:R-:W-:Y:S01]  /*1bb60*/  ISETP.GT.AND P5, PT, R5, 0x51, PT ;  /* 0x000000510500780c */ /* 0x000fe20003fa4270 */
[----:B------:R-:W-:Y:S02]  /*1bb70*/  WARPGROUP.DEPBAR.LE gsb0, 0x0 ;  /* 0x00008000000079c5 */ /* 0x000fe40000010000 */
[----:B------:R-:W-:Y:S01]  /*1bb80*/  FMUL.FTZ R184, R121, UR43 ;  /* 0x0000002b79b87c20 */ /* 0x000fe20008410000 */
[----:B------:R-:W-:Y:S01]  /*1bb90*/  FSEL R121, R157, -INF , P4 ;  /* 0xff8000009d797808 */ /* 0x000fe20002000000 */
[----:B------:R-:W-:Y:S01]  /*1bba0*/  FMUL.FTZ R185, R124, UR43 ;  /* 0x0000002b7cb97c20 */ /* 0x000fe20008410000 */
[----:B------:R-:W-:Y:S01]  /*1bbb0*/  ISETP.GT.AND P4, PT, R5, 0x31, PT ;  /* 0x000000310500780c */ /* 0x000fe20003f84270 */
[----:B------:R-:W-:Y:S01]  /*1bbc0*/  WARPGROUP.ARRIVE ;  /* 0x00000000000079c5 */ /* 0x000fe20000000000 */
[----:B------:R-:W-:Y:S01]  /*1bbd0*/  FMNMX.FTZ R161, R121, R161, !PT ;  /* 0x000000a179a17209 */ /* 0x000fe20007810000 */
[----:B------:R-:W0:Y:S01]  /*1bbe0*/  MUFU.TANH R184, R184 ;  /* 0x000000b800b87308 */ /* 0x000e220000002400 */
[----:B------:R-:W-:-:S02]  /*1bbf0*/  FSEL R156, R159, -INF , P4 ;  /* 0xff8000009f9c7808 */ /* 0x000fc40002000000 */
[----:B------:R-:W-:Y:S01]  /*1bc00*/  FMNMX.FTZ R161, R163, R161, !PT ;  /* 0x000000a1a3a17209 */ /* 0x000fe20007810000 */
[----:B------:R-:W-:Y:S01]  /*1bc10*/  HGMMA.64x192x16.F32 R24, R180, gdesc[UR4].tnspB, R24, gsb0 ;  /* 0x42e00004b4187df0 */ /* 0x000fe20008000818 */
[----:B------:R-:W-:Y:S02]  /*1bc20*/  ISETP.GT.AND P4, PT, R5, 0x40, PT ;  /* 0x000000400500780c */ /* 0x000fe40003f84270 */
[----:B------:R-:W-:Y:S01]  /*1bc30*/  FMNMX.FTZ R161, R156, R161, !PT ;  /* 0x000000a19ca17209 */ /* 0x000fe20007810000 */
[----:B------:R-:W3:Y:S01]  /*1bc40*/  MUFU.TANH R185, R185 ;  /* 0x000000b900b97308 */ /* 0x000ee20000002400 */
[----:B------:R-:W-:Y:S02]  /*1bc50*/  FSEL R149, R150, -INF , P4 ;  /* 0xff80000096957808 */ /* 0x000fe40002000000 */
[----:B------:R-:W-:Y:S02]  /*1bc60*/  FMNMX.FTZ R124, R164, R161, !PT ;  /* 0x000000a1a47c7209 */ /* 0x000fe40007810000 */
[----:B------:R-:W-:-:S02]  /*1bc70*/  FSEL R157, R173, -INF , P6 ;  /* 0xff800000ad9d7808 */ /* 0x000fc40003000000 */
[----:B------:R-:W-:Y:S02]  /*1bc80*/  FMNMX.FTZ R124, R165, R124, !PT ;  /* 0x0000007ca57c7209 */ /* 0x000fe40007810000 */
[----:B------:R-:W-:Y:S02]  /*1bc90*/  ISETP.GT.AND P4, PT, R5, 0x50, PT ;  /* 0x000000500500780c */ /* 0x000fe40003f84270 */
[----:B------:R-:W-:Y:S02]  /*1bca0*/  FMNMX.FTZ R124, R149, R124, !PT ;  /* 0x0000007c957c7209 */ /* 0x000fe40007810000 */
[----:B-1----:R-:W-:Y:S02]  /*1bcb0*/  FSEL R161, R168, -INF , P3 ;  /* 0xff800000a8a17808 */ /* 0x002fe40001800000 */
[----:B------:R-:W-:Y:S02]  /*1bcc0*/  FMNMX.FTZ R150, R162, R124, !PT ;  /* 0x0000007ca2967209 */ /* 0x000fe40007810000 */
[----:B------:R-:W-:-:S02]  /*1bcd0*/  ISETP.GT.AND P6, PT, R5, 0x58, PT ;  /* 0x000000580500780c */ /* 0x000fc40003fc4270 */
[----:B------:R-:W-:Y:S02]  /*1bce0*/  FMNMX.FTZ R166, R157, R150, !PT ;  /* 0x000000969da67209 */ /* 0x000fe40007810000 */
[----:B------:R-:W-:Y:S02]  /*1bcf0*/  ISETP.GT.AND P3, PT, R5, 0x59, PT ;  /* 0x000000590500780c */ /* 0x000fe40003f64270 */
[----:B--2---:R-:W-:Y:S02]  /*1bd00*/  FSEL R159, R171, -INF , P4 ;  /* 0xff800000ab9f7808 */ /* 0x004fe40002000000 */
[----:B------:R-:W-:Y:S02]  /*1bd10*/  FMNMX.FTZ R166, R161, R166, !PT ;  /* 0x000000a6a1a67209 */ /* 0x000fe40007810000 */
[----:B----4-:R-:W-:Y:S02]  /*1bd20*/  FSEL R124, R170, -INF , P5 ;  /* 0xff800000aa7c7808 */ /* 0x010fe40002800000 */
[----:B------:R-:W-:-:S02]  /*1bd30*/  FSEL R150, R172, -INF , P6 ;  /* 0xff800000ac967808 */ /* 0x000fc40003000000 */
[----:B------:R-:W-:Y:S02]  /*1bd40*/  FSEL R158, R174, -INF , P3 ;  /* 0xff800000ae9e7808 */ /* 0x000fe40001800000 */
[C---:B------:R-:W-:Y:S02]  /*1bd50*/  ISETP.GT.AND P4, PT, R5.reuse, 0x60, PT ;  /* 0x000000600500780c */ /* 0x040fe40003f84270 */
[C---:B------:R-:W-:Y:S02]  /*1bd60*/  ISETP.GT.AND P5, PT, R5.reuse, 0x61, PT ;  /* 0x000000610500780c */ /* 0x040fe40003fa4270 */
[C---:B------:R-:W-:Y:S02]  /*1bd70*/  ISETP.GT.AND P6, PT, R5.reuse, 0x68, PT ;  /* 0x000000680500780c */ /* 0x040fe40003fc4270 */
[----:B------:R-:W-:Y:S01]  /*1bd80*/  ISETP.GT.AND P3, PT, R5, 0x69, PT ;  /* 0x000000690500780c */ /* 0x000fe20003f64270 */
[----:B------:R-:W-:Y:S01]  /*1bd90*/  FMUL.FTZ R5, R125, UR43 ;  /* 0x0000002b7d057c20 */ /* 0x000fe20008410000 */
[----:B------:R-:W-:-:S02]  /*1bda0*/  FMNMX.FTZ R166, R159, R166, !PT ;  /* 0x000000a69fa67209 */ /* 0x000fc40007810000 */
[----:B------:R-:W-:Y:S02]  /*1bdb0*/  FSEL R125, R175, -INF , P4 ;  /* 0xff800000af7d7808 */ /* 0x000fe40002000000 */
[----:B------:R-:W-:Y:S01]  /*1bdc0*/  FMNMX.FTZ R166, R124, R166, !PT ;  /* 0x000000a67ca67209 */ /* 0x000fe20007810000 */
[----:B------:R-:W1:Y:S01]  /*1bdd0*/  MUFU.TANH R5, R5 ;  /* 0x0000000500057308 */ /* 0x000e620000002400 */
[----:B0-----:R-:W-:Y:S02]  /*1bde0*/  FSEL R167, R184, -INF , P5 ;  /* 0xff800000b8a77808 */ /* 0x001fe40002800000 */
[----:B------:R-:W-:Y:S02]  /*1bdf0*/  FMNMX.FTZ R166, R150, R166, !PT ;  /* 0x000000a696a67209 */ /* 0x000fe40007810000 */
[----:B------:R-:W-:Y:S02]  /*1be00*/  ISETP.GT.AND P4, PT, R169, 0x1, PT ;  /* 0x00000001a900780c */ /* 0x000fe40003f84270 */
[----:B------:R-:W-:-:S02]  /*1be10*/  FMNMX.FTZ R168, R158, R166, !PT ;  /* 0x000000a69ea87209 */ /* 0x000fc40007810000 */
[----:B------:R0:W2:Y:S01]  /*1be20*/  MUFU.TANH R166, R151 ;  /* 0x0000009700a67308 */ /* 0x0000a20000002400 */
[----:B------:R-:W-:Y:S02]  /*1be30*/  ISETP.GT.AND P5, PT, R169, 0x8, PT ;  /* 0x00000008a900780c */ /* 0x000fe40003fa4270 */
[----:B------:R-:W-:Y:S02]  /*1be40*/  FMNMX.FTZ R168, R125, R168, !PT ;  /* 0x000000a87da87209 */ /* 0x000fe40007810000 */
[----:B------:R-:W-:Y:S02]  /*1be50*/  FSEL R12, R12, -INF , P5 ;  /* 0xff8000000c0c7808 */ /* 0x000fe40002800000 */
[----:B------:R-:W-:Y:S01]  /*1be60*/  FMNMX.FTZ R170, R167, R168, !PT ;  /* 0x000000a8a7aa7209 */ /* 0x000fe20007810000 */
[----:B0-----:R-:W-:Y:S01]  /*1be70*/  FMUL.FTZ R151, R138, UR43 ;  /* 0x0000002b8a977c20 */ /* 0x001fe20008410000 */
[----:B---3--:R-:W-:Y:S02]  /*1be80*/  FSEL R138, R185, -INF , P6 ;  /* 0xff800000b98a7808 */ /* 0x008fe40003000000 */
[C---:B------:R-:W-:Y:S01]  /*1be90*/  ISETP.GT.AND P6, PT, R169.reuse, 0x9, PT ;  /* 0x00000009a900780c */ /* 0x040fe20003fc4270 */
[----:B------:R1:W0:Y:S01]  /*1bea0*/  MUFU.TANH R168, R151 ;  /* 0x0000009700a87308 */ /* 0x0002220000002400 */
[----:B------:R-:W-:-:S02]  /*1beb0*/  ISETP.GT.AND P5, PT, R169, 0x18, PT ;  /* 0x00000018a900780c */ /* 0x000fc40003fa4270 */
[----:B------:R-:W-:Y:S02]  /*1bec0*/  FSEL R14, R14, -INF , P6 ;  /* 0xff8000000e0e7808 */ /* 0x000fe40003000000 */
[----:B------:R-:W-:Y:S02]  /*1bed0*/  ISETP.GT.AND P6, PT, R169, 0x19, PT ;  /* 0x00000019a900780c */ /* 0x000fe40003fc4270 */
[----:B------:R-:W-:Y:S02]  /*1bee0*/  FSEL R21, R21, -INF , P5 ;  /* 0xff80000015157808 */ /* 0x000fe40002800000 */
[----:B-1----:R-:W-:Y:S02]  /*1bef0*/  FSEL R151, R5, -INF , P3 ;  /* 0xff80000005977808 */ /* 0x002fe40001800000 */
[----:B------:R-:W-:Y:S02]  /*1bf00*/  FMNMX.FTZ R5, R138, R170, !PT ;  /* 0x000000aa8a057209 */ /* 0x000fe40007810000 */
[----:B------:R-:W-:-:S02]  /*1bf10*/  ISETP.GT.AND P3, PT, R169, RZ, PT ;  /* 0x000000ffa900720c */ /* 0x000fc40003f64270 */
[----:B------:R-:W-:Y:S02]  /*1bf20*/  FMNMX.FTZ R5, R151, R5, !PT ;  /* 0x0000000597057209 */ /* 0x000fe40007810000 */
[----:B------:R-:W-:Y:S02]  /*1bf30*/  FSEL R0, R0, -INF , P3 ;  /* 0xff80000000007808 */ /* 0x000fe40001800000 */
[----:B------:R-:W-:Y:S01]  /*1bf40*/  ISETP.GT.AND P3, PT, R169, 0x10, PT ;  /* 0x00000010a900780c */ /* 0x000fe20003f64270 */
[----:B------:R-:W1:Y:S01]  /*1bf50*/  SHFL.BFLY PT, R170, R5, 0x2, 0x1f ;  /* 0x0c401f0005aa7f89 */ /* 0x000e6200000e0000 */
[----:B------:R-:W-:Y:S02]  /*1bf60*/  FSEL R160, R160, -INF , P6 ;  /* 0xff800000a0a07808 */ /* 0x000fe40003000000 */
[----:B------:R-:W-:Y:S02]  /*1bf70*/  FSEL R15, R15, -INF , P3 ;  /* 0xff8000000f0f7808 */ /* 0x000fe40001800000 */
[----:B------:R-:W-:-:S02]  /*1bf80*/  ISETP.GT.AND P3, PT, R169, 0x20, PT ;  /* 0x00000020a900780c */ /* 0x000fc40003f64270 */
[C---:B------:R-:W-:Y:S02]  /*1bf90*/  ISETP.GT.AND P5, PT, R169.reuse, 0x28, PT ;  /* 0x00000028a900780c */ /* 0x040fe40003fa4270 */
[----:B------:R-:W-:Y:S02]  /*1bfa0*/  FSEL R152, R152, -INF , P3 ;  /* 0xff80000098987808 */ /* 0x000fe40001800000 */
[C---:B------:R-:W-:Y:S02]  /*1bfb0*/  ISETP.GT.AND P6, PT, R169.reuse, 0x29, PT ;  /* 0x00000029a900780c */ /* 0x040fe40003fc4270 */
[----:B------:R-:W-:Y:S02]  /*1bfc0*/  FSEL R154, R154, -INF , P5 ;  /* 0xff8000009a9a7808 */ /* 0x000fe40002800000 */
[----:B------:R-:W-:Y:S02]  /*1bfd0*/  ISETP.GT.AND P3, PT, R169, 0x30, PT ;  /* 0x00000030a900780c */ /* 0x000fe40003f64270 */
[----:B------:R-:W-:-:S02]  /*1bfe0*/  FSEL R155, R155, -INF , P6 ;  /* 0xff8000009b9b7808 */ /* 0x000fc40003000000 */
[----:B------:R-:W-:Y:S02]  /*1bff0*/  FSEL R144, R144, -INF , P3 ;  /* 0xff80000090907808 */ /* 0x000fe40001800000 */
[C---:B------:R-:W-:Y:S02]  /*1c000*/  ISETP.GT.AND P5, PT, R169.reuse, 0x38, PT ;  /* 0x00000038a900780c */ /* 0x040fe40003fa4270 */
[----:B------:R-:W-:Y:S02]  /*1c010*/  ISETP.GT.AND P6, PT, R169, 0x39, PT ;  /* 0x00000039a900780c */ /* 0x000fe40003fc4270 */
[----:B-1----:R-:W-:Y:S02]  /*1c020*/  FMNMX.FTZ R5, R5, R170, !PT ;  /* 0x000000aa05057209 */ /* 0x002fe40007810000 */
[----:B------:R-:W-:Y:S02]  /*1c030*/  FSEL R146, R146, -INF , P5 ;  /* 0xff80000092927808 */ /* 0x000fe40002800000 */
[----:B------:R-:W-:Y:S01]  /*1c040*/  ISETP.GT.AND P3, PT, R169, 0x40, PT ;  /* 0x00000040a900780c */ /* 0x000fe20003f64270 */
[----:B------:R-:W1:Y:S01]  /*1c050*/  SHFL.BFLY PT, R170, R5, 0x1, 0x1f ;  /* 0x0c201f0005aa7f89 */ /* 0x000e6200000e0000 */
[----:B--2---:R-:W-:-:S02]  /*1c060*/  FSEL R166, R166, -INF , P6 ;  /* 0xff800000a6a67808 */ /* 0x004fc40003000000 */
[----:B0-----:R-:W-:Y:S02]  /*1c070*/  FSEL R168, R168, -INF , P3 ;  /* 0xff800000a8a87808 */ /* 0x001fe40001800000 */
[C---:B------:R-:W-:Y:S02]  /*1c080*/  ISETP.GT.AND P5, PT, R169.reuse, 0x48, PT ;  /* 0x00000048a900780c */ /* 0x040fe40003fa4270 */
        /* <DEDUP_REMOVED lines=9> */
[----:B-1----:R-:W-:-:S02]  /*1c120*/  FMNMX.FTZ R5, R5, R170, !PT ;  /* 0x000000aa05057209 */ /* 0x002fc40007810000 */
[----:B------:R-:W-:Y:S02]  /*1c130*/  FSEL R170, R3, -INF , P4 ;  /* 0xff80000003aa7808 */ /* 0x000fe40002000000 */
[----:B------:R-:W-:Y:S01]  /*1c140*/  FMNMX.FTZ R3, R0, R9, !PT ;  /* 0x0000000900037209 */ /* 0x000fe20007810000 */
[----:B------:R-:W-:Y:S01]  /*1c150*/  FMUL.FTZ R171, R5, R4 ;  /* 0x0000000405ab7220 */ /* 0x000fe20000410000 */
[----:B------:R-:W-:Y:S02]  /*1c160*/  ISETP.GT.AND P4, PT, R169, 0x11, PT ;  /* 0x00000011a900780c */ /* 0x000fe40003f84270 */
[----:B------:R-:W-:Y:S02]  /*1c170*/  FMNMX.FTZ R3, R170, R3, !PT ;  /* 0x00000003aa037209 */ /* 0x000fe40007810000 */
[----:B------:R-:W-:Y:S02]  /*1c180*/  FSEL R20, R20, -INF , P4 ;  /* 0xff80000014147808 */ /* 0x000fe40002000000 */
[----:B------:R-:W-:-:S02]  /*1c190*/  FMNMX.FTZ R3, R12, R3, !PT ;  /* 0x000000030c037209 */ /* 0x000fc40007810000 */
[----:B------:R-:W-:Y:S02]  /*1c1a0*/  ISETP.GT.AND P4, PT, R169, 0x21, PT ;  /* 0x00000021a900780c */ /* 0x000fe40003f84270 */
[----:B------:R-:W-:Y:S02]  /*1c1b0*/  FMNMX.FTZ R3, R14, R3, !PT ;  /* 0x000000030e037209 */ /* 0x000fe40007810000 */
[----:B------:R-:W-:Y:S02]  /*1c1c0*/  FSEL R153, R153, -INF , P4 ;  /* 0xff80000099997808 */ /* 0x000fe40002000000 */
[----:B------:R-:W-:Y:S02]  /*1c1d0*/  FMNMX.FTZ R3, R15, R3, !PT ;  /* 0x000000030f037209 */ /* 0x000fe40007810000 */
[----:B------:R-:W-:Y:S02]  /*1c1e0*/  ISETP.GT.AND P4, PT, R169, 0x31, PT ;  /* 0x00000031a900780c */ /* 0x000fe40003f84270 */
[----:B------:R-:W-:-:S02]  /*1c1f0*/  FMNMX.FTZ R3, R20, R3, !PT ;  /* 0x0000000314037209 */ /* 0x000fc40007810000 */
[----:B------:R-:W-:Y:S02]  /*1c200*/  FSEL R145, R145, -INF , P4 ;  /* 0xff80000091917808 */ /* 0x000fe40002000000 */
[----:B------:R-:W-:Y:S02]  /*1c210*/  FMNMX.FTZ R3, R21, R3, !PT ;  /* 0x0000000315037209 */ /* 0x000fe40007810000 */
[----:B------:R-:W-:Y:S02]  /*1c220*/  ISETP.GT.AND P4, PT, R169, 0x41, PT ;  /* 0x00000041a900780c */ /* 0x000fe40003f84270 */
[----:B------:R-:W-:Y:S02]  /*1c230*/  FMNMX.FTZ R3, R160, R3, !PT ;  /* 0x00000003a0037209 */ /* 0x000fe40007810000 */
[----:B------:R-:W-:Y:S02]  /*1c240*/  FSEL R139, R139, -INF , P4 ;  /* 0xff8000008b8b7808 */ /* 0x000fe40002000000 */
[----:B------:R-:W-:-:S02]  /*1c250*/  FMNMX.FTZ R3, R152, R3, !PT ;  /* 0x0000000398037209 */ /* 0x000fc40007810000 */
[----:B------:R-:W-:Y:S02]  /*1c260*/  FSEL R134, R134, -INF , P6 ;  /* 0xff80000086867808 */ /* 0x000fe40003000000 */
[----:B------:R-:W-:Y:S02]  /*1c270*/  FMNMX.FTZ R3, R153, R3, !PT ;  /* 0x0000000399037209 */ /* 0x000fe40007810000 */
[----:B------:R-:W-:Y:S02]  /*1c280*/  FSETP.NEU.FTZ.AND P4, PT, R5, -INF , PT ;  /* 0xff8000000500780b */ /* 0x000fe40003f9d000 */
[----:B------:R-:W-:Y:S02]  /*1c290*/  FMNMX.FTZ R3, R154, R3, !PT ;  /* 0x000000039a037209 */ /* 0x000fe40007810000 */
[----:B------:R-:W-:Y:S02]  /*1c2a0*/  ISETP.GT.AND P5, PT, R169, 0x60, PT ;  /* 0x00000060a900780c */ /* 0x000fe40003fa4270 */
[----:B------:R-:W-:-:S02]  /*1c2b0*/  FMNMX.FTZ R3, R155, R3, !PT ;  /* 0x000000039b037209 */ /* 0x000fc40007810000 */
[----:B------:R-:W-:Y:S02]  /*1c2c0*/  FSEL R135, R135, -INF , P3 ;  /* 0xff80000087877808 */ /* 0x000fe40001800000 */
[----:B------:R-:W-:Y:S02]  /*1c2d0*/  FMNMX.FTZ R3, R144, R3, !PT ;  /* 0x0000000390037209 */ /* 0x000fe40007810000 */
[----:B------:R-:W-:Y:S02]  /*1c2e0*/  FSEL R171, R171, RZ, P4 ;  /* 0x000000ffabab7208 */ /* 0x000fe40002000000 */
[----:B------:R-:W-:Y:S02]  /*1c2f0*/  FMNMX.FTZ R3, R145, R3, !PT ;  /* 0x0000000391037209 */ /* 0x000fe40007810000 */
[----:B------:R-:W-:Y:S01]  /*1c300*/  ISETP.GT.AND P6, PT, R169, 0x61, PT ;  /* 0x00000061a900780c */ /* 0x000fe20003fc4270 */
[-CC-:B------:R-:W-:Y:S01]  /*1c310*/  FFMA.FTZ R192, R147, R4.reuse, -R171.reuse ;  /* 0x0000000493c07223 */ /* 0x180fe200000108ab */
[----:B------:R-:W-:Y:S01]  /*1c320*/  FMNMX.FTZ R3, R146, R3, !PT ;  /* 0x0000000392037209 */ /* 0x000fe20007810000 */
[-CC-:B------:R-:W-:Y:S01]  /*1c330*/  FFMA.FTZ R202, R137, R4.reuse, -R171.reuse ;  /* 0x0000000489ca7223 */ /* 0x180fe200000108ab */
[----:B------:R-:W-:Y:S01]  /*1c340*/  FSEL R122, R122, -INF , P5 ;  /* 0xff8000007a7a7808 */ /* 0x000fe20002800000 */
[-CC-:B------:R-:W-:Y:S01]  /*1c350*/  FFMA.FTZ R137, R129, R4.reuse, -R171.reuse ;  /* 0x0000000481897223 */ /* 0x180fe200000108ab */
[----:B------:R-:W-:Y:S01]  /*1c360*/  FMNMX.FTZ R3, R166, R3, !PT ;  /* 0x00000003a6037209 */ /* 0x000fe20007810000 */
[-CC-:B------:R-:W-:Y:S01]  /*1c370*/  FFMA.FTZ R194, R148, R4.reuse, -R171.reuse ;  /* 0x0000000494c27223 */ /* 0x180fe200000108ab */
        /* <DEDUP_REMOVED lines=15> */
[----:B------:R-:W-:Y:S01]  /*1c470*/  FFMA.FTZ R184, R149, R4, -R171 ;  /* 0x0000000495b87223 */ /* 0x000fe200000108ab */
[----:B------:R-:W-:Y:S01]  /*1c480*/  FSEL R156, R127, -INF , P5 ;  /* 0xff8000007f9c7808 */ /* 0x000fe20002800000 */
[----:B------:R-:W-:-:S02]  /*1c490*/  WARPGROUP.DEPBAR.LE gsb0, 0x0 ;  /* 0x00008000000079c5 */ /* 0x000fc40000010000 */
[----:B------:R-:W-:Y:S01]  /*1c4a0*/  FMNMX.FTZ R3, R130, R3, !PT ;  /* 0x0000000382037209 */ /* 0x000fe20007810000 */
[----:B------:R-:W-:Y:S01]  /*1c4b0*/  WARPGROUP.ARRIVE ;  /* 0x00000000000079c5 */ /* 0x000fe20000000000 */
        /* <DEDUP_REMOVED lines=22> */
[----:B------:R-:W-:Y:S04]  /*1c620*/  MUFU.EX2 R137, R137 ;  /* 0x0000008900897308 */ /* 0x000fe80000000800 */
[----:B------:R-:W0:Y:S04]  /*1c630*/  SHFL.BFLY PT, R133, R3, 0x2, 0x1f ;  /* 0x0c401f0003857f89 */ /* 0x000e2800000e0000 */
[----:B------:R-:W-:Y:S08]  /*1c640*/  MUFU.EX2 R196, R196 ;  /* 0x000000c400c47308 */ /* 0x000ff00000000800 */
[----:B------:R-:W-:Y:S08]  /*1c650*/  MUFU.EX2 R129, R129 ;  /* 0x0000008100817308 */ /* 0x000ff00000000800 */
[----:B------:R-:W-:Y:S01]  /*1c660*/  MUFU.EX2 R198, R198 ;  /* 0x000000c600c67308 */ /* 0x000fe20000000800 */
[----:B0-----:R-:W-:Y:S01]  /*1c670*/  FMNMX.FTZ R3, R3, R133, !PT ;  /* 0x0000008503037209 */ /* 0x001fe20007810000 */
[-CC-:B------:R-:W-:Y:S01]  /*1c680*/  FFMA.FTZ R133, R124, R4.reuse, -R171.reuse ;  /* 0x000000047c857223 */ /* 0x180fe200000108ab */
[-CC-:B------:R-:W-:Y:S01]  /*1c690*/  FFMA.FTZ R124, R125, R4.reuse, -R171.reuse ;  /* 0x000000047d7c7223 */ /* 0x180fe200000108ab */
[----:B------:R-:W-:-:S04]  /*1c6a0*/  FFMA.FTZ R125, R167, R4, -R171 ;  /* 0x00000004a77d7223 */ /* 0x000fc800000108ab */
[----:B------:R-:W-:Y:S01]  /*1c6b0*/  MUFU.EX2 R128, R128 ;  /* 0x0000008000807308 */ /* 0x000fe20000000800 */
[----:B------:R-:W0:Y:S07]  /*1c6c0*/  SHFL.BFLY PT, R141, R3, 0x1, 0x1f ;  /* 0x0c201f00038d7f89 */ /* 0x000e2e00000e0000 */
[----:B------:R-:W-:Y:S08]  /*1c6d0*/  MUFU.EX2 R192, R192 ;  /* 0x000000c000c07308 */ /* 0x000ff00000000800 */
[----:B------:R-:W-:Y:S08]  /*1c6e0*/  MUFU.EX2 R132, R132 ;  /* 0x0000008400847308 */ /* 0x000ff00000000800 */
[----:B------:R-:W-:Y:S01]  /*1c6f0*/  MUFU.EX2 R194, R194 ;  /* 0x000000c200c27308 */ /* 0x000fe20000000800 */
[----:B0-----:R-:W-:Y:S01]  /*1c700*/  FMNMX.FTZ R3, R3, R141, !PT ;  /* 0x0000008d03037209 */ /* 0x001fe20007810000 */
[----:B------:R-:W-:-:S03]  /*1c710*/  FFMA.FTZ R141, R151, R4, -R171 ;  /* 0x00000004978d7223 */ /* 0x000fc600000108ab */
        /* <DEDUP_REMOVED lines=8> */
[----:B------:R-:W-:Y:S02]  /*1c7a0*/  VIADD R14, R2, 0x300 ;  /* 0x00000300020e7836 */ /* 0x000fe40000000000 */
[-C--:B------:R-:W-:Y:S01]  /*1c7b0*/  FFMA.FTZ R201, R0, R4.reuse, -R149 ;  /* 0x0000000400c97223 */ /* 0x080fe20000010895 */
[----:B------:R-:W-:Y:S01]  /*1c7c0*/  FADD.FTZ R2, -R15, R9 ;  /* 0x000000090f027221 */ /* 0x000fe20000010100 */
[----:B------:R-:W-:Y:S01]  /*1c7d0*/  IMAD.MOV.U32 R15, RZ, RZ, 0x40000040 ;  /* 0x40000040ff0f7424 */ /* 0x000fe200078e00ff */
[----:B------:R-:W-:Y:S01]  /*1c7e0*/  FSEL R0, R5, RZ, P4 ;  /* 0x000000ff05007208 */ /* 0x000fe20002000000 */
[-CC-:B------:R-:W-:Y:S01]  /*1c7f0*/  FFMA.FTZ R150, R170, R4.reuse, -R149.reuse ;  /* 0x00000004aa967223 */ /* 0x180fe20000010895 */
[----:B------:R-:W-:Y:S01]  /*1c800*/  R2UR UR6, R14 ;  /* 0x000000000e0672ca */ /* 0x000fe200000e0000 */
[-C--:B------:R-:W-:Y:S01]  /*1c810*/  FMUL.FTZ R2, R2, R4.reuse ;  /* 0x0000000402027220 */ /* 0x080fe20000410000 */
[----:B------:R-:W-:Y:S01]  /*1c820*/  R2UR UR7, R15 ;  /* 0x000000000f0772ca */ /* 0x000fe200000e0000 */
        /* <DEDUP_REMOVED lines=9> */
[----:B------:R-:W0:Y:S01]  /*1c8c0*/  MUFU.EX2 R2, R2 ;  /* 0x0000000200027308 */ /* 0x000e220000000800 */
[-CC-:B------:R-:W-:Y:S01]  /*1c8d0*/  FFMA.FTZ R152, R155, R4.reuse, -R149.reuse ;  /* 0x000000049b987223 */ /* 0x180fe20000010895 */
[-CC-:B------:R-:W-:Y:S01]  /*1c8e0*/  FFMA.FTZ R189, R144, R4.reuse, -R149.reuse ;  /* 0x0000000490bd7223 */ /* 0x180fe20000010895 */
[----:B------:R-:W-:Y:S01]  /*1c8f0*/  HGMMA.64x192x16.F32 R24, R176, gdesc[UR4].tnspB, R24, gsb0 ;  /* 0x42e00004b0187df0 */ /* 0x000fe20008000818 */
        /* <DEDUP_REMOVED lines=14> */
[----:B------:R-:W-:Y:S01]  /*1c9e0*/  FFMA.FTZ R148, R148, R4, -R149 ;  /* 0x0000000494947223 */ /* 0x000fe20000010895 */
[C---:B------:R-:W-:Y:S01]  /*1c9f0*/  ISETP.GT.AND P3, PT, R8.reuse, R223, PT ;  /* 0x000000df0800720c */ /* 0x040fe20003f64270 */
[----:B------:R-:W-:-:S04]  /*1ca00*/  VIADD R8, R8, 0xffffffff ;  /* 0xffffffff08087836 */ /* 0x000fc80000000000 */
[----:B------:R-:W0:Y:S01]  /*1ca10*/  MUFU.EX2 R203, R203 ;  /* 0x000000cb00cb7308 */ /* 0x000e220000000800 */
[----:B-1----:R-:W-:Y:S01]  /*1ca20*/  FFMA.FTZ R7, R0, R7, R200 ;  /* 0x0000000700077223 */ /* 0x002fe200000100c8 */
[----:B------:R-:W-:-:S03]  /*1ca30*/  F2FP.F16.F32.PACK_AB R200, R136, R200 ;  /* 0x000000c888c8723e */ /* 0x000fc600000000ff */
[----:B------:R-:W-:-:S03]  /*1ca40*/  FADD.FTZ R7, R136, R7 ;  /* 0x0000000788077221 */ /* 0x000fc60000010000 */
[----:B------:R-:W1:Y:S01]  /*1ca50*/  MUFU.EX2 R12, R12 ;  /* 0x0000000c000c7308 */ /* 0x000e620000000800 */
[----:B--2---:R-:W-:Y:S01]  /*1ca60*/  FADD.FTZ R6, R150, R6 ;  /* 0x0000000696067221 */ /* 0x004fe20000010000 */
[----:B------:R-:W-:Y:S01]  /*1ca70*/  FADD.FTZ R7, R202, R7 ;  /* 0x00000007ca077221 */ /* 0x000fe20000010000 */
[C---:B------:R-:W-:Y:S02]  /*1ca80*/  F2FP.F16.F32.PACK_AB R202, R137.reuse, R202 ;  /* 0x000000ca89ca723e */ /* 0x040fe400000000ff */
[----:B------:R-:W-:Y:S01]  /*1ca90*/  F2FP.F16.F32.PACK_AB R201, R150, R201 ;  /* 0x000000c996c9723e */ /* 0x000fe200000000ff */
[----:B------:R-:W-:Y:S02]  /*1caa0*/  FADD.FTZ R7, R137, R7 ;  /* 0x0000000789077221 */ /* 0x000fe40000010000 */
[----:B------:R-:W2:Y:S08]  /*1cab0*/  MUFU.EX2 R197, R197 ;  /* 0x000000c500c57308 */ /* 0x000eb00000000800 */
[----:B------:R-:W3:Y:S08]  /*1cac0*/  MUFU.EX2 R151, R151 ;  /* 0x0000009700977308 */ /* 0x000ef00000000800 */
[----:B------:R-:W4:Y:S08]  /*1cad0*/  MUFU.EX2 R199, R199 ;  /* 0x000000c700c77308 */ /* 0x000f300000000800 */
[----:B------:R-:W4:Y:S08]  /*1cae0*/  MUFU.EX2 R20, R20 ;  /* 0x0000001400147308 */ /* 0x000f300000000800 */
[----:B------:R-:W4:Y:S08]  /*1caf0*/  MUFU.EX2 R193, R193 ;  /* 0x000000c100c17308 */ /* 0x000f300000000800 */
[----:B------:R-:W4:Y:S08]  /*1cb00*/  MUFU.EX2 R21, R21 ;  /* 0x0000001500157308 */ /* 0x000f300000000800 */
[----:B------:R-:W4:Y:S08]  /*1cb10*/  MUFU.EX2 R195, R195 ;  /* 0x000000c300c37308 */ /* 0x000f300000000800 */
[----:B------:R-:W4:Y:S08]  /*1cb20*/  MUFU.EX2 R152, R152 ;  /* 0x0000009800987308 */ /* 0x000f300000000800 */
[----:B------:R-:W-:Y:S08]  /*1cb30*/  MUFU.EX2 R188, R188 ;  /* 0x000000bc00bc7308 */ /* 0x000ff00000000800 */
        /* <DEDUP_REMOVED lines=10> */
[----:B------:R-:W-:Y:S08]  /*1cbe0*/  MUFU.EX2 R186, R186 ;  /* 0x000000ba00ba7308 */ /* 0x000ff00000000800 */
[----:B------:R-:W-:Y:S08]  /*1cbf0*/  MUFU.EX2 R187, R187 ;  /* 0x000000bb00bb7308 */ /* 0x000ff00000000800 */
[----:B------:R-:W-:Y:S01]  /*1cc00*/  MUFU.EX2 R123, R123 ;  /* 0x0000007b007b7308 */ /* 0x000fe20000000800 */
[----:B------:R-:W-:-:S02]  /*1cc10*/  WARPGROUP.DEPBAR.LE gsb0, 0x0 ;  /* 0x00008000000079c5 */ /* 0x000fc40000010000 */
[----:B------:R0:W-:Y:S05]  /*1cc20*/  @!P1 SYNCS.ARRIVE.TRANS64.RED.A1T0 RZ, [R13+URZ], RZ ;  /* 0x000000ff0dff99a7 */ /* 0x0001ea000810043f */
[----:B------:R-:W-:Y:S01]  /*1cc30*/  MUFU.EX2 R180, R159 ;  /* 0x0000009f00b47308 */ /* 0x000fe20000000800 */
[----:B0-----:R-:W-:Y:S01]  /*1cc40*/  FADD.FTZ R13, R203, R6 ;  /* 0x00000006cb0d7221 */ /* 0x001fe20000010000 */
[----:B------:R0:W-:Y:S01]  /*1cc50*/  @!P1 SYNCS.ARRIVE.TRANS64.RED.A1T0 RZ, [R11+URZ], RZ ;  /* 0x000000ff0bff99a7 */ /* 0x0001e2000810043f */
[C---:B-1----:R-:W-:Y:S02]  /*1cc60*/  F2FP.F16.F32.PACK_AB R203, R12.reuse, R203 ;  /* 0x000000cb0ccb723e */ /* 0x042fe400000000ff */
[----:B------:R-:W-:-:S03]  /*1cc70*/  FADD.FTZ R13, R12, R13 ;  /* 0x0000000d0c0d7221 */ /* 0x000fc60000010000 */
[----:B------:R-:W1:Y:S01]  /*1cc80*/  MUFU.EX2 R6, R139 ;  /* 0x0000008b00067308 */ /* 0x000e620000000800 */
[----:B--2---:R-:W-:Y:S01]  /*1cc90*/  FADD.FTZ R13, R197, R13 ;  /* 0x0000000dc50d7221 */ /* 0x004fe20000010000 */
[----:B0-----:R-:W-:Y:S01]  /*1cca0*/  FADD.FTZ R11, R196, R7 ;  /* 0x00000007c40b7221 */ /* 0x001fe20000010000 */
[----:B------:R-:W-:Y:S01]  /*1ccb0*/  FFMA.FTZ R7, R143, R4, -R149 ;  /* 0x000000048f077223 */ /* 0x000fe20000010895 */
[----:B------:R-:W-:Y:S01]  /*1ccc0*/  F2FP.F16.F32.PACK_AB R196, R129, R196 ;  /* 0x000000c481c4723e */ /* 0x000fe200000000ff */
[----:B---3--:R-:W-:Y:S01]  /*1ccd0*/  FADD.FTZ R13, R151, R13 ;  /* 0x0000000d970d7221 */ /* 0x008fe20000010000 */
[----:B------:R-:W-:Y:S02]  /*1cce0*/  FADD.FTZ R11, R129, R11 ;  /* 0x0000000b810b7221 */ /* 0x000fe40000010000 */
[----:B------:R-:W-:Y:S01]  /*1ccf0*/  MUFU.EX2 R181, R181 ;  /* 0x000000b500b57308 */ /* 0x000fe20000000800 */
[----:B------:R-:W-:Y:S01]  /*1cd00*/  F2FP.F16.F32.PACK_AB R197, R151, R197 ;  /* 0x000000c597c5723e */ /* 0x000fe200000000ff */
[----:B----4-:R-:W-:Y:S01]  /*1cd10*/  FADD.FTZ R13, R199, R13 ;  /* 0x0000000dc70d7221 */ /* 0x010fe20000010000 */
[----:B------:R-:W-:Y:S01]  /*1cd20*/  FADD.FTZ R14, R198, R11 ;  /* 0x0000000bc60e7221 */ /* 0x000fe20000010000 */
[-CC-:B------:R-:W-:Y:S01]  /*1cd30*/  FFMA.FTZ R11, R131, R4.reuse, -R149.reuse ;  /* 0x00000004830b7223 */ /* 0x180fe20000010895 */
[----:B------:R-:W-:Y:S01]  /*1cd40*/  FFMA.FTZ R149, R156, R4, -R149 ;  /* 0x000000049c957223 */ /* 0x000fe20000010895 */
[----:B------:R-:W-:Y:S01]  /*1cd50*/  FADD.FTZ R13, R20, R13 ;  /* 0x0000000d140d7221 */ /* 0x000fe20000010000 */
[C---:B------:R-:W-:Y:S01]  /*1cd60*/  FADD.FTZ R14, R128.reuse, R14 ;  /* 0x0000000e800e7221 */ /* 0x040fe20000010000 */
[----:B------:R-:W0:Y:S01]  /*1cd70*/  MUFU.EX2 R7, R7 ;  /* 0x0000000700077308 */ /* 0x000e220000000800 */
[----:B------:R-:W-:Y:S01]  /*1cd80*/  F2FP.F16.F32.PACK_AB R198, R128, R198 ;  /* 0x000000c680c6723e */ /* 0x000fe200000000ff */
[----:B------:R-:W-:Y:S01]  /*1cd90*/  FADD.FTZ R13, R193, R13 ;  /* 0x0000000dc10d7221 */ /* 0x000fe20000010000 */
[----:B------:R-:W-:Y:S01]  /*1cda0*/  FADD.FTZ R14, R192, R14 ;  /* 0x0000000ec00e7221 */ /* 0x000fe20000010000 */
[----:B------:R-:W-:-:S02]  /*1cdb0*/  F2FP.F16.F32.PACK_AB R199, R20, R199 ;  /* 0x000000c714c7723e */ /* 0x000fc400000000ff */
[----:B------:R-:W-:Y:S01]  /*1cdc0*/  FADD.FTZ R13, R21, R13 ;  /* 0x0000000d150d7221 */ /* 0x000fe20000010000 */
[C---:B------:R-:W-:Y:S01]  /*1cdd0*/  FADD.FTZ R14, R132.reuse, R14 ;  /* 0x0000000e840e7221 */ /* 0x040fe20000010000 */
[----:B------:R-:W-:Y:S01]  /*1cde0*/  MUFU.EX2 R133, R133 ;  /* 0x0000008500857308 */ /* 0x000fe20000000800 */
[----:B------:R-:W-:Y:S01]  /*1cdf0*/  F2FP.F16.F32.PACK_AB R192, R132, R192 ;  /* 0x000000c084c0723e */ /* 0x000fe200000000ff */
[----:B------:R-:W-:Y:S01]  /*1ce00*/  FADD.FTZ R13, R195, R13 ;  /* 0x0000000dc30d7221 */ /* 0x000fe20000010000 */
[----:B------:R-:W-:Y:S01]  /*1ce10*/  FADD.FTZ R14, R194, R14 ;  /* 0x0000000ec20e7221 */ /* 0x000fe20000010000 */
[----:B------:R-:W-:Y:S02]  /*1ce20*/  F2FP.F16.F32.PACK_AB R193, R21, R193 ;  /* 0x000000c115c1723e */ /* 0x000fe400000000ff */
[----:B------:R-:W-:Y:S01]  /*1ce30*/  FADD.FTZ R13, R152, R13 ;  /* 0x0000000d980d7221 */ /* 0x000fe20000010000 */
[C---:B------:R-:W-:Y:S01]  /*1ce40*/  FADD.FTZ R14, R120.reuse, R14 ;  /* 0x0000000e780e7221 */ /* 0x040fe20000010000 */
[----:B------:R-:W2:Y:S01]  /*1ce50*/  MUFU.EX2 R11, R11 ;  /* 0x0000000b000b7308 */ /* 0x000ea20000000800 */
[----:B------:R-:W-:Y:S01]  /*1ce60*/  F2FP.F16.F32.PACK_AB R194, R120, R194 ;  /* 0x000000c278c2723e */ /* 0x000fe200000000ff */
[----:B------:R-:W-:Y:S01]  /*1ce70*/  FADD.FTZ R13, R189, R13 ;  /* 0x0000000dbd0d7221 */ /* 0x000fe20000010000 */
[----:B------:R-:W-:Y:S01]  /*1ce80*/  FADD.FTZ R14, R188, R14 ;  /* 0x0000000ebc0e7221 */ /* 0x000fe20000010000 */
[----:B------:R-:W-:-:S02]  /*1ce90*/  F2FP.F16.F32.PACK_AB R189, R10, R189 ;  /* 0x000000bd0abd723e */ /* 0x000fc400000000ff */
[----:B------:R-:W-:Y:S01]  /*1cea0*/  FADD.FTZ R13, R10, R13 ;  /* 0x0000000d0a0d7221 */ /* 0x000fe20000010000 */
[----:B------:R-:W-:Y:S01]  /*1ceb0*/  FADD.FTZ R14, R121, R14 ;  /* 0x0000000e790e7221 */ /* 0x000fe20000010000 */
[----:B------:R-:W-:Y:S01]  /*1cec0*/  MUFU.EX2 R182, R182 ;  /* 0x000000b600b67308 */ /* 0x000fe20000000800 */
[----:B------:R-:W-:Y:S01]  /*1ced0*/  F2FP.F16.F32.PACK_AB R195, R152, R195 ;  /* 0x000000c398c3723e */ /* 0x000fe200000000ff */
[----:B------:R-:W-:Y:S01]  /*1cee0*/  FADD.FTZ R13, R191, R13 ;  /* 0x0000000dbf0d7221 */ /* 0x000fe20000010000 */
[----:B------:R-:W-:Y:S01]  /*1cef0*/  FADD.FTZ R14, R190, R14 ;  /* 0x0000000ebe0e7221 */ /* 0x000fe20000010000 */
[C---:B------:R-:W-:Y:S02]  /*1cf00*/  F2FP.F16.F32.PACK_AB R191, R9.reuse, R191 ;  /* 0x000000bf09bf723e */ /* 0x040fe400000000ff */
[----:B------:R-:W-:Y:S01]  /*1cf10*/  FADD.FTZ R13, R9, R13 ;  /* 0x0000000d090d7221 */ /* 0x000fe20000010000 */
[----:B------:R-:W-:Y:S01]  /*1cf20*/  FADD.FTZ R14, R127, R14 ;  /* 0x0000000e7f0e7221 */ /* 0x000fe20000010000 */
[----:B------:R-:W3:Y:S01]  /*1cf30*/  MUFU.EX2 R183, R183 ;  /* 0x000000b700b77308 */ /* 0x000ee20000000800 */
[----:B------:R-:W-:Y:S01]  /*1cf40*/  F2FP.F16.F32.PACK_AB R188, R121, R188 ;  /* 0x000000bc79bc723e */ /* 0x000fe200000000ff */
[----:B------:R-:W-:Y:S01]  /*1cf50*/  FADD.FTZ R13, R185, R13 ;  /* 0x0000000db90d7221 */ /* 0x000fe20000010000 */
[----:B------:R-:W-:Y:S01]  /*1cf60*/  FADD.FTZ R14, R184, R14 ;  /* 0x0000000eb80e7221 */ /* 0x000fe20000010000 */
[----:B-1----:R-:W-:-:S02]  /*1cf70*/  F2FP.F16.F32.PACK_AB R185, R6, R185 ;  /* 0x000000b906b9723e */ /* 0x002fc400000000ff */
[----:B------:R-:W-:Y:S01]  /*1cf80*/  FADD.FTZ R12, R6, R13 ;  /* 0x0000000d060c7221 */ /* 0x000fe20000010000 */
[----:B------:R-:W-:Y:S01]  /*1cf90*/  FADD.FTZ R15, R126, R14 ;  /* 0x0000000e7e0f7221 */ /* 0x000fe20000010000 */
[----:B------:R-:W1:Y:S01]  /*1cfa0*/  MUFU.EX2 R140, R140 ;  /* 0x0000008c008c7308 */ /* 0x000e620000000800 */
[----:B------:R-:W-:Y:S01]  /*1cfb0*/  F2FP.F16.F32.PACK_AB R190, R127, R190 ;  /* 0x000000be7fbe723e */ /* 0x000fe200000000ff */
[----:B------:R-:W-:Y:S01]  /*1cfc0*/  FADD.FTZ R12, R187, R12 ;  /* 0x0000000cbb0c7221 */ /* 0x000fe20000010000 */
[----:B------:R-:W-:Y:S01]  /*1cfd0*/  FADD.FTZ R14, R186, R15 ;  /* 0x0000000fba0e7221 */ /* 0x000fe20000010000 */
[C---:B0-----:R-:W-:Y:S02]  /*1cfe0*/  F2FP.F16.F32.PACK_AB R187, R7.reuse, R187 ;  /* 0x000000bb07bb723e */ /* 0x041fe400000000ff */
[----:B------:R-:W-:Y:S01]  /*1cff0*/  FADD.FTZ R12, R7, R12 ;  /* 0x0000000c070c7221 */ /* 0x000fe20000010000 */
[----:B------:R-:W-:Y:S01]  /*1d000*/  FADD.FTZ R13, R123, R14 ;  /* 0x0000000e7b0d7221 */ /* 0x000fe20000010000 */
[----:B------:R-:W0:Y:S01]  /*1d010*/  MUFU.EX2 R135, R135 ;  /* 0x0000008700877308 */ /* 0x000e220000000800 */
[----:B------:R-:W-:Y:S01]  /*1d020*/  F2FP.F16.F32.PACK_AB R184, R126, R184 ;  /* 0x000000b87eb8723e */ /* 0x000fe200000000ff */
[----:B------:R-:W-:Y:S01]  /*1d030*/  FADD.FTZ R12, R181, R12 ;  /* 0x0000000cb50c7221 */ /* 0x000fe20000010000 */
[----:B------:R-:W-:Y:S01]  /*1d040*/  FADD.FTZ R10, R180, R13 ;  /* 0x0000000db40a7221 */ /* 0x000fe20000010000 */
[----:B--2---:R-:W-:-:S02]  /*1d050*/  F2FP.F16.F32.PACK_AB R181, R11, R181 ;  /* 0x000000b50bb5723e */ /* 0x004fc400000000ff */
[----:B------:R-:W-:Y:S01]  /*1d060*/  FADD.FTZ R12, R11, R12 ;  /* 0x0000000c0b0c7221 */ /* 0x000fe20000010000 */
[----:B------:R-:W-:Y:S01]  /*1d070*/  FADD.FTZ R9, R133, R10 ;  /* 0x0000000a85097221 */ /* 0x000fe20000010000 */
[----:B------:R-:W2:Y:S01]  /*1d080*/  MUFU.EX2 R124, R124 ;  /* 0x0000007c007c7308 */ /* 0x000ea20000000800 */
[----:B------:R-:W-:Y:S01]  /*1d090*/  F2FP.F16.F32.PACK_AB R186, R123, R186 ;  /* 0x000000ba7bba723e */ /* 0x000fe200000000ff */
[----:B---3--:R-:W-:Y:S01]  /*1d0a0*/  FADD.FTZ R12, R183, R12 ;  /* 0x0000000cb70c7221 */ /* 0x008fe20000010000 */
[----:B------:R-:W-:Y:S01]  /*1d0b0*/  FADD.FTZ R9, R182, R9 ;  /* 0x00000009b6097221 */ /* 0x000fe20000010000 */
[----:B------:R-:W-:Y:S01]  /*1d0c0*/  F2FP.F16.F32.PACK_AB R180, R133, R180 ;  /* 0x000000b485b4723e */ /* 0x000fe200000000ff */
[----:B------:R-:W-:Y:S01]  /*1d0d0*/  IMAD.MOV.U32 R11, RZ, RZ, R208 ;  /* 0x000000ffff0b7224 */ /* 0x000fe200078e00d0 */
[C---:B-1----:R-:W-:Y:S01]  /*1d0e0*/  F2FP.F16.F32.PACK_AB R182, R140.reuse, R182 ;  /* 0x000000b68cb6723e */ /* 0x042fe200000000ff */
[----:B------:R-:W-:Y:S01]  /*1d0f0*/  FADD.FTZ R9, R140, R9 ;  /* 0x000000098c097221 */ /* 0x000fe20000010000 */
[----:B------:R-:W1:Y:S01]  /*1d100*/  MUFU.EX2 R122, R122 ;  /* 0x0000007a007a7308 */ /* 0x000e620000000800 */
[C---:B0-----:R-:W-:Y:S01]  /*1d110*/  FADD.FTZ R7, R135.reuse, R12 ;  /* 0x0000000c87077221 */ /* 0x041fe20000010000 */
[----:B------:R-:W-:Y:S01]  /*1d120*/  F2FP.F16.F32.PACK_AB R183, R135, R183 ;  /* 0x000000b787b7723e */ /* 0x000fe200000000ff */
[----:B------:R-:W-:-:S05]  /*1d130*/  IMAD.MOV.U32 R12, RZ, RZ, R205 ;  /* 0x000000ffff0c7224 */ /* 0x000fca00078e00cd */
        /* <DEDUP_REMOVED lines=9> */
[----:B------:R-:W-:-:S06]  /*1d1d0*/  F2FP.F16.F32.PACK_AB R177, R147, R122 ;  /* 0x0000007a93b1723e */ /* 0x000fcc00000000ff */
[----:B------:R-:W2:Y:S01]  /*1d1e0*/  MUFU.EX2 R141, R141 ;  /* 0x0000008d008d7308 */ /* 0x000ea20000000800 */
[----:B-1----:R-:W-:-:S07]  /*1d1f0*/  FADD.FTZ R6, R138, R7 ;  /* 0x000000078a067221 */ /* 0x002fce0000010000 */
[----:B------:R-:W1:Y:S01]  /*1d200*/  MUFU.EX2 R149, R149 ;  /* 0x0000009500957308 */ /* 0x000e620000000800 */
[----:B0-----:R-:W-:Y:S01]  /*1d210*/  FADD.FTZ R10, R148, R9 ;  /* 0x00000009940a7221 */ /* 0x001fe20000010000 */
[----:B------:R-:W-:Y:S02]  /*1d220*/  IMAD.MOV.U32 R9, RZ, RZ, R3 ;  /* 0x000000ffff097224 */ /* 0x000fe400078e0003 */
[C---:B--2---:R-:W-:Y:S01]  /*1d230*/  FADD.FTZ R7, R141.reuse, R6 ;  /* 0x000000068d077221 */ /* 0x044fe20000010000 */
[----:B------:R-:W-:Y:S01]  /*1d240*/  F2FP.F16.F32.PACK_AB R178, R141, R138 ;  /* 0x0000008a8db2723e */ /* 0x000fe200000000ff */
[C---:B-1----:R-:W-:Y:S01]  /*1d250*/  FADD.FTZ R6, R149.reuse, R10 ;  /* 0x0000000a95067221 */ /* 0x042fe20000010000 */
[----:B------:R-:W-:Y:S02]  /*1d260*/  F2FP.F16.F32.PACK_AB R179, R149, R148 ;  /* 0x0000009495b3723e */ /* 0x000fe400000000ff */
[----:B------:R-:W-:Y:S01]  /*1d270*/  MOV R10, R5 ;  /* 0x00000005000a7202 */ /* 0x000fe20000000f00 */
[----:B------:R-:W-:Y:S06]  /*1d280*/  @P3 BRA `(.L_x_6371) ;  /* 0xffffffa000d03947 */ /* 0x000fec000383ffff */
[----:B------:R-:W-:Y:S05]  /*1d290*/  BSYNC B1 ;  /* 0x0000000000017941 */ /* 0x000fea0003800000 */
.L_x_6360:
[----:B------:R-:W-:Y:S05]  /*1d2a0*/  BSYNC B0 ;  /* 0x0000000000007941 */ /* 0x000fea0003800000 */
.L_x_6359:
[----:B------:R-:W-:Y:S01]  /*1d2b0*/  ISETP.GE.AND P2, PT, R8, RZ, PT ;  /* 0x000000ff0800720c */ /* 0x000fe20003f46270 */
[----:B------:R-:W-:-:S12]  /*1d2c0*/  BSSY B0, `(.L_x_6372) ;  /* 0x000054f000007945 */ /* 0x000fd80003800000 */
[----:B------:R-:W-:Y:S05]  /*1d2d0*/  @!P2 BRA `(.L_x_6373) ;  /* 0x000000540034a947 */ /* 0x000fea0003800000 */
[----:B------:R-:W-:Y:S02]  /*1d2e0*/  IMAD.MOV.U32 R9, RZ, RZ, R3 ;  /* 0x000000ffff097224 */ /* 0x000fe400078e0003 */
[----:B------:R-:W-:Y:S02]  /*1d2f0*/  IMAD.MOV.U32 R10, RZ, RZ, R5 ;  /* 0x000000ffff0a7224 */ /* 0x000fe400078e0005 */
[----:B------:R-:W-:Y:S02]  /*1d300*/  IMAD.MOV.U32 R11, RZ, RZ, R208 ;  /* 0x000000ffff0b7224 */ /* 0x000fe400078e00d0 */
[----:B------:R-:W-:-:S07]  /*1d310*/  IMAD.MOV.U32 R12, RZ, RZ, R205 ;  /* 0x000000ffff0c7224 */ /* 0x000fce00078e00cd */
.L_x_6384:
        /* <DEDUP_REMOVED lines=8> */
.L_x_6374:
[----:B------:R-:W-:Y:S01]  /*1d3a0*/  IMAD R4, R205, 0x8, R16 ;  /* 0x00000008cd047824 */ /* 0x000fe200078e0210 */
[----:B------:R-:W-:-:S04]  /*1d3b0*/  SHF.L.U32 R5, R208, 0x1f, RZ ;  /* 0x0000001fd0057819 */ /* 0x000fc800000006ff */
[----:B------:R0:W1:Y:S01]  /*1d3c0*/  SYNCS.PHASECHK.TRANS64.TRYWAIT P2, [R4+URZ+0x36830], R5 ;  /* 0x03683005040075a7 */ /* 0x000062000804017f */
[----:B------:R-:W-:Y:S05]  /*1d3d0*/  @!P0 BRA `(.L_x_6375) ;  /* 0x0000000000048947 */ /* 0x000fea0003800000 */
[----:B------:R-:W-:Y:S01]  /*1d3e0*/  BPT.TRAP 0x1 ;  /* 0x000000040000795c */ /* 0x000fe20000300000 */
.L_x_6375:
[----:B------:R-:W-:Y:S01]  /*1d3f0*/  IMAD R3, R205, 0xa80, R221 ;  /* 0x00000a80cd037824 */ /* 0x000fe200078e02dd */
[----:B------:R-:W-:Y:S03]  /*1d400*/  BSSY B1, `(.L_x_6376) ;  /* 0x0000006000017945 */ /* 0x000fe60003800000 */
[C---:B------:R-:W-:Y:S02]  /*1d410*/  VIADD R122, R3.reuse, 0x80 ;  /* 0x00000080037a7836 */ /* 0x040fe40000000000 */
[----:B------:R-:W-:Y:S01]  /*1d420*/  VIADD R124, R3, 0x100 ;  /* 0x00000100037c7836 */ /* 0x000fe20000000000 */
[----:B-1----:R-:W-:Y:S06]  /*1d430*/  @P2 BRA `(.L_x_6377) ;  /* 0x0000000000082947 */ /* 0x002fec0003800000 */
[----:B------:R-:W1:Y:S02]  /*1d440*/  SYNCS.PHASECHK.TRANS64.TRYWAIT P2, [R4+URZ+0x36830], R5 ;  /* 0x03683005040075a7 */ /* 0x000e64000804017f */
[----:B-1----:R-:W-:Y:S05]  /*1d450*/  @!P2 BRA `(.L_x_6378) ;  /* 0x0000011800e0a947 */ /* 0x002fea0003800000 */
.L_x_6377:
[----:B------:R-:W-:Y:S05]  /*1d460*/  BSYNC B1 ;  /* 0x0000000000017941 */ /* 0x000fea0003800000 */
.L_x_6376:
[----:B------:R-:W2:Y:S01]  /*1d470*/  LDL.64 R20, [R1] ;  /* 0x0000000001147983 */ /* 0x000ea20000100a00 */
[----:B------:R-:W-:Y:S01]  /*1d480*/  IMAD.MOV.U32 R121, RZ, RZ, 0x40000040 ;  /* 0x40000040ff797424 */ /* 0x000fe200078e00ff */
[----:B------:R-:W-:Y:S02]  /*1d490*/  MOV R120, R3 ;  /* 0x0000000300787202 */ /* 0x000fe40000000f00 */
        /* <DEDUP_REMOVED lines=9> */
[----:B------:R-:W-:Y:S01]  /*1d530*/  R2UR UR7, R123 ;  /* 0x000000007b0772ca */ /* 0x000fe200000e0000 */
[----:B------:R-:W-:-:S02]  /*1d540*/  IMAD.MOV.U32 R120, RZ, RZ, R124 ;  /* 0x000000ffff787224 */ /* 0x000fc400078e007c */
[----:B------:R-:W-:Y:S01]  /*1d550*/  VIADD R122, R3, 0x180 ;  /* 0x00000180037a7836 */ /* 0x000fe20000000000 */
[----:B------:R-:W-:Y:S01]  /*1d560*/  R2UR UR15, R123 ;  /* 0x000000007b0f72ca */ /* 0x000fe200000e0000 */
[----:B------:R-:W-:Y:S01]  /*1d570*/  IMAD.MOV.U32 R211, RZ, RZ, 0x40000040 ;  /* 0x40000040ffd37424 */ /* 0x000fe200078e00ff */
[----:B------:R-:W-:Y:S01]  /*1d580*/  R2UR UR18, R120 ;  /* 0x00000000781272ca */ /* 0x000fe200000e0000 */
[----:B------:R-:W3:Y:S01]  /*1d590*/  LDL.64 R226, [R1+0x20] ;  /* 0x0000200001e27983 */ /* 0x000ee20000100a00 */
[----:B------:R-:W-:Y:S02]  /*1d5a0*/  R2UR UR14, R122 ;  /* 0x000000007a0e72ca */ /* 0x000fe400000e0000 */
[----:B------:R-:W-:Y:S01]  /*1d5b0*/  IADD3 R120, R3, 0x200, RZ ;  /* 0x0000020003787810 */ /* 0x000fe20007ffe0ff */
[----:B----4-:R-:W4:Y:S01]  /*1d5c0*/  LDL.64 R6, [R1+0x28] ;  /* 0x0000280001067983 */ /* 0x010f220000100a00 */
[----:B------:R-:W-:Y:S02]  /*1d5d0*/  R2UR UR35, R121 ;  /* 0x00000000792372ca */ /* 0x000fe400000e0000 */
[----:B------:R-:W-:-:S02]  /*1d5e0*/  R2UR UR34, R120 ;  /* 0x00000000782272ca */ /* 0x000fc400000e0000 */
[----:B--2---:R-:W-:Y:S02]  /*1d5f0*/  R2UR UR20, R20 ;  /* 0x00000000141472ca */ /* 0x004fe400000e0000 */
[----:B------:R-:W-:Y:S02]  /*1d600*/  R2UR UR21, R21 ;  /* 0x00000000151572ca */ /* 0x000fe400000e0000 */
[----:B---3--:R-:W-:Y:S02]  /*1d610*/  R2UR UR46, R14 ;  /* 0x000000000e2e72ca */ /* 0x008fe400000e0000 */
[----:B------:R-:W-:-:S07]  /*1d620*/  R2UR UR47, R15 ;  /* 0x000000000f2f72ca */ /* 0x000fce00000e0000 */
        /* <DEDUP_REMOVED lines=24> */
[----:B------:R-:W-:Y:S02]  /*1d7b0*/  R2UR UR30, R124 ;  /* 0x000000007c1e72ca */ /* 0x000fe400000e0000 */
[----:B------:R-:W-:Y:S01]  /*1d7c0*/  R2UR UR31, R125 ;  /* 0x000000007d1f72ca */ /* 0x000fe200000e0000 */
[----:B------:R-:W-:Y:S01]  /*1d7d0*/  UMOV UR28, UR20 ;  /* 0x00000014001c7c82 */ /* 0x000fe20008000000 */
[----:B------:R-:W-:Y:S01]  /*1d7e0*/  UMOV UR29, UR21 ;  /* 0x00000015001d7c82 */ /* 0x000fe20008000000 */
[C---:B------:R-:W-:Y:S02]  /*1d7f0*/  VIADD R120, R3.reuse, 0x2 ;  /* 0x0000000203787836 */ /* 0x040fe40000000000 */
[----:B------:R-:W-:Y:S02]  /*1d800*/  IMAD.MOV.U32 R121, RZ, RZ, 0x40000040 ;  /* 0x40000040ff797424 */ /* 0x000fe400078e00ff */
[C---:B------:R-:W-:Y:S01]  /*1d810*/  VIADD R122, R3.reuse, 0x300 ;  /* 0x00000300037a7836 */ /* 0x040fe20000000000 */
[----:B------:R-:W-:Y:S01]  /*1d820*/  R2UR UR10, R120 ;  /* 0x00000000780a72ca */ /* 0x000fe200000e0000 */
[----:B------:R-:W-:Y:S01]  /*1d830*/  VIADD R120, R3, 0x102 ;  /* 0x0000010203787836 */ /* 0x000fe20000000000 */
[----:B------:R-:W-:-:S02]  /*1d840*/  R2UR UR11, R121 ;  /* 0x00000000790b72ca */ /* 0x000fc400000e0000 */
[----:B------:R-:W-:Y:S01]  /*1d850*/  MOV R121, 0x40000040 ;  /* 0x4000004000797802 */ /* 0x000fe20000000f00 */
[----:B------:R-:W-:Y:S02]  /*1d860*/  WARPGROUP.DEPBAR.LE gsb0, 0x0 ;  /* 0x00008000000079c5 */ /* 0x000fe40000010000 */
[----:B------:R-:W-:-:S06]  /*1d870*/  WARPGROUP.ARRIVE ;  /* 0x00000000000079c5 */ /* 0x000fcc0000000000 */
[----:B------:R-:W-:Y:S01]  /*1d880*/  HGMMA.64x16x16.F32 R128, gdesc[UR28], RZ, !UPT, gsb0 ;  /* 0x002000001c8079f0 */ /* 0x000fe2000c0008ff */
[----:B------:R-:W-:Y:S01]  /*1d890*/  R2UR UR27, R123 ;  /* 0x000000007b1b72ca */ /* 0x000fe200000e0000 */
[----:B------:R-:W-:Y:S01]  /*1d8a0*/  IMAD.MOV.U32 R123, RZ, RZ, 0x40000040 ;  /* 0x40000040ff7b7424 */ /* 0x000fe200078e00ff */
[----:B------:R-:W-:Y:S01]  /*1d8b0*/  R2UR UR23, R121 ;  /* 0x00000000791772ca */ /* 0x000fe200000e0000 */
[----:B------:R-:W-:Y:S01]  /*1d8c0*/  IMAD.MOV.U32 R121, RZ, RZ, 0x40000040 ;  /* 0x40000040ff797424 */ /* 0x000fe200078e00ff */
[----:B------:R-:W-:Y:S02]  /*1d8d0*/  R2UR UR26, R122 ;  /* 0x000000007a1a72ca */ /* 0x000fe400000e0000 */
[----:B------:R-:W-:Y:S01]  /*1d8e0*/  R2UR UR22, R120 ;  /* 0x00000000781672ca */ /* 0x000fe200000e0000 */
[C---:B------:R-:W-:Y:S01]  /*1d8f0*/  VIADD R120, R3.reuse, 0x202 ;  /* 0x0000020203787836 */ /* 0x040fe20000000000 */
[----:B------:R-:W-:Y:S02]  /*1d900*/  IADD3 R122, R3, 0x82, RZ ;  /* 0x00000082037a7810 */ /* 0x000fe40007ffe0ff */
[----:B------:R-:W-:Y:S01]  /*1d910*/  R2UR UR7, R123 ;  /* 0x000000007b0772ca */ /* 0x000fe200000e0000 */
[----:B------:R-:W-:Y:S01]  /*1d920*/  IMAD.MOV.U32 R123, RZ, RZ, 0x40000040 ;  /* 0x40000040ff7b7424 */ /* 0x000fe200078e00ff */
[----:B------:R-:W-:Y:S01]  /*1d930*/  R2UR UR6, R122 ;  /* 0x000000007a0672ca */ /* 0x000fe200000e0000 */
[----:B------:R-:W-:Y:S01]  /*1d940*/  VIADD R122, R3, 0x182 ;  /* 0x00000182037a7836 */ /* 0x000fe20000000000 */
[----:B------:R-:W-:Y:S01]  /*1d950*/  R2UR UR51, R121 ;  /* 0x00000000793372ca */ /* 0x000fe200000e0000 */
[----:B------:R-:W-:Y:S01]  /*1d960*/  IMAD.MOV.U32 R121, RZ, RZ, 0x40000040 ;  /* 0x40000040ff797424 */ /* 0x000fe200078e00ff */
[----:B------:R-:W-:-:S02]  /*1d970*/  R2UR UR50, R120 ;  /* 0x00000000783272ca */ /* 0x000fc400000e0000 */
[C---:B------:R-:W-:Y:S02]  /*1d980*/  IADD3 R120, R3.reuse, 0x302, RZ ;  /* 0x0000030203787810 */ /* 0x040fe40007ffe0ff */
[----:B------:R-:W-:Y:S01]  /*1d990*/  R2UR UR18, R122 ;  /* 0x000000007a1272ca */ /* 0x000fe200000e0000 */
[----:B------:R-:W-:Y:S01]  /*1d9a0*/  VIADD R122, R3, 0x282 ;  /* 0x00000282037a7836 */ /* 0x000fe20000000000 */
[----:B------:R-:W-:Y:S01]  /*1d9b0*/  R2UR UR19, R123 ;  /* 0x000000007b1372ca */ /* 0x000fe200000e0000 */
[----:B------:R-:W-:Y:S01]  /*1d9c0*/  IMAD.MOV.U32 R123, RZ, RZ, 0x40000040 ;  /* 0x40000040ff7b7424 */ /* 0x000fe200078e00ff */
[----:B------:R-:W-:Y:S01]  /*1d9d0*/  R2UR UR34, R120 ;  /* 0x00000000782272ca */ /* 0x000fe200000e0000 */
[----:B------:R-:W-:Y:S01]  /*1d9e0*/  VIADD R120, R3, 0x4 ;  /* 0x0000000403787836 */ /* 0x000fe20000000000 */
[----:B------:R-:W-:Y:S01]  /*1d9f0*/  R2UR UR35, R121 ;  /* 0x00000000792372ca */ /* 0x000fe200000e0000 */
[----:B------:R-:W-:Y:S01]  /*1da00*/  IMAD.MOV.U32 R121, RZ, RZ, 0x40000040 ;  /* 0x40000040ff797424 */ /* 0x000fe200078e00ff */
[----:B------:R-:W-:-:S02]  /*1da10*/  R2UR UR14, R122 ;  /* 0x000000007a0e72ca */ /* 0x000fc400000e0000 */
        /* <DEDUP_REMOVED lines=45> */
[----:B----4-:R-:W-:Y:S02]  /*1dcf0*/  R2UR UR38, R6 ;  /* 0x00000000062672ca */ /* 0x010fe400000e0000 */
[----:B------:R-:W-:Y:S02]  /*1dd00*/  R2UR UR39, R7 ;  /* 0x00000000072772ca */ /* 0x000fe400000e0000 */
[----:B------:R-:W-:Y:S01]  /*1dd10*/  IADD3 R210, R3, 0x84, RZ ;  /* 0x0000008403d27810 */ /* 0x000fe20007ffe0ff */
[----:B------:R2:W5:Y:S08]  /*1dd20*/  LDL.LU.64 R6, [R1+0x98] ;  /* 0x0000980001067983 */ /* 0x0005700000300a00 */
[----:B------:R-:W-:-:S02]  /*1dd30*/  UMOV UR28, UR38 ;  /* 0x00000026001c7c82 */ /* 0x000fc40008000000 */
[----:B------:R-:W-:Y:S01]  /*1dd40*/  UMOV UR29, UR39 ;  /* 0x00000027001d7c82 */ /* 0x000fe20008000000 */
        /* <DEDUP_REMOVED lines=59> */
[----:B------:R-:W-:Y:S02]  /*1e100*/  R2UR UR40, R226 ;  /* 0x00000000e22872ca */ /* 0x000fe400000e0000 */
[----:B------:R-:W-:-:S02]  /*1e110*/  R2UR UR41, R227 ;  /* 0x00000000e32972ca */ /* 0x000fc400000e0000 */
        /* <DEDUP_REMOVED lines=85> */
[----:B------:R-:W-:Y:S01]  /*1e670*/  R2UR UR49, R21 ;  /* 0x00000000153172ca */ /* 0x000fe200000e0000 */
[----:B------:R-:W-:Y:S01]  /*1e680*/  IMAD.MOV.U32 R21, RZ, RZ, 0x40000040 ;  /* 0x40000040ff157424 */ /* 0x000fe200078e00ff */
[----:B------:R-:W-:Y:S02]  /*1e690*/  R2UR UR48, R20 ;  /* 0x00000000143072ca */ /* 0x000fe400000e0000 */
[----:B------:R-:W-:Y:S02]  /*1e6a0*/  IADD3 R20, R3, 0x480, RZ ;  /* 0x0000048003147810 */ /* 0x000fe40007ffe0ff */
        /* <DEDUP_REMOVED lines=27> */
[----:B01----:R-:W-:Y:S02]  /*1e860*/  MOV R4, UR43 ;  /* 0x0000002b00047c02 */ /* 0x003fe40008000f00 */
        /* <DEDUP_REMOVED lines=329> */
[----:B------:R-:W-:Y:S02]  /*1fd00*/  MOV R5, 0x40000040 ;  /* 0x4000004000057802 */ /* 0x000fe40000000f00 */
        /* <DEDUP_REMOVED lines=221> */
[----:B--2---:R-:W-:Y:S06]  /*20ae0*/  @!P0 BRA `(.L_x_6379) ;  /* 0x0000000000048947 */ /* 0x004fec0003800000 */
[----:B------:R-:W-:Y:S01]  /*20af0*/  BPT.TRAP 0x1 ;  /* 0x000000040000795c */ /* 0x000fe20000300000 */
.L_x_6379:
[----:B------:R-:W-:Y:S01]  /*20b00*/  SHF.L.U32 R0, R11, 0x1f, RZ ;  /* 0x0000001f0b007819 */ /* 0x000fe200000006ff */
[----:B------:R-:W-:-:S04]  /*20b10*/  IMAD R11, R12, 0x8, R16 ;  /* 0x000000080c0b7824 */ /* 0x000fc800078e0210 */
[----:B------:R0:W1:Y:S01]  /*20b20*/  SYNCS.PHASECHK.TRANS64.TRYWAIT P2, [R11+URZ+0x36850], R0 ;  /* 0x036850000b0075a7 */ /* 0x000062000804017f */
[----:B------:R-:W-:Y:S05]  /*20b30*/  @!P0 BRA `(.L_x_6380) ;  /* 0x0000000000048947 */ /* 0x000fea0003800000 */
[----:B------:R-:W-:Y:S01]  /*20b40*/  BPT.TRAP 0x1 ;  /* 0x000000040000795c */ /* 0x000fe20000300000 */
.L_x_6380:
[----:B------:R-:W-:Y:S04]  /*20b50*/  BSSY B1, `(.L_x_6381) ;  /* 0x0000004000017945 */ /* 0x000fe80003800000 */
[----:B-1----:R-:W-:Y:S05]  /*20b60*/  @P2 BRA `(.L_x_6382) ;  /* 0x0000000000082947 */ /* 0x002fea0003800000 */
[----:B------:R-:W1:Y:S02]  /*20b70*/  SYNCS.PHASECHK.TRANS64.TRYWAIT P2, [R11+URZ+0x36850], R0 ;  /* 0x036850000b0075a7 */ /* 0x000e64000804017f */
[----:B-1----:R-:W-:Y:S05]  /*20b80*/  @!P2 BRA `(.L_x_6383) ;  /* 0x000000e40028a947 */ /* 0x002fea0003800000 */
.L_x_6382:
[----:B------:R-:W-:Y:S05]  /*20b90*/  BSYNC B1 ;  /* 0x0000000000017941 */ /* 0x000fea0003800000 */
.L_x_6381:
        /* <DEDUP_REMOVED lines=20> */
[----:B------:R-:W-:Y:S01]  /*20ce0*/  MUFU.TANH R161, R161 ;  /* 0x000000a100a17308 */ /* 0x000fe20000002400 */
[C---:B------:R-:W-:Y:S01]  /*20cf0*/  VIADD R2, R14.reuse, 0x80 ;  /* 0x000000800e027836 */ /* 0x040fe20000000000 */
[----:B------:R-:W-:Y:S01]  /*20d00*/  R2UR UR6, R14 ;  /* 0x000000000e0672ca */ /* 0x000fe200000e0000 */
        /* <DEDUP_REMOVED lines=39> */
[----:B------:R-:W-:Y:S01]  /*20f80*/  ULDC UR4, c[0x0][0x988] ;  /* 0x0002620000047ab9 */ /* 0x000fe20000000800 */
[----:B------:R-:W-:Y:S01]  /*20f90*/  FMUL.FTZ R124, R151, UR42 ;  /* 0x0000002a977c7c20 */ /* 0x000fe20008410000 */
[----:B------:R-:W-:-:S02]  /*20fa0*/  IMAD.U32 R4, RZ, RZ, UR4 ;  /* 0x00000004ff047e24 */ /* 0x000fc4000f8e00ff */
[----:B------:R-:W-:Y:S01]  /*20fb0*/  FMUL.FTZ R138, R138, UR42 ;  /* 0x0000002a8a8a7c20 */ /* 0x000fe20008410000 */
[----:B------:R-:W-:Y:S01]  /*20fc0*/  VIADD R120, R14, 0x280 ;  /* 0x000002800e787836 */ /* 0x000fe20000000000 */
[----:B------:R-:W-:Y:S01]  /*20fd0*/  MOV R121, 0x40000040 ;  /* 0x4000004000797802 */ /* 0x000fe20000000f00 */
        /* <DEDUP_REMOVED lines=13> */
[----:B------:R-:W-:Y:S01]  /*210b0*/  @!P1 IMAD R13, R13, 0x8, R16 ;  /* 0x000000080d0d9824 */ /* 0x000fe200078e0210 */
[----:B------:R-:W-:Y:S01]  /*210c0*/  ISETP.GT.AND P2, PT, R8, RZ, PT ;  /* 0x000000ff0800720c */ /* 0x000fe20003f44270 */
[----:B------:R-:W-:-:S02]  /*210d0*/  @!P1 VIADD R11, R11, 0x36860 ;  /* 0x000368600b0b9836 */ /* 0x000fc40000000000 */
[----:B------:R-:W-:Y:S01]  /*210e0*/  MUFU.TANH R159, R159 ;  /* 0x0000009f009f7308 */ /* 0x000fe20000002400 */
[----:B------:R-:W-:Y:S01]  /*210f0*/  @!P1 IADD3 R13, R13, 0x36840, RZ ;  /* 0x000368400d0d9810 */ /* 0x000fe20007ffe0ff */
        /* <DEDUP_REMOVED lines=67> */
[----:B------:R-:W-:Y:S02]  /*21530*/  FMUL.FTZ R169, R175, UR42 ;  /* 0x0000002aafa97c20 */ /* 0x000fe40008410000 */
[----:B------:R-:W0:Y:S08]  /*21540*/  MUFU.TANH R2, R2 ;  /* 0x0000000200027308 */ /* 0x000e300000002400 */
[----:B------:R-:W1:Y:S08]  /*21550*/  MUFU.TANH R3, R3 ;  /* 0x0000000300037308 */ /* 0x000e700000002400 */
[----:B------:R-:W2:Y:S01]  /*21560*/  MUFU.TANH R168, R168 ;  /* 0x000000a800a87308 */ /* 0x000ea20000002400 */
[----:B0-----:R-:W-:-:S07]  /*21570*/  FMNMX.FTZ R0, R2, R10, !PT ;  /* 0x0000000a02007209 */ /* 0x001fce0007810000 */
[----:B------:R-:W0:Y:S01]  /*21580*/  MUFU.TANH R169, R169 ;  /* 0x000000a900a97308 */ /* 0x000e220000002400 */
[----:B-1----:R-:W-:-:S04]  /*21590*/  FMNMX.FTZ R0, R3, R0, !PT ;  /* 0x0000000003007209 */ /* 0x002fc80007810000 */
        /* <DEDUP_REMOVED lines=26> */
[----:B------:R-:W1:Y:S02]  /*21740*/  SHFL.BFLY PT, R0, R5, 0x2, 0x1f ;  /* 0x0c401f0005007f89 */ /* 0x000e6400000e0000 */
[----:B-1----:R-:W-:-:S05]  /*21750*/  FMNMX.FTZ R5, R5, R0, !PT ;  /* 0x0000000005057209 */ /* 0x002fca0007810000 */
[----:B------:R-:W1:Y:S02]  /*21760*/  SHFL.BFLY PT, R0, R5, 0x1, 0x1f ;  /* 0x0c201f0005007f89 */ /* 0x000e6400000e0000 */
[----:B-1----:R-:W-:-:S05]  /*21770*/  FMNMX.FTZ R5, R5, R0, !PT ;  /* 0x0000000005057209 */ /* 0x002fca0007810000 */
[C---:B------:R-:W-:Y:S01]  /*21780*/  FMUL.FTZ R173, R5.reuse, R4 ;  /* 0x0000000405ad7220 */ /* 0x040fe20000410000 */
[----:B------:R-:W-:-:S03]  /*21790*/  FADD.FTZ R0, -R5, R10 ;  /* 0x0000000a05007221 */ /* 0x000fc60000010100 */
[--C-:B------:R-:W-:Y:S01]  /*217a0*/  FFMA.FTZ R200, R2, R4, -R173.reuse ;  /* 0x0000000402c87223 */ /* 0x100fe200000108ad */
[----:B------:R-:W-:Y:S01]  /*217b0*/  FMNMX.FTZ R2, R12, R9, !PT ;  /* 0x000000090c027209 */ /* 0x000fe20007810000 */
[----:B------:R-:W-:Y:S02]  /*217c0*/  WARPGROUP.DEPBAR.LE gsb0, 0x0 ;  /* 0x00008000000079c5 */ /* 0x000fe40000010000 */
[----:B------:R-:W-:Y:S01]  /*217d0*/  WARPGROUP.ARRIVE ;  /* 0x00000000000079c5 */ /* 0x000fe20000000000 */
[----:B------:R-:W-:Y:S01]  /*217e0*/  FMNMX.FTZ R2, R15, R2, !PT ;  /* 0x000000020f027209 */ /* 0x000fe20007810000 */
[-CC-:B------:R-:W-:Y:S01]  /*217f0*/  FFMA.FTZ R125, R125, R4.reuse, -R173.reuse ;  /* 0x000000047d7d7223 */ /* 0x180fe200000108ad */
[----:B------:R-:W-:Y:S01]  /*21800*/  FMUL.FTZ R0, R0, R4 ;  /* 0x0000000400007220 */ /* 0x000fe20000410000 */
[----:B------:R-:W-:Y:S01]  /*21810*/  MUFU.EX2 R200, R200 ;  /* 0x000000c800c87308 */ /* 0x000fe20000000800 */
[----:B------:R-:W-:Y:S01]  /*21820*/  FMNMX.FTZ R2, R20, R2, !PT ;  /* 0x0000000214027209 */ /* 0x000fe20007810000 */
[----:B------:R-:W-:Y:S01]  /*21830*/  HGMMA.64x192x16.F32 R24, R184, gdesc[UR4].tnspB, R24, gsb0 ;  /* 0x42e00004b8187df0 */ /* 0x000fe20008000818 */
[----:B------:R-:W-:Y:S01]  /*21840*/  R2UR UR6, R120 ;  /* 0x00000000780672ca */ /* 0x000fe200000e0000 */
[--C-:B------:R-:W-:Y:S01]  /*21850*/  FFMA.FTZ R120, R3, R4, -R173.reuse ;  /* 0x0000000403787223 */ /* 0x100fe200000108ad */
[----:B0-----:R-:W-:Y:S01]  /*21860*/  FMNMX.FTZ R2, R169, R2, !PT ;  /* 0x00000002a9027209 */ /* 0x001fe20007810000 */
[--C-:B------:R-:W-:Y:S01]  /*21870*/  FFMA.FTZ R202, R21, R4, -R173.reuse ;  /* 0x0000000415ca7223 */ /* 0x100fe200000108ad */
[----:B------:R-:W-:Y:S01]  /*21880*/  R2UR UR7, R121 ;  /* 0x00000000790772ca */ /* 0x000fe200000e0000 */
        /* <DEDUP_REMOVED lines=10> */
[-CC-:B------:R-:W-:Y:S01]  /*21930*/  FFMA.FTZ R198, R164, R4.reuse, -R173.reuse ;  /* 0x00000004a4c67223 */ /* 0x180fe200000108ad */
[-CC-:B------:R-:W-:Y:S01]  /*21940*/  FFMA.FTZ R10, R165, R4.reuse, -R173.reuse ;  /* 0x00000004a50a7223 */ /* 0x180fe200000108ad */
[--C-:B------:R-:W-:Y:S01]  /*21950*/  FFMA.FTZ R192, R167, R4, -R173.reuse ;  /* 0x00000004a7c07223 */ /* 0x100fe200000108ad */
[----:B------:R-:W-:Y:S01]  /*21960*/  FMNMX.FTZ R2, R166, R2, !PT ;  /* 0x00000002a6027209 */ /* 0x000fe20007810000 */
[-CC-:B------:R-:W-:Y:S01]  /*21970*/  FFMA.FTZ R153, R153, R4.reuse, -R173.reuse ;  /* 0x0000000499997223 */ /* 0x180fe200000108ad */
[--C-:B------:R-:W-:Y:S01]  /*21980*/  FFMA.FTZ R190, R148, R4, -R173.reuse ;  /* 0x0000000494be7223 */ /* 0x100fe200000108ad */
[----:B------:R-:W2:Y:S01]  /*21990*/  MUFU.EX2 R202, R202 ;  /* 0x000000ca00ca7308 */ /* 0x000ea20000000800 */
[----:B------:R-:W-:Y:S01]  /*219a0*/  FMNMX.FTZ R2, R152, R2, !PT ;  /* 0x0000000298027209 */ /* 0x000fe20007810000 */
[----:B0----5:R-:W-:Y:S01]  /*219b0*/  FFMA.FTZ R7, R0, R7, R200 ;  /* 0x0000000700077223 */ /* 0x021fe200000100c8 */
[-CC-:B------:R-:W-:Y:S01]  /*219c0*/  FFMA.FTZ R194, R156, R4.reuse, -R173.reuse ;  /* 0x000000049cc27223 */ /* 0x180fe200000108ad */
[--C-:B------:R-:W-:Y:S01]  /*219d0*/  FFMA.FTZ R151, R157, R4, -R173.reuse ;  /* 0x000000049d977223 */ /* 0x100fe200000108ad */
[----:B------:R-:W-:Y:S01]  /*219e0*/  FMNMX.FTZ R2, R154, R2, !PT ;  /* 0x000000029a027209 */ /* 0x000fe20007810000 */
[-CC-:B------:R-:W-:Y:S01]  /*219f0*/  FFMA.FTZ R188, R159, R4.reuse, -R173.reuse ;  /* 0x000000049fbc7223 */ /* 0x180fe200000108ad */
[----:B------:R-:W-:Y:S01]  /*21a00*/  FFMA.FTZ R137, R137, R4, -R173 ;  /* 0x0000000489897223 */ /* 0x000fe200000108ad */
[----:B------:R-:W0:Y:S01]  /*21a10*/  MUFU.EX2 R168, R168 ;  /* 0x000000a800a87308 */ /* 0x000e220000000800 */
[----:B------:R-:W-:Y:S01]  /*21a20*/  FMNMX.FTZ R2, R155, R2, !PT ;  /* 0x000000029b027209 */ /* 0x000fe20007810000 */
[C---:B-1----:R-:W-:Y:S01]  /*21a30*/  FADD.FTZ R7, R120.reuse, R7 ;  /* 0x0000000778077221 */ /* 0x042fe20000010000 */
[----:B------:R-:W-:Y:S01]  /*21a40*/  FFMA.FTZ R129, R129, R4, -R173 ;  /* 0x0000000481817223 */ /* 0x000fe200000108ad */
[----:B------:R-:W-:-:S02]  /*21a50*/  F2FP.F16.F32.PACK_AB R200, R120, R200 ;  /* 0x000000c878c8723e */ /* 0x000fc400000000ff */
[----:B------:R-:W-:Y:S02]  /*21a60*/  FMNMX.FTZ R2, R158, R2, !PT ;  /* 0x000000029e027209 */ /* 0x000fe40007810000 */
[----:B------:R-:W-:Y:S01]  /*21a70*/  MUFU.EX2 R196, R196 ;  /* 0x000000c400c47308 */ /* 0x000fe20000000800 */
[----:B--2---:R-:W-:Y:S01]  /*21a80*/  FADD.FTZ R7, R202, R7 ;  /* 0x00000007ca077221 */ /* 0x004fe20000010000 */
        /* <DEDUP_REMOVED lines=25> */
[----:B------:R-:W-:Y:S03]  /*21c20*/  MUFU.EX2 R188, R188 ;  /* 0x000000bc00bc7308 */ /* 0x000fe60000000800 */
[----:B------:R-:W0:Y:S05]  /*21c30*/  SHFL.BFLY PT, R3, R2, 0x2, 0x1f ;  /* 0x0c401f0002037f89 */ /* 0x000e2a00000e0000 */
[----:B------:R-:W-:Y:S08]  /*21c40*/  MUFU.EX2 R21, R21 ;  /* 0x0000001500157308 */ /* 0x000ff00000000800 */
[----:B------:R-:W-:Y:S08]  /*21c50*/  MUFU.EX2 R190, R190 ;  /* 0x000000be00be7308 */ /* 0x000ff00000000800 */
[----:B------:R-:W-:Y:S01]  /*21c60*/  MUFU.EX2 R145, R145 ;  /* 0x0000009100917308 */ /* 0x000fe20000000800 */
[----:B0-----:R-:W-:-:S05]  /*21c70*/  FMNMX.FTZ R2, R2, R3, !PT ;  /* 0x0000000302027209 */ /* 0x001fca0007810000 */
[----:B------:R-:W0:Y:S02]  /*21c80*/  SHFL.BFLY PT, R3, R2, 0x1, 0x1f ;  /* 0x0c201f0002037f89 */ /* 0x000e2400000e0000 */
[----:B------:R-:W-:Y:S08]  /*21c90*/  MUFU.EX2 R137, R137 ;  /* 0x0000008900897308 */ /* 0x000ff00000000800 */
[----:B------:R-:W-:Y:S01]  /*21ca0*/  MUFU.EX2 R129, R129 ;  /* 0x0000008100817308 */ /* 0x000fe20000000800 */
[----:B0-----:R-:W-:-:S05]  /*21cb0*/  FMNMX.FTZ R3, R2, R3, !PT ;  /* 0x0000000302037209 */ /* 0x001fca0007810000 */
[----:B------:R-:W-:Y:S02]  /*21cc0*/  FADD.FTZ R2, -R3, R9 ;  /* 0x0000000903027221 */ /* 0x000fe40000010100 */
[----:B------:R0:W-:Y:S02]  /*21cd0*/  MUFU.EX2 R9, R125 ;  /* 0x0000007d00097308 */ /* 0x0001e40000000800 */
[----:B------:R-:W-:-:S06]  /*21ce0*/  FMUL.FTZ R2, R2, R4 ;  /* 0x0000000402027220 */ /* 0x000fcc0000410000 */
[----:B------:R-:W-:Y:S01]  /*21cf0*/  MUFU.EX2 R2, R2 ;  /* 0x0000000200027308 */ /* 0x000fe20000000800 */
[----:B0-----:R-:W-:-:S04]  /*21d00*/  FMUL.FTZ R125, R3, R4 ;  /* 0x00000004037d7220 */ /* 0x001fc80000410000 */
[-CC-:B------:R-:W-:Y:S01]  /*21d10*/  FFMA.FTZ R201, R12, R4.reuse, -R125.reuse ;  /* 0x000000040cc97223 */ /* 0x180fe2000001087d */
[-CC-:B------:R-:W-:Y:S01]  /*21d20*/  FFMA.FTZ R12, R15, R4.reuse, -R125.reuse ;  /* 0x000000040f0c7223 */ /* 0x180fe2000001087d */
[----:B------:R-:W-:Y:S02]  /*21d30*/  IMAD.MOV.U32 R15, RZ, RZ, 0x40000040 ;  /* 0x40000040ff0f7424 */ /* 0x000fe400078e00ff */
        /* <DEDUP_REMOVED lines=17> */
[----:B------:R-:W-:-:S02]  /*21e50*/  FFMA.FTZ R126, R126, R4, -R125 ;  /* 0x000000047e7e7223 */ /* 0x000fc4000001087d */
[----:B------:R-:W-:Y:S01]  /*21e60*/  MUFU.EX2 R203, R203 ;  /* 0x000000cb00cb7308 */ /* 0x000fe20000000800 */
[----:B0-----:R-:W-:Y:S01]  /*21e70*/  FFMA.FTZ R6, R2, R6, R201 ;  /* 0x0000000602067223 */ /* 0x001fe200000100c9 */
[----:B------:R-:W-:Y:S02]  /*21e80*/  WARPGROUP.DEPBAR.LE gsb0, 0x0 ;  /* 0x00008000000079c5 */ /* 0x000fe40000010000 */
[----:B------:R-:W-:-:S04]  /*21e90*/  WARPGROUP.ARRIVE ;  /* 0x00000000000079c5 */ /* 0x000fc80000000000 */
[----:B------:R-:W-:Y:S01]  /*21ea0*/  MUFU.EX2 R20, R20 ;  /* 0x0000001400147308 */ /* 0x000fe20000000800 */
[-CC-:B------:R-:W-:Y:S01]  /*21eb0*/  FFMA.FTZ R184, R136, R4.reuse, -R173.reuse ;  /* 0x0000000488b87223 */ /* 0x180fe200000108ad */
[-C--:B------:R-:W-:Y:S01]  /*21ec0*/  FFMA.FTZ R136, R141, R4.reuse, -R173 ;  /* 0x000000048d887223 */ /* 0x080fe200000108ad */
[----:B-1----:R-:W-:Y:S01]  /*21ed0*/  FADD.FTZ R6, R12, R6 ;  /* 0x000000060c067221 */ /* 0x002fe20000010000 */
[-CC-:B------:R-:W-:Y:S01]  /*21ee0*/  FFMA.FTZ R141, R166, R4.reuse, -R125.reuse ;  /* 0x00000004a68d7223 */ /* 0x180fe2000001087d */
[----:B------:R-:W-:Y:S01]  /*21ef0*/  HGMMA.64x192x16.F32 R24, R180, gdesc[UR4].tnspB, R24, gsb0 ;  /* 0x42e00004b4187df0 */ /* 0x000fe20008000818 */
[----:B------:R-:W-:Y:S01]  /*21f00*/  R2UR UR6, R14 ;  /* 0x000000000e0672ca */ /* 0x000fe200000e0000 */
[-C--:B------:R-:W-:Y:S01]  /*21f10*/  FFMA.FTZ R14, R146, R4.reuse, -R125 ;  /* 0x00000004920e7223 */ /* 0x080fe2000001087d */
[----:B------:R-:W-:Y:S01]  /*21f20*/  R2UR UR7, R15 ;  /* 0x000000000f0772ca */ /* 0x000fe200000e0000 */
[----:B------:R-:W-:Y:S01]  /*21f30*/  MUFU.EX2 R197, R197 ;  /* 0x000000c500c57308 */ /* 0x000fe20000000800 */
[----:B------:R-:W-:Y:S01]  /*21f40*/  @!P1 PRMT R15, RZ, 0x654, R13 ;  /* 0x00000654ff0f9816 */ /* 0x000fe2000000000d */
[-C--:B------:R-:W-:Y:S01]  /*21f50*/  FFMA.FTZ R185, R138, R4.reuse, -R125 ;  /* 0x000000048ab97223 */ /* 0x080fe2000001087d */
[-C--:B------:R-:W-:Y:S01]  /*21f60*/  FFMA.FTZ R186, R140, R4.reuse, -R173 ;  /* 0x000000048cba7223 */ /* 0x080fe200000108ad */
[-C--:B------:R-:W-:Y:S01]  /*21f70*/  FFMA.FTZ R187, R142, R4.reuse, -R125 ;  /* 0x000000048ebb7223 */ /* 0x080fe2000001087d */
[----:B------:R-:W-:Y:S01]  /*21f80*/  F2FP.F16.F32.PACK_AB R201, R12, R201 ;  /* 0x000000c90cc9723e */ /* 0x000fe200000000ff */
[----:B------:R-:W-:-:S02]  /*21f90*/  FFMA.FTZ R140, R172, R4, -R173 ;  /* 0x00000004ac8c7223 */ /* 0x000fc400000108ad */
        /* <DEDUP_REMOVED lines=19> */
[----:B------:R-:W-:Y:S01]  /*220d0*/  MUFU.EX2 R126, R126 ;  /* 0x0000007e007e7308 */ /* 0x000fe20000000800 */
[----:B------:R-:W-:-:S02]  /*220e0*/  WARPGROUP.DEPBAR.LE gsb0, 0x0 ;  /* 0x00008000000079c5 */ /* 0x000fc40000010000 */
[----:B------:R-:W-:Y:S01]  /*220f0*/  WARPGROUP.ARRIVE ;  /* 0x00000000000079c5 */ /* 0x000fe20000000000 */
[-CC-:B------:R-:W-:Y:S01]  /*22100*/  FFMA.FTZ R180, R128, R4.reuse, -R173.reuse ;  /* 0x0000000480b47223 */ /* 0x180fe200000108ad */
[-C--:B------:R-:W-:Y:S01]  /*22110*/  FFMA.FTZ R128, R150, R4.reuse, -R173 ;  /* 0x0000000496807223 */ /* 0x080fe200000108ad */
[-CC-:B------:R-:W-:Y:S01]  /*22120*/  FFMA.FTZ R150, R158, R4.reuse, -R125.reuse ;  /* 0x000000049e967223 */ /* 0x180fe2000001087d */
[-C--:B------:R-:W-:Y:S01]  /*22130*/  FFMA.FTZ R181, R130, R4.reuse, -R125 ;  /* 0x0000000482b57223 */ /* 0x080fe2000001087d */
[-C--:B------:R-:W-:Y:S01]  /*22140*/  FFMA.FTZ R182, R132, R4.reuse, -R173 ;  /* 0x0000000484b67223 */ /* 0x080fe200000108ad */
[----:B------:R-:W-:Y:S01]  /*22150*/  HGMMA.64x192x16.F32 R24, R176, gdesc[UR4].tnspB, R24, gsb0 ;  /* 0x42e00004b0187df0 */ /* 0x000fe20008000818 */
[----:B------:R-:W-:Y:S01]  /*22160*/  MUFU.EX2 R180, R180 ;  /* 0x000000b400b47308 */ /* 0x000fe20000000800 */
[-C--:B------:R-:W-:Y:S01]  /*22170*/  FFMA.FTZ R183, R134, R4.reuse, -R125 ;  /* 0x0000000486b77223 */ /* 0x080fe2000001087d */
[-CC-:B------:R-:W-:Y:S01]  /*22180*/  FFMA.FTZ R132, R133, R4.reuse, -R173.reuse ;  /* 0x0000000485847223 */ /* 0x180fe200000108ad */
[----:B------:R-:W-:-:S05]  /*22190*/  FFMA.FTZ R133, R171, R4, -R173 ;  /* 0x00000004ab857223 */ /* 0x000fca00000108ad */
[----:B------:R-:W-:Y:S08]  /*221a0*/  MUFU.EX2 R150, R150 ;  /* 0x0000009600967308 */ /* 0x000ff00000000800 */
[----:B------:R-:W-:Y:S08]  /*221b0*/  MUFU.EX2 R181, R181 ;  /* 0x000000b500b57308 */ /* 0x000ff00000000800 */
[----:B------:R-:W-:Y:S08]  /*221c0*/  MUFU.EX2 R182, R182 ;  /* 0x000000b600b67308 */ /* 0x000ff00000000800 */
        /* <DEDUP_REMOVED lines=16> */
[----:B------:R-:W-:Y:S01]  /*222d0*/  FFMA.FTZ R7, R143, R4, -R125 ;  /* 0x000000048f077223 */ /* 0x000fe2000001087d */
[----:B------:R-:W-:Y:S01]  /*222e0*/  F2FP.F16.F32.PACK_AB R196, R121, R196 ;  /* 0x000000c479c4723e */ /* 0x000fe200000000ff */
[----:B------:R-:W-:Y:S01]  /*222f0*/  FADD.FTZ R15, R149, R15 ;  /* 0x0000000f950f7221 */ /* 0x000fe20000010000 */
[----:B------:R-:W-:Y:S01]  /*22300*/  FADD.FTZ R11, R121, R11 ;  /* 0x0000000b790b7221 */ /* 0x000fe20000010000 */
[----:B------:R-:W-:Y:S02]  /*22310*/  F2FP.F16.F32.PACK_AB R197, R149, R197 ;  /* 0x000000c595c5723e */ /* 0x000fe400000000ff */
[----:B------:R-:W-:Y:S01]  /*22320*/  FADD.FTZ R15, R199, R15 ;  /* 0x0000000fc70f7221 */ /* 0x000fe20000010000 */
[----:B------:R-:W-:Y:S01]  /*22330*/  FADD.FTZ R124, R198, R11 ;  /* 0x0000000bc67c7221 */ /* 0x000fe20000010000 */
[C---:B------:R-:W-:Y:S01]  /*22340*/  F2FP.F16.F32.PACK_AB R198, R10.reuse, R198 ;  /* 0x000000c60ac6723e */ /* 0x040fe200000000ff */
[----:B------:R-:W0:Y:S01]  /*22350*/  MUFU.EX2 R7, R7 ;  /* 0x0000000700077308 */ /* 0x000e220000000800 */
[----:B------:R-:W-:Y:S01]  /*22360*/  FADD.FTZ R15, R141, R15 ;  /* 0x0000000f8d0f7221 */ /* 0x000fe20000010000 */
[----:B------:R-:W-:Y:S01]  /*22370*/  FADD.FTZ R124, R10, R124 ;  /* 0x0000007c0a7c7221 */ /* 0x000fe20000010000 */
[-CC-:B------:R-:W-:Y:S01]  /*22380*/  FFMA.FTZ R11, R131, R4.reuse, -R125.reuse ;  /* 0x00000004830b7223 */ /* 0x180fe2000001087d */
[----:B------:R-:W-:Y:S01]  /*22390*/  FFMA.FTZ R125, R127, R4, -R125 ;  /* 0x000000047f7d7223 */ /* 0x000fe2000001087d */
[----:B------:R-:W-:Y:S01]  /*223a0*/  FADD.FTZ R15, R193, R15 ;  /* 0x0000000fc10f7221 */ /* 0x000fe20000010000 */
[----:B------:R-:W-:Y:S01]  /*223b0*/  FADD.FTZ R124, R192, R124 ;  /* 0x0000007cc07c7221 */ /* 0x000fe20000010000 */
[----:B------:R-:W-:-:S02]  /*223c0*/  F2FP.F16.F32.PACK_AB R199, R141, R199 ;  /* 0x000000c78dc7723e */ /* 0x000fc400000000ff */
[----:B------:R-:W-:Y:S01]  /*223d0*/  FADD.FTZ R15, R148, R15 ;  /* 0x0000000f940f7221 */ /* 0x000fe20000010000 */
[C---:B------:R-:W-:Y:S01]  /*223e0*/  FADD.FTZ R124, R153.reuse, R124 ;  /* 0x0000007c997c7221 */ /* 0x040fe20000010000 */
[----:B------:R-:W2:Y:S01]  /*223f0*/  MUFU.EX2 R11, R11 ;  /* 0x0000000b000b7308 */ /* 0x000ea20000000800 */
[----:B------:R-:W-:Y:S01]  /*22400*/  F2FP.F16.F32.PACK_AB R192, R153, R192 ;  /* 0x000000c099c0723e */ /* 0x000fe200000000ff */
[----:B------:R-:W-:Y:S01]  /*22410*/  FADD.FTZ R15, R195, R15 ;  /* 0x0000000fc30f7221 */ /* 0x000fe20000010000 */
[----:B------:R-:W-:Y:S01]  /*22420*/  FADD.FTZ R124, R194, R124 ;  /* 0x0000007cc27c7221 */ /* 0x000fe20000010000 */
[----:B------:R-:W-:Y:S02]  /*22430*/  F2FP.F16.F32.PACK_AB R193, R148, R193 ;  /* 0x000000c194c1723e */ /* 0x000fe400000000ff */
[----:B------:R-:W-:Y:S01]  /*22440*/  FADD.FTZ R15, R150, R15 ;  /* 0x0000000f960f7221 */ /* 0x000fe20000010000 */
[C---:B------:R-:W-:Y:S01]  /*22450*/  FADD.FTZ R124, R151.reuse, R124 ;  /* 0x0000007c977c7221 */ /* 0x040fe20000010000 */
[----:B------:R-:W3:Y:S01]  /*22460*/  MUFU.EX2 R125, R125 ;  /* 0x0000007d007d7308 */ /* 0x000ee20000000800 */
[----:B------:R-:W-:Y:S01]  /*22470*/  F2FP.F16.F32.PACK_AB R194, R151, R194 ;  /* 0x000000c297c2723e */ /* 0x000fe200000000ff */
        /* <DEDUP_REMOVED lines=11> */
[----:B------:R-:W-:-:S02]  /*22530*/  F2FP.F16.F32.PACK_AB R189, R14, R189 ;  /* 0x000000bd0ebd723e */ /* 0x000fc400000000ff */
[----:B------:R-:W-:Y:S01]  /*22540*/  F2FP.F16.F32.PACK_AB R190, R145, R190 ;  /* 0x000000be91be723e */ /* 0x000fe200000000ff */
        /* <DEDUP_REMOVED lines=8> */
[----:B0-----:R-:W-:-:S02]  /*225d0*/  F2FP.F16.F32.PACK_AB R187, R7, R187 ;  /* 0x000000bb07bb723e */ /* 0x001fc400000000ff */
[C---:B------:R-:W-:Y:S01]  /*225e0*/  FADD.FTZ R121, R136.reuse, R121 ;  /* 0x0000007988797221 */ /* 0x040fe20000010000 */
[----:B------:R-:W-:Y:S01]  /*225f0*/  FADD.FTZ R10, R7, R10 ;  /* 0x0000000a070a7221 */ /* 0x000fe20000010000 */
[----:B------:R-:W-:Y:S02]  /*22600*/  F2FP.F16.F32.PACK_AB R186, R136, R186 ;  /* 0x000000ba88ba723e */ /* 0x000fe400000000ff */
[----:B------:R-:W-:Y:S01]  /*22610*/  FADD.FTZ R12, R180, R121 ;  /* 0x00000079b40c7221 */ /* 0x000fe20000010000 */
[----:B------:R-:W-:Y:S01]  /*22620*/  FADD.FTZ R10, R181, R10 ;  /* 0x0000000ab50a7221 */ /* 0x000fe20000010000 */
[----:B--2---:R-:W-:Y:S02]  /*22630*/  F2FP.F16.F32.PACK_AB R181, R11, R181 ;  /* 0x000000b50bb5723e */ /* 0x004fe400000000ff */
[----:B------:R-:W-:Y:S01]  /*22640*/  FADD.FTZ R13, R129, R12 ;  /* 0x0000000c810d7221 */ /* 0x000fe20000010000 */
[----:B------:R-:W-:Y:S01]  /*22650*/  FADD.FTZ R10, R11, R10 ;  /* 0x0000000a0b0a7221 */ /* 0x000fe20000010000 */
        /* <DEDUP_REMOVED lines=8> */
[----:B------:R-:W-:Y:S01]  /*226e0*/  FADD.FTZ R10, R122, R7 ;  /* 0x000000077a0a7221 */ /* 0x000fe20000010000 */
[----:B---3--:R-:W-:-:S02]  /*226f0*/  F2FP.F16.F32.PACK_AB R179, R125, R126 ;  /* 0x0000007e7db3723e */ /* 0x008fc400000000ff */
[----:B------:R-:W-:Y:S01]  /*22700*/  FADD.FTZ R7, R133, R6 ;  /* 0x0000000685077221 */ /* 0x000fe20000010000 */
[----:B------:R-:W-:Y:S01]  /*22710*/  FADD.FTZ R11, R123, R10 ;  /* 0x0000000a7b0b7221 */ /* 0x000fe20000010000 */
[----:B------:R-:W-:Y:S02]  /*22720*/  MOV R12, R205 ;  /* 0x000000cd000c7202 */ /* 0x000fe40000000f00 */
[----:B------:R-:W-:Y:S01]  /*22730*/  FADD.FTZ R6, R140, R7 ;  /* 0x000000078c067221 */ /* 0x000fe20000010000 */
[----:B------:R-:W-:Y:S01]  /*22740*/  FADD.FTZ R10, R126, R11 ;  /* 0x0000000b7e0a7221 */ /* 0x000fe20000010000 */
[----:B------:R-:W-:Y:S02]  /*22750*/  IMAD.MOV.U32 R11, RZ, RZ, R208 ;  /* 0x000000ffff0b7224 */ /* 0x000fe400078e00d0 */
[----:B------:R-:W-:Y:S01]  /*22760*/  FADD.FTZ R7, R9, R6 ;  /* 0x0000000609077221 */ /* 0x000fe20000010000 */
[----:B------:R-:W-:Y:S01]  /*22770*/  FADD.FTZ R6, R125, R10 ;  /* 0x0000000a7d067221 */ /* 0x000fe20000010000 */
[----:B------:R-:W-:-:S02]  /*22780*/  IMAD.MOV.U32 R9, RZ, RZ, R3 ;  /* 0x000000ffff097224 */ /* 0x000fc400078e0003 */
[----:B------:R-:W-:Y:S01]  /*22790*/  IMAD.MOV.U32 R10, RZ, RZ, R5 ;  /* 0x000000ffff0a7224 */ /* 0x000fe200078e0005 */
[----:B------:R-:W-:Y:S06]  /*227a0*/  @P2 BRA `(.L_x_6384) ;  /* 0xffffffa800dc2947 */ /* 0x000fec000383ffff */
.L_x_6373:
[----:B------:R-:W-:Y:S05]  /*227b0*/  BSYNC B0 ;  /* 0x0000000000007941 */ /* 0x000fea0003800000 */
.L_x_6372:
        /* <DEDUP_REMOVED lines=99> */
.L_x_6385:
[----:B------:R-:W-:Y:S01]  /*22df0*/  IMAD R0, R205, 0x8, R16 ;  /* 0x00000008cd007824 */ /* 0x000fe200078e0210 */
[----:B------:R-:W-:-:S04]  /*22e00*/  SHF.L.U32 R9, R208, 0x1f, RZ ;  /* 0x0000001fd0097819 */ /* 0x000fc800000006ff */
[----:B------:R0:W1:Y:S01]  /*22e10*/  SYNCS.PHASECHK.TRANS64.TRYWAIT P2, [R0+URZ+0x36850], R9 ;  /* 0x03685009000075a7 */ /* 0x000062000804017f */
[----:B------:R-:W-:Y:S05]  /*22e20*/  @!P0 BRA `(.L_x_6386) ;  /* 0x0000000000048947 */ /* 0x000fea0003800000 */
[----:B------:R-:W-:Y:S01]  /*22e30*/  BPT.TRAP 0x1 ;  /* 0x000000040000795c */ /* 0x000fe20000300000 */
.L_x_6386:
        /* <DEDUP_REMOVED lines=9> */
.L_x_6388:
[----:B------:R-:W-:Y:S05]  /*22ed0*/  BSYNC B0 ;  /* 0x0000000000007941 */ /* 0x000fea0003800000 */
.L_x_6387:
        /* <DEDUP_REMOVED lines=10> */
[----:B------:R-:W-:-:S05]  /*22f80*/  SEL R205, R205, RZ, P2 ;  /* 0x000000ffcdcd7207 */ /* 0x000fca0001000000 */
        /* <DEDUP_REMOVED lines=10> */
[----:B------:R-:W-:Y:S02]  /*23030*/  R2UR UR7, R9 ;  /* 0x00000000090772ca */ /* 0x000fe400000e0000 */
[----:B------:R-:W-:Y:S01]  /*23040*/  MOV R9, 0x40000040 ;  /* 0x4000004000097802 */ /* 0x000fe20000000f00 */
[----:B--2---:R-:W-:-:S05]  /*23050*/  VIADD R14, R14, 0x1 ;  /* 0x000000010e0e7836 */ /* 0x004fca0000000000 */
[----:B------:R-:W-:Y:S01]  /*23060*/  STL [R1+0x48], R14 ;  /* 0x0000480e01007387 */ /* 0x000fe20000100800 */
        /* <DEDUP_REMOVED lines=25> */
[----:B------:R-:W-:Y:S01]  /*23200*/  IMAD.MOV.U32 R7, RZ, RZ, RZ ;  /* 0x000000ffff077224 */ /* 0x000fe200078e00ff */
[----:B------:R-:W-:Y:S02]  /*23210*/  WARPGROUP.DEPBAR.LE gsb0, 0x0 ;  /* 0x00008000000079c5 */ /* 0x000fe40000010000 */
[----:B------:R-:W-:-:S06]  /*23220*/  WARPGROUP.ARRIVE ;  /* 0x00000000000079c5 */ /* 0x000fcc0000000000 */
[----:B------:R-:W-:Y:S01]  /*23230*/  HGMMA.64x192x16.F32 R24, R180, gdesc[UR4].tnspB, R24, gsb0 ;  /* 0x42e00004b4187df0 */ /* 0x000fe20008000818 */
[----:B------:R-:W-:Y:S02]  /*23240*/  R2UR UR6, R8 ;  /* 0x00000000080672ca */ /* 0x000fe400000e0000 */
[----:B------:R-:W-:Y:S02]  /*23250*/  R2UR UR7, R9 ;  /* 0x00000000090772ca */ /* 0x000fe400000e0000 */
[----:B------:R-:W0:Y:S01]  /*23260*/  SHFL.BFLY PT, R9, R6, 0x2, 0x1f ;  /* 0x0c401f0006097f89 */ /* 0x000e2200000e0000 */
[----:B------:R-:W-:Y:S01]  /*23270*/  MOV R8, RZ ;  /* 0x000000ff00087202 */ /* 0x000fe20000000f00 */
[----:B0-----:R-:W-:Y:S02]  /*23280*/  FADD.FTZ R10, R9, R6 ;  /* 0x00000006090a7221 */ /* 0x001fe40000010000 */
[----:B------:R-:W0:Y:S04]  /*23290*/  SHFL.BFLY PT, R9, R2, 0x1, 0x1f ;  /* 0x0c201f0002097f89 */ /* 0x000e2800000e0000 */
[----:B------:R-:W1:Y:S01]  /*232a0*/  SHFL.BFLY PT, R11, R10, 0x1, 0x1f ;  /* 0x0c201f000a0b7f89 */ /* 0x000e6200000e0000 */
[----:B0-----:R-:W-:Y:S01]  /*232b0*/  FADD.FTZ R12, R2, R9 ;  /* 0x00000009020c7221 */ /* 0x001fe20000010000 */
[----:B------:R-:W-:-:S02]  /*232c0*/  IMAD.MOV.U32 R2, RZ, RZ, -0x800000 ;  /* 0xff800000ff027424 */ /* 0x000fc400078e00ff */
[----:B-1----:R-:W-:Y:S02]  /*232d0*/  FADD.FTZ R13, R10, R11 ;  /* 0x0000000b0a0d7221 */ /* 0x002fe40000010000 */
[----:B------:R-:W-:Y:S01]  /*232e0*/  FSETP.NE.FTZ.AND P0, PT, R12, RZ, PT ;  /* 0x000000ff0c00720b */ /* 0x000fe20003f15000 */
[----:B------:R-:W-:Y:S01]  /*232f0*/  @!P1 VIADD R10, R0, 0x36860 ;  /* 0x00036860000a9836 */ /* 0x000fe20000000000 */
[----:B------:R-:W-:Y:S02]  /*23300*/  MOV R0, 0xff800000 ;  /* 0xff80000000007802 */ /* 0x000fe40000000f00 */
[----:B------:R-:W-:Y:S02]  /*23310*/  FSETP.NE.FTZ.AND P3, PT, R13, RZ, PT ;  /* 0x000000ff0d00720b */ /* 0x000fe40003f75000 */
        /* <DEDUP_REMOVED lines=113> */
.L_x_6296:
        /* <DEDUP_REMOVED lines=59> */
[C---:B------:R-:W-:Y:S02]  /*23de0*/  IADD3 R137, P2, R62.reuse, 0x20, RZ ;  /* 0x000000203e897810 */ /* 0x040fe40007f5e0ff */
[C---:B------:R-:W-:Y:S02]  /*23df0*/  IADD3 R139, P1, R62.reuse, 0x40, RZ ;  /* 0x000000403e8b7810 */ /* 0x040fe40007f3e0ff */
[----:B------:R-:W-:Y:S01]  /*23e00*/  LOP3.LUT R12, R137, 0x380, RZ, 0xc0, !PT ;  /* 0x00000380890c7812 */ /* 0x000fe200078ec0ff */
[----:B------:R-:W-:Y:S01]  /*23e10*/  IMAD.X R13, RZ, RZ, R63, P2 ;  /* 0x000000ffff0d7224 */ /* 0x000fe200010e063f */
[----:B------:R-:W-:Y:S02]  /*23e20*/  LOP3.LUT R14, R139, 0x380, RZ, 0xc0, !PT ;  /* 0x000003808b0e7812 */ /* 0x000fe400078ec0ff */
[C---:B------:R-:W-:Y:S02]  /*23e30*/  IADD3 R141, P6, R62.reuse, 0x60, RZ ;  /* 0x000000603e8d7810 */ /* 0x040fe40007fde0ff */
[----:B------:R-:W-:-:S02]  /*23e40*/  LOP3.LUT R11, R62, 0x380, RZ, 0xc0, !PT ;  /* 0x000003803e0b7812 */ /* 0x000fc400078ec0ff */
[----:B------:R-:W-:Y:S01]  /*23e50*/  SHF.R.U64 R12, R12, 0x3, RZ ;  /* 0x000000030c0c7819 */ /* 0x000fe200000012ff */
[--C-:B------:R-:W-:Y:S01]  /*23e60*/  IMAD.X R21, RZ, RZ, R63.reuse, P6 ;  /* 0x000000ffff157224 */ /* 0x100fe200030e063f */
[----:B------:R-:W-:Y:S02]  /*23e70*/  SHF.R.U64 R14, R14, 0x3, RZ ;  /* 0x000000030e0e7819 */ /* 0x000fe400000012ff */
[C---:B------:R-:W-:Y:S02]  /*23e80*/  IADD3 R143, P5, R62.reuse, 0x4000, RZ ;  /* 0x000040003e8f7810 */ /* 0x040fe40007fbe0ff */
[C---:B------:R-:W-:Y:S02]  /*23e90*/  IADD3 R46, P0, R62.reuse, 0x4020, RZ ;  /* 0x000040203e2e7810 */ /* 0x040fe40007f1e0ff */
[C---:B------:R-:W-:Y:S01]  /*23ea0*/  IADD3 R50, P4, R62.reuse, 0x4040, RZ ;  /* 0x000040403e327810 */ /* 0x040fe20007f9e0ff */
[--C-:B------:R-:W-:Y:S01]  /*23eb0*/  IMAD.X R39, RZ, RZ, R63.reuse, P5 ;  /* 0x000000ffff277224 */ /* 0x100fe200028e063f */
[----:B------:R-:W-:Y:S01]  /*23ec0*/  LOP3.LUT R20, R141, 0x380, RZ, 0xc0, !PT ;  /* 0x000003808d147812 */ /* 0x000fe200078ec0ff */
[----:B------:R-:W-:Y:S01]  /*23ed0*/  IMAD.X R47, RZ, RZ, R63, P0 ;  /* 0x000000ffff2f7224 */ /* 0x000fe200000e063f */
[----:B------:R-:W-:-:S02]  /*23ee0*/  IADD3 R7, P2, R62, 0x8000, RZ ;  /* 0x000080003e077810 */ /* 0x000fc40007f5e0ff */
[----:B------:R-:W-:Y:S02]  /*23ef0*/  IADD3.X R15, RZ, R63, RZ, P1, !PT ;  /* 0x0000003fff0f7210 */ /* 0x000fe40000ffe4ff */
[----:B------:R-:W-:Y:S01]  /*23f00*/  SHF.R.U64 R11, R11, 0x3, RZ ;  /* 0x000000030b0b7819 */ /* 0x000fe200000012ff */
[----:B------:R-:W-:Y:S01]  /*23f10*/  IMAD.X R59, RZ, RZ, R63, P2 ;  /* 0x000000ffff3b7224 */ /* 0x000fe200010e063f */
[----:B------:R-:W-:Y:S02]  /*23f20*/  LOP3.LUT R12, R12, R137, RZ, 0x3c, !PT ;  /* 0x000000890c0c7212 */ /* 0x000fe400078e3cff */
[----:B------:R-:W-:Y:S02]  /*23f30*/  LOP3.LUT R14, R14, R139, RZ, 0x3c, !PT ;  /* 0x0000008b0e0e7212 */ /* 0x000fe400078e3cff */
[----:B-1----:R-:W-:Y:S02]  /*23f40*/  IADD3 R24, P1, R62, 0x8020, RZ ;  /* 0x000080203e187810 */ /* 0x002fe40007f3e0ff */
[----:B------:R-:W-:-:S02]  /*23f50*/  SHF.R.U64 R20, R20, 0x3, RZ ;  /* 0x0000000314147819 */ /* 0x000fc400000012ff */
[----:B------:R-:W-:Y:S01]  /*23f60*/  LOP3.LUT R137, R46, 0x380, RZ, 0xc0, !PT ;  /* 0x000003802e897812 */ /* 0x000fe200078ec0ff */
[--C-:B------:R-:W-:Y:S01]  /*23f70*/  IMAD.X R29, RZ, RZ, R63.reuse, P1 ;  /* 0x000000ffff1d7224 */ /* 0x100fe200008e063f */
[----:B------:R-:W-:Y:S02]  /*23f80*/  LOP3.LUT R139, R50, 0x380, RZ, 0xc0, !PT ;  /* 0x00000380328b7812 */ /* 0x000fe400078ec0ff */
[C---:B------:R-:W-:Y:S02]  /*23f90*/  IADD3 R54, P3, R62.reuse, 0x4060, RZ ;  /* 0x000040603e367810 */ /* 0x040fe40007f7e0ff */
[----:B------:R-:W-:Y:S02]  /*23fa0*/  LOP3.LUT R58, R7, 0x380, RZ, 0xc0, !PT ;  /* 0x00000380073a7812 */ /* 0x000fe400078ec0ff */
[C---:B------:R-:W-:Y:S01]  /*23fb0*/  IADD3 R94, P6, R62.reuse, 0x8040, RZ ;  /* 0x000080403e5e7810 */ /* 0x040fe20007fde0ff */
[----:B------:R-:W-:Y:S01]  /*23fc0*/  IMAD.X R55, RZ, RZ, R63, P3 ;  /* 0x000000ffff377224 */ /* 0x000fe200018e063f */
[----:B------:R-:W-:-:S02]  /*23fd0*/  IADD3 R86, P5, R62, 0x8060, RZ ;  /* 0x000080603e567810 */ /* 0x000fc40007fbe0ff */
[----:B------:R-:W-:Y:S02]  /*23fe0*/  LOP3.LUT R38, R143, 0x380, RZ, 0xc0, !PT ;  /* 0x000003808f267812 */ /* 0x000fe400078ec0ff */
[----:B------:R-:W-:Y:S01]  /*23ff0*/  LOP3.LUT R62, R11, R62, RZ, 0x3c, !PT ;  /* 0x0000003e0b3e7212 */ /* 0x000fe200078e3cff */
[----:B------:R-:W-:Y:S01]  /*24000*/  IMAD.X R11, RZ, RZ, R63, P5 ;  /* 0x000000ffff0b7224 */ /* 0x000fe200028e063f */
[----:B------:R-:W-:Y:S02]  /*24010*/  LOP3.LUT R20, R20, R141, RZ, 0x3c, !PT ;  /* 0x0000008d14147212 */ /* 0x000fe400078e3cff */
[----:B------:R-:W-:Y:S02]  /*24020*/  SHF.R.U64 R137, R137, 0x3, RZ ;  /* 0x0000000389897819 */ /* 0x000fe400000012ff */
[----:B------:R-:W-:Y:S02]  /*24030*/  SHF.R.U64 R139, R139, 0x3, RZ ;  /* 0x000000038b8b7819 */ /* 0x000fe400000012ff */
[----:B------:R-:W-:-:S02]  /*24040*/  LOP3.LUT R3, R24, 0x380, RZ, 0xc0, !PT ;  /* 0x0000038018037812 */ /* 0x000fc400078ec0ff */
[----:B------:R-:W-:Y:S02]  /*24050*/  LOP3.LUT R141, R54, 0x380, RZ, 0xc0, !PT ;  /* 0x00000380368d7812 */ /* 0x000fe400078ec0ff */
[----:B------:R-:W-:Y:S02]  /*24060*/  SHF.R.U64 R58, R58, 0x3, RZ ;  /* 0x000000033a3a7819 */ /* 0x000fe400000012ff */
[----:B------:R-:W-:Y:S02]  /*24070*/  SHF.R.U64 R38, R38, 0x3, RZ ;  /* 0x0000000326267819 */ /* 0x000fe400000012ff */
[-C--:B------:R-:W-:Y:S02]  /*24080*/  IADD3.X R51, RZ, R63.reuse, RZ, P4, !PT ;  /* 0x0000003fff337210 */ /* 0x080fe400027fe4ff */
[-C--:B------:R-:W-:Y:S02]  /*24090*/  IADD3.X R31, RZ, R63.reuse, RZ, P6, !PT ;  /* 0x0000003fff1f7210 */ /* 0x080fe400037fe4ff */
[----:B------:R-:W-:-:S02]  /*240a0*/  MOV R62, R62 ;  /* 0x0000003e003e7202 */ /* 0x000fc40000000f00 */
[----:B------:R-:W-:Y:S02]  /*240b0*/  LOP3.LUT R46, R137, R46, RZ, 0x3c, !PT ;  /* 0x0000002e892e7212 */ /* 0x000fe400078e3cff */
[----:B------:R-:W-:Y:S02]  /*240c0*/  LOP3.LUT R50, R139, R50, RZ, 0x3c, !PT ;  /* 0x000000328b327212 */ /* 0x000fe400078e3cff */
[----:B------:R-:W-:Y:S02]  /*240d0*/  LOP3.LUT R63, R94, 0x380, RZ, 0xc0, !PT ;  /* 0x000003805e3f7812 */ /* 0x000fe400078ec0ff */
[----:B------:R-:W-:Y:S02]  /*240e0*/  SHF.R.U64 R3, R3, 0x3, RZ ;  /* 0x0000000303037819 */ /* 0x000fe400000012ff */
[----:B------:R-:W-:Y:S02]  /*240f0*/  SHF.R.U64 R141, R141, 0x3, RZ ;  /* 0x000000038d8d7819 */ /* 0x000fe400000012ff */
[----:B------:R-:W-:-:S02]  /*24100*/  LOP3.LUT R58, R58, R7, RZ, 0x3c, !PT ;  /* 0x000000073a3a7212 */ /* 0x000fc400078e3cff */
[----:B------:R-:W-:Y:S02]  /*24110*/  LOP3.LUT R137, R86, 0x380, RZ, 0xc0, !PT ;  /* 0x0000038056897812 */ /* 0x000fe400078ec0ff */
[----:B------:R-:W-:Y:S02]  /*24120*/  LOP3.LUT R38, R38, R143, RZ, 0x3c, !PT ;  /* 0x0000008f26267212 */ /* 0x000fe400078e3cff */
[----:B------:R-:W-:Y:S02]  /*24130*/  F2FP.F16.F32.PACK_AB R7, R10, R30 ;  /* 0x0000001e0a07723e */ /* 0x000fe400000000ff */
[----:B------:R-:W-:Y:S02]  /*24140*/  MOV R13, R12 ;  /* 0x0000000c000d7202 */ /* 0x000fe40000000f00 */
[----:B------:R-:W-:Y:S01]  /*24150*/  SHF.R.U64 R63, R63, 0x3, RZ ;  /* 0x000000033f3f7819 */ /* 0x000fe200000012ff */
[----:B------:R1:W-:Y:S01]  /*24160*/  STSM.16.M88.4 [R62], R4 ;  /* 0x000000043e007844 */ /* 0x0003e20000000200 */
[----:B------:R-:W-:-:S02]  /*24170*/  LOP3.LUT R28, R3, R24, RZ, 0x3c, !PT ;  /* 0x00000018031c7212 */ /* 0x000fc400078e3cff */
[----:B------:R-:W-:Y:S01]  /*24180*/  MOV R14, R14 ;  /* 0x0000000e000e7202 */ /* 0x000fe20000000f00 */
[----:B------:R-:W-:Y:S01]  /*24190*/  STSM.16.M88.4 [R13], R32 ;  /* 0x000000200d007844 */ /* 0x000fe20000000200 */
[----:B------:R-:W-:Y:S02]  /*241a0*/  MOV R12, R50 ;  /* 0x00000032000c7202 */ /* 0x000fe40000000f00 */
[----:B------:R-:W-:Y:S01]  /*241b0*/  LOP3.LUT R54, R141, R54, RZ, 0x3c, !PT ;  /* 0x000000368d367212 */ /* 0x000fe200078e3cff */
[----:B------:R-:W-:Y:S01]  /*241c0*/  STSM.16.M88.4 [R14], R40 ;  /* 0x000000280e007844 */ /* 0x000fe20000000200 */
[----:B------:R-:W-:Y:S02]  /*241d0*/  SHF.R.U64 R137, R137, 0x3, RZ ;  /* 0x0000000389897819 */ /* 0x000fe400000012ff */
[----:B------:R-:W-:Y:S02]  /*241e0*/  MOV R20, R20 ;  /* 0x0000001400147202 */ /* 0x000fe40000000f00 */
[----:B------:R-:W-:-:S02]  /*241f0*/  MOV R3, R58 ;  /* 0x0000003a00037202 */ /* 0x000fc40000000f00 */
[----:B------:R-:W-:Y:S02]  /*24200*/  F2FP.F16.F32.PACK_AB R50, R53, R52 ;  /* 0x000000343532723e */ /* 0x000fe400000000ff */
[----:B------:R-:W-:Y:S02]  /*24210*/  F2FP.F16.F32.PACK_AB R51, R130, R121 ;  /* 0x000000798233723e */ /* 0x000fe400000000ff */
[----:B------:R-:W-:Y:S02]  /*24220*/  MOV R38, R38 ;  /* 0x0000002600267202 */ /* 0x000fe40000000f00 */
[----:B------:R-:W-:Y:S01]  /*24230*/  F2FP.F16.F32.PACK_AB R58, R61, R60 ;  /* 0x0000003c3d3a723e */ /* 0x000fe200000000ff */
[----:B------:R2:W-:Y:S01]  /*24240*/  STSM.16.M88.4 [R20], R48 ;  /* 0x0000003014007844 */ /* 0x0005e20000000200 */
[----:B------:R-:W-:Y:S02]  /*24250*/  F2FP.F16.F32.PACK_AB R59, R128, R123 ;  /* 0x0000007b803b723e */ /* 0x000fe400000000ff */
[----:B------:R-:W-:-:S02]  /*24260*/  MOV R46, R46 ;  /* 0x0000002e002e7202 */ /* 0x000fc40000000f00 */
[----:B------:R-:W-:Y:S01]  /*24270*/  LOP3.LUT R30, R63, R94, RZ, 0x3c, !PT ;  /* 0x0000005e3f1e7212 */ /* 0x000fe200078e3cff */
[----:B------:R-:W-:Y:S01]  /*24280*/  STSM.16.M88.4 [R38], R56 ;  /* 0x0000003826007844 */ /* 0x000fe20000000200 */
[----:B------:R-:W-:Y:S02]  /*24290*/  LOP3.LUT R10, R137, R86, RZ, 0x3c, !PT ;  /* 0x00000056890a7212 */ /* 0x000fe400078e3cff */
[----:B------:R-:W-:Y:S01]  /*242a0*/  MOV R54, R54 ;  /* 0x0000003600367202 */ /* 0x000fe20000000f00 */
[----:B------:R-:W-:Y:S01]  /*242b0*/  STSM.16.M88.4 [R46], R64 ;  /* 0x000000402e007844 */ /* 0x000fe20000000200 */
[----:B------:R-:W-:Y:S02]  /*242c0*/  ISETP.NE.U32.AND P0, PT, RZ, UR4, PT ;  /* 0x00000004ff007c0c */ /* 0x000fe4000bf05070 */
[----:B-1----:R-:W-:Y:S01]  /*242d0*/  IADD3 R6, P1, R235, UR4, RZ ;  /* 0x00000004eb067c10 */ /* 0x002fe2000ff3e0ff */
[----:B------:R-:W-:Y:S01]  /*242e0*/  STSM.16.M88.4 [R12], R72 ;  /* 0x000000480c007844 */ /* 0x000fe20000000200 */
[----:B------:R-:W-:Y:S01]  /*242f0*/  MOV R28, R28 ;  /* 0x0000001c001c7202 */ /* 0x000fe20000000f00 */
[----:B--2---:R-:W-:Y:S01]  /*24300*/  IMAD.MOV.U32 R20, RZ, RZ, RZ ;  /* 0x000000ffff147224 */ /* 0x004fe200078e00ff */
[----:B------:R-:W-:Y:S01]  /*24310*/  MOV R30, R30 ;  /* 0x0000001e001e7202 */ /* 0x000fe20000000f00 */
[----:B------:R-:W-:Y:S01]  /*24320*/  STSM.16.M88.4 [R54], R80 ;  /* 0x0000005036007844 */ /* 0x000fe20000000200 */
[----:B------:R-:W-:-:S02]  /*24330*/  MOV R10, R10 ;  /* 0x0000000a000a7202 */ /* 0x000fc40000000f00 */
[----:B------:R-:W-:Y:S01]  /*24340*/  ISETP.NE.AND.EX P0, PT, RZ, UR5, PT, P0 ;  /* 0x00000005ff007c0c */ /* 0x000fe2000bf05300 */
[----:B------:R1:W-:Y:S01]  /*24350*/  STSM.16.M88.4 [R3], R88 ;  /* 0x0000005803007844 */ /* 0x0003e20000000200 */
[----:B------:R-:W-:Y:S01]  /*24360*/  IADD3.X R7, R236, UR5, RZ, P1, !PT ;  /* 0x00000005ec077c10 */ /* 0x000fe20008ffe4ff */
[----:B------:R-:W-:Y:S02]  /*24370*/  ULDC.64 UR4, c[0x0][0xc08] ;  /* 0x0003020000047ab9 */ /* 0x000fe40000000a00 */
[----:B------:R2:W-:Y:S01]  /*24380*/  STSM.16.M88.4 [R28], R96 ;  /* 0x000000601c007844 */ /* 0x0005e20000000200 */
[----:B------:R-:W-:-:S03]  /*24390*/  ISETP.NE.U32.AND P2, PT, RZ, UR4, PT ;  /* 0x00000004ff007c0c */ /* 0x000fc6000bf45070 */
[----:B------:R2:W-:Y:S01]  /*243a0*/  STSM.16.M88.4 [R30], R104 ;  /* 0x000000681e007844 */ /* 0x0005e20000000200 */
[----:B------:R-:W-:-:S03]  /*243b0*/  ISETP.NE.AND.EX P2, PT, RZ, UR5, PT, P2 ;  /* 0x00000005ff007c0c */ /* 0x000fc6000bf45320 */
[----:B------:R2:W-:Y:S01]  /*243c0*/  STSM.16.M88.4 [R10], R112 ;  /* 0x000000700a007844 */ /* 0x0005e20000000200 */
[----:B------:R-:W-:Y:S09]  /*243d0*/  BAR.SYNC.DEFER_BLOCKING 0x1, 0x100 ;  /* 0x0044000000007b1d */ /* 0x000ff20000010000 */
[----:B------:R-:W-:Y:S01]  /*243e0*/  @P2 IADD3 R4, P3, R235, UR4, RZ ;  /* 0x00000004eb042c10 */ /* 0x000fe2000ff7e0ff */
[----:B------:R-:W-:Y:S01]  /*243f0*/  ULDC UR4, c[0x0][0xa88] ;  /* 0x0002a20000047ab9 */ /* 0x000fe20000000800 */
[----:B-1----:R-:W1:Y:S01]  /*24400*/  LDC R3, c[0x0][0xbe8] ;  /* 0x0002fa00ff037b82 */ /* 0x002e620000000800 */
[----:B------:R-:W-:Y:S01]  /*24410*/  IMAD.U32 R14, RZ, RZ, UR4 ;  /* 0x00000004ff0e7e24 */ /* 0x000fe2000f8e00ff */
[----:B------:R-:W-:Y:S01]  /*24420*/  @P2 IADD3.X R5, R236, UR5, RZ, P3, !PT ;  /* 0x00000005ec052c10 */ /* 0x000fe20009ffe4ff */
[----:B------:R2:W5:Y:S04]  /*24430*/  @P0 LDG.E R20, desc[UR60][R6.64] ;  /* 0x0000003c06140981 */ /* 0x000568000c1e1900 */
[----:B------:R2:W5:Y:S01]  /*24440*/  @P2 LDG.E R14, desc[UR60][R4.64] ;  /* 0x0000003c040e2981 */ /* 0x000562000c1e1900 */
[----:B-1----:R-:W-:-:S13]  /*24450*/  ISETP.NE.AND P1, PT, R3, 0x1, PT ;  /* 0x000000010300780c */ /* 0x002fda0003f25270 */
[----:B------:R-:W1:Y:S08]  /*24460*/  @P1 LDC R11, c[0x0][0xbec] ;  /* 0x0002fb00ff0b1b82 */ /* 0x000e700000000800 */
[----:B------:R-:W3:Y:S01]  /*24470*/  @P1 LDC R15, c[0x0][0xbf0] ;  /* 0x0002fc00ff0f1b82 */ /* 0x000ee20000000800 */
[----:B--2---:R-:W-:Y:S05]  /*24480*/  @P2 BRA `(.L_x_6392) ;  /* 0x0000000000102947 */ /* 0x004fea0003800000 */
[----:B------:R-:W-:Y:S05]  /*24490*/  @!P0 BRA `(.L_x_6392) ;  /* 0x00000000000c8947 */ /* 0x000fea0003800000 */
[----:B------:R-:W2:Y:S04]  /*244a0*/  LDG.E R5, desc[UR60][R6.64] ;  /* 0x0000003c06057981 */ /* 0x000ea8000c1e1900 */
[----:B-----5:R-:W2:Y:S02]  /*244b0*/  LDG.E R14, desc[UR60][R6.64+0x4] ;  /* 0x0000043c060e7981 */ /* 0x020ea4000c1e1900 */
[----:B--2---:R-:W-:-:S07]  /*244c0*/  IADD3 R14, -R5, R14, RZ ;  /* 0x0000000e050e7210 */ /* 0x004fce0007ffe1ff */
.L_x_6392:
[----:B------:R-:W2:Y:S01]  /*244d0*/  LDL.LU R10, [R1+0x54] ;  /* 0x00005400010a7983 */ /* 0x000ea20000300800 */
[----:B------:R-:W-:Y:S01]  /*244e0*/  SHF.R.S32.HI R64, RZ, 0x1f, R234 ;  /* 0x0000001fff407819 */ /* 0x000fe200000114ea */
[----:B------:R-:W-:Y:S01]  /*244f0*/  IMAD.IADD R12, R230, 0x1, R224 ;  /* 0x00000001e60c7824 */ /* 0x000fe200078e02e0 */
[----:B------:R-:W-:Y:S01]  /*24500*/  ULDC.64 UR4, c[0x0][0xb90] ;  /* 0x0002e40000047ab9 */ /* 0x000fe20000000a00 */
[----:B------:R-:W4:Y:S01]  /*24510*/  LDL R30, [R1+0x8c] ;  /* 0x00008c00011e7983 */ /* 0x000f220000100800 */
[----:B-----5:R-:W-:Y:S01]  /*24520*/  SHF.R.S32.HI R21, RZ, 0x1f, R20 ;  /* 0x0000001fff157819 */ /* 0x020fe20000011414 */
[----:B-1----:R-:W-:Y:S01]  /*24530*/  @P1 IMAD.HI.U32 R6, R12, R11, RZ ;  /* 0x0000000b0c061227 */ /* 0x002fe200078e00ff */
[----:B------:R-:W1:Y:S01]  /*24540*/  S2R R34, SR_TID.X ;  /* 0x0000000000227919 */ /* 0x000e620000002100 */
[----:B------:R-:W-:Y:S02]  /*24550*/  SEL R237, R237, RZ, !P0 ;  /* 0x000000ffeded7207 */ /* 0x000fe40004000000 */
[----:B------:R-:W-:Y:S01]  /*24560*/  IMAD R5, R64, UR4, RZ ;  /* 0x0000000440057c24 */ /* 0x000fe2000f8e02ff */
[----:B------:R-:W0:Y:S01]  /*24570*/  @P1 LDC R71, c[0x0][0xbec] ;  /* 0x0002fb00ff471b82 */ /* 0x000e220000000800 */
[----:B------:R-:W-:Y:S01]  /*24580*/  IMAD.MOV.U32 R7, RZ, RZ, R12 ;  /* 0x000000ffff077224 */ /* 0x000fe200078e000c */
[----:B---3--:R-:W-:Y:S01]  /*24590*/  @P1 SHF.R.U32.HI R7, RZ, R15, R6 ;  /* 0x0000000fff071219 */ /* 0x008fe20000011606 */
[----:B------:R-:W-:-:S02]  /*245a0*/  IMAD R13, R234, UR5, R5 ;  /* 0x00000005ea0d7c24 */ /* 0x000fc4000f8e0205 */
[----:B------:R-:W-:Y:S01]  /*245b0*/  IMAD.WIDE.U32 R4, R234, UR4, R20 ;  /* 0x00000004ea047c25 */ /* 0x000fe2000f8e0014 */
[----:B------:R-:W-:Y:S02]  /*245c0*/  ULDC.64 UR4, c[0x0][0xb98] ;  /* 0x0002e60000047ab9 */ /* 0x000fe40000000a00 */
[----:B------:R-:W3:Y:S01]  /*245d0*/  @P1 LDC R73, c[0x0][0xbf0] ;  /* 0x0002fc00ff491b82 */ /* 0x000ee20000000800 */
[----:B------:R-:W-:Y:S02]  /*245e0*/  IMAD.IADD R5, R5, 0x1, R13 ;  /* 0x0000000105057824 */ /* 0x000fe400078e020d */
[----:B-1----:R-:W-:-:S05]  /*245f0*/  VIADD R34, R34, 0xffffff80 ;  /* 0xffffff8022227836 */ /* 0x002fca0000000000 */
[----:B------:R-:W-:-:S04]  /*24600*/  SHF.R.S32.HI R66, RZ, 0x1f, R34 ;  /* 0x0000001fff427819 */ /* 0x000fc80000011422 */
[----:B------:R-:W-:-:S04]  /*24610*/  LEA.HI R66, R66, R34, RZ, 0x3 ;  /* 0x0000002242427211 */ /* 0x000fc800078f18ff */
[----:B------:R-:W-:-:S04]  /*24620*/  SHF.R.S32.HI R66, RZ, 0x3, R66 ;  /* 0x00000003ff427819 */ /* 0x000fc80000011442 */
[----:B------:R-:W-:Y:S01]  /*24630*/  LEA R11, R66, R225, 0x6 ;  /* 0x000000e1420b7211 */ /* 0x000fe200078e30ff */
[----:B------:R-:W-:-:S04]  /*24640*/  IMAD.WIDE.U32 R4, R237, UR4, R4 ;  /* 0x00000004ed047c25 */ /* 0x000fc8000f8e0004 */
[----:B------:R-:W-:Y:S01]  /*24650*/  IMAD.WIDE R8, R11, 0x2, R8 ;  /* 0x000000020b087825 */ /* 0x000fe200078e0208 */
[----:B------:R-:W-:Y:S02]  /*24660*/  SHF.R.S32.HI R13, RZ, 0x1f, R7 ;  /* 0x0000001fff0d7819 */ /* 0x000fe40000011407 */
[----:B------:R-:W-:-:S04]  /*24670*/  SHF.R.S32.HI R31, RZ, 0x1f, R34 ;  /* 0x0000001fff1f7819 */ /* 0x000fc80000011422 */
[----:B------:R-:W-:-:S04]  /*24680*/  LEA.HI R31, R31, R34, RZ, 0x7 ;  /* 0x000000221f1f7211 */ /* 0x000fc800078f38ff */
[----:B------:R-:W-:Y:S01]  /*24690*/  LOP3.LUT R31, R31, 0xffffff80, RZ, 0xc0, !PT ;  /* 0xffffff801f1f7812 */ /* 0x000fe200078ec0ff */
[----:B------:R-:W-:-:S04]  /*246a0*/  IMAD R65, R14, R3, RZ ;  /* 0x000000030e417224 */ /* 0x000fc800078e02ff */
[----:B------:R-:W-:Y:S01]  /*246b0*/  IMAD.IADD R31, R34, 0x1, -R31 ;  /* 0x00000001221f7824 */ /* 0x000fe200078e0a1f */
[C---:B------:R-:W-:Y:S02]  /*246c0*/  IADD3 R29, P5, R8.reuse, 0x3000, RZ ;  /* 0x00003000081d7810 */ /* 0x040fe40007fbe0ff */
[C---:B------:R-:W-:Y:S02]  /*246d0*/  IADD3 R33, P4, R8.reuse, 0x4000, RZ ;  /* 0x0000400008217810 */ /* 0x040fe40007f9e0ff */
[----:B------:R-:W-:Y:S02]  /*246e0*/  IADD3 R41, P3, R8, 0x6000, RZ ;  /* 0x0000600008297810 */ /* 0x000fe40007f7e0ff */
[----:B------:R-:W-:Y:S02]  /*246f0*/  LOP3.LUT R28, R29, 0x380, RZ, 0xc0, !PT ;  /* 0x000003801d1c7812 */ /* 0x000fe400078ec0ff */
[----:B------:R-:W-:Y:S02]  /*24700*/  LOP3.LUT R32, R33, 0x380, RZ, 0xc0, !PT ;  /* 0x0000038021207812 */ /* 0x000fe400078ec0ff */
[----:B------:R-:W-:-:S02]  /*24710*/  LOP3.LUT R40, R41, 0x380, RZ, 0xc0, !PT ;  /* 0x0000038029287812 */ /* 0x000fc400078ec0ff */
[----:B------:R-:W-:Y:S02]  /*24720*/  SHF.R.U64 R28, R28, 0x3, RZ ;  /* 0x000000031c1c7819 */ /* 0x000fe400000012ff */
[----:B------:R-:W-:Y:S02]  /*24730*/  SHF.R.U64 R32, R32, 0x3, RZ ;  /* 0x0000000320207819 */ /* 0x000fe400000012ff */
[----:B------:R-:W-:Y:S02]  /*24740*/  SHF.R.U64 R40, R40, 0x3, RZ ;  /* 0x0000000328287819 */ /* 0x000fe400000012ff */
[----:B------:R-:W-:Y:S01]  /*24750*/  LOP3.LUT R28, R28, R29, RZ, 0x3c, !PT ;  /* 0x0000001d1c1c7212 */ /* 0x000fe200078e3cff */
[--C-:B------:R-:W-:Y:S01]  /*24760*/  IMAD.X R29, RZ, RZ, R9.reuse, P5 ;  /* 0x000000ffff1d7224 */ /* 0x100fe200028e0609 */
[----:B------:R-:W-:Y:S01]  /*24770*/  LOP3.LUT R32, R32, R33, RZ, 0x3c, !PT ;  /* 0x0000002120207212 */ /* 0x000fe200078e3cff */
[----:B------:R-:W-:Y:S01]  /*24780*/  IMAD.X R33, RZ, RZ, R9, P4 ;  /* 0x000000ffff217224 */ /* 0x000fe200020e0609 */
[----:B------:R-:W-:-:S02]  /*24790*/  LOP3.LUT R40, R40, R41, RZ, 0x3c, !PT ;  /* 0x0000002928287212 */ /* 0x000fc400078e3cff */
[C---:B------:R-:W-:Y:S02]  /*247a0*/  IADD3 R53, P5, R8.reuse, 0x9000, RZ ;  /* 0x0000900008357810 */ /* 0x040fe40007fbe0ff */
[----:B------:R-:W-:Y:S02]  /*247b0*/  IADD3 R57, P4, R8, 0xa000, RZ ;  /* 0x0000a00008397810 */ /* 0x000fe40007f9e0ff */
[----:B------:R-:W-:Y:S02]  /*247c0*/  IADD3.X R41, RZ, R9, RZ, P3, !PT ;  /* 0x00000009ff297210 */ /* 0x000fe40001ffe4ff */
[----:B------:R-:W-:Y:S02]  /*247d0*/  LOP3.LUT R52, R53, 0x380, RZ, 0xc0, !PT ;  /* 0x0000038035347812 */ /* 0x000fe400078ec0ff */
[----:B------:R-:W-:Y:S02]  /*247e0*/  LOP3.LUT R56, R57, 0x380, RZ, 0xc0, !PT ;  /* 0x0000038039387812 */ /* 0x000fe400078ec0ff */
[----:B------:R-:W-:-:S02]  /*247f0*/  SHF.R.U64 R52, R52, 0x3, RZ ;  /* 0x0000000334347819 */ /* 0x000fc400000012ff */
[----:B------:R-:W-:Y:S02]  /*24800*/  SHF.R.U64 R56, R56, 0x3, RZ ;  /* 0x0000000338387819 */ /* 0x000fe400000012ff */
[----:B------:R-:W-:Y:S01]  /*24810*/  LOP3.LUT R52, R52, R53, RZ, 0x3c, !PT ;  /* 0x0000003534347212 */ /* 0x000fe200078e3cff */
[----:B------:R-:W-:Y:S01]  /*24820*/  IMAD.X R53, RZ, RZ, R9, P5 ;  /* 0x000000ffff357224 */ /* 0x000fe200028e0609 */
[----:B------:R-:W-:Y:S02]  /*24830*/  LOP3.LUT R56, R56, R57, RZ, 0x3c, !PT ;  /* 0x0000003938387212 */ /* 0x000fe400078e3cff */
[----:B------:R-:W-:Y:S01]  /*24840*/  IADD3.X R57, RZ, R9, RZ, P4, !PT ;  /* 0x00000009ff397210 */ /* 0x000fe200027fe4ff */
[----:B------:R-:W-:Y:S01]  /*24850*/  BSSY B1, `(.L_x_6393) ;  /* 0x0000091000017945 */ /* 0x000fe20003800000 */
[----:B------:R-:W-:Y:S02]  /*24860*/  SHF.R.S32.HI R68, RZ, 0x1f, R232 ;  /* 0x0000001fff447819 */ /* 0x000fe400000114e8 */
[----:B------:R-:W-:-:S02]  /*24870*/  SHF.R.S32.HI R70, RZ, 0x1f, R231 ;  /* 0x0000001fff467819 */ /* 0x000fc400000114e7 */
[----:B------:R-:W-:Y:S02]  /*24880*/  SHF.R.S32.HI R72, RZ, 0x1f, R225 ;  /* 0x0000001fff487819 */ /* 0x000fe400000114e1 */
[----:B--2---:R-:W-:Y:S01]  /*24890*/  SEL R24, R10, RZ, !P0 ;  /* 0x000000ff0a187207 */ /* 0x004fe20004000000 */
[----:B------:R-:W-:-:S04]  /*248a0*/  IMAD.MOV R10, RZ, RZ, -R7 ;  /* 0x000000ffff0a7224 */ /* 0x000fc800078e0a07 */
[----:B------:R-:W-:Y:S02]  /*248b0*/  IMAD R6, R24, UR4, RZ ;  /* 0x0000000418067c24 */ /* 0x000fe4000f8e02ff */
[----:B------:R-:W-:Y:S01]  /*248c0*/  IMAD R11, R3, R10, R12 ;  /* 0x0000000a030b7224 */ /* 0x000fe200078e020c */
[----:B------:R-:W-:Y:S01]  /*248d0*/  IADD3 R4, P0, R7, R4, RZ ;  /* 0x0000000407047210 */ /* 0x000fe20007f1e0ff */
        /* <DEDUP_REMOVED lines=9> */
[----:B------:R-:W-:Y:S01]  /*24970*/  IMAD.IADD R5, R5, 0x1, R15 ;  /* 0x0000000105057824 */ /* 0x000fe200078e020f */
[----:B------:R-:W-:-:S04]  /*24980*/  IADD3 R7, P2, R8, 0x1000, RZ ;  /* 0x0000100008077810 */ /* 0x000fc80007f5e0ff */
[----:B------:R-:W-:Y:S01]  /*24990*/  LEA.HI.X R15, R4, UR5, R5, 0x2, P0 ;  /* 0x00000005040f7c11 */ /* 0x000fe200080f1405 */
[----:B------:R-:W-:Y:S01]  /*249a0*/  SHFL.IDX PT, R54, R6, RZ, 0x1c1f ;  /* 0x001c1fff06367589 */ /* 0x000fe200000e0000 */
[C---:B------:R-:W-:Y:S01]  /*249b0*/  IADD3 R37, P0, R8.reuse, 0x5000, RZ ;  /* 0x0000500008257810 */ /* 0x040fe20007f1e0ff */
[----:B------:R-:W-:Y:S01]  /*249c0*/  ULDC.64 UR4, c[0x0][0xaa0] ;  /* 0x0002a80000047ab9 */ /* 0x000fe20000000a00 */
[----:B------:R-:W-:Y:S02]  /*249d0*/  IADD3.X R11, RZ, R9, RZ, P2, !PT ;  /* 0x00000009ff0b7210 */ /* 0x000fe400017fe4ff */
[----:B------:R-:W-:Y:S02]  /*249e0*/  LOP3.LUT R36, R37, 0x380, RZ, 0xc0, !PT ;  /* 0x0000038025247812 */ /* 0x000fe400078ec0ff */
[----:B------:R-:W-:Y:S01]  /*249f0*/  IADD3 R45, P2, R8, 0x7000, RZ ;  /* 0x00007000082d7810 */ /* 0x000fe20007f5e0ff */
[----:B------:R-:W1:Y:S01]  /*24a00*/  SHFL.IDX PT, R55, R15, RZ, 0x1c1f ;  /* 0x001c1fff0f377589 */ /* 0x000e6200000e0000 */
[----:B------:R-:W-:-:S02]  /*24a10*/  SHF.R.U64 R36, R36, 0x3, RZ ;  /* 0x0000000324247819 */ /* 0x000fc400000012ff */
[----:B------:R-:W-:Y:S01]  /*24a20*/  LOP3.LUT R44, R45, 0x380, RZ, 0xc0, !PT ;  /* 0x000003802d2c7812 */ /* 0x000fe200078ec0ff */
[----:B------:R-:W-:Y:S01]  /*24a30*/  SHFL.IDX PT, R58, R6, 0x1, 0x1c1f ;  /* 0x003c1f00063a7f89 */ /* 0x000fe200000e0000 */
[----:B----4-:R-:W-:-:S03]  /*24a40*/  IADD3 R30, R30, R224, RZ ;  /* 0x000000e01e1e7210 */ /* 0x010fc60007ffe0ff */
[----:B------:R-:W2:Y:S01]  /*24a50*/  SHFL.IDX PT, R59, R15, 0x1, 0x1c1f ;  /* 0x003c1f000f3b7f89 */ /* 0x000ea200000e0000 */
[----:B------:R-:W-:Y:S01]  /*24a60*/  LOP3.LUT R36, R36, R37, RZ, 0x3c, !PT ;  /* 0x0000002524247212 */ /* 0x000fe200078e3cff */
[--C-:B------:R-:W-:Y:S01]  /*24a70*/  IMAD.X R37, RZ, RZ, R9.reuse, P0 ;  /* 0x000000ffff257224 */ /* 0x100fe200000e0609 */
[----:B------:R-:W-:Y:S01]  /*24a80*/  SHF.R.U64 R44, R44, 0x3, RZ ;  /* 0x000000032c2c7819 */ /* 0x000fe200000012ff */
[----:B------:R-:W-:Y:S01]  /*24a90*/  VIADD R4, R30, 0x8 ;  /* 0x000000081e047836 */ /* 0x000fe20000000000 */
[----:B------:R-:W-:Y:S01]  /*24aa0*/  LOP3.LUT P0, RZ, R31, 0x3, RZ, 0xc0, !PT ;  /* 0x000000031fff7812 */ /* 0x000fe2000780c0ff */
[----:B------:R-:W-:Y:S01]  /*24ab0*/  IMAD R21, R21, UR4, RZ ;  /* 0x0000000415157c24 */ /* 0x000fe2000f8e02ff */
[----:B------:R-:W-:Y:S02]  /*24ac0*/  IADD3 R13, P6, R8, 0x2000, RZ ;  /* 0x00002000080d7810 */ /* 0x000fe40007fde0ff */
[----:B------:R-:W-:Y:S01]  /*24ad0*/  LOP3.LUT R44, R44, R45, RZ, 0x3c, !PT ;  /* 0x0000002d2c2c7212 */ /* 0x000fe200078e3cff */
[----:B------:R-:W-:Y:S01]  /*24ae0*/  IMAD.X R45, RZ, RZ, R9, P2 ;  /* 0x000000ffff2d7224 */ /* 0x000fe200010e0609 */
[-C--:B------:R-:W-:Y:S01]  /*24af0*/  ISETP.GE.OR P2, PT, R30, R65.reuse, P0 ;  /* 0x000000411e00720c */ /* 0x080fe20000746670 */
[----:B------:R-:W-:Y:S01]  /*24b00*/  IMAD R67, R20, UR5, R21 ;  /* 0x0000000514437c24 */ /* 0x000fe2000f8e0215 */
[----:B------:R-:W-:Y:S01]  /*24b10*/  ISETP.GE.OR P0, PT, R4, R65, P0 ;  /* 0x000000410400720c */ /* 0x000fe20000706670 */
[----:B------:R-:W-:Y:S01]  /*24b20*/  IMAD.WIDE.U32 R20, R20, UR4, RZ ;  /* 0x0000000414147c25 */ /* 0x000fe2000f8e00ff */
[----:B------:R-:W-:Y:S01]  /*24b30*/  LOP3.LUT R12, R13, 0x380, RZ, 0xc0, !PT ;  /* 0x000003800d0c7812 */ /* 0x000fe200078ec0ff */
[----:B------:R-:W-:Y:S01]  /*24b40*/  ULDC.64 UR4, c[0x0][0xae8] ;  /* 0x0002ba0000047ab9 */ /* 0x000fe20000000a00 */
[----:B------:R-:W-:Y:S01]  /*24b50*/  LOP3.LUT R10, R7, 0x380, RZ, 0xc0, !PT ;  /* 0x00000380070a7812 */ /* 0x000fe200078ec0ff */
[----:B------:R-:W-:Y:S01]  /*24b60*/  IMAD.IADD R21, R21, 0x1, R67 ;  /* 0x0000000115157824 */ /* 0x000fe200078e0243 */
[----:B------:R-:W-:-:S02]  /*24b70*/  SHF.R.U64 R12, R12, 0x3, RZ ;  /* 0x000000030c0c7819 */ /* 0x000fc400000012ff */
[----:B------:R-:W-:Y:S02]  /*24b80*/  LEA R67, R233, R66, 0x5 ;  /* 0x00000042e9437211 */ /* 0x000fe400078e28ff */
[----:B------:R-:W-:Y:S01]  /*24b90*/  SHF.R.U64 R10, R10, 0x3, RZ ;  /* 0x000000030a0a7819 */ /* 0x000fe200000012ff */
[----:B------:R-:W-:Y:S01]  /*24ba0*/  IMAD R69, R64, UR4, RZ ;  /* 0x0000000440457c24 */ /* 0x000fe2000f8e02ff */
[----:B------:R-:W-:Y:S01]  /*24bb0*/  LOP3.LUT R12, R12, R13, RZ, 0x3c, !PT ;  /* 0x0000000d0c0c7212 */ /* 0x000fe200078e3cff */
[----:B------:R-:W-:Y:S01]  /*24bc0*/  IMAD.X R13, RZ, RZ, R9, P6 ;  /* 0x000000ffff0d7224 */ /* 0x000fe200030e0609 */
[----:B------:R-:W-:Y:S01]  /*24bd0*/  LOP3.LUT R10, R10, R7, RZ, 0x3c, !PT ;  /* 0x000000070a0a7212 */ /* 0x000fe200078e3cff */
[----:B------:R-:W-:Y:S01]  /*24be0*/  IMAD.IADD R64, R224, 0x1, R67 ;  /* 0x00000001e0407824 */ /* 0x000fe200078e0243 */
[C---:B------:R-:W-:Y:S01]  /*24bf0*/  IADD3 R49, P6, R8.reuse, 0x8000, RZ ;  /* 0x0000800008317810 */ /* 0x040fe20007fde0ff */
[----:B-1----:R-:W-:Y:S01]  /*24c00*/  @!P2 ST.E desc[UR60][R54.64], R2 ;  /* 0x000000023600a985 */ /* 0x002fe2000c10193c */
[----:B------:R-:W-:Y:S01]  /*24c10*/  IADD3 R7, P3, R8, 0xb000, RZ ;  /* 0x0000b00008077810 */ /* 0x000fe20007f7e0ff */
[----:B------:R-:W-:-:S02]  /*24c20*/  IMAD R69, R234, UR5, R69 ;  /* 0x00000005ea457c24 */ /* 0x000fc4000f8e0245 */
[----:B--2---:R0:W-:Y:S01]  /*24c30*/  @!P0 ST.E desc[UR60][R58.64], R0 ;  /* 0x000000003a008985 */ /* 0x0041e2000c10193c */
[----:B------:R-:W-:Y:S01]  /*24c40*/  LOP3.LUT R48, R49, 0x380, RZ, 0xc0, !PT ;  /* 0x0000038031307812 */ /* 0x000fe200078ec0ff */
[----:B------:R-:W-:Y:S01]  /*24c50*/  IMAD.WIDE.U32 R20, R234, UR4, R20 ;  /* 0x00000004ea147c25 */ /* 0x000fe2000f8e0014 */
[----:B------:R-:W-:Y:S01]  /*24c60*/  LOP3.LUT R5, R8, 0x380, RZ, 0xc0, !PT ;  /* 0x0000038008057812 */ /* 0x000fe200078ec0ff */
[----:B------:R-:W-:Y:S01]  /*24c70*/  ULDC.64 UR4, c[0x0][0xaf0] ;  /* 0x0002bc0000047ab9 */ /* 0x000fe20000000a00 */
[----:B------:R-:W-:Y:S01]  /*24c80*/  LOP3.LUT R6, R7, 0x380, RZ, 0xc0, !PT ;  /* 0x0000038007067812 */ /* 0x000fe200078ec0ff */
[----:B------:R-:W-:Y:S01]  /*24c90*/  IMAD.MOV.U32 R67, RZ, RZ, R64 ;  /* 0x000000ffff437224 */ /* 0x000fe200078e0040 */
[----:B------:R-:W-:Y:S01]  /*24ca0*/  SHF.R.U64 R48, R48, 0x3, RZ ;  /* 0x0000000330307819 */ /* 0x000fe200000012ff */
[----:B0-----:R-:W-:Y:S01]  /*24cb0*/  @P1 IMAD.HI.U32 R0, R64, R71, RZ ;  /* 0x0000004740001227 */ /* 0x001fe200078e00ff */
[----:B------:R-:W-:Y:S01]  /*24cc0*/  SHF.R.U64 R5, R5, 0x3, RZ ;  /* 0x0000000305057819 */ /* 0x000fe200000012ff */
[----:B------:R-:W5:Y:S01]  /*24cd0*/  LD.E.128 R12, desc[UR60][R12.64] ;  /* 0x0000003c0c0c7980 */ /* 0x000f62000c101d00 */
[----:B------:R-:W-:Y:S01]  /*24ce0*/  SHF.R.U64 R6, R6, 0x3, RZ ;  /* 0x0000000306067819 */ /* 0x000fe200000012ff */
[----:B------:R-:W-:Y:S01]  /*24cf0*/  IMAD.IADD R21, R21, 0x1, R69 ;  /* 0x0000000115157824 */ /* 0x000fe200078e0245 */
[----:B---3--:R-:W-:Y:S01]  /*24d00*/  @P1 SHF.R.U32.HI R67, RZ, R73, R0 ;  /* 0x00000049ff431219 */ /* 0x008fe20000011600 */
[----:B------:R-:W-:Y:S01]  /*24d10*/  IMAD R24, R24, UR4, RZ ;  /* 0x0000000418187c24 */ /* 0x000fe2000f8e02ff */
[----:B------:R-:W-:Y:S01]  /*24d20*/  LOP3.LUT R48, R48, R49, RZ, 0x3c, !PT ;  /* 0x0000003130307212 */ /* 0x000fe200078e3cff */
[----:B------:R-:W-:Y:S01]  /*24d30*/  IMAD.WIDE.U32 R20, R237, UR4, R20 ;  /* 0x00000004ed147c25 */ /* 0x000fe2000f8e0014 */
[----:B------:R-:W-:Y:S01]  /*24d40*/  LOP3.LUT R4, R5, R8, RZ, 0x3c, !PT ;  /* 0x0000000805047212 */ /* 0x000fe200078e3cff */
[----:B------:R-:W5:Y:S01]  /*24d50*/  LD.E.128 R28, desc[UR60][R28.64] ;  /* 0x0000003c1c1c7980 */ /* 0x000f62000c101d00 */
[----:B------:R-:W-:Y:S01]  /*24d60*/  SHF.R.S32.HI R0, RZ, 0x1f, R67 ;  /* 0x0000001fff007819 */ /* 0x000fe20000011443 */
[----:B------:R-:W-:Y:S01]  /*24d70*/  IMAD R69, R237, UR5, R24 ;  /* 0x00000005ed457c24 */ /* 0x000fe2000f8e0218 */
[----:B------:R-:W-:Y:S01]  /*24d80*/  IADD3 R2, -R67, RZ, RZ ;  /* 0x000000ff43027210 */ /* 0x000fe20007ffe1ff */
[--C-:B------:R-:W-:Y:S01]  /*24d90*/  IMAD.X R49, RZ, RZ, R9.reuse, P6 ;  /* 0x000000ffff317224 */ /* 0x100fe200030e0609 */
[----:B------:R-:W-:Y:S01]  /*24da0*/  LOP3.LUT R60, R6, R7, RZ, 0x3c, !PT ;  /* 0x00000007063c7212 */ /* 0x000fe200078e3cff */
[--C-:B------:R-:W-:Y:S01]  /*24db0*/  IMAD.X R61, RZ, RZ, R9.reuse, P3 ;  /* 0x000000ffff3d7224 */ /* 0x100fe200018e0609 */
[----:B------:R-:W-:Y:S01]  /*24dc0*/  ULDC.64 UR4, c[0x0][0xae0] ;  /* 0x0002b80000047ab9 */ /* 0x000fe20000000a00 */
[----:B------:R-:W-:Y:S01]  /*24dd0*/  IMAD.MOV.U32 R5, RZ, RZ, R9 ;  /* 0x000000ffff057224 */ /* 0x000fe200078e0009 */
[----:B------:R-:W5:Y:S01]  /*24de0*/  LD.E.128 R32, desc[UR60][R32.64] ;  /* 0x0000003c20207980 */ /* 0x000f62000c101d00 */
[----:B------:R-:W-:-:S02]  /*24df0*/  IMAD.IADD R21, R21, 0x1, R69 ;  /* 0x0000000115157824 */ /* 0x000fc400078e0245 */
[----:B------:R-:W-:Y:S01]  /*24e00*/  IMAD R0, R0, UR4, RZ ;  /* 0x0000000400007c24 */ /* 0x000fe2000f8e02ff */
[----:B------:R-:W5:Y:S01]  /*24e10*/  LD.E.128 R8, desc[UR60][R10.64] ;  /* 0x0000003c0a087980 */ /* 0x000f62000c101d00 */
[----:B------:R-:W-:-:S03]  /*24e20*/  IMAD R69, R3, R2, R64 ;  /* 0x0000000203457224 */ /* 0x000fc600078e0240 */
        /* <DEDUP_REMOVED lines=8> */
[----:B------:R-:W5:Y:S04]  /*24eb0*/  LD.E.128 R56, desc[UR60][R56.64] ;  /* 0x0000003c38387980 */ /* 0x000f68000c101d00 */
[----:B------:R-:W5:Y:S01]  /*24ec0*/  LD.E.128 R60, desc[UR60][R60.64] ;  /* 0x0000003c3c3c7980 */ /* 0x000f62000c101d00 */
[----:B------:R-:W-:Y:S01]  /*24ed0*/  IMAD.WIDE.U32 R2, R67, UR4, R20 ;  /* 0x0000000443027c25 */ /* 0x000fe2000f8e0014 */
[----:B------:R-:W-:Y:S01]  /*24ee0*/  ULDC.64 UR4, c[0x0][0xad8] ;  /* 0x0002b60000047ab9 */ /* 0x000fe20000000a00 */
[----:B------:R-:W-:Y:S01]  /*24ef0*/  @!PT LDS RZ, [RZ] ;  /* 0x00000000fffff984 */ /* 0x000fe20000000800 */
[----:B------:R-:W-:Y:S01]  /*24f00*/  @!PT LDS RZ, [RZ] ;  /* 0x00000000fffff984 */ /* 0x000fe20000000800 */
[----:B------:R-:W-:Y:S01]  /*24f10*/  @!PT LDS RZ, [RZ] ;  /* 0x00000000fffff984 */ /* 0x000fe20000000800 */
[----:B------:R-:W-:Y:S01]  /*24f20*/  @!PT LDS RZ, [RZ] ;  /* 0x00000000fffff984 */ /* 0x000fe20000000800 */
[----:B------:R0:W-:Y:S06]  /*24f30*/  MEMBAR.ALL.CTA ;  /* 0x0000000000007992 */ /* 0x0001ec0000008000 */
[----:B0-----:R-:W0:Y:S01]  /*24f40*/  FENCE.VIEW.ASYNC.S ;  /* 0x00000000000073c6 */ /* 0x001e220000000000 */
[----:B------:R-:W-:-:S02]  /*24f50*/  IMAD.IADD R224, R66, 0x1, R224 ;  /* 0x0000000142e07824 */ /* 0x000fc400078e02e0 */
[----:B------:R-:W-:Y:S02]  /*24f60*/  IMAD.IADD R3, R3, 0x1, R71 ;  /* 0x0000000103037824 */ /* 0x000fe400078e0247 */
[----:B------:R-:W-:Y:S01]  /*24f70*/  IMAD R20, R0, UR4, RZ ;  /* 0x0000000400147c24 */ /* 0x000fe2000f8e02ff */
[C---:B------:R-:W-:Y:S01]  /*24f80*/  IADD3 R0, R224.reuse, 0x20, RZ ;  /* 0x00000020e0007810 */ /* 0x040fe20007ffe0ff */
[----:B------:R-:W-:Y:S01]  /*24f90*/  IMAD.WIDE.U32 R2, R69, UR4, R2 ;  /* 0x0000000445027c25 */ /* 0x000fe2000f8e0002 */
[----:B------:R-:W-:-:S03]  /*24fa0*/  ISETP.GE.AND P2, PT, R224, R65, PT ;  /* 0x00000041e000720c */ /* 0x000fc60003f46270 */
[----:B------:R-:W-:Y:S01]  /*24fb0*/  IMAD R21, R69, UR5, R20 ;  /* 0x0000000545157c24 */ /* 0x000fe2000f8e0214 */
[-C--:B------:R-:W-:Y:S01]  /*24fc0*/  ISETP.GE.AND P1, PT, R0, R65.reuse, PT ;  /* 0x000000410000720c */ /* 0x080fe20003f26270 */
[----:B------:R-:W-:Y:S01]  /*24fd0*/  VIADD R0, R16, 0x36820 ;  /* 0x0003682010007836 */ /* 0x000fe20000000000 */
[----:B------:R-:W-:Y:S01]  /*24fe0*/  ULDC.64 UR4, c[0x0][0xa80] ;  /* 0x0002a00000047ab9 */ /* 0x000fe20000000a00 */
[----:B------:R-:W-:Y:S01]  /*24ff0*/  IMAD.IADD R3, R3, 0x1, R21 ;  /* 0x0000000103037824 */ /* 0x000fe200078e0215 */
[C---:B------:R-:W-:Y:S02]  /*25000*/  LEA R24, P3, R2.reuse, UR4, 0x1 ;  /* 0x0000000402187c11 */ /* 0x040fe4000f8608ff */
[----:B------:R-:W-:Y:S02]  /*25010*/  PRMT R0, RZ, 0x654, R0 ;  /* 0x00000654ff007816 */ /* 0x000fe40000000000 */
[----:B------:R-:W-:Y:S01]  /*25020*/  LEA.HI.X R64, R2, UR5, R3, 0x1, P3 ;  /* 0x0000000502407c11 */ /* 0x000fe200098f0c03 */
[----:B------:R-:W-:Y:S01]  /*25030*/  VIADD R20, R224, 0x40 ;  /* 0x00000040e0147836 */ /* 0x000fe20000000000 */
[----:B0-----:R0:W1:Y:S01]  /*25040*/  SHFL.IDX PT, R66, R24, RZ, 0x181f ;  /* 0x00181fff18427589 */ /* 0x00106200000e0000 */
[----:B------:R2:W-:Y:S03]  /*25050*/  SYNCS.ARRIVE.TRANS64.RED.A1T0 RZ, [R0+URZ], RZ ;  /* 0x000000ff00ff79a7 */ /* 0x0005e6000810043f */
[----:B------:R-:W-:Y:S01]  /*25060*/  ISETP.GE.AND P0, PT, R20, R65, PT ;  /* 0x000000411400720c */ /* 0x000fe20003f06270 */
[----:B--2---:R0:W2:Y:S01]  /*25070*/  SHFL.IDX PT, R0, R64, RZ, 0x181f ;  /* 0x00181fff40007589 */ /* 0x0040a200000e0000 */
[----:B------:R-:W-:Y:S11]  /*25080*/  @P2 BRA `(.L_x_6394) ;  /* 0x0000000000342947 */ /* 0x000ff60003800000 */
        /* <DEDUP_REMOVED lines=13> */
.L_x_6394:
[----:B------:R-:W-:Y:S05]  /*25160*/  BSYNC B1 ;  /* 0x0000000000017941 */ /* 0x000fea0003800000 */
.L_x_6393:
        /* <DEDUP_REMOVED lines=17> */
.L_x_6396:
[----:B------:R-:W-:Y:S05]  /*25280*/  BSYNC B1 ;  /* 0x0000000000017941 */ /* 0x000fea0003800000 */
.L_x_6395:
        /* <DEDUP_REMOVED lines=17> */
.L_x_6398:
[----:B------:R-:W-:Y:S05]  /*253a0*/  BSYNC B1 ;  /* 0x0000000000017941 */ /* 0x000fea0003800000 */
.L_x_6397:
[----:B0-----:R-:W-:Y:S01]  /*253b0*/  IADD3 R0, R224, 0x60, RZ ;  /* 0x00000060e0007810 */ /* 0x001fe20007ffe0ff */
[----:B--2-4-:R-:W0:Y:S03]  /*253c0*/  SHFL.IDX PT, R64, R64, 0x3, 0x181f ;  /* 0x00781f0040407f89 */ /* 0x014e2600000e0000 */
[----:B------:R-:W-:Y:S01]  /*253d0*/  ISETP.GE.AND P0, PT, R0, R65, PT ;  /* 0x000000410000720c */ /* 0x000fe20003f06270 */
[----:B------:R-:W2:-:S12]  /*253e0*/  SHFL.IDX PT, R24, R24, 0x3, 0x181f ;  /* 0x00781f0018187f89 */ /* 0x000e9800000e0000 */
[----:B------:R-:W-:Y:S05]  /*253f0*/  @P0 BRA `(.L_x_6399) ;  /* 0x0000000c004c0947 */ /* 0x000fea0003800000 */
[----:B------:R-:W-:Y:S02]  /*25400*/  ULDC UR4, c[0x0][0xac8] ;  /* 0x0002b20000047ab9 */ /* 0x000fe40000000800 */
[----:B------:R-:W-:Y:S02]  /*25410*/  ISETP.GE.AND P2, PT, R225, UR4, PT ;  /* 0x00000004e1007c0c */ /* 0x000fe4000bf46270 */
[----:B------:R-:W-:-:S11]  /*25420*/  ISETP.GE.AND P3, PT, R231, UR4, PT ;  /* 0x00000004e7007c0c */ /* 0x000fd6000bf66270 */
[-C--:B--2---:R-:W-:Y:S02]  /*25430*/  @!P2 LEA R2, P0, R225, R24.reuse, 0x1 ;  /* 0x00000018e102a211 */ /* 0x084fe400078008ff */
[----:B------:R-:W-:Y:S02]  /*25440*/  @!P3 LEA R4, P1, R231, R24, 0x1 ;  /* 0x00000018e704b211 */ /* 0x000fe400078208ff */
[-C--:B0-----:R-:W-:Y:S02]  /*25450*/  @!P2 LEA.HI.X R3, R225, R64.reuse, R72, 0x1, P0 ;  /* 0x00000040e103a211 */ /* 0x081fe400000f0c48 */
[----:B------:R-:W-:Y:S02]  /*25460*/  @!P3 LEA.HI.X R5, R231, R64, R70, 0x1, P1 ;  /* 0x00000040e705b211 */ /* 0x000fe400008f0c46 */
[----:B------:R-:W-:Y:S01]  /*25470*/  ISETP.GE.AND P0, PT, R232, UR4, PT ;  /* 0x00000004e8007c0c */ /* 0x000fe2000bf06270 */
[----:B------:R4:W-:Y:S04]  /*25480*/  @!P2 ST.E.128 desc[UR60][R2.64], R28 ;  /* 0x0000001c0200a985 */ /* 0x0009e8000c101d3c */
[----:B------:R4:W-:Y:S08]  /*25490*/  @!P3 ST.E.128 desc[UR60][R4.64], R44 ;  /* 0x0000002c0400b985 */ /* 0x0009f0000c101d3c */
[----:B------:R-:W-:Y:S05]  /*254a0*/  @P0 BRA `(.L_x_6399) ;  /* 0x0000000c00200947 */ /* 0x000fea0003800000 */
[----:B----4-:R-:W-:-:S04]  /*254b0*/  LEA R2, P0, R232, R24, 0x1 ;  /* 0x00000018e8027211 */ /* 0x010fc800078008ff */
[----:B------:R-:W-:-:S05]  /*254c0*/  LEA.HI.X R3, R232, R64, R68, 0x1, P0 ;  /* 0x00000040e8037211 */ /* 0x000fca00000f0c44 */
[----:B------:R0:W-:Y:S01]  /*254d0*/  ST.E.128 desc[UR60][R2.64], R60 ;  /* 0x0000003c02007985 */ /* 0x0001e2000c101d3c */
[----:B------:R-:W-:Y:S05]  /*254e0*/  BRA `(.L_x_6399) ;  /* 0x0000000c00107947 */ /* 0x000fea0003800000 */
.L_x_6391:
        /* <DEDUP_REMOVED lines=13> */
[----:B------:R-:W-:Y:S01]  /*255c0*/  IMAD.U32 R0, RZ, RZ, UR4 ;  /* 0x00000004ff007e24 */ /* 0x000fe2000f8e00ff */
        /* <DEDUP_REMOVED lines=12> */
[----:B--2---:R-:W-:-:S07]  /*25690*/  IADD3 R0, -R5, R0, RZ ;  /* 0x0000000005007210 */ /* 0x004fce0007ffe1ff */
.L_x_6400:
[----:B------:R-:W2:Y:S01]  /*256a0*/  LDL.LU R2, [R1+0x54] ;  /* 0x0000540001027983 */ /* 0x000ea20000300800 */
[----:B------:R-:W-:Y:S01]  /*256b0*/  BSSY B1, `(.L_x_6401) ;  /* 0x000002d000017945 */ /* 0x000fe20003800000 */
[----:B------:R-:W-:Y:S02]  /*256c0*/  SHF.R.S32.HI R10, RZ, 0x1f, R234 ;  /* 0x0000001fff0a7819 */ /* 0x000fe400000114ea */
[----:B------:R-:W-:Y:S02]  /*256d0*/  SEL R237, R237, RZ, !P0 ;  /* 0x000000ffeded7207 */ /* 0x000fe40004000000 */
[----:B-----5:R-:W-:Y:S02]  /*256e0*/  SHF.R.S32.HI R11, RZ, 0x1f, R6 ;  /* 0x0000001fff0b7819 */ /* 0x020fe40000011406 */
[----:B--2---:R-:W-:Y:S01]  /*256f0*/  SEL R12, R2, RZ, !P0 ;  /* 0x000000ff020c7207 */ /* 0x004fe20004000000 */
[----:B------:R-:W-:Y:S06]  /*25700*/  @P3 BRA `(.L_x_6402) ;  /* 0x00000000009c3947 */ /* 0x000fec0003800000 */
[----:B------:R-:W2:Y:S01]  /*25710*/  S2R R3, SR_TID.X ;  /* 0x0000000000037919 */ /* 0x000ea20000002100 */
[----:B------:R-:W3:Y:S02]  /*25720*/  LDC R9, c[0x0][0xbe8] ;  /* 0x0002fa00ff097b82 */ /* 0x000ee40000000800 */
[----:B---3--:R-:W-:Y:S01]  /*25730*/  IMAD R2, R0, R9, RZ ;  /* 0x0000000900027224 */ /* 0x008fe200078e02ff */
[----:B--2---:R-:W-:-:S04]  /*25740*/  IADD3 R8, R224, -0x80, R3 ;  /* 0xffffff80e0087810 */ /* 0x004fc80007ffe003 */
        /* <DEDUP_REMOVED lines=11> */
[----:B------:R-:W-:-:S04]  /*25800*/  ULDC.64 UR4, c[0x0][0xb98] ;  /* 0x0002e60000047ab9 */ /* 0x000fc80000000a00 */
[----:B------:R-:W-:Y:S02]  /*25810*/  IADD3 R3, R3, R7, RZ ;  /* 0x0000000703037210 */ /* 0x000fe40007ffe0ff */
[----:B------:R-:W3:Y:S01]  /*25820*/  @P0 LDC R15, c[0x0][0xbf0] ;  /* 0x0002fc00ff0f0b82 */ /* 0x000ee20000000800 */
[----:B------:R-:W-:-:S04]  /*25830*/  IMAD.WIDE.U32 R2, R237, UR4, R2 ;  /* 0x00000004ed027c25 */ /* 0x000fc8000f8e0002 */
[----:B--2---:R-:W-:-:S05]  /*25840*/  @P0 IMAD.HI.U32 R4, R8, R13, RZ ;  /* 0x0000000d08040227 */ /* 0x004fca00078e00ff */
[----:B---3--:R-:W-:Y:S01]  /*25850*/  @P0 SHF.R.U32.HI R5, RZ, R15, R4 ;  /* 0x0000000fff050219 */ /* 0x008fe20000011604 */
        /* <DEDUP_REMOVED lines=18> */
.L_x_6402:
[----:B------:R-:W-:Y:S05]  /*25980*/  BSYNC B1 ;  /* 0x0000000000017941 */ /* 0x000fea0003800000 */
.L_x_6401:
[----:B------:R-:W-:Y:S01]  /*25990*/  SHF.R.S32.HI R8, RZ, 0x1f, R20 ;  /* 0x0000001fff087819 */ /* 0x000fe20000011414 */
[----:B------:R-:W-:Y:S01]  /*259a0*/  ULDC.64 UR4, c[0x0][0xaa0] ;  /* 0x0002a80000047ab9 */ /* 0x000fe20000000a00 */
[----:B------:R-:W-:Y:S01]  /*259b0*/  BSSY B1, `(.L_x_6403) ;  /* 0x0000041000017945 */ /* 0x000fe20003800000 */
[----:B--2---:R-:W-:Y:S01]  /*259c0*/  IMAD R3, R11, UR4, RZ ;  /* 0x000000040b037c24 */ /* 0x004fe2000f8e02ff */
[----:B------:R-:W-:Y:S02]  /*259d0*/  LEA.HI R8, R8, R20, RZ, 0x3 ;  /* 0x0000001408087211 */ /* 0x000fe400078f18ff */
[----:B------:R-:W-:Y:S01]  /*259e0*/  SHF.R.S32.HI R13, RZ, 0x1f, R232 ;  /* 0x0000001fff0d7819 */ /* 0x000fe200000114e8 */
[C---:B------:R-:W-:Y:S01]  /*259f0*/  IMAD R5, R6.reuse, UR5, R3 ;  /* 0x0000000506057c24 */ /* 0x040fe2000f8e0203 */
[----:B------:R-:W-:Y:S01]  /*25a00*/  SHF.R.S32.HI R8, RZ, 0x3, R8 ;  /* 0x00000003ff087819 */ /* 0x000fe20000011408 */
[----:B------:R-:W-:Y:S01]  /*25a10*/  IMAD.WIDE.U32 R2, R6, UR4, RZ ;  /* 0x0000000406027c25 */ /* 0x000fe2000f8e00ff */
[----:B------:R-:W-:Y:S01]  /*25a20*/  ULDC.64 UR4, c[0x0][0xae8] ;  /* 0x0002ba0000047ab9 */ /* 0x000fe20000000a00 */
[----:B------:R-:W-:-:S02]  /*25a30*/  SHF.R.S32.HI R15, RZ, 0x1f, R231 ;  /* 0x0000001fff0f7819 */ /* 0x000fc400000114e7 */
[----:B------:R-:W-:Y:S01]  /*25a40*/  LEA R7, R233, R8, 0x5 ;  /* 0x00000008e9077211 */ /* 0x000fe200078e28ff */
[----:B------:R-:W-:Y:S01]  /*25a50*/  IMAD.IADD R3, R3, 0x1, R5 ;  /* 0x0000000103037824 */ /* 0x000fe200078e0205 */
[----:B------:R-:W-:-:S03]  /*25a60*/  SHF.R.S32.HI R20, RZ, 0x1f, R225 ;  /* 0x0000001fff147819 */ /* 0x000fc600000114e1 */
[----:B------:R-:W-:Y:S01]  /*25a70*/  IMAD.IADD R9, R224, 0x1, R7 ;  /* 0x00000001e0097824 */ /* 0x000fe200078e0207 */
[----:B------:R-:W-:Y:S01]  /*25a80*/  IADD3 R224, R8, R224, RZ ;  /* 0x000000e008e07210 */ /* 0x000fe20007ffe0ff */
[----:B------:R-:W-:Y:S02]  /*25a90*/  IMAD R7, R10, UR4, RZ ;  /* 0x000000040a077c24 */ /* 0x000fe4000f8e02ff */
[----:B------:R-:W-:-:S04]  /*25aa0*/  IMAD.WIDE.U32 R2, R234, UR4, R2 ;  /* 0x00000004ea027c25 */ /* 0x000fc8000f8e0002 */
[----:B------:R-:W-:Y:S01]  /*25ab0*/  IMAD R7, R234, UR5, R7 ;  /* 0x00000005ea077c24 */ /* 0x000fe2000f8e0207 */
[----:B------:R-:W-:Y:S01]  /*25ac0*/  ULDC.64 UR4, c[0x0][0xaf0] ;  /* 0x0002bc0000047ab9 */ /* 0x000fe20000000a00 */
[----:B----4-:R-:W-:-:S03]  /*25ad0*/  @P2 IMAD.HI.U32 R4, R9, R14, RZ ;  /* 0x0000000e09042227 */ /* 0x010fc600078e00ff */
[----:B------:R-:W-:Y:S01]  /*25ae0*/  IADD3 R3, R3, R7, RZ ;  /* 0x0000000703037210 */ /* 0x000fe20007ffe0ff */
[----:B------:R-:W-:Y:S01]  /*25af0*/  IMAD.MOV.U32 R5, RZ, RZ, R9 ;  /* 0x000000ffff057224 */ /* 0x000fe200078e0009 */
[----:B0-----:R-:W-:Y:S01]  /*25b00*/  @P2 SHF.R.U32.HI R5, RZ, R29, R4 ;  /* 0x0000001dff052219 */ /* 0x001fe20000011604 */
[----:B------:R-:W-:Y:S02]  /*25b10*/  IMAD R6, R12, UR4, RZ ;  /* 0x000000040c067c24 */ /* 0x000fe4000f8e02ff */
[----:B------:R-:W-:Y:S01]  /*25b20*/  IMAD.WIDE.U32 R2, R237, UR4, R2 ;  /* 0x00000004ed027c25 */ /* 0x000fe2000f8e0002 */
[----:B------:R-:W-:-:S03]  /*25b30*/  SHF.R.S32.HI R4, RZ, 0x1f, R5 ;  /* 0x0000001fff047819 */ /* 0x000fc60000011405 */
[----:B------:R-:W-:Y:S01]  /*25b40*/  IMAD R7, R237, UR5, R6 ;  /* 0x00000005ed077c24 */ /* 0x000fe2000f8e0206 */
[----:B------:R-:W-:Y:S01]  /*25b50*/  ULDC.64 UR4, c[0x0][0xae0] ;  /* 0x0002b80000047ab9 */ /* 0x000fe20000000a00 */
[----:B------:R-:W-:Y:S02]  /*25b60*/  IMAD.MOV R6, RZ, RZ, -R5 ;  /* 0x000000ffff067224 */ /* 0x000fe400078e0a05 */
[----:B------:R-:W-:Y:S02]  /*25b70*/  IMAD.IADD R3, R3, 0x1, R7 ;  /* 0x0000000103037824 */ /* 0x000fe400078e0207 */
[----:B------:R-:W-:Y:S02]  /*25b80*/  IMAD R4, R4, UR4, RZ ;  /* 0x0000000404047c24 */ /* 0x000fe4000f8e02ff */
[----:B------:R-:W-:Y:S02]  /*25b90*/  IMAD R7, R21, R6, R9 ;  /* 0x0000000615077224 */ /* 0x000fe400078e0209 */
[----:B------:R-:W-:-:S02]  /*25ba0*/  IMAD R9, R5, UR5, R4 ;  /* 0x0000000505097c24 */ /* 0x000fc4000f8e0204 */
[----:B------:R-:W-:Y:S01]  /*25bb0*/  IMAD.WIDE.U32 R2, R5, UR4, R2 ;  /* 0x0000000405027c25 */ /* 0x000fe2000f8e0002 */
[----:B------:R-:W-:Y:S01]  /*25bc0*/  SHF.R.S32.HI R4, RZ, 0x1f, R7 ;  /* 0x0000001fff047819 */ /* 0x000fe20000011407 */
[----:B------:R-:W-:Y:S02]  /*25bd0*/  ULDC.64 UR4, c[0x0][0xad8] ;  /* 0x0002b60000047ab9 */ /* 0x000fe40000000a00 */
[----:B------:R-:W-:Y:S02]  /*25be0*/  IMAD.IADD R3, R3, 0x1, R9 ;  /* 0x0000000103037824 */ /* 0x000fe400078e0209 */
[----:B------:R-:W-:Y:S02]  /*25bf0*/  IMAD R4, R4, UR4, RZ ;  /* 0x0000000404047c24 */ /* 0x000fe4000f8e02ff */
[----:B------:R-:W-:Y:S02]  /*25c00*/  IMAD R21, R0, R21, RZ ;  /* 0x0000001500157224 */ /* 0x000fe400078e02ff */
[----:B------:R-:W-:-:S02]  /*25c10*/  IMAD R5, R7, UR5, R4 ;  /* 0x0000000507057c24 */ /* 0x000fc4000f8e0204 */
[----:B------:R-:W-:Y:S01]  /*25c20*/  IMAD.WIDE.U32 R2, R7, UR4, R2 ;  /* 0x0000000407027c25 */ /* 0x000fe2000f8e0002 */
[C---:B------:R-:W-:Y:S01]  /*25c30*/  ISETP.GE.AND P2, PT, R224.reuse, R21, PT ;  /* 0x00000015e000720c */ /* 0x040fe20003f46270 */
[----:B------:R-:W-:Y:S02]  /*25c40*/  ULDC.64 UR4, c[0x0][0xa80] ;  /* 0x0002a00000047ab9 */ /* 0x000fe40000000a00 */
[----:B------:R-:W-:Y:S01]  /*25c50*/  VIADD R0, R224, 0x20 ;  /* 0x00000020e0007836 */ /* 0x000fe20000000000 */
[----:B------:R-:W-:Y:S01]  /*25c60*/  LEA R4, P3, R2, UR4, 0x1 ;  /* 0x0000000402047c11 */ /* 0x000fe2000f8608ff */
[----:B------:R-:W-:-:S03]  /*25c70*/  IMAD.IADD R3, R3, 0x1, R5 ;  /* 0x0000000103037824 */ /* 0x000fc600078e0205 */
[-C--:B------:R-:W-:Y:S01]  /*25c80*/  ISETP.GE.AND P1, PT, R0, R21.reuse, PT ;  /* 0x000000150000720c */ /* 0x080fe20003f26270 */
[----:B------:R-:W-:Y:S01]  /*25c90*/  VIADD R0, R224, 0x40 ;  /* 0x00000040e0007836 */ /* 0x000fe20000000000 */
[----:B------:R-:W-:Y:S02]  /*25ca0*/  LEA.HI.X R5, R2, UR5, R3, 0x1, P3 ;  /* 0x0000000502057c11 */ /* 0x000fe400098f0c03 */
[----:B------:R0:W2:Y:S02]  /*25cb0*/  SHFL.IDX PT, R2, R4, RZ, 0x181f ;  /* 0x00181fff04027589 */ /* 0x0000a400000e0000 */
[----:B------:R-:W-:Y:S02]  /*25cc0*/  ISETP.GE.AND P0, PT, R0, R21, PT ;  /* 0x000000150000720c */ /* 0x000fe40003f06270 */
[----:B------:R0:W3:Y:S01]  /*25cd0*/  SHFL.IDX PT, R0, R5, RZ, 0x181f ;  /* 0x00181fff05007589 */ /* 0x0000e200000e0000 */
[----:B------:R-:W-:Y:S10]  /*25ce0*/  @P2 BRA `(.L_x_6404) ;  /* 0x0000000000342947 */ /* 0x000ff40003800000 */
        /* <DEDUP_REMOVED lines=13> */
.L_x_6404:
[----:B------:R-:W-:Y:S05]  /*25dc0*/  BSYNC B1 ;  /* 0x0000000000017941 */ /* 0x000fea0003800000 */
.L_x_6403:
        /* <DEDUP_REMOVED lines=17> */
.L_x_6406:
[----:B------:R-:W-:Y:S05]  /*25ee0*/  BSYNC B1 ;  /* 0x0000000000017941 */ /* 0x000fea0003800000 */
.L_x_6405:
        /* <DEDUP_REMOVED lines=17> */
.L_x_6408:
[----:B------:R-:W-:Y:S05]  /*26000*/  BSYNC B1 ;  /* 0x0000000000017941 */ /* 0x000fea0003800000 */
.L_x_6407:
        /* <DEDUP_REMOVED lines=18> */
.L_x_6399:
[----:B------:R-:W-:Y:S05]  /*26130*/  BSYNC B0 ;  /* 0x0000000000007941 */ /* 0x000fea0003800000 */
.L_x_6390:
[----:B------:R-:W-:Y:S02]  /*26140*/  ULDC UR4, c[0x0][0xc3c] ;  /* 0x00030f0000047ab9 */ /* 0x000fe40000000800 */
[----:B-1----:R-:W-:-:S13]  /*26150*/  ISETP.GE.AND P0, PT, R27, UR4, PT ;  /* 0x000000041b007c0c */ /* 0x002fda000bf06270 */
[----:B------:R-:W-:Y:S05]  /*26160*/  @!P0 BRA `(.L_x_6409) ;  /* 0xfffffdb000908947 */ /* 0x000fea000383ffff */
[----:B------:R-:W-:Y:S05]  /*26170*/  BRA `(.L_x_6185) ;  /* 0x0000008400087947 */ /* 0x000fea0003800000 */
.L_x_6183:
        /* <DEDUP_REMOVED lines=18> */
.L_x_6410:
        /* <DEDUP_REMOVED lines=41> */
.L_x_6416:
        /* <DEDUP_REMOVED lines=12> */
.L_x_6415:
[----:B------:R-:W-:Y:S05]  /*265f0*/  BSYNC B0 ;  /* 0x0000000000007941 */ /* 0x000fea0003800000 */
.L_x_6414:
        /* <DEDUP_REMOVED lines=21> */
.L_x_6412:
        /* <DEDUP_REMOVED lines=20> */
.L_x_6417:
[----:B-12---:R-:W-:Y:S01]  /*26890*/  IADD3 R5, RZ, -R3, RZ ;  /* 0x80000003ff057210 */ /* 0x006fe20007ffe0ff */
[----:B---3--:R-:W-:Y:S01]  /*268a0*/  IMAD R16, R16, UR5, R8 ;  /* 0x0000000510107c24 */ /* 0x008fe2000f8e0208 */
[----:B------:R-:W-:Y:S01]  /*268b0*/  IABS R7, R9 ;  /* 0x0000000900077213 */ /* 0x000fe20000000000 */
[----:B------:R-:W-:Y:S02]  /*268c0*/  IMAD.MOV.U32 R2, RZ, RZ, RZ ;  /* 0x000000ffff027224 */ /* 0x000fe400078e00ff */
[----:B------:R-:W-:Y:S02]  /*268d0*/  IMAD R5, R5, R10, RZ ;  /* 0x0000000a05057224 */ /* 0x000fe400078e02ff */
        /* <DEDUP_REMOVED lines=25> */
[----:B-1----:R-:W-:-:S02]  /*26a70*/  IADD3 R3, R10, 0xffffffe, RZ ;  /* 0x0ffffffe0a037810 */ /* 0x002fc40007ffe0ff */
[----:B------:R-:W-:-:S04]  /*26a80*/  IABS R10, R11 ;  /* 0x0000000b000a7213 */ /* 0x000fc80000000000 */
[----:B------:R-:W1:Y:S01]  /*26a90*/  F2I.FTZ.U32.TRUNC.NTZ R3, R3 ;  /* 0x0000000300037305 */ /* 0x000e62000021f000 */
[----:B------:R-:W-:Y:S01]  /*26aa0*/  IADD3 R10, RZ, -R10, RZ ;  /* 0x8000000aff0a7210 */ /* 0x000fe20007ffe0ff */
        /* <DEDUP_REMOVED lines=22> */
.L_x_6413:
[----:B------:R-:W-:Y:S01]  /*26c10*/  MOV R17, RZ ;  /* 0x000000ff00117202 */ /* 0x000fe20000000f00 */
[----:B------:R-:W-:Y:S02]  /*26c20*/  IMAD.U32 R16, RZ, RZ, UR6 ;  /* 0x00000006ff107e24 */ /* 0x000fe4000f8e00ff */
[----:B------:R-:W-:-:S07]  /*26c30*/  IMAD.MOV.U32 R18, RZ, RZ, RZ ;  /* 0x000000ffff127224 */ /* 0x000fce00078e00ff */
.L_x_6418:
[----:B------:R-:W-:-:S13]  /*26c40*/  ISETP.NE.AND P0, PT, R0, RZ, PT ;  /* 0x000000ff0000720c */ /* 0x000fda0003f05270 */
[----:B------:R-:W1:Y:S01]  /*26c50*/  @!P0 S2R R3, SR_CgaCtaId ;  /* 0x0000000000038919 */ /* 0x000e620000008800 */
[----:B------:R-:W-:-:S04]  /*26c60*/  @!P0 MOV R0, 0x400 ;  /* 0x0000040000008802 */ /* 0x000fc80000000f00 */
[----:B-1----:R-:W-:-:S05]  /*26c70*/  @!P0 LEA R0, R3, R0, 0x18 ;  /* 0x0000000003008211 */ /* 0x002fca00078ec0ff */
[----:B------:R1:W-:Y:S01]  /*26c80*/  @!P0 STS.128 [R0+0x368d0], R16 ;  /* 0x0368d01000008388 */ /* 0x0003e20000000c00 */
[----:B------:R-:W-:Y:S06]  /*26c90*/  BAR.ARV 0x5, 0x180 ;  /* 0x0146000000007b1d */ /* 0x000fec0000002000 */
.L_x_6411:
        /* <DEDUP_REMOVED lines=36> */
[----:B------:R-:W-:-:S04]  /*26ee0*/  LOP3.LUT R5, R5, 0xfffffff7, RZ, 0xc0, !PT ;  /* 0xfffffff705057812 */ /* 0x000fc800078ec0ff */
[----:B------:R-:W-:Y:S01]  /*26ef0*/  LEA R2, R2, R3, 0x1 ;  /* 0x0000000302027211 */ /* 0x000fe200078e08ff */
[----:B------:R0:W-:Y:S04]  /*26f00*/  STL [R1+0x4], R3 ;  /* 0x0000040301007387 */ /* 0x0001e80000100800 */
[----:B------:R1:W-:Y:S02]  /*26f10*/  STL [R1+0x30], R2 ;  /* 0x0000300201007387 */ /* 0x0003e40000100800 */
[----:B------:R-:W-:Y:S02]  /*26f20*/  @P0 LOP3.LUT R5, R5, 0x8, RZ, 0xfc, !PT ;  /* 0x0000000805050812 */ /* 0x000fe400078efcff */
[----:B------:R-:W-:Y:S01]  /*26f30*/  STL [R1+0x20], RZ ;  /* 0x000020ff01007387 */ /* 0x000fe20000100800 */
[----:B0-----:R-:W-:-:S03]  /*26f40*/  IMAD.MOV.U32 R3, RZ, RZ, 0x1 ;  /* 0x00000001ff037424 */ /* 0x001fc600078e00ff */
        /* <DEDUP_REMOVED lines=8> */
.L_x_6569:
        /* <DEDUP_REMOVED lines=11> */
[----:B------:R-:W-:Y:S01]  /*27080*/  IMAD.MOV.U32 R12, RZ, RZ, RZ ;  /* 0x000000ffff0c7224 */ /* 0x000fe200078e00ff */
[----:B------:R-:W-:Y:S01]  /*27090*/  ISETP.NE.AND.EX P3, PT, RZ, UR11, PT, P3 ;  /* 0x0000000bff007c0c */ /* 0x000fe2000bf65330 */
[----:B------:R-:W-:Y:S01]  /*270a0*/  ULDC.64 UR8, c[0x0][0xa10] ;  /* 0x0002840000087ab9 */ /* 0x000fe20000000a00 */
[----:B--2---:R-:W-:Y:S01]  /*270b0*/  SHF.R.S32.HI R5, RZ, 0x1f, R4 ;  /* 0x0000001fff057819 */ /* 0x004fe20000011404 */
[----:B------:R0:W-:Y:S08]  /*270c0*/  STL [R1+0x34], R4 ;  /* 0x0000340401007387 */ /* 0x0001f00000100800 */
[----:B------:R-:W-:-:S02]  /*270d0*/  @P0 LEA R2, P1, R4, UR4, 0x2 ;  /* 0x0000000404020c11 */ /* 0x000fc4000f8210ff */
[C---:B------:R-:W-:Y:S01]  /*270e0*/  SHF.L.U32 R15, R4.reuse, 0x2, RZ ;  /* 0x00000002040f7819 */ /* 0x040fe200000006ff */
[----:B------:R1:W-:Y:S01]  /*270f0*/  STL [R1+0x44], R5 ;  /* 0x0000440501007387 */ /* 0x0003e20000100800 */
[C-C-:B------:R-:W-:Y:S01]  /*27100*/  @P0 LEA.HI.X R3, R4.reuse, UR5, R5.reuse, 0x2, P1 ;  /* 0x0000000504030c11 */ /* 0x140fe200088f1405 */
[----:B------:R-:W-:Y:S01]  /*27110*/  ULDC.64 UR4, c[0x0][0xa00] ;  /* 0x0002800000047ab9 */ /* 0x000fe20000000a00 */
[----:B------:R-:W-:Y:S02]  /*27120*/  SHF.L.U64.HI R14, R4, 0x2, R5 ;  /* 0x00000002040e7819 */ /* 0x000fe40000010205 */
[----:B---3-5:R-:W-:Y:S01]  /*27130*/  @P3 IADD3 R8, P1, R15, UR10, RZ ;  /* 0x0000000a0f083c10 */ /* 0x028fe2000ff3e0ff */
[----:B------:R2:W5:Y:S01]  /*27140*/  @P0 LDG.E R0, desc[UR60][R2.64] ;  /* 0x0000003c02000981 */ /* 0x000562000c1e1900 */
[----:B------:R-:W-:Y:S02]  /*27150*/  ISETP.NE.U32.AND P2, PT, RZ, UR6, PT ;  /* 0x00000006ff007c0c */ /* 0x000fe4000bf45070 */
[----:B------:R-:W-:-:S02]  /*27160*/  CS2R R10, SRZ ;  /* 0x00000000000a7805 */ /* 0x000fc4000001ff00 */
[C---:B------:R-:W-:Y:S01]  /*27170*/  @P3 IADD3.X R9, R14.reuse, UR11, RZ, P1, !PT ;  /* 0x0000000b0e093c10 */ /* 0x040fe20008ffe4ff */
[----:B------:R-:W-:Y:S01]  /*27180*/  STL [R1], R15 ;  /* 0x0000000f01007387 */ /* 0x000fe20000100800 */
[C---:B------:R-:W-:Y:S02]  /*27190*/  IADD3 R6, P1, R15.reuse, UR6, RZ ;  /* 0x000000060f067c10 */ /* 0x040fe4000ff3e0ff */
[----:B------:R-:W-:Y:S01]  /*271a0*/  ISETP.NE.AND.EX P2, PT, RZ, UR7, PT, P2 ;  /* 0x00000007ff007c0c */ /* 0x000fe2000bf45320 */
[----:B------:R-:W-:Y:S01]  /*271b0*/  STL [R1+0x10], R14 ;  /* 0x0000100e01007387 */ /* 0x000fe20000100800 */
[----:B------:R-:W-:Y:S02]  /*271c0*/  IADD3.X R7, R14, UR7, RZ, P1, !PT ;  /* 0x000000070e077c10 */ /* 0x000fe40008ffe4ff */
[----:B------:R-:W-:Y:S02]  /*271d0*/  ISETP.NE.U32.AND P1, PT, RZ, UR4, PT ;  /* 0x00000004ff007c0c */ /* 0x000fe4000bf25070 */
[----:B--2---:R-:W-:-:S02]  /*271e0*/  IADD3 R2, P0, R15, UR4, RZ ;  /* 0x000000040f027c10 */ /* 0x004fc4000ff1e0ff */
[----:B------:R-:W-:Y:S02]  /*271f0*/  ISETP.NE.AND.EX P1, PT, RZ, UR5, PT, P1 ;  /* 0x00000005ff007c0c */ /* 0x000fe4000bf25310 */
[C---:B------:R-:W-:Y:S01]  /*27200*/  IADD3.X R3, R14.reuse, UR5, RZ, P0, !PT ;  /* 0x000000050e037c10 */ /* 0x040fe200087fe4ff */
[----:B------:R-:W-:Y:S01]  /*27210*/  ULDC UR4, c[0x0][0x288] ;  /* 0x0000a20000047ab9 */ /* 0x000fe20000000800 */
[----:B0-----:R-:W-:Y:S01]  /*27220*/  IADD3 R4, P0, R15, UR8, RZ ;  /* 0x000000080f047c10 */ /* 0x001fe2000ff1e0ff */
[----:B------:R0:W5:Y:S03]  /*27230*/  @P2 LDG.E R11, desc[UR60][R6.64] ;  /* 0x0000003c060b2981 */ /* 0x000166000c1e1900 */
[----:B-1----:R-:W-:Y:S02]  /*27240*/  IADD3.X R5, R14, UR9, RZ, P0, !PT ;  /* 0x000000090e057c10 */ /* 0x002fe400087fe4ff */
[----:B------:R-:W-:-:S03]  /*27250*/  ISETP.NE.U32.AND P0, PT, RZ, UR8, PT ;  /* 0x00000008ff007c0c */ /* 0x000fc6000bf05070 */
[----:B------:R-:W2:Y:S01]  /*27260*/  @P1 LDG.E R12, desc[UR60][R2.64] ;  /* 0x0000003c020c1981 */ /* 0x000ea2000c1e1900 */
        /* <DEDUP_REMOVED lines=15> */
[----:B------:R-:W-:Y:S01]  /*27360*/  IMAD.U32 R8, RZ, RZ, UR5 ;  /* 0x00000005ff087e24 */ /* 0x000fe2000f8e00ff */
[----:B------:R-:W-:Y:S01]  /*27370*/  MOV R9, UR4 ;  /* 0x0000000400097c02 */ /* 0x000fe20008000f00 */
[----:B0-----:R-:W-:Y:S06]  /*27380*/  @P3 BRA `(.L_x_6420) ;  /* 0x0000000000143947 */ /* 0x001fec0003800000 */
[----:B------:R-:W-:Y:S05]  /*27390*/  @!P1 BRA `(.L_x_6420) ;  /* 0x0000000000109947 */ /* 0x000fea0003800000 */
[----:B------:R-:W2:Y:S04]  /*273a0*/  LDG.E R12, desc[UR60][R2.64] ;  /* 0x0000003c020c7981 */ /* 0x000ea8000c1e1900 */
[----:B------:R-:W2:Y:S02]  /*273b0*/  LDG.E R2, desc[UR60][R2.64+0x4] ;  /* 0x0000043c02027981 */ /* 0x000ea4000c1e1900 */
[----:B--2--5:R-:W-:-:S05]  /*273c0*/  IMAD.IADD R13, R2, 0x1, -R12 ;  /* 0x00000001020d7824 */ /* 0x024fca00078e0a0c */
[----:B------:R0:W-:Y:S02]  /*273d0*/  STL [R1+0x40], R13 ;  /* 0x0000400d01007387 */ /* 0x0001e40000100800 */
.L_x_6420:
        /* <DEDUP_REMOVED lines=8> */
[----:B-1----:R-:W-:-:S04]  /*27460*/  IADD3 R2, P1, R15, UR4, RZ ;  /* 0x000000040f027c10 */ /* 0x002fc8000ff3e0ff */
[----:B------:R-:W-:-:S05]  /*27470*/  IADD3.X R3, R14, UR5, RZ, P1, !PT ;  /* 0x000000050e037c10 */ /* 0x000fca0008ffe4ff */
[----:B------:R1:W5:Y:S01]  /*27480*/  LDG.E R9, desc[UR60][R2.64] ;  /* 0x0000003c02097981 */ /* 0x000362000c1e1900 */
[----:B------:R-:W-:Y:S05]  /*27490*/  BRA `(.L_x_6422) ;  /* 0x0000000000107947 */ /* 0x000fea0003800000 */
.L_x_6421:
[----:B------:R-:W-:Y:S05]  /*274a0*/  @!P2 BRA `(.L_x_6422) ;  /* 0x00000000000ca947 */ /* 0x000fea0003800000 */
[----:B------:R-:W2:Y:S04]  /*274b0*/  LDG.E R9, desc[UR60][R6.64] ;  /* 0x0000003c06097981 */ /* 0x000ea8000c1e1900 */
[----:B------:R-:W2:Y:S02]  /*274c0*/  LDG.E R6, desc[UR60][R6.64+0x4] ;  /* 0x0000043c06067981 */ /* 0x000ea4000c1e1900 */
[----:B--2---:R-:W-:-:S07]  /*274d0*/  IMAD.IADD R9, R6, 0x1, -R9 ;  /* 0x0000000106097824 */ /* 0x004fce00078e0a09 */
.L_x_6422:
[----:B-1----:R-:W2:Y:S01]  /*274e0*/  @P0 LDG.E R2, desc[UR60][R4.64] ;  /* 0x0000003c04020981 */ /* 0x002ea2000c1e1900 */
[----:B------:R-:W1:Y:S03]  /*274f0*/  LDC R3, c[0x0][0x448] ;  /* 0x00011200ff037b82 */ /* 0x000e660000000800 */
[----:B------:R-:W2:Y:S01]  /*27500*/  @P0 LDG.E R4, desc[UR60][R4.64+0x4] ;  /* 0x0000043c04040981 */ /* 0x000ea2000c1e1900 */
[----:B-----5:R-:W-:Y:S01]  /*27510*/  IMAD.IADD R0, R9, 0x1, -R0 ;  /* 0x0000000109007824 */ /* 0x020fe200078e0a00 */
[----:B------:R-:W-:Y:S01]  /*27520*/  BSSY B0, `(.L_x_6423) ;  /* 0x0000176000007945 */ /* 0x000fe20003800000 */
[----:B------:R-:W-:Y:S02]  /*27530*/  PLOP3.LUT P5, PT, PT, PT, PT, 0x80, 0x0 ;  /* 0x000000000000781c */ /* 0x000fe40003faf070 */
[----:B-1----:R-:W-:-:S13]  /*27540*/  ISETP.NE.AND P1, PT, R3, 0x1, PT ;  /* 0x000000010300780c */ /* 0x002fda0003f25270 */
[----:B------:R-:W1:Y:S01]  /*27550*/  @P1 LDC R3, c[0x0][0x44c] ;  /* 0x00011300ff031b82 */ /* 0x000e620000000800 */
[----:B--2---:R-:W-:Y:S01]  /*27560*/  @P0 IADD3 R8, -R2, R4, RZ ;  /* 0x0000000402080210 */ /* 0x004fe20007ffe1ff */
[----:B------:R-:W-:-:S06]  /*27570*/  IMAD.SHL.U32 R2, R17, 0x80, RZ ;  /* 0x0000008011027824 */ /* 0x000fcc00078e00ff */
[----:B------:R-:W2:Y:S01]  /*27580*/  @P1 LDC R4, c[0x0][0x450] ;  /* 0x00011400ff041b82 */ /* 0x000ea20000000800 */
[----:B------:R-:W-:-:S04]  /*27590*/  VIADD R2, R2, 0x7f ;  /* 0x0000007f02027836 */ /* 0x000fc80000000000 */
[----:B-1----:R-:W-:Y:S01]  /*275a0*/  @P1 IMAD.HI.U32 R3, R2, R3, RZ ;  /* 0x0000000302031227 */ /* 0x002fe200078e00ff */
[----:B------:R-:W-:-:S03]  /*275b0*/  MOV R5, R2 ;  /* 0x0000000200057202 */ /* 0x000fc60000000f00 */
[----:B------:R-:W-:Y:S01]  /*275c0*/  IMAD.MOV.U32 R2, RZ, RZ, RZ ;  /* 0x000000ffff027224 */ /* 0x000fe200078e00ff */
[----:B--2---:R-:W-:Y:S01]  /*275d0*/  @P1 SHF.R.U32.HI R5, RZ, R4, R3 ;  /* 0x00000004ff051219 */ /* 0x004fe20000011603 */
[----:B------:R-:W-:-:S04]  /*275e0*/  IMAD.IADD R4, R0, 0x1, R8 ;  /* 0x0000000100047824 */ /* 0x000fc800078e0208 */
[C---:B------:R-:W-:Y:S01]  /*275f0*/  VIADD R3, R4.reuse, 0x6f ;  /* 0x0000006f04037836 */ /* 0x040fe20000000000 */
[----:B------:R-:W-:-:S03]  /*27600*/  IADD3 R21, R4, 0x70, -R13 ;  /* 0x0000007004157810 */ /* 0x000fc60007ffe80d */
[----:B------:R-:W-:Y:S01]  /*27610*/  IMAD.HI R6, R3, -0x6db6db6d, R2 ;  /* 0x9249249303067827 */ /* 0x000fe200078e0202 */
[----:B------:R-:W-:-:S04]  /*27620*/  IADD3 R3, R21, R5, RZ ;  /* 0x0000000515037210 */ /* 0x000fc80007ffe0ff */
[----:B------:R-:W-:Y:S01]  /*27630*/  SHF.R.U32.HI R20, RZ, 0x1f, R6 ;  /* 0x0000001fff147819 */ /* 0x000fe20000011606 */
[----:B------:R-:W-:-:S03]  /*27640*/  IMAD.HI R2, R3, -0x6db6db6d, R2 ;  /* 0x9249249303027827 */ /* 0x000fc600078e0202 */
        /* <DEDUP_REMOVED lines=8> */
[----:B------:R-:W-:Y:S02]  /*276d0*/  ISETP.GT.AND P1, PT, R2, R0, PT ;  /* 0x000000000200720c */ /* 0x000fe40003f24270 */
[----:B------:R-:W-:-:S05]  /*276e0*/  SHF.R.U32.HI R4, RZ, 0x4, R0 ;  /* 0x00000004ff047819 */ /* 0x000fca0000011600 */
[----:B------:R-:W-:-:S04]  /*276f0*/  IMAD.WIDE.U32 R4, R4, 0x24924925, RZ ;  /* 0x2492492504047825 */ /* 0x000fc800078e00ff */
[----:B------:R-:W-:Y:S02]  /*27700*/  IMAD.MOV.U32 R9, RZ, RZ, R5 ;  /* 0x000000ffff097224 */ /* 0x000fe400078e0005 */
[----:B------:R-:W-:Y:S01]  /*27710*/  @P1 VIADD R3, R2, 0x6f ;  /* 0x0000006f02031836 */ /* 0x000fe20000000000 */
[----:B------:R-:W-:Y:S01]  /*27720*/  @P1 MOV R2, RZ ;  /* 0x000000ff00021202 */ /* 0x000fe20000000f00 */
[----:B------:R-:W-:-:S04]  /*27730*/  IMAD.MOV.U32 R7, RZ, RZ, R9 ;  /* 0x000000ffff077224 */ /* 0x000fc800078e0009 */
[----:B------:R-:W-:-:S05]  /*27740*/  @P1 IMAD.HI R2, R3, -0x6db6db6d, R2 ;  /* 0x9249249303021827 */ /* 0x000fca00078e0202 */
        /* <DEDUP_REMOVED lines=11> */
.L_x_6612:
[----:B--2---:R-:W-:Y:S02]  /*27800*/  ISETP.NE.AND P0, PT, R14, RZ, PT ;  /* 0x000000ff0e00720c */ /* 0x004fe40003f05270 */
[----:B------:R-:W-:-:S11]  /*27810*/  PLOP3.LUT P2, PT, PT, PT, PT, 0x8, 0x0 ;  /* 0x000000000000781c */ /* 0x000fd60003f4e170 */
[----:B------:R-:W-:Y:S05]  /*27820*/  @P0 BRA `(.L_x_6426) ;  /* 0x00000000000c0947 */ /* 0x000fea0003800000 */
[----:B------:R-:W-:-:S03]  /*27830*/  UMOV UR4, 0xffffffff ;  /* 0xffffffff00047882 */ /* 0x000fc60000000000 */
[----:B------:R-:W-:Y:S05]  /*27840*/  BRA.DIV UR4, `(.L_x_6427) ;  /* 0x0000007a04547947 */ /* 0x000fea000b800000 */
[----:B------:R-:W-:-:S13]  /*27850*/  ELECT P2, URZ, PT ;  /* 0x00000000003f782f */ /* 0x000fda0003840000 */
.L_x_6426:
        /* <DEDUP_REMOVED lines=10> */
.L_x_6615:
[----:B------:R-:W-:Y:S05]  /*27900*/  BSYNC B1 ;  /* 0x0000000000017941 */ /* 0x000fea0003800000 */
.L_x_6428:
        /* <DEDUP_REMOVED lines=13> */
.L_x_6616:
[----:B------:R-:W-:Y:S05]  /*279e0*/  BSYNC B2 ;  /* 0x0000000000027941 */ /* 0x000fea0003800000 */
.L_x_6432:
        /* <DEDUP_REMOVED lines=8> */
.L_x_6435:
[----:B------:R-:W-:Y:S05]  /*27a70*/  BSYNC B2 ;  /* 0x0000000000027941 */ /* 0x000fea0003800000 */
.L_x_6434:
        /* <DEDUP_REMOVED lines=11> */
[----:B---3--:R-:W-:Y:S01]  /*27b30*/  IMAD R6, R2, 0xa800, R5 ;  /* 0x0000a80002067824 */ /* 0x008fe200078e0205 */
[----:B------:R-:W-:-:S03]  /*27b40*/  IADD3 R2, R4, 0x36890, RZ ;  /* 0x0003689004027810 */ /* 0x000fc60007ffe0ff */
[----:B------:R-:W-:-:S07]  /*27b50*/  VIADD R5, R6, 0x21400 ;  /* 0x0002140006057836 */ /* 0x000fce0000000000 */
.L_x_6436:
        /* <DEDUP_REMOVED lines=16> */
.L_x_6437:
        /* <DEDUP_REMOVED lines=16> */
.L_x_6438:
        /* <DEDUP_REMOVED lines=13> */
.L_x_6617:
[----:B------:R-:W-:Y:S05]  /*27e30*/  BSYNC B2 ;  /* 0x0000000000027941 */ /* 0x000fea0003800000 */
.L_x_6439:
        /* <DEDUP_REMOVED lines=10> */
.L_x_6442:
[----:B------:R-:W-:Y:S05]  /*27ee0*/  BSYNC B2 ;  /* 0x0000000000027941 */ /* 0x000fea0003800000 */
.L_x_6441:
        /* <DEDUP_REMOVED lines=8> */
.L_x_6443:
        /* <DEDUP_REMOVED lines=15> */
.L_x_6444:
        /* <DEDUP_REMOVED lines=15> */
.L_x_6445:
        /* <DEDUP_REMOVED lines=10> */
.L_x_6431:
[----:B------:R-:W-:Y:S05]  /*281f0*/  BSYNC B1 ;  /* 0x0000000000017941 */ /* 0x000fea0003800000 */
.L_x_6430:
[----:B-1----:R-:W2:Y:S04]  /*28200*/  LDL.LU R2, [R1+0x20] ;  /* 0x0000200001027983 */ /* 0x002ea80000300800 */
        /* <DEDUP_REMOVED lines=12> */
.L_x_6462:
        /* <DEDUP_REMOVED lines=14> */
.L_x_6618:
[----:B------:R-:W-:Y:S05]  /*283b0*/  BSYNC B2 ;  /* 0x0000000000027941 */ /* 0x000fea0003800000 */
.L_x_6448:
        /* <DEDUP_REMOVED lines=8> */
.L_x_6451:
[----:B------:R-:W-:Y:S05]  /*28440*/  BSYNC B2 ;  /* 0x0000000000027941 */ /* 0x000fea0003800000 */
.L_x_6450:
        /* <DEDUP_REMOVED lines=13> */
.L_x_6452:
        /* <DEDUP_REMOVED lines=16> */
.L_x_6453:
        /* <DEDUP_REMOVED lines=16> */
.L_x_6454:
        /* <DEDUP_REMOVED lines=13> */
.L_x_6619:
[----:B------:R-:W-:Y:S05]  /*287f0*/  BSYNC B2 ;  /* 0x0000000000027941 */ /* 0x000fea0003800000 */
.L_x_6455:
        /* <DEDUP_REMOVED lines=10> */
.L_x_6458:
[----:B------:R-:W-:Y:S05]  /*288a0*/  BSYNC B2 ;  /* 0x0000000000027941 */ /* 0x000fea0003800000 */
.L_x_6457:
        /* <DEDUP_REMOVED lines=8> */
.L_x_6459:
        /* <DEDUP_REMOVED lines=15> */
.L_x_6460:
        /* <DEDUP_REMOVED lines=15> */
.L_x_6461:
        /* <DEDUP_REMOVED lines=10> */
.L_x_6447:
[----:B------:R-:W-:Y:S05]  /*28bb0*/  BSYNC B1 ;  /* 0x0000000000017941 */ /* 0x000fea0003800000 */
.L_x_6446:
[----:B------:R-:W2:Y:S04]  /*28bc0*/  LDL.LU R2, [R1+0x20] ;  /* 0x0000200001027983 */ /* 0x000ea80000300800 */
[----:B-1----:R-:W3:Y:S01]  /*28bd0*/  LDL.LU R5, [R1+0x24] ;  /* 0x0000240001057983 */ /* 0x002ee20000300800 */
[----:B--2---:R-:W-:-:S05]  /*28be0*/  VIADD R2, R2, 0x1 ;  /* 0x0000000102027836 */ /* 0x004fca0000000000 */
[----:B------:R-:W-:-:S04]  /*28bf0*/  ISETP.NE.AND P0, PT, R2, 0x2, PT ;  /* 0x000000020200780c */ /* 0x000fc80003f05270 */
[----:B------:R-:W-:Y:S02]  /*28c00*/  SEL R3, RZ, 0x1, P0 ;  /* 0x00000001ff037807 */ /* 0x000fe40000000000 */
[----:B------:R-:W-:Y:S02]  /*28c10*/  SEL R2, R2, RZ, P0 ;  /* 0x000000ff02027207 */ /* 0x000fe40000000000 */
[----:B---3--:R-:W-:Y:S02]  /*28c20*/  LOP3.LUT R5, R5, R3, RZ, 0x3c, !PT ;  /* 0x0000000305057212 */ /* 0x008fe400078e3cff */
[C---:B------:R-:W-:Y:S02]  /*28c30*/  ISETP.GT.AND P0, PT, R7.reuse, R9, PT ;  /* 0x000000090700720c */ /* 0x040fe40003f04270 */
[----:B------:R-:W-:Y:S01]  /*28c40*/  IADD3 R7, R7, -0x1, RZ ;  /* 0xffffffff07077810 */ /* 0x000fe20007ffe0ff */
[----:B------:R2:W-:Y:S04]  /*28c50*/  STL [R1+0x24], R5 ;  /* 0x0000240501007387 */ /* 0x0005e80000100800 */
[----:B------:R2:W-:Y:S06]  /*28c60*/  STL [R1+0x20], R2 ;  /* 0x0000200201007387 */ /* 0x0005ec0000100800 */
[----:B------:R-:W-:Y:S05]  /*28c70*/  @P0 BRA `(.L_x_6462) ;  /* 0xfffffff400940947 */ /* 0x000fea000383ffff */
.L_x_6424:
[----:B------:R-:W-:Y:S05]  /*28c80*/  BSYNC B0 ;  /* 0x0000000000007941 */ /* 0x000fea0003800000 */
.L_x_6423:
        /* <DEDUP_REMOVED lines=9> */
[----:B-1----:R-:W-:Y:S01]  /*28d20*/  @P0 SHF.R.U32.HI R0, RZ, R3, R2 ;  /* 0x00000003ff000219 */ /* 0x002fe20000011602 */
[----:B------:R-:W-:-:S04]  /*28d30*/  IMAD.MOV.U32 R2, RZ, RZ, RZ ;  /* 0x000000ffff027224 */ /* 0x000fc800078e00ff */
[----:B------:R-:W-:-:S04]  /*28d40*/  IMAD.IADD R3, R21, 0x1, R0 ;  /* 0x0000000115037824 */ /* 0x000fc800078e0200 */
[----:B------:R-:W-:-:S05]  /*28d50*/  IMAD.HI R2, R3, -0x6db6db6d, R2 ;  /* 0x9249249303027827 */ /* 0x000fca00078e0202 */
        /* <DEDUP_REMOVED lines=23> */
.L_x_6464:
        /* <DEDUP_REMOVED lines=11> */
[----:B------:R-:W1:Y:S01]  /*28f80*/  LDC.64 R2, c[0x4][R2] ;  /* 0x0100000002027b82 */ /* 0x000e620000000a00 */
[----:B------:R-:W-:Y:S01]  /*28f90*/  IMAD.U32 R6, RZ, RZ, UR8 ;  /* 0x00000008ff067e24 */ /* 0x000fe2000f8e00ff */
[----:B------:R-:W-:Y:S01]  /*28fa0*/  MOV R10, UR4 ;  /* 0x00000004000a7c02 */ /* 0x000fe20008000f00 */
[----:B------:R-:W-:Y:S01]  /*28fb0*/  IMAD.U32 R7, RZ, RZ, UR9 ;  /* 0x00000009ff077e24 */ /* 0x000fe2000f8e00ff */
[----:B0-----:R-:W-:Y:S01]  /*28fc0*/  MOV R13, RZ ;  /* 0x000000ff000d7202 */ /* 0x001fe20000000f00 */
[----:B------:R-:W-:-:S02]  /*28fd0*/  IMAD.U32 R11, RZ, RZ, UR5 ;  /* 0x00000005ff0b7e24 */ /* 0x000fc4000f8e00ff */
[----:B------:R-:W-:Y:S02]  /*28fe0*/  IMAD.MOV.U32 R8, RZ, RZ, 0x70 ;  /* 0x00000070ff087424 */ /* 0x000fe400078e00ff */
[----:B------:R-:W-:-:S07]  /*28ff0*/  IMAD.MOV.U32 R12, RZ, RZ, 0x1 ;  /* 0x00000001ff0c7424 */ /* 0x000fce00078e00ff */
[----:B------:R-:W-:-:S07]  /*29000*/  LEPC R20, `(.L_x_6467) ;  /* 0x000000001014794e */ /* 0x000fce0000000000 */
[----:B-1----:R-:W-:Y:S05]  /*29010*/  CALL.ABS.NOINC R2 ;  /* 0x0000000002007343 */ /* 0x002fea0003c00000 */
.L_x_6467:
[----:B------:R-:W-:Y:S05]  /*29020*/  BSYNC B6 ;  /* 0x0000000000067941 */ /* 0x000fea0003800000 */
.L_x_6466:
        /* <DEDUP_REMOVED lines=18> */
[----:B01----:R-:W-:-:S07]  /*29150*/  IMAD.MOV.U32 R13, RZ, RZ, RZ ;  /* 0x000000ffff0d7224 */ /* 0x003fce00078e00ff */
[----:B------:R-:W-:-:S07]  /*29160*/  LEPC R20, `(.L_x_6470) ;  /* 0x000000001014794e */ /* 0x000fce0000000000 */
[----:B--2---:R-:W-:Y:S05]  /*29170*/  CALL.ABS.NOINC R2 ;  /* 0x0000000002007343 */ /* 0x004fea0003c00000 */
.L_x_6470:
        /* <DEDUP_REMOVED lines=16> */
.L_x_6469:
[----:B------:R-:W-:Y:S05]  /*29280*/  BSYNC B6 ;  /* 0x0000000000067941 */ /* 0x000fea0003800000 */
.L_x_6468:
[----:B------:R-:W2:Y:S01]  /*29290*/  LDL.LU R2, [R1] ;  /* 0x0000000001027983 */ /* 0x000ea20000300800 */
[----:B------:R-:W-:-:S03]  /*292a0*/  ULDC.64 UR4, c[0x0][0x9f8] ;  /* 0x00027e0000047ab9 */ /* 0x000fc60000000a00 */
[----:B------:R-:W3:Y:S04]  /*292b0*/  LDL.LU R4, [R1+0x10] ;  /* 0x0000100001047983 */ /* 0x000ee80000300800 */
[----:B------:R-:W4:Y:S01]  /*292c0*/  LDL R7, [R1+0x14] ;  /* 0x0000140001077983 */ /* 0x000f220000100800 */
[----:B------:R-:W-:-:S03]  /*292d0*/  ISETP.NE.U32.AND P0, PT, RZ, UR4, PT ;  /* 0x00000004ff007c0c */ /* 0x000fc6000bf05070 */
[----:B------:R-:W5:Y:S01]  /*292e0*/  LDL R0, [R1+0x38] ;  /* 0x0000380001007983 */ /* 0x000f620000100800 */
[----:B------:R-:W-:-:S13]  /*292f0*/  ISETP.NE.AND.EX P0, PT, RZ, UR5, PT, P0 ;  /* 0x00000005ff007c0c */ /* 0x000fda000bf05300 */
[----:B--2---:R-:W-:-:S04]  /*29300*/  @P0 IADD3 R2, P1, R2, UR4, RZ ;  /* 0x0000000402020c10 */ /* 0x004fc8000ff3e0ff */
[----:B---3--:R-:W-:Y:S01]  /*29310*/  @P0 IADD3.X R3, R4, UR5, RZ, P1, !PT ;  /* 0x0000000504030c10 */ /* 0x008fe20008ffe4ff */
[----:B------:R-:W-:-:S04]  /*29320*/  ULDC.64 UR4, c[0x0][0xa08] ;  /* 0x0002820000047ab9 */ /* 0x000fc80000000a00 */
[----:B----4-:R1:W2:Y:S02]  /*29330*/  @P0 LDG.E R7, desc[UR60][R2.64] ;  /* 0x0000003c02070981 */ /* 0x0102a4000c1e1900 */
[----:B-1----:R-:W1:Y:S01]  /*29340*/  LDC.64 R2, c[0x0][0x418] ;  /* 0x00010600ff027b82 */ /* 0x002e620000000a00 */
[----:B-----5:R-:W-:Y:S02]  /*29350*/  IADD3 R4, R0, -0x1, RZ ;  /* 0xffffffff00047810 */ /* 0x020fe40007ffe0ff */
        /* <DEDUP_REMOVED lines=12> */
.L_x_6622:
        /* <DEDUP_REMOVED lines=12> */
.L_x_6625:
[----:B------:R-:W-:Y:S05]  /*294e0*/  @!P6 BRA `(.L_x_6472) ;  /* 0x000000040038e947 */ /* 0x000fea0003800000 */
[----:B------:R-:W-:-:S04]  /*294f0*/  ISETP.NE.U32.AND P0, PT, R2, RZ, PT ;  /* 0x000000ff0200720c */ /* 0x000fc80003f05070 */
[----:B------:R-:W-:-:S13]  /*29500*/  ISETP.NE.AND.EX P0, PT, R3, RZ, PT, P0 ;  /* 0x000000ff0300720c */ /* 0x000fda0003f05300 */
[----:B------:R-:W-:Y:S05]  /*29510*/  @!P0 BRA `(.L_x_6474) ;  /* 0x0000000000548947 */ /* 0x000fea0003800000 */
[----:B------:R-:W2:Y:S01]  /*29520*/  LDC R6, c[0x0][0x43c] ;  /* 0x00010f00ff067b82 */ /* 0x000ea20000000800 */
[----:B------:R-:W-:Y:S01]  /*29530*/  IMAD.MOV.U32 R9, RZ, RZ, R4 ;  /* 0x000000ffff097224 */ /* 0x000fe200078e0004 */
[----:B------:R-:W-:-:S03]  /*29540*/  ULDC.64 UR4, c[0x0][0x428] ;  /* 0x00010a0000047ab9 */ /* 0x000fc60000000a00 */
[----:B-1----:R-:W-:Y:S01]  /*29550*/  IMAD.MOV.U32 R0, RZ, RZ, R9 ;  /* 0x000000ffff007224 */ /* 0x002fe200078e0009 */
[----:B--2---:R-:W-:-:S13]  /*29560*/  ISETP.NE.AND P0, PT, R6, 0x1, PT ;  /* 0x000000010600780c */ /* 0x004fda0003f05270 */
[----:B------:R-:W1:Y:S02]  /*29570*/  @P0 LDC.64 R4, c[0x0][0x440] ;  /* 0x00011000ff040b82 */ /* 0x000e640000000a00 */
[----:B-1----:R-:W-:-:S05]  /*29580*/  @P0 IMAD.HI.U32 R4, R9, R4, RZ ;  /* 0x0000000409040227 */ /* 0x002fca00078e00ff */
        /* <DEDUP_REMOVED lines=12> */
[----:B------:R-:W3:Y:S04]  /*29650*/  LDG.E R0, desc[UR60][R2.64] ;  /* 0x0000003c02007981 */ /* 0x000ee8000c1e1900 */
[----:B---3--:R2:W-:Y:S02]  /*29660*/  STL [R1], R0 ;  /* 0x0000000001007387 */ /* 0x0085e40000100800 */
.L_x_6474:
[----:B------:R-:W3:Y:S04]  /*29670*/  LDL R7, [R1+0x4] ;  /* 0x0000040001077983 */ /* 0x000ee80000100800 */
[----:B-12---:R-:W3:Y:S04]  /*29680*/  LDL R0, [R1+0xc] ;  /* 0x00000c0001007983 */ /* 0x006ee80000100800 */
[----:B------:R-:W2:Y:S01]  /*29690*/  LDL R2, [R1+0x18] ;  /* 0x0000180001027983 */ /* 0x000ea20000100800 */
[----:B---3--:R-:W-:Y:S01]  /*296a0*/  IMAD R0, R0, 0x8, R7 ;  /* 0x0000000800007824 */ /* 0x008fe200078e0207 */
[----:B--2---:R-:W-:-:S04]  /*296b0*/  SHF.L.U32 R2, R2, 0x1f, RZ ;  /* 0x0000001f02027819 */ /* 0x004fc800000006ff */
[----:B------:R-:W1:Y:S02]  /*296c0*/  SYNCS.PHASECHK.TRANS64.TRYWAIT P0, [R0+URZ+0x36840], R2 ;  /* 0x03684002000075a7 */ /* 0x000e64000800017f */
[----:B-1----:R-:W-:Y:S05]  /*296d0*/  @!P0 BRA `(.L_x_6475) ;  /* 0x0000005c00908947 */ /* 0x002fea0003800000 */
.L_x_6626:
[----:B------:R2:W5:Y:S01]  /*296e0*/  LDL R3, [R1+0x8] ;  /* 0x0000080001037983 */ /* 0x0005620000100800 */
        /* <DEDUP_REMOVED lines=9> */
.L_x_6476:
        /* <DEDUP_REMOVED lines=37> */
.L_x_6472:
        /* <DEDUP_REMOVED lines=43> */
.L_x_6478:
[----:B------:R-:W-:Y:S05]  /*29c80*/  BSYNC B6 ;  /* 0x0000000000067941 */ /* 0x000fea0003800000 */
.L_x_6477:
        /* <DEDUP_REMOVED lines=11> */
[----:B0-----:R-:W-:Y:S01]  /*29d40*/  IMAD.SHL.U32 R9, R9, 0x8, RZ ;  /* 0x0000000809097824 */ /* 0x001fe200078e00ff */
[----:B------:R-:W-:-:S04]  /*29d50*/  SHF.L.U32 R8, R8, 0x3, RZ ;  /* 0x0000000308087819 */ /* 0x000fc800000006ff */
[----:B------:R-:W-:Y:S02]  /*29d60*/  LOP3.LUT R9, R9, 0x38, RZ, 0xc0, !PT ;  /* 0x0000003809097812 */ /* 0x000fe400078ec0ff */
[----:B------:R-:W-:Y:S02]  /*29d70*/  LOP3.LUT R8, R8, 0x38, RZ, 0xc0, !PT ;  /* 0x0000003808087812 */ /* 0x000fe400078ec0ff */
[C---:B------:R-:W-:Y:S02]  /*29d80*/  LOP3.LUT R11, R9.reuse, 0x40, RZ, 0xfc, !PT ;  /* 0x00000040090b7812 */ /* 0x040fe400078efcff */
[----:B------:R-:W-:Y:S02]  /*29d90*/  LOP3.LUT R9, R9, 0x80, RZ, 0xfc, !PT ;  /* 0x0000008009097812 */ /* 0x000fe400078efcff */
[----:B-1----:R-:W-:-:S04]  /*29da0*/  LOP3.LUT R10, R10, 0x7f, RZ, 0xc0, !PT ;  /* 0x0000007f0a0a7812 */ /* 0x002fc800078ec0ff */
[----:B------:R-:W-:Y:S01]  /*29db0*/  SHF.R.U32.HI R10, RZ, 0x3, R10 ;  /* 0x00000003ff0a7819 */ /* 0x000fe2000001160a */
[----:B---3--:R-:W-:Y:S02]  /*29dc0*/  IMAD.MOV.U32 R3, RZ, RZ, R6 ;  /* 0x000000ffff037224 */ /* 0x008fe400078e0006 */
[----:B------:R-:W0:Y:S01]  /*29dd0*/  @P0 LDC R6, c[0x0][0x450] ;  /* 0x00011400ff060b82 */ /* 0x000e220000000800 */
[----:B--2---:R-:W-:Y:S02]  /*29de0*/  IMAD R0, R0, UR4, RZ ;  /* 0x0000000400007c24 */ /* 0x004fe4000f8e02ff */
[----:B------:R-:W-:-:S04]  /*29df0*/  IMAD.WIDE.U32 R2, R18, UR4, R2 ;  /* 0x0000000412027c25 */ /* 0x000fc8000f8e0002 */
[----:B------:R-:W-:Y:S01]  /*29e00*/  IMAD R0, R18, UR5, R0 ;  /* 0x0000000512007c24 */ /* 0x000fe2000f8e0200 */
[----:B------:R-:W-:-:S04]  /*29e10*/  ULDC.64 UR4, c[0x0][0x2e0] ;  /* 0x0000b80000047ab9 */ /* 0x000fc80000000a00 */
[----:B------:R-:W-:Y:S01]  /*29e20*/  IADD3 R3, R3, R0, RZ ;  /* 0x0000000003037210 */ /* 0x000fe20007ffe0ff */
[----:B----4-:R-:W-:Y:S02]  /*29e30*/  IMAD R0, R4, UR4, RZ ;  /* 0x0000000404007c24 */ /* 0x010fe4000f8e02ff */
[----:B------:R-:W1:Y:S02]  /*29e40*/  S2R R4, SR_TID.X ;  /* 0x0000000000047919 */ /* 0x000e640000002100 */
[C---:B-----5:R-:W-:Y:S02]  /*29e50*/  IMAD R0, R5.reuse, UR5, R0 ;  /* 0x0000000505007c24 */ /* 0x060fe4000f8e0200 */
[----:B------:R-:W-:Y:S01]  /*29e60*/  IMAD.WIDE.U32 R2, R5, UR4, R2 ;  /* 0x0000000405027c25 */ /* 0x000fe2000f8e0002 */
[----:B------:R-:W-:-:S03]  /*29e70*/  ULDC.64 UR4, c[0x0][0x2d0] ;  /* 0x0000b40000047ab9 */ /* 0x000fc60000000a00 */
[----:B------:R-:W-:Y:S01]  /*29e80*/  IMAD.IADD R3, R3, 0x1, R0 ;  /* 0x0000000103037824 */ /* 0x000fe200078e0200 */
[----:B-1----:R-:W-:-:S04]  /*29e90*/  LOP3.LUT R4, R4, 0x7f, RZ, 0xc0, !PT ;  /* 0x0000007f04047812 */ /* 0x002fc800078ec0ff */
[----:B------:R-:W-:Y:S02]  /*29ea0*/  SHF.R.U32.HI R5, RZ, 0x3, R4 ;  /* 0x00000003ff057819 */ /* 0x000fe40000011604 */
[----:B------:R-:W1:Y:S02]  /*29eb0*/  S2R R4, SR_TID.X ;  /* 0x0000000000047919 */ /* 0x000e640000002100 */
[----:B-1----:R-:W-:-:S05]  /*29ec0*/  IMAD.SHL.U32 R4, R4, 0x10, RZ ;  /* 0x0000001004047824 */ /* 0x002fca00078e00ff */
[----:B------:R-:W-:Y:S02]  /*29ed0*/  LOP3.LUT R4, R5, 0x70, R4, 0xf8, !PT ;  /* 0x0000007005047812 */ /* 0x000fe400078ef804 */
[----:B------:R-:W1:Y:S03]  /*29ee0*/  @P0 LDC R5, c[0x0][0x44c] ;  /* 0x00011300ff050b82 */ /* 0x000e660000000800 */
[----:B------:R-:W-:-:S05]  /*29ef0*/  IMAD R4, R17, 0x80, R4 ;  /* 0x0000008011047824 */ /* 0x000fca00078e0204 */
[----:B------:R-:W-:Y:S01]  /*29f00*/  MOV R0, R4 ;  /* 0x0000000400007202 */ /* 0x000fe20000000f00 */
        /* <DEDUP_REMOVED lines=26> */
[----:B------:R-:W-:-:S03]  /*2a0b0*/  IMAD R17, R17, 0x80, R10 ;  /* 0x0000008011117824 */ /* 0x000fc600078e020a */
[----:B------:R-:W-:Y:S04]  /*2a0c0*/  SHFL.IDX PT, R4, R2, RZ, 0x181f ;  /* 0x00181fff02047589 */ /* 0x000fe800000e0000 */
[----:B------:R-:W-:Y:S01]  /*2a0d0*/  SHFL.IDX PT, R6, R2, 0x1, 0x181f ;  /* 0x00381f0002067f89 */ /* 0x000fe200000e0000 */
[----:B--2---:R-:W-:-:S03]  /*2a0e0*/  IMAD R0, R5, R7, RZ ;  /* 0x0000000705007224 */ /* 0x004fc600078e02ff */
[----:B------:R-:W0:Y:S02]  /*2a0f0*/  SHFL.IDX PT, R5, R3, RZ, 0x181f ;  /* 0x00181fff03057589 */ /* 0x000e2400000e0000 */
[----:B------:R-:W-:-:S13]  /*2a100*/  ISETP.GE.AND P2, PT, R17, R0, PT ;  /* 0x000000001100720c */ /* 0x000fda0003f46270 */
[----:B0-----:R-:W-:-:S05]  /*2a110*/  @!P2 LEA R5, P4, R8, R5, 0x1 ;  /* 0x000000050805a211 */ /* 0x001fca00078808ff */
[----:B------:R-:W-:-:S05]  /*2a120*/  @!P2 IMAD.X R4, RZ, RZ, R4, P4 ;  /* 0x000000ffff04a224 */ /* 0x000fca00020e0604 */
[----:B------:R-:W-:-:S04]  /*2a130*/  @!P2 LOP3.LUT R5, R5, R4, RZ, 0x3c, !PT ;  /* 0x000000040505a212 */ /* 0x000fc800078e3cff */
[----:B------:R-:W-:-:S04]  /*2a140*/  @!P2 LOP3.LUT R4, R5, R4, RZ, 0x3c, !PT ;  /* 0x000000040504a212 */ /* 0x000fc800078e3cff */
[----:B------:R-:W-:-:S05]  /*2a150*/  @!P2 LOP3.LUT R5, R5, R4, RZ, 0x3c, !PT ;  /* 0x000000040505a212 */ /* 0x000fca00078e3cff */
[----:B---3--:R-:W-:Y:S04]  /*2a160*/  @!P2 LDGSTS.E.BYPASS.LTC128B.128 [R9+0x15400], desc[UR60][R4.64], !P3 ;  /* 0x154000000409afae */ /* 0x008fe8000d901d7c */
[----:B------:R-:W-:Y:S04]  /*2a170*/  @!P2 LDGSTS.E.BYPASS.LTC128B.128 [R9+0x19400], desc[UR60][R4.64+0x80], !P0 ;  /* 0x194000800409afae */ /* 0x000fe8000c101d7c */
[----:B------:R0:W-:Y:S02]  /*2a180*/  @!P2 LDGSTS.E.BYPASS.LTC128B.128 [R9+0x1d400], desc[UR60][R4.64+0x100], !P1 ;  /* 0x1d4001000409afae */ /* 0x0001e4000c901d7c */
[----:B0-----:R-:W-:-:S04]  /*2a190*/  IADD3 R4, R17, 0x10, RZ ;  /* 0x0000001011047810 */ /* 0x001fc80007ffe0ff */
[----:B------:R-:W-:Y:S02]  /*2a1a0*/  ISETP.GE.AND P2, PT, R4, R0, PT ;  /* 0x000000000400720c */ /* 0x000fe40003f46270 */
[----:B------:R-:W0:Y:S11]  /*2a1b0*/  SHFL.IDX PT, R4, R3, 0x1, 0x181f ;  /* 0x00381f0003047f89 */ /* 0x000e3600000e0000 */
        /* <DEDUP_REMOVED lines=8> */
[----:B------:R0:W-:Y:S02]  /*2a240*/  @!P2 LDGSTS.E.BYPASS.LTC128B.128 [R9+0x1dc00], desc[UR60][R4.64+0x100], !P1 ;  /* 0x1dc001000409afae */ /* 0x0001e4000c901d7c */
[----:B0-----:R-:W-:-:S05]  /*2a250*/  VIADD R4, R17, 0x20 ;  /* 0x0000002011047836 */ /* 0x001fca0000000000 */
        /* <DEDUP_REMOVED lines=49> */
[----:B------:R-:W0:Y:S04]  /*2a570*/  SHFL.IDX PT, R4, R3, 0x6, 0x181f ;  /* 0x00d81f0003047f89 */ /* 0x000e2800000e0000 */
[----:B------:R-:W1:Y:S07]  /*2a580*/  SHFL.IDX PT, R3, R3, 0x7, 0x181f ;  /* 0x00f81f0003037f89 */ /* 0x000e6e00000e0000 */
[----:B0-----:R-:W-:-:S05]  /*2a590*/  @!P2 LEA R5, P4, R8, R4, 0x1 ;  /* 0x000000040805a211 */ /* 0x001fca00078808ff */
[----:B------:R-:W-:-:S05]  /*2a5a0*/  @!P2 IMAD.X R4, RZ, RZ, R6, P4 ;  /* 0x000000ffff04a224 */ /* 0x000fca00020e0606 */
[----:B------:R-:W-:-:S04]  /*2a5b0*/  @!P2 LOP3.LUT R5, R5, R4, RZ, 0x3c, !PT ;  /* 0x000000040505a212 */ /* 0x000fc800078e3cff */
[----:B------:R-:W-:-:S04]  /*2a5c0*/  @!P2 LOP3.LUT R4, R5, R4, RZ, 0x3c, !PT ;  /* 0x000000040504a212 */ /* 0x000fc800078e3cff */
[----:B------:R-:W-:-:S05]  /*2a5d0*/  @!P2 LOP3.LUT R5, R5, R4, RZ, 0x3c, !PT ;  /* 0x000000040505a212 */ /* 0x000fca00078e3cff */
[----:B------:R-:W-:Y:S04]  /*2a5e0*/  @!P2 LDGSTS.E.BYPASS.LTC128B.128 [R9+0x18400], desc[UR60][R4.64], !P3 ;  /* 0x184000000409afae */ /* 0x000fe8000d901d7c */
[----:B------:R-:W-:Y:S04]  /*2a5f0*/  @!P2 LDGSTS.E.BYPASS.LTC128B.128 [R9+0x1c400], desc[UR60][R4.64+0x80], !P0 ;  /* 0x1c4000800409afae */ /* 0x000fe8000c101d7c */
[----:B------:R0:W-:Y:S04]  /*2a600*/  @!P2 LDGSTS.E.BYPASS.LTC128B.128 [R9+0x20400], desc[UR60][R4.64+0x100], !P1 ;  /* 0x204001000409afae */ /* 0x0001e8000c901d7c */
[----:B01----:R0:W2:Y:S02]  /*2a610*/  SHFL.IDX PT, R4, R2, 0x7, 0x181f ;  /* 0x00f81f0002047f89 */ /* 0x0030a400000e0000 */
.L_x_6643:
[----:B------:R-:W-:Y:S01]  /*2a620*/  IADD3 R17, R17, 0x70, RZ ;  /* 0x0000007011117810 */ /* 0x000fe20007ffe0ff */
[----:B------:R-:W-:Y:S03]  /*2a630*/  BSSY B0, `(.L_x_6480) ;  /* 0x000000c000007945 */ /* 0x000fe60003800000 */
[----:B------:R-:W-:-:S13]  /*2a640*/  ISETP.GE.AND P2, PT, R17, R0, PT ;  /* 0x000000001100720c */ /* 0x000fda0003f46270 */
[----:B------:R-:W-:Y:S05]  /*2a650*/  @P2 BRA `(.L_x_6481) ;  /* 0x0000000000242947 */ /* 0x000fea0003800000 */
[----:B------:R-:W3:Y:S01]  /*2a660*/  LDL R5, [R1+0x30] ;  /* 0x0000300001057983 */ /* 0x000ee20000100800 */
[----:B0-----:R-:W-:-:S05]  /*2a670*/  LEA R2, P2, R8, R3, 0x1 ;  /* 0x0000000308027211 */ /* 0x001fca00078408ff */
[----:B--2---:R-:W-:-:S05]  /*2a680*/  IMAD.X R3, RZ, RZ, R4, P2 ;  /* 0x000000ffff037224 */ /* 0x004fca00010e0604 */
[----:B------:R-:W-:Y:S01]  /*2a690*/  @!PT LDS RZ, [RZ] ;  /* 0x00000000fffff984 */ /* 0x000fe20000000800 */
[----:B------:R-:W-:Y:S01]  /*2a6a0*/  @!PT LDS RZ, [RZ] ;  /* 0x00000000fffff984 */ /* 0x000fe20000000800 */
[----:B------:R-:W-:Y:S01]  /*2a6b0*/  @!PT LDS RZ, [RZ] ;  /* 0x00000000fffff984 */ /* 0x000fe20000000800 */
[----:B---3--:R1:W-:Y:S04]  /*2a6c0*/  LDGSTS.E.BYPASS.LTC128B.128 [R5+0x18c00], desc[UR60][R2.64], !P3 ;  /* 0x18c0000002057fae */ /* 0x0083e8000d901d7c */
[----:B------:R1:W-:Y:S04]  /*2a6d0*/  LDGSTS.E.BYPASS.LTC128B.128 [R5+0x1cc00], desc[UR60][R2.64+0x80], !P0 ;  /* 0x1cc0008002057fae */ /* 0x0003e8000c101d7c */
[----:B------:R1:W-:Y:S02]  /*2a6e0*/  LDGSTS.E.BYPASS.LTC128B.128 [R5+0x20c00], desc[UR60][R2.64+0x100], !P1 ;  /* 0x20c0010002057fae */ /* 0x0003e4000c901d7c */
.L_x_6481:
[----:B------:R-:W-:Y:S05]  /*2a6f0*/  BSYNC B0 ;  /* 0x0000000000007941 */ /* 0x000fea0003800000 */
.L_x_6480:
[----:B------:R3:W5:Y:S01]  /*2a700*/  LDL R8, [R1+0x4] ;  /* 0x0000040001087983 */ /* 0x0007620000100800 */
[----:B------:R-:W-:Y:S01]  /*2a710*/  PLOP3.LUT P0, PT, PT, PT, PT, 0x80, 0x0 ;  /* 0x000000000000781c */ /* 0x000fe20003f0f070 */
[----:B------:R-:W-:-:S12]  /*2a720*/  NOP ;  /* 0x0000000000007918 */ /* 0x000fd80000000000 */
.L_x_6482:
[----:B01----:R-:W4:Y:S01]  /*2a730*/  LDL R2, [R1+0x4] ;  /* 0x0000040001027983 */ /* 0x003f220000100800 */
[----:B------:R-:W-:Y:S02]  /*2a740*/  PLOP3.LUT P1, PT, P1, P0, PT, 0xa2, 0x0 ;  /* 0x000000000000781c */ /* 0x000fe40000f21472 */
[----:B----4-:R-:W-:-:S08]  /*2a750*/  @P0 R2UR P1, UR4, R2 ;  /* 0x00000000020402ca */ /* 0x010fd00000020000 */
[----:B------:R-:W-:-:S05]  /*2a760*/  @P0 PLOP3.LUT P0, PT, P1, PT, PT, 0x80, 0x0 ;  /* 0x000000000000081c */ /* 0x000fca0000f0f070 */
[----:B------:R-:W-:Y:S01]  /*2a770*/  @!P1 SYNCS.ARRIVE.TRANS64.RED.A0T1 RZ, [UR4+0x36800], RZ ;  /* 0x036800ffffff99a7 */ /* 0x000fe20008200404 */
[----:B------:R-:W-:Y:S07]  /*2a780*/  @!P1 ARRIVES.LDGSTSBAR.64.TRANSCNT [UR4+0x36800] ;  /* 0x03680000ff0099b0 */ /* 0x000fee0008000a84 */
[----:B------:R-:W-:Y:S05]  /*2a790*/  @P0 BRA.U.ANY `(.L_x_6482) ;  /* 0xfffffffd00e40947 */ /* 0x000fea000393ffff */
[----:B------:R-:W4:Y:S02]  /*2a7a0*/  LDL.LU R3, [R1+0x50] ;  /* 0x0000500001037983 */ /* 0x000f240000300800 */
[----:B----4-:R-:W-:-:S05]  /*2a7b0*/  VIADD R3, R3, 0x1 ;  /* 0x0000000103037836 */ /* 0x010fca0000000000 */
        /* <DEDUP_REMOVED lines=10> */
.L_x_6644:
[----:B------:R-:W-:Y:S05]  /*2a860*/  BSYNC B0 ;  /* 0x0000000000007941 */ /* 0x000fea0003800000 */
.L_x_6483:
[----:B0-----:R-:W4:Y:S01]  /*2a870*/  LDL R2, [R1+0x38] ;  /* 0x0000380001027983 */ /* 0x001f220000100800 */
[----:B------:R-:W-:Y:S01]  /*2a880*/  BSSY B0, `(.L_x_6485) ;  /* 0x000025b000007945 */ /* 0x000fe20003800000 */
[----:B----4-:R-:W-:-:S13]  /*2a890*/  ISETP.GE.AND P0, PT, R2, 0x2, PT ;  /* 0x000000020200780c */ /* 0x010fda0003f06270 */
[----:B------:R-:W-:Y:S05]  /*2a8a0*/  @!P0 BRA `(.L_x_6486) ;  /* 0x0000002400608947 */ /* 0x000fea0003800000 */
[C---:B------:R-:W-:Y:S01]  /*2a8b0*/  LOP3.LUT R0, R2.reuse, 0x1, RZ, 0xc0, !PT ;  /* 0x0000000102007812 */ /* 0x040fe200078ec0ff */
[----:B------:R-:W-:Y:S01]  /*2a8c0*/  BSSY B2, `(.L_x_6487) ;  /* 0x00000cd000027945 */ /* 0x000fe20003800000 */
[----:B------:R-:W-:Y:S02]  /*2a8d0*/  IADD3 R2, R2, -0x2, RZ ;  /* 0xfffffffe02027810 */ /* 0x000fe40007ffe0ff */
[----:B------:R-:W-:-:S03]  /*2a8e0*/  ISETP.NE.U32.AND P0, PT, R0, 0x1, PT ;  /* 0x000000010000780c */ /* 0x000fc60003f05070 */
[----:B------:R-:W-:-:S10]  /*2a8f0*/  IMAD.MOV.U32 R0, RZ, RZ, R2 ;  /* 0x000000ffff007224 */ /* 0x000fd400078e0002 */
[----:B------:R-:W-:Y:S05]  /*2a900*/  @!P0 BRA `(.L_x_6488) ;  /* 0x0000000c00208947 */ /* 0x000fea0003800000 */
[----:B------:R-:W4:Y:S04]  /*2a910*/  LDL R5, [R1+0x8] ;  /* 0x0000080001057983 */ /* 0x000f280000100800 */
[----:B--2---:R-:W2:Y:S04]  /*2a920*/  LDL R4, [R1+0xc] ;  /* 0x00000c0001047983 */ /* 0x004ea80000100800 */
[----:B------:R-:W3:Y:S01]  /*2a930*/  LDL R3, [R1+0x18] ;  /* 0x0000180001037983 */ /* 0x000ee20000100800 */
[----:B------:R-:W-:Y:S01]  /*2a940*/  BSSY B1, `(.L_x_6489) ;  /* 0x00000c0000017945 */ /* 0x000fe20003800000 */
[----:B----4-:R-:W-:Y:S01]  /*2a950*/  LOP3.LUT P1, RZ, R5, 0x4, RZ, 0xc0, !PT ;  /* 0x0000000405ff7812 */ /* 0x010fe2000782c0ff */
[----:B--2--5:R-:W-:-:S05]  /*2a960*/  VIADD R8, R4, 0x1 ;  /* 0x0000000104087836 */ /* 0x024fca0000000000 */
[----:B------:R-:W-:-:S04]  /*2a970*/  ISETP.NE.AND P0, PT, R8, 0x2, PT ;  /* 0x000000020800780c */ /* 0x000fc80003f05270 */
[----:B------:R-:W-:Y:S02]  /*2a980*/  SEL R9, RZ, 0x1, P0 ;  /* 0x00000001ff097807 */ /* 0x000fe40000000000 */
[----:B------:R-:W-:Y:S02]  /*2a990*/  SEL R8, R8, RZ, P0 ;  /* 0x000000ff08087207 */ /* 0x000fe40000000000 */
[----:B---3--:R-:W-:Y:S01]  /*2a9a0*/  LOP3.LUT R9, R3, R9, RZ, 0x3c, !PT ;  /* 0x0000000903097212 */ /* 0x008fe200078e3cff */
[----:B------:R-:W-:Y:S06]  /*2a9b0*/  @!P1 BRA `(.L_x_6490) ;  /* 0x0000000800e09947 */ /* 0x000fec0003800000 */
[----:B------:R0:W5:Y:S01]  /*2a9c0*/  LDL R4, [R1] ;  /* 0x0000000001047983 */ /* 0x0001620000100800 */
[----:B------:R-:W-:Y:S01]  /*2a9d0*/  ULDC.64 UR4, c[0x0][0x418] ;  /* 0x0001060000047ab9 */ /* 0x000fe20000000a00 */
[----:B------:R-:W-:Y:S01]  /*2a9e0*/  IMAD.MOV.U32 R7, RZ, RZ, R2 ;  /* 0x000000ffff077224 */ /* 0x000fe200078e0002 */
[----:B------:R-:W-:-:S04]  /*2a9f0*/  ISETP.NE.U32.AND P0, PT, RZ, UR4, PT ;  /* 0x00000004ff007c0c */ /* 0x000fc8000bf05070 */
[----:B------:R-:W-:-:S13]  /*2aa00*/  ISETP.NE.AND.EX P0, PT, RZ, UR5, PT, P0 ;  /* 0x00000005ff007c0c */ /* 0x000fda000bf05300 */
[----:B0-----:R-:W-:Y:S05]  /*2aa10*/  @!P0 BRA `(.L_x_6491) ;  /* 0x0000000000508947 */ /* 0x001fea0003800000 */
[----:B------:R-:W2:Y:S01]  /*2aa20*/  LDL R10, [R1+0x28] ;  /* 0x00002800010a7983 */ /* 0x000ea20000100800 */
[----:B------:R-:W0:Y:S03]  /*2aa30*/  LDC R3, c[0x0][0x43c] ;  /* 0x00010f00ff037b82 */ /* 0x000e260000000800 */
[----:B------:R-:W3:Y:S01]  /*2aa40*/  LDL R6, [R1+0x14] ;  /* 0x0000140001067983 */ /* 0x000ee20000100800 */
[----:B------:R-:W-:Y:S01]  /*2aa50*/  MOV R0, R2 ;  /* 0x0000000200007202 */ /* 0x000fe20000000f00 */
        /* <DEDUP_REMOVED lines=16> */
.L_x_6491:
[----:B------:R-:W2:Y:S01]  /*2ab60*/  LDL R0, [R1+0x4] ;  /* 0x0000040001007983 */ /* 0x000ea20000100800 */
[----:B------:R-:W-:Y:S01]  /*2ab70*/  BSSY B3, `(.L_x_6492) ;  /* 0x0000005000037945 */ /* 0x000fe20003800000 */
[----:B--2---:R-:W-:Y:S02]  /*2ab80*/  LEA R3, R8, R0, 0x3 ;  /* 0x0000000008037211 */ /* 0x004fe400078e18ff */
[----:B------:R-:W-:-:S04]  /*2ab90*/  SHF.L.U32 R0, R9, 0x1f, RZ ;  /* 0x0000001f09007819 */ /* 0x000fc800000006ff */
[----:B------:R-:W1:Y:S02]  /*2aba0*/  SYNCS.PHASECHK.TRANS64.TRYWAIT P0, [R3+URZ+0x36840], R0 ;  /* 0x03684000030075a7 */ /* 0x000e64000800017f */
[----:B-1----:R-:W-:Y:S05]  /*2abb0*/  @!P0 BRA `(.L_x_6493) ;  /* 0x0000005400748947 */ /* 0x002fea0003800000 */
.L_x_6645:
[----:B------:R-:W-:Y:S05]  /*2abc0*/  BSYNC B3 ;  /* 0x0000000000037941 */ /* 0x000fea0003800000 */
.L_x_6492:
        /* <DEDUP_REMOVED lines=11> */
.L_x_6495:
[----:B------:R-:W-:Y:S05]  /*2ac80*/  BSYNC B3 ;  /* 0x0000000000037941 */ /* 0x000fea0003800000 */
.L_x_6494:
[----:B------:R-:W2:Y:S04]  /*2ac90*/  LDL R5, [R1+0x4] ;  /* 0x0000040001057983 */ /* 0x000ea80000100800 */
[----:B-1----:R-:W3:Y:S01]  /*2aca0*/  LDL R0, [R1+0x1c] ;  /* 0x00001c0001007983 */ /* 0x002ee20000100800 */
[----:B0-----:R-:W-:Y:S01]  /*2acb0*/  IMAD.MOV.U32 R10, RZ, RZ, RZ ;  /* 0x000000ffff0a7224 */ /* 0x001fe200078e00ff */
        /* <DEDUP_REMOVED lines=9> */
[----:B------:R-:W-:-:S07]  /*2ad50*/  IADD3 R5, R6, 0x21400, RZ ;  /* 0x0002140006057810 */ /* 0x000fce0007ffe0ff */
.L_x_6496:
        /* <DEDUP_REMOVED lines=16> */
.L_x_6497:
        /* <DEDUP_REMOVED lines=16> */
.L_x_6498:
        /* <DEDUP_REMOVED lines=18> */
.L_x_6646:
[----:B------:R-:W-:Y:S05]  /*2b080*/  BSYNC B3 ;  /* 0x0000000000037941 */ /* 0x000fea0003800000 */
.L_x_6499:
        /* <DEDUP_REMOVED lines=10> */
.L_x_6501:
[----:B------:R-:W2:Y:S01]  /*2b130*/  LDL R3, [R1+0x8] ;  /* 0x0000080001037983 */ /* 0x000ea20000100800 */
[----:B------:R-:W-:Y:S01]  /*2b140*/  BSSY B3, `(.L_x_6502) ;  /* 0x0000004000037945 */ /* 0x000fe20003800000 */
[----:B--2---:R-:W-:-:S13]  /*2b150*/  LOP3.LUT P0, RZ, R3, 0x8, RZ, 0xc0, !PT ;  /* 0x0000000803ff7812 */ /* 0x004fda000780c0ff */
[----:B------:R-:W-:Y:S05]  /*2b160*/  @P0 BRA `(.L_x_6503) ;  /* 0x0000000000040947 */ /* 0x000fea0003800000 */
[----:B------:R-:W-:Y:S01]  /*2b170*/  BPT.TRAP 0x1 ;  /* 0x000000040000795c */ /* 0x000fe20000300000 */
.L_x_6503:
[----:B------:R-:W-:Y:S05]  /*2b180*/  BSYNC B3 ;  /* 0x0000000000037941 */ /* 0x000fea0003800000 */
.L_x_6502:
        /* <DEDUP_REMOVED lines=14> */
.L_x_6504:
        /* <DEDUP_REMOVED lines=16> */
.L_x_6505:
        /* <DEDUP_REMOVED lines=16> */
.L_x_6506:
        /* <DEDUP_REMOVED lines=13> */
.L_x_6490:
[----:B------:R-:W-:Y:S05]  /*2b540*/  BSYNC B1 ;  /* 0x0000000000017941 */ /* 0x000fea0003800000 */
.L_x_6489:
[----:B------:R-:W2:Y:S04]  /*2b550*/  LDL.LU R0, [R1+0x38] ;  /* 0x0000380001007983 */ /* 0x000ea80000300800 */
[----:B------:R1:W-:Y:S04]  /*2b560*/  STL [R1+0x18], R9 ;  /* 0x0000180901007387 */ /* 0x0003e80000100800 */
[----:B------:R1:W-:Y:S02]  /*2b570*/  STL [R1+0xc], R8 ;  /* 0x00000c0801007387 */ /* 0x0003e40000100800 */
[----:B-12---:R-:W-:-:S07]  /*2b580*/  VIADD R0, R0, 0xfffffffd ;  /* 0xfffffffd00007836 */ /* 0x006fce0000000000 */
.L_x_6488:
[----:B------:R-:W-:Y:S05]  /*2b590*/  BSYNC B2 ;  /* 0x0000000000027941 */ /* 0x000fea0003800000 */
.L_x_6487:
[----:B------:R-:W-:-:S13]  /*2b5a0*/  ISETP.NE.AND P0, PT, R2, RZ, PT ;  /* 0x000000ff0200720c */ /* 0x000fda0003f05270 */
[----:B------:R-:W-:Y:S05]  /*2b5b0*/  @!P0 BRA `(.L_x_6486) ;  /* 0x00000018001c8947 */ /* 0x000fea0003800000 */
[----:B-----5:R1:W5:Y:S02]  /*2b5c0*/  LDL R8, [R1] ;  /* 0x0000000001087983 */ /* 0x0203640000100800 */
.L_x_6543:
[----:B0-2---:R-:W2:Y:S04]  /*2b5d0*/  LDL R4, [R1+0x8] ;  /* 0x0000080001047983 */ /* 0x005ea80000100800 */
[----:B------:R-:W4:Y:S04]  /*2b5e0*/  LDL R3, [R1+0xc] ;  /* 0x00000c0001037983 */ /* 0x000f280000100800 */
[----:B---3--:R-:W3:Y:S01]  /*2b5f0*/  LDL R2, [R1+0x18] ;  /* 0x0000180001027983 */ /* 0x008ee20000100800 */
[----:B------:R-:W-:Y:S05]  /*2b600*/  YIELD ;  /* 0x0000000000007946 */ /* 0x000fea0003800000 */
[----:B------:R-:W-:Y:S01]  /*2b610*/  BSSY B1, `(.L_x_6507) ;  /* 0x00000be000017945 */ /* 0x000fe20003800000 */
[----:B--2---:R-:W-:-:S02]  /*2b620*/  LOP3.LUT P1, RZ, R4, 0x4, RZ, 0xc0, !PT ;  /* 0x0000000404ff7812 */ /* 0x004fc4000782c0ff */
[----:B----4-:R-:W-:-:S04]  /*2b630*/  IADD3 R4, R3, 0x1, RZ ;  /* 0x0000000103047810 */ /* 0x010fc80007ffe0ff */
        /* <DEDUP_REMOVED lines=29> */
.L_x_6509:
[----:B------:R-:W2:Y:S01]  /*2b810*/  LDL R2, [R1+0x4] ;  /* 0x0000040001027983 */ /* 0x000ea20000100800 */
[----:B------:R-:W-:Y:S01]  /*2b820*/  BSSY B2, `(.L_x_6510) ;  /* 0x0000005000027945 */ /* 0x000fe20003800000 */
[----:B--2---:R-:W-:Y:S01]  /*2b830*/  IMAD R3, R4, 0x8, R2 ;  /* 0x0000000804037824 */ /* 0x004fe200078e0202 */
[----:B------:R-:W-:-:S04]  /*2b840*/  SHF.L.U32 R2, R5, 0x1f, RZ ;  /* 0x0000001f05027819 */ /* 0x000fc800000006ff */
[----:B------:R-:W2:Y:S02]  /*2b850*/  SYNCS.PHASECHK.TRANS64.TRYWAIT P0, [R3+URZ+0x36840], R2 ;  /* 0x03684002030075a7 */ /* 0x000ea4000800017f */
[----:B--2---:R-:W-:Y:S05]  /*2b860*/  @!P0 BRA `(.L_x_6511) ;  /* 0x0000004800708947 */ /* 0x004fea0003800000 */
.L_x_6647:
[----:B------:R-:W-:Y:S05]  /*2b870*/  BSYNC B2 ;  /* 0x0000000000027941 */ /* 0x000fea0003800000 */
.L_x_6510:
        /* <DEDUP_REMOVED lines=11> */
.L_x_6513:
[----:B------:R-:W-:Y:S05]  /*2b930*/  BSYNC B2 ;  /* 0x0000000000027941 */ /* 0x000fea0003800000 */
.L_x_6512:
        /* <DEDUP_REMOVED lines=13> */
.L_x_6514:
        /* <DEDUP_REMOVED lines=16> */
.L_x_6515:
        /* <DEDUP_REMOVED lines=16> */
.L_x_6516:
        /* <DEDUP_REMOVED lines=18> */
.L_x_6648:
[----:B------:R-:W-:Y:S05]  /*2bd30*/  BSYNC B2 ;  /* 0x0000000000027941 */ /* 0x000fea0003800000 */
.L_x_6517:
        /* <DEDUP_REMOVED lines=10> */
.L_x_6519:
[----:B------:R-:W2:Y:S01]  /*2bde0*/  LDL R3, [R1+0x8] ;  /* 0x0000080001037983 */ /* 0x000ea20000100800 */
[----:B------:R-:W-:Y:S01]  /*2bdf0*/  BSSY B2, `(.L_x_6520) ;  /* 0x0000004000027945 */ /* 0x000fe20003800000 */
[----:B--2---:R-:W-:-:S13]  /*2be00*/  LOP3.LUT P0, RZ, R3, 0x8, RZ, 0xc0, !PT ;  /* 0x0000000803ff7812 */ /* 0x004fda000780c0ff */
[----:B------:R-:W-:Y:S05]  /*2be10*/  @P0 BRA `(.L_x_6521) ;  /* 0x0000000000040947 */ /* 0x000fea0003800000 */
[----:B------:R-:W-:Y:S01]  /*2be20*/  BPT.TRAP 0x1 ;  /* 0x000000040000795c */ /* 0x000fe20000300000 */
.L_x_6521:
[----:B------:R-:W-:Y:S05]  /*2be30*/  BSYNC B2 ;  /* 0x0000000000027941 */ /* 0x000fea0003800000 */
.L_x_6520:
        /* <DEDUP_REMOVED lines=14> */
.L_x_6522:
        /* <DEDUP_REMOVED lines=16> */
.L_x_6523:
        /* <DEDUP_REMOVED lines=16> */
.L_x_6524:
        /* <DEDUP_REMOVED lines=13> */
.L_x_6508:
[----:B------:R-:W-:Y:S05]  /*2c1f0*/  BSYNC B1 ;  /* 0x0000000000017941 */ /* 0x000fea0003800000 */
.L_x_6507:
[----:B------:R-:W2:Y:S01]  /*2c200*/  LDL R2, [R1+0x8] ;  /* 0x0000080001027983 */ /* 0x000ea20000100800 */
[----:B------:R-:W-:Y:S01]  /*2c210*/  IADD3 R3, R4, 0x1, RZ ;  /* 0x0000000104037810 */ /* 0x000fe20007ffe0ff */
[----:B------:R-:W-:Y:S03]  /*2c220*/  BSSY B1, `(.L_x_6525) ;  /* 0x00000bd000017945 */ /* 0x000fe60003800000 */
        /* <DEDUP_REMOVED lines=9> */
[----:B0-----:R-:W-:Y:S01]  /*2c2c0*/  VIADD R6, R0, 0xffffffff ;  /* 0xffffffff00067836 */ /* 0x001fe20000000000 */
[----:B------:R-:W-:-:S04]  /*2c2d0*/  ISETP.NE.U32.AND P0, PT, RZ, UR4, PT ;  /* 0x00000004ff007c0c */ /* 0x000fc8000bf05070 */
[----:B------:R-:W-:-:S13]  /*2c2e0*/  ISETP.NE.AND.EX P0, PT, RZ, UR5, PT, P0 ;  /* 0x00000005ff007c0c */ /* 0x000fda000bf05300 */
[----:B------:R-:W-:Y:S05]  /*2c2f0*/  @!P0 BRA `(.L_x_6527) ;  /* 0x00000000004c8947 */ /* 0x000fea0003800000 */
[----:B------:R-:W3:Y:S01]  /*2c300*/  LDL R12, [R1+0x28] ;  /* 0x00002800010c7983 */ /* 0x000ee20000100800 */
[----:B-----5:R-:W0:Y:S01]  /*2c310*/  LDC R8, c[0x0][0x43c] ;  /* 0x00010f00ff087b82 */ /* 0x020e220000000800 */
[----:B------:R-:W-:Y:S02]  /*2c320*/  ULDC.64 UR6, c[0x0][0x428] ;  /* 0x00010a0000067ab9 */ /* 0x000fe40000000a00 */
[----:B------:R-:W4:Y:S01]  /*2c330*/  LDL R9, [R1+0x14] ;  /* 0x0000140001097983 */ /* 0x000f220000100800 */
        /* <DEDUP_REMOVED lines=10> */
[----:B------:R-:W-:-:S05]  /*2c3e0*/  IMAD.WIDE.U32 R2, R9, UR6, R2 ;  /* 0x0000000609027c25 */ /* 0x000fca000f8e0002 */
[----:B------:R-:W-:Y:S02]  /*2c3f0*/  IADD3 R3, R7, R3, RZ ;  /* 0x0000000307037210 */ /* 0x000fe40007ffe0ff */
[----:B------:R-:W-:-:S04]  /*2c400*/  LEA R8, P0, R2, UR4, 0x2 ;  /* 0x0000000402087c11 */ /* 0x000fc8000f8010ff */
[----:B------:R-:W-:-:S05]  /*2c410*/  LEA.HI.X R9, R2, UR5, R3, 0x2, P0 ;  /* 0x0000000502097c11 */ /* 0x000fca00080f1403 */
[----:B------:R0:W5:Y:S04]  /*2c420*/  LDG.E R8, desc[UR60][R8.64] ;  /* 0x0000003c08087981 */ /* 0x000168000c1e1900 */
.L_x_6527:
[----:B------:R-:W3:Y:S01]  /*2c430*/  LDL R2, [R1+0x4] ;  /* 0x0000040001027983 */ /* 0x000ee20000100800 */
[----:B------:R-:W-:Y:S01]  /*2c440*/  BSSY B2, `(.L_x_6528) ;  /* 0x0000005000027945 */ /* 0x000fe20003800000 */
[----:B---3--:R-:W-:Y:S01]  /*2c450*/  IMAD R3, R11, 0x8, R2 ;  /* 0x000000080b037824 */ /* 0x008fe200078e0202 */
[----:B------:R-:W-:-:S04]  /*2c460*/  SHF.L.U32 R2, R10, 0x1f, RZ ;  /* 0x0000001f0a027819 */ /* 0x000fc800000006ff */
[----:B------:R-:W3:Y:S02]  /*2c470*/  SYNCS.PHASECHK.TRANS64.TRYWAIT P0, [R3+URZ+0x36840], R2 ;  /* 0x03684002030075a7 */ /* 0x000ee4000800017f */
[----:B---3--:R-:W-:Y:S05]  /*2c480*/  @!P0 BRA `(.L_x_6529) ;  /* 0x0000003c00908947 */ /* 0x008fea0003800000 */
.L_x_6649:
[----:B------:R-:W-:Y:S05]  /*2c490*/  BSYNC B2 ;  /* 0x0000000000027941 */ /* 0x000fea0003800000 */
.L_x_6528:
        /* <DEDUP_REMOVED lines=11> */
.L_x_6531:
[----:B------:R-:W-:Y:S05]  /*2c550*/  BSYNC B2 ;  /* 0x0000000000027941 */ /* 0x000fea0003800000 */
.L_x_6530:
[----:B0-----:R-:W4:Y:S04]  /*2c560*/  LDL R9, [R1+0x4] ;  /* 0x0000040001097983 */ /* 0x001f280000100800 */
        /* <DEDUP_REMOVED lines=13> */
.L_x_6532:
        /* <DEDUP_REMOVED lines=16> */
.L_x_6533:
        /* <DEDUP_REMOVED lines=16> */
.L_x_6534:
        /* <DEDUP_REMOVED lines=16> */
.L_x_6650:
[----:B------:R-:W-:Y:S05]  /*2c940*/  BSYNC B2 ;  /* 0x0000000000027941 */ /* 0x000fea0003800000 */
.L_x_6535:
        /* <DEDUP_REMOVED lines=10> */
.L_x_6537:
[----:B------:R-:W2:Y:S01]  /*2c9f0*/  LDL R3, [R1+0x8] ;  /* 0x0000080001037983 */ /* 0x000ea20000100800 */
[----:B------:R-:W-:Y:S01]  /*2ca00*/  BSSY B2, `(.L_x_6538) ;  /* 0x0000004000027945 */ /* 0x000fe20003800000 */
[----:B--2---:R-:W-:-:S13]  /*2ca10*/  LOP3.LUT P0, RZ, R3, 0x8, RZ, 0xc0, !PT ;  /* 0x0000000803ff7812 */ /* 0x004fda000780c0ff */
[----:B------:R-:W-:Y:S05]  /*2ca20*/  @P0 BRA `(.L_x_6539) ;  /* 0x0000000000040947 */ /* 0x000fea0003800000 */
[----:B------:R-:W-:Y:S01]  /*2ca30*/  BPT.TRAP 0x1 ;  /* 0x000000040000795c */ /* 0x000fe20000300000 */
.L_x_6539:
[----:B------:R-:W-:Y:S05]  /*2ca40*/  BSYNC B2 ;  /* 0x0000000000027941 */ /* 0x000fea0003800000 */
.L_x_6538:
[----:B------:R-:W2:Y:S04]  /*2ca50*/  LDL R7, [R1+0x4] ;  /* 0x0000040001077983 */ /* 0x000ea80000100800 */
        /* <DEDUP_REMOVED lines=12> */
.L_x_6540:
        /* <DEDUP_REMOVED lines=16> */
.L_x_6541:
        /* <DEDUP_REMOVED lines=16> */
.L_x_6542:
        /* <DEDUP_REMOVED lines=13> */
.L_x_6526:
[----:B------:R-:W-:Y:S05]  /*2cdf0*/  BSYNC B1 ;  /* 0x0000000000017941 */ /* 0x000fea0003800000 */
.L_x_6525:
[C---:B------:R-:W-:Y:S02]  /*2ce00*/  ISETP.GT.AND P0, PT, R0.reuse, 0x1, PT ;  /* 0x000000010000780c */ /* 0x040fe40003f04270 */
[----:B------:R-:W-:-:S11]  /*2ce10*/  IADD3 R0, R0, -0x2, RZ ;  /* 0xfffffffe00007810 */ /* 0x000fd60007ffe0ff */
[----:B------:R-:W-:Y:S05]  /*2ce20*/  @P0 BRA `(.L_x_6543) ;  /* 0xffffffe400e80947 */ /* 0x000fea000383ffff */
.L_x_6486:
[----:B------:R-:W-:Y:S05]  /*2ce30*/  BSYNC B0 ;  /* 0x0000000000007941 */ /* 0x000fea0003800000 */
.L_x_6485:
[----:B------:R-:W4:Y:S01]  /*2ce40*/  S2R R2, SR_TID.X ;  /* 0x0000000000027919 */ /* 0x000f220000002100 */
[----:B------:R-:W-:Y:S01]  /*2ce50*/  BSSY B0, `(.L_x_6544) ;  /* 0x0000010000007945 */ /* 0x000fe20003800000 */
[----:B----4-:R-:W-:-:S04]  /*2ce60*/  LOP3.LUT R2, R2, 0x7f, RZ, 0xc0, !PT ;  /* 0x0000007f02027812 */ /* 0x010fc800078ec0ff */
[----:B------:R-:W-:-:S13]  /*2ce70*/  ISETP.NE.AND P0, PT, R2, RZ, PT ;  /* 0x000000ff0200720c */ /* 0x000fda0003f05270 */
[----:B------:R-:W-:Y:S05]  /*2ce80*/  @P0 BRA `(.L_x_6545) ;  /* 0x0000000000300947 */ /* 0x000fea0003800000 */
[----:B------:R-:W4:Y:S01]  /*2ce90*/  S2R R2, SR_LANEID ;  /* 0x0000000000027919 */ /* 0x000f220000000000 */
[----:B------:R-:W-:Y:S01]  /*2cea0*/  VOTEU.ANY UR4, UPT, PT ;  /* 0x0000000000047886 */ /* 0x000fe200038e0100 */
[----:B0-2---:R-:W0:Y:S01]  /*2ceb0*/  LDC.64 R4, c[0x0][0xc60] ;  /* 0x00031800ff047b82 */ /* 0x005e220000000a00 */
[----:B------:R-:W4:Y:S02]  /*2cec0*/  FLO.U32 R0, UR4 ;  /* 0x0000000400007d00 */ /* 0x000f2400080e0000 */
[----:B----4-:R-:W-:-:S06]  /*2ced0*/  ISETP.EQ.U32.AND P0, PT, R0, R2, PT ;  /* 0x000000020000720c */ /* 0x010fcc0003f02070 */
[----:B------:R-:W0:Y:S07]  /*2cee0*/  POPC R2, UR4 ;  /* 0x0000000400027d09 */ /* 0x000e2e0008000000 */
[----:B0-----:R-:W2:Y:S04]  /*2cef0*/  @P0 ATOMG.E.ADD.STRONG.GPU PT, R2, desc[UR60][R4.64], R2 ;  /* 0x00000002040209a8 */ /* 0x001ea800081ee1fc */
[----:B--2---:R0:W2:Y:S02]  /*2cf00*/  SHFL.IDX PT, R2, R2, R0, 0x1f ;  /* 0x00001f0002027589 */ /* 0x0040a400000e0000 */
[----:B0-----:R-:W0:Y:S02]  /*2cf10*/  S2R R0, SR_LTMASK ;  /* 0x0000000000007919 */ /* 0x001e240000003900 */
[----:B0-----:R-:W-:-:S06]  /*2cf20*/  LOP3.LUT R0, R0, UR4, RZ, 0xc0, !PT ;  /* 0x0000000400007c12 */ /* 0x001fcc000f8ec0ff */
[----:B------:R-:W2:Y:S02]  /*2cf30*/  POPC R0, R0 ;  /* 0x0000000000007309 */ /* 0x000ea40000000000 */
[----:B--2---:R-:W-:-:S07]  /*2cf40*/  IADD3 R16, R2, UR39, R0 ;  /* 0x0000002702107c10 */ /* 0x004fce000fffe000 */
.L_x_6545:
[----:B------:R-:W-:Y:S05]  /*2cf50*/  BSYNC B0 ;  /* 0x0000000000007941 */ /* 0x000fea0003800000 */
.L_x_6544:
        /* <DEDUP_REMOVED lines=12> */
.L_x_6651:
[----:B------:R-:W-:Y:S05]  /*2d020*/  BSYNC B1 ;  /* 0x0000000000017941 */ /* 0x000fea0003800000 */
.L_x_6548:
        /* <DEDUP_REMOVED lines=10> */
.L_x_6550:
[----:B------:R-:W2:Y:S01]  /*2d0d0*/  LDL R2, [R1+0x8] ;  /* 0x0000080001027983 */ /* 0x000ea20000100800 */
[----:B------:R-:W-:Y:S01]  /*2d0e0*/  BSSY B1, `(.L_x_6551) ;  /* 0x0000004000017945 */ /* 0x000fe20003800000 */
[----:B--2---:R-:W-:-:S13]  /*2d0f0*/  LOP3.LUT P0, RZ, R2, 0x8, RZ, 0xc0, !PT ;  /* 0x0000000802ff7812 */ /* 0x004fda000780c0ff */
[----:B------:R-:W-:Y:S05]  /*2d100*/  @P0 BRA `(.L_x_6552) ;  /* 0x0000000000040947 */ /* 0x000fea0003800000 */
[----:B------:R-:W-:Y:S01]  /*2d110*/  BPT.TRAP 0x1 ;  /* 0x000000040000795c */ /* 0x000fe20000300000 */
.L_x_6552:
[----:B------:R-:W-:Y:S05]  /*2d120*/  BSYNC B1 ;  /* 0x0000000000017941 */ /* 0x000fea0003800000 */
.L_x_6551:
        /* <DEDUP_REMOVED lines=12> */
[----:B----4-:R-:W-:-:S05]  /*2d1f0*/  IMAD R2, R2, 0xa800, R4 ;  /* 0x0000a80002027824 */ /* 0x010fca00078e0204 */
[----:B------:R-:W-:-:S07]  /*2d200*/  IADD3 R4, R2, 0x400, RZ ;  /* 0x0000040002047810 */ /* 0x000fce0007ffe0ff */
.L_x_6553:
        /* <DEDUP_REMOVED lines=16> */
.L_x_6554:
        /* <DEDUP_REMOVED lines=16> */
.L_x_6555:
        /* <DEDUP_REMOVED lines=11> */
.L_x_6547:
[----:B------:R-:W-:Y:S05]  /*2d4c0*/  BSYNC B0 ;  /* 0x0000000000007941 */ /* 0x000fea0003800000 */
.L_x_6546:
[----:B------:R-:W4:Y:S04]  /*2d4d0*/  LDL.LU R5, [R1+0xc] ;  /* 0x00000c0001057983 */ /* 0x000f280000300800 */
[----:B0-2---:R-:W2:Y:S01]  /*2d4e0*/  LDL.LU R4, [R1+0x18] ;  /* 0x0000180001047983 */ /* 0x005ea20000300800 */
[----:B----4-:R-:W-:-:S05]  /*2d4f0*/  VIADD R0, R5, 0x1 ;  /* 0x0000000105007836 */ /* 0x010fca0000000000 */
[----:B------:R-:W-:-:S04]  /*2d500*/  ISETP.NE.AND P0, PT, R0, 0x2, PT ;  /* 0x000000020000780c */ /* 0x000fc80003f05270 */
[----:B------:R-:W-:Y:S02]  /*2d510*/  SEL R2, RZ, 0x1, P0 ;  /* 0x00000001ff027807 */ /* 0x000fe40000000000 */
[----:B------:R-:W-:Y:S02]  /*2d520*/  SEL R0, R0, RZ, P0 ;  /* 0x000000ff00007207 */ /* 0x000fe40000000000 */
[----:B--2---:R-:W-:-:S03]  /*2d530*/  LOP3.LUT R4, R4, R2, RZ, 0x3c, !PT ;  /* 0x0000000204047212 */ /* 0x004fc600078e3cff */
[----:B------:R0:W-:Y:S04]  /*2d540*/  STL [R1+0xc], R0 ;  /* 0x00000c0001007387 */ /* 0x0001e80000100800 */
[----:B------:R0:W-:Y:S02]  /*2d550*/  STL [R1+0x18], R4 ;  /* 0x0000180401007387 */ /* 0x0001e40000100800 */
.L_x_6465:
[----:B------:R-:W-:Y:S05]  /*2d560*/  BSYNC B7 ;  /* 0x0000000000077941 */ /* 0x000fea0003800000 */
.L_x_6463:
[----:B------:R-:W2:Y:S02]  /*2d570*/  LDL R7, [R1+0x8] ;  /* 0x0000080001077983 */ /* 0x000ea40000100800 */
[----:B--2---:R-:W-:-:S13]  /*2d580*/  LOP3.LUT P0, RZ, R7, 0x10, RZ, 0xc0, !PT ;  /* 0x0000001007ff7812 */ /* 0x004fda000780c0ff */
[----:B------:R-:W-:Y:S05]  /*2d590*/  @!P0 BRA `(.L_x_6556) ;  /* 0x0000000000288947 */ /* 0x000fea0003800000 */
[----:B------:R-:W-:Y:S05]  /*2d5a0*/  WARPSYNC.ALL ;  /* 0x0000000000007948 */ /* 0x000fea0003800000 */
[----:B------:R-:W2:Y:S08]  /*2d5b0*/  S2UR UR5, SR_CgaCtaId ;  /* 0x00000000000579c3 */ /* 0x000eb00000008800 */
[----:B------:R-:W-:Y:S06]  /*2d5c0*/  BAR.SYNC.DEFER_BLOCKING 0x5, 0x180 ;  /* 0x0146000000007b1d */ /* 0x000fec0000010000 */
[----:B------:R-:W-:-:S02]  /*2d5d0*/  UMOV UR4, 0x400 ;  /* 0x0000040000047882 */ /* 0x000fc40000000000 */
[----:B--2---:R-:W-:-:S06]  /*2d5e0*/  ULEA UR4, UR5, UR4, 0x18 ;  /* 0x0000000405047291 */ /* 0x004fcc000f8ec03f */
[----:B0-----:R-:W-:-:S05]  /*2d5f0*/  MOV R0, UR4 ;  /* 0x0000000400007c02 */ /* 0x001fca0008000f00 */
[----:B------:R2:W4:Y:S04]  /*2d600*/  LDS.128 R16, [R0+0x368d0] ;  /* 0x0368d00000107984 */ /* 0x0005280000000c00 */
[----:B------:R2:W-:Y:S01]  /*2d610*/  STL [R1+0x4], R0 ;  /* 0x0000040001007387 */ /* 0x0005e20000100800 */
[----:B------:R-:W-:Y:S06]  /*2d620*/  BAR.ARV 0x4, 0x180 ;  /* 0x0106000000007b1d */ /* 0x000fec0000002000 */
[----:B------:R-:W-:Y:S05]  /*2d630*/  BRA `(.L_x_6557) ;  /* 0x0000000800d87947 */ /* 0x000fea0003800000 */
.L_x_6556:
[----:B---3--:R-:W2:Y:S01]  /*2d640*/  LDL R6, [R1+0x2c] ;  /* 0x00002c0001067983 */ /* 0x008ea20000100800 */
[----:B------:R-:W-:Y:S01]  /*2d650*/  UMOV UR4, 0xffffffff ;  /* 0xffffffff00047882 */ /* 0x000fe20000000000 */
[----:B--2---:R-:W-:Y:S02]  /*2d660*/  ISETP.NE.AND P5, PT, R6, 0x1f, PT ;  /* 0x0000001f0600780c */ /* 0x004fe40003fa5270 */
[----:B------:R-:W-:Y:S11]  /*2d670*/  BRA.DIV UR4, `(.L_x_6558) ;  /* 0x0000002e04507947 */ /* 0x000ff6000b800000 */
[----:B0-----:R-:W-:Y:S01]  /*2d680*/  IMAD.IADD R0, R19, 0x1, R6 ;  /* 0x0000000113007824 */ /* 0x001fe200078e0206 */
        /* <DEDUP_REMOVED lines=14> */
[----:B0-----:R-:W-:-:S04]  /*2d770*/  SEL R0, R2, RZ, P4 ;  /* 0x000000ff02007207 */ /* 0x001fc80002000000 */
[----:B------:R-:W-:Y:S02]  /*2d780*/  IADD3 R2, R3, R0, RZ ;  /* 0x0000000003027210 */ /* 0x000fe40007ffe0ff */
[----:B------:R-:W-:Y:S04]  /*2d790*/  SHFL.IDX PT, R0, R16, RZ, 0x1f ;  /* 0x00001fff10007589 */ /* 0x000fe800000e0000 */
        /* <DEDUP_REMOVED lines=12> */
[----:B------:R0:W2:Y:S02]  /*2d860*/  SHFL.IDX PT, R16, R2, 0x1f, 0x1f ;  /* 0x03e01f0002107f89 */ /* 0x0000a400000e0000 */
.L_x_6661:
[----:B------:R-:W-:Y:S02]  /*2d870*/  ULDC UR4, c[0x0][0xc38] ;  /* 0x00030e0000047ab9 */ /* 0x000fe40000000800 */
[----:B------:R-:W-:-:S04]  /*2d880*/  IMAD.U32 R4, RZ, RZ, UR4 ;  /* 0x00000004ff047e24 */ /* 0x000fc8000f8e00ff */
[----:B--2---:R-:W-:-:S04]  /*2d890*/  IMAD R16, R16, R4, RZ ;  /* 0x0000000410107224 */ /* 0x004fc800078e02ff */
[----:B------:R-:W-:-:S05]  /*2d8a0*/  IMAD.IADD R5, R5, 0x1, R16 ;  /* 0x0000000105057824 */ /* 0x000fca00078e0210 */
[----:B------:R-:W-:-:S13]  /*2d8b0*/  ISETP.GT.AND P4, PT, R5, R0, PT ;  /* 0x000000000500720c */ /* 0x000fda0003f84270 */
[----:B------:R-:W-:Y:S05]  /*2d8c0*/  @P4 BRA `(.L_x_6559) ;  /* 0x0000000000a04947 */ /* 0x000fea0003800000 */
.L_x_6564:
[----:B0-----:R-:W0:Y:S01]  /*2d8d0*/  LDC R2, c[0x0][0xc3c] ;  /* 0x00030f00ff027b82 */ /* 0x001e220000000800 */
[----:B------:R-:W-:-:S05]  /*2d8e0*/  VIADD R19, R19, 0x1f ;  /* 0x0000001f13137836 */ /* 0x000fca0000000000 */
[----:B0-----:R-:W-:-:S13]  /*2d8f0*/  ISETP.GE.AND P4, PT, R19, R2, PT ;  /* 0x000000021300720c */ /* 0x001fda0003f86270 */
[----:B------:R-:W-:Y:S05]  /*2d900*/  @P4 BRA `(.L_x_6560) ;  /* 0x0000000400dc4947 */ /* 0x000fea0003800000 */
[----:B------:R-:W2:Y:S01]  /*2d910*/  LDL R3, [R1+0x2c] ;  /* 0x00002c0001037983 */ /* 0x000ea20000100800 */
[----:B------:R-:W-:Y:S01]  /*2d920*/  BSSY B0, `(.L_x_6561) ;  /* 0x0000008000007945 */ /* 0x000fe20003800000 */
[----:B--2---:R-:W-:Y:S01]  /*2d930*/  IADD3 R4, R19, R3, RZ ;  /* 0x0000000313047210 */ /* 0x004fe20007ffe0ff */
[----:B------:R-:W-:-:S03]  /*2d940*/  IMAD.MOV.U32 R3, RZ, RZ, RZ ;  /* 0x000000ffff037224 */ /* 0x000fc600078e00ff */
[----:B------:R-:W-:-:S13]  /*2d950*/  ISETP.GE.OR P4, PT, R4, R2, !P5 ;  /* 0x000000020400720c */ /* 0x000fda0006f86670 */
[----:B------:R-:W-:Y:S05]  /*2d960*/  @P4 BRA `(.L_x_6562) ;  /* 0x00000000000c4947 */ /* 0x000fea0003800000 */
[----:B------:R-:W0:Y:S02]  /*2d970*/  LDC.64 R2, c[0x0][0xc80] ;  /* 0x00032000ff027b82 */ /* 0x000e240000000a00 */
[----:B0-----:R-:W-:-:S06]  /*2d980*/  IMAD.WIDE R2, R4, 0x4, R2 ;  /* 0x0000000404027825 */ /* 0x001fcc00078e0202 */
[----:B------:R0:W5:Y:S02]  /*2d990*/  LDG.E R3, desc[UR60][R2.64] ;  /* 0x0000003c02037981 */ /* 0x000164000c1e1900 */
.L_x_6562:
[----:B------:R-:W-:Y:S05]  /*2d9a0*/  BSYNC B0 ;  /* 0x0000000000007941 */ /* 0x000fea0003800000 */
.L_x_6561:
        /* <DEDUP_REMOVED lines=19> */
[----:B------:R0:W2:Y:S02]  /*2dae0*/  SHFL.IDX PT, R16, R2, 0x1f, 0x1f ;  /* 0x03e01f0002107f89 */ /* 0x0000a400000e0000 */
.L_x_6669:
[----:B------:R-:W-:Y:S02]  /*2daf0*/  ULDC UR4, c[0x0][0xc38] ;  /* 0x00030e0000047ab9 */ /* 0x000fe40000000800 */
[----:B------:R-:W-:-:S04]  /*2db00*/  IMAD.U32 R4, RZ, RZ, UR4 ;  /* 0x00000004ff047e24 */ /* 0x000fc8000f8e00ff */
[----:B--2---:R-:W-:-:S05]  /*2db10*/  IMAD R16, R16, R4, RZ ;  /* 0x0000000410107224 */ /* 0x004fca00078e02ff */
[----:B------:R-:W-:-:S04]  /*2db20*/  IADD3 R5, R16, R5, RZ ;  /* 0x0000000510057210 */ /* 0x000fc80007ffe0ff */
[----:B------:R-:W-:-:S13]  /*2db30*/  ISETP.GT.AND P4, PT, R5, R0, PT ;  /* 0x000000000500720c */ /* 0x000fda0003f84270 */
[----:B------:R-:W-:Y:S05]  /*2db40*/  @!P4 BRA `(.L_x_6564) ;  /* 0xfffffffc0060c947 */ /* 0x000fea000383ffff */
.L_x_6559:
        /* <DEDUP_REMOVED lines=8> */
.L_x_6673:
[----:B------:R-:W-:Y:S01]  /*2dbd0*/  ISETP.NE.AND P0, PT, R5, RZ, PT ;  /* 0x000000ff0500720c */ /* 0x000fe20003f05270 */
[----:B------:R-:W-:-:S12]  /*2dbe0*/  IMAD.MOV.U32 R5, RZ, RZ, RZ ;  /* 0x000000ffff057224 */ /* 0x000fd800078e00ff */
[----:B------:R-:W-:Y:S05]  /*2dbf0*/  @!P0 BRA `(.L_x_6566) ;  /* 0x0000000000148947 */ /* 0x000fea0003800000 */
[----:B------:R-:W-:Y:S01]  /*2dc00*/  UMOV UR4, 0xffffffff ;  /* 0xffffffff00047882 */ /* 0x000fe20000000000 */
[----:B------:R-:W-:Y:S02]  /*2dc10*/  VIADD R12, R6, 0xffffffff ;  /* 0xffffffff060c7836 */ /* 0x000fe40000000000 */
[----:B------:R-:W-:Y:S05]  /*2dc20*/  BRA.DIV UR4, `(.L_x_6567) ;  /* 0x0000003204487947 */ /* 0x000fea000b800000 */
[----:B0-----:R0:W4:Y:S02]  /*2dc30*/  SHFL.IDX PT, R2, R2, R12, 0x1f ;  /* 0x00001f0c02027589 */ /* 0x00112400000e0000 */
.L_x_6676:
[----:B----4-:R-:W-:-:S07]  /*2dc40*/  MOV R5, R2 ;  /* 0x0000000200057202 */ /* 0x010fce0000000f00 */
.L_x_6566:
[----:B0-2---:R-:W0:Y:S01]  /*2dc50*/  LDC.64 R2, c[0x0][0xc90] ;  /* 0x00032400ff027b82 */ /* 0x005e220000000a00 */
[----:B------:R-:W-:-:S04]  /*2dc60*/  IMAD.IADD R19, R6, 0x1, R19 ;  /* 0x0000000106137824 */ /* 0x000fc800078e0213 */
[----:B0-----:R-:W-:-:S05]  /*2dc70*/  IMAD.WIDE R2, R19, 0x4, R2 ;  /* 0x0000000413027825 */ /* 0x001fca00078e0202 */
[----:B------:R-:W3:Y:S01]  /*2dc80*/  LDG.E R7, desc[UR60][R2.64] ;  /* 0x0000003c02077981 */ /* 0x000ee2000c1e1900 */
        /* <DEDUP_REMOVED lines=55> */
[----:B------:R-:W-:-:S06]  /*2e000*/  @P0 IADD3 R2, R2, 0x1, RZ ;  /* 0x0000000102020810 */ /* 0x000fcc0007ffe0ff */
[----:B------:R-:W-:Y:S01]  /*2e010*/  @!P1 IMAD.MOV R2, RZ, RZ, -R2 ;  /* 0x000000ffff029224 */ /* 0x000fe200078e0a02 */
[----:B------:R-:W-:Y:S01]  /*2e020*/  @!P2 LOP3.LUT R2, RZ, R4, RZ, 0x33, !PT ;  /* 0x00000004ff02a212 */ /* 0x000fe200078e33ff */
[----:B------:R-:W-:-:S04]  /*2e030*/  IMAD.MOV R4, RZ, RZ, -R4 ;  /* 0x000000ffff047224 */ /* 0x000fc800078e0a04 */
[----:B------:R-:W-:Y:S01]  /*2e040*/  IMAD R18, R2, R4, R0 ;  /* 0x0000000402127224 */ /* 0x000fe200078e0200 */
[----:B------:R-:W-:-:S04]  /*2e050*/  LOP3.LUT R2, RZ, R2, RZ, 0x33, !PT ;  /* 0x00000002ff027212 */ /* 0x000fc800078e33ff */
[----:B------:R-:W-:Y:S01]  /*2e060*/  IADD3 R17, R17, R2, RZ ;  /* 0x0000000211117210 */ /* 0x000fe20007ffe0ff */
[----:B------:R-:W-:Y:S06]  /*2e070*/  BRA `(.L_x_6568) ;  /* 0x00000000001c7947 */ /* 0x000fec0003800000 */
.L_x_6560:
[----:B------:R-:W-:Y:S01]  /*2e080*/  UMOV UR4, URZ ;  /* 0x0000003f00047c82 */ /* 0x000fe20008000000 */
[----:B------:R-:W-:Y:S01]  /*2e090*/  UMOV UR5, URZ ;  /* 0x0000003f00057c82 */ /* 0x000fe20008000000 */
[----:B------:R-:W-:Y:S01]  /*2e0a0*/  ULDC UR6, c[0x0][0xc3c] ;  /* 0x00030f0000067ab9 */ /* 0x000fe20000000800 */
[----:B------:R-:W-:Y:S01]  /*2e0b0*/  IMAD.MOV.U32 R16, RZ, RZ, R0 ;  /* 0x000000ffff107224 */ /* 0x000fe200078e0000 */
[----:B------:R-:W-:Y:S01]  /*2e0c0*/  MOV R19, UR6 ;  /* 0x0000000600137c02 */ /* 0x000fe20008000f00 */
[----:B------:R-:W-:Y:S02]  /*2e0d0*/  IMAD.U32 R17, RZ, RZ, UR4 ;  /* 0x00000004ff117e24 */ /* 0x000fe4000f8e00ff */
[----:B------:R-:W-:-:S07]  /*2e0e0*/  IMAD.U32 R18, RZ, RZ, UR5 ;  /* 0x00000005ff127e24 */ /* 0x000fce000f8e00ff */
.L_x_6568:
        /* <DEDUP_REMOVED lines=11> */
.L_x_6557:
[----:B------:R-:W-:Y:S02]  /*2e1a0*/  ULDC UR4, c[0x0][0xc3c] ;  /* 0x00030f0000047ab9 */ /* 0x000fe40000000800 */
[----:B----4-:R-:W-:-:S13]  /*2e1b0*/  ISETP.GE.AND P0, PT, R19, UR4, PT ;  /* 0x0000000413007c0c */ /* 0x010fda000bf06270 */
[----:B------:R-:W-:Y:S05]  /*2e1c0*/  @!P0 BRA `(.L_x_6569) ;  /* 0xffffff8c00808947 */ /* 0x000fea000383ffff */
[----:B------:R-:W-:Y:S05]  /*2e1d0*/  BSYNC B8 ;  /* 0x0000000000087941 */ /* 0x000fea0003800000 */
.L_x_6419:
[----:B--2---:R-:W2:Y:S01]  /*2e1e0*/  LDL.LU R0, [R1+0x50] ;  /* 0x0000500001007983 */ /* 0x004ea20000300800 */
[----:B------:R-:W-:Y:S01]  /*2e1f0*/  BSSY B0, `(.L_x_6570) ;  /* 0x000000b000007945 */ /* 0x000fe20003800000 */
[----:B------:R-:W4:Y:S01]  /*2e200*/  S2R R5, SR_CgaCtaId ;  /* 0x0000000000057919 */ /* 0x000f220000008800 */
[----:B--2---:R-:W-:-:S05]  /*2e210*/  VIADD R0, R0, 0x1 ;  /* 0x0000000100007836 */ /* 0x004fca0000000000 */
        /* <DEDUP_REMOVED lines=8> */
.L_x_6677:
[----:B------:R-:W-:Y:S05]  /*2e2a0*/  BSYNC B0 ;  /* 0x0000000000007941 */ /* 0x000fea0003800000 */
.L_x_6570:
[----:B------:R-:W-:-:S03]  /*2e2b0*/  UMOV UR4, 0xffffffff ;  /* 0xffffffff00047882 */ /* 0x000fc60000000000 */
[----:B------:R-:W-:Y:S05]  /*2e2c0*/  BRA.DIV UR4, `(.L_x_6572) ;  /* 0x0000002a04dc7947 */ /* 0x000fea000b800000 */
[----:B------:R-:W2:Y:S02]  /*2e2d0*/  S2R R2, SR_TID.X ;  /* 0x0000000000027919 */ /* 0x000ea40000002100 */
[----:B--2---:R-:W-:-:S04]  /*2e2e0*/  SHF.R.U32.HI R2, RZ, 0x5, R2 ;  /* 0x00000005ff027819 */ /* 0x004fc80000011602 */
[----:B------:R-:W-:-:S05]  /*2e2f0*/  LOP3.LUT R2, R2, 0x3, RZ, 0xc0, !PT ;  /* 0x0000000302027812 */ /* 0x000fca00078ec0ff */
[----:B------:R2:W4:Y:S02]  /*2e300*/  SHFL.IDX PT, R14, R2, RZ, 0x1f ;  /* 0x00001fff020e7589 */ /* 0x00052400000e0000 */
.L_x_6680:
[----:B----4-:R-:W-:-:S13]  /*2e310*/  ISETP.NE.AND P0, PT, R14, RZ, PT ;  /* 0x000000ff0e00720c */ /* 0x010fda0003f05270 */
[----:B------:R-:W-:Y:S05]  /*2e320*/  @P0 BRA `(.L_x_6185) ;  /* 0x00000000009c0947 */ /* 0x000fea0003800000 */
[----:B------:R-:W-:-:S03]  /*2e330*/  UMOV UR4, 0xffffffff ;  /* 0xffffffff00047882 */ /* 0x000fc60000000000 */
[----:B------:R-:W-:Y:S05]  /*2e340*/  BRA.DIV UR4, `(.L_x_6573) ;  /* 0x0000002a04f07947 */ /* 0x000fea000b800000 */
[----:B------:R-:W-:-:S13]  /*2e350*/  ELECT P6, URZ, PT ;  /* 0x00000000003f782f */ /* 0x000fda00038c0000 */
.L_x_6683:
        /* <DEDUP_REMOVED lines=8> */
.L_x_6574:
[----:B0-----:R-:W3:Y:S04]  /*2e3e0*/  LDL R3, [R1+0xc] ;  /* 0x00000c0001037983 */ /* 0x001ee80000100800 */
[----:B------:R-:W2:Y:S01]  /*2e3f0*/  LDL.LU R7, [R1+0x18] ;  /* 0x0000180001077983 */ /* 0x000ea20000300800 */
[----:B------:R-:W-:-:S05]  /*2e400*/  IADD3 R2, R0, 0x36840, RZ ;  /* 0x0003684000027810 */ /* 0x000fca0007ffe0ff */
        /* <DEDUP_REMOVED lines=11> */
.L_x_6684:
[----:B------:R-:W2:Y:S02]  /*2e4c0*/  SYNCS.PHASECHK.TRANS64.TRYWAIT P0, [R7+URZ], R2 ;  /* 0x00000002070075a7 */ /* 0x000ea4000800017f */
[----:B--2---:R-:W-:Y:S05]  /*2e4d0*/  @!P0 BRA `(.L_x_6576) ;  /* 0x0000002800c08947 */ /* 0x004fea0003800000 */
.L_x_6685:
[----:B------:R-:W-:Y:S05]  /*2e4e0*/  @!P2 BRA `(.L_x_6577) ;  /* 0x000000000004a947 */ /* 0x000fea0003800000 */
[----:B------:R-:W-:Y:S01]  /*2e4f0*/  BPT.TRAP 0x1 ;  /* 0x000000040000795c */ /* 0x000fe20000300000 */
.L_x_6577:
[----:B------:R-:W3:Y:S01]  /*2e500*/  LDL.LU R4, [R1+0xc] ;  /* 0x00000c0001047983 */ /* 0x000ee20000300800 */
[----:B------:R-:W-:-:S05]  /*2e510*/  IADD3 R0, R0, 0x36860, RZ ;  /* 0x0003686000007810 */ /* 0x000fca0007ffe0ff */
[----:B---3--:R-:W-:-:S04]  /*2e520*/  IMAD R4, R4, 0x8, R0 ;  /* 0x0000000804047824 */ /* 0x008fc800078e0200 */
[----:B------:R-:W3:Y:S02]  /*2e530*/  SYNCS.PHASECHK.TRANS64.TRYWAIT P0, [R4+URZ], R5 ;  /* 0x00000005040075a7 */ /* 0x000ee4000800017f */
[----:B---3--:R-:W-:Y:S05]  /*2e540*/  @!P0 BRA `(.L_x_6578) ;  /* 0x0000002800b88947 */ /* 0x008fea0003800000 */
.L_x_6686:
[----:B------:R-:W-:-:S07]  /*2e550*/  IMAD R3, R3, 0x8, R0 ;  /* 0x0000000803037824 */ /* 0x000fce00078e0200 */
.L_x_6579:
[----:B----4-:R4:W0:Y:S02]  /*2e560*/  SYNCS.PHASECHK.TRANS64.TRYWAIT P0, [R3+URZ], R2 ;  /* 0x00000002030075a7 */ /* 0x010824000800017f */
[----:B0-----:R-:W-:Y:S05]  /*2e570*/  @!P0 NANOSLEEP.SYNCS 0x989680 ;  /* 0x009896800000895d */ /* 0x001fea0003900000 */
[----:B------:R-:W0:Y:S02]  /*2e580*/  @!P0 SYNCS.PHASECHK.TRANS64 P0, [R3+URZ], R2 ;  /* 0x00000002030085a7 */ /* 0x000e24000800007f */
[----:B0-----:R-:W-:Y:S05]  /*2e590*/  @!P0 BRA `(.L_x_6579) ;  /* 0xfffffffc00f08947 */ /* 0x001fea000383ffff */
.L_x_6185:
[----:B------:R-:W-:Y:S05]  /*2e5a0*/  BSYNC B9 ;  /* 0x0000000000097941 */ /* 0x000fea0003800000 */
.L_x_6182:
[----:B------:R-:W-:Y:S05]  /*2e5b0*/  EXIT ;  /* 0x000000000000794d */ /* 0x000fea0003800000 */
.L_x_6203:
[----:B0-----:R0:W1:Y:S02]  /*2e5c0*/  SYNCS.PHASECHK.TRANS64.TRYWAIT P5, [R98+URZ+0x36890], R99 ;  /* 0x03689063620075a7 */ /* 0x00106400080a017f */
[----:B-1----:R-:W-:Y:S05]  /*2e5d0*/  @!P5 NANOSLEEP.SYNCS 0x989680 ;  /* 0x009896800000d95d */ /* 0x002fea0003900000 */
[----:B------:R-:W1:Y:S02]  /*2e5e0*/  @!P5 SYNCS.PHASECHK.TRANS64 P5, [R98+URZ+0x36890], R99 ;  /* 0x036890636200d5a7 */ /* 0x000e6400080a007f */
[----:B-1----:R-:W-:Y:S05]  /*2e5f0*/  @!P5 BRA `(.L_x_6203) ;  /* 0xfffffffc00f0d947 */ /* 0x002fea000383ffff */
[----:B------:R-:W-:Y:S05]  /*2e600*/  BRA `(.L_x_6580) ;  /* 0xfffffd5000bc7947 */ /* 0x000fea000383ffff */
.L_x_6257:
[----:B-1----:R1:W3:Y:S02]  /*2e610*/  SYNCS.PHASECHK.TRANS64.TRYWAIT P5, [R98+URZ+0x36890], R99 ;  /* 0x03689063620075a7 */ /* 0x0022e400080a017f */
[----:B---3--:R-:W-:Y:S05]  /*2e620*/  @!P5 NANOSLEEP.SYNCS 0x989680 ;  /* 0x009896800000d95d */ /* 0x008fea0003900000 */
[----:B------:R-:W3:Y:S02]  /*2e630*/  @!P5 SYNCS.PHASECHK.TRANS64 P5, [R98+URZ+0x36890], R99 ;  /* 0x036890636200d5a7 */ /* 0x000ee400080a007f */
[----:B---3--:R-:W-:Y:S05]  /*2e640*/  @!P5 BRA `(.L_x_6257) ;  /* 0xfffffffc00f0d947 */ /* 0x008fea000383ffff */
[----:B------:R-:W-:Y:S05]  /*2e650*/  BRA `(.L_x_6581) ;  /* 0xfffffd8400387947 */ /* 0x000fea000383ffff */
.L_x_6282:
[----:B-1----:R1:W2:Y:S02]  /*2e660*/  SYNCS.PHASECHK.TRANS64.TRYWAIT P3, [R98+URZ+0x36890], R99 ;  /* 0x03689063620075a7 */ /* 0x0022a4000806017f */
[----:B--2---:R-:W-:Y:S05]  /*2e670*/  @!P3 NANOSLEEP.SYNCS 0x989680 ;  /* 0x009896800000b95d */ /* 0x004fea0003900000 */
[----:B------:R-:W2:Y:S02]  /*2e680*/  @!P3 SYNCS.PHASECHK.TRANS64 P3, [R98+URZ+0x36890], R99 ;  /* 0x036890636200b5a7 */ /* 0x000ea4000806007f */
[----:B--2---:R-:W-:Y:S05]  /*2e690*/  @!P3 BRA `(.L_x_6282) ;  /* 0xfffffffc00f0b947 */ /* 0x004fea000383ffff */
[----:B------:R-:W-:Y:S05]  /*2e6a0*/  BRA `(.L_x_6582) ;  /* 0xfffffdb400587947 */ /* 0x000fea000383ffff */
.L_x_6288:
[----:B0-----:R0:W1:Y:S02]  /*2e6b0*/  SYNCS.PHASECHK.TRANS64.TRYWAIT P2, [R98+URZ+0x368b0], R99 ;  /* 0x0368b063620075a7 */ /* 0x001064000804017f */
[----:B-1----:R-:W-:Y:S05]  /*2e6c0*/  @!P2 NANOSLEEP.SYNCS 0x989680 ;  /* 0x009896800000a95d */ /* 0x002fea0003900000 */
[----:B------:R-:W1:Y:S02]  /*2e6d0*/  @!P2 SYNCS.PHASECHK.TRANS64 P2, [R98+URZ+0x368b0], R99 ;  /* 0x0368b0636200a5a7 */ /* 0x000e64000804007f */
[----:B-1----:R-:W-:Y:S05]  /*2e6e0*/  @!P2 BRA `(.L_x_6288) ;  /* 0xfffffffc00f0a947 */ /* 0x002fea000383ffff */
[----:B------:R-:W-:Y:S05]  /*2e6f0*/  BRA `(.L_x_6583) ;  /* 0xfffffdb800747947 */ /* 0x000fea000383ffff */
.L_x_6306:
        /* <DEDUP_REMOVED lines=8> */
.L_x_6585:
[----:B------:R-:W-:Y:S05]  /*2e780*/  BSYNC B1 ;  /* 0x0000000000017941 */ /* 0x000fea0003800000 */
.L_x_6584:
        /* <DEDUP_REMOVED lines=8> */
.L_x_6586:
[----:B------:R-:W-:Y:S01]  /*2e810*/  IMAD.MOV.U32 R13, RZ, RZ, R8 ;  /* 0x000000ffff0d7224 */ /* 0x000fe200078e0008 */
[----:B------:R-:W-:-:S07]  /*2e820*/  MOV R0, R14 ;  /* 0x0000000e00007202 */ /* 0x000fce0000000f00 */
[----:B------:R-:W-:Y:S05]  /*2e830*/  WARPSYNC.COLLECTIVE R15, `(.L_x_6587) ;  /* 0x000000000f087348 */ /* 0x000fea0003c00000 */
[----:B------:R0:W1:Y:S02]  /*2e840*/  SHFL.IDX P6, R14, R13, R12, R11 ;  /* 0x0000000c0d0e7389 */ /* 0x00006400000c000b */
[----:B01----:R-:W-:Y:S01]  /*2e850*/  ENDCOLLECTIVE ;  /* 0x000000000000791b */ /* 0x003fe20003800000 */
.L_x_6587:
[----:B------:R-:W-:Y:S02]  /*2e860*/  IMAD.MOV.U32 R13, RZ, RZ, R4 ;  /* 0x000000ffff0d7224 */ /* 0x000fe400078e0004 */
[----:B------:R-:W-:-:S07]  /*2e870*/  IMAD.MOV.U32 R5, RZ, RZ, R14 ;  /* 0x000000ffff057224 */ /* 0x000fce00078e000e */
[----:B------:R-:W-:Y:S05]  /*2e880*/  WARPSYNC.COLLECTIVE R15, `(.L_x_6588) ;  /* 0x000000000f087348 */ /* 0x000fea0003c00000 */
[----:B------:R0:W1:Y:S02]  /*2e890*/  SHFL.IDX P6, R14, R13, R12, R11 ;  /* 0x0000000c0d0e7389 */ /* 0x00006400000c000b */
[----:B01----:R-:W-:Y:S01]  /*2e8a0*/  ENDCOLLECTIVE ;  /* 0x000000000000791b */ /* 0x003fe20003800000 */
.L_x_6588:
[----:B------:R-:W-:Y:S05]  /*2e8b0*/  BRA `(.L_x_6589) ;  /* 0xfffffdc800c47947 */ /* 0x000fea000383ffff */
.L_x_6309:
        /* <DEDUP_REMOVED lines=8> */
.L_x_6591:
[----:B------:R-:W-:Y:S05]  /*2e940*/  BSYNC B1 ;  /* 0x0000000000017941 */ /* 0x000fea0003800000 */
.L_x_6590:
        /* <DEDUP_REMOVED lines=8> */
.L_x_6592:
[----:B------:R-:W-:Y:S02]  /*2e9d0*/  IMAD.MOV.U32 R13, RZ, RZ, R8 ;  /* 0x000000ffff0d7224 */ /* 0x000fe400078e0008 */
[----:B------:R-:W-:-:S07]  /*2e9e0*/  IMAD.MOV.U32 R0, RZ, RZ, R14 ;  /* 0x000000ffff007224 */ /* 0x000fce00078e000e */
[----:B------:R-:W-:Y:S05]  /*2e9f0*/  WARPSYNC.COLLECTIVE R15, `(.L_x_6593) ;  /* 0x000000000f087348 */ /* 0x000fea0003c00000 */
[----:B------:R0:W1:Y:S02]  /*2ea00*/  SHFL.IDX P6, R14, R13, R12, R11 ;  /* 0x0000000c0d0e7389 */ /* 0x00006400000c000b */
[----:B01----:R-:W-:Y:S01]  /*2ea10*/  ENDCOLLECTIVE ;  /* 0x000000000000791b */ /* 0x003fe20003800000 */
.L_x_6593:
[----:B------:R-:W-:Y:S01]  /*2ea20*/  MOV R13, R4 ;  /* 0x00000004000d7202 */ /* 0x000fe20000000f00 */
[----:B------:R-:W-:-:S07]  /*2ea30*/  IMAD.MOV.U32 R5, RZ, RZ, R14 ;  /* 0x000000ffff057224 */ /* 0x000fce00078e000e */
[----:B------:R-:W-:Y:S05]  /*2ea40*/  WARPSYNC.COLLECTIVE R15, `(.L_x_6594) ;  /* 0x000000000f087348 */ /* 0x000fea0003c00000 */
[----:B------:R0:W1:Y:S02]  /*2ea50*/  SHFL.IDX P6, R14, R13, R12, R11 ;  /* 0x0000000c0d0e7389 */ /* 0x00006400000c000b */
[----:B01----:R-:W-:Y:S01]  /*2ea60*/  ENDCOLLECTIVE ;  /* 0x000000000000791b */ /* 0x003fe20003800000 */
.L_x_6594:
[----:B------:R-:W-:Y:S01]  /*2ea70*/  IMAD.MOV.U32 R4, RZ, RZ, R14 ;  /* 0x000000ffff047224 */ /* 0x000fe200078e000e */
[----:B------:R-:W-:Y:S06]  /*2ea80*/  BRA `(.L_x_6595) ;  /* 0xfffffdd0006c7947 */ /* 0x000fec000383ffff */
.L_x_6313:
[----:B0-----:R0:W1:Y:S02]  /*2ea90*/  SYNCS.PHASECHK.TRANS64.TRYWAIT P0, [R16+URZ+0x36800], R5 ;  /* 0x03680005100075a7 */ /* 0x001064000800017f */
[----:B-1----:R-:W-:Y:S05]  /*2eaa0*/  @!P0 NANOSLEEP.SYNCS 0x989680 ;  /* 0x009896800000895d */ /* 0x002fea0003900000 */
[----:B------:R-:W1:Y:S02]  /*2eab0*/  @!P0 SYNCS.PHASECHK.TRANS64 P0, [R16+URZ+0x36800], R5 ;  /* 0x03680005100085a7 */ /* 0x000e64000800007f */
[----:B-1----:R-:W-:Y:S05]  /*2eac0*/  @!P0 BRA `(.L_x_6313) ;  /* 0xfffffffc00f08947 */ /* 0x002fea000383ffff */
[----:B------:R-:W-:Y:S05]  /*2ead0*/  BRA `(.L_x_6596) ;  /* 0xfffffdd800987947 */ /* 0x000fea000383ffff */
.L_x_6337:
        /* <DEDUP_REMOVED lines=8> */
.L_x_6598:
[----:B------:R-:W-:Y:S05]  /*2eb60*/  BSYNC B1 ;  /* 0x0000000000017941 */ /* 0x000fea0003800000 */
.L_x_6597:
        /* <DEDUP_REMOVED lines=8> */
.L_x_6599:
[----:B------:R-:W-:Y:S02]  /*2ebf0*/  MOV R21, R3 ;  /* 0x0000000300157202 */ /* 0x000fe40000000f00 */
[----:B------:R-:W-:Y:S01]  /*2ec00*/  MOV R13, R7 ;  /* 0x00000007000d7202 */ /* 0x000fe20000000f00 */
[----:B------:R-:W-:-:S07]  /*2ec10*/  IMAD.MOV.U32 R0, RZ, RZ, R14 ;  /* 0x000000ffff007224 */ /* 0x000fce00078e000e */
[----:B------:R-:W-:Y:S05]  /*2ec20*/  WARPSYNC.COLLECTIVE R15, `(.L_x_6600) ;  /* 0x000000000f087348 */ /* 0x000fea0003c00000 */
[----:B------:R0:W1:Y:S02]  /*2ec30*/  SHFL.IDX P6, R14, R13, R12, R11 ;  /* 0x0000000c0d0e7389 */ /* 0x00006400000c000b */
[----:B01----:R-:W-:Y:S01]  /*2ec40*/  ENDCOLLECTIVE ;  /* 0x000000000000791b */ /* 0x003fe20003800000 */
.L_x_6600:
[----:B------:R-:W-:Y:S02]  /*2ec50*/  IMAD.MOV.U32 R20, RZ, RZ, R0 ;  /* 0x000000ffff147224 */ /* 0x000fe400078e0000 */
[----:B------:R-:W-:Y:S02]  /*2ec60*/  IMAD.MOV.U32 R13, RZ, RZ, R9 ;  /* 0x000000ffff0d7224 */ /* 0x000fe400078e0009 */
[----:B------:R-:W-:-:S07]  /*2ec70*/  IMAD.MOV.U32 R5, RZ, RZ, R14 ;  /* 0x000000ffff057224 */ /* 0x000fce00078e000e */
[----:B------:R-:W-:Y:S05]  /*2ec80*/  WARPSYNC.COLLECTIVE R15, `(.L_x_6601) ;  /* 0x000000000f087348 */ /* 0x000fea0003c00000 */
[----:B------:R0:W1:Y:S02]  /*2ec90*/  SHFL.IDX P6, R14, R13, R12, R11 ;  /* 0x0000000c0d0e7389 */ /* 0x00006400000c000b */
[----:B01----:R-:W-:Y:S01]  /*2eca0*/  ENDCOLLECTIVE ;  /* 0x000000000000791b */ /* 0x003fe20003800000 */
.L_x_6601:
[----:B------:R-:W-:Y:S05]  /*2ecb0*/  BRA `(.L_x_6602) ;  /* 0xfffffdfc00847947 */ /* 0x000fea000383ffff */
.L_x_6340:
[----:B------:R-:W-:Y:S01]  /*2ecc0*/  BSSY B1, `(.L_x_6603) ;  /* 0x0000008000017945 */ /* 0x000fe20003800000 */
[----:B------:R-:W-:Y:S01]  /*2ecd0*/  IMAD.MOV.U32 R13, RZ, RZ, R8 ;  /* 0x000000ffff0d7224 */ /* 0x000fe200078e0008 */
[----:B------:R-:W-:Y:S01]  /*2ece0*/  MOV R15, 0xffffffff ;  /* 0xffffffff000f7802 */ /* 0x000fe20000000f00 */
[----:B------:R-:W-:Y:S02]  /*2ecf0*/  IMAD.MOV.U32 R12, RZ, RZ, 0x1 ;  /* 0x00000001ff0c7424 */ /* 0x000fe400078e00ff */
[----:B------:R-:W-:-:S07]  /*2ed00*/  IMAD.MOV.U32 R11, RZ, RZ, 0x1c1f ;  /* 0x00001c1fff0b7424 */ /* 0x000fce00078e00ff */
[----:B------:R-:W-:Y:S05]  /*2ed10*/  WARPSYNC.COLLECTIVE R15, `(.L_x_6604) ;  /* 0x000000000f087348 */ /* 0x000fea0003c00000 */
[----:B------:R0:W1:Y:S02]  /*2ed20*/  SHFL.IDX P6, R14, R13, R12, R11 ;  /* 0x0000000c0d0e7389 */ /* 0x00006400000c000b */
[----:B01----:R-:W-:Y:S01]  /*2ed30*/  ENDCOLLECTIVE ;  /* 0x000000000000791b */ /* 0x003fe20003800000 */
.L_x_6604:
[----:B------:R-:W-:Y:S05]  /*2ed40*/  BSYNC B1 ;  /* 0x0000000000017941 */ /* 0x000fea0003800000 */
.L_x_6603:
        /* <DEDUP_REMOVED lines=8> */
.L_x_6605:
[----:B------:R-:W-:Y:S02]  /*2edd0*/  IMAD.MOV.U32 R21, RZ, RZ, R3 ;  /* 0x000000ffff157224 */ /* 0x000fe400078e0003 */
[----:B------:R-:W-:Y:S02]  /*2ede0*/  IMAD.MOV.U32 R13, RZ, RZ, R7 ;  /* 0x000000ffff0d7224 */ /* 0x000fe400078e0007 */
[----:B------:R-:W-:-:S07]  /*2edf0*/  IMAD.MOV.U32 R0, RZ, RZ, R14 ;  /* 0x000000ffff007224 */ /* 0x000fce00078e000e */
[----:B------:R-:W-:Y:S05]  /*2ee00*/  WARPSYNC.COLLECTIVE R15, `(.L_x_6606) ;  /* 0x000000000f087348 */ /* 0x000fea0003c00000 */
[----:B------:R0:W1:Y:S02]  /*2ee10*/  SHFL.IDX P6, R14, R13, R12, R11 ;  /* 0x0000000c0d0e7389 */ /* 0x00006400000c000b */
[----:B01----:R-:W-:Y:S01]  /*2ee20*/  ENDCOLLECTIVE ;  /* 0x000000000000791b */ /* 0x003fe20003800000 */
.L_x_6606:
[----:B------:R-:W-:Y:S02]  /*2ee30*/  IMAD.MOV.U32 R20, RZ, RZ, R0 ;  /* 0x000000ffff147224 */ /* 0x000fe400078e0000 */
[----:B------:R-:W-:Y:S01]  /*2ee40*/  IMAD.MOV.U32 R13, RZ, RZ, R9 ;  /* 0x000000ffff0d7224 */ /* 0x000fe200078e0009 */
[----:B------:R-:W-:-:S07]  /*2ee50*/  MOV R7, R14 ;  /* 0x0000000e00077202 */ /* 0x000fce0000000f00 */
[----:B------:R-:W-:Y:S05]  /*2ee60*/  WARPSYNC.COLLECTIVE R15, `(.L_x_6607) ;  /* 0x000000000f087348 */ /* 0x000fea0003c00000 */
[----:B------:R0:W1:Y:S02]  /*2ee70*/  SHFL.IDX P6, R14, R13, R12, R11 ;  /* 0x0000000c0d0e7389 */ /* 0x00006400000c000b */
[----:B01----:R-:W-:Y:S01]  /*2ee80*/  ENDCOLLECTIVE ;  /* 0x000000000000791b */ /* 0x003fe20003800000 */
.L_x_6607:
[----:B------:R-:W-:Y:S05]  /*2ee90*/  BRA `(.L_x_6608) ;  /* 0xfffffe0000947947 */ /* 0x000fea000383ffff */
.L_x_6344:
[----:B0-----:R0:W1:Y:S02]  /*2eea0*/  SYNCS.PHASECHK.TRANS64.TRYWAIT P0, [R16+URZ+0x36800], R61 ;  /* 0x0368003d100075a7 */ /* 0x001064000800017f */
[----:B-1----:R-:W-:Y:S05]  /*2eeb0*/  @!P0 NANOSLEEP.SYNCS 0x989680 ;  /* 0x009896800000895d */ /* 0x002fea0003900000 */
[----:B------:R-:W1:Y:S02]  /*2eec0*/  @!P0 SYNCS.PHASECHK.TRANS64 P0, [R16+URZ+0x36800], R61 ;  /* 0x0368003d100085a7 */ /* 0x000e64000800007f */
[----:B-1----:R-:W-:Y:S05]  /*2eed0*/  @!P0 BRA `(.L_x_6344) ;  /* 0xfffffffc00f08947 */ /* 0x002fea000383ffff */
[----:B------:R-:W-:Y:S05]  /*2eee0*/  BRA `(.L_x_6609) ;  /* 0xfffffe0800087947 */ /* 0x000fea000383ffff */
.L_x_6358:
[----:B-1----:R1:W2:Y:S02]  /*2eef0*/  SYNCS.PHASECHK.TRANS64.TRYWAIT P2, [R0+URZ+0x36830], R3 ;  /* 0x03683003000075a7 */ /* 0x0022a4000804017f */
[----:B--2---:R-:W-:Y:S05]  /*2ef00*/  @!P2 NANOSLEEP.SYNCS 0x989680 ;  /* 0x009896800000a95d */ /* 0x004fea0003900000 */
[----:B------:R-:W2:Y:S02]  /*2ef10*/  @!P2 SYNCS.PHASECHK.TRANS64 P2, [R0+URZ+0x36830], R3 ;  /* 0x036830030000a5a7 */ /* 0x000ea4000804007f */
[----:B--2---:R-:W-:Y:S05]  /*2ef20*/  @!P2 BRA `(.L_x_6358) ;  /* 0xfffffffc00f0a947 */ /* 0x004fea000383ffff */
[----:B------:R-:W-:Y:S05]  /*2ef30*/  BRA `(.L_x_6357) ;  /* 0xfffffe30000c7947 */ /* 0x000fea000383ffff */
.L_x_6365:
[----:B-1----:R1:W2:Y:S02]  /*2ef40*/  SYNCS.PHASECHK.TRANS64.TRYWAIT P3, [R13+URZ+0x36830], R4 ;  /* 0x036830040d0075a7 */ /* 0x0022a4000806017f */
[----:B--2---:R-:W-:Y:S05]  /*2ef50*/  @!P3 NANOSLEEP.SYNCS 0x989680 ;  /* 0x009896800000b95d */ /* 0x004fea0003900000 */
[----:B------:R-:W2:Y:S02]  /*2ef60*/  @!P3 SYNCS.PHASECHK.TRANS64 P3, [R13+URZ+0x36830], R4 ;  /* 0x036830040d00b5a7 */ /* 0x000ea4000806007f */
[----:B--2---:R-:W-:Y:S05]  /*2ef70*/  @!P3 BRA `(.L_x_6365) ;  /* 0xfffffffc00f0b947 */ /* 0x004fea000383ffff */
[----:B------:R-:W-:Y:S05]  /*2ef80*/  BRA `(.L_x_6364) ;  /* 0xfffffe8400dc7947 */ /* 0x000fea000383ffff */
.L_x_6370:
[----:B-1----:R1:W2:Y:S02]  /*2ef90*/  SYNCS.PHASECHK.TRANS64.TRYWAIT P3, [R11+URZ+0x36850], R0 ;  /* 0x036850000b0075a7 */ /* 0x0022a4000806017f */
[----:B--2---:R-:W-:Y:S05]  /*2efa0*/  @!P3 NANOSLEEP.SYNCS 0x989680 ;  /* 0x009896800000b95d */ /* 0x004fea0003900000 */
[----:B------:R-:W2:Y:S02]  /*2efb0*/  @!P3 SYNCS.PHASECHK.TRANS64 P3, [R11+URZ+0x36850], R0 ;  /* 0x036850000b00b5a7 */ /* 0x000ea4000806007f */
[----:B--2---:R-:W-:Y:S05]  /*2efc0*/  @!P3 BRA `(.L_x_6370) ;  /* 0xfffffffc00f0b947 */ /* 0x004fea000383ffff */
[----:B------:R-:W-:Y:S05]  /*2efd0*/  BRA `(.L_x_6369) ;  /* 0xfffffebc009c7947 */ /* 0x000fea000383ffff */
.L_x_6378:
[----:B-1----:R1:W2:Y:S02]  /*2efe0*/  SYNCS.PHASECHK.TRANS64.TRYWAIT P2, [R4+URZ+0x36830], R5 ;  /* 0x03683005040075a7 */ /* 0x0022a4000804017f */
[----:B--2---:R-:W-:Y:S05]  /*2eff0*/  @!P2 NANOSLEEP.SYNCS 0x989680 ;  /* 0x009896800000a95d */ /* 0x004fea0003900000 */
[----:B------:R-:W2:Y:S02]  /*2f000*/  @!P2 SYNCS.PHASECHK.TRANS64 P2, [R4+URZ+0x36830], R5 ;  /* 0x036830050400a5a7 */ /* 0x000ea4000804007f */
[----:B--2---:R-:W-:Y:S05]  /*2f010*/  @!P2 BRA `(.L_x_6378) ;  /* 0xfffffffc00f0a947 */ /* 0x004fea000383ffff */
[----:B------:R-:W-:Y:S05]  /*2f020*/  BRA `(.L_x_6377) ;  /* 0xfffffee4000c7947 */ /* 0x000fea000383ffff */
.L_x_6383:
[----:B-1----:R1:W2:Y:S02]  /*2f030*/  SYNCS.PHASECHK.TRANS64.TRYWAIT P2, [R11+URZ+0x36850], R0 ;  /* 0x036850000b0075a7 */ /* 0x0022a4000804017f */
[----:B--2---:R-:W-:Y:S05]  /*2f040*/  @!P2 NANOSLEEP.SYNCS 0x989680 ;  /* 0x009896800000a95d */ /* 0x004fea0003900000 */
[----:B------:R-:W2:Y:S02]  /*2f050*/  @!P2 SYNCS.PHASECHK.TRANS64 P2, [R11+URZ+0x36850], R0 ;  /* 0x036850000b00a5a7 */ /* 0x000ea4000804007f */
[----:B--2---:R-:W-:Y:S05]  /*2f060*/  @!P2 BRA `(.L_x_6383) ;  /* 0xfffffffc00f0a947 */ /* 0x004fea000383ffff */
[----:B------:R-:W-:Y:S05]  /*2f070*/  BRA `(.L_x_6382) ;  /* 0xffffff1800c47947 */ /* 0x000fea000383ffff */
.L_x_6389:
[----:B-1----:R1:W2:Y:S02]  /*2f080*/  SYNCS.PHASECHK.TRANS64.TRYWAIT P0, [R0+URZ+0x36850], R9 ;  /* 0x03685009000075a7 */ /* 0x0022a4000800017f */
[----:B--2---:R-:W-:Y:S05]  /*2f090*/  @!P0 NANOSLEEP.SYNCS 0x989680 ;  /* 0x009896800000895d */ /* 0x004fea0003900000 */
[----:B------:R-:W2:Y:S02]  /*2f0a0*/  @!P0 SYNCS.PHASECHK.TRANS64 P0, [R0+URZ+0x36850], R9 ;  /* 0x03685009000085a7 */ /* 0x000ea4000800007f */
[----:B--2---:R-:W-:Y:S05]  /*2f0b0*/  @!P0 BRA `(.L_x_6389) ;  /* 0xfffffffc00f08947 */ /* 0x004fea000383ffff */
[----:B------:R-:W-:Y:S05]  /*2f0c0*/  BRA `(.L_x_6388) ;  /* 0xffffff3c00807947 */ /* 0x000fea000383ffff */
.L_x_6425:
[----:B------:R-:W1:Y:S01]  /*2f0d0*/  S2R R11, SR_TID.X ;  /* 0x00000000000b7919 */ /* 0x000e620000002100 */
[----:B------:R-:W-:Y:S01]  /*2f0e0*/  BSSY B1, `(.L_x_6610) ;  /* 0x000000a000017945 */ /* 0x000fe20003800000 */
[----:B------:R-:W-:Y:S02]  /*2f0f0*/  IMAD.MOV.U32 R12, RZ, RZ, RZ ;  /* 0x000000ffff0c7224 */ /* 0x000fe400078e00ff */
[----:B------:R-:W-:Y:S01]  /*2f100*/  IMAD.MOV.U32 R15, RZ, RZ, -0x1 ;  /* 0xffffffffff0f7424 */ /* 0x000fe200078e00ff */
[----:B-1----:R-:W-:-:S04]  /*2f110*/  SHF.R.U32.HI R11, RZ, 0x5, R11 ;  /* 0x00000005ff0b7819 */ /* 0x002fc8000001160b */
[----:B------:R-:W-:-:S04]  /*2f120*/  LOP3.LUT R11, R11, 0x3, RZ, 0xc0, !PT ;  /* 0x000000030b0b7812 */ /* 0x000fc800078ec0ff */
[----:B0-----:R-:W-:Y:S01]  /*2f130*/  MOV R13, R11 ;  /* 0x0000000b000d7202 */ /* 0x001fe20000000f00 */
[----:B------:R-:W-:-:S07]  /*2f140*/  IMAD.MOV.U32 R11, RZ, RZ, 0x1f ;  /* 0x0000001fff0b7424 */ /* 0x000fce00078e00ff */
[----:B------:R-:W-:Y:S05]  /*2f150*/  WARPSYNC.COLLECTIVE R15, `(.L_x_6611) ;  /* 0x000000000f087348 */ /* 0x000fea0003c00000 */
[----:B------:R0:W1:Y:S02]  /*2f160*/  SHFL.IDX P6, R14, R13, R12, R11 ;  /* 0x0000000c0d0e7389 */ /* 0x00006400000c000b */
[----:B01----:R-:W-:Y:S01]  /*2f170*/  ENDCOLLECTIVE ;  /* 0x000000000000791b */ /* 0x003fe20003800000 */
.L_x_6611:
[----:B------:R-:W-:Y:S05]  /*2f180*/  BSYNC B1 ;  /* 0x0000000000017941 */ /* 0x000fea0003800000 */
.L_x_6610:
[----:B------:R-:W-:Y:S05]  /*2f190*/  BRA `(.L_x_6612) ;  /* 0xffffff8400987947 */ /* 0x000fea000383ffff */
.L_x_6427:
[----:B------:R-:W-:Y:S01]  /*2f1a0*/  BSSY B1, `(.L_x_6613) ;  /* 0x0000006000017945 */ /* 0x000fe20003800000 */
[----:B------:R-:W-:-:S07]  /*2f1b0*/  MOV R15, 0xffffffff ;  /* 0xffffffff000f7802 */ /* 0x000fce0000000f00 */
[----:B01----:R-:W-:Y:S05]  /*2f1c0*/  WARPSYNC.COLLECTIVE R15, `(.L_x_6614) ;  /* 0x000000000f0c7348 */ /* 0x003fea0003c00000 */
[----:B------:R-:W-:Y:S02]  /*2f1d0*/  ELECT P6, UR62, PT ;  /* 0x00000000003e782f */ /* 0x000fe400038c0000 */
[----:B------:R-:W-:Y:S01]  /*2f1e0*/  MOV R14, UR62 ;  /* 0x0000003e000e7c02 */ /* 0x000fe20008000f00 */
[----:B01----:R-:W-:Y:S10]  /*2f1f0*/  ENDCOLLECTIVE ;  /* 0x000000000000791b */ /* 0x003ff40003800000 */
.L_x_6614:
[----:B------:R-:W-:Y:S05]  /*2f200*/  BSYNC B1 ;  /* 0x0000000000017941 */ /* 0x000fea0003800000 */
.L_x_6613:
[----:B------:R-:W-:Y:S01]  /*2f210*/  PLOP3.LUT P2, PT, P6, PT, PT, 0x80, 0x0 ;  /* 0x000000000000781c */ /* 0x000fe2000374f070 */
[----:B------:R-:W-:-:S12]  /*2f220*/  BRA `(.L_x_6426) ;  /* 0xffffff84008c7947 */ /* 0x000fd8000383ffff */
.L_x_6429:
[----:B-1----:R-:W2:Y:S02]  /*2f230*/  LDL R3, [R1+0x4] ;  /* 0x0000040001037983 */ /* 0x002ea40000100800 */
[----:B--2---:R1:W2:Y:S02]  /*2f240*/  SYNCS.PHASECHK.TRANS64.TRYWAIT P0, [R3+URZ+0x36820], R2 ;  /* 0x03682002030075a7 */ /* 0x0042a4000800017f */
[----:B--2---:R-:W-:Y:S05]  /*2f250*/  @!P0 NANOSLEEP.SYNCS 0x989680 ;  /* 0x009896800000895d */ /* 0x004fea0003900000 */
[----:B------:R-:W2:Y:S02]  /*2f260*/  @!P0 SYNCS.PHASECHK.TRANS64 P0, [R3+URZ+0x36820], R2 ;  /* 0x03682002030085a7 */ /* 0x000ea4000800007f */
[----:B--2---:R-:W-:Y:S05]  /*2f270*/  @!P0 BRA `(.L_x_6429) ;  /* 0xfffffffc00ec8947 */ /* 0x004fea000383ffff */
[----:B------:R-:W-:Y:S05]  /*2f280*/  BRA `(.L_x_6615) ;  /* 0xffffff84009c7947 */ /* 0x000fea000383ffff */
.L_x_6433:
[----:B-1----:R1:W2:Y:S02]  /*2f290*/  SYNCS.PHASECHK.TRANS64.TRYWAIT P0, [R4+URZ+0x368a0], R8 ;  /* 0x0368a008040075a7 */ /* 0x0022a4000800017f */
[----:B--2---:R-:W-:Y:S05]  /*2f2a0*/  @!P0 NANOSLEEP.SYNCS 0x989680 ;  /* 0x009896800000895d */ /* 0x004fea0003900000 */
[----:B------:R-:W2:Y:S02]  /*2f2b0*/  @!P0 SYNCS.PHASECHK.TRANS64 P0, [R4+URZ+0x368a0], R8 ;  /* 0x0368a008040085a7 */ /* 0x000ea4000800007f */
[----:B--2---:R-:W-:Y:S05]  /*2f2c0*/  @!P0 BRA `(.L_x_6433) ;  /* 0xfffffffc00f08947 */ /* 0x004fea000383ffff */
[----:B------:R-:W-:Y:S05]  /*2f2d0*/  BRA `(.L_x_6616) ;  /* 0xffffff8400c07947 */ /* 0x000fea000383ffff */
.L_x_6440:
[----:B--2---:R2:W3:Y:S02]  /*2f2e0*/  SYNCS.PHASECHK.TRANS64.TRYWAIT P0, [R4+URZ+0x368c0], R8 ;  /* 0x0368c008040075a7 */ /* 0x0044e4000800017f */
[----:B---3--:R-:W-:Y:S05]  /*2f2f0*/  @!P0 NANOSLEEP.SYNCS 0x989680 ;  /* 0x009896800000895d */ /* 0x008fea0003900000 */
[----:B------:R-:W3:Y:S02]  /*2f300*/  @!P0 SYNCS.PHASECHK.TRANS64 P0, [R4+URZ+0x368c0], R8 ;  /* 0x0368c008040085a7 */ /* 0x000ee4000800007f */
[----:B---3--:R-:W-:Y:S05]  /*2f310*/  @!P0 BRA `(.L_x_6440) ;  /* 0xfffffffc00f08947 */ /* 0x008fea000383ffff */
[----:B------:R-:W-:Y:S05]  /*2f320*/  BRA `(.L_x_6617) ;  /* 0xffffff8800c07947 */ /* 0x000fea000383ffff */
.L_x_6449:
[----:B-1----:R1:W2:Y:S02]  /*2f330*/  SYNCS.PHASECHK.TRANS64.TRYWAIT P0, [R6+URZ+0x368a0], R5 ;  /* 0x0368a005060075a7 */ /* 0x0022a4000800017f */
[----:B--2---:R-:W-:Y:S05]  /*2f340*/  @!P0 NANOSLEEP.SYNCS 0x989680 ;  /* 0x009896800000895d */ /* 0x004fea0003900000 */
[----:B------:R-:W2:Y:S02]  /*2f350*/  @!P0 SYNCS.PHASECHK.TRANS64 P0, [R6+URZ+0x368a0], R5 ;  /* 0x0368a005060085a7 */ /* 0x000ea4000800007f */
[----:B--2---:R-:W-:Y:S05]  /*2f360*/  @!P0 BRA `(.L_x_6449) ;  /* 0xfffffffc00f08947 */ /* 0x004fea000383ffff */
[----:B------:R-:W-:Y:S05]  /*2f370*/  BRA `(.L_x_6618) ;  /* 0xffffff90000c7947 */ /* 0x000fea000383ffff */
.L_x_6456:
[----:B--2---:R2:W3:Y:S02]  /*2f380*/  SYNCS.PHASECHK.TRANS64.TRYWAIT P0, [R6+URZ+0x368c0], R5 ;  /* 0x0368c005060075a7 */ /* 0x0044e4000800017f */
[----:B---3--:R-:W-:Y:S05]  /*2f390*/  @!P0 NANOSLEEP.SYNCS 0x989680 ;  /* 0x009896800000895d */ /* 0x008fea0003900000 */
[----:B------:R-:W3:Y:S02]  /*2f3a0*/  @!P0 SYNCS.PHASECHK.TRANS64 P0, [R6+URZ+0x368c0], R5 ;  /* 0x0368c005060085a7 */ /* 0x000ee4000800007f */
[----:B---3--:R-:W-:Y:S05]  /*2f3b0*/  @!P0 BRA `(.L_x_6456) ;  /* 0xfffffffc00f08947 */ /* 0x008fea000383ffff */
[----:B------:R-:W-:Y:S05]  /*2f3c0*/  BRA `(.L_x_6619) ;  /* 0xffffff9400087947 */ /* 0x000fea000383ffff */
.L_x_6471:
        /* <DEDUP_REMOVED lines=11> */
.L_x_6621:
[----:B------:R-:W-:Y:S05]  /*2f480*/  BSYNC B0 ;  /* 0x0000000000007941 */ /* 0x000fea0003800000 */
.L_x_6620:
[----:B------:R-:W-:Y:S05]  /*2f490*/  BRA `(.L_x_6622) ;  /* 0xffffff9c00e07947 */ /* 0x000fea000383ffff */
.L_x_6473:
[----:B------:R-:W-:Y:S01]  /*2f4a0*/  BSSY B0, `(.L_x_6623) ;  /* 0x0000006000007945 */ /* 0x000fe20003800000 */
[----:B------:R-:W-:-:S07]  /*2f4b0*/  IMAD.MOV.U32 R15, RZ, RZ, -0x1 ;  /* 0xffffffffff0f7424 */ /* 0x000fce00078e00ff */
[----:B01----:R-:W-:Y:S05]  /*2f4c0*/  WARPSYNC.COLLECTIVE R15, `(.L_x_6624) ;  /* 0x000000000f0c7348 */ /* 0x003fea0003c00000 */
[----:B------:R-:W-:Y:S02]  /*2f4d0*/  ELECT P6, UR62, PT ;  /* 0x00000000003e782f */ /* 0x000fe400038c0000 */
[----:B------:R-:W-:Y:S01]  /*2f4e0*/  MOV R14, UR62 ;  /* 0x0000003e000e7c02 */ /* 0x000fe20008000f00 */
[----:B01----:R-:W-:Y:S10]  /*2f4f0*/  ENDCOLLECTIVE ;  /* 0x000000000000791b */ /* 0x003ff40003800000 */
.L_x_6624:
[----:B------:R-:W-:Y:S05]  /*2f500*/  BSYNC B0 ;  /* 0x0000000000007941 */ /* 0x000fea0003800000 */
.L_x_6623:
[----:B------:R-:W-:Y:S05]  /*2f510*/  BRA `(.L_x_6625) ;  /* 0xffffff9c00f07947 */ /* 0x000fea000383ffff */
.L_x_6475:
[----:B-1----:R1:W2:Y:S02]  /*2f520*/  SYNCS.PHASECHK.TRANS64.TRYWAIT P0, [R0+URZ+0x36840], R2 ;  /* 0x03684002000075a7 */ /* 0x0022a4000800017f */
[----:B--2---:R-:W-:Y:S05]  /*2f530*/  @!P0 NANOSLEEP.SYNCS 0x989680 ;  /* 0x009896800000895d */ /* 0x004fea0003900000 */
[----:B------:R-:W2:Y:S02]  /*2f540*/  @!P0 SYNCS.PHASECHK.TRANS64 P0, [R0+URZ+0x36840], R2 ;  /* 0x03684002000085a7 */ /* 0x000ea4000800007f */
[----:B--2---:R-:W-:Y:S05]  /*2f550*/  @!P0 BRA `(.L_x_6475) ;  /* 0xfffffffc00f08947 */ /* 0x004fea000383ffff */
[----:B------:R-:W-:Y:S05]  /*2f560*/  BRA `(.L_x_6626) ;  /* 0xffffffa0005c7947 */ /* 0x000fea000383ffff */
.L_x_6479:
        /* <DEDUP_REMOVED lines=8> */
.L_x_6627:
[----:B------:R-:W-:Y:S02]  /*2f5f0*/  IMAD.MOV.U32 R13, RZ, RZ, R3 ;  /* 0x000000ffff0d7224 */ /* 0x000fe400078e0003 */
[----:B------:R-:W-:-:S07]  /*2f600*/  IMAD.MOV.U32 R4, RZ, RZ, R14 ;  /* 0x000000ffff047224 */ /* 0x000fce00078e000e */
[----:B------:R-:W-:Y:S05]  /*2f610*/  WARPSYNC.COLLECTIVE R15, `(.L_x_6628) ;  /* 0x000000000f087348 */ /* 0x000fea0003c00000 */
[----:B------:R0:W1:Y:S02]  /*2f620*/  SHFL.IDX P6, R14, R13, R12, R11 ;  /* 0x0000000c0d0e7389 */ /* 0x00006400000c000b */
[----:B01----:R-:W-:Y:S01]  /*2f630*/  ENDCOLLECTIVE ;  /* 0x000000000000791b */ /* 0x003fe20003800000 */
.L_x_6628:
[----:B------:R-:W-:Y:S01]  /*2f640*/  IMAD R17, R17, 0x80, R10 ;  /* 0x0000008011117824 */ /* 0x000fe200078e020a */
[----:B------:R-:W-:Y:S01]  /*2f650*/  MOV R13, R2 ;  /* 0x00000002000d7202 */ /* 0x000fe20000000f00 */
[----:B------:R-:W-:Y:S02]  /*2f660*/  IMAD R0, R9, R7, RZ ;  /* 0x0000000709007224 */ /* 0x000fe400078e02ff */
[----:B------:R0:W5:Y:S01]  /*2f670*/  LDL R9, [R1+0x30] ;  /* 0x0000300001097983 */ /* 0x0001620000100800 */
[----:B------:R-:W-:Y:S01]  /*2f680*/  IMAD.MOV.U32 R12, RZ, RZ, 0x1 ;  /* 0x00000001ff0c7424 */ /* 0x000fe200078e00ff */
[----:B------:R-:W-:Y:S01]  /*2f690*/  MOV R5, R14 ;  /* 0x0000000e00057202 */ /* 0x000fe20000000f00 */
[C---:B------:R-:W-:Y:S01]  /*2f6a0*/  VIADD R7, R17.reuse, 0x10 ;  /* 0x0000001011077836 */ /* 0x040fe20000000000 */
[----:B------:R-:W-:-:S13]  /*2f6b0*/  ISETP.GE.AND P2, PT, R17, R0, PT ;  /* 0x000000001100720c */ /* 0x000fda0003f46270 */
[----:B0----5:R-:W-:Y:S05]  /*2f6c0*/  WARPSYNC.COLLECTIVE R15, `(.L_x_6629) ;  /* 0x000000000f087348 */ /* 0x021fea0003c00000 */
[----:B------:R1:W2:Y:S02]  /*2f6d0*/  SHFL.IDX P6, R14, R13, R12, R11 ;  /* 0x0000000c0d0e7389 */ /* 0x0002a400000c000b */
[----:B012--5:R-:W-:Y:S01]  /*2f6e0*/  ENDCOLLECTIVE ;  /* 0x000000000000791b */ /* 0x027fe20003800000 */
.L_x_6629:
[----:B------:R-:W-:Y:S01]  /*2f6f0*/  @!P2 LEA R5, P4, R8, R5, 0x1 ;  /* 0x000000050805a211 */ /* 0x000fe200078808ff */
[----:B------:R-:W-:-:S04]  /*2f700*/  IMAD.MOV.U32 R13, RZ, RZ, R3 ;  /* 0x000000ffff0d7224 */ /* 0x000fc800078e0003 */
[----:B------:R-:W-:-:S05]  /*2f710*/  @!P2 IMAD.X R4, RZ, RZ, R4, P4 ;  /* 0x000000ffff04a224 */ /* 0x000fca00020e0604 */
[----:B------:R-:W-:Y:S01]  /*2f720*/  @!P2 LOP3.LUT R5, R5, R4, RZ, 0x3c, !PT ;  /* 0x000000040505a212 */ /* 0x000fe200078e3cff */
[----:B------:R-:W-:-:S03]  /*2f730*/  IMAD.MOV.U32 R6, RZ, RZ, R14 ;  /* 0x000000ffff067224 */ /* 0x000fc600078e000e */
[----:B------:R-:W-:-:S07]  /*2f740*/  @!P2 LOP3.LUT R4, R5, R4, RZ, 0x3c, !PT ;  /* 0x000000040504a212 */ /* 0x000fce00078e3cff */
[----:B------:R-:W-:Y:S05]  /*2f750*/  WARPSYNC.COLLECTIVE R15, `(.L_x_6630) ;  /* 0x000000000f087348 */ /* 0x000fea0003c00000 */
[----:B------:R0:W1:Y:S02]  /*2f760*/  SHFL.IDX P6, R14, R13, R12, R11 ;  /* 0x0000000c0d0e7389 */ /* 0x00006400000c000b */
[----:B01----:R-:W-:Y:S01]  /*2f770*/  ENDCOLLECTIVE ;  /* 0x000000000000791b */ /* 0x003fe20003800000 */
.L_x_6630:
[----:B------:R-:W-:Y:S01]  /*2f780*/  @!P2 LOP3.LUT R5, R5, R4, RZ, 0x3c, !PT ;  /* 0x000000040505a212 */ /* 0x000fe200078e3cff */
[----:B------:R-:W-:Y:S01]  /*2f790*/  IMAD.MOV.U32 R13, RZ, RZ, R2 ;  /* 0x000000ffff0d7224 */ /* 0x000fe200078e0002 */
[----:B------:R-:W-:-:S03]  /*2f7a0*/  MOV R12, 0x2 ;  /* 0x00000002000c7802 */ /* 0x000fc60000000f00 */
        /* <DEDUP_REMOVED lines=11> */
.L_x_6631:
[----:B------:R-:W-:-:S05]  /*2f860*/  @!P2 LEA R5, P4, R8, R4, 0x1 ;  /* 0x000000040805a211 */ /* 0x000fca00078808ff */
[----:B------:R-:W-:-:S05]  /*2f870*/  @!P2 IMAD.X R4, RZ, RZ, R6, P4 ;  /* 0x000000ffff04a224 */ /* 0x000fca00020e0606 */
[----:B------:R-:W-:Y:S01]  /*2f880*/  @!P2 LOP3.LUT R5, R5, R4, RZ, 0x3c, !PT ;  /* 0x000000040505a212 */ /* 0x000fe200078e3cff */
[----:B------:R-:W-:-:S03]  /*2f890*/  IMAD.MOV.U32 R13, RZ, RZ, R3 ;  /* 0x000000ffff0d7224 */ /* 0x000fc600078e0003 */
[----:B------:R-:W-:-:S04]  /*2f8a0*/  @!P2 LOP3.LUT R4, R5, R4, RZ, 0x3c, !PT ;  /* 0x000000040504a212 */ /* 0x000fc800078e3cff */
[----:B------:R-:W-:Y:S01]  /*2f8b0*/  @!P2 LOP3.LUT R5, R5, R4, RZ, 0x3c, !PT ;  /* 0x000000040505a212 */ /* 0x000fe200078e3cff */
[----:B------:R-:W-:-:S04]  /*2f8c0*/  IMAD.MOV.U32 R6, RZ, RZ, R14 ;  /* 0x000000ffff067224 */ /* 0x000fc800078e000e */
[----:B------:R-:W-:Y:S01]  /*2f8d0*/  @!PT LDS RZ, [RZ] ;  /* 0x00000000fffff984 */ /* 0x000fe20000000800 */
[----:B------:R-:W-:Y:S01]  /*2f8e0*/  @!PT LDS RZ, [RZ] ;  /* 0x00000000fffff984 */ /* 0x000fe20000000800 */
[----:B------:R-:W-:Y:S01]  /*2f8f0*/  @!PT LDS RZ, [RZ] ;  /* 0x00000000fffff984 */ /* 0x000fe20000000800 */
[----:B------:R0:W-:Y:S03]  /*2f900*/  @!P2 LDGSTS.E.BYPASS.LTC128B.128 [R9+0x15c00], desc[UR60][R4.64], !P3 ;  /* 0x15c000000409afae */ /* 0x0001e6000d901d7c */
[----:B0-----:R-:W-:Y:S05]  /*2f910*/  WARPSYNC.COLLECTIVE R15, `(.L_x_6632) ;  /* 0x000000000f087348 */ /* 0x001fea0003c00000 */
[----:B------:R1:W2:Y:S02]  /*2f920*/  SHFL.IDX P6, R14, R13, R12, R11 ;  /* 0x0000000c0d0e7389 */ /* 0x0002a400000c000b */
[----:B012---:R-:W-:Y:S01]  /*2f930*/  ENDCOLLECTIVE ;  /* 0x000000000000791b */ /* 0x007fe20003800000 */
.L_x_6632:
[----:B------:R-:W-:Y:S01]  /*2f940*/  @!PT LDS RZ, [RZ] ;  /* 0x00000000fffff984 */ /* 0x000fe20000000800 */
[----:B------:R-:W-:Y:S01]  /*2f950*/  @!PT LDS RZ, [RZ] ;  /* 0x00000000fffff984 */ /* 0x000fe20000000800 */
[----:B------:R-:W-:Y:S01]  /*2f960*/  @!PT LDS RZ, [RZ] ;  /* 0x00000000fffff984 */ /* 0x000fe20000000800 */
[----:B------:R-:W-:Y:S04]  /*2f970*/  @!P2 LDGSTS.E.BYPASS.LTC128B.128 [R9+0x19c00], desc[UR60][R4.64+0x80], !P0 ;  /* 0x19c000800409afae */ /* 0x000fe8000c101d7c */
[----:B------:R0:W-:Y:S01]  /*2f980*/  @!P2 LDGSTS.E.BYPASS.LTC128B.128 [R9+0x1dc00], desc[UR60][R4.64+0x100], !P1 ;  /* 0x1dc001000409afae */ /* 0x0001e2000c901d7c */
[----:B------:R-:W-:Y:S02]  /*2f990*/  IMAD.MOV.U32 R13, RZ, RZ, R2 ;  /* 0x000000ffff0d7224 */ /* 0x000fe400078e0002 */
[----:B------:R-:W-:Y:S02]  /*2f9a0*/  IMAD.MOV.U32 R12, RZ, RZ, 0x3 ;  /* 0x00000003ff0c7424 */ /* 0x000fe400078e00ff */
[----:B0-----:R-:W-:-:S05]  /*2f9b0*/  VIADD R4, R17, 0x20 ;  /* 0x0000002011047836 */ /* 0x001fca0000000000 */
[----:B------:R-:W-:Y:S01]  /*2f9c0*/  ISETP.GE.AND P2, PT, R4, R0, PT ;  /* 0x000000000400720c */ /* 0x000fe20003f46270 */
[----:B------:R-:W-:-:S12]  /*2f9d0*/  IMAD.MOV.U32 R4, RZ, RZ, R14 ;  /* 0x000000ffff047224 */ /* 0x000fd800078e000e */
[----:B------:R-:W-:Y:S05]  /*2f9e0*/  WARPSYNC.COLLECTIVE R15, `(.L_x_6633) ;  /* 0x000000000f087348 */ /* 0x000fea0003c00000 */
[----:B------:R0:W1:Y:S02]  /*2f9f0*/  SHFL.IDX P6, R14, R13, R12, R11 ;  /* 0x0000000c0d0e7389 */ /* 0x00006400000c000b */
[----:B01----:R-:W-:Y:S01]  /*2fa00*/  ENDCOLLECTIVE ;  /* 0x000000000000791b */ /* 0x003fe20003800000 */
.L_x_6633:
[----:B------:R-:W-:Y:S01]  /*2fa10*/  @!P2 LEA R5, P4, R8, R4, 0x1 ;  /* 0x000000040805a211 */ /* 0x000fe200078808ff */
[----:B------:R-:W-:-:S03]  /*2fa20*/  IMAD.MOV.U32 R13, RZ, RZ, R3 ;  /* 0x000000ffff0d7224 */ /* 0x000fc600078e0003 */
[----:B------:R-:W-:-:S04]  /*2fa30*/  @!P2 IADD3.X R4, RZ, R6, RZ, P4, !PT ;  /* 0x00000006ff04a210 */ /* 0x000fc800027fe4ff */
[----:B------:R-:W-:-:S04]  /*2fa40*/  @!P2 LOP3.LUT R5, R5, R4, RZ, 0x3c, !PT ;  /* 0x000000040505a212 */ /* 0x000fc800078e3cff */
[----:B------:R-:W-:Y:S02]  /*2fa50*/  @!P2 LOP3.LUT R4, R5, R4, RZ, 0x3c, !PT ;  /* 0x000000040504a212 */ /* 0x000fe400078e3cff */
[----:B------:R-:W-:-:S07]  /*2fa60*/  MOV R6, R14 ;  /* 0x0000000e00067202 */ /* 0x000fce0000000f00 */
[----:B------:R-:W-:Y:S05]  /*2fa70*/  WARPSYNC.COLLECTIVE R15, `(.L_x_6634) ;  /* 0x000000000f087348 */ /* 0x000fea0003c00000 */
[----:B------:R0:W1:Y:S02]  /*2fa80*/  SHFL.IDX P6, R14, R13, R12, R11 ;  /* 0x0000000c0d0e7389 */ /* 0x00006400000c000b */
[----:B01----:R-:W-:Y:S01]  /*2fa90*/  ENDCOLLECTIVE ;  /* 0x000000000000791b */ /* 0x003fe20003800000 */
.L_x_6634:
[----:B------:R-:W-:-:S05]  /*2faa0*/  @!P2 LOP3.LUT R5, R5, R4, RZ, 0x3c, !PT ;  /* 0x000000040505a212 */ /* 0x000fca00078e3cff */
[----:B------:R-:W-:Y:S01]  /*2fab0*/  @!PT LDS RZ, [RZ] ;  /* 0x00000000fffff984 */ /* 0x000fe20000000800 */
[----:B------:R-:W-:Y:S01]  /*2fac0*/  @!PT LDS RZ, [RZ] ;  /* 0x00000000fffff984 */ /* 0x000fe20000000800 */
[----:B------:R-:W-:Y:S01]  /*2fad0*/  @!PT LDS RZ, [RZ] ;  /* 0x00000000fffff984 */ /* 0x000fe20000000800 */
[----:B------:R-:W-:Y:S04]  /*2fae0*/  @!P2 LDGSTS.E.BYPASS.LTC128B.128 [R9+0x16400], desc[UR60][R4.64], !P3 ;  /* 0x164000000409afae */ /* 0x000fe8000d901d7c */
[----:B------:R-:W-:Y:S04]  /*2faf0*/  @!P2 LDGSTS.E.BYPASS.LTC128B.128 [R9+0x1a400], desc[UR60][R4.64+0x80], !P0 ;  /* 0x1a4000800409afae */ /* 0x000fe8000c101d7c */
[----:B------:R0:W-:Y:S01]  /*2fb00*/  @!P2 LDGSTS.E.BYPASS.LTC128B.128 [R9+0x1e400], desc[UR60][R4.64+0x100], !P1 ;  /* 0x1e4001000409afae */ /* 0x0001e2000c901d7c */
[----:B------:R-:W-:Y:S02]  /*2fb10*/  IMAD.MOV.U32 R13, RZ, RZ, R2 ;  /* 0x000000ffff0d7224 */ /* 0x000fe400078e0002 */
[----:B------:R-:W-:-:S02]  /*2fb20*/  IMAD.MOV.U32 R12, RZ, RZ, 0x4 ;  /* 0x00000004ff0c7424 */ /* 0x000fc400078e00ff */
[----:B0-----:R-:W-:-:S05]  /*2fb30*/  VIADD R4, R17, 0x30 ;  /* 0x0000003011047836 */ /* 0x001fca0000000000 */
[----:B------:R-:W-:Y:S01]  /*2fb40*/  ISETP.GE.AND P2, PT, R4, R0, PT ;  /* 0x000000000400720c */ /* 0x000fe20003f46270 */
[----:B------:R-:W-:-:S12]  /*2fb50*/  IMAD.MOV.U32 R4, RZ, RZ, R14 ;  /* 0x000000ffff047224 */ /* 0x000fd800078e000e */
[----:B------:R-:W-:Y:S05]  /*2fb60*/  WARPSYNC.COLLECTIVE R15, `(.L_x_6635) ;  /* 0x000000000f087348 */ /* 0x000fea0003c00000 */
[----:B------:R0:W1:Y:S02]  /*2fb70*/  SHFL.IDX P6, R14, R13, R12, R11 ;  /* 0x0000000c0d0e7389 */ /* 0x00006400000c000b */
[----:B01----:R-:W-:Y:S01]  /*2fb80*/  ENDCOLLECTIVE ;  /* 0x000000000000791b */ /* 0x003fe20003800000 */
.L_x_6635:
[----:B------:R-:W-:Y:S02]  /*2fb90*/  @!P2 LEA R5, P4, R8, R4, 0x1 ;  /* 0x000000040805a211 */ /* 0x000fe400078808ff */
[----:B------:R-:W-:-:S03]  /*2fba0*/  MOV R13, R3 ;  /* 0x00000003000d7202 */ /* 0x000fc60000000f00 */
[----:B------:R-:W-:-:S05]  /*2fbb0*/  @!P2 IMAD.X R4, RZ, RZ, R6, P4 ;  /* 0x000000ffff04a224 */ /* 0x000fca00020e0606 */
[----:B------:R-:W-:Y:S01]  /*2fbc0*/  @!P2 LOP3.LUT R5, R5, R4, RZ, 0x3c, !PT ;  /* 0x000000040505a212 */ /* 0x000fe200078e3cff */
[----:B------:R-:W-:-:S03]  /*2fbd0*/  IMAD.MOV.U32 R6, RZ, RZ, R14 ;  /* 0x000000ffff067224 */ /* 0x000fc600078e000e */
[----:B------:R-:W-:-:S07]  /*2fbe0*/  @!P2 LOP3.LUT R4, R5, R4, RZ, 0x3c, !PT ;  /* 0x000000040504a212 */ /* 0x000fce00078e3cff */
[----:B------:R-:W-:Y:S05]  /*2fbf0*/  WARPSYNC.COLLECTIVE R15, `(.L_x_6636) ;  /* 0x000000000f087348 */ /* 0x000fea0003c00000 */
[----:B------:R0:W1:Y:S02]  /*2fc00*/  SHFL.IDX P6, R14, R13, R12, R11 ;  /* 0x0000000c0d0e7389 */ /* 0x00006400000c000b */
[----:B01----:R-:W-:Y:S01]  /*2fc10*/  ENDCOLLECTIVE ;  /* 0x000000000000791b */ /* 0x003fe20003800000 */
.L_x_6636:
[----:B------:R-:W-:-:S05]  /*2fc20*/  @!P2 LOP3.LUT R5, R5, R4, RZ, 0x3c, !PT ;  /* 0x000000040505a212 */ /* 0x000fca00078e3cff */
[----:B------:R-:W-:Y:S01]  /*2fc30*/  @!PT LDS RZ, [RZ] ;  /* 0x00000000fffff984 */ /* 0x000fe20000000800 */
[----:B------:R-:W-:Y:S01]  /*2fc40*/  @!PT LDS RZ, [RZ] ;  /* 0x00000000fffff984 */ /* 0x000fe20000000800 */
[----:B------:R-:W-:Y:S01]  /*2fc50*/  @!PT LDS RZ, [RZ] ;  /* 0x00000000fffff984 */ /* 0x000fe20000000800 */
[----:B------:R-:W-:Y:S04]  /*2fc60*/  @!P2 LDGSTS.E.BYPASS.LTC128B.128 [R9+0x16c00], desc[UR60][R4.64], !P3 ;  /* 0x16c000000409afae */ /* 0x000fe8000d901d7c */
[----:B------:R-:W-:Y:S01]  /*2fc70*/  @!P2 LDGSTS.E.BYPASS.LTC128B.128 [R9+0x1ac00], desc[UR60][R4.64+0x80], !P0 ;  /* 0x1ac000800409afae */ /* 0x000fe2000c101d7c */
[----:B------:R-:W-:Y:S01]  /*2fc80*/  MOV R13, R2 ;  /* 0x00000002000d7202 */ /* 0x000fe20000000f00 */
[----:B------:R-:W-:Y:S02]  /*2fc90*/  IMAD.MOV.U32 R12, RZ, RZ, 0x5 ;  /* 0x00000005ff0c7424 */ /* 0x000fe400078e00ff */
[----:B------:R0:W-:Y:S02]  /*2fca0*/  @!P2 LDGSTS.E.BYPASS.LTC128B.128 [R9+0x1ec00], desc[UR60][R4.64+0x100], !P1 ;  /* 0x1ec001000409afae */ /* 0x0001e4000c901d7c */
[----:B0-----:R-:W-:-:S04]  /*2fcb0*/  IADD3 R4, R17, 0x40, RZ ;  /* 0x0000004011047810 */ /* 0x001fc80007ffe0ff */
[----:B------:R-:W-:Y:S01]  /*2fcc0*/  ISETP.GE.AND P2, PT, R4, R0, PT ;  /* 0x000000000400720c */ /* 0x000fe20003f46270 */
[----:B------:R-:W-:-:S12]  /*2fcd0*/  IMAD.MOV.U32 R4, RZ, RZ, R14 ;  /* 0x000000ffff047224 */ /* 0x000fd800078e000e */
[----:B------:R-:W-:Y:S05]  /*2fce0*/  WARPSYNC.COLLECTIVE R15, `(.L_x_6637) ;  /* 0x000000000f087348 */ /* 0x000fea0003c00000 */
[----:B------:R0:W1:Y:S02]  /*2fcf0*/  SHFL.IDX P6, R14, R13, R12, R11 ;  /* 0x0000000c0d0e7389 */ /* 0x00006400000c000b */
[----:B01----:R-:W-:Y:S01]  /*2fd00*/  ENDCOLLECTIVE ;  /* 0x000000000000791b */ /* 0x003fe20003800000 */
.L_x_6637:
        /* <DEDUP_REMOVED lines=9> */
.L_x_6638:
[----:B------:R-:W-:-:S05]  /*2fda0*/  @!P2 LOP3.LUT R5, R5, R4, RZ, 0x3c, !PT ;  /* 0x000000040505a212 */ /* 0x000fca00078e3cff */
[----:B------:R-:W-:Y:S01]  /*2fdb0*/  @!PT LDS RZ, [RZ] ;  /* 0x00000000fffff984 */ /* 0x000fe20000000800 */
[----:B------:R-:W-:Y:S01]  /*2fdc0*/  @!PT LDS RZ, [RZ] ;  /* 0x00000000fffff984 */ /* 0x000fe20000000800 */
[----:B------:R-:W-:Y:S01]  /*2fdd0*/  @!PT LDS RZ, [RZ] ;  /* 0x00000000fffff984 */ /* 0x000fe20000000800 */
[----:B------:R-:W-:Y:S04]  /*2fde0*/  @!P2 LDGSTS.E.BYPASS.LTC128B.128 [R9+0x17400], desc[UR60][R4.64], !P3 ;  /* 0x174000000409afae */ /* 0x000fe8000d901d7c */
[----:B------:R-:W-:Y:S01]  /*2fdf0*/  @!P2 LDGSTS.E.BYPASS.LTC128B.128 [R9+0x1b400], desc[UR60][R4.64+0x80], !P0 ;  /* 0x1b4000800409afae */ /* 0x000fe2000c101d7c */
[----:B------:R-:W-:Y:S01]  /*2fe00*/  IMAD.MOV.U32 R13, RZ, RZ, R2 ;  /* 0x000000ffff0d7224 */ /* 0x000fe200078e0002 */
[----:B------:R-:W-:Y:S02]  /*2fe10*/  MOV R12, 0x6 ;  /* 0x00000006000c7802 */ /* 0x000fe40000000f00 */
[----:B------:R0:W-:Y:S02]  /*2fe20*/  @!P2 LDGSTS.E.BYPASS.LTC128B.128 [R9+0x1f400], desc[UR60][R4.64+0x100], !P1 ;  /* 0x1f4001000409afae */ /* 0x0001e4000c901d7c */
[----:B0-----:R-:W-:-:S05]  /*2fe30*/  VIADD R4, R17, 0x50 ;  /* 0x0000005011047836 */ /* 0x001fca0000000000 */
[----:B------:R-:W-:Y:S02]  /*2fe40*/  ISETP.GE.AND P2, PT, R4, R0, PT ;  /* 0x000000000400720c */ /* 0x000fe40003f46270 */
[----:B------:R-:W-:-:S11]  /*2fe50*/  MOV R4, R14 ;  /* 0x0000000e00047202 */ /* 0x000fd60000000f00 */
[----:B------:R-:W-:Y:S05]  /*2fe60*/  WARPSYNC.COLLECTIVE R15, `(.L_x_6639) ;  /* 0x000000000f087348 */ /* 0x000fea0003c00000 */
[----:B------:R0:W1:Y:S02]  /*2fe70*/  SHFL.IDX P6, R14, R13, R12, R11 ;  /* 0x0000000c0d0e7389 */ /* 0x00006400000c000b */
[----:B01----:R-:W-:Y:S01]  /*2fe80*/  ENDCOLLECTIVE ;  /* 0x000000000000791b */ /* 0x003fe20003800000 */
.L_x_6639:
[----:B------:R-:W-:-:S05]  /*2fe90*/  @!P2 LEA R5, P4, R8, R4, 0x1 ;  /* 0x000000040805a211 */ /* 0x000fca00078808ff */
[----:B------:R-:W-:Y:S02]  /*2fea0*/  @!P2 IMAD.X R4, RZ, RZ, R6, P4 ;  /* 0x000000ffff04a224 */ /* 0x000fe400020e0606 */
[----:B------:R-:W-:-:S03]  /*2feb0*/  IMAD.MOV.U32 R13, RZ, RZ, R3 ;  /* 0x000000ffff0d7224 */ /* 0x000fc600078e0003 */
[----:B------:R-:W-:-:S04]  /*2fec0*/  @!P2 LOP3.LUT R5, R5, R4, RZ, 0x3c, !PT ;  /* 0x000000040505a212 */ /* 0x000fc800078e3cff */
[----:B------:R-:W-:Y:S01]  /*2fed0*/  @!P2 LOP3.LUT R4, R5, R4, RZ, 0x3c, !PT ;  /* 0x000000040504a212 */ /* 0x000fe200078e3cff */
[----:B------:R-:W-:-:S07]  /*2fee0*/  IMAD.MOV.U32 R6, RZ, RZ, R14 ;  /* 0x000000ffff067224 */ /* 0x000fce00078e000e */
[----:B------:R-:W-:Y:S05]  /*2fef0*/  WARPSYNC.COLLECTIVE R15, `(.L_x_6640) ;  /* 0x000000000f087348 */ /* 0x000fea0003c00000 */
[----:B------:R0:W1:Y:S02]  /*2ff00*/  SHFL.IDX P6, R14, R13, R12, R11 ;  /* 0x0000000c0d0e7389 */ /* 0x00006400000c000b */
[----:B01----:R-:W-:Y:S01]  /*2ff10*/  ENDCOLLECTIVE ;  /* 0x000000000000791b */ /* 0x003fe20003800000 */
.L_x_6640:
        /* <DEDUP_REMOVED lines=15> */
.L_x_6641:
[----:B------:R-:W-:-:S04]  /*30010*/  @!P2 LEA R5, P4, R8, R4, 0x1 ;  /* 0x000000040805a211 */ /* 0x000fc800078808ff */
[----:B------:R-:W-:Y:S02]  /*30020*/  @!P2 IADD3.X R4, RZ, R6, RZ, P4, !PT ;  /* 0x00000006ff04a210 */ /* 0x000fe400027fe4ff */
[----:B------:R-:W-:Y:S02]  /*30030*/  MOV R13, R3 ;  /* 0x00000003000d7202 */ /* 0x000fe40000000f00 */
        /* <DEDUP_REMOVED lines=13> */
.L_x_6642:
[----:B------:R-:W-:Y:S01]  /*30110*/  IMAD.MOV.U32 R3, RZ, RZ, R14 ;  /* 0x000000ffff037224 */ /* 0x000fe200078e000e */
[----:B------:R-:W-:Y:S06]  /*30120*/  BRA `(.L_x_6643) ;  /* 0xffffffa4003c7947 */ /* 0x000fec000383ffff */
.L_x_6484:
[----:B0-----:R-:W4:Y:S02]  /*30130*/  LDL R2, [R1+0x4] ;  /* 0x0000040001027983 */ /* 0x001f240000100800 */
[----:B----4-:R0:W1:Y:S02]  /*30140*/  SYNCS.PHASECHK.TRANS64.TRYWAIT P0, [R2+URZ+0x36820], R0 ;  /* 0x03682000020075a7 */ /* 0x010064000800017f */
[----:B-1----:R-:W-:Y:S05]  /*30150*/  @!P0 NANOSLEEP.SYNCS 0x989680 ;  /* 0x009896800000895d */ /* 0x002fea0003900000 */
[----:B------:R-:W1:Y:S02]  /*30160*/  @!P0 SYNCS.PHASECHK.TRANS64 P0, [R2+URZ+0x36820], R0 ;  /* 0x03682000020085a7 */ /* 0x000e64000800007f */
[----:B-1----:R-:W-:Y:S05]  /*30170*/  @!P0 BRA `(.L_x_6484) ;  /* 0xfffffffc00ec8947 */ /* 0x002fea000383ffff */
[----:B------:R-:W-:Y:S05]  /*30180*/  BRA `(.L_x_6644) ;  /* 0xffffffa400b47947 */ /* 0x000fea000383ffff */
.L_x_6493:
[----:B-1----:R1:W2:Y:S02]  /*30190*/  SYNCS.PHASECHK.TRANS64.TRYWAIT P0, [R3+URZ+0x36840], R0 ;  /* 0x03684000030075a7 */ /* 0x0022a4000800017f */
[----:B--2---:R-:W-:Y:S05]  /*301a0*/  @!P0 NANOSLEEP.SYNCS 0x989680 ;  /* 0x009896800000895d */ /* 0x004fea0003900000 */
[----:B------:R-:W2:Y:S02]  /*301b0*/  @!P0 SYNCS.PHASECHK.TRANS64 P0, [R3+URZ+0x36840], R0 ;  /* 0x03684000030085a7 */ /* 0x000ea4000800007f */
[----:B--2---:R-:W-:Y:S05]  /*301c0*/  @!P0 BRA `(.L_x_6493) ;  /* 0xfffffffc00f08947 */ /* 0x004fea000383ffff */
[----:B------:R-:W-:Y:S05]  /*301d0*/  BRA `(.L_x_6645) ;  /* 0xffffffa800787947 */ /* 0x000fea000383ffff */
.L_x_6500:
[----:B0-----:R0:W1:Y:S02]  /*301e0*/  SYNCS.PHASECHK.TRANS64.TRYWAIT P0, [R0+URZ+0x36860], R3 ;  /* 0x03686003000075a7 */ /* 0x001064000800017f */
[----:B-1----:R-:W-:Y:S05]  /*301f0*/  @!P0 NANOSLEEP.SYNCS 0x989680 ;  /* 0x009896800000895d */ /* 0x002fea0003900000 */
[----:B------:R-:W1:Y:S02]  /*30200*/  @!P0 SYNCS.PHASECHK.TRANS64 P0, [R0+URZ+0x36860], R3 ;  /* 0x03686003000085a7 */ /* 0x000e64000800007f */
[----:B-1----:R-:W-:Y:S05]  /*30210*/  @!P0 BRA `(.L_x_6500) ;  /* 0xfffffffc00f08947 */ /* 0x002fea000383ffff */
[----:B------:R-:W-:Y:S05]  /*30220*/  BRA `(.L_x_6646) ;  /* 0xffffffac00947947 */ /* 0x000fea000383ffff */
.L_x_6511:
[----:B--2---:R2:W3:Y:S02]  /*30230*/  SYNCS.PHASECHK.TRANS64.TRYWAIT P0, [R3+URZ+0x36840], R2 ;  /* 0x03684002030075a7 */ /* 0x0044e4000800017f */
[----:B---3--:R-:W-:Y:S05]  /*30240*/  @!P0 NANOSLEEP.SYNCS 0x989680 ;  /* 0x009896800000895d */ /* 0x008fea0003900000 */
[----:B------:R-:W3:Y:S02]  /*30250*/  @!P0 SYNCS.PHASECHK.TRANS64 P0, [R3+URZ+0x36840], R2 ;  /* 0x03684002030085a7 */ /* 0x000ee4000800007f */
[----:B---3--:R-:W-:Y:S05]  /*30260*/  @!P0 BRA `(.L_x_6511) ;  /* 0xfffffffc00f08947 */ /* 0x008fea000383ffff */
[----:B------:R-:W-:Y:S05]  /*30270*/  BRA `(.L_x_6647) ;  /* 0xffffffb4007c7947 */ /* 0x000fea000383ffff */
.L_x_6518:
[----:B0-----:R0:W2:Y:S02]  /*30280*/  SYNCS.PHASECHK.TRANS64.TRYWAIT P0, [R2+URZ+0x36860], R3 ;  /* 0x03686003020075a7 */ /* 0x0010a4000800017f */
[----:B--2---:R-:W-:Y:S05]  /*30290*/  @!P0 NANOSLEEP.SYNCS 0x989680 ;  /* 0x009896800000895d */ /* 0x004fea0003900000 */
[----:B------:R-:W2:Y:S02]  /*302a0*/  @!P0 SYNCS.PHASECHK.TRANS64 P0, [R2+URZ+0x36860], R3 ;  /* 0x03686003020085a7 */ /* 0x000ea4000800007f */
[----:B--2---:R-:W-:Y:S05]  /*302b0*/  @!P0 BRA `(.L_x_6518) ;  /* 0xfffffffc00f08947 */ /* 0x004fea000383ffff */
[----:B------:R-:W-:Y:S05]  /*302c0*/  BRA `(.L_x_6648) ;  /* 0xffffffb800987947 */ /* 0x000fea000383ffff */
.L_x_6529:
[----:B---3--:R3:W4:Y:S02]  /*302d0*/  SYNCS.PHASECHK.TRANS64.TRYWAIT P0, [R3+URZ+0x36840], R2 ;  /* 0x03684002030075a7 */ /* 0x008724000800017f */
[----:B----4-:R-:W-:Y:S05]  /*302e0*/  @!P0 NANOSLEEP.SYNCS 0x989680 ;  /* 0x009896800000895d */ /* 0x010fea0003900000 */
[----:B------:R-:W4:Y:S02]  /*302f0*/  @!P0 SYNCS.PHASECHK.TRANS64 P0, [R3+URZ+0x36840], R2 ;  /* 0x03684002030085a7 */ /* 0x000f24000800007f */
[----:B----4-:R-:W-:Y:S05]  /*30300*/  @!P0 BRA `(.L_x_6529) ;  /* 0xfffffffc00f08947 */ /* 0x010fea000383ffff */
[----:B------:R-:W-:Y:S05]  /*30310*/  BRA `(.L_x_6649) ;  /* 0xffffffc0005c7947 */ /* 0x000fea000383ffff */
.L_x_6536:
[----:B0-----:R0:W2:Y:S02]  /*30320*/  SYNCS.PHASECHK.TRANS64.TRYWAIT P0, [R2+URZ+0x36860], R5 ;  /* 0x03686005020075a7 */ /* 0x0010a4000800017f */
[----:B--2---:R-:W-:Y:S05]  /*30330*/  @!P0 NANOSLEEP.SYNCS 0x989680 ;  /* 0x009896800000895d */ /* 0x004fea0003900000 */
[----:B------:R-:W2:Y:S02]  /*30340*/  @!P0 SYNCS.PHASECHK.TRANS64 P0, [R2+URZ+0x36860], R5 ;  /* 0x03686005020085a7 */ /* 0x000ea4000800007f */
[----:B--2---:R-:W-:Y:S05]  /*30350*/  @!P0 BRA `(.L_x_6536) ;  /* 0xfffffffc00f08947 */ /* 0x004fea000383ffff */
[----:B------:R-:W-:Y:S05]  /*30360*/  BRA `(.L_x_6650) ;  /* 0xffffffc400747947 */ /* 0x000fea000383ffff */
.L_x_6549:
[----:B--2---:R2:W4:Y:S02]  /*30370*/  SYNCS.PHASECHK.TRANS64.TRYWAIT P0, [R0+URZ+0x36860], R2 ;  /* 0x03686002000075a7 */ /* 0x004524000800017f */
[----:B----4-:R-:W-:Y:S05]  /*30380*/  @!P0 NANOSLEEP.SYNCS 0x989680 ;  /* 0x009896800000895d */ /* 0x010fea0003900000 */
[----:B------:R-:W4:Y:S02]  /*30390*/  @!P0 SYNCS.PHASECHK.TRANS64 P0, [R0+URZ+0x36860], R2 ;  /* 0x03686002000085a7 */ /* 0x000f24000800007f */
[----:B----4-:R-:W-:Y:S05]  /*303a0*/  @!P0 BRA `(.L_x_6549) ;  /* 0xfffffffc00f08947 */ /* 0x010fea000383ffff */
[----:B------:R-:W-:Y:S05]  /*303b0*/  BRA `(.L_x_6651) ;  /* 0xffffffcc00187947 */ /* 0x000fea000383ffff */
.L_x_6558:
[----:B------:R-:W-:Y:S01]  /*303c0*/  BSSY B0, `(.L_x_6652) ;  /* 0x0000008000007945 */ /* 0x000fe20003800000 */
[----:B0-----:R-:W-:Y:S01]  /*303d0*/  IMAD.MOV.U32 R13, RZ, RZ, R16 ;  /* 0x000000ffff0d7224 */ /* 0x001fe200078e0010 */
[----:B------:R-:W-:Y:S01]  /*303e0*/  MOV R11, 0x1f ;  /* 0x0000001f000b7802 */ /* 0x000fe20000000f00 */
[----:B------:R-:W-:Y:S02]  /*303f0*/  IMAD.MOV.U32 R12, RZ, RZ, RZ ;  /* 0x000000ffff0c7224 */ /* 0x000fe400078e00ff */
[----:B------:R-:W-:-:S07]  /*30400*/  IMAD.MOV.U32 R15, RZ, RZ, -0x1 ;  /* 0xffffffffff0f7424 */ /* 0x000fce00078e00ff */
[----:B-1---5:R-:W-:Y:S05]  /*30410*/  WARPSYNC.COLLECTIVE R15, `(.L_x_6653) ;  /* 0x000000000f087348 */ /* 0x022fea0003c00000 */
[----:B------:R0:W2:Y:S02]  /*30420*/  SHFL.IDX P6, R14, R13, R12, R11 ;  /* 0x0000000c0d0e7389 */ /* 0x0000a400000c000b */
[----:B012--5:R-:W-:Y:S01]  /*30430*/  ENDCOLLECTIVE ;  /* 0x000000000000791b */ /* 0x027fe20003800000 */
.L_x_6653:
[----:B------:R-:W-:Y:S05]  /*30440*/  BSYNC B0 ;  /* 0x0000000000007941 */ /* 0x000fea0003800000 */
.L_x_6652:
        /* <DEDUP_REMOVED lines=10> */
.L_x_6654:
        /* <DEDUP_REMOVED lines=16> */
.L_x_6655:
        /* <DEDUP_REMOVED lines=9> */
.L_x_6656:
        /* <DEDUP_REMOVED lines=8> */
.L_x_6657:
        /* <DEDUP_REMOVED lines=8> */
.L_x_6658:
        /* <DEDUP_REMOVED lines=8> */
.L_x_6659:
        /* <DEDUP_REMOVED lines=9> */
.L_x_6660:
[----:B------:R-:W-:Y:S01]  /*30890*/  IMAD.MOV.U32 R16, RZ, RZ, R14 ;  /* 0x000000ffff107224 */ /* 0x000fe200078e000e */
[----:B------:R-:W-:Y:S06]  /*308a0*/  BRA `(.L_x_6661) ;  /* 0xffffffcc00f07947 */ /* 0x000fec000383ffff */
.L_x_6563:
[----:B------:R-:W-:Y:S01]  /*308b0*/  BSSY B0, `(.L_x_6662) ;  /* 0x0000008000007945 */ /* 0x000fe20003800000 */
[----:B-----5:R-:W-:Y:S01]  /*308c0*/  IMAD.MOV.U32 R13, RZ, RZ, R3 ;  /* 0x000000ffff0d7224 */ /* 0x020fe200078e0003 */
[----:B------:R-:W-:Y:S01]  /*308d0*/  MOV R12, 0x1 ;  /* 0x00000001000c7802 */ /* 0x000fe20000000f00 */
[----:B------:R-:W-:Y:S02]  /*308e0*/  IMAD.MOV.U32 R11, RZ, RZ, RZ ;  /* 0x000000ffff0b7224 */ /* 0x000fe400078e00ff */
[----:B------:R-:W-:-:S07]  /*308f0*/  IMAD.MOV.U32 R15, RZ, RZ, -0x1 ;  /* 0xffffffffff0f7424 */ /* 0x000fce00078e00ff */
[----:B01----:R-:W-:Y:S05]  /*30900*/  WARPSYNC.COLLECTIVE R15, `(.L_x_6663) ;  /* 0x000000000f087348 */ /* 0x003fea0003c00000 */
[----:B------:R2:W3:Y:S02]  /*30910*/  SHFL.UP P6, R14, R13, R12, R11 ;  /* 0x0400000c0d0e7389 */ /* 0x0004e400000c000b */
[----:B0123--:R-:W-:Y:S01]  /*30920*/  ENDCOLLECTIVE ;  /* 0x000000000000791b */ /* 0x00ffe20003800000 */
.L_x_6663:
[----:B------:R-:W-:Y:S05]  /*30930*/  BSYNC B0 ;  /* 0x0000000000007941 */ /* 0x000fea0003800000 */
.L_x_6662:
        /* <DEDUP_REMOVED lines=12> */
.L_x_6664:
        /* <DEDUP_REMOVED lines=8> */
.L_x_6665:
        /* <DEDUP_REMOVED lines=8> */
.L_x_6666:
        /* <DEDUP_REMOVED lines=8> */
.L_x_6667:
        /* <DEDUP_REMOVED lines=9> */
.L_x_6668:
[----:B------:R-:W-:Y:S01]  /*30c10*/  IMAD.MOV.U32 R16, RZ, RZ, R14 ;  /* 0x000000ffff107224 */ /* 0x000fe200078e000e */
[----:B------:R-:W-:Y:S06]  /*30c20*/  BRA `(.L_x_6669) ;  /* 0xffffffcc00b07947 */ /* 0x000fec000383ffff */
.L_x_6565:
[----:B------:R-:W-:Y:S01]  /*30c30*/  BSSY B0, `(.L_x_6670) ;  /* 0x0000006000007945 */ /* 0x000fe20003800000 */
[----:B------:R-:W-:Y:S01]  /*30c40*/  PLOP3.LUT P6, PT, P6, PT, PT, 0x8, 0x0 ;  /* 0x000000000000781c */ /* 0x000fe200037ce170 */
[----:B------:R-:W-:-:S12]  /*30c50*/  IMAD.MOV.U32 R15, RZ, RZ, -0x1 ;  /* 0xffffffffff0f7424 */ /* 0x000fd800078e00ff */
[----:B01---5:R-:W-:Y:S05]  /*30c60*/  WARPSYNC.COLLECTIVE R15, `(.L_x_6671) ;  /* 0x000000000f087348 */ /* 0x023fea0003c00000 */
[----:B------:R-:W-:Y:S01]  /*30c70*/  VOTE.ANY R14, PT, P6 ;  /* 0x00000000000e7806 */ /* 0x000fe200030e0100 */
[----:B01---5:R-:W-:Y:S06]  /*30c80*/  ENDCOLLECTIVE ;  /* 0x000000000000791b */ /* 0x023fec0003800000 */
.L_x_6671:
[----:B------:R-:W-:Y:S05]  /*30c90*/  BSYNC B0 ;  /* 0x0000000000007941 */ /* 0x000fea0003800000 */
.L_x_6670:
        /* <DEDUP_REMOVED lines=9> */
.L_x_6672:
[----:B------:R-:W-:Y:S01]  /*30d30*/  IMAD.MOV.U32 R17, RZ, RZ, R14 ;  /* 0x000000ffff117224 */ /* 0x000fe200078e000e */
[----:B------:R-:W-:Y:S06]  /*30d40*/  BRA `(.L_x_6673) ;  /* 0xffffffcc00a07947 */ /* 0x000fec000383ffff */
.L_x_6567:
[----:B------:R-:W-:Y:S01]  /*30d50*/  BSSY B0, `(.L_x_6674) ;  /* 0x0000007000007945 */ /* 0x000fe20003800000 */
[----:B------:R-:W-:Y:S01]  /*30d60*/  IMAD.MOV.U32 R13, RZ, RZ, R2 ;  /* 0x000000ffff0d7224 */ /* 0x000fe200078e0002 */
[----:B------:R-:W-:Y:S01]  /*30d70*/  MOV R15, 0xffffffff ;  /* 0xffffffff000f7802 */ /* 0x000fe20000000f00 */
[----:B------:R-:W-:-:S07]  /*30d80*/  IMAD.MOV.U32 R11, RZ, RZ, 0x1f ;  /* 0x0000001fff0b7424 */ /* 0x000fce00078e00ff */
[----:B0123-5:R-:W-:Y:S05]  /*30d90*/  WARPSYNC.COLLECTIVE R15, `(.L_x_6675) ;  /* 0x000000000f087348 */ /* 0x02ffea0003c00000 */
[----:B------:R4:W0:Y:S02]  /*30da0*/  SHFL.IDX P6, R14, R13, R12, R11 ;  /* 0x0000000c0d0e7389 */ /* 0x00082400000c000b */
[----:B012345:R-:W-:Y:S01]  /*30db0*/  ENDCOLLECTIVE ;  /* 0x000000000000791b */ /* 0x03ffe20003800000 */
.L_x_6675:
[----:B------:R-:W-:Y:S05]  /*30dc0*/  BSYNC B0 ;  /* 0x0000000000007941 */ /* 0x000fea0003800000 */
.L_x_6674:
[----:B------:R-:W-:Y:S01]  /*30dd0*/  IMAD.MOV.U32 R2, RZ, RZ, R14 ;  /* 0x000000ffff027224 */ /* 0x000fe200078e000e */
[----:B------:R-:W-:Y:S06]  /*30de0*/  BRA `(.L_x_6676) ;  /* 0xffffffcc00947947 */ /* 0x000fec000383ffff */
.L_x_6571:
[----:B0-----:R0:W2:Y:S02]  /*30df0*/  SYNCS.PHASECHK.TRANS64.TRYWAIT P0, [R0+URZ+0x36820], R3 ;  /* 0x03682003000075a7 */ /* 0x0010a4000800017f */
[----:B--2---:R-:W-:Y:S05]  /*30e00*/  @!P0 NANOSLEEP.SYNCS 0x989680 ;  /* 0x009896800000895d */ /* 0x004fea0003900000 */
[----:B------:R-:W2:Y:S02]  /*30e10*/  @!P0 SYNCS.PHASECHK.TRANS64 P0, [R0+URZ+0x36820], R3 ;  /* 0x03682003000085a7 */ /* 0x000ea4000800007f */
[----:B--2---:R-:W-:Y:S05]  /*30e20*/  @!P0 BRA `(.L_x_6571) ;  /* 0xfffffffc00f08947 */ /* 0x004fea000383ffff */
[----:B------:R-:W-:Y:S05]  /*30e30*/  BRA `(.L_x_6677) ;  /* 0xffffffd400187947 */ /* 0x000fea000383ffff */
.L_x_6572:
        /* <DEDUP_REMOVED lines=8> */
[----:B01-3-5:R-:W-:Y:S05]  /*30ec0*/  WARPSYNC.COLLECTIVE R15, `(.L_x_6679) ;  /* 0x000000000f087348 */ /* 0x02bfea0003c00000 */
[----:B------:R2:W4:Y:S02]  /*30ed0*/  SHFL.IDX P6, R14, R13, R12, R11 ;  /* 0x0000000c0d0e7389 */ /* 0x00052400000c000b */
[----:B012345:R-:W-:Y:S01]  /*30ee0*/  ENDCOLLECTIVE ;  /* 0x000000000000791b */ /* 0x03ffe20003800000 */
.L_x_6679:
[----:B------:R-:W-:Y:S05]  /*30ef0*/  BSYNC B0 ;  /* 0x0000000000007941 */ /* 0x000fea0003800000 */
.L_x_6678:
[----:B------:R-:W-:Y:S05]  /*30f00*/  BRA `(.L_x_6680) ;  /* 0xffffffd400007947 */ /* 0x000fea000383ffff */
.L_x_6573:
[----:B------:R-:W-:Y:S01]  /*30f10*/  BSSY B0, `(.L_x_6681) ;  /* 0x0000006000007945 */ /* 0x000fe20003800000 */
[----:B------:R-:W-:-:S07]  /*30f20*/  IMAD.MOV.U32 R15, RZ, RZ, -0x1 ;  /* 0xffffffffff0f7424 */ /* 0x000fce00078e00ff */
[----:B0123-5:R-:W-:Y:S05]  /*30f30*/  WARPSYNC.COLLECTIVE R15, `(.L_x_6682) ;  /* 0x000000000f0c7348 */ /* 0x02ffea0003c00000 */
[----:B------:R-:W-:Y:S02]  /*30f40*/  ELECT P6, UR62, PT ;  /* 0x00000000003e782f */ /* 0x000fe400038c0000 */
[----:B------:R-:W-:Y:S01]  /*30f50*/  MOV R14, UR62 ;  /* 0x0000003e000e7c02 */ /* 0x000fe20008000f00 */
[----:B0123-5:R-:W-:Y:S10]  /*30f60*/  ENDCOLLECTIVE ;  /* 0x000000000000791b */ /* 0x02fff40003800000 */
.L_x_6682:
[----:B------:R-:W-:Y:S05]  /*30f70*/  BSYNC B0 ;  /* 0x0000000000007941 */ /* 0x000fea0003800000 */
.L_x_6681:
[----:B------:R-:W-:Y:S05]  /*30f80*/  BRA `(.L_x_6683) ;  /* 0xffffffd000f47947 */ /* 0x000fea000383ffff */
.L_x_6575:
[----:B0-----:R0:W2:Y:S02]  /*30f90*/  SYNCS.PHASECHK.TRANS64.TRYWAIT P0, [R6+URZ], R5 ;  /* 0x00000005060075a7 */ /* 0x0010a4000800017f */
[----:B--2---:R-:W-:Y:S05]  /*30fa0*/  @!P0 NANOSLEEP.SYNCS 0x989680 ;  /* 0x009896800000895d */ /* 0x004fea0003900000 */
[----:B------:R-:W2:Y:S02]  /*30fb0*/  @!P0 SYNCS.PHASECHK.TRANS64 P0, [R6+URZ], R5 ;  /* 0x00000005060085a7 */ /* 0x000ea4000800007f */
[----:B--2---:R-:W-:Y:S05]  /*30fc0*/  @!P0 BRA `(.L_x_6575) ;  /* 0xfffffffc00f08947 */ /* 0x004fea000383ffff */
[----:B------:R-:W-:Y:S05]  /*30fd0*/  BRA `(.L_x_6684) ;  /* 0xffffffd400387947 */ /* 0x000fea000383ffff */
.L_x_6576:
[----:B--2---:R2:W3:Y:S02]  /*30fe0*/  SYNCS.PHASECHK.TRANS64.TRYWAIT P0, [R7+URZ], R2 ;  /* 0x00000002070075a7 */ /* 0x0044e4000800017f */
[----:B---3--:R-:W-:Y:S05]  /*30ff0*/  @!P0 NANOSLEEP.SYNCS 0x989680 ;  /* 0x009896800000895d */ /* 0x008fea0003900000 */
[----:B------:R-:W3:Y:S02]  /*31000*/  @!P0 SYNCS.PHASECHK.TRANS64 P0, [R7+URZ], R2 ;  /* 0x00000002070085a7 */ /* 0x000ee4000800007f */
[----:B---3--:R-:W-:Y:S05]  /*31010*/  @!P0 BRA `(.L_x_6576) ;  /* 0xfffffffc00f08947 */ /* 0x008fea000383ffff */
[----:B------:R-:W-:Y:S05]  /*31020*/  BRA `(.L_x_6685) ;  /* 0xffffffd4002c7947 */ /* 0x000fea000383ffff */
.L_x_6578:
[----:B---3--:R3:W4:Y:S02]  /*31030*/  SYNCS.PHASECHK.TRANS64.TRYWAIT P0, [R4+URZ], R5 ;  /* 0x00000005040075a7 */ /* 0x008724000800017f */
[----:B----4-:R-:W-:Y:S05]  /*31040*/  @!P0 NANOSLEEP.SYNCS 0x989680 ;  /* 0x009896800000895d */ /* 0x010fea0003900000 */
[----:B------:R-:W4:Y:S02]  /*31050*/  @!P0 SYNCS.PHASECHK.TRANS64 P0, [R4+URZ], R5 ;  /* 0x00000005040085a7 */ /* 0x000f24000800007f */
[----:B----4-:R-:W-:Y:S05]  /*31060*/  @!P0 BRA `(.L_x_6578) ;  /* 0xfffffffc00f08947 */ /* 0x010fea000383ffff */
[----:B------:R-:W-:Y:S05]  /*31070*/  BRA `(.L_x_6686) ;  /* 0xffffffd400347947 */ /* 0x000fea000383ffff */
.L_x_6687:
        /* <DEDUP_REMOVED lines=16> */
.L_x_15312:


//--------------------- .text._ZN7cutlass13device_kernelIN5flash11enable_sm90INS1_16FlashAttnFwdSm90INS1_25CollectiveMainloopFwdSm90ILi2EN4cute5tupleIJNS5_1CILi1EEES8_S8_EEENS6_IJNS7_ILi128EEENS7_ILi176EEESA_EEELi128ENS_6half_tEfNS_4arch4Sm90ELb0ELb0ELb1ELb0ELb0ELb0ELb0ELb1ELb1ELb1ELb0ELb0EEENS1_21CollectiveEpilogueFwdINS6_IJSA_SA_SB_EEES9_SD_SF_Li256ELb0ELb1ELb0ELb0EEENS1_29StaticPersistentTileSchedulerILb0EEEEEEEEEvNT_6ParamsE --------------------------
	.section	.text._ZN7cutlass13device_kernelIN5flash11enable_sm90INS1_16FlashAttnFwdSm90INS1_25CollectiveMainloopFwdSm90ILi2EN4cute5tupleIJNS5_1CILi1EEES8_S8_EEENS6_IJNS7_ILi128EEENS7_ILi176EEESA_EEELi128ENS_6half_tEfNS_4arch4Sm90ELb0ELb0ELb1ELb0ELb0ELb0ELb0ELb1ELb1ELb1ELb0ELb0EEENS1_21CollectiveEpilogueFwdINS6_IJSA_SA_SB_EEES9_SD_SF_Li256ELb0ELb1ELb0ELb0EEENS1_29StaticPersistentTileSchedulerILb0EEEEEEEEEvNT_6ParamsE,"ax",@progbits
	.align	128
.text._ZN7cutlass13device_kernelIN5flash11enable_sm90INS1_16FlashAttnFwdSm90INS1_25CollectiveMainloopFwdSm90ILi2EN4cute5tupleIJNS5_1CILi1EEES8_S8_EEENS6_IJNS7_ILi128EEENS7_ILi176EEESA_EEELi128ENS_6half_tEfNS_4arch4Sm90ELb0ELb0ELb1ELb0ELb0ELb0ELb0ELb1ELb1ELb1ELb0ELb0EEENS1_21CollectiveEpilogueFwdINS6_IJSA_SA_SB_EEES9_SD_SF_Li256ELb0ELb1ELb0ELb0EEENS1_29StaticPersistentTileSchedulerILb0EEEEEEEEEvNT_6ParamsE:
        .type           _ZN7cutlass13device_kernelIN5flash11enable_sm90INS1_16FlashAttnFwdSm90INS1_25CollectiveMainloopFwdSm90ILi2EN4cute5tupleIJNS5_1CILi1EEES8_S8_EEENS6_IJNS7_ILi128EEENS7_ILi176EEESA_EEELi128ENS_6half_tEfNS_4arch4Sm90ELb0ELb0ELb1ELb0ELb0ELb0ELb0ELb1ELb1ELb1ELb0ELb0EEENS1_21CollectiveEpilogueFwdINS6_IJSA_SA_SB_EEES9_SD_SF_Li256ELb0ELb1ELb0ELb0EEENS1_29StaticPersistentTileSchedulerILb0EEEEEEEEEvNT_6ParamsE,@function
        .size           _ZN7cutlass13device_kernelIN5flash11enable_sm90INS1_16FlashAttnFwdSm90INS1_25CollectiveMainloopFwdSm90ILi2EN4cute5tupleIJNS5_1CILi1EEES8_S8_EEENS6_IJNS7_ILi128EEENS7_ILi176EEESA_EEELi128ENS_6half_tEfNS_4arch4Sm90ELb0ELb0ELb1ELb0ELb0ELb0ELb0ELb1ELb1ELb1ELb0ELb0EEENS1_21CollectiveEpilogueFwdINS6_IJSA_SA_SB_EEES9_SD_SF_Li256ELb0ELb1ELb0ELb0EEENS1_29StaticPersistentTileSchedulerILb0EEEEEEEEEvNT_6ParamsE,(.L_x_15313 - _ZN7cutlass13device_kernelIN5flash11enable_sm90INS1_16FlashAttnFwdSm90INS1_25CollectiveMainloopFwdSm90ILi2EN4cute5tupleIJNS5_1CILi1EEES8_S8_EEENS6_IJNS7_ILi128EEENS7_ILi176EEESA_EEELi128ENS_6half_tEfNS_4arch4Sm90ELb0ELb0ELb1ELb0ELb0ELb0ELb0ELb1ELb1ELb1ELb0ELb0EEENS1_21CollectiveEpilogueFwdINS6_IJSA_SA_SB_EEES9_SD_SF_Li256ELb0ELb1ELb0ELb0EEENS1_29StaticPersistentTileSchedulerILb0EEEEEEEEEvNT_6ParamsE)
        .other          _ZN7cutlass13device_kernelIN5flash11enable_sm90INS1_16FlashAttnFwdSm90INS1_25CollectiveMainloopFwdSm90ILi2EN4cute5tupleIJNS5_1CILi1EEES8_S8_EEENS6_IJNS7_ILi128EEENS7_ILi176EEESA_EEELi128ENS_6half_tEfNS_4arch4Sm90ELb0ELb0ELb1ELb0ELb0ELb0ELb0ELb1ELb1ELb1ELb0ELb0EEENS1_21CollectiveEpilogueFwdINS6_IJSA_SA_SB_EEES9_SD_SF_Li256ELb0ELb1ELb0ELb0EEENS1_29StaticPersistentTileSchedulerILb0EEEEEEEEEvNT_6ParamsE,@"STO_CUDA_ENTRY STV_DEFAULT"
_ZN7cutlass13device_kernelIN5flash11enable_sm90INS1_16FlashAttnFwdSm90INS1_25CollectiveMainloopFwdSm90ILi2EN4cute5tupleIJNS5_1CILi1EEES8_S8_EEENS6_IJNS7_ILi128EEENS7_ILi176EEESA_EEELi128ENS_6half_tEfNS_4arch4Sm90ELb0ELb0ELb1ELb0ELb0ELb0ELb0ELb1ELb1ELb1ELb0ELb0EEENS1_21CollectiveEpilogueFwdINS6_IJSA_SA_SB_EEES9_SD_SF_Li256ELb0ELb1ELb0ELb0EEENS1_29StaticPersistentTileSchedulerILb0EEEEEEEEEvNT_6ParamsE:
        /* <DEDUP_REMOVED lines=17> */
.L_x_6689:
[----:B------:R-:W-:Y:S05]  /*0110*/  BSYNC B0 ;  /* 0x0000000000007941 */ /* 0x000fea0003800000 */
.L_x_6688:
        /* <DEDUP_REMOVED lines=11> */
[----:B0-----:R-:W-:Y:S02]  /*01d0*/  ISETP.NE.AND P1, PT, R3, RZ, PT ;  /* 0x000000ff0300720c */ /* 0x001fe40003f25270 */
[----:B------:R0:W2:Y:S01]  /*01e0*/  SHFL.IDX PT, R3, R4, RZ, 0x1f ;  /* 0x00001fff04037589 */ /* 0x0000a200000e0000 */
[----:B-1----:R-:W-:Y:S02]  /*01f0*/  @UP0 ULEA UR8, UR8, UR6, 0x18 ;  /* 0x0000000608080291 */ /* 0x002fe4000f8ec03f */
[----:B------:R-:W-:-:S04]  /*0200*/  @UP0 UIADD3 UR6, -UR7, 0x100000, URZ ;  /* 0x0010000007060890 */ /* 0x000fc8000fffe13f */
[----:B------:R-:W-:Y:S02]  /*0210*/  @UP0 USHF.L.U32 UR7, UR6, 0xb, URZ ;  /* 0x0000000b06070899 */ /* 0x000fe4000800063f */
[----:B------:R-:W-:Y:S01]  /*0220*/  @UP0 USHF.L.U32 UR6, UR6, 0x1, URZ ;  /* 0x0000000106060899 */ /* 0x000fe2000800063f */
[----:B------:R-:W-:Y:S01]  /*0230*/  VOTEU.ANY UP0, P0 ;  /* 0x00000000003f7886 */ /* 0x000fe20000000100 */
[----:B------:R-:W1:Y:S04]  /*0240*/  FENCE.VIEW.ASYNC.S ;  /* 0x00000000000073c6 */ /* 0x000e680000000000 */
[----:B-1----:R0:W1:Y:S06]  /*0250*/  @UP0 SYNCS.EXCH.64 URZ, [UR8+0x34800], UR4 ;  /* 0x03480004083f05b2 */ /* 0x00206c0008000100 */
[----:B------:R0:W3:Y:S02]  /*0260*/  @UP1 SYNCS.EXCH.64 URZ, [UR8+0x34820], UR6 ;  /* 0x03482006083f15b2 */ /* 0x0000e40008000100 */
[----:B0-----:R-:W-:Y:S05]  /*0270*/  @P1 BRA `(.L_x_6690) ;  /* 0x0000000000481947 */ /* 0x001fea0003800000 */
        /* <DEDUP_REMOVED lines=16> */
[----:B------:R0:W0:Y:S01]  /*0380*/  SYNCS.EXCH.64 URZ, [UR8+0x34848], UR6 ;  /* 0x03484806083f75b2 */ /* 0x0000220008000100 */
[----:B------:R-:W-:Y:S01]  /*0390*/  NOP ;  /* 0x0000000000007918 */ /* 0x000fe20000000000 */
.L_x_6690:
[----:B------:R-:W5:Y:S01]  /*03a0*/  SHFL.IDX PT, R4, R2, RZ, 0x1f ;  /* 0x00001fff02047589 */ /* 0x000f6200000e0000 */
[----:B------:R-:W-:Y:S01]  /*03b0*/  NOP ;  /* 0x0000000000007918 */ /* 0x000fe20000000000 */
[----:B-----5:R-:W-:-:S13]  /*03c0*/  ISETP.NE.AND P0, PT, R4, RZ, PT ;  /* 0x000000ff0400720c */ /* 0x020fda0003f05270 */
        /* <DEDUP_REMOVED lines=19> */
.L_x_6691:
[----:B------:R-:W5:Y:S01]  /*0500*/  SHFL.IDX PT, R4, R2, RZ, 0x1f ;  /* 0x00001fff02047589 */ /* 0x000f6200000e0000 */
[----:B------:R-:W-:Y:S01]  /*0510*/  NOP ;  /* 0x0000000000007918 */ /* 0x000fe20000000000 */
[----:B-----5:R-:W-:-:S13]  /*0520*/  ISETP.NE.AND P0, PT, R4, RZ, PT ;  /* 0x000000ff0400720c */ /* 0x020fda0003f05270 */
        /* <DEDUP_REMOVED lines=13> */
[----:B------:R0:W0:Y:S01]  /*0600*/  SYNCS.EXCH.64 URZ, [UR6+0x34888], UR4 ;  /* 0x03488804063f75b2 */ /* 0x0000220008000100 */
[----:B------:R-:W-:Y:S01]  /*0610*/  NOP ;  /* 0x0000000000007918 */ /* 0x000fe20000000000 */
.L_x_6692:
        /* <DEDUP_REMOVED lines=22> */
.L_x_6693:
        /* <DEDUP_REMOVED lines=22> */
.L_x_6694:
[----:B--2---:R-:W-:Y:S01]  /*08e0*/  ISETP.NE.AND P0, PT, R3, RZ, PT ;  /* 0x000000ff0300720c */ /* 0x004fe20003f05270 */
[----:B------:R-:W-:Y:S01]  /*08f0*/  IMAD.MOV.U32 R3, RZ, RZ, 0x1 ;  /* 0x00000001ff037424 */ /* 0x000fe200078e00ff */
[----:B------:R-:W-:-:S04]  /*0900*/  NOP ;  /* 0x0000000000007918 */ /* 0x000fc80000000000 */
[----:B------:R-:W-:-:S05]  /*0910*/  SEL R3, R3, 0x2, !P0 ;  /* 0x0000000203037807 */ /* 0x000fca0004000000 */
[----:B------:R2:W-:Y:S01]  /*0920*/  STL [R1+0x34], R3 ;  /* 0x0000340301007387 */ /* 0x0005e20000100800 */
[----:B01-34-:R-:W-:Y:S06]  /*0930*/  BAR.SYNC.DEFER_BLOCKING 0x0 ;  /* 0x0000000000007b1d */ /* 0x01bfec0000010000 */
[----:B------:R-:W-:Y:S05]  /*0940*/  @!P0 BRA `(.L_x_6695) ;  /* 0x000000d800648947 */ /* 0x000fea0003800000 */
.L_x_6696:
[----:B------:R-:W-:-:S08]  /*0950*/  NOP ;  /* 0x0000000000007918 */ /* 0x000fd00000000000 */
[----:B------:R-:W0:Y:S02]  /*0960*/  USETMAXREG.TRY_ALLOC.CTAPOOL UP0, 0xf0 ;  /* 0x000000f0000079c8 */ /* 0x000e240008000600 */
[----:B0-----:R-:W-:-:S13]  /*0970*/  PLOP3.LUT P0, PT, PT, PT, UP0, 0x80, 0x0 ;  /* 0x000000000000781c */ /* 0x001fda0003f0f008 */
[----:B------:R-:W-:Y:S05]  /*0980*/  @!P0 BRA `(.L_x_6696) ;  /* 0xfffffffc00f08947 */ /* 0x000fea000383ffff */
[----:B------:R-:W-:Y:S01]  /*0990*/  LOP3.LUT R2, R0, 0xffffff80, RZ, 0xc0, !PT ;  /* 0xffffff8000027812 */ /* 0x000fe200078ec0ff */
[----:B------:R-:W0:Y:S08]  /*09a0*/  S2UR UR4, SR_CTAID.X ;  /* 0x00000000000479c3 */ /* 0x000e300000002500 */
[----:B------:R-:W-:Y:S06]  /*09b0*/  BAR.ARV 0x8, 0x180 ;  /* 0x0206000000007b1d */ /* 0x000fec0000002000 */
[----:B------:R-:W-:-:S02]  /*09c0*/  ISETP.NE.AND P0, PT, R2, 0x80, PT ;  /* 0x000000800200780c */ /* 0x000fc40003f05270 */
[----:B------:R-:W0:Y:S11]  /*09d0*/  LDC R2, c[0x0][0xc34] ;  /* 0x00030d00ff027b82 */ /* 0x000e360000000800 */
[----:B------:R-:W-:Y:S06]  /*09e0*/  @!P0 BAR.ARV 0x9, 0x100 ;  /* 0x0244000000008b1d */ /* 0x000fec0000002000 */
[----:B0-----:R-:W-:-:S13]  /*09f0*/  ISETP.LE.AND P0, PT, R2, UR4, PT ;  /* 0x0000000402007c0c */ /* 0x001fda000bf03270 */
[----:B------:R-:W-:Y:S05]  /*0a00*/  @P0 EXIT ;  /* 0x000000000000094d */ /* 0x000fea0003800000 */
[----:B------:R-:W3:Y:S01]  /*0a10*/  LDL.LU R12, [R1+0x34] ;  /* 0x00003400010c7983 */ /* 0x000ee20000300800 */
[----:B------:R-:W-:Y:S01]  /*0a20*/  VIADD R0, R0, 0xffffff80 ;  /* 0xffffff8000007836 */ /* 0x000fe20000000000 */
[----:B------:R-:W-:Y:S01]  /*0a30*/  UMOV UR60, URZ ;  /* 0x0000003f003c7c82 */ /* 0x000fe20008000000 */
[----:B------:R-:W-:Y:S02]  /*0a40*/  IMAD.MOV.U32 R231, RZ, RZ, -0x2 ;  /* 0xfffffffeffe77424 */ /* 0x000fe400078e00ff */
[----:B------:R-:W-:Y:S01]  /*0a50*/  IMAD.U32 R220, RZ, RZ, UR4 ;  /* 0x00000004ffdc7e24 */ /* 0x000fe2000f8e00ff */
[----:B--2---:R-:W-:Y:S01]  /*0a60*/  SHF.R.S32.HI R3, RZ, 0x1f, R0 ;  /* 0x0000001fff037819 */ /* 0x004fe20000011400 */
[----:B------:R-:W-:Y:S01]  /*0a70*/  UMOV UR4, URZ ;  /* 0x0000003f00047c82 */ /* 0x000fe20008000000 */
[----:B------:R-:W-:Y:S02]  /*0a80*/  IMAD.MOV.U32 R221, RZ, RZ, RZ ;  /* 0x000000ffffdd7224 */ /* 0x000fe400078e00ff */
[CC--:B------:R-:W-:Y:S01]  /*0a90*/  LEA.HI R2, R3.reuse, R0.reuse, RZ, 0x7 ;  /* 0x0000000003027211 */ /* 0x0c0fe200078f38ff */
[----:B------:R-:W-:Y:S01]  /*0aa0*/  IMAD.U32 R16, RZ, RZ, UR4 ;  /* 0x00000004ff107e24 */ /* 0x000fe2000f8e00ff */
[----:B------:R-:W-:-:S02]  /*0ab0*/  LEA.HI R4, R3, R0, RZ, 0x5 ;  /* 0x0000000003047211 */ /* 0x000fc400078f28ff */
[----:B------:R-:W-:Y:S02]  /*0ac0*/  LOP3.LUT R223, R2, 0xffffff80, RZ, 0xc0, !PT ;  /* 0xffffff8002df7812 */ /* 0x000fe400078ec0ff */
[CC--:B------:R-:W-:Y:S01]  /*0ad0*/  LEA.HI R6, R3.reuse, R0.reuse, RZ, 0x4 ;  /* 0x0000000003067211 */ /* 0x0c0fe200078f20ff */
[----:B------:R-:W-:Y:S01]  /*0ae0*/  IMAD.SHL.U32 R4, R4, 0x20, RZ ;  /* 0x0000002004047824 */ /* 0x000fe200078e00ff */
[----:B------:R-:W-:Y:S01]  /*0af0*/  LEA.HI R10, R3, R0, RZ, 0x2 ;  /* 0x00000000030a7211 */ /* 0x000fe200078f10ff */
[----:B------:R-:W-:Y:S01]  /*0b00*/  IMAD.IADD R223, R0, 0x1, -R223 ;  /* 0x0000000100df7824 */ /* 0x000fe200078e0adf */
[----:B------:R-:W-:Y:S02]  /*0b10*/  LOP3.LUT R5, R6, 0x3fffff0, RZ, 0xc0, !PT ;  /* 0x03fffff006057812 */ /* 0x000fe400078ec0ff */
[----:B------:R-:W-:Y:S02]  /*0b20*/  LOP3.LUT R8, R4, 0xfffffc00, RZ, 0xc0, !PT ;  /* 0xfffffc0004087812 */ /* 0x000fe400078ec0ff */
[----:B------:R-:W-:Y:S01]  /*0b30*/  SHF.R.S32.HI R4, RZ, 0x1f, R223 ;  /* 0x0000001fff047819 */ /* 0x000fe200000114df */
[----:B------:R-:W-:Y:S01]  /*0b40*/  IMAD.IADD R7, R0, 0x1, -R5 ;  /* 0x0000000100077824 */ /* 0x000fe200078e0a05 */
[----:B------:R-:W-:-:S02]  /*0b50*/  SHF.R.S32.HI R9, RZ, 0x4, R6 ;  /* 0x00000004ff097819 */ /* 0x000fc40000011406 */
[----:B------:R-:W-:Y:S02]  /*0b60*/  LEA.HI R5, R4, R223, RZ, 0x2 ;  /* 0x000000df04057211 */ /* 0x000fe400078f10ff */
[----:B------:R-:W-:Y:S02]  /*0b70*/  LEA.HI R6, R6, R9, RZ, 0x1 ;  /* 0x0000000906067211 */ /* 0x000fe400078f08ff */
[----:B------:R-:W-:Y:S02]  /*0b80*/  LEA R7, R7, R8, 0x6 ;  /* 0x0000000807077211 */ /* 0x000fe400078e30ff */
[--C-:B------:R-:W-:Y:S02]  /*0b90*/  SHF.R.S32.HI R8, RZ, 0x2, R5.reuse ;  /* 0x00000002ff087819 */ /* 0x100fe40000011405 */
[----:B------:R-:W-:Y:S02]  /*0ba0*/  SHF.R.S32.HI R11, RZ, 0x1f, R5 ;  /* 0x0000001fff0b7819 */ /* 0x000fe40000011405 */
[----:B------:R-:W-:-:S02]  /*0bb0*/  LEA.HI R222, R3, R0, RZ, 0x3 ;  /* 0x0000000003de7211 */ /* 0x000fc400078f18ff */
[----:B------:R-:W-:Y:S02]  /*0bc0*/  LOP3.LUT R6, R6, 0x1ffffffe, RZ, 0xc0, !PT ;  /* 0x1ffffffe06067812 */ /* 0x000fe400078ec0ff */
[----:B------:R-:W-:Y:S02]  /*0bd0*/  LOP3.LUT R3, R10, 0xfffffffc, RZ, 0xc0, !PT ;  /* 0xfffffffc0a037812 */ /* 0x000fe400078ec0ff */
[----:B------:R-:W-:Y:S01]  /*0be0*/  LEA.HI R11, R11, R8, RZ, 0x3 ;  /* 0x000000080b0b7211 */ /* 0x000fe200078f18ff */
[----:B------:R-:W-:Y:S01]  /*0bf0*/  IMAD.IADD R6, R9, 0x1, -R6 ;  /* 0x0000000109067824 */ /* 0x000fe200078e0a06 */
[----:B------:R-:W-:Y:S01]  /*0c00*/  SHF.R.S32.HI R227, RZ, 0x7, R2 ;  /* 0x00000007ffe37819 */ /* 0x000fe20000011402 */
[----:B------:R-:W-:Y:S01]  /*0c10*/  IMAD.IADD R3, R0, 0x1, -R3 ;  /* 0x0000000100037824 */ /* 0x000fe200078e0a03 */
[----:B------:R-:W-:Y:S01]  /*0c20*/  LOP3.LUT R23, R222, 0xfffffff8, RZ, 0xc0, !PT ;  /* 0xfffffff8de177812 */ /* 0x000fe200078ec0ff */
[----:B------:R-:W-:Y:S01]  /*0c30*/  IMAD R230, R6, 0x8, R7 ;  /* 0x0000000806e67824 */ /* 0x000fe200078e0207 */
[----:B------:R-:W-:-:S02]  /*0c40*/  LOP3.LUT R11, R11, 0xfffffff8, RZ, 0xc0, !PT ;  /* 0xfffffff80b0b7812 */ /* 0x000fc400078ec0ff */
[----:B------:R-:W-:Y:S01]  /*0c50*/  LEA.HI R4, R4, R223, RZ, 0x5 ;  /* 0x000000df04047211 */ /* 0x000fe200078f28ff */
[----:B------:R-:W-:Y:S01]  /*0c60*/  IMAD.IADD R23, R0, 0x1, -R23 ;  /* 0x0000000100177824 */ /* 0x000fe200078e0a17 */
[----:B------:R-:W-:Y:S01]  /*0c70*/  LEA.HI R2, R2, R227, RZ, 0x1 ;  /* 0x000000e302027211 */ /* 0x000fe200078f08ff */
[----:B------:R-:W-:Y:S01]  /*0c80*/  IMAD.IADD R11, R8, 0x1, -R11 ;  /* 0x00000001080b7824 */ /* 0x000fe200078e0a0b */
[----:B------:R-:W-:Y:S01]  /*0c90*/  LEA.HI R6, R3, R3, RZ, 0x1 ;  /* 0x0000000303067211 */ /* 0x000fe200078f08ff */
[----:B------:R-:W-:Y:S01]  /*0ca0*/  IMAD.SHL.U32 R19, R23, 0x8, RZ ;  /* 0x0000000817137824 */ /* 0x000fe200078e00ff */
[----:B------:R-:W-:Y:S02]  /*0cb0*/  SHF.R.S32.HI R4, RZ, 0x5, R4 ;  /* 0x00000005ff047819 */ /* 0x000fe40000011404 */
[----:B------:R-:W-:Y:S02]  /*0cc0*/  LOP3.LUT R2, R2, 0x3fffffe, RZ, 0xc0, !PT ;  /* 0x03fffffe02027812 */ /* 0x000fe400078ec0ff */
[----:B------:R-:W-:Y:S01]  /*0cd0*/  LOP3.LUT R0, R5, 0x7ffffffc, RZ, 0xc0, !PT ;  /* 0x7ffffffc05007812 */ /* 0x000fe200078ec0ff */
[----:B------:R-:W-:Y:S01]  /*0ce0*/  IMAD R11, R4, 0x10, R11 ;  /* 0x00000010040b7824 */ /* 0x000fe200078e020b */
[----:B------:R-:W-:Y:S01]  /*0cf0*/  LOP3.LUT R6, R6, 0x1ffffffe, RZ, 0xc0, !PT ;  /* 0x1ffffffe06067812 */ /* 0x000fe200078ec0ff */
[----:B------:R-:W-:Y:S01]  /*0d00*/  IMAD.IADD R2, R227, 0x1, -R2 ;  /* 0x00000001e3027824 */ /* 0x000fe200078e0a02 */
[----:B------:R-:W-:-:S02]  /*0d10*/  IADD3 R0, R223, -R0, RZ ;  /* 0x80000000df007210 */ /* 0x000fc40007ffe0ff */
[----:B------:R-:W-:Y:S01]  /*0d20*/  IADD3 R22, R19, 0x40, RZ ;  /* 0x0000004013167810 */ /* 0x000fe20007ffe0ff */
[----:B------:R-:W-:Y:S01]  /*0d30*/  IMAD.IADD R229, R3, 0x1, -R6 ;  /* 0x0000000103e57824 */ /* 0x000fe200078e0a06 */
[----:B------:R-:W-:Y:S01]  /*0d40*/  SHF.R.S32.HI R222, RZ, 0x3, R222 ;  /* 0x00000003ffde7819 */ /* 0x000fe200000114de */
[----:B------:R-:W-:Y:S01]  /*0d50*/  IMAD R228, R2, 0x40, R11 ;  /* 0x0000004002e47824 */ /* 0x000fe200078e020b */
[----:B------:R-:W-:Y:S01]  /*0d60*/  SHF.R.S32.HI R232, RZ, 0x1f, R22 ;  /* 0x0000001fffe87819 */ /* 0x000fe20000011416 */
[----:B------:R-:W-:Y:S02]  /*0d70*/  IMAD R231, R0, R231, 0xb0 ;  /* 0x000000b000e77424 */ /* 0x000fe400078e02e7 */
[----:B------:R-:W-:Y:S01]  /*0d80*/  IMAD R229, R229, 0x8, R228 ;  /* 0x00000008e5e57824 */ /* 0x000fe200078e02e4 */
[----:B---3--:R-:W-:-:S07]  /*0d90*/  LOP3.LUT R18, R12, 0x1, RZ, 0xfc, !PT ;  /* 0x000000010c127812 */ /* 0x008fce00078efcff */
.L_x_6725:
[----:B0-----:R-:W0:Y:S01]  /*0da0*/  SHFL.IDX PT, R0, R227, RZ, 0x1f ;  /* 0x00001fffe3007589 */ /* 0x001e2200000e0000 */
[----:B-1----:R-:W1:Y:S01]  /*0db0*/  S2UR UR5, SR_CgaCtaId ;  /* 0x00000000000579c3 */ /* 0x002e620000008800 */
[----:B------:R-:W-:Y:S01]  /*0dc0*/  ULDC UR4, c[0x0][0xc38] ;  /* 0x00030e0000047ab9 */ /* 0x000fe20000000800 */
[----:B------:R-:W-:Y:S01]  /*0dd0*/  ULDC.64 UR6, c[0x0][0x418] ;  /* 0x0001060000067ab9 */ /* 0x000fe20000000a00 */
[----:B------:R-:W-:Y:S01]  /*0de0*/  R2UR UR12, R220 ;  /* 0x00000000dc0c72ca */ /* 0x000fe200000e0000 */
[----:B------:R-:W-:Y:S02]  /*0df0*/  UISETP.NE.AND UP1, UPT, UR4, 0x1, UPT ;  /* 0x000000010400788c */ /* 0x000fe4000bf25270 */
[----:B------:R-:W-:Y:S02]  /*0e00*/  UISETP.NE.U32.AND UP0, UPT, UR6, URZ, UPT ;  /* 0x0000003f0600728c */ /* 0x000fe4000bf05070 */
[----:B------:R-:W2:Y:S01]  /*0e10*/  LDC R80, c[0x0][0x2f0] ;  /* 0x0000bc00ff507b82 */ /* 0x000ea20000000800 */
[----:B------:R-:W-:Y:S01]  /*0e20*/  UMOV UR4, 0x400 ;  /* 0x0000040000047882 */ /* 0x000fe20000000000 */
[----:B------:R-:W-:Y:S01]  /*0e30*/  UISETP.NE.AND.EX UP0, UPT, UR7, URZ, UPT, UP0 ;  /* 0x0000003f0700728c */ /* 0x000fe2000bf05300 */
[----:B------:R-:W-:-:S02]  /*0e40*/  ULDC UR6, c[0x0][0x424] ;  /* 0x0001090000067ab9 */ /* 0x000fc40000000800 */
[----:B------:R-:W-:Y:S01]  /*0e50*/  ULDC UR7, c[0x0][0xc44] ;  /* 0x0003110000077ab9 */ /* 0x000fe20000000800 */
[----:B------:R-:W-:Y:S02]  /*0e60*/  USEL UR6, UR6, 0x1, UP0 ;  /* 0x0000000106067887 */ /* 0x000fe40008000000 */
[----:B------:R-:W-:Y:S01]  /*0e70*/  UISETP.NE.AND UP2, UPT, UR7, 0x1, UPT ;  /* 0x000000010700788c */ /* 0x000fe2000bf45270 */
[----:B------:R-:W-:Y:S01]  /*0e80*/  @UP1 ULDC UR11, c[0x0][0xc40] ;  /* 0x00031000000b1ab9 */ /* 0x000fe20000000800 */
[----:B------:R-:W-:Y:S01]  /*0e90*/  UMOV UR13, UR12 ;  /* 0x0000000c000d7c82 */ /* 0x000fe20008000000 */
[----:B0-----:R-:W-:Y:S01]  /*0ea0*/  R2UR UR14, R0 ;  /* 0x00000000000e72ca */ /* 0x001fe200000e0000 */
[----:B-1----:R-:W-:-:S03]  /*0eb0*/  ULEA UR8, UR5, UR4, 0x18 ;  /* 0x0000000405087291 */ /* 0x002fc6000f8ec03f */
[----:B------:R-:W-:Y:S01]  /*0ec0*/  @UP1 ULDC UR4, c[0x0][0xc3c] ;  /* 0x00030f0000041ab9 */ /* 0x000fe20000000800 */
[----:B------:R-:W-:Y:S02]  /*0ed0*/  UIADD3 UR10, UR8, 0x16400, URZ ;  /* 0x00016400080a7890 */ /* 0x000fe4000fffe03f */
[----:B------:R-:W-:Y:S01]  /*0ee0*/  UIMAD.WIDE.U32 UR4, UR12, UR4, URZ ;  /* 0x000000040c0472a5 */ /* 0x000fe2000f8e003f */
[----:B------:R-:W-:Y:S01]  /*0ef0*/  IMAD.U32 R2, RZ, RZ, UR8 ;  /* 0x00000008ff027e24 */ /* 0x000fe2000f8e00ff */
[----:B------:R-:W-:Y:S01]  /*0f00*/  ULOP3.LUT UP0, URZ, UR10, 0x9f, URZ, 0xc0, !UPT ;  /* 0x0000009f0a3f7892 */ /* 0x000fe2000f80c03f */
[----:B--2---:R-:W-:Y:S01]  /*0f10*/  IMAD R80, R80, UR6, RZ ;  /* 0x0000000650507c24 */ /* 0x004fe2000f8e02ff */
[----:B------:R-:W-:Y:S02]  /*0f20*/  @UP1 USHF.R.U32.HI UR13, URZ, UR11, UR5 ;  /* 0x0000000b3f0d1299 */ /* 0x000fe40008011605 */
[----:B------:R-:W-:Y:S01]  /*0f30*/  ULEA.HI UR7, UR14, UR14, URZ, 0x1 ;  /* 0x0000000e0e077291 */ /* 0x000fe2000f8f083f */
[----:B------:R-:W-:Y:S01]  /*0f40*/  VIADD R0, R80, 0xaf ;  /* 0x000000af50007836 */ /* 0x000fe20000000000 */
[----:B------:R-:W-:Y:S01]  /*0f50*/  @UP2 ULDC.64 UR8, c[0x0][0xc48] ;  /* 0x0003120000082ab9 */ /* 0x000fe20000000a00 */
[----:B------:R-:W-:Y:S01]  /*0f60*/  PLOP3.LUT P0, PT, PT, PT, UP0, 0x80, 0x0 ;  /* 0x000000000000781c */ /* 0x000fe20003f0f008 */
[----:B------:R-:W-:Y:S01]  /*0f70*/  ULOP3.LUT UR7, UR7, 0x1e, URZ, 0xc0, !UPT ;  /* 0x0000001e07077892 */ /* 0x000fe2000f8ec03f */
[----:B------:R-:W-:Y:S01]  /*0f80*/  IMAD.HI R0, R0, 0x2e8ba2e9, RZ ;  /* 0x2e8ba2e900007827 */ /* 0x000fe200078e02ff */
[----:B------:R-:W-:-:S02]  /*0f90*/  UIMAD.WIDE.U32 UR4, UR13, UR8, URZ ;  /* 0x000000080d0472a5 */ /* 0x000fc4000f8e003f */
[----:B------:R-:W-:Y:S01]  /*0fa0*/  MOV R226, UR13 ;  /* 0x0000000d00e27c02 */ /* 0x000fe20008000f00 */
[----:B------:R-:W-:Y:S02]  /*0fb0*/  UIADD3 UR7, UR14, -UR7, URZ ;  /* 0x800000070e077290 */ /* 0x000fe4000fffe03f */
[----:B------:R-:W-:Y:S01]  /*0fc0*/  IMAD.U32 R17, RZ, RZ, UR14 ;  /* 0x0000000eff117e24 */ /* 0x000fe2000f8e00ff */
[----:B------:R-:W-:Y:S01]  /*0fd0*/  UMOV UR6, UR13 ;  /* 0x0000000d00067c82 */ /* 0x000fe20008000000 */
[----:B------:R-:W-:Y:S01]  /*0fe0*/  @UP2 USHF.R.U32.HI UR6, URZ, UR9, UR5 ;  /* 0x000000093f062299 */ /* 0x000fe20008011605 */
[----:B------:R-:W-:Y:S01]  /*0ff0*/  SHF.R.U32.HI R3, RZ, 0x1f, R0 ;  /* 0x0000001fff037819 */ /* 0x000fe20000011600 */
[----:B------:R-:W-:Y:S01]  /*1000*/  ULEA UR7, UR7, UR10, 0xd ;  /* 0x0000000a07077291 */ /* 0x000fe2000f8e683f */
[----:B------:R-:W-:Y:S02]  /*1010*/  UMOV UR4, UR12 ;  /* 0x0000000c00047c82 */ /* 0x000fe40008000000 */
[----:B------:R-:W-:Y:S01]  /*1020*/  LEA.HI.SX32 R120, R0, R3, 0x1b ;  /* 0x0000000300787211 */ /* 0x000fe200078fdaff */
[----:B------:R-:W-:Y:S01]  /*1030*/  USHF.R.U32.HI UR7, URZ, 0x4, UR7 ;  /* 0x000000043f077899 */ /* 0x000fe20008011607 */
[----:B------:R-:W-:-:S02]  /*1040*/  IMAD.U32 R225, RZ, RZ, UR6 ;  /* 0x00000006ffe17e24 */ /* 0x000fc4000f8e00ff */
[----:B------:R-:W-:Y:S01]  /*1050*/  IMAD.U32 R224, RZ, RZ, UR4 ;  /* 0x00000004ffe07e24 */ /* 0x000fe2000f8e00ff */
        /* <DEDUP_REMOVED lines=18> */
.L_x_6697:
[----:B------:R-:W-:Y:S02]  /*1180*/  R2UR UR4, R2 ;  /* 0x00000000020472ca */ /* 0x000fe400000e0000 */
[----:B------:R-:W-:Y:S02]  /*1190*/  LOP3.LUT R0, R221, 0x1, RZ, 0xc0, !PT ;  /* 0x00000001dd007812 */ /* 0x000fe400078ec0ff */
[----:B------:R-:W-:Y:S02]  /*11a0*/  ISETP.NE.AND P0, PT, R18, 0x3, PT ;  /* 0x000000031200780c */ /* 0x000fe40003f05270 */
[----:B------:R-:W-:-:S07]  /*11b0*/  SHF.L.U32 R0, R0, 0x1f, RZ ;  /* 0x0000001f00007819 */ /* 0x000fce00000006ff */
[----:B------:R-:W0:Y:S02]  /*11c0*/  SYNCS.PHASECHK.TRANS64.TRYWAIT P1, [UR4+0x34800], R0 ;  /* 0x03480000ff0075a7 */ /* 0x000e240008020144 */
[----:B0-----:R-:W-:Y:S05]  /*11d0*/  @!P1 BRA `(.L_x_6698) ;  /* 0x0000011000009947 */ /* 0x001fea0003800000 */
.L_x_6812:
[----:B------:R-:W-:Y:S05]  /*11e0*/  @!P0 BRA `(.L_x_6699) ;  /* 0x0000000000048947 */ /* 0x000fea0003800000 */
[----:B------:R-:W-:Y:S01]  /*11f0*/  BPT.TRAP 0x1 ;  /* 0x000000040000795c */ /* 0x000fe20000300000 */
.L_x_6699:
        /* <DEDUP_REMOVED lines=9> */
.L_x_6700:
[----:B------:R-:W2:Y:S01]  /*1290*/  S2R R4, SR_TID.X ;  /* 0x0000000000047919 */ /* 0x000ea20000002100 */
[----:B------:R-:W-:Y:S02]  /*12a0*/  MOV R87, RZ ;  /* 0x000000ff00577202 */ /* 0x000fe40000000f00 */
[----:B--2---:R-:W-:-:S04]  /*12b0*/  LOP3.LUT R4, R4, 0x7f, RZ, 0xc0, !PT ;  /* 0x0000007f04047812 */ /* 0x004fc800078ec0ff */
[----:B------:R-:W-:Y:S01]  /*12c0*/  ISETP.NE.AND P1, PT, R4, RZ, PT ;  /* 0x000000ff0400720c */ /* 0x000fe20003f25270 */
[----:B-1----:R-:W-:-:S12]  /*12d0*/  @P2 BRA `(.L_x_6701) ;  /* 0x0000000000082947 */ /* 0x002fd80003800000 */
[----:B------:R-:W1:Y:S02]  /*12e0*/  SYNCS.PHASECHK.TRANS64.TRYWAIT P2, [R3+URZ+0x34830], R0 ;  /* 0x03483000030075a7 */ /* 0x000e64000804017f */
[----:B-1----:R-:W-:Y:S05]  /*12f0*/  @!P2 BRA `(.L_x_6702) ;  /* 0x0000010c00d4a947 */ /* 0x002fea0003800000 */
.L_x_6701:
[----:B------:R-:W-:Y:S05]  /*1300*/  WARPSYNC.ALL ;  /* 0x0000000000007948 */ /* 0x000fea0003800000 */
[----:B------:R-:W-:Y:S01]  /*1310*/  R2UR UR4, R2 ;  /* 0x00000000020472ca */ /* 0x000fe200000e0000 */
[----:B------:R-:W-:Y:S01]  /*1320*/  ULOP3.LUT UR25, UR36, 0x10000, URZ, 0xfc, !UPT ;  /* 0x0001000024197892 */ /* 0x000fe2000f8efc3f */
        /* <DEDUP_REMOVED lines=10> */
[----:B------:R-:W-:Y:S01]  /*13d0*/  UIADD3 UR26, UR25, 0x2, URZ ;  /* 0x00000002191a7890 */ /* 0x000fe2000fffe03f */
[----:B------:R-:W-:Y:S01]  /*13e0*/  P2R R122, PR, RZ, 0x1 ;  /* 0x00000001ff7a7803 */ /* 0x000fe20000000000 */
[----:B------:R-:W-:Y:S01]  /*13f0*/  UIADD3 UR4, UR4, 0x1e400, URZ ;  /* 0x0001e40004047890 */ /* 0x000fe2000fffe03f */
[----:B01----:R-:W-:Y:S01]  /*1400*/  @!P1 VIADD R3, R3, 0x34840 ;  /* 0x0003484003039836 */ /* 0x003fe20000000000 */
[----:B------:R-:W-:Y:S01]  /*1410*/  UMOV UR47, 0x40000040 ;  /* 0x40000040002f7882 */ /* 0x000fe20000000000 */
[----:B------:R-:W-:Y:S01]  /*1420*/  UMOV UR51, 0x40000040 ;  /* 0x4000004000337882 */ /* 0x000fe20000000000 */
[----:B------:R-:W-:Y:S01]  /*1430*/  USHF.R.U32.HI UR4, URZ, 0x4, UR4 ;  /* 0x000000043f047899 */ /* 0x000fe20008011604 */
[----:B------:R-:W-:Y:S01]  /*1440*/  UMOV UR55, 0x40000040 ;  /* 0x4000004000377882 */ /* 0x000fe20000000000 */
[----:B------:R-:W-:-:S02]  /*1450*/  @!P1 PRMT R3, RZ, 0x654, R3 ;  /* 0x00000654ff039816 */ /* 0x000fc40000000003 */
[----:B------:R-:W-:-:S04]  /*1460*/  ULOP3.LUT UR4, UR4, 0x3fff, URZ, 0xc0, !UPT ;  /* 0x00003fff04047892 */ /* 0x000fc8000f8ec03f */
[----:B------:R-:W-:-:S03]  /*1470*/  ULOP3.LUT UR5, UR4, 0x10000, URZ, 0xfc, !UPT ;  /* 0x0001000004057892 */ /* 0x000fc6000f8efc3f */
[----:B------:R-:W-:Y:S01]  /*1480*/  UMOV UR4, UR25 ;  /* 0x0000001900047c82 */ /* 0x000fe20008000000 */
[----:B------:R-:W-:Y:S01]  /*1490*/  UIMAD UR24, UR60, 0xb00, UR5 ;  /* 0x00000b003c1878a4 */ /* 0x000fe2000f8e0205 */
[----:B------:R-:W-:Y:S01]  /*14a0*/  IMAD.U32 R8, RZ, RZ, UR4 ;  /* 0x00000004ff087e24 */ /* 0x000fe2000f8e00ff */
[----:B------:R-:W-:Y:S01]  /*14b0*/  UMOV UR44, UR4 ;  /* 0x00000004002c7c82 */ /* 0x000fe20008000000 */
[----:B------:R-:W-:Y:S01]  /*14c0*/  IMAD.U32 R0, RZ, RZ, UR5 ;  /* 0x00000005ff007e24 */ /* 0x000fe2000f8e00ff */
[----:B------:R-:W-:Y:S01]  /*14d0*/  UMOV UR5, 0x40000040 ;  /* 0x4000004000057882 */ /* 0x000fe20000000000 */
[----:B------:R-:W-:Y:S01]  /*14e0*/  UIADD3 UR10, UR24, 0x100, URZ ;  /* 0x00000100180a7890 */ /* 0x000fe2000fffe03f */
[----:B------:R-:W-:Y:S01]  /*14f0*/  IMAD.U32 R9, RZ, RZ, UR5 ;  /* 0x00000005ff097e24 */ /* 0x000fe2000f8e00ff */
[----:B------:R-:W-:Y:S01]  /*1500*/  UMOV UR6, UR24 ;  /* 0x0000001800067c82 */ /* 0x000fe20008000000 */
[----:B------:R-:W-:Y:S01]  /*1510*/  UMOV UR45, UR5 ;  /* 0x00000005002d7c82 */ /* 0x000fe20008000000 */
[----:B------:R-:W-:Y:S01]  /*1520*/  HGMMA.64x16x16.F32 R112, gdesc[UR4], RZ, !UPT, gsb0 ;  /* 0x00200000047079f0 */ /* 0x000fe2000c0008ff */
[----:B------:R-:W-:Y:S01]  /*1530*/  UIADD3 UR6, UR24, 0x80, URZ ;  /* 0x0000008018067890 */ /* 0x000fe2000fffe03f */
[----:B------:R-:W-:Y:S01]  /*1540*/  UMOV UR4, UR44 ;  /* 0x0000002c00047c82 */ /* 0x000fe20008000000 */
[----:B------:R-:W-:Y:S01]  /*1550*/  UMOV UR5, UR45 ;  /* 0x0000002d00057c82 */ /* 0x000fe20008000000 */
[----:B------:R-:W-:Y:S01]  /*1560*/  UMOV UR7, 0x40000040 ;  /* 0x4000004000077882 */ /* 0x000fe20000000000 */
[----:B------:R-:W-:Y:S01]  /*1570*/  UMOV UR8, UR44 ;  /* 0x0000002c00087c82 */ /* 0x000fe20008000000 */
[----:B------:R-:W-:Y:S01]  /*1580*/  UMOV UR9, UR45 ;  /* 0x0000002d00097c82 */ /* 0x000fe20008000000 */
[----:B------:R-:W-:Y:S01]  /*1590*/  UIADD3 UR14, UR24, 0x180, URZ ;  /* 0x00000180180e7890 */ /* 0x000fe2000fffe03f */
        /* <DEDUP_REMOVED lines=20> */
[----:B------:R-:W-:-:S02]  /*16e0*/  UIADD3 UR46, UR24, 0x600, URZ ;  /* 0x00000600182e7890 */ /* 0x000fc4000fffe03f */
[----:B------:R-:W-:Y:S02]  /*16f0*/  UIADD3 UR50, UR24, 0x602, URZ ;  /* 0x0000060218327890 */ /* 0x000fe4000fffe03f */
        /* <DEDUP_REMOVED lines=25> */
[----:B------:R-:W-:Y:S01]  /*1890*/  IMAD.U32 R6, RZ, RZ, UR12 ;  /* 0x0000000cff067e24 */ /* 0x000fe2000f8e00ff */
[----:B------:R-:W-:Y:S01]  /*18a0*/  UIADD3 UR26, UR25, 0x4, URZ ;  /* 0x00000004191a7890 */ /* 0x000fe2000fffe03f */
[----:B------:R-:W-:Y:S01]  /*18b0*/  IMAD.U32 R7, RZ, RZ, UR13 ;  /* 0x0000000dff077e24 */ /* 0x000fe2000f8e00ff */
        /* <DEDUP_REMOVED lines=81> */
[----:B------:R-:W-:Y:S01]  /*1dd0*/  MOV R5, UR13 ;  /* 0x0000000d00057c02 */ /* 0x000fe20008000f00 */
        /* <DEDUP_REMOVED lines=422> */
[----:B------:R-:W-:Y:S01]  /*3840*/  FMUL.FTZ R83, R109, UR6 ;  /* 0x000000066d537c20 */ /* 0x000fe20008410000 */
[----:B------:R-:W-:Y:S01]  /*3850*/  UMOV UR23, 0x40000040 ;  /* 0x4000004000177882 */ /* 0x000fe20000000000 */
[----:B------:R-:W5:Y:S01]  /*3860*/  MUFU.TANH R81, R81 ;  /* 0x0000005100517308 */ /* 0x000f620000002400 */
[----:B------:R-:W-:Y:S01]  /*3870*/  FMUL.FTZ R85, R107, UR6 ;  /* 0x000000066b557c20 */ /* 0x000fe20008410000 */
[----:B------:R-:W-:-:S06]  /*3880*/  FMUL.FTZ R105, R111, UR6 ;  /* 0x000000066f697c20 */ /* 0x000fcc0008410000 */
[----:B------:R-:W5:Y:S08]  /*3890*/  MUFU.TANH R82, R82 ;  /* 0x0000005200527308 */ /* 0x000f700000002400 */
[----:B------:R-:W5:Y:S08]  /*38a0*/  MUFU.TANH R84, R84 ;  /* 0x0000005400547308 */ /* 0x000f700000002400 */
[----:B------:R-:W5:Y:S08]  /*38b0*/  MUFU.TANH R21, R21 ;  /* 0x0000001500157308 */ /* 0x000f700000002400 */
[----:B------:R-:W5:Y:S08]  /*38c0*/  MUFU.TANH R83, R83 ;  /* 0x0000005300537308 */ /* 0x000f700000002400 */
[----:B------:R-:W5:Y:S01]  /*38d0*/  MUFU.TANH R86, R86 ;  /* 0x0000005600567308 */ /* 0x000f620000002400 */
        /* <DEDUP_REMOVED lines=14> */
[----:B------:R-:W5:Y:S08]  /*39c0*/  MUFU.TANH R104, R104 ;  /* 0x0000006800687308 */ /* 0x000f700000002400 */
[----:B------:R-:W5:Y:S08]  /*39d0*/  MUFU.TANH R85, R85 ;  /* 0x0000005500557308 */ /* 0x000f700000002400 */
[----:B------:R-:W5:Y:S08]  /*39e0*/  MUFU.TANH R96, R96 ;  /* 0x0000006000607308 */ /* 0x000f700000002400 */
[----:B------:R-:W-:Y:S08]  /*39f0*/  MUFU.TANH R100, R103 ;  /* 0x0000006700647308 */ /* 0x000ff00000002400 */
[----:B------:R-:W5:Y:S08]  /*3a00*/  MUFU.TANH R106, R106 ;  /* 0x0000006a006a7308 */ /* 0x000f700000002400 */
[----:B------:R-:W5:Y:S01]  /*3a10*/  MUFU.TANH R115, R115 ;  /* 0x0000007300737308 */ /* 0x000f620000002400 */
[----:B------:R-:W-:-:S02]  /*3a20*/  WARPGROUP.DEPBAR.LE gsb0, 0x0 ;  /* 0x00008000000079c5 */ /* 0x000fc40000010000 */
[----:B------:R-:W-:Y:S01]  /*3a30*/  WARPGROUP.ARRIVE ;  /* 0x00000000000079c5 */ /* 0x000fe20000000000 */
[----:B------:R-:W-:Y:S01]  /*3a40*/  FMUL.FTZ R91, R91, UR6 ;  /* 0x000000065b5b7c20 */ /* 0x000fe20008410000 */
[----:B0-----:R-:W-:Y:S01]  /*3a50*/  FMUL.FTZ R99, R88, UR6 ;  /* 0x0000000658637c20 */ /* 0x001fe20008410000 */
        /* <DEDUP_REMOVED lines=10> */
[----:B------:R-:W-:Y:S08]  /*3b00*/  MUFU.TANH R119, R99 ;  /* 0x0000006300777308 */ /* 0x000ff00000002400 */
[----:B------:R-:W5:Y:S08]  /*3b10*/  MUFU.TANH R105, R105 ;  /* 0x0000006900697308 */ /* 0x000f700000002400 */
[----:B------:R-:W5:Y:S08]  /*3b20*/  MUFU.TANH R97, R97 ;  /* 0x0000006100617308 */ /* 0x000f700000002400 */
[----:B------:R-:W5:Y:S08]  /*3b30*/  MUFU.TANH R98, R98 ;  /* 0x0000006200627308 */ /* 0x000f700000002400 */
[----:B------:R-:W5:Y:S08]  /*3b40*/  MUFU.TANH R88, R88 ;  /* 0x0000005800587308 */ /* 0x000f700000002400 */
[----:B------:R-:W5:Y:S01]  /*3b50*/  MUFU.TANH R102, R102 ;  /* 0x0000006600667308 */ /* 0x000f620000002400 */
[----:B------:R-:W-:-:S02]  /*3b60*/  WARPGROUP.DEPBAR.LE gsb0, 0x0 ;  /* 0x00008000000079c5 */ /* 0x000fc40000010000 */
[----:B------:R-:W-:Y:S01]  /*3b70*/  WARPGROUP.ARRIVE ;  /* 0x00000000000079c5 */ /* 0x000fe20000000000 */
[----:B0-----:R-:W-:Y:S01]  /*3b80*/  FMUL.FTZ R91, R72, UR6 ;  /* 0x00000006485b7c20 */ /* 0x001fe20008410000 */
[----:B------:R-:W-:Y:S01]  /*3b90*/  FMUL.FTZ R72, R73, UR6 ;  /* 0x0000000649487c20 */ /* 0x000fe20008410000 */
[----:B------:R-:W-:Y:S02]  /*3ba0*/  FMUL.FTZ R73, R77, UR6 ;  /* 0x000000064d497c20 */ /* 0x000fe40008410000 */
[----:B------:R-:W0:Y:S01]  /*3bb0*/  MUFU.TANH R92, R92 ;  /* 0x0000005c005c7308 */ /* 0x000e220000002400 */
[----:B------:R-:W-:Y:S01]  /*3bc0*/  FMUL.FTZ R76, R76, UR6 ;  /* 0x000000064c4c7c20 */ /* 0x000fe20008410000 */
[----:B------:R-:W-:Y:S01]  /*3bd0*/  HGMMA.64x16x16.F32 R64, gdesc[UR20], R64, gsb0 ;  /* 0x00200000144079f0 */ /* 0x000fe20008000840 */
[----:B------:R-:W-:Y:S01]  /*3be0*/  UIADD3 UR22, UR24, 0x886, URZ ;  /* 0x0000088618167890 */ /* 0x000fe2000fffe03f */
[----:B------:R-:W-:Y:S01]  /*3bf0*/  FMUL.FTZ R78, R78, UR6 ;  /* 0x000000064e4e7c20 */ /* 0x000fe20008410000 */
[----:B------:R-:W-:Y:S01]  /*3c00*/  UMOV UR23, 0x40000040 ;  /* 0x4000004000177882 */ /* 0x000fe20000000000 */
[----:B------:R-:W-:Y:S01]  /*3c10*/  FMUL.FTZ R74, R74, UR6 ;  /* 0x000000064a4a7c20 */ /* 0x000fe20008410000 */
[----:B------:R-:W-:Y:S01]  /*3c20*/  FMUL.FTZ R75, R75, UR6 ;  /* 0x000000064b4b7c20 */ /* 0x000fe20008410000 */
[----:B------:R-:W-:Y:S01]  /*3c30*/  MUFU.TANH R127, R91 ;  /* 0x0000005b007f7308 */ /* 0x000fe20000002400 */
[----:B------:R-:W-:-:S07]  /*3c40*/  FMUL.FTZ R79, R79, UR6 ;  /* 0x000000064f4f7c20 */ /* 0x000fce0008410000 */
[----:B------:R-:W0:Y:S08]  /*3c50*/  MUFU.TANH R89, R89 ;  /* 0x0000005900597308 */ /* 0x000e300000002400 */
[----:B------:R-:W0:Y:S08]  /*3c60*/  MUFU.TANH R90, R90 ;  /* 0x0000005a005a7308 */ /* 0x000e300000002400 */
[----:B------:R-:W0:Y:S08]  /*3c70*/  MUFU.TANH R72, R72 ;  /* 0x0000004800487308 */ /* 0x000e300000002400 */
[----:B------:R-:W-:Y:S08]  /*3c80*/  MUFU.TANH R76, R76 ;  /* 0x0000004c004c7308 */ /* 0x000ff00000002400 */
[----:B------:R-:W0:Y:S01]  /*3c90*/  MUFU.TANH R78, R78 ;  /* 0x0000004e004e7308 */ /* 0x000e220000002400 */
        /* <DEDUP_REMOVED lines=15> */
[----:B------:R-:W-:Y:S08]  /*3d90*/  MUFU.TANH R137, R64 ;  /* 0x0000004000897308 */ /* 0x000ff00000002400 */
[----:B------:R-:W-:Y:S08]  /*3da0*/  MUFU.TANH R64, R69 ;  /* 0x0000004500407308 */ /* 0x000ff00000002400 */
[----:B------:R-:W-:Y:S08]  /*3db0*/  MUFU.TANH R112, R67 ;  /* 0x0000004300707308 */ /* 0x000ff00000002400 */
[----:B------:R-:W0:Y:S08]  /*3dc0*/  MUFU.TANH R94, R94 ;  /* 0x0000005e005e7308 */ /* 0x000e300000002400 */
[----:B------:R-:W0:Y:S01]  /*3dd0*/  MUFU.TANH R95, R95 ;  /* 0x0000005f005f7308 */ /* 0x000e220000002400 */
[----:B------:R-:W-:-:S02]  /*3de0*/  WARPGROUP.DEPBAR.LE gsb0, 0x0 ;  /* 0x00008000000079c5 */ /* 0x000fc40000010000 */
[----:B------:R-:W-:Y:S01]  /*3df0*/  WARPGROUP.ARRIVE ;  /* 0x00000000000079c5 */ /* 0x000fe20000000000 */
[----:B-1----:R-:W-:Y:S01]  /*3e00*/  FMUL.FTZ R66, R56, UR6 ;  /* 0x0000000638427c20 */ /* 0x002fe20008410000 */
        /* <DEDUP_REMOVED lines=8> */
[----:B------:R-:W-:Y:S01]  /*3e90*/  IMAD.IADD R63, R231, 0x1, R80 ;  /* 0x00000001e73f7824 */ /* 0x000fe200078e0250 */
[----:B------:R1:W-:Y:S01]  /*3ea0*/  MUFU.TANH R116, R57 ;  /* 0x0000003900747308 */ /* 0x0003e20000002400 */
[----:B------:R-:W-:Y:S01]  /*3eb0*/  FMUL.FTZ R59, R59, UR6 ;  /* 0x000000063b3b7c20 */ /* 0x000fe20008410000 */
[----:B------:R-:W-:-:S06]  /*3ec0*/  FMUL.FTZ R60, R60, UR6 ;  /* 0x000000063c3c7c20 */ /* 0x000fcc0008410000 */
[----:B------:R-:W0:Y:S08]  /*3ed0*/  MUFU.TANH R73, R73 ;  /* 0x0000004900497308 */ /* 0x000e300000002400 */
[----:B------:R2:W-:Y:S08]  /*3ee0*/  MUFU.TANH R124, R61 ;  /* 0x0000003d007c7308 */ /* 0x0005f00000002400 */
[----:B------:R-:W0:Y:S08]  /*3ef0*/  MUFU.TANH R74, R74 ;  /* 0x0000004a004a7308 */ /* 0x000e300000002400 */
[----:B------:R3:W-:Y:S08]  /*3f00*/  MUFU.TANH R118, R59 ;  /* 0x0000003b00767308 */ /* 0x0007f00000002400 */
[----:B------:R-:W0:Y:S01]  /*3f10*/  MUFU.TANH R75, R75 ;  /* 0x0000004b004b7308 */ /* 0x000e220000002400 */
[----:B------:R-:W-:-:S02]  /*3f20*/  WARPGROUP.DEPBAR.LE gsb0, 0x0 ;  /* 0x00008000000079c5 */ /* 0x000fc40000010000 */
[----:B------:R-:W-:Y:S01]  /*3f30*/  WARPGROUP.ARRIVE ;  /* 0x00000000000079c5 */ /* 0x000fe20000000000 */
[----:B-1----:R-:W-:Y:S01]  /*3f40*/  FMUL.FTZ R57, R48, UR6 ;  /* 0x0000000630397c20 */ /* 0x002fe20008410000 */
[----:B------:R-:W-:Y:S02]  /*3f50*/  IMAD R48, R120, -0xb0, R63 ;  /* 0xffffff5078307824 */ /* 0x000fe400078e023f */
[----:B------:R-:W-:Y:S01]  /*3f60*/  FMUL.FTZ R49, R49, UR6 ;  /* 0x0000000631317c20 */ /* 0x000fe20008410000 */
[----:B------:R-:W-:Y:S01]  /*3f70*/  FMUL.FTZ R51, R51, UR6 ;  /* 0x0000000633337c20 */ /* 0x000fe20008410000 */
[----:B------:R-:W-:Y:S01]  /*3f80*/  FMUL.FTZ R53, R53, UR6 ;  /* 0x0000000635357c20 */ /* 0x000fe20008410000 */
[----:B------:R-:W-:Y:S01]  /*3f90*/  HGMMA.64x16x16.F32 R40, gdesc[UR20], R40, gsb0 ;  /* 0x00200000142879f0 */ /* 0x000fe20008000828 */
[C---:B------:R-:W-:Y:S01]  /*3fa0*/  ISETP.GT.AND P5, PT, R48.reuse, RZ, PT ;  /* 0x000000ff3000720c */ /* 0x040fe20003fa4270 */
[----:B------:R-:W-:Y:S01]  /*3fb0*/  UIADD3 UR22, UR24, 0xa06, URZ ;  /* 0x00000a0618167890 */ /* 0x000fe2000fffe03f */
[C---:B------:R-:W-:Y:S01]  /*3fc0*/  ISETP.GT.AND P4, PT, R48.reuse, 0x1, PT ;  /* 0x000000013000780c */ /* 0x040fe20003f84270 */
[----:B------:R-:W-:Y:S01]  /*3fd0*/  UMOV UR23, 0x40000040 ;  /* 0x4000004000177882 */ /* 0x000fe20000000000 */
[C---:B------:R-:W-:Y:S01]  /*3fe0*/  ISETP.GT.AND P3, PT, R48.reuse, 0x9, PT ;  /* 0x000000093000780c */ /* 0x040fe20003f64270 */
[----:B------:R1:W-:Y:S01]  /*3ff0*/  MUFU.TANH R159, R49 ;  /* 0x00000031009f7308 */ /* 0x0003e20000002400 */
[----:B------:R-:W-:Y:S01]  /*4000*/  ISETP.GT.AND P2, PT, R48, 0x8, PT ;  /* 0x000000083000780c */ /* 0x000fe20003f44270 */
[----:B--2---:R-:W-:Y:S01]  /*4010*/  FMUL.FTZ R61, R55, UR6 ;  /* 0x00000006373d7c20 */ /* 0x004fe20008410000 */
[----:B------:R-:W-:Y:S01]  /*4020*/  FSEL R91, R10, -INF , P5 ;  /* 0xff8000000a5b7808 */ /* 0x000fe20002800000 */
[----:B---3--:R-:W-:Y:S01]  /*4030*/  FMUL.FTZ R59, R50, UR6 ;  /* 0x00000006323b7c20 */ /* 0x008fe20008410000 */
[----:B------:R-:W-:Y:S01]  /*4040*/  FSEL R12, R12, -INF , P4 ;  /* 0xff8000000c0c7808 */ /* 0x000fe20002000000 */
[----:B------:R-:W-:Y:S01]  /*4050*/  FMUL.FTZ R52, R52, UR6 ;  /* 0x0000000634347c20 */ /* 0x000fe20008410000 */
[----:B------:R-:W-:Y:S01]  /*4060*/  FSEL R99, R20, -INF , P3 ;  /* 0xff80000014637808 */ /* 0x000fe20001800000 */
[----:B------:R-:W-:Y:S01]  /*4070*/  MUFU.TANH R163, R53 ;  /* 0x0000003500a37308 */ /* 0x000fe20000002400 */
[----:B------:R-:W-:Y:S01]  /*4080*/  FSEL R93, R14, -INF , P2 ;  /* 0xff8000000e5d7808 */ /* 0x000fe20001000000 */
[----:B------:R-:W-:Y:S01]  /*4090*/  FMUL.FTZ R54, R54, UR6 ;  /* 0x0000000636367c20 */ /* 0x000fe20008410000 */
[----:B------:R-:W-:-:S02]  /*40a0*/  FMNMX.FTZ R20, R91, R12, !PT ;  /* 0x0000000c5b147209 */ /* 0x000fc40007810000 */
[C---:B------:R-:W-:Y:S02]  /*40b0*/  ISETP.GT.AND P6, PT, R48.reuse, 0x10, PT ;  /* 0x000000103000780c */ /* 0x040fe40003fc4270 */
[----:B------:R-:W-:Y:S01]  /*40c0*/  FMNMX.FTZ R20, R93, R20, !PT ;  /* 0x000000145d147209 */ /* 0x000fe20007810000 */
[----:B------:R-:W-:Y:S01]  /*40d0*/  MUFU.TANH R50, R57 ;  /* 0x0000003900327308 */ /* 0x000fe20000002400 */
[----:B----4-:R-:W-:Y:S02]  /*40e0*/  FSEL R11, R11, -INF , P5 ;  /* 0xff8000000b0b7808 */ /* 0x010fe40002800000 */
[----:B------:R-:W-:Y:S02]  /*40f0*/  ISETP.GT.AND P5, PT, R48, 0x11, PT ;  /* 0x000000113000780c */ /* 0x000fe40003fa4270 */
[----:B-----5:R-:W-:Y:S02]  /*4100*/  FSEL R101, R81, -INF , P6 ;  /* 0xff80000051657808 */ /* 0x020fe40003000000 */
[----:B------:R-:W-:Y:S01]  /*4110*/  FMNMX.FTZ R20, R99, R20, !PT ;  /* 0x0000001463147209 */ /* 0x000fe20007810000 */
[----:B------:R-:W2:Y:S01]  /*4120*/  MUFU.TANH R68, R68 ;  /* 0x0000004400447308 */ /* 0x000ea20000002400 */
[----:B------:R-:W-:-:S02]  /*4130*/  FSEL R10, R13, -INF , P4 ;  /* 0xff8000000d0a7808 */ /* 0x000fc40002000000 */
[----:B------:R-:W-:Y:S02]  /*4140*/  ISETP.GT.AND P4, PT, R48, 0x18, PT ;  /* 0x000000183000780c */ /* 0x000fe40003f84270 */
[----:B------:R-:W-:Y:S01]  /*4150*/  FSEL R103, R82, -INF , P5 ;  /* 0xff80000052677808 */ /* 0x000fe20002800000 */
[--C-:B------:R-:W-:Y:S01]  /*4160*/  IMAD.MOV.U32 R82, RZ, RZ, R87.reuse ;  /* 0x000000ffff527224 */ /* 0x100fe200078e0057 */
[----:B------:R-:W-:Y:S01]  /*4170*/  FMNMX.FTZ R20, R101, R20, !PT ;  /* 0x0000001465147209 */ /* 0x000fe20007810000 */
[----:B------:R-:W3:Y:S01]  /*4180*/  MUFU.TANH R79, R79 ;  /* 0x0000004f004f7308 */ /* 0x000ee20000002400 */
[----:B------:R-:W-:Y:S02]  /*4190*/  FSEL R13, R15, -INF , P2 ;  /* 0xff8000000f0d7808 */ /* 0x000fe40001000000 */
[----:B------:R-:W-:Y:S02]  /*41a0*/  ISETP.GT.AND P2, PT, R48, 0x19, PT ;  /* 0x000000193000780c */ /* 0x000fe40003f44270 */
[----:B------:R-:W-:Y:S01]  /*41b0*/  FSEL R107, R84, -INF , P4 ;  /* 0xff800000546b7808 */ /* 0x000fe20002000000 */
[----:B------:R-:W-:Y:S01]  /*41c0*/  IMAD.MOV.U32 R84, RZ, RZ, R87 ;  /* 0x000000ffff547224 */ /* 0x000fe200078e0057 */
[----:B------:R-:W-:Y:S01]  /*41d0*/  FMNMX.FTZ R20, R103, R20, !PT ;  /* 0x0000001467147209 */ /* 0x000fe20007810000 */
[----:B------:R-:W-:Y:S01]  /*41e0*/  MUFU.TANH R14, R61 ;  /* 0x0000003d000e7308 */ /* 0x000fe20000002400 */
[----:B------:R-:W-:-:S02]  /*41f0*/  FSEL R15, R21, -INF , P3 ;  /* 0xff800000150f7808 */ /* 0x000fc40001800000 */
[----:B------:R-:W-:Y:S02]  /*4200*/  ISETP.GT.AND P3, PT, R48, 0x20, PT ;  /* 0x000000203000780c */ /* 0x000fe40003f64270 */
[----:B------:R-:W-:Y:S01]  /*4210*/  FSEL R109, R83, -INF , P2 ;  /* 0xff800000536d7808 */ /* 0x000fe20001000000 */
[----:B------:R-:W-:Y:S02]  /*4220*/  WARPGROUP.DEPBAR.LE gsb0, 0x0 ;  /* 0x00008000000079c5 */ /* 0x000fe40000010000 */
[----:B------:R-:W-:Y:S01]  /*4230*/  WARPGROUP.ARRIVE ;  /* 0x00000000000079c5 */ /* 0x000fe20000000000 */
[----:B------:R-:W-:Y:S01]  /*4240*/  FMNMX.FTZ R20, R107, R20, !PT ;  /* 0x000000146b147209 */ /* 0x000fe20007810000 */
[----:B------:R-:W-:Y:S01]  /*4250*/  FMUL.FTZ R65, R41, UR6 ;  /* 0x0000000629417c20 */ /* 0x000fe20008410000 */
[----:B------:R-:W-:Y:S01]  /*4260*/  FSEL R21, R86, -INF , P6 ;  /* 0xff80000056157808 */ /* 0x000fe20003000000 */
[----:B------:R-:W-:Y:S01]  /*4270*/  FMUL.FTZ R69, R43, UR6 ;  /* 0x000000062b457c20 */ /* 0x000fe20008410000 */
[----:B------:R-:W-:Y:S01]  /*4280*/  ISETP.GT.AND P6, PT, R48, 0x21, PT ;  /* 0x000000213000780c */ /* 0x000fe20003fc4270 */
[----:B------:R-:W-:Y:S01]  /*4290*/  HGMMA.64x16x16.F32 R32, gdesc[UR20], R32, gsb0 ;  /* 0x00200000142079f0 */ /* 0x000fe20008000820 */
[----:B------:R-:W-:Y:S01]  /*42a0*/  FSEL R111, R104, -INF , P3 ;  /* 0xff800000686f7808 */ /* 0x000fe20001800000 */
[----:B------:R-:W-:Y:S01]  /*42b0*/  FMUL.FTZ R126, R45, UR6 ;  /* 0x000000062d7e7c20 */ /* 0x000fe20008410000 */
[----:B------:R-:W-:Y:S01]  /*42c0*/  FMNMX.FTZ R20, R109, R20, !PT ;  /* 0x000000146d147209 */ /* 0x000fe20007810000 */
[----:B------:R-:W-:Y:S01]  /*42d0*/  FMUL.FTZ R128, R47, UR6 ;  /* 0x000000062f807c20 */ /* 0x000fe20008410000 */
[----:B------:R-:W-:Y:S01]  /*42e0*/  FSEL R41, R85, -INF , P5 ;  /* 0xff80000055297808 */ /* 0x000fe20002800000 */
[----:B------:R-:W-:Y:S01]  /*42f0*/  FMUL.FTZ R67, R42, UR6 ;  /* 0x000000062a437c20 */ /* 0x000fe20008410000 */
[----:B------:R-:W-:Y:S01]  /*4300*/  ISETP.GT.AND P5, PT, R48, 0x28, PT ;  /* 0x000000283000780c */ /* 0x000fe20003fa4270 */
[----:B------:R4:W-:Y:S01]  /*4310*/  MUFU.TANH R42, R51 ;  /* 0x00000033002a7308 */ /* 0x0009e20000002400 */
[----:B------:R-:W-:Y:S01]  /*4320*/  FSEL R113, R96, -INF , P6 ;  /* 0xff80000060717808 */ /* 0x000fe20003000000 */
[----:B------:R-:W-:Y:S01]  /*4330*/  FMUL.FTZ R63, R40, UR6 ;  /* 0x00000006283f7c20 */ /* 0x000fe20008410000 */
[----:B------:R-:W-:Y:S01]  /*4340*/  FMNMX.FTZ R20, R111, R20, !PT ;  /* 0x000000146f147209 */ /* 0x000fe20007810000 */
[----:B------:R-:W-:Y:S01]  /*4350*/  UIADD3 UR22, UR24, 0xa86, URZ ;  /* 0x00000a8618167890 */ /* 0x000fe2000fffe03f */
[----:B------:R-:W-:Y:S01]  /*4360*/  FSEL R43, R106, -INF , P4 ;  /* 0xff8000006a2b7808 */ /* 0x000fe20002000000 */
[----:B------:R-:W-:Y:S01]  /*4370*/  UMOV UR23, 0x40000040 ;  /* 0x4000004000177882 */ /* 0x000fe20000000000 */
[----:B------:R-:W-:Y:S01]  /*4380*/  ISETP.GT.AND P4, PT, R48, 0x29, PT ;  /* 0x000000293000780c */ /* 0x000fe20003f84270 */
[----:B------:R-:W-:Y:S01]  /*4390*/  MUFU.TANH R40, R59 ;  /* 0x0000003b00287308 */ /* 0x000fe20000002400 */
[----:B------:R-:W-:Y:S01]  /*43a0*/  FSEL R115, R115, -INF , P5 ;  /* 0xff80000073737808 */ /* 0x000fe20002800000 */
[----:B------:R-:W-:Y:S01]  /*43b0*/  FMUL.FTZ R44, R44, UR6 ;  /* 0x000000062c2c7c20 */ /* 0x000fe20008410000 */
[----:B------:R-:W-:Y:S01]  /*43c0*/  FMNMX.FTZ R20, R113, R20, !PT ;  /* 0x0000001471147209 */ /* 0x000fe20007810000 */
[----:B------:R-:W-:Y:S01]  /*43d0*/  FMUL.FTZ R46, R46, UR6 ;  /* 0x000000062e2e7c20 */ /* 0x000fe20008410000 */
[----:B------:R-:W-:Y:S01]  /*43e0*/  FSEL R45, R105, -INF , P2 ;  /* 0xff800000692d7808 */ /* 0x000fe20001000000 */
[----:B------:R-:W-:Y:S01]  /*43f0*/  IMAD.MOV.U32 R86, RZ, RZ, R87 ;  /* 0x000000ffff567224 */ /* 0x000fe200078e0057 */
[----:B------:R-:W-:Y:S01]  /*4400*/  ISETP.GT.AND P2, PT, R48, 0x30, PT ;  /* 0x000000303000780c */ /* 0x000fe20003f44270 */
[----:B------:R-:W-:Y:S01]  /*4410*/  MUFU.TANH R165, R63 ;  /* 0x0000003f00a57308 */ /* 0x000fe20000002400 */
[----:B------:R-:W-:-:S02]  /*4420*/  FSEL R117, R97, -INF , P4 ;  /* 0xff80000061757808 */ /* 0x000fc40002000000 */
[----:B------:R-:W-:Y:S02]  /*4430*/  FMNMX.FTZ R20, R115, R20, !PT ;  /* 0x0000001473147209 */ /* 0x000fe40007810000 */
[----:B------:R-:W-:Y:S02]  /*4440*/  FSEL R47, R98, -INF , P3 ;  /* 0xff800000622f7808 */ /* 0x000fe40001800000 */
[----:B------:R-:W-:Y:S01]  /*4450*/  ISETP.GT.AND P3, PT, R48, 0x31, PT ;  /* 0x000000313000780c */ /* 0x000fe20003f64270 */
[----:B------:R5:W-:Y:S01]  /*4460*/  MUFU.TANH R97, R67 ;  /* 0x0000004300617308 */ /* 0x000be20000002400 */
[----:B------:R-:W-:Y:S02]  /*4470*/  FSEL R119, R119, -INF , P2 ;  /* 0xff80000077777808 */ /* 0x000fe40001000000 */
[----:B------:R-:W-:Y:S02]  /*4480*/  FMNMX.FTZ R20, R117, R20, !PT ;  /* 0x0000001475147209 */ /* 0x000fe40007810000 */
[----:B-1----:R-:W-:-:S02]  /*4490*/  FSEL R49, R108, -INF , P6 ;  /* 0xff8000006c317808 */ /* 0x002fc40003000000 */
[----:B------:R-:W-:Y:S01]  /*44a0*/  ISETP.GT.AND P6, PT, R48, 0x38, PT ;  /* 0x000000383000780c */ /* 0x000fe20003fc4270 */
[----:B------:R-:W1:Y:S01]  /*44b0*/  MUFU.TANH R66, R66 ;  /* 0x0000004200427308 */ /* 0x000e620000002400 */
[----:B------:R-:W-:Y:S01]  /*44c0*/  FSEL R121, R88, -INF , P3 ;  /* 0xff80000058797808 */ /* 0x000fe20001800000 */
[----:B------:R-:W-:Y:S01]  /*44d0*/  IMAD.U32 R88, RZ, RZ, UR7 ;  /* 0x00000007ff587e24 */ /* 0x000fe2000f8e00ff */
[----:B------:R-:W-:Y:S02]  /*44e0*/  FMNMX.FTZ R20, R119, R20, !PT ;  /* 0x0000001477147209 */ /* 0x000fe40007810000 */
[----:B----4-:R-:W-:Y:S02]  /*44f0*/  FSEL R51, R102, -INF , P5 ;  /* 0xff80000066337808 */ /* 0x010fe40002800000 */
[----:B------:R-:W-:Y:S01]  /*4500*/  ISETP.GT.AND P5, PT, R48, 0x39, PT ;  /* 0x000000393000780c */ /* 0x000fe20003fa4270 */
[----:B------:R4:W-:Y:S01]  /*4510*/  MUFU.TANH R167, R65 ;  /* 0x0000004100a77308 */ /* 0x0009e20000002400 */
[----:B0-----:R-:W-:-:S02]  /*4520*/  FSEL R123, R92, -INF , P6 ;  /* 0xff8000005c7b7808 */ /* 0x001fc40003000000 */
[----:B------:R-:W-:Y:S01]  /*4530*/  FMNMX.FTZ R20, R121, R20, !PT ;  /* 0x0000001479147209 */ /* 0x000fe20007810000 */
[----:B------:R-:W-:Y:S02]  /*4540*/  WARPGROUP.DEPBAR.LE gsb0, 0x0 ;  /* 0x00008000000079c5 */ /* 0x000fe40000010000 */
[----:B------:R-:W-:Y:S01]  /*4550*/  FSEL R53, R100, -INF , P4 ;  /* 0xff80000064357808 */ /* 0x000fe20002000000 */
[----:B------:R-:W-:Y:S01]  /*4560*/  WARPGROUP.ARRIVE ;  /* 0x00000000000079c5 */ /* 0x000fe20000000000 */
[----:B------:R-:W-:Y:S01]  /*4570*/  ISETP.GT.AND P4, PT, R48, 0x40, PT ;  /* 0x000000403000780c */ /* 0x000fe20003f84270 */
[----:B------:R-:W0:Y:S01]  /*4580*/  MUFU.TANH R56, R56 ;  /* 0x0000003800387308 */ /* 0x000e220000002400 */
[----:B------:R-:W-:Y:S01]  /*4590*/  FSEL R125, R89, -INF , P5 ;  /* 0xff800000597d7808 */ /* 0x000fe20002800000 */
[----:B------:R-:W-:Y:S01]  /*45a0*/  FMUL.FTZ R32, R32, UR6 ;  /* 0x0000000620207c20 */ /* 0x000fe20008410000 */
[----:B------:R-:W-:Y:S01]  /*45b0*/  FMNMX.FTZ R20, R123, R20, !PT ;  /* 0x000000147b147209 */ /* 0x000fe20007810000 */
[----:B------:R-:W-:Y:S01]  /*45c0*/  HGMMA.64x16x16.F32 R24, gdesc[UR20], R24, gsb0 ;  /* 0x00200000141879f0 */ /* 0x000fe20008000818 */
[----:B------:R-:W-:Y:S01]  /*45d0*/  FSEL R55, R90, -INF , P2 ;  /* 0xff8000005a377808 */ /* 0x000fe20001000000 */
[----:B------:R-:W-:Y:S01]  /*45e0*/  FMUL.FTZ R36, R36, UR6 ;  /* 0x0000000624247c20 */ /* 0x000fe20008410000 */
[----:B------:R-:W-:Y:S01]  /*45f0*/  ISETP.GT.AND P2, PT, R48, 0x41, PT ;  /* 0x000000413000780c */ /* 0x000fe20003f44270 */
[----:B------:R-:W0:Y:S01]  /*4600*/  MUFU.TANH R70, R70 ;  /* 0x0000004600467308 */ /* 0x000e220000002400 */
[----:B------:R-:W-:Y:S01]  /*4610*/  FSEL R127, R127, -INF , P4 ;  /* 0xff8000007f7f7808 */ /* 0x000fe20002000000 */
[----:B------:R-:W-:Y:S01]  /*4620*/  FMUL.FTZ R34, R34, UR6 ;  /* 0x0000000622227c20 */ /* 0x000fe20008410000 */
[----:B------:R-:W-:Y:S01]  /*4630*/  FMNMX.FTZ R20, R125, R20, !PT ;  /* 0x000000147d147209 */ /* 0x000fe20007810000 */
[----:B------:R-:W-:Y:S01]  /*4640*/  FMUL.FTZ R38, R38, UR6 ;  /* 0x0000000626267c20 */ /* 0x000fe20008410000 */
[----:B------:R-:W-:Y:S01]  /*4650*/  FSEL R57, R110, -INF , P3 ;  /* 0xff8000006e397808 */ /* 0x000fe20001800000 */
[----:B------:R-:W-:Y:S01]  /*4660*/  FMUL.FTZ R39, R39, UR6 ;  /* 0x0000000627277c20 */ /* 0x000fe20008410000 */
[----:B------:R-:W-:Y:S01]  /*4670*/  ISETP.GT.AND P3, PT, R48, 0x48, PT ;  /* 0x000000483000780c */ /* 0x000fe20003f64270 */
[----:B------:R-:W0:Y:S01]  /*4680*/  MUFU.TANH R60, R60 ;  /* 0x0000003c003c7308 */ /* 0x000e220000002400 */
[----:B------:R-:W-:Y:S01]  /*4690*/  FSEL R129, R72, -INF , P2 ;  /* 0xff80000048817808 */ /* 0x000fe20001000000 */
[----:B------:R-:W-:Y:S01]  /*46a0*/  IMAD.MOV.U32 R72, RZ, RZ, R87 ;  /* 0x000000ffff487224 */ /* 0x000fe200078e0057 */
[----:B------:R-:W-:-:S02]  /*46b0*/  FMNMX.FTZ R20, R127, R20, !PT ;  /* 0x000000147f147209 */ /* 0x000fc40007810000 */
[----:B-----5:R-:W-:Y:S01]  /*46c0*/  FSEL R67, R78, -INF , P3 ;  /* 0xff8000004e437808 */ /* 0x020fe20001800000 */
[----:B------:R-:W-:Y:S01]  /*46d0*/  IMAD.MOV.U32 R78, RZ, RZ, R87 ;  /* 0x000000ffff4e7224 */ /* 0x000fe200078e0057 */
[----:B------:R-:W-:Y:S01]  /*46e0*/  FSEL R131, R76, -INF , P3 ;  /* 0xff8000004c837808 */ /* 0x000fe20001800000 */
[----:B------:R-:W5:Y:S01]  /*46f0*/  MUFU.TANH R114, R71 ;  /* 0x0000004700727308 */ /* 0x000f620000002400 */
[----:B------:R-:W-:Y:S02]  /*4700*/  FSEL R59, R94, -INF , P6 ;  /* 0xff8000005e3b7808 */ /* 0x000fe40003000000 */
[C---:B------:R-:W-:Y:S02]  /*4710*/  ISETP.GT.AND P3, PT, R48.reuse, 0x59, PT ;  /* 0x000000593000780c */ /* 0x040fe40003f64270 */
[----:B------:R-:W-:Y:S02]  /*4720*/  ISETP.GT.AND P6, PT, R48, 0x49, PT ;  /* 0x000000493000780c */ /* 0x000fe40003fc4270 */
[----:B------:R-:W-:Y:S01]  /*4730*/  FMNMX.FTZ R20, R129, R20, !PT ;  /* 0x0000001481147209 */ /* 0x000fe20007810000 */
[----:B------:R3:W-:Y:S01]  /*4740*/  MUFU.TANH R105, R69 ;  /* 0x0000004500697308 */ /* 0x0007e20000002400 */
[----:B------:R-:W-:-:S02]  /*4750*/  FSEL R61, R95, -INF , P5 ;  /* 0xff8000005f3d7808 */ /* 0x000fc40002800000 */
[----:B------:R-:W-:Y:S02]  /*4760*/  FSEL R147, R64, -INF , P3 ;  /* 0xff80000040937808 */ /* 0x000fe40001800000 */
[----:B------:R-:W-:Y:S02]  /*4770*/  ISETP.GT.AND P5, PT, R48, 0x50, PT ;  /* 0x000000503000780c */ /* 0x000fe40003fa4270 */
[----:B------:R-:W-:Y:S01]  /*4780*/  FSEL R133, R73, -INF , P6 ;  /* 0xff80000049857808 */ /* 0x000fe20003000000 */
[----:B------:R-:W5:Y:S01]  /*4790*/  MUFU.TANH R58, R58 ;  /* 0x0000003a003a7308 */ /* 0x000f620000002400 */
[----:B------:R-:W-:Y:S01]  /*47a0*/  FMNMX.FTZ R64, R131, R20, !PT ;  /* 0x0000001483407209 */ /* 0x000fe20007810000 */
[----:B------:R-:W-:Y:S01]  /*47b0*/  FMUL.FTZ R20, R33, UR6 ;  /* 0x0000000621147c20 */ /* 0x000fe20008410000 */
[----:B------:R-:W-:Y:S01]  /*47c0*/  FSEL R63, R74, -INF , P4 ;  /* 0xff8000004a3f7808 */ /* 0x000fe20002000000 */
[----:B------:R-:W-:Y:S01]  /*47d0*/  IMAD.MOV.U32 R74, RZ, RZ, R87 ;  /* 0x000000ffff4a7224 */ /* 0x000fe200078e0057 */
[----:B------:R-:W-:-:S02]  /*47e0*/  ISETP.GT.AND P4, PT, R48, 0x51, PT ;  /* 0x000000513000780c */ /* 0x000fc40003f84270 */
[----:B------:R-:W-:Y:S01]  /*47f0*/  FSEL R137, R137, -INF , P5 ;  /* 0xff80000089897808 */ /* 0x000fe20002800000 */
[----:B------:R-:W5:Y:S01]  /*4800*/  MUFU.TANH R52, R52 ;  /* 0x0000003400347308 */ /* 0x000f620000002400 */
[----:B------:R-:W-:Y:S02]  /*4810*/  FMNMX.FTZ R64, R133, R64, !PT ;  /* 0x0000004085407209 */ /* 0x000fe40007810000 */
[----:B----4-:R-:W-:Y:S02]  /*4820*/  FSEL R65, R75, -INF , P2 ;  /* 0xff8000004b417808 */ /* 0x010fe40001000000 */
[----:B------:R-:W-:Y:S02]  /*4830*/  ISETP.GT.AND P2, PT, R48, 0x58, PT ;  /* 0x000000583000780c */ /* 0x000fe40003f44270 */
[----:B------:R-:W-:Y:S01]  /*4840*/  FSEL R141, R141, -INF , P4 ;  /* 0xff8000008d8d7808 */ /* 0x000fe20002000000 */
[----:B------:R-:W4:Y:S01]  /*4850*/  MUFU.TANH R62, R62 ;  /* 0x0000003e003e7308 */ /* 0x000f220000002400 */
[----:B------:R-:W-:Y:S01]  /*4860*/  FMNMX.FTZ R64, R137, R64, !PT ;  /* 0x0000004089407209 */ /* 0x000fe20007810000 */
[----:B------:R-:W-:-:S02]  /*4870*/  WARPGROUP.DEPBAR.LE gsb0, 0x0 ;  /* 0x00008000000079c5 */ /* 0x000fc40000010000 */
[----:B--2---:R-:W-:Y:S01]  /*4880*/  FSEL R145, R68, -INF , P2 ;  /* 0xff80000044917808 */ /* 0x004fe20001000000 */
[----:B------:R-:W-:Y:S01]  /*4890*/  FMUL.FTZ R24, R24, UR6 ;  /* 0x0000000618187c20 */ /* 0x000fe20008410000 */
[----:B------:R-:W-:Y:S01]  /*48a0*/  FMNMX.FTZ R64, R141, R64, !PT ;  /* 0x000000408d407209 */ /* 0x000fe20007810000 */
[----:B------:R-:W-:Y:S01]  /*48b0*/  FMUL.FTZ R28, R28, UR6 ;  /* 0x000000061c1c7c20 */ /* 0x000fe20008410000 */
[----:B---3--:R-:W-:Y:S01]  /*48c0*/  FSEL R69, R79, -INF , P6 ;  /* 0xff8000004f457808 */ /* 0x008fe20003000000 */
[----:B------:R-:W2:Y:S01]  /*48d0*/  MUFU.TANH R54, R54 ;  /* 0x0000003600367308 */ /* 0x000ea20000002400 */
[----:B------:R-:W-:Y:S01]  /*48e0*/  ISETP.GT.AND P6, PT, R48, 0x60, PT ;  /* 0x000000603000780c */ /* 0x000fe20003fc4270 */
[----:B------:R-:W-:Y:S01]  /*48f0*/  FMUL.FTZ R26, R26, UR6 ;  /* 0x000000061a1a7c20 */ /* 0x000fe20008410000 */
[----:B------:R-:W-:Y:S01]  /*4900*/  FMNMX.FTZ R64, R145, R64, !PT ;  /* 0x0000004091407209 */ /* 0x000fe20007810000 */
[----:B------:R-:W-:Y:S01]  /*4910*/  FMUL.FTZ R30, R30, UR6 ;  /* 0x000000061e1e7c20 */ /* 0x000fe20008410000 */
[----:B------:R-:W-:Y:S01]  /*4920*/  FSEL R71, R77, -INF , P5 ;  /* 0xff8000004d477808 */ /* 0x000fe20002800000 */
[----:B------:R3:W-:Y:S01]  /*4930*/  @!P1 SYNCS.ARRIVE.TRANS64.RED.A1T0 RZ, [R3+URZ], RZ ;  /* 0x000000ff03ff99a7 */ /* 0x0007e2000810043f */
[----:B------:R-:W-:Y:S01]  /*4940*/  ISETP.GT.AND P5, PT, R48, 0x61, PT ;  /* 0x000000613000780c */ /* 0x000fe20003fa4270 */
[----:B------:R-:W3:Y:S01]  /*4950*/  MUFU.TANH R44, R44 ;  /* 0x0000002c002c7308 */ /* 0x000ee20000002400 */
[----:B-1----:R-:W-:Y:S01]  /*4960*/  FSEL R149, R66, -INF , P6 ;  /* 0xff80000042957808 */ /* 0x002fe20003000000 */
[--C-:B------:R-:W-:Y:S01]  /*4970*/  IMAD.MOV.U32 R68, RZ, RZ, R87.reuse ;  /* 0x000000ffff447224 */ /* 0x100fe200078e0057 */
[----:B------:R-:W-:Y:S01]  /*4980*/  FMNMX.FTZ R64, R147, R64, !PT ;  /* 0x0000004093407209 */ /* 0x000fe20007810000 */
[----:B------:R-:W-:Y:S01]  /*4990*/  IMAD.MOV.U32 R66, RZ, RZ, R87 ;  /* 0x000000ffff427224 */ /* 0x000fe200078e0057 */
[----:B------:R-:W-:-:S02]  /*49a0*/  FSEL R73, R112, -INF , P4 ;  /* 0xff80000070497808 */ /* 0x000fc40002000000 */
[----:B------:R-:W-:Y:S01]  /*49b0*/  ISETP.GT.AND P4, PT, R48, 0x68, PT ;  /* 0x000000683000780c */ /* 0x000fe20003f84270 */
[----:B------:R-:W1:Y:S01]  /*49c0*/  MUFU.TANH R126, R126 ;  /* 0x0000007e007e7308 */ /* 0x000e620000002400 */
[----:B0-----:R-:W-:Y:S01]  /*49d0*/  FSEL R151, R56, -INF , P5 ;  /* 0xff80000038977808 */ /* 0x001fe20002800000 */
[----:B------:R-:W-:Y:S01]  /*49e0*/  FMUL.FTZ R56, R35, UR6 ;  /* 0x0000000623387c20 */ /* 0x000fe20008410000 */
[----:B------:R-:W-:Y:S02]  /*49f0*/  FMNMX.FTZ R64, R149, R64, !PT ;  /* 0x0000004095407209 */ /* 0x000fe40007810000 */
[----:B------:R-:W-:Y:S01]  /*4a00*/  FSEL R75, R70, -INF , P2 ;  /* 0xff800000464b7808 */ /* 0x000fe20001000000 */
[----:B------:R-:W-:Y:S01]  /*4a10*/  IMAD.MOV.U32 R70, RZ, RZ, R87 ;  /* 0x000000ffff467224 */ /* 0x000fe200078e0057 */
[----:B------:R-:W-:Y:S01]  /*4a20*/  ISETP.GT.AND P2, PT, R48, 0x69, PT ;  /* 0x000000693000780c */ /* 0x000fe20003f44270 */
[----:B------:R-:W0:Y:S01]  /*4a30*/  MUFU.TANH R32, R32 ;  /* 0x0000002000207308 */ /* 0x000e220000002400 */
[----:B------:R-:W-:-:S02]  /*4a40*/  FSEL R153, R60, -INF , P4 ;  /* 0xff8000003c997808 */ /* 0x000fc40002000000 */
[----:B------:R-:W-:Y:S02]  /*4a50*/  FMNMX.FTZ R64, R151, R64, !PT ;  /* 0x0000004097407209 */ /* 0x000fe40007810000 */
[----:B-----5:R-:W-:Y:S02]  /*4a60*/  FSEL R77, R114, -INF , P3 ;  /* 0xff800000724d7808 */ /* 0x020fe40001800000 */
[----:B------:R-:W-:Y:S01]  /*4a70*/  ISETP.GT.AND P3, PT, R48, 0x70, PT ;  /* 0x000000703000780c */ /* 0x000fe20003f64270 */
[----:B------:R-:W5:Y:S01]  /*4a80*/  MUFU.TANH R20, R20 ;  /* 0x0000001400147308 */ /* 0x000f620000002400 */
[----:B------:R-:W-:Y:S02]  /*4a90*/  FSEL R155, R58, -INF , P2 ;  /* 0xff8000003a9b7808 */ /* 0x000fe40001000000 */
[----:B------:R-:W-:Y:S02]  /*4aa0*/  FMNMX.FTZ R64, R153, R64, !PT ;  /* 0x0000004099407209 */ /* 0x000fe40007810000 */
[----:B------:R-:W-:-:S02]  /*4ab0*/  FSEL R79, R116, -INF , P6 ;  /* 0xff800000744f7808 */ /* 0x000fc40003000000 */
[----:B------:R-:W-:Y:S01]  /*4ac0*/  ISETP.GT.AND P6, PT, R48, 0x71, PT ;  /* 0x000000713000780c */ /* 0x000fe20003fc4270 */
[----:B------:R-:W5:Y:S01]  /*4ad0*/  MUFU.TANH R46, R46 ;  /* 0x0000002e002e7308 */ /* 0x000f620000002400 */
[----:B------:R-:W-:Y:S02]  /*4ae0*/  FSEL R157, R50, -INF , P3 ;  /* 0xff800000329d7808 */ /* 0x000fe40001800000 */
[----:B------:R-:W-:Y:S02]  /*4af0*/  FMNMX.FTZ R64, R155, R64, !PT ;  /* 0x000000409b407209 */ /* 0x000fe40007810000 */
[----:B------:R-:W-:Y:S02]  /*4b00*/  FSEL R33, R118, -INF , P5 ;  /* 0xff80000076217808 */ /* 0x000fe40002800000 */
[----:B------:R-:W-:Y:S01]  /*4b10*/  ISETP.GT.AND P5, PT, R48, 0x78, PT ;  /* 0x000000783000780c */ /* 0x000fe20003fa4270 */
[----:B------:R-:W5:Y:S01]  /*4b20*/  MUFU.TANH R36, R36 ;  /* 0x0000002400247308 */ /* 0x000f620000002400 */
[----:B------:R-:W-:-:S02]  /*4b30*/  FSEL R159, R159, -INF , P6 ;  /* 0xff8000009f9f7808 */ /* 0x000fc40003000000 */
[----:B------:R-:W-:Y:S02]  /*4b40*/  FMNMX.FTZ R64, R157, R64, !PT ;  /* 0x000000409d407209 */ /* 0x000fe40007810000 */
[----:B------:R-:W-:Y:S02]  /*4b50*/  FSEL R81, R124, -INF , P4 ;  /* 0xff8000007c517808 */ /* 0x000fe40002000000 */
[----:B------:R-:W-:Y:S01]  /*4b60*/  ISETP.GT.AND P4, PT, R48, 0x79, PT ;  /* 0x000000793000780c */ /* 0x000fe20003f84270 */
[----:B------:R-:W5:Y:S01]  /*4b70*/  MUFU.TANH R128, R128 ;  /* 0x0000008000807308 */ /* 0x000f620000002400 */
[----:B------:R-:W-:Y:S02]  /*4b80*/  FSEL R161, R52, -INF , P5 ;  /* 0xff80000034a17808 */ /* 0x000fe40002800000 */
[----:B------:R-:W-:Y:S02]  /*4b90*/  FMNMX.FTZ R64, R159, R64, !PT ;  /* 0x000000409f407209 */ /* 0x000fe40007810000 */
[----:B----4-:R-:W-:-:S02]  /*4ba0*/  FSEL R35, R62, -INF , P2 ;  /* 0xff8000003e237808 */ /* 0x010fc40001000000 */
[----:B------:R-:W-:Y:S01]  /*4bb0*/  ISETP.GT.AND P2, PT, R48, 0x80, PT ;  /* 0x000000803000780c */ /* 0x000fe20003f44270 */
[----:B------:R-:W-:Y:S01]  /*4bc0*/  MUFU.TANH R34, R34 ;  /* 0x0000002200227308 */ /* 0x000fe20000002400 */
[----:B------:R-:W-:Y:S02]  /*4bd0*/  FSEL R163, R163, -INF , P4 ;  /* 0xff800000a3a37808 */ /* 0x000fe40002000000 */
[----:B------:R-:W-:Y:S02]  /*4be0*/  FMNMX.FTZ R64, R161, R64, !PT ;  /* 0x00000040a1407209 */ /* 0x000fe40007810000 */
[----:B------:R-:W-:Y:S01]  /*4bf0*/  FSEL R83, R40, -INF , P3 ;  /* 0xff80000028537808 */ /* 0x000fe20001800000 */
[----:B------:R-:W-:Y:S01]  /*4c00*/  FMUL.FTZ R40, R37, UR6 ;  /* 0x0000000625287c20 */ /* 0x000fe20008410000 */
[----:B------:R-:W-:Y:S01]  /*4c10*/  ISETP.GT.AND P3, PT, R48, 0x81, PT ;  /* 0x000000813000780c */ /* 0x000fe20003f64270 */
[----:B------:R-:W-:Y:S01]  /*4c20*/  MUFU.TANH R24, R24 ;  /* 0x0000001800187308 */ /* 0x000fe20000002400 */
[----:B------:R-:W-:-:S02]  /*4c30*/  FSEL R165, R165, -INF , P2 ;  /* 0xff800000a5a57808 */ /* 0x000fc40001000000 */
[----:B------:R-:W-:Y:S02]  /*4c40*/  FMNMX.FTZ R64, R163, R64, !PT ;  /* 0x00000040a3407209 */ /* 0x000fe40007810000 */
[----:B------:R-:W-:Y:S02]  /*4c50*/  FSEL R37, R42, -INF , P6 ;  /* 0xff8000002a257808 */ /* 0x000fe40003000000 */
[----:B------:R-:W-:Y:S01]  /*4c60*/  ISETP.GT.AND P6, PT, R48, 0x88, PT ;  /* 0x000000883000780c */ /* 0x000fe20003fc4270 */
[----:B------:R-:W4:Y:S01]  /*4c70*/  MUFU.TANH R40, R40 ;  /* 0x0000002800287308 */ /* 0x000f220000002400 */
[----:B------:R-:W-:Y:S02]  /*4c80*/  FSEL R167, R167, -INF , P3 ;  /* 0xff800000a7a77808 */ /* 0x000fe40001800000 */
[----:B------:R-:W-:Y:S02]  /*4c90*/  FMNMX.FTZ R64, R165, R64, !PT ;  /* 0x00000040a5407209 */ /* 0x000fe40007810000 */
[----:B--2---:R-:W-:-:S02]  /*4ca0*/  FSEL R85, R54, -INF , P5 ;  /* 0xff80000036557808 */ /* 0x004fc40002800000 */
[----:B------:R-:W-:Y:S01]  /*4cb0*/  ISETP.GT.AND P5, PT, R48, 0x89, PT ;  /* 0x000000893000780c */ /* 0x000fe20003fa4270 */
[----:B------:R-:W2:Y:S01]  /*4cc0*/  MUFU.TANH R56, R56 ;  /* 0x0000003800387308 */ /* 0x000ea20000002400 */
[----:B---3--:R-:W-:Y:S02]  /*4cd0*/  FSEL R169, R44, -INF , P6 ;  /* 0xff8000002ca97808 */ /* 0x008fe40003000000 */
[----:B------:R-:W-:Y:S02]  /*4ce0*/  FMNMX.FTZ R64, R167, R64, !PT ;  /* 0x00000040a7407209 */ /* 0x000fe40007810000 */
[----:B------:R-:W-:Y:S01]  /*4cf0*/  FSEL R95, R14, -INF , P4 ;  /* 0xff8000000e5f7808 */ /* 0x000fe20002000000 */
[----:B------:R-:W-:Y:S01]  /*4d00*/  FMUL.FTZ R14, R25, UR6 ;  /* 0x00000006190e7c20 */ /* 0x000fe20008410000 */
[----:B------:R-:W-:Y:S01]  /*4d10*/  ISETP.GT.AND P4, PT, R48, 0x90, PT ;  /* 0x000000903000780c */ /* 0x000fe20003f84270 */
[----:B------:R-:W-:Y:S01]  /*4d20*/  MUFU.TANH R38, R38 ;  /* 0x0000002600267308 */ /* 0x000fe20000002400 */
[----:B-1----:R-:W-:-:S02]  /*4d30*/  FSEL R171, R126, -INF , P5 ;  /* 0xff8000007eab7808 */ /* 0x002fc40002800000 */
[----:B------:R-:W-:Y:S02]  /*4d40*/  FMNMX.FTZ R64, R169, R64, !PT ;  /* 0x00000040a9407209 */ /* 0x000fe40007810000 */
[----:B------:R-:W-:Y:S02]  /*4d50*/  FSEL R105, R105, -INF , P3 ;  /* 0xff80000069697808 */ /* 0x000fe40001800000 */
[----:B------:R-:W-:Y:S01]  /*4d60*/  ISETP.GT.AND P3, PT, R48, 0x91, PT ;  /* 0x000000913000780c */ /* 0x000fe20003f64270 */
[----:B------:R-:W1:Y:S01]  /*4d70*/  MUFU.TANH R14, R14 ;  /* 0x0000000e000e7308 */ /* 0x000e620000002400 */
[----:B0-----:R-:W-:Y:S02]  /*4d80*/  FSEL R173, R32, -INF , P4 ;  /* 0xff80000020ad7808 */ /* 0x001fe40002000000 */
[----:B------:R-:W-:Y:S02]  /*4d90*/  FMNMX.FTZ R64, R171, R64, !PT ;  /* 0x00000040ab407209 */ /* 0x000fe40007810000 */
[----:B------:R-:W-:-:S02]  /*4da0*/  FSEL R97, R97, -INF , P2 ;  /* 0xff80000061617808 */ /* 0x000fc40001000000 */
[----:B------:R-:W-:Y:S01]  /*4db0*/  ISETP.GT.AND P2, PT, R48, 0x98, PT ;  /* 0x000000983000780c */ /* 0x000fe20003f44270 */
[----:B------:R-:W0:Y:S01]  /*4dc0*/  MUFU.TANH R28, R28 ;  /* 0x0000001c001c7308 */ /* 0x000e220000002400 */
[----:B-----5:R-:W-:Y:S01]  /*4dd0*/  FSEL R175, R20, -INF , P3 ;  /* 0xff80000014af7808 */ /* 0x020fe20001800000 */
[----:B------:R-:W-:Y:S01]  /*4de0*/  FMUL.FTZ R20, R29, UR6 ;  /* 0x000000061d147c20 */ /* 0x000fe20008410000 */
[----:B------:R-:W-:Y:S02]  /*4df0*/  FMNMX.FTZ R64, R173, R64, !PT ;  /* 0x00000040ad407209 */ /* 0x000fe40007810000 */
[----:B------:R-:W-:Y:S02]  /*4e00*/  FSEL R25, R46, -INF , P6 ;  /* 0xff8000002e197808 */ /* 0x000fe40003000000 */
[----:B------:R-:W-:Y:S01]  /*4e10*/  ISETP.GT.AND P6, PT, R48, 0x99, PT ;  /* 0x000000993000780c */ /* 0x000fe20003fc4270 */
[----:B------:R-:W3:Y:S01]  /*4e20*/  MUFU.TANH R20, R20 ;  /* 0x0000001400147308 */ /* 0x000ee20000002400 */
[----:B------:R-:W-:-:S02]  /*4e30*/  FSEL R177, R36, -INF , P2 ;  /* 0xff80000024b17808 */ /* 0x000fc40001000000 */
[----:B------:R-:W-:Y:S02]  /*4e40*/  FMNMX.FTZ R64, R175, R64, !PT ;  /* 0x00000040af407209 */ /* 0x000fe40007810000 */
[----:B------:R-:W-:Y:S02]  /*4e50*/  FSEL R29, R128, -INF , P5 ;  /* 0xff800000801d7808 */ /* 0x000fe40002800000 */
[----:B------:R-:W-:Y:S01]  /*4e60*/  ISETP.GT.AND P5, PT, R48, 0xa0, PT ;  /* 0x000000a03000780c */ /* 0x000fe20003fa4270 */
[----:B------:R-:W-:Y:S01]  /*4e70*/  MUFU.TANH R26, R26 ;  /* 0x0000001a001a7308 */ /* 0x000fe20000002400 */
[----:B----4-:R-:W-:Y:S02]  /*4e80*/  FSEL R179, R40, -INF , P6 ;  /* 0xff80000028b37808 */ /* 0x010fe40003000000 */
[----:B------:R-:W-:Y:S02]  /*4e90*/  FMNMX.FTZ R64, R177, R64, !PT ;  /* 0x00000040b1407209 */ /* 0x000fe40007810000 */
[----:B------:R-:W-:-:S02]  /*4ea0*/  FSEL R135, R34, -INF , P4 ;  /* 0xff80000022877808 */ /* 0x000fc40002000000 */
[----:B------:R-:W-:Y:S01]  /*4eb0*/  ISETP.GT.AND P4, PT, R48, 0xa1, PT ;  /* 0x000000a13000780c */ /* 0x000fe20003f84270 */
[----:B------:R-:W-:Y:S01]  /*4ec0*/  MUFU.TANH R30, R30 ;  /* 0x0000001e001e7308 */ /* 0x000fe20000002400 */
[----:B------:R-:W-:Y:S02]  /*4ed0*/  FSEL R181, R24, -INF , P5 ;  /* 0xff80000018b57808 */ /* 0x000fe40002800000 */
[----:B------:R-:W-:Y:S02]  /*4ee0*/  FMNMX.FTZ R64, R179, R64, !PT ;  /* 0x00000040b3407209 */ /* 0x000fe40007810000 */
[----:B--2---:R-:W-:Y:S02]  /*4ef0*/  FSEL R139, R56, -INF , P3 ;  /* 0xff800000388b7808 */ /* 0x004fe40001800000 */
[----:B------:R-:W-:Y:S02]  /*4f00*/  ISETP.GT.AND P3, PT, R48, 0xa8, PT ;  /* 0x000000a83000780c */ /* 0x000fe40003f64270 */
[----:B-1----:R-:W-:-:S02]  /*4f10*/  FSEL R183, R14, -INF , P4 ;  /* 0xff8000000eb77808 */ /* 0x002fc40002000000 */
[----:B------:R-:W-:Y:S02]  /*4f20*/  FMNMX.FTZ R64, R181, R64, !PT ;  /* 0x00000040b5407209 */ /* 0x000fe40007810000 */
[----:B------:R-:W-:Y:S02]  /*4f30*/  FSEL R143, R38, -INF , P2 ;  /* 0xff800000268f7808 */ /* 0x000fe40001000000 */
[----:B------:R-:W-:Y:S02]  /*4f40*/  ISETP.GT.AND P2, PT, R48, 0xa9, PT ;  /* 0x000000a93000780c */ /* 0x000fe40003f44270 */
[----:B0-----:R-:W-:Y:S01]  /*4f50*/  FSEL R185, R28, -INF , P3 ;  /* 0xff8000001cb97808 */ /* 0x001fe20001800000 */
[----:B------:R-:W-:Y:S01]  /*4f60*/  FMUL.FTZ R28, R31, UR6 ;  /* 0x000000061f1c7c20 */ /* 0x000fe20008410000 */
[----:B------:R-:W-:Y:S02]  /*4f70*/  FMNMX.FTZ R64, R183, R64, !PT ;  /* 0x00000040b7407209 */ /* 0x000fe40007810000 */
[----:B---3--:R-:W-:-:S02]  /*4f80*/  FSEL R187, R20, -INF , P2 ;  /* 0xff80000014bb7808 */ /* 0x008fc40001000000 */
[----:B------:R-:W-:Y:S01]  /*4f90*/  FMNMX.FTZ R64, R185, R64, !PT ;  /* 0x00000040b9407209 */ /* 0x000fe20007810000 */
[----:B------:R-:W0:Y:S01]  /*4fa0*/  MUFU.TANH R20, R39 ;  /* 0x0000002700147308 */ /* 0x000e220000002400 */
[-C--:B------:R-:W-:Y:S02]  /*4fb0*/  MOV R76, R87.reuse ;  /* 0x00000057004c7202 */ /* 0x080fe40000000f00 */
[----:B------:R-:W-:Y:S02]  /*4fc0*/  FMNMX.FTZ R64, R187, R64, !PT ;  /* 0x00000040bb407209 */ /* 0x000fe40007810000 */
[----:B------:R-:W-:-:S03]  /*4fd0*/  MOV R62, R87 ;  /* 0x00000057003e7202 */ /* 0x000fc60000000f00 */
[----:B------:R-:W1:Y:S01]  /*4fe0*/  SHFL.BFLY PT, R89, R64, 0x2, 0x1f ;  /* 0x0c401f0040597f89 */ /* 0x000e6200000e0000 */
[----:B------:R-:W-:Y:S01]  /*4ff0*/  MUFU.TANH R28, R28 ;  /* 0x0000001c001c7308 */ /* 0x000fe20000002400 */
[----:B-1----:R-:W-:Y:S01]  /*5000*/  FMNMX.FTZ R24, R64, R89, !PT ;  /* 0x0000005940187209 */ /* 0x002fe20007810000 */
[----:B------:R-:W-:-:S04]  /*5010*/  IMAD.MOV.U32 R64, RZ, RZ, R87 ;  /* 0x000000ffff407224 */ /* 0x000fc800078e0057 */
[----:B------:R-:W1:Y:S02]  /*5020*/  SHFL.BFLY PT, R89, R24, 0x1, 0x1f ;  /* 0x0c201f0018597f89 */ /* 0x000e6400000e0000 */
[----:B-1----:R-:W-:Y:S01]  /*5030*/  FMNMX.FTZ R89, R24, R89, !PT ;  /* 0x0000005918597209 */ /* 0x002fe20007810000 */
[----:B------:R-:W-:-:S03]  /*5040*/  FMUL.FTZ R24, R27, UR6 ;  /* 0x000000061b187c20 */ /* 0x000fc60008410000 */
[C---:B------:R-:W-:Y:S01]  /*5050*/  FSETP.NEU.FTZ.AND P0, PT, R89.reuse, -INF , PT ;  /* 0xff8000005900780b */ /* 0x040fe20003f1d000 */
[----:B------:R-:W-:Y:S02]  /*5060*/  FMUL.FTZ R14, R89, R88 ;  /* 0x00000058590e7220 */ /* 0x000fe40000410000 */
[----:B------:R-:W1:Y:S03]  /*5070*/  MUFU.TANH R24, R24 ;  /* 0x0000001800187308 */ /* 0x000e660000002400 */
[----:B------:R-:W-:Y:S02]  /*5080*/  FSEL R14, R14, RZ, P0 ;  /* 0x000000ff0e0e7208 */ /* 0x000fe40000000000 */
[----:B------:R-:W-:-:S03]  /*5090*/  ISETP.NE.AND P0, PT, R122, RZ, PT ;  /* 0x000000ff7a00720c */ /* 0x000fc60003f05270 */
[--C-:B------:R-:W-:Y:S01]  /*50a0*/  FFMA.FTZ R27, R12, R88, -R14.reuse ;  /* 0x000000580c1b7223 */ /* 0x100fe2000001080e */
[----:B------:R-:W-:Y:S01]  /*50b0*/  FMNMX.FTZ R12, R11, R10, !PT ;  /* 0x0000000a0b0c7209 */ /* 0x000fe20007810000 */
[-CC-:B------:R-:W-:Y:S01]  /*50c0*/  FFMA.FTZ R180, R101, R88.reuse, -R14.reuse ;  /* 0x0000005865b47223 */ /* 0x180fe2000001080e */
[-CC-:B------:R-:W-:Y:S01]  /*50d0*/  FFMA.FTZ R101, R121, R88.reuse, -R14.reuse ;  /* 0x0000005879657223 */ /* 0x180fe2000001080e */
[----:B0-----:R-:W-:Y:S01]  /*50e0*/  FSEL R121, R20, -INF , P6 ;  /* 0xff80000014797808 */ /* 0x001fe20003000000 */
[--C-:B------:R-:W-:Y:S01]  /*50f0*/  FFMA.FTZ R190, R123, R88, -R14.reuse ;  /* 0x000000587bbe7223 */ /* 0x100fe2000001080e */
[----:B------:R-:W-:Y:S01]  /*5100*/  FMNMX.FTZ R12, R13, R12, !PT ;  /* 0x0000000c0d0c7209 */ /* 0x000fe20007810000 */
        /* <DEDUP_REMOVED lines=9> */
[----:B------:R-:W-:Y:S01]  /*51a0*/  FSEL R137, R30, -INF , P3 ;  /* 0xff8000001e897808 */ /* 0x000fe20001800000 */
[--C-:B------:R-:W-:Y:S01]  /*51b0*/  FFMA.FTZ R109, R133, R88, -R14.reuse ;  /* 0x00000058856d7223 */ /* 0x100fe2000001080e */
[----:B------:R-:W-:Y:S01]  /*51c0*/  FMNMX.FTZ R12, R41, R12, !PT ;  /* 0x0000000c290c7209 */ /* 0x000fe20007810000 */
[--C-:B------:R-:W-:Y:S01]  /*51d0*/  FFMA.FTZ R178, R93, R88, -R14.reuse ;  /* 0x000000585db27223 */ /* 0x100fe2000001080e */
[----:B------:R-:W-:Y:S01]  /*51e0*/  FSEL R145, R28, -INF , P2 ;  /* 0xff8000001c917808 */ /* 0x000fe20001000000 */
        /* <DEDUP_REMOVED lines=26> */
[-CC-:B------:R-:W-:Y:S01]  /*5390*/  FFMA.FTZ R200, R149, R88.reuse, -R14.reuse ;  /* 0x0000005895c87223 */ /* 0x180fe2000001080e */
[-CC-:B------:R-:W-:Y:S01]  /*53a0*/  FFMA.FTZ R115, R151, R88.reuse, -R14.reuse ;  /* 0x0000005897737223 */ /* 0x180fe2000001080e */
[--C-:B------:R-:W-:Y:S01]  /*53b0*/  FFMA.FTZ R202, R153, R88, -R14.reuse ;  /* 0x0000005899ca7223 */ /* 0x100fe2000001080e */
[----:B------:R-:W-:Y:S01]  /*53c0*/  FMNMX.FTZ R12, R57, R12, !PT ;  /* 0x0000000c390c7209 */ /* 0x000fe20007810000 */
[-CC-:B------:R-:W-:Y:S01]  /*53d0*/  FFMA.FTZ R117, R155, R88.reuse, -R14.reuse ;  /* 0x000000589b757223 */ /* 0x180fe2000001080e */
[--C-:B------:R-:W-:Y:S01]  /*53e0*/  FFMA.FTZ R204, R157, R88, -R14.reuse ;  /* 0x000000589dcc7223 */ /* 0x100fe2000001080e */
[----:B------:R-:W3:Y:S01]  /*53f0*/  MUFU.EX2 R180, R180 ;  /* 0x000000b400b47308 */ /* 0x000ee20000000800 */
[----:B------:R-:W-:Y:S01]  /*5400*/  FMNMX.FTZ R12, R59, R12, !PT ;  /* 0x0000000c3b0c7209 */ /* 0x000fe20007810000 */
[-CC-:B------:R-:W-:Y:S01]  /*5410*/  FFMA.FTZ R119, R159, R88.reuse, -R14.reuse ;  /* 0x000000589f777223 */ /* 0x180fe2000001080e */
[-CC-:B------:R-:W-:Y:S01]  /*5420*/  FFMA.FTZ R206, R161, R88.reuse, -R14.reuse ;  /* 0x00000058a1ce7223 */ /* 0x180fe2000001080e */
[--C-:B------:R-:W-:Y:S01]  /*5430*/  FFMA.FTZ R125, R163, R88, -R14.reuse ;  /* 0x00000058a37d7223 */ /* 0x100fe2000001080e */
[----:B------:R-:W-:Y:S01]  /*5440*/  FMNMX.FTZ R12, R61, R12, !PT ;  /* 0x0000000c3d0c7209 */ /* 0x000fe20007810000 */
[-CC-:B------:R-:W-:Y:S01]  /*5450*/  FFMA.FTZ R208, R165, R88.reuse, -R14.reuse ;  /* 0x00000058a5d07223 */ /* 0x180fe2000001080e */
[--C-:B------:R-:W-:Y:S01]  /*5460*/  FFMA.FTZ R129, R167, R88, -R14.reuse ;  /* 0x00000058a7817223 */ /* 0x100fe2000001080e */
[----:B------:R-:W4:Y:S01]  /*5470*/  MUFU.EX2 R39, R39 ;  /* 0x0000002700277308 */ /* 0x000f220000000800 */
[----:B------:R-:W-:Y:S01]  /*5480*/  FMNMX.FTZ R12, R63, R12, !PT ;  /* 0x0000000c3f0c7209 */ /* 0x000fe20007810000 */
[-CC-:B------:R-:W-:Y:S01]  /*5490*/  FFMA.FTZ R210, R169, R88.reuse, -R14.reuse ;  /* 0x00000058a9d27223 */ /* 0x180fe2000001080e */
[-CC-:B------:R-:W-:Y:S01]  /*54a0*/  FFMA.FTZ R131, R171, R88.reuse, -R14.reuse ;  /* 0x00000058ab837223 */ /* 0x180fe2000001080e */
[--C-:B------:R-:W-:Y:S01]  /*54b0*/  FFMA.FTZ R212, R173, R88, -R14.reuse ;  /* 0x00000058add47223 */ /* 0x100fe2000001080e */
[----:B------:R-:W-:Y:S01]  /*54c0*/  FMNMX.FTZ R12, R65, R12, !PT ;  /* 0x0000000c410c7209 */ /* 0x000fe20007810000 */
[-CC-:B------:R-:W-:Y:S01]  /*54d0*/  FFMA.FTZ R141, R175, R88.reuse, -R14.reuse ;  /* 0x00000058af8d7223 */ /* 0x180fe2000001080e */
[--C-:B------:R-:W-:Y:S01]  /*54e0*/  FFMA.FTZ R216, R181, R88, -R14.reuse ;  /* 0x00000058b5d87223 */ /* 0x100fe2000001080e */
[----:B------:R-:W5:Y:S01]  /*54f0*/  MUFU.EX2 R182, R182 ;  /* 0x000000b600b67308 */ /* 0x000f620000000800 */
[----:B------:R-:W-:Y:S01]  /*5500*/  FMNMX.FTZ R12, R67, R12, !PT ;  /* 0x0000000c430c7209 */ /* 0x000fe20007810000 */
[-CC-:B------:R-:W-:Y:S01]  /*5510*/  FFMA.FTZ R149, R183, R88.reuse, -R14.reuse ;  /* 0x00000058b7957223 */ /* 0x180fe2000001080e */
[-CC-:B------:R-:W-:Y:S01]  /*5520*/  FFMA.FTZ R218, R185, R88.reuse, -R14.reuse ;  /* 0x00000058b9da7223 */ /* 0x180fe2000001080e */
[----:B------:R-:W-:Y:S01]  /*5530*/  FFMA.FTZ R151, R187, R88, -R14 ;  /* 0x00000058bb977223 */ /* 0x000fe2000001080e */
[----:B------:R-:W-:-:S03]  /*5540*/  FMNMX.FTZ R12, R69, R12, !PT ;  /* 0x0000000c450c7209 */ /* 0x000fc60007810000 */
[----:B------:R-:W5:Y:S01]  /*5550*/  MUFU.EX2 R91, R91 ;  /* 0x0000005b005b7308 */ /* 0x000f620000000800 */
[----:B------:R-:W-:-:S04]  /*5560*/  FMNMX.FTZ R12, R71, R12, !PT ;  /* 0x0000000c470c7209 */ /* 0x000fc80007810000 */
[----:B------:R-:W-:-:S03]  /*5570*/  FMNMX.FTZ R12, R73, R12, !PT ;  /* 0x0000000c490c7209 */ /* 0x000fc60007810000 */
[----:B------:R-:W5:Y:S01]  /*5580*/  MUFU.EX2 R184, R184 ;  /* 0x000000b800b87308 */ /* 0x000f620000000800 */
        /* <DEDUP_REMOVED lines=45> */
[----:B------:R-:W-:-:S06]  /*5860*/  FMUL.FTZ R38, R133, R88 ;  /* 0x0000005885267220 */ /* 0x000fcc0000410000 */
[----:B------:R-:W-:Y:S01]  /*5870*/  MUFU.EX2 R117, R117 ;  /* 0x0000007500757308 */ /* 0x000fe20000000800 */
[----:B------:R-:W-:Y:S02]  /*5880*/  FSEL R38, R38, RZ, P2 ;  /* 0x000000ff26267208 */ /* 0x000fe40001000000 */
[----:B------:R-:W-:Y:S01]  /*5890*/  ISETP.GE.AND P2, PT, R80, 0xb1, PT ;  /* 0x000000b15000780c */ /* 0x000fe20003f46270 */
[----:B------:R-:W-:Y:S02]  /*58a0*/  IMAD.MOV.U32 R80, RZ, RZ, R87 ;  /* 0x000000ffff507224 */ /* 0x000fe400078e0057 */
[-CC-:B------:R-:W-:Y:S01]  /*58b0*/  FFMA.FTZ R177, R11, R88.reuse, -R38.reuse ;  /* 0x000000580bb17223 */ /* 0x180fe20000010826 */
[----:B------:R-:W-:Y:S01]  /*58c0*/  FADD.FTZ R11, R176, R27 ;  /* 0x0000001bb00b7221 */ /* 0x000fe20000010000 */
[-CC-:B------:R-:W-:Y:S01]  /*58d0*/  FFMA.FTZ R12, R10, R88.reuse, -R38.reuse ;  /* 0x000000580a0c7223 */ /* 0x180fe20000010826 */
[-CC-:B------:R-:W-:Y:S01]  /*58e0*/  FFMA.FTZ R179, R13, R88.reuse, -R38.reuse ;  /* 0x000000580db37223 */ /* 0x180fe20000010826 */
[-CC-:B------:R-:W-:Y:S01]  /*58f0*/  FFMA.FTZ R14, R15, R88.reuse, -R38.reuse ;  /* 0x000000580f0e7223 */ /* 0x180fe20000010826 */
[----:B-1----:R-:W-:Y:S01]  /*5900*/  FADD.FTZ R10, R178, R11 ;  /* 0x0000000bb20a7221 */ /* 0x002fe20000010000 */
[----:B------:R-:W-:Y:S01]  /*5910*/  MUFU.EX2 R177, R177 ;  /* 0x000000b100b17308 */ /* 0x000fe20000000800 */
[-CC-:B------:R-:W-:Y:S01]  /*5920*/  FFMA.FTZ R181, R21, R88.reuse, -R38.reuse ;  /* 0x0000005815b57223 */ /* 0x180fe20000010826 */
[-C--:B------:R-:W-:Y:S01]  /*5930*/  FFMA.FTZ R20, R41, R88.reuse, -R38 ;  /* 0x0000005829147223 */ /* 0x080fe20000010826 */
[----:B--2---:R-:W-:Y:S01]  /*5940*/  FADD.FTZ R11, R31, R10 ;  /* 0x0000000a1f0b7221 */ /* 0x004fe20000010000 */
[-CC-:B------:R-:W-:Y:S01]  /*5950*/  FFMA.FTZ R183, R43, R88.reuse, -R38.reuse ;  /* 0x000000582bb77223 */ /* 0x180fe20000010826 */
[-CC-:B------:R-:W-:Y:S01]  /*5960*/  FFMA.FTZ R24, R45, R88.reuse, -R38.reuse ;  /* 0x000000582d187223 */ /* 0x180fe20000010826 */
[-CC-:B------:R-:W-:Y:S01]  /*5970*/  FFMA.FTZ R185, R47, R88.reuse, -R38.reuse ;  /* 0x000000582fb97223 */ /* 0x180fe20000010826 */
[----:B---3--:R-:W-:Y:S01]  /*5980*/  FADD.FTZ R10, R180, R11 ;  /* 0x0000000bb40a7221 */ /* 0x008fe20000010000 */
[----:B------:R-:W0:Y:S01]  /*5990*/  MUFU.EX2 R12, R12 ;  /* 0x0000000c000c7308 */ /* 0x000e220000000800 */
[-CC-:B------:R-:W-:Y:S01]  /*59a0*/  FFMA.FTZ R26, R49, R88.reuse, -R38.reuse ;  /* 0x00000058311a7223 */ /* 0x180fe20000010826 */
[-C--:B------:R-:W-:Y:S01]  /*59b0*/  FFMA.FTZ R187, R51, R88.reuse, -R38 ;  /* 0x0000005833bb7223 */ /* 0x080fe20000010826 */
[----:B----4-:R-:W-:Y:S01]  /*59c0*/  FADD.FTZ R11, R39, R10 ;  /* 0x0000000a270b7221 */ /* 0x010fe20000010000 */
[-CC-:B------:R-:W-:Y:S01]  /*59d0*/  FFMA.FTZ R28, R53, R88.reuse, -R38.reuse ;  /* 0x00000058351c7223 */ /* 0x180fe20000010826 */
[-CC-:B------:R-:W-:Y:S01]  /*59e0*/  FFMA.FTZ R189, R55, R88.reuse, -R38.reuse ;  /* 0x0000005837bd7223 */ /* 0x180fe20000010826 */
[-CC-:B------:R-:W-:Y:S01]  /*59f0*/  FFMA.FTZ R30, R57, R88.reuse, -R38.reuse ;  /* 0x00000058391e7223 */ /* 0x180fe20000010826 */
[----:B-----5:R-:W-:Y:S01]  /*5a00*/  FADD.FTZ R10, R182, R11 ;  /* 0x0000000bb60a7221 */ /* 0x020fe20000010000 */
[----:B------:R-:W1:Y:S01]  /*5a10*/  MUFU.EX2 R179, R179 ;  /* 0x000000b300b37308 */ /* 0x000e620000000800 */
[-CC-:B------:R-:W-:Y:S01]  /*5a20*/  FFMA.FTZ R191, R59, R88.reuse, -R38.reuse ;  /* 0x000000583bbf7223 */ /* 0x180fe20000010826 */
[-C--:B------:R-:W-:Y:S01]  /*5a30*/  FFMA.FTZ R32, R61, R88.reuse, -R38 ;  /* 0x000000583d207223 */ /* 0x080fe20000010826 */
[----:B------:R-:W-:Y:S01]  /*5a40*/  FADD.FTZ R11, R91, R10 ;  /* 0x0000000a5b0b7221 */ /* 0x000fe20000010000 */
[-CC-:B------:R-:W-:Y:S01]  /*5a50*/  FFMA.FTZ R193, R63, R88.reuse, -R38.reuse ;  /* 0x000000583fc17223 */ /* 0x180fe20000010826 */
[-CC-:B------:R-:W-:Y:S01]  /*5a60*/  FFMA.FTZ R34, R65, R88.reuse, -R38.reuse ;  /* 0x0000005841227223 */ /* 0x180fe20000010826 */
[-C--:B------:R-:W-:Y:S01]  /*5a70*/  FFMA.FTZ R195, R67, R88.reuse, -R38 ;  /* 0x0000005843c37223 */ /* 0x080fe20000010826 */
[----:B------:R-:W-:Y:S01]  /*5a80*/  FADD.FTZ R44, R184, R11 ;  /* 0x0000000bb82c7221 */ /* 0x000fe20000010000 */
[----:B------:R-:W2:Y:S01]  /*5a90*/  MUFU.EX2 R14, R14 ;  /* 0x0000000e000e7308 */ /* 0x000ea20000000800 */
[----:B0-----:R-:W-:Y:S01]  /*5aa0*/  FADD.FTZ R10, R177, R12 ;  /* 0x0000000cb10a7221 */ /* 0x001fe20000010000 */
[-C--:B------:R-:W-:Y:S01]  /*5ab0*/  FFMA.FTZ R36, R69, R88.reuse, -R38 ;  /* 0x0000005845247223 */ /* 0x080fe20000010826 */
[----:B------:R-:W-:Y:S01]  /*5ac0*/  FADD.FTZ R13, R93, R44 ;  /* 0x0000002c5d0d7221 */ /* 0x000fe20000010000 */
[-CC-:B------:R-:W-:Y:S01]  /*5ad0*/  FFMA.FTZ R197, R71, R88.reuse, -R38.reuse ;  /* 0x0000005847c57223 */ /* 0x180fe20000010826 */
[-CC-:B------:R-:W-:Y:S01]  /*5ae0*/  FFMA.FTZ R40, R73, R88.reuse, -R38.reuse ;  /* 0x0000005849287223 */ /* 0x180fe20000010826 */
[-C--:B------:R-:W-:Y:S01]  /*5af0*/  FFMA.FTZ R199, R75, R88.reuse, -R38 ;  /* 0x000000584bc77223 */ /* 0x080fe20000010826 */
[----:B------:R-:W-:Y:S01]  /*5b00*/  FADD.FTZ R46, R186, R13 ;  /* 0x0000000dba2e7221 */ /* 0x000fe20000010000 */
[----:B------:R-:W0:Y:S01]  /*5b10*/  MUFU.EX2 R181, R181 ;  /* 0x000000b500b57308 */ /* 0x000e220000000800 */
[----:B-1----:R-:W-:Y:S01]  /*5b20*/  FADD.FTZ R11, R179, R10 ;  /* 0x0000000ab30b7221 */ /* 0x002fe20000010000 */
[-C--:B------:R-:W-:Y:S01]  /*5b30*/  FFMA.FTZ R42, R77, R88.reuse, -R38 ;  /* 0x000000584d2a7223 */ /* 0x080fe20000010826 */
[----:B------:R-:W-:Y:S01]  /*5b40*/  FADD.FTZ R13, R99, R46 ;  /* 0x0000002e630d7221 */ /* 0x000fe20000010000 */
[-CC-:B------:R-:W-:Y:S01]  /*5b50*/  FFMA.FTZ R201, R79, R88.reuse, -R38.reuse ;  /* 0x000000584fc97223 */ /* 0x180fe20000010826 */
[-CC-:B------:R-:W-:Y:S01]  /*5b60*/  FFMA.FTZ R44, R33, R88.reuse, -R38.reuse ;  /* 0x00000058212c7223 */ /* 0x180fe20000010826 */
[-CC-:B------:R-:W-:Y:S01]  /*5b70*/  FFMA.FTZ R203, R81, R88.reuse, -R38.reuse ;  /* 0x0000005851cb7223 */ /* 0x180fe20000010826 */
[----:B------:R-:W-:Y:S01]  /*5b80*/  FADD.FTZ R46, R188, R13 ;  /* 0x0000000dbc2e7221 */ /* 0x000fe20000010000 */
[----:B------:R-:W1:Y:S01]  /*5b90*/  MUFU.EX2 R20, R20 ;  /* 0x0000001400147308 */ /* 0x000e620000000800 */
[----:B--2---:R-:W-:Y:S01]  /*5ba0*/  FADD.FTZ R10, R14, R11 ;  /* 0x0000000b0e0a7221 */ /* 0x004fe20000010000 */
        /* <DEDUP_REMOVED lines=12> */
[-CC-:B------:R-:W-:Y:S01]  /*5c70*/  FFMA.FTZ R29, R29, R88.reuse, -R38.reuse ;  /* 0x000000581d1d7223 */ /* 0x180fe20000010826 */
[----:B------:R-:W-:Y:S01]  /*5c80*/  FADD.FTZ R48, R192, R13 ;  /* 0x0000000dc0307221 */ /* 0x000fe20000010000 */
[----:B------:R-:W0:Y:S01]  /*5c90*/  MUFU.EX2 R24, R24 ;  /* 0x0000001800187308 */ /* 0x000e220000000800 */
[----:B-1----:R-:W-:Y:S01]  /*5ca0*/  FADD.FTZ R10, R20, R11 ;  /* 0x0000000b140a7221 */ /* 0x002fe20000010000 */
[-C--:B------:R-:W-:Y:S01]  /*5cb0*/  FFMA.FTZ R135, R135, R88.reuse, -R38 ;  /* 0x0000005887877223 */ /* 0x080fe20000010826 */
[----:B------:R-:W-:Y:S01]  /*5cc0*/  FADD.FTZ R13, R107, R48 ;  /* 0x000000306b0d7221 */ /* 0x000fe20000010000 */
[-CC-:B------:R-:W-:Y:S01]  /*5cd0*/  FFMA.FTZ R48, R37, R88.reuse, -R38.reuse ;  /* 0x0000005825307223 */ /* 0x180fe20000010826 */
[-CC-:B------:R-:W-:Y:S01]  /*5ce0*/  FFMA.FTZ R139, R139, R88.reuse, -R38.reuse ;  /* 0x000000588b8b7223 */ /* 0x180fe20000010826 */
[-C--:B------:R-:W-:Y:S01]  /*5cf0*/  FFMA.FTZ R143, R143, R88.reuse, -R38 ;  /* 0x000000588f8f7223 */ /* 0x080fe20000010826 */
[----:B------:R-:W-:Y:S01]  /*5d00*/  FADD.FTZ R50, R194, R13 ;  /* 0x0000000dc2327221 */ /* 0x000fe20000010000 */
[----:B------:R-:W1:Y:S01]  /*5d10*/  MUFU.EX2 R185, R185 ;  /* 0x000000b900b97308 */ /* 0x000e620000000800 */
[----:B--2---:R-:W-:Y:S01]  /*5d20*/  FADD.FTZ R11, R183, R10 ;  /* 0x0000000ab70b7221 */ /* 0x004fe20000010000 */
[-CC-:B------:R-:W-:Y:S01]  /*5d30*/  FFMA.FTZ R121, R121, R88.reuse, -R38.reuse ;  /* 0x0000005879797223 */ /* 0x180fe20000010826 */
[-CC-:B------:R-:W-:Y:S01]  /*5d40*/  FFMA.FTZ R123, R123, R88.reuse, -R38.reuse ;  /* 0x000000587b7b7223 */ /* 0x180fe20000010826 */
[-CC-:B------:R-:W-:Y:S01]  /*5d50*/  FFMA.FTZ R127, R127, R88.reuse, -R38.reuse ;  /* 0x000000587f7f7223 */ /* 0x180fe20000010826 */
[-CC-:B------:R-:W-:Y:S01]  /*5d60*/  FFMA.FTZ R137, R137, R88.reuse, -R38.reuse ;  /* 0x0000005889897223 */ /* 0x180fe20000010826 */
[----:B------:R-:W-:Y:S01]  /*5d70*/  FFMA.FTZ R145, R145, R88, -R38 ;  /* 0x0000005891917223 */ /* 0x000fe20000010826 */
[----:B------:R-:W-:Y:S01]  /*5d80*/  F2FP.F16.F32.PACK_AB R177, R12, R177 ;  /* 0x000000b10cb1723e */ /* 0x000fe200000000ff */
[----:B------:R-:W2:Y:S01]  /*5d90*/  MUFU.EX2 R26, R26 ;  /* 0x0000001a001a7308 */ /* 0x000ea20000000800 */
[----:B0-----:R-:W-:Y:S01]  /*5da0*/  FADD.FTZ R10, R24, R11 ;  /* 0x0000000b180a7221 */ /* 0x001fe20000010000 */
[----:B------:R-:W-:Y:S01]  /*5db0*/  F2FP.F16.F32.PACK_AB R179, R14, R179 ;  /* 0x000000b30eb3723e */ /* 0x000fe200000000ff */
[--C-:B------:R-:W-:Y:S01]  /*5dc0*/  IMAD.MOV.U32 R85, RZ, RZ, R87.reuse ;  /* 0x000000ffff557224 */ /* 0x100fe200078e0057 */
[----:B------:R-:W-:Y:S01]  /*5dd0*/  F2FP.F16.F32.PACK_AB R176, R27, R176 ;  /* 0x000000b01bb0723e */ /* 0x000fe200000000ff */
[--C-:B------:R-:W-:Y:S01]  /*5de0*/  IMAD.MOV.U32 R81, RZ, RZ, R87.reuse ;  /* 0x000000ffff517224 */ /* 0x100fe200078e0057 */
[----:B------:R-:W-:Y:S01]  /*5df0*/  F2FP.F16.F32.PACK_AB R178, R31, R178 ;  /* 0x000000b21fb2723e */ /* 0x000fe200000000ff */
[--C-:B------:R-:W-:Y:S01]  /*5e00*/  IMAD.MOV.U32 R79, RZ, RZ, R87.reuse ;  /* 0x000000ffff4f7224 */ /* 0x100fe200078e0057 */
[----:B------:R-:W0:Y:S01]  /*5e10*/  MUFU.EX2 R187, R187 ;  /* 0x000000bb00bb7308 */ /* 0x000e220000000800 */
[----:B-1----:R-:W-:Y:S01]  /*5e20*/  FADD.FTZ R11, R185, R10 ;  /* 0x0000000ab90b7221 */ /* 0x002fe20000010000 */
[----:B------:R-:W-:Y:S01]  /*5e30*/  F2FP.F16.F32.PACK_AB R180, R39, R180 ;  /* 0x000000b427b4723e */ /* 0x000fe200000000ff */
[--C-:B------:R-:W-:Y:S01]  /*5e40*/  IMAD.MOV.U32 R77, RZ, RZ, R87.reuse ;  /* 0x000000ffff4d7224 */ /* 0x100fe200078e0057 */
[----:B------:R-:W-:Y:S01]  /*5e50*/  F2FP.F16.F32.PACK_AB R183, R24, R183 ;  /* 0x000000b718b7723e */ /* 0x000fe200000000ff */
[--C-:B------:R-:W-:Y:S01]  /*5e60*/  IMAD.MOV.U32 R75, RZ, RZ, R87.reuse ;  /* 0x000000ffff4b7224 */ /* 0x100fe200078e0057 */
[----:B------:R-:W-:Y:S01]  /*5e70*/  F2FP.F16.F32.PACK_AB R182, R91, R182 ;  /* 0x000000b65bb6723e */ /* 0x000fe200000000ff */
[----:B------:R-:W-:Y:S01]  /*5e80*/  IMAD.MOV.U32 R73, RZ, RZ, R87 ;  /* 0x000000ffff497224 */ /* 0x000fe200078e0057 */
[----:B------:R-:W1:Y:S01]  /*5e90*/  MUFU.EX2 R28, R28 ;  /* 0x0000001c001c7308 */ /* 0x000e620000000800 */
[C---:B--2---:R-:W-:Y:S01]  /*5ea0*/  FADD.FTZ R10, R26.reuse, R11 ;  /* 0x0000000b1a0a7221 */ /* 0x044fe20000010000 */
[----:B------:R-:W-:Y:S01]  /*5eb0*/  F2FP.F16.F32.PACK_AB R185, R26, R185 ;  /* 0x000000b91ab9723e */ /* 0x000fe200000000ff */
[--C-:B------:R-:W-:Y:S01]  /*5ec0*/  IMAD.MOV.U32 R71, RZ, RZ, R87.reuse ;  /* 0x000000ffff477224 */ /* 0x100fe200078e0057 */
[----:B------:R-:W-:Y:S01]  /*5ed0*/  F2FP.F16.F32.PACK_AB R184, R93, R184 ;  /* 0x000000b85db8723e */ /* 0x000fe200000000ff */
[--C-:B------:R-:W-:Y:S01]  /*5ee0*/  IMAD.MOV.U32 R67, RZ, RZ, R87.reuse ;  /* 0x000000ffff437224 */ /* 0x100fe200078e0057 */
[----:B------:R-:W-:Y:S01]  /*5ef0*/  F2FP.F16.F32.PACK_AB R186, R99, R186 ;  /* 0x000000ba63ba723e */ /* 0x000fe200000000ff */
[--C-:B------:R-:W-:Y:S01]  /*5f00*/  IMAD.MOV.U32 R65, RZ, RZ, R87.reuse ;  /* 0x000000ffff417224 */ /* 0x100fe200078e0057 */
[----:B------:R-:W2:Y:S01]  /*5f10*/  MUFU.EX2 R189, R189 ;  /* 0x000000bd00bd7308 */ /* 0x000ea20000000800 */
[----:B0-----:R-:W-:Y:S01]  /*5f20*/  FADD.FTZ R11, R187, R10 ;  /* 0x0000000abb0b7221 */ /* 0x001fe20000010000 */
[----:B------:R-:W-:Y:S01]  /*5f30*/  F2FP.F16.F32.PACK_AB R188, R101, R188 ;  /* 0x000000bc65bc723e */ /* 0x000fe200000000ff */
[--C-:B------:R-:W-:Y:S01]  /*5f40*/  IMAD.MOV.U32 R63, RZ, RZ, R87.reuse ;  /* 0x000000ffff3f7224 */ /* 0x100fe200078e0057 */
[----:B------:R-:W-:Y:S01]  /*5f50*/  F2FP.F16.F32.PACK_AB R190, R103, R190 ;  /* 0x000000be67be723e */ /* 0x000fe200000000ff */
[--C-:B------:R-:W-:Y:S01]  /*5f60*/  IMAD.MOV.U32 R61, RZ, RZ, R87.reuse ;  /* 0x000000ffff3d7224 */ /* 0x100fe200078e0057 */
[----:B------:R-:W-:Y:S01]  /*5f70*/  F2FP.F16.F32.PACK_AB R192, R107, R192 ;  /* 0x000000c06bc0723e */ /* 0x000fe200000000ff */
[----:B------:R-:W-:Y:S01]  /*5f80*/  IMAD.MOV.U32 R59, RZ, RZ, R87 ;  /* 0x000000ffff3b7224 */ /* 0x000fe200078e0057 */
[----:B------:R-:W0:Y:S01]  /*5f90*/  MUFU.EX2 R30, R30 ;  /* 0x0000001e001e7308 */ /* 0x000e220000000800 */
[C---:B-1----:R-:W-:Y:S01]  /*5fa0*/  FADD.FTZ R10, R28.reuse, R11 ;  /* 0x0000000b1c0a7221 */ /* 0x042fe20000010000 */
[C---:B------:R-:W-:Y:S01]  /*5fb0*/  FADD.FTZ R11, R109.reuse, R50 ;  /* 0x000000326d0b7221 */ /* 0x040fe20000010000 */
[----:B------:R-:W-:Y:S01]  /*5fc0*/  F2FP.F16.F32.PACK_AB R187, R28, R187 ;  /* 0x000000bb1cbb723e */ /* 0x000fe200000000ff */
[----:B------:R-:W-:Y:S01]  /*5fd0*/  IMAD.MOV.U32 R57, RZ, RZ, R87 ;  /* 0x000000ffff397224 */ /* 0x000fe200078e0057 */
[----:B------:R-:W-:Y:S01]  /*5fe0*/  F2FP.F16.F32.PACK_AB R194, R109, R194 ;  /* 0x000000c26dc2723e */ /* 0x000fe200000000ff */
[----:B------:R-:W-:Y:S01]  /*5ff0*/  FADD.FTZ R50, R196, R11 ;  /* 0x0000000bc4327221 */ /* 0x000fe20000010000 */
[----:B------:R-:W-:Y:S01]  /*6000*/  F2FP.F16.F32.PACK_AB R196, R111, R196 ;  /* 0x000000c46fc4723e */ /* 0x000fe200000000ff */
[----:B------:R-:W1:Y:S01]  /*6010*/  MUFU.EX2 R191, R191 ;  /* 0x000000bf00bf7308 */ /* 0x000e620000000800 */
[----:B--2---:R-:W-:Y:S01]  /*6020*/  FADD.FTZ R3, R189, R10 ;  /* 0x0000000abd037221 */ /* 0x004fe20000010000 */
[----:B------:R-:W-:Y:S01]  /*6030*/  FADD.FTZ R11, R111, R50 ;  /* 0x000000326f0b7221 */ /* 0x000fe20000010000 */
[----:B------:R-:W-:Y:S01]  /*6040*/  F2FP.F16.F32.PACK_AB R181, R20, R181 ;  /* 0x000000b514b5723e */ /* 0x000fe200000000ff */
[----:B------:R-:W-:Y:S01]  /*6050*/  IMAD.MOV.U32 R53, RZ, RZ, R87 ;  /* 0x000000ffff357224 */ /* 0x000fe200078e0057 */
[----:B------:R-:W-:Y:S01]  /*6060*/  MOV R83, R87 ;  /* 0x0000005700537202 */ /* 0x000fe20000000f00 */
[----:B------:R-:W-:Y:S01]  /*6070*/  FADD.FTZ R52, R198, R11 ;  /* 0x0000000bc6347221 */ /* 0x000fe20000010000 */
[C---:B------:R-:W-:Y:S01]  /*6080*/  F2FP.F16.F32.PACK_AB R198, R113.reuse, R198 ;  /* 0x000000c671c6723e */ /* 0x040fe200000000ff */
[----:B------:R-:W2:Y:S01]  /*6090*/  MUFU.EX2 R32, R32 ;  /* 0x0000002000207308 */ /* 0x000ea20000000800 */
[C---:B0-----:R-:W-:Y:S01]  /*60a0*/  FADD.FTZ R10, R30.reuse, R3 ;  /* 0x000000031e0a7221 */ /* 0x041fe20000010000 */
[----:B------:R-:W-:Y:S01]  /*60b0*/  FADD.FTZ R11, R113, R52 ;  /* 0x00000034710b7221 */ /* 0x000fe20000010000 */
[----:B------:R-:W-:Y:S01]  /*60c0*/  F2FP.F16.F32.PACK_AB R189, R30, R189 ;  /* 0x000000bd1ebd723e */ /* 0x000fe200000000ff */
[----:B------:R-:W-:Y:S01]  /*60d0*/  IMAD.MOV.U32 R51, RZ, RZ, R87 ;  /* 0x000000ffff337224 */ /* 0x000fe200078e0057 */
[-C--:B------:R-:W-:Y:S01]  /*60e0*/  MOV R69, R87.reuse ;  /* 0x0000005700457202 */ /* 0x080fe20000000f00 */
[----:B------:R-:W-:Y:S01]  /*60f0*/  FADD.FTZ R52, R200, R11 ;  /* 0x0000000bc8347221 */ /* 0x000fe20000010000 */
[----:B------:R-:W-:Y:S01]  /*6100*/  F2FP.F16.F32.PACK_AB R200, R115, R200 ;  /* 0x000000c873c8723e */ /* 0x000fe200000000ff */
[----:B------:R-:W0:Y:S01]  /*6110*/  MUFU.EX2 R193, R193 ;  /* 0x000000c100c17308 */ /* 0x000e220000000800 */
[----:B-1----:R-:W-:Y:S01]  /*6120*/  FADD.FTZ R3, R191, R10 ;  /* 0x0000000abf037221 */ /* 0x002fe20000010000 */
[----:B------:R-:W-:Y:S01]  /*6130*/  FADD.FTZ R11, R115, R52 ;  /* 0x00000034730b7221 */ /* 0x000fe20000010000 */
[-C--:B------:R-:W-:Y:S01]  /*6140*/  MOV R55, R87.reuse ;  /* 0x0000005700377202 */ /* 0x080fe20000000f00 */
[----:B------:R-:W-:Y:S01]  /*6150*/  IMAD.MOV.U32 R49, RZ, RZ, R87 ;  /* 0x000000ffff317224 */ /* 0x000fe200078e0057 */
[----:B------:R-:W-:Y:S01]  /*6160*/  MOV R41, R87 ;  /* 0x0000005700297202 */ /* 0x000fe20000000f00 */
[----:B------:R-:W-:Y:S01]  /*6170*/  FADD.FTZ R54, R202, R11 ;  /* 0x0000000bca367221 */ /* 0x000fe20000010000 */
[C---:B------:R-:W-:Y:S01]  /*6180*/  F2FP.F16.F32.PACK_AB R202, R117.reuse, R202 ;  /* 0x000000ca75ca723e */ /* 0x040fe200000000ff */
[----:B------:R-:W1:Y:S01]  /*6190*/  MUFU.EX2 R34, R34 ;  /* 0x0000002200227308 */ /* 0x000e620000000800 */
[C---:B--2---:R-:W-:Y:S01]  /*61a0*/  FADD.FTZ R10, R32.reuse, R3 ;  /* 0x00000003200a7221 */ /* 0x044fe20000010000 */
[----:B------:R-:W-:Y:S01]  /*61b0*/  FADD.FTZ R11, R117, R54 ;  /* 0x00000036750b7221 */ /* 0x000fe20000010000 */
[----:B------:R-:W-:Y:S01]  /*61c0*/  F2FP.F16.F32.PACK_AB R191, R32, R191 ;  /* 0x000000bf20bf723e */ /* 0x000fe200000000ff */
[--C-:B------:R-:W-:Y:S01]  /*61d0*/  IMAD.MOV.U32 R47, RZ, RZ, R87.reuse ;  /* 0x000000ffff2f7224 */ /* 0x100fe200078e0057 */
[----:B------:R-:W-:Y:S01]  /*61e0*/  MOV R27, R87 ;  /* 0x00000057001b7202 */ /* 0x000fe20000000f00 */
[----:B------:R-:W-:-:S02]  /*61f0*/  IMAD.MOV.U32 R45, RZ, RZ, R87 ;  /* 0x000000ffff2d7224 */ /* 0x000fc400078e0057 */
[----:B------:R-:W2:Y:S01]  /*6200*/  MUFU.EX2 R195, R195 ;  /* 0x000000c300c37308 */ /* 0x000ea20000000800 */
[----:B0-----:R-:W-:Y:S01]  /*6210*/  FADD.FTZ R3, R193, R10 ;  /* 0x0000000ac1037221 */ /* 0x001fe20000010000 */
[--C-:B------:R-:W-:Y:S02]  /*6220*/  IMAD.MOV.U32 R43, RZ, RZ, R87.reuse ;  /* 0x000000ffff2b7224 */ /* 0x100fe400078e0057 */
[--C-:B------:R-:W-:Y:S02]  /*6230*/  IMAD.MOV.U32 R39, RZ, RZ, R87.reuse ;  /* 0x000000ffff277224 */ /* 0x100fe400078e0057 */
[----:B------:R-:W-:Y:S02]  /*6240*/  IMAD.MOV.U32 R37, RZ, RZ, R87 ;  /* 0x000000ffff257224 */ /* 0x000fe400078e0057 */
[----:B------:R-:W0:Y:S01]  /*6250*/  MUFU.EX2 R36, R36 ;  /* 0x0000002400247308 */ /* 0x000e220000000800 */
[C---:B-1----:R-:W-:Y:S01]  /*6260*/  FADD.FTZ R10, R34.reuse, R3 ;  /* 0x00000003220a7221 */ /* 0x042fe20000010000 */
[----:B------:R-:W-:Y:S01]  /*6270*/  F2FP.F16.F32.PACK_AB R193, R34, R193 ;  /* 0x000000c122c1723e */ /* 0x000fe200000000ff */
[--C-:B------:R-:W-:Y:S01]  /*6280*/  IMAD.MOV.U32 R35, RZ, RZ, R87.reuse ;  /* 0x000000ffff237224 */ /* 0x100fe200078e0057 */
[----:B------:R-:W-:Y:S01]  /*6290*/  MOV R34, R87 ;  /* 0x0000005700227202 */ /* 0x000fe20000000f00 */
[----:B------:R-:W-:-:S02]  /*62a0*/  IMAD.MOV.U32 R33, RZ, RZ, R87 ;  /* 0x000000ffff217224 */ /* 0x000fc400078e0057 */
[--C-:B------:R-:W-:Y:S01]  /*62b0*/  IMAD.MOV.U32 R32, RZ, RZ, R87.reuse ;  /* 0x000000ffff207224 */ /* 0x100fe200078e0057 */
[----:B------:R-:W1:Y:S01]  /*62c0*/  MUFU.EX2 R197, R197 ;  /* 0x000000c500c57308 */ /* 0x000e620000000800 */
[----:B--2---:R-:W-:Y:S01]  /*62d0*/  FADD.FTZ R3, R195, R10 ;  /* 0x0000000ac3037221 */ /* 0x004fe20000010000 */
[--C-:B------:R-:W-:Y:S02]  /*62e0*/  IMAD.MOV.U32 R31, RZ, RZ, R87.reuse ;  /* 0x000000ffff1f7224 */ /* 0x100fe400078e0057 */
[--C-:B------:R-:W-:Y:S02]  /*62f0*/  IMAD.MOV.U32 R30, RZ, RZ, R87.reuse ;  /* 0x000000ffff1e7224 */ /* 0x100fe400078e0057 */
[----:B------:R-:W-:Y:S02]  /*6300*/  IMAD.MOV.U32 R28, RZ, RZ, R87 ;  /* 0x000000ffff1c7224 */ /* 0x000fe400078e0057 */
[----:B------:R-:W2:Y:S01]  /*6310*/  MUFU.EX2 R40, R40 ;  /* 0x0000002800287308 */ /* 0x000ea20000000800 */
[C---:B0-----:R-:W-:Y:S01]  /*6320*/  FADD.FTZ R10, R36.reuse, R3 ;  /* 0x00000003240a7221 */ /* 0x041fe20000010000 */
[----:B------:R-:W-:Y:S01]  /*6330*/  F2FP.F16.F32.PACK_AB R195, R36, R195 ;  /* 0x000000c324c3723e */ /* 0x000fe200000000ff */
[----:B------:R-:W-:-:S02]  /*6340*/  IMAD.MOV.U32 R36, RZ, RZ, R87 ;  /* 0x000000ffff247224 */ /* 0x000fc400078e0057 */
[--C-:B------:R-:W-:Y:S02]  /*6350*/  IMAD.MOV.U32 R26, RZ, RZ, R87.reuse ;  /* 0x000000ffff1a7224 */ /* 0x100fe400078e0057 */
[----:B------:R-:W-:Y:S01]  /*6360*/  IMAD.MOV.U32 R24, RZ, RZ, R87 ;  /* 0x000000ffff187224 */ /* 0x000fe200078e0057 */
        /* <DEDUP_REMOVED lines=21> */
[----:B------:R-:W-:Y:S01]  /*64c0*/  F2FP.F16.F32.PACK_AB R201, R44, R201 ;  /* 0x000000c92cc9723e */ /* 0x000fe200000000ff */
[----:B------:R-:W-:-:S05]  /*64d0*/  IMAD.MOV.U32 R44, RZ, RZ, R87 ;  /* 0x000000ffff2c7224 */ /* 0x000fca00078e0057 */
        /* <DEDUP_REMOVED lines=9> */
[----:B------:R-:W-:Y:S01]  /*6570*/  F2FP.F16.F32.PACK_AB R203, R46, R203 ;  /* 0x000000cb2ecb723e */ /* 0x000fe200000000ff */
[----:B------:R-:W-:-:S05]  /*6580*/  IMAD.MOV.U32 R46, RZ, RZ, R87 ;  /* 0x000000ffff2e7224 */ /* 0x000fca00078e0057 */
        /* <DEDUP_REMOVED lines=9> */
[----:B------:R-:W-:Y:S02]  /*6620*/  F2FP.F16.F32.PACK_AB R205, R48, R205 ;  /* 0x000000cd30cd723e */ /* 0x000fe400000000ff */
[----:B------:R-:W-:-:S04]  /*6630*/  MOV R48, R87 ;  /* 0x0000005700307202 */ /* 0x000fc80000000f00 */
        /* <DEDUP_REMOVED lines=24> */
[----:B------:R1:W3:Y:S01]  /*67c0*/  MUFU.EX2 R38, R29 ;  /* 0x0000001d00267308 */ /* 0x0002e20000000800 */
[----:B--2---:R-:W-:-:S07]  /*67d0*/  FADD.FTZ R3, R25, R10 ;  /* 0x0000000a19037221 */ /* 0x004fce0000010000 */
[----:B------:R-:W2:Y:S01]  /*67e0*/  MUFU.EX2 R216, R216 ;  /* 0x000000d800d87308 */ /* 0x000ea20000000800 */
[C---:B0-----:R-:W-:Y:S01]  /*67f0*/  FADD.FTZ R11, R147.reuse, R58 ;  /* 0x0000003a930b7221 */ /* 0x041fe20000010000 */
[----:B------:R-:W-:Y:S01]  /*6800*/  F2FP.F16.F32.PACK_AB R214, R147, R214 ;  /* 0x000000d693d6723e */ /* 0x000fe200000000ff */
[----:B-1----:R-:W-:-:S05]  /*6810*/  IMAD.MOV.U32 R29, RZ, RZ, R87 ;  /* 0x000000ffff1d7224 */ /* 0x002fca00078e0057 */
[----:B------:R-:W0:Y:S01]  /*6820*/  MUFU.EX2 R135, R135 ;  /* 0x0000008700877308 */ /* 0x000e220000000800 */
[C---:B---3--:R-:W-:Y:S01]  /*6830*/  FADD.FTZ R60, R38.reuse, R3 ;  /* 0x00000003263c7221 */ /* 0x048fe20000010000 */
[----:B------:R-:W-:Y:S01]  /*6840*/  F2FP.F16.F32.PACK_AB R211, R38, R25 ;  /* 0x0000001926d3723e */ /* 0x000fe200000000ff */
[--C-:B------:R-:W-:Y:S02]  /*6850*/  IMAD.MOV.U32 R38, RZ, RZ, R87.reuse ;  /* 0x000000ffff267224 */ /* 0x100fe400078e0057 */
[----:B------:R-:W-:-:S03]  /*6860*/  IMAD.MOV.U32 R25, RZ, RZ, R87 ;  /* 0x000000ffff197224 */ /* 0x000fc600078e0057 */
[----:B------:R-:W1:Y:S01]  /*6870*/  MUFU.EX2 R149, R149 ;  /* 0x0000009500957308 */ /* 0x000e620000000800 */
[----:B--2---:R-:W-:-:S07]  /*6880*/  FADD.FTZ R58, R216, R11 ;  /* 0x0000000bd83a7221 */ /* 0x004fce0000010000 */
[----:B------:R-:W2:Y:S01]  /*6890*/  MUFU.EX2 R54, R139 ;  /* 0x0000008b00367308 */ /* 0x000ea20000000800 */
[----:B0-----:R-:W-:Y:S01]  /*68a0*/  FADD.FTZ R3, R135, R60 ;  /* 0x0000003c87037221 */ /* 0x001fe20000010000 */
[----:B------:R-:W-:-:S06]  /*68b0*/  IMAD.MOV.U32 R60, RZ, RZ, R87 ;  /* 0x000000ffff3c7224 */ /* 0x000fcc00078e0057 */
        /* <DEDUP_REMOVED lines=17> */
[----:B------:R-:W-:Y:S01]  /*69d0*/  F2FP.F16.F32.PACK_AB R217, R58, R123 ;  /* 0x0000007b3ad9723e */ /* 0x000fe200000000ff */
[----:B------:R-:W-:-:S05]  /*69e0*/  IMAD.MOV.U32 R58, RZ, RZ, R87 ;  /* 0x000000ffff3a7224 */ /* 0x000fca00078e0057 */
        /* <DEDUP_REMOVED lines=8> */
[----:B------:R-:W-:Y:S06]  /*6a70*/  @!P2 BRA `(.L_x_6703) ;  /* 0x000000580044a947 */ /* 0x000fec0003800000 */
[----:B------:R-:W-:Y:S01]  /*6a80*/  R2UR UR6, R16 ;  /* 0x00000000100672ca */ /* 0x000fe200000e0000 */
[----:B------:R-:W-:Y:S01]  /*6a90*/  VIADD R13, R120, 0xfffffffe ;  /* 0xfffffffe780d7836 */ /* 0x000fe20000000000 */
[----:B------:R-:W-:Y:S01]  /*6aa0*/  CS2R R86, SRZ ;  /* 0x0000000000567805 */ /* 0x000fe2000001ff00 */
[----:B------:R-:W-:Y:S01]  /*6ab0*/  IMAD.MOV.U32 R12, RZ, RZ, R133 ;  /* 0x000000ffff0c7224 */ /* 0x000fe200078e0085 */
[----:B------:R-:W-:Y:S01]  /*6ac0*/  CS2R R84, SRZ ;  /* 0x0000000000547805 */ /* 0x000fe2000001ff00 */
[----:B------:R-:W-:Y:S01]  /*6ad0*/  IMAD.MOV.U32 R11, RZ, RZ, R89 ;  /* 0x000000ffff0b7224 */ /* 0x000fe200078e0059 */
[----:B------:R-:W-:Y:S02]  /*6ae0*/  CS2R R82, SRZ ;  /* 0x0000000000527805 */ /* 0x000fe4000001ff00 */
[----:B------:R-:W-:Y:S02]  /*6af0*/  CS2R R80, SRZ ;  /* 0x0000000000507805 */ /* 0x000fe4000001ff00 */
[----:B------:R-:W-:-:S02]  /*6b00*/  CS2R R78, SRZ ;  /* 0x00000000004e7805 */ /* 0x000fc4000001ff00 */
[----:B------:R-:W-:Y:S02]  /*6b10*/  CS2R R76, SRZ ;  /* 0x00000000004c7805 */ /* 0x000fe4000001ff00 */
[----:B------:R-:W-:Y:S02]  /*6b20*/  CS2R R74, SRZ ;  /* 0x00000000004a7805 */ /* 0x000fe4000001ff00 */
[----:B------:R-:W-:Y:S02]  /*6b30*/  CS2R R72, SRZ ;  /* 0x0000000000487805 */ /* 0x000fe4000001ff00 */
[----:B------:R-:W-:Y:S02]  /*6b40*/  CS2R R70, SRZ ;  /* 0x0000000000467805 */ /* 0x000fe4000001ff00 */
[----:B------:R-:W-:Y:S02]  /*6b50*/  MOV R15, UR6 ;  /* 0x00000006000f7c02 */ /* 0x000fe40008000f00 */
        /* <DEDUP_REMOVED lines=23> */
[----:B------:R-:W-:Y:S01]  /*6cd0*/  UMOV UR61, UR60 ;  /* 0x0000003c003d7c82 */ /* 0x000fe20008000000 */
[----:B------:R-:W-:-:S05]  /*6ce0*/  ULDC UR7, c[0x0][0x9d8] ;  /* 0x0002760000077ab9 */ /* 0x000fca0000000800 */
.L_x_6712:
[----:B------:R-:W-:Y:S01]  /*6cf0*/  R2UR UR11, R17 ;  /* 0x00000000110b72ca */ /* 0x000fe200000e0000 */
[----:B------:R-:W-:Y:S01]  /*6d00*/  UIADD3 UR60, UR61, 0x1, URZ ;  /* 0x000000013d3c7890 */ /* 0x000fe2000fffe03f */
[----:B------:R-:W-:-:S03]  /*6d10*/  R2UR UR10, R15 ;  /* 0x000000000f0a72ca */ /* 0x000fc600000e0000 */
[----:B------:R-:W-:-:S04]  /*6d20*/  UISETP.NE.AND UP0, UPT, UR60, 0x2, UPT ;  /* 0x000000023c00788c */ /* 0x000fc8000bf05270 */
[----:B------:R-:W-:Y:S02]  /*6d30*/  USEL UR6, URZ, 0x1, UP0 ;  /* 0x000000013f067887 */ /* 0x000fe40008000000 */
[----:B------:R-:W-:Y:S02]  /*6d40*/  USEL UR60, UR60, URZ, UP0 ;  /* 0x0000003f3c3c7287 */ /* 0x000fe40008000000 */
[----:B------:R-:W-:Y:S02]  /*6d50*/  ISETP.NE.AND P3, PT, RZ, UR11, PT ;  /* 0x0000000bff007c0c */ /* 0x000fe4000bf65270 */
[----:B------:R-:W-:-:S06]  /*6d60*/  ULOP3.LUT UR6, UR10, UR6, URZ, 0x3c, !UPT ;  /* 0x000000060a067292 */ /* 0x000fcc000f8e3c3f */
[----:B------:R-:W-:-:S05]  /*6d70*/  IMAD.U32 R16, RZ, RZ, UR6 ;  /* 0x00000006ff107e24 */ /* 0x000fca000f8e00ff */
[----:B------:R-:W-:Y:S05]  /*6d80*/  @P3 BRA `(.L_x_6704) ;  /* 0x0000000000343947 */ /* 0x000fea0003800000 */
[----:B------:R-:W-:Y:S05]  /*6d90*/  @!P0 BRA `(.L_x_6705) ;  /* 0x0000000000048947 */ /* 0x000fea0003800000 */
[----:B------:R-:W-:Y:S01]  /*6da0*/  BPT.TRAP 0x1 ;  /* 0x000000040000795c */ /* 0x000fe20000300000 */
.L_x_6705:
        /* <DEDUP_REMOVED lines=8> */
.L_x_6706:
[----:B-1----:R-:W-:Y:S05]  /*6e30*/  @P2 BRA `(.L_x_6704) ;  /* 0x0000000000082947 */ /* 0x002fea0003800000 */
[----:B------:R-:W1:Y:S02]  /*6e40*/  SYNCS.PHASECHK.TRANS64.TRYWAIT P2, [UR6+0x34830], R14 ;  /* 0x0348300eff0075a7 */ /* 0x000e640008040146 */
[----:B-1----:R-:W-:Y:S05]  /*6e50*/  @!P2 BRA `(.L_x_6707) ;  /* 0x000000b40010a947 */ /* 0x002fea0003800000 */
.L_x_6704:
[----:B------:R-:W2:Y:S01]  /*6e60*/  S2R R20, SR_TID.X ;  /* 0x0000000000147919 */ /* 0x000ea20000002100 */
[----:B------:R-:W-:Y:S01]  /*6e70*/  R2UR UR6, R0 ;  /* 0x00000000000672ca */ /* 0x000fe200000e0000 */
[----:B------:R-:W-:Y:S01]  /*6e80*/  UMOV UR59, 0x40000040 ;  /* 0x40000040003b7882 */ /* 0x000fe20000000000 */
        /* <DEDUP_REMOVED lines=10> */
[----:B------:R-:W-:Y:S01]  /*6f30*/  R2UR UR18, R6 ;  /* 0x00000000061272ca */ /* 0x000fe200000e0000 */
[----:B------:R-:W-:Y:S01]  /*6f40*/  UIMAD UR6, UR60, 0xb00, UR6 ;  /* 0x00000b003c0678a4 */ /* 0x000fe2000f8e0206 */
[----:B------:R-:W-:Y:S01]  /*6f50*/  R2UR UR19, R7 ;  /* 0x00000000071372ca */ /* 0x000fe200000e0000 */
[----:B------:R-:W-:Y:S01]  /*6f60*/  UMOV UR56, UR14 ;  /* 0x0000000e00387c82 */ /* 0x000fe20008000000 */
[----:B------:R-:W-:Y:S01]  /*6f70*/  UMOV UR24, UR14 ;  /* 0x0000000e00187c82 */ /* 0x000fe20008000000 */
[----:B------:R-:W-:Y:S01]  /*6f80*/  UMOV UR57, UR15 ;  /* 0x0000000f00397c82 */ /* 0x000fe20008000000 */
[----:B------:R-:W-:-:S02]  /*6f90*/  UIADD3 UR26, UR6, 0x80, URZ ;  /* 0x00000080061a7890 */ /* 0x000fc4000fffe03f */
        /* <DEDUP_REMOVED lines=9> */
[----:B--2---:R-:W-:Y:S01]  /*7030*/  SHF.R.U32.HI R20, RZ, 0x7, R20 ;  /* 0x00000007ff147819 */ /* 0x004fe20000011614 */
[----:B------:R-:W-:Y:S01]  /*7040*/  UMOV UR36, UR14 ;  /* 0x0000000e00247c82 */ /* 0x000fe20008000000 */
[----:B------:R-:W-:Y:S01]  /*7050*/  UMOV UR37, UR15 ;  /* 0x0000000f00257c82 */ /* 0x000fe20008000000 */
[----:B------:R-:W-:-:S02]  /*7060*/  UIADD3 UR42, UR6, 0x280, URZ ;  /* 0x00000280062a7890 */ /* 0x000fc4000fffe03f */
[----:B01----:R-:W-:Y:S01]  /*7070*/  VIADD R14, R20, 0x8 ;  /* 0x00000008140e7836 */ /* 0x003fe20000000000 */
[----:B------:R-:W-:Y:S01]  /*7080*/  UMOV UR40, UR14 ;  /* 0x0000000e00287c82 */ /* 0x000fe20008000000 */
[----:B------:R-:W-:Y:S01]  /*7090*/  UMOV UR41, UR15 ;  /* 0x0000000f00297c82 */ /* 0x000fe20008000000 */
[----:B------:R-:W-:Y:S02]  /*70a0*/  UIADD3 UR46, UR6, 0x300, URZ ;  /* 0x00000300062e7890 */ /* 0x000fe4000fffe03f */
[----:B------:R0:W-:Y:S01]  /*70b0*/  BAR.SYNC.DEFER_BLOCKING R14, 0x100 ;  /* 0x0004000e0000751d */ /* 0x0001e20000010000 */
        /* <DEDUP_REMOVED lines=11> */
[----:B------:R-:W-:Y:S01]  /*7170*/  UMOV UR23, 0x40000040 ;  /* 0x4000004000177882 */ /* 0x000fe20000000000 */
        /* <DEDUP_REMOVED lines=69> */
[----:B------:R-:W-:Y:S01]  /*75d0*/  UIADD3 UR10, UR6, 0x502, URZ ;  /* 0x00000502060a7890 */ /* 0x000fe2000fffe03f */
[----:B------:R-:W-:Y:S02]  /*75e0*/  R2UR UR14, R4 ;  /* 0x00000000040e72ca */ /* 0x000fe400000e0000 */
[----:B------:R-:W-:Y:S01]  /*75f0*/  R2UR UR15, R5 ;  /* 0x00000000050f72ca */ /* 0x000fe200000e0000 */
        /* <DEDUP_REMOVED lines=456> */
[----:B------:R-:W-:Y:S01]  /*9280*/  UIADD3 UR6, UR6, 0xa86, URZ ;  /* 0x00000a8606067890 */ /* 0x000fe2000fffe03f */
        /* <DEDUP_REMOVED lines=33> */
[----:B0-----:R-:W-:Y:S05]  /*94a0*/  @P3 BRA `(.L_x_6708) ;  /* 0x0000000000343947 */ /* 0x001fea0003800000 */
[----:B------:R-:W-:Y:S05]  /*94b0*/  @!P0 BRA `(.L_x_6709) ;  /* 0x0000000000048947 */ /* 0x000fea0003800000 */
[----:B------:R-:W-:Y:S01]  /*94c0*/  BPT.TRAP 0x1 ;  /* 0x000000040000795c */ /* 0x000fe20000300000 */
.L_x_6709:
        /* <DEDUP_REMOVED lines=8> */
.L_x_6710:
[----:B-1----:R-:W-:Y:S05]  /*9550*/  @P2 BRA `(.L_x_6708) ;  /* 0x0000000000082947 */ /* 0x002fea0003800000 */
[----:B------:R-:W1:Y:S02]  /*9560*/  SYNCS.PHASECHK.TRANS64.TRYWAIT P2, [UR6+0x34850], R14 ;  /* 0x0348500eff0075a7 */ /* 0x000e640008040146 */
[----:B-1----:R-:W-:Y:S05]  /*9570*/  @!P2 BRA `(.L_x_6711) ;  /* 0x0000008c0060a947 */ /* 0x002fea0003800000 */
.L_x_6708:
[----:B------:R-:W-:Y:S01]  /*9580*/  R2UR UR14, R2 ;  /* 0x00000000020e72ca */ /* 0x000fe200000e0000 */
[----:B------:R-:W-:Y:S01]  /*9590*/  WARPGROUP.ARRIVE ;  /* 0x00000000000079c5 */ /* 0x000fe20000000000 */
[----:B------:R-:W-:Y:S01]  /*95a0*/  UMOV UR11, 0x40000040 ;  /* 0x40000040000b7882 */ /* 0x000fe20000000000 */
[----:B01----:R-:W-:Y:S01]  /*95b0*/  FMUL.FTZ R14, R168, UR7 ;  /* 0x00000007a80e7c20 */ /* 0x003fe20008410000 */
        /* <DEDUP_REMOVED lines=34> */
[----:B------:R-:W-:Y:S01]  /*97e0*/  HGMMA.64x128x16.F32 R24, R176, gdesc[UR8].tnspB, R24, gsb0 ;  /* 0x41e00008b0187df0 */ /* 0x000fe20008000818 */
        /* <DEDUP_REMOVED lines=71> */
[----:B------:R-:W1:Y:S01]  /*9c60*/  S2R R234, SR_TID.X ;  /* 0x0000000000ea7919 */ /* 0x000e620000002100 */
[C---:B------:R-:W-:Y:S01]  /*9c70*/  ISETP.GT.AND P2, PT, R13.reuse, RZ, PT ;  /* 0x000000ff0d00720c */ /* 0x040fe20003f44270 */
[----:B------:R-:W-:-:S02]  /*9c80*/  VIADD R13, R13, 0xffffffff ;  /* 0xffffffff0d0d7836 */ /* 0x000fc40000000000 */
[----:B------:R-:W3:Y:S01]  /*9c90*/  MUFU.TANH R145, R145 ;  /* 0x0000009100917308 */ /* 0x000ee20000002400 */
[----:B--2---:R-:W-:-:S07]  /*9ca0*/  FMNMX.FTZ R173, R157, R172, !PT ;  /* 0x000000ac9dad7209 */ /* 0x004fce0007810000 */
[----:B------:R-:W2:Y:S01]  /*9cb0*/  MUFU.TANH R148, R148 ;  /* 0x0000009400947308 */ /* 0x000ea20000002400 */
[----:B0-----:R-:W-:Y:S01]  /*9cc0*/  FMNMX.FTZ R172, R144, R173, !PT ;  /* 0x000000ad90ac7209 */ /* 0x001fe20007810000 */
[----:B------:R-:W-:-:S06]  /*9cd0*/  FMUL.FTZ R173, R118, UR7 ;  /* 0x0000000776ad7c20 */ /* 0x000fcc0008410000 */
[----:B------:R-:W0:Y:S01]  /*9ce0*/  MUFU.TANH R149, R149 ;  /* 0x0000009500957308 */ /* 0x000e220000002400 */
[----:B---3--:R-:W-:-:S07]  /*9cf0*/  FMNMX.FTZ R175, R145, R172, !PT ;  /* 0x000000ac91af7209 */ /* 0x008fce0007810000 */
[----:B------:R-:W3:Y:S01]  /*9d00*/  MUFU.TANH R136, R136 ;  /* 0x0000008800887308 */ /* 0x000ee20000002400 */
[----:B--2---:R-:W-:Y:S01]  /*9d10*/  FMNMX.FTZ R118, R148, R175, !PT ;  /* 0x000000af94767209 */ /* 0x004fe20007810000 */
[----:B------:R-:W-:Y:S01]  /*9d20*/  FMUL.FTZ R175, R104, UR7 ;  /* 0x0000000768af7c20 */ /* 0x000fe20008410000 */
[----:B-1----:R-:W-:-:S05]  /*9d30*/  SHF.R.U32.HI R234, RZ, 0x7, R234 ;  /* 0x00000007ffea7819 */ /* 0x002fca00000116ea */
[----:B------:R-:W1:Y:S08]  /*9d40*/  MUFU.TANH R137, R137 ;  /* 0x0000008900897308 */ /* 0x000e700000002400 */
[----:B------:R-:W2:Y:S08]  /*9d50*/  MUFU.TANH R140, R140 ;  /* 0x0000008c008c7308 */ /* 0x000eb00000002400 */
[----:B------:R-:W4:Y:S08]  /*9d60*/  MUFU.TANH R141, R141 ;  /* 0x0000008d008d7308 */ /* 0x000f300000002400 */
[----:B------:R-:W5:Y:S08]  /*9d70*/  MUFU.TANH R128, R128 ;  /* 0x0000008000807308 */ /* 0x000f700000002400 */
[----:B------:R-:W5:Y:S01]  /*9d80*/  MUFU.TANH R129, R129 ;  /* 0x0000008100817308 */ /* 0x000f620000002400 */
[----:B------:R-:W-:-:S02]  /*9d90*/  WARPGROUP.DEPBAR.LE gsb0, 0x0 ;  /* 0x00008000000079c5 */ /* 0x000fc40000010000 */
[----:B------:R-:W-:Y:S01]  /*9da0*/  WARPGROUP.ARRIVE ;  /* 0x00000000000079c5 */ /* 0x000fe20000000000 */
[----:B0-----:R-:W-:Y:S01]  /*9db0*/  FMNMX.FTZ R177, R149, R118, !PT ;  /* 0x0000007695b17209 */ /* 0x001fe20007810000 */
[----:B------:R-:W-:-:S03]  /*9dc0*/  IMAD.U32 R118, RZ, RZ, UR60 ;  /* 0x0000003cff767e24 */ /* 0x000fc6000f8e00ff */
[----:B------:R-:W0:Y:S01]  /*9dd0*/  MUFU.TANH R132, R132 ;  /* 0x0000008400847308 */ /* 0x000e220000002400 */
[----:B---3--:R-:W-:Y:S01]  /*9de0*/  FMNMX.FTZ R104, R136, R177, !PT ;  /* 0x000000b188687209 */ /* 0x008fe20007810000 */
[----:B------:R-:W-:Y:S01]  /*9df0*/  HGMMA.64x128x16.F32 R24, R180, gdesc[UR8].tnspB, R24, gsb0 ;  /* 0x41e00008b4187df0 */ /* 0x000fe20008000818 */
[----:B------:R-:W-:Y:S01]  /*9e00*/  UIADD3 UR10, UR6, 0x100, URZ ;  /* 0x00000100060a7890 */ /* 0x000fe2000fffe03f */
[----:B------:R-:W-:Y:S01]  /*9e10*/  @!P1 LEA R118, R118, UR14, 0x3 ;  /* 0x0000000e76769c11 */ /* 0x000fe2000f8e18ff */
[----:B------:R-:W-:Y:S01]  /*9e20*/  UMOV UR11, 0x40000040 ;  /* 0x40000040000b7882 */ /* 0x000fe20000000000 */
[----:B-1----:R-:W-:Y:S02]  /*9e30*/  FMNMX.FTZ R177, R137, R104, !PT ;  /* 0x0000006889b17209 */ /* 0x002fe40007810000 */
[----:B------:R-:W1:Y:S01]  /*9e40*/  MUFU.TANH R133, R133 ;  /* 0x0000008500857308 */ /* 0x000e620000002400 */
[----:B------:R-:W-:Y:S01]  /*9e50*/  @!P1 VIADD R118, R118, 0x34840 ;  /* 0x0003484076769836 */ /* 0x000fe20000000000 */
[----:B--2---:R-:W-:Y:S01]  /*9e60*/  FMNMX.FTZ R104, R140, R177, !PT ;  /* 0x000000b18c687209 */ /* 0x004fe20007810000 */
[----:B------:R-:W-:-:S03]  /*9e70*/  FMUL.FTZ R177, R108, UR7 ;  /* 0x000000076cb17c20 */ /* 0x000fc60008410000 */
[----:B----4-:R-:W-:Y:S02]  /*9e80*/  FMNMX.FTZ R179, R141, R104, !PT ;  /* 0x000000688db37209 */ /* 0x010fe40007810000 */
[----:B------:R-:W2:Y:S02]  /*9e90*/  MUFU.TANH R120, R120 ;  /* 0x0000007800787308 */ /* 0x000ea40000002400 */
[----:B-----5:R-:W-:-:S04]  /*9ea0*/  FMNMX.FTZ R104, R128, R179, !PT ;  /* 0x000000b380687209 */ /* 0x020fc80007810000 */
[----:B------:R-:W-:Y:S02]  /*9eb0*/  FMNMX.FTZ R179, R129, R104, !PT ;  /* 0x0000006881b37209 */ /* 0x000fe40007810000 */
[----:B------:R-:W3:Y:S02]  /*9ec0*/  MUFU.TANH R121, R121 ;  /* 0x0000007900797308 */ /* 0x000ee40000002400 */
[----:B0-----:R-:W-:Y:S01]  /*9ed0*/  FMNMX.FTZ R104, R132, R179, !PT ;  /* 0x000000b384687209 */ /* 0x001fe20007810000 */
[----:B------:R-:W-:-:S05]  /*9ee0*/  FMUL.FTZ R179, R96, UR7 ;  /* 0x0000000760b37c20 */ /* 0x000fca0008410000 */
[----:B------:R-:W0:Y:S08]  /*9ef0*/  MUFU.TANH R124, R124 ;  /* 0x0000007c007c7308 */ /* 0x000e300000002400 */
[----:B------:R-:W4:Y:S08]  /*9f00*/  MUFU.TANH R125, R125 ;  /* 0x0000007d007d7308 */ /* 0x000f300000002400 */
[----:B------:R-:W5:Y:S08]  /*9f10*/  MUFU.TANH R112, R112 ;  /* 0x0000007000707308 */ /* 0x000f700000002400 */
        /* <DEDUP_REMOVED lines=9> */
[----:B------:R-:W-:Y:S08]  /*9fb0*/  MUFU.TANH R101, R101 ;  /* 0x0000006500657308 */ /* 0x000ff00000002400 */
[----:B------:R-:W-:Y:S01]  /*9fc0*/  MUFU.TANH R93, R93 ;  /* 0x0000005d005d7308 */ /* 0x000fe20000002400 */
[----:B------:R-:W-:-:S02]  /*9fd0*/  WARPGROUP.DEPBAR.LE gsb0, 0x0 ;  /* 0x00008000000079c5 */ /* 0x000fc40000010000 */
[----:B------:R-:W-:Y:S01]  /*9fe0*/  WARPGROUP.ARRIVE ;  /* 0x00000000000079c5 */ /* 0x000fe20000000000 */
[----:B-1----:R-:W-:-:S04]  /*9ff0*/  FMNMX.FTZ R181, R133, R104, !PT ;  /* 0x0000006885b57209 */ /* 0x002fc80007810000 */
[----:B------:R-:W-:Y:S01]  /*a000*/  MUFU.TANH R21, R21 ;  /* 0x0000001500157308 */ /* 0x000fe20000002400 */
[----:B--2---:R-:W-:Y:S01]  /*a010*/  FMNMX.FTZ R96, R120, R181, !PT ;  /* 0x000000b578607209 */ /* 0x004fe20007810000 */
[----:B------:R-:W-:Y:S01]  /*a020*/  HGMMA.64x128x16.F32 R24, R184, gdesc[UR8].tnspB, R24, gsb0 ;  /* 0x41e00008b8187df0 */ /* 0x000fe20008000818 */
[----:B------:R-:W-:Y:S01]  /*a030*/  UIADD3 UR10, UR6, 0x180, URZ ;  /* 0x00000180060a7890 */ /* 0x000fe2000fffe03f */
[----:B------:R-:W-:Y:S01]  /*a040*/  UMOV UR11, 0x40000040 ;  /* 0x40000040000b7882 */ /* 0x000fe20000000000 */
[----:B---3--:R-:W-:-:S03]  /*a050*/  FMNMX.FTZ R181, R121, R96, !PT ;  /* 0x0000006079b57209 */ /* 0x008fc60007810000 */
[----:B------:R-:W-:Y:S01]  /*a060*/  MUFU.TANH R20, R20 ;  /* 0x0000001400147308 */ /* 0x000fe20000002400 */
[----:B0-----:R-:W-:Y:S01]  /*a070*/  FMNMX.FTZ R96, R124, R181, !PT ;  /* 0x000000b57c607209 */ /* 0x001fe20007810000 */
[----:B------:R-:W-:-:S03]  /*a080*/  FMUL.FTZ R181, R100, UR7 ;  /* 0x0000000764b57c20 */ /* 0x000fc60008410000 */
[----:B----4-:R-:W-:-:S03]  /*a090*/  FMNMX.FTZ R183, R125, R96, !PT ;  /* 0x000000607db77209 */ /* 0x010fc60007810000 */
[----:B------:R-:W-:Y:S01]  /*a0a0*/  MUFU.TANH R170, R170 ;  /* 0x000000aa00aa7308 */ /* 0x000fe20000002400 */
[----:B-----5:R-:W-:-:S04]  /*a0b0*/  FMNMX.FTZ R96, R112, R183, !PT ;  /* 0x000000b770607209 */ /* 0x020fc80007810000 */
[----:B------:R-:W-:-:S03]  /*a0c0*/  FMNMX.FTZ R183, R113, R96, !PT ;  /* 0x0000006071b77209 */ /* 0x000fc60007810000 */
[----:B------:R-:W0:Y:S01]  /*a0d0*/  MUFU.TANH R181, R181 ;  /* 0x000000b500b57308 */ /* 0x000e220000002400 */
[----:B------:R-:W-:Y:S01]  /*a0e0*/  FMNMX.FTZ R96, R116, R183, !PT ;  /* 0x000000b774607209 */ /* 0x000fe20007810000 */
[----:B------:R-:W-:Y:S02]  /*a0f0*/  FMUL.FTZ R183, R88, UR7 ;  /* 0x0000000758b77c20 */ /* 0x000fe40008410000 */
[----:B------:R-:W1:Y:S01]  /*a100*/  LDC R88, c[0x0][0x988] ;  /* 0x00026200ff587b82 */ /* 0x000e620000000800 */
[----:B------:R-:W-:-:S03]  /*a110*/  FMNMX.FTZ R96, R117, R96, !PT ;  /* 0x0000006075607209 */ /* 0x000fc60007810000 */
[----:B------:R-:W-:Y:S01]  /*a120*/  MUFU.TANH R171, R171 ;  /* 0x000000ab00ab7308 */ /* 0x000fe20000002400 */
[----:B------:R-:W-:-:S04]  /*a130*/  FMNMX.FTZ R96, R175, R96, !PT ;  /* 0x00000060af607209 */ /* 0x000fc80007810000 */
[----:B------:R-:W-:-:S03]  /*a140*/  FMNMX.FTZ R96, R105, R96, !PT ;  /* 0x0000006069607209 */ /* 0x000fc60007810000 */
[----:B------:R-:W2:Y:S01]  /*a150*/  MUFU.TANH R183, R183 ;  /* 0x000000b700b77308 */ /* 0x000ea20000002400 */
[----:B------:R-:W-:-:S04]  /*a160*/  FMNMX.FTZ R96, R177, R96, !PT ;  /* 0x00000060b1607209 */ /* 0x000fc80007810000 */
[----:B------:R-:W-:-:S03]  /*a170*/  FMNMX.FTZ R96, R109, R96, !PT ;  /* 0x000000606d607209 */ /* 0x000fc60007810000 */
[----:B------:R-:W-:Y:S01]  /*a180*/  MUFU.TANH R162, R162 ;  /* 0x000000a200a27308 */ /* 0x000fe20000002400 */
[----:B------:R-:W-:-:S04]  /*a190*/  FMNMX.FTZ R96, R179, R96, !PT ;  /* 0x00000060b3607209 */ /* 0x000fc80007810000 */
[----:B------:R-:W-:-:S03]  /*a1a0*/  FMNMX.FTZ R96, R97, R96, !PT ;  /* 0x0000006061607209 */ /* 0x000fc60007810000 */
[----:B------:R-:W-:Y:S01]  /*a1b0*/  MUFU.TANH R163, R163 ;  /* 0x000000a300a37308 */ /* 0x000fe20000002400 */
[----:B0-----:R-:W-:-:S04]  /*a1c0*/  FMNMX.FTZ R96, R181, R96, !PT ;  /* 0x00000060b5607209 */ /* 0x001fc80007810000 */
[----:B------:R-:W-:-:S03]  /*a1d0*/  FMNMX.FTZ R96, R101, R96, !PT ;  /* 0x0000006065607209 */ /* 0x000fc60007810000 */
        /* <DEDUP_REMOVED lines=15> */
[----:B------:R-:W-:-:S03]  /*a2d0*/  FMUL.FTZ R187, R92, UR7 ;  /* 0x000000075cbb7c20 */ /* 0x000fc60008410000 */
[----:B------:R-:W-:Y:S01]  /*a2e0*/  MUFU.TANH R139, R139 ;  /* 0x0000008b008b7308 */ /* 0x000fe20000002400 */
[----:B------:R-:W-:Y:S01]  /*a2f0*/  HGMMA.64x128x16.F32 R24, R188, gdesc[UR8].tnspB, R24, gsb0 ;  /* 0x41e00008bc187df0 */ /* 0x000fe20008000818 */
[----:B------:R-:W-:Y:S01]  /*a300*/  UIADD3 UR10, UR6, 0x200, URZ ;  /* 0x00000200060a7890 */ /* 0x000fe2000fffe03f */
[----:B------:R-:W-:-:S05]  /*a310*/  UMOV UR11, 0x40000040 ;  /* 0x40000040000b7882 */ /* 0x000fca0000000000 */
[----:B------:R-:W0:Y:S08]  /*a320*/  MUFU.TANH R185, R185 ;  /* 0x000000b900b97308 */ /* 0x000e300000002400 */
[----:B------:R-:W2:Y:S08]  /*a330*/  MUFU.TANH R187, R187 ;  /* 0x000000bb00bb7308 */ /* 0x000eb00000002400 */
[----:B------:R-:W-:Y:S01]  /*a340*/  MUFU.TANH R142, R142 ;  /* 0x0000008e008e7308 */ /* 0x000fe20000002400 */
[----:B0-----:R-:W-:-:S07]  /*a350*/  FMNMX.FTZ R96, R185, R96, !PT ;  /* 0x00000060b9607209 */ /* 0x001fce0007810000 */
[----:B------:R-:W-:Y:S01]  /*a360*/  MUFU.TANH R143, R143 ;  /* 0x0000008f008f7308 */ /* 0x000fe20000002400 */
[----:B--2---:R-:W-:-:S04]  /*a370*/  FMNMX.FTZ R96, R187, R96, !PT ;  /* 0x00000060bb607209 */ /* 0x004fc80007810000 */
[----:B------:R-:W-:-:S03]  /*a380*/  FMNMX.FTZ R96, R93, R96, !PT ;  /* 0x000000605d607209 */ /* 0x000fc60007810000 */
[----:B------:R-:W-:Y:S02]  /*a390*/  MUFU.TANH R130, R130 ;  /* 0x0000008200827308 */ /* 0x000fe40000002400 */
[----:B------:R-:W0:Y:S06]  /*a3a0*/  SHFL.BFLY PT, R89, R96, 0x2, 0x1f ;  /* 0x0c401f0060597f89 */ /* 0x000e2c00000e0000 */
[----:B------:R-:W-:Y:S08]  /*a3b0*/  MUFU.TANH R131, R131 ;  /* 0x0000008300837308 */ /* 0x000ff00000002400 */
[----:B------:R-:W-:Y:S08]  /*a3c0*/  MUFU.TANH R134, R134 ;  /* 0x0000008600867308 */ /* 0x000ff00000002400 */
[----:B------:R-:W-:Y:S01]  /*a3d0*/  MUFU.TANH R135, R135 ;  /* 0x0000008700877308 */ /* 0x000fe20000002400 */
[----:B0-----:R-:W-:-:S05]  /*a3e0*/  FMNMX.FTZ R89, R96, R89, !PT ;  /* 0x0000005960597209 */ /* 0x001fca0007810000 */
[----:B------:R-:W0:Y:S02]  /*a3f0*/  SHFL.BFLY PT, R92, R89, 0x1, 0x1f ;  /* 0x0c201f00595c7f89 */ /* 0x000e2400000e0000 */
[----:B------:R-:W-:Y:S08]  /*a400*/  MUFU.TANH R122, R122 ;  /* 0x0000007a007a7308 */ /* 0x000ff00000002400 */
[----:B------:R-:W-:Y:S08]  /*a410*/  MUFU.TANH R123, R123 ;  /* 0x0000007b007b7308 */ /* 0x000ff00000002400 */
[----:B------:R-:W-:Y:S01]  /*a420*/  MUFU.TANH R126, R126 ;  /* 0x0000007e007e7308 */ /* 0x000fe20000002400 */
[----:B0-----:R-:W-:-:S07]  /*a430*/  FMNMX.FTZ R89, R89, R92, !PT ;  /* 0x0000005c59597209 */ /* 0x001fce0007810000 */
[----:B------:R-:W-:Y:S01]  /*a440*/  MUFU.TANH R127, R127 ;  /* 0x0000007f007f7308 */ /* 0x000fe20000002400 */
[C---:B-1----:R-:W-:Y:S01]  /*a450*/  FMUL.FTZ R233, R89.reuse, R88 ;  /* 0x0000005859e97220 */ /* 0x042fe20000410000 */
[----:B------:R-:W-:-:S03]  /*a460*/  FADD.FTZ R11, -R89, R11 ;  /* 0x0000000b590b7221 */ /* 0x000fc60000010100 */
[----:B------:R-:W-:-:S03]  /*a470*/  FFMA.FTZ R176, R14, R88, -R233 ;  /* 0x000000580eb07223 */ /* 0x000fc600000108e9 */
[----:B------:R-:W-:Y:S01]  /*a480*/  MUFU.TANH R114, R114 ;  /* 0x0000007200727308 */ /* 0x000fe20000002400 */
[-C--:B------:R-:W-:Y:S01]  /*a490*/  FMUL.FTZ R11, R11, R88.reuse ;  /* 0x000000580b0b7220 */ /* 0x080fe20000410000 */
[-CC-:B------:R-:W-:Y:S01]  /*a4a0*/  FFMA.FTZ R15, R15, R88.reuse, -R233.reuse ;  /* 0x000000580f0f7223 */ /* 0x180fe200000108e9 */
[-CC-:B------:R-:W-:Y:S01]  /*a4b0*/  FFMA.FTZ R178, R168, R88.reuse, -R233.reuse ;  /* 0x00000058a8b27223 */ /* 0x180fe200000108e9 */
[-CC-:B------:R-:W-:Y:S01]  /*a4c0*/  FFMA.FTZ R169, R169, R88.reuse, -R233.reuse ;  /* 0x00000058a9a97223 */ /* 0x180fe200000108e9 */
[-CC-:B------:R-:W-:Y:S01]  /*a4d0*/  FFMA.FTZ R180, R160, R88.reuse, -R233.reuse ;  /* 0x00000058a0b47223 */ /* 0x180fe200000108e9 */
[-CC-:B------:R-:W-:Y:S01]  /*a4e0*/  FFMA.FTZ R182, R164, R88.reuse, -R233.reuse ;  /* 0x00000058a4b67223 */ /* 0x180fe200000108e9 */
[-CC-:B------:R-:W-:Y:S01]  /*a4f0*/  FFMA.FTZ R92, R183, R88.reuse, -R233.reuse ;  /* 0x00000058b75c7223 */ /* 0x180fe200000108e9 */
[----:B------:R-:W-:Y:S01]  /*a500*/  MUFU.TANH R115, R115 ;  /* 0x0000007300737308 */ /* 0x000fe20000002400 */
[-CC-:B------:R-:W-:Y:S01]  /*a510*/  FFMA.FTZ R184, R152, R88.reuse, -R233.reuse ;  /* 0x0000005898b87223 */ /* 0x180fe200000108e9 */
        /* <DEDUP_REMOVED lines=16> */
[----:B------:R-:W-:-:S06]  /*a620*/  FFMA.FTZ R93, R93, R88, -R233 ;  /* 0x000000585d5d7223 */ /* 0x000fcc00000108e9 */
[----:B------:R-:W-:Y:S01]  /*a630*/  MUFU.TANH R107, R107 ;  /* 0x0000006b006b7308 */ /* 0x000fe20000002400 */
[----:B------:R-:W-:Y:S02]  /*a640*/  WARPGROUP.DEPBAR.LE gsb0, 0x0 ;  /* 0x00008000000079c5 */ /* 0x000fe40000010000 */
[----:B------:R-:W-:Y:S01]  /*a650*/  WARPGROUP.ARRIVE ;  /* 0x00000000000079c5 */ /* 0x000fe20000000000 */
[----:B------:R-:W-:Y:S01]  /*a660*/  FMUL.FTZ R189, R106, UR7 ;  /* 0x000000076abd7c20 */ /* 0x000fe20008410000 */
[----:B------:R-:W-:-:S03]  /*a670*/  FMUL.FTZ R191, R110, UR7 ;  /* 0x000000076ebf7c20 */ /* 0x000fc60008410000 */
[----:B------:R-:W-:Y:S01]  /*a680*/  MUFU.TANH R111, R111 ;  /* 0x0000006f006f7308 */ /* 0x000fe20000002400 */
[-CC-:B------:R-:W-:Y:S01]  /*a690*/  FFMA.FTZ R188, R144, R88.reuse, -R233.reuse ;  /* 0x0000005890bc7223 */ /* 0x180fe200000108e9 */
[----:B------:R-:W-:Y:S01]  /*a6a0*/  FFMA.FTZ R190, R148, R88, -R233 ;  /* 0x0000005894be7223 */ /* 0x000fe200000108e9 */
[----:B------:R-:W-:Y:S01]  /*a6b0*/  HGMMA.64x128x16.F32 R24, R192, gdesc[UR8].tnspB, R24, gsb0 ;  /* 0x41e00008c0187df0 */ /* 0x000fe20008000818 */
[----:B------:R-:W-:Y:S01]  /*a6c0*/  UIADD3 UR10, UR6, 0x280, URZ ;  /* 0x00000280060a7890 */ /* 0x000fe2000fffe03f */
[----:B------:R-:W-:-:S03]  /*a6d0*/  UMOV UR11, 0x40000040 ;  /* 0x40000040000b7882 */ /* 0x000fc60000000000 */
[----:B------:R-:W-:Y:S08]  /*a6e0*/  MUFU.TANH R189, R189 ;  /* 0x000000bd00bd7308 */ /* 0x000ff00000002400 */
[----:B------:R-:W-:Y:S08]  /*a6f0*/  MUFU.TANH R191, R191 ;  /* 0x000000bf00bf7308 */ /* 0x000ff00000002400 */
[----:B------:R-:W-:Y:S08]  /*a700*/  MUFU.TANH R99, R99 ;  /* 0x0000006300637308 */ /* 0x000ff00000002400 */
[----:B------:R-:W-:Y:S08]  /*a710*/  MUFU.TANH R103, R103 ;  /* 0x0000006700677308 */ /* 0x000ff00000002400 */
[----:B------:R-:W-:Y:S08]  /*a720*/  MUFU.TANH R91, R91 ;  /* 0x0000005b005b7308 */ /* 0x000ff00000002400 */
[----:B------:R-:W-:Y:S08]  /*a730*/  MUFU.TANH R95, R95 ;  /* 0x0000005f005f7308 */ /* 0x000ff00000002400 */
[----:B------:R-:W-:Y:S08]  /*a740*/  MUFU.EX2 R11, R11 ;  /* 0x0000000b000b7308 */ /* 0x000ff00000000800 */
[----:B------:R-:W0:Y:S08]  /*a750*/  MUFU.EX2 R176, R176 ;  /* 0x000000b000b07308 */ /* 0x000e300000000800 */
[----:B------:R-:W1:Y:S08]  /*a760*/  MUFU.EX2 R15, R15 ;  /* 0x0000000f000f7308 */ /* 0x000e700000000800 */
[----:B------:R-:W-:Y:S01]  /*a770*/  MUFU.EX2 R178, R178 ;  /* 0x000000b200b27308 */ /* 0x000fe20000000800 */
[----:B0-----:R-:W-:-:S07]  /*a780*/  FFMA.FTZ R10, R11, R10, R176 ;  /* 0x0000000a0b0a7223 */ /* 0x001fce00000100b0 */
[----:B------:R-:W-:Y:S01]  /*a790*/  MUFU.EX2 R169, R169 ;  /* 0x000000a900a97308 */ /* 0x000fe20000000800 */
[----:B-1----:R-:W-:-:S07]  /*a7a0*/  F2FP.F16.F32.PACK_AB R176, R15, R176 ;  /* 0x000000b00fb0723e */ /* 0x002fce00000000ff */
        /* <DEDUP_REMOVED lines=9> */
[----:B------:R-:W-:Y:S01]  /*a840*/  FMUL.FTZ R193, R98, UR7 ;  /* 0x0000000762c17c20 */ /* 0x000fe20008410000 */
[----:B------:R-:W-:Y:S01]  /*a850*/  FMUL.FTZ R195, R102, UR7 ;  /* 0x0000000766c37c20 */ /* 0x000fe20008410000 */
[-CC-:B------:R-:W-:Y:S01]  /*a860*/  FFMA.FTZ R192, R136, R88.reuse, -R233.reuse ;  /* 0x0000005888c07223 */ /* 0x180fe200000108e9 */
[----:B------:R-:W-:Y:S01]  /*a870*/  FFMA.FTZ R194, R140, R88, -R233 ;  /* 0x000000588cc27223 */ /* 0x000fe200000108e9 */
[----:B------:R-:W-:Y:S01]  /*a880*/  MUFU.EX2 R149, R149 ;  /* 0x0000009500957308 */ /* 0x000fe20000000800 */
[----:B------:R-:W-:Y:S01]  /*a890*/  HGMMA.64x128x16.F32 R24, R196, gdesc[UR8].tnspB, R24, gsb0 ;  /* 0x41e00008c4187df0 */ /* 0x000fe20008000818 */
[----:B------:R-:W-:Y:S01]  /*a8a0*/  UIADD3 UR10, UR6, 0x300, URZ ;  /* 0x00000300060a7890 */ /* 0x000fe2000fffe03f */
[----:B------:R-:W-:-:S05]  /*a8b0*/  UMOV UR11, 0x40000040 ;  /* 0x40000040000b7882 */ /* 0x000fca0000000000 */
[----:B------:R-:W0:Y:S08]  /*a8c0*/  MUFU.TANH R193, R193 ;  /* 0x000000c100c17308 */ /* 0x000e300000002400 */
[----:B------:R-:W1:Y:S08]  /*a8d0*/  MUFU.TANH R195, R195 ;  /* 0x000000c300c37308 */ /* 0x000e700000002400 */
        /* <DEDUP_REMOVED lines=19> */
[----:B------:R-:W-:Y:S01]  /*aa10*/  MOV R128, UR61 ;  /* 0x0000003d00807c02 */ /* 0x000fe20008000f00 */
[----:B------:R-:W-:Y:S01]  /*aa20*/  FFMA.FTZ R198, R132, R88, -R233 ;  /* 0x0000005884c67223 */ /* 0x000fe200000108e9 */
[----:B------:R-:W-:Y:S01]  /*aa30*/  HGMMA.64x128x16.F32 R24, R200, gdesc[UR8].tnspB, R24, gsb0 ;  /* 0x41e00008c8187df0 */ /* 0x000fe20008000818 */
[----:B------:R-:W-:Y:S01]  /*aa40*/  UIADD3 UR10, UR6, 0x380, URZ ;  /* 0x00000380060a7890 */ /* 0x000fe2000fffe03f */
[----:B------:R-:W2:Y:S01]  /*aa50*/  MUFU.TANH R197, R197 ;  /* 0x000000c500c57308 */ /* 0x000ea20000002400 */
[----:B------:R-:W-:Y:S01]  /*aa60*/  UMOV UR11, 0x40000040 ;  /* 0x40000040000b7882 */ /* 0x000fe20000000000 */
[----:B------:R-:W-:Y:S01]  /*aa70*/  @!P1 LEA R128, R128, UR14, 0x3 ;  /* 0x0000000e80809c11 */ /* 0x000fe2000f8e18ff */
[----:B------:R-:W-:-:S04]  /*aa80*/  UMOV UR61, UR60 ;  /* 0x0000003c003d7c82 */ /* 0x000fc80008000000 */
[----:B------:R-:W-:Y:S01]  /*aa90*/  @!P1 VIADD R128, R128, 0x34860 ;  /* 0x0003486080809836 */ /* 0x000fe20000000000 */
[----:B------:R-:W3:Y:S04]  /*aaa0*/  MUFU.TANH R199, R199 ;  /* 0x000000c700c77308 */ /* 0x000ee80000002400 */
[----:B------:R-:W-:-:S04]  /*aab0*/  @!P1 PRMT R128, RZ, 0x654, R128 ;  /* 0x00000654ff809816 */ /* 0x000fc80000000080 */
[----:B------:R-:W-:Y:S08]  /*aac0*/  MUFU.EX2 R196, R196 ;  /* 0x000000c400c47308 */ /* 0x000ff00000000800 */
[----:B------:R-:W-:Y:S01]  /*aad0*/  MUFU.EX2 R198, R198 ;  /* 0x000000c600c67308 */ /* 0x000fe20000000800 */
[----:B------:R-:W-:Y:S02]  /*aae0*/  WARPGROUP.DEPBAR.LE gsb0, 0x0 ;  /* 0x00008000000079c5 */ /* 0x000fe40000010000 */
[----:B------:R-:W-:Y:S01]  /*aaf0*/  WARPGROUP.ARRIVE ;  /* 0x00000000000079c5 */ /* 0x000fe20000000000 */
[-CC-:B------:R-:W-:Y:S01]  /*ab00*/  FFMA.FTZ R201, R161, R88.reuse, -R233.reuse ;  /* 0x00000058a1c97223 */ /* 0x180fe200000108e9 */
[-CC-:B------:R-:W-:Y:S01]  /*ab10*/  FFMA.FTZ R161, R165, R88.reuse, -R233.reuse ;  /* 0x00000058a5a17223 */ /* 0x180fe200000108e9 */
[--C-:B------:R-:W-:Y:S01]  /*ab20*/  FFMA.FTZ R165, R153, R88, -R233.reuse ;  /* 0x0000005899a57223 */ /* 0x100fe200000108e9 */
[----:B------:R-:W-:Y:S01]  /*ab30*/  FMNMX.FTZ R153, R21, R12, !PT ;  /* 0x0000000c15997209 */ /* 0x000fe20007810000 */
[-CC-:B------:R-:W-:Y:S01]  /*ab40*/  FFMA.FTZ R200, R120, R88.reuse, -R233.reuse ;  /* 0x0000005878c87223 */ /* 0x180fe200000108e9 */
[----:B------:R-:W-:Y:S01]  /*ab50*/  HGMMA.64x128x16.F32 R24, R204, gdesc[UR8].tnspB, R24, gsb0 ;  /* 0x41e00008cc187df0 */ /* 0x000fe20008000818 */
[----:B------:R-:W-:Y:S01]  /*ab60*/  UIADD3 UR10, UR6, 0x400, URZ ;  /* 0x00000400060a7890 */ /* 0x000fe2000fffe03f */
[----:B------:R-:W-:Y:S01]  /*ab70*/  FMNMX.FTZ R153, R20, R153, !PT ;  /* 0x0000009914997209 */ /* 0x000fe20007810000 */
[----:B------:R-:W-:Y:S01]  /*ab80*/  UMOV UR11, 0x40000040 ;  /* 0x40000040000b7882 */ /* 0x000fe20000000000 */
[----:B------:R-:W-:Y:S01]  /*ab90*/  IADD3 R120, -R234, 0xb, RZ ;  /* 0x0000000bea787810 */ /* 0x000fe20007ffe1ff */
[-CC-:B------:R-:W-:Y:S01]  /*aba0*/  FFMA.FTZ R202, R124, R88.reuse, -R233.reuse ;  /* 0x000000587cca7223 */ /* 0x180fe200000108e9 */
[----:B------:R-:W-:Y:S01]  /*abb0*/  FMNMX.FTZ R14, R170, R153, !PT ;  /* 0x00000099aa0e7209 */ /* 0x000fe20007810000 */
[----:B------:R-:W-:Y:S01]  /*abc0*/  FFMA.FTZ R153, R157, R88, -R233 ;  /* 0x000000589d997223 */ /* 0x000fe200000108e9 */
[----:B------:R-:W-:Y:S01]  /*abd0*/  @!P1 PRMT R124, RZ, 0x654, R118 ;  /* 0x00000654ff7c9816 */ /* 0x000fe20000000076 */
        /* <DEDUP_REMOVED lines=26> */
[----:B------:R-:W-:-:S03]  /*ad80*/  FFMA.FTZ R157, R129, R88, -R233 ;  /* 0x00000058819d7223 */ /* 0x000fc600000108e9 */
[----:B------:R-:W-:-:S03]  /*ad90*/  FMNMX.FTZ R129, R135, R14, !PT ;  /* 0x0000000e87817209 */ /* 0x000fc60007810000 */
[----:B------:R-:W-:Y:S01]  /*ada0*/  MUFU.EX2 R157, R157 ;  /* 0x0000009d009d7308 */ /* 0x000fe20000000800 */
        /* <DEDUP_REMOVED lines=16> */
[----:B0-----:R-:W-:Y:S01]  /*aeb0*/  FMNMX.FTZ R14, R193, R14, !PT ;  /* 0x0000000ec10e7209 */ /* 0x001fe20007810000 */
[-CC-:B------:R-:W-:Y:S01]  /*aec0*/  FFMA.FTZ R204, R112, R88.reuse, -R233.reuse ;  /* 0x0000005870cc7223 */ /* 0x180fe200000108e9 */
[----:B------:R-:W-:Y:S02]  /*aed0*/  FFMA.FTZ R206, R116, R88, -R233 ;  /* 0x0000005874ce7223 */ /* 0x000fe400000108e9 */
[----:B------:R-:W-:Y:S01]  /*aee0*/  FMNMX.FTZ R14, R99, R14, !PT ;  /* 0x0000000e630e7209 */ /* 0x000fe20007810000 */
[----:B------:R-:W-:Y:S01]  /*aef0*/  HGMMA.64x128x16.F32 R24, R208, gdesc[UR8].tnspB, R24, gsb0 ;  /* 0x41e00008d0187df0 */ /* 0x000fe20008000818 */
[----:B------:R-:W-:Y:S01]  /*af00*/  UIADD3 UR10, UR6, 0x480, URZ ;  /* 0x00000480060a7890 */ /* 0x000fe2000fffe03f */
[----:B------:R-:W-:Y:S01]  /*af10*/  MUFU.EX2 R204, R204 ;  /* 0x000000cc00cc7308 */ /* 0x000fe20000000800 */
[----:B------:R-:W-:Y:S01]  /*af20*/  UMOV UR11, 0x40000040 ;  /* 0x40000040000b7882 */ /* 0x000fe20000000000 */
[----:B-1----:R-:W-:Y:S01]  /*af30*/  FMNMX.FTZ R14, R195, R14, !PT ;  /* 0x0000000ec30e7209 */ /* 0x002fe20007810000 */
[----:B------:R-:W-:-:S03]  /*af40*/  UIADD3 UR6, UR6, 0x500, URZ ;  /* 0x0000050006067890 */ /* 0x000fc6000fffe03f */
[----:B------:R-:W-:Y:S02]  /*af50*/  FMNMX.FTZ R14, R103, R14, !PT ;  /* 0x0000000e670e7209 */ /* 0x000fe40007810000 */
[----:B------:R-:W-:Y:S02]  /*af60*/  MUFU.EX2 R206, R206 ;  /* 0x000000ce00ce7308 */ /* 0x000fe40000000800 */
[----:B--2---:R-:W-:-:S04]  /*af70*/  FMNMX.FTZ R14, R197, R14, !PT ;  /* 0x0000000ec50e7209 */ /* 0x004fc80007810000 */
[----:B------:R-:W-:-:S04]  /*af80*/  FMNMX.FTZ R14, R91, R14, !PT ;  /* 0x0000000e5b0e7209 */ /* 0x000fc80007810000 */
[----:B---3--:R-:W-:-:S04]  /*af90*/  FMNMX.FTZ R14, R199, R14, !PT ;  /* 0x0000000ec70e7209 */ /* 0x008fc80007810000 */
[----:B------:R-:W-:Y:S01]  /*afa0*/  FMNMX.FTZ R90, R95, R14, !PT ;  /* 0x0000000e5f5a7209 */ /* 0x000fe20007810000 */
[----:B------:R-:W-:-:S04]  /*afb0*/  FFMA.FTZ R14, R179, R88, -R233 ;  /* 0x00000058b30e7223 */ /* 0x000fc800000108e9 */
[----:B------:R-:W0:Y:S02]  /*afc0*/  SHFL.BFLY PT, R133, R90, 0x2, 0x1f ;  /* 0x0c401f005a857f89 */ /* 0x000e2400000e0000 */
[----:B------:R-:W-:Y:S01]  /*afd0*/  MUFU.EX2 R14, R14 ;  /* 0x0000000e000e7308 */ /* 0x000fe20000000800 */
[----:B0-----:R-:W-:Y:S01]  /*afe0*/  FMNMX.FTZ R94, R90, R133, !PT ;  /* 0x000000855a5e7209 */ /* 0x001fe20007810000 */
[----:B------:R-:W-:-:S04]  /*aff0*/  FFMA.FTZ R90, R181, R88, -R233 ;  /* 0x00000058b55a7223 */ /* 0x000fc800000108e9 */
[----:B------:R-:W0:Y:S02]  /*b000*/  SHFL.BFLY PT, R133, R94, 0x1, 0x1f ;  /* 0x0c201f005e857f89 */ /* 0x000e2400000e0000 */
[----:B------:R-:W-:Y:S01]  /*b010*/  MUFU.EX2 R90, R90 ;  /* 0x0000005a005a7308 */ /* 0x000fe20000000800 */
[----:B0-----:R-:W-:-:S07]  /*b020*/  FMNMX.FTZ R133, R94, R133, !PT ;  /* 0x000000855e857209 */ /* 0x001fce0007810000 */
[----:B------:R0:W-:Y:S01]  /*b030*/  MUFU.EX2 R94, R187 ;  /* 0x000000bb005e7308 */ /* 0x0001e20000000800 */
[----:B------:R-:W-:-:S04]  /*b040*/  FMUL.FTZ R181, R133, R88 ;  /* 0x0000005885b57220 */ /* 0x000fc80000410000 */
        /* <DEDUP_REMOVED lines=16> */
[-CC-:B------:R-:W-:Y:S01]  /*b150*/  FFMA.FTZ R122, R122, R88.reuse, -R181.reuse ;  /* 0x000000587a7a7223 */ /* 0x180fe200000108b5 */
[-CC-:B0-----:R-:W-:Y:S01]  /*b160*/  FFMA.FTZ R187, R158, R88.reuse, -R181.reuse ;  /* 0x000000589ebb7223 */ /* 0x181fe200000108b5 */
        /* <DEDUP_REMOVED lines=15> */
[----:B------:R-:W-:-:S05]  /*b260*/  FFMA.FTZ R95, R95, R88, -R181 ;  /* 0x000000585f5f7223 */ /* 0x000fca00000108b5 */
[----:B------:R-:W-:Y:S08]  /*b270*/  MUFU.EX2 R163, R163 ;  /* 0x000000a300a37308 */ /* 0x000ff00000000800 */
[----:B------:R-:W-:Y:S01]  /*b280*/  MUFU.EX2 R183, R183 ;  /* 0x000000b700b77308 */ /* 0x000fe20000000800 */
[----:B------:R-:W-:Y:S02]  /*b290*/  WARPGROUP.DEPBAR.LE gsb0, 0x0 ;  /* 0x00008000000079c5 */ /* 0x000fe40000010000 */
[----:B------:R-:W-:Y:S01]  /*b2a0*/  WARPGROUP.ARRIVE ;  /* 0x00000000000079c5 */ /* 0x000fe20000000000 */
[-CC-:B------:R-:W-:Y:S01]  /*b2b0*/  FFMA.FTZ R210, R177, R88.reuse, -R233.reuse ;  /* 0x00000058b1d27223 */ /* 0x180fe200000108e9 */
[----:B------:R-:W-:Y:S01]  /*b2c0*/  FADD.FTZ R177, -R133, R12 ;  /* 0x0000000c85b17221 */ /* 0x000fe20000010100 */
[-CC-:B------:R-:W-:Y:S01]  /*b2d0*/  FFMA.FTZ R208, R175, R88.reuse, -R233.reuse ;  /* 0x00000058afd07223 */ /* 0x180fe200000108e9 */
[-C--:B------:R-:W-:Y:S01]  /*b2e0*/  FFMA.FTZ R175, R185, R88.reuse, -R233 ;  /* 0x00000058b9af7223 */ /* 0x080fe200000108e9 */
[-CC-:B------:R-:W-:Y:S01]  /*b2f0*/  FFMA.FTZ R185, R154, R88.reuse, -R181.reuse ;  /* 0x000000589ab97223 */ /* 0x180fe200000108b5 */
[----:B------:R-:W-:Y:S01]  /*b300*/  HGMMA.64x128x16.F32 R24, R212, gdesc[UR8].tnspB, R24, gsb0 ;  /* 0x41e00008d4187df0 */ /* 0x000fe20008000818 */
[----:B------:R-:W-:Y:S01]  /*b310*/  UMOV UR10, UR6 ;  /* 0x00000006000a7c82 */ /* 0x000fe20008000000 */
[----:B------:R-:W-:Y:S01]  /*b320*/  UMOV UR11, 0x40000040 ;  /* 0x40000040000b7882 */ /* 0x000fe20000000000 */
[-C--:B------:R-:W-:Y:S01]  /*b330*/  FMUL.FTZ R12, R177, R88.reuse ;  /* 0x00000058b10c7220 */ /* 0x080fe20000410000 */
[-CC-:B------:R-:W-:Y:S01]  /*b340*/  FFMA.FTZ R177, R21, R88.reuse, -R181.reuse ;  /* 0x0000005815b17223 */ /* 0x180fe200000108b5 */
[----:B------:R-:W-:Y:S01]  /*b350*/  MUFU.EX2 R116, R116 ;  /* 0x0000007400747308 */ /* 0x000fe20000000800 */
[-CC-:B------:R-:W-:Y:S01]  /*b360*/  FFMA.FTZ R21, R130, R88.reuse, -R181.reuse ;  /* 0x0000005882157223 */ /* 0x180fe200000108b5 */
[-CC-:B------:R-:W-:Y:S01]  /*b370*/  FFMA.FTZ R209, R189, R88.reuse, -R181.reuse ;  /* 0x00000058bdd17223 */ /* 0x180fe200000108b5 */
[----:B------:R-:W-:Y:S01]  /*b380*/  FFMA.FTZ R211, R191, R88, -R181 ;  /* 0x00000058bfd37223 */ /* 0x000fe200000108b5 */
[----:B------:R-:W-:-:S04]  /*b390*/  R2UR UR6, R16 ;  /* 0x00000000100672ca */ /* 0x000fc800000e0000 */
[----:B------:R-:W-:Y:S08]  /*b3a0*/  MUFU.EX2 R12, R12 ;  /* 0x0000000c000c7308 */ /* 0x000ff00000000800 */
[----:B------:R-:W0:Y:S08]  /*b3b0*/  MUFU.EX2 R177, R177 ;  /* 0x000000b100b17308 */ /* 0x000e300000000800 */
[----:B------:R-:W-:Y:S08]  /*b3c0*/  MUFU.EX2 R185, R185 ;  /* 0x000000b900b97308 */ /* 0x000ff00000000800 */
[----:B------:R-:W-:Y:S01]  /*b3d0*/  MUFU.EX2 R110, R110 ;  /* 0x0000006e006e7308 */ /* 0x000fe20000000800 */
[----:B0-----:R-:W-:Y:S01]  /*b3e0*/  FFMA.FTZ R135, R12, R3, R177 ;  /* 0x000000030c877223 */ /* 0x001fe200000100b1 */
[----:B------:R-:W-:-:S06]  /*b3f0*/  F2FP.F16.F32.PACK_AB R177, R20, R177 ;  /* 0x000000b114b1723e */ /* 0x000fcc00000000ff */
        /* <DEDUP_REMOVED lines=13> */
[----:B------:R-:W-:Y:S08]  /*b4d0*/  MUFU.EX2 R21, R21 ;  /* 0x0000001500157308 */ /* 0x000ff00000000800 */
[----:B------:R-:W-:Y:S01]  /*b4e0*/  MUFU.EX2 R108, R108 ;  /* 0x0000006c006c7308 */ /* 0x000fe20000000800 */
[----:B------:R-:W-:-:S02]  /*b4f0*/  WARPGROUP.DEPBAR.LE gsb0, 0x0 ;  /* 0x00008000000079c5 */ /* 0x000fc40000010000 */
[----:B------:R-:W-:Y:S01]  /*b500*/  WARPGROUP.ARRIVE ;  /* 0x00000000000079c5 */ /* 0x000fe20000000000 */
[----:B------:R-:W-:Y:S02]  /*b510*/  F2FP.F16.F32.PACK_AB R212, R97, R14 ;  /* 0x0000000e61d4723e */ /* 0x000fe400000000ff */
[----:B------:R-:W-:Y:S02]  /*b520*/  F2FP.F16.F32.PACK_AB R214, R101, R90 ;  /* 0x0000005a65d6723e */ /* 0x000fe400000000ff */
[----:B------:R-:W-:Y:S01]  /*b530*/  MUFU.EX2 R118, R134 ;  /* 0x0000008600767308 */ /* 0x000fe20000000800 */
[----:B------:R-:W-:Y:S07]  /*b540*/  HGMMA.64x128x16.F32 R24, R216, gdesc[UR8].tnspB, R24, gsb0 ;  /* 0x41e00008d8187df0 */ /* 0x000fee0008000818 */
[----:B------:R-:W-:Y:S08]  /*b550*/  MUFU.EX2 R131, R131 ;  /* 0x0000008300837308 */ /* 0x000ff00000000800 */
[----:B------:R-:W0:Y:S08]  /*b560*/  MUFU.EX2 R10, R10 ;  /* 0x0000000a000a7308 */ /* 0x000e300000000800 */
[----:B------:R-:W1:Y:S08]  /*b570*/  MUFU.EX2 R203, R203 ;  /* 0x000000cb00cb7308 */ /* 0x000e700000000800 */
        /* <DEDUP_REMOVED lines=10> */
[----:B------:R2:W-:Y:S06]  /*b620*/  BAR.ARV R120, 0x100 ;  /* 0x000400780000751d */ /* 0x0005ec0000002000 */
[----:B------:R3:W-:Y:S01]  /*b630*/  @!P1 SYNCS.ARRIVE.TRANS64.RED.A1T0 RZ, [R124+URZ], RZ ;  /* 0x000000ff7cff99a7 */ /* 0x0007e2000810043f */
[-C--:B------:R-:W-:Y:S01]  /*b640*/  FMUL.FTZ R24, R24, R11.reuse ;  /* 0x0000000b18187220 */ /* 0x080fe20000410000 */
[----:B--2---:R-:W-:Y:S01]  /*b650*/  FADD.FTZ R120, R178, R151 ;  /* 0x00000097b2787221 */ /* 0x004fe20000010000 */
[-C--:B------:R-:W-:Y:S01]  /*b660*/  FMUL.FTZ R25, R25, R11.reuse ;  /* 0x0000000b19197220 */ /* 0x080fe20000410000 */
[-C--:B------:R-:W-:Y:S01]  /*b670*/  FMUL.FTZ R28, R28, R11.reuse ;  /* 0x0000000b1c1c7220 */ /* 0x080fe20000410000 */
[-C--:B------:R-:W-:Y:S01]  /*b680*/  FMUL.FTZ R29, R29, R11.reuse ;  /* 0x0000000b1d1d7220 */ /* 0x080fe20000410000 */
[-C--:B------:R-:W-:Y:S01]  /*b690*/  FMUL.FTZ R32, R32, R11.reuse ;  /* 0x0000000b20207220 */ /* 0x080fe20000410000 */
[-C--:B------:R-:W-:Y:S01]  /*b6a0*/  FMUL.FTZ R33, R33, R11.reuse ;  /* 0x0000000b21217220 */ /* 0x080fe20000410000 */
[----:B---3--:R-:W-:Y:S01]  /*b6b0*/  FADD.FTZ R124, R20, R135 ;  /* 0x00000087147c7221 */ /* 0x008fe20000010000 */
[----:B------:R-:W-:Y:S01]  /*b6c0*/  FADD.FTZ R135, R169, R120 ;  /* 0x00000078a9877221 */ /* 0x000fe20000010000 */
[----:B------:R2:W-:Y:S01]  /*b6d0*/  @!P1 SYNCS.ARRIVE.TRANS64.RED.A1T0 RZ, [R128+URZ], RZ ;  /* 0x000000ff80ff99a7 */ /* 0x0005e2000810043f */
[----:B------:R-:W-:Y:S01]  /*b6e0*/  FMUL.FTZ R36, R36, R11 ;  /* 0x0000000b24247220 */ /* 0x000fe20000410000 */
[----:B------:R-:W-:Y:S01]  /*b6f0*/  FADD.FTZ R123, R179, R124 ;  /* 0x0000007cb37b7221 */ /* 0x000fe20000010000 */
[----:B------:R-:W-:Y:S01]  /*b700*/  FADD.FTZ R120, R180, R135 ;  /* 0x00000087b4787221 */ /* 0x000fe20000010000 */
[C---:B------:R-:W-:Y:S01]  /*b710*/  F2FP.F16.F32.PACK_AB R179, R96.reuse, R179 ;  /* 0x000000b360b3723e */ /* 0x040fe200000000ff */
[-C--:B------:R-:W-:Y:S01]  /*b720*/  FMUL.FTZ R37, R37, R11.reuse ;  /* 0x0000000b25257220 */ /* 0x080fe20000410000 */
[----:B------:R-:W-:Y:S01]  /*b730*/  FADD.FTZ R123, R96, R123 ;  /* 0x0000007b607b7221 */ /* 0x000fe20000010000 */
[----:B------:R-:W-:Y:S01]  /*b740*/  F2FP.F16.F32.PACK_AB R180, R201, R180 ;  /* 0x000000b4c9b4723e */ /* 0x000fe200000000ff */
[-C--:B------:R-:W-:Y:S01]  /*b750*/  FMUL.FTZ R40, R40, R11.reuse ;  /* 0x0000000b28287220 */ /* 0x080fe20000410000 */
[----:B------:R-:W-:Y:S01]  /*b760*/  FMUL.FTZ R41, R41, R11 ;  /* 0x0000000b29297220 */ /* 0x000fe20000410000 */
[----:B------:R-:W-:Y:S01]  /*b770*/  FADD.FTZ R122, R112, R123 ;  /* 0x0000007b707a7221 */ /* 0x000fe20000010000 */
[----:B------:R-:W-:Y:S01]  /*b780*/  FADD.FTZ R123, R201, R120 ;  /* 0x00000078c97b7221 */ /* 0x000fe20000010000 */
[-C--:B------:R-:W-:Y:S01]  /*b790*/  FFMA.FTZ R120, R115, R88.reuse, -R181 ;  /* 0x0000005873787223 */ /* 0x080fe200000108b5 */
[----:B0-----:R-:W-:Y:S01]  /*b7a0*/  F2FP.F16.F32.PACK_AB R201, R10, R3 ;  /* 0x000000030ac9723e */ /* 0x001fe200000000ff */
[----:B------:R-:W-:Y:S01]  /*b7b0*/  FADD.FTZ R122, R163, R122 ;  /* 0x0000007aa37a7221 */ /* 0x000fe20000010000 */
[----:B------:R-:W-:Y:S01]  /*b7c0*/  FADD.FTZ R114, R182, R123 ;  /* 0x0000007bb6727221 */ /* 0x000fe20000010000 */
[-C--:B------:R-:W-:Y:S01]  /*b7d0*/  FMUL.FTZ R44, R44, R11.reuse ;  /* 0x0000000b2c2c7220 */ /* 0x080fe20000410000 */
[----:B------:R-:W-:Y:S01]  /*b7e0*/  FMUL.FTZ R45, R45, R11 ;  /* 0x0000000b2d2d7220 */ /* 0x000fe20000410000 */
[----:B------:R-:W-:Y:S01]  /*b7f0*/  FADD.FTZ R115, R183, R122 ;  /* 0x0000007ab7737221 */ /* 0x000fe20000010000 */
[----:B------:R-:W-:Y:S01]  /*b800*/  FADD.FTZ R123, R161, R114 ;  /* 0x00000072a17b7221 */ /* 0x000fe20000010000 */
[-C--:B------:R-:W-:Y:S01]  /*b810*/  FFMA.FTZ R122, R119, R88.reuse, -R181 ;  /* 0x00000058777a7223 */ /* 0x080fe200000108b5 */
[----:B------:R0:W3:Y:S01]  /*b820*/  MUFU.EX2 R114, R127 ;  /* 0x0000007f00727308 */ /* 0x0000e20000000800 */
[----:B------:R-:W-:Y:S01]  /*b830*/  FADD.FTZ R124, R116, R115 ;  /* 0x00000073747c7221 */ /* 0x000fe20000010000 */
[----:B------:R-:W-:Y:S01]  /*b840*/  FADD.FTZ R126, R184, R123 ;  /* 0x0000007bb87e7221 */ /* 0x000fe20000010000 */
[-CC-:B------:R-:W-:Y:S01]  /*b850*/  FFMA.FTZ R123, R111, R88.reuse, -R181.reuse ;  /* 0x000000586f7b7223 */ /* 0x180fe200000108b5 */
[-CC-:B------:R-:W-:Y:S01]  /*b860*/  FFMA.FTZ R119, R99, R88.reuse, -R181.reuse ;  /* 0x0000005863777223 */ /* 0x180fe200000108b5 */
[----:B------:R-:W-:Y:S01]  /*b870*/  FADD.FTZ R115, R185, R124 ;  /* 0x0000007cb9737221 */ /* 0x000fe20000010000 */
[-C--:B------:R-:W-:Y:S01]  /*b880*/  FFMA.FTZ R124, R107, R88.reuse, -R181 ;  /* 0x000000586b7c7223 */ /* 0x080fe200000108b5 */
[----:B------:R-:W-:Y:S01]  /*b890*/  FADD.FTZ R107, R165, R126 ;  /* 0x0000007ea56b7221 */ /* 0x000fe20000010000 */
[C---:B------:R-:W-:Y:S01]  /*b8a0*/  F2FP.F16.F32.PACK_AB R185, R110.reuse, R185 ;  /* 0x000000b96eb9723e */ /* 0x040fe200000000ff */
[----:B------:R-:W-:Y:S01]  /*b8b0*/  FADD.FTZ R126, R110, R115 ;  /* 0x000000736e7e7221 */ /* 0x000fe20000010000 */
[----:B------:R-:W4:Y:S01]  /*b8c0*/  MUFU.EX2 R120, R120 ;  /* 0x0000007800787308 */ /* 0x000f220000000800 */
[----:B--2---:R-:W-:Y:S01]  /*b8d0*/  FADD.FTZ R128, R186, R107 ;  /* 0x0000006bba807221 */ /* 0x004fe20000010000 */
[----:B------:R-:W-:Y:S01]  /*b8e0*/  FFMA.FTZ R107, R193, R88, -R181 ;  /* 0x00000058c16b7223 */ /* 0x000fe200000108b5 */
[----:B------:R-:W-:Y:S01]  /*b8f0*/  FADD.FTZ R111, R187, R126 ;  /* 0x0000007ebb6f7221 */ /* 0x000fe20000010000 */
[C---:B------:R-:W-:Y:S01]  /*b900*/  F2FP.F16.F32.PACK_AB R187, R106.reuse, R187 ;  /* 0x000000bb6abb723e */ /* 0x040fe200000000ff */
[----:B------:R-:W-:Y:S01]  /*b910*/  FADD.FTZ R115, R153, R128 ;  /* 0x0000008099737221 */ /* 0x000fe20000010000 */
[----:B------:R-:W-:Y:S01]  /*b920*/  F2FP.F16.F32.PACK_AB R193, R139, R100 ;  /* 0x000000648bc1723e */ /* 0x000fe200000000ff */
[----:B0-----:R-:W-:Y:S01]  /*b930*/  FADD.FTZ R127, R106, R111 ;  /* 0x0000006f6a7f7221 */ /* 0x001fe20000010000 */
[----:B------:R-:W0:Y:S01]  /*b940*/  MUFU.EX2 R122, R122 ;  /* 0x0000007a007a7308 */ /* 0x000e220000000800 */
[----:B------:R-:W-:Y:S01]  /*b950*/  FADD.FTZ R126, R188, R115 ;  /* 0x00000073bc7e7221 */ /* 0x000fe20000010000 */
[----:B------:R-:W-:Y:S01]  /*b960*/  FFMA.FTZ R111, R195, R88, -R181 ;  /* 0x00000058c36f7223 */ /* 0x000fe200000108b5 */
[----:B------:R-:W-:Y:S01]  /*b970*/  FADD.FTZ R128, R104, R127 ;  /* 0x0000007f68807221 */ /* 0x000fe20000010000 */
[----:B------:R-:W-:Y:S01]  /*b980*/  F2FP.F16.F32.PACK_AB R195, R143, R98 ;  /* 0x000000628fc3723e */ /* 0x000fe200000000ff */
[----:B------:R-:W-:Y:S01]  /*b990*/  FADD.FTZ R99, R145, R126 ;  /* 0x0000007e91637221 */ /* 0x000fe20000010000 */
[-C--:B------:R-:W-:Y:S01]  /*b9a0*/  FFMA.FTZ R115, R197, R88.reuse, -R181 ;  /* 0x00000058c5737223 */ /* 0x080fe200000108b5 */
[----:B------:R-:W-:Y:S01]  /*b9b0*/  FADD.FTZ R127, R155, R128 ;  /* 0x000000809b7f7221 */ /* 0x000fe20000010000 */
[----:B------:R-:W2:Y:S01]  /*b9c0*/  MUFU.EX2 R20, R124 ;  /* 0x0000007c00147308 */ /* 0x000ea20000000800 */
[----:B------:R-:W-:Y:S01]  /*b9d0*/  FADD.FTZ R126, R190, R99 ;  /* 0x00000063be7e7221 */ /* 0x000fe20000010000 */
[----:B------:R-:W-:Y:S01]  /*b9e0*/  F2FP.F16.F32.PACK_AB R197, R108, R21 ;  /* 0x000000156cc5723e */ /* 0x000fe200000000ff */
[----:B------:R-:W-:Y:S01]  /*b9f0*/  FADD.FTZ R128, R102, R127 ;  /* 0x0000007f66807221 */ /* 0x000fe20000010000 */
[-CC-:B------:R-:W-:Y:S01]  /*ba00*/  FFMA.FTZ R99, R91, R88.reuse, -R181.reuse ;  /* 0x000000585b637223 */ /* 0x180fe200000108b5 */
[----:B------:R-:W-:Y:S01]  /*ba10*/  FADD.FTZ R127, R149, R126 ;  /* 0x0000007e957f7221 */ /* 0x000fe20000010000 */
[----:B------:R-:W-:Y:S01]  /*ba20*/  FFMA.FTZ R91, R199, R88, -R181 ;  /* 0x00000058c75b7223 */ /* 0x000fe200000108b5 */
[----:B------:R-:W-:Y:S01]  /*ba30*/  FADD.FTZ R135, R147, R128 ;  /* 0x0000008093877221 */ /* 0x000fe20000010000 */
[----:B------:R-:W-:Y:S01]  /*ba40*/  MUFU.EX2 R119, R119 ;  /* 0x0000007700777308 */ /* 0x000fe20000000800 */
[----:B------:R-:W-:Y:S01]  /*ba50*/  FADD.FTZ R126, R192, R127 ;  /* 0x0000007fc07e7221 */ /* 0x000fe20000010000 */
[-C--:B------:R-:W-:Y:S01]  /*ba60*/  FMUL.FTZ R48, R48, R11.reuse ;  /* 0x0000000b30307220 */ /* 0x080fe20000410000 */
[----:B------:R-:W-:Y:S01]  /*ba70*/  FADD.FTZ R128, R100, R135 ;  /* 0x0000008764807221 */ /* 0x000fe20000010000 */
[-C--:B------:R-:W-:Y:S01]  /*ba80*/  FMUL.FTZ R49, R49, R11.reuse ;  /* 0x0000000b31317220 */ /* 0x080fe20000410000 */
[----:B------:R-:W-:Y:S01]  /*ba90*/  FADD.FTZ R15, R137, R126 ;  /* 0x0000007e890f7221 */ /* 0x000fe20000010000 */
[-C--:B------:R-:W-:Y:S01]  /*baa0*/  FMUL.FTZ R52, R52, R11.reuse ;  /* 0x0000000b34347220 */ /* 0x080fe20000410000 */
        /* <DEDUP_REMOVED lines=25> */
[----:B------:R5:W2:Y:S01]  /*bc40*/  MUFU.EX2 R96, R123 ;  /* 0x0000007b00607308 */ /* 0x000aa20000000800 */
        /* <DEDUP_REMOVED lines=10> */
[----:B-1----:R-:W-:Y:S01]  /*bcf0*/  FADD.FTZ R15, R203, R104 ;  /* 0x00000068cb0f7221 */ /* 0x002fe20000010000 */
[-C--:B------:R-:W-:Y:S01]  /*bd00*/  FMUL.FTZ R84, R84, R11.reuse ;  /* 0x0000000b54547220 */ /* 0x080fe20000410000 */
[----:B-----5:R-:W-:Y:S01]  /*bd10*/  FADD.FTZ R123, R125, R106 ;  /* 0x0000006a7d7b7221 */ /* 0x020fe20000010000 */
[----:B------:R-:W-:Y:S01]  /*bd20*/  FMUL.FTZ R85, R85, R11 ;  /* 0x0000000b55557220 */ /* 0x000fe20000410000 */
[----:B---3--:R-:W-:Y:S01]  /*bd30*/  FADD.FTZ R102, R114, R15 ;  /* 0x0000000f72667221 */ /* 0x008fe20000010000 */
[-C--:B------:R-:W-:Y:S01]  /*bd40*/  FMUL.FTZ R26, R26, R12.reuse ;  /* 0x0000000c1a1a7220 */ /* 0x080fe20000410000 */
[----:B------:R-:W-:Y:S01]  /*bd50*/  FADD.FTZ R100, R204, R123 ;  /* 0x0000007bcc647221 */ /* 0x000fe20000010000 */
[-C--:B------:R-:W-:Y:S01]  /*bd60*/  FMUL.FTZ R27, R27, R12.reuse ;  /* 0x0000000c1b1b7220 */ /* 0x080fe20000410000 */
[----:B------:R-:W-:Y:S01]  /*bd70*/  FADD.FTZ R15, R205, R102 ;  /* 0x00000066cd0f7221 */ /* 0x000fe20000010000 */
[-C--:B------:R-:W-:Y:S01]  /*bd80*/  FMUL.FTZ R30, R30, R12.reuse ;  /* 0x0000000c1e1e7220 */ /* 0x080fe20000410000 */
[----:B----4-:R-:W-:Y:S01]  /*bd90*/  FADD.FTZ R107, R113, R100 ;  /* 0x00000064716b7221 */ /* 0x010fe20000010000 */
[----:B------:R-:W1:Y:S01]  /*bda0*/  MUFU.EX2 R102, R111 ;  /* 0x0000006f00667308 */ /* 0x000e620000000800 */
        /* <DEDUP_REMOVED lines=8> */
[----:B0-----:R-:W-:Y:S01]  /*be30*/  FADD.FTZ R98, R122, R15 ;  /* 0x0000000f7a627221 */ /* 0x001fe20000010000 */
[-C--:B------:R-:W-:Y:S01]  /*be40*/  FMUL.FTZ R39, R39, R12.reuse ;  /* 0x0000000c27277220 */ /* 0x080fe20000410000 */
[----:B------:R-:W-:Y:S01]  /*be50*/  FADD.FTZ R100, R208, R21 ;  /* 0x00000015d0647221 */ /* 0x000fe20000010000 */
[-C--:B------:R-:W-:Y:S01]  /*be60*/  FMUL.FTZ R42, R42, R12.reuse ;  /* 0x0000000c2a2a7220 */ /* 0x080fe20000410000 */
[----:B------:R-:W-:Y:S01]  /*be70*/  FADD.FTZ R15, R209, R98 ;  /* 0x00000062d10f7221 */ /* 0x000fe20000010000 */
[-C--:B------:R-:W-:Y:S01]  /*be80*/  FMUL.FTZ R43, R43, R12.reuse ;  /* 0x0000000c2b2b7220 */ /* 0x080fe20000410000 */
[----:B------:R-:W-:Y:S01]  /*be90*/  FADD.FTZ R3, R105, R100 ;  /* 0x0000006469037221 */ /* 0x000fe20000010000 */
[-C--:B------:R-:W-:Y:S01]  /*bea0*/  FMUL.FTZ R46, R46, R12.reuse ;  /* 0x0000000c2e2e7220 */ /* 0x080fe20000410000 */
[----:B--2---:R-:W-:Y:S01]  /*beb0*/  FADD.FTZ R10, R20, R15 ;  /* 0x0000000f140a7221 */ /* 0x004fe20000010000 */
[----:B------:R-:W0:Y:S01]  /*bec0*/  MUFU.EX2 R100, R115 ;  /* 0x0000007300647308 */ /* 0x000e220000000800 */
[----:B------:R-:W-:Y:S01]  /*bed0*/  FADD.FTZ R98, R210, R3 ;  /* 0x00000003d2627221 */ /* 0x000fe20000010000 */
[-C--:B------:R-:W-:Y:S01]  /*bee0*/  FMUL.FTZ R47, R47, R12.reuse ;  /* 0x0000000c2f2f7220 */ /* 0x080fe20000410000 */
[----:B------:R-:W-:Y:S01]  /*bef0*/  FADD.FTZ R3, R211, R10 ;  /* 0x0000000ad3037221 */ /* 0x000fe20000010000 */
[-C--:B------:R-:W-:Y:S01]  /*bf00*/  FMUL.FTZ R50, R50, R12.reuse ;  /* 0x0000000c32327220 */ /* 0x080fe20000410000 */
[----:B------:R-:W-:Y:S01]  /*bf10*/  FADD.FTZ R15, R109, R98 ;  /* 0x000000626d0f7221 */ /* 0x000fe20000010000 */
[-C--:B------:R-:W-:Y:S01]  /*bf20*/  FMUL.FTZ R51, R51, R12.reuse ;  /* 0x0000000c33337220 */ /* 0x080fe20000410000 */
[----:B------:R-:W-:Y:S01]  /*bf30*/  FADD.FTZ R3, R96, R3 ;  /* 0x0000000360037221 */ /* 0x000fe20000010000 */
[----:B------:R-:W2:Y:S01]  /*bf40*/  MUFU.EX2 R98, R91 ;  /* 0x0000005b00627308 */ /* 0x000ea20000000800 */
        /* <DEDUP_REMOVED lines=10> */
[----:B-1----:R-:W-:Y:S01]  /*bff0*/  FADD.FTZ R3, R102, R3 ;  /* 0x0000000366037221 */ /* 0x002fe20000010000 */
        /* <DEDUP_REMOVED lines=12> */
[----:B------:R-:W-:Y:S01]  /*c0c0*/  FMUL.FTZ R75, R75, R12 ;  /* 0x0000000c4b4b7220 */ /* 0x000fe20000410000 */
[----:B------:R-:W-:Y:S01]  /*c0d0*/  FADD.FTZ R10, R94, R15 ;  /* 0x0000000f5e0a7221 */ /* 0x000fe20000010000 */
[----:B------:R-:W-:-:S02]  /*c0e0*/  IMAD.U32 R15, RZ, RZ, UR6 ;  /* 0x00000006ff0f7e24 */ /* 0x000fc4000f8e00ff */
[----:B--2---:R-:W-:Y:S01]  /*c0f0*/  FADD.FTZ R3, R98, R3 ;  /* 0x0000000362037221 */ /* 0x004fe20000010000 */
[-C--:B------:R-:W-:Y:S01]  /*c100*/  FMUL.FTZ R78, R78, R12.reuse ;  /* 0x0000000c4e4e7220 */ /* 0x080fe20000410000 */
[-C--:B------:R-:W-:Y:S01]  /*c110*/  FMUL.FTZ R79, R79, R12.reuse ;  /* 0x0000000c4f4f7220 */ /* 0x080fe20000410000 */
[-C--:B------:R-:W-:Y:S01]  /*c120*/  FMUL.FTZ R82, R82, R12.reuse ;  /* 0x0000000c52527220 */ /* 0x080fe20000410000 */
[-C--:B------:R-:W-:Y:S01]  /*c130*/  FMUL.FTZ R83, R83, R12.reuse ;  /* 0x0000000c53537220 */ /* 0x080fe20000410000 */
[-C--:B------:R-:W-:Y:S01]  /*c140*/  FMUL.FTZ R86, R86, R12.reuse ;  /* 0x0000000c56567220 */ /* 0x080fe20000410000 */
[----:B------:R-:W-:Y:S01]  /*c150*/  FMUL.FTZ R87, R87, R12 ;  /* 0x0000000c57577220 */ /* 0x000fe20000410000 */
[----:B------:R-:W-:Y:S01]  /*c160*/  F2FP.F16.F32.PACK_AB R178, R169, R178 ;  /* 0x000000b2a9b2723e */ /* 0x000fe200000000ff */
[----:B------:R-:W-:Y:S01]  /*c170*/  FADD.FTZ R10, R93, R10 ;  /* 0x0000000a5d0a7221 */ /* 0x000fe20000010000 */
[----:B------:R-:W-:Y:S01]  /*c180*/  F2FP.F16.F32.PACK_AB R181, R163, R112 ;  /* 0x00000070a3b5723e */ /* 0x000fe200000000ff */
[----:B------:R-:W-:Y:S01]  /*c190*/  FADD.FTZ R3, R95, R3 ;  /* 0x000000035f037221 */ /* 0x000fe20000010000 */
[----:B------:R-:W-:Y:S01]  /*c1a0*/  F2FP.F16.F32.PACK_AB R182, R161, R182 ;  /* 0x000000b6a1b6723e */ /* 0x000fe200000000ff */
[----:B------:R-:W-:Y:S01]  /*c1b0*/  IMAD.MOV.U32 R12, RZ, RZ, R133 ;  /* 0x000000ffff0c7224 */ /* 0x000fe200078e0085 */
[----:B------:R-:W-:Y:S01]  /*c1c0*/  F2FP.F16.F32.PACK_AB R183, R116, R183 ;  /* 0x000000b774b7723e */ /* 0x000fe200000000ff */
[----:B------:R-:W-:Y:S01]  /*c1d0*/  IMAD.MOV.U32 R11, RZ, RZ, R89 ;  /* 0x000000ffff0b7224 */ /* 0x000fe200078e0059 */
        /* <DEDUP_REMOVED lines=26> */
[----:B------:R-:W-:Y:S06]  /*c380*/  @P2 BRA `(.L_x_6712) ;  /* 0xffffffa800582947 */ /* 0x000fec000383ffff */
.L_x_6703:
[----:B------:R-:W-:Y:S06]  /*c390*/  BAR.ARV 0x8, 0x180 ;  /* 0x0206000000007b1d */ /* 0x000fec0000002000 */
[----:B------:R-:W-:Y:S05]  /*c3a0*/  @!P0 BRA `(.L_x_6713) ;  /* 0x0000000000048947 */ /* 0x000fea0003800000 */
[----:B------:R-:W-:Y:S01]  /*c3b0*/  BPT.TRAP 0x1 ;  /* 0x000000040000795c */ /* 0x000fe20000300000 */
.L_x_6713:
        /* <DEDUP_REMOVED lines=8> */
.L_x_6714:
[----:B-1----:R-:W-:Y:S05]  /*c440*/  @P2 BRA `(.L_x_6715) ;  /* 0x0000000000082947 */ /* 0x002fea0003800000 */
[----:B------:R-:W1:Y:S02]  /*c450*/  SYNCS.PHASECHK.TRANS64.TRYWAIT P0, [UR8+0x34850], R0 ;  /* 0x03485000ff0075a7 */ /* 0x000e640008000148 */
[----:B-1----:R-:W-:Y:S05]  /*c460*/  @!P0 BRA `(.L_x_6716) ;  /* 0x0000005c00bc8947 */ /* 0x002fea0003800000 */
.L_x_6715:
[----:B------:R-:W-:Y:S01]  /*c470*/  R2UR UR12, R2 ;  /* 0x00000000020c72ca */ /* 0x000fe200000e0000 */
[----:B------:R-:W-:Y:S01]  /*c480*/  WARPGROUP.ARRIVE ;  /* 0x00000000000079c5 */ /* 0x000fe20000000000 */
[----:B------:R-:W-:Y:S01]  /*c490*/  UMOV UR7, 0x40000040 ;  /* 0x4000004000077882 */ /* 0x000fe20000000000 */
[----:B------:R-:W-:Y:S01]  /*c4a0*/  UMOV UR11, 0x40000040 ;  /* 0x40000040000b7882 */ /* 0x000fe20000000000 */
[----:B-1----:R-:W1:Y:S01]  /*c4b0*/  SHFL.BFLY PT, R5, R10, 0x2, 0x1f ;  /* 0x0c401f000a057f89 */ /* 0x002e6200000e0000 */
[----:B------:R-:W-:Y:S01]  /*c4c0*/  IMAD.MOV.U32 R93, RZ, RZ, -0x800000 ;  /* 0xff800000ff5d7424 */ /* 0x000fe200078e00ff */
[----:B------:R-:W2:Y:S01]  /*c4d0*/  LDC R96, c[0x0][0xc38] ;  /* 0x00030e00ff607b82 */ /* 0x000ea20000000800 */
[----:B------:R-:W-:Y:S01]  /*c4e0*/  IMAD.MOV.U32 R108, RZ, RZ, RZ ;  /* 0x000000ffff6c7224 */ /* 0x000fe200078e00ff */
[----:B0-----:R-:W0:Y:S01]  /*c4f0*/  SHFL.BFLY PT, R0, R3, 0x2, 0x1f ;  /* 0x0c401f0003007f89 */ /* 0x001e2200000e0000 */
[----:B------:R-:W-:Y:S01]  /*c500*/  IMAD.MOV.U32 R97, RZ, RZ, RZ ;  /* 0x000000ffff617224 */ /* 0x000fe200078e00ff */
[----:B------:R-:W-:Y:S01]  /*c510*/  R2UR UR13, R225 ;  /* 0x00000000e10d72ca */ /* 0x000fe200000e0000 */
[----:B------:R-:W-:Y:S01]  /*c520*/  IMAD.MOV.U32 R92, RZ, RZ, -0x800000 ;  /* 0xff800000ff5c7424 */ /* 0x000fe200078e00ff */
[----:B------:R-:W-:Y:S01]  /*c530*/  R2UR UR14, R226 ;  /* 0x00000000e20e72ca */ /* 0x000fe200000e0000 */
[----:B------:R-:W-:Y:S01]  /*c540*/  UIADD3 UR4, UR12, 0x400, URZ ;  /* 0x000004000c047890 */ /* 0x000fe2000fffe03f */
[----:B------:R-:W-:-:S03]  /*c550*/  R2UR UR9, R224 ;  /* 0x00000000e00972ca */ /* 0x000fc600000e0000 */
[----:B------:R-:W-:-:S04]  /*c560*/  USHF.R.U32.HI UR4, URZ, 0x4, UR4 ;  /* 0x000000043f047899 */ /* 0x000fc80008011604 */
[----:B------:R-:W-:-:S04]  /*c570*/  ULOP3.LUT UR4, UR4, 0x3fff, URZ, 0xc0, !UPT ;  /* 0x00003fff04047892 */ /* 0x000fc8000f8ec03f */
[----:B------:R-:W-:Y:S01]  /*c580*/  ULOP3.LUT UR4, UR4, 0x5800000, URZ, 0xfc, !UPT ;  /* 0x0580000004047892 */ /* 0x000fe2000f8efc3f */
[----:B-1----:R-:W-:-:S03]  /*c590*/  FADD.FTZ R5, R5, R10 ;  /* 0x0000000a05057221 */ /* 0x002fc60000010000 */
[----:B------:R-:W-:Y:S01]  /*c5a0*/  UIMAD UR6, UR60, 0xb00, UR4 ;  /* 0x00000b003c0678a4 */ /* 0x000fe2000f8e0204 */
[----:B0-----:R-:W-:-:S03]  /*c5b0*/  FADD.FTZ R2, R0, R3 ;  /* 0x0000000300027221 */ /* 0x001fc60000010000 */
[----:B------:R-:W-:Y:S01]  /*c5c0*/  UIADD3 UR4, UR6, 0x80, URZ ;  /* 0x0000008006047890 */ /* 0x000fe2000fffe03f */
[----:B------:R-:W0:Y:S08]  /*c5d0*/  SHFL.BFLY PT, R0, R5, 0x1, 0x1f ;  /* 0x0c201f0005007f89 */ /* 0x000e3000000e0000 */
[----:B------:R-:W-:Y:S03]  /*c5e0*/  HGMMA.64x128x16.F32 R24, R176, gdesc[UR4].tnspB, R24, gsb0 ;  /* 0x41e00004b0187df0 */ /* 0x000fe60008000818 */
[----:B------:R-:W1:Y:S01]  /*c5f0*/  S2UR UR7, SR_SWINHI ;  /* 0x00000000000779c3 */ /* 0x000e620000002f00 */
[----:B------:R-:W-:Y:S01]  /*c600*/  UMOV UR10, UR4 ;  /* 0x00000004000a7c82 */ /* 0x000fe20008000000 */
[----:B------:R-:W-:Y:S01]  /*c610*/  UIADD3 UR4, UR6, 0x100, URZ ;  /* 0x0000010006047890 */ /* 0x000fe2000fffe03f */
[----:B------:R-:W3:Y:S01]  /*c620*/  SHFL.BFLY PT, R7, R2, 0x1, 0x1f ;  /* 0x0c201f0002077f89 */ /* 0x000ee200000e0000 */
[----:B0-----:R-:W-:Y:S01]  /*c630*/  FADD.FTZ R8, R5, R0 ;  /* 0x0000000005087221 */ /* 0x001fe20000010000 */
[----:B------:R-:W-:-:S04]  /*c640*/  IMAD R5, R222, 0x40, R19 ;  /* 0x00000040de057824 */ /* 0x000fc800078e0213 */
[----:B------:R-:W-:Y:S01]  /*c650*/  FSETP.NE.FTZ.AND P0, PT, R8, RZ, PT ;  /* 0x000000ff0800720b */ /* 0x000fe20003f15000 */
[----:B---3--:R-:W-:-:S05]  /*c660*/  FADD.FTZ R7, R2, R7 ;  /* 0x0000000702077221 */ /* 0x008fca0000010000 */
[----:B------:R-:W-:-:S07]  /*c670*/  FSETP.NE.FTZ.AND P2, PT, R7, RZ, PT ;  /* 0x000000ff0700720b */ /* 0x000fce0003f55000 */
[----:B------:R-:W-:Y:S01]  /*c680*/  @P0 MUFU.LG2 R4, R8 ;  /* 0x0000000800040308 */ /* 0x000fe20000000c00 */
[----:B------:R-:W-:-:S07]  /*c690*/  @P0 FMUL.FTZ R0, R88, 0.69314718246459960938 ;  /* 0x3f31721858000820 */ /* 0x000fce0000410000 */
[----:B------:R-:W0:Y:S01]  /*c6a0*/  @P2 MUFU.LG2 R6, R7 ;  /* 0x0000000700062308 */ /* 0x000e220000000c00 */
[----:B------:R-:W-:-:S07]  /*c6b0*/  @P2 FMUL.FTZ R9, R88, 0.69314718246459960938 ;  /* 0x3f31721858092820 */ /* 0x000fce0000410000 */
[----:B------:R-:W3:Y:S08]  /*c6c0*/  @P0 MUFU.RCP R108, R8 ;  /* 0x00000008006c0308 */ /* 0x000ef00000001000 */
[----:B------:R4:W3:Y:S01]  /*c6d0*/  @P2 MUFU.RCP R97, R7 ;  /* 0x0000000700612308 */ /* 0x0008e20000001000 */
[----:B0-----:R-:W-:-:S04]  /*c6e0*/  @P2 FMUL.FTZ R6, R6, 0.69314718246459960938 ;  /* 0x3f31721806062820 */ /* 0x001fc80000410000 */
[----:B------:R-:W-:Y:S01]  /*c6f0*/  @P2 FFMA.FTZ R92, R9, R133, R6 ;  /* 0x00000085095c2223 */ /* 0x000fe20000010006 */
[----:B------:R-:W-:Y:S02]  /*c700*/  WARPGROUP.DEPBAR.LE gsb0, 0x0 ;  /* 0x00008000000079c5 */ /* 0x000fe40000010000 */
[----:B------:R-:W-:-:S06]  /*c710*/  WARPGROUP.ARRIVE ;  /* 0x00000000000079c5 */ /* 0x000fcc0000000000 */
[----:B------:R-:W-:Y:S01]  /*c720*/  HGMMA.64x128x16.F32 R24, R180, gdesc[UR8].tnspB, R24, gsb0 ;  /* 0x41e00008b4187df0 */ /* 0x000fe20008000818 */
[----:B------:R-:W-:Y:S01]  /*c730*/  UMOV UR10, UR4 ;  /* 0x00000004000a7c82 */ /* 0x000fe20008000000 */
[----:B------:R-:W-:Y:S01]  /*c740*/  UMOV UR11, 0x40000040 ;  /* 0x40000040000b7882 */ /* 0x000fe20000000000 */
[----:B------:R-:W-:Y:S01]  /*c750*/  UIADD3 UR4, UR6, 0x180, URZ ;  /* 0x0000018006047890 */ /* 0x000fe2000fffe03f */
        /* <DEDUP_REMOVED lines=35> */
[----:B------:R-:W-:Y:S02]  /*c990*/  UIADD3 UR4, UR6, 0x480, URZ ;  /* 0x0000048006047890 */ /* 0x000fe4000fffe03f */
[----:B------:R-:W-:Y:S01]  /*c9a0*/  UIADD3 UR6, UR6, 0x500, URZ ;  /* 0x0000050006067890 */ /* 0x000fe2000fffe03f */
[----:B------:R-:W-:Y:S02]  /*c9b0*/  WARPGROUP.DEPBAR.LE gsb0, 0x0 ;  /* 0x00008000000079c5 */ /* 0x000fe40000010000 */
[----:B------:R-:W-:-:S06]  /*c9c0*/  WARPGROUP.ARRIVE ;  /* 0x00000000000079c5 */ /* 0x000fcc0000000000 */
[----:B------:R-:W-:Y:S01]  /*c9d0*/  HGMMA.64x128x16.F32 R24, R208, gdesc[UR8].tnspB, R24, gsb0 ;  /* 0x41e00008d0187df0 */ /* 0x000fe20008000818 */
[----:B------:R-:W-:Y:S01]  /*c9e0*/  UMOV UR10, UR4 ;  /* 0x00000004000a7c82 */ /* 0x000fe20008000000 */
[----:B------:R-:W-:Y:S01]  /*c9f0*/  UMOV UR11, 0x40000040 ;  /* 0x40000040000b7882 */ /* 0x000fe20000000000 */
[----:B------:R-:W-:Y:S01]  /*ca00*/  UMOV UR4, UR12 ;  /* 0x0000000c00047c82 */ /* 0x000fe20008000000 */
[----:B-1----:R-:W-:Y:S01]  /*ca10*/  UMOV UR5, UR7 ;  /* 0x0000000700057c82 */ /* 0x002fe20008000000 */
[----:B------:R-:W-:Y:S01]  /*ca20*/  UMOV UR7, 0x40000040 ;  /* 0x4000004000077882 */ /* 0x000fe20000000000 */
[----:B------:R-:W-:Y:S01]  /*ca30*/  MOV R20, UR4 ;  /* 0x0000000400147c02 */ /* 0x000fe20008000f00 */
[----:B------:R-:W-:Y:S01]  /*ca40*/  IMAD.U32 R21, RZ, RZ, UR5 ;  /* 0x00000005ff157e24 */ /* 0x000fe2000f8e00ff */
[----:B------:R-:W-:-:S03]  /*ca50*/  UIADD3 UR4, -UR13, URZ, URZ ;  /* 0x0000003f0d047290 */ /* 0x000fc6000fffe13f */
[----:B------:R-:W-:-:S04]  /*ca60*/  IMAD.WIDE R2, R230, 0x2, R20 ;  /* 0x00000002e6027825 */ /* 0x000fc800078e0214 */
[----:B------:R-:W-:-:S04]  /*ca70*/  IMAD.WIDE R20, R5, 0x2, R20 ;  /* 0x0000000205147825 */ /* 0x000fc800078e0214 */
[----:B------:R-:W-:Y:S01]  /*ca80*/  @P0 FMUL.FTZ R5, R4, 0.69314718246459960938 ;  /* 0x3f31721804050820 */ /* 0x000fe20000410000 */
[C---:B------:R-:W-:Y:S02]  /*ca90*/  IADD3 R11, P5, R2.reuse, 0x4040, RZ ;  /* 0x00004040020b7810 */ /* 0x040fe40007fbe0ff */
[----:B------:R-:W-:Y:S01]  /*caa0*/  IADD3 R95, P6, R2, 0x4060, RZ ;  /* 0x00004060025f7810 */ /* 0x000fe20007fde0ff */
[----:B------:R-:W-:Y:S01]  /*cab0*/  @P0 FFMA.FTZ R93, R0, R89, R5 ;  /* 0x00000059005d0223 */ /* 0x000fe20000010005 */
[----:B------:R-:W-:Y:S01]  /*cac0*/  LOP3.LUT R0, R11, 0x380, RZ, 0xc0, !PT ;  /* 0x000003800b007812 */ /* 0x000fe200078ec0ff */
[----:B------:R-:W-:Y:S01]  /*cad0*/  IMAD.X R107, RZ, RZ, R3, P5 ;  /* 0x000000ffff6b7224 */ /* 0x000fe200028e0603 */
[----:B------:R-:W-:Y:S02]  /*cae0*/  LOP3.LUT R94, R95, 0x380, RZ, 0xc0, !PT ;  /* 0x000003805f5e7812 */ /* 0x000fe400078ec0ff */
[----:B------:R-:W-:Y:S02]  /*caf0*/  SHF.R.U64 R0, R0, 0x3, RZ ;  /* 0x0000000300007819 */ /* 0x000fe400000012ff */
[----:B------:R-:W-:-:S02]  /*cb00*/  LOP3.LUT R111, R2, 0x380, RZ, 0xc0, !PT ;  /* 0x00000380026f7812 */ /* 0x000fc400078ec0ff */
[----:B------:R-:W-:Y:S02]  /*cb10*/  LOP3.LUT R106, R0, R11, RZ, 0x3c, !PT ;  /* 0x0000000b006a7212 */ /* 0x000fe400078e3cff */
[----:B------:R-:W0:Y:S01]  /*cb20*/  LDC R0, c[0x0][0xbe8] ;  /* 0x0002fa00ff007b82 */ /* 0x000e220000000800 */
[----:B------:R-:W-:Y:S02]  /*cb30*/  SHF.R.U64 R94, R94, 0x3, RZ ;  /* 0x000000035e5e7819 */ /* 0x000fe400000012ff */
[C---:B------:R-:W-:Y:S02]  /*cb40*/  IADD3 R4, P0, R2.reuse, 0x60, RZ ;  /* 0x0000006002047810 */ /* 0x040fe40007f1e0ff */
[----:B------:R-:W-:Y:S02]  /*cb50*/  SHF.R.U64 R111, R111, 0x3, RZ ;  /* 0x000000036f6f7819 */ /* 0x000fe400000012ff */
[----:B------:R-:W-:Y:S01]  /*cb60*/  IADD3 R5, P2, R2, 0x20, RZ ;  /* 0x0000002002057810 */ /* 0x000fe20007f5e0ff */
[----:B------:R-:W-:Y:S01]  /*cb70*/  IMAD.X R99, RZ, RZ, R3, P0 ;  /* 0x000000ffff637224 */ /* 0x000fe200000e0603 */
[----:B------:R-:W-:-:S02]  /*cb80*/  LOP3.LUT R94, R94, R95, RZ, 0x3c, !PT ;  /* 0x0000005f5e5e7212 */ /* 0x000fc400078e3cff */
[----:B------:R-:W-:Y:S01]  /*cb90*/  IADD3.X R95, RZ, R3, RZ, P6, !PT ;  /* 0x00000003ff5f7210 */ /* 0x000fe200037fe4ff */
[--C-:B------:R-:W-:Y:S01]  /*cba0*/  IMAD.X R101, RZ, RZ, R3.reuse, P2 ;  /* 0x000000ffff657224 */ /* 0x100fe200010e0603 */
[C---:B------:R-:W-:Y:S02]  /*cbb0*/  IADD3 R9, P4, R2.reuse, 0x4020, RZ ;  /* 0x0000402002097810 */ /* 0x040fe40007f9e0ff */
[C---:B------:R-:W-:Y:S02]  /*cbc0*/  IADD3 R6, P3, R2.reuse, 0x4000, RZ ;  /* 0x0000400002067810 */ /* 0x040fe40007f7e0ff */
[----:B----4-:R-:W-:Y:S01]  /*cbd0*/  IADD3 R7, P6, R2, 0x40, RZ ;  /* 0x0000004002077810 */ /* 0x010fe20007fde0ff */
[--C-:B------:R-:W-:Y:S01]  /*cbe0*/  IMAD.X R103, RZ, RZ, R3.reuse, P4 ;  /* 0x000000ffff677224 */ /* 0x100fe200020e0603 */
[----:B------:R-:W-:Y:S01]  /*cbf0*/  LOP3.LUT R110, R111, R2, RZ, 0x3c, !PT ;  /* 0x000000026f6e7212 */ /* 0x000fe200078e3cff */
[--C-:B------:R-:W-:Y:S01]  /*cc00*/  IMAD.X R105, RZ, RZ, R3.reuse, P3 ;  /* 0x000000ffff697224 */ /* 0x100fe200018e0603 */
[----:B------:R-:W-:Y:S01]  /*cc10*/  LOP3.LUT R2, R5, 0x380, RZ, 0xc0, !PT ;  /* 0x0000038005027812 */ /* 0x000fe200078ec0ff */
[----:B------:R-:W-:Y:S01]  /*cc20*/  IMAD.X R91, RZ, RZ, R3, P6 ;  /* 0x000000ffff5b7224 */ /* 0x000fe200030e0603 */
[----:B------:R-:W-:-:S02]  /*cc30*/  IADD3 R13, P0, R20, 0x2000, RZ ;  /* 0x00002000140d7810 */ /* 0x000fc40007f1e0ff */
[----:B------:R-:W-:Y:S02]  /*cc40*/  SHF.R.U64 R2, R2, 0x3, RZ ;  /* 0x0000000302027819 */ /* 0x000fe400000012ff */
[----:B------:R-:W-:Y:S02]  /*cc50*/  LOP3.LUT R12, R13, 0x380, RZ, 0xc0, !PT ;  /* 0x000003800d0c7812 */ /* 0x000fe400078ec0ff */
[----:B0-----:R-:W-:Y:S02]  /*cc60*/  ISETP.NE.AND P2, PT, R0, 0x1, PT ;  /* 0x000000010000780c */ /* 0x001fe40003f45270 */
[----:B------:R-:W-:Y:S02]  /*cc70*/  LOP3.LUT R100, R2, R5, RZ, 0x3c, !PT ;  /* 0x0000000502647212 */ /* 0x000fe400078e3cff */
[----:B------:R-:W-:Y:S02]  /*cc80*/  SHF.R.U64 R12, R12, 0x3, RZ ;  /* 0x000000030c0c7819 */ /* 0x000fe400000012ff */
[----:B------:R-:W-:-:S02]  /*cc90*/  LOP3.LUT R2, R7, 0x380, RZ, 0xc0, !PT ;  /* 0x0000038007027812 */ /* 0x000fc400078ec0ff */
[----:B------:R-:W-:Y:S01]  /*cca0*/  LOP3.LUT R12, R12, R13, RZ, 0x3c, !PT ;  /* 0x0000000d0c0c7212 */ /* 0x000fe200078e3cff */
[----:B------:R-:W-:Y:S01]  /*ccb0*/  IMAD.X R13, RZ, RZ, R21, P0 ;  /* 0x000000ffff0d7224 */ /* 0x000fe200000e0615 */
[----:B------:R-:W-:Y:S02]  /*ccc0*/  SHF.R.U64 R2, R2, 0x3, RZ ;  /* 0x0000000302027819 */ /* 0x000fe400000012ff */
[----:B------:R-:W-:Y:S01]  /*ccd0*/  IADD3 R17, P0, R20, 0x7000, RZ ;  /* 0x0000700014117810 */ /* 0x000fe20007f1e0ff */
[----:B------:R-:W0:Y:S01]  /*cce0*/  @P2 LDC R109, c[0x0][0xbec] ;  /* 0x0002fb00ff6d2b82 */ /* 0x000e220000000800 */
[----:B------:R-:W-:Y:S02]  /*ccf0*/  MOV R111, R3 ;  /* 0x00000003006f7202 */ /* 0x000fe40000000f00 */
[----:B------:R-:W-:Y:S02]  /*cd00*/  LOP3.LUT R90, R2, R7, RZ, 0x3c, !PT ;  /* 0x00000007025a7212 */ /* 0x000fe400078e3cff */
[----:B------:R-:W-:-:S02]  /*cd10*/  LOP3.LUT R3, R6, 0x380, RZ, 0xc0, !PT ;  /* 0x0000038006037812 */ /* 0x000fc400078ec0ff */
[----:B------:R-:W-:Y:S01]  /*cd20*/  LOP3.LUT R2, R17, 0x380, RZ, 0xc0, !PT ;  /* 0x0000038011027812 */ /* 0x000fe200078ec0ff */
[----:B------:R-:W1:Y:S01]  /*cd30*/  @P2 LDC R112, c[0x0][0xbf0] ;  /* 0x0002fc00ff702b82 */ /* 0x000e620000000800 */
[----:B------:R-:W-:Y:S02]  /*cd40*/  SHF.R.U64 R3, R3, 0x3, RZ ;  /* 0x0000000303037819 */ /* 0x000fe400000012ff */
[----:B------:R-:W-:Y:S02]  /*cd50*/  SHF.R.U64 R2, R2, 0x3, RZ ;  /* 0x0000000302027819 */ /* 0x000fe400000012ff */
[----:B------:R-:W-:Y:S02]  /*cd60*/  LOP3.LUT R104, R3, R6, RZ, 0x3c, !PT ;  /* 0x0000000603687212 */ /* 0x000fe400078e3cff */
[----:B------:R-:W-:Y:S01]  /*cd70*/  LOP3.LUT R2, R2, R17, RZ, 0x3c, !PT ;  /* 0x0000001102027212 */ /* 0x000fe200078e3cff */
[----:B------:R-:W-:Y:S01]  /*cd80*/  IMAD R17, RZ, RZ, -UR14 ;  /* 0x8000000eff117e24 */ /* 0x000fe2000f8e02ff */
[----:B------:R-:W-:-:S02]  /*cd90*/  LOP3.LUT R8, R9, 0x380, RZ, 0xc0, !PT ;  /* 0x0000038009087812 */ /* 0x000fc400078ec0ff */
[----:B------:R-:W-:Y:S01]  /*cda0*/  LOP3.LUT R3, R4, 0x380, RZ, 0xc0, !PT ;  /* 0x0000038004037812 */ /* 0x000fe200078ec0ff */
[----:B--2---:R-:W-:Y:S01]  /*cdb0*/  IMAD R17, R96, R17, UR9 ;  /* 0x0000000960117e24 */ /* 0x004fe2000f8e0211 */
[----:B------:R-:W-:Y:S02]  /*cdc0*/  MOV R104, R104 ;  /* 0x0000006800687202 */ /* 0x000fe40000000f00 */
[----:B------:R-:W-:Y:S02]  /*cdd0*/  SHF.R.U64 R8, R8, 0x3, RZ ;  /* 0x0000000308087819 */ /* 0x000fe400000012ff */
[----:B------:R-:W-:Y:S02]  /*cde0*/  MOV R105, R90 ;  /* 0x0000005a00697202 */ /* 0x000fe40000000f00 */
[----:B------:R-:W-:Y:S01]  /*cdf0*/  SHF.R.U64 R3, R3, 0x3, RZ ;  /* 0x0000000303037819 */ /* 0x000fe200000012ff */
[----:B------:R-:W2:Y:S01]  /*ce00*/  LDC.64 R90, c[0x0][0xb98] ;  /* 0x0002e600ff5a7b82 */ /* 0x000ea20000000a00 */
[----:B------:R-:W-:-:S02]  /*ce10*/  MOV R94, R94 ;  /* 0x0000005e005e7202 */ /* 0x000fc40000000f00 */
[----:B------:R-:W-:Y:S02]  /*ce20*/  LOP3.LUT R102, R8, R9, RZ, 0x3c, !PT ;  /* 0x0000000908667212 */ /* 0x000fe400078e3cff */
[----:B------:R-:W-:Y:S01]  /*ce30*/  MOV R95, R106 ;  /* 0x0000006a005f7202 */ /* 0x000fe20000000f00 */
[----:B------:R-:W-:Y:S01]  /*ce40*/  IMAD.U32 R106, RZ, RZ, UR8 ;  /* 0x00000008ff6a7e24 */ /* 0x000fe2000f8e00ff */
[----:B------:R-:W-:Y:S01]  /*ce50*/  LOP3.LUT R98, R3, R4, RZ, 0x3c, !PT ;  /* 0x0000000403627212 */ /* 0x000fe200078e3cff */
[----:B------:R-:W-:Y:S01]  /*ce60*/  ULDC.64 UR8, c[0x0][0xae8] ;  /* 0x0002ba0000087ab9 */ /* 0x000fe20000000a00 */
[----:B------:R-:W-:Y:S02]  /*ce70*/  LEA R114, R17, R229, 0x7 ;  /* 0x000000e511727211 */ /* 0x000fe400078e38ff */
[----:B------:R-:W-:Y:S01]  /*ce80*/  MOV R96, R102 ;  /* 0x0000006600607202 */ /* 0x000fe20000000f00 */
[----:B------:R-:W-:Y:S01]  /*ce90*/  @!P1 VIADD R102, R106, 0x34860 ;  /* 0x000348606a669836 */ /* 0x000fe20000000000 */
[----:B------:R-:W-:Y:S01]  /*cea0*/  MOV R98, R98 ;  /* 0x0000006200627202 */ /* 0x000fe20000000f00 */
[----:B0-----:R-:W-:Y:S01]  /*ceb0*/  @P2 IMAD.HI.U32 R99, R114, R109, RZ ;  /* 0x0000006d72632227 */ /* 0x001fe200078e00ff */
[----:B------:R-:W-:-:S02]  /*cec0*/  IADD3 R15, P6, R20, 0x1000, RZ ;  /* 0x00001000140f7810 */ /* 0x000fc40007fde0ff */
[----:B------:R-:W-:Y:S01]  /*ced0*/  @!P1 PRMT R102, RZ, 0x654, R102 ;  /* 0x00000654ff669816 */ /* 0x000fe20000000066 */
[----:B------:R-:W-:Y:S01]  /*cee0*/  IMAD.MOV.U32 R103, RZ, RZ, R114 ;  /* 0x000000ffff677224 */ /* 0x000fe200078e0072 */
[----:B-1----:R-:W-:Y:S02]  /*cef0*/  @P2 SHF.R.U32.HI R103, RZ, R112, R99 ;  /* 0x00000070ff672219 */ /* 0x002fe40000011663 */
[----:B------:R-:W-:Y:S02]  /*cf00*/  LOP3.LUT R14, R15, 0x380, RZ, 0xc0, !PT ;  /* 0x000003800f0e7812 */ /* 0x000fe400078ec0ff */
[----:B------:R-:W-:Y:S02]  /*cf10*/  LOP3.LUT R3, R20, 0x380, RZ, 0xc0, !PT ;  /* 0x0000038014037812 */ /* 0x000fe400078ec0ff */
[----:B------:R-:W-:Y:S02]  /*cf20*/  SHF.R.U64 R14, R14, 0x3, RZ ;  /* 0x000000030e0e7819 */ /* 0x000fe400000012ff */
[----:B------:R-:W-:-:S02]  /*cf30*/  MOV R107, R100 ;  /* 0x00000064006b7202 */ /* 0x000fc40000000f00 */
[----:B------:R-:W-:Y:S02]  /*cf40*/  SHF.R.U64 R3, R3, 0x3, RZ ;  /* 0x0000000303037819 */ /* 0x000fe400000012ff */
[----:B------:R-:W-:Y:S01]  /*cf50*/  LOP3.LUT R14, R14, R15, RZ, 0x3c, !PT ;  /* 0x0000000f0e0e7212 */ /* 0x000fe200078e3cff */
[----:B------:R-:W-:Y:S01]  /*cf60*/  IMAD.X R15, RZ, RZ, R21, P6 ;  /* 0x000000ffff0f7224 */ /* 0x000fe200030e0615 */
[C---:B------:R-:W-:Y:S02]  /*cf70*/  IADD3 R11, P3, R20.reuse, 0x3000, RZ ;  /* 0x00003000140b7810 */ /* 0x040fe40007f7e0ff */
[C---:B------:R-:W-:Y:S02]  /*cf80*/  IADD3 R9, P4, R20.reuse, 0x4000, RZ ;  /* 0x0000400014097810 */ /* 0x040fe40007f9e0ff */
[C---:B------:R-:W-:Y:S02]  /*cf90*/  IADD3 R7, P5, R20.reuse, 0x5000, RZ ;  /* 0x0000500014077810 */ /* 0x040fe40007fbe0ff */
[----:B------:R-:W-:-:S02]  /*cfa0*/  IADD3 R5, P6, R20, 0x6000, RZ ;  /* 0x0000600014057810 */ /* 0x000fc40007fde0ff */
[----:B------:R-:W-:Y:S01]  /*cfb0*/  LOP3.LUT R20, R3, R20, RZ, 0x3c, !PT ;  /* 0x0000001403147212 */ /* 0x000fe200078e3cff */
[----:B------:R-:W-:Y:S02]  /*cfc0*/  WARPGROUP.DEPBAR.LE gsb0, 0x0 ;  /* 0x00008000000079c5 */ /* 0x000fe40000010000 */
[----:B------:R-:W-:Y:S01]  /*cfd0*/  WARPGROUP.ARRIVE ;  /* 0x00000000000079c5 */ /* 0x000fe20000000000 */
[----:B------:R-:W-:Y:S01]  /*cfe0*/  IMAD.X R3, RZ, RZ, R21, P0 ;  /* 0x000000ffff037224 */ /* 0x000fe200000e0615 */
[----:B------:R-:W-:Y:S02]  /*cff0*/  LOP3.LUT R10, R11, 0x380, RZ, 0xc0, !PT ;  /* 0x000003800b0a7812 */ /* 0x000fe400078ec0ff */
[----:B------:R-:W-:Y:S02]  /*d000*/  MOV R110, R110 ;  /* 0x0000006e006e7202 */ /* 0x000fe40000000f00 */
[----:B------:R-:W-:Y:S01]  /*d010*/  HGMMA.64x128x16.F32 R24, R212, gdesc[UR8].tnspB, R24, gsb0 ;  /* 0x41e00008d4187df0 */ /* 0x000fe20008000818 */
[----:B------:R-:W-:Y:S01]  /*d020*/  ULDC UR10, c[0x0][0xc44] ;  /* 0x00031100000a7ab9 */ /* 0x000fe20000000800 */
[----:B------:R-:W-:Y:S01]  /*d030*/  SHF.R.U64 R10, R10, 0x3, RZ ;  /* 0x000000030a0a7819 */ /* 0x000fe200000012ff */
[----:B------:R-:W-:Y:S01]  /*d040*/  UIMAD UR10, UR10, UR4, UR14 ;  /* 0x000000040a0a72a4 */ /* 0x000fe2000f8e020e */
[----:B------:R-:W-:-:S02]  /*d050*/  LOP3.LUT R8, R9, 0x380, RZ, 0xc0, !PT ;  /* 0x0000038009087812 */ /* 0x000fc400078ec0ff */
[----:B------:R-:W-:Y:S01]  /*d060*/  LOP3.LUT R10, R10, R11, RZ, 0x3c, !PT ;  /* 0x0000000b0a0a7212 */ /* 0x000fe200078e3cff */
[----:B------:R-:W-:Y:S01]  /*d070*/  USHF.R.S32.HI UR11, URZ, 0x1f, UR10 ;  /* 0x0000001f3f0b7899 */ /* 0x000fe2000801140a */
[----:B------:R-:W-:Y:S01]  /*d080*/  IMAD.X R11, RZ, RZ, R21, P3 ;  /* 0x000000ffff0b7224 */ /* 0x000fe200018e0615 */
[----:B------:R-:W-:Y:S01]  /*d090*/  LOP3.LUT R6, R7, 0x380, RZ, 0xc0, !PT ;  /* 0x0000038007067812 */ /* 0x000fe200078ec0ff */
[----:B------:R-:W-:Y:S01]  /*d0a0*/  ULDC.64 UR14, c[0x0][0x208] ;  /* 0x00008200000e7ab9 */ /* 0x000fe20000000a00 */
[----:B------:R-:W-:Y:S02]  /*d0b0*/  LOP3.LUT R4, R5, 0x380, RZ, 0xc0, !PT ;  /* 0x0000038005047812 */ /* 0x000fe400078ec0ff */
[----:B------:R-:W-:Y:S02]  /*d0c0*/  SHF.R.U64 R8, R8, 0x3, RZ ;  /* 0x0000000308087819 */ /* 0x000fe400000012ff */
[----:B------:R-:W-:Y:S02]  /*d0d0*/  SHF.R.U64 R6, R6, 0x3, RZ ;  /* 0x0000000306067819 */ /* 0x000fe400000012ff */
[----:B------:R-:W-:-:S02]  /*d0e0*/  SHF.R.U64 R4, R4, 0x3, RZ ;  /* 0x0000000304047819 */ /* 0x000fc400000012ff */
[----:B------:R-:W-:Y:S02]  /*d0f0*/  LOP3.LUT R8, R8, R9, RZ, 0x3c, !PT ;  /* 0x0000000908087212 */ /* 0x000fe400078e3cff */
[----:B------:R-:W-:Y:S01]  /*d100*/  LOP3.LUT R6, R6, R7, RZ, 0x3c, !PT ;  /* 0x0000000706067212 */ /* 0x000fe200078e3cff */
[--C-:B------:R-:W-:Y:S01]  /*d110*/  IMAD.X R7, RZ, RZ, R21.reuse, P5 ;  /* 0x000000ffff077224 */ /* 0x100fe200028e0615 */
[----:B------:R-:W-:Y:S01]  /*d120*/  LOP3.LUT R4, R4, R5, RZ, 0x3c, !PT ;  /* 0x0000000504047212 */ /* 0x000fe200078e3cff */
[----:B------:R-:W-:Y:S01]  /*d130*/  IMAD.X R5, RZ, RZ, R21, P6 ;  /* 0x000000ffff057224 */ /* 0x000fe200030e0615 */
[----:B------:R-:W-:Y:S01]  /*d140*/  IADD3.X R9, RZ, R21, RZ, P4, !PT ;  /* 0x00000015ff097210 */ /* 0x000fe200027fe4ff */
[----:B------:R-:W-:Y:S02]  /*d150*/  WARPGROUP.DEPBAR.LE gsb0, 0x0 ;  /* 0x00008000000079c5 */ /* 0x000fe40000010000 */
[----:B------:R-:W-:-:S06]  /*d160*/  WARPGROUP.ARRIVE ;  /* 0x00000000000079c5 */ /* 0x000fcc0000000000 */
[----:B------:R-:W-:Y:S01]  /*d170*/  HGMMA.64x128x16.F32 R24, R216, gdesc[UR4].tnspB, R24, gsb0 ;  /* 0x41e00004d8187df0 */ /* 0x000fe20008000818 */
[----:B------:R-:W-:Y:S02]  /*d180*/  ULDC.64 UR6, c[0x0][0xb90] ;  /* 0x0002e40000067ab9 */ /* 0x000fe40000000a00 */
[----:B------:R-:W-:Y:S02]  /*d190*/  UIMAD.WIDE.U32 UR4, UR10, UR6, URZ ;  /* 0x000000060a0472a5 */ /* 0x000fe4000f8e003f */
[----:B------:R-:W-:-:S04]  /*d1a0*/  UIMAD UR6, UR11, UR6, URZ ;  /* 0x000000060b0672a4 */ /* 0x000fc8000f8e023f */
[----:B------:R-:W-:Y:S01]  /*d1b0*/  UIMAD UR6, UR10, UR7, UR6 ;  /* 0x000000070a0672a4 */ /* 0x000fe2000f8e0206 */
[----:B------:R-:W-:Y:S01]  /*d1c0*/  IMAD.U32 R88, RZ, RZ, UR4 ;  /* 0x00000004ff587e24 */ /* 0x000fe2000f8e00ff */
[----:B------:R-:W-:Y:S01]  /*d1d0*/  USHF.R.S32.HI UR7, URZ, 0x1f, UR13 ;  /* 0x0000001f3f077899 */ /* 0x000fe2000801140d */
[----:B------:R-:W-:Y:S01]  /*d1e0*/  IMAD.U32 R89, RZ, RZ, UR5 ;  /* 0x00000005ff597e24 */ /* 0x000fe2000f8e00ff */
[----:B------:R-:W-:-:S06]  /*d1f0*/  UIADD3 UR4, UR5, UR6, URZ ;  /* 0x0000000605047290 */ /* 0x000fcc000fffe03f */
[----:B------:R-:W-:Y:S01]  /*d200*/  IMAD.U32 R89, RZ, RZ, UR4 ;  /* 0x00000004ff597e24 */ /* 0x000fe2000f8e00ff */
[----:B------:R-:W-:Y:S01]  /*d210*/  ULDC.64 UR4, c[0x0][0xb88] ;  /* 0x0002e20000047ab9 */ /* 0x000fe20000000a00 */
[----:B--2---:R-:W-:Y:S01]  /*d220*/  IMAD.WIDE.U32 R88, R90, UR13, R88 ;  /* 0x0000000d5a587c25 */ /* 0x004fe2000f8e0058 */
[----:B------:R-:W-:-:S04]  /*d230*/  UIMAD UR6, UR11, UR8, URZ ;  /* 0x000000080b0672a4 */ /* 0x000fc8000f8e023f */
[----:B------:R-:W-:Y:S02]  /*d240*/  UIMAD UR6, UR10, UR9, UR6 ;  /* 0x000000090a0672a4 */ /* 0x000fe4000f8e0206 */
[----:B------:R-:W-:Y:S01]  /*d250*/  UIADD3 UR60, UR60, 0x1, URZ ;  /* 0x000000013c3c7890 */ /* 0x000fe2000fffe03f */
[----:B------:R-:W-:Y:S02]  /*d260*/  WARPGROUP.DEPBAR.LE gsb0, 0x0 ;  /* 0x00008000000079c5 */ /* 0x000fe40000010000 */
[----:B------:R0:W-:Y:S01]  /*d270*/  @!P1 SYNCS.ARRIVE.TRANS64.RED.A1T0 RZ, [R102+URZ], RZ ;  /* 0x000000ff66ff99a7 */ /* 0x0001e2000810043f */
[-C--:B---3--:R-:W-:Y:S01]  /*d280*/  FMUL.FTZ R99, R57, R108.reuse ;  /* 0x0000006c39637220 */ /* 0x088fe20000410000 */
[-C--:B------:R-:W-:Y:S01]  /*d290*/  FMUL.FTZ R25, R25, R108.reuse ;  /* 0x0000006c19197220 */ /* 0x080fe20000410000 */
[-C--:B------:R-:W-:Y:S01]  /*d2a0*/  FMUL.FTZ R24, R24, R108.reuse ;  /* 0x0000006c18187220 */ /* 0x080fe20000410000 */
[----:B------:R-:W-:Y:S02]  /*d2b0*/  IMAD.MOV R57, RZ, RZ, -R103 ;  /* 0x000000ffff397224 */ /* 0x000fe400078e0a67 */
[-C--:B------:R-:W-:Y:S01]  /*d2c0*/  FMUL.FTZ R27, R27, R97.reuse ;  /* 0x000000611b1b7220 */ /* 0x080fe20000410000 */
[----:B------:R-:W-:Y:S01]  /*d2d0*/  FMUL.FTZ R26, R26, R97 ;  /* 0x000000611a1a7220 */ /* 0x000fe20000410000 */
[-C--:B------:R-:W-:Y:S01]  /*d2e0*/  FMUL.FTZ R29, R29, R108.reuse ;  /* 0x0000006c1d1d7220 */ /* 0x080fe20000410000 */
[-C--:B------:R-:W-:Y:S01]  /*d2f0*/  FMUL.FTZ R28, R28, R108.reuse ;  /* 0x0000006c1c1c7220 */ /* 0x080fe20000410000 */
[-C--:B------:R-:W-:Y:S01]  /*d300*/  FMUL.FTZ R33, R33, R108.reuse ;  /* 0x0000006c21217220 */ /* 0x080fe20000410000 */
[-C--:B------:R-:W-:Y:S01]  /*d310*/  FMUL.FTZ R32, R32, R108.reuse ;  /* 0x0000006c20207220 */ /* 0x080fe20000410000 */
[----:B------:R-:W-:Y:S01]  /*d320*/  FMUL.FTZ R100, R36, R108 ;  /* 0x0000006c24647220 */ /* 0x000fe20000410000 */
[----:B------:R-:W-:Y:S01]  /*d330*/  IMAD R57, R0, R57, R114 ;  /* 0x0000003900397224 */ /* 0x000fe200078e0272 */
[----:B------:R-:W-:Y:S01]  /*d340*/  F2FP.F16.F32.PACK_AB R24, R25, R24 ;  /* 0x000000181918723e */ /* 0x000fe200000000ff */
[----:B------:R-:W-:Y:S01]  /*d350*/  IMAD R36, R90, UR7, RZ ;  /* 0x000000075a247c24 */ /* 0x000fe2000f8e02ff */
[----:B------:R-:W-:Y:S01]  /*d360*/  F2FP.F16.F32.PACK_AB R25, R27, R26 ;  /* 0x0000001a1b19723e */ /* 0x000fe200000000ff */
[-C--:B------:R-:W-:Y:S01]  /*d370*/  FMUL.FTZ R31, R31, R97.reuse ;  /* 0x000000611f1f7220 */ /* 0x080fe20000410000 */
[-C--:B------:R-:W-:Y:S01]  /*d380*/  FMUL.FTZ R30, R30, R97.reuse ;  /* 0x000000611e1e7220 */ /* 0x080fe20000410000 */
[----:B------:R-:W-:Y:S01]  /*d390*/  F2FP.F16.F32.PACK_AB R26, R29, R28 ;  /* 0x0000001c1d1a723e */ /* 0x000fe200000000ff */
[----:B------:R-:W-:Y:S01]  /*d3a0*/  FMUL.FTZ R37, R37, R108 ;  /* 0x0000006c25257220 */ /* 0x000fe20000410000 */
[----:B------:R-:W-:Y:S01]  /*d3b0*/  F2FP.F16.F32.PACK_AB R28, R33, R32 ;  /* 0x00000020211c723e */ /* 0x000fe200000000ff */
[----:B------:R-:W-:Y:S01]  /*d3c0*/  IMAD R91, R91, UR13, R36 ;  /* 0x0000000d5b5b7c24 */ /* 0x000fe2000f8e0224 */
[----:B------:R-:W-:Y:S01]  /*d3d0*/  SHF.R.S32.HI R32, RZ, 0x1f, R57 ;  /* 0x0000001fff207819 */ /* 0x000fe20000011439 */
[-C--:B------:R-:W-:Y:S01]  /*d3e0*/  FMUL.FTZ R39, R39, R97.reuse ;  /* 0x0000006127277220 */ /* 0x080fe20000410000 */
[----:B------:R-:W-:Y:S01]  /*d3f0*/  SHF.R.S32.HI R33, RZ, 0x1f, R103 ;  /* 0x0000001fff217819 */ /* 0x000fe20000011467 */
[----:B------:R-:W-:Y:S01]  /*d400*/  FMUL.FTZ R38, R38, R97 ;  /* 0x0000006126267220 */ /* 0x000fe20000410000 */
[----:B------:R-:W-:Y:S01]  /*d410*/  IADD3 R36, P0, R103, R88, RZ ;  /* 0x0000005867247210 */ /* 0x000fe20007f1e0ff */
[----:B------:R-:W-:Y:S01]  /*d420*/  FMUL.FTZ R41, R41, R108 ;  /* 0x0000006c29297220 */ /* 0x000fe20000410000 */
[----:B------:R-:W-:Y:S01]  /*d430*/  F2FP.F16.F32.PACK_AB R27, R31, R30 ;  /* 0x0000001e1f1b723e */ /* 0x000fe200000000ff */
[----:B------:R-:W-:Y:S01]  /*d440*/  BAR.SYNC.DEFER_BLOCKING 0x1, 0x100 ;  /* 0x0044000000007b1d */ /* 0x000fe20000010000 */
[----:B------:R-:W-:Y:S01]  /*d450*/  F2FP.F16.F32.PACK_AB R30, R37, R100 ;  /* 0x00000064251e723e */ /* 0x000fe200000000ff */
[----:B------:R-:W-:Y:S01]  /*d460*/  FMUL.FTZ R40, R40, R108 ;  /* 0x0000006c28287220 */ /* 0x000fe20000410000 */
[----:B------:R-:W-:Y:S01]  /*d470*/  IADD3.X R37, R33, R89, R91, P0, !PT ;  /* 0x0000005921257210 */ /* 0x000fe200007fe45b */
[----:B------:R-:W-:Y:S01]  /*d480*/  IMAD R32, R32, UR4, RZ ;  /* 0x0000000420207c24 */ /* 0x000fe2000f8e02ff */
[----:B------:R-:W-:Y:S01]  /*d490*/  F2FP.F16.F32.PACK_AB R31, R39, R38 ;  /* 0x00000026271f723e */ /* 0x000fe200000000ff */
        /* <DEDUP_REMOVED lines=20> */
[----:B------:R-:W-:-:S02]  /*d5e0*/  IMAD R39, R57, UR5, R32 ;  /* 0x0000000539277c24 */ /* 0x000fc4000f8e0220 */
[----:B------:R-:W-:Y:S01]  /*d5f0*/  FMUL.FTZ R108, R84, R108 ;  /* 0x0000006c546c7220 */ /* 0x000fe20000410000 */
[----:B------:R-:W-:Y:S01]  /*d600*/  IMAD.WIDE.U32 R36, R57, UR4, R36 ;  /* 0x0000000439247c25 */ /* 0x000fe2000f8e0024 */
[----:B------:R-:W-:-:S03]  /*d610*/  F2FP.F16.F32.PACK_AB R32, R41, R40 ;  /* 0x000000282920723e */ /* 0x000fc600000000ff */
        /* <DEDUP_REMOVED lines=25> */
[----:B------:R-:W-:Y:S01]  /*d7b0*/  IMAD R41, R17, 0x80, R228 ;  /* 0x0000008011297824 */ /* 0x000fe200078e02e4 */
[----:B------:R-:W-:Y:S01]  /*d7c0*/  ULDC UR4, c[0x0][0xa88] ;  /* 0x0002a20000047ab9 */ /* 0x000fe20000000800 */
[----:B------:R-:W-:Y:S01]  /*d7d0*/  FMUL.FTZ R97, R86, R97 ;  /* 0x0000006156617220 */ /* 0x000fe20000410000 */
[----:B------:R-:W-:Y:S01]  /*d7e0*/  IMAD R86, R0, UR4, RZ ;  /* 0x0000000400567c24 */ /* 0x000fe2000f8e02ff */
[----:B------:R0:W-:Y:S01]  /*d7f0*/  STSM.16.M88.4 [R110], R24 ;  /* 0x000000186e007844 */ /* 0x0001e20000000200 */
[----:B------:R-:W-:Y:S01]  /*d800*/  ULDC.64 UR4, c[0x0][0xb50] ;  /* 0x0002d40000047ab9 */ /* 0x000fe20000000a00 */
[----:B------:R-:W-:-:S02]  /*d810*/  LOP3.LUT P0, RZ, R223, 0x3, RZ, 0xc0, !PT ;  /* 0x00000003dfff7812 */ /* 0x000fc4000780c0ff */
[----:B------:R-:W-:Y:S02]  /*d820*/  F2FP.F16.F32.PACK_AB R29, R35, R34 ;  /* 0x00000022231d723e */ /* 0x000fe400000000ff */
[----:B------:R-:W-:Y:S02]  /*d830*/  F2FP.F16.F32.PACK_AB R33, R43, R42 ;  /* 0x0000002a2b21723e */ /* 0x000fe400000000ff */
[----:B------:R-:W-:Y:S01]  /*d840*/  F2FP.F16.F32.PACK_AB R34, R45, R44 ;  /* 0x0000002c2d22723e */ /* 0x000fe200000000ff */
[----:B------:R1:W-:Y:S01]  /*d850*/  STSM.16.M88.4 [R107], R28 ;  /* 0x0000001c6b007844 */ /* 0x0003e20000000200 */
[----:B------:R-:W-:Y:S02]  /*d860*/  F2FP.F16.F32.PACK_AB R35, R47, R46 ;  /* 0x0000002e2f23723e */ /* 0x000fe400000000ff */
[----:B------:R-:W-:Y:S02]  /*d870*/  ISETP.GE.OR P1, PT, R41, R86, P0 ;  /* 0x000000562900720c */ /* 0x000fe40000726670 */
[----:B------:R-:W-:Y:S01]  /*d880*/  F2FP.F16.F32.PACK_AB R72, R73, R72 ;  /* 0x000000484948723e */ /* 0x000fe200000000ff */
[----:B------:R2:W-:Y:S01]  /*d890*/  STSM.16.M88.4 [R105], R32 ;  /* 0x0000002069007844 */ /* 0x0005e20000000200 */
[----:B0-----:R-:W-:Y:S01]  /*d8a0*/  VIADD R25, R41, 0x8 ;  /* 0x0000000829197836 */ /* 0x001fe20000000000 */
[----:B------:R-:W-:Y:S01]  /*d8b0*/  F2FP.F16.F32.PACK_AB R24, R49, R48 ;  /* 0x000000303118723e */ /* 0x000fe200000000ff */
[----:B------:R-:W-:Y:S01]  /*d8c0*/  IMAD.IADD R27, R37, 0x1, R39 ;  /* 0x00000001251b7824 */ /* 0x000fe200078e0227 */
[----:B------:R-:W-:-:S02]  /*d8d0*/  LEA R37, P3, R36, UR4, 0x2 ;  /* 0x0000000424257c11 */ /* 0x000fc4000f8610ff */
[----:B------:R-:W-:Y:S02]  /*d8e0*/  ISETP.GE.OR P0, PT, R25, R86, P0 ;  /* 0x000000561900720c */ /* 0x000fe40000706670 */
[----:B------:R-:W-:Y:S01]  /*d8f0*/  LEA.HI.X R36, R36, UR5, R27, 0x2, P3 ;  /* 0x0000000524247c11 */ /* 0x000fe200098f141b */
[----:B------:R-:W-:Y:S01]  /*d900*/  SHFL.IDX PT, R56, R37, RZ, 0x1c1f ;  /* 0x001c1fff25387589 */ /* 0x000fe200000e0000 */
[----:B------:R-:W-:Y:S02]  /*d910*/  F2FP.F16.F32.PACK_AB R25, R51, R50 ;  /* 0x000000323319723e */ /* 0x000fe400000000ff */
[----:B------:R-:W-:Y:S01]  /*d920*/  F2FP.F16.F32.PACK_AB R26, R53, R52 ;  /* 0x00000034351a723e */ /* 0x000fe200000000ff */
[----:B------:R-:W0:Y:S01]  /*d930*/  SHFL.IDX PT, R57, R36, RZ, 0x1c1f ;  /* 0x001c1fff24397589 */ /* 0x000e2200000e0000 */
[----:B------:R-:W-:Y:S02]  /*d940*/  F2FP.F16.F32.PACK_AB R27, R55, R54 ;  /* 0x00000036371b723e */ /* 0x000fe400000000ff */
[----:B-1----:R-:W-:Y:S01]  /*d950*/  F2FP.F16.F32.PACK_AB R28, R99, R102 ;  /* 0x00000066631c723e */ /* 0x002fe200000000ff */
[----:B------:R-:W-:Y:S01]  /*d960*/  SHFL.IDX PT, R58, R37, 0x1, 0x1c1f ;  /* 0x003c1f00253a7f89 */ /* 0x000fe200000e0000 */
[----:B------:R-:W-:-:S02]  /*d970*/  F2FP.F16.F32.PACK_AB R29, R60, R61 ;  /* 0x0000003d3c1d723e */ /* 0x000fc400000000ff */
[----:B------:R-:W-:Y:S01]  /*d980*/  F2FP.F16.F32.PACK_AB R30, R101, R106 ;  /* 0x0000006a651e723e */ /* 0x000fe200000000ff */
[----:B------:R-:W-:Y:S01]  /*d990*/  STSM.16.M88.4 [R98], R24 ;  /* 0x0000001862007844 */ /* 0x000fe20000000200 */
[----:B------:R-:W-:Y:S01]  /*d9a0*/  F2FP.F16.F32.PACK_AB R31, R63, R62 ;  /* 0x0000003e3f1f723e */ /* 0x000fe200000000ff */
[----:B------:R-:W1:Y:S01]  /*d9b0*/  @P2 LDC R61, c[0x0][0xbec] ;  /* 0x0002fb00ff3d2b82 */ /* 0x000e620000000800 */
[----:B--2---:R-:W-:Y:S01]  /*d9c0*/  F2FP.F16.F32.PACK_AB R32, R65, R64 ;  /* 0x000000404120723e */ /* 0x004fe200000000ff */
[----:B------:R-:W2:Y:S01]  /*d9d0*/  SHFL.IDX PT, R59, R36, 0x1, 0x1c1f ;  /* 0x003c1f00243b7f89 */ /* 0x000ea200000e0000 */
[----:B------:R-:W-:Y:S02]  /*d9e0*/  F2FP.F16.F32.PACK_AB R33, R67, R66 ;  /* 0x000000424321723e */ /* 0x000fe400000000ff */
[----:B------:R-:W-:Y:S01]  /*d9f0*/  F2FP.F16.F32.PACK_AB R34, R69, R68 ;  /* 0x000000444522723e */ /* 0x000fe200000000ff */
[----:B------:R-:W-:Y:S01]  /*da00*/  STSM.16.M88.4 [R104], R28 ;  /* 0x0000001c68007844 */ /* 0x000fe20000000200 */
[----:B------:R-:W-:Y:S01]  /*da10*/  F2FP.F16.F32.PACK_AB R35, R71, R70 ;  /* 0x000000464723723e */ /* 0x000fe200000000ff */
[----:B------:R-:W3:Y:S01]  /*da20*/  @P2 LDC R60, c[0x0][0xbf0] ;  /* 0x0002fc00ff3c2b82 */ /* 0x000ee20000000800 */
        /* <DEDUP_REMOVED lines=11> */
[----:B------:R-:W-:-:S04]  /*dae0*/  UIMAD.WIDE.U32 UR4, UR10, UR8, URZ ;  /* 0x000000080a0472a5 */ /* 0x000fc8000f8e003f */
[----:B------:R-:W-:Y:S01]  /*daf0*/  UIADD3 UR5, UR5, UR6, URZ ;  /* 0x0000000605057290 */ /* 0x000fe2000fffe03f */
[----:B------:R-:W-:Y:S01]  /*db00*/  ULDC.64 UR8, c[0x0][0xaf0] ;  /* 0x0002bc0000087ab9 */ /* 0x000fe20000000a00 */
[----:B0-----:R0:W-:Y:S04]  /*db10*/  @!P1 ST.E desc[UR14][R56.64], R93 ;  /* 0x0000005d38009985 */ /* 0x0011e8000c10190e */
[----:B--2---:R2:W-:Y:S04]  /*db20*/  @!P0 ST.E desc[UR14][R58.64], R92 ;  /* 0x0000005c3a008985 */ /* 0x0045e8000c10190e */
[----:B------:R4:W5:Y:S01]  /*db30*/  LD.E.128 R44, desc[UR14][R20.64] ;  /* 0x0000000e142c7980 */ /* 0x000962000c101d00 */
[----:B0-----:R-:W-:-:S03]  /*db40*/  IMAD R56, R23, 0x20, R222 ;  /* 0x0000002017387824 */ /* 0x001fc600078e02de */
[----:B------:R1:W5:Y:S01]  /*db50*/  LD.E.128 R28, desc[UR14][R2.64] ;  /* 0x0000000e021c7980 */ /* 0x000362000c101d00 */
[----:B------:R-:W-:Y:S02]  /*db60*/  UIMAD UR6, UR7, UR8, URZ ;  /* 0x00000008070672a4 */ /* 0x000fe4000f8e023f */
[----:B------:R-:W-:Y:S01]  /*db70*/  UIMAD.WIDE.U32 UR4, UR13, UR8, UR4 ;  /* 0x000000080d0472a5 */ /* 0x000fe2000f8e0004 */
[----:B------:R0:W5:Y:S01]  /*db80*/  LD.E.128 R32, desc[UR14][R4.64] ;  /* 0x0000000e04207980 */ /* 0x000162000c101d00 */
[----:B----4-:R-:W4:Y:S01]  /*db90*/  LDC.64 R20, c[0x0][0xae0] ;  /* 0x0002b800ff147b82 */ /* 0x010f220000000a00 */
[----:B------:R-:W-:Y:S02]  /*dba0*/  LEA R56, R17, R56, 0x7 ;  /* 0x0000003811387211 */ /* 0x000fe400078e38ff */
[----:B------:R2:W5:Y:S03]  /*dbb0*/  LD.E.128 R48, desc[UR14][R6.64] ;  /* 0x0000000e06307980 */ /* 0x000566000c101d00 */
[----:B-1----:R-:W-:Y:S01]  /*dbc0*/  @P2 IMAD.HI.U32 R3, R56, R61, RZ ;  /* 0x0000003d38032227 */ /* 0x002fe200078e00ff */
[----:B------:R-:W5:Y:S03]  /*dbd0*/  LD.E.128 R40, desc[UR14][R14.64] ;  /* 0x0000000e0e287980 */ /* 0x000f66000c101d00 */
[----:B------:R-:W-:Y:S01]  /*dbe0*/  IMAD.MOV.U32 R2, RZ, RZ, R56 ;  /* 0x000000ffff027224 */ /* 0x000fe200078e0038 */
[----:B---3--:R-:W-:Y:S01]  /*dbf0*/  @P2 SHF.R.U32.HI R2, RZ, R60, R3 ;  /* 0x0000003cff022219 */ /* 0x008fe20000011603 */
[----:B------:R-:W-:Y:S01]  /*dc00*/  UIMAD UR6, UR13, UR9, UR6 ;  /* 0x000000090d0672a4 */ /* 0x000fe2000f8e0206 */
[----:B------:R-:W5:Y:S02]  /*dc10*/  LD.E.128 R36, desc[UR14][R12.64] ;  /* 0x0000000e0c247980 */ /* 0x000f64000c101d00 */
[--C-:B------:R-:W-:Y:S01]  /*dc20*/  SHF.R.S32.HI R3, RZ, 0x1f, R2.reuse ;  /* 0x0000001fff037819 */ /* 0x100fe20000011402 */
[----:B0-----:R-:W-:Y:S01]  /*dc30*/  IMAD.MOV R5, RZ, RZ, -R2 ;  /* 0x000000ffff057224 */ /* 0x001fe200078e0a02 */
[----:B------:R-:W-:Y:S01]  /*dc40*/  UIADD3 UR5, UR5, UR6, URZ ;  /* 0x0000000605057290 */ /* 0x000fe2000fffe03f */
[----:B------:R-:W5:Y:S02]  /*dc50*/  LD.E.128 R24, desc[UR14][R10.64] ;  /* 0x0000000e0a187980 */ /* 0x000f64000c101d00 */
[----:B------:R-:W-:-:S02]  /*dc60*/  IMAD R5, R0, R5, R56 ;  /* 0x0000000500057224 */ /* 0x000fc400078e0238 */
[----:B------:R0:W5:Y:S01]  /*dc70*/  LD.E.128 R52, desc[UR14][R8.64] ;  /* 0x0000000e08347980 */ /* 0x000162000c101d00 */
[----:B------:R-:W-:Y:S01]  /*dc80*/  R2UR UR10, R220 ;  /* 0x00000000dc0a72ca */ /* 0x000fe200000e0000 */
[-C--:B----4-:R-:W-:Y:S01]  /*dc90*/  IMAD R3, R3, R20.reuse, RZ ;  /* 0x0000001403037224 */ /* 0x090fe200078e02ff */
[----:B------:R-:W-:Y:S01]  /*dca0*/  SHF.R.S32.HI R0, RZ, 0x1f, R5 ;  /* 0x0000001fff007819 */ /* 0x000fe20000011405 */
[----:B------:R-:W-:Y:S01]  /*dcb0*/  @!PT LDS RZ, [RZ] ;  /* 0x00000000fffff984 */ /* 0x000fe20000000800 */
[----:B------:R-:W-:Y:S01]  /*dcc0*/  @!PT LDS RZ, [RZ] ;  /* 0x00000000fffff984 */ /* 0x000fe20000000800 */
[----:B------:R-:W-:Y:S01]  /*dcd0*/  @!PT LDS RZ, [RZ] ;  /* 0x00000000fffff984 */ /* 0x000fe20000000800 */
[----:B------:R-:W-:Y:S01]  /*dce0*/  @!PT LDS RZ, [RZ] ;  /* 0x00000000fffff984 */ /* 0x000fe20000000800 */
[----:B------:R1:W-:Y:S06]  /*dcf0*/  MEMBAR.ALL.CTA ;  /* 0x0000000000007992 */ /* 0x0003ec0000008000 */
[----:B-1----:R-:W1:Y:S01]  /*dd00*/  FENCE.VIEW.ASYNC.S ;  /* 0x00000000000073c6 */ /* 0x002e620000000000 */
[----:B------:R-:W-:Y:S01]  /*dd10*/  R2UR UR9, R16 ;  /* 0x00000000100972ca */ /* 0x000fe200000e0000 */
[C---:B--2---:R-:W-:Y:S01]  /*dd20*/  IMAD R7, R2.reuse, R21, R3 ;  /* 0x0000001502077224 */ /* 0x044fe200078e0203 */
[----:B------:R-:W-:Y:S01]  /*dd30*/  UISETP.NE.AND UP0, UPT, UR60, 0x2, UPT ;  /* 0x000000023c00788c */ /* 0x000fe2000bf05270 */
[----:B------:R-:W-:Y:S01]  /*dd40*/  IMAD.WIDE.U32 R2, R2, R20, UR4 ;  /* 0x0000000402027e25 */ /* 0x000fe2000f8e0014 */
[----:B------:R-:W-:Y:S01]  /*dd50*/  ULDC.64 UR4, c[0x0][0xad8] ;  /* 0x0002b60000047ab9 */ /* 0x000fe20000000a00 */
[----:B------:R-:W-:-:S02]  /*dd60*/  ULDC.64 UR6, c[0x0][0xa80] ;  /* 0x0002a00000067ab9 */ /* 0x000fc40000000a00 */
[----:B------:R-:W-:Y:S02]  /*dd70*/  IMAD.IADD R3, R3, 0x1, R7 ;  /* 0x0000000103037824 */ /* 0x000fe400078e0207 */
[----:B------:R-:W-:Y:S02]  /*dd80*/  IMAD R0, R0, UR4, RZ ;  /* 0x0000000400007c24 */ /* 0x000fe4000f8e02ff */
[----:B------:R-:W-:Y:S02]  /*dd90*/  IMAD R17, R17, 0x80, R222 ;  /* 0x0000008011117824 */ /* 0x000fe400078e02de */
[----:B------:R-:W-:Y:S01]  /*dda0*/  IMAD.WIDE.U32 R2, R5, UR4, R2 ;  /* 0x0000000405027c25 */ /* 0x000fe2000f8e0002 */
[----:B------:R-:W-:-:S03]  /*ddb0*/  UIADD3 UR4, UR12, 0x34820, URZ ;  /* 0x000348200c047890 */ /* 0x000fc6000fffe03f */
[----:B------:R-:W-:Y:S01]  /*ddc0*/  IMAD R7, R5, UR5, R0 ;  /* 0x0000000505077c24 */ /* 0x000fe2000f8e0200 */
[-C--:B------:R-:W-:Y:S02]  /*ddd0*/  ISETP.GE.AND P1, PT, R17, R86.reuse, PT ;  /* 0x000000561100720c */ /* 0x080fe40003f26270 */
[C---:B------:R-:W-:Y:S01]  /*dde0*/  LEA R0, P2, R2.reuse, UR6, 0x1 ;  /* 0x0000000602007c11 */ /* 0x040fe2000f8408ff */
[----:B------:R-:W-:Y:S01]  /*ddf0*/  USEL UR6, URZ, 0x1, UP0 ;  /* 0x000000013f067887 */ /* 0x000fe20008000000 */
[----:B------:R-:W-:Y:S01]  /*de00*/  IADD3 R3, R3, R7, RZ ;  /* 0x0000000703037210 */ /* 0x000fe20007ffe0ff */
[----:B------:R-:W-:Y:S01]  /*de10*/  UPRMT UR4, URZ, 0x654, UR4 ;  /* 0x000006543f047896 */ /* 0x000fe20008000004 */
[----:B------:R-:W-:Y:S01]  /*de20*/  VIADD R5, R17, 0x20 ;  /* 0x0000002011057836 */ /* 0x000fe20000000000 */
[----:B------:R-:W-:Y:S01]  /*de30*/  ULDC UR5, c[0x0][0xc] ;  /* 0x0000030000057ab9 */ /* 0x000fe20000000800 */
[----:B------:R-:W-:Y:S01]  /*de40*/  ULOP3.LUT UR9, UR9, UR6, URZ, 0x3c, !UPT ;  /* 0x0000000609097292 */ /* 0x000fe2000f8e3c3f */
[----:B0-----:R-:W-:Y:S01]  /*de50*/  LEA.HI.X R8, R2, UR7, R3, 0x1, P2 ;  /* 0x0000000702087c11 */ /* 0x001fe200090f0c03 */
[----:B------:R-:W-:Y:S01]  /*de60*/  UIADD3 UR10, UR5, UR10, URZ ;  /* 0x0000000a050a7290 */ /* 0x000fe2000fffe03f */
[-C--:B------:R-:W-:Y:S01]  /*de70*/  ISETP.GE.AND P3, PT, R5, R86.reuse, PT ;  /* 0x000000560500720c */ /* 0x080fe20003f66270 */
[----:B------:R-:W-:Y:S01]  /*de80*/  VIADD R5, R17, 0x40 ;  /* 0x0000004011057836 */ /* 0x000fe20000000000 */
[----:B------:R-:W-:Y:S01]  /*de90*/  USEL UR60, UR60, URZ, UP0 ;  /* 0x0000003f3c3c7287 */ /* 0x000fe20008000000 */
[----:B-1----:R0:W1:Y:S01]  /*dea0*/  SHFL.IDX PT, R6, R0, RZ, 0x181f ;  /* 0x00181fff00067589 */ /* 0x00206200000e0000 */
[----:B------:R-:W-:Y:S01]  /*deb0*/  IMAD.U32 R16, RZ, RZ, UR9 ;  /* 0x00000009ff107e24 */ /* 0x000fe2000f8e00ff */
[----:B------:R-:W-:Y:S01]  /*dec0*/  SYNCS.ARRIVE.TRANS64.RED.A1T0 RZ, [UR4], RZ ;  /* 0x000000ffffff79a7 */ /* 0x000fe20008100404 */
[----:B------:R-:W-:Y:S01]  /*ded0*/  IMAD.U32 R220, RZ, RZ, UR10 ;  /* 0x0000000affdc7e24 */ /* 0x000fe2000f8e00ff */
[----:B------:R0:W2:Y:S01]  /*dee0*/  SHFL.IDX PT, R7, R8, RZ, 0x181f ;  /* 0x00181fff08077589 */ /* 0x0000a200000e0000 */
[----:B------:R-:W-:Y:S01]  /*def0*/  BSSY B0, `(.L_x_6717) ;  /* 0x000000c000007945 */ /* 0x000fe20003800000 */
[----:B------:R-:W-:-:S03]  /*df00*/  ISETP.GE.AND P0, PT, R5, R86, PT ;  /* 0x000000560500720c */ /* 0x000fc60003f06270 */
[----:B------:R-:W-:Y:S10]  /*df10*/  @P1 BRA `(.L_x_6718) ;  /* 0x0000000000241947 */ /* 0x000ff40003800000 */
[----:B------:R-:W-:Y:S01]  /*df20*/  ULDC UR4, c[0x0][0xac8] ;  /* 0x0002b20000047ab9 */ /* 0x000fe20000000800 */
[----:B------:R-:W-:Y:S01]  /*df30*/  ULDC.64 UR6, c[0x0][0x208] ;  /* 0x0000820000067ab9 */ /* 0x000fe20000000a00 */
[----:B------:R-:W-:Y:S02]  /*df40*/  ISETP.GE.AND P2, PT, R22, UR4, PT ;  /* 0x0000000416007c0c */ /* 0x000fe4000bf46270 */
[----:B------:R-:W-:-:S11]  /*df50*/  ISETP.GE.AND P1, PT, R19, UR4, PT ;  /* 0x0000000413007c0c */ /* 0x000fd6000bf26270 */
[C---:B-1----:R-:W-:Y:S02]  /*df60*/  @!P2 LEA R4, P4, R22.reuse, R6, 0x1 ;  /* 0x000000061604a211 */ /* 0x042fe400078808ff */
[----:B--2---:R-:W-:Y:S02]  /*df70*/  @!P1 IMAD.WIDE R2, R19, 0x2, R6 ;  /* 0x0000000213029825 */ /* 0x004fe400078e0206 */
[----:B------:R-:W-:-:S03]  /*df80*/  @!P2 LEA.HI.X R5, R22, R7, R232, 0x1, P4 ;  /* 0x000000071605a211 */ /* 0x000fc600020f0ce8 */
[----:B-----5:R3:W-:Y:S04]  /*df90*/  @!P1 ST.E.128 desc[UR6][R2.64], R44 ;  /* 0x0000002c02009985 */ /* 0x0207e8000c101d06 */
[----:B------:R3:W-:Y:S02]  /*dfa0*/  @!P2 ST.E.128 desc[UR6][R4.64], R52 ;  /* 0x000000340400a985 */ /* 0x0007e4000c101d06 */
.L_x_6718:
[----:B------:R-:W-:Y:S05]  /*dfb0*/  BSYNC B0 ;  /* 0x0000000000007941 */ /* 0x000fea0003800000 */
.L_x_6717:
[----:B--2---:R2:W4:Y:S01]  /*dfc0*/  SHFL.IDX PT, R7, R8, 0x1, 0x181f ;  /* 0x00381f0008077f89 */ /* 0x00452200000e0000 */
[----:B------:R-:W-:Y:S03]  /*dfd0*/  BSSY B0, `(.L_x_6719) ;  /* 0x000000c000007945 */ /* 0x000fe60003800000 */
[----:B-1----:R2:W1:Y:S01]  /*dfe0*/  SHFL.IDX PT, R6, R0, 0x1, 0x181f ;  /* 0x00381f0000067f89 */ /* 0x00246200000e0000 */
[----:B------:R-:W-:Y:S05]  /*dff0*/  @P3 BRA `(.L_x_6720) ;  /* 0x0000000000243947 */ /* 0x000fea0003800000 */
[----:B------:R-:W-:Y:S01]  /*e000*/  ULDC UR4, c[0x0][0xac8] ;  /* 0x0002b20000047ab9 */ /* 0x000fe20000000800 */
[----:B------:R-:W-:Y:S01]  /*e010*/  ULDC.64 UR6, c[0x0][0x208] ;  /* 0x0000820000067ab9 */ /* 0x000fe20000000a00 */
[----:B------:R-:W-:Y:S02]  /*e020*/  ISETP.GE.AND P3, PT, R22, UR4, PT ;  /* 0x0000000416007c0c */ /* 0x000fe4000bf66270 */
[----:B------:R-:W-:-:S11]  /*e030*/  ISETP.GE.AND P2, PT, R19, UR4, PT ;  /* 0x0000000413007c0c */ /* 0x000fd6000bf46270 */
[C---:B-1-3--:R-:W-:Y:S02]  /*e040*/  @!P3 LEA R4, P1, R22.reuse, R6, 0x1 ;  /* 0x000000061604b211 */ /* 0x04afe400078208ff */
[----:B----4-:R-:W-:Y:S02]  /*e050*/  @!P2 IMAD.WIDE R2, R19, 0x2, R6 ;  /* 0x000000021302a825 */ /* 0x010fe400078e0206 */
[----:B------:R-:W-:-:S03]  /*e060*/  @!P3 LEA.HI.X R5, R22, R7, R232, 0x1, P1 ;  /* 0x000000071605b211 */ /* 0x000fc600008f0ce8 */
[----:B-----5:R1:W-:Y:S04]  /*e070*/  @!P2 ST.E.128 desc[UR6][R2.64], R40 ;  /* 0x000000280200a985 */ /* 0x0203e8000c101d06 */
[----:B------:R1:W-:Y:S02]  /*e080*/  @!P3 ST.E.128 desc[UR6][R4.64], R48 ;  /* 0x000000300400b985 */ /* 0x0003e4000c101d06 */
.L_x_6720:
[----:B------:R-:W-:Y:S05]  /*e090*/  BSYNC B0 ;  /* 0x0000000000007941 */ /* 0x000fea0003800000 */
.L_x_6719:
[----:B----4-:R4:W0:Y:S01]  /*e0a0*/  SHFL.IDX PT, R7, R8, 0x2, 0x181f ;  /* 0x00581f0008077f89 */ /* 0x01082200000e0000 */
        /* <DEDUP_REMOVED lines=8> */
[----:B0-----:R-:W-:Y:S02]  /*e130*/  @!P1 IMAD.WIDE R2, R19, 0x2, R6 ;  /* 0x0000000213029825 */ /* 0x001fe400078e0206 */
[----:B------:R-:W-:-:S03]  /*e140*/  @!P2 LEA.HI.X R5, R22, R7, R232, 0x1, P0 ;  /* 0x000000071605a211 */ /* 0x000fc600000f0ce8 */
[----:B-----5:R0:W-:Y:S04]  /*e150*/  @!P1 ST.E.128 desc[UR6][R2.64], R36 ;  /* 0x0000002402009985 */ /* 0x0201e8000c101d06 */
[----:B------:R0:W-:Y:S02]  /*e160*/  @!P2 ST.E.128 desc[UR6][R4.64], R32 ;  /* 0x000000200400a985 */ /* 0x0001e4000c101d06 */
.L_x_6722:
[----:B------:R-:W-:Y:S05]  /*e170*/  BSYNC B0 ;  /* 0x0000000000007941 */ /* 0x000fea0003800000 */
.L_x_6721:
[----:B0--3--:R-:W-:Y:S01]  /*e180*/  VIADD R3, R17, 0x60 ;  /* 0x0000006011037836 */ /* 0x009fe20000000000 */
[----:B------:R0:W3:Y:S01]  /*e190*/  SHFL.IDX PT, R7, R8, 0x3, 0x181f ;  /* 0x00781f0008077f89 */ /* 0x0000e200000e0000 */
[----:B------:R-:W-:Y:S01]  /*e1a0*/  BSSY B0, `(.L_x_6723) ;  /* 0x000000e000007945 */ /* 0x000fe20003800000 */
[----:B------:R-:W-:Y:S02]  /*e1b0*/  VIADD R221, R221, 0x1 ;  /* 0x00000001dddd7836 */ /* 0x000fe40000000000 */
[----:B------:R-:W-:Y:S01]  /*e1c0*/  ISETP.GE.AND P0, PT, R3, R86, PT ;  /* 0x000000560300720c */ /* 0x000fe20003f06270 */
[----:B-1----:R0:W1:-:S12]  /*e1d0*/  SHFL.IDX PT, R6, R0, 0x3, 0x181f ;  /* 0x00781f0000067f89 */ /* 0x00205800000e0000 */
[----:B0-----:R-:W-:Y:S05]  /*e1e0*/  @P0 BRA `(.L_x_6724) ;  /* 0x0000000000240947 */ /* 0x001fea0003800000 */
[----:B------:R-:W-:Y:S01]  /*e1f0*/  ULDC UR4, c[0x0][0xac8] ;  /* 0x0002b20000047ab9 */ /* 0x000fe20000000800 */
[----:B------:R-:W-:Y:S01]  /*e200*/  ULDC.64 UR6, c[0x0][0x208] ;  /* 0x0000820000067ab9 */ /* 0x000fe20000000a00 */
[----:B------:R-:W-:Y:S02]  /*e210*/  ISETP.GE.AND P2, PT, R22, UR4, PT ;  /* 0x0000000416007c0c */ /* 0x000fe4000bf46270 */
[----:B------:R-:W-:-:S11]  /*e220*/  ISETP.GE.AND P1, PT, R19, UR4, PT ;  /* 0x0000000413007c0c */ /* 0x000fd6000bf26270 */
[C---:B-1----:R-:W-:Y:S02]  /*e230*/  @!P2 LEA R4, P0, R22.reuse, R6, 0x1 ;  /* 0x000000061604a211 */ /* 0x042fe400078008ff */
[----:B---3--:R-:W-:Y:S02]  /*e240*/  @!P1 IMAD.WIDE R2, R19, 0x2, R6 ;  /* 0x0000000213029825 */ /* 0x008fe400078e0206 */
[----:B------:R-:W-:-:S03]  /*e250*/  @!P2 LEA.HI.X R5, R22, R7, R232, 0x1, P0 ;  /* 0x000000071605a211 */ /* 0x000fc600000f0ce8 */
[----:B-----5:R0:W-:Y:S04]  /*e260*/  @!P1 ST.E.128 desc[UR6][R2.64], R24 ;  /* 0x0000001802009985 */ /* 0x0201e8000c101d06 */
[----:B------:R0:W-:Y:S02]  /*e270*/  @!P2 ST.E.128 desc[UR6][R4.64], R28 ;  /* 0x0000001c0400a985 */ /* 0x0001e4000c101d06 */
.L_x_6724:
[----:B------:R-:W-:Y:S05]  /*e280*/  BSYNC B0 ;  /* 0x0000000000007941 */ /* 0x000fea0003800000 */
.L_x_6723:
[----:B--2-4-:R-:W2:Y:S01]  /*e290*/  LDC R0, c[0x0][0xc34] ;  /* 0x00030d00ff007b82 */ /* 0x014ea20000000800 */
[----:B------:R-:W-:-:S13]  /*e2a0*/  R2UR UR4, R220 ;  /* 0x00000000dc0472ca */ /* 0x000fda00000e0000 */
[----:B--2---:R-:W-:-:S13]  /*e2b0*/  ISETP.LE.AND P0, PT, R0, UR4, PT ;  /* 0x0000000400007c0c */ /* 0x004fda000bf03270 */
[----:B------:R-:W-:Y:S05]  /*e2c0*/  @!P0 BRA `(.L_x_6725) ;  /* 0xffffff2800b48947 */ /* 0x000fea000383ffff */
[----:B------:R-:W-:Y:S05]  /*e2d0*/  EXIT ;  /* 0x000000000000794d */ /* 0x000fea0003800000 */
.L_x_6695:
[----:B------:R-:W-:-:S08]  /*e2e0*/  NOP ;  /* 0x0000000000007918 */ /* 0x000fd00000000000 */
[----:B--2---:R-:W0:-:S00]  /*e2f0*/  USETMAXREG.DEALLOC.CTAPOOL 0x18 ;  /* 0x00000018000079c8 */ /* 0x004e0000080e0500 */
        /* <DEDUP_REMOVED lines=28> */
[----:B------:R-:W-:Y:S04]  /*e4c0*/  STL [R1+0x28], R3 ;  /* 0x0000280301007387 */ /* 0x000fe80000100800 */
[----:B------:R0:W-:Y:S04]  /*e4d0*/  STL [R1], R0 ;  /* 0x0000000001007387 */ /* 0x0001e80000100800 */
[----:B------:R1:W-:Y:S01]  /*e4e0*/  STL [R1+0x30], RZ ;  /* 0x000030ff01007387 */ /* 0x0003e20000100800 */
[----:B0-----:R-:W-:-:S07]  /*e4f0*/  LOP3.LUT R0, R2, 0x40, RZ, 0xfc, !PT ;  /* 0x0000004002007812 */ /* 0x001fce00078efcff */
.L_x_6799:
[----:B0-----:R-:W2:Y:S01]  /*e500*/  LDL R2, [R1+0x28] ;  /* 0x0000280001027983 */ /* 0x001ea20000100800 */
[----:B------:R-:W0:Y:S01]  /*e510*/  LDC R0, c[0x0][0xc38] ;  /* 0x00030e00ff007b82 */ /* 0x000e220000000800 */
[----:B------:R-:W-:Y:S05]  /*e520*/  YIELD ;  /* 0x0000000000007946 */ /* 0x000fea0003800000 */
[----:B------:R-:W-:Y:S02]  /*e530*/  ULDC.64 UR4, c[0x0][0x418] ;  /* 0x0001060000047ab9 */ /* 0x000fe40000000a00 */
[----:B---3--:R-:W3:Y:S01]  /*e540*/  LDC R16, c[0x0][0xc44] ;  /* 0x00031100ff107b82 */ /* 0x008ee20000000800 */
[----:B------:R-:W-:-:S03]  /*e550*/  UISETP.NE.U32.AND UP0, UPT, UR4, URZ, UPT ;  /* 0x0000003f0400728c */ /* 0x000fc6000bf05070 */
[----:B------:R-:W-:Y:S01]  /*e560*/  ULDC UR4, c[0x0][0x424] ;  /* 0x0001090000047ab9 */ /* 0x000fe20000000800 */
[----:B------:R-:W-:-:S04]  /*e570*/  UISETP.NE.AND.EX UP0, UPT, UR5, URZ, UPT, UP0 ;  /* 0x0000003f0500728c */ /* 0x000fc8000bf05300 */
[----:B------:R-:W-:Y:S01]  /*e580*/  USEL UR4, UR4, 0x1, UP0 ;  /* 0x0000000104047887 */ /* 0x000fe20008000000 */
[----:B0-----:R-:W-:Y:S02]  /*e590*/  ISETP.NE.AND P0, PT, R0, 0x1, PT ;  /* 0x000000010000780c */ /* 0x001fe40003f05270 */
[----:B---3--:R-:W-:-:S11]  /*e5a0*/  ISETP.NE.AND P1, PT, R16, 0x1, PT ;  /* 0x000000011000780c */ /* 0x008fd60003f25270 */
[----:B------:R-:W2:Y:S08]  /*e5b0*/  @P0 LDC R0, c[0x0][0xc3c] ;  /* 0x00030f00ff000b82 */ /* 0x000eb00000000800 */
[----:B------:R-:W0:Y:S01]  /*e5c0*/  @P0 LDC R3, c[0x0][0xc40] ;  /* 0x00031000ff030b82 */ /* 0x000e220000000800 */
[----:B--2---:R-:W-:Y:S01]  /*e5d0*/  @P0 IMAD.HI.U32 R0, R2, R0, RZ ;  /* 0x0000000002000227 */ /* 0x004fe200078e00ff */
        /* <DEDUP_REMOVED lines=8> */
[----:B---3--:R-:W-:Y:S01]  /*e660*/  IMAD R2, R0, UR4, RZ ;  /* 0x0000000400027c24 */ /* 0x008fe2000f8e02ff */
[----:B------:R-:W-:-:S03]  /*e670*/  UIADD3 UR4, UR36, 0x1e400, URZ ;  /* 0x0001e40024047890 */ /* 0x000fc6000fffe03f */
[----:B------:R-:W-:Y:S01]  /*e680*/  IMAD.MOV R3, RZ, RZ, -R19 ;  /* 0x000000ffff037224 */ /* 0x000fe200078e0a13 */
[----:B------:R2:W-:Y:S01]  /*e690*/  STL [R1+0x18], R19 ;  /* 0x0000181301007387 */ /* 0x0005e20000100800 */
[----:B------:R-:W-:Y:S01]  /*e6a0*/  VIADD R0, R2, 0xaf ;  /* 0x000000af02007836 */ /* 0x000fe20000000000 */
[----:B------:R-:W-:Y:S01]  /*e6b0*/  ULOP3.LUT UP0, URZ, UR4, 0x3ff, URZ, 0xc0, !UPT ;  /* 0x000003ff043f7892 */ /* 0x000fe2000f80c03f */
[----:B------:R-:W-:Y:S01]  /*e6c0*/  IMAD R16, R16, R3, R4 ;  /* 0x0000000310107224 */ /* 0x000fe200078e0204 */
[----:B------:R2:W-:Y:S01]  /*e6d0*/  STL [R1+0x2c], R2 ;  /* 0x00002c0201007387 */ /* 0x0005e20000100800 */
[----:B------:R-:W-:-:S03]  /*e6e0*/  IMAD.HI R0, R0, 0x2e8ba2e9, RZ ;  /* 0x2e8ba2e900007827 */ /* 0x000fc600078e02ff */
[----:B------:R-:W-:Y:S02]  /*e6f0*/  PLOP3.LUT P0, PT, PT, PT, UP0, 0x80, 0x0 ;  /* 0x000000000000781c */ /* 0x000fe40003f0f008 */
[----:B------:R-:W-:-:S04]  /*e700*/  SHF.R.U32.HI R3, RZ, 0x1f, R0 ;  /* 0x0000001fff037819 */ /* 0x000fc80000011600 */
[----:B------:R-:W-:-:S05]  /*e710*/  LEA.HI.SX32 R0, R0, R3, 0x1b ;  /* 0x0000000300007211 */ /* 0x000fca00078fdaff */
[----:B------:R2:W-:Y:S02]  /*e720*/  STL [R1+0x24], R0 ;  /* 0x0000240001007387 */ /* 0x0005e40000100800 */
[----:B-1----:R-:W-:Y:S05]  /*e730*/  @!P0 BRA `(.L_x_6727) ;  /* 0x0000000000408947 */ /* 0x002fea0003800000 */
[----:B--2---:R-:W-:Y:S01]  /*e740*/  MOV R2, 0x0 ;  /* 0x0000000000027802 */ /* 0x004fe20000000f00 */
        /* <DEDUP_REMOVED lines=14> */
[----:B01----:R-:W-:Y:S05]  /*e830*/  CALL.ABS.NOINC R2 ;  /* 0x0000000002007343 */ /* 0x003fea0003c00000 */
.L_x_6727:
        /* <DEDUP_REMOVED lines=8> */
[----:B--2---:R0:W2:Y:S01]  /*e8c0*/  LDC.64 R2, c[0x4][R17] ;  /* 0x0100000011027b82 */ /* 0x0040a20000000a00 */
[----:B------:R-:W-:Y:S01]  /*e8d0*/  IMAD.U32 R4, RZ, RZ, UR6 ;  /* 0x00000006ff047e24 */ /* 0x000fe2000f8e00ff */
[----:B------:R-:W-:Y:S01]  /*e8e0*/  MOV R5, UR7 ;  /* 0x0000000700057c02 */ /* 0x000fe20008000f00 */
        /* <DEDUP_REMOVED lines=8> */
[----:B-12---:R-:W-:Y:S05]  /*e970*/  CALL.ABS.NOINC R2 ;  /* 0x0000000002007343 */ /* 0x006fea0003c00000 */
.L_x_6729:
[----:B------:R0:W1:Y:S01]  /*e980*/  LDC.64 R2, c[0x4][R17] ;  /* 0x0100000011027b82 */ /* 0x0000620000000a00 */
[----:B------:R-:W-:Y:S01]  /*e990*/  ULDC.64 UR6, c[0x4][0x1b8] ;  /* 0x01006e0000067ab9 */ /* 0x000fe20000000a00 */
[----:B------:R-:W-:Y:S01]  /*e9a0*/  ULDC.64 UR8, c[0x4][0x1c0] ;  /* 0x0100700000087ab9 */ /* 0x000fe20000000a00 */
[----:B------:R-:W-:Y:S01]  /*e9b0*/  ULDC.64 UR4, c[0x4][0xc0] ;  /* 0x0100300000047ab9 */ /* 0x000fe20000000a00 */
[----:B------:R-:W-:Y:S01]  /*e9c0*/  IMAD.U32 R4, RZ, RZ, UR6 ;  /* 0x00000006ff047e24 */ /* 0x000fe2000f8e00ff */
[----:B------:R-:W-:Y:S01]  /*e9d0*/  MOV R8, 0x70 ;  /* 0x0000007000087802 */ /* 0x000fe20000000f00 */
[----:B------:R-:W-:Y:S02]  /*e9e0*/  IMAD.U32 R5, RZ, RZ, UR7 ;  /* 0x00000007ff057e24 */ /* 0x000fe4000f8e00ff */
[----:B------:R-:W-:Y:S02]  /*e9f0*/  IMAD.U32 R6, RZ, RZ, UR8 ;  /* 0x00000008ff067e24 */ /* 0x000fe4000f8e00ff */
[----:B------:R-:W-:-:S02]  /*ea00*/  IMAD.U32 R7, RZ, RZ, UR9 ;  /* 0x00000009ff077e24 */ /* 0x000fc4000f8e00ff */
[----:B------:R-:W-:Y:S02]  /*ea10*/  IMAD.U32 R10, RZ, RZ, UR4 ;  /* 0x00000004ff0a7e24 */ /* 0x000fe4000f8e00ff */
[----:B------:R-:W-:Y:S02]  /*ea20*/  IMAD.U32 R11, RZ, RZ, UR5 ;  /* 0x00000005ff0b7e24 */ /* 0x000fe4000f8e00ff */
[----:B------:R-:W-:Y:S02]  /*ea30*/  IMAD.MOV.U32 R12, RZ, RZ, 0x1 ;  /* 0x00000001ff0c7424 */ /* 0x000fe400078e00ff */
[----:B0-----:R-:W-:-:S07]  /*ea40*/  IMAD.MOV.U32 R13, RZ, RZ, RZ ;  /* 0x000000ffff0d7224 */ /* 0x001fce00078e00ff */
[----:B------:R-:W-:-:S07]  /*ea50*/  LEPC R20, `(.L_x_6728) ;  /* 0x000000001014794e */ /* 0x000fce0000000000 */
[----:B-1----:R-:W-:Y:S05]  /*ea60*/  CALL.ABS.NOINC R2 ;  /* 0x0000000002007343 */ /* 0x002fea0003c00000 */
.L_x_6728:
[----:B------:R-:W-:Y:S01]  /*ea70*/  ULDC.64 UR4, c[0x0][0x9f8] ;  /* 0x00027e0000047ab9 */ /* 0x000fe20000000a00 */
[----:B------:R-:W3:Y:S01]  /*ea80*/  LDL R17, [R1+0x24] ;  /* 0x0000240001117983 */ /* 0x000ee20000100800 */
[----:B------:R-:W-:Y:S01]  /*ea90*/  ISETP.NE.U32.AND P0, PT, RZ, UR4, PT ;  /* 0x00000004ff007c0c */ /* 0x000fe2000bf05070 */
[----:B------:R-:W-:-:S03]  /*eaa0*/  ULDC.64 UR6, c[0x0][0x208] ;  /* 0x0000820000067ab9 */ /* 0x000fc60000000a00 */
[----:B------:R-:W-:-:S13]  /*eab0*/  ISETP.NE.AND.EX P0, PT, RZ, UR5, PT, P0 ;  /* 0x00000005ff007c0c */ /* 0x000fda000bf05300 */
[----:B--2---:R-:W0:Y:S02]  /*eac0*/  @P0 LDC.64 R2, c[0x0][0x9f8] ;  /* 0x00027e00ff020b82 */ /* 0x004e240000000a00 */
[----:B0-----:R-:W-:-:S05]  /*ead0*/  @P0 IMAD.WIDE R2, R19, 0x4, R2 ;  /* 0x0000000413020825 */ /* 0x001fca00078e0202 */
[----:B------:R0:W2:Y:S01]  /*eae0*/  @P0 LDG.E R19, desc[UR6][R2.64] ;  /* 0x0000000602130981 */ /* 0x0000a2000c1e1900 */
        /* <DEDUP_REMOVED lines=8> */
[----:B--2---:R-:W-:Y:S02]  /*eb70*/  SHF.R.S32.HI R7, RZ, 0x1f, R19 ;  /* 0x0000001fff077819 */ /* 0x004fe40000011413 */
[----:B------:R-:W-:-:S03]  /*eb80*/  SEL R17, R19, RZ, !P1 ;  /* 0x000000ff13117207 */ /* 0x000fc60004800000 */
[----:B------:R0:W-:Y:S01]  /*eb90*/  STL [R1+0x8], R7 ;  /* 0x0000080701007387 */ /* 0x0001e20000100800 */
[----:B------:R-:W-:Y:S05]  /*eba0*/  BRA.DIV UR4, `(.L_x_6730) ;  /* 0x0000003a04047947 */ /* 0x000fea000b800000 */
[----:B0-----:R-:W0:Y:S02]  /*ebb0*/  S2R R0, SR_TID.X ;  /* 0x0000000000007919 */ /* 0x001e240000002100 */
[----:B0-----:R-:W-:-:S04]  /*ebc0*/  SHF.R.U32.HI R0, RZ, 0x5, R0 ;  /* 0x00000005ff007819 */ /* 0x001fc80000011600 */
[----:B------:R-:W-:-:S05]  /*ebd0*/  LOP3.LUT R0, R0, 0x3, RZ, 0xc0, !PT ;  /* 0x0000000300007812 */ /* 0x000fca00078ec0ff */
[----:B------:R0:W2:Y:S02]  /*ebe0*/  SHFL.IDX PT, R14, R0, RZ, 0x1f ;  /* 0x00001fff000e7589 */ /* 0x0000a400000e0000 */
.L_x_6815:
[----:B------:R-:W-:Y:S02]  /*ebf0*/  PLOP3.LUT P2, PT, PT, PT, PT, 0x8, 0x0 ;  /* 0x000000000000781c */ /* 0x000fe40003f4e170 */
[----:B--2---:R-:W-:Y:S02]  /*ec00*/  ISETP.NE.AND P0, PT, R14, RZ, PT ;  /* 0x000000ff0e00720c */ /* 0x004fe40003f05270 */
[----:B0-----:R-:W-:-:S05]  /*ec10*/  P2R R0, PR, RZ, 0x4 ;  /* 0x00000004ff007803 */ /* 0x001fca0000000000 */
[----:B------:R0:W-:Y:S06]  /*ec20*/  STL [R1+0xc], R0 ;  /* 0x00000c0001007387 */ /* 0x0001ec0000100800 */
[----:B------:R-:W-:Y:S05]  /*ec30*/  @P0 BRA `(.L_x_6731) ;  /* 0x0000000400100947 */ /* 0x000fea0003800000 */
[----:B------:R-:W-:-:S03]  /*ec40*/  UMOV UR4, 0xffffffff ;  /* 0xffffffff00047882 */ /* 0x000fc60000000000 */
[----:B------:R-:W-:Y:S05]  /*ec50*/  BRA.DIV UR4, `(.L_x_6732) ;  /* 0x0000003a040c7947 */ /* 0x000fea000b800000 */
[----:B------:R-:W-:-:S13]  /*ec60*/  ELECT P6, URZ, PT ;  /* 0x00000000003f782f */ /* 0x000fda00038c0000 */
.L_x_6818:
[----:B------:R-:W-:Y:S05]  /*ec70*/  @!P6 BRA `(.L_x_6731) ;  /* 0x000000040000e947 */ /* 0x000fea0003800000 */
[----:B------:R2:W-:Y:S01]  /*ec80*/  STL [R1+0x4], R8 ;  /* 0x0000040801007387 */ /* 0x0005e20000100800 */
[----:B------:R-:W-:Y:S01]  /*ec90*/  IMAD.MOV.U32 R17, RZ, RZ, R19 ;  /* 0x000000ffff117224 */ /* 0x000fe200078e0013 */
[----:B------:R-:W-:Y:S06]  /*eca0*/  @!P1 BRA `(.L_x_6733) ;  /* 0x0000000000509947 */ /* 0x000fec0003800000 */
[----:B------:R-:W3:Y:S01]  /*ecb0*/  LDC R6, c[0x0][0x43c] ;  /* 0x00010f00ff067b82 */ /* 0x000ee20000000800 */
[----:B0-----:R-:W-:Y:S01]  /*ecc0*/  IMAD.MOV.U32 R0, RZ, RZ, R8 ;  /* 0x000000ffff007224 */ /* 0x001fe200078e0008 */
[----:B------:R-:W-:Y:S01]  /*ecd0*/  ULDC.64 UR4, c[0x0][0x428] ;  /* 0x00010a0000047ab9 */ /* 0x000fe20000000a00 */
[----:B------:R-:W-:Y:S01]  /*ece0*/  ULDC.64 UR6, c[0x0][0x208] ;  /* 0x0000820000067ab9 */ /* 0x000fe20000000a00 */
[----:B---3--:R-:W-:-:S13]  /*ecf0*/  ISETP.NE.AND P0, PT, R6, 0x1, PT ;  /* 0x000000010600780c */ /* 0x008fda0003f05270 */
[----:B------:R-:W0:Y:S02]  /*ed00*/  @P0 LDC.64 R4, c[0x0][0x440] ;  /* 0x00011000ff040b82 */ /* 0x000e240000000a00 */
[----:B0-----:R-:W-:-:S05]  /*ed10*/  @P0 IMAD.HI.U32 R4, R8, R4, RZ ;  /* 0x0000000408040227 */ /* 0x001fca00078e00ff */
[----:B------:R-:W-:-:S04]  /*ed20*/  @P0 SHF.R.U32.HI R0, RZ, R5, R4 ;  /* 0x00000005ff000219 */ /* 0x000fc80000011604 */
[--C-:B------:R-:W-:Y:S01]  /*ed30*/  SHF.R.S32.HI R5, RZ, 0x1f, R0.reuse ;  /* 0x0000001fff057819 */ /* 0x100fe20000011400 */
[----:B------:R-:W-:-:S04]  /*ed40*/  IMAD.MOV R4, RZ, RZ, -R0 ;  /* 0x000000ffff047224 */ /* 0x000fc800078e0a00 */
[----:B------:R-:W-:Y:S01]  /*ed50*/  IMAD R6, R6, R4, R8 ;  /* 0x0000000406067224 */ /* 0x000fe200078e0208 */
[----:B------:R-:W-:-:S04]  /*ed60*/  MOV R4, R0 ;  /* 0x0000000000047202 */ /* 0x000fc80000000f00 */
        /* <DEDUP_REMOVED lines=8> */
.L_x_6733:
[----:B---3--:R-:W3:Y:S01]  /*edf0*/  LDL R2, [R1] ;  /* 0x0000000001027983 */ /* 0x008ee20000100800 */
[----:B0-----:R-:W-:Y:S02]  /*ee00*/  LEA R0, R18, UR36, 0x3 ;  /* 0x0000002412007c11 */ /* 0x001fe4000f8e18ff */
[----:B---3--:R-:W-:-:S04]  /*ee10*/  SHF.L.U32 R2, R2, 0x1f, RZ ;  /* 0x0000001f02027819 */ /* 0x008fc800000006ff */
[----:B------:R-:W0:Y:S02]  /*ee20*/  SYNCS.PHASECHK.TRANS64.TRYWAIT P0, [R0+URZ+0x34840], R2 ;  /* 0x03484002000075a7 */ /* 0x000e24000800017f */
[----:B0-----:R-:W-:Y:S05]  /*ee30*/  @!P0 BRA `(.L_x_6734) ;  /* 0x0000003400b48947 */ /* 0x001fea0003800000 */
.L_x_6819:
        /* <DEDUP_REMOVED lines=11> */
.L_x_6735:
        /* <DEDUP_REMOVED lines=10> */
[----:B------:R-:W-:-:S03]  /*ef90*/  UMOV UR15, 0x40 ;  /* 0x00000040000f7882 */ /* 0x000fc60000000000 */
[----:B------:R-:W-:Y:S01]  /*efa0*/  P2R R0, PR, RZ, 0x1 ;  /* 0x00000001ff007803 */ /* 0x000fe20000000000 */
[----:B------:R-:W-:Y:S02]  /*efb0*/  UIMAD UR6, UR6, 0xb000, UR36 ;  /* 0x0000b000060678a4 */ /* 0x000fe4000f8e0224 */
[----:B------:R-:W-:Y:S02]  /*efc0*/  UIADD3 UR9, UR9, 0x34830, URZ ;  /* 0x0003483009097890 */ /* 0x000fe4000fffe03f */
[----:B------:R-:W-:Y:S01]  /*efd0*/  UIADD3 UR8, UR6, 0x1e400, URZ ;  /* 0x0001e40006087890 */ /* 0x000fe2000fffe03f */
[----:B------:R4:W-:Y:S01]  /*efe0*/  STL [R1+0xc], R0 ;  /* 0x00000c0001007387 */ /* 0x0009e20000100800 */
[----:B------:R-:W-:-:S03]  /*eff0*/  UIADD3 UR14, UR6, 0x23c00, URZ ;  /* 0x00023c00060e7890 */ /* 0x000fc6000fffe03f */
[----:B------:R-:W-:Y:S01]  /*f000*/  UMOV UR6, 0x0 ;  /* 0x0000000000067882 */ /* 0x000fe20000000000 */
[----:B---3--:R-:W-:-:S13]  /*f010*/  R2UR UR11, R2 ;  /* 0x00000000020b72ca */ /* 0x008fda00000e0000 */
[----:B------:R-:W-:-:S09]  /*f020*/  UIMAD UR11, UR11, 0xb0, URZ ;  /* 0x000000b00b0b78a4 */ /* 0x000fd2000f8e023f */
[----:B------:R0:W-:Y:S02]  /*f030*/  UTMALDG.4D [UR8], [UR4], desc[UR6] ;  /* 0x00000608040075b4 */ /* 0x0001e40008019000 */
[----:B0-----:R-:W-:Y:S01]  /*f040*/  UMOV UR8, UR14 ;  /* 0x0000000e00087c82 */ /* 0x001fe20008000000 */
[----:B------:R-:W-:Y:S02]  /*f050*/  UMOV UR10, UR15 ;  /* 0x0000000f000a7c82 */ /* 0x000fe40008000000 */
[----:B------:R4:W-:Y:S02]  /*f060*/  UTMALDG.4D [UR8], [UR4], desc[UR6] ;  /* 0x00000608040075b4 */ /* 0x0009e40008019000 */
[----:B----4-:R-:W-:Y:S01]  /*f070*/  NOP ;  /* 0x0000000000007918 */ /* 0x010fe20000000000 */
.L_x_6731:
        /* <DEDUP_REMOVED lines=17> */
[----:B--2---:R-:W-:Y:S02]  /*f190*/  IMAD.MOV.U32 R8, RZ, RZ, 0x70 ;  /* 0x00000070ff087424 */ /* 0x004fe400078e00ff */
[----:B------:R-:W-:Y:S02]  /*f1a0*/  IMAD.MOV.U32 R12, RZ, RZ, 0x1 ;  /* 0x00000001ff0c7424 */ /* 0x000fe400078e00ff */
[----:B------:R-:W-:-:S07]  /*f1b0*/  IMAD.MOV.U32 R13, RZ, RZ, RZ ;  /* 0x000000ffff0d7224 */ /* 0x000fce00078e00ff */
[----:B------:R-:W-:-:S07]  /*f1c0*/  LEPC R20, `(.L_x_6736) ;  /* 0x000000001014794e */ /* 0x000fce0000000000 */
[----:B01-3--:R-:W-:Y:S05]  /*f1d0*/  CALL.ABS.NOINC R2 ;  /* 0x0000000002007343 */ /* 0x00bfea0003c00000 */
.L_x_6736:
[----:B------:R-:W3:Y:S01]  /*f1e0*/  LDL.LU R5, [R1+0x18] ;  /* 0x0000180001057983 */ /* 0x000ee20000300800 */
[----:B0-----:R-:W-:Y:S01]  /*f1f0*/  SHF.R.S32.HI R0, RZ, 0x1f, R16 ;  /* 0x0000001fff007819 */ /* 0x001fe20000011410 */
[----:B------:R-:W-:Y:S01]  /*f200*/  ULDC.64 UR4, c[0x0][0x2d8] ;  /* 0x0000b60000047ab9 */ /* 0x000fe20000000a00 */
[----:B--2---:R-:W0:Y:S01]  /*f210*/  LDC R8, c[0x0][0x448] ;  /* 0x00011200ff087b82 */ /* 0x004e220000000800 */
[----:B------:R-:W2:Y:S01]  /*f220*/  LDL.LU R7, [R1+0x20] ;  /* 0x0000200001077983 */ /* 0x000ea20000300800 */
[----:B------:R-:W-:-:S03]  /*f230*/  ULDC.64 UR6, c[0x0][0x280] ;  /* 0x0000a00000067ab9 */ /* 0x000fc60000000a00 */
[----:B------:R-:W4:Y:S01]  /*f240*/  LDL R4, [R1+0x28] ;  /* 0x0000280001047983 */ /* 0x000f220000100800 */
        /* <DEDUP_REMOVED lines=9> */
[----:B------:R-:W-:Y:S02]  /*f2e0*/  LOP3.LUT R10, R10, 0x38, RZ, 0xc0, !PT ;  /* 0x000000380a0a7812 */ /* 0x000fe400078ec0ff */
[----:B---3--:R-:W-:Y:S01]  /*f2f0*/  SHF.R.S32.HI R0, RZ, 0x1f, R5 ;  /* 0x0000001fff007819 */ /* 0x008fe20000011405 */
[----:B------:R-:W-:-:S04]  /*f300*/  IMAD.WIDE.U32 R2, R5, UR4, R2 ;  /* 0x0000000405027c25 */ /* 0x000fc8000f8e0002 */
[----:B------:R-:W-:Y:S01]  /*f310*/  IMAD R0, R0, UR4, RZ ;  /* 0x0000000400007c24 */ /* 0x000fe2000f8e02ff */
[----:B------:R-:W-:-:S03]  /*f320*/  ULDC UR4, c[0x0][0xc38] ;  /* 0x00030e0000047ab9 */ /* 0x000fc60000000800 */
[----:B------:R-:W-:Y:S02]  /*f330*/  IMAD R0, R5, UR5, R0 ;  /* 0x0000000505007c24 */ /* 0x000fe4000f8e0200 */
[----:B------:R-:W1:Y:S02]  /*f340*/  S2R R5, SR_TID.X ;  /* 0x0000000000057919 */ /* 0x000e640000002100 */
[----:B------:R-:W-:Y:S01]  /*f350*/  IMAD.IADD R3, R3, 0x1, R0 ;  /* 0x0000000103037824 */ /* 0x000fe200078e0200 */
[----:B--2---:R-:W-:Y:S02]  /*f360*/  IADD3 R0, -R7, RZ, RZ ;  /* 0x000000ff07007210 */ /* 0x004fe40007ffe1ff */
[----:B------:R-:W2:Y:S03]  /*f370*/  @P0 LDC R7, c[0x0][0x450] ;  /* 0x00011400ff070b82 */ /* 0x000ea60000000800 */
[----:B----4-:R-:W-:Y:S01]  /*f380*/  IMAD R0, R0, UR4, R4 ;  /* 0x0000000400007c24 */ /* 0x010fe2000f8e0204 */
        /* <DEDUP_REMOVED lines=11> */
[----:B--2---:R-:W-:-:S05]  /*f440*/  @P0 SHF.R.U32.HI R5, RZ, R7, R6 ;  /* 0x00000007ff050219 */ /* 0x004fca0000011606 */
        /* <DEDUP_REMOVED lines=11> */
[----:B------:R-:W-:Y:S01]  /*f500*/  IMAD R5, R5, UR4, RZ ;  /* 0x0000000405057c24 */ /* 0x000fe2000f8e02ff */
[----:B------:R-:W-:Y:S01]  /*f510*/  LOP3.LUT R9, R9, 0x40, RZ, 0xfc, !PT ;  /* 0x0000004009097812 */ /* 0x000fe200078efcff */
[----:B------:R-:W-:Y:S01]  /*f520*/  IMAD.WIDE.U32 R2, R0, UR4, R2 ;  /* 0x0000000400027c25 */ /* 0x000fe2000f8e0002 */
[----:B------:R-:W-:-:S02]  /*f530*/  ULDC UR4, c[0x0][0x2b8] ;  /* 0x0000ae0000047ab9 */ /* 0x000fc40000000800 */
[----:B------:R-:W-:Y:S01]  /*f540*/  ISETP.GE.AND P1, PT, R9, UR4, PT ;  /* 0x0000000409007c0c */ /* 0x000fe2000bf26270 */
[----:B------:R-:W-:Y:S01]  /*f550*/  IMAD R5, R0, UR5, R5 ;  /* 0x0000000500057c24 */ /* 0x000fe2000f8e0205 */
[----:B------:R0:W5:Y:S01]  /*f560*/  LDL R9, [R1+0x14] ;  /* 0x0000140001097983 */ /* 0x0001620000100800 */
[----:B------:R-:W-:Y:S02]  /*f570*/  LEA R0, P2, R2, UR6, 0x1 ;  /* 0x0000000602007c11 */ /* 0x000fe4000f8408ff */
[----:B------:R-:W-:Y:S01]  /*f580*/  IMAD.IADD R5, R3, 0x1, R5 ;  /* 0x0000000103057824 */ /* 0x000fe200078e0205 */
[----:B------:R-:W-:Y:S01]  /*f590*/  ISETP.GE.AND P0, PT, R10, UR4, PT ;  /* 0x000000040a007c0c */ /* 0x000fe2000bf06270 */
[----:B------:R-:W-:-:S03]  /*f5a0*/  UMOV UR4, 0xffffffff ;  /* 0xffffffff00047882 */ /* 0x000fc60000000000 */
[----:B------:R-:W-:Y:S01]  /*f5b0*/  LEA.HI.X R2, R2, UR7, R5, 0x1, P2 ;  /* 0x0000000702027c11 */ /* 0x000fe200090f0c05 */
[----:B0-----:R-:W-:Y:S08]  /*f5c0*/  BRA.DIV UR4, `(.L_x_6737) ;  /* 0x0000002e04e47947 */ /* 0x001ff0000b800000 */
[----:B------:R-:W0:Y:S01]  /*f5d0*/  S2R R6, SR_TID.X ;  /* 0x0000000000067919 */ /* 0x000e220000002100 */
[----:B------:R-:W-:Y:S01]  /*f5e0*/  ULDC UR4, c[0x0][0x288] ;  /* 0x0000a20000047ab9 */ /* 0x000fe20000000800 */
[----:B------:R-:W-:Y:S01]  /*f5f0*/  ULDC.64 UR6, c[0x0][0x208] ;  /* 0x0000820000067ab9 */ /* 0x000fe20000000a00 */
[----:B------:R-:W-:Y:S01]  /*f600*/  IMAD R3, R8, UR4, RZ ;  /* 0x0000000408037c24 */ /* 0x000fe2000f8e02ff */
[----:B------:R-:W1:Y:S04]  /*f610*/  SHFL.IDX PT, R7, R0, RZ, 0x181f ;  /* 0x00181fff00077589 */ /* 0x000e6800000e0000 */
[----:B------:R-:W-:Y:S01]  /*f620*/  SHFL.IDX PT, R8, R2, 0x1, 0x181f ;  /* 0x00381f0002087f89 */ /* 0x000fe200000e0000 */
[----:B0-----:R-:W-:-:S04]  /*f630*/  LOP3.LUT R6, R6, 0x7f, RZ, 0xc0, !PT ;  /* 0x0000007f06067812 */ /* 0x001fc800078ec0ff */
[----:B------:R-:W-:-:S05]  /*f640*/  SHF.R.U32.HI R6, RZ, 0x3, R6 ;  /* 0x00000003ff067819 */ /* 0x000fca0000011606 */
[----:B------:R-:W-:Y:S02]  /*f650*/  IMAD.IADD R4, R6, 0x1, R4 ;  /* 0x0000000106047824 */ /* 0x000fe400078e0204 */
[----:B------:R-:W0:Y:S02]  /*f660*/  SHFL.IDX PT, R6, R2, RZ, 0x181f ;  /* 0x00181fff02067589 */ /* 0x000e2400000e0000 */
[C---:B------:R-:W-:Y:S01]  /*f670*/  VIADD R5, R4.reuse, 0x10 ;  /* 0x0000001004057836 */ /* 0x040fe20000000000 */
[----:B------:R-:W-:-:S04]  /*f680*/  ISETP.GE.AND P4, PT, R4, R3, PT ;  /* 0x000000030400720c */ /* 0x000fc80003f86270 */
[----:B------:R-:W-:Y:S02]  /*f690*/  ISETP.GE.AND P2, PT, R5, R3, PT ;  /* 0x000000030500720c */ /* 0x000fe40003f46270 */
[----:B------:R-:W2:Y:S07]  /*f6a0*/  SHFL.IDX PT, R5, R0, 0x1, 0x181f ;  /* 0x00381f0000057f89 */ /* 0x000eae00000e0000 */
[----:B-1----:R-:W-:-:S05]  /*f6b0*/  @!P4 LEA R7, P3, R10, R7, 0x1 ;  /* 0x000000070a07c211 */ /* 0x002fca00078608ff */
[----:B0-----:R-:W-:-:S05]  /*f6c0*/  @!P4 IMAD.X R6, RZ, RZ, R6, P3 ;  /* 0x000000ffff06c224 */ /* 0x001fca00018e0606 */
[----:B------:R-:W-:-:S04]  /*f6d0*/  @!P4 LOP3.LUT R7, R7, R6, RZ, 0x3c, !PT ;  /* 0x000000060707c212 */ /* 0x000fc800078e3cff */
[C---:B------:R-:W-:Y:S02]  /*f6e0*/  @!P4 LOP3.LUT R6, R7.reuse, R6, RZ, 0x3c, !PT ;  /* 0x000000060706c212 */ /* 0x040fe400078e3cff */
[----:B--2---:R-:W-:Y:S02]  /*f6f0*/  @!P2 LEA R5, P3, R10, R5, 0x1 ;  /* 0x000000050a05a211 */ /* 0x004fe400078608ff */
[----:B------:R-:W-:-:S05]  /*f700*/  @!P4 LOP3.LUT R7, R7, R6, RZ, 0x3c, !PT ;  /* 0x000000060707c212 */ /* 0x000fca00078e3cff */
[----:B-----5:R-:W-:Y:S04]  /*f710*/  @!P4 LDGSTS.E.BYPASS.LTC128B.128 [R9+0x16400], desc[UR6][R6.64], !P0 ;  /* 0x164000000609cfae */ /* 0x020fe8000c101d46 */
[----:B------:R0:W-:Y:S02]  /*f720*/  @!P4 LDGSTS.E.BYPASS.LTC128B.128 [R9+0x1a400], desc[UR6][R6.64+0x80], !P1 ;  /* 0x1a4000800609cfae */ /* 0x0001e4000c901d46 */
[----:B0-----:R-:W-:-:S05]  /*f730*/  @!P2 IMAD.X R6, RZ, RZ, R8, P3 ;  /* 0x000000ffff06a224 */ /* 0x001fca00018e0608 */
[----:B------:R-:W-:Y:S01]  /*f740*/  @!P2 MOV R7, R6 ;  /* 0x000000060007a202 */ /* 0x000fe20000000f00 */
[----:B------:R-:W-:Y:S02]  /*f750*/  @!P2 IMAD.MOV.U32 R6, RZ, RZ, R5 ;  /* 0x000000ffff06a224 */ /* 0x000fe400078e0005 */
[----:B------:R-:W-:-:S03]  /*f760*/  VIADD R5, R4, 0x20 ;  /* 0x0000002004057836 */ /* 0x000fc60000000000 */
        /* <DEDUP_REMOVED lines=40> */
[----:B0-----:R-:W0:Y:S04]  /*f9f0*/  SHFL.IDX PT, R6, R0, 0x6, 0x181f ;  /* 0x00d81f0000067f89 */ /* 0x001e2800000e0000 */
[----:B------:R-:W1:Y:S02]  /*fa00*/  SHFL.IDX PT, R0, R0, 0x7, 0x181f ;  /* 0x00f81f0000007f89 */ /* 0x000e6400000e0000 */
[----:B0-----:R-:W-:-:S05]  /*fa10*/  @!P2 LEA R6, P3, R10, R6, 0x1 ;  /* 0x000000060a06a211 */ /* 0x001fca00078608ff */
[----:B------:R-:W-:-:S04]  /*fa20*/  @!P2 IMAD.X R5, RZ, RZ, R5, P3 ;  /* 0x000000ffff05a224 */ /* 0x000fc800018e0605 */
[----:B------:R-:W-:Y:S02]  /*fa30*/  @!P2 IMAD.MOV.U32 R7, RZ, RZ, R5 ;  /* 0x000000ffff07a224 */ /* 0x000fe400078e0005 */
[----:B------:R0:W2:Y:S04]  /*fa40*/  SHFL.IDX PT, R5, R2, 0x7, 0x181f ;  /* 0x00f81f0002057f89 */ /* 0x0000a800000e0000 */
[----:B------:R0:W-:Y:S04]  /*fa50*/  @!P2 LDGSTS.E.BYPASS.LTC128B.128 [R9+0x19400], desc[UR6][R6.64], !P0 ;  /* 0x194000000609afae */ /* 0x0001e8000c101d46 */
[----:B-1----:R0:W-:Y:S02]  /*fa60*/  @!P2 LDGSTS.E.BYPASS.LTC128B.128 [R9+0x1d400], desc[UR6][R6.64+0x80], !P1 ;  /* 0x1d4000800609afae */ /* 0x0021e4000c901d46 */
.L_x_6836:
[----:B------:R-:W-:Y:S01]  /*fa70*/  VIADD R4, R4, 0x70 ;  /* 0x0000007004047836 */ /* 0x000fe20000000000 */
[----:B------:R-:W-:Y:S04]  /*fa80*/  BSSY B0, `(.L_x_6738) ;  /* 0x000000b000007945 */ /* 0x000fe80003800000 */
[----:B------:R-:W-:-:S13]  /*fa90*/  ISETP.GE.AND P2, PT, R4, R3, PT ;  /* 0x000000030400720c */ /* 0x000fda0003f46270 */
[----:B------:R-:W-:Y:S05]  /*faa0*/  @P2 BRA `(.L_x_6739) ;  /* 0x0000000000202947 */ /* 0x000fea0003800000 */
[----:B0-----:R-:W-:Y:S01]  /*fab0*/  LEA R2, P2, R10, R0, 0x1 ;  /* 0x000000000a027211 */ /* 0x001fe200078408ff */
[----:B------:R-:W-:-:S03]  /*fac0*/  ULDC.64 UR4, c[0x0][0x208] ;  /* 0x0000820000047ab9 */ /* 0x000fc60000000a00 */
[----:B--2---:R-:W-:-:S05]  /*fad0*/  IADD3.X R3, RZ, R5, RZ, P2, !PT ;  /* 0x00000005ff037210 */ /* 0x004fca00017fe4ff */
[----:B------:R-:W-:Y:S01]  /*fae0*/  @!PT LDS RZ, [RZ] ;  /* 0x00000000fffff984 */ /* 0x000fe20000000800 */
[----:B------:R-:W-:Y:S01]  /*faf0*/  @!PT LDS RZ, [RZ] ;  /* 0x00000000fffff984 */ /* 0x000fe20000000800 */
[----:B------:R-:W-:Y:S01]  /*fb00*/  @!PT LDS RZ, [RZ] ;  /* 0x00000000fffff984 */ /* 0x000fe20000000800 */
[----:B------:R1:W-:Y:S04]  /*fb10*/  LDGSTS.E.BYPASS.LTC128B.128 [R9+0x19c00], desc[UR4][R2.64], !P0 ;  /* 0x19c0000002097fae */ /* 0x0003e8000c101d44 */
[----:B------:R1:W-:Y:S02]  /*fb20*/  LDGSTS.E.BYPASS.LTC128B.128 [R9+0x1dc00], desc[UR4][R2.64+0x80], !P1 ;  /* 0x1dc0008002097fae */ /* 0x0003e4000c901d44 */
.L_x_6739:
[----:B------:R-:W-:Y:S05]  /*fb30*/  BSYNC B0 ;  /* 0x0000000000007941 */ /* 0x000fea0003800000 */
.L_x_6738:
[----:B01----:R-:W3:Y:S01]  /*fb40*/  LDL R2, [R1+0x30] ;  /* 0x0000300001027983 */ /* 0x003ee20000100800 */
        /* <DEDUP_REMOVED lines=9> */
[----:B------:R-:W-:Y:S01]  /*fbe0*/  IMAD.U32 R11, RZ, RZ, UR36 ;  /* 0x00000024ff0b7e24 */ /* 0x000fe2000f8e00ff */
[----:B------:R-:W0:Y:S01]  /*fbf0*/  SYNCS.PHASECHK.TRANS64.TRYWAIT P0, [UR36+0x34820], R0 ;  /* 0x03482000ff0075a7 */ /* 0x000e220008000164 */
[----:B---3--:R-:W-:Y:S01]  /*fc00*/  ISETP.GE.AND P1, PT, R2, 0xb1, PT ;  /* 0x000000b10200780c */ /* 0x008fe20003f26270 */
[----:B0-----:R-:W-:-:S12]  /*fc10*/  @!P0 BRA `(.L_x_6741) ;  /* 0x0000003400108947 */ /* 0x001fd80003800000 */
.L_x_6837:
[----:B------:R-:W-:Y:S05]  /*fc20*/  BSYNC B0 ;  /* 0x0000000000007941 */ /* 0x000fea0003800000 */
.L_x_6740:
        /* <DEDUP_REMOVED lines=8> */
[----:B------:R-:W-:Y:S02]  /*fcb0*/  ISETP.NE.U32.AND P0, PT, R0, 0x1, PT ;  /* 0x000000010000780c */ /* 0x000fe40003f05070 */
[----:B------:R-:W-:-:S11]  /*fcc0*/  IADD3 R0, R2, -0x2, RZ ;  /* 0xfffffffe02007810 */ /* 0x000fd60007ffe0ff */
[----:B------:R-:W-:Y:S05]  /*fcd0*/  @P0 BRA `(.L_x_6743) ;  /* 0x0000000800680947 */ /* 0x000fea0003800000 */
[----:B------:R-:W3:Y:S04]  /*fce0*/  LDL R3, [R1+0xc] ;  /* 0x00000c0001037983 */ /* 0x000ee80000100800 */
[----:B------:R-:W4:Y:S01]  /*fcf0*/  LDL R2, [R1] ;  /* 0x0000000001027983 */ /* 0x000f220000100800 */
[----:B------:R-:W-:Y:S01]  /*fd00*/  VIADD R4, R18, 0x1 ;  /* 0x0000000112047836 */ /* 0x000fe20000000000 */
[----:B------:R-:W-:Y:S04]  /*fd10*/  BSSY B0, `(.L_x_6744) ;  /* 0x0000092000007945 */ /* 0x000fe80003800000 */
[----:B------:R-:W-:-:S04]  /*fd20*/  ISETP.NE.AND P0, PT, R4, 0x2, PT ;  /* 0x000000020400780c */ /* 0x000fc80003f05270 */
[----:B------:R-:W-:Y:S02]  /*fd30*/  SEL R8, RZ, 0x1, P0 ;  /* 0x00000001ff087807 */ /* 0x000fe40000000000 */
[----:B------:R-:W-:Y:S02]  /*fd40*/  SEL R4, R4, RZ, P0 ;  /* 0x000000ff04047207 */ /* 0x000fe40000000000 */
[----:B---3--:R-:W-:Y:S02]  /*fd50*/  ISETP.NE.AND P2, PT, R3, RZ, PT ;  /* 0x000000ff0300720c */ /* 0x008fe40003f45270 */
[----:B----4-:R-:W-:-:S11]  /*fd60*/  LOP3.LUT R8, R2, R8, RZ, 0x3c, !PT ;  /* 0x0000000802087212 */ /* 0x010fd600078e3cff */
[----:B------:R-:W-:Y:S05]  /*fd70*/  @!P2 BRA `(.L_x_6745) ;  /* 0x00000008002ca947 */ /* 0x000fea0003800000 */
[----:B------:R-:W3:Y:S01]  /*fd80*/  LDL R2, [R1+0x10] ;  /* 0x0000100001027983 */ /* 0x000ee20000100800 */
[----:B------:R-:W-:Y:S01]  /*fd90*/  IMAD.MOV.U32 R6, RZ, RZ, R17 ;  /* 0x000000ffff067224 */ /* 0x000fe200078e0011 */
[----:B---3--:R-:W-:-:S13]  /*fda0*/  ISETP.NE.AND P2, PT, R2, RZ, PT ;  /* 0x000000ff0200720c */ /* 0x008fda0003f45270 */
[----:B------:R-:W-:Y:S05]  /*fdb0*/  @!P2 BRA `(.L_x_6746) ;  /* 0x000000000050a947 */ /* 0x000fea0003800000 */
[----:B------:R-:W3:Y:S01]  /*fdc0*/  LDL R7, [R1+0x8] ;  /* 0x0000080001077983 */ /* 0x000ee20000100800 */
[----:B------:R-:W0:Y:S01]  /*fdd0*/  LDC R6, c[0x0][0x43c] ;  /* 0x00010f00ff067b82 */ /* 0x000e220000000800 */
[----:B------:R-:W-:Y:S01]  /*fde0*/  ULDC.64 UR4, c[0x0][0x428] ;  /* 0x00010a0000047ab9 */ /* 0x000fe20000000a00 */
        /* <DEDUP_REMOVED lines=17> */
.L_x_6746:
[----:B------:R-:W-:Y:S01]  /*ff00*/  LEA R3, R4, UR36, 0x3 ;  /* 0x0000002404037c11 */ /* 0x000fe2000f8e18ff */
[----:B------:R-:W-:Y:S01]  /*ff10*/  BSSY B1, `(.L_x_6747) ;  /* 0x0000004000017945 */ /* 0x000fe20003800000 */
[----:B------:R-:W-:-:S04]  /*ff20*/  SHF.L.U32 R2, R8, 0x1f, RZ ;  /* 0x0000001f08027819 */ /* 0x000fc800000006ff */
[----:B------:R-:W1:Y:S02]  /*ff30*/  SYNCS.PHASECHK.TRANS64.TRYWAIT P0, [R3+URZ+0x34840], R2 ;  /* 0x03484002030075a7 */ /* 0x000e64000800017f */
[----:B-1----:R-:W-:Y:S05]  /*ff40*/  @!P0 BRA `(.L_x_6748) ;  /* 0x0000003000588947 */ /* 0x002fea0003800000 */
.L_x_6838:
[----:B------:R-:W-:Y:S05]  /*ff50*/  BSYNC B1 ;  /* 0x0000000000017941 */ /* 0x000fea0003800000 */
.L_x_6747:
[----:B--2---:R-:W2:Y:S01]  /*ff60*/  S2R R5, SR_TID.X ;  /* 0x0000000000057919 */ /* 0x004ea20000002100 */
[----:B------:R-:W-:Y:S01]  /*ff70*/  BSSY B1, `(.L_x_6749) ;  /* 0x000000b000017945 */ /* 0x000fe20003800000 */
[----:B--2---:R-:W-:-:S04]  /*ff80*/  LOP3.LUT R5, R5, 0x7f, RZ, 0xc0, !PT ;  /* 0x0000007f05057812 */ /* 0x004fc800078ec0ff */
[----:B------:R-:W-:-:S13]  /*ff90*/  ISETP.NE.AND P1, PT, R5, RZ, PT ;  /* 0x000000ff0500720c */ /* 0x000fda0003f25270 */
[----:B------:R-:W-:Y:S05]  /*ffa0*/  @P1 BRA `(.L_x_6750) ;  /* 0x00000000001c1947 */ /* 0x000fea0003800000 */
[----:B------:R-:W2:Y:S01]  /*ffb0*/  S2R R5, SR_TID.X ;  /* 0x0000000000057919 */ /* 0x000ea20000002100 */
[----:B-1----:R-:W-:-:S04]  /*ffc0*/  MOV R2, 0xb000 ;  /* 0x0000b00000027802 */ /* 0x002fc80000000f00 */
[----:B------:R3:W-:Y:S01]  /*ffd0*/  SYNCS.ARRIVE.TRANS64 RZ, [R3+URZ+0x34830], R2 ;  /* 0x0348300203ff79a7 */ /* 0x0007e2000800003f */
[----:B--2---:R-:W-:-:S04]  /*ffe0*/  LOP3.LUT R5, R5, 0x1f, RZ, 0xc0, !PT ;  /* 0x0000001f05057812 */ /* 0x004fc800078ec0ff */
[----:B------:R-:W-:-:S13]  /*fff0*/  ISETP.NE.AND P0, PT, R5, RZ, PT ;  /* 0x000000ff0500720c */ /* 0x000fda0003f05270 */
[----:B---3--:R-:W-:Y:S05]  /*10000*/  @!P0 BRA `(.L_x_6750) ;  /* 0x0000000000048947 */ /* 0x008fea0003800000 */
[----:B------:R-:W-:Y:S01]  /*10010*/  BPT.TRAP 0x1 ;  /* 0x000000040000795c */ /* 0x000fe20000300000 */
.L_x_6750:
[----:B------:R-:W-:Y:S05]  /*10020*/  BSYNC B1 ;  /* 0x0000000000017941 */ /* 0x000fea0003800000 */
.L_x_6749:
[----:B------:R-:W-:Y:S01]  /*10030*/  IMAD.MOV.U32 R14, RZ, RZ, RZ ;  /* 0x000000ffff0e7224 */ /* 0x000fe200078e00ff */
[----:B------:R-:W-:Y:S01]  /*10040*/  UIADD3 UR4, UP0, UR38, 0x370, URZ ;  /* 0x0000037026047890 */ /* 0x000fe2000ff1e03f */
[----:B-1----:R-:W-:Y:S01]  /*10050*/  IMAD R2, R4, 0xb000, R11 ;  /* 0x0000b00004027824 */ /* 0x002fe200078e020b */
[----:B------:R-:W-:Y:S01]  /*10060*/  PLOP3.LUT P0, PT, PT, PT, PT, 0x80, 0x0 ;  /* 0x000000000000781c */ /* 0x000fe20003f0f070 */
[----:B------:R-:W-:Y:S01]  /*10070*/  VIADD R3, R3, 0x34830 ;  /* 0x0003483003037836 */ /* 0x000fe20000000000 */
[----:B------:R-:W-:Y:S01]  /*10080*/  R2UR UR10, R14 ;  /* 0x000000000e0a72ca */ /* 0x000fe200000e0000 */
[----:B------:R-:W-:Y:S01]  /*10090*/  IMAD R5, R0, 0xb0, RZ ;  /* 0x000000b000057824 */ /* 0x000fe200078e02ff */
[----:B------:R-:W-:Y:S01]  /*100a0*/  UIADD3.X UR5, URZ, UR39, URZ, UP0, !UPT ;  /* 0x000000273f057290 */ /* 0x000fe200087fe43f */
[----:B0-----:R-:W-:Y:S01]  /*100b0*/  VIADD R7, R2, 0x1e400 ;  /* 0x0001e40002077836 */ /* 0x001fe20000000000 */
[----:B------:R-:W-:Y:S01]  /*100c0*/  UMOV UR6, 0x0 ;  /* 0x0000000000067882 */ /* 0x000fe20000000000 */
[----:B------:R-:W-:-:S10]  /*100d0*/  UMOV UR7, 0x14f00000 ;  /* 0x14f0000000077882 */ /* 0x000fd40000000000 */
.L_x_6751:
        /* <DEDUP_REMOVED lines=16> */
.L_x_6752:
        /* <DEDUP_REMOVED lines=16> */
.L_x_6839:
[----:B------:R-:W-:Y:S05]  /*102e0*/  BSYNC B1 ;  /* 0x0000000000017941 */ /* 0x000fea0003800000 */
.L_x_6753:
        /* <DEDUP_REMOVED lines=12> */
.L_x_6756:
[----:B------:R-:W-:Y:S05]  /*103b0*/  BSYNC B1 ;  /* 0x0000000000017941 */ /* 0x000fea0003800000 */
.L_x_6755:
        /* <DEDUP_REMOVED lines=12> */
.L_x_6757:
        /* <DEDUP_REMOVED lines=15> */
.L_x_6758:
        /* <DEDUP_REMOVED lines=12> */
.L_x_6745:
[----:B------:R-:W-:Y:S05]  /*10630*/  BSYNC B0 ;  /* 0x0000000000007941 */ /* 0x000fea0003800000 */
.L_x_6744:
[----:B0-----:R-:W3:Y:S01]  /*10640*/  LDL.LU R0, [R1+0x24] ;  /* 0x0000240001007983 */ /* 0x001ee20000300800 */
[----:B------:R-:W-:-:S03]  /*10650*/  IMAD.MOV.U32 R18, RZ, RZ, R4 ;  /* 0x000000ffff127224 */ /* 0x000fc600078e0004 */
[----:B------:R0:W-:Y:S02]  /*10660*/  STL [R1], R8 ;  /* 0x0000000801007387 */ /* 0x0001e40000100800 */
[----:B0--3--:R-:W-:-:S07]  /*10670*/  VIADD R0, R0, 0xfffffffd ;  /* 0xfffffffd00007836 */ /* 0x009fce0000000000 */
.L_x_6743:
[----:B------:R-:W3:Y:S01]  /*10680*/  LDL.LU R2, [R1+0x1c] ;  /* 0x00001c0001027983 */ /* 0x000ee20000300800 */
[----:B------:R-:W-:Y:S01]  /*10690*/  IMAD.MOV R9, RZ, RZ, -R9 ;  /* 0x000000ffff097224 */ /* 0x000fe200078e0a09 */
[----:B------:R-:W-:Y:S04]  /*106a0*/  BSSY B0, `(.L_x_6742) ;  /* 0x000012f000007945 */ /* 0x000fe80003800000 */
[----:B---3--:R-:W-:-:S13]  /*106b0*/  ISETP.NE.AND P0, PT, R2, R9, PT ;  /* 0x000000090200720c */ /* 0x008fda0003f05270 */
[----:B------:R-:W-:Y:S05]  /*106c0*/  @!P0 BRA `(.L_x_6759) ;  /* 0x0000001000b08947 */ /* 0x000fea0003800000 */
[----:B------:R-:W-:-:S07]  /*106d0*/  IMAD.MOV.U32 R4, RZ, RZ, R17 ;  /* 0x000000ffff047224 */ /* 0x000fce00078e0011 */
.L_x_6790:
[----:B---3--:R-:W3:Y:S04]  /*106e0*/  LDL R3, [R1+0xc] ;  /* 0x00000c0001037983 */ /* 0x008ee80000100800 */
[----:B------:R-:W4:Y:S01]  /*106f0*/  LDL R2, [R1] ;  /* 0x0000000001027983 */ /* 0x000f220000100800 */
[----:B------:R-:W-:Y:S01]  /*10700*/  IADD3 R6, R18, 0x1, RZ ;  /* 0x0000000112067810 */ /* 0x000fe20007ffe0ff */
[----:B------:R-:W-:Y:S03]  /*10710*/  BSSY B1, `(.L_x_6760) ;  /* 0x0000090000017945 */ /* 0x000fe60003800000 */
[----:B------:R-:W-:-:S04]  /*10720*/  ISETP.NE.AND P0, PT, R6, 0x2, PT ;  /* 0x000000020600780c */ /* 0x000fc80003f05270 */
[----:B------:R-:W-:Y:S02]  /*10730*/  SEL R7, RZ, 0x1, P0 ;  /* 0x00000001ff077807 */ /* 0x000fe40000000000 */
[----:B------:R-:W-:Y:S02]  /*10740*/  SEL R6, R6, RZ, P0 ;  /* 0x000000ff06067207 */ /* 0x000fe40000000000 */
[----:B---3--:R-:W-:Y:S02]  /*10750*/  ISETP.NE.AND P1, PT, R3, RZ, PT ;  /* 0x000000ff0300720c */ /* 0x008fe40003f25270 */
[----:B----4-:R-:W-:-:S11]  /*10760*/  LOP3.LUT R7, R2, R7, RZ, 0x3c, !PT ;  /* 0x0000000702077212 */ /* 0x010fd600078e3cff */
[----:B01----:R-:W-:Y:S05]  /*10770*/  @!P1 BRA `(.L_x_6761) ;  /* 0x0000000800249947 */ /* 0x003fea0003800000 */
[----:B------:R-:W3:Y:S01]  /*10780*/  LDL R2, [R1+0x10] ;  /* 0x0000100001027983 */ /* 0x000ee20000100800 */
[----:B------:R-:W-:Y:S01]  /*10790*/  IMAD.MOV.U32 R8, RZ, RZ, R0 ;  /* 0x000000ffff087224 */ /* 0x000fe200078e0000 */
[----:B---3--:R-:W-:-:S13]  /*107a0*/  ISETP.NE.AND P1, PT, R2, RZ, PT ;  /* 0x000000ff0200720c */ /* 0x008fda0003f25270 */
[----:B------:R-:W-:Y:S05]  /*107b0*/  @!P1 BRA `(.L_x_6762) ;  /* 0x0000000000509947 */ /* 0x000fea0003800000 */
[----:B------:R-:W3:Y:S01]  /*107c0*/  LDL R9, [R1+0x8] ;  /* 0x0000080001097983 */ /* 0x000ee20000100800 */
[----:B--2---:R-:W0:Y:S01]  /*107d0*/  LDC R5, c[0x0][0x43c] ;  /* 0x00010f00ff057b82 */ /* 0x004e220000000800 */
[----:B------:R-:W-:Y:S01]  /*107e0*/  ULDC.64 UR4, c[0x0][0x428] ;  /* 0x00010a0000047ab9 */ /* 0x000fe20000000a00 */
        /* <DEDUP_REMOVED lines=17> */
.L_x_6762:
[----:B------:R-:W-:Y:S01]  /*10900*/  LEA R3, R6, UR36, 0x3 ;  /* 0x0000002406037c11 */ /* 0x000fe2000f8e18ff */
[----:B------:R-:W-:Y:S01]  /*10910*/  BSSY B2, `(.L_x_6763) ;  /* 0x0000004000027945 */ /* 0x000fe20003800000 */
[----:B------:R-:W-:-:S04]  /*10920*/  SHF.L.U32 R2, R7, 0x1f, RZ ;  /* 0x0000001f07027819 */ /* 0x000fc800000006ff */
[----:B------:R-:W1:Y:S02]  /*10930*/  SYNCS.PHASECHK.TRANS64.TRYWAIT P0, [R3+URZ+0x34840], R2 ;  /* 0x03484002030075a7 */ /* 0x000e64000800017f */
[----:B-1----:R-:W-:Y:S05]  /*10940*/  @!P0 BRA `(.L_x_6764) ;  /* 0x0000002800008947 */ /* 0x002fea0003800000 */
.L_x_6840:
[----:B------:R-:W-:Y:S05]  /*10950*/  BSYNC B2 ;  /* 0x0000000000027941 */ /* 0x000fea0003800000 */
.L_x_6763:
[----:B0-2---:R-:W0:Y:S01]  /*10960*/  S2R R5, SR_TID.X ;  /* 0x0000000000057919 */ /* 0x005e220000002100 */
        /* <DEDUP_REMOVED lines=11> */
.L_x_6766:
[----:B------:R-:W-:Y:S05]  /*10a20*/  BSYNC B2 ;  /* 0x0000000000027941 */ /* 0x000fea0003800000 */
.L_x_6765:
[----:B------:R-:W-:Y:S01]  /*10a30*/  MOV R14, RZ ;  /* 0x000000ff000e7202 */ /* 0x000fe20000000f00 */
[----:B-1----:R-:W-:Y:S01]  /*10a40*/  IMAD R2, R6, 0xb000, R11 ;  /* 0x0000b00006027824 */ /* 0x002fe200078e020b */
[----:B------:R-:W-:Y:S01]  /*10a50*/  UIADD3 UR4, UP0, UR38, 0x370, URZ ;  /* 0x0000037026047890 */ /* 0x000fe2000ff1e03f */
[----:B------:R-:W-:Y:S01]  /*10a60*/  PLOP3.LUT P0, PT, PT, PT, PT, 0x80, 0x0 ;  /* 0x000000000000781c */ /* 0x000fe20003f0f070 */
[----:B------:R-:W-:Y:S01]  /*10a70*/  VIADD R3, R3, 0x34830 ;  /* 0x0003483003037836 */ /* 0x000fe20000000000 */
[----:B------:R-:W-:Y:S01]  /*10a80*/  R2UR UR10, R14 ;  /* 0x000000000e0a72ca */ /* 0x000fe200000e0000 */
[----:B------:R-:W-:Y:S01]  /*10a90*/  IMAD R5, R8, 0xb0, RZ ;  /* 0x000000b008057824 */ /* 0x000fe200078e02ff */
[----:B------:R-:W-:Y:S01]  /*10aa0*/  UIADD3.X UR5, URZ, UR39, URZ, UP0, !UPT ;  /* 0x000000273f057290 */ /* 0x000fe200087fe43f */
[----:B------:R-:W-:Y:S01]  /*10ab0*/  VIADD R9, R2, 0x1e400 ;  /* 0x0001e40002097836 */ /* 0x000fe20000000000 */
[----:B------:R-:W-:Y:S01]  /*10ac0*/  UMOV UR6, 0x0 ;  /* 0x0000000000067882 */ /* 0x000fe20000000000 */
[----:B------:R-:W-:-:S10]  /*10ad0*/  UMOV UR7, 0x14f00000 ;  /* 0x14f0000000077882 */ /* 0x000fd40000000000 */
.L_x_6767:
        /* <DEDUP_REMOVED lines=16> */
.L_x_6768:
        /* <DEDUP_REMOVED lines=16> */
.L_x_6841:
[----:B------:R-:W-:Y:S05]  /*10ce0*/  BSYNC B2 ;  /* 0x0000000000027941 */ /* 0x000fea0003800000 */
.L_x_6769:
[----:B------:R-:W-:Y:S01]  /*10cf0*/  BSSY B2, `(.L_x_6771) ;  /* 0x000000b000027945 */ /* 0x000fe20003800000 */
[----:B------:R-:W-:Y:S01]  /*10d00*/  MOV R12, 0x0 ;  /* 0x00000000000c7802 */ /* 0x000fe20000000f00 */
[----:B------:R-:W-:Y:S02]  /*10d10*/  IMAD.MOV.U32 R13, RZ, RZ, 0x14f00000 ;  /* 0x14f00000ff0d7424 */ /* 0x000fe400078e00ff */
        /* <DEDUP_REMOVED lines=8> */
.L_x_6772:
[----:B------:R-:W-:Y:S05]  /*10da0*/  BSYNC B2 ;  /* 0x0000000000027941 */ /* 0x000fea0003800000 */
.L_x_6771:
        /* <DEDUP_REMOVED lines=11> */
.L_x_6773:
        /* <DEDUP_REMOVED lines=15> */
.L_x_6774:
        /* <DEDUP_REMOVED lines=12> */
.L_x_6761:
[----:B------:R-:W-:Y:S05]  /*11010*/  BSYNC B1 ;  /* 0x0000000000017941 */ /* 0x000fea0003800000 */
.L_x_6760:
        /* <DEDUP_REMOVED lines=34> */
.L_x_6777:
[----:B------:R-:W-:Y:S01]  /*11240*/  LEA R2, R18, UR36, 0x3 ;  /* 0x0000002412027c11 */ /* 0x000fe2000f8e18ff */
[----:B------:R-:W-:Y:S01]  /*11250*/  BSSY B2, `(.L_x_6778) ;  /* 0x0000004000027945 */ /* 0x000fe20003800000 */
[----:B------:R-:W-:-:S04]  /*11260*/  SHF.L.U32 R3, R9, 0x1f, RZ ;  /* 0x0000001f09037819 */ /* 0x000fc800000006ff */
[----:B------:R-:W3:Y:S02]  /*11270*/  SYNCS.PHASECHK.TRANS64.TRYWAIT P0, [R2+URZ+0x34840], R3 ;  /* 0x03484003020075a7 */ /* 0x000ee4000800017f */
[----:B---3--:R-:W-:Y:S05]  /*11280*/  @!P0 BRA `(.L_x_6779) ;  /* 0x0000001c00d88947 */ /* 0x008fea0003800000 */
.L_x_6842:
[----:B------:R-:W-:Y:S05]  /*11290*/  BSYNC B2 ;  /* 0x0000000000027941 */ /* 0x000fea0003800000 */
.L_x_6778:
[----:B0-2---:R-:W0:Y:S01]  /*112a0*/  S2R R5, SR_TID.X ;  /* 0x0000000000057919 */ /* 0x005e220000002100 */
[----:B------:R-:W-:Y:S01]  /*112b0*/  BSSY B2, `(.L_x_6780) ;  /* 0x000000b000027945 */ /* 0x000fe20003800000 */
[----:B0-----:R-:W-:-:S04]  /*112c0*/  LOP3.LUT R5, R5, 0x7f, RZ, 0xc0, !PT ;  /* 0x0000007f05057812 */ /* 0x001fc800078ec0ff */
[----:B------:R-:W-:-:S13]  /*112d0*/  ISETP.NE.AND P1, PT, R5, RZ, PT ;  /* 0x000000ff0500720c */ /* 0x000fda0003f25270 */
[----:B------:R-:W-:Y:S05]  /*112e0*/  @P1 BRA `(.L_x_6781) ;  /* 0x00000000001c1947 */ /* 0x000fea0003800000 */
[----:B------:R-:W0:Y:S01]  /*112f0*/  S2R R5, SR_TID.X ;  /* 0x0000000000057919 */ /* 0x000e220000002100 */
[----:B---3--:R-:W-:-:S04]  /*11300*/  MOV R3, 0xb000 ;  /* 0x0000b00000037802 */ /* 0x008fc80000000f00 */
[----:B------:R2:W-:Y:S01]  /*11310*/  SYNCS.ARRIVE.TRANS64 RZ, [R2+URZ+0x34830], R3 ;  /* 0x0348300302ff79a7 */ /* 0x0005e2000800003f */
[----:B0-----:R-:W-:-:S04]  /*11320*/  LOP3.LUT R5, R5, 0x1f, RZ, 0xc0, !PT ;  /* 0x0000001f05057812 */ /* 0x001fc800078ec0ff */
[----:B------:R-:W-:-:S13]  /*11330*/  ISETP.NE.AND P0, PT, R5, RZ, PT ;  /* 0x000000ff0500720c */ /* 0x000fda0003f05270 */
[----:B--2---:R-:W-:Y:S05]  /*11340*/  @!P0 BRA `(.L_x_6781) ;  /* 0x0000000000048947 */ /* 0x004fea0003800000 */
[----:B------:R-:W-:Y:S01]  /*11350*/  BPT.TRAP 0x1 ;  /* 0x000000040000795c */ /* 0x000fe20000300000 */
.L_x_6781:
[----:B------:R-:W-:Y:S05]  /*11360*/  BSYNC B2 ;  /* 0x0000000000027941 */ /* 0x000fea0003800000 */
.L_x_6780:
        /* <DEDUP_REMOVED lines=12> */
.L_x_6782:
        /* <DEDUP_REMOVED lines=16> */
.L_x_6783:
        /* <DEDUP_REMOVED lines=15> */
.L_x_6843:
[----:B------:R-:W-:Y:S05]  /*11620*/  BSYNC B2 ;  /* 0x0000000000027941 */ /* 0x000fea0003800000 */
.L_x_6784:
        /* <DEDUP_REMOVED lines=11> */
.L_x_6787:
[----:B------:R-:W-:Y:S05]  /*116e0*/  BSYNC B2 ;  /* 0x0000000000027941 */ /* 0x000fea0003800000 */
.L_x_6786:
        /* <DEDUP_REMOVED lines=11> */
.L_x_6788:
        /* <DEDUP_REMOVED lines=15> */
.L_x_6789:
        /* <DEDUP_REMOVED lines=12> */
.L_x_6776:
[----:B------:R-:W-:Y:S05]  /*11950*/  BSYNC B1 ;  /* 0x0000000000017941 */ /* 0x000fea0003800000 */
.L_x_6775:
[C---:B------:R-:W-:Y:S01]  /*11960*/  ISETP.GT.AND P0, PT, R0.reuse, 0x1, PT ;  /* 0x000000010000780c */ /* 0x040fe20003f04270 */
[----:B------:R-:W-:-:S12]  /*11970*/  VIADD R0, R0, 0xfffffffe ;  /* 0xfffffffe00007836 */ /* 0x000fd80000000000 */
[----:B------:R-:W-:Y:S05]  /*11980*/  @P0 BRA `(.L_x_6790) ;  /* 0xffffffec00540947 */ /* 0x000fea000383ffff */
.L_x_6759:
[----:B------:R-:W-:Y:S05]  /*11990*/  BSYNC B0 ;  /* 0x0000000000007941 */ /* 0x000fea0003800000 */
.L_x_6742:
        /* <DEDUP_REMOVED lines=13> */
.L_x_6844:
[----:B------:R-:W-:Y:S05]  /*11a70*/  BSYNC B1 ;  /* 0x0000000000017941 */ /* 0x000fea0003800000 */
.L_x_6793:
        /* <DEDUP_REMOVED lines=9> */
.L_x_6796:
[----:B------:R-:W-:Y:S05]  /*11b10*/  BSYNC B1 ;  /* 0x0000000000017941 */ /* 0x000fea0003800000 */
.L_x_6795:
[----:B------:R-:W4:Y:S01]  /*11b20*/  LDL R2, [R1+0x4] ;  /* 0x0000040001027983 */ /* 0x000f220000100800 */
[----:B------:R-:W-:Y:S01]  /*11b30*/  IMAD R11, R18, 0xb000, R11 ;  /* 0x0000b000120b7824 */ /* 0x000fe200078e020b */
[----:B------:R-:W-:Y:S01]  /*11b40*/  UIADD3 UR4, UP0, UR38, 0x470, URZ ;  /* 0x0000047026047890 */ /* 0x000fe2000ff1e03f */
[----:B0-----:R-:W-:Y:S01]  /*11b50*/  VIADD R0, R3, 0x34850 ;  /* 0x0003485003007836 */ /* 0x001fe20000000000 */
[----:B------:R-:W-:Y:S01]  /*11b60*/  PLOP3.LUT P0, PT, PT, PT, PT, 0x80, 0x0 ;  /* 0x000000000000781c */ /* 0x000fe20003f0f070 */
[----:B------:R-:W-:Y:S01]  /*11b70*/  UMOV UR6, 0x0 ;  /* 0x0000000000067882 */ /* 0x000fe20000000000 */
[----:B------:R-:W-:Y:S01]  /*11b80*/  UIADD3.X UR5, URZ, UR39, URZ, UP0, !UPT ;  /* 0x000000273f057290 */ /* 0x000fe200087fe43f */
[----:B------:R-:W-:Y:S01]  /*11b90*/  UMOV UR7, 0x14f00000 ;  /* 0x14f0000000077882 */ /* 0x000fe20000000000 */
[----:B------:R-:W-:Y:S01]  /*11ba0*/  UMOV UR10, URZ ;  /* 0x0000003f000a7c82 */ /* 0x000fe20008000000 */
[----:B----4-:R-:W-:Y:S01]  /*11bb0*/  IMAD R3, R2, 0xb0, RZ ;  /* 0x000000b002037824 */ /* 0x010fe200078e02ff */
[----:B------:R-:W-:-:S08]  /*11bc0*/  IADD3 R2, R11, 0x400, RZ ;  /* 0x000004000b027810 */ /* 0x000fd00007ffe0ff */
.L_x_6797:
        /* <DEDUP_REMOVED lines=15> */
.L_x_6798:
        /* <DEDUP_REMOVED lines=10> */
.L_x_6792:
[----:B------:R-:W-:Y:S05]  /*11d60*/  BSYNC B0 ;  /* 0x0000000000007941 */ /* 0x000fea0003800000 */
.L_x_6791:
        /* <DEDUP_REMOVED lines=11> */
[----:B------:R-:W-:Y:S01]  /*11e20*/  ISETP.GE.AND P1, PT, R5, UR4, PT ;  /* 0x0000000405007c0c */ /* 0x000fe2000bf26270 */
[----:B-----5:R-:W-:-:S05]  /*11e30*/  VIADD R2, R2, 0x1 ;  /* 0x0000000102027836 */ /* 0x020fca0000000000 */
[----:B------:R0:W-:Y:S04]  /*11e40*/  STL [R1+0x30], R2 ;  /* 0x0000300201007387 */ /* 0x0001e80000100800 */
[----:B------:R0:W-:Y:S03]  /*11e50*/  STL [R1], R4 ;  /* 0x0000000401007387 */ /* 0x0001e60000100800 */
[----:B------:R-:W-:Y:S05]  /*11e60*/  @!P1 BRA `(.L_x_6799) ;  /* 0xffffffc400a49947 */ /* 0x000fea000383ffff */
[----:B0-----:R-:W-:-:S07]  /*11e70*/  LOP3.LUT R2, R2, 0x1, RZ, 0xc, !PT ;  /* 0x0000000102027812 */ /* 0x001fce00078e0cff */
.L_x_6726:
[----:B0-----:R-:W0:Y:S01]  /*11e80*/  S2R R3, SR_CgaCtaId ;  /* 0x0000000000037919 */ /* 0x001e220000008800 */
[----:B------:R-:W-:Y:S01]  /*11e90*/  MOV R0, 0x400 ;  /* 0x0000040000007802 */ /* 0x000fe20000000f00 */
[----:B------:R-:W-:Y:S03]  /*11ea0*/  BSSY B0, `(.L_x_6800) ;  /* 0x0000005000007945 */ /* 0x000fe60003800000 */
[----:B0-----:R-:W-:Y:S02]  /*11eb0*/  LEA R0, R3, R0, 0x18 ;  /* 0x0000000003007211 */ /* 0x001fe400078ec0ff */
[----:B------:R-:W-:-:S04]  /*11ec0*/  SHF.L.U32 R3, R2, 0x1f, RZ ;  /* 0x0000001f02037819 */ /* 0x000fc800000006ff */
[----:B------:R-:W0:Y:S02]  /*11ed0*/  SYNCS.PHASECHK.TRANS64.TRYWAIT P0, [R0+URZ+0x34820], R3 ;  /* 0x03482003000075a7 */ /* 0x000e24000800017f */
[----:B0-----:R-:W-:Y:S05]  /*11ee0*/  @!P0 BRA `(.L_x_6801) ;  /* 0x0000001000fc8947 */ /* 0x001fea0003800000 */
.L_x_6845:
[----:B------:R-:W-:Y:S05]  /*11ef0*/  BSYNC B0 ;  /* 0x0000000000007941 */ /* 0x000fea0003800000 */
.L_x_6800:
[----:B------:R-:W-:-:S03]  /*11f00*/  UMOV UR4, 0xffffffff ;  /* 0xffffffff00047882 */ /* 0x000fc60000000000 */
[----:B------:R-:W-:Y:S05]  /*11f10*/  BRA.DIV UR4, `(.L_x_6802) ;  /* 0x0000001604047947 */ /* 0x000fea000b800000 */
[----:B------:R-:W2:Y:S02]  /*11f20*/  S2R R2, SR_TID.X ;  /* 0x0000000000027919 */ /* 0x000ea40000002100 */
[----:B--2---:R-:W-:-:S04]  /*11f30*/  SHF.R.U32.HI R2, RZ, 0x5, R2 ;  /* 0x00000005ff027819 */ /* 0x004fc80000011602 */
[----:B------:R-:W-:-:S05]  /*11f40*/  LOP3.LUT R2, R2, 0x3, RZ, 0xc0, !PT ;  /* 0x0000000302027812 */ /* 0x000fca00078ec0ff */
[----:B------:R2:W4:Y:S02]  /*11f50*/  SHFL.IDX PT, R14, R2, RZ, 0x1f ;  /* 0x00001fff020e7589 */ /* 0x00052400000e0000 */
.L_x_6848:
[----:B----4-:R-:W-:Y:S01]  /*11f60*/  ISETP.NE.AND P0, PT, R14, RZ, PT ;  /* 0x000000ff0e00720c */ /* 0x010fe20003f05270 */
[----:B------:R-:W-:-:S12]  /*11f70*/  BSSY B0, `(.L_x_6803) ;  /* 0x0000025000007945 */ /* 0x000fd80003800000 */
[----:B------:R-:W-:Y:S05]  /*11f80*/  @P0 BRA `(.L_x_6804) ;  /* 0x00000000008c0947 */ /* 0x000fea0003800000 */
[----:B------:R-:W-:-:S03]  /*11f90*/  UMOV UR4, 0xffffffff ;  /* 0xffffffff00047882 */ /* 0x000fc60000000000 */
[----:B------:R-:W-:Y:S05]  /*11fa0*/  BRA.DIV UR4, `(.L_x_6805) ;  /* 0x0000001604147947 */ /* 0x000fea000b800000 */
[----:B------:R-:W-:-:S13]  /*11fb0*/  ELECT P6, URZ, PT ;  /* 0x00000000003f782f */ /* 0x000fda00038c0000 */
.L_x_6851:
[----:B------:R-:W-:Y:S05]  /*11fc0*/  @!P6 BRA `(.L_x_6804) ;  /* 0x00000000007ce947 */ /* 0x000fea0003800000 */
[----:B--2---:R-:W2:Y:S02]  /*11fd0*/  LDL.LU R2, [R1+0x34] ;  /* 0x0000340001027983 */ /* 0x004ea40000300800 */
[----:B--2---:R-:W-:-:S04]  /*11fe0*/  LOP3.LUT R2, R2, 0x2, RZ, 0xfc, !PT ;  /* 0x0000000202027812 */ /* 0x004fc800078efcff */
[----:B------:R-:W-:-:S13]  /*11ff0*/  ISETP.NE.AND P2, PT, R2, 0x3, PT ;  /* 0x000000030200780c */ /* 0x000fda0003f45270 */
[----:B------:R-:W-:Y:S05]  /*12000*/  @!P2 BRA `(.L_x_6806) ;  /* 0x000000000004a947 */ /* 0x000fea0003800000 */
[----:B------:R-:W-:Y:S01]  /*12010*/  BPT.TRAP 0x1 ;  /* 0x000000040000795c */ /* 0x000fe20000300000 */
.L_x_6806:
[----:B------:R-:W2:Y:S01]  /*12020*/  LDL.LU R7, [R1] ;  /* 0x0000000001077983 */ /* 0x000ea20000300800 */
[----:B0-----:R-:W-:Y:S02]  /*12030*/  VIADD R3, R0, 0x34840 ;  /* 0x0003484000037836 */ /* 0x001fe40000000000 */
[----:B------:R-:W-:-:S03]  /*12040*/  VIADD R2, R18, 0x1 ;  /* 0x0000000112027836 */ /* 0x000fc60000000000 */
[----:B------:R-:W-:Y:S02]  /*12050*/  LEA R6, R18, R3, 0x3 ;  /* 0x0000000312067211 */ /* 0x000fe400078e18ff */
        /* <DEDUP_REMOVED lines=9> */
.L_x_6852:
[----:B------:R-:W2:Y:S02]  /*120f0*/  SYNCS.PHASECHK.TRANS64.TRYWAIT P0, [R3+URZ], R2 ;  /* 0x00000002030075a7 */ /* 0x000ea4000800017f */
[----:B--2---:R-:W-:Y:S05]  /*12100*/  @!P0 BRA `(.L_x_6808) ;  /* 0x0000001000f08947 */ /* 0x004fea0003800000 */
.L_x_6853:
[----:B------:R-:W-:Y:S05]  /*12110*/  @!P2 BRA `(.L_x_6809) ;  /* 0x000000000004a947 */ /* 0x000fea0003800000 */
[----:B------:R-:W-:Y:S01]  /*12120*/  BPT.TRAP 0x1 ;  /* 0x000000040000795c */ /* 0x000fe20000300000 */
.L_x_6809:
[----:B--2---:R-:W-:-:S04]  /*12130*/  VIADD R3, R0, 0x34860 ;  /* 0x0003486000037836 */ /* 0x004fc80000000000 */
[----:B------:R-:W-:-:S04]  /*12140*/  IMAD R18, R18, 0x8, R3 ;  /* 0x0000000812127824 */ /* 0x000fc800078e0203 */
[----:B------:R-:W2:Y:S02]  /*12150*/  SYNCS.PHASECHK.TRANS64.TRYWAIT P0, [R18+URZ], R5 ;  /* 0x00000005120075a7 */ /* 0x000ea4000800017f */
[----:B--2---:R-:W-:Y:S05]  /*12160*/  @!P0 BRA `(.L_x_6810) ;  /* 0x0000001000ec8947 */ /* 0x004fea0003800000 */
.L_x_6854:
[----:B------:R-:W-:-:S07]  /*12170*/  IMAD R3, R4, 0x8, R3 ;  /* 0x0000000804037824 */ /* 0x000fce00078e0203 */
.L_x_6811:
[----:B----4-:R4:W0:Y:S02]  /*12180*/  SYNCS.PHASECHK.TRANS64.TRYWAIT P0, [R3+URZ], R2 ;  /* 0x00000002030075a7 */ /* 0x010824000800017f */
[----:B0-----:R-:W-:Y:S05]  /*12190*/  @!P0 NANOSLEEP.SYNCS 0x989680 ;  /* 0x009896800000895d */ /* 0x001fea0003900000 */
[----:B------:R-:W0:Y:S02]  /*121a0*/  @!P0 SYNCS.PHASECHK.TRANS64 P0, [R3+URZ], R2 ;  /* 0x00000002030085a7 */ /* 0x000e24000800007f */
[----:B0-----:R-:W-:Y:S05]  /*121b0*/  @!P0 BRA `(.L_x_6811) ;  /* 0xfffffffc00f08947 */ /* 0x001fea000383ffff */
.L_x_6804:
[----:B------:R-:W-:Y:S05]  /*121c0*/  BSYNC B0 ;  /* 0x0000000000007941 */ /* 0x000fea0003800000 */
.L_x_6803:
[----:B------:R-:W-:Y:S05]  /*121d0*/  EXIT ;  /* 0x000000000000794d */ /* 0x000fea0003800000 */
.L_x_6698:
[----:B------:R-:W-:-:S13]  /*121e0*/  R2UR UR4, R2 ;  /* 0x00000000020472ca */ /* 0x000fda00000e0000 */
[----:B0-----:R-:W-:-:S04]  /*121f0*/  MOV R3, UR4 ;  /* 0x0000000400037c02 */ /* 0x001fc80008000f00 */
[----:B------:R0:W1:Y:S03]  /*12200*/  SYNCS.PHASECHK.TRANS64.TRYWAIT P1, [R3+URZ+0x34800], R0 ;  /* 0x03480000030075a7 */ /* 0x000066000802017f */
[----:B-1----:R-:W-:Y:S05]  /*12210*/  @!P1 NANOSLEEP.SYNCS 0x989680 ;  /* 0x009896800000995d */ /* 0x002fea0003900000 */
[----:B------:R-:W1:Y:S02]  /*12220*/  @!P1 SYNCS.PHASECHK.TRANS64 P1, [R3+URZ+0x34800], R0 ;  /* 0x03480000030095a7 */ /* 0x000e64000802007f */
[----:B-1----:R-:W-:Y:S05]  /*12230*/  @!P1 BRA `(.L_x_6698) ;  /* 0xfffffffc00e89947 */ /* 0x002fea000383ffff */
[----:B------:R-:W-:Y:S05]  /*12240*/  BRA `(.L_x_6812) ;  /* 0xfffffeec00e47947 */ /* 0x000fea000383ffff */
.L_x_6702:
[----:B-1----:R1:W2:Y:S02]  /*12250*/  SYNCS.PHASECHK.TRANS64.TRYWAIT P2, [R3+URZ+0x34830], R0 ;  /* 0x03483000030075a7 */ /* 0x0022a4000804017f */
[----:B--2---:R-:W-:Y:S05]  /*12260*/  @!P2 NANOSLEEP.SYNCS 0x989680 ;  /* 0x009896800000a95d */ /* 0x004fea0003900000 */
[----:B------:R-:W2:Y:S02]  /*12270*/  @!P2 SYNCS.PHASECHK.TRANS64 P2, [R3+URZ+0x34830], R0 ;  /* 0x034830000300a5a7 */ /* 0x000ea4000804007f */
[----:B--2---:R-:W-:Y:S05]  /*12280*/  @!P2 BRA `(.L_x_6702) ;  /* 0xfffffffc00f0a947 */ /* 0x004fea000383ffff */
[----:B------:R-:W-:Y:S05]  /*12290*/  BRA `(.L_x_6701) ;  /* 0xfffffef000187947 */ /* 0x000fea000383ffff */
.L_x_6707:
[----:B-1----:R-:W-:-:S04]  /*122a0*/  IMAD.U32 R21, RZ, RZ, UR6 ;  /* 0x00000006ff157e24 */ /* 0x002fc8000f8e00ff */
[----:B------:R1:W2:Y:S03]  /*122b0*/  SYNCS.PHASECHK.TRANS64.TRYWAIT P2, [R21+URZ+0x34830], R14 ;  /* 0x0348300e150075a7 */ /* 0x0002a6000804017f */
[----:B--2---:R-:W-:Y:S05]  /*122c0*/  @!P2 NANOSLEEP.SYNCS 0x989680 ;  /* 0x009896800000a95d */ /* 0x004fea0003900000 */
[----:B------:R-:W2:Y:S02]  /*122d0*/  @!P2 SYNCS.PHASECHK.TRANS64 P2, [R21+URZ+0x34830], R14 ;  /* 0x0348300e1500a5a7 */ /* 0x000ea4000804007f */
[----:B--2---:R-:W-:Y:S05]  /*122e0*/  @!P2 BRA `(.L_x_6707) ;  /* 0xfffffffc00eca947 */ /* 0x004fea000383ffff */
[----:B------:R-:W-:Y:S05]  /*122f0*/  BRA `(.L_x_6704) ;  /* 0xffffff4800d87947 */ /* 0x000fea000383ffff */
.L_x_6711:
[----:B-1----:R-:W-:-:S04]  /*12300*/  IMAD.U32 R15, RZ, RZ, UR6 ;  /* 0x00000006ff0f7e24 */ /* 0x002fc8000f8e00ff */
[----:B------:R1:W2:Y:S03]  /*12310*/  SYNCS.PHASECHK.TRANS64.TRYWAIT P2, [R15+URZ+0x34850], R14 ;  /* 0x0348500e0f0075a7 */ /* 0x0002a6000804017f */
[----:B--2---:R-:W-:Y:S05]  /*12320*/  @!P2 NANOSLEEP.SYNCS 0x989680 ;  /* 0x009896800000a95d */ /* 0x004fea0003900000 */
[----:B------:R-:W2:Y:S02]  /*12330*/  @!P2 SYNCS.PHASECHK.TRANS64 P2, [R15+URZ+0x34850], R14 ;  /* 0x0348500e0f00a5a7 */ /* 0x000ea4000804007f */
[----:B--2---:R-:W-:Y:S05]  /*12340*/  @!P2 BRA `(.L_x_6711) ;  /* 0xfffffffc00eca947 */ /* 0x004fea000383ffff */
[----:B------:R-:W-:Y:S05]  /*12350*/  BRA `(.L_x_6708) ;  /* 0xffffff7000887947 */ /* 0x000fea000383ffff */
.L_x_6716:
[----:B-1----:R-:W-:-:S04]  /*12360*/  IMAD.U32 R5, RZ, RZ, UR8 ;  /* 0x00000008ff057e24 */ /* 0x002fc8000f8e00ff */
[----:B------:R1:W2:Y:S03]  /*12370*/  SYNCS.PHASECHK.TRANS64.TRYWAIT P0, [R5+URZ+0x34850], R0 ;  /* 0x03485000050075a7 */ /* 0x0002a6000800017f */
[----:B--2---:R-:W-:Y:S05]  /*12380*/  @!P0 NANOSLEEP.SYNCS 0x989680 ;  /* 0x009896800000895d */ /* 0x004fea0003900000 */
[----:B------:R-:W2:Y:S02]  /*12390*/  @!P0 SYNCS.PHASECHK.TRANS64 P0, [R5+URZ+0x34850], R0 ;  /* 0x03485000050085a7 */ /* 0x000ea4000800007f */
[----:B--2---:R-:W-:Y:S05]  /*123a0*/  @!P0 BRA `(.L_x_6716) ;  /* 0xfffffffc00ec8947 */ /* 0x004fea000383ffff */
[----:B------:R-:W-:Y:S05]  /*123b0*/  BRA `(.L_x_6715) ;  /* 0xffffffa0002c7947 */ /* 0x000fea000383ffff */
.L_x_6730:
[----:B0-----:R-:W0:Y:S01]  /*123c0*/  S2R R0, SR_TID.X ;  /* 0x0000000000007919 */ /* 0x001e220000002100 */
[----:B------:R-:W-:Y:S01]  /*123d0*/  BSSY B0, `(.L_x_6813) ;  /* 0x000000a000007945 */ /* 0x000fe20003800000 */
[----:B------:R-:W-:Y:S01]  /*123e0*/  IMAD.MOV.U32 R12, RZ, RZ, RZ ;  /* 0x000000ffff0c7224 */ /* 0x000fe200078e00ff */
[----:B------:R-:W-:Y:S01]  /*123f0*/  MOV R11, 0x1f ;  /* 0x0000001f000b7802 */ /* 0x000fe20000000f00 */
[----:B------:R-:W-:Y:S01]  /*12400*/  IMAD.MOV.U32 R15, RZ, RZ, -0x1 ;  /* 0xffffffffff0f7424 */ /* 0x000fe200078e00ff */
[----:B0-----:R-:W-:-:S04]  /*12410*/  SHF.R.U32.HI R0, RZ, 0x5, R0 ;  /* 0x00000005ff007819 */ /* 0x001fc80000011600 */
[----:B------:R-:W-:-:S05]  /*12420*/  LOP3.LUT R0, R0, 0x3, RZ, 0xc0, !PT ;  /* 0x0000000300007812 */ /* 0x000fca00078ec0ff */
[----:B------:R-:W-:-:S07]  /*12430*/  IMAD.MOV.U32 R13, RZ, RZ, R0 ;  /* 0x000000ffff0d7224 */ /* 0x000fce00078e0000 */
[----:B-1----:R-:W-:Y:S05]  /*12440*/  WARPSYNC.COLLECTIVE R15, `(.L_x_6814) ;  /* 0x000000000f087348 */ /* 0x002fea0003c00000 */
[----:B------:R0:W2:Y:S02]  /*12450*/  SHFL.IDX P6, R14, R13, R12, R11 ;  /* 0x0000000c0d0e7389 */ /* 0x0000a400000c000b */
[----:B012---:R-:W-:Y:S01]  /*12460*/  ENDCOLLECTIVE ;  /* 0x000000000000791b */ /* 0x007fe20003800000 */
.L_x_6814:
[----:B------:R-:W-:Y:S05]  /*12470*/  BSYNC B0 ;  /* 0x0000000000007941 */ /* 0x000fea0003800000 */
.L_x_6813:
[----:B------:R-:W-:Y:S05]  /*12480*/  BRA `(.L_x_6815) ;  /* 0xffffffc400d87947 */ /* 0x000fea000383ffff */
.L_x_6732:
[----:B------:R-:W-:Y:S01]  /*12490*/  BSSY B0, `(.L_x_6816) ;  /* 0x0000006000007945 */ /* 0x000fe20003800000 */
[----:B------:R-:W-:-:S07]  /*124a0*/  IMAD.MOV.U32 R15, RZ, RZ, -0x1 ;  /* 0xffffffffff0f7424 */ /* 0x000fce00078e00ff */
[----:B01----:R-:W-:Y:S05]  /*124b0*/  WARPSYNC.COLLECTIVE R15, `(.L_x_6817) ;  /* 0x000000000f0c7348 */ /* 0x003fea0003c00000 */
[----:B------:R-:W-:Y:S02]  /*124c0*/  ELECT P6, UR62, PT ;  /* 0x00000000003e782f */ /* 0x000fe400038c0000 */
[----:B------:R-:W-:Y:S01]  /*124d0*/  MOV R14, UR62 ;  /* 0x0000003e000e7c02 */ /* 0x000fe20008000f00 */
[----:B01----:R-:W-:Y:S10]  /*124e0*/  ENDCOLLECTIVE ;  /* 0x000000000000791b */ /* 0x003ff40003800000 */
.L_x_6817:
[----:B------:R-:W-:Y:S05]  /*124f0*/  BSYNC B0 ;  /* 0x0000000000007941 */ /* 0x000fea0003800000 */
.L_x_6816:
[----:B------:R-:W-:Y:S05]  /*12500*/  BRA `(.L_x_6818) ;  /* 0xffffffc400d87947 */ /* 0x000fea000383ffff */
.L_x_6734:
[----:B0-----:R0:W3:Y:S02]  /*12510*/  SYNCS.PHASECHK.TRANS64.TRYWAIT P0, [R0+URZ+0x34840], R2 ;  /* 0x03484002000075a7 */ /* 0x0010e4000800017f */
[----:B---3--:R-:W-:Y:S05]  /*12520*/  @!P0 NANOSLEEP.SYNCS 0x989680 ;  /* 0x009896800000895d */ /* 0x008fea0003900000 */
[----:B------:R-:W3:Y:S02]  /*12530*/  @!P0 SYNCS.PHASECHK.TRANS64 P0, [R0+URZ+0x34840], R2 ;  /* 0x03484002000085a7 */ /* 0x000ee4000800007f */
[----:B---3--:R-:W-:Y:S05]  /*12540*/  @!P0 BRA `(.L_x_6734) ;  /* 0xfffffffc00f08947 */ /* 0x008fea000383ffff */
[----:B------:R-:W-:Y:S05]  /*12550*/  BRA `(.L_x_6819) ;  /* 0xffffffc800387947 */ /* 0x000fea000383ffff */
.L_x_6737:
[----:B------:R-:W-:Y:S01]  /*12560*/  IMAD.MOV.U32 R13, RZ, RZ, R2 ;  /* 0x000000ffff0d7224 */ /* 0x000fe200078e0002 */
[----:B------:R-:W-:Y:S01]  /*12570*/  MOV R15, 0xffffffff ;  /* 0xffffffff000f7802 */ /* 0x000fe20000000f00 */
[----:B------:R-:W-:Y:S01]  /*12580*/  IMAD.MOV.U32 R12, RZ, RZ, RZ ;  /* 0x000000ffff0c7224 */ /* 0x000fe200078e00ff */
[----:B------:R-:W0:Y:S01]  /*12590*/  S2R R7, SR_TID.X ;  /* 0x0000000000077919 */ /* 0x000e220000002100 */
[----:B------:R-:W-:-:S07]  /*125a0*/  IMAD.MOV.U32 R11, RZ, RZ, 0x181f ;  /* 0x0000181fff0b7424 */ /* 0x000fce00078e00ff */
[----:B0----5:R-:W-:Y:S05]  /*125b0*/  WARPSYNC.COLLECTIVE R15, `(.L_x_6820) ;  /* 0x000000000f087348 */ /* 0x021fea0003c00000 */
[----:B------:R1:W2:Y:S02]  /*125c0*/  SHFL.IDX P6, R14, R13, R12, R11 ;  /* 0x0000000c0d0e7389 */ /* 0x0002a400000c000b */
[----:B012--5:R-:W-:Y:S01]  /*125d0*/  ENDCOLLECTIVE ;  /* 0x000000000000791b */ /* 0x027fe20003800000 */
.L_x_6820:
[----:B------:R-:W-:Y:S02]  /*125e0*/  IMAD.MOV.U32 R13, RZ, RZ, R0 ;  /* 0x000000ffff0d7224 */ /* 0x000fe400078e0000 */
[----:B------:R-:W-:-:S07]  /*125f0*/  IMAD.MOV.U32 R6, RZ, RZ, R14 ;  /* 0x000000ffff067224 */ /* 0x000fce00078e000e */
[----:B------:R-:W-:Y:S05]  /*12600*/  WARPSYNC.COLLECTIVE R15, `(.L_x_6821) ;  /* 0x000000000f087348 */ /* 0x000fea0003c00000 */
[----:B------:R0:W1:Y:S02]  /*12610*/  SHFL.IDX P6, R14, R13, R12, R11 ;  /* 0x0000000c0d0e7389 */ /* 0x00006400000c000b */
[----:B01----:R-:W-:Y:S01]  /*12620*/  ENDCOLLECTIVE ;  /* 0x000000000000791b */ /* 0x003fe20003800000 */
.L_x_6821:
[----:B------:R-:W-:Y:S01]  /*12630*/  LOP3.LUT R7, R7, 0x7f, RZ, 0xc0, !PT ;  /* 0x0000007f07077812 */ /* 0x000fe200078ec0ff */
[----:B------:R-:W-:Y:S01]  /*12640*/  ULDC UR4, c[0x0][0x288] ;  /* 0x0000a20000047ab9 */ /* 0x000fe20000000800 */
[----:B------:R-:W-:Y:S01]  /*12650*/  ULDC.64 UR6, c[0x0][0x208] ;  /* 0x0000820000067ab9 */ /* 0x000fe20000000a00 */
[----:B------:R-:W-:Y:S01]  /*12660*/  IMAD R3, R8, UR4, RZ ;  /* 0x0000000408037c24 */ /* 0x000fe2000f8e02ff */
[----:B------:R-:W-:-:S05]  /*12670*/  SHF.R.U32.HI R5, RZ, 0x3, R7 ;  /* 0x00000003ff057819 */ /* 0x000fca0000011607 */
[----:B------:R-:W-:Y:S02]  /*12680*/  IMAD.IADD R4, R5, 0x1, R4 ;  /* 0x0000000105047824 */ /* 0x000fe400078e0204 */
[----:B------:R-:W-:-:S03]  /*12690*/  IMAD.MOV.U32 R13, RZ, RZ, R2 ;  /* 0x000000ffff0d7224 */ /* 0x000fc600078e0002 */
[C---:B------:R-:W-:Y:S01]  /*126a0*/  ISETP.GE.AND P2, PT, R4.reuse, R3, PT ;  /* 0x000000030400720c */ /* 0x040fe20003f46270 */
[----:B------:R-:W-:Y:S01]  /*126b0*/  IMAD.MOV.U32 R12, RZ, RZ, 0x1 ;  /* 0x00000001ff0c7424 */ /* 0x000fe200078e00ff */
[----:B------:R-:W-:Y:S01]  /*126c0*/  IADD3 R5, R4, 0x10, RZ ;  /* 0x0000001004057810 */ /* 0x000fe20007ffe0ff */
[----:B------:R-:W-:-:S10]  /*126d0*/  IMAD.MOV.U32 R7, RZ, RZ, R14 ;  /* 0x000000ffff077224 */ /* 0x000fd400078e000e */
        /* <DEDUP_REMOVED lines=9> */
[----:B------:R0:W-:Y:S01]  /*12770*/  @!P2 LDGSTS.E.BYPASS.LTC128B.128 [R9+0x1a400], desc[UR6][R6.64+0x80], !P1 ;  /* 0x1a4000800609afae */ /* 0x0001e2000c901d46 */
[----:B------:R-:W-:-:S13]  /*12780*/  ISETP.GE.AND P2, PT, R5, R3, PT ;  /* 0x000000030500720c */ /* 0x000fda0003f46270 */
[----:B0-----:R-:W-:Y:S05]  /*12790*/  WARPSYNC.COLLECTIVE R15, `(.L_x_6822) ;  /* 0x000000000f087348 */ /* 0x001fea0003c00000 */
[----:B------:R1:W2:Y:S02]  /*127a0*/  SHFL.IDX P6, R14, R13, R12, R11 ;  /* 0x0000000c0d0e7389 */ /* 0x0002a400000c000b */
[----:B012---:R-:W-:Y:S01]  /*127b0*/  ENDCOLLECTIVE ;  /* 0x000000000000791b */ /* 0x007fe20003800000 */
.L_x_6822:
[----:B------:R-:W-:Y:S02]  /*127c0*/  IMAD.MOV.U32 R13, RZ, RZ, R0 ;  /* 0x000000ffff0d7224 */ /* 0x000fe400078e0000 */
[----:B------:R-:W-:-:S07]  /*127d0*/  IMAD.MOV.U32 R8, RZ, RZ, R14 ;  /* 0x000000ffff087224 */ /* 0x000fce00078e000e */
[----:B------:R-:W-:Y:S05]  /*127e0*/  WARPSYNC.COLLECTIVE R15, `(.L_x_6823) ;  /* 0x000000000f087348 */ /* 0x000fea0003c00000 */
[----:B------:R0:W1:Y:S02]  /*127f0*/  SHFL.IDX P6, R14, R13, R12, R11 ;  /* 0x0000000c0d0e7389 */ /* 0x00006400000c000b */
[----:B01----:R-:W-:Y:S01]  /*12800*/  ENDCOLLECTIVE ;  /* 0x000000000000791b */ /* 0x003fe20003800000 */
.L_x_6823:
[----:B------:R-:W-:Y:S01]  /*12810*/  ULDC.64 UR4, c[0x0][0x208] ;  /* 0x0000820000047ab9 */ /* 0x000fe20000000a00 */
[----:B------:R-:W-:Y:S02]  /*12820*/  IMAD.MOV.U32 R13, RZ, RZ, R2 ;  /* 0x000000ffff0d7224 */ /* 0x000fe400078e0002 */
[----:B------:R-:W-:Y:S02]  /*12830*/  IMAD.MOV.U32 R12, RZ, RZ, 0x2 ;  /* 0x00000002ff0c7424 */ /* 0x000fe400078e00ff */
[----:B------:R-:W-:-:S05]  /*12840*/  IMAD.MOV.U32 R5, RZ, RZ, R14 ;  /* 0x000000ffff057224 */ /* 0x000fca00078e000e */
[----:B------:R-:W-:-:S04]  /*12850*/  @!P2 LEA R5, P3, R10, R5, 0x1 ;  /* 0x000000050a05a211 */ /* 0x000fc800078608ff */
[----:B------:R-:W-:Y:S01]  /*12860*/  @!P2 IADD3.X R6, RZ, R8, RZ, P3, !PT ;  /* 0x00000008ff06a210 */ /* 0x000fe20001ffe4ff */
[----:B------:R-:W-:-:S04]  /*12870*/  VIADD R8, R4, 0x60 ;  /* 0x0000006004087836 */ /* 0x000fc80000000000 */
[----:B------:R-:W-:Y:S02]  /*12880*/  @!P2 IMAD.MOV.U32 R7, RZ, RZ, R6 ;  /* 0x000000ffff07a224 */ /* 0x000fe400078e0006 */
[----:B------:R-:W-:Y:S02]  /*12890*/  @!P2 IMAD.MOV.U32 R6, RZ, RZ, R5 ;  /* 0x000000ffff06a224 */ /* 0x000fe400078e0005 */
[----:B------:R-:W-:-:S03]  /*128a0*/  VIADD R5, R4, 0x20 ;  /* 0x0000002004057836 */ /* 0x000fc60000000000 */
        /* <DEDUP_REMOVED lines=9> */
.L_x_6824:
[----:B------:R-:W-:Y:S01]  /*12940*/  IMAD.MOV.U32 R13, RZ, RZ, R0 ;  /* 0x000000ffff0d7224 */ /* 0x000fe200078e0000 */
[----:B------:R-:W-:-:S07]  /*12950*/  MOV R5, R14 ;  /* 0x0000000e00057202 */ /* 0x000fce0000000f00 */
[----:B------:R-:W-:Y:S05]  /*12960*/  WARPSYNC.COLLECTIVE R15, `(.L_x_6825) ;  /* 0x000000000f087348 */ /* 0x000fea0003c00000 */
[----:B------:R0:W1:Y:S02]  /*12970*/  SHFL.IDX P6, R14, R13, R12, R11 ;  /* 0x0000000c0d0e7389 */ /* 0x00006400000c000b */
[----:B01----:R-:W-:Y:S01]  /*12980*/  ENDCOLLECTIVE ;  /* 0x000000000000791b */ /* 0x003fe20003800000 */
.L_x_6825:
        /* <DEDUP_REMOVED lines=17> */
.L_x_6826:
[----:B------:R-:W-:Y:S02]  /*12aa0*/  IMAD.MOV.U32 R13, RZ, RZ, R0 ;  /* 0x000000ffff0d7224 */ /* 0x000fe400078e0000 */
[----:B------:R-:W-:-:S07]  /*12ab0*/  IMAD.MOV.U32 R5, RZ, RZ, R14 ;  /* 0x000000ffff057224 */ /* 0x000fce00078e000e */
[----:B------:R-:W-:Y:S05]  /*12ac0*/  WARPSYNC.COLLECTIVE R15, `(.L_x_6827) ;  /* 0x000000000f087348 */ /* 0x000fea0003c00000 */
[----:B------:R0:W1:Y:S02]  /*12ad0*/  SHFL.IDX P6, R14, R13, R12, R11 ;  /* 0x0000000c0d0e7389 */ /* 0x00006400000c000b */
[----:B01----:R-:W-:Y:S01]  /*12ae0*/  ENDCOLLECTIVE ;  /* 0x000000000000791b */ /* 0x003fe20003800000 */
.L_x_6827:
        /* <DEDUP_REMOVED lines=17> */
.L_x_6828:
[----:B------:R-:W-:Y:S02]  /*12c00*/  IMAD.MOV.U32 R13, RZ, RZ, R0 ;  /* 0x000000ffff0d7224 */ /* 0x000fe400078e0000 */
[----:B------:R-:W-:-:S07]  /*12c10*/  IMAD.MOV.U32 R5, RZ, RZ, R14 ;  /* 0x000000ffff057224 */ /* 0x000fce00078e000e */
[----:B------:R-:W-:Y:S05]  /*12c20*/  WARPSYNC.COLLECTIVE R15, `(.L_x_6829) ;  /* 0x000000000f087348 */ /* 0x000fea0003c00000 */
[----:B------:R0:W1:Y:S02]  /*12c30*/  SHFL.IDX P6, R14, R13, R12, R11 ;  /* 0x0000000c0d0e7389 */ /* 0x00006400000c000b */
[----:B01----:R-:W-:Y:S01]  /*12c40*/  ENDCOLLECTIVE ;  /* 0x000000000000791b */ /* 0x003fe20003800000 */
.L_x_6829:
        /* <DEDUP_REMOVED lines=17> */
.L_x_6830:
[----:B------:R-:W-:Y:S01]  /*12d60*/  IMAD.MOV.U32 R13, RZ, RZ, R0 ;  /* 0x000000ffff0d7224 */ /* 0x000fe200078e0000 */
[----:B------:R-:W-:-:S07]  /*12d70*/  MOV R5, R14 ;  /* 0x0000000e00057202 */ /* 0x000fce0000000f00 */
[----:B------:R-:W-:Y:S05]  /*12d80*/  WARPSYNC.COLLECTIVE R15, `(.L_x_6831) ;  /* 0x000000000f087348 */ /* 0x000fea0003c00000 */
[----:B------:R0:W1:Y:S02]  /*12d90*/  SHFL.IDX P6, R14, R13, R12, R11 ;  /* 0x0000000c0d0e7389 */ /* 0x00006400000c000b */
[----:B01----:R-:W-:Y:S01]  /*12da0*/  ENDCOLLECTIVE ;  /* 0x000000000000791b */ /* 0x003fe20003800000 */
.L_x_6831:
[----:B------:R-:W-:Y:S01]  /*12db0*/  ULDC.64 UR4, c[0x0][0x208] ;  /* 0x0000820000047ab9 */ /* 0x000fe20000000a00 */
[----:B------:R-:W-:Y:S01]  /*12dc0*/  IMAD.MOV.U32 R13, RZ, RZ, R2 ;  /* 0x000000ffff0d7224 */ /* 0x000fe200078e0002 */
[----:B------:R-:W-:Y:S01]  /*12dd0*/  MOV R12, 0x6 ;  /* 0x00000006000c7802 */ /* 0x000fe20000000f00 */
        /* <DEDUP_REMOVED lines=13> */
.L_x_6832:
[----:B------:R-:W-:Y:S02]  /*12eb0*/  IMAD.MOV.U32 R13, RZ, RZ, R0 ;  /* 0x000000ffff0d7224 */ /* 0x000fe400078e0000 */
[----:B------:R-:W-:-:S07]  /*12ec0*/  IMAD.MOV.U32 R5, RZ, RZ, R14 ;  /* 0x000000ffff057224 */ /* 0x000fce00078e000e */
[----:B------:R-:W-:Y:S05]  /*12ed0*/  WARPSYNC.COLLECTIVE R15, `(.L_x_6833) ;  /* 0x000000000f087348 */ /* 0x000fea0003c00000 */
[----:B------:R0:W1:Y:S02]  /*12ee0*/  SHFL.IDX P6, R14, R13, R12, R11 ;  /* 0x0000000c0d0e7389 */ /* 0x00006400000c000b */
[----:B01----:R-:W-:Y:S01]  /*12ef0*/  ENDCOLLECTIVE ;  /* 0x000000000000791b */ /* 0x003fe20003800000 */
.L_x_6833:
[----:B------:R-:W-:Y:S01]  /*12f00*/  ULDC.64 UR4, c[0x0][0x208] ;  /* 0x0000820000047ab9 */ /* 0x000fe20000000a00 */
[----:B------:R-:W-:Y:S02]  /*12f10*/  IMAD.MOV.U32 R13, RZ, RZ, R2 ;  /* 0x000000ffff0d7224 */ /* 0x000fe400078e0002 */
[----:B------:R-:W-:Y:S02]  /*12f20*/  IMAD.MOV.U32 R12, RZ, RZ, 0x7 ;  /* 0x00000007ff0c7424 */ /* 0x000fe400078e00ff */
[----:B------:R-:W-:-:S05]  /*12f30*/  IMAD.MOV.U32 R6, RZ, RZ, R14 ;  /* 0x000000ffff067224 */ /* 0x000fca00078e000e */
[----:B------:R-:W-:-:S05]  /*12f40*/  @!P2 LEA R6, P3, R10, R6, 0x1 ;  /* 0x000000060a06a211 */ /* 0x000fca00078608ff */
[----:B------:R-:W-:-:S05]  /*12f50*/  @!P2 IMAD.X R5, RZ, RZ, R5, P3 ;  /* 0x000000ffff05a224 */ /* 0x000fca00018e0605 */
[----:B------:R-:W-:-:S05]  /*12f60*/  @!P2 MOV R7, R5 ;  /* 0x000000050007a202 */ /* 0x000fca0000000f00 */
[----:B------:R-:W-:Y:S01]  /*12f70*/  @!PT LDS RZ, [RZ] ;  /* 0x00000000fffff984 */ /* 0x000fe20000000800 */
[----:B------:R-:W-:Y:S01]  /*12f80*/  @!PT LDS RZ, [RZ] ;  /* 0x00000000fffff984 */ /* 0x000fe20000000800 */
[----:B------:R-:W-:Y:S01]  /*12f90*/  @!PT LDS RZ, [RZ] ;  /* 0x00000000fffff984 */ /* 0x000fe20000000800 */
[----:B------:R0:W-:Y:S04]  /*12fa0*/  @!P2 LDGSTS.E.BYPASS.LTC128B.128 [R9+0x19400], desc[UR4][R6.64], !P0 ;  /* 0x194000000609afae */ /* 0x0001e8000c101d44 */
[----:B------:R0:W-:Y:S02]  /*12fb0*/  @!P2 LDGSTS.E.BYPASS.LTC128B.128 [R9+0x1d400], desc[UR4][R6.64+0x80], !P1 ;  /* 0x1d4000800609afae */ /* 0x0001e4000c901d44 */
[----:B0-----:R-:W-:Y:S05]  /*12fc0*/  WARPSYNC.COLLECTIVE R15, `(.L_x_6834) ;  /* 0x000000000f087348 */ /* 0x001fea0003c00000 */
[----:B------:R1:W2:Y:S02]  /*12fd0*/  SHFL.IDX P6, R14, R13, R12, R11 ;  /* 0x0000000c0d0e7389 */ /* 0x0002a400000c000b */
[----:B012---:R-:W-:Y:S01]  /*12fe0*/  ENDCOLLECTIVE ;  /* 0x000000000000791b */ /* 0x007fe20003800000 */
.L_x_6834:
[----:B------:R-:W-:Y:S02]  /*12ff0*/  IMAD.MOV.U32 R13, RZ, RZ, R0 ;  /* 0x000000ffff0d7224 */ /* 0x000fe400078e0000 */
[----:B------:R-:W-:-:S07]  /*13000*/  IMAD.MOV.U32 R5, RZ, RZ, R14 ;  /* 0x000000ffff057224 */ /* 0x000fce00078e000e */
[----:B------:R-:W-:Y:S05]  /*13010*/  WARPSYNC.COLLECTIVE R15, `(.L_x_6835) ;  /* 0x000000000f087348 */ /* 0x000fea0003c00000 */
[----:B------:R0:W1:Y:S02]  /*13020*/  SHFL.IDX P6, R14, R13, R12, R11 ;  /* 0x0000000c0d0e7389 */ /* 0x00006400000c000b */
[----:B01----:R-:W-:Y:S01]  /*13030*/  ENDCOLLECTIVE ;  /* 0x000000000000791b */ /* 0x003fe20003800000 */
.L_x_6835:
[----:B------:R-:W-:Y:S01]  /*13040*/  IMAD.MOV.U32 R0, RZ, RZ, R14 ;  /* 0x000000ffff007224 */ /* 0x000fe200078e000e */
[----:B------:R-:W-:Y:S06]  /*13050*/  BRA `(.L_x_6836) ;  /* 0xffffffc800847947 */ /* 0x000fec000383ffff */
.L_x_6741:
[----:B0-----:R0:W1:Y:S02]  /*13060*/  SYNCS.PHASECHK.TRANS64.TRYWAIT P0, [R11+URZ+0x34820], R0 ;  /* 0x034820000b0075a7 */ /* 0x001064000800017f */
[----:B-1----:R-:W-:Y:S05]  /*13070*/  @!P0 NANOSLEEP.SYNCS 0x989680 ;  /* 0x009896800000895d */ /* 0x002fea0003900000 */
[----:B------:R-:W1:Y:S02]  /*13080*/  @!P0 SYNCS.PHASECHK.TRANS64 P0, [R11+URZ+0x34820], R0 ;  /* 0x034820000b0085a7 */ /* 0x000e64000800007f */
[----:B-1----:R-:W-:Y:S05]  /*13090*/  @!P0 BRA `(.L_x_6741) ;  /* 0xfffffffc00f08947 */ /* 0x002fea000383ffff */
[----:B------:R-:W-:Y:S05]  /*130a0*/  BRA `(.L_x_6837) ;  /* 0xffffffc800dc7947 */ /* 0x000fea000383ffff */
.L_x_6748:
[----:B-1----:R1:W3:Y:S02]  /*130b0*/  SYNCS.PHASECHK.TRANS64.TRYWAIT P0, [R3+URZ+0x34840], R2 ;  /* 0x03484002030075a7 */ /* 0x0022e4000800017f */
[----:B---3--:R-:W-:Y:S05]  /*130c0*/  @!P0 NANOSLEEP.SYNCS 0x989680 ;  /* 0x009896800000895d */ /* 0x008fea0003900000 */
[----:B------:R-:W3:Y:S02]  /*130d0*/  @!P0 SYNCS.PHASECHK.TRANS64 P0, [R3+URZ+0x34840], R2 ;  /* 0x03484002030085a7 */ /* 0x000ee4000800007f */
[----:B---3--:R-:W-:Y:S05]  /*130e0*/  @!P0 BRA `(.L_x_6748) ;  /* 0xfffffffc00f08947 */ /* 0x008fea000383ffff */
[----:B------:R-:W-:Y:S05]  /*130f0*/  BRA `(.L_x_6838) ;  /* 0xffffffcc00947947 */ /* 0x000fea000383ffff */
.L_x_6754:
[----:B0-----:R0:W1:Y:S02]  /*13100*/  SYNCS.PHASECHK.TRANS64.TRYWAIT P0, [R3+URZ+0x60], R2 ;  /* 0x00006002030075a7 */ /* 0x001064000800017f */
[----:B-1----:R-:W-:Y:S05]  /*13110*/  @!P0 NANOSLEEP.SYNCS 0x989680 ;  /* 0x009896800000895d */ /* 0x002fea0003900000 */
[----:B------:R-:W1:Y:S02]  /*13120*/  @!P0 SYNCS.PHASECHK.TRANS64 P0, [R3+URZ+0x60], R2 ;  /* 0x00006002030085a7 */ /* 0x000e64000800007f */
[----:B-1----:R-:W-:Y:S05]  /*13130*/  @!P0 BRA `(.L_x_6754) ;  /* 0xfffffffc00f08947 */ /* 0x002fea000383ffff */
[----:B------:R-:W-:Y:S05]  /*13140*/  BRA `(.L_x_6839) ;  /* 0xffffffd000647947 */ /* 0x000fea000383ffff */
.L_x_6764:
[----:B-1----:R1:W3:Y:S02]  /*13150*/  SYNCS.PHASECHK.TRANS64.TRYWAIT P0, [R3+URZ+0x34840], R2 ;  /* 0x03484002030075a7 */ /* 0x0022e4000800017f */
[----:B---3--:R-:W-:Y:S05]  /*13160*/  @!P0 NANOSLEEP.SYNCS 0x989680 ;  /* 0x009896800000895d */ /* 0x008fea0003900000 */
[----:B------:R-:W3:Y:S02]  /*13170*/  @!P0 SYNCS.PHASECHK.TRANS64 P0, [R3+URZ+0x34840], R2 ;  /* 0x03484002030085a7 */ /* 0x000ee4000800007f */
[----:B---3--:R-:W-:Y:S05]  /*13180*/  @!P0 BRA `(.L_x_6764) ;  /* 0xfffffffc00f08947 */ /* 0x008fea000383ffff */
[----:B------:R-:W-:Y:S05]  /*13190*/  BRA `(.L_x_6840) ;  /* 0xffffffd400ec7947 */ /* 0x000fea000383ffff */
.L_x_6770:
[----:B0-----:R0:W1:Y:S02]  /*131a0*/  SYNCS.PHASECHK.TRANS64.TRYWAIT P0, [R2+URZ+0x60], R3 ;  /* 0x00006003020075a7 */ /* 0x001064000800017f */
[----:B-1----:R-:W-:Y:S05]  /*131b0*/  @!P0 NANOSLEEP.SYNCS 0x989680 ;  /* 0x009896800000895d */ /* 0x002fea0003900000 */
[----:B------:R-:W1:Y:S02]  /*131c0*/  @!P0 SYNCS.PHASECHK.TRANS64 P0, [R2+URZ+0x60], R3 ;  /* 0x00006003020085a7 */ /* 0x000e64000800007f */
[----:B-1----:R-:W-:Y:S05]  /*131d0*/  @!P0 BRA `(.L_x_6770) ;  /* 0xfffffffc00f08947 */ /* 0x002fea000383ffff */
[----:B------:R-:W-:Y:S05]  /*131e0*/  BRA `(.L_x_6841) ;  /* 0xffffffd800bc7947 */ /* 0x000fea000383ffff */
.L_x_6779:
[----:B---3--:R3:W4:Y:S02]  /*131f0*/  SYNCS.PHASECHK.TRANS64.TRYWAIT P0, [R2+URZ+0x34840], R3 ;  /* 0x03484003020075a7 */ /* 0x008724000800017f */
[----:B----4-:R-:W-:Y:S05]  /*13200*/  @!P0 NANOSLEEP.SYNCS 0x989680 ;  /* 0x009896800000895d */ /* 0x010fea0003900000 */
[----:B------:R-:W4:Y:S02]  /*13210*/  @!P0 SYNCS.PHASECHK.TRANS64 P0, [R2+URZ+0x34840], R3 ;  /* 0x03484003020085a7 */ /* 0x000f24000800007f */
[----:B----4-:R-:W-:Y:S05]  /*13220*/  @!P0 BRA `(.L_x_6779) ;  /* 0xfffffffc00f08947 */ /* 0x010fea000383ffff */
[----:B------:R-:W-:Y:S05]  /*13230*/  BRA `(.L_x_6842) ;  /* 0xffffffe000147947 */ /* 0x000fea000383ffff */
.L_x_6785:
[----:B0-----:R0:W1:Y:S02]  /*13240*/  SYNCS.PHASECHK.TRANS64.TRYWAIT P0, [R2+URZ+0x60], R7 ;  /* 0x00006007020075a7 */ /* 0x001064000800017f */
[----:B-1----:R-:W-:Y:S05]  /*13250*/  @!P0 NANOSLEEP.SYNCS 0x989680 ;  /* 0x009896800000895d */ /* 0x002fea0003900000 */
[----:B------:R-:W1:Y:S02]  /*13260*/  @!P0 SYNCS.PHASECHK.TRANS64 P0, [R2+URZ+0x60], R7 ;  /* 0x00006007020085a7 */ /* 0x000e64000800007f */
[----:B-1----:R-:W-:Y:S05]  /*13270*/  @!P0 BRA `(.L_x_6785) ;  /* 0xfffffffc00f08947 */ /* 0x002fea000383ffff */
[----:B------:R-:W-:Y:S05]  /*13280*/  BRA `(.L_x_6843) ;  /* 0xffffffe000e47947 */ /* 0x000fea000383ffff */
.L_x_6794:
[----:B0-----:R0:W4:Y:S02]  /*13290*/  SYNCS.PHASECHK.TRANS64.TRYWAIT P0, [R3+URZ+0x34860], R0 ;  /* 0x03486000030075a7 */ /* 0x001124000800017f */
[----:B----4-:R-:W-:Y:S05]  /*132a0*/  @!P0 NANOSLEEP.SYNCS 0x989680 ;  /* 0x009896800000895d */ /* 0x010fea0003900000 */
[----:B------:R-:W4:Y:S02]  /*132b0*/  @!P0 SYNCS.PHASECHK.TRANS64 P0, [R3+URZ+0x34860], R0 ;  /* 0x03486000030085a7 */ /* 0x000f24000800007f */
[----:B----4-:R-:W-:Y:S05]  /*132c0*/  @!P0 BRA `(.L_x_6794) ;  /* 0xfffffffc00f08947 */ /* 0x010fea000383ffff */
[----:B------:R-:W-:Y:S05]  /*132d0*/  BRA `(.L_x_6844) ;  /* 0xffffffe400e47947 */ /* 0x000fea000383ffff */
.L_x_6801:
[----:B0-----:R0:W2:Y:S02]  /*132e0*/  SYNCS.PHASECHK.TRANS64.TRYWAIT P0, [R0+URZ+0x34820], R3 ;  /* 0x03482003000075a7 */ /* 0x0010a4000800017f */
[----:B--2---:R-:W-:Y:S05]  /*132f0*/  @!P0 NANOSLEEP.SYNCS 0x989680 ;  /* 0x009896800000895d */ /* 0x004fea0003900000 */
[----:B------:R-:W2:Y:S02]  /*13300*/  @!P0 SYNCS.PHASECHK.TRANS64 P0, [R0+URZ+0x34820], R3 ;  /* 0x03482003000085a7 */ /* 0x000ea4000800007f */
[----:B--2---:R-:W-:Y:S05]  /*13310*/  @!P0 BRA `(.L_x_6801) ;  /* 0xfffffffc00f08947 */ /* 0x004fea000383ffff */
[----:B------:R-:W-:Y:S05]  /*13320*/  BRA `(.L_x_6845) ;  /* 0xffffffe800f07947 */ /* 0x000fea000383ffff */
.L_x_6802:
        /* <DEDUP_REMOVED lines=11> */
.L_x_6847:
[----:B------:R-:W-:Y:S05]  /*133e0*/  BSYNC B0 ;  /* 0x0000000000007941 */ /* 0x000fea0003800000 */
.L_x_6846:
[----:B------:R-:W-:Y:S05]  /*133f0*/  BRA `(.L_x_6848) ;  /* 0xffffffe800d87947 */ /* 0x000fea000383ffff */
.L_x_6805:
[----:B------:R-:W-:Y:S01]  /*13400*/  BSSY B1, `(.L_x_6849) ;  /* 0x0000006000017945 */ /* 0x000fe20003800000 */
[----:B------:R-:W-:-:S07]  /*13410*/  IMAD.MOV.U32 R15, RZ, RZ, -0x1 ;  /* 0xffffffffff0f7424 */ /* 0x000fce00078e00ff */
[----:B0123--:R-:W-:Y:S05]  /*13420*/  WARPSYNC.COLLECTIVE R15, `(.L_x_6850) ;  /* 0x000000000f0c7348 */ /* 0x00ffea0003c00000 */
[----:B------:R-:W-:Y:S02]  /*13430*/  ELECT P6, UR62, PT ;  /* 0x00000000003e782f */ /* 0x000fe400038c0000 */
[----:B------:R-:W-:Y:S01]  /*13440*/  MOV R14, UR62 ;  /* 0x0000003e000e7c02 */ /* 0x000fe20008000f00 */
[----:B0123--:R-:W-:Y:S10]  /*13450*/  ENDCOLLECTIVE ;  /* 0x000000000000791b */ /* 0x00fff40003800000 */
.L_x_6850:
[----:B------:R-:W-:Y:S05]  /*13460*/  BSYNC B1 ;  /* 0x0000000000017941 */ /* 0x000fea0003800000 */
.L_x_6849:
[----:B------:R-:W-:Y:S05]  /*13470*/  BRA `(.L_x_6851) ;  /* 0xffffffe800d07947 */ /* 0x000fea000383ffff */
.L_x_6807:
[----:B0-----:R0:W2:Y:S02]  /*13480*/  SYNCS.PHASECHK.TRANS64.TRYWAIT P0, [R6+URZ], R5 ;  /* 0x00000005060075a7 */ /* 0x0010a4000800017f */
[----:B--2---:R-:W-:Y:S05]  /*13490*/  @!P0 NANOSLEEP.SYNCS 0x989680 ;  /* 0x009896800000895d */ /* 0x004fea0003900000 */
[----:B------:R-:W2:Y:S02]  /*134a0*/  @!P0 SYNCS.PHASECHK.TRANS64 P0, [R6+URZ], R5 ;  /* 0x00000005060085a7 */ /* 0x000ea4000800007f */
[----:B--2---:R-:W-:Y:S05]  /*134b0*/  @!P0 BRA `(.L_x_6807) ;  /* 0xfffffffc00f08947 */ /* 0x004fea000383ffff */
[----:B------:R-:W-:Y:S05]  /*134c0*/  BRA `(.L_x_6852) ;  /* 0xffffffec00087947 */ /* 0x000fea000383ffff */
.L_x_6808:
[----:B--2---:R2:W4:Y:S02]  /*134d0*/  SYNCS.PHASECHK.TRANS64.TRYWAIT P0, [R3+URZ], R2 ;  /* 0x00000002030075a7 */ /* 0x004524000800017f */
[----:B----4-:R-:W-:Y:S05]  /*134e0*/  @!P0 NANOSLEEP.SYNCS 0x989680 ;  /* 0x009896800000895d */ /* 0x010fea0003900000 */
[----:B------:R-:W4:Y:S02]  /*134f0*/  @!P0 SYNCS.PHASECHK.TRANS64 P0, [R3+URZ], R2 ;  /* 0x00000002030085a7 */ /* 0x000f24000800007f */
[----:B----4-:R-:W-:Y:S05]  /*13500*/  @!P0 BRA `(.L_x_6808) ;  /* 0xfffffffc00f08947 */ /* 0x010fea000383ffff */
[----:B------:R-:W-:Y:S05]  /*13510*/  BRA `(.L_x_6853) ;  /* 0xffffffe800fc7947 */ /* 0x000fea000383ffff */
.L_x_6810:
[----:B--2---:R2:W4:Y:S02]  /*13520*/  SYNCS.PHASECHK.TRANS64.TRYWAIT P0, [R18+URZ], R5 ;  /* 0x00000005120075a7 */ /* 0x004524000800017f */
[----:B----4-:R-:W-:Y:S05]  /*13530*/  @!P0 NANOSLEEP.SYNCS 0x989680 ;  /* 0x009896800000895d */ /* 0x010fea0003900000 */
[----:B------:R-:W4:Y:S02]  /*13540*/  @!P0 SYNCS.PHASECHK.TRANS64 P0, [R18+URZ], R5 ;  /* 0x00000005120085a7 */ /* 0x000f24000800007f */
[----:B----4-:R-:W-:Y:S05]  /*13550*/  @!P0 BRA `(.L_x_6810) ;  /* 0xfffffffc00f08947 */ /* 0x010fea000383ffff */
[----:B------:R-:W-:Y:S05]  /*13560*/  BRA `(.L_x_6854) ;  /* 0xffffffec00007947 */ /* 0x000fea000383ffff */
.L_x_6855:
        /* <DEDUP_REMOVED lines=9> */
.L_x_15313:


//--------------------- .text._ZN7cutlass13device_kernelIN5flash11enable_sm90INS1_16FlashAttnFwdSm90INS1_25CollectiveMainloopFwdSm90ILi2EN4cute5tupleIJNS5_1CILi2EEENS7_ILi1EEES9_EEENS6_IJNS7_ILi128EEENS7_ILi176EEESB_EEELi128ENS_6half_tEfNS_4arch4Sm90ELb0ELb0ELb1ELb0ELb0ELb0ELb0ELb1ELb1ELb1ELb0ELb0EEENS1_21CollectiveEpilogueFwdINS6_IJSB_SB_SC_EEESA_SE_SG_Li256ELb0ELb1ELb0ELb0EEENS1_29StaticPersistentTileSchedulerILb0EEEEEEEEEvNT_6ParamsE --------------------------
	.section	.text._ZN7cutlass13device_kernelIN5flash11enable_sm90INS1_16FlashAttnFwdSm90INS1_25CollectiveMainloopFwdSm90ILi2EN4cute5tupleIJNS5_1CILi2EEENS7_ILi1EEES9_EEENS6_IJNS7_ILi128EEENS7_ILi176EEESB_EEELi128ENS_6half_tEfNS_4arch4Sm90ELb0ELb0ELb1ELb0ELb0ELb0ELb0ELb1ELb1ELb1ELb0ELb0EEENS1_21CollectiveEpilogueFwdINS6_IJSB_SB_SC_EEESA_SE_SG_Li256ELb0ELb1ELb0ELb0EEENS1_29StaticPersistentTileSchedulerILb0EEEEEEEEEvNT_6ParamsE,"ax",@progbits
	.align	128
.text._ZN7cutlass13device_kernelIN5flash11enable_sm90INS1_16FlashAttnFwdSm90INS1_25CollectiveMainloopFwdSm90ILi2EN4cute5tupleIJNS5_1CILi2EEENS7_ILi1EEES9_EEENS6_IJNS7_ILi128EEENS7_ILi176EEESB_EEELi128ENS_6half_tEfNS_4arch4Sm90ELb0ELb0ELb1ELb0ELb0ELb0ELb0ELb1ELb1ELb1ELb0ELb0EEENS1_21CollectiveEpilogueFwdINS6_IJSB_SB_SC_EEESA_SE_SG_Li256ELb0ELb1ELb0ELb0EEENS1_29StaticPersistentTileSchedulerILb0EEEEEEEEEvNT_6ParamsE:
        .type           _ZN7cutlass13device_kernelIN5flash11enable_sm90INS1_16FlashAttnFwdSm90INS1_25CollectiveMainloopFwdSm90ILi2EN4cute5tupleIJNS5_1CILi2EEENS7_ILi1EEES9_EEENS6_IJNS7_ILi128EEENS7_ILi176EEESB_EEELi128ENS_6half_tEfNS_4arch4Sm90ELb0ELb0ELb1ELb0ELb0ELb0ELb0ELb1ELb1ELb1ELb0ELb0EEENS1_21CollectiveEpilogueFwdINS6_IJSB_SB_SC_EEESA_SE_SG_Li256ELb0ELb1ELb0ELb0EEENS1_29StaticPersistentTileSchedulerILb0EEEEEEEEEvNT_6ParamsE,@function
        .size           _ZN7cutlass13device_kernelIN5flash11enable_sm90INS1_16FlashAttnFwdSm90INS1_25CollectiveMainloopFwdSm90ILi2EN4cute5tupleIJNS5_1CILi2EEENS7_ILi1EEES9_EEENS6_IJNS7_ILi128EEENS7_ILi176EEESB_EEELi128ENS_6half_tEfNS_4arch4Sm90ELb0ELb0ELb1ELb0ELb0ELb0ELb0ELb1ELb1ELb1ELb0ELb0EEENS1_21CollectiveEpilogueFwdINS6_IJSB_SB_SC_EEESA_SE_SG_Li256ELb0ELb1ELb0ELb0EEENS1_29StaticPersistentTileSchedulerILb0EEEEEEEEEvNT_6ParamsE,(.L_x_15314 - _ZN7cutlass13device_kernelIN5flash11enable_sm90INS1_16FlashAttnFwdSm90INS1_25CollectiveMainloopFwdSm90ILi2EN4cute5tupleIJNS5_1CILi2EEENS7_ILi1EEES9_EEENS6_IJNS7_ILi128EEENS7_ILi176EEESB_EEELi128ENS_6half_tEfNS_4arch4Sm90ELb0ELb0ELb1ELb0ELb0ELb0ELb0ELb1ELb1ELb1ELb0ELb0EEENS1_21CollectiveEpilogueFwdINS6_IJSB_SB_SC_EEESA_SE_SG_Li256ELb0ELb1ELb0ELb0EEENS1_29StaticPersistentTileSchedulerILb0EEEEEEEEEvNT_6ParamsE)
        .other          _ZN7cutlass13device_kernelIN5flash11enable_sm90INS1_16FlashAttnFwdSm90INS1_25CollectiveMainloopFwdSm90ILi2EN4cute5tupleIJNS5_1CILi2EEENS7_ILi1EEES9_EEENS6_IJNS7_ILi128EEENS7_ILi176EEESB_EEELi128ENS_6half_tEfNS_4arch4Sm90ELb0ELb0ELb1ELb0ELb0ELb0ELb0ELb1ELb1ELb1ELb0ELb0EEENS1_21CollectiveEpilogueFwdINS6_IJSB_SB_SC_EEESA_SE_SG_Li256ELb0ELb1ELb0ELb0EEENS1_29StaticPersistentTileSchedulerILb0EEEEEEEEEvNT_6ParamsE,@"STO_CUDA_ENTRY STV_DEFAULT"
_ZN7cutlass13device_kernelIN5flash11enable_sm90INS1_16FlashAttnFwdSm90INS1_25CollectiveMainloopFwdSm90ILi2EN4cute5tupleIJNS5_1CILi2EEENS7_ILi1EEES9_EEENS6_IJNS7_ILi128EEENS7_ILi176EEESB_EEELi128ENS_6half_tEfNS_4arch4Sm90ELb0ELb0ELb1ELb0ELb0ELb0ELb0ELb1ELb1ELb1ELb0ELb0EEENS1_21CollectiveEpilogueFwdINS6_IJSB_SB_SC_EEESA_SE_SG_Li256ELb0ELb1ELb0ELb0EEENS1_29StaticPersistentTileSchedulerILb0EEEEEEEEEvNT_6ParamsE:
        /* <DEDUP_REMOVED lines=17> */
.L_x_6857:
[----:B------:R-:W-:Y:S05]  /*0110*/  BSYNC B0 ;  /* 0x0000000000007941 */ /* 0x000fea0003800000 */
.L_x_6856:
        /* <DEDUP_REMOVED lines=11> */
[----:B------:R2:W3:Y:S01]  /*01d0*/  SHFL.IDX PT, R13, R4, RZ, 0x1f ;  /* 0x00001fff040d7589 */ /* 0x0004e200000e0000 */
[----:B0-----:R-:W-:Y:S01]  /*01e0*/  ISETP.NE.AND P1, PT, R3, RZ, PT ;  /* 0x000000ff0300720c */ /* 0x001fe20003f25270 */
[----:B-1----:R-:W-:Y:S02]  /*01f0*/  @UP0 ULEA UR8, UR8, UR6, 0x18 ;  /* 0x0000000608080291 */ /* 0x002fe4000f8ec03f */
[----:B------:R-:W-:-:S04]  /*0200*/  @UP0 UIADD3 UR6, -UR7, 0x100000, URZ ;  /* 0x0010000007060890 */ /* 0x000fc8000fffe13f */
[----:B------:R-:W-:Y:S02]  /*0210*/  @UP0 USHF.L.U32 UR7, UR6, 0xb, URZ ;  /* 0x0000000b06070899 */ /* 0x000fe4000800063f */
[----:B------:R-:W-:Y:S01]  /*0220*/  @UP0 USHF.L.U32 UR6, UR6, 0x1, URZ ;  /* 0x0000000106060899 */ /* 0x000fe2000800063f */
[----:B------:R-:W-:Y:S01]  /*0230*/  VOTEU.ANY UP0, P0 ;  /* 0x00000000003f7886 */ /* 0x000fe20000000100 */
[----:B------:R-:W0:Y:S04]  /*0240*/  FENCE.VIEW.ASYNC.S ;  /* 0x00000000000073c6 */ /* 0x000e280000000000 */
[----:B0-----:R2:W0:Y:S06]  /*0250*/  @UP0 SYNCS.EXCH.64 URZ, [UR8+0x34800], UR4 ;  /* 0x03480004083f05b2 */ /* 0x00142c0008000100 */
[----:B------:R2:W1:Y:S02]  /*0260*/  @UP1 SYNCS.EXCH.64 URZ, [UR8+0x34820], UR6 ;  /* 0x03482006083f15b2 */ /* 0x0004640008000100 */
[----:B--23--:R-:W-:Y:S05]  /*0270*/  @P1 BRA `(.L_x_6858) ;  /* 0x0000000000481947 */ /* 0x00cfea0003800000 */
[----:B------:R-:W2:Y:S01]  /*0280*/  S2UR UR5, SR_CgaCtaId ;  /* 0x00000000000579c3 */ /* 0x000ea20000008800 */
[----:B------:R-:W-:Y:S01]  /*0290*/  UMOV UR4, 0x400 ;  /* 0x0000040000047882 */ /* 0x000fe20000000000 */
[----:B------:R-:W-:Y:S01]  /*02a0*/  UMOV UR6, 0x1 ;  /* 0x0000000100067882 */ /* 0x000fe20000000000 */
[----:B------:R-:W-:Y:S01]  /*02b0*/  UMOV UR7, 0x4 ;  /* 0x0000000400077882 */ /* 0x000fe20000000000 */
[----:B------:R-:W-:Y:S01]  /*02c0*/  ELECT P0, URZ, PT ;  /* 0x00000000003f782f */ /* 0x000fe20003800000 */
[----:B--2---:R-:W-:Y:S02]  /*02d0*/  ULEA UR8, UR5, UR4, 0x18 ;  /* 0x0000000405087291 */ /* 0x004fe4000f8ec03f */
[----:B------:R-:W-:-:S04]  /*02e0*/  UIADD3 UR4, -UR6, 0x100000, URZ ;  /* 0x0010000006047890 */ /* 0x000fc8000fffe13f */
[----:B------:R-:W-:Y:S02]  /*02f0*/  USHF.L.U32 UR5, UR4, 0xb, URZ ;  /* 0x0000000b04057899 */ /* 0x000fe4000800063f */
[----:B------:R-:W-:Y:S02]  /*0300*/  USHF.L.U32 UR4, UR4, 0x1, URZ ;  /* 0x0000000104047899 */ /* 0x000fe4000800063f */
[----:B------:R-:W-:-:S04]  /*0310*/  UIADD3 UR6, -UR7, 0x100000, URZ ;  /* 0x0010000007067890 */ /* 0x000fc8000fffe13f */
[----:B------:R-:W-:Y:S02]  /*0320*/  USHF.L.U32 UR7, UR6, 0xb, URZ ;  /* 0x0000000b06077899 */ /* 0x000fe4000800063f */
[----:B------:R-:W-:Y:S01]  /*0330*/  USHF.L.U32 UR6, UR6, 0x1, URZ ;  /* 0x0000000106067899 */ /* 0x000fe2000800063f */
[----:B------:R-:W2:Y:S03]  /*0340*/  FENCE.VIEW.ASYNC.S ;  /* 0x00000000000073c6 */ /* 0x000ea60000000000 */
[----:B--2---:R2:W3:Y:S08]  /*0350*/  SYNCS.EXCH.64 URZ, [UR8+0x34830], UR4 ;  /* 0x03483004083f75b2 */ /* 0x0044f00008000100 */
[----:B------:R2:W4:Y:S01]  /*0360*/  SYNCS.EXCH.64 URZ, [UR8+0x34840], UR6 ;  /* 0x03484006083f75b2 */ /* 0x0005220008000100 */
[----:B------:R2:W0:Y:S01]  /*0370*/  SYNCS.EXCH.64 URZ, [UR8+0x34838], UR4 ;  /* 0x03483804083f75b2 */ /* 0x0004220008000100 */
[----:B------:R2:W0:Y:S01]  /*0380*/  SYNCS.EXCH.64 URZ, [UR8+0x34848], UR6 ;  /* 0x03484806083f75b2 */ /* 0x0004220008000100 */
[----:B------:R-:W-:Y:S01]  /*0390*/  NOP ;  /* 0x0000000000007918 */ /* 0x000fe20000000000 */
.L_x_6858:
[----:B--2---:R-:W2:Y:S01]  /*03a0*/  S2UR UR4, SR_CTAID.Y ;  /* 0x00000000000479c3 */ /* 0x004ea20000002600 */
[----:B------:R-:W5:Y:S01]  /*03b0*/  SHFL.IDX PT, R8, R2, RZ, 0x1f ;  /* 0x00001fff02087589 */ /* 0x000f6200000e0000 */
[----:B------:R-:W-:Y:S01]  /*03c0*/  ULDC UR5, c[0x0][0x154] ;  /* 0x0000550000057ab9 */ /* 0x000fe20000000800 */
[----:B------:R-:W-:Y:S01]  /*03d0*/  SHF.R.S32.HI R5, RZ, 0x1f, R0 ;  /* 0x0000001fff057819 */ /* 0x000fe20000011400 */
[----:B------:R-:W-:-:S03]  /*03e0*/  NOP ;  /* 0x0000000000007918 */ /* 0x000fc60000000000 */
[----:B------:R-:W-:Y:S01]  /*03f0*/  LEA.HI R5, R5, R0, RZ, 0x7 ;  /* 0x0000000005057211 */ /* 0x000fe200078f38ff */
[----:B------:R-:W3:Y:S08]  /*0400*/  S2UR UR6, SR_CTAID.X ;  /* 0x00000000000679c3 */ /* 0x000ef00000002500 */
[----:B------:R-:W1:Y:S01]  /*0410*/  LDC R7, c[0x0][0x148] ;  /* 0x00005200ff077b82 */ /* 0x000e620000000800 */
[----:B--2---:R-:W-:-:S02]  /*0420*/  I2FP.F32.U32 R4, UR4 ;  /* 0x0000000400047c45 */ /* 0x004fc40008201000 */
[----:B-----5:R-:W-:-:S03]  /*0430*/  ISETP.NE.AND P0, PT, R8, RZ, PT ;  /* 0x000000ff0800720c */ /* 0x020fc60003f05270 */
[----:B------:R-:W-:Y:S01]  /*0440*/  FMUL R6, R4, UR5 ;  /* 0x0000000504067c20 */ /* 0x000fe20008400000 */
[----:B---3--:R-:W-:-:S05]  /*0450*/  I2FP.F32.U32 R4, UR6 ;  /* 0x0000000600047c45 */ /* 0x008fca0008201000 */
[----:B------:R-:W2:Y:S02]  /*0460*/  F2I.U32.TRUNC.NTZ R6, R6 ;  /* 0x0000000600067305 */ /* 0x000ea4000020f000 */
[----:B--2---:R-:W-:-:S04]  /*0470*/  IMAD.MOV R12, RZ, RZ, -R6 ;  /* 0x000000ffff0c7224 */ /* 0x004fc800078e0a06 */
[----:B-1----:R-:W-:Y:S01]  /*0480*/  IMAD R12, R7, R12, UR4 ;  /* 0x00000004070c7e24 */ /* 0x002fe2000f8e020c */
[----:B------:R-:W-:Y:S02]  /*0490*/  ULDC UR4, c[0x0][0x150] ;  /* 0x0000540000047ab9 */ /* 0x000fe40000000800 */
[----:B------:R-:W-:Y:S01]  /*04a0*/  FMUL R10, R4, UR4 ;  /* 0x00000004040a7c20 */ /* 0x000fe20008400000 */
[----:B------:R-:W-:Y:S06]  /*04b0*/  @P0 BRA `(.L_x_6859) ;  /* 0x0000000000480947 */ /* 0x000fec0003800000 */
[----:B------:R-:W1:Y:S01]  /*04c0*/  S2UR UR5, SR_CgaCtaId ;  /* 0x00000000000579c3 */ /* 0x000e620000008800 */
        /* <DEDUP_REMOVED lines=12> */
[----:B-1----:R1:W2:Y:S08]  /*0590*/  SYNCS.EXCH.64 URZ, [UR8+0x34850], UR4 ;  /* 0x03485004083f75b2 */ /* 0x0022b00008000100 */
[----:B------:R1:W3:Y:S01]  /*05a0*/  SYNCS.EXCH.64 URZ, [UR8+0x34860], UR6 ;  /* 0x03486006083f75b2 */ /* 0x0002e20008000100 */
[----:B------:R1:W0:Y:S01]  /*05b0*/  SYNCS.EXCH.64 URZ, [UR8+0x34858], UR4 ;  /* 0x03485804083f75b2 */ /* 0x0002220008000100 */
[----:B------:R1:W0:Y:S01]  /*05c0*/  SYNCS.EXCH.64 URZ, [UR8+0x34868], UR6 ;  /* 0x03486806083f75b2 */ /* 0x0002220008000100 */
[----:B------:R-:W-:Y:S01]  /*05d0*/  NOP ;  /* 0x0000000000007918 */ /* 0x000fe20000000000 */
.L_x_6859:
[----:B------:R-:W5:Y:S01]  /*05e0*/  SHFL.IDX PT, R9, R2, RZ, 0x1f ;  /* 0x00001fff02097589 */ /* 0x000f6200000e0000 */
[----:B------:R-:W-:Y:S01]  /*05f0*/  LOP3.LUT R5, R5, 0xffffff80, RZ, 0xc0, !PT ;  /* 0xffffff8005057812 */ /* 0x000fe200078ec0ff */
[----:B------:R-:W0:Y:S01]  /*0600*/  LDC R11, c[0x0][0x144] ;  /* 0x00005100ff0b7b82 */ /* 0x000e220000000800 */
[----:B------:R-:W0:Y:S01]  /*0610*/  F2I.U32.TRUNC.NTZ R10, R10 ;  /* 0x0000000a000a7305 */ /* 0x000e22000020f000 */
[----:B------:R-:W-:Y:S02]  /*0620*/  NOP ;  /* 0x0000000000007918 */ /* 0x000fe40000000000 */
[----:B------:R-:W-:-:S05]  /*0630*/  IMAD.IADD R5, R0, 0x1, -R5 ;  /* 0x0000000100057824 */ /* 0x000fca00078e0a05 */
[----:B------:R-:W-:-:S04]  /*0640*/  SHF.R.S32.HI R4, RZ, 0x1f, R5 ;  /* 0x0000001fff047819 */ /* 0x000fc80000011405 */
[----:B------:R-:W-:-:S04]  /*0650*/  LEA.HI R4, R4, R5, RZ, 0x3 ;  /* 0x0000000504047211 */ /* 0x000fc800078f18ff */
[--C-:B------:R-:W-:Y:S02]  /*0660*/  SHF.R.S32.HI R6, RZ, 0x3, R4.reuse ;  /* 0x00000003ff067819 */ /* 0x100fe40000011404 */
[----:B------:R-:W-:Y:S02]  /*0670*/  SHF.R.S32.HI R7, RZ, 0x1f, R4 ;  /* 0x0000001fff077819 */ /* 0x000fe40000011404 */
[----:B------:R-:W-:Y:S02]  /*0680*/  SHF.R.S32.HI R4, RZ, 0x1f, R3 ;  /* 0x0000001fff047819 */ /* 0x000fe40000011403 */
[----:B-----5:R-:W-:Y:S02]  /*0690*/  ISETP.NE.AND P0, PT, R9, RZ, PT ;  /* 0x000000ff0900720c */ /* 0x020fe40003f05270 */
[----:B------:R-:W-:Y:S02]  /*06a0*/  LEA.HI R7, R7, R6, RZ, 0x2 ;  /* 0x0000000607077211 */ /* 0x000fe400078f10ff */
[----:B------:R-:W-:-:S02]  /*06b0*/  LEA.HI R4, R4, R3, RZ, 0x2 ;  /* 0x0000000304047211 */ /* 0x000fc400078f10ff */
[----:B------:R-:W-:Y:S02]  /*06c0*/  LOP3.LUT R7, R7, 0xfffffffc, RZ, 0xc0, !PT ;  /* 0xfffffffc07077812 */ /* 0x000fe400078ec0ff */
[----:B------:R-:W-:-:S05]  /*06d0*/  SHF.R.S32.HI R9, RZ, 0x1f, R8 ;  /* 0x0000001fff097819 */ /* 0x000fca0000011408 */
[----:B------:R-:W-:Y:S05]  /*06e0*/  @P0 BRA `(.L_x_6860) ;  /* 0x0000000000480947 */ /* 0x000fea0003800000 */
[----:B-1----:R-:W1:Y:S01]  /*06f0*/  S2UR UR5, SR_CgaCtaId ;  /* 0x00000000000579c3 */ /* 0x002e620000008800 */
[----:B------:R-:W-:Y:S01]  /*0700*/  UMOV UR4, 0x400 ;  /* 0x0000040000047882 */ /* 0x000fe20000000000 */
[----:B------:R-:W-:Y:S01]  /*0710*/  UMOV UR6, 0x1 ;  /* 0x0000000100067882 */ /* 0x000fe20000000000 */
[----:B------:R-:W-:Y:S01]  /*0720*/  UMOV UR9, 0x2 ;  /* 0x0000000200097882 */ /* 0x000fe20000000000 */
[----:B------:R-:W-:-:S04]  /*0730*/  UIADD3 UR6, -UR6, 0x100000, URZ ;  /* 0x0010000006067890 */ /* 0x000fc8000fffe13f */
[----:B------:R-:W-:Y:S02]  /*0740*/  USHF.L.U32 UR7, UR6, 0xb, URZ ;  /* 0x0000000b06077899 */ /* 0x000fe4000800063f */
[----:B------:R-:W-:Y:S01]  /*0750*/  USHF.L.U32 UR6, UR6, 0x1, URZ ;  /* 0x0000000106067899 */ /* 0x000fe2000800063f */
[----:B------:R-:W-:Y:S01]  /*0760*/  ELECT P0, URZ, PT ;  /* 0x00000000003f782f */ /* 0x000fe20003800000 */
[----:B-1----:R-:W-:Y:S02]  /*0770*/  ULEA UR8, UR5, UR4, 0x18 ;  /* 0x0000000405087291 */ /* 0x002fe4000f8ec03f */
[----:B------:R-:W-:-:S04]  /*0780*/  UIADD3 UR4, -UR9, 0x100000, URZ ;  /* 0x0010000009047890 */ /* 0x000fc8000fffe13f */
[----:B------:R-:W-:Y:S02]  /*0790*/  USHF.L.U32 UR5, UR4, 0xb, URZ ;  /* 0x0000000b04057899 */ /* 0x000fe4000800063f */
[----:B------:R-:W-:Y:S01]  /*07a0*/  USHF.L.U32 UR4, UR4, 0x1, URZ ;  /* 0x0000000104047899 */ /* 0x000fe2000800063f */
[----:B------:R-:W1:Y:S03]  /*07b0*/  FENCE.VIEW.ASYNC.S ;  /* 0x00000000000073c6 */ /* 0x000e660000000000 */
[----:B-1----:R1:W0:Y:S08]  /*07c0*/  SYNCS.EXCH.64 URZ, [UR8+0x34870], UR6 ;  /* 0x03487006083f75b2 */ /* 0x0022300008000100 */
[----:B------:R1:W0:Y:S01]  /*07d0*/  SYNCS.EXCH.64 URZ, [UR8+0x34880], UR4 ;  /* 0x03488004083f75b2 */ /* 0x0002220008000100 */
[----:B------:R1:W0:Y:S01]  /*07e0*/  SYNCS.EXCH.64 URZ, [UR8+0x34878], UR6 ;  /* 0x03487806083f75b2 */ /* 0x0002220008000100 */
[----:B------:R1:W0:Y:S01]  /*07f0*/  SYNCS.EXCH.64 URZ, [UR8+0x34888], UR4 ;  /* 0x03488804083f75b2 */ /* 0x0002220008000100 */
[----:B------:R-:W-:Y:S01]  /*0800*/  NOP ;  /* 0x0000000000007918 */ /* 0x000fe20000000000 */
.L_x_6860:
[----:B------:R-:W5:Y:S01]  /*0810*/  SHFL.IDX PT, R14, R2, RZ, 0x1f ;  /* 0x00001fff020e7589 */ /* 0x000f6200000e0000 */
[----:B-1----:R-:W1:Y:S01]  /*0820*/  S2UR UR4, SR_CTAID.X ;  /* 0x00000000000479c3 */ /* 0x002e620000002500 */
[----:B------:R-:W-:Y:S01]  /*0830*/  LOP3.LUT R4, R4, 0x3ffffffc, RZ, 0xc0, !PT ;  /* 0x3ffffffc04047812 */ /* 0x000fe200078ec0ff */
[----:B------:R-:W-:Y:S01]  /*0840*/  IMAD.IADD R7, R6, 0x1, -R7 ;  /* 0x0000000106077824 */ /* 0x000fe200078e0a07 */
[----:B------:R-:W-:Y:S01]  /*0850*/  LEA.HI R9, R9, R8, RZ, 0x2 ;  /* 0x0000000809097211 */ /* 0x000fe200078f10ff */
[----:B0-----:R-:W-:Y:S01]  /*0860*/  IMAD.MOV R10, RZ, RZ, -R10 ;  /* 0x000000ffff0a7224 */ /* 0x001fe200078e0a0a */
[----:B------:R-:W-:Y:S01]  /*0870*/  NOP ;  /* 0x0000000000007918 */ /* 0x000fe20000000000 */
[----:B------:R-:W-:Y:S01]  /*0880*/  IMAD.IADD R4, R3, 0x1, -R4 ;  /* 0x0000000103047824 */ /* 0x000fe200078e0a04 */
[----:B------:R-:W-:-:S03]  /*0890*/  LOP3.LUT R9, R9, 0x3ffffffc, RZ, 0xc0, !PT ;  /* 0x3ffffffc09097812 */ /* 0x000fc600078ec0ff */
[----:B------:R-:W-:Y:S02]  /*08a0*/  IMAD R4, R4, 0x4, R7 ;  /* 0x0000000404047824 */ /* 0x000fe400078e0207 */
[----:B------:R-:W-:Y:S02]  /*08b0*/  IMAD.IADD R8, R8, 0x1, -R9 ;  /* 0x0000000108087824 */ /* 0x000fe400078e0a09 */
[----:B------:R-:W0:Y:S01]  /*08c0*/  LDC R9, c[0x0][0x140] ;  /* 0x00005000ff097b82 */ /* 0x000e220000000800 */
[----:B------:R-:W-:Y:S01]  /*08d0*/  LEA.HI R3, R4, R4, RZ, 0x1 ;  /* 0x0000000404037211 */ /* 0x000fe200078f08ff */
[----:B------:R-:W-:-:S03]  /*08e0*/  IMAD R8, R8, 0x4, R7 ;  /* 0x0000000408087824 */ /* 0x000fc600078e0207 */
[----:B------:R-:W-:Y:S02]  /*08f0*/  LOP3.LUT R3, R3, 0xfffffffe, RZ, 0xc0, !PT ;  /* 0xfffffffe03037812 */ /* 0x000fe400078ec0ff */
[----:B------:R-:W-:Y:S02]  /*0900*/  LEA.HI R6, R8, R8, RZ, 0x1 ;  /* 0x0000000808067211 */ /* 0x000fe400078f08ff */
[----:B-----5:R-:W-:Y:S01]  /*0910*/  ISETP.NE.AND P0, PT, R14, RZ, PT ;  /* 0x000000ff0e00720c */ /* 0x020fe20003f05270 */
[----:B-1----:R-:W-:Y:S02]  /*0920*/  IMAD R11, R11, R10, UR4 ;  /* 0x000000040b0b7e24 */ /* 0x002fe4000f8e020a */
[----:B------:R-:W-:-:S05]  /*0930*/  IMAD.IADD R3, R4, 0x1, -R3 ;  /* 0x0000000104037824 */ /* 0x000fca00078e0a03 */
[----:B------:R-:W-:Y:S02]  /*0940*/  ISETP.NE.AND P4, PT, R3, R11, PT ;  /* 0x0000000b0300720c */ /* 0x000fe40003f85270 */
[----:B------:R-:W-:-:S05]  /*0950*/  LOP3.LUT R3, R6, 0xfffffffe, RZ, 0xc0, !PT ;  /* 0xfffffffe06037812 */ /* 0x000fca00078ec0ff */
[----:B------:R-:W-:Y:S01]  /*0960*/  IMAD.IADD R6, R8, 0x1, -R3 ;  /* 0x0000000108067824 */ /* 0x000fe200078e0a03 */
        /* <DEDUP_REMOVED lines=19> */
.L_x_6861:
        /* <DEDUP_REMOVED lines=10> */
[C---:B------:R-:W-:Y:S01]  /*0b40*/  @P4 LEA.HI R3, R10.reuse, R10, RZ, 0x1 ;  /* 0x0000000a0a034211 */ /* 0x040fe200078f08ff */
[----:B------:R0:W-:Y:S01]  /*0b50*/  STL [R1], R10 ;  /* 0x0000000a01007387 */ /* 0x0001e20000100800 */
[----:B------:R-:W-:-:S02]  /*0b60*/  ISETP.LT.U32.AND P6, PT, R10, 0x2, !P0 ;  /* 0x000000020a00780c */ /* 0x000fc400047c1070 */
[----:B------:R-:W-:Y:S02]  /*0b70*/  @P4 SHF.R.S32.HI R3, RZ, 0x1, R3 ;  /* 0x00000001ff034819 */ /* 0x000fe40000011403 */
[----:B------:R-:W-:Y:S02]  /*0b80*/  @P3 LEA.HI R4, R23, R23, RZ, 0x1 ;  /* 0x0000001717043211 */ /* 0x000fe400078f08ff */
[----:B------:R-:W-:Y:S02]  /*0b90*/  @P4 ISETP.NE.AND P5, PT, R3, R12, PT ;  /* 0x0000000c0300420c */ /* 0x000fe40003fa5270 */
[----:B------:R-:W-:Y:S02]  /*0ba0*/  @P3 SHF.R.S32.HI R4, RZ, 0x1, R4 ;  /* 0x00000001ff043819 */ /* 0x000fe40000011404 */
[----:B------:R-:W-:Y:S02]  /*0bb0*/  @P4 SEL R22, RZ, 0x1, P5 ;  /* 0x00000001ff164807 */ /* 0x000fe40002800000 */
[----:B-----5:R-:W-:-:S02]  /*0bc0*/  ISETP.NE.AND P5, PT, R7, RZ, PT ;  /* 0x000000ff0700720c */ /* 0x020fc40003fa5270 */
[----:B------:R-:W-:Y:S02]  /*0bd0*/  @P3 ISETP.NE.AND P4, PT, R4, R12, PT ;  /* 0x0000000c0400320c */ /* 0x000fe40003f85270 */
[----:B------:R-:W-:Y:S02]  /*0be0*/  SEL R3, RZ, 0x1, !P6 ;  /* 0x00000001ff037807 */ /* 0x000fe40007000000 */
[----:B------:R-:W-:Y:S02]  /*0bf0*/  ISETP.LT.U32.AND P0, PT, R23, 0x2, !P0 ;  /* 0x000000021700780c */ /* 0x000fe40004701070 */
[----:B0-----:R-:W-:Y:S02]  /*0c00*/  ISETP.EQ.U32.AND P1, PT, R9, 0x1, PT ;  /* 0x000000010900780c */ /* 0x001fe40003f22070 */
[----:B------:R-:W-:Y:S02]  /*0c10*/  ISETP.NE.AND P2, PT, R13, RZ, PT ;  /* 0x000000ff0d00720c */ /* 0x000fe40003f45270 */
[----:B------:R-:W-:-:S02]  /*0c20*/  LOP3.LUT R22, R22, R3, RZ, 0xc0, !PT ;  /* 0x0000000316167212 */ /* 0x000fc400078ec0ff */
[----:B------:R-:W-:Y:S02]  /*0c30*/  SEL R4, RZ, 0x1, !P0 ;  /* 0x00000001ff047807 */ /* 0x000fe40004000000 */
[----:B------:R-:W-:Y:S01]  /*0c40*/  @P3 SEL R19, RZ, 0x1, P4 ;  /* 0x00000001ff133807 */ /* 0x000fe20002000000 */
[----:B------:R-:W-:Y:S06]  /*0c50*/  @P5 BRA `(.L_x_6862) ;  /* 0x0000000000485947 */ /* 0x000fec0003800000 */
[----:B-1----:R-:W0:Y:S01]  /*0c60*/  S2UR UR5, SR_CgaCtaId ;  /* 0x00000000000579c3 */ /* 0x002e220000008800 */
        /* <DEDUP_REMOVED lines=13> */
[----:B------:R0:W0:Y:S01]  /*0d40*/  SYNCS.EXCH.64 URZ, [UR8+0x348c0], UR6 ;  /* 0x0348c006083f75b2 */ /* 0x0000220008000100 */
[----:B------:R0:W0:Y:S01]  /*0d50*/  SYNCS.EXCH.64 URZ, [UR8+0x348b8], UR4 ;  /* 0x0348b804083f75b2 */ /* 0x0000220008000100 */
[----:B------:R0:W0:Y:S01]  /*0d60*/  SYNCS.EXCH.64 URZ, [UR8+0x348c8], UR6 ;  /* 0x0348c806083f75b2 */ /* 0x0000220008000100 */
[----:B------:R-:W-:Y:S01]  /*0d70*/  NOP ;  /* 0x0000000000007918 */ /* 0x000fe20000000000 */
.L_x_6862:
[----:B------:R-:W-:Y:S01]  /*0d80*/  LOP3.LUT R19, R19, R4, RZ, 0xc0, !PT ;  /* 0x0000000413137212 */ /* 0x000fe200078ec0ff */
[----:B------:R-:W-:Y:S01]  /*0d90*/  NOP ;  /* 0x0000000000007918 */ /* 0x000fe20000000000 */
[----:B------:R-:W-:Y:S05]  /*0da0*/  @!P1 BRA `(.L_x_6863) ;  /* 0x0000000000089947 */ /* 0x000fea0003800000 */
[----:B01234-:R-:W-:Y:S01]  /*0db0*/  UCGABAR_ARV ;  /* 0x00000000000079c7 */ /* 0x01ffe20008000000 */
[----:B------:R-:W-:Y:S05]  /*0dc0*/  BRA `(.L_x_6864) ;  /* 0x0000000000047947 */ /* 0x000fea0003800000 */
.L_x_6863:
[----:B01234-:R-:W-:Y:S01]  /*0dd0*/  NOP ;  /* 0x0000000000007918 */ /* 0x01ffe20000000000 */
.L_x_6864:
[----:B------:R-:W-:Y:S05]  /*0de0*/  @!P1 BRA `(.L_x_6865) ;  /* 0x00000000000c9947 */ /* 0x000fea0003800000 */
[----:B------:R-:W-:Y:S01]  /*0df0*/  UCGABAR_WAIT ;  /* 0x0000000000007dc7 */ /* 0x000fe20008000000 */
[----:B------:R-:W-:Y:S01]  /*0e00*/  CCTL.IVALL ;  /* 0x00000000ff00798f */ /* 0x000fe20002000000 */
[----:B------:R-:W-:Y:S05]  /*0e10*/  BRA `(.L_x_6866) ;  /* 0x0000000000047947 */ /* 0x000fea0003800000 */
.L_x_6865:
[----:B------:R-:W-:Y:S06]  /*0e20*/  BAR.SYNC.DEFER_BLOCKING 0x0 ;  /* 0x0000000000007b1d */ /* 0x000fec0000010000 */
.L_x_6866:
[----:B------:R-:W-:-:S05]  /*0e30*/  IMAD.MOV.U32 R3, RZ, RZ, 0x1 ;  /* 0x00000001ff037424 */ /* 0x000fca00078e00ff */
[----:B------:R-:W-:-:S05]  /*0e40*/  SEL R3, R3, 0x2, !P2 ;  /* 0x0000000203037807 */ /* 0x000fca0005000000 */
[----:B------:R0:W-:Y:S01]  /*0e50*/  STL [R1+0x2c], R3 ;  /* 0x00002c0301007387 */ /* 0x0001e20000100800 */
[----:B------:R-:W-:Y:S05]  /*0e60*/  @!P2 BRA `(.L_x_6867) ;  /* 0x000000d400f4a947 */ /* 0x000fea0003800000 */
.L_x_6868:
[----:B------:R-:W-:-:S08]  /*0e70*/  NOP ;  /* 0x0000000000007918 */ /* 0x000fd00000000000 */
[----:B------:R-:W1:Y:S02]  /*0e80*/  USETMAXREG.TRY_ALLOC.CTAPOOL UP0, 0xf0 ;  /* 0x000000f0000079c8 */ /* 0x000e640008000600 */
[----:B-1----:R-:W-:-:S13]  /*0e90*/  PLOP3.LUT P0, PT, PT, PT, UP0, 0x80, 0x0 ;  /* 0x000000000000781c */ /* 0x002fda0003f0f008 */
[----:B------:R-:W-:Y:S05]  /*0ea0*/  @!P0 BRA `(.L_x_6868) ;  /* 0xfffffffc00f08947 */ /* 0x000fea000383ffff */
[----:B------:R-:W-:Y:S01]  /*0eb0*/  LOP3.LUT R2, R0, 0xffffff80, RZ, 0xc0, !PT ;  /* 0xffffff8000027812 */ /* 0x000fe200078ec0ff */
[----:B------:R-:W1:Y:S08]  /*0ec0*/  S2UR UR4, SR_CTAID.X ;  /* 0x00000000000479c3 */ /* 0x000e700000002500 */
[----:B------:R-:W-:Y:S06]  /*0ed0*/  BAR.ARV 0x8, 0x180 ;  /* 0x0206000000007b1d */ /* 0x000fec0000002000 */
[----:B------:R-:W-:-:S02]  /*0ee0*/  ISETP.NE.AND P0, PT, R2, 0x80, PT ;  /* 0x000000800200780c */ /* 0x000fc40003f05270 */
[----:B------:R-:W1:Y:S11]  /*0ef0*/  LDC R2, c[0x0][0xc34] ;  /* 0x00030d00ff027b82 */ /* 0x000e760000000800 */
[----:B------:R-:W-:Y:S06]  /*0f00*/  @!P0 BAR.ARV 0x9, 0x100 ;  /* 0x0244000000008b1d */ /* 0x000fec0000002000 */
[----:B-1----:R-:W-:-:S13]  /*0f10*/  ISETP.LE.AND P0, PT, R2, UR4, PT ;  /* 0x0000000402007c0c */ /* 0x002fda000bf03270 */
[----:B------:R-:W-:Y:S05]  /*0f20*/  @P0 EXIT ;  /* 0x000000000000094d */ /* 0x000fea0003800000 */
[----:B------:R-:W2:Y:S01]  /*0f30*/  LDL.LU R10, [R1+0x2c] ;  /* 0x00002c00010a7983 */ /* 0x000ea20000300800 */
[----:B------:R-:W-:Y:S01]  /*0f40*/  VIADD R0, R0, 0xffffff80 ;  /* 0xffffff8000007836 */ /* 0x000fe20000000000 */
[----:B------:R-:W-:Y:S01]  /*0f50*/  UMOV UR60, URZ ;  /* 0x0000003f003c7c82 */ /* 0x000fe20008000000 */
[----:B------:R-:W-:Y:S02]  /*0f60*/  IMAD.MOV.U32 R234, RZ, RZ, -0x2 ;  /* 0xfffffffeffea7424 */ /* 0x000fe400078e00ff */
[----:B------:R-:W-:Y:S01]  /*0f70*/  IMAD.U32 R223, RZ, RZ, UR4 ;  /* 0x00000004ffdf7e24 */ /* 0x000fe2000f8e00ff */
[----:B0-----:R-:W-:Y:S01]  /*0f80*/  SHF.R.S32.HI R3, RZ, 0x1f, R0 ;  /* 0x0000001fff037819 */ /* 0x001fe20000011400 */
        /* <DEDUP_REMOVED lines=15> */
[----:B------:R-:W-:Y:S01]  /*1080*/  LEA.HI R2, R7, R226, RZ, 0x2 ;  /* 0x000000e207027211 */ /* 0x000fe200078f10ff */
[----:B------:R-:W-:Y:S01]  /*1090*/  IMAD R9, R9, 0x40, R6 ;  /* 0x0000004009097824 */ /* 0x000fe200078e0206 */
[----:B------:R-:W-:Y:S02]  /*10a0*/  LEA.HI R225, R3, R0, RZ, 0x3 ;  /* 0x0000000003e17211 */ /* 0x000fe400078f18ff */
[--C-:B------:R-:W-:Y:S02]  /*10b0*/  SHF.R.S32.HI R6, RZ, 0x2, R2.reuse ;  /* 0x00000002ff067819 */ /* 0x100fe40000011402 */
[----:B------:R-:W-:Y:S02]  /*10c0*/  SHF.R.S32.HI R13, RZ, 0x1f, R2 ;  /* 0x0000001fff0d7819 */ /* 0x000fe40000011402 */
[----:B------:R-:W-:Y:S02]  /*10d0*/  LEA.HI R4, R4, R11, RZ, 0x1 ;  /* 0x0000000b04047211 */ /* 0x000fe400078f08ff */
[----:B------:R-:W-:-:S02]  /*10e0*/  LOP3.LUT R3, R8, 0xfffffffc, RZ, 0xc0, !PT ;  /* 0xfffffffc08037812 */ /* 0x000fc400078ec0ff */
[----:B------:R-:W-:Y:S02]  /*10f0*/  LEA.HI R13, R13, R6, RZ, 0x3 ;  /* 0x000000060d0d7211 */ /* 0x000fe400078f18ff */
[----:B------:R-:W-:Y:S01]  /*1100*/  SHF.R.S32.HI R230, RZ, 0x7, R5 ;  /* 0x00000007ffe67819 */ /* 0x000fe20000011405 */
[----:B------:R-:W-:Y:S01]  /*1110*/  IMAD.IADD R8, R0, 0x1, -R3 ;  /* 0x0000000100087824 */ /* 0x000fe200078e0a03 */
[----:B------:R-:W-:Y:S02]  /*1120*/  LOP3.LUT R4, R4, 0x1ffffffe, RZ, 0xc0, !PT ;  /* 0x1ffffffe04047812 */ /* 0x000fe400078ec0ff */
[----:B------:R-:W-:Y:S02]  /*1130*/  LOP3.LUT R15, R225, 0xfffffff8, RZ, 0xc0, !PT ;  /* 0xfffffff8e10f7812 */ /* 0x000fe400078ec0ff */
[----:B------:R-:W-:Y:S01]  /*1140*/  LOP3.LUT R13, R13, 0xfffffff8, RZ, 0xc0, !PT ;  /* 0xfffffff80d0d7812 */ /* 0x000fe200078ec0ff */
[----:B------:R-:W-:Y:S01]  /*1150*/  IMAD.IADD R4, R11, 0x1, -R4 ;  /* 0x000000010b047824 */ /* 0x000fe200078e0a04 */
[----:B------:R-:W-:Y:S01]  /*1160*/  LEA.HI R7, R7, R226, RZ, 0x5 ;  /* 0x000000e207077211 */ /* 0x000fe200078f28ff */
[----:B------:R-:W-:Y:S01]  /*1170*/  IMAD.IADD R222, R0, 0x1, -R15 ;  /* 0x0000000100de7824 */ /* 0x000fe200078e0a0f */
[----:B------:R-:W-:Y:S01]  /*1180*/  LEA.HI R5, R5, R230, RZ, 0x1 ;  /* 0x000000e605057211 */ /* 0x000fe200078f08ff */
[----:B------:R-:W-:Y:S01]  /*1190*/  IMAD.IADD R6, R6, 0x1, -R13 ;  /* 0x0000000106067824 */ /* 0x000fe200078e0a0d */
[----:B------:R-:W-:Y:S01]  /*11a0*/  LEA.HI R0, R8, R8, RZ, 0x1 ;  /* 0x0000000808007211 */ /* 0x000fe200078f08ff */
[----:B------:R-:W-:Y:S01]  /*11b0*/  IMAD R233, R4, 0x8, R9 ;  /* 0x0000000804e97824 */ /* 0x000fe200078e0209 */
[----:B------:R-:W-:Y:S01]  /*11c0*/  SHF.R.S32.HI R7, RZ, 0x5, R7 ;  /* 0x00000005ff077819 */ /* 0x000fe20000011407 */
[----:B------:R-:W-:Y:S01]  /*11d0*/  IMAD.SHL.U32 R220, R222, 0x8, RZ ;  /* 0x00000008dedc7824 */ /* 0x000fe200078e00ff */
[----:B------:R-:W-:-:S02]  /*11e0*/  LOP3.LUT R5, R5, 0x3fffffe, RZ, 0xc0, !PT ;  /* 0x03fffffe05057812 */ /* 0x000fc400078ec0ff */
        /* <DEDUP_REMOVED lines=8> */
[----:B------:R-:W-:Y:S01]  /*1270*/  SHF.R.S32.HI R235, RZ, 0x1f, R221 ;  /* 0x0000001fffeb7819 */ /* 0x000fe200000114dd */
[----:B------:R-:W-:Y:S02]  /*1280*/  IMAD R231, R5, 0x40, R6 ;  /* 0x0000004005e77824 */ /* 0x000fe400078e0206 */
[----:B------:R-:W-:-:S02]  /*1290*/  IMAD R234, R3, R234, 0xb0 ;  /* 0x000000b003ea7424 */ /* 0x000fc400078e02ea */
[----:B------:R-:W-:Y:S01]  /*12a0*/  IMAD R232, R232, 0x8, R231 ;  /* 0x00000008e8e87824 */ /* 0x000fe200078e02e7 */
[----:B--2---:R-:W-:-:S07]  /*12b0*/  LOP3.LUT R17, R10, 0x1, RZ, 0xfc, !PT ;  /* 0x000000010a117812 */ /* 0x004fce00078efcff */
.L_x_6901:
[----:B0-----:R-:W0:Y:S01]  /*12c0*/  SHFL.IDX PT, R0, R230, RZ, 0x1f ;  /* 0x00001fffe6007589 */ /* 0x001e2200000e0000 */
[----:B-1----:R-:W1:Y:S01]  /*12d0*/  S2UR UR5, SR_CgaCtaId ;  /* 0x00000000000579c3 */ /* 0x002e620000008800 */
[----:B------:R-:W-:Y:S01]  /*12e0*/  ULDC UR4, c[0x0][0xc38] ;  /* 0x00030e0000047ab9 */ /* 0x000fe20000000800 */
[----:B------:R-:W-:Y:S01]  /*12f0*/  ULDC.64 UR6, c[0x0][0x418] ;  /* 0x0001060000067ab9 */ /* 0x000fe20000000a00 */
[----:B------:R-:W-:Y:S01]  /*1300*/  R2UR UR12, R223 ;  /* 0x00000000df0c72ca */ /* 0x000fe200000e0000 */
[----:B------:R-:W-:Y:S02]  /*1310*/  UISETP.NE.AND UP1, UPT, UR4, 0x1, UPT ;  /* 0x000000010400788c */ /* 0x000fe4000bf25270 */
[----:B------:R-:W-:Y:S02]  /*1320*/  UISETP.NE.U32.AND UP0, UPT, UR6, URZ, UPT ;  /* 0x0000003f0600728c */ /* 0x000fe4000bf05070 */
[----:B--2---:R-:W2:Y:S01]  /*1330*/  LDC R113, c[0x0][0x2f0] ;  /* 0x0000bc00ff717b82 */ /* 0x004ea20000000800 */
        /* <DEDUP_REMOVED lines=13> */
[----:B---3--:R-:W-:Y:S01]  /*1410*/  IMAD.U32 R2, RZ, RZ, UR8 ;  /* 0x00000008ff027e24 */ /* 0x008fe2000f8e00ff */
        /* <DEDUP_REMOVED lines=10> */
[----:B------:R-:W-:Y:S02]  /*14c0*/  UIADD3 UR7, UR14, -UR7, URZ ;  /* 0x800000070e077290 */ /* 0x000fe4000fffe03f */
[----:B----4-:R-:W-:Y:S01]  /*14d0*/  IMAD.U32 R18, RZ, RZ, UR14 ;  /* 0x0000000eff127e24 */ /* 0x010fe2000f8e00ff */
[----:B------:R-:W-:Y:S01]  /*14e0*/  UMOV UR6, UR13 ;  /* 0x0000000d00067c82 */ /* 0x000fe20008000000 */
[----:B------:R-:W-:Y:S01]  /*14f0*/  @UP2 USHF.R.U32.HI UR6, URZ, UR9, UR5 ;  /* 0x000000093f062299 */ /* 0x000fe20008011605 */
[----:B------:R-:W-:Y:S01]  /*1500*/  SHF.R.U32.HI R3, RZ, 0x1f, R0 ;  /* 0x0000001fff037819 */ /* 0x000fe20000011600 */
[----:B------:R-:W-:Y:S01]  /*1510*/  ULEA UR7, UR7, UR10, 0xd ;  /* 0x0000000a07077291 */ /* 0x000fe2000f8e683f */
[----:B------:R-:W-:Y:S01]  /*1520*/  IMAD.U32 R229, RZ, RZ, UR13 ;  /* 0x0000000dffe57e24 */ /* 0x000fe2000f8e00ff */
[----:B------:R-:W-:Y:S01]  /*1530*/  UMOV UR4, UR12 ;  /* 0x0000000c00047c82 */ /* 0x000fe20008000000 */
[----:B------:R-:W-:Y:S01]  /*1540*/  LEA.HI.SX32 R112, R0, R3, 0x1b ;  /* 0x0000000300707211 */ /* 0x000fe200078fdaff */
[----:B------:R-:W-:Y:S01]  /*1550*/  USHF.R.U32.HI UR7, URZ, 0x4, UR7 ;  /* 0x000000043f077899 */ /* 0x000fe20008011607 */
[----:B------:R-:W-:-:S02]  /*1560*/  IMAD.U32 R228, RZ, RZ, UR6 ;  /* 0x00000006ffe47e24 */ /* 0x000fc4000f8e00ff */
[----:B------:R-:W-:Y:S01]  /*1570*/  IMAD.U32 R227, RZ, RZ, UR4 ;  /* 0x00000004ffe37e24 */ /* 0x000fe2000f8e00ff */
        /* <DEDUP_REMOVED lines=18> */
.L_x_6869:
[----:B------:R-:W-:Y:S02]  /*16a0*/  R2UR UR4, R2 ;  /* 0x00000000020472ca */ /* 0x000fe400000e0000 */
[----:B------:R-:W-:Y:S02]  /*16b0*/  LOP3.LUT R0, R224, 0x1, RZ, 0xc0, !PT ;  /* 0x00000001e0007812 */ /* 0x000fe400078ec0ff */
[----:B------:R-:W-:Y:S02]  /*16c0*/  ISETP.NE.AND P0, PT, R17, 0x3, PT ;  /* 0x000000031100780c */ /* 0x000fe40003f05270 */
[----:B------:R-:W-:-:S07]  /*16d0*/  SHF.L.U32 R0, R0, 0x1f, RZ ;  /* 0x0000001f00007819 */ /* 0x000fce00000006ff */
[----:B------:R-:W0:Y:S02]  /*16e0*/  SYNCS.PHASECHK.TRANS64.TRYWAIT P1, [UR4+0x34800], R0 ;  /* 0x03480000ff0075a7 */ /* 0x000e240008020144 */
[----:B0-----:R-:W-:Y:S05]  /*16f0*/  @!P1 BRA `(.L_x_6870) ;  /* 0x0000011400009947 */ /* 0x001fea0003800000 */
.L_x_6996:
[----:B------:R-:W-:Y:S05]  /*1700*/  @!P0 BRA `(.L_x_6871) ;  /* 0x0000000000048947 */ /* 0x000fea0003800000 */
[----:B------:R-:W-:Y:S01]  /*1710*/  BPT.TRAP 0x1 ;  /* 0x000000040000795c */ /* 0x000fe20000300000 */
.L_x_6871:
        /* <DEDUP_REMOVED lines=9> */
.L_x_6872:
[----:B-1----:R-:W-:Y:S05]  /*17b0*/  @P1 BRA `(.L_x_6873) ;  /* 0x0000000000081947 */ /* 0x002fea0003800000 */
[----:B------:R-:W1:Y:S02]  /*17c0*/  SYNCS.PHASECHK.TRANS64.TRYWAIT P1, [R3+URZ+0x34830], R0 ;  /* 0x03483000030075a7 */ /* 0x000e64000802017f */
[----:B-1----:R-:W-:Y:S05]  /*17d0*/  @!P1 BRA `(.L_x_6874) ;  /* 0x0000011000e49947 */ /* 0x002fea0003800000 */
.L_x_6873:
[----:B------:R-:W-:Y:S05]  /*17e0*/  WARPSYNC.ALL ;  /* 0x0000000000007948 */ /* 0x000fea0003800000 */
[----:B------:R-:W-:Y:S01]  /*17f0*/  R2UR UR4, R2 ;  /* 0x00000000020472ca */ /* 0x000fe200000e0000 */
[----:B------:R-:W-:Y:S01]  /*1800*/  ULOP3.LUT UR45, UR45, 0x10000, URZ, 0xfc, !UPT ;  /* 0x000100002d2d7892 */ /* 0x000fe2000f8efc3f */
[----:B------:R-:W-:Y:S01]  /*1810*/  WARPGROUP.ARRIVE ;  /* 0x00000000000079c5 */ /* 0x000fe20000000000 */
[----:B------:R-:W-:Y:S01]  /*1820*/  UMOV UR37, 0x40000040 ;  /* 0x4000004000257882 */ /* 0x000fe20000000000 */
[----:B------:R-:W-:Y:S01]  /*1830*/  UMOV UR39, 0x40000040 ;  /* 0x4000004000277882 */ /* 0x000fe20000000000 */
[----:B------:R-:W-:Y:S01]  /*1840*/  UMOV UR5, UR37 ;  /* 0x0000002500057c82 */ /* 0x000fe20008000000 */
[----:B------:R-:W-:Y:S01]  /*1850*/  UMOV UR9, UR37 ;  /* 0x0000002500097c82 */ /* 0x000fe20008000000 */
[----:B------:R-:W-:Y:S01]  /*1860*/  UMOV UR11, 0x40000040 ;  /* 0x40000040000b7882 */ /* 0x000fe20000000000 */
[----:B------:R-:W-:Y:S01]  /*1870*/  UMOV UR36, UR45 ;  /* 0x0000002d00247c82 */ /* 0x000fe20008000000 */
[----:B------:R-:W-:Y:S01]  /*1880*/  UMOV UR13, UR37 ;  /* 0x00000025000d7c82 */ /* 0x000fe20008000000 */
[----:B------:R-:W-:Y:S01]  /*1890*/  UMOV UR8, UR36 ;  /* 0x0000002400087c82 */ /* 0x000fe20008000000 */
[----:B------:R-:W-:Y:S01]  /*18a0*/  UMOV UR12, UR36 ;  /* 0x00000024000c7c82 */ /* 0x000fe20008000000 */
[----:B------:R-:W-:Y:S01]  /*18b0*/  UMOV UR15, 0x40000040 ;  /* 0x40000040000f7882 */ /* 0x000fe20000000000 */
[----:B------:R-:W-:Y:S01]  /*18c0*/  UIADD3 UR4, UR4, 0x1e400, URZ ;  /* 0x0001e40004047890 */ /* 0x000fe2000fffe03f */
[----:B------:R-:W-:Y:S01]  /*18d0*/  IMAD.U32 R8, RZ, RZ, UR36 ;  /* 0x00000024ff087e24 */ /* 0x000fe2000f8e00ff */
[----:B------:R-:W-:Y:S01]  /*18e0*/  UMOV UR16, UR36 ;  /* 0x0000002400107c82 */ /* 0x000fe20008000000 */
[----:B------:R-:W-:Y:S01]  /*18f0*/  UMOV UR17, UR37 ;  /* 0x0000002500117c82 */ /* 0x000fe20008000000 */
[----:B------:R-:W-:Y:S01]  /*1900*/  USHF.R.U32.HI UR4, URZ, 0x4, UR4 ;  /* 0x000000043f047899 */ /* 0x000fe20008011604 */
[----:B------:R-:W-:Y:S01]  /*1910*/  IMAD.U32 R9, RZ, RZ, UR37 ;  /* 0x00000025ff097e24 */ /* 0x000fe2000f8e00ff */
[----:B------:R-:W-:Y:S01]  /*1920*/  UMOV UR19, 0x40000040 ;  /* 0x4000004000137882 */ /* 0x000fe20000000000 */
[----:B------:R-:W-:Y:S01]  /*1930*/  UMOV UR20, UR36 ;  /* 0x0000002400147c82 */ /* 0x000fe20008000000 */
[----:B------:R-:W-:Y:S01]  /*1940*/  ULOP3.LUT UR6, UR4, 0x3fff, URZ, 0xc0, !UPT ;  /* 0x00003fff04067892 */ /* 0x000fe2000f8ec03f */
[----:B------:R-:W-:-:S02]  /*1950*/  UMOV UR21, UR37 ;  /* 0x0000002500157c82 */ /* 0x000fc40008000000 */
[----:B------:R-:W-:Y:S01]  /*1960*/  UMOV UR4, UR36 ;  /* 0x0000002400047c82 */ /* 0x000fe20008000000 */
[----:B------:R-:W-:Y:S01]  /*1970*/  ULOP3.LUT UR7, UR6, 0x10000, URZ, 0xfc, !UPT ;  /* 0x0001000006077892 */ /* 0x000fe2000f8efc3f */
[----:B------:R-:W-:Y:S01]  /*1980*/  UMOV UR23, 0x40000040 ;  /* 0x4000004000177882 */ /* 0x000fe20000000000 */
[----:B------:R-:W-:Y:S02]  /*1990*/  UMOV UR24, UR36 ;  /* 0x0000002400187c82 */ /* 0x000fe40008000000 */
[----:B------:R-:W-:Y:S02]  /*19a0*/  UIMAD UR44, UR60, 0xb00, UR7 ;  /* 0x00000b003c2c78a4 */ /* 0x000fe4000f8e0207 */
[----:B01----:R-:W-:Y:S01]  /*19b0*/  IMAD.U32 R0, RZ, RZ, UR7 ;  /* 0x00000007ff007e24 */ /* 0x003fe2000f8e00ff */
[----:B------:R-:W-:Y:S01]  /*19c0*/  UMOV UR7, 0x40000040 ;  /* 0x4000004000077882 */ /* 0x000fe20000000000 */
[----:B------:R-:W-:Y:S02]  /*19d0*/  UIADD3 UR6, UR44, 0x80, URZ ;  /* 0x000000802c067890 */ /* 0x000fe4000fffe03f */
[----:B------:R-:W-:-:S02]  /*19e0*/  UIADD3 UR10, UR44, 0x100, URZ ;  /* 0x000001002c0a7890 */ /* 0x000fc4000fffe03f */
[----:B------:R-:W-:Y:S01]  /*19f0*/  UMOV UR38, UR44 ;  /* 0x0000002c00267c82 */ /* 0x000fe20008000000 */
[----:B------:R-:W-:Y:S01]  /*1a00*/  UIADD3 UR14, UR44, 0x180, URZ ;  /* 0x000001802c0e7890 */ /* 0x000fe2000fffe03f */
[----:B------:R-:W-:Y:S01]  /*1a10*/  HGMMA.64x16x16.F32 R104, gdesc[UR36], RZ, !UPT, gsb0 ;  /* 0x00200000246879f0 */ /* 0x000fe2000c0008ff */
[----:B------:R-:W-:Y:S02]  /*1a20*/  UIADD3 UR18, UR44, 0x200, URZ ;  /* 0x000002002c127890 */ /* 0x000fe4000fffe03f */
[----:B------:R-:W-:Y:S02]  /*1a30*/  UIADD3 UR22, UR44, 0x280, URZ ;  /* 0x000002802c167890 */ /* 0x000fe4000fffe03f */
[----:B------:R-:W-:Y:S01]  /*1a40*/  UIADD3 UR26, UR44, 0x300, URZ ;  /* 0x000003002c1a7890 */ /* 0x000fe2000fffe03f */
[----:B------:R-:W-:Y:S01]  /*1a50*/  UMOV UR25, UR37 ;  /* 0x0000002500197c82 */ /* 0x000fe20008000000 */
[----:B------:R-:W-:Y:S01]  /*1a60*/  UMOV UR27, 0x40000040 ;  /* 0x40000040001b7882 */ /* 0x000fe20000000000 */
        /* <DEDUP_REMOVED lines=65> */
[----:B------:R-:W-:Y:S02]  /*1e80*/  UMOV UR37, 0x40000040 ;  /* 0x4000004000257882 */ /* 0x000fe40000000000 */
[----:B------:R-:W-:Y:S01]  /*1e90*/  UMOV UR9, UR37 ;  /* 0x0000002500097c82 */ /* 0x000fe20008000000 */
[----:B------:R-:W-:Y:S01]  /*1ea0*/  UMOV UR13, UR37 ;  /* 0x00000025000d7c82 */ /* 0x000fe20008000000 */
[----:B------:R-:W-:Y:S01]  /*1eb0*/  UMOV UR17, UR37 ;  /* 0x0000002500117c82 */ /* 0x000fe20008000000 */
[----:B------:R-:W-:Y:S01]  /*1ec0*/  UMOV UR21, UR37 ;  /* 0x0000002500157c82 */ /* 0x000fe20008000000 */
[----:B------:R-:W-:Y:S01]  /*1ed0*/  UMOV UR25, UR37 ;  /* 0x0000002500197c82 */ /* 0x000fe20008000000 */
[----:B------:R-:W-:Y:S01]  /*1ee0*/  UMOV UR29, UR37 ;  /* 0x00000025001d7c82 */ /* 0x000fe20008000000 */
[----:B------:R-:W-:Y:S01]  /*1ef0*/  UMOV UR33, UR37 ;  /* 0x0000002500217c82 */ /* 0x000fe20008000000 */
[----:B------:R-:W-:Y:S01]  /*1f00*/  IMAD.U32 R7, RZ, RZ, UR37 ;  /* 0x00000025ff077e24 */ /* 0x000fe2000f8e00ff */
[----:B------:R-:W-:-:S02]  /*1f10*/  WARPGROUP.DEPBAR.LE gsb0, 0x0 ;  /* 0x00008000000079c5 */ /* 0x000fc40000010000 */
[----:B------:R-:W-:-:S06]  /*1f20*/  WARPGROUP.ARRIVE ;  /* 0x00000000000079c5 */ /* 0x000fcc0000000000 */
[----:B------:R-:W-:Y:S01]  /*1f30*/  HGMMA.64x16x16.F32 R24, gdesc[UR4], RZ, !UPT, gsb0 ;  /* 0x00200000041879f0 */ /* 0x000fe2000c0008ff */
[----:B------:R-:W-:Y:S02]  /*1f40*/  UIADD3 UR4, UR45, 0x2, URZ ;  /* 0x000000022d047890 */ /* 0x000fe4000fffe03f */
[----:B------:R-:W-:Y:S01]  /*1f50*/  UIADD3 UR6, UR44, 0x2, URZ ;  /* 0x000000022c067890 */ /* 0x000fe2000fffe03f */
[----:B------:R-:W-:Y:S01]  /*1f60*/  UMOV UR5, UR37 ;  /* 0x0000002500057c82 */ /* 0x000fe20008000000 */
[----:B------:R-:W-:-:S03]  /*1f70*/  UMOV UR7, 0x40000040 ;  /* 0x4000004000077882 */ /* 0x000fc60000000000 */
[----:B------:R-:W-:Y:S02]  /*1f80*/  UMOV UR36, UR4 ;  /* 0x0000000400247c82 */ /* 0x000fe40008000000 */
        /* <DEDUP_REMOVED lines=15> */
[----:B------:R-:W-:Y:S01]  /*2080*/  HGMMA.64x16x16.F32 R104, gdesc[UR36], R104, gsb0 ;  /* 0x00200000246879f0 */ /* 0x000fe20008000868 */
[----:B------:R-:W-:Y:S02]  /*2090*/  UMOV UR39, 0x40000040 ;  /* 0x4000004000277882 */ /* 0x000fe40000000000 */
[----:B------:R-:W-:Y:S02]  /*20a0*/  WARPGROUP.DEPBAR.LE gsb0, 0x0 ;  /* 0x00008000000079c5 */ /* 0x000fe40000010000 */
[----:B------:R-:W-:-:S06]  /*20b0*/  WARPGROUP.ARRIVE ;  /* 0x00000000000079c5 */ /* 0x000fcc0000000000 */
[----:B------:R-:W-:Y:S01]  /*20c0*/  HGMMA.64x16x16.F32 R96, gdesc[UR4], R96, gsb0 ;  /* 0x00200000046079f0 */ /* 0x000fe20008000860 */
[----:B------:R-:W-:Y:S02]  /*20d0*/  UIADD3 UR4, UR44, 0x202, URZ ;  /* 0x000002022c047890 */ /* 0x000fe4000fffe03f */
[----:B------:R-:W-:Y:S01]  /*20e0*/  UIADD3 UR6, UR44, 0x482, URZ ;  /* 0x000004822c067890 */ /* 0x000fe2000fffe03f */
[----:B------:R-:W-:Y:S01]  /*20f0*/  UMOV UR5, UR37 ;  /* 0x0000002500057c82 */ /* 0x000fe20008000000 */
[----:B------:R-:W-:-:S03]  /*2100*/  UMOV UR7, 0x40000040 ;  /* 0x4000004000077882 */ /* 0x000fc60000000000 */
[----:B------:R-:W-:Y:S01]  /*2110*/  UMOV UR18, UR4 ;  /* 0x0000000400127c82 */ /* 0x000fe20008000000 */
[----:B------:R-:W-:Y:S01]  /*2120*/  UMOV UR4, UR36 ;  /* 0x0000002400047c82 */ /* 0x000fe20008000000 */
        /* <DEDUP_REMOVED lines=156> */
[----:B------:R-:W-:Y:S01]  /*2af0*/  UMOV UR10, UR14 ;  /* 0x0000000e000a7c82 */ /* 0x000fe20008000000 */
[----:B------:R-:W-:Y:S01]  /*2b00*/  UMOV UR14, UR18 ;  /* 0x00000012000e7c82 */ /* 0x000fe20008000000 */
[----:B------:R-:W-:Y:S02]  /*2b10*/  WARPGROUP.DEPBAR.LE gsb0, 0x0 ;  /* 0x00008000000079c5 */ /* 0x000fe40000010000 */
[----:B------:R-:W-:-:S06]  /*2b20*/  WARPGROUP.ARRIVE ;  /* 0x00000000000079c5 */ /* 0x000fcc0000000000 */
[----:B------:R-:W-:Y:S01]  /*2b30*/  HGMMA.64x16x16.F32 R96, gdesc[UR4], R96, gsb0 ;  /* 0x00200000046079f0 */ /* 0x000fe20008000860 */
[----:B------:R-:W-:Y:S01]  /*2b40*/  UIADD3 UR6, UR44, 0x206, URZ ;  /* 0x000002062c067890 */ /* 0x000fe2000fffe03f */
[----:B------:R-:W-:-:S06]  /*2b50*/  UMOV UR7, 0x40000040 ;  /* 0x4000004000077882 */ /* 0x000fcc0000000000 */
[----:B------:R-:W-:Y:S01]  /*2b60*/  UMOV UR18, UR6 ;  /* 0x0000000600127c82 */ /* 0x000fe20008000000 */
        /* <DEDUP_REMOVED lines=8> */
[----:B------:R-:W-:Y:S01]  /*2bf0*/  UMOV UR37, UR9 ;  /* 0x0000000900257c82 */ /* 0x000fe20008000000 */
[----:B------:R-:W-:Y:S02]  /*2c00*/  WARPGROUP.DEPBAR.LE gsb0, 0x0 ;  /* 0x00008000000079c5 */ /* 0x000fe40000010000 */
[----:B------:R-:W-:-:S06]  /*2c10*/  WARPGROUP.ARRIVE ;  /* 0x00000000000079c5 */ /* 0x000fcc0000000000 */
[----:B------:R-:W-:Y:S01]  /*2c20*/  HGMMA.64x16x16.F32 R80, gdesc[UR12], R80, gsb0 ;  /* 0x002000000c5079f0 */ /* 0x000fe20008000850 */
[----:B------:R-:W-:Y:S01]  /*2c30*/  UIADD3 UR14, UR44, 0x680, URZ ;  /* 0x000006802c0e7890 */ /* 0x000fe2000fffe03f */
[----:B------:R-:W-:Y:S01]  /*2c40*/  UMOV UR13, UR9 ;  /* 0x00000009000d7c82 */ /* 0x000fe20008000000 */
[----:B------:R-:W-:Y:S01]  /*2c50*/  UMOV UR15, 0x40000040 ;  /* 0x40000040000f7882 */ /* 0x000fe20000000000 */
        /* <DEDUP_REMOVED lines=302> */
.L_x_6875:
[----:B------:R-:W-:Y:S01]  /*3f40*/  ULDC UR6, c[0x0][0x9d8] ;  /* 0x0002760000067ab9 */ /* 0x000fe20000000800 */
[----:B------:R-:W2:Y:S01]  /*3f50*/  LDL R135, [R1] ;  /* 0x0000000001877983 */ /* 0x000ea20000100800 */
[----:B------:R-:W-:Y:S01]  /*3f60*/  FMUL.FTZ R12, R104, UR6 ;  /* 0x00000006680c7c20 */ /* 0x000fe20008410000 */
[----:B------:R-:W-:Y:S01]  /*3f70*/  FMUL.FTZ R13, R105, UR6 ;  /* 0x00000006690d7c20 */ /* 0x000fe20008410000 */
[----:B------:R-:W-:Y:S01]  /*3f80*/  FMUL.FTZ R20, R108, UR6 ;  /* 0x000000066c147c20 */ /* 0x000fe20008410000 */
[----:B------:R-:W-:Y:S01]  /*3f90*/  FMUL.FTZ R104, R109, UR6 ;  /* 0x000000066d687c20 */ /* 0x000fe20008410000 */
[----:B------:R-:W-:Y:S01]  /*3fa0*/  FMUL.FTZ R125, R33, UR6 ;  /* 0x00000006217d7c20 */ /* 0x000fe20008410000 */
[----:B------:R-:W-:Y:S01]  /*3fb0*/  FMUL.FTZ R33, R35, UR6 ;  /* 0x0000000623217c20 */ /* 0x000fe20008410000 */
[----:B------:R-:W0:Y:S01]  /*3fc0*/  MUFU.TANH R12, R12 ;  /* 0x0000000c000c7308 */ /* 0x000e220000002400 */
[----:B------:R-:W-:Y:S02]  /*3fd0*/  IMAD.IADD R35, R234, 0x1, R113 ;  /* 0x00000001ea237824 */ /* 0x000fe400078e0271 */
[----:B------:R-:W-:Y:S01]  /*3fe0*/  FMUL.FTZ R105, R96, UR6 ;  /* 0x0000000660697c20 */ /* 0x000fe20008410000 */
[----:B------:R-:W-:Y:S01]  /*3ff0*/  FMUL.FTZ R10, R106, UR6 ;  /* 0x000000066a0a7c20 */ /* 0x000fe20008410000 */
[----:B------:R-:W-:Y:S01]  /*4000*/  FMUL.FTZ R106, R97, UR6 ;  /* 0x00000006616a7c20 */ /* 0x000fe20008410000 */
[----:B------:R-:W-:-:S02]  /*4010*/  IMAD R35, R112, -0xb0, R35 ;  /* 0xffffff5070237824 */ /* 0x000fc400078e0223 */
[----:B------:R-:W-:Y:S01]  /*4020*/  FMUL.FTZ R11, R107, UR6 ;  /* 0x000000066b0b7c20 */ /* 0x000fe20008410000 */
[----:B------:R-:W-:Y:S01]  /*4030*/  FMUL.FTZ R100, R100, UR6 ;  /* 0x0000000664647c20 */ /* 0x000fe20008410000 */
[----:B------:R-:W1:Y:S01]  /*4040*/  MUFU.TANH R13, R13 ;  /* 0x0000000d000d7308 */ /* 0x000e620000002400 */
[----:B------:R-:W-:Y:S01]  /*4050*/  FMUL.FTZ R131, R25, UR6 ;  /* 0x0000000619837c20 */ /* 0x000fe20008410000 */
[C---:B------:R-:W-:Y:S01]  /*4060*/  ISETP.GT.AND P2, PT, R35.reuse, RZ, PT ;  /* 0x000000ff2300720c */ /* 0x040fe20003f44270 */
[----:B------:R-:W-:Y:S01]  /*4070*/  FMUL.FTZ R15, R110, UR6 ;  /* 0x000000066e0f7c20 */ /* 0x000fe20008410000 */
[----:B------:R-:W-:Y:S01]  /*4080*/  ISETP.GT.AND P1, PT, R35, 0x1, PT ;  /* 0x000000012300780c */ /* 0x000fe20003f24270 */
[----:B------:R-:W-:Y:S01]  /*4090*/  FMUL.FTZ R21, R99, UR6 ;  /* 0x0000000663157c20 */ /* 0x000fe20008410000 */
[----:B------:R-:W-:Y:S01]  /*40a0*/  ISETP.GT.AND P6, PT, R35, 0x8, PT ;  /* 0x000000082300780c */ /* 0x000fe20003fc4270 */
[----:B------:R-:W-:Y:S01]  /*40b0*/  FMUL.FTZ R99, R101, UR6 ;  /* 0x0000000665637c20 */ /* 0x000fe20008410000 */
[----:B------:R-:W3:Y:S01]  /*40c0*/  MUFU.TANH R20, R20 ;  /* 0x0000001400147308 */ /* 0x000ee20000002400 */
[----:B0-----:R-:W-:Y:S01]  /*40d0*/  FSEL R25, R12, -INF , P2 ;  /* 0xff8000000c197808 */ /* 0x001fe20001000000 */
[----:B------:R-:W-:Y:S01]  /*40e0*/  FMUL.FTZ R14, R111, UR6 ;  /* 0x000000066f0e7c20 */ /* 0x000fe20008410000 */
[----:B------:R-:W-:Y:S01]  /*40f0*/  FMUL.FTZ R97, R102, UR6 ;  /* 0x0000000666617c20 */ /* 0x000fe20008410000 */
[C---:B------:R-:W-:Y:S01]  /*4100*/  ISETP.GT.AND P5, PT, R35.reuse, 0x9, PT ;  /* 0x000000092300780c */ /* 0x040fe20003fa4270 */
[----:B------:R-:W-:Y:S01]  /*4110*/  FMUL.FTZ R102, R88, UR6 ;  /* 0x0000000658667c20 */ /* 0x000fe20008410000 */
[----:B------:R-:W-:Y:S01]  /*4120*/  FMUL.FTZ R96, R98, UR6 ;  /* 0x0000000662607c20 */ /* 0x000fe20008410000 */
[----:B------:R-:W-:Y:S01]  /*4130*/  ISETP.GT.AND P4, PT, R35, 0x10, PT ;  /* 0x000000102300780c */ /* 0x000fe20003f84270 */
[----:B------:R-:W0:Y:S01]  /*4140*/  MUFU.TANH R104, R104 ;  /* 0x0000006800687308 */ /* 0x000e220000002400 */
[----:B-1----:R-:W-:Y:S01]  /*4150*/  FSEL R114, R13, -INF , P1 ;  /* 0xff8000000d727808 */ /* 0x002fe20000800000 */
[----:B------:R-:W-:Y:S01]  /*4160*/  FMUL.FTZ R101, R89, UR6 ;  /* 0x0000000659657c20 */ /* 0x000fe20008410000 */
[----:B------:R-:W-:Y:S01]  /*4170*/  FMUL.FTZ R98, R103, UR6 ;  /* 0x0000000667627c20 */ /* 0x000fe20008410000 */
[----:B------:R-:W-:Y:S01]  /*4180*/  ISETP.GT.AND P3, PT, R35, 0x11, PT ;  /* 0x000000112300780c */ /* 0x000fe20003f64270 */
[----:B------:R-:W-:Y:S01]  /*4190*/  FMUL.FTZ R103, R92, UR6 ;  /* 0x000000065c677c20 */ /* 0x000fe20008410000 */
[----:B------:R-:W-:Y:S01]  /*41a0*/  FMNMX.FTZ R133, R25, R114, !PT ;  /* 0x0000007219857209 */ /* 0x000fe20007810000 */
[----:B------:R-:W-:Y:S01]  /*41b0*/  FMUL.FTZ R92, R93, UR6 ;  /* 0x000000065d5c7c20 */ /* 0x000fe20008410000 */
[----:B------:R-:W1:Y:S01]  /*41c0*/  MUFU.TANH R105, R105 ;  /* 0x0000006900697308 */ /* 0x000e620000002400 */
[----:B---3--:R-:W-:Y:S01]  /*41d0*/  FSEL R116, R20, -INF , P6 ;  /* 0xff80000014747808 */ /* 0x008fe20003000000 */
[----:B------:R-:W-:Y:S01]  /*41e0*/  FMUL.FTZ R88, R90, UR6 ;  /* 0x000000065a587c20 */ /* 0x000fe20008410000 */
[----:B------:R-:W-:Y:S01]  /*41f0*/  FMUL.FTZ R90, R94, UR6 ;  /* 0x000000065e5a7c20 */ /* 0x000fe20008410000 */
[----:B------:R-:W-:Y:S01]  /*4200*/  FMUL.FTZ R94, R80, UR6 ;  /* 0x00000006505e7c20 */ /* 0x000fe20008410000 */
[----:B------:R-:W-:Y:S01]  /*4210*/  FMNMX.FTZ R133, R116, R133, !PT ;  /* 0x0000008574857209 */ /* 0x000fe20007810000 */
[----:B------:R-:W-:Y:S01]  /*4220*/  FMUL.FTZ R93, R81, UR6 ;  /* 0x00000006515d7c20 */ /* 0x000fe20008410000 */
[----:B------:R-:W-:Y:S01]  /*4230*/  FMUL.FTZ R89, R91, UR6 ;  /* 0x000000065b597c20 */ /* 0x000fe20008410000 */
[----:B------:R-:W3:Y:S01]  /*4240*/  MUFU.TANH R10, R10 ;  /* 0x0000000a000a7308 */ /* 0x000ee20000002400 */
        /* <DEDUP_REMOVED lines=16> */
[----:B---3--:R-:W-:Y:S01]  /*4350*/  FSEL R10, R10, -INF , P2 ;  /* 0xff8000000a0a7808 */ /* 0x008fe20001000000 */
[----:B------:R-:W-:Y:S01]  /*4360*/  FMUL.FTZ R81, R83, UR6 ;  /* 0x0000000653517c20 */ /* 0x000fe20008410000 */
[----:B------:R-:W-:Y:S01]  /*4370*/  ISETP.GT.AND P2, PT, R35, 0x18, PT ;  /* 0x000000182300780c */ /* 0x000fe20003f44270 */
[----:B------:R-:W-:Y:S01]  /*4380*/  FMUL.FTZ R83, R87, UR6 ;  /* 0x0000000657537c20 */ /* 0x000fe20008410000 */
[----:B------:R-:W-:Y:S01]  /*4390*/  FMUL.FTZ R122, R45, UR6 ;  /* 0x000000062d7a7c20 */ /* 0x000fe20008410000 */
        /* <DEDUP_REMOVED lines=13> */
[----:B------:R-:W-:Y:S01]  /*4470*/  ISETP.GT.AND P1, PT, R35, 0x19, PT ;  /* 0x000000192300780c */ /* 0x000fe20003f24270 */
[----:B------:R-:W-:Y:S01]  /*4480*/  FMUL.FTZ R119, R40, UR6 ;  /* 0x0000000628777c20 */ /* 0x000fe20008410000 */
[----:B------:R-:W-:Y:S01]  /*4490*/  FMUL.FTZ R73, R75, UR6 ;  /* 0x000000064b497c20 */ /* 0x000fe20008410000 */
[----:B------:R-:W-:Y:S01]  /*44a0*/  FMUL.FTZ R75, R79, UR6 ;  /* 0x000000064f4b7c20 */ /* 0x000fe20008410000 */
        /* <DEDUP_REMOVED lines=12> */
[----:B------:R-:W-:Y:S01]  /*4570*/  ISETP.GT.AND P6, PT, R35, 0x20, PT ;  /* 0x000000202300780c */ /* 0x000fe20003fc4270 */
[----:B------:R-:W-:Y:S01]  /*4580*/  FMUL.FTZ R121, R44, UR6 ;  /* 0x000000062c797c20 */ /* 0x000fe20008410000 */
[----:B------:R-:W-:Y:S01]  /*4590*/  FMUL.FTZ R57, R59, UR6 ;  /* 0x000000063b397c20 */ /* 0x000fe20008410000 */
        /* <DEDUP_REMOVED lines=38> */
[----:B------:R-:W-:Y:S01]  /*4800*/  ULDC UR7, c[0x0][0x988] ;  /* 0x0002620000077ab9 */ /* 0x000fe20000000800 */
[----:B------:R-:W-:Y:S01]  /*4810*/  FMNMX.FTZ R133, R150, R133, !PT ;  /* 0x0000008596857209 */ /* 0x000fe20007810000 */
[----:B------:R-:W-:Y:S01]  /*4820*/  FMUL.FTZ R26, R26, UR6 ;  /* 0x000000061a1a7c20 */ /* 0x000fe20008410000 */
[----:B------:R-:W-:Y:S01]  /*4830*/  P2R R117, PR, RZ, 0x1 ;  /* 0x00000001ff757803 */ /* 0x000fe20000000000 */
[----:B------:R-:W-:Y:S01]  /*4840*/  MUFU.TANH R97, R97 ;  /* 0x0000006100617308 */ /* 0x000fe20000002400 */
[----:B0-----:R-:W-:Y:S01]  /*4850*/  FSEL R24, R21, -INF , P3 ;  /* 0xff80000015187808 */ /* 0x001fe20001800000 */
[----:B------:R-:W-:Y:S01]  /*4860*/  FMUL.FTZ R27, R27, UR6 ;  /* 0x000000061b1b7c20 */ /* 0x000fe20008410000 */
[----:B------:R-:W-:Y:S01]  /*4870*/  ISETP.GT.AND P3, PT, R35, 0x29, PT ;  /* 0x000000292300780c */ /* 0x000fe20003f64270 */
[----:B------:R-:W-:-:S04]  /*4880*/  FMUL.FTZ R30, R30, UR6 ;  /* 0x000000061e1e7c20 */ /* 0x000fc80008410000 */
[----:B------:R-:W0:Y:S01]  /*4890*/  MUFU.TANH R92, R92 ;  /* 0x0000005c005c7308 */ /* 0x000e220000002400 */
[----:B-1----:R-:W-:-:S04]  /*48a0*/  FSEL R148, R103, -INF , P4 ;  /* 0xff80000067947808 */ /* 0x002fc80002000000 */
[----:B------:R-:W-:-:S03]  /*48b0*/  FMNMX.FTZ R133, R148, R133, !PT ;  /* 0x0000008594857209 */ /* 0x000fc60007810000 */
[----:B------:R-:W1:Y:S08]  /*48c0*/  MUFU.TANH R98, R98 ;  /* 0x0000006200627308 */ /* 0x000e700000002400 */
[----:B------:R-:W-:Y:S01]  /*48d0*/  MUFU.TANH R94, R94 ;  /* 0x0000005e005e7308 */ /* 0x000fe20000002400 */
[----:B0-----:R-:W-:-:S04]  /*48e0*/  FSEL R126, R92, -INF , P3 ;  /* 0xff8000005c7e7808 */ /* 0x001fc80001800000 */
[----:B------:R-:W-:-:S03]  /*48f0*/  FMNMX.FTZ R133, R126, R133, !PT ;  /* 0x000000857e857209 */ /* 0x000fc60007810000 */
[----:B------:R-:W0:Y:S01]  /*4900*/  MUFU.TANH R88, R88 ;  /* 0x0000005800587308 */ /* 0x000e220000002400 */
[----:B-1----:R-:W-:Y:S02]  /*4910*/  FSEL R32, R98, -INF , P1 ;  /* 0xff80000062207808 */ /* 0x002fe40000800000 */
[----:B------:R-:W-:-:S05]  /*4920*/  ISETP.GT.AND P1, PT, R35, 0x31, PT ;  /* 0x000000312300780c */ /* 0x000fca0003f24270 */
[----:B------:R-:W1:Y:S08]  /*4930*/  MUFU.TANH R93, R93 ;  /* 0x0000005d005d7308 */ /* 0x000e700000002400 */
[----:B------:R-:W3:Y:S01]  /*4940*/  MUFU.TANH R89, R89 ;  /* 0x0000005900597308 */ /* 0x000ee20000002400 */
[----:B0-----:R-:W-:Y:S02]  /*4950*/  FSEL R34, R88, -INF , P6 ;  /* 0xff80000058227808 */ /* 0x001fe40003000000 */
[----:B------:R-:W-:-:S05]  /*4960*/  ISETP.GT.AND P6, PT, R35, 0x38, PT ;  /* 0x000000382300780c */ /* 0x000fca0003fc4270 */
[----:B------:R-:W0:Y:S01]  /*4970*/  MUFU.TANH R95, R95 ;  /* 0x0000005f005f7308 */ /* 0x000e220000002400 */
[----:B-1----:R-:W-:-:S07]  /*4980*/  FSEL R132, R93, -INF , P1 ;  /* 0xff8000005d847808 */ /* 0x002fce0000800000 */
[----:B------:R-:W1:Y:S01]  /*4990*/  MUFU.TANH R90, R90 ;  /* 0x0000005a005a7308 */ /* 0x000e620000002400 */
[----:B---3--:R-:W-:Y:S01]  /*49a0*/  FSEL R36, R89, -INF , P5 ;  /* 0xff80000059247808 */ /* 0x008fe20002800000 */
[----:B------:R-:W-:Y:S01]  /*49b0*/  IMAD.U32 R89, RZ, RZ, UR7 ;  /* 0x00000007ff597e24 */ /* 0x000fe2000f8e00ff */
[----:B------:R-:W-:-:S05]  /*49c0*/  ISETP.GT.AND P5, PT, R35, 0x39, PT ;  /* 0x000000392300780c */ /* 0x000fca0003fa4270 */
[----:B------:R3:W-:Y:S01]  /*49d0*/  MUFU.TANH R13, R28 ;  /* 0x0000001c000d7308 */ /* 0x0007e20000002400 */
[----:B0-----:R-:W-:-:S07]  /*49e0*/  FSEL R144, R95, -INF , P6 ;  /* 0xff8000005f907808 */ /* 0x001fce0003000000 */
[----:B------:R-:W0:Y:S01]  /*49f0*/  MUFU.TANH R84, R84 ;  /* 0x0000005400547308 */ /* 0x000e220000002400 */
[----:B---3--:R-:W-:Y:S02]  /*4a00*/  FSEL R28, R97, -INF , P2 ;  /* 0xff800000611c7808 */ /* 0x008fe40001000000 */
[C---:B------:R-:W-:Y:S02]  /*4a10*/  ISETP.GT.AND P2, PT, R35.reuse, 0x30, PT ;  /* 0x000000302300780c */ /* 0x040fe40003f44270 */
[----:B-1----:R-:W-:Y:S02]  /*4a20*/  FSEL R40, R90, -INF , P4 ;  /* 0xff8000005a287808 */ /* 0x002fe40002000000 */
[----:B------:R-:W-:Y:S01]  /*4a30*/  FSEL R146, R94, -INF , P2 ;  /* 0xff8000005e927808 */ /* 0x000fe20001000000 */
[----:B------:R-:W1:Y:S01]  /*4a40*/  MUFU.TANH R91, R91 ;  /* 0x0000005b005b7308 */ /* 0x000e620000002400 */
[----:B------:R-:W-:Y:S02]  /*4a50*/  ISETP.GT.AND P4, PT, R35, 0x40, PT ;  /* 0x000000402300780c */ /* 0x000fe40003f84270 */
[----:B------:R-:W-:-:S04]  /*4a60*/  FMNMX.FTZ R133, R146, R133, !PT ;  /* 0x0000008592857209 */ /* 0x000fc80007810000 */
[----:B------:R-:W-:Y:S01]  /*4a70*/  FMNMX.FTZ R133, R132, R133, !PT ;  /* 0x0000008584857209 */ /* 0x000fe20007810000 */
[----:B------:R-:W3:Y:S01]  /*4a80*/  MUFU.TANH R86, R86 ;  /* 0x0000005600567308 */ /* 0x000ee20000002400 */
[----:B0-----:R-:W-:Y:S02]  /*4a90*/  FSEL R90, R84, -INF , P5 ;  /* 0xff800000545a7808 */ /* 0x001fe40002800000 */
[----:B------:R-:W-:-:S04]  /*4aa0*/  FMNMX.FTZ R133, R144, R133, !PT ;  /* 0x0000008590857209 */ /* 0x000fc80007810000 */
[----:B------:R-:W-:Y:S01]  /*4ab0*/  FMNMX.FTZ R133, R90, R133, !PT ;  /* 0x000000855a857209 */ /* 0x000fe20007810000 */
[----:B------:R-:W0:Y:S01]  /*4ac0*/  MUFU.TANH R80, R80 ;  /* 0x0000005000507308 */ /* 0x000e220000002400 */
[----:B-1----:R-:W-:Y:S02]  /*4ad0*/  FSEL R42, R91, -INF , P3 ;  /* 0xff8000005b2a7808 */ /* 0x002fe40001800000 */
[----:B------:R-:W-:-:S05]  /*4ae0*/  ISETP.GT.AND P3, PT, R35, 0x41, PT ;  /* 0x000000412300780c */ /* 0x000fca0003f64270 */
[----:B------:R-:W1:Y:S01]  /*4af0*/  MUFU.TANH R85, R85 ;  /* 0x0000005500557308 */ /* 0x000e620000002400 */
[----:B---3--:R-:W-:-:S04]  /*4b00*/  FSEL R142, R86, -INF , P4 ;  /* 0xff800000568e7808 */ /* 0x008fc80002000000 */
[----:B------:R-:W-:-:S03]  /*4b10*/  FMNMX.FTZ R133, R142, R133, !PT ;  /* 0x000000858e857209 */ /* 0x000fc60007810000 */
[----:B------:R-:W3:Y:S01]  /*4b20*/  MUFU.TANH R81, R81 ;  /* 0x0000005100517308 */ /* 0x000ee20000002400 */
[----:B0-----:R-:W-:Y:S02]  /*4b30*/  FSEL R44, R80, -INF , P2 ;  /* 0xff800000502c7808 */ /* 0x001fe40001000000 */
[----:B------:R-:W-:-:S05]  /*4b40*/  ISETP.GT.AND P2, PT, R35, 0x48, PT ;  /* 0x000000482300780c */ /* 0x000fca0003f44270 */
[----:B------:R-:W0:Y:S01]  /*4b50*/  MUFU.TANH R87, R87 ;  /* 0x0000005700577308 */ /* 0x000e220000002400 */
[----:B-1----:R-:W-:-:S04]  /*4b60*/  FSEL R130, R85, -INF , P3 ;  /* 0xff80000055827808 */ /* 0x002fc80001800000 */
[----:B------:R-:W-:-:S03]  /*4b70*/  FMNMX.FTZ R133, R130, R133, !PT ;  /* 0x0000008582857209 */ /* 0x000fc60007810000 */
[----:B------:R-:W1:Y:S01]  /*4b80*/  MUFU.TANH R82, R82 ;  /* 0x0000005200527308 */ /* 0x000e620000002400 */
[----:B---3--:R-:W-:Y:S02]  /*4b90*/  FSEL R46, R81, -INF , P1 ;  /* 0xff800000512e7808 */ /* 0x008fe40000800000 */
[----:B------:R-:W-:-:S05]  /*4ba0*/  ISETP.GT.AND P1, PT, R35, 0x49, PT ;  /* 0x000000492300780c */ /* 0x000fca0003f24270 */
[----:B------:R-:W3:Y:S01]  /*4bb0*/  MUFU.TANH R76, R76 ;  /* 0x0000004c004c7308 */ /* 0x000ee20000002400 */
[----:B0-----:R-:W-:-:S04]  /*4bc0*/  FSEL R140, R87, -INF , P2 ;  /* 0xff800000578c7808 */ /* 0x001fc80001000000 */
[----:B------:R-:W-:-:S03]  /*4bd0*/  FMNMX.FTZ R133, R140, R133, !PT ;  /* 0x000000858c857209 */ /* 0x000fc60007810000 */
        /* <DEDUP_REMOVED lines=28> */
[----:B-1----:R-:W-:-:S07]  /*4da0*/  FSEL R156, R70, -INF , P1 ;  /* 0xff800000469c7808 */ /* 0x002fce0000800000 */
        /* <DEDUP_REMOVED lines=10> */
[----:B---3--:R-:W-:-:S07]  /*4e50*/  FSEL R164, R115, -INF , P1 ;  /* 0xff80000073a47808 */ /* 0x008fce0000800000 */
        /* <DEDUP_REMOVED lines=8> */
[----:B------:R-:W-:Y:S02]  /*4ee0*/  ISETP.GT.AND P6, PT, R35, 0x68, PT ;  /* 0x000000682300780c */ /* 0x000fe40003fc4270 */
[----:B------:R-:W-:-:S03]  /*4ef0*/  FMNMX.FTZ R133, R156, R133, !PT ;  /* 0x000000859c857209 */ /* 0x000fc60007810000 */
[----:B------:R-:W3:Y:S01]  /*4f00*/  MUFU.TANH R65, R65 ;  /* 0x0000004100417308 */ /* 0x000ee20000002400 */
[----:B0-----:R-:W-:-:S07]  /*4f10*/  FSEL R172, R125, -INF , P1 ;  /* 0xff8000007dac7808 */ /* 0x001fce0000800000 */
[----:B------:R-:W0:Y:S01]  /*4f20*/  MUFU.TANH R107, R107 ;  /* 0x0000006b006b7308 */ /* 0x000e220000002400 */
[----:B-1----:R-:W-:Y:S02]  /*4f30*/  FSEL R98, R33, -INF , P1 ;  /* 0xff80000021627808 */ /* 0x002fe40000800000 */
[----:B------:R-:W-:-:S05]  /*4f40*/  ISETP.GT.AND P1, PT, R35, 0xa9, PT ;  /* 0x000000a92300780c */ /* 0x000fca0003f24270 */
        /* <DEDUP_REMOVED lines=8> */
[----:B------:R-:W-:-:S04]  /*4fd0*/  FMNMX.FTZ R29, R10, R11, !PT ;  /* 0x0000000b0a1d7209 */ /* 0x000fc80007810000 */
[----:B------:R-:W-:Y:S01]  /*4fe0*/  FMNMX.FTZ R29, R12, R29, !PT ;  /* 0x0000001d0c1d7209 */ /* 0x000fe20007810000 */
[----:B------:R-:W1:Y:S01]  /*4ff0*/  MUFU.TANH R66, R66 ;  /* 0x0000004200427308 */ /* 0x000e620000002400 */
[----:B---3--:R-:W-:Y:S02]  /*5000*/  FSEL R62, R67, -INF , P4 ;  /* 0xff800000433e7808 */ /* 0x008fe40002000000 */
[----:B------:R-:W-:Y:S02]  /*5010*/  ISETP.GT.AND P4, PT, R35, 0x70, PT ;  /* 0x000000702300780c */ /* 0x000fe40003f84270 */
[----:B------:R-:W-:-:S03]  /*5020*/  FMNMX.FTZ R29, R14, R29, !PT ;  /* 0x0000001d0e1d7209 */ /* 0x000fc60007810000 */
[----:B------:R-:W3:Y:S01]  /*5030*/  MUFU.TANH R109, R109 ;  /* 0x0000006d006d7308 */ /* 0x000ee20000002400 */
[----:B0-----:R-:W-:Y:S02]  /*5040*/  FSEL R160, R108, -INF , P5 ;  /* 0xff8000006ca07808 */ /* 0x001fe40002800000 */
[----:B------:R-:W-:Y:S02]  /*5050*/  FMNMX.FTZ R29, R20, R29, !PT ;  /* 0x0000001d141d7209 */ /* 0x000fe40007810000 */
        /* <DEDUP_REMOVED lines=14> */
[----:B---3--:R-:W-:-:S04]  /*5140*/  FSEL R162, R111, -INF , P2 ;  /* 0xff8000006fa27808 */ /* 0x008fc80001000000 */
[----:B------:R-:W-:-:S03]  /*5150*/  FMNMX.FTZ R133, R162, R133, !PT ;  /* 0x00000085a2857209 */ /* 0x000fc60007810000 */
[----:B------:R-:W3:Y:S01]  /*5160*/  MUFU.TANH R119, R119 ;  /* 0x0000007700777308 */ /* 0x000ee20000002400 */
[----:B0-----:R-:W-:Y:S02]  /*5170*/  FSEL R72, R61, -INF , P6 ;  /* 0xff8000003d487808 */ /* 0x001fe40003000000 */
[----:B------:R-:W-:Y:S02]  /*5180*/  ISETP.GT.AND P6, PT, R35, 0x80, PT ;  /* 0x000000802300780c */ /* 0x000fe40003fc4270 */
        /* <DEDUP_REMOVED lines=37> */
[----:B------:R0:W-:Y:S01]  /*53e0*/  MUFU.TANH R57, R31 ;  /* 0x0000001f00397308 */ /* 0x0001e20000002400 */
[----:B-1----:R-:W-:-:S04]  /*53f0*/  FSEL R170, R123, -INF , P2 ;  /* 0xff8000007baa7808 */ /* 0x002fc80001000000 */
[----:B------:R-:W-:-:S03]  /*5400*/  FMNMX.FTZ R133, R170, R133, !PT ;  /* 0x00000085aa857209 */ /* 0x000fc60007810000 */
[----:B------:R-:W1:Y:S01]  /*5410*/  MUFU.TANH R127, R127 ;  /* 0x0000007f007f7308 */ /* 0x000e620000002400 */
[----:B0-----:R-:W-:Y:S02]  /*5420*/  FMNMX.FTZ R31, R24, R29, !PT ;  /* 0x0000001d181f7209 */ /* 0x001fe40007810000 */
[----:B---3--:R-:W-:Y:S02]  /*5430*/  FSEL R96, R47, -INF , P2 ;  /* 0xff8000002f607808 */ /* 0x008fe40001000000 */
[----:B------:R-:W-:Y:S02]  /*5440*/  FMNMX.FTZ R31, R28, R31, !PT ;  /* 0x0000001f1c1f7209 */ /* 0x000fe40007810000 */
[----:B------:R-:W-:Y:S01]  /*5450*/  ISETP.GT.AND P2, PT, R35, 0xa8, PT ;  /* 0x000000a82300780c */ /* 0x000fe20003f44270 */
[----:B------:R-:W0:Y:S01]  /*5460*/  MUFU.TANH R37, R37 ;  /* 0x0000002500257308 */ /* 0x000e220000002400 */
[----:B------:R-:W-:Y:S02]  /*5470*/  FMNMX.FTZ R31, R32, R31, !PT ;  /* 0x0000001f201f7209 */ /* 0x000fe40007810000 */
[----:B------:R-:W-:-:S02]  /*5480*/  FMNMX.FTZ R133, R172, R133, !PT ;  /* 0x00000085ac857209 */ /* 0x000fc40007810000 */
[----:B------:R-:W-:Y:S02]  /*5490*/  FMNMX.FTZ R31, R34, R31, !PT ;  /* 0x0000001f221f7209 */ /* 0x000fe40007810000 */
[----:B------:R-:W-:Y:S01]  /*54a0*/  FSEL R196, R13, -INF , P2 ;  /* 0xff8000000dc47808 */ /* 0x000fe20001000000 */
[----:B------:R-:W3:Y:S01]  /*54b0*/  MUFU.TANH R129, R129 ;  /* 0x0000008100817308 */ /* 0x000ee20000002400 */
[----:B------:R-:W-:Y:S02]  /*54c0*/  FMNMX.FTZ R35, R36, R31, !PT ;  /* 0x0000001f24237209 */ /* 0x000fe40007810000 */
[----:B-1----:R-:W-:Y:S02]  /*54d0*/  FSEL R174, R127, -INF , P6 ;  /* 0xff8000007fae7808 */ /* 0x002fe40003000000 */
[----:B------:R-:W-:Y:S02]  /*54e0*/  FMNMX.FTZ R35, R40, R35, !PT ;  /* 0x0000002328237209 */ /* 0x000fe40007810000 */
[----:B------:R-:W-:Y:S01]  /*54f0*/  FMNMX.FTZ R133, R174, R133, !PT ;  /* 0x00000085ae857209 */ /* 0x000fe20007810000 */
[----:B------:R-:W1:Y:S01]  /*5500*/  MUFU.TANH R131, R131 ;  /* 0x0000008300837308 */ /* 0x000e620000002400 */
[----:B------:R-:W-:-:S02]  /*5510*/  FMNMX.FTZ R35, R42, R35, !PT ;  /* 0x000000232a237209 */ /* 0x000fc40007810000 */
[----:B0-----:R-:W-:Y:S02]  /*5520*/  FSEL R190, R37, -INF , P5 ;  /* 0xff80000025be7808 */ /* 0x001fe40002800000 */
[----:B------:R-:W-:Y:S02]  /*5530*/  FMNMX.FTZ R35, R44, R35, !PT ;  /* 0x000000232c237209 */ /* 0x000fe40007810000 */
[----:B------:R-:W-:Y:S01]  /*5540*/  FMNMX.FTZ R133, R190, R133, !PT ;  /* 0x00000085be857209 */ /* 0x000fe20007810000 */
[----:B------:R0:W-:Y:S01]  /*5550*/  MUFU.TANH R49, R39 ;  /* 0x0000002700317308 */ /* 0x0001e20000002400 */
[----:B------:R-:W-:Y:S02]  /*5560*/  FMNMX.FTZ R37, R46, R35, !PT ;  /* 0x000000232e257209 */ /* 0x000fe40007810000 */
[----:B---3--:R-:W-:Y:S02]  /*5570*/  FSEL R192, R129, -INF , P4 ;  /* 0xff80000081c07808 */ /* 0x008fe40002000000 */
[----:B------:R-:W-:-:S02]  /*5580*/  FMNMX.FTZ R37, R48, R37, !PT ;  /* 0x0000002530257209 */ /* 0x000fc40007810000 */
[----:B------:R-:W-:Y:S01]  /*5590*/  FMNMX.FTZ R133, R192, R133, !PT ;  /* 0x00000085c0857209 */ /* 0x000fe20007810000 */
[----:B------:R-:W3:Y:S01]  /*55a0*/  MUFU.TANH R47, R38 ;  /* 0x00000026002f7308 */ /* 0x000ee20000002400 */
[----:B------:R-:W-:Y:S02]  /*55b0*/  FMNMX.FTZ R37, R50, R37, !PT ;  /* 0x0000002532257209 */ /* 0x000fe40007810000 */
[----:B-1----:R-:W-:Y:S02]  /*55c0*/  FSEL R194, R131, -INF , P3 ;  /* 0xff80000083c27808 */ /* 0x002fe40001800000 */
[----:B------:R-:W-:Y:S02]  /*55d0*/  FMNMX.FTZ R37, R52, R37, !PT ;  /* 0x0000002534257209 */ /* 0x000fe40007810000 */
[----:B------:R-:W-:Y:S01]  /*55e0*/  FMNMX.FTZ R133, R194, R133, !PT ;  /* 0x00000085c2857209 */ /* 0x000fe20007810000 */
[----:B------:R-:W1:Y:S01]  /*55f0*/  MUFU.TANH R51, R26 ;  /* 0x0000001a00337308 */ /* 0x000e620000002400 */
[----:B0-----:R-:W-:-:S02]  /*5600*/  FMNMX.FTZ R39, R54, R37, !PT ;  /* 0x0000002536277209 */ /* 0x001fc40007810000 */
[----:B------:R-:W-:Y:S02]  /*5610*/  FMNMX.FTZ R133, R196, R133, !PT ;  /* 0x00000085c4857209 */ /* 0x000fe40007810000 */
[----:B------:R-:W-:Y:S02]  /*5620*/  FMNMX.FTZ R39, R56, R39, !PT ;  /* 0x0000002738277209 */ /* 0x000fe40007810000 */
[----:B------:R-:W-:Y:S01]  /*5630*/  FMNMX.FTZ R133, R198, R133, !PT ;  /* 0x00000085c6857209 */ /* 0x000fe20007810000 */
[----:B------:R-:W0:Y:S01]  /*5640*/  MUFU.TANH R53, R27 ;  /* 0x0000001b00357308 */ /* 0x000e220000002400 */
[----:B------:R-:W-:-:S03]  /*5650*/  FMNMX.FTZ R39, R58, R39, !PT ;  /* 0x000000273a277209 */ /* 0x000fc60007810000 */
[----:B------:R-:W4:Y:S01]  /*5660*/  SHFL.BFLY PT, R88, R133, 0x2, 0x1f ;  /* 0x0c401f0085587f89 */ /* 0x000f2200000e0000 */
[----:B------:R-:W-:-:S03]  /*5670*/  FMNMX.FTZ R39, R64, R39, !PT ;  /* 0x0000002740277209 */ /* 0x000fc60007810000 */
[----:B------:R-:W5:Y:S01]  /*5680*/  MUFU.TANH R55, R30 ;  /* 0x0000001e00377308 */ /* 0x000f620000002400 */
[----:B------:R-:W-:-:S04]  /*5690*/  FMNMX.FTZ R41, R60, R39, !PT ;  /* 0x000000273c297209 */ /* 0x000fc80007810000 */
[----:B------:R-:W-:-:S04]  /*56a0*/  FMNMX.FTZ R41, R62, R41, !PT ;  /* 0x000000293e297209 */ /* 0x000fc80007810000 */
[----:B------:R-:W-:-:S04]  /*56b0*/  FMNMX.FTZ R43, R66, R41, !PT ;  /* 0x00000029422b7209 */ /* 0x000fc80007810000 */
[----:B------:R-:W-:-:S04]  /*56c0*/  FMNMX.FTZ R43, R68, R43, !PT ;  /* 0x0000002b442b7209 */ /* 0x000fc80007810000 */
[----:B------:R-:W-:Y:S02]  /*56d0*/  FMNMX.FTZ R43, R70, R43, !PT ;  /* 0x0000002b462b7209 */ /* 0x000fe40007810000 */
[----:B----4-:R-:W-:Y:S02]  /*56e0*/  FMNMX.FTZ R13, R133, R88, !PT ;  /* 0x00000058850d7209 */ /* 0x010fe40007810000 */
        /* <DEDUP_REMOVED lines=8> */
[----:B----4-:R-:W-:Y:S02]  /*5770*/  FMNMX.FTZ R88, R13, R88, !PT ;  /* 0x000000580d587209 */ /* 0x010fe40007810000 */
[----:B------:R-:W-:Y:S02]  /*5780*/  FMNMX.FTZ R59, R86, R45, !PT ;  /* 0x0000002d563b7209 */ /* 0x000fe40007810000 */
[C---:B------:R-:W-:Y:S01]  /*5790*/  FSETP.NEU.FTZ.AND P0, PT, R88.reuse, -INF , PT ;  /* 0xff8000005800780b */ /* 0x040fe20003f1d000 */
[----:B------:R-:W-:Y:S01]  /*57a0*/  FMUL.FTZ R33, R88, R89 ;  /* 0x0000005958217220 */ /* 0x000fe20000410000 */
[----:B------:R-:W-:-:S04]  /*57b0*/  FMNMX.FTZ R59, R92, R59, !PT ;  /* 0x0000003b5c3b7209 */ /* 0x000fc80007810000 */
[----:B------:R-:W-:Y:S02]  /*57c0*/  FMNMX.FTZ R59, R94, R59, !PT ;  /* 0x0000003b5e3b7209 */ /* 0x000fe40007810000 */
[----:B------:R-:W-:Y:S02]  /*57d0*/  FSEL R33, R33, RZ, P0 ;  /* 0x000000ff21217208 */ /* 0x000fe40000000000 */
[----:B------:R-:W-:Y:S02]  /*57e0*/  FMNMX.FTZ R59, R96, R59, !PT ;  /* 0x0000003b603b7209 */ /* 0x000fe40007810000 */
[----:B------:R-:W-:Y:S01]  /*57f0*/  ISETP.NE.AND P0, PT, R117, RZ, PT ;  /* 0x000000ff7500720c */ /* 0x000fe20003f05270 */
[-CC-:B------:R-:W-:Y:S01]  /*5800*/  FFMA.FTZ R15, R104, R89.reuse, -R33.reuse ;  /* 0x00000059680f7223 */ /* 0x180fe20000010821 */
[----:B---3--:R-:W-:Y:S01]  /*5810*/  FSEL R104, R47, -INF , P6 ;  /* 0xff8000002f687808 */ /* 0x008fe20003000000 */
        /* <DEDUP_REMOVED lines=11> */
[----:B0-----:R-:W-:Y:S01]  /*58d0*/  FSEL R108, R53, -INF , P3 ;  /* 0xff800000356c7808 */ /* 0x001fe20001800000 */
[--C-:B------:R-:W-:Y:S01]  /*58e0*/  FFMA.FTZ R176, R25, R89, -R33.reuse ;  /* 0x0000005919b07223 */ /* 0x100fe20000010821 */
[----:B------:R-:W-:Y:S01]  /*58f0*/  FMNMX.FTZ R59, R114, R59, !PT ;  /* 0x0000003b723b7209 */ /* 0x000fe20007810000 */
[----:B------:R0:W-:Y:S01]  /*5900*/  MUFU.EX2 R35, R90 ;  /* 0x0000005a00237308 */ /* 0x0001e20000000800 */
[----:B-----5:R-:W-:Y:S01]  /*5910*/  FSEL R116, R55, -INF , P2 ;  /* 0xff80000037747808 */ /* 0x020fe20001000000 */
[--C-:B------:R-:W-:Y:S01]  /*5920*/  FFMA.FTZ R180, R118, R89, -R33.reuse ;  /* 0x0000005976b47223 */ /* 0x100fe20000010821 */
[----:B------:R-:W-:Y:S01]  /*5930*/  FMNMX.FTZ R59, R108, R59, !PT ;  /* 0x0000003b6c3b7209 */ /* 0x000fe20007810000 */
[-CC-:B------:R-:W-:Y:S01]  /*5940*/  FFMA.FTZ R182, R100, R89.reuse, -R33.reuse ;  /* 0x0000005964b67223 */ /* 0x180fe20000010821 */
[----:B------:R-:W-:Y:S01]  /*5950*/  FSEL R110, R57, -INF , P1 ;  /* 0xff800000396e7808 */ /* 0x000fe20000800000 */
        /* <DEDUP_REMOVED lines=8> */
[-CC-:B------:R-:W-:Y:S01]  /*59e0*/  FFMA.FTZ R188, R146, R89.reuse, -R33.reuse ;  /* 0x0000005992bc7223 */ /* 0x180fe20000010821 */
[-CC-:B------:R-:W-:Y:S01]  /*59f0*/  FFMA.FTZ R132, R132, R89.reuse, -R33.reuse ;  /* 0x0000005984847223 */ /* 0x180fe20000010821 */
[----:B0-----:R-:W0:Y:S01]  /*5a00*/  SHFL.BFLY PT, R90, R59, 0x2, 0x1f ;  /* 0x0c401f003b5a7f89 */ /* 0x001e2200000e0000 */
        /* <DEDUP_REMOVED lines=9> */
[-CC-:B------:R-:W-:Y:S01]  /*5aa0*/  FFMA.FTZ R136, R136, R89.reuse, -R33.reuse ;  /* 0x0000005988887223 */ /* 0x180fe20000010821 */
[-CC-:B------:R-:W-:Y:S01]  /*5ab0*/  FFMA.FTZ R102, R152, R89.reuse, -R33.reuse ;  /* 0x0000005998667223 */ /* 0x180fe20000010821 */
[-CC-:B------:R-:W-:Y:S01]  /*5ac0*/  FFMA.FTZ R200, R154, R89.reuse, -R33.reuse ;  /* 0x000000599ac87223 */ /* 0x180fe20000010821 */
[-CC-:B------:R-:W-:Y:S01]  /*5ad0*/  FFMA.FTZ R156, R156, R89.reuse, -R33.reuse ;  /* 0x000000599c9c7223 */ /* 0x180fe20000010821 */
[-CC-:B------:R-:W-:Y:S01]  /*5ae0*/  FFMA.FTZ R202, R158, R89.reuse, -R33.reuse ;  /* 0x000000599eca7223 */ /* 0x180fe20000010821 */
[-CC-:B------:R-:W-:Y:S01]  /*5af0*/  FFMA.FTZ R47, R160, R89.reuse, -R33.reuse ;  /* 0x00000059a02f7223 */ /* 0x180fe20000010821 */
[-CC-:B------:R-:W-:Y:S01]  /*5b00*/  FFMA.FTZ R206, R162, R89.reuse, -R33.reuse ;  /* 0x00000059a2ce7223 */ /* 0x180fe20000010821 */
[----:B------:R-:W4:Y:S01]  /*5b10*/  MUFU.EX2 R15, R15 ;  /* 0x0000000f000f7308 */ /* 0x000f220000000800 */
[-CC-:B------:R-:W-:Y:S01]  /*5b20*/  FFMA.FTZ R51, R164, R89.reuse, -R33.reuse ;  /* 0x00000059a4337223 */ /* 0x180fe20000010821 */
[-CC-:B------:R-:W-:Y:S01]  /*5b30*/  FFMA.FTZ R208, R166, R89.reuse, -R33.reuse ;  /* 0x00000059a6d07223 */ /* 0x180fe20000010821 */
[-CC-:B------:R-:W-:Y:S01]  /*5b40*/  FFMA.FTZ R53, R120, R89.reuse, -R33.reuse ;  /* 0x0000005978357223 */ /* 0x180fe20000010821 */
[-CC-:B------:R-:W-:Y:S01]  /*5b50*/  FFMA.FTZ R210, R168, R89.reuse, -R33.reuse ;  /* 0x00000059a8d27223 */ /* 0x180fe20000010821 */
[-CC-:B------:R-:W-:Y:S01]  /*5b60*/  FFMA.FTZ R55, R122, R89.reuse, -R33.reuse ;  /* 0x000000597a377223 */ /* 0x180fe20000010821 */
[-CC-:B------:R-:W-:Y:S01]  /*5b70*/  FFMA.FTZ R212, R170, R89.reuse, -R33.reuse ;  /* 0x00000059aad47223 */ /* 0x180fe20000010821 */
[----:B0-----:R-:W-:Y:S01]  /*5b80*/  FMNMX.FTZ R61, R59, R90, !PT ;  /* 0x0000005a3b3d7209 */ /* 0x001fe20007810000 */
[----:B------:R-:W0:Y:S01]  /*5b90*/  MUFU.EX2 R180, R180 ;  /* 0x000000b400b47308 */ /* 0x000e220000000800 */
[-CC-:B------:R-:W-:Y:S01]  /*5ba0*/  FFMA.FTZ R57, R172, R89.reuse, -R33.reuse ;  /* 0x00000059ac397223 */ /* 0x180fe20000010821 */
[-CC-:B------:R-:W-:Y:S01]  /*5bb0*/  FFMA.FTZ R214, R174, R89.reuse, -R33.reuse ;  /* 0x00000059aed67223 */ /* 0x180fe20000010821 */
[-CC-:B------:R-:W-:Y:S01]  /*5bc0*/  FFMA.FTZ R59, R190, R89.reuse, -R33.reuse ;  /* 0x00000059be3b7223 */ /* 0x180fe20000010821 */
[----:B------:R-:W5:Y:S01]  /*5bd0*/  SHFL.BFLY PT, R90, R61, 0x1, 0x1f ;  /* 0x0c201f003d5a7f89 */ /* 0x000f6200000e0000 */
[-CC-:B------:R-:W-:Y:S01]  /*5be0*/  FFMA.FTZ R216, R192, R89.reuse, -R33.reuse ;  /* 0x00000059c0d87223 */ /* 0x180fe20000010821 */
[-CC-:B------:R-:W-:Y:S01]  /*5bf0*/  FFMA.FTZ R194, R194, R89.reuse, -R33.reuse ;  /* 0x00000059c2c27223 */ /* 0x180fe20000010821 */
[-CC-:B------:R-:W-:Y:S01]  /*5c00*/  FFMA.FTZ R218, R196, R89.reuse, -R33.reuse ;  /* 0x00000059c4da7223 */ /* 0x180fe20000010821 */
[----:B------:R-:W2:Y:S01]  /*5c10*/  MUFU.EX2 R21, R21 ;  /* 0x0000001500157308 */ /* 0x000ea20000000800 */
[----:B------:R-:W-:Y:S01]  /*5c20*/  FFMA.FTZ R33, R198, R89, -R33 ;  /* 0x00000059c6217223 */ /* 0x000fe20000010821 */
[----:B------:R-:W-:-:S06]  /*5c30*/  ISETP.GE.AND P2, PT, R113, 0xb1, PT ;  /* 0x000000b17100780c */ /* 0x000fcc0003f46270 */
[----:B------:R-:W2:Y:S08]  /*5c40*/  MUFU.EX2 R182, R182 ;  /* 0x000000b600b67308 */ /* 0x000eb00000000800 */
[----:B------:R-:W2:Y:S01]  /*5c50*/  MUFU.EX2 R25, R25 ;  /* 0x0000001900197308 */ /* 0x000ea20000000800 */
[----:B-----5:R-:W-:-:S04]  /*5c60*/  FMNMX.FTZ R90, R61, R90, !PT ;  /* 0x0000005a3d5a7209 */ /* 0x020fc80007810000 */
[C---:B------:R-:W-:Y:S01]  /*5c70*/  FSETP.NEU.FTZ.AND P1, PT, R90.reuse, -INF , PT ;  /* 0xff8000005a00780b */ /* 0x040fe20003f3d000 */
[----:B------:R-:W-:Y:S02]  /*5c80*/  FMUL.FTZ R63, R90, R89 ;  /* 0x000000595a3f7220 */ /* 0x000fe40000410000 */
[----:B------:R-:W5:Y:S03]  /*5c90*/  MUFU.EX2 R184, R184 ;  /* 0x000000b800b87308 */ /* 0x000f660000000800 */
[----:B------:R-:W-:Y:S02]  /*5ca0*/  FSEL R63, R63, RZ, P1 ;  /* 0x000000ff3f3f7208 */ /* 0x000fe40000800000 */
[----:B------:R-:W-:-:S03]  /*5cb0*/  ISETP.NE.AND P1, PT, R22, RZ, PT ;  /* 0x000000ff1600720c */ /* 0x000fc60003f25270 */
[----:B------:R-:W-:Y:S01]  /*5cc0*/  MUFU.EX2 R27, R27 ;  /* 0x0000001b001b7308 */ /* 0x000fe20000000800 */
[-CC-:B------:R-:W-:Y:S01]  /*5cd0*/  FFMA.FTZ R177, R10, R89.reuse, -R63.reuse ;  /* 0x000000590ab17223 */ /* 0x180fe2000001083f */
[-C--:B------:R-:W-:Y:S01]  /*5ce0*/  FFMA.FTZ R10, R11, R89.reuse, -R63 ;  /* 0x000000590b0a7223 */ /* 0x080fe2000001083f */
[----:B-1----:R-:W-:Y:S01]  /*5cf0*/  FADD.FTZ R11, R176, R13 ;  /* 0x0000000db00b7221 */ /* 0x002fe20000010000 */
[-CC-:B------:R-:W-:Y:S01]  /*5d00*/  FFMA.FTZ R189, R44, R89.reuse, -R63.reuse ;  /* 0x000000592cbd7223 */ /* 0x180fe2000001083f */
[-CC-:B------:R-:W-:Y:S01]  /*5d10*/  FFMA.FTZ R179, R12, R89.reuse, -R63.reuse ;  /* 0x000000590cb37223 */ /* 0x180fe2000001083f */
[-C--:B------:R-:W-:Y:S01]  /*5d20*/  FFMA.FTZ R12, R14, R89.reuse, -R63 ;  /* 0x000000590e0c7223 */ /* 0x080fe2000001083f */
[----:B---3--:R-:W-:Y:S01]  /*5d30*/  FADD.FTZ R44, R178, R11 ;  /* 0x0000000bb22c7221 */ /* 0x008fe20000010000 */
[----:B------:R-:W-:Y:S01]  /*5d40*/  MUFU.EX2 R177, R177 ;  /* 0x000000b100b17308 */ /* 0x000fe20000000800 */
[-CC-:B------:R-:W-:Y:S01]  /*5d50*/  FFMA.FTZ R181, R20, R89.reuse, -R63.reuse ;  /* 0x0000005914b57223 */ /* 0x180fe2000001083f */
[-CC-:B------:R-:W-:Y:S01]  /*5d60*/  FFMA.FTZ R20, R32, R89.reuse, -R63.reuse ;  /* 0x0000005920147223 */ /* 0x180fe2000001083f */
[----:B----4-:R-:W-:Y:S01]  /*5d70*/  FADD.FTZ R11, R15, R44 ;  /* 0x0000002c0f0b7221 */ /* 0x010fe20000010000 */
[-CC-:B------:R-:W-:Y:S01]  /*5d80*/  FFMA.FTZ R32, R46, R89.reuse, -R63.reuse ;  /* 0x000000592e207223 */ /* 0x180fe2000001083f */
[-CC-:B------:R-:W-:Y:S01]  /*5d90*/  FFMA.FTZ R14, R24, R89.reuse, -R63.reuse ;  /* 0x00000059180e7223 */ /* 0x180fe2000001083f */
[-C--:B------:R-:W-:Y:S01]  /*5da0*/  FFMA.FTZ R183, R28, R89.reuse, -R63 ;  /* 0x000000591cb77223 */ /* 0x080fe2000001083f */
[----:B0-----:R-:W-:Y:S01]  /*5db0*/  FADD.FTZ R44, R180, R11 ;  /* 0x0000000bb42c7221 */ /* 0x001fe20000010000 */
[----:B------:R-:W0:Y:S01]  /*5dc0*/  MUFU.EX2 R10, R10 ;  /* 0x0000000a000a7308 */ /* 0x000e220000000800 */
[-CC-:B------:R-:W-:Y:S01]  /*5dd0*/  FFMA.FTZ R191, R48, R89.reuse, -R63.reuse ;  /* 0x0000005930bf7223 */ /* 0x180fe2000001083f */
[-CC-:B------:R-:W-:Y:S01]  /*5de0*/  FFMA.FTZ R185, R34, R89.reuse, -R63.reuse ;  /* 0x0000005922b97223 */ /* 0x180fe2000001083f */
[----:B--2---:R-:W-:Y:S01]  /*5df0*/  FADD.FTZ R11, R21, R44 ;  /* 0x0000002c150b7221 */ /* 0x004fe20000010000 */
[-CC-:B------:R-:W-:Y:S01]  /*5e00*/  FFMA.FTZ R34, R50, R89.reuse, -R63.reuse ;  /* 0x0000005932227223 */ /* 0x180fe2000001083f */
[-CC-:B------:R-:W-:Y:S01]  /*5e10*/  FFMA.FTZ R24, R36, R89.reuse, -R63.reuse ;  /* 0x0000005924187223 */ /* 0x180fe2000001083f */
[-C--:B------:R-:W-:Y:S01]  /*5e20*/  FFMA.FTZ R187, R40, R89.reuse, -R63 ;  /* 0x0000005928bb7223 */ /* 0x080fe2000001083f */
[----:B------:R-:W-:Y:S01]  /*5e30*/  FADD.FTZ R46, R182, R11 ;  /* 0x0000000bb62e7221 */ /* 0x000fe20000010000 */
[----:B------:R-:W1:Y:S01]  /*5e40*/  MUFU.EX2 R179, R179 ;  /* 0x000000b300b37308 */ /* 0x000e620000000800 */
[-CC-:B------:R-:W-:Y:S01]  /*5e50*/  FFMA.FTZ R28, R42, R89.reuse, -R63.reuse ;  /* 0x000000592a1c7223 */ /* 0x180fe2000001083f */
[----:B------:R-:W-:Y:S01]  /*5e60*/  FFMA.FTZ R193, R52, R89, -R63 ;  /* 0x0000005934c17223 */ /* 0x000fe2000001083f */
[----:B------:R-:W-:Y:S01]  /*5e70*/  FADD.FTZ R11, R25, R46 ;  /* 0x0000002e190b7221 */ /* 0x000fe20000010000 */
[----:B------:R-:W-:-:S02]  /*5e80*/  @P1 VIADD R3, R3, 0x34840 ;  /* 0x0003484003031836 */ /* 0x000fc40000000000 */
[-CC-:B------:R-:W-:Y:S01]  /*5e90*/  FFMA.FTZ R36, R54, R89.reuse, -R63.reuse ;  /* 0x0000005936247223 */ /* 0x180fe2000001083f */
[-C--:B------:R-:W-:Y:S01]  /*5ea0*/  FFMA.FTZ R195, R56, R89.reuse, -R63 ;  /* 0x0000005938c37223 */ /* 0x080fe2000001083f */
[----:B-----5:R-:W-:Y:S01]  /*5eb0*/  FADD.FTZ R46, R184, R11 ;  /* 0x0000000bb82e7221 */ /* 0x020fe20000010000 */
[----:B------:R-:W2:Y:S01]  /*5ec0*/  MUFU.EX2 R186, R186 ;  /* 0x000000ba00ba7308 */ /* 0x000ea20000000800 */
[----:B0-----:R-:W-:Y:S01]  /*5ed0*/  FADD.FTZ R48, R177, R10 ;  /* 0x0000000ab1307221 */ /* 0x001fe20000010000 */
[----:B------:R-:W-:Y:S01]  /*5ee0*/  @P1 PRMT R3, R135, 0x654, R3 ;  /* 0x0000065487031816 */ /* 0x000fe20000000003 */
[----:B------:R-:W-:Y:S01]  /*5ef0*/  FADD.FTZ R65, R27, R46 ;  /* 0x0000002e1b417221 */ /* 0x000fe20000010000 */
[-CC-:B------:R-:W-:Y:S01]  /*5f00*/  FFMA.FTZ R40, R58, R89.reuse, -R63.reuse ;  /* 0x000000593a287223 */ /* 0x180fe2000001083f */
[-CC-:B------:R-:W-:Y:S01]  /*5f10*/  FFMA.FTZ R197, R64, R89.reuse, -R63.reuse ;  /* 0x0000005940c57223 */ /* 0x180fe2000001083f */
[----:B------:R0:W-:Y:S01]  /*5f20*/  @P1 SYNCS.ARRIVE.TRANS64.RED.A1T0 RZ, [R3+URZ], RZ ;  /* 0x000000ff03ff19a7 */ /* 0x0001e2000810043f */
[-CC-:B------:R-:W-:Y:S01]  /*5f30*/  FFMA.FTZ R42, R60, R89.reuse, -R63.reuse ;  /* 0x000000593c2a7223 */ /* 0x180fe2000001083f */
[----:B------:R-:W3:Y:S01]  /*5f40*/  MUFU.EX2 R12, R12 ;  /* 0x0000000c000c7308 */ /* 0x000ee20000000800 */
[----:B-1----:R-:W-:Y:S01]  /*5f50*/  FADD.FTZ R11, R179, R48 ;  /* 0x00000030b30b7221 */ /* 0x002fe20000010000 */
[-CC-:B------:R-:W-:Y:S01]  /*5f60*/  FFMA.FTZ R199, R62, R89.reuse, -R63.reuse ;  /* 0x000000593ec77223 */ /* 0x180fe2000001083f */
[-CC-:B------:R-:W-:Y:S01]  /*5f70*/  FFMA.FTZ R44, R66, R89.reuse, -R63.reuse ;  /* 0x00000059422c7223 */ /* 0x180fe2000001083f */
[-CC-:B------:R-:W-:Y:S01]  /*5f80*/  FFMA.FTZ R201, R68, R89.reuse, -R63.reuse ;  /* 0x0000005944c97223 */ /* 0x180fe2000001083f */
[-CC-:B------:R-:W-:Y:S01]  /*5f90*/  FFMA.FTZ R46, R70, R89.reuse, -R63.reuse ;  /* 0x00000059462e7223 */ /* 0x180fe2000001083f */
[-CC-:B------:R-:W-:Y:S01]  /*5fa0*/  FFMA.FTZ R203, R72, R89.reuse, -R63.reuse ;  /* 0x0000005948cb7223 */ /* 0x180fe2000001083f */
[-C--:B------:R-:W-:Y:S01]  /*5fb0*/  FFMA.FTZ R205, R78, R89.reuse, -R63 ;  /* 0x000000594ecd7223 */ /* 0x080fe2000001083f */
[----:B------:R-:W1:Y:S01]  /*5fc0*/  MUFU.EX2 R29, R126 ;  /* 0x0000007e001d7308 */ /* 0x000e620000000800 */
[----:B--2---:R-:W-:Y:S01]  /*5fd0*/  FADD.FTZ R50, R186, R65 ;  /* 0x00000041ba327221 */ /* 0x004fe20000010000 */
[-CC-:B------:R-:W-:Y:S01]  /*5fe0*/  FFMA.FTZ R207, R80, R89.reuse, -R63.reuse ;  /* 0x0000005950cf7223 */ /* 0x180fe2000001083f */
[-CC-:B------:R-:W-:Y:S01]  /*5ff0*/  FFMA.FTZ R82, R82, R89.reuse, -R63.reuse ;  /* 0x0000005952527223 */ /* 0x180fe2000001083f */
[-CC-:B------:R-:W-:Y:S01]  /*6000*/  FFMA.FTZ R84, R84, R89.reuse, -R63.reuse ;  /* 0x0000005954547223 */ /* 0x180fe2000001083f */
[-CC-:B------:R-:W-:Y:S01]  /*6010*/  FFMA.FTZ R86, R86, R89.reuse, -R63.reuse ;  /* 0x0000005956567223 */ /* 0x180fe2000001083f */
[-CC-:B------:R-:W-:Y:S01]  /*6020*/  FFMA.FTZ R92, R92, R89.reuse, -R63.reuse ;  /* 0x000000595c5c7223 */ /* 0x180fe2000001083f */
[-C--:B------:R-:W-:Y:S01]  /*6030*/  FFMA.FTZ R94, R94, R89.reuse, -R63 ;  /* 0x000000595e5e7223 */ /* 0x080fe2000001083f */
[----:B------:R-:W2:Y:S01]  /*6040*/  MUFU.EX2 R181, R181 ;  /* 0x000000b500b57308 */ /* 0x000ea20000000800 */
[----:B---3--:R-:W-:Y:S01]  /*6050*/  FADD.FTZ R48, R12, R11 ;  /* 0x0000000b0c307221 */ /* 0x008fe20000010000 */
[-CC-:B------:R-:W-:Y:S01]  /*6060*/  FFMA.FTZ R96, R96, R89.reuse, -R63.reuse ;  /* 0x0000005960607223 */ /* 0x180fe2000001083f */
[-CC-:B------:R-:W-:Y:S01]  /*6070*/  FFMA.FTZ R98, R98, R89.reuse, -R63.reuse ;  /* 0x0000005962627223 */ /* 0x180fe2000001083f */
[-CC-:B------:R-:W-:Y:S01]  /*6080*/  FFMA.FTZ R104, R104, R89.reuse, -R63.reuse ;  /* 0x0000005968687223 */ /* 0x180fe2000001083f */
[-CC-:B------:R-:W-:Y:S01]  /*6090*/  FFMA.FTZ R106, R106, R89.reuse, -R63.reuse ;  /* 0x000000596a6a7223 */ /* 0x180fe2000001083f */
[-CC-:B------:R-:W-:Y:S01]  /*60a0*/  FFMA.FTZ R114, R114, R89.reuse, -R63.reuse ;  /* 0x0000005972727223 */ /* 0x180fe2000001083f */
[--C-:B------:R-:W-:Y:S01]  /*60b0*/  FFMA.FTZ R108, R108, R89, -R63.reuse ;  /* 0x000000596c6c7223 */ /* 0x100fe2000001083f */
[----:B------:R-:W3:Y:S01]  /*60c0*/  MUFU.EX2 R188, R188 ;  /* 0x000000bc00bc7308 */ /* 0x000ee20000000800 */
[----:B-1----:R-:W-:Y:S01]  /*60d0*/  FADD.FTZ R65, R29, R50 ;  /* 0x000000321d417221 */ /* 0x002fe20000010000 */
[----:B------:R-:W-:Y:S01]  /*60e0*/  F2FP.F16.F32.PACK_AB R177, R10, R177 ;  /* 0x000000b10ab1723e */ /* 0x000fe200000000ff */
[----:B------:R-:W-:Y:S01]  /*60f0*/  FFMA.FTZ R116, R116, R89, -R63 ;  /* 0x0000005974747223 */ /* 0x000fe2000001083f */
[----:B------:R-:W-:-:S02]  /*6100*/  F2FP.F16.F32.PACK_AB R182, R25, R182 ;  /* 0x000000b619b6723e */ /* 0x000fc400000000ff */
[----:B------:R-:W-:Y:S02]  /*6110*/  CS2R R80, SRZ ;  /* 0x0000000000507805 */ /* 0x000fe4000001ff00 */
[----:B------:R-:W-:Y:S02]  /*6120*/  F2FP.F16.F32.PACK_AB R184, R27, R184 ;  /* 0x000000b81bb8723e */ /* 0x000fe400000000ff */
[----:B------:R-:W-:Y:S01]  /*6130*/  CS2R R78, SRZ ;  /* 0x00000000004e7805 */ /* 0x000fe2000001ff00 */
[----:B------:R-:W1:Y:S01]  /*6140*/  MUFU.EX2 R14, R14 ;  /* 0x0000000e000e7308 */ /* 0x000e620000000800 */
[----:B--2---:R-:W-:Y:S01]  /*6150*/  FADD.FTZ R11, R181, R48 ;  /* 0x00000030b50b7221 */ /* 0x004fe20000010000 */
[----:B------:R-:W-:Y:S02]  /*6160*/  F2FP.F16.F32.PACK_AB R186, R29, R186 ;  /* 0x000000ba1dba723e */ /* 0x000fe400000000ff */
[----:B------:R-:W-:Y:S02]  /*6170*/  CS2R R72, SRZ ;  /* 0x0000000000487805 */ /* 0x000fe4000001ff00 */
[----:B------:R-:W-:-:S02]  /*6180*/  F2FP.F16.F32.PACK_AB R176, R13, R176 ;  /* 0x000000b00db0723e */ /* 0x000fc400000000ff */
[----:B------:R-:W-:Y:S02]  /*6190*/  CS2R R70, SRZ ;  /* 0x0000000000467805 */ /* 0x000fe4000001ff00 */
[----:B------:R-:W-:Y:S02]  /*61a0*/  F2FP.F16.F32.PACK_AB R178, R15, R178 ;  /* 0x000000b20fb2723e */ /* 0x000fe400000000ff */
[----:B------:R-:W-:Y:S01]  /*61b0*/  CS2R R68, SRZ ;  /* 0x0000000000447805 */ /* 0x000fe2000001ff00 */
[----:B------:R-:W2:Y:S01]  /*61c0*/  MUFU.EX2 R31, R132 ;  /* 0x00000084001f7308 */ /* 0x000ea20000000800 */
[----:B---3--:R-:W-:Y:S01]  /*61d0*/  FADD.FTZ R48, R188, R65 ;  /* 0x00000041bc307221 */ /* 0x008fe20000010000 */
[----:B------:R-:W-:Y:S02]  /*61e0*/  F2FP.F16.F32.PACK_AB R180, R21, R180 ;  /* 0x000000b415b4723e */ /* 0x000fe400000000ff */
[----:B------:R-:W-:Y:S02]  /*61f0*/  CS2R R66, SRZ ;  /* 0x0000000000427805 */ /* 0x000fe4000001ff00 */
[----:B------:R-:W-:-:S02]  /*6200*/  F2FP.F16.F32.PACK_AB R179, R12, R179 ;  /* 0x000000b30cb3723e */ /* 0x000fc400000000ff */
[----:B------:R-:W3:Y:S01]  /*6210*/  MUFU.EX2 R183, R183 ;  /* 0x000000b700b77308 */ /* 0x000ee20000000800 */
[C---:B-1----:R-:W-:Y:S01]  /*6220*/  FADD.FTZ R50, R14.reuse, R11 ;  /* 0x0000000b0e327221 */ /* 0x042fe20000010000 */
[----:B------:R-:W-:-:S06]  /*6230*/  F2FP.F16.F32.PACK_AB R181, R14, R181 ;  /* 0x000000b50eb5723e */ /* 0x000fcc00000000ff */
[----:B------:R-:W1:Y:S01]  /*6240*/  MUFU.EX2 R26, R26 ;  /* 0x0000001a001a7308 */ /* 0x000e620000000800 */
[C---:B--2---:R-:W-:Y:S01]  /*6250*/  FADD.FTZ R65, R31.reuse, R48 ;  /* 0x000000301f417221 */ /* 0x044fe20000010000 */
[----:B------:R-:W-:Y:S01]  /*6260*/  FFMA.FTZ R48, R74, R89, -R63 ;  /* 0x000000594a307223 */ /* 0x000fe2000001083f */
[----:B------:R-:W-:Y:S02]  /*6270*/  F2FP.F16.F32.PACK_AB R188, R31, R188 ;  /* 0x000000bc1fbc723e */ /* 0x000fe400000000ff */
[----:B------:R-:W-:-:S03]  /*6280*/  CS2R R74, SRZ ;  /* 0x00000000004a7805 */ /* 0x000fc6000001ff00 */
[----:B------:R-:W2:Y:S01]  /*6290*/  MUFU.EX2 R20, R20 ;  /* 0x0000001400147308 */ /* 0x000ea20000000800 */
[----:B---3--:R-:W-:-:S07]  /*62a0*/  FADD.FTZ R11, R183, R50 ;  /* 0x00000032b70b7221 */ /* 0x008fce0000010000 */
[----:B------:R-:W3:Y:S01]  /*62b0*/  MUFU.EX2 R185, R185 ;  /* 0x000000b900b97308 */ /* 0x000ee20000000800 */
[----:B-1----:R-:W-:Y:S01]  /*62c0*/  FADD.FTZ R52, R26, R65 ;  /* 0x000000411a347221 */ /* 0x002fe20000010000 */
[----:B------:R-:W-:-:S03]  /*62d0*/  F2FP.F16.F32.PACK_AB R190, R35, R26 ;  /* 0x0000001a23be723e */ /* 0x000fc600000000ff */
[----:B------:R-:W-:-:S03]  /*62e0*/  FADD.FTZ R65, R35, R52 ;  /* 0x0000003423417221 */ /* 0x000fc60000010000 */
        /* <DEDUP_REMOVED lines=9> */
[----:B------:R-:W-:Y:S02]  /*6380*/  F2FP.F16.F32.PACK_AB R185, R24, R185 ;  /* 0x000000b918b9723e */ /* 0x000fe400000000ff */
[----:B------:R-:W-:-:S04]  /*6390*/  CS2R R24, SRZ ;  /* 0x0000000000187805 */ /* 0x000fc8000001ff00 */
[----:B------:R-:W2:Y:S01]  /*63a0*/  MUFU.EX2 R38, R38 ;  /* 0x0000002600267308 */ /* 0x000ea20000000800 */
[C---:B---3--:R-:W-:Y:S01]  /*63b0*/  FADD.FTZ R65, R37.reuse, R50 ;  /* 0x0000003225417221 */ /* 0x048fe20000010000 */
[-CC-:B------:R-:W-:Y:S01]  /*63c0*/  FFMA.FTZ R50, R76, R89.reuse, -R63.reuse ;  /* 0x000000594c327223 */ /* 0x180fe2000001083f */
[----:B------:R-:W-:Y:S01]  /*63d0*/  F2FP.F16.F32.PACK_AB R192, R37, R30 ;  /* 0x0000001e25c0723e */ /* 0x000fe200000000ff */
[----:B------:R-:W-:Y:S01]  /*63e0*/  FFMA.FTZ R63, R110, R89, -R63 ;  /* 0x000000596e3f7223 */ /* 0x000fe2000001083f */
[----:B------:R-:W-:-:S03]  /*63f0*/  CS2R R76, SRZ ;  /* 0x00000000004c7805 */ /* 0x000fc6000001ff00 */
[----:B------:R-:W3:Y:S01]  /*6400*/  MUFU.EX2 R28, R28 ;  /* 0x0000001c001c7308 */ /* 0x000ee20000000800 */
[----:B-1----:R-:W-:-:S07]  /*6410*/  FADD.FTZ R11, R187, R52 ;  /* 0x00000034bb0b7221 */ /* 0x002fce0000010000 */
[----:B------:R-:W1:Y:S01]  /*6420*/  MUFU.EX2 R39, R134 ;  /* 0x0000008600277308 */ /* 0x000e620000000800 */
[----:B--2---:R-:W-:Y:S01]  /*6430*/  FADD.FTZ R54, R38, R65 ;  /* 0x0000004126367221 */ /* 0x004fe20000010000 */
[----:B------:R-:W-:-:S06]  /*6440*/  CS2R R64, SRZ ;  /* 0x0000000000407805 */ /* 0x000fcc000001ff00 */
[----:B------:R-:W0:Y:S01]  /*6450*/  MUFU.EX2 R189, R189 ;  /* 0x000000bd00bd7308 */ /* 0x000e220000000800 */
[C---:B---3--:R-:W-:Y:S01]  /*6460*/  FADD.FTZ R52, R28.reuse, R11 ;  /* 0x0000000b1c347221 */ /* 0x048fe20000010000 */
[----:B------:R-:W-:Y:S02]  /*6470*/  F2FP.F16.F32.PACK_AB R187, R28, R187 ;  /* 0x000000bb1cbb723e */ /* 0x000fe400000000ff */
[----:B------:R-:W-:-:S04]  /*6480*/  CS2R R28, SRZ ;  /* 0x00000000001c7805 */ /* 0x000fc8000001ff00 */
[----:B------:R-:W2:Y:S01]  /*6490*/  MUFU.EX2 R41, R138 ;  /* 0x0000008a00297308 */ /* 0x000ea20000000800 */
[----:B-1----:R-:W-:-:S07]  /*64a0*/  FADD.FTZ R54, R39, R54 ;  /* 0x0000003627367221 */ /* 0x002fce0000010000 */
        /* <DEDUP_REMOVED lines=16> */
[----:B------:R-:W-:Y:S02]  /*65b0*/  F2FP.F16.F32.PACK_AB R191, R34, R191 ;  /* 0x000000bf22bf723e */ /* 0x000fe400000000ff */
[----:B------:R-:W-:-:S04]  /*65c0*/  CS2R R34, SRZ ;  /* 0x0000000000227805 */ /* 0x000fc8000001ff00 */
[----:B------:R-:W0:Y:S01]  /*65d0*/  MUFU.EX2 R200, R200 ;  /* 0x000000c800c87308 */ /* 0x000e220000000800 */
        /* <DEDUP_REMOVED lines=8> */
[----:B------:R-:W-:Y:S02]  /*6660*/  F2FP.F16.F32.PACK_AB R193, R36, R193 ;  /* 0x000000c124c1723e */ /* 0x000fe400000000ff */
[----:B------:R-:W-:-:S04]  /*6670*/  CS2R R36, SRZ ;  /* 0x0000000000247805 */ /* 0x000fc8000001ff00 */
        /* <DEDUP_REMOVED lines=9> */
[----:B------:R-:W-:Y:S02]  /*6710*/  F2FP.F16.F32.PACK_AB R195, R40, R195 ;  /* 0x000000c328c3723e */ /* 0x000fe400000000ff */
[----:B------:R-:W-:-:S04]  /*6720*/  CS2R R40, SRZ ;  /* 0x0000000000287805 */ /* 0x000fc8000001ff00 */
        /* <DEDUP_REMOVED lines=46> */
[----:B------:R-:W-:Y:S02]  /*6a10*/  F2FP.F16.F32.PACK_AB R210, R55, R210 ;  /* 0x000000d237d2723e */ /* 0x000fe400000000ff */
[----:B------:R-:W-:Y:S02]  /*6a20*/  CS2R R54, SRZ ;  /* 0x0000000000367805 */ /* 0x000fe4000001ff00 */
[----:B------:R-:W-:Y:S02]  /*6a30*/  CS2R R52, SRZ ;  /* 0x0000000000347805 */ /* 0x000fe4000001ff00 */
        /* <DEDUP_REMOVED lines=10> */
[----:B------:R-:W-:Y:S02]  /*6ae0*/  F2FP.F16.F32.PACK_AB R212, R57, R212 ;  /* 0x000000d439d4723e */ /* 0x000fe400000000ff */
[----:B------:R-:W-:-:S04]  /*6af0*/  CS2R R56, SRZ ;  /* 0x0000000000387805 */ /* 0x000fc8000001ff00 */
        /* <DEDUP_REMOVED lines=10> */
[----:B------:R-:W-:Y:S02]  /*6ba0*/  F2FP.F16.F32.PACK_AB R214, R59, R214 ;  /* 0x000000d63bd6723e */ /* 0x000fe400000000ff */
[----:B------:R-:W-:-:S04]  /*6bb0*/  CS2R R58, SRZ ;  /* 0x00000000003a7805 */ /* 0x000fc8000001ff00 */
[----:B------:R0:W3:Y:S01]  /*6bc0*/  MUFU.EX2 R209, R86 ;  /* 0x0000005600d17308 */ /* 0x0000e20000000800 */
[----:B--2---:R-:W-:-:S07]  /*6bd0*/  FADD.FTZ R26, R84, R3 ;  /* 0x00000003541a7221 */ /* 0x004fce0000010000 */
[----:B------:R2:W4:Y:S01]  /*6be0*/  MUFU.EX2 R61, R194 ;  /* 0x000000c2003d7308 */ /* 0x0005220000000800 */
[----:B-1----:R-:W-:Y:S01]  /*6bf0*/  FADD.FTZ R30, R216, R11 ;  /* 0x0000000bd81e7221 */ /* 0x002fe20000010000 */
[----:B0-----:R-:W-:-:S06]  /*6c00*/  CS2R R86, SRZ ;  /* 0x0000000000567805 */ /* 0x001fcc000001ff00 */
[----:B------:R-:W0:Y:S01]  /*6c10*/  MUFU.EX2 R92, R92 ;  /* 0x0000005c005c7308 */ /* 0x000e220000000800 */
[----:B---3--:R-:W-:Y:S01]  /*6c20*/  FADD.FTZ R3, R209, R26 ;  /* 0x0000001ad1037221 */ /* 0x008fe20000010000 */
[----:B--2---:R-:W-:Y:S02]  /*6c30*/  F2FP.F16.F32.PACK_AB R194, R39, R38 ;  /* 0x0000002627c2723e */ /* 0x004fe400000000ff */
[----:B------:R-:W-:Y:S02]  /*6c40*/  CS2R R38, SRZ ;  /* 0x0000000000267805 */ /* 0x000fe4000001ff00 */
[----:B------:R-:W-:Y:S02]  /*6c50*/  F2FP.F16.F32.PACK_AB R209, R209, R84 ;  /* 0x00000054d1d1723e */ /* 0x000fe400000000ff */
[----:B------:R-:W-:Y:S01]  /*6c60*/  CS2R R84, SRZ ;  /* 0x0000000000547805 */ /* 0x000fe2000001ff00 */
[----:B------:R-:W1:Y:S01]  /*6c70*/  MUFU.EX2 R218, R218 ;  /* 0x000000da00da7308 */ /* 0x000e620000000800 */
[C---:B----4-:R-:W-:Y:S01]  /*6c80*/  FADD.FTZ R11, R61.reuse, R30 ;  /* 0x0000001e3d0b7221 */ /* 0x050fe20000010000 */
[----:B------:R-:W-:-:S02]  /*6c90*/  F2FP.F16.F32.PACK_AB R216, R61, R216 ;  /* 0x000000d83dd8723e */ /* 0x000fc400000000ff */
[----:B------:R-:W-:-:S04]  /*6ca0*/  CS2R R60, SRZ ;  /* 0x00000000003c7805 */ /* 0x000fc8000001ff00 */
[----:B------:R-:W2:Y:S01]  /*6cb0*/  MUFU.EX2 R211, R94 ;  /* 0x0000005e00d37308 */ /* 0x000ea20000000800 */
[----:B0-----:R-:W-:-:S07]  /*6cc0*/  FADD.FTZ R26, R92, R3 ;  /* 0x000000035c1a7221 */ /* 0x001fce0000010000 */
        /* <DEDUP_REMOVED lines=22> */
[----:B0-----:R-:W-:Y:S01]  /*6e30*/  FADD.FTZ R10, R116, R11 ;  /* 0x0000000b740a7221 */ /* 0x001fe20000010000 */
[C---:B-1----:R-:W-:Y:S01]  /*6e40*/  FADD.FTZ R3, R33.reuse, R30 ;  /* 0x0000001e21037221 */ /* 0x042fe20000010000 */
[----:B------:R-:W-:Y:S02]  /*6e50*/  F2FP.F16.F32.PACK_AB R218, R33, R218 ;  /* 0x000000da21da723e */ /* 0x000fe400000000ff */
[----:B------:R-:W-:Y:S02]  /*6e60*/  CS2R R32, SRZ ;  /* 0x0000000000207805 */ /* 0x000fe4000001ff00 */
[----:B------:R-:W-:Y:S01]  /*6e70*/  CS2R R30, SRZ ;  /* 0x00000000001e7805 */ /* 0x000fe2000001ff00 */
[C---:B--2---:R-:W-:Y:S01]  /*6e80*/  FADD.FTZ R10, R63.reuse, R10 ;  /* 0x0000000a3f0a7221 */ /* 0x044fe20000010000 */
[----:B------:R-:W-:Y:S02]  /*6e90*/  F2FP.F16.F32.PACK_AB R219, R63, R116 ;  /* 0x000000743fdb723e */ /* 0x000fe400000000ff */
[----:B------:R-:W-:Y:S01]  /*6ea0*/  CS2R R62, SRZ ;  /* 0x00000000003e7805 */ /* 0x000fe2000001ff00 */
[----:B------:R-:W-:Y:S06]  /*6eb0*/  @!P2 BRA `(.L_x_6876) ;  /* 0x0000005400eca947 */ /* 0x000fec0003800000 */
[----:B------:R-:W-:Y:S01]  /*6ec0*/  R2UR UR6, R16 ;  /* 0x00000000100672ca */ /* 0x000fe200000e0000 */
[----:B------:R-:W-:Y:S01]  /*6ed0*/  VIADD R12, R112, 0xfffffffe ;  /* 0xfffffffe700c7836 */ /* 0x000fe20000000000 */
[----:B------:R-:W-:Y:S01]  /*6ee0*/  MOV R13, R90 ;  /* 0x0000005a000d7202 */ /* 0x000fe20000000f00 */
[----:B------:R-:W-:Y:S01]  /*6ef0*/  IMAD.MOV.U32 R11, RZ, RZ, R88 ;  /* 0x000000ffff0b7224 */ /* 0x000fe200078e0058 */
[----:B------:R-:W-:Y:S01]  /*6f00*/  UMOV UR61, UR60 ;  /* 0x0000003c003d7c82 */ /* 0x000fe20008000000 */
[----:B------:R-:W-:Y:S01]  /*6f10*/  IMAD.MOV.U32 R87, RZ, RZ, RZ ;  /* 0x000000ffff577224 */ /* 0x000fe200078e00ff */
[----:B------:R-:W-:-:S07]  /*6f20*/  ULDC UR7, c[0x0][0x9d8] ;  /* 0x0002760000077ab9 */ /* 0x000fce0000000800 */
[----:B------:R-:W-:-:S07]  /*6f30*/  IMAD.U32 R14, RZ, RZ, UR6 ;  /* 0x00000006ff0e7e24 */ /* 0x000fce000f8e00ff */
.L_x_6887:
        /* <DEDUP_REMOVED lines=12> */
.L_x_6878:
        /* <DEDUP_REMOVED lines=8> */
.L_x_6879:
[----:B-1----:R-:W-:Y:S05]  /*7080*/  @P1 BRA `(.L_x_6877) ;  /* 0x0000000000081947 */ /* 0x002fea0003800000 */
[----:B------:R-:W1:Y:S02]  /*7090*/  SYNCS.PHASECHK.TRANS64.TRYWAIT P1, [UR6+0x34830], R15 ;  /* 0x0348300fff0075a7 */ /* 0x000e640008020146 */
[----:B-1----:R-:W-:Y:S05]  /*70a0*/  @!P1 BRA `(.L_x_6880) ;  /* 0x000000b800c49947 */ /* 0x002fea0003800000 */
.L_x_6877:
[----:B-1----:R-:W1:Y:S01]  /*70b0*/  S2R R20, SR_TID.X ;  /* 0x0000000000147919 */ /* 0x002e620000002100 */
        /* <DEDUP_REMOVED lines=28> */
[----:B-1----:R-:W-:Y:S01]  /*7280*/  SHF.R.U32.HI R20, RZ, 0x7, R20 ;  /* 0x00000007ff147819 */ /* 0x002fe20000011614 */
[----:B------:R-:W-:Y:S01]  /*7290*/  UMOV UR36, UR14 ;  /* 0x0000000e00247c82 */ /* 0x000fe20008000000 */
[----:B------:R-:W-:Y:S01]  /*72a0*/  UMOV UR37, UR15 ;  /* 0x0000000f00257c82 */ /* 0x000fe20008000000 */
[----:B------:R-:W-:-:S02]  /*72b0*/  UIADD3 UR42, UR6, 0x280, URZ ;  /* 0x00000280062a7890 */ /* 0x000fc4000fffe03f */
[----:B0-----:R-:W-:Y:S01]  /*72c0*/  VIADD R15, R20, 0x8 ;  /* 0x00000008140f7836 */ /* 0x001fe20000000000 */
        /* <DEDUP_REMOVED lines=581> */
.L_x_6882:
        /* <DEDUP_REMOVED lines=8> */
.L_x_6883:
[----:B-1----:R-:W-:Y:S05]  /*97a0*/  @P1 BRA `(.L_x_6881) ;  /* 0x0000000000081947 */ /* 0x002fea0003800000 */
[----:B------:R-:W1:Y:S02]  /*97b0*/  SYNCS.PHASECHK.TRANS64.TRYWAIT P1, [UR6+0x34850], R14 ;  /* 0x0348500eff0075a7 */ /* 0x000e640008020146 */
[----:B-1----:R-:W-:Y:S05]  /*97c0*/  @!P1 BRA `(.L_x_6884) ;  /* 0x0000009400149947 */ /* 0x002fea0003800000 */
.L_x_6881:
[----:B------:R-:W-:Y:S01]  /*97d0*/  R2UR UR6, R2 ;  /* 0x00000000020672ca */ /* 0x000fe200000e0000 */
[----:B------:R-:W-:Y:S01]  /*97e0*/  WARPGROUP.ARRIVE ;  /* 0x00000000000079c5 */ /* 0x000fe20000000000 */
[----:B------:R-:W-:-:S05]  /*97f0*/  UMOV UR11, 0x40000040 ;  /* 0x40000040000b7882 */ /* 0x000fca0000000000 */
[----:B-1----:R-:W1:Y:S06]  /*9800*/  S2R R15, SR_TID.X ;  /* 0x00000000000f7919 */ /* 0x002e6c0000002100 */
[----:B------:R-:W-:-:S04]  /*9810*/  UIADD3 UR6, UR6, 0x400, URZ ;  /* 0x0000040006067890 */ /* 0x000fc8000fffe03f */
[----:B------:R-:W-:-:S04]  /*9820*/  USHF.R.U32.HI UR6, URZ, 0x4, UR6 ;  /* 0x000000043f067899 */ /* 0x000fc80008011606 */
[----:B------:R-:W-:-:S04]  /*9830*/  ULOP3.LUT UR6, UR6, 0x3fff, URZ, 0xc0, !UPT ;  /* 0x00003fff06067892 */ /* 0x000fc8000f8ec03f */
[----:B------:R-:W-:-:S04]  /*9840*/  ULOP3.LUT UR6, UR6, 0x5800000, URZ, 0xfc, !UPT ;  /* 0x0580000006067892 */ /* 0x000fc8000f8efc3f */
[----:B------:R-:W-:Y:S01]  /*9850*/  UIMAD UR6, UR61, 0xb00, UR6 ;  /* 0x00000b003d0678a4 */ /* 0x000fe2000f8e0206 */
[----:B-1----:R-:W-:-:S06]  /*9860*/  SHF.R.U32.HI R15, RZ, 0x7, R15 ;  /* 0x00000007ff0f7819 */ /* 0x002fcc000001160f */
[----:B------:R-:W-:Y:S02]  /*9870*/  UMOV UR10, UR6 ;  /* 0x00000006000a7c82 */ /* 0x000fe40008000000 */
[----:B------:R-:W-:Y:S01]  /*9880*/  HGMMA.64x128x16.F32 R24, R176, gdesc[UR8].tnspB, R24, gsb0 ;  /* 0x41e00008b0187df0 */ /* 0x000fe20008000818 */
[----:B------:R-:W-:Y:S01]  /*9890*/  UIADD3 UR10, UR6, 0x80, URZ ;  /* 0x00000080060a7890 */ /* 0x000fe2000fffe03f */
[----:B0-----:R-:W-:Y:S01]  /*98a0*/  IADD3 R14, -R15, 0xb, RZ ;  /* 0x0000000b0f0e7810 */ /* 0x001fe20007ffe1ff */
[----:B------:R-:W-:Y:S01]  /*98b0*/  UMOV UR11, 0x40000040 ;  /* 0x40000040000b7882 */ /* 0x000fe20000000000 */
[----:B------:R-:W-:Y:S02]  /*98c0*/  WARPGROUP.DEPBAR.LE gsb0, 0x0 ;  /* 0x00008000000079c5 */ /* 0x000fe40000010000 */
[----:B------:R-:W-:-:S06]  /*98d0*/  WARPGROUP.ARRIVE ;  /* 0x00000000000079c5 */ /* 0x000fcc0000000000 */
[----:B------:R-:W-:Y:S01]  /*98e0*/  HGMMA.64x128x16.F32 R24, R180, gdesc[UR8].tnspB, R24, gsb0 ;  /* 0x41e00008b4187df0 */ /* 0x000fe20008000818 */
[----:B------:R-:W-:Y:S01]  /*98f0*/  UIADD3 UR10, UR6, 0x100, URZ ;  /* 0x00000100060a7890 */ /* 0x000fe2000fffe03f */
[----:B------:R-:W-:Y:S01]  /*9900*/  UMOV UR11, 0x40000040 ;  /* 0x40000040000b7882 */ /* 0x000fe20000000000 */
[----:B------:R-:W-:Y:S02]  /*9910*/  WARPGROUP.DEPBAR.LE gsb0, 0x0 ;  /* 0x00008000000079c5 */ /* 0x000fe40000010000 */
[----:B------:R-:W-:-:S07]  /*9920*/  WARPGROUP.ARRIVE ;  /* 0x00000000000079c5 */ /* 0x000fce0000000000 */
        /* <DEDUP_REMOVED lines=33> */
[----:B------:R-:W-:Y:S01]  /*9b40*/  UIADD3 UR6, UR6, 0x500, URZ ;  /* 0x0000050006067890 */ /* 0x000fe2000fffe03f */
[----:B------:R-:W-:Y:S02]  /*9b50*/  WARPGROUP.DEPBAR.LE gsb0, 0x0 ;  /* 0x00008000000079c5 */ /* 0x000fe40000010000 */
[----:B------:R-:W-:-:S06]  /*9b60*/  WARPGROUP.ARRIVE ;  /* 0x00000000000079c5 */ /* 0x000fcc0000000000 */
[----:B------:R-:W-:Y:S01]  /*9b70*/  HGMMA.64x128x16.F32 R24, R212, gdesc[UR8].tnspB, R24, gsb0 ;  /* 0x41e00008d4187df0 */ /* 0x000fe20008000818 */
[----:B------:R-:W-:Y:S01]  /*9b80*/  UMOV UR10, UR6 ;  /* 0x00000006000a7c82 */ /* 0x000fe20008000000 */
[----:B------:R-:W-:Y:S01]  /*9b90*/  UMOV UR11, 0x40000040 ;  /* 0x40000040000b7882 */ /* 0x000fe20000000000 */
[----:B------:R-:W-:Y:S02]  /*9ba0*/  WARPGROUP.DEPBAR.LE gsb0, 0x0 ;  /* 0x00008000000079c5 */ /* 0x000fe40000010000 */
[----:B------:R-:W-:-:S07]  /*9bb0*/  WARPGROUP.ARRIVE ;  /* 0x00000000000079c5 */ /* 0x000fce0000000000 */
[----:B------:R-:W-:Y:S03]  /*9bc0*/  HGMMA.64x128x16.F32 R24, R216, gdesc[UR8].tnspB, R24, gsb0 ;  /* 0x41e00008d8187df0 */ /* 0x000fe60008000818 */
[----:B------:R-:W-:Y:S02]  /*9bd0*/  WARPGROUP.DEPBAR.LE gsb0, 0x0 ;  /* 0x00008000000079c5 */ /* 0x000fe40000010000 */
[----:B------:R0:W-:Y:S06]  /*9be0*/  BAR.ARV R14, 0x100 ;  /* 0x0004000e0000751d */ /* 0x0001ec0000002000 */
[----:B------:R-:W-:Y:S05]  /*9bf0*/  @!P0 BRA `(.L_x_6885) ;  /* 0x0000000000048947 */ /* 0x000fea0003800000 */
[----:B------:R-:W-:Y:S01]  /*9c00*/  BPT.TRAP 0x1 ;  /* 0x000000040000795c */ /* 0x000fe20000300000 */
.L_x_6885:
[----:B0-----:R-:W-:Y:S01]  /*9c10*/  FMUL.FTZ R14, R168, UR7 ;  /* 0x00000007a80e7c20 */ /* 0x001fe20008410000 */
        /* <DEDUP_REMOVED lines=99> */
[----:B------:R-:W-:-:S02]  /*a250*/  R2UR UR6, R2 ;  /* 0x00000000020672ca */ /* 0x000fc400000e0000 */
        /* <DEDUP_REMOVED lines=58> */
[----:B--2---:R-:W-:Y:S01]  /*a600*/  FMNMX.FTZ R99, R139, R100, !PT ;  /* 0x000000648b637209 */ /* 0x004fe20007810000 */
[----:B------:R-:W-:Y:S01]  /*a610*/  FMUL.FTZ R100, R102, UR7 ;  /* 0x0000000766647c20 */ /* 0x000fe20008410000 */
[----:B------:R-:W-:-:S05]  /*a620*/  FMUL.FTZ R102, R103, UR7 ;  /* 0x0000000767667c20 */ /* 0x000fca0008410000 */
        /* <DEDUP_REMOVED lines=101> */
[----:B------:R-:W1:Y:S01]  /*ac80*/  SHFL.BFLY PT, R89, R92, 0x2, 0x1f ;  /* 0x0c401f005c597f89 */ /* 0x000e6200000e0000 */
[----:B--2---:R-:W-:-:S04]  /*ac90*/  FMNMX.FTZ R90, R94, R99, !PT ;  /* 0x000000635e5a7209 */ /* 0x004fc80007810000 */
[----:B0-----:R-:W-:-:S05]  /*aca0*/  FMNMX.FTZ R99, R95, R90, !PT ;  /* 0x0000005a5f637209 */ /* 0x001fca0007810000 */
[----:B------:R-:W0:Y:S01]  /*acb0*/  SHFL.BFLY PT, R88, R99, 0x2, 0x1f ;  /* 0x0c401f0063587f89 */ /* 0x000e2200000e0000 */
        /* <DEDUP_REMOVED lines=10> */
[-CC-:B------:R-:W-:Y:S01]  /*ad60*/  FFMA.FTZ R169, R161, R89.reuse, -R177.reuse ;  /* 0x00000059a1a97223 */ /* 0x180fe200000108b1 */
[-CC-:B------:R-:W-:Y:S01]  /*ad70*/  FFMA.FTZ R161, R153, R89.reuse, -R177.reuse ;  /* 0x0000005999a17223 */ /* 0x180fe200000108b1 */
[-C--:B------:R-:W-:Y:S01]  /*ad80*/  FFMA.FTZ R153, R157, R89.reuse, -R177 ;  /* 0x000000599d997223 */ /* 0x080fe200000108b1 */
[-C--:B------:R-:W-:Y:S01]  /*ad90*/  FMUL.FTZ R105, R11, R89.reuse ;  /* 0x000000590b697220 */ /* 0x080fe20000410000 */
[----:B------:R-:W2:Y:S01]  /*ada0*/  LDL R157, [R1] ;  /* 0x00000000019d7983 */ /* 0x000ea20000100800 */
[C---:B------:R-:W-:Y:S01]  /*adb0*/  FADD.FTZ R11, -R90.reuse, R13 ;  /* 0x0000000d5a0b7221 */ /* 0x040fe20000010100 */
[-CC-:B------:R-:W-:Y:S01]  /*adc0*/  FFMA.FTZ R13, R91, R89.reuse, -R177.reuse ;  /* 0x000000595b0d7223 */ /* 0x180fe200000108b1 */
[-C--:B------:R-:W-:Y:S01]  /*add0*/  FMUL.FTZ R91, R90, R89.reuse ;  /* 0x000000595a5b7220 */ /* 0x080fe20000410000 */
[-C--:B------:R-:W-:Y:S01]  /*ade0*/  FFMA.FTZ R135, R14, R89.reuse, -R177 ;  /* 0x000000590e877223 */ /* 0x080fe200000108b1 */
[-C--:B------:R-:W-:Y:S01]  /*adf0*/  FMUL.FTZ R11, R11, R89.reuse ;  /* 0x000000590b0b7220 */ /* 0x080fe20000410000 */
[----:B------:R0:W-:Y:S01]  /*ae00*/  MUFU.EX2 R92, R105 ;  /* 0x00000069005c7308 */ /* 0x0001e20000000800 */
[-C--:B------:R-:W-:Y:S01]  /*ae10*/  FFMA.FTZ R20, R20, R89.reuse, -R91 ;  /* 0x0000005914147223 */ /* 0x080fe2000001085b */
        /* <DEDUP_REMOVED lines=25> */
[-CC-:B0-----:R-:W-:Y:S01]  /*afb0*/  FFMA.FTZ R105, R196, R89.reuse, -R177.reuse ;  /* 0x00000059c4697223 */ /* 0x181fe200000108b1 */
        /* <DEDUP_REMOVED lines=12> */
[-CC-:B------:R-:W-:Y:S01]  /*b080*/  FFMA.FTZ R177, R21, R89.reuse, -R91.reuse ;  /* 0x0000005915b17223 */ /* 0x180fe2000001085b */
[----:B------:R-:W-:Y:S01]  /*b090*/  MUFU.EX2 R11, R11 ;  /* 0x0000000b000b7308 */ /* 0x000fe20000000800 */
[-CC-:B------:R-:W-:Y:S01]  /*b0a0*/  FFMA.FTZ R179, R170, R89.reuse, -R91.reuse ;  /* 0x00000059aab37223 */ /* 0x180fe2000001085b */
[----:B------:R-:W-:-:S06]  /*b0b0*/  FFMA.FTZ R170, R171, R89, -R91 ;  /* 0x00000059abaa7223 */ /* 0x000fcc000001085b */
[----:B------:R-:W0:Y:S08]  /*b0c0*/  MUFU.EX2 R135, R135 ;  /* 0x0000008700877308 */ /* 0x000e300000000800 */
[----:B------:R-:W1:Y:S01]  /*b0d0*/  MUFU.EX2 R20, R20 ;  /* 0x0000001400147308 */ /* 0x000e620000000800 */
[----:B------:R-:W-:-:S07]  /*b0e0*/  FFMA.FTZ R181, R162, R89, -R91 ;  /* 0x00000059a2b57223 */ /* 0x000fce000001085b */
[----:B------:R-:W3:Y:S08]  /*b0f0*/  MUFU.EX2 R175, R175 ;  /* 0x000000af00af7308 */ /* 0x000ef00000000800 */
[----:B------:R-:W4:Y:S01]  /*b100*/  MUFU.EX2 R177, R177 ;  /* 0x000000b100b17308 */ /* 0x000f220000000800 */
[----:B------:R-:W-:-:S07]  /*b110*/  FFMA.FTZ R162, R163, R89, -R91 ;  /* 0x00000059a3a27223 */ /* 0x000fce000001085b */
[----:B------:R-:W5:Y:S08]  /*b120*/  MUFU.EX2 R133, R133 ;  /* 0x0000008500857308 */ /* 0x000f700000000800 */
[----:B------:R-:W5:Y:S01]  /*b130*/  MUFU.EX2 R179, R179 ;  /* 0x000000b300b37308 */ /* 0x000f620000000800 */
[----:B------:R-:W-:Y:S01]  /*b140*/  FFMA.FTZ R201, R120, R89, -R91 ;  /* 0x0000005978c97223 */ /* 0x000fe2000001085b */
[----:B0-----:R-:W-:Y:S01]  /*b150*/  FFMA.FTZ R120, R92, R3, R135 ;  /* 0x000000035c787223 */ /* 0x001fe20000010087 */
[----:B-1----:R-:W-:-:S05]  /*b160*/  FFMA.FTZ R10, R11, R10, R20 ;  /* 0x0000000a0b0a7223 */ /* 0x002fca0000010014 */
[----:B------:R-:W0:Y:S01]  /*b170*/  MUFU.EX2 R173, R173 ;  /* 0x000000ad00ad7308 */ /* 0x000e220000000800 */
[----:B------:R-:W-:-:S07]  /*b180*/  FFMA.FTZ R183, R166, R89, -R91 ;  /* 0x00000059a6b77223 */ /* 0x000fce000001085b */
[----:B------:R-:W1:Y:S01]  /*b190*/  MUFU.EX2 R170, R170 ;  /* 0x000000aa00aa7308 */ /* 0x000e620000000800 */
[-CC-:B------:R-:W-:Y:S01]  /*b1a0*/  FFMA.FTZ R199, R132, R89.reuse, -R91.reuse ;  /* 0x0000005984c77223 */ /* 0x180fe2000001085b */
[----:B------:R-:W-:Y:S01]  /*b1b0*/  FFMA.FTZ R132, R134, R89, -R91 ;  /* 0x0000005986847223 */ /* 0x000fe2000001085b */
[----:B---3--:R-:W-:-:S05]  /*b1c0*/  FADD.FTZ R134, R175, R120 ;  /* 0x00000078af867221 */ /* 0x008fca0000010000 */
[----:B------:R-:W3:Y:S01]  /*b1d0*/  MUFU.EX2 R131, R131 ;  /* 0x0000008300837308 */ /* 0x000ee20000000800 */
[----:B----4-:R-:W-:Y:S01]  /*b1e0*/  FADD.FTZ R10, R177, R10 ;  /* 0x0000000ab10a7221 */ /* 0x010fe20000010000 */
[----:B------:R-:W-:-:S06]  /*b1f0*/  FFMA.FTZ R166, R167, R89, -R91 ;  /* 0x00000059a7a67223 */ /* 0x000fcc000001085b */
[----:B------:R-:W4:Y:S01]  /*b200*/  MUFU.EX2 R181, R181 ;  /* 0x000000b500b57308 */ /* 0x000f220000000800 */
[----:B-----5:R-:W-:Y:S01]  /*b210*/  FADD.FTZ R134, R133, R134 ;  /* 0x0000008685867221 */ /* 0x020fe20000010000 */
[----:B------:R-:W-:-:S06]  /*b220*/  FADD.FTZ R3, R179, R10 ;  /* 0x0000000ab3037221 */ /* 0x000fcc0000010000 */
[----:B------:R-:W5:Y:S01]  /*b230*/  MUFU.EX2 R169, R169 ;  /* 0x000000a900a97308 */ /* 0x000f620000000800 */
[----:B------:R-:W-:-:S07]  /*b240*/  FFMA.FTZ R185, R154, R89, -R91 ;  /* 0x000000599ab97223 */ /* 0x000fce000001085b */
[----:B------:R-:W5:Y:S01]  /*b250*/  MUFU.EX2 R162, R162 ;  /* 0x000000a200a27308 */ /* 0x000f620000000800 */
[----:B0-----:R-:W-:Y:S01]  /*b260*/  FADD.FTZ R134, R173, R134 ;  /* 0x00000086ad867221 */ /* 0x001fe20000010000 */
[----:B-1----:R-:W-:-:S06]  /*b270*/  FADD.FTZ R10, R170, R3 ;  /* 0x00000003aa0a7221 */ /* 0x002fcc0000010000 */
[----:B------:R-:W0:Y:S01]  /*b280*/  MUFU.EX2 R129, R129 ;  /* 0x0000008100817308 */ /* 0x000e220000000800 */
[----:B------:R-:W-:-:S07]  /*b290*/  FFMA.FTZ R154, R155, R89, -R91 ;  /* 0x000000599b9a7223 */ /* 0x000fce000001085b */
[----:B------:R-:W1:Y:S01]  /*b2a0*/  MUFU.EX2 R183, R183 ;  /* 0x000000b700b77308 */ /* 0x000e620000000800 */
[----:B---3--:R-:W-:Y:S01]  /*b2b0*/  FADD.FTZ R134, R131, R134 ;  /* 0x0000008683867221 */ /* 0x008fe20000010000 */
[----:B----4-:R-:W-:-:S06]  /*b2c0*/  FADD.FTZ R3, R181, R10 ;  /* 0x0000000ab5037221 */ /* 0x010fcc0000010000 */
[----:B------:R-:W3:Y:S01]  /*b2d0*/  MUFU.EX2 R165, R165 ;  /* 0x000000a500a57308 */ /* 0x000ee20000000800 */
[----:B------:R-:W-:-:S07]  /*b2e0*/  FFMA.FTZ R187, R158, R89, -R91 ;  /* 0x000000599ebb7223 */ /* 0x000fce000001085b */
        /* <DEDUP_REMOVED lines=35> */
[----:B------:R-:W2:Y:S01]  /*b520*/  MUFU.EX2 R191, R191 ;  /* 0x000000bf00bf7308 */ /* 0x000ea20000000800 */
        /* <DEDUP_REMOVED lines=11> */
[----:B--2---:R-:W-:-:S06]  /*b5e0*/  FADD.FTZ R3, R191, R10 ;  /* 0x0000000abf037221 */ /* 0x004fcc0000010000 */
[----:B------:R-:W2:Y:S01]  /*b5f0*/  MUFU.EX2 R137, R137 ;  /* 0x0000008900897308 */ /* 0x000ea20000000800 */
        /* <DEDUP_REMOVED lines=9> */
[----:B------:R-:W3:Y:S08]  /*b690*/  MUFU.EX2 R172, R172 ;  /* 0x000000ac00ac7308 */ /* 0x000ef00000000800 */
[----:B------:R-:W4:Y:S01]  /*b6a0*/  MUFU.EX2 R142, R142 ;  /* 0x0000008e008e7308 */ /* 0x000f220000000800 */
[----:B--2---:R-:W-:Y:S01]  /*b6b0*/  FADD.FTZ R134, R137, R134 ;  /* 0x0000008689867221 */ /* 0x004fe20000010000 */
[----:B-----5:R-:W-:-:S06]  /*b6c0*/  FADD.FTZ R10, R138, R3 ;  /* 0x000000038a0a7221 */ /* 0x020fcc0000010000 */
[----:B------:R-:W2:Y:S08]  /*b6d0*/  MUFU.EX2 R115, R115 ;  /* 0x0000007300737308 */ /* 0x000eb00000000800 */
[----:B------:R-:W5:Y:S01]  /*b6e0*/  MUFU.EX2 R197, R197 ;  /* 0x000000c500c57308 */ /* 0x000f620000000800 */
[----:B0-----:R-:W-:Y:S01]  /*b6f0*/  FADD.FTZ R3, R117, R134 ;  /* 0x0000008675037221 */ /* 0x001fe20000010000 */
[----:B-1----:R-:W-:-:S06]  /*b700*/  FADD.FTZ R21, R195, R10 ;  /* 0x0000000ac3157221 */ /* 0x002fcc0000010000 */
[----:B------:R-:W0:Y:S01]  /*b710*/  MUFU.EX2 R168, R168 ;  /* 0x000000a800a87308 */ /* 0x000e220000000800 */
[----:B------:R-:W-:-:S07]  /*b720*/  FFMA.FTZ R209, R104, R89, -R91 ;  /* 0x0000005968d17223 */ /* 0x000fce000001085b */
[----:B------:R-:W1:Y:S01]  /*b730*/  MUFU.EX2 R130, R130 ;  /* 0x0000008200827308 */ /* 0x000e620000000800 */
[----:B------:R-:W-:Y:S01]  /*b740*/  FFMA.FTZ R104, R106, R89, -R91 ;  /* 0x000000596a687223 */ /* 0x000fe2000001085b */
[----:B---3--:R-:W-:Y:S01]  /*b750*/  FADD.FTZ R10, R172, R3 ;  /* 0x00000003ac0a7221 */ /* 0x008fe20000010000 */
[----:B----4-:R-:W-:-:S05]  /*b760*/  FADD.FTZ R106, R142, R21 ;  /* 0x000000158e6a7221 */ /* 0x010fca0000010000 */
[----:B------:R-:W3:Y:S01]  /*b770*/  MUFU.EX2 R113, R113 ;  /* 0x0000007100717308 */ /* 0x000ee20000000800 */
[----:B------:R-:W-:-:S07]  /*b780*/  FFMA.FTZ R120, R122, R89, -R91 ;  /* 0x000000597a787223 */ /* 0x000fce000001085b */
[----:B------:R-:W4:Y:S01]  /*b790*/  MUFU.EX2 R199, R199 ;  /* 0x000000c700c77308 */ /* 0x000f220000000800 */
[----:B--2---:R-:W-:Y:S01]  /*b7a0*/  FADD.FTZ R3, R115, R10 ;  /* 0x0000000a73037221 */ /* 0x004fe20000010000 */
[----:B-----5:R-:W-:-:S06]  /*b7b0*/  FADD.FTZ R21, R197, R106 ;  /* 0x0000006ac5157221 */ /* 0x020fcc0000010000 */
[----:B------:R-:W2:Y:S01]  /*b7c0*/  MUFU.EX2 R164, R164 ;  /* 0x000000a400a47308 */ /* 0x000ea20000000800 */
[----:B------:R-:W-:-:S07]  /*b7d0*/  FFMA.FTZ R203, R124, R89, -R91 ;  /* 0x000000597ccb7223 */ /* 0x000fce000001085b */
[----:B------:R-:W5:Y:S01]  /*b7e0*/  MUFU.EX2 R132, R132 ;  /* 0x0000008400847308 */ /* 0x000f620000000800 */
[----:B------:R-:W-:Y:S01]  /*b7f0*/  FFMA.FTZ R211, R108, R89, -R91 ;  /* 0x000000596cd37223 */ /* 0x000fe2000001085b */
[----:B0-----:R-:W-:Y:S01]  /*b800*/  FADD.FTZ R10, R168, R3 ;  /* 0x00000003a80a7221 */ /* 0x001fe20000010000 */
[----:B-1----:R-:W-:-:S05]  /*b810*/  FADD.FTZ R108, R130, R21 ;  /* 0x00000015826c7221 */ /* 0x002fca0000010000 */
        /* <DEDUP_REMOVED lines=31> */
[----:B------:R-:W0:Y:S08]  /*ba10*/  MUFU.EX2 R105, R105 ;  /* 0x0000006900697308 */ /* 0x000e300000000800 */
[----:B------:R-:W1:Y:S01]  /*ba20*/  MUFU.EX2 R207, R207 ;  /* 0x000000cf00cf7308 */ /* 0x000e620000000800 */
[----:B---3--:R-:W-:Y:S01]  /*ba30*/  FADD.FTZ R3, R107, R10 ;  /* 0x0000000a6b037221 */ /* 0x008fe20000010000 */
[----:B----4-:R-:W-:-:S06]  /*ba40*/  FADD.FTZ R21, R205, R98 ;  /* 0x00000062cd157221 */ /* 0x010fcc0000010000 */
[----:B------:R-:W3:Y:S08]  /*ba50*/  MUFU.EX2 R148, R148 ;  /* 0x0000009400947308 */ /* 0x000ef00000000800 */
[----:B------:R-:W4:Y:S01]  /*ba60*/  MUFU.EX2 R114, R114 ;  /* 0x0000007200727308 */ /* 0x000f220000000800 */
[----:B------:R-:W-:Y:S01]  /*ba70*/  FFMA.FTZ R215, R100, R89, -R91 ;  /* 0x0000005964d77223 */ /* 0x000fe2000001085b */
[----:B--2---:R-:W-:Y:S01]  /*ba80*/  FADD.FTZ R10, R152, R3 ;  /* 0x00000003980a7221 */ /* 0x004fe20000010000 */
[----:B-----5:R-:W-:-:S05]  /*ba90*/  FADD.FTZ R100, R112, R21 ;  /* 0x0000001570647221 */ /* 0x020fca0000010000 */
[----:B------:R-:W2:Y:S01]  /*baa0*/  MUFU.EX2 R103, R103 ;  /* 0x0000006700677308 */ /* 0x000ea20000000800 */
[----:B------:R-:W-:-:S07]  /*bab0*/  FFMA.FTZ R106, R110, R89, -R91 ;  /* 0x000000596e6a7223 */ /* 0x000fce000001085b */
[----:B------:R-:W5:Y:S01]  /*bac0*/  MUFU.EX2 R209, R209 ;  /* 0x000000d100d17308 */ /* 0x000f620000000800 */
[----:B0-----:R-:W-:Y:S01]  /*bad0*/  FADD.FTZ R3, R105, R10 ;  /* 0x0000000a69037221 */ /* 0x001fe20000010000 */
[----:B-1----:R-:W-:-:S06]  /*bae0*/  FADD.FTZ R21, R207, R100 ;  /* 0x00000064cf157221 */ /* 0x002fcc0000010000 */
[----:B------:R-:W0:Y:S08]  /*baf0*/  MUFU.EX2 R144, R144 ;  /* 0x0000009000907308 */ /* 0x000e300000000800 */
[----:B------:R-:W1:Y:S01]  /*bb00*/  MUFU.EX2 R104, R104 ;  /* 0x0000006800687308 */ /* 0x000e620000000800 */
[----:B---3--:R-:W-:Y:S01]  /*bb10*/  FADD.FTZ R10, R148, R3 ;  /* 0x00000003940a7221 */ /* 0x008fe20000010000 */
[----:B----4-:R-:W-:-:S06]  /*bb20*/  FADD.FTZ R100, R114, R21 ;  /* 0x0000001572647221 */ /* 0x010fcc0000010000 */
[----:B------:R-:W3:Y:S08]  /*bb30*/  MUFU.EX2 R101, R101 ;  /* 0x0000006500657308 */ /* 0x000ef00000000800 */
[----:B------:R-:W4:Y:S01]  /*bb40*/  MUFU.EX2 R211, R211 ;  /* 0x000000d300d37308 */ /* 0x000f220000000800 */
[----:B--2---:R-:W-:Y:S01]  /*bb50*/  FADD.FTZ R3, R103, R10 ;  /* 0x0000000a67037221 */ /* 0x004fe20000010000 */
[----:B-----5:R-:W-:-:S06]  /*bb60*/  FADD.FTZ R21, R209, R100 ;  /* 0x00000064d1157221 */ /* 0x020fcc0000010000 */
[----:B------:R-:W2:Y:S01]  /*bb70*/  MUFU.EX2 R140, R140 ;  /* 0x0000008c008c7308 */ /* 0x000ea20000000800 */
[----:B------:R-:W-:-:S07]  /*bb80*/  ISETP.NE.AND P1, PT, R22, RZ, PT ;  /* 0x000000ff1600720c */ /* 0x000fce0003f25270 */
        /* <DEDUP_REMOVED lines=8> */
[----:B------:R-:W3:Y:S01]  /*bc10*/  MUFU.EX2 R136, R136 ;  /* 0x0000008800887308 */ /* 0x000ee20000000800 */
[----:B------:R-:W-:-:S07]  /*bc20*/  FFMA.FTZ R217, R216, R89, -R91 ;  /* 0x00000059d8d97223 */ /* 0x000fce000001085b */
[----:B------:R-:W4:Y:S01]  /*bc30*/  MUFU.EX2 R96, R96 ;  /* 0x0000006000607308 */ /* 0x000f220000000800 */
[----:B------:R-:W-:Y:S02]  /*bc40*/  IMAD.U32 R93, RZ, RZ, UR60 ;  /* 0x0000003cff5d7e24 */ /* 0x000fe4000f8e00ff */
[----:B--2---:R-:W-:Y:S01]  /*bc50*/  FADD.FTZ R10, R140, R3 ;  /* 0x000000038c0a7221 */ /* 0x004fe20000010000 */
[----:B-----5:R-:W-:-:S04]  /*bc60*/  FADD.FTZ R102, R106, R21 ;  /* 0x000000156a667221 */ /* 0x020fc80000010000 */
[----:B------:R-:W2:Y:S01]  /*bc70*/  MUFU.EX2 R15, R15 ;  /* 0x0000000f000f7308 */ /* 0x000ea20000000800 */
[----:B------:R-:W-:-:S07]  /*bc80*/  FFMA.FTZ R100, R218, R89, -R91 ;  /* 0x00000059da647223 */ /* 0x000fce000001085b */
[----:B------:R-:W5:Y:S01]  /*bc90*/  MUFU.EX2 R215, R215 ;  /* 0x000000d700d77308 */ /* 0x000f620000000800 */
[----:B------:R-:W-:Y:S01]  /*bca0*/  @P1 LEA R3, R93, UR6, 0x3 ;  /* 0x000000065d031c11 */ /* 0x000fe2000f8e18ff */
        /* <DEDUP_REMOVED lines=10> */
[----:B------:R-:W-:Y:S02]  /*bd50*/  @P1 VIADD R3, R3, 0x34840 ;  /* 0x0003484003031836 */ /* 0x000fe40000000000 */
[----:B--2---:R-:W-:Y:S01]  /*bd60*/  FADD.FTZ R21, R15, R10 ;  /* 0x0000000a0f157221 */ /* 0x004fe20000010000 */
[----:B-----5:R-:W-:-:S04]  /*bd70*/  FADD.FTZ R91, R215, R102 ;  /* 0x00000066d75b7221 */ /* 0x020fc80000010000 */
[----:B------:R-:W2:Y:S08]  /*bd80*/  MUFU.EX2 R97, R97 ;  /* 0x0000006100617308 */ /* 0x000eb00000000800 */
[----:B------:R-:W5:Y:S01]  /*bd90*/  MUFU.EX2 R100, R100 ;  /* 0x0000006400647308 */ /* 0x000f620000000800 */
[----:B------:R-:W-:Y:S01]  /*bda0*/  @P1 PRMT R3, R157, 0x654, R3 ;  /* 0x000006549d031816 */ /* 0x000fe20000000003 */
[----:B0-----:R-:W-:Y:S01]  /*bdb0*/  FADD.FTZ R21, R214, R21 ;  /* 0x00000015d6157221 */ /* 0x001fe20000010000 */
[----:B-1----:R-:W-:-:S02]  /*bdc0*/  FADD.FTZ R10, R98, R91 ;  /* 0x0000005b620a7221 */ /* 0x002fc40000010000 */
[----:B------:R4:W-:Y:S03]  /*bdd0*/  @P1 SYNCS.ARRIVE.TRANS64.RED.A1T0 RZ, [R3+URZ], RZ ;  /* 0x000000ff03ff19a7 */ /* 0x0009e6000810043f */
[----:B------:R-:W0:Y:S08]  /*bde0*/  MUFU.EX2 R13, R13 ;  /* 0x0000000d000d7308 */ /* 0x000e300000000800 */
[----:B------:R-:W1:Y:S01]  /*bdf0*/  MUFU.EX2 R219, R219 ;  /* 0x000000db00db7308 */ /* 0x000e620000000800 */
[----:B---3--:R-:W-:Y:S01]  /*be00*/  FADD.FTZ R102, R14, R21 ;  /* 0x000000150e667221 */ /* 0x008fe20000010000 */
[----:B----4-:R-:W-:-:S06]  /*be10*/  FADD.FTZ R3, R217, R10 ;  /* 0x0000000ad9037221 */ /* 0x010fcc0000010000 */
[----:B------:R-:W3:Y:S08]  /*be20*/  MUFU.EX2 R128, R128 ;  /* 0x0000008000807308 */ /* 0x000ef00000000800 */
[----:B------:R-:W4:Y:S01]  /*be30*/  MUFU.EX2 R94, R94 ;  /* 0x0000005e005e7308 */ /* 0x000f220000000800 */
[----:B--2---:R-:W-:Y:S01]  /*be40*/  FADD.FTZ R102, R97, R102 ;  /* 0x0000006661667221 */ /* 0x004fe20000010000 */
[----:B-----5:R-:W-:-:S03]  /*be50*/  FADD.FTZ R10, R100, R3 ;  /* 0x00000003640a7221 */ /* 0x020fc60000010000 */
[----:B0-----:R-:W-:Y:S01]  /*be60*/  FADD.FTZ R3, R13, R102 ;  /* 0x000000660d037221 */ /* 0x001fe20000010000 */
[----:B-1----:R-:W-:-:S03]  /*be70*/  FADD.FTZ R21, R219, R10 ;  /* 0x0000000adb157221 */ /* 0x002fc60000010000 */
[----:B---3--:R-:W-:Y:S01]  /*be80*/  FADD.FTZ R3, R128, R3 ;  /* 0x0000000380037221 */ /* 0x008fe20000010000 */
[----:B----4-:R-:W-:Y:S01]  /*be90*/  FADD.FTZ R10, R94, R21 ;  /* 0x000000155e0a7221 */ /* 0x010fe20000010000 */
[----:B------:R-:W-:Y:S06]  /*bea0*/  @!P0 BRA `(.L_x_6886) ;  /* 0x0000000000048947 */ /* 0x000fec0003800000 */
[----:B------:R-:W-:Y:S01]  /*beb0*/  BPT.TRAP 0x1 ;  /* 0x000000040000795c */ /* 0x000fe20000300000 */
.L_x_6886:
[----:B------:R-:W-:Y:S01]  /*bec0*/  R2UR UR6, R2 ;  /* 0x00000000020672ca */ /* 0x000fe200000e0000 */
[----:B------:R-:W-:Y:S01]  /*bed0*/  IMAD.U32 R102, RZ, RZ, UR61 ;  /* 0x0000003dff667e24 */ /* 0x000fe2000f8e00ff */
[----:B------:R-:W-:Y:S01]  /*bee0*/  ISETP.NE.AND P1, PT, R19, RZ, PT ;  /* 0x000000ff1300720c */ /* 0x000fe20003f25270 */
[----:B------:R-:W-:Y:S01]  /*bef0*/  UMOV UR61, UR60 ;  /* 0x0000003c003d7c82 */ /* 0x000fe20008000000 */
[----:B------:R-:W-:Y:S01]  /*bf00*/  F2FP.F16.F32.PACK_AB R216, R97, R14 ;  /* 0x0000000e61d8723e */ /* 0x000fe200000000ff */
[----:B------:R-:W-:Y:S01]  /*bf10*/  FMUL.FTZ R26, R26, R11 ;  /* 0x0000000b1a1a7220 */ /* 0x000fe20000410000 */
[----:B------:R-:W-:Y:S01]  /*bf20*/  F2FP.F16.F32.PACK_AB R218, R128, R13 ;  /* 0x0000000d80da723e */ /* 0x000fe200000000ff */
        /* <DEDUP_REMOVED lines=8> */
[----:B------:R-:W-:Y:S01]  /*bfb0*/  @P1 LEA R102, R102, UR6, 0x3 ;  /* 0x0000000666661c11 */ /* 0x000fe2000f8e18ff */
[-C--:B------:R-:W-:Y:S01]  /*bfc0*/  FMUL.FTZ R43, R43, R11.reuse ;  /* 0x0000000b2b2b7220 */ /* 0x080fe20000410000 */
[----:B------:R-:W-:Y:S01]  /*bfd0*/  R2UR UR6, R16 ;  /* 0x00000000100672ca */ /* 0x000fe200000e0000 */
[-C--:B------:R-:W-:Y:S01]  /*bfe0*/  FMUL.FTZ R46, R46, R11.reuse ;  /* 0x0000000b2e2e7220 */ /* 0x080fe20000410000 */
[----:B------:R-:W-:Y:S01]  /*bff0*/  FMUL.FTZ R47, R47, R11 ;  /* 0x0000000b2f2f7220 */ /* 0x000fe20000410000 */
[----:B------:R-:W-:-:S02]  /*c000*/  @P1 VIADD R102, R102, 0x34860 ;  /* 0x0003486066661836 */ /* 0x000fc40000000000 */
[-C--:B------:R-:W-:Y:S01]  /*c010*/  FMUL.FTZ R50, R50, R11.reuse ;  /* 0x0000000b32327220 */ /* 0x080fe20000410000 */
[-C--:B------:R-:W-:Y:S01]  /*c020*/  FMUL.FTZ R51, R51, R11.reuse ;  /* 0x0000000b33337220 */ /* 0x080fe20000410000 */
[-C--:B------:R-:W-:Y:S01]  /*c030*/  FMUL.FTZ R54, R54, R11.reuse ;  /* 0x0000000b36367220 */ /* 0x080fe20000410000 */
[-C--:B------:R-:W-:Y:S01]  /*c040*/  FMUL.FTZ R55, R55, R11.reuse ;  /* 0x0000000b37377220 */ /* 0x080fe20000410000 */
[----:B------:R-:W-:Y:S01]  /*c050*/  @P1 PRMT R102, R23, 0x654, R102 ;  /* 0x0000065417661816 */ /* 0x000fe20000000066 */
[-C--:B------:R-:W-:Y:S01]  /*c060*/  FMUL.FTZ R58, R58, R11.reuse ;  /* 0x0000000b3a3a7220 */ /* 0x080fe20000410000 */
[-C--:B------:R-:W-:Y:S01]  /*c070*/  FMUL.FTZ R59, R59, R11.reuse ;  /* 0x0000000b3b3b7220 */ /* 0x080fe20000410000 */
[----:B------:R-:W-:Y:S01]  /*c080*/  FMUL.FTZ R62, R62, R11 ;  /* 0x0000000b3e3e7220 */ /* 0x000fe20000410000 */
[----:B------:R0:W-:Y:S01]  /*c090*/  @P1 SYNCS.ARRIVE.TRANS64.RED.A1T0 RZ, [R102+URZ], RZ ;  /* 0x000000ff66ff19a7 */ /* 0x0001e2000810043f */
[----:B------:R-:W-:Y:S01]  /*c0a0*/  ISETP.GT.AND P1, PT, R12, RZ, PT ;  /* 0x000000ff0c00720c */ /* 0x000fe20003f24270 */
[----:B------:R-:W-:-:S02]  /*c0b0*/  IMAD.U32 R14, RZ, RZ, UR6 ;  /* 0x00000006ff0e7e24 */ /* 0x000fc4000f8e00ff */
        /* <DEDUP_REMOVED lines=14> */
[----:B------:R-:W-:Y:S01]  /*c1a0*/  FMUL.FTZ R24, R24, R92 ;  /* 0x0000005c18187220 */ /* 0x000fe20000410000 */
        /* <DEDUP_REMOVED lines=62> */
[----:B------:R-:W-:Y:S01]  /*c590*/  F2FP.F16.F32.PACK_AB R208, R144, R103 ;  /* 0x0000006790d0723e */ /* 0x000fe200000000ff */
[----:B------:R-:W-:Y:S01]  /*c5a0*/  VIADD R12, R12, 0xffffffff ;  /* 0xffffffff0c0c7836 */ /* 0x000fe20000000000 */
        /* <DEDUP_REMOVED lines=10> */
[----:B------:R-:W-:Y:S01]  /*c650*/  F2FP.F16.F32.PACK_AB R219, R94, R219 ;  /* 0x000000db5edb723e */ /* 0x000fe200000000ff */
[----:B0-----:R-:W-:Y:S06]  /*c660*/  @P1 BRA `(.L_x_6887) ;  /* 0xffffffa800341947 */ /* 0x001fec000383ffff */
.L_x_6876:
[----:B------:R-:W-:Y:S06]  /*c670*/  BAR.ARV 0x8, 0x180 ;  /* 0x0206000000007b1d */ /* 0x000fec0000002000 */
[----:B------:R-:W-:Y:S05]  /*c680*/  @!P0 BRA `(.L_x_6888) ;  /* 0x0000000000048947 */ /* 0x000fea0003800000 */
[----:B------:R-:W-:Y:S01]  /*c690*/  BPT.TRAP 0x1 ;  /* 0x000000040000795c */ /* 0x000fe20000300000 */
.L_x_6888:
        /* <DEDUP_REMOVED lines=8> */
.L_x_6889:
[----:B-1----:R-:W-:Y:S05]  /*c720*/  @P1 BRA `(.L_x_6890) ;  /* 0x0000000000081947 */ /* 0x002fea0003800000 */
[----:B------:R-:W1:Y:S02]  /*c730*/  SYNCS.PHASECHK.TRANS64.TRYWAIT P1, [UR7+0x34850], R0 ;  /* 0x03485000ff0075a7 */ /* 0x000e640008020147 */
[----:B-1----:R-:W-:Y:S05]  /*c740*/  @!P1 BRA `(.L_x_6891) ;  /* 0x00000064004c9947 */ /* 0x002fea0003800000 */
.L_x_6890:
[----:B------:R-:W-:Y:S01]  /*c750*/  R2UR UR4, R2 ;  /* 0x00000000020472ca */ /* 0x000fe200000e0000 */
[----:B------:R-:W-:Y:S01]  /*c760*/  WARPGROUP.ARRIVE ;  /* 0x00000000000079c5 */ /* 0x000fe20000000000 */
[----:B------:R-:W-:Y:S01]  /*c770*/  UMOV UR11, 0x40000040 ;  /* 0x40000040000b7882 */ /* 0x000fe20000000000 */
[----:B01----:R-:W0:Y:S01]  /*c780*/  SHFL.BFLY PT, R0, R3, 0x2, 0x1f ;  /* 0x0c401f0003007f89 */ /* 0x003e2200000e0000 */
[----:B------:R-:W-:Y:S02]  /*c790*/  IMAD.MOV.U32 R8, RZ, RZ, RZ ;  /* 0x000000ffff087224 */ /* 0x000fe400078e00ff */
[----:B------:R-:W-:Y:S01]  /*c7a0*/  IMAD.MOV.U32 R18, RZ, RZ, -0x800000 ;  /* 0xff800000ff127424 */ /* 0x000fe200078e00ff */
[----:B------:R-:W1:Y:S06]  /*c7b0*/  SHFL.BFLY PT, R5, R10, 0x2, 0x1f ;  /* 0x0c401f000a057f89 */ /* 0x000e6c00000e0000 */
[----:B------:R-:W-:-:S04]  /*c7c0*/  UIADD3 UR4, UR4, 0x400, URZ ;  /* 0x0000040004047890 */ /* 0x000fc8000fffe03f */
[----:B------:R-:W-:-:S04]  /*c7d0*/  USHF.R.U32.HI UR4, URZ, 0x4, UR4 ;  /* 0x000000043f047899 */ /* 0x000fc80008011604 */
[----:B------:R-:W-:-:S04]  /*c7e0*/  ULOP3.LUT UR4, UR4, 0x3fff, URZ, 0xc0, !UPT ;  /* 0x00003fff04047892 */ /* 0x000fc8000f8ec03f */
[----:B------:R-:W-:Y:S01]  /*c7f0*/  ULOP3.LUT UR4, UR4, 0x5800000, URZ, 0xfc, !UPT ;  /* 0x0580000004047892 */ /* 0x000fe2000f8efc3f */
[----:B0-----:R-:W-:Y:S01]  /*c800*/  FADD.FTZ R0, R0, R3 ;  /* 0x0000000300007221 */ /* 0x001fe20000010000 */
[----:B------:R-:W-:Y:S02]  /*c810*/  IMAD.MOV.U32 R3, RZ, RZ, RZ ;  /* 0x000000ffff037224 */ /* 0x000fe400078e00ff */
[----:B------:R-:W-:Y:S01]  /*c820*/  UIMAD UR4, UR60, 0xb00, UR4 ;  /* 0x00000b003c0478a4 */ /* 0x000fe2000f8e0204 */
[----:B-1----:R-:W-:-:S03]  /*c830*/  FADD.FTZ R4, R5, R10 ;  /* 0x0000000a05047221 */ /* 0x002fc60000010000 */
[----:B------:R-:W-:Y:S01]  /*c840*/  UIADD3 UR6, UR4, 0x80, URZ ;  /* 0x0000008004067890 */ /* 0x000fe2000fffe03f */
[----:B------:R-:W0:Y:S02]  /*c850*/  SHFL.BFLY PT, R5, R0, 0x1, 0x1f ;  /* 0x0c201f0000057f89 */ /* 0x000e2400000e0000 */
[----:B------:R-:W-:Y:S02]  /*c860*/  UMOV UR10, UR4 ;  /* 0x00000004000a7c82 */ /* 0x000fe40008000000 */
[----:B------:R-:W-:Y:S01]  /*c870*/  HGMMA.64x128x16.F32 R24, R176, gdesc[UR8].tnspB, R24, gsb0 ;  /* 0x41e00008b0187df0 */ /* 0x000fe20008000818 */
[----:B------:R-:W-:Y:S01]  /*c880*/  UMOV UR11, 0x40000040 ;  /* 0x40000040000b7882 */ /* 0x000fe20000000000 */
[----:B------:R-:W-:Y:S01]  /*c890*/  UMOV UR10, UR6 ;  /* 0x00000006000a7c82 */ /* 0x000fe20008000000 */
[----:B------:R-:W-:Y:S01]  /*c8a0*/  UIADD3 UR6, UR4, 0x100, URZ ;  /* 0x0000010004067890 */ /* 0x000fe2000fffe03f */
[----:B------:R-:W1:Y:S01]  /*c8b0*/  SHFL.BFLY PT, R7, R4, 0x1, 0x1f ;  /* 0x0c201f0004077f89 */ /* 0x000e6200000e0000 */
[----:B0-----:R-:W-:Y:S01]  /*c8c0*/  FADD.FTZ R9, R0, R5 ;  /* 0x0000000500097221 */ /* 0x001fe20000010000 */
[----:B------:R-:W-:-:S04]  /*c8d0*/  IMAD.MOV.U32 R0, RZ, RZ, -0x800000 ;  /* 0xff800000ff007424 */ /* 0x000fc800078e00ff */
[----:B------:R-:W-:Y:S01]  /*c8e0*/  FSETP.NE.FTZ.AND P1, PT, R9, RZ, PT ;  /* 0x000000ff0900720b */ /* 0x000fe20003f35000 */
[----:B-1----:R-:W-:-:S05]  /*c8f0*/  FADD.FTZ R11, R4, R7 ;  /* 0x00000007040b7221 */ /* 0x002fca0000010000 */
[----:B------:R-:W-:-:S07]  /*c900*/  FSETP.NE.FTZ.AND P2, PT, R11, RZ, PT ;  /* 0x000000ff0b00720b */ /* 0x000fce0003f55000 */
[----:B------:R-:W0:Y:S01]  /*c910*/  @P1 MUFU.LG2 R6, R9 ;  /* 0x0000000900061308 */ /* 0x000e220000000c00 */
[----:B------:R-:W-:-:S07]  /*c920*/  @P1 FMUL.FTZ R5, R89, 0.69314718246459960938 ;  /* 0x3f31721859051820 */ /* 0x000fce0000410000 */
[----:B------:R-:W1:Y:S01]  /*c930*/  @P2 MUFU.LG2 R7, R11 ;  /* 0x0000000b00072308 */ /* 0x000e620000000c00 */
[----:B------:R-:W-:-:S07]  /*c940*/  @P2 FMUL.FTZ R4, R89, 0.69314718246459960938 ;  /* 0x3f31721859042820 */ /* 0x000fce0000410000 */
        /* <DEDUP_REMOVED lines=56> */
[----:B------:R-:W-:Y:S01]  /*ccd0*/  HGMMA.64x128x16.F32 R24, R212, gdesc[UR8].tnspB, R24, gsb0 ;  /* 0x41e00008d4187df0 */ /* 0x000fe20008000818 */
[----:B------:R-:W-:Y:S01]  /*cce0*/  UMOV UR10, UR4 ;  /* 0x00000004000a7c82 */ /* 0x000fe20008000000 */
[----:B------:R-:W-:Y:S01]  /*ccf0*/  UMOV UR11, 0x40000040 ;  /* 0x40000040000b7882 */ /* 0x000fe20000000000 */
[----:B------:R-:W-:Y:S02]  /*cd00*/  WARPGROUP.DEPBAR.LE gsb0, 0x0 ;  /* 0x00008000000079c5 */ /* 0x000fe40000010000 */
[----:B------:R-:W-:-:S07]  /*cd10*/  WARPGROUP.ARRIVE ;  /* 0x00000000000079c5 */ /* 0x000fce0000000000 */
[----:B------:R-:W-:Y:S03]  /*cd20*/  HGMMA.64x128x16.F32 R24, R216, gdesc[UR8].tnspB, R24, gsb0 ;  /* 0x41e00008d8187df0 */ /* 0x000fe60008000818 */
[----:B------:R-:W-:Y:S02]  /*cd30*/  WARPGROUP.DEPBAR.LE gsb0, 0x0 ;  /* 0x00008000000079c5 */ /* 0x000fe40000010000 */
[----:B0-23--:R-:W-:Y:S05]  /*cd40*/  @!P0 BRA `(.L_x_6892) ;  /* 0x0000000000048947 */ /* 0x00dfea0003800000 */
[----:B------:R-:W-:Y:S01]  /*cd50*/  BPT.TRAP 0x1 ;  /* 0x000000040000795c */ /* 0x000fe20000300000 */
.L_x_6892:
[----:B------:R-:W0:Y:S01]  /*cd60*/  S2UR UR6, SR_SWINHI ;  /* 0x00000000000679c3 */ /* 0x000e220000002f00 */
[----:B------:R-:W-:Y:S01]  /*cd70*/  R2UR UR13, R2 ;  /* 0x00000000020d72ca */ /* 0x000fe200000e0000 */
[-C--:B------:R-:W-:Y:S01]  /*cd80*/  FMUL.FTZ R90, R44, R3.reuse ;  /* 0x000000032c5a7220 */ /* 0x080fe20000410000 */
[----:B------:R-:W-:Y:S01]  /*cd90*/  ISETP.NE.AND P1, PT, R19, RZ, PT ;  /* 0x000000ff1300720c */ /* 0x000fe20003f25270 */
[----:B------:R-:W-:Y:S02]  /*cda0*/  IMAD.U32 R10, RZ, RZ, UR7 ;  /* 0x00000007ff0a7e24 */ /* 0x000fe4000f8e00ff */
[-C--:B------:R-:W-:Y:S01]  /*cdb0*/  FMUL.FTZ R99, R35, R8.reuse ;  /* 0x0000000823637220 */ /* 0x080fe20000410000 */
[----:B------:R-:W-:Y:S01]  /*cdc0*/  FMUL.FTZ R106, R34, R8 ;  /* 0x00000008226a7220 */ /* 0x000fe20000410000 */
[-C--:B------:R-:W-:Y:S01]  /*cdd0*/  FMUL.FTZ R4, R25, R3.reuse ;  /* 0x0000000319047220 */ /* 0x080fe20000410000 */
[----:B------:R-:W1:Y:S01]  /*cde0*/  LDC R44, c[0x0][0xbe8] ;  /* 0x0002fa00ff2c7b82 */ /* 0x000e620000000800 */
        /* <DEDUP_REMOVED lines=35> */
[----:B------:R-:W-:Y:S01]  /*d020*/  IMAD.WIDE R2, R233, 0x2, R34 ;  /* 0x00000002e9027825 */ /* 0x000fe200078e0222 */
[----:B------:R-:W-:-:S03]  /*d030*/  @P1 PRMT R10, R23, 0x654, R10 ;  /* 0x00000654170a1816 */ /* 0x000fc6000000000a */
[-C--:B------:R-:W-:Y:S01]  /*d040*/  FMUL.FTZ R27, R27, R8.reuse ;  /* 0x000000081b1b7220 */ /* 0x080fe20000410000 */
[-C--:B------:R-:W-:Y:S01]  /*d050*/  FMUL.FTZ R100, R26, R8.reuse ;  /* 0x000000081a647220 */ /* 0x080fe20000410000 */
[-C--:B------:R-:W-:Y:S01]  /*d060*/  FMUL.FTZ R31, R31, R8.reuse ;  /* 0x000000081f1f7220 */ /* 0x080fe20000410000 */
[----:B------:R0:W-:Y:S01]  /*d070*/  @P1 SYNCS.ARRIVE.TRANS64.RED.A1T0 RZ, [R10+URZ], RZ ;  /* 0x000000ff0aff19a7 */ /* 0x0001e2000810043f */
        /* <DEDUP_REMOVED lines=28> */
[----:B------:R-:W-:Y:S01]  /*d240*/  LOP3.LUT R8, R101, 0x380, RZ, 0xc0, !PT ;  /* 0x0000038065087812 */ /* 0x000fe200078ec0ff */
[----:B------:R-:W-:Y:S01]  /*d250*/  IMAD.X R41, RZ, RZ, R3, P1 ;  /* 0x000000ffff297224 */ /* 0x000fe200008e0603 */
[C---:B------:R-:W-:Y:S01]  /*d260*/  IADD3 R29, P3, R2.reuse, 0x4000, RZ ;  /* 0x00004000021d7810 */ /* 0x040fe20007f7e0ff */
[----:B------:R-:W-:Y:S01]  /*d270*/  IMAD R9, R225, 0x40, R220 ;  /* 0x00000040e1097824 */ /* 0x000fe200078e02dc */
[----:B------:R-:W-:Y:S01]  /*d280*/  IADD3 R33, P2, R2, 0x4020, RZ ;  /* 0x0000402002217810 */ /* 0x000fe20007f5e0ff */
[----:B------:R-:W-:Y:S01]  /*d290*/  ULDC UR7, c[0x0][0xc44] ;  /* 0x0003110000077ab9 */ /* 0x000fe20000000800 */
[----:B------:R-:W-:Y:S01]  /*d2a0*/  SHF.R.U64 R8, R8, 0x3, RZ ;  /* 0x0000000308087819 */ /* 0x000fe200000012ff */
[----:B------:R-:W-:Y:S01]  /*d2b0*/  IMAD.WIDE R34, R9, 0x2, R34 ;  /* 0x0000000209227825 */ /* 0x000fe200078e0222 */
[----:B0-----:R-:W-:Y:S01]  /*d2c0*/  LOP3.LUT R10, R29, 0x380, RZ, 0xc0, !PT ;  /* 0x000003801d0a7812 */ /* 0x001fe200078ec0ff */
[----:B------:R-:W-:Y:S01]  /*d2d0*/  ULDC.64 UR8, c[0x0][0xb90] ;  /* 0x0002e40000087ab9 */ /* 0x000fe20000000a00 */
[----:B------:R-:W-:Y:S01]  /*d2e0*/  LOP3.LUT R12, R33, 0x380, RZ, 0xc0, !PT ;  /* 0x00000380210c7812 */ /* 0x000fe200078ec0ff */
[--C-:B------:R-:W-:Y:S01]  /*d2f0*/  IMAD.X R37, RZ, RZ, R3.reuse, P3 ;  /* 0x000000ffff257224 */ /* 0x100fe200018e0603 */
[----:B-1----:R-:W-:Y:S01]  /*d300*/  ISETP.NE.AND P1, PT, R44, 0x1, PT ;  /* 0x000000012c00780c */ /* 0x002fe20003f25270 */
[----:B------:R-:W-:Y:S01]  /*d310*/  IMAD.X R39, RZ, RZ, R3, P2 ;  /* 0x000000ffff277224 */ /* 0x000fe200010e0603 */
[----:B------:R-:W-:-:S02]  /*d320*/  LOP3.LUT R40, R8, R101, RZ, 0x3c, !PT ;  /* 0x0000006508287212 */ /* 0x000fc400078e3cff */
[----:B------:R-:W0:Y:S01]  /*d330*/  LDC R101, c[0x0][0xc38] ;  /* 0x00030e00ff657b82 */ /* 0x000e220000000800 */
[----:B------:R-:W-:Y:S02]  /*d340*/  IADD3 R25, P4, R2, 0x60, RZ ;  /* 0x0000006002197810 */ /* 0x000fe40007f9e0ff */
[----:B------:R-:W-:Y:S02]  /*d350*/  SHF.R.U64 R10, R10, 0x3, RZ ;  /* 0x000000030a0a7819 */ /* 0x000fe400000012ff */
[----:B------:R-:W-:Y:S01]  /*d360*/  SHF.R.U64 R12, R12, 0x3, RZ ;  /* 0x000000030c0c7819 */ /* 0x000fe200000012ff */
[--C-:B------:R-:W-:Y:S01]  /*d370*/  IMAD.X R11, RZ, RZ, R3.reuse, P4 ;  /* 0x000000ffff0b7224 */ /* 0x100fe200020e0603 */
[----:B------:R-:W-:Y:S02]  /*d380*/  IADD3 R13, P6, R2, 0x20, RZ ;  /* 0x00000020020d7810 */ /* 0x000fe40007fde0ff */
[----:B------:R-:W-:Y:S01]  /*d390*/  LOP3.LUT R36, R10, R29, RZ, 0x3c, !PT ;  /* 0x0000001d0a247212 */ /* 0x000fe200078e3cff */
[----:B------:R-:W1:Y:S01]  /*d3a0*/  @P1 LDC R107, c[0x0][0xbf0] ;  /* 0x0002fc00ff6b1b82 */ /* 0x000e620000000800 */
[----:B------:R-:W-:Y:S01]  /*d3b0*/  R2UR UR14, R228 ;  /* 0x00000000e40e72ca */ /* 0x000fe200000e0000 */
[----:B------:R-:W-:Y:S01]  /*d3c0*/  IMAD.X R15, RZ, RZ, R3, P6 ;  /* 0x000000ffff0f7224 */ /* 0x000fe200030e0603 */
[----:B------:R-:W-:-:S02]  /*d3d0*/  LOP3.LUT R38, R12, R33, RZ, 0x3c, !PT ;  /* 0x000000210c267212 */ /* 0x000fc400078e3cff */
[----:B------:R-:W-:Y:S02]  /*d3e0*/  LOP3.LUT R10, R25, 0x380, RZ, 0xc0, !PT ;  /* 0x00000380190a7812 */ /* 0x000fe400078ec0ff */
[----:B------:R-:W-:Y:S02]  /*d3f0*/  R2UR UR12, R229 ;  /* 0x00000000e50c72ca */ /* 0x000fe400000e0000 */
[----:B------:R-:W-:Y:S02]  /*d400*/  IADD3 R33, P4, R34, 0x3000, RZ ;  /* 0x0000300022217810 */ /* 0x000fe40007f9e0ff */
[----:B------:R-:W-:Y:S02]  /*d410*/  LOP3.LUT R8, R13, 0x380, RZ, 0xc0, !PT ;  /* 0x000003800d087812 */ /* 0x000fe400078ec0ff */
[----:B------:R-:W-:Y:S01]  /*d420*/  F2FP.F16.F32.PACK_AB R6, R6, R7 ;  /* 0x000000070606723e */ /* 0x000fe200000000ff */
[----:B------:R-:W-:Y:S01]  /*d430*/  UIADD3 UR4, -UR14, URZ, URZ ;  /* 0x0000003f0e047290 */ /* 0x000fe2000fffe13f */
[----:B------:R-:W-:-:S02]  /*d440*/  SHF.R.U64 R10, R10, 0x3, RZ ;  /* 0x000000030a0a7819 */ /* 0x000fc400000012ff */
[----:B------:R-:W-:Y:S02]  /*d450*/  F2FP.F16.F32.PACK_AB R7, R31, R104 ;  /* 0x000000681f07723e */ /* 0x000fe400000000ff */
[----:B------:R-:W-:Y:S01]  /*d460*/  R2UR UR11, R227 ;  /* 0x00000000e30b72ca */ /* 0x000fe200000e0000 */
[----:B------:R-:W2:Y:S01]  /*d470*/  @P1 LDC R104, c[0x0][0xbec] ;  /* 0x0002fb00ff681b82 */ /* 0x000ea20000000800 */
[----:B------:R-:W-:Y:S01]  /*d480*/  LOP3.LUT R28, R33, 0x380, RZ, 0xc0, !PT ;  /* 0x00000380211c7812 */ /* 0x000fe200078ec0ff */
[----:B------:R-:W-:Y:S01]  /*d490*/  IMAD R98, RZ, RZ, -UR12 ;  /* 0x8000000cff627e24 */ /* 0x000fe2000f8e02ff */
[----:B------:R-:W-:Y:S01]  /*d4a0*/  LOP3.LUT R9, R2, 0x380, RZ, 0xc0, !PT ;  /* 0x0000038002097812 */ /* 0x000fe200078ec0ff */
[----:B------:R-:W-:Y:S01]  /*d4b0*/  UIMAD UR7, UR7, UR4, UR12 ;  /* 0x00000004070772a4 */ /* 0x000fe2000f8e020c */
[----:B------:R-:W-:Y:S02]  /*d4c0*/  SHF.R.U64 R8, R8, 0x3, RZ ;  /* 0x0000000308087819 */ /* 0x000fe400000012ff */
[----:B------:R-:W-:Y:S01]  /*d4d0*/  IADD3 R21, P5, R2, 0x40, RZ ;  /* 0x0000004002157810 */ /* 0x000fe20007fbe0ff */
[----:B------:R-:W-:Y:S01]  /*d4e0*/  USHF.R.S32.HI UR10, URZ, 0x1f, UR7 ;  /* 0x0000001f3f0a7899 */ /* 0x000fe20008011407 */
[----:B------:R-:W-:Y:S01]  /*d4f0*/  LOP3.LUT R10, R10, R25, RZ, 0x3c, !PT ;  /* 0x000000190a0a7212 */ /* 0x000fe200078e3cff */
[----:B------:R-:W-:Y:S01]  /*d500*/  UIMAD.WIDE.U32 UR4, UR7, UR8, URZ ;  /* 0x00000008070472a5 */ /* 0x000fe2000f8e003f */
[----:B------:R-:W-:Y:S01]  /*d510*/  IADD3 R25, P6, R34, 0x1000, RZ ;  /* 0x0000100022197810 */ /* 0x000fe20007fde0ff */
[----:B0-----:R-:W-:Y:S01]  /*d520*/  IMAD R98, R101, R98, UR11 ;  /* 0x0000000b65627e24 */ /* 0x001fe2000f8e0262 */
[----:B------:R-:W-:Y:S01]  /*d530*/  SHF.R.U64 R28, R28, 0x3, RZ ;  /* 0x000000031c1c7819 */ /* 0x000fe200000012ff */
[----:B------:R-:W-:Y:S01]  /*d540*/  UIMAD UR6, UR10, UR8, URZ ;  /* 0x000000080a0672a4 */ /* 0x000fe2000f8e023f */
[----:B------:R-:W-:Y:S01]  /*d550*/  IADD3 R43, P0, R2, 0x4060, RZ ;  /* 0x00004060022b7810 */ /* 0x000fe20007f1e0ff */
[----:B------:R-:W-:Y:S01]  /*d560*/  IMAD R109, R98, 0x80, R232 ;  /* 0x00000080626d7824 */ /* 0x000fe200078e02e8 */
[----:B------:R-:W-:Y:S01]  /*d570*/  SHF.R.U64 R9, R9, 0x3, RZ ;  /* 0x0000000309097819 */ /* 0x000fe200000012ff */
[----:B------:R-:W-:Y:S01]  /*d580*/  UIMAD UR6, UR7, UR9, UR6 ;  /* 0x00000009070672a4 */ /* 0x000fe2000f8e0206 */
[----:B------:R-:W-:Y:S01]  /*d590*/  LOP3.LUT R14, R8, R13, RZ, 0x3c, !PT ;  /* 0x0000000d080e7212 */ /* 0x000fe200078e3cff */
[----:B------:R-:W-:Y:S01]  /*d5a0*/  USHF.R.S32.HI UR11, URZ, 0x1f, UR14 ;  /* 0x0000001f3f0b7899 */ /* 0x000fe2000801140e */
[----:B------:R-:W-:Y:S01]  /*d5b0*/  LOP3.LUT R8, R21, 0x380, RZ, 0xc0, !PT ;  /* 0x0000038015087812 */ /* 0x000fe200078ec0ff */
[----:B------:R-:W-:Y:S01]  /*d5c0*/  UIADD3 UR6, UR5, UR6, URZ ;  /* 0x0000000605067290 */ /* 0x000fe2000fffe03f */
[----:B------:R-:W-:Y:S01]  /*d5d0*/  LOP3.LUT R28, R28, R33, RZ, 0x3c, !PT ;  /* 0x000000211c1c7212 */ /* 0x000fe200078e3cff */
[----:B------:R-:W-:Y:S01]  /*d5e0*/  IMAD.X R33, RZ, RZ, R35, P6 ;  /* 0x000000ffff217224 */ /* 0x000fe200030e0623 */
[----:B------:R-:W-:Y:S01]  /*d5f0*/  LOP3.LUT R42, R43, 0x380, RZ, 0xc0, !PT ;  /* 0x000003802b2a7812 */ /* 0x000fe200078ec0ff */
[----:B------:R-:W-:Y:S01]  /*d600*/  IMAD.U32 R13, RZ, RZ, UR5 ;  /* 0x00000005ff0d7e24 */ /* 0x000fe2000f8e00ff */
[----:B------:R-:W-:Y:S01]  /*d610*/  LOP3.LUT R2, R9, R2, RZ, 0x3c, !PT ;  /* 0x0000000209027212 */ /* 0x000fe200078e3cff */
[----:B------:R-:W-:Y:S01]  /*d620*/  IMAD.U32 R12, RZ, RZ, UR4 ;  /* 0x00000004ff0c7e24 */ /* 0x000fe2000f8e00ff */
[----:B------:R-:W-:Y:S01]  /*d630*/  IADD3 R103, P6, R34, 0x7000, RZ ;  /* 0x0000700022677810 */ /* 0x000fe20007fde0ff */
[----:B------:R-:W-:Y:S01]  /*d640*/  IMAD.U32 R13, RZ, RZ, UR6 ;  /* 0x00000006ff0d7e24 */ /* 0x000fe2000f8e00ff */
[----:B------:R-:W-:Y:S01]  /*d650*/  SHF.R.U64 R8, R8, 0x3, RZ ;  /* 0x0000000308087819 */ /* 0x000fe200000012ff */
[----:B------:R-:W-:Y:S01]  /*d660*/  ULDC.64 UR4, c[0x0][0xb88] ;  /* 0x0002e20000047ab9 */ /* 0x000fe20000000a00 */
[----:B------:R-:W-:Y:S01]  /*d670*/  F2FP.F16.F32.PACK_AB R4, R4, R5 ;  /* 0x000000050404723e */ /* 0x000fe200000000ff */
[----:B------:R-:W-:Y:S01]  /*d680*/  ULDC UR6, c[0x0][0xa88] ;  /* 0x0002a20000067ab9 */ /* 0x000fe20000000800 */
[----:B------:R-:W-:Y:S01]  /*d690*/  SHF.R.U64 R42, R42, 0x3, RZ ;  /* 0x000000032a2a7819 */ /* 0x000fe200000012ff */
[----:B------:R-:W-:Y:S01]  /*d6a0*/  ULDC.64 UR8, c[0x0][0x208] ;  /* 0x0000820000087ab9 */ /* 0x000fe20000000a00 */
[----:B------:R-:W-:-:S02]  /*d6b0*/  MOV R108, R2 ;  /* 0x00000002006c7202 */ /* 0x000fc40000000f00 */
[----:B------:R-:W-:Y:S01]  /*d6c0*/  F2FP.F16.F32.PACK_AB R5, R27, R100 ;  /* 0x000000641b05723e */ /* 0x000fe200000000ff */
[----:B------:R-:W-:Y:S01]  /*d6d0*/  BAR.SYNC.DEFER_BLOCKING 0x1, 0x100 ;  /* 0x0044000000007b1d */ /* 0x000fe20000010000 */
[----:B------:R-:W-:Y:S02]  /*d6e0*/  LOP3.LUT R2, R103, 0x380, RZ, 0xc0, !PT ;  /* 0x0000038067027812 */ /* 0x000fe400078ec0ff */
[----:B------:R-:W-:Y:S02]  /*d6f0*/  IADD3.X R9, RZ, R3, RZ, P5, !PT ;  /* 0x00000003ff097210 */ /* 0x000fe40002ffe4ff */
[----:B------:R-:W-:-:S03]  /*d700*/  LOP3.LUT R8, R8, R21, RZ, 0x3c, !PT ;  /* 0x0000001508087212 */ /* 0x000fc600078e3cff */
[----:B------:R-:W0:Y:S01]  /*d710*/  LDC.64 R100, c[0x0][0xb98] ;  /* 0x0002e600ff647b82 */ /* 0x000e220000000a00 */
[----:B------:R-:W-:Y:S02]  /*d720*/  IADD3 R21, P5, R34, 0x2000, RZ ;  /* 0x0000200022157810 */ /* 0x000fe40007fbe0ff */
[----:B------:R-:W-:Y:S01]  /*d730*/  LOP3.LUT R42, R42, R43, RZ, 0x3c, !PT ;  /* 0x0000002b2a2a7212 */ /* 0x000fe200078e3cff */
[----:B------:R-:W-:Y:S01]  /*d740*/  IMAD.X R43, RZ, RZ, R3, P0 ;  /* 0x000000ffff2b7224 */ /* 0x000fe200000e0603 */
[----:B------:R-:W-:Y:S01]  /*d750*/  SHF.R.U64 R2, R2, 0x3, RZ ;  /* 0x0000000302027819 */ /* 0x000fe200000012ff */
[----:B------:R-:W-:Y:S01]  /*d760*/  IMAD.X R31, RZ, RZ, R35, P5 ;  /* 0x000000ffff1f7224 */ /* 0x000fe200028e0623 */
[----:B------:R-:W-:Y:S02]  /*d770*/  LOP3.LUT R30, R21, 0x380, RZ, 0xc0, !PT ;  /* 0x00000380151e7812 */ /* 0x000fe400078ec0ff */
[----:B------:R-:W-:Y:S02]  /*d780*/  LOP3.LUT R2, R2, R103, RZ, 0x3c, !PT ;  /* 0x0000006702027212 */ /* 0x000fe400078e3cff */
[----:B------:R-:W-:Y:S01]  /*d790*/  MOV R103, R42 ;  /* 0x0000002a00677202 */ /* 0x000fe20000000f00 */
[----:B--2---:R-:W-:Y:S01]  /*d7a0*/  @P1 IMAD.HI.U32 R42, R109, R104, RZ ;  /* 0x000000686d2a1227 */ /* 0x004fe200078e00ff */
[----:B------:R-:W-:-:S02]  /*d7b0*/  SHF.R.U64 R30, R30, 0x3, RZ ;  /* 0x000000031e1e7819 */ /* 0x000fc400000012ff */
[----:B------:R-:W-:Y:S01]  /*d7c0*/  LOP3.LUT R32, R25, 0x380, RZ, 0xc0, !PT ;  /* 0x0000038019207812 */ /* 0x000fe200078ec0ff */
[----:B------:R-:W-:Y:S01]  /*d7d0*/  IMAD.MOV.U32 R43, RZ, RZ, R109 ;  /* 0x000000ffff2b7224 */ /* 0x000fe200078e006d */
[----:B------:R-:W-:Y:S01]  /*d7e0*/  LOP3.LUT R30, R30, R21, RZ, 0x3c, !PT ;  /* 0x000000151e1e7212 */ /* 0x000fe200078e3cff */
[----:B------:R2:W-:Y:S01]  /*d7f0*/  STSM.16.M88.4 [R108], R4 ;  /* 0x000000046c007844 */ /* 0x0005e20000000200 */
[----:B------:R-:W-:Y:S02]  /*d800*/  IADD3 R21, P0, R34, 0x6000, RZ ;  /* 0x0000600022157810 */ /* 0x000fe40007f1e0ff */
[----:B-1----:R-:W-:Y:S02]  /*d810*/  @P1 SHF.R.U32.HI R43, RZ, R107, R42 ;  /* 0x0000006bff2b1219 */ /* 0x002fe4000001162a */
[----:B------:R-:W-:Y:S01]  /*d820*/  LOP3.LUT R20, R21, 0x380, RZ, 0xc0, !PT ;  /* 0x0000038015147812 */ /* 0x000fe200078ec0ff */
[----:B0-----:R-:W-:Y:S01]  /*d830*/  IMAD.WIDE.U32 R12, R100, UR14, R12 ;  /* 0x0000000e640c7c25 */ /* 0x001fe2000f8e000c */
[----:B------:R-:W-:-:S02]  /*d840*/  MOV R107, R36 ;  /* 0x00000024006b7202 */ /* 0x000fc40000000f00 */
[----:B------:R-:W-:Y:S01]  /*d850*/  SHF.R.U64 R20, R20, 0x3, RZ ;  /* 0x0000000314147819 */ /* 0x000fe200000012ff */
[----:B------:R-:W-:Y:S01]  /*d860*/  IMAD.MOV R37, RZ, RZ, -R43 ;  /* 0x000000ffff257224 */ /* 0x000fe200078e0a2b */
[----:B------:R-:W-:Y:S01]  /*d870*/  SHF.R.U64 R32, R32, 0x3, RZ ;  /* 0x0000000320207819 */ /* 0x000fe200000012ff */
[----:B------:R-:W-:Y:S01]  /*d880*/  IMAD R36, R98, 0x80, R231 ;  /* 0x0000008062247824 */ /* 0x000fe200078e02e7 */
[----:B------:R-:W-:Y:S01]  /*d890*/  LOP3.LUT R20, R20, R21, RZ, 0x3c, !PT ;  /* 0x0000001514147212 */ /* 0x000fe200078e3cff */
[----:B------:R-:W-:Y:S01]  /*d8a0*/  IMAD.X R21, RZ, RZ, R35, P0 ;  /* 0x000000ffff157224 */ /* 0x000fe200000e0623 */
[----:B------:R-:W-:Y:S01]  /*d8b0*/  IADD3 R12, P0, R43, R12, RZ ;  /* 0x0000000c2b0c7210 */ /* 0x000fe20007f1e0ff */
[----:B--2---:R-:W-:Y:S01]  /*d8c0*/  IMAD R4, R100, UR11, RZ ;  /* 0x0000000b64047c24 */ /* 0x004fe2000f8e02ff */
[----:B------:R-:W-:Y:S01]  /*d8d0*/  MOV R108, R10 ;  /* 0x0000000a006c7202 */ /* 0x000fe20000000f00 */
[----:B------:R-:W-:Y:S01]  /*d8e0*/  IMAD R11, R44, R37, R109 ;  /* 0x000000252c0b7224 */ /* 0x000fe200078e026d */
[----:B------:R-:W-:Y:S01]  /*d8f0*/  SHF.R.S32.HI R37, RZ, 0x1f, R43 ;  /* 0x0000001fff257819 */ /* 0x000fe2000001142b */
[----:B------:R-:W-:Y:S01]  /*d900*/  IMAD R101, R101, UR14, R4 ;  /* 0x0000000e65657c24 */ /* 0x000fe2000f8e0204 */
[----:B------:R-:W-:-:S02]  /*d910*/  LOP3.LUT R32, R32, R25, RZ, 0x3c, !PT ;  /* 0x0000001920207212 */ /* 0x000fc400078e3cff */
[----:B------:R-:W-:Y:S02]  /*d920*/  SHF.R.S32.HI R10, RZ, 0x1f, R11 ;  /* 0x0000001fff0a7819 */ /* 0x000fe4000001140b */
[----:B------:R-:W-:Y:S02]  /*d930*/  IADD3.X R13, R37, R13, R101, P0, !PT ;  /* 0x0000000d250d7210 */ /* 0x000fe400007fe465 */
[----:B------:R-:W-:Y:S01]  /*d940*/  IADD3 R25, P2, R34, 0x5000, RZ ;  /* 0x0000500022197810 */ /* 0x000fe20007f5e0ff */
[----:B------:R-:W-:Y:S01]  /*d950*/  IMAD R10, R10, UR4, RZ ;  /* 0x000000040a0a7c24 */ /* 0x000fe2000f8e02ff */
[----:B------:R-:W-:Y:S01]  /*d960*/  MOV R15, R14 ;  /* 0x0000000e000f7202 */ /* 0x000fe20000000f00 */
[----:B------:R-:W-:Y:S01]  /*d970*/  IMAD.WIDE.U32 R12, R11, UR4, R12 ;  /* 0x000000040b0c7c25 */ /* 0x000fe2000f8e000c */
[----:B------:R-:W-:Y:S02]  /*d980*/  F2FP.F16.F32.PACK_AB R4, R93, R94 ;  /* 0x0000005e5d04723e */ /* 0x000fe400000000ff */
[----:B------:R-:W-:Y:S01]  /*d990*/  F2FP.F16.F32.PACK_AB R5, R99, R106 ;  /* 0x0000006a6305723e */ /* 0x000fe200000000ff */
[----:B------:R-:W-:Y:S01]  /*d9a0*/  IMAD R37, R11, UR5, R10 ;  /* 0x000000050b257c24 */ /* 0x000fe2000f8e020a */
[----:B------:R-:W-:Y:S01]  /*d9b0*/  F2FP.F16.F32.PACK_AB R6, R91, R92 ;  /* 0x0000005c5b06723e */ /* 0x000fe200000000ff */
[----:B------:R-:W-:Y:S01]  /*d9c0*/  ULDC.64 UR4, c[0x0][0xb50] ;  /* 0x0002d40000047ab9 */ /* 0x000fe20000000a00 */
[----:B------:R-:W-:-:S02]  /*d9d0*/  F2FP.F16.F32.PACK_AB R7, R97, R102 ;  /* 0x000000666107723e */ /* 0x000fc400000000ff */
[----:B------:R-:W-:Y:S02]  /*d9e0*/  IADD3 R29, P3, R34, 0x4000, RZ ;  /* 0x00004000221d7810 */ /* 0x000fe40007f7e0ff */
[----:B------:R-:W-:Y:S01]  /*d9f0*/  LOP3.LUT R24, R25, 0x380, RZ, 0xc0, !PT ;  /* 0x0000038019187812 */ /* 0x000fe200078ec0ff */
[----:B------:R0:W-:Y:S01]  /*da00*/  STSM.16.M88.4 [R15], R4 ;  /* 0x000000040f007844 */ /* 0x0001e20000000200 */
[----:B------:R-:W-:Y:S01]  /*da10*/  MOV R105, R38 ;  /* 0x0000002600697202 */ /* 0x000fe20000000f00 */
[----:B------:R-:W-:Y:S01]  /*da20*/  IMAD.X R27, RZ, RZ, R35, P3 ;  /* 0x000000ffff1b7224 */ /* 0x000fe200018e0623 */
[----:B------:R-:W-:Y:S02]  /*da30*/  SHF.R.U64 R24, R24, 0x3, RZ ;  /* 0x0000000318187819 */ /* 0x000fe400000012ff */
[----:B------:R-:W-:Y:S01]  /*da40*/  F2FP.F16.F32.PACK_AB R10, R45, R90 ;  /* 0x0000005a2d0a723e */ /* 0x000fe200000000ff */
[----:B------:R-:W-:Y:S01]  /*da50*/  IMAD R45, R44, UR6, RZ ;  /* 0x000000062c2d7c24 */ /* 0x000fe2000f8e02ff */
[----:B------:R-:W-:-:S02]  /*da60*/  LEA R38, P3, R12, UR4, 0x2 ;  /* 0x000000040c267c11 */ /* 0x000fc4000f8610ff */
[----:B------:R-:W-:Y:S02]  /*da70*/  MOV R14, R8 ;  /* 0x00000008000e7202 */ /* 0x000fe40000000f00 */
[----:B------:R-:W-:Y:S02]  /*da80*/  LOP3.LUT P0, RZ, R226, 0x3, RZ, 0xc0, !PT ;  /* 0x00000003e2ff7812 */ /* 0x000fe4000780c0ff */
[----:B------:R-:W-:Y:S02]  /*da90*/  F2FP.F16.F32.PACK_AB R8, R88, R89 ;  /* 0x000000595808723e */ /* 0x000fe400000000ff */
[----:B------:R-:W-:Y:S01]  /*daa0*/  F2FP.F16.F32.PACK_AB R9, R95, R96 ;  /* 0x000000605f09723e */ /* 0x000fe200000000ff */
[----:B0-----:R-:W-:Y:S01]  /*dab0*/  IMAD.IADD R5, R13, 0x1, R37 ;  /* 0x000000010d057824 */ /* 0x001fe200078e0225 */
[----:B------:R-:W-:Y:S01]  /*dac0*/  F2FP.F16.F32.PACK_AB R11, R47, R46 ;  /* 0x0000002e2f0b723e */ /* 0x000fe200000000ff */
[----:B------:R-:W-:Y:S01]  /*dad0*/  VIADD R4, R36, 0x8 ;  /* 0x0000000824047836 */ /* 0x000fe20000000000 */
[----:B------:R-:W-:Y:S01]  /*dae0*/  LOP3.LUT R24, R24, R25, RZ, 0x3c, !PT ;  /* 0x0000001918187212 */ /* 0x000fe200078e3cff */
[----:B------:R-:W-:Y:S01]  /*daf0*/  IMAD.X R25, RZ, RZ, R35, P2 ;  /* 0x000000ffff197224 */ /* 0x000fe200010e0623 */
[----:B------:R-:W-:Y:S01]  /*db00*/  LEA.HI.X R39, R12, UR5, R5, 0x2, P3 ;  /* 0x000000050c277c11 */ /* 0x000fe200098f1405 */
[----:B------:R0:W-:Y:S01]  /*db10*/  STSM.16.M88.4 [R14], R8 ;  /* 0x000000080e007844 */ /* 0x0001e20000000200 */
[----:B------:R-:W-:-:S02]  /*db20*/  ISETP.GE.OR P2, PT, R36, R45, P0 ;  /* 0x0000002d2400720c */ /* 0x000fc40000746670 */
[----:B------:R-:W-:Y:S01]  /*db30*/  ISETP.GE.OR P0, PT, R4, R45, P0 ;  /* 0x0000002d0400720c */ /* 0x000fe20000706670 */
[----:B------:R-:W-:Y:S01]  /*db40*/  SHFL.IDX PT, R46, R38, RZ, 0x1c1f ;  /* 0x001c1fff262e7589 */ /* 0x000fe200000e0000 */
[----:B------:R-:W-:Y:S02]  /*db50*/  F2FP.F16.F32.PACK_AB R4, R49, R48 ;  /* 0x000000303104723e */ /* 0x000fe400000000ff */
[----:B------:R-:W-:Y:S01]  /*db60*/  F2FP.F16.F32.PACK_AB R5, R51, R50 ;  /* 0x000000323305723e */ /* 0x000fe200000000ff */
[----:B------:R-:W1:Y:S01]  /*db70*/  SHFL.IDX PT, R47, R39, RZ, 0x1c1f ;  /* 0x001c1fff272f7589 */ /* 0x000e6200000e0000 */
[----:B------:R-:W-:Y:S02]  /*db80*/  F2FP.F16.F32.PACK_AB R6, R53, R52 ;  /* 0x000000343506723e */ /* 0x000fe400000000ff */
[----:B------:R-:W-:Y:S01]  /*db90*/  F2FP.F16.F32.PACK_AB R7, R55, R54 ;  /* 0x000000363707723e */ /* 0x000fe200000000ff */
[----:B------:R2:W-:Y:S01]  /*dba0*/  SHFL.IDX PT, R88, R38, 0x1, 0x1c1f ;  /* 0x003c1f0026587f89 */ /* 0x0005e200000e0000 */
[----:B------:R-:W-:-:S02]  /*dbb0*/  F2FP.F16.F32.PACK_AB R12, R57, R56 ;  /* 0x00000038390c723e */ /* 0x000fc400000000ff */
[----:B------:R-:W-:Y:S01]  /*dbc0*/  F2FP.F16.F32.PACK_AB R13, R59, R58 ;  /* 0x0000003a3b0d723e */ /* 0x000fe200000000ff */
[----:B------:R3:W4:Y:S01]  /*dbd0*/  SHFL.IDX PT, R89, R39, 0x1, 0x1c1f ;  /* 0x003c1f0027597f89 */ /* 0x00072200000e0000 */
[----:B0-----:R-:W-:Y:S02]  /*dbe0*/  F2FP.F16.F32.PACK_AB R14, R61, R60 ;  /* 0x0000003c3d0e723e */ /* 0x001fe400000000ff */
[----:B------:R-:W-:Y:S01]  /*dbf0*/  F2FP.F16.F32.PACK_AB R15, R63, R62 ;  /* 0x0000003e3f0f723e */ /* 0x000fe200000000ff */
[----:B------:R-:W-:Y:S01]  /*dc00*/  STSM.16.M88.4 [R108], R4 ;  /* 0x000000046c007844 */ /* 0x000fe20000000200 */
[----:B------:R-:W-:Y:S02]  /*dc10*/  F2FP.F16.F32.PACK_AB R8, R65, R64 ;  /* 0x000000404108723e */ /* 0x000fe400000000ff */
[----:B------:R-:W-:Y:S01]  /*dc20*/  F2FP.F16.F32.PACK_AB R9, R67, R66 ;  /* 0x000000424309723e */ /* 0x000fe200000000ff */
[----:B------:R-:W-:Y:S01]  /*dc30*/  STSM.16.M88.4 [R107], R12 ;  /* 0x0000000c6b007844 */ /* 0x000fe20000000200 */
[----:B------:R-:W-:-:S02]  /*dc40*/  F2FP.F16.F32.PACK_AB R10, R69, R68 ;  /* 0x00000044450a723e */ /* 0x000fc400000000ff */
[----:B------:R-:W-:Y:S02]  /*dc50*/  F2FP.F16.F32.PACK_AB R11, R71, R70 ;  /* 0x00000046470b723e */ /* 0x000fe400000000ff */
[----:B------:R-:W-:Y:S02]  /*dc60*/  F2FP.F16.F32.PACK_AB R80, R81, R80 ;  /* 0x000000505150723e */ /* 0x000fe400000000ff */
[----:B------:R-:W-:Y:S01]  /*dc70*/  MOV R104, R40 ;  /* 0x0000002800687202 */ /* 0x000fe20000000f00 */
[----:B------:R-:W-:Y:S01]  /*dc80*/  STSM.16.M88.4 [R105], R8 ;  /* 0x0000000869007844 */ /* 0x000fe20000000200 */
[----:B------:R-:W-:Y:S02]  /*dc90*/  F2FP.F16.F32.PACK_AB R36, R73, R72 ;  /* 0x000000484924723e */ /* 0x000fe400000000ff */
[----:B------:R-:W-:Y:S02]  /*dca0*/  F2FP.F16.F32.PACK_AB R37, R75, R74 ;  /* 0x0000004a4b25723e */ /* 0x000fe400000000ff */
[----:B--2---:R-:W-:-:S02]  /*dcb0*/  F2FP.F16.F32.PACK_AB R38, R77, R76 ;  /* 0x0000004c4d26723e */ /* 0x004fc400000000ff */
[----:B---3--:R-:W-:Y:S02]  /*dcc0*/  F2FP.F16.F32.PACK_AB R39, R79, R78 ;  /* 0x0000004e4f27723e */ /* 0x008fe400000000ff */
[----:B------:R-:W-:Y:S02]  /*dcd0*/  F2FP.F16.F32.PACK_AB R81, R83, R82 ;  /* 0x000000525351723e */ /* 0x000fe400000000ff */
[----:B------:R-:W-:Y:S01]  /*dce0*/  F2FP.F16.F32.PACK_AB R82, R85, R84 ;  /* 0x000000545552723e */ /* 0x000fe200000000ff */
[----:B------:R0:W-:Y:S01]  /*dcf0*/  STSM.16.M88.4 [R104], R36 ;  /* 0x0000002468007844 */ /* 0x0001e20000000200 */
[----:B------:R-:W-:Y:S02]  /*dd00*/  F2FP.F16.F32.PACK_AB R83, R87, R86 ;  /* 0x000000565753723e */ /* 0x000fe400000000ff */
[----:B------:R-:W-:Y:S02]  /*dd10*/  LOP3.LUT R26, R29, 0x380, RZ, 0xc0, !PT ;  /* 0x000003801d1a7812 */ /* 0x000fe400078ec0ff */
[----:B------:R-:W-:Y:S01]  /*dd20*/  LOP3.LUT R3, R34, 0x380, RZ, 0xc0, !PT ;  /* 0x0000038022037812 */ /* 0x000fe200078ec0ff */
[----:B------:R-:W-:Y:S01]  /*dd30*/  STSM.16.M88.4 [R103], R80 ;  /* 0x0000005067007844 */ /* 0x000fe20000000200 */
[----:B------:R-:W-:-:S02]  /*dd40*/  SHF.R.U64 R26, R26, 0x3, RZ ;  /* 0x000000031a1a7819 */ /* 0x000fc400000012ff */
[----:B------:R-:W-:Y:S01]  /*dd50*/  SHF.R.U64 R3, R3, 0x3, RZ ;  /* 0x0000000303037819 */ /* 0x000fe200000012ff */
[----:B------:R-:W-:Y:S01]  /*dd60*/  BAR.SYNC.DEFER_BLOCKING 0x1, 0x100 ;  /* 0x0044000000007b1d */ /* 0x000fe20000010000 */
[----:B------:R-:W-:Y:S01]  /*dd70*/  LOP3.LUT R26, R26, R29, RZ, 0x3c, !PT ;  /* 0x0000001d1a1a7212 */ /* 0x000fe200078e3cff */
[--C-:B------:R-:W-:Y:S01]  /*dd80*/  IMAD.X R29, RZ, RZ, R35.reuse, P4 ;  /* 0x000000ffff1d7224 */ /* 0x100fe200020e0623 */
[----:B------:R-:W-:Y:S01]  /*dd90*/  LOP3.LUT R34, R3, R34, RZ, 0x3c, !PT ;  /* 0x0000002203227212 */ /* 0x000fe200078e3cff */
[----:B------:R-:W-:-:S04]  /*dda0*/  IMAD.X R3, RZ, RZ, R35, P6 ;  /* 0x000000ffff037224 */ /* 0x000fc800030e0623 */
[----:B0-----:R-:W0:Y:S08]  /*ddb0*/  @P1 LDC R36, c[0x0][0xbec] ;  /* 0x0002fb00ff241b82 */ /* 0x001e300000000800 */
[----:B------:R-:W2:Y:S01]  /*ddc0*/  @P1 LDC R39, c[0x0][0xbf0] ;  /* 0x0002fc00ff271b82 */ /* 0x000ea20000000800 */
[----:B------:R-:W-:Y:S01]  /*ddd0*/  IMAD R37, R222, 0x20, R225 ;  /* 0x00000020de257824 */ /* 0x000fe200078e02e1 */
[----:B-1----:R-:W-:Y:S04]  /*dde0*/  @!P2 ST.E desc[UR8][R46.64], R18 ;  /* 0x000000122e00a985 */ /* 0x002fe8000c101908 */
[----:B----4-:R1:W-:Y:S04]  /*ddf0*/  @!P0 ST.E desc[UR8][R88.64], R0 ;  /* 0x0000000058008985 */ /* 0x0103e8000c101908 */
[----:B------:R3:W5:Y:S01]  /*de00*/  LD.E.128 R48, desc[UR8][R32.64] ;  /* 0x0000000820307980 */ /* 0x000762000c101d00 */
[----:B------:R-:W-:-:S03]  /*de10*/  IMAD R37, R98, 0x80, R37 ;  /* 0x0000008062257824 */ /* 0x000fc600078e0225 */
[----:B------:R-:W5:Y:S04]  /*de20*/  LD.E.128 R52, desc[UR8][R34.64] ;  /* 0x0000000822347980 */ /* 0x000f68000c101d00 */
[----:B------:R-:W5:Y:S01]  /*de30*/  LD.E.128 R40, desc[UR8][R30.64] ;  /* 0x000000081e287980 */ /* 0x000f62000c101d00 */
[----:B---3--:R-:W3:Y:S03]  /*de40*/  LDC.64 R32, c[0x0][0xae0] ;  /* 0x0002b800ff207b82 */ /* 0x008ee60000000a00 */
[----:B------:R-:W5:Y:S04]  /*de50*/  LD.E.128 R4, desc[UR8][R28.64] ;  /* 0x000000081c047980 */ /* 0x000f68000c101d00 */
[----:B------:R-:W5:Y:S04]  /*de60*/  LD.E.128 R60, desc[UR8][R26.64] ;  /* 0x000000081a3c7980 */ /* 0x000f68000c101d00 */
[----:B------:R-:W5:Y:S04]  /*de70*/  LD.E.128 R56, desc[UR8][R24.64] ;  /* 0x0000000818387980 */ /* 0x000f68000c101d00 */
[----:B------:R-:W5:Y:S04]  /*de80*/  LD.E.128 R12, desc[UR8][R20.64] ;  /* 0x00000008140c7980 */ /* 0x000f68000c101d00 */
[----:B------:R0:W5:Y:S01]  /*de90*/  LD.E.128 R8, desc[UR8][R2.64] ;  /* 0x0000000802087980 */ /* 0x000162000c101d00 */
[----:B------:R-:W-:-:S02]  /*dea0*/  ULDC.64 UR8, c[0x0][0xae8] ;  /* 0x0002ba0000087ab9 */ /* 0x000fc40000000a00 */
[----:B------:R-:W-:Y:S01]  /*deb0*/  UIMAD UR6, UR10, UR8, URZ ;  /* 0x000000080a0672a4 */ /* 0x000fe2000f8e023f */
[----:B-1----:R-:W-:Y:S01]  /*dec0*/  IMAD.MOV.U32 R0, RZ, RZ, R37 ;  /* 0x000000ffff007224 */ /* 0x002fe200078e0025 */
[----:B------:R-:W-:Y:S01]  /*ded0*/  UIMAD.WIDE.U32 UR4, UR7, UR8, URZ ;  /* 0x00000008070472a5 */ /* 0x000fe2000f8e003f */
[----:B------:R-:W-:Y:S01]  /*dee0*/  R2UR UR12, R223 ;  /* 0x00000000df0c72ca */ /* 0x000fe200000e0000 */
[----:B------:R-:W-:Y:S01]  /*def0*/  UIMAD UR6, UR7, UR9, UR6 ;  /* 0x00000009070672a4 */ /* 0x000fe2000f8e0206 */
[----:B------:R-:W-:Y:S01]  /*df00*/  @!PT LDS RZ, [RZ] ;  /* 0x00000000fffff984 */ /* 0x000fe20000000800 */
[----:B------:R-:W-:Y:S01]  /*df10*/  @!PT LDS RZ, [RZ] ;  /* 0x00000000fffff984 */ /* 0x000fe20000000800 */
[----:B------:R-:W-:Y:S01]  /*df20*/  @!PT LDS RZ, [RZ] ;  /* 0x00000000fffff984 */ /* 0x000fe20000000800 */
[----:B------:R-:W-:Y:S01]  /*df30*/  @!PT LDS RZ, [RZ] ;  /* 0x00000000fffff984 */ /* 0x000fe20000000800 */
[----:B------:R1:W-:Y:S06]  /*df40*/  MEMBAR.ALL.CTA ;  /* 0x0000000000007992 */ /* 0x0003ec0000008000 */
[----:B-1----:R-:W1:Y:S01]  /*df50*/  FENCE.VIEW.ASYNC.S ;  /* 0x00000000000073c6 */ /* 0x002e620000000000 */
[----:B0-----:R-:W-:Y:S01]  /*df60*/  @P1 IMAD.HI.U32 R2, R37, R36, RZ ;  /* 0x0000002425021227 */ /* 0x001fe200078e00ff */
[----:B------:R-:W-:Y:S01]  /*df70*/  ULDC.64 UR8, c[0x0][0xaf0] ;  /* 0x0002bc0000087ab9 */ /* 0x000fe20000000a00 */
[----:B------:R-:W-:-:S02]  /*df80*/  UIADD3 UR5, UR5, UR6, URZ ;  /* 0x0000000605057290 */ /* 0x000fc4000fffe03f */
[----:B------:R-:W-:Y:S01]  /*df90*/  UIMAD UR6, UR11, UR8, URZ ;  /* 0x000000080b0672a4 */ /* 0x000fe2000f8e023f */
[----:B--2---:R-:W-:Y:S01]  /*dfa0*/  @P1 SHF.R.U32.HI R0, RZ, R39, R2 ;  /* 0x00000027ff001219 */ /* 0x004fe20000011602 */
[----:B------:R-:W-:Y:S02]  /*dfb0*/  UIMAD.WIDE.U32 UR4, UR14, UR8, UR4 ;  /* 0x000000080e0472a5 */ /* 0x000fe4000f8e0004 */
[----:B------:R-:W-:Y:S01]  /*dfc0*/  UIMAD UR6, UR14, UR9, UR6 ;  /* 0x000000090e0672a4 */ /* 0x000fe2000f8e0206 */
[--C-:B------:R-:W-:Y:S01]  /*dfd0*/  SHF.R.S32.HI R3, RZ, 0x1f, R0.reuse ;  /* 0x0000001fff037819 */ /* 0x100fe20000011400 */
[----:B------:R-:W-:Y:S01]  /*dfe0*/  IMAD.MOV R21, RZ, RZ, -R0 ;  /* 0x000000ffff157224 */ /* 0x000fe200078e0a00 */
[----:B------:R-:W-:Y:S01]  /*dff0*/  ULDC.64 UR8, c[0x0][0xad8] ;  /* 0x0002b60000087ab9 */ /* 0x000fe20000000a00 */
[----:B------:R-:W-:Y:S02]  /*e000*/  UIADD3 UR5, UR5, UR6, URZ ;  /* 0x0000000605057290 */ /* 0x000fe4000fffe03f */
[-C--:B---3--:R-:W-:Y:S01]  /*e010*/  IMAD R3, R3, R32.reuse, RZ ;  /* 0x0000002003037224 */ /* 0x088fe200078e02ff */
[----:B------:R-:W-:Y:S01]  /*e020*/  R2UR UR7, R16 ;  /* 0x00000000100772ca */ /* 0x000fe200000e0000 */
[----:B------:R-:W-:Y:S01]  /*e030*/  IMAD R21, R44, R21, R37 ;  /* 0x000000152c157224 */ /* 0x000fe200078e0225 */
[----:B------:R-:W-:Y:S01]  /*e040*/  UIADD3 UR60, UR60, 0x1, URZ ;  /* 0x000000013c3c7890 */ /* 0x000fe2000fffe03f */
[C---:B------:R-:W-:Y:S01]  /*e050*/  IMAD R25, R0.reuse, R33, R3 ;  /* 0x0000002100197224 */ /* 0x040fe200078e0203 */
[----:B------:R-:W-:Y:S01]  /*e060*/  ULDC.64 UR10, c[0x0][0xa80] ;  /* 0x0002a000000a7ab9 */ /* 0x000fe20000000a00 */
[----:B------:R-:W-:Y:S01]  /*e070*/  IMAD.WIDE.U32 R2, R0, R32, UR4 ;  /* 0x0000000400027e25 */ /* 0x000fe2000f8e0020 */
[----:B------:R-:W-:Y:S01]  /*e080*/  SHF.R.S32.HI R0, RZ, 0x1f, R21 ;  /* 0x0000001fff007819 */ /* 0x000fe20000011415 */
[----:B------:R-:W-:-:S02]  /*e090*/  UIADD3 UR4, UR13, 0x34820, URZ ;  /* 0x000348200d047890 */ /* 0x000fc4000fffe03f */
        /* <DEDUP_REMOVED lines=18> */
[----:B-1----:R-:W-:Y:S01]  /*e1c0*/  SYNCS.ARRIVE.TRANS64.RED.A1T0 RZ, [UR5], RZ ;  /* 0x000000ffffff79a7 */ /* 0x002fe20008100405 */
[-C--:B------:R-:W-:Y:S01]  /*e1d0*/  ISETP.GE.AND P3, PT, R0, R45.reuse, PT ;  /* 0x0000002d0000720c */ /* 0x080fe20003f66270 */
[----:B------:R-:W-:Y:S01]  /*e1e0*/  VIADD R0, R98, 0x40 ;  /* 0x0000004062007836 */ /* 0x000fe20000000000 */
[----:B------:R-:W-:Y:S01]  /*e1f0*/  USEL UR60, UR60, URZ, UP0 ;  /* 0x0000003f3c3c7287 */ /* 0x000fe20008000000 */
[----:B------:R-:W-:Y:S01]  /*e200*/  IMAD.U32 R223, RZ, RZ, UR12 ;  /* 0x0000000cffdf7e24 */ /* 0x000fe2000f8e00ff */
[----:B------:R0:W1:Y:S01]  /*e210*/  SHFL.IDX PT, R24, R18, RZ, 0x181f ;  /* 0x00181fff12187589 */ /* 0x00006200000e0000 */
[----:B------:R-:W-:Y:S01]  /*e220*/  IMAD.U32 R16, RZ, RZ, UR7 ;  /* 0x00000007ff107e24 */ /* 0x000fe2000f8e00ff */
[----:B------:R-:W-:Y:S01]  /*e230*/  BSSY B0, `(.L_x_6893) ;  /* 0x000000e000007945 */ /* 0x000fe20003800000 */
[----:B------:R-:W-:Y:S01]  /*e240*/  SYNCS.ARRIVE.TRANS64.RED.A1T0 RZ, [UR4], RZ ;  /* 0x000000ffffff79a7 */ /* 0x000fe20008100404 */
[----:B------:R0:W2:Y:S01]  /*e250*/  SHFL.IDX PT, R25, R26, RZ, 0x181f ;  /* 0x00181fff1a197589 */ /* 0x0000a200000e0000 */
[----:B------:R-:W-:Y:S01]  /*e260*/  ISETP.GE.AND P0, PT, R0, R45, PT ;  /* 0x0000002d0000720c */ /* 0x000fe20003f06270 */
[----:B------:R-:W-:-:S12]  /*e270*/  @P1 BRA `(.L_x_6894) ;  /* 0x0000000000241947 */ /* 0x000fd80003800000 */
        /* <DEDUP_REMOVED lines=9> */
.L_x_6894:
[----:B------:R-:W-:Y:S05]  /*e310*/  BSYNC B0 ;  /* 0x0000000000007941 */ /* 0x000fea0003800000 */
.L_x_6893:
        /* <DEDUP_REMOVED lines=13> */
.L_x_6896:
[----:B------:R-:W-:Y:S05]  /*e3f0*/  BSYNC B0 ;  /* 0x0000000000007941 */ /* 0x000fea0003800000 */
.L_x_6895:
        /* <DEDUP_REMOVED lines=13> */
.L_x_6898:
[----:B------:R-:W-:Y:S05]  /*e4d0*/  BSYNC B0 ;  /* 0x0000000000007941 */ /* 0x000fea0003800000 */
.L_x_6897:
[----:B------:R-:W-:Y:S01]  /*e4e0*/  VIADD R0, R98, 0x60 ;  /* 0x0000006062007836 */ /* 0x000fe20000000000 */
[----:B0----5:R0:W0:Y:S01]  /*e4f0*/  SHFL.IDX PT, R15, R26, 0x3, 0x181f ;  /* 0x00781f001a0f7f89 */ /* 0x02102200000e0000 */
[----:B------:R-:W-:Y:S01]  /*e500*/  BSSY B0, `(.L_x_6899) ;  /* 0x000000e000007945 */ /* 0x000fe20003800000 */
[----:B------:R-:W-:Y:S02]  /*e510*/  VIADD R224, R224, 0x1 ;  /* 0x00000001e0e07836 */ /* 0x000fe40000000000 */
[----:B------:R-:W-:Y:S01]  /*e520*/  ISETP.GE.AND P0, PT, R0, R45, PT ;  /* 0x0000002d0000720c */ /* 0x000fe20003f06270 */
[----:B------:R0:W0:-:S12]  /*e530*/  SHFL.IDX PT, R14, R18, 0x3, 0x181f ;  /* 0x00781f00120e7f89 */ /* 0x00001800000e0000 */
[----:B------:R-:W-:Y:S05]  /*e540*/  @P0 BRA `(.L_x_6900) ;  /* 0x0000000000240947 */ /* 0x000fea0003800000 */
[----:B------:R-:W-:Y:S01]  /*e550*/  ULDC UR4, c[0x0][0xac8] ;  /* 0x0002b20000047ab9 */ /* 0x000fe20000000800 */
[----:B------:R-:W-:Y:S01]  /*e560*/  ULDC.64 UR6, c[0x0][0x208] ;  /* 0x0000820000067ab9 */ /* 0x000fe20000000a00 */
[----:B------:R-:W-:Y:S02]  /*e570*/  ISETP.GE.AND P2, PT, R221, UR4, PT ;  /* 0x00000004dd007c0c */ /* 0x000fe4000bf46270 */
[----:B------:R-:W-:-:S11]  /*e580*/  ISETP.GE.AND P1, PT, R220, UR4, PT ;  /* 0x00000004dc007c0c */ /* 0x000fd6000bf26270 */
[C---:B0-----:R-:W-:Y:S02]  /*e590*/  @!P2 LEA R12, P0, R221.reuse, R14, 0x1 ;  /* 0x0000000edd0ca211 */ /* 0x041fe400078008ff */
[----:B---3--:R-:W-:Y:S02]  /*e5a0*/  @!P1 IMAD.WIDE R2, R220, 0x2, R14 ;  /* 0x00000002dc029825 */ /* 0x008fe400078e020e */
[----:B------:R-:W-:-:S03]  /*e5b0*/  @!P2 LEA.HI.X R13, R221, R15, R235, 0x1, P0 ;  /* 0x0000000fdd0da211 */ /* 0x000fc600000f0ceb */
[----:B------:R0:W-:Y:S04]  /*e5c0*/  @!P1 ST.E.128 desc[UR6][R2.64], R4 ;  /* 0x0000000402009985 */ /* 0x0001e8000c101d06 */
[----:B------:R0:W-:Y:S02]  /*e5d0*/  @!P2 ST.E.128 desc[UR6][R12.64], R8 ;  /* 0x000000080c00a985 */ /* 0x0001e4000c101d06 */
.L_x_6900:
[----:B------:R-:W-:Y:S05]  /*e5e0*/  BSYNC B0 ;  /* 0x0000000000007941 */ /* 0x000fea0003800000 */
.L_x_6899:
[----:B------:R-:W5:Y:S01]  /*e5f0*/  LDC R0, c[0x0][0xc34] ;  /* 0x00030d00ff007b82 */ /* 0x000f620000000800 */
[----:B------:R-:W-:-:S13]  /*e600*/  R2UR UR4, R223 ;  /* 0x00000000df0472ca */ /* 0x000fda00000e0000 */
[----:B-----5:R-:W-:-:S13]  /*e610*/  ISETP.LE.AND P0, PT, R0, UR4, PT ;  /* 0x0000000400007c0c */ /* 0x020fda000bf03270 */
[----:B------:R-:W-:Y:S05]  /*e620*/  @!P0 BRA `(.L_x_6901) ;  /* 0xffffff2c00248947 */ /* 0x000fea000383ffff */
[----:B------:R-:W-:Y:S05]  /*e630*/  EXIT ;  /* 0x000000000000794d */ /* 0x000fea0003800000 */
.L_x_6867:
[----:B------:R-:W-:-:S08]  /*e640*/  NOP ;  /* 0x0000000000007918 */ /* 0x000fd00000000000 */
[----:B0-----:R-:W0:-:S00]  /*e650*/  USETMAXREG.DEALLOC.CTAPOOL 0x18 ;  /* 0x00000018000079c8 */ /* 0x001e0000080e0500 */
[----:B------:R-:W1:Y:S01]  /*e660*/  S2UR UR4, SR_CTAID.X ;  /* 0x00000000000479c3 */ /* 0x000e620000002500 */
[----:B0-----:R-:W-:Y:S01]  /*e670*/  IMAD.MOV.U32 R2, RZ, RZ, 0x1 ;  /* 0x00000001ff027424 */ /* 0x001fe200078e00ff */
[----:B------:R-:W-:-:S06]  /*e680*/  MOV R19, RZ ;  /* 0x000000ff00137202 */ /* 0x000fcc0000000f00 */
        /* <DEDUP_REMOVED lines=36> */
[----:B------:R-:W-:Y:S04]  /*e8d0*/  STL [R1+0x18], R3 ;  /* 0x0000180301007387 */ /* 0x000fe80000100800 */
[----:B------:R-:W-:Y:S04]  /*e8e0*/  STL [R1+0x34], RZ ;  /* 0x000034ff01007387 */ /* 0x000fe80000100800 */
[----:B------:R0:W-:Y:S02]  /*e8f0*/  STL [R1], R0 ;  /* 0x0000000001007387 */ /* 0x0001e40000100800 */
[----:B0-----:R-:W-:-:S07]  /*e900*/  LOP3.LUT R0, R2, 0x40, RZ, 0xfc, !PT ;  /* 0x0000004002007812 */ /* 0x001fce00078efcff */
.L_x_6983:
[----:B--2---:R-:W2:Y:S01]  /*e910*/  LDL R2, [R1+0x28] ;  /* 0x0000280001027983 */ /* 0x004ea20000100800 */
        /* <DEDUP_REMOVED lines=51> */
.L_x_6903:
        /* <DEDUP_REMOVED lines=20> */
.L_x_6905:
        /* <DEDUP_REMOVED lines=15> */
.L_x_6904:
        /* <DEDUP_REMOVED lines=27> */
.L_x_6999:
        /* <DEDUP_REMOVED lines=8> */
.L_x_7002:
        /* <DEDUP_REMOVED lines=22> */
.L_x_6909:
[----:B---3--:R-:W3:Y:S01]  /*f210*/  LDL R3, [R1] ;  /* 0x0000000001037983 */ /* 0x008ee20000100800 */
[----:B------:R-:W-:Y:S02]  /*f220*/  LEA R2, R19, UR36, 0x3 ;  /* 0x0000002413027c11 */ /* 0x000fe4000f8e18ff */
[----:B---3--:R-:W-:-:S04]  /*f230*/  SHF.L.U32 R3, R3, 0x1f, RZ ;  /* 0x0000001f03037819 */ /* 0x008fc800000006ff */
[----:B------:R-:W3:Y:S02]  /*f240*/  SYNCS.PHASECHK.TRANS64.TRYWAIT P0, [R2+URZ+0x34840], R3 ;  /* 0x03484003020075a7 */ /* 0x000ee4000800017f */
[----:B---3--:R-:W-:Y:S05]  /*f250*/  @!P0 BRA `(.L_x_6910) ;  /* 0x0000003800f48947 */ /* 0x008fea0003800000 */
.L_x_7003:
        /* <DEDUP_REMOVED lines=10> */
.L_x_6911:
[----:B------:R-:W-:-:S13]  /*f300*/  LOP3.LUT P0, RZ, R18, 0x2, RZ, 0xc0, !PT ;  /* 0x0000000212ff7812 */ /* 0x000fda000780c0ff */
[----:B------:R-:W-:Y:S05]  /*f310*/  @P0 BRA `(.L_x_6912) ;  /* 0x0000000000040947 */ /* 0x000fea0003800000 */
[----:B------:R-:W-:Y:S01]  /*f320*/  BPT.TRAP 0x1 ;  /* 0x000000040000795c */ /* 0x000fe20000300000 */
.L_x_6912:
        /* <DEDUP_REMOVED lines=10> */
[----:B------:R-:W-:Y:S01]  /*f3d0*/  PLOP3.LUT P0, PT, PT, PT, PT, 0x80, 0x0 ;  /* 0x000000000000781c */ /* 0x000fe20003f0f070 */
[----:B------:R-:W-:Y:S01]  /*f3e0*/  IMAD.MOV.U32 R17, RZ, RZ, R0 ;  /* 0x000000ffff117224 */ /* 0x000fe200078e0000 */
[----:B------:R-:W-:-:S02]  /*f3f0*/  LOP3.LUT R18, R18, 0xfffffff7, RZ, 0xc0, !PT ;  /* 0xfffffff712127812 */ /* 0x000fc400078ec0ff */
[----:B------:R-:W-:-:S09]  /*f400*/  UIADD3 UR9, UR9, 0x34830, URZ ;  /* 0x0003483009097890 */ /* 0x000fd2000fffe03f */
        /* <DEDUP_REMOVED lines=11> */
[----:B------:R-:W-:-:S03]  /*f4c0*/  UIADD3 UR14, UR6, 0x23c00, URZ ;  /* 0x00023c00060e7890 */ /* 0x000fc6000fffe03f */
[----:B------:R-:W-:Y:S01]  /*f4d0*/  UMOV UR6, 0x0 ;  /* 0x0000000000067882 */ /* 0x000fe20000000000 */
[----:B---3--:R-:W-:-:S13]  /*f4e0*/  R2UR UR11, R4 ;  /* 0x00000000040b72ca */ /* 0x008fda00000e0000 */
[----:B------:R-:W-:-:S03]  /*f4f0*/  UIMAD UR11, UR11, 0xb0, UR7 ;  /* 0x000000b00b0b78a4 */ /* 0x000fc6000f8e0207 */
[----:B------:R-:W-:-:S06]  /*f500*/  UMOV UR7, 0x14f00000 ;  /* 0x14f0000000077882 */ /* 0x000fcc0000000000 */
[----:B------:R0:W-:Y:S02]  /*f510*/  UTMALDG.4D.MULTICAST [UR8], [UR4], UR16, desc[UR6] ;  /* 0x00000608040073b4 */ /* 0x0001e40008019810 */
[----:B0-----:R-:W-:Y:S01]  /*f520*/  UMOV UR8, UR14 ;  /* 0x0000000e00087c82 */ /* 0x001fe20008000000 */
[----:B------:R-:W-:Y:S02]  /*f530*/  UMOV UR10, UR15 ;  /* 0x0000000f000a7c82 */ /* 0x000fe40008000000 */
[----:B------:R3:W-:Y:S02]  /*f540*/  UTMALDG.4D.MULTICAST [UR8], [UR4], UR16, desc[UR6] ;  /* 0x00000608040073b4 */ /* 0x0007e40008019810 */
[----:B---3--:R-:W-:Y:S01]  /*f550*/  NOP ;  /* 0x0000000000007918 */ /* 0x008fe20000000000 */
.L_x_6907:
        /* <DEDUP_REMOVED lines=22> */
.L_x_6913:
[----:B0-----:R-:W3:Y:S01]  /*f6c0*/  LDL.LU R4, [R1+0x14] ;  /* 0x0000140001047983 */ /* 0x001ee20000300800 */
[----:B-1----:R-:W-:Y:S01]  /*f6d0*/  SHF.R.S32.HI R0, RZ, 0x1f, R16 ;  /* 0x0000001fff007819 */ /* 0x002fe20000011410 */
[----:B------:R-:W-:Y:S01]  /*f6e0*/  ULDC.64 UR4, c[0x0][0x2d8] ;  /* 0x0000b60000047ab9 */ /* 0x000fe20000000a00 */
[----:B------:R-:W0:Y:S01]  /*f6f0*/  LDC R8, c[0x0][0x448] ;  /* 0x00011200ff087b82 */ /* 0x000e220000000800 */
        /* <DEDUP_REMOVED lines=39> */
[----:B------:R-:W-:Y:S01]  /*f970*/  IMAD R6, R6, UR4, RZ ;  /* 0x0000000406067c24 */ /* 0x000fe2000f8e02ff */
[----:B-1----:R-:W-:-:S03]  /*f980*/  SHF.L.U32 R9, R9, 0x3, RZ ;  /* 0x0000000309097819 */ /* 0x002fc600000006ff */
[----:B------:R-:W-:Y:S01]  /*f990*/  IMAD R4, R4, UR5, R6 ;  /* 0x0000000504047c24 */ /* 0x000fe2000f8e0206 */
[----:B------:R-:W-:Y:S01]  /*f9a0*/  ULDC.64 UR4, c[0x0][0x2c8] ;  /* 0x0000b20000047ab9 */ /* 0x000fe20000000a00 */
[----:B------:R-:W-:Y:S02]  /*f9b0*/  LOP3.LUT R9, R9, 0x38, RZ, 0xc0, !PT ;  /* 0x0000003809097812 */ /* 0x000fe400078ec0ff */
[----:B------:R-:W-:Y:S01]  /*f9c0*/  IMAD.IADD R3, R3, 0x1, R4 ;  /* 0x0000000103037824 */ /* 0x000fe200078e0204 */
[----:B------:R-:W-:Y:S02]  /*f9d0*/  SHF.R.S32.HI R4, RZ, 0x1f, R0 ;  /* 0x0000001fff047819 */ /* 0x000fe40000011400 */
[----:B------:R-:W-:Y:S01]  /*f9e0*/  LOP3.LUT R9, R9, 0x40, RZ, 0xfc, !PT ;  /* 0x0000004009097812 */ /* 0x000fe200078efcff */
        /* <DEDUP_REMOVED lines=89> */
[----:B------:R0:W1:Y:S04]  /*ff80*/  SHFL.IDX PT, R5, R2, 0x7, 0x181f ;  /* 0x00f81f0002057f89 */ /* 0x00006800000e0000 */
[----:B------:R0:W-:Y:S04]  /*ff90*/  @!P2 LDGSTS.E.BYPASS.LTC128B.128 [R9+0x19400], desc[UR6][R6.64], !P0 ;  /* 0x194000000609afae */ /* 0x0001e8000c101d46 */
[----:B------:R0:W-:Y:S02]  /*ffa0*/  @!P2 LDGSTS.E.BYPASS.LTC128B.128 [R9+0x1d400], desc[UR6][R6.64+0x80], !P1 ;  /* 0x1d4000800609afae */ /* 0x0001e4000c901d46 */
.L_x_7020:
[----:B------:R-:W-:Y:S01]  /*ffb0*/  VIADD R4, R4, 0x70 ;  /* 0x0000007004047836 */ /* 0x000fe20000000000 */
[----:B------:R-:W-:Y:S04]  /*ffc0*/  BSSY B0, `(.L_x_6915) ;  /* 0x000000b000007945 */ /* 0x000fe80003800000 */
[----:B------:R-:W-:-:S13]  /*ffd0*/  ISETP.GE.AND P2, PT, R4, R3, PT ;  /* 0x000000030400720c */ /* 0x000fda0003f46270 */
[----:B------:R-:W-:Y:S05]  /*ffe0*/  @P2 BRA `(.L_x_6916) ;  /* 0x0000000000202947 */ /* 0x000fea0003800000 */
[----:B0-----:R-:W-:Y:S01]  /*fff0*/  LEA R2, P2, R10, R0, 0x1 ;  /* 0x000000000a027211 */ /* 0x001fe200078408ff */
[----:B------:R-:W-:-:S04]  /*10000*/  ULDC.64 UR4, c[0x0][0x208] ;  /* 0x0000820000047ab9 */ /* 0x000fc80000000a00 */
[----:B-1----:R-:W-:-:S05]  /*10010*/  IMAD.X R3, RZ, RZ, R5, P2 ;  /* 0x000000ffff037224 */ /* 0x002fca00010e0605 */
[----:B------:R-:W-:Y:S01]  /*10020*/  @!PT LDS RZ, [RZ] ;  /* 0x00000000fffff984 */ /* 0x000fe20000000800 */
[----:B------:R-:W-:Y:S01]  /*10030*/  @!PT LDS RZ, [RZ] ;  /* 0x00000000fffff984 */ /* 0x000fe20000000800 */
[----:B------:R-:W-:Y:S01]  /*10040*/  @!PT LDS RZ, [RZ] ;  /* 0x00000000fffff984 */ /* 0x000fe20000000800 */
[----:B------:R2:W-:Y:S04]  /*10050*/  LDGSTS.E.BYPASS.LTC128B.128 [R9+0x19c00], desc[UR4][R2.64], !P0 ;  /* 0x19c0000002097fae */ /* 0x0005e8000c101d44 */
[----:B------:R2:W-:Y:S02]  /*10060*/  LDGSTS.E.BYPASS.LTC128B.128 [R9+0x1dc00], desc[UR4][R2.64+0x80], !P1 ;  /* 0x1dc0008002097fae */ /* 0x0005e4000c901d44 */
.L_x_6916:
[----:B------:R-:W-:Y:S05]  /*10070*/  BSYNC B0 ;  /* 0x0000000000007941 */ /* 0x000fea0003800000 */
.L_x_6915:
[----:B0-2---:R-:W2:Y:S01]  /*10080*/  LDL R2, [R1+0x34] ;  /* 0x0000340001027983 */ /* 0x005ea20000100800 */
[----:B------:R-:W-:Y:S01]  /*10090*/  NOP ;  /* 0x0000000000007918 */ /* 0x000fe20000000000 */
[----:B------:R-:W-:Y:S02]  /*100a0*/  SYNCS.ARRIVE.TRANS64.RED.A0T1 RZ, [UR36+0x34800], RZ ;  /* 0x034800ffffff79a7 */ /* 0x000fe40008200424 */
[----:B------:R-:W-:Y:S01]  /*100b0*/  ARRIVES.LDGSTSBAR.64.TRANSCNT [UR36+0x34800] ;  /* 0x03480000ff0079b0 */ /* 0x000fe20008000aa4 */
[----:B--2---:R-:W-:-:S04]  /*100c0*/  LOP3.LUT R0, R2, 0x1, RZ, 0xc, !PT ;  /* 0x0000000102007812 */ /* 0x004fc800078e0cff */
[----:B------:R-:W-:Y:S01]  /*100d0*/  SHF.L.U32 R0, R0, 0x1f, RZ ;  /* 0x0000001f00007819 */ /* 0x000fe200000006ff */
[----:B------:R-:W-:Y:S01]  /*100e0*/  NOP ;  /* 0x0000000000007918 */ /* 0x000fe20000000000 */
[----:B------:R-:W2:Y:S01]  /*100f0*/  LDL.LU R2, [R1+0x30] ;  /* 0x0000300001027983 */ /* 0x000ea20000300800 */
[----:B------:R-:W-:Y:S01]  /*10100*/  SYNCS.ARRIVE.TRANS64.A1T0 RZ, [UR36+0x34800], RZ ;  /* 0x034800ffffff79a7 */ /* 0x000fe20008100024 */
[----:B------:R-:W-:Y:S01]  /*10110*/  BSSY B0, `(.L_x_6917) ;  /* 0x0000004000007945 */ /* 0x000fe20003800000 */
[----:B------:R-:W0:Y:S01]  /*10120*/  SYNCS.PHASECHK.TRANS64.TRYWAIT P0, [UR36+0x34820], R0 ;  /* 0x03482000ff0075a7 */ /* 0x000e220008000164 */
[----:B--2---:R-:W-:Y:S02]  /*10130*/  ISETP.GE.AND P1, PT, R2, 0xb1, PT ;  /* 0x000000b10200780c */ /* 0x004fe40003f26270 */
[----:B0-----:R-:W-:Y:S11]  /*10140*/  @!P0 BRA `(.L_x_6918) ;  /* 0x0000003800208947 */ /* 0x001ff60003800000 */
.L_x_7021:
[----:B------:R-:W-:Y:S05]  /*10150*/  BSYNC B0 ;  /* 0x0000000000007941 */ /* 0x000fea0003800000 */
.L_x_6917:
[----:B------:R-:W-:Y:S05]  /*10160*/  @!P1 BRA `(.L_x_6919) ;  /* 0x00000020002c9947 */ /* 0x000fea0003800000 */
[----:B------:R-:W2:Y:S01]  /*10170*/  LDL R2, [R1+0x24] ;  /* 0x0000240001027983 */ /* 0x000ea20000100800 */
[----:B0-----:R-:W-:Y:S01]  /*10180*/  IMAD.MOV.U32 R0, RZ, RZ, 0x1 ;  /* 0x00000001ff007424 */ /* 0x001fe200078e00ff */
[----:B--2---:R-:W-:-:S04]  /*10190*/  IADD3 R9, -R2, RZ, RZ ;  /* 0x000000ff02097210 */ /* 0x004fc80007ffe1ff */
[----:B------:R-:W-:-:S05]  /*101a0*/  VIADDMNMX R9, R9, R0, 0xffffffff, !PT ;  /* 0xffffffff09097446 */ /* 0x000fca0007800100 */
[----:B------:R-:W-:-:S05]  /*101b0*/  IMAD.IADD R0, R2, 0x1, R9 ;  /* 0x0000000102007824 */ /* 0x000fca00078e0209 */
[----:B------:R-:W-:-:S04]  /*101c0*/  LOP3.LUT R0, R0, 0x1, RZ, 0xc0, !PT ;  /* 0x0000000100007812 */ /* 0x000fc800078ec0ff */
[----:B------:R-:W-:Y:S01]  /*101d0*/  ISETP.NE.U32.AND P0, PT, R0, 0x1, PT ;  /* 0x000000010000780c */ /* 0x000fe20003f05070 */
[----:B------:R-:W-:-:S12]  /*101e0*/  VIADD R0, R2, 0xfffffffe ;  /* 0xfffffffe02007836 */ /* 0x000fd80000000000 */
[----:B------:R-:W-:Y:S05]  /*101f0*/  @P0 BRA `(.L_x_6920) ;  /* 0x0000000800ac0947 */ /* 0x000fea0003800000 */
[----:B------:R-:W2:Y:S01]  /*10200*/  LDL R2, [R1] ;  /* 0x0000000001027983 */ /* 0x000ea20000100800 */
        /* <DEDUP_REMOVED lines=12> */
[----:B-1----:R-:W0:Y:S01]  /*102d0*/  LDC R5, c[0x0][0x43c] ;  /* 0x00010f00ff057b82 */ /* 0x002e220000000800 */
        /* <DEDUP_REMOVED lines=19> */
.L_x_6923:
[----:B------:R-:W-:Y:S01]  /*10410*/  LEA R3, R6, UR36, 0x3 ;  /* 0x0000002406037c11 */ /* 0x000fe2000f8e18ff */
[----:B------:R-:W-:Y:S01]  /*10420*/  BSSY B1, `(.L_x_6924) ;  /* 0x0000004000017945 */ /* 0x000fe20003800000 */
[----:B------:R-:W-:-:S04]  /*10430*/  SHF.L.U32 R2, R8, 0x1f, RZ ;  /* 0x0000001f08027819 */ /* 0x000fc800000006ff */
[----:B------:R-:W2:Y:S02]  /*10440*/  SYNCS.PHASECHK.TRANS64.TRYWAIT P0, [R3+URZ+0x34840], R2 ;  /* 0x03484002030075a7 */ /* 0x000ea4000800017f */
[----:B--2---:R-:W-:Y:S05]  /*10450*/  @!P0 BRA `(.L_x_6925) ;  /* 0x0000003400748947 */ /* 0x004fea0003800000 */
.L_x_7022:
[----:B------:R-:W-:Y:S05]  /*10460*/  BSYNC B1 ;  /* 0x0000000000017941 */ /* 0x000fea0003800000 */
.L_x_6924:
[----:B01----:R-:W3:Y:S01]  /*10470*/  LDL R5, [R1+0x18] ;  /* 0x0000180001057983 */ /* 0x003ee20000100800 */
[----:B------:R-:W0:Y:S02]  /*10480*/  S2R R7, SR_TID.X ;  /* 0x0000000000077919 */ /* 0x000e240000002100 */
        /* <DEDUP_REMOVED lines=8> */
.L_x_6926:
[----:B------:R-:W-:Y:S01]  /*10510*/  LOP3.LUT P0, RZ, R18, 0x2, RZ, 0xc0, !PT ;  /* 0x0000000212ff7812 */ /* 0x000fe2000780c0ff */
[----:B------:R-:W-:-:S12]  /*10520*/  BSSY B1, `(.L_x_6927) ;  /* 0x0000003000017945 */ /* 0x000fd80003800000 */
[----:B------:R-:W-:Y:S05]  /*10530*/  @P0 BRA `(.L_x_6928) ;  /* 0x0000000000040947 */ /* 0x000fea0003800000 */
[----:B------:R-:W-:Y:S01]  /*10540*/  BPT.TRAP 0x1 ;  /* 0x000000040000795c */ /* 0x000fe20000300000 */
.L_x_6928:
[----:B------:R-:W-:Y:S05]  /*10550*/  BSYNC B1 ;  /* 0x0000000000017941 */ /* 0x000fea0003800000 */
.L_x_6927:
        /* <DEDUP_REMOVED lines=19> */
.L_x_6929:
        /* <DEDUP_REMOVED lines=17> */
.L_x_6930:
        /* <DEDUP_REMOVED lines=16> */
.L_x_7023:
[----:B------:R-:W-:Y:S05]  /*108a0*/  BSYNC B1 ;  /* 0x0000000000017941 */ /* 0x000fea0003800000 */
.L_x_6931:
[----:B------:R-:W1:Y:S02]  /*108b0*/  S2R R5, SR_TID.X ;  /* 0x0000000000057919 */ /* 0x000e640000002100 */
[----:B-1----:R-:W-:-:S04]  /*108c0*/  LOP3.LUT R5, R5, 0x7f, RZ, 0xc0, !PT ;  /* 0x0000007f05057812 */ /* 0x002fc800078ec0ff */
[----:B------:R-:W-:-:S13]  /*108d0*/  ISETP.NE.AND P0, PT, R5, RZ, PT ;  /* 0x000000ff0500720c */ /* 0x000fda0003f05270 */
[----:B0-----:R-:W-:-:S04]  /*108e0*/  @!P0 IMAD.MOV.U32 R3, RZ, RZ, 0xb000 ;  /* 0x0000b000ff038424 */ /* 0x001fc800078e00ff */
[----:B------:R0:W-:Y:S01]  /*108f0*/  @!P0 SYNCS.ARRIVE.TRANS64 RZ, [R2+URZ+0x34850], R3 ;  /* 0x0348500302ff89a7 */ /* 0x0001e2000800003f */
[----:B------:R-:W-:Y:S05]  /*10900*/  @P1 BRA `(.L_x_6933) ;  /* 0x0000000000041947 */ /* 0x000fea0003800000 */
[----:B------:R-:W-:Y:S01]  /*10910*/  BPT.TRAP 0x1 ;  /* 0x000000040000795c */ /* 0x000fe20000300000 */
.L_x_6933:
[----:B------:R-:W-:Y:S01]  /*10920*/  LOP3.LUT P0, RZ, R18, 0x2, RZ, 0xc0, !PT ;  /* 0x0000000212ff7812 */ /* 0x000fe2000780c0ff */
[----:B------:R-:W-:-:S12]  /*10930*/  BSSY B1, `(.L_x_6934) ;  /* 0x0000003000017945 */ /* 0x000fd80003800000 */
[----:B------:R-:W-:Y:S05]  /*10940*/  @P0 BRA `(.L_x_6935) ;  /* 0x0000000000040947 */ /* 0x000fea0003800000 */
[----:B------:R-:W-:Y:S01]  /*10950*/  BPT.TRAP 0x1 ;  /* 0x000000040000795c */ /* 0x000fe20000300000 */
.L_x_6935:
[----:B------:R-:W-:Y:S05]  /*10960*/  BSYNC B1 ;  /* 0x0000000000017941 */ /* 0x000fea0003800000 */
.L_x_6934:
        /* <DEDUP_REMOVED lines=19> */
.L_x_6936:
        /* <DEDUP_REMOVED lines=16> */
.L_x_6937:
        /* <DEDUP_REMOVED lines=12> */
.L_x_6922:
[----:B------:R-:W-:Y:S05]  /*10c60*/  BSYNC B0 ;  /* 0x0000000000007941 */ /* 0x000fea0003800000 */
.L_x_6921:
[----:B0-----:R-:W2:Y:S01]  /*10c70*/  LDL.LU R0, [R1+0x24] ;  /* 0x0000240001007983 */ /* 0x001ea20000300800 */
[----:B------:R-:W-:-:S03]  /*10c80*/  IMAD.MOV.U32 R19, RZ, RZ, R6 ;  /* 0x000000ffff137224 */ /* 0x000fc600078e0006 */
[----:B------:R0:W-:Y:S02]  /*10c90*/  STL [R1], R8 ;  /* 0x0000000801007387 */ /* 0x0001e40000100800 */
[----:B0-2---:R-:W-:-:S07]  /*10ca0*/  VIADD R0, R0, 0xfffffffd ;  /* 0xfffffffd00007836 */ /* 0x005fce0000000000 */
.L_x_6920:
[----:B------:R-:W2:Y:S01]  /*10cb0*/  LDL.LU R2, [R1+0x20] ;  /* 0x0000200001027983 */ /* 0x000ea20000300800 */
[----:B------:R-:W-:Y:S01]  /*10cc0*/  IMAD.MOV R9, RZ, RZ, -R9 ;  /* 0x000000ffff097224 */ /* 0x000fe200078e0a09 */
[----:B------:R-:W-:Y:S04]  /*10cd0*/  BSSY B0, `(.L_x_6919) ;  /* 0x0000154000007945 */ /* 0x000fe80003800000 */
[----:B--2---:R-:W-:-:S13]  /*10ce0*/  ISETP.NE.AND P0, PT, R2, R9, PT ;  /* 0x000000090200720c */ /* 0x004fda0003f05270 */
[----:B------:R-:W-:Y:S05]  /*10cf0*/  @!P0 BRA `(.L_x_6938) ;  /* 0x0000001400448947 */ /* 0x000fea0003800000 */
[----:B------:R-:W-:-:S07]  /*10d00*/  IMAD.MOV.U32 R6, RZ, RZ, R17 ;  /* 0x000000ffff067224 */ /* 0x000fce00078e0011 */
.L_x_6973:
[----:B--2---:R-:W2:Y:S01]  /*10d10*/  LDL R2, [R1] ;  /* 0x0000000001027983 */ /* 0x004ea20000100800 */
[----:B------:R-:W-:Y:S01]  /*10d20*/  LOP3.LUT P1, RZ, R18, 0x8, RZ, 0xc0, !PT ;  /* 0x0000000812ff7812 */ /* 0x000fe2000782c0ff */
[----:B------:R-:W-:Y:S01]  /*10d30*/  VIADD R4, R19, 0x1 ;  /* 0x0000000113047836 */ /* 0x000fe20000000000 */
[----:B------:R-:W-:Y:S04]  /*10d40*/  BSSY B1, `(.L_x_6939) ;  /* 0x00000a3000017945 */ /* 0x000fe80003800000 */
[----:B------:R-:W-:-:S04]  /*10d50*/  ISETP.NE.AND P0, PT, R4, 0x2, PT ;  /* 0x000000020400780c */ /* 0x000fc80003f05270 */
[----:B-1----:R-:W-:Y:S02]  /*10d60*/  SEL R5, RZ, 0x1, P0 ;  /* 0x00000001ff057807 */ /* 0x002fe40000000000 */
[----:B------:R-:W-:Y:S02]  /*10d70*/  SEL R4, R4, RZ, P0 ;  /* 0x000000ff04047207 */ /* 0x000fe40000000000 */
[----:B--2---:R-:W-:Y:S01]  /*10d80*/  LOP3.LUT R5, R2, R5, RZ, 0x3c, !PT ;  /* 0x0000000502057212 */ /* 0x004fe200078e3cff */
[----:B0-----:R-:W-:Y:S06]  /*10d90*/  @!P1 BRA `(.L_x_6940) ;  /* 0x0000000800749947 */ /* 0x001fec0003800000 */
[----:B------:R-:W-:Y:S01]  /*10da0*/  LOP3.LUT P1, RZ, R18, 0x4, RZ, 0xc0, !PT ;  /* 0x0000000412ff7812 */ /* 0x000fe2000782c0ff */
[----:B------:R-:W-:-:S12]  /*10db0*/  IMAD.MOV.U32 R8, RZ, RZ, R0 ;  /* 0x000000ffff087224 */ /* 0x000fd800078e0000 */
        /* <DEDUP_REMOVED lines=22> */
.L_x_6941:
[----:B------:R-:W-:Y:S01]  /*10f20*/  LEA R3, R4, UR36, 0x3 ;  /* 0x0000002404037c11 */ /* 0x000fe2000f8e18ff */
[----:B------:R-:W-:Y:S01]  /*10f30*/  BSSY B2, `(.L_x_6942) ;  /* 0x0000004000027945 */ /* 0x000fe20003800000 */
[----:B------:R-:W-:-:S04]  /*10f40*/  SHF.L.U32 R2, R5, 0x1f, RZ ;  /* 0x0000001f05027819 */ /* 0x000fc800000006ff */
[----:B------:R-:W1:Y:S02]  /*10f50*/  SYNCS.PHASECHK.TRANS64.TRYWAIT P0, [R3+URZ+0x34840], R2 ;  /* 0x03484002030075a7 */ /* 0x000e64000800017f */
[----:B-1----:R-:W-:Y:S05]  /*10f60*/  @!P0 BRA `(.L_x_6943) ;  /* 0x0000002800d88947 */ /* 0x002fea0003800000 */
.L_x_7024:
[----:B------:R-:W-:Y:S05]  /*10f70*/  BSYNC B2 ;  /* 0x0000000000027941 */ /* 0x000fea0003800000 */
.L_x_6942:
        /* <DEDUP_REMOVED lines=10> */
.L_x_6944:
[----:B------:R-:W-:Y:S01]  /*11020*/  LOP3.LUT P0, RZ, R18, 0x2, RZ, 0xc0, !PT ;  /* 0x0000000212ff7812 */ /* 0x000fe2000780c0ff */
[----:B------:R-:W-:-:S12]  /*11030*/  BSSY B2, `(.L_x_6945) ;  /* 0x0000003000027945 */ /* 0x000fd80003800000 */
[----:B------:R-:W-:Y:S05]  /*11040*/  @P0 BRA `(.L_x_6946) ;  /* 0x0000000000040947 */ /* 0x000fea0003800000 */
[----:B------:R-:W-:Y:S01]  /*11050*/  BPT.TRAP 0x1 ;  /* 0x000000040000795c */ /* 0x000fe20000300000 */
.L_x_6946:
[----:B------:R-:W-:Y:S05]  /*11060*/  BSYNC B2 ;  /* 0x0000000000027941 */ /* 0x000fea0003800000 */
.L_x_6945:
[----:B------:R-:W0:Y:S01]  /*11070*/  S2R R2, SR_CgaCtaId ;  /* 0x0000000000027919 */ /* 0x000e220000008800 */
[----:B------:R-:W-:Y:S01]  /*11080*/  IMAD.MOV.U32 R10, RZ, RZ, RZ ;  /* 0x000000ffff0a7224 */ /* 0x000fe200078e00ff */
[----:B------:R-:W-:Y:S01]  /*11090*/  UIADD3 UR4, UP0, UR38, 0x370, URZ ;  /* 0x0000037026047890 */ /* 0x000fe2000ff1e03f */
[----:B------:R-:W-:Y:S01]  /*110a0*/  PLOP3.LUT P0, PT, PT, PT, PT, 0x80, 0x0 ;  /* 0x000000000000781c */ /* 0x000fe20003f0f070 */
[----:B------:R-:W1:Y:S01]  /*110b0*/  S2R R7, SR_CgaCtaId ;  /* 0x0000000000077919 */ /* 0x000e620000008800 */
[----:B------:R-:W-:Y:S01]  /*110c0*/  IADD3 R3, R3, 0x34830, RZ ;  /* 0x0003483003037810 */ /* 0x000fe20007ffe0ff */
[----:B------:R-:W-:Y:S01]  /*110d0*/  UIADD3.X UR5, URZ, UR39, URZ, UP0, !UPT ;  /* 0x000000273f057290 */ /* 0x000fe200087fe43f */
[----:B------:R-:W-:Y:S01]  /*110e0*/  R2UR UR10, R10 ;  /* 0x000000000a0a72ca */ /* 0x000fe200000e0000 */
[----:B------:R-:W-:Y:S01]  /*110f0*/  UMOV UR6, 0x30000 ;  /* 0x0003000000067882 */ /* 0x000fe20000000000 */
[----:B------:R-:W-:Y:S01]  /*11100*/  UMOV UR14, 0x0 ;  /* 0x00000000000e7882 */ /* 0x000fe20000000000 */
[----:B------:R-:W-:Y:S01]  /*11110*/  UMOV UR15, 0x14f00000 ;  /* 0x14f00000000f7882 */ /* 0x000fe20000000000 */
[----:B0-----:R-:W-:-:S02]  /*11120*/  LOP3.LUT R2, R2, 0x1, RZ, 0xc0, !PT ;  /* 0x0000000102027812 */ /* 0x001fc400078ec0ff */
[----:B-1----:R-:W-:-:S03]  /*11130*/  LOP3.LUT R7, R7, 0x1, RZ, 0xc0, !PT ;  /* 0x0000000107077812 */ /* 0x002fc600078ec0ff */
[----:B------:R-:W-:-:S04]  /*11140*/  IMAD R2, R2, 0x1600, RZ ;  /* 0x0000160002027824 */ /* 0x000fc800078e02ff */
[----:B------:R-:W-:Y:S02]  /*11150*/  IMAD R2, R4, 0x5800, R2 ;  /* 0x0000580004027824 */ /* 0x000fe400078e0202 */
[----:B------:R-:W-:-:S03]  /*11160*/  IMAD R7, R7, 0x58, RZ ;  /* 0x0000005807077824 */ /* 0x000fc600078e02ff */
[----:B------:R-:W-:Y:S01]  /*11170*/  LEA R2, R2, UR36, 0x1 ;  /* 0x0000002402027c11 */ /* 0x000fe2000f8e08ff */
[----:B------:R-:W-:-:S04]  /*11180*/  IMAD R7, R8, 0xb0, R7 ;  /* 0x000000b008077824 */ /* 0x000fc800078e0207 */
[----:B------:R-:W-:-:S07]  /*11190*/  VIADD R9, R2, 0x1e400 ;  /* 0x0001e40002097836 */ /* 0x000fce0000000000 */
.L_x_6947:
        /* <DEDUP_REMOVED lines=17> */
.L_x_6948:
        /* <DEDUP_REMOVED lines=16> */
.L_x_7025:
[----:B------:R-:W-:Y:S05]  /*113b0*/  BSYNC B2 ;  /* 0x0000000000027941 */ /* 0x000fea0003800000 */
.L_x_6949:
[----:B------:R-:W1:Y:S02]  /*113c0*/  S2R R7, SR_TID.X ;  /* 0x0000000000077919 */ /* 0x000e640000002100 */
[----:B-1----:R-:W-:-:S04]  /*113d0*/  LOP3.LUT R7, R7, 0x7f, RZ, 0xc0, !PT ;  /* 0x0000007f07077812 */ /* 0x002fc800078ec0ff */
[----:B------:R-:W-:-:S13]  /*113e0*/  ISETP.NE.AND P0, PT, R7, RZ, PT ;  /* 0x000000ff0700720c */ /* 0x000fda0003f05270 */
[----:B0-----:R-:W-:-:S04]  /*113f0*/  @!P0 IMAD.MOV.U32 R3, RZ, RZ, 0xb000 ;  /* 0x0000b000ff038424 */ /* 0x001fc800078e00ff */
[----:B------:R0:W-:Y:S01]  /*11400*/  @!P0 SYNCS.ARRIVE.TRANS64 RZ, [R2+URZ+0x34850], R3 ;  /* 0x0348500302ff89a7 */ /* 0x0001e2000800003f */
[----:B------:R-:W-:Y:S05]  /*11410*/  @P1 BRA `(.L_x_6951) ;  /* 0x0000000000041947 */ /* 0x000fea0003800000 */
[----:B------:R-:W-:Y:S01]  /*11420*/  BPT.TRAP 0x1 ;  /* 0x000000040000795c */ /* 0x000fe20000300000 */
.L_x_6951:
[----:B------:R-:W-:Y:S01]  /*11430*/  LOP3.LUT P0, RZ, R18, 0x2, RZ, 0xc0, !PT ;  /* 0x0000000212ff7812 */ /* 0x000fe2000780c0ff */
[----:B------:R-:W-:-:S12]  /*11440*/  BSSY B2, `(.L_x_6952) ;  /* 0x0000003000027945 */ /* 0x000fd80003800000 */
[----:B------:R-:W-:Y:S05]  /*11450*/  @P0 BRA `(.L_x_6953) ;  /* 0x0000000000040947 */ /* 0x000fea0003800000 */
[----:B------:R-:W-:Y:S01]  /*11460*/  BPT.TRAP 0x1 ;  /* 0x000000040000795c */ /* 0x000fe20000300000 */
.L_x_6953:
[----:B------:R-:W-:Y:S05]  /*11470*/  BSYNC B2 ;  /* 0x0000000000027941 */ /* 0x000fea0003800000 */
.L_x_6952:
        /* <DEDUP_REMOVED lines=19> */
.L_x_6954:
        /* <DEDUP_REMOVED lines=16> */
.L_x_6955:
        /* <DEDUP_REMOVED lines=12> */
.L_x_6940:
[----:B------:R-:W-:Y:S05]  /*11770*/  BSYNC B1 ;  /* 0x0000000000017941 */ /* 0x000fea0003800000 */
.L_x_6939:
        /* <DEDUP_REMOVED lines=33> */
.L_x_6958:
[----:B------:R-:W-:Y:S01]  /*11990*/  LEA R3, R19, UR36, 0x3 ;  /* 0x0000002413037c11 */ /* 0x000fe2000f8e18ff */
[----:B------:R-:W-:Y:S01]  /*119a0*/  BSSY B2, `(.L_x_6959) ;  /* 0x0000004000027945 */ /* 0x000fe20003800000 */
[----:B------:R-:W-:-:S04]  /*119b0*/  SHF.L.U32 R2, R9, 0x1f, RZ ;  /* 0x0000001f09027819 */ /* 0x000fc800000006ff */
[----:B------:R-:W2:Y:S02]  /*119c0*/  SYNCS.PHASECHK.TRANS64.TRYWAIT P0, [R3+URZ+0x34840], R2 ;  /* 0x03484002030075a7 */ /* 0x000ea4000800017f */
[----:B--2---:R-:W-:Y:S05]  /*119d0*/  @!P0 BRA `(.L_x_6960) ;  /* 0x0000002000648947 */ /* 0x004fea0003800000 */
.L_x_7026:
[----:B------:R-:W-:Y:S05]  /*119e0*/  BSYNC B2 ;  /* 0x0000000000027941 */ /* 0x000fea0003800000 */
.L_x_6959:
        /* <DEDUP_REMOVED lines=10> */
.L_x_6961:
[----:B------:R-:W-:Y:S01]  /*11a90*/  LOP3.LUT P0, RZ, R18, 0x2, RZ, 0xc0, !PT ;  /* 0x0000000212ff7812 */ /* 0x000fe2000780c0ff */
[----:B------:R-:W-:-:S12]  /*11aa0*/  BSSY B2, `(.L_x_6962) ;  /* 0x0000003000027945 */ /* 0x000fd80003800000 */
[----:B------:R-:W-:Y:S05]  /*11ab0*/  @P0 BRA `(.L_x_6963) ;  /* 0x0000000000040947 */ /* 0x000fea0003800000 */
[----:B------:R-:W-:Y:S01]  /*11ac0*/  BPT.TRAP 0x1 ;  /* 0x000000040000795c */ /* 0x000fe20000300000 */
.L_x_6963:
[----:B------:R-:W-:Y:S05]  /*11ad0*/  BSYNC B2 ;  /* 0x0000000000027941 */ /* 0x000fea0003800000 */
.L_x_6962:
[----:B------:R-:W0:Y:S01]  /*11ae0*/  S2R R2, SR_CgaCtaId ;  /* 0x0000000000027919 */ /* 0x000e220000008800 */
[----:B------:R-:W-:Y:S01]  /*11af0*/  IMAD.MOV.U32 R10, RZ, RZ, RZ ;  /* 0x000000ffff0a7224 */ /* 0x000fe200078e00ff */
[----:B------:R-:W-:Y:S01]  /*11b00*/  UIADD3 UR4, UP0, UR38, 0x370, URZ ;  /* 0x0000037026047890 */ /* 0x000fe2000ff1e03f */
[----:B------:R-:W-:Y:S01]  /*11b10*/  PLOP3.LUT P0, PT, PT, PT, PT, 0x80, 0x0 ;  /* 0x000000000000781c */ /* 0x000fe20003f0f070 */
[----:B------:R-:W1:Y:S01]  /*11b20*/  S2R R7, SR_CgaCtaId ;  /* 0x0000000000077919 */ /* 0x000e620000008800 */
[----:B------:R-:W-:Y:S01]  /*11b30*/  VIADD R3, R3, 0x34830 ;  /* 0x0003483003037836 */ /* 0x000fe20000000000 */
[----:B------:R-:W-:Y:S01]  /*11b40*/  R2UR UR10, R10 ;  /* 0x000000000a0a72ca */ /* 0x000fe200000e0000 */
[----:B------:R-:W-:Y:S01]  /*11b50*/  UIADD3.X UR5, URZ, UR39, URZ, UP0, !UPT ;  /* 0x000000273f057290 */ /* 0x000fe200087fe43f */
        /* <DEDUP_REMOVED lines=11> */
.L_x_6964:
        /* <DEDUP_REMOVED lines=17> */
.L_x_6965:
        /* <DEDUP_REMOVED lines=15> */
.L_x_7027:
[----:B------:R-:W-:Y:S05]  /*11e10*/  BSYNC B2 ;  /* 0x0000000000027941 */ /* 0x000fea0003800000 */
.L_x_6966:
[----:B------:R-:W1:Y:S02]  /*11e20*/  S2R R3, SR_TID.X ;  /* 0x0000000000037919 */ /* 0x000e640000002100 */
[----:B-1----:R-:W-:-:S04]  /*11e30*/  LOP3.LUT R3, R3, 0x7f, RZ, 0xc0, !PT ;  /* 0x0000007f03037812 */ /* 0x002fc800078ec0ff */
[----:B------:R-:W-:-:S13]  /*11e40*/  ISETP.NE.AND P0, PT, R3, RZ, PT ;  /* 0x000000ff0300720c */ /* 0x000fda0003f05270 */
[----:B------:R-:W-:-:S04]  /*11e50*/  @!P0 IMAD.MOV.U32 R3, RZ, RZ, 0xb000 ;  /* 0x0000b000ff038424 */ /* 0x000fc800078e00ff */
[----:B------:R1:W-:Y:S01]  /*11e60*/  @!P0 SYNCS.ARRIVE.TRANS64 RZ, [R2+URZ+0x34850], R3 ;  /* 0x0348500302ff89a7 */ /* 0x0003e2000800003f */
[----:B------:R-:W-:Y:S05]  /*11e70*/  @P1 BRA `(.L_x_6968) ;  /* 0x0000000000041947 */ /* 0x000fea0003800000 */
[----:B------:R-:W-:Y:S01]  /*11e80*/  BPT.TRAP 0x1 ;  /* 0x000000040000795c */ /* 0x000fe20000300000 */
.L_x_6968:
[----:B------:R-:W-:Y:S01]  /*11e90*/  LOP3.LUT P0, RZ, R18, 0x2, RZ, 0xc0, !PT ;  /* 0x0000000212ff7812 */ /* 0x000fe2000780c0ff */
[----:B------:R-:W-:-:S12]  /*11ea0*/  BSSY B2, `(.L_x_6969) ;  /* 0x0000003000027945 */ /* 0x000fd80003800000 */
[----:B------:R-:W-:Y:S05]  /*11eb0*/  @P0 BRA `(.L_x_6970) ;  /* 0x0000000000040947 */ /* 0x000fea0003800000 */
[----:B------:R-:W-:Y:S01]  /*11ec0*/  BPT.TRAP 0x1 ;  /* 0x000000040000795c */ /* 0x000fe20000300000 */
.L_x_6970:
[----:B------:R-:W-:Y:S05]  /*11ed0*/  BSYNC B2 ;  /* 0x0000000000027941 */ /* 0x000fea0003800000 */
.L_x_6969:
        /* <DEDUP_REMOVED lines=19> */
.L_x_6971:
        /* <DEDUP_REMOVED lines=16> */
.L_x_6972:
        /* <DEDUP_REMOVED lines=12> */
.L_x_6957:
[----:B------:R-:W-:Y:S05]  /*121d0*/  BSYNC B1 ;  /* 0x0000000000017941 */ /* 0x000fea0003800000 */
.L_x_6956:
[C---:B------:R-:W-:Y:S01]  /*121e0*/  ISETP.GT.AND P0, PT, R0.reuse, 0x1, PT ;  /* 0x000000010000780c */ /* 0x040fe20003f04270 */
[----:B------:R-:W-:-:S12]  /*121f0*/  VIADD R0, R0, 0xfffffffe ;  /* 0xfffffffe00007836 */ /* 0x000fd80000000000 */
[----:B------:R-:W-:Y:S05]  /*12200*/  @P0 BRA `(.L_x_6973) ;  /* 0xffffffe800c00947 */ /* 0x000fea000383ffff */
.L_x_6938:
[----:B------:R-:W-:Y:S05]  /*12210*/  BSYNC B0 ;  /* 0x0000000000007941 */ /* 0x000fea0003800000 */
.L_x_6919:
[----:B------:R-:W-:Y:S01]  /*12220*/  LOP3.LUT P0, RZ, R18, 0x8, RZ, 0xc0, !PT ;  /* 0x0000000812ff7812 */ /* 0x000fe2000780c0ff */
[----:B------:R-:W-:-:S12]  /*12230*/  BSSY B0, `(.L_x_6974) ;  /* 0x0000045000007945 */ /* 0x000fd80003800000 */
[----:B------:R-:W-:Y:S05]  /*12240*/  @!P0 BRA `(.L_x_6975) ;  /* 0x00000004000c8947 */ /* 0x000fea0003800000 */
[----:B------:R-:W3:Y:S01]  /*12250*/  LDL R2, [R1] ;  /* 0x0000000001027983 */ /* 0x000ee20000100800 */
[----:B0-----:R-:W-:Y:S01]  /*12260*/  LEA R0, R19, UR36, 0x3 ;  /* 0x0000002413007c11 */ /* 0x001fe2000f8e18ff */
[----:B------:R-:W-:Y:S01]  /*12270*/  BSSY B1, `(.L_x_6976) ;  /* 0x0000004000017945 */ /* 0x000fe20003800000 */
[----:B---3--:R-:W-:-:S04]  /*12280*/  SHF.L.U32 R3, R2, 0x1f, RZ ;  /* 0x0000001f02037819 */ /* 0x008fc800000006ff */
[----:B------:R-:W0:Y:S02]  /*12290*/  SYNCS.PHASECHK.TRANS64.TRYWAIT P0, [R0+URZ+0x34860], R3 ;  /* 0x03486003000075a7 */ /* 0x000e24000800017f */
[----:B0-----:R-:W-:Y:S05]  /*122a0*/  @!P0 BRA `(.L_x_6977) ;  /* 0x0000001800588947 */ /* 0x001fea0003800000 */
.L_x_7028:
[----:B------:R-:W-:Y:S05]  /*122b0*/  BSYNC B1 ;  /* 0x0000000000017941 */ /* 0x000fea0003800000 */
.L_x_6976:
[----:B------:R-:W3:Y:S01]  /*122c0*/  LDL R2, [R1+0x18] ;  /* 0x0000180001027983 */ /* 0x000ee20000100800 */
[----:B------:R-:W4:Y:S02]  /*122d0*/  S2R R4, SR_TID.X ;  /* 0x0000000000047919 */ /* 0x000f240000002100 */
[----:B----4-:R-:W-:-:S04]  /*122e0*/  LOP3.LUT R4, R4, 0x7f, RZ, 0xc0, !PT ;  /* 0x0000007f04047812 */ /* 0x010fc800078ec0ff */
[----:B------:R-:W-:-:S13]  /*122f0*/  ISETP.NE.AND P0, PT, R4, RZ, PT ;  /* 0x000000ff0400720c */ /* 0x000fda0003f05270 */
[----:B0-----:R-:W-:-:S04]  /*12300*/  @!P0 IMAD.MOV.U32 R3, RZ, RZ, 0xb000 ;  /* 0x0000b000ff038424 */ /* 0x001fc800078e00ff */
[----:B------:R0:W-:Y:S01]  /*12310*/  @!P0 SYNCS.ARRIVE.TRANS64 RZ, [R0+URZ+0x34850], R3 ;  /* 0x0348500300ff89a7 */ /* 0x0001e2000800003f */
[----:B---3--:R-:W-:-:S04]  /*12320*/  PRMT R2, R2, 0x9910, RZ ;  /* 0x0000991002027816 */ /* 0x008fc800000000ff */
[----:B------:R-:W-:-:S13]  /*12330*/  ISETP.NE.AND P0, PT, R2, 0x2, PT ;  /* 0x000000020200780c */ /* 0x000fda0003f05270 */
[----:B0-----:R-:W-:Y:S05]  /*12340*/  @P0 BRA `(.L_x_6978) ;  /* 0x0000000000040947 */ /* 0x001fea0003800000 */
[----:B------:R-:W-:Y:S01]  /*12350*/  BPT.TRAP 0x1 ;  /* 0x000000040000795c */ /* 0x000fe20000300000 */
.L_x_6978:
[----:B------:R-:W-:Y:S01]  /*12360*/  LOP3.LUT P0, RZ, R18, 0x2, RZ, 0xc0, !PT ;  /* 0x0000000212ff7812 */ /* 0x000fe2000780c0ff */
[----:B------:R-:W-:-:S12]  /*12370*/  BSSY B1, `(.L_x_6979) ;  /* 0x0000003000017945 */ /* 0x000fd80003800000 */
[----:B------:R-:W-:Y:S05]  /*12380*/  @P0 BRA `(.L_x_6980) ;  /* 0x0000000000040947 */ /* 0x000fea0003800000 */
[----:B------:R-:W-:Y:S01]  /*12390*/  BPT.TRAP 0x1 ;  /* 0x000000040000795c */ /* 0x000fe20000300000 */
.L_x_6980:
[----:B------:R-:W-:Y:S05]  /*123a0*/  BSYNC B1 ;  /* 0x0000000000017941 */ /* 0x000fea0003800000 */
.L_x_6979:
[----:B------:R-:W3:Y:S01]  /*123b0*/  LDL R2, [R1+0x4] ;  /* 0x0000040001027983 */ /* 0x000ee20000100800 */
[----:B------:R-:W0:Y:S01]  /*123c0*/  S2R R3, SR_CgaCtaId ;  /* 0x0000000000037919 */ /* 0x000e220000008800 */
[----:B------:R-:W4:Y:S01]  /*123d0*/  S2R R4, SR_CgaCtaId ;  /* 0x0000000000047919 */ /* 0x000f220000008800 */
[----:B------:R-:W-:Y:S01]  /*123e0*/  UIADD3 UR4, UP0, UR38, 0x470, URZ ;  /* 0x0000047026047890 */ /* 0x000fe2000ff1e03f */
[----:B------:R-:W-:Y:S01]  /*123f0*/  PLOP3.LUT P0, PT, PT, PT, PT, 0x80, 0x0 ;  /* 0x000000000000781c */ /* 0x000fe20003f0f070 */
[----:B------:R-:W-:Y:S01]  /*12400*/  VIADD R0, R0, 0x34850 ;  /* 0x0003485000007836 */ /* 0x000fe20000000000 */
[----:B------:R-:W-:Y:S01]  /*12410*/  UMOV UR6, 0x30000 ;  /* 0x0003000000067882 */ /* 0x000fe20000000000 */
[----:B------:R-:W-:Y:S01]  /*12420*/  UIADD3.X UR5, URZ, UR39, URZ, UP0, !UPT ;  /* 0x000000273f057290 */ /* 0x000fe200087fe43f */
[----:B0-----:R-:W-:Y:S02]  /*12430*/  LOP3.LUT R3, R3, 0x1, RZ, 0xc0, !PT ;  /* 0x0000000103037812 */ /* 0x001fe400078ec0ff */
        /* <DEDUP_REMOVED lines=10> */
.L_x_6981:
        /* <DEDUP_REMOVED lines=16> */
.L_x_6982:
        /* <DEDUP_REMOVED lines=10> */
.L_x_6975:
[----:B------:R-:W-:Y:S05]  /*12680*/  BSYNC B0 ;  /* 0x0000000000007941 */ /* 0x000fea0003800000 */
.L_x_6974:
[----:B------:R-:W3:Y:S01]  /*12690*/  LDL.LU R6, [R1+0x28] ;  /* 0x0000280001067983 */ /* 0x000ee20000300800 */
[----:B------:R-:W-:Y:S01]  /*126a0*/  VIADD R19, R19, 0x1 ;  /* 0x0000000113137836 */ /* 0x000fe20000000000 */
[----:B------:R-:W-:Y:S02]  /*126b0*/  ULDC UR4, c[0x0][0xc34] ;  /* 0x00030d0000047ab9 */ /* 0x000fe40000000800 */
[----:B-1----:R-:W4:Y:S04]  /*126c0*/  LDL.LU R5, [R1] ;  /* 0x0000000001057983 */ /* 0x002f280000300800 */
[----:B------:R-:W5:Y:S01]  /*126d0*/  LDL.LU R4, [R1+0x34] ;  /* 0x0000340001047983 */ /* 0x000f620000300800 */
[----:B------:R-:W-:-:S04]  /*126e0*/  ISETP.NE.AND P0, PT, R19, 0x2, PT ;  /* 0x000000021300780c */ /* 0x000fc80003f05270 */
[----:B0-----:R-:W-:Y:S02]  /*126f0*/  SEL R0, RZ, 0x1, P0 ;  /* 0x00000001ff007807 */ /* 0x001fe40000000000 */
[----:B------:R-:W-:Y:S02]  /*12700*/  SEL R19, R19, RZ, P0 ;  /* 0x000000ff13137207 */ /* 0x000fe40000000000 */
[----:B---3--:R-:W-:Y:S02]  /*12710*/  IADD3 R6, R6, UR37, RZ ;  /* 0x0000002506067c10 */ /* 0x008fe4000fffe0ff */
[----:B----4-:R-:W-:-:S03]  /*12720*/  LOP3.LUT R5, R5, R0, RZ, 0x3c, !PT ;  /* 0x0000000005057212 */ /* 0x010fc600078e3cff */
[----:B------:R0:W-:Y:S01]  /*12730*/  STL [R1+0x28], R6 ;  /* 0x0000280601007387 */ /* 0x0001e20000100800 */
[----:B------:R-:W-:Y:S01]  /*12740*/  ISETP.GE.AND P1, PT, R6, UR4, PT ;  /* 0x0000000406007c0c */ /* 0x000fe2000bf26270 */
[----:B-----5:R-:W-:-:S05]  /*12750*/  VIADD R4, R4, 0x1 ;  /* 0x0000000104047836 */ /* 0x020fca0000000000 */
[----:B------:R0:W-:Y:S04]  /*12760*/  STL [R1+0x34], R4 ;  /* 0x0000340401007387 */ /* 0x0001e80000100800 */
[----:B------:R0:W-:Y:S03]  /*12770*/  STL [R1], R5 ;  /* 0x0000000501007387 */ /* 0x0001e60000100800 */
[----:B------:R-:W-:Y:S05]  /*12780*/  @!P1 BRA `(.L_x_6983) ;  /* 0xffffffc000609947 */ /* 0x000fea000383ffff */
[----:B------:R-:W-:-:S07]  /*12790*/  LOP3.LUT R2, R4, 0x1, RZ, 0xc, !PT ;  /* 0x0000000104027812 */ /* 0x000fce00078e0cff */
.L_x_6902:
[----:B0-----:R-:W0:Y:S01]  /*127a0*/  S2R R3, SR_CgaCtaId ;  /* 0x0000000000037919 */ /* 0x001e220000008800 */
[----:B------:R-:W-:Y:S01]  /*127b0*/  MOV R0, 0x400 ;  /* 0x0000040000007802 */ /* 0x000fe20000000f00 */
[----:B------:R-:W-:Y:S03]  /*127c0*/  BSSY B0, `(.L_x_6984) ;  /* 0x0000005000007945 */ /* 0x000fe60003800000 */
[----:B0-----:R-:W-:Y:S02]  /*127d0*/  LEA R0, R3, R0, 0x18 ;  /* 0x0000000003007211 */ /* 0x001fe400078ec0ff */
[----:B------:R-:W-:-:S04]  /*127e0*/  SHF.L.U32 R3, R2, 0x1f, RZ ;  /* 0x0000001f02037819 */ /* 0x000fc800000006ff */
[----:B------:R-:W0:Y:S02]  /*127f0*/  SYNCS.PHASECHK.TRANS64.TRYWAIT P0, [R0+URZ+0x34820], R3 ;  /* 0x03482003000075a7 */ /* 0x000e24000800017f */
[----:B0-----:R-:W-:Y:S05]  /*12800*/  @!P0 BRA `(.L_x_6985) ;  /* 0x0000001400148947 */ /* 0x001fea0003800000 */
.L_x_7029:
[----:B------:R-:W-:Y:S05]  /*12810*/  BSYNC B0 ;  /* 0x0000000000007941 */ /* 0x000fea0003800000 */
.L_x_6984:
[----:B------:R-:W-:-:S03]  /*12820*/  UMOV UR4, 0xffffffff ;  /* 0xffffffff00047882 */ /* 0x000fc60000000000 */
[----:B------:R-:W-:Y:S05]  /*12830*/  BRA.DIV UR4, `(.L_x_6986) ;  /* 0x00000016041c7947 */ /* 0x000fea000b800000 */
[----:B------:R-:W1:Y:S02]  /*12840*/  S2R R2, SR_TID.X ;  /* 0x0000000000027919 */ /* 0x000e640000002100 */
[----:B-1----:R-:W-:-:S04]  /*12850*/  SHF.R.U32.HI R2, RZ, 0x5, R2 ;  /* 0x00000005ff027819 */ /* 0x002fc80000011602 */
[----:B------:R-:W-:-:S05]  /*12860*/  LOP3.LUT R2, R2, 0x3, RZ, 0xc0, !PT ;  /* 0x0000000302027812 */ /* 0x000fca00078ec0ff */
[----:B------:R1:W3:Y:S02]  /*12870*/  SHFL.IDX PT, R14, R2, RZ, 0x1f ;  /* 0x00001fff020e7589 */ /* 0x0002e400000e0000 */
.L_x_7032:
[----:B---3--:R-:W-:Y:S01]  /*12880*/  ISETP.NE.AND P0, PT, R14, RZ, PT ;  /* 0x000000ff0e00720c */ /* 0x008fe20003f05270 */
[----:B------:R-:W-:-:S12]  /*12890*/  BSSY B0, `(.L_x_6987) ;  /* 0x0000025000007945 */ /* 0x000fd80003800000 */
[----:B------:R-:W-:Y:S05]  /*128a0*/  @P0 BRA `(.L_x_6988) ;  /* 0x00000000008c0947 */ /* 0x000fea0003800000 */
[----:B------:R-:W-:-:S03]  /*128b0*/  UMOV UR4, 0xffffffff ;  /* 0xffffffff00047882 */ /* 0x000fc60000000000 */
[----:B------:R-:W-:Y:S05]  /*128c0*/  BRA.DIV UR4, `(.L_x_6989) ;  /* 0x00000016042c7947 */ /* 0x000fea000b800000 */
[----:B------:R-:W-:-:S13]  /*128d0*/  ELECT P6, URZ, PT ;  /* 0x00000000003f782f */ /* 0x000fda00038c0000 */
.L_x_7035:
[----:B------:R-:W-:Y:S05]  /*128e0*/  @!P6 BRA `(.L_x_6988) ;  /* 0x00000000007ce947 */ /* 0x000fea0003800000 */
[----:B-1----:R-:W3:Y:S02]  /*128f0*/  LDL.LU R2, [R1+0x2c] ;  /* 0x00002c0001027983 */ /* 0x002ee40000300800 */
[----:B---3--:R-:W-:-:S04]  /*12900*/  LOP3.LUT R2, R2, 0x2, RZ, 0xfc, !PT ;  /* 0x0000000202027812 */ /* 0x008fc800078efcff */
[----:B------:R-:W-:-:S13]  /*12910*/  ISETP.NE.AND P2, PT, R2, 0x3, PT ;  /* 0x000000030200780c */ /* 0x000fda0003f45270 */
[----:B------:R-:W-:Y:S05]  /*12920*/  @!P2 BRA `(.L_x_6990) ;  /* 0x000000000004a947 */ /* 0x000fea0003800000 */
[----:B------:R-:W-:Y:S01]  /*12930*/  BPT.TRAP 0x1 ;  /* 0x000000040000795c */ /* 0x000fe20000300000 */
.L_x_6990:
[----:B------:R-:W3:Y:S01]  /*12940*/  LDL.LU R7, [R1] ;  /* 0x0000000001077983 */ /* 0x000ee20000300800 */
[----:B------:R-:W-:Y:S02]  /*12950*/  VIADD R2, R0, 0x34840 ;  /* 0x0003484000027836 */ /* 0x000fe40000000000 */
[C---:B0-----:R-:W-:Y:S02]  /*12960*/  VIADD R3, R19.reuse, 0x1 ;  /* 0x0000000113037836 */ /* 0x041fe40000000000 */
[----:B------:R-:W-:-:S03]  /*12970*/  IMAD R6, R19, 0x8, R2 ;  /* 0x0000000813067824 */ /* 0x000fc600078e0202 */
[----:B------:R-:W-:-:S04]  /*12980*/  ISETP.NE.AND P1, PT, R3, 0x2, PT ;  /* 0x000000020300780c */ /* 0x000fc80003f25270 */
[----:B------:R-:W-:Y:S02]  /*12990*/  SEL R4, RZ, 0x1, P1 ;  /* 0x00000001ff047807 */ /* 0x000fe40000800000 */
[----:B------:R-:W-:Y:S02]  /*129a0*/  SEL R3, R3, RZ, P1 ;  /* 0x000000ff03037207 */ /* 0x000fe40000800000 */
[C---:B---3--:R-:W-:Y:S02]  /*129b0*/  SHF.L.U32 R5, R7.reuse, 0x1f, RZ ;  /* 0x0000001f07057819 */ /* 0x048fe400000006ff */
[----:B------:R-:W-:Y:S01]  /*129c0*/  LOP3.LUT R4, R7, R4, RZ, 0x3c, !PT ;  /* 0x0000000407047212 */ /* 0x000fe200078e3cff */
[----:B------:R-:W-:Y:S01]  /*129d0*/  IMAD R7, R3, 0x8, R2 ;  /* 0x0000000803077824 */ /* 0x000fe200078e0202 */
[----:B------:R-:W0:Y:S02]  /*129e0*/  SYNCS.PHASECHK.TRANS64.TRYWAIT P0, [R6+URZ], R5 ;  /* 0x00000005060075a7 */ /* 0x000e24000800017f */
[----:B------:R-:W-:Y:S01]  /*129f0*/  SHF.L.U32 R2, R4, 0x1f, RZ ;  /* 0x0000001f04027819 */ /* 0x000fe200000006ff */
[----:B0-----:R-:W-:Y:S06]  /*12a00*/  @!P0 BRA `(.L_x_6991) ;  /* 0x0000001000fc8947 */ /* 0x001fec0003800000 */
.L_x_7036:
[----:B------:R-:W1:Y:S02]  /*12a10*/  SYNCS.PHASECHK.TRANS64.TRYWAIT P0, [R7+URZ], R2 ;  /* 0x00000002070075a7 */ /* 0x000e64000800017f */
[----:B-1----:R-:W-:Y:S05]  /*12a20*/  @!P0 BRA `(.L_x_6992) ;  /* 0x0000001400088947 */ /* 0x002fea0003800000 */
.L_x_7037:
[----:B------:R-:W-:Y:S05]  /*12a30*/  @!P2 BRA `(.L_x_6993) ;  /* 0x000000000004a947 */ /* 0x000fea0003800000 */
[----:B------:R-:W-:Y:S01]  /*12a40*/  BPT.TRAP 0x1 ;  /* 0x000000040000795c */ /* 0x000fe20000300000 */
.L_x_6993:
[----:B------:R-:W-:-:S04]  /*12a50*/  VIADD R0, R0, 0x34860 ;  /* 0x0003486000007836 */ /* 0x000fc80000000000 */
[----:B------:R-:W-:-:S04]  /*12a60*/  IMAD R4, R19, 0x8, R0 ;  /* 0x0000000813047824 */ /* 0x000fc800078e0200 */
[----:B------:R-:W3:Y:S02]  /*12a70*/  SYNCS.PHASECHK.TRANS64.TRYWAIT P0, [R4+URZ], R5 ;  /* 0x00000005040075a7 */ /* 0x000ee4000800017f */
[----:B---3--:R-:W-:Y:S05]  /*12a80*/  @!P0 BRA `(.L_x_6994) ;  /* 0x0000001400048947 */ /* 0x008fea0003800000 */
.L_x_7038:
[----:B------:R-:W-:-:S07]  /*12a90*/  IMAD R3, R3, 0x8, R0 ;  /* 0x0000000803037824 */ /* 0x000fce00078e0200 */
.L_x_6995:
[----:B----4-:R4:W0:Y:S02]  /*12aa0*/  SYNCS.PHASECHK.TRANS64.TRYWAIT P0, [R3+URZ], R2 ;  /* 0x00000002030075a7 */ /* 0x010824000800017f */
[----:B0-----:R-:W-:Y:S05]  /*12ab0*/  @!P0 NANOSLEEP.SYNCS 0x989680 ;  /* 0x009896800000895d */ /* 0x001fea0003900000 */
[----:B------:R-:W0:Y:S02]  /*12ac0*/  @!P0 SYNCS.PHASECHK.TRANS64 P0, [R3+URZ], R2 ;  /* 0x00000002030085a7 */ /* 0x000e24000800007f */
[----:B0-----:R-:W-:Y:S05]  /*12ad0*/  @!P0 BRA `(.L_x_6995) ;  /* 0xfffffffc00f08947 */ /* 0x001fea000383ffff */
.L_x_6988:
[----:B------:R-:W-:Y:S05]  /*12ae0*/  BSYNC B0 ;  /* 0x0000000000007941 */ /* 0x000fea0003800000 */
.L_x_6987:
[----:B------:R-:W-:Y:S05]  /*12af0*/  EXIT ;  /* 0x000000000000794d */ /* 0x000fea0003800000 */
.L_x_6870:
[----:B------:R-:W-:-:S13]  /*12b00*/  R2UR UR4, R2 ;  /* 0x00000000020472ca */ /* 0x000fda00000e0000 */
[----:B0-----:R-:W-:-:S04]  /*12b10*/  IMAD.U32 R3, RZ, RZ, UR4 ;  /* 0x00000004ff037e24 */ /* 0x001fc8000f8e00ff */
[----:B------:R0:W1:Y:S03]  /*12b20*/  SYNCS.PHASECHK.TRANS64.TRYWAIT P1, [R3+URZ+0x34800], R0 ;  /* 0x03480000030075a7 */ /* 0x000066000802017f */
[----:B-1----:R-:W-:Y:S05]  /*12b30*/  @!P1 NANOSLEEP.SYNCS 0x989680 ;  /* 0x009896800000995d */ /* 0x002fea0003900000 */
[----:B------:R-:W1:Y:S02]  /*12b40*/  @!P1 SYNCS.PHASECHK.TRANS64 P1, [R3+URZ+0x34800], R0 ;  /* 0x03480000030095a7 */ /* 0x000e64000802007f */
[----:B-1----:R-:W-:Y:S05]  /*12b50*/  @!P1 BRA `(.L_x_6870) ;  /* 0xfffffffc00e89947 */ /* 0x002fea000383ffff */
[----:B------:R-:W-:Y:S05]  /*12b60*/  BRA `(.L_x_6996) ;  /* 0xfffffee800e47947 */ /* 0x000fea000383ffff */
.L_x_6874:
[----:B-1----:R1:W2:Y:S02]  /*12b70*/  SYNCS.PHASECHK.TRANS64.TRYWAIT P1, [R3+URZ+0x34830], R0 ;  /* 0x03483000030075a7 */ /* 0x0022a4000802017f */
[----:B--2---:R-:W-:Y:S05]  /*12b80*/  @!P1 NANOSLEEP.SYNCS 0x989680 ;  /* 0x009896800000995d */ /* 0x004fea0003900000 */
[----:B------:R-:W2:Y:S02]  /*12b90*/  @!P1 SYNCS.PHASECHK.TRANS64 P1, [R3+URZ+0x34830], R0 ;  /* 0x03483000030095a7 */ /* 0x000ea4000802007f */
[----:B--2---:R-:W-:Y:S05]  /*12ba0*/  @!P1 BRA `(.L_x_6874) ;  /* 0xfffffffc00f09947 */ /* 0x004fea000383ffff */
[----:B------:R-:W-:Y:S05]  /*12bb0*/  BRA `(.L_x_6873) ;  /* 0xfffffeec00087947 */ /* 0x000fea000383ffff */
.L_x_6880:
[----:B-1----:R-:W-:-:S04]  /*12bc0*/  IMAD.U32 R20, RZ, RZ, UR6 ;  /* 0x00000006ff147e24 */ /* 0x002fc8000f8e00ff */
[----:B------:R1:W2:Y:S03]  /*12bd0*/  SYNCS.PHASECHK.TRANS64.TRYWAIT P1, [R20+URZ+0x34830], R15 ;  /* 0x0348300f140075a7 */ /* 0x0002a6000802017f */
[----:B--2---:R-:W-:Y:S05]  /*12be0*/  @!P1 NANOSLEEP.SYNCS 0x989680 ;  /* 0x009896800000995d */ /* 0x004fea0003900000 */
[----:B------:R-:W2:Y:S02]  /*12bf0*/  @!P1 SYNCS.PHASECHK.TRANS64 P1, [R20+URZ+0x34830], R15 ;  /* 0x0348300f140095a7 */ /* 0x000ea4000802007f */
[----:B--2---:R-:W-:Y:S05]  /*12c00*/  @!P1 BRA `(.L_x_6880) ;  /* 0xfffffffc00ec9947 */ /* 0x004fea000383ffff */
[----:B------:R-:W-:Y:S05]  /*12c10*/  BRA `(.L_x_6877) ;  /* 0xffffff4400247947 */ /* 0x000fea000383ffff */
.L_x_6884:
[----:B-1----:R-:W-:-:S04]  /*12c20*/  IMAD.U32 R15, RZ, RZ, UR6 ;  /* 0x00000006ff0f7e24 */ /* 0x002fc8000f8e00ff */
[----:B------:R1:W2:Y:S03]  /*12c30*/  SYNCS.PHASECHK.TRANS64.TRYWAIT P1, [R15+URZ+0x34850], R14 ;  /* 0x0348500e0f0075a7 */ /* 0x0002a6000802017f */
[----:B--2---:R-:W-:Y:S05]  /*12c40*/  @!P1 NANOSLEEP.SYNCS 0x989680 ;  /* 0x009896800000995d */ /* 0x004fea0003900000 */
[----:B------:R-:W2:Y:S02]  /*12c50*/  @!P1 SYNCS.PHASECHK.TRANS64 P1, [R15+URZ+0x34850], R14 ;  /* 0x0348500e0f0095a7 */ /* 0x000ea4000802007f */
[----:B--2---:R-:W-:Y:S05]  /*12c60*/  @!P1 BRA `(.L_x_6884) ;  /* 0xfffffffc00ec9947 */ /* 0x004fea000383ffff */
[----:B------:R-:W-:Y:S05]  /*12c70*/  BRA `(.L_x_6881) ;  /* 0xffffff6800d47947 */ /* 0x000fea000383ffff */
.L_x_6891:
[----:B-1----:R-:W-:-:S04]  /*12c80*/  IMAD.U32 R5, RZ, RZ, UR7 ;  /* 0x00000007ff057e24 */ /* 0x002fc8000f8e00ff */
[----:B------:R1:W2:Y:S03]  /*12c90*/  SYNCS.PHASECHK.TRANS64.TRYWAIT P1, [R5+URZ+0x34850], R0 ;  /* 0x03485000050075a7 */ /* 0x0002a6000802017f */
[----:B--2---:R-:W-:Y:S05]  /*12ca0*/  @!P1 NANOSLEEP.SYNCS 0x989680 ;  /* 0x009896800000995d */ /* 0x004fea0003900000 */
[----:B------:R-:W2:Y:S02]  /*12cb0*/  @!P1 SYNCS.PHASECHK.TRANS64 P1, [R5+URZ+0x34850], R0 ;  /* 0x03485000050095a7 */ /* 0x000ea4000802007f */
[----:B--2---:R-:W-:Y:S05]  /*12cc0*/  @!P1 BRA `(.L_x_6891) ;  /* 0xfffffffc00ec9947 */ /* 0x004fea000383ffff */
[----:B------:R-:W-:Y:S05]  /*12cd0*/  BRA `(.L_x_6890) ;  /* 0xffffff98009c7947 */ /* 0x000fea000383ffff */
.L_x_6906:
        /* <DEDUP_REMOVED lines=11> */
.L_x_6998:
[----:B------:R-:W-:Y:S05]  /*12d90*/  BSYNC B0 ;  /* 0x0000000000007941 */ /* 0x000fea0003800000 */
.L_x_6997:
[----:B------:R-:W-:Y:S05]  /*12da0*/  BRA `(.L_x_6999) ;  /* 0xffffffc000a07947 */ /* 0x000fea000383ffff */
.L_x_6908:
[----:B------:R-:W-:Y:S01]  /*12db0*/  BSSY B0, `(.L_x_7000) ;  /* 0x0000006000007945 */ /* 0x000fe20003800000 */
[----:B------:R-:W-:-:S07]  /*12dc0*/  IMAD.MOV.U32 R15, RZ, RZ, -0x1 ;  /* 0xffffffffff0f7424 */ /* 0x000fce00078e00ff */
[----:B01----:R-:W-:Y:S05]  /*12dd0*/  WARPSYNC.COLLECTIVE R15, `(.L_x_7001) ;  /* 0x000000000f0c7348 */ /* 0x003fea0003c00000 */
[----:B------:R-:W-:Y:S02]  /*12de0*/  ELECT P6, UR62, PT ;  /* 0x00000000003e782f */ /* 0x000fe400038c0000 */
[----:B------:R-:W-:Y:S01]  /*12df0*/  MOV R14, UR62 ;  /* 0x0000003e000e7c02 */ /* 0x000fe20008000f00 */
[----:B01----:R-:W-:Y:S10]  /*12e00*/  ENDCOLLECTIVE ;  /* 0x000000000000791b */ /* 0x003ff40003800000 */
.L_x_7001:
[----:B------:R-:W-:Y:S05]  /*12e10*/  BSYNC B0 ;  /* 0x0000000000007941 */ /* 0x000fea0003800000 */
.L_x_7000:
[----:B------:R-:W-:Y:S05]  /*12e20*/  BRA `(.L_x_7002) ;  /* 0xffffffc000a07947 */ /* 0x000fea000383ffff */
.L_x_6910:
[----:B---3--:R3:W4:Y:S02]  /*12e30*/  SYNCS.PHASECHK.TRANS64.TRYWAIT P0, [R2+URZ+0x34840], R3 ;  /* 0x03484003020075a7 */ /* 0x008724000800017f */
[----:B----4-:R-:W-:Y:S05]  /*12e40*/  @!P0 NANOSLEEP.SYNCS 0x989680 ;  /* 0x009896800000895d */ /* 0x010fea0003900000 */
[----:B------:R-:W4:Y:S02]  /*12e50*/  @!P0 SYNCS.PHASECHK.TRANS64 P0, [R2+URZ+0x34840], R3 ;  /* 0x03484003020085a7 */ /* 0x000f24000800007f */
[----:B----4-:R-:W-:Y:S05]  /*12e60*/  @!P0 BRA `(.L_x_6910) ;  /* 0xfffffffc00f08947 */ /* 0x010fea000383ffff */
[----:B------:R-:W-:Y:S05]  /*12e70*/  BRA `(.L_x_7003) ;  /* 0xffffffc000f87947 */ /* 0x000fea000383ffff */
.L_x_6914:
        /* <DEDUP_REMOVED lines=8> */
.L_x_7004:
[----:B------:R-:W-:Y:S01]  /*12f00*/  IMAD.MOV.U32 R13, RZ, RZ, R0 ;  /* 0x000000ffff0d7224 */ /* 0x000fe200078e0000 */
[----:B------:R-:W-:Y:S01]  /*12f10*/  LOP3.LUT R7, R7, 0x7f, RZ, 0xc0, !PT ;  /* 0x0000007f07077812 */ /* 0x000fe200078ec0ff */
[----:B------:R-:W-:-:S07]  /*12f20*/  IMAD.MOV.U32 R6, RZ, RZ, R14 ;  /* 0x000000ffff067224 */ /* 0x000fce00078e000e */
[----:B------:R-:W-:Y:S05]  /*12f30*/  WARPSYNC.COLLECTIVE R15, `(.L_x_7005) ;  /* 0x000000000f087348 */ /* 0x000fea0003c00000 */
[----:B------:R0:W1:Y:S02]  /*12f40*/  SHFL.IDX P6, R14, R13, R12, R11 ;  /* 0x0000000c0d0e7389 */ /* 0x00006400000c000b */
[----:B01----:R-:W-:Y:S01]  /*12f50*/  ENDCOLLECTIVE ;  /* 0x000000000000791b */ /* 0x003fe20003800000 */
.L_x_7005:
        /* <DEDUP_REMOVED lines=24> */
.L_x_7006:
[----:B------:R-:W-:Y:S01]  /*130e0*/  MOV R13, R0 ;  /* 0x00000000000d7202 */ /* 0x000fe20000000f00 */
[----:B------:R-:W-:-:S07]  /*130f0*/  IMAD.MOV.U32 R6, RZ, RZ, R14 ;  /* 0x000000ffff067224 */ /* 0x000fce00078e000e */
[----:B------:R-:W-:Y:S05]  /*13100*/  WARPSYNC.COLLECTIVE R15, `(.L_x_7007) ;  /* 0x000000000f087348 */ /* 0x000fea0003c00000 */
[----:B------:R0:W1:Y:S02]  /*13110*/  SHFL.IDX P6, R14, R13, R12, R11 ;  /* 0x0000000c0d0e7389 */ /* 0x00006400000c000b */
[----:B01----:R-:W-:Y:S01]  /*13120*/  ENDCOLLECTIVE ;  /* 0x000000000000791b */ /* 0x003fe20003800000 */
.L_x_7007:
        /* <DEDUP_REMOVED lines=18> */
.L_x_7008:
[----:B------:R-:W-:Y:S02]  /*13250*/  IMAD.MOV.U32 R13, RZ, RZ, R0 ;  /* 0x000000ffff0d7224 */ /* 0x000fe400078e0000 */
[----:B------:R-:W-:-:S07]  /*13260*/  IMAD.MOV.U32 R6, RZ, RZ, R14 ;  /* 0x000000ffff067224 */ /* 0x000fce00078e000e */
[----:B------:R-:W-:Y:S05]  /*13270*/  WARPSYNC.COLLECTIVE R15, `(.L_x_7009) ;  /* 0x000000000f087348 */ /* 0x000fea0003c00000 */
[----:B------:R0:W1:Y:S02]  /*13280*/  SHFL.IDX P6, R14, R13, R12, R11 ;  /* 0x0000000c0d0e7389 */ /* 0x00006400000c000b */
[----:B01----:R-:W-:Y:S01]  /*13290*/  ENDCOLLECTIVE ;  /* 0x000000000000791b */ /* 0x003fe20003800000 */
.L_x_7009:
        /* <DEDUP_REMOVED lines=18> */
.L_x_7010:
[----:B------:R-:W-:Y:S02]  /*133c0*/  IMAD.MOV.U32 R13, RZ, RZ, R0 ;  /* 0x000000ffff0d7224 */ /* 0x000fe400078e0000 */
[----:B------:R-:W-:-:S07]  /*133d0*/  IMAD.MOV.U32 R6, RZ, RZ, R14 ;  /* 0x000000ffff067224 */ /* 0x000fce00078e000e */
[----:B------:R-:W-:Y:S05]  /*133e0*/  WARPSYNC.COLLECTIVE R15, `(.L_x_7011) ;  /* 0x000000000f087348 */ /* 0x000fea0003c00000 */
[----:B------:R0:W1:Y:S02]  /*133f0*/  SHFL.IDX P6, R14, R13, R12, R11 ;  /* 0x0000000c0d0e7389 */ /* 0x00006400000c000b */
[----:B01----:R-:W-:Y:S01]  /*13400*/  ENDCOLLECTIVE ;  /* 0x000000000000791b */ /* 0x003fe20003800000 */
.L_x_7011:
        /* <DEDUP_REMOVED lines=18> */
.L_x_7012:
[----:B------:R-:W-:Y:S02]  /*13530*/  IMAD.MOV.U32 R13, RZ, RZ, R0 ;  /* 0x000000ffff0d7224 */ /* 0x000fe400078e0000 */
[----:B------:R-:W-:-:S07]  /*13540*/  IMAD.MOV.U32 R6, RZ, RZ, R14 ;  /* 0x000000ffff067224 */ /* 0x000fce00078e000e */
[----:B------:R-:W-:Y:S05]  /*13550*/  WARPSYNC.COLLECTIVE R15, `(.L_x_7013) ;  /* 0x000000000f087348 */ /* 0x000fea0003c00000 */
[----:B------:R0:W1:Y:S02]  /*13560*/  SHFL.IDX P6, R14, R13, R12, R11 ;  /* 0x0000000c0d0e7389 */ /* 0x00006400000c000b */
[----:B01----:R-:W-:Y:S01]  /*13570*/  ENDCOLLECTIVE ;  /* 0x000000000000791b */ /* 0x003fe20003800000 */
.L_x_7013:
[----:B------:R-:W-:Y:S01]  /*13580*/  ULDC.64 UR4, c[0x0][0x208] ;  /* 0x0000820000047ab9 */ /* 0x000fe20000000a00 */
[----:B------:R-:W-:Y:S02]  /*13590*/  IMAD.MOV.U32 R13, RZ, RZ, R2 ;  /* 0x000000ffff0d7224 */ /* 0x000fe400078e0002 */
[----:B------:R-:W-:Y:S02]  /*135a0*/  IMAD.MOV.U32 R12, RZ, RZ, 0x5 ;  /* 0x00000005ff0c7424 */ /* 0x000fe400078e00ff */
[----:B------:R-:W-:-:S05]  /*135b0*/  IMAD.MOV.U32 R5, RZ, RZ, R14 ;  /* 0x000000ffff057224 */ /* 0x000fca00078e000e */
[----:B------:R-:W-:-:S05]  /*135c0*/  @!P2 LEA R5, P3, R10, R5, 0x1 ;  /* 0x000000050a05a211 */ /* 0x000fca00078608ff */
[----:B------:R-:W-:-:S04]  /*135d0*/  @!P2 IMAD.X R6, RZ, RZ, R6, P3 ;  /* 0x000000ffff06a224 */ /* 0x000fc800018e0606 */
[----:B------:R-:W-:Y:S01]  /*135e0*/  @!P2 IMAD.MOV.U32 R7, RZ, RZ, R6 ;  /* 0x000000ffff07a224 */ /* 0x000fe200078e0006 */
        /* <DEDUP_REMOVED lines=11> */
.L_x_7014:
[----:B------:R-:W-:Y:S02]  /*136a0*/  IMAD.MOV.U32 R13, RZ, RZ, R0 ;  /* 0x000000ffff0d7224 */ /* 0x000fe400078e0000 */
[----:B------:R-:W-:-:S07]  /*136b0*/  IMAD.MOV.U32 R6, RZ, RZ, R14 ;  /* 0x000000ffff067224 */ /* 0x000fce00078e000e */
[----:B------:R-:W-:Y:S05]  /*136c0*/  WARPSYNC.COLLECTIVE R15, `(.L_x_7015) ;  /* 0x000000000f087348 */ /* 0x000fea0003c00000 */
[----:B------:R0:W1:Y:S02]  /*136d0*/  SHFL.IDX P6, R14, R13, R12, R11 ;  /* 0x0000000c0d0e7389 */ /* 0x00006400000c000b */
[----:B01----:R-:W-:Y:S01]  /*136e0*/  ENDCOLLECTIVE ;  /* 0x000000000000791b */ /* 0x003fe20003800000 */
.L_x_7015:
        /* <DEDUP_REMOVED lines=18> */
.L_x_7016:
[----:B------:R-:W-:Y:S02]  /*13810*/  IMAD.MOV.U32 R13, RZ, RZ, R0 ;  /* 0x000000ffff0d7224 */ /* 0x000fe400078e0000 */
[----:B------:R-:W-:-:S07]  /*13820*/  IMAD.MOV.U32 R6, RZ, RZ, R14 ;  /* 0x000000ffff067224 */ /* 0x000fce00078e000e */
[----:B------:R-:W-:Y:S05]  /*13830*/  WARPSYNC.COLLECTIVE R15, `(.L_x_7017) ;  /* 0x000000000f087348 */ /* 0x000fea0003c00000 */
[----:B------:R0:W1:Y:S02]  /*13840*/  SHFL.IDX P6, R14, R13, R12, R11 ;  /* 0x0000000c0d0e7389 */ /* 0x00006400000c000b */
[----:B01----:R-:W-:Y:S01]  /*13850*/  ENDCOLLECTIVE ;  /* 0x000000000000791b */ /* 0x003fe20003800000 */
.L_x_7017:
        /* <DEDUP_REMOVED lines=16> */
.L_x_7018:
[----:B------:R-:W-:Y:S02]  /*13960*/  IMAD.MOV.U32 R13, RZ, RZ, R0 ;  /* 0x000000ffff0d7224 */ /* 0x000fe400078e0000 */
[----:B------:R-:W-:-:S07]  /*13970*/  IMAD.MOV.U32 R5, RZ, RZ, R14 ;  /* 0x000000ffff057224 */ /* 0x000fce00078e000e */
[----:B------:R-:W-:Y:S05]  /*13980*/  WARPSYNC.COLLECTIVE R15, `(.L_x_7019) ;  /* 0x000000000f087348 */ /* 0x000fea0003c00000 */
[----:B------:R0:W1:Y:S02]  /*13990*/  SHFL.IDX P6, R14, R13, R12, R11 ;  /* 0x0000000c0d0e7389 */ /* 0x00006400000c000b */
[----:B01----:R-:W-:Y:S01]  /*139a0*/  ENDCOLLECTIVE ;  /* 0x000000000000791b */ /* 0x003fe20003800000 */
.L_x_7019:
[----:B------:R-:W-:Y:S01]  /*139b0*/  IMAD.MOV.U32 R0, RZ, RZ, R14 ;  /* 0x000000ffff007224 */ /* 0x000fe200078e000e */
[----:B------:R-:W-:Y:S06]  /*139c0*/  BRA `(.L_x_7020) ;  /* 0xffffffc400787947 */ /* 0x000fec000383ffff */
.L_x_6918:
[----:B0-----:R-:W-:-:S04]  /*139d0*/  IMAD.U32 R3, RZ, RZ, UR36 ;  /* 0x00000024ff037e24 */ /* 0x001fc8000f8e00ff */
[----:B------:R0:W2:Y:S03]  /*139e0*/  SYNCS.PHASECHK.TRANS64.TRYWAIT P0, [R3+URZ+0x34820], R0 ;  /* 0x03482000030075a7 */ /* 0x0000a6000800017f */
[----:B--2---:R-:W-:Y:S05]  /*139f0*/  @!P0 NANOSLEEP.SYNCS 0x989680 ;  /* 0x009896800000895d */ /* 0x004fea0003900000 */
[----:B------:R-:W2:Y:S02]  /*13a00*/  @!P0 SYNCS.PHASECHK.TRANS64 P0, [R3+URZ+0x34820], R0 ;  /* 0x03482000030085a7 */ /* 0x000ea4000800007f */
[----:B--2---:R-:W-:Y:S05]  /*13a10*/  @!P0 BRA `(.L_x_6918) ;  /* 0xfffffffc00ec8947 */ /* 0x004fea000383ffff */
[----:B------:R-:W-:Y:S05]  /*13a20*/  BRA `(.L_x_7021) ;  /* 0xffffffc400c87947 */ /* 0x000fea000383ffff */
.L_x_6925:
[----:B--2---:R2:W3:Y:S02]  /*13a30*/  SYNCS.PHASECHK.TRANS64.TRYWAIT P0, [R3+URZ+0x34840], R2 ;  /* 0x03484002030075a7 */ /* 0x0044e4000800017f */
[----:B---3--:R-:W-:Y:S05]  /*13a40*/  @!P0 NANOSLEEP.SYNCS 0x989680 ;  /* 0x009896800000895d */ /* 0x008fea0003900000 */
[----:B------:R-:W3:Y:S02]  /*13a50*/  @!P0 SYNCS.PHASECHK.TRANS64 P0, [R3+URZ+0x34840], R2 ;  /* 0x03484002030085a7 */ /* 0x000ee4000800007f */
[----:B---3--:R-:W-:Y:S05]  /*13a60*/  @!P0 BRA `(.L_x_6925) ;  /* 0xfffffffc00f08947 */ /* 0x008fea000383ffff */
[----:B------:R-:W-:Y:S05]  /*13a70*/  BRA `(.L_x_7022) ;  /* 0xffffffc800787947 */ /* 0x000fea000383ffff */
.L_x_6932:
[----:B0-----:R0:W1:Y:S02]  /*13a80*/  SYNCS.PHASECHK.TRANS64.TRYWAIT P0, [R2+URZ+0x34860], R3 ;  /* 0x03486003020075a7 */ /* 0x001064000800017f */
[----:B-1----:R-:W-:Y:S05]  /*13a90*/  @!P0 NANOSLEEP.SYNCS 0x989680 ;  /* 0x009896800000895d */ /* 0x002fea0003900000 */
[----:B------:R-:W1:Y:S02]  /*13aa0*/  @!P0 SYNCS.PHASECHK.TRANS64 P0, [R2+URZ+0x34860], R3 ;  /* 0x03486003020085a7 */ /* 0x000e64000800007f */
[----:B-1----:R-:W-:Y:S05]  /*13ab0*/  @!P0 BRA `(.L_x_6932) ;  /* 0xfffffffc00f08947 */ /* 0x002fea000383ffff */
[----:B------:R-:W-:Y:S05]  /*13ac0*/  BRA `(.L_x_7023) ;  /* 0xffffffcc00747947 */ /* 0x000fea000383ffff */
.L_x_6943:
[----:B-1----:R1:W2:Y:S02]  /*13ad0*/  SYNCS.PHASECHK.TRANS64.TRYWAIT P0, [R3+URZ+0x34840], R2 ;  /* 0x03484002030075a7 */ /* 0x0022a4000800017f */
[----:B--2---:R-:W-:Y:S05]  /*13ae0*/  @!P0 NANOSLEEP.SYNCS 0x989680 ;  /* 0x009896800000895d */ /* 0x004fea0003900000 */
[----:B------:R-:W2:Y:S02]  /*13af0*/  @!P0 SYNCS.PHASECHK.TRANS64 P0, [R3+URZ+0x34840], R2 ;  /* 0x03484002030085a7 */ /* 0x000ea4000800007f */
[----:B--2---:R-:W-:Y:S05]  /*13b00*/  @!P0 BRA `(.L_x_6943) ;  /* 0xfffffffc00f08947 */ /* 0x004fea000383ffff */
[----:B------:R-:W-:Y:S05]  /*13b10*/  BRA `(.L_x_7024) ;  /* 0xffffffd400147947 */ /* 0x000fea000383ffff */
.L_x_6950:
[----:B0-----:R0:W1:Y:S02]  /*13b20*/  SYNCS.PHASECHK.TRANS64.TRYWAIT P0, [R2+URZ+0x34860], R3 ;  /* 0x03486003020075a7 */ /* 0x001064000800017f */
[----:B-1----:R-:W-:Y:S05]  /*13b30*/  @!P0 NANOSLEEP.SYNCS 0x989680 ;  /* 0x009896800000895d */ /* 0x002fea0003900000 */
[----:B------:R-:W1:Y:S02]  /*13b40*/  @!P0 SYNCS.PHASECHK.TRANS64 P0, [R2+URZ+0x34860], R3 ;  /* 0x03486003020085a7 */ /* 0x000e64000800007f */
[----:B-1----:R-:W-:Y:S05]  /*13b50*/  @!P0 BRA `(.L_x_6950) ;  /* 0xfffffffc00f08947 */ /* 0x002fea000383ffff */
[----:B------:R-:W-:Y:S05]  /*13b60*/  BRA `(.L_x_7025) ;  /* 0xffffffd800107947 */ /* 0x000fea000383ffff */
.L_x_6960:
[----:B--2---:R2:W3:Y:S02]  /*13b70*/  SYNCS.PHASECHK.TRANS64.TRYWAIT P0, [R3+URZ+0x34840], R2 ;  /* 0x03484002030075a7 */ /* 0x0044e4000800017f */
[----:B---3--:R-:W-:Y:S05]  /*13b80*/  @!P0 NANOSLEEP.SYNCS 0x989680 ;  /* 0x009896800000895d */ /* 0x008fea0003900000 */
[----:B------:R-:W3:Y:S02]  /*13b90*/  @!P0 SYNCS.PHASECHK.TRANS64 P0, [R3+URZ+0x34840], R2 ;  /* 0x03484002030085a7 */ /* 0x000ee4000800007f */
[----:B---3--:R-:W-:Y:S05]  /*13ba0*/  @!P0 BRA `(.L_x_6960) ;  /* 0xfffffffc00f08947 */ /* 0x008fea000383ffff */
[----:B------:R-:W-:Y:S05]  /*13bb0*/  BRA `(.L_x_7026) ;  /* 0xffffffdc00887947 */ /* 0x000fea000383ffff */
.L_x_6967:
[----:B0-----:R0:W1:Y:S02]  /*13bc0*/  SYNCS.PHASECHK.TRANS64.TRYWAIT P0, [R2+URZ+0x34860], R5 ;  /* 0x03486005020075a7 */ /* 0x001064000800017f */
[----:B-1----:R-:W-:Y:S05]  /*13bd0*/  @!P0 NANOSLEEP.SYNCS 0x989680 ;  /* 0x009896800000895d */ /* 0x002fea0003900000 */
[----:B------:R-:W1:Y:S02]  /*13be0*/  @!P0 SYNCS.PHASECHK.TRANS64 P0, [R2+URZ+0x34860], R5 ;  /* 0x03486005020085a7 */ /* 0x000e64000800007f */
[----:B-1----:R-:W-:Y:S05]  /*13bf0*/  @!P0 BRA `(.L_x_6967) ;  /* 0xfffffffc00f08947 */ /* 0x002fea000383ffff */
[----:B------:R-:W-:Y:S05]  /*13c00*/  BRA `(.L_x_7027) ;  /* 0xffffffe000807947 */ /* 0x000fea000383ffff */
.L_x_6977:
[----:B0-----:R0:W3:Y:S02]  /*13c10*/  SYNCS.PHASECHK.TRANS64.TRYWAIT P0, [R0+URZ+0x34860], R3 ;  /* 0x03486003000075a7 */ /* 0x0010e4000800017f */
[----:B---3--:R-:W-:Y:S05]  /*13c20*/  @!P0 NANOSLEEP.SYNCS 0x989680 ;  /* 0x009896800000895d */ /* 0x008fea0003900000 */
[----:B------:R-:W3:Y:S02]  /*13c30*/  @!P0 SYNCS.PHASECHK.TRANS64 P0, [R0+URZ+0x34860], R3 ;  /* 0x03486003000085a7 */ /* 0x000ee4000800007f */
[----:B---3--:R-:W-:Y:S05]  /*13c40*/  @!P0 BRA `(.L_x_6977) ;  /* 0xfffffffc00f08947 */ /* 0x008fea000383ffff */
[----:B------:R-:W-:Y:S05]  /*13c50*/  BRA `(.L_x_7028) ;  /* 0xffffffe400947947 */ /* 0x000fea000383ffff */
.L_x_6985:
[----:B0-----:R0:W1:Y:S02]  /*13c60*/  SYNCS.PHASECHK.TRANS64.TRYWAIT P0, [R0+URZ+0x34820], R3 ;  /* 0x03482003000075a7 */ /* 0x001064000800017f */
[----:B-1----:R-:W-:Y:S05]  /*13c70*/  @!P0 NANOSLEEP.SYNCS 0x989680 ;  /* 0x009896800000895d */ /* 0x002fea0003900000 */
[----:B------:R-:W1:Y:S02]  /*13c80*/  @!P0 SYNCS.PHASECHK.TRANS64 P0, [R0+URZ+0x34820], R3 ;  /* 0x03482003000085a7 */ /* 0x000e64000800007f */
[----:B-1----:R-:W-:Y:S05]  /*13c90*/  @!P0 BRA `(.L_x_6985) ;  /* 0xfffffffc00f08947 */ /* 0x002fea000383ffff */
[----:B------:R-:W-:Y:S05]  /*13ca0*/  BRA `(.L_x_7029) ;  /* 0xffffffe800d87947 */ /* 0x000fea000383ffff */
.L_x_6986:
        /* <DEDUP_REMOVED lines=8> */
[----:B0-2---:R-:W-:Y:S05]  /*13d30*/  WARPSYNC.COLLECTIVE R15, `(.L_x_7031) ;  /* 0x000000000f087348 */ /* 0x005fea0003c00000 */
[----:B------:R1:W3:Y:S02]  /*13d40*/  SHFL.IDX P6, R14, R13, R12, R11 ;  /* 0x0000000c0d0e7389 */ /* 0x0002e400000c000b */
[----:B0123--:R-:W-:Y:S01]  /*13d50*/  ENDCOLLECTIVE ;  /* 0x000000000000791b */ /* 0x00ffe20003800000 */
.L_x_7031:
[----:B------:R-:W-:Y:S05]  /*13d60*/  BSYNC B0 ;  /* 0x0000000000007941 */ /* 0x000fea0003800000 */
.L_x_7030:
[----:B------:R-:W-:Y:S05]  /*13d70*/  BRA `(.L_x_7032) ;  /* 0xffffffe800c07947 */ /* 0x000fea000383ffff */
.L_x_6989:
[----:B------:R-:W-:Y:S01]  /*13d80*/  BSSY B1, `(.L_x_7033) ;  /* 0x0000006000017945 */ /* 0x000fe20003800000 */
[----:B------:R-:W-:-:S07]  /*13d90*/  IMAD.MOV.U32 R15, RZ, RZ, -0x1 ;  /* 0xffffffffff0f7424 */ /* 0x000fce00078e00ff */
[----:B012---:R-:W-:Y:S05]  /*13da0*/  WARPSYNC.COLLECTIVE R15, `(.L_x_7034) ;  /* 0x000000000f0c7348 */ /* 0x007fea0003c00000 */
[----:B------:R-:W-:Y:S02]  /*13db0*/  ELECT P6, UR62, PT ;  /* 0x00000000003e782f */ /* 0x000fe400038c0000 */
[----:B------:R-:W-:Y:S01]  /*13dc0*/  MOV R14, UR62 ;  /* 0x0000003e000e7c02 */ /* 0x000fe20008000f00 */
[----:B012---:R-:W-:Y:S10]  /*13dd0*/  ENDCOLLECTIVE ;  /* 0x000000000000791b */ /* 0x007ff40003800000 */
.L_x_7034:
[----:B------:R-:W-:Y:S05]  /*13de0*/  BSYNC B1 ;  /* 0x0000000000017941 */ /* 0x000fea0003800000 */
.L_x_7033:
[----:B------:R-:W-:Y:S05]  /*13df0*/  BRA `(.L_x_7035) ;  /* 0xffffffe800b87947 */ /* 0x000fea000383ffff */
.L_x_6991:
[----:B0-----:R0:W1:Y:S02]  /*13e00*/  SYNCS.PHASECHK.TRANS64.TRYWAIT P0, [R6+URZ], R5 ;  /* 0x00000005060075a7 */ /* 0x001064000800017f */
[----:B-1----:R-:W-:Y:S05]  /*13e10*/  @!P0 NANOSLEEP.SYNCS 0x989680 ;  /* 0x009896800000895d */ /* 0x002fea0003900000 */
[----:B------:R-:W1:Y:S02]  /*13e20*/  @!P0 SYNCS.PHASECHK.TRANS64 P0, [R6+URZ], R5 ;  /* 0x00000005060085a7 */ /* 0x000e64000800007f */
[----:B-1----:R-:W-:Y:S05]  /*13e30*/  @!P0 BRA `(.L_x_6991) ;  /* 0xfffffffc00f08947 */ /* 0x002fea000383ffff */
[----:B------:R-:W-:Y:S05]  /*13e40*/  BRA `(.L_x_7036) ;  /* 0xffffffe800f07947 */ /* 0x000fea000383ffff */
.L_x_6992:
[----:B-1----:R1:W3:Y:S02]  /*13e50*/  SYNCS.PHASECHK.TRANS64.TRYWAIT P0, [R7+URZ], R2 ;  /* 0x00000002070075a7 */ /* 0x0022e4000800017f */
[----:B---3--:R-:W-:Y:S05]  /*13e60*/  @!P0 NANOSLEEP.SYNCS 0x989680 ;  /* 0x009896800000895d */ /* 0x008fea0003900000 */
[----:B------:R-:W3:Y:S02]  /*13e70*/  @!P0 SYNCS.PHASECHK.TRANS64 P0, [R7+URZ], R2 ;  /* 0x00000002070085a7 */ /* 0x000ee4000800007f */
[----:B---3--:R-:W-:Y:S05]  /*13e80*/  @!P0 BRA `(.L_x_6992) ;  /* 0xfffffffc00f08947 */ /* 0x008fea000383ffff */
[----:B------:R-:W-:Y:S05]  /*13e90*/  BRA `(.L_x_7037) ;  /* 0xffffffe800e47947 */ /* 0x000fea000383ffff */
.L_x_6994:
[----:B---3--:R3:W4:Y:S02]  /*13ea0*/  SYNCS.PHASECHK.TRANS64.TRYWAIT P0, [R4+URZ], R5 ;  /* 0x00000005040075a7 */ /* 0x008724000800017f */
[----:B----4-:R-:W-:Y:S05]  /*13eb0*/  @!P0 NANOSLEEP.SYNCS 0x989680 ;  /* 0x009896800000895d */ /* 0x010fea0003900000 */
[----:B------:R-:W4:Y:S02]  /*13ec0*/  @!P0 SYNCS.PHASECHK.TRANS64 P0, [R4+URZ], R5 ;  /* 0x00000005040085a7 */ /* 0x000f24000800007f */
[----:B----4-:R-:W-:Y:S05]  /*13ed0*/  @!P0 BRA `(.L_x_6994) ;  /* 0xfffffffc00f08947 */ /* 0x010fea000383ffff */
[----:B------:R-:W-:Y:S05]  /*13ee0*/  BRA `(.L_x_7038) ;  /* 0xffffffe800e87947 */ /* 0x000fea000383ffff */
.L_x_7039:
        /* <DEDUP_REMOVED lines=9> */
.L_x_15314:


//--------------------- .text._ZN7cutlass13device_kernelIN5flash11enable_sm90INS1_16FlashAttnFwdSm90INS1_25CollectiveMainloopFwdSm90ILi2EN4cute5tupleIJNS5_1CILi1EEES8_S8_EEENS6_IJNS7_ILi128EEENS7_ILi176EEESA_EEELi128ENS_6half_tEfNS_4arch4Sm90ELb0ELb0ELb1ELb1ELb0ELb0ELb0ELb1ELb1ELb1ELb0ELb0EEENS1_21CollectiveEpilogueFwdINS6_IJSA_SA_SB_EEES9_SD_SF_Li256ELb1ELb1ELb0ELb0EEENS1_36VarlenDynamicPersistentTileSchedulerILi128ELi176ELi256ELi128ELb0ELb1ELb1ELb0ELb1ELb1EEEEEEEEEvNT_6ParamsE --------------------------
	.section	.text._ZN7cutlass13device_kernelIN5flash11enable_sm90INS1_16FlashAttnFwdSm90INS1_25CollectiveMainloopFwdSm90ILi2EN4cute5tupleIJNS5_1CILi1EEES8_S8_EEENS6_IJNS7_ILi128EEENS7_ILi176EEESA_EEELi128ENS_6half_tEfNS_4arch4Sm90ELb0ELb0ELb1ELb1ELb0ELb0ELb0ELb1ELb1ELb1ELb0ELb0EEENS1_21CollectiveEpilogueFwdINS6_IJSA_SA_SB_EEES9_SD_SF_Li256ELb1ELb1ELb0ELb0EEENS1_36VarlenDynamicPersistentTileSchedulerILi128ELi176ELi256ELi128ELb0ELb1ELb1ELb0ELb1ELb1EEEEEEEEEvNT_6ParamsE,"ax",@progbits
	.align	128
.text._ZN7cutlass13device_kernelIN5flash11enable_sm90INS1_16FlashAttnFwdSm90INS1_25CollectiveMainloopFwdSm90ILi2EN4cute5tupleIJNS5_1CILi1EEES8_S8_EEENS6_IJNS7_ILi128EEENS7_ILi176EEESA_EEELi128ENS_6half_tEfNS_4arch4Sm90ELb0ELb0ELb1ELb1ELb0ELb0ELb0ELb1ELb1ELb1ELb0ELb0EEENS1_21CollectiveEpilogueFwdINS6_IJSA_SA_SB_EEES9_SD_SF_Li256ELb1ELb1ELb0ELb0EEENS1_36VarlenDynamicPersistentTileSchedulerILi128ELi176ELi256ELi128ELb0ELb1ELb1ELb0ELb1ELb1EEEEEEEEEvNT_6ParamsE:
        .type           _ZN7cutlass13device_kernelIN5flash11enable_sm90INS1_16FlashAttnFwdSm90INS1_25CollectiveMainloopFwdSm90ILi2EN4cute5tupleIJNS5_1CILi1EEES8_S8_EEENS6_IJNS7_ILi128EEENS7_ILi176EEESA_EEELi128ENS_6half_tEfNS_4arch4Sm90ELb0ELb0ELb1ELb1ELb0ELb0ELb0ELb1ELb1ELb1ELb0ELb0EEENS1_21CollectiveEpilogueFwdINS6_IJSA_SA_SB_EEES9_SD_SF_Li256ELb1ELb1ELb0ELb0EEENS1_36VarlenDynamicPersistentTileSchedulerILi128ELi176ELi256ELi128ELb0ELb1ELb1ELb0ELb1ELb1EEEEEEEEEvNT_6ParamsE,@function
        .size           _ZN7cutlass13device_kernelIN5flash11enable_sm90INS1_16FlashAttnFwdSm90INS1_25CollectiveMainloopFwdSm90ILi2EN4cute5tupleIJNS5_1CILi1EEES8_S8_EEENS6_IJNS7_ILi128EEENS7_ILi176EEESA_EEELi128ENS_6half_tEfNS_4arch4Sm90ELb0ELb0ELb1ELb1ELb0ELb0ELb0ELb1ELb1ELb1ELb0ELb0EEENS1_21CollectiveEpilogueFwdINS6_IJSA_SA_SB_EEES9_SD_SF_Li256ELb1ELb1ELb0ELb0EEENS1_36VarlenDynamicPersistentTileSchedulerILi128ELi176ELi256ELi128ELb0ELb1ELb1ELb0ELb1ELb1EEEEEEEEEvNT_6ParamsE,(.L_x_15315 - _ZN7cutlass13device_kernelIN5flash11enable_sm90INS1_16FlashAttnFwdSm90INS1_25CollectiveMainloopFwdSm90ILi2EN4cute5tupleIJNS5_1CILi1EEES8_S8_EEENS6_IJNS7_ILi128EEENS7_ILi176EEESA_EEELi128ENS_6half_tEfNS_4arch4Sm90ELb0ELb0ELb1ELb1ELb0ELb0ELb0ELb1ELb1ELb1ELb0ELb0EEENS1_21CollectiveEpilogueFwdINS6_IJSA_SA_SB_EEES9_SD_SF_Li256ELb1ELb1ELb0ELb0EEENS1_36VarlenDynamicPersistentTileSchedulerILi128ELi176ELi256ELi128ELb0ELb1ELb1ELb0ELb1ELb1EEEEEEEEEvNT_6ParamsE)
        .other          _ZN7cutlass13device_kernelIN5flash11enable_sm90INS1_16FlashAttnFwdSm90INS1_25CollectiveMainloopFwdSm90ILi2EN4cute5tupleIJNS5_1CILi1EEES8_S8_EEENS6_IJNS7_ILi128EEENS7_ILi176EEESA_EEELi128ENS_6half_tEfNS_4arch4Sm90ELb0ELb0ELb1ELb1ELb0ELb0ELb0ELb1ELb1ELb1ELb0ELb0EEENS1_21CollectiveEpilogueFwdINS6_IJSA_SA_SB_EEES9_SD_SF_Li256ELb1ELb1ELb0ELb0EEENS1_36VarlenDynamicPersistentTileSchedulerILi128ELi176ELi256ELi128ELb0ELb1ELb1ELb0ELb1ELb1EEEEEEEEEvNT_6ParamsE,@"STO_CUDA_ENTRY STV_DEFAULT"
_ZN7cutlass13device_kernelIN5flash11enable_sm90INS1_16FlashAttnFwdSm90INS1_25CollectiveMainloopFwdSm90ILi2EN4cute5tupleIJNS5_1CILi1EEES8_S8_EEENS6_IJNS7_ILi128EEENS7_ILi176EEESA_EEELi128ENS_6half_tEfNS_4arch4Sm90ELb0ELb0ELb1ELb1ELb0ELb0ELb0ELb1ELb1ELb1ELb0ELb0EEENS1_21CollectiveEpilogueFwdINS6_IJSA_SA_SB_EEES9_SD_SF_Li256ELb1ELb1ELb0ELb0EEENS1_36VarlenDynamicPersistentTileSchedulerILi128ELi176ELi256ELi128ELb0ELb1ELb1ELb0ELb1ELb1EEEEEEEEEvNT_6ParamsE:
        /* <DEDUP_REMOVED lines=17> */
.L_x_7041:
[----:B------:R-:W-:Y:S05]  /*0110*/  BSYNC B0 ;  /* 0x0000000000007941 */ /* 0x000fea0003800000 */
.L_x_7040:
        /* <DEDUP_REMOVED lines=40> */
.L_x_7042:
        /* <DEDUP_REMOVED lines=22> */
.L_x_7043:
        /* <DEDUP_REMOVED lines=18> */
.L_x_7044:
        /* <DEDUP_REMOVED lines=22> */
.L_x_7045:
        /* <DEDUP_REMOVED lines=22> */
.L_x_7046:
[----:B--2---:R-:W-:Y:S01]  /*08e0*/  ISETP.NE.AND P0, PT, R2, RZ, PT ;  /* 0x000000ff0200720c */ /* 0x004fe20003f05270 */
[----:B------:R-:W-:Y:S01]  /*08f0*/  IMAD.MOV.U32 R2, RZ, RZ, 0x1 ;  /* 0x00000001ff027424 */ /* 0x000fe200078e00ff */
[----:B------:R-:W-:-:S04]  /*0900*/  NOP ;  /* 0x0000000000007918 */ /* 0x000fc80000000000 */
[----:B------:R-:W-:-:S05]  /*0910*/  SEL R2, R2, 0x2, !P0 ;  /* 0x0000000202027807 */ /* 0x000fca0004000000 */
[----:B------:R2:W-:Y:S01]  /*0920*/  STL [R1+0x5c], R2 ;  /* 0x00005c0201007387 */ /* 0x0005e20000100800 */
[----:B01-34-:R-:W-:Y:S06]  /*0930*/  BAR.SYNC.DEFER_BLOCKING 0x0 ;  /* 0x0000000000007b1d */ /* 0x01bfec0000010000 */
[----:B------:R-:W-:Y:S05]  /*0940*/  @!P0 BRA `(.L_x_7047) ;  /* 0x000000e800a08947 */ /* 0x000fea0003800000 */
.L_x_7048:
[----:B------:R-:W-:-:S08]  /*0950*/  NOP ;  /* 0x0000000000007918 */ /* 0x000fd00000000000 */
[----:B------:R-:W0:Y:S02]  /*0960*/  USETMAXREG.TRY_ALLOC.CTAPOOL UP0, 0xf0 ;  /* 0x000000f0000079c8 */ /* 0x000e240008000600 */
[----:B0-----:R-:W-:-:S13]  /*0970*/  PLOP3.LUT P0, PT, PT, PT, UP0, 0x80, 0x0 ;  /* 0x000000000000781c */ /* 0x001fda0003f0f008 */
[----:B------:R-:W-:Y:S05]  /*0980*/  @!P0 BRA `(.L_x_7048) ;  /* 0xfffffffc00f08947 */ /* 0x000fea000383ffff */
[----:B--2---:R-:W0:Y:S01]  /*0990*/  S2R R2, SR_TID.X ;  /* 0x0000000000027919 */ /* 0x004e220000002100 */
[----:B------:R-:W1:Y:S01]  /*09a0*/  S2UR UR5, SR_CgaCtaId ;  /* 0x00000000000579c3 */ /* 0x000e620000008800 */
[----:B------:R-:W-:-:S07]  /*09b0*/  UMOV UR4, 0x400 ;  /* 0x0000040000047882 */ /* 0x000fce0000000000 */
[----:B------:R-:W-:Y:S06]  /*09c0*/  BAR.ARV 0x8, 0x180 ;  /* 0x0206000000007b1d */ /* 0x000fec0000002000 */
[----:B-1----:R-:W-:Y:S01]  /*09d0*/  ULEA UR4, UR5, UR4, 0x18 ;  /* 0x0000000405047291 */ /* 0x002fe2000f8ec03f */
[----:B0-----:R-:W-:-:S04]  /*09e0*/  LOP3.LUT R0, R2, 0xffffff80, RZ, 0xc0, !PT ;  /* 0xffffff8002007812 */ /* 0x001fc800078ec0ff */
[----:B------:R-:W-:-:S13]  /*09f0*/  ISETP.NE.AND P0, PT, R0, 0x80, PT ;  /* 0x000000800000780c */ /* 0x000fda0003f05270 */
[----:B------:R-:W-:Y:S08]  /*0a00*/  @!P0 BAR.ARV 0x9, 0x100 ;  /* 0x0244000000008b1d */ /* 0x000ff00000002000 */
[----:B------:R-:W-:Y:S06]  /*0a10*/  BAR.SYNC.DEFER_BLOCKING 0x5, 0x180 ;  /* 0x0146000000007b1d */ /* 0x000fec0000010000 */
[----:B------:R-:W0:Y:S01]  /*0a20*/  LDS.128 R48, [UR4+0x348d0] ;  /* 0x0348d004ff307984 */ /* 0x000e220008000c00 */
[----:B------:R-:W-:Y:S01]  /*0a30*/  ULDC UR4, c[0x0][0xc3c] ;  /* 0x00030f0000047ab9 */ /* 0x000fe20000000800 */
[----:B------:R-:W-:Y:S06]  /*0a40*/  BAR.ARV 0x4, 0x180 ;  /* 0x0106000000007b1d */ /* 0x000fec0000002000 */
[----:B0-----:R-:W-:-:S13]  /*0a50*/  ISETP.GE.AND P0, PT, R51, UR4, PT ;  /* 0x0000000433007c0c */ /* 0x001fda000bf06270 */
[----:B------:R-:W-:Y:S05]  /*0a60*/  @P0 EXIT ;  /* 0x000000000000094d */ /* 0x000fea0003800000 */
[----:B------:R-:W2:Y:S01]  /*0a70*/  LDL.LU R10, [R1+0x5c] ;  /* 0x00005c00010a7983 */ /* 0x000ea20000300800 */
[----:B------:R-:W-:-:S05]  /*0a80*/  VIADD R233, R2, 0xffffff80 ;  /* 0xffffff8002e97836 */ /* 0x000fca0000000000 */
[----:B------:R-:W-:-:S04]  /*0a90*/  SHF.R.S32.HI R0, RZ, 0x1f, R233 ;  /* 0x0000001fff007819 */ /* 0x000fc800000114e9 */
[----:B------:R-:W-:-:S04]  /*0aa0*/  LEA.HI R3, R0, R233, RZ, 0x7 ;  /* 0x000000e900037211 */ /* 0x000fc800078f38ff */
[----:B------:R-:W-:Y:S02]  /*0ab0*/  LOP3.LUT R2, R3, 0xffffff80, RZ, 0xc0, !PT ;  /* 0xffffff8003027812 */ /* 0x000fe400078ec0ff */
[----:B------:R-:W-:-:S03]  /*0ac0*/  LEA.HI R4, R0, R233, RZ, 0x5 ;  /* 0x000000e900047211 */ /* 0x000fc600078f28ff */
[----:B------:R-:W-:Y:S01]  /*0ad0*/  IMAD.IADD R225, R233, 0x1, -R2 ;  /* 0x00000001e9e17824 */ /* 0x000fe200078e0a02 */
[----:B------:R-:W-:Y:S01]  /*0ae0*/  LEA.HI R2, R0, R233, RZ, 0x4 ;  /* 0x000000e900027211 */ /* 0x000fe200078f20ff */
[----:B------:R-:W-:-:S03]  /*0af0*/  IMAD.SHL.U32 R6, R4, 0x20, RZ ;  /* 0x0000002004067824 */ /* 0x000fc600078e00ff */
[----:B------:R-:W-:Y:S02]  /*0b00*/  LOP3.LUT R4, R2, 0x3fffff0, RZ, 0xc0, !PT ;  /* 0x03fffff002047812 */ /* 0x000fe400078ec0ff */
[----:B------:R-:W-:Y:S02]  /*0b10*/  LOP3.LUT R7, R6, 0xfffffc00, RZ, 0xc0, !PT ;  /* 0xfffffc0006077812 */ /* 0x000fe400078ec0ff */
[----:B------:R-:W-:Y:S01]  /*0b20*/  SHF.R.S32.HI R5, RZ, 0x4, R2 ;  /* 0x00000004ff057819 */ /* 0x000fe20000011402 */
[----:B------:R-:W-:-:S03]  /*0b30*/  IMAD.IADD R4, R233, 0x1, -R4 ;  /* 0x00000001e9047824 */ /* 0x000fc600078e0a04 */
[----:B------:R-:W-:Y:S01]  /*0b40*/  LEA.HI R2, R2, R5, RZ, 0x1 ;  /* 0x0000000502027211 */ /* 0x000fe200078f08ff */
[----:B------:R-:W-:Y:S01]  /*0b50*/  IMAD R7, R4, 0x40, R7 ;  /* 0x0000004004077824 */ /* 0x000fe200078e0207 */
[----:B------:R-:W-:Y:S02]  /*0b60*/  LEA.HI R4, R0, R233, RZ, 0x2 ;  /* 0x000000e900047211 */ /* 0x000fe400078f10ff */
[----:B------:R-:W-:Y:S02]  /*0b70*/  LOP3.LUT R2, R2, 0x1ffffffe, RZ, 0xc0, !PT ;  /* 0x1ffffffe02027812 */ /* 0x000fe400078ec0ff */
[----:B------:R-:W-:Y:S02]  /*0b80*/  LOP3.LUT R4, R4, 0xfffffffc, RZ, 0xc0, !PT ;  /* 0xfffffffc04047812 */ /* 0x000fe400078ec0ff */
[----:B------:R-:W-:Y:S01]  /*0b90*/  SHF.R.S32.HI R8, RZ, 0x1f, R225 ;  /* 0x0000001fff087819 */ /* 0x000fe200000114e1 */
[----:B------:R-:W-:Y:S02]  /*0ba0*/  IMAD.IADD R2, R5, 0x1, -R2 ;  /* 0x0000000105027824 */ /* 0x000fe400078e0a02 */
[----:B------:R-:W-:Y:S01]  /*0bb0*/  IMAD.IADD R4, R233, 0x1, -R4 ;  /* 0x00000001e9047824 */ /* 0x000fe200078e0a04 */
[----:B------:R-:W-:Y:S01]  /*0bc0*/  LEA.HI R9, R8, R225, RZ, 0x2 ;  /* 0x000000e108097211 */ /* 0x000fe200078f10ff */
[----:B------:R-:W-:Y:S01]  /*0bd0*/  IMAD R230, R2, 0x8, R7 ;  /* 0x0000000802e67824 */ /* 0x000fe200078e0207 */
[----:B------:R-:W-:-:S02]  /*0be0*/  LEA.HI R0, R0, R233, RZ, 0x3 ;  /* 0x000000e900007211 */ /* 0x000fc400078f18ff */
[--C-:B------:R-:W-:Y:S02]  /*0bf0*/  SHF.R.S32.HI R6, RZ, 0x2, R9.reuse ;  /* 0x00000002ff067819 */ /* 0x100fe40000011409 */
[----:B------:R-:W-:Y:S02]  /*0c00*/  SHF.R.S32.HI R11, RZ, 0x1f, R9 ;  /* 0x0000001fff0b7819 */ /* 0x000fe40000011409 */
[----:B------:R-:W-:Y:S02]  /*0c10*/  LEA.HI R2, R4, R4, RZ, 0x1 ;  /* 0x0000000404027211 */ /* 0x000fe400078f08ff */
[----:B------:R-:W-:Y:S02]  /*0c20*/  LEA.HI R11, R11, R6, RZ, 0x3 ;  /* 0x000000060b0b7211 */ /* 0x000fe400078f18ff */
[----:B------:R-:W-:Y:S02]  /*0c30*/  SHF.R.S32.HI R226, RZ, 0x7, R3 ;  /* 0x00000007ffe27819 */ /* 0x000fe40000011403 */
[----:B------:R-:W-:-:S02]  /*0c40*/  LOP3.LUT R5, R2, 0x1ffffffe, RZ, 0xc0, !PT ;  /* 0x1ffffffe02057812 */ /* 0x000fc400078ec0ff */
[----:B------:R-:W-:Y:S02]  /*0c50*/  LOP3.LUT R2, R0, 0xfffffff8, RZ, 0xc0, !PT ;  /* 0xfffffff800027812 */ /* 0x000fe400078ec0ff */
[----:B------:R-:W-:Y:S02]  /*0c60*/  LOP3.LUT R11, R11, 0xfffffff8, RZ, 0xc0, !PT ;  /* 0xfffffff80b0b7812 */ /* 0x000fe400078ec0ff */
[----:B------:R-:W-:Y:S02]  /*0c70*/  LEA.HI R8, R8, R225, RZ, 0x5 ;  /* 0x000000e108087211 */ /* 0x000fe400078f28ff */
[----:B------:R-:W-:Y:S01]  /*0c80*/  LEA.HI R3, R3, R226, RZ, 0x1 ;  /* 0x000000e203037211 */ /* 0x000fe200078f08ff */
[----:B------:R-:W-:Y:S01]  /*0c90*/  IMAD.IADD R23, R233, 0x1, -R2 ;  /* 0x00000001e9177824 */ /* 0x000fe200078e0a02 */
[----:B------:R-:W-:Y:S02]  /*0ca0*/  IADD3 R11, R6, -R11, RZ ;  /* 0x8000000b060b7210 */ /* 0x000fe40007ffe0ff */
[----:B------:R-:W-:-:S02]  /*0cb0*/  SHF.R.S32.HI R8, RZ, 0x5, R8 ;  /* 0x00000005ff087819 */ /* 0x000fc40000011408 */
[----:B------:R-:W-:Y:S02]  /*0cc0*/  LOP3.LUT R3, R3, 0x3fffffe, RZ, 0xc0, !PT ;  /* 0x03fffffe03037812 */ /* 0x000fe400078ec0ff */
[----:B------:R-:W-:Y:S01]  /*0cd0*/  SHF.L.U32 R17, R23, 0x3, RZ ;  /* 0x0000000317117819 */ /* 0x000fe200000006ff */
[----:B------:R-:W-:Y:S01]  /*0ce0*/  IMAD R8, R8, 0x10, R11 ;  /* 0x0000001008087824 */ /* 0x000fe200078e020b */
[----:B------:R-:W-:Y:S01]  /*0cf0*/  LOP3.LUT R6, R9, 0x7ffffffc, RZ, 0xc0, !PT ;  /* 0x7ffffffc09067812 */ /* 0x000fe200078ec0ff */
[----:B------:R-:W-:Y:S02]  /*0d00*/  IMAD.IADD R3, R226, 0x1, -R3 ;  /* 0x00000001e2037824 */ /* 0x000fe400078e0a03 */
[----:B------:R-:W-:Y:S02]  /*0d10*/  VIADD R19, R17, 0x40 ;  /* 0x0000004011137836 */ /* 0x000fe40000000000 */
[----:B------:R-:W-:Y:S02]  /*0d20*/  IMAD.MOV.U32 R7, RZ, RZ, -0x2 ;  /* 0xfffffffeff077424 */ /* 0x000fe400078e00ff */
[----:B------:R-:W-:-:S02]  /*0d30*/  IMAD.IADD R6, R225, 0x1, -R6 ;  /* 0x00000001e1067824 */ /* 0x000fc400078e0a06 */
[----:B------:R-:W-:Y:S02]  /*0d40*/  IMAD.IADD R4, R4, 0x1, -R5 ;  /* 0x0000000104047824 */ /* 0x000fe400078e0a05 */
[----:B------:R-:W-:Y:S01]  /*0d50*/  IMAD R227, R3, 0x40, R8 ;  /* 0x0000004003e37824 */ /* 0x000fe200078e0208 */
[----:B------:R-:W-:Y:S01]  /*0d60*/  SHF.R.S32.HI R223, RZ, 0x3, R0 ;  /* 0x00000003ffdf7819 */ /* 0x000fe20000011400 */
[----:B------:R-:W-:Y:S01]  /*0d70*/  IMAD R228, R6, R7, 0xb0 ;  /* 0x000000b006e47424 */ /* 0x000fe200078e0207 */
[----:B------:R-:W-:Y:S01]  /*0d80*/  SHF.R.S32.HI R232, RZ, 0x1f, R17 ;  /* 0x0000001fffe87819 */ /* 0x000fe20000011411 */
[----:B------:R-:W-:Y:S01]  /*0d90*/  IMAD.MOV.U32 R224, RZ, RZ, RZ ;  /* 0x000000ffffe07224 */ /* 0x000fe200078e00ff */
[----:B------:R-:W-:Y:S01]  /*0da0*/  SHF.R.S32.HI R231, RZ, 0x1f, R19 ;  /* 0x0000001fffe77819 */ /* 0x000fe20000011413 */
[----:B------:R-:W-:Y:S02]  /*0db0*/  IMAD.MOV.U32 R16, RZ, RZ, RZ ;  /* 0x000000ffff107224 */ /* 0x000fe400078e00ff */
[----:B------:R-:W-:-:S02]  /*0dc0*/  IMAD.MOV.U32 R2, RZ, RZ, RZ ;  /* 0x000000ffff027224 */ /* 0x000fc400078e00ff */
[----:B------:R-:W-:Y:S01]  /*0dd0*/  IMAD R229, R4, 0x8, R227 ;  /* 0x0000000804e57824 */ /* 0x000fe200078e02e3 */
[----:B--2---:R-:W-:-:S07]  /*0de0*/  LOP3.LUT R18, R10, 0x1, RZ, 0xfc, !PT ;  /* 0x000000010a127812 */ /* 0x004fce00078efcff */
.L_x_7091:
[----:B0-2-4-:R-:W0:Y:S01]  /*0df0*/  LDC.64 R4, c[0x0][0xc88] ;  /* 0x00032200ff047b82 */ /* 0x015e220000000a00 */
[----:B------:R-:W-:Y:S01]  /*0e00*/  ULDC.64 UR8, c[0x0][0x208] ;  /* 0x0000820000087ab9 */ /* 0x000fe20000000a00 */
[----:B------:R-:W-:Y:S01]  /*0e10*/  ULDC.64 UR4, c[0x0][0xa28] ;  /* 0x00028a0000047ab9 */ /* 0x000fe20000000a00 */
[----:B------:R-:W-:Y:S01]  /*0e20*/  IMAD.MOV.U32 R0, RZ, RZ, RZ ;  /* 0x000000ffff007224 */ /* 0x000fe200078e00ff */
        /* <DEDUP_REMOVED lines=33> */
.L_x_7049:
[----:B-----5:R-:W-:Y:S01]  /*1040*/  IADD3 R81, -R0, R81, RZ ;  /* 0x0000005100517210 */ /* 0x020fe20007ffe1ff */
[----:B------:R-:W-:Y:S01]  /*1050*/  IMAD.MOV.U32 R221, RZ, RZ, R49 ;  /* 0x000000ffffdd7224 */ /* 0x000fe200078e0031 */
[----:B------:R-:W-:Y:S01]  /*1060*/  PLOP3.LUT P0, PT, PT, PT, PT, 0x80, 0x0 ;  /* 0x000000000000781c */ /* 0x000fe20003f0f070 */
[----:B------:R-:W-:Y:S01]  /*1070*/  IMAD.MOV.U32 R220, RZ, RZ, R50 ;  /* 0x000000ffffdc7224 */ /* 0x000fe200078e0032 */
[C---:B------:R-:W-:Y:S01]  /*1080*/  ISETP.GE.AND P1, PT, R81.reuse, 0x1, PT ;  /* 0x000000015100780c */ /* 0x040fe20003f26270 */
[----:B------:R-:W-:Y:S01]  /*1090*/  VIADD R0, R81, 0xaf ;  /* 0x000000af51007836 */ /* 0x000fe20000000000 */
[----:B------:R-:W-:Y:S01]  /*10a0*/  CS2R R36, SRZ ;  /* 0x0000000000247805 */ /* 0x000fe2000001ff00 */
[----:B------:R-:W-:Y:S01]  /*10b0*/  IMAD.MOV.U32 R87, RZ, RZ, RZ ;  /* 0x000000ffff577224 */ /* 0x000fe200078e00ff */
[----:B------:R-:W-:Y:S01]  /*10c0*/  CS2R R40, SRZ ;  /* 0x0000000000287805 */ /* 0x000fe2000001ff00 */
[----:B------:R-:W-:Y:S01]  /*10d0*/  IMAD.HI R0, R0, 0x2e8ba2e9, RZ ;  /* 0x2e8ba2e900007827 */ /* 0x000fe200078e02ff */
[----:B------:R-:W-:-:S02]  /*10e0*/  CS2R R38, SRZ ;  /* 0x0000000000267805 */ /* 0x000fc4000001ff00 */
[----:B------:R-:W-:Y:S02]  /*10f0*/  CS2R R44, SRZ ;  /* 0x00000000002c7805 */ /* 0x000fe4000001ff00 */
[----:B------:R-:W-:Y:S01]  /*1100*/  CS2R R42, SRZ ;  /* 0x00000000002a7805 */ /* 0x000fe2000001ff00 */
[----:B------:R-:W-:Y:S01]  /*1110*/  IMAD.MOV.U32 R29, RZ, RZ, RZ ;  /* 0x000000ffff1d7224 */ /* 0x000fe200078e00ff */
[----:B------:R-:W-:Y:S02]  /*1120*/  SHF.R.U32.HI R3, RZ, 0x1f, R0 ;  /* 0x0000001fff037819 */ /* 0x000fe40000011600 */
[----:B------:R-:W-:Y:S02]  /*1130*/  CS2R R52, SRZ ;  /* 0x0000000000347805 */ /* 0x000fe4000001ff00 */
[----:B------:R-:W-:Y:S02]  /*1140*/  CS2R R46, SRZ ;  /* 0x00000000002e7805 */ /* 0x000fe4000001ff00 */
[----:B------:R-:W-:-:S02]  /*1150*/  CS2R R56, SRZ ;  /* 0x0000000000387805 */ /* 0x000fc4000001ff00 */
[----:B------:R-:W-:Y:S01]  /*1160*/  LEA.HI.SX32 R120, R0, R3, 0x1b ;  /* 0x0000000300787211 */ /* 0x000fe200078fdaff */
[----:B------:R-:W-:Y:S01]  /*1170*/  IMAD.MOV.U32 R3, RZ, RZ, RZ ;  /* 0x000000ffff037224 */ /* 0x000fe200078e00ff */
        /* <DEDUP_REMOVED lines=21> */
[----:B0-----:R-:W-:Y:S01]  /*12d0*/  CS2R R6, SRZ ;  /* 0x0000000000067805 */ /* 0x001fe2000001ff00 */
[----:B------:R-:W-:Y:S02]  /*12e0*/  IMAD.MOV.U32 R8, RZ, RZ, RZ ;  /* 0x000000ffff087224 */ /* 0x000fe400078e00ff */
[----:B------:R-:W-:Y:S02]  /*12f0*/  IMAD.MOV.U32 R107, RZ, RZ, RZ ;  /* 0x000000ffff6b7224 */ /* 0x000fe400078e00ff */
[----:B------:R-:W-:Y:S02]  /*1300*/  IMAD.MOV.U32 R10, RZ, RZ, RZ ;  /* 0x000000ffff0a7224 */ /* 0x000fe400078e00ff */
[----:B------:R-:W-:-:S02]  /*1310*/  IMAD.MOV.U32 R109, RZ, RZ, RZ ;  /* 0x000000ffff6d7224 */ /* 0x000fc400078e00ff */
[----:B------:R-:W-:Y:S02]  /*1320*/  IMAD.MOV.U32 R12, RZ, RZ, RZ ;  /* 0x000000ffff0c7224 */ /* 0x000fe400078e00ff */
        /* <DEDUP_REMOVED lines=33> */
.L_x_7051:
        /* <DEDUP_REMOVED lines=9> */
[----:B------:R-:W-:-:S04]  /*15d0*/  IMAD.U32 R0, RZ, RZ, UR4 ;  /* 0x00000004ff007e24 */ /* 0x000fc8000f8e00ff */
[----:B------:R-:W0:Y:S02]  /*15e0*/  SYNCS.PHASECHK.TRANS64.TRYWAIT P1, [R0+URZ+0x34800], R3 ;  /* 0x03480003000075a7 */ /* 0x000e24000802017f */
[----:B0-----:R-:W-:Y:S05]  /*15f0*/  @!P1 BRA `(.L_x_7053) ;  /* 0x0000013800ec9947 */ /* 0x001fea0003800000 */
.L_x_7213:
[----:B------:R-:W-:Y:S05]  /*1600*/  BSYNC B0 ;  /* 0x0000000000007941 */ /* 0x000fea0003800000 */
.L_x_7052:
[----:B------:R-:W-:Y:S05]  /*1610*/  @!P0 BRA `(.L_x_7054) ;  /* 0x0000000000048947 */ /* 0x000fea0003800000 */
[----:B------:R-:W-:Y:S01]  /*1620*/  BPT.TRAP 0x1 ;  /* 0x000000040000795c */ /* 0x000fe20000300000 */
.L_x_7054:
[----:B------:R-:W-:Y:S02]  /*1630*/  LEA R10, R2, R0, 0x3 ;  /* 0x00000000020a7211 */ /* 0x000fe400078e18ff */
[----:B0-----:R-:W-:-:S04]  /*1640*/  SHF.L.U32 R3, R16, 0x1f, RZ ;  /* 0x0000001f10037819 */ /* 0x001fc800000006ff */
[----:B------:R0:W1:Y:S01]  /*1650*/  SYNCS.PHASECHK.TRANS64.TRYWAIT P2, [R10+URZ+0x34830], R3 ;  /* 0x034830030a0075a7 */ /* 0x000062000804017f */
[----:B------:R-:W-:Y:S05]  /*1660*/  @!P0 BRA `(.L_x_7055) ;  /* 0x0000000000048947 */ /* 0x000fea0003800000 */
[----:B------:R-:W-:Y:S01]  /*1670*/  BPT.TRAP 0x1 ;  /* 0x000000040000795c */ /* 0x000fe20000300000 */
.L_x_7055:
[----:B------:R-:W2:Y:S01]  /*1680*/  S2R R4, SR_TID.X ;  /* 0x0000000000047919 */ /* 0x000ea20000002100 */
[----:B------:R-:W-:Y:S01]  /*1690*/  IMAD.MOV.U32 R87, RZ, RZ, RZ ;  /* 0x000000ffff577224 */ /* 0x000fe200078e00ff */
[----:B--2---:R-:W-:Y:S01]  /*16a0*/  LOP3.LUT P1, RZ, R4, 0x7f, RZ, 0xc0, !PT ;  /* 0x0000007f04ff7812 */ /* 0x004fe2000782c0ff */
[----:B-1----:R-:W-:-:S12]  /*16b0*/  @P2 BRA `(.L_x_7056) ;  /* 0x0000000000082947 */ /* 0x002fd80003800000 */
[----:B------:R-:W1:Y:S02]  /*16c0*/  SYNCS.PHASECHK.TRANS64.TRYWAIT P2, [R10+URZ+0x34830], R3 ;  /* 0x034830030a0075a7 */ /* 0x000e64000804017f */
[----:B-1----:R-:W-:Y:S05]  /*16d0*/  @!P2 BRA `(.L_x_7057) ;  /* 0x0000013800c8a947 */ /* 0x002fea0003800000 */
.L_x_7056:
        /* <DEDUP_REMOVED lines=8> */
[----:B------:R-:W-:Y:S01]  /*1760*/  IMAD.U32 R9, RZ, RZ, UR5 ;  /* 0x00000005ff097e24 */ /* 0x000fe2000f8e00ff */
[----:B------:R-:W-:Y:S01]  /*1770*/  UMOV UR4, UR25 ;  /* 0x0000001900047c82 */ /* 0x000fe20008000000 */
[----:B------:R-:W-:Y:S01]  /*1780*/  LOP3.LUT R3, R3, 0x3fff, RZ, 0xc0, !PT ;  /* 0x00003fff03037812 */ /* 0x000fe200078ec0ff */
[----:B------:R-:W-:Y:S01]  /*1790*/  UMOV UR44, UR4 ;  /* 0x00000004002c7c82 */ /* 0x000fe20008000000 */
[----:B------:R-:W-:Y:S01]  /*17a0*/  IMAD.U32 R8, RZ, RZ, UR4 ;  /* 0x00000004ff087e24 */ /* 0x000fe2000f8e00ff */
[----:B------:R-:W-:Y:S01]  /*17b0*/  UMOV UR8, UR44 ;  /* 0x0000002c00087c82 */ /* 0x000fe20008000000 */
[----:B------:R-:W-:Y:S01]  /*17c0*/  LOP3.LUT R3, R3, 0x10000, RZ, 0xfc, !PT ;  /* 0x0001000003037812 */ /* 0x000fe200078efcff */
[----:B------:R-:W-:Y:S01]  /*17d0*/  UMOV UR9, UR45 ;  /* 0x0000002d00097c82 */ /* 0x000fe20008000000 */
[----:B------:R-:W-:Y:S01]  /*17e0*/  UMOV UR11, 0x40000040 ;  /* 0x40000040000b7882 */ /* 0x000fe20000000000 */
[----:B------:R-:W-:Y:S01]  /*17f0*/  UMOV UR12, UR44 ;  /* 0x0000002c000c7c82 */ /* 0x000fe20008000000 */
[----:B------:R-:W-:Y:S01]  /*1800*/  UMOV UR13, UR45 ;  /* 0x0000002d000d7c82 */ /* 0x000fe20008000000 */
[----:B------:R-:W-:Y:S01]  /*1810*/  IMAD R4, R2, 0xb00, R3 ;  /* 0x00000b0002047824 */ /* 0x000fe200078e0203 */
[----:B------:R-:W-:Y:S01]  /*1820*/  UMOV UR15, 0x40000040 ;  /* 0x40000040000f7882 */ /* 0x000fe20000000000 */
[----:B------:R-:W-:Y:S01]  /*1830*/  UMOV UR32, UR44 ;  /* 0x0000002c00207c82 */ /* 0x000fe20008000000 */
[----:B------:R-:W-:Y:S01]  /*1840*/  UMOV UR33, UR45 ;  /* 0x0000002d00217c82 */ /* 0x000fe20008000000 */
[----:B------:R-:W-:Y:S01]  /*1850*/  UMOV UR35, 0x40000040 ;  /* 0x4000004000237882 */ /* 0x000fe20000000000 */
[----:B------:R-:W-:Y:S01]  /*1860*/  R2UR UR24, R4 ;  /* 0x00000000041872ca */ /* 0x000fe200000e0000 */
[----:B------:R-:W-:Y:S01]  /*1870*/  UMOV UR28, UR44 ;  /* 0x0000002c001c7c82 */ /* 0x000fe20008000000 */
[----:B------:R-:W-:Y:S01]  /*1880*/  UMOV UR29, UR45 ;  /* 0x0000002d001d7c82 */ /* 0x000fe20008000000 */
[----:B------:R-:W-:Y:S01]  /*1890*/  UMOV UR31, 0x40000040 ;  /* 0x40000040001f7882 */ /* 0x000fe20000000000 */
        /* <DEDUP_REMOVED lines=10> */
[----:B------:R-:W-:Y:S01]  /*1940*/  UIADD3 UR10, UR24, 0x100, URZ ;  /* 0x00000100180a7890 */ /* 0x000fe2000fffe03f */
[----:B------:R-:W-:Y:S01]  /*1950*/  HGMMA.64x16x16.F32 R112, gdesc[UR4], RZ, !UPT, gsb0 ;  /* 0x00200000047079f0 */ /* 0x000fe2000c0008ff */
[----:B------:R-:W-:Y:S01]  /*1960*/  UIADD3 UR6, UR24, 0x80, URZ ;  /* 0x0000008018067890 */ /* 0x000fe2000fffe03f */
[----:B------:R-:W-:Y:S01]  /*1970*/  P2R R122, PR, RZ, 0x1 ;  /* 0x00000001ff7a7803 */ /* 0x000fe20000000000 */
[----:B------:R-:W-:Y:S01]  /*1980*/  UMOV UR4, UR44 ;  /* 0x0000002c00047c82 */ /* 0x000fe20008000000 */
[----:B------:R-:W-:Y:S01]  /*1990*/  UMOV UR5, UR45 ;  /* 0x0000002d00057c82 */ /* 0x000fe20008000000 */
[----:B------:R-:W-:Y:S01]  /*19a0*/  UMOV UR7, 0x40000040 ;  /* 0x4000004000077882 */ /* 0x000fe20000000000 */
[----:B------:R-:W-:Y:S01]  /*19b0*/  UIADD3 UR14, UR24, 0x180, URZ ;  /* 0x00000180180e7890 */ /* 0x000fe2000fffe03f */
[----:B------:R-:W-:Y:S01]  /*19c0*/  @!P1 VIADD R10, R10, 0x34840 ;  /* 0x000348400a0a9836 */ /* 0x000fe20000000000 */
[----:B------:R-:W-:-:S02]  /*19d0*/  UIADD3 UR34, UR24, 0x200, URZ ;  /* 0x0000020018227890 */ /* 0x000fc4000fffe03f */
[----:B------:R-:W-:Y:S02]  /*19e0*/  UIADD3 UR30, UR24, 0x280, URZ ;  /* 0x00000280181e7890 */ /* 0x000fe4000fffe03f */
[----:B------:R-:W-:Y:S02]  /*19f0*/  UIADD3 UR22, UR24, 0x300, URZ ;  /* 0x0000030018167890 */ /* 0x000fe4000fffe03f */
[----:B------:R-:W-:Y:S02]  /*1a00*/  UIADD3 UR18, UR24, 0x380, URZ ;  /* 0x0000038018127890 */ /* 0x000fe4000fffe03f */
[----:B------:R-:W-:Y:S02]  /*1a10*/  UIADD3 UR38, UR24, 0x400, URZ ;  /* 0x0000040018267890 */ /* 0x000fe4000fffe03f */
[----:B------:R-:W-:Y:S01]  /*1a20*/  UIADD3 UR42, UR24, 0x480, URZ ;  /* 0x00000480182a7890 */ /* 0x000fe2000fffe03f */
[----:B------:R-:W-:Y:S01]  /*1a30*/  UMOV UR40, UR44 ;  /* 0x0000002c00287c82 */ /* 0x000fe20008000000 */
[----:B------:R-:W-:Y:S01]  /*1a40*/  UMOV UR41, UR45 ;  /* 0x0000002d00297c82 */ /* 0x000fe20008000000 */
        /* <DEDUP_REMOVED lines=524> */
[----:B------:R-:W-:Y:S08]  /*3b10*/  MUFU.TANH R13, R13 ;  /* 0x0000000d000d7308 */ /* 0x000ff00000002400 */
[----:B------:R-:W1:Y:S08]  /*3b20*/  MUFU.TANH R20, R20 ;  /* 0x0000001400147308 */ /* 0x000e700000002400 */
[----:B------:R-:W2:Y:S08]  /*3b30*/  MUFU.TANH R14, R14 ;  /* 0x0000000e000e7308 */ /* 0x000eb00000002400 */
[----:B------:R-:W3:Y:S08]  /*3b40*/  MUFU.TANH R11, R11 ;  /* 0x0000000b000b7308 */ /* 0x000ef00000002400 */
        /* <DEDUP_REMOVED lines=17> */
[----:B------:R-:W-:Y:S08]  /*3c60*/  MUFU.TANH R107, R107 ;  /* 0x0000006b006b7308 */ /* 0x000ff00000002400 */
[----:B------:R-:W-:Y:S08]  /*3c70*/  MUFU.TANH R85, R85 ;  /* 0x0000005500557308 */ /* 0x000ff00000002400 */
        /* <DEDUP_REMOVED lines=17> */
[----:B------:R-:W-:Y:S08]  /*3d90*/  MUFU.TANH R110, R103 ;  /* 0x00000067006e7308 */ /* 0x000ff00000002400 */
        /* <DEDUP_REMOVED lines=28> */
[----:B0-----:R-:W-:Y:S01]  /*3f60*/  FMUL.FTZ R91, R74, UR6 ;  /* 0x000000064a5b7c20 */ /* 0x001fe20008410000 */
[----:B------:R-:W-:Y:S01]  /*3f70*/  FMUL.FTZ R72, R73, UR6 ;  /* 0x0000000649487c20 */ /* 0x000fe20008410000 */
[----:B------:R-:W-:Y:S01]  /*3f80*/  FMUL.FTZ R74, R76, UR6 ;  /* 0x000000064c4a7c20 */ /* 0x000fe20008410000 */
[----:B------:R-:W-:Y:S01]  /*3f90*/  HGMMA.64x16x16.F32 R64, gdesc[UR20], R64, gsb0 ;  /* 0x00200000144079f0 */ /* 0x000fe20008000840 */
[----:B------:R-:W-:Y:S01]  /*3fa0*/  UIADD3 UR22, UR24, 0x886, URZ ;  /* 0x0000088618167890 */ /* 0x000fe2000fffe03f */
[----:B------:R-:W-:Y:S01]  /*3fb0*/  FMUL.FTZ R73, R77, UR6 ;  /* 0x000000064d497c20 */ /* 0x000fe20008410000 */
[----:B------:R-:W-:Y:S01]  /*3fc0*/  UMOV UR23, 0x40000040 ;  /* 0x4000004000177882 */ /* 0x000fe20000000000 */
[----:B------:R-:W-:Y:S01]  /*3fd0*/  MUFU.TANH R77, R78 ;  /* 0x0000004e004d7308 */ /* 0x000fe20000002400 */
[----:B------:R-:W-:Y:S01]  /*3fe0*/  FMUL.FTZ R75, R75, UR6 ;  /* 0x000000064b4b7c20 */ /* 0x000fe20008410000 */
[----:B------:R-:W-:-:S06]  /*3ff0*/  FMUL.FTZ R79, R79, UR6 ;  /* 0x000000064f4f7c20 */ /* 0x000fcc0008410000 */
[----:B------:R-:W-:Y:S08]  /*4000*/  MUFU.TANH R116, R91 ;  /* 0x0000005b00747308 */ /* 0x000ff00000002400 */
[----:B------:R0:W-:Y:S08]  /*4010*/  MUFU.TANH R118, R75 ;  /* 0x0000004b00767308 */ /* 0x0001f00000002400 */
[----:B------:R-:W5:Y:S08]  /*4020*/  MUFU.TANH R88, R88 ;  /* 0x0000005800587308 */ /* 0x000f700000002400 */
        /* <DEDUP_REMOVED lines=8> */
[----:B------:R-:W0:Y:S01]  /*40b0*/  MUFU.TANH R89, R89 ;  /* 0x0000005900597308 */ /* 0x000e220000002400 */
        /* <DEDUP_REMOVED lines=8> */
[----:B------:R-:W0:Y:S08]  /*4140*/  MUFU.TANH R92, R92 ;  /* 0x0000005c005c7308 */ /* 0x000e300000002400 */
[----:B------:R-:W-:Y:S08]  /*4150*/  MUFU.TANH R126, R67 ;  /* 0x00000043007e7308 */ /* 0x000ff00000002400 */
        /* <DEDUP_REMOVED lines=12> */
[----:B------:R-:W-:Y:S01]  /*4220*/  IADD3 R63, R228, R81, RZ ;  /* 0x00000051e43f7210 */ /* 0x000fe20007ffe0ff */
[----:B------:R-:W-:Y:S01]  /*4230*/  UMOV UR23, 0x40000040 ;  /* 0x4000004000177882 */ /* 0x000fe20000000000 */
[----:B------:R-:W-:Y:S01]  /*4240*/  MUFU.TANH R132, R57 ;  /* 0x0000003900847308 */ /* 0x000fe20000002400 */
[----:B------:R-:W-:Y:S01]  /*4250*/  FMUL.FTZ R58, R61, UR6 ;  /* 0x000000063d3a7c20 */ /* 0x000fe20008410000 */
[----:B------:R-:W-:-:S06]  /*4260*/  FMUL.FTZ R60, R60, UR6 ;  /* 0x000000063c3c7c20 */ /* 0x000fcc0008410000 */
[----:B------:R-:W0:Y:S08]  /*4270*/  MUFU.TANH R64, R64 ;  /* 0x0000004000407308 */ /* 0x000e300000002400 */
[----:B------:R-:W0:Y:S08]  /*4280*/  MUFU.TANH R73, R73 ;  /* 0x0000004900497308 */ /* 0x000e300000002400 */
[----:B------:R1:W-:Y:S08]  /*4290*/  MUFU.TANH R128, R70 ;  /* 0x0000004600807308 */ /* 0x0003f00000002400 */
[----:B------:R-:W0:Y:S01]  /*42a0*/  MUFU.TANH R75, R75 ;  /* 0x0000004b004b7308 */ /* 0x000e220000002400 */
[----:B-1----:R-:W-:-:S07]  /*42b0*/  FMUL.FTZ R70, R59, UR6 ;  /* 0x000000063b467c20 */ /* 0x002fce0008410000 */
[----:B------:R-:W1:Y:S01]  /*42c0*/  MUFU.TANH R76, R76 ;  /* 0x0000004c004c7308 */ /* 0x000e620000002400 */
[----:B------:R-:W-:Y:S02]  /*42d0*/  WARPGROUP.DEPBAR.LE gsb0, 0x0 ;  /* 0x00008000000079c5 */ /* 0x000fe40000010000 */
[----:B------:R-:W-:Y:S01]  /*42e0*/  WARPGROUP.ARRIVE ;  /* 0x00000000000079c5 */ /* 0x000fe20000000000 */
[----:B------:R-:W-:Y:S01]  /*42f0*/  FMUL.FTZ R57, R48, UR6 ;  /* 0x0000000630397c20 */ /* 0x000fe20008410000 */
        /* <DEDUP_REMOVED lines=10> */
[----:B------:R-:W-:Y:S01]  /*43a0*/  MUFU.TANH R165, R53 ;  /* 0x0000003500a57308 */ /* 0x000fe20000002400 */
[----:B------:R-:W-:Y:S01]  /*43b0*/  ISETP.GT.AND P2, PT, R48, 0x8, PT ;  /* 0x000000083000780c */ /* 0x000fe20003f44270 */
[----:B------:R-:W-:Y:S01]  /*43c0*/  FMUL.FTZ R61, R55, UR6 ;  /* 0x00000006373d7c20 */ /* 0x000fe20008410000 */
[----:B------:R-:W-:Y:S01]  /*43d0*/  FSEL R91, R12, -INF , P5 ;  /* 0xff8000000c5b7808 */ /* 0x000fe20002800000 */
[----:B------:R-:W-:Y:S01]  /*43e0*/  FMUL.FTZ R59, R50, UR6 ;  /* 0x00000006323b7c20 */ /* 0x000fe20008410000 */
[----:B------:R-:W-:Y:S01]  /*43f0*/  FSEL R101, R20, -INF , P3 ;  /* 0xff80000014657808 */ /* 0x000fe20001800000 */
[----:B------:R-:W-:Y:S01]  /*4400*/  FMUL.FTZ R52, R52, UR6 ;  /* 0x0000000634347c20 */ /* 0x000fe20008410000 */
[----:B--2---:R-:W-:Y:S01]  /*4410*/  FSEL R95, R14, -INF , P2 ;  /* 0xff8000000e5f7808 */ /* 0x004fe20001000000 */
[----:B------:R-:W-:Y:S01]  /*4420*/  MUFU.TANH R50, R57 ;  /* 0x0000003900327308 */ /* 0x000fe20000002400 */
[----:B------:R-:W-:Y:S01]  /*4430*/  ISETP.GT.AND P6, PT, R48, 0x10, PT ;  /* 0x000000103000780c */ /* 0x000fe20003fc4270 */
[----:B------:R-:W-:Y:S01]  /*4440*/  FMUL.FTZ R54, R54, UR6 ;  /* 0x0000000636367c20 */ /* 0x000fe20008410000 */
[----:B---3--:R-:W-:-:S02]  /*4450*/  FSEL R11, R11, -INF , P5 ;  /* 0xff8000000b0b7808 */ /* 0x008fc40002800000 */
[----:B------:R-:W-:Y:S02]  /*4460*/  ISETP.GT.AND P5, PT, R48, 0x11, PT ;  /* 0x000000113000780c */ /* 0x000fe40003fa4270 */
[----:B----4-:R-:W-:Y:S01]  /*4470*/  FSEL R103, R82, -INF , P6 ;  /* 0xff80000052677808 */ /* 0x010fe20003000000 */
[----:B------:R-:W-:Y:S01]  /*4480*/  MUFU.TANH R14, R61 ;  /* 0x0000003d000e7308 */ /* 0x000fe20000002400 */
[----:B------:R-:W-:Y:S01]  /*4490*/  FSEL R12, R15, -INF , P4 ;  /* 0xff8000000f0c7808 */ /* 0x000fe20002000000 */
[----:B------:R-:W-:Y:S01]  /*44a0*/  IMAD.MOV.U32 R82, RZ, RZ, R87 ;  /* 0x000000ffff527224 */ /* 0x000fe200078e0057 */
[----:B-----5:R-:W-:Y:S02]  /*44b0*/  FSEL R109, R80, -INF , P5 ;  /* 0xff800000506d7808 */ /* 0x020fe40002800000 */
[----:B------:R-:W-:Y:S02]  /*44c0*/  FSEL R15, R83, -INF , P3 ;  /* 0xff800000530f7808 */ /* 0x000fe40001800000 */
[----:B------:R-:W-:Y:S01]  /*44d0*/  ISETP.GT.AND P3, PT, R48, 0x20, PT ;  /* 0x000000203000780c */ /* 0x000fe20003f64270 */
[----:B------:R-:W2:Y:S01]  /*44e0*/  MUFU.TANH R79, R79 ;  /* 0x0000004f004f7308 */ /* 0x000ea20000002400 */
[----:B------:R-:W-:-:S02]  /*44f0*/  MOV R80, R87 ;  /* 0x0000005700507202 */ /* 0x000fc40000000f00 */
[----:B------:R-:W-:-:S05]  /*4500*/  FSEL R113, R105, -INF , P3 ;  /* 0xff80000069717808 */ /* 0x000fca0001800000 */
[----:B------:R-:W3:Y:S08]  /*4510*/  MUFU.TANH R66, R66 ;  /* 0x0000004200427308 */ /* 0x000ef00000002400 */
[----:B------:R-:W-:Y:S01]  /*4520*/  MUFU.TANH R60, R60 ;  /* 0x0000003c003c7308 */ /* 0x000fe20000002400 */
[----:B------:R-:W-:Y:S02]  /*4530*/  WARPGROUP.DEPBAR.LE gsb0, 0x0 ;  /* 0x00008000000079c5 */ /* 0x000fe40000010000 */
[----:B------:R-:W-:Y:S01]  /*4540*/  FMUL.FTZ R63, R40, UR6 ;  /* 0x00000006283f7c20 */ /* 0x000fe20008410000 */
[----:B------:R-:W-:Y:S01]  /*4550*/  FSEL R40, R13, -INF , P4 ;  /* 0xff8000000d287808 */ /* 0x000fe20002000000 */
[----:B------:R-:W-:Y:S01]  /*4560*/  WARPGROUP.ARRIVE ;  /* 0x00000000000079c5 */ /* 0x000fe20000000000 */
[----:B------:R-:W-:Y:S01]  /*4570*/  ISETP.GT.AND P4, PT, R48, 0x18, PT ;  /* 0x000000183000780c */ /* 0x000fe20003f84270 */
[----:B------:R-:W-:Y:S01]  /*4580*/  FMUL.FTZ R69, R43, UR6 ;  /* 0x000000062b457c20 */ /* 0x000fe20008410000 */
[----:B------:R-:W-:Y:S01]  /*4590*/  FMNMX.FTZ R20, R91, R40, !PT ;  /* 0x000000285b147209 */ /* 0x000fe20007810000 */
[----:B------:R-:W-:Y:S01]  /*45a0*/  FMUL.FTZ R65, R41, UR6 ;  /* 0x0000000629417c20 */ /* 0x000fe20008410000 */
[----:B------:R-:W-:Y:S01]  /*45b0*/  FSEL R13, R21, -INF , P2 ;  /* 0xff800000150d7808 */ /* 0x000fe20001000000 */
[----:B------:R-:W-:Y:S01]  /*45c0*/  HGMMA.64x16x16.F32 R32, gdesc[UR20], R32, gsb0 ;  /* 0x00200000142079f0 */ /* 0x000fe20008000820 */
[----:B------:R-:W-:Y:S01]  /*45d0*/  FMNMX.FTZ R20, R95, R20, !PT ;  /* 0x000000145f147209 */ /* 0x000fe20007810000 */
[----:B------:R-:W-:Y:S01]  /*45e0*/  FMUL.FTZ R135, R45, UR6 ;  /* 0x000000062d877c20 */ /* 0x000fe20008410000 */
[----:B------:R-:W-:Y:S01]  /*45f0*/  FSEL R43, R107, -INF , P4 ;  /* 0xff8000006b2b7808 */ /* 0x000fe20002000000 */
[----:B------:R-:W-:Y:S01]  /*4600*/  FMUL.FTZ R138, R47, UR6 ;  /* 0x000000062f8a7c20 */ /* 0x000fe20008410000 */
[----:B------:R-:W-:Y:S01]  /*4610*/  FMNMX.FTZ R20, R101, R20, !PT ;  /* 0x0000001465147209 */ /* 0x000fe20007810000 */
[----:B------:R-:W-:Y:S01]  /*4620*/  FMUL.FTZ R67, R42, UR6 ;  /* 0x000000062a437c20 */ /* 0x000fe20008410000 */
[----:B------:R-:W-:Y:S01]  /*4630*/  ISETP.GT.AND P2, PT, R48, 0x19, PT ;  /* 0x000000193000780c */ /* 0x000fe20003f44270 */
[----:B------:R4:W-:Y:S01]  /*4640*/  MUFU.TANH R42, R49 ;  /* 0x00000031002a7308 */ /* 0x0009e20000002400 */
[----:B------:R-:W-:Y:S01]  /*4650*/  FMNMX.FTZ R20, R103, R20, !PT ;  /* 0x0000001467147209 */ /* 0x000fe20007810000 */
[----:B------:R-:W-:Y:S01]  /*4660*/  FMUL.FTZ R136, R46, UR6 ;  /* 0x000000062e887c20 */ /* 0x000fe20008410000 */
[----:B------:R-:W-:Y:S01]  /*4670*/  FSEL R107, R85, -INF , P4 ;  /* 0xff800000556b7808 */ /* 0x000fe20002000000 */
[----:B------:R-:W-:Y:S01]  /*4680*/  FMUL.FTZ R134, R44, UR6 ;  /* 0x000000062c867c20 */ /* 0x000fe20008410000 */
[----:B------:R-:W-:Y:S01]  /*4690*/  FMNMX.FTZ R20, R109, R20, !PT ;  /* 0x000000146d147209 */ /* 0x000fe20007810000 */
[----:B------:R-:W-:Y:S01]  /*46a0*/  UIADD3 UR22, UR24, 0xa86, URZ ;  /* 0x00000a8618167890 */ /* 0x000fe2000fffe03f */
[----:B------:R-:W-:Y:S01]  /*46b0*/  FSEL R111, R84, -INF , P2 ;  /* 0xff800000546f7808 */ /* 0x000fe20001000000 */
[----:B------:R5:W-:Y:S01]  /*46c0*/  MUFU.TANH R46, R51 ;  /* 0x00000033002e7308 */ /* 0x000be20000002400 */
[----:B------:R-:W-:Y:S01]  /*46d0*/  FMNMX.FTZ R20, R107, R20, !PT ;  /* 0x000000146b147209 */ /* 0x000fe20007810000 */
[----:B------:R-:W-:Y:S01]  /*46e0*/  UMOV UR23, 0x40000040 ;  /* 0x4000004000177882 */ /* 0x000fe20000000000 */
[----:B------:R-:W-:Y:S01]  /*46f0*/  FSEL R21, R104, -INF , P6 ;  /* 0xff80000068157808 */ /* 0x000fe20003000000 */
[----:B------:R-:W-:Y:S01]  /*4700*/  IMAD.MOV.U32 R84, RZ, RZ, R87 ;  /* 0x000000ffff547224 */ /* 0x000fe200078e0057 */
[----:B------:R-:W-:-:S02]  /*4710*/  ISETP.GT.AND P6, PT, R48, 0x21, PT ;  /* 0x000000213000780c */ /* 0x000fc40003fc4270 */
[----:B------:R-:W-:Y:S01]  /*4720*/  FMNMX.FTZ R20, R111, R20, !PT ;  /* 0x000000146f147209 */ /* 0x000fe20007810000 */
[----:B------:R1:W-:Y:S01]  /*4730*/  MUFU.TANH R44, R59 ;  /* 0x0000003b002c7308 */ /* 0x0003e20000002400 */
[----:B------:R-:W-:Y:S01]  /*4740*/  FSEL R41, R86, -INF , P5 ;  /* 0xff80000056297808 */ /* 0x000fe20002800000 */
[----:B------:R-:W-:Y:S01]  /*4750*/  IMAD.MOV.U32 R86, RZ, RZ, R87 ;  /* 0x000000ffff567224 */ /* 0x000fe200078e0057 */
[----:B------:R-:W-:Y:S02]  /*4760*/  ISETP.GT.AND P5, PT, R48, 0x28, PT ;  /* 0x000000283000780c */ /* 0x000fe40003fa4270 */
[----:B------:R-:W-:Y:S02]  /*4770*/  FSEL R115, R96, -INF , P6 ;  /* 0xff80000060737808 */ /* 0x000fe40003000000 */
[----:B------:R-:W-:Y:S01]  /*4780*/  FMNMX.FTZ R20, R113, R20, !PT ;  /* 0x0000001471147209 */ /* 0x000fe20007810000 */
[----:B------:R-:W3:Y:S01]  /*4790*/  MUFU.TANH R78, R78 ;  /* 0x0000004e004e7308 */ /* 0x000ee20000002400 */
[----:B------:R-:W-:-:S02]  /*47a0*/  ISETP.GT.AND P4, PT, R48, 0x29, PT ;  /* 0x000000293000780c */ /* 0x000fc40003f84270 */
[----:B------:R-:W-:Y:S02]  /*47b0*/  FSEL R117, R98, -INF , P5 ;  /* 0xff80000062757808 */ /* 0x000fe40002800000 */
[----:B------:R-:W-:Y:S02]  /*47c0*/  FMNMX.FTZ R20, R115, R20, !PT ;  /* 0x0000001473147209 */ /* 0x000fe40007810000 */
[----:B------:R-:W-:Y:S01]  /*47d0*/  FSEL R45, R106, -INF , P2 ;  /* 0xff8000006a2d7808 */ /* 0x000fe20001000000 */
[----:B------:R2:W-:Y:S01]  /*47e0*/  MUFU.TANH R167, R63 ;  /* 0x0000003f00a77308 */ /* 0x0005e20000002400 */
[----:B------:R-:W-:Y:S02]  /*47f0*/  ISETP.GT.AND P2, PT, R48, 0x30, PT ;  /* 0x000000303000780c */ /* 0x000fe40003f44270 */
[----:B------:R-:W-:Y:S02]  /*4800*/  FSEL R119, R97, -INF , P4 ;  /* 0xff80000061777808 */ /* 0x000fe40002000000 */
[----:B------:R-:W-:-:S02]  /*4810*/  FMNMX.FTZ R20, R117, R20, !PT ;  /* 0x0000001475147209 */ /* 0x000fc40007810000 */
[----:B------:R-:W-:Y:S01]  /*4820*/  FSEL R47, R108, -INF , P3 ;  /* 0xff8000006c2f7808 */ /* 0x000fe20001800000 */
[----:B------:R-:W3:Y:S01]  /*4830*/  MUFU.TANH R68, R68 ;  /* 0x0000004400447308 */ /* 0x000ee20000002400 */
[----:B------:R-:W-:Y:S02]  /*4840*/  ISETP.GT.AND P3, PT, R48, 0x31, PT ;  /* 0x000000313000780c */ /* 0x000fe40003f64270 */
[----:B------:R-:W-:Y:S01]  /*4850*/  FSEL R121, R100, -INF , P2 ;  /* 0xff80000064797808 */ /* 0x000fe20001000000 */
[----:B------:R-:W-:Y:S02]  /*4860*/  WARPGROUP.DEPBAR.LE gsb0, 0x0 ;  /* 0x00008000000079c5 */ /* 0x000fe40000010000 */
[----:B------:R-:W-:Y:S01]  /*4870*/  FMNMX.FTZ R20, R119, R20, !PT ;  /* 0x0000001477147209 */ /* 0x000fe20007810000 */
[----:B------:R-:W-:Y:S01]  /*4880*/  WARPGROUP.ARRIVE ;  /* 0x00000000000079c5 */ /* 0x000fe20000000000 */
[----:B----4-:R-:W-:Y:S01]  /*4890*/  FSEL R49, R99, -INF , P6 ;  /* 0xff80000063317808 */ /* 0x010fe20003000000 */
[----:B------:R-:W-:Y:S01]  /*48a0*/  FMUL.FTZ R32, R32, UR6 ;  /* 0x0000000620207c20 */ /* 0x000fe20008410000 */
[----:B------:R-:W-:Y:S01]  /*48b0*/  ISETP.GT.AND P6, PT, R48, 0x38, PT ;  /* 0x000000383000780c */ /* 0x000fe20003fc4270 */
[----:B------:R4:W-:Y:S01]  /*48c0*/  MUFU.TANH R169, R65 ;  /* 0x0000004100a97308 */ /* 0x0009e20000002400 */
[----:B------:R-:W-:Y:S01]  /*48d0*/  FSEL R123, R88, -INF , P3 ;  /* 0xff800000587b7808 */ /* 0x000fe20001800000 */
[----:B------:R-:W-:Y:S01]  /*48e0*/  HGMMA.64x16x16.F32 R24, gdesc[UR20], R24, gsb0 ;  /* 0x00200000141879f0 */ /* 0x000fe20008000818 */
[----:B------:R-:W-:Y:S01]  /*48f0*/  FMNMX.FTZ R20, R121, R20, !PT ;  /* 0x0000001479147209 */ /* 0x000fe20007810000 */
[----:B------:R-:W-:Y:S01]  /*4900*/  FMUL.FTZ R36, R36, UR6 ;  /* 0x0000000624247c20 */ /* 0x000fe20008410000 */
[----:B-----5:R-:W-:Y:S01]  /*4910*/  FSEL R51, R102, -INF , P5 ;  /* 0xff80000066337808 */ /* 0x020fe20002800000 */
[----:B------:R-:W-:Y:S01]  /*4920*/  FMUL.FTZ R34, R34, UR6 ;  /* 0x0000000622227c20 */ /* 0x000fe20008410000 */
[----:B------:R-:W-:Y:S01]  /*4930*/  ISETP.GT.AND P5, PT, R48, 0x39, PT ;  /* 0x000000393000780c */ /* 0x000fe20003fa4270 */
[----:B------:R-:W5:Y:S01]  /*4940*/  MUFU.TANH R56, R56 ;  /* 0x0000003800387308 */ /* 0x000f620000002400 */
[----:B------:R-:W-:Y:S01]  /*4950*/  FSEL R125, R90, -INF , P6 ;  /* 0xff8000005a7d7808 */ /* 0x000fe20003000000 */
[----:B------:R-:W-:Y:S01]  /*4960*/  FMUL.FTZ R38, R38, UR6 ;  /* 0x0000000626267c20 */ /* 0x000fe20008410000 */
[----:B------:R-:W-:Y:S01]  /*4970*/  FMNMX.FTZ R20, R123, R20, !PT ;  /* 0x000000147b147209 */ /* 0x000fe20007810000 */
[----:B------:R-:W-:Y:S01]  /*4980*/  FMUL.FTZ R39, R39, UR6 ;  /* 0x0000000627277c20 */ /* 0x000fe20008410000 */
[----:B------:R-:W-:Y:S01]  /*4990*/  FSEL R53, R110, -INF , P4 ;  /* 0xff8000006e357808 */ /* 0x000fe20002000000 */
[----:B------:R-:W-:Y:S01]  /*49a0*/  IMAD.U32 R88, RZ, RZ, UR7 ;  /* 0x00000007ff587e24 */ /* 0x000fe2000f8e00ff */
[----:B------:R-:W-:Y:S01]  /*49b0*/  ISETP.GT.AND P4, PT, R48, 0x40, PT ;  /* 0x000000403000780c */ /* 0x000fe20003f84270 */
[----:B------:R-:W5:Y:S01]  /*49c0*/  MUFU.TANH R32, R32 ;  /* 0x0000002000207308 */ /* 0x000f620000002400 */
[----:B0-----:R-:W-:-:S02]  /*49d0*/  FSEL R127, R89, -INF , P5 ;  /* 0xff800000597f7808 */ /* 0x001fc40002800000 */
[----:B------:R-:W-:Y:S02]  /*49e0*/  FMNMX.FTZ R20, R125, R20, !PT ;  /* 0x000000147d147209 */ /* 0x000fe40007810000 */
[----:B------:R-:W-:Y:S02]  /*49f0*/  FSEL R55, R112, -INF , P2 ;  /* 0xff80000070377808 */ /* 0x000fe40001000000 */
[----:B------:R-:W-:Y:S01]  /*4a00*/  ISETP.GT.AND P2, PT, R48, 0x41, PT ;  /* 0x000000413000780c */ /* 0x000fe20003f44270 */
[----:B------:R0:W-:Y:S01]  /*4a10*/  MUFU.TANH R99, R67 ;  /* 0x0000004300637308 */ /* 0x0001e20000002400 */
[----:B------:R-:W-:Y:S02]  /*4a20*/  FSEL R129, R92, -INF , P4 ;  /* 0xff8000005c817808 */ /* 0x000fe40002000000 */
[----:B------:R-:W-:Y:S02]  /*4a30*/  FMNMX.FTZ R20, R127, R20, !PT ;  /* 0x000000147f147209 */ /* 0x000fe40007810000 */
[----:B------:R-:W-:-:S02]  /*4a40*/  FSEL R57, R114, -INF , P3 ;  /* 0xff80000072397808 */ /* 0x000fc40001800000 */
[----:B------:R-:W-:Y:S01]  /*4a50*/  ISETP.GT.AND P3, PT, R48, 0x48, PT ;  /* 0x000000483000780c */ /* 0x000fe20003f64270 */
[----:B------:R-:W5:Y:S01]  /*4a60*/  MUFU.TANH R130, R71 ;  /* 0x0000004700827308 */ /* 0x000f620000002400 */
[----:B------:R-:W-:Y:S01]  /*4a70*/  FSEL R131, R72, -INF , P2 ;  /* 0xff80000048837808 */ /* 0x000fe20001000000 */
[----:B------:R-:W-:Y:S01]  /*4a80*/  IMAD.MOV.U32 R72, RZ, RZ, R87 ;  /* 0x000000ffff487224 */ /* 0x000fe200078e0057 */
[----:B------:R-:W-:Y:S02]  /*4a90*/  FMNMX.FTZ R20, R129, R20, !PT ;  /* 0x0000001481147209 */ /* 0x000fe40007810000 */
[----:B------:R-:W-:Y:S02]  /*4aa0*/  FSEL R61, R93, -INF , P5 ;  /* 0xff8000005d3d7808 */ /* 0x000fe40002800000 */
[----:B-1----:R-:W-:Y:S01]  /*4ab0*/  FSEL R59, R94, -INF , P6 ;  /* 0xff8000005e3b7808 */ /* 0x002fe20003000000 */
[----:B------:R1:W-:Y:S01]  /*4ac0*/  MUFU.TANH R105, R69 ;  /* 0x0000004500697308 */ /* 0x0003e20000002400 */
[----:B------:R-:W-:-:S02]  /*4ad0*/  ISETP.GT.AND P5, PT, R48, 0x50, PT ;  /* 0x000000503000780c */ /* 0x000fc40003fa4270 */
[----:B------:R-:W-:Y:S02]  /*4ae0*/  ISETP.GT.AND P6, PT, R48, 0x49, PT ;  /* 0x000000493000780c */ /* 0x000fe40003fc4270 */
[----:B------:R-:W-:Y:S01]  /*4af0*/  FSEL R133, R74, -INF , P3 ;  /* 0xff8000004a857808 */ /* 0x000fe20001800000 */
[----:B------:R-:W-:Y:S01]  /*4b00*/  IMAD.MOV.U32 R74, RZ, RZ, R87 ;  /* 0x000000ffff4a7224 */ /* 0x000fe200078e0057 */
[----:B------:R-:W-:Y:S01]  /*4b10*/  FMNMX.FTZ R20, R131, R20, !PT ;  /* 0x0000001483147209 */ /* 0x000fe20007810000 */
[----:B------:R-:W5:Y:S01]  /*4b20*/  MUFU.TANH R58, R58 ;  /* 0x0000003a003a7308 */ /* 0x000f620000002400 */
[----:B------:R-:W-:Y:S02]  /*4b30*/  FSEL R141, R64, -INF , P5 ;  /* 0xff800000408d7808 */ /* 0x000fe40002800000 */
[----:B------:R-:W-:Y:S02]  /*4b40*/  FSEL R137, R73, -INF , P6 ;  /* 0xff80000049897808 */ /* 0x000fe40003000000 */
[----:B------:R-:W-:Y:S01]  /*4b50*/  FMNMX.FTZ R64, R133, R20, !PT ;  /* 0x0000001485407209 */ /* 0x000fe20007810000 */
[----:B------:R-:W-:Y:S01]  /*4b60*/  FMUL.FTZ R20, R33, UR6 ;  /* 0x0000000621147c20 */ /* 0x000fe20008410000 */
[----:B--2---:R-:W-:Y:S01]  /*4b70*/  FSEL R63, R116, -INF , P4 ;  /* 0xff800000743f7808 */ /* 0x004fe20002000000 */
[----:B------:R-:W2:Y:S01]  /*4b80*/  MUFU.TANH R70, R70 ;  /* 0x0000004600467308 */ /* 0x000ea20000002400 */
[----:B------:R-:W-:Y:S01]  /*4b90*/  ISETP.GT.AND P4, PT, R48, 0x51, PT ;  /* 0x000000513000780c */ /* 0x000fe20003f84270 */
[----:B------:R-:W-:-:S02]  /*4ba0*/  WARPGROUP.DEPBAR.LE gsb0, 0x0 ;  /* 0x00008000000079c5 */ /* 0x000fc40000010000 */
[----:B------:R-:W-:Y:S01]  /*4bb0*/  FMNMX.FTZ R64, R137, R64, !PT ;  /* 0x0000004089407209 */ /* 0x000fe20007810000 */
[----:B------:R-:W-:Y:S01]  /*4bc0*/  FMUL.FTZ R24, R24, UR6 ;  /* 0x0000000618187c20 */ /* 0x000fe20008410000 */
[----:B----4-:R-:W-:Y:S01]  /*4bd0*/  FSEL R65, R118, -INF , P2 ;  /* 0xff80000076417808 */ /* 0x010fe20001000000 */
[----:B------:R-:W-:Y:S01]  /*4be0*/  FMUL.FTZ R28, R28, UR6 ;  /* 0x000000061c1c7c20 */ /* 0x000fe20008410000 */
[----:B------:R-:W-:Y:S01]  /*4bf0*/  ISETP.GT.AND P2, PT, R48, 0x58, PT ;  /* 0x000000583000780c */ /* 0x000fe20003f44270 */
[----:B------:R-:W4:Y:S01]  /*4c00*/  MUFU.TANH R52, R52 ;  /* 0x0000003400347308 */ /* 0x000f220000002400 */
[----:B------:R-:W-:Y:S01]  /*4c10*/  FSEL R143, R75, -INF , P4 ;  /* 0xff8000004b8f7808 */ /* 0x000fe20002000000 */
[----:B------:R-:W-:Y:S01]  /*4c20*/  FMUL.FTZ R26, R26, UR6 ;  /* 0x000000061a1a7c20 */ /* 0x000fe20008410000 */
[----:B------:R-:W-:Y:S01]  /*4c30*/  FMNMX.FTZ R64, R141, R64, !PT ;  /* 0x000000408d407209 */ /* 0x000fe20007810000 */
[----:B------:R-:W-:Y:S01]  /*4c40*/  FMUL.FTZ R30, R30, UR6 ;  /* 0x000000061e1e7c20 */ /* 0x000fe20008410000 */
[----:B0-----:R-:W-:-:S02]  /*4c50*/  FSEL R67, R77, -INF , P3 ;  /* 0xff8000004d437808 */ /* 0x001fc40001800000 */
[----:B------:R-:W-:Y:S01]  /*4c60*/  FSEL R73, R126, -INF , P4 ;  /* 0xff8000007e497808 */ /* 0x000fe20002000000 */
[----:B------:R-:W0:Y:S01]  /*4c70*/  MUFU.TANH R62, R62 ;  /* 0x0000003e003e7308 */ /* 0x000e220000002400 */
[C---:B------:R-:W-:Y:S02]  /*4c80*/  ISETP.GT.AND P3, PT, R48.reuse, 0x59, PT ;  /* 0x000000593000780c */ /* 0x040fe40003f64270 */
[----:B------:R-:W-:Y:S02]  /*4c90*/  ISETP.GT.AND P4, PT, R48, 0x68, PT ;  /* 0x000000683000780c */ /* 0x000fe40003f84270 */
[----:B------:R-:W-:Y:S01]  /*4ca0*/  FSEL R147, R76, -INF , P2 ;  /* 0xff8000004c937808 */ /* 0x000fe20001000000 */
[----:B------:R-:W-:Y:S01]  /*4cb0*/  IMAD.MOV.U32 R76, RZ, RZ, R87 ;  /* 0x000000ffff4c7224 */ /* 0x000fe200078e0057 */
[----:B------:R-:W-:Y:S01]  /*4cc0*/  FMNMX.FTZ R64, R143, R64, !PT ;  /* 0x000000408f407209 */ /* 0x000fe20007810000 */
[----:B------:R-:W0:Y:S01]  /*4cd0*/  MUFU.TANH R54, R54 ;  /* 0x0000003600367308 */ /* 0x000e220000002400 */
[----:B-1----:R-:W-:-:S02]  /*4ce0*/  FSEL R69, R79, -INF , P6 ;  /* 0xff8000004f457808 */ /* 0x002fc40003000000 */
[----:B------:R-:W-:Y:S02]  /*4cf0*/  ISETP.GT.AND P6, PT, R48, 0x60, PT ;  /* 0x000000603000780c */ /* 0x000fe40003fc4270 */
[----:B---3--:R-:W-:Y:S01]  /*4d00*/  FSEL R149, R66, -INF , P3 ;  /* 0xff80000042957808 */ /* 0x008fe20001800000 */
[--C-:B------:R-:W-:Y:S01]  /*4d10*/  IMAD.MOV.U32 R66, RZ, RZ, R87.reuse ;  /* 0x000000ffff427224 */ /* 0x100fe200078e0057 */
[----:B------:R-:W-:Y:S01]  /*4d20*/  FSEL R83, R78, -INF , P4 ;  /* 0xff8000004e537808 */ /* 0x000fe20002000000 */
[----:B------:R-:W1:Y:S01]  /*4d30*/  MUFU.TANH R134, R134 ;  /* 0x0000008600867308 */ /* 0x000e620000002400 */
[----:B------:R-:W-:Y:S01]  /*4d40*/  FSEL R155, R60, -INF , P4 ;  /* 0xff8000003c9b7808 */ /* 0x000fe20002000000 */
[----:B------:R-:W-:Y:S01]  /*4d50*/  IMAD.MOV.U32 R78, RZ, RZ, R87 ;  /* 0x000000ffff4e7224 */ /* 0x000fe200078e0057 */
[----:B------:R-:W-:Y:S02]  /*4d60*/  FMNMX.FTZ R64, R147, R64, !PT ;  /* 0x0000004093407209 */ /* 0x000fe40007810000 */
[----:B------:R-:W-:-:S02]  /*4d70*/  ISETP.GT.AND P4, PT, R48, 0x79, PT ;  /* 0x000000793000780c */ /* 0x000fc40003f84270 */
[----:B------:R-:W-:Y:S01]  /*4d80*/  FSEL R71, R124, -INF , P5 ;  /* 0xff8000007c477808 */ /* 0x000fe20002800000 */
[----:B------:R-:W3:Y:S01]  /*4d90*/  MUFU.TANH R135, R135 ;  /* 0x0000008700877308 */ /* 0x000ee20000002400 */
[----:B------:R-:W-:Y:S02]  /*4da0*/  ISETP.GT.AND P5, PT, R48, 0x61, PT ;  /* 0x000000613000780c */ /* 0x000fe40003fa4270 */
[----:B------:R-:W-:Y:S01]  /*4db0*/  FSEL R151, R68, -INF , P6 ;  /* 0xff80000044977808 */ /* 0x000fe20003000000 */
[----:B------:R-:W-:Y:S01]  /*4dc0*/  IMAD.MOV.U32 R68, RZ, RZ, R87 ;  /* 0x000000ffff447224 */ /* 0x000fe200078e0057 */
[----:B------:R-:W-:Y:S02]  /*4dd0*/  FMNMX.FTZ R64, R149, R64, !PT ;  /* 0x0000004095407209 */ /* 0x000fe40007810000 */
[----:B------:R-:W-:Y:S01]  /*4de0*/  FSEL R97, R14, -INF , P4 ;  /* 0xff8000000e617808 */ /* 0x000fe20002000000 */
[----:B------:R-:W3:Y:S01]  /*4df0*/  MUFU.TANH R20, R20 ;  /* 0x0000001400147308 */ /* 0x000ee20000002400 */
[----:B------:R-:W-:Y:S01]  /*4e00*/  FSEL R165, R165, -INF , P4 ;  /* 0xff800000a5a57808 */ /* 0x000fe20002000000 */
[----:B------:R-:W-:Y:S01]  /*4e10*/  FMUL.FTZ R14, R25, UR6 ;  /* 0x00000006190e7c20 */ /* 0x000fe20008410000 */
[----:B------:R-:W-:-:S02]  /*4e20*/  ISETP.GT.AND P4, PT, R48, 0x90, PT ;  /* 0x000000903000780c */ /* 0x000fc40003f84270 */
[----:B-----5:R-:W-:Y:S01]  /*4e30*/  FSEL R153, R56, -INF , P5 ;  /* 0xff80000038997808 */ /* 0x020fe20002800000 */
[----:B------:R-:W-:Y:S01]  /*4e40*/  FMUL.FTZ R56, R35, UR6 ;  /* 0x0000000623387c20 */ /* 0x000fe20008410000 */
[----:B------:R-:W-:Y:S01]  /*4e50*/  FMNMX.FTZ R64, R151, R64, !PT ;  /* 0x0000004097407209 */ /* 0x000fe20007810000 */
[----:B------:R-:W5:Y:S01]  /*4e60*/  MUFU.TANH R136, R136 ;  /* 0x0000008800887308 */ /* 0x000f620000002400 */
[----:B------:R-:W-:Y:S02]  /*4e70*/  FSEL R175, R32, -INF , P4 ;  /* 0xff80000020af7808 */ /* 0x000fe40002000000 */
[----:B------:R-:W-:Y:S02]  /*4e80*/  FSEL R75, R128, -INF , P2 ;  /* 0xff800000804b7808 */ /* 0x000fe40001000000 */
[----:B------:R-:W-:Y:S02]  /*4e90*/  FMNMX.FTZ R32, R11, R12, !PT ;  /* 0x0000000c0b207209 */ /* 0x000fe40007810000 */
[----:B------:R-:W-:Y:S01]  /*4ea0*/  ISETP.GT.AND P2, PT, R48, 0x69, PT ;  /* 0x000000693000780c */ /* 0x000fe20003f44270 */
[----:B------:R-:W5:Y:S01]  /*4eb0*/  MUFU.TANH R36, R36 ;  /* 0x0000002400247308 */ /* 0x000f620000002400 */
[----:B------:R-:W-:-:S02]  /*4ec0*/  FMNMX.FTZ R64, R153, R64, !PT ;  /* 0x0000004099407209 */ /* 0x000fc40007810000 */
[----:B------:R-:W-:Y:S02]  /*4ed0*/  FSEL R77, R130, -INF , P3 ;  /* 0xff800000824d7808 */ /* 0x000fe40001800000 */
[----:B------:R-:W-:Y:S02]  /*4ee0*/  FMNMX.FTZ R32, R13, R32, !PT ;  /* 0x000000200d207209 */ /* 0x000fe40007810000 */
[----:B------:R-:W-:Y:S01]  /*4ef0*/  ISETP.GT.AND P3, PT, R48, 0x70, PT ;  /* 0x000000703000780c */ /* 0x000fe20003f64270 */
[----:B------:R-:W5:Y:S01]  /*4f00*/  MUFU.TANH R138, R138 ;  /* 0x0000008a008a7308 */ /* 0x000f620000002400 */
[----:B------:R-:W-:Y:S02]  /*4f10*/  FSEL R157, R58, -INF , P2 ;  /* 0xff8000003a9d7808 */ /* 0x000fe40001000000 */
[----:B------:R-:W-:Y:S02]  /*4f20*/  FMNMX.FTZ R64, R155, R64, !PT ;  /* 0x000000409b407209 */ /* 0x000fe40007810000 */
[----:B------:R-:W-:-:S02]  /*4f30*/  FSEL R79, R132, -INF , P6 ;  /* 0xff800000844f7808 */ /* 0x000fc40003000000 */
[----:B------:R-:W-:Y:S01]  /*4f40*/  FMNMX.FTZ R32, R15, R32, !PT ;  /* 0x000000200f207209 */ /* 0x000fe20007810000 */
[----:B------:R-:W-:Y:S01]  /*4f50*/  MUFU.TANH R34, R34 ;  /* 0x0000002200227308 */ /* 0x000fe20000002400 */
[----:B------:R-:W-:Y:S02]  /*4f60*/  ISETP.GT.AND P6, PT, R48, 0x71, PT ;  /* 0x000000713000780c */ /* 0x000fe40003fc4270 */
[----:B------:R-:W-:Y:S02]  /*4f70*/  FSEL R159, R50, -INF , P3 ;  /* 0xff800000329f7808 */ /* 0x000fe40001800000 */
[----:B------:R-:W-:Y:S02]  /*4f80*/  FMNMX.FTZ R64, R157, R64, !PT ;  /* 0x000000409d407209 */ /* 0x000fe40007810000 */
[----:B--2---:R-:W-:Y:S01]  /*4f90*/  FSEL R33, R70, -INF , P5 ;  /* 0xff80000046217808 */ /* 0x004fe20002800000 */
[----:B------:R-:W-:Y:S01]  /*4fa0*/  MUFU.TANH R24, R24 ;  /* 0x0000001800187308 */ /* 0x000fe20000002400 */
[----:B------:R-:W-:Y:S01]  /*4fb0*/  FMNMX.FTZ R32, R21, R32, !PT ;  /* 0x0000002015207209 */ /* 0x000fe20007810000 */
[----:B------:R-:W-:Y:S01]  /*4fc0*/  IMAD.MOV.U32 R70, RZ, RZ, R87 ;  /* 0x000000ffff467224 */ /* 0x000fe200078e0057 */
[----:B------:R-:W-:-:S02]  /*4fd0*/  ISETP.GT.AND P5, PT, R48, 0x78, PT ;  /* 0x000000783000780c */ /* 0x000fc40003fa4270 */
[----:B------:R-:W-:Y:S02]  /*4fe0*/  FSEL R161, R42, -INF , P6 ;  /* 0xff8000002aa17808 */ /* 0x000fe40003000000 */
[----:B------:R-:W-:Y:S01]  /*4ff0*/  FMNMX.FTZ R64, R159, R64, !PT ;  /* 0x000000409f407209 */ /* 0x000fe20007810000 */
[----:B------:R-:W-:Y:S01]  /*5000*/  MUFU.TANH R56, R56 ;  /* 0x0000003800387308 */ /* 0x000fe20000002400 */
[----:B------:R-:W-:Y:S02]  /*5010*/  FMNMX.FTZ R32, R41, R32, !PT ;  /* 0x0000002029207209 */ /* 0x000fe40007810000 */
[----:B----4-:R-:W-:Y:S02]  /*5020*/  FSEL R163, R52, -INF , P5 ;  /* 0xff80000034a37808 */ /* 0x010fe40002800000 */
[----:B------:R-:W-:Y:S02]  /*5030*/  FMNMX.FTZ R64, R161, R64, !PT ;  /* 0x00000040a1407209 */ /* 0x000fe40007810000 */
[----:B0-----:R-:W-:Y:S01]  /*5040*/  FSEL R35, R62, -INF , P2 ;  /* 0xff8000003e237808 */ /* 0x001fe20001000000 */
[----:B------:R-:W-:Y:S01]  /*5050*/  MUFU.TANH R14, R14 ;  /* 0x0000000e000e7308 */ /* 0x000fe20000002400 */
[----:B------:R-:W-:-:S02]  /*5060*/  FMNMX.FTZ R32, R43, R32, !PT ;  /* 0x000000202b207209 */ /* 0x000fc40007810000 */
[----:B------:R-:W-:Y:S02]  /*5070*/  ISETP.GT.AND P2, PT, R48, 0x80, PT ;  /* 0x000000803000780c */ /* 0x000fe40003f44270 */
[----:B------:R-:W-:Y:S02]  /*5080*/  FMNMX.FTZ R64, R163, R64, !PT ;  /* 0x00000040a3407209 */ /* 0x000fe40007810000 */
[----:B------:R-:W-:Y:S01]  /*5090*/  FSEL R85, R44, -INF , P3 ;  /* 0xff8000002c557808 */ /* 0x000fe20001800000 */
[----:B------:R-:W-:Y:S01]  /*50a0*/  FMUL.FTZ R44, R37, UR6 ;  /* 0x00000006252c7c20 */ /* 0x000fe20008410000 */
[----:B------:R-:W-:Y:S01]  /*50b0*/  FMNMX.FTZ R32, R45, R32, !PT ;  /* 0x000000202d207209 */ /* 0x000fe20007810000 */
[----:B------:R-:W-:Y:S01]  /*50c0*/  MUFU.TANH R38, R38 ;  /* 0x0000002600267308 */ /* 0x000fe20000002400 */
[----:B------:R-:W-:Y:S02]  /*50d0*/  ISETP.GT.AND P3, PT, R48, 0x81, PT ;  /* 0x000000813000780c */ /* 0x000fe40003f64270 */
[----:B------:R-:W-:-:S02]  /*50e0*/  FSEL R167, R167, -INF , P2 ;  /* 0xff800000a7a77808 */ /* 0x000fc40001000000 */
[----:B------:R-:W-:Y:S02]  /*50f0*/  FMNMX.FTZ R64, R165, R64, !PT ;  /* 0x00000040a5407209 */ /* 0x000fe40007810000 */
[----:B------:R-:W-:Y:S01]  /*5100*/  FSEL R37, R46, -INF , P6 ;  /* 0xff8000002e257808 */ /* 0x000fe20003000000 */
[----:B------:R-:W0:Y:S01]  /*5110*/  MUFU.TANH R44, R44 ;  /* 0x0000002c002c7308 */ /* 0x000e220000002400 */
[----:B------:R-:W-:Y:S02]  /*5120*/  FMNMX.FTZ R32, R47, R32, !PT ;  /* 0x000000202f207209 */ /* 0x000fe40007810000 */
[----:B------:R-:W-:Y:S02]  /*5130*/  ISETP.GT.AND P6, PT, R48, 0x88, PT ;  /* 0x000000883000780c */ /* 0x000fe40003fc4270 */
[----:B------:R-:W-:Y:S02]  /*5140*/  FSEL R169, R169, -INF , P3 ;  /* 0xff800000a9a97808 */ /* 0x000fe40001800000 */
[----:B------:R-:W-:Y:S01]  /*5150*/  FMNMX.FTZ R64, R167, R64, !PT ;  /* 0x00000040a7407209 */ /* 0x000fe20007810000 */
[----:B------:R-:W2:Y:S01]  /*5160*/  MUFU.TANH R28, R28 ;  /* 0x0000001c001c7308 */ /* 0x000ea20000002400 */
[----:B------:R-:W-:-:S02]  /*5170*/  FSEL R93, R54, -INF , P5 ;  /* 0xff800000365d7808 */ /* 0x000fc40002800000 */
[----:B------:R-:W-:Y:S02]  /*5180*/  FMNMX.FTZ R32, R49, R32, !PT ;  /* 0x0000002031207209 */ /* 0x000fe40007810000 */
[----:B------:R-:W-:Y:S02]  /*5190*/  ISETP.GT.AND P5, PT, R48, 0x89, PT ;  /* 0x000000893000780c */ /* 0x000fe40003fa4270 */
[----:B-1----:R-:W-:Y:S01]  /*51a0*/  FSEL R171, R134, -INF , P6 ;  /* 0xff80000086ab7808 */ /* 0x002fe20003000000 */
[----:B------:R-:W-:Y:S01]  /*51b0*/  MUFU.TANH R26, R26 ;  /* 0x0000001a001a7308 */ /* 0x000fe20000002400 */
[----:B------:R-:W-:Y:S02]  /*51c0*/  FMNMX.FTZ R64, R169, R64, !PT ;  /* 0x00000040a9407209 */ /* 0x000fe40007810000 */
[----:B------:R-:W-:Y:S02]  /*51d0*/  FMNMX.FTZ R32, R51, R32, !PT ;  /* 0x0000002033207209 */ /* 0x000fe40007810000 */
[----:B---3--:R-:W-:-:S02]  /*51e0*/  FSEL R173, R135, -INF , P5 ;  /* 0xff80000087ad7808 */ /* 0x008fc40002800000 */
[----:B------:R-:W-:Y:S01]  /*51f0*/  FMNMX.FTZ R64, R171, R64, !PT ;  /* 0x00000040ab407209 */ /* 0x000fe20007810000 */
[----:B------:R-:W-:Y:S01]  /*5200*/  MUFU.TANH R30, R30 ;  /* 0x0000001e001e7308 */ /* 0x000fe20000002400 */
[----:B------:R-:W-:Y:S02]  /*5210*/  FSEL R105, R105, -INF , P3 ;  /* 0xff80000069697808 */ /* 0x000fe40001800000 */
[----:B------:R-:W-:Y:S02]  /*5220*/  FMNMX.FTZ R32, R53, R32, !PT ;  /* 0x0000002035207209 */ /* 0x000fe40007810000 */
[----:B------:R-:W-:Y:S02]  /*5230*/  ISETP.GT.AND P3, PT, R48, 0x91, PT ;  /* 0x000000913000780c */ /* 0x000fe40003f64270 */
[----:B------:R-:W-:Y:S02]  /*5240*/  FMNMX.FTZ R64, R173, R64, !PT ;  /* 0x00000040ad407209 */ /* 0x000fe40007810000 */
[----:B------:R-:W-:-:S02]  /*5250*/  FSEL R99, R99, -INF , P2 ;  /* 0xff80000063637808 */ /* 0x000fc40001000000 */
[----:B------:R-:W-:Y:S02]  /*5260*/  FMNMX.FTZ R32, R55, R32, !PT ;  /* 0x0000002037207209 */ /* 0x000fe40007810000 */
[----:B------:R-:W-:Y:S02]  /*5270*/  ISETP.GT.AND P2, PT, R48, 0x98, PT ;  /* 0x000000983000780c */ /* 0x000fe40003f44270 */
[----:B------:R-:W-:Y:S01]  /*5280*/  FSEL R177, R20, -INF , P3 ;  /* 0xff80000014b17808 */ /* 0x000fe20001800000 */
[----:B------:R-:W-:Y:S01]  /*5290*/  FMUL.FTZ R20, R29, UR6 ;  /* 0x000000061d147c20 */ /* 0x000fe20008410000 */
[----:B------:R-:W-:Y:S02]  /*52a0*/  FMNMX.FTZ R64, R175, R64, !PT ;  /* 0x00000040af407209 */ /* 0x000fe40007810000 */
[----:B-----5:R-:W-:Y:S02]  /*52b0*/  FSEL R25, R136, -INF , P6 ;  /* 0xff80000088197808 */ /* 0x020fe40003000000 */
[----:B------:R-:W-:Y:S01]  /*52c0*/  FMNMX.FTZ R32, R57, R32, !PT ;  /* 0x0000002039207209 */ /* 0x000fe20007810000 */
[----:B------:R-:W1:Y:S01]  /*52d0*/  MUFU.TANH R20, R20 ;  /* 0x0000001400147308 */ /* 0x000e620000002400 */
[----:B------:R-:W-:-:S02]  /*52e0*/  ISETP.GT.AND P6, PT, R48, 0x99, PT ;  /* 0x000000993000780c */ /* 0x000fc40003fc4270 */
[----:B------:R-:W-:Y:S02]  /*52f0*/  FSEL R179, R36, -INF , P2 ;  /* 0xff80000024b37808 */ /* 0x000fe40001000000 */
[----:B------:R-:W-:Y:S02]  /*5300*/  FMNMX.FTZ R64, R177, R64, !PT ;  /* 0x00000040b1407209 */ /* 0x000fe40007810000 */
[----:B------:R-:W-:Y:S02]  /*5310*/  FSEL R29, R138, -INF , P5 ;  /* 0xff8000008a1d7808 */ /* 0x000fe40002800000 */
[----:B------:R-:W-:Y:S02]  /*5320*/  FMNMX.FTZ R32, R59, R32, !PT ;  /* 0x000000203b207209 */ /* 0x000fe40007810000 */
[----:B------:R-:W-:Y:S02]  /*5330*/  ISETP.GT.AND P5, PT, R48, 0xa0, PT ;  /* 0x000000a03000780c */ /* 0x000fe40003fa4270 */
[----:B0-----:R-:W-:-:S02]  /*5340*/  FSEL R181, R44, -INF , P6 ;  /* 0xff8000002cb57808 */ /* 0x001fc40003000000 */
[----:B------:R-:W-:Y:S02]  /*5350*/  FMNMX.FTZ R64, R179, R64, !PT ;  /* 0x00000040b3407209 */ /* 0x000fe40007810000 */
[----:B------:R-:W-:Y:S02]  /*5360*/  FSEL R135, R34, -INF , P4 ;  /* 0xff80000022877808 */ /* 0x000fe40002000000 */
[----:B------:R-:W-:Y:S02]  /*5370*/  FMNMX.FTZ R32, R61, R32, !PT ;  /* 0x000000203d207209 */ /* 0x000fe40007810000 */
[----:B------:R-:W-:Y:S02]  /*5380*/  ISETP.GT.AND P4, PT, R48, 0xa1, PT ;  /* 0x000000a13000780c */ /* 0x000fe40003f84270 */
[----:B------:R-:W-:Y:S02]  /*5390*/  FSEL R183, R24, -INF , P5 ;  /* 0xff80000018b77808 */ /* 0x000fe40002800000 */
[----:B------:R-:W-:-:S02]  /*53a0*/  FMNMX.FTZ R64, R181, R64, !PT ;  /* 0x00000040b5407209 */ /* 0x000fc40007810000 */
[----:B------:R-:W-:Y:S02]  /*53b0*/  FSEL R139, R56, -INF , P3 ;  /* 0xff800000388b7808 */ /* 0x000fe40001800000 */
[----:B------:R-:W-:Y:S02]  /*53c0*/  FMNMX.FTZ R32, R63, R32, !PT ;  /* 0x000000203f207209 */ /* 0x000fe40007810000 */
[----:B------:R-:W-:Y:S02]  /*53d0*/  ISETP.GT.AND P3, PT, R48, 0xa8, PT ;  /* 0x000000a83000780c */ /* 0x000fe40003f64270 */
[----:B------:R-:W-:Y:S02]  /*53e0*/  FSEL R185, R14, -INF , P4 ;  /* 0xff8000000eb97808 */ /* 0x000fe40002000000 */
[----:B------:R-:W-:Y:S02]  /*53f0*/  FMNMX.FTZ R64, R183, R64, !PT ;  /* 0x00000040b7407209 */ /* 0x000fe40007810000 */
[----:B------:R-:W-:-:S02]  /*5400*/  FSEL R145, R38, -INF , P2 ;  /* 0xff80000026917808 */ /* 0x000fc40001000000 */
[----:B------:R-:W-:Y:S02]  /*5410*/  FMNMX.FTZ R32, R65, R32, !PT ;  /* 0x0000002041207209 */ /* 0x000fe40007810000 */
[----:B------:R-:W-:Y:S02]  /*5420*/  ISETP.GT.AND P2, PT, R48, 0xa9, PT ;  /* 0x000000a93000780c */ /* 0x000fe40003f44270 */
[----:B--2---:R-:W-:Y:S01]  /*5430*/  FSEL R187, R28, -INF , P3 ;  /* 0xff8000001cbb7808 */ /* 0x004fe20001800000 */
[----:B------:R-:W-:Y:S01]  /*5440*/  FMUL.FTZ R28, R31, UR6 ;  /* 0x000000061f1c7c20 */ /* 0x000fe20008410000 */
[----:B------:R-:W-:Y:S02]  /*5450*/  FMNMX.FTZ R64, R185, R64, !PT ;  /* 0x00000040b9407209 */ /* 0x000fe40007810000 */
[----:B------:R-:W-:Y:S02]  /*5460*/  FMNMX.FTZ R32, R67, R32, !PT ;  /* 0x0000002043207209 */ /* 0x000fe40007810000 */
[----:B-1----:R-:W-:Y:S01]  /*5470*/  FSEL R189, R20, -INF , P2 ;  /* 0xff80000014bd7808 */ /* 0x002fe20001000000 */
[----:B------:R-:W-:Y:S01]  /*5480*/  MUFU.TANH R28, R28 ;  /* 0x0000001c001c7308 */ /* 0x000fe20000002400 */
[----:B------:R-:W-:-:S02]  /*5490*/  FMNMX.FTZ R64, R187, R64, !PT ;  /* 0x00000040bb407209 */ /* 0x000fc40007810000 */
[----:B------:R-:W-:Y:S02]  /*54a0*/  FMNMX.FTZ R32, R69, R32, !PT ;  /* 0x0000002045207209 */ /* 0x000fe40007810000 */
[----:B------:R-:W-:Y:S02]  /*54b0*/  FMNMX.FTZ R64, R189, R64, !PT ;  /* 0x00000040bd407209 */ /* 0x000fe40007810000 */
[----:B------:R-:W-:Y:S01]  /*54c0*/  FMNMX.FTZ R32, R71, R32, !PT ;  /* 0x0000002047207209 */ /* 0x000fe20007810000 */
[----:B------:R-:W0:Y:S01]  /*54d0*/  MUFU.TANH R20, R39 ;  /* 0x0000002700147308 */ /* 0x000e220000002400 */
[----:B------:R-:W-:Y:S01]  /*54e0*/  MOV R62, R87 ;  /* 0x00000057003e7202 */ /* 0x000fe20000000f00 */
[----:B------:R-:W1:Y:S01]  /*54f0*/  SHFL.BFLY PT, R89, R64, 0x2, 0x1f ;  /* 0x0c401f0040597f89 */ /* 0x000e6200000e0000 */
[----:B------:R-:W-:-:S04]  /*5500*/  FMNMX.FTZ R32, R73, R32, !PT ;  /* 0x0000002049207209 */ /* 0x000fc80007810000 */
[----:B------:R-:W-:-:S04]  /*5510*/  FMNMX.FTZ R32, R75, R32, !PT ;  /* 0x000000204b207209 */ /* 0x000fc80007810000 */
[----:B------:R-:W-:-:S04]  /*5520*/  FMNMX.FTZ R32, R77, R32, !PT ;  /* 0x000000204d207209 */ /* 0x000fc80007810000 */
[----:B------:R-:W-:-:S04]  /*5530*/  FMNMX.FTZ R32, R79, R32, !PT ;  /* 0x000000204f207209 */ /* 0x000fc80007810000 */
[----:B------:R-:W-:-:S04]  /*5540*/  FMNMX.FTZ R32, R33, R32, !PT ;  /* 0x0000002021207209 */ /* 0x000fc80007810000 */
[----:B------:R-:W-:Y:S02]  /*5550*/  FMNMX.FTZ R32, R83, R32, !PT ;  /* 0x0000002053207209 */ /* 0x000fe40007810000 */
[----:B-1----:R-:W-:Y:S01]  /*5560*/  FMNMX.FTZ R24, R64, R89, !PT ;  /* 0x0000005940187209 */ /* 0x002fe20007810000 */
[----:B------:R-:W-:Y:S01]  /*5570*/  IMAD.MOV.U32 R64, RZ, RZ, R87 ;  /* 0x000000ffff407224 */ /* 0x000fe200078e0057 */
[----:B------:R-:W-:-:S03]  /*5580*/  FMNMX.FTZ R32, R35, R32, !PT ;  /* 0x0000002023207209 */ /* 0x000fc60007810000 */
        /* <DEDUP_REMOVED lines=8> */
[----:B------:R-:W-:Y:S01]  /*5610*/  FMUL.FTZ R24, R27, UR6 ;  /* 0x000000061b187c20 */ /* 0x000fe20008410000 */
[----:B------:R-:W-:Y:S02]  /*5620*/  FMNMX.FTZ R32, R25, R32, !PT ;  /* 0x0000002019207209 */ /* 0x000fe40007810000 */
[C---:B------:R-:W-:Y:S01]  /*5630*/  FSETP.NEU.FTZ.AND P0, PT, R89.reuse, -INF , PT ;  /* 0xff8000005900780b */ /* 0x040fe20003f1d000 */
[----:B------:R-:W-:Y:S01]  /*5640*/  FMUL.FTZ R14, R89, R88 ;  /* 0x00000058590e7220 */ /* 0x000fe20000410000 */
[----:B------:R-:W-:Y:S01]  /*5650*/  FMNMX.FTZ R32, R29, R32, !PT ;  /* 0x000000201d207209 */ /* 0x000fe20007810000 */
[----:B------:R-:W1:Y:S03]  /*5660*/  MUFU.TANH R24, R24 ;  /* 0x0000001800187308 */ /* 0x000e660000002400 */
[----:B------:R-:W-:-:S02]  /*5670*/  FMNMX.FTZ R32, R135, R32, !PT ;  /* 0x0000002087207209 */ /* 0x000fc40007810000 */
[----:B------:R-:W-:Y:S02]  /*5680*/  FSEL R14, R14, RZ, P0 ;  /* 0x000000ff0e0e7208 */ /* 0x000fe40000000000 */
[----:B------:R-:W-:Y:S02]  /*5690*/  FMNMX.FTZ R32, R139, R32, !PT ;  /* 0x000000208b207209 */ /* 0x000fe40007810000 */
[----:B------:R-:W-:Y:S01]  /*56a0*/  ISETP.NE.AND P0, PT, R122, RZ, PT ;  /* 0x000000ff7a00720c */ /* 0x000fe20003f05270 */
        /* <DEDUP_REMOVED lines=29> */
[----:B------:R-:W0:Y:S01]  /*5880*/  SHFL.BFLY PT, R133, R32, 0x2, 0x1f ;  /* 0x0c401f0020857f89 */ /* 0x000e2200000e0000 */
        /* <DEDUP_REMOVED lines=28> */
[----:B------:R-:W4:Y:S01]  /*5a50*/  SHFL.BFLY PT, R133, R20, 0x1, 0x1f ;  /* 0x0c201f0014857f89 */ /* 0x000f2200000e0000 */
[-CC-:B------:R-:W-:Y:S01]  /*5a60*/  FFMA.FTZ R216, R183, R88.reuse, -R14.reuse ;  /* 0x00000058b7d87223 */ /* 0x180fe2000001080e */
[-CC-:B------:R-:W-:Y:S01]  /*5a70*/  FFMA.FTZ R151, R185, R88.reuse, -R14.reuse ;  /* 0x00000058b9977223 */ /* 0x180fe2000001080e */
[-CC-:B------:R-:W-:Y:S01]  /*5a80*/  FFMA.FTZ R218, R187, R88.reuse, -R14.reuse ;  /* 0x00000058bbda7223 */ /* 0x180fe2000001080e */
[----:B------:R-:W5:Y:S01]  /*5a90*/  MUFU.EX2 R39, R39 ;  /* 0x0000002700277308 */ /* 0x000f620000000800 */
[----:B------:R-:W-:-:S07]  /*5aa0*/  FFMA.FTZ R153, R189, R88, -R14 ;  /* 0x00000058bd997223 */ /* 0x000fce000001080e */
[----:B------:R-:W5:Y:S08]  /*5ab0*/  MUFU.EX2 R182, R182 ;  /* 0x000000b600b67308 */ /* 0x000f700000000800 */
[----:B------:R-:W5:Y:S01]  /*5ac0*/  MUFU.EX2 R91, R91 ;  /* 0x0000005b005b7308 */ /* 0x000f620000000800 */
[----:B----4-:R-:W-:-:S04]  /*5ad0*/  FMNMX.FTZ R133, R20, R133, !PT ;  /* 0x0000008514857209 */ /* 0x010fc80007810000 */
[C---:B------:R-:W-:Y:S01]  /*5ae0*/  FSETP.NEU.FTZ.AND P2, PT, R133.reuse, -INF , PT ;  /* 0xff8000008500780b */ /* 0x040fe20003f5d000 */
[-C--:B------:R-:W-:Y:S02]  /*5af0*/  FMUL.FTZ R38, R133, R88.reuse ;  /* 0x0000005885267220 */ /* 0x080fe40000410000 */
[----:B------:R-:W4:Y:S03]  /*5b00*/  MUFU.EX2 R184, R184 ;  /* 0x000000b800b87308 */ /* 0x000f260000000800 */
[----:B------:R-:W-:Y:S02]  /*5b10*/  FSEL R38, R38, RZ, P2 ;  /* 0x000000ff26267208 */ /* 0x000fe40001000000 */
[----:B------:R-:W-:Y:S01]  /*5b20*/  ISETP.GE.AND P2, PT, R81, 0xb1, PT ;  /* 0x000000b15100780c */ /* 0x000fe20003f46270 */
[----:B------:R-:W-:Y:S02]  /*5b30*/  IMAD.MOV.U32 R81, RZ, RZ, R87 ;  /* 0x000000ffff517224 */ /* 0x000fe400078e0057 */
[----:B------:R-:W-:Y:S01]  /*5b40*/  MUFU.EX2 R95, R95 ;  /* 0x0000005f005f7308 */ /* 0x000fe20000000800 */
[-CC-:B------:R-:W-:Y:S01]  /*5b50*/  FFMA.FTZ R177, R11, R88.reuse, -R38.reuse ;  /* 0x000000580bb17223 */ /* 0x180fe20000010826 */
[----:B-1----:R-:W-:Y:S01]  /*5b60*/  FADD.FTZ R11, R176, R27 ;  /* 0x0000001bb00b7221 */ /* 0x002fe20000010000 */
[-CC-:B------:R-:W-:Y:S01]  /*5b70*/  FFMA.FTZ R12, R12, R88.reuse, -R38.reuse ;  /* 0x000000580c0c7223 */ /* 0x180fe20000010826 */
[-CC-:B------:R-:W-:Y:S01]  /*5b80*/  FFMA.FTZ R179, R13, R88.reuse, -R38.reuse ;  /* 0x000000580db37223 */ /* 0x180fe20000010826 */
[-CC-:B------:R-:W-:Y:S01]  /*5b90*/  FFMA.FTZ R14, R15, R88.reuse, -R38.reuse ;  /* 0x000000580f0e7223 */ /* 0x180fe20000010826 */
[----:B--2---:R-:W-:Y:S01]  /*5ba0*/  FADD.FTZ R42, R178, R11 ;  /* 0x0000000bb22a7221 */ /* 0x004fe20000010000 */
[-CC-:B------:R-:W-:Y:S01]  /*5bb0*/  FFMA.FTZ R181, R21, R88.reuse, -R38.reuse ;  /* 0x0000005815b57223 */ /* 0x180fe20000010826 */
[----:B------:R-:W-:Y:S01]  /*5bc0*/  MUFU.EX2 R177, R177 ;  /* 0x000000b100b17308 */ /* 0x000fe20000000800 */
[-C--:B------:R-:W-:Y:S01]  /*5bd0*/  FFMA.FTZ R20, R41, R88.reuse, -R38 ;  /* 0x0000005829147223 */ /* 0x080fe20000010826 */
[----:B---3--:R-:W-:Y:S01]  /*5be0*/  FADD.FTZ R11, R31, R42 ;  /* 0x0000002a1f0b7221 */ /* 0x008fe20000010000 */
[-CC-:B------:R-:W-:Y:S01]  /*5bf0*/  FFMA.FTZ R183, R43, R88.reuse, -R38.reuse ;  /* 0x000000582bb77223 */ /* 0x180fe20000010826 */
[-CC-:B------:R-:W-:Y:S01]  /*5c00*/  FFMA.FTZ R24, R45, R88.reuse, -R38.reuse ;  /* 0x000000582d187223 */ /* 0x180fe20000010826 */
[-CC-:B------:R-:W-:Y:S01]  /*5c10*/  FFMA.FTZ R185, R47, R88.reuse, -R38.reuse ;  /* 0x000000582fb97223 */ /* 0x180fe20000010826 */
[----:B0-----:R-:W-:Y:S01]  /*5c20*/  FADD.FTZ R42, R180, R11 ;  /* 0x0000000bb42a7221 */ /* 0x001fe20000010000 */
[-CC-:B------:R-:W-:Y:S01]  /*5c30*/  FFMA.FTZ R26, R49, R88.reuse, -R38.reuse ;  /* 0x00000058311a7223 */ /* 0x180fe20000010826 */
[----:B------:R-:W0:Y:S01]  /*5c40*/  MUFU.EX2 R12, R12 ;  /* 0x0000000c000c7308 */ /* 0x000e220000000800 */
[-C--:B------:R-:W-:Y:S01]  /*5c50*/  FFMA.FTZ R187, R51, R88.reuse, -R38 ;  /* 0x0000005833bb7223 */ /* 0x080fe20000010826 */
[----:B-----5:R-:W-:Y:S01]  /*5c60*/  FADD.FTZ R11, R39, R42 ;  /* 0x0000002a270b7221 */ /* 0x020fe20000010000 */
[-CC-:B------:R-:W-:Y:S01]  /*5c70*/  FFMA.FTZ R28, R53, R88.reuse, -R38.reuse ;  /* 0x00000058351c7223 */ /* 0x180fe20000010826 */
[-CC-:B------:R-:W-:Y:S01]  /*5c80*/  FFMA.FTZ R189, R55, R88.reuse, -R38.reuse ;  /* 0x0000005837bd7223 */ /* 0x180fe20000010826 */
[-CC-:B------:R-:W-:Y:S01]  /*5c90*/  FFMA.FTZ R30, R57, R88.reuse, -R38.reuse ;  /* 0x00000058391e7223 */ /* 0x180fe20000010826 */
[----:B------:R-:W-:Y:S01]  /*5ca0*/  FADD.FTZ R44, R182, R11 ;  /* 0x0000000bb62c7221 */ /* 0x000fe20000010000 */
[-CC-:B------:R-:W-:Y:S01]  /*5cb0*/  FFMA.FTZ R191, R59, R88.reuse, -R38.reuse ;  /* 0x000000583bbf7223 */ /* 0x180fe20000010826 */
[----:B------:R-:W1:Y:S01]  /*5cc0*/  MUFU.EX2 R179, R179 ;  /* 0x000000b300b37308 */ /* 0x000e620000000800 */
[-C--:B------:R-:W-:Y:S01]  /*5cd0*/  FFMA.FTZ R32, R61, R88.reuse, -R38 ;  /* 0x000000583d207223 */ /* 0x080fe20000010826 */
[----:B------:R-:W-:Y:S01]  /*5ce0*/  FADD.FTZ R11, R91, R44 ;  /* 0x0000002c5b0b7221 */ /* 0x000fe20000010000 */
[-CC-:B------:R-:W-:Y:S01]  /*5cf0*/  FFMA.FTZ R193, R63, R88.reuse, -R38.reuse ;  /* 0x000000583fc17223 */ /* 0x180fe20000010826 */
[-CC-:B------:R-:W-:Y:S01]  /*5d00*/  FFMA.FTZ R34, R65, R88.reuse, -R38.reuse ;  /* 0x0000005841227223 */ /* 0x180fe20000010826 */
[-CC-:B------:R-:W-:Y:S01]  /*5d10*/  FFMA.FTZ R195, R67, R88.reuse, -R38.reuse ;  /* 0x0000005843c37223 */ /* 0x180fe20000010826 */
[----:B----4-:R-:W-:Y:S01]  /*5d20*/  FADD.FTZ R44, R184, R11 ;  /* 0x0000000bb82c7221 */ /* 0x010fe20000010000 */
[-C--:B------:R-:W-:Y:S01]  /*5d30*/  FFMA.FTZ R36, R69, R88.reuse, -R38 ;  /* 0x0000005845247223 */ /* 0x080fe20000010826 */
[----:B------:R-:W2:Y:S01]  /*5d40*/  MUFU.EX2 R186, R186 ;  /* 0x000000ba00ba7308 */ /* 0x000ea20000000800 */
[----:B0-----:R-:W-:Y:S01]  /*5d50*/  FADD.FTZ R46, R177, R12 ;  /* 0x0000000cb12e7221 */ /* 0x001fe20000010000 */
[----:B------:R-:W-:Y:S01]  /*5d60*/  FADD.FTZ R13, R95, R44 ;  /* 0x0000002c5f0d7221 */ /* 0x000fe20000010000 */
[-CC-:B------:R-:W-:Y:S01]  /*5d70*/  FFMA.FTZ R197, R71, R88.reuse, -R38.reuse ;  /* 0x0000005847c57223 */ /* 0x180fe20000010826 */
[-CC-:B------:R-:W-:Y:S01]  /*5d80*/  FFMA.FTZ R40, R73, R88.reuse, -R38.reuse ;  /* 0x0000005849287223 */ /* 0x180fe20000010826 */
[-CC-:B------:R-:W-:Y:S01]  /*5d90*/  FFMA.FTZ R199, R75, R88.reuse, -R38.reuse ;  /* 0x000000584bc77223 */ /* 0x180fe20000010826 */
[-CC-:B------:R-:W-:Y:S01]  /*5da0*/  FFMA.FTZ R42, R77, R88.reuse, -R38.reuse ;  /* 0x000000584d2a7223 */ /* 0x180fe20000010826 */
[-C--:B------:R-:W-:Y:S01]  /*5db0*/  FFMA.FTZ R201, R79, R88.reuse, -R38 ;  /* 0x000000584fc97223 */ /* 0x080fe20000010826 */
[----:B------:R-:W0:Y:S01]  /*5dc0*/  MUFU.EX2 R14, R14 ;  /* 0x0000000e000e7308 */ /* 0x000e220000000800 */
[----:B-1----:R-:W-:Y:S01]  /*5dd0*/  FADD.FTZ R11, R179, R46 ;  /* 0x0000002eb30b7221 */ /* 0x002fe20000010000 */
[-CC-:B------:R-:W-:Y:S01]  /*5de0*/  FFMA.FTZ R44, R33, R88.reuse, -R38.reuse ;  /* 0x00000058212c7223 */ /* 0x180fe20000010826 */
[-CC-:B------:R-:W-:Y:S01]  /*5df0*/  FFMA.FTZ R203, R83, R88.reuse, -R38.reuse ;  /* 0x0000005853cb7223 */ /* 0x180fe20000010826 */
[-CC-:B------:R-:W-:Y:S01]  /*5e00*/  FFMA.FTZ R205, R85, R88.reuse, -R38.reuse ;  /* 0x0000005855cd7223 */ /* 0x180fe20000010826 */
[-CC-:B------:R-:W-:Y:S01]  /*5e10*/  FFMA.FTZ R37, R37, R88.reuse, -R38.reuse ;  /* 0x0000005825257223 */ /* 0x180fe20000010826 */
[-CC-:B------:R-:W-:Y:S01]  /*5e20*/  FFMA.FTZ R207, R93, R88.reuse, -R38.reuse ;  /* 0x000000585dcf7223 */ /* 0x180fe20000010826 */
[-CC-:B------:R-:W-:Y:S01]  /*5e30*/  FFMA.FTZ R97, R97, R88.reuse, -R38.reuse ;  /* 0x0000005861617223 */ /* 0x180fe20000010826 */
[----:B------:R-:W1:Y:S01]  /*5e40*/  MUFU.EX2 R101, R101 ;  /* 0x0000006500657308 */ /* 0x000e620000000800 */
[----:B--2---:R-:W-:Y:S01]  /*5e50*/  FADD.FTZ R48, R186, R13 ;  /* 0x0000000dba307221 */ /* 0x004fe20000010000 */
[-CC-:B------:R-:W-:Y:S01]  /*5e60*/  FFMA.FTZ R99, R99, R88.reuse, -R38.reuse ;  /* 0x0000005863637223 */ /* 0x180fe20000010826 */
[-CC-:B------:R-:W-:Y:S01]  /*5e70*/  FFMA.FTZ R105, R105, R88.reuse, -R38.reuse ;  /* 0x0000005869697223 */ /* 0x180fe20000010826 */
[-CC-:B------:R-:W-:Y:S01]  /*5e80*/  FFMA.FTZ R25, R25, R88.reuse, -R38.reuse ;  /* 0x0000005819197223 */ /* 0x180fe20000010826 */
[-CC-:B------:R-:W-:Y:S01]  /*5e90*/  FFMA.FTZ R29, R29, R88.reuse, -R38.reuse ;  /* 0x000000581d1d7223 */ /* 0x180fe20000010826 */
[-CC-:B------:R-:W-:Y:S01]  /*5ea0*/  FFMA.FTZ R135, R135, R88.reuse, -R38.reuse ;  /* 0x0000005887877223 */ /* 0x180fe20000010826 */
[-CC-:B------:R-:W-:Y:S01]  /*5eb0*/  FFMA.FTZ R139, R139, R88.reuse, -R38.reuse ;  /* 0x000000588b8b7223 */ /* 0x180fe20000010826 */
[----:B------:R-:W2:Y:S01]  /*5ec0*/  MUFU.EX2 R181, R181 ;  /* 0x000000b500b57308 */ /* 0x000ea20000000800 */
[----:B0-----:R-:W-:Y:S01]  /*5ed0*/  FADD.FTZ R46, R14, R11 ;  /* 0x0000000b0e2e7221 */ /* 0x001fe20000010000 */
[-CC-:B------:R-:W-:Y:S01]  /*5ee0*/  FFMA.FTZ R145, R145, R88.reuse, -R38.reuse ;  /* 0x0000005891917223 */ /* 0x180fe20000010826 */
[-CC-:B------:R-:W-:Y:S01]  /*5ef0*/  FFMA.FTZ R123, R123, R88.reuse, -R38.reuse ;  /* 0x000000587b7b7223 */ /* 0x180fe20000010826 */
[-CC-:B------:R-:W-:Y:S01]  /*5f00*/  FFMA.FTZ R125, R125, R88.reuse, -R38.reuse ;  /* 0x000000587d7d7223 */ /* 0x180fe20000010826 */
[-CC-:B------:R-:W-:Y:S01]  /*5f10*/  FFMA.FTZ R129, R129, R88.reuse, -R38.reuse ;  /* 0x0000005881817223 */ /* 0x180fe20000010826 */
[-CC-:B------:R-:W-:Y:S01]  /*5f20*/  FFMA.FTZ R137, R137, R88.reuse, -R38.reuse ;  /* 0x0000005889897223 */ /* 0x180fe20000010826 */
[----:B------:R-:W-:Y:S01]  /*5f30*/  FFMA.FTZ R147, R147, R88, -R38 ;  /* 0x0000005893937223 */ /* 0x000fe20000010826 */
[----:B------:R-:W0:Y:S01]  /*5f40*/  MUFU.EX2 R188, R188 ;  /* 0x000000bc00bc7308 */ /* 0x000e220000000800 */
[----:B-1----:R-:W-:Y:S01]  /*5f50*/  FADD.FTZ R13, R101, R48 ;  /* 0x00000030650d7221 */ /* 0x002fe20000010000 */
[----:B------:R-:W-:Y:S01]  /*5f60*/  F2FP.F16.F32.PACK_AB R177, R12, R177 ;  /* 0x000000b10cb1723e */ /* 0x000fe200000000ff */
[--C-:B------:R-:W-:Y:S01]  /*5f70*/  IMAD.MOV.U32 R85, RZ, RZ, R87.reuse ;  /* 0x000000ffff557224 */ /* 0x100fe200078e0057 */
[----:B------:R-:W-:Y:S01]  /*5f80*/  F2FP.F16.F32.PACK_AB R179, R14, R179 ;  /* 0x000000b30eb3723e */ /* 0x000fe200000000ff */
[--C-:B------:R-:W-:Y:S01]  /*5f90*/  IMAD.MOV.U32 R83, RZ, RZ, R87.reuse ;  /* 0x000000ffff537224 */ /* 0x100fe200078e0057 */
[----:B------:R-:W-:Y:S01]  /*5fa0*/  F2FP.F16.F32.PACK_AB R176, R27, R176 ;  /* 0x000000b01bb0723e */ /* 0x000fe200000000ff */
[--C-:B------:R-:W-:Y:S01]  /*5fb0*/  IMAD.MOV.U32 R79, RZ, RZ, R87.reuse ;  /* 0x000000ffff4f7224 */ /* 0x100fe200078e0057 */
[----:B------:R-:W1:Y:S01]  /*5fc0*/  MUFU.EX2 R20, R20 ;  /* 0x0000001400147308 */ /* 0x000e620000000800 */
[----:B--2---:R-:W-:Y:S01]  /*5fd0*/  FADD.FTZ R11, R181, R46 ;  /* 0x0000002eb50b7221 */ /* 0x004fe20000010000 */
[----:B------:R-:W-:Y:S01]  /*5fe0*/  F2FP.F16.F32.PACK_AB R178, R31, R178 ;  /* 0x000000b21fb2723e */ /* 0x000fe200000000ff */
[--C-:B------:R-:W-:Y:S01]  /*5ff0*/  IMAD.MOV.U32 R77, RZ, RZ, R87.reuse ;  /* 0x000000ffff4d7224 */ /* 0x100fe200078e0057 */
[----:B------:R-:W-:Y:S01]  /*6000*/  F2FP.F16.F32.PACK_AB R180, R39, R180 ;  /* 0x000000b427b4723e */ /* 0x000fe200000000ff */
[--C-:B------:R-:W-:Y:S01]  /*6010*/  IMAD.MOV.U32 R75, RZ, RZ, R87.reuse ;  /* 0x000000ffff4b7224 */ /* 0x100fe200078e0057 */
[----:B------:R-:W-:Y:S01]  /*6020*/  F2FP.F16.F32.PACK_AB R182, R91, R182 ;  /* 0x000000b65bb6723e */ /* 0x000fe200000000ff */
[----:B------:R-:W-:Y:S01]  /*6030*/  IMAD.MOV.U32 R73, RZ, RZ, R87 ;  /* 0x000000ffff497224 */ /* 0x000fe200078e0057 */
[----:B------:R-:W2:Y:S01]  /*6040*/  MUFU.EX2 R103, R103 ;  /* 0x0000006700677308 */ /* 0x000ea20000000800 */
[----:B0-----:R-:W-:Y:S01]  /*6050*/  FADD.FTZ R46, R188, R13 ;  /* 0x0000000dbc2e7221 */ /* 0x001fe20000010000 */
[----:B------:R-:W-:Y:S01]  /*6060*/  F2FP.F16.F32.PACK_AB R184, R95, R184 ;  /* 0x000000b85fb8723e */ /* 0x000fe200000000ff */
[--C-:B------:R-:W-:Y:S01]  /*6070*/  IMAD.MOV.U32 R69, RZ, RZ, R87.reuse ;  /* 0x000000ffff457224 */ /* 0x100fe200078e0057 */
[----:B------:R-:W-:Y:S01]  /*6080*/  F2FP.F16.F32.PACK_AB R186, R101, R186 ;  /* 0x000000ba65ba723e */ /* 0x000fe200000000ff */
[--C-:B------:R-:W-:Y:S01]  /*6090*/  IMAD.MOV.U32 R67, RZ, RZ, R87.reuse ;  /* 0x000000ffff437224 */ /* 0x100fe200078e0057 */
[----:B------:R-:W-:Y:S01]  /*60a0*/  MOV R71, R87 ;  /* 0x0000005700477202 */ /* 0x000fe20000000f00 */
[----:B------:R-:W-:Y:S01]  /*60b0*/  IMAD.MOV.U32 R65, RZ, RZ, R87 ;  /* 0x000000ffff417224 */ /* 0x000fe200078e0057 */
        /* <DEDUP_REMOVED lines=9> */
[----:B------:R-:W-:Y:S01]  /*6150*/  FFMA.FTZ R46, R35, R88, -R38 ;  /* 0x00000058232e7223 */ /* 0x000fe20000010826 */
[----:B------:R-:W-:Y:S01]  /*6160*/  F2FP.F16.F32.PACK_AB R188, R103, R188 ;  /* 0x000000bc67bc723e */ /* 0x000fe200000000ff */
[--C-:B------:R-:W-:Y:S01]  /*6170*/  IMAD.MOV.U32 R57, RZ, RZ, R87.reuse ;  /* 0x000000ffff397224 */ /* 0x100fe200078e0057 */
[----:B------:R-:W-:Y:S01]  /*6180*/  MOV R35, R87 ;  /* 0x0000005700237202 */ /* 0x000fe20000000f00 */
[--C-:B------:R-:W-:Y:S02]  /*6190*/  IMAD.MOV.U32 R55, RZ, RZ, R87.reuse ;  /* 0x000000ffff377224 */ /* 0x100fe400078e0057 */
[----:B------:R-:W2:Y:S01]  /*61a0*/  MUFU.EX2 R24, R24 ;  /* 0x0000001800187308 */ /* 0x000ea20000000800 */
[----:B0-----:R-:W-:Y:S01]  /*61b0*/  FADD.FTZ R11, R183, R48 ;  /* 0x00000030b70b7221 */ /* 0x001fe20000010000 */
[----:B------:R-:W-:-:S02]  /*61c0*/  IMAD.MOV.U32 R51, RZ, RZ, R87 ;  /* 0x000000ffff337224 */ /* 0x000fc400078e0057 */
[--C-:B------:R-:W-:Y:S02]  /*61d0*/  IMAD.MOV.U32 R49, RZ, RZ, R87.reuse ;  /* 0x000000ffff317224 */ /* 0x100fe400078e0057 */
[----:B------:R-:W-:Y:S02]  /*61e0*/  IMAD.MOV.U32 R47, RZ, RZ, R87 ;  /* 0x000000ffff2f7224 */ /* 0x000fe400078e0057 */
[----:B------:R-:W0:Y:S01]  /*61f0*/  MUFU.EX2 R107, R107 ;  /* 0x0000006b006b7308 */ /* 0x000e220000000800 */
[----:B-1----:R-:W-:Y:S01]  /*6200*/  FADD.FTZ R50, R190, R13 ;  /* 0x0000000dbe327221 */ /* 0x002fe20000010000 */
[--C-:B------:R-:W-:Y:S02]  /*6210*/  IMAD.MOV.U32 R45, RZ, RZ, R87.reuse ;  /* 0x000000ffff2d7224 */ /* 0x100fe400078e0057 */
[--C-:B------:R-:W-:Y:S02]  /*6220*/  IMAD.MOV.U32 R43, RZ, RZ, R87.reuse ;  /* 0x000000ffff2b7224 */ /* 0x100fe400078e0057 */
[----:B------:R-:W-:-:S02]  /*6230*/  IMAD.MOV.U32 R41, RZ, RZ, R87 ;  /* 0x000000ffff297224 */ /* 0x000fc400078e0057 */
[----:B------:R-:W1:Y:S01]  /*6240*/  MUFU.EX2 R185, R185 ;  /* 0x000000b900b97308 */ /* 0x000e620000000800 */
[C---:B--2---:R-:W-:Y:S01]  /*6250*/  FADD.FTZ R48, R24.reuse, R11 ;  /* 0x0000000b18307221 */ /* 0x044fe20000010000 */
[----:B------:R-:W-:Y:S01]  /*6260*/  F2FP.F16.F32.PACK_AB R183, R24, R183 ;  /* 0x000000b718b7723e */ /* 0x000fe200000000ff */
[--C-:B------:R-:W-:Y:S02]  /*6270*/  IMAD.MOV.U32 R39, RZ, RZ, R87.reuse ;  /* 0x000000ffff277224 */ /* 0x100fe400078e0057 */
[--C-:B------:R-:W-:Y:S02]  /*6280*/  IMAD.MOV.U32 R33, RZ, RZ, R87.reuse ;  /* 0x000000ffff217224 */ /* 0x100fe400078e0057 */
[--C-:B------:R-:W-:Y:S01]  /*6290*/  IMAD.MOV.U32 R31, RZ, RZ, R87.reuse ;  /* 0x000000ffff1f7224 */ /* 0x100fe200078e0057 */
[----:B------:R-:W2:Y:S01]  /*62a0*/  MUFU.EX2 R192, R192 ;  /* 0x000000c000c07308 */ /* 0x000ea20000000800 */
[C---:B0-----:R-:W-:Y:S01]  /*62b0*/  FADD.FTZ R13, R107.reuse, R50 ;  /* 0x000000326b0d7221 */ /* 0x041fe20000010000 */
[----:B------:R-:W-:Y:S01]  /*62c0*/  F2FP.F16.F32.PACK_AB R190, R107, R190 ;  /* 0x000000be6bbe723e */ /* 0x000fe200000000ff */
[----:B------:R-:W-:-:S02]  /*62d0*/  IMAD.MOV.U32 R27, RZ, RZ, R87 ;  /* 0x000000ffff1b7224 */ /* 0x000fc400078e0057 */
[----:B------:R-:W-:-:S03]  /*62e0*/  IMAD.MOV.U32 R24, RZ, RZ, R87 ;  /* 0x000000ffff187224 */ /* 0x000fc600078e0057 */
[----:B------:R-:W0:Y:S01]  /*62f0*/  MUFU.EX2 R26, R26 ;  /* 0x0000001a001a7308 */ /* 0x000e220000000800 */
[----:B-1----:R-:W-:-:S07]  /*6300*/  FADD.FTZ R11, R185, R48 ;  /* 0x00000030b90b7221 */ /* 0x002fce0000010000 */
[----:B------:R-:W1:Y:S01]  /*6310*/  MUFU.EX2 R109, R109 ;  /* 0x0000006d006d7308 */ /* 0x000e620000000800 */
[----:B--2---:R-:W-:-:S07]  /*6320*/  FADD.FTZ R50, R192, R13 ;  /* 0x0000000dc0327221 */ /* 0x004fce0000010000 */
[----:B------:R-:W2:Y:S01]  /*6330*/  MUFU.EX2 R187, R187 ;  /* 0x000000bb00bb7308 */ /* 0x000ea20000000800 */
[C---:B0-----:R-:W-:Y:S01]  /*6340*/  FADD.FTZ R48, R26.reuse, R11 ;  /* 0x0000000b1a307221 */ /* 0x041fe20000010000 */
[----:B------:R-:W-:Y:S02]  /*6350*/  F2FP.F16.F32.PACK_AB R185, R26, R185 ;  /* 0x000000b91ab9723e */ /* 0x000fe400000000ff */
[----:B------:R-:W-:-:S04]  /*6360*/  MOV R26, R87 ;  /* 0x00000057001a7202 */ /* 0x000fc80000000f00 */
[----:B------:R-:W0:Y:S01]  /*6370*/  MUFU.EX2 R194, R194 ;  /* 0x000000c200c27308 */ /* 0x000e220000000800 */
[C---:B-1----:R-:W-:Y:S01]  /*6380*/  FADD.FTZ R11, R109.reuse, R50 ;  /* 0x000000326d0b7221 */ /* 0x042fe20000010000 */
[----:B------:R-:W-:-:S06]  /*6390*/  F2FP.F16.F32.PACK_AB R192, R109, R192 ;  /* 0x000000c06dc0723e */ /* 0x000fcc00000000ff */
[----:B------:R-:W1:Y:S01]  /*63a0*/  MUFU.EX2 R28, R28 ;  /* 0x0000001c001c7308 */ /* 0x000e620000000800 */
[----:B--2---:R-:W-:-:S07]  /*63b0*/  FADD.FTZ R13, R187, R48 ;  /* 0x00000030bb0d7221 */ /* 0x004fce0000010000 */
[----:B------:R-:W2:Y:S01]  /*63c0*/  MUFU.EX2 R189, R189 ;  /* 0x000000bd00bd7308 */ /* 0x000ea20000000800 */
[----:B0-----:R-:W-:Y:S01]  /*63d0*/  FADD.FTZ R50, R194, R11 ;  /* 0x0000000bc2327221 */ /* 0x001fe20000010000 */
[----:B------:R-:W-:-:S04]  /*63e0*/  @!P1 PRMT R11, RZ, 0x654, R10 ;  /* 0x00000654ff0b9816 */ /* 0x000fc8000000000a */
[----:B------:R2:W-:Y:S02]  /*63f0*/  @!P1 SYNCS.ARRIVE.TRANS64.RED.A1T0 RZ, [R11+URZ], RZ ;  /* 0x000000ff0bff99a7 */ /* 0x0005e4000810043f */
        /* <DEDUP_REMOVED lines=92> */
[----:B------:R0:W3:Y:S01]  /*69c0*/  MUFU.EX2 R10, R37 ;  /* 0x00000025000a7308 */ /* 0x0000e20000000800 */
[----:B-1----:R-:W-:-:S07]  /*69d0*/  FADD.FTZ R11, R205, R54 ;  /* 0x00000036cd0b7221 */ /* 0x002fce0000010000 */
[----:B------:R-:W1:Y:S01]  /*69e0*/  MUFU.EX2 R212, R212 ;  /* 0x000000d400d47308 */ /* 0x000e620000000800 */
[C---:B--2---:R-:W-:Y:S01]  /*69f0*/  FADD.FTZ R13, R141.reuse, R56 ;  /* 0x000000388d0d7221 */ /* 0x044fe20000010000 */
[----:B------:R-:W-:Y:S01]  /*6a00*/  F2FP.F16.F32.PACK_AB R210, R141, R210 ;  /* 0x000000d28dd2723e */ /* 0x000fe200000000ff */
[----:B0-----:R-:W-:-:S05]  /*6a10*/  IMAD.MOV.U32 R37, RZ, RZ, R87 ;  /* 0x000000ffff257224 */ /* 0x001fca00078e0057 */
[----:B------:R-:W0:Y:S01]  /*6a20*/  MUFU.EX2 R207, R207 ;  /* 0x000000cf00cf7308 */ /* 0x000e220000000800 */
[C---:B---3--:R-:W-:Y:S01]  /*6a30*/  FADD.FTZ R54, R10.reuse, R11 ;  /* 0x0000000b0a367221 */ /* 0x048fe20000010000 */
        /* <DEDUP_REMOVED lines=10> */
[----:B------:R-:W-:Y:S01]  /*6ae0*/  F2FP.F16.F32.PACK_AB R207, R48, R207 ;  /* 0x000000cf30cf723e */ /* 0x000fe200000000ff */
[----:B------:R-:W-:-:S05]  /*6af0*/  IMAD.MOV.U32 R48, RZ, RZ, R87 ;  /* 0x000000ffff307224 */ /* 0x000fca00078e0057 */
        /* <DEDUP_REMOVED lines=13> */
[----:B------:R2:W3:Y:S01]  /*6bd0*/  MUFU.EX2 R38, R29 ;  /* 0x0000001d00267308 */ /* 0x0004e20000000800 */
[----:B-1----:R-:W-:-:S07]  /*6be0*/  FADD.FTZ R11, R25, R56 ;  /* 0x00000038190b7221 */ /* 0x002fce0000010000 */
[----:B------:R-:W1:Y:S01]  /*6bf0*/  MUFU.EX2 R218, R218 ;  /* 0x000000da00da7308 */ /* 0x000e620000000800 */
[C---:B0-----:R-:W-:Y:S01]  /*6c00*/  FADD.FTZ R13, R151.reuse, R58 ;  /* 0x0000003a970d7221 */ /* 0x041fe20000010000 */
[----:B------:R-:W-:Y:S01]  /*6c10*/  F2FP.F16.F32.PACK_AB R216, R151, R216 ;  /* 0x000000d897d8723e */ /* 0x000fe200000000ff */
[----:B--2---:R-:W-:-:S05]  /*6c20*/  IMAD.MOV.U32 R29, RZ, RZ, R87 ;  /* 0x000000ffff1d7224 */ /* 0x004fca00078e0057 */
[----:B------:R-:W0:Y:S01]  /*6c30*/  MUFU.EX2 R135, R135 ;  /* 0x0000008700877308 */ /* 0x000e220000000800 */
[C---:B---3--:R-:W-:Y:S01]  /*6c40*/  FADD.FTZ R58, R38.reuse, R11 ;  /* 0x0000000b263a7221 */ /* 0x048fe20000010000 */
[----:B------:R-:W-:Y:S01]  /*6c50*/  F2FP.F16.F32.PACK_AB R211, R38, R25 ;  /* 0x0000001926d3723e */ /* 0x000fe200000000ff */
[--C-:B------:R-:W-:Y:S02]  /*6c60*/  IMAD.MOV.U32 R38, RZ, RZ, R87.reuse ;  /* 0x000000ffff267224 */ /* 0x100fe400078e0057 */
[----:B------:R-:W-:-:S03]  /*6c70*/  IMAD.MOV.U32 R25, RZ, RZ, R87 ;  /* 0x000000ffff197224 */ /* 0x000fc600078e0057 */
[----:B------:R-:W2:Y:S01]  /*6c80*/  MUFU.EX2 R52, R139 ;  /* 0x0000008b00347308 */ /* 0x000ea20000000800 */
[----:B-1----:R-:W-:-:S07]  /*6c90*/  FADD.FTZ R60, R218, R13 ;  /* 0x0000000dda3c7221 */ /* 0x002fce0000010000 */
[----:B------:R-:W1:Y:S01]  /*6ca0*/  MUFU.EX2 R145, R145 ;  /* 0x0000009100917308 */ /* 0x000e620000000800 */
[----:B0-----:R-:W-:Y:S01]  /*6cb0*/  FADD.FTZ R13, R135, R58 ;  /* 0x0000003a870d7221 */ /* 0x001fe20000010000 */
[----:B------:R-:W-:-:S06]  /*6cc0*/  IMAD.MOV.U32 R58, RZ, RZ, R87 ;  /* 0x000000ffff3a7224 */ /* 0x000fcc00078e0057 */
[----:B------:R-:W0:Y:S01]  /*6cd0*/  MUFU.EX2 R54, R123 ;  /* 0x0000007b00367308 */ /* 0x000e220000000800 */
[C---:B--2---:R-:W-:Y:S01]  /*6ce0*/  FADD.FTZ R12, R52.reuse, R13 ;  /* 0x0000000d340c7221 */ /* 0x044fe20000010000 */
[----:B------:R-:W-:Y:S01]  /*6cf0*/  F2FP.F16.F32.PACK_AB R213, R52, R135 ;  /* 0x0000008734d5723e */ /* 0x000fe200000000ff */
[----:B------:R-:W-:-:S05]  /*6d00*/  IMAD.MOV.U32 R52, RZ, RZ, R87 ;  /* 0x000000ffff347224 */ /* 0x000fca00078e0057 */
[----:B------:R-:W2:Y:S01]  /*6d10*/  MUFU.EX2 R125, R125 ;  /* 0x0000007d007d7308 */ /* 0x000ea20000000800 */
[----:B-1----:R-:W-:-:S07]  /*6d20*/  FADD.FTZ R13, R145, R12 ;  /* 0x0000000c910d7221 */ /* 0x002fce0000010000 */
[----:B------:R-:W1:Y:S01]  /*6d30*/  MUFU.EX2 R56, R129 ;  /* 0x0000008100387308 */ /* 0x000e620000000800 */
[C---:B0-----:R-:W-:Y:S01]  /*6d40*/  FADD.FTZ R14, R54.reuse, R13 ;  /* 0x0000000d360e7221 */ /* 0x041fe20000010000 */
[----:B------:R-:W-:Y:S01]  /*6d50*/  F2FP.F16.F32.PACK_AB R215, R54, R145 ;  /* 0x0000009136d7723e */ /* 0x000fe200000000ff */
[----:B------:R-:W-:-:S05]  /*6d60*/  IMAD.MOV.U32 R54, RZ, RZ, R87 ;  /* 0x000000ffff367224 */ /* 0x000fca00078e0057 */
[----:B------:R-:W0:Y:S01]  /*6d70*/  MUFU.EX2 R137, R137 ;  /* 0x0000008900897308 */ /* 0x000e220000000800 */
[----:B--2---:R-:W-:-:S07]  /*6d80*/  FADD.FTZ R13, R125, R14 ;  /* 0x0000000e7d0d7221 */ /* 0x004fce0000010000 */
[----:B------:R-:W2:Y:S01]  /*6d90*/  MUFU.EX2 R153, R153 ;  /* 0x0000009900997308 */ /* 0x000ea20000000800 */
[C---:B-1----:R-:W-:Y:S01]  /*6da0*/  FADD.FTZ R10, R56.reuse, R13 ;  /* 0x0000000d380a7221 */ /* 0x042fe20000010000 */
[----:B------:R-:W-:Y:S01]  /*6db0*/  F2FP.F16.F32.PACK_AB R217, R56, R125 ;  /* 0x0000007d38d9723e */ /* 0x000fe200000000ff */
[----:B------:R-:W-:-:S05]  /*6dc0*/  IMAD.MOV.U32 R56, RZ, RZ, R87 ;  /* 0x000000ffff387224 */ /* 0x000fca00078e0057 */
[----:B------:R-:W1:Y:S01]  /*6dd0*/  MUFU.EX2 R12, R147 ;  /* 0x00000093000c7308 */ /* 0x000e620000000800 */
[----:B0-----:R-:W-:Y:S01]  /*6de0*/  FADD.FTZ R13, R137, R10 ;  /* 0x0000000a890d7221 */ /* 0x001fe20000010000 */
[C---:B--2---:R-:W-:Y:S01]  /*6df0*/  FADD.FTZ R11, R153.reuse, R60 ;  /* 0x0000003c990b7221 */ /* 0x044fe20000010000 */
[----:B------:R-:W-:Y:S01]  /*6e00*/  F2FP.F16.F32.PACK_AB R218, R153, R218 ;  /* 0x000000da99da723e */ /* 0x000fe200000000ff */
[----:B------:R-:W-:Y:S02]  /*6e10*/  IMAD.MOV.U32 R60, RZ, RZ, R87 ;  /* 0x000000ffff3c7224 */ /* 0x000fe400078e0057 */
        /* <DEDUP_REMOVED lines=40> */
[----:B------:R-:W-:-:S06]  /*70a0*/  ULDC UR7, c[0x0][0x9d8] ;  /* 0x0002760000077ab9 */ /* 0x000fcc0000000800 */
.L_x_7067:
[----:B------:R-:W-:Y:S01]  /*70b0*/  UIADD3 UR6, UR60, 0x1, URZ ;  /* 0x000000013c067890 */ /* 0x000fe2000fffe03f */
[----:B------:R-:W-:-:S03]  /*70c0*/  ISETP.NE.AND P3, PT, RZ, UR61, PT ;  /* 0x0000003dff007c0c */ /* 0x000fc6000bf65270 */
[----:B------:R-:W-:-:S04]  /*70d0*/  UISETP.NE.AND UP0, UPT, UR6, 0x2, UPT ;  /* 0x000000020600788c */ /* 0x000fc8000bf05270 */
[----:B------:R-:W-:Y:S02]  /*70e0*/  USEL UR10, URZ, 0x1, UP0 ;  /* 0x000000013f0a7887 */ /* 0x000fe40008000000 */
[----:B------:R-:W-:-:S04]  /*70f0*/  USEL UR6, UR6, URZ, UP0 ;  /* 0x0000003f06067287 */ /* 0x000fc80008000000 */
[----:B------:R-:W-:Y:S02]  /*7100*/  LOP3.LUT R16, R15, UR10, RZ, 0x3c, !PT ;  /* 0x0000000a0f107c12 */ /* 0x000fe4000f8e3cff */
[----:B------:R-:W-:Y:S01]  /*7110*/  IMAD.U32 R2, RZ, RZ, UR6 ;  /* 0x00000006ff027e24 */ /* 0x000fe2000f8e00ff */
[----:B------:R-:W-:Y:S06]  /*7120*/  @P3 BRA `(.L_x_7059) ;  /* 0x0000000000343947 */ /* 0x000fec0003800000 */
[----:B------:R-:W-:Y:S05]  /*7130*/  @!P0 BRA `(.L_x_7060) ;  /* 0x0000000000048947 */ /* 0x000fea0003800000 */
[----:B------:R-:W-:Y:S01]  /*7140*/  BPT.TRAP 0x1 ;  /* 0x000000040000795c */ /* 0x000fe20000300000 */
.L_x_7060:
[----:B------:R-:W0:Y:S01]  /*7150*/  S2UR UR10, SR_CgaCtaId ;  /* 0x00000000000a79c3 */ /* 0x000e220000008800 */
[----:B------:R-:W-:Y:S01]  /*7160*/  UMOV UR6, 0x400 ;  /* 0x0000040000067882 */ /* 0x000fe20000000000 */
[----:B------:R-:W-:Y:S01]  /*7170*/  SHF.L.U32 R21, R16, 0x1f, RZ ;  /* 0x0000001f10157819 */ /* 0x000fe200000006ff */
[----:B0-----:R-:W-:-:S06]  /*7180*/  ULEA UR6, UR10, UR6, 0x18 ;  /* 0x000000060a067291 */ /* 0x001fcc000f8ec03f */
[----:B------:R-:W-:-:S04]  /*7190*/  LEA R0, R2, UR6, 0x3 ;  /* 0x0000000602007c11 */ /* 0x000fc8000f8e18ff */
[----:B------:R0:W1:Y:S01]  /*71a0*/  SYNCS.PHASECHK.TRANS64.TRYWAIT P2, [R0+URZ+0x34830], R21 ;  /* 0x03483015000075a7 */ /* 0x000062000804017f */
[----:B------:R-:W-:Y:S05]  /*71b0*/  @!P0 BRA `(.L_x_7061) ;  /* 0x0000000000048947 */ /* 0x000fea0003800000 */
[----:B------:R-:W-:Y:S01]  /*71c0*/  BPT.TRAP 0x1 ;  /* 0x000000040000795c */ /* 0x000fe20000300000 */
.L_x_7061:
[----:B-1----:R-:W-:Y:S05]  /*71d0*/  @P2 BRA `(.L_x_7059) ;  /* 0x0000000000082947 */ /* 0x002fea0003800000 */
[----:B------:R-:W1:Y:S02]  /*71e0*/  SYNCS.PHASECHK.TRANS64.TRYWAIT P2, [R0+URZ+0x34830], R21 ;  /* 0x03483015000075a7 */ /* 0x000e64000804017f */
[----:B-1----:R-:W-:Y:S05]  /*71f0*/  @!P2 BRA `(.L_x_7062) ;  /* 0x000000e00014a947 */ /* 0x002fea0003800000 */
.L_x_7059:
[----:B------:R-:W2:Y:S01]  /*7200*/  S2R R20, SR_TID.X ;  /* 0x0000000000147919 */ /* 0x000ea20000002100 */
[----:B01----:R-:W-:Y:S01]  /*7210*/  IMAD R0, R2, 0xb00, R3 ;  /* 0x00000b0002007824 */ /* 0x003fe200078e0203 */
        /* <DEDUP_REMOVED lines=8> */
[----:B------:R-:W-:Y:S01]  /*72a0*/  R2UR UR18, R6 ;  /* 0x00000000061272ca */ /* 0x000fe200000e0000 */
[----:B------:R-:W-:Y:S01]  /*72b0*/  UMOV UR59, 0x40000040 ;  /* 0x40000040003b7882 */ /* 0x000fe20000000000 */
[----:B------:R-:W-:Y:S01]  /*72c0*/  R2UR UR19, R7 ;  /* 0x00000000071372ca */ /* 0x000fe200000e0000 */
[----:B------:R-:W-:Y:S01]  /*72d0*/  UMOV UR47, 0x40000040 ;  /* 0x40000040002f7882 */ /* 0x000fe20000000000 */
[----:B------:R-:W-:Y:S01]  /*72e0*/  UMOV UR51, 0x40000040 ;  /* 0x4000004000337882 */ /* 0x000fe20000000000 */
[----:B------:R-:W-:Y:S01]  /*72f0*/  UMOV UR40, UR10 ;  /* 0x0000000a00287c82 */ /* 0x000fe20008000000 */
[----:B------:R-:W-:Y:S01]  /*7300*/  UMOV UR36, UR10 ;  /* 0x0000000a00247c82 */ /* 0x000fe20008000000 */
[----:B------:R-:W-:Y:S01]  /*7310*/  UMOV UR41, UR11 ;  /* 0x0000000b00297c82 */ /* 0x000fe20008000000 */
[----:B------:R-:W-:Y:S01]  /*7320*/  UMOV UR37, UR11 ;  /* 0x0000000b00257c82 */ /* 0x000fe20008000000 */
[----:B------:R-:W-:Y:S01]  /*7330*/  UMOV UR42, UR6 ;  /* 0x00000006002a7c82 */ /* 0x000fe20008000000 */
[----:B------:R-:W-:Y:S01]  /*7340*/  UIADD3 UR38, UR6, 0x80, URZ ;  /* 0x0000008006267890 */ /* 0x000fe2000fffe03f */
[----:B------:R-:W-:Y:S01]  /*7350*/  R2UR UR14, R4 ;  /* 0x00000000040e72ca */ /* 0x000fe200000e0000 */
[----:B------:R-:W-:Y:S01]  /*7360*/  UIADD3 UR26, UR6, 0x100, URZ ;  /* 0x00000100061a7890 */ /* 0x000fe2000fffe03f */
[----:B------:R-:W-:Y:S01]  /*7370*/  R2UR UR15, R5 ;  /* 0x00000000050f72ca */ /* 0x000fe200000e0000 */
        /* <DEDUP_REMOVED lines=10> */
[----:B------:R-:W-:Y:S01]  /*7420*/  VIADD R0, R20, 0x8 ;  /* 0x0000000814007836 */ /* 0x000fe20000000000 */
        /* <DEDUP_REMOVED lines=579> */
.L_x_7064:
[----:B------:R-:W0:Y:S01]  /*9860*/  S2UR UR10, SR_CgaCtaId ;  /* 0x00000000000a79c3 */ /* 0x000e220000008800 */
[----:B------:R-:W-:Y:S01]  /*9870*/  UMOV UR6, 0x400 ;  /* 0x0000040000067882 */ /* 0x000fe20000000000 */
[----:B------:R-:W-:Y:S01]  /*9880*/  SHF.L.U32 R0, R15, 0x1f, RZ ;  /* 0x0000001f0f007819 */ /* 0x000fe200000006ff */
[----:B0-----:R-:W-:-:S04]  /*9890*/  ULEA UR6, UR10, UR6, 0x18 ;  /* 0x000000060a067291 */ /* 0x001fc8000f8ec03f */
[----:B------:R-:W-:-:S09]  /*98a0*/  ULEA UR6, UR60, UR6, 0x3 ;  /* 0x000000063c067291 */ /* 0x000fd2000f8e183f */
[----:B------:R0:W1:Y:S01]  /*98b0*/  SYNCS.PHASECHK.TRANS64.TRYWAIT P2, [UR6+0x34850], R0 ;  /* 0x03485000ff0075a7 */ /* 0x0000620008040146 */
[----:B------:R-:W-:Y:S05]  /*98c0*/  @!P0 BRA `(.L_x_7065) ;  /* 0x0000000000048947 */ /* 0x000fea0003800000 */
[----:B------:R-:W-:Y:S01]  /*98d0*/  BPT.TRAP 0x1 ;  /* 0x000000040000795c */ /* 0x000fe20000300000 */
.L_x_7065:
[----:B-1----:R-:W-:Y:S05]  /*98e0*/  @P2 BRA `(.L_x_7063) ;  /* 0x0000000000082947 */ /* 0x002fea0003800000 */
[----:B------:R-:W1:Y:S02]  /*98f0*/  SYNCS.PHASECHK.TRANS64.TRYWAIT P2, [UR6+0x34850], R0 ;  /* 0x03485000ff0075a7 */ /* 0x000e640008040146 */
[----:B-1----:R-:W-:Y:S05]  /*9900*/  @!P2 BRA `(.L_x_7066) ;  /* 0x000000b80064a947 */ /* 0x002fea0003800000 */
.L_x_7063:
[----:B------:R-:W2:Y:S01]  /*9910*/  S2UR UR10, SR_CgaCtaId ;  /* 0x00000000000a79c3 */ /* 0x000ea20000008800 */
[----:B------:R-:W-:Y:S01]  /*9920*/  UMOV UR6, 0x400 ;  /* 0x0000040000067882 */ /* 0x000fe20000000000 */
[----:B------:R-:W-:Y:S01]  /*9930*/  WARPGROUP.ARRIVE ;  /* 0x00000000000079c5 */ /* 0x000fe20000000000 */
[----:B------:R-:W-:Y:S01]  /*9940*/  UMOV UR11, 0x40000040 ;  /* 0x40000040000b7882 */ /* 0x000fe20000000000 */
[----:B-1----:R-:W-:Y:S01]  /*9950*/  FMUL.FTZ R15, R168, UR7 ;  /* 0x00000007a80f7c20 */ /* 0x002fe20008410000 */
        /* <DEDUP_REMOVED lines=19> */
[----:B--2---:R-:W-:Y:S01]  /*9a90*/  ULEA UR6, UR10, UR6, 0x18 ;  /* 0x000000060a067291 */ /* 0x004fe2000f8ec03f */
[----:B------:R-:W-:Y:S01]  /*9aa0*/  FMUL.FTZ R149, R149, UR7 ;  /* 0x0000000795957c20 */ /* 0x000fe20008410000 */
[----:B------:R-:W2:Y:S01]  /*9ab0*/  MUFU.TANH R169, R169 ;  /* 0x000000a900a97308 */ /* 0x000ea20000002400 */
[----:B-1----:R-:W-:Y:S01]  /*9ac0*/  FMNMX.FTZ R173, R15, R12, !PT ;  /* 0x0000000c0fad7209 */ /* 0x002fe20007810000 */
[----:B------:R-:W-:Y:S01]  /*9ad0*/  FMUL.FTZ R136, R136, UR7 ;  /* 0x0000000788887c20 */ /* 0x000fe20008410000 */
[----:B------:R-:W-:Y:S01]  /*9ae0*/  FMUL.FTZ R137, R137, UR7 ;  /* 0x0000000789897c20 */ /* 0x000fe20008410000 */
[----:B0-----:R-:W-:Y:S01]  /*9af0*/  MOV R0, UR6 ;  /* 0x0000000600007c02 */ /* 0x001fe20008000f00 */
[----:B------:R-:W-:Y:S01]  /*9b00*/  FMUL.FTZ R140, R140, UR7 ;  /* 0x000000078c8c7c20 */ /* 0x000fe20008410000 */
[----:B------:R-:W-:Y:S01]  /*9b10*/  FMUL.FTZ R172, R175, UR7 ;  /* 0x00000007afac7c20 */ /* 0x000fe20008410000 */
[----:B------:R-:W-:Y:S01]  /*9b20*/  FMUL.FTZ R141, R141, UR7 ;  /* 0x000000078d8d7c20 */ /* 0x000fe20008410000 */
[----:B------:R-:W-:Y:S01]  /*9b30*/  R2UR UR6, R0 ;  /* 0x00000000000672ca */ /* 0x000fe200000e0000 */
[----:B------:R-:W0:Y:S01]  /*9b40*/  MUFU.TANH R170, R170 ;  /* 0x000000aa00aa7308 */ /* 0x000e220000002400 */
[----:B---3--:R-:W-:Y:S01]  /*9b50*/  FMNMX.FTZ R174, R20, R173, !PT ;  /* 0x000000ad14ae7209 */ /* 0x008fe20007810000 */
        /* <DEDUP_REMOVED lines=10> */
[----:B------:R-:W-:Y:S01]  /*9c00*/  UIADD3 UR6, UR6, 0x400, URZ ;  /* 0x0000040006067890 */ /* 0x000fe2000fffe03f */
[----:B------:R-:W-:Y:S01]  /*9c10*/  FMUL.FTZ R112, R112, UR7 ;  /* 0x0000000770707c20 */ /* 0x000fe20008410000 */
[----:B------:R-:W-:Y:S01]  /*9c20*/  FMUL.FTZ R113, R113, UR7 ;  /* 0x0000000771717c20 */ /* 0x000fe20008410000 */
[----:B------:R-:W-:Y:S01]  /*9c30*/  FMUL.FTZ R116, R116, UR7 ;  /* 0x0000000774747c20 */ /* 0x000fe20008410000 */
[----:B------:R-:W-:Y:S01]  /*9c40*/  USHF.R.U32.HI UR6, URZ, 0x4, UR6 ;  /* 0x000000043f067899 */ /* 0x000fe20008011606 */
[----:B------:R-:W2:Y:S01]  /*9c50*/  MUFU.TANH R161, R161 ;  /* 0x000000a100a17308 */ /* 0x000ea20000002400 */
[----:B0-----:R-:W-:Y:S01]  /*9c60*/  FMNMX.FTZ R173, R170, R173, !PT ;  /* 0x000000adaaad7209 */ /* 0x001fe20007810000 */
[----:B------:R-:W-:Y:S01]  /*9c70*/  FMUL.FTZ R117, R117, UR7 ;  /* 0x0000000775757c20 */ /* 0x000fe20008410000 */
[----:B------:R-:W-:Y:S01]  /*9c80*/  ULOP3.LUT UR6, UR6, 0x3fff, URZ, 0xc0, !UPT ;  /* 0x00003fff06067892 */ /* 0x000fe2000f8ec03f */
[----:B------:R-:W-:Y:S01]  /*9c90*/  FMUL.FTZ R105, R105, UR7 ;  /* 0x0000000769697c20 */ /* 0x000fe20008410000 */
[----:B------:R-:W-:Y:S01]  /*9ca0*/  FMUL.FTZ R109, R109, UR7 ;  /* 0x000000076d6d7c20 */ /* 0x000fe20008410000 */
[----:B------:R-:W-:Y:S01]  /*9cb0*/  FMUL.FTZ R97, R97, UR7 ;  /* 0x0000000761617c20 */ /* 0x000fe20008410000 */
[----:B------:R-:W-:Y:S01]  /*9cc0*/  ULOP3.LUT UR6, UR6, 0x5800000, URZ, 0xfc, !UPT ;  /* 0x0580000006067892 */ /* 0x000fe2000f8efc3f */
[----:B------:R-:W0:Y:S01]  /*9cd0*/  MUFU.TANH R164, R164 ;  /* 0x000000a400a47308 */ /* 0x000e220000002400 */
[----:B-1----:R-:W-:Y:S01]  /*9ce0*/  FMNMX.FTZ R174, R160, R173, !PT ;  /* 0x000000ada0ae7209 */ /* 0x002fe20007810000 */
[----:B------:R-:W-:Y:S01]  /*9cf0*/  FMUL.FTZ R101, R101, UR7 ;  /* 0x0000000765657c20 */ /* 0x000fe20008410000 */
[----:B------:R-:W-:Y:S01]  /*9d00*/  UIMAD UR6, UR60, 0xb00, UR6 ;  /* 0x00000b003c0678a4 */ /* 0x000fe2000f8e0206 */
[----:B------:R-:W-:Y:S01]  /*9d10*/  FMUL.FTZ R93, R93, UR7 ;  /* 0x000000075d5d7c20 */ /* 0x000fe20008410000 */
[----:B------:R-:W-:Y:S01]  /*9d20*/  FMUL.FTZ R162, R162, UR7 ;  /* 0x00000007a2a27c20 */ /* 0x000fe20008410000 */
[----:B------:R-:W-:Y:S01]  /*9d30*/  FMUL.FTZ R163, R163, UR7 ;  /* 0x00000007a3a37c20 */ /* 0x000fe20008410000 */
[----:B------:R-:W-:Y:S01]  /*9d40*/  FMUL.FTZ R166, R166, UR7 ;  /* 0x00000007a6a67c20 */ /* 0x000fe20008410000 */
[----:B------:R-:W1:Y:S01]  /*9d50*/  MUFU.TANH R165, R165 ;  /* 0x000000a500a57308 */ /* 0x000e620000002400 */
[----:B--2---:R-:W-:Y:S01]  /*9d60*/  FMNMX.FTZ R173, R161, R174, !PT ;  /* 0x000000aea1ad7209 */ /* 0x004fe20007810000 */
[----:B------:R-:W-:Y:S01]  /*9d70*/  UMOV UR10, UR6 ;  /* 0x00000006000a7c82 */ /* 0x000fe20008000000 */
[----:B------:R-:W-:Y:S01]  /*9d80*/  FMUL.FTZ R167, R167, UR7 ;  /* 0x00000007a7a77c20 */ /* 0x000fe20008410000 */
[----:B------:R-:W-:Y:S01]  /*9d90*/  HGMMA.64x128x16.F32 R24, R176, gdesc[UR8].tnspB, R24, gsb0 ;  /* 0x41e00008b0187df0 */ /* 0x000fe20008000818 */
[----:B------:R-:W-:Y:S01]  /*9da0*/  UIADD3 UR10, UR6, 0x80, URZ ;  /* 0x00000080060a7890 */ /* 0x000fe2000fffe03f */
[----:B------:R-:W-:Y:S01]  /*9db0*/  FMUL.FTZ R154, R154, UR7 ;  /* 0x000000079a9a7c20 */ /* 0x000fe20008410000 */
[----:B------:R-:W-:Y:S01]  /*9dc0*/  UMOV UR11, 0x40000040 ;  /* 0x40000040000b7882 */ /* 0x000fe20000000000 */
        /* <DEDUP_REMOVED lines=38> */
[----:B------:R-:W1:Y:S01]  /*a030*/  S2R R234, SR_TID.X ;  /* 0x0000000000ea7919 */ /* 0x000e620000002100 */
[C---:B------:R-:W-:Y:S01]  /*a040*/  ISETP.GT.AND P2, PT, R14.reuse, RZ, PT ;  /* 0x000000ff0e00720c */ /* 0x040fe20003f44270 */
[----:B------:R-:W3:Y:S01]  /*a050*/  MUFU.TANH R145, R145 ;  /* 0x0000009100917308 */ /* 0x000ee20000002400 */
[----:B--2---:R-:W-:Y:S01]  /*a060*/  FMNMX.FTZ R173, R157, R174, !PT ;  /* 0x000000ae9dad7209 */ /* 0x004fe20007810000 */
[----:B------:R-:W-:-:S06]  /*a070*/  VIADD R14, R14, 0xffffffff ;  /* 0xffffffff0e0e7836 */ /* 0x000fcc0000000000 */
        /* <DEDUP_REMOVED lines=13> */
[----:B------:R-:W5:Y:S08]  /*a150*/  MUFU.TANH R129, R129 ;  /* 0x0000008100817308 */ /* 0x000f700000002400 */
[----:B------:R-:W5:Y:S08]  /*a160*/  MUFU.TANH R132, R132 ;  /* 0x0000008400847308 */ /* 0x000f700000002400 */
[----:B------:R-:W5:Y:S08]  /*a170*/  MUFU.TANH R133, R133 ;  /* 0x0000008500857308 */ /* 0x000f700000002400 */
[----:B------:R-:W5:Y:S08]  /*a180*/  MUFU.TANH R120, R120 ;  /* 0x0000007800787308 */ /* 0x000f700000002400 */
[----:B------:R-:W5:Y:S01]  /*a190*/  MUFU.TANH R121, R121 ;  /* 0x0000007900797308 */ /* 0x000f620000002400 */
[----:B------:R-:W-:-:S02]  /*a1a0*/  WARPGROUP.DEPBAR.LE gsb0, 0x0 ;  /* 0x00008000000079c5 */ /* 0x000fc40000010000 */
[----:B------:R-:W-:Y:S01]  /*a1b0*/  WARPGROUP.ARRIVE ;  /* 0x00000000000079c5 */ /* 0x000fe20000000000 */
[----:B0-----:R-:W-:-:S04]  /*a1c0*/  FMNMX.FTZ R177, R149, R118, !PT ;  /* 0x0000007695b17209 */ /* 0x001fc80007810000 */
[----:B------:R-:W0:Y:S01]  /*a1d0*/  MUFU.TANH R124, R124 ;  /* 0x0000007c007c7308 */ /* 0x000e220000002400 */
[----:B---3--:R-:W-:Y:S01]  /*a1e0*/  FMNMX.FTZ R104, R136, R177, !PT ;  /* 0x000000b188687209 */ /* 0x008fe20007810000 */
[----:B------:R-:W-:Y:S01]  /*a1f0*/  HGMMA.64x128x16.F32 R24, R180, gdesc[UR8].tnspB, R24, gsb0 ;  /* 0x41e00008b4187df0 */ /* 0x000fe20008000818 */
[----:B------:R-:W-:Y:S01]  /*a200*/  UIADD3 UR10, UR6, 0x100, URZ ;  /* 0x00000100060a7890 */ /* 0x000fe2000fffe03f */
[----:B------:R-:W-:Y:S01]  /*a210*/  UMOV UR11, 0x40000040 ;  /* 0x40000040000b7882 */ /* 0x000fe20000000000 */
[----:B-1----:R-:W-:-:S03]  /*a220*/  FMNMX.FTZ R177, R137, R104, !PT ;  /* 0x0000006889b17209 */ /* 0x002fc60007810000 */
[----:B------:R-:W1:Y:S01]  /*a230*/  MUFU.TANH R125, R125 ;  /* 0x0000007d007d7308 */ /* 0x000e620000002400 */
[----:B--2---:R-:W-:Y:S01]  /*a240*/  FMNMX.FTZ R104, R140, R177, !PT ;  /* 0x000000b18c687209 */ /* 0x004fe20007810000 */
[----:B------:R-:W-:-:S03]  /*a250*/  FMUL.FTZ R177, R108, UR7 ;  /* 0x000000076cb17c20 */ /* 0x000fc60008410000 */
[----:B----4-:R-:W-:-:S03]  /*a260*/  FMNMX.FTZ R179, R141, R104, !PT ;  /* 0x000000688db37209 */ /* 0x010fc60007810000 */
[----:B------:R-:W2:Y:S01]  /*a270*/  MUFU.TANH R112, R112 ;  /* 0x0000007000707308 */ /* 0x000ea20000002400 */
[----:B-----5:R-:W-:-:S04]  /*a280*/  FMNMX.FTZ R104, R128, R179, !PT ;  /* 0x000000b380687209 */ /* 0x020fc80007810000 */
[----:B------:R-:W-:-:S03]  /*a290*/  FMNMX.FTZ R179, R129, R104, !PT ;  /* 0x0000006881b37209 */ /* 0x000fc60007810000 */
[----:B------:R-:W3:Y:S01]  /*a2a0*/  MUFU.TANH R113, R113 ;  /* 0x0000007100717308 */ /* 0x000ee20000002400 */
[----:B------:R-:W-:Y:S01]  /*a2b0*/  FMNMX.FTZ R104, R132, R179, !PT ;  /* 0x000000b384687209 */ /* 0x000fe20007810000 */
[----:B------:R-:W-:-:S06]  /*a2c0*/  FMUL.FTZ R179, R96, UR7 ;  /* 0x0000000760b37c20 */ /* 0x000fcc0008410000 */
        /* <DEDUP_REMOVED lines=16> */
[----:B------:R-:W-:-:S04]  /*a3d0*/  FMNMX.FTZ R181, R133, R104, !PT ;  /* 0x0000006885b57209 */ /* 0x000fc80007810000 */
[----:B------:R-:W-:Y:S01]  /*a3e0*/  MUFU.TANH R162, R162 ;  /* 0x000000a200a27308 */ /* 0x000fe20000002400 */
[----:B------:R-:W-:Y:S01]  /*a3f0*/  FMNMX.FTZ R96, R120, R181, !PT ;  /* 0x000000b578607209 */ /* 0x000fe20007810000 */
[----:B------:R-:W-:Y:S01]  /*a400*/  HGMMA.64x128x16.F32 R24, R184, gdesc[UR8].tnspB, R24, gsb0 ;  /* 0x41e00008b8187df0 */ /* 0x000fe20008000818 */
[----:B------:R-:W-:Y:S01]  /*a410*/  UIADD3 UR10, UR6, 0x180, URZ ;  /* 0x00000180060a7890 */ /* 0x000fe2000fffe03f */
[----:B------:R-:W-:Y:S01]  /*a420*/  UMOV UR11, 0x40000040 ;  /* 0x40000040000b7882 */ /* 0x000fe20000000000 */
[----:B------:R-:W-:-:S03]  /*a430*/  FMNMX.FTZ R181, R121, R96, !PT ;  /* 0x0000006079b57209 */ /* 0x000fc60007810000 */
[----:B------:R-:W-:Y:S01]  /*a440*/  MUFU.TANH R163, R163 ;  /* 0x000000a300a37308 */ /* 0x000fe20000002400 */
[----:B0-----:R-:W-:Y:S01]  /*a450*/  FMNMX.FTZ R96, R124, R181, !PT ;  /* 0x000000b57c607209 */ /* 0x001fe20007810000 */
[----:B------:R-:W-:-:S03]  /*a460*/  FMUL.FTZ R181, R100, UR7 ;  /* 0x0000000764b57c20 */ /* 0x000fc60008410000 */
[----:B-1----:R-:W-:-:S03]  /*a470*/  FMNMX.FTZ R183, R125, R96, !PT ;  /* 0x000000607db77209 */ /* 0x002fc60007810000 */
[----:B------:R-:W-:Y:S01]  /*a480*/  MUFU.TANH R166, R166 ;  /* 0x000000a600a67308 */ /* 0x000fe20000002400 */
[----:B--2---:R-:W-:-:S04]  /*a490*/  FMNMX.FTZ R96, R112, R183, !PT ;  /* 0x000000b770607209 */ /* 0x004fc80007810000 */
[----:B---3--:R-:W-:-:S03]  /*a4a0*/  FMNMX.FTZ R183, R113, R96, !PT ;  /* 0x0000006071b77209 */ /* 0x008fc60007810000 */
[----:B------:R-:W0:Y:S01]  /*a4b0*/  MUFU.TANH R181, R181 ;  /* 0x000000b500b57308 */ /* 0x000e220000002400 */
[----:B----4-:R-:W-:Y:S01]  /*a4c0*/  FMNMX.FTZ R96, R116, R183, !PT ;  /* 0x000000b774607209 */ /* 0x010fe20007810000 */
[----:B------:R-:W-:Y:S02]  /*a4d0*/  FMUL.FTZ R183, R88, UR7 ;  /* 0x0000000758b77c20 */ /* 0x000fe40008410000 */
[----:B------:R-:W1:Y:S01]  /*a4e0*/  LDC R88, c[0x0][0x988] ;  /* 0x00026200ff587b82 */ /* 0x000e620000000800 */
[----:B-----5:R-:W-:-:S03]  /*a4f0*/  FMNMX.FTZ R96, R117, R96, !PT ;  /* 0x0000006075607209 */ /* 0x020fc60007810000 */
        /* <DEDUP_REMOVED lines=51> */
[----:B------:R-:W-:-:S04]  /*a830*/  FADD.FTZ R235, -R89, R12 ;  /* 0x0000000c59eb7221 */ /* 0x000fc80000010100 */
[-C--:B-1----:R-:W-:Y:S01]  /*a840*/  FMUL.FTZ R12, R235, R88.reuse ;  /* 0x00000058eb0c7220 */ /* 0x082fe20000410000 */
[-C--:B------:R-:W-:Y:S02]  /*a850*/  FMUL.FTZ R235, R89, R88.reuse ;  /* 0x0000005859eb7220 */ /* 0x080fe40000410000 */
[----:B------:R-:W-:Y:S02]  /*a860*/  MUFU.TANH R107, R107 ;  /* 0x0000006b006b7308 */ /* 0x000fe40000002400 */
[-CC-:B------:R-:W-:Y:S01]  /*a870*/  FFMA.FTZ R176, R20, R88.reuse, -R235.reuse ;  /* 0x0000005814b07223 */ /* 0x180fe200000108eb */
[----:B------:R-:W-:Y:S01]  /*a880*/  FMNMX.FTZ R20, R168, R13, !PT ;  /* 0x0000000da8147209 */ /* 0x000fe20007810000 */
[-CC-:B------:R-:W-:Y:S01]  /*a890*/  FFMA.FTZ R178, R169, R88.reuse, -R235.reuse ;  /* 0x00000058a9b27223 */ /* 0x180fe200000108eb */
[-CC-:B------:R-:W-:Y:S01]  /*a8a0*/  FFMA.FTZ R15, R15, R88.reuse, -R235.reuse ;  /* 0x000000580f0f7223 */ /* 0x180fe200000108eb */
[--C-:B------:R-:W-:Y:S01]  /*a8b0*/  FFMA.FTZ R169, R170, R88, -R235.reuse ;  /* 0x00000058aaa97223 */ /* 0x100fe200000108eb */
[----:B------:R-:W-:Y:S01]  /*a8c0*/  FMNMX.FTZ R20, R21, R20, !PT ;  /* 0x0000001415147209 */ /* 0x000fe20007810000 */
        /* <DEDUP_REMOVED lines=20> */
[----:B------:R-:W-:-:S04]  /*aa10*/  FFMA.FTZ R187, R187, R88, -R235 ;  /* 0x00000058bbbb7223 */ /* 0x000fc800000108eb */
        /* <DEDUP_REMOVED lines=56> */
[-CC-:B------:R-:W-:Y:S01]  /*ada0*/  FFMA.FTZ R90, R157, R88.reuse, -R235.reuse ;  /* 0x000000589d5a7223 */ /* 0x180fe200000108eb */
[----:B------:R-:W-:Y:S01]  /*adb0*/  FMUL.FTZ R199, R94, UR7 ;  /* 0x000000075ec77c20 */ /* 0x000fe20008410000 */
[-CC-:B------:R-:W-:Y:S01]  /*adc0*/  FFMA.FTZ R196, R128, R88.reuse, -R235.reuse ;  /* 0x0000005880c47223 */ /* 0x180fe200000108eb */
[----:B------:R-:W-:Y:S01]  /*add0*/  FFMA.FTZ R198, R132, R88, -R235 ;  /* 0x0000005884c67223 */ /* 0x000fe200000108eb */
[----:B------:R-:W-:Y:S01]  /*ade0*/  HGMMA.64x128x16.F32 R24, R200, gdesc[UR8].tnspB, R24, gsb0 ;  /* 0x41e00008c8187df0 */ /* 0x000fe20008000818 */
[----:B------:R-:W-:Y:S01]  /*adf0*/  UIADD3 UR10, UR6, 0x380, URZ ;  /* 0x00000380060a7890 */ /* 0x000fe2000fffe03f */
[----:B------:R-:W2:Y:S01]  /*ae00*/  MUFU.TANH R197, R197 ;  /* 0x000000c500c57308 */ /* 0x000ea20000002400 */
[----:B------:R-:W-:-:S07]  /*ae10*/  UMOV UR11, 0x40000040 ;  /* 0x40000040000b7882 */ /* 0x000fce0000000000 */
[----:B------:R-:W3:Y:S08]  /*ae20*/  MUFU.TANH R199, R199 ;  /* 0x000000c700c77308 */ /* 0x000ef00000002400 */
[----:B------:R-:W-:Y:S08]  /*ae30*/  MUFU.EX2 R196, R196 ;  /* 0x000000c400c47308 */ /* 0x000ff00000000800 */
[----:B------:R-:W-:Y:S01]  /*ae40*/  MUFU.EX2 R198, R198 ;  /* 0x000000c600c67308 */ /* 0x000fe20000000800 */
[----:B------:R-:W-:-:S02]  /*ae50*/  WARPGROUP.DEPBAR.LE gsb0, 0x0 ;  /* 0x00008000000079c5 */ /* 0x000fc40000010000 */
        /* <DEDUP_REMOVED lines=10> */
[----:B------:R4:W-:Y:S01]  /*af00*/  MUFU.EX2 R153, R90 ;  /* 0x0000005a00997308 */ /* 0x0009e20000000800 */
[----:B------:R-:W-:Y:S01]  /*af10*/  FFMA.FTZ R202, R124, R88, -R235 ;  /* 0x000000587cca7223 */ /* 0x000fe200000108eb */
[----:B------:R-:W-:Y:S01]  /*af20*/  FMNMX.FTZ R20, R162, R157, !PT ;  /* 0x0000009da2147209 */ /* 0x000fe20007810000 */
[----:B------:R-:W-:Y:S01]  /*af30*/  @!P1 IMAD R120, R2, 0x8, R0 ;  /* 0x0000000802789824 */ /* 0x000fe200078e0200 */
[----:B------:R-:W-:-:S02]  /*af40*/  IADD3 R124, -R234, 0xb, RZ ;  /* 0x0000000bea7c7810 */ /* 0x000fc40007ffe1ff */
[----:B------:R-:W-:Y:S01]  /*af50*/  FMNMX.FTZ R157, R163, R20, !PT ;  /* 0x00000014a39d7209 */ /* 0x000fe20007810000 */
[----:B------:R-:W-:Y:S01]  /*af60*/  @!P1 VIADD R120, R120, 0x34840 ;  /* 0x0003484078789836 */ /* 0x000fe20000000000 */
[----:B------:R-:W-:Y:S02]  /*af70*/  MUFU.EX2 R201, R201 ;  /* 0x000000c900c97308 */ /* 0x000fe40000000800 */
[----:B------:R-:W-:Y:S02]  /*af80*/  FMNMX.FTZ R20, R166, R157, !PT ;  /* 0x0000009da6147209 */ /* 0x000fe40007810000 */
[----:B------:R-:W-:Y:S02]  /*af90*/  @!P1 PRMT R128, RZ, 0x654, R120 ;  /* 0x00000654ff809816 */ /* 0x000fe40000000078 */
        /* <DEDUP_REMOVED lines=37> */
[----:B0-----:R-:W-:-:S04]  /*b1f0*/  FMNMX.FTZ R20, R193, R20, !PT ;  /* 0x00000014c1147209 */ /* 0x001fc80007810000 */
[----:B------:R-:W-:Y:S01]  /*b200*/  FMNMX.FTZ R20, R99, R20, !PT ;  /* 0x0000001463147209 */ /* 0x000fe20007810000 */
[----:B------:R-:W-:Y:S02]  /*b210*/  WARPGROUP.DEPBAR.LE gsb0, 0x0 ;  /* 0x00008000000079c5 */ /* 0x000fe40000010000 */
[----:B------:R-:W-:Y:S01]  /*b220*/  WARPGROUP.ARRIVE ;  /* 0x00000000000079c5 */ /* 0x000fe20000000000 */
[----:B-1----:R-:W-:Y:S01]  /*b230*/  FMNMX.FTZ R20, R195, R20, !PT ;  /* 0x00000014c3147209 */ /* 0x002fe20007810000 */
[-CC-:B------:R-:W-:Y:S01]  /*b240*/  FFMA.FTZ R204, R112, R88.reuse, -R235.reuse ;  /* 0x0000005870cc7223 */ /* 0x180fe200000108eb */
[----:B------:R-:W-:Y:S02]  /*b250*/  FFMA.FTZ R206, R116, R88, -R235 ;  /* 0x0000005874ce7223 */ /* 0x000fe400000108eb */
[----:B------:R-:W-:Y:S01]  /*b260*/  FMNMX.FTZ R20, R103, R20, !PT ;  /* 0x0000001467147209 */ /* 0x000fe20007810000 */
[----:B------:R-:W-:Y:S01]  /*b270*/  HGMMA.64x128x16.F32 R24, R208, gdesc[UR8].tnspB, R24, gsb0 ;  /* 0x41e00008d0187df0 */ /* 0x000fe20008000818 */
[----:B------:R-:W-:Y:S01]  /*b280*/  UIADD3 UR10, UR6, 0x480, URZ ;  /* 0x00000480060a7890 */ /* 0x000fe2000fffe03f */
[----:B------:R-:W-:Y:S01]  /*b290*/  MUFU.EX2 R204, R204 ;  /* 0x000000cc00cc7308 */ /* 0x000fe20000000800 */
[----:B------:R-:W-:Y:S01]  /*b2a0*/  UMOV UR11, 0x40000040 ;  /* 0x40000040000b7882 */ /* 0x000fe20000000000 */
[----:B------:R-:W-:Y:S01]  /*b2b0*/  UIADD3 UR6, UR6, 0x500, URZ ;  /* 0x0000050006067890 */ /* 0x000fe2000fffe03f */
[----:B--2---:R-:W-:-:S04]  /*b2c0*/  FMNMX.FTZ R20, R197, R20, !PT ;  /* 0x00000014c5147209 */ /* 0x004fc80007810000 */
[----:B------:R-:W-:Y:S01]  /*b2d0*/  FMNMX.FTZ R20, R91, R20, !PT ;  /* 0x000000145b147209 */ /* 0x000fe20007810000 */
[----:B------:R-:W-:Y:S03]  /*b2e0*/  MUFU.EX2 R206, R206 ;  /* 0x000000ce00ce7308 */ /* 0x000fe60000000800 */
[----:B---3--:R-:W-:-:S04]  /*b2f0*/  FMNMX.FTZ R20, R199, R20, !PT ;  /* 0x00000014c7147209 */ /* 0x008fc80007810000 */
[----:B----4-:R-:W-:Y:S01]  /*b300*/  FMNMX.FTZ R90, R95, R20, !PT ;  /* 0x000000145f5a7209 */ /* 0x010fe20007810000 */
        /* <DEDUP_REMOVED lines=19> */
[----:B------:R-:W-:Y:S01]  /*b440*/  FFMA.FTZ R131, R135, R88, -R181 ;  /* 0x0000005887837223 */ /* 0x000fe200000108b5 */
[----:B------:R-:W-:-:S02]  /*b450*/  IMAD.U32 R135, RZ, RZ, UR60 ;  /* 0x0000003cff877e24 */ /* 0x000fc4000f8e00ff */
[-CC-:B------:R-:W-:Y:S01]  /*b460*/  FFMA.FTZ R122, R122, R88.reuse, -R181.reuse ;  /* 0x000000587a7a7223 */ /* 0x180fe200000108b5 */
[-CC-:B------:R-:W-:Y:S01]  /*b470*/  FFMA.FTZ R110, R155, R88.reuse, -R181.reuse ;  /* 0x000000589b6e7223 */ /* 0x180fe200000108b5 */
[-CC-:B0-----:R-:W-:Y:S01]  /*b480*/  FFMA.FTZ R187, R158, R88.reuse, -R181.reuse ;  /* 0x000000589ebb7223 */ /* 0x181fe200000108b5 */
        /* <DEDUP_REMOVED lines=18> */
[----:B------:R-:W-:Y:S01]  /*b5b0*/  FFMA.FTZ R95, R95, R88, -R181 ;  /* 0x000000585f5f7223 */ /* 0x000fe200000108b5 */
[----:B------:R-:W-:-:S05]  /*b5c0*/  R2UR UR60, R2 ;  /* 0x00000000023c72ca */ /* 0x000fca00000e0000 */
        /* <DEDUP_REMOVED lines=9> */
[----:B------:R-:W-:Y:S01]  /*b660*/  FADD.FTZ R93, -R133, R13 ;  /* 0x0000000d855d7221 */ /* 0x000fe20000010100 */
[----:B------:R-:W-:Y:S01]  /*b670*/  HGMMA.64x128x16.F32 R24, R212, gdesc[UR8].tnspB, R24, gsb0 ;  /* 0x41e00008d4187df0 */ /* 0x000fe20008000818 */
[----:B------:R-:W-:Y:S01]  /*b680*/  UMOV UR10, UR6 ;  /* 0x00000006000a7c82 */ /* 0x000fe20008000000 */
[----:B------:R-:W-:Y:S01]  /*b690*/  UMOV UR11, 0x40000040 ;  /* 0x40000040000b7882 */ /* 0x000fe20000000000 */
[-C--:B------:R-:W-:Y:S01]  /*b6a0*/  FMUL.FTZ R93, R93, R88.reuse ;  /* 0x000000585d5d7220 */ /* 0x080fe20000410000 */
[-CC-:B------:R-:W-:Y:S01]  /*b6b0*/  FFMA.FTZ R177, R21, R88.reuse, -R181.reuse ;  /* 0x0000005815b17223 */ /* 0x180fe200000108b5 */
[-CC-:B------:R-:W-:Y:S01]  /*b6c0*/  FFMA.FTZ R185, R154, R88.reuse, -R181.reuse ;  /* 0x000000589ab97223 */ /* 0x180fe200000108b5 */
[-CC-:B------:R-:W-:Y:S01]  /*b6d0*/  FFMA.FTZ R21, R130, R88.reuse, -R181.reuse ;  /* 0x0000005882157223 */ /* 0x180fe200000108b5 */
[----:B------:R-:W-:Y:S01]  /*b6e0*/  @!P1 IMAD R130, R135, 0x8, R0 ;  /* 0x0000000887829824 */ /* 0x000fe200078e0200 */
[----:B------:R-:W-:Y:S01]  /*b6f0*/  MUFU.EX2 R110, R110 ;  /* 0x0000006e006e7308 */ /* 0x000fe20000000800 */
[-CC-:B------:R-:W-:Y:S01]  /*b700*/  FFMA.FTZ R209, R189, R88.reuse, -R181.reuse ;  /* 0x00000058bdd17223 */ /* 0x180fe200000108b5 */
[----:B------:R-:W-:Y:S01]  /*b710*/  FFMA.FTZ R211, R191, R88, -R181 ;  /* 0x00000058bfd37223 */ /* 0x000fe200000108b5 */
[----:B------:R-:W-:-:S05]  /*b720*/  @!P1 VIADD R130, R130, 0x34860 ;  /* 0x0003486082829836 */ /* 0x000fca0000000000 */
[----:B------:R-:W-:Y:S01]  /*b730*/  MUFU.EX2 R93, R93 ;  /* 0x0000005d005d7308 */ /* 0x000fe20000000800 */
[----:B------:R-:W-:-:S07]  /*b740*/  @!P1 PRMT R130, RZ, 0x654, R130 ;  /* 0x00000654ff829816 */ /* 0x000fce0000000082 */
        /* <DEDUP_REMOVED lines=20> */
[----:B------:R-:W-:Y:S02]  /*b890*/  F2FP.F16.F32.PACK_AB R212, R97, R20 ;  /* 0x0000001461d4723e */ /* 0x000fe400000000ff */
[----:B------:R-:W-:Y:S01]  /*b8a0*/  F2FP.F16.F32.PACK_AB R214, R101, R90 ;  /* 0x0000005a65d6723e */ /* 0x000fe200000000ff */
[----:B------:R-:W-:Y:S04]  /*b8b0*/  HGMMA.64x128x16.F32 R24, R216, gdesc[UR8].tnspB, R24, gsb0 ;  /* 0x41e00008d8187df0 */ /* 0x000fe80008000818 */
        /* <DEDUP_REMOVED lines=12> */
[----:B------:R1:W-:Y:S06]  /*b980*/  BAR.ARV R124, 0x100 ;  /* 0x0004007c0000751d */ /* 0x0003ec0000002000 */
[----:B------:R2:W-:Y:S01]  /*b990*/  @!P1 SYNCS.ARRIVE.TRANS64.RED.A1T0 RZ, [R128+URZ], RZ ;  /* 0x000000ff80ff99a7 */ /* 0x0005e2000810043f */
[----:B0-----:R-:W-:Y:S01]  /*b9a0*/  F2FP.F16.F32.PACK_AB R218, R13, R94 ;  /* 0x0000005e0dda723e */ /* 0x001fe200000000ff */
[----:B-1----:R-:W-:Y:S01]  /*b9b0*/  FADD.FTZ R124, R178, R11 ;  /* 0x0000000bb27c7221 */ /* 0x002fe20000010000 */
[----:B------:R-:W-:Y:S01]  /*b9c0*/  FFMA.FTZ R11, R123, R88, -R181 ;  /* 0x000000587b0b7223 */ /* 0x000fe200000108b5 */
[-C--:B------:R-:W-:Y:S01]  /*b9d0*/  FMUL.FTZ R24, R24, R12.reuse ;  /* 0x0000000c18187220 */ /* 0x080fe20000410000 */
[-C--:B------:R-:W-:Y:S01]  /*b9e0*/  FMUL.FTZ R25, R25, R12.reuse ;  /* 0x0000000c19197220 */ /* 0x080fe20000410000 */
[----:B------:R-:W-:Y:S01]  /*b9f0*/  FADD.FTZ R135, R169, R124 ;  /* 0x0000007ca9877221 */ /* 0x000fe20000010000 */
[----:B------:R-:W-:Y:S01]  /*ba00*/  FMUL.FTZ R28, R28, R12 ;  /* 0x0000000c1c1c7220 */ /* 0x000fe20000410000 */
[----:B--2---:R-:W-:Y:S01]  /*ba10*/  FFMA.FTZ R128, R93, R10, R96 ;  /* 0x0000000a5d807223 */ /* 0x004fe20000010060 */
[----:B------:R0:W-:Y:S01]  /*ba20*/  @!P1 SYNCS.ARRIVE.TRANS64.RED.A1T0 RZ, [R130+URZ], RZ ;  /* 0x000000ff82ff99a7 */ /* 0x0001e2000810043f */
[----:B------:R1:W-:Y:S01]  /*ba30*/  MUFU.EX2 R10, R122 ;  /* 0x0000007a000a7308 */ /* 0x0003e20000000800 */
[----:B------:R-:W-:Y:S01]  /*ba40*/  FMUL.FTZ R29, R29, R12 ;  /* 0x0000000c1d1d7220 */ /* 0x000fe20000410000 */
[C---:B------:R-:W-:Y:S01]  /*ba50*/  FADD.FTZ R128, R177.reuse, R128 ;  /* 0x00000080b1807221 */ /* 0x040fe20000010000 */
[----:B------:R-:W-:Y:S01]  /*ba60*/  F2FP.F16.F32.PACK_AB R177, R177, R96 ;  /* 0x00000060b1b1723e */ /* 0x000fe200000000ff */
[-C--:B------:R-:W-:Y:S01]  /*ba70*/  FMUL.FTZ R32, R32, R12.reuse ;  /* 0x0000000c20207220 */ /* 0x080fe20000410000 */
[----:B------:R-:W-:Y:S01]  /*ba80*/  FMUL.FTZ R33, R33, R12 ;  /* 0x0000000c21217220 */ /* 0x000fe20000410000 */
[----:B------:R-:W-:Y:S01]  /*ba90*/  FADD.FTZ R123, R179, R128 ;  /* 0x00000080b37b7221 */ /* 0x000fe20000010000 */
[----:B------:R-:W-:Y:S01]  /*baa0*/  F2FP.F16.F32.PACK_AB R179, R98, R179 ;  /* 0x000000b362b3723e */ /* 0x000fe200000000ff */
[----:B------:R-:W2:Y:S01]  /*bab0*/  MUFU.EX2 R11, R11 ;  /* 0x0000000b000b7308 */ /* 0x000ea20000000800 */
[----:B-1----:R-:W-:Y:S01]  /*bac0*/  FADD.FTZ R122, R180, R135 ;  /* 0x00000087b47a7221 */ /* 0x002fe20000010000 */
[----:B------:R-:W-:Y:S01]  /*bad0*/  FADD.FTZ R123, R98, R123 ;  /* 0x0000007b627b7221 */ /* 0x000fe20000010000 */
[----:B------:R-:W-:Y:S01]  /*bae0*/  F2FP.F16.F32.PACK_AB R180, R201, R180 ;  /* 0x000000b4c9b4723e */ /* 0x000fe200000000ff */
[-C--:B------:R-:W-:Y:S01]  /*baf0*/  FMUL.FTZ R36, R36, R12.reuse ;  /* 0x0000000c24247220 */ /* 0x080fe20000410000 */
[----:B------:R-:W-:Y:S01]  /*bb00*/  FMUL.FTZ R37, R37, R12 ;  /* 0x0000000c25257220 */ /* 0x000fe20000410000 */
[----:B------:R-:W-:Y:S01]  /*bb10*/  FADD.FTZ R124, R108, R123 ;  /* 0x0000007b6c7c7221 */ /* 0x000fe20000010000 */
[----:B------:R-:W-:Y:S01]  /*bb20*/  FADD.FTZ R123, R201, R122 ;  /* 0x0000007ac97b7221 */ /* 0x000fe20000010000 */
[----:B------:R-:W-:Y:S01]  /*bb30*/  FFMA.FTZ R122, R115, R88, -R181 ;  /* 0x00000058737a7223 */ /* 0x000fe200000108b5 */
[-C--:B------:R-:W-:Y:S01]  /*bb40*/  FMUL.FTZ R40, R40, R12.reuse ;  /* 0x0000000c28287220 */ /* 0x080fe20000410000 */
        /* <DEDUP_REMOVED lines=17> */
[----:B------:R-:W-:Y:S01]  /*bc60*/  FFMA.FTZ R115, R193, R88, -R181 ;  /* 0x00000058c1737223 */ /* 0x000fe200000108b5 */
[----:B0-----:R-:W-:Y:S01]  /*bc70*/  FADD.FTZ R130, R186, R107 ;  /* 0x0000006bba827221 */ /* 0x001fe20000010000 */
[----:B------:R-:W0:Y:S01]  /*bc80*/  MUFU.EX2 R122, R122 ;  /* 0x0000007a007a7308 */ /* 0x000e220000000800 */
[----:B------:R-:W-:Y:S01]  /*bc90*/  FADD.FTZ R107, R187, R128 ;  /* 0x00000080bb6b7221 */ /* 0x000fe20000010000 */
[----:B------:R-:W-:Y:S01]  /*bca0*/  F2FP.F16.F32.PACK_AB R193, R139, R102 ;  /* 0x000000668bc1723e */ /* 0x000fe200000000ff */
[----:B------:R-:W-:Y:S01]  /*bcb0*/  FADD.FTZ R111, R153, R130 ;  /* 0x00000082996f7221 */ /* 0x000fe20000010000 */
[----:B--2---:R-:W-:Y:S01]  /*bcc0*/  F2FP.F16.F32.PACK_AB R201, R11, R10 ;  /* 0x0000000a0bc9723e */ /* 0x004fe200000000ff */
[----:B-1----:R-:W-:Y:S01]  /*bcd0*/  FADD.FTZ R127, R112, R107 ;  /* 0x0000006b707f7221 */ /* 0x002fe20000010000 */
[-C--:B------:R-:W-:Y:S01]  /*bce0*/  FFMA.FTZ R107, R195, R88.reuse, -R181 ;  /* 0x00000058c36b7223 */ /* 0x080fe200000108b5 */
[----:B------:R-:W-:Y:S01]  /*bcf0*/  FADD.FTZ R128, R188, R111 ;  /* 0x0000006fbc807221 */ /* 0x000fe20000010000 */
[----:B------:R-:W-:Y:S01]  /*bd00*/  FFMA.FTZ R111, R197, R88, -R181 ;  /* 0x00000058c56f7223 */ /* 0x000fe200000108b5 */
[----:B------:R-:W-:Y:S01]  /*bd10*/  FADD.FTZ R130, R106, R127 ;  /* 0x0000007f6a827221 */ /* 0x000fe20000010000 */
[----:B------:R-:W1:Y:S01]  /*bd20*/  MUFU.EX2 R124, R124 ;  /* 0x0000007c007c7308 */ /* 0x000e620000000800 */
[----:B------:R-:W-:Y:S01]  /*bd30*/  FADD.FTZ R99, R145, R128 ;  /* 0x0000008091637221 */ /* 0x000fe20000010000 */
[----:B------:R-:W-:Y:S01]  /*bd40*/  F2FP.F16.F32.PACK_AB R195, R143, R100 ;  /* 0x000000648fc3723e */ /* 0x000fe200000000ff */
[----:B------:R-:W-:Y:S01]  /*bd50*/  FADD.FTZ R127, R155, R130 ;  /* 0x000000829b7f7221 */ /* 0x000fe20000010000 */
[----:B------:R-:W-:Y:S01]  /*bd60*/  F2FP.F16.F32.PACK_AB R197, R116, R21 ;  /* 0x0000001574c5723e */ /* 0x000fe200000000ff */
[----:B------:R-:W-:Y:S01]  /*bd70*/  FADD.FTZ R128, R190, R99 ;  /* 0x00000063be807221 */ /* 0x000fe20000010000 */
[-C--:B------:R-:W-:Y:S01]  /*bd80*/  FFMA.FTZ R99, R91, R88.reuse, -R181 ;  /* 0x000000585b637223 */ /* 0x080fe200000108b5 */
[----:B------:R-:W-:Y:S01]  /*bd90*/  FADD.FTZ R130, R104, R127 ;  /* 0x0000007f68827221 */ /* 0x000fe20000010000 */
[----:B------:R-:W-:Y:S01]  /*bda0*/  FFMA.FTZ R91, R199, R88, -R181 ;  /* 0x00000058c75b7223 */ /* 0x000fe200000108b5 */
[----:B------:R-:W-:Y:S01]  /*bdb0*/  FADD.FTZ R127, R149, R128 ;  /* 0x00000080957f7221 */ /* 0x000fe20000010000 */
[----:B------:R-:W-:Y:S01]  /*bdc0*/  F2FP.F16.F32.PACK_AB R181, R163, R108 ;  /* 0x0000006ca3b5723e */ /* 0x000fe200000000ff */
        /* <DEDUP_REMOVED lines=33> */
[----:B------:R4:W5:Y:S01]  /*bfe0*/  MUFU.EX2 R98, R123 ;  /* 0x0000007b00627308 */ /* 0x0009620000000800 */
[----:B------:R-:W-:Y:S01]  /*bff0*/  FADD.FTZ R108, R200, R15 ;  /* 0x0000000fc86c7221 */ /* 0x000fe20000010000 */
[-C--:B------:R-:W-:Y:S01]  /*c000*/  FMUL.FTZ R69, R69, R12.reuse ;  /* 0x0000000c45457220 */ /* 0x080fe20000410000 */
[----:B------:R-:W-:Y:S01]  /*c010*/  FADD.FTZ R110, R10, R127 ;  /* 0x0000007f0a6e7221 */ /* 0x000fe20000010000 */
[-C--:B------:R-:W-:Y:S01]  /*c020*/  FMUL.FTZ R72, R72, R12.reuse ;  /* 0x0000000c48487220 */ /* 0x080fe20000410000 */
[----:B------:R-:W-:Y:S01]  /*c030*/  FADD.FTZ R15, R121, R108 ;  /* 0x0000006c790f7221 */ /* 0x000fe20000010000 */
[-C--:B------:R-:W-:Y:S01]  /*c040*/  FMUL.FTZ R73, R73, R12.reuse ;  /* 0x0000000c49497220 */ /* 0x080fe20000410000 */
[----:B------:R-:W-:Y:S01]  /*c050*/  FADD.FTZ R110, R11, R110 ;  /* 0x0000006e0b6e7221 */ /* 0x000fe20000010000 */
[----:B------:R-:W5:Y:S01]  /*c060*/  MUFU.EX2 R111, R111 ;  /* 0x0000006f006f7308 */ /* 0x000f620000000800 */
[----:B------:R-:W-:Y:S01]  /*c070*/  FADD.FTZ R106, R202, R15 ;  /* 0x0000000fca6a7221 */ /* 0x000fe20000010000 */
[-C--:B------:R-:W-:Y:S01]  /*c080*/  FMUL.FTZ R76, R76, R12.reuse ;  /* 0x0000000c4c4c7220 */ /* 0x080fe20000410000 */
[----:B------:R-:W-:Y:S01]  /*c090*/  FADD.FTZ R15, R203, R110 ;  /* 0x0000006ecb0f7221 */ /* 0x000fe20000010000 */
[-C--:B------:R-:W-:Y:S01]  /*c0a0*/  FMUL.FTZ R77, R77, R12.reuse ;  /* 0x0000000c4d4d7220 */ /* 0x080fe20000410000 */
[----:B----4-:R-:W-:Y:S01]  /*c0b0*/  FADD.FTZ R123, R125, R106 ;  /* 0x0000006a7d7b7221 */ /* 0x010fe20000010000 */
[-C--:B------:R-:W-:Y:S01]  /*c0c0*/  FMUL.FTZ R80, R80, R12.reuse ;  /* 0x0000000c50507220 */ /* 0x080fe20000410000 */
[----:B---3--:R-:W-:Y:S01]  /*c0d0*/  FADD.FTZ R104, R114, R15 ;  /* 0x0000000f72687221 */ /* 0x008fe20000010000 */
[----:B------:R-:W3:Y:S01]  /*c0e0*/  MUFU.EX2 R99, R99 ;  /* 0x0000006300637308 */ /* 0x000ee20000000800 */
[----:B------:R-:W-:Y:S01]  /*c0f0*/  FADD.FTZ R102, R204, R123 ;  /* 0x0000007bcc667221 */ /* 0x000fe20000010000 */
[-C--:B------:R-:W-:Y:S01]  /*c100*/  FMUL.FTZ R81, R81, R12.reuse ;  /* 0x0000000c51517220 */ /* 0x080fe20000410000 */
[----:B------:R-:W-:Y:S01]  /*c110*/  FADD.FTZ R15, R205, R104 ;  /* 0x00000068cd0f7221 */ /* 0x000fe20000010000 */
[-C--:B------:R-:W-:Y:S01]  /*c120*/  FMUL.FTZ R84, R84, R12.reuse ;  /* 0x0000000c54547220 */ /* 0x080fe20000410000 */
[----:B------:R-:W-:Y:S01]  /*c130*/  FADD.FTZ R123, R113, R102 ;  /* 0x00000066717b7221 */ /* 0x000fe20000010000 */
[----:B------:R-:W-:Y:S01]  /*c140*/  FMUL.FTZ R85, R85, R12 ;  /* 0x0000000c55557220 */ /* 0x000fe20000410000 */
[----:B0-----:R-:W-:Y:S01]  /*c150*/  FADD.FTZ R100, R122, R15 ;  /* 0x0000000f7a647221 */ /* 0x001fe20000010000 */
[----:B------:R-:W0:Y:S01]  /*c160*/  MUFU.EX2 R91, R91 ;  /* 0x0000005b005b7308 */ /* 0x000e220000000800 */
[----:B------:R-:W-:Y:S01]  /*c170*/  FADD.FTZ R102, R206, R123 ;  /* 0x0000007bce667221 */ /* 0x000fe20000010000 */
[----:B------:R-:W-:Y:S01]  /*c180*/  F2FP.F16.F32.PACK_AB R178, R169, R178 ;  /* 0x000000b2a9b2723e */ /* 0x000fe200000000ff */
[----:B------:R-:W-:Y:S01]  /*c190*/  FADD.FTZ R15, R207, R100 ;  /* 0x00000064cf0f7221 */ /* 0x000fe20000010000 */
[----:B------:R-:W-:Y:S01]  /*c1a0*/  F2FP.F16.F32.PACK_AB R182, R161, R182 ;  /* 0x000000b6a1b6723e */ /* 0x000fe200000000ff */
[----:B------:R-:W-:Y:S01]  /*c1b0*/  FADD.FTZ R21, R117, R102 ;  /* 0x0000006675157221 */ /* 0x000fe20000010000 */
[----:B------:R-:W-:Y:S01]  /*c1c0*/  F2FP.F16.F32.PACK_AB R183, R118, R183 ;  /* 0x000000b776b7723e */ /* 0x000fe200000000ff */
[----:B-1----:R-:W-:Y:S01]  /*c1d0*/  FADD.FTZ R100, R124, R15 ;  /* 0x0000000f7c647221 */ /* 0x002fe20000010000 */
[----:B------:R-:W-:Y:S01]  /*c1e0*/  F2FP.F16.F32.PACK_AB R184, R165, R184 ;  /* 0x000000b8a5b8723e */ /* 0x000fe200000000ff */
[----:B------:R-:W-:Y:S01]  /*c1f0*/  FADD.FTZ R102, R208, R21 ;  /* 0x00000015d0667221 */ /* 0x000fe20000010000 */
[----:B------:R-:W-:Y:S01]  /*c200*/  F2FP.F16.F32.PACK_AB R186, R153, R186 ;  /* 0x000000ba99ba723e */ /* 0x000fe200000000ff */
[----:B------:R-:W-:Y:S01]  /*c210*/  FADD.FTZ R15, R209, R100 ;  /* 0x00000064d10f7221 */ /* 0x000fe20000010000 */
[----:B--2---:R-:W-:Y:S01]  /*c220*/  F2FP.F16.F32.PACK_AB R209, R96, R209 ;  /* 0x000000d160d1723e */ /* 0x004fe200000000ff */
[----:B------:R-:W-:Y:S01]  /*c230*/  FADD.FTZ R11, R105, R102 ;  /* 0x00000066690b7221 */ /* 0x000fe20000010000 */
[----:B------:R-:W-:Y:S01]  /*c240*/  F2FP.F16.F32.PACK_AB R187, R112, R187 ;  /* 0x000000bb70bb723e */ /* 0x000fe200000000ff */
        /* <DEDUP_REMOVED lines=8> */
[----:B-----5:R-:W-:Y:S01]  /*c2d0*/  FADD.FTZ R10, R98, R11 ;  /* 0x0000000b620a7221 */ /* 0x020fe20000010000 */
        /* <DEDUP_REMOVED lines=23> */
[----:B---3--:R-:W-:Y:S01]  /*c450*/  FADD.FTZ R10, R99, R10 ;  /* 0x0000000a630a7221 */ /* 0x008fe20000010000 */
[----:B------:R-:W-:Y:S01]  /*c460*/  F2FP.F16.F32.PACK_AB R211, R98, R211 ;  /* 0x000000d362d3723e */ /* 0x000fe200000000ff */
[----:B------:R-:W-:Y:S01]  /*c470*/  FADD.FTZ R20, R94, R11 ;  /* 0x0000000b5e147221 */ /* 0x000fe20000010000 */
[----:B------:R-:W-:Y:S01]  /*c480*/  F2FP.F16.F32.PACK_AB R213, R119, R115 ;  /* 0x0000007377d5723e */ /* 0x000fe200000000ff */
[----:B0-----:R-:W-:Y:S01]  /*c490*/  FADD.FTZ R10, R91, R10 ;  /* 0x0000000a5b0a7221 */ /* 0x001fe20000010000 */
[----:B------:R-:W-:Y:S01]  /*c4a0*/  F2FP.F16.F32.PACK_AB R215, R103, R107 ;  /* 0x0000006b67d7723e */ /* 0x000fe200000000ff */
[----:B------:R-:W-:Y:S01]  /*c4b0*/  FADD.FTZ R11, R13, R20 ;  /* 0x000000140d0b7221 */ /* 0x000fe20000010000 */
[----:B------:R-:W-:Y:S01]  /*c4c0*/  F2FP.F16.F32.PACK_AB R216, R175, R92 ;  /* 0x0000005cafd8723e */ /* 0x000fe200000000ff */
[----:B------:R-:W-:Y:S01]  /*c4d0*/  FADD.FTZ R10, R95, R10 ;  /* 0x0000000a5f0a7221 */ /* 0x000fe20000010000 */
        /* <DEDUP_REMOVED lines=34> */
[----:B------:R-:W-:Y:S01]  /*c700*/  IMAD.MOV.U32 R15, RZ, RZ, R16 ;  /* 0x000000ffff0f7224 */ /* 0x000fe200078e0010 */
[----:B------:R-:W-:Y:S01]  /*c710*/  MOV R12, R89 ;  /* 0x00000059000c7202 */ /* 0x000fe20000000f00 */
[----:B------:R-:W-:Y:S01]  /*c720*/  IMAD.MOV.U32 R13, RZ, RZ, R133 ;  /* 0x000000ffff0d7224 */ /* 0x000fe200078e0085 */
[----:B------:R-:W-:Y:S06]  /*c730*/  @P2 BRA `(.L_x_7067) ;  /* 0xffffffa8005c2947 */ /* 0x000fec000383ffff */
.L_x_7058:
[----:B------:R-:W-:Y:S06]  /*c740*/  BAR.ARV 0x8, 0x180 ;  /* 0x0206000000007b1d */ /* 0x000fec0000002000 */
[----:B------:R-:W-:Y:S05]  /*c750*/  @!P0 BRA `(.L_x_7068) ;  /* 0x0000000000048947 */ /* 0x000fea0003800000 */
[----:B------:R-:W-:Y:S01]  /*c760*/  BPT.TRAP 0x1 ;  /* 0x000000040000795c */ /* 0x000fe20000300000 */
.L_x_7068:
[----:B------:R-:W-:Y:S01]  /*c770*/  IMAD R8, R2, 0x8, R0 ;  /* 0x0000000802087824 */ /* 0x000fe200078e0200 */
[----:B------:R-:W-:-:S04]  /*c780*/  SHF.L.U32 R3, R16, 0x1f, RZ ;  /* 0x0000001f10037819 */ /* 0x000fc800000006ff */
[----:B------:R0:W1:Y:S01]  /*c790*/  SYNCS.PHASECHK.TRANS64.TRYWAIT P2, [R8+URZ+0x34850], R3 ;  /* 0x03485003080075a7 */ /* 0x000062000804017f */
[----:B------:R-:W-:Y:S05]  /*c7a0*/  @!P0 BRA `(.L_x_7069) ;  /* 0x0000000000048947 */ /* 0x000fea0003800000 */
[----:B------:R-:W-:Y:S01]  /*c7b0*/  BPT.TRAP 0x1 ;  /* 0x000000040000795c */ /* 0x000fe20000300000 */
.L_x_7069:
[----:B-1----:R-:W-:Y:S05]  /*c7c0*/  @P2 BRA `(.L_x_7070) ;  /* 0x0000000000082947 */ /* 0x002fea0003800000 */
[----:B------:R-:W1:Y:S02]  /*c7d0*/  SYNCS.PHASECHK.TRANS64.TRYWAIT P0, [R8+URZ+0x34850], R3 ;  /* 0x03485003080075a7 */ /* 0x000e64000800017f */
[----:B-1----:R-:W-:Y:S05]  /*c7e0*/  @!P0 BRA `(.L_x_7071) ;  /* 0x0000008800c48947 */ /* 0x002fea0003800000 */
.L_x_7070:
[----:B------:R-:W-:Y:S05]  /*c7f0*/  WARPSYNC.ALL ;  /* 0x0000000000007948 */ /* 0x000fea0003800000 */
[----:B------:R-:W-:Y:S01]  /*c800*/  VIADD R0, R0, 0x400 ;  /* 0x0000040000007836 */ /* 0x000fe20000000000 */
[----:B------:R-:W-:Y:S01]  /*c810*/  WARPGROUP.ARRIVE ;  /* 0x00000000000079c5 */ /* 0x000fe20000000000 */
[----:B------:R-:W-:Y:S01]  /*c820*/  IMAD.MOV.U32 R7, RZ, RZ, 0x40000040 ;  /* 0x40000040ff077424 */ /* 0x000fe200078e00ff */
[----:B01----:R-:W-:Y:S01]  /*c830*/  SHFL.BFLY PT, R3, R10, 0x2, 0x1f ;  /* 0x0c401f000a037f89 */ /* 0x003fe200000e0000 */
[----:B------:R-:W-:Y:S01]  /*c840*/  IMAD.MOV.U32 R9, RZ, RZ, RZ ;  /* 0x000000ffff097224 */ /* 0x000fe200078e00ff */
[----:B------:R-:W-:Y:S01]  /*c850*/  SHF.R.U32.HI R0, RZ, 0x4, R0 ;  /* 0x00000004ff007819 */ /* 0x000fe20000011600 */
[----:B------:R-:W-:-:S03]  /*c860*/  VIADD R224, R224, 0x1 ;  /* 0x00000001e0e07836 */ /* 0x000fc60000000000 */
[----:B------:R-:W-:-:S04]  /*c870*/  LOP3.LUT R0, R0, 0x3fff, RZ, 0xc0, !PT ;  /* 0x00003fff00007812 */ /* 0x000fc800078ec0ff */
[----:B------:R-:W-:Y:S02]  /*c880*/  LOP3.LUT R5, R0, 0x5800000, RZ, 0xfc, !PT ;  /* 0x0580000000057812 */ /* 0x000fe400078efcff */
[----:B------:R-:W0:Y:S03]  /*c890*/  SHFL.BFLY PT, R0, R11, 0x2, 0x1f ;  /* 0x0c401f000b007f89 */ /* 0x000e2600000e0000 */
[----:B------:R-:W-:Y:S02]  /*c8a0*/  IMAD R4, R2, 0xb00, R5 ;  /* 0x00000b0002047824 */ /* 0x000fe400078e0205 */
[----:B------:R-:W-:Y:S02]  /*c8b0*/  IMAD.MOV.U32 R5, RZ, RZ, 0x40000040 ;  /* 0x40000040ff057424 */ /* 0x000fe400078e00ff */
[C---:B------:R-:W-:Y:S01]  /*c8c0*/  VIADD R6, R4.reuse, 0x80 ;  /* 0x0000008004067836 */ /* 0x040fe20000000000 */
[----:B------:R-:W-:-:S02]  /*c8d0*/  R2UR UR6, R4 ;  /* 0x00000000040672ca */ /* 0x000fc400000e0000 */
[----:B------:R-:W-:Y:S01]  /*c8e0*/  R2UR UR7, R5 ;  /* 0x00000000050772ca */ /* 0x000fe200000e0000 */
[----:B------:R-:W-:-:S12]  /*c8f0*/  IMAD.MOV.U32 R5, RZ, RZ, 0x40000040 ;  /* 0x40000040ff057424 */ /* 0x000fd800078e00ff */
[----:B------:R-:W-:Y:S01]  /*c900*/  HGMMA.64x128x16.F32 R24, R176, gdesc[UR4].tnspB, R24, gsb0 ;  /* 0x41e00004b0187df0 */ /* 0x000fe20008000818 */
[----:B------:R-:W-:Y:S01]  /*c910*/  R2UR UR6, R6 ;  /* 0x00000000060672ca */ /* 0x000fe200000e0000 */
[----:B------:R-:W-:Y:S01]  /*c920*/  VIADD R6, R4, 0x100 ;  /* 0x0000010004067836 */ /* 0x000fe20000000000 */
[----:B------:R-:W-:Y:S01]  /*c930*/  R2UR UR7, R7 ;  /* 0x00000000070772ca */ /* 0x000fe200000e0000 */
[----:B------:R-:W-:Y:S02]  /*c940*/  IMAD.MOV.U32 R7, RZ, RZ, 0x40000040 ;  /* 0x40000040ff077424 */ /* 0x000fe400078e00ff */
[----:B0-----:R-:W-:Y:S01]  /*c950*/  FADD.FTZ R0, R0, R11 ;  /* 0x0000000b00007221 */ /* 0x001fe20000010000 */
[----:B------:R-:W-:Y:S02]  /*c960*/  VIADD R11, R2, 0x1 ;  /* 0x00000001020b7836 */ /* 0x000fe40000000000 */
[----:B------:R-:W-:-:S03]  /*c970*/  IMAD.MOV.U32 R2, RZ, RZ, RZ ;  /* 0x000000ffff027224 */ /* 0x000fc600078e00ff */
[----:B------:R-:W-:Y:S01]  /*c980*/  ISETP.NE.AND P2, PT, R11, 0x2, PT ;  /* 0x000000020b00780c */ /* 0x000fe20003f45270 */
[----:B------:R-:W-:Y:S02]  /*c990*/  WARPGROUP.DEPBAR.LE gsb0, 0x0 ;  /* 0x00008000000079c5 */ /* 0x000fe40000010000 */
[----:B------:R-:W-:-:S06]  /*c9a0*/  WARPGROUP.ARRIVE ;  /* 0x00000000000079c5 */ /* 0x000fcc0000000000 */
[----:B------:R-:W-:Y:S01]  /*c9b0*/  HGMMA.64x128x16.F32 R24, R180, gdesc[UR4].tnspB, R24, gsb0 ;  /* 0x41e00004b4187df0 */ /* 0x000fe20008000818 */
[----:B------:R-:W-:Y:S01]  /*c9c0*/  R2UR UR6, R6 ;  /* 0x00000000060672ca */ /* 0x000fe200000e0000 */
[----:B------:R-:W-:Y:S01]  /*c9d0*/  VIADD R6, R4, 0x180 ;  /* 0x0000018004067836 */ /* 0x000fe20000000000 */
[----:B------:R-:W-:Y:S02]  /*c9e0*/  R2UR UR7, R7 ;  /* 0x00000000070772ca */ /* 0x000fe400000e0000 */
[----:B------:R-:W-:Y:S01]  /*c9f0*/  MOV R7, 0x40000040 ;  /* 0x4000004000077802 */ /* 0x000fe20000000f00 */
[----:B------:R-:W-:Y:S02]  /*ca00*/  WARPGROUP.DEPBAR.LE gsb0, 0x0 ;  /* 0x00008000000079c5 */ /* 0x000fe40000010000 */
[----:B------:R-:W-:-:S08]  /*ca10*/  WARPGROUP.ARRIVE ;  /* 0x00000000000079c5 */ /* 0x000fd00000000000 */
[----:B------:R-:W-:Y:S01]  /*ca20*/  HGMMA.64x128x16.F32 R24, R184, gdesc[UR4].tnspB, R24, gsb0 ;  /* 0x41e00004b8187df0 */ /* 0x000fe20008000818 */
[----:B------:R-:W-:Y:S01]  /*ca30*/  R2UR UR6, R6 ;  /* 0x00000000060672ca */ /* 0x000fe200000e0000 */
[----:B------:R-:W-:Y:S01]  /*ca40*/  VIADD R6, R4, 0x200 ;  /* 0x0000020004067836 */ /* 0x000fe20000000000 */
[----:B------:R-:W-:Y:S01]  /*ca50*/  R2UR UR7, R7 ;  /* 0x00000000070772ca */ /* 0x000fe200000e0000 */
[----:B------:R-:W-:Y:S01]  /*ca60*/  IMAD.MOV.U32 R7, RZ, RZ, 0x40000040 ;  /* 0x40000040ff077424 */ /* 0x000fe200078e00ff */
[----:B------:R-:W-:Y:S02]  /*ca70*/  WARPGROUP.DEPBAR.LE gsb0, 0x0 ;  /* 0x00008000000079c5 */ /* 0x000fe40000010000 */
[----:B------:R-:W-:-:S09]  /*ca80*/  WARPGROUP.ARRIVE ;  /* 0x00000000000079c5 */ /* 0x000fd20000000000 */
        /* <DEDUP_REMOVED lines=22> */
[----:B------:R-:W-:Y:S02]  /*cbf0*/  R2UR UR6, R6 ;  /* 0x00000000060672ca */ /* 0x000fe400000e0000 */
[----:B------:R-:W-:Y:S01]  /*cc00*/  R2UR UR7, R7 ;  /* 0x00000000070772ca */ /* 0x000fe200000e0000 */
[----:B------:R-:W-:Y:S01]  /*cc10*/  IMAD.MOV.U32 R7, RZ, RZ, 0x40000040 ;  /* 0x40000040ff077424 */ /* 0x000fe200078e00ff */
[----:B------:R-:W-:Y:S01]  /*cc20*/  IADD3 R6, R4, 0x400, RZ ;  /* 0x0000040004067810 */ /* 0x000fe20007ffe0ff */
[----:B------:R-:W-:Y:S02]  /*cc30*/  WARPGROUP.DEPBAR.LE gsb0, 0x0 ;  /* 0x00008000000079c5 */ /* 0x000fe40000010000 */
[----:B------:R-:W-:-:S08]  /*cc40*/  WARPGROUP.ARRIVE ;  /* 0x00000000000079c5 */ /* 0x000fd00000000000 */
[----:B------:R-:W-:Y:S01]  /*cc50*/  HGMMA.64x128x16.F32 R24, R204, gdesc[UR4].tnspB, R24, gsb0 ;  /* 0x41e00004cc187df0 */ /* 0x000fe20008000818 */
[----:B------:R-:W-:Y:S01]  /*cc60*/  R2UR UR6, R6 ;  /* 0x00000000060672ca */ /* 0x000fe200000e0000 */
[C---:B------:R-:W-:Y:S01]  /*cc70*/  VIADD R6, R4.reuse, 0x480 ;  /* 0x0000048004067836 */ /* 0x040fe20000000000 */
[----:B------:R-:W-:Y:S01]  /*cc80*/  R2UR UR7, R7 ;  /* 0x00000000070772ca */ /* 0x000fe200000e0000 */
[----:B------:R-:W-:Y:S02]  /*cc90*/  IMAD.MOV.U32 R7, RZ, RZ, 0x40000040 ;  /* 0x40000040ff077424 */ /* 0x000fe400078e00ff */
[----:B------:R-:W-:Y:S01]  /*cca0*/  VIADD R4, R4, 0x500 ;  /* 0x0000050004047836 */ /* 0x000fe20000000000 */
[----:B------:R-:W-:Y:S02]  /*ccb0*/  WARPGROUP.DEPBAR.LE gsb0, 0x0 ;  /* 0x00008000000079c5 */ /* 0x000fe40000010000 */
[----:B------:R-:W-:-:S07]  /*ccc0*/  WARPGROUP.ARRIVE ;  /* 0x00000000000079c5 */ /* 0x000fce0000000000 */
[----:B------:R-:W-:Y:S01]  /*ccd0*/  HGMMA.64x128x16.F32 R24, R208, gdesc[UR4].tnspB, R24, gsb0 ;  /* 0x41e00004d0187df0 */ /* 0x000fe20008000818 */
[----:B------:R-:W-:Y:S02]  /*cce0*/  R2UR UR6, R6 ;  /* 0x00000000060672ca */ /* 0x000fe400000e0000 */
[----:B------:R-:W-:Y:S01]  /*ccf0*/  R2UR UR7, R7 ;  /* 0x00000000070772ca */ /* 0x000fe200000e0000 */
[----:B------:R-:W-:-:S05]  /*cd00*/  @!P1 VIADD R7, R8, 0x34860 ;  /* 0x0003486008079836 */ /* 0x000fca0000000000 */
[----:B------:R-:W-:Y:S01]  /*cd10*/  @!P1 PRMT R7, RZ, 0x654, R7 ;  /* 0x00000654ff079816 */ /* 0x000fe20000000007 */
[----:B------:R-:W-:Y:S02]  /*cd20*/  WARPGROUP.DEPBAR.LE gsb0, 0x0 ;  /* 0x00008000000079c5 */ /* 0x000fe40000010000 */
[----:B------:R-:W-:-:S06]  /*cd30*/  WARPGROUP.ARRIVE ;  /* 0x00000000000079c5 */ /* 0x000fcc0000000000 */
[----:B------:R-:W-:Y:S01]  /*cd40*/  HGMMA.64x128x16.F32 R24, R212, gdesc[UR4].tnspB, R24, gsb0 ;  /* 0x41e00004d4187df0 */ /* 0x000fe20008000818 */
[----:B------:R-:W-:Y:S01]  /*cd50*/  R2UR UR6, R4 ;  /* 0x00000000040672ca */ /* 0x000fe200000e0000 */
[----:B------:R-:W-:Y:S01]  /*cd60*/  FADD.FTZ R4, R3, R10 ;  /* 0x0000000a03047221 */ /* 0x000fe20000010000 */
[----:B------:R-:W-:Y:S01]  /*cd70*/  R2UR UR7, R5 ;  /* 0x00000000050772ca */ /* 0x000fe200000e0000 */
[----:B------:R-:W0:Y:S04]  /*cd80*/  SHFL.BFLY PT, R3, R0, 0x1, 0x1f ;  /* 0x0c201f0000037f89 */ /* 0x000e2800000e0000 */
[----:B------:R-:W1:Y:S01]  /*cd90*/  SHFL.BFLY PT, R5, R4, 0x1, 0x1f ;  /* 0x0c201f0004057f89 */ /* 0x000e6200000e0000 */
[----:B0-----:R-:W-:Y:S01]  /*cda0*/  FADD.FTZ R12, R0, R3 ;  /* 0x00000003000c7221 */ /* 0x001fe20000010000 */
[----:B------:R-:W-:-:S02]  /*cdb0*/  SEL R3, RZ, 0x1, P2 ;  /* 0x00000001ff037807 */ /* 0x000fc40001000000 */
[----:B------:R-:W-:Y:S01]  /*cdc0*/  MOV R0, 0xff800000 ;  /* 0xff80000000007802 */ /* 0x000fe20000000f00 */
[----:B-1----:R-:W-:Y:S01]  /*cdd0*/  FADD.FTZ R13, R4, R5 ;  /* 0x00000005040d7221 */ /* 0x002fe20000010000 */
[----:B------:R-:W-:Y:S02]  /*cde0*/  FSETP.NE.FTZ.AND P0, PT, R12, RZ, PT ;  /* 0x000000ff0c00720b */ /* 0x000fe40003f15000 */
[----:B------:R-:W-:Y:S01]  /*cdf0*/  LOP3.LUT R16, R16, R3, RZ, 0x3c, !PT ;  /* 0x0000000310107212 */ /* 0x000fe200078e3cff */
[----:B------:R-:W-:Y:S01]  /*ce00*/  IMAD.MOV.U32 R3, RZ, RZ, -0x800000 ;  /* 0xff800000ff037424 */ /* 0x000fe200078e00ff */
        /* <DEDUP_REMOVED lines=14> */
[----:B------:R-:W-:Y:S03]  /*cef0*/  HGMMA.64x128x16.F32 R24, R216, gdesc[UR4].tnspB, R24, gsb0 ;  /* 0x41e00004d8187df0 */ /* 0x000fe60008000818 */
[----:B------:R-:W-:Y:S02]  /*cf00*/  WARPGROUP.DEPBAR.LE gsb0, 0x0 ;  /* 0x00008000000079c5 */ /* 0x000fe40000010000 */
        /* <DEDUP_REMOVED lines=65> */
[----:B------:R-:W-:-:S07]  /*d320*/  SEL R2, R11, RZ, P2 ;  /* 0x000000ff0b027207 */ /* 0x000fce0001000000 */
.L_x_7050:
        /* <DEDUP_REMOVED lines=11> */
[----:B------:R-:W-:Y:S01]  /*d3e0*/  F2FP.F16.F32.PACK_AB R34, R57, R60 ;  /* 0x0000003c3922723e */ /* 0x000fe200000000ff */
[----:B------:R-:W-:Y:S01]  /*d3f0*/  ULDC.64 UR6, c[0x0][0x208] ;  /* 0x0000820000067ab9 */ /* 0x000fe20000000a00 */
[----:B------:R-:W3:Y:S01]  /*d400*/  LDC R60, c[0x0][0xbe8] ;  /* 0x0002fa00ff3c7b82 */ /* 0x000ee20000000800 */
[----:B------:R-:W-:Y:S02]  /*d410*/  F2FP.F16.F32.PACK_AB R7, R7, R8 ;  /* 0x000000080707723e */ /* 0x000fe400000000ff */
[----:B------:R-:W-:Y:S02]  /*d420*/  F2FP.F16.F32.PACK_AB R6, R6, R107 ;  /* 0x0000006b0606723e */ /* 0x000fe400000000ff */
[----:B------:R-:W-:-:S02]  /*d430*/  F2FP.F16.F32.PACK_AB R32, R32, R61 ;  /* 0x0000003d2020723e */ /* 0x000fc400000000ff */
[----:B------:R-:W-:Y:S02]  /*d440*/  F2FP.F16.F32.PACK_AB R35, R35, R54 ;  /* 0x000000362323723e */ /* 0x000fe400000000ff */
[----:B------:R-:W-:Y:S02]  /*d450*/  F2FP.F16.F32.PACK_AB R56, R53, R56 ;  /* 0x000000383538723e */ /* 0x000fe400000000ff */
[----:B------:R-:W-:Y:S02]  /*d460*/  F2FP.F16.F32.PACK_AB R57, R43, R46 ;  /* 0x0000002e2b39723e */ /* 0x000fe400000000ff */
[----:B------:R-:W-:Y:S02]  /*d470*/  F2FP.F16.F32.PACK_AB R44, R41, R44 ;  /* 0x0000002c292c723e */ /* 0x000fe400000000ff */
[----:B------:R-:W-:Y:S01]  /*d480*/  F2FP.F16.F32.PACK_AB R46, R29, R40 ;  /* 0x000000281d2e723e */ /* 0x000fe200000000ff */
[----:B------:R-:W-:Y:S01]  /*d490*/  IMAD.MOV.U32 R29, RZ, RZ, RZ ;  /* 0x000000ffff1d7224 */ /* 0x000fe200078e00ff */
[----:B------:R-:W-:-:S02]  /*d4a0*/  MOV R20, R28 ;  /* 0x0000001c00147202 */ /* 0x000fc40000000f00 */
[----:B--2---:R-:W-:-:S03]  /*d4b0*/  MOV R21, R5 ;  /* 0x0000000500157202 */ /* 0x004fc60000000f00 */
[----:B------:R-:W-:-:S03]  /*d4c0*/  IMAD.WIDE R4, R230, 0x2, R20 ;  /* 0x00000002e6047825 */ /* 0x000fc600078e0214 */
[C---:B------:R-:W-:Y:S02]  /*d4d0*/  IADD3 R59, P6, R4.reuse, 0x20, RZ ;  /* 0x00000020043b7810 */ /* 0x040fe40007fde0ff */
[C---:B------:R-:W-:Y:S02]  /*d4e0*/  IADD3 R71, P3, R4.reuse, 0x4000, RZ ;  /* 0x0000400004477810 */ /* 0x040fe40007f7e0ff */
[C---:B------:R-:W-:Y:S01]  /*d4f0*/  LOP3.LUT R9, R4.reuse, 0x380, RZ, 0xc0, !PT ;  /* 0x0000038004097812 */ /* 0x040fe200078ec0ff */
[--C-:B------:R-:W-:Y:S01]  /*d500*/  IMAD.X R31, RZ, RZ, R5.reuse, P6 ;  /* 0x000000ffff1f7224 */ /* 0x100fe200030e0605 */
[C---:B------:R-:W-:Y:S01]  /*d510*/  IADD3 R63, P5, R4.reuse, 0x40, RZ ;  /* 0x00000040043f7810 */ /* 0x040fe20007fbe0ff */
[--C-:B------:R-:W-:Y:S01]  /*d520*/  IMAD.X R15, RZ, RZ, R5.reuse, P3 ;  /* 0x000000ffff0f7224 */ /* 0x100fe200018e0605 */
[----:B------:R-:W-:Y:S02]  /*d530*/  IADD3 R67, P4, R4, 0x60, RZ ;  /* 0x0000006004437810 */ /* 0x000fe40007f9e0ff */
[----:B------:R-:W-:Y:S01]  /*d540*/  LOP3.LUT R14, R59, 0x380, RZ, 0xc0, !PT ;  /* 0x000003803b0e7812 */ /* 0x000fe200078ec0ff */
[--C-:B------:R-:W-:Y:S01]  /*d550*/  IMAD.X R27, RZ, RZ, R5.reuse, P5 ;  /* 0x000000ffff1b7224 */ /* 0x100fe200028e0605 */
[----:B------:R-:W-:Y:S01]  /*d560*/  LOP3.LUT R62, R71, 0x380, RZ, 0xc0, !PT ;  /* 0x00000380473e7812 */ /* 0x000fe200078ec0ff */
[----:B------:R-:W-:Y:S01]  /*d570*/  IMAD.X R25, RZ, RZ, R5, P4 ;  /* 0x000000ffff197224 */ /* 0x000fe200020e0605 */
[----:B------:R-:W-:-:S02]  /*d580*/  SHF.R.U64 R9, R9, 0x3, RZ ;  /* 0x0000000309097819 */ /* 0x000fc400000012ff */
[----:B------:R-:W-:Y:S02]  /*d590*/  LOP3.LUT R24, R63, 0x380, RZ, 0xc0, !PT ;  /* 0x000003803f187812 */ /* 0x000fe400078ec0ff */
[----:B-1----:R-:W-:Y:S02]  /*d5a0*/  LOP3.LUT R48, R67, 0x380, RZ, 0xc0, !PT ;  /* 0x0000038043307812 */ /* 0x002fe400078ec0ff */
[----:B------:R-:W-:Y:S01]  /*d5b0*/  SHF.R.U64 R14, R14, 0x3, RZ ;  /* 0x000000030e0e7819 */ /* 0x000fe200000012ff */
[----:B------:R-:W-:Y:S01]  /*d5c0*/  BAR.SYNC.DEFER_BLOCKING 0x1, 0x100 ;  /* 0x0044000000007b1d */ /* 0x000fe20000010000 */
[C---:B------:R-:W-:Y:S02]  /*d5d0*/  IADD3 R75, P2, R4.reuse, 0x4020, RZ ;  /* 0x00004020044b7810 */ /* 0x040fe40007f5e0ff */
[C---:B------:R-:W-:Y:S02]  /*d5e0*/  IADD3 R79, P1, R4.reuse, 0x4040, RZ ;  /* 0x00004040044f7810 */ /* 0x040fe40007f3e0ff */
[----:B------:R-:W-:Y:S01]  /*d5f0*/  IADD3 R66, P0, R4, 0x4060, RZ ;  /* 0x0000406004427810 */ /* 0x000fe20007f1e0ff */
[----:B------:R-:W-:Y:S01]  /*d600*/  IMAD.X R13, RZ, RZ, R5, P2 ;  /* 0x000000ffff0d7224 */ /* 0x000fe200010e0605 */
[----:B------:R-:W-:-:S02]  /*d610*/  SHF.R.U64 R62, R62, 0x3, RZ ;  /* 0x000000033e3e7819 */ /* 0x000fc400000012ff */
[----:B------:R-:W-:Y:S01]  /*d620*/  LOP3.LUT R4, R9, R4, RZ, 0x3c, !PT ;  /* 0x0000000409047212 */ /* 0x000fe200078e3cff */
[----:B------:R-:W-:Y:S01]  /*d630*/  IMAD.X R9, RZ, RZ, R5, P0 ;  /* 0x000000ffff097224 */ /* 0x000fe200000e0605 */
[----:B------:R-:W-:Y:S02]  /*d640*/  SHF.R.U64 R24, R24, 0x3, RZ ;  /* 0x0000000318187819 */ /* 0x000fe400000012ff */
[----:B------:R-:W-:Y:S02]  /*d650*/  SHF.R.U64 R48, R48, 0x3, RZ ;  /* 0x0000000330307819 */ /* 0x000fe400000012ff */
[----:B------:R-:W-:Y:S02]  /*d660*/  LOP3.LUT R30, R14, R59, RZ, 0x3c, !PT ;  /* 0x0000003b0e1e7212 */ /* 0x000fe400078e3cff */
[----:B------:R-:W-:Y:S02]  /*d670*/  LOP3.LUT R14, R62, R71, RZ, 0x3c, !PT ;  /* 0x000000473e0e7212 */ /* 0x000fe400078e3cff */
[----:B------:R-:W-:-:S02]  /*d680*/  IADD3.X R11, RZ, R5, RZ, P1, !PT ;  /* 0x00000005ff0b7210 */ /* 0x000fc40000ffe4ff */
[----:B------:R-:W-:Y:S02]  /*d690*/  MOV R71, R4 ;  /* 0x0000000400477202 */ /* 0x000fe40000000f00 */
[----:B------:R-:W-:Y:S02]  /*d6a0*/  LOP3.LUT R26, R24, R63, RZ, 0x3c, !PT ;  /* 0x0000003f181a7212 */ /* 0x000fe400078e3cff */
[----:B------:R-:W-:Y:S02]  /*d6b0*/  F2FP.F16.F32.PACK_AB R5, R10, R109 ;  /* 0x0000006d0a05723e */ /* 0x000fe400000000ff */
[----:B------:R-:W-:Y:S02]  /*d6c0*/  LOP3.LUT R24, R48, R67, RZ, 0x3c, !PT ;  /* 0x0000004330187212 */ /* 0x000fe400078e3cff */
[----:B------:R-:W-:Y:S02]  /*d6d0*/  LOP3.LUT R10, R75, 0x380, RZ, 0xc0, !PT ;  /* 0x000003804b0a7812 */ /* 0x000fe400078ec0ff */
[----:B------:R-:W-:-:S02]  /*d6e0*/  LOP3.LUT R48, R79, 0x380, RZ, 0xc0, !PT ;  /* 0x000003804f307812 */ /* 0x000fc400078ec0ff */
[----:B------:R-:W-:Y:S02]  /*d6f0*/  LOP3.LUT R59, R66, 0x380, RZ, 0xc0, !PT ;  /* 0x00000380423b7812 */ /* 0x000fe400078ec0ff */
[----:B------:R-:W-:Y:S02]  /*d700*/  SHF.R.U64 R10, R10, 0x3, RZ ;  /* 0x000000030a0a7819 */ /* 0x000fe400000012ff */
[----:B------:R-:W-:Y:S02]  /*d710*/  SHF.R.U64 R48, R48, 0x3, RZ ;  /* 0x0000000330307819 */ /* 0x000fe400000012ff */
[----:B------:R-:W-:Y:S02]  /*d720*/  SHF.R.U64 R59, R59, 0x3, RZ ;  /* 0x000000033b3b7819 */ /* 0x000fe400000012ff */
[----:B------:R-:W-:Y:S02]  /*d730*/  F2FP.F16.F32.PACK_AB R4, R12, R111 ;  /* 0x0000006f0c04723e */ /* 0x000fe400000000ff */
[----:B------:R-:W-:-:S02]  /*d740*/  LOP3.LUT R12, R10, R75, RZ, 0x3c, !PT ;  /* 0x0000004b0a0c7212 */ /* 0x000fc400078e3cff */
[----:B------:R-:W-:Y:S01]  /*d750*/  LOP3.LUT R10, R48, R79, RZ, 0x3c, !PT ;  /* 0x0000004f300a7212 */ /* 0x000fe200078e3cff */
[----:B------:R-:W1:Y:S01]  /*d760*/  LDC.64 R74, c[0x0][0xc00] ;  /* 0x00030000ff4a7b82 */ /* 0x000e620000000a00 */
[----:B------:R-:W-:Y:S01]  /*d770*/  LOP3.LUT R8, R59, R66, RZ, 0x3c, !PT ;  /* 0x000000423b087212 */ /* 0x000fe200078e3cff */
[----:B------:R2:W-:Y:S01]  /*d780*/  STSM.16.M88.4 [R71], R4 ;  /* 0x0000000447007844 */ /* 0x0005e20000000200 */
[----:B------:R-:W-:Y:S02]  /*d790*/  MOV R62, R10 ;  /* 0x0000000a003e7202 */ /* 0x000fe40000000f00 */
[----:B------:R-:W-:Y:S02]  /*d7a0*/  MOV R48, R8 ;  /* 0x0000000800307202 */ /* 0x000fe40000000f00 */
[----:B------:R-:W-:Y:S02]  /*d7b0*/  MOV R70, R30 ;  /* 0x0000001e00467202 */ /* 0x000fe40000000f00 */
[----:B------:R-:W-:Y:S01]  /*d7c0*/  F2FP.F16.F32.PACK_AB R8, R104, R105 ;  /* 0x000000696808723e */ /* 0x000fe200000000ff */
[----:B------:R-:W4:Y:S01]  /*d7d0*/  LDC.64 R30, c[0x0][0xc00] ;  /* 0x00030000ff1e7b82 */ /* 0x000f220000000a00 */
[----:B------:R-:W-:-:S02]  /*d7e0*/  F2FP.F16.F32.PACK_AB R9, R102, R103 ;  /* 0x000000676609723e */ /* 0x000fc400000000ff */
[----:B------:R-:W-:Y:S02]  /*d7f0*/  F2FP.F16.F32.PACK_AB R10, R100, R101 ;  /* 0x00000065640a723e */ /* 0x000fe400000000ff */
[----:B------:R-:W-:Y:S02]  /*d800*/  F2FP.F16.F32.PACK_AB R11, R84, R85 ;  /* 0x00000055540b723e */ /* 0x000fe400000000ff */
[----:B------:R-:W-:Y:S02]  /*d810*/  MOV R59, R26 ;  /* 0x0000001a003b7202 */ /* 0x000fe40000000f00 */
[----:B--2---:R-:W-:Y:S01]  /*d820*/  F2FP.F16.F32.PACK_AB R4, R98, R99 ;  /* 0x000000636204723e */ /* 0x004fe200000000ff */
[----:B------:R-:W-:Y:S01]  /*d830*/  STSM.16.M88.4 [R70], R8 ;  /* 0x0000000846007844 */ /* 0x000fe20000000200 */
[----:B------:R-:W-:Y:S02]  /*d840*/  F2FP.F16.F32.PACK_AB R5, R77, R80 ;  /* 0x000000504d05723e */ /* 0x000fe400000000ff */
[----:B------:R-:W-:-:S02]  /*d850*/  F2FP.F16.F32.PACK_AB R6, R96, R97 ;  /* 0x000000616006723e */ /* 0x000fc400000000ff */
[----:B------:R-:W-:Y:S02]  /*d860*/  F2FP.F16.F32.PACK_AB R7, R73, R76 ;  /* 0x0000004c4907723e */ /* 0x000fe400000000ff */
[----:B------:R-:W-:Y:S02]  /*d870*/  MOV R66, R14 ;  /* 0x0000000e00427202 */ /* 0x000fe40000000f00 */
[----:B------:R-:W-:Y:S01]  /*d880*/  MOV R63, R12 ;  /* 0x0000000c003f7202 */ /* 0x000fe20000000f00 */
[----:B------:R2:W-:Y:S01]  /*d890*/  STSM.16.M88.4 [R59], R4 ;  /* 0x000000043b007844 */ /* 0x0005e20000000200 */
[----:B------:R-:W-:Y:S02]  /*d8a0*/  MOV R67, R24 ;  /* 0x0000001800437202 */ /* 0x000fe40000000f00 */
[----:B------:R-:W-:Y:S01]  /*d8b0*/  F2FP.F16.F32.PACK_AB R12, R94, R95 ;  /* 0x0000005f5e0c723e */ /* 0x000fe200000000ff */
[----:B----4-:R-:W-:Y:S01]  /*d8c0*/  IMAD.WIDE R30, R22, 0x4, R30 ;  /* 0x00000004161e7825 */ /* 0x010fe200078e021e */
[----:B------:R-:W-:-:S02]  /*d8d0*/  F2FP.F16.F32.PACK_AB R13, R69, R72 ;  /* 0x00000048450d723e */ /* 0x000fc400000000ff */
        /* <DEDUP_REMOVED lines=8> */
[----:B--2---:R-:W-:Y:S01]  /*d960*/  F2FP.F16.F32.PACK_AB R59, R39, R42 ;  /* 0x0000002a273b723e */ /* 0x004fe200000000ff */
[----:B------:R4:W-:Y:S01]  /*d970*/  STSM.16.M88.4 [R66], R24 ;  /* 0x0000001842007844 */ /* 0x0009e20000000200 */
[----:B------:R-:W-:Y:S02]  /*d980*/  F2FP.F16.F32.PACK_AB R45, R37, R38 ;  /* 0x00000026252d723e */ /* 0x000fe400000000ff */
[----:B------:R-:W-:Y:S01]  /*d990*/  F2FP.F16.F32.PACK_AB R47, R87, R36 ;  /* 0x00000024572f723e */ /* 0x000fe200000000ff */
[----:B------:R4:W-:Y:S01]  /*d9a0*/  STSM.16.M88.4 [R63], R32 ;  /* 0x000000203f007844 */ /* 0x0009e20000000200 */
[----:B---3--:R-:W-:Y:S02]  /*d9b0*/  ISETP.NE.AND P1, PT, R60, 0x1, PT ;  /* 0x000000013c00780c */ /* 0x008fe40003f25270 */
[----:B------:R-:W-:Y:S01]  /*d9c0*/  ISETP.NE.U32.AND P2, PT, RZ, UR4, PT ;  /* 0x00000004ff007c0c */ /* 0x000fe2000bf45070 */
[----:B------:R4:W-:Y:S01]  /*d9d0*/  STSM.16.M88.4 [R62], R56 ;  /* 0x000000383e007844 */ /* 0x0009e20000000200 */
[----:B-1----:R-:W-:-:S03]  /*d9e0*/  ISETP.NE.U32.AND P0, PT, R74, RZ, PT ;  /* 0x000000ff4a00720c */ /* 0x002fc60003f05070 */
[----:B------:R4:W-:Y:S01]  /*d9f0*/  STSM.16.M88.4 [R48], R44 ;  /* 0x0000002c30007844 */ /* 0x0009e20000000200 */
[----:B------:R-:W-:Y:S01]  /*da00*/  BAR.SYNC.DEFER_BLOCKING 0x1, 0x100 ;  /* 0x0044000000007b1d */ /* 0x000fe20000010000 */
[----:B------:R-:W-:Y:S02]  /*da10*/  ISETP.NE.AND.EX P2, PT, RZ, UR5, PT, P2 ;  /* 0x00000005ff007c0c */ /* 0x000fe4000bf45320 */
[----:B------:R-:W-:-:S05]  /*da20*/  ISETP.NE.AND.EX P0, PT, R75, RZ, PT, P0 ;  /* 0x000000ff4b00720c */ /* 0x000fca0003f05300 */
[----:B------:R-:W1:Y:S08]  /*da30*/  @P1 LDC R6, c[0x0][0xbec] ;  /* 0x0002fb00ff061b82 */ /* 0x000e700000000800 */
[----:B------:R-:W2:Y:S01]  /*da40*/  @P1 LDC R11, c[0x0][0xbf0] ;  /* 0x0002fc00ff0b1b82 */ /* 0x000ea20000000800 */
[----:B------:R-:W-:Y:S01]  /*da50*/  @P2 LEA R4, P3, R22, UR4, 0x2 ;  /* 0x0000000416042c11 */ /* 0x000fe2000f8610ff */
[----:B------:R-:W-:-:S02]  /*da60*/  ULDC UR4, c[0x0][0xa88] ;  /* 0x0002a20000047ab9 */ /* 0x000fc40000000800 */
[----:B------:R-:W-:Y:S01]  /*da70*/  IMAD.U32 R7, RZ, RZ, UR4 ;  /* 0x00000004ff077e24 */ /* 0x000fe2000f8e00ff */
[----:B------:R-:W-:Y:S01]  /*da80*/  @P2 LEA.HI.X R5, R22, UR5, R222, 0x2, P3 ;  /* 0x0000000516052c11 */ /* 0x000fe200098f14de */
[----:B------:R4:W5:Y:S04]  /*da90*/  @P0 LDG.E R29, desc[UR6][R30.64] ;  /* 0x000000061e1d0981 */ /* 0x000968000c1e1900 */
[----:B------:R4:W5:Y:S01]  /*daa0*/  @P2 LDG.E R7, desc[UR6][R4.64] ;  /* 0x0000000604072981 */ /* 0x000962000c1e1900 */
[----:B------:R-:W-:Y:S05]  /*dab0*/  @P2 BRA `(.L_x_7074) ;  /* 0x0000000000142947 */ /* 0x000fea0003800000 */
[----:B------:R-:W-:Y:S05]  /*dac0*/  @!P0 BRA `(.L_x_7074) ;  /* 0x0000000000108947 */ /* 0x000fea0003800000 */
[----:B------:R-:W-:Y:S02]  /*dad0*/  ULDC.64 UR4, c[0x0][0x208] ;  /* 0x0000820000047ab9 */ /* 0x000fe40000000a00 */
[----:B----4-:R-:W3:Y:S04]  /*dae0*/  LDG.E R4, desc[UR4][R30.64] ;  /* 0x000000041e047981 */ /* 0x010ee8000c1e1900 */
[----:B-----5:R-:W3:Y:S02]  /*daf0*/  LDG.E R7, desc[UR4][R30.64+0x4] ;  /* 0x000004041e077981 */ /* 0x020ee4000c1e1900 */
[----:B---3--:R-:W-:-:S07]  /*db00*/  IMAD.IADD R7, R7, 0x1, -R4 ;  /* 0x0000000107077824 */ /* 0x008fce00078e0a04 */
.L_x_7074:
[----:B----4-:R-:W-:Y:S01]  /*db10*/  SHF.R.S32.HI R48, RZ, 0x1f, R220 ;  /* 0x0000001fff307819 */ /* 0x010fe200000114dc */
[----:B------:R-:W-:Y:S01]  /*db20*/  IMAD R15, R221, 0x80, R229 ;  /* 0x00000080dd0f7824 */ /* 0x000fe200078e02e5 */
[----:B------:R-:W-:Y:S01]  /*db30*/  ULDC.64 UR4, c[0x0][0xb90] ;  /* 0x0002e40000047ab9 */ /* 0x000fe20000000a00 */
[--C-:B-----5:R-:W-:Y:S01]  /*db40*/  SHF.R.S32.HI R31, RZ, 0x1f, R29.reuse ;  /* 0x0000001fff1f7819 */ /* 0x120fe2000001141d */
[----:B------:R-:W-:Y:S01]  /*db50*/  IMAD.MOV.U32 R30, RZ, RZ, R29 ;  /* 0x000000ffff1e7224 */ /* 0x000fe200078e001d */
[----:B------:R-:W-:Y:S01]  /*db60*/  SEL R222, R222, RZ, !P0 ;  /* 0x000000ffdede7207 */ /* 0x000fe20004000000 */
[----:B------:R-:W-:Y:S01]  /*db70*/  IMAD R5, R48, UR4, RZ ;  /* 0x0000000430057c24 */ /* 0x000fe2000f8e02ff */
[----:B------:R-:W-:Y:S01]  /*db80*/  SEL R57, R22, RZ, !P0 ;  /* 0x000000ff16397207 */ /* 0x000fe20004000000 */
[----:B-1----:R-:W-:Y:S01]  /*db90*/  @P1 IMAD.HI.U32 R6, R15, R6, RZ ;  /* 0x000000060f061227 */ /* 0x002fe200078e00ff */
[----:B------:R-:W-:-:S03]  /*dba0*/  ULDC.64 UR6, c[0x0][0x208] ;  /* 0x0000820000067ab9 */ /* 0x000fc60000000a00 */
[C---:B------:R-:W-:Y:S02]  /*dbb0*/  IMAD R13, R220.reuse, UR5, R5 ;  /* 0x00000005dc0d7c24 */ /* 0x040fe4000f8e0205 */
[----:B------:R-:W-:Y:S01]  /*dbc0*/  IMAD.MOV.U32 R9, RZ, RZ, R15 ;  /* 0x000000ffff097224 */ /* 0x000fe200078e000f */
[----:B--2---:R-:W-:Y:S01]  /*dbd0*/  @P1 SHF.R.U32.HI R9, RZ, R11, R6 ;  /* 0x0000000bff091219 */ /* 0x004fe20000011606 */
[----:B------:R-:W-:Y:S01]  /*dbe0*/  IMAD.WIDE.U32 R4, R220, UR4, R30 ;  /* 0x00000004dc047c25 */ /* 0x000fe2000f8e001e */
[----:B------:R-:W-:-:S03]  /*dbf0*/  ULDC.64 UR4, c[0x0][0xb98] ;  /* 0x0002e60000047ab9 */ /* 0x000fc60000000a00 */
[----:B------:R-:W-:Y:S01]  /*dc00*/  IMAD R11, R223, 0x40, R17 ;  /* 0x00000040df0b7824 */ /* 0x000fe200078e0211 */
[----:B------:R-:W-:Y:S01]  /*dc10*/  IADD3 R5, R5, R13, RZ ;  /* 0x0000000d05057210 */ /* 0x000fe20007ffe0ff */
        /* <DEDUP_REMOVED lines=13> */
[----:B------:R-:W-:Y:S01]  /*dcf0*/  IMAD R22, R221, 0x80, R227 ;  /* 0x00000080dd167824 */ /* 0x000fe200078e02e3 */
[----:B------:R-:W-:Y:S01]  /*dd00*/  IADD3.X R5, R13, R5, R8, P2, !PT ;  /* 0x000000050d057210 */ /* 0x000fe200017fe408 */
[----:B------:R-:W-:Y:S01]  /*dd10*/  IMAD R59, R7, R60, RZ ;  /* 0x0000003c073b7224 */ /* 0x000fe200078e02ff */
[----:B------:R-:W-:Y:S01]  /*dd20*/  IADD3 R9, P3, R20, 0x2000, RZ ;  /* 0x0000200014097810 */ /* 0x000fe20007f7e0ff */
[----:B------:R-:W-:Y:S01]  /*dd30*/  IMAD R10, R6, UR4, RZ ;  /* 0x00000004060a7c24 */ /* 0x000fe2000f8e02ff */
[----:B------:R-:W-:Y:S01]  /*dd40*/  IADD3 R15, P0, R20, 0x1000, RZ ;  /* 0x00001000140f7810 */ /* 0x000fe20007f1e0ff */
[----:B------:R-:W-:Y:S01]  /*dd50*/  IMAD.WIDE.U32 R4, R11, UR4, R4 ;  /* 0x000000040b047c25 */ /* 0x000fe2000f8e0004 */
[----:B------:R-:W-:-:S02]  /*dd60*/  LOP3.LUT R8, R9, 0x380, RZ, 0xc0, !PT ;  /* 0x0000038009087812 */ /* 0x000fc400078ec0ff */
[----:B------:R-:W-:Y:S01]  /*dd70*/  LOP3.LUT R40, R41, 0x380, RZ, 0xc0, !PT ;  /* 0x0000038029287812 */ /* 0x000fe200078ec0ff */
[----:B------:R-:W-:Y:S01]  /*dd80*/  IMAD R13, R11, UR5, R10 ;  /* 0x000000050b0d7c24 */ /* 0x000fe2000f8e020a */
[----:B------:R-:W-:Y:S01]  /*dd90*/  ULDC.64 UR4, c[0x0][0xb50] ;  /* 0x0002d40000047ab9 */ /* 0x000fe20000000a00 */
[----:B------:R-:W-:Y:S01]  /*dda0*/  SHF.R.U64 R6, R8, 0x3, RZ ;  /* 0x0000000308067819 */ /* 0x000fe200000012ff */
[----:B------:R-:W-:Y:S01]  /*ddb0*/  IMAD.X R7, RZ, RZ, R21, P3 ;  /* 0x000000ffff077224 */ /* 0x000fe200018e0615 */
[----:B------:R-:W-:Y:S01]  /*ddc0*/  LEA R10, P4, R4, UR4, 0x2 ;  /* 0x00000004040a7c11 */ /* 0x000fe2000f8810ff */
[----:B------:R-:W-:Y:S01]  /*ddd0*/  IMAD.IADD R5, R5, 0x1, R13 ;  /* 0x0000000105057824 */ /* 0x000fe200078e020d */
[----:B------:R-:W-:Y:S01]  /*dde0*/  LOP3.LUT R6, R6, R9, RZ, 0x3c, !PT ;  /* 0x0000000906067212 */ /* 0x000fe200078e3cff */
[----:B------:R-:W-:Y:S01]  /*ddf0*/  IMAD.X R13, RZ, RZ, R21, P0 ;  /* 0x000000ffff0d7224 */ /* 0x000fe200000e0615 */
[----:B------:R-:W-:Y:S01]  /*de00*/  IADD3 R9, P2, R20, 0x3000, RZ ;  /* 0x0000300014097810 */ /* 0x000fe20007f5e0ff */
[----:B------:R-:W-:Y:S01]  /*de10*/  SHFL.IDX PT, R52, R10, RZ, 0x1c1f ;  /* 0x001c1fff0a347589 */ /* 0x000fe200000e0000 */
[----:B------:R-:W-:Y:S01]  /*de20*/  LEA.HI.X R14, R4, UR5, R5, 0x2, P4 ;  /* 0x00000005040e7c11 */ /* 0x000fe2000a0f1405 */
[----:B------:R-:W-:Y:S01]  /*de30*/  VIADD R4, R22, 0x8 ;  /* 0x0000000816047836 */ /* 0x000fe20000000000 */
[----:B------:R-:W-:Y:S01]  /*de40*/  LOP3.LUT R8, R9, 0x380, RZ, 0xc0, !PT ;  /* 0x0000038009087812 */ /* 0x000fe200078ec0ff */
[----:B------:R-:W-:Y:S01]  /*de50*/  SHFL.IDX PT, R54, R10, 0x1, 0x1c1f ;  /* 0x003c1f000a367f89 */ /* 0x000fe200000e0000 */
[----:B------:R-:W-:Y:S01]  /*de60*/  LOP3.LUT P0, RZ, R225, 0x3, RZ, 0xc0, !PT ;  /* 0x00000003e1ff7812 */ /* 0x000fe2000780c0ff */
[----:B------:R-:W-:Y:S01]  /*de70*/  ULDC.64 UR4, c[0x0][0xaa0] ;  /* 0x0002a80000047ab9 */ /* 0x000fe20000000a00 */
[----:B------:R-:W-:Y:S01]  /*de80*/  SHF.R.U64 R8, R8, 0x3, RZ ;  /* 0x0000000308087819 */ /* 0x000fe200000012ff */
[----:B------:R-:W1:Y:S01]  /*de90*/  SHFL.IDX PT, R53, R14, RZ, 0x1c1f ;  /* 0x001c1fff0e357589 */ /* 0x000e6200000e0000 */
[----:B------:R-:W-:-:S02]  /*dea0*/  IADD3 R37, P4, R20, 0x6000, RZ ;  /* 0x0000600014257810 */ /* 0x000fc40007f9e0ff */
[----:B------:R-:W-:Y:S01]  /*deb0*/  LOP3.LUT R8, R8, R9, RZ, 0x3c, !PT ;  /* 0x0000000908087212 */ /* 0x000fe200078e3cff */
[----:B------:R-:W2:Y:S01]  /*dec0*/  SHFL.IDX PT, R55, R14, 0x1, 0x1c1f ;  /* 0x003c1f000e377f89 */ /* 0x000ea200000e0000 */
[----:B------:R-:W-:Y:S01]  /*ded0*/  IMAD.X R9, RZ, RZ, R21, P2 ;  /* 0x000000ffff097224 */ /* 0x000fe200010e0615 */
[-C--:B------:R-:W-:Y:S02]  /*dee0*/  ISETP.GE.OR P2, PT, R22, R59.reuse, P0 ;  /* 0x0000003b1600720c */ /* 0x080fe40000746670 */
[----:B------:R-:W-:Y:S02]  /*def0*/  ISETP.GE.OR P0, PT, R4, R59, P0 ;  /* 0x0000003b0400720c */ /* 0x000fe40000706670 */
[----:B------:R-:W-:Y:S02]  /*df00*/  LOP3.LUT R11, R20, 0x380, RZ, 0xc0, !PT ;  /* 0x00000380140b7812 */ /* 0x000fe400078ec0ff */
[----:B------:R-:W-:Y:S02]  /*df10*/  LOP3.LUT R36, R37, 0x380, RZ, 0xc0, !PT ;  /* 0x0000038025247812 */ /* 0x000fe400078ec0ff */
[----:B------:R-:W-:-:S02]  /*df20*/  SHF.R.U64 R11, R11, 0x3, RZ ;  /* 0x000000030b0b7819 */ /* 0x000fc400000012ff */
[----:B------:R-:W-:Y:S02]  /*df30*/  IADD3 R5, P3, R20, 0x7000, RZ ;  /* 0x0000700014057810 */ /* 0x000fe40007f7e0ff */
[----:B------:R-:W-:Y:S02]  /*df40*/  SHF.R.U64 R44, R44, 0x3, RZ ;  /* 0x000000032c2c7819 */ /* 0x000fe400000012ff */
[----:B------:R-:W-:Y:S01]  /*df50*/  SHF.R.U64 R40, R40, 0x3, RZ ;  /* 0x0000000328287819 */ /* 0x000fe200000012ff */
[--C-:B------:R-:W-:Y:S01]  /*df60*/  IMAD.X R33, RZ, RZ, R21.reuse, P3 ;  /* 0x000000ffff217224 */ /* 0x100fe200018e0615 */
[----:B------:R-:W-:Y:S02]  /*df70*/  SHF.R.U64 R36, R36, 0x3, RZ ;  /* 0x0000000324247819 */ /* 0x000fe400000012ff */
[----:B------:R-:W-:Y:S01]  /*df80*/  LOP3.LUT R20, R11, R20, RZ, 0x3c, !PT ;  /* 0x000000140b147212 */ /* 0x000fe200078e3cff */
[----:B-1----:R1:W-:Y:S01]  /*df90*/  @!P2 ST.E desc[UR6][R52.64], R0 ;  /* 0x000000003400a985 */ /* 0x0023e2000c101906 */
[----:B------:R-:W-:Y:S01]  /*dfa0*/  LOP3.LUT R44, R44, R45, RZ, 0x3c, !PT ;  /* 0x0000002d2c2c7212 */ /* 0x000fe200078e3cff */
[--C-:B------:R-:W-:Y:S01]  /*dfb0*/  IMAD.X R45, RZ, RZ, R21.reuse, P6 ;  /* 0x000000ffff2d7224 */ /* 0x100fe200030e0615 */
[----:B------:R-:W-:Y:S01]  /*dfc0*/  LOP3.LUT R40, R40, R41, RZ, 0x3c, !PT ;  /* 0x0000002928287212 */ /* 0x000fe200078e3cff */
[----:B--2---:R2:W-:Y:S01]  /*dfd0*/  @!P0 ST.E desc[UR6][R54.64], R3 ;  /* 0x0000000336008985 */ /* 0x0045e2000c101906 */
[----:B------:R-:W-:Y:S01]  /*dfe0*/  LOP3.LUT R36, R36, R37, RZ, 0x3c, !PT ;  /* 0x0000002524247212 */ /* 0x000fe200078e3cff */
[----:B------:R-:W-:Y:S01]  /*dff0*/  IMAD.X R37, RZ, RZ, R21, P4 ;  /* 0x000000ffff257224 */ /* 0x000fe200020e0615 */
[----:B------:R-:W-:Y:S01]  /*e000*/  IADD3.X R41, RZ, R21, RZ, P5, !PT ;  /* 0x00000015ff297210 */ /* 0x000fe20002ffe4ff */
[----:B------:R3:W5:Y:S01]  /*e010*/  LD.E.128 R24, desc[UR6][R20.64] ;  /* 0x0000000614187980 */ /* 0x000762000c101d00 */
[----:B------:R-:W-:-:S02]  /*e020*/  LOP3.LUT R12, R15, 0x380, RZ, 0xc0, !PT ;  /* 0x000003800f0c7812 */ /* 0x000fc400078ec0ff */
[----:B------:R-:W-:Y:S01]  /*e030*/  LOP3.LUT R4, R5, 0x380, RZ, 0xc0, !PT ;  /* 0x0000038005047812 */ /* 0x000fe200078ec0ff */
[----:B-1----:R-:W1:Y:S01]  /*e040*/  @P1 LDC R53, c[0x0][0xbec] ;  /* 0x0002fb00ff351b82 */ /* 0x002e620000000800 */
[----:B------:R-:W-:Y:S01]  /*e050*/  IMAD R0, R31, UR4, RZ ;  /* 0x000000041f007c24 */ /* 0x000fe2000f8e02ff */
[----:B------:R-:W-:Y:S01]  /*e060*/  SHF.R.U64 R12, R12, 0x3, RZ ;  /* 0x000000030c0c7819 */ /* 0x000fe200000012ff */
[----:B------:R-:W5:Y:S01]  /*e070*/  LD.E.128 R8, desc[UR6][R8.64] ;  /* 0x0000000608087980 */ /* 0x000f62000c101d00 */
[----:B------:R-:W-:Y:S01]  /*e080*/  SHF.R.U64 R4, R4, 0x3, RZ ;  /* 0x0000000304047819 */ /* 0x000fe200000012ff */
[C---:B--2---:R-:W-:Y:S01]  /*e090*/  IMAD R3, R29.reuse, UR5, R0 ;  /* 0x000000051d037c24 */ /* 0x044fe2000f8e0200 */
[----:B------:R-:W-:Y:S01]  /*e0a0*/  LOP3.LUT R12, R12, R15, RZ, 0x3c, !PT ;  /* 0x0000000f0c0c7212 */ /* 0x000fe200078e3cff */
[----:B---3--:R-:W-:Y:S01]  /*e0b0*/  IMAD.WIDE.U32 R20, R29, UR4, RZ ;  /* 0x000000041d147c25 */ /* 0x008fe2000f8e00ff */
[----:B------:R-:W-:Y:S01]  /*e0c0*/  ULDC.64 UR4, c[0x0][0xae8] ;  /* 0x0002ba0000047ab9 */ /* 0x000fe20000000a00 */
[----:B------:R-:W2:Y:S01]  /*e0d0*/  @P1 LDC R29, c[0x0][0xbf0] ;  /* 0x0002fc00ff1d1b82 */ /* 0x000ea20000000800 */
[----:B------:R-:W-:Y:S01]  /*e0e0*/  LOP3.LUT R32, R4, R5, RZ, 0x3c, !PT ;  /* 0x0000000504207212 */ /* 0x000fe200078e3cff */
[----:B------:R-:W-:Y:S01]  /*e0f0*/  IMAD R0, R23, 0x20, R223 ;  /* 0x0000002017007824 */ /* 0x000fe200078e02df */
[----:B------:R-:W5:Y:S01]  /*e100*/  LD.E.128 R12, desc[UR6][R12.64] ;  /* 0x000000060c0c7980 */ /* 0x000f62000c101d00 */
[----:B------:R-:W-:-:S02]  /*e110*/  IMAD.IADD R21, R21, 0x1, R3 ;  /* 0x0000000115157824 */ /* 0x000fc400078e0203 */
[----:B------:R-:W-:Y:S01]  /*e120*/  IMAD R3, R48, UR4, RZ ;  /* 0x0000000430037c24 */ /* 0x000fe2000f8e02ff */
[----:B------:R-:W5:Y:S01]  /*e130*/  LD.E.128 R4, desc[UR6][R6.64] ;  /* 0x0000000606047980 */ /* 0x000f62000c101d00 */
[----:B------:R-:W-:Y:S02]  /*e140*/  IMAD R30, R221, 0x80, R0 ;  /* 0x00000080dd1e7824 */ /* 0x000fe400078e0200 */
[C---:B------:R-:W-:Y:S01]  /*e150*/  IMAD R3, R220.reuse, UR5, R3 ;  /* 0x00000005dc037c24 */ /* 0x040fe2000f8e0203 */
[----:B------:R-:W5:Y:S01]  /*e160*/  LD.E.128 R44, desc[UR6][R44.64] ;  /* 0x000000062c2c7980 */ /* 0x000f62000c101d00 */
[----:B------:R-:W-:Y:S01]  /*e170*/  IMAD.WIDE.U32 R20, R220, UR4, R20 ;  /* 0x00000004dc147c25 */ /* 0x000fe2000f8e0014 */
[----:B------:R-:W-:Y:S02]  /*e180*/  ULDC.64 UR4, c[0x0][0xaf0] ;  /* 0x0002bc0000047ab9 */ /* 0x000fe40000000a00 */
[----:B------:R-:W5:Y:S01]  /*e190*/  LD.E.128 R40, desc[UR6][R40.64] ;  /* 0x0000000628287980 */ /* 0x000f62000c101d00 */
[----:B-1----:R-:W-:-:S03]  /*e1a0*/  @P1 IMAD.HI.U32 R0, R30, R53, RZ ;  /* 0x000000351e001227 */ /* 0x002fc600078e00ff */
[----:B------:R-:W5:Y:S01]  /*e1b0*/  LD.E.128 R36, desc[UR6][R36.64] ;  /* 0x0000000624247980 */ /* 0x000f62000c101d00 */
[----:B------:R-:W-:Y:S02]  /*e1c0*/  IMAD.IADD R21, R21, 0x1, R3 ;  /* 0x0000000115157824 */ /* 0x000fe400078e0203 */
[----:B------:R-:W-:Y:S01]  /*e1d0*/  IMAD.MOV.U32 R3, RZ, RZ, R30 ;  /* 0x000000ffff037224 */ /* 0x000fe200078e001e */
[----:B------:R-:W5:Y:S01]  /*e1e0*/  LD.E.128 R32, desc[UR6][R32.64] ;  /* 0x0000000620207980 */ /* 0x000f62000c101d00 */
[----:B------:R-:W-:Y:S01]  /*e1f0*/  IMAD R22, R222, UR4, RZ ;  /* 0x00000004de167c24 */ /* 0x000fe2000f8e02ff */
[----:B--2---:R-:W-:Y:S01]  /*e200*/  @P1 SHF.R.U32.HI R3, RZ, R29, R0 ;  /* 0x0000001dff031219 */ /* 0x004fe20000011600 */
[C---:B------:R-:W-:Y:S01]  /*e210*/  IMAD.WIDE.U32 R20, R57.reuse, UR4, R20 ;  /* 0x0000000439147c25 */ /* 0x040fe2000f8e0014 */
[----:B------:R-:W-:Y:S01]  /*e220*/  @!PT LDS RZ, [RZ] ;  /* 0x00000000fffff984 */ /* 0x000fe20000000800 */
[----:B------:R-:W-:Y:S01]  /*e230*/  @!PT LDS RZ, [RZ] ;  /* 0x00000000fffff984 */ /* 0x000fe20000000800 */
[----:B------:R-:W-:Y:S01]  /*e240*/  @!PT LDS RZ, [RZ] ;  /* 0x00000000fffff984 */ /* 0x000fe20000000800 */
[----:B------:R-:W-:Y:S01]  /*e250*/  @!PT LDS RZ, [RZ] ;  /* 0x00000000fffff984 */ /* 0x000fe20000000800 */
[----:B------:R1:W-:Y:S06]  /*e260*/  MEMBAR.ALL.CTA ;  /* 0x0000000000007992 */ /* 0x0003ec0000008000 */
[----:B-1----:R-:W1:Y:S01]  /*e270*/  FENCE.VIEW.ASYNC.S ;  /* 0x00000000000073c6 */ /* 0x002e620000000000 */
[--C-:B------:R-:W-:Y:S01]  /*e280*/  SHF.R.S32.HI R0, RZ, 0x1f, R3.reuse ;  /* 0x0000001fff007819 */ /* 0x100fe20000011403 */
[----:B------:R-:W-:Y:S01]  /*e290*/  IMAD R29, R57, UR5, R22 ;  /* 0x00000005391d7c24 */ /* 0x000fe2000f8e0216 */
[----:B------:R-:W-:Y:S01]  /*e2a0*/  ULDC.64 UR4, c[0x0][0xae0] ;  /* 0x0002b80000047ab9 */ /* 0x000fe20000000a00 */
[----:B------:R-:W-:-:S02]  /*e2b0*/  IMAD.MOV R31, RZ, RZ, -R3 ;  /* 0x000000ffff1f7224 */ /* 0x000fc400078e0a03 */
[----:B------:R-:W-:Y:S01]  /*e2c0*/  IMAD R0, R0, UR4, RZ ;  /* 0x0000000400007c24 */ /* 0x000fe2000f8e02ff */
[----:B------:R-:W-:Y:S01]  /*e2d0*/  IADD3 R21, R21, R29, RZ ;  /* 0x0000001d15157210 */ /* 0x000fe20007ffe0ff */
        /* <DEDUP_REMOVED lines=12> */
[----:B------:R-:W-:-:S02]  /*e3a0*/  VIADD R0, R30, 0x20 ;  /* 0x000000201e007836 */ /* 0x000fc40000000000 */
[----:B0-----:R-:W-:Y:S01]  /*e3b0*/  VIADD R28, R28, 0x34820 ;  /* 0x000348201c1c7836 */ /* 0x001fe20000000000 */
[----:B------:R-:W-:Y:S01]  /*e3c0*/  LEA R22, P3, R20, UR4, 0x1 ;  /* 0x0000000414167c11 */ /* 0x000fe2000f8608ff */
[----:B------:R-:W-:Y:S01]  /*e3d0*/  IMAD.IADD R3, R21, 0x1, R3 ;  /* 0x0000000115037824 */ /* 0x000fe200078e0203 */
[-C--:B------:R-:W-:Y:S01]  /*e3e0*/  ISETP.GE.AND P0, PT, R0, R59.reuse, PT ;  /* 0x0000003b0000720c */ /* 0x080fe20003f06270 */
[----:B------:R-:W-:Y:S01]  /*e3f0*/  VIADD R0, R30, 0x40 ;  /* 0x000000401e007836 */ /* 0x000fe20000000000 */
[----:B------:R-:W-:Y:S02]  /*e400*/  PRMT R28, RZ, 0x654, R28 ;  /* 0x00000654ff1c7816 */ /* 0x000fe4000000001c */
[----:B------:R-:W-:Y:S01]  /*e410*/  LEA.HI.X R3, R20, UR5, R3, 0x1, P3 ;  /* 0x0000000514037c11 */ /* 0x000fe200098f0c03 */
[----:B------:R-:W-:Y:S01]  /*e420*/  BSSY B1, `(.L_x_7075) ;  /* 0x0000010000017945 */ /* 0x000fe20003800000 */
[----:B------:R-:W-:Y:S01]  /*e430*/  ISETP.GE.AND P1, PT, R0, R59, PT ;  /* 0x0000003b0000720c */ /* 0x000fe20003f26270 */
[----:B-1----:R0:W-:Y:S02]  /*e440*/  SYNCS.ARRIVE.TRANS64.RED.A1T0 RZ, [R28+URZ], RZ ;  /* 0x000000ff1cff79a7 */ /* 0x0021e4000810043f */
[----:B------:R1:W2:Y:S04]  /*e450*/  SHFL.IDX PT, R0, R3, RZ, 0x181f ;  /* 0x00181fff03007589 */ /* 0x0002a800000e0000 */
[----:B0-----:R1:W0:Y:S01]  /*e460*/  SHFL.IDX PT, R28, R22, RZ, 0x181f ;  /* 0x00181fff161c7589 */ /* 0x00122200000e0000 */
[----:B------:R-:W-:Y:S05]  /*e470*/  @P2 BRA `(.L_x_7076) ;  /* 0x0000000000282947 */ /* 0x000fea0003800000 */
[----:B------:R-:W-:Y:S01]  /*e480*/  ULDC UR4, c[0x0][0xac8] ;  /* 0x0002b20000047ab9 */ /* 0x000fe20000000800 */
[----:B------:R-:W-:Y:S01]  /*e490*/  ULDC.64 UR6, c[0x0][0x208] ;  /* 0x0000820000067ab9 */ /* 0x000fe20000000a00 */
[----:B------:R-:W-:Y:S02]  /*e4a0*/  ISETP.GE.AND P2, PT, R17, UR4, PT ;  /* 0x0000000411007c0c */ /* 0x000fe4000bf46270 */
[----:B------:R-:W-:-:S11]  /*e4b0*/  ISETP.GE.AND P3, PT, R19, UR4, PT ;  /* 0x0000000413007c0c */ /* 0x000fd6000bf66270 */
[-C--:B0-----:R-:W-:Y:S02]  /*e4c0*/  @!P2 LEA R20, P4, R17, R28.reuse, 0x1 ;  /* 0x0000001c1114a211 */ /* 0x081fe400078808ff */
[----:B------:R-:W-:Y:S02]  /*e4d0*/  @!P3 LEA R28, P5, R19, R28, 0x1 ;  /* 0x0000001c131cb211 */ /* 0x000fe400078a08ff */
[-C--:B--2---:R-:W-:Y:S02]  /*e4e0*/  @!P2 LEA.HI.X R21, R17, R0.reuse, R232, 0x1, P4 ;  /* 0x000000001115a211 */ /* 0x084fe400020f0ce8 */
[----:B------:R-:W-:-:S03]  /*e4f0*/  @!P3 LEA.HI.X R29, R19, R0, R231, 0x1, P5 ;  /* 0x00000000131db211 */ /* 0x000fc600028f0ce7 */
[----:B-----5:R3:W-:Y:S04]  /*e500*/  @!P2 ST.E.128 desc[UR6][R20.64], R24 ;  /* 0x000000181400a985 */ /* 0x0207e8000c101d06 */
[----:B------:R3:W-:Y:S02]  /*e510*/  @!P3 ST.E.128 desc[UR6][R28.64], R44 ;  /* 0x0000002c1c00b985 */ /* 0x0007e4000c101d06 */
.L_x_7076:
[----:B------:R-:W-:Y:S05]  /*e520*/  BSYNC B1 ;  /* 0x0000000000017941 */ /* 0x000fea0003800000 */
.L_x_7075:
[----:B--2---:R2:W4:Y:S01]  /*e530*/  SHFL.IDX PT, R0, R3, 0x1, 0x181f ;  /* 0x00381f0003007f89 */ /* 0x00452200000e0000 */
[----:B------:R-:W-:Y:S03]  /*e540*/  BSSY B1, `(.L_x_7077) ;  /* 0x000000d000017945 */ /* 0x000fe60003800000 */
[----:B---3-5:R2:W3:Y:S01]  /*e550*/  SHFL.IDX PT, R24, R22, 0x1, 0x181f ;  /* 0x00381f0016187f89 */ /* 0x0284e200000e0000 */
[----:B------:R-:W-:Y:S05]  /*e560*/  @P0 BRA `(.L_x_7078) ;  /* 0x0000000000280947 */ /* 0x000fea0003800000 */
[----:B------:R-:W-:Y:S01]  /*e570*/  ULDC UR4, c[0x0][0xac8] ;  /* 0x0002b20000047ab9 */ /* 0x000fe20000000800 */
[----:B------:R-:W-:Y:S01]  /*e580*/  ULDC.64 UR6, c[0x0][0x208] ;  /* 0x0000820000067ab9 */ /* 0x000fe20000000a00 */
[----:B------:R-:W-:Y:S02]  /*e590*/  ISETP.GE.AND P3, PT, R17, UR4, PT ;  /* 0x0000000411007c0c */ /* 0x000fe4000bf66270 */
[----:B------:R-:W-:-:S11]  /*e5a0*/  ISETP.GE.AND P4, PT, R19, UR4, PT ;  /* 0x0000000413007c0c */ /* 0x000fd6000bf86270 */
[-C--:B---3--:R-:W-:Y:S02]  /*e5b0*/  @!P3 LEA R20, P0, R17, R24.reuse, 0x1 ;  /* 0x000000181114b211 */ /* 0x088fe400078008ff */
[----:B------:R-:W-:Y:S02]  /*e5c0*/  @!P4 LEA R24, P2, R19, R24, 0x1 ;  /* 0x000000181318c211 */ /* 0x000fe400078408ff */
[-C--:B----4-:R-:W-:Y:S02]  /*e5d0*/  @!P3 LEA.HI.X R21, R17, R0.reuse, R232, 0x1, P0 ;  /* 0x000000001115b211 */ /* 0x090fe400000f0ce8 */
[----:B------:R-:W-:-:S03]  /*e5e0*/  @!P4 LEA.HI.X R25, R19, R0, R231, 0x1, P2 ;  /* 0x000000001319c211 */ /* 0x000fc600010f0ce7 */
[----:B------:R3:W-:Y:S04]  /*e5f0*/  @!P3 ST.E.128 desc[UR6][R20.64], R12 ;  /* 0x0000000c1400b985 */ /* 0x0007e8000c101d06 */
[----:B------:R3:W-:Y:S02]  /*e600*/  @!P4 ST.E.128 desc[UR6][R24.64], R40 ;  /* 0x000000281800c985 */ /* 0x0007e4000c101d06 */
.L_x_7078:
[----:B------:R-:W-:Y:S05]  /*e610*/  BSYNC B1 ;  /* 0x0000000000017941 */ /* 0x000fea0003800000 */
.L_x_7077:
[----:B----4-:R4:W0:Y:S01]  /*e620*/  SHFL.IDX PT, R0, R3, 0x2, 0x181f ;  /* 0x00581f0003007f89 */ /* 0x01082200000e0000 */
[----:B------:R-:W-:Y:S03]  /*e630*/  BSSY B1, `(.L_x_7079) ;  /* 0x000000d000017945 */ /* 0x000fe60003800000 */
[----:B---3--:R4:W3:Y:S01]  /*e640*/  SHFL.IDX PT, R14, R22, 0x2, 0x181f ;  /* 0x00581f00160e7f89 */ /* 0x0088e200000e0000 */
[----:B------:R-:W-:Y:S05]  /*e650*/  @P1 BRA `(.L_x_7080) ;  /* 0x0000000000281947 */ /* 0x000fea0003800000 */
[----:B------:R-:W-:Y:S01]  /*e660*/  ULDC UR4, c[0x0][0xac8] ;  /* 0x0002b20000047ab9 */ /* 0x000fe20000000800 */
[----:B------:R-:W-:Y:S01]  /*e670*/  ULDC.64 UR6, c[0x0][0x208] ;  /* 0x0000820000067ab9 */ /* 0x000fe20000000a00 */
[----:B------:R-:W-:Y:S02]  /*e680*/  ISETP.GE.AND P2, PT, R17, UR4, PT ;  /* 0x0000000411007c0c */ /* 0x000fe4000bf46270 */
[----:B------:R-:W-:-:S11]  /*e690*/  ISETP.GE.AND P3, PT, R19, UR4, PT ;  /* 0x0000000413007c0c */ /* 0x000fd6000bf66270 */
[-C--:B---3--:R-:W-:Y:S02]  /*e6a0*/  @!P2 LEA R12, P0, R17, R14.reuse, 0x1 ;  /* 0x0000000e110ca211 */ /* 0x088fe400078008ff */
[----:B------:R-:W-:Y:S02]  /*e6b0*/  @!P3 LEA R14, P1, R19, R14, 0x1 ;  /* 0x0000000e130eb211 */ /* 0x000fe400078208ff */
[-C--:B0-----:R-:W-:Y:S02]  /*e6c0*/  @!P2 LEA.HI.X R13, R17, R0.reuse, R232, 0x1, P0 ;  /* 0x00000000110da211 */ /* 0x081fe400000f0ce8 */
[----:B------:R-:W-:-:S03]  /*e6d0*/  @!P3 LEA.HI.X R15, R19, R0, R231, 0x1, P1 ;  /* 0x00000000130fb211 */ /* 0x000fc600008f0ce7 */
[----:B------:R0:W-:Y:S04]  /*e6e0*/  @!P2 ST.E.128 desc[UR6][R12.64], R4 ;  /* 0x000000040c00a985 */ /* 0x0001e8000c101d06 */
[----:B------:R0:W-:Y:S02]  /*e6f0*/  @!P3 ST.E.128 desc[UR6][R14.64], R36 ;  /* 0x000000240e00b985 */ /* 0x0001e4000c101d06 */
.L_x_7080:
[----:B------:R-:W-:Y:S05]  /*e700*/  BSYNC B1 ;  /* 0x0000000000017941 */ /* 0x000fea0003800000 */
.L_x_7079:
[----:B0-----:R-:W-:Y:S01]  /*e710*/  VIADD R0, R30, 0x60 ;  /* 0x000000601e007836 */ /* 0x001fe20000000000 */
[----:B------:R0:W0:Y:S04]  /*e720*/  SHFL.IDX PT, R6, R3, 0x3, 0x181f ;  /* 0x00781f0003067f89 */ /* 0x00002800000e0000 */
[----:B------:R-:W-:Y:S01]  /*e730*/  ISETP.GE.AND P0, PT, R0, R59, PT ;  /* 0x0000003b0000720c */ /* 0x000fe20003f06270 */
[----:B-12-4-:R-:W1:-:S12]  /*e740*/  SHFL.IDX PT, R22, R22, 0x3, 0x181f ;  /* 0x00781f0016167f89 */ /* 0x016e5800000e0000 */
[----:B------:R-:W-:Y:S05]  /*e750*/  @P0 BRA `(.L_x_7081) ;  /* 0x0000000c00080947 */ /* 0x000fea0003800000 */
[----:B------:R-:W-:Y:S01]  /*e760*/  ULDC UR4, c[0x0][0xac8] ;  /* 0x0002b20000047ab9 */ /* 0x000fe20000000800 */
[----:B------:R-:W-:Y:S01]  /*e770*/  ULDC.64 UR6, c[0x0][0x208] ;  /* 0x0000820000067ab9 */ /* 0x000fe20000000a00 */
[----:B------:R-:W-:-:S13]  /*e780*/  ISETP.GE.AND P1, PT, R17, UR4, PT ;  /* 0x0000000411007c0c */ /* 0x000fda000bf26270 */
[----:B-1----:R-:W-:-:S04]  /*e790*/  @!P1 LEA R4, P0, R17, R22, 0x1 ;  /* 0x0000001611049211 */ /* 0x002fc800078008ff */
[----:B0-----:R-:W-:Y:S02]  /*e7a0*/  @!P1 LEA.HI.X R5, R17, R6, R232, 0x1, P0 ;  /* 0x0000000611059211 */ /* 0x001fe400000f0ce8 */
[----:B------:R-:W-:-:S03]  /*e7b0*/  ISETP.GE.AND P0, PT, R19, UR4, PT ;  /* 0x0000000413007c0c */ /* 0x000fc6000bf06270 */
[----:B------:R2:W-:Y:S10]  /*e7c0*/  @!P1 ST.E.128 desc[UR6][R4.64], R8 ;  /* 0x0000000804009985 */ /* 0x0005f4000c101d06 */
[----:B------:R-:W-:Y:S05]  /*e7d0*/  @P0 BRA `(.L_x_7081) ;  /* 0x0000000800e80947 */ /* 0x000fea0003800000 */
[----:B--2---:R-:W-:Y:S01]  /*e7e0*/  LEA R4, P0, R19, R22, 0x1 ;  /* 0x0000001613047211 */ /* 0x004fe200078008ff */
[----:B------:R-:W-:-:S03]  /*e7f0*/  ULDC.64 UR4, c[0x0][0x208] ;  /* 0x0000820000047ab9 */ /* 0x000fc60000000a00 */
[----:B------:R-:W-:-:S05]  /*e800*/  LEA.HI.X R5, R19, R6, R231, 0x1, P0 ;  /* 0x0000000613057211 */ /* 0x000fca00000f0ce7 */
[----:B------:R4:W-:Y:S01]  /*e810*/  ST.E.128 desc[UR4][R4.64], R32 ;  /* 0x0000002004007985 */ /* 0x0009e2000c101d04 */
[----:B------:R-:W-:Y:S05]  /*e820*/  BRA `(.L_x_7081) ;  /* 0x0000000800d47947 */ /* 0x000fea0003800000 */
.L_x_7073:
[----:B------:R-:W2:Y:S01]  /*e830*/  LDC.64 R6, c[0x0][0xc00] ;  /* 0x00030000ff067b82 */ /* 0x000ea20000000a00 */
[C---:B------:R-:W-:Y:S01]  /*e840*/  IMAD.SHL.U32 R5, R22.reuse, 0x4, RZ ;  /* 0x0000000416057824 */ /* 0x040fe200078e00ff */
[----:B------:R-:W-:Y:S01]  /*e850*/  SHF.L.U64.HI R0, R22, 0x2, R222 ;  /* 0x0000000216007819 */ /* 0x000fe200000102de */
[----:B------:R-:W-:Y:S01]  /*e860*/  ULDC.64 UR4, c[0x0][0xc08] ;  /* 0x0003020000047ab9 */ /* 0x000fe20000000a00 */
[----:B------:R-:W-:Y:S01]  /*e870*/  IMAD.MOV.U32 R3, RZ, RZ, RZ ;  /* 0x000000ffff037224 */ /* 0x000fe200078e00ff */
[----:B------:R-:W-:-:S03]  /*e880*/  ULDC.64 UR6, c[0x0][0x208] ;  /* 0x0000820000067ab9 */ /* 0x000fc60000000a00 */
[----:B------:R-:W3:Y:S01]  /*e890*/  LDC R25, c[0x0][0xbe8] ;  /* 0x0002fa00ff197b82 */ /* 0x000ee20000000800 */
[----:B--2---:R-:W-:Y:S02]  /*e8a0*/  ISETP.NE.U32.AND P0, PT, R6, RZ, PT ;  /* 0x000000ff0600720c */ /* 0x004fe40003f05070 */
[----:B------:R-:W-:Y:S02]  /*e8b0*/  IADD3 R6, P1, R5, R6, RZ ;  /* 0x0000000605067210 */ /* 0x000fe40007f3e0ff */
[----:B------:R-:W-:Y:S02]  /*e8c0*/  ISETP.NE.AND.EX P0, PT, R7, RZ, PT, P0 ;  /* 0x000000ff0700720c */ /* 0x000fe40003f05300 */
[----:B------:R-:W-:Y:S02]  /*e8d0*/  IADD3.X R7, R0, R7, RZ, P1, !PT ;  /* 0x0000000700077210 */ /* 0x000fe40000ffe4ff */
[----:B------:R-:W-:-:S04]  /*e8e0*/  ISETP.NE.U32.AND P1, PT, RZ, UR4, PT ;  /* 0x00000004ff007c0c */ /* 0x000fc8000bf25070 */
[----:B------:R-:W-:Y:S02]  /*e8f0*/  ISETP.NE.AND.EX P1, PT, RZ, UR5, PT, P1 ;  /* 0x00000005ff007c0c */ /* 0x000fe4000bf25310 */
[----:B------:R-:W-:-:S03]  /*e900*/  ISETP.GE.AND P3, PT, R233, 0x80, PT ;  /* 0x00000080e900780c */ /* 0x000fc60003f66270 */
[----:B------:R2:W5:Y:S08]  /*e910*/  @P0 LDG.E R3, desc[UR6][R6.64] ;  /* 0x0000000606030981 */ /* 0x000570000c1e1900 */
        /* <DEDUP_REMOVED lines=14> */
.L_x_7082:
        /* <DEDUP_REMOVED lines=15> */
[----:B------:R-:W-:Y:S01]  /*eaf0*/  IMAD.MOV.U32 R4, RZ, RZ, R3 ;  /* 0x000000ffff047224 */ /* 0x000fe200078e0003 */
[----:B------:R-:W-:Y:S01]  /*eb00*/  ULDC.64 UR6, c[0x0][0x208] ;  /* 0x0000820000067ab9 */ /* 0x000fe20000000a00 */
        /* <DEDUP_REMOVED lines=30> */
.L_x_7084:
[----:B------:R-:W-:Y:S05]  /*ecf0*/  BSYNC B1 ;  /* 0x0000000000017941 */ /* 0x000fea0003800000 */
.L_x_7083:
        /* <DEDUP_REMOVED lines=56> */
[----:B------:R3:W-:Y:S04]  /*f080*/  @!P4 ST.E.128 desc[UR6][R8.64], RZ ;  /* 0x000000ff0800c985 */ /* 0x0007e8000c101d06 */
[----:B------:R3:W-:Y:S02]  /*f090*/  @!P5 ST.E.128 desc[UR6][R4.64], RZ ;  /* 0x000000ff0400d985 */ /* 0x0007e4000c101d06 */
.L_x_7086:
[----:B------:R-:W-:Y:S05]  /*f0a0*/  BSYNC B1 ;  /* 0x0000000000017941 */ /* 0x000fea0003800000 */
.L_x_7085:
        /* <DEDUP_REMOVED lines=12> */
[----:B------:R0:W-:Y:S04]  /*f170*/  @!P3 ST.E.128 desc[UR6][R8.64], RZ ;  /* 0x000000ff0800b985 */ /* 0x0001e8000c101d06 */
[----:B------:R0:W-:Y:S02]  /*f180*/  @!P4 ST.E.128 desc[UR6][R4.64], RZ ;  /* 0x000000ff0400c985 */ /* 0x0001e4000c101d06 */
.L_x_7088:
[----:B------:R-:W-:Y:S05]  /*f190*/  BSYNC B1 ;  /* 0x0000000000017941 */ /* 0x000fea0003800000 */
.L_x_7087:
[----:B0-----:R0:W0:Y:S01]  /*f1a0*/  SHFL.IDX PT, R0, R3, 0x2, 0x181f ;  /* 0x00581f0003007f89 */ /* 0x00102200000e0000 */
[----:B------:R-:W-:Y:S03]  /*f1b0*/  BSSY B1, `(.L_x_7089) ;  /* 0x000000d000017945 */ /* 0x000fe60003800000 */
[----:B---3--:R3:W0:Y:S01]  /*f1c0*/  SHFL.IDX PT, R4, R6, 0x2, 0x181f ;  /* 0x00581f0006047f89 */ /* 0x00862200000e0000 */
[----:B------:R-:W-:Y:S05]  /*f1d0*/  @P0 BRA `(.L_x_7090) ;  /* 0x0000000000280947 */ /* 0x000fea0003800000 */
[----:B------:R-:W-:Y:S01]  /*f1e0*/  ULDC UR4, c[0x0][0xac8] ;  /* 0x0002b20000047ab9 */ /* 0x000fe20000000800 */
[----:B------:R-:W-:Y:S01]  /*f1f0*/  ULDC.64 UR6, c[0x0][0x208] ;  /* 0x0000820000067ab9 */ /* 0x000fe20000000a00 */
[----:B------:R-:W-:Y:S02]  /*f200*/  ISETP.GE.AND P2, PT, R17, UR4, PT ;  /* 0x0000000411007c0c */ /* 0x000fe4000bf46270 */
[----:B------:R-:W-:-:S11]  /*f210*/  ISETP.GE.AND P3, PT, R19, UR4, PT ;  /* 0x0000000413007c0c */ /* 0x000fd6000bf66270 */
[-C--:B0-----:R-:W-:Y:S02]  /*f220*/  @!P2 LEA R8, P0, R17, R4.reuse, 0x1 ;  /* 0x000000041108a211 */ /* 0x081fe400078008ff */
[----:B------:R-:W-:Y:S02]  /*f230*/  @!P3 LEA R4, P1, R19, R4, 0x1 ;  /* 0x000000041304b211 */ /* 0x000fe400078208ff */
[-C--:B------:R-:W-:Y:S02]  /*f240*/  @!P2 LEA.HI.X R9, R17, R0.reuse, R232, 0x1, P0 ;  /* 0x000000001109a211 */ /* 0x080fe400000f0ce8 */
[----:B------:R-:W-:-:S03]  /*f250*/  @!P3 LEA.HI.X R5, R19, R0, R231, 0x1, P1 ;  /* 0x000000001305b211 */ /* 0x000fc600008f0ce7 */
[----:B------:R0:W-:Y:S04]  /*f260*/  @!P2 ST.E.128 desc[UR6][R8.64], RZ ;  /* 0x000000ff0800a985 */ /* 0x0001e8000c101d06 */
[----:B------:R0:W-:Y:S02]  /*f270*/  @!P3 ST.E.128 desc[UR6][R4.64], RZ ;  /* 0x000000ff0400b985 */ /* 0x0001e4000c101d06 */
.L_x_7090:
[----:B------:R-:W-:Y:S05]  /*f280*/  BSYNC B1 ;  /* 0x0000000000017941 */ /* 0x000fea0003800000 */
.L_x_7089:
[----:B0-----:R-:W-:Y:S01]  /*f290*/  VIADD R0, R10, 0x60 ;  /* 0x000000600a007836 */ /* 0x001fe20000000000 */
[----:B------:R0:W0:Y:S04]  /*f2a0*/  SHFL.IDX PT, R8, R3, 0x3, 0x181f ;  /* 0x00781f0003087f89 */ /* 0x00002800000e0000 */
[----:B------:R-:W-:Y:S01]  /*f2b0*/  ISETP.GE.AND P0, PT, R0, R25, PT ;  /* 0x000000190000720c */ /* 0x000fe20003f06270 */
[----:B------:R0:W0:-:S12]  /*f2c0*/  SHFL.IDX PT, R4, R6, 0x3, 0x181f ;  /* 0x00781f0006047f89 */ /* 0x00001800000e0000 */
[----:B------:R-:W-:Y:S05]  /*f2d0*/  @P0 BRA `(.L_x_7081) ;  /* 0x0000000000280947 */ /* 0x000fea0003800000 */
[----:B------:R-:W-:Y:S01]  /*f2e0*/  ULDC UR4, c[0x0][0xac8] ;  /* 0x0002b20000047ab9 */ /* 0x000fe20000000800 */
[----:B------:R-:W-:Y:S01]  /*f2f0*/  ULDC.64 UR6, c[0x0][0x208] ;  /* 0x0000820000067ab9 */ /* 0x000fe20000000a00 */
[----:B------:R-:W-:Y:S02]  /*f300*/  ISETP.GE.AND P2, PT, R17, UR4, PT ;  /* 0x0000000411007c0c */ /* 0x000fe4000bf46270 */
[----:B------:R-:W-:-:S11]  /*f310*/  ISETP.GE.AND P3, PT, R19, UR4, PT ;  /* 0x0000000413007c0c */ /* 0x000fd6000bf66270 */
[-C--:B0-234-:R-:W-:Y:S02]  /*f320*/  @!P2 LEA R6, P0, R17, R4.reuse, 0x1 ;  /* 0x000000041106a211 */ /* 0x09dfe400078008ff */
[----:B------:R-:W-:Y:S02]  /*f330*/  @!P3 LEA R4, P1, R19, R4, 0x1 ;  /* 0x000000041304b211 */ /* 0x000fe400078208ff */
[-C--:B------:R-:W-:Y:S02]  /*f340*/  @!P2 LEA.HI.X R7, R17, R8.reuse, R232, 0x1, P0 ;  /* 0x000000081107a211 */ /* 0x080fe400000f0ce8 */
[----:B------:R-:W-:-:S03]  /*f350*/  @!P3 LEA.HI.X R5, R19, R8, R231, 0x1, P1 ;  /* 0x000000081305b211 */ /* 0x000fc600008f0ce7 */
[----:B------:R0:W-:Y:S04]  /*f360*/  @!P2 ST.E.128 desc[UR6][R6.64], RZ ;  /* 0x000000ff0600a985 */ /* 0x0001e8000c101d06 */
[----:B------:R0:W-:Y:S02]  /*f370*/  @!P3 ST.E.128 desc[UR6][R4.64], RZ ;  /* 0x000000ff0400b985 */ /* 0x0001e4000c101d06 */
.L_x_7081:
[----:B------:R-:W-:Y:S05]  /*f380*/  BSYNC B0 ;  /* 0x0000000000007941 */ /* 0x000fea0003800000 */
.L_x_7072:
[----:B------:R-:W-:Y:S02]  /*f390*/  ULDC UR4, c[0x0][0xc3c] ;  /* 0x00030f0000047ab9 */ /* 0x000fe40000000800 */
[----:B-1----:R-:W-:-:S13]  /*f3a0*/  ISETP.GE.AND P0, PT, R51, UR4, PT ;  /* 0x0000000433007c0c */ /* 0x002fda000bf06270 */
[----:B------:R-:W-:Y:S05]  /*f3b0*/  @!P0 BRA `(.L_x_7091) ;  /* 0xffffff18008c8947 */ /* 0x000fea000383ffff */
[----:B------:R-:W-:Y:S05]  /*f3c0*/  EXIT ;  /* 0x000000000000794d */ /* 0x000fea0003800000 */
.L_x_7047:
[----:B------:R-:W-:-:S08]  /*f3d0*/  NOP ;  /* 0x0000000000007918 */ /* 0x000fd00000000000 */
[----:B--2---:R-:W0:-:S00]  /*f3e0*/  USETMAXREG.DEALLOC.CTAPOOL 0x18 ;  /* 0x00000018000079c8 */ /* 0x004e0000080e0500 */
        /* <DEDUP_REMOVED lines=14> */
.L_x_7092:
        /* <DEDUP_REMOVED lines=43> */
.L_x_7098:
        /* <DEDUP_REMOVED lines=13> */
.L_x_7097:
[----:B------:R-:W-:Y:S05]  /*f850*/  BSYNC B0 ;  /* 0x0000000000007941 */ /* 0x000fea0003800000 */
.L_x_7096:
        /* <DEDUP_REMOVED lines=20> */
[----:B------:R-:W-:Y:S01]  /*f9a0*/  IMAD.MOV.U32 R2, RZ, RZ, R9 ;  /* 0x000000ffff027224 */ /* 0x000fe200078e0009 */
[----:B------:R-:W-:-:S07]  /*f9b0*/  MOV R7, R3 ;  /* 0x0000000300077202 */ /* 0x000fce0000000f00 */
.L_x_7094:
        /* <DEDUP_REMOVED lines=16> */
.L_x_7099:
        /* <DEDUP_REMOVED lines=25> */
.L_x_7095:
[----:B------:R-:W-:Y:S02]  /*fc50*/  IMAD.MOV.U32 R17, RZ, RZ, RZ ;  /* 0x000000ffff117224 */ /* 0x000fe400078e00ff */
[----:B------:R-:W-:Y:S02]  /*fc60*/  IMAD.U32 R16, RZ, RZ, UR6 ;  /* 0x00000006ff107e24 */ /* 0x000fe4000f8e00ff */
[----:B------:R-:W-:-:S07]  /*fc70*/  IMAD.MOV.U32 R18, RZ, RZ, RZ ;  /* 0x000000ffff127224 */ /* 0x000fce00078e00ff */
.L_x_7100:
[----:B------:R-:W-:-:S13]  /*fc80*/  ISETP.NE.AND P0, PT, R5, RZ, PT ;  /* 0x000000ff0500720c */ /* 0x000fda0003f05270 */
[----:B------:R-:W0:Y:S01]  /*fc90*/  @!P0 S2R R3, SR_CgaCtaId ;  /* 0x0000000000038919 */ /* 0x000e220000008800 */
[----:B------:R-:W-:-:S04]  /*fca0*/  @!P0 MOV R0, 0x400 ;  /* 0x0000040000008802 */ /* 0x000fc80000000f00 */
[----:B0-----:R-:W-:-:S05]  /*fcb0*/  @!P0 LEA R0, R3, R0, 0x18 ;  /* 0x0000000003008211 */ /* 0x001fca00078ec0ff */
[----:B------:R0:W-:Y:S01]  /*fcc0*/  @!P0 STS.128 [R0+0x348d0], R16 ;  /* 0x0348d01000008388 */ /* 0x0001e20000000c00 */
[----:B------:R-:W-:Y:S06]  /*fcd0*/  BAR.ARV 0x5, 0x180 ;  /* 0x0146000000007b1d */ /* 0x000fec0000002000 */
.L_x_7093:
        /* <DEDUP_REMOVED lines=14> */
[C---:B0-----:R-:W-:Y:S02]  /*fdc0*/  SHF.L.U32 R0, R5.reuse, 0x3, RZ ;  /* 0x0000000305007819 */ /* 0x041fe400000006ff */
[----:B------:R-:W-:Y:S02]  /*fdd0*/  LOP3.LUT R4, R5, 0x7f, RZ, 0xc0, !PT ;  /* 0x0000007f05047812 */ /* 0x000fe400078ec0ff */
[----:B------:R-:W-:-:S02]  /*fde0*/  LOP3.LUT R2, R0, 0x1f8, RZ, 0xc0, !PT ;  /* 0x000001f800027812 */ /* 0x000fc400078ec0ff */
[----:B------:R-:W-:Y:S02]  /*fdf0*/  LOP3.LUT R0, R0, 0x38, RZ, 0xc0, !PT ;  /* 0x0000003800007812 */ /* 0x000fe400078ec0ff */
[----:B------:R-:W-:Y:S01]  /*fe00*/  LOP3.LUT R3, R2, 0x38, R5, 0x78, !PT ;  /* 0x0000003802037812 */ /* 0x000fe200078e7805 */
[----:B------:R-:W-:Y:S01]  /*fe10*/  IMAD.SHL.U32 R2, R4, 0x8, RZ ;  /* 0x0000000804027824 */ /* 0x000fe200078e00ff */
[----:B------:R-:W-:-:S04]  /*fe20*/  LOP3.LUT R0, R0, 0x40, RZ, 0xfc, !PT ;  /* 0x0000004000007812 */ /* 0x000fc800078efcff */
[----:B------:R-:W-:Y:S01]  /*fe30*/  LOP3.LUT R3, R3, 0x200, R2, 0xf8, !PT ;  /* 0x0000020003037812 */ /* 0x000fe200078ef802 */
[----:B------:R-:W-:Y:S01]  /*fe40*/  IMAD.SHL.U32 R2, R5, 0x10, RZ ;  /* 0x0000001005027824 */ /* 0x000fe200078e00ff */
[----:B------:R-:W-:Y:S01]  /*fe50*/  SHF.R.U32.HI R5, RZ, 0x3, R4 ;  /* 0x00000003ff057819 */ /* 0x000fe20000011604 */
[----:B------:R-:W-:-:S03]  /*fe60*/  IMAD.U32 R4, RZ, RZ, UR4 ;  /* 0x00000004ff047e24 */ /* 0x000fc6000f8e00ff */
[----:B------:R-:W-:Y:S01]  /*fe70*/  LOP3.LUT R2, R5, 0x70, R2, 0xf8, !PT ;  /* 0x0000007005027812 */ /* 0x000fe200078ef802 */
[----:B------:R-:W-:Y:S01]  /*fe80*/  IMAD R3, R3, 0x2, R4 ;  /* 0x0000000203037824 */ /* 0x000fe200078e0204 */
[----:B------:R0:W-:Y:S01]  /*fe90*/  STL [R1+0x4], R4 ;  /* 0x0000040401007387 */ /* 0x0001e20000100800 */
[----:B------:R-:W-:-:S03]  /*fea0*/  IMAD.MOV.U32 R2, RZ, RZ, 0x1 ;  /* 0x00000001ff027424 */ /* 0x000fc600078e00ff */
[----:B------:R0:W-:Y:S04]  /*feb0*/  STL [R1+0x24], R3 ;  /* 0x0000240301007387 */ /* 0x0001e80000100800 */
[----:B------:R0:W-:Y:S04]  /*fec0*/  STL [R1+0x8], RZ ;  /* 0x000008ff01007387 */ /* 0x0001e80000100800 */
[----:B------:R0:W-:Y:S04]  /*fed0*/  STL [R1+0x10], R2 ;  /* 0x0000100201007387 */ /* 0x0001e80000100800 */
[----:B------:R0:W-:Y:S02]  /*fee0*/  STL [R1+0x50], RZ ;  /* 0x000050ff01007387 */ /* 0x0001e40000100800 */
.L_x_7200:
[----:B0-----:R-:W0:Y:S01]  /*fef0*/  LDC.64 R2, c[0x0][0xc88] ;  /* 0x00032200ff027b82 */ /* 0x001e220000000a00 */
[----:B------:R-:W-:Y:S01]  /*ff00*/  ULDC.64 UR4, c[0x0][0x208] ;  /* 0x0000820000047ab9 */ /* 0x000fe20000000a00 */
[----:B0-----:R-:W-:-:S05]  /*ff10*/  IMAD.WIDE R2, R19, 0x4, R2 ;  /* 0x0000000413027825 */ /* 0x001fca00078e0202 */
[----:B--2---:R-:W2:Y:S01]  /*ff20*/  LDG.E R11, desc[UR4][R2.64] ;  /* 0x00000004020b7981 */ /* 0x004ea2000c1e1900 */
        /* <DEDUP_REMOVED lines=19> */
[----:B------:R-:W-:Y:S02]  /*10060*/  ISETP.NE.AND.EX P1, PT, RZ, UR5, PT, P1 ;  /* 0x00000005ff007c0c */ /* 0x000fe4000bf25310 */
[----:B------:R-:W-:Y:S01]  /*10070*/  ISETP.NE.U32.AND P2, PT, RZ, UR6, PT ;  /* 0x00000006ff007c0c */ /* 0x000fe2000bf45070 */
[----:B------:R-:W-:Y:S01]  /*10080*/  STL [R1], R10 ;  /* 0x0000000a01007387 */ /* 0x000fe20000100800 */
[----:B------:R-:W-:Y:S02]  /*10090*/  ISETP.NE.U32.AND P0, PT, RZ, UR8, PT ;  /* 0x00000008ff007c0c */ /* 0x000fe4000bf05070 */
[----:B------:R-:W-:Y:S01]  /*100a0*/  ISETP.NE.AND.EX P2, PT, RZ, UR7, PT, P2 ;  /* 0x00000007ff007c0c */ /* 0x000fe2000bf45320 */
[----:B------:R-:W-:Y:S01]  /*100b0*/  STL [R1+0x1c], R9 ;  /* 0x00001c0901007387 */ /* 0x000fe20000100800 */
[----:B------:R-:W-:Y:S02]  /*100c0*/  ISETP.NE.AND.EX P0, PT, RZ, UR9, PT, P0 ;  /* 0x00000009ff007c0c */ /* 0x000fe4000bf05300 */
[----:B-1----:R-:W-:-:S02]  /*100d0*/  IADD3 R2, P3, R10, UR4, RZ ;  /* 0x000000040a027c10 */ /* 0x002fc4000ff7e0ff */
[C---:B0-----:R-:W-:Y:S02]  /*100e0*/  IADD3 R4, P4, R10.reuse, UR8, RZ ;  /* 0x000000080a047c10 */ /* 0x041fe4000ff9e0ff */
[C---:B------:R-:W-:Y:S01]  /*100f0*/  IADD3.X R3, R9.reuse, UR5, RZ, P3, !PT ;  /* 0x0000000509037c10 */ /* 0x040fe20009ffe4ff */
[----:B------:R-:W-:Y:S01]  /*10100*/  ULDC UR4, c[0x0][0x288] ;  /* 0x0000a20000047ab9 */ /* 0x000fe20000000800 */
[----:B----4-:R-:W-:Y:S02]  /*10110*/  MOV R8, RZ ;  /* 0x000000ff00087202 */ /* 0x010fe40000000f00 */
[----:B------:R-:W-:Y:S01]  /*10120*/  IADD3.X R5, R9, UR9, RZ, P4, !PT ;  /* 0x0000000909057c10 */ /* 0x000fe2000a7fe4ff */
        /* <DEDUP_REMOVED lines=23> */
.L_x_7102:
        /* <DEDUP_REMOVED lines=8> */
[----:B------:R-:W-:Y:S01]  /*10320*/  IADD3 R6, P0, R10, UR4, RZ ;  /* 0x000000040a067c10 */ /* 0x000fe2000ff1e0ff */
[----:B------:R-:W-:-:S03]  /*10330*/  ULDC.64 UR6, c[0x0][0x208] ;  /* 0x0000820000067ab9 */ /* 0x000fc60000000a00 */
[----:B------:R-:W-:-:S05]  /*10340*/  IADD3.X R7, R9, UR5, RZ, P0, !PT ;  /* 0x0000000509077c10 */ /* 0x000fca00087fe4ff */
[----:B------:R1:W5:Y:S01]  /*10350*/  LDG.E R6, desc[UR6][R6.64] ;  /* 0x0000000606067981 */ /* 0x000362000c1e1900 */
[----:B------:R-:W-:Y:S05]  /*10360*/  BRA `(.L_x_7104) ;  /* 0x0000000000147947 */ /* 0x000fea0003800000 */
.L_x_7103:
[----:B------:R-:W-:Y:S05]  /*10370*/  @!P0 BRA `(.L_x_7104) ;  /* 0x0000000000108947 */ /* 0x000fea0003800000 */
[----:B------:R-:W-:Y:S02]  /*10380*/  ULDC.64 UR4, c[0x0][0x208] ;  /* 0x0000820000047ab9 */ /* 0x000fe40000000a00 */
[----:B------:R-:W2:Y:S04]  /*10390*/  LDG.E R6, desc[UR4][R4.64] ;  /* 0x0000000404067981 */ /* 0x000ea8000c1e1900 */
[----:B------:R-:W2:Y:S02]  /*103a0*/  LDG.E R4, desc[UR4][R4.64+0x4] ;  /* 0x0000040404047981 */ /* 0x000ea4000c1e1900 */
[----:B--2---:R-:W-:-:S07]  /*103b0*/  IMAD.IADD R6, R4, 0x1, -R6 ;  /* 0x0000000104067824 */ /* 0x004fce00078e0a06 */
.L_x_7104:
[----:B-----5:R-:W-:Y:S01]  /*103c0*/  IMAD.IADD R2, R6, 0x1, -R0 ;  /* 0x0000000106027824 */ /* 0x020fe200078e0a00 */
[----:B------:R-:W-:Y:S03]  /*103d0*/  BSSY B7, `(.L_x_7105) ;  /* 0x00003fb000077945 */ /* 0x000fe60003800000 */
[C---:B------:R-:W-:Y:S01]  /*103e0*/  VIADD R0, R2.reuse, 0xaf ;  /* 0x000000af02007836 */ /* 0x040fe20000000000 */
[----:B------:R2:W-:Y:S01]  /*103f0*/  STL [R1+0x3c], R2 ;  /* 0x00003c0201007387 */ /* 0x0005e20000100800 */
[----:B------:R-:W-:Y:S02]  /*10400*/  ISETP.GT.AND P0, PT, R2, RZ, PT ;  /* 0x000000ff0200720c */ /* 0x000fe40003f04270 */
[----:B------:R-:W-:-:S05]  /*10410*/  IMAD.HI R0, R0, 0x2e8ba2e9, RZ ;  /* 0x2e8ba2e900007827 */ /* 0x000fca00078e02ff */
        /* <DEDUP_REMOVED lines=9> */
[----:B------:R-:W-:Y:S01]  /*104b0*/  VOTEU.ANY UR4, UPT, PT ;  /* 0x0000000000047886 */ /* 0x000fe200038e0100 */
[----:B------:R-:W-:Y:S01]  /*104c0*/  ULDC.64 UR6, c[0x0][0x208] ;  /* 0x0000820000067ab9 */ /* 0x000fe20000000a00 */
        /* <DEDUP_REMOVED lines=11> */
.L_x_7106:
[----:B--2---:R-:W2:Y:S01]  /*10580*/  LDL R0, [R1+0x4] ;  /* 0x0000040001007983 */ /* 0x004ea20000100800 */
        /* <DEDUP_REMOVED lines=9> */
[----:B------:R-:W-:Y:S01]  /*10620*/  MOV R13, RZ ;  /* 0x000000ff000d7202 */ /* 0x000fe20000000f00 */
[----:B------:R-:W2:Y:S01]  /*10630*/  LDC.64 R2, c[0x4][R2] ;  /* 0x0100000002027b82 */ /* 0x000ea20000000a00 */
[----:B------:R-:W-:Y:S02]  /*10640*/  IMAD.U32 R5, RZ, RZ, UR7 ;  /* 0x00000007ff057e24 */ /* 0x000fe4000f8e00ff */
[----:B------:R-:W-:Y:S02]  /*10650*/  IMAD.U32 R6, RZ, RZ, UR8 ;  /* 0x00000008ff067e24 */ /* 0x000fe4000f8e00ff */
[----:B-1----:R-:W-:-:S02]  /*10660*/  IMAD.U32 R7, RZ, RZ, UR9 ;  /* 0x00000009ff077e24 */ /* 0x002fc4000f8e00ff */
[----:B------:R-:W-:Y:S02]  /*10670*/  IMAD.U32 R10, RZ, RZ, UR4 ;  /* 0x00000004ff0a7e24 */ /* 0x000fe4000f8e00ff */
[----:B------:R-:W-:Y:S02]  /*10680*/  IMAD.U32 R11, RZ, RZ, UR5 ;  /* 0x00000005ff0b7e24 */ /* 0x000fe4000f8e00ff */
[----:B------:R-:W-:Y:S02]  /*10690*/  IMAD.MOV.U32 R8, RZ, RZ, 0x70 ;  /* 0x00000070ff087424 */ /* 0x000fe400078e00ff */
[----:B0-----:R-:W-:-:S07]  /*106a0*/  IMAD.MOV.U32 R12, RZ, RZ, 0x1 ;  /* 0x00000001ff0c7424 */ /* 0x001fce00078e00ff */
[----:B------:R-:W-:-:S07]  /*106b0*/  LEPC R20, `(.L_x_7109) ;  /* 0x000000001014794e */ /* 0x000fce0000000000 */
[----:B--2---:R-:W-:Y:S05]  /*106c0*/  CALL.ABS.NOINC R2 ;  /* 0x0000000002007343 */ /* 0x004fea0003c00000 */
.L_x_7109:
[----:B------:R-:W-:Y:S05]  /*106d0*/  BSYNC B6 ;  /* 0x0000000000067941 */ /* 0x000fea0003800000 */
.L_x_7108:
        /* <DEDUP_REMOVED lines=11> */
[----:B0-----:R-:W-:Y:S01]  /*10790*/  MOV R12, 0x1 ;  /* 0x00000001000c7802 */ /* 0x001fe20000000f00 */
[----:B------:R-:W-:Y:S02]  /*107a0*/  IMAD.U32 R5, RZ, RZ, UR7 ;  /* 0x00000007ff057e24 */ /* 0x000fe4000f8e00ff */
[----:B------:R-:W-:Y:S02]  /*107b0*/  IMAD.U32 R6, RZ, RZ, UR8 ;  /* 0x00000008ff067e24 */ /* 0x000fe4000f8e00ff */
[----:B-1----:R-:W-:-:S02]  /*107c0*/  IMAD.U32 R7, RZ, RZ, UR9 ;  /* 0x00000009ff077e24 */ /* 0x002fc4000f8e00ff */
[----:B------:R-:W-:Y:S02]  /*107d0*/  IMAD.U32 R10, RZ, RZ, UR4 ;  /* 0x00000004ff0a7e24 */ /* 0x000fe4000f8e00ff */
[----:B------:R-:W-:Y:S02]  /*107e0*/  IMAD.U32 R11, RZ, RZ, UR5 ;  /* 0x00000005ff0b7e24 */ /* 0x000fe4000f8e00ff */
[----:B------:R-:W-:Y:S02]  /*107f0*/  IMAD.MOV.U32 R8, RZ, RZ, 0x70 ;  /* 0x00000070ff087424 */ /* 0x000fe400078e00ff */
[----:B--2---:R-:W-:-:S07]  /*10800*/  IMAD.MOV.U32 R13, RZ, RZ, RZ ;  /* 0x000000ffff0d7224 */ /* 0x004fce00078e00ff */
[----:B------:R-:W-:-:S07]  /*10810*/  LEPC R20, `(.L_x_7112) ;  /* 0x000000001014794e */ /* 0x000fce0000000000 */
[----:B---3--:R-:W-:Y:S05]  /*10820*/  CALL.ABS.NOINC R2 ;  /* 0x0000000002007343 */ /* 0x008fea0003c00000 */
.L_x_7112:
[----:B------:R-:W-:Y:S01]  /*10830*/  MOV R2, 0x0 ;  /* 0x0000000000027802 */ /* 0x000fe20000000f00 */
[----:B------:R-:W-:Y:S01]  /*10840*/  ULDC.64 UR6, c[0x4][0x1b8] ;  /* 0x01006e0000067ab9 */ /* 0x000fe20000000a00 */
[----:B------:R-:W-:Y:S01]  /*10850*/  ULDC.64 UR8, c[0x4][0x1c0] ;  /* 0x0100700000087ab9 */ /* 0x000fe20000000a00 */
[----:B------:R-:W-:Y:S01]  /*10860*/  ULDC.64 UR4, c[0x4][0xc0] ;  /* 0x0100300000047ab9 */ /* 0x000fe20000000a00 */
[----:B------:R-:W-:Y:S01]  /*10870*/  IMAD.U32 R4, RZ, RZ, UR6 ;  /* 0x00000006ff047e24 */ /* 0x000fe2000f8e00ff */
[----:B------:R-:W-:Y:S01]  /*10880*/  MOV R12, 0x1 ;  /* 0x00000001000c7802 */ /* 0x000fe20000000f00 */
[----:B------:R-:W0:Y:S01]  /*10890*/  LDC.64 R2, c[0x4][R2] ;  /* 0x0100000002027b82 */ /* 0x000e220000000a00 */
[----:B------:R-:W-:Y:S02]  /*108a0*/  IMAD.U32 R5, RZ, RZ, UR7 ;  /* 0x00000007ff057e24 */ /* 0x000fe4000f8e00ff */
[----:B------:R-:W-:Y:S02]  /*108b0*/  IMAD.U32 R6, RZ, RZ, UR8 ;  /* 0x00000008ff067e24 */ /* 0x000fe4000f8e00ff */
[----:B------:R-:W-:-:S02]  /*108c0*/  IMAD.U32 R7, RZ, RZ, UR9 ;  /* 0x00000009ff077e24 */ /* 0x000fc4000f8e00ff */
[----:B------:R-:W-:Y:S02]  /*108d0*/  IMAD.U32 R10, RZ, RZ, UR4 ;  /* 0x00000004ff0a7e24 */ /* 0x000fe4000f8e00ff */
[----:B------:R-:W-:Y:S02]  /*108e0*/  IMAD.U32 R11, RZ, RZ, UR5 ;  /* 0x00000005ff0b7e24 */ /* 0x000fe4000f8e00ff */
[----:B------:R-:W-:Y:S02]  /*108f0*/  IMAD.MOV.U32 R8, RZ, RZ, 0x70 ;  /* 0x00000070ff087424 */ /* 0x000fe400078e00ff */
[----:B------:R-:W-:-:S07]  /*10900*/  IMAD.MOV.U32 R13, RZ, RZ, RZ ;  /* 0x000000ffff0d7224 */ /* 0x000fce00078e00ff */
[----:B------:R-:W-:-:S07]  /*10910*/  LEPC R20, `(.L_x_7111) ;  /* 0x000000001014794e */ /* 0x000fce0000000000 */
[----:B0-----:R-:W-:Y:S05]  /*10920*/  CALL.ABS.NOINC R2 ;  /* 0x0000000002007343 */ /* 0x001fea0003c00000 */
.L_x_7111:
[----:B------:R-:W-:Y:S05]  /*10930*/  BSYNC B6 ;  /* 0x0000000000067941 */ /* 0x000fea0003800000 */
.L_x_7110:
[----:B------:R-:W2:Y:S01]  /*10940*/  LDL.LU R2, [R1] ;  /* 0x0000000001027983 */ /* 0x000ea20000300800 */
[----:B------:R-:W-:-:S03]  /*10950*/  ULDC.64 UR4, c[0x0][0x9f8] ;  /* 0x00027e0000047ab9 */ /* 0x000fc60000000a00 */
[----:B------:R-:W3:Y:S04]  /*10960*/  LDL.LU R4, [R1+0x1c] ;  /* 0x00001c0001047983 */ /* 0x000ee80000300800 */
[----:B-1----:R-:W4:Y:S01]  /*10970*/  LDL R7, [R1+0xc] ;  /* 0x00000c0001077983 */ /* 0x002f220000100800 */
        /* <DEDUP_REMOVED lines=23> */
.L_x_7216:
        /* <DEDUP_REMOVED lines=9> */
.L_x_7219:
        /* <DEDUP_REMOVED lines=26> */
.L_x_7116:
[----:B------:R-:W4:Y:S04]  /*10d20*/  LDL R7, [R1+0x4] ;  /* 0x0000040001077983 */ /* 0x000f280000100800 */
[----:B--23--:R-:W4:Y:S04]  /*10d30*/  LDL R0, [R1+0x8] ;  /* 0x0000080001007983 */ /* 0x00cf280000100800 */
[----:B------:R-:W2:Y:S01]  /*10d40*/  LDL R2, [R1+0x10] ;  /* 0x0000100001027983 */ /* 0x000ea20000100800 */
[----:B----4-:R-:W-:Y:S01]  /*10d50*/  IMAD R0, R0, 0x8, R7 ;  /* 0x0000000800007824 */ /* 0x010fe200078e0207 */
[----:B--2---:R-:W-:-:S04]  /*10d60*/  SHF.L.U32 R2, R2, 0x1f, RZ ;  /* 0x0000001f02027819 */ /* 0x004fc800000006ff */
[----:B------:R-:W2:Y:S02]  /*10d70*/  SYNCS.PHASECHK.TRANS64.TRYWAIT P0, [R0+URZ+0x34840], R2 ;  /* 0x03484002000075a7 */ /* 0x000ea4000800017f */
[----:B--2---:R-:W-:Y:S05]  /*10d80*/  @!P0 BRA `(.L_x_7117) ;  /* 0x0000004400c48947 */ /* 0x004fea0003800000 */
.L_x_7220:
        /* <DEDUP_REMOVED lines=11> */
.L_x_7118:
        /* <DEDUP_REMOVED lines=11> */
[----:B------:R-:W-:-:S07]  /*10ef0*/  UMOV UR15, 0x40 ;  /* 0x00000040000f7882 */ /* 0x000fce0000000000 */
        /* <DEDUP_REMOVED lines=11> */
[----:B------:R-:W-:-:S03]  /*10fb0*/  UIADD3 UR14, UR6, 0x23c00, URZ ;  /* 0x00023c00060e7890 */ /* 0x000fc6000fffe03f */
[----:B------:R-:W-:-:S04]  /*10fc0*/  UMOV UR6, 0x0 ;  /* 0x0000000000067882 */ /* 0x000fc80000000000 */
[----:B------:R1:W-:Y:S02]  /*10fd0*/  UTMALDG.4D [UR8], [UR4], desc[UR6] ;  /* 0x00000608040075b4 */ /* 0x0003e40008019000 */
[----:B-1----:R-:W-:Y:S01]  /*10fe0*/  UMOV UR8, UR14 ;  /* 0x0000000e00087c82 */ /* 0x002fe20008000000 */
[----:B------:R-:W-:Y:S02]  /*10ff0*/  UMOV UR10, UR15 ;  /* 0x0000000f000a7c82 */ /* 0x000fe40008000000 */
[----:B------:R3:W-:Y:S02]  /*11000*/  UTMALDG.4D [UR8], [UR4], desc[UR6] ;  /* 0x00000608040075b4 */ /* 0x0007e40008019000 */
[----:B---3--:R-:W-:Y:S01]  /*11010*/  NOP ;  /* 0x0000000000007918 */ /* 0x008fe20000000000 */
.L_x_7114:
        /* <DEDUP_REMOVED lines=10> */
[----:B------:R-:W-:Y:S02]  /*110c0*/  ISETP.NE.AND.EX P0, PT, RZ, UR7, PT, P0 ;  /* 0x00000007ff007c0c */ /* 0x000fe4000bf05300 */
[----:B---3--:R-:W-:Y:S02]  /*110d0*/  IADD3 R2, R2, 0x16400, RZ ;  /* 0x0001640002027810 */ /* 0x008fe40007ffe0ff */
[----:B--2---:R-:W-:Y:S02]  /*110e0*/  SHF.R.S32.HI R0, RZ, 0x1f, R3 ;  /* 0x0000001fff007819 */ /* 0x004fe40000011403 */
        /* <DEDUP_REMOVED lines=19> */
[----:B0-----:R-:W-:Y:S01]  /*11220*/  MOV R12, 0x1 ;  /* 0x00000001000c7802 */ /* 0x001fe20000000f00 */
        /* <DEDUP_REMOVED lines=10> */
.L_x_7120:
[----:B------:R-:W-:Y:S05]  /*112d0*/  BSYNC B6 ;  /* 0x0000000000067941 */ /* 0x000fea0003800000 */
.L_x_7119:
        /* <DEDUP_REMOVED lines=10> */
[----:B------:R-:W0:Y:S01]  /*11380*/  S2R R8, SR_TID.X ;  /* 0x0000000000087919 */ /* 0x000e220000002100 */
[----:B-1----:R-:W-:Y:S01]  /*11390*/  ISETP.NE.AND P0, PT, R7, 0x1, PT ;  /* 0x000000010700780c */ /* 0x002fe20003f05270 */
[----:B0-----:R-:W-:-:S02]  /*113a0*/  IMAD.SHL.U32 R9, R9, 0x8, RZ ;  /* 0x0000000809097824 */ /* 0x001fc400078e00ff */
[----:B------:R-:W-:-:S03]  /*113b0*/  IMAD.SHL.U32 R10, R8, 0x8, RZ ;  /* 0x00000008080a7824 */ /* 0x000fc600078e00ff */
[----:B------:R-:W-:-:S04]  /*113c0*/  LOP3.LUT R9, R9, 0x38, RZ, 0xc0, !PT ;  /* 0x0000003809097812 */ /* 0x000fc800078ec0ff */
[----:B------:R-:W-:Y:S02]  /*113d0*/  LOP3.LUT R9, R9, 0x40, RZ, 0xfc, !PT ;  /* 0x0000004009097812 */ /* 0x000fe400078efcff */
        /* <DEDUP_REMOVED lines=44> */
[----:B------:R-:W0:Y:S02]  /*116a0*/  S2R R5, SR_TID.X ;  /* 0x0000000000057919 */ /* 0x000e240000002100 */
[----:B0-----:R-:W-:-:S04]  /*116b0*/  LOP3.LUT R5, R5, 0x7f, RZ, 0xc0, !PT ;  /* 0x0000007f05057812 */ /* 0x001fc800078ec0ff */
[----:B------:R-:W-:Y:S02]  /*116c0*/  SHF.R.U32.HI R6, RZ, 0x3, R5 ;  /* 0x00000003ff067819 */ /* 0x000fe40000011605 */
[----:B------:R-:W2:Y:S01]  /*116d0*/  LDL.LU R5, [R1+0x40] ;  /* 0x0000400001057983 */ /* 0x000ea20000300800 */
[----:B------:R-:W-:Y:S02]  /*116e0*/  ULDC.64 UR4, c[0x0][0x208] ;  /* 0x0000820000047ab9 */ /* 0x000fe40000000a00 */
[----:B------:R-:W-:Y:S01]  /*116f0*/  IMAD.IADD R2, R6, 0x1, R17 ;  /* 0x0000000106027824 */ /* 0x000fe200078e0211 */
[----:B------:R-:W-:Y:S04]  /*11700*/  SHFL.IDX PT, R8, R0, 0x1, 0x181f ;  /* 0x00381f0000087f89 */ /* 0x000fe800000e0000 */
[----:B------:R-:W-:Y:S01]  /*11710*/  SHFL.IDX PT, R6, R0, RZ, 0x181f ;  /* 0x00181fff00067589 */ /* 0x000fe200000e0000 */
[----:B--2---:R-:W-:-:S03]  /*11720*/  IMAD R3, R5, R7, RZ ;  /* 0x0000000705037224 */ /* 0x004fc600078e02ff */
[----:B------:R-:W0:Y:S01]  /*11730*/  SHFL.IDX PT, R7, R4, RZ, 0x181f ;  /* 0x00181fff04077589 */ /* 0x000e2200000e0000 */
[C---:B------:R-:W-:Y:S01]  /*11740*/  VIADD R5, R2.reuse, 0x10 ;  /* 0x0000001002057836 */ /* 0x040fe20000000000 */
[----:B------:R-:W-:-:S04]  /*11750*/  ISETP.GE.AND P4, PT, R2, R3, PT ;  /* 0x000000030200720c */ /* 0x000fc80003f86270 */
[----:B------:R-:W-:Y:S02]  /*11760*/  ISETP.GE.AND P2, PT, R5, R3, PT ;  /* 0x000000030500720c */ /* 0x000fe40003f46270 */
[----:B------:R-:W1:Y:S07]  /*11770*/  SHFL.IDX PT, R5, R4, 0x1, 0x181f ;  /* 0x00381f0004057f89 */ /* 0x000e6e00000e0000 */
[----:B0-----:R-:W-:-:S05]  /*11780*/  @!P4 LEA R7, P3, R10, R7, 0x1 ;  /* 0x000000070a07c211 */ /* 0x001fca00078608ff */
[----:B------:R-:W-:-:S05]  /*11790*/  @!P4 IMAD.X R6, RZ, RZ, R6, P3 ;  /* 0x000000ffff06c224 */ /* 0x000fca00018e0606 */
[----:B------:R-:W-:-:S04]  /*117a0*/  @!P4 LOP3.LUT R7, R7, R6, RZ, 0x3c, !PT ;  /* 0x000000060707c212 */ /* 0x000fc800078e3cff */
[----:B------:R-:W-:-:S04]  /*117b0*/  @!P4 LOP3.LUT R6, R7, R6, RZ, 0x3c, !PT ;  /* 0x000000060706c212 */ /* 0x000fc800078e3cff */
[----:B------:R-:W-:-:S05]  /*117c0*/  @!P4 LOP3.LUT R7, R7, R6, RZ, 0x3c, !PT ;  /* 0x000000060707c212 */ /* 0x000fca00078e3cff */
[----:B-----5:R-:W-:Y:S04]  /*117d0*/  @!P4 LDGSTS.E.BYPASS.LTC128B.128 [R9+0x16400], desc[UR4][R6.64], !P0 ;  /* 0x164000000609cfae */ /* 0x020fe8000c101d44 */
[----:B------:R1:W-:Y:S02]  /*117e0*/  @!P4 LDGSTS.E.BYPASS.LTC128B.128 [R9+0x1a400], desc[UR4][R6.64+0x80], !P1 ;  /* 0x1a4000800609cfae */ /* 0x0003e4000c901d44 */
[----:B-1----:R-:W-:Y:S01]  /*117f0*/  @!P2 LEA R7, P3, R10, R5, 0x1 ;  /* 0x000000050a07a211 */ /* 0x002fe200078608ff */
[----:B------:R-:W-:-:S04]  /*11800*/  VIADD R5, R2, 0x20 ;  /* 0x0000002002057836 */ /* 0x000fc80000000000 */
[----:B------:R-:W-:-:S05]  /*11810*/  @!P2 IMAD.X R6, RZ, RZ, R8, P3 ;  /* 0x000000ffff06a224 */ /* 0x000fca00018e0608 */
[----:B------:R-:W-:-:S04]  /*11820*/  @!P2 LOP3.LUT R7, R7, R6, RZ, 0x3c, !PT ;  /* 0x000000060707a212 */ /* 0x000fc800078e3cff */
[----:B------:R-:W-:-:S04]  /*11830*/  @!P2 LOP3.LUT R6, R7, R6, RZ, 0x3c, !PT ;  /* 0x000000060706a212 */ /* 0x000fc800078e3cff */
[----:B------:R-:W-:-:S05]  /*11840*/  @!P2 LOP3.LUT R7, R7, R6, RZ, 0x3c, !PT ;  /* 0x000000060707a212 */ /* 0x000fca00078e3cff */
        /* <DEDUP_REMOVED lines=45> */
[----:B0-----:R-:W0:Y:S04]  /*11b20*/  SHFL.IDX PT, R6, R0, 0x6, 0x181f ;  /* 0x00d81f0000067f89 */ /* 0x001e2800000e0000 */
[----:B------:R-:W2:Y:S01]  /*11b30*/  SHFL.IDX PT, R0, R0, 0x7, 0x181f ;  /* 0x00f81f0000007f89 */ /* 0x000ea200000e0000 */
[----:B-1----:R-:W-:-:S05]  /*11b40*/  @!P2 LEA R5, P3, R10, R5, 0x1 ;  /* 0x000000050a05a211 */ /* 0x002fca00078608ff */
[----:B0-----:R-:W-:-:S04]  /*11b50*/  @!P2 IMAD.X R6, RZ, RZ, R6, P3 ;  /* 0x000000ffff06a224 */ /* 0x001fc800018e0606 */
[----:B------:R-:W-:Y:S01]  /*11b60*/  @!P2 IMAD.MOV.U32 R7, RZ, RZ, R6 ;  /* 0x000000ffff07a224 */ /* 0x000fe200078e0006 */
[----:B------:R-:W-:-:S05]  /*11b70*/  @!P2 MOV R6, R5 ;  /* 0x000000050006a202 */ /* 0x000fca0000000f00 */
[----:B------:R0:W-:Y:S04]  /*11b80*/  @!P2 LDGSTS.E.BYPASS.LTC128B.128 [R9+0x19400], desc[UR4][R6.64], !P0 ;  /* 0x194000000609afae */ /* 0x0001e8000c101d44 */
[----:B--2---:R0:W-:Y:S02]  /*11b90*/  @!P2 LDGSTS.E.BYPASS.LTC128B.128 [R9+0x1d400], desc[UR4][R6.64+0x80], !P1 ;  /* 0x1d4000800609afae */ /* 0x0041e4000c901d44 */
.L_x_7237:
        /* <DEDUP_REMOVED lines=11> */
[----:B------:R1:W-:Y:S02]  /*11c50*/  LDGSTS.E.BYPASS.LTC128B.128 [R9+0x1dc00], desc[UR4][R2.64+0x80], !P1 ;  /* 0x1dc0008002097fae */ /* 0x0003e4000c901d44 */
.L_x_7123:
[----:B------:R-:W-:Y:S05]  /*11c60*/  BSYNC B0 ;  /* 0x0000000000007941 */ /* 0x000fea0003800000 */
.L_x_7122:
[----:B01----:R-:W2:Y:S01]  /*11c70*/  LDL R9, [R1+0x4] ;  /* 0x0000040001097983 */ /* 0x003ea20000100800 */
[----:B------:R-:W-:Y:S01]  /*11c80*/  PLOP3.LUT P0, PT, PT, PT, PT, 0x80, 0x0 ;  /* 0x000000000000781c */ /* 0x000fe20003f0f070 */
[----:B------:R-:W-:Y:S01]  /*11c90*/  NOP ;  /* 0x0000000000007918 */ /* 0x000fe20000000000 */
[----:B--2---:R-:W-:-:S11]  /*11ca0*/  VIADD R6, R9, 0x34800 ;  /* 0x0003480009067836 */ /* 0x004fd60000000000 */
.L_x_7124:
        /* <DEDUP_REMOVED lines=19> */
.L_x_7238:
[----:B------:R-:W-:Y:S05]  /*11de0*/  BSYNC B0 ;  /* 0x0000000000007941 */ /* 0x000fea0003800000 */
.L_x_7125:
        /* <DEDUP_REMOVED lines=11> */
[----:B------:R-:W-:Y:S02]  /*11ea0*/  ISETP.NE.U32.AND P0, PT, R0, 0x1, PT ;  /* 0x000000010000780c */ /* 0x000fe40003f05070 */
[----:B------:R-:W-:-:S11]  /*11eb0*/  IADD3 R0, R2, -0x2, RZ ;  /* 0xfffffffe02007810 */ /* 0x000fd60007ffe0ff */
        /* <DEDUP_REMOVED lines=21> */
[----:B------:R-:W-:Y:S01]  /*12010*/  ULDC.64 UR8, c[0x0][0x208] ;  /* 0x0000820000087ab9 */ /* 0x000fe20000000a00 */
        /* <DEDUP_REMOVED lines=15> */
.L_x_7133:
[----:B------:R-:W2:Y:S01]  /*12110*/  LDL R2, [R1+0x4] ;  /* 0x0000040001027983 */ /* 0x000ea20000100800 */
[----:B------:R-:W-:Y:S01]  /*12120*/  BSSY B3, `(.L_x_7134) ;  /* 0x0000005000037945 */ /* 0x000fe20003800000 */
[----:B--2---:R-:W-:Y:S01]  /*12130*/  IMAD R3, R7, 0x8, R2 ;  /* 0x0000000807037824 */ /* 0x004fe200078e0202 */
[----:B------:R-:W-:-:S04]  /*12140*/  SHF.L.U32 R2, R10, 0x1f, RZ ;  /* 0x0000001f0a027819 */ /* 0x000fc800000006ff */
[----:B------:R-:W1:Y:S02]  /*12150*/  SYNCS.PHASECHK.TRANS64.TRYWAIT P0, [R3+URZ+0x34840], R2 ;  /* 0x03484002030075a7 */ /* 0x000e64000800017f */
[----:B-1----:R-:W-:Y:S05]  /*12160*/  @!P0 BRA `(.L_x_7135) ;  /* 0x0000003c00cc8947 */ /* 0x002fea0003800000 */
.L_x_7239:
[----:B------:R-:W-:Y:S05]  /*12170*/  BSYNC B3 ;  /* 0x0000000000037941 */ /* 0x000fea0003800000 */
.L_x_7134:
        /* <DEDUP_REMOVED lines=12> */
.L_x_7137:
[----:B------:R-:W-:Y:S05]  /*12240*/  BSYNC B3 ;  /* 0x0000000000037941 */ /* 0x000fea0003800000 */
.L_x_7136:
        /* <DEDUP_REMOVED lines=13> */
.L_x_7138:
        /* <DEDUP_REMOVED lines=16> */
.L_x_7139:
        /* <DEDUP_REMOVED lines=17> */
.L_x_7240:
[----:B------:R-:W-:Y:S05]  /*12530*/  BSYNC B3 ;  /* 0x0000000000037941 */ /* 0x000fea0003800000 */
.L_x_7140:
[----:B------:R1:W5:Y:S04]  /*12540*/  LDL R17, [R1+0x4] ;  /* 0x0000040001117983 */ /* 0x0003680000100800 */
[----:B------:R1:W5:Y:S01]  /*12550*/  LDL R15, [R1+0x8] ;  /* 0x00000800010f7983 */ /* 0x0003620000100800 */
[----:B------:R-:W-:Y:S01]  /*12560*/  BSSY B3, `(.L_x_7142) ;  /* 0x000000c000037945 */ /* 0x000fe20003800000 */
[----:B------:R-:W-:Y:S02]  /*12570*/  IMAD.MOV.U32 R12, RZ, RZ, 0x0 ;  /* 0x00000000ff0c7424 */ /* 0x000fe400078e00ff */
[----:B------:R-:W-:Y:S01]  /*12580*/  IMAD.MOV.U32 R13, RZ, RZ, 0x14f00000 ;  /* 0x14f00000ff0d7424 */ /* 0x000fe200078e00ff */
[----:B------:R-:W-:Y:S06]  /*12590*/  @P1 BRA `(.L_x_7143) ;  /* 0x0000000000201947 */ /* 0x000fec0003800000 */
[----:B------:R-:W2:Y:S01]  /*125a0*/  S2R R5, SR_TID.X ;  /* 0x0000000000057919 */ /* 0x000ea20000002100 */
[----:B0----5:R-:W-:Y:S02]  /*125b0*/  IMAD R2, R15, 0x8, R17 ;  /* 0x000000080f027824 */ /* 0x021fe400078e0211 */
[----:B------:R-:W-:-:S04]  /*125c0*/  IMAD.MOV.U32 R3, RZ, RZ, 0xb000 ;  /* 0x0000b000ff037424 */ /* 0x000fc800078e00ff */
[----:B------:R3:W-:Y:S01]  /*125d0*/  SYNCS.ARRIVE.TRANS64 RZ, [R2+URZ+0x34850], R3 ;  /* 0x0348500302ff79a7 */ /* 0x0007e2000800003f */
[----:B--2---:R-:W-:-:S04]  /*125e0*/  LOP3.LUT R5, R5, 0x1f, RZ, 0xc0, !PT ;  /* 0x0000001f05057812 */ /* 0x004fc800078ec0ff */
[----:B------:R-:W-:-:S13]  /*125f0*/  ISETP.NE.AND P0, PT, R5, RZ, PT ;  /* 0x000000ff0500720c */ /* 0x000fda0003f05270 */
[----:B---3--:R-:W-:Y:S05]  /*12600*/  @!P0 BRA `(.L_x_7143) ;  /* 0x0000000000048947 */ /* 0x008fea0003800000 */
[----:B------:R-:W-:Y:S01]  /*12610*/  BPT.TRAP 0x1 ;  /* 0x000000040000795c */ /* 0x000fe20000300000 */
.L_x_7143:
[----:B------:R-:W-:Y:S05]  /*12620*/  BSYNC B3 ;  /* 0x0000000000037941 */ /* 0x000fea0003800000 */
.L_x_7142:
[----:B------:R-:W2:Y:S04]  /*12630*/  LDL R8, [R1+0x18] ;  /* 0x0000180001087983 */ /* 0x000ea80000100800 */
[----:B0-----:R-:W2:Y:S01]  /*12640*/  LDL.LU R3, [R1+0x14] ;  /* 0x0000140001037983 */ /* 0x001ea20000300800 */
[----:B------:R-:W-:Y:S01]  /*12650*/  R2UR UR10, R11 ;  /* 0x000000000b0a72ca */ /* 0x000fe200000e0000 */
[C-C-:B-----5:R-:W-:Y:S01]  /*12660*/  IMAD R5, R15.reuse, 0x8, R17.reuse ;  /* 0x000000080f057824 */ /* 0x160fe200078e0211 */
[----:B------:R-:W-:Y:S01]  /*12670*/  R2UR UR6, R12 ;  /* 0x000000000c0672ca */ /* 0x000fe200000e0000 */
[----:B------:R-:W-:Y:S01]  /*12680*/  IMAD R2, R15, 0xb000, R17 ;  /* 0x0000b0000f027824 */ /* 0x000fe200078e0211 */
[----:B------:R-:W-:Y:S01]  /*12690*/  R2UR UR7, R13 ;  /* 0x000000000d0772ca */ /* 0x000fe200000e0000 */
[----:B------:R-:W-:Y:S01]  /*126a0*/  UIADD3 UR4, UP0, UR36, 0x470, URZ ;  /* 0x0000047024047890 */ /* 0x000fe2000ff1e03f */
[----:B------:R-:W-:-:S02]  /*126b0*/  PLOP3.LUT P0, PT, PT, PT, PT, 0x80, 0x0 ;  /* 0x000000000000781c */ /* 0x000fc40003f0f070 */
[----:B------:R-:W-:Y:S01]  /*126c0*/  IADD3 R5, R5, 0x34850, RZ ;  /* 0x0003485005057810 */ /* 0x000fe20007ffe0ff */
[----:B------:R-:W-:Y:S01]  /*126d0*/  UIADD3.X UR5, URZ, UR37, URZ, UP0, !UPT ;  /* 0x000000253f057290 */ /* 0x000fe200087fe43f */
[----:B--2---:R-:W-:Y:S02]  /*126e0*/  IMAD R3, R3, 0xb0, R8 ;  /* 0x000000b003037824 */ /* 0x004fe400078e0208 */
[----:B------:R-:W-:-:S09]  /*126f0*/  VIADD R8, R2, 0x400 ;  /* 0x0000040002087836 */ /* 0x000fd20000000000 */
.L_x_7144:
        /* <DEDUP_REMOVED lines=16> */
.L_x_7145:
        /* <DEDUP_REMOVED lines=13> */
.L_x_7132:
[----:B------:R-:W-:Y:S05]  /*128d0*/  BSYNC B1 ;  /* 0x0000000000017941 */ /* 0x000fea0003800000 */
.L_x_7131:
[----:B0-----:R-:W2:Y:S04]  /*128e0*/  LDL.LU R0, [R1+0x30] ;  /* 0x0000300001007983 */ /* 0x001ea80000300800 */
[----:B------:R0:W-:Y:S04]  /*128f0*/  STL [R1+0x8], R7 ;  /* 0x0000080701007387 */ /* 0x0001e80000100800 */
[----:B------:R0:W-:Y:S02]  /*12900*/  STL [R1+0x10], R10 ;  /* 0x0000100a01007387 */ /* 0x0001e40000100800 */
[----:B0-2---:R-:W-:-:S07]  /*12910*/  VIADD R0, R0, 0xfffffffd ;  /* 0xfffffffd00007836 */ /* 0x005fce0000000000 */
.L_x_7130:
[----:B------:R-:W-:Y:S05]  /*12920*/  BSYNC B2 ;  /* 0x0000000000027941 */ /* 0x000fea0003800000 */
.L_x_7129:
[----:B------:R-:W2:Y:S01]  /*12930*/  LDL.LU R2, [R1+0x2c] ;  /* 0x00002c0001027983 */ /* 0x000ea20000300800 */
[----:B------:R-:W-:-:S05]  /*12940*/  IMAD.MOV R9, RZ, RZ, -R9 ;  /* 0x000000ffff097224 */ /* 0x000fca00078e0a09 */
[----:B--2---:R-:W-:-:S13]  /*12950*/  ISETP.NE.AND P0, PT, R2, R9, PT ;  /* 0x000000090200720c */ /* 0x004fda0003f05270 */
[----:B------:R-:W-:Y:S05]  /*12960*/  @!P0 BRA `(.L_x_7128) ;  /* 0x0000001400088947 */ /* 0x000fea0003800000 */
[----:B------:R0:W5:Y:S02]  /*12970*/  LDL R8, [R1] ;  /* 0x0000000001087983 */ /* 0x0001640000100800 */
.L_x_7176:
        /* <DEDUP_REMOVED lines=37> */
.L_x_7148:
[----:B------:R-:W3:Y:S01]  /*12bd0*/  LDL R2, [R1+0x4] ;  /* 0x0000040001027983 */ /* 0x000ee20000100800 */
[----:B------:R-:W-:Y:S01]  /*12be0*/  BSSY B2, `(.L_x_7149) ;  /* 0x0000005000027945 */ /* 0x000fe20003800000 */
[----:B---3--:R-:W-:Y:S01]  /*12bf0*/  IMAD R3, R4, 0x8, R2 ;  /* 0x0000000804037824 */ /* 0x008fe200078e0202 */
[----:B------:R-:W-:-:S04]  /*12c00*/  SHF.L.U32 R2, R5, 0x1f, RZ ;  /* 0x0000001f05027819 */ /* 0x000fc800000006ff */
[----:B------:R-:W3:Y:S02]  /*12c10*/  SYNCS.PHASECHK.TRANS64.TRYWAIT P0, [R3+URZ+0x34840], R2 ;  /* 0x03484002030075a7 */ /* 0x000ee4000800017f */
[----:B---3--:R-:W-:Y:S05]  /*12c20*/  @!P0 BRA `(.L_x_7150) ;  /* 0x0000003400448947 */ /* 0x008fea0003800000 */
.L_x_7241:
[----:B------:R-:W-:Y:S05]  /*12c30*/  BSYNC B2 ;  /* 0x0000000000027941 */ /* 0x000fea0003800000 */
.L_x_7149:
        /* <DEDUP_REMOVED lines=12> */
.L_x_7152:
[----:B------:R-:W-:Y:S05]  /*12d00*/  BSYNC B2 ;  /* 0x0000000000027941 */ /* 0x000fea0003800000 */
.L_x_7151:
[----:B---3--:R-:W2:Y:S04]  /*12d10*/  LDL R2, [R1+0x4] ;  /* 0x0000040001027983 */ /* 0x008ea80000100800 */
[----:B------:R-:W3:Y:S01]  /*12d20*/  LDL R9, [R1+0x18] ;  /* 0x0000180001097983 */ /* 0x000ee20000100800 */
        /* <DEDUP_REMOVED lines=11> */
.L_x_7153:
        /* <DEDUP_REMOVED lines=16> */
.L_x_7154:
        /* <DEDUP_REMOVED lines=17> */
.L_x_7242:
[----:B------:R-:W-:Y:S05]  /*12ff0*/  BSYNC B2 ;  /* 0x0000000000027941 */ /* 0x000fea0003800000 */
.L_x_7155:
        /* <DEDUP_REMOVED lines=11> */
.L_x_7158:
[----:B------:R-:W-:Y:S05]  /*130b0*/  BSYNC B2 ;  /* 0x0000000000027941 */ /* 0x000fea0003800000 */
.L_x_7157:
        /* <DEDUP_REMOVED lines=14> */
.L_x_7159:
        /* <DEDUP_REMOVED lines=16> */
.L_x_7160:
        /* <DEDUP_REMOVED lines=13> */
.L_x_7147:
[----:B------:R-:W-:Y:S05]  /*13370*/  BSYNC B1 ;  /* 0x0000000000017941 */ /* 0x000fea0003800000 */
.L_x_7146:
        /* <DEDUP_REMOVED lines=25> */
[----:B------:R-:W-:-:S04]  /*13510*/  @P0 SHF.R.U32.HI R2, RZ, R3, R8 ;  /* 0x00000003ff020219 */ /* 0x000fc80000011608 */
[----:B------:R-:W-:-:S05]  /*13520*/  IADD3 R3, -R2, RZ, RZ ;  /* 0x000000ff02037210 */ /* 0x000fca0007ffe1ff */
        /* <DEDUP_REMOVED lines=9> */
.L_x_7163:
[----:B------:R-:W4:Y:S01]  /*135c0*/  LDL R2, [R1+0x4] ;  /* 0x0000040001027983 */ /* 0x000f220000100800 */
[----:B------:R-:W-:Y:S01]  /*135d0*/  SHF.L.U32 R3, R10, 0x1f, RZ ;  /* 0x0000001f0a037819 */ /* 0x000fe200000006ff */
[----:B------:R-:W-:Y:S01]  /*135e0*/  BSSY B2, `(.L_x_7164) ;  /* 0x0000004000027945 */ /* 0x000fe20003800000 */
[----:B----4-:R-:W-:-:S04]  /*135f0*/  IMAD R2, R11, 0x8, R2 ;  /* 0x000000080b027824 */ /* 0x010fc800078e0202 */
[----:B------:R-:W4:Y:S02]  /*13600*/  SYNCS.PHASECHK.TRANS64.TRYWAIT P0, [R2+URZ+0x34840], R3 ;  /* 0x03484003020075a7 */ /* 0x000f24000800017f */
[----:B----4-:R-:W-:Y:S05]  /*13610*/  @!P0 BRA `(.L_x_7165) ;  /* 0x0000002800f08947 */ /* 0x010fea0003800000 */
.L_x_7243:
[----:B------:R-:W-:Y:S05]  /*13620*/  BSYNC B2 ;  /* 0x0000000000027941 */ /* 0x000fea0003800000 */
.L_x_7164:
        /* <DEDUP_REMOVED lines=12> */
.L_x_7167:
[----:B------:R-:W-:Y:S05]  /*136f0*/  BSYNC B2 ;  /* 0x0000000000027941 */ /* 0x000fea0003800000 */
.L_x_7166:
[----:B----4-:R-:W2:Y:S04]  /*13700*/  LDL R2, [R1+0x8] ;  /* 0x0000080001027983 */ /* 0x010ea80000100800 */
[----:B---3--:R-:W3:Y:S04]  /*13710*/  LDL R10, [R1+0x4] ;  /* 0x00000400010a7983 */ /* 0x008ee80000100800 */
[----:B------:R-:W4:Y:S01]  /*13720*/  LDL R9, [R1+0x18] ;  /* 0x0000180001097983 */ /* 0x000f220000100800 */
        /* <DEDUP_REMOVED lines=12> */
.L_x_7168:
        /* <DEDUP_REMOVED lines=13> */
[----:B------:R-:W-:Y:S01]  /*138c0*/  IADD3 R2, R2, 0x23c00, RZ ;  /* 0x00023c0002027810 */ /* 0x000fe20007ffe0ff */
[----:B------:R-:W-:Y:S01]  /*138d0*/  UMOV UR7, 0x14f00000 ;  /* 0x14f0000000077882 */ /* 0x000fe20000000000 */
[----:B------:R-:W-:-:S15]  /*138e0*/  R2UR UR10, R13 ;  /* 0x000000000d0a72ca */ /* 0x000fde00000e0000 */
.L_x_7169:
        /* <DEDUP_REMOVED lines=15> */
.L_x_7244:
[----:B------:R-:W-:Y:S05]  /*139e0*/  BSYNC B2 ;  /* 0x0000000000027941 */ /* 0x000fea0003800000 */
.L_x_7170:
        /* <DEDUP_REMOVED lines=11> */
.L_x_7173:
[----:B------:R-:W-:Y:S05]  /*13aa0*/  BSYNC B2 ;  /* 0x0000000000027941 */ /* 0x000fea0003800000 */
.L_x_7172:
        /* <DEDUP_REMOVED lines=13> */
.L_x_7174:
        /* <DEDUP_REMOVED lines=16> */
.L_x_7175:
        /* <DEDUP_REMOVED lines=13> */
.L_x_7162:
[----:B------:R-:W-:Y:S05]  /*13d50*/  BSYNC B1 ;  /* 0x0000000000017941 */ /* 0x000fea0003800000 */
.L_x_7161:
[C---:B------:R-:W-:Y:S01]  /*13d60*/  ISETP.GT.AND P0, PT, R0.reuse, 0x1, PT ;  /* 0x000000010000780c */ /* 0x040fe20003f04270 */
[----:B------:R-:W-:-:S12]  /*13d70*/  VIADD R0, R0, 0xfffffffe ;  /* 0xfffffffe00007836 */ /* 0x000fd80000000000 */
[----:B------:R-:W-:Y:S05]  /*13d80*/  @P0 BRA `(.L_x_7176) ;  /* 0xffffffe800fc0947 */ /* 0x000fea000383ffff */
.L_x_7128:
[----:B------:R-:W-:Y:S05]  /*13d90*/  BSYNC B0 ;  /* 0x0000000000007941 */ /* 0x000fea0003800000 */
.L_x_7127:
        /* <DEDUP_REMOVED lines=18> */
.L_x_7178:
[----:B------:R-:W-:Y:S05]  /*13ec0*/  BSYNC B0 ;  /* 0x0000000000007941 */ /* 0x000fea0003800000 */
.L_x_7177:
        /* <DEDUP_REMOVED lines=8> */
[----:B------:R-:W-:-:S02]  /*13f50*/  ISETP.NE.AND P1, PT, R3, RZ, PT ;  /* 0x000000ff0300720c */ /* 0x000fc40003f25270 */
[----:B--2---:R-:W-:Y:S02]  /*13f60*/  LEA R2, R2, R4, 0x3 ;  /* 0x0000000402027211 */ /* 0x004fe400078e18ff */
[----:B---3--:R-:W-:-:S04]  /*13f70*/  SHF.L.U32 R0, R0, 0x1f, RZ ;  /* 0x0000001f00007819 */ /* 0x008fc800000006ff */
[----:B------:R-:W0:Y:S02]  /*13f80*/  SYNCS.PHASECHK.TRANS64.TRYWAIT P0, [R2+URZ+0x34860], R0 ;  /* 0x03486000020075a7 */ /* 0x000e24000800017f */
[----:B0-----:R-:W-:Y:S05]  /*13f90*/  @!P0 BRA `(.L_x_7182) ;  /* 0x0000002000b88947 */ /* 0x001fea0003800000 */
.L_x_7245:
[----:B------:R-:W-:Y:S05]  /*13fa0*/  BSYNC B1 ;  /* 0x0000000000017941 */ /* 0x000fea0003800000 */
.L_x_7181:
        /* <DEDUP_REMOVED lines=9> */
.L_x_7184:
[----:B------:R-:W-:Y:S05]  /*14040*/  BSYNC B1 ;  /* 0x0000000000017941 */ /* 0x000fea0003800000 */
.L_x_7183:
[----:B------:R-:W2:Y:S04]  /*14050*/  LDL R5, [R1+0x4] ;  /* 0x0000040001057983 */ /* 0x000ea80000100800 */
[----:B0-----:R-:W2:Y:S04]  /*14060*/  LDL R0, [R1+0x8] ;  /* 0x0000080001007983 */ /* 0x001ea80000100800 */
[----:B------:R-:W3:Y:S04]  /*14070*/  LDL.LU R4, [R1+0x18] ;  /* 0x0000180001047983 */ /* 0x000ee80000300800 */
        /* <DEDUP_REMOVED lines=9> */
[----:B---3--:R-:W-:Y:S02]  /*14110*/  IMAD R3, R3, 0xb0, R4 ;  /* 0x000000b003037824 */ /* 0x008fe400078e0204 */
[----:B------:R-:W-:-:S07]  /*14120*/  VIADD R4, R0, 0x400 ;  /* 0x0000040000047836 */ /* 0x000fce0000000000 */
.L_x_7185:
        /* <DEDUP_REMOVED lines=16> */
.L_x_7186:
        /* <DEDUP_REMOVED lines=11> */
.L_x_7180:
[----:B------:R-:W-:Y:S05]  /*142e0*/  BSYNC B0 ;  /* 0x0000000000007941 */ /* 0x000fea0003800000 */
.L_x_7179:
        /* <DEDUP_REMOVED lines=9> */
.L_x_7107:
[----:B------:R-:W-:Y:S05]  /*14380*/  BSYNC B7 ;  /* 0x0000000000077941 */ /* 0x000fea0003800000 */
.L_x_7105:
        /* <DEDUP_REMOVED lines=9> */
[----:B------:R2:W3:Y:S04]  /*14420*/  LDS.128 R16, [R0+0x348d0] ;  /* 0x0348d00000107984 */ /* 0x0004e80000000c00 */
[----:B------:R2:W-:Y:S01]  /*14430*/  STL [R1+0x4], R0 ;  /* 0x0000040001007387 */ /* 0x0005e20000100800 */
[----:B------:R-:W-:Y:S06]  /*14440*/  BAR.ARV 0x4, 0x180 ;  /* 0x0106000000007b1d */ /* 0x000fec0000002000 */
[----:B------:R-:W-:Y:S05]  /*14450*/  BRA `(.L_x_7188) ;  /* 0x0000000800507947 */ /* 0x000fea0003800000 */
.L_x_7187:
[----:B------:R-:W1:Y:S01]  /*14460*/  S2R R0, SR_TID.X ;  /* 0x0000000000007919 */ /* 0x000e620000002100 */
[----:B------:R-:W-:Y:S01]  /*14470*/  UMOV UR4, 0xffffffff ;  /* 0xffffffff00047882 */ /* 0x000fe20000000000 */
[----:B-1--4-:R-:W-:-:S04]  /*14480*/  LOP3.LUT R7, R0, 0x1f, RZ, 0xc0, !PT ;  /* 0x0000001f00077812 */ /* 0x012fc800078ec0ff */
        /* <DEDUP_REMOVED lines=14> */
[----:B0-----:R-:W-:Y:S01]  /*14570*/  IMAD.MOV.U32 R2, RZ, RZ, RZ ;  /* 0x000000ffff027224 */ /* 0x001fe200078e00ff */
[----:B--2---:R-:W-:Y:S02]  /*14580*/  @!P1 MOV R2, R3 ;  /* 0x0000000300029202 */ /* 0x004fe40000000f00 */
[----:B------:R-:W-:-:S03]  /*14590*/  ISETP.NE.AND P1, PT, R7, RZ, PT ;  /* 0x000000ff0700720c */ /* 0x000fc60003f25270 */
        /* <DEDUP_REMOVED lines=17> */
.L_x_7255:
[----:B------:R-:W-:Y:S02]  /*146b0*/  ULDC UR4, c[0x0][0xc38] ;  /* 0x00030e0000047ab9 */ /* 0x000fe40000000800 */
[----:B0-----:R-:W-:-:S04]  /*146c0*/  IMAD.U32 R16, RZ, RZ, UR4 ;  /* 0x00000004ff107e24 */ /* 0x001fc8000f8e00ff */
[----:B--2---:R-:W-:-:S04]  /*146d0*/  IMAD R6, R6, R16, RZ ;  /* 0x0000001006067224 */ /* 0x004fc800078e02ff */
[----:B------:R-:W-:-:S05]  /*146e0*/  IMAD.IADD R4, R4, 0x1, R6 ;  /* 0x0000000104047824 */ /* 0x000fca00078e0206 */
[----:B-1----:R-:W-:-:S13]  /*146f0*/  ISETP.GT.AND P6, PT, R4, R0, PT ;  /* 0x000000000400720c */ /* 0x002fda0003fc4270 */
[----:B------:R-:W-:Y:S05]  /*14700*/  @P6 BRA `(.L_x_7190) ;  /* 0x0000000000a06947 */ /* 0x000fea0003800000 */
.L_x_7195:
[----:B0-----:R-:W0:Y:S01]  /*14710*/  LDC R2, c[0x0][0xc3c] ;  /* 0x00030f00ff027b82 */ /* 0x001e220000000800 */
[----:B------:R-:W-:-:S05]  /*14720*/  VIADD R19, R19, 0x1f ;  /* 0x0000001f13137836 */ /* 0x000fca0000000000 */
[----:B0-----:R-:W-:-:S13]  /*14730*/  ISETP.GE.AND P6, PT, R19, R2, PT ;  /* 0x000000021300720c */ /* 0x001fda0003fc6270 */
[----:B------:R-:W-:Y:S05]  /*14740*/  @P6 BRA `(.L_x_7191) ;  /* 0x0000000400486947 */ /* 0x000fea0003800000 */
[----:B------:R-:W0:Y:S01]  /*14750*/  S2R R3, SR_TID.X ;  /* 0x0000000000037919 */ /* 0x000e220000002100 */
[----:B------:R-:W-:Y:S01]  /*14760*/  BSSY B0, `(.L_x_7192) ;  /* 0x000000a000007945 */ /* 0x000fe20003800000 */
[----:B0-----:R-:W-:-:S04]  /*14770*/  LOP3.LUT R3, R3, 0x1f, RZ, 0xc0, !PT ;  /* 0x0000001f03037812 */ /* 0x001fc800078ec0ff */
[----:B------:R-:W-:-:S04]  /*14780*/  IADD3 R5, R19, R3, RZ ;  /* 0x0000000313057210 */ /* 0x000fc80007ffe0ff */
[----:B------:R-:W-:Y:S01]  /*14790*/  ISETP.GE.OR P6, PT, R5, R2, !P0 ;  /* 0x000000020500720c */ /* 0x000fe200047c6670 */
[----:B------:R-:W-:-:S12]  /*147a0*/  IMAD.MOV.U32 R2, RZ, RZ, RZ ;  /* 0x000000ffff027224 */ /* 0x000fd800078e00ff */
[----:B------:R-:W-:Y:S05]  /*147b0*/  @P6 BRA `(.L_x_7193) ;  /* 0x0000000000106947 */ /* 0x000fea0003800000 */
[----:B------:R-:W0:Y:S01]  /*147c0*/  LDC.64 R2, c[0x0][0xc80] ;  /* 0x00032000ff027b82 */ /* 0x000e220000000a00 */
[----:B------:R-:W-:Y:S01]  /*147d0*/  ULDC.64 UR4, c[0x0][0x208] ;  /* 0x0000820000047ab9 */ /* 0x000fe20000000a00 */
[----:B0-----:R-:W-:-:S06]  /*147e0*/  IMAD.WIDE R2, R5, 0x4, R2 ;  /* 0x0000000405027825 */ /* 0x001fcc00078e0202 */
[----:B------:R0:W5:Y:S02]  /*147f0*/  LDG.E R2, desc[UR4][R2.64] ;  /* 0x0000000402027981 */ /* 0x000164000c1e1900 */
.L_x_7193:
[----:B------:R-:W-:Y:S05]  /*14800*/  BSYNC B0 ;  /* 0x0000000000007941 */ /* 0x000fea0003800000 */
.L_x_7192:
        /* <DEDUP_REMOVED lines=17> */
[----:B------:R0:W1:Y:S02]  /*14920*/  SHFL.IDX PT, R6, R3, 0x1f, 0x1f ;  /* 0x03e01f0003067f89 */ /* 0x00006400000e0000 */
.L_x_7263:
[----:B------:R-:W-:Y:S02]  /*14930*/  ULDC UR4, c[0x0][0xc38] ;  /* 0x00030e0000047ab9 */ /* 0x000fe40000000800 */
[----:B------:R-:W-:-:S04]  /*14940*/  IMAD.U32 R16, RZ, RZ, UR4 ;  /* 0x00000004ff107e24 */ /* 0x000fc8000f8e00ff */
[----:B-1----:R-:W-:-:S04]  /*14950*/  IMAD R6, R6, R16, RZ ;  /* 0x0000001006067224 */ /* 0x002fc800078e02ff */
[----:B------:R-:W-:-:S05]  /*14960*/  IMAD.IADD R4, R6, 0x1, R4 ;  /* 0x0000000106047824 */ /* 0x000fca00078e0204 */
[----:B------:R-:W-:-:S13]  /*14970*/  ISETP.GT.AND P6, PT, R4, R0, PT ;  /* 0x000000000400720c */ /* 0x000fda0003fc4270 */
[----:B------:R-:W-:Y:S05]  /*14980*/  @!P6 BRA `(.L_x_7195) ;  /* 0xfffffffc0060e947 */ /* 0x000fea000383ffff */
.L_x_7190:
        /* <DEDUP_REMOVED lines=8> */
.L_x_7267:
[----:B------:R-:W-:Y:S01]  /*14a10*/  ISETP.NE.AND P0, PT, R5, RZ, PT ;  /* 0x000000ff0500720c */ /* 0x000fe20003f05270 */
[----:B-1----:R-:W-:-:S12]  /*14a20*/  IMAD.MOV.U32 R2, RZ, RZ, RZ ;  /* 0x000000ffff027224 */ /* 0x002fd800078e00ff */
[----:B------:R-:W-:Y:S05]  /*14a30*/  @!P0 BRA `(.L_x_7197) ;  /* 0x0000000000108947 */ /* 0x000fea0003800000 */
[----:B------:R-:W-:Y:S01]  /*14a40*/  UMOV UR4, 0xffffffff ;  /* 0xffffffff00047882 */ /* 0x000fe20000000000 */
[----:B------:R-:W-:Y:S02]  /*14a50*/  VIADD R12, R4, 0xffffffff ;  /* 0xffffffff040c7836 */ /* 0x000fe40000000000 */
[----:B------:R-:W-:Y:S05]  /*14a60*/  BRA.DIV UR4, `(.L_x_7198) ;  /* 0x0000002204607947 */ /* 0x000fea000b800000 */
[----:B------:R1:W3:Y:S02]  /*14a70*/  SHFL.IDX PT, R2, R3, R12, 0x1f ;  /* 0x00001f0c03027589 */ /* 0x0002e400000e0000 */
.L_x_7197:
        /* <DEDUP_REMOVED lines=31> */
.L_x_7191:
[----:B------:R-:W-:Y:S01]  /*14c70*/  UMOV UR4, URZ ;  /* 0x0000003f00047c82 */ /* 0x000fe20008000000 */
[----:B------:R-:W-:Y:S01]  /*14c80*/  UMOV UR5, URZ ;  /* 0x0000003f00057c82 */ /* 0x000fe20008000000 */
[----:B------:R-:W-:Y:S01]  /*14c90*/  ULDC UR6, c[0x0][0xc3c] ;  /* 0x00030f0000067ab9 */ /* 0x000fe20000000800 */
[----:B------:R-:W-:Y:S01]  /*14ca0*/  IMAD.MOV.U32 R16, RZ, RZ, R0 ;  /* 0x000000ffff107224 */ /* 0x000fe200078e0000 */
[----:B------:R-:W-:Y:S01]  /*14cb0*/  MOV R19, UR6 ;  /* 0x0000000600137c02 */ /* 0x000fe20008000f00 */
[----:B------:R-:W-:Y:S02]  /*14cc0*/  IMAD.U32 R17, RZ, RZ, UR4 ;  /* 0x00000004ff117e24 */ /* 0x000fe4000f8e00ff */
[----:B------:R-:W-:-:S07]  /*14cd0*/  IMAD.U32 R18, RZ, RZ, UR5 ;  /* 0x00000005ff127e24 */ /* 0x000fce000f8e00ff */
.L_x_7199:
[----:B------:R0:W2:Y:S01]  /*14ce0*/  LDL R2, [R1+0x4] ;  /* 0x0000040001027983 */ /* 0x0000a20000100800 */
[----:B------:R-:W1:Y:S01]  /*14cf0*/  S2R R0, SR_TID.X ;  /* 0x0000000000007919 */ /* 0x000e620000002100 */
[----:B------:R-:W-:Y:S05]  /*14d00*/  WARPSYNC.ALL ;  /* 0x0000000000007948 */ /* 0x000fea0003800000 */
[----:B-1----:R-:W-:Y:S01]  /*14d10*/  LOP3.LUT R0, R0, 0x1f, RZ, 0xc0, !PT ;  /* 0x0000001f00007812 */ /* 0x002fe200078ec0ff */
        /* <DEDUP_REMOVED lines=8> */
.L_x_7188:
[----:B------:R-:W-:Y:S02]  /*14da0*/  ULDC UR4, c[0x0][0xc3c] ;  /* 0x00030f0000047ab9 */ /* 0x000fe40000000800 */
[----:B---3--:R-:W-:-:S13]  /*14db0*/  ISETP.GE.AND P0, PT, R19, UR4, PT ;  /* 0x0000000413007c0c */ /* 0x008fda000bf06270 */
[----:B------:R-:W-:Y:S05]  /*14dc0*/  @!P0 BRA `(.L_x_7200) ;  /* 0xffffffb000488947 */ /* 0x000fea000383ffff */
[----:B------:R-:W-:Y:S05]  /*14dd0*/  BSYNC B8 ;  /* 0x0000000000087941 */ /* 0x000fea0003800000 */
.L_x_7101:
[----:B--2---:R-:W2:Y:S01]  /*14de0*/  LDL.LU R0, [R1+0x50] ;  /* 0x0000500001007983 */ /* 0x004ea20000300800 */
[----:B------:R-:W-:Y:S01]  /*14df0*/  BSSY B0, `(.L_x_7201) ;  /* 0x000000b000007945 */ /* 0x000fe20003800000 */
[----:B------:R-:W3:Y:S01]  /*14e00*/  S2R R5, SR_CgaCtaId ;  /* 0x0000000000057919 */ /* 0x000ee20000008800 */
[----:B--2---:R-:W-:-:S05]  /*14e10*/  VIADD R0, R0, 0x1 ;  /* 0x0000000100007836 */ /* 0x004fca0000000000 */
[----:B0-----:R-:W-:-:S04]  /*14e20*/  LEA.HI R2, R0, R0, RZ, 0x1 ;  /* 0x0000000000027211 */ /* 0x001fc800078f08ff */
[----:B------:R-:W-:-:S05]  /*14e30*/  LOP3.LUT R3, R2, 0xfffffffe, RZ, 0xc0, !PT ;  /* 0xfffffffe02037812 */ /* 0x000fca00078ec0ff */
[----:B------:R-:W-:Y:S01]  /*14e40*/  IMAD.IADD R3, R0, 0x1, -R3 ;  /* 0x0000000100037824 */ /* 0x000fe200078e0a03 */
[----:B------:R-:W-:-:S04]  /*14e50*/  MOV R0, 0x400 ;  /* 0x0000040000007802 */ /* 0x000fc80000000f00 */
[----:B---3--:R-:W-:Y:S02]  /*14e60*/  LEA R0, R5, R0, 0x18 ;  /* 0x0000000005007211 */ /* 0x008fe400078ec0ff */
[----:B------:R-:W-:-:S04]  /*14e70*/  SHF.L.U32 R3, R3, 0x1f, RZ ;  /* 0x0000001f03037819 */ /* 0x000fc800000006ff */
[----:B------:R-:W0:Y:S02]  /*14e80*/  SYNCS.PHASECHK.TRANS64.TRYWAIT P0, [R0+URZ+0x34820], R3 ;  /* 0x03482003000075a7 */ /* 0x000e24000800017f */
[----:B0-----:R-:W-:Y:S05]  /*14e90*/  @!P0 BRA `(.L_x_7202) ;  /* 0x0000001c007c8947 */ /* 0x001fea0003800000 */
.L_x_7270:
[----:B------:R-:W-:Y:S05]  /*14ea0*/  BSYNC B0 ;  /* 0x0000000000007941 */ /* 0x000fea0003800000 */
.L_x_7201:
[----:B------:R-:W-:-:S03]  /*14eb0*/  UMOV UR4, 0xffffffff ;  /* 0xffffffff00047882 */ /* 0x000fc60000000000 */
[----:B------:R-:W-:Y:S05]  /*14ec0*/  BRA.DIV UR4, `(.L_x_7203) ;  /* 0x0000001e04847947 */ /* 0x000fea000b800000 */
[----:B------:R-:W2:Y:S02]  /*14ed0*/  S2R R2, SR_TID.X ;  /* 0x0000000000027919 */ /* 0x000ea40000002100 */
[----:B--2---:R-:W-:-:S04]  /*14ee0*/  SHF.R.U32.HI R2, RZ, 0x5, R2 ;  /* 0x00000005ff027819 */ /* 0x004fc80000011602 */
[----:B------:R-:W-:-:S05]  /*14ef0*/  LOP3.LUT R2, R2, 0x3, RZ, 0xc0, !PT ;  /* 0x0000000302027812 */ /* 0x000fca00078ec0ff */
[----:B------:R2:W3:Y:S02]  /*14f00*/  SHFL.IDX PT, R14, R2, RZ, 0x1f ;  /* 0x00001fff020e7589 */ /* 0x0004e400000e0000 */
.L_x_7273:
[----:B---3--:R-:W-:Y:S01]  /*14f10*/  ISETP.NE.AND P0, PT, R14, RZ, PT ;  /* 0x000000ff0e00720c */ /* 0x008fe20003f05270 */
[----:B------:R-:W-:-:S12]  /*14f20*/  BSSY B0, `(.L_x_7204) ;  /* 0x0000027000007945 */ /* 0x000fd80003800000 */
[----:B------:R-:W-:Y:S05]  /*14f30*/  @P0 BRA `(.L_x_7205) ;  /* 0x0000000000940947 */ /* 0x000fea0003800000 */
[----:B------:R-:W-:-:S03]  /*14f40*/  UMOV UR4, 0xffffffff ;  /* 0xffffffff00047882 */ /* 0x000fc60000000000 */
[----:B------:R-:W-:Y:S05]  /*14f50*/  BRA.DIV UR4, `(.L_x_7206) ;  /* 0x0000001e04947947 */ /* 0x000fea000b800000 */
[----:B------:R-:W-:-:S13]  /*14f60*/  ELECT P6, URZ, PT ;  /* 0x00000000003f782f */ /* 0x000fda00038c0000 */
.L_x_7276:
[----:B------:R-:W-:Y:S05]  /*14f70*/  @!P6 BRA `(.L_x_7205) ;  /* 0x000000000084e947 */ /* 0x000fea0003800000 */
[----:B--2---:R-:W2:Y:S02]  /*14f80*/  LDL.LU R2, [R1+0x5c] ;  /* 0x00005c0001027983 */ /* 0x004ea40000300800 */
[----:B--2---:R-:W-:-:S04]  /*14f90*/  LOP3.LUT R2, R2, 0x2, RZ, 0xfc, !PT ;  /* 0x0000000202027812 */ /* 0x004fc800078efcff */
[----:B------:R-:W-:-:S13]  /*14fa0*/  ISETP.NE.AND P2, PT, R2, 0x3, PT ;  /* 0x000000030200780c */ /* 0x000fda0003f45270 */
[----:B------:R-:W-:Y:S05]  /*14fb0*/  @!P2 BRA `(.L_x_7207) ;  /* 0x000000000004a947 */ /* 0x000fea0003800000 */
[----:B------:R-:W-:Y:S01]  /*14fc0*/  BPT.TRAP 0x1 ;  /* 0x000000040000795c */ /* 0x000fe20000300000 */
.L_x_7207:
        /* <DEDUP_REMOVED lines=14> */
.L_x_7277:
[----:B------:R-:W1:Y:S02]  /*150b0*/  SYNCS.PHASECHK.TRANS64.TRYWAIT P0, [R7+URZ], R2 ;  /* 0x00000002070075a7 */ /* 0x000e64000800017f */
[----:B-1----:R-:W-:Y:S05]  /*150c0*/  @!P0 BRA `(.L_x_7209) ;  /* 0x0000001c006c8947 */ /* 0x002fea0003800000 */
.L_x_7278:
[----:B------:R-:W-:Y:S05]  /*150d0*/  @!P2 BRA `(.L_x_7210) ;  /* 0x000000000004a947 */ /* 0x000fea0003800000 */
[----:B------:R-:W-:Y:S01]  /*150e0*/  BPT.TRAP 0x1 ;  /* 0x000000040000795c */ /* 0x000fe20000300000 */
.L_x_7210:
[----:B------:R-:W2:Y:S01]  /*150f0*/  LDL.LU R4, [R1+0x8] ;  /* 0x0000080001047983 */ /* 0x000ea20000300800 */
[----:B------:R-:W-:-:S04]  /*15100*/  VIADD R0, R0, 0x34860 ;  /* 0x0003486000007836 */ /* 0x000fc80000000000 */
[----:B--2---:R-:W-:-:S04]  /*15110*/  IMAD R4, R4, 0x8, R0 ;  /* 0x0000000804047824 */ /* 0x004fc800078e0200 */
[----:B------:R-:W2:Y:S02]  /*15120*/  SYNCS.PHASECHK.TRANS64.TRYWAIT P0, [R4+URZ], R5 ;  /* 0x00000005040075a7 */ /* 0x000ea4000800017f */
[----:B--2---:R-:W-:Y:S05]  /*15130*/  @!P0 BRA `(.L_x_7211) ;  /* 0x0000001c00648947 */ /* 0x004fea0003800000 */
.L_x_7279:
[----:B------:R-:W-:-:S07]  /*15140*/  LEA R3, R3, R0, 0x3 ;  /* 0x0000000003037211 */ /* 0x000fce00078e18ff */
.L_x_7212:
[----:B---3--:R3:W4:Y:S02]  /*15150*/  SYNCS.PHASECHK.TRANS64.TRYWAIT P0, [R3+URZ], R2 ;  /* 0x00000002030075a7 */ /* 0x008724000800017f */
[----:B----4-:R-:W-:Y:S05]  /*15160*/  @!P0 NANOSLEEP.SYNCS 0x989680 ;  /* 0x009896800000895d */ /* 0x010fea0003900000 */
[----:B------:R-:W4:Y:S02]  /*15170*/  @!P0 SYNCS.PHASECHK.TRANS64 P0, [R3+URZ], R2 ;  /* 0x00000002030085a7 */ /* 0x000f24000800007f */
[----:B----4-:R-:W-:Y:S05]  /*15180*/  @!P0 BRA `(.L_x_7212) ;  /* 0xfffffffc00f08947 */ /* 0x010fea000383ffff */
.L_x_7205:
[----:B------:R-:W-:Y:S05]  /*15190*/  BSYNC B0 ;  /* 0x0000000000007941 */ /* 0x000fea0003800000 */
.L_x_7204:
[----:B------:R-:W-:Y:S05]  /*151a0*/  EXIT ;  /* 0x000000000000794d */ /* 0x000fea0003800000 */
.L_x_7053:
[----:B0-----:R0:W1:Y:S02]  /*151b0*/  SYNCS.PHASECHK.TRANS64.TRYWAIT P1, [R0+URZ+0x34800], R3 ;  /* 0x03480003000075a7 */ /* 0x001064000802017f */
[----:B-1----:R-:W-:Y:S05]  /*151c0*/  @!P1 NANOSLEEP.SYNCS 0x989680 ;  /* 0x009896800000995d */ /* 0x002fea0003900000 */
[----:B------:R-:W1:Y:S02]  /*151d0*/  @!P1 SYNCS.PHASECHK.TRANS64 P1, [R0+URZ+0x34800], R3 ;  /* 0x03480003000095a7 */ /* 0x000e64000802007f */
[----:B-1----:R-:W-:Y:S05]  /*151e0*/  @!P1 BRA `(.L_x_7053) ;  /* 0xfffffffc00f09947 */ /* 0x002fea000383ffff */
[----:B------:R-:W-:Y:S05]  /*151f0*/  BRA `(.L_x_7213) ;  /* 0xfffffec400007947 */ /* 0x000fea000383ffff */
.L_x_7057:
[----:B-1----:R1:W2:Y:S02]  /*15200*/  SYNCS.PHASECHK.TRANS64.TRYWAIT P2, [R10+URZ+0x34830], R3 ;  /* 0x034830030a0075a7 */ /* 0x0022a4000804017f */
[----:B--2---:R-:W-:Y:S05]  /*15210*/  @!P2 NANOSLEEP.SYNCS 0x989680 ;  /* 0x009896800000a95d */ /* 0x004fea0003900000 */
[----:B------:R-:W2:Y:S02]  /*15220*/  @!P2 SYNCS.PHASECHK.TRANS64 P2, [R10+URZ+0x34830], R3 ;  /* 0x034830030a00a5a7 */ /* 0x000ea4000804007f */
[----:B--2---:R-:W-:Y:S05]  /*15230*/  @!P2 BRA `(.L_x_7057) ;  /* 0xfffffffc00f0a947 */ /* 0x004fea000383ffff */
[----:B------:R-:W-:Y:S05]  /*15240*/  BRA `(.L_x_7056) ;  /* 0xfffffec400247947 */ /* 0x000fea000383ffff */
.L_x_7062:
[----:B-1----:R1:W2:Y:S02]  /*15250*/  SYNCS.PHASECHK.TRANS64.TRYWAIT P2, [R0+URZ+0x34830], R21 ;  /* 0x03483015000075a7 */ /* 0x0022a4000804017f */
[----:B--2---:R-:W-:Y:S05]  /*15260*/  @!P2 NANOSLEEP.SYNCS 0x989680 ;  /* 0x009896800000a95d */ /* 0x004fea0003900000 */
[----:B------:R-:W2:Y:S02]  /*15270*/  @!P2 SYNCS.PHASECHK.TRANS64 P2, [R0+URZ+0x34830], R21 ;  /* 0x034830150000a5a7 */ /* 0x000ea4000804007f */
[----:B--2---:R-:W-:Y:S05]  /*15280*/  @!P2 BRA `(.L_x_7062) ;  /* 0xfffffffc00f0a947 */ /* 0x004fea000383ffff */
[----:B------:R-:W-:Y:S05]  /*15290*/  BRA `(.L_x_7059) ;  /* 0xffffff1c00d87947 */ /* 0x000fea000383ffff */
.L_x_7066:
[----:B-1----:R-:W-:-:S04]  /*152a0*/  IMAD.U32 R15, RZ, RZ, UR6 ;  /* 0x00000006ff0f7e24 */ /* 0x002fc8000f8e00ff */
[----:B------:R1:W2:Y:S03]  /*152b0*/  SYNCS.PHASECHK.TRANS64.TRYWAIT P2, [R15+URZ+0x34850], R0 ;  /* 0x034850000f0075a7 */ /* 0x0002a6000804017f */
[----:B--2---:R-:W-:Y:S05]  /*152c0*/  @!P2 NANOSLEEP.SYNCS 0x989680 ;  /* 0x009896800000a95d */ /* 0x004fea0003900000 */
[----:B------:R-:W2:Y:S02]  /*152d0*/  @!P2 SYNCS.PHASECHK.TRANS64 P2, [R15+URZ+0x34850], R0 ;  /* 0x034850000f00a5a7 */ /* 0x000ea4000804007f */
[----:B--2---:R-:W-:Y:S05]  /*152e0*/  @!P2 BRA `(.L_x_7066) ;  /* 0xfffffffc00eca947 */ /* 0x004fea000383ffff */
[----:B------:R-:W-:Y:S05]  /*152f0*/  BRA `(.L_x_7063) ;  /* 0xffffff4400847947 */ /* 0x000fea000383ffff */
.L_x_7071:
[----:B-1----:R1:W2:Y:S02]  /*15300*/  SYNCS.PHASECHK.TRANS64.TRYWAIT P0, [R8+URZ+0x34850], R3 ;  /* 0x03485003080075a7 */ /* 0x0022a4000800017f */
[----:B--2---:R-:W-:Y:S05]  /*15310*/  @!P0 NANOSLEEP.SYNCS 0x989680 ;  /* 0x009896800000895d */ /* 0x004fea0003900000 */
[----:B------:R-:W2:Y:S02]  /*15320*/  @!P0 SYNCS.PHASECHK.TRANS64 P0, [R8+URZ+0x34850], R3 ;  /* 0x03485003080085a7 */ /* 0x000ea4000800007f */
[----:B--2---:R-:W-:Y:S05]  /*15330*/  @!P0 BRA `(.L_x_7071) ;  /* 0xfffffffc00f08947 */ /* 0x004fea000383ffff */
[----:B------:R-:W-:Y:S05]  /*15340*/  BRA `(.L_x_7070) ;  /* 0xffffff7400287947 */ /* 0x000fea000383ffff */
.L_x_7113:
[----:B------:R-:W1:Y:S01]  /*15350*/  S2R R4, SR_TID.X ;  /* 0x0000000000047919 */ /* 0x000e620000002100 */
[----:B------:R-:W-:Y:S01]  /*15360*/  BSSY B0, `(.L_x_7214) ;  /* 0x000000a000007945 */ /* 0x000fe20003800000 */
[----:B0-----:R-:W-:Y:S02]  /*15370*/  IMAD.MOV.U32 R12, RZ, RZ, RZ ;  /* 0x000000ffff0c7224 */ /* 0x001fe400078e00ff */
        /* <DEDUP_REMOVED lines=8> */
.L_x_7215:
[----:B------:R-:W-:Y:S05]  /*15400*/  BSYNC B0 ;  /* 0x0000000000007941 */ /* 0x000fea0003800000 */
.L_x_7214:
[----:B------:R-:W-:Y:S05]  /*15410*/  BRA `(.L_x_7216) ;  /* 0xffffffb400b47947 */ /* 0x000fea000383ffff */
.L_x_7115:
[----:B------:R-:W-:Y:S01]  /*15420*/  BSSY B0, `(.L_x_7217) ;  /* 0x0000006000007945 */ /* 0x000fe20003800000 */
[----:B------:R-:W-:-:S07]  /*15430*/  IMAD.MOV.U32 R15, RZ, RZ, -0x1 ;  /* 0xffffffffff0f7424 */ /* 0x000fce00078e00ff */
[----:B012---:R-:W-:Y:S05]  /*15440*/  WARPSYNC.COLLECTIVE R15, `(.L_x_7218) ;  /* 0x000000000f0c7348 */ /* 0x007fea0003c00000 */
[----:B------:R-:W-:Y:S02]  /*15450*/  ELECT P6, UR62, PT ;  /* 0x00000000003e782f */ /* 0x000fe400038c0000 */
[----:B------:R-:W-:Y:S01]  /*15460*/  MOV R14, UR62 ;  /* 0x0000003e000e7c02 */ /* 0x000fe20008000f00 */
[----:B012---:R-:W-:Y:S10]  /*15470*/  ENDCOLLECTIVE ;  /* 0x000000000000791b */ /* 0x007ff40003800000 */
.L_x_7218:
[----:B------:R-:W-:Y:S05]  /*15480*/  BSYNC B0 ;  /* 0x0000000000007941 */ /* 0x000fea0003800000 */
.L_x_7217:
[----:B------:R-:W-:Y:S05]  /*15490*/  BRA `(.L_x_7219) ;  /* 0xffffffb400b87947 */ /* 0x000fea000383ffff */
.L_x_7117:
[----:B--2---:R2:W3:Y:S02]  /*154a0*/  SYNCS.PHASECHK.TRANS64.TRYWAIT P0, [R0+URZ+0x34840], R2 ;  /* 0x03484002000075a7 */ /* 0x0044e4000800017f */
[----:B---3--:R-:W-:Y:S05]  /*154b0*/  @!P0 NANOSLEEP.SYNCS 0x989680 ;  /* 0x009896800000895d */ /* 0x008fea0003900000 */
[----:B------:R-:W3:Y:S02]  /*154c0*/  @!P0 SYNCS.PHASECHK.TRANS64 P0, [R0+URZ+0x34840], R2 ;  /* 0x03484002000085a7 */ /* 0x000ee4000800007f */
[----:B---3--:R-:W-:Y:S05]  /*154d0*/  @!P0 BRA `(.L_x_7117) ;  /* 0xfffffffc00f08947 */ /* 0x008fea000383ffff */
[----:B------:R-:W-:Y:S05]  /*154e0*/  BRA `(.L_x_7220) ;  /* 0xffffffb800287947 */ /* 0x000fea000383ffff */
.L_x_7121:
        /* <DEDUP_REMOVED lines=8> */
[----:B--2---:R-:W-:Y:S01]  /*15570*/  IMAD R3, R11, R7, RZ ;  /* 0x000000070b037224 */ /* 0x004fe200078e02ff */
[----:B------:R-:W-:-:S04]  /*15580*/  MOV R11, 0x181f ;  /* 0x0000181f000b7802 */ /* 0x000fc80000000f00 */
[----:B------:R-:W-:-:S13]  /*15590*/  ISETP.GE.AND P2, PT, R2, R3, PT ;  /* 0x000000030200720c */ /* 0x000fda0003f46270 */
[----:B-----5:R-:W-:Y:S05]  /*155a0*/  WARPSYNC.COLLECTIVE R15, `(.L_x_7221) ;  /* 0x000000000f087348 */ /* 0x020fea0003c00000 */
[----:B------:R0:W1:Y:S02]  /*155b0*/  SHFL.IDX P6, R14, R13, R12, R11 ;  /* 0x0000000c0d0e7389 */ /* 0x00006400000c000b */
[----:B01---5:R-:W-:Y:S01]  /*155c0*/  ENDCOLLECTIVE ;  /* 0x000000000000791b */ /* 0x023fe20003800000 */
.L_x_7221:
[----:B------:R-:W-:Y:S02]  /*155d0*/  IMAD.MOV.U32 R13, RZ, RZ, R4 ;  /* 0x000000ffff0d7224 */ /* 0x000fe400078e0004 */
[----:B------:R-:W-:-:S07]  /*155e0*/  IMAD.MOV.U32 R6, RZ, RZ, R14 ;  /* 0x000000ffff067224 */ /* 0x000fce00078e000e */
[----:B------:R-:W-:Y:S05]  /*155f0*/  WARPSYNC.COLLECTIVE R15, `(.L_x_7222) ;  /* 0x000000000f087348 */ /* 0x000fea0003c00000 */
[----:B------:R0:W1:Y:S02]  /*15600*/  SHFL.IDX P6, R14, R13, R12, R11 ;  /* 0x0000000c0d0e7389 */ /* 0x00006400000c000b */
[----:B01----:R-:W-:Y:S01]  /*15610*/  ENDCOLLECTIVE ;  /* 0x000000000000791b */ /* 0x003fe20003800000 */
.L_x_7222:
[----:B------:R-:W-:Y:S01]  /*15620*/  ULDC.64 UR4, c[0x0][0x208] ;  /* 0x0000820000047ab9 */ /* 0x000fe20000000a00 */
[----:B------:R-:W-:Y:S01]  /*15630*/  IMAD.MOV.U32 R13, RZ, RZ, R0 ;  /* 0x000000ffff0d7224 */ /* 0x000fe200078e0000 */
[----:B------:R-:W-:Y:S01]  /*15640*/  MOV R12, 0x1 ;  /* 0x00000001000c7802 */ /* 0x000fe20000000f00 */
        /* <DEDUP_REMOVED lines=15> */
.L_x_7223:
[----:B------:R-:W-:Y:S02]  /*15740*/  IMAD.MOV.U32 R13, RZ, RZ, R4 ;  /* 0x000000ffff0d7224 */ /* 0x000fe400078e0004 */
[----:B------:R-:W-:-:S07]  /*15750*/  IMAD.MOV.U32 R8, RZ, RZ, R14 ;  /* 0x000000ffff087224 */ /* 0x000fce00078e000e */
[----:B------:R-:W-:Y:S05]  /*15760*/  WARPSYNC.COLLECTIVE R15, `(.L_x_7224) ;  /* 0x000000000f087348 */ /* 0x000fea0003c00000 */
[----:B------:R0:W1:Y:S02]  /*15770*/  SHFL.IDX P6, R14, R13, R12, R11 ;  /* 0x0000000c0d0e7389 */ /* 0x00006400000c000b */
[----:B01----:R-:W-:Y:S01]  /*15780*/  ENDCOLLECTIVE ;  /* 0x000000000000791b */ /* 0x003fe20003800000 */
.L_x_7224:
[----:B------:R-:W-:Y:S01]  /*15790*/  ULDC.64 UR4, c[0x0][0x208] ;  /* 0x0000820000047ab9 */ /* 0x000fe20000000a00 */
[----:B------:R-:W-:Y:S02]  /*157a0*/  IMAD.MOV.U32 R13, RZ, RZ, R0 ;  /* 0x000000ffff0d7224 */ /* 0x000fe400078e0000 */
[----:B------:R-:W-:Y:S02]  /*157b0*/  IMAD.MOV.U32 R12, RZ, RZ, 0x2 ;  /* 0x00000002ff0c7424 */ /* 0x000fe400078e00ff */
[----:B------:R-:W-:-:S05]  /*157c0*/  IMAD.MOV.U32 R5, RZ, RZ, R14 ;  /* 0x000000ffff057224 */ /* 0x000fca00078e000e */
[----:B------:R-:W-:Y:S01]  /*157d0*/  @!P2 LEA R7, P3, R10, R5, 0x1 ;  /* 0x000000050a07a211 */ /* 0x000fe200078608ff */
[----:B------:R-:W-:-:S04]  /*157e0*/  VIADD R5, R2, 0x20 ;  /* 0x0000002002057836 */ /* 0x000fc80000000000 */
[----:B------:R-:W-:Y:S02]  /*157f0*/  @!P2 IMAD.X R6, RZ, RZ, R8, P3 ;  /* 0x000000ffff06a224 */ /* 0x000fe400018e0608 */
[----:B------:R-:W-:-:S03]  /*15800*/  VIADD R8, R2, 0x60 ;  /* 0x0000006002087836 */ /* 0x000fc60000000000 */
        /* <DEDUP_REMOVED lines=12> */
.L_x_7225:
[----:B------:R-:W-:Y:S01]  /*158d0*/  MOV R13, R4 ;  /* 0x00000004000d7202 */ /* 0x000fe20000000f00 */
[----:B------:R-:W-:-:S07]  /*158e0*/  IMAD.MOV.U32 R6, RZ, RZ, R14 ;  /* 0x000000ffff067224 */ /* 0x000fce00078e000e */
[----:B------:R-:W-:Y:S05]  /*158f0*/  WARPSYNC.COLLECTIVE R15, `(.L_x_7226) ;  /* 0x000000000f087348 */ /* 0x000fea0003c00000 */
[----:B------:R0:W1:Y:S02]  /*15900*/  SHFL.IDX P6, R14, R13, R12, R11 ;  /* 0x0000000c0d0e7389 */ /* 0x00006400000c000b */
[----:B01----:R-:W-:Y:S01]  /*15910*/  ENDCOLLECTIVE ;  /* 0x000000000000791b */ /* 0x003fe20003800000 */
.L_x_7226:
        /* <DEDUP_REMOVED lines=18> */
.L_x_7227:
[----:B------:R-:W-:Y:S01]  /*15a40*/  MOV R13, R4 ;  /* 0x00000004000d7202 */ /* 0x000fe20000000f00 */
[----:B------:R-:W-:-:S07]  /*15a50*/  IMAD.MOV.U32 R6, RZ, RZ, R14 ;  /* 0x000000ffff067224 */ /* 0x000fce00078e000e */
[----:B------:R-:W-:Y:S05]  /*15a60*/  WARPSYNC.COLLECTIVE R15, `(.L_x_7228) ;  /* 0x000000000f087348 */ /* 0x000fea0003c00000 */
[----:B------:R0:W1:Y:S02]  /*15a70*/  SHFL.IDX P6, R14, R13, R12, R11 ;  /* 0x0000000c0d0e7389 */ /* 0x00006400000c000b */
[----:B01----:R-:W-:Y:S01]  /*15a80*/  ENDCOLLECTIVE ;  /* 0x000000000000791b */ /* 0x003fe20003800000 */
.L_x_7228:
        /* <DEDUP_REMOVED lines=18> */
.L_x_7229:
[----:B------:R-:W-:Y:S01]  /*15bb0*/  MOV R13, R4 ;  /* 0x00000004000d7202 */ /* 0x000fe20000000f00 */
[----:B------:R-:W-:-:S07]  /*15bc0*/  IMAD.MOV.U32 R6, RZ, RZ, R14 ;  /* 0x000000ffff067224 */ /* 0x000fce00078e000e */
[----:B------:R-:W-:Y:S05]  /*15bd0*/  WARPSYNC.COLLECTIVE R15, `(.L_x_7230) ;  /* 0x000000000f087348 */ /* 0x000fea0003c00000 */
[----:B------:R0:W1:Y:S02]  /*15be0*/  SHFL.IDX P6, R14, R13, R12, R11 ;  /* 0x0000000c0d0e7389 */ /* 0x00006400000c000b */
[----:B01----:R-:W-:Y:S01]  /*15bf0*/  ENDCOLLECTIVE ;  /* 0x000000000000791b */ /* 0x003fe20003800000 */
.L_x_7230:
        /* <DEDUP_REMOVED lines=18> */
.L_x_7231:
[----:B------:R-:W-:Y:S01]  /*15d20*/  MOV R13, R4 ;  /* 0x00000004000d7202 */ /* 0x000fe20000000f00 */
[----:B------:R-:W-:-:S07]  /*15d30*/  IMAD.MOV.U32 R6, RZ, RZ, R14 ;  /* 0x000000ffff067224 */ /* 0x000fce00078e000e */
[----:B------:R-:W-:Y:S05]  /*15d40*/  WARPSYNC.COLLECTIVE R15, `(.L_x_7232) ;  /* 0x000000000f087348 */ /* 0x000fea0003c00000 */
[----:B------:R0:W1:Y:S02]  /*15d50*/  SHFL.IDX P6, R14, R13, R12, R11 ;  /* 0x0000000c0d0e7389 */ /* 0x00006400000c000b */
[----:B01----:R-:W-:Y:S01]  /*15d60*/  ENDCOLLECTIVE ;  /* 0x000000000000791b */ /* 0x003fe20003800000 */
.L_x_7232:
        /* <DEDUP_REMOVED lines=17> */
.L_x_7233:
[----:B------:R-:W-:Y:S02]  /*15e80*/  IMAD.MOV.U32 R13, RZ, RZ, R4 ;  /* 0x000000ffff0d7224 */ /* 0x000fe400078e0004 */
[----:B------:R-:W-:-:S07]  /*15e90*/  IMAD.MOV.U32 R6, RZ, RZ, R14 ;  /* 0x000000ffff067224 */ /* 0x000fce00078e000e */
[----:B------:R-:W-:Y:S05]  /*15ea0*/  WARPSYNC.COLLECTIVE R15, `(.L_x_7234) ;  /* 0x000000000f087348 */ /* 0x000fea0003c00000 */
[----:B------:R0:W1:Y:S02]  /*15eb0*/  SHFL.IDX P6, R14, R13, R12, R11 ;  /* 0x0000000c0d0e7389 */ /* 0x00006400000c000b */
[----:B01----:R-:W-:Y:S01]  /*15ec0*/  ENDCOLLECTIVE ;  /* 0x000000000000791b */ /* 0x003fe20003800000 */
.L_x_7234:
[----:B------:R-:W-:Y:S01]  /*15ed0*/  ULDC.64 UR4, c[0x0][0x208] ;  /* 0x0000820000047ab9 */ /* 0x000fe20000000a00 */
[----:B------:R-:W-:Y:S02]  /*15ee0*/  IMAD.MOV.U32 R13, RZ, RZ, R0 ;  /* 0x000000ffff0d7224 */ /* 0x000fe400078e0000 */
[----:B------:R-:W-:Y:S01]  /*15ef0*/  IMAD.MOV.U32 R12, RZ, RZ, 0x7 ;  /* 0x00000007ff0c7424 */ /* 0x000fe200078e00ff */
[----:B------:R-:W-:-:S04]  /*15f00*/  MOV R5, R14 ;  /* 0x0000000e00057202 */ /* 0x000fc80000000f00 */
        /* <DEDUP_REMOVED lines=12> */
.L_x_7235:
[----:B------:R-:W-:Y:S02]  /*15fd0*/  IMAD.MOV.U32 R13, RZ, RZ, R4 ;  /* 0x000000ffff0d7224 */ /* 0x000fe400078e0004 */
[----:B------:R-:W-:-:S07]  /*15fe0*/  IMAD.MOV.U32 R0, RZ, RZ, R14 ;  /* 0x000000ffff007224 */ /* 0x000fce00078e000e */
[----:B------:R-:W-:Y:S05]  /*15ff0*/  WARPSYNC.COLLECTIVE R15, `(.L_x_7236) ;  /* 0x000000000f087348 */ /* 0x000fea0003c00000 */
[----:B------:R0:W1:Y:S02]  /*16000*/  SHFL.IDX P6, R14, R13, R12, R11 ;  /* 0x0000000c0d0e7389 */ /* 0x00006400000c000b */
[----:B01----:R-:W-:Y:S01]  /*16010*/  ENDCOLLECTIVE ;  /* 0x000000000000791b */ /* 0x003fe20003800000 */
.L_x_7236:
[----:B------:R-:W-:Y:S01]  /*16020*/  MOV R4, R14 ;  /* 0x0000000e00047202 */ /* 0x000fe20000000f00 */
[----:B------:R-:W-:Y:S06]  /*16030*/  BRA `(.L_x_7237) ;  /* 0xffffffb800d87947 */ /* 0x000fec000383ffff */
.L_x_7126:
[----:B0-----:R-:W2:Y:S02]  /*16040*/  LDL R2, [R1+0x4] ;  /* 0x0000040001027983 */ /* 0x001ea40000100800 */
[----:B--2---:R0:W1:Y:S02]  /*16050*/  SYNCS.PHASECHK.TRANS64.TRYWAIT P0, [R2+URZ+0x34820], R0 ;  /* 0x03482000020075a7 */ /* 0x004064000800017f */
[----:B-1----:R-:W-:Y:S05]  /*16060*/  @!P0 NANOSLEEP.SYNCS 0x989680 ;  /* 0x009896800000895d */ /* 0x002fea0003900000 */
[----:B------:R-:W1:Y:S02]  /*16070*/  @!P0 SYNCS.PHASECHK.TRANS64 P0, [R2+URZ+0x34820], R0 ;  /* 0x03482000020085a7 */ /* 0x000e64000800007f */
[----:B-1----:R-:W-:Y:S05]  /*16080*/  @!P0 BRA `(.L_x_7126) ;  /* 0xfffffffc00ec8947 */ /* 0x002fea000383ffff */
[----:B------:R-:W-:Y:S05]  /*16090*/  BRA `(.L_x_7238) ;  /* 0xffffffbc00507947 */ /* 0x000fea000383ffff */
.L_x_7135:
[----:B-1----:R1:W2:Y:S02]  /*160a0*/  SYNCS.PHASECHK.TRANS64.TRYWAIT P0, [R3+URZ+0x34840], R2 ;  /* 0x03484002030075a7 */ /* 0x0022a4000800017f */
[----:B--2---:R-:W-:Y:S05]  /*160b0*/  @!P0 NANOSLEEP.SYNCS 0x989680 ;  /* 0x009896800000895d */ /* 0x004fea0003900000 */
[----:B------:R-:W2:Y:S02]  /*160c0*/  @!P0 SYNCS.PHASECHK.TRANS64 P0, [R3+URZ+0x34840], R2 ;  /* 0x03484002030085a7 */ /* 0x000ea4000800007f */
[----:B--2---:R-:W-:Y:S05]  /*160d0*/  @!P0 BRA `(.L_x_7135) ;  /* 0xfffffffc00f08947 */ /* 0x004fea000383ffff */
[----:B------:R-:W-:Y:S05]  /*160e0*/  BRA `(.L_x_7239) ;  /* 0xffffffc000207947 */ /* 0x000fea000383ffff */
.L_x_7141:
[----:B0-----:R0:W1:Y:S02]  /*160f0*/  SYNCS.PHASECHK.TRANS64.TRYWAIT P0, [R3+URZ+0x60], R2 ;  /* 0x00006002030075a7 */ /* 0x001064000800017f */
[----:B-1----:R-:W-:Y:S05]  /*16100*/  @!P0 NANOSLEEP.SYNCS 0x989680 ;  /* 0x009896800000895d */ /* 0x002fea0003900000 */
[----:B------:R-:W1:Y:S02]  /*16110*/  @!P0 SYNCS.PHASECHK.TRANS64 P0, [R3+URZ+0x60], R2 ;  /* 0x00006002030085a7 */ /* 0x000e64000800007f */
[----:B-1----:R-:W-:Y:S05]  /*16120*/  @!P0 BRA `(.L_x_7141) ;  /* 0xfffffffc00f08947 */ /* 0x002fea000383ffff */
[----:B------:R-:W-:Y:S05]  /*16130*/  BRA `(.L_x_7240) ;  /* 0xffffffc000fc7947 */ /* 0x000fea000383ffff */
.L_x_7150:
[----:B---3--:R3:W4:Y:S02]  /*16140*/  SYNCS.PHASECHK.TRANS64.TRYWAIT P0, [R3+URZ+0x34840], R2 ;  /* 0x03484002030075a7 */ /* 0x008724000800017f */
[----:B----4-:R-:W-:Y:S05]  /*16150*/  @!P0 NANOSLEEP.SYNCS 0x989680 ;  /* 0x009896800000895d */ /* 0x010fea0003900000 */
[----:B------:R-:W4:Y:S02]  /*16160*/  @!P0 SYNCS.PHASECHK.TRANS64 P0, [R3+URZ+0x34840], R2 ;  /* 0x03484002030085a7 */ /* 0x000f24000800007f */
[----:B----4-:R-:W-:Y:S05]  /*16170*/  @!P0 BRA `(.L_x_7150) ;  /* 0xfffffffc00f08947 */ /* 0x010fea000383ffff */
[----:B------:R-:W-:Y:S05]  /*16180*/  BRA `(.L_x_7241) ;  /* 0xffffffc800a87947 */ /* 0x000fea000383ffff */
.L_x_7156:
[----:B--2---:R2:W3:Y:S02]  /*16190*/  SYNCS.PHASECHK.TRANS64.TRYWAIT P0, [R2+URZ+0x60], R3 ;  /* 0x00006003020075a7 */ /* 0x0044e4000800017f */
[----:B---3--:R-:W-:Y:S05]  /*161a0*/  @!P0 NANOSLEEP.SYNCS 0x989680 ;  /* 0x009896800000895d */ /* 0x008fea0003900000 */
[----:B------:R-:W3:Y:S02]  /*161b0*/  @!P0 SYNCS.PHASECHK.TRANS64 P0, [R2+URZ+0x60], R3 ;  /* 0x00006003020085a7 */ /* 0x000ee4000800007f */
[----:B---3--:R-:W-:Y:S05]  /*161c0*/  @!P0 BRA `(.L_x_7156) ;  /* 0xfffffffc00f08947 */ /* 0x008fea000383ffff */
[----:B------:R-:W-:Y:S05]  /*161d0*/  BRA `(.L_x_7242) ;  /* 0xffffffcc00847947 */ /* 0x000fea000383ffff */
.L_x_7165:
[----:B----4-:R4:W0:Y:S02]  /*161e0*/  SYNCS.PHASECHK.TRANS64.TRYWAIT P0, [R2+URZ+0x34840], R3 ;  /* 0x03484003020075a7 */ /* 0x010824000800017f */
[----:B0-----:R-:W-:Y:S05]  /*161f0*/  @!P0 NANOSLEEP.SYNCS 0x989680 ;  /* 0x009896800000895d */ /* 0x001fea0003900000 */
[----:B------:R-:W0:Y:S02]  /*16200*/  @!P0 SYNCS.PHASECHK.TRANS64 P0, [R2+URZ+0x34840], R3 ;  /* 0x03484003020085a7 */ /* 0x000e24000800007f */
[----:B0-----:R-:W-:Y:S05]  /*16210*/  @!P0 BRA `(.L_x_7165) ;  /* 0xfffffffc00f08947 */ /* 0x001fea000383ffff */
[----:B------:R-:W-:Y:S05]  /*16220*/  BRA `(.L_x_7243) ;  /* 0xffffffd000fc7947 */ /* 0x000fea000383ffff */
.L_x_7171:
[----:B--2---:R2:W3:Y:S02]  /*16230*/  SYNCS.PHASECHK.TRANS64.TRYWAIT P0, [R2+URZ+0x60], R5 ;  /* 0x00006005020075a7 */ /* 0x0044e4000800017f */
[----:B---3--:R-:W-:Y:S05]  /*16240*/  @!P0 NANOSLEEP.SYNCS 0x989680 ;  /* 0x009896800000895d */ /* 0x008fea0003900000 */
[----:B------:R-:W3:Y:S02]  /*16250*/  @!P0 SYNCS.PHASECHK.TRANS64 P0, [R2+URZ+0x60], R5 ;  /* 0x00006005020085a7 */ /* 0x000ee4000800007f */
[----:B---3--:R-:W-:Y:S05]  /*16260*/  @!P0 BRA `(.L_x_7171) ;  /* 0xfffffffc00f08947 */ /* 0x008fea000383ffff */
[----:B------:R-:W-:Y:S05]  /*16270*/  BRA `(.L_x_7244) ;  /* 0xffffffd400d87947 */ /* 0x000fea000383ffff */
.L_x_7182:
[----:B0-----:R0:W2:Y:S02]  /*16280*/  SYNCS.PHASECHK.TRANS64.TRYWAIT P0, [R2+URZ+0x34860], R0 ;  /* 0x03486000020075a7 */ /* 0x0010a4000800017f */
[----:B--2---:R-:W-:Y:S05]  /*16290*/  @!P0 NANOSLEEP.SYNCS 0x989680 ;  /* 0x009896800000895d */ /* 0x004fea0003900000 */
[----:B------:R-:W2:Y:S02]  /*162a0*/  @!P0 SYNCS.PHASECHK.TRANS64 P0, [R2+URZ+0x34860], R0 ;  /* 0x03486000020085a7 */ /* 0x000ea4000800007f */
[----:B--2---:R-:W-:Y:S05]  /*162b0*/  @!P0 BRA `(.L_x_7182) ;  /* 0xfffffffc00f08947 */ /* 0x004fea000383ffff */
[----:B------:R-:W-:Y:S05]  /*162c0*/  BRA `(.L_x_7245) ;  /* 0xffffffdc00347947 */ /* 0x000fea000383ffff */
.L_x_7189:
        /* <DEDUP_REMOVED lines=8> */
.L_x_7247:
[----:B------:R-:W-:Y:S05]  /*16350*/  BSYNC B0 ;  /* 0x0000000000007941 */ /* 0x000fea0003800000 */
.L_x_7246:
[----:B------:R-:W-:Y:S01]  /*16360*/  IMAD.MOV.U32 R13, RZ, RZ, R16 ;  /* 0x000000ffff0d7224 */ /* 0x000fe200078e0010 */
[----:B------:R-:W-:Y:S01]  /*16370*/  MOV R15, 0xffffffff ;  /* 0xffffffff000f7802 */ /* 0x000fe20000000f00 */
[----:B------:R-:W-:Y:S02]  /*16380*/  IMAD.MOV.U32 R12, RZ, RZ, 0x1 ;  /* 0x00000001ff0c7424 */ /* 0x000fe400078e00ff */
[----:B------:R-:W-:Y:S02]  /*16390*/  IMAD.MOV.U32 R11, RZ, RZ, 0x1f ;  /* 0x0000001fff0b7424 */ /* 0x000fe400078e00ff */
[----:B------:R-:W-:Y:S02]  /*163a0*/  IMAD.IADD R5, R19, 0x1, R7 ;  /* 0x0000000113057824 */ /* 0x000fe400078e0207 */
[----:B------:R-:W-:-:S07]  /*163b0*/  IMAD.MOV.U32 R0, RZ, RZ, R14 ;  /* 0x000000ffff007224 */ /* 0x000fce00078e000e */
[----:B------:R-:W-:Y:S05]  /*163c0*/  WARPSYNC.COLLECTIVE R15, `(.L_x_7248) ;  /* 0x000000000f087348 */ /* 0x000fea0003c00000 */
[----:B------:R0:W1:Y:S02]  /*163d0*/  SHFL.IDX P6, R14, R13, R12, R11 ;  /* 0x0000000c0d0e7389 */ /* 0x00006400000c000b */
[----:B01----:R-:W-:Y:S01]  /*163e0*/  ENDCOLLECTIVE ;  /* 0x000000000000791b */ /* 0x003fe20003800000 */
.L_x_7248:
        /* <DEDUP_REMOVED lines=19> */
.L_x_7249:
[----:B------:R-:W-:Y:S02]  /*16520*/  MOV R12, 0x2 ;  /* 0x00000002000c7802 */ /* 0x000fe40000000f00 */
[----:B------:R-:W-:-:S05]  /*16530*/  SEL R5, R14, RZ, P1 ;  /* 0x000000ff0e057207 */ /* 0x000fca0000800000 */
[----:B------:R-:W-:-:S04]  /*16540*/  IMAD.IADD R3, R2, 0x1, R5 ;  /* 0x0000000102037824 */ /* 0x000fc800078e0205 */
[----:B------:R-:W-:-:S07]  /*16550*/  IMAD.MOV.U32 R13, RZ, RZ, R3 ;  /* 0x000000ffff0d7224 */ /* 0x000fce00078e0003 */
[----:B------:R-:W-:Y:S05]  /*16560*/  WARPSYNC.COLLECTIVE R15, `(.L_x_7250) ;  /* 0x000000000f087348 */ /* 0x000fea0003c00000 */
[----:B------:R0:W1:Y:S02]  /*16570*/  SHFL.UP P6, R14, R13, R12, R11 ;  /* 0x0400000c0d0e7389 */ /* 0x00006400000c000b */
[----:B01----:R-:W-:Y:S01]  /*16580*/  ENDCOLLECTIVE ;  /* 0x000000000000791b */ /* 0x003fe20003800000 */
.L_x_7250:
        /* <DEDUP_REMOVED lines=8> */
.L_x_7251:
        /* <DEDUP_REMOVED lines=8> */
.L_x_7252:
        /* <DEDUP_REMOVED lines=8> */
.L_x_7253:
        /* <DEDUP_REMOVED lines=9> */
.L_x_7254:
[----:B------:R-:W-:Y:S01]  /*167a0*/  MOV R6, R14 ;  /* 0x0000000e00067202 */ /* 0x000fe20000000f00 */
[----:B------:R-:W-:Y:S06]  /*167b0*/  BRA `(.L_x_7255) ;  /* 0xffffffdc00bc7947 */ /* 0x000fec000383ffff */
.L_x_7194:
[----:B------:R-:W-:Y:S01]  /*167c0*/  BSSY B0, `(.L_x_7256) ;  /* 0x0000008000007945 */ /* 0x000fe20003800000 */
[----:B-----5:R-:W-:Y:S02]  /*167d0*/  IMAD.MOV.U32 R13, RZ, RZ, R2 ;  /* 0x000000ffff0d7224 */ /* 0x020fe400078e0002 */
[----:B------:R-:W-:Y:S02]  /*167e0*/  IMAD.MOV.U32 R12, RZ, RZ, 0x1 ;  /* 0x00000001ff0c7424 */ /* 0x000fe400078e00ff */
[----:B------:R-:W-:Y:S02]  /*167f0*/  IMAD.MOV.U32 R11, RZ, RZ, RZ ;  /* 0x000000ffff0b7224 */ /* 0x000fe400078e00ff */
[----:B------:R-:W-:-:S07]  /*16800*/  IMAD.MOV.U32 R15, RZ, RZ, -0x1 ;  /* 0xffffffffff0f7424 */ /* 0x000fce00078e00ff */
[----:B0-----:R-:W-:Y:S05]  /*16810*/  WARPSYNC.COLLECTIVE R15, `(.L_x_7257) ;  /* 0x000000000f087348 */ /* 0x001fea0003c00000 */
[----:B------:R1:W2:Y:S02]  /*16820*/  SHFL.UP P6, R14, R13, R12, R11 ;  /* 0x0400000c0d0e7389 */ /* 0x0002a400000c000b */
[----:B012---:R-:W-:Y:S01]  /*16830*/  ENDCOLLECTIVE ;  /* 0x000000000000791b */ /* 0x007fe20003800000 */
.L_x_7257:
[----:B------:R-:W-:Y:S05]  /*16840*/  BSYNC B0 ;  /* 0x0000000000007941 */ /* 0x000fea0003800000 */
.L_x_7256:
[----:B------:R-:W-:Y:S01]  /*16850*/  SEL R3, R14, RZ, P1 ;  /* 0x000000ff0e037207 */ /* 0x000fe20000800000 */
[----:B------:R-:W-:Y:S01]  /*16860*/  IMAD.MOV.U32 R12, RZ, RZ, 0x2 ;  /* 0x00000002ff0c7424 */ /* 0x000fe200078e00ff */
[----:B------:R-:W-:Y:S01]  /*16870*/  MOV R15, 0xffffffff ;  /* 0xffffffff000f7802 */ /* 0x000fe20000000f00 */
[----:B------:R-:W-:Y:S02]  /*16880*/  IMAD.MOV.U32 R11, RZ, RZ, RZ ;  /* 0x000000ffff0b7224 */ /* 0x000fe400078e00ff */
[----:B------:R-:W-:-:S04]  /*16890*/  IMAD.IADD R3, R2, 0x1, R3 ;  /* 0x0000000102037824 */ /* 0x000fc800078e0203 */
[----:B------:R-:W-:-:S07]  /*168a0*/  IMAD.MOV.U32 R13, RZ, RZ, R3 ;  /* 0x000000ffff0d7224 */ /* 0x000fce00078e0003 */
[----:B------:R-:W-:Y:S05]  /*168b0*/  WARPSYNC.COLLECTIVE R15, `(.L_x_7258) ;  /* 0x000000000f087348 */ /* 0x000fea0003c00000 */
[----:B------:R0:W1:Y:S02]  /*168c0*/  SHFL.UP P6, R14, R13, R12, R11 ;  /* 0x0400000c0d0e7389 */ /* 0x00006400000c000b */
[----:B01----:R-:W-:Y:S01]  /*168d0*/  ENDCOLLECTIVE ;  /* 0x000000000000791b */ /* 0x003fe20003800000 */
.L_x_7258:
[----:B------:R-:W-:Y:S01]  /*168e0*/  IMAD.MOV.U32 R12, RZ, RZ, 0x4 ;  /* 0x00000004ff0c7424 */ /* 0x000fe200078e00ff */
[----:B------:R-:W-:-:S05]  /*168f0*/  SEL R14, R14, RZ, P2 ;  /* 0x000000ff0e0e7207 */ /* 0x000fca0001000000 */
[----:B------:R-:W-:-:S04]  /*16900*/  IMAD.IADD R3, R3, 0x1, R14 ;  /* 0x0000000103037824 */ /* 0x000fc800078e020e */
[----:B------:R-:W-:-:S07]  /*16910*/  IMAD.MOV.U32 R13, RZ, RZ, R3 ;  /* 0x000000ffff0d7224 */ /* 0x000fce00078e0003 */
[----:B------:R-:W-:Y:S05]  /*16920*/  WARPSYNC.COLLECTIVE R15, `(.L_x_7259) ;  /* 0x000000000f087348 */ /* 0x000fea0003c00000 */
[----:B------:R0:W1:Y:S02]  /*16930*/  SHFL.UP P6, R14, R13, R12, R11 ;  /* 0x0400000c0d0e7389 */ /* 0x00006400000c000b */
[----:B01----:R-:W-:Y:S01]  /*16940*/  ENDCOLLECTIVE ;  /* 0x000000000000791b */ /* 0x003fe20003800000 */
.L_x_7259:
[----:B------:R-:W-:Y:S01]  /*16950*/  IMAD.MOV.U32 R12, RZ, RZ, 0x8 ;  /* 0x00000008ff0c7424 */ /* 0x000fe200078e00ff */
[----:B------:R-:W-:-:S05]  /*16960*/  SEL R14, R14, RZ, P3 ;  /* 0x000000ff0e0e7207 */ /* 0x000fca0001800000 */
[----:B------:R-:W-:-:S04]  /*16970*/  IMAD.IADD R3, R3, 0x1, R14 ;  /* 0x0000000103037824 */ /* 0x000fc800078e020e */
[----:B------:R-:W-:-:S07]  /*16980*/  IMAD.MOV.U32 R13, RZ, RZ, R3 ;  /* 0x000000ffff0d7224 */ /* 0x000fce00078e0003 */
[----:B------:R-:W-:Y:S05]  /*16990*/  WARPSYNC.COLLECTIVE R15, `(.L_x_7260) ;  /* 0x000000000f087348 */ /* 0x000fea0003c00000 */
[----:B------:R0:W1:Y:S02]  /*169a0*/  SHFL.UP P6, R14, R13, R12, R11 ;  /* 0x0400000c0d0e7389 */ /* 0x00006400000c000b */
[----:B01----:R-:W-:Y:S01]  /*169b0*/  ENDCOLLECTIVE ;  /* 0x000000000000791b */ /* 0x003fe20003800000 */
.L_x_7260:
[----:B------:R-:W-:Y:S01]  /*169c0*/  IMAD.MOV.U32 R12, RZ, RZ, 0x10 ;  /* 0x00000010ff0c7424 */ /* 0x000fe200078e00ff */
[----:B------:R-:W-:-:S05]  /*169d0*/  SEL R14, R14, RZ, P4 ;  /* 0x000000ff0e0e7207 */ /* 0x000fca0002000000 */
[----:B------:R-:W-:-:S05]  /*169e0*/  IMAD.IADD R3, R3, 0x1, R14 ;  /* 0x0000000103037824 */ /* 0x000fca00078e020e */
[----:B------:R-:W-:-:S07]  /*169f0*/  MOV R13, R3 ;  /* 0x00000003000d7202 */ /* 0x000fce0000000f00 */
[----:B------:R-:W-:Y:S05]  /*16a00*/  WARPSYNC.COLLECTIVE R15, `(.L_x_7261) ;  /* 0x000000000f087348 */ /* 0x000fea0003c00000 */
[----:B------:R0:W1:Y:S02]  /*16a10*/  SHFL.UP P6, R14, R13, R12, R11 ;  /* 0x0400000c0d0e7389 */ /* 0x00006400000c000b */
[----:B01----:R-:W-:Y:S01]  /*16a20*/  ENDCOLLECTIVE ;  /* 0x000000000000791b */ /* 0x003fe20003800000 */
.L_x_7261:
        /* <DEDUP_REMOVED lines=8> */
.L_x_7262:
[----:B------:R-:W-:Y:S01]  /*16ab0*/  IMAD.MOV.U32 R6, RZ, RZ, R14 ;  /* 0x000000ffff067224 */ /* 0x000fe200078e000e */
[----:B------:R-:W-:Y:S06]  /*16ac0*/  BRA `(.L_x_7263) ;  /* 0xffffffdc00987947 */ /* 0x000fec000383ffff */
.L_x_7196:
[----:B------:R-:W-:Y:S01]  /*16ad0*/  BSSY B0, `(.L_x_7264) ;  /* 0x0000006000007945 */ /* 0x000fe20003800000 */
[----:B------:R-:W-:Y:S01]  /*16ae0*/  PLOP3.LUT P6, PT, P6, PT, PT, 0x8, 0x0 ;  /* 0x000000000000781c */ /* 0x000fe200037ce170 */
[----:B------:R-:W-:-:S12]  /*16af0*/  IMAD.MOV.U32 R15, RZ, RZ, -0x1 ;  /* 0xffffffffff0f7424 */ /* 0x000fd800078e00ff */
[----:B0----5:R-:W-:Y:S05]  /*16b00*/  WARPSYNC.COLLECTIVE R15, `(.L_x_7265) ;  /* 0x000000000f087348 */ /* 0x021fea0003c00000 */
[----:B------:R-:W-:Y:S01]  /*16b10*/  VOTE.ANY R14, PT, P6 ;  /* 0x00000000000e7806 */ /* 0x000fe200030e0100 */
[----:B0----5:R-:W-:Y:S06]  /*16b20*/  ENDCOLLECTIVE ;  /* 0x000000000000791b */ /* 0x021fec0003800000 */
.L_x_7265:
[----:B------:R-:W-:Y:S05]  /*16b30*/  BSYNC B0 ;  /* 0x0000000000007941 */ /* 0x000fea0003800000 */
.L_x_7264:
[----:B------:R-:W-:Y:S01]  /*16b40*/  MOV R5, R14 ;  /* 0x0000000e00057202 */ /* 0x000fe20000000f00 */
[----:B------:R-:W-:Y:S02]  /*16b50*/  IMAD.MOV.U32 R13, RZ, RZ, R2 ;  /* 0x000000ffff0d7224 */ /* 0x000fe400078e0002 */
[----:B------:R-:W-:Y:S01]  /*16b60*/  IMAD.MOV.U32 R11, RZ, RZ, 0x1f ;  /* 0x0000001fff0b7424 */ /* 0x000fe200078e00ff */
[----:B------:R-:W0:Y:S01]  /*16b70*/  POPC R4, R5 ;  /* 0x0000000500047309 */ /* 0x000e220000000000 */
[----:B------:R-:W-:Y:S02]  /*16b80*/  IMAD.MOV.U32 R15, RZ, RZ, -0x1 ;  /* 0xffffffffff0f7424 */ /* 0x000fe400078e00ff */
[----:B0-----:R-:W-:-:S07]  /*16b90*/  IMAD.MOV.U32 R12, RZ, RZ, R4 ;  /* 0x000000ffff0c7224 */ /* 0x001fce00078e0004 */
[----:B------:R-:W-:Y:S05]  /*16ba0*/  WARPSYNC.COLLECTIVE R15, `(.L_x_7266) ;  /* 0x000000000f087348 */ /* 0x000fea0003c00000 */
[----:B------:R0:W1:Y:S02]  /*16bb0*/  SHFL.IDX P6, R14, R13, R12, R11 ;  /* 0x0000000c0d0e7389 */ /* 0x00006400000c000b */
[----:B01----:R-:W-:Y:S01]  /*16bc0*/  ENDCOLLECTIVE ;  /* 0x000000000000791b */ /* 0x003fe20003800000 */
.L_x_7266:
[----:B------:R-:W-:Y:S01]  /*16bd0*/  IMAD.MOV.U32 R17, RZ, RZ, R14 ;  /* 0x000000ffff117224 */ /* 0x000fe200078e000e */
[----:B------:R-:W-:Y:S06]  /*16be0*/  BRA `(.L_x_7267) ;  /* 0xffffffdc00887947 */ /* 0x000fec000383ffff */
.L_x_7198:
[----:B------:R-:W-:Y:S01]  /*16bf0*/  BSSY B0, `(.L_x_7268) ;  /* 0x0000007000007945 */ /* 0x000fe20003800000 */
[----:B------:R-:W-:Y:S01]  /*16c00*/  IMAD.MOV.U32 R13, RZ, RZ, R3 ;  /* 0x000000ffff0d7224 */ /* 0x000fe200078e0003 */
[----:B------:R-:W-:Y:S01]  /*16c10*/  MOV R15, 0xffffffff ;  /* 0xffffffff000f7802 */ /* 0x000fe20000000f00 */
[----:B------:R-:W-:-:S07]  /*16c20*/  IMAD.MOV.U32 R11, RZ, RZ, 0x1f ;  /* 0x0000001fff0b7424 */ /* 0x000fce00078e00ff */
[----:B0-2--5:R-:W-:Y:S05]  /*16c30*/  WARPSYNC.COLLECTIVE R15, `(.L_x_7269) ;  /* 0x000000000f087348 */ /* 0x025fea0003c00000 */
[----:B------:R1:W3:Y:S02]  /*16c40*/  SHFL.IDX P6, R14, R13, R12, R11 ;  /* 0x0000000c0d0e7389 */ /* 0x0002e400000c000b */
[----:B0123-5:R-:W-:Y:S01]  /*16c50*/  ENDCOLLECTIVE ;  /* 0x000000000000791b */ /* 0x02ffe20003800000 */
.L_x_7269:
[----:B------:R-:W-:Y:S05]  /*16c60*/  BSYNC B0 ;  /* 0x0000000000007941 */ /* 0x000fea0003800000 */
.L_x_7268:
[----:B------:R-:W-:Y:S01]  /*16c70*/  IMAD.MOV.U32 R2, RZ, RZ, R14 ;  /* 0x000000ffff027224 */ /* 0x000fe200078e000e */
[----:B------:R-:W-:Y:S06]  /*16c80*/  BRA `(.L_x_7197) ;  /* 0xffffffdc007c7947 */ /* 0x000fec000383ffff */
.L_x_7202:
[----:B0-----:R0:W2:Y:S02]  /*16c90*/  SYNCS.PHASECHK.TRANS64.TRYWAIT P0, [R0+URZ+0x34820], R3 ;  /* 0x03482003000075a7 */ /* 0x0010a4000800017f */
[----:B--2---:R-:W-:Y:S05]  /*16ca0*/  @!P0 NANOSLEEP.SYNCS 0x989680 ;  /* 0x009896800000895d */ /* 0x004fea0003900000 */
[----:B------:R-:W2:Y:S02]  /*16cb0*/  @!P0 SYNCS.PHASECHK.TRANS64 P0, [R0+URZ+0x34820], R3 ;  /* 0x03482003000085a7 */ /* 0x000ea4000800007f */
[----:B--2---:R-:W-:Y:S05]  /*16cc0*/  @!P0 BRA `(.L_x_7202) ;  /* 0xfffffffc00f08947 */ /* 0x004fea000383ffff */
[----:B------:R-:W-:Y:S05]  /*16cd0*/  BRA `(.L_x_7270) ;  /* 0xffffffe000707947 */ /* 0x000fea000383ffff */
.L_x_7203:
        /* <DEDUP_REMOVED lines=11> */
.L_x_7272:
[----:B------:R-:W-:Y:S05]  /*16d90*/  BSYNC B0 ;  /* 0x0000000000007941 */ /* 0x000fea0003800000 */
.L_x_7271:
[----:B------:R-:W-:Y:S05]  /*16da0*/  BRA `(.L_x_7273) ;  /* 0xffffffe000587947 */ /* 0x000fea000383ffff */
.L_x_7206:
[----:B------:R-:W-:Y:S01]  /*16db0*/  BSSY B1, `(.L_x_7274) ;  /* 0x0000006000017945 */ /* 0x000fe20003800000 */
[----:B------:R-:W-:-:S07]  /*16dc0*/  IMAD.MOV.U32 R15, RZ, RZ, -0x1 ;  /* 0xffffffffff0f7424 */ /* 0x000fce00078e00ff */
[----:B012-45:R-:W-:Y:S05]  /*16dd0*/  WARPSYNC.COLLECTIVE R15, `(.L_x_7275) ;  /* 0x000000000f0c7348 */ /* 0x037fea0003c00000 */
[----:B------:R-:W-:Y:S02]  /*16de0*/  ELECT P6, UR62, PT ;  /* 0x00000000003e782f */ /* 0x000fe400038c0000 */
[----:B------:R-:W-:Y:S01]  /*16df0*/  MOV R14, UR62 ;  /* 0x0000003e000e7c02 */ /* 0x000fe20008000f00 */
[----:B012-45:R-:W-:Y:S10]  /*16e00*/  ENDCOLLECTIVE ;  /* 0x000000000000791b */ /* 0x037ff40003800000 */
.L_x_7275:
[----:B------:R-:W-:Y:S05]  /*16e10*/  BSYNC B1 ;  /* 0x0000000000017941 */ /* 0x000fea0003800000 */
.L_x_7274:
[----:B------:R-:W-:Y:S05]  /*16e20*/  BRA `(.L_x_7276) ;  /* 0xffffffe000507947 */ /* 0x000fea000383ffff */
.L_x_7208:
[----:B0-----:R0:W1:Y:S02]  /*16e30*/  SYNCS.PHASECHK.TRANS64.TRYWAIT P0, [R6+URZ], R5 ;  /* 0x00000005060075a7 */ /* 0x001064000800017f */
[----:B-1----:R-:W-:Y:S05]  /*16e40*/  @!P0 NANOSLEEP.SYNCS 0x989680 ;  /* 0x009896800000895d */ /* 0x002fea0003900000 */
[----:B------:R-:W1:Y:S02]  /*16e50*/  @!P0 SYNCS.PHASECHK.TRANS64 P0, [R6+URZ], R5 ;  /* 0x00000005060085a7 */ /* 0x000e64000800007f */
[----:B-1----:R-:W-:Y:S05]  /*16e60*/  @!P0 BRA `(.L_x_7208) ;  /* 0xfffffffc00f08947 */ /* 0x002fea000383ffff */
[----:B------:R-:W-:Y:S05]  /*16e70*/  BRA `(.L_x_7277) ;  /* 0xffffffe0008c7947 */ /* 0x000fea000383ffff */
.L_x_7209:
[----:B-1----:R1:W2:Y:S02]  /*16e80*/  SYNCS.PHASECHK.TRANS64.TRYWAIT P0, [R7+URZ], R2 ;  /* 0x00000002070075a7 */ /* 0x0022a4000800017f */
[----:B--2---:R-:W-:Y:S05]  /*16e90*/  @!P0 NANOSLEEP.SYNCS 0x989680 ;  /* 0x009896800000895d */ /* 0x004fea0003900000 */
[----:B------:R-:W2:Y:S02]  /*16ea0*/  @!P0 SYNCS.PHASECHK.TRANS64 P0, [R7+URZ], R2 ;  /* 0x00000002070085a7 */ /* 0x000ea4000800007f */
[----:B--2---:R-:W-:Y:S05]  /*16eb0*/  @!P0 BRA `(.L_x_7209) ;  /* 0xfffffffc00f08947 */ /* 0x004fea000383ffff */
[----:B------:R-:W-:Y:S05]  /*16ec0*/  BRA `(.L_x_7278) ;  /* 0xffffffe000807947 */ /* 0x000fea000383ffff */
.L_x_7211:
[----:B--2---:R2:W3:Y:S02]  /*16ed0*/  SYNCS.PHASECHK.TRANS64.TRYWAIT P0, [R4+URZ], R5 ;  /* 0x00000005040075a7 */ /* 0x0044e4000800017f */
[----:B---3--:R-:W-:Y:S05]  /*16ee0*/  @!P0 NANOSLEEP.SYNCS 0x989680 ;  /* 0x009896800000895d */ /* 0x008fea0003900000 */
[----:B------:R-:W3:Y:S02]  /*16ef0*/  @!P0 SYNCS.PHASECHK.TRANS64 P0, [R4+URZ], R5 ;  /* 0x00000005040085a7 */ /* 0x000ee4000800007f */
[----:B---3--:R-:W-:Y:S05]  /*16f00*/  @!P0 BRA `(.L_x_7211) ;  /* 0xfffffffc00f08947 */ /* 0x008fea000383ffff */
[----:B------:R-:W-:Y:S05]  /*16f10*/  BRA `(.L_x_7279) ;  /* 0xffffffe000887947 */ /* 0x000fea000383ffff */
.L_x_7280:
        /* <DEDUP_REMOVED lines=14> */
.L_x_15315:


//--------------------- .text._ZN7cutlass13device_kernelIN5flash11enable_sm90INS1_16FlashAttnFwdSm90INS1_25CollectiveMainloopFwdSm90ILi2EN4cute5tupleIJNS5_1CILi1EEES8_S8_EEENS6_IJNS7_ILi128EEENS7_ILi176EEESA_EEELi128ENS_6half_tEfNS_4arch4Sm90ELb0ELb0ELb1ELb1ELb0ELb1ELb0ELb1ELb1ELb1ELb0ELb0EEENS1_21CollectiveEpilogueFwdINS6_IJSA_SA_SB_EEES9_SD_SF_Li256ELb1ELb1ELb0ELb0EEENS1_36VarlenDynamicPersistentTileSchedulerILi128ELi176ELi256ELi128ELb0ELb1ELb1ELb0ELb1ELb1EEEEEEEEEvNT_6ParamsE --------------------------
	.section	.text._ZN7cutlass13device_kernelIN5flash11enable_sm90INS1_16FlashAttnFwdSm90INS1_25CollectiveMainloopFwdSm90ILi2EN4cute5tupleIJNS5_1CILi1EEES8_S8_EEENS6_IJNS7_ILi128EEENS7_ILi176EEESA_EEELi128ENS_6half_tEfNS_4arch4Sm90ELb0ELb0ELb1ELb1ELb0ELb1ELb0ELb1ELb1ELb1ELb0ELb0EEENS1_21CollectiveEpilogueFwdINS6_IJSA_SA_SB_EEES9_SD_SF_Li256ELb1ELb1ELb0ELb0EEENS1_36VarlenDynamicPersistentTileSchedulerILi128ELi176ELi256ELi128ELb0ELb1ELb1ELb0ELb1ELb1EEEEEEEEEvNT_6ParamsE,"ax",@progbits
	.align	128
.text._ZN7cutlass13device_kernelIN5flash11enable_sm90INS1_16FlashAttnFwdSm90INS1_25CollectiveMainloopFwdSm90ILi2EN4cute5tupleIJNS5_1CILi1EEES8_S8_EEENS6_IJNS7_ILi128EEENS7_ILi176EEESA_EEELi128ENS_6half_tEfNS_4arch4Sm90ELb0ELb0ELb1ELb1ELb0ELb1ELb0ELb1ELb1ELb1ELb0ELb0EEENS1_21CollectiveEpilogueFwdINS6_IJSA_SA_SB_EEES9_SD_SF_Li256ELb1ELb1ELb0ELb0EEENS1_36VarlenDynamicPersistentTileSchedulerILi128ELi176ELi256ELi128ELb0ELb1ELb1ELb0ELb1ELb1EEEEEEEEEvNT_6ParamsE:
        .type           _ZN7cutlass13device_kernelIN5flash11enable_sm90INS1_16FlashAttnFwdSm90INS1_25CollectiveMainloopFwdSm90ILi2EN4cute5tupleIJNS5_1CILi1EEES8_S8_EEENS6_IJNS7_ILi128EEENS7_ILi176EEESA_EEELi128ENS_6half_tEfNS_4arch4Sm90ELb0ELb0ELb1ELb1ELb0ELb1ELb0ELb1ELb1ELb1ELb0ELb0EEENS1_21CollectiveEpilogueFwdINS6_IJSA_SA_SB_EEES9_SD_SF_Li256ELb1ELb1ELb0ELb0EEENS1_36VarlenDynamicPersistentTileSchedulerILi128ELi176ELi256ELi128ELb0ELb1ELb1ELb0ELb1ELb1EEEEEEEEEvNT_6ParamsE,@function
        .size           _ZN7cutlass13device_kernelIN5flash11enable_sm90INS1_16FlashAttnFwdSm90INS1_25CollectiveMainloopFwdSm90ILi2EN4cute5tupleIJNS5_1CILi1EEES8_S8_EEENS6_IJNS7_ILi128EEENS7_ILi176EEESA_EEELi128ENS_6half_tEfNS_4arch4Sm90ELb0ELb0ELb1ELb1ELb0ELb1ELb0ELb1ELb1ELb1ELb0ELb0EEENS1_21CollectiveEpilogueFwdINS6_IJSA_SA_SB_EEES9_SD_SF_Li256ELb1ELb1ELb0ELb0EEENS1_36VarlenDynamicPersistentTileSchedulerILi128ELi176ELi256ELi128ELb0ELb1ELb1ELb0ELb1ELb1EEEEEEEEEvNT_6ParamsE,(.L_x_15316 - _ZN7cutlass13device_kernelIN5flash11enable_sm90INS1_16FlashAttnFwdSm90INS1_25CollectiveMainloopFwdSm90ILi2EN4cute5tupleIJNS5_1CILi1EEES8_S8_EEENS6_IJNS7_ILi128EEENS7_ILi176EEESA_EEELi128ENS_6half_tEfNS_4arch4Sm90ELb0ELb0ELb1ELb1ELb0ELb1ELb0ELb1ELb1ELb1ELb0ELb0EEENS1_21CollectiveEpilogueFwdINS6_IJSA_SA_SB_EEES9_SD_SF_Li256ELb1ELb1ELb0ELb0EEENS1_36VarlenDynamicPersistentTileSchedulerILi128ELi176ELi256ELi128ELb0ELb1ELb1ELb0ELb1ELb1EEEEEEEEEvNT_6ParamsE)
        .other          _ZN7cutlass13device_kernelIN5flash11enable_sm90INS1_16FlashAttnFwdSm90INS1_25CollectiveMainloopFwdSm90ILi2EN4cute5tupleIJNS5_1CILi1EEES8_S8_EEENS6_IJNS7_ILi128EEENS7_ILi176EEESA_EEELi128ENS_6half_tEfNS_4arch4Sm90ELb0ELb0ELb1ELb1ELb0ELb1ELb0ELb1ELb1ELb1ELb0ELb0EEENS1_21CollectiveEpilogueFwdINS6_IJSA_SA_SB_EEES9_SD_SF_Li256ELb1ELb1ELb0ELb0EEENS1_36VarlenDynamicPersistentTileSchedulerILi128ELi176ELi256ELi128ELb0ELb1ELb1ELb0ELb1ELb1EEEEEEEEEvNT_6ParamsE,@"STO_CUDA_ENTRY STV_DEFAULT"
_ZN7cutlass13device_kernelIN5flash11enable_sm90INS1_16FlashAttnFwdSm90INS1_25CollectiveMainloopFwdSm90ILi2EN4cute5tupleIJNS5_1CILi1EEES8_S8_EEENS6_IJNS7_ILi128EEENS7_ILi176EEESA_EEELi128ENS_6half_tEfNS_4arch4Sm90ELb0ELb0ELb1ELb1ELb0ELb1ELb0ELb1ELb1ELb1ELb0ELb0EEENS1_21CollectiveEpilogueFwdINS6_IJSA_SA_SB_EEES9_SD_SF_Li256ELb1ELb1ELb0ELb0EEENS1_36VarlenDynamicPersistentTileSchedulerILi128ELi176ELi256ELi128ELb0ELb1ELb1ELb0ELb1ELb1EEEEEEEEEvNT_6ParamsE:
        /* <DEDUP_REMOVED lines=24> */
.L_x_7282:
[----:B------:R-:W-:Y:S05]  /*0180*/  BSYNC B0 ;  /* 0x0000000000007941 */ /* 0x000fea0003800000 */
.L_x_7281:
        /* <DEDUP_REMOVED lines=41> */
.L_x_7283:
        /* <DEDUP_REMOVED lines=22> */
.L_x_7284:
        /* <DEDUP_REMOVED lines=18> */
.L_x_7285:
        /* <DEDUP_REMOVED lines=22> */
.L_x_7286:
        /* <DEDUP_REMOVED lines=22> */
.L_x_7287:
[----:B------:R-:W-:Y:S01]  /*0960*/  PLOP3.LUT P0, PT, PT, PT, UP0, 0x80, 0x0 ;  /* 0x000000000000781c */ /* 0x000fe20003f0f008 */
[----:B------:R-:W-:Y:S01]  /*0970*/  UMOV UR60, 0x1 ;  /* 0x00000001003c7882 */ /* 0x000fe20000000000 */
[----:B------:R-:W-:Y:S01]  /*0980*/  NOP ;  /* 0x0000000000007918 */ /* 0x000fe20000000000 */
[----:B------:R-:W-:Y:S01]  /*0990*/  USEL UR60, UR60, 0x2, !UP0 ;  /* 0x000000023c3c7887 */ /* 0x000fe2000c000000 */
[----:B------:R-:W-:Y:S01]  /*09a0*/  BSSY B9, `(.L_x_7288) ;  /* 0x00026a6000097945 */ /* 0x000fe20003800000 */
[----:B012-4-:R-:W-:Y:S08]  /*09b0*/  BAR.SYNC.DEFER_BLOCKING 0x0 ;  /* 0x0000000000007b1d */ /* 0x017ff00000010000 */
[----:B------:R-:W-:Y:S05]  /*09c0*/  @!P0 BRA `(.L_x_7289) ;  /* 0x000001f400e48947 */ /* 0x000fea0003800000 */
.L_x_7290:
[----:B------:R-:W-:-:S08]  /*09d0*/  NOP ;  /* 0x0000000000007918 */ /* 0x000fd00000000000 */
[----:B------:R-:W0:Y:S02]  /*09e0*/  USETMAXREG.TRY_ALLOC.CTAPOOL UP0, 0xf0 ;  /* 0x000000f0000079c8 */ /* 0x000e240008000600 */
[----:B0-----:R-:W-:-:S13]  /*09f0*/  PLOP3.LUT P0, PT, PT, PT, UP0, 0x80, 0x0 ;  /* 0x000000000000781c */ /* 0x001fda0003f0f008 */
[----:B------:R-:W-:Y:S05]  /*0a00*/  @!P0 BRA `(.L_x_7290) ;  /* 0xfffffffc00f08947 */ /* 0x000fea000383ffff */
[----:B------:R-:W2:Y:S01]  /*0a10*/  LDL.LU R3, [R1+0x4] ;  /* 0x0000040001037983 */ /* 0x000ea20000300800 */
[----:B------:R-:W-:Y:S01]  /*0a20*/  SHF.R.U32.HI R2, RZ, 0x7, R0 ;  /* 0x00000007ff027819 */ /* 0x000fe20000011600 */
[----:B------:R-:W0:Y:S01]  /*0a30*/  S2UR UR5, SR_CgaCtaId ;  /* 0x00000000000579c3 */ /* 0x000e220000008800 */
[----:B------:R-:W-:-:S07]  /*0a40*/  UMOV UR4, 0x400 ;  /* 0x0000040000047882 */ /* 0x000fce0000000000 */
[----:B------:R-:W-:Y:S06]  /*0a50*/  BAR.ARV 0x8, 0x180 ;  /* 0x0206000000007b1d */ /* 0x000fec0000002000 */
[----:B------:R-:W-:-:S13]  /*0a60*/  ISETP.NE.AND P0, PT, R2, 0x1, PT ;  /* 0x000000010200780c */ /* 0x000fda0003f05270 */
[----:B------:R-:W-:Y:S06]  /*0a70*/  @!P0 BAR.ARV 0x9, 0x100 ;  /* 0x0244000000008b1d */ /* 0x000fec0000002000 */
[----:B0-----:R-:W-:Y:S02]  /*0a80*/  ULEA UR4, UR5, UR4, 0x18 ;  /* 0x0000000405047291 */ /* 0x001fe4000f8ec03f */
[----:B------:R-:W-:Y:S04]  /*0a90*/  BAR.SYNC.DEFER_BLOCKING 0x5, 0x180 ;  /* 0x0146000000007b1d */ /* 0x000fe80000010000 */
[----:B------:R-:W-:-:S02]  /*0aa0*/  IMAD.U32 R2, RZ, RZ, UR4 ;  /* 0x00000004ff027e24 */ /* 0x000fc4000f8e00ff */
[----:B------:R-:W-:-:S03]  /*0ab0*/  ULDC UR4, c[0x0][0xc3c] ;  /* 0x00030f0000047ab9 */ /* 0x000fc60000000800 */
[----:B------:R-:W0:Y:S01]  /*0ac0*/  LDS.128 R28, [R2+0x348d0] ;  /* 0x0348d000021c7984 */ /* 0x000e220000000c00 */
[----:B------:R-:W-:Y:S06]  /*0ad0*/  BAR.ARV 0x4, 0x180 ;  /* 0x0106000000007b1d */ /* 0x000fec0000002000 */
[----:B--2---:R-:W-:-:S04]  /*0ae0*/  LOP3.LUT R3, R3, 0xffffffdf, RZ, 0xc0, !PT ;  /* 0xffffffdf03037812 */ /* 0x004fc800078ec0ff */
[----:B------:R-:W-:Y:S02]  /*0af0*/  @P0 LOP3.LUT R3, R3, 0x20, RZ, 0xfc, !PT ;  /* 0x0000002003030812 */ /* 0x000fe400078efcff */
[----:B0-----:R-:W-:-:S03]  /*0b00*/  ISETP.GE.AND P0, PT, R31, UR4, PT ;  /* 0x000000041f007c0c */ /* 0x001fc6000bf06270 */
[----:B------:R0:W-:Y:S10]  /*0b10*/  STL [R1+0x4], R3 ;  /* 0x0000040301007387 */ /* 0x0001f40000100800 */
[----:B0-----:R-:W-:Y:S05]  /*0b20*/  @P0 BRA `(.L_x_7291) ;  /* 0x0000026800340947 */ /* 0x001fea0003800000 */
[----:B------:R-:W-:Y:S01]  /*0b30*/  VIADD R13, R0, 0xffffff80 ;  /* 0xffffff80000d7836 */ /* 0x000fe20000000000 */
[----:B------:R-:W-:Y:S01]  /*0b40*/  R2UR UR4, R2 ;  /* 0x00000000020472ca */ /* 0x000fe200000e0000 */
[----:B------:R-:W-:Y:S01]  /*0b50*/  ULOP3.LUT UR5, UR60, 0x1, URZ, 0xfc, !UPT ;  /* 0x000000013c057892 */ /* 0x000fe2000f8efc3f */
[----:B------:R-:W-:Y:S01]  /*0b60*/  IMAD.MOV.U32 R23, RZ, RZ, RZ ;  /* 0x000000ffff177224 */ /* 0x000fe200078e00ff */
[----:B------:R-:W-:Y:S02]  /*0b70*/  CS2R R222, SRZ ;  /* 0x0000000000de7805 */ /* 0x000fe4000001ff00 */
[----:B------:R-:W-:Y:S02]  /*0b80*/  SHF.R.S32.HI R0, RZ, 0x1f, R13 ;  /* 0x0000001fff007819 */ /* 0x000fe4000001140d */
[----:B------:R-:W-:Y:S02]  /*0b90*/  MOV R229, RZ ;  /* 0x000000ff00e57202 */ /* 0x000fe40000000f00 */
[----:B------:R-:W-:-:S02]  /*0ba0*/  LEA.HI R3, R0, R13, RZ, 0x7 ;  /* 0x0000000d00037211 */ /* 0x000fc400078f38ff */
[CC--:B------:R-:W-:Y:S02]  /*0bb0*/  LEA.HI R5, R0.reuse, R13.reuse, RZ, 0x5 ;  /* 0x0000000d00057211 */ /* 0x0c0fe400078f28ff */
[----:B------:R-:W-:Y:S01]  /*0bc0*/  LOP3.LUT R4, R3, 0xffffff80, RZ, 0xc0, !PT ;  /* 0xffffff8003047812 */ /* 0x000fe200078ec0ff */
[----:B------:R-:W-:Y:S01]  /*0bd0*/  UIADD3 UR4, UR4, 0x16400, URZ ;  /* 0x0001640004047890 */ /* 0x000fe2000fffe03f */
[----:B------:R-:W-:Y:S01]  /*0be0*/  SHF.R.S32.HI R14, RZ, 0x7, R3 ;  /* 0x00000007ff0e7819 */ /* 0x000fe20000011403 */
[----:B------:R-:W-:Y:S01]  /*0bf0*/  IMAD.SHL.U32 R6, R5, 0x20, RZ ;  /* 0x0000002005067824 */ /* 0x000fe200078e00ff */
[----:B------:R-:W-:Y:S02]  /*0c00*/  IADD3 R15, R13, -R4, RZ ;  /* 0x800000040d0f7210 */ /* 0x000fe40007ffe0ff */
[----:B------:R-:W-:Y:S02]  /*0c10*/  LEA.HI R4, R0, R13, RZ, 0x4 ;  /* 0x0000000d00047211 */ /* 0x000fe400078f20ff */
[----:B------:R-:W-:-:S02]  /*0c20*/  SHF.R.S32.HI R8, RZ, 0x1f, R15 ;  /* 0x0000001fff087819 */ /* 0x000fc4000001140f */
[----:B------:R-:W-:Y:S02]  /*0c30*/  SHF.R.S32.HI R7, RZ, 0x4, R4 ;  /* 0x00000004ff077819 */ /* 0x000fe40000011404 */
[----:B------:R-:W-:Y:S02]  /*0c40*/  LEA.HI R9, R8, R15, RZ, 0x2 ;  /* 0x0000000f08097211 */ /* 0x000fe400078f10ff */
[C---:B------:R-:W-:Y:S02]  /*0c50*/  LOP3.LUT R5, R4.reuse, 0x3fffff0, RZ, 0xc0, !PT ;  /* 0x03fffff004057812 */ /* 0x040fe400078ec0ff */
[--C-:B------:R-:W-:Y:S02]  /*0c60*/  SHF.R.S32.HI R10, RZ, 0x2, R9.reuse ;  /* 0x00000002ff0a7819 */ /* 0x100fe40000011409 */
[----:B------:R-:W-:Y:S01]  /*0c70*/  SHF.R.S32.HI R11, RZ, 0x1f, R9 ;  /* 0x0000001fff0b7819 */ /* 0x000fe20000011409 */
[----:B------:R-:W-:Y:S01]  /*0c80*/  IMAD.IADD R5, R13, 0x1, -R5 ;  /* 0x000000010d057824 */ /* 0x000fe200078e0a05 */
[----:B------:R-:W-:-:S02]  /*0c90*/  LEA.HI R4, R4, R7, RZ, 0x1 ;  /* 0x0000000704047211 */ /* 0x000fc400078f08ff */
[----:B------:R-:W-:Y:S02]  /*0ca0*/  LEA.HI R11, R11, R10, RZ, 0x3 ;  /* 0x0000000a0b0b7211 */ /* 0x000fe400078f18ff */
[----:B------:R-:W-:Y:S02]  /*0cb0*/  LEA.HI R8, R8, R15, RZ, 0x5 ;  /* 0x0000000f08087211 */ /* 0x000fe400078f28ff */
[----:B------:R-:W-:Y:S02]  /*0cc0*/  LOP3.LUT R11, R11, 0xfffffff8, RZ, 0xc0, !PT ;  /* 0xfffffff80b0b7812 */ /* 0x000fe400078ec0ff */
[----:B------:R-:W-:Y:S02]  /*0cd0*/  LEA.HI R3, R3, R14, RZ, 0x1 ;  /* 0x0000000e03037211 */ /* 0x000fe400078f08ff */
[----:B------:R-:W-:Y:S01]  /*0ce0*/  LOP3.LUT R6, R6, 0xfffffc00, RZ, 0xc0, !PT ;  /* 0xfffffc0006067812 */ /* 0x000fe200078ec0ff */
[----:B------:R-:W-:Y:S01]  /*0cf0*/  IMAD.IADD R11, R10, 0x1, -R11 ;  /* 0x000000010a0b7824 */ /* 0x000fe200078e0a0b */
[----:B------:R-:W-:Y:S01]  /*0d00*/  LOP3.LUT R4, R4, 0x1ffffffe, RZ, 0xc0, !PT ;  /* 0x1ffffffe04047812 */ /* 0x000fe200078ec0ff */
[----:B------:R-:W-:Y:S01]  /*0d10*/  IMAD.MOV.U32 R10, RZ, RZ, -0x2 ;  /* 0xfffffffeff0a7424 */ /* 0x000fe200078e00ff */
[----:B------:R-:W-:Y:S01]  /*0d20*/  LOP3.LUT R9, R9, 0x7ffffffc, RZ, 0xc0, !PT ;  /* 0x7ffffffc09097812 */ /* 0x000fe200078ec0ff */
[----:B------:R-:W-:Y:S01]  /*0d30*/  IMAD R5, R5, 0x40, R6 ;  /* 0x0000004005057824 */ /* 0x000fe200078e0206 */
[----:B------:R-:W-:-:S02]  /*0d40*/  SHF.R.S32.HI R8, RZ, 0x5, R8 ;  /* 0x00000005ff087819 */ /* 0x000fc40000011408 */
[----:B------:R-:W-:Y:S02]  /*0d50*/  LOP3.LUT R3, R3, 0x3fffffe, RZ, 0xc0, !PT ;  /* 0x03fffffe03037812 */ /* 0x000fe400078ec0ff */
[----:B------:R-:W-:Y:S01]  /*0d60*/  IADD3 R4, R7, -R4, RZ ;  /* 0x8000000407047210 */ /* 0x000fe20007ffe0ff */
[----:B------:R-:W-:Y:S01]  /*0d70*/  IMAD R8, R8, 0x10, R11 ;  /* 0x0000001008087824 */ /* 0x000fe200078e020b */
[----:B------:R-:W-:Y:S01]  /*0d80*/  IADD3 R9, R15, -R9, RZ ;  /* 0x800000090f097210 */ /* 0x000fe20007ffe0ff */
[----:B------:R-:W-:Y:S01]  /*0d90*/  IMAD.IADD R3, R14, 0x1, -R3 ;  /* 0x000000010e037824 */ /* 0x000fe200078e0a03 */
[-C--:B------:R-:W-:Y:S01]  /*0da0*/  LEA.HI R12, R0, R13.reuse, RZ, 0x2 ;  /* 0x0000000d000c7211 */ /* 0x080fe200078f10ff */
[----:B------:R-:W-:Y:S02]  /*0db0*/  IMAD R5, R4, 0x8, R5 ;  /* 0x0000000804057824 */ /* 0x000fe400078e0205 */
[----:B------:R-:W-:Y:S01]  /*0dc0*/  IMAD R4, R9, R10, 0xb0 ;  /* 0x000000b009047424 */ /* 0x000fe200078e020a */
[----:B------:R-:W-:Y:S01]  /*0dd0*/  LOP3.LUT R12, R12, 0xfffffffc, RZ, 0xc0, !PT ;  /* 0xfffffffc0c0c7812 */ /* 0x000fe200078ec0ff */
[----:B------:R-:W-:Y:S01]  /*0de0*/  IMAD R14, R3, 0x40, R8 ;  /* 0x00000040030e7824 */ /* 0x000fe200078e0208 */
[CC--:B------:R-:W-:Y:S01]  /*0df0*/  LEA.HI R3, R0.reuse, R13.reuse, RZ, 0x6 ;  /* 0x0000000d00037211 */ /* 0x0c0fe200078f30ff */
[----:B------:R-:W-:Y:S01]  /*0e00*/  STL [R1+0x8c], R5 ;  /* 0x00008c0501007387 */ /* 0x000fe20000100800 */
[----:B------:R-:W-:Y:S01]  /*0e10*/  LEA.HI R0, R0, R13, RZ, 0x3 ;  /* 0x0000000d00007211 */ /* 0x000fe200078f18ff */
[----:B------:R-:W-:-:S02]  /*0e20*/  IMAD.IADD R12, R13, 0x1, -R12 ;  /* 0x000000010d0c7824 */ /* 0x000fc400078e0a0c */
[----:B------:R0:W-:Y:S01]  /*0e30*/  STL [R1+0x84], R4 ;  /* 0x0000840401007387 */ /* 0x0001e20000100800 */
[----:B------:R-:W-:Y:S02]  /*0e40*/  SHF.R.S32.HI R22, RZ, 0x3, R0 ;  /* 0x00000003ff167819 */ /* 0x000fe40000011400 */
[----:B------:R-:W-:Y:S01]  /*0e50*/  LEA.HI R6, R12, R12, RZ, 0x1 ;  /* 0x0000000c0c067211 */ /* 0x000fe200078f08ff */
[----:B------:R-:W-:Y:S01]  /*0e60*/  STL [R1+0x80], R14 ;  /* 0x0000800e01007387 */ /* 0x000fe20000100800 */
[C---:B------:R-:W-:Y:S01]  /*0e70*/  IADD3 R24, R22.reuse, 0x80, RZ ;  /* 0x0000008016187810 */ /* 0x040fe20007ffe0ff */
[----:B------:R-:W-:Y:S01]  /*0e80*/  VIADD R27, R22, 0x20 ;  /* 0x00000020161b7836 */ /* 0x000fe20000000000 */
[----:B------:R-:W-:Y:S01]  /*0e90*/  LOP3.LUT R7, R6, 0x1ffffffe, RZ, 0xc0, !PT ;  /* 0x1ffffffe06077812 */ /* 0x000fe200078ec0ff */
[----:B------:R-:W-:Y:S01]  /*0ea0*/  STL [R1+0x60], RZ ;  /* 0x000060ff01007387 */ /* 0x000fe20000100800 */
[----:B------:R-:W-:Y:S01]  /*0eb0*/  VIADD R26, R22, 0x40 ;  /* 0x00000040161a7836 */ /* 0x000fe20000000000 */
[----:B------:R-:W-:Y:S01]  /*0ec0*/  SHF.R.S32.HI R11, RZ, 0x1f, R24 ;  /* 0x0000001fff0b7819 */ /* 0x000fe20000011418 */
[----:B0-----:R-:W-:Y:S01]  /*0ed0*/  IMAD.U32 R4, RZ, RZ, UR5 ;  /* 0x00000005ff047e24 */ /* 0x001fe2000f8e00ff */
[----:B------:R-:W-:Y:S01]  /*0ee0*/  IADD3 R7, R12, -R7, RZ ;  /* 0x800000070c077210 */ /* 0x000fe20007ffe0ff */
[----:B------:R-:W-:Y:S01]  /*0ef0*/  IMAD.SHL.U32 R4, R3, 0x8, RZ ;  /* 0x0000000803047824 */ /* 0x000fe200078e00ff */
[----:B------:R-:W-:Y:S01]  /*0f00*/  LOP3.LUT R3, R0, 0xfffffff8, RZ, 0xc0, !PT ;  /* 0xfffffff800037812 */ /* 0x000fe200078ec0ff */
[C---:B------:R-:W-:Y:S01]  /*0f10*/  IMAD.SHL.U32 R0, R22.reuse, 0x40, RZ ;  /* 0x0000004016007824 */ /* 0x040fe200078e00ff */
[----:B------:R-:W-:Y:S01]  /*0f20*/  SHF.R.S32.HI R6, RZ, 0x1f, R26 ;  /* 0x0000001fff067819 */ /* 0x000fe2000001141a */
[----:B------:R-:W-:Y:S01]  /*0f30*/  VIADD R25, R22, 0x60 ;  /* 0x0000006016197836 */ /* 0x000fe20000000000 */
[----:B------:R-:W-:Y:S01]  /*0f40*/  LOP3.LUT R15, R4, 0xfffffe00, RZ, 0xc0, !PT ;  /* 0xfffffe00040f7812 */ /* 0x000fe200078ec0ff */
[----:B------:R-:W-:Y:S01]  /*0f50*/  IMAD.IADD R18, R13, 0x1, -R3 ;  /* 0x000000010d127824 */ /* 0x000fe200078e0a03 */
[----:B------:R-:W-:Y:S01]  /*0f60*/  MOV R3, UR4 ;  /* 0x0000000400037c02 */ /* 0x000fe20008000f00 */
[----:B------:R-:W-:Y:S01]  /*0f70*/  VIADD R21, R22, 0xa0 ;  /* 0x000000a016157836 */ /* 0x000fe20000000000 */
[----:B------:R-:W-:Y:S01]  /*0f80*/  SHF.R.S32.HI R4, RZ, 0x1f, R27 ;  /* 0x0000001fff047819 */ /* 0x000fe2000001141b */
[----:B------:R-:W-:Y:S01]  /*0f90*/  IMAD.SHL.U32 R16, R18, 0x8, RZ ;  /* 0x0000000812107824 */ /* 0x000fe200078e00ff */
[----:B------:R-:W-:Y:S01]  /*0fa0*/  SHF.R.S32.HI R9, RZ, 0x1f, R25 ;  /* 0x0000001fff097819 */ /* 0x000fe20000011419 */
[----:B------:R0:W-:Y:S01]  /*0fb0*/  STL [R1+0x6c], R3 ;  /* 0x00006c0301007387 */ /* 0x0001e20000100800 */
[----:B------:R-:W-:Y:S01]  /*0fc0*/  LEA.HI R4, R4, R27, RZ, 0x3 ;  /* 0x0000001b04047211 */ /* 0x000fe200078f18ff */
[----:B------:R-:W-:Y:S01]  /*0fd0*/  IMAD.SHL.U32 R8, R25, 0x40, RZ ;  /* 0x0000004019087824 */ /* 0x000fe200078e00ff */
[----:B------:R-:W-:Y:S01]  /*0fe0*/  SHF.R.S32.HI R13, RZ, 0x1f, R21 ;  /* 0x0000001fff0d7819 */ /* 0x000fe20000011415 */
[----:B------:R-:W-:Y:S01]  /*0ff0*/  IMAD.SHL.U32 R10, R24, 0x40, RZ ;  /* 0x00000040180a7824 */ /* 0x000fe200078e00ff */
[----:B------:R-:W-:Y:S01]  /*1000*/  SHF.L.U32 R18, R18, 0x2, RZ ;  /* 0x0000000212127819 */ /* 0x000fe200000006ff */
[----:B------:R-:W-:Y:S01]  /*1010*/  IMAD.SHL.U32 R4, R4, 0x40, RZ ;  /* 0x0000004004047824 */ /* 0x000fe200078e00ff */
[----:B------:R-:W-:Y:S01]  /*1020*/  LEA.HI R6, R6, R26, RZ, 0x3 ;  /* 0x0000001a06067211 */ /* 0x000fe200078f18ff */
[----:B------:R-:W-:Y:S01]  /*1030*/  IMAD.SHL.U32 R12, R21, 0x40, RZ ;  /* 0x00000040150c7824 */ /* 0x000fe200078e00ff */
[----:B------:R-:W-:Y:S01]  /*1040*/  SHF.L.U32 R5, R26, 0x6, RZ ;  /* 0x000000061a057819 */ /* 0x000fe200000006ff */
[----:B------:R-:W-:Y:S01]  /*1050*/  VIADD R220, R18, 0x20 ;  /* 0x0000002012dc7836 */ /* 0x000fe20000000000 */
[----:B0-----:R-:W-:Y:S01]  /*1060*/  SHF.R.S32.HI R3, RZ, 0x1f, R22 ;  /* 0x0000001fff037819 */ /* 0x001fe20000011416 */
[----:B------:R-:W-:Y:S01]  /*1070*/  VIADD R221, R16, 0x40 ;  /* 0x0000004010dd7836 */ /* 0x000fe20000000000 */
[----:B------:R-:W-:Y:S01]  /*1080*/  LOP3.LUT R3, R0, 0x1c0, RZ, 0xc0, !PT ;  /* 0x000001c000037812 */ /* 0x000fe200078ec0ff */
[----:B------:R-:W-:Y:S01]  /*1090*/  IMAD.SHL.U32 R0, R27, 0x40, RZ ;  /* 0x000000401b007824 */ /* 0x000fe200078e00ff */
[----:B------:R-:W-:-:S02]  /*10a0*/  LEA.HI R9, R9, R25, RZ, 0x3 ;  /* 0x0000001909097211 */ /* 0x000fc400078f18ff */
[----:B------:R-:W-:Y:S02]  /*10b0*/  SHF.R.U32.HI R20, RZ, 0x3, R3 ;  /* 0x00000003ff147819 */ /* 0x000fe40000011603 */
[----:B------:R-:W-:Y:S01]  /*10c0*/  LOP3.LUT R3, R3, 0x38, R16, 0xf8, !PT ;  /* 0x0000003803037812 */ /* 0x000fe200078ef810 */
[----:B------:R-:W-:Y:S01]  /*10d0*/  IMAD.SHL.U32 R9, R9, 0x40, RZ ;  /* 0x0000004009097824 */ /* 0x000fe200078e00ff */
[----:B------:R-:W-:Y:S02]  /*10e0*/  LEA.HI R11, R11, R24, RZ, 0x3 ;  /* 0x000000180b0b7211 */ /* 0x000fe400078f18ff */
[----:B------:R-:W-:Y:S02]  /*10f0*/  LEA.HI R13, R13, R21, RZ, 0x3 ;  /* 0x000000150d0d7211 */ /* 0x000fe400078f18ff */
[----:B------:R-:W-:Y:S01]  /*1100*/  LOP3.LUT R0, R0, 0x1c0, RZ, 0xc0, !PT ;  /* 0x000001c000007812 */ /* 0x000fe200078ec0ff */
[----:B------:R-:W-:Y:S01]  /*1110*/  IMAD.SHL.U32 R11, R11, 0x40, RZ ;  /* 0x000000400b0b7824 */ /* 0x000fe200078e00ff */
[----:B------:R-:W-:Y:S01]  /*1120*/  LOP3.LUT R3, R15, R3, R20, 0xf6, !PT ;  /* 0x000000030f037212 */ /* 0x000fe200078ef614 */
[----:B------:R-:W-:Y:S01]  /*1130*/  IMAD.SHL.U32 R13, R13, 0x40, RZ ;  /* 0x000000400d0d7824 */ /* 0x000fe200078e00ff */
[----:B------:R-:W-:-:S02]  /*1140*/  SHF.L.U32 R6, R6, 0x6, RZ ;  /* 0x0000000606067819 */ /* 0x000fc400000006ff */
[----:B------:R-:W-:Y:S01]  /*1150*/  LOP3.LUT R5, R5, 0x1c0, RZ, 0xc0, !PT ;  /* 0x000001c005057812 */ /* 0x000fe200078ec0ff */
[----:B------:R0:W-:Y:S01]  /*1160*/  STL [R1+0x30], R3 ;  /* 0x0000300301007387 */ /* 0x0001e20000100800 */
[----:B------:R-:W-:Y:S02]  /*1170*/  LOP3.LUT R8, R8, 0x1c0, RZ, 0xc0, !PT ;  /* 0x000001c008087812 */ /* 0x000fe400078ec0ff */
[----:B------:R-:W-:Y:S02]  /*1180*/  SHF.R.U32.HI R20, RZ, 0x3, R0 ;  /* 0x00000003ff147819 */ /* 0x000fe40000011600 */
[----:B------:R-:W-:Y:S02]  /*1190*/  LOP3.LUT R21, R10, 0x1c0, RZ, 0xc0, !PT ;  /* 0x000001c00a157812 */ /* 0x000fe400078ec0ff */
[----:B------:R-:W-:Y:S02]  /*11a0*/  LOP3.LUT R0, R0, 0x38, R16, 0xf8, !PT ;  /* 0x0000003800007812 */ /* 0x000fe400078ef810 */
[----:B------:R-:W-:-:S02]  /*11b0*/  LOP3.LUT R4, R4, 0xfffffe00, RZ, 0xc0, !PT ;  /* 0xfffffe0004047812 */ /* 0x000fc400078ec0ff */
[----:B------:R-:W-:Y:S02]  /*11c0*/  LOP3.LUT R10, R12, 0x1c0, RZ, 0xc0, !PT ;  /* 0x000001c00c0a7812 */ /* 0x000fe400078ec0ff */
[----:B------:R-:W-:Y:S01]  /*11d0*/  LOP3.LUT R6, R6, 0xfffffe00, RZ, 0xc0, !PT ;  /* 0xfffffe0006067812 */ /* 0x000fe200078ec0ff */
[----:B------:R-:W-:Y:S01]  /*11e0*/  STL [R1+0x3c], R4 ;  /* 0x00003c0401007387 */ /* 0x000fe20000100800 */
[----:B------:R-:W-:Y:S02]  /*11f0*/  SHF.R.U32.HI R12, RZ, 0x3, R5 ;  /* 0x00000003ff0c7819 */ /* 0x000fe40000011605 */
[----:B0-----:R-:W-:Y:S01]  /*1200*/  LOP3.LUT R3, R5, 0x38, R16, 0xf8, !PT ;  /* 0x0000003805037812 */ /* 0x001fe200078ef810 */
[----:B------:R0:W-:Y:S01]  /*1210*/  STL [R1+0x38], R6 ;  /* 0x0000380601007387 */ /* 0x0001e20000100800 */
[----:B------:R-:W-:Y:S02]  /*1220*/  SHF.R.U32.HI R10, RZ, 0x3, R8 ;  /* 0x00000003ff0a7819 */ /* 0x000fe40000011608 */
[----:B------:R-:W-:-:S02]  /*1230*/  LOP3.LUT R5, R8, 0x38, R16, 0xf8, !PT ;  /* 0x0000003808057812 */ /* 0x000fc400078ef810 */
[----:B------:R-:W-:Y:S02]  /*1240*/  SHF.R.S32.HI R15, RZ, 0x1f, R220 ;  /* 0x0000001fff0f7819 */ /* 0x000fe400000114dc */
[----:B------:R-:W-:Y:S02]  /*1250*/  LOP3.LUT R8, R9, 0xfffffe00, RZ, 0xc0, !PT ;  /* 0xfffffe0009087812 */ /* 0x000fe400078ec0ff */
[----:B------:R-:W-:Y:S02]  /*1260*/  LOP3.LUT R11, R11, 0xfffffe00, RZ, 0xc0, !PT ;  /* 0xfffffe000b0b7812 */ /* 0x000fe400078ec0ff */
[----:B------:R-:W-:Y:S02]  /*1270*/  LOP3.LUT R0, R4, R0, R20, 0xf6, !PT ;  /* 0x0000000004007212 */ /* 0x000fe400078ef614 */
[----:B------:R-:W-:Y:S01]  /*1280*/  LOP3.LUT R9, R13, 0xfffffe00, RZ, 0xc0, !PT ;  /* 0xfffffe000d097812 */ /* 0x000fe200078ec0ff */
[----:B------:R-:W-:Y:S01]  /*1290*/  STL [R1+0x4c], R11 ;  /* 0x00004c0b01007387 */ /* 0x000fe20000100800 */
[----:B------:R-:W-:-:S02]  /*12a0*/  LOP3.LUT R3, R6, R3, R12, 0xf6, !PT ;  /* 0x0000000306037212 */ /* 0x000fc400078ef60c */
[----:B0-----:R-:W-:Y:S01]  /*12b0*/  SHF.L.U64.HI R6, R220, 0x1, R15 ;  /* 0x00000001dc067819 */ /* 0x001fe2000001020f */
[----:B------:R-:W-:Y:S01]  /*12c0*/  STL [R1+0x48], R9 ;  /* 0x0000480901007387 */ /* 0x000fe20000100800 */
[----:B------:R-:W-:Y:S02]  /*12d0*/  LEA R0, R0, UR4, 0x1 ;  /* 0x0000000400007c11 */ /* 0x000fe4000f8e08ff */
[----:B------:R-:W-:Y:S01]  /*12e0*/  LOP3.LUT R5, R8, R5, R10, 0xf6, !PT ;  /* 0x0000000508057212 */ /* 0x000fe200078ef60a */
[----:B------:R-:W-:Y:S01]  /*12f0*/  STL [R1+0x34], R8 ;  /* 0x0000340801007387 */ /* 0x000fe20000100800 */
[----:B------:R-:W-:Y:S02]  /*1300*/  LEA R4, R3, UR4, 0x1 ;  /* 0x0000000403047c11 */ /* 0x000fe4000f8e08ff */
[----:B------:R-:W-:Y:S01]  /*1310*/  LEA R3, R5, UR4, 0x1 ;  /* 0x0000000405037c11 */ /* 0x000fe2000f8e08ff */
[----:B------:R-:W-:Y:S01]  /*1320*/  STL [R1+0x70], R6 ;  /* 0x0000700601007387 */ /* 0x000fe20000100800 */
[----:B------:R-:W-:-:S02]  /*1330*/  SHF.R.S32.HI R17, RZ, 0x1f, R16 ;  /* 0x0000001fff117819 */ /* 0x000fc40000011410 */
[----:B------:R-:W-:Y:S01]  /*1340*/  SHF.R.S32.HI R19, RZ, 0x1f, R18 ;  /* 0x0000001fff137819 */ /* 0x000fe20000011412 */
[----:B------:R0:W-:Y:S04]  /*1350*/  STL [R1+0x7c], R0 ;  /* 0x00007c0001007387 */ /* 0x0001e80000100800 */
[----:B------:R1:W-:Y:S01]  /*1360*/  STL [R1+0x78], R4 ;  /* 0x0000780401007387 */ /* 0x0003e20000100800 */
[----:B0-----:R-:W-:-:S05]  /*1370*/  LEA R0, R7, R14, 0x3 ;  /* 0x0000000e07007211 */ /* 0x001fca00078e18ff */
[----:B------:R1:W-:Y:S04]  /*1380*/  STL [R1+0x88], R0 ;  /* 0x0000880001007387 */ /* 0x0003e80000100800 */
[----:B------:R1:W-:Y:S02]  /*1390*/  STL [R1+0x74], R3 ;  /* 0x0000740301007387 */ /* 0x0003e40000100800 */
.L_x_7509:
        /* <DEDUP_REMOVED lines=9> */
[----:B------:R-:W-:Y:S01]  /*1430*/  ULDC.64 UR10, c[0x0][0x208] ;  /* 0x00008200000a7ab9 */ /* 0x000fe20000000a00 */
[----:B------:R-:W-:Y:S01]  /*1440*/  ISETP.NE.U32.AND P0, PT, RZ, UR6, PT ;  /* 0x00000006ff007c0c */ /* 0x000fe2000bf05070 */
[----:B------:R-:W-:Y:S01]  /*1450*/  IMAD.MOV.U32 R31, RZ, RZ, RZ ;  /* 0x000000ffff1f7224 */ /* 0x000fe200078e00ff */
[----:B------:R-:W-:-:S02]  /*1460*/  ISETP.NE.AND.EX P1, PT, RZ, UR5, PT, P1 ;  /* 0x00000005ff007c0c */ /* 0x000fc4000bf25310 */
[----:B------:R-:W-:Y:S02]  /*1470*/  ISETP.NE.AND.EX P0, PT, RZ, UR7, PT, P0 ;  /* 0x00000007ff007c0c */ /* 0x000fe4000bf05300 */
[----:B--2---:R-:W-:Y:S01]  /*1480*/  SHF.R.S32.HI R3, RZ, 0x1f, R0 ;  /* 0x0000001fff037819 */ /* 0x004fe20000011400 */
[----:B------:R-:W-:-:S08]  /*1490*/  IMAD.SHL.U32 R32, R0, 0x4, RZ ;  /* 0x0000000400207824 */ /* 0x000fd000078e00ff */
[C---:B------:R-:W-:Y:S01]  /*14a0*/  @P1 LEA R6, P2, R0.reuse, UR4, 0x2 ;  /* 0x0000000400061c11 */ /* 0x040fe2000f8410ff */
[----:B------:R-:W-:Y:S01]  /*14b0*/  STL [R1+0x5c], R0 ;  /* 0x00005c0001007387 */ /* 0x000fe20000100800 */
[C-C-:B---3--:R-:W-:Y:S02]  /*14c0*/  SHF.L.U64.HI R28, R0.reuse, 0x2, R3.reuse ;  /* 0x00000002001c7819 */ /* 0x148fe40000010203 */
[----:B----4-:R-:W-:Y:S01]  /*14d0*/  @P1 LEA.HI.X R7, R0, UR5, R3, 0x2, P2 ;  /* 0x0000000500071c11 */ /* 0x010fe200090f1403 */
[----:B------:R-:W-:Y:S01]  /*14e0*/  ULDC UR4, c[0x0][0x288] ;  /* 0x0000a20000047ab9 */ /* 0x000fe20000000800 */
[----:B------:R-:W-:Y:S01]  /*14f0*/  ISETP.NE.U32.AND P2, PT, RZ, UR8, PT ;  /* 0x00000008ff007c0c */ /* 0x000fe2000bf45070 */
[----:B------:R0:W-:Y:S01]  /*1500*/  STL [R1+0x68], R3 ;  /* 0x0000680301007387 */ /* 0x0001e20000100800 */
[----:B------:R-:W-:Y:S01]  /*1510*/  MOV R160, UR4 ;  /* 0x0000000400a07c02 */ /* 0x000fe20008000f00 */
[----:B------:R-:W-:Y:S01]  /*1520*/  ULDC.64 UR4, c[0x0][0x418] ;  /* 0x0001060000047ab9 */ /* 0x000fe20000000a00 */
[----:B------:R-:W-:Y:S01]  /*1530*/  ISETP.NE.AND.EX P2, PT, RZ, UR9, PT, P2 ;  /* 0x00000009ff007c0c */ /* 0x000fe2000bf45320 */
[----:B------:R-:W-:Y:S01]  /*1540*/  UISETP.NE.U32.AND UP0, UPT, UR4, URZ, UPT ;  /* 0x0000003f0400728c */ /* 0x000fe2000bf05070 */
[----:B------:R1:W-:Y:S01]  /*1550*/  STL [R1+0x58], R32 ;  /* 0x0000582001007387 */ /* 0x0003e20000100800 */
[----:B------:R-:W-:Y:S01]  /*1560*/  IADD3 R8, P3, R32, UR6, RZ ;  /* 0x0000000620087c10 */ /* 0x000fe2000ff7e0ff */
[----:B------:R-:W-:Y:S01]  /*1570*/  ULDC UR4, c[0x0][0x424] ;  /* 0x0001090000047ab9 */ /* 0x000fe20000000800 */
[----:B------:R-:W-:Y:S01]  /*1580*/  UISETP.NE.AND.EX UP0, UPT, UR5, URZ, UPT, UP0 ;  /* 0x0000003f0500728c */ /* 0x000fe2000bf05300 */
[----:B0-----:R-:W-:-:S02]  /*1590*/  IMAD.MOV.U32 R3, RZ, RZ, RZ ;  /* 0x000000ffff037224 */ /* 0x001fc400078e00ff */
[----:B------:R-:W-:Y:S01]  /*15a0*/  ULDC UR5, c[0x0][0x2f0] ;  /* 0x0000bc0000057ab9 */ /* 0x000fe20000000800 */
[----:B------:R-:W-:Y:S01]  /*15b0*/  USEL UR4, UR4, 0x1, UP0 ;  /* 0x0000000104047887 */ /* 0x000fe20008000000 */
[----:B------:R-:W-:Y:S02]  /*15c0*/  IADD3.X R9, R28, UR7, RZ, P3, !PT ;  /* 0x000000071c097c10 */ /* 0x000fe40009ffe4ff */
[----:B------:R1:W5:Y:S01]  /*15d0*/  @P1 LDG.E R3, desc[UR10][R6.64] ;  /* 0x0000000a06031981 */ /* 0x000362000c1e1900 */
[----:B------:R-:W-:Y:S01]  /*15e0*/  @P2 IADD3 R4, P1, R32, UR8, RZ ;  /* 0x0000000820042c10 */ /* 0x000fe2000ff3e0ff */
[----:B------:R-:W-:Y:S02]  /*15f0*/  UIMAD UR4, UR4, UR5, URZ ;  /* 0x00000005040472a4 */ /* 0x000fe4000f8e023f */
[----:B------:R1:W5:Y:S01]  /*1600*/  @P0 LDG.E R31, desc[UR10][R8.64] ;  /* 0x0000000a081f0981 */ /* 0x000362000c1e1900 */
[----:B------:R-:W-:Y:S01]  /*1610*/  @P2 IADD3.X R5, R28, UR9, RZ, P1, !PT ;  /* 0x000000091c052c10 */ /* 0x000fe20008ffe4ff */
[----:B------:R-:W-:-:S02]  /*1620*/  ULDC UR5, c[0x0][0x348] ;  /* 0x0000d20000057ab9 */ /* 0x000fc40000000800 */
[----:B------:R-:W-:Y:S02]  /*1630*/  IMAD.U32 R25, RZ, RZ, UR5 ;  /* 0x00000005ff197e24 */ /* 0x000fe4000f8e00ff */
[----:B------:R1:W5:Y:S01]  /*1640*/  @P2 LDG.E R160, desc[UR10][R4.64] ;  /* 0x0000000a04a02981 */ /* 0x000362000c1e1900 */
[----:B------:R-:W-:Y:S02]  /*1650*/  IMAD.U32 R26, RZ, RZ, UR4 ;  /* 0x00000004ff1a7e24 */ /* 0x000fe4000f8e00ff */
[----:B------:R-:W-:Y:S01]  /*1660*/  IMAD.MOV.U32 R27, RZ, RZ, R0 ;  /* 0x000000ffff1b7224 */ /* 0x000fe200078e0000 */
[----:B------:R-:W-:Y:S06]  /*1670*/  @P2 BRA `(.L_x_7292) ;  /* 0x0000000000282947 */ /* 0x000fec0003800000 */
[----:B------:R-:W-:Y:S02]  /*1680*/  ULDC.64 UR4, c[0x0][0xa00] ;  /* 0x0002800000047ab9 */ /* 0x000fe40000000a00 */
[----:B------:R-:W-:-:S04]  /*1690*/  ISETP.NE.U32.AND P1, PT, RZ, UR4, PT ;  /* 0x00000004ff007c0c */ /* 0x000fc8000bf25070 */
[----:B------:R-:W-:-:S13]  /*16a0*/  ISETP.NE.AND.EX P1, PT, RZ, UR5, PT, P1 ;  /* 0x00000005ff007c0c */ /* 0x000fda000bf25310 */
[----:B------:R-:W-:Y:S05]  /*16b0*/  @!P1 BRA `(.L_x_7292) ;  /* 0x0000000000189947 */ /* 0x000fea0003800000 */
[----:B-1----:R-:W0:Y:S01]  /*16c0*/  LDC.64 R4, c[0x0][0xa00] ;  /* 0x00028000ff047b82 */ /* 0x002e220000000a00 */
[----:B------:R-:W-:Y:S01]  /*16d0*/  ULDC.64 UR4, c[0x0][0x208] ;  /* 0x0000820000047ab9 */ /* 0x000fe20000000a00 */
[----:B0-----:R-:W-:-:S05]  /*16e0*/  IMAD.WIDE R4, R27, 0x4, R4 ;  /* 0x000000041b047825 */ /* 0x001fca00078e0204 */
[----:B-----5:R-:W2:Y:S04]  /*16f0*/  LDG.E R160, desc[UR4][R4.64] ;  /* 0x0000000404a07981 */ /* 0x020ea8000c1e1900 */
[----:B------:R-:W2:Y:S02]  /*1700*/  LDG.E R7, desc[UR4][R4.64+0x4] ;  /* 0x0000040404077981 */ /* 0x000ea4000c1e1900 */
[----:B--2---:R-:W-:-:S07]  /*1710*/  IADD3 R160, -R160, R7, RZ ;  /* 0x00000007a0a07210 */ /* 0x004fce0007ffe1ff */
.L_x_7292:
[----:B------:R-:W-:Y:S01]  /*1720*/  ULDC.64 UR4, c[0x0][0xa20] ;  /* 0x0002880000047ab9 */ /* 0x000fe20000000a00 */
[----:B------:R0:W-:Y:S01]  /*1730*/  STL [R1+0x64], R29 ;  /* 0x0000641d01007387 */ /* 0x0001e20000100800 */
[----:B------:R-:W-:-:S03]  /*1740*/  ISETP.NE.U32.AND P1, PT, RZ, UR4, PT ;  /* 0x00000004ff007c0c */ /* 0x000fc6000bf25070 */
[----:B------:R0:W-:Y:S01]  /*1750*/  STL [R1+0x50], R30 ;  /* 0x0000501e01007387 */ /* 0x0001e20000100800 */
[----:B------:R-:W-:-:S13]  /*1760*/  ISETP.NE.AND.EX P1, PT, RZ, UR5, PT, P1 ;  /* 0x00000005ff007c0c */ /* 0x000fda000bf25310 */
[----:B0-----:R-:W-:Y:S05]  /*1770*/  @!P1 BRA `(.L_x_7293) ;  /* 0x0000000000149947 */ /* 0x001fea0003800000 */
[----:B-1----:R-:W-:Y:S01]  /*1780*/  IADD3 R4, P0, R32, UR4, RZ ;  /* 0x0000000420047c10 */ /* 0x002fe2000ff1e0ff */
[----:B------:R-:W-:-:S03]  /*1790*/  ULDC.64 UR6, c[0x0][0x208] ;  /* 0x0000820000067ab9 */ /* 0x000fc60000000a00 */
[----:B------:R-:W-:-:S05]  /*17a0*/  IADD3.X R5, R28, UR5, RZ, P0, !PT ;  /* 0x000000051c057c10 */ /* 0x000fca00087fe4ff */
[----:B------:R0:W5:Y:S01]  /*17b0*/  LDG.E R26, desc[UR6][R4.64] ;  /* 0x00000006041a7981 */ /* 0x000162000c1e1900 */
[----:B------:R-:W-:Y:S05]  /*17c0*/  BRA `(.L_x_7294) ;  /* 0x0000000000147947 */ /* 0x000fea0003800000 */
.L_x_7293:
[----:B------:R-:W-:Y:S05]  /*17d0*/  @!P0 BRA `(.L_x_7294) ;  /* 0x0000000000108947 */ /* 0x000fea0003800000 */
[----:B------:R-:W-:Y:S02]  /*17e0*/  ULDC.64 UR4, c[0x0][0x208] ;  /* 0x0000820000047ab9 */ /* 0x000fe40000000a00 */
[----:B-1----:R-:W2:Y:S04]  /*17f0*/  LDG.E R5, desc[UR4][R8.64] ;  /* 0x0000000408057981 */ /* 0x002ea8000c1e1900 */
[----:B------:R-:W2:Y:S02]  /*1800*/  LDG.E R26, desc[UR4][R8.64+0x4] ;  /* 0x00000404081a7981 */ /* 0x000ea4000c1e1900 */
[----:B--2---:R-:W-:-:S07]  /*1810*/  IMAD.IADD R26, R26, 0x1, -R5 ;  /* 0x000000011a1a7824 */ /* 0x004fce00078e0a05 */
.L_x_7294:
[----:B------:R-:W-:Y:S01]  /*1820*/  ULDC.64 UR4, c[0x0][0xa10] ;  /* 0x0002840000047ab9 */ /* 0x000fe20000000a00 */
[----:B------:R-:W-:Y:S01]  /*1830*/  ULDC.64 UR6, c[0x0][0x208] ;  /* 0x0000820000067ab9 */ /* 0x000fe20000000a00 */
[----:B------:R-:W-:-:S04]  /*1840*/  ISETP.NE.U32.AND P0, PT, RZ, UR4, PT ;  /* 0x00000004ff007c0c */ /* 0x000fc8000bf05070 */
[----:B------:R-:W-:Y:S01]  /*1850*/  ISETP.NE.AND.EX P0, PT, RZ, UR5, PT, P0 ;  /* 0x00000005ff007c0c */ /* 0x000fe2000bf05300 */
[----:B-1---5:R-:W-:Y:S01]  /*1860*/  IMAD.IADD R8, R26, 0x1, -R3 ;  /* 0x000000011a087824 */ /* 0x022fe200078e0a03 */
[----:B------:R-:W-:-:S11]  /*1870*/  ULDC.64 UR4, c[0x0][0xa30] ;  /* 0x00028c0000047ab9 */ /* 0x000fd60000000a00 */
[----:B0-----:R-:W0:Y:S02]  /*1880*/  @P0 LDC.64 R4, c[0x0][0xa10] ;  /* 0x00028400ff040b82 */ /* 0x001e240000000a00 */
[----:B0-----:R-:W-:-:S05]  /*1890*/  @P0 IMAD.WIDE R4, R27, 0x4, R4 ;  /* 0x000000041b040825 */ /* 0x001fca00078e0204 */
[----:B------:R-:W2:Y:S04]  /*18a0*/  @P0 LDG.E R0, desc[UR6][R4.64] ;  /* 0x0000000604000981 */ /* 0x000ea8000c1e1900 */
[----:B------:R0:W2:Y:S01]  /*18b0*/  @P0 LDG.E R9, desc[UR6][R4.64+0x4] ;  /* 0x0000040604090981 */ /* 0x0000a2000c1e1900 */
[----:B------:R-:W-:Y:S01]  /*18c0*/  ISETP.NE.U32.AND P1, PT, RZ, UR4, PT ;  /* 0x00000004ff007c0c */ /* 0x000fe2000bf25070 */
[----:B------:R-:W-:-:S03]  /*18d0*/  IMAD.MOV.U32 R148, RZ, RZ, R26 ;  /* 0x000000ffff947224 */ /* 0x000fc600078e001a */
[----:B------:R-:W-:Y:S01]  /*18e0*/  ISETP.NE.AND.EX P1, PT, RZ, UR5, PT, P1 ;  /* 0x00000005ff007c0c */ /* 0x000fe2000bf25310 */
[----:B0-----:R-:W-:-:S05]  /*18f0*/  IMAD.MOV R4, RZ, RZ, -R8 ;  /* 0x000000ffff047224 */ /* 0x001fca00078e0a08 */
[----:B------:R-:W-:-:S07]  /*1900*/  VIMNMX R4, RZ, R4, !PT ;  /* 0x00000004ff047248 */ /* 0x000fce0007fe0100 */
[----:B------:R-:W-:-:S04]  /*1910*/  @P1 IADD3 R6, P2, R32, UR4, RZ ;  /* 0x0000000420061c10 */ /* 0x000fc8000ff5e0ff */
[----:B------:R-:W-:-:S05]  /*1920*/  @P1 IADD3.X R7, R28, UR5, RZ, P2, !PT ;  /* 0x000000051c071c10 */ /* 0x000fca00097fe4ff */
[----:B------:R0:W5:Y:S01]  /*1930*/  @P1 LDG.E R148, desc[UR6][R6.64] ;  /* 0x0000000606941981 */ /* 0x000162000c1e1900 */
[----:B--2---:R-:W-:-:S05]  /*1940*/  @P0 IADD3 R25, -R0, R9, RZ ;  /* 0x0000000900190210 */ /* 0x004fca0007ffe1ff */
[----:B------:R-:W-:-:S04]  /*1950*/  IMAD.IADD R161, R8, 0x1, R25 ;  /* 0x0000000108a17824 */ /* 0x000fc800078e0219 */
[----:B------:R-:W-:-:S04]  /*1960*/  VIADD R0, R161, 0xaf ;  /* 0x000000afa1007836 */ /* 0x000fc80000000000 */
[----:B------:R-:W-:-:S05]  /*1970*/  IMAD.HI R0, R0, 0x2e8ba2e9, RZ ;  /* 0x2e8ba2e900007827 */ /* 0x000fca00078e02ff */
[----:B------:R-:W-:-:S04]  /*1980*/  SHF.R.U32.HI R163, RZ, 0x1f, R0 ;  /* 0x0000001fffa37819 */ /* 0x000fc80000011600 */
[----:B------:R-:W-:-:S05]  /*1990*/  LEA.HI.SX32 R163, R0, R163, 0x1b ;  /* 0x000000a300a37211 */ /* 0x000fca00078fdaff */
[----:B------:R-:W-:-:S05]  /*19a0*/  IMAD R0, R163, 0xb0, -R8 ;  /* 0x000000b0a3007824 */ /* 0x000fca00078e0a08 */
[----:B------:R-:W-:-:S04]  /*19b0*/  VIMNMX R3, R0, R25, PT ;  /* 0x0000001900037248 */ /* 0x000fc80003fe0100 */
[----:B------:R-:W-:Y:S01]  /*19c0*/  ISETP.GT.AND P0, PT, R3, R4, PT ;  /* 0x000000040300720c */ /* 0x000fe20003f04270 */
[----:B------:R-:W-:-:S05]  /*19d0*/  IMAD.WIDE.U32 R4, R4, -0x45d1745d, RZ ;  /* 0xba2e8ba304047825 */ /* 0x000fca00078e00ff */
[----:B------:R-:W-:-:S05]  /*19e0*/  SHF.R.U32.HI R131, RZ, 0x7, R5 ;  /* 0x00000007ff837819 */ /* 0x000fca0000011605 */
[----:B------:R-:W-:Y:S02]  /*19f0*/  IMAD.MOV.U32 R24, RZ, RZ, R131 ;  /* 0x000000ffff187224 */ /* 0x000fe400078e0083 */
[----:B------:R-:W-:-:S05]  /*1a00*/  @P0 IADD3 R0, R3, 0xaf, RZ ;  /* 0x000000af03000810 */ /* 0x000fca0007ffe0ff */
[----:B------:R-:W-:-:S05]  /*1a10*/  @P0 IMAD.HI R0, R0, 0x2e8ba2e9, RZ ;  /* 0x2e8ba2e900000827 */ /* 0x000fca00078e02ff */
[----:B------:R-:W-:-:S04]  /*1a20*/  @P0 SHF.R.U32.HI R3, RZ, 0x1f, R0 ;  /* 0x0000001fff030819 */ /* 0x000fc80000011600 */
[----:B------:R-:W-:Y:S02]  /*1a30*/  @P0 LEA.HI.SX32 R24, R0, R3, 0x1b ;  /* 0x0000000300180211 */ /* 0x000fe400078fdaff */
[----:B------:R-:W-:Y:S02]  /*1a40*/  PLOP3.LUT P0, PT, PT, PT, PT, 0x80, 0x0 ;  /* 0x000000000000781c */ /* 0x000fe40003f0f070 */
        /* <DEDUP_REMOVED lines=22> */
.L_x_7297:
[----:B------:R-:W-:Y:S05]  /*1bb0*/  BSYNC B6 ;  /* 0x0000000000067941 */ /* 0x000fea0003800000 */
.L_x_7296:
        /* <DEDUP_REMOVED lines=20> */
.L_x_7299:
[----:B------:R-:W-:Y:S05]  /*1d00*/  BSYNC B6 ;  /* 0x0000000000067941 */ /* 0x000fea0003800000 */
.L_x_7298:
[----:B------:R-:W-:Y:S01]  /*1d10*/  ULDC.64 UR4, c[0x0][0x9f8] ;  /* 0x00027e0000047ab9 */ /* 0x000fe20000000a00 */
[----:B------:R-:W-:Y:S01]  /*1d20*/  ULDC.64 UR6, c[0x0][0x208] ;  /* 0x0000820000067ab9 */ /* 0x000fe20000000a00 */
[----:B------:R-:W-:Y:S01]  /*1d30*/  ISETP.NE.U32.AND P0, PT, RZ, UR4, PT ;  /* 0x00000004ff007c0c */ /* 0x000fe2000bf05070 */
[----:B------:R-:W2:Y:S01]  /*1d40*/  LDL.LU R9, [R1+0x4] ;  /* 0x0000040001097983 */ /* 0x000ea20000300800 */
[----:B------:R-:W0:Y:S02]  /*1d50*/  LDC.64 R42, c[0x0][0x300] ;  /* 0x0000c000ff2a7b82 */ /* 0x000e240000000a00 */
[----:B------:R-:W-:Y:S01]  /*1d60*/  ISETP.NE.AND.EX P0, PT, RZ, UR5, PT, P0 ;  /* 0x00000005ff007c0c */ /* 0x000fe2000bf05300 */
[----:B------:R-:W1:Y:S01]  /*1d70*/  S2R R20, SR_TID.X ;  /* 0x0000000000147919 */ /* 0x000e620000002100 */
[----:B------:R-:W-:Y:S01]  /*1d80*/  IMAD.IADD R119, R31, 0x1, R26 ;  /* 0x000000011f777824 */ /* 0x000fe200078e021a */
[----:B------:R-:W-:Y:S01]  /*1d90*/  SHF.R.S32.HI R8, RZ, 0x1f, R30 ;  /* 0x0000001fff087819 */ /* 0x000fe2000001141e */
[----:B------:R-:W3:Y:S02]  /*1da0*/  LDL R26, [R1+0x38] ;  /* 0x00003800011a7983 */ /* 0x000ee40000100800 */
[----:B------:R-:W4:Y:S02]  /*1db0*/  LDC R13, c[0x0][0x3f4] ;  /* 0x0000fd00ff0d7b82 */ /* 0x000f240000000800 */
[----:B------:R-:W3:Y:S05]  /*1dc0*/  LDL R21, [R1+0x34] ;  /* 0x0000340001157983 */ /* 0x000eea0000100800 */
[----:B------:R-:W-:Y:S01]  /*1dd0*/  @P0 IADD3 R4, P1, R32, UR4, RZ ;  /* 0x0000000420040c10 */ /* 0x000fe2000ff3e0ff */
[----:B------:R-:W2:Y:S03]  /*1de0*/  LDC.64 R108, c[0x0][0x3f8] ;  /* 0x0000fe00ff6c7b82 */ /* 0x000ea60000000a00 */
[----:B------:R-:W-:Y:S01]  /*1df0*/  @P0 IADD3.X R5, R28, UR5, RZ, P1, !PT ;  /* 0x000000051c050c10 */ /* 0x000fe20008ffe4ff */
[----:B------:R-:W-:-:S04]  /*1e00*/  ULDC.64 UR4, c[0x0][0x308] ;  /* 0x0000c20000047ab9 */ /* 0x000fc80000000a00 */
[----:B------:R4:W3:Y:S01]  /*1e10*/  @P0 LDG.E R27, desc[UR6][R4.64] ;  /* 0x00000006041b0981 */ /* 0x0008e2000c1e1900 */
[----:B------:R-:W-:Y:S01]  /*1e20*/  SHF.R.S32.HI R15, RZ, 0x1f, R119 ;  /* 0x0000001fff0f7819 */ /* 0x000fe20000011477 */
[-C--:B0-----:R-:W-:Y:S01]  /*1e30*/  IMAD.WIDE.U32 R6, R119, R42.reuse, RZ ;  /* 0x0000002a77067225 */ /* 0x081fe200078e00ff */
[----:B------:R-:W-:Y:S01]  /*1e40*/  ULDC.64 UR6, c[0x0][0xa08] ;  /* 0x0002820000067ab9 */ /* 0x000fe20000000a00 */
[----:B------:R-:W0:Y:S02]  /*1e50*/  LDC.64 R114, c[0x0][0x408] ;  /* 0x00010200ff727b82 */ /* 0x000e240000000a00 */
[----:B------:R-:W-:Y:S01]  /*1e60*/  IMAD R0, R15, R42, RZ ;  /* 0x0000002a0f007224 */ /* 0x000fe200078e02ff */
[----:B------:R-:W-:-:S03]  /*1e70*/  ISETP.NE.U32.AND P0, PT, RZ, UR6, PT ;  /* 0x00000006ff007c0c */ /* 0x000fc6000bf05070 */
[----:B------:R-:W-:Y:S01]  /*1e80*/  IMAD R3, R119, R43, R0 ;  /* 0x0000002b77037224 */ /* 0x000fe200078e0200 */
[----:B-1----:R-:W-:Y:S02]  /*1e90*/  SHF.R.U32.HI R20, RZ, 0x7, R20 ;  /* 0x00000007ff147819 */ /* 0x002fe40000011614 */
[----:B----4-:R-:W-:Y:S01]  /*1ea0*/  ISETP.GE.AND P2, PT, R16, R13, PT ;  /* 0x0000000d1000720c */ /* 0x010fe20003f46270 */
[----:B------:R-:W-:Y:S01]  /*1eb0*/  IMAD.IADD R7, R7, 0x1, R3 ;  /* 0x0000000107077824 */ /* 0x000fe200078e0203 */
[----:B------:R-:W-:Y:S01]  /*1ec0*/  ISETP.NE.AND.EX P0, PT, RZ, UR7, PT, P0 ;  /* 0x00000007ff007c0c */ /* 0x000fe2000bf05300 */
[----:B------:R-:W-:Y:S01]  /*1ed0*/  IMAD R3, R8, UR4, RZ ;  /* 0x0000000408037c24 */ /* 0x000fe2000f8e02ff */
[----:B------:R-:W-:Y:S01]  /*1ee0*/  ISETP.NE.AND P6, PT, R20, 0x1, PT ;  /* 0x000000011400780c */ /* 0x000fe20003fc5270 */
[----:B------:R-:W-:-:S04]  /*1ef0*/  IMAD.WIDE.U32 R4, R30, UR4, R6 ;  /* 0x000000041e047c25 */ /* 0x000fc8000f8e0006 */
[----:B------:R-:W-:Y:S01]  /*1f00*/  IMAD R3, R30, UR5, R3 ;  /* 0x000000051e037c24 */ /* 0x000fe2000f8e0203 */
[----:B------:R-:W-:-:S04]  /*1f10*/  ULDC.64 UR4, c[0x0][0x310] ;  /* 0x0000c40000047ab9 */ /* 0x000fc80000000a00 */
[----:B------:R-:W-:Y:S02]  /*1f20*/  IADD3 R5, R5, R3, RZ ;  /* 0x0000000305057210 */ /* 0x000fe40007ffe0ff */
[----:B------:R-:W-:Y:S02]  /*1f30*/  SHF.R.S32.HI R12, RZ, 0x1f, R22 ;  /* 0x0000001fff0c7819 */ /* 0x000fe40000011416 */
[----:B--2---:R-:W-:-:S04]  /*1f40*/  LOP3.LUT R9, R9, 0xfffffffe, RZ, 0xc0, !PT ;  /* 0xfffffffe09097812 */ /* 0x004fc800078ec0ff */
[----:B------:R-:W-:Y:S02]  /*1f50*/  @P2 LOP3.LUT R9, R9, 0x1, RZ, 0xfc, !PT ;  /* 0x0000000109092812 */ /* 0x000fe400078efcff */
[----:B---3--:R-:W-:Y:S02]  /*1f60*/  SHF.R.S32.HI R0, RZ, 0x1f, R27 ;  /* 0x0000001fff007819 */ /* 0x008fe4000001141b */
[----:B------:R-:W-:Y:S02]  /*1f70*/  SEL R103, R27, RZ, !P0 ;  /* 0x000000ff1b677207 */ /* 0x000fe40004000000 */
[----:B------:R-:W-:Y:S01]  /*1f80*/  SEL R6, R0, RZ, !P0 ;  /* 0x000000ff00067207 */ /* 0x000fe20004000000 */
[----:B------:R-:W2:Y:S04]  /*1f90*/  LDL R27, [R1+0x3c] ;  /* 0x00003c00011b7983 */ /* 0x000ea80000100800 */
[----:B------:R-:W-:-:S02]  /*1fa0*/  IMAD R0, R6, UR4, RZ ;  /* 0x0000000406007c24 */ /* 0x000fc4000f8e02ff */
[----:B------:R-:W-:-:S04]  /*1fb0*/  IMAD.WIDE.U32 R100, R103, UR4, R4 ;  /* 0x0000000467647c25 */ /* 0x000fc8000f8e0004 */
[----:B------:R-:W-:Y:S01]  /*1fc0*/  IMAD R11, R103, UR5, R0 ;  /* 0x00000005670b7c24 */ /* 0x000fe2000f8e0200 */
[----:B------:R-:W-:Y:S05]  /*1fd0*/  @!P6 WARPSYNC.ALL ;  /* 0x000000000000e948 */ /* 0x000fea0003800000 */
[----:B------:R-:W-:Y:S01]  /*1fe0*/  ULDC.64 UR4, c[0x0][0x330] ;  /* 0x0000cc0000047ab9 */ /* 0x000fe20000000a00 */
[----:B------:R1:W-:Y:S01]  /*1ff0*/  STL [R1+0x4], R9 ;  /* 0x0000040901007387 */ /* 0x0003e20000100800 */
[----:B------:R-:W-:-:S03]  /*2000*/  IMAD R3, R8, UR4, RZ ;  /* 0x0000000408037c24 */ /* 0x000fc6000f8e02ff */
[----:B------:R-:W3:Y:S04]  /*2010*/  LDL R8, [R1+0x4c] ;  /* 0x00004c0001087983 */ /* 0x000ee80000100800 */
[----:B------:R-:W4:Y:S01]  /*2020*/  LDL R14, [R1+0x48] ;  /* 0x00004800010e7983 */ /* 0x000f220000100800 */
[C---:B------:R-:W-:Y:S02]  /*2030*/  IMAD R3, R30.reuse, UR5, R3 ;  /* 0x000000051e037c24 */ /* 0x040fe4000f8e0203 */
[----:B------:R-:W-:Y:S01]  /*2040*/  IMAD.WIDE.U32 R4, R30, UR4, R16 ;  /* 0x000000041e047c25 */ /* 0x000fe2000f8e0010 */
[----:B------:R-:W-:-:S03]  /*2050*/  ULDC.64 UR4, c[0x0][0x338] ;  /* 0x0000ce0000047ab9 */ /* 0x000fc60000000a00 */
[----:B------:R-:W-:Y:S01]  /*2060*/  IMAD.IADD R5, R5, 0x1, R3 ;  /* 0x0000000105057824 */ /* 0x000fe200078e0203 */
[----:B------:R-:W-:Y:S01]  /*2070*/  SEL R3, R13, RZ, P2 ;  /* 0x000000ff0d037207 */ /* 0x000fe20001000000 */
[----:B------:R-:W-:Y:S02]  /*2080*/  IMAD R0, R12, R108, RZ ;  /* 0x0000006c0c007224 */ /* 0x000fe400078e02ff */
[C---:B------:R-:W-:Y:S02]  /*2090*/  VIADD R32, R22.reuse, 0x20 ;  /* 0x0000002016207836 */ /* 0x040fe40000000000 */
[----:B------:R-:W-:Y:S02]  /*20a0*/  IMAD R7, R22, R109, R0 ;  /* 0x0000006d16077224 */ /* 0x000fe400078e0200 */
[----:B------:R-:W-:Y:S02]  /*20b0*/  IMAD R0, R6, UR4, RZ ;  /* 0x0000000406007c24 */ /* 0x000fe4000f8e02ff */
[----:B------:R-:W-:-:S02]  /*20c0*/  IMAD.IADD R3, R16, 0x1, R3 ;  /* 0x0000000110037824 */ /* 0x000fc400078e0203 */
[----:B------:R-:W-:Y:S02]  /*20d0*/  IMAD R45, R103, UR5, R0 ;  /* 0x00000005672d7c24 */ /* 0x000fe4000f8e0200 */
[----:B------:R-:W-:Y:S01]  /*20e0*/  IMAD.SHL.U32 R32, R32, 0x40, RZ ;  /* 0x0000004020207824 */ /* 0x000fe200078e00ff */
[----:B------:R-:W-:-:S04]  /*20f0*/  SHF.R.S32.HI R0, RZ, 0x1f, R3 ;  /* 0x0000001fff007819 */ /* 0x000fc80000011403 */
[CC--:B------:R-:W-:Y:S02]  /*2100*/  LEA.HI R10, R0.reuse, R3.reuse, RZ, 0x3 ;  /* 0x00000003000a7211 */ /* 0x0c0fe400078f18ff */
[----:B------:R-:W-:Y:S02]  /*2110*/  LEA.HI R0, R0, R3, RZ, 0x6 ;  /* 0x0000000300007211 */ /* 0x000fe400078f30ff */
[----:B------:R-:W-:Y:S02]  /*2120*/  LOP3.LUT R32, R32, 0x1c0, RZ, 0xc0, !PT ;  /* 0x000001c020207812 */ /* 0x000fe400078ec0ff */
[----:B------:R-:W-:Y:S02]  /*2130*/  SHF.R.S32.HI R3, RZ, 0x6, R0 ;  /* 0x00000006ff037819 */ /* 0x000fe40000011400 */
[----:B------:R-:W-:Y:S02]  /*2140*/  LOP3.LUT R0, R32, 0x38, R10, 0xf8, !PT ;  /* 0x0000003820007812 */ /* 0x000fe400078ef80a */
[----:B------:R-:W0:Y:S01]  /*2150*/  S2R R32, SR_TID.X ;  /* 0x0000000000207919 */ /* 0x000e220000002100 */
[----:B-1----:R-:W-:-:S02]  /*2160*/  VIADD R9, R22, 0x40 ;  /* 0x0000004016097836 */ /* 0x002fc40000000000 */
[----:B------:R-:W-:Y:S01]  /*2170*/  IMAD.WIDE.U32 R102, R103, UR4, R4 ;  /* 0x0000000467667c25 */ /* 0x000fe2000f8e0004 */
[----:B------:R-:W-:Y:S01]  /*2180*/  IADD3 R28, R22, 0x20, RZ ;  /* 0x00000020161c7810 */ /* 0x000fe20007ffe0ff */
[----:B------:R-:W-:Y:S01]  /*2190*/  ULDC UR4, c[0x0][0x2f4] ;  /* 0x0000bd0000047ab9 */ /* 0x000fe20000000800 */
[----:B------:R-:W-:Y:S01]  /*21a0*/  SHF.L.U32 R9, R9, 0x6, RZ ;  /* 0x0000000609097819 */ /* 0x000fe200000006ff */
[----:B0-----:R-:W-:-:S03]  /*21b0*/  IMAD R4, R12, R114, RZ ;  /* 0x000000720c047224 */ /* 0x001fc600078e02ff */
[----:B------:R-:W-:Y:S01]  /*21c0*/  LOP3.LUT R9, R9, 0x1c0, RZ, 0xc0, !PT ;  /* 0x000001c009097812 */ /* 0x000fe200078ec0ff */
[C---:B------:R-:W-:Y:S02]  /*21d0*/  IMAD R5, R22.reuse, R115, R4 ;  /* 0x0000007316057224 */ /* 0x040fe400078e0204 */
[----:B------:R-:W-:Y:S01]  /*21e0*/  IMAD R145, R3, 0x2c00, R26 ;  /* 0x00002c0003917824 */ /* 0x000fe200078e021a */
[----:B------:R-:W-:Y:S01]  /*21f0*/  LOP3.LUT R4, R9, 0x38, R10, 0xf8, !PT ;  /* 0x0000003809047812 */ /* 0x000fe200078ef80a */
[C---:B------:R-:W-:Y:S02]  /*2200*/  VIADD R9, R22.reuse, 0x40 ;  /* 0x0000004016097836 */ /* 0x040fe40000000000 */
[----:B------:R-:W-:Y:S02]  /*2210*/  VIADD R26, R22, 0x80 ;  /* 0x00000080161a7836 */ /* 0x000fe40000000000 */
[----:B------:R-:W-:Y:S02]  /*2220*/  IMAD.SHL.U32 R9, R9, 0x40, RZ ;  /* 0x0000004009097824 */ /* 0x000fe400078e00ff */
[----:B------:R-:W-:-:S02]  /*2230*/  IMAD.SHL.U32 R26, R26, 0x40, RZ ;  /* 0x000000401a1a7824 */ /* 0x000fc400078e00ff */
[----:B------:R-:W-:Y:S01]  /*2240*/  IMAD.SHL.U32 R28, R28, 0x40, RZ ;  /* 0x000000401c1c7824 */ /* 0x000fe200078e00ff */
[----:B------:R-:W-:Y:S02]  /*2250*/  LOP3.LUT R9, R9, 0x1c0, RZ, 0xc0, !PT ;  /* 0x000001c009097812 */ /* 0x000fe400078ec0ff */
[----:B------:R-:W-:Y:S02]  /*2260*/  LOP3.LUT R26, R26, 0x1c0, RZ, 0xc0, !PT ;  /* 0x000001c01a1a7812 */ /* 0x000fe400078ec0ff */
[----:B------:R-:W-:Y:S01]  /*2270*/  SHF.R.U32.HI R9, RZ, 0x3, R9 ;  /* 0x00000003ff097819 */ /* 0x000fe20000011609 */
[----:B------:R-:W-:Y:S01]  /*2280*/  VIADD R32, R32, 0xffffff80 ;  /* 0xffffff8020207836 */ /* 0x000fe20000000000 */
[----:B------:R-:W-:Y:S02]  /*2290*/  SHF.R.U32.HI R165, RZ, 0x3, R26 ;  /* 0x00000003ffa57819 */ /* 0x000fe4000001161a */
[----:B------:R-:W-:Y:S02]  /*22a0*/  LOP3.LUT R6, R26, 0x38, R10, 0xf8, !PT ;  /* 0x000000381a067812 */ /* 0x000fe400078ef80a */
[----:B------:R-:W-:-:S02]  /*22b0*/  LOP3.LUT R28, R28, 0x1c0, RZ, 0xc0, !PT ;  /* 0x000001c01c1c7812 */ /* 0x000fc400078ec0ff */
[----:B------:R-:W-:Y:S01]  /*22c0*/  SHF.R.S32.HI R26, RZ, 0x1f, R32 ;  /* 0x0000001fff1a7819 */ /* 0x000fe20000011420 */
[-C--:B------:R-:W-:Y:S01]  /*22d0*/  IMAD.WIDE.U32 R110, R22, R114.reuse, R18 ;  /* 0x00000072166e7225 */ /* 0x080fe200078e0012 */
[----:B------:R-:W-:Y:S02]  /*22e0*/  LOP3.LUT R4, R4, R9, RZ, 0x3c, !PT ;  /* 0x0000000904047212 */ /* 0x000fe400078e3cff */
[----:B------:R-:W-:Y:S01]  /*22f0*/  SHF.R.U32.HI R28, RZ, 0x3, R28 ;  /* 0x00000003ff1c7819 */ /* 0x000fe2000001161c */
[----:B------:R-:W-:Y:S01]  /*2300*/  IMAD.WIDE.U32 R112, R22, R114, R16 ;  /* 0x0000007216707225 */ /* 0x000fe200078e0010 */
[----:B------:R-:W-:Y:S02]  /*2310*/  LEA.HI R26, R26, R32, RZ, 0x6 ;  /* 0x000000201a1a7211 */ /* 0x000fe400078f30ff */
[----:B------:R-:W-:Y:S01]  /*2320*/  IADD3 R145, R145, R4, RZ ;  /* 0x0000000491917210 */ /* 0x000fe20007ffe0ff */
[----:B------:R-:W-:Y:S01]  /*2330*/  IMAD.IADD R111, R111, 0x1, R5 ;  /* 0x000000016f6f7824 */ /* 0x000fe200078e0205 */
[----:B------:R-:W-:Y:S01]  /*2340*/  SHF.L.U32 R26, R26, 0x3, RZ ;  /* 0x000000031a1a7819 */ /* 0x000fe200000006ff */
[----:B------:R-:W-:Y:S01]  /*2350*/  IMAD.IADD R113, R5, 0x1, R113 ;  /* 0x0000000105717824 */ /* 0x000fe200078e0271 */
[----:B------:R-:W-:Y:S01]  /*2360*/  LOP3.LUT R5, R0, R28, RZ, 0x3c, !PT ;  /* 0x0000001c00057212 */ /* 0x000fe200078e3cff */
[----:B------:R-:W-:Y:S01]  /*2370*/  IMAD.SHL.U32 R28, R22, 0x40, RZ ;  /* 0x00000040161c7824 */ /* 0x000fe200078e00ff */
[----:B------:R-:W-:-:S02]  /*2380*/  LOP3.LUT R0, R10, 0x38, RZ, 0xc0, !PT ;  /* 0x000000380a007812 */ /* 0x000fc400078ec0ff */
[----:B------:R-:W-:Y:S02]  /*2390*/  LOP3.LUT R26, R26, 0xfffffe00, RZ, 0xc0, !PT ;  /* 0xfffffe001a1a7812 */ /* 0x000fe400078ec0ff */
[----:B------:R-:W-:Y:S02]  /*23a0*/  LOP3.LUT R0, R0, 0x1c0, R28, 0xf8, !PT ;  /* 0x000001c000007812 */ /* 0x000fe400078ef81c */
[----:B-----5:R-:W-:Y:S01]  /*23b0*/  SHF.R.S32.HI R9, RZ, 0x1f, R148 ;  /* 0x0000001fff097819 */ /* 0x020fe20000011494 */
[----:B------:R-:W-:Y:S01]  /*23c0*/  IMAD R147, R3, 0x2c00, R26 ;  /* 0x00002c0003937824 */ /* 0x000fe200078e021a */
[C---:B------:R-:W-:Y:S02]  /*23d0*/  SHF.L.U64.HI R117, R42.reuse, 0x5, R43 ;  /* 0x000000052a757819 */ /* 0x040fe4000001022b */
[----:B------:R-:W-:-:S05]  /*23e0*/  SHF.L.U32 R116, R42, 0x5, RZ ;  /* 0x000000052a747819 */ /* 0x000fca00000006ff */
[C---:B------:R-:W-:Y:S01]  /*23f0*/  IMAD.WIDE.U32 R158, R22.reuse, R42, R116 ;  /* 0x0000002a169e7225 */ /* 0x040fe200078e0074 */
[----:B------:R-:W-:Y:S02]  /*2400*/  IADD3 R118, P0, R22, R119, RZ ;  /* 0x0000007716767210 */ /* 0x000fe40007f1e0ff */
[----:B------:R-:W-:Y:S01]  /*2410*/  IADD3 R126, P1, R116, R158, RZ ;  /* 0x0000009e747e7210 */ /* 0x000fe20007f3e0ff */
[----:B------:R-:W-:Y:S01]  /*2420*/  VIADD R30, R22, 0xa0 ;  /* 0x000000a0161e7836 */ /* 0x000fe20000000000 */
[----:B------:R-:W-:Y:S02]  /*2430*/  IADD3.X R119, R12, R15, RZ, P0, !PT ;  /* 0x0000000f0c777210 */ /* 0x000fe400007fe4ff */
[----:B------:R-:W-:Y:S02]  /*2440*/  IADD3 R128, P0, R126, R116, RZ ;  /* 0x000000747e807210 */ /* 0x000fe40007f1e0ff */
[----:B------:R-:W-:Y:S01]  /*2450*/  SHF.L.U32 R30, R30, 0x6, RZ ;  /* 0x000000061e1e7819 */ /* 0x000fe200000006ff */
[----:B------:R-:W-:-:S03]  /*2460*/  IMAD.WIDE.U32 R106, R22, R108, R16 ;  /* 0x0000006c166a7225 */ /* 0x000fc600078e0010 */
[----:B------:R-:W-:Y:S01]  /*2470*/  LOP3.LUT R30, R30, 0x1c0, RZ, 0xc0, !PT ;  /* 0x000001c01e1e7812 */ /* 0x000fe200078ec0ff */
[----:B------:R-:W-:-:S04]  /*2480*/  IMAD.WIDE.U32 R104, R22, R108, R18 ;  /* 0x0000006c16687225 */ /* 0x000fc800078e0012 */
[----:B------:R-:W-:Y:S01]  /*2490*/  IMAD.WIDE.U32 R120, R22, R42, R16 ;  /* 0x0000002a16787225 */ /* 0x000fe200078e0010 */
[----:B------:R-:W-:Y:S02]  /*24a0*/  IADD3 R107, R7, R107, RZ ;  /* 0x0000006b076b7210 */ /* 0x000fe40007ffe0ff */
[----:B------:R-:W-:Y:S01]  /*24b0*/  SHF.R.U32.HI R164, RZ, 0x3, R30 ;  /* 0x00000003ffa47819 */ /* 0x000fe2000001161e */
[----:B------:R-:W-:Y:S01]  /*24c0*/  IMAD.IADD R105, R105, 0x1, R7 ;  /* 0x0000000169697824 */ /* 0x000fe200078e0207 */
[----:B------:R-:W-:Y:S01]  /*24d0*/  LOP3.LUT R7, R30, 0x38, R10, 0xf8, !PT ;  /* 0x000000381e077812 */ /* 0x000fe200078ef80a */
[----:B------:R-:W-:Y:S01]  /*24e0*/  IMAD R144, R3, 0x2c00, R21 ;  /* 0x00002c0003907824 */ /* 0x000fe200078e0215 */
[----:B------:R-:W-:Y:S01]  /*24f0*/  LOP3.LUT R6, R6, R165, RZ, 0x3c, !PT ;  /* 0x000000a506067212 */ /* 0x000fe200078e3cff */
[----:B------:R-:W-:Y:S01]  /*2500*/  IMAD R135, R115, 0xb0, RZ ;  /* 0x000000b073877824 */ /* 0x000fe200078e02ff */
[----:B------:R-:W-:Y:S01]  /*2510*/  LOP3.LUT R7, R7, R164, RZ, 0x3c, !PT ;  /* 0x000000a407077212 */ /* 0x000fe200078e3cff */
[C---:B------:R-:W-:Y:S01]  /*2520*/  IMAD.SHL.U32 R31, R114.reuse, 0x40, RZ ;  /* 0x00000040721f7824 */ /* 0x040fe200078e00ff */
[C-C-:B------:R-:W-:Y:S01]  /*2530*/  SHF.L.U64.HI R35, R114.reuse, 0x5, R115.reuse ;  /* 0x0000000572237819 */ /* 0x140fe20000010273 */
[C---:B------:R-:W-:Y:S01]  /*2540*/  IMAD.SHL.U32 R30, R114.reuse, 0x80, RZ ;  /* 0x00000080721e7824 */ /* 0x040fe200078e00ff */
[----:B------:R-:W-:Y:S01]  /*2550*/  SHF.L.U64.HI R34, R114, 0x6, R115 ;  /* 0x0000000672227819 */ /* 0x000fe20000010273 */
[----:B------:R-:W-:Y:S01]  /*2560*/  IMAD.WIDE.U32 R110, R148, R114, R110 ;  /* 0x00000072946e7225 */ /* 0x000fe200078e006e */
[----:B------:R-:W-:-:S02]  /*2570*/  SHF.L.U64.HI R33, R114, 0x7, R115 ;  /* 0x0000000772217819 */ /* 0x000fc40000010273 */
[----:B------:R-:W-:Y:S01]  /*2580*/  SHF.L.U32 R32, R114, 0x5, RZ ;  /* 0x0000000572207819 */ /* 0x000fe200000006ff */
[----:B------:R-:W-:Y:S01]  /*2590*/  IMAD.WIDE.U32 R112, R148, R114, R112 ;  /* 0x0000007294707225 */ /* 0x000fe200078e0070 */
[C-C-:B------:R-:W-:Y:S02]  /*25a0*/  SHF.L.U64.HI R41, R108.reuse, 0x5, R109.reuse ;  /* 0x000000056c297819 */ /* 0x140fe4000001026d */
[C-C-:B------:R-:W-:Y:S01]  /*25b0*/  SHF.L.U64.HI R40, R108.reuse, 0x6, R109.reuse ;  /* 0x000000066c287819 */ /* 0x140fe2000001026d */
[----:B------:R-:W-:Y:S01]  /*25c0*/  IMAD.SHL.U32 R122, R13, 0x2, RZ ;  /* 0x000000020d7a7824 */ /* 0x000fe200078e00ff */
[C---:B------:R-:W-:Y:S01]  /*25d0*/  SHF.L.U64.HI R39, R108.reuse, 0x7, R109 ;  /* 0x000000076c277819 */ /* 0x040fe2000001026d */
[----:B------:R-:W-:Y:S01]  /*25e0*/  IMAD.SHL.U32 R38, R108, 0x20, RZ ;  /* 0x000000206c267824 */ /* 0x000fe200078e00ff */
[----:B------:R-:W-:Y:S01]  /*25f0*/  IADD3 R13, P3, R100, 0x40, RZ ;  /* 0x00000040640d7810 */ /* 0x000fe20007f7e0ff */
[C---:B------:R-:W-:Y:S02]  /*2600*/  IMAD.SHL.U32 R37, R108.reuse, 0x40, RZ ;  /* 0x000000406c257824 */ /* 0x040fe400078e00ff */
[----:B------:R-:W-:-:S02]  /*2610*/  IMAD.SHL.U32 R36, R108, 0x80, RZ ;  /* 0x000000806c247824 */ /* 0x000fc400078e00ff */
[----:B------:R-:W-:-:S04]  /*2620*/  IMAD.WIDE.U32 R104, R148, R108, R104 ;  /* 0x0000006c94687225 */ /* 0x000fc800078e0068 */
[----:B------:R-:W-:-:S04]  /*2630*/  IMAD.WIDE.U32 R106, R148, R108, R106 ;  /* 0x0000006c946a7225 */ /* 0x000fc800078e006a */
[----:B------:R-:W-:Y:S01]  /*2640*/  VIADD R162, R20, 0x8 ;  /* 0x0000000814a27836 */ /* 0x000fe20000000000 */
[----:B------:R-:W-:Y:S01]  /*2650*/  LOP3.LUT R20, R10, 0xfffffff8, RZ, 0xc0, !PT ;  /* 0xfffffff80a147812 */ /* 0x000fe200078ec0ff */
[C---:B------:R-:W-:Y:S01]  /*2660*/  IMAD.WIDE.U32 R156, R42.reuse, 0xb0, RZ ;  /* 0x000000b02a9c7825 */ /* 0x040fe200078e00ff */
[C-C-:B------:R-:W-:Y:S02]  /*2670*/  SHF.L.U64.HI R141, R42.reuse, 0x6, R43.reuse ;  /* 0x000000062a8d7819 */ /* 0x140fe4000001022b */
[----:B------:R-:W-:Y:S01]  /*2680*/  SHF.L.U64.HI R132, R42, 0x7, R43 ;  /* 0x000000072a847819 */ /* 0x000fe2000001022b */
[----:B--2---:R-:W-:Y:S02]  /*2690*/  IMAD R146, R3, 0x2c00, R27 ;  /* 0x00002c0003927824 */ /* 0x004fe400078e021b */
[----:B------:R-:W-:-:S04]  /*26a0*/  VIADD R27, R22, 0x60 ;  /* 0x00000060161b7836 */ /* 0x000fc80000000000 */
[----:B------:R-:W-:-:S05]  /*26b0*/  IMAD.SHL.U32 R27, R27, 0x40, RZ ;  /* 0x000000401b1b7824 */ /* 0x000fca00078e00ff */
[----:B------:R-:W-:-:S04]  /*26c0*/  LOP3.LUT R27, R27, 0x1c0, RZ, 0xc0, !PT ;  /* 0x000001c01b1b7812 */ /* 0x000fc800078ec0ff */
[----:B------:R-:W-:Y:S01]  /*26d0*/  LOP3.LUT R4, R27, 0x38, R10, 0xf8, !PT ;  /* 0x000000381b047812 */ /* 0x000fe200078ef80a */
[C---:B------:R-:W-:Y:S02]  /*26e0*/  VIADD R27, R22.reuse, 0x60 ;  /* 0x00000060161b7836 */ /* 0x040fe40000000000 */
[----:B---3--:R-:W-:Y:S01]  /*26f0*/  IMAD R143, R3, 0x2c00, R8 ;  /* 0x00002c00038f7824 */ /* 0x008fe200078e0208 */
[----:B------:R-:W-:Y:S01]  /*2700*/  SHF.L.U32 R8, R22, 0x6, RZ ;  /* 0x0000000616087819 */ /* 0x000fe200000006ff */
[----:B------:R-:W-:-:S03]  /*2710*/  IMAD.SHL.U32 R27, R27, 0x40, RZ ;  /* 0x000000401b1b7824 */ /* 0x000fc600078e00ff */
[----:B------:R-:W-:-:S04]  /*2720*/  LOP3.LUT R8, R8, 0x1c0, RZ, 0xc0, !PT ;  /* 0x000001c008087812 */ /* 0x000fc800078ec0ff */
[----:B------:R-:W-:Y:S02]  /*2730*/  SHF.R.U32.HI R8, RZ, 0x3, R8 ;  /* 0x00000003ff087819 */ /* 0x000fe40000011608 */
[----:B------:R-:W-:Y:S02]  /*2740*/  LOP3.LUT R27, R27, 0x1c0, RZ, 0xc0, !PT ;  /* 0x000001c01b1b7812 */ /* 0x000fe400078ec0ff */
[----:B------:R-:W-:Y:S02]  /*2750*/  LOP3.LUT R0, R0, R8, RZ, 0x3c, !PT ;  /* 0x0000000800007212 */ /* 0x000fe400078e3cff */
[----:B------:R-:W-:Y:S02]  /*2760*/  SHF.R.U32.HI R27, RZ, 0x3, R27 ;  /* 0x00000003ff1b7819 */ /* 0x000fe4000001161b */
[----:B------:R-:W-:Y:S01]  /*2770*/  IADD3 R147, R147, R0, RZ ;  /* 0x0000000093937210 */ /* 0x000fe20007ffe0ff */
[----:B------:R-:W-:Y:S02]  /*2780*/  IMAD R0, R9, R108, RZ ;  /* 0x0000006c09007224 */ /* 0x000fe400078e02ff */
[----:B------:R-:W-:Y:S01]  /*2790*/  IMAD.IADD R146, R146, 0x1, R5 ;  /* 0x0000000192927824 */ /* 0x000fe200078e0205 */
[----:B------:R-:W-:Y:S01]  /*27a0*/  LOP3.LUT R5, R4, R27, RZ, 0x3c, !PT ;  /* 0x0000001b04057212 */ /* 0x000fe200078e3cff */
[----:B------:R-:W-:-:S02]  /*27b0*/  IMAD R27, R148, R109, R0 ;  /* 0x0000006d941b7224 */ /* 0x000fc400078e0200 */
[----:B------:R-:W-:-:S04]  /*27c0*/  IMAD R0, R12, R42, RZ ;  /* 0x0000002a0c007224 */ /* 0x000fc800078e02ff */
[----:B------:R-:W-:-:S04]  /*27d0*/  IMAD R123, R22, R43, R0 ;  /* 0x0000002b167b7224 */ /* 0x000fc800078e0200 */
[----:B------:R-:W-:-:S04]  /*27e0*/  IMAD.IADD R124, R123, 0x1, R159 ;  /* 0x000000017b7c7824 */ /* 0x000fc800078e029f */
[--C-:B------:R-:W-:Y:S02]  /*27f0*/  IMAD.X R125, R124, 0x1, R117.reuse, P1 ;  /* 0x000000017c7d7824 */ /* 0x100fe400008e0675 */
[----:B----4-:R-:W-:Y:S02]  /*2800*/  IMAD R142, R3, 0x2c00, R14 ;  /* 0x00002c00038e7824 */ /* 0x010fe400078e020e */
[--C-:B------:R-:W-:Y:S01]  /*2810*/  IMAD.X R127, R125, 0x1, R117.reuse, P0 ;  /* 0x000000017d7f7824 */ /* 0x100fe200000e0675 */
[----:B------:R-:W-:Y:S02]  /*2820*/  IADD3 R130, P0, R128, R116, RZ ;  /* 0x0000007480827210 */ /* 0x000fe40007f1e0ff */
[C---:B------:R-:W-:Y:S01]  /*2830*/  IADD3 R14, R22.reuse, 0x40, RZ ;  /* 0x00000040160e7810 */ /* 0x040fe20007ffe0ff */
[----:B------:R-:W-:Y:S02]  /*2840*/  VIADD R4, R22, 0x20 ;  /* 0x0000002016047836 */ /* 0x000fe40000000000 */
[----:B------:R-:W-:Y:S01]  /*2850*/  IMAD.X R129, R127, 0x1, R117, P0 ;  /* 0x000000017f817824 */ /* 0x000fe200000e0675 */
[----:B------:R-:W-:Y:S01]  /*2860*/  SHF.R.S32.HI R154, RZ, 0x1f, R14 ;  /* 0x0000001fff9a7819 */ /* 0x000fe2000001140e */
[----:B------:R-:W-:Y:S01]  /*2870*/  IMAD R9, R9, R114, RZ ;  /* 0x0000007209097224 */ /* 0x000fe200078e02ff */
[----:B------:R-:W-:Y:S01]  /*2880*/  IADD3 R15, P0, R100, R120, RZ ;  /* 0x00000078640f7210 */ /* 0x000fe20007f1e0ff */
[----:B------:R-:W-:Y:S01]  /*2890*/  VIADD R3, R22, 0xa0 ;  /* 0x000000a016037836 */ /* 0x000fe20000000000 */
[----:B------:R-:W-:Y:S01]  /*28a0*/  IADD3 R14, R101, R11, RZ ;  /* 0x0000000b650e7210 */ /* 0x000fe20007ffe0ff */
[----:B------:R-:W-:Y:S01]  /*28b0*/  IMAD.IADD R123, R121, 0x1, R123 ;  /* 0x00000001797b7824 */ /* 0x000fe200078e027b */
[----:B------:R-:W-:Y:S01]  /*28c0*/  SHF.R.S32.HI R155, RZ, 0x1f, R4 ;  /* 0x0000001fff9b7819 */ /* 0x000fe20000011404 */
[----:B------:R-:W-:Y:S01]  /*28d0*/  IMAD.IADD R144, R144, 0x1, R5 ;  /* 0x0000000190907824 */ /* 0x000fe200078e0205 */
[----:B------:R-:W-:Y:S01]  /*28e0*/  SHF.R.S32.HI R149, RZ, 0x1f, R3 ;  /* 0x0000001fff957819 */ /* 0x000fe20000011403 */
[----:B------:R-:W-:Y:S01]  /*28f0*/  IMAD R9, R148, R115, R9 ;  /* 0x0000007394097224 */ /* 0x000fe200078e0209 */
[----:B------:R-:W-:Y:S01]  /*2900*/  IADD3 R134, P2, R130, R116, RZ ;  /* 0x0000007482867210 */ /* 0x000fe20007f5e0ff */
[----:B------:R-:W-:Y:S01]  /*2910*/  VIADD R8, R22, 0x60 ;  /* 0x0000006016087836 */ /* 0x000fe20000000000 */
[----:B------:R-:W-:Y:S01]  /*2920*/  IADD3 R12, P4, R15, 0x40, RZ ;  /* 0x000000400f0c7810 */ /* 0x000fe20007f9e0ff */
[----:B------:R-:W-:-:S02]  /*2930*/  IMAD R5, R109, 0xb0, RZ ;  /* 0x000000b06d057824 */ /* 0x000fc400078e02ff */
[----:B------:R-:W-:-:S04]  /*2940*/  IMAD.WIDE.U32 R114, R114, 0xb0, RZ ;  /* 0x000000b072727825 */ /* 0x000fc800078e00ff */
[----:B------:R-:W-:Y:S02]  /*2950*/  VIADD R4, R22, 0x80 ;  /* 0x0000008016047836 */ /* 0x000fe40000000000 */
[----:B------:R-:W-:Y:S02]  /*2960*/  IMAD.X R11, R123, 0x1, R14, P0 ;  /* 0x000000017b0b7824 */ /* 0x000fe400000e060e */
[----:B------:R-:W-:Y:S01]  /*2970*/  IMAD.WIDE.U32 R108, R108, 0xb0, RZ ;  /* 0x000000b06c6c7825 */ /* 0x000fe200078e00ff */
[----:B------:R-:W-:-:S03]  /*2980*/  SHF.R.S32.HI R153, RZ, 0x1f, R8 ;  /* 0x0000001fff997819 */ /* 0x000fc60000011408 */
[----:B------:R-:W-:Y:S01]  /*2990*/  IMAD R3, R43, 0xb0, RZ ;  /* 0x000000b02b037824 */ /* 0x000fe200078e02ff */
[----:B------:R-:W-:Y:S01]  /*29a0*/  SHF.R.S32.HI R152, RZ, 0x1f, R4 ;  /* 0x0000001fff987819 */ /* 0x000fe20000011404 */
[----:B------:R-:W-:Y:S01]  /*29b0*/  IMAD.IADD R143, R143, 0x1, R6 ;  /* 0x000000018f8f7824 */ /* 0x000fe200078e0206 */
[----:B------:R-:W-:Y:S01]  /*29c0*/  IADD3 R135, R115, R135, RZ ;  /* 0x0000008773877210 */ /* 0x000fe20007ffe0ff */
[----:B------:R-:W-:Y:S01]  /*29d0*/  IMAD.IADD R142, R142, 0x1, R7 ;  /* 0x000000018e8e7824 */ /* 0x000fe200078e0207 */
[----:B------:R-:W-:Y:S01]  /*29e0*/  ISETP.GE.AND P0, PT, R16, UR4, PT ;  /* 0x0000000410007c0c */ /* 0x000fe2000bf06270 */
[----:B------:R-:W-:Y:S01]  /*29f0*/  IMAD.IADD R28, R105, 0x1, R27 ;  /* 0x00000001691c7824 */ /* 0x000fe200078e021b */
[----:B------:R-:W-:Y:S01]  /*2a00*/  IADD3 R27, R27, R107, RZ ;  /* 0x0000006b1b1b7210 */ /* 0x000fe20007ffe0ff */
[----:B------:R-:W-:Y:S01]  /*2a10*/  IMAD.IADD R26, R111, 0x1, R9 ;  /* 0x000000016f1a7824 */ /* 0x000fe200078e0209 */
[----:B------:R-:W-:Y:S01]  /*2a20*/  ISETP.GE.AND P1, PT, R221, UR4, PT ;  /* 0x00000004dd007c0c */ /* 0x000fe2000bf26270 */
[----:B------:R-:W-:Y:S01]  /*2a30*/  IMAD.IADD R21, R9, 0x1, R113 ;  /* 0x0000000109157824 */ /* 0x000fe200078e0271 */
[----:B------:R-:W-:Y:S01]  /*2a40*/  SHF.R.S32.HI R10, RZ, 0x3, R10 ;  /* 0x00000003ff0a7819 */ /* 0x000fe2000001140a */
[----:B------:R-:W-:Y:S01]  /*2a50*/  IMAD.IADD R43, R157, 0x1, R3 ;  /* 0x000000019d2b7824 */ /* 0x000fe200078e0203 */
[----:B------:R-:W-:Y:S01]  /*2a60*/  SHF.R.S32.HI R9, RZ, 0x1f, R20 ;  /* 0x0000001fff097819 */ /* 0x000fe20000011414 */
[----:B------:R-:W-:Y:S01]  /*2a70*/  IMAD.IADD R140, R109, 0x1, R5 ;  /* 0x000000016d8c7824 */ /* 0x000fe200078e0205 */
[----:B------:R-:W-:Y:S01]  /*2a80*/  IADD3.X R7, RZ, R11, RZ, P4, !PT ;  /* 0x0000000bff077210 */ /* 0x000fe200027fe4ff */
[----:B------:R-:W-:-:S02]  /*2a90*/  IMAD.X R133, R129, 0x1, R117, P2 ;  /* 0x0000000181857824 */ /* 0x000fc400010e0675 */
[----:B------:R-:W-:Y:S02]  /*2aa0*/  IMAD.X R8, RZ, RZ, R14, P3 ;  /* 0x000000ffff087224 */ /* 0x000fe400018e060e */
[----:B------:R-:W-:Y:S01]  /*2ab0*/  IMAD.IADD R6, R103, 0x1, R45 ;  /* 0x0000000167067824 */ /* 0x000fe200078e022d */
[----:B------:R-:W-:Y:S06]  /*2ac0*/  @!P6 BAR.SYNC.DEFER_BLOCKING 0x9, 0x100 ;  /* 0x024400000000eb1d */ /* 0x000fec0000010000 */
.L_x_7423:
[----:B--2---:R-:W2:Y:S01]  /*2ad0*/  LDL R0, [R1+0x30] ;  /* 0x0000300001007983 */ /* 0x004ea20000100800 */
[----:B0-----:R-:W0:Y:S03]  /*2ae0*/  LDC R84, c[0x0][0x3f4] ;  /* 0x0000fd00ff547b82 */ /* 0x001e260000000800 */
[----:B---34-:R-:W3:Y:S01]  /*2af0*/  LDL.LU R51, [R1+0x4] ;  /* 0x0000040001337983 */ /* 0x018ee20000300800 */
[----:B------:R-:W-:Y:S01]  /*2b00*/  VIADD R24, R24, 0xffffffff ;  /* 0xffffffff18187836 */ /* 0x000fe20000000000 */
[----:B------:R-:W-:Y:S05]  /*2b10*/  YIELD ;  /* 0x0000000000007946 */ /* 0x000fea0003800000 */
[----:B------:R-:W-:Y:S01]  /*2b20*/  ISETP.GT.AND P3, PT, R24, R131, PT ;  /* 0x000000831800720c */ /* 0x000fe20003f64270 */
[----:B------:R-:W-:Y:S01]  /*2b30*/  BSSY B0, `(.L_x_7300) ;  /* 0x00008c4000007945 */ /* 0x000fe20003800000 */
[----:B0-----:R-:W-:Y:S01]  /*2b40*/  ISETP.GE.AND P2, PT, R84, 0x1, PT ;  /* 0x000000015400780c */ /* 0x001fe20003f46270 */
[----:B--2---:R-:W-:Y:S01]  /*2b50*/  IMAD R5, R23, 0x5800, R0 ;  /* 0x0000580017057824 */ /* 0x004fe200078e0200 */
[----:B---3--:R-:W-:-:S03]  /*2b60*/  LOP3.LUT R51, R51, 0xffffffef, RZ, 0xc0, !PT ;  /* 0xffffffef33337812 */ /* 0x008fc600078ec0ff */
[----:B------:R-:W-:-:S06]  /*2b70*/  IMAD R5, R5, 0x2, R2 ;  /* 0x0000000205057824 */ /* 0x000fcc00078e0202 */
[----:B------:R-:W-:-:S05]  /*2b80*/  @P3 LOP3.LUT R51, R51, 0x10, RZ, 0xfc, !PT ;  /* 0x0000001033333812 */ /* 0x000fca00078efcff */
[----:B------:R0:W-:Y:S01]  /*2b90*/  STL [R1+0x4], R51 ;  /* 0x0000043301007387 */ /* 0x0001e20000100800 */
[----:B------:R-:W-:Y:S05]  /*2ba0*/  @!P2 BRA `(.L_x_7301) ;  /* 0x000000800090a947 */ /* 0x000fea0003800000 */
[----:B------:R-:W-:Y:S01]  /*2bb0*/  ULDC.U8 UR4, c[0x0][0x410] ;  /* 0x0001040000047ab9 */ /* 0x000fe20000000000 */
[----:B------:R-:W-:Y:S01]  /*2bc0*/  SHF.R.S32.HI R3, RZ, 0x1f, R24 ;  /* 0x0000001fff037819 */ /* 0x000fe20000011418 */
[-C--:B------:R-:W-:Y:S01]  /*2bd0*/  IMAD R4, R140, R24.reuse, RZ ;  /* 0x000000188c047224 */ /* 0x080fe200078e02ff */
[----:B------:R-:W-:Y:S01]  /*2be0*/  ISETP.NE.AND P2, PT, RZ, UR4, PT ;  /* 0x00000004ff007c0c */ /* 0x000fe2000bf45270 */
[-C--:B------:R-:W-:Y:S02]  /*2bf0*/  IMAD R0, R43, R24.reuse, RZ ;  /* 0x000000182b007224 */ /* 0x080fe400078e02ff */
[----:B------:R-:W-:Y:S02]  /*2c00*/  IMAD R44, R135, R24, RZ ;  /* 0x00000018872c7224 */ /* 0x000fe400078e02ff */
[C---:B------:R-:W-:Y:S02]  /*2c10*/  IMAD R47, R3.reuse, R108, R4 ;  /* 0x0000006c032f7224 */ /* 0x040fe400078e0204 */
[----:B------:R-:W-:-:S02]  /*2c20*/  IMAD R45, R3, R156, R0 ;  /* 0x0000009c032d7224 */ /* 0x000fc400078e0200 */
[----:B------:R-:W-:Y:S02]  /*2c30*/  IMAD R4, R24, -0xb0, R25 ;  /* 0xffffff5018047824 */ /* 0x000fe400078e0219 */
[----:B------:R-:W-:-:S03]  /*2c40*/  IMAD.WIDE.U32 R136, R156, R24, RZ ;  /* 0x000000189c887225 */ /* 0x000fc600078e00ff */
[----:B------:R-:W-:Y:S01]  /*2c50*/  VIMNMX R4, R4, 0xb0, PT ;  /* 0x000000b004047848 */ /* 0x000fe20003fe0100 */
[----:B------:R-:W-:Y:S01]  /*2c60*/  IMAD R49, R3, R114, R44 ;  /* 0x0000007203317224 */ /* 0x000fe200078e022c */
[----:B------:R-:W-:Y:S01]  /*2c70*/  IADD3 R92, R137, R45, RZ ;  /* 0x0000002d895c7210 */ /* 0x000fe20007ffe0ff */
        /* <DEDUP_REMOVED lines=11> */
[----:B------:R-:W-:-:S03]  /*2d30*/  CS2R R150, SRZ ;  /* 0x0000000000967805 */ /* 0x000fc6000001ff00 */
[----:B------:R-:W-:Y:S05]  /*2d40*/  @P3 BRA `(.L_x_7304) ;  /* 0x0000000000543947 */ /* 0x000fea0003800000 */
[----:B------:R-:W-:Y:S01]  /*2d50*/  IADD3 R45, P2, R104, R96, RZ ;  /* 0x00000060682d7210 */ /* 0x000fe20007f5e0ff */
[----:B------:R-:W-:Y:S01]  /*2d60*/  ULDC.64 UR4, c[0x0][0x3e8] ;  /* 0x0000fa0000047ab9 */ /* 0x000fe20000000a00 */
[----:B------:R-:W-:Y:S02]  /*2d70*/  CS2R R138, SRZ ;  /* 0x00000000008a7805 */ /* 0x000fe4000001ff00 */
[----:B------:R-:W-:Y:S01]  /*2d80*/  CS2R R150, SRZ ;  /* 0x0000000000967805 */ /* 0x000fe2000001ff00 */
[----:B------:R-:W-:Y:S01]  /*2d90*/  ULDC.64 UR6, c[0x0][0x208] ;  /* 0x0000820000067ab9 */ /* 0x000fe20000000a00 */
[----:B------:R-:W-:Y:S01]  /*2da0*/  IMAD.X R46, R3, 0x1, R28, P2 ;  /* 0x00000001032e7824 */ /* 0x000fe200010e061c */
[----:B------:R-:W-:-:S04]  /*2db0*/  LEA R44, P2, R45, UR4, 0x1 ;  /* 0x000000042d2c7c11 */ /* 0x000fc8000f8408ff */
[----:B------:R-:W-:Y:S01]  /*2dc0*/  LEA.HI.X R45, R45, UR5, R46, 0x1, P2 ;  /* 0x000000052d2d7c11 */ /* 0x000fe200090f0c2e */
[----:B------:R-:W-:Y:S01]  /*2dd0*/  ULDC.64 UR4, c[0x0][0x400] ;  /* 0x0001000000047ab9 */ /* 0x000fe20000000a00 */
[----:B------:R-:W-:-:S04]  /*2de0*/  IADD3 R47, P2, R110, R94, RZ ;  /* 0x0000005e6e2f7210 */ /* 0x000fc80007f5e0ff */
[----:B------:R-:W-:Y:S02]  /*2df0*/  IADD3.X R48, R0, R26, RZ, P2, !PT ;  /* 0x0000001a00307210 */ /* 0x000fe400017fe4ff */
[----:B------:R-:W-:-:S04]  /*2e00*/  LEA R46, P2, R47, UR4, 0x1 ;  /* 0x000000042f2e7c11 */ /* 0x000fc8000f8408ff */
[----:B------:R-:W-:Y:S02]  /*2e10*/  LEA.HI.X R47, R47, UR5, R48, 0x1, P2 ;  /* 0x000000052f2f7c11 */ /* 0x000fe400090f0c30 */
        /* <DEDUP_REMOVED lines=8> */
.L_x_7304:
[----:B------:R-:W-:Y:S05]  /*2ea0*/  BSYNC B1 ;  /* 0x0000000000017941 */ /* 0x000fea0003800000 */
.L_x_7303:
[----:B-1----:R-:W-:Y:S01]  /*2eb0*/  IADD3 R47, R22, 0x20, RZ ;  /* 0x00000020162f7810 */ /* 0x002fe20007ffe0ff */
[----:B-----5:R-:W-:Y:S01]  /*2ec0*/  IMAD.MOV.U32 R44, RZ, RZ, R90 ;  /* 0x000000ffff2c7224 */ /* 0x020fe200078e005a */
[----:B------:R-:W-:Y:S01]  /*2ed0*/  BSSY B1, `(.L_x_7305) ;  /* 0x0000026000017945 */ /* 0x000fe20003800000 */
[----:B------:R-:W-:Y:S01]  /*2ee0*/  IMAD.MOV.U32 R45, RZ, RZ, R91 ;  /* 0x000000ffff2d7224 */ /* 0x000fe200078e005b */
[----:B------:R-:W-:Y:S01]  /*2ef0*/  ISETP.GE.AND P4, PT, R47, R4, PT ;  /* 0x000000042f00720c */ /* 0x000fe20003f86270 */
[----:B------:R-:W-:Y:S01]  /*2f00*/  IMAD.MOV.U32 R46, RZ, RZ, R138 ;  /* 0x000000ffff2e7224 */ /* 0x000fe200078e008a */
[----:B------:R-:W-:Y:S02]  /*2f10*/  CS2R R86, SRZ ;  /* 0x0000000000567805 */ /* 0x000fe4000001ff00 */
[----:B------:R-:W-:Y:S02]  /*2f20*/  CS2R R82, SRZ ;  /* 0x0000000000527805 */ /* 0x000fe4000001ff00 */
[----:B------:R-:W-:Y:S01]  /*2f30*/  PRMT R186, R44, 0x5410, R45 ;  /* 0x000054102cba7816 */ /* 0x000fe2000000002d */
[----:B------:R-:W-:Y:S01]  /*2f40*/  IMAD.MOV.U32 R44, RZ, RZ, R139 ;  /* 0x000000ffff2c7224 */ /* 0x000fe200078e008b */
[----:B------:R-:W-:Y:S01]  /*2f50*/  PRMT R177, R46, 0x7610, R177 ;  /* 0x000076102eb17816 */ /* 0x000fe200000000b1 */
[----:B------:R-:W-:Y:S01]  /*2f60*/  IMAD.MOV.U32 R45, RZ, RZ, R98 ;  /* 0x000000ffff2d7224 */ /* 0x000fe200078e0062 */
[----:B------:R-:W-:Y:S01]  /*2f70*/  MOV R49, R150 ;  /* 0x0000009600317202 */ /* 0x000fe20000000f00 */
[----:B------:R-:W-:Y:S01]  /*2f80*/  IMAD.MOV.U32 R46, RZ, RZ, R99 ;  /* 0x000000ffff2e7224 */ /* 0x000fe200078e0063 */
[----:B------:R-:W-:Y:S01]  /*2f90*/  CS2R R88, SRZ ;  /* 0x0000000000587805 */ /* 0x000fe2000001ff00 */
[----:B------:R-:W-:Y:S01]  /*2fa0*/  IMAD.MOV.U32 R50, RZ, RZ, R151 ;  /* 0x000000ffff327224 */ /* 0x000fe200078e0097 */
[----:B------:R-:W-:-:S02]  /*2fb0*/  PRMT R187, R44, 0x5410, R45 ;  /* 0x000054102cbb7816 */ /* 0x000fc4000000002d */
[----:B------:R-:W-:Y:S01]  /*2fc0*/  PRMT R188, R46, 0x7610, R188 ;  /* 0x000076102ebc7816 */ /* 0x000fe200000000bc */
[----:B------:R-:W-:Y:S06]  /*2fd0*/  @P4 BRA `(.L_x_7306) ;  /* 0x0000000000544947 */ /* 0x000fec0003800000 */
[----:B------:R-:W-:Y:S01]  /*2fe0*/  IADD3 R45, P2, P5, R104, R96, R38 ;  /* 0x00000060682d7210 */ /* 0x000fe20007d5e026 */
[----:B------:R-:W-:Y:S01]  /*2ff0*/  ULDC.64 UR4, c[0x0][0x3e8] ;  /* 0x0000fa0000047ab9 */ /* 0x000fe20000000a00 */
[----:B------:R-:W-:Y:S02]  /*3000*/  CS2R R86, SRZ ;  /* 0x0000000000567805 */ /* 0x000fe4000001ff00 */
[----:B------:R-:W-:Y:S02]  /*3010*/  CS2R R88, SRZ ;  /* 0x0000000000587805 */ /* 0x000fe4000001ff00 */
[----:B------:R-:W-:Y:S01]  /*3020*/  IADD3.X R46, R28, R3, R41, P2, P5 ;  /* 0x000000031c2e7210 */ /* 0x000fe200017ea429 */
[----:B------:R-:W-:Y:S01]  /*3030*/  ULDC.64 UR6, c[0x0][0x208] ;  /* 0x0000820000067ab9 */ /* 0x000fe20000000a00 */
        /* <DEDUP_REMOVED lines=15> */
.L_x_7306:
[----:B------:R-:W-:Y:S05]  /*3130*/  BSYNC B1 ;  /* 0x0000000000017941 */ /* 0x000fea0003800000 */
.L_x_7305:
[----:B------:R-:W-:Y:S01]  /*3140*/  IADD3 R48, R22, 0x40, RZ ;  /* 0x0000004016307810 */ /* 0x000fe20007ffe0ff */
[----:B-1---5:R-:W-:Y:S01]  /*3150*/  IMAD.MOV.U32 R44, RZ, RZ, R80 ;  /* 0x000000ffff2c7224 */ /* 0x022fe200078e0050 */
[----:B0-----:R-:W-:Y:S01]  /*3160*/  LOP3.LUT R51, R51, 0xfffffffb, RZ, 0xc0, !PT ;  /* 0xfffffffb33337812 */ /* 0x001fe200078ec0ff */
[----:B------:R-:W-:Y:S01]  /*3170*/  IMAD.MOV.U32 R45, RZ, RZ, R81 ;  /* 0x000000ffff2d7224 */ /* 0x000fe200078e0051 */
[----:B------:R-:W-:Y:S01]  /*3180*/  ISETP.GE.AND P2, PT, R48, R4, PT ;  /* 0x000000043000720c */ /* 0x000fe20003f46270 */
[----:B------:R-:W-:Y:S01]  /*3190*/  IMAD.MOV.U32 R46, RZ, RZ, R82 ;  /* 0x000000ffff2e7224 */ /* 0x000fe200078e0052 */
[----:B------:R-:W-:Y:S01]  /*31a0*/  BSSY B1, `(.L_x_7307) ;  /* 0x0000028000017945 */ /* 0x000fe20003800000 */
[----:B------:R-:W-:Y:S01]  /*31b0*/  IMAD.MOV.U32 R47, RZ, RZ, R83 ;  /* 0x000000ffff2f7224 */ /* 0x000fe200078e0053 */
[----:B------:R-:W-:Y:S01]  /*31c0*/  PRMT R168, R45, 0x5410, R44 ;  /* 0x000054102da87816 */ /* 0x000fe2000000002c */
[----:B------:R-:W-:Y:S01]  /*31d0*/  IMAD.MOV.U32 R45, RZ, RZ, R87 ;  /* 0x000000ffff2d7224 */ /* 0x000fe200078e0057 */
[----:B------:R-:W-:-:S02]  /*31e0*/  MOV R44, R86 ;  /* 0x00000056002c7202 */ /* 0x000fc40000000f00 */
[----:B------:R-:W-:Y:S02]  /*31f0*/  CS2R R64, SRZ ;  /* 0x0000000000407805 */ /* 0x000fe4000001ff00 */
[----:B------:R-:W-:Y:S02]  /*3200*/  PRMT R177, R177, 0x5410, R49 ;  /* 0x00005410b1b17816 */ /* 0x000fe40000000031 */
[----:B------:R-:W-:Y:S02]  /*3210*/  CS2R R72, SRZ ;  /* 0x0000000000487805 */ /* 0x000fe4000001ff00 */
[----:B------:R-:W-:Y:S02]  /*3220*/  PRMT R188, R188, 0x5410, R50 ;  /* 0x00005410bcbc7816 */ /* 0x000fe40000000032 */
[----:B------:R-:W-:Y:S02]  /*3230*/  CS2R R76, SRZ ;  /* 0x00000000004c7805 */ /* 0x000fe4000001ff00 */
[----:B------:R-:W-:-:S02]  /*3240*/  PRMT R184, R45, 0x5410, R44 ;  /* 0x000054102db87816 */ /* 0x000fc4000000002c */
[----:B------:R-:W-:Y:S02]  /*3250*/  CS2R R74, SRZ ;  /* 0x00000000004a7805 */ /* 0x000fe4000001ff00 */
[----:B------:R-:W-:Y:S02]  /*3260*/  @P2 LOP3.LUT R51, R51, 0x4, RZ, 0xfc, !PT ;  /* 0x0000000433332812 */ /* 0x000fe400078efcff */
[----:B------:R-:W-:Y:S02]  /*3270*/  CS2R R78, SRZ ;  /* 0x00000000004e7805 */ /* 0x000fe4000001ff00 */
[----:B------:R-:W-:Y:S01]  /*3280*/  PRMT R167, R47, 0x5410, R46 ;  /* 0x000054102fa77816 */ /* 0x000fe2000000002e */
[----:B------:R-:W-:Y:S01]  /*3290*/  IMAD.MOV.U32 R49, RZ, RZ, R88 ;  /* 0x000000ffff317224 */ /* 0x000fe200078e0058 */
[----:B------:R0:W-:Y:S01]  /*32a0*/  STL [R1+0x4], R51 ;  /* 0x0000043301007387 */ /* 0x0001e20000100800 */
[----:B------:R-:W-:Y:S01]  /*32b0*/  IMAD.MOV.U32 R50, RZ, RZ, R89 ;  /* 0x000000ffff327224 */ /* 0x000fe200078e0059 */
        /* <DEDUP_REMOVED lines=22> */
.L_x_7308:
[----:B------:R-:W-:Y:S05]  /*3420*/  BSYNC B1 ;  /* 0x0000000000017941 */ /* 0x000fea0003800000 */
.L_x_7307:
[----:B------:R-:W-:Y:S01]  /*3430*/  VIADD R170, R22, 0x60 ;  /* 0x0000006016aa7836 */ /* 0x000fe20000000000 */
[----:B-1---5:R-:W-:Y:S01]  /*3440*/  MOV R44, R72 ;  /* 0x00000048002c7202 */ /* 0x022fe20000000f00 */
[----:B------:R-:W-:Y:S01]  /*3450*/  IMAD.MOV.U32 R169, RZ, RZ, R51 ;  /* 0x000000ffffa97224 */ /* 0x000fe200078e0033 */
[----:B------:R-:W-:Y:S01]  /*3460*/  MOV R46, R74 ;  /* 0x0000004a002e7202 */ /* 0x000fe20000000f00 */
[----:B------:R-:W-:Y:S01]  /*3470*/  IMAD.MOV.U32 R45, RZ, RZ, R73 ;  /* 0x000000ffff2d7224 */ /* 0x000fe200078e0049 */
[----:B------:R-:W-:Y:S01]  /*3480*/  ISETP.GE.AND P2, PT, R170, R4, PT ;  /* 0x00000004aa00720c */ /* 0x000fe20003f46270 */
[----:B------:R-:W-:Y:S01]  /*3490*/  IMAD.MOV.U32 R47, RZ, RZ, R75 ;  /* 0x000000ffff2f7224 */ /* 0x000fe200078e004b */
[----:B------:R-:W-:Y:S01]  /*34a0*/  LOP3.LUT R169, R169, 0xfffffff7, RZ, 0xc0, !PT ;  /* 0xfffffff7a9a97812 */ /* 0x000fe200078ec0ff */
[----:B------:R-:W-:Y:S01]  /*34b0*/  BSSY B1, `(.L_x_7309) ;  /* 0x0000034000017945 */ /* 0x000fe20003800000 */
[----:B------:R-:W-:Y:S01]  /*34c0*/  PRMT R93, R45, 0x5410, R44 ;  /* 0x000054102d5d7816 */ /* 0x000fe2000000002c */
[----:B------:R-:W-:Y:S01]  /*34d0*/  IMAD.MOV.U32 R44, RZ, RZ, R76 ;  /* 0x000000ffff2c7224 */ /* 0x000fe200078e004c */
[----:B------:R-:W-:Y:S01]  /*34e0*/  PRMT R185, R50, 0x5410, R49 ;  /* 0x0000541032b97816 */ /* 0x000fe20000000031 */
[----:B------:R-:W-:Y:S01]  /*34f0*/  IMAD.MOV.U32 R45, RZ, RZ, R77 ;  /* 0x000000ffff2d7224 */ /* 0x000fe200078e004d */
[----:B------:R-:W-:-:S02]  /*3500*/  PRMT R85, R47, 0x5410, R46 ;  /* 0x000054102f557816 */ /* 0x000fc4000000002e */
[----:B------:R-:W-:Y:S02]  /*3510*/  CS2R R68, SRZ ;  /* 0x0000000000447805 */ /* 0x000fe4000001ff00 */
[----:B------:R-:W-:Y:S02]  /*3520*/  CS2R R66, SRZ ;  /* 0x0000000000427805 */ /* 0x000fe4000001ff00 */
[----:B------:R-:W-:Y:S02]  /*3530*/  CS2R R70, SRZ ;  /* 0x0000000000467805 */ /* 0x000fe4000001ff00 */
[----:B------:R-:W-:Y:S02]  /*3540*/  PRMT R166, R44, 0x5410, R45 ;  /* 0x000054102ca67816 */ /* 0x000fe4000000002d */
[----:B------:R-:W-:Y:S02]  /*3550*/  CS2R R48, SRZ ;  /* 0x0000000000307805 */ /* 0x000fe4000001ff00 */
[----:B------:R-:W-:-:S02]  /*3560*/  @P2 LOP3.LUT R169, R169, 0x8, RZ, 0xfc, !PT ;  /* 0x00000008a9a92812 */ /* 0x000fc400078efcff */
[----:B------:R-:W-:Y:S02]  /*3570*/  CS2R R56, SRZ ;  /* 0x0000000000387805 */ /* 0x000fe4000001ff00 */
[----:B------:R-:W-:Y:S02]  /*3580*/  CS2R R60, SRZ ;  /* 0x00000000003c7805 */ /* 0x000fe4000001ff00 */
[----:B------:R-:W-:Y:S02]  /*3590*/  CS2R R58, SRZ ;  /* 0x00000000003a7805 */ /* 0x000fe4000001ff00 */
[----:B------:R-:W-:Y:S01]  /*35a0*/  CS2R R62, SRZ ;  /* 0x00000000003e7805 */ /* 0x000fe2000001ff00 */
[----:B------:R1:W-:Y:S01]  /*35b0*/  STL [R1+0x4], R169 ;  /* 0x000004a901007387 */ /* 0x0003e20000100800 */
[----:B------:R-:W-:Y:S02]  /*35c0*/  CS2R R52, SRZ ;  /* 0x0000000000347805 */ /* 0x000fe4000001ff00 */
[----:B0-----:R-:W-:-:S02]  /*35d0*/  CS2R R50, SRZ ;  /* 0x0000000000327805 */ /* 0x001fc4000001ff00 */
[----:B------:R-:W-:Y:S01]  /*35e0*/  CS2R R54, SRZ ;  /* 0x0000000000367805 */ /* 0x000fe2000001ff00 */
[----:B------:R-:W-:Y:S06]  /*35f0*/  @P2 BRA `(.L_x_7310) ;  /* 0x00000000007c2947 */ /* 0x000fec0003800000 */
[----:B------:R-:W0:Y:S01]  /*3600*/  LDC.64 R44, c[0x0][0x3f8] ;  /* 0x0000fe00ff2c7b82 */ /* 0x000e220000000a00 */
[----:B------:R-:W-:Y:S01]  /*3610*/  MOV R47, R3 ;  /* 0x00000003002f7202 */ /* 0x000fe20000000f00 */
[----:B------:R-:W-:Y:S01]  /*3620*/  IMAD.MOV.U32 R46, RZ, RZ, R96 ;  /* 0x000000ffff2e7224 */ /* 0x000fe200078e0060 */
[----:B------:R-:W-:Y:S01]  /*3630*/  ULDC.64 UR4, c[0x0][0x3e8] ;  /* 0x0000fa0000047ab9 */ /* 0x000fe20000000a00 */
[----:B------:R-:W-:Y:S02]  /*3640*/  CS2R R68, SRZ ;  /* 0x0000000000447805 */ /* 0x000fe4000001ff00 */
[----:B------:R-:W-:Y:S01]  /*3650*/  CS2R R70, SRZ ;  /* 0x0000000000467805 */ /* 0x000fe2000001ff00 */
[----:B------:R-:W-:Y:S01]  /*3660*/  ULDC.64 UR6, c[0x0][0x208] ;  /* 0x0000820000067ab9 */ /* 0x000fe20000000a00 */
[----:B0-----:R-:W-:-:S04]  /*3670*/  IMAD.WIDE.U32 R46, R44, 0x60, R46 ;  /* 0x000000602c2e7825 */ /* 0x001fc800078e002e */
[----:B------:R-:W-:Y:S01]  /*3680*/  IMAD R45, R45, 0x60, RZ ;  /* 0x000000602d2d7824 */ /* 0x000fe200078e02ff */
[----:B------:R-:W-:Y:S01]  /*3690*/  IADD3 R64, P2, R104, R46, RZ ;  /* 0x0000002e68407210 */ /* 0x000fe20007f5e0ff */
[----:B------:R-:W-:-:S03]  /*36a0*/  IMAD.MOV.U32 R46, RZ, RZ, R94 ;  /* 0x000000ffff2e7224 */ /* 0x000fc600078e005e */
[----:B------:R-:W-:Y:S01]  /*36b0*/  IADD3.X R65, R28, R47, R45, P2, !PT ;  /* 0x0000002f1c417210 */ /* 0x000fe200017fe42d */
[----:B------:R-:W-:Y:S01]  /*36c0*/  IMAD.MOV.U32 R47, RZ, RZ, R0 ;  /* 0x000000ffff2f7224 */ /* 0x000fe200078e0000 */
[----:B------:R-:W0:Y:S02]  /*36d0*/  LDC.64 R44, c[0x0][0x408] ;  /* 0x00010200ff2c7b82 */ /* 0x000e240000000a00 */
[----:B0-----:R-:W-:-:S04]  /*36e0*/  IMAD.WIDE.U32 R46, R44, 0x60, R46 ;  /* 0x000000602c2e7825 */ /* 0x001fc800078e002e */
[----:B------:R-:W-:Y:S01]  /*36f0*/  IMAD R67, R45, 0x60, RZ ;  /* 0x000000602d437824 */ /* 0x000fe200078e02ff */
[----:B------:R-:W-:-:S04]  /*3700*/  IADD3 R45, P2, R110, R46, RZ ;  /* 0x0000002e6e2d7210 */ /* 0x000fc80007f5e0ff */
[----:B------:R-:W-:Y:S02]  /*3710*/  IADD3.X R66, R26, R47, R67, P2, !PT ;  /* 0x0000002f1a427210 */ /* 0x000fe400017fe443 */
        /* <DEDUP_REMOVED lines=13> */
.L_x_7310:
[----:B------:R-:W-:Y:S05]  /*37f0*/  BSYNC B1 ;  /* 0x0000000000017941 */ /* 0x000fea0003800000 */
.L_x_7309:
[----:B0-----:R-:W-:Y:S01]  /*3800*/  VIADD R45, R22, 0x80 ;  /* 0x00000080162d7836 */ /* 0x001fe20000000000 */
[----:B------:R-:W-:Y:S01]  /*3810*/  MOV R44, R169 ;  /* 0x000000a9002c7202 */ /* 0x000fe20000000f00 */
[----:B------:R-:W-:Y:S03]  /*3820*/  BSSY B1, `(.L_x_7311) ;  /* 0x000001b000017945 */ /* 0x000fe60003800000 */
[----:B------:R-:W-:Y:S02]  /*3830*/  ISETP.GE.AND P2, PT, R45, R4, PT ;  /* 0x000000042d00720c */ /* 0x000fe40003f46270 */
[----:B------:R-:W-:-:S11]  /*3840*/  LOP3.LUT R44, R44, 0xfffffffd, RZ, 0xc0, !PT ;  /* 0xfffffffd2c2c7812 */ /* 0x000fd600078ec0ff */
[----:B------:R-:W-:-:S05]  /*3850*/  @P2 LOP3.LUT R44, R44, 0x2, RZ, 0xfc, !PT ;  /* 0x000000022c2c2812 */ /* 0x000fca00078efcff */
[----:B------:R0:W-:Y:S01]  /*3860*/  STL [R1+0x4], R44 ;  /* 0x0000042c01007387 */ /* 0x0001e20000100800 */
[----:B------:R-:W-:Y:S05]  /*3870*/  @P2 BRA `(.L_x_7312) ;  /* 0x0000000000542947 */ /* 0x000fea0003800000 */
[----:B0-----:R-:W-:Y:S01]  /*3880*/  IADD3 R44, P2, P5, R104, R36, R96 ;  /* 0x00000024682c7210 */ /* 0x001fe20007d5e060 */
        /* <DEDUP_REMOVED lines=20> */
.L_x_7312:
[----:B------:R-:W-:Y:S05]  /*39d0*/  BSYNC B1 ;  /* 0x0000000000017941 */ /* 0x000fea0003800000 */
.L_x_7311:
[----:B0-2---:R-:W-:Y:S01]  /*39e0*/  VIADD R44, R22, 0xa0 ;  /* 0x000000a0162c7836 */ /* 0x005fe20000000000 */
[----:B------:R-:W-:Y:S04]  /*39f0*/  BSSY B1, `(.L_x_7313) ;  /* 0x0000020000017945 */ /* 0x000fe80003800000 */
[----:B------:R-:W-:-:S13]  /*3a00*/  ISETP.GE.AND P5, PT, R44, R4, PT ;  /* 0x000000042c00720c */ /* 0x000fda0003fa6270 */
[----:B------:R-:W-:Y:S05]  /*3a10*/  @P5 BRA `(.L_x_7314) ;  /* 0x0000000000745947 */ /* 0x000fea0003800000 */
[----:B------:R-:W0:Y:S01]  /*3a20*/  LDC.64 R44, c[0x0][0x3f8] ;  /* 0x0000fe00ff2c7b82 */ /* 0x000e220000000a00 */
[----:B------:R-:W-:Y:S01]  /*3a30*/  IMAD.MOV.U32 R97, RZ, RZ, R3 ;  /* 0x000000ffff617224 */ /* 0x000fe200078e0003 */
[----:B------:R-:W-:Y:S01]  /*3a40*/  ULDC.64 UR4, c[0x0][0x3e8] ;  /* 0x0000fa0000047ab9 */ /* 0x000fe20000000a00 */
[----:B------:R-:W-:Y:S01]  /*3a50*/  IMAD.MOV.U32 R95, RZ, RZ, R0 ;  /* 0x000000ffff5f7224 */ /* 0x000fe200078e0000 */
[----:B------:R-:W-:Y:S02]  /*3a60*/  CS2R R52, SRZ ;  /* 0x0000000000347805 */ /* 0x000fe4000001ff00 */
[----:B------:R-:W-:Y:S01]  /*3a70*/  CS2R R54, SRZ ;  /* 0x0000000000367805 */ /* 0x000fe2000001ff00 */
[----:B------:R-:W-:Y:S01]  /*3a80*/  ULDC.64 UR6, c[0x0][0x208] ;  /* 0x0000820000067ab9 */ /* 0x000fe20000000a00 */
[----:B0-----:R-:W-:-:S04]  /*3a90*/  IMAD.WIDE.U32 R96, R44, 0xa0, R96 ;  /* 0x000000a02c607825 */ /* 0x001fc800078e0060 */
[----:B------:R-:W-:Y:S01]  /*3aa0*/  IMAD R45, R45, 0xa0, RZ ;  /* 0x000000a02d2d7824 */ /* 0x000fe200078e02ff */
[----:B------:R-:W-:-:S04]  /*3ab0*/  IADD3 R3, P2, R104, R96, RZ ;  /* 0x0000006068037210 */ /* 0x000fc80007f5e0ff */
[----:B------:R-:W-:Y:S02]  /*3ac0*/  IADD3.X R96, R28, R97, R45, P2, !PT ;  /* 0x000000611c607210 */ /* 0x000fe400017fe42d */
        /* <DEDUP_REMOVED lines=18> */
.L_x_7314:
[----:B------:R-:W-:Y:S05]  /*3bf0*/  BSYNC B1 ;  /* 0x0000000000017941 */ /* 0x000fea0003800000 */
.L_x_7313:
[----:B------:R-:W-:Y:S01]  /*3c00*/  IMAD.MOV.U32 R3, RZ, RZ, R79 ;  /* 0x000000ffff037224 */ /* 0x000fe200078e004f */
[----:B------:R-:W-:Y:S01]  /*3c10*/  MOV R0, R78 ;  /* 0x0000004e00007202 */ /* 0x000fe20000000f00 */
[----:B------:R-:W-:Y:S01]  /*3c20*/  ULOP3.LUT UR4, UR60, 0x1, URZ, 0xfc, !UPT ;  /* 0x000000013c047892 */ /* 0x000fe2000f8efc3f */
[----:B0----5:R-:W-:Y:S02]  /*3c30*/  IMAD.MOV.U32 R44, RZ, RZ, R64 ;  /* 0x000000ffff2c7224 */ /* 0x021fe400078e0040 */
[----:B------:R-:W-:Y:S01]  /*3c40*/  PRMT R183, R0, 0x5410, R3 ;  /* 0x0000541000b77816 */ /* 0x000fe20000000003 */
[----:B------:R-:W-:Y:S01]  /*3c50*/  IMAD.MOV.U32 R3, RZ, RZ, R69 ;  /* 0x000000ffff037224 */ /* 0x000fe200078e0045 */
[----:B------:R-:W-:Y:S01]  /*3c60*/  MOV R0, R68 ;  /* 0x0000004400007202 */ /* 0x000fe20000000f00 */
[----:B------:R-:W-:Y:S01]  /*3c70*/  UISETP.NE.AND UP0, UPT, UR4, 0x3, UPT ;  /* 0x000000030400788c */ /* 0x000fe2000bf05270 */
[----:B------:R-:W-:Y:S02]  /*3c80*/  IMAD.MOV.U32 R45, RZ, RZ, R65 ;  /* 0x000000ffff2d7224 */ /* 0x000fe400078e0041 */
[----:B------:R-:W-:Y:S01]  /*3c90*/  PRMT R181, R0, 0x5410, R3 ;  /* 0x0000541000b57816 */ /* 0x000fe20000000003 */
[----:B------:R-:W-:-:S02]  /*3ca0*/  IMAD.MOV.U32 R3, RZ, RZ, R56 ;  /* 0x000000ffff037224 */ /* 0x000fc400078e0038 */
[----:B------:R-:W-:Y:S01]  /*3cb0*/  IMAD.MOV.U32 R0, RZ, RZ, R57 ;  /* 0x000000ffff007224 */ /* 0x000fe200078e0039 */
[----:B------:R-:W-:Y:S02]  /*3cc0*/  PLOP3.LUT P2, PT, PT, PT, UP0, 0x80, 0x0 ;  /* 0x000000000000781c */ /* 0x000fe40003f4f008 */
        /* <DEDUP_REMOVED lines=14> */
[----:B------:R-:W-:Y:S02]  /*3db0*/  MOV R3, R62 ;  /* 0x0000003e00037202 */ /* 0x000fe40000000f00 */
[----:B------:R-:W-:Y:S02]  /*3dc0*/  PRMT R182, R45, 0x5410, R44 ;  /* 0x000054102db67816 */ /* 0x000fe4000000002c */
[----:B------:R-:W-:Y:S01]  /*3dd0*/  PRMT R178, R3, 0x5410, R0 ;  /* 0x0000541003b27816 */ /* 0x000fe20000000000 */
[----:B------:R-:W-:Y:S02]  /*3de0*/  IMAD.MOV.U32 R3, RZ, RZ, R48 ;  /* 0x000000ffff037224 */ /* 0x000fe400078e0030 */
[----:B------:R-:W-:-:S05]  /*3df0*/  IMAD.MOV.U32 R0, RZ, RZ, R49 ;  /* 0x000000ffff007224 */ /* 0x000fca00078e0031 */
[----:B------:R-:W-:Y:S01]  /*3e00*/  PRMT R96, R3, 0x5410, R0 ;  /* 0x0000541003607816 */ /* 0x000fe20000000000 */
[----:B------:R-:W-:Y:S01]  /*3e10*/  IMAD.MOV.U32 R0, RZ, RZ, R53 ;  /* 0x000000ffff007224 */ /* 0x000fe200078e0035 */
[----:B------:R-:W-:-:S04]  /*3e20*/  MOV R3, R52 ;  /* 0x0000003400037202 */ /* 0x000fc80000000f00 */
[----:B-1----:R-:W-:Y:S01]  /*3e30*/  PRMT R169, R3, 0x5410, R0 ;  /* 0x0000541003a97816 */ /* 0x002fe20000000000 */
[----:B------:R-:W-:Y:S02]  /*3e40*/  IMAD.MOV.U32 R3, RZ, RZ, R50 ;  /* 0x000000ffff037224 */ /* 0x000fe400078e0032 */
[----:B------:R-:W-:-:S05]  /*3e50*/  IMAD.MOV.U32 R0, RZ, RZ, R51 ;  /* 0x000000ffff007224 */ /* 0x000fca00078e0033 */
[----:B------:R-:W-:Y:S01]  /*3e60*/  PRMT R97, R3, 0x5410, R0 ;  /* 0x0000541003617816 */ /* 0x000fe20000000000 */
[----:B------:R-:W-:Y:S01]  /*3e70*/  IMAD.MOV.U32 R0, RZ, RZ, R55 ;  /* 0x000000ffff007224 */ /* 0x000fe200078e0037 */
[----:B------:R-:W-:-:S04]  /*3e80*/  MOV R3, R54 ;  /* 0x0000003600037202 */ /* 0x000fc80000000f00 */
[----:B------:R-:W-:Y:S01]  /*3e90*/  PRMT R170, R3, 0x5410, R0 ;  /* 0x0000541003aa7816 */ /* 0x000fe20000000000 */
[----:B------:R-:W-:Y:S06]  /*3ea0*/  @!P2 BRA `(.L_x_7315) ;  /* 0x000000000004a947 */ /* 0x000fec0003800000 */
[----:B------:R-:W-:Y:S01]  /*3eb0*/  BPT.TRAP 0x1 ;  /* 0x000000040000795c */ /* 0x000fe20000300000 */
.L_x_7315:
[----:B------:R-:W-:Y:S01]  /*3ec0*/  IMAD R3, R23, 0x8, R2 ;  /* 0x0000000817037824 */ /* 0x000fe200078e0202 */
[----:B------:R-:W-:Y:S01]  /*3ed0*/  SHF.L.U32 R0, R223, 0x1f, RZ ;  /* 0x0000001fdf007819 */ /* 0x000fe200000006ff */
[----:B------:R-:W-:Y:S03]  /*3ee0*/  BSSY B1, `(.L_x_7316) ;  /* 0x0000003000017945 */ /* 0x000fe60003800000 */
[----:B------:R-:W0:Y:S02]  /*3ef0*/  SYNCS.PHASECHK.TRANS64.TRYWAIT P6, [R3+URZ+0x34890], R0 ;  /* 0x03489000030075a7 */ /* 0x000e2400080c017f */
[----:B0-----:R-:W-:Y:S05]  /*3f00*/  @!P6 BRA `(.L_x_7317) ;  /* 0x000002340044e947 */ /* 0x001fea0003800000 */
.L_x_7669:
[----:B------:R-:W-:Y:S05]  /*3f10*/  BSYNC B1 ;  /* 0x0000000000017941 */ /* 0x000fea0003800000 */
.L_x_7316:
[----:B------:R-:W-:Y:S04]  /*3f20*/  BSSY B1, `(.L_x_7318) ;  /* 0x0000074000017945 */ /* 0x000fe80003800000 */
[----:B------:R-:W-:Y:S05]  /*3f30*/  @P3 BRA `(.L_x_7319) ;  /* 0x0000000400c83947 */ /* 0x000fea0003800000 */
[----:B------:R-:W-:Y:S01]  /*3f40*/  IADD3 R173, P3, R120, R136, RZ ;  /* 0x0000008878ad7210 */ /* 0x000fe20007f7e0ff */
[----:B------:R-:W-:Y:S04]  /*3f50*/  BSSY B2, `(.L_x_7320) ;  /* 0x0000037000027945 */ /* 0x000fe80003800000 */
[----:B------:R-:W-:Y:S01]  /*3f60*/  IMAD.X R175, R92, 0x1, R123, P3 ;  /* 0x000000015caf7824 */ /* 0x000fe200018e067b */
[----:B------:R-:W-:Y:S07]  /*3f70*/  @P0 BRA `(.L_x_7321) ;  /* 0x0000000000d00947 */ /* 0x000fee0003800000 */
[----:B------:R1:W2:Y:S01]  /*3f80*/  LDS.128 R44, [R5+0x1e400] ;  /* 0x01e40000052c7984 */ /* 0x0002a20000000c00 */
[----:B------:R-:W-:Y:S01]  /*3f90*/  ISETP.GE.AND P3, PT, R18, R84, PT ;  /* 0x000000541200720c */ /* 0x000fe20003f66270 */
[----:B------:R-:W-:-:S12]  /*3fa0*/  BSSY B3, `(.L_x_7322) ;  /* 0x000002a000037945 */ /* 0x000fd80003800000 */
[----:B-1----:R-:W-:Y:S05]  /*3fb0*/  @P3 BRA `(.L_x_7323) ;  /* 0x0000000000a03947 */ /* 0x002fea0003800000 */
[----:B------:R-:W-:Y:S01]  /*3fc0*/  SHF.R.U64 R94, R138, 0x10, R139 ;  /* 0x000000108a5e7819 */ /* 0x000fe2000000128b */
[----:B--2---:R-:W-:Y:S01]  /*3fd0*/  HADD2.F32 R174, -RZ, R45.H1_H1 ;  /* 0x3000002dffae7230 */ /* 0x004fe20000004100 */
[----:B------:R-:W-:Y:S02]  /*3fe0*/  SHF.R.U64 R95, R150, 0x10, R151 ;  /* 0x00000010965f7819 */ /* 0x000fe40000001297 */
[----:B------:R-:W-:Y:S01]  /*3ff0*/  SHF.R.U32.HI R138, RZ, 0x10, R139 ;  /* 0x00000010ff8a7819 */ /* 0x000fe2000001168b */
[----:B------:R-:W-:Y:S01]  /*4000*/  HADD2.F32 R139, -RZ, R94.H0_H0 ;  /* 0x2000005eff8b7230 */ /* 0x000fe20000004100 */
[----:B------:R-:W-:Y:S01]  /*4010*/  SHF.R.U32.HI R150, RZ, 0x10, R151 ;  /* 0x00000010ff967819 */ /* 0x000fe20000011697 */
[----:B------:R-:W-:Y:S02]  /*4020*/  HADD2.F32 R95, -RZ, R95.H0_H0 ;  /* 0x2000005fff5f7230 */ /* 0x000fe40000004100 */
[----:B------:R-:W-:Y:S02]  /*4030*/  HADD2.F32 R94, -RZ, R45.H0_H0 ;  /* 0x2000002dff5e7230 */ /* 0x000fe40000004100 */
[----:B------:R-:W-:-:S02]  /*4040*/  HADD2.F32 R150, -RZ, R150.H0_H0 ;  /* 0x20000096ff967230 */ /* 0x000fc40000004100 */
[-C--:B------:R-:W-:Y:S01]  /*4050*/  FMUL.FTZ R45, R174, R95.reuse ;  /* 0x0000005fae2d7220 */ /* 0x080fe20000410000 */
[----:B------:R-:W-:Y:S02]  /*4060*/  HADD2.F32 R138, -RZ, R138.H0_H0 ;  /* 0x2000008aff8a7230 */ /* 0x000fe40000004100 */
[C---:B------:R-:W-:Y:S01]  /*4070*/  FMUL.FTZ R95, R94.reuse, R95 ;  /* 0x0000005f5e5f7220 */ /* 0x040fe20000410000 */
[----:B------:R-:W-:Y:S02]  /*4080*/  HADD2.F32 R151, -RZ, R177.H1_H1 ;  /* 0x300000b1ff977230 */ /* 0x000fe40000004100 */
[-C--:B------:R-:W-:Y:S01]  /*4090*/  FFMA.FTZ R45, R94, R139.reuse, -R45 ;  /* 0x0000008b5e2d7223 */ /* 0x080fe2000001082d */
[----:B------:R-:W-:Y:S01]  /*40a0*/  FFMA.FTZ R94, R174, R139, R95 ;  /* 0x0000008bae5e7223 */ /* 0x000fe2000001005f */
[--C-:B------:R-:W-:Y:S02]  /*40b0*/  HADD2.F32 R95, -RZ, R47.reuse.H1_H1 ;  /* 0x3000002fff5f7230 */ /* 0x100fe40000004100 */
[----:B------:R-:W-:-:S02]  /*40c0*/  HADD2.F32 R139, -RZ, R47.H0_H0 ;  /* 0x2000002fff8b7230 */ /* 0x000fc40000004100 */
[----:B------:R-:W-:Y:S01]  /*40d0*/  F2FP.F16.F32.PACK_AB R45, R94, R45 ;  /* 0x0000002d5e2d723e */ /* 0x000fe200000000ff */
[-C--:B------:R-:W-:Y:S02]  /*40e0*/  FMUL.FTZ R174, R95, R150.reuse ;  /* 0x000000965fae7220 */ /* 0x080fe40000410000 */
[C---:B------:R-:W-:Y:S02]  /*40f0*/  FMUL.FTZ R150, R139.reuse, R150 ;  /* 0x000000968b967220 */ /* 0x040fe40000410000 */
[-C--:B------:R-:W-:Y:S01]  /*4100*/  FFMA.FTZ R47, R139, R138.reuse, -R174 ;  /* 0x0000008a8b2f7223 */ /* 0x080fe200000108ae */
[----:B------:R-:W-:Y:S02]  /*4110*/  HADD2.F32 R139, -RZ, R177.H0_H0 ;  /* 0x200000b1ff8b7230 */ /* 0x000fe40000004100 */
[----:B------:R-:W-:Y:S01]  /*4120*/  FFMA.FTZ R138, R95, R138, R150 ;  /* 0x0000008a5f8a7223 */ /* 0x000fe20000010096 */
[--C-:B------:R-:W-:Y:S02]  /*4130*/  HADD2.F32 R150, -RZ, R44.reuse.H0_H0 ;  /* 0x2000002cff967230 */ /* 0x100fe40000004100 */
[----:B------:R-:W-:-:S02]  /*4140*/  HADD2.F32 R44, -RZ, R44.H1_H1 ;  /* 0x3000002cff2c7230 */ /* 0x000fc40000004100 */
[----:B------:R-:W-:Y:S01]  /*4150*/  HADD2.F32 R177, -RZ, R188.H1_H1 ;  /* 0x300000bcffb17230 */ /* 0x000fe20000004100 */
[----:B------:R-:W-:Y:S02]  /*4160*/  F2FP.F16.F32.PACK_AB R47, R138, R47 ;  /* 0x0000002f8a2f723e */ /* 0x000fe400000000ff */
[-C--:B------:R-:W-:Y:S01]  /*4170*/  FMUL.FTZ R95, R44, R151.reuse ;  /* 0x000000972c5f7220 */ /* 0x080fe20000410000 */
[----:B------:R-:W-:-:S03]  /*4180*/  FMUL.FTZ R151, R150, R151 ;  /* 0x0000009796977220 */ /* 0x000fc60000410000 */
[-C--:B------:R-:W-:Y:S01]  /*4190*/  FFMA.FTZ R95, R150, R139.reuse, -R95 ;  /* 0x0000008b965f7223 */ /* 0x080fe2000001085f */
[--C-:B------:R-:W-:Y:S02]  /*41a0*/  HADD2.F32 R150, -RZ, R46.reuse.H0_H0 ;  /* 0x2000002eff967230 */ /* 0x100fe40000004100 */
[----:B------:R-:W-:Y:S01]  /*41b0*/  FFMA.FTZ R44, R44, R139, R151 ;  /* 0x0000008b2c2c7223 */ /* 0x000fe20000010097 */
[----:B------:R-:W-:Y:S02]  /*41c0*/  HADD2.F32 R46, -RZ, R46.H1_H1 ;  /* 0x3000002eff2e7230 */ /* 0x000fe40000004100 */
[----:B------:R-:W-:Y:S02]  /*41d0*/  HADD2.F32 R139, -RZ, R187.H0_H0 ;  /* 0x200000bbff8b7230 */ /* 0x000fe40000004100 */
[----:B------:R-:W-:Y:S01]  /*41e0*/  F2FP.F16.F32.PACK_AB R44, R44, R95 ;  /* 0x0000005f2c2c723e */ /* 0x000fe200000000ff */
[-C--:B------:R-:W-:Y:S01]  /*41f0*/  FMUL.FTZ R151, R46, R177.reuse ;  /* 0x000000b12e977220 */ /* 0x080fe20000410000 */
[----:B------:R-:W-:-:S03]  /*4200*/  FMUL.FTZ R177, R150, R177 ;  /* 0x000000b196b17220 */ /* 0x000fc60000410000 */
[-C--:B------:R-:W-:Y:S01]  /*4210*/  FFMA.FTZ R151, R150, R139.reuse, -R151 ;  /* 0x0000008b96977223 */ /* 0x080fe20000010897 */
[----:B------:R-:W-:-:S05]  /*4220*/  FFMA.FTZ R46, R46, R139, R177 ;  /* 0x0000008b2e2e7223 */ /* 0x000fca00000100b1 */
[----:B------:R-:W-:-:S07]  /*4230*/  F2FP.F16.F32.PACK_AB R46, R46, R151 ;  /* 0x000000972e2e723e */ /* 0x000fce00000000ff */
.L_x_7323:
[----:B------:R-:W-:Y:S05]  /*4240*/  BSYNC B3 ;  /* 0x0000000000037941 */ /* 0x000fea0003800000 */
.L_x_7322:
[----:B------:R-:W-:Y:S01]  /*4250*/  IADD3 R95, P3, R173, R100, RZ ;  /* 0x00000064ad5f7210 */ /* 0x000fe20007f7e0ff */
[----:B------:R-:W-:Y:S01]  /*4260*/  ULDC.64 UR4, c[0x0][0x2e8] ;  /* 0x0000ba0000047ab9 */ /* 0x000fe20000000a00 */
[----:B------:R-:W-:Y:S02]  /*4270*/  ULDC.64 UR6, c[0x0][0x208] ;  /* 0x0000820000067ab9 */ /* 0x000fe40000000a00 */
[----:B------:R-:W-:Y:S02]  /*4280*/  IADD3.X R138, R175, R14, RZ, P3, !PT ;  /* 0x0000000eaf8a7210 */ /* 0x000fe40001ffe4ff */
[----:B------:R-:W-:-:S04]  /*4290*/  LEA R94, P3, R95, UR4, 0x1 ;  /* 0x000000045f5e7c11 */ /* 0x000fc8000f8608ff */
[----:B------:R-:W-:-:S05]  /*42a0*/  LEA.HI.X R95, R95, UR5, R138, 0x1, P3 ;  /* 0x000000055f5f7c11 */ /* 0x000fca00098f0c8a */
[----:B--2---:R1:W-:Y:S04]  /*42b0*/  STG.E.128 desc[UR6][R94.64], R44 ;  /* 0x0000002c5e007986 */ /* 0x0043e8000c101d06 */
.L_x_7321:
[----:B------:R-:W-:Y:S05]  /*42c0*/  BSYNC B2 ;  /* 0x0000000000027941 */ /* 0x000fea0003800000 */
.L_x_7320:
[----:B------:R-:W-:Y:S05]  /*42d0*/  @P1 BRA `(.L_x_7319) ;  /* 0x0000000000e01947 */ /* 0x000fea0003800000 */
[----:B-1----:R1:W2:Y:S01]  /*42e0*/  LDS.128 R44, [R5+0x23c00] ;  /* 0x023c0000052c7984 */ /* 0x0022a20000000c00 */
[----:B------:R-:W-:Y:S01]  /*42f0*/  IADD3 R173, P3, R173, R13, RZ ;  /* 0x0000000dadad7210 */ /* 0x000fe20007f7e0ff */
[----:B------:R-:W-:Y:S04]  /*4300*/  BSSY B2, `(.L_x_7324) ;  /* 0x0000030000027945 */ /* 0x000fe80003800000 */
[----:B------:R-:W-:Y:S01]  /*4310*/  IMAD.X R94, R175, 0x1, R8, P3 ;  /* 0x00000001af5e7824 */ /* 0x000fe200018e0608 */
[----:B------:R-:W-:-:S13]  /*4320*/  ISETP.GE.AND P3, PT, R220, R84, PT ;  /* 0x00000054dc00720c */ /* 0x000fda0003f66270 */
[----:B-1----:R-:W-:Y:S05]  /*4330*/  @P3 BRA `(.L_x_7325) ;  /* 0x0000000000b03947 */ /* 0x002fea0003800000 */
[----:B------:R-:W-:Y:S01]  /*4340*/  SHF.R.U64 R138, R98, 0x10, R99 ;  /* 0x00000010628a7819 */ /* 0x000fe20000001263 */
[----:B--2---:R-:W-:Y:S01]  /*4350*/  IMAD.MOV.U32 R95, RZ, RZ, R45 ;  /* 0x000000ffff5f7224 */ /* 0x004fe200078e002d */
[----:B------:R-:W-:Y:S01]  /*4360*/  SHF.R.U64 R90, R90, 0x10, R91 ;  /* 0x000000105a5a7819 */ /* 0x000fe2000000125b */
[----:B------:R-:W-:Y:S01]  /*4370*/  HADD2.F32 R139, -RZ, R188.H0_H0 ;  /* 0x200000bcff8b7230 */ /* 0x000fe20000004100 */
[----:B------:R-:W-:Y:S01]  /*4380*/  SHF.R.U32.HI R99, RZ, 0x10, R99 ;  /* 0x00000010ff637819 */ /* 0x000fe20000011663 */
[----:B------:R-:W-:Y:S02]  /*4390*/  HADD2.F32 R138, -RZ, R138.H0_H0 ;  /* 0x2000008aff8a7230 */ /* 0x000fe40000004100 */
[--C-:B------:R-:W-:Y:S02]  /*43a0*/  HADD2.F32 R45, -RZ, R95.reuse.H1_H1 ;  /* 0x3000005fff2d7230 */ /* 0x100fe40000004100 */
[----:B------:R-:W-:Y:S02]  /*43b0*/  HADD2.F32 R95, -RZ, R95.H0_H0 ;  /* 0x2000005fff5f7230 */ /* 0x000fe40000004100 */
[----:B------:R-:W-:-:S02]  /*43c0*/  HADD2.F32 R90, -RZ, R90.H0_H0 ;  /* 0x2000005aff5a7230 */ /* 0x000fc40000004100 */
[-C--:B------:R-:W-:Y:S01]  /*43d0*/  FMUL.FTZ R98, R45, R138.reuse ;  /* 0x0000008a2d627220 */ /* 0x080fe20000410000 */
[----:B------:R-:W-:-:S03]  /*43e0*/  FMUL.FTZ R138, R95, R138 ;  /* 0x0000008a5f8a7220 */ /* 0x000fc60000410000 */
[-C--:B------:R-:W-:Y:S01]  /*43f0*/  FFMA.FTZ R98, R95, R90.reuse, -R98 ;  /* 0x0000005a5f627223 */ /* 0x080fe20000010862 */
[----:B------:R-:W-:Y:S01]  /*4400*/  MOV R95, R47 ;  /* 0x0000002f005f7202 */ /* 0x000fe20000000f00 */
[----:B------:R-:W-:Y:S01]  /*4410*/  FFMA.FTZ R45, R45, R90, R138 ;  /* 0x0000005a2d2d7223 */ /* 0x000fe2000001008a */
[----:B------:R-:W-:Y:S01]  /*4420*/  SHF.R.U32.HI R90, RZ, 0x10, R91 ;  /* 0x00000010ff5a7819 */ /* 0x000fe2000001165b */
[----:B------:R-:W-:Y:S02]  /*4430*/  IMAD.MOV.U32 R91, RZ, RZ, R44 ;  /* 0x000000ffff5b7224 */ /* 0x000fe400078e002c */
[----:B------:R-:W-:Y:S01]  /*4440*/  HADD2.F32 R47, -RZ, R95.H1_H1 ;  /* 0x3000005fff2f7230 */ /* 0x000fe20000004100 */
[----:B------:R-:W-:Y:S01]  /*4450*/  F2FP.F16.F32.PACK_AB R45, R45, R98 ;  /* 0x000000622d2d723e */ /* 0x000fe200000000ff */
[----:B------:R-:W-:Y:S02]  /*4460*/  HADD2.F32 R44, -RZ, R99.H0_H0 ;  /* 0x20000063ff2c7230 */ /* 0x000fe40000004100 */
[----:B------:R-:W-:-:S02]  /*4470*/  HADD2.F32 R95, -RZ, R95.H0_H0 ;  /* 0x2000005fff5f7230 */ /* 0x000fc40000004100 */
[----:B------:R-:W-:Y:S02]  /*4480*/  HADD2.F32 R90, -RZ, R90.H0_H0 ;  /* 0x2000005aff5a7230 */ /* 0x000fe40000004100 */
[-C--:B------:R-:W-:Y:S01]  /*4490*/  FMUL.FTZ R138, R47, R44.reuse ;  /* 0x0000002c2f8a7220 */ /* 0x080fe20000410000 */
[----:B------:R-:W-:Y:S02]  /*44a0*/  HADD2.F32 R99, -RZ, R187.H1_H1 ;  /* 0x300000bbff637230 */ /* 0x000fe40000004100 */
[C---:B------:R-:W-:Y:S01]  /*44b0*/  FMUL.FTZ R150, R95.reuse, R44 ;  /* 0x0000002c5f967220 */ /* 0x040fe20000410000 */
[-C--:B------:R-:W-:Y:S01]  /*44c0*/  FFMA.FTZ R44, R95, R90.reuse, -R138 ;  /* 0x0000005a5f2c7223 */ /* 0x080fe2000001088a */
[----:B------:R-:W-:Y:S02]  /*44d0*/  HADD2.F32 R138, -RZ, R91.H0_H0 ;  /* 0x2000005bff8a7230 */ /* 0x000fe40000004100 */
[----:B------:R-:W-:Y:S01]  /*44e0*/  FFMA.FTZ R47, R47, R90, R150 ;  /* 0x0000005a2f2f7223 */ /* 0x000fe20000010096 */
[----:B------:R-:W-:-:S02]  /*44f0*/  IMAD.MOV.U32 R90, RZ, RZ, R46 ;  /* 0x000000ffff5a7224 */ /* 0x000fc400078e002e */
[----:B------:R-:W-:Y:S02]  /*4500*/  HADD2.F32 R46, -RZ, R91.H1_H1 ;  /* 0x3000005bff2e7230 */ /* 0x000fe40000004100 */
[----:B------:R-:W-:Y:S01]  /*4510*/  HADD2.F32 R95, -RZ, R186.H0_H0 ;  /* 0x200000baff5f7230 */ /* 0x000fe20000004100 */
[----:B------:R-:W-:Y:S02]  /*4520*/  F2FP.F16.F32.PACK_AB R47, R47, R44 ;  /* 0x0000002c2f2f723e */ /* 0x000fe400000000ff */
[-C--:B------:R-:W-:Y:S01]  /*4530*/  FMUL.FTZ R91, R46, R99.reuse ;  /* 0x000000632e5b7220 */ /* 0x080fe20000410000 */
[----:B------:R-:W-:-:S03]  /*4540*/  FMUL.FTZ R99, R138, R99 ;  /* 0x000000638a637220 */ /* 0x000fc60000410000 */
[-C--:B------:R-:W-:Y:S01]  /*4550*/  FFMA.FTZ R91, R138, R95.reuse, -R91 ;  /* 0x0000005f8a5b7223 */ /* 0x080fe2000001085b */
[--C-:B------:R-:W-:Y:S02]  /*4560*/  HADD2.F32 R138, -RZ, R90.reuse.H0_H0 ;  /* 0x2000005aff8a7230 */ /* 0x100fe40000004100 */
[----:B------:R-:W-:Y:S01]  /*4570*/  FFMA.FTZ R46, R46, R95, R99 ;  /* 0x0000005f2e2e7223 */ /* 0x000fe20000010063 */
[----:B------:R-:W-:Y:S02]  /*4580*/  HADD2.F32 R90, -RZ, R90.H1_H1 ;  /* 0x3000005aff5a7230 */ /* 0x000fe40000004100 */
[----:B------:R-:W-:Y:S02]  /*4590*/  HADD2.F32 R95, -RZ, R186.H1_H1 ;  /* 0x300000baff5f7230 */ /* 0x000fe40000004100 */
[----:B------:R-:W-:Y:S01]  /*45a0*/  F2FP.F16.F32.PACK_AB R44, R46, R91 ;  /* 0x0000005b2e2c723e */ /* 0x000fe200000000ff */
[-C--:B------:R-:W-:Y:S01]  /*45b0*/  FMUL.FTZ R99, R90, R139.reuse ;  /* 0x0000008b5a637220 */ /* 0x080fe20000410000 */
[----:B------:R-:W-:-:S03]  /*45c0*/  FMUL.FTZ R139, R138, R139 ;  /* 0x0000008b8a8b7220 */ /* 0x000fc60000410000 */
[-C--:B------:R-:W-:Y:S01]  /*45d0*/  FFMA.FTZ R99, R138, R95.reuse, -R99 ;  /* 0x0000005f8a637223 */ /* 0x080fe20000010863 */
[----:B------:R-:W-:-:S05]  /*45e0*/  FFMA.FTZ R90, R90, R95, R139 ;  /* 0x0000005f5a5a7223 */ /* 0x000fca000001008b */
[----:B------:R-:W-:-:S07]  /*45f0*/  F2FP.F16.F32.PACK_AB R46, R90, R99 ;  /* 0x000000635a2e723e */ /* 0x000fce00000000ff */
.L_x_7325:
[----:B------:R-:W-:Y:S05]  /*4600*/  BSYNC B2 ;  /* 0x0000000000027941 */ /* 0x000fea0003800000 */
.L_x_7324:
[----:B------:R-:W-:Y:S01]  /*4610*/  ULDC.64 UR4, c[0x0][0x2e8] ;  /* 0x0000ba0000047ab9 */ /* 0x000fe20000000a00 */
[----:B------:R-:W-:Y:S01]  /*4620*/  ULDC.64 UR6, c[0x0][0x208] ;  /* 0x0000820000067ab9 */ /* 0x000fe20000000a00 */
[----:B------:R-:W-:-:S04]  /*4630*/  LEA R90, P3, R173, UR4, 0x1 ;  /* 0x00000004ad5a7c11 */ /* 0x000fc8000f8608ff */
[----:B------:R-:W-:-:S05]  /*4640*/  LEA.HI.X R91, R173, UR5, R94, 0x1, P3 ;  /* 0x00000005ad5b7c11 */ /* 0x000fca00098f0c5e */
[----:B--2---:R2:W-:Y:S04]  /*4650*/  STG.E.128 desc[UR6][R90.64], R44 ;  /* 0x0000002c5a007986 */ /* 0x0045e8000c101d06 */
.L_x_7319:
[----:B------:R-:W-:Y:S05]  /*4660*/  BSYNC B1 ;  /* 0x0000000000017941 */ /* 0x000fea0003800000 */
.L_x_7318:
[----:B------:R-:W-:Y:S04]  /*4670*/  BSSY B1, `(.L_x_7326) ;  /* 0x0000074000017945 */ /* 0x000fe80003800000 */
[----:B------:R-:W-:Y:S05]  /*4680*/  @P4 BRA `(.L_x_7327) ;  /* 0x0000000400c84947 */ /* 0x000fea0003800000 */
[----:B--2---:R-:W-:Y:S01]  /*4690*/  IADD3 R90, P3, P4, R158, R136, R16 ;  /* 0x000000889e5a7210 */ /* 0x004fe20007c7e010 */
[----:B------:R-:W-:Y:S03]  /*46a0*/  BSSY B2, `(.L_x_7328) ;  /* 0x000003b000027945 */ /* 0x000fe60003800000 */
[----:B------:R-:W-:Y:S01]  /*46b0*/  IADD3.X R91, R124, R92, R17, P3, P4 ;  /* 0x0000005c7c5b7210 */ /* 0x000fe20001fe8411 */
[----:B------:R-:W-:Y:S08]  /*46c0*/  @P0 BRA `(.L_x_7329) ;  /* 0x0000000000e00947 */ /* 0x000ff00003800000 */
        /* <DEDUP_REMOVED lines=18> */
[----:B------:R-:W-:Y:S02]  /*47f0*/  HADD2.F32 R99, -RZ, R185.H1_H1 ;  /* 0x300000b9ff637230 */ /* 0x000fe40000004100 */
[----:B------:R-:W-:Y:S01]  /*4800*/  FFMA.FTZ R45, R45, R86, R98 ;  /* 0x000000562d2d7223 */ /* 0x000fe20000010062 */
[----:B------:R-:W-:Y:S01]  /*4810*/  IMAD.MOV.U32 R98, RZ, RZ, R47 ;  /* 0x000000ffff627224 */ /* 0x000fe200078e002f */
[----:B------:R-:W-:Y:S02]  /*4820*/  SHF.R.U32.HI R86, RZ, 0x10, R87 ;  /* 0x00000010ff567819 */ /* 0x000fe40000011657 */
[----:B------:R-:W-:Y:S01]  /*4830*/  MOV R87, R44 ;  /* 0x0000002c00577202 */ /* 0x000fe20000000f00 */
[----:B------:R-:W-:Y:S01]  /*4840*/  HADD2.F32 R44, -RZ, R89.H0_H0 ;  /* 0x20000059ff2c7230 */ /* 0x000fe20000004100 */
[----:B------:R-:W-:Y:S01]  /*4850*/  F2FP.F16.F32.PACK_AB R45, R45, R88 ;  /* 0x000000582d2d723e */ /* 0x000fe200000000ff */
[----:B------:R-:W-:-:S02]  /*4860*/  HADD2.F32 R47, -RZ, R98.H1_H1 ;  /* 0x30000062ff2f7230 */ /* 0x000fc40000004100 */
[----:B------:R-:W-:Y:S02]  /*4870*/  HADD2.F32 R89, -RZ, R98.H0_H0 ;  /* 0x20000062ff597230 */ /* 0x000fe40000004100 */
[----:B------:R-:W-:Y:S02]  /*4880*/  HADD2.F32 R86, -RZ, R86.H0_H0 ;  /* 0x20000056ff567230 */ /* 0x000fe40000004100 */
[-C--:B------:R-:W-:Y:S01]  /*4890*/  FMUL.FTZ R98, R47, R44.reuse ;  /* 0x0000002c2f627220 */ /* 0x080fe20000410000 */
[----:B------:R-:W-:-:S03]  /*48a0*/  FMUL.FTZ R138, R89, R44 ;  /* 0x0000002c598a7220 */ /* 0x000fc60000410000 */
[-C--:B------:R-:W-:Y:S01]  /*48b0*/  FFMA.FTZ R44, R89, R86.reuse, -R98 ;  /* 0x00000056592c7223 */ /* 0x080fe20000010862 */
[--C-:B------:R-:W-:Y:S02]  /*48c0*/  HADD2.F32 R98, -RZ, R87.reuse.H0_H0 ;  /* 0x20000057ff627230 */ /* 0x100fe40000004100 */
[----:B------:R-:W-:Y:S01]  /*48d0*/  FFMA.FTZ R47, R47, R86, R138 ;  /* 0x000000562f2f7223 */ /* 0x000fe2000001008a */
[----:B------:R-:W-:Y:S02]  /*48e0*/  IMAD.MOV.U32 R86, RZ, RZ, R46 ;  /* 0x000000ffff567224 */ /* 0x000fe400078e002e */
[----:B------:R-:W-:Y:S02]  /*48f0*/  HADD2.F32 R46, -RZ, R87.H1_H1 ;  /* 0x30000057ff2e7230 */ /* 0x000fe40000004100 */
        /* <DEDUP_REMOVED lines=15> */
.L_x_7331:
[----:B------:R-:W-:Y:S05]  /*49f0*/  BSYNC B3 ;  /* 0x0000000000037941 */ /* 0x000fea0003800000 */
.L_x_7330:
[----:B------:R-:W-:Y:S01]  /*4a00*/  ULDC.64 UR4, c[0x0][0x2e8] ;  /* 0x0000ba0000047ab9 */ /* 0x000fe20000000a00 */
[----:B------:R-:W-:Y:S01]  /*4a10*/  ULDC.64 UR6, c[0x0][0x208] ;  /* 0x0000820000067ab9 */ /* 0x000fe20000000a00 */
[----:B------:R-:W-:-:S04]  /*4a20*/  LEA R86, P3, R94, UR4, 0x1 ;  /* 0x000000045e567c11 */ /* 0x000fc8000f8608ff */
[----:B------:R-:W-:-:S05]  /*4a30*/  LEA.HI.X R87, R94, UR5, R95, 0x1, P3 ;  /* 0x000000055e577c11 */ /* 0x000fca00098f0c5f */
[----:B--2---:R2:W-:Y:S04]  /*4a40*/  STG.E.128 desc[UR6][R86.64], R44 ;  /* 0x0000002c56007986 */ /* 0x0045e8000c101d06 */
.L_x_7329:
[----:B------:R-:W-:Y:S05]  /*4a50*/  BSYNC B2 ;  /* 0x0000000000027941 */ /* 0x000fea0003800000 */
.L_x_7328:
[----:B------:R-:W-:Y:S05]  /*4a60*/  @P1 BRA `(.L_x_7327) ;  /* 0x0000000000d01947 */ /* 0x000fea0003800000 */
[----:B-12---:R1:W2:Y:S01]  /*4a70*/  LDS.128 R44, [R5+0x24c00] ;  /* 0x024c0000052c7984 */ /* 0x0062a20000000c00 */
[----:B------:R-:W-:Y:S01]  /*4a80*/  IADD3 R90, P3, R90, R13, RZ ;  /* 0x0000000d5a5a7210 */ /* 0x000fe20007f7e0ff */
[----:B------:R-:W-:Y:S04]  /*4a90*/  BSSY B2, `(.L_x_7332) ;  /* 0x000002c000027945 */ /* 0x000fe80003800000 */
[----:B------:R-:W-:Y:S01]  /*4aa0*/  IMAD.X R91, R91, 0x1, R8, P3 ;  /* 0x000000015b5b7824 */ /* 0x000fe200018e0608 */
[----:B------:R-:W-:-:S13]  /*4ab0*/  ISETP.GE.AND P3, PT, R220, R84, PT ;  /* 0x00000054dc00720c */ /* 0x000fda0003f66270 */
        /* <DEDUP_REMOVED lines=23> */
[----:B------:R-:W-:Y:S02]  /*4c30*/  HADD2.F32 R167, -RZ, R167.H0_H0 ;  /* 0x200000a7ffa77230 */ /* 0x000fe40000004100 */
        /* <DEDUP_REMOVED lines=9> */
[C---:B------:R-:W-:Y:S01]  /*4cd0*/  FMUL.FTZ R167, R46.reuse, R167 ;  /* 0x000000a72ea77220 */ /* 0x040fe20000410000 */
[----:B------:R-:W-:Y:S01]  /*4ce0*/  FFMA.FTZ R95, R46, R89, -R95 ;  /* 0x000000592e5f7223 */ /* 0x000fe2000001085f */
[-C--:B------:R-:W-:Y:S01]  /*4cf0*/  FFMA.FTZ R83, R44, R45.reuse, -R83 ;  /* 0x0000002d2c537223 */ /* 0x080fe20000010853 */
[----:B------:R-:W-:Y:S01]  /*4d00*/  FFMA.FTZ R80, R81, R45, R80 ;  /* 0x0000002d51507223 */ /* 0x000fe20000010050 */
[----:B------:R-:W-:Y:S01]  /*4d10*/  FFMA.FTZ R82, R82, R89, R167 ;  /* 0x0000005952527223 */ /* 0x000fe200000100a7 */
[----:B------:R-:W-:-:S03]  /*4d20*/  F2FP.F16.F32.PACK_AB R45, R87, R94 ;  /* 0x0000005e572d723e */ /* 0x000fc600000000ff */
[----:B------:R-:W-:Y:S02]  /*4d30*/  F2FP.F16.F32.PACK_AB R44, R80, R83 ;  /* 0x00000053502c723e */ /* 0x000fe400000000ff */
[----:B------:R-:W-:-:S07]  /*4d40*/  F2FP.F16.F32.PACK_AB R46, R82, R95 ;  /* 0x0000005f522e723e */ /* 0x000fce00000000ff */
.L_x_7333:
[----:B------:R-:W-:Y:S05]  /*4d50*/  BSYNC B2 ;  /* 0x0000000000027941 */ /* 0x000fea0003800000 */
.L_x_7332:
[----:B------:R-:W-:Y:S01]  /*4d60*/  ULDC.64 UR4, c[0x0][0x2e8] ;  /* 0x0000ba0000047ab9 */ /* 0x000fe20000000a00 */
[----:B------:R-:W-:Y:S01]  /*4d70*/  ULDC.64 UR6, c[0x0][0x208] ;  /* 0x0000820000067ab9 */ /* 0x000fe20000000a00 */
[----:B------:R-:W-:-:S04]  /*4d80*/  LEA R80, P3, R90, UR4, 0x1 ;  /* 0x000000045a507c11 */ /* 0x000fc8000f8608ff */
[----:B------:R-:W-:-:S05]  /*4d90*/  LEA.HI.X R81, R90, UR5, R91, 0x1, P3 ;  /* 0x000000055a517c11 */ /* 0x000fca00098f0c5b */
[----:B--2---:R3:W-:Y:S04]  /*4da0*/  STG.E.128 desc[UR6][R80.64], R44 ;  /* 0x0000002c50007986 */ /* 0x0047e8000c101d06 */
.L_x_7327:
[----:B------:R-:W-:Y:S05]  /*4db0*/  BSYNC B1 ;  /* 0x0000000000017941 */ /* 0x000fea0003800000 */
.L_x_7326:
[----:B-1----:R-:W4:Y:S01]  /*4dc0*/  LDL R94, [R1+0x4] ;  /* 0x00000400015e7983 */ /* 0x002f220000100800 */
[----:B------:R-:W-:Y:S01]  /*4dd0*/  BSSY B1, `(.L_x_7334) ;  /* 0x0000076000017945 */ /* 0x000fe20003800000 */
[----:B----4-:R-:W-:-:S13]  /*4de0*/  LOP3.LUT P3, RZ, R94, 0x4, RZ, 0xc0, !PT ;  /* 0x000000045eff7812 */ /* 0x010fda000786c0ff */
[----:B------:R-:W-:Y:S05]  /*4df0*/  @P3 BRA `(.L_x_7335) ;  /* 0x0000000400cc3947 */ /* 0x000fea0003800000 */
[----:B---3--:R-:W-:Y:S01]  /*4e00*/  IADD3 R80, P3, P4, R126, R136, R16 ;  /* 0x000000887e507210 */ /* 0x008fe20007c7e010 */
[----:B------:R-:W-:Y:S03]  /*4e10*/  BSSY B2, `(.L_x_7336) ;  /* 0x000003a000027945 */ /* 0x000fe60003800000 */
[----:B------:R-:W-:Y:S01]  /*4e20*/  IADD3.X R81, R125, R92, R17, P3, P4 ;  /* 0x0000005c7d517210 */ /* 0x000fe20001fe8411 */
[----:B------:R-:W-:Y:S08]  /*4e30*/  @P0 BRA `(.L_x_7337) ;  /* 0x0000000000dc0947 */ /* 0x000ff00003800000 */
[----:B--2---:R1:W2:Y:S01]  /*4e40*/  LDS.128 R44, [R5+0x20400] ;  /* 0x02040000052c7984 */ /* 0x0042a20000000c00 */
[----:B------:R-:W-:Y:S01]  /*4e50*/  IADD3 R82, P3, R80, R100, RZ ;  /* 0x0000006450527210 */ /* 0x000fe20007f7e0ff */
[----:B------:R-:W-:Y:S03]  /*4e60*/  BSSY B3, `(.L_x_7338) ;  /* 0x000002f000037945 */ /* 0x000fe60003800000 */
[----:B------:R-:W-:Y:S02]  /*4e70*/  IADD3.X R83, R81, R14, RZ, P3, !PT ;  /* 0x0000000e51537210 */ /* 0x000fe40001ffe4ff */
[----:B------:R-:W-:-:S13]  /*4e80*/  ISETP.GE.AND P3, PT, R18, R84, PT ;  /* 0x000000541200720c */ /* 0x000fda0003f66270 */
[----:B-1----:R-:W-:Y:S05]  /*4e90*/  @P3 BRA `(.L_x_7339) ;  /* 0x0000000000ac3947 */ /* 0x002fea0003800000 */
[----:B------:R-:W-:Y:S01]  /*4ea0*/  SHF.R.U64 R90, R78, 0x10, R79 ;  /* 0x000000104e5a7819 */ /* 0x000fe2000000124f */
[----:B--2---:R-:W-:Y:S01]  /*4eb0*/  IMAD.MOV.U32 R88, RZ, RZ, R47 ;  /* 0x000000ffff587224 */ /* 0x004fe200078e002f */
[----:B------:R-:W-:Y:S01]  /*4ec0*/  SHF.R.U32.HI R78, RZ, 0x10, R79 ;  /* 0x00000010ff4e7819 */ /* 0x000fe2000001164f */
[----:B------:R-:W-:Y:S01]  /*4ed0*/  IMAD.MOV.U32 R79, RZ, RZ, R45 ;  /* 0x000000ffff4f7224 */ /* 0x000fe200078e002d */
[--C-:B------:R-:W-:Y:S01]  /*4ee0*/  SHF.R.U64 R86, R76, 0x10, R77.reuse ;  /* 0x000000104c567819 */ /* 0x100fe2000000124d */
[----:B------:R-:W-:Y:S01]  /*4ef0*/  HADD2.F32 R90, -RZ, R90.H0_H0 ;  /* 0x2000005aff5a7230 */ /* 0x000fe20000004100 */
[----:B------:R-:W-:Y:S01]  /*4f00*/  SHF.R.U32.HI R76, RZ, 0x10, R77 ;  /* 0x00000010ff4c7819 */ /* 0x000fe2000001164d */
[----:B------:R-:W-:Y:S02]  /*4f10*/  HADD2.F32 R45, -RZ, R78.H0_H0 ;  /* 0x2000004eff2d7230 */ /* 0x000fe40000004100 */
[--C-:B------:R-:W-:Y:S02]  /*4f20*/  HADD2.F32 R47, -RZ, R79.reuse.H1_H1 ;  /* 0x3000004fff2f7230 */ /* 0x100fe40000004100 */
[----:B------:R-:W-:-:S02]  /*4f30*/  HADD2.F32 R79, -RZ, R79.H0_H0 ;  /* 0x2000004fff4f7230 */ /* 0x000fc40000004100 */
[--C-:B------:R-:W-:Y:S02]  /*4f40*/  HADD2.F32 R78, -RZ, R88.reuse.H1_H1 ;  /* 0x30000058ff4e7230 */ /* 0x100fe40000004100 */
[----:B------:R-:W-:Y:S02]  /*4f50*/  HADD2.F32 R88, -RZ, R88.H0_H0 ;  /* 0x20000058ff587230 */ /* 0x000fe40000004100 */
[----:B------:R-:W-:Y:S02]  /*4f60*/  HADD2.F32 R86, -RZ, R86.H0_H0 ;  /* 0x20000056ff567230 */ /* 0x000fe40000004100 */
[-C--:B------:R-:W-:Y:S01]  /*4f70*/  FMUL.FTZ R87, R78, R45.reuse ;  /* 0x0000002d4e577220 */ /* 0x080fe20000410000 */
[----:B------:R-:W-:Y:S02]  /*4f80*/  HADD2.F32 R77, -RZ, R76.H0_H0 ;  /* 0x2000004cff4d7230 */ /* 0x000fe40000004100 */
[-C--:B------:R-:W-:Y:S01]  /*4f90*/  FMUL.FTZ R76, R47, R90.reuse ;  /* 0x0000005a2f4c7220 */ /* 0x080fe20000410000 */
[----:B------:R-:W-:Y:S01]  /*4fa0*/  FMUL.FTZ R90, R79, R90 ;  /* 0x0000005a4f5a7220 */ /* 0x000fe20000410000 */
[----:B------:R-:W-:-:S02]  /*4fb0*/  FMUL.FTZ R89, R88, R45 ;  /* 0x0000002d58597220 */ /* 0x000fc40000410000 */
[-C--:B------:R-:W-:Y:S01]  /*4fc0*/  FFMA.FTZ R45, R79, R86.reuse, -R76 ;  /* 0x000000564f2d7223 */ /* 0x080fe2000001084c */
[----:B------:R-:W-:Y:S01]  /*4fd0*/  FFMA.FTZ R76, R47, R86, R90 ;  /* 0x000000562f4c7223 */ /* 0x000fe2000001005a */
[-C--:B------:R-:W-:Y:S01]  /*4fe0*/  FFMA.FTZ R47, R88, R77.reuse, -R87 ;  /* 0x0000004d582f7223 */ /* 0x080fe20000010857 */
[--C-:B------:R-:W-:Y:S02]  /*4ff0*/  HADD2.F32 R87, -RZ, R183.reuse.H0_H0 ;  /* 0x200000b7ff577230 */ /* 0x100fe40000004100 */
[----:B------:R-:W-:Y:S01]  /*5000*/  FFMA.FTZ R78, R78, R77, R89 ;  /* 0x0000004d4e4e7223 */ /* 0x000fe20000010059 */
[--C-:B------:R-:W-:Y:S01]  /*5010*/  HADD2.F32 R86, -RZ, R44.reuse.H1_H1 ;  /* 0x3000002cff567230 */ /* 0x100fe20000004100 */
[----:B------:R-:W-:Y:S01]  /*5020*/  F2FP.F16.F32.PACK_AB R45, R76, R45 ;  /* 0x0000002d4c2d723e */ /* 0x000fe200000000ff */
[----:B------:R-:W-:Y:S02]  /*5030*/  HADD2.F32 R88, -RZ, R44.H0_H0 ;  /* 0x2000002cff587230 */ /* 0x000fe40000004100 */
[----:B------:R-:W-:-:S02]  /*5040*/  HADD2.F32 R183, -RZ, R183.H1_H1 ;  /* 0x300000b7ffb77230 */ /* 0x000fc40000004100 */
[-C--:B------:R-:W-:Y:S01]  /*5050*/  FMUL.FTZ R89, R86, R87.reuse ;  /* 0x0000005756597220 */ /* 0x080fe20000410000 */
[----:B------:R-:W-:Y:S02]  /*5060*/  HADD2.F32 R44, -RZ, R46.H1_H1 ;  /* 0x3000002eff2c7230 */ /* 0x000fe40000004100 */
[----:B------:R-:W-:Y:S01]  /*5070*/  FMUL.FTZ R87, R88, R87 ;  /* 0x0000005758577220 */ /* 0x000fe20000410000 */
[----:B------:R-:W-:Y:S01]  /*5080*/  HADD2.F32 R77, -RZ, R166.H0_H0 ;  /* 0x200000a6ff4d7230 */ /* 0x000fe20000004100 */
[----:B------:R-:W-:Y:S01]  /*5090*/  F2FP.F16.F32.PACK_AB R47, R78, R47 ;  /* 0x0000002f4e2f723e */ /* 0x000fe200000000ff */
        /* <DEDUP_REMOVED lines=11> */
.L_x_7339:
[----:B------:R-:W-:Y:S05]  /*5150*/  BSYNC B3 ;  /* 0x0000000000037941 */ /* 0x000fea0003800000 */
.L_x_7338:
[----:B------:R-:W-:Y:S01]  /*5160*/  ULDC.64 UR4, c[0x0][0x2e8] ;  /* 0x0000ba0000047ab9 */ /* 0x000fe20000000a00 */
[----:B------:R-:W-:Y:S01]  /*5170*/  ULDC.64 UR6, c[0x0][0x208] ;  /* 0x0000820000067ab9 */ /* 0x000fe20000000a00 */
[----:B------:R-:W-:-:S04]  /*5180*/  LEA R76, P3, R82, UR4, 0x1 ;  /* 0x00000004524c7c11 */ /* 0x000fc8000f8608ff */
[----:B------:R-:W-:-:S05]  /*5190*/  LEA.HI.X R77, R82, UR5, R83, 0x1, P3 ;  /* 0x00000005524d7c11 */ /* 0x000fca00098f0c53 */
[----:B--2---:R1:W-:Y:S04]  /*51a0*/  STG.E.128 desc[UR6][R76.64], R44 ;  /* 0x0000002c4c007986 */ /* 0x0043e8000c101d06 */
.L_x_7337:
[----:B------:R-:W-:Y:S05]  /*51b0*/  BSYNC B2 ;  /* 0x0000000000027941 */ /* 0x000fea0003800000 */
.L_x_7336:
[----:B------:R-:W-:Y:S05]  /*51c0*/  @P1 BRA `(.L_x_7335) ;  /* 0x0000000000d81947 */ /* 0x000fea0003800000 */
[----:B-12---:R1:W2:Y:S01]  /*51d0*/  LDS.128 R44, [R5+0x25c00] ;  /* 0x025c0000052c7984 */ /* 0x0062a20000000c00 */
[----:B------:R-:W-:Y:S01]  /*51e0*/  IADD3 R80, P3, R80, R13, RZ ;  /* 0x0000000d50507210 */ /* 0x000fe20007f7e0ff */
[----:B------:R-:W-:Y:S03]  /*51f0*/  BSSY B2, `(.L_x_7340) ;  /* 0x000002e000027945 */ /* 0x000fe60003800000 */
[----:B------:R-:W-:Y:S02]  /*5200*/  IADD3.X R81, R81, R8, RZ, P3, !PT ;  /* 0x0000000851517210 */ /* 0x000fe40001ffe4ff */
[----:B------:R-:W-:-:S13]  /*5210*/  ISETP.GE.AND P3, PT, R220, R84, PT ;  /* 0x00000054dc00720c */ /* 0x000fda0003f66270 */
        /* <DEDUP_REMOVED lines=24> */
[----:B------:R-:W-:Y:S01]  /*53a0*/  HADD2.F32 R85, -RZ, R85.H0_H0 ;  /* 0x20000055ff557230 */ /* 0x000fe20000004100 */
        /* <DEDUP_REMOVED lines=18> */
.L_x_7341:
[----:B------:R-:W-:Y:S05]  /*54d0*/  BSYNC B2 ;  /* 0x0000000000027941 */ /* 0x000fea0003800000 */
.L_x_7340:
[----:B------:R-:W-:Y:S01]  /*54e0*/  ULDC.64 UR4, c[0x0][0x2e8] ;  /* 0x0000ba0000047ab9 */ /* 0x000fe20000000a00 */
[----:B------:R-:W-:Y:S01]  /*54f0*/  ULDC.64 UR6, c[0x0][0x208] ;  /* 0x0000820000067ab9 */ /* 0x000fe20000000a00 */
[----:B------:R-:W-:-:S04]  /*5500*/  LEA R72, P3, R80, UR4, 0x1 ;  /* 0x0000000450487c11 */ /* 0x000fc8000f8608ff */
[----:B------:R-:W-:-:S05]  /*5510*/  LEA.HI.X R73, R80, UR5, R81, 0x1, P3 ;  /* 0x0000000550497c11 */ /* 0x000fca00098f0c51 */
[----:B--2---:R4:W-:Y:S04]  /*5520*/  STG.E.128 desc[UR6][R72.64], R44 ;  /* 0x0000002c48007986 */ /* 0x0049e8000c101d06 */
.L_x_7335:
[----:B------:R-:W-:Y:S05]  /*5530*/  BSYNC B1 ;  /* 0x0000000000017941 */ /* 0x000fea0003800000 */
.L_x_7334:
[----:B------:R-:W-:Y:S01]  /*5540*/  LOP3.LUT P3, RZ, R94, 0x8, RZ, 0xc0, !PT ;  /* 0x000000085eff7812 */ /* 0x000fe2000786c0ff */
[----:B------:R-:W-:-:S12]  /*5550*/  BSSY B1, `(.L_x_7342) ;  /* 0x0000072000017945 */ /* 0x000fd80003800000 */
[----:B------:R-:W-:Y:S05]  /*5560*/  @P3 BRA `(.L_x_7343) ;  /* 0x0000000400c03947 */ /* 0x000fea0003800000 */
[----:B----4-:R-:W-:Y:S01]  /*5570*/  IADD3 R72, P3, P4, R128, R136, R16 ;  /* 0x0000008880487210 */ /* 0x010fe20007c7e010 */
[----:B------:R-:W-:Y:S03]  /*5580*/  BSSY B2, `(.L_x_7344) ;  /* 0x0000038000027945 */ /* 0x000fe60003800000 */
[----:B------:R-:W-:Y:S01]  /*5590*/  IADD3.X R73, R127, R92, R17, P3, P4 ;  /* 0x0000005c7f497210 */ /* 0x000fe20001fe8411 */
[----:B------:R-:W-:Y:S08]  /*55a0*/  @P0 BRA `(.L_x_7345) ;  /* 0x0000000000d40947 */ /* 0x000ff00003800000 */
[----:B-123--:R1:W2:Y:S01]  /*55b0*/  LDS.128 R44, [R5+0x21400] ;  /* 0x02140000052c7984 */ /* 0x00e2a20000000c00 */
[----:B------:R-:W-:Y:S01]  /*55c0*/  IADD3 R74, P3, R72, R100, RZ ;  /* 0x00000064484a7210 */ /* 0x000fe20007f7e0ff */
[----:B------:R-:W-:Y:S04]  /*55d0*/  BSSY B3, `(.L_x_7346) ;  /* 0x000002d000037945 */ /* 0x000fe80003800000 */
[----:B------:R-:W-:Y:S01]  /*55e0*/  IMAD.X R75, R73, 0x1, R14, P3 ;  /* 0x00000001494b7824 */ /* 0x000fe200018e060e */
[----:B------:R-:W-:-:S13]  /*55f0*/  ISETP.GE.AND P3, PT, R18, R84, PT ;  /* 0x000000541200720c */ /* 0x000fda0003f66270 */
        /* <DEDUP_REMOVED lines=9> */
[----:B------:R-:W-:-:S02]  /*5690*/  HADD2.F32 R78, -RZ, R78.H0_H0 ;  /* 0x2000004eff4e7230 */ /* 0x000fc40000004100 */
[----:B------:R-:W-:Y:S02]  /*56a0*/  HADD2.F32 R46, -RZ, R45.H1_H1 ;  /* 0x3000002dff2e7230 */ /* 0x000fe40000004100 */
[--C-:B------:R-:W-:Y:S02]  /*56b0*/  HADD2.F32 R69, -RZ, R47.reuse.H1_H1 ;  /* 0x3000002fff457230 */ /* 0x100fe40000004100 */
[----:B------:R-:W-:Y:S02]  /*56c0*/  HADD2.F32 R47, -RZ, R47.H0_H0 ;  /* 0x2000002fff2f7230 */ /* 0x000fe40000004100 */
[----:B------:R-:W-:Y:S01]  /*56d0*/  FMUL.FTZ R80, R46, R71 ;  /* 0x000000472e507220 */ /* 0x000fe20000410000 */
[----:B------:R-:W-:Y:S02]  /*56e0*/  HADD2.F32 R45, -RZ, R45.H0_H0 ;  /* 0x2000002dff2d7230 */ /* 0x000fe40000004100 */
[-C--:B------:R-:W-:Y:S01]  /*56f0*/  FMUL.FTZ R82, R69, R78.reuse ;  /* 0x0000004e45527220 */ /* 0x080fe20000410000 */
[----:B------:R-:W-:-:S02]  /*5700*/  FMUL.FTZ R78, R47, R78 ;  /* 0x0000004e2f4e7220 */ /* 0x000fc40000410000 */
[C---:B------:R-:W-:Y:S01]  /*5710*/  FMUL.FTZ R71, R45.reuse, R71 ;  /* 0x000000472d477220 */ /* 0x040fe20000410000 */
[----:B------:R-:W-:Y:S01]  /*5720*/  FFMA.FTZ R80, R45, R70, -R80 ;  /* 0x000000462d507223 */ /* 0x000fe20000010850 */
[----:B------:R-:W-:Y:S01]  /*5730*/  FFMA.FTZ R81, R69, R76, R78 ;  /* 0x0000004c45517223 */ /* 0x000fe2000001004e */
[----:B------:R-:W-:Y:S02]  /*5740*/  HADD2.F32 R45, -RZ, R44.H1_H1 ;  /* 0x3000002cff2d7230 */ /* 0x000fe40000004100 */
[----:B------:R-:W-:Y:S01]  /*5750*/  FFMA.FTZ R79, R46, R70, R71 ;  /* 0x000000462e4f7223 */ /* 0x000fe20000010047 */
[----:B------:R-:W-:Y:S02]  /*5760*/  HADD2.F32 R69, -RZ, R182.H0_H0 ;  /* 0x200000b6ff457230 */ /* 0x000fe40000004100 */
[----:B------:R-:W-:Y:S01]  /*5770*/  FFMA.FTZ R82, R47, R76, -R82 ;  /* 0x0000004c2f527223 */ /* 0x000fe20000010852 */
[----:B------:R-:W-:Y:S02]  /*5780*/  HADD2.F32 R44, -RZ, R44.H0_H0 ;  /* 0x2000002cff2c7230 */ /* 0x000fe40000004100 */
[----:B------:R-:W-:-:S02]  /*5790*/  HADD2.F32 R71, -RZ, R182.H1_H1 ;  /* 0x300000b6ff477230 */ /* 0x000fc40000004100 */
[CC--:B------:R-:W-:Y:S01]  /*57a0*/  FMUL.FTZ R77, R45.reuse, R69.reuse ;  /* 0x000000452d4d7220 */ /* 0x0c0fe20000410000 */
[--C-:B------:R-:W-:Y:S02]  /*57b0*/  HADD2.F32 R46, -RZ, R68.reuse.H1_H1 ;  /* 0x30000044ff2e7230 */ /* 0x100fe40000004100 */
        /* <DEDUP_REMOVED lines=14> */
.L_x_7347:
[----:B------:R-:W-:Y:S05]  /*58a0*/  BSYNC B3 ;  /* 0x0000000000037941 */ /* 0x000fea0003800000 */
.L_x_7346:
[----:B------:R-:W-:Y:S01]  /*58b0*/  ULDC.64 UR4, c[0x0][0x2e8] ;  /* 0x0000ba0000047ab9 */ /* 0x000fe20000000a00 */
[----:B------:R-:W-:Y:S01]  /*58c0*/  ULDC.64 UR6, c[0x0][0x208] ;  /* 0x0000820000067ab9 */ /* 0x000fe20000000a00 */
[----:B------:R-:W-:-:S04]  /*58d0*/  LEA R68, P3, R74, UR4, 0x1 ;  /* 0x000000044a447c11 */ /* 0x000fc8000f8608ff */
[----:B------:R-:W-:-:S05]  /*58e0*/  LEA.HI.X R69, R74, UR5, R75, 0x1, P3 ;  /* 0x000000054a457c11 */ /* 0x000fca00098f0c4b */
[----:B--2---:R4:W-:Y:S04]  /*58f0*/  STG.E.128 desc[UR6][R68.64], R44 ;  /* 0x0000002c44007986 */ /* 0x0049e8000c101d06 */
.L_x_7345:
[----:B------:R-:W-:Y:S05]  /*5900*/  BSYNC B2 ;  /* 0x0000000000027941 */ /* 0x000fea0003800000 */
.L_x_7344:
[----:B------:R-:W-:Y:S05]  /*5910*/  @P1 BRA `(.L_x_7343) ;  /* 0x0000000000d41947 */ /* 0x000fea0003800000 */
[----:B-1234-:R1:W2:Y:S01]  /*5920*/  LDS.128 R44, [R5+0x26c00] ;  /* 0x026c0000052c7984 */ /* 0x01e2a20000000c00 */
[----:B------:R-:W-:Y:S01]  /*5930*/  IADD3 R72, P3, R72, R13, RZ ;  /* 0x0000000d48487210 */ /* 0x000fe20007f7e0ff */
[----:B------:R-:W-:Y:S04]  /*5940*/  BSSY B2, `(.L_x_7348) ;  /* 0x000002d000027945 */ /* 0x000fe80003800000 */
[----:B------:R-:W-:Y:S01]  /*5950*/  IMAD.X R73, R73, 0x1, R8, P3 ;  /* 0x0000000149497824 */ /* 0x000fe200018e0608 */
[----:B------:R-:W-:-:S13]  /*5960*/  ISETP.GE.AND P3, PT, R220, R84, PT ;  /* 0x00000054dc00720c */ /* 0x000fda0003f66270 */
        /* <DEDUP_REMOVED lines=42> */
.L_x_7349:
[----:B------:R-:W-:Y:S05]  /*5c10*/  BSYNC B2 ;  /* 0x0000000000027941 */ /* 0x000fea0003800000 */
.L_x_7348:
[----:B------:R-:W-:Y:S01]  /*5c20*/  ULDC.64 UR4, c[0x0][0x2e8] ;  /* 0x0000ba0000047ab9 */ /* 0x000fe20000000a00 */
[----:B------:R-:W-:Y:S01]  /*5c30*/  ULDC.64 UR6, c[0x0][0x208] ;  /* 0x0000820000067ab9 */ /* 0x000fe20000000a00 */
[----:B------:R-:W-:-:S04]  /*5c40*/  LEA R64, P3, R72, UR4, 0x1 ;  /* 0x0000000448407c11 */ /* 0x000fc8000f8608ff */
[----:B------:R-:W-:-:S05]  /*5c50*/  LEA.HI.X R65, R72, UR5, R73, 0x1, P3 ;  /* 0x0000000548417c11 */ /* 0x000fca00098f0c49 */
[----:B--2---:R1:W-:Y:S04]  /*5c60*/  STG.E.128 desc[UR6][R64.64], R44 ;  /* 0x0000002c40007986 */ /* 0x0043e8000c101d06 */
.L_x_7343:
[----:B------:R-:W-:Y:S05]  /*5c70*/  BSYNC B1 ;  /* 0x0000000000017941 */ /* 0x000fea0003800000 */
.L_x_7342:
[----:B------:R-:W-:Y:S01]  /*5c80*/  LOP3.LUT P3, RZ, R94, 0x2, RZ, 0xc0, !PT ;  /* 0x000000025eff7812 */ /* 0x000fe2000786c0ff */
[----:B------:R-:W-:-:S12]  /*5c90*/  BSSY B1, `(.L_x_7350) ;  /* 0x0000072000017945 */ /* 0x000fd80003800000 */
[----:B------:R-:W-:Y:S05]  /*5ca0*/  @P3 BRA `(.L_x_7351) ;  /* 0x0000000400c03947 */ /* 0x000fea0003800000 */
[----:B-1----:R-:W-:Y:S01]  /*5cb0*/  IADD3 R64, P3, P4, R130, R136, R16 ;  /* 0x0000008882407210 */ /* 0x002fe20007c7e010 */
[----:B------:R-:W-:Y:S03]  /*5cc0*/  BSSY B2, `(.L_x_7352) ;  /* 0x0000038000027945 */ /* 0x000fe60003800000 */
[----:B------:R-:W-:Y:S01]  /*5cd0*/  IADD3.X R65, R129, R92, R17, P3, P4 ;  /* 0x0000005c81417210 */ /* 0x000fe20001fe8411 */
[----:B------:R-:W-:Y:S08]  /*5ce0*/  @P0 BRA `(.L_x_7353) ;  /* 0x0000000000d40947 */ /* 0x000ff00003800000 */
[----:B--234-:R1:W2:Y:S01]  /*5cf0*/  LDS.128 R44, [R5+0x22400] ;  /* 0x02240000052c7984 */ /* 0x01c2a20000000c00 */
        /* <DEDUP_REMOVED lines=22> */
[----:B------:R-:W-:Y:S01]  /*5e60*/  FMUL.FTZ R74, R61, R70 ;  /* 0x000000463d4a7220 */ /* 0x000fe20000410000 */
[----:B------:R-:W-:Y:S01]  /*5e70*/  FFMA.FTZ R71, R46, R62, R63 ;  /* 0x0000003e2e477223 */ /* 0x000fe2000001003f */
[C---:B------:R-:W-:Y:S01]  /*5e80*/  FMUL.FTZ R70, R47.reuse, R70 ;  /* 0x000000462f467220 */ /* 0x040fe20000410000 */
[--C-:B------:R-:W-:Y:S02]  /*5e90*/  HADD2.F32 R62, -RZ, R178.reuse.H0_H0 ;  /* 0x200000b2ff3e7230 */ /* 0x100fe40000004100 */
[-C--:B------:R-:W-:Y:S01]  /*5ea0*/  FFMA.FTZ R74, R47, R68.reuse, -R74 ;  /* 0x000000442f4a7223 */ /* 0x080fe2000001084a */
[----:B------:R-:W-:Y:S02]  /*5eb0*/  HADD2.F32 R63, -RZ, R178.H1_H1 ;  /* 0x300000b2ff3f7230 */ /* 0x000fe40000004100 */
[----:B------:R-:W-:Y:S01]  /*5ec0*/  FFMA.FTZ R75, R61, R68, R70 ;  /* 0x000000443d4b7223 */ /* 0x000fe20000010046 */
[----:B------:R-:W-:Y:S02]  /*5ed0*/  HADD2.F32 R46, -RZ, R60.H1_H1 ;  /* 0x3000003cff2e7230 */ /* 0x000fe40000004100 */
[----:B------:R-:W-:Y:S01]  /*5ee0*/  FMUL.FTZ R69, R45, R62 ;  /* 0x0000003e2d457220 */ /* 0x000fe20000410000 */
[----:B------:R-:W-:-:S02]  /*5ef0*/  HADD2.F32 R44, -RZ, R44.H0_H0 ;  /* 0x2000002cff2c7230 */ /* 0x000fc40000004100 */
        /* <DEDUP_REMOVED lines=14> */
.L_x_7355:
[----:B------:R-:W-:Y:S05]  /*5fe0*/  BSYNC B3 ;  /* 0x0000000000037941 */ /* 0x000fea0003800000 */
.L_x_7354:
[----:B------:R-:W-:Y:S01]  /*5ff0*/  ULDC.64 UR4, c[0x0][0x2e8] ;  /* 0x0000ba0000047ab9 */ /* 0x000fe20000000a00 */
[----:B------:R-:W-:Y:S01]  /*6000*/  ULDC.64 UR6, c[0x0][0x208] ;  /* 0x0000820000067ab9 */ /* 0x000fe20000000a00 */
[----:B------:R-:W-:-:S04]  /*6010*/  LEA R60, P3, R66, UR4, 0x1 ;  /* 0x00000004423c7c11 */ /* 0x000fc8000f8608ff */
[----:B------:R-:W-:-:S05]  /*6020*/  LEA.HI.X R61, R66, UR5, R67, 0x1, P3 ;  /* 0x00000005423d7c11 */ /* 0x000fca00098f0c43 */
[----:B--2---:R1:W-:Y:S04]  /*6030*/  STG.E.128 desc[UR6][R60.64], R44 ;  /* 0x0000002c3c007986 */ /* 0x0043e8000c101d06 */
.L_x_7353:
[----:B------:R-:W-:Y:S05]  /*6040*/  BSYNC B2 ;  /* 0x0000000000027941 */ /* 0x000fea0003800000 */
.L_x_7352:
        /* <DEDUP_REMOVED lines=48> */
.L_x_7357:
[----:B------:R-:W-:Y:S05]  /*6350*/  BSYNC B2 ;  /* 0x0000000000027941 */ /* 0x000fea0003800000 */
.L_x_7356:
[----:B------:R-:W-:Y:S01]  /*6360*/  ULDC.64 UR4, c[0x0][0x2e8] ;  /* 0x0000ba0000047ab9 */ /* 0x000fe20000000a00 */
[----:B------:R-:W-:Y:S01]  /*6370*/  ULDC.64 UR6, c[0x0][0x208] ;  /* 0x0000820000067ab9 */ /* 0x000fe20000000a00 */
[----:B------:R-:W-:-:S04]  /*6380*/  LEA R56, P3, R67, UR4, 0x1 ;  /* 0x0000000443387c11 */ /* 0x000fc8000f8608ff */
[----:B------:R-:W-:-:S05]  /*6390*/  LEA.HI.X R57, R67, UR5, R68, 0x1, P3 ;  /* 0x0000000543397c11 */ /* 0x000fca00098f0c44 */
[----:B--2---:R1:W-:Y:S04]  /*63a0*/  STG.E.128 desc[UR6][R56.64], R44 ;  /* 0x0000002c38007986 */ /* 0x0043e8000c101d06 */
.L_x_7351:
[----:B------:R-:W-:Y:S05]  /*63b0*/  BSYNC B1 ;  /* 0x0000000000017941 */ /* 0x000fea0003800000 */
.L_x_7350:
[----:B------:R-:W-:Y:S05]  /*63c0*/  @P5 BRA `(.L_x_7358) ;  /* 0x0000005000e85947 */ /* 0x000fea0003800000 */
[----:B------:R-:W-:Y:S01]  /*63d0*/  IADD3 R136, P3, P4, R134, R136, R16 ;  /* 0x0000008886887210 */ /* 0x000fe20007c7e010 */
[----:B------:R-:W-:Y:S03]  /*63e0*/  BSSY B1, `(.L_x_7359) ;  /* 0x0000038000017945 */ /* 0x000fe60003800000 */
[----:B-1----:R-:W-:Y:S01]  /*63f0*/  IADD3.X R57, R133, R92, R17, P3, P4 ;  /* 0x0000005c85397210 */ /* 0x002fe20001fe8411 */
[----:B------:R-:W-:Y:S08]  /*6400*/  @P0 BRA `(.L_x_7360) ;  /* 0x0000000000d40947 */ /* 0x000ff00003800000 */
[----:B--234-:R1:W2:Y:S01]  /*6410*/  LDS.128 R44, [R5+0x23400] ;  /* 0x02340000052c7984 */ /* 0x01c2a20000000c00 */
[----:B------:R-:W-:Y:S01]  /*6420*/  ISETP.GE.AND P4, PT, R18, R84, PT ;  /* 0x000000541200720c */ /* 0x000fe20003f86270 */
[----:B------:R-:W-:Y:S01]  /*6430*/  BSSY B2, `(.L_x_7361) ;  /* 0x000002c000027945 */ /* 0x000fe20003800000 */
[----:B------:R-:W-:-:S11]  /*6440*/  IADD3 R64, P3, R136, R100, RZ ;  /* 0x0000006488407210 */ /* 0x000fd60007f7e0ff */
        /* <DEDUP_REMOVED lines=42> */
.L_x_7362:
[----:B------:R-:W-:Y:S05]  /*66f0*/  BSYNC B2 ;  /* 0x0000000000027941 */ /* 0x000fea0003800000 */
.L_x_7361:
[----:B------:R-:W-:Y:S01]  /*6700*/  ULDC.64 UR4, c[0x0][0x2e8] ;  /* 0x0000ba0000047ab9 */ /* 0x000fe20000000a00 */
[----:B------:R-:W-:Y:S01]  /*6710*/  IADD3.X R53, R57, R14, RZ, P3, !PT ;  /* 0x0000000e39357210 */ /* 0x000fe20001ffe4ff */
[----:B------:R-:W-:Y:S01]  /*6720*/  ULDC.64 UR6, c[0x0][0x208] ;  /* 0x0000820000067ab9 */ /* 0x000fe20000000a00 */
[----:B------:R-:W-:-:S04]  /*6730*/  LEA R52, P3, R64, UR4, 0x1 ;  /* 0x0000000440347c11 */ /* 0x000fc8000f8608ff */
[----:B------:R-:W-:-:S05]  /*6740*/  LEA.HI.X R53, R64, UR5, R53, 0x1, P3 ;  /* 0x0000000540357c11 */ /* 0x000fca00098f0c35 */
[----:B--2---:R1:W-:Y:S04]  /*6750*/  STG.E.128 desc[UR6][R52.64], R44 ;  /* 0x0000002c34007986 */ /* 0x0043e8000c101d06 */
.L_x_7360:
[----:B------:R-:W-:Y:S05]  /*6760*/  BSYNC B1 ;  /* 0x0000000000017941 */ /* 0x000fea0003800000 */
.L_x_7359:
[----:B------:R-:W-:Y:S05]  /*6770*/  @P1 BRA `(.L_x_7358) ;  /* 0x0000004c00fc1947 */ /* 0x000fea0003800000 */
[----:B-1234-:R1:W2:Y:S01]  /*6780*/  LDS.128 R44, [R5+0x28c00] ;  /* 0x028c0000052c7984 */ /* 0x01e2a20000000c00 */
        /* <DEDUP_REMOVED lines=45> */
.L_x_7364:
[----:B------:R-:W-:Y:S05]  /*6a60*/  BSYNC B1 ;  /* 0x0000000000017941 */ /* 0x000fea0003800000 */
.L_x_7363:
[----:B------:R-:W-:Y:S01]  /*6a70*/  ULDC.64 UR4, c[0x0][0x2e8] ;  /* 0x0000ba0000047ab9 */ /* 0x000fe20000000a00 */
[----:B------:R-:W-:Y:S01]  /*6a80*/  IMAD.X R57, R57, 0x1, R8, P3 ;  /* 0x0000000139397824 */ /* 0x000fe200018e0608 */
[----:B------:R-:W-:Y:S01]  /*6a90*/  LEA R48, P3, R60, UR4, 0x1 ;  /* 0x000000043c307c11 */ /* 0x000fe2000f8608ff */
[----:B------:R-:W-:-:S03]  /*6aa0*/  ULDC.64 UR6, c[0x0][0x208] ;  /* 0x0000820000067ab9 */ /* 0x000fc60000000a00 */
[----:B------:R-:W-:-:S05]  /*6ab0*/  LEA.HI.X R49, R60, UR5, R57, 0x1, P3 ;  /* 0x000000053c317c11 */ /* 0x000fca00098f0c39 */
[----:B--2---:R1:W-:Y:S01]  /*6ac0*/  STG.E.128 desc[UR6][R48.64], R44 ;  /* 0x0000002c30007986 */ /* 0x0043e2000c101d06 */
[----:B------:R-:W-:Y:S05]  /*6ad0*/  BRA `(.L_x_7358) ;  /* 0x0000004c00247947 */ /* 0x000fea0003800000 */
.L_x_7302:
[C---:B------:R-:W-:Y:S01]  /*6ae0*/  VIADD R44, R22.reuse, 0x20 ;  /* 0x00000020162c7836 */ /* 0x040fe20000000000 */
[----:B------:R-:W-:Y:S01]  /*6af0*/  ULDC.64 UR4, c[0x0][0x208] ;  /* 0x0000820000047ab9 */ /* 0x000fe20000000a00 */
[----:B------:R-:W-:-:S03]  /*6b00*/  VIADD R52, R22, 0x80 ;  /* 0x0000008016347836 */ /* 0x000fc60000000000 */
[----:B------:R-:W-:Y:S02]  /*6b10*/  ISETP.GE.AND P4, PT, R44, R4, PT ;  /* 0x000000042c00720c */ /* 0x000fe40003f86270 */
[----:B------:R-:W-:Y:S02]  /*6b20*/  IADD3 R44, R22, 0x40, RZ ;  /* 0x00000040162c7810 */ /* 0x000fe40007ffe0ff */
[----:B------:R-:W-:-:S13]  /*6b30*/  ISETP.GE.OR P4, PT, R16, R84, P4 ;  /* 0x000000541000720c */ /* 0x000fda0002786670 */
[----:B------:R-:W-:Y:S01]  /*6b40*/  @!P4 IADD3 R50, P2, P3, R106, R96, R38 ;  /* 0x000000606a32c210 */ /* 0x000fe20007b5e026 */
[----:B------:R-:W1:Y:S03]  /*6b50*/  @!P4 LDC.64 R60, c[0x0][0x3e8] ;  /* 0x0000fa00ff3ccb82 */ /* 0x000e660000000a00 */
[----:B0-----:R-:W-:Y:S02]  /*6b60*/  @!P4 IADD3.X R51, R27, R3, R41, P2, P3 ;  /* 0x000000031b33c210 */ /* 0x001fe400017e6429 */
[----:B------:R-:W-:-:S03]  /*6b70*/  @!P4 IADD3 R48, P2, P3, R112, R94, R32 ;  /* 0x0000005e7030c210 */ /* 0x000fc60007b5e020 */
[----:B------:R-:W0:Y:S01]  /*6b80*/  @!P4 LDC.64 R62, c[0x0][0x400] ;  /* 0x00010000ff3ecb82 */ /* 0x000e220000000a00 */
[----:B------:R-:W-:Y:S02]  /*6b90*/  @!P4 IADD3.X R49, R21, R0, R35, P2, P3 ;  /* 0x000000001531c210 */ /* 0x000fe400017e6423 */
[----:B------:R-:W-:-:S04]  /*6ba0*/  ISETP.GE.AND P3, PT, R44, R4, PT ;  /* 0x000000042c00720c */ /* 0x000fc80003f66270 */
[----:B------:R-:W-:-:S13]  /*6bb0*/  ISETP.GE.OR P3, PT, R16, R84, P3 ;  /* 0x000000541000720c */ /* 0x000fda0001f66670 */
[----:B------:R-:W-:Y:S01]  /*6bc0*/  @!P3 IADD3 R46, P2, P5, R106, R37, R96 ;  /* 0x000000256a2eb210 */ /* 0x000fe20007d5e060 */
[----:B------:R-:W2:Y:S03]  /*6bd0*/  @!P3 LDC.64 R68, c[0x0][0x3e8] ;  /* 0x0000fa00ff44bb82 */ /* 0x000ea60000000a00 */
[----:B------:R-:W-:Y:S02]  /*6be0*/  @!P3 IADD3.X R47, R27, R40, R3, P2, P5 ;  /* 0x000000281b2fb210 */ /* 0x000fe400017ea403 */
[----:B------:R-:W-:-:S03]  /*6bf0*/  @!P3 IADD3 R44, P2, P5, R112, R31, R94 ;  /* 0x0000001f702cb210 */ /* 0x000fc60007d5e05e */
[----:B------:R-:W3:Y:S01]  /*6c00*/  @!P3 LDC.64 R70, c[0x0][0x400] ;  /* 0x00010000ff46bb82 */ /* 0x000ee20000000a00 */
[----:B------:R-:W-:Y:S02]  /*6c10*/  @!P3 IADD3.X R45, R21, R34, R0, P2, P5 ;  /* 0x00000022152db210 */ /* 0x000fe400017ea400 */
[----:B------:R-:W-:-:S04]  /*6c20*/  ISETP.GE.AND P2, PT, R52, R4, PT ;  /* 0x000000043400720c */ /* 0x000fc80003f46270 */
[----:B------:R-:W-:-:S13]  /*6c30*/  ISETP.GE.OR P2, PT, R16, R84, P2 ;  /* 0x000000541000720c */ /* 0x000fda0001746670 */
[----:B------:R-:W-:Y:S01]  /*6c40*/  @!P2 IADD3 R74, P5, P6, R106, R36, R96 ;  /* 0x000000246a4aa210 */ /* 0x000fe20007ebe060 */
[----:B------:R-:W4:Y:S03]  /*6c50*/  @!P2 LDC.64 R76, c[0x0][0x3e8] ;  /* 0x0000fa00ff4cab82 */ /* 0x000f260000000a00 */
[----:B------:R-:W-:Y:S02]  /*6c60*/  @!P2 IADD3.X R75, R27, R39, R3, P5, P6 ;  /* 0x000000271b4ba210 */ /* 0x000fe40002fec403 */
[----:B------:R-:W-:-:S03]  /*6c70*/  @!P2 IADD3 R72, P5, P6, R112, R30, R94 ;  /* 0x0000001e7048a210 */ /* 0x000fc60007ebe05e */
[----:B------:R-:W4:Y:S01]  /*6c80*/  @!P2 LDC.64 R78, c[0x0][0x400] ;  /* 0x00010000ff4eab82 */ /* 0x000f220000000a00 */
[----:B------:R-:W-:Y:S02]  /*6c90*/  @!P2 IADD3.X R73, R21, R33, R0, P5, P6 ;  /* 0x000000211549a210 */ /* 0x000fe40002fec400 */
[----:B------:R-:W-:-:S04]  /*6ca0*/  ISETP.GE.AND P5, PT, R22, R4, PT ;  /* 0x000000041600720c */ /* 0x000fc80003fa6270 */
[----:B------:R-:W-:-:S13]  /*6cb0*/  ISETP.GE.OR P5, PT, R16, R84, P5 ;  /* 0x000000541000720c */ /* 0x000fda0002fa6670 */
[----:B------:R-:W1:Y:S01]  /*6cc0*/  @!P5 LDC.64 R52, c[0x0][0x3e8] ;  /* 0x0000fa00ff34db82 */ /* 0x000e620000000a00 */
[----:B------:R-:W-:-:S05]  /*6cd0*/  @!P5 IADD3 R54, P6, R106, R96, RZ ;  /* 0x000000606a36d210 */ /* 0x000fca0007fde0ff */
[----:B------:R-:W-:Y:S01]  /*6ce0*/  @!P5 IMAD.X R55, R3, 0x1, R27, P6 ;  /* 0x000000010337d824 */ /* 0x000fe200030e061b */
[----:B-1----:R-:W-:-:S04]  /*6cf0*/  @!P5 LEA R52, P6, R54, R52, 0x1 ;  /* 0x000000343634d211 */ /* 0x002fc800078c08ff */
[----:B------:R-:W-:Y:S02]  /*6d00*/  @!P5 LEA.HI.X R53, R54, R53, R55, 0x1, P6 ;  /* 0x000000353635d211 */ /* 0x000fe400030f0c37 */
[----:B------:R-:W1:Y:S01]  /*6d10*/  @!P5 LDC.64 R54, c[0x0][0x400] ;  /* 0x00010000ff36db82 */ /* 0x000e620000000a00 */
[----:B------:R-:W-:-:S05]  /*6d20*/  @!P5 IADD3 R56, P6, R112, R94, RZ ;  /* 0x0000005e7038d210 */ /* 0x000fca0007fde0ff */
[----:B------:R-:W-:Y:S01]  /*6d30*/  @!P5 IMAD.X R57, R0, 0x1, R21, P6 ;  /* 0x000000010039d824 */ /* 0x000fe200030e0615 */
[----:B-1----:R-:W-:-:S04]  /*6d40*/  @!P5 LEA R54, P6, R56, R54, 0x1 ;  /* 0x000000363836d211 */ /* 0x002fc800078c08ff */
[----:B------:R-:W-:Y:S02]  /*6d50*/  @!P5 LEA.HI.X R55, R56, R55, R57, 0x1, P6 ;  /* 0x000000373837d211 */ /* 0x000fe400030f0c39 */
[----:B------:R-:W-:-:S04]  /*6d60*/  @!P4 LEA R60, P6, R50, R60, 0x1 ;  /* 0x0000003c323cc211 */ /* 0x000fc800078c08ff */
[----:B------:R-:W-:Y:S02]  /*6d70*/  @!P4 LEA.HI.X R61, R50, R61, R51, 0x1, P6 ;  /* 0x0000003d323dc211 */ /* 0x000fe400030f0c33 */
[----:B------:R-:W-:Y:S02]  /*6d80*/  CS2R R50, SRZ ;  /* 0x0000000000327805 */ /* 0x000fe4000001ff00 */
[----:B0-----:R-:W-:-:S04]  /*6d90*/  @!P4 LEA R62, P6, R48, R62, 0x1 ;  /* 0x0000003e303ec211 */ /* 0x001fc800078c08ff */
[----:B------:R-:W-:Y:S02]  /*6da0*/  @!P4 LEA.HI.X R63, R48, R63, R49, 0x1, P6 ;  /* 0x0000003f303fc211 */ /* 0x000fe400030f0c31 */
[----:B------:R-:W-:Y:S02]  /*6db0*/  CS2R R48, SRZ ;  /* 0x0000000000307805 */ /* 0x000fe4000001ff00 */
[----:B--2---:R-:W-:-:S04]  /*6dc0*/  @!P3 LEA R68, P6, R46, R68, 0x1 ;  /* 0x000000442e44b211 */ /* 0x004fc800078c08ff */
[----:B------:R-:W-:Y:S02]  /*6dd0*/  @!P3 LEA.HI.X R69, R46, R69, R47, 0x1, P6 ;  /* 0x000000452e45b211 */ /* 0x000fe400030f0c2f */
[----:B------:R-:W-:Y:S02]  /*6de0*/  CS2R R46, SRZ ;  /* 0x00000000002e7805 */ /* 0x000fe4000001ff00 */
[C---:B---3--:R-:W-:Y:S01]  /*6df0*/  @!P3 LEA R70, P6, R44.reuse, R70, 0x1 ;  /* 0x000000462c46b211 */ /* 0x048fe200078c08ff */
[----:B------:R0:W5:Y:S03]  /*6e00*/  @!P5 LDG.E.128 R48, desc[UR4][R54.64] ;  /* 0x000000043630d981 */ /* 0x000166000c1e1d00 */
[----:B------:R-:W-:Y:S02]  /*6e10*/  @!P3 LEA.HI.X R71, R44, R71, R45, 0x1, P6 ;  /* 0x000000472c47b211 */ /* 0x000fe400030f0c2d */
[----:B------:R-:W-:-:S02]  /*6e20*/  CS2R R44, SRZ ;  /* 0x00000000002c7805 */ /* 0x000fc4000001ff00 */
[----:B------:R-:W-:Y:S02]  /*6e30*/  CS2R R58, SRZ ;  /* 0x00000000003a7805 */ /* 0x000fe4000001ff00 */
[----:B------:R-:W-:Y:S02]  /*6e40*/  CS2R R56, SRZ ;  /* 0x0000000000387805 */ /* 0x000fe4000001ff00 */
[----:B------:R1:W5:Y:S01]  /*6e50*/  @!P5 LDG.E.128 R44, desc[UR4][R52.64] ;  /* 0x00000004342cd981 */ /* 0x000362000c1e1d00 */
[----:B0-----:R-:W-:Y:S02]  /*6e60*/  CS2R R54, SRZ ;  /* 0x0000000000367805 */ /* 0x001fe4000001ff00 */
[----:B------:R-:W-:Y:S02]  /*6e70*/  CS2R R66, SRZ ;  /* 0x0000000000427805 */ /* 0x000fe4000001ff00 */
[----:B------:R-:W-:Y:S01]  /*6e80*/  CS2R R64, SRZ ;  /* 0x0000000000407805 */ /* 0x000fe2000001ff00 */
[----:B------:R0:W5:Y:S05]  /*6e90*/  @!P4 LDG.E.128 R56, desc[UR4][R62.64] ;  /* 0x000000043e38c981 */ /* 0x00016a000c1e1d00 */
[----:B------:R-:W5:Y:S01]  /*6ea0*/  @!P3 LDG.E.128 R64, desc[UR4][R70.64] ;  /* 0x000000044640b981 */ /* 0x000f62000c1e1d00 */
[----:B-1----:R-:W-:-:S02]  /*6eb0*/  CS2R R52, SRZ ;  /* 0x0000000000347805 */ /* 0x002fc4000001ff00 */
[----:B0-----:R-:W-:-:S04]  /*6ec0*/  CS2R R62, SRZ ;  /* 0x00000000003e7805 */ /* 0x001fc8000001ff00 */
[----:B------:R0:W5:Y:S02]  /*6ed0*/  @!P4 LDG.E.128 R52, desc[UR4][R60.64] ;  /* 0x000000043c34c981 */ /* 0x000164000c1e1d00 */
[----:B0-----:R-:W-:-:S06]  /*6ee0*/  CS2R R60, SRZ ;  /* 0x00000000003c7805 */ /* 0x001fcc000001ff00 */
[----:B------:R0:W5:Y:S01]  /*6ef0*/  @!P3 LDG.E.128 R60, desc[UR4][R68.64] ;  /* 0x00000004443cb981 */ /* 0x000162000c1e1d00 */
[----:B----4-:R-:W-:Y:S02]  /*6f00*/  @!P2 LEA R76, P3, R74, R76, 0x1 ;  /* 0x0000004c4a4ca211 */ /* 0x010fe400078608ff */
[----:B------:R-:W-:Y:S02]  /*6f10*/  IADD3 R81, R22, 0x60, RZ ;  /* 0x0000006016517810 */ /* 0x000fe40007ffe0ff */
[----:B------:R-:W-:Y:S02]  /*6f20*/  @!P2 LEA.HI.X R77, R74, R77, R75, 0x1, P3 ;  /* 0x0000004d4a4da211 */ /* 0x000fe400018f0c4b */
[----:B------:R-:W-:-:S04]  /*6f30*/  @!P2 LEA R78, P3, R72, R78, 0x1 ;  /* 0x0000004e484ea211 */ /* 0x000fc800078608ff */
[----:B------:R-:W-:Y:S02]  /*6f40*/  @!P2 LEA.HI.X R79, R72, R79, R73, 0x1, P3 ;  /* 0x0000004f484fa211 */ /* 0x000fe400018f0c49 */
[----:B------:R-:W-:-:S04]  /*6f50*/  ISETP.GE.AND P3, PT, R81, R4, PT ;  /* 0x000000045100720c */ /* 0x000fc80003f66270 */
[----:B------:R-:W-:Y:S02]  /*6f60*/  ISETP.GE.OR P3, PT, R16, R84, P3 ;  /* 0x000000541000720c */ /* 0x000fe40001f66670 */
[----:B------:R-:W-:Y:S02]  /*6f70*/  CS2R R70, SRZ ;  /* 0x0000000000467805 */ /* 0x000fe4000001ff00 */
[----:B0-----:R-:W-:Y:S02]  /*6f80*/  CS2R R68, SRZ ;  /* 0x0000000000447805 */ /* 0x001fe4000001ff00 */
[----:B------:R-:W-:Y:S02]  /*6f90*/  CS2R R74, SRZ ;  /* 0x00000000004a7805 */ /* 0x000fe4000001ff00 */
[----:B------:R-:W-:Y:S01]  /*6fa0*/  CS2R R72, SRZ ;  /* 0x0000000000487805 */ /* 0x000fe2000001ff00 */
[----:B------:R-:W-:Y:S01]  /*6fb0*/  VIADD R80, R22, 0xa0 ;  /* 0x000000a016507836 */ /* 0x000fe20000000000 */
[----:B------:R-:W-:Y:S01]  /*6fc0*/  BSSY B1, `(.L_x_7365) ;  /* 0x0000021000017945 */ /* 0x000fe20003800000 */
[----:B------:R0:W5:Y:S04]  /*6fd0*/  @!P2 LDG.E.128 R68, desc[UR4][R76.64] ;  /* 0x000000044c44a981 */ /* 0x000168000c1e1d00 */
[----:B------:R1:W5:Y:S01]  /*6fe0*/  @!P2 LDG.E.128 R72, desc[UR4][R78.64] ;  /* 0x000000044e48a981 */ /* 0x000362000c1e1d00 */
[----:B------:R-:W-:-:S02]  /*6ff0*/  ISETP.GE.AND P2, PT, R80, R4, PT ;  /* 0x000000045000720c */ /* 0x000fc40003f46270 */
[----:B------:R-:W-:Y:S02]  /*7000*/  CS2R R82, SRZ ;  /* 0x0000000000527805 */ /* 0x000fe4000001ff00 */
[----:B------:R-:W-:Y:S02]  /*7010*/  CS2R R80, SRZ ;  /* 0x0000000000507805 */ /* 0x000fe4000001ff00 */
[----:B------:R-:W-:Y:S02]  /*7020*/  ISETP.GE.OR P2, PT, R16, R84, P2 ;  /* 0x000000541000720c */ /* 0x000fe40001746670 */
[----:B0-----:R-:W-:Y:S02]  /*7030*/  CS2R R76, SRZ ;  /* 0x00000000004c7805 */ /* 0x001fe4000001ff00 */
[----:B-1----:R-:W-:Y:S01]  /*7040*/  CS2R R78, SRZ ;  /* 0x00000000004e7805 */ /* 0x002fe2000001ff00 */
[----:B------:R-:W-:Y:S08]  /*7050*/  @P3 BRA `(.L_x_7366) ;  /* 0x00000000005c3947 */ /* 0x000ff00003800000 */
[----:B------:R-:W0:Y:S01]  /*7060*/  LDC.64 R80, c[0x0][0x3f8] ;  /* 0x0000fe00ff507b82 */ /* 0x000e220000000a00 */
[----:B------:R-:W-:Y:S01]  /*7070*/  IMAD.MOV.U32 R78, RZ, RZ, R96 ;  /* 0x000000ffff4e7224 */ /* 0x000fe200078e0060 */
[----:B------:R-:W-:Y:S01]  /*7080*/  MOV R82, R94 ;  /* 0x0000005e00527202 */ /* 0x000fe20000000f00 */
[----:B------:R-:W-:Y:S01]  /*7090*/  IMAD.MOV.U32 R79, RZ, RZ, R3 ;  /* 0x000000ffff4f7224 */ /* 0x000fe200078e0003 */
[----:B------:R-:W-:Y:S01]  /*70a0*/  ULDC.64 UR4, c[0x0][0x3e8] ;  /* 0x0000fa0000047ab9 */ /* 0x000fe20000000a00 */
[----:B------:R-:W-:Y:S01]  /*70b0*/  IMAD.MOV.U32 R83, RZ, RZ, R0 ;  /* 0x000000ffff537224 */ /* 0x000fe200078e0000 */
[----:B------:R-:W-:Y:S01]  /*70c0*/  ULDC.64 UR6, c[0x0][0x400] ;  /* 0x0001000000067ab9 */ /* 0x000fe20000000a00 */
[----:B------:R-:W-:Y:S01]  /*70d0*/  ULDC.64 UR8, c[0x0][0x208] ;  /* 0x0000820000087ab9 */ /* 0x000fe20000000a00 */
[----:B------:R-:W1:Y:S01]  /*70e0*/  LDC.64 R76, c[0x0][0x408] ;  /* 0x00010200ff4c7b82 */ /* 0x000e620000000a00 */
[----:B0-----:R-:W-:-:S04]  /*70f0*/  IMAD.WIDE.U32 R78, R80, 0x60, R78 ;  /* 0x00000060504e7825 */ /* 0x001fc800078e004e */
[----:B------:R-:W-:Y:S01]  /*7100*/  IMAD R81, R81, 0x60, RZ ;  /* 0x0000006051517824 */ /* 0x000fe200078e02ff */
[----:B------:R-:W-:Y:S01]  /*7110*/  IADD3 R80, P3, R106, R78, RZ ;  /* 0x0000004e6a507210 */ /* 0x000fe20007f7e0ff */
[----:B-1----:R-:W-:-:S03]  /*7120*/  IMAD.WIDE.U32 R82, R76, 0x60, R82 ;  /* 0x000000604c527825 */ /* 0x002fc600078e0052 */
[----:B------:R-:W-:Y:S01]  /*7130*/  IADD3.X R79, R27, R79, R81, P3, !PT ;  /* 0x0000004f1b4f7210 */ /* 0x000fe20001ffe451 */
[----:B------:R-:W-:Y:S01]  /*7140*/  IMAD R77, R77, 0x60, RZ ;  /* 0x000000604d4d7824 */ /* 0x000fe200078e02ff */
[----:B------:R-:W-:-:S04]  /*7150*/  IADD3 R78, P3, R112, R82, RZ ;  /* 0x00000052704e7210 */ /* 0x000fc80007f7e0ff */
[----:B------:R-:W-:Y:S02]  /*7160*/  IADD3.X R83, R21, R83, R77, P3, !PT ;  /* 0x0000005315537210 */ /* 0x000fe40001ffe44d */
[----:B------:R-:W-:-:S04]  /*7170*/  LEA R76, P3, R80, UR4, 0x1 ;  /* 0x00000004504c7c11 */ /* 0x000fc8000f8608ff */
[----:B------:R-:W-:Y:S02]  /*7180*/  LEA.HI.X R77, R80, UR5, R79, 0x1, P3 ;  /* 0x00000005504d7c11 */ /* 0x000fe400098f0c4f */
[----:B------:R-:W-:-:S04]  /*7190*/  LEA R80, P3, R78, UR6, 0x1 ;  /* 0x000000064e507c11 */ /* 0x000fc8000f8608ff */
[----:B------:R-:W-:Y:S02]  /*71a0*/  LEA.HI.X R81, R78, UR7, R83, 0x1, P3 ;  /* 0x000000074e517c11 */ /* 0x000fe400098f0c53 */
[----:B------:R-:W5:Y:S04]  /*71b0*/  LDG.E.128 R76, desc[UR8][R76.64] ;  /* 0x000000084c4c7981 */ /* 0x000f68000c1e1d00 */
[----:B------:R-:W5:Y:S03]  /*71c0*/  LDG.E.128 R80, desc[UR8][R80.64] ;  /* 0x0000000850507981 */ /* 0x000f66000c1e1d00 */
.L_x_7366:
[----:B------:R-:W-:Y:S05]  /*71d0*/  BSYNC B1 ;  /* 0x0000000000017941 */ /* 0x000fea0003800000 */
.L_x_7365:
[----:B------:R-:W-:Y:S01]  /*71e0*/  BSSY B1, `(.L_x_7367) ;  /* 0x000001c000017945 */ /* 0x000fe20003800000 */
[----:B------:R-:W-:Y:S02]  /*71f0*/  ISETP.GE.AND P3, PT, R16, R84, PT ;  /* 0x000000541000720c */ /* 0x000fe40003f66270 */
[----:B------:R-:W-:Y:S02]  /*7200*/  CS2R R86, SRZ ;  /* 0x0000000000567805 */ /* 0x000fe4000001ff00 */
[----:B------:R-:W-:Y:S02]  /*7210*/  CS2R R84, SRZ ;  /* 0x0000000000547805 */ /* 0x000fe4000001ff00 */
[----:B------:R-:W-:Y:S02]  /*7220*/  CS2R R90, SRZ ;  /* 0x00000000005a7805 */ /* 0x000fe4000001ff00 */
[----:B------:R-:W-:Y:S01]  /*7230*/  CS2R R88, SRZ ;  /* 0x0000000000587805 */ /* 0x000fe2000001ff00 */
[----:B------:R-:W-:Y:S06]  /*7240*/  @P2 BRA `(.L_x_7368) ;  /* 0x0000000000542947 */ /* 0x000fec0003800000 */
[----:B------:R-:W0:Y:S01]  /*7250*/  LDC.64 R84, c[0x0][0x3f8] ;  /* 0x0000fe00ff547b82 */ /* 0x000e220000000a00 */
[----:B------:R-:W-:Y:S01]  /*7260*/  IMAD.MOV.U32 R97, RZ, RZ, R3 ;  /* 0x000000ffff617224 */ /* 0x000fe200078e0003 */
[----:B------:R-:W-:Y:S01]  /*7270*/  ULDC.64 UR4, c[0x0][0x3e8] ;  /* 0x0000fa0000047ab9 */ /* 0x000fe20000000a00 */
[----:B------:R-:W-:Y:S01]  /*7280*/  IMAD.MOV.U32 R95, RZ, RZ, R0 ;  /* 0x000000ffff5f7224 */ /* 0x000fe200078e0000 */
[----:B------:R-:W-:Y:S01]  /*7290*/  ULDC.64 UR6, c[0x0][0x400] ;  /* 0x0001000000067ab9 */ /* 0x000fe20000000a00 */
[----:B------:R-:W-:-:S03]  /*72a0*/  ULDC.64 UR8, c[0x0][0x208] ;  /* 0x0000820000087ab9 */ /* 0x000fc60000000a00 */
        /* <DEDUP_REMOVED lines=12> */
[----:B------:R-:W-:Y:S01]  /*7370*/  LEA.HI.X R89, R0, UR7, R95, 0x1, P2 ;  /* 0x0000000700597c11 */ /* 0x000fe200090f0c5f */
[----:B------:R-:W5:Y:S05]  /*7380*/  LDG.E.128 R84, desc[UR8][R84.64] ;  /* 0x0000000854547981 */ /* 0x000f6a000c1e1d00 */
[----:B------:R-:W5:Y:S03]  /*7390*/  LDG.E.128 R88, desc[UR8][R88.64] ;  /* 0x0000000858587981 */ /* 0x000f66000c1e1d00 */
.L_x_7368:
[----:B------:R-:W-:Y:S05]  /*73a0*/  BSYNC B1 ;  /* 0x0000000000017941 */ /* 0x000fea0003800000 */
.L_x_7367:
[----:B-----5:R-:W-:Y:S01]  /*73b0*/  IMAD.MOV.U32 R93, RZ, RZ, R76 ;  /* 0x000000ffff5d7224 */ /* 0x020fe200078e004c */
[----:B------:R-:W-:Y:S01]  /*73c0*/  MOV R0, R78 ;  /* 0x0000004e00007202 */ /* 0x000fe20000000f00 */
[----:B------:R-:W-:Y:S01]  /*73d0*/  IMAD.MOV.U32 R94, RZ, RZ, R77 ;  /* 0x000000ffff5e7224 */ /* 0x000fe200078e004d */
[----:B------:R-:W-:Y:S01]  /*73e0*/  ULOP3.LUT UR4, UR60, 0x1, URZ, 0xfc, !UPT ;  /* 0x000000013c047892 */ /* 0x000fe2000f8efc3f */
[----:B------:R-:W-:-:S03]  /*73f0*/  IMAD.MOV.U32 R3, RZ, RZ, R79 ;  /* 0x000000ffff037224 */ /* 0x000fc600078e004f */
[----:B------:R-:W-:Y:S01]  /*7400*/  PRMT R181, R93, 0x5410, R94 ;  /* 0x000054105db57816 */ /* 0x000fe2000000005e */
[----:B------:R-:W-:Y:S01]  /*7410*/  IMAD.MOV.U32 R93, RZ, RZ, R80 ;  /* 0x000000ffff5d7224 */ /* 0x000fe200078e0050 */
[----:B------:R-:W-:Y:S01]  /*7420*/  PRMT R180, R0, 0x5410, R3 ;  /* 0x0000541000b47816 */ /* 0x000fe20000000003 */
[----:B------:R-:W-:Y:S01]  /*7430*/  IMAD.MOV.U32 R94, RZ, RZ, R81 ;  /* 0x000000ffff5e7224 */ /* 0x000fe200078e0051 */
[----:B------:R-:W-:Y:S01]  /*7440*/  MOV R0, R82 ;  /* 0x0000005200007202 */ /* 0x000fe20000000f00 */
[----:B------:R-:W-:Y:S01]  /*7450*/  IMAD.MOV.U32 R3, RZ, RZ, R83 ;  /* 0x000000ffff037224 */ /* 0x000fe200078e0053 */
[----:B------:R-:W-:Y:S02]  /*7460*/  UISETP.NE.AND UP0, UPT, UR4, 0x3, UPT ;  /* 0x000000030400788c */ /* 0x000fe4000bf05270 */
        /* <DEDUP_REMOVED lines=21> */
[----:B------:R-:W-:Y:S02]  /*75c0*/  PRMT R189, R189, 0x5410, R0 ;  /* 0x00005410bdbd7816 */ /* 0x000fe40000000000 */
        /* <DEDUP_REMOVED lines=28> */
[----:B------:R-:W-:Y:S02]  /*7790*/  PRMT R186, R93, 0x7610, R186 ;  /* 0x000076105dba7816 */ /* 0x000fe400000000ba */
[----:B------:R-:W-:Y:S02]  /*77a0*/  PRMT R185, R3, 0x7610, R185 ;  /* 0x0000761003b97816 */ /* 0x000fe400000000b9 */
[----:B------:R-:W-:Y:S02]  /*77b0*/  PRMT R184, R184, 0x5410, R94 ;  /* 0x00005410b8b87816 */ /* 0x000fe4000000005e */
[----:B------:R-:W-:Y:S02]  /*77c0*/  MOV R3, R66 ;  /* 0x0000004200037202 */ /* 0x000fe40000000f00 */
[----:B------:R-:W-:Y:S01]  /*77d0*/  PRMT R186, R186, 0x5410, R0 ;  /* 0x00005410baba7816 */ /* 0x000fe20000000000 */
[----:B------:R-:W-:Y:S01]  /*77e0*/  IMAD.MOV.U32 R0, RZ, RZ, R65 ;  /* 0x000000ffff007224 */ /* 0x000fe200078e0041 */
[----:B------:R-:W-:Y:S01]  /*77f0*/  PRMT R184, R3, 0x7610, R184 ;  /* 0x0000761003b87816 */ /* 0x000fe200000000b8 */
[----:B------:R-:W-:-:S03]  /*7800*/  IMAD.MOV.U32 R3, RZ, RZ, R64 ;  /* 0x000000ffff037224 */ /* 0x000fc600078e0040 */
[----:B------:R-:W-:Y:S01]  /*7810*/  PRMT R187, R187, 0x5410, R0 ;  /* 0x00005410bbbb7816 */ /* 0x000fe20000000000 */
[----:B------:R-:W-:Y:S01]  /*7820*/  IMAD.MOV.U32 R0, RZ, RZ, R71 ;  /* 0x000000ffff007224 */ /* 0x000fe200078e0047 */
[----:B------:R-:W-:Y:S02]  /*7830*/  PRMT R185, R185, 0x5410, R3 ;  /* 0x00005410b9b97816 */ /* 0x000fe40000000003 */
[----:B------:R-:W-:-:S04]  /*7840*/  MOV R3, R70 ;  /* 0x0000004600037202 */ /* 0x000fc80000000f00 */
        /* <DEDUP_REMOVED lines=10> */
[----:B------:R-:W-:Y:S06]  /*78f0*/  @!P2 BRA `(.L_x_7369) ;  /* 0x000000000004a947 */ /* 0x000fec0003800000 */
[----:B------:R-:W-:Y:S01]  /*7900*/  BPT.TRAP 0x1 ;  /* 0x000000040000795c */ /* 0x000fe20000300000 */
.L_x_7369:
        /* <DEDUP_REMOVED lines=8> */
.L_x_7670:
[----:B------:R-:W-:Y:S05]  /*7990*/  BSYNC B1 ;  /* 0x0000000000017941 */ /* 0x000fea0003800000 */
.L_x_7370:
[----:B------:R-:W-:Y:S01]  /*79a0*/  ISETP.GE.OR P4, PT, R22, R4, P0 ;  /* 0x000000041600720c */ /* 0x000fe20000786670 */
[----:B------:R-:W-:Y:S01]  /*79b0*/  BSSY B1, `(.L_x_7372) ;  /* 0x0000092000017945 */ /* 0x000fe20003800000 */
[----:B0-----:R-:W-:-:S11]  /*79c0*/  IMAD.IADD R151, R150, 0x1, -R122 ;  /* 0x0000000196977824 */ /* 0x001fd600078e0a7a */
[----:B------:R-:W-:Y:S05]  /*79d0*/  @P4 BRA `(.L_x_7373) ;  /* 0x00000008003c4947 */ /* 0x000fea0003800000 */
[----:B------:R-:W3:Y:S01]  /*79e0*/  LDL R92, [R1+0x4] ;  /* 0x00000400015c7983 */ /* 0x000ee20000100800 */
[----:B------:R-:W-:Y:S01]  /*79f0*/  IMAD.SHL.U32 R94, R22, 0x40, RZ ;  /* 0x00000040165e7824 */ /* 0x000fe200078e00ff */
[----:B------:R-:W-:Y:S01]  /*7a00*/  BSSY B2, `(.L_x_7374) ;  /* 0x0000079000027945 */ /* 0x000fe20003800000 */
[----:B------:R-:W0:Y:S03]  /*7a10*/  S2R R96, SR_TID.X ;  /* 0x0000000000607919 */ /* 0x000e260000002100 */
[----:B------:R-:W-:-:S04]  /*7a20*/  LOP3.LUT R94, R94, 0x1c0, RZ, 0xc0, !PT ;  /* 0x000001c05e5e7812 */ /* 0x000fc800078ec0ff */
[----:B------:R-:W-:Y:S02]  /*7a30*/  SHF.R.U32.HI R94, RZ, 0x3, R94 ;  /* 0x00000003ff5e7819 */ /* 0x000fe4000001165e */
[----:B0-----:R-:W-:-:S04]  /*7a40*/  IADD3 R96, R96, -0x80, RZ ;  /* 0xffffff8060607810 */ /* 0x001fc80007ffe0ff */
[----:B------:R-:W-:-:S04]  /*7a50*/  SHF.R.S32.HI R95, RZ, 0x1f, R96 ;  /* 0x0000001fff5f7819 */ /* 0x000fc80000011460 */
[----:B------:R-:W-:Y:S01]  /*7a60*/  LEA.HI R95, R95, R96, RZ, 0x6 ;  /* 0x000000605f5f7211 */ /* 0x000fe200078f30ff */
[----:B------:R-:W-:-:S04]  /*7a70*/  IMAD.SHL.U32 R96, R22, 0x40, RZ ;  /* 0x0000004016607824 */ /* 0x000fc800078e00ff */
[----:B------:R-:W-:-:S05]  /*7a80*/  IMAD.SHL.U32 R95, R95, 0x8, RZ ;  /* 0x000000085f5f7824 */ /* 0x000fca00078e00ff */
[----:B------:R-:W-:Y:S02]  /*7a90*/  LOP3.LUT R95, R95, 0xfffffe00, RZ, 0xc0, !PT ;  /* 0xfffffe005f5f7812 */ /* 0x000fe400078ec0ff */
        /* <DEDUP_REMOVED lines=8> */
[----:B------:R-:W-:Y:S02]  /*7b20*/  LOP3.LUT R93, R174, 0x38, RZ, 0xc0, !PT ;  /* 0x00000038ae5d7812 */ /* 0x000fe400078ec0ff */
[----:B------:R-:W-:Y:S02]  /*7b30*/  SHF.R.S32.HI R92, RZ, 0x3, R92 ;  /* 0x00000003ff5c7819 */ /* 0x000fe4000001145c */
[----:B------:R-:W-:-:S03]  /*7b40*/  LOP3.LUT R93, R93, 0x1c0, R96, 0xf8, !PT ;  /* 0x000001c05d5d7812 */ /* 0x000fc600078ef860 */
[----:B------:R-:W-:Y:S01]  /*7b50*/  IMAD R92, R92, 0x2c00, R95 ;  /* 0x00002c005c5c7824 */ /* 0x000fe200078e025f */
[----:B------:R-:W-:-:S04]  /*7b60*/  LOP3.LUT R93, R93, R94, RZ, 0x3c, !PT ;  /* 0x0000005e5d5d7212 */ /* 0x000fc800078e3cff */
[----:B------:R-:W-:-:S05]  /*7b70*/  IADD3 R92, R92, R93, RZ ;  /* 0x0000005d5c5c7210 */ /* 0x000fca0007ffe0ff */
[C---:B------:R-:W-:Y:S02]  /*7b80*/  IMAD R96, R23.reuse, 0x5800, R92 ;  /* 0x0000580017607824 */ /* 0x040fe400078e025c */
[----:B------:R-:W-:Y:S02]  /*7b90*/  IMAD R92, R23, 0x5800, R147 ;  /* 0x00005800175c7824 */ /* 0x000fe400078e0293 */
[--C-:B------:R-:W-:Y:S02]  /*7ba0*/  IMAD R96, R96, 0x2, R2.reuse ;  /* 0x0000000260607824 */ /* 0x100fe400078e0202 */
[----:B------:R-:W-:-:S04]  /*7bb0*/  IMAD R92, R92, 0x2, R2 ;  /* 0x000000025c5c7824 */ /* 0x000fc800078e0202 */
[----:B------:R-:W0:Y:S04]  /*7bc0*/  LDS.128 R96, [R96+0x1e400] ;  /* 0x01e4000060607984 */ /* 0x000e280000000c00 */
[----:B------:R-:W3:Y:S01]  /*7bd0*/  LDS.128 R92, [R92+0x1e400] ;  /* 0x01e400005c5c7984 */ /* 0x000ee20000000c00 */
[----:B------:R-:W-:Y:S05]  /*7be0*/  @P3 BRA `(.L_x_7375) ;  /* 0x0000000400683947 */ /* 0x000fea0003800000 */
[----:B0-----:R-:W-:Y:S01]  /*7bf0*/  IMAD.MOV.U32 R177, RZ, RZ, R97 ;  /* 0x000000ffffb17224 */ /* 0x001fe200078e0061 */
[----:B---3--:R-:W-:Y:S01]  /*7c00*/  MOV R176, R93 ;  /* 0x0000005d00b07202 */ /* 0x008fe20000000f00 */
[----:B------:R-:W-:Y:S01]  /*7c10*/  HADD2.F32 R175, -RZ, R175.H0_H0 ;  /* 0x200000afffaf7230 */ /* 0x000fe20000004100 */
[--C-:B------:R-:W-:Y:S01]  /*7c20*/  SHF.R.U64 R44, R44, 0x10, R45.reuse ;  /* 0x000000102c2c7819 */ /* 0x100fe2000000122d */
[----:B------:R-:W-:Y:S01]  /*7c30*/  HADD2.F32 R178, -RZ, R178.H0_H0 ;  /* 0x200000b2ffb27230 */ /* 0x000fe20000004100 */
[----:B------:R-:W-:Y:S01]  /*7c40*/  SHF.R.U32.HI R45, RZ, 0x10, R45 ;  /* 0x00000010ff2d7819 */ /* 0x000fe2000001162d */
[----:B------:R-:W-:Y:S01]  /*7c50*/  HADD2.F32 R93, -RZ, R177.H0_H0 ;  /* 0x200000b1ff5d7230 */ /* 0x000fe20000004100 */
[----:B------:R-:W-:Y:S01]  /*7c60*/  SHF.R.U64 R46, R46, 0x10, R47 ;  /* 0x000000102e2e7819 */ /* 0x000fe2000000122f */
[----:B------:R-:W-:Y:S02]  /*7c70*/  HADD2.F32 R179, -RZ, R176.H0_H0 ;  /* 0x200000b0ffb37230 */ /* 0x000fe40000004100 */
[----:B------:R-:W-:-:S02]  /*7c80*/  HADD2.F32 R45, -RZ, R45.H0_H0 ;  /* 0x2000002dff2d7230 */ /* 0x000fc40000004100 */
[-C--:B------:R-:W-:Y:S01]  /*7c90*/  FMUL.FTZ R97, R93, R175.reuse ;  /* 0x000000af5d617220 */ /* 0x080fe20000410000 */
[----:B------:R-:W-:Y:S02]  /*7ca0*/  HADD2.F32 R46, -RZ, R46.H0_H0 ;  /* 0x2000002eff2e7230 */ /* 0x000fe40000004100 */
[C---:B------:R-:W-:Y:S01]  /*7cb0*/  FMUL.FTZ R175, R179.reuse, R175 ;  /* 0x000000afb3af7220 */ /* 0x040fe20000410000 */
[----:B------:R-:W-:-:S03]  /*7cc0*/  FFMA.FTZ R97, R179, R178, -R97 ;  /* 0x000000b2b3617223 */ /* 0x000fc60000010861 */
[----:B------:R-:W-:Y:S01]  /*7cd0*/  FFMA.FTZ R93, R93, R178, R175 ;  /* 0x000000b25d5d7223 */ /* 0x000fe200000100af */
[--C-:B------:R-:W-:Y:S02]  /*7ce0*/  SHF.R.U32.HI R178, RZ, 0x10, R49.reuse ;  /* 0x00000010ffb27819 */ /* 0x100fe40000011631 */
[----:B------:R-:W-:Y:S01]  /*7cf0*/  SHF.R.U64 R175, R48, 0x10, R49 ;  /* 0x0000001030af7819 */ /* 0x000fe20000001231 */
[----:B------:R-:W-:Y:S02]  /*7d00*/  HADD2.F32 R48, -RZ, R177.H1_H1 ;  /* 0x300000b1ff307230 */ /* 0x000fe40000004100 */
[----:B------:R-:W-:Y:S02]  /*7d10*/  HADD2.F32 R178, -RZ, R178.H0_H0 ;  /* 0x200000b2ffb27230 */ /* 0x000fe40000004100 */
[----:B------:R-:W-:Y:S02]  /*7d20*/  HADD2.F32 R49, -RZ, R176.H1_H1 ;  /* 0x300000b0ff317230 */ /* 0x000fe40000004100 */
[----:B------:R-:W-:-:S02]  /*7d30*/  HADD2.F32 R175, -RZ, R175.H0_H0 ;  /* 0x200000afffaf7230 */ /* 0x000fc40000004100 */
[-C--:B------:R-:W-:Y:S01]  /*7d40*/  FMUL.FTZ R176, R48, R178.reuse ;  /* 0x000000b230b07220 */ /* 0x080fe20000410000 */
[----:B------:R-:W-:-:S03]  /*7d50*/  FMUL.FTZ R178, R49, R178 ;  /* 0x000000b231b27220 */ /* 0x000fc60000410000 */
[-C--:B------:R-:W-:Y:S01]  /*7d60*/  FFMA.FTZ R49, R49, R45.reuse, -R176 ;  /* 0x0000002d31317223 */ /* 0x080fe200000108b0 */
[----:B------:R-:W-:Y:S02]  /*7d70*/  HADD2.F32 R176, -RZ, R190.H0_H0 ;  /* 0x200000beffb07230 */ /* 0x000fe40000004100 */
[----:B------:R-:W-:Y:S01]  /*7d80*/  FFMA.FTZ R45, R48, R45, R178 ;  /* 0x0000002d302d7223 */ /* 0x000fe200000100b2 */
[----:B------:R-:W-:Y:S02]  /*7d90*/  IMAD.MOV.U32 R48, RZ, RZ, R95 ;  /* 0x000000ffff307224 */ /* 0x000fe400078e005f */
[----:B------:R-:W-:Y:S01]  /*7da0*/  HADD2.F32 R178, -RZ, R191.H1_H1 ;  /* 0x300000bfffb27230 */ /* 0x000fe20000004100 */
        /* <DEDUP_REMOVED lines=10> */
[----:B------:R-:W-:-:S03]  /*7e50*/  HADD2.F32 R178, -RZ, R192.H0_H0 ;  /* 0x200000c0ffb27230 */ /* 0x000fc60000004100 */
        /* <DEDUP_REMOVED lines=30> */
[----:B------:R-:W-:-:S02]  /*8040*/  HADD2.F32 R175, -RZ, R191.H0_H0 ;  /* 0x200000bfffaf7230 */ /* 0x000fc40000004100 */
        /* <DEDUP_REMOVED lines=11> */
[----:B------:R-:W-:Y:S01]  /*8100*/  IMAD.MOV.U32 R92, RZ, RZ, R44 ;  /* 0x000000ffff5c7224 */ /* 0x000fe200078e002c */
[----:B------:R-:W-:Y:S01]  /*8110*/  MOV R96, R50 ;  /* 0x0000003200607202 */ /* 0x000fe20000000f00 */
[-C--:B------:R-:W-:Y:S01]  /*8120*/  FFMA.FTZ R51, R94, R46.reuse, -R51 ;  /* 0x0000002e5e337223 */ /* 0x080fe20000010833 */
[----:B------:R-:W-:-:S04]  /*8130*/  FFMA.FTZ R47, R98, R46, R47 ;  /* 0x0000002e622f7223 */ /* 0x000fc8000001002f */
[----:B------:R-:W-:Y:S02]  /*8140*/  F2FP.F16.F32.PACK_AB R51, R51, R99 ;  /* 0x000000633333723e */ /* 0x000fe400000000ff */
[----:B------:R-:W-:Y:S02]  /*8150*/  F2FP.F16.F32.PACK_AB R47, R47, R175 ;  /* 0x000000af2f2f723e */ /* 0x000fe400000000ff */
[----:B------:R-:W-:Y:S01]  /*8160*/  MOV R99, R48 ;  /* 0x0000003000637202 */ /* 0x000fe20000000f00 */
[----:B------:R-:W-:Y:S02]  /*8170*/  IMAD.MOV.U32 R94, RZ, RZ, R51 ;  /* 0x000000ffff5e7224 */ /* 0x000fe400078e0033 */
[----:B------:R-:W-:-:S07]  /*8180*/  IMAD.MOV.U32 R98, RZ, RZ, R47 ;  /* 0x000000ffff627224 */ /* 0x000fce00078e002f */
.L_x_7375:
[----:B------:R-:W-:Y:S05]  /*8190*/  BSYNC B2 ;  /* 0x0000000000027941 */ /* 0x000fea0003800000 */
.L_x_7374:
[----:B------:R-:W-:Y:S01]  /*81a0*/  SHF.R.S32.HI R44, RZ, 0x1f, R22 ;  /* 0x0000001fff2c7819 */ /* 0x000fe20000011416 */
[----:B------:R-:W-:Y:S01]  /*81b0*/  ULDC.64 UR4, c[0x0][0x2e8] ;  /* 0x0000ba0000047ab9 */ /* 0x000fe20000000a00 */
[----:B------:R-:W-:Y:S01]  /*81c0*/  ISETP.GE.AND P4, PT, R174, R150, PT ;  /* 0x00000096ae00720c */ /* 0x000fe20003f86270 */
[----:B------:R-:W-:Y:S02]  /*81d0*/  ULDC.64 UR6, c[0x0][0x208] ;  /* 0x0000820000067ab9 */ /* 0x000fe40000000a00 */
[-C--:B--2---:R-:W-:Y:S02]  /*81e0*/  IMAD R46, R44, R138.reuse, RZ ;  /* 0x0000008a2c2e7224 */ /* 0x084fe400078e02ff */
[----:B------:R-:W-:-:S04]  /*81f0*/  IMAD.WIDE.U32 R44, R22, R138, R136 ;  /* 0x0000008a162c7225 */ /* 0x000fc800078e0088 */
[----:B------:R-:W-:-:S04]  /*8200*/  IMAD R46, R22, R139, R46 ;  /* 0x0000008b162e7224 */ /* 0x000fc800078e022e */
[----:B------:R-:W-:Y:S01]  /*8210*/  IMAD.IADD R45, R46, 0x1, R45 ;  /* 0x000000012e2d7824 */ /* 0x000fe200078e022d */
[--C-:B------:R-:W-:Y:S02]  /*8220*/  @!P4 SHF.R.S32.HI R47, RZ, 0x1f, R174.reuse ;  /* 0x0000001fff2fc819 */ /* 0x100fe400000114ae */
[----:B------:R-:W-:-:S04]  /*8230*/  @!P4 IADD3 R174, P5, P6, R100, R44, R174 ;  /* 0x0000002c64aec210 */ /* 0x000fc80007ebe0ae */
[----:B------:R-:W-:Y:S02]  /*8240*/  @!P4 IADD3.X R47, R14, R45, R47, P5, P6 ;  /* 0x0000002d0e2fc210 */ /* 0x000fe40002fec42f */
[----:B------:R-:W-:-:S04]  /*8250*/  IADD3 R46, P5, P6, R100, R44, R20 ;  /* 0x0000002c642e7210 */ /* 0x000fc80007ebe014 */
[----:B------:R-:W-:Y:S02]  /*8260*/  IADD3.X R45, R14, R45, R9, P5, P6 ;  /* 0x0000002d0e2d7210 */ /* 0x000fe40002fec409 */
[----:B------:R-:W-:-:S04]  /*8270*/  LEA R44, P5, R46, UR4, 0x1 ;  /* 0x000000042e2c7c11 */ /* 0x000fc8000f8a08ff */
[----:B------:R-:W-:Y:S02]  /*8280*/  LEA.HI.X R45, R46, UR5, R45, 0x1, P5 ;  /* 0x000000052e2d7c11 */ /* 0x000fe4000a8f0c2d */
[----:B------:R-:W-:-:S03]  /*8290*/  @!P4 LEA R46, P5, R174, UR4, 0x1 ;  /* 0x00000004ae2ecc11 */ /* 0x000fc6000f8a08ff */
[----:B---3--:R3:W-:Y:S01]  /*82a0*/  STG.E.128 desc[UR6][R44.64], R92 ;  /* 0x0000005c2c007986 */ /* 0x0087e2000c101d06 */
[----:B------:R-:W-:-:S05]  /*82b0*/  @!P4 LEA.HI.X R47, R174, UR5, R47, 0x1, P5 ;  /* 0x00000005ae2fcc11 */ /* 0x000fca000a8f0c2f */
[----:B0-----:R3:W-:Y:S04]  /*82c0*/  @!P4 STG.E.128 desc[UR6][R46.64], R96 ;  /* 0x000000602e00c986 */ /* 0x0017e8000c101d06 */
.L_x_7373:
[----:B------:R-:W-:Y:S05]  /*82d0*/  BSYNC B1 ;  /* 0x0000000000017941 */ /* 0x000fea0003800000 */
.L_x_7372:
[----:B------:R-:W-:Y:S01]  /*82e0*/  VIADD R175, R22, 0x20 ;  /* 0x0000002016af7836 */ /* 0x000fe20000000000 */
[----:B------:R-:W-:Y:S04]  /*82f0*/  BSSY B1, `(.L_x_7376) ;  /* 0x000008e000017945 */ /* 0x000fe80003800000 */
[----:B------:R-:W-:-:S13]  /*8300*/  ISETP.GE.OR P4, PT, R175, R4, P0 ;  /* 0x00000004af00720c */ /* 0x000fda0000786670 */
[----:B------:R-:W-:Y:S05]  /*8310*/  @P4 BRA `(.L_x_7377) ;  /* 0x00000008002c4947 */ /* 0x000fea0003800000 */
[----:B---3--:R-:W3:Y:S04]  /*8320*/  LDL R44, [R1+0x4] ;  /* 0x00000400012c7983 */ /* 0x008ee80000100800 */
[----:B------:R-:W4:Y:S01]  /*8330*/  LDL R47, [R1+0x3c] ;  /* 0x00003c00012f7983 */ /* 0x000f220000100800 */
[C---:B------:R-:W-:Y:S01]  /*8340*/  IADD3 R46, R22.reuse, 0x20, RZ ;  /* 0x00000020162e7810 */ /* 0x040fe20007ffe0ff */
[----:B------:R-:W-:Y:S01]  /*8350*/  VIADD R48, R22, 0x20 ;  /* 0x0000002016307836 */ /* 0x000fe20000000000 */
[----:B------:R-:W-:Y:S03]  /*8360*/  BSSY B2, `(.L_x_7378) ;  /* 0x0000074000027945 */ /* 0x000fe60003800000 */
[----:B------:R-:W-:-:S02]  /*8370*/  IMAD.SHL.U32 R46, R46, 0x40, RZ ;  /* 0x000000402e2e7824 */ /* 0x000fc400078e00ff */
[----:B------:R-:W-:-:S03]  /*8380*/  IMAD.SHL.U32 R48, R48, 0x40, RZ ;  /* 0x0000004030307824 */ /* 0x000fc600078e00ff */
[----:B------:R-:W-:Y:S02]  /*8390*/  LOP3.LUT R46, R46, 0x1c0, RZ, 0xc0, !PT ;  /* 0x000001c02e2e7812 */ /* 0x000fe400078ec0ff */
[----:B------:R-:W-:Y:S02]  /*83a0*/  LOP3.LUT R48, R48, 0x1c0, RZ, 0xc0, !PT ;  /* 0x000001c030307812 */ /* 0x000fe400078ec0ff */
[----:B------:R-:W-:Y:S02]  /*83b0*/  SHF.R.U32.HI R46, RZ, 0x3, R46 ;  /* 0x00000003ff2e7819 */ /* 0x000fe4000001162e */
        /* <DEDUP_REMOVED lines=10> */
[----:B----4-:R-:W-:Y:S01]  /*8460*/  IMAD R45, R45, 0x2c00, R47 ;  /* 0x00002c002d2d7824 */ /* 0x010fe200078e022f */
[----:B------:R-:W-:Y:S01]  /*8470*/  LOP3.LUT R44, R44, R46, RZ, 0x3c, !PT ;  /* 0x0000002e2c2c7212 */ /* 0x000fe200078e3cff */
[----:B------:R-:W-:-:S03]  /*8480*/  IMAD R47, R23, 0x5800, R146 ;  /* 0x00005800172f7824 */ /* 0x000fc600078e0292 */
[----:B------:R-:W-:-:S05]  /*8490*/  IADD3 R44, R45, R44, RZ ;  /* 0x0000002c2d2c7210 */ /* 0x000fca0007ffe0ff */
[----:B------:R-:W-:Y:S02]  /*84a0*/  IMAD R45, R23, 0x5800, R44 ;  /* 0x00005800172d7824 */ /* 0x000fe400078e022c */
[--C-:B------:R-:W-:Y:S02]  /*84b0*/  IMAD R44, R47, 0x2, R2.reuse ;  /* 0x000000022f2c7824 */ /* 0x100fe400078e0202 */
[----:B------:R-:W-:-:S04]  /*84c0*/  IMAD R48, R45, 0x2, R2 ;  /* 0x000000022d307824 */ /* 0x000fc800078e0202 */
[----:B------:R-:W0:Y:S04]  /*84d0*/  LDS.128 R44, [R44+0x1e400] ;  /* 0x01e400002c2c7984 */ /* 0x000e280000000c00 */
[----:B------:R-:W3:Y:S01]  /*84e0*/  LDS.128 R48, [R48+0x1e400] ;  /* 0x01e4000030307984 */ /* 0x000ee20000000c00 */
[----:B------:R-:W-:Y:S05]  /*84f0*/  @P3 BRA `(.L_x_7379) ;  /* 0x0000000400683947 */ /* 0x000fea0003800000 */
[----:B---3--:R-:W-:Y:S01]  /*8500*/  IMAD.MOV.U32 R95, RZ, RZ, R49 ;  /* 0x000000ffff5f7224 */ /* 0x008fe200078e0031 */
[----:B0-----:R-:W-:Y:S01]  /*8510*/  MOV R49, R45 ;  /* 0x0000002d00317202 */ /* 0x001fe20000000f00 */
[----:B------:R-:W-:Y:S01]  /*8520*/  HADD2.F32 R96, -RZ, R194.H1_H1 ;  /* 0x300000c2ff607230 */ /* 0x000fe20000004100 */
[----:B------:R-:W-:Y:S01]  /*8530*/  SHF.R.U64 R52, R52, 0x10, R53 ;  /* 0x0000001034347819 */ /* 0x000fe20000001235 */
[----:B------:R-:W-:Y:S01]  /*8540*/  HADD2.F32 R45, -RZ, R193.H0_H0 ;  /* 0x200000c1ff2d7230 */ /* 0x000fe20000004100 */
[----:B------:R-:W-:Y:S01]  /*8550*/  SHF.R.U64 R58, R58, 0x10, R59 ;  /* 0x000000103a3a7819 */ /* 0x000fe2000000123b */
[----:B------:R-:W-:Y:S01]  /*8560*/  HADD2.F32 R93, -RZ, R95.H0_H0 ;  /* 0x2000005fff5d7230 */ /* 0x000fe20000004100 */
[----:B------:R-:W-:Y:S01]  /*8570*/  SHF.R.U64 R54, R54, 0x10, R55 ;  /* 0x0000001036367819 */ /* 0x000fe20000001237 */
[--C-:B------:R-:W-:Y:S02]  /*8580*/  HADD2.F32 R94, -RZ, R49.reuse.H0_H0 ;  /* 0x20000031ff5e7230 */ /* 0x100fe40000004100 */
        /* <DEDUP_REMOVED lines=11> */
[----:B------:R-:W-:Y:S01]  /*8640*/  HADD2.F32 R54, -RZ, R54.H0_H0 ;  /* 0x20000036ff367230 */ /* 0x000fe20000004100 */
[----:B------:R-:W-:Y:S01]  /*8650*/  SHF.R.U64 R57, R56, 0x10, R57 ;  /* 0x0000001038397819 */ /* 0x000fe20000001239 */
[----:B------:R-:W-:-:S02]  /*8660*/  HADD2.F32 R96, -RZ, R96.H0_H0 ;  /* 0x20000060ff607230 */ /* 0x000fc40000004100 */
[----:B------:R-:W-:Y:S02]  /*8670*/  HADD2.F32 R95, -RZ, R95.H0_H0 ;  /* 0x2000005fff5f7230 */ /* 0x000fe40000004100 */
[----:B------:R-:W-:Y:S02]  /*8680*/  HADD2.F32 R56, -RZ, R47.H0_H0 ;  /* 0x2000002fff387230 */ /* 0x000fe40000004100 */
[-C--:B------:R-:W-:Y:S01]  /*8690*/  FMUL.FTZ R97, R45, R96.reuse ;  /* 0x000000602d617220 */ /* 0x080fe20000410000 */
[C---:B------:R-:W-:Y:S01]  /*86a0*/  FMUL.FTZ R96, R49.reuse, R96 ;  /* 0x0000006031607220 */ /* 0x040fe20000410000 */
[----:B------:R-:W-:Y:S02]  /*86b0*/  HADD2.F32 R57, -RZ, R57.H0_H0 ;  /* 0x20000039ff397230 */ /* 0x000fe40000004100 */
[-C--:B------:R-:W-:Y:S01]  /*86c0*/  FFMA.FTZ R49, R49, R95.reuse, -R97 ;  /* 0x0000005f31317223 */ /* 0x080fe20000010861 */
[----:B------:R-:W-:Y:S01]  /*86d0*/  FFMA.FTZ R45, R45, R95, R96 ;  /* 0x0000005f2d2d7223 */ /* 0x000fe20000010060 */
[----:B------:R-:W-:-:S02]  /*86e0*/  HADD2.F32 R97, -RZ, R193.H1_H1 ;  /* 0x300000c1ff617230 */ /* 0x000fc40000004100 */
[--C-:B------:R-:W-:Y:S01]  /*86f0*/  HADD2.F32 R95, -RZ, R51.reuse.H0_H0 ;  /* 0x20000033ff5f7230 */ /* 0x100fe20000004100 */
[----:B------:R-:W-:Y:S01]  /*8700*/  F2FP.F16.F32.PACK_AB R49, R49, R94 ;  /* 0x0000005e3131723e */ /* 0x000fe200000000ff */
[----:B------:R-:W-:Y:S01]  /*8710*/  HADD2.F32 R96, -RZ, R192.H1_H1 ;  /* 0x300000c0ff607230 */ /* 0x000fe20000004100 */
[----:B------:R-:W-:Y:S02]  /*8720*/  F2FP.F16.F32.PACK_AB R93, R45, R93 ;  /* 0x0000005d2d5d723e */ /* 0x000fe400000000ff */
[CC--:B------:R-:W-:Y:S01]  /*8730*/  FMUL.FTZ R98, R95.reuse, R97.reuse ;  /* 0x000000615f627220 */ /* 0x0c0fe20000410000 */
[C---:B------:R-:W-:Y:S01]  /*8740*/  FMUL.FTZ R97, R56.reuse, R97 ;  /* 0x0000006138617220 */ /* 0x040fe20000410000 */
[----:B------:R-:W-:Y:S01]  /*8750*/  IMAD.MOV.U32 R45, RZ, RZ, R49 ;  /* 0x000000ffff2d7224 */ /* 0x000fe200078e0031 */
[----:B------:R-:W-:Y:S01]  /*8760*/  MOV R49, R93 ;  /* 0x0000005d00317202 */ /* 0x000fe20000000f00 */
[-C--:B------:R-:W-:Y:S01]  /*8770*/  FFMA.FTZ R56, R56, R96.reuse, -R98 ;  /* 0x0000006038387223 */ /* 0x080fe20000010862 */
[----:B------:R-:W-:Y:S01]  /*8780*/  FFMA.FTZ R97, R95, R96, R97 ;  /* 0x000000605f617223 */ /* 0x000fe20000010061 */
[----:B------:R-:W-:Y:S01]  /*8790*/  SHF.R.U32.HI R96, RZ, 0x10, R59 ;  /* 0x00000010ff607819 */ /* 0x000fe2000001163b */
[----:B------:R-:W-:Y:S01]  /*87a0*/  HADD2.F32 R95, -RZ, R51.H1_H1 ;  /* 0x30000033ff5f7230 */ /* 0x000fe20000004100 */
[----:B------:R-:W-:-:S03]  /*87b0*/  SHF.R.U32.HI R98, RZ, 0x10, R55 ;  /* 0x00000010ff627819 */ /* 0x000fc60000011637 */
[----:B------:R-:W-:Y:S02]  /*87c0*/  HADD2.F32 R51, -RZ, R96.H0_H0 ;  /* 0x20000060ff337230 */ /* 0x000fe40000004100 */
[----:B------:R-:W-:Y:S02]  /*87d0*/  HADD2.F32 R96, -RZ, R47.H1_H1 ;  /* 0x3000002fff607230 */ /* 0x000fe40000004100 */
[----:B------:R-:W-:Y:S02]  /*87e0*/  HADD2.F32 R47, -RZ, R98.H0_H0 ;  /* 0x20000062ff2f7230 */ /* 0x000fe40000004100 */
[-C--:B------:R-:W-:Y:S01]  /*87f0*/  FMUL.FTZ R98, R95, R51.reuse ;  /* 0x000000335f627220 */ /* 0x080fe20000410000 */
[----:B------:R-:W-:-:S03]  /*8800*/  FMUL.FTZ R99, R96, R51 ;  /* 0x0000003360637220 */ /* 0x000fc60000410000 */
[-C--:B------:R-:W-:Y:S01]  /*8810*/  FFMA.FTZ R51, R96, R47.reuse, -R98 ;  /* 0x0000002f60337223 */ /* 0x080fe20000010862 */
[----:B------:R-:W-:Y:S02]  /*8820*/  HADD2.F32 R98, -RZ, R44.H0_H0 ;  /* 0x2000002cff627230 */ /* 0x000fe40000004100 */
[----:B------:R-:W-:Y:S01]  /*8830*/  FFMA.FTZ R47, R95, R47, R99 ;  /* 0x0000002f5f2f7223 */ /* 0x000fe20000010063 */
[--C-:B------:R-:W-:Y:S02]  /*8840*/  HADD2.F32 R95, -RZ, R48.reuse.H0_H0 ;  /* 0x20000030ff5f7230 */ /* 0x100fe40000004100 */
[----:B------:R-:W-:Y:S01]  /*8850*/  HADD2.F32 R48, -RZ, R48.H1_H1 ;  /* 0x30000030ff307230 */ /* 0x000fe20000004100 */
[----:B------:R-:W-:Y:S01]  /*8860*/  F2FP.F16.F32.PACK_AB R51, R51, R56 ;  /* 0x000000383333723e */ /* 0x000fe200000000ff */
[----:B------:R-:W-:Y:S02]  /*8870*/  HADD2.F32 R44, -RZ, R44.H1_H1 ;  /* 0x3000002cff2c7230 */ /* 0x000fe40000004100 */
[----:B------:R-:W-:Y:S01]  /*8880*/  FMUL.FTZ R99, R95, R174 ;  /* 0x000000ae5f637220 */ /* 0x000fe20000410000 */
[----:B------:R-:W-:-:S02]  /*8890*/  HADD2.F32 R96, -RZ, R189.H0_H0 ;  /* 0x200000bdff607230 */ /* 0x000fc40000004100 */
[----:B------:R-:W-:Y:S01]  /*88a0*/  FMUL.FTZ R174, R98, R174 ;  /* 0x000000ae62ae7220 */ /* 0x000fe20000410000 */
[-C--:B------:R-:W-:Y:S01]  /*88b0*/  FMUL.FTZ R53, R48, R57.reuse ;  /* 0x0000003930357220 */ /* 0x080fe20000410000 */
[C---:B------:R-:W-:Y:S01]  /*88c0*/  FMUL.FTZ R57, R44.reuse, R57 ;  /* 0x000000392c397220 */ /* 0x040fe20000410000 */
[----:B------:R-:W-:Y:S01]  /*88d0*/  F2FP.F16.F32.PACK_AB R97, R47, R97 ;  /* 0x000000612f61723e */ /* 0x000fe200000000ff */
[----:B------:R-:W-:Y:S01]  /*88e0*/  FFMA.FTZ R174, R95, R96, R174 ;  /* 0x000000605fae7223 */ /* 0x000fe200000100ae */
[-C--:B------:R-:W-:Y:S01]  /*88f0*/  FFMA.FTZ R53, R44, R52.reuse, -R53 ;  /* 0x000000342c357223 */ /* 0x080fe20000010835 */
[----:B------:R-:W-:Y:S01]  /*8900*/  FFMA.FTZ R57, R48, R52, R57 ;  /* 0x0000003430397223 */ /* 0x000fe20000010039 */
[----:B------:R-:W-:Y:S02]  /*8910*/  HADD2.F32 R95, -RZ, R188.H1_H1 ;  /* 0x300000bcff5f7230 */ /* 0x000fe40000004100 */
[----:B------:R-:W-:Y:S01]  /*8920*/  FFMA.FTZ R99, R98, R96, -R99 ;  /* 0x0000006062637223 */ /* 0x000fe20000010863 */
[----:B------:R-:W-:-:S02]  /*8930*/  HADD2.F32 R44, -RZ, R50.H0_H0 ;  /* 0x20000032ff2c7230 */ /* 0x000fc40000004100 */
[----:B------:R-:W-:Y:S01]  /*8940*/  HADD2.F32 R52, -RZ, R46.H0_H0 ;  /* 0x2000002eff347230 */ /* 0x000fe20000004100 */
[----:B------:R-:W-:Y:S01]  /*8950*/  F2FP.F16.F32.PACK_AB R57, R57, R174 ;  /* 0x000000ae3939723e */ /* 0x000fe200000000ff */
[----:B------:R-:W-:Y:S02]  /*8960*/  HADD2.F32 R48, -RZ, R188.H0_H0 ;  /* 0x200000bcff307230 */ /* 0x000fe40000004100 */
        /* <DEDUP_REMOVED lines=8> */
[C---:B------:R-:W-:Y:S01]  /*89f0*/  FMUL.FTZ R58, R46.reuse, R58 ;  /* 0x0000003a2e3a7220 */ /* 0x040fe20000410000 */
[----:B------:R-:W-:Y:S01]  /*8a00*/  IMAD.MOV.U32 R47, RZ, RZ, R51 ;  /* 0x000000ffff2f7224 */ /* 0x000fe200078e0033 */
[----:B------:R-:W-:Y:S01]  /*8a10*/  MOV R51, R97 ;  /* 0x0000006100337202 */ /* 0x000fe20000000f00 */
[-C--:B------:R-:W-:Y:S01]  /*8a20*/  FFMA.FTZ R44, R46, R54.reuse, -R44 ;  /* 0x000000362e2c7223 */ /* 0x080fe2000001082c */
[----:B------:R-:W-:Y:S01]  /*8a30*/  FFMA.FTZ R58, R50, R54, R58 ;  /* 0x00000036323a7223 */ /* 0x000fe2000001003a */
[----:B------:R-:W-:-:S03]  /*8a40*/  IMAD.MOV.U32 R48, RZ, RZ, R57 ;  /* 0x000000ffff307224 */ /* 0x000fc600078e0039 */
[----:B------:R-:W-:Y:S01]  /*8a50*/  F2FP.F16.F32.PACK_AB R59, R44, R59 ;  /* 0x0000003b2c3b723e */ /* 0x000fe200000000ff */
[----:B------:R-:W-:Y:S01]  /*8a60*/  IMAD.MOV.U32 R44, RZ, RZ, R53 ;  /* 0x000000ffff2c7224 */ /* 0x000fe200078e0035 */
[----:B------:R-:W-:-:S03]  /*8a70*/  F2FP.F16.F32.PACK_AB R58, R58, R95 ;  /* 0x0000005f3a3a723e */ /* 0x000fc600000000ff */
[----:B------:R-:W-:Y:S02]  /*8a80*/  IMAD.MOV.U32 R46, RZ, RZ, R59 ;  /* 0x000000ffff2e7224 */ /* 0x000fe400078e003b */
[----:B------:R-:W-:-:S07]  /*8a90*/  IMAD.MOV.U32 R50, RZ, RZ, R58 ;  /* 0x000000ffff327224 */ /* 0x000fce00078e003a */
.L_x_7379:
[----:B------:R-:W-:Y:S05]  /*8aa0*/  BSYNC B2 ;  /* 0x0000000000027941 */ /* 0x000fea0003800000 */
.L_x_7378:
[-C--:B--2---:R-:W-:Y:S01]  /*8ab0*/  IMAD R54, R155, R138.reuse, RZ ;  /* 0x0000008a9b367224 */ /* 0x084fe200078e02ff */
[----:B------:R-:W-:Y:S01]  /*8ac0*/  ULDC.64 UR4, c[0x0][0x2e8] ;  /* 0x0000ba0000047ab9 */ /* 0x000fe20000000a00 */
[----:B------:R-:W-:Y:S01]  /*8ad0*/  IMAD.WIDE.U32 R52, R175, R138, R136 ;  /* 0x0000008aaf347225 */ /* 0x000fe200078e0088 */
[----:B------:R-:W-:-:S03]  /*8ae0*/  ULDC.64 UR6, c[0x0][0x208] ;  /* 0x0000820000067ab9 */ /* 0x000fc60000000a00 */
[----:B------:R-:W-:-:S04]  /*8af0*/  IMAD R55, R175, R139, R54 ;  /* 0x0000008baf377224 */ /* 0x000fc800078e0236 */
[----:B------:R-:W-:Y:S01]  /*8b00*/  IMAD.IADD R55, R53, 0x1, R55 ;  /* 0x0000000135377824 */ /* 0x000fe200078e0237 */
[----:B------:R-:W-:-:S04]  /*8b10*/  IADD3 R53, P4, P5, R100, R52, R20 ;  /* 0x0000003464357210 */ /* 0x000fc80007d9e014 */
[----:B------:R-:W-:Y:S02]  /*8b20*/  IADD3.X R54, R14, R55, R9, P4, P5 ;  /* 0x000000370e367210 */ /* 0x000fe400027ea409 */
[----:B------:R-:W-:-:S13]  /*8b30*/  ISETP.GE.AND P4, PT, R92, R150, PT ;  /* 0x000000965c00720c */ /* 0x000fda0003f86270 */
[--C-:B------:R-:W-:Y:S02]  /*8b40*/  @!P4 SHF.R.S32.HI R56, RZ, 0x1f, R92.reuse ;  /* 0x0000001fff38c819 */ /* 0x100fe4000001145c */
[----:B------:R-:W-:-:S04]  /*8b50*/  @!P4 IADD3 R92, P5, P6, R100, R52, R92 ;  /* 0x00000034645cc210 */ /* 0x000fc80007ebe05c */
[----:B------:R-:W-:Y:S02]  /*8b60*/  @!P4 IADD3.X R56, R14, R55, R56, P5, P6 ;  /* 0x000000370e38c210 */ /* 0x000fe40002fec438 */
[----:B------:R-:W-:-:S04]  /*8b70*/  LEA R52, P5, R53, UR4, 0x1 ;  /* 0x0000000435347c11 */ /* 0x000fc8000f8a08ff */
[----:B------:R-:W-:Y:S02]  /*8b80*/  LEA.HI.X R53, R53, UR5, R54, 0x1, P5 ;  /* 0x0000000535357c11 */ /* 0x000fe4000a8f0c36 */
[----:B------:R-:W-:-:S03]  /*8b90*/  @!P4 LEA R54, P5, R92, UR4, 0x1 ;  /* 0x000000045c36cc11 */ /* 0x000fc6000f8a08ff */
[----:B0-----:R0:W-:Y:S01]  /*8ba0*/  STG.E.128 desc[UR6][R52.64], R44 ;  /* 0x0000002c34007986 */ /* 0x0011e2000c101d06 */
[----:B------:R-:W-:-:S05]  /*8bb0*/  @!P4 LEA.HI.X R55, R92, UR5, R56, 0x1, P5 ;  /* 0x000000055c37cc11 */ /* 0x000fca000a8f0c38 */
[----:B---3--:R0:W-:Y:S04]  /*8bc0*/  @!P4 STG.E.128 desc[UR6][R54.64], R48 ;  /* 0x000000303600c986 */ /* 0x0081e8000c101d06 */
.L_x_7377:
[----:B------:R-:W-:Y:S05]  /*8bd0*/  BSYNC B1 ;  /* 0x0000000000017941 */ /* 0x000fea0003800000 */
.L_x_7376:
[----:B0--3--:R-:W-:Y:S01]  /*8be0*/  VIADD R45, R22, 0x40 ;  /* 0x00000040162d7836 */ /* 0x009fe20000000000 */
[----:B------:R-:W-:Y:S04]  /*8bf0*/  BSSY B1, `(.L_x_7380) ;  /* 0x0000087000017945 */ /* 0x000fe80003800000 */
[----:B------:R-:W-:-:S13]  /*8c00*/  ISETP.GE.OR P4, PT, R45, R4, P0 ;  /* 0x000000042d00720c */ /* 0x000fda0000786670 */
[----:B------:R-:W-:Y:S05]  /*8c10*/  @P4 BRA `(.L_x_7381) ;  /* 0x0000000800104947 */ /* 0x000fea0003800000 */
[----:B------:R-:W3:Y:S04]  /*8c20*/  LDL R44, [R1+0x4] ;  /* 0x00000400012c7983 */ /* 0x000ee80000100800 */
[----:B------:R-:W4:Y:S01]  /*8c30*/  LDL R47, [R1+0x38] ;  /* 0x00003800012f7983 */ /* 0x000f220000100800 */
[----:B--2---:R-:W-:Y:S01]  /*8c40*/  IMAD.WIDE.U32 R52, R45, R138, R136 ;  /* 0x0000008a2d347225 */ /* 0x004fe200078e0088 */
[----:B------:R-:W-:Y:S03]  /*8c50*/  BSSY B2, `(.L_x_7382) ;  /* 0x0000074000027945 */ /* 0x000fe60003800000 */
[----:B------:R-:W-:Y:S01]  /*8c60*/  VIADD R46, R22, 0x40 ;  /* 0x00000040162e7836 */ /* 0x000fe20000000000 */
[----:B------:R-:W-:Y:S01]  /*8c70*/  IADD3 R54, P4, P5, R100, R52, R20 ;  /* 0x0000003464367210 */ /* 0x000fe20007d9e014 */
[----:B------:R-:W-:-:S02]  /*8c80*/  VIADD R48, R22, 0x40 ;  /* 0x0000004016307836 */ /* 0x000fc40000000000 */
[----:B------:R-:W-:-:S03]  /*8c90*/  IMAD.SHL.U32 R46, R46, 0x40, RZ ;  /* 0x000000402e2e7824 */ /* 0x000fc600078e00ff */
[----:B------:R-:W-:Y:S02]  /*8ca0*/  SHF.L.U32 R48, R48, 0x6, RZ ;  /* 0x0000000630307819 */ /* 0x000fe400000006ff */
[----:B------:R-:W-:Y:S02]  /*8cb0*/  LOP3.LUT R46, R46, 0x1c0, RZ, 0xc0, !PT ;  /* 0x000001c02e2e7812 */ /* 0x000fe400078ec0ff */
[----:B------:R-:W-:Y:S02]  /*8cc0*/  LOP3.LUT R48, R48, 0x1c0, RZ, 0xc0, !PT ;  /* 0x000001c030307812 */ /* 0x000fe400078ec0ff */
[----:B------:R-:W-:Y:S02]  /*8cd0*/  SHF.R.U32.HI R46, RZ, 0x3, R46 ;  /* 0x00000003ff2e7819 */ /* 0x000fe4000001162e */
[----:B---3--:R-:W-:Y:S01]  /*8ce0*/  LOP3.LUT P6, RZ, R44, 0x1, RZ, 0xc0, !PT ;  /* 0x000000012cff7812 */ /* 0x008fe200078cc0ff */
[----:B------:R-:W-:-:S04]  /*8cf0*/  IMAD R44, R154, R138, RZ ;  /* 0x0000008a9a2c7224 */ /* 0x000fc800078e02ff */
[----:B------:R-:W-:Y:S01]  /*8d00*/  IMAD R45, R45, R139, R44 ;  /* 0x0000008b2d2d7224 */ /* 0x000fe200078e022c */
[----:B------:R-:W-:-:S03]  /*8d10*/  SEL R44, R122, R151, !P6 ;  /* 0x000000977a2c7207 */ /* 0x000fc60007000000 */
[----:B------:R-:W-:Y:S01]  /*8d20*/  IMAD.IADD R56, R53, 0x1, R45 ;  /* 0x0000000135387824 */ /* 0x000fe200078e022d */
[----:B------:R-:W-:-:S04]  /*8d30*/  SHF.R.S32.HI R45, RZ, 0x1f, R44 ;  /* 0x0000001fff2d7819 */ /* 0x000fc8000001142c */
[----:B------:R-:W-:Y:S02]  /*8d40*/  LEA.HI R45, R45, R44, RZ, 0x4 ;  /* 0x0000002c2d2d7211 */ /* 0x000fe400078f20ff */
[----:B------:R-:W-:Y:S02]  /*8d50*/  IADD3.X R55, R14, R56, R9, P4, P5 ;  /* 0x000000380e377210 */ /* 0x000fe400027ea409 */
[----:B------:R-:W-:-:S04]  /*8d60*/  LEA.HI.SX32 R45, R45, R10, 0x1c ;  /* 0x0000000a2d2d7211 */ /* 0x000fc800078fe2ff */
[----:B------:R-:W-:Y:S02]  /*8d70*/  SHF.R.S32.HI R44, RZ, 0x1f, R45 ;  /* 0x0000001fff2c7819 */ /* 0x000fe4000001142d */
[----:B------:R-:W-:Y:S02]  /*8d80*/  SHF.L.U32 R57, R45, 0x3, RZ ;  /* 0x000000032d397819 */ /* 0x000fe400000006ff */
[----:B------:R-:W-:-:S04]  /*8d90*/  LEA.HI R44, R44, R45, RZ, 0x3 ;  /* 0x0000002d2c2c7211 */ /* 0x000fc800078f18ff */
[----:B------:R-:W-:Y:S02]  /*8da0*/  SHF.R.S32.HI R45, RZ, 0x3, R44 ;  /* 0x00000003ff2d7819 */ /* 0x000fe4000001142c */
[----:B------:R-:W-:-:S03]  /*8db0*/  LOP3.LUT R44, R48, 0x38, R57, 0xf8, !PT ;  /* 0x00000038302c7812 */ /* 0x000fc600078ef839 */
[----:B----4-:R-:W-:Y:S01]  /*8dc0*/  IMAD R45, R45, 0x2c00, R47 ;  /* 0x00002c002d2d7824 */ /* 0x010fe200078e022f */
        /* <DEDUP_REMOVED lines=9> */
[----:B------:R-:W-:Y:S01]  /*8e60*/  HADD2.F32 R93, -RZ, R187.H1_H1 ;  /* 0x300000bbff5d7230 */ /* 0x000fe20000004100 */
[----:B------:R-:W-:Y:S01]  /*8e70*/  SHF.R.U64 R64, R64, 0x10, R65 ;  /* 0x0000001040407819 */ /* 0x000fe20000001241 */
[----:B--2---:R-:W-:Y:S01]  /*8e80*/  HADD2.F32 R59, -RZ, R49.H0_H0 ;  /* 0x20000031ff3b7230 */ /* 0x004fe20000004100 */
[----:B------:R-:W-:Y:S01]  /*8e90*/  SHF.R.U64 R60, R60, 0x10, R61 ;  /* 0x000000103c3c7819 */ /* 0x000fe2000000123d */
[----:B0-----:R-:W-:Y:S01]  /*8ea0*/  HADD2.F32 R92, -RZ, R45.H0_H0 ;  /* 0x2000002dff5c7230 */ /* 0x001fe20000004100 */
[----:B------:R-:W-:Y:S01]  /*8eb0*/  SHF.R.U64 R66, R66, 0x10, R67 ;  /* 0x0000001042427819 */ /* 0x000fe20000001243 */
[----:B------:R-:W-:Y:S02]  /*8ec0*/  HADD2.F32 R58, -RZ, R187.H0_H0 ;  /* 0x200000bbff3a7230 */ /* 0x000fe40000004100 */
[-C--:B------:R-:W-:Y:S01]  /*8ed0*/  FMUL.FTZ R94, R59, R93.reuse ;  /* 0x0000005d3b5e7220 */ /* 0x080fe20000410000 */
[----:B------:R-:W-:Y:S02]  /*8ee0*/  HADD2.F32 R49, -RZ, R49.H1_H1 ;  /* 0x30000031ff317230 */ /* 0x000fe40000004100 */
[----:B------:R-:W-:Y:S01]  /*8ef0*/  FMUL.FTZ R93, R92, R93 ;  /* 0x0000005d5c5d7220 */ /* 0x000fe20000410000 */
[----:B------:R-:W-:-:S02]  /*8f00*/  HADD2.F32 R95, -RZ, R186.H1_H1 ;  /* 0x300000baff5f7230 */ /* 0x000fc40000004100 */
[-C--:B------:R-:W-:Y:S01]  /*8f10*/  FFMA.FTZ R92, R92, R58.reuse, -R94 ;  /* 0x0000003a5c5c7223 */ /* 0x080fe2000001085e */
[----:B------:R-:W-:Y:S01]  /*8f20*/  SHF.R.U32.HI R94, RZ, 0x10, R61 ;  /* 0x00000010ff5e7819 */ /* 0x000fe2000001163d */
[----:B------:R-:W-:Y:S01]  /*8f30*/  FFMA.FTZ R59, R59, R58, R93 ;  /* 0x0000003a3b3b7223 */ /* 0x000fe2000001005d */
[----:B------:R-:W-:Y:S01]  /*8f40*/  SHF.R.U32.HI R93, RZ, 0x10, R65 ;  /* 0x00000010ff5d7819 */ /* 0x000fe20000011641 */
[----:B------:R-:W-:Y:S01]  /*8f50*/  HADD2.F32 R58, -RZ, R45.H1_H1 ;  /* 0x3000002dff3a7230 */ /* 0x000fe20000004100 */
[----:B------:R-:W-:Y:S01]  /*8f60*/  SHF.R.U64 R62, R62, 0x10, R63 ;  /* 0x000000103e3e7819 */ /* 0x000fe2000000123f */
[----:B------:R-:W-:Y:S02]  /*8f70*/  HADD2.F32 R45, -RZ, R94.H0_H0 ;  /* 0x2000005eff2d7230 */ /* 0x000fe40000004100 */
[----:B------:R-:W-:Y:S02]  /*8f80*/  HADD2.F32 R93, -RZ, R93.H0_H0 ;  /* 0x2000005dff5d7230 */ /* 0x000fe40000004100 */
[----:B------:R-:W-:-:S02]  /*8f90*/  HADD2.F32 R98, -RZ, R185.H1_H1 ;  /* 0x300000b9ff627230 */ /* 0x000fc40000004100 */
[----:B------:R-:W-:Y:S02]  /*8fa0*/  HADD2.F32 R64, -RZ, R64.H0_H0 ;  /* 0x20000040ff407230 */ /* 0x000fe40000004100 */
[CC--:B------:R-:W-:Y:S01]  /*8fb0*/  FMUL.FTZ R94, R49.reuse, R93.reuse ;  /* 0x0000005d315e7220 */ /* 0x0c0fe20000410000 */
[C---:B------:R-:W-:Y:S01]  /*8fc0*/  FMUL.FTZ R93, R58.reuse, R93 ;  /* 0x0000005d3a5d7220 */ /* 0x040fe20000410000 */
[----:B------:R-:W-:Y:S02]  /*8fd0*/  HADD2.F32 R61, -RZ, R48.H1_H1 ;  /* 0x30000030ff3d7230 */ /* 0x000fe40000004100 */
[-C--:B------:R-:W-:Y:S01]  /*8fe0*/  FFMA.FTZ R58, R58, R45.reuse, -R94 ;  /* 0x0000002d3a3a7223 */ /* 0x080fe2000001085e */
[----:B------:R-:W-:Y:S01]  /*8ff0*/  FFMA.FTZ R49, R49, R45, R93 ;  /* 0x0000002d31317223 */ /* 0x000fe2000001005d */
[----:B------:R-:W-:Y:S01]  /*9000*/  MOV R45, R51 ;  /* 0x00000033002d7202 */ /* 0x000fe20000000f00 */
[----:B------:R-:W-:Y:S02]  /*9010*/  HADD2.F32 R51, -RZ, R47.H0_H0 ;  /* 0x2000002fff337230 */ /* 0x000fe40000004100 */
[----:B------:R-:W-:Y:S01]  /*9020*/  HADD2.F32 R94, -RZ, R186.H0_H0 ;  /* 0x200000baff5e7230 */ /* 0x000fe20000004100 */
[----:B------:R-:W-:Y:S01]  /*9030*/  F2FP.F16.F32.PACK_AB R58, R58, R92 ;  /* 0x0000005c3a3a723e */ /* 0x000fe200000000ff */
[--C-:B------:R-:W-:Y:S01]  /*9040*/  HADD2.F32 R93, -RZ, R45.reuse.H0_H0 ;  /* 0x2000002dff5d7230 */ /* 0x100fe20000004100 */
[----:B------:R-:W-:Y:S01]  /*9050*/  F2FP.F16.F32.PACK_AB R49, R49, R59 ;  /* 0x0000003b3131723e */ /* 0x000fe200000000ff */
[----:B------:R-:W-:-:S02]  /*9060*/  HADD2.F32 R45, -RZ, R45.H1_H1 ;  /* 0x3000002dff2d7230 */ /* 0x000fc40000004100 */
[----:B------:R-:W-:Y:S02]  /*9070*/  HADD2.F32 R47, -RZ, R47.H1_H1 ;  /* 0x3000002fff2f7230 */ /* 0x000fe40000004100 */
[-C--:B------:R-:W-:Y:S01]  /*9080*/  FMUL.FTZ R96, R93, R95.reuse ;  /* 0x0000005f5d607220 */ /* 0x080fe20000410000 */
[C---:B------:R-:W-:Y:S01]  /*9090*/  FMUL.FTZ R95, R51.reuse, R95 ;  /* 0x0000005f335f7220 */ /* 0x040fe20000410000 */
[----:B------:R-:W-:Y:S02]  /*90a0*/  HADD2.F32 R65, -RZ, R44.H1_H1 ;  /* 0x3000002cff417230 */ /* 0x000fe40000004100 */
[-C--:B------:R-:W-:Y:S01]  /*90b0*/  FFMA.FTZ R51, R51, R94.reuse, -R96 ;  /* 0x0000005e33337223 */ /* 0x080fe20000010860 */
[----:B------:R-:W-:Y:S01]  /*90c0*/  FFMA.FTZ R95, R93, R94, R95 ;  /* 0x0000005e5d5f7223 */ /* 0x000fe2000001005f */
[----:B------:R-:W-:Y:S01]  /*90d0*/  SHF.R.U32.HI R94, RZ, 0x10, R67 ;  /* 0x00000010ff5e7819 */ /* 0x000fe20000011643 */
[----:B------:R-:W-:Y:S01]  /*90e0*/  HADD2.F32 R60, -RZ, R60.H0_H0 ;  /* 0x2000003cff3c7230 */ /* 0x000fe20000004100 */
        /* <DEDUP_REMOVED lines=10> */
[----:B------:R-:W-:-:S02]  /*9190*/  HADD2.F32 R93, -RZ, R48.H0_H0 ;  /* 0x20000030ff5d7230 */ /* 0x000fc40000004100 */
[----:B------:R-:W-:Y:S02]  /*91a0*/  HADD2.F32 R96, -RZ, R44.H0_H0 ;  /* 0x2000002cff607230 */ /* 0x000fe40000004100 */
[----:B------:R-:W-:Y:S01]  /*91b0*/  FMUL.FTZ R44, R61, R64 ;  /* 0x000000403d2c7220 */ /* 0x000fe20000410000 */
[----:B------:R-:W-:Y:S02]  /*91c0*/  HADD2.F32 R94, -RZ, R185.H0_H0 ;  /* 0x200000b9ff5e7230 */ /* 0x000fe40000004100 */
[----:B------:R-:W-:Y:S01]  /*91d0*/  FMUL.FTZ R97, R93, R98 ;  /* 0x000000625d617220 */ /* 0x000fe20000410000 */
[C---:B------:R-:W-:Y:S01]  /*91e0*/  FMUL.FTZ R64, R65.reuse, R64 ;  /* 0x0000004041407220 */ /* 0x040fe20000410000 */
[----:B------:R-:W-:Y:S01]  /*91f0*/  FMUL.FTZ R98, R96, R98 ;  /* 0x0000006260627220 */ /* 0x000fe20000410000 */
[-C--:B------:R-:W-:Y:S01]  /*9200*/  FFMA.FTZ R44, R65, R60.reuse, -R44 ;  /* 0x0000003c412c7223 */ /* 0x080fe2000001082c */
[----:B------:R-:W-:Y:S02]  /*9210*/  HADD2.F32 R48, -RZ, R184.H0_H0 ;  /* 0x200000b8ff307230 */ /* 0x000fe40000004100 */
[----:B------:R-:W-:Y:S01]  /*9220*/  FFMA.FTZ R61, R61, R60, R64 ;  /* 0x0000003c3d3d7223 */ /* 0x000fe20000010040 */
[----:B------:R-:W-:Y:S01]  /*9230*/  FFMA.FTZ R98, R93, R94, R98 ;  /* 0x0000005e5d627223 */ /* 0x000fe20000010062 */
[----:B------:R-:W-:-:S02]  /*9240*/  HADD2.F32 R65, -RZ, R50.H0_H0 ;  /* 0x20000032ff417230 */ /* 0x000fc40000004100 */
[----:B------:R-:W-:Y:S01]  /*9250*/  FFMA.FTZ R97, R96, R94, -R97 ;  /* 0x0000005e60617223 */ /* 0x000fe20000010861 */
[----:B------:R-:W-:Y:S02]  /*9260*/  HADD2.F32 R93, -RZ, R46.H1_H1 ;  /* 0x3000002eff5d7230 */ /* 0x000fe40000004100 */
[----:B------:R-:W-:Y:S01]  /*9270*/  FMUL.FTZ R46, R67, R66 ;  /* 0x00000042432e7220 */ /* 0x000fe20000410000 */
[----:B------:R-:W-:Y:S02]  /*9280*/  HADD2.F32 R184, -RZ, R184.H1_H1 ;  /* 0x300000b8ffb87230 */ /* 0x000fe40000004100 */
[-C--:B------:R-:W-:Y:S01]  /*9290*/  FMUL.FTZ R60, R65, R48.reuse ;  /* 0x00000030413c7220 */ /* 0x080fe20000410000 */
[----:B------:R-:W-:Y:S02]  /*92a0*/  HADD2.F32 R62, -RZ, R62.H0_H0 ;  /* 0x2000003eff3e7230 */ /* 0x000fe40000004100 */
[----:B------:R-:W-:Y:S01]  /*92b0*/  FMUL.FTZ R48, R63, R48 ;  /* 0x000000303f307220 */ /* 0x000fe20000410000 */
[----:B------:R-:W-:Y:S01]  /*92c0*/  FMUL.FTZ R66, R93, R66 ;  /* 0x000000425d427220 */ /* 0x000fe20000410000 */
[----:B------:R-:W-:Y:S01]  /*92d0*/  FFMA.FTZ R60, R63, R184, -R60 ;  /* 0x000000b83f3c7223 */ /* 0x000fe2000001083c */
[----:B------:R-:W-:Y:S01]  /*92e0*/  F2FP.F16.F32.PACK_AB R98, R61, R98 ;  /* 0x000000623d62723e */ /* 0x000fe200000000ff */
[----:B------:R-:W-:Y:S01]  /*92f0*/  FFMA.FTZ R48, R65, R184, R48 ;  /* 0x000000b841307223 */ /* 0x000fe20000010030 */
[-C--:B------:R-:W-:Y:S01]  /*9300*/  FFMA.FTZ R67, R67, R62.reuse, R66 ;  /* 0x0000003e43437223 */ /* 0x080fe20000010042 */
[----:B------:R-:W-:Y:S01]  /*9310*/  FFMA.FTZ R93, R93, R62, -R46 ;  /* 0x0000003e5d5d7223 */ /* 0x000fe2000001082e */
[----:B------:R-:W-:-:S02]  /*9320*/  F2FP.F16.F32.PACK_AB R47, R47, R51 ;  /* 0x000000332f2f723e */ /* 0x000fc400000000ff */
[----:B------:R-:W-:Y:S01]  /*9330*/  F2FP.F16.F32.PACK_AB R51, R45, R95 ;  /* 0x0000005f2d33723e */ /* 0x000fe200000000ff */
[----:B------:R-:W-:Y:S01]  /*9340*/  IMAD.MOV.U32 R45, RZ, RZ, R58 ;  /* 0x000000ffff2d7224 */ /* 0x000fe200078e003a */
[----:B------:R-:W-:Y:S01]  /*9350*/  F2FP.F16.F32.PACK_AB R50, R67, R48 ;  /* 0x000000304332723e */ /* 0x000fe200000000ff */
[----:B------:R-:W-:Y:S01]  /*9360*/  IMAD.MOV.U32 R48, RZ, RZ, R98 ;  /* 0x000000ffff307224 */ /* 0x000fe200078e0062 */
[----:B------:R-:W-:Y:S02]  /*9370*/  F2FP.F16.F32.PACK_AB R44, R44, R97 ;  /* 0x000000612c2c723e */ /* 0x000fe400000000ff */
[----:B------:R-:W-:-:S07]  /*9380*/  F2FP.F16.F32.PACK_AB R46, R93, R60 ;  /* 0x0000003c5d2e723e */ /* 0x000fce00000000ff */
.L_x_7383:
[----:B------:R-:W-:Y:S05]  /*9390*/  BSYNC B2 ;  /* 0x0000000000027941 */ /* 0x000fea0003800000 */
.L_x_7382:
[----:B------:R-:W-:Y:S01]  /*93a0*/  ISETP.GE.AND P4, PT, R57, R150, PT ;  /* 0x000000963900720c */ /* 0x000fe20003f86270 */
[----:B------:R-:W-:Y:S01]  /*93b0*/  ULDC.64 UR4, c[0x0][0x2e8] ;  /* 0x0000ba0000047ab9 */ /* 0x000fe20000000a00 */
[----:B------:R-:W-:-:S11]  /*93c0*/  ULDC.64 UR6, c[0x0][0x208] ;  /* 0x0000820000067ab9 */ /* 0x000fd60000000a00 */
        /* <DEDUP_REMOVED lines=8> */
[----:B--2---:R0:W-:Y:S04]  /*9450*/  @!P4 STG.E.128 desc[UR6][R54.64], R48 ;  /* 0x000000303600c986 */ /* 0x0041e8000c101d06 */
.L_x_7381:
[----:B------:R-:W-:Y:S05]  /*9460*/  BSYNC B1 ;  /* 0x0000000000017941 */ /* 0x000fea0003800000 */
.L_x_7380:
[----:B0-----:R-:W-:Y:S01]  /*9470*/  VIADD R45, R22, 0x60 ;  /* 0x00000060162d7836 */ /* 0x001fe20000000000 */
[----:B------:R-:W-:Y:S04]  /*9480*/  BSSY B1, `(.L_x_7384) ;  /* 0x0000087000017945 */ /* 0x000fe80003800000 */
[----:B------:R-:W-:-:S13]  /*9490*/  ISETP.GE.OR P4, PT, R45, R4, P0 ;  /* 0x000000042d00720c */ /* 0x000fda0000786670 */
[----:B------:R-:W-:Y:S05]  /*94a0*/  @P4 BRA `(.L_x_7385) ;  /* 0x0000000800104947 */ /* 0x000fea0003800000 */
[----:B------:R-:W3:Y:S04]  /*94b0*/  LDL R44, [R1+0x4] ;  /* 0x00000400012c7983 */ /* 0x000ee80000100800 */
[----:B------:R-:W4:Y:S01]  /*94c0*/  LDL R47, [R1+0x34] ;  /* 0x00003400012f7983 */ /* 0x000f220000100800 */
[----:B--2---:R-:W-:Y:S01]  /*94d0*/  IMAD.WIDE.U32 R52, R45, R138, R136 ;  /* 0x0000008a2d347225 */ /* 0x004fe200078e0088 */
[C---:B------:R-:W-:Y:S01]  /*94e0*/  IADD3 R48, R22.reuse, 0x60, RZ ;  /* 0x0000006016307810 */ /* 0x040fe20007ffe0ff */
[----:B------:R-:W-:Y:S02]  /*94f0*/  BSSY B2, `(.L_x_7386) ;  /* 0x0000073000027945 */ /* 0x000fe40003800000 */
[----:B------:R-:W-:Y:S01]  /*9500*/  VIADD R46, R22, 0x60 ;  /* 0x00000060162e7836 */ /* 0x000fe20000000000 */
[----:B------:R-:W-:Y:S01]  /*9510*/  IADD3 R54, P4, P5, R100, R52, R20 ;  /* 0x0000003464367210 */ /* 0x000fe20007d9e014 */
[----:B------:R-:W-:-:S02]  /*9520*/  IMAD.SHL.U32 R48, R48, 0x40, RZ ;  /* 0x0000004030307824 */ /* 0x000fc400078e00ff */
[----:B------:R-:W-:-:S03]  /*9530*/  IMAD.SHL.U32 R46, R46, 0x40, RZ ;  /* 0x000000402e2e7824 */ /* 0x000fc600078e00ff */
[----:B------:R-:W-:Y:S02]  /*9540*/  LOP3.LUT R48, R48, 0x1c0, RZ, 0xc0, !PT ;  /* 0x000001c030307812 */ /* 0x000fe400078ec0ff */
[----:B------:R-:W-:-:S04]  /*9550*/  LOP3.LUT R46, R46, 0x1c0, RZ, 0xc0, !PT ;  /* 0x000001c02e2e7812 */ /* 0x000fc800078ec0ff */
[----:B------:R-:W-:Y:S02]  /*9560*/  SHF.R.U32.HI R46, RZ, 0x3, R46 ;  /* 0x00000003ff2e7819 */ /* 0x000fe4000001162e */
[----:B---3--:R-:W-:Y:S01]  /*9570*/  LOP3.LUT P6, RZ, R44, 0x1, RZ, 0xc0, !PT ;  /* 0x000000012cff7812 */ /* 0x008fe200078cc0ff */
[----:B------:R-:W-:-:S04]  /*9580*/  IMAD R44, R153, R138, RZ ;  /* 0x0000008a992c7224 */ /* 0x000fc800078e02ff */
[----:B------:R-:W-:Y:S01]  /*9590*/  IMAD R57, R45, R139, R44 ;  /* 0x0000008b2d397224 */ /* 0x000fe200078e022c */
[----:B------:R-:W-:-:S04]  /*95a0*/  SEL R44, R122, R151, !P6 ;  /* 0x000000977a2c7207 */ /* 0x000fc80007000000 */
[----:B------:R-:W-:Y:S02]  /*95b0*/  SHF.R.S32.HI R45, RZ, 0x1f, R44 ;  /* 0x0000001fff2d7819 */ /* 0x000fe4000001142c */
[----:B------:R-:W-:Y:S02]  /*95c0*/  IADD3 R57, R53, R57, RZ ;  /* 0x0000003935397210 */ /* 0x000fe40007ffe0ff */
[----:B------:R-:W-:Y:S02]  /*95d0*/  LEA.HI R45, R45, R44, RZ, 0x4 ;  /* 0x0000002c2d2d7211 */ /* 0x000fe400078f20ff */
[----:B------:R-:W-:Y:S02]  /*95e0*/  IADD3.X R55, R14, R57, R9, P4, P5 ;  /* 0x000000390e377210 */ /* 0x000fe400027ea409 */
[----:B------:R-:W-:-:S04]  /*95f0*/  LEA.HI.SX32 R45, R45, R10, 0x1c ;  /* 0x0000000a2d2d7211 */ /* 0x000fc800078fe2ff */
[----:B------:R-:W-:Y:S01]  /*9600*/  SHF.R.S32.HI R44, RZ, 0x1f, R45 ;  /* 0x0000001fff2c7819 */ /* 0x000fe2000001142d */
[----:B------:R-:W-:-:S03]  /*9610*/  IMAD.SHL.U32 R59, R45, 0x8, RZ ;  /* 0x000000082d3b7824 */ /* 0x000fc600078e00ff */
        /* <DEDUP_REMOVED lines=24> */
[----:B------:R-:W-:Y:S01]  /*97a0*/  HADD2.F32 R67, -RZ, R80.H0_H0 ;  /* 0x20000050ff437230 */ /* 0x000fe20000004100 */
[--C-:B------:R-:W-:Y:S01]  /*97b0*/  SHF.R.U64 R60, R78, 0x10, R79.reuse ;  /* 0x000000104e3c7819 */ /* 0x100fe2000000124f */
[--C-:B------:R-:W-:Y:S01]  /*97c0*/  HADD2.F32 R62, -RZ, R45.reuse.H1_H1 ;  /* 0x3000002dff3e7230 */ /* 0x100fe20000004100 */
[----:B------:R-:W-:Y:S01]  /*97d0*/  SHF.R.U32.HI R78, RZ, 0x10, R79 ;  /* 0x00000010ff4e7819 */ /* 0x000fe2000001164f */
[----:B------:R-:W-:-:S02]  /*97e0*/  HADD2.F32 R47, -RZ, R45.H0_H0 ;  /* 0x2000002dff2f7230 */ /* 0x000fc40000004100 */
[-C--:B------:R-:W-:Y:S01]  /*97f0*/  FMUL.FTZ R77, R64, R67.reuse ;  /* 0x00000043404d7220 */ /* 0x080fe20000410000 */
[----:B------:R-:W-:Y:S02]  /*9800*/  HADD2.F32 R66, -RZ, R181.H1_H1 ;  /* 0x300000b5ff427230 */ /* 0x000fe40000004100 */
[----:B------:R-:W-:Y:S01]  /*9810*/  FMUL.FTZ R67, R62, R67 ;  /* 0x000000433e437220 */ /* 0x000fe20000410000 */
[----:B------:R-:W-:Y:S02]  /*9820*/  HADD2.F32 R65, -RZ, R76.H0_H0 ;  /* 0x2000004cff417230 */ /* 0x000fe40000004100 */
[-C--:B------:R-:W-:Y:S01]  /*9830*/  FMUL.FTZ R76, R63, R92.reuse ;  /* 0x0000005c3f4c7220 */ /* 0x080fe20000410000 */
[C---:B------:R-:W-:Y:S01]  /*9840*/  FMUL.FTZ R92, R47.reuse, R92 ;  /* 0x0000005c2f5c7220 */ /* 0x040fe20000410000 */
[----:B------:R-:W-:Y:S02]  /*9850*/  HADD2.F32 R80, -RZ, R180.H1_H1 ;  /* 0x300000b4ff507230 */ /* 0x000fe40000004100 */
[-C--:B------:R-:W-:Y:S01]  /*9860*/  FFMA.FTZ R45, R47, R66.reuse, -R76 ;  /* 0x000000422f2d7223 */ /* 0x080fe2000001084c */
[----:B------:R-:W-:Y:S01]  /*9870*/  FFMA.FTZ R64, R64, R65, R67 ;  /* 0x0000004140407223 */ /* 0x000fe20000010043 */
[----:B------:R-:W-:Y:S01]  /*9880*/  FFMA.FTZ R47, R63, R66, R92 ;  /* 0x000000423f2f7223 */ /* 0x000fe2000001005c */
[----:B------:R-:W-:-:S02]  /*9890*/  HADD2.F32 R76, -RZ, R51.H1_H1 ;  /* 0x30000033ff4c7230 */ /* 0x000fc40000004100 */
[----:B------:R-:W-:Y:S01]  /*98a0*/  FFMA.FTZ R62, R62, R65, -R77 ;  /* 0x000000413e3e7223 */ /* 0x000fe2000001084d */
[----:B------:R-:W-:Y:S02]  /*98b0*/  HADD2.F32 R67, -RZ, R82.H0_H0 ;  /* 0x20000052ff437230 */ /* 0x000fe40000004100 */
[----:B------:R-:W-:Y:S02]  /*98c0*/  HADD2.F32 R92, -RZ, R182.H1_H1 ;  /* 0x300000b6ff5c7230 */ /* 0x000fe40000004100 */
[----:B------:R-:W-:Y:S02]  /*98d0*/  HADD2.F32 R63, -RZ, R51.H0_H0 ;  /* 0x20000033ff3f7230 */ /* 0x000fe40000004100 */
[----:B------:R-:W-:Y:S01]  /*98e0*/  FMUL.FTZ R77, R76, R67 ;  /* 0x000000434c4d7220 */ /* 0x000fe20000410000 */
[--C-:B------:R-:W-:Y:S01]  /*98f0*/  HADD2.F32 R66, -RZ, R49.reuse.H1_H1 ;  /* 0x30000031ff427230 */ /* 0x100fe20000004100 */
[----:B------:R-:W-:Y:S01]  /*9900*/  F2FP.F16.F32.PACK_AB R45, R62, R45 ;  /* 0x0000002d3e2d723e */ /* 0x000fe200000000ff */
[----:B------:R-:W-:-:S02]  /*9910*/  HADD2.F32 R51, -RZ, R49.H0_H0 ;  /* 0x20000031ff337230 */ /* 0x000fc40000004100 */
[----:B------:R-:W-:Y:S02]  /*9920*/  HADD2.F32 R65, -RZ, R78.H0_H0 ;  /* 0x2000004eff417230 */ /* 0x000fe40000004100 */
[-C--:B------:R-:W-:Y:S01]  /*9930*/  FMUL.FTZ R78, R63, R92.reuse ;  /* 0x0000005c3f4e7220 */ /* 0x080fe20000410000 */
[C---:B------:R-:W-:Y:S01]  /*9940*/  FMUL.FTZ R67, R66.reuse, R67 ;  /* 0x0000004342437220 */ /* 0x040fe20000410000 */
[C---:B------:R-:W-:Y:S01]  /*9950*/  FMUL.FTZ R92, R51.reuse, R92 ;  /* 0x0000005c335c7220 */ /* 0x040fe20000410000 */
[----:B------:R-:W-:Y:S02]  /*9960*/  HADD2.F32 R183, -RZ, R183.H0_H0 ;  /* 0x200000b7ffb77230 */ /* 0x000fe40000004100 */
[-C--:B------:R-:W-:Y:S01]  /*9970*/  FFMA.FTZ R49, R51, R80.reuse, -R78 ;  /* 0x0000005033317223 */ /* 0x080fe2000001084e */
[-C--:B------:R-:W-:Y:S01]  /*9980*/  FFMA.FTZ R66, R66, R65.reuse, -R77 ;  /* 0x0000004142427223 */ /* 0x080fe2000001084d */
[----:B------:R-:W-:Y:S01]  /*9990*/  FFMA.FTZ R76, R76, R65, R67 ;  /* 0x000000414c4c7223 */ /* 0x000fe20000010043 */
[----:B------:R-:W-:Y:S01]  /*99a0*/  FFMA.FTZ R51, R63, R80, R92 ;  /* 0x000000503f337223 */ /* 0x000fe2000001005c */
[----:B------:R-:W-:-:S02]  /*99b0*/  HADD2.F32 R78, -RZ, R58.H0_H0 ;  /* 0x2000003aff4e7230 */ /* 0x000fc40000004100 */
[--C-:B------:R-:W-:Y:S01]  /*99c0*/  HADD2.F32 R65, -RZ, R48.reuse.H0_H0 ;  /* 0x20000030ff417230 */ /* 0x100fe20000004100 */
[----:B------:R-:W-:Y:S01]  /*99d0*/  F2FP.F16.F32.PACK_AB R66, R66, R49 ;  /* 0x000000314242723e */ /* 0x000fe200000000ff */
[----:B------:R-:W-:Y:S01]  /*99e0*/  HADD2.F32 R67, -RZ, R48.H1_H1 ;  /* 0x30000030ff437230 */ /* 0x000fe20000004100 */
[----:B------:R-:W-:Y:S01]  /*99f0*/  F2FP.F16.F32.PACK_AB R49, R64, R47 ;  /* 0x0000002f4031723e */ /* 0x000fe200000000ff */
[--C-:B------:R-:W-:Y:S02]  /*9a00*/  HADD2.F32 R63, -RZ, R44.reuse.H1_H1 ;  /* 0x3000002cff3f7230 */ /* 0x100fe40000004100 */
[----:B------:R-:W-:Y:S01]  /*9a10*/  FMUL.FTZ R77, R65, R183 ;  /* 0x000000b7414d7220 */ /* 0x000fe20000410000 */
[----:B------:R-:W-:Y:S02]  /*9a20*/  HADD2.F32 R181, -RZ, R181.H0_H0 ;  /* 0x200000b5ffb57230 */ /* 0x000fe40000004100 */
[----:B------:R-:W-:Y:S01]  /*9a30*/  FMUL.FTZ R80, R67, R78 ;  /* 0x0000004e43507220 */ /* 0x000fe20000410000 */
[----:B------:R-:W-:-:S02]  /*9a40*/  HADD2.F32 R58, -RZ, R44.H0_H0 ;  /* 0x2000002cff3a7230 */ /* 0x000fc40000004100 */
[C---:B------:R-:W-:Y:S01]  /*9a50*/  FMUL.FTZ R78, R63.reuse, R78 ;  /* 0x0000004e3f4e7220 */ /* 0x040fe20000410000 */
[----:B------:R-:W-:Y:S01]  /*9a60*/  HADD2.F32 R56, -RZ, R56.H0_H0 ;  /* 0x20000038ff387230 */ /* 0x000fe20000004100 */
[----:B------:R-:W-:Y:S01]  /*9a70*/  F2FP.F16.F32.PACK_AB R51, R76, R51 ;  /* 0x000000334c33723e */ /* 0x000fe200000000ff */
[----:B------:R-:W-:Y:S02]  /*9a80*/  IMAD.MOV.U32 R47, RZ, RZ, R66 ;  /* 0x000000ffff2f7224 */ /* 0x000fe400078e0042 */
[C---:B------:R-:W-:Y:S01]  /*9a90*/  FMUL.FTZ R48, R58.reuse, R183 ;  /* 0x000000b73a307220 */ /* 0x040fe20000410000 */
[-C--:B------:R-:W-:Y:S01]  /*9aa0*/  FFMA.FTZ R44, R58, R181.reuse, -R77 ;  /* 0x000000b53a2c7223 */ /* 0x080fe2000001084d */
[-C--:B------:R-:W-:Y:S01]  /*9ab0*/  FFMA.FTZ R63, R63, R56.reuse, -R80 ;  /* 0x000000383f3f7223 */ /* 0x080fe20000010850 */
[----:B------:R-:W-:Y:S01]  /*9ac0*/  FFMA.FTZ R79, R67, R56, R78 ;  /* 0x00000038434f7223 */ /* 0x000fe2000001004e */
[----:B------:R-:W-:Y:S02]  /*9ad0*/  HADD2.F32 R58, -RZ, R50.H0_H0 ;  /* 0x20000032ff3a7230 */ /* 0x000fe40000004100 */
[----:B------:R-:W-:Y:S01]  /*9ae0*/  FFMA.FTZ R48, R65, R181, R48 ;  /* 0x000000b541307223 */ /* 0x000fe20000010030 */
[----:B------:R-:W-:Y:S01]  /*9af0*/  HADD2.F32 R67, -RZ, R182.H0_H0 ;  /* 0x200000b6ff437230 */ /* 0x000fe20000004100 */
[----:B------:R-:W-:Y:S01]  /*9b00*/  F2FP.F16.F32.PACK_AB R44, R63, R44 ;  /* 0x0000002c3f2c723e */ /* 0x000fe200000000ff */
[----:B------:R-:W-:-:S02]  /*9b10*/  HADD2.F32 R77, -RZ, R61.H0_H0 ;  /* 0x2000003dff4d7230 */ /* 0x000fc40000004100 */
[----:B------:R-:W-:Y:S02]  /*9b20*/  HADD2.F32 R56, -RZ, R46.H0_H0 ;  /* 0x2000002eff387230 */ /* 0x000fe40000004100 */
[-C--:B------:R-:W-:Y:S01]  /*9b30*/  FMUL.FTZ R81, R58, R67.reuse ;  /* 0x000000433a517220 */ /* 0x080fe20000410000 */
        /* <DEDUP_REMOVED lines=8> */
[-C--:B------:R-:W-:Y:S01]  /*9bc0*/  FFMA.FTZ R81, R56, R65.reuse, -R81 ;  /* 0x0000004138517223 */ /* 0x080fe20000010851 */
[----:B------:R-:W-:Y:S01]  /*9bd0*/  FFMA.FTZ R67, R58, R65, R67 ;  /* 0x000000413a437223 */ /* 0x000fe20000010043 */
[-C--:B------:R-:W-:Y:S01]  /*9be0*/  FFMA.FTZ R46, R46, R61.reuse, -R83 ;  /* 0x0000003d2e2e7223 */ /* 0x080fe20000010853 */
[----:B------:R-:W-:-:S04]  /*9bf0*/  FFMA.FTZ R50, R50, R61, R77 ;  /* 0x0000003d32327223 */ /* 0x000fc8000001004d */
[----:B------:R-:W-:Y:S02]  /*9c00*/  F2FP.F16.F32.PACK_AB R46, R46, R81 ;  /* 0x000000512e2e723e */ /* 0x000fe400000000ff */
[----:B------:R-:W-:-:S07]  /*9c10*/  F2FP.F16.F32.PACK_AB R50, R50, R67 ;  /* 0x000000433232723e */ /* 0x000fce00000000ff */
.L_x_7387:
[----:B------:R-:W-:Y:S05]  /*9c20*/  BSYNC B2 ;  /* 0x0000000000027941 */ /* 0x000fea0003800000 */
.L_x_7386:
        /* <DEDUP_REMOVED lines=12> */
.L_x_7385:
[----:B------:R-:W-:Y:S05]  /*9cf0*/  BSYNC B1 ;  /* 0x0000000000017941 */ /* 0x000fea0003800000 */
.L_x_7384:
[----:B0-----:R-:W-:Y:S01]  /*9d00*/  IADD3 R45, R22, 0x80, RZ ;  /* 0x00000080162d7810 */ /* 0x001fe20007ffe0ff */
[----:B------:R-:W-:Y:S03]  /*9d10*/  BSSY B1, `(.L_x_7388) ;  /* 0x0000085000017945 */ /* 0x000fe60003800000 */
[----:B------:R-:W-:-:S13]  /*9d20*/  ISETP.GE.OR P4, PT, R45, R4, P0 ;  /* 0x000000042d00720c */ /* 0x000fda0000786670 */
[----:B------:R-:W-:Y:S05]  /*9d30*/  @P4 BRA `(.L_x_7389) ;  /* 0x0000000800084947 */ /* 0x000fea0003800000 */
[----:B------:R-:W3:Y:S04]  /*9d40*/  LDL R44, [R1+0x4] ;  /* 0x00000400012c7983 */ /* 0x000ee80000100800 */
[----:B------:R-:W4:Y:S01]  /*9d50*/  LDL R46, [R1+0x4c] ;  /* 0x00004c00012e7983 */ /* 0x000f220000100800 */
[----:B--2---:R-:W-:Y:S01]  /*9d60*/  IMAD.WIDE.U32 R52, R45, R138, R136 ;  /* 0x0000008a2d347225 */ /* 0x004fe200078e0088 */
[----:B------:R-:W-:Y:S03]  /*9d70*/  BSSY B2, `(.L_x_7390) ;  /* 0x0000072000027945 */ /* 0x000fe60003800000 */
[----:B------:R-:W-:Y:S01]  /*9d80*/  VIADD R47, R22, 0x80 ;  /* 0x00000080162f7836 */ /* 0x000fe20000000000 */
[----:B------:R-:W-:-:S03]  /*9d90*/  IADD3 R54, P4, P5, R100, R52, R20 ;  /* 0x0000003464367210 */ /* 0x000fc60007d9e014 */
[----:B------:R-:W-:-:S05]  /*9da0*/  IMAD.SHL.U32 R47, R47, 0x40, RZ ;  /* 0x000000402f2f7824 */ /* 0x000fca00078e00ff */
[----:B------:R-:W-:Y:S02]  /*9db0*/  LOP3.LUT R47, R47, 0x1c0, RZ, 0xc0, !PT ;  /* 0x000001c02f2f7812 */ /* 0x000fe400078ec0ff */
        /* <DEDUP_REMOVED lines=25> */
[----:B------:R-:W-:Y:S01]  /*9f50*/  IMAD.MOV.U32 R64, RZ, RZ, R51 ;  /* 0x000000ffff407224 */ /* 0x000fe200078e0033 */
[----:B------:R-:W-:Y:S01]  /*9f60*/  SHF.R.U32.HI R67, RZ, 0x10, R73 ;  /* 0x00000010ff437819 */ /* 0x000fe20000011649 */
[----:B------:R-:W-:Y:S01]  /*9f70*/  IMAD.MOV.U32 R63, RZ, RZ, R48 ;  /* 0x000000ffff3f7224 */ /* 0x000fe200078e0030 */
[--C-:B------:R-:W-:Y:S01]  /*9f80*/  SHF.R.U64 R58, R68, 0x10, R69.reuse ;  /* 0x00000010443a7819 */ /* 0x100fe20000001245 */
[--C-:B------:R-:W-:Y:S01]  /*9f90*/  HADD2.F32 R51, -RZ, R62.reuse.H0_H0 ;  /* 0x2000003eff337230 */ /* 0x100fe20000004100 */
[----:B------:R-:W-:Y:S01]  /*9fa0*/  SHF.R.U32.HI R65, RZ, 0x10, R69 ;  /* 0x00000010ff417819 */ /* 0x000fe20000011645 */
[----:B0-----:R-:W-:Y:S01]  /*9fb0*/  IMAD.MOV.U32 R49, RZ, RZ, R47 ;  /* 0x000000ffff317224 */ /* 0x001fe200078e002f */
[----:B------:R-:W-:Y:S01]  /*9fc0*/  SHF.R.U64 R61, R72, 0x10, R73 ;  /* 0x00000010483d7819 */ /* 0x000fe20000001249 */
[----:B------:R-:W-:Y:S01]  /*9fd0*/  HADD2.F32 R68, -RZ, R173.H1_H1 ;  /* 0x300000adff447230 */ /* 0x000fe20000004100 */
[--C-:B------:R-:W-:Y:S01]  /*9fe0*/  SHF.R.U64 R60, R74, 0x10, R75.reuse ;  /* 0x000000104a3c7819 */ /* 0x100fe2000000124b */
[----:B------:R-:W-:Y:S01]  /*9ff0*/  HADD2.F32 R62, -RZ, R62.H1_H1 ;  /* 0x3000003eff3e7230 */ /* 0x000fe20000004100 */
[----:B------:R-:W-:Y:S01]  /*a000*/  SHF.R.U32.HI R74, RZ, 0x10, R75 ;  /* 0x00000010ff4a7819 */ /* 0x000fe2000001164b */
[----:B------:R-:W-:-:S02]  /*a010*/  HADD2.F32 R67, -RZ, R67.H0_H0 ;  /* 0x20000043ff437230 */ /* 0x000fc40000004100 */
[-C--:B------:R-:W-:Y:S01]  /*a020*/  FMUL.FTZ R72, R51, R68.reuse ;  /* 0x0000004433487220 */ /* 0x080fe20000410000 */
[--C-:B------:R-:W-:Y:S01]  /*a030*/  HADD2.F32 R47, -RZ, R45.reuse.H0_H0 ;  /* 0x2000002dff2f7230 */ /* 0x100fe20000004100 */
[--C-:B------:R-:W-:Y:S01]  /*a040*/  SHF.R.U64 R56, R70, 0x10, R71.reuse ;  /* 0x0000001046387819 */ /* 0x100fe20000001247 */
[----:B------:R-:W-:Y:S02]  /*a050*/  HADD2.F32 R48, -RZ, R45.H1_H1 ;  /* 0x3000002dff307230 */ /* 0x000fe40000004100 */
[-C--:B------:R-:W-:Y:S01]  /*a060*/  FMUL.FTZ R69, R62, R67.reuse ;  /* 0x000000433e457220 */ /* 0x080fe20000410000 */
[----:B------:R-:W-:Y:S02]  /*a070*/  HADD2.F32 R66, -RZ, R171.H1_H1 ;  /* 0x300000abff427230 */ /* 0x000fe40000004100 */
[C---:B------:R-:W-:Y:S01]  /*a080*/  FMUL.FTZ R68, R47.reuse, R68 ;  /* 0x000000442f447220 */ /* 0x040fe20000410000 */
[----:B------:R-:W-:Y:S02]  /*a090*/  HADD2.F32 R65, -RZ, R65.H0_H0 ;  /* 0x20000041ff417230 */ /* 0x000fe40000004100 */
[C---:B------:R-:W-:Y:S01]  /*a0a0*/  FMUL.FTZ R67, R48.reuse, R67 ;  /* 0x0000004330437220 */ /* 0x040fe20000410000 */
[----:B------:R-:W-:Y:S01]  /*a0b0*/  SHF.R.U32.HI R70, RZ, 0x10, R71 ;  /* 0x00000010ff467819 */ /* 0x000fe20000011647 */
[-C--:B------:R-:W-:Y:S01]  /*a0c0*/  FFMA.FTZ R45, R47, R66.reuse, -R72 ;  /* 0x000000422f2d7223 */ /* 0x080fe20000010848 */
[----:B------:R-:W-:Y:S01]  /*a0d0*/  FFMA.FTZ R47, R51, R66, R68 ;  /* 0x00000042332f7223 */ /* 0x000fe20000010044 */
[-C--:B------:R-:W-:Y:S01]  /*a0e0*/  FFMA.FTZ R48, R48, R65.reuse, -R69 ;  /* 0x0000004130307223 */ /* 0x080fe20000010845 */
[----:B------:R-:W-:Y:S01]  /*a0f0*/  FFMA.FTZ R62, R62, R65, R67 ;  /* 0x000000413e3e7223 */ /* 0x000fe20000010043 */
[----:B------:R-:W-:-:S02]  /*a100*/  HADD2.F32 R65, -RZ, R64.H0_H0 ;  /* 0x20000040ff417230 */ /* 0x000fc40000004100 */
[----:B------:R-:W-:Y:S01]  /*a110*/  HADD2.F32 R66, -RZ, R64.H1_H1 ;  /* 0x30000040ff427230 */ /* 0x000fe20000004100 */
[----:B------:R-:W-:Y:S01]  /*a120*/  F2FP.F16.F32.PACK_AB R45, R48, R45 ;  /* 0x0000002d302d723e */ /* 0x000fe200000000ff */
[----:B------:R-:W-:Y:S02]  /*a130*/  HADD2.F32 R69, -RZ, R74.H0_H0 ;  /* 0x2000004aff457230 */ /* 0x000fe40000004100 */
[----:B------:R-:W-:Y:S02]  /*a140*/  HADD2.F32 R72, -RZ, R172.H1_H1 ;  /* 0x300000acff487230 */ /* 0x000fe40000004100 */
[--C-:B------:R-:W-:Y:S02]  /*a150*/  HADD2.F32 R64, -RZ, R49.reuse.H1_H1 ;  /* 0x30000031ff407230 */ /* 0x100fe40000004100 */
[----:B------:R-:W-:Y:S01]  /*a160*/  FMUL.FTZ R71, R66, R69 ;  /* 0x0000004542477220 */ /* 0x000fe20000410000 */
[----:B------:R-:W-:Y:S02]  /*a170*/  HADD2.F32 R51, -RZ, R49.H0_H0 ;  /* 0x20000031ff337230 */ /* 0x000fe40000004100 */
[----:B------:R-:W-:-:S02]  /*a180*/  HADD2.F32 R68, -RZ, R170.H1_H1 ;  /* 0x300000aaff447230 */ /* 0x000fc40000004100 */
[C---:B------:R-:W-:Y:S01]  /*a190*/  FMUL.FTZ R69, R64.reuse, R69 ;  /* 0x0000004540457220 */ /* 0x040fe20000410000 */
[----:B------:R-:W-:Y:S02]  /*a1a0*/  HADD2.F32 R67, -RZ, R70.H0_H0 ;  /* 0x20000046ff437230 */ /* 0x000fe40000004100 */
[-C--:B------:R-:W-:Y:S01]  /*a1b0*/  FMUL.FTZ R70, R65, R72.reuse ;  /* 0x0000004841467220 */ /* 0x080fe20000410000 */
[C---:B------:R-:W-:Y:S01]  /*a1c0*/  FMUL.FTZ R72, R51.reuse, R72 ;  /* 0x0000004833487220 */ /* 0x040fe20000410000 */
[----:B------:R-:W-:Y:S02]  /*a1d0*/  HADD2.F32 R58, -RZ, R58.H0_H0 ;  /* 0x2000003aff3a7230 */ /* 0x000fe40000004100 */
[-C--:B------:R-:W-:Y:S01]  /*a1e0*/  FFMA.FTZ R49, R51, R68.reuse, -R70 ;  /* 0x0000004433317223 */ /* 0x080fe20000010846 */
[-C--:B------:R-:W-:Y:S01]  /*a1f0*/  FFMA.FTZ R64, R64, R67.reuse, -R71 ;  /* 0x0000004340407223 */ /* 0x080fe20000010847 */
[----:B------:R-:W-:Y:S01]  /*a200*/  FFMA.FTZ R74, R66, R67, R69 ;  /* 0x00000043424a7223 */ /* 0x000fe20000010045 */
[----:B------:R-:W-:Y:S01]  /*a210*/  FFMA.FTZ R51, R65, R68, R72 ;  /* 0x0000004441337223 */ /* 0x000fe20000010048 */
[----:B------:R-:W-:-:S02]  /*a220*/  HADD2.F32 R67, -RZ, R61.H0_H0 ;  /* 0x2000003dff437230 */ /* 0x000fc40000004100 */
[----:B------:R-:W-:Y:S01]  /*a230*/  HADD2.F32 R65, -RZ, R63.H0_H0 ;  /* 0x2000003fff417230 */ /* 0x000fe20000004100 */
[----:B------:R-:W-:Y:S01]  /*a240*/  F2FP.F16.F32.PACK_AB R64, R64, R49 ;  /* 0x000000314040723e */ /* 0x000fe200000000ff */
[--C-:B------:R-:W-:Y:S01]  /*a250*/  HADD2.F32 R61, -RZ, R44.reuse.H0_H0 ;  /* 0x2000002cff3d7230 */ /* 0x100fe20000004100 */
[----:B------:R-:W-:Y:S01]  /*a260*/  F2FP.F16.F32.PACK_AB R49, R62, R47 ;  /* 0x0000002f3e31723e */ /* 0x000fe200000000ff */
[----:B------:R-:W-:Y:S01]  /*a270*/  HADD2.F32 R68, -RZ, R173.H0_H0 ;  /* 0x200000adff447230 */ /* 0x000fe20000004100 */
[----:B------:R-:W-:Y:S01]  /*a280*/  F2FP.F16.F32.PACK_AB R51, R74, R51 ;  /* 0x000000334a33723e */ /* 0x000fe200000000ff */
[----:B------:R-:W-:Y:S01]  /*a290*/  HADD2.F32 R63, -RZ, R63.H1_H1 ;  /* 0x3000003fff3f7230 */ /* 0x000fe20000004100 */
[----:B------:R-:W-:Y:S01]  /*a2a0*/  MOV R47, R64 ;  /* 0x00000040002f7202 */ /* 0x000fe20000000f00 */
[----:B------:R-:W-:Y:S02]  /*a2b0*/  HADD2.F32 R44, -RZ, R44.H1_H1 ;  /* 0x3000002cff2c7230 */ /* 0x000fe40000004100 */
[----:B------:R-:W-:Y:S01]  /*a2c0*/  FMUL.FTZ R70, R65, R68 ;  /* 0x0000004441467220 */ /* 0x000fe20000410000 */
[----:B------:R-:W-:-:S02]  /*a2d0*/  HADD2.F32 R66, -RZ, R171.H0_H0 ;  /* 0x200000abff427230 */ /* 0x000fc40000004100 */
[-C--:B------:R-:W-:Y:S01]  /*a2e0*/  FMUL.FTZ R69, R63, R67.reuse ;  /* 0x000000433f457220 */ /* 0x080fe20000410000 */
[----:B------:R-:W-:Y:S01]  /*a2f0*/  FMUL.FTZ R68, R61, R68 ;  /* 0x000000443d447220 */ /* 0x000fe20000410000 */
[C---:B------:R-:W-:Y:S01]  /*a300*/  FMUL.FTZ R72, R44.reuse, R67 ;  /* 0x000000432c487220 */ /* 0x040fe20000410000 */
[----:B------:R-:W-:Y:S02]  /*a310*/  HADD2.F32 R67, -RZ, R60.H0_H0 ;  /* 0x2000003cff437230 */ /* 0x000fe40000004100 */
[----:B------:R-:W-:Y:S01]  /*a320*/  FFMA.FTZ R69, R44, R58, -R69 ;  /* 0x0000003a2c457223 */ /* 0x000fe20000010845 */
[----:B------:R-:W-:Y:S01]  /*a330*/  FFMA.FTZ R68, R65, R66, R68 ;  /* 0x0000004241447223 */ /* 0x000fe20000010044 */
[----:B------:R-:W-:Y:S01]  /*a340*/  FFMA.FTZ R71, R63, R58, R72 ;  /* 0x0000003a3f477223 */ /* 0x000fe20000010048 */
        /* <DEDUP_REMOVED lines=16> */
[----:B------:R-:W-:Y:S01]  /*a450*/  FFMA.FTZ R50, R50, R63, R67 ;  /* 0x0000003f32327223 */ /* 0x000fe20000010043 */
[----:B------:R-:W-:-:S03]  /*a460*/  F2FP.F16.F32.PACK_AB R44, R69, R70 ;  /* 0x00000046452c723e */ /* 0x000fc600000000ff */
[----:B------:R-:W-:Y:S02]  /*a470*/  F2FP.F16.F32.PACK_AB R46, R46, R73 ;  /* 0x000000492e2e723e */ /* 0x000fe400000000ff */
[----:B------:R-:W-:-:S07]  /*a480*/  F2FP.F16.F32.PACK_AB R50, R50, R65 ;  /* 0x000000413232723e */ /* 0x000fce00000000ff */
.L_x_7391:
[----:B------:R-:W-:Y:S05]  /*a490*/  BSYNC B2 ;  /* 0x0000000000027941 */ /* 0x000fea0003800000 */
.L_x_7390:
        /* <DEDUP_REMOVED lines=12> */
.L_x_7389:
[----:B------:R-:W-:Y:S05]  /*a560*/  BSYNC B1 ;  /* 0x0000000000017941 */ /* 0x000fea0003800000 */
.L_x_7388:
[----:B0-----:R-:W-:Y:S02]  /*a570*/  VIADD R45, R22, 0xa0 ;  /* 0x000000a0162d7836 */ /* 0x001fe40000000000 */
[-C--:B--2---:R-:W-:Y:S02]  /*a580*/  IMAD R44, R149, R138.reuse, RZ ;  /* 0x0000008a952c7224 */ /* 0x084fe400078e02ff */
[C---:B------:R-:W-:Y:S01]  /*a590*/  IMAD.WIDE.U32 R136, R45.reuse, R138, R136 ;  /* 0x0000008a2d887225 */ /* 0x040fe200078e0088 */
[----:B------:R-:W-:-:S03]  /*a5a0*/  ISETP.GE.OR P4, PT, R45, R4, P0 ;  /* 0x000000042d00720c */ /* 0x000fc60000786670 */
[----:B------:R-:W-:-:S10]  /*a5b0*/  IMAD R57, R45, R139, R44 ;  /* 0x0000008b2d397224 */ /* 0x000fd400078e022c */
[----:B------:R-:W-:Y:S05]  /*a5c0*/  @P4 BRA `(.L_x_7358) ;  /* 0x0000001000684947 */ /* 0x000fea0003800000 */
[----:B------:R-:W2:Y:S01]  /*a5d0*/  LDL R45, [R1+0x4] ;  /* 0x00000400012d7983 */ /* 0x000ea20000100800 */
[----:B------:R-:W0:Y:S03]  /*a5e0*/  LDC.64 R52, c[0x0][0x2e8] ;  /* 0x0000ba00ff347b82 */ /* 0x000e260000000a00 */
[----:B------:R-:W3:Y:S01]  /*a5f0*/  LDL R46, [R1+0x48] ;  /* 0x00004800012e7983 */ /* 0x000ee20000100800 */
[----:B------:R-:W-:Y:S01]  /*a600*/  IMAD.IADD R57, R137, 0x1, R57 ;  /* 0x0000000189397824 */ /* 0x000fe200078e0239 */
[----:B------:R-:W-:Y:S01]  /*a610*/  IADD3 R44, P4, P5, R100, R136, R20 ;  /* 0x00000088642c7210 */ /* 0x000fe20007d9e014 */
[----:B------:R-:W-:Y:S01]  /*a620*/  VIADD R47, R22, 0xa0 ;  /* 0x000000a0162f7836 */ /* 0x000fe20000000000 */
[----:B------:R-:W-:Y:S04]  /*a630*/  BSSY B1, `(.L_x_7392) ;  /* 0x000006f000017945 */ /* 0x000fe80003800000 */
[----:B------:R-:W-:-:S04]  /*a640*/  SHF.L.U32 R47, R47, 0x6, RZ ;  /* 0x000000062f2f7819 */ /* 0x000fc800000006ff */
[----:B------:R-:W-:Y:S02]  /*a650*/  LOP3.LUT R47, R47, 0x1c0, RZ, 0xc0, !PT ;  /* 0x000001c02f2f7812 */ /* 0x000fe400078ec0ff */
[----:B--2---:R-:W-:Y:S02]  /*a660*/  LOP3.LUT P6, RZ, R45, 0x1, RZ, 0xc0, !PT ;  /* 0x000000012dff7812 */ /* 0x004fe400078cc0ff */
[----:B------:R-:W-:Y:S02]  /*a670*/  IADD3.X R45, R14, R57, R9, P4, P5 ;  /* 0x000000390e2d7210 */ /* 0x000fe400027ea409 */
[----:B0-----:R-:W-:Y:S02]  /*a680*/  LEA R54, P4, R44, R52, 0x1 ;  /* 0x000000342c367211 */ /* 0x001fe400078808ff */
[----:B------:R-:W-:Y:S02]  /*a690*/  SEL R151, R122, R151, !P6 ;  /* 0x000000977a977207 */ /* 0x000fe40007000000 */
[----:B------:R-:W-:-:S02]  /*a6a0*/  LEA.HI.X R55, R44, R53, R45, 0x1, P4 ;  /* 0x000000352c377211 */ /* 0x000fc400020f0c2d */
        /* <DEDUP_REMOVED lines=9> */
[----:B---3--:R-:W-:-:S04]  /*a740*/  IMAD R44, R44, 0x2c00, R46 ;  /* 0x00002c002c2c7824 */ /* 0x008fc800078e022e */
        /* <DEDUP_REMOVED lines=10> */
[----:B------:R-:W-:Y:S01]  /*a7f0*/  MOV R63, R51 ;  /* 0x00000033003f7202 */ /* 0x000fe20000000f00 */
[--C-:B------:R-:W-:Y:S01]  /*a800*/  HADD2.F32 R51, -RZ, R49.reuse.H0_H0 ;  /* 0x20000031ff337230 */ /* 0x100fe20000004100 */
[----:B------:R-:W-:Y:S01]  /*a810*/  SHF.R.U32.HI R66, RZ, 0x10, R85 ;  /* 0x00000010ff427819 */ /* 0x000fe20000011655 */
[----:B0-----:R-:W-:Y:S01]  /*a820*/  IMAD.MOV.U32 R48, RZ, RZ, R47 ;  /* 0x000000ffff307224 */ /* 0x001fe200078e002f */
        /* <DEDUP_REMOVED lines=37> */
[-C--:B------:R-:W-:Y:S01]  /*aa80*/  FFMA.FTZ R70, R47, R64.reuse, -R70 ;  /* 0x000000402f467223 */ /* 0x080fe20000010846 */
[----:B------:R-:W-:Y:S02]  /*aa90*/  HADD2.F32 R47, -RZ, R61.H0_H0 ;  /* 0x2000003dff2f7230 */ /* 0x000fe40000004100 */
[----:B------:R-:W-:Y:S01]  /*aaa0*/  FFMA.FTZ R69, R49, R64, R66 ;  /* 0x0000004031457223 */ /* 0x000fe20000010042 */
[----:B------:R-:W-:Y:S02]  /*aab0*/  HADD2.F32 R167, -RZ, R167.H0_H0 ;  /* 0x200000a7ffa77230 */ /* 0x000fe40000004100 */
[----:B------:R-:W-:Y:S01]  /*aac0*/  FMUL.FTZ R64, R48, R169 ;  /* 0x000000a930407220 */ /* 0x000fe20000410000 */
[----:B------:R-:W-:-:S02]  /*aad0*/  HADD2.F32 R49, -RZ, R73.H0_H0 ;  /* 0x20000049ff317230 */ /* 0x000fc40000004100 */
[----:B------:R-:W-:Y:S01]  /*aae0*/  FMUL.FTZ R169, R47, R169 ;  /* 0x000000a92fa97220 */ /* 0x000fe20000410000 */
[----:B------:R-:W-:Y:S02]  /*aaf0*/  HADD2.F32 R62, -RZ, R62.H1_H1 ;  /* 0x3000003eff3e7230 */ /* 0x000fe40000004100 */
[----:B------:R-:W-:Y:S01]  /*ab00*/  FFMA.FTZ R72, R63, R51, R72 ;  /* 0x000000333f487223 */ /* 0x000fe20000010048 */
        /* <DEDUP_REMOVED lines=11> */
[----:B------:R-:W-:Y:S01]  /*abc0*/  HADD2.F32 R50, -RZ, R50.H1_H1 ;  /* 0x30000032ff327230 */ /* 0x000fe20000004100 */
[----:B------:R-:W-:Y:S01]  /*abd0*/  F2FP.F16.F32.PACK_AB R67, R67, R44 ;  /* 0x0000002c4343723e */ /* 0x000fe200000000ff */
[----:B------:R-:W-:Y:S01]  /*abe0*/  HADD2.F32 R168, -RZ, R168.H0_H0 ;  /* 0x200000a8ffa87230 */ /* 0x000fe20000004100 */
[----:B------:R-:W-:Y:S01]  /*abf0*/  F2FP.F16.F32.PACK_AB R44, R61, R64 ;  /* 0x000000403d2c723e */ /* 0x000fe200000000ff */
[----:B------:R-:W-:-:S02]  /*ac00*/  HADD2.F32 R46, -RZ, R46.H1_H1 ;  /* 0x3000002eff2e7230 */ /* 0x000fc40000004100 */
[-C--:B------:R-:W-:Y:S01]  /*ac10*/  FMUL.FTZ R65, R50, R51.reuse ;  /* 0x0000003332417220 */ /* 0x080fe20000410000 */
[----:B------:R-:W-:Y:S02]  /*ac20*/  HADD2.F32 R166, -RZ, R166.H0_H0 ;  /* 0x200000a6ffa67230 */ /* 0x000fe40000004100 */
[CC--:B------:R-:W-:Y:S01]  /*ac30*/  FMUL.FTZ R63, R47.reuse, R168.reuse ;  /* 0x000000a82f3f7220 */ /* 0x0c0fe20000410000 */
[----:B------:R-:W-:Y:S02]  /*ac40*/  HADD2.F32 R49, -RZ, R56.H0_H0 ;  /* 0x20000038ff317230 */ /* 0x000fe40000004100 */
[----:B------:R-:W-:Y:S01]  /*ac50*/  FMUL.FTZ R56, R48, R168 ;  /* 0x000000a830387220 */ /* 0x000fe20000410000 */
[----:B------:R-:W-:Y:S01]  /*ac60*/  FMUL.FTZ R51, R46, R51 ;  /* 0x000000332e337220 */ /* 0x000fe20000410000 */
[-C--:B------:R-:W-:Y:S01]  /*ac70*/  FFMA.FTZ R63, R48, R166.reuse, R63 ;  /* 0x000000a6303f7223 */ /* 0x080fe2000001003f */
[----:B------:R-:W-:Y:S01]  /*ac80*/  F2FP.F16.F32.PACK_AB R48, R60, R169 ;  /* 0x000000a93c30723e */ /* 0x000fe200000000ff */
[----:B------:R-:W-:Y:S01]  /*ac90*/  FFMA.FTZ R56, R47, R166, -R56 ;  /* 0x000000a62f387223 */ /* 0x000fe20000010838 */
[-C--:B------:R-:W-:Y:S01]  /*aca0*/  FFMA.FTZ R65, R46, R49.reuse, -R65 ;  /* 0x000000312e417223 */ /* 0x080fe20000010841 */
[----:B------:R-:W-:Y:S01]  /*acb0*/  FFMA.FTZ R50, R50, R49, R51 ;  /* 0x0000003132327223 */ /* 0x000fe20000010033 */
[----:B------:R-:W-:Y:S01]  /*acc0*/  F2FP.F16.F32.PACK_AB R49, R68, R45 ;  /* 0x0000002d4431723e */ /* 0x000fe200000000ff */
[----:B------:R-:W-:Y:S01]  /*acd0*/  IMAD.MOV.U32 R45, RZ, RZ, R67 ;  /* 0x000000ffff2d7224 */ /* 0x000fe200078e0043 */
[----:B------:R-:W-:-:S02]  /*ace0*/  F2FP.F16.F32.PACK_AB R47, R71, R70 ;  /* 0x00000046472f723e */ /* 0x000fc400000000ff */
[----:B------:R-:W-:Y:S02]  /*acf0*/  F2FP.F16.F32.PACK_AB R51, R72, R69 ;  /* 0x000000454833723e */ /* 0x000fe400000000ff */
[----:B------:R-:W-:Y:S02]  /*ad00*/  F2FP.F16.F32.PACK_AB R46, R65, R56 ;  /* 0x00000038412e723e */ /* 0x000fe400000000ff */
[----:B------:R-:W-:-:S07]  /*ad10*/  F2FP.F16.F32.PACK_AB R50, R50, R63 ;  /* 0x0000003f3232723e */ /* 0x000fce00000000ff */
.L_x_7393:
[----:B------:R-:W-:Y:S05]  /*ad20*/  BSYNC B1 ;  /* 0x0000000000017941 */ /* 0x000fea0003800000 */
.L_x_7392:
[----:B------:R-:W-:Y:S01]  /*ad30*/  ISETP.GE.AND P3, PT, R59, R150, PT ;  /* 0x000000963b00720c */ /* 0x000fe20003f66270 */
[----:B------:R-:W-:Y:S02]  /*ad40*/  ULDC.64 UR4, c[0x0][0x208] ;  /* 0x0000820000047ab9 */ /* 0x000fe40000000a00 */
[----:B0-----:R3:W-:Y:S10]  /*ad50*/  STG.E.128 desc[UR4][R54.64], R44 ;  /* 0x0000002c36007986 */ /* 0x0017f4000c101d04 */
[----:B------:R-:W-:Y:S05]  /*ad60*/  @P3 BRA `(.L_x_7358) ;  /* 0x0000000800803947 */ /* 0x000fea0003800000 */
[--C-:B---3--:R-:W-:Y:S01]  /*ad70*/  SHF.R.S32.HI R44, RZ, 0x1f, R59.reuse ;  /* 0x0000001fff2c7819 */ /* 0x108fe2000001143b */
[----:B------:R-:W-:Y:S01]  /*ad80*/  ULDC.64 UR4, c[0x0][0x208] ;  /* 0x0000820000047ab9 */ /* 0x000fe20000000a00 */
[----:B------:R-:W-:-:S04]  /*ad90*/  IADD3 R59, P3, P4, R100, R136, R59 ;  /* 0x00000088643b7210 */ /* 0x000fc80007c7e03b */
[----:B------:R-:W-:Y:S02]  /*ada0*/  IADD3.X R44, R14, R57, R44, P3, P4 ;  /* 0x000000390e2c7210 */ /* 0x000fe40001fe842c */
[----:B------:R-:W-:-:S04]  /*adb0*/  LEA R52, P3, R59, R52, 0x1 ;  /* 0x000000343b347211 */ /* 0x000fc800078608ff */
[----:B------:R-:W-:-:S05]  /*adc0*/  LEA.HI.X R53, R59, R53, R44, 0x1, P3 ;  /* 0x000000353b357211 */ /* 0x000fca00018f0c2c */
[----:B--2---:R4:W-:Y:S01]  /*add0*/  STG.E.128 desc[UR4][R52.64], R48 ;  /* 0x0000003034007986 */ /* 0x0049e2000c101d04 */
[----:B------:R-:W-:Y:S05]  /*ade0*/  BRA `(.L_x_7358) ;  /* 0x0000000800607947 */ /* 0x000fea0003800000 */
.L_x_7301:
[----:B------:R-:W-:-:S04]  /*adf0*/  ULOP3.LUT UR4, UR60, 0x1, URZ, 0xfc, !UPT ;  /* 0x000000013c047892 */ /* 0x000fc8000f8efc3f */
[----:B------:R-:W-:-:S06]  /*ae00*/  UISETP.NE.AND UP0, UPT, UR4, 0x3, UPT ;  /* 0x000000030400788c */ /* 0x000fcc000bf05270 */
[----:B------:R-:W-:-:S13]  /*ae10*/  PLOP3.LUT P2, PT, PT, PT, UP0, 0x80, 0x0 ;  /* 0x000000000000781c */ /* 0x000fda0003f4f008 */
[----:B------:R-:W-:Y:S05]  /*ae20*/  @!P2 BRA `(.L_x_7394) ;  /* 0x000000000004a947 */ /* 0x000fea0003800000 */
[----:B------:R-:W-:Y:S01]  /*ae30*/  BPT.TRAP 0x1 ;  /* 0x000000040000795c */ /* 0x000fe20000300000 */
.L_x_7394:
[----:B------:R-:W-:Y:S01]  /*ae40*/  IMAD R3, R23, 0x8, R2 ;  /* 0x0000000817037824 */ /* 0x000fe200078e0202 */
[----:B------:R-:W-:Y:S01]  /*ae50*/  SHF.L.U32 R0, R223, 0x1f, RZ ;  /* 0x0000001fdf007819 */ /* 0x000fe200000006ff */
[----:B------:R-:W-:Y:S01]  /*ae60*/  IMAD R4, R24, -0xb0, R25 ;  /* 0xffffff5018047824 */ /* 0x000fe200078e0219 */
[----:B------:R-:W-:Y:S01]  /*ae70*/  BSSY B1, `(.L_x_7395) ;  /* 0x0000006000017945 */ /* 0x000fe20003800000 */
[----:B------:R-:W-:Y:S01]  /*ae80*/  SHF.R.S32.HI R45, RZ, 0x1f, R24 ;  /* 0x0000001fff2d7819 */ /* 0x000fe20000011418 */
[----:B------:R-:W1:Y:S01]  /*ae90*/  SYNCS.PHASECHK.TRANS64.TRYWAIT P3, [R3+URZ+0x34890], R0 ;  /* 0x03489000030075a7 */ /* 0x000e62000806017f */
[----:B------:R-:W-:Y:S01]  /*aea0*/  IMAD R44, R43, R24, RZ ;  /* 0x000000182b2c7224 */ /* 0x000fe200078e02ff */
[----:B------:R-:W-:Y:S01]  /*aeb0*/  VIMNMX R4, R4, 0xb0, PT ;  /* 0x000000b004047848 */ /* 0x000fe20003fe0100 */
[----:B-1----:R-:W-:Y:S06]  /*aec0*/  @!P3 BRA `(.L_x_7396) ;  /* 0x000001c4007cb947 */ /* 0x002fec0003800000 */
.L_x_7671:
[----:B------:R-:W-:Y:S05]  /*aed0*/  BSYNC B1 ;  /* 0x0000000000017941 */ /* 0x000fea0003800000 */
.L_x_7395:
[----:B------:R-:W-:Y:S01]  /*aee0*/  ISETP.GE.AND P3, PT, R22, R4, PT ;  /* 0x000000041600720c */ /* 0x000fe20003f66270 */
[----:B------:R-:W-:Y:S01]  /*aef0*/  IMAD R45, R45, R156, R44 ;  /* 0x0000009c2d2d7224 */ /* 0x000fe200078e022c */
[----:B------:R-:W-:Y:S01]  /*af00*/  BSSY B1, `(.L_x_7397) ;  /* 0x0000013000017945 */ /* 0x000fe20003800000 */
[----:B------:R-:W-:-:S04]  /*af10*/  IMAD.WIDE.U32 R52, R156, R24, RZ ;  /* 0x000000189c347225 */ /* 0x000fc800078e00ff */
[----:B------:R-:W-:-:S06]  /*af20*/  IMAD.IADD R62, R45, 0x1, R53 ;  /* 0x000000012d3e7824 */ /* 0x000fcc00078e0235 */
[----:B------:R-:W-:Y:S05]  /*af30*/  @P3 BRA `(.L_x_7398) ;  /* 0x00000000003c3947 */ /* 0x000fea0003800000 */
[----:B------:R-:W2:Y:S01]  /*af40*/  @!P0 LDC.64 R54, c[0x0][0x2e8] ;  /* 0x0000ba00ff368b82 */ /* 0x000ea20000000a00 */
[----:B------:R-:W3:Y:S01]  /*af50*/  @!P0 LDS.128 R44, [R5+0x1e400] ;  /* 0x01e40000052c8984 */ /* 0x000ee20000000c00 */
[----:B------:R-:W-:Y:S01]  /*af60*/  @!P0 IADD3 R58, P3, R15, R52, RZ ;  /* 0x000000340f3a8210 */ /* 0x000fe20007f7e0ff */
[----:B------:R-:W-:Y:S02]  /*af70*/  ULDC.64 UR4, c[0x0][0x208] ;  /* 0x0000820000047ab9 */ /* 0x000fe40000000a00 */
[----:B0-----:R-:W0:Y:S01]  /*af80*/  @!P1 LDS.128 R48, [R5+0x23c00] ;  /* 0x023c000005309984 */ /* 0x001e220000000c00 */
[----:B------:R-:W-:Y:S02]  /*af90*/  @!P0 IADD3.X R59, R62, R11, RZ, P3, !PT ;  /* 0x0000000b3e3b8210 */ /* 0x000fe40001ffe4ff */
[----:B------:R-:W4:Y:S01]  /*afa0*/  @!P1 LDC.64 R56, c[0x0][0x2e8] ;  /* 0x0000ba00ff389b82 */ /* 0x000f220000000a00 */
[----:B--2---:R-:W-:-:S04]  /*afb0*/  @!P0 LEA R54, P3, R58, R54, 0x1 ;  /* 0x000000363a368211 */ /* 0x004fc800078608ff */
[----:B------:R-:W-:Y:S02]  /*afc0*/  @!P0 LEA.HI.X R55, R58, R55, R59, 0x1, P3 ;  /* 0x000000373a378211 */ /* 0x000fe400018f0c3b */
[----:B------:R-:W-:-:S05]  /*afd0*/  @!P1 IADD3 R58, P3, R12, R52, RZ ;  /* 0x000000340c3a9210 */ /* 0x000fca0007f7e0ff */
[----:B------:R-:W-:Y:S01]  /*afe0*/  @!P1 IMAD.X R59, R62, 0x1, R7, P3 ;  /* 0x000000013e3b9824 */ /* 0x000fe200018e0607 */
[----:B----4-:R-:W-:-:S04]  /*aff0*/  @!P1 LEA R56, P3, R58, R56, 0x1 ;  /* 0x000000383a389211 */ /* 0x010fc800078608ff */
[----:B------:R-:W-:Y:S01]  /*b000*/  @!P1 LEA.HI.X R57, R58, R57, R59, 0x1, P3 ;  /* 0x000000393a399211 */ /* 0x000fe200018f0c3b */
[----:B---3--:R2:W-:Y:S04]  /*b010*/  @!P0 STG.E.128 desc[UR4][R54.64], R44 ;  /* 0x0000002c36008986 */ /* 0x0085e8000c101d04 */
[----:B0-----:R2:W-:Y:S04]  /*b020*/  @!P1 STG.E.128 desc[UR4][R56.64], R48 ;  /* 0x0000003038009986 */ /* 0x0015e8000c101d04 */
.L_x_7398:
[----:B------:R-:W-:Y:S05]  /*b030*/  BSYNC B1 ;  /* 0x0000000000017941 */ /* 0x000fea0003800000 */
.L_x_7397:
[----:B--2---:R-:W-:Y:S01]  /*b040*/  VIADD R44, R22, 0x20 ;  /* 0x00000020162c7836 */ /* 0x004fe20000000000 */
[----:B------:R-:W-:Y:S04]  /*b050*/  BSSY B1, `(.L_x_7399) ;  /* 0x0000014000017945 */ /* 0x000fe80003800000 */
[----:B------:R-:W-:-:S13]  /*b060*/  ISETP.GE.AND P3, PT, R44, R4, PT ;  /* 0x000000042c00720c */ /* 0x000fda0003f66270 */
[----:B------:R-:W-:Y:S05]  /*b070*/  @P3 BRA `(.L_x_7400) ;  /* 0x0000000000443947 */ /* 0x000fea0003800000 */
[----:B------:R-:W2:Y:S01]  /*b080*/  @!P0 LDC.64 R54, c[0x0][0x2e8] ;  /* 0x0000ba00ff368b82 */ /* 0x000ea20000000a00 */
[----:B------:R-:W3:Y:S01]  /*b090*/  @!P0 LDS.128 R44, [R5+0x1f400] ;  /* 0x01f40000052c8984 */ /* 0x000ee20000000c00 */
[----:B------:R-:W-:Y:S01]  /*b0a0*/  IADD3 R60, P3, R116, R52, RZ ;  /* 0x00000034743c7210 */ /* 0x000fe20007f7e0ff */
[----:B------:R-:W-:Y:S02]  /*b0b0*/  ULDC.64 UR4, c[0x0][0x208] ;  /* 0x0000820000047ab9 */ /* 0x000fe40000000a00 */
[----:B0-----:R-:W0:Y:S02]  /*b0c0*/  @!P1 LDS.128 R48, [R5+0x24c00] ;  /* 0x024c000005309984 */ /* 0x001e240000000c00 */
[----:B------:R-:W-:Y:S01]  /*b0d0*/  IMAD.X R64, R62, 0x1, R117, P3 ;  /* 0x000000013e407824 */ /* 0x000fe200018e0675 */
[----:B------:R-:W4:Y:S01]  /*b0e0*/  @!P1 LDC.64 R56, c[0x0][0x2e8] ;  /* 0x0000ba00ff389b82 */ /* 0x000f220000000a00 */
[----:B------:R-:W-:-:S04]  /*b0f0*/  @!P0 IADD3 R58, P3, R60, R15, RZ ;  /* 0x0000000f3c3a8210 */ /* 0x000fc80007f7e0ff */
[----:B------:R-:W-:Y:S02]  /*b100*/  @!P0 IADD3.X R59, R64, R11, RZ, P3, !PT ;  /* 0x0000000b403b8210 */ /* 0x000fe40001ffe4ff */
        /* <DEDUP_REMOVED lines=8> */
.L_x_7400:
[----:B------:R-:W-:Y:S05]  /*b190*/  BSYNC B1 ;  /* 0x0000000000017941 */ /* 0x000fea0003800000 */
.L_x_7399:
[----:B--2---:R-:W-:Y:S01]  /*b1a0*/  VIADD R44, R22, 0x40 ;  /* 0x00000040162c7836 */ /* 0x004fe20000000000 */
[----:B------:R-:W-:Y:S04]  /*b1b0*/  BSSY B1, `(.L_x_7401) ;  /* 0x0000014000017945 */ /* 0x000fe80003800000 */
[----:B------:R-:W-:-:S13]  /*b1c0*/  ISETP.GE.AND P3, PT, R44, R4, PT ;  /* 0x000000042c00720c */ /* 0x000fda0003f66270 */
[----:B------:R-:W-:Y:S05]  /*b1d0*/  @P3 BRA `(.L_x_7402) ;  /* 0x0000000000443947 */ /* 0x000fea0003800000 */
[----:B------:R-:W2:Y:S01]  /*b1e0*/  @!P0 LDC.64 R54, c[0x0][0x2e8] ;  /* 0x0000ba00ff368b82 */ /* 0x000ea20000000a00 */
[----:B------:R-:W3:Y:S01]  /*b1f0*/  @!P0 LDS.128 R44, [R5+0x20400] ;  /* 0x02040000052c8984 */ /* 0x000ee20000000c00 */
[----:B------:R-:W-:Y:S01]  /*b200*/  LEA R60, P3, R42, R52, 0x6 ;  /* 0x000000342a3c7211 */ /* 0x000fe200078630ff */
        /* <DEDUP_REMOVED lines=14> */
.L_x_7402:
[----:B------:R-:W-:Y:S05]  /*b2f0*/  BSYNC B1 ;  /* 0x0000000000017941 */ /* 0x000fea0003800000 */
.L_x_7401:
[----:B--2---:R-:W-:Y:S01]  /*b300*/  VIADD R44, R22, 0x60 ;  /* 0x00000060162c7836 */ /* 0x004fe20000000000 */
[----:B------:R-:W-:Y:S04]  /*b310*/  BSSY B1, `(.L_x_7403) ;  /* 0x0000018000017945 */ /* 0x000fe80003800000 */
[----:B------:R-:W-:-:S13]  /*b320*/  ISETP.GE.AND P3, PT, R44, R4, PT ;  /* 0x000000042c00720c */ /* 0x000fda0003f66270 */
[----:B------:R-:W-:Y:S05]  /*b330*/  @P3 BRA `(.L_x_7404) ;  /* 0x0000000000543947 */ /* 0x000fea0003800000 */
[----:B------:R-:W2:Y:S01]  /*b340*/  LDC.64 R58, c[0x0][0x300] ;  /* 0x0000c000ff3a7b82 */ /* 0x000ea20000000a00 */
[----:B------:R-:W3:Y:S01]  /*b350*/  @!P0 LDS.128 R44, [R5+0x21400] ;  /* 0x02140000052c8984 */ /* 0x000ee20000000c00 */
[----:B------:R-:W-:Y:S01]  /*b360*/  MOV R61, R62 ;  /* 0x0000003e003d7202 */ /* 0x000fe20000000f00 */
[----:B------:R-:W-:Y:S01]  /*b370*/  IMAD.MOV.U32 R60, RZ, RZ, R52 ;  /* 0x000000ffff3c7224 */ /* 0x000fe200078e0034 */
[----:B------:R-:W-:Y:S01]  /*b380*/  ULDC.64 UR4, c[0x0][0x208] ;  /* 0x0000820000047ab9 */ /* 0x000fe20000000a00 */
[----:B0-----:R-:W0:Y:S03]  /*b390*/  @!P1 LDS.128 R48, [R5+0x26c00] ;  /* 0x026c000005309984 */ /* 0x001e260000000c00 */
[----:B------:R-:W4:Y:S08]  /*b3a0*/  @!P0 LDC.64 R54, c[0x0][0x2e8] ;  /* 0x0000ba00ff368b82 */ /* 0x000f300000000a00 */
[----:B------:R-:W5:Y:S01]  /*b3b0*/  @!P1 LDC.64 R56, c[0x0][0x2e8] ;  /* 0x0000ba00ff389b82 */ /* 0x000f620000000a00 */
[----:B--2---:R-:W-:-:S04]  /*b3c0*/  IMAD.WIDE.U32 R60, R58, 0x60, R60 ;  /* 0x000000603a3c7825 */ /* 0x004fc800078e003c */
[----:B------:R-:W-:Y:S01]  /*b3d0*/  IMAD R59, R59, 0x60, RZ ;  /* 0x000000603b3b7824 */ /* 0x000fe200078e02ff */
[----:B------:R-:W-:-:S03]  /*b3e0*/  @!P0 IADD3 R58, P3, R15, R60, RZ ;  /* 0x0000003c0f3a8210 */ /* 0x000fc60007f7e0ff */
[----:B------:R-:W-:-:S04]  /*b3f0*/  IMAD.IADD R64, R61, 0x1, R59 ;  /* 0x000000013d407824 */ /* 0x000fc800078e023b */
[----:B------:R-:W-:Y:S01]  /*b400*/  @!P0 IMAD.X R59, R64, 0x1, R11, P3 ;  /* 0x00000001403b8824 */ /* 0x000fe200018e060b */
[----:B----4-:R-:W-:-:S04]  /*b410*/  @!P0 LEA R54, P3, R58, R54, 0x1 ;  /* 0x000000363a368211 */ /* 0x010fc800078608ff */
[----:B------:R-:W-:Y:S02]  /*b420*/  @!P0 LEA.HI.X R55, R58, R55, R59, 0x1, P3 ;  /* 0x000000373a378211 */ /* 0x000fe400018f0c3b */
[----:B------:R-:W-:-:S03]  /*b430*/  @!P1 IADD3 R60, P3, R12, R60, RZ ;  /* 0x0000003c0c3c9210 */ /* 0x000fc60007f7e0ff */
[----:B---3--:R2:W-:Y:S02]  /*b440*/  @!P0 STG.E.128 desc[UR4][R54.64], R44 ;  /* 0x0000002c36008986 */ /* 0x0085e4000c101d04 */
[----:B------:R-:W-:Y:S01]  /*b450*/  @!P1 IMAD.X R58, R64, 0x1, R7, P3 ;  /* 0x00000001403a9824 */ /* 0x000fe200018e0607 */
[----:B-----5:R-:W-:-:S04]  /*b460*/  @!P1 LEA R56, P3, R60, R56, 0x1 ;  /* 0x000000383c389211 */ /* 0x020fc800078608ff */
[----:B------:R-:W-:-:S05]  /*b470*/  @!P1 LEA.HI.X R57, R60, R57, R58, 0x1, P3 ;  /* 0x000000393c399211 */ /* 0x000fca00018f0c3a */
[----:B0-----:R2:W-:Y:S04]  /*b480*/  @!P1 STG.E.128 desc[UR4][R56.64], R48 ;  /* 0x0000003038009986 */ /* 0x0015e8000c101d04 */
.L_x_7404:
[----:B------:R-:W-:Y:S05]  /*b490*/  BSYNC B1 ;  /* 0x0000000000017941 */ /* 0x000fea0003800000 */
.L_x_7403:
[----:B--2---:R-:W-:Y:S01]  /*b4a0*/  IADD3 R44, R22, 0x80, RZ ;  /* 0x00000080162c7810 */ /* 0x004fe20007ffe0ff */
[----:B------:R-:W-:Y:S03]  /*b4b0*/  BSSY B1, `(.L_x_7405) ;  /* 0x0000014000017945 */ /* 0x000fe60003800000 */
        /* <DEDUP_REMOVED lines=9> */
[----:B------:R-:W-:-:S05]  /*b550*/  @!P0 IADD3 R58, P3, R60, R15, RZ ;  /* 0x0000000f3c3a8210 */ /* 0x000fca0007f7e0ff */
[----:B------:R-:W-:Y:S01]  /*b560*/  @!P0 IMAD.X R59, R64, 0x1, R11, P3 ;  /* 0x00000001403b8824 */ /* 0x000fe200018e060b */
        /* <DEDUP_REMOVED lines=8> */
.L_x_7406:
[----:B------:R-:W-:Y:S05]  /*b5f0*/  BSYNC B1 ;  /* 0x0000000000017941 */ /* 0x000fea0003800000 */
.L_x_7405:
[----:B--2---:R-:W-:-:S04]  /*b600*/  IADD3 R44, R22, 0xa0, RZ ;  /* 0x000000a0162c7810 */ /* 0x004fc80007ffe0ff */
[----:B------:R-:W-:-:S13]  /*b610*/  ISETP.GE.AND P3, PT, R44, R4, PT ;  /* 0x000000042c00720c */ /* 0x000fda0003f66270 */
[----:B------:R-:W-:Y:S05]  /*b620*/  @P3 BRA `(.L_x_7358) ;  /* 0x0000000000503947 */ /* 0x000fea0003800000 */
[----:B------:R-:W2:Y:S01]  /*b630*/  LDC.64 R58, c[0x0][0x300] ;  /* 0x0000c000ff3a7b82 */ /* 0x000ea20000000a00 */
[----:B------:R-:W3:Y:S01]  /*b640*/  @!P0 LDS.128 R44, [R5+0x23400] ;  /* 0x02340000052c8984 */ /* 0x000ee20000000c00 */
[----:B------:R-:W-:Y:S01]  /*b650*/  IMAD.MOV.U32 R53, RZ, RZ, R62 ;  /* 0x000000ffff357224 */ /* 0x000fe200078e003e */
[----:B------:R-:W-:Y:S02]  /*b660*/  ULDC.64 UR4, c[0x0][0x208] ;  /* 0x0000820000047ab9 */ /* 0x000fe40000000a00 */
[----:B0-----:R-:W0:Y:S03]  /*b670*/  @!P1 LDS.128 R48, [R5+0x28c00] ;  /* 0x028c000005309984 */ /* 0x001e260000000c00 */
[----:B------:R-:W4:Y:S08]  /*b680*/  @!P0 LDC.64 R54, c[0x0][0x2e8] ;  /* 0x0000ba00ff368b82 */ /* 0x000f300000000a00 */
[----:B------:R-:W5:Y:S01]  /*b690*/  @!P1 LDC.64 R56, c[0x0][0x2e8] ;  /* 0x0000ba00ff389b82 */ /* 0x000f620000000a00 */
[----:B--2---:R-:W-:-:S04]  /*b6a0*/  IMAD.WIDE.U32 R52, R58, 0xa0, R52 ;  /* 0x000000a03a347825 */ /* 0x004fc800078e0034 */
[----:B------:R-:W-:-:S04]  /*b6b0*/  IMAD R59, R59, 0xa0, RZ ;  /* 0x000000a03b3b7824 */ /* 0x000fc800078e02ff */
[----:B------:R-:W-:Y:S01]  /*b6c0*/  IMAD.IADD R60, R53, 0x1, R59 ;  /* 0x00000001353c7824 */ /* 0x000fe200078e023b */
[----:B------:R-:W-:-:S05]  /*b6d0*/  @!P0 IADD3 R53, P3, R15, R52, RZ ;  /* 0x000000340f358210 */ /* 0x000fca0007f7e0ff */
[----:B------:R-:W-:Y:S01]  /*b6e0*/  @!P0 IMAD.X R58, R60, 0x1, R11, P3 ;  /* 0x000000013c3a8824 */ /* 0x000fe200018e060b */
[----:B----4-:R-:W-:-:S04]  /*b6f0*/  @!P0 LEA R54, P3, R53, R54, 0x1 ;  /* 0x0000003635368211 */ /* 0x010fc800078608ff */
[----:B------:R-:W-:Y:S02]  /*b700*/  @!P0 LEA.HI.X R55, R53, R55, R58, 0x1, P3 ;  /* 0x0000003735378211 */ /* 0x000fe400018f0c3a */
[----:B------:R-:W-:-:S03]  /*b710*/  @!P1 IADD3 R52, P3, R12, R52, RZ ;  /* 0x000000340c349210 */ /* 0x000fc60007f7e0ff */
[----:B---3--:R2:W-:Y:S01]  /*b720*/  @!P0 STG.E.128 desc[UR4][R54.64], R44 ;  /* 0x0000002c36008986 */ /* 0x0085e2000c101d04 */
[----:B------:R-:W-:Y:S02]  /*b730*/  @!P1 IADD3.X R53, R60, R7, RZ, P3, !PT ;  /* 0x000000073c359210 */ /* 0x000fe40001ffe4ff */
[----:B-----5:R-:W-:-:S04]  /*b740*/  @!P1 LEA R56, P3, R52, R56, 0x1 ;  /* 0x0000003834389211 */ /* 0x020fc800078608ff */
[----:B------:R-:W-:-:S05]  /*b750*/  @!P1 LEA.HI.X R57, R52, R57, R53, 0x1, P3 ;  /* 0x0000003934399211 */ /* 0x000fca00018f0c35 */
[----:B0-----:R2:W-:Y:S04]  /*b760*/  @!P1 STG.E.128 desc[UR4][R56.64], R48 ;  /* 0x0000003038009986 */ /* 0x0015e8000c101d04 */
.L_x_7358:
[----:B------:R-:W-:Y:S05]  /*b770*/  BSYNC B0 ;  /* 0x0000000000007941 */ /* 0x000fea0003800000 */
.L_x_7300:
        /* <DEDUP_REMOVED lines=17> */
.L_x_7408:
[----:B------:R-:W-:Y:S05]  /*b890*/  BSYNC B0 ;  /* 0x0000000000007941 */ /* 0x000fea0003800000 */
.L_x_7407:
[----:B------:R-:W2:Y:S01]  /*b8a0*/  SYNCS.PHASECHK.TRANS64.TRYWAIT P2, [R3+URZ+0x348b0], R0 ;  /* 0x0348b000030075a7 */ /* 0x000ea2000804017f */
[----:B------:R-:W-:Y:S01]  /*b8b0*/  ULDC UR61, c[0x0][0x2f4] ;  /* 0x0000bd00003d7ab9 */ /* 0x000fe20000000800 */
[----:B------:R-:W-:Y:S01]  /*b8c0*/  ULDC.64 UR38, c[0x0][0x328] ;  /* 0x0000ca0000267ab9 */ /* 0x000fe20000000a00 */
[----:B------:R-:W-:Y:S01]  /*b8d0*/  ULDC.64 UR36, c[0x0][0x318] ;  /* 0x0000c60000247ab9 */ /* 0x000fe20000000a00 */
[----:B------:R-:W-:Y:S04]  /*b8e0*/  BSSY B0, `(.L_x_7409) ;  /* 0x0000002000007945 */ /* 0x000fe80003800000 */
[----:B--2---:R-:W-:Y:S05]  /*b8f0*/  @!P2 BRA `(.L_x_7410) ;  /* 0x000001bc0004a947 */ /* 0x004fea0003800000 */
.L_x_7672:
[----:B------:R-:W-:Y:S05]  /*b900*/  BSYNC B0 ;  /* 0x0000000000007941 */ /* 0x000fea0003800000 */
.L_x_7409:
[----:B------:R-:W-:Y:S01]  /*b910*/  ISETP.GE.AND P2, PT, R22, R4, PT ;  /* 0x000000041600720c */ /* 0x000fe20003f46270 */
[----:B------:R-:W-:Y:S01]  /*b920*/  BSSY B0, `(.L_x_7411) ;  /* 0x0000012000007945 */ /* 0x000fe20003800000 */
[----:B------:R-:W-:-:S11]  /*b930*/  IMAD.WIDE R48, R24, 0xb0, R118 ;  /* 0x000000b018307825 */ /* 0x000fd600078e0276 */
[----:B------:R-:W-:Y:S05]  /*b940*/  @P2 BRA `(.L_x_7412) ;  /* 0x00000000003c2947 */ /* 0x000fea0003800000 */
[----:B------:R-:W-:Y:S01]  /*b950*/  IMAD R47, R49, UR38, RZ ;  /* 0x00000026312f7c24 */ /* 0x000fe2000f8e02ff */
[----:B------:R-:W-:Y:S01]  /*b960*/  ULDC.64 UR4, c[0x0][0x208] ;  /* 0x0000820000047ab9 */ /* 0x000fe20000000a00 */
[----:B-1----:R-:W-:Y:S02]  /*b970*/  IMAD.MOV.U32 R44, RZ, RZ, R102 ;  /* 0x000000ffff2c7224 */ /* 0x002fe400078e0066 */
[----:B------:R-:W-:Y:S02]  /*b980*/  IMAD.MOV.U32 R45, RZ, RZ, R6 ;  /* 0x000000ffff2d7224 */ /* 0x000fe400078e0006 */
[C---:B------:R-:W-:Y:S02]  /*b990*/  IMAD R47, R48.reuse, UR39, R47 ;  /* 0x00000027302f7c24 */ /* 0x040fe4000f8e022f */
[----:B------:R-:W-:-:S05]  /*b9a0*/  IMAD.WIDE.U32 R44, R48, UR38, R44 ;  /* 0x00000026302c7c25 */ /* 0x000fca000f8e002c */
[----:B------:R-:W-:Y:S02]  /*b9b0*/  IADD3 R45, R45, R47, RZ ;  /* 0x0000002f2d2d7210 */ /* 0x000fe40007ffe0ff */
[----:B------:R-:W-:-:S04]  /*b9c0*/  LEA R50, P2, R44, UR36, 0x1 ;  /* 0x000000242c327c11 */ /* 0x000fc8000f8408ff */
[----:B0-----:R-:W-:Y:S02]  /*b9d0*/  LEA.HI.X R51, R44, UR37, R45, 0x1, P2 ;  /* 0x000000252c337c11 */ /* 0x001fe400090f0c2d */
[----:B------:R-:W-:-:S13]  /*b9e0*/  ISETP.GE.AND P2, PT, R16, UR61, PT ;  /* 0x0000003d10007c0c */ /* 0x000fda000bf46270 */
[----:B------:R-:W0:Y:S04]  /*b9f0*/  @!P2 LDS.128 R44, [R5+0x400] ;  /* 0x00040000052ca984 */ /* 0x000e280000000c00 */
[----:B0-----:R-:W-:Y:S01]  /*ba00*/  @!P2 STG.E.128 desc[UR4][R50.64], R44 ;  /* 0x0000002c3200a986 */ /* 0x001fe2000c101d04 */
[----:B------:R-:W-:-:S13]  /*ba10*/  ISETP.GE.AND P2, PT, R221, UR61, PT ;  /* 0x0000003ddd007c0c */ /* 0x000fda000bf46270 */
[----:B------:R-:W0:Y:S04]  /*ba20*/  @!P2 LDS.128 R44, [R5+0x5c00] ;  /* 0x005c0000052ca984 */ /* 0x000e280000000c00 */
[----:B0-----:R3:W-:Y:S02]  /*ba30*/  @!P2 STG.E.128 desc[UR4][R50.64+0x80], R44 ;  /* 0x0000802c3200a986 */ /* 0x0017e4000c101d04 */
.L_x_7412:
[----:B------:R-:W-:Y:S05]  /*ba40*/  BSYNC B0 ;  /* 0x0000000000007941 */ /* 0x000fea0003800000 */
.L_x_7411:
[----:B0-2---:R-:W-:Y:S01]  /*ba50*/  VIADD R0, R22, 0x20 ;  /* 0x0000002016007836 */ /* 0x005fe20000000000 */
[----:B------:R-:W-:Y:S04]  /*ba60*/  BSSY B0, `(.L_x_7413) ;  /* 0x0000014000007945 */ /* 0x000fe80003800000 */
[----:B------:R-:W-:-:S13]  /*ba70*/  ISETP.GE.AND P2, PT, R0, R4, PT ;  /* 0x000000040000720c */ /* 0x000fda0003f46270 */
[----:B------:R-:W-:Y:S05]  /*ba80*/  @P2 BRA `(.L_x_7414) ;  /* 0x0000000000442947 */ /* 0x000fea0003800000 */
[----:B---3--:R-:W-:Y:S01]  /*ba90*/  IADD3 R47, P2, R48, 0x20, RZ ;  /* 0x00000020302f7810 */ /* 0x008fe20007f5e0ff */
[----:B-1----:R-:W-:Y:S01]  /*baa0*/  IMAD.MOV.U32 R44, RZ, RZ, R102 ;  /* 0x000000ffff2c7224 */ /* 0x002fe200078e0066 */
[----:B------:R-:W-:Y:S01]  /*bab0*/  MOV R45, R6 ;  /* 0x00000006002d7202 */ /* 0x000fe20000000f00 */
[----:B------:R-:W-:Y:S02]  /*bac0*/  ULDC.64 UR4, c[0x0][0x208] ;  /* 0x0000820000047ab9 */ /* 0x000fe40000000a00 */
[----:B------:R-:W-:Y:S02]  /*bad0*/  IMAD.X R0, RZ, RZ, R49, P2 ;  /* 0x000000ffff007224 */ /* 0x000fe400010e0631 */
[----:B------:R-:W-:-:S04]  /*bae0*/  IMAD.WIDE.U32 R44, R47, UR38, R44 ;  /* 0x000000262f2c7c25 */ /* 0x000fc8000f8e002c */
[----:B------:R-:W-:Y:S01]  /*baf0*/  IMAD R0, R0, UR38, RZ ;  /* 0x0000002600007c24 */ /* 0x000fe2000f8e02ff */
[----:B------:R-:W-:-:S03]  /*bb00*/  LEA R50, P2, R44, UR36, 0x1 ;  /* 0x000000242c327c11 */ /* 0x000fc6000f8408ff */
[----:B------:R-:W-:-:S04]  /*bb10*/  IMAD R47, R47, UR39, R0 ;  /* 0x000000272f2f7c24 */ /* 0x000fc8000f8e0200 */
[----:B------:R-:W-:-:S05]  /*bb20*/  IMAD.IADD R45, R45, 0x1, R47 ;  /* 0x000000012d2d7824 */ /* 0x000fca00078e022f */
[----:B------:R-:W-:Y:S02]  /*bb30*/  LEA.HI.X R51, R44, UR37, R45, 0x1, P2 ;  /* 0x000000252c337c11 */ /* 0x000fe400090f0c2d */
[----:B------:R-:W-:-:S13]  /*bb40*/  ISETP.GE.AND P2, PT, R16, UR61, PT ;  /* 0x0000003d10007c0c */ /* 0x000fda000bf46270 */
[----:B------:R-:W0:Y:S04]  /*bb50*/  @!P2 LDS.128 R44, [R5+0x1400] ;  /* 0x00140000052ca984 */ /* 0x000e280000000c00 */
[----:B0-----:R-:W-:Y:S01]  /*bb60*/  @!P2 STG.E.128 desc[UR4][R50.64], R44 ;  /* 0x0000002c3200a986 */ /* 0x001fe2000c101d04 */
[----:B------:R-:W-:-:S13]  /*bb70*/  ISETP.GE.AND P2, PT, R221, UR61, PT ;  /* 0x0000003ddd007c0c */ /* 0x000fda000bf46270 */
[----:B------:R-:W0:Y:S04]  /*bb80*/  @!P2 LDS.128 R44, [R5+0x6c00] ;  /* 0x006c0000052ca984 */ /* 0x000e280000000c00 */
[----:B0-----:R0:W-:Y:S02]  /*bb90*/  @!P2 STG.E.128 desc[UR4][R50.64+0x80], R44 ;  /* 0x0000802c3200a986 */ /* 0x0011e4000c101d04 */
.L_x_7414:
[----:B------:R-:W-:Y:S05]  /*bba0*/  BSYNC B0 ;  /* 0x0000000000007941 */ /* 0x000fea0003800000 */
.L_x_7413:
[----:B------:R-:W-:Y:S01]  /*bbb0*/  VIADD R0, R22, 0x40 ;  /* 0x0000004016007836 */ /* 0x000fe20000000000 */
[----:B------:R-:W-:Y:S04]  /*bbc0*/  BSSY B0, `(.L_x_7415) ;  /* 0x0000014000007945 */ /* 0x000fe80003800000 */
[----:B------:R-:W-:-:S13]  /*bbd0*/  ISETP.GE.AND P2, PT, R0, R4, PT ;  /* 0x000000040000720c */ /* 0x000fda0003f46270 */
[----:B------:R-:W-:Y:S05]  /*bbe0*/  @P2 BRA `(.L_x_7416) ;  /* 0x0000000000442947 */ /* 0x000fea0003800000 */
[----:B0--3--:R-:W-:Y:S01]  /*bbf0*/  IADD3 R47, P2, R48, 0x40, RZ ;  /* 0x00000040302f7810 */ /* 0x009fe20007f5e0ff */
[----:B------:R-:W-:Y:S01]  /*bc00*/  IMAD.MOV.U32 R45, RZ, RZ, R6 ;  /* 0x000000ffff2d7224 */ /* 0x000fe200078e0006 */
[----:B-1----:R-:W-:Y:S01]  /*bc10*/  MOV R44, R102 ;  /* 0x00000066002c7202 */ /* 0x002fe20000000f00 */
        /* <DEDUP_REMOVED lines=14> */
.L_x_7416:
[----:B------:R-:W-:Y:S05]  /*bd00*/  BSYNC B0 ;  /* 0x0000000000007941 */ /* 0x000fea0003800000 */
.L_x_7415:
[----:B------:R-:W-:Y:S01]  /*bd10*/  VIADD R0, R22, 0x60 ;  /* 0x0000006016007836 */ /* 0x000fe20000000000 */
[----:B------:R-:W-:Y:S04]  /*bd20*/  BSSY B0, `(.L_x_7417) ;  /* 0x0000014000007945 */ /* 0x000fe80003800000 */
[----:B------:R-:W-:-:S13]  /*bd30*/  ISETP.GE.AND P2, PT, R0, R4, PT ;  /* 0x000000040000720c */ /* 0x000fda0003f46270 */
[----:B------:R-:W-:Y:S05]  /*bd40*/  @P2 BRA `(.L_x_7418) ;  /* 0x0000000000442947 */ /* 0x000fea0003800000 */
[----:B0-23--:R-:W-:Y:S01]  /*bd50*/  IADD3 R47, P2, R48, 0x60, RZ ;  /* 0x00000060302f7810 */ /* 0x00dfe20007f5e0ff */
[----:B-1----:R-:W-:Y:S01]  /*bd60*/  IMAD.MOV.U32 R44, RZ, RZ, R102 ;  /* 0x000000ffff2c7224 */ /* 0x002fe200078e0066 */
[----:B------:R-:W-:Y:S01]  /*bd70*/  ULDC.64 UR4, c[0x0][0x208] ;  /* 0x0000820000047ab9 */ /* 0x000fe20000000a00 */
[----:B------:R-:W-:Y:S01]  /*bd80*/  IMAD.MOV.U32 R45, RZ, RZ, R6 ;  /* 0x000000ffff2d7224 */ /* 0x000fe200078e0006 */
[----:B------:R-:W-:Y:S01]  /*bd90*/  IADD3.X R0, RZ, R49, RZ, P2, !PT ;  /* 0x00000031ff007210 */ /* 0x000fe200017fe4ff */
        /* <DEDUP_REMOVED lines=12> */
.L_x_7418:
[----:B------:R-:W-:Y:S05]  /*be60*/  BSYNC B0 ;  /* 0x0000000000007941 */ /* 0x000fea0003800000 */
.L_x_7417:
[----:B------:R-:W-:Y:S01]  /*be70*/  IADD3 R0, R22, 0x80, RZ ;  /* 0x0000008016007810 */ /* 0x000fe20007ffe0ff */
[----:B------:R-:W-:Y:S03]  /*be80*/  BSSY B0, `(.L_x_7419) ;  /* 0x0000014000007945 */ /* 0x000fe60003800000 */
[----:B------:R-:W-:-:S13]  /*be90*/  ISETP.GE.AND P2, PT, R0, R4, PT ;  /* 0x000000040000720c */ /* 0x000fda0003f46270 */
[----:B------:R-:W-:Y:S05]  /*bea0*/  @P2 BRA `(.L_x_7420) ;  /* 0x0000000000442947 */ /* 0x000fea0003800000 */
[----:B0-234-:R-:W-:Y:S01]  /*beb0*/  IADD3 R47, P2, R48, 0x80, RZ ;  /* 0x00000080302f7810 */ /* 0x01dfe20007f5e0ff */
[----:B-1----:R-:W-:Y:S01]  /*bec0*/  IMAD.MOV.U32 R44, RZ, RZ, R102 ;  /* 0x000000ffff2c7224 */ /* 0x002fe200078e0066 */
[----:B------:R-:W-:Y:S01]  /*bed0*/  ULDC.64 UR4, c[0x0][0x208] ;  /* 0x0000820000047ab9 */ /* 0x000fe20000000a00 */
[----:B------:R-:W-:Y:S02]  /*bee0*/  IMAD.MOV.U32 R45, RZ, RZ, R6 ;  /* 0x000000ffff2d7224 */ /* 0x000fe400078e0006 */
[----:B------:R-:W-:Y:S02]  /*bef0*/  IMAD.X R0, RZ, RZ, R49, P2 ;  /* 0x000000ffff007224 */ /* 0x000fe400010e0631 */
[----:B------:R-:W-:-:S04]  /*bf00*/  IMAD.WIDE.U32 R44, R47, UR38, R44 ;  /* 0x000000262f2c7c25 */ /* 0x000fc8000f8e002c */
[----:B------:R-:W-:Y:S01]  /*bf10*/  IMAD R0, R0, UR38, RZ ;  /* 0x0000002600007c24 */ /* 0x000fe2000f8e02ff */
[----:B------:R-:W-:-:S03]  /*bf20*/  LEA R50, P2, R44, UR36, 0x1 ;  /* 0x000000242c327c11 */ /* 0x000fc6000f8408ff */
[----:B------:R-:W-:-:S05]  /*bf30*/  IMAD R47, R47, UR39, R0 ;  /* 0x000000272f2f7c24 */ /* 0x000fca000f8e0200 */
[----:B------:R-:W-:-:S04]  /*bf40*/  IADD3 R45, R45, R47, RZ ;  /* 0x0000002f2d2d7210 */ /* 0x000fc80007ffe0ff */
[----:B------:R-:W-:Y:S02]  /*bf50*/  LEA.HI.X R51, R44, UR37, R45, 0x1, P2 ;  /* 0x000000252c337c11 */ /* 0x000fe400090f0c2d */
[----:B------:R-:W-:-:S13]  /*bf60*/  ISETP.GE.AND P2, PT, R16, UR61, PT ;  /* 0x0000003d10007c0c */ /* 0x000fda000bf46270 */
[----:B------:R-:W0:Y:S04]  /*bf70*/  @!P2 LDS.128 R44, [R5+0x4400] ;  /* 0x00440000052ca984 */ /* 0x000e280000000c00 */
[----:B0-----:R-:W-:Y:S01]  /*bf80*/  @!P2 STG.E.128 desc[UR4][R50.64], R44 ;  /* 0x0000002c3200a986 */ /* 0x001fe2000c101d04 */
[----:B------:R-:W-:-:S13]  /*bf90*/  ISETP.GE.AND P2, PT, R221, UR61, PT ;  /* 0x0000003ddd007c0c */ /* 0x000fda000bf46270 */
[----:B------:R-:W0:Y:S04]  /*bfa0*/  @!P2 LDS.128 R44, [R5+0x9c00] ;  /* 0x009c0000052ca984 */ /* 0x000e280000000c00 */
[----:B0-----:R0:W-:Y:S02]  /*bfb0*/  @!P2 STG.E.128 desc[UR4][R50.64+0x80], R44 ;  /* 0x0000802c3200a986 */ /* 0x0011e4000c101d04 */
.L_x_7420:
[----:B------:R-:W-:Y:S05]  /*bfc0*/  BSYNC B0 ;  /* 0x0000000000007941 */ /* 0x000fea0003800000 */
.L_x_7419:
[----:B------:R-:W-:Y:S01]  /*bfd0*/  VIADD R0, R22, 0xa0 ;  /* 0x000000a016007836 */ /* 0x000fe20000000000 */
[----:B------:R-:W-:Y:S04]  /*bfe0*/  BSSY B0, `(.L_x_7421) ;  /* 0x0000014000007945 */ /* 0x000fe80003800000 */
[----:B------:R-:W-:-:S13]  /*bff0*/  ISETP.GE.AND P2, PT, R0, R4, PT ;  /* 0x000000040000720c */ /* 0x000fda0003f46270 */
[----:B------:R-:W-:Y:S05]  /*c000*/  @P2 BRA `(.L_x_7422) ;  /* 0x0000000000442947 */ /* 0x000fea0003800000 */
[----:B0-234-:R-:W-:Y:S01]  /*c010*/  IADD3 R47, P2, R48, 0xa0, RZ ;  /* 0x000000a0302f7810 */ /* 0x01dfe20007f5e0ff */
[----:B-1----:R-:W-:Y:S01]  /*c020*/  IMAD.MOV.U32 R44, RZ, RZ, R102 ;  /* 0x000000ffff2c7224 */ /* 0x002fe200078e0066 */
[----:B------:R-:W-:Y:S01]  /*c030*/  MOV R45, R6 ;  /* 0x00000006002d7202 */ /* 0x000fe20000000f00 */
[----:B------:R-:W-:Y:S02]  /*c040*/  ULDC.64 UR4, c[0x0][0x208] ;  /* 0x0000820000047ab9 */ /* 0x000fe40000000a00 */
[----:B------:R-:W-:Y:S02]  /*c050*/  IMAD.X R48, RZ, RZ, R49, P2 ;  /* 0x000000ffff307224 */ /* 0x000fe400010e0631 */
        /* <DEDUP_REMOVED lines=12> */
.L_x_7422:
[----:B------:R-:W-:Y:S05]  /*c120*/  BSYNC B0 ;  /* 0x0000000000007941 */ /* 0x000fea0003800000 */
.L_x_7421:
[----:B------:R-:W5:Y:S01]  /*c130*/  LDL R0, [R1+0x4] ;  /* 0x0000040001007983 */ /* 0x000f620000100800 */
[----:B------:R-:W-:Y:S02]  /*c140*/  VIADD R23, R23, 0x1 ;  /* 0x0000000117177836 */ /* 0x000fe40000000000 */
[----:B------:R-:W-:Y:S01]  /*c150*/  @!P3 VIADD R3, R3, 0x348c0 ;  /* 0x000348c00303b836 */ /* 0x000fe20000000000 */
[----:B------:R-:W-:Y:S01]  /*c160*/  @!PT LDS RZ, [RZ] ;  /* 0x00000000fffff984 */ /* 0x000fe20000000800 */
[----:B------:R-:W-:Y:S01]  /*c170*/  @!PT LDS RZ, [RZ] ;  /* 0x00000000fffff984 */ /* 0x000fe20000000800 */
[----:B------:R-:W-:Y:S01]  /*c180*/  @!PT LDS RZ, [RZ] ;  /* 0x00000000fffff984 */ /* 0x000fe20000000800 */
[----:B------:R-:W-:Y:S01]  /*c190*/  @!PT LDS RZ, [RZ] ;  /* 0x00000000fffff984 */ /* 0x000fe20000000800 */
[----:B------:R1:W-:Y:S06]  /*c1a0*/  MEMBAR.ALL.CTA ;  /* 0x0000000000007992 */ /* 0x0003ec0000008000 */
[----:B-1----:R-:W1:Y:S02]  /*c1b0*/  FENCE.VIEW.ASYNC.S ;  /* 0x00000000000073c6 */ /* 0x002e640000000000 */
[----:B-1----:R1:W-:Y:S01]  /*c1c0*/  BAR.SYNC.DEFER_BLOCKING R162, 0x80 ;  /* 0x000200a20000751d */ /* 0x0023e20000010000 */
[----:B------:R-:W-:-:S02]  /*c1d0*/  ISETP.NE.AND P2, PT, R23, 0x2, PT ;  /* 0x000000021700780c */ /* 0x000fc40003f45270 */
[----:B------:R-:W-:Y:S02]  /*c1e0*/  @!P3 PRMT R3, RZ, 0x654, R3 ;  /* 0x00000654ff03b816 */ /* 0x000fe40000000003 */
[----:B------:R-:W-:Y:S02]  /*c1f0*/  SEL R23, R23, RZ, P2 ;  /* 0x000000ff17177207 */ /* 0x000fe40001000000 */
[----:B------:R1:W-:Y:S01]  /*c200*/  @!P3 SYNCS.ARRIVE.TRANS64.RED.A1T0 RZ, [R3+URZ], RZ ;  /* 0x000000ff03ffb9a7 */ /* 0x0003e2000810043f */
[----:B-----5:R-:W-:Y:S02]  /*c210*/  LOP3.LUT P4, RZ, R0, 0x10, RZ, 0xc0, !PT ;  /* 0x0000001000ff7812 */ /* 0x020fe4000788c0ff */
[----:B------:R-:W-:-:S04]  /*c220*/  SEL R0, RZ, 0x1, P2 ;  /* 0x00000001ff007807 */ /* 0x000fc80001000000 */
[----:B------:R-:W-:-:S07]  /*c230*/  LOP3.LUT R223, R223, R0, RZ, 0x3c, !PT ;  /* 0x00000000dfdf7212 */ /* 0x000fce00078e3cff */
[----:B-1----:R-:W-:Y:S05]  /*c240*/  @P4 BRA `(.L_x_7423) ;  /* 0xffffff6800204947 */ /* 0x002fea000383ffff */
[----:B------:R-:W1:Y:S01]  /*c250*/  S2R R4, SR_TID.X ;  /* 0x0000000000047919 */ /* 0x000e620000002100 */
[----:B------:R-:W-:Y:S02]  /*c260*/  PLOP3.LUT P0, PT, PT, PT, PT, 0x8, 0x0 ;  /* 0x000000000000781c */ /* 0x000fe40003f0e170 */
[----:B-1----:R-:W-:-:S04]  /*c270*/  SHF.R.U32.HI R4, RZ, 0x7, R4 ;  /* 0x00000007ff047819 */ /* 0x002fc80000011604 */
[----:B------:R-:W-:-:S13]  /*c280*/  ISETP.NE.AND P4, PT, R4, 0x1, PT ;  /* 0x000000010400780c */ /* 0x000fda0003f85270 */
[----:B------:R-:W-:Y:S06]  /*c290*/  @!P4 BAR.ARV 0x9, 0x100 ;  /* 0x024400000000cb1d */ /* 0x000fec0000002000 */
.L_x_7295:
[----:B------:R-:W-:Y:S01]  /*c2a0*/  ISETP.GE.AND P2, PT, R161, 0x1, PT ;  /* 0x00000001a100780c */ /* 0x000fe20003f46270 */
[----:B------:R-:W-:Y:S01]  /*c2b0*/  IMAD.MOV.U32 R3, RZ, RZ, RZ ;  /* 0x000000ffff037224 */ /* 0x000fe200078e00ff */
[----:B------:R-:W-:Y:S01]  /*c2c0*/  PLOP3.LUT P1, PT, PT, PT, PT, 0x80, 0x0 ;  /* 0x000000000000781c */ /* 0x000fe20003f2f070 */
[----:B------:R-:W-:Y:S01]  /*c2d0*/  IMAD.MOV.U32 R87, RZ, RZ, RZ ;  /* 0x000000ffff577224 */ /* 0x000fe200078e00ff */
[----:B------:R-:W-:Y:S02]  /*c2e0*/  MOV R0, RZ ;  /* 0x000000ff00007202 */ /* 0x000fe40000000f00 */
[----:B------:R-:W-:Y:S02]  /*c2f0*/  CS2R R42, SRZ ;  /* 0x00000000002a7805 */ /* 0x000fe4000001ff00 */
[----:B------:R-:W-:Y:S02]  /*c300*/  CS2R R40, SRZ ;  /* 0x0000000000287805 */ /* 0x000fe4000001ff00 */
[----:B0-234-:R-:W-:-:S02]  /*c310*/  CS2R R46, SRZ ;  /* 0x00000000002e7805 */ /* 0x01dfc4000001ff00 */
        /* <DEDUP_REMOVED lines=26> */
[----:B------:R-:W-:Y:S01]  /*c4c0*/  MOV R105, RZ ;  /* 0x000000ff00697202 */ /* 0x000fe20000000f00 */
[----:B------:R-:W-:Y:S02]  /*c4d0*/  IMAD.MOV.U32 R108, RZ, RZ, RZ ;  /* 0x000000ffff6c7224 */ /* 0x000fe400078e00ff */
[----:B------:R-:W-:Y:S02]  /*c4e0*/  IMAD.MOV.U32 R10, RZ, RZ, RZ ;  /* 0x000000ffff0a7224 */ /* 0x000fe400078e00ff */
[----:B------:R-:W-:Y:S01]  /*c4f0*/  IMAD.MOV.U32 R110, RZ, RZ, RZ ;  /* 0x000000ffff6e7224 */ /* 0x000fe200078e00ff */
[----:B------:R-:W-:Y:S06]  /*c500*/  @P0 BRA `(.L_x_7424) ;  /* 0x00000000000c0947 */ /* 0x000fec0003800000 */
[----:B------:R-:W0:Y:S01]  /*c510*/  FENCE.VIEW.ASYNC.G ;  /* 0x00000000000073c6 */ /* 0x000e220000000100 */
[----:B------:R-:W-:Y:S05]  /*c520*/  WARPSYNC.ALL ;  /* 0x0000000000007948 */ /* 0x000fea0003800000 */
[----:B0-----:R-:W-:Y:S06]  /*c530*/  BAR.ARV 0xc, 0x180 ;  /* 0x0306000000007b1d */ /* 0x001fec0000002000 */
.L_x_7424:
[----:B------:R-:W-:Y:S01]  /*c540*/  MOV R104, RZ ;  /* 0x000000ff00687202 */ /* 0x000fe20000000f00 */
[----:B------:R-:W-:Y:S01]  /*c550*/  IMAD.MOV.U32 R11, RZ, RZ, RZ ;  /* 0x000000ffff0b7224 */ /* 0x000fe200078e00ff */
[----:B------:R-:W-:Y:S06]  /*c560*/  @!P2 BRA `(.L_x_7425) ;  /* 0x000001180034a947 */ /* 0x000fec0003800000 */
[----:B------:R-:W-:-:S03]  /*c570*/  UMOV UR4, 0xffffffff ;  /* 0xffffffff00047882 */ /* 0x000fc60000000000 */
[----:B------:R-:W-:Y:S05]  /*c580*/  BRA.DIV UR4, `(.L_x_7426) ;  /* 0x000001ae04f47947 */ /* 0x000fea000b800000 */
[----:B------:R-:W0:Y:S02]  /*c590*/  S2R R3, SR_TID.X ;  /* 0x0000000000037919 */ /* 0x000e240000002100 */
[----:B0-----:R-:W-:-:S05]  /*c5a0*/  VIADD R3, R3, 0xffffff80 ;  /* 0xffffff8003037836 */ /* 0x001fca0000000000 */
[----:B------:R-:W-:-:S04]  /*c5b0*/  SHF.R.S32.HI R0, RZ, 0x1f, R3 ;  /* 0x0000001fff007819 */ /* 0x000fc80000011403 */
[----:B------:R-:W-:-:S04]  /*c5c0*/  LEA.HI R0, R0, R3, RZ, 0x7 ;  /* 0x0000000300007211 */ /* 0x000fc800078f38ff */
[----:B------:R-:W-:-:S06]  /*c5d0*/  SHF.R.S32.HI R0, RZ, 0x7, R0 ;  /* 0x00000007ff007819 */ /* 0x000fcc0000011400 */
[----:B------:R-:W0:Y:S04]  /*c5e0*/  SHFL.IDX PT, R0, R0, RZ, 0x1f ;  /* 0x00001fff00007589 */ /* 0x000e2800000e0000 */
[----:B0-----:R0:W-:Y:S02]  /*c5f0*/  STL [R1], R0 ;  /* 0x0000000001007387 */ /* 0x0011e40000100800 */
.L_x_7675:
[----:B0-----:R-:W2:Y:S04]  /*c600*/  LDL R0, [R1+0x6c] ;  /* 0x00006c0001007983 */ /* 0x001ea80000100800 */
[----:B------:R-:W3:Y:S01]  /*c610*/  LDL R3, [R1] ;  /* 0x0000000001037983 */ /* 0x000ee20000100800 */
[----:B--2---:R-:W-:Y:S02]  /*c620*/  R2UR UR4, R0 ;  /* 0x00000000000472ca */ /* 0x004fe400000e0000 */
[----:B---3--:R-:W-:-:S04]  /*c630*/  LEA.HI R0, R3, R3, RZ, 0x1 ;  /* 0x0000000303007211 */ /* 0x008fc800078f08ff */
[----:B------:R-:W-:-:S07]  /*c640*/  LOP3.LUT R0, R0, 0x1e, RZ, 0xc0, !PT ;  /* 0x0000001e00007812 */ /* 0x000fce00078ec0ff */
[----:B------:R-:W-:Y:S01]  /*c650*/  ULOP3.LUT UP0, URZ, UR4, 0x9f, URZ, 0xc0, !UPT ;  /* 0x0000009f043f7892 */ /* 0x000fe2000f80c03f */
[----:B------:R-:W-:-:S05]  /*c660*/  IMAD.IADD R0, R3, 0x1, -R0 ;  /* 0x0000000103007824 */ /* 0x000fca00078e0a00 */
        /* <DEDUP_REMOVED lines=9> */
[----:B-1----:R0:W1:Y:S01]  /*c700*/  LDC.64 R14, c[0x4][R0] ;  /* 0x01000000000e7b82 */ /* 0x0020620000000a00 */
        /* <DEDUP_REMOVED lines=11> */
.L_x_7427:
        /* <DEDUP_REMOVED lines=8> */
[----:B------:R0:W2:Y:S03]  /*c840*/  SYNCS.PHASECHK.TRANS64.TRYWAIT P0, [R2+URZ+0x34800], R3 ;  /* 0x03480003020075a7 */ /* 0x0000a6000800017f */
[----:B--2---:R-:W-:Y:S05]  /*c850*/  @!P0 NANOSLEEP.SYNCS 0x989680 ;  /* 0x009896800000895d */ /* 0x004fea0003900000 */
[----:B------:R-:W2:Y:S01]  /*c860*/  @!P0 SYNCS.PHASECHK.TRANS64 P0, [R2+URZ+0x34800], R3 ;  /* 0x03480003020085a7 */ /* 0x000ea2000800007f */
[----:B------:R-:W-:Y:S04]  /*c870*/  BSSY B0, `(.L_x_7429) ;  /* 0x0000006000007945 */ /* 0x000fe80003800000 */
[----:B--2---:R-:W-:Y:S05]  /*c880*/  @P0 BRA `(.L_x_7430) ;  /* 0x0000000000100947 */ /* 0x004fea0003800000 */
.L_x_7431:
[----:B--2---:R2:W3:Y:S02]  /*c890*/  SYNCS.PHASECHK.TRANS64.TRYWAIT P0, [R2+URZ+0x34800], R3 ;  /* 0x03480003020075a7 */ /* 0x0044e4000800017f */
[----:B---3--:R-:W-:Y:S05]  /*c8a0*/  @!P0 NANOSLEEP.SYNCS 0x989680 ;  /* 0x009896800000895d */ /* 0x008fea0003900000 */
[----:B------:R-:W3:Y:S02]  /*c8b0*/  @!P0 SYNCS.PHASECHK.TRANS64 P0, [R2+URZ+0x34800], R3 ;  /* 0x03480003020085a7 */ /* 0x000ee4000800007f */
[----:B---3--:R-:W-:Y:S05]  /*c8c0*/  @!P0 BRA `(.L_x_7431) ;  /* 0xfffffffc00f08947 */ /* 0x008fea000383ffff */
.L_x_7430:
[----:B------:R-:W-:Y:S05]  /*c8d0*/  BSYNC B0 ;  /* 0x0000000000007941 */ /* 0x000fea0003800000 */
.L_x_7429:
[----:B------:R-:W-:Y:S05]  /*c8e0*/  BRA `(.L_x_7432) ;  /* 0x0000003c00207947 */ /* 0x000fea0003800000 */
.L_x_7428:
        /* <DEDUP_REMOVED lines=12> */
[----:B------:R-:W-:-:S03]  /*c9b0*/  ULDC.64 UR6, c[0x0][0x400] ;  /* 0x0001000000067ab9 */ /* 0x000fc60000000a00 */
[----:B------:R-:W-:Y:S01]  /*c9c0*/  IMAD.IADD R25, R3, 0x1, R5 ;  /* 0x0000000103197824 */ /* 0x000fe200078e0205 */
[----:B------:R-:W-:Y:S01]  /*c9d0*/  LEA R26, P1, R148, UR6, 0x1 ;  /* 0x00000006941a7c11 */ /* 0x000fe2000f8208ff */
[----:B------:R-:W-:-:S03]  /*c9e0*/  IMAD.IADD R27, R7, 0x1, R149 ;  /* 0x00000001071b7824 */ /* 0x000fc600078e0295 */
        /* <DEDUP_REMOVED lines=22> */
.L_x_7433:
[----:B------:R-:W2:Y:S01]  /*cb50*/  LDL R20, [R1+0x30] ;  /* 0x0000300001147983 */ /* 0x000ea20000100800 */
[----:B------:R-:W-:Y:S01]  /*cb60*/  ULDC.U8 UR4, c[0x0][0x410] ;  /* 0x0001040000047ab9 */ /* 0x000fe20000000000 */
[----:B------:R-:W-:Y:S01]  /*cb70*/  R2UR UR5, R30 ;  /* 0x000000001e0572ca */ /* 0x000fe200000e0000 */
[----:B------:R-:W-:Y:S01]  /*cb80*/  BSSY B0, `(.L_x_7434) ;  /* 0x0000396000007945 */ /* 0x000fe20003800000 */
[----:B------:R-:W-:Y:S01]  /*cb90*/  ISETP.NE.AND P0, PT, RZ, UR4, PT ;  /* 0x00000004ff007c0c */ /* 0x000fe2000bf05270 */
[----:B------:R-:W-:-:S10]  /*cba0*/  IMAD R5, R29, 0x80, R22 ;  /* 0x000000801d057824 */ /* 0x000fd400078e0216 */
[----:B--2---:R-:W-:Y:S02]  /*cbb0*/  LEA R21, R20, UR5, 0x1 ;  /* 0x0000000514157c11 */ /* 0x004fe4000f8e08ff */
[----:B------:R-:W-:Y:S05]  /*cbc0*/  @!P0 BRA `(.L_x_7435) ;  /* 0x0000001800a48947 */ /* 0x000fea0003800000 */
[----:B------:R-:W-:-:S03]  /*cbd0*/  UMOV UR4, 0xffffffff ;  /* 0xffffffff00047882 */ /* 0x000fc60000000000 */
[----:B------:R-:W-:Y:S05]  /*cbe0*/  BRA.DIV UR4, `(.L_x_7436) ;  /* 0x000001aa049c7947 */ /* 0x000fea000b800000 */
[----:B------:R0:W2:Y:S04]  /*cbf0*/  SHFL.IDX PT, R0, R25, RZ, 0x181f ;  /* 0x00181fff19007589 */ /* 0x0000a800000e0000 */
[----:B------:R0:W3:Y:S04]  /*cc00*/  SHFL.IDX PT, R3, R24, RZ, 0x181f ;  /* 0x00181fff18037589 */ /* 0x0000e800000e0000 */
[----:B------:R0:W4:Y:S04]  /*cc10*/  SHFL.IDX PT, R4, R27, RZ, 0x181f ;  /* 0x00181fff1b047589 */ /* 0x00012800000e0000 */
[----:B-1----:R0:W1:Y:S02]  /*cc20*/  SHFL.IDX PT, R14, R26, RZ, 0x181f ;  /* 0x00181fff1a0e7589 */ /* 0x00206400000e0000 */
.L_x_7681:
[----:B------:R-:W5:Y:S01]  /*cc30*/  LDL R7, [R1+0x60] ;  /* 0x0000600001077983 */ /* 0x000f620000100800 */
[----:B------:R-:W-:Y:S01]  /*cc40*/  ULDC UR4, c[0x0][0x448] ;  /* 0x0001120000047ab9 */ /* 0x000fe20000000800 */
[----:B------:R-:W-:Y:S01]  /*cc50*/  BSSY B1, `(.L_x_7437) ;  /* 0x0000024000017945 */ /* 0x000fe20003800000 */
[----:B------:R-:W-:Y:S01]  /*cc60*/  IMAD R160, R160, UR4, RZ ;  /* 0x00000004a0a07c24 */ /* 0x000fe2000f8e02ff */
[----:B------:R-:W-:Y:S02]  /*cc70*/  CS2R R8, SRZ ;  /* 0x0000000000087805 */ /* 0x000fe4000001ff00 */
[----:B------:R-:W-:Y:S02]  /*cc80*/  CS2R R10, SRZ ;  /* 0x00000000000a7805 */ /* 0x000fe4000001ff00 */
[----:B------:R-:W-:Y:S02]  /*cc90*/  CS2R R12, SRZ ;  /* 0x00000000000c7805 */ /* 0x000fe4000001ff00 */
[----:B------:R-:W-:-:S02]  /*cca0*/  ISETP.GE.AND P0, PT, R5, R160, PT ;  /* 0x000000a00500720c */ /* 0x000fc40003f06270 */
[----:B-----5:R-:W-:-:S04]  /*ccb0*/  LEA.HI R6, R7, R7, RZ, 0x1 ;  /* 0x0000000707067211 */ /* 0x020fc800078f08ff */
[----:B------:R-:W-:-:S05]  /*ccc0*/  LOP3.LUT R6, R6, 0xfffffffe, RZ, 0xc0, !PT ;  /* 0xfffffffe06067812 */ /* 0x000fca00078ec0ff */
[----:B------:R-:W-:Y:S01]  /*ccd0*/  IMAD.IADD R5, R7, 0x1, -R6 ;  /* 0x0000000107057824 */ /* 0x000fe200078e0a06 */
[----:B------:R-:W-:-:S04]  /*cce0*/  CS2R R6, SRZ ;  /* 0x0000000000067805 */ /* 0x000fc8000001ff00 */
[----:B------:R-:W-:Y:S01]  /*ccf0*/  SHF.L.U32 R5, R5, 0x1f, RZ ;  /* 0x0000001f05057819 */ /* 0x000fe200000006ff */
[----:B------:R-:W-:Y:S06]  /*cd00*/  @P0 BRA `(.L_x_7438) ;  /* 0x0000000000600947 */ /* 0x000fec0003800000 */
[----:B------:R-:W4:Y:S01]  /*cd10*/  LDL R20, [R1+0x70] ;  /* 0x0000700001147983 */ /* 0x000f220000100800 */
[----:B------:R-:W-:Y:S01]  /*cd20*/  ULDC UR4, c[0x0][0x3f4] ;  /* 0x0000fd0000047ab9 */ /* 0x000fe20000000800 */
[----:B------:R-:W-:Y:S01]  /*cd30*/  IMAD.SHL.U32 R30, R220, 0x2, RZ ;  /* 0x00000002dc1e7824 */ /* 0x000fe200078e00ff */
[----:B------:R-:W-:Y:S02]  /*cd40*/  ISETP.GE.AND P4, PT, R18, UR4, PT ;  /* 0x0000000412007c0c */ /* 0x000fe4000bf86270 */
[----:B------:R-:W-:Y:S02]  /*cd50*/  CS2R R12, SRZ ;  /* 0x00000000000c7805 */ /* 0x000fe4000001ff00 */
[----:B------:R-:W-:Y:S02]  /*cd60*/  ISETP.GE.AND P5, PT, R220, UR4, PT ;  /* 0x00000004dc007c0c */ /* 0x000fe4000bfa6270 */
[----:B------:R-:W-:Y:S02]  /*cd70*/  CS2R R8, SRZ ;  /* 0x0000000000087805 */ /* 0x000fe4000001ff00 */
[----:B------:R-:W-:Y:S01]  /*cd80*/  CS2R R10, SRZ ;  /* 0x00000000000a7805 */ /* 0x000fe2000001ff00 */
[----:B------:R-:W-:-:S04]  /*cd90*/  ULDC.64 UR6, c[0x0][0x208] ;  /* 0x0000820000067ab9 */ /* 0x000fc80000000a00 */
[----:B------:R-:W-:-:S04]  /*cda0*/  @!P4 SHF.L.U32 R15, R18, 0x1, RZ ;  /* 0x00000001120fc819 */ /* 0x000fc800000006ff */
[CC--:B0--3--:R-:W-:Y:S02]  /*cdb0*/  @!P5 IADD3 R26, P2, R3.reuse, R30.reuse, RZ ;  /* 0x0000001e031ad210 */ /* 0x0c9fe40007f5e0ff */
[C---:B-1----:R-:W-:Y:S02]  /*cdc0*/  @!P5 IADD3 R30, P3, R14.reuse, R30, RZ ;  /* 0x0000001e0e1ed210 */ /* 0x042fe40007f7e0ff */
[-C--:B------:R-:W-:Y:S02]  /*cdd0*/  @!P4 IADD3 R24, P0, R3, R15.reuse, RZ ;  /* 0x0000000f0318c210 */ /* 0x080fe40007f1e0ff */
[----:B------:R-:W-:Y:S02]  /*cde0*/  @!P4 IADD3 R14, P1, R14, R15, RZ ;  /* 0x0000000f0e0ec210 */ /* 0x000fe40007f3e0ff */
[----:B------:R-:W-:Y:S02]  /*cdf0*/  @!P4 SHF.L.U64.HI R3, R18, 0x1, R19 ;  /* 0x000000011203c819 */ /* 0x000fe40000010213 */
[----:B------:R-:W-:-:S03]  /*ce00*/  CS2R R6, SRZ ;  /* 0x0000000000067805 */ /* 0x000fc6000001ff00 */
[--C-:B--2---:R-:W-:Y:S02]  /*ce10*/  @!P4 IMAD.X R25, R0, 0x1, R3.reuse, P0 ;  /* 0x000000010019c824 */ /* 0x104fe400000e0603 */
[----:B----4-:R-:W-:-:S03]  /*ce20*/  @!P4 IMAD.X R15, R4, 0x1, R3, P1 ;  /* 0x00000001040fc824 */ /* 0x010fc600008e0603 */
[----:B------:R0:W5:Y:S04]  /*ce30*/  @!P4 LD.E.64 R10, desc[UR6][R24.64] ;  /* 0x00000006180ac980 */ /* 0x000168000c101b00 */
[----:B------:R0:W5:Y:S01]  /*ce40*/  @!P4 LD.E.64 R6, desc[UR6][R14.64] ;  /* 0x000000060e06c980 */ /* 0x000162000c101b00 */
[----:B------:R-:W-:Y:S01]  /*ce50*/  @!P5 IMAD.X R27, R0, 0x1, R20, P2 ;  /* 0x00000001001bd824 */ /* 0x000fe200010e0614 */
[----:B------:R-:W-:-:S04]  /*ce60*/  @!P5 IADD3.X R31, R4, R20, RZ, P3, !PT ;  /* 0x00000014041fd210 */ /* 0x000fc80001ffe4ff */
[----:B------:R0:W5:Y:S04]  /*ce70*/  @!P5 LD.E.64 R12, desc[UR6][R26.64] ;  /* 0x000000061a0cd980 */ /* 0x000168000c101b00 */
[----:B------:R0:W5:Y:S02]  /*ce80*/  @!P5 LD.E.64 R8, desc[UR6][R30.64] ;  /* 0x000000061e08d980 */ /* 0x000164000c101b00 */
.L_x_7438:
[----:B------:R-:W-:Y:S05]  /*ce90*/  BSYNC B1 ;  /* 0x0000000000017941 */ /* 0x000fea0003800000 */
.L_x_7437:
[----:B------:R-:W4:Y:S01]  /*cea0*/  SYNCS.PHASECHK.TRANS64.TRYWAIT P0, [R2+URZ+0x34800], R5 ;  /* 0x03480005020075a7 */ /* 0x000f22000800017f */
[----:B---3--:R-:W-:Y:S01]  /*ceb0*/  IMAD R3, R29, -0x80, R160 ;  /* 0xffffff801d037824 */ /* 0x008fe200078e02a0 */
[----:B0----5:R-:W-:Y:S01]  /*cec0*/  MOV R15, R13 ;  /* 0x0000000d000f7202 */ /* 0x021fe20000000f00 */
[----:B--2---:R-:W-:Y:S01]  /*ced0*/  IMAD.MOV.U32 R0, RZ, RZ, R10 ;  /* 0x000000ffff007224 */ /* 0x004fe200078e000a */
[----:B------:R-:W-:Y:S01]  /*cee0*/  SHF.R.U64 R25, R12, 0x10, R13 ;  /* 0x000000100c197819 */ /* 0x000fe2000000120d */
[----:B-1----:R-:W-:Y:S01]  /*cef0*/  IMAD.MOV.U32 R14, RZ, RZ, R11 ;  /* 0x000000ffff0e7224 */ /* 0x002fe200078e000b */
[----:B------:R-:W-:Y:S01]  /*cf00*/  SHF.R.U32.HI R26, RZ, 0x10, R13 ;  /* 0x00000010ff1a7819 */ /* 0x000fe2000001160d */
[----:B------:R-:W-:Y:S01]  /*cf10*/  IMAD.MOV.U32 R13, RZ, RZ, R6 ;  /* 0x000000ffff0d7224 */ /* 0x000fe200078e0006 */
[----:B------:R-:W-:Y:S01]  /*cf20*/  SHF.R.U64 R20, R10, 0x10, R11 ;  /* 0x000000100a147819 */ /* 0x000fe2000000120b */
[----:B------:R-:W-:Y:S01]  /*cf30*/  IMAD.MOV.U32 R10, RZ, RZ, R12 ;  /* 0x000000ffff0a7224 */ /* 0x000fe200078e000c */
[--C-:B------:R-:W-:Y:S01]  /*cf40*/  SHF.R.U64 R27, R6, 0x10, R7.reuse ;  /* 0x00000010061b7819 */ /* 0x100fe20000001207 */
[--C-:B----4-:R-:W-:Y:S01]  /*cf50*/  IMAD.MOV.U32 R4, RZ, RZ, R7.reuse ;  /* 0x000000ffff047224 */ /* 0x110fe200078e0007 */
[----:B------:R-:W-:Y:S01]  /*cf60*/  SHF.R.U32.HI R29, RZ, 0x10, R7 ;  /* 0x00000010ff1d7819 */ /* 0x000fe20000011607 */
[----:B------:R-:W-:Y:S01]  /*cf70*/  IMAD.MOV.U32 R6, RZ, RZ, R8 ;  /* 0x000000ffff067224 */ /* 0x000fe200078e0008 */
[----:B------:R-:W-:Y:S01]  /*cf80*/  SHF.R.U32.HI R24, RZ, 0x10, R11 ;  /* 0x00000010ff187819 */ /* 0x000fe2000001160b */
[----:B------:R-:W-:Y:S01]  /*cf90*/  BSSY B1, `(.L_x_7439) ;  /* 0x000000e000017945 */ /* 0x000fe20003800000 */
[----:B------:R-:W-:-:S02]  /*cfa0*/  MOV R7, R9 ;  /* 0x0000000900077202 */ /* 0x000fc40000000f00 */
[----:B------:R-:W-:Y:S02]  /*cfb0*/  VIMNMX R3, R3, 0x80, PT ;  /* 0x0000008003037848 */ /* 0x000fe40003fe0100 */
[--C-:B------:R-:W-:Y:S02]  /*cfc0*/  SHF.R.U64 R30, R8, 0x10, R9.reuse ;  /* 0x00000010081e7819 */ /* 0x100fe40000001209 */
[----:B------:R-:W-:Y:S02]  /*cfd0*/  SHF.R.U32.HI R31, RZ, 0x10, R9 ;  /* 0x00000010ff1f7819 */ /* 0x000fe40000011609 */
        /* <DEDUP_REMOVED lines=8> */
[----:B------:R-:W-:Y:S06]  /*d060*/  @!P0 BRA `(.L_x_7440) ;  /* 0x000001a400ec8947 */ /* 0x000fec0003800000 */
.L_x_7682:
[----:B------:R-:W-:Y:S05]  /*d070*/  BSYNC B1 ;  /* 0x0000000000017941 */ /* 0x000fea0003800000 */
.L_x_7439:
[----:B------:R-:W-:Y:S01]  /*d080*/  BSSY B1, `(.L_x_7441) ;  /* 0x0000056000017945 */ /* 0x000fe20003800000 */
[----:B------:R-:W-:-:S03]  /*d090*/  PRMT R10, R30, 0x5410, R31 ;  /* 0x000054101e0a7816 */ /* 0x000fc6000000001f */
[----:B------:R-:W-:Y:S05]  /*d0a0*/  @P1 BRA `(.L_x_7442) ;  /* 0x00000004004c1947 */ /* 0x000fea0003800000 */
[----:B0-----:R-:W0:Y:S01]  /*d0b0*/  LDC R5, c[0x0][0x3f4] ;  /* 0x0000fd00ff057b82 */ /* 0x001e220000000800 */
[----:B------:R-:W-:Y:S01]  /*d0c0*/  BSSY B2, `(.L_x_7443) ;  /* 0x000002a000027945 */ /* 0x000fe20003800000 */
[-C--:B0-----:R-:W-:Y:S02]  /*d0d0*/  ISETP.GE.AND P0, PT, R18, R5.reuse, PT ;  /* 0x000000051200720c */ /* 0x081fe40003f06270 */
[----:B------:R-:W-:-:S11]  /*d0e0*/  ISETP.GE.AND P1, PT, R220, R5, PT ;  /* 0x00000005dc00720c */ /* 0x000fd60003f26270 */
[----:B------:R-:W-:Y:S05]  /*d0f0*/  @P0 BRA `(.L_x_7444) ;  /* 0x0000000000980947 */ /* 0x000fea0003800000 */
        /* <DEDUP_REMOVED lines=9> */
[CC--:B------:R-:W-:Y:S01]  /*d190*/  FMUL.FTZ R32, R4.reuse, R29.reuse ;  /* 0x0000001d04207220 */ /* 0x0c0fe20000410000 */
[----:B------:R-:W-:Y:S01]  /*d1a0*/  FMUL.FTZ R4, R4, R26 ;  /* 0x0000001a04047220 */ /* 0x000fe20000410000 */
[--C-:B------:R-:W-:Y:S02]  /*d1b0*/  HADD2.F32 R24, -RZ, R6.reuse.H0_H0 ;  /* 0x20000006ff187230 */ /* 0x100fe40000004100 */
[----:B------:R-:W-:Y:S02]  /*d1c0*/  HADD2.F32 R25, -RZ, R7.H0_H0 ;  /* 0x20000007ff197230 */ /* 0x000fe40000004100 */
[----:B------:R-:W-:Y:S01]  /*d1d0*/  FMUL.FTZ R31, R5, R30 ;  /* 0x0000001e051f7220 */ /* 0x000fe20000410000 */
        /* <DEDUP_REMOVED lines=20> */
[----:B------:R-:W-:Y:S02]  /*d320*/  F2FP.F16.F32.PACK_AB R5, R20, R31 ;  /* 0x0000001f1405723e */ /* 0x000fe400000000ff */
[----:B------:R-:W-:-:S02]  /*d330*/  F2FP.F16.F32.PACK_AB R6, R15, R6 ;  /* 0x000000060f06723e */ /* 0x000fc400000000ff */
[----:B------:R-:W-:-:S05]  /*d340*/  F2FP.F16.F32.PACK_AB R7, R26, R7 ;  /* 0x000000071a07723e */ /* 0x000fca00000000ff */
[----:B------:R0:W-:Y:S02]  /*d350*/  STS.128 [R21], R4 ;  /* 0x0000000415007388 */ /* 0x0001e40000000c00 */
.L_x_7444:
[----:B------:R-:W-:Y:S05]  /*d360*/  BSYNC B2 ;  /* 0x0000000000027941 */ /* 0x000fea0003800000 */
.L_x_7443:
        /* <DEDUP_REMOVED lines=38> */
[----:B------:R1:W-:Y:S02]  /*d5d0*/  STS.128 [R21+0x4000], R4 ;  /* 0x0040000415007388 */ /* 0x0003e40000000c00 */
.L_x_7442:
[----:B------:R-:W-:Y:S05]  /*d5e0*/  BSYNC B1 ;  /* 0x0000000000017941 */ /* 0x000fea0003800000 */
.L_x_7441:
[----:B01----:R-:W-:Y:S01]  /*d5f0*/  VIADD R4, R22, 0x20 ;  /* 0x0000002016047836 */ /* 0x003fe20000000000 */
[----:B------:R-:W-:Y:S04]  /*d600*/  BSSY B1, `(.L_x_7445) ;  /* 0x0000056000017945 */ /* 0x000fe80003800000 */
[----:B------:R-:W-:-:S13]  /*d610*/  ISETP.GE.AND P0, PT, R4, R3, PT ;  /* 0x000000030400720c */ /* 0x000fda0003f06270 */
[----:B------:R-:W-:Y:S05]  /*d620*/  @P0 BRA `(.L_x_7446) ;  /* 0x00000004004c0947 */ /* 0x000fea0003800000 */
[----:B------:R-:W0:Y:S01]  /*d630*/  LDC R5, c[0x0][0x3f4] ;  /* 0x0000fd00ff057b82 */ /* 0x000e220000000800 */
[----:B------:R-:W-:Y:S01]  /*d640*/  BSSY B2, `(.L_x_7447) ;  /* 0x000002a000027945 */ /* 0x000fe20003800000 */
[-C--:B0-----:R-:W-:Y:S02]  /*d650*/  ISETP.GE.AND P0, PT, R18, R5.reuse, PT ;  /* 0x000000051200720c */ /* 0x081fe40003f06270 */
[----:B------:R-:W-:-:S11]  /*d660*/  ISETP.GE.AND P1, PT, R220, R5, PT ;  /* 0x00000005dc00720c */ /* 0x000fd60003f26270 */
[----:B------:R-:W-:Y:S05]  /*d670*/  @P0 BRA `(.L_x_7448) ;  /* 0x0000000000980947 */ /* 0x000fea0003800000 */
[----:B------:R-:W0:Y:S01]  /*d680*/  LDS.128 R4, [R21+0x1000] ;  /* 0x0010000015047984 */ /* 0x000e220000000c00 */
[----:B------:R-:W-:Y:S02]  /*d690*/  HADD2.F32 R31, -RZ, R13.H0_H0 ;  /* 0x2000000dff1f7230 */ /* 0x000fe40000004100 */
[----:B------:R-:W-:Y:S02]  /*d6a0*/  HADD2.F32 R29, -RZ, R11.H0_H0 ;  /* 0x2000000bff1d7230 */ /* 0x000fe40000004100 */
        /* <DEDUP_REMOVED lines=11> */
[----:B------:R-:W-:Y:S01]  /*d760*/  FMUL.FTZ R27, R34, R5 ;  /* 0x00000005221b7220 */ /* 0x000fe20000410000 */
[----:B------:R-:W-:Y:S01]  /*d770*/  FFMA.FTZ R4, R29, R15, -R26 ;  /* 0x0000000f1d047223 */ /* 0x000fe2000001081a */
[C---:B------:R-:W-:Y:S01]  /*d780*/  FMUL.FTZ R29, R32.reuse, R5 ;  /* 0x00000005201d7220 */ /* 0x040fe20000410000 */
[--C-:B------:R-:W-:Y:S02]  /*d790*/  HADD2.F32 R25, -RZ, R7.reuse.H0_H0 ;  /* 0x20000007ff197230 */ /* 0x100fe40000004100 */
[----:B------:R-:W-:Y:S01]  /*d7a0*/  FFMA.FTZ R15, R31, R15, R30 ;  /* 0x0000000f1f0f7223 */ /* 0x000fe2000001001e */
        /* <DEDUP_REMOVED lines=19> */
.L_x_7448:
[----:B------:R-:W-:Y:S05]  /*d8e0*/  BSYNC B2 ;  /* 0x0000000000027941 */ /* 0x000fea0003800000 */
.L_x_7447:
[----:B------:R-:W-:Y:S05]  /*d8f0*/  @P1 BRA `(.L_x_7446) ;  /* 0x0000000000981947 */ /* 0x000fea0003800000 */
[----:B0-----:R-:W0:Y:S01]  /*d900*/  LDS.128 R4, [R21+0x5000] ;  /* 0x0050000015047984 */ /* 0x001e220000000c00 */
[--C-:B------:R-:W-:Y:S02]  /*d910*/  HADD2.F32 R31, -RZ, R9.reuse.H0_H0 ;  /* 0x20000009ff1f7230 */ /* 0x100fe40000004100 */
        /* <DEDUP_REMOVED lines=36> */
.L_x_7446:
[----:B------:R-:W-:Y:S05]  /*db60*/  BSYNC B1 ;  /* 0x0000000000017941 */ /* 0x000fea0003800000 */
.L_x_7445:
        /* <DEDUP_REMOVED lines=47> */
.L_x_7452:
[----:B------:R-:W-:Y:S05]  /*de60*/  BSYNC B2 ;  /* 0x0000000000027941 */ /* 0x000fea0003800000 */
.L_x_7451:
        /* <DEDUP_REMOVED lines=39> */
.L_x_7450:
[----:B------:R-:W-:Y:S05]  /*e0e0*/  BSYNC B1 ;  /* 0x0000000000017941 */ /* 0x000fea0003800000 */
.L_x_7449:
[----:B01----:R-:W-:-:S05]  /*e0f0*/  VIADD R4, R22, 0x60 ;  /* 0x0000006016047836 */ /* 0x003fca0000000000 */
        /* <DEDUP_REMOVED lines=23> */
[----:B------:R-:W-:Y:S01]  /*e270*/  FMUL.FTZ R26, R27, R5 ;  /* 0x000000051b1a7220 */ /* 0x000fe20000410000 */
[--C-:B------:R-:W-:Y:S02]  /*e280*/  HADD2.F32 R20, -RZ, R6.reuse.H0_H0 ;  /* 0x20000006ff147230 */ /* 0x100fe40000004100 */
[----:B------:R-:W-:Y:S01]  /*e290*/  FFMA.FTZ R3, R29, R3, R30 ;  /* 0x000000031d037223 */ /* 0x000fe2000001001e */
[----:B------:R-:W-:Y:S02]  /*e2a0*/  HADD2.F32 R7, -RZ, R7.H1_H1 ;  /* 0x30000007ff077230 */ /* 0x000fe40000004100 */
[-C--:B------:R-:W-:Y:S01]  /*e2b0*/  FFMA.FTZ R5, R27, R15.reuse, -R32 ;  /* 0x0000000f1b057223 */ /* 0x080fe20000010820 */
[----:B------:R-:W-:Y:S02]  /*e2c0*/  HADD2.F32 R6, -RZ, R6.H1_H1 ;  /* 0x30000006ff067230 */ /* 0x000fe40000004100 */
[----:B------:R-:W-:Y:S01]  /*e2d0*/  FFMA.FTZ R26, R31, R15, R26 ;  /* 0x0000000f1f1a7223 */ /* 0x000fe2000001001a */
[----:B------:R-:W-:-:S02]  /*e2e0*/  HADD2.F32 R32, -RZ, R13.H1_H1 ;  /* 0x3000000dff207230 */ /* 0x000fc40000004100 */
[-C--:B------:R-:W-:Y:S01]  /*e2f0*/  FMUL.FTZ R15, R14, R7.reuse ;  /* 0x000000070e0f7220 */ /* 0x080fe20000410000 */
[----:B------:R-:W-:Y:S02]  /*e300*/  HADD2.F32 R30, -RZ, R11.H1_H1 ;  /* 0x3000000bff1e7230 */ /* 0x000fe40000004100 */
[----:B------:R-:W-:Y:S01]  /*e310*/  FMUL.FTZ R25, R12, R7 ;  /* 0x000000070c197220 */ /* 0x000fe20000410000 */
[----:B------:R-:W-:Y:S01]  /*e320*/  F2FP.F16.F32.PACK_AB R4, R3, R4 ;  /* 0x000000040304723e */ /* 0x000fe200000000ff */
[----:B------:R-:W-:Y:S01]  /*e330*/  FMUL.FTZ R11, R32, R6 ;  /* 0x00000006200b7220 */ /* 0x000fe20000410000 */
[----:B------:R-:W-:Y:S01]  /*e340*/  FFMA.FTZ R7, R12, R24, -R15 ;  /* 0x000000180c077223 */ /* 0x000fe2000001080f */
[----:B------:R-:W-:Y:S01]  /*e350*/  FMUL.FTZ R13, R30, R6 ;  /* 0x000000061e0d7220 */ /* 0x000fe20000410000 */
[----:B------:R-:W-:Y:S01]  /*e360*/  FFMA.FTZ R24, R14, R24, R25 ;  /* 0x000000180e187223 */ /* 0x000fe20000010019 */
[-C--:B------:R-:W-:Y:S01]  /*e370*/  FFMA.FTZ R6, R30, R20.reuse, -R11 ;  /* 0x000000141e067223 */ /* 0x080fe2000001080b */
[----:B------:R-:W-:Y:S01]  /*e380*/  F2FP.F16.F32.PACK_AB R5, R26, R5 ;  /* 0x000000051a05723e */ /* 0x000fe200000000ff */
[----:B------:R-:W-:-:S02]  /*e390*/  FFMA.FTZ R13, R32, R20, R13 ;  /* 0x00000014200d7223 */ /* 0x000fc4000001000d */
[----:B------:R-:W-:-:S03]  /*e3a0*/  F2FP.F16.F32.PACK_AB R7, R24, R7 ;  /* 0x000000071807723e */ /* 0x000fc600000000ff */
[----:B------:R-:W-:-:S05]  /*e3b0*/  F2FP.F16.F32.PACK_AB R6, R13, R6 ;  /* 0x000000060d06723e */ /* 0x000fca00000000ff */
[----:B------:R0:W-:Y:S02]  /*e3c0*/  STS.128 [R21+0x3000], R4 ;  /* 0x0030000415007388 */ /* 0x0001e40000000c00 */
.L_x_7455:
[----:B------:R-:W-:Y:S05]  /*e3d0*/  BSYNC B1 ;  /* 0x0000000000017941 */ /* 0x000fea0003800000 */
.L_x_7454:
        /* <DEDUP_REMOVED lines=11> */
[----:B------:R-:W-:Y:S01]  /*e490*/  FMUL.FTZ R20, R15, R4 ;  /* 0x000000040f147220 */ /* 0x000fe20000410000 */
[----:B------:R-:W-:Y:S02]  /*e4a0*/  HADD2.F32 R12, -RZ, R6.H0_H0 ;  /* 0x20000006ff0c7230 */ /* 0x000fe40000004100 */
[----:B------:R-:W-:Y:S01]  /*e4b0*/  FMUL.FTZ R24, R29, R5 ;  /* 0x000000051d187220 */ /* 0x000fe20000410000 */
[----:B------:R-:W-:Y:S01]  /*e4c0*/  FFMA.FTZ R4, R15, R3, -R14 ;  /* 0x000000030f047223 */ /* 0x000fe2000001080e */
[----:B------:R-:W-:Y:S01]  /*e4d0*/  FMUL.FTZ R14, R25, R5 ;  /* 0x00000005190e7220 */ /* 0x000fe20000410000 */
[----:B------:R-:W-:-:S02]  /*e4e0*/  HADD2.F32 R13, -RZ, R7.H0_H0 ;  /* 0x20000007ff0d7230 */ /* 0x000fc40000004100 */
[----:B------:R-:W-:Y:S01]  /*e4f0*/  FFMA.FTZ R3, R27, R3, R20 ;  /* 0x000000031b037223 */ /* 0x000fe20000010014 */
        /* <DEDUP_REMOVED lines=20> */
[----:B------:R1:W-:Y:S01]  /*e640*/  STS.128 [R21+0x7000], R4 ;  /* 0x0070000415007388 */ /* 0x0003e20000000c00 */
[----:B------:R-:W-:Y:S05]  /*e650*/  BRA `(.L_x_7453) ;  /* 0x0000001c00a07947 */ /* 0x000fea0003800000 */
.L_x_7435:
[----:B------:R-:W-:-:S03]  /*e660*/  UMOV UR4, 0xffffffff ;  /* 0xffffffff00047882 */ /* 0x000fc60000000000 */
[----:B------:R-:W-:Y:S05]  /*e670*/  BRA.DIV UR4, `(.L_x_7456) ;  /* 0x00000192047c7947 */ /* 0x000fea000b800000 */
[----:B------:R0:W2:Y:S04]  /*e680*/  SHFL.IDX PT, R0, R25, RZ, 0x181f ;  /* 0x00181fff19007589 */ /* 0x0000a800000e0000 */
[----:B------:R0:W3:Y:S04]  /*e690*/  SHFL.IDX PT, R3, R24, RZ, 0x181f ;  /* 0x00181fff18037589 */ /* 0x0000e800000e0000 */
[----:B------:R0:W4:Y:S04]  /*e6a0*/  SHFL.IDX PT, R20, R27, RZ, 0x181f ;  /* 0x00181fff1b147589 */ /* 0x00012800000e0000 */
[----:B-1----:R0:W1:Y:S02]  /*e6b0*/  SHFL.IDX PT, R14, R26, RZ, 0x181f ;  /* 0x00181fff1a0e7589 */ /* 0x00206400000e0000 */
.L_x_7688:
[----:B------:R-:W5:Y:S01]  /*e6c0*/  LDL R11, [R1+0x60] ;  /* 0x00006000010b7983 */ /* 0x000f620000100800 */
[----:B------:R-:W-:Y:S01]  /*e6d0*/  ULDC UR4, c[0x0][0x448] ;  /* 0x0001120000047ab9 */ /* 0x000fe20000000800 */
[----:B------:R-:W-:Y:S01]  /*e6e0*/  BSSY B1, `(.L_x_7457) ;  /* 0x0000019000017945 */ /* 0x000fe20003800000 */
[----:B0-----:R-:W-:Y:S01]  /*e6f0*/  IMAD R24, R160, UR4, RZ ;  /* 0x00000004a0187c24 */ /* 0x001fe2000f8e02ff */
[----:B------:R-:W-:Y:S02]  /*e700*/  CS2R R6, SRZ ;  /* 0x0000000000067805 */ /* 0x000fe4000001ff00 */
[----:B------:R-:W-:Y:S02]  /*e710*/  CS2R R8, SRZ ;  /* 0x0000000000087805 */ /* 0x000fe4000001ff00 */
[----:B------:R-:W-:Y:S01]  /*e720*/  ISETP.GE.AND P0, PT, R5, R24, PT ;  /* 0x000000180500720c */ /* 0x000fe20003f06270 */
[----:B------:R-:W-:Y:S01]  /*e730*/  IMAD R24, R29, -0x80, R24 ;  /* 0xffffff801d187824 */ /* 0x000fe200078e0218 */
[----:B-----5:R-:W-:-:S04]  /*e740*/  LEA.HI R4, R11, R11, RZ, 0x1 ;  /* 0x0000000b0b047211 */ /* 0x020fc800078f08ff */
[----:B------:R-:W-:Y:S02]  /*e750*/  LOP3.LUT R10, R4, 0xfffffffe, RZ, 0xc0, !PT ;  /* 0xfffffffe040a7812 */ /* 0x000fe400078ec0ff */
[----:B------:R-:W-:Y:S02]  /*e760*/  CS2R R4, SRZ ;  /* 0x0000000000047805 */ /* 0x000fe4000001ff00 */
[----:B------:R-:W-:Y:S02]  /*e770*/  IADD3 R27, R11, -R10, RZ ;  /* 0x8000000a0b1b7210 */ /* 0x000fe40007ffe0ff */
[----:B------:R-:W-:Y:S01]  /*e780*/  CS2R R10, SRZ ;  /* 0x00000000000a7805 */ /* 0x000fe2000001ff00 */
[----:B------:R-:W-:Y:S06]  /*e790*/  @P0 BRA `(.L_x_7458) ;  /* 0x0000000000340947 */ /* 0x000fec0003800000 */
[----:B------:R-:W-:Y:S01]  /*e7a0*/  ULDC UR4, c[0x0][0x3f4] ;  /* 0x0000fd0000047ab9 */ /* 0x000fe20000000800 */
[C---:B------:R-:W-:Y:S01]  /*e7b0*/  IMAD.SHL.U32 R15, R16.reuse, 0x2, RZ ;  /* 0x00000002100f7824 */ /* 0x040fe200078e00ff */
[C---:B------:R-:W-:Y:S02]  /*e7c0*/  ISETP.GE.AND P2, PT, R16.reuse, UR4, PT ;  /* 0x0000000410007c0c */ /* 0x040fe4000bf46270 */
[----:B------:R-:W-:Y:S02]  /*e7d0*/  SHF.L.U64.HI R5, R16, 0x1, R17 ;  /* 0x0000000110057819 */ /* 0x000fe40000010211 */
[-C--:B---3--:R-:W-:Y:S02]  /*e7e0*/  IADD3 R12, P0, R3, R15.reuse, RZ ;  /* 0x0000000f030c7210 */ /* 0x088fe40007f1e0ff */
[----:B-1----:R-:W-:-:S03]  /*e7f0*/  IADD3 R14, P1, R14, R15, RZ ;  /* 0x0000000f0e0e7210 */ /* 0x002fc60007f3e0ff */
[--C-:B--2---:R-:W-:Y:S02]  /*e800*/  IMAD.X R13, R0, 0x1, R5.reuse, P0 ;  /* 0x00000001000d7824 */ /* 0x104fe400000e0605 */
[----:B----4-:R-:W-:Y:S01]  /*e810*/  IMAD.X R15, R20, 0x1, R5, P1 ;  /* 0x00000001140f7824 */ /* 0x010fe200008e0605 */
[----:B------:R-:W-:Y:S01]  /*e820*/  CS2R R4, SRZ ;  /* 0x0000000000047805 */ /* 0x000fe2000001ff00 */
[----:B------:R-:W-:Y:S06]  /*e830*/  @P2 BRA `(.L_x_7458) ;  /* 0x00000000000c2947 */ /* 0x000fec0003800000 */
[----:B------:R-:W-:Y:S02]  /*e840*/  ULDC.64 UR4, c[0x0][0x208] ;  /* 0x0000820000047ab9 */ /* 0x000fe40000000a00 */
[----:B------:R0:W5:Y:S04]  /*e850*/  LD.E.128 R4, desc[UR4][R12.64] ;  /* 0x000000040c047980 */ /* 0x000168000c101d00 */
[----:B------:R0:W5:Y:S02]  /*e860*/  LD.E.128 R8, desc[UR4][R14.64] ;  /* 0x000000040e087980 */ /* 0x000164000c101d00 */
.L_x_7458:
[----:B------:R-:W-:Y:S05]  /*e870*/  BSYNC B1 ;  /* 0x0000000000017941 */ /* 0x000fea0003800000 */
.L_x_7457:
[----:B------:R-:W-:Y:S01]  /*e880*/  SHF.L.U32 R27, R27, 0x1f, RZ ;  /* 0x0000001f1b1b7819 */ /* 0x000fe200000006ff */
[----:B---3--:R-:W3:Y:S01]  /*e890*/  LDC R3, c[0x0][0x3f4] ;  /* 0x0000fd00ff037b82 */ /* 0x008ee20000000800 */
[--C-:B0----5:R-:W-:Y:S01]  /*e8a0*/  IMAD.MOV.U32 R12, RZ, RZ, R5.reuse ;  /* 0x000000ffff0c7224 */ /* 0x121fe200078e0005 */
[----:B--2---:R-:W-:Y:S01]  /*e8b0*/  MOV R0, R4 ;  /* 0x0000000400007202 */ /* 0x004fe20000000f00 */
[----:B------:R-:W-:Y:S01]  /*e8c0*/  IMAD.MOV.U32 R13, RZ, RZ, R6 ;  /* 0x000000ffff0d7224 */ /* 0x000fe200078e0006 */
[----:B-1----:R-:W-:Y:S01]  /*e8d0*/  SHF.R.U64 R14, R4, 0x10, R5 ;  /* 0x00000010040e7819 */ /* 0x002fe20000001205 */
[----:B------:R-:W-:Y:S01]  /*e8e0*/  IMAD.MOV.U32 R4, RZ, RZ, R7 ;  /* 0x000000ffff047224 */ /* 0x000fe200078e0007 */
[----:B------:R-:W-:Y:S01]  /*e8f0*/  SHF.R.U32.HI R5, RZ, 0x10, R5 ;  /* 0x00000010ff057819 */ /* 0x000fe20000011605 */
[----:B------:R-:W-:Y:S01]  /*e900*/  VIADD R30, R22, 0x40 ;  /* 0x00000040161e7836 */ /* 0x000fe20000000000 */
[----:B------:R-:W0:Y:S01]  /*e910*/  SYNCS.PHASECHK.TRANS64.TRYWAIT P4, [R2+URZ+0x34800], R27 ;  /* 0x0348001b020075a7 */ /* 0x000e22000808017f */
[----:B----4-:R-:W-:Y:S01]  /*e920*/  SHF.R.U64 R20, R6, 0x10, R7 ;  /* 0x0000001006147819 */ /* 0x010fe20000001207 */
[----:B------:R-:W-:Y:S01]  /*e930*/  IMAD.MOV.U32 R6, RZ, RZ, R9 ;  /* 0x000000ffff067224 */ /* 0x000fe200078e0009 */
[----:B------:R-:W-:Y:S01]  /*e940*/  SHF.R.U32.HI R25, RZ, 0x10, R7 ;  /* 0x00000010ff197819 */ /* 0x000fe20000011607 */
[----:B------:R-:W-:Y:S01]  /*e950*/  IMAD.MOV.U32 R7, RZ, RZ, R10 ;  /* 0x000000ffff077224 */ /* 0x000fe200078e000a */
[----:B------:R-:W-:Y:S01]  /*e960*/  PRMT R0, R0, 0x5410, R12 ;  /* 0x0000541000007816 */ /* 0x000fe2000000000c */
[----:B------:R-:W-:Y:S01]  /*e970*/  VIADD R29, R22, 0x60 ;  /* 0x00000060161d7836 */ /* 0x000fe20000000000 */
[----:B------:R-:W-:Y:S01]  /*e980*/  MOV R15, R8 ;  /* 0x00000008000f7202 */ /* 0x000fe20000000f00 */
[----:B------:R-:W-:Y:S01]  /*e990*/  BSSY B1, `(.L_x_7459) ;  /* 0x0000015000017945 */ /* 0x000fe20003800000 */
[----:B------:R-:W-:Y:S01]  /*e9a0*/  SHF.R.U64 R26, R8, 0x10, R9 ;  /* 0x00000010081a7819 */ /* 0x000fe20000001209 */
[----:B------:R-:W-:Y:S01]  /*e9b0*/  IMAD.MOV.U32 R8, RZ, RZ, R11 ;  /* 0x000000ffff087224 */ /* 0x000fe200078e000b */
[----:B------:R-:W-:-:S02]  /*e9c0*/  PRMT R12, R14, 0x5410, R5 ;  /* 0x000054100e0c7816 */ /* 0x000fc40000000005 */
[----:B------:R-:W-:Y:S02]  /*e9d0*/  SHF.R.U64 R10, R10, 0x10, R11 ;  /* 0x000000100a0a7819 */ /* 0x000fe4000000120b */
[----:B------:R-:W-:Y:S02]  /*e9e0*/  VIMNMX R5, R24, 0x80, PT ;  /* 0x0000008018057848 */ /* 0x000fe40003fe0100 */
[----:B---3--:R-:W-:Y:S02]  /*e9f0*/  ISETP.GE.AND P0, PT, R16, R3, PT ;  /* 0x000000031000720c */ /* 0x008fe40003f06270 */
[----:B------:R-:W-:Y:S02]  /*ea00*/  IADD3 R31, R22, 0x20, RZ ;  /* 0x00000020161f7810 */ /* 0x000fe40007ffe0ff */
[----:B------:R-:W-:Y:S02]  /*ea10*/  SHF.R.U32.HI R9, RZ, 0x10, R9 ;  /* 0x00000010ff097819 */ /* 0x000fe40000011609 */
[----:B------:R-:W-:-:S02]  /*ea20*/  SHF.R.U32.HI R11, RZ, 0x10, R11 ;  /* 0x00000010ff0b7819 */ /* 0x000fc4000001160b */
[----:B------:R-:W-:Y:S02]  /*ea30*/  PRMT R14, R20, 0x5410, R25 ;  /* 0x00005410140e7816 */ /* 0x000fe40000000019 */
[-C--:B------:R-:W-:Y:S02]  /*ea40*/  ISETP.GE.OR P3, PT, R22, R5.reuse, P0 ;  /* 0x000000051600720c */ /* 0x080fe40000766670 */
[-C--:B------:R-:W-:Y:S02]  /*ea50*/  ISETP.GE.OR P2, PT, R31, R5.reuse, P0 ;  /* 0x000000051f00720c */ /* 0x080fe40000746670 */
[----:B------:R-:W-:Y:S02]  /*ea60*/  ISETP.GE.OR P1, PT, R30, R5, P0 ;  /* 0x000000051e00720c */ /* 0x000fe40000726670 */
[----:B------:R-:W-:Y:S02]  /*ea70*/  PRMT R13, R13, 0x5410, R4 ;  /* 0x000054100d0d7816 */ /* 0x000fe40000000004 */
[----:B------:R-:W-:-:S02]  /*ea80*/  PRMT R15, R15, 0x5410, R6 ;  /* 0x000054100f0f7816 */ /* 0x000fc40000000006 */
[----:B------:R-:W-:Y:S02]  /*ea90*/  ISETP.GE.OR P0, PT, R29, R5, P0 ;  /* 0x000000051d00720c */ /* 0x000fe40000706670 */
[----:B------:R-:W-:Y:S02]  /*eaa0*/  PRMT R20, R26, 0x5410, R9 ;  /* 0x000054101a147816 */ /* 0x000fe40000000009 */
[----:B------:R-:W-:Y:S02]  /*eab0*/  PRMT R24, R7, 0x5410, R8 ;  /* 0x0000541007187816 */ /* 0x000fe40000000008 */
[----:B------:R-:W-:Y:S01]  /*eac0*/  PRMT R25, R10, 0x5410, R11 ;  /* 0x000054100a197816 */ /* 0x000fe2000000000b */
[----:B0-----:R-:W-:Y:S06]  /*ead0*/  @!P4 BRA `(.L_x_7460) ;  /* 0x0000018c00d4c947 */ /* 0x001fec0003800000 */
.L_x_7689:
[----:B------:R-:W-:Y:S05]  /*eae0*/  BSYNC B1 ;  /* 0x0000000000017941 */ /* 0x000fea0003800000 */
.L_x_7459:
[----:B------:R-:W-:Y:S04]  /*eaf0*/  BSSY B1, `(.L_x_7461) ;  /* 0x0000068000017945 */ /* 0x000fe80003800000 */
[----:B------:R-:W-:Y:S05]  /*eb00*/  @P3 BRA `(.L_x_7462) ;  /* 0x0000000400983947 */ /* 0x000fea0003800000 */
[----:B------:R-:W1:Y:S01]  /*eb10*/  S2R R5, SR_TID.X ;  /* 0x0000000000057919 */ /* 0x000e620000002100 */
[----:B------:R-:W-:Y:S02]  /*eb20*/  IMAD.SHL.U32 R6, R22, 0x40, RZ ;  /* 0x0000004016067824 */ /* 0x000fe400078e00ff */
[----:B------:R-:W-:Y:S01]  /*eb30*/  HADD2.F32 R38, -RZ, R15.H0_H0 ;  /* 0x2000000fff267230 */ /* 0x000fe20000004100 */
[----:B------:R-:W2:Y:S01]  /*eb40*/  S2R R8, SR_TID.X ;  /* 0x0000000000087919 */ /* 0x000ea20000002100 */
[----:B------:R-:W-:Y:S02]  /*eb50*/  HADD2.F32 R36, -RZ, R0.H0_H0 ;  /* 0x20000000ff247230 */ /* 0x000fe40000004100 */
[----:B------:R-:W-:Y:S02]  /*eb60*/  HADD2.F32 R39, -RZ, R20.H0_H0 ;  /* 0x20000014ff277230 */ /* 0x000fe40000004100 */
[----:B------:R-:W-:Y:S02]  /*eb70*/  HADD2.F32 R37, -RZ, R12.H0_H0 ;  /* 0x2000000cff257230 */ /* 0x000fe40000004100 */
[----:B-1----:R-:W-:-:S02]  /*eb80*/  VIADD R5, R5, 0xffffff80 ;  /* 0xffffff8005057836 */ /* 0x002fc40000000000 */
[----:B--2---:R-:W-:-:S03]  /*eb90*/  VIADD R8, R8, 0xffffff80 ;  /* 0xffffff8008087836 */ /* 0x004fc60000000000 */
[----:B------:R-:W-:-:S04]  /*eba0*/  SHF.R.S32.HI R4, RZ, 0x1f, R5 ;  /* 0x0000001fff047819 */ /* 0x000fc80000011405 */
[----:B------:R-:W-:Y:S02]  /*ebb0*/  LEA.HI R4, R4, R5, RZ, 0x3 ;  /* 0x0000000504047211 */ /* 0x000fe400078f18ff */
[----:B------:R-:W-:Y:S02]  /*ebc0*/  SHF.R.S32.HI R10, RZ, 0x1f, R8 ;  /* 0x0000001fff0a7819 */ /* 0x000fe40000011408 */
[----:B------:R-:W-:Y:S02]  /*ebd0*/  LOP3.LUT R4, R4, 0xfffffff8, RZ, 0xc0, !PT ;  /* 0xfffffff804047812 */ /* 0x000fe400078ec0ff */
[----:B------:R-:W-:Y:S02]  /*ebe0*/  LEA.HI R10, R10, R8, RZ, 0x6 ;  /* 0x000000080a0a7211 */ /* 0x000fe400078f30ff */
[----:B------:R-:W-:-:S03]  /*ebf0*/  IADD3 R4, R5, -R4, RZ ;  /* 0x8000000405047210 */ /* 0x000fc60007ffe0ff */
[----:B------:R-:W-:Y:S01]  /*ec00*/  IMAD.SHL.U32 R10, R10, 0x8, RZ ;  /* 0x000000080a0a7824 */ /* 0x000fe200078e00ff */
[----:B------:R-:W-:-:S04]  /*ec10*/  LEA.HI R4, R3, R4, RZ, 0x1d ;  /* 0x0000000403047211 */ /* 0x000fc800078fe8ff */
[----:B------:R-:W-:Y:S01]  /*ec20*/  SHF.R.S32.HI R7, RZ, 0x1f, R4 ;  /* 0x0000001fff077819 */ /* 0x000fe20000011404 */
[----:B------:R-:W-:Y:S01]  /*ec30*/  IMAD.SHL.U32 R5, R4, 0x8, RZ ;  /* 0x0000000804057824 */ /* 0x000fe200078e00ff */
[----:B------:R-:W-:Y:S02]  /*ec40*/  LOP3.LUT R10, R10, 0xfffffe00, RZ, 0xc0, !PT ;  /* 0xfffffe000a0a7812 */ /* 0x000fe400078ec0ff */
[----:B------:R-:W-:Y:S02]  /*ec50*/  LEA.HI R7, R7, R4, RZ, 0x3 ;  /* 0x0000000407077211 */ /* 0x000fe400078f18ff */
[----:B------:R-:W-:Y:S02]  /*ec60*/  LOP3.LUT R5, R5, 0x38, RZ, 0xc0, !PT ;  /* 0x0000003805057812 */ /* 0x000fe400078ec0ff */
[----:B------:R-:W-:Y:S02]  /*ec70*/  SHF.L.U32 R7, R7, 0xa, RZ ;  /* 0x0000000a07077819 */ /* 0x000fe400000006ff */
[----:B------:R-:W-:-:S02]  /*ec80*/  LOP3.LUT R5, R5, 0x1c0, R6, 0xf8, !PT ;  /* 0x000001c005057812 */ /* 0x000fc400078ef806 */
[----:B------:R-:W-:Y:S02]  /*ec90*/  LOP3.LUT R6, R6, 0x1c0, RZ, 0xc0, !PT ;  /* 0x000001c006067812 */ /* 0x000fe400078ec0ff */
[----:B------:R-:W-:Y:S02]  /*eca0*/  LOP3.LUT R8, R7, 0x7fffe000, RZ, 0xc0, !PT ;  /* 0x7fffe00007087812 */ /* 0x000fe400078ec0ff */
[----:B------:R-:W-:-:S04]  /*ecb0*/  SHF.R.U32.HI R6, RZ, 0x3, R6 ;  /* 0x00000003ff067819 */ /* 0x000fc80000011606 */
[----:B------:R-:W-:Y:S02]  /*ecc0*/  LOP3.LUT R9, R5, R6, RZ, 0x3c, !PT ;  /* 0x0000000605097212 */ /* 0x000fe400078e3cff */
        /* <DEDUP_REMOVED lines=12> */
[--C-:B------:R-:W-:Y:S02]  /*ed90*/  HADD2.F32 R33, -RZ, R9.reuse.H0_H0 ;  /* 0x20000009ff217230 */ /* 0x100fe40000004100 */
[C---:B------:R-:W-:Y:S01]  /*eda0*/  FMUL.FTZ R40, R32.reuse, R38 ;  /* 0x0000002620287220 */ /* 0x040fe20000410000 */
[-C--:B------:R-:W-:Y:S01]  /*edb0*/  FMUL.FTZ R32, R32, R36.reuse ;  /* 0x0000002420207220 */ /* 0x080fe20000410000 */
[----:B------:R-:W-:Y:S01]  /*edc0*/  FMUL.FTZ R41, R8, R39 ;  /* 0x0000002708297220 */ /* 0x000fe20000410000 */
[----:B------:R-:W-:Y:S02]  /*edd0*/  HADD2.F32 R9, -RZ, R9.H1_H1 ;  /* 0x30000009ff097230 */ /* 0x000fe40000004100 */
[----:B------:R-:W-:Y:S01]  /*ede0*/  FFMA.FTZ R40, R27, R36, -R40 ;  /* 0x000000241b287223 */ /* 0x000fe20000010828 */
[----:B------:R-:W-:-:S02]  /*edf0*/  HADD2.F32 R36, -RZ, R15.H1_H1 ;  /* 0x3000000fff247230 */ /* 0x000fc40000004100 */
[----:B------:R-:W-:Y:S01]  /*ee00*/  FFMA.FTZ R38, R27, R38, R32 ;  /* 0x000000261b267223 */ /* 0x000fe20000010020 */
[----:B------:R-:W-:Y:S02]  /*ee10*/  HADD2.F32 R32, -RZ, R0.H1_H1 ;  /* 0x30000000ff207230 */ /* 0x000fe40000004100 */
[-C--:B------:R-:W-:Y:S01]  /*ee20*/  FMUL.FTZ R27, R8, R37.reuse ;  /* 0x00000025081b7220 */ /* 0x080fe20000410000 */
[C---:B------:R-:W-:Y:S01]  /*ee30*/  FFMA.FTZ R41, R4.reuse, R37, -R41 ;  /* 0x0000002504297223 */ /* 0x040fe20000010829 */
[C---:B------:R-:W-:Y:S01]  /*ee40*/  FMUL.FTZ R42, R33.reuse, R36 ;  /* 0x00000024212a7220 */ /* 0x040fe20000410000 */
[----:B------:R-:W-:Y:S02]  /*ee50*/  HADD2.F32 R8, -RZ, R20.H1_H1 ;  /* 0x30000014ff087230 */ /* 0x000fe40000004100 */
[-C--:B------:R-:W-:Y:S01]  /*ee60*/  FMUL.FTZ R33, R33, R32.reuse ;  /* 0x0000002021217220 */ /* 0x080fe20000410000 */
[----:B------:R-:W-:Y:S01]  /*ee70*/  FFMA.FTZ R39, R4, R39, R27 ;  /* 0x0000002704277223 */ /* 0x000fe2000001001b */
[----:B------:R-:W-:Y:S01]  /*ee80*/  FFMA.FTZ R42, R29, R32, -R42 ;  /* 0x000000201d2a7223 */ /* 0x000fe2000001082a */
[----:B------:R-:W-:-:S02]  /*ee90*/  HADD2.F32 R4, -RZ, R12.H1_H1 ;  /* 0x3000000cff047230 */ /* 0x000fc40000004100 */
[----:B------:R-:W-:Y:S01]  /*eea0*/  FFMA.FTZ R36, R29, R36, R33 ;  /* 0x000000241d247223 */ /* 0x000fe20000010021 */
[----:B------:R-:W-:Y:S02]  /*eeb0*/  HADD2.F32 R34, -RZ, R10.H0_H0 ;  /* 0x2000000aff227230 */ /* 0x000fe40000004100 */
[C---:B------:R-:W-:Y:S01]  /*eec0*/  FMUL.FTZ R32, R9.reuse, R8 ;  /* 0x0000000809207220 */ /* 0x040fe20000410000 */
[----:B------:R-:W-:Y:S02]  /*eed0*/  HADD2.F32 R29, -RZ, R24.H0_H0 ;  /* 0x20000018ff1d7230 */ /* 0x000fe40000004100 */
[-C--:B------:R-:W-:Y:S01]  /*eee0*/  FMUL.FTZ R44, R9, R4.reuse ;  /* 0x00000004092c7220 */ /* 0x080fe20000410000 */
[----:B------:R-:W-:Y:S02]  /*eef0*/  HADD2.F32 R27, -RZ, R13.H0_H0 ;  /* 0x2000000dff1b7230 */ /* 0x000fe40000004100 */
        /* <DEDUP_REMOVED lines=8> */
[--C-:B------:R-:W-:Y:S02]  /*ef80*/  HADD2.F32 R35, -RZ, R11.reuse.H0_H0 ;  /* 0x2000000bff237230 */ /* 0x100fe40000004100 */
[----:B------:R-:W-:Y:S01]  /*ef90*/  FMUL.FTZ R5, R10, R33 ;  /* 0x000000210a057220 */ /* 0x000fe20000410000 */
[----:B------:R-:W-:Y:S01]  /*efa0*/  FFMA.FTZ R34, R30, R29, R34 ;  /* 0x0000001d1e227223 */ /* 0x000fe20000010022 */
[----:B------:R-:W-:Y:S01]  /*efb0*/  FMUL.FTZ R27, R10, R9 ;  /* 0x000000090a1b7220 */ /* 0x000fe20000410000 */
[----:B------:R-:W-:-:S02]  /*efc0*/  HADD2.F32 R11, -RZ, R11.H1_H1 ;  /* 0x3000000bff0b7230 */ /* 0x000fc40000004100 */
[C---:B------:R-:W-:Y:S01]  /*efd0*/  FFMA.FTZ R32, R6.reuse, R9, -R5 ;  /* 0x0000000906207223 */ /* 0x040fe20000010805 */
[----:B------:R-:W-:Y:S02]  /*efe0*/  HADD2.F32 R10, -RZ, R24.H1_H1 ;  /* 0x30000018ff0a7230 */ /* 0x000fe40000004100 */
[----:B------:R-:W-:Y:S01]  /*eff0*/  FFMA.FTZ R27, R6, R33, R27 ;  /* 0x00000021061b7223 */ /* 0x000fe2000001001b */
[----:B------:R-:W-:Y:S01]  /*f000*/  HADD2.F32 R30, -RZ, R25.H1_H1 ;  /* 0x30000019ff1e7230 */ /* 0x000fe20000004100 */
[----:B------:R-:W-:Y:S01]  /*f010*/  F2FP.F16.F32.PACK_AB R9, R43, R36 ;  /* 0x000000242b09723e */ /* 0x000fe200000000ff */
[----:B------:R-:W-:Y:S02]  /*f020*/  HADD2.F32 R4, -RZ, R13.H1_H1 ;  /* 0x3000000dff047230 */ /* 0x000fe40000004100 */
[----:B------:R-:W-:Y:S01]  /*f030*/  FMUL.FTZ R6, R35, R10 ;  /* 0x0000000a23067220 */ /* 0x000fe20000410000 */
[----:B------:R-:W-:Y:S02]  /*f040*/  HADD2.F32 R8, -RZ, R14.H1_H1 ;  /* 0x3000000eff087230 */ /* 0x000fe40000004100 */
[----:B------:R-:W-:Y:S01]  /*f050*/  FMUL.FTZ R44, R11, R30 ;  /* 0x0000001e0b2c7220 */ /* 0x000fe20000410000 */
[----:B------:R-:W-:-:S02]  /*f060*/  HADD2.F32 R31, -RZ, R7.H0_H0 ;  /* 0x20000007ff1f7230 */ /* 0x000fc40000004100 */
        /* <DEDUP_REMOVED lines=14> */
[----:B------:R-:W-:-:S05]  /*f150*/  F2FP.F16.F32.PACK_AB R11, R30, R35 ;  /* 0x000000231e0b723e */ /* 0x000fca00000000ff */
[----:B------:R1:W-:Y:S02]  /*f160*/  STS.128 [R26+0x16400], R8 ;  /* 0x016400081a007388 */ /* 0x0003e40000000c00 */
.L_x_7462:
[----:B------:R-:W-:Y:S05]  /*f170*/  BSYNC B1 ;  /* 0x0000000000017941 */ /* 0x000fea0003800000 */
.L_x_7461:
[----:B------:R-:W-:Y:S04]  /*f180*/  BSSY B1, `(.L_x_7463) ;  /* 0x0000067000017945 */ /* 0x000fe80003800000 */
[----:B------:R-:W-:Y:S05]  /*f190*/  @P2 BRA `(.L_x_7464) ;  /* 0x0000000400942947 */ /* 0x000fea0003800000 */
[----:B-1----:R-:W2:Y:S04]  /*f1a0*/  LDL R10, [R1+0x3c] ;  /* 0x00003c00010a7983 */ /* 0x002ea80000100800 */
[----:B------:R-:W3:Y:S01]  /*f1b0*/  LDL R46, [R1+0x7c] ;  /* 0x00007c00012e7983 */ /* 0x000ee20000100800 */
[----:B------:R-:W1:Y:S01]  /*f1c0*/  S2R R5, SR_TID.X ;  /* 0x0000000000057919 */ /* 0x000e620000002100 */
[C---:B------:R-:W-:Y:S01]  /*f1d0*/  IADD3 R8, R22.reuse, 0x20, RZ ;  /* 0x0000002016087810 */ /* 0x040fe20007ffe0ff */
[----:B------:R-:W-:-:S04]  /*f1e0*/  VIADD R6, R22, 0x20 ;  /* 0x0000002016067836 */ /* 0x000fc80000000000 */
[----:B------:R-:W-:Y:S02]  /*f1f0*/  IMAD.SHL.U32 R6, R6, 0x40, RZ ;  /* 0x0000004006067824 */ /* 0x000fe400078e00ff */
[----:B-1----:R-:W-:-:S05]  /*f200*/  VIADD R5, R5, 0xffffff80 ;  /* 0xffffff8005057836 */ /* 0x002fca0000000000 */
[----:B------:R-:W-:-:S04]  /*f210*/  SHF.R.S32.HI R4, RZ, 0x1f, R5 ;  /* 0x0000001fff047819 */ /* 0x000fc80000011405 */
[----:B------:R-:W-:-:S04]  /*f220*/  LEA.HI R4, R4, R5, RZ, 0x3 ;  /* 0x0000000504047211 */ /* 0x000fc800078f18ff */
[----:B------:R-:W-:-:S04]  /*f230*/  LOP3.LUT R4, R4, 0xfffffff8, RZ, 0xc0, !PT ;  /* 0xfffffff804047812 */ /* 0x000fc800078ec0ff */
[----:B------:R-:W-:-:S04]  /*f240*/  IADD3 R4, R5, -R4, RZ ;  /* 0x8000000405047210 */ /* 0x000fc80007ffe0ff */
[----:B------:R-:W-:Y:S01]  /*f250*/  LEA.HI R4, R3, R4, RZ, 0x1d ;  /* 0x0000000403047211 */ /* 0x000fe200078fe8ff */
[----:B------:R-:W-:-:S03]  /*f260*/  IMAD.SHL.U32 R8, R8, 0x40, RZ ;  /* 0x0000004008087824 */ /* 0x000fc600078e00ff */
[----:B------:R-:W-:Y:S01]  /*f270*/  SHF.R.S32.HI R7, RZ, 0x1f, R4 ;  /* 0x0000001fff077819 */ /* 0x000fe20000011404 */
[----:B------:R-:W-:Y:S01]  /*f280*/  IMAD.SHL.U32 R5, R4, 0x8, RZ ;  /* 0x0000000804057824 */ /* 0x000fe200078e00ff */
[----:B------:R-:W-:Y:S02]  /*f290*/  LOP3.LUT R8, R8, 0x1c0, RZ, 0xc0, !PT ;  /* 0x000001c008087812 */ /* 0x000fe400078ec0ff */
[----:B------:R-:W-:Y:S02]  /*f2a0*/  LEA.HI R7, R7, R4, RZ, 0x3 ;  /* 0x0000000407077211 */ /* 0x000fe400078f18ff */
[----:B------:R-:W-:Y:S02]  /*f2b0*/  LOP3.LUT R6, R6, 0x1c0, RZ, 0xc0, !PT ;  /* 0x000001c006067812 */ /* 0x000fe400078ec0ff */
[----:B------:R-:W-:Y:S01]  /*f2c0*/  LOP3.LUT R4, R8, 0x38, R5, 0xf8, !PT ;  /* 0x0000003808047812 */ /* 0x000fe200078ef805 */
[----:B------:R-:W-:Y:S01]  /*f2d0*/  IMAD.SHL.U32 R7, R7, 0x400, RZ ;  /* 0x0000040007077824 */ /* 0x000fe200078e00ff */
[----:B------:R-:W-:-:S04]  /*f2e0*/  SHF.R.U32.HI R6, RZ, 0x3, R6 ;  /* 0x00000003ff067819 */ /* 0x000fc80000011606 */
[----:B------:R-:W-:Y:S02]  /*f2f0*/  LOP3.LUT R8, R4, R6, RZ, 0x3c, !PT ;  /* 0x0000000604087212 */ /* 0x000fe400078e3cff */
[----:B------:R-:W-:Y:S01]  /*f300*/  LOP3.LUT R9, R7, 0x7fffe000, RZ, 0xc0, !PT ;  /* 0x7fffe00007097812 */ /* 0x000fe200078ec0ff */
[--C-:B------:R-:W-:Y:S02]  /*f310*/  HADD2.F32 R38, -RZ, R15.reuse.H0_H0 ;  /* 0x2000000fff267230 */ /* 0x100fe40000004100 */
[----:B------:R-:W-:Y:S02]  /*f320*/  HADD2.F32 R36, -RZ, R0.H0_H0 ;  /* 0x20000000ff247230 */ /* 0x000fe40000004100 */
[----:B------:R-:W-:Y:S02]  /*f330*/  HADD2.F32 R40, -RZ, R20.H0_H0 ;  /* 0x20000014ff287230 */ /* 0x000fe40000004100 */
[----:B------:R-:W-:Y:S02]  /*f340*/  HADD2.F32 R43, -RZ, R15.H1_H1 ;  /* 0x3000000fff2b7230 */ /* 0x000fe40000004100 */
[----:B------:R-:W-:-:S02]  /*f350*/  HADD2.F32 R41, -RZ, R0.H1_H1 ;  /* 0x30000000ff297230 */ /* 0x000fc40000004100 */
[----:B------:R-:W-:Y:S02]  /*f360*/  HADD2.F32 R45, -RZ, R20.H1_H1 ;  /* 0x30000014ff2d7230 */ /* 0x000fe40000004100 */
[----:B------:R-:W-:Y:S02]  /*f370*/  HADD2.F32 R44, -RZ, R25.H0_H0 ;  /* 0x20000019ff2c7230 */ /* 0x000fe40000004100 */
[----:B------:R-:W-:Y:S01]  /*f380*/  HADD2.F32 R42, -RZ, R14.H0_H0 ;  /* 0x2000000eff2a7230 */ /* 0x000fe20000004100 */
[----:B--2---:R-:W-:Y:S01]  /*f390*/  IADD3 R9, R8, R9, R10 ;  /* 0x0000000908097210 */ /* 0x004fe20007ffe00a */
[----:B---3--:R-:W1:Y:S04]  /*f3a0*/  LDS.128 R4, [R46] ;  /* 0x000000002e047984 */ /* 0x008e680000000c00 */
[----:B------:R-:W-:-:S05]  /*f3b0*/  IMAD R21, R9, 0x2, R2 ;  /* 0x0000000209157824 */ /* 0x000fca00078e0202 */
[----:B------:R-:W2:Y:S01]  /*f3c0*/  LDS.128 R8, [R21+0x16400] ;  /* 0x0164000015087984 */ /* 0x000ea20000000c00 */
[----:B-1----:R-:W-:Y:S02]  /*f3d0*/  HADD2.F32 R26, -RZ, R4.H0_H0 ;  /* 0x20000004ff1a7230 */ /* 0x002fe40000004100 */
[--C-:B--2---:R-:W-:Y:S02]  /*f3e0*/  HADD2.F32 R31, -RZ, R8.reuse.H0_H0 ;  /* 0x20000008ff1f7230 */ /* 0x104fe40000004100 */
[----:B------:R-:W-:-:S03]  /*f3f0*/  HADD2.F32 R8, -RZ, R8.H1_H1 ;  /* 0x30000008ff087230 */ /* 0x000fc60000004100 */
[-C--:B------:R-:W-:Y:S01]  /*f400*/  FMUL.FTZ R35, R38, R31.reuse ;  /* 0x0000001f26237220 */ /* 0x080fe20000410000 */
[C---:B------:R-:W-:Y:S01]  /*f410*/  FMUL.FTZ R31, R36.reuse, R31 ;  /* 0x0000001f241f7220 */ /* 0x040fe20000410000 */
[----:B------:R-:W-:Y:S02]  /*f420*/  HADD2.F32 R4, -RZ, R4.H1_H1 ;  /* 0x30000004ff047230 */ /* 0x000fe40000004100 */
[----:B------:R-:W-:Y:S01]  /*f430*/  FFMA.FTZ R35, R36, R26, -R35 ;  /* 0x0000001a24237223 */ /* 0x000fe20000010823 */
[----:B------:R-:W-:Y:S02]  /*f440*/  HADD2.F32 R36, -RZ, R12.H0_H0 ;  /* 0x2000000cff247230 */ /* 0x000fe40000004100 */
[----:B------:R-:W-:Y:S01]  /*f450*/  FMUL.FTZ R37, R40, R8 ;  /* 0x0000000828257220 */ /* 0x000fe20000410000 */
[----:B------:R-:W-:Y:S02]  /*f460*/  HADD2.F32 R32, -RZ, R9.H0_H0 ;  /* 0x20000009ff207230 */ /* 0x000fe40000004100 */
[----:B0-----:R-:W-:-:S02]  /*f470*/  HADD2.F32 R27, -RZ, R5.H0_H0 ;  /* 0x20000005ff1b7230 */ /* 0x001fc40000004100 */
[C---:B------:R-:W-:Y:S01]  /*f480*/  FMUL.FTZ R39, R36.reuse, R8 ;  /* 0x0000000824277220 */ /* 0x040fe20000410000 */
[----:B------:R-:W-:Y:S01]  /*f490*/  FFMA.FTZ R8, R36, R4, -R37 ;  /* 0x0000000424087223 */ /* 0x000fe20000010825 */
[----:B------:R-:W-:Y:S02]  /*f4a0*/  HADD2.F32 R9, -RZ, R9.H1_H1 ;  /* 0x30000009ff097230 */ /* 0x000fe40000004100 */
[----:B------:R-:W-:Y:S01]  /*f4b0*/  FMUL.FTZ R36, R43, R32 ;  /* 0x000000202b247220 */ /* 0x000fe20000410000 */
[----:B------:R-:W-:Y:S02]  /*f4c0*/  HADD2.F32 R37, -RZ, R12.H1_H1 ;  /* 0x3000000cff257230 */ /* 0x000fe40000004100 */
[----:B------:R-:W-:Y:S01]  /*f4d0*/  FFMA.FTZ R31, R38, R26, R31 ;  /* 0x0000001a261f7223 */ /* 0x000fe2000001001f */
[----:B------:R-:W-:Y:S02]  /*f4e0*/  HADD2.F32 R5, -RZ, R5.H1_H1 ;  /* 0x30000005ff057230 */ /* 0x000fe40000004100 */
[C---:B------:R-:W-:Y:S01]  /*f4f0*/  FMUL.FTZ R32, R41.reuse, R32 ;  /* 0x0000002029207220 */ /* 0x040fe20000410000 */
[----:B------:R-:W-:Y:S01]  /*f500*/  FFMA.FTZ R26, R40, R4, R39 ;  /* 0x00000004281a7223 */ /* 0x000fe20000010027 */
[----:B------:R-:W-:Y:S01]  /*f510*/  FFMA.FTZ R36, R41, R27, -R36 ;  /* 0x0000001b29247223 */ /* 0x000fe20000010824 */
[----:B------:R-:W-:-:S02]  /*f520*/  HADD2.F32 R33, -RZ, R10.H0_H0 ;  /* 0x2000000aff217230 */ /* 0x000fc40000004100 */
[-C--:B------:R-:W-:Y:S01]  /*f530*/  FMUL.FTZ R4, R45, R9.reuse ;  /* 0x000000092d047220 */ /* 0x080fe20000410000 */
[----:B------:R-:W-:Y:S02]  /*f540*/  HADD2.F32 R39, -RZ, R13.H0_H0 ;  /* 0x2000000dff277230 */ /* 0x000fe40000004100 */
[----:B------:R-:W-:Y:S02]  /*f550*/  HADD2.F32 R41, -RZ, R24.H0_H0 ;  /* 0x20000018ff297230 */ /* 0x000fe40000004100 */
[C---:B------:R-:W-:Y:S01]  /*f560*/  FMUL.FTZ R38, R37.reuse, R9 ;  /* 0x0000000925267220 */ /* 0x040fe20000410000 */
[----:B------:R-:W-:Y:S02]  /*f570*/  HADD2.F32 R10, -RZ, R10.H1_H1 ;  /* 0x3000000aff0a7230 */ /* 0x000fe40000004100 */
[----:B------:R-:W-:Y:S01]  /*f580*/  FFMA.FTZ R9, R37, R5, -R4 ;  /* 0x0000000525097223 */ /* 0x000fe20000010804 */
[--C-:B------:R-:W-:Y:S02]  /*f590*/  HADD2.F32 R29, -RZ, R6.reuse.H0_H0 ;  /* 0x20000006ff1d7230 */ /* 0x100fe40000004100 */
[----:B------:R-:W-:Y:S01]  /*f5a0*/  FFMA.FTZ R32, R43, R27, R32 ;  /* 0x0000001b2b207223 */ /* 0x000fe20000010020 */
[-C--:B------:R-:W-:Y:S01]  /*f5b0*/  FMUL.FTZ R4, R41, R33.reuse ;  /* 0x0000002129047220 */ /* 0x080fe20000410000 */
[----:B------:R-:W-:Y:S01]  /*f5c0*/  FMUL.FTZ R40, R39, R33 ;  /* 0x0000002127287220 */ /* 0x000fe20000410000 */
[----:B------:R-:W-:-:S02]  /*f5d0*/  HADD2.F32 R6, -RZ, R6.H1_H1 ;  /* 0x30000006ff067230 */ /* 0x000fc40000004100 */
[----:B------:R-:W-:Y:S01]  /*f5e0*/  FFMA.FTZ R27, R45, R5, R38 ;  /* 0x000000052d1b7223 */ /* 0x000fe20000010026 */
[-C--:B------:R-:W-:Y:S01]  /*f5f0*/  FMUL.FTZ R5, R44, R10.reuse ;  /* 0x0000000a2c057220 */ /* 0x080fe20000410000 */
[-C--:B------:R-:W-:Y:S01]  /*f600*/  FFMA.FTZ R33, R39, R29.reuse, -R4 ;  /* 0x0000001d27217223 */ /* 0x080fe20000010804 */
[----:B------:R-:W-:Y:S01]  /*f610*/  FFMA.FTZ R40, R41, R29, R40 ;  /* 0x0000001d29287223 */ /* 0x000fe20000010028 */
[C---:B------:R-:W-:Y:S01]  /*f620*/  FMUL.FTZ R29, R42.reuse, R10 ;  /* 0x0000000a2a1d7220 */ /* 0x040fe20000410000 */
[----:B------:R-:W-:Y:S01]  /*f630*/  FFMA.FTZ R10, R42, R6, -R5 ;  /* 0x000000062a0a7223 */ /* 0x000fe20000010805 */
[----:B------:R-:W-:Y:S02]  /*f640*/  HADD2.F32 R34, -RZ, R11.H0_H0 ;  /* 0x2000000bff227230 */ /* 0x000fe40000004100 */
[----:B------:R-:W-:Y:S02]  /*f650*/  HADD2.F32 R42, -RZ, R24.H1_H1 ;  /* 0x30000018ff2a7230 */ /* 0x000fe40000004100 */
[----:B------:R-:W-:-:S02]  /*f660*/  HADD2.F32 R38, -RZ, R13.H1_H1 ;  /* 0x3000000dff267230 */ /* 0x000fc40000004100 */
[----:B------:R-:W-:Y:S02]  /*f670*/  HADD2.F32 R11, -RZ, R11.H1_H1 ;  /* 0x3000000bff0b7230 */ /* 0x000fe40000004100 */
[----:B------:R-:W-:Y:S02]  /*f680*/  HADD2.F32 R41, -RZ, R25.H1_H1 ;  /* 0x30000019ff297230 */ /* 0x000fe40000004100 */
[----:B------:R-:W-:Y:S02]  /*f690*/  HADD2.F32 R39, -RZ, R14.H1_H1 ;  /* 0x3000000eff277230 */ /* 0x000fe40000004100 */
[-C--:B------:R-:W-:Y:S01]  /*f6a0*/  FMUL.FTZ R5, R42, R34.reuse ;  /* 0x000000222a057220 */ /* 0x080fe20000410000 */
[--C-:B------:R-:W-:Y:S02]  /*f6b0*/  HADD2.F32 R30, -RZ, R7.reuse.H0_H0 ;  /* 0x20000007ff1e7230 */ /* 0x100fe40000004100 */
[----:B------:R-:W-:Y:S01]  /*f6c0*/  FMUL.FTZ R37, R38, R34 ;  /* 0x0000002226257220 */ /* 0x000fe20000410000 */
[----:B------:R-:W-:-:S02]  /*f6d0*/  HADD2.F32 R7, -RZ, R7.H1_H1 ;  /* 0x30000007ff077230 */ /* 0x000fc40000004100 */
[----:B------:R-:W-:Y:S01]  /*f6e0*/  FFMA.FTZ R29, R44, R6, R29 ;  /* 0x000000062c1d7223 */ /* 0x000fe2000001001d */
[-C--:B------:R-:W-:Y:S01]  /*f6f0*/  FMUL.FTZ R4, R41, R11.reuse ;  /* 0x0000000b29047220 */ /* 0x080fe20000410000 */
[C---:B------:R-:W-:Y:S01]  /*f700*/  FMUL.FTZ R6, R39.reuse, R11 ;  /* 0x0000000b27067220 */ /* 0x040fe20000410000 */
[-C--:B------:R-:W-:Y:S01]  /*f710*/  FFMA.FTZ R11, R38, R30.reuse, -R5 ;  /* 0x0000001e260b7223 */ /* 0x080fe20000010805 */
[----:B------:R-:W-:Y:S01]  /*f720*/  FFMA.FTZ R37, R42, R30, R37 ;  /* 0x0000001e2a257223 */ /* 0x000fe20000010025 */
[-C--:B------:R-:W-:Y:S01]  /*f730*/  FFMA.FTZ R30, R39, R7.reuse, -R4 ;  /* 0x00000007271e7223 */ /* 0x080fe20000010804 */
[----:B------:R-:W-:Y:S01]  /*f740*/  FFMA.FTZ R34, R41, R7, R6 ;  /* 0x0000000729227223 */ /* 0x000fe20000010006 */
        /* <DEDUP_REMOVED lines=8> */
[----:B------:R2:W-:Y:S04]  /*f7d0*/  STS.128 [R46], R4 ;  /* 0x000000042e007388 */ /* 0x0005e80000000c00 */
[----:B------:R2:W-:Y:S02]  /*f7e0*/  STS.128 [R21+0x16400], R8 ;  /* 0x0164000815007388 */ /* 0x0005e40000000c00 */
.L_x_7464:
[----:B------:R-:W-:Y:S05]  /*f7f0*/  BSYNC B1 ;  /* 0x0000000000017941 */ /* 0x000fea0003800000 */
.L_x_7463:
[----:B------:R-:W-:Y:S04]  /*f800*/  BSSY B1, `(.L_x_7465) ;  /* 0x0000067000017945 */ /* 0x000fe80003800000 */
[----:B------:R-:W-:Y:S05]  /*f810*/  @P1 BRA `(.L_x_7466) ;  /* 0x0000000400941947 */ /* 0x000fea0003800000 */
[----:B-12---:R-:W2:Y:S04]  /*f820*/  LDL R10, [R1+0x38] ;  /* 0x00003800010a7983 */ /* 0x006ea80000100800 */
[----:B------:R-:W3:Y:S01]  /*f830*/  LDL R46, [R1+0x78] ;  /* 0x00007800012e7983 */ /* 0x000ee20000100800 */
[----:B------:R-:W1:Y:S01]  /*f840*/  S2R R5, SR_TID.X ;  /* 0x0000000000057919 */ /* 0x000e620000002100 */
[C---:B------:R-:W-:Y:S02]  /*f850*/  VIADD R6, R22.reuse, 0x40 ;  /* 0x0000004016067836 */ /* 0x040fe40000000000 */
[----:B------:R-:W-:Y:S01]  /*f860*/  VIADD R8, R22, 0x40 ;  /* 0x0000004016087836 */ /* 0x000fe20000000000 */
[----:B-1----:R-:W-:-:S04]  /*f870*/  IADD3 R5, R5, -0x80, RZ ;  /* 0xffffff8005057810 */ /* 0x002fc80007ffe0ff */
[----:B------:R-:W-:-:S04]  /*f880*/  SHF.R.S32.HI R4, RZ, 0x1f, R5 ;  /* 0x0000001fff047819 */ /* 0x000fc80000011405 */
[----:B------:R-:W-:-:S04]  /*f890*/  LEA.HI R4, R4, R5, RZ, 0x3 ;  /* 0x0000000504047211 */ /* 0x000fc800078f18ff */
[----:B------:R-:W-:-:S05]  /*f8a0*/  LOP3.LUT R4, R4, 0xfffffff8, RZ, 0xc0, !PT ;  /* 0xfffffff804047812 */ /* 0x000fca00078ec0ff */
[----:B------:R-:W-:-:S05]  /*f8b0*/  IMAD.IADD R4, R5, 0x1, -R4 ;  /* 0x0000000105047824 */ /* 0x000fca00078e0a04 */
[----:B------:R-:W-:Y:S01]  /*f8c0*/  LEA.HI R4, R3, R4, RZ, 0x1d ;  /* 0x0000000403047211 */ /* 0x000fe200078fe8ff */
[----:B------:R-:W-:Y:S01]  /*f8d0*/  IMAD.SHL.U32 R8, R8, 0x40, RZ ;  /* 0x0000004008087824 */ /* 0x000fe200078e00ff */
[----:B------:R-:W-:Y:S02]  /*f8e0*/  SHF.L.U32 R6, R6, 0x6, RZ ;  /* 0x0000000606067819 */ /* 0x000fe400000006ff */
[----:B------:R-:W-:Y:S01]  /*f8f0*/  SHF.R.S32.HI R7, RZ, 0x1f, R4 ;  /* 0x0000001fff077819 */ /* 0x000fe20000011404 */
[----:B------:R-:W-:Y:S01]  /*f900*/  IMAD.SHL.U32 R5, R4, 0x8, RZ ;  /* 0x0000000804057824 */ /* 0x000fe200078e00ff */
[----:B------:R-:W-:Y:S02]  /*f910*/  LOP3.LUT R8, R8, 0x1c0, RZ, 0xc0, !PT ;  /* 0x000001c008087812 */ /* 0x000fe400078ec0ff */
[----:B------:R-:W-:Y:S02]  /*f920*/  LEA.HI R7, R7, R4, RZ, 0x3 ;  /* 0x0000000407077211 */ /* 0x000fe400078f18ff */
[----:B------:R-:W-:-:S02]  /*f930*/  LOP3.LUT R6, R6, 0x1c0, RZ, 0xc0, !PT ;  /* 0x000001c006067812 */ /* 0x000fc400078ec0ff */
        /* <DEDUP_REMOVED lines=13> */
[----:B--2---:R-:W-:-:S04]  /*fa10*/  IADD3 R9, R8, R9, R10 ;  /* 0x0000000908097210 */ /* 0x004fc80007ffe00a */
[----:B------:R-:W-:Y:S01]  /*fa20*/  LEA R21, R9, R2, 0x1 ;  /* 0x0000000209157211 */ /* 0x000fe200078e08ff */
[----:B---3--:R-:W1:Y:S04]  /*fa30*/  LDS.128 R4, [R46] ;  /* 0x000000002e047984 */ /* 0x008e680000000c00 */
        /* <DEDUP_REMOVED lines=67> */
.L_x_7466:
[----:B------:R-:W-:Y:S05]  /*fe70*/  BSYNC B1 ;  /* 0x0000000000017941 */ /* 0x000fea0003800000 */
.L_x_7465:
[----:B------:R-:W-:Y:S05]  /*fe80*/  @P0 BRA `(.L_x_7453) ;  /* 0x0000000400940947 */ /* 0x000fea0003800000 */
[----:B-123--:R-:W2:Y:S04]  /*fe90*/  LDL R9, [R1+0x34] ;  /* 0x0000340001097983 */ /* 0x00eea80000100800 */
[----:B------:R-:W3:Y:S01]  /*fea0*/  LDL R42, [R1+0x74] ;  /* 0x00007400012a7983 */ /* 0x000ee20000100800 */
[----:B------:R-:W1:Y:S01]  /*feb0*/  S2R R5, SR_TID.X ;  /* 0x0000000000057919 */ /* 0x000e620000002100 */
[----:B------:R-:W-:-:S04]  /*fec0*/  VIADD R7, R22, 0x60 ;  /* 0x0000006016077836 */ /* 0x000fc80000000000 */
[----:B------:R-:W-:Y:S02]  /*fed0*/  IMAD.SHL.U32 R7, R7, 0x40, RZ ;  /* 0x0000004007077824 */ /* 0x000fe400078e00ff */
[----:B-1----:R-:W-:-:S05]  /*fee0*/  VIADD R5, R5, 0xffffff80 ;  /* 0xffffff8005057836 */ /* 0x002fca0000000000 */
[----:B------:R-:W-:-:S04]  /*fef0*/  SHF.R.S32.HI R4, RZ, 0x1f, R5 ;  /* 0x0000001fff047819 */ /* 0x000fc80000011405 */
[----:B------:R-:W-:-:S04]  /*ff00*/  LEA.HI R4, R4, R5, RZ, 0x3 ;  /* 0x0000000504047211 */ /* 0x000fc800078f18ff */
[----:B------:R-:W-:-:S05]  /*ff10*/  LOP3.LUT R4, R4, 0xfffffff8, RZ, 0xc0, !PT ;  /* 0xfffffff804047812 */ /* 0x000fca00078ec0ff */
[----:B------:R-:W-:Y:S01]  /*ff20*/  IMAD.IADD R4, R5, 0x1, -R4 ;  /* 0x0000000105047824 */ /* 0x000fe200078e0a04 */
[----:B------:R-:W-:-:S04]  /*ff30*/  IADD3 R5, R22, 0x60, RZ ;  /* 0x0000006016057810 */ /* 0x000fc80007ffe0ff */
[----:B------:R-:W-:Y:S01]  /*ff40*/  LEA.HI R3, R3, R4, RZ, 0x1d ;  /* 0x0000000403037211 */ /* 0x000fe200078fe8ff */
[----:B------:R-:W-:-:S03]  /*ff50*/  IMAD.SHL.U32 R5, R5, 0x40, RZ ;  /* 0x0000004005057824 */ /* 0x000fc600078e00ff */
[----:B------:R-:W-:Y:S01]  /*ff60*/  SHF.R.S32.HI R6, RZ, 0x1f, R3 ;  /* 0x0000001fff067819 */ /* 0x000fe20000011403 */
[----:B------:R-:W-:Y:S01]  /*ff70*/  IMAD.SHL.U32 R4, R3, 0x8, RZ ;  /* 0x0000000803047824 */ /* 0x000fe200078e00ff */
[----:B------:R-:W-:Y:S02]  /*ff80*/  LOP3.LUT R7, R7, 0x1c0, RZ, 0xc0, !PT ;  /* 0x000001c007077812 */ /* 0x000fe400078ec0ff */
[----:B------:R-:W-:Y:S02]  /*ff90*/  LOP3.LUT R5, R5, 0x1c0, RZ, 0xc0, !PT ;  /* 0x000001c005057812 */ /* 0x000fe400078ec0ff */
[----:B------:R-:W-:Y:S02]  /*ffa0*/  LEA.HI R6, R6, R3, RZ, 0x3 ;  /* 0x0000000306067211 */ /* 0x000fe400078f18ff */
[----:B------:R-:W-:Y:S02]  /*ffb0*/  SHF.R.U32.HI R5, RZ, 0x3, R5 ;  /* 0x00000003ff057819 */ /* 0x000fe40000011605 */
[----:B------:R-:W-:-:S02]  /*ffc0*/  LOP3.LUT R3, R7, 0x38, R4, 0xf8, !PT ;  /* 0x0000003807037812 */ /* 0x000fc400078ef804 */
[----:B------:R-:W-:Y:S02]  /*ffd0*/  SHF.L.U32 R6, R6, 0xa, RZ ;  /* 0x0000000a06067819 */ /* 0x000fe400000006ff */
[----:B------:R-:W-:Y:S02]  /*ffe0*/  LOP3.LUT R3, R3, R5, RZ, 0x3c, !PT ;  /* 0x0000000503037212 */ /* 0x000fe400078e3cff */
[----:B------:R-:W-:Y:S01]  /*fff0*/  LOP3.LUT R8, R6, 0x7fffe000, RZ, 0xc0, !PT ;  /* 0x7fffe00006087812 */ /* 0x000fe200078ec0ff */
[----:B------:R-:W-:Y:S02]  /*10000*/  HADD2.F32 R37, -RZ, R15.H0_H0 ;  /* 0x2000000fff257230 */ /* 0x000fe40000004100 */
[----:B------:R-:W-:Y:S02]  /*10010*/  HADD2.F32 R35, -RZ, R0.H0_H0 ;  /* 0x20000000ff237230 */ /* 0x000fe40000004100 */
[----:B------:R-:W-:Y:S02]  /*10020*/  HADD2.F32 R38, -RZ, R20.H0_H0 ;  /* 0x20000014ff267230 */ /* 0x000fe40000004100 */
[----:B------:R-:W-:-:S02]  /*10030*/  HADD2.F32 R36, -RZ, R12.H0_H0 ;  /* 0x2000000cff247230 */ /* 0x000fc40000004100 */
[----:B------:R-:W-:Y:S02]  /*10040*/  HADD2.F32 R40, -RZ, R15.H1_H1 ;  /* 0x3000000fff287230 */ /* 0x000fe40000004100 */
[----:B------:R-:W-:Y:S02]  /*10050*/  HADD2.F32 R0, -RZ, R0.H1_H1 ;  /* 0x30000000ff007230 */ /* 0x000fe40000004100 */
        /* <DEDUP_REMOVED lines=9> */
[----:B------:R-:W-:Y:S02]  /*100f0*/  HADD2.F32 R8, -RZ, R8.H1_H1 ;  /* 0x30000008ff087230 */ /* 0x000fe40000004100 */
[----:B------:R-:W-:Y:S02]  /*10100*/  HADD2.F32 R31, -RZ, R9.H0_H0 ;  /* 0x20000009ff1f7230 */ /* 0x000fe40000004100 */
[-C--:B------:R-:W-:Y:S01]  /*10110*/  FMUL.FTZ R34, R37, R30.reuse ;  /* 0x0000001e25227220 */ /* 0x080fe20000410000 */
[----:B------:R-:W-:Y:S01]  /*10120*/  FMUL.FTZ R30, R35, R30 ;  /* 0x0000001e231e7220 */ /* 0x000fe20000410000 */
[----:B------:R-:W-:-:S02]  /*10130*/  HADD2.F32 R4, -RZ, R4.H1_H1 ;  /* 0x30000004ff047230 */ /* 0x000fc40000004100 */
[-C--:B------:R-:W-:Y:S01]  /*10140*/  FMUL.FTZ R15, R38, R8.reuse ;  /* 0x00000008260f7220 */ /* 0x080fe20000410000 */
[----:B------:R-:W-:Y:S02]  /*10150*/  HADD2.F32 R26, -RZ, R5.H0_H0 ;  /* 0x20000005ff1a7230 */ /* 0x000fe40000004100 */
[-C--:B------:R-:W-:Y:S01]  /*10160*/  FFMA.FTZ R34, R35, R21.reuse, -R34 ;  /* 0x0000001523227223 */ /* 0x080fe20000010822 */
[----:B------:R-:W-:Y:S01]  /*10170*/  FFMA.FTZ R30, R37, R21, R30 ;  /* 0x00000015251e7223 */ /* 0x000fe2000001001e */
[----:B------:R-:W-:Y:S02]  /*10180*/  HADD2.F32 R9, -RZ, R9.H1_H1 ;  /* 0x30000009ff097230 */ /* 0x000fe40000004100 */
[----:B------:R-:W-:Y:S01]  /*10190*/  FMUL.FTZ R21, R36, R8 ;  /* 0x0000000824157220 */ /* 0x000fe20000410000 */
[----:B------:R-:W-:Y:S01]  /*101a0*/  FMUL.FTZ R35, R40, R31 ;  /* 0x0000001f28237220 */ /* 0x000fe20000410000 */
[----:B------:R-:W-:Y:S02]  /*101b0*/  HADD2.F32 R37, -RZ, R12.H1_H1 ;  /* 0x3000000cff257230 */ /* 0x000fe40000004100 */
[----:B------:R-:W-:Y:S01]  /*101c0*/  FFMA.FTZ R15, R36, R4, -R15 ;  /* 0x00000004240f7223 */ /* 0x000fe2000001080f */
[----:B------:R-:W-:-:S02]  /*101d0*/  HADD2.F32 R32, -RZ, R10.H0_H0 ;  /* 0x2000000aff207230 */ /* 0x000fc40000004100 */
[----:B------:R-:W-:Y:S01]  /*101e0*/  FMUL.FTZ R31, R0, R31 ;  /* 0x0000001f001f7220 */ /* 0x000fe20000410000 */
[----:B------:R-:W-:Y:S02]  /*101f0*/  HADD2.F32 R5, -RZ, R5.H1_H1 ;  /* 0x30000005ff057230 */ /* 0x000fe40000004100 */
[----:B------:R-:W-:Y:S01]  /*10200*/  FFMA.FTZ R21, R38, R4, R21 ;  /* 0x0000000426157223 */ /* 0x000fe20000010015 */
[-C--:B------:R-:W-:Y:S01]  /*10210*/  FFMA.FTZ R35, R0, R26.reuse, -R35 ;  /* 0x0000001a00237223 */ /* 0x080fe20000010823 */
[----:B------:R-:W-:Y:S02]  /*10220*/  HADD2.F32 R10, -RZ, R10.H1_H1 ;  /* 0x3000000aff0a7230 */ /* 0x000fe40000004100 */
[-C--:B------:R-:W-:Y:S01]  /*10230*/  FMUL.FTZ R0, R41, R9.reuse ;  /* 0x0000000929007220 */ /* 0x080fe20000410000 */
[----:B------:R-:W-:Y:S01]  /*10240*/  FMUL.FTZ R4, R37, R9 ;  /* 0x0000000925047220 */ /* 0x000fe20000410000 */
[----:B------:R-:W-:Y:S02]  /*10250*/  HADD2.F32 R36, -RZ, R25.H0_H0 ;  /* 0x20000019ff247230 */ /* 0x000fe40000004100 */
[----:B------:R-:W-:Y:S01]  /*10260*/  FFMA.FTZ R31, R40, R26, R31 ;  /* 0x0000001a281f7223 */ /* 0x000fe2000001001f */
[----:B0-----:R-:W-:-:S02]  /*10270*/  HADD2.F32 R27, -RZ, R6.H0_H0 ;  /* 0x20000006ff1b7230 */ /* 0x001fc40000004100 */
[-C--:B------:R-:W-:Y:S01]  /*10280*/  FMUL.FTZ R8, R43, R32.reuse ;  /* 0x000000202b087220 */ /* 0x080fe20000410000 */
[----:B------:R-:W-:Y:S02]  /*10290*/  HADD2.F32 R6, -RZ, R6.H1_H1 ;  /* 0x30000006ff067230 */ /* 0x000fe40000004100 */
[-C--:B------:R-:W-:Y:S01]  /*102a0*/  FFMA.FTZ R0, R37, R5.reuse, -R0 ;  /* 0x0000000525007223 */ /* 0x080fe20000010800 */
[----:B------:R-:W-:Y:S02]  /*102b0*/  HADD2.F32 R26, -RZ, R14.H0_H0 ;  /* 0x2000000eff1a7230 */ /* 0x000fe40000004100 */
[----:B------:R-:W-:Y:S01]  /*102c0*/  FMUL.FTZ R32, R39, R32 ;  /* 0x0000002027207220 */ /* 0x000fe20000410000 */
[----:B------:R-:W-:Y:S01]  /*102d0*/  FFMA.FTZ R12, R41, R5, R4 ;  /* 0x00000005290c7223 */ /* 0x000fe20000010004 */
[----:B------:R-:W-:Y:S01]  /*102e0*/  FMUL.FTZ R5, R36, R10 ;  /* 0x0000000a24057220 */ /* 0x000fe20000410000 */
[--C-:B------:R-:W-:Y:S02]  /*102f0*/  HADD2.F32 R33, -RZ, R11.reuse.H0_H0 ;  /* 0x2000000bff217230 */ /* 0x100fe40000004100 */
[-C--:B------:R-:W-:Y:S01]  /*10300*/  FFMA.FTZ R20, R39, R27.reuse, -R8 ;  /* 0x0000001b27147223 */ /* 0x080fe20000010808 */
[----:B------:R-:W-:Y:S01]  /*10310*/  FFMA.FTZ R32, R43, R27, R32 ;  /* 0x0000001b2b207223 */ /* 0x000fe20000010020 */
[----:B------:R-:W-:-:S02]  /*10320*/  HADD2.F32 R11, -RZ, R11.H1_H1 ;  /* 0x3000000bff0b7230 */ /* 0x000fc40000004100 */
[C---:B------:R-:W-:Y:S01]  /*10330*/  FFMA.FTZ R27, R26.reuse, R6, -R5 ;  /* 0x000000061a1b7223 */ /* 0x040fe20000010805 */
[----:B------:R-:W-:Y:S02]  /*10340*/  HADD2.F32 R37, -RZ, R24.H1_H1 ;  /* 0x30000018ff257230 */ /* 0x000fe40000004100 */
[----:B------:R-:W-:Y:S01]  /*10350*/  FMUL.FTZ R9, R26, R10 ;  /* 0x0000000a1a097220 */ /* 0x000fe20000410000 */
[----:B------:R-:W-:Y:S02]  /*10360*/  HADD2.F32 R39, -RZ, R25.H1_H1 ;  /* 0x30000019ff277230 */ /* 0x000fe40000004100 */
[----:B------:R-:W-:Y:S02]  /*10370*/  HADD2.F32 R5, -RZ, R13.H1_H1 ;  /* 0x3000000dff057230 */ /* 0x000fe40000004100 */
[----:B------:R-:W-:Y:S02]  /*10380*/  HADD2.F32 R25, -RZ, R14.H1_H1 ;  /* 0x3000000eff197230 */ /* 0x000fe40000004100 */
[----:B------:R-:W-:-:S02]  /*10390*/  HADD2.F32 R29, -RZ, R7.H0_H0 ;  /* 0x20000007ff1d7230 */ /* 0x000fc40000004100 */
[----:B------:R-:W-:Y:S01]  /*103a0*/  FFMA.FTZ R13, R36, R6, R9 ;  /* 0x00000006240d7223 */ /* 0x000fe20000010009 */
[----:B------:R-:W-:Y:S02]  /*103b0*/  HADD2.F32 R7, -RZ, R7.H1_H1 ;  /* 0x30000007ff077230 */ /* 0x000fe40000004100 */
        /* <DEDUP_REMOVED lines=16> */
[----:B------:R4:W-:Y:S04]  /*104c0*/  STS.128 [R42], R4 ;  /* 0x000000042a007388 */ /* 0x0009e80000000c00 */
[----:B------:R4:W-:Y:S02]  /*104d0*/  STS.128 [R3+0x16400], R8 ;  /* 0x0164000803007388 */ /* 0x0009e40000000c00 */
.L_x_7453:
[----:B------:R-:W-:Y:S05]  /*104e0*/  BSYNC B0 ;  /* 0x0000000000007941 */ /* 0x000fea0003800000 */
.L_x_7434:
        /* <DEDUP_REMOVED lines=8> */
.L_x_7432:
[----:B------:R-:W-:-:S06]  /*10570*/  ULOP3.LUT UR4, UR60, 0x1, URZ, 0xfc, !UPT ;  /* 0x000000013c047892 */ /* 0x000fcc000f8efc3f */
[----:B------:R-:W-:-:S05]  /*10580*/  IMAD.U32 R0, RZ, RZ, UR4 ;  /* 0x00000004ff007e24 */ /* 0x000fca000f8e00ff */
[----:B------:R-:W-:-:S13]  /*10590*/  ISETP.NE.AND P0, PT, R0, 0x3, PT ;  /* 0x000000030000780c */ /* 0x000fda0003f05270 */
[----:B------:R-:W-:Y:S05]  /*105a0*/  @!P0 BRA `(.L_x_7467) ;  /* 0x0000000000048947 */ /* 0x000fea0003800000 */
[----:B------:R-:W-:Y:S01]  /*105b0*/  BPT.TRAP 0x1 ;  /* 0x000000040000795c */ /* 0x000fe20000300000 */
.L_x_7467:
[----:B------:R-:W-:Y:S01]  /*105c0*/  IMAD R0, R222, 0x8, R2 ;  /* 0x00000008de007824 */ /* 0x000fe200078e0202 */
[----:B0-2-4-:R-:W-:-:S04]  /*105d0*/  SHF.L.U32 R3, R229, 0x1f, RZ ;  /* 0x0000001fe5037819 */ /* 0x015fc800000006ff */
[----:B------:R0:W2:Y:S01]  /*105e0*/  SYNCS.PHASECHK.TRANS64.TRYWAIT P2, [R0+URZ+0x34830], R3 ;  /* 0x03483003000075a7 */ /* 0x0000a2000804017f */
[----:B------:R-:W-:Y:S05]  /*105f0*/  @!P0 BRA `(.L_x_7468) ;  /* 0x0000000000048947 */ /* 0x000fea0003800000 */
[----:B------:R-:W-:Y:S01]  /*10600*/  BPT.TRAP 0x1 ;  /* 0x000000040000795c */ /* 0x000fe20000300000 */
.L_x_7468:
[----:B-1-3--:R-:W1:Y:S01]  /*10610*/  S2R R4, SR_TID.X ;  /* 0x0000000000047919 */ /* 0x00ae620000002100 */
[----:B------:R-:W-:Y:S02]  /*10620*/  MOV R87, RZ ;  /* 0x000000ff00577202 */ /* 0x000fe40000000f00 */
[----:B-1----:R-:W-:-:S04]  /*10630*/  LOP3.LUT R4, R4, 0x7f, RZ, 0xc0, !PT ;  /* 0x0000007f04047812 */ /* 0x002fc800078ec0ff */
[----:B------:R-:W-:Y:S01]  /*10640*/  ISETP.NE.AND P1, PT, R4, RZ, PT ;  /* 0x000000ff0400720c */ /* 0x000fe20003f25270 */
[----:B--2---:R-:W-:-:S12]  /*10650*/  @P2 BRA `(.L_x_7469) ;  /* 0x0000000000082947 */ /* 0x004fd80003800000 */
[----:B------:R-:W1:Y:S02]  /*10660*/  SYNCS.PHASECHK.TRANS64.TRYWAIT P2, [R0+URZ+0x34830], R3 ;  /* 0x03483003000075a7 */ /* 0x000e64000804017f */
[----:B-1----:R-:W-:Y:S05]  /*10670*/  @!P2 BRA `(.L_x_7470) ;  /* 0x000001740000a947 */ /* 0x002fea0003800000 */
.L_x_7469:
[----:B------:R-:W-:Y:S05]  /*10680*/  WARPSYNC.ALL ;  /* 0x0000000000007948 */ /* 0x000fea0003800000 */
[----:B01----:R-:W-:Y:S01]  /*10690*/  VIADD R3, R2, 0x1e400 ;  /* 0x0001e40002037836 */ /* 0x003fe20000000000 */
[----:B------:R-:W-:Y:S01]  /*106a0*/  R2UR UR56, R28 ;  /* 0x000000001c3872ca */ /* 0x000fe200000e0000 */
[----:B------:R-:W-:Y:S01]  /*106b0*/  WARPGROUP.ARRIVE ;  /* 0x00000000000079c5 */ /* 0x000fe20000000000 */
[----:B------:R-:W-:Y:S01]  /*106c0*/  MOV R5, 0x40000040 ;  /* 0x4000004000057802 */ /* 0x000fe20000000f00 */
[----:B------:R-:W-:Y:S01]  /*106d0*/  UMOV UR9, 0x40000040 ;  /* 0x4000004000097882 */ /* 0x000fe20000000000 */
[----:B------:R-:W-:Y:S01]  /*106e0*/  SHF.R.U32.HI R3, RZ, 0x4, R3 ;  /* 0x00000004ff037819 */ /* 0x000fe20000011603 */
[----:B------:R-:W-:Y:S01]  /*106f0*/  IMAD.MOV.U32 R11, RZ, RZ, 0x40000040 ;  /* 0x40000040ff0b7424 */ /* 0x000fe200078e00ff */
[----:B------:R-:W-:Y:S01]  /*10700*/  R2UR UR11, R5 ;  /* 0x00000000050b72ca */ /* 0x000fe200000e0000 */
[----:B------:R-:W-:Y:S01]  /*10710*/  IMAD.MOV.U32 R13, RZ, RZ, 0x40000040 ;  /* 0x40000040ff0d7424 */ /* 0x000fe200078e00ff */
[----:B------:R-:W-:Y:S01]  /*10720*/  LOP3.LUT R3, R3, 0x3fff, RZ, 0xc0, !PT ;  /* 0x00003fff03037812 */ /* 0x000fe200078ec0ff */
[----:B------:R-:W-:Y:S01]  /*10730*/  IMAD.MOV.U32 R15, RZ, RZ, 0x40000040 ;  /* 0x40000040ff0f7424 */ /* 0x000fe200078e00ff */
[----:B------:R-:W-:Y:S01]  /*10740*/  R2UR UR15, R11 ;  /* 0x000000000b0f72ca */ /* 0x000fe200000e0000 */
[----:B------:R-:W-:Y:S01]  /*10750*/  IMAD.U32 R21, RZ, RZ, UR9 ;  /* 0x00000009ff157e24 */ /* 0x000fe2000f8e00ff */
[----:B------:R-:W-:Y:S01]  /*10760*/  LOP3.LUT R4, R3, 0x10000, RZ, 0xfc, !PT ;  /* 0x0001000003047812 */ /* 0x000fe200078efcff */
[----:B------:R-:W-:Y:S01]  /*10770*/  ULOP3.LUT UR56, UR56, 0x10000, URZ, 0xfc, !UPT ;  /* 0x0001000038387892 */ /* 0x000fe2000f8efc3f */
[----:B------:R-:W-:Y:S01]  /*10780*/  MOV R8, UR37 ;  /* 0x0000002500087c02 */ /* 0x000fe20008000f00 */
[----:B------:R-:W-:Y:S01]  /*10790*/  UMOV UR37, UR9 ;  /* 0x0000000900257c82 */ /* 0x000fe20008000000 */
[----:B------:R-:W-:Y:S01]  /*107a0*/  MOV R9, UR36 ;  /* 0x0000002400097c02 */ /* 0x000fe20008000f00 */
[----:B------:R0:W-:Y:S01]  /*107b0*/  STL [R1+0x18], R4 ;  /* 0x0000180401007387 */ /* 0x0001e20000100800 */
[----:B------:R-:W-:Y:S01]  /*107c0*/  UMOV UR13, UR37 ;  /* 0x00000025000d7c82 */ /* 0x000fe20008000000 */
[----:B------:R-:W-:Y:S01]  /*107d0*/  R2UR UR23, R13 ;  /* 0x000000000d1772ca */ /* 0x000fe200000e0000 */
[----:B------:R-:W-:Y:S01]  /*107e0*/  UMOV UR8, UR56 ;  /* 0x0000003800087c82 */ /* 0x000fe20008000000 */
[----:B------:R-:W-:Y:S01]  /*107f0*/  UMOV UR21, UR37 ;  /* 0x0000002500157c82 */ /* 0x000fe20008000000 */
[----:B------:R-:W-:Y:S01]  /*10800*/  UMOV UR36, UR8 ;  /* 0x0000000800247c82 */ /* 0x000fe20008000000 */
[----:B------:R-:W-:Y:S01]  /*10810*/  R2UR UR55, R15 ;  /* 0x000000000f3772ca */ /* 0x000fe200000e0000 */
[----:B------:R-:W-:Y:S01]  /*10820*/  UMOV UR12, UR36 ;  /* 0x00000024000c7c82 */ /* 0x000fe20008000000 */
[----:B------:R-:W-:Y:S01]  /*10830*/  UMOV UR20, UR36 ;  /* 0x0000002400147c82 */ /* 0x000fe20008000000 */
[----:B------:R-:W-:Y:S01]  /*10840*/  UMOV UR52, UR36 ;  /* 0x0000002400347c82 */ /* 0x000fe20008000000 */
[----:B0-----:R-:W-:Y:S01]  /*10850*/  IMAD R4, R222, 0xb00, R4 ;  /* 0x00000b00de047824 */ /* 0x001fe200078e0204 */
[----:B------:R-:W-:Y:S01]  /*10860*/  UMOV UR53, UR37 ;  /* 0x0000002500357c82 */ /* 0x000fe20008000000 */
[----:B------:R-:W-:Y:S01]  /*10870*/  R2UR UR35, R11 ;  /* 0x000000000b2372ca */ /* 0x000fe200000e0000 */
[----:B------:R-:W-:Y:S01]  /*10880*/  UMOV UR32, UR36 ;  /* 0x0000002400207c82 */ /* 0x000fe20008000000 */
[C---:B------:R-:W-:Y:S01]  /*10890*/  VIADD R10, R4.reuse, 0x80 ;  /* 0x00000080040a7836 */ /* 0x040fe20000000000 */
[C---:B------:R-:W-:Y:S01]  /*108a0*/  R2UR UR10, R4.reuse ;  /* 0x00000000040a72ca */ /* 0x040fe200000e0000 */
[C---:B------:R-:W-:Y:S01]  /*108b0*/  VIADD R12, R4.reuse, 0x100 ;  /* 0x00000100040c7836 */ /* 0x040fe20000000000 */
[----:B------:R-:W-:Y:S01]  /*108c0*/  UMOV UR33, UR37 ;  /* 0x0000002500217c82 */ /* 0x000fe20008000000 */
[----:B------:R-:W-:Y:S01]  /*108d0*/  VIADD R14, R4, 0x180 ;  /* 0x00000180040e7836 */ /* 0x000fe20000000000 */
[----:B------:R-:W-:Y:S01]  /*108e0*/  R2UR UR14, R10 ;  /* 0x000000000a0e72ca */ /* 0x000fe200000e0000 */
[----:B------:R-:W-:Y:S01]  /*108f0*/  UMOV UR28, UR36 ;  /* 0x00000024001c7c82 */ /* 0x000fe20008000000 */
[----:B------:R-:W-:Y:S01]  /*10900*/  R2UR UR22, R12 ;  /* 0x000000000c1672ca */ /* 0x000fe200000e0000 */
[----:B------:R-:W-:Y:S01]  /*10910*/  VIADD R12, R4, 0x280 ;  /* 0x00000280040c7836 */ /* 0x000fe20000000000 */
[----:B------:R-:W-:Y:S01]  /*10920*/  R2UR UR54, R14 ;  /* 0x000000000e3672ca */ /* 0x000fe200000e0000 */
[----:B------:R-:W-:Y:S01]  /*10930*/  UMOV UR29, UR37 ;  /* 0x00000025001d7c82 */ /* 0x000fe20008000000 */
[C---:B------:R-:W-:Y:S01]  /*10940*/  IADD3 R10, R4.reuse, 0x200, RZ ;  /* 0x00000200040a7810 */ /* 0x040fe20007ffe0ff */
[----:B------:R-:W-:Y:S01]  /*10950*/  VIADD R14, R4, 0x300 ;  /* 0x00000300040e7836 */ /* 0x000fe20000000000 */
[----:B------:R-:W-:Y:S01]  /*10960*/  R2UR UR30, R12 ;  /* 0x000000000c1e72ca */ /* 0x000fe200000e0000 */
[----:B------:R-:W-:Y:S01]  /*10970*/  HGMMA.64x16x16.F32 R112, gdesc[UR8], RZ, !UPT, gsb0 ;  /* 0x00200000087079f0 */ /* 0x000fe2000c0008ff */
[----:B------:R-:W-:Y:S01]  /*10980*/  R2UR UR34, R10 ;  /* 0x000000000a2272ca */ /* 0x000fe200000e0000 */
[----:B------:R-:W-:Y:S01]  /*10990*/  UMOV UR44, UR36 ;  /* 0x00000024002c7c82 */ /* 0x000fe20008000000 */
[----:B------:R-:W-:Y:S01]  /*109a0*/  R2UR UR31, R13 ;  /* 0x000000000d1f72ca */ /* 0x000fe200000e0000 */
[----:B------:R-:W-:Y:S01]  /*109b0*/  UMOV UR45, UR37 ;  /* 0x00000025002d7c82 */ /* 0x000fe20008000000 */
[----:B------:R-:W-:Y:S01]  /*109c0*/  R2UR UR46, R14 ;  /* 0x000000000e2e72ca */ /* 0x000fe200000e0000 */
[----:B------:R-:W-:Y:S01]  /*109d0*/  UMOV UR24, UR36 ;  /* 0x0000002400187c82 */ /* 0x000fe20008000000 */
[----:B------:R-:W-:Y:S01]  /*109e0*/  R2UR UR47, R15 ;  /* 0x000000000f2f72ca */ /* 0x000fe200000e0000 */
[----:B------:R-:W-:Y:S01]  /*109f0*/  UMOV UR25, UR37 ;  /* 0x0000002500197c82 */ /* 0x000fe20008000000 */
[C---:B------:R-:W-:Y:S01]  /*10a00*/  IADD3 R10, R4.reuse, 0x380, RZ ;  /* 0x00000380040a7810 */ /* 0x040fe20007ffe0ff */
[----:B------:R-:W-:Y:S01]  /*10a10*/  VIADD R12, R4, 0x400 ;  /* 0x00000400040c7836 */ /* 0x000fe20000000000 */
[----:B------:R-:W-:Y:S01]  /*10a20*/  R2UR UR27, R11 ;  /* 0x000000000b1b72ca */ /* 0x000fe200000e0000 */
[----:B------:R-:W-:Y:S01]  /*10a30*/  UMOV UR16, UR36 ;  /* 0x0000002400107c82 */ /* 0x000fe20008000000 */
[----:B------:R-:W-:Y:S01]  /*10a40*/  R2UR UR26, R10 ;  /* 0x000000000a1a72ca */ /* 0x000fe200000e0000 */
[----:B------:R-:W-:Y:S01]  /*10a50*/  UMOV UR17, UR37 ;  /* 0x0000002500117c82 */ /* 0x000fe20008000000 */
[----:B------:R-:W-:Y:S01]  /*10a60*/  R2UR UR18, R12 ;  /* 0x000000000c1272ca */ /* 0x000fe200000e0000 */
        /* <DEDUP_REMOVED lines=9> */
[----:B------:R-:W-:Y:S01]  /*10b00*/  UMOV UR41, UR37 ;  /* 0x0000002500297c82 */ /* 0x000fe20008000000 */
[----:B------:R-:W-:Y:S01]  /*10b10*/  IMAD.MOV.U32 R11, RZ, RZ, 0x40000040 ;  /* 0x40000040ff0b7424 */ /* 0x000fe200078e00ff */
[----:B------:R-:W-:Y:S01]  /*10b20*/  R2UR UR42, R12 ;  /* 0x000000000c2a72ca */ /* 0x000fe200000e0000 */
[----:B------:R-:W-:Y:S01]  /*10b30*/  IMAD.U32 R20, RZ, RZ, UR8 ;  /* 0x00000008ff147e24 */ /* 0x000fe2000f8e00ff */
[C---:B------:R-:W-:Y:S01]  /*10b40*/  IADD3 R10, R4.reuse, 0x2, RZ ;  /* 0x00000002040a7810 */ /* 0x040fe20007ffe0ff */
[----:B------:R-:W-:Y:S01]  /*10b50*/  UIADD3 UR8, UR56, 0x2, URZ ;  /* 0x0000000238087890 */ /* 0x000fe2000fffe03f */
[----:B------:R-:W-:Y:S01]  /*10b60*/  MOV R6, UR39 ;  /* 0x0000002700067c02 */ /* 0x000fe20008000f00 */
[----:B------:R-:W-:Y:S01]  /*10b70*/  UMOV UR37, 0x40000040 ;  /* 0x4000004000257882 */ /* 0x000fe20000000000 */
[----:B------:R-:W-:Y:S01]  /*10b80*/  MOV R7, UR38 ;  /* 0x0000002600077c02 */ /* 0x000fe20008000f00 */
[----:B------:R-:W-:Y:S01]  /*10b90*/  VIADD R14, R4, 0x82 ;  /* 0x00000082040e7836 */ /* 0x000fe20000000000 */
[----:B------:R-:W-:Y:S01]  /*10ba0*/  R2UR UR38, R10 ;  /* 0x000000000a2672ca */ /* 0x000fe200000e0000 */
[----:B------:R-:W-:Y:S01]  /*10bb0*/  IMAD.MOV.U32 R15, RZ, RZ, 0x40000040 ;  /* 0x40000040ff0f7424 */ /* 0x000fe200078e00ff */
[----:B------:R-:W-:Y:S01]  /*10bc0*/  R2UR UR39, R11 ;  /* 0x000000000b2772ca */ /* 0x000fe200000e0000 */
[----:B------:R-:W-:Y:S01]  /*10bd0*/  UMOV UR36, UR8 ;  /* 0x0000000800247c82 */ /* 0x000fe20008000000 */
[----:B------:R-:W-:Y:S01]  /*10be0*/  R2UR UR10, R14 ;  /* 0x000000000e0a72ca */ /* 0x000fe200000e0000 */
[----:B------:R-:W-:Y:S01]  /*10bf0*/  IMAD.MOV.U32 R13, RZ, RZ, 0x40000040 ;  /* 0x40000040ff0d7424 */ /* 0x000fe200078e00ff */
[----:B------:R-:W-:Y:S01]  /*10c00*/  R2UR UR11, R15 ;  /* 0x000000000f0b72ca */ /* 0x000fe200000e0000 */
[----:B------:R-:W-:Y:S01]  /*10c10*/  IMAD.MOV.U32 R11, RZ, RZ, 0x40000040 ;  /* 0x40000040ff0b7424 */ /* 0x000fe200078e00ff */
[C---:B------:R-:W-:Y:S01]  /*10c20*/  IADD3 R12, R4.reuse, 0x102, RZ ;  /* 0x00000102040c7810 */ /* 0x040fe20007ffe0ff */
[----:B------:R-:W-:Y:S01]  /*10c30*/  VIADD R14, R4, 0x4 ;  /* 0x00000004040e7836 */ /* 0x000fe20000000000 */
[----:B------:R-:W-:Y:S01]  /*10c40*/  R2UR UR51, R13 ;  /* 0x000000000d3372ca */ /* 0x000fe200000e0000 */
[----:B------:R-:W-:Y:S01]  /*10c50*/  IMAD.MOV.U32 R13, RZ, RZ, 0x40000040 ;  /* 0x40000040ff0d7424 */ /* 0x000fe200078e00ff */
[----:B------:R-:W-:Y:S01]  /*10c60*/  R2UR UR50, R12 ;  /* 0x000000000c3272ca */ /* 0x000fe200000e0000 */
[C---:B------:R-:W-:Y:S01]  /*10c70*/  VIADD R12, R4.reuse, 0x202 ;  /* 0x00000202040c7836 */ /* 0x040fe20000000000 */
[----:B------:R-:W-:Y:S01]  /*10c80*/  IADD3 R10, R4, 0x182, RZ ;  /* 0x00000182040a7810 */ /* 0x000fe20007ffe0ff */
[----:B------:R0:W-:Y:S01]  /*10c90*/  STL.64 [R1+0x10], R20 ;  /* 0x0000101401007387 */ /* 0x0001e20000100a00 */
[----:B------:R-:W-:-:S02]  /*10ca0*/  WARPGROUP.DEPBAR.LE gsb0, 0x0 ;  /* 0x00008000000079c5 */ /* 0x000fc40000010000 */
[----:B------:R-:W-:Y:S01]  /*10cb0*/  WARPGROUP.ARRIVE ;  /* 0x00000000000079c5 */ /* 0x000fe20000000000 */
[----:B------:R-:W-:Y:S01]  /*10cc0*/  MOV R15, 0x40000040 ;  /* 0x40000040000f7802 */ /* 0x000fe20000000f00 */
[----:B------:R-:W2:Y:S04]  /*10cd0*/  LDL R120, [R1+0x84] ;  /* 0x0000840001787983 */ /* 0x000ea80000100800 */
[----:B------:R-:W-:Y:S01]  /*10ce0*/  HGMMA.64x16x16.F32 R104, gdesc[UR12], RZ, !UPT, gsb0 ;  /* 0x002000000c6879f0 */ /* 0x000fe2000c0008ff */
[----:B------:R-:W-:Y:S01]  /*10cf0*/  R2UR UR14, R10 ;  /* 0x000000000a0e72ca */ /* 0x000fe200000e0000 */
[----:B0-----:R-:W-:Y:S01]  /*10d00*/  IMAD.U32 R20, RZ, RZ, UR36 ;  /* 0x00000024ff147e24 */ /* 0x001fe2000f8e00ff */
[----:B------:R-:W-:Y:S01]  /*10d10*/  R2UR UR15, R11 ;  /* 0x000000000b0f72ca */ /* 0x000fe200000e0000 */
[----:B------:R-:W-:Y:S01]  /*10d20*/  IMAD.MOV.U32 R11, RZ, RZ, 0x40000040 ;  /* 0x40000040ff0b7424 */ /* 0x000fe200078e00ff */
[----:B------:R-:W-:-:S02]  /*10d30*/  IADD3 R10, R4, 0x282, RZ ;  /* 0x00000282040a7810 */ /* 0x000fc40007ffe0ff */
[----:B------:R-:W-:Y:S01]  /*10d40*/  MOV R21, UR37 ;  /* 0x0000002500157c02 */ /* 0x000fe20008000f00 */
[----:B------:R-:W-:Y:S02]  /*10d50*/  WARPGROUP.DEPBAR.LE gsb0, 0x0 ;  /* 0x00008000000079c5 */ /* 0x000fe40000010000 */
[----:B------:R-:W-:-:S06]  /*10d60*/  WARPGROUP.ARRIVE ;  /* 0x00000000000079c5 */ /* 0x000fcc0000000000 */
[----:B------:R-:W-:Y:S01]  /*10d70*/  HGMMA.64x16x16.F32 R96, gdesc[UR20], RZ, !UPT, gsb0 ;  /* 0x00200000146079f0 */ /* 0x000fe2000c0008ff */
[----:B------:R-:W-:Y:S01]  /*10d80*/  R2UR UR22, R12 ;  /* 0x000000000c1672ca */ /* 0x000fe200000e0000 */
[----:B------:R-:W-:Y:S01]  /*10d90*/  VIADD R12, R4, 0x302 ;  /* 0x00000302040c7836 */ /* 0x000fe20000000000 */
[----:B------:R-:W-:Y:S01]  /*10da0*/  R2UR UR23, R13 ;  /* 0x000000000d1772ca */ /* 0x000fe200000e0000 */
[----:B------:R-:W-:Y:S01]  /*10db0*/  IMAD.MOV.U32 R13, RZ, RZ, 0x40000040 ;  /* 0x40000040ff0d7424 */ /* 0x000fe200078e00ff */
[----:B------:R-:W-:Y:S02]  /*10dc0*/  WARPGROUP.DEPBAR.LE gsb0, 0x0 ;  /* 0x00008000000079c5 */ /* 0x000fe40000010000 */
[----:B------:R-:W-:-:S06]  /*10dd0*/  WARPGROUP.ARRIVE ;  /* 0x00000000000079c5 */ /* 0x000fcc0000000000 */
[----:B------:R-:W-:Y:S03]  /*10de0*/  HGMMA.64x16x16.F32 R88, gdesc[UR52], RZ, !UPT, gsb0 ;  /* 0x00200000345879f0 */ /* 0x000fe6000c0008ff */
[----:B------:R-:W-:Y:S02]  /*10df0*/  WARPGROUP.DEPBAR.LE gsb0, 0x0 ;  /* 0x00008000000079c5 */ /* 0x000fe40000010000 */
[----:B------:R-:W-:-:S06]  /*10e00*/  WARPGROUP.ARRIVE ;  /* 0x00000000000079c5 */ /* 0x000fcc0000000000 */
[----:B------:R-:W-:Y:S01]  /*10e10*/  HGMMA.64x16x16.F32 R72, gdesc[UR32], RZ, !UPT, gsb0 ;  /* 0x00200000204879f0 */ /* 0x000fe2000c0008ff */
        /* <DEDUP_REMOVED lines=17> */
[----:B------:R-:W-:Y:S01]  /*10f30*/  UMOV UR44, UR36 ;  /* 0x00000024002c7c82 */ /* 0x000fe20008000000 */
[----:B------:R-:W-:Y:S01]  /*10f40*/  UMOV UR45, UR37 ;  /* 0x00000025002d7c82 */ /* 0x000fe20008000000 */
[----:B------:R-:W-:Y:S02]  /*10f50*/  R2UR UR26, R10 ;  /* 0x000000000a1a72ca */ /* 0x000fe400000e0000 */
[----:B------:R-:W-:Y:S01]  /*10f60*/  R2UR UR27, R11 ;  /* 0x000000000b1b72ca */ /* 0x000fe200000e0000 */
[----:B------:R-:W-:Y:S02]  /*10f70*/  WARPGROUP.DEPBAR.LE gsb0, 0x0 ;  /* 0x00008000000079c5 */ /* 0x000fe40000010000 */
[----:B------:R-:W-:Y:S01]  /*10f80*/  WARPGROUP.ARRIVE ;  /* 0x00000000000079c5 */ /* 0x000fe20000000000 */
[----:B------:R-:W-:Y:S01]  /*10f90*/  UMOV UR8, UR44 ;  /* 0x0000002c00087c82 */ /* 0x000fe20008000000 */
[----:B------:R-:W-:Y:S01]  /*10fa0*/  UMOV UR9, UR45 ;  /* 0x0000002d00097c82 */ /* 0x000fe20008000000 */
[----:B------:R-:W-:Y:S01]  /*10fb0*/  UMOV UR48, UR44 ;  /* 0x0000002c00307c82 */ /* 0x000fe20008000000 */
[----:B------:R-:W-:Y:S01]  /*10fc0*/  UMOV UR49, UR45 ;  /* 0x0000002d00317c82 */ /* 0x000fe20008000000 */
[----:B------:R-:W-:Y:S01]  /*10fd0*/  UMOV UR12, UR44 ;  /* 0x0000002c000c7c82 */ /* 0x000fe20008000000 */
[----:B------:R-:W-:Y:S01]  /*10fe0*/  HGMMA.64x16x16.F32 R40, gdesc[UR16], RZ, !UPT, gsb0 ;  /* 0x00200000102879f0 */ /* 0x000fe2000c0008ff */
        /* <DEDUP_REMOVED lines=10> */
[----:B------:R-:W-:Y:S01]  /*11090*/  UMOV UR16, UR44 ;  /* 0x0000002c00107c82 */ /* 0x000fe20008000000 */
[----:B------:R-:W-:Y:S01]  /*110a0*/  R2UR UR19, R13 ;  /* 0x000000000d1372ca */ /* 0x000fe200000e0000 */
[----:B------:R-:W-:Y:S01]  /*110b0*/  UMOV UR17, UR45 ;  /* 0x0000002d00117c82 */ /* 0x000fe20008000000 */
[----:B------:R-:W-:Y:S01]  /*110c0*/  IMAD.MOV.U32 R11, RZ, RZ, 0x40000040 ;  /* 0x40000040ff0b7424 */ /* 0x000fe200078e00ff */
[C---:B------:R-:W-:Y:S01]  /*110d0*/  IADD3 R10, R4.reuse, 0x482, RZ ;  /* 0x00000482040a7810 */ /* 0x040fe20007ffe0ff */
[----:B------:R-:W-:Y:S01]  /*110e0*/  VIADD R12, R4, 0x502 ;  /* 0x00000502040c7836 */ /* 0x000fe20000000000 */
[----:B------:R-:W-:-:S02]  /*110f0*/  WARPGROUP.DEPBAR.LE gsb0, 0x0 ;  /* 0x00008000000079c5 */ /* 0x000fc40000010000 */
[----:B------:R-:W-:-:S06]  /*11100*/  WARPGROUP.ARRIVE ;  /* 0x00000000000079c5 */ /* 0x000fcc0000000000 */
[----:B------:R-:W-:Y:S03]  /*11110*/  HGMMA.64x16x16.F32 R32, gdesc[UR4], RZ, !UPT, gsb0 ;  /* 0x00200000042079f0 */ /* 0x000fe6000c0008ff */
[----:B------:R-:W-:Y:S02]  /*11120*/  WARPGROUP.DEPBAR.LE gsb0, 0x0 ;  /* 0x00008000000079c5 */ /* 0x000fe40000010000 */
[----:B------:R-:W-:-:S06]  /*11130*/  WARPGROUP.ARRIVE ;  /* 0x00000000000079c5 */ /* 0x000fcc0000000000 */
[----:B------:R-:W-:Y:S03]  /*11140*/  HGMMA.64x16x16.F32 R24, gdesc[UR40], RZ, !UPT, gsb0 ;  /* 0x00200000281879f0 */ /* 0x000fe6000c0008ff */
        /* <DEDUP_REMOVED lines=35> */
[----:B------:R-:W-:-:S04]  /*11380*/  R2UR UR46, R12 ;  /* 0x000000000c2e72ca */ /* 0x000fc800000e0000 */
[----:B------:R-:W-:Y:S01]  /*11390*/  R2UR UR47, R13 ;  /* 0x000000000d2f72ca */ /* 0x000fe200000e0000 */
[----:B------:R-:W-:Y:S02]  /*113a0*/  WARPGROUP.DEPBAR.LE gsb0, 0x0 ;  /* 0x00008000000079c5 */ /* 0x000fe40000010000 */
[----:B------:R-:W-:-:S10]  /*113b0*/  WARPGROUP.ARRIVE ;  /* 0x00000000000079c5 */ /* 0x000fd40000000000 */
[----:B------:R-:W-:Y:S01]  /*113c0*/  HGMMA.64x16x16.F32 R24, gdesc[UR44], R24, gsb0 ;  /* 0x002000002c1879f0 */ /* 0x000fe20008000818 */
[----:B------:R-:W-:Y:S02]  /*113d0*/  R2UR UR54, R14 ;  /* 0x000000000e3672ca */ /* 0x000fe400000e0000 */
[----:B------:R-:W-:Y:S01]  /*113e0*/  R2UR UR55, R15 ;  /* 0x000000000f3772ca */ /* 0x000fe200000e0000 */
[----:B------:R-:W-:Y:S01]  /*113f0*/  UIADD3 UR4, UR56, 0x4, URZ ;  /* 0x0000000438047890 */ /* 0x000fe2000fffe03f */
[----:B------:R-:W-:-:S06]  /*11400*/  UMOV UR53, 0x40000040 ;  /* 0x4000004000357882 */ /* 0x000fcc0000000000 */
[----:B------:R-:W-:Y:S01]  /*11410*/  UMOV UR52, UR4 ;  /* 0x0000000400347c82 */ /* 0x000fe20008000000 */
[----:B------:R-:W-:Y:S02]  /*11420*/  WARPGROUP.DEPBAR.LE gsb0, 0x0 ;  /* 0x00008000000079c5 */ /* 0x000fe40000010000 */
[----:B------:R-:W-:-:S06]  /*11430*/  WARPGROUP.ARRIVE ;  /* 0x00000000000079c5 */ /* 0x000fcc0000000000 */
        /* <DEDUP_REMOVED lines=404> */
[----:B------:R-:W-:Y:S01]  /*12d80*/  UMOV UR5, 0x40000040 ;  /* 0x4000004000057882 */ /* 0x000fe20000000000 */
        /* <DEDUP_REMOVED lines=64> */
[C---:B------:R-:W-:Y:S01]  /*13190*/  VIADD R6, R4.reuse, 0x984 ;  /* 0x0000098404067836 */ /* 0x040fe20000000000 */
[----:B------:R-:W-:Y:S01]  /*131a0*/  MOV R7, 0x40000040 ;  /* 0x4000004000077802 */ /* 0x000fe20000000f00 */
[----:B------:R-:W-:Y:S01]  /*131b0*/  UMOV UR8, UR4 ;  /* 0x0000000400087c82 */ /* 0x000fe20008000000 */
[----:B------:R-:W-:Y:S01]  /*131c0*/  UMOV UR9, UR5 ;  /* 0x0000000500097c82 */ /* 0x000fe20008000000 */
[----:B------:R-:W-:Y:S01]  /*131d0*/  VIADD R8, R4, 0xa04 ;  /* 0x00000a0404087836 */ /* 0x000fe20000000000 */
[----:B------:R-:W-:Y:S01]  /*131e0*/  R2UR UR10, R6 ;  /* 0x00000000060a72ca */ /* 0x000fe200000e0000 */
[----:B------:R-:W-:Y:S01]  /*131f0*/  IMAD.MOV.U32 R9, RZ, RZ, 0x40000040 ;  /* 0x40000040ff097424 */ /* 0x000fe200078e00ff */
[----:B------:R-:W-:Y:S01]  /*13200*/  R2UR UR11, R7 ;  /* 0x00000000070b72ca */ /* 0x000fe200000e0000 */
[----:B------:R-:W-:Y:S01]  /*13210*/  UMOV UR12, UR4 ;  /* 0x00000004000c7c82 */ /* 0x000fe20008000000 */
[----:B------:R-:W-:Y:S01]  /*13220*/  UMOV UR13, UR5 ;  /* 0x00000005000d7c82 */ /* 0x000fe20008000000 */
[----:B------:R-:W-:Y:S01]  /*13230*/  UMOV UR16, UR4 ;  /* 0x0000000400107c82 */ /* 0x000fe20008000000 */
[----:B------:R-:W-:Y:S01]  /*13240*/  UMOV UR17, UR5 ;  /* 0x0000000500117c82 */ /* 0x000fe20008000000 */
[----:B------:R-:W-:Y:S01]  /*13250*/  UIADD3 UR20, UR56, 0x406, URZ ;  /* 0x0000040638147890 */ /* 0x000fe2000fffe03f */
[----:B------:R-:W-:Y:S01]  /*13260*/  UMOV UR21, 0x40000040 ;  /* 0x4000004000157882 */ /* 0x000fe20000000000 */
[----:B------:R-:W-:Y:S01]  /*13270*/  ULDC UR6, c[0x0][0x9d8] ;  /* 0x0002760000067ab9 */ /* 0x000fe20000000800 */
[----:B------:R0:W-:Y:S01]  /*13280*/  STL.64 [R1+0x8], R20 ;  /* 0x0000081401007387 */ /* 0x0001e20000100a00 */
[----:B------:R-:W-:Y:S01]  /*13290*/  IMAD.MOV.U32 R5, RZ, RZ, 0x40000040 ;  /* 0x40000040ff057424 */ /* 0x000fe200078e00ff */
[----:B------:R-:W-:Y:S01]  /*132a0*/  ULDC UR7, c[0x0][0x988] ;  /* 0x0002620000077ab9 */ /* 0x000fe20000000800 */
        /* <DEDUP_REMOVED lines=84> */
[----:B------:R-:W-:Y:S01]  /*137f0*/  FMUL.FTZ R3, R112, UR6 ;  /* 0x0000000670037c20 */ /* 0x000fe20008410000 */
[----:B------:R-:W-:Y:S01]  /*13800*/  FMUL.FTZ R8, R113, UR6 ;  /* 0x0000000671087c20 */ /* 0x000fe20008410000 */
[----:B------:R-:W-:Y:S02]  /*13810*/  WARPGROUP.DEPBAR.LE gsb0, 0x0 ;  /* 0x00008000000079c5 */ /* 0x000fe40000010000 */
[----:B------:R-:W-:-:S06]  /*13820*/  WARPGROUP.ARRIVE ;  /* 0x00000000000079c5 */ /* 0x000fcc0000000000 */
[----:B------:R-:W-:Y:S01]  /*13830*/  HGMMA.64x16x16.F32 R32, gdesc[UR8], R32, gsb0 ;  /* 0x00200000082079f0 */ /* 0x000fe20008000820 */
[----:B------:R-:W-:Y:S01]  /*13840*/  FMUL.FTZ R10, R117, UR6 ;  /* 0x00000006750a7c20 */ /* 0x000fe20008410000 */
[----:B------:R-:W-:Y:S01]  /*13850*/  FMUL.FTZ R9, R116, UR6 ;  /* 0x0000000674097c20 */ /* 0x000fe20008410000 */
[----:B------:R-:W1:Y:S01]  /*13860*/  MUFU.TANH R3, R3 ;  /* 0x0000000300037308 */ /* 0x000e620000002400 */
[----:B------:R-:W-:Y:S01]  /*13870*/  FMUL.FTZ R11, R114, UR6 ;  /* 0x00000006720b7c20 */ /* 0x000fe20008410000 */
[----:B--2---:R-:W-:Y:S01]  /*13880*/  IADD3 R6, R120, R161, RZ ;  /* 0x000000a178067210 */ /* 0x004fe20007ffe0ff */
[----:B------:R-:W-:-:S05]  /*13890*/  FMUL.FTZ R84, R96, UR6 ;  /* 0x0000000660547c20 */ /* 0x000fca0008410000 */
[----:B------:R-:W2:Y:S01]  /*138a0*/  MUFU.TANH R8, R8 ;  /* 0x0000000800087308 */ /* 0x000ea20000002400 */
[----:B------:R-:W-:Y:S01]  /*138b0*/  FMUL.FTZ R12, R115, UR6 ;  /* 0x00000006730c7c20 */ /* 0x000fe20008410000 */
[----:B------:R-:W-:Y:S01]  /*138c0*/  FMUL.FTZ R96, R88, UR6 ;  /* 0x0000000658607c20 */ /* 0x000fe20008410000 */
[----:B------:R-:W-:Y:S01]  /*138d0*/  FMUL.FTZ R13, R104, UR6 ;  /* 0x00000006680d7c20 */ /* 0x000fe20008410000 */
[----:B------:R-:W-:-:S04]  /*138e0*/  FMUL.FTZ R88, R89, UR6 ;  /* 0x0000000659587c20 */ /* 0x000fc80008410000 */
[----:B------:R-:W3:Y:S01]  /*138f0*/  MUFU.TANH R10, R10 ;  /* 0x0000000a000a7308 */ /* 0x000ee20000002400 */
[----:B------:R-:W-:Y:S01]  /*13900*/  FMUL.FTZ R89, R92, UR6 ;  /* 0x000000065c597c20 */ /* 0x000fe20008410000 */
[----:B------:R-:W-:Y:S01]  /*13910*/  FMUL.FTZ R92, R95, UR6 ;  /* 0x000000065f5c7c20 */ /* 0x000fe20008410000 */
[----:B------:R-:W-:-:S05]  /*13920*/  IMAD R6, R163, -0xb0, R6 ;  /* 0xffffff50a3067824 */ /* 0x000fca00078e0206 */
[----:B------:R-:W-:Y:S01]  /*13930*/  MUFU.TANH R9, R9 ;  /* 0x0000000900097308 */ /* 0x000fe20000002400 */
[----:B0-----:R-:W-:Y:S01]  /*13940*/  FMUL.FTZ R20, R118, UR6 ;  /* 0x0000000676147c20 */ /* 0x001fe20008410000 */
[----:B------:R-:W-:Y:S01]  /*13950*/  FMUL.FTZ R95, R78, UR6 ;  /* 0x000000064e5f7c20 */ /* 0x000fe20008410000 */
[----:B------:R-:W-:Y:S01]  /*13960*/  FMUL.FTZ R14, R105, UR6 ;  /* 0x00000006690e7c20 */ /* 0x000fe20008410000 */
[----:B------:R-:W-:-:S04]  /*13970*/  FMUL.FTZ R78, R79, UR6 ;  /* 0x000000064f4e7c20 */ /* 0x000fc80008410000 */
[----:B------:R-:W0:Y:S01]  /*13980*/  MUFU.TANH R11, R11 ;  /* 0x0000000b000b7308 */ /* 0x000e220000002400 */
[----:B------:R-:W-:Y:S01]  /*13990*/  FMUL.FTZ R79, R66, UR6 ;  /* 0x00000006424f7c20 */ /* 0x000fe20008410000 */
[----:B------:R-:W-:Y:S01]  /*139a0*/  FMUL.FTZ R66, R67, UR6 ;  /* 0x0000000643427c20 */ /* 0x000fe20008410000 */
[----:B------:R-:W-:Y:S01]  /*139b0*/  FMUL.FTZ R15, R119, UR6 ;  /* 0x00000006770f7c20 */ /* 0x000fe20008410000 */
[----:B------:R-:W-:Y:S01]  /*139c0*/  FMUL.FTZ R85, R100, UR6 ;  /* 0x0000000664557c20 */ /* 0x000fe20008410000 */
[----:B------:R-:W-:Y:S01]  /*139d0*/  FMUL.FTZ R67, R69, UR6 ;  /* 0x0000000645437c20 */ /* 0x000fe20008410000 */
[C---:B------:R-:W-:Y:S02]  /*139e0*/  ISETP.GT.AND P2, PT, R6.reuse, RZ, PT ;  /* 0x000000ff0600720c */ /* 0x040fe40003f44270 */
[----:B------:R-:W4:Y:S01]  /*139f0*/  MUFU.TANH R12, R12 ;  /* 0x0000000c000c7308 */ /* 0x000f220000002400 */
[----:B------:R-:W-:Y:S01]  /*13a00*/  ISETP.GT.AND P3, PT, R6, 0x1, PT ;  /* 0x000000010600780c */ /* 0x000fe20003f64270 */
[----:B------:R-:W-:Y:S01]  /*13a10*/  FMUL.FTZ R21, R108, UR6 ;  /* 0x000000066c157c20 */ /* 0x000fe20008410000 */
[----:B------:R-:W-:Y:S01]  /*13a20*/  FMUL.FTZ R100, R102, UR6 ;  /* 0x0000000666647c20 */ /* 0x000fe20008410000 */
[----:B------:R-:W-:Y:S01]  /*13a30*/  FMUL.FTZ R69, R71, UR6 ;  /* 0x0000000647457c20 */ /* 0x000fe20008410000 */
[----:B------:R-:W-:-:S03]  /*13a40*/  FMUL.FTZ R50, R50, UR6 ;  /* 0x0000000632327c20 */ /* 0x000fc60008410000 */
[----:B------:R-:W4:Y:S01]  /*13a50*/  MUFU.TANH R13, R13 ;  /* 0x0000000d000d7308 */ /* 0x000f220000002400 */
[----:B------:R-:W-:Y:S01]  /*13a60*/  FMUL.FTZ R71, R58, UR6 ;  /* 0x000000063a477c20 */ /* 0x000fe20008410000 */
[----:B------:R-:W-:Y:S01]  /*13a70*/  FMUL.FTZ R102, R46, UR6 ;  /* 0x000000062e667c20 */ /* 0x000fe20008410000 */
[----:B------:R-:W-:Y:S02]  /*13a80*/  WARPGROUP.DEPBAR.LE gsb0, 0x0 ;  /* 0x00008000000079c5 */ /* 0x000fe40000010000 */
[----:B------:R-:W-:Y:S01]  /*13a90*/  FMUL.FTZ R58, R61, UR6 ;  /* 0x000000063d3a7c20 */ /* 0x000fe20008410000 */
[----:B------:R-:W-:Y:S01]  /*13aa0*/  FMUL.FTZ R46, R35, UR6 ;  /* 0x00000006232e7c20 */ /* 0x000fe20008410000 */
[----:B------:R-:W-:Y:S01]  /*13ab0*/  ISETP.GT.AND P5, PT, R6, 0x9, PT ;  /* 0x000000090600780c */ /* 0x000fe20003fa4270 */
[----:B------:R-:W4:Y:S01]  /*13ac0*/  MUFU.TANH R20, R20 ;  /* 0x0000001400147308 */ /* 0x000f220000002400 */
[----:B------:R-:W-:Y:S01]  /*13ad0*/  FMUL.FTZ R81, R106, UR6 ;  /* 0x000000066a517c20 */ /* 0x000fe20008410000 */
[----:B------:R-:W-:Y:S01]  /*13ae0*/  FMUL.FTZ R61, R62, UR6 ;  /* 0x000000063e3d7c20 */ /* 0x000fe20008410000 */
[----:B------:R-:W-:Y:S01]  /*13af0*/  FMUL.FTZ R157, R40, UR6 ;  /* 0x00000006289d7c20 */ /* 0x000fe20008410000 */
[----:B------:R-:W-:Y:S01]  /*13b00*/  ISETP.GT.AND P4, PT, R6, 0x8, PT ;  /* 0x000000080600780c */ /* 0x000fe20003f84270 */
[----:B------:R-:W-:Y:S01]  /*13b10*/  FMUL.FTZ R82, R109, UR6 ;  /* 0x000000066d527c20 */ /* 0x000fe20008410000 */
[----:B-1----:R-:W-:-:S02]  /*13b20*/  FSEL R35, R3, -INF , P2 ;  /* 0xff80000003237808 */ /* 0x002fc40001000000 */
[----:B------:R-:W1:Y:S01]  /*13b30*/  MUFU.TANH R14, R14 ;  /* 0x0000000e000e7308 */ /* 0x000e620000002400 */
[----:B--2---:R-:W-:Y:S01]  /*13b40*/  FSEL R8, R8, -INF , P3 ;  /* 0xff80000008087808 */ /* 0x004fe20001800000 */
[----:B------:R-:W-:Y:S01]  /*13b50*/  FMUL.FTZ R62, R32, UR6 ;  /* 0x00000006203e7c20 */ /* 0x000fe20008410000 */
[----:B------:R-:W-:Y:S01]  /*13b60*/  FMUL.FTZ R32, R39, UR6 ;  /* 0x0000000627207c20 */ /* 0x000fe20008410000 */
[----:B---3--:R-:W-:Y:S01]  /*13b70*/  FSEL R39, R10, -INF , P5 ;  /* 0xff8000000a277808 */ /* 0x008fe20002800000 */
[----:B------:R-:W-:-:S03]  /*13b80*/  FMUL.FTZ R80, R107, UR6 ;  /* 0x000000066b507c20 */ /* 0x000fc60008410000 */
[----:B------:R2:W-:Y:S01]  /*13b90*/  MUFU.TANH R40, R50 ;  /* 0x0000003200287308 */ /* 0x0005e20000002400 */
[----:B------:R-:W-:Y:S01]  /*13ba0*/  FMNMX.FTZ R10, R35, R8, !PT ;  /* 0x00000008230a7209 */ /* 0x000fe20007810000 */
[----:B------:R-:W-:Y:S01]  /*13bb0*/  FMUL.FTZ R105, R110, UR6 ;  /* 0x000000066e697c20 */ /* 0x000fe20008410000 */
[----:B0-----:R-:W-:-:S05]  /*13bc0*/  FSEL R11, R11, -INF , P2 ;  /* 0xff8000000b0b7808 */ /* 0x001fca0001000000 */
[----:B------:R-:W0:Y:S01]  /*13bd0*/  MUFU.TANH R15, R15 ;  /* 0x0000000f000f7308 */ /* 0x000e220000002400 */
[----:B--2---:R-:W-:Y:S01]  /*13be0*/  FMUL.FTZ R50, R34, UR6 ;  /* 0x0000000622327c20 */ /* 0x004fe20008410000 */
[----:B------:R-:W-:Y:S01]  /*13bf0*/  FMUL.FTZ R34, R37, UR6 ;  /* 0x0000000625227c20 */ /* 0x000fe20008410000 */
[----:B------:R-:W-:-:S05]  /*13c00*/  FSEL R37, R9, -INF , P4 ;  /* 0xff80000009257808 */ /* 0x000fca0002000000 */
[----:B------:R-:W2:Y:S01]  /*13c10*/  MUFU.TANH R21, R21 ;  /* 0x0000001500157308 */ /* 0x000ea20000002400 */
[----:B------:R-:W-:Y:S01]  /*13c20*/  ISETP.GT.AND P2, PT, R6, 0x10, PT ;  /* 0x000000100600780c */ /* 0x000fe20003f44270 */
[----:B------:R-:W-:Y:S01]  /*13c30*/  FMUL.FTZ R83, R97, UR6 ;  /* 0x0000000661537c20 */ /* 0x000fe20008410000 */
[----:B------:R-:W-:-:S05]  /*13c40*/  FMNMX.FTZ R10, R37, R10, !PT ;  /* 0x0000000a250a7209 */ /* 0x000fca0007810000 */
[----:B------:R-:W3:Y:S01]  /*13c50*/  MUFU.TANH R81, R81 ;  /* 0x0000005100517308 */ /* 0x000ee20000002400 */
[----:B------:R-:W-:Y:S01]  /*13c60*/  FMUL.FTZ R159, R41, UR6 ;  /* 0x00000006299f7c20 */ /* 0x000fe20008410000 */
[----:B----4-:R-:W-:Y:S01]  /*13c70*/  FSEL R12, R12, -INF , P3 ;  /* 0xff8000000c0c7808 */ /* 0x010fe20001800000 */
[----:B------:R-:W-:-:S05]  /*13c80*/  FMUL.FTZ R104, R111, UR6 ;  /* 0x000000066f687c20 */ /* 0x000fca0008410000 */
[----:B------:R-:W-:Y:S01]  /*13c90*/  MUFU.TANH R82, R82 ;  /* 0x0000005200527308 */ /* 0x000fe20000002400 */
[----:B------:R-:W-:Y:S02]  /*13ca0*/  ISETP.GT.AND P3, PT, R6, 0x11, PT ;  /* 0x000000110600780c */ /* 0x000fe40003f64270 */
[----:B------:R-:W-:Y:S02]  /*13cb0*/  FSEL R41, R13, -INF , P2 ;  /* 0xff8000000d297808 */ /* 0x000fe40001000000 */
[----:B------:R-:W-:-:S03]  /*13cc0*/  FMNMX.FTZ R10, R39, R10, !PT ;  /* 0x0000000a270a7209 */ /* 0x000fc60007810000 */
[----:B------:R-:W4:Y:S01]  /*13cd0*/  MUFU.TANH R80, R80 ;  /* 0x0000005000507308 */ /* 0x000f220000002400 */
[----:B------:R-:W-:Y:S01]  /*13ce0*/  FMUL.FTZ R115, R43, UR6 ;  /* 0x000000062b737c20 */ /* 0x000fe20008410000 */
[----:B------:R-:W-:Y:S01]  /*13cf0*/  FSEL R3, R20, -INF , P4 ;  /* 0xff80000014037808 */ /* 0x000fe20002000000 */
[----:B------:R-:W-:-:S05]  /*13d00*/  FMUL.FTZ R98, R98, UR6 ;  /* 0x0000000662627c20 */ /* 0x000fca0008410000 */
[----:B------:R-:W-:Y:S01]  /*13d10*/  MUFU.TANH R84, R84 ;  /* 0x0000005400547308 */ /* 0x000fe20000002400 */
[----:B------:R-:W-:Y:S01]  /*13d20*/  ISETP.GT.AND P4, PT, R6, 0x18, PT ;  /* 0x000000180600780c */ /* 0x000fe20003f84270 */
[----:B------:R-:W-:Y:S01]  /*13d30*/  FMUL.FTZ R86, R101, UR6 ;  /* 0x0000000665567c20 */ /* 0x000fe20008410000 */
[----:B-1----:R-:W-:Y:S02]  /*13d40*/  FSEL R43, R14, -INF , P3 ;  /* 0xff8000000e2b7808 */ /* 0x002fe40001800000 */
[----:B------:R-:W-:-:S03]  /*13d50*/  FMNMX.FTZ R10, R41, R10, !PT ;  /* 0x0000000a290a7209 */ /* 0x000fc60007810000 */
[----:B------:R-:W1:Y:S01]  /*13d60*/  MUFU.TANH R105, R105 ;  /* 0x0000006900697308 */ /* 0x000e620000002400 */
[----:B------:R-:W-:Y:S01]  /*13d70*/  FMUL.FTZ R51, R51, UR6 ;  /* 0x0000000633337c20 */ /* 0x000fe20008410000 */
[----:B------:R-:W-:Y:S01]  /*13d80*/  FMUL.FTZ R167, R45, UR6 ;  /* 0x000000062da77c20 */ /* 0x000fe20008410000 */
[----:B0-----:R-:W-:-:S05]  /*13d90*/  FSEL R15, R15, -INF , P5 ;  /* 0xff8000000f0f7808 */ /* 0x001fca0002800000 */
[----:B------:R-:W0:Y:S01]  /*13da0*/  MUFU.TANH R83, R83 ;  /* 0x0000005300537308 */ /* 0x000e220000002400 */
[----:B------:R-:W-:Y:S01]  /*13db0*/  FMUL.FTZ R97, R99, UR6 ;  /* 0x0000000663617c20 */ /* 0x000fe20008410000 */
[----:B------:R-:W-:Y:S01]  /*13dc0*/  ISETP.GT.AND P5, PT, R6, 0x19, PT ;  /* 0x000000190600780c */ /* 0x000fe20003fa4270 */
[----:B------:R-:W-:Y:S01]  /*13dd0*/  VIADD R4, R4, 0xa86 ;  /* 0x00000a8604047836 */ /* 0x000fe20000000000 */
[----:B--2---:R-:W-:Y:S02]  /*13de0*/  FSEL R45, R21, -INF , P4 ;  /* 0xff800000152d7808 */ /* 0x004fe40002000000 */
[----:B------:R-:W-:Y:S02]  /*13df0*/  FMNMX.FTZ R10, R43, R10, !PT ;  /* 0x0000000a2b0a7209 */ /* 0x000fe40007810000 */
[----:B------:R-:W-:Y:S01]  /*13e00*/  MUFU.TANH R104, R104 ;  /* 0x0000006800687308 */ /* 0x000fe20000002400 */
[----:B------:R-:W-:Y:S01]  /*13e10*/  FMUL.FTZ R113, R42, UR6 ;  /* 0x000000062a717c20 */ /* 0x000fe20008410000 */
[----:B------:R-:W-:Y:S01]  /*13e20*/  FMUL.FTZ R53, R53, UR6 ;  /* 0x0000000635357c20 */ /* 0x000fe20008410000 */
[----:B---3--:R-:W-:-:S05]  /*13e30*/  FSEL R81, R81, -INF , P2 ;  /* 0xff80000051517808 */ /* 0x008fca0001000000 */
[----:B------:R-:W2:Y:S01]  /*13e40*/  MUFU.TANH R85, R85 ;  /* 0x0000005500557308 */ /* 0x000ea20000002400 */
[----:B------:R-:W-:Y:S02]  /*13e50*/  ISETP.GT.AND P2, PT, R6, 0x20, PT ;  /* 0x000000200600780c */ /* 0x000fe40003f44270 */
[----:B------:R-:W-:-:S05]  /*13e60*/  FMNMX.FTZ R10, R45, R10, !PT ;  /* 0x0000000a2d0a7209 */ /* 0x000fca0007810000 */
[----:B------:R-:W3:Y:S01]  /*13e70*/  MUFU.TANH R98, R98 ;  /* 0x0000006200627308 */ /* 0x000ee20000002400 */
[----:B------:R-:W-:Y:S01]  /*13e80*/  R2UR UR22, R4 ;  /* 0x00000000041672ca */ /* 0x000fe200000e0000 */
[----:B------:R-:W-:Y:S01]  /*13e90*/  FMUL.FTZ R101, R90, UR6 ;  /* 0x000000065a657c20 */ /* 0x000fe20008410000 */
[----:B------:R-:W-:-:S05]  /*13ea0*/  R2UR UR23, R5 ;  /* 0x00000000051772ca */ /* 0x000fca00000e0000 */
[----:B------:R-:W3:Y:S01]  /*13eb0*/  MUFU.TANH R86, R86 ;  /* 0x0000005600567308 */ /* 0x000ee20000002400 */
[----:B----4-:R-:W-:Y:S01]  /*13ec0*/  FSEL R5, R80, -INF , P3 ;  /* 0xff80000050057808 */ /* 0x010fe20001800000 */
[----:B------:R-:W-:Y:S01]  /*13ed0*/  FMUL.FTZ R99, R103, UR6 ;  /* 0x0000000667637c20 */ /* 0x000fe20008410000 */
[----:B------:R-:W-:-:S05]  /*13ee0*/  FMUL.FTZ R90, R93, UR6 ;  /* 0x000000065d5a7c20 */ /* 0x000fca0008410000 */
[----:B------:R4:W-:Y:S01]  /*13ef0*/  MUFU.TANH R42, R51 ;  /* 0x00000033002a7308 */ /* 0x0009e20000002400 */
[----:B------:R-:W-:Y:S01]  /*13f00*/  ISETP.GT.AND P3, PT, R6, 0x21, PT ;  /* 0x000000210600780c */ /* 0x000fe20003f64270 */
[----:B------:R-:W-:Y:S01]  /*13f10*/  FMUL.FTZ R93, R74, UR6 ;  /* 0x000000064a5d7c20 */ /* 0x000fe20008410000 */
[----:B------:R-:W-:Y:S01]  /*13f20*/  FMUL.FTZ R74, R76, UR6 ;  /* 0x000000064c4a7c20 */ /* 0x000fe20008410000 */
[----:B----4-:R-:W-:-:S04]  /*13f30*/  FSEL R51, R82, -INF , P5 ;  /* 0xff80000052337808 */ /* 0x010fc80002800000 */
[----:B------:R-:W4:Y:S01]  /*13f40*/  MUFU.TANH R97, R97 ;  /* 0x0000006100617308 */ /* 0x000f220000002400 */
[----:B------:R-:W-:Y:S01]  /*13f50*/  FMUL.FTZ R7, R52, UR6 ;  /* 0x0000000634077c20 */ /* 0x000fe20008410000 */
[----:B------:R-:W-:Y:S01]  /*13f60*/  FMNMX.FTZ R10, R51, R10, !PT ;  /* 0x0000000a330a7209 */ /* 0x000fe20007810000 */
[----:B------:R-:W-:-:S05]  /*13f70*/  FMUL.FTZ R76, R77, UR6 ;  /* 0x000000064d4c7c20 */ /* 0x000fca0008410000 */
[----:B------:R-:W-:Y:S01]  /*13f80*/  MUFU.TANH R96, R96 ;  /* 0x0000006000607308 */ /* 0x000fe20000002400 */
[----:B-1----:R-:W-:Y:S01]  /*13f90*/  FSEL R105, R105, -INF , P4 ;  /* 0xff80000069697808 */ /* 0x002fe20002000000 */
[----:B------:R-:W-:Y:S01]  /*13fa0*/  FMUL.FTZ R77, R64, UR6 ;  /* 0x00000006404d7c20 */ /* 0x000fe20008410000 */
[----:B------:R-:W-:-:S05]  /*13fb0*/  FMUL.FTZ R165, R44, UR6 ;  /* 0x000000062ca57c20 */ /* 0x000fca0008410000 */
[----:B------:R1:W-:Y:S01]  /*13fc0*/  MUFU.TANH R4, R53 ;  /* 0x0000003500047308 */ /* 0x0003e20000002400 */
[----:B------:R-:W-:Y:S01]  /*13fd0*/  ISETP.GT.AND P4, PT, R6, 0x28, PT ;  /* 0x000000280600780c */ /* 0x000fe20003f84270 */
[----:B------:R-:W-:Y:S01]  /*13fe0*/  FMUL.FTZ R64, R65, UR6 ;  /* 0x0000000641407c20 */ /* 0x000fe20008410000 */
[----:B0-----:R-:W-:Y:S01]  /*13ff0*/  FSEL R83, R83, -INF , P3 ;  /* 0xff80000053537808 */ /* 0x001fe20001800000 */
[----:B------:R-:W-:Y:S01]  /*14000*/  FMUL.FTZ R44, R36, UR6 ;  /* 0x00000006242c7c20 */ /* 0x000fe20008410000 */
[----:B-1----:R-:W-:-:S03]  /*14010*/  FSEL R53, R84, -INF , P2 ;  /* 0xff80000054357808 */ /* 0x002fc60001000000 */
[----:B------:R-:W0:Y:S01]  /*14020*/  MUFU.TANH R100, R100 ;  /* 0x0000006400647308 */ /* 0x000e220000002400 */
[----:B------:R-:W-:Y:S01]  /*14030*/  FMUL.FTZ R65, R68, UR6 ;  /* 0x0000000644417c20 */ /* 0x000fe20008410000 */
[----:B------:R-:W-:Y:S01]  /*14040*/  FMNMX.FTZ R10, R53, R10, !PT ;  /* 0x0000000a350a7209 */ /* 0x000fe20007810000 */
[----:B------:R-:W-:-:S05]  /*14050*/  FMUL.FTZ R68, R70, UR6 ;  /* 0x0000000646447c20 */ /* 0x000fca0008410000 */
[----:B------:R-:W1:Y:S01]  /*14060*/  MUFU.TANH R88, R88 ;  /* 0x0000005800587308 */ /* 0x000e620000002400 */
[----:B------:R-:W-:Y:S01]  /*14070*/  FMUL.FTZ R91, R91, UR6 ;  /* 0x000000065b5b7c20 */ /* 0x000fe20008410000 */
[----:B------:R-:W-:Y:S01]  /*14080*/  FMUL.FTZ R70, R59, UR6 ;  /* 0x000000063b467c20 */ /* 0x000fe20008410000 */
[----:B--2---:R-:W-:Y:S01]  /*14090*/  FSEL R85, R85, -INF , P4 ;  /* 0xff80000055557808 */ /* 0x004fe20002000000 */
[----:B------:R-:W-:Y:S01]  /*140a0*/  FMUL.FTZ R72, R72, UR6 ;  /* 0x0000000648487c20 */ /* 0x000fe20008410000 */
[----:B------:R-:W-:-:S03]  /*140b0*/  FMNMX.FTZ R10, R83, R10, !PT ;  /* 0x0000000a530a7209 */ /* 0x000fc60007810000 */
[----:B------:R-:W2:Y:S01]  /*140c0*/  MUFU.TANH R99, R99 ;  /* 0x0000006300637308 */ /* 0x000ea20000002400 */
[----:B------:R-:W-:Y:S01]  /*140d0*/  FMUL.FTZ R59, R60, UR6 ;  /* 0x000000063c3b7c20 */ /* 0x000fe20008410000 */
[----:B------:R-:W-:Y:S01]  /*140e0*/  FMUL.FTZ R60, R63, UR6 ;  /* 0x000000063f3c7c20 */ /* 0x000fe20008410000 */
[----:B------:R-:W-:-:S05]  /*140f0*/  FMUL.FTZ R63, R54, UR6 ;  /* 0x00000006363f7c20 */ /* 0x000fca0008410000 */
[----:B------:R4:W-:Y:S01]  /*14100*/  MUFU.TANH R36, R7 ;  /* 0x0000000700247308 */ /* 0x0009e20000002400 */
[----:B------:R-:W-:Y:S01]  /*14110*/  FMUL.FTZ R111, R55, UR6 ;  /* 0x00000006376f7c20 */ /* 0x000fe20008410000 */
[----:B---3--:R-:W-:Y:S01]  /*14120*/  FSEL R9, R98, -INF , P2 ;  /* 0xff80000062097808 */ /* 0x008fe20001000000 */
[----:B------:R-:W-:-:S05]  /*14130*/  FMUL.FTZ R94, R94, UR6 ;  /* 0x000000065e5e7c20 */ /* 0x000fca0008410000 */
[----:B------:R-:W3:Y:S01]  /*14140*/  MUFU.TANH R89, R89 ;  /* 0x0000005900597308 */ /* 0x000ee20000002400 */
[----:B----4-:R-:W-:Y:S02]  /*14150*/  FSEL R7, R104, -INF , P5 ;  /* 0xff80000068077808 */ /* 0x010fe40002800000 */
[C---:B------:R-:W-:Y:S01]  /*14160*/  ISETP.GT.AND P5, PT, R6.reuse, 0x29, PT ;  /* 0x000000290600780c */ /* 0x040fe20003fa4270 */
[----:B------:R-:W-:Y:S01]  /*14170*/  FMUL.FTZ R73, R73, UR6 ;  /* 0x0000000649497c20 */ /* 0x000fe20008410000 */
[----:B------:R-:W-:-:S03]  /*14180*/  ISETP.GT.AND P2, PT, R6, 0x30, PT ;  /* 0x000000300600780c */ /* 0x000fc60003f44270 */
[----:B------:R-:W4:Y:S01]  /*14190*/  MUFU.TANH R101, R101 ;  /* 0x0000006500657308 */ /* 0x000f220000002400 */
[----:B------:R-:W-:Y:S02]  /*141a0*/  FSEL R55, R86, -INF , P5 ;  /* 0xff80000056377808 */ /* 0x000fe40002800000 */
[----:B------:R-:W-:-:S05]  /*141b0*/  FMNMX.FTZ R10, R85, R10, !PT ;  /* 0x0000000a550a7209 */ /* 0x000fca0007810000 */
[----:B------:R-:W4:Y:S01]  /*141c0*/  MUFU.TANH R90, R90 ;  /* 0x0000005a005a7308 */ /* 0x000f220000002400 */
[----:B------:R-:W-:Y:S02]  /*141d0*/  FSEL R97, R97, -INF , P3 ;  /* 0xff80000061617808 */ /* 0x000fe40001800000 */
[----:B------:R-:W-:Y:S02]  /*141e0*/  ISETP.GT.AND P3, PT, R6, 0x31, PT ;  /* 0x000000310600780c */ /* 0x000fe40003f64270 */
[----:B------:R-:W-:-:S03]  /*141f0*/  FMNMX.FTZ R10, R55, R10, !PT ;  /* 0x0000000a370a7209 */ /* 0x000fc60007810000 */
[----:B------:R-:W4:Y:S01]  /*14200*/  MUFU.TANH R91, R91 ;  /* 0x0000005b005b7308 */ /* 0x000f220000002400 */
[----:B0-----:R-:W-:Y:S02]  /*14210*/  FSEL R13, R100, -INF , P4 ;  /* 0xff800000640d7808 */ /* 0x001fe40002000000 */
[----:B------:R-:W-:-:S05]  /*14220*/  ISETP.GT.AND P4, PT, R6, 0x38, PT ;  /* 0x000000380600780c */ /* 0x000fca0003f84270 */
[----:B------:R-:W0:Y:S01]  /*14230*/  MUFU.TANH R72, R72 ;  /* 0x0000004800487308 */ /* 0x000e220000002400 */
[----:B-1----:R-:W-:-:S07]  /*14240*/  FSEL R103, R88, -INF , P3 ;  /* 0xff80000058677808 */ /* 0x002fce0001800000 */
[----:B------:R1:W-:Y:S01]  /*14250*/  MUFU.TANH R20, R63 ;  /* 0x0000003f00147308 */ /* 0x0003e20000002400 */
[----:B--2---:R-:W-:Y:S02]  /*14260*/  FSEL R99, R99, -INF , P5 ;  /* 0xff80000063637808 */ /* 0x004fe40002800000 */
[----:B-1----:R-:W-:-:S05]  /*14270*/  FSEL R63, R96, -INF , P2 ;  /* 0xff800000603f7808 */ /* 0x002fca0001000000 */
[----:B------:R-:W1:Y:S01]  /*14280*/  MUFU.TANH R94, R94 ;  /* 0x0000005e005e7308 */ /* 0x000e620000002400 */
[----:B------:R-:W-:-:S07]  /*14290*/  FMNMX.FTZ R10, R63, R10, !PT ;  /* 0x0000000a3f0a7209 */ /* 0x000fce0007810000 */
[----:B------:R-:W2:Y:S01]  /*142a0*/  MUFU.TANH R73, R73 ;  /* 0x0000004900497308 */ /* 0x000ea20000002400 */
[----:B------:R-:W-:Y:S01]  /*142b0*/  FMUL.FTZ R75, R75, UR6 ;  /* 0x000000064b4b7c20 */ /* 0x000fe20008410000 */
[C---:B------:R-:W-:Y:S02]  /*142c0*/  ISETP.GT.AND P5, PT, R6.reuse, 0x39, PT ;  /* 0x000000390600780c */ /* 0x040fe40003fa4270 */
[----:B---3--:R-:W-:Y:S02]  /*142d0*/  FSEL R107, R89, -INF , P4 ;  /* 0xff800000596b7808 */ /* 0x008fe40002000000 */
[----:B------:R-:W-:Y:S02]  /*142e0*/  FMNMX.FTZ R10, R103, R10, !PT ;  /* 0x0000000a670a7209 */ /* 0x000fe40007810000 */
[----:B------:R-:W3:Y:S01]  /*142f0*/  MUFU.TANH R92, R92 ;  /* 0x0000005c005c7308 */ /* 0x000ee20000002400 */
[----:B----4-:R-:W-:Y:S02]  /*14300*/  FSEL R101, R101, -INF , P2 ;  /* 0xff80000065657808 */ /* 0x010fe40001000000 */
[----:B------:R-:W-:-:S05]  /*14310*/  ISETP.GT.AND P2, PT, R6, 0x40, PT ;  /* 0x000000400600780c */ /* 0x000fca0003f44270 */
[----:B------:R-:W4:Y:S01]  /*14320*/  MUFU.TANH R74, R74 ;  /* 0x0000004a004a7308 */ /* 0x000f220000002400 */
[----:B------:R-:W-:Y:S02]  /*14330*/  FSEL R109, R90, -INF , P5 ;  /* 0xff8000005a6d7808 */ /* 0x000fe40002800000 */
[----:B------:R-:W-:-:S05]  /*14340*/  FMNMX.FTZ R10, R107, R10, !PT ;  /* 0x0000000a6b0a7209 */ /* 0x000fca0007810000 */
[----:B------:R-:W4:Y:S01]  /*14350*/  MUFU.TANH R93, R93 ;  /* 0x0000005d005d7308 */ /* 0x000f220000002400 */
[----:B------:R-:W-:Y:S02]  /*14360*/  FSEL R91, R91, -INF , P3 ;  /* 0xff8000005b5b7808 */ /* 0x000fe40001800000 */
[----:B------:R-:W-:-:S05]  /*14370*/  ISETP.GT.AND P3, PT, R6, 0x41, PT ;  /* 0x000000410600780c */ /* 0x000fca0003f64270 */
[----:B------:R-:W4:Y:S01]  /*14380*/  MUFU.TANH R76, R76 ;  /* 0x0000004c004c7308 */ /* 0x000f220000002400 */
[----:B0-----:R-:W-:Y:S02]  /*14390*/  FSEL R125, R72, -INF , P2 ;  /* 0xff800000487d7808 */ /* 0x001fe40001000000 */
[----:B------:R-:W-:-:S05]  /*143a0*/  FMNMX.FTZ R10, R109, R10, !PT ;  /* 0x0000000a6d0a7209 */ /* 0x000fca0007810000 */
[----:B------:R-:W0:Y:S01]  /*143b0*/  MUFU.TANH R75, R75 ;  /* 0x0000004b004b7308 */ /* 0x000e220000002400 */
[----:B-1----:R-:W-:Y:S02]  /*143c0*/  FSEL R21, R94, -INF , P4 ;  /* 0xff8000005e157808 */ /* 0x002fe40002000000 */
[----:B------:R-:W-:-:S05]  /*143d0*/  ISETP.GT.AND P4, PT, R6, 0x48, PT ;  /* 0x000000480600780c */ /* 0x000fca0003f84270 */
[----:B------:R-:W1:Y:S01]  /*143e0*/  MUFU.TANH R77, R77 ;  /* 0x0000004d004d7308 */ /* 0x000e620000002400 */
[----:B--2---:R-:W-:Y:S02]  /*143f0*/  FSEL R127, R73, -INF , P3 ;  /* 0xff800000497f7808 */ /* 0x004fe40001800000 */
[----:B------:R-:W-:Y:S01]  /*14400*/  FMNMX.FTZ R10, R125, R10, !PT ;  /* 0x0000000a7d0a7209 */ /* 0x000fe20007810000 */
[----:B------:R-:W-:-:S04]  /*14410*/  FMUL.FTZ R52, R33, UR6 ;  /* 0x0000000621347c20 */ /* 0x000fc80008410000 */
[----:B------:R-:W2:Y:S01]  /*14420*/  MUFU.TANH R95, R95 ;  /* 0x0000005f005f7308 */ /* 0x000ea20000002400 */
[----:B---3--:R-:W-:Y:S01]  /*14430*/  FSEL R33, R92, -INF , P5 ;  /* 0xff8000005c217808 */ /* 0x008fe20002800000 */
[----:B------:R-:W-:Y:S01]  /*14440*/  FMUL.FTZ R56, R56, UR6 ;  /* 0x0000000638387c20 */ /* 0x000fe20008410000 */
[----:B------:R-:W-:-:S05]  /*14450*/  ISETP.GT.AND P5, PT, R6, 0x49, PT ;  /* 0x000000490600780c */ /* 0x000fca0003fa4270 */
[----:B------:R-:W3:Y:S01]  /*14460*/  MUFU.TANH R64, R64 ;  /* 0x0000004000407308 */ /* 0x000ee20000002400 */
[----:B----4-:R-:W-:Y:S02]  /*14470*/  FSEL R129, R74, -INF , P4 ;  /* 0xff8000004a817808 */ /* 0x010fe40002000000 */
[----:B------:R-:W-:-:S05]  /*14480*/  FMNMX.FTZ R10, R127, R10, !PT ;  /* 0x0000000a7f0a7209 */ /* 0x000fca0007810000 */
[----:B------:R-:W4:Y:S01]  /*14490*/  MUFU.TANH R78, R78 ;  /* 0x0000004e004e7308 */ /* 0x000f220000002400 */
[----:B------:R-:W-:Y:S01]  /*144a0*/  FSEL R93, R93, -INF , P2 ;  /* 0xff8000005d5d7808 */ /* 0x000fe20001000000 */
[----:B------:R-:W-:Y:S01]  /*144b0*/  FMUL.FTZ R57, R57, UR6 ;  /* 0x0000000639397c20 */ /* 0x000fe20008410000 */
[----:B------:R-:W-:-:S05]  /*144c0*/  ISETP.GT.AND P2, PT, R6, 0x50, PT ;  /* 0x000000500600780c */ /* 0x000fca0003f44270 */
[----:B------:R-:W4:Y:S01]  /*144d0*/  MUFU.TANH R65, R65 ;  /* 0x0000004100417308 */ /* 0x000f220000002400 */
[----:B------:R-:W-:Y:S02]  /*144e0*/  FSEL R131, R76, -INF , P5 ;  /* 0xff8000004c837808 */ /* 0x000fe40002800000 */
[----:B------:R-:W-:Y:S01]  /*144f0*/  FMNMX.FTZ R10, R129, R10, !PT ;  /* 0x0000000a810a7209 */ /* 0x000fe20007810000 */
[----:B------:R-:W-:-:S04]  /*14500*/  WARPGROUP.ARRIVE ;  /* 0x00000000000079c5 */ /* 0x000fc80000000000 */
[----:B------:R-:W4:Y:S01]  /*14510*/  MUFU.TANH R79, R79 ;  /* 0x0000004f004f7308 */ /* 0x000f220000002400 */
[----:B0-----:R-:W-:Y:S01]  /*14520*/  FSEL R75, R75, -INF , P3 ;  /* 0xff8000004b4b7808 */ /* 0x001fe20001800000 */
[----:B------:R-:W-:Y:S01]  /*14530*/  HGMMA.64x16x16.F32 R24, gdesc[UR20], R24, gsb0 ;  /* 0x00200000141879f0 */ /* 0x000fe20008000818 */
[----:B------:R-:W-:-:S05]  /*14540*/  ISETP.GT.AND P3, PT, R6, 0x51, PT ;  /* 0x000000510600780c */ /* 0x000fca0003f64270 */
[----:B------:R-:W0:Y:S01]  /*14550*/  MUFU.TANH R67, R67 ;  /* 0x0000004300437308 */ /* 0x000e220000002400 */
[----:B-1----:R-:W-:Y:S02]  /*14560*/  FSEL R133, R77, -INF , P2 ;  /* 0xff8000004d857808 */ /* 0x002fe40001000000 */
[----:B------:R-:W-:-:S05]  /*14570*/  FMNMX.FTZ R10, R131, R10, !PT ;  /* 0x0000000a830a7209 */ /* 0x000fca0007810000 */
[----:B------:R-:W1:Y:S01]  /*14580*/  MUFU.TANH R66, R66 ;  /* 0x0000004200427308 */ /* 0x000e620000002400 */
[----:B--2---:R-:W-:Y:S02]  /*14590*/  FSEL R95, R95, -INF , P4 ;  /* 0xff8000005f5f7808 */ /* 0x004fe40002000000 */
[----:B------:R-:W-:-:S05]  /*145a0*/  ISETP.GT.AND P4, PT, R6, 0x58, PT ;  /* 0x000000580600780c */ /* 0x000fca0003f84270 */
[----:B------:R-:W2:Y:S01]  /*145b0*/  MUFU.TANH R56, R56 ;  /* 0x0000003800387308 */ /* 0x000ea20000002400 */
[----:B---3--:R-:W-:Y:S02]  /*145c0*/  FSEL R135, R64, -INF , P3 ;  /* 0xff80000040877808 */ /* 0x008fe40001800000 */
[----:B------:R-:W-:Y:S01]  /*145d0*/  FMNMX.FTZ R10, R133, R10, !PT ;  /* 0x0000000a850a7209 */ /* 0x000fe20007810000 */
[----:B------:R-:W-:-:S04]  /*145e0*/  FMUL.FTZ R54, R47, UR6 ;  /* 0x000000062f367c20 */ /* 0x000fc80008410000 */
[----:B------:R-:W3:Y:S01]  /*145f0*/  MUFU.TANH R68, R68 ;  /* 0x0000004400447308 */ /* 0x000ee20000002400 */
[----:B----4-:R-:W-:Y:S01]  /*14600*/  FSEL R47, R78, -INF , P5 ;  /* 0xff8000004e2f7808 */ /* 0x010fe20002800000 */
[----:B------:R-:W-:Y:S01]  /*14610*/  FMUL.FTZ R48, R48, UR6 ;  /* 0x0000000630307c20 */ /* 0x000fe20008410000 */
[----:B------:R-:W-:-:S05]  /*14620*/  ISETP.GT.AND P5, PT, R6, 0x59, PT ;  /* 0x000000590600780c */ /* 0x000fca0003fa4270 */
[----:B------:R-:W4:Y:S01]  /*14630*/  MUFU.TANH R57, R57 ;  /* 0x0000003900397308 */ /* 0x000f220000002400 */
[----:B------:R-:W-:Y:S02]  /*14640*/  FSEL R137, R65, -INF , P4 ;  /* 0xff80000041897808 */ /* 0x000fe40002000000 */
[----:B------:R-:W-:-:S05]  /*14650*/  FMNMX.FTZ R10, R135, R10, !PT ;  /* 0x0000000a870a7209 */ /* 0x000fca0007810000 */
[----:B------:R-:W4:Y:S01]  /*14660*/  MUFU.TANH R69, R69 ;  /* 0x0000004500457308 */ /* 0x000f220000002400 */
[----:B------:R-:W-:Y:S01]  /*14670*/  FSEL R79, R79, -INF , P2 ;  /* 0xff8000004f4f7808 */ /* 0x000fe20001000000 */
[----:B------:R-:W-:Y:S01]  /*14680*/  FMUL.FTZ R49, R49, UR6 ;  /* 0x0000000631317c20 */ /* 0x000fe20008410000 */
        /* <DEDUP_REMOVED lines=9> */
[----:B------:R-:W-:-:S05]  /*14720*/  FMNMX.FTZ R10, R139, R10, !PT ;  /* 0x0000000a8b0a7209 */ /* 0x000fca0007810000 */
[----:B------:R-:W2:Y:S01]  /*14730*/  MUFU.TANH R70, R70 ;  /* 0x0000004600467308 */ /* 0x000ea20000002400 */
[----:B---3--:R-:W-:Y:S02]  /*14740*/  FSEL R77, R68, -INF , P4 ;  /* 0xff800000444d7808 */ /* 0x008fe40002000000 */
[----:B------:R-:W-:-:S05]  /*14750*/  ISETP.GT.AND P4, PT, R6, 0x68, PT ;  /* 0x000000680600780c */ /* 0x000fca0003f84270 */
[----:B------:R-:W3:Y:S01]  /*14760*/  MUFU.TANH R48, R48 ;  /* 0x0000003000307308 */ /* 0x000ee20000002400 */
[----:B----4-:R-:W-:Y:S02]  /*14770*/  FSEL R143, R57, -INF , P3 ;  /* 0xff800000398f7808 */ /* 0x010fe40001800000 */
[----:B------:R-:W-:-:S05]  /*14780*/  FMNMX.FTZ R10, R141, R10, !PT ;  /* 0x0000000a8d0a7209 */ /* 0x000fca0007810000 */
[----:B------:R-:W4:Y:S01]  /*14790*/  MUFU.TANH R61, R61 ;  /* 0x0000003d003d7308 */ /* 0x000f220000002400 */
[----:B------:R-:W-:Y:S02]  /*147a0*/  FSEL R69, R69, -INF , P5 ;  /* 0xff80000045457808 */ /* 0x000fe40002800000 */
[----:B------:R-:W-:-:S05]  /*147b0*/  ISETP.GT.AND P5, PT, R6, 0x69, PT ;  /* 0x000000690600780c */ /* 0x000fca0003fa4270 */
[----:B------:R-:W4:Y:S01]  /*147c0*/  MUFU.TANH R49, R49 ;  /* 0x0000003100317308 */ /* 0x000f220000002400 */
[----:B------:R-:W-:Y:S02]  /*147d0*/  FSEL R145, R59, -INF , P4 ;  /* 0xff8000003b917808 */ /* 0x000fe40002000000 */
[----:B------:R-:W-:-:S05]  /*147e0*/  FMNMX.FTZ R10, R143, R10, !PT ;  /* 0x0000000a8f0a7209 */ /* 0x000fca0007810000 */
[----:B------:R-:W4:Y:S01]  /*147f0*/  MUFU.TANH R60, R60 ;  /* 0x0000003c003c7308 */ /* 0x000f220000002400 */
[----:B0-----:R-:W-:Y:S02]  /*14800*/  FSEL R71, R71, -INF , P2 ;  /* 0xff80000047477808 */ /* 0x001fe40001000000 */
[----:B------:R-:W-:Y:S02]  /*14810*/  ISETP.GT.AND P2, PT, R6, 0x70, PT ;  /* 0x000000700600780c */ /* 0x000fe40003f44270 */
[----:B-1----:R-:W-:Y:S02]  /*14820*/  FSEL R147, R58, -INF , P5 ;  /* 0xff8000003a937808 */ /* 0x002fe40002800000 */
[----:B------:R-:W-:Y:S01]  /*14830*/  FMNMX.FTZ R10, R145, R10, !PT ;  /* 0x0000000a910a7209 */ /* 0x000fe20007810000 */
[----:B------:R-:W0:Y:S01]  /*14840*/  MUFU.TANH R157, R157 ;  /* 0x0000009d009d7308 */ /* 0x000e220000002400 */
[----:B--2---:R-:W-:Y:S02]  /*14850*/  FSEL R65, R70, -INF , P3 ;  /* 0xff80000046417808 */ /* 0x004fe40001800000 */
[----:B------:R-:W-:-:S02]  /*14860*/  ISETP.GT.AND P3, PT, R6, 0x71, PT ;  /* 0x000000710600780c */ /* 0x000fc40003f64270 */
[----:B---3--:R-:W-:Y:S02]  /*14870*/  FSEL R151, R48, -INF , P2 ;  /* 0xff80000030977808 */ /* 0x008fe40001000000 */
[----:B------:R-:W-:Y:S01]  /*14880*/  FMNMX.FTZ R10, R147, R10, !PT ;  /* 0x0000000a930a7209 */ /* 0x000fe20007810000 */
[----:B------:R-:W1:Y:S01]  /*14890*/  MUFU.TANH R159, R159 ;  /* 0x0000009f009f7308 */ /* 0x000e620000002400 */
[----:B----4-:R-:W-:Y:S02]  /*148a0*/  FSEL R61, R61, -INF , P4 ;  /* 0xff8000003d3d7808 */ /* 0x010fe40002000000 */
[----:B------:R-:W-:Y:S02]  /*148b0*/  ISETP.GT.AND P4, PT, R6, 0x78, PT ;  /* 0x000000780600780c */ /* 0x000fe40003f84270 */
[----:B------:R-:W-:Y:S02]  /*148c0*/  FSEL R149, R49, -INF , P3 ;  /* 0xff80000031957808 */ /* 0x000fe40001800000 */
[----:B------:R-:W-:Y:S01]  /*148d0*/  FMNMX.FTZ R10, R151, R10, !PT ;  /* 0x0000000a970a7209 */ /* 0x000fe20007810000 */
[----:B------:R-:W2:Y:S01]  /*148e0*/  MUFU.TANH R111, R111 ;  /* 0x0000006f006f7308 */ /* 0x000ea20000002400 */
[----:B------:R-:W-:-:S02]  /*148f0*/  FSEL R57, R60, -INF , P5 ;  /* 0xff8000003c397808 */ /* 0x000fc40002800000 */
[----:B------:R-:W-:Y:S02]  /*14900*/  ISETP.GT.AND P5, PT, R6, 0x79, PT ;  /* 0x000000790600780c */ /* 0x000fe40003fa4270 */
[----:B------:R-:W-:Y:S02]  /*14910*/  FSEL R153, R36, -INF , P4 ;  /* 0xff80000024997808 */ /* 0x000fe40002000000 */
[----:B------:R-:W-:Y:S01]  /*14920*/  FMNMX.FTZ R10, R149, R10, !PT ;  /* 0x0000000a950a7209 */ /* 0x000fe20007810000 */
[----:B------:R-:W3:Y:S01]  /*14930*/  MUFU.TANH R165, R165 ;  /* 0x000000a500a57308 */ /* 0x000ee20000002400 */
[----:B------:R-:W-:Y:S02]  /*14940*/  FSEL R59, R40, -INF , P2 ;  /* 0xff800000283b7808 */ /* 0x000fe40001000000 */
[----:B------:R-:W-:Y:S02]  /*14950*/  ISETP.GT.AND P2, PT, R6, 0x80, PT ;  /* 0x000000800600780c */ /* 0x000fe40003f44270 */
[----:B------:R-:W-:-:S03]  /*14960*/  FSEL R155, R4, -INF , P5 ;  /* 0xff800000049b7808 */ /* 0x000fc60002800000 */
[----:B------:R-:W4:Y:S01]  /*14970*/  MUFU.TANH R113, R113 ;  /* 0x0000007100717308 */ /* 0x000f220000002400 */
[----:B------:R-:W-:Y:S02]  /*14980*/  FMNMX.FTZ R10, R153, R10, !PT ;  /* 0x0000000a990a7209 */ /* 0x000fe40007810000 */
[----:B------:R-:W-:-:S05]  /*14990*/  FSEL R67, R42, -INF , P3 ;  /* 0xff8000002a437808 */ /* 0x000fca0001800000 */
[----:B------:R-:W4:Y:S01]  /*149a0*/  MUFU.TANH R167, R167 ;  /* 0x000000a700a77308 */ /* 0x000f220000002400 */
[----:B------:R-:W-:Y:S02]  /*149b0*/  ISETP.GT.AND P3, PT, R6, 0x81, PT ;  /* 0x000000810600780c */ /* 0x000fe40003f64270 */
[----:B0-----:R-:W-:Y:S02]  /*149c0*/  FSEL R157, R157, -INF , P2 ;  /* 0xff8000009d9d7808 */ /* 0x001fe40001000000 */
[----:B------:R-:W-:-:S03]  /*149d0*/  FMNMX.FTZ R10, R155, R10, !PT ;  /* 0x0000000a9b0a7209 */ /* 0x000fc60007810000 */
[----:B------:R-:W0:Y:S01]  /*149e0*/  MUFU.TANH R115, R115 ;  /* 0x0000007300737308 */ /* 0x000e220000002400 */
[----:B------:R-:W-:Y:S02]  /*149f0*/  FSEL R49, R20, -INF , P4 ;  /* 0xff80000014317808 */ /* 0x000fe40002000000 */
[----:B------:R-:W-:-:S05]  /*14a00*/  ISETP.GT.AND P4, PT, R6, 0x88, PT ;  /* 0x000000880600780c */ /* 0x000fca0003f84270 */
[----:B------:R-:W0:Y:S01]  /*14a10*/  MUFU.TANH R62, R62 ;  /* 0x0000003e003e7308 */ /* 0x000e220000002400 */
[----:B-1----:R-:W-:Y:S02]  /*14a20*/  FSEL R159, R159, -INF , P3 ;  /* 0xff8000009f9f7808 */ /* 0x002fe40001800000 */
[----:B------:R-:W-:-:S05]  /*14a30*/  FMNMX.FTZ R10, R157, R10, !PT ;  /* 0x0000000a9d0a7209 */ /* 0x000fca0007810000 */
[----:B------:R-:W1:Y:S01]  /*14a40*/  MUFU.TANH R102, R102 ;  /* 0x0000006600667308 */ /* 0x000e620000002400 */
[----:B--2---:R-:W-:Y:S01]  /*14a50*/  FSEL R111, R111, -INF , P5 ;  /* 0xff8000006f6f7808 */ /* 0x004fe20002800000 */
[----:B------:R-:W-:-:S06]  /*14a60*/  WARPGROUP.DEPBAR.LE gsb0, 0x0 ;  /* 0x00008000000079c5 */ /* 0x000fcc0000010000 */
[----:B------:R-:W2:Y:S01]  /*14a70*/  MUFU.TANH R52, R52 ;  /* 0x0000003400347308 */ /* 0x000ea20000002400 */
[----:B------:R-:W-:Y:S01]  /*14a80*/  ISETP.GT.AND P5, PT, R6, 0x89, PT ;  /* 0x000000890600780c */ /* 0x000fe20003fa4270 */
[----:B------:R-:W-:Y:S01]  /*14a90*/  FMUL.FTZ R24, R24, UR6 ;  /* 0x0000000618187c20 */ /* 0x000fe20008410000 */
[----:B---3--:R-:W-:Y:S02]  /*14aa0*/  FSEL R165, R165, -INF , P4 ;  /* 0xff800000a5a57808 */ /* 0x008fe40002000000 */
[----:B------:R-:W-:-:S03]  /*14ab0*/  FMNMX.FTZ R10, R159, R10, !PT ;  /* 0x0000000a9f0a7209 */ /* 0x000fc60007810000 */
[----:B------:R-:W3:Y:S01]  /*14ac0*/  MUFU.TANH R54, R54 ;  /* 0x0000003600367308 */ /* 0x000ee20000002400 */
[----:B----4-:R-:W-:Y:S01]  /*14ad0*/  FSEL R113, R113, -INF , P2 ;  /* 0xff80000071717808 */ /* 0x010fe20001000000 */
[----:B------:R-:W-:Y:S01]  /*14ae0*/  FMUL.FTZ R38, R38, UR6 ;  /* 0x0000000626267c20 */ /* 0x000fe20008410000 */
[----:B------:R-:W-:-:S05]  /*14af0*/  ISETP.GT.AND P2, PT, R6, 0x90, PT ;  /* 0x000000900600780c */ /* 0x000fca0003f44270 */
[----:B------:R-:W4:Y:S01]  /*14b00*/  MUFU.TANH R44, R44 ;  /* 0x0000002c002c7308 */ /* 0x000f220000002400 */
[----:B------:R-:W-:Y:S01]  /*14b10*/  FSEL R167, R167, -INF , P5 ;  /* 0xff800000a7a77808 */ /* 0x000fe20002800000 */
[----:B------:R-:W-:Y:S01]  /*14b20*/  FMUL.FTZ R4, R25, UR6 ;  /* 0x0000000619047c20 */ /* 0x000fe20008410000 */
[----:B------:R-:W-:-:S05]  /*14b30*/  FMNMX.FTZ R10, R165, R10, !PT ;  /* 0x0000000aa50a7209 */ /* 0x000fca0007810000 */
[----:B------:R-:W4:Y:S01]  /*14b40*/  MUFU.TANH R50, R50 ;  /* 0x0000003200327308 */ /* 0x000f220000002400 */
[----:B0-----:R-:W-:Y:S01]  /*14b50*/  FSEL R115, R115, -INF , P3 ;  /* 0xff80000073737808 */ /* 0x001fe20001800000 */
[----:B------:R-:W-:Y:S01]  /*14b60*/  FMUL.FTZ R28, R28, UR6 ;  /* 0x000000061c1c7c20 */ /* 0x000fe20008410000 */
[----:B------:R-:W-:-:S05]  /*14b70*/  ISETP.GT.AND P3, PT, R6, 0x91, PT ;  /* 0x000000910600780c */ /* 0x000fca0003f64270 */
[----:B------:R-:W0:Y:S01]  /*14b80*/  MUFU.TANH R34, R34 ;  /* 0x0000002200227308 */ /* 0x000e220000002400 */
[----:B------:R-:W-:Y:S02]  /*14b90*/  FSEL R169, R62, -INF , P2 ;  /* 0xff8000003ea97808 */ /* 0x000fe40001000000 */
        /* <DEDUP_REMOVED lines=21> */
[----:B------:R-:W-:Y:S02]  /*14cf0*/  FSEL R121, R46, -INF , P3 ;  /* 0xff8000002e797808 */ /* 0x000fe40001800000 */
[----:B------:R-:W-:Y:S02]  /*14d00*/  ISETP.GT.AND P3, PT, R6, 0xa1, PT ;  /* 0x000000a10600780c */ /* 0x000fe40003f64270 */
[----:B-1----:R-:W-:Y:S02]  /*14d10*/  FSEL R177, R24, -INF , P2 ;  /* 0xff80000018b17808 */ /* 0x002fe40001000000 */
[----:B------:R-:W-:Y:S02]  /*14d20*/  FMNMX.FTZ R14, R175, R14, !PT ;  /* 0x0000000eaf0e7209 */ /* 0x000fe40007810000 */
[----:B--2---:R-:W-:Y:S02]  /*14d30*/  FSEL R123, R38, -INF , P4 ;  /* 0xff800000267b7808 */ /* 0x004fe40002000000 */
[----:B------:R-:W-:-:S02]  /*14d40*/  ISETP.GT.AND P4, PT, R6, 0xa8, PT ;  /* 0x000000a80600780c */ /* 0x000fc40003f84270 */
[----:B---3--:R-:W-:Y:S02]  /*14d50*/  FSEL R179, R4, -INF , P3 ;  /* 0xff80000004b37808 */ /* 0x008fe40001800000 */
[----:B------:R-:W-:Y:S02]  /*14d60*/  FMNMX.FTZ R14, R177, R14, !PT ;  /* 0x0000000eb10e7209 */ /* 0x000fe40007810000 */
[----:B----4-:R-:W-:Y:S02]  /*14d70*/  FSEL R119, R32, -INF , P5 ;  /* 0xff80000020777808 */ /* 0x010fe40002800000 */
[----:B------:R-:W-:Y:S02]  /*14d80*/  ISETP.GT.AND P5, PT, R6, 0xa9, PT ;  /* 0x000000a90600780c */ /* 0x000fe40003fa4270 */
[----:B------:R-:W-:Y:S02]  /*14d90*/  FSEL R183, R28, -INF , P4 ;  /* 0xff8000001cb77808 */ /* 0x000fe40002000000 */
[----:B------:R-:W-:-:S02]  /*14da0*/  FMNMX.FTZ R14, R179, R14, !PT ;  /* 0x0000000eb30e7209 */ /* 0x000fc40007810000 */
[----:B0-----:R-:W-:Y:S02]  /*14db0*/  FSEL R181, R10, -INF , P5 ;  /* 0xff8000000ab57808 */ /* 0x001fe40002800000 */
[----:B------:R-:W-:-:S04]  /*14dc0*/  FMNMX.FTZ R14, R183, R14, !PT ;  /* 0x0000000eb70e7209 */ /* 0x000fc80007810000 */
[----:B------:R-:W-:-:S05]  /*14dd0*/  FMNMX.FTZ R14, R181, R14, !PT ;  /* 0x0000000eb50e7209 */ /* 0x000fca0007810000 */
[----:B------:R-:W0:Y:S02]  /*14de0*/  SHFL.BFLY PT, R89, R14, 0x2, 0x1f ;  /* 0x0c401f000e597f89 */ /* 0x000e2400000e0000 */
[----:B0-----:R-:W-:-:S05]  /*14df0*/  FMNMX.FTZ R20, R14, R89, !PT ;  /* 0x000000590e147209 */ /* 0x001fca0007810000 */
[----:B------:R-:W0:Y:S01]  /*14e00*/  SHFL.BFLY PT, R89, R20, 0x1, 0x1f ;  /* 0x0c201f0014597f89 */ /* 0x000e2200000e0000 */
[----:B------:R-:W-:Y:S02]  /*14e10*/  IMAD.U32 R88, RZ, RZ, UR7 ;  /* 0x00000007ff587e24 */ /* 0x000fe4000f8e00ff */
[----:B------:R-:W-:Y:S01]  /*14e20*/  FMUL.FTZ R10, R27, UR6 ;  /* 0x000000061b0a7c20 */ /* 0x000fe20008410000 */
        /* <DEDUP_REMOVED lines=38> */
[----:B------:R-:W-:-:S04]  /*15090*/  FMNMX.FTZ R8, R115, R8, !PT ;  /* 0x0000000873087209 */ /* 0x000fc80007810000 */
[----:B------:R-:W-:Y:S01]  /*150a0*/  FMNMX.FTZ R8, R25, R8, !PT ;  /* 0x0000000819087209 */ /* 0x000fe20007810000 */
[----:B------:R-:W0:Y:S01]  /*150b0*/  MUFU.TANH R6, R6 ;  /* 0x0000000600067308 */ /* 0x000e220000002400 */
[----:B------:R-:W-:Y:S02]  /*150c0*/  FMUL.FTZ R14, R30, UR6 ;  /* 0x000000061e0e7c20 */ /* 0x000fe40008410000 */
[----:B------:R-:W-:Y:S01]  /*150d0*/  FMNMX.FTZ R8, R117, R8, !PT ;  /* 0x0000000875087209 */ /* 0x000fe20007810000 */
[----:B------:R-:W-:-:S03]  /*150e0*/  FMUL.FTZ R20, R31, UR6 ;  /* 0x000000061f147c20 */ /* 0x000fc60008410000 */
[----:B------:R-:W-:Y:S01]  /*150f0*/  FMNMX.FTZ R8, R29, R8, !PT ;  /* 0x000000081d087209 */ /* 0x000fe20007810000 */
[----:B------:R-:W1:Y:S03]  /*15100*/  MUFU.TANH R10, R10 ;  /* 0x0000000a000a7308 */ /* 0x000e660000002400 */
[----:B------:R-:W-:-:S05]  /*15110*/  FMNMX.FTZ R8, R121, R8, !PT ;  /* 0x0000000879087209 */ /* 0x000fca0007810000 */
[----:B------:R-:W2:Y:S01]  /*15120*/  MUFU.TANH R14, R14 ;  /* 0x0000000e000e7308 */ /* 0x000ea20000002400 */
[----:B------:R-:W-:Y:S01]  /*15130*/  FMNMX.FTZ R8, R123, R8, !PT ;  /* 0x000000087b087209 */ /* 0x000fe20007810000 */
[----:B------:R-:W-:Y:S01]  /*15140*/  FFMA.FTZ R192, R125, R88, -R4 ;  /* 0x000000587dc07223 */ /* 0x000fe20000010804 */
[----:B0-----:R-:W-:-:S05]  /*15150*/  FSEL R125, R6, -INF , P2 ;  /* 0xff800000067d7808 */ /* 0x001fca0001000000 */
[----:B------:R-:W0:Y:S01]  /*15160*/  MUFU.TANH R20, R20 ;  /* 0x0000001400147308 */ /* 0x000e220000002400 */
[----:B------:R-:W-:Y:S01]  /*15170*/  FMNMX.FTZ R8, R119, R8, !PT ;  /* 0x0000000877087209 */ /* 0x000fe20007810000 */
[-CC-:B------:R-:W-:Y:S01]  /*15180*/  FFMA.FTZ R178, R37, R88.reuse, -R4.reuse ;  /* 0x0000005825b27223 */ /* 0x180fe20000010804 */
[-CC-:B------:R-:W-:Y:S01]  /*15190*/  FFMA.FTZ R37, R51, R88.reuse, -R4.reuse ;  /* 0x0000005833257223 */ /* 0x180fe20000010804 */
[--C-:B------:R-:W-:Y:S01]  /*151a0*/  FFMA.FTZ R51, R127, R88, -R4.reuse ;  /* 0x000000587f337223 */ /* 0x100fe20000010804 */
[----:B-1----:R-:W-:Y:S02]  /*151b0*/  FSEL R127, R10, -INF , P3 ;  /* 0xff8000000a7f7808 */ /* 0x002fe40001800000 */
[----:B------:R-:W-:Y:S01]  /*151c0*/  FMNMX.FTZ R8, R125, R8, !PT ;  /* 0x000000087d087209 */ /* 0x000fe20007810000 */
[-CC-:B------:R-:W-:Y:S01]  /*151d0*/  FFMA.FTZ R184, R53, R88.reuse, -R4.reuse ;  /* 0x0000005835b87223 */ /* 0x180fe20000010804 */
[-CC-:B------:R-:W-:Y:S01]  /*151e0*/  FFMA.FTZ R53, R131, R88.reuse, -R4.reuse ;  /* 0x0000005883357223 */ /* 0x180fe20000010804 */
[----:B--2---:R-:W-:Y:S01]  /*151f0*/  FSEL R131, R14, -INF , P4 ;  /* 0xff8000000e837808 */ /* 0x004fe20002000000 */
[--C-:B------:R-:W-:Y:S01]  /*15200*/  FFMA.FTZ R180, R41, R88, -R4.reuse ;  /* 0x0000005829b47223 */ /* 0x100fe20000010804 */
[----:B------:R-:W-:Y:S01]  /*15210*/  FMNMX.FTZ R8, R127, R8, !PT ;  /* 0x000000087f087209 */ /* 0x000fe20007810000 */
[-CC-:B------:R-:W-:Y:S01]  /*15220*/  FFMA.FTZ R41, R55, R88.reuse, -R4.reuse ;  /* 0x0000005837297223 */ /* 0x180fe20000010804 */
[----:B------:R-:W-:-:S02]  /*15230*/  FFMA.FTZ R55, R135, R88, -R4 ;  /* 0x0000005887377223 */ /* 0x000fc40000010804 */
[----:B------:R-:W-:Y:S02]  /*15240*/  FMNMX.FTZ R8, R131, R8, !PT ;  /* 0x0000000883087209 */ /* 0x000fe40007810000 */
[----:B0-----:R-:W-:-:S04]  /*15250*/  FSEL R135, R20, -INF , P5 ;  /* 0xff80000014877808 */ /* 0x001fc80002800000 */
[----:B------:R-:W-:Y:S01]  /*15260*/  FMNMX.FTZ R8, R135, R8, !PT ;  /* 0x0000000887087209 */ /* 0x000fe20007810000 */
[----:B------:R-:W-:-:S04]  /*15270*/  FFMA.FTZ R196, R133, R88, -R4 ;  /* 0x0000005885c47223 */ /* 0x000fc80000010804 */
[----:B------:R-:W0:Y:S01]  /*15280*/  SHFL.BFLY PT, R133, R8, 0x2, 0x1f ;  /* 0x0c401f0008857f89 */ /* 0x000e2200000e0000 */
[-CC-:B------:R-:W-:Y:S01]  /*15290*/  FFMA.FTZ R188, R63, R88.reuse, -R4.reuse ;  /* 0x000000583fbc7223 */ /* 0x180fe20000010804 */
[----:B------:R-:W-:Y:S01]  /*152a0*/  FFMA.FTZ R63, R139, R88, -R4 ;  /* 0x000000588b3f7223 */ /* 0x000fe20000010804 */
[----:B0-----:R-:W-:-:S05]  /*152b0*/  FMNMX.FTZ R6, R8, R133, !PT ;  /* 0x0000008508067209 */ /* 0x001fca0007810000 */
[----:B------:R-:W0:Y:S01]  /*152c0*/  SHFL.BFLY PT, R139, R6, 0x1, 0x1f ;  /* 0x0c201f00068b7f89 */ /* 0x000e2200000e0000 */
[-CC-:B------:R-:W-:Y:S01]  /*152d0*/  FFMA.FTZ R176, R35, R88.reuse, -R4.reuse ;  /* 0x0000005823b07223 */ /* 0x180fe20000010804 */
[----:B------:R-:W-:Y:S01]  /*152e0*/  MUFU.EX2 R27, R27 ;  /* 0x0000001b001b7308 */ /* 0x000fe20000000800 */
[----:B------:R-:W-:-:S07]  /*152f0*/  FFMA.FTZ R31, R39, R88, -R4 ;  /* 0x00000058271f7223 */ /* 0x000fce0000010804 */
[----:B------:R-:W1:Y:S01]  /*15300*/  MUFU.EX2 R176, R176 ;  /* 0x000000b000b07308 */ /* 0x000e620000000800 */
[----:B------:R-:W-:-:S07]  /*15310*/  FFMA.FTZ R35, R43, R88, -R4 ;  /* 0x000000582b237223 */ /* 0x000fce0000010804 */
[----:B------:R-:W2:Y:S01]  /*15320*/  MUFU.EX2 R178, R178 ;  /* 0x000000b200b27308 */ /* 0x000ea20000000800 */
[----:B0-----:R-:W-:-:S07]  /*15330*/  FMNMX.FTZ R92, R6, R139, !PT ;  /* 0x0000008b065c7209 */ /* 0x001fce0007810000 */
[----:B------:R-:W0:Y:S01]  /*15340*/  MUFU.EX2 R31, R31 ;  /* 0x0000001f001f7308 */ /* 0x000e220000000800 */
[C---:B------:R-:W-:Y:S01]  /*15350*/  FSETP.NEU.FTZ.AND P2, PT, R92.reuse, -INF , PT ;  /* 0xff8000005c00780b */ /* 0x040fe20003f5d000 */
[-C--:B------:R-:W-:Y:S01]  /*15360*/  FMUL.FTZ R14, R92, R88.reuse ;  /* 0x000000585c0e7220 */ /* 0x080fe20000410000 */
[-CC-:B------:R-:W-:Y:S01]  /*15370*/  FFMA.FTZ R179, R179, R88.reuse, -R4.reuse ;  /* 0x00000058b3b37223 */ /* 0x180fe20000010804 */
[----:B------:R-:W-:-:S03]  /*15380*/  FFMA.FTZ R182, R45, R88, -R4 ;  /* 0x000000582db67223 */ /* 0x000fc60000010804 */
[----:B------:R-:W-:Y:S01]  /*15390*/  FSEL R14, R14, RZ, P2 ;  /* 0x000000ff0e0e7208 */ /* 0x000fe20001000000 */
[----:B------:R-:W3:Y:S01]  /*153a0*/  MUFU.EX2 R180, R180 ;  /* 0x000000b400b47308 */ /* 0x000ee20000000800 */
[----:B------:R-:W-:-:S07]  /*153b0*/  FFMA.FTZ R39, R83, R88, -R4 ;  /* 0x0000005853277223 */ /* 0x000fce0000010804 */
[----:B------:R4:W-:Y:S01]  /*153c0*/  MUFU.EX2 R139, R179 ;  /* 0x000000b3008b7308 */ /* 0x0009e20000000800 */
[-CC-:B------:R-:W-:Y:S01]  /*153d0*/  FFMA.FTZ R186, R85, R88.reuse, -R4.reuse ;  /* 0x0000005855ba7223 */ /* 0x180fe20000010804 */
[----:B------:R-:W-:-:S06]  /*153e0*/  FFMA.FTZ R43, R103, R88, -R4 ;  /* 0x00000058672b7223 */ /* 0x000fcc0000010804 */
[----:B------:R-:W3:Y:S01]  /*153f0*/  MUFU.EX2 R35, R35 ;  /* 0x0000002300237308 */ /* 0x000ee20000000800 */
[-C--:B----4-:R-:W-:Y:S01]  /*15400*/  FFMA.FTZ R179, R3, R88.reuse, -R14 ;  /* 0x0000005803b37223 */ /* 0x090fe2000001080e */
[----:B-1----:R-:W-:Y:S01]  /*15410*/  FADD.FTZ R3, R176, R27 ;  /* 0x0000001bb0037221 */ /* 0x002fe20000010000 */
[-CC-:B------:R-:W-:Y:S01]  /*15420*/  FFMA.FTZ R190, R107, R88.reuse, -R4.reuse ;  /* 0x000000586bbe7223 */ /* 0x180fe20000010804 */
[-CC-:B------:R-:W-:Y:S01]  /*15430*/  FFMA.FTZ R45, R109, R88.reuse, -R4.reuse ;  /* 0x000000586d2d7223 */ /* 0x180fe20000010804 */
[-CC-:B------:R-:W-:Y:S01]  /*15440*/  FFMA.FTZ R194, R129, R88.reuse, -R4.reuse ;  /* 0x0000005881c27223 */ /* 0x180fe20000010804 */
[----:B--2---:R-:W-:Y:S02]  /*15450*/  FADD.FTZ R34, R178, R3 ;  /* 0x00000003b2227221 */ /* 0x004fe40000010000 */
        /* <DEDUP_REMOVED lines=22> */
[-CC-:B------:R-:W-:Y:S01]  /*155c0*/  FFMA.FTZ R177, R11, R88.reuse, -R14.reuse ;  /* 0x000000580bb17223 */ /* 0x180fe2000001080e */
[-C--:B------:R-:W-:Y:S01]  /*155d0*/  FFMA.FTZ R4, R12, R88.reuse, -R14 ;  /* 0x000000580c047223 */ /* 0x080fe2000001080e */
[----:B0-----:R-:W-:Y:S01]  /*155e0*/  FADD.FTZ R3, R31, R34 ;  /* 0x000000221f037221 */ /* 0x001fe20000010000 */
[----:B------:R-:W-:-:S03]  /*155f0*/  FFMA.FTZ R6, R15, R88, -R14 ;  /* 0x000000580f067223 */ /* 0x000fc6000001080e */
[----:B---3--:R-:W-:Y:S01]  /*15600*/  FADD.FTZ R34, R180, R3 ;  /* 0x00000003b4227221 */ /* 0x008fe20000010000 */
[----:B------:R-:W0:Y:S03]  /*15610*/  MUFU.EX2 R184, R184 ;  /* 0x000000b800b87308 */ /* 0x000e260000000800 */
[----:B------:R-:W-:-:S05]  /*15620*/  FADD.FTZ R3, R35, R34 ;  /* 0x0000002223037221 */ /* 0x000fca0000010000 */
[----:B------:R-:W-:Y:S01]  /*15630*/  MUFU.EX2 R177, R177 ;  /* 0x000000b100b17308 */ /* 0x000fe20000000800 */
[----:B------:R-:W-:-:S07]  /*15640*/  FFMA.FTZ R181, R81, R88, -R14 ;  /* 0x0000005851b57223 */ /* 0x000fce000001080e */
[----:B------:R-:W3:Y:S01]  /*15650*/  MUFU.EX2 R4, R4 ;  /* 0x0000000400047308 */ /* 0x000ee20000000800 */
[----:B-1----:R-:W-:-:S07]  /*15660*/  FADD.FTZ R36, R182, R3 ;  /* 0x00000003b6247221 */ /* 0x002fce0000010000 */
[----:B------:R-:W1:Y:S01]  /*15670*/  MUFU.EX2 R39, R39 ;  /* 0x0000002700277308 */ /* 0x000e620000000800 */
[----:B------:R-:W-:-:S07]  /*15680*/  FFMA.FTZ R8, R5, R88, -R14 ;  /* 0x0000005805087223 */ /* 0x000fce000001080e */
[----:B------:R-:W4:Y:S01]  /*15690*/  MUFU.EX2 R179, R179 ;  /* 0x000000b300b37308 */ /* 0x000f220000000800 */
[----:B--2---:R-:W-:-:S07]  /*156a0*/  FADD.FTZ R3, R37, R36 ;  /* 0x0000002425037221 */ /* 0x004fce0000010000 */
[----:B------:R-:W2:Y:S01]  /*156b0*/  MUFU.EX2 R186, R186 ;  /* 0x000000ba00ba7308 */ /* 0x000ea20000000800 */
[----:B------:R-:W-:-:S07]  /*156c0*/  FFMA.FTZ R183, R105, R88, -R14 ;  /* 0x0000005869b77223 */ /* 0x000fce000001080e */
[----:B------:R-:W2:Y:S01]  /*156d0*/  MUFU.EX2 R6, R6 ;  /* 0x0000000600067308 */ /* 0x000ea20000000800 */
[----:B0-----:R-:W-:-:S07]  /*156e0*/  FADD.FTZ R36, R184, R3 ;  /* 0x00000003b8247221 */ /* 0x001fce0000010000 */
[----:B------:R-:W0:Y:S01]  /*156f0*/  MUFU.EX2 R41, R41 ;  /* 0x0000002900297308 */ /* 0x000e220000000800 */
[----:B---3--:R-:W-:Y:S01]  /*15700*/  FADD.FTZ R38, R177, R4 ;  /* 0x00000004b1267221 */ /* 0x008fe20000010000 */
[----:B------:R-:W-:-:S06]  /*15710*/  FFMA.FTZ R10, R7, R88, -R14 ;  /* 0x00000058070a7223 */ /* 0x000fcc000001080e */
[----:B------:R-:W3:Y:S01]  /*15720*/  MUFU.EX2 R181, R181 ;  /* 0x000000b500b57308 */ /* 0x000ee20000000800 */
[----:B-1----:R-:W-:-:S07]  /*15730*/  FADD.FTZ R5, R39, R36 ;  /* 0x0000002427057221 */ /* 0x002fce0000010000 */
[----:B------:R-:W1:Y:S01]  /*15740*/  MUFU.EX2 R188, R188 ;  /* 0x000000bc00bc7308 */ /* 0x000e620000000800 */
[----:B----4-:R-:W-:Y:S01]  /*15750*/  FADD.FTZ R3, R179, R38 ;  /* 0x00000026b3037221 */ /* 0x010fe20000010000 */
[----:B------:R-:W-:-:S06]  /*15760*/  FFMA.FTZ R185, R9, R88, -R14 ;  /* 0x0000005809b97223 */ /* 0x000fcc000001080e */
[----:B------:R-:W4:Y:S01]  /*15770*/  MUFU.EX2 R8, R8 ;  /* 0x0000000800087308 */ /* 0x000f220000000800 */
[----:B--2---:R-:W-:-:S07]  /*15780*/  FADD.FTZ R40, R186, R5 ;  /* 0x00000005ba287221 */ /* 0x004fce0000010000 */
[----:B------:R-:W2:Y:S01]  /*15790*/  MUFU.EX2 R43, R43 ;  /* 0x0000002b002b7308 */ /* 0x000ea20000000800 */
[----:B------:R-:W-:Y:S01]  /*157a0*/  FADD.FTZ R38, R6, R3 ;  /* 0x0000000306267221 */ /* 0x000fe20000010000 */
[----:B------:R-:W-:-:S06]  /*157b0*/  FFMA.FTZ R12, R97, R88, -R14 ;  /* 0x00000058610c7223 */ /* 0x000fcc000001080e */
        /* <DEDUP_REMOVED lines=26> */
[----:B--2---:R-:W-:Y:S01]  /*15960*/  FADD.FTZ R42, R192, R5 ;  /* 0x00000005c02a7221 */ /* 0x004fe20000010000 */
[----:B------:R-:W-:-:S06]  /*15970*/  FADD.FTZ R40, R12, R3 ;  /* 0x000000030c287221 */ /* 0x000fcc0000010000 */
[----:B------:R-:W2:Y:S01]  /*15980*/  MUFU.EX2 R189, R189 ;  /* 0x000000bd00bd7308 */ /* 0x000ea20000000800 */
[----:B------:R-:W-:Y:S01]  /*15990*/  FFMA.FTZ R26, R33, R88, -R14 ;  /* 0x00000058211a7223 */ /* 0x000fe2000001080e */
[----:B0-----:R-:W-:Y:S01]  /*159a0*/  FADD.FTZ R3, R51, R42 ;  /* 0x0000002a33037221 */ /* 0x001fe20000010000 */
[----:B------:R-:W-:-:S05]  /*159b0*/  @!P1 IADD3 R0, R0, 0x34840, RZ ;  /* 0x0003484000009810 */ /* 0x000fca0007ffe0ff */
[----:B------:R-:W0:Y:S01]  /*159c0*/  MUFU.EX2 R24, R24 ;  /* 0x0000001800187308 */ /* 0x000e220000000800 */
[----:B---3--:R-:W-:Y:S01]  /*159d0*/  FADD.FTZ R5, R187, R40 ;  /* 0x00000028bb057221 */ /* 0x008fe20000010000 */
[----:B------:R-:W-:Y:S01]  /*159e0*/  FFMA.FTZ R193, R93, R88, -R14 ;  /* 0x000000585dc17223 */ /* 0x000fe2000001080e */
[----:B-1----:R-:W-:Y:S01]  /*159f0*/  FADD.FTZ R42, R194, R3 ;  /* 0x00000003c22a7221 */ /* 0x002fe20000010000 */
[----:B------:R-:W-:-:S04]  /*15a00*/  @!P1 PRMT R3, RZ, 0x654, R0 ;  /* 0x00000654ff039816 */ /* 0x000fc80000000000 */
[----:B------:R-:W1:Y:S01]  /*15a10*/  MUFU.EX2 R191, R191 ;  /* 0x000000bf00bf7308 */ /* 0x000e620000000800 */
[----:B----4-:R-:W-:Y:S01]  /*15a20*/  FADD.FTZ R40, R20, R5 ;  /* 0x0000000514287221 */ /* 0x010fe20000010000 */
[-CC-:B------:R-:W-:Y:S01]  /*15a30*/  FFMA.FTZ R28, R75, R88.reuse, -R14.reuse ;  /* 0x000000584b1c7223 */ /* 0x180fe2000001080e */
[----:B------:R2:W-:Y:S05]  /*15a40*/  @!P1 SYNCS.ARRIVE.TRANS64.RED.A1T0 RZ, [R3+URZ], RZ ;  /* 0x000000ff03ff99a7 */ /* 0x0005ea000810043f */
[----:B------:R-:W3:Y:S01]  /*15a50*/  MUFU.EX2 R53, R53 ;  /* 0x0000003500357308 */ /* 0x000ee20000000800 */
[----:B------:R-:W-:Y:S01]  /*15a60*/  FFMA.FTZ R195, R95, R88, -R14 ;  /* 0x000000585fc37223 */ /* 0x000fe2000001080e */
[----:B--2---:R-:W-:-:S06]  /*15a70*/  FADD.FTZ R3, R189, R40 ;  /* 0x00000028bd037221 */ /* 0x004fcc0000010000 */
[----:B------:R-:W2:Y:S08]  /*15a80*/  MUFU.EX2 R26, R26 ;  /* 0x0000001a001a7308 */ /* 0x000eb00000000800 */
[----:B------:R-:W4:Y:S01]  /*15a90*/  MUFU.EX2 R196, R196 ;  /* 0x000000c400c47308 */ /* 0x000f220000000800 */
[----:B0-----:R-:W-:Y:S01]  /*15aa0*/  FADD.FTZ R44, R24, R3 ;  /* 0x00000003182c7221 */ /* 0x001fe20000010000 */
[----:B------:R-:W-:-:S06]  /*15ab0*/  FFMA.FTZ R30, R47, R88, -R14 ;  /* 0x000000582f1e7223 */ /* 0x000fcc000001080e */
[----:B------:R-:W0:Y:S08]  /*15ac0*/  MUFU.EX2 R193, R193 ;  /* 0x000000c100c17308 */ /* 0x000e300000000800 */
[----:B------:R-:W0:Y:S01]  /*15ad0*/  MUFU.EX2 R55, R55 ;  /* 0x0000003700377308 */ /* 0x000e220000000800 */
[----:B-1----:R-:W-:Y:S01]  /*15ae0*/  FADD.FTZ R3, R191, R44 ;  /* 0x0000002cbf037221 */ /* 0x002fe20000010000 */
[----:B------:R-:W-:-:S06]  /*15af0*/  FFMA.FTZ R197, R79, R88, -R14 ;  /* 0x000000584fc57223 */ /* 0x000fcc000001080e */
[----:B------:R-:W1:Y:S01]  /*15b00*/  MUFU.EX2 R28, R28 ;  /* 0x0000001c001c7308 */ /* 0x000e620000000800 */
[----:B---3--:R-:W-:-:S07]  /*15b10*/  FADD.FTZ R5, R53, R42 ;  /* 0x0000002a35057221 */ /* 0x008fce0000010000 */
[----:B------:R-:W3:Y:S01]  /*15b20*/  MUFU.EX2 R198, R198 ;  /* 0x000000c600c67308 */ /* 0x000ee20000000800 */
[----:B--2---:R-:W-:Y:S01]  /*15b30*/  FADD.FTZ R46, R26, R3 ;  /* 0x000000031a2e7221 */ /* 0x004fe20000010000 */
[----:B------:R-:W-:-:S06]  /*15b40*/  FFMA.FTZ R32, R73, R88, -R14 ;  /* 0x0000005849207223 */ /* 0x000fcc000001080e */
[----:B------:R-:W2:Y:S01]  /*15b50*/  MUFU.EX2 R195, R195 ;  /* 0x000000c300c37308 */ /* 0x000ea20000000800 */
[----:B----4-:R-:W-:-:S07]  /*15b60*/  FADD.FTZ R42, R196, R5 ;  /* 0x00000005c42a7221 */ /* 0x010fce0000010000 */
[----:B------:R-:W4:Y:S01]  /*15b70*/  MUFU.EX2 R63, R63 ;  /* 0x0000003f003f7308 */ /* 0x000f220000000800 */
[----:B0-----:R-:W-:Y:S01]  /*15b80*/  FADD.FTZ R3, R193, R46 ;  /* 0x0000002ec1037221 */ /* 0x001fe20000010000 */
[----:B------:R-:W-:-:S06]  /*15b90*/  FFMA.FTZ R199, R77, R88, -R14 ;  /* 0x000000584dc77223 */ /* 0x000fcc000001080e */
[----:B------:R-:W0:Y:S01]  /*15ba0*/  MUFU.EX2 R30, R30 ;  /* 0x0000001e001e7308 */ /* 0x000e220000000800 */
[----:B------:R-:W-:-:S07]  /*15bb0*/  FADD.FTZ R5, R55, R42 ;  /* 0x0000002a37057221 */ /* 0x000fce0000010000 */
        /* <DEDUP_REMOVED lines=21> */
[-CC-:B------:R-:W-:Y:S01]  /*15d10*/  FFMA.FTZ R38, R57, R88.reuse, -R14.reuse ;  /* 0x0000005839267223 */ /* 0x180fe2000001080e */
[-CC-:B------:R-:W-:Y:S01]  /*15d20*/  FFMA.FTZ R205, R59, R88.reuse, -R14.reuse ;  /* 0x000000583bcd7223 */ /* 0x180fe2000001080e */
[-CC-:B------:R-:W-:Y:S01]  /*15d30*/  FFMA.FTZ R67, R67, R88.reuse, -R14.reuse ;  /* 0x0000005843437223 */ /* 0x180fe2000001080e */
[----:B------:R-:W-:-:S04]  /*15d40*/  FFMA.FTZ R207, R49, R88, -R14 ;  /* 0x0000005831cf7223 */ /* 0x000fc8000001080e */
[----:B------:R-:W3:Y:S01]  /*15d50*/  MUFU.EX2 R201, R201 ;  /* 0x000000c900c97308 */ /* 0x000ee20000000800 */
[-CC-:B------:R-:W-:Y:S01]  /*15d60*/  FFMA.FTZ R40, R111, R88.reuse, -R14.reuse ;  /* 0x000000586f287223 */ /* 0x180fe2000001080e */
[-CC-:B------:R-:W-:Y:S01]  /*15d70*/  FFMA.FTZ R209, R113, R88.reuse, -R14.reuse ;  /* 0x0000005871d17223 */ /* 0x180fe2000001080e */
[-CC-:B------:R-:W-:Y:S01]  /*15d80*/  FFMA.FTZ R42, R115, R88.reuse, -R14.reuse ;  /* 0x00000058732a7223 */ /* 0x180fe2000001080e */
[-CC-:B------:R-:W-:Y:S01]  /*15d90*/  FFMA.FTZ R211, R25, R88.reuse, -R14.reuse ;  /* 0x0000005819d37223 */ /* 0x180fe2000001080e */
[----:B------:R-:W-:-:S03]  /*15da0*/  FFMA.FTZ R44, R117, R88, -R14 ;  /* 0x00000058752c7223 */ /* 0x000fc6000001080e */
        /* <DEDUP_REMOVED lines=9> */
[----:B------:R-:W-:Y:S01]  /*15e40*/  FFMA.FTZ R135, R135, R88, -R14 ;  /* 0x0000005887877223 */ /* 0x000fe2000001080e */
[----:B--2---:R-:W-:Y:S01]  /*15e50*/  FADD.FTZ R14, R32, R3 ;  /* 0x00000003200e7221 */ /* 0x004fe20000010000 */
[----:B----4-:R-:W-:-:S05]  /*15e60*/  FADD.FTZ R48, R202, R5 ;  /* 0x00000005ca307221 */ /* 0x010fca0000010000 */
[----:B------:R-:W2:Y:S01]  /*15e70*/  MUFU.EX2 R206, R206 ;  /* 0x000000ce00ce7308 */ /* 0x000ea20000000800 */
[----:B0-----:R-:W-:Y:S01]  /*15e80*/  FADD.FTZ R3, R199, R14 ;  /* 0x0000000ec7037221 */ /* 0x001fe20000010000 */
[----:B------:R-:W-:-:S06]  /*15e90*/  FADD.FTZ R5, R85, R48 ;  /* 0x0000003055057221 */ /* 0x000fcc0000010000 */
[----:B------:R-:W0:Y:S01]  /*15ea0*/  MUFU.EX2 R203, R203 ;  /* 0x000000cb00cb7308 */ /* 0x000e220000000800 */
[----:B-1----:R-:W-:Y:S01]  /*15eb0*/  FADD.FTZ R14, R34, R3 ;  /* 0x00000003220e7221 */ /* 0x002fe20000010000 */
[----:B---3--:R-:W-:-:S06]  /*15ec0*/  FADD.FTZ R46, R204, R5 ;  /* 0x00000005cc2e7221 */ /* 0x008fcc0000010000 */
[----:B------:R-:W1:Y:S01]  /*15ed0*/  MUFU.EX2 R107, R107 ;  /* 0x0000006b006b7308 */ /* 0x000e620000000800 */
[----:B------:R-:W-:Y:S01]  /*15ee0*/  FADD.FTZ R3, R201, R14 ;  /* 0x0000000ec9037221 */ /* 0x000fe20000010000 */
[----:B------:R-:W-:-:S06]  /*15ef0*/  FADD.FTZ R5, R103, R46 ;  /* 0x0000002e67057221 */ /* 0x000fcc0000010000 */
[----:B------:R-:W3:Y:S08]  /*15f00*/  MUFU.EX2 R38, R38 ;  /* 0x0000002600267308 */ /* 0x000ef00000000800 */
[----:B------:R-:W4:Y:S01]  /*15f10*/  MUFU.EX2 R208, R208 ;  /* 0x000000d000d07308 */ /* 0x000f220000000800 */
[----:B------:R-:W-:Y:S01]  /*15f20*/  FADD.FTZ R14, R36, R3 ;  /* 0x00000003240e7221 */ /* 0x000fe20000010000 */
[----:B--2---:R-:W-:-:S06]  /*15f30*/  FADD.FTZ R46, R206, R5 ;  /* 0x00000005ce2e7221 */ /* 0x004fcc0000010000 */
[----:B------:R-:W2:Y:S08]  /*15f40*/  MUFU.EX2 R205, R205 ;  /* 0x000000cd00cd7308 */ /* 0x000eb00000000800 */
[----:B------:R-:W2:Y:S01]  /*15f50*/  MUFU.EX2 R109, R109 ;  /* 0x0000006d006d7308 */ /* 0x000ea20000000800 */
        /* <DEDUP_REMOVED lines=9> */
[----:B------:R-:W-:-:S06]  /*15ff0*/  FADD.FTZ R5, R109, R46 ;  /* 0x0000002e6d057221 */ /* 0x000fcc0000010000 */
        /* <DEDUP_REMOVED lines=20> */
[----:B------:R-:W3:Y:S01]  /*16140*/  MUFU.EX2 R29, R29 ;  /* 0x0000001d001d7308 */ /* 0x000ee20000000800 */
[----:B--2---:R-:W-:Y:S01]  /*16150*/  FADD.FTZ R3, R211, R14 ;  /* 0x0000000ed3037221 */ /* 0x004fe20000010000 */
[----:B------:R-:W-:-:S06]  /*16160*/  FADD.FTZ R5, R137, R50 ;  /* 0x0000003289057221 */ /* 0x000fcc0000010000 */
[----:B------:R-:W2:Y:S01]  /*16170*/  MUFU.EX2 R46, R121 ;  /* 0x00000079002e7308 */ /* 0x000ea20000000800 */
[----:B0-----:R-:W-:Y:S01]  /*16180*/  FADD.FTZ R52, R44, R3 ;  /* 0x000000032c347221 */ /* 0x001fe20000010000 */
[----:B-1----:R-:W-:-:S06]  /*16190*/  FADD.FTZ R50, R216, R5 ;  /* 0x00000005d8327221 */ /* 0x002fcc0000010000 */
[----:B------:R-:W0:Y:S01]  /*161a0*/  MUFU.EX2 R123, R123 ;  /* 0x0000007b007b7308 */ /* 0x000e220000000800 */
[----:B---3--:R-:W-:-:S07]  /*161b0*/  FADD.FTZ R3, R29, R52 ;  /* 0x000000341d037221 */ /* 0x008fce0000010000 */
[----:B------:R-:W1:Y:S01]  /*161c0*/  MUFU.EX2 R48, R119 ;  /* 0x0000007700307308 */ /* 0x000e620000000800 */
[----:B------:R-:W-:Y:S01]  /*161d0*/  FADD.FTZ R5, R139, R50 ;  /* 0x000000328b057221 */ /* 0x000fe20000010000 */
[----:B------:R-:W-:Y:S01]  /*161e0*/  F2FP.F16.F32.PACK_AB R177, R4, R177 ;  /* 0x000000b104b1723e */ /* 0x000fe200000000ff */
[----:B--2---:R-:W-:-:S05]  /*161f0*/  FADD.FTZ R4, R46, R3 ;  /* 0x000000032e047221 */ /* 0x004fca0000010000 */
[----:B------:R-:W2:Y:S01]  /*16200*/  MUFU.EX2 R125, R125 ;  /* 0x0000007d007d7308 */ /* 0x000ea20000000800 */
[----:B0-----:R-:W-:-:S07]  /*16210*/  FADD.FTZ R3, R123, R4 ;  /* 0x000000047b037221 */ /* 0x001fce0000010000 */
[----:B------:R-:W0:Y:S01]  /*16220*/  MUFU.EX2 R50, R127 ;  /* 0x0000007f00327308 */ /* 0x000e220000000800 */
[----:B------:R-:W-:Y:S01]  /*16230*/  F2FP.F16.F32.PACK_AB R179, R6, R179 ;  /* 0x000000b306b3723e */ /* 0x000fe200000000ff */
[----:B-1----:R-:W-:-:S06]  /*16240*/  FADD.FTZ R6, R48, R3 ;  /* 0x0000000330067221 */ /* 0x002fcc0000010000 */
[----:B------:R-:W1:Y:S01]  /*16250*/  MUFU.EX2 R218, R218 ;  /* 0x000000da00da7308 */ /* 0x000e620000000800 */
[----:B------:R-:W-:-:S07]  /*16260*/  ISETP.GE.AND P2, PT, R161, 0xb1, PT ;  /* 0x000000b1a100780c */ /* 0x000fce0003f46270 */
[----:B------:R-:W3:Y:S01]  /*16270*/  MUFU.EX2 R131, R131 ;  /* 0x0000008300837308 */ /* 0x000ee20000000800 */
[----:B--2---:R-:W-:-:S07]  /*16280*/  FADD.FTZ R3, R125, R6 ;  /* 0x000000067d037221 */ /* 0x004fce0000010000 */
[----:B------:R-:W2:Y:S08]  /*16290*/  MUFU.EX2 R141, R141 ;  /* 0x0000008d008d7308 */ /* 0x000eb00000000800 */
[----:B------:R-:W4:Y:S01]  /*162a0*/  MUFU.EX2 R4, R135 ;  /* 0x0000008700047308 */ /* 0x000f220000000800 */
[----:B------:R-:W-:Y:S01]  /*162b0*/  F2FP.F16.F32.PACK_AB R205, R0, R205 ;  /* 0x000000cd00cd723e */ /* 0x000fe200000000ff */
[----:B0-----:R-:W-:Y:S01]  /*162c0*/  FADD.FTZ R0, R50, R3 ;  /* 0x0000000332007221 */ /* 0x001fe20000010000 */
[----:B-1----:R-:W-:Y:S01]  /*162d0*/  FADD.FTZ R14, R218, R5 ;  /* 0x00000005da0e7221 */ /* 0x002fe20000010000 */
[----:B------:R-:W-:Y:S01]  /*162e0*/  MOV R236, UR52 ;  /* 0x0000003400ec7c02 */ /* 0x000fe20008000f00 */
[----:B------:R-:W-:-:S02]  /*162f0*/  IMAD.U32 R237, RZ, RZ, UR53 ;  /* 0x00000035ffed7e24 */ /* 0x000fc4000f8e00ff */
[----:B---3--:R-:W-:Y:S01]  /*16300*/  FADD.FTZ R3, R131, R0 ;  /* 0x0000000083037221 */ /* 0x008fe20000010000 */
[----:B------:R-:W-:Y:S01]  /*16310*/  IMAD.U32 R234, RZ, RZ, UR48 ;  /* 0x00000030ffea7e24 */ /* 0x000fe2000f8e00ff */
[----:B------:R-:W-:Y:S01]  /*16320*/  MOV R233, UR45 ;  /* 0x0000002d00e97c02 */ /* 0x000fe20008000f00 */
[----:B------:R-:W-:Y:S01]  /*16330*/  IMAD.U32 R235, RZ, RZ, UR49 ;  /* 0x00000031ffeb7e24 */ /* 0x000fe2000f8e00ff */
[----:B------:R-:W-:Y:S01]  /*16340*/  MOV R230, UR40 ;  /* 0x0000002800e67c02 */ /* 0x000fe20008000f00 */
[----:B------:R-:W-:Y:S02]  /*16350*/  IMAD.U32 R232, RZ, RZ, UR44 ;  /* 0x0000002cffe87e24 */ /* 0x000fe4000f8e00ff */
[----:B------:R-:W-:Y:S01]  /*16360*/  IMAD.U32 R231, RZ, RZ, UR41 ;  /* 0x00000029ffe77e24 */ /* 0x000fe2000f8e00ff */
[----:B------:R-:W-:Y:S01]  /*16370*/  F2FP.F16.F32.PACK_AB R176, R27, R176 ;  /* 0x000000b01bb0723e */ /* 0x000fe200000000ff */
[----:B--2---:R-:W-:Y:S01]  /*16380*/  FADD.FTZ R14, R141, R14 ;  /* 0x0000000e8d0e7221 */ /* 0x004fe20000010000 */
        /* <DEDUP_REMOVED lines=97> */
[----:B------:R-:W-:Y:S01]  /*169a0*/  IMAD.MOV.U32 R24, RZ, RZ, R87 ;  /* 0x000000ffff187224 */ /* 0x000fe200078e0057 */
[----:B------:R-:W-:-:S02]  /*169b0*/  MOV R47, R87 ;  /* 0x00000057002f7202 */ /* 0x000fc40000000f00 */
[-C--:B------:R-:W-:Y:S02]  /*169c0*/  MOV R43, R87.reuse ;  /* 0x00000057002b7202 */ /* 0x080fe40000000f00 */
[-C--:B------:R-:W-:Y:S02]  /*169d0*/  MOV R39, R87.reuse ;  /* 0x0000005700277202 */ /* 0x080fe40000000f00 */
[-C--:B------:R-:W-:Y:S02]  /*169e0*/  MOV R35, R87.reuse ;  /* 0x0000005700237202 */ /* 0x080fe40000000f00 */
[-C--:B------:R-:W-:Y:S02]  /*169f0*/  MOV R31, R87.reuse ;  /* 0x00000057001f7202 */ /* 0x080fe40000000f00 */
[----:B------:R-:W-:Y:S01]  /*16a00*/  MOV R27, R87 ;  /* 0x00000057001b7202 */ /* 0x000fe20000000f00 */
[----:B------:R-:W-:Y:S06]  /*16a10*/  @!P2 BRA `(.L_x_7471) ;  /* 0x000000680000a947 */ /* 0x000fec0003800000 */
[----:B------:R-:W-:Y:S01]  /*16a20*/  IADD3 R3, R163, -0x2, RZ ;  /* 0xfffffffea3037810 */ /* 0x000fe20007ffe0ff */
[----:B------:R-:W-:Y:S01]  /*16a30*/  IMAD.MOV.U32 R4, RZ, RZ, R92 ;  /* 0x000000ffff047224 */ /* 0x000fe200078e005c */
[----:B------:R-:W-:Y:S01]  /*16a40*/  MOV R7, R222 ;  /* 0x000000de00077202 */ /* 0x000fe20000000f00 */
        /* <DEDUP_REMOVED lines=33> */
[----:B------:R-:W-:-:S07]  /*16c60*/  CS2R R24, SRZ ;  /* 0x0000000000187805 */ /* 0x000fce000001ff00 */
.L_x_7481:
[----:B------:R-:W2:Y:S01]  /*16c70*/  LDL R8, [R1] ;  /* 0x0000000001087983 */ /* 0x000ea20000100800 */
[----:B------:R-:W-:Y:S01]  /*16c80*/  VIADD R222, R7, 0x1 ;  /* 0x0000000107de7836 */ /* 0x000fe20000000000 */
[----:B------:R-:W-:Y:S05]  /*16c90*/  YIELD ;  /* 0x0000000000007946 */ /* 0x000fea0003800000 */
[----:B------:R-:W-:-:S04]  /*16ca0*/  ISETP.NE.AND P3, PT, R222, 0x2, PT ;  /* 0x00000002de00780c */ /* 0x000fc80003f65270 */
[----:B------:R-:W-:Y:S02]  /*16cb0*/  SEL R229, RZ, 0x1, P3 ;  /* 0x00000001ffe57807 */ /* 0x000fe40001800000 */
[----:B------:R-:W-:Y:S02]  /*16cc0*/  SEL R222, R222, RZ, P3 ;  /* 0x000000ffdede7207 */ /* 0x000fe40001800000 */
[----:B------:R-:W-:Y:S02]  /*16cd0*/  LOP3.LUT R229, R6, R229, RZ, 0x3c, !PT ;  /* 0x000000e506e57212 */ /* 0x000fe400078e3cff */
[----:B--2---:R-:W-:-:S13]  /*16ce0*/  ISETP.NE.AND P2, PT, R8, RZ, PT ;  /* 0x000000ff0800720c */ /* 0x004fda0003f45270 */
[----:B------:R-:W-:Y:S05]  /*16cf0*/  @P2 BRA `(.L_x_7472) ;  /* 0x0000000000302947 */ /* 0x000fea0003800000 */
[----:B------:R-:W-:Y:S05]  /*16d00*/  @!P0 BRA `(.L_x_7473) ;  /* 0x0000000000048947 */ /* 0x000fea0003800000 */
[----:B------:R-:W-:Y:S01]  /*16d10*/  BPT.TRAP 0x1 ;  /* 0x000000040000795c */ /* 0x000fe20000300000 */
.L_x_7473:
[----:B------:R-:W-:Y:S01]  /*16d20*/  IMAD R8, R222, 0x8, R2 ;  /* 0x00000008de087824 */ /* 0x000fe200078e0202 */
[----:B------:R-:W-:-:S04]  /*16d30*/  SHF.L.U32 R9, R229, 0x1f, RZ ;  /* 0x0000001fe5097819 */ /* 0x000fc800000006ff */
[----:B------:R0:W1:Y:S01]  /*16d40*/  SYNCS.PHASECHK.TRANS64.TRYWAIT P3, [R8+URZ+0x34830], R9 ;  /* 0x03483009080075a7 */ /* 0x000062000806017f */
[----:B------:R-:W-:Y:S05]  /*16d50*/  @!P0 BRA `(.L_x_7474) ;  /* 0x0000000000048947 */ /* 0x000fea0003800000 */
[----:B------:R-:W-:Y:S01]  /*16d60*/  BPT.TRAP 0x1 ;  /* 0x000000040000795c */ /* 0x000fe20000300000 */
.L_x_7474:
[----:B------:R-:W-:Y:S04]  /*16d70*/  BSSY B0, `(.L_x_7472) ;  /* 0x0000004000007945 */ /* 0x000fe80003800000 */
[----:B-1----:R-:W-:Y:S05]  /*16d80*/  @P3 BRA `(.L_x_7475) ;  /* 0x0000000000083947 */ /* 0x002fea0003800000 */
[----:B------:R-:W1:Y:S02]  /*16d90*/  SYNCS.PHASECHK.TRANS64.TRYWAIT P3, [R8+URZ+0x34830], R9 ;  /* 0x03483009080075a7 */ /* 0x000e64000806017f */
[----:B-1----:R-:W-:Y:S05]  /*16da0*/  @!P3 BRA `(.L_x_7476) ;  /* 0x0000010c0048b947 */ /* 0x002fea0003800000 */
.L_x_7475:
[----:B------:R-:W-:Y:S05]  /*16db0*/  BSYNC B0 ;  /* 0x0000000000007941 */ /* 0x000fea0003800000 */
.L_x_7472:
[----:B01----:R-:W2:Y:S04]  /*16dc0*/  LDL R8, [R1+0x18] ;  /* 0x0000180001087983 */ /* 0x003ea80000100800 */
[----:B------:R-:W3:Y:S01]  /*16dd0*/  LDL.64 R20, [R1+0x10] ;  /* 0x0000100001147983 */ /* 0x000ee20000100a00 */
[----:B------:R-:W0:Y:S01]  /*16de0*/  S2R R10, SR_TID.X ;  /* 0x00000000000a7919 */ /* 0x000e220000002100 */
[----:B------:R-:W-:Y:S05]  /*16df0*/  WARPSYNC.ALL ;  /* 0x0000000000007948 */ /* 0x000fea0003800000 */
[----:B------:R-:W-:Y:S01]  /*16e00*/  IMAD.MOV.U32 R11, RZ, RZ, 0x40000040 ;  /* 0x40000040ff0b7424 */ /* 0x000fe200078e00ff */
[----:B------:R-:W4:Y:S01]  /*16e10*/  LDL.64 R92, [R1+0x8] ;  /* 0x00000800015c7983 */ /* 0x000f220000100a00 */
[----:B0-----:R-:W-:-:S05]  /*16e20*/  SHF.R.U32.HI R10, RZ, 0x7, R10 ;  /* 0x00000007ff0a7819 */ /* 0x001fca000001160a */
[----:B------:R-:W-:-:S05]  /*16e30*/  VIADD R90, R10, 0x8 ;  /* 0x000000080a5a7836 */ /* 0x000fca0000000000 */
[----:B------:R0:W-:Y:S01]  /*16e40*/  BAR.SYNC.DEFER_BLOCKING R90, 0x100 ;  /* 0x0004005a0000751d */ /* 0x0001e20000010000 */
[----:B------:R-:W-:-:S05]  /*16e50*/  R2UR UR55, R11 ;  /* 0x000000000b3772ca */ /* 0x000fca00000e0000 */
[----:B------:R-:W-:Y:S01]  /*16e60*/  WARPGROUP.ARRIVE ;  /* 0x00000000000079c5 */ /* 0x000fe20000000000 */
[----:B------:R-:W-:Y:S02]  /*16e70*/  IMAD.MOV.U32 R13, RZ, RZ, 0x40000040 ;  /* 0x40000040ff0d7424 */ /* 0x000fe400078e00ff */
[----:B------:R-:W-:-:S03]  /*16e80*/  IMAD.MOV.U32 R9, RZ, RZ, 0x40000040 ;  /* 0x40000040ff097424 */ /* 0x000fc600078e00ff */
[----:B------:R-:W-:Y:S02]  /*16e90*/  R2UR UR59, R13 ;  /* 0x000000000d3b72ca */ /* 0x000fe400000e0000 */
[----:B------:R-:W-:-:S11]  /*16ea0*/  R2UR UR7, R9 ;  /* 0x00000000090772ca */ /* 0x000fd600000e0000 */
[----:B------:R-:W-:Y:S02]  /*16eb0*/  MOV R11, UR59 ;  /* 0x0000003b000b7c02 */ /* 0x000fe40008000f00 */
[----:B------:R-:W-:Y:S01]  /*16ec0*/  UMOV UR59, UR7 ;  /* 0x00000007003b7c82 */ /* 0x000fe20008000000 */
[----:B------:R-:W-:Y:S02]  /*16ed0*/  MOV R227, UR38 ;  /* 0x0000002600e37c02 */ /* 0x000fe40008000f00 */
[C---:B------:R-:W-:Y:S02]  /*16ee0*/  R2UR UR7, R9.reuse ;  /* 0x00000000090772ca */ /* 0x040fe400000e0000 */
[C---:B------:R-:W-:Y:S02]  /*16ef0*/  R2UR UR19, R9.reuse ;  /* 0x00000000091372ca */ /* 0x040fe400000e0000 */
[C---:B------:R-:W-:Y:S02]  /*16f00*/  R2UR UR31, R9.reuse ;  /* 0x00000000091f72ca */ /* 0x040fe400000e0000 */
[----:B------:R-:W-:Y:S01]  /*16f10*/  R2UR UR43, R9 ;  /* 0x00000000092b72ca */ /* 0x000fe200000e0000 */
[----:B--2---:R-:W-:Y:S01]  /*16f20*/  IMAD R10, R222, 0xb00, R8 ;  /* 0x00000b00de0a7824 */ /* 0x004fe200078e0208 */
[----:B---3--:R-:W-:-:S02]  /*16f30*/  R2UR UR22, R20 ;  /* 0x00000000141672ca */ /* 0x008fc400000e0000 */
[----:B------:R-:W-:Y:S02]  /*16f40*/  R2UR UR23, R21 ;  /* 0x00000000151772ca */ /* 0x000fe400000e0000 */
[----:B------:R-:W-:-:S09]  /*16f50*/  R2UR UR54, R10 ;  /* 0x000000000a3672ca */ /* 0x000fd200000e0000 */
[----:B------:R-:W-:Y:S02]  /*16f60*/  UMOV UR52, UR22 ;  /* 0x0000001600347c82 */ /* 0x000fe40008000000 */
[----:B------:R-:W-:Y:S02]  /*16f70*/  UMOV UR53, UR23 ;  /* 0x0000001700357c82 */ /* 0x000fe40008000000 */
[----:B------:R-:W-:Y:S01]  /*16f80*/  HGMMA.64x16x16.F32 R168, gdesc[UR52], RZ, !UPT, gsb0 ;  /* 0x0020000034a879f0 */ /* 0x000fe2000c0008ff */
[C---:B------:R-:W-:Y:S01]  /*16f90*/  VIADD R12, R10.reuse, 0x100 ;  /* 0x000001000a0c7836 */ /* 0x040fe20000000000 */
[----:B------:R-:W-:-:S04]  /*16fa0*/  IADD3 R8, R10, 0x80, RZ ;  /* 0x000000800a087810 */ /* 0x000fc80007ffe0ff */
[----:B------:R-:W-:Y:S02]  /*16fb0*/  R2UR UR58, R12 ;  /* 0x000000000c3a72ca */ /* 0x000fe400000e0000 */
[----:B------:R-:W-:Y:S01]  /*16fc0*/  R2UR UR6, R8 ;  /* 0x00000000080672ca */ /* 0x000fe200000e0000 */
[----:B------:R-:W-:Y:S01]  /*16fd0*/  UMOV UR56, UR22 ;  /* 0x0000001600387c82 */ /* 0x000fe20008000000 */
[----:B------:R-:W-:-:S09]  /*16fe0*/  UMOV UR57, UR23 ;  /* 0x0000001700397c82 */ /* 0x000fd20008000000 */
[----:B0-----:R-:W-:Y:S02]  /*16ff0*/  MOV R90, UR58 ;  /* 0x0000003a005a7c02 */ /* 0x001fe40008000f00 */
[----:B------:R-:W-:Y:S01]  /*17000*/  UMOV UR58, UR6 ;  /* 0x00000006003a7c82 */ /* 0x000fe20008000000 */
[----:B------:R-:W-:Y:S02]  /*17010*/  WARPGROUP.DEPBAR.LE gsb0, 0x0 ;  /* 0x00008000000079c5 */ /* 0x000fe40000010000 */
[----:B------:R-:W-:-:S06]  /*17020*/  WARPGROUP.ARRIVE ;  /* 0x00000000000079c5 */ /* 0x000fcc0000000000 */
[----:B------:R-:W-:Y:S01]  /*17030*/  HGMMA.64x16x16.F32 R160, gdesc[UR56], RZ, !UPT, gsb0 ;  /* 0x0020000038a079f0 */ /* 0x000fe2000c0008ff */
[----:B------:R-:W-:Y:S02]  /*17040*/  R2UR UR59, R11 ;  /* 0x000000000b3b72ca */ /* 0x000fe400000e0000 */
[----:B------:R-:W-:Y:S01]  /*17050*/  R2UR UR58, R90 ;  /* 0x000000005a3a72ca */ /* 0x000fe200000e0000 */
[----:B------:R-:W-:Y:S01]  /*17060*/  UMOV UR56, UR22 ;  /* 0x0000001600387c82 */ /* 0x000fe20008000000 */
[----:B------:R-:W-:Y:S01]  /*17070*/  UMOV UR57, UR23 ;  /* 0x0000001700397c82 */ /* 0x000fe20008000000 */
[----:B------:R-:W-:-:S04]  /*17080*/  IADD3 R8, R10, 0x180, RZ ;  /* 0x000001800a087810 */ /* 0x000fc80007ffe0ff */
[----:B------:R-:W-:Y:S01]  /*17090*/  R2UR UR6, R8 ;  /* 0x00000000080672ca */ /* 0x000fe200000e0000 */
[----:B------:R-:W-:-:S05]  /*170a0*/  VIADD R8, R10, 0x300 ;  /* 0x000003000a087836 */ /* 0x000fca0000000000 */
[----:B------:R-:W-:Y:S02]  /*170b0*/  R2UR UR18, R8 ;  /* 0x00000000081272ca */ /* 0x000fe400000e0000 */
[----:B------:R-:W-:Y:S01]  /*170c0*/  IADD3 R8, R10, 0x480, RZ ;  /* 0x000004800a087810 */ /* 0x000fe20007ffe0ff */
[----:B------:R-:W-:Y:S02]  /*170d0*/  WARPGROUP.DEPBAR.LE gsb0, 0x0 ;  /* 0x00008000000079c5 */ /* 0x000fe40000010000 */
[----:B------:R-:W-:-:S06]  /*170e0*/  WARPGROUP.ARRIVE ;  /* 0x00000000000079c5 */ /* 0x000fcc0000000000 */
[----:B------:R-:W-:Y:S01]  /*170f0*/  HGMMA.64x16x16.F32 R152, gdesc[UR56], RZ, !UPT, gsb0 ;  /* 0x00200000389879f0 */ /* 0x000fe2000c0008ff */
[----:B------:R-:W-:Y:S01]  /*17100*/  R2UR UR30, R8 ;  /* 0x00000000081e72ca */ /* 0x000fe200000e0000 */
[C---:B------:R-:W-:Y:S02]  /*17110*/  VIADD R8, R10.reuse, 0x2 ;  /* 0x000000020a087836 */ /* 0x040fe40000000000 */
[----:B------:R-:W-:-:S03]  /*17120*/  VIADD R12, R10, 0x280 ;  /* 0x000002800a0c7836 */ /* 0x000fc60000000000 */
[----:B------:R-:W-:Y:S01]  /*17130*/  R2UR UR42, R8 ;  /* 0x00000000082a72ca */ /* 0x000fe200000e0000 */
[----:B------:R-:W-:Y:S01]  /*17140*/  VIADD R8, R10, 0x182 ;  /* 0x000001820a087836 */ /* 0x000fe20000000000 */
[----:B------:R-:W-:Y:S01]  /*17150*/  R2UR UR14, R12 ;  /* 0x000000000c0e72ca */ /* 0x000fe200000e0000 */
[----:B------:R-:W-:Y:S01]  /*17160*/  VIADD R12, R10, 0x380 ;  /* 0x000003800a0c7836 */ /* 0x000fe20000000000 */
[----:B------:R-:W-:Y:S01]  /*17170*/  R2UR UR55, R9 ;  /* 0x00000000093772ca */ /* 0x000fe200000e0000 */
[----:B------:R-:W-:Y:S01]  /*17180*/  IMAD.MOV.U32 R9, RZ, RZ, 0x40000040 ;  /* 0x40000040ff097424 */ /* 0x000fe200078e00ff */
[----:B------:R-:W-:Y:S01]  /*17190*/  R2UR UR54, R8 ;  /* 0x00000000083672ca */ /* 0x000fe200000e0000 */
[----:B------:R-:W-:Y:S01]  /*171a0*/  VIADD R8, R10, 0x282 ;  /* 0x000002820a087836 */ /* 0x000fe20000000000 */
[----:B------:R-:W-:Y:S01]  /*171b0*/  R2UR UR38, R12 ;  /* 0x000000000c2672ca */ /* 0x000fe200000e0000 */
[----:B------:R-:W-:Y:S01]  /*171c0*/  VIADD R12, R10, 0x500 ;  /* 0x000005000a0c7836 */ /* 0x000fe20000000000 */
[----:B------:R-:W-:-:S02]  /*171d0*/  R2UR UR59, R9 ;  /* 0x00000000093b72ca */ /* 0x000fc400000e0000 */
[----:B------:R-:W-:Y:S02]  /*171e0*/  R2UR UR58, R8 ;  /* 0x00000000083a72ca */ /* 0x000fe400000e0000 */
[----:B------:R-:W-:Y:S02]  /*171f0*/  R2UR UR34, R12 ;  /* 0x000000000c2272ca */ /* 0x000fe400000e0000 */
[----:B------:R-:W-:-:S04]  /*17200*/  IADD3 R12, R10, 0x102, RZ ;  /* 0x000001020a0c7810 */ /* 0x000fc80007ffe0ff */
[----:B------:R-:W-:Y:S01]  /*17210*/  R2UR UR50, R12 ;  /* 0x000000000c3272ca */ /* 0x000fe200000e0000 */
[----:B------:R-:W-:Y:S01]  /*17220*/  VIADD R12, R10, 0x202 ;  /* 0x000002020a0c7836 */ /* 0x000fe20000000000 */
[----:B------:R-:W-:Y:S01]  /*17230*/  MOV R20, UR4 ;  /* 0x0000000400147c02 */ /* 0x000fe20008000f00 */
[----:B------:R-:W-:Y:S01]  /*17240*/  UMOV UR56, UR22 ;  /* 0x0000001600387c82 */ /* 0x000fe20008000000 */
[----:B------:R-:W-:Y:S02]  /*17250*/  MOV R11, UR59 ;  /* 0x0000003b000b7c02 */ /* 0x000fe40008000f00 */
[----:B------:R-:W-:Y:S01]  /*17260*/  R2UR UR4, R12 ;  /* 0x000000000c0472ca */ /* 0x000fe200000e0000 */
[----:B------:R-:W-:Y:S01]  /*17270*/  UMOV UR59, UR7 ;  /* 0x00000007003b7c82 */ /* 0x000fe20008000000 */
[----:B------:R-:W-:Y:S01]  /*17280*/  MOV R12, UR58 ;  /* 0x0000003a000c7c02 */ /* 0x000fe20008000f00 */
[----:B------:R-:W-:Y:S01]  /*17290*/  UMOV UR58, UR6 ;  /* 0x00000006003a7c82 */ /* 0x000fe20008000000 */
[----:B------:R-:W-:Y:S01]  /*172a0*/  UMOV UR57, UR23 ;  /* 0x0000001700397c82 */ /* 0x000fe20008000000 */
[----:B------:R-:W-:-:S02]  /*172b0*/  WARPGROUP.DEPBAR.LE gsb0, 0x0 ;  /* 0x00008000000079c5 */ /* 0x000fc40000010000 */
[----:B-----5:R-:W-:-:S06]  /*172c0*/  WARPGROUP.ARRIVE ;  /* 0x00000000000079c5 */ /* 0x020fcc0000000000 */
[----:B------:R-:W-:Y:S01]  /*172d0*/  HGMMA.64x16x16.F32 R144, gdesc[UR56], RZ, !UPT, gsb0 ;  /* 0x00200000389079f0 */ /* 0x000fe2000c0008ff */
        /* <DEDUP_REMOVED lines=17> */
[----:B------:R-:W-:Y:S02]  /*173f0*/  WARPGROUP.DEPBAR.LE gsb0, 0x0 ;  /* 0x00008000000079c5 */ /* 0x000fe40000010000 */
[----:B------:R-:W-:-:S06]  /*17400*/  WARPGROUP.ARRIVE ;  /* 0x00000000000079c5 */ /* 0x000fcc0000000000 */
[----:B------:R-:W-:Y:S01]  /*17410*/  HGMMA.64x16x16.F32 R120, gdesc[UR16], RZ, !UPT, gsb0 ;  /* 0x00200000107879f0 */ /* 0x000fe2000c0008ff */
[----:B------:R-:W-:Y:S02]  /*17420*/  MOV R228, UR39 ;  /* 0x0000002700e47c02 */ /* 0x000fe40008000f00 */
[----:B------:R-:W-:Y:S02]  /*17430*/  R2UR UR39, R13 ;  /* 0x000000000d2772ca */ /* 0x000fe400000e0000 */
[----:B------:R-:W-:Y:S01]  /*17440*/  MOV R226, UR37 ;  /* 0x0000002500e27c02 */ /* 0x000fe20008000f00 */
[----:B------:R-:W-:Y:S01]  /*17450*/  UMOV UR37, UR23 ;  /* 0x0000001700257c82 */ /* 0x000fe20008000000 */
[----:B------:R-:W-:Y:S01]  /*17460*/  MOV R15, UR36 ;  /* 0x00000024000f7c02 */ /* 0x000fe20008000f00 */
[----:B------:R-:W-:Y:S01]  /*17470*/  UMOV UR36, UR22 ;  /* 0x0000001600247c82 */ /* 0x000fe20008000000 */
[----:B------:R-:W-:Y:S02]  /*17480*/  WARPGROUP.DEPBAR.LE gsb0, 0x0 ;  /* 0x00008000000079c5 */ /* 0x000fe40000010000 */
[----:B------:R-:W-:-:S06]  /*17490*/  WARPGROUP.ARRIVE ;  /* 0x00000000000079c5 */ /* 0x000fcc0000000000 */
[----:B------:R-:W-:Y:S01]  /*174a0*/  HGMMA.64x16x16.F32 R112, gdesc[UR36], RZ, !UPT, gsb0 ;  /* 0x00200000247079f0 */ /* 0x000fe2000c0008ff */
[----:B------:R-:W-:Y:S01]  /*174b0*/  VIADD R88, R10, 0x400 ;  /* 0x000004000a587836 */ /* 0x000fe20000000000 */
[----:B------:R-:W-:-:S04]  /*174c0*/  R2UR UR27, R89 ;  /* 0x00000000591b72ca */ /* 0x000fc800000e0000 */
        /* <DEDUP_REMOVED lines=8> */
[----:B------:R-:W-:Y:S01]  /*17550*/  VIADD R88, R10, 0x82 ;  /* 0x000000820a587836 */ /* 0x000fe20000000000 */
[----:B------:R-:W-:-:S04]  /*17560*/  R2UR UR47, R89 ;  /* 0x00000000592f72ca */ /* 0x000fc800000e0000 */
[----:B------:R-:W-:Y:S01]  /*17570*/  R2UR UR46, R88 ;  /* 0x00000000582e72ca */ /* 0x000fe200000e0000 */
[----:B------:R-:W-:Y:S01]  /*17580*/  VIADD R88, R10, 0x302 ;  /* 0x000003020a587836 */ /* 0x000fe20000000000 */
[----:B------:R-:W-:Y:S02]  /*17590*/  WARPGROUP.DEPBAR.LE gsb0, 0x0 ;  /* 0x00008000000079c5 */ /* 0x000fe40000010000 */
[----:B------:R-:W-:-:S06]  /*175a0*/  WARPGROUP.ARRIVE ;  /* 0x00000000000079c5 */ /* 0x000fcc0000000000 */
[----:B------:R-:W-:Y:S01]  /*175b0*/  HGMMA.64x16x16.F32 R96, gdesc[UR28], RZ, !UPT, gsb0 ;  /* 0x002000001c6079f0 */ /* 0x000fe2000c0008ff */
[----:B------:R-:W-:Y:S02]  /*175c0*/  MOV R89, 0x40000040 ;  /* 0x4000004000597802 */ /* 0x000fe40000000f00 */
[----:B------:R-:W-:Y:S01]  /*175d0*/  R2UR UR6, R88 ;  /* 0x00000000580672ca */ /* 0x000fe200000e0000 */
[----:B------:R-:W-:Y:S01]  /*175e0*/  VIADD R88, R10, 0x402 ;  /* 0x000004020a587836 */ /* 0x000fe20000000000 */
[----:B------:R-:W-:Y:S02]  /*175f0*/  R2UR UR7, R89 ;  /* 0x00000000590772ca */ /* 0x000fe400000e0000 */
[----:B------:R-:W-:Y:S02]  /*17600*/  MOV R89, 0x40000040 ;  /* 0x4000004000597802 */ /* 0x000fe40000000f00 */
[----:B------:R-:W-:Y:S02]  /*17610*/  R2UR UR35, R13 ;  /* 0x000000000d2372ca */ /* 0x000fe400000e0000 */
[----:B------:R-:W-:Y:S01]  /*17620*/  R2UR UR14, R88 ;  /* 0x00000000580e72ca */ /* 0x000fe200000e0000 */
[----:B------:R-:W-:Y:S01]  /*17630*/  VIADD R88, R10, 0x502 ;  /* 0x000005020a587836 */ /* 0x000fe20000000000 */
[----:B------:R-:W-:-:S02]  /*17640*/  R2UR UR15, R89 ;  /* 0x00000000590f72ca */ /* 0x000fc400000e0000 */
[----:B------:R-:W-:Y:S02]  /*17650*/  MOV R89, 0x40000040 ;  /* 0x4000004000597802 */ /* 0x000fe40000000f00 */
[----:B------:R-:W-:Y:S02]  /*17660*/  MOV R225, UR21 ;  /* 0x0000001500e17c02 */ /* 0x000fe40008000f00 */
[----:B------:R-:W-:Y:S02]  /*17670*/  MOV R224, UR20 ;  /* 0x0000001400e07c02 */ /* 0x000fe40008000f00 */
[----:B----4-:R-:W-:Y:S02]  /*17680*/  R2UR UR20, R92 ;  /* 0x000000005c1472ca */ /* 0x010fe400000e0000 */
[----:B------:R-:W-:Y:S02]  /*17690*/  R2UR UR21, R93 ;  /* 0x000000005d1572ca */ /* 0x000fe400000e0000 */
[----:B------:R-:W-:-:S02]  /*176a0*/  R2UR UR38, R88 ;  /* 0x00000000582672ca */ /* 0x000fc400000e0000 */
        /* <DEDUP_REMOVED lines=24> */
[----:B------:R-:W-:Y:S01]  /*17830*/  MOV R13, 0x40000040 ;  /* 0x40000040000d7802 */ /* 0x000fe20000000f00 */
[----:B------:R-:W-:Y:S02]  /*17840*/  WARPGROUP.DEPBAR.LE gsb0, 0x0 ;  /* 0x00008000000079c5 */ /* 0x000fe40000010000 */
[----:B------:R-:W-:-:S06]  /*17850*/  WARPGROUP.ARRIVE ;  /* 0x00000000000079c5 */ /* 0x000fcc0000000000 */
[----:B------:R-:W-:Y:S01]  /*17860*/  HGMMA.64x16x16.F32 R144, gdesc[UR52], R144, gsb0 ;  /* 0x00200000349079f0 */ /* 0x000fe20008000890 */
[----:B------:R-:W-:Y:S02]  /*17870*/  MOV R21, UR5 ;  /* 0x0000000500157c02 */ /* 0x000fe40008000f00 */
[----:B------:R-:W-:Y:S01]  /*17880*/  R2UR UR5, R13 ;  /* 0x000000000d0572ca */ /* 0x000fe200000e0000 */
[----:B------:R-:W-:Y:S01]  /*17890*/  UMOV UR58, UR4 ;  /* 0x00000004003a7c82 */ /* 0x000fe20008000000 */
[----:B------:R-:W-:Y:S01]  /*178a0*/  UMOV UR56, UR20 ;  /* 0x0000001400387c82 */ /* 0x000fe20008000000 */
[----:B------:R-:W-:-:S10]  /*178b0*/  UMOV UR57, UR21 ;  /* 0x0000001500397c82 */ /* 0x000fd40008000000 */
        /* <DEDUP_REMOVED lines=124> */
[----:B------:R-:W-:Y:S01]  /*18080*/  IMAD.MOV.U32 R9, RZ, RZ, 0x40000040 ;  /* 0x40000040ff097424 */ /* 0x000fe200078e00ff */
[----:B------:R-:W-:Y:S02]  /*18090*/  WARPGROUP.DEPBAR.LE gsb0, 0x0 ;  /* 0x00008000000079c5 */ /* 0x000fe40000010000 */
[----:B------:R-:W-:-:S07]  /*180a0*/  WARPGROUP.ARRIVE ;  /* 0x00000000000079c5 */ /* 0x000fce0000000000 */
[----:B------:R-:W-:Y:S01]  /*180b0*/  HGMMA.64x16x16.F32 R104, gdesc[UR56], R104, gsb0 ;  /* 0x00200000386879f0 */ /* 0x000fe20008000868 */
[----:B------:R-:W-:Y:S01]  /*180c0*/  VIADD R8, R10, 0x484 ;  /* 0x000004840a087836 */ /* 0x000fe20000000000 */
[----:B------:R-:W-:Y:S01]  /*180d0*/  R2UR UR7, R9 ;  /* 0x00000000090772ca */ /* 0x000fe200000e0000 */
[----:B------:R-:W-:-:S03]  /*180e0*/  IMAD.MOV.U32 R9, RZ, RZ, 0x40000040 ;  /* 0x40000040ff097424 */ /* 0x000fc600078e00ff */
[----:B------:R-:W-:Y:S02]  /*180f0*/  R2UR UR6, R8 ;  /* 0x00000000080672ca */ /* 0x000fe400000e0000 */
[----:B------:R-:W-:Y:S02]  /*18100*/  IADD3 R8, R10, 0x504, RZ ;  /* 0x000005040a087810 */ /* 0x000fe40007ffe0ff */
[----:B------:R-:W-:Y:S02]  /*18110*/  R2UR UR11, R9 ;  /* 0x00000000090b72ca */ /* 0x000fe400000e0000 */
[----:B------:R-:W-:Y:S01]  /*18120*/  R2UR UR10, R8 ;  /* 0x00000000080a72ca */ /* 0x000fe200000e0000 */
[----:B------:R-:W-:Y:S01]  /*18130*/  UMOV UR8, UR4 ;  /* 0x0000000400087c82 */ /* 0x000fe20008000000 */
[----:B------:R-:W-:-:S09]  /*18140*/  UMOV UR9, UR5 ;  /* 0x0000000500097c82 */ /* 0x000fd20008000000 */
[----:B------:R-:W-:Y:S01]  /*18150*/  MOV R9, UR11 ;  /* 0x0000000b00097c02 */ /* 0x000fe20008000f00 */
[----:B------:R-:W-:Y:S01]  /*18160*/  UMOV UR11, UR7 ;  /* 0x00000007000b7c82 */ /* 0x000fe20008000000 */
[----:B------:R-:W-:Y:S01]  /*18170*/  MOV R8, UR10 ;  /* 0x0000000a00087c02 */ /* 0x000fe20008000f00 */
        /* <DEDUP_REMOVED lines=107> */
[----:B------:R-:W-:Y:S01]  /*18830*/  IMAD.MOV.U32 R9, RZ, RZ, 0x40000040 ;  /* 0x40000040ff097424 */ /* 0x000fe200078e00ff */
[----:B------:R-:W-:-:S04]  /*18840*/  IADD3 R8, R10, 0x680, RZ ;  /* 0x000006800a087810 */ /* 0x000fc80007ffe0ff */
[----:B------:R-:W-:Y:S01]  /*18850*/  R2UR UR11, R9 ;  /* 0x00000000090b72ca */ /* 0x000fe200000e0000 */
[----:B------:R-:W-:Y:S02]  /*18860*/  WARPGROUP.DEPBAR.LE gsb0, 0x0 ;  /* 0x00008000000079c5 */ /* 0x000fe40000010000 */
[----:B------:R-:W-:-:S06]  /*18870*/  WARPGROUP.ARRIVE ;  /* 0x00000000000079c5 */ /* 0x000fcc0000000000 */
[----:B------:R-:W-:Y:S01]  /*18880*/  HGMMA.64x16x16.F32 R88, gdesc[UR20], R88, gsb0 ;  /* 0x00200000145879f0 */ /* 0x000fe20008000858 */
[----:B------:R-:W-:Y:S01]  /*18890*/  IMAD.MOV.U32 R9, RZ, RZ, 0x40000040 ;  /* 0x40000040ff097424 */ /* 0x000fe200078e00ff */
[----:B------:R-:W-:Y:S01]  /*188a0*/  R2UR UR10, R8 ;  /* 0x00000000080a72ca */ /* 0x000fe200000e0000 */
[----:B------:R-:W-:-:S03]  /*188b0*/  VIADD R8, R10, 0x700 ;  /* 0x000007000a087836 */ /* 0x000fc60000000000 */
[----:B------:R-:W-:Y:S01]  /*188c0*/  R2UR UR15, R9 ;  /* 0x00000000090f72ca */ /* 0x000fe200000e0000 */
[----:B------:R-:W-:Y:S01]  /*188d0*/  IMAD.MOV.U32 R9, RZ, RZ, 0x40000040 ;  /* 0x40000040ff097424 */ /* 0x000fe200078e00ff */
[----:B------:R-:W-:Y:S01]  /*188e0*/  IADD3 R12, R10, 0x580, RZ ;  /* 0x000005800a0c7810 */ /* 0x000fe20007ffe0ff */
[----:B------:R-:W-:Y:S01]  /*188f0*/  IMAD.MOV.U32 R13, RZ, RZ, 0x40000040 ;  /* 0x40000040ff0d7424 */ /* 0x000fe200078e00ff */
[----:B------:R-:W-:Y:S02]  /*18900*/  R2UR UR14, R8 ;  /* 0x00000000080e72ca */ /* 0x000fe400000e0000 */
[----:B------:R-:W-:Y:S01]  /*18910*/  R2UR UR19, R9 ;  /* 0x00000000091372ca */ /* 0x000fe200000e0000 */
[----:B------:R-:W-:Y:S01]  /*18920*/  IMAD.MOV.U32 R9, RZ, RZ, 0x40000040 ;  /* 0x40000040ff097424 */ /* 0x000fe200078e00ff */
[----:B------:R-:W-:Y:S02]  /*18930*/  IADD3 R8, R10, 0x780, RZ ;  /* 0x000007800a087810 */ /* 0x000fe40007ffe0ff */
[----:B------:R-:W-:-:S02]  /*18940*/  R2UR UR4, R232 ;  /* 0x00000000e80472ca */ /* 0x000fc400000e0000 */
[----:B------:R-:W-:Y:S02]  /*18950*/  R2UR UR5, R233 ;  /* 0x00000000e90572ca */ /* 0x000fe400000e0000 */
[----:B------:R-:W-:Y:S02]  /*18960*/  R2UR UR58, R12 ;  /* 0x000000000c3a72ca */ /* 0x000fe400000e0000 */
[----:B------:R-:W-:Y:S02]  /*18970*/  R2UR UR59, R13 ;  /* 0x000000000d3b72ca */ /* 0x000fe400000e0000 */
[----:B------:R-:W-:Y:S01]  /*18980*/  R2UR UR18, R8 ;  /* 0x00000000081272ca */ /* 0x000fe200000e0000 */
[----:B------:R-:W-:Y:S01]  /*18990*/  VIADD R8, R10, 0x800 ;  /* 0x000008000a087836 */ /* 0x000fe20000000000 */
[----:B------:R-:W-:Y:S01]  /*189a0*/  R2UR UR39, R9 ;  /* 0x00000000092772ca */ /* 0x000fe200000e0000 */
[----:B------:R-:W-:-:S03]  /*189b0*/  IMAD.MOV.U32 R9, RZ, RZ, 0x40000040 ;  /* 0x40000040ff097424 */ /* 0x000fc600078e00ff */
[----:B------:R-:W-:Y:S02]  /*189c0*/  R2UR UR38, R8 ;  /* 0x00000000082672ca */ /* 0x000fe400000e0000 */
[----:B------:R-:W-:Y:S02]  /*189d0*/  IADD3 R8, R10, 0x880, RZ ;  /* 0x000008800a087810 */ /* 0x000fe40007ffe0ff */
[----:B------:R-:W-:Y:S01]  /*189e0*/  R2UR UR27, R9 ;  /* 0x00000000091b72ca */ /* 0x000fe200000e0000 */
[----:B------:R-:W-:Y:S01]  /*189f0*/  IMAD.MOV.U32 R9, RZ, RZ, 0x40000040 ;  /* 0x40000040ff097424 */ /* 0x000fe200078e00ff */
[----:B------:R-:W-:Y:S01]  /*18a00*/  UMOV UR56, UR4 ;  /* 0x0000000400387c82 */ /* 0x000fe20008000000 */
[----:B------:R-:W-:Y:S01]  /*18a10*/  UMOV UR57, UR5 ;  /* 0x0000000500397c82 */ /* 0x000fe20008000000 */
[----:B------:R-:W-:Y:S01]  /*18a20*/  R2UR UR26, R8 ;  /* 0x00000000081a72ca */ /* 0x000fe200000e0000 */
[----:B------:R-:W-:Y:S01]  /*18a30*/  VIADD R8, R10, 0x900 ;  /* 0x000009000a087836 */ /* 0x000fe20000000000 */
[----:B------:R-:W-:Y:S01]  /*18a40*/  R2UR UR31, R9 ;  /* 0x00000000091f72ca */ /* 0x000fe200000e0000 */
[----:B------:R-:W-:Y:S01]  /*18a50*/  IMAD.MOV.U32 R9, RZ, RZ, 0x40000040 ;  /* 0x40000040ff097424 */ /* 0x000fe200078e00ff */
[----:B------:R-:W-:-:S02]  /*18a60*/  WARPGROUP.DEPBAR.LE gsb0, 0x0 ;  /* 0x00008000000079c5 */ /* 0x000fc40000010000 */
[----:B------:R-:W-:Y:S01]  /*18a70*/  WARPGROUP.ARRIVE ;  /* 0x00000000000079c5 */ /* 0x000fe20000000000 */
[----:B------:R-:W-:-:S05]  /*18a80*/  R2UR UR30, R8 ;  /* 0x00000000081e72ca */ /* 0x000fca00000e0000 */
[----:B------:R-:W-:Y:S01]  /*18a90*/  HGMMA.64x16x16.F32 R168, gdesc[UR56], R168, gsb0 ;  /* 0x0020000038a879f0 */ /* 0x000fe200080008a8 */
[----:B------:R-:W-:Y:S02]  /*18aa0*/  IADD3 R8, R10, 0x980, RZ ;  /* 0x000009800a087810 */ /* 0x000fe40007ffe0ff */
[----:B------:R-:W-:Y:S01]  /*18ab0*/  R2UR UR35, R9 ;  /* 0x00000000092372ca */ /* 0x000fe200000e0000 */
[----:B------:R-:W-:Y:S01]  /*18ac0*/  IMAD.MOV.U32 R9, RZ, RZ, 0x40000040 ;  /* 0x40000040ff097424 */ /* 0x000fe200078e00ff */
[----:B------:R-:W-:Y:S01]  /*18ad0*/  R2UR UR34, R8 ;  /* 0x00000000082272ca */ /* 0x000fe200000e0000 */
[----:B------:R-:W-:-:S03]  /*18ae0*/  VIADD R8, R10, 0xa00 ;  /* 0x00000a000a087836 */ /* 0x000fc60000000000 */
[----:B------:R-:W-:Y:S01]  /*18af0*/  R2UR UR43, R9 ;  /* 0x00000000092b72ca */ /* 0x000fe200000e0000 */
[----:B------:R-:W-:Y:S01]  /*18b00*/  IMAD.MOV.U32 R9, RZ, RZ, 0x40000040 ;  /* 0x40000040ff097424 */ /* 0x000fe200078e00ff */
[----:B------:R-:W-:Y:S02]  /*18b10*/  R2UR UR42, R8 ;  /* 0x00000000082a72ca */ /* 0x000fe400000e0000 */
        /* <DEDUP_REMOVED lines=15> */
[----:B------:R-:W-:Y:S01]  /*18c10*/  R2UR UR20, R8 ;  /* 0x00000000081472ca */ /* 0x000fe200000e0000 */
[C---:B------:R-:W-:Y:S01]  /*18c20*/  VIADD R12, R10.reuse, 0x600 ;  /* 0x000006000a0c7836 */ /* 0x040fe20000000000 */
[----:B------:R-:W-:Y:S01]  /*18c30*/  IADD3 R8, R10, 0x702, RZ ;  /* 0x000007020a087810 */ /* 0x000fe20007ffe0ff */
[----:B------:R-:W-:Y:S01]  /*18c40*/  IMAD.MOV.U32 R13, RZ, RZ, 0x40000040 ;  /* 0x40000040ff0d7424 */ /* 0x000fe200078e00ff */
[----:B------:R-:W-:Y:S02]  /*18c50*/  R2UR UR59, R9 ;  /* 0x00000000093b72ca */ /* 0x000fe400000e0000 */
[----:B------:R-:W-:Y:S02]  /*18c60*/  R2UR UR58, R8 ;  /* 0x00000000083a72ca */ /* 0x000fe400000e0000 */
[----:B------:R-:W-:-:S02]  /*18c70*/  R2UR UR6, R12 ;  /* 0x000000000c0672ca */ /* 0x000fc400000e0000 */
[----:B------:R-:W-:Y:S01]  /*18c80*/  R2UR UR7, R13 ;  /* 0x000000000d0772ca */ /* 0x000fe200000e0000 */
[----:B------:R-:W-:Y:S01]  /*18c90*/  UMOV UR56, UR4 ;  /* 0x0000000400387c82 */ /* 0x000fe20008000000 */
[----:B------:R-:W-:Y:S01]  /*18ca0*/  UMOV UR57, UR5 ;  /* 0x0000000500397c82 */ /* 0x000fe20008000000 */
[----:B------:R-:W-:Y:S02]  /*18cb0*/  WARPGROUP.DEPBAR.LE gsb0, 0x0 ;  /* 0x00008000000079c5 */ /* 0x000fe40000010000 */
[----:B------:R-:W-:Y:S02]  /*18cc0*/  WARPGROUP.ARRIVE ;  /* 0x00000000000079c5 */ /* 0x000fe40000000000 */
[----:B------:R-:W-:Y:S02]  /*18cd0*/  MOV R8, UR59 ;  /* 0x0000003b00087c02 */ /* 0x000fe40008000f00 */
[----:B------:R-:W-:Y:S02]  /*18ce0*/  MOV R9, UR58 ;  /* 0x0000003a00097c02 */ /* 0x000fe40008000f00 */
[----:B------:R-:W-:-:S02]  /*18cf0*/  UMOV UR58, UR6 ;  /* 0x00000006003a7c82 */ /* 0x000fc40008000000 */
[----:B------:R-:W-:Y:S02]  /*18d00*/  UMOV UR59, UR7 ;  /* 0x00000007003b7c82 */ /* 0x000fe40008000000 */
        /* <DEDUP_REMOVED lines=239> */
[----:B------:R-:W-:Y:S01]  /*19c00*/  R2UR UR23, R9 ;  /* 0x00000000091772ca */ /* 0x000fe200000e0000 */
[----:B------:R-:W-:-:S02]  /*19c10*/  WARPGROUP.DEPBAR.LE gsb0, 0x0 ;  /* 0x00008000000079c5 */ /* 0x000fc40000010000 */
        /* <DEDUP_REMOVED lines=93> */
[----:B------:R-:W-:Y:S02]  /*1a1f0*/  R2UR UR38, R227 ;  /* 0x00000000e32672ca */ /* 0x000fe400000e0000 */
[----:B------:R-:W-:Y:S02]  /*1a200*/  R2UR UR37, R226 ;  /* 0x00000000e22572ca */ /* 0x000fe400000e0000 */
[----:B------:R-:W-:Y:S01]  /*1a210*/  R2UR UR36, R15 ;  /* 0x000000000f2472ca */ /* 0x000fe200000e0000 */
[----:B------:R-:W-:Y:S02]  /*1a220*/  WARPGROUP.DEPBAR.LE gsb0, 0x0 ;  /* 0x00008000000079c5 */ /* 0x000fe40000010000 */
[----:B------:R-:W-:-:S12]  /*1a230*/  @P2 BRA `(.L_x_7477) ;  /* 0x0000000000282947 */ /* 0x000fd80003800000 */
[----:B------:R-:W-:Y:S05]  /*1a240*/  @!P0 BRA `(.L_x_7478) ;  /* 0x0000000000048947 */ /* 0x000fea0003800000 */
[----:B------:R-:W-:Y:S01]  /*1a250*/  BPT.TRAP 0x1 ;  /* 0x000000040000795c */ /* 0x000fe20000300000 */
.L_x_7478:
[----:B------:R-:W-:Y:S02]  /*1a260*/  SHF.L.U32 R6, R6, 0x1f, RZ ;  /* 0x0000001f06067819 */ /* 0x000fe400000006ff */
[----:B------:R-:W-:-:S04]  /*1a270*/  LEA R8, R7, R2, 0x3 ;  /* 0x0000000207087211 */ /* 0x000fc800078e18ff */
[----:B------:R0:W1:Y:S01]  /*1a280*/  SYNCS.PHASECHK.TRANS64.TRYWAIT P2, [R8+URZ+0x34850], R6 ;  /* 0x03485006080075a7 */ /* 0x000062000804017f */
[----:B------:R-:W-:Y:S05]  /*1a290*/  @!P0 BRA `(.L_x_7479) ;  /* 0x0000000000048947 */ /* 0x000fea0003800000 */
[----:B------:R-:W-:Y:S01]  /*1a2a0*/  BPT.TRAP 0x1 ;  /* 0x000000040000795c */ /* 0x000fe20000300000 */
.L_x_7479:
[----:B-1----:R-:W-:Y:S05]  /*1a2b0*/  @P2 BRA `(.L_x_7477) ;  /* 0x0000000000082947 */ /* 0x002fea0003800000 */
[----:B------:R-:W1:Y:S02]  /*1a2c0*/  SYNCS.PHASECHK.TRANS64.TRYWAIT P2, [R8+URZ+0x34850], R6 ;  /* 0x03485006080075a7 */ /* 0x000e64000804017f */
[----:B-1----:R-:W-:Y:S05]  /*1a2d0*/  @!P2 BRA `(.L_x_7480) ;  /* 0x000000d80010a947 */ /* 0x002fea0003800000 */
.L_x_7477:
[----:B01----:R-:W-:Y:S01]  /*1a2e0*/  VIADD R6, R2, 0x400 ;  /* 0x0000040002067836 */ /* 0x003fe20000000000 */
[----:B------:R-:W-:Y:S05]  /*1a2f0*/  WARPSYNC.ALL ;  /* 0x0000000000007948 */ /* 0x000fea0003800000 */
[----:B------:R-:W-:Y:S01]  /*1a300*/  SHF.R.U32.HI R6, RZ, 0x4, R6 ;  /* 0x00000004ff067819 */ /* 0x000fe20000011606 */
[----:B------:R-:W-:Y:S01]  /*1a310*/  IMAD.MOV.U32 R9, RZ, RZ, 0x40000040 ;  /* 0x40000040ff097424 */ /* 0x000fe200078e00ff */
[----:B------:R-:W-:Y:S01]  /*1a320*/  WARPGROUP.ARRIVE ;  /* 0x00000000000079c5 */ /* 0x000fe20000000000 */
[----:B------:R-:W-:Y:S01]  /*1a330*/  MOV R11, 0x40000040 ;  /* 0x40000040000b7802 */ /* 0x000fe20000000f00 */
[----:B------:R-:W-:Y:S01]  /*1a340*/  ULDC UR9, c[0x0][0x9d8] ;  /* 0x0002760000097ab9 */ /* 0x000fe20000000800 */
[----:B------:R-:W-:Y:S01]  /*1a350*/  LOP3.LUT R6, R6, 0x3fff, RZ, 0xc0, !PT ;  /* 0x00003fff06067812 */ /* 0x000fe200078ec0ff */
[----:B------:R-:W-:Y:S01]  /*1a360*/  FMUL.FTZ R12, R172, UR9 ;  /* 0x00000009ac0c7c20 */ /* 0x000fe20008410000 */
[----:B------:R-:W-:Y:S01]  /*1a370*/  R2UR UR7, R9 ;  /* 0x00000000090772ca */ /* 0x000fe200000e0000 */
[----:B------:R-:W-:Y:S01]  /*1a380*/  FMUL.FTZ R9, R169, UR9 ;  /* 0x00000009a9097c20 */ /* 0x000fe20008410000 */
[----:B------:R-:W-:Y:S01]  /*1a390*/  LOP3.LUT R6, R6, 0x5800000, RZ, 0xfc, !PT ;  /* 0x0580000006067812 */ /* 0x000fe200078efcff */
[----:B------:R-:W-:Y:S01]  /*1a3a0*/  FMUL.FTZ R13, R173, UR9 ;  /* 0x00000009ad0d7c20 */ /* 0x000fe20008410000 */
[----:B------:R-:W-:Y:S01]  /*1a3b0*/  FMUL.FTZ R21, R160, UR9 ;  /* 0x00000009a0157c20 */ /* 0x000fe20008410000 */
[----:B------:R-:W-:Y:S01]  /*1a3c0*/  MUFU.TANH R12, R12 ;  /* 0x0000000c000c7308 */ /* 0x000fe20000002400 */
[----:B------:R-:W-:Y:S01]  /*1a3d0*/  FMUL.FTZ R160, R161, UR9 ;  /* 0x00000009a1a07c20 */ /* 0x000fe20008410000 */
[----:B------:R-:W-:-:S02]  /*1a3e0*/  IMAD R8, R7, 0xb00, R6 ;  /* 0x00000b0007087824 */ /* 0x000fc400078e0206 */
[----:B------:R-:W-:Y:S01]  /*1a3f0*/  FMUL.FTZ R6, R168, UR9 ;  /* 0x00000009a8067c20 */ /* 0x000fe20008410000 */
[----:B------:R-:W-:Y:S01]  /*1a400*/  FMUL.FTZ R161, R162, UR9 ;  /* 0x00000009a2a17c20 */ /* 0x000fe20008410000 */
        /* <DEDUP_REMOVED lines=15> */
[----:B------:R-:W-:Y:S01]  /*1a500*/  HGMMA.64x128x16.F32 R24, R176, gdesc[UR4].tnspB, R24, gsb0 ;  /* 0x41e00004b0187df0 */ /* 0x000fe20008000818 */
[----:B------:R-:W-:Y:S01]  /*1a510*/  R2UR UR6, R10 ;  /* 0x000000000a0672ca */ /* 0x000fe200000e0000 */
[----:B------:R-:W-:Y:S01]  /*1a520*/  VIADD R10, R8, 0x100 ;  /* 0x00000100080a7836 */ /* 0x000fe20000000000 */
[----:B------:R-:W-:Y:S01]  /*1a530*/  R2UR UR7, R11 ;  /* 0x000000000b0772ca */ /* 0x000fe200000e0000 */
[----:B------:R-:W-:Y:S01]  /*1a540*/  IMAD.MOV.U32 R11, RZ, RZ, 0x40000040 ;  /* 0x40000040ff0b7424 */ /* 0x000fe200078e00ff */
        /* <DEDUP_REMOVED lines=43> */
[----:B------:R-:W-:Y:S01]  /*1a800*/  ULDC UR8, c[0x0][0x988] ;  /* 0x0002620000087ab9 */ /* 0x000fe20000000800 */
        /* <DEDUP_REMOVED lines=51> */
[----:B------:R-:W-:Y:S01]  /*1ab40*/  @!P1 IMAD R7, R7, 0x8, R2 ;  /* 0x0000000807079824 */ /* 0x000fe200078e0202 */
[----:B------:R-:W3:Y:S01]  /*1ab50*/  MUFU.TANH R149, R149 ;  /* 0x0000009500957308 */ /* 0x000ee20000002400 */
[----:B--2---:R-:W-:-:S02]  /*1ab60*/  FMNMX.FTZ R167, R145, R167, !PT ;  /* 0x000000a791a77209 */ /* 0x004fc40007810000 */
[----:B------:R-:W-:Y:S01]  /*1ab70*/  @!P1 VIADD R7, R7, 0x34860 ;  /* 0x0003486007079836 */ /* 0x000fe20000000000 */
[C---:B------:R-:W-:Y:S02]  /*1ab80*/  ISETP.GT.AND P2, PT, R3.reuse, RZ, PT ;  /* 0x000000ff0300720c */ /* 0x040fe40003f44270 */
[----:B------:R-:W-:Y:S02]  /*1ab90*/  IADD3 R3, R3, -0x1, RZ ;  /* 0xffffffff03037810 */ /* 0x000fe40007ffe0ff */
[----:B------:R-:W2:Y:S01]  /*1aba0*/  MUFU.TANH R136, R136 ;  /* 0x0000008800887308 */ /* 0x000ea20000002400 */
[----:B0-----:R-:W-:-:S07]  /*1abb0*/  FMNMX.FTZ R167, R148, R167, !PT ;  /* 0x000000a794a77209 */ /* 0x001fce0007810000 */
[----:B------:R-:W0:Y:S01]  /*1abc0*/  MUFU.TANH R137, R137 ;  /* 0x0000008900897308 */ /* 0x000e220000002400 */
[----:B---3--:R-:W-:-:S07]  /*1abd0*/  FMNMX.FTZ R167, R149, R167, !PT ;  /* 0x000000a795a77209 */ /* 0x008fce0007810000 */
[----:B------:R-:W3:Y:S01]  /*1abe0*/  MUFU.TANH R140, R140 ;  /* 0x0000008c008c7308 */ /* 0x000ee20000002400 */
[----:B--2---:R-:W-:Y:S02]  /*1abf0*/  FMNMX.FTZ R167, R136, R167, !PT ;  /* 0x000000a788a77209 */ /* 0x004fe40007810000 */
[----:B-1----:R-:W-:-:S05]  /*1ac00*/  SHF.R.U32.HI R224, RZ, 0x7, R224 ;  /* 0x00000007ffe07819 */ /* 0x002fca00000116e0 */
[----:B------:R-:W1:Y:S01]  /*1ac10*/  MUFU.TANH R141, R141 ;  /* 0x0000008d008d7308 */ /* 0x000e620000002400 */
[----:B0-----:R-:W-:-:S07]  /*1ac20*/  FMNMX.FTZ R167, R137, R167, !PT ;  /* 0x000000a789a77209 */ /* 0x001fce0007810000 */
[----:B------:R-:W0:Y:S01]  /*1ac30*/  MUFU.TANH R128, R128 ;  /* 0x0000008000807308 */ /* 0x000e220000002400 */
[----:B------:R-:W-:Y:S02]  /*1ac40*/  WARPGROUP.DEPBAR.LE gsb0, 0x0 ;  /* 0x00008000000079c5 */ /* 0x000fe40000010000 */
[----:B------:R-:W-:Y:S01]  /*1ac50*/  WARPGROUP.ARRIVE ;  /* 0x00000000000079c5 */ /* 0x000fe20000000000 */
[----:B---3--:R-:W-:-:S04]  /*1ac60*/  FMNMX.FTZ R167, R140, R167, !PT ;  /* 0x000000a78ca77209 */ /* 0x008fc80007810000 */
[----:B------:R-:W2:Y:S01]  /*1ac70*/  MUFU.TANH R129, R129 ;  /* 0x0000008100817308 */ /* 0x000ea20000002400 */
[----:B------:R-:W-:Y:S01]  /*1ac80*/  HGMMA.64x128x16.F32 R24, R180, gdesc[UR4].tnspB, R24, gsb0 ;  /* 0x41e00004b4187df0 */ /* 0x000fe20008000818 */
[----:B------:R-:W-:Y:S01]  /*1ac90*/  R2UR UR6, R10 ;  /* 0x000000000a0672ca */ /* 0x000fe200000e0000 */
[----:B------:R-:W-:Y:S01]  /*1aca0*/  VIADD R10, R8, 0x180 ;  /* 0x00000180080a7836 */ /* 0x000fe20000000000 */
[----:B------:R-:W-:Y:S02]  /*1acb0*/  R2UR UR7, R11 ;  /* 0x000000000b0772ca */ /* 0x000fe400000e0000 */
[----:B------:R-:W-:Y:S02]  /*1acc0*/  MOV R11, 0x40000040 ;  /* 0x40000040000b7802 */ /* 0x000fe40000000f00 */
[----:B------:R-:W3:Y:S01]  /*1acd0*/  MUFU.TANH R132, R132 ;  /* 0x0000008400847308 */ /* 0x000ee20000002400 */
[----:B-1----:R-:W-:-:S04]  /*1ace0*/  FMNMX.FTZ R167, R141, R167, !PT ;  /* 0x000000a78da77209 */ /* 0x002fc80007810000 */
[----:B0-----:R-:W-:-:S03]  /*1acf0*/  FMNMX.FTZ R167, R128, R167, !PT ;  /* 0x000000a780a77209 */ /* 0x001fc60007810000 */
[----:B------:R-:W0:Y:S01]  /*1ad00*/  MUFU.TANH R133, R133 ;  /* 0x0000008500857308 */ /* 0x000e220000002400 */
[----:B--2---:R-:W-:-:S07]  /*1ad10*/  FMNMX.FTZ R167, R129, R167, !PT ;  /* 0x000000a781a77209 */ /* 0x004fce0007810000 */
[----:B------:R-:W1:Y:S01]  /*1ad20*/  MUFU.TANH R120, R120 ;  /* 0x0000007800787308 */ /* 0x000e620000002400 */
[----:B---3--:R-:W-:-:S07]  /*1ad30*/  FMNMX.FTZ R167, R132, R167, !PT ;  /* 0x000000a784a77209 */ /* 0x008fce0007810000 */
        /* <DEDUP_REMOVED lines=20> */
[----:B------:R-:W0:Y:S08]  /*1ae80*/  MUFU.TANH R109, R109 ;  /* 0x0000006d006d7308 */ /* 0x000e300000002400 */
[----:B------:R-:W3:Y:S08]  /*1ae90*/  MUFU.TANH R96, R96 ;  /* 0x0000006000607308 */ /* 0x000ef00000002400 */
[----:B------:R-:W4:Y:S08]  /*1aea0*/  MUFU.TANH R97, R97 ;  /* 0x0000006100617308 */ /* 0x000f300000002400 */
[----:B------:R1:W-:Y:S01]  /*1aeb0*/  MUFU.TANH R167, R88 ;  /* 0x0000005800a77308 */ /* 0x0003e20000002400 */
[----:B------:R-:W-:-:S02]  /*1aec0*/  WARPGROUP.DEPBAR.LE gsb0, 0x0 ;  /* 0x00008000000079c5 */ /* 0x000fc40000010000 */
[----:B------:R-:W-:Y:S01]  /*1aed0*/  WARPGROUP.ARRIVE ;  /* 0x00000000000079c5 */ /* 0x000fe20000000000 */
[----:B-1----:R-:W-:-:S04]  /*1aee0*/  FMNMX.FTZ R88, R105, R168, !PT ;  /* 0x000000a869587209 */ /* 0x002fc80007810000 */
[----:B------:R-:W1:Y:S01]  /*1aef0*/  MUFU.TANH R100, R100 ;  /* 0x0000006400647308 */ /* 0x000e620000002400 */
[----:B--2---:R-:W-:Y:S01]  /*1af00*/  FMNMX.FTZ R88, R108, R88, !PT ;  /* 0x000000586c587209 */ /* 0x004fe20007810000 */
[----:B------:R-:W-:Y:S01]  /*1af10*/  HGMMA.64x128x16.F32 R24, R184, gdesc[UR4].tnspB, R24, gsb0 ;  /* 0x41e00004b8187df0 */ /* 0x000fe20008000818 */
[----:B------:R-:W-:Y:S01]  /*1af20*/  R2UR UR6, R10 ;  /* 0x000000000a0672ca */ /* 0x000fe200000e0000 */
[----:B------:R-:W-:Y:S01]  /*1af30*/  VIADD R10, R8, 0x200 ;  /* 0x00000200080a7836 */ /* 0x000fe20000000000 */
[----:B------:R-:W-:Y:S01]  /*1af40*/  R2UR UR7, R11 ;  /* 0x000000000b0772ca */ /* 0x000fe200000e0000 */
[----:B------:R-:W-:Y:S02]  /*1af50*/  IMAD.MOV.U32 R11, RZ, RZ, 0x40000040 ;  /* 0x40000040ff0b7424 */ /* 0x000fe400078e00ff */
[----:B------:R-:W2:Y:S01]  /*1af60*/  MUFU.TANH R101, R101 ;  /* 0x0000006500657308 */ /* 0x000ea20000002400 */
[----:B0-----:R-:W-:-:S04]  /*1af70*/  FMNMX.FTZ R88, R109, R88, !PT ;  /* 0x000000586d587209 */ /* 0x001fc80007810000 */
[----:B---3--:R-:W-:-:S03]  /*1af80*/  FMNMX.FTZ R88, R96, R88, !PT ;  /* 0x0000005860587209 */ /* 0x008fc60007810000 */
[----:B------:R2:W0:Y:S01]  /*1af90*/  MUFU.TANH R168, R89 ;  /* 0x0000005900a87308 */ /* 0x0004220000002400 */
[----:B----4-:R-:W-:-:S04]  /*1afa0*/  FMNMX.FTZ R88, R97, R88, !PT ;  /* 0x0000005861587209 */ /* 0x010fc80007810000 */
[----:B-1----:R-:W-:-:S03]  /*1afb0*/  FMNMX.FTZ R88, R100, R88, !PT ;  /* 0x0000005864587209 */ /* 0x002fc60007810000 */
[----:B------:R-:W1:Y:S01]  /*1afc0*/  MUFU.TANH R92, R92 ;  /* 0x0000005c005c7308 */ /* 0x000e620000002400 */
[----:B--2---:R-:W-:Y:S01]  /*1afd0*/  FMNMX.FTZ R89, R101, R88, !PT ;  /* 0x0000005865597209 */ /* 0x004fe20007810000 */
[----:B------:R-:W-:-:S03]  /*1afe0*/  VIADD R88, R8, 0x280 ;  /* 0x0000028008587836 */ /* 0x000fc60000000000 */
[----:B------:R-:W-:-:S03]  /*1aff0*/  FMNMX.FTZ R89, R167, R89, !PT ;  /* 0x00000059a7597209 */ /* 0x000fc60007810000 */
[----:B------:R-:W2:Y:S01]  /*1b000*/  MUFU.TANH R93, R93 ;  /* 0x0000005d005d7308 */ /* 0x000ea20000002400 */
[----:B0-----:R-:W-:Y:S02]  /*1b010*/  FMNMX.FTZ R169, R168, R89, !PT ;  /* 0x00000059a8a97209 */ /* 0x001fe40007810000 */
[----:B------:R-:W-:-:S05]  /*1b020*/  MOV R89, 0x40000040 ;  /* 0x4000004000597802 */ /* 0x000fca0000000f00 */
        /* <DEDUP_REMOVED lines=17> */
[----:B------:R-:W-:Y:S01]  /*1b140*/  HGMMA.64x128x16.F32 R24, R188, gdesc[UR4].tnspB, R24, gsb0 ;  /* 0x41e00004bc187df0 */ /* 0x000fe20008000818 */
[----:B------:R-:W-:Y:S01]  /*1b150*/  R2UR UR6, R10 ;  /* 0x000000000a0672ca */ /* 0x000fe200000e0000 */
[----:B------:R-:W-:Y:S01]  /*1b160*/  FMUL.FTZ R10, R170, UR9 ;  /* 0x00000009aa0a7c20 */ /* 0x000fe20008410000 */
[----:B------:R-:W-:Y:S01]  /*1b170*/  R2UR UR7, R11 ;  /* 0x000000000b0772ca */ /* 0x000fe200000e0000 */
[----:B------:R-:W-:-:S03]  /*1b180*/  FMUL.FTZ R11, R171, UR9 ;  /* 0x00000009ab0b7c20 */ /* 0x000fc60008410000 */
[----:B------:R-:W-:Y:S08]  /*1b190*/  MUFU.TANH R139, R139 ;  /* 0x0000008b008b7308 */ /* 0x000ff00000002400 */
[----:B------:R-:W0:Y:S08]  /*1b1a0*/  MUFU.TANH R10, R10 ;  /* 0x0000000a000a7308 */ /* 0x000e300000002400 */
[----:B------:R-:W3:Y:S08]  /*1b1b0*/  MUFU.TANH R11, R11 ;  /* 0x0000000b000b7308 */ /* 0x000ef00000002400 */
        /* <DEDUP_REMOVED lines=13> */
[----:B------:R-:W5:Y:S01]  /*1b290*/  MUFU.TANH R119, R119 ;  /* 0x0000007700777308 */ /* 0x000f620000002400 */
[----:B------:R-:W-:-:S02]  /*1b2a0*/  WARPGROUP.DEPBAR.LE gsb0, 0x0 ;  /* 0x00008000000079c5 */ /* 0x000fc40000010000 */
[----:B------:R-:W-:-:S05]  /*1b2b0*/  WARPGROUP.ARRIVE ;  /* 0x00000000000079c5 */ /* 0x000fca0000000000 */
[----:B------:R-:W5:Y:S01]  /*1b2c0*/  MUFU.TANH R106, R106 ;  /* 0x0000006a006a7308 */ /* 0x000f620000002400 */
[----:B------:R-:W-:Y:S01]  /*1b2d0*/  HGMMA.64x128x16.F32 R24, R192, gdesc[UR4].tnspB, R24, gsb0 ;  /* 0x41e00004c0187df0 */ /* 0x000fe20008000818 */
[----:B------:R-:W-:Y:S02]  /*1b2e0*/  R2UR UR6, R88 ;  /* 0x00000000580672ca */ /* 0x000fe400000e0000 */
[----:B------:R-:W-:-:S04]  /*1b2f0*/  R2UR UR7, R89 ;  /* 0x00000000590772ca */ /* 0x000fc800000e0000 */
[----:B------:R-:W5:Y:S01]  /*1b300*/  MUFU.TANH R107, R107 ;  /* 0x0000006b006b7308 */ /* 0x000f620000002400 */
[----:B-1----:R-:W-:-:S04]  /*1b310*/  FMNMX.FTZ R88, R92, R169, !PT ;  /* 0x000000a95c587209 */ /* 0x002fc80007810000 */
[----:B--2---:R-:W-:-:S03]  /*1b320*/  FMNMX.FTZ R88, R93, R88, !PT ;  /* 0x000000585d587209 */ /* 0x004fc60007810000 */
[----:B------:R-:W1:Y:S02]  /*1b330*/  MUFU.TANH R110, R110 ;  /* 0x0000006e006e7308 */ /* 0x000e640000002400 */
[----:B------:R-:W2:Y:S06]  /*1b340*/  SHFL.BFLY PT, R89, R88, 0x2, 0x1f ;  /* 0x0c401f0058597f89 */ /* 0x000eac00000e0000 */
[----:B------:R-:W1:Y:S08]  /*1b350*/  MUFU.TANH R111, R111 ;  /* 0x0000006f006f7308 */ /* 0x000e700000002400 */
[----:B------:R-:W1:Y:S08]  /*1b360*/  MUFU.TANH R98, R98 ;  /* 0x0000006200627308 */ /* 0x000e700000002400 */
[----:B------:R-:W1:Y:S01]  /*1b370*/  MUFU.TANH R99, R99 ;  /* 0x0000006300637308 */ /* 0x000e620000002400 */
[----:B--2---:R-:W-:-:S05]  /*1b380*/  FMNMX.FTZ R89, R88, R89, !PT ;  /* 0x0000005958597209 */ /* 0x004fca0007810000 */
[----:B------:R-:W2:Y:S02]  /*1b390*/  SHFL.BFLY PT, R88, R89, 0x1, 0x1f ;  /* 0x0c201f0059587f89 */ /* 0x000ea400000e0000 */
[----:B------:R-:W1:Y:S08]  /*1b3a0*/  MUFU.TANH R102, R102 ;  /* 0x0000006600667308 */ /* 0x000e700000002400 */
[----:B------:R-:W1:Y:S08]  /*1b3b0*/  MUFU.TANH R103, R103 ;  /* 0x0000006700677308 */ /* 0x000e700000002400 */
[----:B------:R-:W1:Y:S01]  /*1b3c0*/  MUFU.TANH R90, R90 ;  /* 0x0000005a005a7308 */ /* 0x000e620000002400 */
[----:B--2---:R-:W-:Y:S01]  /*1b3d0*/  FMNMX.FTZ R89, R89, R88, !PT ;  /* 0x0000005859597209 */ /* 0x004fe20007810000 */
[----:B------:R-:W-:-:S06]  /*1b3e0*/  IMAD.U32 R88, RZ, RZ, UR8 ;  /* 0x00000008ff587e24 */ /* 0x000fcc000f8e00ff */
[----:B------:R-:W2:Y:S01]  /*1b3f0*/  MUFU.TANH R91, R91 ;  /* 0x0000005b005b7308 */ /* 0x000ea20000002400 */
[C---:B------:R-:W-:Y:S01]  /*1b400*/  FMUL.FTZ R169, R89.reuse, R88 ;  /* 0x0000005859a97220 */ /* 0x040fe20000410000 */
[----:B------:R-:W-:-:S03]  /*1b410*/  FADD.FTZ R5, -R89, R5 ;  /* 0x0000000559057221 */ /* 0x000fc60000010100 */
[-CC-:B------:R-:W-:Y:S01]  /*1b420*/  FFMA.FTZ R176, R6, R88.reuse, -R169.reuse ;  /* 0x0000005806b07223 */ /* 0x180fe200000108a9 */
[-CC-:B------:R-:W-:Y:S01]  /*1b430*/  FFMA.FTZ R6, R9, R88.reuse, -R169.reuse ;  /* 0x0000005809067223 */ /* 0x180fe200000108a9 */
[-CC-:B------:R-:W-:Y:S01]  /*1b440*/  FFMA.FTZ R178, R12, R88.reuse, -R169.reuse ;  /* 0x000000580cb27223 */ /* 0x180fe200000108a9 */
[-CC-:B------:R-:W-:Y:S01]  /*1b450*/  FFMA.FTZ R9, R13, R88.reuse, -R169.reuse ;  /* 0x000000580d097223 */ /* 0x180fe200000108a9 */
[----:B------:R-:W-:Y:S01]  /*1b460*/  VIADD R12, R8, 0x300 ;  /* 0x00000300080c7836 */ /* 0x000fe20000000000 */
[----:B------:R-:W2:Y:S01]  /*1b470*/  MUFU.TANH R94, R94 ;  /* 0x0000005e005e7308 */ /* 0x000ea20000002400 */
[----:B------:R-:W-:Y:S02]  /*1b480*/  IMAD.MOV.U32 R13, RZ, RZ, 0x40000040 ;  /* 0x40000040ff0d7424 */ /* 0x000fe400078e00ff */
[-CC-:B------:R-:W-:Y:S01]  /*1b490*/  FFMA.FTZ R93, R93, R88.reuse, -R169.reuse ;  /* 0x000000585d5d7223 */ /* 0x180fe200000108a9 */
[-C--:B------:R-:W-:Y:S01]  /*1b4a0*/  FMUL.FTZ R5, R5, R88.reuse ;  /* 0x0000005805057220 */ /* 0x080fe20000410000 */
[-CC-:B------:R-:W-:Y:S01]  /*1b4b0*/  FFMA.FTZ R180, R21, R88.reuse, -R169.reuse ;  /* 0x0000005815b47223 */ /* 0x180fe200000108a9 */
[-CC-:B------:R-:W-:Y:S01]  /*1b4c0*/  FFMA.FTZ R21, R160, R88.reuse, -R169.reuse ;  /* 0x00000058a0157223 */ /* 0x180fe200000108a9 */
[-CC-:B------:R-:W-:Y:S01]  /*1b4d0*/  FFMA.FTZ R182, R163, R88.reuse, -R169.reuse ;  /* 0x00000058a3b67223 */ /* 0x180fe200000108a9 */
[-CC-:B------:R-:W-:Y:S01]  /*1b4e0*/  FFMA.FTZ R141, R141, R88.reuse, -R169.reuse ;  /* 0x000000588d8d7223 */ /* 0x180fe200000108a9 */
[----:B------:R-:W2:Y:S01]  /*1b4f0*/  MUFU.TANH R95, R95 ;  /* 0x0000005f005f7308 */ /* 0x000ea20000002400 */
        /* <DEDUP_REMOVED lines=11> */
[----:B------:R-:W2:Y:S08]  /*1b5b0*/  MUFU.EX2 R176, R176 ;  /* 0x000000b000b07308 */ /* 0x000eb00000000800 */
[----:B------:R-:W2:Y:S08]  /*1b5c0*/  MUFU.EX2 R6, R6 ;  /* 0x0000000600067308 */ /* 0x000eb00000000800 */
[----:B------:R-:W2:Y:S08]  /*1b5d0*/  MUFU.EX2 R178, R178 ;  /* 0x000000b200b27308 */ /* 0x000eb00000000800 */
[----:B------:R-:W-:Y:S08]  /*1b5e0*/  MUFU.EX2 R9, R9 ;  /* 0x0000000900097308 */ /* 0x000ff00000000800 */
[----:B------:R-:W-:Y:S01]  /*1b5f0*/  MUFU.EX2 R180, R180 ;  /* 0x000000b400b47308 */ /* 0x000fe20000000800 */
[----:B------:R-:W-:-:S02]  /*1b600*/  WARPGROUP.DEPBAR.LE gsb0, 0x0 ;  /* 0x00008000000079c5 */ /* 0x000fc40000010000 */
[----:B------:R-:W-:Y:S01]  /*1b610*/  WARPGROUP.ARRIVE ;  /* 0x00000000000079c5 */ /* 0x000fe20000000000 */
[-CC-:B------:R-:W-:Y:S01]  /*1b620*/  FFMA.FTZ R192, R136, R88.reuse, -R169.reuse ;  /* 0x0000005888c07223 */ /* 0x180fe200000108a9 */
[----:B------:R-:W-:-:S03]  /*1b630*/  FFMA.FTZ R136, R137, R88, -R169 ;  /* 0x0000005889887223 */ /* 0x000fc600000108a9 */
[----:B------:R-:W-:Y:S01]  /*1b640*/  MUFU.EX2 R21, R21 ;  /* 0x0000001500157308 */ /* 0x000fe20000000800 */
[----:B------:R-:W-:Y:S01]  /*1b650*/  FFMA.FTZ R194, R140, R88, -R169 ;  /* 0x000000588cc27223 */ /* 0x000fe200000108a9 */
[----:B------:R-:W-:Y:S01]  /*1b660*/  HGMMA.64x128x16.F32 R24, R196, gdesc[UR4].tnspB, R24, gsb0 ;  /* 0x41e00004c4187df0 */ /* 0x000fe20008000818 */
[----:B------:R-:W-:Y:S02]  /*1b670*/  R2UR UR6, R12 ;  /* 0x000000000c0672ca */ /* 0x000fe400000e0000 */
[----:B------:R-:W-:Y:S02]  /*1b680*/  R2UR UR7, R13 ;  /* 0x000000000d0772ca */ /* 0x000fe400000e0000 */
[----:B0-----:R-:W-:Y:S01]  /*1b690*/  FMNMX.FTZ R12, R10, R4, !PT ;  /* 0x000000040a0c7209 */ /* 0x001fe20007810000 */
[----:B------:R-:W-:Y:S03]  /*1b6a0*/  MUFU.EX2 R182, R182 ;  /* 0x000000b600b67308 */ /* 0x000fe60000000800 */
[----:B---3--:R-:W-:-:S04]  /*1b6b0*/  FMNMX.FTZ R12, R11, R12, !PT ;  /* 0x0000000c0b0c7209 */ /* 0x008fc80007810000 */
        /* <DEDUP_REMOVED lines=17> */
[----:B------:R-:W-:Y:S02]  /*1b7d0*/  FMNMX.FTZ R13, R147, R12, !PT ;  /* 0x0000000c930d7209 */ /* 0x000fe40007810000 */
[----:B------:R-:W-:Y:S02]  /*1b7e0*/  IADD3 R12, R8, 0x380, RZ ;  /* 0x00000380080c7810 */ /* 0x000fe40007ffe0ff */
[----:B------:R-:W-:Y:S01]  /*1b7f0*/  FMNMX.FTZ R13, R150, R13, !PT ;  /* 0x0000000d960d7209 */ /* 0x000fe20007810000 */
[----:B------:R-:W-:Y:S03]  /*1b800*/  MUFU.EX2 R144, R144 ;  /* 0x0000009000907308 */ /* 0x000fe60000000800 */
[----:B------:R-:W-:Y:S01]  /*1b810*/  FMNMX.FTZ R137, R151, R13, !PT ;  /* 0x0000000d97897209 */ /* 0x000fe20007810000 */
[----:B------:R-:W-:-:S03]  /*1b820*/  IMAD.MOV.U32 R13, RZ, RZ, 0x40000040 ;  /* 0x40000040ff0d7424 */ /* 0x000fc600078e00ff */
[----:B------:R-:W-:Y:S01]  /*1b830*/  FMNMX.FTZ R137, R138, R137, !PT ;  /* 0x000000898a897209 */ /* 0x000fe20007810000 */
[----:B------:R-:W-:Y:S03]  /*1b840*/  MUFU.EX2 R190, R190 ;  /* 0x000000be00be7308 */ /* 0x000fe60000000800 */
[----:B------:R-:W-:-:S04]  /*1b850*/  FMNMX.FTZ R137, R139, R137, !PT ;  /* 0x000000898b897209 */ /* 0x000fc80007810000 */
[----:B----4-:R-:W-:Y:S01]  /*1b860*/  FMNMX.FTZ R137, R142, R137, !PT ;  /* 0x000000898e897209 */ /* 0x010fe20007810000 */
        /* <DEDUP_REMOVED lines=9> */
[----:B------:R-:W-:-:S03]  /*1b900*/  FFMA.FTZ R128, R133, R88, -R169 ;  /* 0x0000005885807223 */ /* 0x000fc600000108a9 */
[----:B------:R-:W-:Y:S01]  /*1b910*/  HGMMA.64x128x16.F32 R24, R200, gdesc[UR4].tnspB, R24, gsb0 ;  /* 0x41e00004c8187df0 */ /* 0x000fe20008000818 */
[----:B------:R-:W-:Y:S01]  /*1b920*/  R2UR UR6, R12 ;  /* 0x000000000c0672ca */ /* 0x000fe200000e0000 */
[----:B------:R-:W-:Y:S01]  /*1b930*/  MUFU.EX2 R196, R196 ;  /* 0x000000c400c47308 */ /* 0x000fe20000000800 */
[----:B------:R-:W-:Y:S02]  /*1b940*/  R2UR UR7, R13 ;  /* 0x000000000d0772ca */ /* 0x000fe400000e0000 */
[----:B-----5:R-:W-:-:S04]  /*1b950*/  FMNMX.FTZ R12, R143, R137, !PT ;  /* 0x000000898f0c7209 */ /* 0x020fc80007810000 */
        /* <DEDUP_REMOVED lines=17> */
[----:B-1----:R-:W-:-:S04]  /*1ba70*/  FMNMX.FTZ R12, R110, R12, !PT ;  /* 0x0000000c6e0c7209 */ /* 0x002fc80007810000 */
[----:B------:R-:W-:-:S04]  /*1ba80*/  FMNMX.FTZ R12, R111, R12, !PT ;  /* 0x0000000c6f0c7209 */ /* 0x000fc80007810000 */
[----:B------:R-:W-:-:S04]  /*1ba90*/  FMNMX.FTZ R12, R98, R12, !PT ;  /* 0x0000000c620c7209 */ /* 0x000fc80007810000 */
[----:B------:R-:W-:-:S04]  /*1baa0*/  FMNMX.FTZ R12, R99, R12, !PT ;  /* 0x0000000c630c7209 */ /* 0x000fc80007810000 */
[----:B------:R-:W-:Y:S01]  /*1bab0*/  FMNMX.FTZ R13, R102, R12, !PT ;  /* 0x0000000c660d7209 */ /* 0x000fe20007810000 */
[----:B------:R-:W-:-:S03]  /*1bac0*/  VIADD R12, R8, 0x400 ;  /* 0x00000400080c7836 */ /* 0x000fc60000000000 */
[----:B------:R-:W-:Y:S01]  /*1bad0*/  FMNMX.FTZ R13, R103, R13, !PT ;  /* 0x0000000d670d7209 */ /* 0x000fe20007810000 */
[----:B------:R-:W-:Y:S02]  /*1bae0*/  WARPGROUP.DEPBAR.LE gsb0, 0x0 ;  /* 0x00008000000079c5 */ /* 0x000fe40000010000 */
[----:B------:R-:W-:Y:S01]  /*1baf0*/  WARPGROUP.ARRIVE ;  /* 0x00000000000079c5 */ /* 0x000fe20000000000 */
[-CC-:B------:R-:W-:Y:S01]  /*1bb00*/  FFMA.FTZ R202, R124, R88.reuse, -R169.reuse ;  /* 0x000000587cca7223 */ /* 0x180fe200000108a9 */
[-CC-:B------:R-:W-:Y:S01]  /*1bb10*/  FFMA.FTZ R200, R120, R88.reuse, -R169.reuse ;  /* 0x0000005878c87223 */ /* 0x180fe200000108a9 */
[-CC-:B------:R-:W-:Y:S01]  /*1bb20*/  FFMA.FTZ R120, R121, R88.reuse, -R169.reuse ;  /* 0x0000005879787223 */ /* 0x180fe200000108a9 */
[-CC-:B------:R-:W-:Y:S02]  /*1bb30*/  FFMA.FTZ R121, R125, R88.reuse, -R169.reuse ;  /* 0x000000587d797223 */ /* 0x180fe400000108a9 */
[----:B------:R-:W-:Y:S01]  /*1bb40*/  HGMMA.64x128x16.F32 R24, R204, gdesc[UR4].tnspB, R24, gsb0 ;  /* 0x41e00004cc187df0 */ /* 0x000fe20008000818 */
[----:B------:R-:W-:Y:S01]  /*1bb50*/  R2UR UR6, R12 ;  /* 0x000000000c0672ca */ /* 0x000fe200000e0000 */
[----:B------:R-:W-:Y:S01]  /*1bb60*/  FFMA.FTZ R12, R117, R88, -R169 ;  /* 0x00000058750c7223 */ /* 0x000fe200000108a9 */
[----:B------:R-:W-:Y:S08]  /*1bb70*/  MUFU.EX2 R200, R200 ;  /* 0x000000c800c87308 */ /* 0x000ff00000000800 */
[----:B------:R-:W-:Y:S08]  /*1bb80*/  MUFU.EX2 R120, R120 ;  /* 0x0000007800787308 */ /* 0x000ff00000000800 */
[----:B------:R-:W-:Y:S08]  /*1bb90*/  MUFU.EX2 R202, R202 ;  /* 0x000000ca00ca7308 */ /* 0x000ff00000000800 */
[----:B------:R-:W-:Y:S08]  /*1bba0*/  MUFU.EX2 R121, R121 ;  /* 0x0000007900797308 */ /* 0x000ff00000000800 */
[----:B------:R-:W-:Y:S01]  /*1bbb0*/  MUFU.EX2 R12, R12 ;  /* 0x0000000c000c7308 */ /* 0x000fe20000000800 */
[----:B------:R-:W-:-:S02]  /*1bbc0*/  WARPGROUP.DEPBAR.LE gsb0, 0x0 ;  /* 0x00008000000079c5 */ /* 0x000fc40000010000 */
[-CC-:B------:R-:W-:Y:S01]  /*1bbd0*/  FFMA.FTZ R204, R112, R88.reuse, -R169.reuse ;  /* 0x0000005870cc7223 */ /* 0x180fe200000108a9 */
[-CC-:B------:R-:W-:Y:S01]  /*1bbe0*/  FFMA.FTZ R112, R113, R88.reuse, -R169.reuse ;  /* 0x0000005871707223 */ /* 0x180fe200000108a9 */
[----:B------:R-:W-:Y:S01]  /*1bbf0*/  FMNMX.FTZ R113, R90, R13, !PT ;  /* 0x0000000d5a717209 */ /* 0x000fe20007810000 */
[----:B------:R-:W-:Y:S01]  /*1bc00*/  IMAD.MOV.U32 R13, RZ, RZ, 0x40000040 ;  /* 0x40000040ff0d7424 */ /* 0x000fe200078e00ff */
[----:B------:R-:W-:Y:S01]  /*1bc10*/  WARPGROUP.ARRIVE ;  /* 0x00000000000079c5 */ /* 0x000fe20000000000 */
[-CC-:B------:R-:W-:Y:S01]  /*1bc20*/  FFMA.FTZ R206, R116, R88.reuse, -R169.reuse ;  /* 0x0000005874ce7223 */ /* 0x180fe200000108a9 */
[----:B--2---:R-:W-:Y:S01]  /*1bc30*/  FMNMX.FTZ R113, R91, R113, !PT ;  /* 0x000000715b717209 */ /* 0x004fe20007810000 */
[----:B------:R-:W-:Y:S01]  /*1bc40*/  MUFU.EX2 R204, R204 ;  /* 0x000000cc00cc7308 */ /* 0x000fe20000000800 */
[----:B------:R-:W-:Y:S01]  /*1bc50*/  R2UR UR7, R13 ;  /* 0x000000000d0772ca */ /* 0x000fe200000e0000 */
[-CC-:B------:R-:W-:Y:S01]  /*1bc60*/  FFMA.FTZ R13, R96, R88.reuse, -R169.reuse ;  /* 0x00000058600d7223 */ /* 0x180fe200000108a9 */
[----:B------:R-:W-:Y:S01]  /*1bc70*/  FMNMX.FTZ R113, R94, R113, !PT ;  /* 0x000000715e717209 */ /* 0x000fe20007810000 */
[-CC-:B------:R-:W-:Y:S01]  /*1bc80*/  FFMA.FTZ R96, R97, R88.reuse, -R169.reuse ;  /* 0x0000005861607223 */ /* 0x180fe200000108a9 */
[-CC-:B------:R-:W-:Y:S01]  /*1bc90*/  FFMA.FTZ R97, R100, R88.reuse, -R169.reuse ;  /* 0x0000005864617223 */ /* 0x180fe200000108a9 */
[-CC-:B------:R-:W-:Y:S01]  /*1bca0*/  FFMA.FTZ R100, R101, R88.reuse, -R169.reuse ;  /* 0x0000005865647223 */ /* 0x180fe200000108a9 */
[----:B------:R-:W-:Y:S01]  /*1bcb0*/  FMNMX.FTZ R113, R95, R113, !PT ;  /* 0x000000715f717209 */ /* 0x000fe20007810000 */
[----:B------:R-:W-:Y:S01]  /*1bcc0*/  MUFU.EX2 R112, R112 ;  /* 0x0000007000707308 */ /* 0x000fe20000000800 */
[----:B------:R-:W-:-:S03]  /*1bcd0*/  FFMA.FTZ R101, R167, R88, -R169 ;  /* 0x00000058a7657223 */ /* 0x000fc600000108a9 */
[----:B------:R-:W0:Y:S02]  /*1bce0*/  SHFL.BFLY PT, R116, R113, 0x2, 0x1f ;  /* 0x0c401f0071747f89 */ /* 0x000e2400000e0000 */
[----:B------:R-:W-:Y:S02]  /*1bcf0*/  HGMMA.64x128x16.F32 R24, R208, gdesc[UR4].tnspB, R24, gsb0 ;  /* 0x41e00004d0187df0 */ /* 0x000fe40008000818 */
[----:B------:R-:W-:Y:S08]  /*1bd00*/  MUFU.EX2 R206, R206 ;  /* 0x000000ce00ce7308 */ /* 0x000ff00000000800 */
[----:B------:R-:W-:Y:S08]  /*1bd10*/  MUFU.EX2 R13, R13 ;  /* 0x0000000d000d7308 */ /* 0x000ff00000000800 */
[----:B------:R-:W-:Y:S01]  /*1bd20*/  MUFU.EX2 R96, R96 ;  /* 0x0000006000607308 */ /* 0x000fe20000000800 */
[----:B0-----:R-:W-:Y:S01]  /*1bd30*/  FMNMX.FTZ R113, R113, R116, !PT ;  /* 0x0000007471717209 */ /* 0x001fe20007810000 */
[----:B------:R-:W-:-:S06]  /*1bd40*/  FFMA.FTZ R116, R92, R88, -R169 ;  /* 0x000000585c747223 */ /* 0x000fcc00000108a9 */
[----:B------:R-:W-:Y:S08]  /*1bd50*/  MUFU.EX2 R97, R97 ;  /* 0x0000006100617308 */ /* 0x000ff00000000800 */
[----:B------:R-:W-:Y:S08]  /*1bd60*/  MUFU.EX2 R100, R100 ;  /* 0x0000006400647308 */ /* 0x000ff00000000800 */
[----:B------:R-:W-:Y:S01]  /*1bd70*/  MUFU.EX2 R101, R101 ;  /* 0x0000006500657308 */ /* 0x000fe20000000800 */
[----:B------:R-:W-:-:S02]  /*1bd80*/  WARPGROUP.DEPBAR.LE gsb0, 0x0 ;  /* 0x00008000000079c5 */ /* 0x000fc40000010000 */
[-CC-:B------:R-:W-:Y:S01]  /*1bd90*/  FFMA.FTZ R208, R104, R88.reuse, -R169.reuse ;  /* 0x0000005868d07223 */ /* 0x180fe200000108a9 */
[-CC-:B------:R-:W-:Y:S01]  /*1bda0*/  FFMA.FTZ R104, R105, R88.reuse, -R169.reuse ;  /* 0x0000005869687223 */ /* 0x180fe200000108a9 */
[-CC-:B------:R-:W-:Y:S01]  /*1bdb0*/  FFMA.FTZ R105, R109, R88.reuse, -R169.reuse ;  /* 0x000000586d697223 */ /* 0x180fe200000108a9 */
[----:B------:R-:W-:Y:S01]  /*1bdc0*/  WARPGROUP.ARRIVE ;  /* 0x00000000000079c5 */ /* 0x000fe20000000000 */
[----:B------:R-:W0:Y:S01]  /*1bdd0*/  SHFL.BFLY PT, R109, R113, 0x1, 0x1f ;  /* 0x0c201f00716d7f89 */ /* 0x000e2200000e0000 */
[-CC-:B------:R-:W-:Y:S01]  /*1bde0*/  FFMA.FTZ R210, R108, R88.reuse, -R169.reuse ;  /* 0x000000586cd27223 */ /* 0x180fe200000108a9 */
[----:B------:R-:W-:Y:S01]  /*1bdf0*/  MUFU.EX2 R208, R208 ;  /* 0x000000d000d07308 */ /* 0x000fe20000000800 */
[----:B------:R-:W-:-:S07]  /*1be00*/  FFMA.FTZ R108, R168, R88, -R169 ;  /* 0x00000058a86c7223 */ /* 0x000fce00000108a9 */
[----:B------:R-:W-:Y:S08]  /*1be10*/  MUFU.EX2 R104, R104 ;  /* 0x0000006800687308 */ /* 0x000ff00000000800 */
[----:B------:R-:W-:Y:S01]  /*1be20*/  MUFU.EX2 R210, R210 ;  /* 0x000000d200d27308 */ /* 0x000fe20000000800 */
[----:B0-----:R-:W-:-:S07]  /*1be30*/  FMNMX.FTZ R92, R113, R109, !PT ;  /* 0x0000006d715c7209 */ /* 0x001fce0007810000 */
[----:B------:R-:W-:Y:S01]  /*1be40*/  MUFU.EX2 R109, R116 ;  /* 0x00000074006d7308 */ /* 0x000fe20000000800 */
[----:B------:R-:W-:-:S07]  /*1be50*/  FADD.FTZ R113, -R92, R4 ;  /* 0x000000045c717221 */ /* 0x000fce0000010100 */
[----:B------:R0:W-:Y:S08]  /*1be60*/  MUFU.EX2 R4, R93 ;  /* 0x0000005d00047308 */ /* 0x0001f00000000800 */
[----:B------:R-:W-:Y:S01]  /*1be70*/  MUFU.EX2 R105, R105 ;  /* 0x0000006900697308 */ /* 0x000fe20000000800 */
[-C--:B0-----:R-:W-:Y:S01]  /*1be80*/  FMUL.FTZ R93, R113, R88.reuse ;  /* 0x00000058715d7220 */ /* 0x081fe20000410000 */
[----:B------:R-:W-:-:S04]  /*1be90*/  FMUL.FTZ R113, R92, R88 ;  /* 0x000000585c717220 */ /* 0x000fc80000410000 */
[-CC-:B------:R-:W-:Y:S01]  /*1bea0*/  FFMA.FTZ R116, R11, R88.reuse, -R113.reuse ;  /* 0x000000580b747223 */ /* 0x180fe20000010871 */
[-CC-:B------:R-:W-:Y:S01]  /*1beb0*/  FFMA.FTZ R177, R10, R88.reuse, -R113.reuse ;  /* 0x000000580ab17223 */ /* 0x180fe20000010871 */
[----:B------:R-:W-:Y:S01]  /*1bec0*/  IMAD.MOV.U32 R11, RZ, RZ, 0x40000040 ;  /* 0x40000040ff0b7424 */ /* 0x000fe200078e00ff */
[----:B------:R-:W-:Y:S01]  /*1bed0*/  IADD3 R10, R8, 0x480, RZ ;  /* 0x00000480080a7810 */ /* 0x000fe20007ffe0ff */
[----:B------:R-:W-:Y:S01]  /*1bee0*/  MUFU.EX2 R93, R93 ;  /* 0x0000005d005d7308 */ /* 0x000fe20000000800 */
[-CC-:B------:R-:W-:Y:S01]  /*1bef0*/  FFMA.FTZ R179, R15, R88.reuse, -R113.reuse ;  /* 0x000000580fb37223 */ /* 0x180fe20000010871 */
[----:B------:R-:W-:Y:S01]  /*1bf00*/  FFMA.FTZ R15, R20, R88, -R113 ;  /* 0x00000058140f7223 */ /* 0x000fe20000010871 */
[----:B------:R-:W-:Y:S01]  /*1bf10*/  R2UR UR6, R10 ;  /* 0x000000000a0672ca */ /* 0x000fe200000e0000 */
[----:B------:R-:W-:Y:S01]  /*1bf20*/  VIADD R10, R8, 0x500 ;  /* 0x00000500080a7836 */ /* 0x000fe20000000000 */
[----:B------:R-:W-:Y:S01]  /*1bf30*/  R2UR UR7, R11 ;  /* 0x000000000b0772ca */ /* 0x000fe200000e0000 */
[----:B------:R-:W-:-:S02]  /*1bf40*/  IMAD.MOV.U32 R11, RZ, RZ, 0x40000040 ;  /* 0x40000040ff0b7424 */ /* 0x000fc400078e00ff */
[-CC-:B------:R-:W-:Y:S01]  /*1bf50*/  FFMA.FTZ R181, R161, R88.reuse, -R113.reuse ;  /* 0x00000058a1b57223 */ /* 0x180fe20000010871 */
[----:B------:R-:W0:Y:S01]  /*1bf60*/  MUFU.EX2 R177, R177 ;  /* 0x000000b100b17308 */ /* 0x000e220000000800 */
[-CC-:B------:R-:W-:Y:S01]  /*1bf70*/  FFMA.FTZ R20, R162, R88.reuse, -R113.reuse ;  /* 0x00000058a2147223 */ /* 0x180fe20000010871 */
[-CC-:B------:R-:W-:Y:S01]  /*1bf80*/  FFMA.FTZ R8, R131, R88.reuse, -R113.reuse ;  /* 0x0000005883087223 */ /* 0x180fe20000010871 */
[--C-:B------:R-:W-:Y:S01]  /*1bf90*/  FFMA.FTZ R132, R139, R88, -R113.reuse ;  /* 0x000000588b847223 */ /* 0x100fe20000010871 */
[----:B------:R-:W-:Y:S01]  /*1bfa0*/  FFMA.FTZ R131, R5, R14, R176 ;  /* 0x0000000e05837223 */ /* 0x000fe200000100b0 */
[-CC-:B------:R-:W-:Y:S01]  /*1bfb0*/  FFMA.FTZ R183, R165, R88.reuse, -R113.reuse ;  /* 0x00000058a5b77223 */ /* 0x180fe20000010871 */
[-CC-:B------:R-:W-:Y:S01]  /*1bfc0*/  FFMA.FTZ R141, R166, R88.reuse, -R113.reuse ;  /* 0x00000058a68d7223 */ /* 0x180fe20000010871 */
[-C--:B------:R-:W-:Y:S01]  /*1bfd0*/  FFMA.FTZ R201, R122, R88.reuse, -R113 ;  /* 0x000000587ac97223 */ /* 0x080fe20000010871 */
[----:B------:R-:W1:Y:S01]  /*1bfe0*/  MUFU.EX2 R116, R116 ;  /* 0x0000007400747308 */ /* 0x000e620000000800 */
[----:B------:R-:W-:Y:S01]  /*1bff0*/  FADD.FTZ R131, R6, R131 ;  /* 0x0000008306837221 */ /* 0x000fe20000010000 */
[----:B------:R-:W-:Y:S01]  /*1c000*/  HGMMA.64x128x16.F32 R24, R212, gdesc[UR4].tnspB, R24, gsb0 ;  /* 0x41e00004d4187df0 */ /* 0x000fe20008000818 */
[----:B------:R-:W-:Y:S01]  /*1c010*/  R2UR UR6, R10 ;  /* 0x000000000a0672ca */ /* 0x000fe200000e0000 */
[----:B------:R-:W-:Y:S01]  /*1c020*/  FFMA.FTZ R185, R154, R88, -R113 ;  /* 0x000000589ab97223 */ /* 0x000fe20000010871 */
[----:B------:R-:W-:Y:S01]  /*1c030*/  R2UR UR7, R11 ;  /* 0x000000000b0772ca */ /* 0x000fe200000e0000 */
[----:B------:R-:W-:Y:S01]  /*1c040*/  FADD.FTZ R122, R178, R131 ;  /* 0x00000083b27a7221 */ /* 0x000fe20000010000 */
[----:B------:R-:W-:Y:S01]  /*1c050*/  @!P1 LEA R10, R222, R2, 0x3 ;  /* 0x00000002de0a9211 */ /* 0x000fe200078e18ff */
[----:B------:R-:W2:Y:S01]  /*1c060*/  MUFU.EX2 R179, R179 ;  /* 0x000000b300b37308 */ /* 0x000ea20000000800 */
[----:B0-----:R-:W-:Y:S01]  /*1c070*/  FFMA.FTZ R139, R93, R0, R177 ;  /* 0x000000005d8b7223 */ /* 0x001fe200000100b1 */
[----:B------:R-:W-:Y:S01]  /*1c080*/  IADD3 R11, -R224, 0xb, RZ ;  /* 0x0000000be00b7810 */ /* 0x000fe20007ffe1ff */
[----:B------:R-:W-:Y:S01]  /*1c090*/  FFMA.FTZ R197, R130, R88, -R113 ;  /* 0x0000005882c57223 */ /* 0x000fe20000010871 */
[----:B------:R-:W-:-:S02]  /*1c0a0*/  @!P1 VIADD R10, R10, 0x34840 ;  /* 0x000348400a0a9836 */ /* 0x000fc40000000000 */
[-CC-:B------:R-:W-:Y:S01]  /*1c0b0*/  FFMA.FTZ R117, R155, R88.reuse, -R113.reuse ;  /* 0x000000589b757223 */ /* 0x180fe20000010871 */
[-CC-:B------:R-:W-:Y:S01]  /*1c0c0*/  FFMA.FTZ R187, R158, R88.reuse, -R113.reuse ;  /* 0x000000589ebb7223 */ /* 0x180fe20000010871 */
[-C--:B------:R-:W-:Y:S01]  /*1c0d0*/  FFMA.FTZ R0, R123, R88.reuse, -R113 ;  /* 0x000000587b007223 */ /* 0x080fe20000010871 */
[----:B------:R-:W0:Y:S01]  /*1c0e0*/  MUFU.EX2 R15, R15 ;  /* 0x0000000f000f7308 */ /* 0x000e220000000800 */
[----:B-1----:R-:W-:Y:S01]  /*1c0f0*/  FADD.FTZ R14, R116, R139 ;  /* 0x0000008b740e7221 */ /* 0x002fe20000010000 */
[----:B------:R-:W-:Y:S01]  /*1c100*/  @!P1 PRMT R130, RZ, 0x654, R10 ;  /* 0x00000654ff829816 */ /* 0x000fe2000000000a */
[-CC-:B------:R-:W-:Y:S01]  /*1c110*/  FFMA.FTZ R124, R159, R88.reuse, -R113.reuse ;  /* 0x000000589f7c7223 */ /* 0x180fe20000010871 */
[-CC-:B------:R-:W-:Y:S01]  /*1c120*/  FFMA.FTZ R189, R146, R88.reuse, -R113.reuse ;  /* 0x0000005892bd7223 */ /* 0x180fe20000010871 */
[-CC-:B------:R-:W-:Y:S01]  /*1c130*/  FFMA.FTZ R205, R114, R88.reuse, -R113.reuse ;  /* 0x0000005872cd7223 */ /* 0x180fe20000010871 */
[-CC-:B------:R-:W-:Y:S01]  /*1c140*/  FFMA.FTZ R140, R147, R88.reuse, -R113.reuse ;  /* 0x00000058938c7223 */ /* 0x180fe20000010871 */
[-CC-:B------:R-:W-:Y:S01]  /*1c150*/  FFMA.FTZ R207, R118, R88.reuse, -R113.reuse ;  /* 0x0000005876cf7223 */ /* 0x180fe20000010871 */
[----:B------:R-:W-:Y:S01]  /*1c160*/  MUFU.EX2 R181, R181 ;  /* 0x000000b500b57308 */ /* 0x000fe20000000800 */
[----:B--2---:R-:W-:Y:S01]  /*1c170*/  FADD.FTZ R14, R179, R14 ;  /* 0x0000000eb30e7221 */ /* 0x004fe20000010000 */
        /* <DEDUP_REMOVED lines=23> */
[----:B------:R-:W-:Y:S01]  /*1c2f0*/  FFMA.FTZ R95, R95, R88, -R113 ;  /* 0x000000585f5f7223 */ /* 0x000fe20000010871 */
[----:B------:R-:W-:-:S02]  /*1c300*/  F2FP.F16.F32.PACK_AB R176, R6, R176 ;  /* 0x000000b006b0723e */ /* 0x000fc400000000ff */
[----:B------:R-:W-:Y:S02]  /*1c310*/  F2FP.F16.F32.PACK_AB R178, R9, R178 ;  /* 0x000000b209b2723e */ /* 0x000fe400000000ff */
[----:B------:R-:W-:Y:S02]  /*1c320*/  F2FP.F16.F32.PACK_AB R179, R15, R179 ;  /* 0x000000b30fb3723e */ /* 0x000fe400000000ff */
[----:B------:R-:W-:Y:S01]  /*1c330*/  MUFU.EX2 R185, R185 ;  /* 0x000000b900b97308 */ /* 0x000fe20000000800 */
[----:B------:R-:W-:-:S07]  /*1c340*/  F2FP.F16.F32.PACK_AB R177, R116, R177 ;  /* 0x000000b174b1723e */ /* 0x000fce00000000ff */
        /* <DEDUP_REMOVED lines=37> */
[----:B------:R0:W-:Y:S06]  /*1c5a0*/  BAR.ARV R11, 0x100 ;  /* 0x0004000b0000751d */ /* 0x0001ec0000002000 */
[----:B------:R-:W-:Y:S01]  /*1c5b0*/  @!P1 SYNCS.ARRIVE.TRANS64.RED.A1T0 RZ, [R130+URZ], RZ ;  /* 0x000000ff82ff99a7 */ /* 0x000fe2000810043f */
[----:B------:R-:W-:Y:S01]  /*1c5c0*/  MUFU.EX2 R91, R91 ;  /* 0x0000005b005b7308 */ /* 0x000fe20000000800 */
[----:B0-----:R-:W-:Y:S01]  /*1c5d0*/  @!P1 PRMT R11, RZ, 0x654, R7 ;  /* 0x00000654ff0b9816 */ /* 0x001fe20000000007 */
[----:B------:R-:W-:Y:S01]  /*1c5e0*/  FADD.FTZ R7, R9, R122 ;  /* 0x0000007a09077221 */ /* 0x000fe20000010000 */
[----:B------:R-:W-:Y:S01]  /*1c5f0*/  F2FP.F16.F32.PACK_AB R218, R4, R109 ;  /* 0x0000006d04da723e */ /* 0x000fe200000000ff */
[-C--:B------:R-:W-:Y:S01]  /*1c600*/  FMUL.FTZ R24, R24, R5.reuse ;  /* 0x0000000518187220 */ /* 0x080fe20000410000 */
[-C--:B------:R-:W-:Y:S01]  /*1c610*/  FMUL.FTZ R25, R25, R5.reuse ;  /* 0x0000000519197220 */ /* 0x080fe20000410000 */
[----:B------:R-:W-:Y:S01]  /*1c620*/  FADD.FTZ R122, R180, R7 ;  /* 0x00000007b47a7221 */ /* 0x000fe20000010000 */
[----:B------:R0:W-:Y:S01]  /*1c630*/  @!P1 SYNCS.ARRIVE.TRANS64.RED.A1T0 RZ, [R11+URZ], RZ ;  /* 0x000000ff0bff99a7 */ /* 0x0001e2000810043f */
[-C--:B------:R-:W-:Y:S01]  /*1c640*/  FFMA.FTZ R7, R127, R88.reuse, -R113 ;  /* 0x000000587f077223 */ /* 0x080fe20000010871 */
[----:B------:R-:W-:Y:S01]  /*1c650*/  MUFU.EX2 R94, R94 ;  /* 0x0000005e005e7308 */ /* 0x000fe20000000800 */
[----:B------:R-:W-:Y:S01]  /*1c660*/  FADD.FTZ R123, R21, R122 ;  /* 0x0000007a157b7221 */ /* 0x000fe20000010000 */
[-C--:B------:R-:W-:Y:S01]  /*1c670*/  FMUL.FTZ R28, R28, R5.reuse ;  /* 0x000000051c1c7220 */ /* 0x080fe20000410000 */
[-C--:B------:R-:W-:Y:S01]  /*1c680*/  FMUL.FTZ R29, R29, R5.reuse ;  /* 0x000000051d1d7220 */ /* 0x080fe20000410000 */
[----:B------:R-:W-:Y:S01]  /*1c690*/  FMUL.FTZ R32, R32, R5 ;  /* 0x0000000520207220 */ /* 0x000fe20000410000 */
[----:B------:R-:W-:Y:S01]  /*1c6a0*/  FADD.FTZ R123, R182, R123 ;  /* 0x0000007bb67b7221 */ /* 0x000fe20000010000 */
[----:B0-----:R-:W-:Y:S01]  /*1c6b0*/  FADD.FTZ R11, R181, R14 ;  /* 0x0000000eb50b7221 */ /* 0x001fe20000010000 */
[----:B------:R-:W-:Y:S01]  /*1c6c0*/  F2FP.F16.F32.PACK_AB R181, R20, R181 ;  /* 0x000000b514b5723e */ /* 0x000fe200000000ff */
[----:B------:R-:W0:Y:S01]  /*1c6d0*/  MUFU.EX2 R7, R7 ;  /* 0x0000000700077308 */ /* 0x000e220000000800 */
[----:B------:R-:W-:Y:S01]  /*1c6e0*/  FADD.FTZ R123, R160, R123 ;  /* 0x0000007ba07b7221 */ /* 0x000fe20000010000 */
[----:B------:R-:W-:Y:S01]  /*1c6f0*/  FADD.FTZ R14, R20, R11 ;  /* 0x0000000b140e7221 */ /* 0x000fe20000010000 */
[-C--:B------:R-:W-:Y:S01]  /*1c700*/  FFMA.FTZ R11, R115, R88.reuse, -R113 ;  /* 0x00000058730b7223 */ /* 0x080fe20000010871 */
[-C--:B------:R-:W-:Y:S01]  /*1c710*/  FMUL.FTZ R33, R33, R5.reuse ;  /* 0x0000000521217220 */ /* 0x080fe20000410000 */
[----:B------:R-:W-:Y:S01]  /*1c720*/  FADD.FTZ R118, R184, R123 ;  /* 0x0000007bb8767221 */ /* 0x000fe20000010000 */
[----:B------:R-:W-:Y:S01]  /*1c730*/  FADD.FTZ R14, R183, R14 ;  /* 0x0000000eb70e7221 */ /* 0x000fe20000010000 */
[-C--:B------:R-:W-:Y:S01]  /*1c740*/  FMUL.FTZ R36, R36, R5.reuse ;  /* 0x0000000524247220 */ /* 0x080fe20000410000 */
[----:B------:R-:W-:Y:S01]  /*1c750*/  MUFU.EX2 R95, R95 ;  /* 0x0000005f005f7308 */ /* 0x000fe20000000800 */
[----:B------:R-:W-:Y:S01]  /*1c760*/  FADD.FTZ R115, R153, R118 ;  /* 0x0000007699737221 */ /* 0x000fe20000010000 */
[----:B------:R-:W-:Y:S01]  /*1c770*/  FADD.FTZ R114, R141, R14 ;  /* 0x0000000e8d727221 */ /* 0x000fe20000010000 */
[----:B------:R-:W-:Y:S01]  /*1c780*/  FFMA.FTZ R14, R119, R88, -R113 ;  /* 0x00000058770e7223 */ /* 0x000fe20000010871 */
[-C--:B------:R-:W-:Y:S01]  /*1c790*/  FMUL.FTZ R37, R37, R5.reuse ;  /* 0x0000000525257220 */ /* 0x080fe20000410000 */
[----:B------:R-:W-:Y:S01]  /*1c7a0*/  FADD.FTZ R115, R186, R115 ;  /* 0x00000073ba737221 */ /* 0x000fe20000010000 */
[----:B------:R-:W-:Y:S01]  /*1c7b0*/  FADD.FTZ R114, R185, R114 ;  /* 0x00000072b9727221 */ /* 0x000fe20000010000 */
[-C--:B------:R-:W-:Y:S01]  /*1c7c0*/  FMUL.FTZ R40, R40, R5.reuse ;  /* 0x0000000528287220 */ /* 0x080fe20000410000 */
[----:B------:R-:W1:Y:S01]  /*1c7d0*/  MUFU.EX2 R11, R11 ;  /* 0x0000000b000b7308 */ /* 0x000e620000000800 */
[----:B------:R-:W-:Y:S01]  /*1c7e0*/  FADD.FTZ R115, R152, R115 ;  /* 0x0000007398737221 */ /* 0x000fe20000010000 */
[----:B------:R-:W-:Y:S01]  /*1c7f0*/  FADD.FTZ R114, R117, R114 ;  /* 0x0000007275727221 */ /* 0x000fe20000010000 */
[-C--:B------:R-:W-:Y:S01]  /*1c800*/  FMUL.FTZ R41, R41, R5.reuse ;  /* 0x0000000529297220 */ /* 0x080fe20000410000 */
[-C--:B------:R-:W-:Y:S01]  /*1c810*/  FMUL.FTZ R44, R44, R5.reuse ;  /* 0x000000052c2c7220 */ /* 0x080fe20000410000 */
[----:B------:R-:W-:Y:S01]  /*1c820*/  FADD.FTZ R115, R188, R115 ;  /* 0x00000073bc737221 */ /* 0x000fe20000010000 */
[----:B------:R-:W-:Y:S01]  /*1c830*/  FADD.FTZ R119, R187, R114 ;  /* 0x00000072bb777221 */ /* 0x000fe20000010000 */
[-C--:B------:R-:W-:Y:S01]  /*1c840*/  FMUL.FTZ R45, R45, R5.reuse ;  /* 0x000000052d2d7220 */ /* 0x080fe20000410000 */
[----:B------:R-:W2:Y:S01]  /*1c850*/  MUFU.EX2 R14, R14 ;  /* 0x0000000e000e7308 */ /* 0x000ea20000000800 */
[----:B------:R-:W-:Y:S01]  /*1c860*/  FADD.FTZ R115, R144, R115 ;  /* 0x0000007390737221 */ /* 0x000fe20000010000 */
[----:B------:R-:W-:Y:S01]  /*1c870*/  FADD.FTZ R106, R124, R119 ;  /* 0x000000777c6a7221 */ /* 0x000fe20000010000 */
[-C--:B------:R-:W-:Y:S01]  /*1c880*/  FMUL.FTZ R48, R48, R5.reuse ;  /* 0x0000000530307220 */ /* 0x080fe20000410000 */
[-C--:B------:R-:W-:Y:S01]  /*1c890*/  FMUL.FTZ R49, R49, R5.reuse ;  /* 0x0000000531317220 */ /* 0x080fe20000410000 */
        /* <DEDUP_REMOVED lines=27> */
[----:B------:R-:W3:Y:S01]  /*1ca50*/  MUFU.EX2 R6, R107 ;  /* 0x0000006b00067308 */ /* 0x000ee20000000800 */
[-C--:B------:R-:W-:Y:S01]  /*1ca60*/  FMUL.FTZ R77, R77, R5.reuse ;  /* 0x000000054d4d7220 */ /* 0x080fe20000410000 */
[----:B------:R-:W-:Y:S01]  /*1ca70*/  FADD.FTZ R110, R133, R110 ;  /* 0x0000006e856e7221 */ /* 0x000fe20000010000 */
[----:B------:R-:W-:Y:S01]  /*1ca80*/  FADD.FTZ R15, R129, R20 ;  /* 0x00000014810f7221 */ /* 0x000fe20000010000 */
[-C--:B------:R-:W-:Y:S01]  /*1ca90*/  FMUL.FTZ R80, R80, R5.reuse ;  /* 0x0000000550507220 */ /* 0x080fe20000410000 */
[----:B------:R-:W-:Y:S01]  /*1caa0*/  FMUL.FTZ R81, R81, R5 ;  /* 0x0000000551517220 */ /* 0x000fe20000410000 */
[----:B------:R-:W-:Y:S01]  /*1cab0*/  FADD.FTZ R9, R197, R110 ;  /* 0x0000006ec5097221 */ /* 0x000fe20000010000 */
[----:B------:R-:W-:Y:S01]  /*1cac0*/  FADD.FTZ R15, R198, R15 ;  /* 0x0000000fc60f7221 */ /* 0x000fe20000010000 */
[----:B------:R-:W-:Y:S01]  /*1cad0*/  F2FP.F16.F32.PACK_AB R197, R8, R197 ;  /* 0x000000c508c5723e */ /* 0x000fe200000000ff */
[-C--:B------:R-:W-:Y:S01]  /*1cae0*/  FMUL.FTZ R84, R84, R5.reuse ;  /* 0x0000000554547220 */ /* 0x080fe20000410000 */
[----:B------:R-:W-:Y:S01]  /*1caf0*/  FADD.FTZ R20, R8, R9 ;  /* 0x0000000908147221 */ /* 0x000fe20000010000 */
[----:B------:R-:W-:Y:S01]  /*1cb00*/  FADD.FTZ R15, R128, R15 ;  /* 0x0000000f800f7221 */ /* 0x000fe20000010000 */
[----:B------:R-:W-:Y:S01]  /*1cb10*/  FMUL.FTZ R85, R85, R5 ;  /* 0x0000000555557220 */ /* 0x000fe20000410000 */
[----:B------:R-:W-:Y:S01]  /*1cb20*/  F2FP.F16.F32.PACK_AB R180, R21, R180 ;  /* 0x000000b415b4723e */ /* 0x000fe200000000ff */
[----:B------:R-:W-:Y:S01]  /*1cb30*/  FADD.FTZ R9, R199, R20 ;  /* 0x00000014c7097221 */ /* 0x000fe20000010000 */
[----:B------:R-:W-:Y:S01]  /*1cb40*/  FADD.FTZ R15, R200, R15 ;  /* 0x0000000fc80f7221 */ /* 0x000fe20000010000 */
[----:B------:R-:W-:Y:S01]  /*1cb50*/  F2FP.F16.F32.PACK_AB R182, R160, R182 ;  /* 0x000000b6a0b6723e */ /* 0x000fe200000000ff */
[----:B------:R-:W-:Y:S01]  /*1cb60*/  FMUL.FTZ R26, R26, R93 ;  /* 0x0000005d1a1a7220 */ /* 0x000fe20000410000 */
[----:B------:R-:W-:Y:S01]  /*1cb70*/  FADD.FTZ R20, R10, R9 ;  /* 0x000000090a147221 */ /* 0x000fe20000010000 */
[----:B------:R-:W-:Y:S01]  /*1cb80*/  FADD.FTZ R15, R120, R15 ;  /* 0x0000000f780f7221 */ /* 0x000fe20000010000 */
[----:B------:R-:W-:Y:S01]  /*1cb90*/  F2FP.F16.F32.PACK_AB R183, R141, R183 ;  /* 0x000000b78db7723e */ /* 0x000fe200000000ff */
[----:B------:R-:W-:Y:S01]  /*1cba0*/  FMUL.FTZ R27, R27, R93 ;  /* 0x0000005d1b1b7220 */ /* 0x000fe20000410000 */
[----:B------:R-:W-:Y:S01]  /*1cbb0*/  FADD.FTZ R9, R201, R20 ;  /* 0x00000014c9097221 */ /* 0x000fe20000010000 */
[----:B------:R-:W-:Y:S01]  /*1cbc0*/  FADD.FTZ R106, R202, R15 ;  /* 0x0000000fca6a7221 */ /* 0x000fe20000010000 */
[----:B------:R-:W-:Y:S01]  /*1cbd0*/  F2FP.F16.F32.PACK_AB R201, R0, R201 ;  /* 0x000000c900c9723e */ /* 0x000fe200000000ff */
[-C--:B------:R-:W-:Y:S01]  /*1cbe0*/  FMUL.FTZ R30, R30, R93.reuse ;  /* 0x0000005d1e1e7220 */ /* 0x080fe20000410000 */
[----:B------:R-:W-:Y:S01]  /*1cbf0*/  FADD.FTZ R20, R0, R9 ;  /* 0x0000000900147221 */ /* 0x000fe20000010000 */
[----:B------:R-:W-:Y:S01]  /*1cc00*/  FADD.FTZ R9, R121, R106 ;  /* 0x0000006a79097221 */ /* 0x000fe20000010000 */
[----:B------:R-:W-:Y:S01]  /*1cc10*/  F2FP.F16.F32.PACK_AB R184, R153, R184 ;  /* 0x000000b899b8723e */ /* 0x000fe200000000ff */
[----:B------:R-:W-:Y:S01]  /*1cc20*/  FMUL.FTZ R31, R31, R93 ;  /* 0x0000005d1f1f7220 */ /* 0x000fe20000410000 */
[----:B------:R-:W-:Y:S01]  /*1cc30*/  FADD.FTZ R20, R203, R20 ;  /* 0x00000014cb147221 */ /* 0x000fe20000010000 */
[----:B------:R-:W-:Y:S01]  /*1cc40*/  FADD.FTZ R9, R204, R9 ;  /* 0x00000009cc097221 */ /* 0x000fe20000010000 */
[C---:B0-----:R-:W-:Y:S01]  /*1cc50*/  F2FP.F16.F32.PACK_AB R203, R7.reuse, R203 ;  /* 0x000000cb07cb723e */ /* 0x041fe200000000ff */
        /* <DEDUP_REMOVED lines=9> */
[----:B-1----:R-:W-:Y:S01]  /*1ccf0*/  FADD.FTZ R20, R11, R20 ;  /* 0x000000140b147221 */ /* 0x002fe20000010000 */
[----:B------:R-:W-:Y:S01]  /*1cd00*/  FADD.FTZ R9, R12, R9 ;  /* 0x000000090c097221 */ /* 0x000fe20000010000 */
[----:B------:R-:W-:Y:S01]  /*1cd10*/  F2FP.F16.F32.PACK_AB R187, R124, R187 ;  /* 0x000000bb7cbb723e */ /* 0x000fe200000000ff */
[----:B------:R-:W-:Y:S01]  /*1cd20*/  FMUL.FTZ R39, R39, R93 ;  /* 0x0000005d27277220 */ /* 0x000fe20000410000 */
[----:B------:R-:W-:Y:S01]  /*1cd30*/  FADD.FTZ R15, R207, R20 ;  /* 0x00000014cf0f7221 */ /* 0x000fe20000010000 */
[----:B------:R-:W-:Y:S01]  /*1cd40*/  FADD.FTZ R9, R208, R9 ;  /* 0x00000009d0097221 */ /* 0x000fe20000010000 */
[----:B--2---:R-:W-:Y:S01]  /*1cd50*/  F2FP.F16.F32.PACK_AB R207, R14, R207 ;  /* 0x000000cf0ecf723e */ /* 0x004fe200000000ff */
[-C--:B------:R-:W-:Y:S01]  /*1cd60*/  FMUL.FTZ R42, R42, R93.reuse ;  /* 0x0000005d2a2a7220 */ /* 0x080fe20000410000 */
[----:B------:R-:W-:Y:S01]  /*1cd70*/  FADD.FTZ R8, R14, R15 ;  /* 0x0000000f0e087221 */ /* 0x000fe20000010000 */
[----:B------:R-:W-:Y:S01]  /*1cd80*/  FADD.FTZ R9, R104, R9 ;  /* 0x0000000968097221 */ /* 0x000fe20000010000 */
[----:B------:R-:W-:Y:S01]  /*1cd90*/  F2FP.F16.F32.PACK_AB R188, R144, R188 ;  /* 0x000000bc90bc723e */ /* 0x000fe200000000ff */
[----:B------:R-:W-:Y:S01]  /*1cda0*/  FMUL.FTZ R43, R43, R93 ;  /* 0x0000005d2b2b7220 */ /* 0x000fe20000410000 */
[----:B------:R-:W-:Y:S01]  /*1cdb0*/  FADD.FTZ R15, R209, R8 ;  /* 0x00000008d10f7221 */ /* 0x000fe20000010000 */
[----:B------:R-:W-:Y:S01]  /*1cdc0*/  FADD.FTZ R8, R210, R9 ;  /* 0x00000009d2087221 */ /* 0x000fe20000010000 */
[----:B---3--:R-:W-:Y:S01]  /*1cdd0*/  F2FP.F16.F32.PACK_AB R209, R6, R209 ;  /* 0x000000d106d1723e */ /* 0x008fe200000000ff */
        /* <DEDUP_REMOVED lines=38> */
[----:B------:R-:W-:Y:S01]  /*1d040*/  F2FP.F16.F32.PACK_AB R199, R10, R199 ;  /* 0x000000c70ac7723e */ /* 0x000fe200000000ff */
[-C--:B------:R-:W-:Y:S01]  /*1d050*/  FMUL.FTZ R66, R66, R93.reuse ;  /* 0x0000005d42427220 */ /* 0x080fe20000410000 */
[----:B------:R-:W-:Y:S01]  /*1d060*/  F2FP.F16.F32.PACK_AB R200, R120, R200 ;  /* 0x000000c878c8723e */ /* 0x000fe200000000ff */
[----:B------:R-:W-:Y:S01]  /*1d070*/  FADD.FTZ R0, R95, R7 ;  /* 0x000000075f007221 */ /* 0x000fe20000010000 */
[----:B------:R-:W-:Y:S01]  /*1d080*/  F2FP.F16.F32.PACK_AB R202, R121, R202 ;  /* 0x000000ca79ca723e */ /* 0x000fe200000000ff */
[-C--:B------:R-:W-:Y:S01]  /*1d090*/  FMUL.FTZ R67, R67, R93.reuse ;  /* 0x0000005d43437220 */ /* 0x080fe20000410000 */
        /* <DEDUP_REMOVED lines=18> */
[----:B------:R-:W-:Y:S01]  /*1d1c0*/  FMUL.FTZ R87, R87, R93 ;  /* 0x0000005d57577220 */ /* 0x000fe20000410000 */
[----:B------:R-:W-:Y:S01]  /*1d1d0*/  IMAD.MOV.U32 R6, RZ, RZ, R229 ;  /* 0x000000ffff067224 */ /* 0x000fe200078e00e5 */
[----:B------:R-:W-:Y:S01]  /*1d1e0*/  MOV R5, R89 ;  /* 0x0000005900057202 */ /* 0x000fe20000000f00 */
[----:B------:R-:W-:-:S02]  /*1d1f0*/  IMAD.MOV.U32 R7, RZ, RZ, R222 ;  /* 0x000000ffff077224 */ /* 0x000fc400078e00de */
[----:B------:R-:W-:Y:S01]  /*1d200*/  IMAD.MOV.U32 R4, RZ, RZ, R92 ;  /* 0x000000ffff047224 */ /* 0x000fe200078e005c */
[----:B------:R-:W-:Y:S06]  /*1d210*/  @P2 BRA `(.L_x_7481) ;  /* 0xffffff9800942947 */ /* 0x000fec000383ffff */
.L_x_7471:
[----:B------:R-:W-:Y:S05]  /*1d220*/  WARPSYNC.ALL ;  /* 0x0000000000007948 */ /* 0x000fea0003800000 */
[----:B------:R-:W-:Y:S06]  /*1d230*/  BAR.ARV 0x8, 0x180 ;  /* 0x0206000000007b1d */ /* 0x000fec0000002000 */
[----:B------:R-:W-:Y:S05]  /*1d240*/  @!P0 BRA `(.L_x_7482) ;  /* 0x0000000000048947 */ /* 0x000fea0003800000 */
[----:B------:R-:W-:Y:S01]  /*1d250*/  BPT.TRAP 0x1 ;  /* 0x000000040000795c */ /* 0x000fe20000300000 */
.L_x_7482:
[----:B------:R-:W-:Y:S01]  /*1d260*/  IMAD R10, R222, 0x8, R2 ;  /* 0x00000008de0a7824 */ /* 0x000fe200078e0202 */
[----:B------:R-:W-:-:S04]  /*1d270*/  SHF.L.U32 R3, R229, 0x1f, RZ ;  /* 0x0000001fe5037819 */ /* 0x000fc800000006ff */
[----:B------:R0:W1:Y:S01]  /*1d280*/  SYNCS.PHASECHK.TRANS64.TRYWAIT P2, [R10+URZ+0x34850], R3 ;  /* 0x034850030a0075a7 */ /* 0x000062000804017f */
[----:B------:R-:W-:Y:S05]  /*1d290*/  @!P0 BRA `(.L_x_7483) ;  /* 0x0000000000048947 */ /* 0x000fea0003800000 */
[----:B------:R-:W-:Y:S01]  /*1d2a0*/  BPT.TRAP 0x1 ;  /* 0x000000040000795c */ /* 0x000fe20000300000 */
.L_x_7483:
[----:B------:R-:W-:-:S05]  /*1d2b0*/  VIADD R2, R2, 0x400 ;  /* 0x0000040002027836 */ /* 0x000fca0000000000 */
[----:B------:R-:W-:-:S04]  /*1d2c0*/  SHF.R.U32.HI R2, RZ, 0x4, R2 ;  /* 0x00000004ff027819 */ /* 0x000fc80000011602 */
[----:B------:R-:W-:-:S04]  /*1d2d0*/  LOP3.LUT R2, R2, 0x3fff, RZ, 0xc0, !PT ;  /* 0x00003fff02027812 */ /* 0x000fc800078ec0ff */
[----:B------:R-:W-:Y:S01]  /*1d2e0*/  LOP3.LUT R5, R2, 0x5800000, RZ, 0xfc, !PT ;  /* 0x0580000002057812 */ /* 0x000fe200078efcff */
[----:B-1----:R-:W-:Y:S06]  /*1d2f0*/  @P2 BRA `(.L_x_7484) ;  /* 0x0000000000082947 */ /* 0x002fec0003800000 */
[----:B------:R-:W1:Y:S02]  /*1d300*/  SYNCS.PHASECHK.TRANS64.TRYWAIT P0, [R10+URZ+0x34850], R3 ;  /* 0x034850030a0075a7 */ /* 0x000e64000800017f */
[----:B-1----:R-:W-:Y:S05]  /*1d310*/  @!P0 BRA `(.L_x_7485) ;  /* 0x000000a800148947 */ /* 0x002fea0003800000 */
.L_x_7484:
[----:B------:R-:W-:Y:S01]  /*1d320*/  IMAD R2, R222, 0xb00, R5 ;  /* 0x00000b00de027824 */ /* 0x000fe200078e0205 */
[----:B------:R-:W2:Y:S01]  /*1d330*/  LDL.LU R13, [R1+0x60] ;  /* 0x00006000010d7983 */ /* 0x000ea20000300800 */
[----:B01----:R-:W-:Y:S01]  /*1d340*/  IMAD.MOV.U32 R3, RZ, RZ, 0x40000040 ;  /* 0x40000040ff037424 */ /* 0x003fe200078e00ff */
[----:B------:R-:W-:Y:S05]  /*1d350*/  WARPSYNC.ALL ;  /* 0x0000000000007948 */ /* 0x000fea0003800000 */
[C---:B------:R-:W-:Y:S01]  /*1d360*/  R2UR UR6, R2.reuse ;  /* 0x00000000020672ca */ /* 0x040fe200000e0000 */
[----:B------:R-:W-:Y:S01]  /*1d370*/  WARPGROUP.ARRIVE ;  /* 0x00000000000079c5 */ /* 0x000fe20000000000 */
[----:B------:R-:W-:Y:S01]  /*1d380*/  R2UR UR7, R3 ;  /* 0x00000000030772ca */ /* 0x000fe200000e0000 */
[----:B------:R-:W-:Y:S01]  /*1d390*/  IMAD.MOV.U32 R5, RZ, RZ, 0x40000040 ;  /* 0x40000040ff057424 */ /* 0x000fe200078e00ff */
[----:B------:R-:W-:Y:S01]  /*1d3a0*/  IADD3 R4, R2, 0x80, RZ ;  /* 0x0000008002047810 */ /* 0x000fe20007ffe0ff */
[----:B------:R-:W-:Y:S01]  /*1d3b0*/  IMAD.MOV.U32 R3, RZ, RZ, 0x40000040 ;  /* 0x40000040ff037424 */ /* 0x000fe200078e00ff */
[----:B------:R-:W-:Y:S01]  /*1d3c0*/  MOV R7, RZ ;  /* 0x000000ff00077202 */ /* 0x000fe20000000f00 */
[----:B------:R-:W-:Y:S01]  /*1d3d0*/  @!P1 VIADD R10, R10, 0x34860 ;  /* 0x000348600a0a9836 */ /* 0x000fe20000000000 */
[----:B------:R-:W-:-:S04]  /*1d3e0*/  IADD3 R222, R222, 0x1, RZ ;  /* 0x00000001dede7810 */ /* 0x000fc80007ffe0ff */
[----:B------:R-:W-:Y:S02]  /*1d3f0*/  ISETP.NE.AND P0, PT, R222, 0x2, PT ;  /* 0x00000002de00780c */ /* 0x000fe40003f05270 */
[----:B------:R-:W-:Y:S01]  /*1d400*/  @!P1 PRMT R10, RZ, 0x654, R10 ;  /* 0x00000654ff0a9816 */ /* 0x000fe2000000000a */
[----:B------:R-:W-:Y:S01]  /*1d410*/  HGMMA.64x128x16.F32 R24, R176, gdesc[UR4].tnspB, R24, gsb0 ;  /* 0x41e00004b0187df0 */ /* 0x000fe20008000818 */
[----:B------:R-:W-:Y:S01]  /*1d420*/  R2UR UR6, R4 ;  /* 0x00000000040672ca */ /* 0x000fe200000e0000 */
[----:B------:R-:W-:Y:S01]  /*1d430*/  VIADD R4, R2, 0x100 ;  /* 0x0000010002047836 */ /* 0x000fe20000000000 */
[----:B------:R-:W-:Y:S01]  /*1d440*/  R2UR UR7, R5 ;  /* 0x00000000050772ca */ /* 0x000fe200000e0000 */
[----:B------:R-:W-:Y:S01]  /*1d450*/  IMAD.MOV.U32 R5, RZ, RZ, 0x40000040 ;  /* 0x40000040ff057424 */ /* 0x000fe200078e00ff */
[----:B------:R-:W-:Y:S01]  /*1d460*/  SEL R222, R222, RZ, P0 ;  /* 0x000000ffdede7207 */ /* 0x000fe20000000000 */
[----:B------:R-:W-:Y:S02]  /*1d470*/  WARPGROUP.DEPBAR.LE gsb0, 0x0 ;  /* 0x00008000000079c5 */ /* 0x000fe40000010000 */
[----:B------:R-:W-:-:S08]  /*1d480*/  WARPGROUP.ARRIVE ;  /* 0x00000000000079c5 */ /* 0x000fd00000000000 */
[----:B------:R-:W-:Y:S01]  /*1d490*/  HGMMA.64x128x16.F32 R24, R180, gdesc[UR4].tnspB, R24, gsb0 ;  /* 0x41e00004b4187df0 */ /* 0x000fe20008000818 */
[----:B------:R-:W-:Y:S02]  /*1d4a0*/  R2UR UR6, R4 ;  /* 0x00000000040672ca */ /* 0x000fe400000e0000 */
[----:B------:R-:W-:Y:S01]  /*1d4b0*/  R2UR UR7, R5 ;  /* 0x00000000050772ca */ /* 0x000fe200000e0000 */
[----:B------:R-:W-:Y:S01]  /*1d4c0*/  IMAD.MOV.U32 R5, RZ, RZ, 0x40000040 ;  /* 0x40000040ff057424 */ /* 0x000fe200078e00ff */
[----:B------:R-:W-:Y:S01]  /*1d4d0*/  IADD3 R4, R2, 0x180, RZ ;  /* 0x0000018002047810 */ /* 0x000fe20007ffe0ff */
[----:B--2---:R-:W-:-:S05]  /*1d4e0*/  VIADD R13, R13, 0x1 ;  /* 0x000000010d0d7836 */ /* 0x004fca0000000000 */
[----:B------:R-:W-:Y:S01]  /*1d4f0*/  STL [R1+0x60], R13 ;  /* 0x0000600d01007387 */ /* 0x000fe20000100800 */
[----:B------:R-:W-:Y:S02]  /*1d500*/  WARPGROUP.DEPBAR.LE gsb0, 0x0 ;  /* 0x00008000000079c5 */ /* 0x000fe40000010000 */
[----:B------:R-:W-:-:S06]  /*1d510*/  WARPGROUP.ARRIVE ;  /* 0x00000000000079c5 */ /* 0x000fcc0000000000 */
        /* <DEDUP_REMOVED lines=39> */
[C---:B------:R-:W-:Y:S01]  /*1d790*/  IADD3 R4, R2.reuse, 0x480, RZ ;  /* 0x0000048002047810 */ /* 0x040fe20007ffe0ff */
[----:B------:R-:W-:Y:S01]  /*1d7a0*/  VIADD R2, R2, 0x500 ;  /* 0x0000050002027836 */ /* 0x000fe20000000000 */
[----:B------:R-:W-:Y:S02]  /*1d7b0*/  WARPGROUP.DEPBAR.LE gsb0, 0x0 ;  /* 0x00008000000079c5 */ /* 0x000fe40000010000 */
[----:B------:R-:W-:-:S07]  /*1d7c0*/  WARPGROUP.ARRIVE ;  /* 0x00000000000079c5 */ /* 0x000fce0000000000 */
[----:B------:R-:W-:Y:S01]  /*1d7d0*/  HGMMA.64x128x16.F32 R24, R208, gdesc[UR4].tnspB, R24, gsb0 ;  /* 0x41e00004d0187df0 */ /* 0x000fe20008000818 */
[----:B------:R-:W-:Y:S02]  /*1d7e0*/  R2UR UR6, R4 ;  /* 0x00000000040672ca */ /* 0x000fe400000e0000 */
[----:B------:R-:W-:Y:S02]  /*1d7f0*/  R2UR UR7, R5 ;  /* 0x00000000050772ca */ /* 0x000fe400000e0000 */
[----:B------:R-:W0:Y:S02]  /*1d800*/  SHFL.BFLY PT, R5, R0, 0x2, 0x1f ;  /* 0x0c401f0000057f89 */ /* 0x000e2400000e0000 */
[----:B0-----:R-:W-:Y:S01]  /*1d810*/  FADD.FTZ R5, R5, R0 ;  /* 0x0000000005057221 */ /* 0x001fe20000010000 */
[----:B------:R-:W-:-:S04]  /*1d820*/  SEL R0, RZ, 0x1, P0 ;  /* 0x00000001ff007807 */ /* 0x000fc80000000000 */
[----:B------:R-:W0:Y:S01]  /*1d830*/  SHFL.BFLY PT, R4, R5, 0x1, 0x1f ;  /* 0x0c201f0005047f89 */ /* 0x000e2200000e0000 */
[----:B------:R-:W-:Y:S01]  /*1d840*/  LOP3.LUT R229, R229, R0, RZ, 0x3c, !PT ;  /* 0x00000000e5e57212 */ /* 0x000fe200078e3cff */
[----:B------:R-:W-:Y:S02]  /*1d850*/  IMAD.MOV.U32 R0, RZ, RZ, -0x800000 ;  /* 0xff800000ff007424 */ /* 0x000fe400078e00ff */
[----:B0-----:R-:W-:-:S05]  /*1d860*/  FADD.FTZ R12, R5, R4 ;  /* 0x00000004050c7221 */ /* 0x001fca0000010000 */
[----:B------:R-:W-:-:S13]  /*1d870*/  FSETP.NE.FTZ.AND P3, PT, R12, RZ, PT ;  /* 0x000000ff0c00720b */ /* 0x000fda0003f75000 */
[----:B------:R-:W0:Y:S08]  /*1d880*/  @P3 MUFU.LG2 R8, R12 ;  /* 0x0000000c00083308 */ /* 0x000e300000000c00 */
[----:B------:R-:W-:Y:S01]  /*1d890*/  @P3 MUFU.RCP R7, R12 ;  /* 0x0000000c00073308 */ /* 0x000fe20000001000 */
[----:B0-----:R-:W-:Y:S01]  /*1d8a0*/  @P3 FMUL.FTZ R9, R8, 0.69314718246459960938 ;  /* 0x3f31721808093820 */ /* 0x001fe20000410000 */
[----:B------:R-:W-:-:S02]  /*1d8b0*/  WARPGROUP.DEPBAR.LE gsb0, 0x0 ;  /* 0x00008000000079c5 */ /* 0x000fc40000010000 */
[----:B------:R-:W-:-:S06]  /*1d8c0*/  WARPGROUP.ARRIVE ;  /* 0x00000000000079c5 */ /* 0x000fcc0000000000 */
[----:B------:R-:W-:Y:S01]  /*1d8d0*/  HGMMA.64x128x16.F32 R24, R212, gdesc[UR4].tnspB, R24, gsb0 ;  /* 0x41e00004d4187df0 */ /* 0x000fe20008000818 */
[----:B------:R-:W-:Y:S02]  /*1d8e0*/  R2UR UR6, R2 ;  /* 0x00000000020672ca */ /* 0x000fe400000e0000 */
[----:B------:R-:W-:Y:S02]  /*1d8f0*/  R2UR UR7, R3 ;  /* 0x00000000030772ca */ /* 0x000fe400000e0000 */
[----:B------:R-:W0:Y:S02]  /*1d900*/  SHFL.BFLY PT, R3, R14, 0x2, 0x1f ;  /* 0x0c401f000e037f89 */ /* 0x000e2400000e0000 */
[----:B0-----:R-:W-:-:S05]  /*1d910*/  FADD.FTZ R3, R3, R14 ;  /* 0x0000000e03037221 */ /* 0x001fca0000010000 */
[----:B------:R-:W0:Y:S02]  /*1d920*/  SHFL.BFLY PT, R2, R3, 0x1, 0x1f ;  /* 0x0c201f0003027f89 */ /* 0x000e2400000e0000 */
[----:B0-----:R-:W-:Y:S01]  /*1d930*/  FADD.FTZ R11, R3, R2 ;  /* 0x00000002030b7221 */ /* 0x001fe20000010000 */
[----:B------:R-:W-:Y:S02]  /*1d940*/  IMAD.MOV.U32 R2, RZ, RZ, RZ ;  /* 0x000000ffff027224 */ /* 0x000fe400078e00ff */
[----:B------:R-:W-:Y:S02]  /*1d950*/  IMAD.MOV.U32 R3, RZ, RZ, -0x800000 ;  /* 0xff800000ff037424 */ /* 0x000fe400078e00ff */
[----:B------:R-:W-:-:S13]  /*1d960*/  FSETP.NE.FTZ.AND P2, PT, R11, RZ, PT ;  /* 0x000000ff0b00720b */ /* 0x000fda0003f55000 */
[----:B------:R-:W0:Y:S01]  /*1d970*/  @P2 MUFU.LG2 R6, R11 ;  /* 0x0000000b00062308 */ /* 0x000e220000000c00 */
[C---:B------:R-:W-:Y:S01]  /*1d980*/  @P2 FMUL.FTZ R4, R88.reuse, 0.69314718246459960938 ;  /* 0x3f31721858042820 */ /* 0x040fe20000410000 */
[----:B------:R-:W-:-:S04]  /*1d990*/  @P3 FMUL.FTZ R88, R88, 0.69314718246459960938 ;  /* 0x3f31721858583820 */ /* 0x000fc80000410000 */
[----:B------:R-:W-:Y:S02]  /*1d9a0*/  @P3 FFMA.FTZ R0, R88, R92, R9 ;  /* 0x0000005c58003223 */ /* 0x000fe40000010009 */
[----:B------:R-:W1:Y:S01]  /*1d9b0*/  @P2 MUFU.RCP R2, R11 ;  /* 0x0000000b00022308 */ /* 0x000e620000001000 */
[----:B0-----:R-:W-:-:S04]  /*1d9c0*/  @P2 FMUL.FTZ R5, R6, 0.69314718246459960938 ;  /* 0x3f31721806052820 */ /* 0x001fc80000410000 */
[----:B------:R-:W-:Y:S01]  /*1d9d0*/  @P2 FFMA.FTZ R3, R4, R89, R5 ;  /* 0x0000005904032223 */ /* 0x000fe20000010005 */
[----:B------:R-:W-:Y:S02]  /*1d9e0*/  WARPGROUP.DEPBAR.LE gsb0, 0x0 ;  /* 0x00008000000079c5 */ /* 0x000fe40000010000 */
[----:B------:R-:W-:-:S06]  /*1d9f0*/  WARPGROUP.ARRIVE ;  /* 0x00000000000079c5 */ /* 0x000fcc0000000000 */
[----:B------:R-:W-:Y:S03]  /*1da00*/  HGMMA.64x128x16.F32 R24, R216, gdesc[UR4].tnspB, R24, gsb0 ;  /* 0x41e00004d8187df0 */ /* 0x000fe60008000818 */
[----:B------:R-:W-:Y:S02]  /*1da10*/  WARPGROUP.DEPBAR.LE gsb0, 0x0 ;  /* 0x00008000000079c5 */ /* 0x000fe40000010000 */
        /* <DEDUP_REMOVED lines=45> */
[----:B------:R-:W-:Y:S01]  /*1dcf0*/  FMUL.FTZ R61, R61, R2 ;  /* 0x000000023d3d7220 */ /* 0x000fe20000410000 */
[----:B------:R-:W-:Y:S01]  /*1dd00*/  PLOP3.LUT P1, PT, PT, PT, PT, 0x8, 0x0 ;  /* 0x000000000000781c */ /* 0x000fe20003f2e170 */
        /* <DEDUP_REMOVED lines=19> */
.L_x_7425:
[----:B------:R-:W2:Y:S04]  /*1de40*/  LDL R82, [R1+0x5c] ;  /* 0x00005c0001527983 */ /* 0x000ea80000100800 */
[----:B------:R-:W2:Y:S01]  /*1de50*/  LDL R78, [R1+0x68] ;  /* 0x00006800014e7983 */ /* 0x000ea20000100800 */
[----:B------:R-:W-:Y:S05]  /*1de60*/  WARPSYNC.ALL ;  /* 0x0000000000007948 */ /* 0x000fea0003800000 */
[----:B------:R-:W0:Y:S01]  /*1de70*/  S2UR UR5, SR_CgaCtaId ;  /* 0x00000000000579c3 */ /* 0x000e220000008800 */
[----:B------:R-:W-:Y:S01]  /*1de80*/  UMOV UR4, 0x400 ;  /* 0x0000040000047882 */ /* 0x000fe20000000000 */
[----:B------:R-:W-:Y:S01]  /*1de90*/  BSSY B0, `(.L_x_7486) ;  /* 0x0000228000007945 */ /* 0x000fe20003800000 */
[----:B------:R-:W-:Y:S01]  /*1dea0*/  SHF.R.S32.HI R48, RZ, 0x1f, R221 ;  /* 0x0000001fff307819 */ /* 0x000fe200000114dd */
[----:B0-----:R-:W-:-:S06]  /*1deb0*/  ULEA UR4, UR5, UR4, 0x18 ;  /* 0x0000000405047291 */ /* 0x001fcc000f8ec03f */
[----:B------:R-:W-:Y:S01]  /*1dec0*/  IMAD.U32 R2, RZ, RZ, UR4 ;  /* 0x00000004ff027e24 */ /* 0x000fe2000f8e00ff */
[----:B------:R-:W-:Y:S06]  /*1ded0*/  BAR.SYNC.DEFER_BLOCKING 0x5, 0x180 ;  /* 0x0146000000007b1d */ /* 0x000fec0000010000 */
[----:B------:R0:W1:Y:S02]  /*1dee0*/  LDS.128 R28, [R2+0x348d0] ;  /* 0x0348d000021c7984 */ /* 0x0000640000000c00 */
[----:B------:R-:W-:Y:S06]  /*1def0*/  BAR.ARV 0x4, 0x180 ;  /* 0x0106000000007b1d */ /* 0x000fec0000002000 */
[----:B--2---:R-:W-:Y:S01]  /*1df00*/  SHF.L.U64.HI R74, R82, 0x2, R78 ;  /* 0x00000002524a7819 */ /* 0x004fe2000001024e */
[----:B01----:R-:W-:Y:S06]  /*1df10*/  @P1 BRA `(.L_x_7487) ;  /* 0x00000014006c1947 */ /* 0x003fec0003800000 */
[----:B------:R-:W2:Y:S04]  /*1df20*/  LDL R4, [R1+0x8c] ;  /* 0x00008c0001047983 */ /* 0x000ea80000100800 */
[----:B------:R-:W3:Y:S04]  /*1df30*/  LDL.LU R112, [R1+0x58] ;  /* 0x0000580001707983 */ /* 0x000ee80000300800 */
[----:B------:R-:W4:Y:S04]  /*1df40*/  LDL R111, [R1+0x88] ;  /* 0x00008800016f7983 */ /* 0x000f280000100800 */
[----:B------:R-:W4:Y:S01]  /*1df50*/  LDL R86, [R1+0x64] ;  /* 0x0000640001567983 */ /* 0x000f220000100800 */
[----:B------:R-:W0:Y:S01]  /*1df60*/  S2R R5, SR_SWINHI ;  /* 0x0000000000057919 */ /* 0x000e220000002f00 */
[----:B------:R-:W-:Y:S05]  /*1df70*/  WARPSYNC.ALL ;  /* 0x0000000000007948 */ /* 0x000fea0003800000 */
[----:B------:R-:W-:Y:S01]  /*1df80*/  F2FP.F16.F32.PACK_AB R36, R57, R36 ;  /* 0x000000243924723e */ /* 0x000fe200000000ff */
[----:B------:R-:W-:Y:S01]  /*1df90*/  ULDC.64 UR4, c[0x0][0xc00] ;  /* 0x0003000000047ab9 */ /* 0x000fe20000000a00 */
[----:B------:R-:W1:Y:S01]  /*1dfa0*/  LDC R57, c[0x0][0xbe8] ;  /* 0x0002fa00ff397b82 */ /* 0x000e620000000800 */
[----:B------:R-:W-:-:S02]  /*1dfb0*/  MOV R20, R2 ;  /* 0x0000000200147202 */ /* 0x000fc40000000f00 */
[----:B0-----:R-:W-:Y:S02]  /*1dfc0*/  MOV R21, R5 ;  /* 0x0000000500157202 */ /* 0x001fe40000000f00 */
[----:B------:R-:W-:Y:S02]  /*1dfd0*/  F2FP.F16.F32.PACK_AB R10, R103, R10 ;  /* 0x0000000a670a723e */ /* 0x000fe400000000ff */
[----:B------:R-:W-:Y:S02]  /*1dfe0*/  F2FP.F16.F32.PACK_AB R35, R35, R54 ;  /* 0x000000362323723e */ /* 0x000fe400000000ff */
[----:B------:R-:W-:Y:S01]  /*1dff0*/  F2FP.F16.F32.PACK_AB R39, R39, R50 ;  /* 0x000000322727723e */ /* 0x000fe200000000ff */
[----:B------:R-:W-:Y:S01]  /*1e000*/  IMAD.MOV.U32 R50, RZ, RZ, RZ ;  /* 0x000000ffff327224 */ /* 0x000fe200078e00ff */
[----:B------:R-:W-:Y:S01]  /*1e010*/  ULDC.64 UR6, c[0x0][0x208] ;  /* 0x0000820000067ab9 */ /* 0x000fe20000000a00 */
[----:B------:R-:W-:Y:S01]  /*1e020*/  BAR.SYNC.DEFER_BLOCKING 0x1, 0x100 ;  /* 0x0044000000007b1d */ /* 0x000fe20000010000 */
[----:B--2---:R-:W-:-:S03]  /*1e030*/  IMAD.WIDE R8, R4, 0x2, R20 ;  /* 0x0000000204087825 */ /* 0x004fc600078e0214 */
[C---:B------:R-:W-:Y:S02]  /*1e040*/  IADD3 R63, P5, R8.reuse, 0x20, RZ ;  /* 0x00000020083f7810 */ /* 0x040fe40007fbe0ff */
[C---:B------:R-:W-:Y:S02]  /*1e050*/  LOP3.LUT R33, R8.reuse, 0x380, RZ, 0xc0, !PT ;  /* 0x0000038008217812 */ /* 0x040fe400078ec0ff */
[----:B------:R-:W-:Y:S02]  /*1e060*/  IADD3.X R5, RZ, R9, RZ, P5, !PT ;  /* 0x00000009ff057210 */ /* 0x000fe40002ffe4ff */
[C---:B------:R-:W-:Y:S02]  /*1e070*/  IADD3 R109, P5, R8.reuse, 0x4060, RZ ;  /* 0x00004060086d7810 */ /* 0x040fe40007fbe0ff */
[----:B------:R-:W-:Y:S02]  /*1e080*/  IADD3 R67, P0, R8, 0x40, RZ ;  /* 0x0000004008437810 */ /* 0x000fe40007f1e0ff */
[----:B------:R-:W-:-:S02]  /*1e090*/  LOP3.LUT R28, R109, 0x380, RZ, 0xc0, !PT ;  /* 0x000003806d1c7812 */ /* 0x000fc400078ec0ff */
[----:B------:R-:W-:Y:S02]  /*1e0a0*/  SHF.R.U64 R33, R33, 0x3, RZ ;  /* 0x0000000321217819 */ /* 0x000fe400000012ff */
[C---:B------:R-:W-:Y:S02]  /*1e0b0*/  IADD3 R71, P1, R8.reuse, 0x60, RZ ;  /* 0x0000006008477810 */ /* 0x040fe40007f3e0ff */
[----:B------:R-:W-:Y:S02]  /*1e0c0*/  LOP3.LUT R4, R63, 0x380, RZ, 0xc0, !PT ;  /* 0x000003803f047812 */ /* 0x000fe400078ec0ff */
[----:B------:R-:W-:Y:S02]  /*1e0d0*/  LOP3.LUT R6, R67, 0x380, RZ, 0xc0, !PT ;  /* 0x0000038043067812 */ /* 0x000fe400078ec0ff */
[C---:B------:R-:W-:Y:S02]  /*1e0e0*/  IADD3 R75, P2, R8.reuse, 0x4000, RZ ;  /* 0x00004000084b7810 */ /* 0x040fe40007f5e0ff */
[----:B------:R-:W-:-:S02]  /*1e0f0*/  IADD3 R79, P3, R8, 0x4020, RZ ;  /* 0x00004020084f7810 */ /* 0x000fc40007f7e0ff */
[----:B------:R-:W-:Y:S02]  /*1e100*/  IADD3 R83, P4, R8, 0x4040, RZ ;  /* 0x0000404008537810 */ /* 0x000fe40007f9e0ff */
[----:B------:R-:W-:Y:S02]  /*1e110*/  SHF.R.U64 R28, R28, 0x3, RZ ;  /* 0x000000031c1c7819 */ /* 0x000fe400000012ff */
[----:B------:R-:W-:Y:S02]  /*1e120*/  LOP3.LUT R8, R33, R8, RZ, 0x3c, !PT ;  /* 0x0000000821087212 */ /* 0x000fe400078e3cff */
[----:B------:R-:W-:Y:S02]  /*1e130*/  LOP3.LUT R12, R71, 0x380, RZ, 0xc0, !PT ;  /* 0x00000380470c7812 */ /* 0x000fe400078ec0ff */
[----:B------:R-:W-:Y:S02]  /*1e140*/  SHF.R.U64 R4, R4, 0x3, RZ ;  /* 0x0000000304047819 */ /* 0x000fe400000012ff */
[----:B------:R-:W-:-:S02]  /*1e150*/  SHF.R.U64 R6, R6, 0x3, RZ ;  /* 0x0000000306067819 */ /* 0x000fc400000012ff */
[----:B------:R-:W-:Y:S01]  /*1e160*/  LOP3.LUT R32, R28, R109, RZ, 0x3c, !PT ;  /* 0x0000006d1c207212 */ /* 0x000fe200078e3cff */
[--C-:B------:R-:W-:Y:S01]  /*1e170*/  IMAD.X R7, RZ, RZ, R9.reuse, P0 ;  /* 0x000000ffff077224 */ /* 0x100fe200000e0609 */
[----:B------:R-:W-:Y:S01]  /*1e180*/  MOV R28, R8 ;  /* 0x00000008001c7202 */ /* 0x000fe20000000f00 */
[--C-:B------:R-:W-:Y:S01]  /*1e190*/  IMAD.X R13, RZ, RZ, R9.reuse, P1 ;  /* 0x000000ffff0d7224 */ /* 0x100fe200008e0609 */
[----:B------:R-:W-:Y:S01]  /*1e1a0*/  IADD3.X R25, RZ, R9, RZ, P3, !PT ;  /* 0x00000009ff197210 */ /* 0x000fe20001ffe4ff */
[--C-:B------:R-:W-:Y:S01]  /*1e1b0*/  IMAD.X R15, RZ, RZ, R9.reuse, P2 ;  /* 0x000000ffff0f7224 */ /* 0x100fe200010e0609 */
[----:B------:R-:W-:Y:S01]  /*1e1c0*/  SHF.R.U64 R12, R12, 0x3, RZ ;  /* 0x000000030c0c7819 */ /* 0x000fe200000012ff */
[--C-:B------:R-:W-:Y:S01]  /*1e1d0*/  IMAD.X R27, RZ, RZ, R9.reuse, P4 ;  /* 0x000000ffff1b7224 */ /* 0x100fe200020e0609 */
[----:B------:R-:W-:Y:S01]  /*1e1e0*/  F2FP.F16.F32.PACK_AB R8, R104, R11 ;  /* 0x0000000b6808723e */ /* 0x000fe200000000ff */
[----:B------:R-:W-:Y:S01]  /*1e1f0*/  IMAD.X R33, RZ, RZ, R9, P5 ;  /* 0x000000ffff217224 */ /* 0x000fe200028e0609 */
[----:B------:R-:W-:-:S02]  /*1e200*/  LOP3.LUT R4, R4, R63, RZ, 0x3c, !PT ;  /* 0x0000003f04047212 */ /* 0x000fc400078e3cff */
[----:B------:R-:W-:Y:S02]  /*1e210*/  LOP3.LUT R6, R6, R67, RZ, 0x3c, !PT ;  /* 0x0000004306067212 */ /* 0x000fe400078e3cff */
[----:B------:R-:W-:Y:S02]  /*1e220*/  LOP3.LUT R14, R75, 0x380, RZ, 0xc0, !PT ;  /* 0x000003804b0e7812 */ /* 0x000fe400078ec0ff */
[----:B------:R-:W-:Y:S02]  /*1e230*/  F2FP.F16.F32.PACK_AB R9, R107, R110 ;  /* 0x0000006e6b09723e */ /* 0x000fe400000000ff */
[----:B------:R-:W-:Y:S02]  /*1e240*/  F2FP.F16.F32.PACK_AB R11, R105, R108 ;  /* 0x0000006c690b723e */ /* 0x000fe400000000ff */
[----:B------:R-:W-:Y:S02]  /*1e250*/  LOP3.LUT R24, R79, 0x380, RZ, 0xc0, !PT ;  /* 0x000003804f187812 */ /* 0x000fe400078ec0ff */
[----:B------:R-:W-:-:S02]  /*1e260*/  LOP3.LUT R26, R83, 0x380, RZ, 0xc0, !PT ;  /* 0x00000380531a7812 */ /* 0x000fc400078ec0ff */
[----:B------:R-:W-:Y:S01]  /*1e270*/  LOP3.LUT R12, R12, R71, RZ, 0x3c, !PT ;  /* 0x000000470c0c7212 */ /* 0x000fe200078e3cff */
[----:B------:R0:W-:Y:S01]  /*1e280*/  STSM.16.M88.4 [R28], R8 ;  /* 0x000000081c007844 */ /* 0x0001e20000000200 */
[----:B------:R-:W-:Y:S02]  /*1e290*/  SHF.R.U64 R14, R14, 0x3, RZ ;  /* 0x000000030e0e7819 */ /* 0x000fe400000012ff */
[----:B------:R-:W-:Y:S02]  /*1e2a0*/  MOV R71, R4 ;  /* 0x0000000400477202 */ /* 0x000fe40000000f00 */
[----:B------:R-:W-:Y:S02]  /*1e2b0*/  MOV R70, R6 ;  /* 0x0000000600467202 */ /* 0x000fe40000000f00 */
[----:B------:R-:W-:Y:S02]  /*1e2c0*/  SHF.R.U64 R24, R24, 0x3, RZ ;  /* 0x0000000318187819 */ /* 0x000fe400000012ff */
[----:B------:R-:W-:-:S02]  /*1e2d0*/  SHF.R.U64 R26, R26, 0x3, RZ ;  /* 0x000000031a1a7819 */ /* 0x000fc400000012ff */
[----:B------:R-:W-:Y:S02]  /*1e2e0*/  F2FP.F16.F32.PACK_AB R4, R96, R95 ;  /* 0x0000005f6004723e */ /* 0x000fe400000000ff */
[----:B------:R-:W-:Y:S02]  /*1e2f0*/  F2FP.F16.F32.PACK_AB R5, R85, R106 ;  /* 0x0000006a5505723e */ /* 0x000fe400000000ff */
[----:B------:R-:W-:Y:S02]  /*1e300*/  F2FP.F16.F32.PACK_AB R6, R101, R94 ;  /* 0x0000005e6506723e */ /* 0x000fe400000000ff */
[----:B------:R-:W-:Y:S02]  /*1e310*/  F2FP.F16.F32.PACK_AB R7, R81, R84 ;  /* 0x000000545107723e */ /* 0x000fe400000000ff */
[----:B0-----:R-:W-:Y:S02]  /*1e320*/  F2FP.F16.F32.PACK_AB R8, R102, R93 ;  /* 0x0000005d6608723e */ /* 0x001fe400000000ff */
[----:B------:R-:W-:-:S02]  /*1e330*/  F2FP.F16.F32.PACK_AB R9, R77, R80 ;  /* 0x000000504d09723e */ /* 0x000fc400000000ff */
[----:B------:R-:W-:Y:S02]  /*1e340*/  F2FP.F16.F32.PACK_AB R10, R99, R92 ;  /* 0x0000005c630a723e */ /* 0x000fe400000000ff */
[----:B------:R-:W-:Y:S02]  /*1e350*/  F2FP.F16.F32.PACK_AB R11, R73, R76 ;  /* 0x0000004c490b723e */ /* 0x000fe400000000ff */
[----:B------:R-:W-:Y:S01]  /*1e360*/  LOP3.LUT R14, R14, R75, RZ, 0x3c, !PT ;  /* 0x0000004b0e0e7212 */ /* 0x000fe200078e3cff */
[----:B------:R-:W-:Y:S01]  /*1e370*/  STSM.16.M88.4 [R71], R4 ;  /* 0x0000000447007844 */ /* 0x000fe20000000200 */
[----:B------:R-:W-:Y:S02]  /*1e380*/  LOP3.LUT R24, R24, R79, RZ, 0x3c, !PT ;  /* 0x0000004f18187212 */ /* 0x000fe400078e3cff */
[----:B------:R-:W-:Y:S01]  /*1e390*/  LOP3.LUT R26, R26, R83, RZ, 0x3c, !PT ;  /* 0x000000531a1a7212 */ /* 0x000fe200078e3cff */
[----:B------:R3:W-:Y:S01]  /*1e3a0*/  STSM.16.M88.4 [R70], R8 ;  /* 0x0000000846007844 */ /* 0x0007e20000000200 */
[----:B------:R-:W-:-:S02]  /*1e3b0*/  MOV R67, R12 ;  /* 0x0000000c00437202 */ /* 0x000fc40000000f00 */
[----:B------:R-:W-:Y:S02]  /*1e3c0*/  MOV R66, R14 ;  /* 0x0000000e00427202 */ /* 0x000fe40000000f00 */
[----:B------:R-:W-:Y:S02]  /*1e3d0*/  MOV R28, R32 ;  /* 0x00000020001c7202 */ /* 0x000fe40000000f00 */
[----:B------:R-:W-:Y:S02]  /*1e3e0*/  MOV R63, R24 ;  /* 0x00000018003f7202 */ /* 0x000fe40000000f00 */
[----:B------:R-:W-:Y:S02]  /*1e3f0*/  MOV R62, R26 ;  /* 0x0000001a003e7202 */ /* 0x000fe40000000f00 */
[----:B------:R-:W-:Y:S02]  /*1e400*/  F2FP.F16.F32.PACK_AB R12, R100, R91 ;  /* 0x0000005b640c723e */ /* 0x000fe400000000ff */
[----:B------:R-:W-:-:S02]  /*1e410*/  F2FP.F16.F32.PACK_AB R13, R69, R72 ;  /* 0x00000048450d723e */ /* 0x000fc400000000ff */
[----:B------:R-:W-:Y:S02]  /*1e420*/  F2FP.F16.F32.PACK_AB R14, R97, R90 ;  /* 0x0000005a610e723e */ /* 0x000fe400000000ff */
[----:B---3--:R-:W-:Y:S02]  /*1e430*/  IADD3 R10, P1, R112, UR4, RZ ;  /* 0x00000004700a7c10 */ /* 0x008fe4000ff3e0ff */
[----:B------:R-:W-:Y:S02]  /*1e440*/  F2FP.F16.F32.PACK_AB R15, R65, R68 ;  /* 0x00000044410f723e */ /* 0x000fe400000000ff */
[----:B------:R-:W-:Y:S02]  /*1e450*/  F2FP.F16.F32.PACK_AB R33, R34, R51 ;  /* 0x000000332221723e */ /* 0x000fe400000000ff */
[----:B------:R-:W-:Y:S02]  /*1e460*/  F2FP.F16.F32.PACK_AB R24, R98, R89 ;  /* 0x000000596218723e */ /* 0x000fe400000000ff */
[----:B------:R-:W-:-:S02]  /*1e470*/  F2FP.F16.F32.PACK_AB R25, R59, R64 ;  /* 0x000000403b19723e */ /* 0x000fc400000000ff */
[----:B------:R-:W-:Y:S02]  /*1e480*/  F2FP.F16.F32.PACK_AB R26, R61, R88 ;  /* 0x000000583d1a723e */ /* 0x000fe400000000ff */
[----:B------:R-:W-:Y:S02]  /*1e490*/  F2FP.F16.F32.PACK_AB R27, R55, R58 ;  /* 0x0000003a371b723e */ /* 0x000fe400000000ff */
[----:B------:R-:W-:Y:S02]  /*1e4a0*/  F2FP.F16.F32.PACK_AB R34, R56, R37 ;  /* 0x000000253822723e */ /* 0x000fe400000000ff */
[----:B------:R-:W-:Y:S02]  /*1e4b0*/  ISETP.NE.U32.AND P0, PT, RZ, UR4, PT ;  /* 0x00000004ff007c0c */ /* 0x000fe4000bf05070 */
[----:B------:R-:W-:Y:S02]  /*1e4c0*/  F2FP.F16.F32.PACK_AB R32, R60, R49 ;  /* 0x000000313c20723e */ /* 0x000fe400000000ff */
[----:B------:R-:W-:-:S02]  /*1e4d0*/  F2FP.F16.F32.PACK_AB R37, R38, R47 ;  /* 0x0000002f2625723e */ /* 0x000fc400000000ff */
[----:B------:R-:W-:Y:S02]  /*1e4e0*/  F2FP.F16.F32.PACK_AB R38, R52, R45 ;  /* 0x0000002d3426723e */ /* 0x000fe400000000ff */
[----:B------:R-:W-:Y:S01]  /*1e4f0*/  IADD3.X R11, R74, UR5, RZ, P1, !PT ;  /* 0x000000054a0b7c10 */ /* 0x000fe20008ffe4ff */
[----:B------:R0:W-:Y:S01]  /*1e500*/  STSM.16.M88.4 [R67], R12 ;  /* 0x0000000c43007844 */ /* 0x0001e20000000200 */
[----:B------:R-:W-:Y:S02]  /*1e510*/  F2FP.F16.F32.PACK_AB R4, R53, R44 ;  /* 0x0000002c3504723e */ /* 0x000fe400000000ff */
[----:B------:R-:W-:Y:S02]  /*1e520*/  F2FP.F16.F32.PACK_AB R5, R43, R46 ;  /* 0x0000002e2b05723e */ /* 0x000fe400000000ff */
[----:B------:R-:W-:Y:S02]  /*1e530*/  F2FP.F16.F32.PACK_AB R6, R41, R40 ;  /* 0x000000282906723e */ /* 0x000fe400000000ff */
[----:B------:R-:W-:-:S02]  /*1e540*/  F2FP.F16.F32.PACK_AB R7, R87, R42 ;  /* 0x0000002a5707723e */ /* 0x000fc400000000ff */
[----:B-1----:R-:W-:Y:S01]  /*1e550*/  ISETP.NE.AND P1, PT, R57, 0x1, PT ;  /* 0x000000013900780c */ /* 0x002fe20003f25270 */
[----:B------:R-:W-:Y:S01]  /*1e560*/  STSM.16.M88.4 [R66], R24 ;  /* 0x0000001842007844 */ /* 0x000fe20000000200 */
[----:B------:R-:W-:Y:S01]  /*1e570*/  ISETP.NE.AND.EX P0, PT, RZ, UR5, PT, P0 ;  /* 0x00000005ff007c0c */ /* 0x000fe2000bf05300 */
[----:B------:R-:W-:Y:S02]  /*1e580*/  ULDC.64 UR4, c[0x0][0xc08] ;  /* 0x0003020000047ab9 */ /* 0x000fe40000000a00 */
[----:B------:R-:W-:Y:S01]  /*1e590*/  STSM.16.M88.4 [R63], R32 ;  /* 0x000000203f007844 */ /* 0x000fe20000000200 */
[----:B------:R-:W-:-:S03]  /*1e5a0*/  ISETP.NE.U32.AND P2, PT, RZ, UR4, PT ;  /* 0x00000004ff007c0c */ /* 0x000fc6000bf45070 */
[----:B------:R-:W-:Y:S01]  /*1e5b0*/  STSM.16.M88.4 [R62], R36 ;  /* 0x000000243e007844 */ /* 0x000fe20000000200 */
[----:B------:R-:W-:-:S03]  /*1e5c0*/  ISETP.NE.AND.EX P2, PT, RZ, UR5, PT, P2 ;  /* 0x00000005ff007c0c */ /* 0x000fc6000bf45320 */
[----:B------:R1:W-:Y:S01]  /*1e5d0*/  STSM.16.M88.4 [R28], R4 ;  /* 0x000000041c007844 */ /* 0x0003e20000000200 */
[----:B0-----:R-:W0:Y:S08]  /*1e5e0*/  @P1 LDC R12, c[0x0][0xbec] ;  /* 0x0002fb00ff0c1b82 */ /* 0x001e300000000800 */
[----:B------:R-:W-:Y:S08]  /*1e5f0*/  BAR.SYNC.DEFER_BLOCKING 0x1, 0x100 ;  /* 0x0044000000007b1d */ /* 0x000ff00000010000 */
[----:B------:R-:W2:Y:S01]  /*1e600*/  @P1 LDC R13, c[0x0][0xbf0] ;  /* 0x0002fc00ff0d1b82 */ /* 0x000ea20000000800 */
[----:B------:R-:W-:Y:S01]  /*1e610*/  @P2 IADD3 R8, P3, R112, UR4, RZ ;  /* 0x0000000470082c10 */ /* 0x000fe2000ff7e0ff */
[----:B------:R-:W-:-:S03]  /*1e620*/  ULDC UR4, c[0x0][0xa88] ;  /* 0x0002a20000047ab9 */ /* 0x000fc60000000800 */
[----:B------:R-:W-:Y:S02]  /*1e630*/  @P2 IADD3.X R9, R74, UR5, RZ, P3, !PT ;  /* 0x000000054a092c10 */ /* 0x000fe40009ffe4ff */
[----:B-1----:R-:W-:Y:S01]  /*1e640*/  MOV R6, UR4 ;  /* 0x0000000400067c02 */ /* 0x002fe20008000f00 */
[----:B----4-:R-:W-:Y:S01]  /*1e650*/  IMAD R15, R86, 0x80, R111 ;  /* 0x00000080560f7824 */ /* 0x010fe200078e026f */
[----:B------:R1:W5:Y:S04]  /*1e660*/  @P0 LDG.E R50, desc[UR6][R10.64] ;  /* 0x000000060a320981 */ /* 0x000368000c1e1900 */
[----:B------:R1:W5:Y:S01]  /*1e670*/  @P2 LDG.E R6, desc[UR6][R8.64] ;  /* 0x0000000608062981 */ /* 0x000362000c1e1900 */
[----:B------:R-:W-:Y:S05]  /*1e680*/  @P2 BRA `(.L_x_7488) ;  /* 0x0000000000142947 */ /* 0x000fea0003800000 */
[----:B------:R-:W-:Y:S05]  /*1e690*/  @!P0 BRA `(.L_x_7488) ;  /* 0x0000000000108947 */ /* 0x000fea0003800000 */
[----:B------:R-:W-:Y:S02]  /*1e6a0*/  ULDC.64 UR4, c[0x0][0x208] ;  /* 0x0000820000047ab9 */ /* 0x000fe40000000a00 */
[----:B------:R-:W3:Y:S04]  /*1e6b0*/  LDG.E R5, desc[UR4][R10.64] ;  /* 0x000000040a057981 */ /* 0x000ee8000c1e1900 */
[----:B-----5:R-:W3:Y:S02]  /*1e6c0*/  LDG.E R6, desc[UR4][R10.64+0x4] ;  /* 0x000004040a067981 */ /* 0x020ee4000c1e1900 */
[----:B---3--:R-:W-:-:S07]  /*1e6d0*/  IMAD.IADD R6, R6, 0x1, -R5 ;  /* 0x0000000106067824 */ /* 0x008fce00078e0a05 */
.L_x_7488:
[----:B------:R-:W3:Y:S01]  /*1e6e0*/  LDL.LU R56, [R1+0x50] ;  /* 0x0000500001387983 */ /* 0x000ee20000300800 */
[----:B0-----:R-:W-:Y:S01]  /*1e6f0*/  @P1 IMAD.HI.U32 R4, R15, R12, RZ ;  /* 0x0000000c0f041227 */ /* 0x001fe200078e00ff */
[----:B------:R-:W-:Y:S01]  /*1e700*/  ULDC.64 UR4, c[0x0][0xb90] ;  /* 0x0002e40000047ab9 */ /* 0x000fe20000000a00 */
[----:B-----5:R-:W-:Y:S01]  /*1e710*/  SHF.R.S32.HI R51, RZ, 0x1f, R50 ;  /* 0x0000001fff337819 */ /* 0x020fe20000011432 */
[----:B------:R-:W4:Y:S01]  /*1e720*/  LDL R14, [R1+0x80] ;  /* 0x00008000010e7983 */ /* 0x000f220000100800 */
[----:B------:R-:W-:Y:S01]  /*1e730*/  IMAD.MOV.U32 R7, RZ, RZ, R15 ;  /* 0x000000ffff077224 */ /* 0x000fe200078e000f */
[----:B--2---:R-:W-:Y:S01]  /*1e740*/  @P1 SHF.R.U32.HI R7, RZ, R13, R4 ;  /* 0x0000000dff071219 */ /* 0x004fe20000011604 */
[----:B------:R-:W0:Y:S01]  /*1e750*/  S2R R27, SR_TID.X ;  /* 0x00000000001b7919 */ /* 0x000e220000002100 */
[----:B-1----:R-:W-:Y:S02]  /*1e760*/  SHF.L.U32 R10, R22, 0x6, RZ ;  /* 0x00000006160a7819 */ /* 0x002fe400000006ff */
[----:B------:R-:W-:-:S02]  /*1e770*/  SEL R28, R78, RZ, !P0 ;  /* 0x000000ff4e1c7207 */ /* 0x000fc40004000000 */
[----:B------:R-:W-:Y:S01]  /*1e780*/  SEL R59, R82, RZ, !P0 ;  /* 0x000000ff523b7207 */ /* 0x000fe20004000000 */
[----:B------:R-:W-:-:S04]  /*1e790*/  IMAD.IADD R11, R16, 0x1, R10 ;  /* 0x00000001100b7824 */ /* 0x000fc800078e020a */
[----:B------:R-:W-:Y:S01]  /*1e7a0*/  IMAD.WIDE R20, R11, 0x2, R20 ;  /* 0x000000020b147825 */ /* 0x000fe200078e0214 */
[----:B------:R-:W-:Y:S01]  /*1e7b0*/  SHF.R.S32.HI R11, RZ, 0x1f, R7 ;  /* 0x0000001fff0b7819 */ /* 0x000fe20000011407 */
[----:B------:R-:W1:Y:S02]  /*1e7c0*/  S2R R60, SR_TID.X ;  /* 0x00000000003c7919 */ /* 0x000e640000002100 */
[----:B0-----:R-:W-:-:S05]  /*1e7d0*/  VIADD R27, R27, 0xffffff80 ;  /* 0xffffff801b1b7836 */ /* 0x001fca0000000000 */
[----:B------:R-:W-:-:S04]  /*1e7e0*/  SHF.R.S32.HI R26, RZ, 0x1f, R27 ;  /* 0x0000001fff1a7819 */ /* 0x000fc8000001141b */
[----:B------:R-:W-:-:S04]  /*1e7f0*/  LEA.HI R26, R26, R27, RZ, 0x7 ;  /* 0x0000001b1a1a7211 */ /* 0x000fc800078f38ff */
[----:B------:R-:W-:Y:S01]  /*1e800*/  LOP3.LUT R26, R26, 0xffffff80, RZ, 0xc0, !PT ;  /* 0xffffff801a1a7812 */ /* 0x000fe200078ec0ff */
[----:B------:R-:W-:-:S04]  /*1e810*/  IMAD R61, R6, R57, RZ ;  /* 0x00000039063d7224 */ /* 0x000fc800078e02ff */
[----:B------:R-:W-:Y:S01]  /*1e820*/  IMAD.IADD R26, R27, 0x1, -R26 ;  /* 0x000000011b1a7824 */ /* 0x000fe200078e0a1a */
[C---:B------:R-:W-:Y:S02]  /*1e830*/  IADD3 R33, P3, R20.reuse, 0x4000, RZ ;  /* 0x0000400014217810 */ /* 0x040fe40007f7e0ff */
[----:B------:R-:W-:Y:S02]  /*1e840*/  IADD3 R13, P4, R20, 0x2000, RZ ;  /* 0x00002000140d7810 */ /* 0x000fe40007f9e0ff */
[----:B------:R-:W-:Y:S02]  /*1e850*/  LOP3.LUT R32, R33, 0x380, RZ, 0xc0, !PT ;  /* 0x0000038021207812 */ /* 0x000fe400078ec0ff */
[----:B-1----:R-:W-:Y:S02]  /*1e860*/  IADD3 R60, R60, -0x80, RZ ;  /* 0xffffff803c3c7810 */ /* 0x002fe40007ffe0ff */
[----:B------:R-:W-:Y:S01]  /*1e870*/  SHF.R.U64 R32, R32, 0x3, RZ ;  /* 0x0000000320207819 */ /* 0x000fe200000012ff */
[----:B------:R-:W-:Y:S01]  /*1e880*/  ULDC.64 UR6, c[0x0][0x208] ;  /* 0x0000820000067ab9 */ /* 0x000fe20000000a00 */
[----:B------:R-:W-:-:S02]  /*1e890*/  SHF.R.S32.HI R58, RZ, 0x1f, R60 ;  /* 0x0000001fff3a7819 */ /* 0x000fc4000001143c */
[----:B------:R-:W-:Y:S02]  /*1e8a0*/  LOP3.LUT R32, R32, R33, RZ, 0x3c, !PT ;  /* 0x0000002120207212 */ /* 0x000fe400078e3cff */
[----:B------:R-:W-:Y:S02]  /*1e8b0*/  IADD3.X R33, RZ, R21, RZ, P3, !PT ;  /* 0x00000015ff217210 */ /* 0x000fe40001ffe4ff */
[----:B------:R-:W-:Y:S02]  /*1e8c0*/  IADD3 R37, P5, R20, 0x5000, RZ ;  /* 0x0000500014257810 */ /* 0x000fe40007fbe0ff */
[----:B------:R-:W-:Y:S02]  /*1e8d0*/  LEA.HI R58, R58, R60, RZ, 0x3 ;  /* 0x0000003c3a3a7211 */ /* 0x000fe400078f18ff */
[----:B------:R-:W-:Y:S02]  /*1e8e0*/  LOP3.LUT R36, R37, 0x380, RZ, 0xc0, !PT ;  /* 0x0000038025247812 */ /* 0x000fe400078ec0ff */
[----:B------:R-:W-:-:S02]  /*1e8f0*/  LOP3.LUT R58, R58, 0xfffffff8, RZ, 0xc0, !PT ;  /* 0xfffffff83a3a7812 */ /* 0x000fc400078ec0ff */
[----:B------:R-:W-:-:S03]  /*1e900*/  SHF.R.U64 R36, R36, 0x3, RZ ;  /* 0x0000000324247819 */ /* 0x000fc600000012ff */
[----:B------:R-:W-:Y:S01]  /*1e910*/  IMAD.IADD R58, R60, 0x1, -R58 ;  /* 0x000000013c3a7824 */ /* 0x000fe200078e0a3a */
[----:B------:R-:W-:Y:S01]  /*1e920*/  LOP3.LUT R36, R36, R37, RZ, 0x3c, !PT ;  /* 0x0000002524247212 */ /* 0x000fe200078e3cff */
[----:B------:R-:W-:Y:S01]  /*1e930*/  IMAD.X R37, RZ, RZ, R21, P5 ;  /* 0x000000ffff257224 */ /* 0x000fe200028e0615 */
[----:B------:R-:W-:Y:S01]  /*1e940*/  BSSY B1, `(.L_x_7489) ;  /* 0x0000088000017945 */ /* 0x000fe20003800000 */
[----:B---3--:R-:W-:Y:S01]  /*1e950*/  SHF.R.S32.HI R49, RZ, 0x1f, R56 ;  /* 0x0000001fff317819 */ /* 0x008fe20000011438 */
[----:B------:R-:W-:-:S04]  /*1e960*/  IMAD.WIDE.U32 R4, R56, UR4, R50 ;  /* 0x0000000438047c25 */ /* 0x000fc8000f8e0032 */
[----:B------:R-:W-:-:S04]  /*1e970*/  IMAD R8, R49, UR4, RZ ;  /* 0x0000000431087c24 */ /* 0x000fc8000f8e02ff */
[----:B------:R-:W-:Y:S01]  /*1e980*/  IMAD R9, R56, UR5, R8 ;  /* 0x0000000538097c24 */ /* 0x000fe2000f8e0208 */
[----:B------:R-:W-:Y:S01]  /*1e990*/  ULDC.64 UR4, c[0x0][0xb98] ;  /* 0x0002e60000047ab9 */ /* 0x000fe20000000a00 */
[----:B------:R-:W-:Y:S02]  /*1e9a0*/  IMAD.MOV R8, RZ, RZ, -R7 ;  /* 0x000000ffff087224 */ /* 0x000fe400078e0a07 */
[----:B------:R-:W-:Y:S02]  /*1e9b0*/  IMAD.IADD R5, R5, 0x1, R9 ;  /* 0x0000000105057824 */ /* 0x000fe400078e0209 */
[----:B------:R-:W-:Y:S02]  /*1e9c0*/  IMAD R9, R57, R8, R15 ;  /* 0x0000000839097224 */ /* 0x000fe400078e020f */
[----:B------:R-:W-:Y:S02]  /*1e9d0*/  IMAD R8, R28, UR4, RZ ;  /* 0x000000041c087c24 */ /* 0x000fe4000f8e02ff */
[----:B------:R-:W-:-:S04]  /*1e9e0*/  IMAD.WIDE.U32 R4, R59, UR4, R4 ;  /* 0x000000043b047c25 */ /* 0x000fc8000f8e0004 */
[----:B------:R-:W-:Y:S01]  /*1e9f0*/  IMAD R10, R59, UR5, R8 ;  /* 0x000000053b0a7c24 */ /* 0x000fe2000f8e0208 */
[----:B------:R-:W-:Y:S01]  /*1ea00*/  SHF.R.S32.HI R8, RZ, 0x1f, R9 ;  /* 0x0000001fff087819 */ /* 0x000fe20000011409 */
[----:B------:R-:W-:Y:S01]  /*1ea10*/  ULDC.64 UR4, c[0x0][0xb88] ;  /* 0x0002e20000047ab9 */ /* 0x000fe20000000a00 */
[----:B------:R-:W-:-:S03]  /*1ea20*/  IADD3 R4, P2, R7, R4, RZ ;  /* 0x0000000407047210 */ /* 0x000fc60007f5e0ff */
[----:B------:R-:W-:Y:S01]  /*1ea30*/  IMAD R12, R8, UR4, RZ ;  /* 0x00000004080c7c24 */ /* 0x000fe2000f8e02ff */
[----:B------:R-:W-:-:S03]  /*1ea40*/  IADD3.X R5, R11, R5, R10, P2, !PT ;  /* 0x000000050b057210 */ /* 0x000fc600017fe40a */
[C---:B------:R-:W-:Y:S02]  /*1ea50*/  IMAD R11, R9.reuse, UR5, R12 ;  /* 0x00000005090b7c24 */ /* 0x040fe4000f8e020c */
[----:B------:R-:W-:Y:S01]  /*1ea60*/  IMAD.WIDE.U32 R4, R9, UR4, R4 ;  /* 0x0000000409047c25 */ /* 0x000fe2000f8e0004 */
[----:B------:R-:W-:-:S04]  /*1ea70*/  ULDC.64 UR4, c[0x0][0xb50] ;  /* 0x0002d40000047ab9 */ /* 0x000fc80000000a00 */
[----:B------:R-:W-:Y:S02]  /*1ea80*/  IADD3 R5, R5, R11, RZ ;  /* 0x0000000b05057210 */ /* 0x000fe40007ffe0ff */
[----:B------:R-:W-:-:S04]  /*1ea90*/  LEA R10, P2, R4, UR4, 0x2 ;  /* 0x00000004040a7c11 */ /* 0x000fc8000f8410ff */
[----:B------:R-:W-:Y:S01]  /*1eaa0*/  LEA.HI.X R11, R4, UR5, R5, 0x2, P2 ;  /* 0x00000005040b7c11 */ /* 0x000fe200090f1405 */
[----:B------:R-:W-:Y:S01]  /*1eab0*/  SHFL.IDX PT, R52, R10, RZ, 0x1c1f ;  /* 0x001c1fff0a347589 */ /* 0x000fe200000e0000 */
[C---:B------:R-:W-:Y:S01]  /*1eac0*/  IADD3 R25, P2, R20.reuse, 0x3000, RZ ;  /* 0x0000300014197810 */ /* 0x040fe20007f5e0ff */
[----:B------:R-:W-:Y:S01]  /*1ead0*/  ULDC.64 UR4, c[0x0][0xaa0] ;  /* 0x0002a80000047ab9 */ /* 0x000fe20000000a00 */
[----:B------:R-:W-:Y:S01]  /*1eae0*/  IADD3 R7, P0, R20, 0x1000, RZ ;  /* 0x0000100014077810 */ /* 0x000fe20007f1e0ff */
[----:B------:R-:W0:Y:S01]  /*1eaf0*/  SHFL.IDX PT, R53, R11, RZ, 0x1c1f ;  /* 0x001c1fff0b357589 */ /* 0x000e2200000e0000 */
[----:B------:R-:W-:Y:S02]  /*1eb00*/  LOP3.LUT R24, R25, 0x380, RZ, 0xc0, !PT ;  /* 0x0000038019187812 */ /* 0x000fe400078ec0ff */
[----:B----4-:R-:W-:Y:S01]  /*1eb10*/  LEA R4, R86, R14, 0x7 ;  /* 0x0000000e56047211 */ /* 0x010fe200078e38ff */
[----:B------:R-:W-:Y:S01]  /*1eb20*/  IMAD.X R9, RZ, RZ, R21, P0 ;  /* 0x000000ffff097224 */ /* 0x000fe200000e0615 */
[----:B------:R-:W-:-:S02]  /*1eb30*/  SHF.R.U64 R24, R24, 0x3, RZ ;  /* 0x0000000318187819 */ /* 0x000fc400000012ff */
[----:B------:R-:W-:Y:S02]  /*1eb40*/  LOP3.LUT P0, RZ, R26, 0x3, RZ, 0xc0, !PT ;  /* 0x000000031aff7812 */ /* 0x000fe4000780c0ff */
[----:B------:R-:W-:Y:S01]  /*1eb50*/  LOP3.LUT R24, R24, R25, RZ, 0x3c, !PT ;  /* 0x0000001918187212 */ /* 0x000fe200078e3cff */
[----:B------:R-:W-:Y:S01]  /*1eb60*/  IMAD.X R25, RZ, RZ, R21, P2 ;  /* 0x000000ffff197224 */ /* 0x000fe200010e0615 */
[----:B------:R-:W-:Y:S01]  /*1eb70*/  ISETP.GE.OR P2, PT, R4, R61, P0 ;  /* 0x0000003d0400720c */ /* 0x000fe20000746670 */
[----:B------:R-:W-:Y:S01]  /*1eb80*/  SHFL.IDX PT, R54, R10, 0x1, 0x1c1f ;  /* 0x003c1f000a367f89 */ /* 0x000fe200000e0000 */
[----:B------:R-:W-:-:S03]  /*1eb90*/  LOP3.LUT R12, R13, 0x380, RZ, 0xc0, !PT ;  /* 0x000003800d0c7812 */ /* 0x000fc600078ec0ff */
[----:B------:R-:W1:Y:S01]  /*1eba0*/  SHFL.IDX PT, R55, R11, 0x1, 0x1c1f ;  /* 0x003c1f000b377f89 */ /* 0x000e6200000e0000 */
[----:B------:R-:W-:Y:S01]  /*1ebb0*/  LOP3.LUT R8, R7, 0x380, RZ, 0xc0, !PT ;  /* 0x0000038007087812 */ /* 0x000fe200078ec0ff */
[----:B------:R-:W-:Y:S01]  /*1ebc0*/  VIADD R4, R4, 0x8 ;  /* 0x0000000804047836 */ /* 0x000fe20000000000 */
[----:B------:R-:W-:Y:S02]  /*1ebd0*/  SHF.R.U64 R12, R12, 0x3, RZ ;  /* 0x000000030c0c7819 */ /* 0x000fe400000012ff */
[----:B------:R-:W-:Y:S02]  /*1ebe0*/  SHF.R.U64 R8, R8, 0x3, RZ ;  /* 0x0000000308087819 */ /* 0x000fe400000012ff */
[----:B------:R-:W-:Y:S01]  /*1ebf0*/  LOP3.LUT R12, R12, R13, RZ, 0x3c, !PT ;  /* 0x0000000d0c0c7212 */ /* 0x000fe200078e3cff */
[----:B------:R-:W-:Y:S01]  /*1ec00*/  IMAD.X R13, RZ, RZ, R21, P4 ;  /* 0x000000ffff0d7224 */ /* 0x000fe200020e0615 */
[----:B------:R-:W-:Y:S01]  /*1ec10*/  LOP3.LUT R8, R8, R7, RZ, 0x3c, !PT ;  /* 0x0000000708087212 */ /* 0x000fe200078e3cff */
[----:B0-----:R0:W-:Y:S01]  /*1ec20*/  @!P2 ST.E desc[UR6][R52.64], R3 ;  /* 0x000000033400a985 */ /* 0x0011e2000c101906 */
[----:B------:R-:W-:-:S02]  /*1ec30*/  IADD3 R5, P3, R20, 0x7000, RZ ;  /* 0x0000700014057810 */ /* 0x000fc40007f7e0ff */
[----:B------:R-:W-:Y:S02]  /*1ec40*/  ISETP.GE.OR P0, PT, R4, R61, P0 ;  /* 0x0000003d0400720c */ /* 0x000fe40000706670 */
[C---:B------:R-:W-:Y:S02]  /*1ec50*/  IADD3 R41, P4, R20.reuse, 0x6000, RZ ;  /* 0x0000600014297810 */ /* 0x040fe40007f9e0ff */
[----:B------:R-:W-:Y:S02]  /*1ec60*/  LOP3.LUT R7, R20, 0x380, RZ, 0xc0, !PT ;  /* 0x0000038014077812 */ /* 0x000fe400078ec0ff */
[----:B------:R-:W-:Y:S01]  /*1ec70*/  LOP3.LUT R4, R5, 0x380, RZ, 0xc0, !PT ;  /* 0x0000038005047812 */ /* 0x000fe200078ec0ff */
[----:B0-----:R-:W0:Y:S01]  /*1ec80*/  @P1 LDC R53, c[0x0][0xbec] ;  /* 0x0002fb00ff351b82 */ /* 0x001e220000000800 */
[----:B------:R-:W-:Y:S01]  /*1ec90*/  LOP3.LUT R40, R41, 0x380, RZ, 0xc0, !PT ;  /* 0x0000038029287812 */ /* 0x000fe200078ec0ff */
[----:B------:R-:W-:Y:S01]  /*1eca0*/  IMAD R3, R51, UR4, RZ ;  /* 0x0000000433037c24 */ /* 0x000fe2000f8e02ff */
[----:B------:R-:W-:-:S02]  /*1ecb0*/  SHF.R.U64 R7, R7, 0x3, RZ ;  /* 0x0000000307077819 */ /* 0x000fc400000012ff */
[----:B------:R-:W-:-:S03]  /*1ecc0*/  SHF.R.U64 R4, R4, 0x3, RZ ;  /* 0x0000000304047819 */ /* 0x000fc600000012ff */
[----:B------:R-:W2:Y:S01]  /*1ecd0*/  @P1 LDC R51, c[0x0][0xbf0] ;  /* 0x0002fc00ff331b82 */ /* 0x000ea20000000800 */
[----:B------:R-:W-:Y:S02]  /*1ece0*/  SHF.R.U64 R40, R40, 0x3, RZ ;  /* 0x0000000328287819 */ /* 0x000fe400000012ff */
[----:B------:R-:W-:Y:S01]  /*1ecf0*/  LOP3.LUT R20, R7, R20, RZ, 0x3c, !PT ;  /* 0x0000001407147212 */ /* 0x000fe200078e3cff */
[----:B-1----:R1:W-:Y:S01]  /*1ed00*/  @!P0 ST.E desc[UR6][R54.64], R0 ;  /* 0x0000000036008985 */ /* 0x0023e2000c101906 */
[----:B------:R-:W-:Y:S01]  /*1ed10*/  LOP3.LUT R40, R40, R41, RZ, 0x3c, !PT ;  /* 0x0000002928287212 */ /* 0x000fe200078e3cff */
[--C-:B------:R-:W-:Y:S01]  /*1ed20*/  IMAD.X R41, RZ, RZ, R21.reuse, P4 ;  /* 0x000000ffff297224 */ /* 0x100fe200020e0615 */
[----:B------:R-:W-:Y:S01]  /*1ed30*/  LOP3.LUT R44, R4, R5, RZ, 0x3c, !PT ;  /* 0x00000005042c7212 */ /* 0x000fe200078e3cff */
[----:B------:R-:W-:Y:S01]  /*1ed40*/  IMAD.X R45, RZ, RZ, R21, P3 ;  /* 0x000000ffff2d7224 */ /* 0x000fe200018e0615 */
[----:B------:R3:W5:Y:S01]  /*1ed50*/  LD.E.128 R4, desc[UR6][R20.64] ;  /* 0x0000000614047980 */ /* 0x000762000c101d00 */
[----:B------:R-:W-:-:S03]  /*1ed60*/  IMAD R3, R50, UR5, R3 ;  /* 0x0000000532037c24 */ /* 0x000fc6000f8e0203 */
[----:B------:R-:W5:Y:S01]  /*1ed70*/  LD.E.128 R8, desc[UR6][R8.64] ;  /* 0x0000000608087980 */ /* 0x000f62000c101d00 */
[----:B-1----:R-:W-:-:S03]  /*1ed80*/  IMAD R0, R58, 0x20, R22 ;  /* 0x000000203a007824 */ /* 0x002fc600078e0216 */
[----:B------:R-:W5:Y:S01]  /*1ed90*/  LD.E.128 R12, desc[UR6][R12.64] ;  /* 0x000000060c0c7980 */ /* 0x000f62000c101d00 */
[----:B---3--:R-:W-:Y:S01]  /*1eda0*/  IMAD.WIDE.U32 R20, R50, UR4, RZ ;  /* 0x0000000432147c25 */ /* 0x008fe2000f8e00ff */
[----:B------:R-:W-:Y:S01]  /*1edb0*/  ULDC.64 UR4, c[0x0][0xae8] ;  /* 0x0002ba0000047ab9 */ /* 0x000fe20000000a00 */
[----:B------:R-:W-:Y:S01]  /*1edc0*/  LEA R50, R86, R0, 0x7 ;  /* 0x0000000056327211 */ /* 0x000fe200078e38ff */
[----:B------:R-:W5:Y:S01]  /*1edd0*/  LD.E.128 R24, desc[UR6][R24.64] ;  /* 0x0000000618187980 */ /* 0x000f62000c101d00 */
[----:B------:R-:W-:Y:S02]  /*1ede0*/  IMAD.IADD R21, R21, 0x1, R3 ;  /* 0x0000000115157824 */ /* 0x000fe400078e0203 */
[----:B------:R-:W-:Y:S01]  /*1edf0*/  IMAD R3, R49, UR4, RZ ;  /* 0x0000000431037c24 */ /* 0x000fe2000f8e02ff */
[----:B------:R-:W5:Y:S01]  /*1ee00*/  LD.E.128 R32, desc[UR6][R32.64] ;  /* 0x0000000620207980 */ /* 0x000f62000c101d00 */
[----:B------:R-:W-:-:S03]  /*1ee10*/  IMAD.WIDE.U32 R20, R56, UR4, R20 ;  /* 0x0000000438147c25 */ /* 0x000fc6000f8e0014 */
[----:B------:R-:W5:Y:S01]  /*1ee20*/  LD.E.128 R36, desc[UR6][R36.64] ;  /* 0x0000000624247980 */ /* 0x000f62000c101d00 */
[----:B------:R-:W-:Y:S01]  /*1ee30*/  IMAD R3, R56, UR5, R3 ;  /* 0x0000000538037c24 */ /* 0x000fe2000f8e0203 */
[----:B------:R-:W-:Y:S01]  /*1ee40*/  ULDC.64 UR4, c[0x0][0xaf0] ;  /* 0x0002bc0000047ab9 */ /* 0x000fe20000000a00 */
[----:B0-----:R-:W-:Y:S01]  /*1ee50*/  @P1 IMAD.HI.U32 R0, R50, R53, RZ ;  /* 0x0000003532001227 */ /* 0x001fe200078e00ff */
[----:B------:R-:W5:Y:S03]  /*1ee60*/  LD.E.128 R40, desc[UR6][R40.64] ;  /* 0x0000000628287980 */ /* 0x000f66000c101d00 */
[----:B------:R-:W-:Y:S01]  /*1ee70*/  IMAD.IADD R21, R21, 0x1, R3 ;  /* 0x0000000115157824 */ /* 0x000fe200078e0203 */
[----:B------:R-:W5:Y:S01]  /*1ee80*/  LD.E.128 R44, desc[UR6][R44.64] ;  /* 0x000000062c2c7980 */ /* 0x000f62000c101d00 */
[----:B------:R-:W-:Y:S01]  /*1ee90*/  IMAD.MOV.U32 R3, RZ, RZ, R50 ;  /* 0x000000ffff037224 */ /* 0x000fe200078e0032 */
[----:B--2---:R-:W-:Y:S01]  /*1eea0*/  @P1 SHF.R.U32.HI R3, RZ, R51, R0 ;  /* 0x00000033ff031219 */ /* 0x004fe20000011600 */
[----:B------:R-:W-:Y:S01]  /*1eeb0*/  IMAD R28, R28, UR4, RZ ;  /* 0x000000041c1c7c24 */ /* 0x000fe2000f8e02ff */
[----:B------:R-:W-:Y:S01]  /*1eec0*/  @!PT LDS RZ, [RZ] ;  /* 0x00000000fffff984 */ /* 0x000fe20000000800 */
[----:B------:R-:W-:Y:S01]  /*1eed0*/  @!PT LDS RZ, [RZ] ;  /* 0x00000000fffff984 */ /* 0x000fe20000000800 */
[----:B------:R-:W-:Y:S01]  /*1eee0*/  @!PT LDS RZ, [RZ] ;  /* 0x00000000fffff984 */ /* 0x000fe20000000800 */
[----:B------:R-:W-:Y:S01]  /*1eef0*/  @!PT LDS RZ, [RZ] ;  /* 0x00000000fffff984 */ /* 0x000fe20000000800 */
[----:B------:R0:W-:Y:S06]  /*1ef00*/  MEMBAR.ALL.CTA ;  /* 0x0000000000007992 */ /* 0x0001ec0000008000 */
[----:B0-----:R-:W0:Y:S01]  /*1ef10*/  FENCE.VIEW.ASYNC.S ;  /* 0x00000000000073c6 */ /* 0x001e220000000000 */
[----:B------:R-:W-:Y:S01]  /*1ef20*/  IMAD.WIDE.U32 R20, R59, UR4, R20 ;  /* 0x000000043b147c25 */ /* 0x000fe2000f8e0014 */
[----:B------:R-:W-:-:S03]  /*1ef30*/  SHF.R.S32.HI R0, RZ, 0x1f, R3 ;  /* 0x0000001fff007819 */ /* 0x000fc60000011403 */
[----:B------:R-:W-:Y:S01]  /*1ef40*/  IMAD R49, R59, UR5, R28 ;  /* 0x000000053b317c24 */ /* 0x000fe2000f8e021c */
[----:B------:R-:W-:Y:S01]  /*1ef50*/  ULDC.64 UR4, c[0x0][0xae0] ;  /* 0x0002b80000047ab9 */ /* 0x000fe20000000a00 */
[----:B------:R-:W-:Y:S02]  /*1ef60*/  IMAD.MOV R28, RZ, RZ, -R3 ;  /* 0x000000ffff1c7224 */ /* 0x000fe400078e0a03 */
[----:B------:R-:W-:Y:S01]  /*1ef70*/  IMAD R0, R0, UR4, RZ ;  /* 0x0000000400007c24 */ /* 0x000fe2000f8e02ff */
[----:B------:R-:W-:Y:S01]  /*1ef80*/  IADD3 R21, R21, R49, RZ ;  /* 0x0000003115157210 */ /* 0x000fe20007ffe0ff */
[----:B------:R-:W-:Y:S02]  /*1ef90*/  IMAD R49, R57, R28, R50 ;  /* 0x0000001c39317224 */ /* 0x000fe400078e0232 */
[C---:B------:R-:W-:Y:S02]  /*1efa0*/  IMAD R51, R3.reuse, UR5, R0 ;  /* 0x0000000503337c24 */ /* 0x040fe4000f8e0200 */
[----:B------:R-:W-:Y:S01]  /*1efb0*/  IMAD.WIDE.U32 R20, R3, UR4, R20 ;  /* 0x0000000403147c25 */ /* 0x000fe2000f8e0014 */
[----:B------:R-:W-:Y:S01]  /*1efc0*/  SHF.R.S32.HI R0, RZ, 0x1f, R49 ;  /* 0x0000001fff007819 */ /* 0x000fe20000011431 */
[----:B------:R-:W-:-:S02]  /*1efd0*/  ULDC.64 UR4, c[0x0][0xad8] ;  /* 0x0002b60000047ab9 */ /* 0x000fc40000000a00 */
[----:B------:R-:W-:Y:S02]  /*1efe0*/  IMAD R52, R86, 0x80, R22 ;  /* 0x0000008056347824 */ /* 0x000fe400078e0216 */
[----:B------:R-:W-:Y:S02]  /*1eff0*/  IMAD.IADD R21, R21, 0x1, R51 ;  /* 0x0000000115157824 */ /* 0x000fe400078e0233 */
[----:B------:R-:W-:Y:S02]  /*1f000*/  IMAD R28, R0, UR4, RZ ;  /* 0x00000004001c7c24 */ /* 0x000fe4000f8e02ff */
[C---:B------:R-:W-:Y:S02]  /*1f010*/  VIADD R0, R52.reuse, 0x20 ;  /* 0x0000002034007836 */ /* 0x040fe40000000000 */
[C---:B------:R-:W-:Y:S02]  /*1f020*/  IMAD R51, R49.reuse, UR5, R28 ;  /* 0x0000000531337c24 */ /* 0x040fe4000f8e021c */
[----:B------:R-:W-:Y:S01]  /*1f030*/  IMAD.WIDE.U32 R20, R49, UR4, R20 ;  /* 0x0000000431147c25 */ /* 0x000fe2000f8e0014 */
[----:B------:R-:W-:Y:S01]  /*1f040*/  ISETP.GE.AND P2, PT, R52, R61, PT ;  /* 0x0000003d3400720c */ /* 0x000fe20003f46270 */
[----:B------:R-:W-:-:S02]  /*1f050*/  ULDC.64 UR4, c[0x0][0xa80] ;  /* 0x0002a00000047ab9 */ /* 0x000fc40000000a00 */
[----:B------:R-:W-:Y:S01]  /*1f060*/  VIADD R3, R52, 0x40 ;  /* 0x0000004034037836 */ /* 0x000fe20000000000 */
[-C--:B------:R-:W-:Y:S01]  /*1f070*/  ISETP.GE.AND P0, PT, R0, R61.reuse, PT ;  /* 0x0000003d0000720c */ /* 0x080fe20003f06270 */
[----:B------:R-:W-:Y:S01]  /*1f080*/  IMAD.IADD R21, R21, 0x1, R51 ;  /* 0x0000000115157824 */ /* 0x000fe200078e0233 */
[----:B------:R-:W-:Y:S02]  /*1f090*/  LEA R28, P3, R20, UR4, 0x1 ;  /* 0x00000004141c7c11 */ /* 0x000fe4000f8608ff */
[----:B------:R-:W-:Y:S02]  /*1f0a0*/  IADD3 R0, R2, 0x34820, RZ ;  /* 0x0003482002007810 */ /* 0x000fe40007ffe0ff */
[----:B------:R-:W-:Y:S02]  /*1f0b0*/  ISETP.GE.AND P1, PT, R3, R61, PT ;  /* 0x0000003d0300720c */ /* 0x000fe40003f26270 */
[----:B------:R-:W-:Y:S02]  /*1f0c0*/  LEA.HI.X R3, R20, UR5, R21, 0x1, P3 ;  /* 0x0000000514037c11 */ /* 0x000fe400098f0c15 */
[----:B------:R-:W-:Y:S01]  /*1f0d0*/  PRMT R0, RZ, 0x654, R0 ;  /* 0x00000654ff007816 */ /* 0x000fe20000000000 */
[----:B0-----:R0:W1:Y:S03]  /*1f0e0*/  SHFL.IDX PT, R50, R28, RZ, 0x181f ;  /* 0x00181fff1c327589 */ /* 0x00106600000e0000 */
[----:B------:R0:W-:Y:S01]  /*1f0f0*/  SYNCS.ARRIVE.TRANS64.RED.A1T0 RZ, [R0+URZ], RZ ;  /* 0x000000ff00ff79a7 */ /* 0x0001e2000810043f */
[----:B------:R0:W2:Y:S01]  /*1f100*/  SHFL.IDX PT, R49, R3, RZ, 0x181f ;  /* 0x00181fff03317589 */ /* 0x0000a200000e0000 */
[----:B------:R-:W-:Y:S05]  /*1f110*/  @P2 BRA `(.L_x_7490) ;  /* 0x0000000000282947 */ /* 0x000fea0003800000 */
[----:B------:R-:W-:Y:S01]  /*1f120*/  ULDC UR4, c[0x0][0xac8] ;  /* 0x0002b20000047ab9 */ /* 0x000fe20000000800 */
[----:B------:R-:W-:Y:S01]  /*1f130*/  ULDC.64 UR6, c[0x0][0x208] ;  /* 0x0000820000067ab9 */ /* 0x000fe20000000a00 */
[----:B------:R-:W-:Y:S02]  /*1f140*/  ISETP.GE.AND P2, PT, R16, UR4, PT ;  /* 0x0000000410007c0c */ /* 0x000fe4000bf46270 */
[----:B------:R-:W-:-:S11]  /*1f150*/  ISETP.GE.AND P3, PT, R221, UR4, PT ;  /* 0x00000004dd007c0c */ /* 0x000fd6000bf66270 */
[CC--:B-1----:R-:W-:Y:S02]  /*1f160*/  @!P2 LEA R20, P4, R16.reuse, R50.reuse, 0x1 ;  /* 0x000000321014a211 */ /* 0x0c2fe400078808ff */
[C---:B------:R-:W-:Y:S02]  /*1f170*/  @!P3 LEA R50, P5, R221.reuse, R50, 0x1 ;  /* 0x00000032dd32b211 */ /* 0x040fe400078a08ff */
[-C--:B--2---:R-:W-:Y:S02]  /*1f180*/  @!P2 LEA.HI.X R21, R16, R49.reuse, R17, 0x1, P4 ;  /* 0x000000311015a211 */ /* 0x084fe400020f0c11 */
[----:B------:R-:W-:-:S03]  /*1f190*/  @!P3 LEA.HI.X R51, R221, R49, R48, 0x1, P5 ;  /* 0x00000031dd33b211 */ /* 0x000fc600028f0c30 */
[----:B-----5:R3:W-:Y:S04]  /*1f1a0*/  @!P2 ST.E.128 desc[UR6][R20.64], R4 ;  /* 0x000000041400a985 */ /* 0x0207e8000c101d06 */
[----:B------:R3:W-:Y:S02]  /*1f1b0*/  @!P3 ST.E.128 desc[UR6][R50.64], R32 ;  /* 0x000000203200b985 */ /* 0x0007e4000c101d06 */
.L_x_7490:
[----:B------:R-:W-:Y:S05]  /*1f1c0*/  BSYNC B1 ;  /* 0x0000000000017941 */ /* 0x000fea0003800000 */
.L_x_7489:
[----:B---3-5:R3:W4:Y:S01]  /*1f1d0*/  SHFL.IDX PT, R7, R3, 0x1, 0x181f ;  /* 0x00381f0003077f89 */ /* 0x02872200000e0000 */
[----:B------:R-:W-:Y:S03]  /*1f1e0*/  BSSY B1, `(.L_x_7491) ;  /* 0x000000d000017945 */ /* 0x000fe60003800000 */
[----:B------:R3:W0:Y:S01]  /*1f1f0*/  SHFL.IDX PT, R6, R28, 0x1, 0x181f ;  /* 0x00381f001c067f89 */ /* 0x00062200000e0000 */
[----:B------:R-:W-:Y:S05]  /*1f200*/  @P0 BRA `(.L_x_7492) ;  /* 0x0000000000280947 */ /* 0x000fea0003800000 */
[----:B------:R-:W-:Y:S01]  /*1f210*/  ULDC UR4, c[0x0][0xac8] ;  /* 0x0002b20000047ab9 */ /* 0x000fe20000000800 */
[----:B------:R-:W-:Y:S01]  /*1f220*/  ULDC.64 UR6, c[0x0][0x208] ;  /* 0x0000820000067ab9 */ /* 0x000fe20000000a00 */
[----:B------:R-:W-:Y:S02]  /*1f230*/  ISETP.GE.AND P3, PT, R16, UR4, PT ;  /* 0x0000000410007c0c */ /* 0x000fe4000bf66270 */
[----:B------:R-:W-:-:S11]  /*1f240*/  ISETP.GE.AND P4, PT, R221, UR4, PT ;  /* 0x00000004dd007c0c */ /* 0x000fd6000bf86270 */
[CC--:B0-----:R-:W-:Y:S02]  /*1f250*/  @!P3 LEA R4, P0, R16.reuse, R6.reuse, 0x1 ;  /* 0x000000061004b211 */ /* 0x0c1fe400078008ff */
[C---:B------:R-:W-:Y:S02]  /*1f260*/  @!P4 LEA R6, P2, R221.reuse, R6, 0x1 ;  /* 0x00000006dd06c211 */ /* 0x040fe400078408ff */
[-C--:B----4-:R-:W-:Y:S02]  /*1f270*/  @!P3 LEA.HI.X R5, R16, R7.reuse, R17, 0x1, P0 ;  /* 0x000000071005b211 */ /* 0x090fe400000f0c11 */
[----:B------:R-:W-:-:S03]  /*1f280*/  @!P4 LEA.HI.X R7, R221, R7, R48, 0x1, P2 ;  /* 0x00000007dd07c211 */ /* 0x000fc600010f0c30 */
[----:B------:R0:W-:Y:S04]  /*1f290*/  @!P3 ST.E.128 desc[UR6][R4.64], R8 ;  /* 0x000000080400b985 */ /* 0x0001e8000c101d06 */
[----:B------:R0:W-:Y:S02]  /*1f2a0*/  @!P4 ST.E.128 desc[UR6][R6.64], R36 ;  /* 0x000000240600c985 */ /* 0x0001e4000c101d06 */
.L_x_7492:
[----:B------:R-:W-:Y:S05]  /*1f2b0*/  BSYNC B1 ;  /* 0x0000000000017941 */ /* 0x000fea0003800000 */
.L_x_7491:
[----:B0---4-:R0:W4:Y:S01]  /*1f2c0*/  SHFL.IDX PT, R7, R3, 0x2, 0x181f ;  /* 0x00581f0003077f89 */ /* 0x01112200000e0000 */
        /* <DEDUP_REMOVED lines=13> */
.L_x_7494:
[----:B------:R-:W-:Y:S05]  /*1f3a0*/  BSYNC B1 ;  /* 0x0000000000017941 */ /* 0x000fea0003800000 */
.L_x_7493:
[----:B------:R-:W-:Y:S01]  /*1f3b0*/  VIADD R0, R52, 0x60 ;  /* 0x0000006034007836 */ /* 0x000fe20000000000 */
[----:B0--3--:R-:W0:Y:S04]  /*1f3c0*/  SHFL.IDX PT, R3, R3, 0x3, 0x181f ;  /* 0x00781f0003037f89 */ /* 0x009e2800000e0000 */
[----:B------:R-:W-:Y:S01]  /*1f3d0*/  ISETP.GE.AND P0, PT, R0, R61, PT ;  /* 0x0000003d0000720c */ /* 0x000fe20003f06270 */
[----:B------:R-:W3:-:S12]  /*1f3e0*/  SHFL.IDX PT, R28, R28, 0x3, 0x181f ;  /* 0x00781f001c1c7f89 */ /* 0x000ed800000e0000 */
[----:B------:R-:W-:Y:S05]  /*1f3f0*/  @P0 BRA `(.L_x_7495) ;  /* 0x0000000c00440947 */ /* 0x000fea0003800000 */
[----:B------:R-:W-:Y:S01]  /*1f400*/  ULDC UR4, c[0x0][0xac8] ;  /* 0x0002b20000047ab9 */ /* 0x000fe20000000800 */
[----:B------:R-:W-:Y:S01]  /*1f410*/  ULDC.64 UR6, c[0x0][0x208] ;  /* 0x0000820000067ab9 */ /* 0x000fe20000000a00 */
[----:B------:R-:W-:-:S13]  /*1f420*/  ISETP.GE.AND P1, PT, R16, UR4, PT ;  /* 0x0000000410007c0c */ /* 0x000fda000bf26270 */
[----:B---3--:R-:W-:-:S04]  /*1f430*/  @!P1 LEA R4, P0, R16, R28, 0x1 ;  /* 0x0000001c10049211 */ /* 0x008fc800078008ff */
[----:B0-----:R-:W-:Y:S02]  /*1f440*/  @!P1 LEA.HI.X R5, R16, R3, R17, 0x1, P0 ;  /* 0x0000000310059211 */ /* 0x001fe400000f0c11 */
[----:B------:R-:W-:-:S03]  /*1f450*/  ISETP.GE.AND P0, PT, R221, UR4, PT ;  /* 0x00000004dd007c0c */ /* 0x000fc6000bf06270 */
[----:B------:R0:W-:Y:S10]  /*1f460*/  @!P1 ST.E.128 desc[UR6][R4.64], R24 ;  /* 0x0000001804009985 */ /* 0x0001f4000c101d06 */
[----:B------:R-:W-:Y:S05]  /*1f470*/  @P0 BRA `(.L_x_7495) ;  /* 0x0000000c00240947 */ /* 0x000fea0003800000 */
[----:B0-----:R-:W-:Y:S01]  /*1f480*/  LEA R4, P0, R221, R28, 0x1 ;  /* 0x0000001cdd047211 */ /* 0x001fe200078008ff */
[----:B------:R-:W-:-:S03]  /*1f490*/  ULDC.64 UR4, c[0x0][0x208] ;  /* 0x0000820000047ab9 */ /* 0x000fc60000000a00 */
[----:B------:R-:W-:-:S05]  /*1f4a0*/  LEA.HI.X R5, R221, R3, R48, 0x1, P0 ;  /* 0x00000003dd057211 */ /* 0x000fca00000f0c30 */
[----:B------:R0:W-:Y:S01]  /*1f4b0*/  ST.E.128 desc[UR4][R4.64], R44 ;  /* 0x0000002c04007985 */ /* 0x0001e2000c101d04 */
[----:B------:R-:W-:Y:S05]  /*1f4c0*/  BRA `(.L_x_7495) ;  /* 0x0000000c00107947 */ /* 0x000fea0003800000 */
.L_x_7487:
[----:B------:R-:W2:Y:S01]  /*1f4d0*/  LDL.LU R3, [R1+0x58] ;  /* 0x0000580001037983 */ /* 0x000ea20000300800 */
[----:B------:R-:W-:Y:S01]  /*1f4e0*/  ULDC.64 UR4, c[0x0][0xc00] ;  /* 0x0003000000047ab9 */ /* 0x000fe20000000a00 */
[----:B------:R-:W0:Y:S01]  /*1f4f0*/  LDC R21, c[0x0][0xbe8] ;  /* 0x0002fa00ff157b82 */ /* 0x000e220000000800 */
[----:B------:R-:W-:Y:S01]  /*1f500*/  ISETP.NE.U32.AND P0, PT, RZ, UR4, PT ;  /* 0x00000004ff007c0c */ /* 0x000fe2000bf05070 */
[----:B------:R-:W-:Y:S01]  /*1f510*/  ULDC.64 UR6, c[0x0][0x208] ;  /* 0x0000820000067ab9 */ /* 0x000fe20000000a00 */
[----:B------:R-:W-:Y:S02]  /*1f520*/  MOV R0, RZ ;  /* 0x000000ff00007202 */ /* 0x000fe40000000f00 */
[----:B------:R-:W-:Y:S01]  /*1f530*/  ISETP.NE.AND.EX P0, PT, RZ, UR5, PT, P0 ;  /* 0x00000005ff007c0c */ /* 0x000fe2000bf05300 */
[----:B------:R-:W1:Y:S02]  /*1f540*/  S2R R26, SR_TID.X ;  /* 0x00000000001a7919 */ /* 0x000e640000002100 */
[----:B-1----:R-:W-:-:S05]  /*1f550*/  VIADD R26, R26, 0xffffff80 ;  /* 0xffffff801a1a7836 */ /* 0x002fca0000000000 */
[----:B------:R-:W-:Y:S02]  /*1f560*/  ISETP.GE.AND P3, PT, R26, 0x80, PT ;  /* 0x000000801a00780c */ /* 0x000fe40003f66270 */
[----:B--2---:R-:W-:-:S04]  /*1f570*/  IADD3 R4, P1, R3, UR4, RZ ;  /* 0x0000000403047c10 */ /* 0x004fc8000ff3e0ff */
[----:B------:R-:W-:Y:S01]  /*1f580*/  IADD3.X R5, R74, UR5, RZ, P1, !PT ;  /* 0x000000054a057c10 */ /* 0x000fe20008ffe4ff */
[----:B------:R-:W-:Y:S02]  /*1f590*/  ULDC.64 UR4, c[0x0][0xc08] ;  /* 0x0003020000047ab9 */ /* 0x000fe40000000a00 */
[----:B------:R-:W-:Y:S02]  /*1f5a0*/  ISETP.NE.U32.AND P1, PT, RZ, UR4, PT ;  /* 0x00000004ff007c0c */ /* 0x000fe4000bf25070 */
[----:B------:R1:W5:Y:S02]  /*1f5b0*/  @P0 LDG.E R0, desc[UR6][R4.64] ;  /* 0x0000000604000981 */ /* 0x000364000c1e1900 */
[----:B------:R-:W-:-:S13]  /*1f5c0*/  ISETP.NE.AND.EX P1, PT, RZ, UR5, PT, P1 ;  /* 0x00000005ff007c0c */ /* 0x000fda000bf25310 */
[----:B------:R-:W-:Y:S01]  /*1f5d0*/  @P1 IADD3 R6, P2, R3, UR4, RZ ;  /* 0x0000000403061c10 */ /* 0x000fe2000ff5e0ff */
[----:B------:R-:W-:Y:S02]  /*1f5e0*/  ULDC UR4, c[0x0][0xa88] ;  /* 0x0002a20000047ab9 */ /* 0x000fe40000000800 */
[----:B------:R-:W-:Y:S01]  /*1f5f0*/  IMAD.U32 R8, RZ, RZ, UR4 ;  /* 0x00000004ff087e24 */ /* 0x000fe2000f8e00ff */
[----:B------:R-:W-:Y:S02]  /*1f600*/  @P1 IADD3.X R7, R74, UR5, RZ, P2, !PT ;  /* 0x000000054a071c10 */ /* 0x000fe400097fe4ff */
[----:B0-----:R-:W-:-:S03]  /*1f610*/  ISETP.NE.AND P2, PT, R21, 0x1, PT ;  /* 0x000000011500780c */ /* 0x001fc60003f45270 */
[----:B------:R1:W5:Y:S10]  /*1f620*/  @P1 LDG.E R8, desc[UR6][R6.64] ;  /* 0x0000000606081981 */ /* 0x000374000c1e1900 */
[----:B------:R-:W0:Y:S01]  /*1f630*/  @P2 LDC R25, c[0x0][0xbec] ;  /* 0x0002fb00ff192b82 */ /* 0x000e220000000800 */
[----:B-1----:R-:W-:Y:S05]  /*1f640*/  @P1 BRA `(.L_x_7496) ;  /* 0x0000000000141947 */ /* 0x002fea0003800000 */
[----:B------:R-:W-:Y:S05]  /*1f650*/  @!P0 BRA `(.L_x_7496) ;  /* 0x0000000000108947 */ /* 0x000fea0003800000 */
[----:B------:R-:W-:Y:S02]  /*1f660*/  ULDC.64 UR4, c[0x0][0x208] ;  /* 0x0000820000047ab9 */ /* 0x000fe40000000a00 */
[----:B------:R-:W2:Y:S04]  /*1f670*/  LDG.E R3, desc[UR4][R4.64] ;  /* 0x0000000404037981 */ /* 0x000ea8000c1e1900 */
[----:B-----5:R-:W2:Y:S02]  /*1f680*/  LDG.E R8, desc[UR4][R4.64+0x4] ;  /* 0x0000040404087981 */ /* 0x020ea4000c1e1900 */
[----:B--2---:R-:W-:-:S07]  /*1f690*/  IMAD.IADD R8, R8, 0x1, -R3 ;  /* 0x0000000108087824 */ /* 0x004fce00078e0a03 */
.L_x_7496:
[----:B------:R-:W2:Y:S04]  /*1f6a0*/  LDL R24, [R1+0x50] ;  /* 0x0000500001187983 */ /* 0x000ea80000100800 */
[----:B------:R1:W5:Y:S01]  /*1f6b0*/  LDL R20, [R1+0x64] ;  /* 0x0000640001147983 */ /* 0x0003620000100800 */
[----:B------:R-:W-:Y:S01]  /*1f6c0*/  BSSY B1, `(.L_x_7497) ;  /* 0x000002f000017945 */ /* 0x000fe20003800000 */
[----:B------:R-:W-:Y:S02]  /*1f6d0*/  SEL R13, R82, RZ, !P0 ;  /* 0x000000ff520d7207 */ /* 0x000fe40004000000 */
[----:B------:R-:W-:Y:S02]  /*1f6e0*/  SEL R12, R78, RZ, !P0 ;  /* 0x000000ff4e0c7207 */ /* 0x000fe40004000000 */
[----:B-----5:R-:W-:-:S02]  /*1f6f0*/  SHF.R.S32.HI R11, RZ, 0x1f, R0 ;  /* 0x0000001fff0b7819 */ /* 0x020fc40000011400 */
[----:B--2---:R-:W-:Y:S01]  /*1f700*/  SHF.R.S32.HI R10, RZ, 0x1f, R24 ;  /* 0x0000001fff0a7819 */ /* 0x004fe20000011418 */
[----:B-1----:R-:W-:Y:S06]  /*1f710*/  @P3 BRA `(.L_x_7498) ;  /* 0x0000000000a43947 */ /* 0x002fec0003800000 */
[----:B------:R-:W1:Y:S01]  /*1f720*/  S2R R3, SR_TID.X ;  /* 0x0000000000037919 */ /* 0x000e620000002100 */
[----:B------:R-:W2:Y:S02]  /*1f730*/  LDC R14, c[0x0][0xbe8] ;  /* 0x0002fa00ff0e7b82 */ /* 0x000ea40000000800 */
[----:B--2---:R-:W-:Y:S01]  /*1f740*/  IMAD R4, R8, R14, RZ ;  /* 0x0000000e08047224 */ /* 0x004fe200078e02ff */
[----:B-1----:R-:W-:-:S05]  /*1f750*/  LEA R3, R20, R3, 0x7 ;  /* 0x0000000314037211 */ /* 0x002fca00078e38ff */
[----:B------:R-:W-:-:S05]  /*1f760*/  VIADD R9, R3, 0xffffff80 ;  /* 0xffffff8003097836 */ /* 0x000fca0000000000 */
        /* <DEDUP_REMOVED lines=10> */
[----:B------:R-:W1:Y:S01]  /*1f810*/  @P0 LDC R6, c[0x0][0xbec] ;  /* 0x0002fb00ff060b82 */ /* 0x000e620000000800 */
[----:B------:R-:W-:Y:S01]  /*1f820*/  IMAD R7, R24, UR5, R7 ;  /* 0x0000000518077c24 */ /* 0x000fe2000f8e0207 */
[----:B------:R-:W-:-:S03]  /*1f830*/  ULDC.64 UR4, c[0x0][0xb98] ;  /* 0x0002e60000047ab9 */ /* 0x000fc60000000a00 */
[----:B------:R-:W-:-:S03]  /*1f840*/  IMAD.IADD R5, R5, 0x1, R7 ;  /* 0x0000000105057824 */ /* 0x000fc600078e0207 */
[----:B------:R-:W2:Y:S01]  /*1f850*/  @P0 LDC R15, c[0x0][0xbf0] ;  /* 0x0002fc00ff0f0b82 */ /* 0x000ea20000000800 */
[----:B------:R-:W-:-:S04]  /*1f860*/  IMAD.WIDE.U32 R4, R13, UR4, R4 ;  /* 0x000000040d047c25 */ /* 0x000fc8000f8e0004 */
[----:B-1----:R-:W-:-:S05]  /*1f870*/  @P0 IMAD.HI.U32 R6, R9, R6, RZ ;  /* 0x0000000609060227 */ /* 0x002fca00078e00ff */
[----:B--2---:R-:W-:Y:S01]  /*1f880*/  @P0 SHF.R.U32.HI R3, RZ, R15, R6 ;  /* 0x0000000fff030219 */ /* 0x004fe20000011606 */
[----:B------:R-:W-:-:S03]  /*1f890*/  IMAD R6, R12, UR4, RZ ;  /* 0x000000040c067c24 */ /* 0x000fc6000f8e02ff */
[----:B------:R-:W-:Y:S01]  /*1f8a0*/  IADD3 R4, P0, R3, R4, RZ ;  /* 0x0000000403047210 */ /* 0x000fe20007f1e0ff */
[----:B------:R-:W-:Y:S02]  /*1f8b0*/  IMAD.MOV R7, RZ, RZ, -R3 ;  /* 0x000000ffff077224 */ /* 0x000fe400078e0a03 */
[----:B------:R-:W-:Y:S01]  /*1f8c0*/  IMAD R6, R13, UR5, R6 ;  /* 0x000000050d067c24 */ /* 0x000fe2000f8e0206 */
[----:B------:R-:W-:Y:S01]  /*1f8d0*/  ULDC.64 UR4, c[0x0][0xb88] ;  /* 0x0002e20000047ab9 */ /* 0x000fe20000000a00 */
[----:B------:R-:W-:Y:S01]  /*1f8e0*/  IMAD R7, R14, R7, R9 ;  /* 0x000000070e077224 */ /* 0x000fe200078e0209 */
[----:B------:R-:W-:-:S04]  /*1f8f0*/  SHF.R.S32.HI R9, RZ, 0x1f, R3 ;  /* 0x0000001fff097819 */ /* 0x000fc80000011403 */
        /* <DEDUP_REMOVED lines=11> */
.L_x_7498:
[----:B------:R-:W-:Y:S05]  /*1f9b0*/  BSYNC B1 ;  /* 0x0000000000017941 */ /* 0x000fea0003800000 */
.L_x_7497:
[----:B-1----:R-:W-:Y:S01]  /*1f9c0*/  SHF.R.S32.HI R6, RZ, 0x1f, R26 ;  /* 0x0000001fff067819 */ /* 0x002fe2000001141a */
[----:B------:R-:W1:Y:S01]  /*1f9d0*/  @P2 LDC R9, c[0x0][0xbf0] ;  /* 0x0002fc00ff092b82 */ /* 0x000e620000000800 */
[----:B------:R-:W-:Y:S02]  /*1f9e0*/  ULDC.64 UR4, c[0x0][0xaa0] ;  /* 0x0002a80000047ab9 */ /* 0x000fe40000000a00 */
[----:B------:R-:W-:Y:S01]  /*1f9f0*/  LEA.HI R6, R6, R26, RZ, 0x3 ;  /* 0x0000001a06067211 */ /* 0x000fe200078f18ff */
[----:B------:R-:W-:Y:S02]  /*1fa00*/  IMAD R3, R11, UR4, RZ ;  /* 0x000000040b037c24 */ /* 0x000fe4000f8e02ff */
[----:B------:R-:W-:Y:S01]  /*1fa10*/  IMAD.WIDE.U32 R4, R0, UR4, RZ ;  /* 0x0000000400047c25 */ /* 0x000fe2000f8e00ff */
[----:B------:R-:W-:-:S03]  /*1fa20*/  LOP3.LUT R6, R6, 0xfffffff8, RZ, 0xc0, !PT ;  /* 0xfffffff806067812 */ /* 0x000fc600078ec0ff */
[----:B------:R-:W-:Y:S01]  /*1fa30*/  IMAD R3, R0, UR5, R3 ;  /* 0x0000000500037c24 */ /* 0x000fe2000f8e0203 */
[----:B------:R-:W-:Y:S01]  /*1fa40*/  ULDC.64 UR4, c[0x0][0xae8] ;  /* 0x0002ba0000047ab9 */ /* 0x000fe20000000a00 */
[----:B------:R-:W-:Y:S02]  /*1fa50*/  IMAD.IADD R6, R26, 0x1, -R6 ;  /* 0x000000011a067824 */ /* 0x000fe400078e0a06 */
[----:B------:R-:W-:Y:S02]  /*1fa60*/  IMAD R0, R10, UR4, RZ ;  /* 0x000000040a007c24 */ /* 0x000fe4000f8e02ff */
[----:B------:R-:W-:Y:S02]  /*1fa70*/  IMAD R6, R6, 0x20, R22 ;  /* 0x0000002006067824 */ /* 0x000fe400078e0216 */
[----:B------:R-:W-:Y:S02]  /*1fa80*/  IMAD.IADD R5, R5, 0x1, R3 ;  /* 0x0000000105057824 */ /* 0x000fe400078e0203 */
[----:B------:R-:W-:Y:S01]  /*1fa90*/  IMAD R7, R24, UR5, R0 ;  /* 0x0000000518077c24 */ /* 0x000fe2000f8e0200 */
[----:B------:R-:W-:Y:S01]  /*1faa0*/  LEA R10, R20, R6, 0x7 ;  /* 0x00000006140a7211 */ /* 0x000fe200078e38ff */
[----:B------:R-:W-:Y:S01]  /*1fab0*/  IMAD.WIDE.U32 R4, R24, UR4, R4 ;  /* 0x0000000418047c25 */ /* 0x000fe2000f8e0004 */
[----:B------:R-:W-:-:S03]  /*1fac0*/  ULDC.64 UR4, c[0x0][0xaf0] ;  /* 0x0002bc0000047ab9 */ /* 0x000fc60000000a00 */
[----:B0-----:R-:W-:-:S04]  /*1fad0*/  @P2 IMAD.HI.U32 R0, R10, R25, RZ ;  /* 0x000000190a002227 */ /* 0x001fc800078e00ff */
[----:B------:R-:W-:Y:S01]  /*1fae0*/  IMAD.MOV.U32 R3, RZ, RZ, R10 ;  /* 0x000000ffff037224 */ /* 0x000fe200078e000a */
[----:B-1----:R-:W-:Y:S01]  /*1faf0*/  @P2 SHF.R.U32.HI R3, RZ, R9, R0 ;  /* 0x00000009ff032219 */ /* 0x002fe20000011600 */
[----:B------:R-:W-:Y:S02]  /*1fb00*/  IMAD.IADD R5, R5, 0x1, R7 ;  /* 0x0000000105057824 */ /* 0x000fe400078e0207 */
[----:B------:R-:W-:Y:S01]  /*1fb10*/  IMAD R6, R12, UR4, RZ ;  /* 0x000000040c067c24 */ /* 0x000fe2000f8e02ff */
[--C-:B------:R-:W-:Y:S01]  /*1fb20*/  SHF.R.S32.HI R0, RZ, 0x1f, R3.reuse ;  /* 0x0000001fff007819 */ /* 0x100fe20000011403 */
[----:B------:R-:W-:Y:S02]  /*1fb30*/  IMAD.MOV R7, RZ, RZ, -R3 ;  /* 0x000000ffff077224 */ /* 0x000fe400078e0a03 */
[C---:B------:R-:W-:Y:S02]  /*1fb40*/  IMAD R9, R13.reuse, UR5, R6 ;  /* 0x000000050d097c24 */ /* 0x040fe4000f8e0206 */
[----:B------:R-:W-:Y:S01]  /*1fb50*/  IMAD.WIDE.U32 R4, R13, UR4, R4 ;  /* 0x000000040d047c25 */ /* 0x000fe2000f8e0004 */
[----:B------:R-:W-:-:S03]  /*1fb60*/  ULDC.64 UR4, c[0x0][0xae0] ;  /* 0x0002b80000047ab9 */ /* 0x000fc60000000a00 */
[----:B------:R-:W-:Y:S01]  /*1fb70*/  IMAD R7, R21, R7, R10 ;  /* 0x0000000715077224 */ /* 0x000fe200078e020a */
[----:B------:R-:W-:Y:S01]  /*1fb80*/  IADD3 R5, R5, R9, RZ ;  /* 0x0000000905057210 */ /* 0x000fe20007ffe0ff */
[----:B------:R-:W-:-:S03]  /*1fb90*/  IMAD R6, R0, UR4, RZ ;  /* 0x0000000400067c24 */ /* 0x000fc6000f8e02ff */
[----:B------:R-:W-:Y:S01]  /*1fba0*/  SHF.R.S32.HI R0, RZ, 0x1f, R7 ;  /* 0x0000001fff007819 */ /* 0x000fe20000011407 */
[C---:B------:R-:W-:Y:S02]  /*1fbb0*/  IMAD R9, R3.reuse, UR5, R6 ;  /* 0x0000000503097c24 */ /* 0x040fe4000f8e0206 */
[----:B------:R-:W-:Y:S01]  /*1fbc0*/  IMAD.WIDE.U32 R4, R3, UR4, R4 ;  /* 0x0000000403047c25 */ /* 0x000fe2000f8e0004 */
[----:B------:R-:W-:-:S03]  /*1fbd0*/  ULDC.64 UR4, c[0x0][0xad8] ;  /* 0x0002b60000047ab9 */ /* 0x000fc60000000a00 */
[----:B------:R-:W-:Y:S02]  /*1fbe0*/  IMAD R0, R0, UR4, RZ ;  /* 0x0000000400007c24 */ /* 0x000fe4000f8e02ff */
[----:B------:R-:W-:Y:S02]  /*1fbf0*/  IMAD.IADD R5, R5, 0x1, R9 ;  /* 0x0000000105057824 */ /* 0x000fe400078e0209 */
[C---:B------:R-:W-:Y:S02]  /*1fc00*/  IMAD R3, R7.reuse, UR5, R0 ;  /* 0x0000000507037c24 */ /* 0x040fe4000f8e0200 */
[----:B------:R-:W-:Y:S01]  /*1fc10*/  IMAD.WIDE.U32 R4, R7, UR4, R4 ;  /* 0x0000000407047c25 */ /* 0x000fe2000f8e0004 */
[----:B------:R-:W-:-:S03]  /*1fc20*/  ULDC.64 UR4, c[0x0][0xa80] ;  /* 0x0002a00000047ab9 */ /* 0x000fc60000000a00 */
[----:B------:R-:W-:Y:S01]  /*1fc30*/  IMAD.IADD R5, R5, 0x1, R3 ;  /* 0x0000000105057824 */ /* 0x000fe200078e0203 */
[----:B------:R-:W-:Y:S01]  /*1fc40*/  LEA R3, P0, R4, UR4, 0x1 ;  /* 0x0000000404037c11 */ /* 0x000fe2000f8008ff */
[----:B------:R-:W-:Y:S01]  /*1fc50*/  UMOV UR4, 0xffffffff ;  /* 0xffffffff00047882 */ /* 0x000fe20000000000 */
[----:B------:R-:W-:Y:S02]  /*1fc60*/  IMAD R6, R20, 0x80, R22 ;  /* 0x0000008014067824 */ /* 0x000fe400078e0216 */
[----:B------:R-:W-:Y:S01]  /*1fc70*/  LEA.HI.X R4, R4, UR5, R5, 0x1, P0 ;  /* 0x0000000504047c11 */ /* 0x000fe200080f0c05 */
[----:B------:R-:W-:Y:S08]  /*1fc80*/  BRA.DIV UR4, `(.L_x_7499) ;  /* 0x0000007e04cc7947 */ /* 0x000ff0000b800000 */
[----:B------:R0:W1:Y:S04]  /*1fc90*/  SHFL.IDX PT, R0, R4, RZ, 0x181f ;  /* 0x00181fff04007589 */ /* 0x00006800000e0000 */
[----:B------:R0:W2:Y:S02]  /*1fca0*/  SHFL.IDX PT, R14, R3, RZ, 0x181f ;  /* 0x00181fff030e7589 */ /* 0x0000a400000e0000 */
.L_x_7692:
[----:B------:R-:W-:Y:S01]  /*1fcb0*/  IMAD R8, R8, R21, RZ ;  /* 0x0000001508087224 */ /* 0x000fe200078e02ff */
[----:B------:R-:W-:Y:S04]  /*1fcc0*/  BSSY B1, `(.L_x_7500) ;  /* 0x000000d000017945 */ /* 0x000fe80003800000 */
[----:B------:R-:W-:-:S13]  /*1fcd0*/  ISETP.GE.AND P0, PT, R6, R8, PT ;  /* 0x000000080600720c */ /* 0x000fda0003f06270 */
[----:B------:R-:W-:Y:S05]  /*1fce0*/  @P0 BRA `(.L_x_7501) ;  /* 0x0000000000280947 */ /* 0x000fea0003800000 */
[----:B------:R-:W-:Y:S01]  /*1fcf0*/  ULDC UR4, c[0x0][0xac8] ;  /* 0x0002b20000047ab9 */ /* 0x000fe20000000800 */
[----:B------:R-:W-:Y:S01]  /*1fd00*/  ULDC.64 UR6, c[0x0][0x208] ;  /* 0x0000820000067ab9 */ /* 0x000fe20000000a00 */
[----:B------:R-:W-:Y:S02]  /*1fd10*/  ISETP.GE.AND P2, PT, R16, UR4, PT ;  /* 0x0000000410007c0c */ /* 0x000fe4000bf46270 */
[----:B------:R-:W-:-:S11]  /*1fd20*/  ISETP.GE.AND P3, PT, R221, UR4, PT ;  /* 0x00000004dd007c0c */ /* 0x000fd6000bf66270 */
[CC--:B--2---:R-:W-:Y:S02]  /*1fd30*/  @!P2 LEA R10, P0, R16.reuse, R14.reuse, 0x1 ;  /* 0x0000000e100aa211 */ /* 0x0c4fe400078008ff */
[C---:B------:R-:W-:Y:S02]  /*1fd40*/  @!P3 LEA R14, P1, R221.reuse, R14, 0x1 ;  /* 0x0000000edd0eb211 */ /* 0x040fe400078208ff */
[-C--:B-1----:R-:W-:Y:S02]  /*1fd50*/  @!P2 LEA.HI.X R11, R16, R0.reuse, R17, 0x1, P0 ;  /* 0x00000000100ba211 */ /* 0x082fe400000f0c11 */
[----:B------:R-:W-:-:S03]  /*1fd60*/  @!P3 LEA.HI.X R15, R221, R0, R48, 0x1, P1 ;  /* 0x00000000dd0fb211 */ /* 0x000fc600008f0c30 */
[----:B------:R3:W-:Y:S04]  /*1fd70*/  @!P2 ST.E.128 desc[UR6][R10.64], RZ ;  /* 0x000000ff0a00a985 */ /* 0x0007e8000c101d06 */
[----:B------:R3:W-:Y:S02]  /*1fd80*/  @!P3 ST.E.128 desc[UR6][R14.64], RZ ;  /* 0x000000ff0e00b985 */ /* 0x0007e4000c101d06 */
.L_x_7501:
[----:B------:R-:W-:Y:S05]  /*1fd90*/  BSYNC B1 ;  /* 0x0000000000017941 */ /* 0x000fea0003800000 */
.L_x_7500:
[----:B------:R-:W-:-:S03]  /*1fda0*/  UMOV UR4, 0xffffffff ;  /* 0xffffffff00047882 */ /* 0x000fc60000000000 */
[----:B------:R-:W-:Y:S05]  /*1fdb0*/  BRA.DIV UR4, `(.L_x_7502) ;  /* 0x0000007e04b47947 */ /* 0x000fea000b800000 */
[----:B-1----:R1:W4:Y:S04]  /*1fdc0*/  SHFL.IDX PT, R0, R4, 0x1, 0x181f ;  /* 0x00381f0004007f89 */ /* 0x00232800000e0000 */
[----:B--23--:R1:W2:Y:S02]  /*1fdd0*/  SHFL.IDX PT, R14, R3, 0x1, 0x181f ;  /* 0x00381f00030e7f89 */ /* 0x00c2a400000e0000 */
.L_x_7696:
[----:B------:R-:W-:Y:S01]  /*1fde0*/  IADD3 R5, R6, 0x20, RZ ;  /* 0x0000002006057810 */ /* 0x000fe20007ffe0ff */
[----:B------:R-:W-:Y:S03]  /*1fdf0*/  BSSY B1, `(.L_x_7503) ;  /* 0x000000d000017945 */ /* 0x000fe60003800000 */
        /* <DEDUP_REMOVED lines=8> */
[-C--:B----4-:R-:W-:Y:S02]  /*1fe80*/  @!P2 LEA.HI.X R11, R16, R0.reuse, R17, 0x1, P0 ;  /* 0x00000000100ba211 */ /* 0x090fe400000f0c11 */
[----:B------:R-:W-:-:S03]  /*1fe90*/  @!P3 LEA.HI.X R15, R221, R0, R48, 0x1, P1 ;  /* 0x00000000dd0fb211 */ /* 0x000fc600008f0c30 */
[----:B------:R3:W-:Y:S04]  /*1fea0*/  @!P2 ST.E.128 desc[UR6][R10.64], RZ ;  /* 0x000000ff0a00a985 */ /* 0x0007e8000c101d06 */
[----:B------:R3:W-:Y:S02]  /*1feb0*/  @!P3 ST.E.128 desc[UR6][R14.64], RZ ;  /* 0x000000ff0e00b985 */ /* 0x0007e4000c101d06 */
.L_x_7504:
[----:B------:R-:W-:Y:S05]  /*1fec0*/  BSYNC B1 ;  /* 0x0000000000017941 */ /* 0x000fea0003800000 */
.L_x_7503:
[----:B------:R-:W-:-:S03]  /*1fed0*/  UMOV UR4, 0xffffffff ;  /* 0xffffffff00047882 */ /* 0x000fc60000000000 */
[----:B------:R-:W-:Y:S05]  /*1fee0*/  BRA.DIV UR4, `(.L_x_7505) ;  /* 0x0000007e04b07947 */ /* 0x000fea000b800000 */
[----:B----4-:R4:W0:Y:S04]  /*1fef0*/  SHFL.IDX PT, R0, R4, 0x2, 0x181f ;  /* 0x00581f0004007f89 */ /* 0x01082800000e0000 */
[----:B--23--:R4:W2:Y:S02]  /*1ff00*/  SHFL.IDX PT, R14, R3, 0x2, 0x181f ;  /* 0x00581f00030e7f89 */ /* 0x00c8a400000e0000 */
.L_x_7700:
[----:B------:R-:W-:Y:S01]  /*1ff10*/  VIADD R5, R6, 0x40 ;  /* 0x0000004006057836 */ /* 0x000fe20000000000 */
        /* <DEDUP_REMOVED lines=9> */
[-C--:B0-----:R-:W-:Y:S02]  /*1ffb0*/  @!P2 LEA.HI.X R11, R16, R0.reuse, R17, 0x1, P0 ;  /* 0x00000000100ba211 */ /* 0x081fe400000f0c11 */
[----:B------:R-:W-:-:S03]  /*1ffc0*/  @!P3 LEA.HI.X R15, R221, R0, R48, 0x1, P1 ;  /* 0x00000000dd0fb211 */ /* 0x000fc600008f0c30 */
[----:B------:R3:W-:Y:S04]  /*1ffd0*/  @!P2 ST.E.128 desc[UR6][R10.64], RZ ;  /* 0x000000ff0a00a985 */ /* 0x0007e8000c101d06 */
[----:B------:R3:W-:Y:S02]  /*1ffe0*/  @!P3 ST.E.128 desc[UR6][R14.64], RZ ;  /* 0x000000ff0e00b985 */ /* 0x0007e4000c101d06 */
.L_x_7507:
[----:B------:R-:W-:Y:S05]  /*1fff0*/  BSYNC B1 ;  /* 0x0000000000017941 */ /* 0x000fea0003800000 */
.L_x_7506:
[----:B------:R-:W-:-:S03]  /*20000*/  UMOV UR4, 0xffffffff ;  /* 0xffffffff00047882 */ /* 0x000fc60000000000 */
[----:B------:R-:W-:Y:S05]  /*20010*/  BRA.DIV UR4, `(.L_x_7508) ;  /* 0x0000007e04ac7947 */ /* 0x000fea000b800000 */
[----:B0-----:R0:W0:Y:S04]  /*20020*/  SHFL.IDX PT, R0, R4, 0x3, 0x181f ;  /* 0x00781f0004007f89 */ /* 0x00102800000e0000 */
[----:B--23--:R2:W3:Y:S02]  /*20030*/  SHFL.IDX PT, R14, R3, 0x3, 0x181f ;  /* 0x00781f00030e7f89 */ /* 0x00c4e400000e0000 */
.L_x_7704:
[----:B-12-4-:R-:W-:-:S05]  /*20040*/  VIADD R3, R6, 0x60 ;  /* 0x0000006006037836 */ /* 0x016fca0000000000 */
[----:B------:R-:W-:-:S13]  /*20050*/  ISETP.GE.AND P0, PT, R3, R8, PT ;  /* 0x000000080300720c */ /* 0x000fda0003f06270 */
[----:B------:R-:W-:Y:S05]  /*20060*/  @P0 BRA `(.L_x_7495) ;  /* 0x0000000000280947 */ /* 0x000fea0003800000 */
[----:B------:R-:W-:Y:S01]  /*20070*/  ULDC UR4, c[0x0][0xac8] ;  /* 0x0002b20000047ab9 */ /* 0x000fe20000000800 */
[----:B------:R-:W-:Y:S01]  /*20080*/  ULDC.64 UR6, c[0x0][0x208] ;  /* 0x0000820000067ab9 */ /* 0x000fe20000000a00 */
[----:B------:R-:W-:Y:S02]  /*20090*/  ISETP.GE.AND P2, PT, R16, UR4, PT ;  /* 0x0000000410007c0c */ /* 0x000fe4000bf46270 */
[----:B------:R-:W-:-:S11]  /*200a0*/  ISETP.GE.AND P3, PT, R221, UR4, PT ;  /* 0x00000004dd007c0c */ /* 0x000fd6000bf66270 */
[CC--:B0--3--:R-:W-:Y:S02]  /*200b0*/  @!P2 LEA R4, P0, R16.reuse, R14.reuse, 0x1 ;  /* 0x0000000e1004a211 */ /* 0x0c9fe400078008ff */
[C---:B------:R-:W-:Y:S02]  /*200c0*/  @!P3 LEA R14, P1, R221.reuse, R14, 0x1 ;  /* 0x0000000edd0eb211 */ /* 0x040fe400078208ff */
[-C--:B------:R-:W-:Y:S02]  /*200d0*/  @!P2 LEA.HI.X R5, R16, R0.reuse, R17, 0x1, P0 ;  /* 0x000000001005a211 */ /* 0x080fe400000f0c11 */
[----:B------:R-:W-:-:S03]  /*200e0*/  @!P3 LEA.HI.X R15, R221, R0, R48, 0x1, P1 ;  /* 0x00000000dd0fb211 */ /* 0x000fc600008f0c30 */
[----:B------:R1:W-:Y:S04]  /*200f0*/  @!P2 ST.E.128 desc[UR6][R4.64], RZ ;  /* 0x000000ff0400a985 */ /* 0x0003e8000c101d06 */
[----:B------:R1:W-:Y:S02]  /*20100*/  @!P3 ST.E.128 desc[UR6][R14.64], RZ ;  /* 0x000000ff0e00b985 */ /* 0x0003e4000c101d06 */
.L_x_7495:
[----:B------:R-:W-:Y:S05]  /*20110*/  BSYNC B0 ;  /* 0x0000000000007941 */ /* 0x000fea0003800000 */
.L_x_7486:
[----:B------:R-:W-:Y:S02]  /*20120*/  ULDC UR4, c[0x0][0xc3c] ;  /* 0x00030f0000047ab9 */ /* 0x000fe40000000800 */
[----:B------:R-:W-:-:S13]  /*20130*/  ISETP.GE.AND P0, PT, R31, UR4, PT ;  /* 0x000000041f007c0c */ /* 0x000fda000bf06270 */
[----:B------:R-:W-:Y:S05]  /*20140*/  @!P0 BRA `(.L_x_7509) ;  /* 0xfffffe1000948947 */ /* 0x000fea000383ffff */
[----:B------:R-:W-:Y:S05]  /*20150*/  BRA `(.L_x_7291) ;  /* 0x0000007000a87947 */ /* 0x000fea0003800000 */
.L_x_7289:
        /* <DEDUP_REMOVED lines=18> */
.L_x_7510:
        /* <DEDUP_REMOVED lines=42> */
.L_x_7516:
        /* <DEDUP_REMOVED lines=13> */
.L_x_7515:
[----:B------:R-:W-:Y:S05]  /*205f0*/  BSYNC B0 ;  /* 0x0000000000007941 */ /* 0x000fea0003800000 */
.L_x_7514:
[----:B0----5:R-:W0:Y:S02]  /*20600*/  SHFL.UP PT, R2, R4, 0x1, RZ ;  /* 0x0420000004027989 */ /* 0x021e2400000e00ff */
        /* <DEDUP_REMOVED lines=20> */
.L_x_7512:
        /* <DEDUP_REMOVED lines=12> */
[----:B0-----:R-:W-:Y:S01]  /*20810*/  IADD3 R11, RZ, -R3, RZ ;  /* 0x80000003ff0b7210 */ /* 0x001fe20007ffe0ff */
[----:B------:R-:W-:Y:S06]  /*20820*/  @!P0 BRA `(.L_x_7517) ;  /* 0x0000000000088947 */ /* 0x000fec0003800000 */
[----:B------:R-:W-:-:S05]  /*20830*/  VIADD R9, R19, 0xffffffff ;  /* 0xffffffff13097836 */ /* 0x000fca0000000000 */
[----:B------:R0:W1:Y:S02]  /*20840*/  SHFL.IDX PT, R16, R2, R9, 0x1f ;  /* 0x00001f0902107589 */ /* 0x00006400000e0000 */
.L_x_7517:
[----:B-1----:R-:W-:Y:S02]  /*20850*/  IMAD R16, R16, UR5, R7 ;  /* 0x0000000510107c24 */ /* 0x002fe4000f8e0207 */
[----:B------:R-:W-:Y:S02]  /*20860*/  IMAD R7, R11, R6, RZ ;  /* 0x000000060b077224 */ /* 0x000fe400078e02ff */
[----:B0-----:R-:W-:Y:S01]  /*20870*/  IMAD.MOV.U32 R2, RZ, RZ, RZ ;  /* 0x000000ffff027224 */ /* 0x001fe200078e00ff */
[----:B------:R-:W-:Y:S01]  /*20880*/  IADD3 R9, -R16, UR6, RZ ;  /* 0x0000000610097c10 */ /* 0x000fe2000fffe1ff */
[----:B------:R-:W-:Y:S02]  /*20890*/  VIADD R19, R19, UR4 ;  /* 0x0000000413137c36 */ /* 0x000fe40008000000 */
[----:B------:R-:W-:Y:S01]  /*208a0*/  IMAD.HI.U32 R2, R3, R7, R2 ;  /* 0x0000000703027227 */ /* 0x000fe200078e0002 */
[----:B------:R-:W-:Y:S02]  /*208b0*/  IABS R7, R4 ;  /* 0x0000000400077213 */ /* 0x000fe40000000000 */
[----:B------:R-:W-:-:S03]  /*208c0*/  IABS R3, R9 ;  /* 0x0000000900037213 */ /* 0x000fc60000000000 */
[----:B------:R-:W-:Y:S02]  /*208d0*/  IMAD.MOV R7, RZ, RZ, -R7 ;  /* 0x000000ffff077224 */ /* 0x000fe400078e0a07 */
        /* <DEDUP_REMOVED lines=16> */
.L_x_7513:
[----:B------:R-:W-:Y:S01]  /*209e0*/  IMAD.MOV.U32 R17, RZ, RZ, RZ ;  /* 0x000000ffff117224 */ /* 0x000fe200078e00ff */
[----:B------:R-:W-:Y:S01]  /*209f0*/  MOV R16, UR6 ;  /* 0x0000000600107c02 */ /* 0x000fe20008000f00 */
[----:B------:R-:W-:-:S07]  /*20a00*/  IMAD.MOV.U32 R18, RZ, RZ, RZ ;  /* 0x000000ffff127224 */ /* 0x000fce00078e00ff */
.L_x_7518:
[----:B------:R-:W-:-:S13]  /*20a10*/  ISETP.NE.AND P0, PT, R5, RZ, PT ;  /* 0x000000ff0500720c */ /* 0x000fda0003f05270 */
[----:B------:R-:W0:Y:S01]  /*20a20*/  @!P0 S2R R3, SR_CgaCtaId ;  /* 0x0000000000038919 */ /* 0x000e220000008800 */
[----:B------:R-:W-:-:S04]  /*20a30*/  @!P0 MOV R2, 0x400 ;  /* 0x0000040000028802 */ /* 0x000fc80000000f00 */
[----:B0-----:R-:W-:-:S05]  /*20a40*/  @!P0 LEA R2, R3, R2, 0x18 ;  /* 0x0000000203028211 */ /* 0x001fca00078ec0ff */
[----:B------:R2:W-:Y:S01]  /*20a50*/  @!P0 STS.128 [R2+0x348d0], R16 ;  /* 0x0348d01002008388 */ /* 0x0005e20000000c00 */
[----:B------:R-:W-:Y:S06]  /*20a60*/  BAR.ARV 0x5, 0x180 ;  /* 0x0146000000007b1d */ /* 0x000fec0000002000 */
.L_x_7511:
[----:B--2---:R-:W-:Y:S01]  /*20a70*/  IMAD.MOV.U32 R2, RZ, RZ, 0x1 ;  /* 0x00000001ff027424 */ /* 0x004fe200078e00ff */
        /* <DEDUP_REMOVED lines=12> */
[----:B0-----:R-:W-:Y:S01]  /*20b40*/  LOP3.LUT R3, R2, 0x1f8, RZ, 0xc0, !PT ;  /* 0x000001f802037812 */ /* 0x001fe200078ec0ff */
[----:B------:R-:W-:Y:S01]  /*20b50*/  ULDC.64 UR38, c[0x0][0x198] ;  /* 0x0000660000267ab9 */ /* 0x000fe20000000a00 */
[----:B------:R-:W-:Y:S01]  /*20b60*/  ISETP.NE.AND P1, PT, R7, RZ, PT ;  /* 0x000000ff0700720c */ /* 0x000fe20003f25270 */
[----:B------:R-:W-:Y:S01]  /*20b70*/  ULOP3.LUT UR37, UR60, 0x2, URZ, 0xfc, !UPT ;  /* 0x000000023c257892 */ /* 0x000fe2000f8efc3f */
[----:B------:R-:W-:Y:S01]  /*20b80*/  LOP3.LUT R4, R3, 0x38, R0, 0x78, !PT ;  /* 0x0000003803047812 */ /* 0x000fe200078e7800 */
[----:B------:R-:W-:Y:S01]  /*20b90*/  ULDC UR36, c[0x0][0xc] ;  /* 0x0000030000247ab9 */ /* 0x000fe20000000800 */
[----:B------:R-:W-:-:S02]  /*20ba0*/  SHF.L.U32 R3, R7, 0x3, RZ ;  /* 0x0000000307037819 */ /* 0x000fc400000006ff */
[----:B------:R-:W-:Y:S02]  /*20bb0*/  SHF.R.U32.HI R6, RZ, 0x3, R7 ;  /* 0x00000003ff067819 */ /* 0x000fe40000011607 */
[----:B------:R-:W-:Y:S02]  /*20bc0*/  LOP3.LUT R3, R4, 0x200, R3, 0xf8, !PT ;  /* 0x0000020004037812 */ /* 0x000fe400078ef803 */
[C---:B------:R-:W-:Y:S01]  /*20bd0*/  LOP3.LUT P0, R4, R0.reuse, 0x1f, RZ, 0xc0, !PT ;  /* 0x0000001f00047812 */ /* 0x040fe2000780c0ff */
[----:B------:R-:W-:Y:S01]  /*20be0*/  IMAD.SHL.U32 R0, R0, 0x10, RZ ;  /* 0x0000001000007824 */ /* 0x000fe200078e00ff */
[----:B------:R-:W-:-:S03]  /*20bf0*/  LOP3.LUT R2, R2, 0x38, RZ, 0xc0, !PT ;  /* 0x0000003802027812 */ /* 0x000fc600078ec0ff */
[----:B------:R0:W-:Y:S01]  /*20c00*/  STL [R1+0x2c], R4 ;  /* 0x00002c0401007387 */ /* 0x0001e20000100800 */
[----:B------:R-:W-:Y:S01]  /*20c10*/  LOP3.LUT R6, R6, 0x70, R0, 0xf8, !PT ;  /* 0x0000007006067812 */ /* 0x000fe200078ef800 */
[----:B-1----:R-:W-:-:S06]  /*20c20*/  ULEA UR4, UR5, UR4, 0x18 ;  /* 0x0000000405047291 */ /* 0x002fcc000f8ec03f */
[----:B0-----:R-:W-:-:S04]  /*20c30*/  IMAD.U32 R4, RZ, RZ, UR4 ;  /* 0x00000004ff047e24 */ /* 0x001fc8000f8e00ff */
[----:B------:R-:W-:Y:S01]  /*20c40*/  IMAD R0, R3, 0x2, R4 ;  /* 0x0000000203007824 */ /* 0x000fe200078e0204 */
[----:B------:R-:W-:Y:S04]  /*20c50*/  STL [R1+0x8], R4 ;  /* 0x0000080401007387 */ /* 0x000fe80000100800 */
[----:B------:R0:W-:Y:S04]  /*20c60*/  STL [R1+0x30], R0 ;  /* 0x0000300001007387 */ /* 0x0001e80000100800 */
[----:B------:R-:W-:Y:S01]  /*20c70*/  STL [R1+0x20], RZ ;  /* 0x000020ff01007387 */ /* 0x000fe20000100800 */
[----:B0-----:R-:W-:-:S02]  /*20c80*/  MOV R0, 0x1 ;  /* 0x0000000100007802 */ /* 0x001fc40000000f00 */
        /* <DEDUP_REMOVED lines=13> */
.L_x_7658:
[----:B0-----:R-:W0:Y:S01]  /*20d60*/  LDC.64 R2, c[0x0][0xc88] ;  /* 0x00032200ff027b82 */ /* 0x001e220000000a00 */
        /* <DEDUP_REMOVED lines=13> */
[----:B------:R-:W-:Y:S01]  /*20e40*/  IMAD.MOV.U32 R12, RZ, RZ, RZ ;  /* 0x000000ffff0c7224 */ /* 0x000fe200078e00ff */
[----:B------:R-:W-:Y:S01]  /*20e50*/  ULDC.64 UR8, c[0x0][0xa10] ;  /* 0x0002840000087ab9 */ /* 0x000fe20000000a00 */
[----:B--2---:R-:W-:Y:S01]  /*20e60*/  SHF.R.S32.HI R4, RZ, 0x1f, R15 ;  /* 0x0000001fff047819 */ /* 0x004fe2000001140f */
[----:B------:R-:W-:-:S07]  /*20e70*/  IMAD.SHL.U32 R14, R15, 0x4, RZ ;  /* 0x000000040f0e7824 */ /* 0x000fce00078e00ff */
        /* <DEDUP_REMOVED lines=8> */
[----:B-1----:R1:W5:Y:S01]  /*20f00*/  @P0 LDG.E R0, desc[UR12][R2.64] ;  /* 0x0000000c02000981 */ /* 0x002362000c1e1900 */
        /* <DEDUP_REMOVED lines=20> */
[----:B0-----:R-:W-:Y:S01]  /*21050*/  MOV R12, UR4 ;  /* 0x00000004000c7c02 */ /* 0x001fe20008000f00 */
        /* <DEDUP_REMOVED lines=9> */
[----:B0-----:R-:W-:Y:S02]  /*210f0*/  IMAD.U32 R9, RZ, RZ, UR5 ;  /* 0x00000005ff097e24 */ /* 0x001fe4000f8e00ff */
[----:B------:R-:W-:Y:S01]  /*21100*/  IMAD.U32 R8, RZ, RZ, UR4 ;  /* 0x00000004ff087e24 */ /* 0x000fe2000f8e00ff */
[----:B--2---:R0:W-:Y:S01]  /*21110*/  STL [R1+0x58], R12 ;  /* 0x0000580c01007387 */ /* 0x0041e20000100800 */
[----:B------:R-:W-:Y:S05]  /*21120*/  @P3 BRA `(.L_x_7520) ;  /* 0x0000000000183947 */ /* 0x000fea0003800000 */
[----:B------:R-:W-:Y:S05]  /*21130*/  @!P1 BRA `(.L_x_7520) ;  /* 0x0000000000149947 */ /* 0x000fea0003800000 */
[----:B------:R-:W-:Y:S02]  /*21140*/  ULDC.64 UR4, c[0x0][0x208] ;  /* 0x0000820000047ab9 */ /* 0x000fe40000000a00 */
[----:B0-----:R-:W2:Y:S04]  /*21150*/  LDG.E R12, desc[UR4][R2.64] ;  /* 0x00000004020c7981 */ /* 0x001ea8000c1e1900 */
[----:B------:R-:W2:Y:S02]  /*21160*/  LDG.E R2, desc[UR4][R2.64+0x4] ;  /* 0x0000040402027981 */ /* 0x000ea4000c1e1900 */
[----:B--2---:R-:W-:-:S05]  /*21170*/  IMAD.IADD R2, R2, 0x1, -R12 ;  /* 0x0000000102027824 */ /* 0x004fca00078e0a0c */
[----:B------:R1:W-:Y:S02]  /*21180*/  STL [R1+0x58], R2 ;  /* 0x0000580201007387 */ /* 0x0003e40000100800 */
.L_x_7520:
[----:B0-----:R-:W-:Y:S01]  /*21190*/  IMAD.MOV.U32 R12, RZ, RZ, R15 ;  /* 0x000000ffff0c7224 */ /* 0x001fe200078e000f */
[----:B-1---5:R-:W-:Y:S01]  /*211a0*/  IADD3 R2, R11, R0, RZ ;  /* 0x000000000b027210 */ /* 0x022fe20007ffe0ff */
        /* <DEDUP_REMOVED lines=11> */
.L_x_7521:
[----:B------:R-:W-:Y:S05]  /*21260*/  @!P2 BRA `(.L_x_7522) ;  /* 0x000000000010a947 */ /* 0x000fea0003800000 */
[----:B------:R-:W-:Y:S02]  /*21270*/  ULDC.64 UR4, c[0x0][0x208] ;  /* 0x0000820000047ab9 */ /* 0x000fe40000000a00 */
[----:B------:R-:W2:Y:S04]  /*21280*/  LDG.E R8, desc[UR4][R6.64] ;  /* 0x0000000406087981 */ /* 0x000ea8000c1e1900 */
[----:B------:R-:W2:Y:S02]  /*21290*/  LDG.E R6, desc[UR4][R6.64+0x4] ;  /* 0x0000040406067981 */ /* 0x000ea4000c1e1900 */
[----:B--2---:R-:W-:-:S07]  /*212a0*/  IMAD.IADD R8, R6, 0x1, -R8 ;  /* 0x0000000106087824 */ /* 0x004fce00078e0a08 */
.L_x_7522:
        /* <DEDUP_REMOVED lines=13> */
[--C-:B------:R-:W-:Y:S01]  /*21380*/  IMAD R2, R4, 0xb0, -R0.reuse ;  /* 0x000000b004027824 */ /* 0x100fe200078e0a00 */
[----:B------:R0:W-:Y:S01]  /*21390*/  STL [R1+0x38], R4 ;  /* 0x0000380401007387 */ /* 0x0001e20000100800 */
[----:B------:R-:W-:-:S03]  /*213a0*/  IMAD.MOV R0, RZ, RZ, -R0 ;  /* 0x000000ffff007224 */ /* 0x000fc600078e0a00 */
[----:B------:R-:W-:Y:S02]  /*213b0*/  VIMNMX R9, R2, R9, PT ;  /* 0x0000000902097248 */ /* 0x000fe40003fe0100 */
[----:B------:R-:W-:-:S04]  /*213c0*/  VIMNMX R0, RZ, R0, !PT ;  /* 0x00000000ff007248 */ /* 0x000fc80007fe0100 */
[----:B------:R-:W-:Y:S01]  /*213d0*/  ISETP.GT.AND P1, PT, R9, R0, PT ;  /* 0x000000000900720c */ /* 0x000fe20003f24270 */
[----:B0-----:R-:W-:-:S12]  /*213e0*/  IMAD.WIDE.U32 R4, R0, -0x45d1745d, RZ ;  /* 0xba2e8ba300047825 */ /* 0x001fd800078e00ff */
[----:B------:R-:W-:Y:S02]  /*213f0*/  @P1 IADD3 R2, R9, 0xaf, RZ ;  /* 0x000000af09021810 */ /* 0x000fe40007ffe0ff */
        /* <DEDUP_REMOVED lines=14> */
.L_x_7707:
[----:B-1----:R-:W-:Y:S02]  /*214e0*/  ISETP.NE.AND P0, PT, R14, RZ, PT ;  /* 0x000000ff0e00720c */ /* 0x002fe40003f05270 */
[----:B------:R-:W-:-:S11]  /*214f0*/  PLOP3.LUT P1, PT, PT, PT, PT, 0x8, 0x0 ;  /* 0x000000000000781c */ /* 0x000fd60003f2e170 */
[----:B------:R-:W-:Y:S05]  /*21500*/  @P0 BRA `(.L_x_7526) ;  /* 0x00000000000c0947 */ /* 0x000fea0003800000 */
[----:B------:R-:W-:-:S03]  /*21510*/  UMOV UR4, 0xffffffff ;  /* 0xffffffff00047882 */ /* 0x000fc60000000000 */
[----:B------:R-:W-:Y:S05]  /*21520*/  BRA.DIV UR4, `(.L_x_7527) ;  /* 0x0000006a04e47947 */ /* 0x000fea000b800000 */
[----:B------:R-:W-:-:S13]  /*21530*/  ELECT P1, URZ, PT ;  /* 0x00000000003f782f */ /* 0x000fda0003820000 */
.L_x_7526:
[----:B0-----:R-:W2:Y:S04]  /*21540*/  LDL R2, [R1+0x54] ;  /* 0x0000540001027983 */ /* 0x001ea80000100800 */
[----:B------:R-:W3:Y:S01]  /*21550*/  LDL R4, [R1+0x8] ;  /* 0x0000080001047983 */ /* 0x000ee20000100800 */
        /* <DEDUP_REMOVED lines=8> */
.L_x_7710:
[----:B------:R-:W-:Y:S05]  /*215e0*/  BSYNC B1 ;  /* 0x0000000000017941 */ /* 0x000fea0003800000 */
.L_x_7528:
        /* <DEDUP_REMOVED lines=13> */
.L_x_7711:
[----:B------:R-:W-:Y:S05]  /*216c0*/  BSYNC B2 ;  /* 0x0000000000027941 */ /* 0x000fea0003800000 */
.L_x_7532:
        /* <DEDUP_REMOVED lines=8> */
.L_x_7535:
[----:B------:R-:W-:Y:S05]  /*21750*/  BSYNC B2 ;  /* 0x0000000000027941 */ /* 0x000fea0003800000 */
.L_x_7534:
        /* <DEDUP_REMOVED lines=14> */
.L_x_7536:
        /* <DEDUP_REMOVED lines=16> */
.L_x_7537:
        /* <DEDUP_REMOVED lines=13> */
.L_x_7712:
[----:B------:R-:W-:Y:S05]  /*21a10*/  BSYNC B2 ;  /* 0x0000000000027941 */ /* 0x000fea0003800000 */
.L_x_7538:
        /* <DEDUP_REMOVED lines=10> */
.L_x_7541:
[----:B------:R-:W-:Y:S05]  /*21ac0*/  BSYNC B2 ;  /* 0x0000000000027941 */ /* 0x000fea0003800000 */
.L_x_7540:
        /* <DEDUP_REMOVED lines=8> */
.L_x_7542:
        /* <DEDUP_REMOVED lines=15> */
.L_x_7543:
        /* <DEDUP_REMOVED lines=10> */
.L_x_7531:
[----:B------:R-:W-:Y:S05]  /*21ce0*/  BSYNC B1 ;  /* 0x0000000000017941 */ /* 0x000fea0003800000 */
.L_x_7530:
[----:B------:R-:W0:Y:S04]  /*21cf0*/  LDL.LU R7, [R1+0x20] ;  /* 0x0000200001077983 */ /* 0x000e280000300800 */
[----:B------:R-:W2:Y:S01]  /*21d00*/  LDL.LU R4, [R1+0x24] ;  /* 0x0000240001047983 */ /* 0x000ea20000300800 */
[----:B------:R-:W-:Y:S01]  /*21d10*/  PLOP3.LUT P5, PT, PT, PT, PT, 0x8, 0x0 ;  /* 0x000000000000781c */ /* 0x000fe20003fae170 */
[----:B0-----:R-:W-:Y:S02]  /*21d20*/  VIADD R2, R7, 0x1 ;  /* 0x0000000107027836 */ /* 0x001fe40000000000 */
[----:B------:R-:W-:-:S03]  /*21d30*/  VIADD R7, R6, 0xfffffffe ;  /* 0xfffffffe06077836 */ /* 0x000fc60000000000 */
[----:B------:R-:W-:-:S04]  /*21d40*/  ISETP.NE.AND P0, PT, R2, 0x2, PT ;  /* 0x000000020200780c */ /* 0x000fc80003f05270 */
[----:B------:R-:W-:Y:S02]  /*21d50*/  SEL R3, R2, RZ, P0 ;  /* 0x000000ff02037207 */ /* 0x000fe40000000000 */
[----:B------:R-:W-:Y:S02]  /*21d60*/  SEL R2, RZ, 0x1, P0 ;  /* 0x00000001ff027807 */ /* 0x000fe40000000000 */
[----:B------:R-:W-:Y:S01]  /*21d70*/  ISETP.GE.AND P0, PT, R7, R9, PT ;  /* 0x000000090700720c */ /* 0x000fe20003f06270 */
[----:B------:R0:W-:Y:S01]  /*21d80*/  STL [R1+0x20], R3 ;  /* 0x0000200301007387 */ /* 0x0001e20000100800 */
[----:B--2---:R-:W-:-:S05]  /*21d90*/  LOP3.LUT R4, R4, R2, RZ, 0x3c, !PT ;  /* 0x0000000204047212 */ /* 0x004fca00078e3cff */
[----:B------:R0:W-:Y:S06]  /*21da0*/  STL [R1+0x24], R4 ;  /* 0x0000240401007387 */ /* 0x0001ec0000100800 */
[----:B------:R-:W-:Y:S05]  /*21db0*/  @!P0 BRA `(.L_x_7524) ;  /* 0x0000000400f08947 */ /* 0x000fea0003800000 */
.L_x_7558:
        /* <DEDUP_REMOVED lines=14> */
.L_x_7713:
[----:B------:R-:W-:Y:S05]  /*21ea0*/  BSYNC B2 ;  /* 0x0000000000027941 */ /* 0x000fea0003800000 */
.L_x_7546:
        /* <DEDUP_REMOVED lines=8> */
.L_x_7549:
[----:B------:R-:W-:Y:S05]  /*21f30*/  BSYNC B2 ;  /* 0x0000000000027941 */ /* 0x000fea0003800000 */
.L_x_7548:
        /* <DEDUP_REMOVED lines=9> */
[----:B--2---:R-:W-:-:S02]  /*21fd0*/  IMAD R4, R2, 0xb000, R3 ;  /* 0x0000b00002047824 */ /* 0x004fc400078e0203 */
[----:B------:R-:W-:Y:S02]  /*21fe0*/  IMAD R3, R7, 0xb0, R10 ;  /* 0x000000b007037824 */ /* 0x000fe400078e020a */
[----:B------:R-:W-:Y:S01]  /*21ff0*/  VIADD R2, R6, 0x34890 ;  /* 0x0003489006027836 */ /* 0x000fe20000000000 */
[----:B------:R-:W-:-:S08]  /*22000*/  IADD3 R8, R4, 0x1e400, RZ ;  /* 0x0001e40004087810 */ /* 0x000fd00007ffe0ff */
.L_x_7550:
        /* <DEDUP_REMOVED lines=16> */
.L_x_7551:
        /* <DEDUP_REMOVED lines=13> */
.L_x_7714:
[----:B------:R-:W-:Y:S05]  /*221e0*/  BSYNC B2 ;  /* 0x0000000000027941 */ /* 0x000fea0003800000 */
.L_x_7552:
        /* <DEDUP_REMOVED lines=10> */
.L_x_7555:
[----:B------:R-:W-:Y:S05]  /*22290*/  BSYNC B2 ;  /* 0x0000000000027941 */ /* 0x000fea0003800000 */
.L_x_7554:
        /* <DEDUP_REMOVED lines=8> */
.L_x_7556:
        /* <DEDUP_REMOVED lines=15> */
.L_x_7557:
        /* <DEDUP_REMOVED lines=10> */
.L_x_7545:
[----:B------:R-:W-:Y:S05]  /*224b0*/  BSYNC B1 ;  /* 0x0000000000017941 */ /* 0x000fea0003800000 */
.L_x_7544:
        /* <DEDUP_REMOVED lines=12> */
.L_x_7524:
[----:B------:R-:W-:Y:S05]  /*22580*/  BSYNC B0 ;  /* 0x0000000000007941 */ /* 0x000fea0003800000 */
.L_x_7523:
        /* <DEDUP_REMOVED lines=22> */
[----:B0-----:R-:W-:Y:S01]  /*226f0*/  IADD3 R16, R0, UR36, R7 ;  /* 0x0000002400107c10 */ /* 0x001fe2000fffe007 */
[----:B------:R-:W-:Y:S06]  /*22700*/  BRA `(.L_x_7561) ;  /* 0x0000003c00c07947 */ /* 0x000fec0003800000 */
.L_x_7560:
        /* <DEDUP_REMOVED lines=9> */
[----:B0-----:R-:W-:Y:S01]  /*227a0*/  MOV R4, UR6 ;  /* 0x0000000600047c02 */ /* 0x001fe20008000f00 */
        /* <DEDUP_REMOVED lines=11> */
.L_x_7563:
[----:B------:R-:W-:Y:S05]  /*22860*/  BSYNC B6 ;  /* 0x0000000000067941 */ /* 0x000fea0003800000 */
.L_x_7562:
        /* <DEDUP_REMOVED lines=21> */
.L_x_7566:
        /* <DEDUP_REMOVED lines=16> */
.L_x_7565:
[----:B------:R-:W-:Y:S05]  /*22ac0*/  BSYNC B6 ;  /* 0x0000000000067941 */ /* 0x000fea0003800000 */
.L_x_7564:
        /* <DEDUP_REMOVED lines=12> */
[----:B-----5:R-:W-:Y:S01]  /*22b90*/  IADD3 R9, R0, -0x1, RZ ;  /* 0xffffffff00097810 */ /* 0x020fe20007ffe0ff */
        /* <DEDUP_REMOVED lines=14> */
.L_x_7717:
        /* <DEDUP_REMOVED lines=11> */
.L_x_7720:
[----:B------:R-:W-:Y:S05]  /*22d30*/  @!P6 BRA `(.L_x_7568) ;  /* 0x000000040024e947 */ /* 0x000fea0003800000 */
[----:B------:R1:W-:Y:S01]  /*22d40*/  STL [R1+0x18], R9 ;  /* 0x0000180901007387 */ /* 0x0003e20000100800 */
[----:B------:R-:W-:-:S04]  /*22d50*/  ISETP.NE.U32.AND P0, PT, R2, RZ, PT ;  /* 0x000000ff0200720c */ /* 0x000fc80003f05070 */
[----:B------:R-:W-:-:S13]  /*22d60*/  ISETP.NE.AND.EX P0, PT, R3, RZ, PT, P0 ;  /* 0x000000ff0300720c */ /* 0x000fda0003f05300 */
[----:B-1----:R-:W-:Y:S05]  /*22d70*/  @!P0 BRA `(.L_x_7570) ;  /* 0x0000000000548947 */ /* 0x002fea0003800000 */
[----:B------:R-:W1:Y:S01]  /*22d80*/  LDC R6, c[0x0][0x43c] ;  /* 0x00010f00ff067b82 */ /* 0x000e620000000800 */
[----:B0-----:R-:W-:Y:S01]  /*22d90*/  IMAD.MOV.U32 R0, RZ, RZ, R9 ;  /* 0x000000ffff007224 */ /* 0x001fe200078e0009 */
        /* <DEDUP_REMOVED lines=19> */
.L_x_7570:
[----:B------:R-:W2:Y:S04]  /*22ed0*/  LDL R7, [R1+0x8] ;  /* 0x0000080001077983 */ /* 0x000ea80000100800 */
[----:B01----:R-:W2:Y:S04]  /*22ee0*/  LDL R0, [R1+0xc] ;  /* 0x00000c0001007983 */ /* 0x003ea80000100800 */
[----:B------:R-:W3:Y:S01]  /*22ef0*/  LDL R2, [R1+0x14] ;  /* 0x0000140001027983 */ /* 0x000ee20000100800 */
[----:B--2---:R-:W-:Y:S01]  /*22f00*/  IMAD R0, R0, 0x8, R7 ;  /* 0x0000000800007824 */ /* 0x004fe200078e0207 */
[----:B---3--:R-:W-:-:S04]  /*22f10*/  SHF.L.U32 R2, R2, 0x1f, RZ ;  /* 0x0000001f02027819 */ /* 0x008fc800000006ff */
[----:B------:R-:W0:Y:S02]  /*22f20*/  SYNCS.PHASECHK.TRANS64.TRYWAIT P0, [R0+URZ+0x34840], R2 ;  /* 0x03484002000075a7 */ /* 0x000e24000800017f */
[----:B0-----:R-:W-:Y:S05]  /*22f30*/  @!P0 BRA `(.L_x_7571) ;  /* 0x0000005400408947 */ /* 0x001fea0003800000 */
.L_x_7721:
        /* <DEDUP_REMOVED lines=10> */
.L_x_7572:
[----:B------:R-:W2:Y:S04]  /*22fe0*/  LDL R7, [R1+0x8] ;  /* 0x0000080001077983 */ /* 0x000ea80000100800 */
[----:B------:R-:W2:Y:S04]  /*22ff0*/  LDL R6, [R1+0xc] ;  /* 0x00000c0001067983 */ /* 0x000ea80000100800 */
[----:B------:R-:W3:Y:S04]  /*23000*/  LDL R5, [R1+0x18] ;  /* 0x0000180001057983 */ /* 0x000ee80000100800 */
[----:B------:R-:W4:Y:S04]  /*23010*/  LDL R4, [R1+0x1c] ;  /* 0x00001c0001047983 */ /* 0x000f280000100800 */
[----:B01----:R-:W4:Y:S01]  /*23020*/  LDL R2, [R1] ;  /* 0x0000000001027983 */ /* 0x003f220000100800 */
[----:B------:R-:W-:Y:S01]  /*23030*/  R2UR UR9, R0 ;  /* 0x00000000000972ca */ /* 0x000fe200000e0000 */
[----:B------:R-:W-:Y:S01]  /*23040*/  UIADD3 UR4, UP0, UR38, 0x370, URZ ;  /* 0x0000037026047890 */ /* 0x000fe2000ff1e03f */
[----:B------:R-:W-:Y:S01]  /*23050*/  PLOP3.LUT P0, PT, PT, PT, PT, 0x80, 0x0 ;  /* 0x000000000000781c */ /* 0x000fe20003f0f070 */
[----:B------:R-:W-:Y:S01]  /*23060*/  UMOV UR10, URZ ;  /* 0x0000003f000a7c82 */ /* 0x000fe20008000000 */
[----:B------:R-:W-:Y:S01]  /*23070*/  R2UR UR12, R18 ;  /* 0x00000000120c72ca */ /* 0x000fe200000e0000 */
[----:B------:R-:W-:Y:S01]  /*23080*/  UMOV UR7, 0x14f00000 ;  /* 0x14f0000000077882 */ /* 0x000fe20000000000 */
[----:B-----5:R-:W-:Y:S01]  /*23090*/  LOP3.LUT R3, R3, 0xfffffffb, RZ, 0xc0, !PT ;  /* 0xfffffffb03037812 */ /* 0x020fe200078ec0ff */
[----:B------:R-:W-:-:S06]  /*230a0*/  UMOV UR15, 0x40 ;  /* 0x00000040000f7882 */ /* 0x000fcc0000000000 */
[----:B------:R-:W-:Y:S02]  /*230b0*/  UIADD3 UR9, UR9, 0x34830, URZ ;  /* 0x0003483009097890 */ /* 0x000fe4000fffe03f */
        /* <DEDUP_REMOVED lines=10> */
[----:B------:R-:W-:-:S03]  /*23160*/  UIADD3 UR14, UR6, 0x23c00, URZ ;  /* 0x00023c00060e7890 */ /* 0x000fc6000fffe03f */
[----:B------:R-:W-:-:S04]  /*23170*/  UMOV UR6, 0x0 ;  /* 0x0000000000067882 */ /* 0x000fc80000000000 */
[----:B------:R0:W-:Y:S02]  /*23180*/  UTMALDG.4D [UR8], [UR4], desc[UR6] ;  /* 0x00000608040075b4 */ /* 0x0001e40008019000 */
[----:B0-----:R-:W-:Y:S01]  /*23190*/  UMOV UR8, UR14 ;  /* 0x0000000e00087c82 */ /* 0x001fe20008000000 */
[----:B------:R-:W-:Y:S02]  /*231a0*/  UMOV UR10, UR15 ;  /* 0x0000000f000a7c82 */ /* 0x000fe40008000000 */
[----:B------:R1:W-:Y:S02]  /*231b0*/  UTMALDG.4D [UR8], [UR4], desc[UR6] ;  /* 0x00000608040075b4 */ /* 0x0003e40008019000 */
[----:B-1----:R-:W-:Y:S01]  /*231c0*/  NOP ;  /* 0x0000000000007918 */ /* 0x002fe20000000000 */
.L_x_7568:
        /* <DEDUP_REMOVED lines=22> */
[----:B0-----:R-:W-:Y:S02]  /*23330*/  IADD3 R2, R3, R0, RZ ;  /* 0x0000000003027210 */ /* 0x001fe40007ffe0ff */
        /* <DEDUP_REMOVED lines=12> */
[----:B------:R-:W-:Y:S01]  /*23400*/  MOV R12, 0x1 ;  /* 0x00000001000c7802 */ /* 0x000fe20000000f00 */
[----:B------:R-:W-:Y:S02]  /*23410*/  IMAD.U32 R6, RZ, RZ, UR6 ;  /* 0x00000006ff067e24 */ /* 0x000fe4000f8e00ff */
[----:B------:R-:W-:-:S02]  /*23420*/  IMAD.U32 R10, RZ, RZ, UR8 ;  /* 0x00000008ff0a7e24 */ /* 0x000fc4000f8e00ff */
[----:B------:R-:W-:Y:S02]  /*23430*/  IMAD.U32 R11, RZ, RZ, UR9 ;  /* 0x00000009ff0b7e24 */ /* 0x000fe4000f8e00ff */
[----:B------:R-:W-:Y:S02]  /*23440*/  IMAD.MOV.U32 R8, RZ, RZ, 0x70 ;  /* 0x00000070ff087424 */ /* 0x000fe400078e00ff */
[----:B------:R-:W-:-:S07]  /*23450*/  IMAD.MOV.U32 R13, RZ, RZ, RZ ;  /* 0x000000ffff0d7224 */ /* 0x000fce00078e00ff */
[----:B------:R-:W-:-:S07]  /*23460*/  LEPC R20, `(.L_x_7574) ;  /* 0x000000001014794e */ /* 0x000fce0000000000 */
[----:B0-----:R-:W-:Y:S05]  /*23470*/  CALL.ABS.NOINC R2 ;  /* 0x0000000002007343 */ /* 0x001fea0003c00000 */
.L_x_7574:
[----:B------:R-:W-:Y:S05]  /*23480*/  BSYNC B6 ;  /* 0x0000000000067941 */ /* 0x000fea0003800000 */
.L_x_7573:
[----:B------:R-:W2:Y:S01]  /*23490*/  LDL.LU R6, [R1+0x40] ;  /* 0x0000400001067983 */ /* 0x000ea20000300800 */
[----:B------:R-:W-:Y:S01]  /*234a0*/  ULDC.64 UR4, c[0x0][0x2d8] ;  /* 0x0000b60000047ab9 */ /* 0x000fe20000000a00 */
[----:B------:R-:W0:Y:S02]  /*234b0*/  LDC R7, c[0x0][0x448] ;  /* 0x00011200ff077b82 */ /* 0x000e240000000800 */
[----:B-1----:R-:W2:Y:S04]  /*234c0*/  LDL.LU.64 R2, [R1+0x48] ;  /* 0x0000480001027983 */ /* 0x002ea80000300a00 */
[----:B------:R-:W3:Y:S04]  /*234d0*/  LDL.LU R0, [R1+0x44] ;  /* 0x0000440001007983 */ /* 0x000ee80000300800 */
[----:B------:R-:W4:Y:S04]  /*234e0*/  LDL.LU R5, [R1+0x5c] ;  /* 0x00005c0001057983 */ /* 0x000f280000300800 */
[----:B------:R-:W4:Y:S01]  /*234f0*/  LDL.LU R4, [R1+0x34] ;  /* 0x0000340001047983 */ /* 0x000f220000300800 */
[----:B------:R-:W-:Y:S01]  /*23500*/  IMAD.SHL.U32 R17, R17, 0x80, RZ ;  /* 0x0000008011117824 */ /* 0x000fe200078e00ff */
[----:B------:R-:W1:Y:S01]  /*23510*/  S2R R8, SR_TID.X ;  /* 0x0000000000087919 */ /* 0x000e620000002100 */
[----:B------:R-:W1:Y:S01]  /*23520*/  S2R R9, SR_TID.X ;  /* 0x0000000000097919 */ /* 0x000e620000002100 */
[----:B0-----:R-:W-:Y:S01]  /*23530*/  ISETP.NE.AND P0, PT, R7, 0x1, PT ;  /* 0x000000010700780c */ /* 0x001fe20003f05270 */
[----:B------:R-:W0:Y:S01]  /*23540*/  S2R R10, SR_TID.X ;  /* 0x00000000000a7919 */ /* 0x000e220000002100 */
[----:B-1----:R-:W-:-:S04]  /*23550*/  SHF.L.U32 R8, R8, 0x3, RZ ;  /* 0x0000000308087819 */ /* 0x002fc800000006ff */
[----:B------:R-:W-:Y:S01]  /*23560*/  LOP3.LUT R8, R8, 0x38, RZ, 0xc0, !PT ;  /* 0x0000003808087812 */ /* 0x000fe200078ec0ff */
[----:B------:R-:W-:-:S03]  /*23570*/  IMAD.SHL.U32 R9, R9, 0x8, RZ ;  /* 0x0000000809097824 */ /* 0x000fc600078e00ff */
[----:B------:R-:W-:Y:S02]  /*23580*/  LOP3.LUT R8, R8, 0x40, RZ, 0xfc, !PT ;  /* 0x0000004008087812 */ /* 0x000fe400078efcff */
[----:B------:R-:W-:Y:S02]  /*23590*/  LOP3.LUT R9, R9, 0x38, RZ, 0xc0, !PT ;  /* 0x0000003809097812 */ /* 0x000fe400078ec0ff */
[----:B0-----:R-:W-:Y:S01]  /*235a0*/  LOP3.LUT R10, R10, 0x7f, RZ, 0xc0, !PT ;  /* 0x0000007f0a0a7812 */ /* 0x001fe200078ec0ff */
[----:B--2---:R-:W-:Y:S02]  /*235b0*/  IMAD.MOV.U32 R3, RZ, RZ, R6 ;  /* 0x000000ffff037224 */ /* 0x004fe400078e0006 */
[----:B------:R-:W0:Y:S01]  /*235c0*/  @P0 LDC R6, c[0x0][0x450] ;  /* 0x00011400ff060b82 */ /* 0x000e220000000800 */
[----:B---3--:R-:W-:Y:S02]  /*235d0*/  IMAD R0, R0, UR4, RZ ;  /* 0x0000000400007c24 */ /* 0x008fe4000f8e02ff */
[----:B------:R-:W-:-:S04]  /*235e0*/  IMAD.WIDE.U32 R2, R18, UR4, R2 ;  /* 0x0000000412027c25 */ /* 0x000fc8000f8e0002 */
[----:B------:R-:W-:Y:S01]  /*235f0*/  IMAD R0, R18, UR5, R0 ;  /* 0x0000000512007c24 */ /* 0x000fe2000f8e0200 */
[----:B------:R-:W-:-:S03]  /*23600*/  ULDC.64 UR4, c[0x0][0x2e0] ;  /* 0x0000b80000047ab9 */ /* 0x000fc60000000a00 */
[----:B------:R-:W-:Y:S02]  /*23610*/  IMAD.IADD R3, R3, 0x1, R0 ;  /* 0x0000000103037824 */ /* 0x000fe400078e0200 */
[----:B----4-:R-:W-:Y:S02]  /*23620*/  IMAD R0, R5, UR4, RZ ;  /* 0x0000000405007c24 */ /* 0x010fe4000f8e02ff */
[----:B------:R-:W-:-:S04]  /*23630*/  IMAD.WIDE.U32 R2, R4, UR4, R2 ;  /* 0x0000000404027c25 */ /* 0x000fc8000f8e0002 */
[----:B------:R-:W-:Y:S01]  /*23640*/  IMAD R0, R4, UR5, R0 ;  /* 0x0000000504007c24 */ /* 0x000fe2000f8e0200 */
[----:B------:R-:W-:Y:S01]  /*23650*/  ULDC.64 UR4, c[0x0][0x2d0] ;  /* 0x0000b40000047ab9 */ /* 0x000fe20000000a00 */
[----:B------:R-:W1:Y:S03]  /*23660*/  S2R R4, SR_TID.X ;  /* 0x0000000000047919 */ /* 0x000e660000002100 */
[----:B------:R-:W-:Y:S02]  /*23670*/  IADD3 R3, R3, R0, RZ ;  /* 0x0000000003037210 */ /* 0x000fe40007ffe0ff */
        /* <DEDUP_REMOVED lines=9> */
[----:B0-----:R-:W-:-:S04]  /*23710*/  @P0 SHF.R.U32.HI R0, RZ, R6, R5 ;  /* 0x00000006ff000219 */ /* 0x001fc80000011605 */
[C---:B------:R-:W-:Y:S01]  /*23720*/  IADD3 R5, -R0.reuse, RZ, RZ ;  /* 0x000000ff00057210 */ /* 0x040fe20007ffe1ff */
        /* <DEDUP_REMOVED lines=16> */
[----:B------:R0:W5:Y:S01]  /*23830*/  LDL R8, [R1+0x30] ;  /* 0x0000300001087983 */ /* 0x0001620000100800 */
[----:B------:R-:W-:Y:S02]  /*23840*/  LEA.HI.X R3, R2, UR5, R3, 0x1, P0 ;  /* 0x0000000502037c11 */ /* 0x000fe400080f0c03 */
[----:B------:R-:W-:Y:S01]  /*23850*/  ISETP.GE.AND P0, PT, R9, UR4, PT ;  /* 0x0000000409007c0c */ /* 0x000fe2000bf06270 */
[----:B------:R-:W-:Y:S01]  /*23860*/  UMOV UR4, 0xffffffff ;  /* 0xffffffff00047882 */ /* 0x000fe20000000000 */
[----:B------:R-:W-:-:S02]  /*23870*/  SHF.R.U32.HI R10, RZ, 0x3, R10 ;  /* 0x00000003ff0a7819 */ /* 0x000fc4000001160a */
[----:B------:R-:W-:Y:S09]  /*23880*/  BRA.DIV UR4, `(.L_x_7575) ;  /* 0x0000004e04007947 */ /* 0x000ff2000b800000 */
[----:B------:R-:W2:Y:S01]  /*23890*/  LDL.LU R6, [R1+0x58] ;  /* 0x0000580001067983 */ /* 0x000ea20000300800 */
[----:B------:R-:W-:Y:S01]  /*238a0*/  IMAD.IADD R0, R10, 0x1, R17 ;  /* 0x000000010a007824 */ /* 0x000fe200078e0211 */
[----:B------:R-:W-:-:S03]  /*238b0*/  ULDC.64 UR4, c[0x0][0x208] ;  /* 0x0000820000047ab9 */ /* 0x000fc60000000a00 */
[----:B------:R-:W-:Y:S02]  /*238c0*/  VIADD R5, R0, 0x10 ;  /* 0x0000001000057836 */ /* 0x000fe40000000000 */
[----:B--2---:R-:W-:Y:S02]  /*238d0*/  IMAD R2, R6, R7, RZ ;  /* 0x0000000706027224 */ /* 0x004fe400078e02ff */
[----:B------:R-:W1:Y:S03]  /*238e0*/  SHFL.IDX PT, R7, R4, RZ, 0x181f ;  /* 0x00181fff04077589 */ /* 0x000e6600000e0000 */
[----:B------:R-:W-:Y:S01]  /*238f0*/  ISETP.GE.AND P2, PT, R0, R2, PT ;  /* 0x000000020000720c */ /* 0x000fe20003f46270 */
[----:B------:R-:W2:-:S12]  /*23900*/  SHFL.IDX PT, R6, R3, RZ, 0x181f ;  /* 0x00181fff03067589 */ /* 0x000e9800000e0000 */
[----:B-1----:R-:W-:-:S05]  /*23910*/  @!P2 LEA R7, P3, R9, R7, 0x1 ;  /* 0x000000070907a211 */ /* 0x002fca00078608ff */
[----:B--2---:R-:W-:-:S05]  /*23920*/  @!P2 IMAD.X R6, RZ, RZ, R6, P3 ;  /* 0x000000ffff06a224 */ /* 0x004fca00018e0606 */
[----:B------:R-:W-:-:S04]  /*23930*/  @!P2 LOP3.LUT R7, R7, R6, RZ, 0x3c, !PT ;  /* 0x000000060707a212 */ /* 0x000fc800078e3cff */
[----:B------:R-:W-:-:S04]  /*23940*/  @!P2 LOP3.LUT R6, R7, R6, RZ, 0x3c, !PT ;  /* 0x000000060706a212 */ /* 0x000fc800078e3cff */
[----:B------:R-:W-:-:S05]  /*23950*/  @!P2 LOP3.LUT R7, R7, R6, RZ, 0x3c, !PT ;  /* 0x000000060707a212 */ /* 0x000fca00078e3cff */
[----:B------:R-:W-:Y:S01]  /*23960*/  @!PT LDS RZ, [RZ] ;  /* 0x00000000fffff984 */ /* 0x000fe20000000800 */
[----:B-----5:R-:W-:Y:S04]  /*23970*/  @!P2 LDGSTS.E.BYPASS.LTC128B.128 [R8+0x16400], desc[UR4][R6.64], !P0 ;  /* 0x164000000608afae */ /* 0x020fe8000c101d44 */
[----:B------:R1:W-:Y:S01]  /*23980*/  @!P2 LDGSTS.E.BYPASS.LTC128B.128 [R8+0x1a400], desc[UR4][R6.64+0x80], !P1 ;  /* 0x1a4000800608afae */ /* 0x0003e2000c901d44 */
[----:B------:R-:W-:-:S03]  /*23990*/  ISETP.GE.AND P2, PT, R5, R2, PT ;  /* 0x000000020500720c */ /* 0x000fc60003f46270 */
[----:B------:R-:W2:Y:S04]  /*239a0*/  SHFL.IDX PT, R5, R4, 0x1, 0x181f ;  /* 0x00381f0004057f89 */ /* 0x000ea800000e0000 */
[----:B-1----:R-:W1:Y:S06]  /*239b0*/  SHFL.IDX PT, R6, R3, 0x1, 0x181f ;  /* 0x00381f0003067f89 */ /* 0x002e6c00000e0000 */
[----:B--2---:R-:W-:-:S04]  /*239c0*/  @!P2 LEA R5, P3, R9, R5, 0x1 ;  /* 0x000000050905a211 */ /* 0x004fc800078608ff */
[----:B-1----:R-:W-:-:S05]  /*239d0*/  @!P2 IADD3.X R6, RZ, R6, RZ, P3, !PT ;  /* 0x00000006ff06a210 */ /* 0x002fca0001ffe4ff */
[----:B------:R-:W-:Y:S02]  /*239e0*/  @!P2 IMAD.MOV.U32 R7, RZ, RZ, R6 ;  /* 0x000000ffff07a224 */ /* 0x000fe400078e0006 */
[----:B------:R-:W-:Y:S02]  /*239f0*/  @!P2 IMAD.MOV.U32 R6, RZ, RZ, R5 ;  /* 0x000000ffff06a224 */ /* 0x000fe400078e0005 */
[----:B------:R-:W-:-:S03]  /*23a00*/  VIADD R5, R0, 0x20 ;  /* 0x0000002000057836 */ /* 0x000fc60000000000 */
[----:B------:R-:W-:Y:S04]  /*23a10*/  @!P2 LDGSTS.E.BYPASS.LTC128B.128 [R8+0x16c00], desc[UR4][R6.64], !P0 ;  /* 0x16c000000608afae */ /* 0x000fe8000c101d44 */
        /* <DEDUP_REMOVED lines=48> */
[----:B------:R1:W2:Y:S04]  /*23d20*/  SHFL.IDX PT, R5, R3, 0x7, 0x181f ;  /* 0x00f81f0003057f89 */ /* 0x0002a800000e0000 */
[----:B------:R1:W-:Y:S04]  /*23d30*/  @!P2 LDGSTS.E.BYPASS.LTC128B.128 [R8+0x19400], desc[UR4][R6.64], !P0 ;  /* 0x194000000608afae */ /* 0x0003e8000c101d44 */
[----:B------:R1:W-:Y:S04]  /*23d40*/  @!P2 LDGSTS.E.BYPASS.LTC128B.128 [R8+0x1d400], desc[UR4][R6.64+0x80], !P1 ;  /* 0x1d4000800608afae */ /* 0x0003e8000c901d44 */
[----:B------:R1:W3:Y:S02]  /*23d50*/  SHFL.IDX PT, R3, R4, 0x7, 0x181f ;  /* 0x00f81f0004037f89 */ /* 0x0002e400000e0000 */
.L_x_7738:
[----:B------:R-:W-:Y:S01]  /*23d60*/  VIADD R0, R0, 0x70 ;  /* 0x0000007000007836 */ /* 0x000fe20000000000 */
[----:B------:R-:W-:Y:S04]  /*23d70*/  BSSY B0, `(.L_x_7576) ;  /* 0x000000b000007945 */ /* 0x000fe80003800000 */
[----:B------:R-:W-:-:S13]  /*23d80*/  ISETP.GE.AND P2, PT, R0, R2, PT ;  /* 0x000000020000720c */ /* 0x000fda0003f46270 */
[----:B------:R-:W-:Y:S05]  /*23d90*/  @P2 BRA `(.L_x_7577) ;  /* 0x0000000000202947 */ /* 0x000fea0003800000 */
[----:B---3--:R-:W-:Y:S01]  /*23da0*/  LEA R2, P2, R9, R3, 0x1 ;  /* 0x0000000309027211 */ /* 0x008fe200078408ff */
[----:B------:R-:W-:-:S03]  /*23db0*/  ULDC.64 UR4, c[0x0][0x208] ;  /* 0x0000820000047ab9 */ /* 0x000fc60000000a00 */
[----:B-12---:R-:W-:-:S05]  /*23dc0*/  IADD3.X R3, RZ, R5, RZ, P2, !PT ;  /* 0x00000005ff037210 */ /* 0x006fca00017fe4ff */
[----:B------:R-:W-:Y:S01]  /*23dd0*/  @!PT LDS RZ, [RZ] ;  /* 0x00000000fffff984 */ /* 0x000fe20000000800 */
[----:B------:R-:W-:Y:S01]  /*23de0*/  @!PT LDS RZ, [RZ] ;  /* 0x00000000fffff984 */ /* 0x000fe20000000800 */
[----:B------:R-:W-:Y:S01]  /*23df0*/  @!PT LDS RZ, [RZ] ;  /* 0x00000000fffff984 */ /* 0x000fe20000000800 */
[----:B------:R4:W-:Y:S04]  /*23e00*/  LDGSTS.E.BYPASS.LTC128B.128 [R8+0x19c00], desc[UR4][R2.64], !P0 ;  /* 0x19c0000002087fae */ /* 0x0009e8000c101d44 */
[----:B------:R4:W-:Y:S02]  /*23e10*/  LDGSTS.E.BYPASS.LTC128B.128 [R8+0x1dc00], desc[UR4][R2.64+0x80], !P1 ;  /* 0x1dc0008002087fae */ /* 0x0009e4000c901d44 */
.L_x_7577:
[----:B------:R-:W-:Y:S05]  /*23e20*/  BSYNC B0 ;  /* 0x0000000000007941 */ /* 0x000fea0003800000 */
.L_x_7576:
[----:B-1--4-:R1:W5:Y:S01]  /*23e30*/  LDL R8, [R1+0x8] ;  /* 0x0000080001087983 */ /* 0x0123620000100800 */
[----:B------:R-:W-:Y:S01]  /*23e40*/  PLOP3.LUT P0, PT, PT, PT, PT, 0x80, 0x0 ;  /* 0x000000000000781c */ /* 0x000fe20003f0f070 */
[----:B------:R-:W-:-:S12]  /*23e50*/  NOP ;  /* 0x0000000000007918 */ /* 0x000fd80000000000 */
.L_x_7578:
[----:B------:R-:W4:Y:S01]  /*23e60*/  LDL R2, [R1+0x8] ;  /* 0x0000080001027983 */ /* 0x000f220000100800 */
[----:B------:R-:W-:Y:S02]  /*23e70*/  PLOP3.LUT P1, PT, P1, P0, PT, 0xa2, 0x0 ;  /* 0x000000000000781c */ /* 0x000fe40000f21472 */
[----:B----4-:R-:W-:-:S08]  /*23e80*/  @P0 R2UR P1, UR4, R2 ;  /* 0x00000000020402ca */ /* 0x010fd00000020000 */
        /* <DEDUP_REMOVED lines=14> */
[----:B------:R-:W4:Y:S03]  /*23f70*/  SYNCS.PHASECHK.TRANS64.TRYWAIT P0, [R2+URZ+0x34820], R0 ;  /* 0x03482000020075a7 */ /* 0x000f26000800017f */
[----:B---34-:R-:W-:Y:S05]  /*23f80*/  @!P0 BRA `(.L_x_7580) ;  /* 0x0000005000088947 */ /* 0x018fea0003800000 */
.L_x_7739:
[----:B------:R-:W-:Y:S05]  /*23f90*/  BSYNC B0 ;  /* 0x0000000000007941 */ /* 0x000fea0003800000 */
.L_x_7579:
[----:B---3--:R-:W3:Y:S01]  /*23fa0*/  LDL.LU R2, [R1+0x50] ;  /* 0x0000500001027983 */ /* 0x008ee20000300800 */
[----:B------:R-:W-:Y:S01]  /*23fb0*/  BSSY B0, `(.L_x_7581) ;  /* 0x0000202000007945 */ /* 0x000fe20003800000 */
[----:B---3--:R-:W-:-:S13]  /*23fc0*/  ISETP.GE.AND P0, PT, R2, 0xb1, PT ;  /* 0x000000b10200780c */ /* 0x008fda0003f06270 */
[----:B------:R-:W-:Y:S05]  /*23fd0*/  @!P0 BRA `(.L_x_7582) ;  /* 0x0000001c00fc8947 */ /* 0x000fea0003800000 */
[----:B------:R-:W3:Y:S01]  /*23fe0*/  LDL R2, [R1+0x38] ;  /* 0x0000380001027983 */ /* 0x000ee20000100800 */
[----:B------:R-:W-:Y:S01]  /*23ff0*/  MOV R0, 0x1 ;  /* 0x0000000100007802 */ /* 0x000fe20000000f00 */
[----:B------:R-:W-:Y:S01]  /*24000*/  BSSY B2, `(.L_x_7583) ;  /* 0x00000af000027945 */ /* 0x000fe20003800000 */
[----:B---3-5:R-:W-:-:S05]  /*24010*/  IMAD.MOV R8, RZ, RZ, -R2 ;  /* 0x000000ffff087224 */ /* 0x028fca00078e0a02 */
[----:B------:R-:W-:-:S05]  /*24020*/  VIADDMNMX R8, R8, R0, 0xffffffff, !PT ;  /* 0xffffffff08087446 */ /* 0x000fca0007800100 */
[----:B------:R-:W-:-:S05]  /*24030*/  IMAD.IADD R0, R2, 0x1, R8 ;  /* 0x0000000102007824 */ /* 0x000fca00078e0208 */
[----:B------:R-:W-:-:S04]  /*24040*/  LOP3.LUT R0, R0, 0x1, RZ, 0xc0, !PT ;  /* 0x0000000100007812 */ /* 0x000fc800078ec0ff */
[----:B------:R-:W-:Y:S01]  /*24050*/  ISETP.NE.U32.AND P0, PT, R0, 0x1, PT ;  /* 0x000000010000780c */ /* 0x000fe20003f05070 */
[----:B------:R-:W-:-:S12]  /*24060*/  VIADD R0, R2, 0xfffffffe ;  /* 0xfffffffe02007836 */ /* 0x000fd80000000000 */
[----:B------:R-:W-:Y:S05]  /*24070*/  @P0 BRA `(.L_x_7584) ;  /* 0x00000008009c0947 */ /* 0x000fea0003800000 */
[----:B------:R-:W3:Y:S04]  /*24080*/  LDL R4, [R1+0x4] ;  /* 0x0000040001047983 */ /* 0x000ee80000100800 */
[----:B------:R-:W4:Y:S04]  /*24090*/  LDL R3, [R1+0xc] ;  /* 0x00000c0001037983 */ /* 0x000f280000100800 */
[----:B------:R-:W5:Y:S01]  /*240a0*/  LDL R2, [R1+0x14] ;  /* 0x0000140001027983 */ /* 0x000f620000100800 */
[----:B------:R-:W-:Y:S01]  /*240b0*/  BSSY B1, `(.L_x_7585) ;  /* 0x000009f000017945 */ /* 0x000fe20003800000 */
[----:B---3--:R-:W-:Y:S01]  /*240c0*/  LOP3.LUT P1, RZ, R4, 0x4, RZ, 0xc0, !PT ;  /* 0x0000000404ff7812 */ /* 0x008fe2000782c0ff */
[----:B----4-:R-:W-:-:S05]  /*240d0*/  VIADD R6, R3, 0x1 ;  /* 0x0000000103067836 */ /* 0x010fca0000000000 */
        /* <DEDUP_REMOVED lines=9> */
[----:B---3--:R-:W-:Y:S05]  /*24170*/  @!P0 BRA `(.L_x_7587) ;  /* 0x0000000000508947 */ /* 0x008fea0003800000 */
[----:B------:R-:W3:Y:S01]  /*24180*/  LDL R10, [R1+0x28] ;  /* 0x00002800010a7983 */ /* 0x000ee20000100800 */
[----:B--2---:R-:W2:Y:S01]  /*24190*/  LDC R5, c[0x0][0x43c] ;  /* 0x00010f00ff057b82 */ /* 0x004ea20000000800 */
[----:B------:R-:W-:Y:S02]  /*241a0*/  ULDC.64 UR6, c[0x0][0x428] ;  /* 0x00010a0000067ab9 */ /* 0x000fe40000000a00 */
[----:B------:R-:W4:Y:S01]  /*241b0*/  LDL R7, [R1+0x10] ;  /* 0x0000100001077983 */ /* 0x000f220000100800 */
[----:B------:R-:W-:Y:S01]  /*241c0*/  ULDC.64 UR8, c[0x0][0x208] ;  /* 0x0000820000087ab9 */ /* 0x000fe20000000a00 */
[----:B--2---:R-:W-:-:S13]  /*241d0*/  ISETP.NE.AND P0, PT, R5, 0x1, PT ;  /* 0x000000010500780c */ /* 0x004fda0003f05270 */
[----:B------:R-:W2:Y:S02]  /*241e0*/  @P0 LDC.64 R2, c[0x0][0x440] ;  /* 0x00011000ff020b82 */ /* 0x000ea40000000a00 */
[----:B--2--5:R-:W-:Y:S01]  /*241f0*/  @P0 IMAD.HI.U32 R4, R0, R2, RZ ;  /* 0x0000000200040227 */ /* 0x024fe200078e00ff */
        /* <DEDUP_REMOVED lines=12> */
.L_x_7587:
[----:B------:R-:W4:Y:S01]  /*242c0*/  LDL R2, [R1+0x8] ;  /* 0x0000080001027983 */ /* 0x000f220000100800 */
[----:B------:R-:W-:Y:S01]  /*242d0*/  BSSY B3, `(.L_x_7588) ;  /* 0x0000005000037945 */ /* 0x000fe20003800000 */
[----:B----4-:R-:W-:Y:S01]  /*242e0*/  IMAD R3, R6, 0x8, R2 ;  /* 0x0000000806037824 */ /* 0x010fe200078e0202 */
[----:B------:R-:W-:-:S04]  /*242f0*/  SHF.L.U32 R2, R9, 0x1f, RZ ;  /* 0x0000001f09027819 */ /* 0x000fc800000006ff */
[----:B------:R-:W4:Y:S02]  /*24300*/  SYNCS.PHASECHK.TRANS64.TRYWAIT P0, [R3+URZ+0x34840], R2 ;  /* 0x03484002030075a7 */ /* 0x000f24000800017f */
[----:B----4-:R-:W-:Y:S05]  /*24310*/  @!P0 BRA `(.L_x_7589) ;  /* 0x0000004c003c8947 */ /* 0x010fea0003800000 */
.L_x_7740:
[----:B------:R-:W-:Y:S05]  /*24320*/  BSYNC B3 ;  /* 0x0000000000037941 */ /* 0x000fea0003800000 */
.L_x_7588:
[----:B--23--:R-:W2:Y:S01]  /*24330*/  S2R R5, SR_TID.X ;  /* 0x0000000000057919 */ /* 0x00cea20000002100 */
[----:B------:R-:W-:Y:S01]  /*24340*/  BSSY B3, `(.L_x_7590) ;  /* 0x000000a000037945 */ /* 0x000fe20003800000 */
[----:B--2---:R-:W-:-:S04]  /*24350*/  LOP3.LUT R5, R5, 0x7f, RZ, 0xc0, !PT ;  /* 0x0000007f05057812 */ /* 0x004fc800078ec0ff */
[----:B------:R-:W-:-:S13]  /*24360*/  ISETP.NE.AND P0, PT, R5, RZ, PT ;  /* 0x000000ff0500720c */ /* 0x000fda0003f05270 */
[----:B------:R-:W-:Y:S05]  /*24370*/  @P0 BRA `(.L_x_7591) ;  /* 0x0000000000180947 */ /* 0x000fea0003800000 */
[----:B------:R-:W2:Y:S01]  /*24380*/  LDL R5, [R1+0x4] ;  /* 0x0000040001057983 */ /* 0x000ea20000100800 */
[----:B----4-:R-:W-:-:S04]  /*24390*/  MOV R2, 0xb000 ;  /* 0x0000b00000027802 */ /* 0x010fc80000000f00 */
[----:B------:R3:W-:Y:S01]  /*243a0*/  SYNCS.ARRIVE.TRANS64 RZ, [R3+URZ+0x34830], R2 ;  /* 0x0348300203ff79a7 */ /* 0x0007e2000800003f */
[----:B--2---:R-:W-:-:S13]  /*243b0*/  LOP3.LUT P1, RZ, R5, 0x1, RZ, 0xc0, !PT ;  /* 0x0000000105ff7812 */ /* 0x004fda000782c0ff */
[----:B---3--:R-:W-:Y:S05]  /*243c0*/  @!P1 BRA `(.L_x_7591) ;  /* 0x0000000000049947 */ /* 0x008fea0003800000 */
[----:B------:R-:W-:Y:S01]  /*243d0*/  BPT.TRAP 0x1 ;  /* 0x000000040000795c */ /* 0x000fe20000300000 */
.L_x_7591:
[----:B------:R-:W-:Y:S05]  /*243e0*/  BSYNC B3 ;  /* 0x0000000000037941 */ /* 0x000fea0003800000 */
.L_x_7590:
[----:B------:R-:W2:Y:S04]  /*243f0*/  LDL R5, [R1+0x8] ;  /* 0x0000080001057983 */ /* 0x000ea80000100800 */
[----:B----4-:R-:W3:Y:S01]  /*24400*/  LDL R2, [R1+0x1c] ;  /* 0x00001c0001027983 */ /* 0x010ee20000100800 */
        /* <DEDUP_REMOVED lines=11> */
.L_x_7592:
        /* <DEDUP_REMOVED lines=16> */
.L_x_7593:
        /* <DEDUP_REMOVED lines=11> */
[----:B------:R-:W3:Y:S04]  /*24670*/  LDL R12, [R1+0x8] ;  /* 0x00000800010c7983 */ /* 0x000ee80000100800 */
[----:B------:R-:W3:Y:S01]  /*24680*/  LDL R7, [R1+0xc] ;  /* 0x00000c0001077983 */ /* 0x000ee20000100800 */
[----:B------:R-:W-:Y:S01]  /*24690*/  BSSY B3, `(.L_x_7594) ;  /* 0x0000005000037945 */ /* 0x000fe20003800000 */
[----:B--2---:R-:W-:Y:S01]  /*246a0*/  SHF.L.U32 R3, R13, 0x1f, RZ ;  /* 0x0000001f0d037819 */ /* 0x004fe200000006ff */
[----:B---3--:R-:W-:-:S04]  /*246b0*/  IMAD R2, R7, 0x8, R12 ;  /* 0x0000000807027824 */ /* 0x008fc800078e020c */
[----:B------:R-:W2:Y:S02]  /*246c0*/  SYNCS.PHASECHK.TRANS64.TRYWAIT P0, [R2+URZ+0x34860], R3 ;  /* 0x03486003020075a7 */ /* 0x000ea4000800017f */
[----:B--2---:R-:W-:Y:S05]  /*246d0*/  @!P0 BRA `(.L_x_7595) ;  /* 0x0000004800608947 */ /* 0x004fea0003800000 */
.L_x_7741:
[----:B------:R-:W-:Y:S05]  /*246e0*/  BSYNC B3 ;  /* 0x0000000000037941 */ /* 0x000fea0003800000 */
.L_x_7594:
[----:B------:R-:W3:Y:S01]  /*246f0*/  S2R R5, SR_TID.X ;  /* 0x0000000000057919 */ /* 0x000ee20000002100 */
[----:B------:R-:W-:-:S04]  /*24700*/  UPRMT UR4, UR37, 0x9910, URZ ;  /* 0x0000991025047896 */ /* 0x000fc8000800003f */
[----:B------:R-:W-:Y:S01]  /*24710*/  UISETP.NE.AND UP0, UPT, UR4, 0x2, UPT ;  /* 0x000000020400788c */ /* 0x000fe2000bf05270 */
[----:B---3--:R-:W-:-:S04]  /*24720*/  LOP3.LUT R5, R5, 0x7f, RZ, 0xc0, !PT ;  /* 0x0000007f05057812 */ /* 0x008fc800078ec0ff */
[----:B------:R-:W-:-:S13]  /*24730*/  ISETP.NE.AND P0, PT, R5, RZ, PT ;  /* 0x000000ff0500720c */ /* 0x000fda0003f05270 */
[----:B--2---:R-:W-:-:S04]  /*24740*/  @!P0 IMAD.MOV.U32 R3, RZ, RZ, 0xb000 ;  /* 0x0000b000ff038424 */ /* 0x004fc800078e00ff */
[----:B------:R2:W-:Y:S01]  /*24750*/  @!P0 SYNCS.ARRIVE.TRANS64 RZ, [R2+URZ+0x34850], R3 ;  /* 0x0348500302ff89a7 */ /* 0x0005e2000800003f */
[----:B------:R-:W-:-:S13]  /*24760*/  PLOP3.LUT P0, PT, PT, PT, UP0, 0x80, 0x0 ;  /* 0x000000000000781c */ /* 0x000fda0003f0f008 */
[----:B--2---:R-:W-:Y:S05]  /*24770*/  @P0 BRA `(.L_x_7596) ;  /* 0x0000000000040947 */ /* 0x004fea0003800000 */
[----:B------:R-:W-:Y:S01]  /*24780*/  BPT.TRAP 0x1 ;  /* 0x000000040000795c */ /* 0x000fe20000300000 */
.L_x_7596:
[----:B------:R-:W2:Y:S01]  /*24790*/  LDL R3, [R1+0x4] ;  /* 0x0000040001037983 */ /* 0x000ea20000100800 */
[----:B------:R-:W-:Y:S01]  /*247a0*/  BSSY B3, `(.L_x_7597) ;  /* 0x0000004000037945 */ /* 0x000fe20003800000 */
[----:B--2---:R-:W-:-:S13]  /*247b0*/  LOP3.LUT P0, RZ, R3, 0x8, RZ, 0xc0, !PT ;  /* 0x0000000803ff7812 */ /* 0x004fda000780c0ff */
[----:B------:R-:W-:Y:S05]  /*247c0*/  @P0 BRA `(.L_x_7598) ;  /* 0x0000000000040947 */ /* 0x000fea0003800000 */
[----:B------:R-:W-:Y:S01]  /*247d0*/  BPT.TRAP 0x1 ;  /* 0x000000040000795c */ /* 0x000fe20000300000 */
.L_x_7598:
[----:B------:R-:W-:Y:S05]  /*247e0*/  BSYNC B3 ;  /* 0x0000000000037941 */ /* 0x000fea0003800000 */
.L_x_7597:
        /* <DEDUP_REMOVED lines=14> */
.L_x_7599:
        /* <DEDUP_REMOVED lines=13> */
[----:B------:R-:W-:Y:S01]  /*249a0*/  PLOP3.LUT P0, PT, PT, PT, PT, 0x80, 0x0 ;  /* 0x000000000000781c */ /* 0x000fe20003f0f070 */
[----:B------:R-:W-:Y:S01]  /*249b0*/  UMOV UR6, 0x0 ;  /* 0x0000000000067882 */ /* 0x000fe20000000000 */
[----:B------:R-:W-:-:S11]  /*249c0*/  UMOV UR7, 0x14f00000 ;  /* 0x14f0000000077882 */ /* 0x000fd60000000000 */
.L_x_7600:
        /* <DEDUP_REMOVED lines=11> */
[----:B------:R3:W-:Y:S04]  /*24a80*/  STL [R1], R4 ;  /* 0x0000000401007387 */ /* 0x0007e80000100800 */
[----:B------:R3:W-:Y:S02]  /*24a90*/  STL [R1+0x18], R0 ;  /* 0x0000180001007387 */ /* 0x0007e40000100800 */
.L_x_7586:
[----:B------:R-:W-:Y:S05]  /*24aa0*/  BSYNC B1 ;  /* 0x0000000000017941 */ /* 0x000fea0003800000 */
.L_x_7585:
[----:B---3--:R-:W3:Y:S04]  /*24ab0*/  LDL.LU R0, [R1+0x38] ;  /* 0x0000380001007983 */ /* 0x008ee80000300800 */
[----:B------:R4:W-:Y:S04]  /*24ac0*/  STL [R1+0xc], R6 ;  /* 0x00000c0601007387 */ /* 0x0009e80000100800 */
[----:B------:R4:W-:Y:S02]  /*24ad0*/  STL [R1+0x14], R9 ;  /* 0x0000140901007387 */ /* 0x0009e40000100800 */
[----:B---34-:R-:W-:-:S07]  /*24ae0*/  VIADD R0, R0, 0xfffffffd ;  /* 0xfffffffd00007836 */ /* 0x018fce0000000000 */
.L_x_7584:
[----:B------:R-:W-:Y:S05]  /*24af0*/  BSYNC B2 ;  /* 0x0000000000027941 */ /* 0x000fea0003800000 */
.L_x_7583:
[----:B------:R-:W3:Y:S01]  /*24b00*/  LDL.LU R2, [R1+0x3c] ;  /* 0x00003c0001027983 */ /* 0x000ee20000300800 */
[----:B------:R-:W-:-:S04]  /*24b10*/  IADD3 R8, -R8, RZ, RZ ;  /* 0x000000ff08087210 */ /* 0x000fc80007ffe1ff */
[----:B---3--:R-:W-:-:S13]  /*24b20*/  ISETP.NE.AND P0, PT, R2, R8, PT ;  /* 0x000000080200720c */ /* 0x008fda0003f05270 */
[----:B------:R-:W-:Y:S05]  /*24b30*/  @!P0 BRA `(.L_x_7582) ;  /* 0x0000001400248947 */ /* 0x000fea0003800000 */
[----:B------:R3:W5:Y:S02]  /*24b40*/  LDL R8, [R1] ;  /* 0x0000000001087983 */ /* 0x0007640000100800 */
.L_x_7633:
[----:B----4-:R-:W4:Y:S04]  /*24b50*/  LDL R4, [R1+0x4] ;  /* 0x0000040001047983 */ /* 0x010f280000100800 */
[----:B--2---:R-:W2:Y:S04]  /*24b60*/  LDL R3, [R1+0xc] ;  /* 0x00000c0001037983 */ /* 0x004ea80000100800 */
[----:B---3--:R-:W3:Y:S01]  /*24b70*/  LDL R2, [R1+0x14] ;  /* 0x0000140001027983 */ /* 0x008ee20000100800 */
[----:B------:R-:W-:Y:S05]  /*24b80*/  YIELD ;  /* 0x0000000000007946 */ /* 0x000fea0003800000 */
[----:B------:R-:W-:Y:S01]  /*24b90*/  BSSY B1, `(.L_x_7601) ;  /* 0x000009f000017945 */ /* 0x000fe20003800000 */
[----:B----4-:R-:W-:Y:S01]  /*24ba0*/  LOP3.LUT P1, RZ, R4, 0x4, RZ, 0xc0, !PT ;  /* 0x0000000404ff7812 */ /* 0x010fe2000782c0ff */
[----:B--2---:R-:W-:-:S05]  /*24bb0*/  VIADD R4, R3, 0x1 ;  /* 0x0000000103047836 */ /* 0x004fca0000000000 */
        /* <DEDUP_REMOVED lines=11> */
[----:B------:R-:W3:Y:S01]  /*24c70*/  LDC R7, c[0x0][0x43c] ;  /* 0x00010f00ff077b82 */ /* 0x000ee20000000800 */
        /* <DEDUP_REMOVED lines=8> */
[----:B------:R-:W-:Y:S02]  /*24d00*/  IADD3 R6, -R2, RZ, RZ ;  /* 0x000000ff02067210 */ /* 0x000fe40007ffe1ff */
[----:B------:R-:W-:-:S03]  /*24d10*/  SHF.R.S32.HI R3, RZ, 0x1f, R2 ;  /* 0x0000001fff037819 */ /* 0x000fc60000011402 */
[----:B------:R-:W-:Y:S02]  /*24d20*/  IMAD R6, R7, R6, R0 ;  /* 0x0000000607067224 */ /* 0x000fe400078e0200 */
[----:B--2---:R-:W-:-:S04]  /*24d30*/  IMAD R7, R10, UR6, RZ ;  /* 0x000000060a077c24 */ /* 0x004fc8000f8e02ff */
[C---:B----4-:R-:W-:Y:S02]  /*24d40*/  IMAD R7, R9.reuse, UR7, R7 ;  /* 0x0000000709077c24 */ /* 0x050fe4000f8e0207 */
[----:B------:R-:W-:-:S04]  /*24d50*/  IMAD.WIDE.U32 R2, R9, UR6, R2 ;  /* 0x0000000609027c25 */ /* 0x000fc8000f8e0002 */
[----:B------:R-:W-:Y:S01]  /*24d60*/  IMAD.IADD R3, R7, 0x1, R3 ;  /* 0x0000000107037824 */ /* 0x000fe200078e0203 */
[----:B-----5:R-:W-:-:S04]  /*24d70*/  LEA R8, P0, R2, UR4, 0x2 ;  /* 0x0000000402087c11 */ /* 0x020fc8000f8010ff */
[----:B------:R-:W-:-:S05]  /*24d80*/  LEA.HI.X R9, R2, UR5, R3, 0x2, P0 ;  /* 0x0000000502097c11 */ /* 0x000fca00080f1403 */
[----:B------:R2:W5:Y:S04]  /*24d90*/  LDG.E R8, desc[UR8][R8.64] ;  /* 0x0000000808087981 */ /* 0x000568000c1e1900 */
.L_x_7603:
[----:B------:R-:W3:Y:S01]  /*24da0*/  LDL R2, [R1+0x8] ;  /* 0x0000080001027983 */ /* 0x000ee20000100800 */
[----:B------:R-:W-:Y:S01]  /*24db0*/  BSSY B2, `(.L_x_7604) ;  /* 0x0000005000027945 */ /* 0x000fe20003800000 */
[----:B---3--:R-:W-:Y:S01]  /*24dc0*/  IMAD R3, R4, 0x8, R2 ;  /* 0x0000000804037824 */ /* 0x008fe200078e0202 */
[----:B------:R-:W-:-:S04]  /*24dd0*/  SHF.L.U32 R2, R5, 0x1f, RZ ;  /* 0x0000001f05027819 */ /* 0x000fc800000006ff */
[----:B------:R-:W3:Y:S02]  /*24de0*/  SYNCS.PHASECHK.TRANS64.TRYWAIT P0, [R3+URZ+0x34840], R2 ;  /* 0x03484002030075a7 */ /* 0x000ee4000800017f */
[----:B---3--:R-:W-:Y:S05]  /*24df0*/  @!P0 BRA `(.L_x_7605) ;  /* 0x0000004000ac8947 */ /* 0x008fea0003800000 */
.L_x_7742:
[----:B------:R-:W-:Y:S05]  /*24e00*/  BSYNC B2 ;  /* 0x0000000000027941 */ /* 0x000fea0003800000 */
.L_x_7604:
        /* <DEDUP_REMOVED lines=11> */
.L_x_7607:
[----:B------:R-:W-:Y:S05]  /*24ec0*/  BSYNC B2 ;  /* 0x0000000000027941 */ /* 0x000fea0003800000 */
.L_x_7606:
[----:B---3--:R-:W3:Y:S04]  /*24ed0*/  LDL R2, [R1+0x8] ;  /* 0x0000080001027983 */ /* 0x008ee80000100800 */
[----:B------:R-:W4:Y:S01]  /*24ee0*/  LDL R7, [R1+0x1c] ;  /* 0x00001c0001077983 */ /* 0x000f220000100800 */
        /* <DEDUP_REMOVED lines=9> */
[----:B----4-:R-:W-:Y:S02]  /*24f80*/  IMAD R7, R6, 0xb0, R7 ;  /* 0x000000b006077824 */ /* 0x010fe400078e0207 */
[----:B--2---:R-:W-:-:S07]  /*24f90*/  VIADD R9, R2, 0x1e400 ;  /* 0x0001e40002097836 */ /* 0x004fce0000000000 */
.L_x_7608:
        /* <DEDUP_REMOVED lines=16> */
.L_x_7609:
        /* <DEDUP_REMOVED lines=18> */
.L_x_7743:
[----:B------:R-:W-:Y:S05]  /*251c0*/  BSYNC B2 ;  /* 0x0000000000027941 */ /* 0x000fea0003800000 */
.L_x_7610:
        /* <DEDUP_REMOVED lines=10> */
.L_x_7612:
[----:B------:R-:W2:Y:S01]  /*25270*/  LDL R3, [R1+0x4] ;  /* 0x0000040001037983 */ /* 0x000ea20000100800 */
[----:B------:R-:W-:Y:S01]  /*25280*/  BSSY B2, `(.L_x_7613) ;  /* 0x0000004000027945 */ /* 0x000fe20003800000 */
[----:B--2---:R-:W-:-:S13]  /*25290*/  LOP3.LUT P0, RZ, R3, 0x8, RZ, 0xc0, !PT ;  /* 0x0000000803ff7812 */ /* 0x004fda000780c0ff */
[----:B------:R-:W-:Y:S05]  /*252a0*/  @P0 BRA `(.L_x_7614) ;  /* 0x0000000000040947 */ /* 0x000fea0003800000 */
[----:B------:R-:W-:Y:S01]  /*252b0*/  BPT.TRAP 0x1 ;  /* 0x000000040000795c */ /* 0x000fe20000300000 */
.L_x_7614:
[----:B------:R-:W-:Y:S05]  /*252c0*/  BSYNC B2 ;  /* 0x0000000000027941 */ /* 0x000fea0003800000 */
.L_x_7613:
        /* <DEDUP_REMOVED lines=14> */
.L_x_7615:
        /* <DEDUP_REMOVED lines=16> */
.L_x_7616:
        /* <DEDUP_REMOVED lines=13> */
.L_x_7602:
[----:B------:R-:W-:Y:S05]  /*25580*/  BSYNC B1 ;  /* 0x0000000000017941 */ /* 0x000fea0003800000 */
.L_x_7601:
[----:B------:R-:W3:Y:S01]  /*25590*/  LDL R2, [R1+0x4] ;  /* 0x0000040001027983 */ /* 0x000ee20000100800 */
[----:B------:R-:W-:Y:S01]  /*255a0*/  VIADD R3, R4, 0x1 ;  /* 0x0000000104037836 */ /* 0x000fe20000000000 */
[----:B------:R-:W-:Y:S04]  /*255b0*/  BSSY B1, `(.L_x_7617) ;  /* 0x000009e000017945 */ /* 0x000fe80003800000 */
[----:B------:R-:W-:-:S04]  /*255c0*/  ISETP.NE.AND P0, PT, R3, 0x2, PT ;  /* 0x000000020300780c */ /* 0x000fc80003f05270 */
[----:B------:R-:W-:Y:S02]  /*255d0*/  SEL R11, R3, RZ, P0 ;  /* 0x000000ff030b7207 */ /* 0x000fe40000000000 */
[----:B---3--:R-:W-:Y:S02]  /*255e0*/  LOP3.LUT P1, RZ, R2, 0x4, RZ, 0xc0, !PT ;  /* 0x0000000402ff7812 */ /* 0x008fe4000782c0ff */
        /* <DEDUP_REMOVED lines=11> */
[----:B-----5:R-:W4:Y:S01]  /*256a0*/  LDC R8, c[0x0][0x43c] ;  /* 0x00010f00ff087b82 */ /* 0x020f220000000800 */
[----:B------:R-:W-:Y:S02]  /*256b0*/  ULDC.64 UR6, c[0x0][0x428] ;  /* 0x00010a0000067ab9 */ /* 0x000fe40000000a00 */
[----:B------:R-:W3:Y:S01]  /*256c0*/  LDL R9, [R1+0x10] ;  /* 0x0000100001097983 */ /* 0x000ee20000100800 */
[----:B------:R-:W-:Y:S01]  /*256d0*/  ULDC.64 UR8, c[0x0][0x208] ;  /* 0x0000820000087ab9 */ /* 0x000fe20000000a00 */
[----:B----4-:R-:W-:-:S13]  /*256e0*/  ISETP.NE.AND P0, PT, R8, 0x1, PT ;  /* 0x000000010800780c */ /* 0x010fda0003f05270 */
[----:B------:R-:W4:Y:S02]  /*256f0*/  @P0 LDC.64 R2, c[0x0][0x440] ;  /* 0x00011000ff020b82 */ /* 0x000f240000000a00 */
[----:B----4-:R-:W-:Y:S01]  /*25700*/  @P0 IMAD.HI.U32 R7, R6, R2, RZ ;  /* 0x0000000206070227 */ /* 0x010fe200078e00ff */
        /* <DEDUP_REMOVED lines=12> */
.L_x_7619:
[----:B------:R-:W4:Y:S01]  /*257d0*/  LDL R2, [R1+0x8] ;  /* 0x0000080001027983 */ /* 0x000f220000100800 */
[----:B------:R-:W-:Y:S01]  /*257e0*/  BSSY B2, `(.L_x_7620) ;  /* 0x0000005000027945 */ /* 0x000fe20003800000 */
[----:B----4-:R-:W-:Y:S01]  /*257f0*/  IMAD R3, R11, 0x8, R2 ;  /* 0x000000080b037824 */ /* 0x010fe200078e0202 */
[----:B------:R-:W-:-:S04]  /*25800*/  SHF.L.U32 R2, R10, 0x1f, RZ ;  /* 0x0000001f0a027819 */ /* 0x000fc800000006ff */
[----:B------:R-:W4:Y:S02]  /*25810*/  SYNCS.PHASECHK.TRANS64.TRYWAIT P0, [R3+URZ+0x34840], R2 ;  /* 0x03484002030075a7 */ /* 0x000f24000800017f */
[----:B----4-:R-:W-:Y:S05]  /*25820*/  @!P0 BRA `(.L_x_7621) ;  /* 0x0000003800488947 */ /* 0x010fea0003800000 */
.L_x_7744:
[----:B------:R-:W-:Y:S05]  /*25830*/  BSYNC B2 ;  /* 0x0000000000027941 */ /* 0x000fea0003800000 */
.L_x_7620:
[----:B------:R-:W0:Y:S01]  /*25840*/  S2R R7, SR_TID.X ;  /* 0x0000000000077919 */ /* 0x000e220000002100 */
[----:B------:R-:W-:Y:S01]  /*25850*/  BSSY B2, `(.L_x_7622) ;  /* 0x000000a000027945 */ /* 0x000fe20003800000 */
[----:B0-----:R-:W-:-:S04]  /*25860*/  LOP3.LUT R7, R7, 0x7f, RZ, 0xc0, !PT ;  /* 0x0000007f07077812 */ /* 0x001fc800078ec0ff */
[----:B------:R-:W-:-:S13]  /*25870*/  ISETP.NE.AND P0, PT, R7, RZ, PT ;  /* 0x000000ff0700720c */ /* 0x000fda0003f05270 */
[----:B------:R-:W-:Y:S05]  /*25880*/  @P0 BRA `(.L_x_7623) ;  /* 0x0000000000180947 */ /* 0x000fea0003800000 */
[----:B------:R-:W2:Y:S01]  /*25890*/  LDL R7, [R1+0x4] ;  /* 0x0000040001077983 */ /* 0x000ea20000100800 */
[----:B----4-:R-:W-:-:S04]  /*258a0*/  MOV R2, 0xb000 ;  /* 0x0000b00000027802 */ /* 0x010fc80000000f00 */
[----:B------:R0:W-:Y:S01]  /*258b0*/  SYNCS.ARRIVE.TRANS64 RZ, [R3+URZ+0x34830], R2 ;  /* 0x0348300203ff79a7 */ /* 0x0001e2000800003f */
[----:B--2---:R-:W-:-:S13]  /*258c0*/  LOP3.LUT P1, RZ, R7, 0x1, RZ, 0xc0, !PT ;  /* 0x0000000107ff7812 */ /* 0x004fda000782c0ff */
[----:B0-----:R-:W-:Y:S05]  /*258d0*/  @!P1 BRA `(.L_x_7623) ;  /* 0x0000000000049947 */ /* 0x001fea0003800000 */
[----:B------:R-:W-:Y:S01]  /*258e0*/  BPT.TRAP 0x1 ;  /* 0x000000040000795c */ /* 0x000fe20000300000 */
.L_x_7623:
[----:B------:R-:W-:Y:S05]  /*258f0*/  BSYNC B2 ;  /* 0x0000000000027941 */ /* 0x000fea0003800000 */
.L_x_7622:
[----:B--2---:R-:W2:Y:S04]  /*25900*/  LDL R9, [R1+0x8] ;  /* 0x0000080001097983 */ /* 0x004ea80000100800 */
[----:B----4-:R-:W2:Y:S04]  /*25910*/  LDL R2, [R1+0xc] ;  /* 0x00000c0001027983 */ /* 0x010ea80000100800 */
[----:B------:R-:W4:Y:S01]  /*25920*/  LDL R7, [R1+0x1c] ;  /* 0x00001c0001077983 */ /* 0x000f220000100800 */
[----:B---3--:R-:W-:Y:S01]  /*25930*/  IMAD.MOV.U32 R10, RZ, RZ, RZ ;  /* 0x000000ffff0a7224 */ /* 0x008fe200078e00ff */
        /* <DEDUP_REMOVED lines=8> */
[----:B----4-:R-:W-:Y:S02]  /*259c0*/  IMAD R7, R6, 0xb0, R7 ;  /* 0x000000b006077824 */ /* 0x010fe400078e0207 */
[----:B------:R-:W-:-:S08]  /*259d0*/  VIADD R9, R2, 0x1e400 ;  /* 0x0001e40002097836 */ /* 0x000fd00000000000 */
.L_x_7624:
        /* <DEDUP_REMOVED lines=16> */
.L_x_7625:
        /* <DEDUP_REMOVED lines=16> */
.L_x_7745:
[----:B------:R-:W-:Y:S05]  /*25be0*/  BSYNC B2 ;  /* 0x0000000000027941 */ /* 0x000fea0003800000 */
.L_x_7626:
        /* <DEDUP_REMOVED lines=10> */
.L_x_7628:
[----:B------:R-:W2:Y:S01]  /*25c90*/  LDL R3, [R1+0x4] ;  /* 0x0000040001037983 */ /* 0x000ea20000100800 */
[----:B------:R-:W-:Y:S01]  /*25ca0*/  BSSY B2, `(.L_x_7629) ;  /* 0x0000004000027945 */ /* 0x000fe20003800000 */
[----:B--2---:R-:W-:-:S13]  /*25cb0*/  LOP3.LUT P0, RZ, R3, 0x8, RZ, 0xc0, !PT ;  /* 0x0000000803ff7812 */ /* 0x004fda000780c0ff */
[----:B------:R-:W-:Y:S05]  /*25cc0*/  @P0 BRA `(.L_x_7630) ;  /* 0x0000000000040947 */ /* 0x000fea0003800000 */
[----:B------:R-:W-:Y:S01]  /*25cd0*/  BPT.TRAP 0x1 ;  /* 0x000000040000795c */ /* 0x000fe20000300000 */
.L_x_7630:
[----:B------:R-:W-:Y:S05]  /*25ce0*/  BSYNC B2 ;  /* 0x0000000000027941 */ /* 0x000fea0003800000 */
.L_x_7629:
        /* <DEDUP_REMOVED lines=13> */
.L_x_7631:
        /* <DEDUP_REMOVED lines=16> */
.L_x_7632:
        /* <DEDUP_REMOVED lines=13> */
.L_x_7618:
[----:B------:R-:W-:Y:S05]  /*25f90*/  BSYNC B1 ;  /* 0x0000000000017941 */ /* 0x000fea0003800000 */
.L_x_7617:
[C---:B------:R-:W-:Y:S01]  /*25fa0*/  ISETP.GT.AND P0, PT, R0.reuse, 0x1, PT ;  /* 0x000000010000780c */ /* 0x040fe20003f04270 */
[----:B------:R-:W-:-:S12]  /*25fb0*/  VIADD R0, R0, 0xfffffffe ;  /* 0xfffffffe00007836 */ /* 0x000fd80000000000 */
[----:B------:R-:W-:Y:S05]  /*25fc0*/  @P0 BRA `(.L_x_7633) ;  /* 0xffffffe800e00947 */ /* 0x000fea000383ffff */
.L_x_7582:
[----:B------:R-:W-:Y:S05]  /*25fd0*/  BSYNC B0 ;  /* 0x0000000000007941 */ /* 0x000fea0003800000 */
.L_x_7581:
[----:B------:R-:W0:Y:S01]  /*25fe0*/  S2R R2, SR_TID.X ;  /* 0x0000000000027919 */ /* 0x000e220000002100 */
[----:B------:R-:W-:Y:S01]  /*25ff0*/  BSSY B0, `(.L_x_7634) ;  /* 0x0000011000007945 */ /* 0x000fe20003800000 */
[----:B0-----:R-:W-:-:S04]  /*26000*/  LOP3.LUT R2, R2, 0x7f, RZ, 0xc0, !PT ;  /* 0x0000007f02027812 */ /* 0x001fc800078ec0ff */
[----:B------:R-:W-:-:S13]  /*26010*/  ISETP.NE.AND P0, PT, R2, RZ, PT ;  /* 0x000000ff0200720c */ /* 0x000fda0003f05270 */
[----:B------:R-:W-:Y:S05]  /*26020*/  @P0 BRA `(.L_x_7635) ;  /* 0x0000000000340947 */ /* 0x000fea0003800000 */
[----:B------:R-:W0:Y:S01]  /*26030*/  S2R R2, SR_LANEID ;  /* 0x0000000000027919 */ /* 0x000e220000000000 */
[----:B------:R-:W-:Y:S01]  /*26040*/  VOTEU.ANY UR4, UPT, PT ;  /* 0x0000000000047886 */ /* 0x000fe200038e0100 */
[----:B--2---:R-:W2:Y:S01]  /*26050*/  LDC.64 R4, c[0x0][0xc60] ;  /* 0x00031800ff047b82 */ /* 0x004ea20000000a00 */
[----:B------:R-:W0:Y:S01]  /*26060*/  FLO.U32 R0, UR4 ;  /* 0x0000000400007d00 */ /* 0x000e2200080e0000 */
[----:B------:R-:W-:Y:S01]  /*26070*/  ULDC.64 UR6, c[0x0][0x208] ;  /* 0x0000820000067ab9 */ /* 0x000fe20000000a00 */
[----:B0-----:R-:W-:-:S06]  /*26080*/  ISETP.EQ.U32.AND P0, PT, R0, R2, PT ;  /* 0x000000020000720c */ /* 0x001fcc0003f02070 */
[----:B------:R-:W2:Y:S07]  /*26090*/  POPC R2, UR4 ;  /* 0x0000000400027d09 */ /* 0x000eae0008000000 */
[----:B--2---:R-:W2:Y:S04]  /*260a0*/  @P0 ATOMG.E.ADD.STRONG.GPU PT, R2, desc[UR6][R4.64], R2 ;  /* 0x00000002040209a8 */ /* 0x004ea800081ee1c6 */
[----:B--2---:R0:W2:Y:S02]  /*260b0*/  SHFL.IDX PT, R2, R2, R0, 0x1f ;  /* 0x00001f0002027589 */ /* 0x0040a400000e0000 */
[----:B0-----:R-:W0:Y:S02]  /*260c0*/  S2R R0, SR_LTMASK ;  /* 0x0000000000007919 */ /* 0x001e240000003900 */
[----:B0-----:R-:W-:-:S06]  /*260d0*/  LOP3.LUT R0, R0, UR4, RZ, 0xc0, !PT ;  /* 0x0000000400007c12 */ /* 0x001fcc000f8ec0ff */
[----:B------:R-:W2:Y:S02]  /*260e0*/  POPC R0, R0 ;  /* 0x0000000000007309 */ /* 0x000ea40000000000 */
[----:B--2---:R-:W-:-:S07]  /*260f0*/  IADD3 R16, R2, UR36, R0 ;  /* 0x0000002402107c10 */ /* 0x004fce000fffe000 */
.L_x_7635:
[----:B------:R-:W-:Y:S05]  /*26100*/  BSYNC B0 ;  /* 0x0000000000007941 */ /* 0x000fea0003800000 */
.L_x_7634:
        /* <DEDUP_REMOVED lines=8> */
[----:B--2---:R-:W-:-:S02]  /*26190*/  LEA R2, R2, R3, 0x3 ;  /* 0x0000000302027211 */ /* 0x004fc400078e18ff */
[----:B---3--:R-:W-:-:S04]  /*261a0*/  SHF.L.U32 R0, R0, 0x1f, RZ ;  /* 0x0000001f00007819 */ /* 0x008fc800000006ff */
[----:B------:R-:W0:Y:S02]  /*261b0*/  SYNCS.PHASECHK.TRANS64.TRYWAIT P0, [R2+URZ+0x34860], R0 ;  /* 0x03486000020075a7 */ /* 0x000e24000800017f */
[----:B0-----:R-:W-:Y:S05]  /*261c0*/  @!P0 BRA `(.L_x_7639) ;  /* 0x0000003000088947 */ /* 0x001fea0003800000 */
.L_x_7746:
[----:B------:R-:W-:Y:S05]  /*261d0*/  BSYNC B1 ;  /* 0x0000000000017941 */ /* 0x000fea0003800000 */
.L_x_7638:
        /* <DEDUP_REMOVED lines=10> */
.L_x_7640:
[----:B------:R-:W2:Y:S01]  /*26280*/  LDL R0, [R1+0x4] ;  /* 0x0000040001007983 */ /* 0x000ea20000100800 */
[----:B------:R-:W-:Y:S01]  /*26290*/  BSSY B1, `(.L_x_7641) ;  /* 0x0000004000017945 */ /* 0x000fe20003800000 */
[----:B--2---:R-:W-:-:S13]  /*262a0*/  LOP3.LUT P0, RZ, R0, 0x8, RZ, 0xc0, !PT ;  /* 0x0000000800ff7812 */ /* 0x004fda000780c0ff */
[----:B------:R-:W-:Y:S05]  /*262b0*/  @P0 BRA `(.L_x_7642) ;  /* 0x0000000000040947 */ /* 0x000fea0003800000 */
[----:B------:R-:W-:Y:S01]  /*262c0*/  BPT.TRAP 0x1 ;  /* 0x000000040000795c */ /* 0x000fe20000300000 */
.L_x_7642:
[----:B------:R-:W-:Y:S05]  /*262d0*/  BSYNC B1 ;  /* 0x0000000000017941 */ /* 0x000fea0003800000 */
.L_x_7641:
[----:B------:R-:W2:Y:S04]  /*262e0*/  LDL R5, [R1+0x8] ;  /* 0x0000080001057983 */ /* 0x000ea80000100800 */
[----:B------:R-:W2:Y:S04]  /*262f0*/  LDL R0, [R1+0xc] ;  /* 0x00000c0001007983 */ /* 0x000ea80000100800 */
        /* <DEDUP_REMOVED lines=12> */
.L_x_7643:
        /* <DEDUP_REMOVED lines=16> */
.L_x_7644:
        /* <DEDUP_REMOVED lines=11> */
.L_x_7637:
[----:B------:R-:W-:Y:S05]  /*26570*/  BSYNC B0 ;  /* 0x0000000000007941 */ /* 0x000fea0003800000 */
.L_x_7636:
        /* <DEDUP_REMOVED lines=9> */
.L_x_7561:
[----:B------:R-:W-:Y:S05]  /*26610*/  BSYNC B7 ;  /* 0x0000000000077941 */ /* 0x000fea0003800000 */
.L_x_7559:
[----:B----45:R-:W2:Y:S02]  /*26620*/  LDL R8, [R1+0x4] ;  /* 0x0000040001087983 */ /* 0x030ea40000100800 */
[----:B--2---:R-:W-:-:S13]  /*26630*/  LOP3.LUT P0, RZ, R8, 0x10, RZ, 0xc0, !PT ;  /* 0x0000001008ff7812 */ /* 0x004fda000780c0ff */
[----:B------:R-:W-:Y:S05]  /*26640*/  @!P0 BRA `(.L_x_7645) ;  /* 0x0000000000288947 */ /* 0x000fea0003800000 */
[----:B------:R-:W-:Y:S05]  /*26650*/  WARPSYNC.ALL ;  /* 0x0000000000007948 */ /* 0x000fea0003800000 */
[----:B------:R-:W2:Y:S08]  /*26660*/  S2UR UR5, SR_CgaCtaId ;  /* 0x00000000000579c3 */ /* 0x000eb00000008800 */
[----:B------:R-:W-:Y:S06]  /*26670*/  BAR.SYNC.DEFER_BLOCKING 0x5, 0x180 ;  /* 0x0146000000007b1d */ /* 0x000fec0000010000 */
[----:B------:R-:W-:-:S02]  /*26680*/  UMOV UR4, 0x400 ;  /* 0x0000040000047882 */ /* 0x000fc40000000000 */
[----:B--2---:R-:W-:-:S06]  /*26690*/  ULEA UR4, UR5, UR4, 0x18 ;  /* 0x0000000405047291 */ /* 0x004fcc000f8ec03f */
[----:B0-----:R-:W-:-:S05]  /*266a0*/  IMAD.U32 R0, RZ, RZ, UR4 ;  /* 0x00000004ff007e24 */ /* 0x001fca000f8e00ff */
[----:B------:R2:W3:Y:S04]  /*266b0*/  LDS.128 R16, [R0+0x348d0] ;  /* 0x0348d00000107984 */ /* 0x0004e80000000c00 */
[----:B------:R2:W-:Y:S01]  /*266c0*/  STL [R1+0x8], R0 ;  /* 0x0000080001007387 */ /* 0x0005e20000100800 */
[----:B------:R-:W-:Y:S06]  /*266d0*/  BAR.ARV 0x4, 0x180 ;  /* 0x0106000000007b1d */ /* 0x000fec0000002000 */
[----:B------:R-:W-:Y:S05]  /*266e0*/  BRA `(.L_x_7646) ;  /* 0x00000008004c7947 */ /* 0x000fea0003800000 */
.L_x_7645:
[----:B------:R-:W2:Y:S01]  /*266f0*/  LDL R7, [R1+0x2c] ;  /* 0x00002c0001077983 */ /* 0x000ea20000100800 */
[----:B------:R-:W-:Y:S01]  /*26700*/  UMOV UR4, 0xffffffff ;  /* 0xffffffff00047882 */ /* 0x000fe20000000000 */
[----:B--2---:R-:W-:Y:S02]  /*26710*/  ISETP.NE.AND P5, PT, R7, 0x1f, PT ;  /* 0x0000001f0700780c */ /* 0x004fe40003fa5270 */
[----:B------:R-:W-:Y:S11]  /*26720*/  BRA.DIV UR4, `(.L_x_7647) ;  /* 0x0000002a04c47947 */ /* 0x000ff6000b800000 */
[----:B------:R-:W-:Y:S01]  /*26730*/  IMAD.IADD R5, R19, 0x1, R7 ;  /* 0x0000000113057824 */ /* 0x000fe200078e0207 */
        /* <DEDUP_REMOVED lines=9> */
[----:B------:R-:W-:Y:S01]  /*267d0*/  SHFL.IDX PT, R4, R16, 0x1, 0x1f ;  /* 0x00201f0010047f89 */ /* 0x000fe200000e0000 */
[C---:B------:R-:W-:Y:S02]  /*267e0*/  ISETP.GE.U32.AND P3, PT, R7.reuse, 0x10, PT ;  /* 0x000000100700780c */ /* 0x040fe40003f66070 */
[----:B0-----:R-:W-:Y:S01]  /*267f0*/  MOV R2, RZ ;  /* 0x000000ff00027202 */ /* 0x001fe20000000f00 */
[----:B--2---:R-:W-:Y:S01]  /*26800*/  @!P0 IMAD.MOV.U32 R2, RZ, RZ, R3 ;  /* 0x000000ffff028224 */ /* 0x004fe200078e0003 */
[----:B------:R-:W-:-:S04]  /*26810*/  ISETP.GE.U32.AND P0, PT, R7, 0x2, PT ;  /* 0x000000020700780c */ /* 0x000fc80003f06070 */
        /* <DEDUP_REMOVED lines=15> */
[----:B------:R0:W2:Y:S04]  /*26910*/  SHFL.IDX PT, R0, R16, RZ, 0x1f ;  /* 0x00001fff10007589 */ /* 0x0000a800000e0000 */
[----:B------:R0:W3:Y:S02]  /*26920*/  SHFL.IDX PT, R6, R5, 0x1f, 0x1f ;  /* 0x03e01f0005067f89 */ /* 0x0000e400000e0000 */
.L_x_7756:
[----:B------:R-:W-:Y:S02]  /*26930*/  ULDC UR4, c[0x0][0xc38] ;  /* 0x00030e0000047ab9 */ /* 0x000fe40000000800 */
[----:B0-----:R-:W-:-:S05]  /*26940*/  MOV R16, UR4 ;  /* 0x0000000400107c02 */ /* 0x001fca0008000f00 */
[----:B---3--:R-:W-:-:S04]  /*26950*/  IMAD R6, R6, R16, RZ ;  /* 0x0000001006067224 */ /* 0x008fc800078e02ff */
[----:B------:R-:W-:-:S05]  /*26960*/  IMAD.IADD R4, R4, 0x1, R6 ;  /* 0x0000000104047824 */ /* 0x000fca00078e0206 */
[----:B--2---:R-:W-:-:S13]  /*26970*/  ISETP.GT.AND P4, PT, R4, R0, PT ;  /* 0x000000000400720c */ /* 0x004fda0003f84270 */
[----:B------:R-:W-:Y:S05]  /*26980*/  @P4 BRA `(.L_x_7648) ;  /* 0x0000000000a44947 */ /* 0x000fea0003800000 */
.L_x_7653:
[----:B0-----:R-:W0:Y:S01]  /*26990*/  LDC R2, c[0x0][0xc3c] ;  /* 0x00030f00ff027b82 */ /* 0x001e220000000800 */
[----:B------:R-:W-:-:S05]  /*269a0*/  VIADD R19, R19, 0x1f ;  /* 0x0000001f13137836 */ /* 0x000fca0000000000 */
[----:B0-----:R-:W-:-:S13]  /*269b0*/  ISETP.GE.AND P4, PT, R19, R2, PT ;  /* 0x000000021300720c */ /* 0x001fda0003f86270 */
[----:B------:R-:W-:Y:S05]  /*269c0*/  @P4 BRA `(.L_x_7649) ;  /* 0x00000004004c4947 */ /* 0x000fea0003800000 */
[----:B------:R-:W2:Y:S01]  /*269d0*/  LDL R3, [R1+0x2c] ;  /* 0x00002c0001037983 */ /* 0x000ea20000100800 */
[----:B------:R-:W-:Y:S01]  /*269e0*/  BSSY B0, `(.L_x_7650) ;  /* 0x0000009000007945 */ /* 0x000fe20003800000 */
[----:B--2---:R-:W-:-:S04]  /*269f0*/  IADD3 R5, R19, R3, RZ ;  /* 0x0000000313057210 */ /* 0x004fc80007ffe0ff */
[----:B------:R-:W-:Y:S01]  /*26a00*/  ISETP.GE.OR P4, PT, R5, R2, !P5 ;  /* 0x000000020500720c */ /* 0x000fe20006f86670 */
[----:B------:R-:W-:-:S12]  /*26a10*/  IMAD.MOV.U32 R2, RZ, RZ, RZ ;  /* 0x000000ffff027224 */ /* 0x000fd800078e00ff */
[----:B------:R-:W-:Y:S05]  /*26a20*/  @P4 BRA `(.L_x_7651) ;  /* 0x0000000000104947 */ /* 0x000fea0003800000 */
[----:B------:R-:W0:Y:S01]  /*26a30*/  LDC.64 R2, c[0x0][0xc80] ;  /* 0x00032000ff027b82 */ /* 0x000e220000000a00 */
[----:B------:R-:W-:Y:S01]  /*26a40*/  ULDC.64 UR4, c[0x0][0x208] ;  /* 0x0000820000047ab9 */ /* 0x000fe20000000a00 */
[----:B0-----:R-:W-:-:S06]  /*26a50*/  IMAD.WIDE R2, R5, 0x4, R2 ;  /* 0x0000000405027825 */ /* 0x001fcc00078e0202 */
[----:B------:R0:W5:Y:S02]  /*26a60*/  LDG.E R2, desc[UR4][R2.64] ;  /* 0x0000000402027981 */ /* 0x000164000c1e1900 */
.L_x_7651:
[----:B------:R-:W-:Y:S05]  /*26a70*/  BSYNC B0 ;  /* 0x0000000000007941 */ /* 0x000fea0003800000 */
.L_x_7650:
[----:B------:R-:W-:-:S03]  /*26a80*/  UMOV UR4, 0xffffffff ;  /* 0xffffffff00047882 */ /* 0x000fc60000000000 */
[----:B------:R-:W-:Y:S05]  /*26a90*/  BRA.DIV UR4, `(.L_x_7652) ;  /* 0x0000002e04287947 */ /* 0x000fea000b800000 */
[----:B0-----:R-:W2:Y:S04]  /*26aa0*/  LDL R3, [R1+0x4] ;  /* 0x0000040001037983 */ /* 0x001ea80000100800 */
[----:B-----5:R-:W0:Y:S01]  /*26ab0*/  SHFL.UP PT, R14, R2, 0x1, RZ ;  /* 0x04200000020e7989 */ /* 0x020e2200000e00ff */
[----:B--2---:R-:W-:-:S04]  /*26ac0*/  LOP3.LUT P4, RZ, R3, 0x1, RZ, 0xc0, !PT ;  /* 0x0000000103ff7812 */ /* 0x004fc8000788c0ff */
        /* <DEDUP_REMOVED lines=15> */
.L_x_7764:
[----:B------:R-:W-:Y:S02]  /*26bc0*/  ULDC UR4, c[0x0][0xc38] ;  /* 0x00030e0000047ab9 */ /* 0x000fe40000000800 */
[----:B------:R-:W-:-:S04]  /*26bd0*/  IMAD.U32 R16, RZ, RZ, UR4 ;  /* 0x00000004ff107e24 */ /* 0x000fc8000f8e00ff */
[----:B--2---:R-:W-:-:S04]  /*26be0*/  IMAD R6, R6, R16, RZ ;  /* 0x0000001006067224 */ /* 0x004fc800078e02ff */
[----:B------:R-:W-:-:S05]  /*26bf0*/  IMAD.IADD R4, R6, 0x1, R4 ;  /* 0x0000000106047824 */ /* 0x000fca00078e0204 */
[----:B------:R-:W-:-:S13]  /*26c00*/  ISETP.GT.AND P4, PT, R4, R0, PT ;  /* 0x000000000400720c */ /* 0x000fda0003f84270 */
[----:B------:R-:W-:Y:S05]  /*26c10*/  @!P4 BRA `(.L_x_7653) ;  /* 0xfffffffc005cc947 */ /* 0x000fea000383ffff */
.L_x_7648:
[----:B------:R-:W-:Y:S01]  /*26c20*/  IADD3 R6, -R6, R4, RZ ;  /* 0x0000000406067210 */ /* 0x000fe20007ffe1ff */
[----:B------:R-:W-:-:S04]  /*26c30*/  UMOV UR4, 0xffffffff ;  /* 0xffffffff00047882 */ /* 0x000fc80000000000 */
[----:B------:R-:W-:-:S05]  /*26c40*/  IMAD R3, R5, R16, R6 ;  /* 0x0000001005037224 */ /* 0x000fca00078e0206 */
[----:B------:R-:W-:Y:S01]  /*26c50*/  ISETP.GT.AND P6, PT, R3, R0, PT ;  /* 0x000000000300720c */ /* 0x000fe20003fc4270 */
[----:B------:R-:W-:-:S12]  /*26c60*/  BRA.DIV UR4, `(.L_x_7654) ;  /* 0x0000002e04907947 */ /* 0x000fd8000b800000 */
[----:B------:R-:W-:-:S04]  /*26c70*/  VOTE.ANY R3, PT, !P6 ;  /* 0x0000000000037806 */ /* 0x000fc800070e0100 */
[----:B------:R-:W2:Y:S02]  /*26c80*/  POPC R4, R3 ;  /* 0x0000000300047309 */ /* 0x000ea40000000000 */
[----:B--2---:R2:W3:Y:S02]  /*26c90*/  SHFL.IDX PT, R17, R2, R4, 0x1f ;  /* 0x00001f0402117589 */ /* 0x0044e400000e0000 */
.L_x_7768:
[----:B------:R-:W-:Y:S01]  /*26ca0*/  ISETP.NE.AND P0, PT, R3, RZ, PT ;  /* 0x000000ff0300720c */ /* 0x000fe20003f05270 */
[----:B--2---:R-:W-:-:S12]  /*26cb0*/  IMAD.MOV.U32 R2, RZ, RZ, RZ ;  /* 0x000000ffff027224 */ /* 0x004fd800078e00ff */
[----:B------:R-:W-:Y:S05]  /*26cc0*/  @!P0 BRA `(.L_x_7655) ;  /* 0x0000000000108947 */ /* 0x000fea0003800000 */
[----:B------:R-:W-:Y:S01]  /*26cd0*/  UMOV UR4, 0xffffffff ;  /* 0xffffffff00047882 */ /* 0x000fe20000000000 */
[----:B------:R-:W-:Y:S02]  /*26ce0*/  VIADD R12, R4, 0xffffffff ;  /* 0xffffffff040c7836 */ /* 0x000fe40000000000 */
[----:B------:R-:W-:Y:S05]  /*26cf0*/  BRA.DIV UR4, `(.L_x_7656) ;  /* 0x0000002e04b47947 */ /* 0x000fea000b800000 */
[----:B------:R2:W4:Y:S02]  /*26d00*/  SHFL.IDX PT, R2, R5, R12, 0x1f ;  /* 0x00001f0c05027589 */ /* 0x00052400000e0000 */
.L_x_7655:
[----:B0-23--:R-:W-:Y:S01]  /*26d10*/  IABS R5, R17 ;  /* 0x0000001100057213 */ /* 0x00dfe20000000000 */
[----:B----4-:R-:W-:Y:S02]  /*26d20*/  IMAD R16, R2, R16, R6 ;  /* 0x0000001002107224 */ /* 0x010fe400078e0206 */
        /* <DEDUP_REMOVED lines=29> */
.L_x_7649:
[----:B------:R-:W-:Y:S01]  /*26f00*/  UMOV UR4, URZ ;  /* 0x0000003f00047c82 */ /* 0x000fe20008000000 */
[----:B------:R-:W-:Y:S01]  /*26f10*/  UMOV UR5, URZ ;  /* 0x0000003f00057c82 */ /* 0x000fe20008000000 */
[----:B------:R-:W-:Y:S01]  /*26f20*/  ULDC UR6, c[0x0][0xc3c] ;  /* 0x00030f0000067ab9 */ /* 0x000fe20000000800 */
[----:B------:R-:W-:Y:S01]  /*26f30*/  MOV R16, R0 ;  /* 0x0000000000107202 */ /* 0x000fe20000000f00 */
[----:B------:R-:W-:Y:S01]  /*26f40*/  IMAD.U32 R17, RZ, RZ, UR4 ;  /* 0x00000004ff117e24 */ /* 0x000fe2000f8e00ff */
[----:B------:R-:W-:Y:S01]  /*26f50*/  MOV R19, UR6 ;  /* 0x0000000600137c02 */ /* 0x000fe20008000f00 */
[----:B------:R-:W-:-:S07]  /*26f60*/  IMAD.U32 R18, RZ, RZ, UR5 ;  /* 0x00000005ff127e24 */ /* 0x000fce000f8e00ff */
.L_x_7657:
        /* <DEDUP_REMOVED lines=11> */
.L_x_7646:
[----:B------:R-:W-:Y:S02]  /*27020*/  ULDC UR4, c[0x0][0xc3c] ;  /* 0x00030f0000047ab9 */ /* 0x000fe40000000800 */
[----:B---3--:R-:W-:-:S13]  /*27030*/  ISETP.GE.AND P0, PT, R19, UR4, PT ;  /* 0x0000000413007c0c */ /* 0x008fda000bf06270 */
[----:B------:R-:W-:Y:S05]  /*27040*/  @!P0 BRA `(.L_x_7658) ;  /* 0xffffff9c00448947 */ /* 0x000fea000383ffff */
[----:B------:R-:W-:Y:S05]  /*27050*/  BSYNC B8 ;  /* 0x0000000000087941 */ /* 0x000fea0003800000 */
.L_x_7519:
[----:B--2---:R-:W2:Y:S01]  /*27060*/  LDL.LU R0, [R1+0x54] ;  /* 0x0000540001007983 */ /* 0x004ea20000300800 */
[----:B------:R-:W-:Y:S01]  /*27070*/  BSSY B0, `(.L_x_7659) ;  /* 0x000000b000007945 */ /* 0x000fe20003800000 */
[----:B------:R-:W3:Y:S01]  /*27080*/  S2R R5, SR_CgaCtaId ;  /* 0x0000000000057919 */ /* 0x000ee20000008800 */
[----:B--2---:R-:W-:-:S05]  /*27090*/  VIADD R0, R0, 0x1 ;  /* 0x0000000100007836 */ /* 0x004fca0000000000 */
[----:B------:R-:W-:-:S04]  /*270a0*/  LEA.HI R2, R0, R0, RZ, 0x1 ;  /* 0x0000000000027211 */ /* 0x000fc800078f08ff */
[----:B0-----:R-:W-:-:S05]  /*270b0*/  LOP3.LUT R3, R2, 0xfffffffe, RZ, 0xc0, !PT ;  /* 0xfffffffe02037812 */ /* 0x001fca00078ec0ff */
[----:B------:R-:W-:Y:S01]  /*270c0*/  IMAD.IADD R3, R0, 0x1, -R3 ;  /* 0x0000000100037824 */ /* 0x000fe200078e0a03 */
[----:B------:R-:W-:-:S04]  /*270d0*/  MOV R0, 0x400 ;  /* 0x0000040000007802 */ /* 0x000fc80000000f00 */
[----:B---3--:R-:W-:Y:S02]  /*270e0*/  LEA R0, R5, R0, 0x18 ;  /* 0x0000000005007211 */ /* 0x008fe400078ec0ff */
[----:B------:R-:W-:-:S04]  /*270f0*/  SHF.L.U32 R3, R3, 0x1f, RZ ;  /* 0x0000001f03037819 */ /* 0x000fc800000006ff */
[----:B------:R-:W0:Y:S02]  /*27100*/  SYNCS.PHASECHK.TRANS64.TRYWAIT P0, [R0+URZ+0x34820], R3 ;  /* 0x03482003000075a7 */ /* 0x000e24000800017f */
[----:B0-----:R-:W-:Y:S05]  /*27110*/  @!P0 BRA `(.L_x_7660) ;  /* 0x0000002800d48947 */ /* 0x001fea0003800000 */
.L_x_7771:
[----:B------:R-:W-:Y:S05]  /*27120*/  BSYNC B0 ;  /* 0x0000000000007941 */ /* 0x000fea0003800000 */
.L_x_7659:
[----:B------:R-:W-:-:S03]  /*27130*/  UMOV UR4, 0xffffffff ;  /* 0xffffffff00047882 */ /* 0x000fc60000000000 */
[----:B------:R-:W-:Y:S05]  /*27140*/  BRA.DIV UR4, `(.L_x_7661) ;  /* 0x0000002a04dc7947 */ /* 0x000fea000b800000 */
[----:B------:R-:W2:Y:S02]  /*27150*/  S2R R2, SR_TID.X ;  /* 0x0000000000027919 */ /* 0x000ea40000002100 */
[----:B--2---:R-:W-:-:S04]  /*27160*/  SHF.R.U32.HI R2, RZ, 0x5, R2 ;  /* 0x00000005ff027819 */ /* 0x004fc80000011602 */
[----:B------:R-:W-:-:S05]  /*27170*/  LOP3.LUT R2, R2, 0x3, RZ, 0xc0, !PT ;  /* 0x0000000302027812 */ /* 0x000fca00078ec0ff */
[----:B------:R2:W3:Y:S02]  /*27180*/  SHFL.IDX PT, R14, R2, RZ, 0x1f ;  /* 0x00001fff020e7589 */ /* 0x0004e400000e0000 */
.L_x_7774:
[----:B---3--:R-:W-:-:S13]  /*27190*/  ISETP.NE.AND P0, PT, R14, RZ, PT ;  /* 0x000000ff0e00720c */ /* 0x008fda0003f05270 */
[----:B------:R-:W-:Y:S05]  /*271a0*/  @P0 BRA `(.L_x_7291) ;  /* 0x0000000000940947 */ /* 0x000fea0003800000 */
[----:B------:R-:W-:-:S03]  /*271b0*/  UMOV UR4, 0xffffffff ;  /* 0xffffffff00047882 */ /* 0x000fc60000000000 */
[----:B------:R-:W-:Y:S05]  /*271c0*/  BRA.DIV UR4, `(.L_x_7662) ;  /* 0x0000002a04f07947 */ /* 0x000fea000b800000 */
[----:B------:R-:W-:-:S13]  /*271d0*/  ELECT P6, URZ, PT ;  /* 0x00000000003f782f */ /* 0x000fda00038c0000 */
.L_x_7777:
[----:B------:R-:W-:Y:S05]  /*271e0*/  @!P6 BRA `(.L_x_7291) ;  /* 0x000000000084e947 */ /* 0x000fea0003800000 */
[----:B------:R-:W-:-:S06]  /*271f0*/  ULOP3.LUT UR4, UR60, 0x2, URZ, 0xfc, !UPT ;  /* 0x000000023c047892 */ /* 0x000fcc000f8efc3f */
[----:B--2---:R-:W-:-:S04]  /*27200*/  MOV R2, UR4 ;  /* 0x0000000400027c02 */ /* 0x004fc80008000f00 */
[----:B------:R-:W-:-:S13]  /*27210*/  ISETP.NE.AND P2, PT, R2, 0x3, PT ;  /* 0x000000030200780c */ /* 0x000fda0003f45270 */
[----:B------:R-:W-:Y:S05]  /*27220*/  @!P2 BRA `(.L_x_7663) ;  /* 0x000000000004a947 */ /* 0x000fea0003800000 */
[----:B------:R-:W-:Y:S01]  /*27230*/  BPT.TRAP 0x1 ;  /* 0x000000040000795c */ /* 0x000fe20000300000 */
.L_x_7663:
        /* <DEDUP_REMOVED lines=14> */
.L_x_7778:
[----:B------:R-:W2:Y:S02]  /*27320*/  SYNCS.PHASECHK.TRANS64.TRYWAIT P0, [R7+URZ], R2 ;  /* 0x00000002070075a7 */ /* 0x000ea4000800017f */
[----:B--2---:R-:W-:Y:S05]  /*27330*/  @!P0 BRA `(.L_x_7665) ;  /* 0x0000002800c88947 */ /* 0x004fea0003800000 */
.L_x_7779:
[----:B------:R-:W-:Y:S05]  /*27340*/  @!P2 BRA `(.L_x_7666) ;  /* 0x000000000004a947 */ /* 0x000fea0003800000 */
[----:B------:R-:W-:Y:S01]  /*27350*/  BPT.TRAP 0x1 ;  /* 0x000000040000795c */ /* 0x000fe20000300000 */
.L_x_7666:
[----:B------:R-:W3:Y:S01]  /*27360*/  LDL.LU R4, [R1+0xc] ;  /* 0x00000c0001047983 */ /* 0x000ee20000300800 */
[----:B------:R-:W-:-:S05]  /*27370*/  VIADD R0, R0, 0x34860 ;  /* 0x0003486000007836 */ /* 0x000fca0000000000 */
[----:B---3--:R-:W-:-:S04]  /*27380*/  LEA R4, R4, R0, 0x3 ;  /* 0x0000000004047211 */ /* 0x008fc800078e18ff */
[----:B------:R-:W3:Y:S02]  /*27390*/  SYNCS.PHASECHK.TRANS64.TRYWAIT P0, [R4+URZ], R5 ;  /* 0x00000005040075a7 */ /* 0x000ee4000800017f */
[----:B---3--:R-:W-:Y:S05]  /*273a0*/  @!P0 BRA `(.L_x_7667) ;  /* 0x0000002800c08947 */ /* 0x008fea0003800000 */
.L_x_7780:
[----:B------:R-:W-:-:S07]  /*273b0*/  IMAD R3, R3, 0x8, R0 ;  /* 0x0000000803037824 */ /* 0x000fce00078e0200 */
.L_x_7668:
[----:B----4-:R4:W0:Y:S02]  /*273c0*/  SYNCS.PHASECHK.TRANS64.TRYWAIT P0, [R3+URZ], R2 ;  /* 0x00000002030075a7 */ /* 0x010824000800017f */
[----:B0-----:R-:W-:Y:S05]  /*273d0*/  @!P0 NANOSLEEP.SYNCS 0x989680 ;  /* 0x009896800000895d */ /* 0x001fea0003900000 */
[----:B------:R-:W0:Y:S02]  /*273e0*/  @!P0 SYNCS.PHASECHK.TRANS64 P0, [R3+URZ], R2 ;  /* 0x00000002030085a7 */ /* 0x000e24000800007f */
[----:B0-----:R-:W-:Y:S05]  /*273f0*/  @!P0 BRA `(.L_x_7668) ;  /* 0xfffffffc00f08947 */ /* 0x001fea000383ffff */
.L_x_7291:
[----:B------:R-:W-:Y:S05]  /*27400*/  BSYNC B9 ;  /* 0x0000000000097941 */ /* 0x000fea0003800000 */
.L_x_7288:
[----:B------:R-:W-:Y:S05]  /*27410*/  EXIT ;  /* 0x000000000000794d */ /* 0x000fea0003800000 */
.L_x_7317:
[----:B0-----:R0:W1:Y:S02]  /*27420*/  SYNCS.PHASECHK.TRANS64.TRYWAIT P6, [R3+URZ+0x34890], R0 ;  /* 0x03489000030075a7 */ /* 0x00106400080c017f */
[----:B-1----:R-:W-:Y:S05]  /*27430*/  @!P6 NANOSLEEP.SYNCS 0x989680 ;  /* 0x009896800000e95d */ /* 0x002fea0003900000 */
[----:B------:R-:W1:Y:S02]  /*27440*/  @!P6 SYNCS.PHASECHK.TRANS64 P6, [R3+URZ+0x34890], R0 ;  /* 0x034890000300e5a7 */ /* 0x000e6400080c007f */
[----:B-1----:R-:W-:Y:S05]  /*27450*/  @!P6 BRA `(.L_x_7317) ;  /* 0xfffffffc00f0e947 */ /* 0x002fea000383ffff */
[----:B------:R-:W-:Y:S05]  /*27460*/  BRA `(.L_x_7669) ;  /* 0xfffffdc800a87947 */ /* 0x000fea000383ffff */
.L_x_7371:
[----:B-1----:R1:W3:Y:S02]  /*27470*/  SYNCS.PHASECHK.TRANS64.TRYWAIT P4, [R3+URZ+0x34890], R0 ;  /* 0x03489000030075a7 */ /* 0x0022e4000808017f */
[----:B---3--:R-:W-:Y:S05]  /*27480*/  @!P4 NANOSLEEP.SYNCS 0x989680 ;  /* 0x009896800000c95d */ /* 0x008fea0003900000 */
[----:B------:R-:W3:Y:S02]  /*27490*/  @!P4 SYNCS.PHASECHK.TRANS64 P4, [R3+URZ+0x34890], R0 ;  /* 0x034890000300c5a7 */ /* 0x000ee4000808007f */
[----:B---3--:R-:W-:Y:S05]  /*274a0*/  @!P4 BRA `(.L_x_7371) ;  /* 0xfffffffc00f0c947 */ /* 0x008fea000383ffff */
[----:B------:R-:W-:Y:S05]  /*274b0*/  BRA `(.L_x_7670) ;  /* 0xfffffe0400347947 */ /* 0x000fea000383ffff */
.L_x_7396:
[----:B-1----:R1:W2:Y:S02]  /*274c0*/  SYNCS.PHASECHK.TRANS64.TRYWAIT P3, [R3+URZ+0x34890], R0 ;  /* 0x03489000030075a7 */ /* 0x0022a4000806017f */
[----:B--2---:R-:W-:Y:S05]  /*274d0*/  @!P3 NANOSLEEP.SYNCS 0x989680 ;  /* 0x009896800000b95d */ /* 0x004fea0003900000 */
[----:B------:R-:W2:Y:S02]  /*274e0*/  @!P3 SYNCS.PHASECHK.TRANS64 P3, [R3+URZ+0x34890], R0 ;  /* 0x034890000300b5a7 */ /* 0x000ea4000806007f */
[----:B--2---:R-:W-:Y:S05]  /*274f0*/  @!P3 BRA `(.L_x_7396) ;  /* 0xfffffffc00f0b947 */ /* 0x004fea000383ffff */
[----:B------:R-:W-:Y:S05]  /*27500*/  BRA `(.L_x_7671) ;  /* 0xfffffe3800707947 */ /* 0x000fea000383ffff */
.L_x_7410:
[----:B--2---:R2:W3:Y:S02]  /*27510*/  SYNCS.PHASECHK.TRANS64.TRYWAIT P2, [R3+URZ+0x348b0], R0 ;  /* 0x0348b000030075a7 */ /* 0x0044e4000804017f */
[----:B---3--:R-:W-:Y:S05]  /*27520*/  @!P2 NANOSLEEP.SYNCS 0x989680 ;  /* 0x009896800000a95d */ /* 0x008fea0003900000 */
[----:B------:R-:W3:Y:S02]  /*27530*/  @!P2 SYNCS.PHASECHK.TRANS64 P2, [R3+URZ+0x348b0], R0 ;  /* 0x0348b0000300a5a7 */ /* 0x000ee4000804007f */
[----:B---3--:R-:W-:Y:S05]  /*27540*/  @!P2 BRA `(.L_x_7410) ;  /* 0xfffffffc00f0a947 */ /* 0x008fea000383ffff */
[----:B------:R-:W-:Y:S05]  /*27550*/  BRA `(.L_x_7672) ;  /* 0xfffffe4000e87947 */ /* 0x000fea000383ffff */
.L_x_7426:
[----:B------:R-:W0:Y:S01]  /*27560*/  S2R R5, SR_TID.X ;  /* 0x0000000000057919 */ /* 0x000e220000002100 */
[----:B------:R-:W-:Y:S01]  /*27570*/  BSSY B0, `(.L_x_7673) ;  /* 0x000000c000007945 */ /* 0x000fe20003800000 */
[----:B------:R-:W-:Y:S01]  /*27580*/  IMAD.MOV.U32 R12, RZ, RZ, RZ ;  /* 0x000000ffff0c7224 */ /* 0x000fe200078e00ff */
[----:B------:R-:W-:Y:S01]  /*27590*/  MOV R15, 0xffffffff ;  /* 0xffffffff000f7802 */ /* 0x000fe20000000f00 */
[----:B------:R-:W-:Y:S02]  /*275a0*/  IMAD.MOV.U32 R11, RZ, RZ, 0x1f ;  /* 0x0000001fff0b7424 */ /* 0x000fe400078e00ff */
[----:B0-----:R-:W-:-:S05]  /*275b0*/  VIADD R5, R5, 0xffffff80 ;  /* 0xffffff8005057836 */ /* 0x001fca0000000000 */
[----:B------:R-:W-:-:S04]  /*275c0*/  SHF.R.S32.HI R4, RZ, 0x1f, R5 ;  /* 0x0000001fff047819 */ /* 0x000fc80000011405 */
[----:B------:R-:W-:-:S04]  /*275d0*/  LEA.HI R4, R4, R5, RZ, 0x7 ;  /* 0x0000000504047211 */ /* 0x000fc800078f38ff */
[----:B------:R-:W-:-:S04]  /*275e0*/  SHF.R.S32.HI R4, RZ, 0x7, R4 ;  /* 0x00000007ff047819 */ /* 0x000fc80000011404 */
[----:B------:R-:W-:-:S07]  /*275f0*/  MOV R13, R4 ;  /* 0x00000004000d7202 */ /* 0x000fce0000000f00 */
[----:B-----5:R-:W-:Y:S05]  /*27600*/  WARPSYNC.COLLECTIVE R15, `(.L_x_7674) ;  /* 0x000000000f087348 */ /* 0x020fea0003c00000 */
[----:B------:R0:W1:Y:S02]  /*27610*/  SHFL.IDX P6, R14, R13, R12, R11 ;  /* 0x0000000c0d0e7389 */ /* 0x00006400000c000b */
[----:B01---5:R-:W-:Y:S01]  /*27620*/  ENDCOLLECTIVE ;  /* 0x000000000000791b */ /* 0x023fe20003800000 */
.L_x_7674:
[----:B------:R-:W-:Y:S05]  /*27630*/  BSYNC B0 ;  /* 0x0000000000007941 */ /* 0x000fea0003800000 */
.L_x_7673:
[----:B------:R1:W-:Y:S01]  /*27640*/  STL [R1], R14 ;  /* 0x0000000e01007387 */ /* 0x0003e20000100800 */
[----:B------:R-:W-:Y:S05]  /*27650*/  BRA `(.L_x_7675) ;  /* 0xfffffe4c00e87947 */ /* 0x000fea000383ffff */
.L_x_7436:
[----:B------:R-:W-:Y:S01]  /*27660*/  BSSY B1, `(.L_x_7676) ;  /* 0x0000008000017945 */ /* 0x000fe20003800000 */
[----:B------:R-:W-:Y:S01]  /*27670*/  IMAD.MOV.U32 R13, RZ, RZ, R25 ;  /* 0x000000ffff0d7224 */ /* 0x000fe200078e0019 */
[----:B------:R-:W-:Y:S01]  /*27680*/  MOV R11, 0x181f ;  /* 0x0000181f000b7802 */ /* 0x000fe20000000f00 */
[----:B------:R-:W-:Y:S02]  /*27690*/  IMAD.MOV.U32 R12, RZ, RZ, RZ ;  /* 0x000000ffff0c7224 */ /* 0x000fe400078e00ff */
[----:B------:R-:W-:-:S07]  /*276a0*/  IMAD.MOV.U32 R15, RZ, RZ, -0x1 ;  /* 0xffffffffff0f7424 */ /* 0x000fce00078e00ff */
[----:B-1----:R-:W-:Y:S05]  /*276b0*/  WARPSYNC.COLLECTIVE R15, `(.L_x_7677) ;  /* 0x000000000f087348 */ /* 0x002fea0003c00000 */
[----:B-1----:R0:W1:Y:S02]  /*276c0*/  SHFL.IDX P6, R14, R13, R12, R11 ;  /* 0x0000000c0d0e7389 */ /* 0x00206400000c000b */
[----:B01----:R-:W-:Y:S01]  /*276d0*/  ENDCOLLECTIVE ;  /* 0x000000000000791b */ /* 0x003fe20003800000 */
.L_x_7677:
[----:B------:R-:W-:Y:S05]  /*276e0*/  BSYNC B1 ;  /* 0x0000000000017941 */ /* 0x000fea0003800000 */
.L_x_7676:
        /* <DEDUP_REMOVED lines=8> */
.L_x_7678:
[----:B------:R-:W-:Y:S02]  /*27770*/  IMAD.MOV.U32 R13, RZ, RZ, R27 ;  /* 0x000000ffff0d7224 */ /* 0x000fe400078e001b */
[----:B------:R-:W-:-:S07]  /*27780*/  IMAD.MOV.U32 R3, RZ, RZ, R14 ;  /* 0x000000ffff037224 */ /* 0x000fce00078e000e */
[----:B------:R-:W-:Y:S05]  /*27790*/  WARPSYNC.COLLECTIVE R15, `(.L_x_7679) ;  /* 0x000000000f087348 */ /* 0x000fea0003c00000 */
[----:B------:R0:W1:Y:S02]  /*277a0*/  SHFL.IDX P6, R14, R13, R12, R11 ;  /* 0x0000000c0d0e7389 */ /* 0x00006400000c000b */
[----:B01----:R-:W-:Y:S01]  /*277b0*/  ENDCOLLECTIVE ;  /* 0x000000000000791b */ /* 0x003fe20003800000 */
.L_x_7679:
[----:B------:R-:W-:Y:S01]  /*277c0*/  IMAD.MOV.U32 R13, RZ, RZ, R26 ;  /* 0x000000ffff0d7224 */ /* 0x000fe200078e001a */
[----:B------:R-:W-:-:S07]  /*277d0*/  MOV R4, R14 ;  /* 0x0000000e00047202 */ /* 0x000fce0000000f00 */
[----:B------:R-:W-:Y:S05]  /*277e0*/  WARPSYNC.COLLECTIVE R15, `(.L_x_7680) ;  /* 0x000000000f087348 */ /* 0x000fea0003c00000 */
[----:B------:R0:W1:Y:S02]  /*277f0*/  SHFL.IDX P6, R14, R13, R12, R11 ;  /* 0x0000000c0d0e7389 */ /* 0x00006400000c000b */
[----:B01----:R-:W-:Y:S01]  /*27800*/  ENDCOLLECTIVE ;  /* 0x000000000000791b */ /* 0x003fe20003800000 */
.L_x_7680:
[----:B------:R-:W-:Y:S05]  /*27810*/  BRA `(.L_x_7681) ;  /* 0xfffffe5400047947 */ /* 0x000fea000383ffff */
.L_x_7440:
[----:B0-----:R0:W1:Y:S02]  /*27820*/  SYNCS.PHASECHK.TRANS64.TRYWAIT P0, [R2+URZ+0x34800], R5 ;  /* 0x03480005020075a7 */ /* 0x001064000800017f */
[----:B-1----:R-:W-:Y:S05]  /*27830*/  @!P0 NANOSLEEP.SYNCS 0x989680 ;  /* 0x009896800000895d */ /* 0x002fea0003900000 */
[----:B------:R-:W1:Y:S02]  /*27840*/  @!P0 SYNCS.PHASECHK.TRANS64 P0, [R2+URZ+0x34800], R5 ;  /* 0x03480005020085a7 */ /* 0x000e64000800007f */
[----:B-1----:R-:W-:Y:S05]  /*27850*/  @!P0 BRA `(.L_x_7440) ;  /* 0xfffffffc00f08947 */ /* 0x002fea000383ffff */
[----:B------:R-:W-:Y:S05]  /*27860*/  BRA `(.L_x_7682) ;  /* 0xfffffe5800007947 */ /* 0x000fea000383ffff */
.L_x_7456:
[----:B------:R-:W-:Y:S01]  /*27870*/  BSSY B1, `(.L_x_7683) ;  /* 0x0000008000017945 */ /* 0x000fe20003800000 */
[----:B------:R-:W-:Y:S01]  /*27880*/  IMAD.MOV.U32 R13, RZ, RZ, R25 ;  /* 0x000000ffff0d7224 */ /* 0x000fe200078e0019 */
[----:B------:R-:W-:Y:S01]  /*27890*/  MOV R12, RZ ;  /* 0x000000ff000c7202 */ /* 0x000fe20000000f00 */
[----:B------:R-:W-:Y:S02]  /*278a0*/  IMAD.MOV.U32 R11, RZ, RZ, 0x181f ;  /* 0x0000181fff0b7424 */ /* 0x000fe400078e00ff */
[----:B------:R-:W-:-:S07]  /*278b0*/  IMAD.MOV.U32 R15, RZ, RZ, -0x1 ;  /* 0xffffffffff0f7424 */ /* 0x000fce00078e00ff */
[----:B-1----:R-:W-:Y:S05]  /*278c0*/  WARPSYNC.COLLECTIVE R15, `(.L_x_7684) ;  /* 0x000000000f087348 */ /* 0x002fea0003c00000 */
[----:B-1----:R0:W1:Y:S02]  /*278d0*/  SHFL.IDX P6, R14, R13, R12, R11 ;  /* 0x0000000c0d0e7389 */ /* 0x00206400000c000b */
[----:B01----:R-:W-:Y:S01]  /*278e0*/  ENDCOLLECTIVE ;  /* 0x000000000000791b */ /* 0x003fe20003800000 */
.L_x_7684:
[----:B------:R-:W-:Y:S05]  /*278f0*/  BSYNC B1 ;  /* 0x0000000000017941 */ /* 0x000fea0003800000 */
.L_x_7683:
        /* <DEDUP_REMOVED lines=8> */
.L_x_7685:
[----:B------:R-:W-:Y:S01]  /*27980*/  MOV R13, R27 ;  /* 0x0000001b000d7202 */ /* 0x000fe20000000f00 */
[----:B------:R-:W-:-:S07]  /*27990*/  IMAD.MOV.U32 R3, RZ, RZ, R14 ;  /* 0x000000ffff037224 */ /* 0x000fce00078e000e */
[----:B------:R-:W-:Y:S05]  /*279a0*/  WARPSYNC.COLLECTIVE R15, `(.L_x_7686) ;  /* 0x000000000f087348 */ /* 0x000fea0003c00000 */
[----:B------:R0:W1:Y:S02]  /*279b0*/  SHFL.IDX P6, R14, R13, R12, R11 ;  /* 0x0000000c0d0e7389 */ /* 0x00006400000c000b */
[----:B01----:R-:W-:Y:S01]  /*279c0*/  ENDCOLLECTIVE ;  /* 0x000000000000791b */ /* 0x003fe20003800000 */
.L_x_7686:
[----:B------:R-:W-:Y:S02]  /*279d0*/  IMAD.MOV.U32 R13, RZ, RZ, R26 ;  /* 0x000000ffff0d7224 */ /* 0x000fe400078e001a */
[----:B------:R-:W-:-:S07]  /*279e0*/  IMAD.MOV.U32 R20, RZ, RZ, R14 ;  /* 0x000000ffff147224 */ /* 0x000fce00078e000e */
[----:B------:R-:W-:Y:S05]  /*279f0*/  WARPSYNC.COLLECTIVE R15, `(.L_x_7687) ;  /* 0x000000000f087348 */ /* 0x000fea0003c00000 */
[----:B------:R0:W1:Y:S02]  /*27a00*/  SHFL.IDX P6, R14, R13, R12, R11 ;  /* 0x0000000c0d0e7389 */ /* 0x00006400000c000b */
[----:B01----:R-:W-:Y:S01]  /*27a10*/  ENDCOLLECTIVE ;  /* 0x000000000000791b */ /* 0x003fe20003800000 */
.L_x_7687:
[----:B------:R-:W-:Y:S05]  /*27a20*/  BRA `(.L_x_7688) ;  /* 0xfffffe6c00247947 */ /* 0x000fea000383ffff */
.L_x_7460:
[----:B0-----:R0:W1:Y:S02]  /*27a30*/  SYNCS.PHASECHK.TRANS64.TRYWAIT P4, [R2+URZ+0x34800], R27 ;  /* 0x0348001b020075a7 */ /* 0x001064000808017f */
[----:B-1----:R-:W-:Y:S05]  /*27a40*/  @!P4 NANOSLEEP.SYNCS 0x989680 ;  /* 0x009896800000c95d */ /* 0x002fea0003900000 */
[----:B------:R-:W1:Y:S02]  /*27a50*/  @!P4 SYNCS.PHASECHK.TRANS64 P4, [R2+URZ+0x34800], R27 ;  /* 0x0348001b0200c5a7 */ /* 0x000e64000808007f */
[----:B-1----:R-:W-:Y:S05]  /*27a60*/  @!P4 BRA `(.L_x_7460) ;  /* 0xfffffffc00f0c947 */ /* 0x002fea000383ffff */
[----:B------:R-:W-:Y:S05]  /*27a70*/  BRA `(.L_x_7689) ;  /* 0xfffffe7000187947 */ /* 0x000fea000383ffff */
.L_x_7470:
[----:B-1----:R1:W2:Y:S02]  /*27a80*/  SYNCS.PHASECHK.TRANS64.TRYWAIT P2, [R0+URZ+0x34830], R3 ;  /* 0x03483003000075a7 */ /* 0x0022a4000804017f */
[----:B--2---:R-:W-:Y:S05]  /*27a90*/  @!P2 NANOSLEEP.SYNCS 0x989680 ;  /* 0x009896800000a95d */ /* 0x004fea0003900000 */
[----:B------:R-:W2:Y:S02]  /*27aa0*/  @!P2 SYNCS.PHASECHK.TRANS64 P2, [R0+URZ+0x34830], R3 ;  /* 0x034830030000a5a7 */ /* 0x000ea4000804007f */
[----:B--2---:R-:W-:Y:S05]  /*27ab0*/  @!P2 BRA `(.L_x_7470) ;  /* 0xfffffffc00f0a947 */ /* 0x004fea000383ffff */
[----:B------:R-:W-:Y:S05]  /*27ac0*/  BRA `(.L_x_7469) ;  /* 0xfffffe8800ec7947 */ /* 0x000fea000383ffff */
.L_x_7476:
[----:B-1----:R1:W2:Y:S02]  /*27ad0*/  SYNCS.PHASECHK.TRANS64.TRYWAIT P3, [R8+URZ+0x34830], R9 ;  /* 0x03483009080075a7 */ /* 0x0022a4000806017f */
[----:B--2---:R-:W-:Y:S05]  /*27ae0*/  @!P3 NANOSLEEP.SYNCS 0x989680 ;  /* 0x009896800000b95d */ /* 0x004fea0003900000 */
[----:B------:R-:W2:Y:S02]  /*27af0*/  @!P3 SYNCS.PHASECHK.TRANS64 P3, [R8+URZ+0x34830], R9 ;  /* 0x034830090800b5a7 */ /* 0x000ea4000806007f */
[----:B--2---:R-:W-:Y:S05]  /*27b00*/  @!P3 BRA `(.L_x_7476) ;  /* 0xfffffffc00f0b947 */ /* 0x004fea000383ffff */
[----:B------:R-:W-:Y:S05]  /*27b10*/  BRA `(.L_x_7475) ;  /* 0xfffffef000a47947 */ /* 0x000fea000383ffff */
.L_x_7480:
[----:B-1----:R1:W2:Y:S02]  /*27b20*/  SYNCS.PHASECHK.TRANS64.TRYWAIT P2, [R8+URZ+0x34850], R6 ;  /* 0x03485006080075a7 */ /* 0x0022a4000804017f */
[----:B--2---:R-:W-:Y:S05]  /*27b30*/  @!P2 NANOSLEEP.SYNCS 0x989680 ;  /* 0x009896800000a95d */ /* 0x004fea0003900000 */
[----:B------:R-:W2:Y:S02]  /*27b40*/  @!P2 SYNCS.PHASECHK.TRANS64 P2, [R8+URZ+0x34850], R6 ;  /* 0x034850060800a5a7 */ /* 0x000ea4000804007f */
[----:B--2---:R-:W-:Y:S05]  /*27b50*/  @!P2 BRA `(.L_x_7480) ;  /* 0xfffffffc00f0a947 */ /* 0x004fea000383ffff */
[----:B------:R-:W-:Y:S05]  /*27b60*/  BRA `(.L_x_7477) ;  /* 0xffffff2400dc7947 */ /* 0x000fea000383ffff */
.L_x_7485:
[----:B-1----:R1:W2:Y:S02]  /*27b70*/  SYNCS.PHASECHK.TRANS64.TRYWAIT P0, [R10+URZ+0x34850], R3 ;  /* 0x034850030a0075a7 */ /* 0x0022a4000800017f */
[----:B--2---:R-:W-:Y:S05]  /*27b80*/  @!P0 NANOSLEEP.SYNCS 0x989680 ;  /* 0x009896800000895d */ /* 0x004fea0003900000 */
[----:B------:R-:W2:Y:S02]  /*27b90*/  @!P0 SYNCS.PHASECHK.TRANS64 P0, [R10+URZ+0x34850], R3 ;  /* 0x034850030a0085a7 */ /* 0x000ea4000800007f */
[----:B--2---:R-:W-:Y:S05]  /*27ba0*/  @!P0 BRA `(.L_x_7485) ;  /* 0xfffffffc00f08947 */ /* 0x004fea000383ffff */
[----:B------:R-:W-:Y:S05]  /*27bb0*/  BRA `(.L_x_7484) ;  /* 0xffffff5400d87947 */ /* 0x000fea000383ffff */
.L_x_7499:
[----:B------:R-:W-:Y:S01]  /*27bc0*/  MOV R13, R4 ;  /* 0x00000004000d7202 */ /* 0x000fe20000000f00 */
[----:B------:R-:W-:Y:S01]  /*27bd0*/  IMAD.MOV.U32 R12, RZ, RZ, RZ ;  /* 0x000000ffff0c7224 */ /* 0x000fe200078e00ff */
[----:B------:R-:W-:Y:S01]  /*27be0*/  MOV R15, 0xffffffff ;  /* 0xffffffff000f7802 */ /* 0x000fe20000000f00 */
[----:B------:R-:W-:-:S07]  /*27bf0*/  IMAD.MOV.U32 R11, RZ, RZ, 0x181f ;  /* 0x0000181fff0b7424 */ /* 0x000fce00078e00ff */
[----:B------:R-:W-:Y:S05]  /*27c00*/  WARPSYNC.COLLECTIVE R15, `(.L_x_7690) ;  /* 0x000000000f087348 */ /* 0x000fea0003c00000 */
[----:B------:R0:W1:Y:S02]  /*27c10*/  SHFL.IDX P6, R14, R13, R12, R11 ;  /* 0x0000000c0d0e7389 */ /* 0x00006400000c000b */
[----:B01----:R-:W-:Y:S01]  /*27c20*/  ENDCOLLECTIVE ;  /* 0x000000000000791b */ /* 0x003fe20003800000 */
.L_x_7690:
[----:B------:R-:W-:Y:S02]  /*27c30*/  IMAD.MOV.U32 R13, RZ, RZ, R3 ;  /* 0x000000ffff0d7224 */ /* 0x000fe400078e0003 */
[----:B------:R-:W-:-:S07]  /*27c40*/  IMAD.MOV.U32 R0, RZ, RZ, R14 ;  /* 0x000000ffff007224 */ /* 0x000fce00078e000e */
[----:B------:R-:W-:Y:S05]  /*27c50*/  WARPSYNC.COLLECTIVE R15, `(.L_x_7691) ;  /* 0x000000000f087348 */ /* 0x000fea0003c00000 */
[----:B------:R0:W1:Y:S02]  /*27c60*/  SHFL.IDX P6, R14, R13, R12, R11 ;  /* 0x0000000c0d0e7389 */ /* 0x00006400000c000b */
[----:B01----:R-:W-:Y:S01]  /*27c70*/  ENDCOLLECTIVE ;  /* 0x000000000000791b */ /* 0x003fe20003800000 */
.L_x_7691:
[----:B------:R-:W-:Y:S05]  /*27c80*/  BRA `(.L_x_7692) ;  /* 0xffffff8000087947 */ /* 0x000fea000383ffff */
.L_x_7502:
[----:B------:R-:W-:Y:S01]  /*27c90*/  BSSY B1, `(.L_x_7693) ;  /* 0x0000008000017945 */ /* 0x000fe20003800000 */
[----:B------:R-:W-:Y:S01]  /*27ca0*/  MOV R13, R4 ;  /* 0x00000004000d7202 */ /* 0x000fe20000000f00 */
[----:B------:R-:W-:Y:S01]  /*27cb0*/  IMAD.MOV.U32 R12, RZ, RZ, 0x1 ;  /* 0x00000001ff0c7424 */ /* 0x000fe200078e00ff */
[----:B---3--:R-:W-:Y:S01]  /*27cc0*/  MOV R15, 0xffffffff ;  /* 0xffffffff000f7802 */ /* 0x008fe20000000f00 */
[----:B------:R-:W-:-:S07]  /*27cd0*/  IMAD.MOV.U32 R11, RZ, RZ, 0x181f ;  /* 0x0000181fff0b7424 */ /* 0x000fce00078e00ff */
[----:B012---:R-:W-:Y:S05]  /*27ce0*/  WARPSYNC.COLLECTIVE R15, `(.L_x_7694) ;  /* 0x000000000f087348 */ /* 0x007fea0003c00000 */
[----:B--2---:R2:W3:Y:S02]  /*27cf0*/  SHFL.IDX P6, R14, R13, R12, R11 ;  /* 0x0000000c0d0e7389 */ /* 0x0044e400000c000b */
[----:B0123--:R-:W-:Y:S01]  /*27d00*/  ENDCOLLECTIVE ;  /* 0x000000000000791b */ /* 0x00ffe20003800000 */
.L_x_7694:
[----:B------:R-:W-:Y:S05]  /*27d10*/  BSYNC B1 ;  /* 0x0000000000017941 */ /* 0x000fea0003800000 */
.L_x_7693:
        /* <DEDUP_REMOVED lines=8> */
.L_x_7695:
[----:B------:R-:W-:Y:S05]  /*27da0*/  BRA `(.L_x_7696) ;  /* 0xffffff80000c7947 */ /* 0x000fea000383ffff */
.L_x_7505:
[----:B------:R-:W-:Y:S01]  /*27db0*/  BSSY B1, `(.L_x_7697) ;  /* 0x0000008000017945 */ /* 0x000fe20003800000 */
[----:B------:R-:W-:Y:S01]  /*27dc0*/  MOV R13, R4 ;  /* 0x00000004000d7202 */ /* 0x000fe20000000f00 */
[----:B------:R-:W-:Y:S01]  /*27dd0*/  IMAD.MOV.U32 R12, RZ, RZ, 0x2 ;  /* 0x00000002ff0c7424 */ /* 0x000fe200078e00ff */
[----:B---3--:R-:W-:Y:S01]  /*27de0*/  MOV R15, 0xffffffff ;  /* 0xffffffff000f7802 */ /* 0x008fe20000000f00 */
[----:B------:R-:W-:-:S07]  /*27df0*/  IMAD.MOV.U32 R11, RZ, RZ, 0x181f ;  /* 0x0000181fff0b7424 */ /* 0x000fce00078e00ff */
[----:B012-4-:R-:W-:Y:S05]  /*27e00*/  WARPSYNC.COLLECTIVE R15, `(.L_x_7698) ;  /* 0x000000000f087348 */ /* 0x017fea0003c00000 */
[----:B--2---:R2:W3:Y:S02]  /*27e10*/  SHFL.IDX P6, R14, R13, R12, R11 ;  /* 0x0000000c0d0e7389 */ /* 0x0044e400000c000b */
[----:B01234-:R-:W-:Y:S01]  /*27e20*/  ENDCOLLECTIVE ;  /* 0x000000000000791b */ /* 0x01ffe20003800000 */
.L_x_7698:
[----:B------:R-:W-:Y:S05]  /*27e30*/  BSYNC B1 ;  /* 0x0000000000017941 */ /* 0x000fea0003800000 */
.L_x_7697:
        /* <DEDUP_REMOVED lines=8> */
.L_x_7699:
[----:B------:R-:W-:Y:S05]  /*27ec0*/  BRA `(.L_x_7700) ;  /* 0xffffff8000107947 */ /* 0x000fea000383ffff */
.L_x_7508:
        /* <DEDUP_REMOVED lines=8> */
.L_x_7702:
[----:B------:R-:W-:Y:S05]  /*27f50*/  BSYNC B1 ;  /* 0x0000000000017941 */ /* 0x000fea0003800000 */
.L_x_7701:
        /* <DEDUP_REMOVED lines=8> */
.L_x_7703:
[----:B------:R-:W-:Y:S05]  /*27fe0*/  BRA `(.L_x_7704) ;  /* 0xffffff8000147947 */ /* 0x000fea000383ffff */
.L_x_7525:
[----:B------:R-:W0:Y:S01]  /*27ff0*/  S2R R7, SR_TID.X ;  /* 0x0000000000077919 */ /* 0x000e220000002100 */
[----:B------:R-:W-:Y:S01]  /*28000*/  BSSY B1, `(.L_x_7705) ;  /* 0x000000a000017945 */ /* 0x000fe20003800000 */
[----:B------:R-:W-:Y:S01]  /*28010*/  IMAD.MOV.U32 R12, RZ, RZ, RZ ;  /* 0x000000ffff0c7224 */ /* 0x000fe200078e00ff */
[----:B------:R-:W-:Y:S01]  /*28020*/  MOV R15, 0xffffffff ;  /* 0xffffffff000f7802 */ /* 0x000fe20000000f00 */
[----:B------:R-:W-:Y:S01]  /*28030*/  IMAD.MOV.U32 R11, RZ, RZ, 0x1f ;  /* 0x0000001fff0b7424 */ /* 0x000fe200078e00ff */
[----:B0-----:R-:W-:-:S04]  /*28040*/  SHF.R.U32.HI R7, RZ, 0x5, R7 ;  /* 0x00000005ff077819 */ /* 0x001fc80000011607 */
[----:B------:R-:W-:-:S04]  /*28050*/  LOP3.LUT R7, R7, 0x3, RZ, 0xc0, !PT ;  /* 0x0000000307077812 */ /* 0x000fc800078ec0ff */
[----:B------:R-:W-:-:S07]  /*28060*/  MOV R13, R7 ;  /* 0x00000007000d7202 */ /* 0x000fce0000000f00 */
[----:B------:R-:W-:Y:S05]  /*28070*/  WARPSYNC.COLLECTIVE R15, `(.L_x_7706) ;  /* 0x000000000f087348 */ /* 0x000fea0003c00000 */
[----:B------:R0:W1:Y:S02]  /*28080*/  SHFL.IDX P6, R14, R13, R12, R11 ;  /* 0x0000000c0d0e7389 */ /* 0x00006400000c000b */
[----:B01----:R-:W-:Y:S01]  /*28090*/  ENDCOLLECTIVE ;  /* 0x000000000000791b */ /* 0x003fe20003800000 */
.L_x_7706:
[----:B------:R-:W-:Y:S05]  /*280a0*/  BSYNC B1 ;  /* 0x0000000000017941 */ /* 0x000fea0003800000 */
.L_x_7705:
[----:B------:R-:W-:Y:S05]  /*280b0*/  BRA `(.L_x_7707) ;  /* 0xffffff9400087947 */ /* 0x000fea000383ffff */
.L_x_7527:
[----:B------:R-:W-:Y:S01]  /*280c0*/  BSSY B1, `(.L_x_7708) ;  /* 0x0000006000017945 */ /* 0x000fe20003800000 */
[----:B------:R-:W-:-:S07]  /*280d0*/  IMAD.MOV.U32 R15, RZ, RZ, -0x1 ;  /* 0xffffffffff0f7424 */ /* 0x000fce00078e00ff */
[----:B0-----:R-:W-:Y:S05]  /*280e0*/  WARPSYNC.COLLECTIVE R15, `(.L_x_7709) ;  /* 0x000000000f0c7348 */ /* 0x001fea0003c00000 */
[----:B------:R-:W-:Y:S02]  /*280f0*/  ELECT P6, UR62, PT ;  /* 0x00000000003e782f */ /* 0x000fe400038c0000 */
[----:B------:R-:W-:Y:S01]  /*28100*/  MOV R14, UR62 ;  /* 0x0000003e000e7c02 */ /* 0x000fe20008000f00 */
[----:B0-----:R-:W-:Y:S10]  /*28110*/  ENDCOLLECTIVE ;  /* 0x000000000000791b */ /* 0x001ff40003800000 */
.L_x_7709:
[----:B------:R-:W-:Y:S05]  /*28120*/  BSYNC B1 ;  /* 0x0000000000017941 */ /* 0x000fea0003800000 */
.L_x_7708:
[----:B------:R-:W-:Y:S01]  /*28130*/  PLOP3.LUT P1, PT, P6, PT, PT, 0x80, 0x0 ;  /* 0x000000000000781c */ /* 0x000fe2000372f070 */
[----:B------:R-:W-:-:S12]  /*28140*/  BRA `(.L_x_7526) ;  /* 0xffffff9000fc7947 */ /* 0x000fd8000383ffff */
.L_x_7529:
[----:B0-----:R-:W2:Y:S02]  /*28150*/  LDL R3, [R1+0x8] ;  /* 0x0000080001037983 */ /* 0x001ea40000100800 */
[----:B--2---:R0:W1:Y:S02]  /*28160*/  SYNCS.PHASECHK.TRANS64.TRYWAIT P0, [R3+URZ+0x34820], R2 ;  /* 0x03482002030075a7 */ /* 0x004064000800017f */
[----:B-1----:R-:W-:Y:S05]  /*28170*/  @!P0 NANOSLEEP.SYNCS 0x989680 ;  /* 0x009896800000895d */ /* 0x002fea0003900000 */
[----:B------:R-:W1:Y:S02]  /*28180*/  @!P0 SYNCS.PHASECHK.TRANS64 P0, [R3+URZ+0x34820], R2 ;  /* 0x03482002030085a7 */ /* 0x000e64000800007f */
[----:B-1----:R-:W-:Y:S05]  /*28190*/  @!P0 BRA `(.L_x_7529) ;  /* 0xfffffffc00ec8947 */ /* 0x002fea000383ffff */
[----:B------:R-:W-:Y:S05]  /*281a0*/  BRA `(.L_x_7710) ;  /* 0xffffff94000c7947 */ /* 0x000fea000383ffff */
.L_x_7533:
[----:B0-----:R0:W1:Y:S02]  /*281b0*/  SYNCS.PHASECHK.TRANS64.TRYWAIT P0, [R5+URZ+0x348a0], R8 ;  /* 0x0348a008050075a7 */ /* 0x001064000800017f */
[----:B-1----:R-:W-:Y:S05]  /*281c0*/  @!P0 NANOSLEEP.SYNCS 0x989680 ;  /* 0x009896800000895d */ /* 0x002fea0003900000 */
[----:B------:R-:W1:Y:S02]  /*281d0*/  @!P0 SYNCS.PHASECHK.TRANS64 P0, [R5+URZ+0x348a0], R8 ;  /* 0x0348a008050085a7 */ /* 0x000e64000800007f */
[----:B-1----:R-:W-:Y:S05]  /*281e0*/  @!P0 BRA `(.L_x_7533) ;  /* 0xfffffffc00f08947 */ /* 0x002fea000383ffff */
[----:B------:R-:W-:Y:S05]  /*281f0*/  BRA `(.L_x_7711) ;  /* 0xffffff9400307947 */ /* 0x000fea000383ffff */
.L_x_7539:
[----:B-1----:R1:W2:Y:S02]  /*28200*/  SYNCS.PHASECHK.TRANS64.TRYWAIT P0, [R5+URZ+0x348c0], R8 ;  /* 0x0348c008050075a7 */ /* 0x0022a4000800017f */
[----:B--2---:R-:W-:Y:S05]  /*28210*/  @!P0 NANOSLEEP.SYNCS 0x989680 ;  /* 0x009896800000895d */ /* 0x004fea0003900000 */
[----:B------:R-:W2:Y:S02]  /*28220*/  @!P0 SYNCS.PHASECHK.TRANS64 P0, [R5+URZ+0x348c0], R8 ;  /* 0x0348c008050085a7 */ /* 0x000ea4000800007f */
[----:B--2---:R-:W-:Y:S05]  /*28230*/  @!P0 BRA `(.L_x_7539) ;  /* 0xfffffffc00f08947 */ /* 0x004fea000383ffff */
[----:B------:R-:W-:Y:S05]  /*28240*/  BRA `(.L_x_7712) ;  /* 0xffffff9400f07947 */ /* 0x000fea000383ffff */
.L_x_7547:
[----:B0-----:R0:W1:Y:S02]  /*28250*/  SYNCS.PHASECHK.TRANS64.TRYWAIT P0, [R6+URZ+0x348a0], R5 ;  /* 0x0348a005060075a7 */ /* 0x001064000800017f */
[----:B-1----:R-:W-:Y:S05]  /*28260*/  @!P0 NANOSLEEP.SYNCS 0x989680 ;  /* 0x009896800000895d */ /* 0x002fea0003900000 */
[----:B------:R-:W1:Y:S02]  /*28270*/  @!P0 SYNCS.PHASECHK.TRANS64 P0, [R6+URZ+0x348a0], R5 ;  /* 0x0348a005060085a7 */ /* 0x000e64000800007f */
[----:B-1----:R-:W-:Y:S05]  /*28280*/  @!P0 BRA `(.L_x_7547) ;  /* 0xfffffffc00f08947 */ /* 0x002fea000383ffff */
[----:B------:R-:W-:Y:S05]  /*28290*/  BRA `(.L_x_7713) ;  /* 0xffffff9c00007947 */ /* 0x000fea000383ffff */
.L_x_7553:
[----:B-1----:R1:W2:Y:S02]  /*282a0*/  SYNCS.PHASECHK.TRANS64.TRYWAIT P0, [R6+URZ+0x348c0], R5 ;  /* 0x0348c005060075a7 */ /* 0x0022a4000800017f */
[----:B--2---:R-:W-:Y:S05]  /*282b0*/  @!P0 NANOSLEEP.SYNCS 0x989680 ;  /* 0x009896800000895d */ /* 0x004fea0003900000 */
[----:B------:R-:W2:Y:S02]  /*282c0*/  @!P0 SYNCS.PHASECHK.TRANS64 P0, [R6+URZ+0x348c0], R5 ;  /* 0x0348c005060085a7 */ /* 0x000ea4000800007f */
[----:B--2---:R-:W-:Y:S05]  /*282d0*/  @!P0 BRA `(.L_x_7553) ;  /* 0xfffffffc00f08947 */ /* 0x004fea000383ffff */
[----:B------:R-:W-:Y:S05]  /*282e0*/  BRA `(.L_x_7714) ;  /* 0xffffff9c00bc7947 */ /* 0x000fea000383ffff */
.L_x_7567:
        /* <DEDUP_REMOVED lines=11> */
.L_x_7716:
[----:B------:R-:W-:Y:S05]  /*283a0*/  BSYNC B0 ;  /* 0x0000000000007941 */ /* 0x000fea0003800000 */
.L_x_7715:
[----:B------:R-:W-:Y:S05]  /*283b0*/  BRA `(.L_x_7717) ;  /* 0xffffffa800307947 */ /* 0x000fea000383ffff */
.L_x_7569:
[----:B------:R-:W-:Y:S01]  /*283c0*/  BSSY B0, `(.L_x_7718) ;  /* 0x0000006000007945 */ /* 0x000fe20003800000 */
[----:B------:R-:W-:-:S07]  /*283d0*/  MOV R15, 0xffffffff ;  /* 0xffffffff000f7802 */ /* 0x000fce0000000f00 */
[----:B0-----:R-:W-:Y:S05]  /*283e0*/  WARPSYNC.COLLECTIVE R15, `(.L_x_7719) ;  /* 0x000000000f0c7348 */ /* 0x001fea0003c00000 */
[----:B------:R-:W-:Y:S02]  /*283f0*/  ELECT P6, UR62, PT ;  /* 0x00000000003e782f */ /* 0x000fe400038c0000 */
[----:B------:R-:W-:Y:S01]  /*28400*/  MOV R14, UR62 ;  /* 0x0000003e000e7c02 */ /* 0x000fe20008000f00 */
[----:B0-----:R-:W-:Y:S10]  /*28410*/  ENDCOLLECTIVE ;  /* 0x000000000000791b */ /* 0x001ff40003800000 */
.L_x_7719:
[----:B------:R-:W-:Y:S05]  /*28420*/  BSYNC B0 ;  /* 0x0000000000007941 */ /* 0x000fea0003800000 */
.L_x_7718:
[----:B------:R-:W-:Y:S05]  /*28430*/  BRA `(.L_x_7720) ;  /* 0xffffffa8003c7947 */ /* 0x000fea000383ffff */
.L_x_7571:
[----:B0-----:R0:W1:Y:S02]  /*28440*/  SYNCS.PHASECHK.TRANS64.TRYWAIT P0, [R0+URZ+0x34840], R2 ;  /* 0x03484002000075a7 */ /* 0x001064000800017f */
[----:B-1----:R-:W-:Y:S05]  /*28450*/  @!P0 NANOSLEEP.SYNCS 0x989680 ;  /* 0x009896800000895d */ /* 0x002fea0003900000 */
[----:B------:R-:W1:Y:S02]  /*28460*/  @!P0 SYNCS.PHASECHK.TRANS64 P0, [R0+URZ+0x34840], R2 ;  /* 0x03484002000085a7 */ /* 0x000e64000800007f */
[----:B-1----:R-:W-:Y:S05]  /*28470*/  @!P0 BRA `(.L_x_7571) ;  /* 0xfffffffc00f08947 */ /* 0x002fea000383ffff */
[----:B------:R-:W-:Y:S05]  /*28480*/  BRA `(.L_x_7721) ;  /* 0xffffffa800ac7947 */ /* 0x000fea000383ffff */
.L_x_7575:
[----:B------:R-:W2:Y:S01]  /*28490*/  LDL.LU R11, [R1+0x58] ;  /* 0x00005800010b7983 */ /* 0x000ea20000300800 */
[----:B------:R-:W-:Y:S02]  /*284a0*/  IMAD.MOV.U32 R13, RZ, RZ, R3 ;  /* 0x000000ffff0d7224 */ /* 0x000fe400078e0003 */
[----:B------:R-:W-:Y:S02]  /*284b0*/  IMAD.MOV.U32 R12, RZ, RZ, RZ ;  /* 0x000000ffff0c7224 */ /* 0x000fe400078e00ff */
[----:B------:R-:W-:Y:S02]  /*284c0*/  IMAD.MOV.U32 R15, RZ, RZ, -0x1 ;  /* 0xffffffffff0f7424 */ /* 0x000fe400078e00ff */
[----:B------:R-:W-:-:S04]  /*284d0*/  IMAD.IADD R0, R10, 0x1, R17 ;  /* 0x000000010a007824 */ /* 0x000fc800078e0211 */
[----:B------:R-:W-:Y:S02]  /*284e0*/  VIADD R5, R0, 0x10 ;  /* 0x0000001000057836 */ /* 0x000fe40000000000 */
[----:B--2---:R-:W-:Y:S01]  /*284f0*/  IMAD R2, R11, R7, RZ ;  /* 0x000000070b027224 */ /* 0x004fe200078e02ff */
[----:B------:R-:W-:-:S04]  /*28500*/  MOV R11, 0x181f ;  /* 0x0000181f000b7802 */ /* 0x000fc80000000f00 */
[----:B------:R-:W-:-:S13]  /*28510*/  ISETP.GE.AND P2, PT, R0, R2, PT ;  /* 0x000000020000720c */ /* 0x000fda0003f46270 */
[----:B0----5:R-:W-:Y:S05]  /*28520*/  WARPSYNC.COLLECTIVE R15, `(.L_x_7722) ;  /* 0x000000000f087348 */ /* 0x021fea0003c00000 */
[----:B------:R1:W2:Y:S02]  /*28530*/  SHFL.IDX P6, R14, R13, R12, R11 ;  /* 0x0000000c0d0e7389 */ /* 0x0002a400000c000b */
[----:B012--5:R-:W-:Y:S01]  /*28540*/  ENDCOLLECTIVE ;  /* 0x000000000000791b */ /* 0x027fe20003800000 */
.L_x_7722:
[----:B------:R-:W-:Y:S01]  /*28550*/  MOV R13, R4 ;  /* 0x00000004000d7202 */ /* 0x000fe20000000f00 */
[----:B------:R-:W-:-:S07]  /*28560*/  IMAD.MOV.U32 R6, RZ, RZ, R14 ;  /* 0x000000ffff067224 */ /* 0x000fce00078e000e */
[----:B------:R-:W-:Y:S05]  /*28570*/  WARPSYNC.COLLECTIVE R15, `(.L_x_7723) ;  /* 0x000000000f087348 */ /* 0x000fea0003c00000 */
[----:B------:R0:W1:Y:S02]  /*28580*/  SHFL.IDX P6, R14, R13, R12, R11 ;  /* 0x0000000c0d0e7389 */ /* 0x00006400000c000b */
[----:B01----:R-:W-:Y:S01]  /*28590*/  ENDCOLLECTIVE ;  /* 0x000000000000791b */ /* 0x003fe20003800000 */
.L_x_7723:
[----:B------:R-:W-:Y:S01]  /*285a0*/  ULDC.64 UR4, c[0x0][0x208] ;  /* 0x0000820000047ab9 */ /* 0x000fe20000000a00 */
[----:B------:R-:W-:Y:S01]  /*285b0*/  IMAD.MOV.U32 R13, RZ, RZ, R3 ;  /* 0x000000ffff0d7224 */ /* 0x000fe200078e0003 */
[----:B------:R-:W-:Y:S01]  /*285c0*/  MOV R12, 0x1 ;  /* 0x00000001000c7802 */ /* 0x000fe20000000f00 */
        /* <DEDUP_REMOVED lines=15> */
.L_x_7724:
[----:B------:R-:W-:Y:S02]  /*286c0*/  IMAD.MOV.U32 R13, RZ, RZ, R4 ;  /* 0x000000ffff0d7224 */ /* 0x000fe400078e0004 */
[----:B------:R-:W-:-:S07]  /*286d0*/  IMAD.MOV.U32 R6, RZ, RZ, R14 ;  /* 0x000000ffff067224 */ /* 0x000fce00078e000e */
[----:B------:R-:W-:Y:S05]  /*286e0*/  WARPSYNC.COLLECTIVE R15, `(.L_x_7725) ;  /* 0x000000000f087348 */ /* 0x000fea0003c00000 */
[----:B------:R0:W1:Y:S02]  /*286f0*/  SHFL.IDX P6, R14, R13, R12, R11 ;  /* 0x0000000c0d0e7389 */ /* 0x00006400000c000b */
[----:B01----:R-:W-:Y:S01]  /*28700*/  ENDCOLLECTIVE ;  /* 0x000000000000791b */ /* 0x003fe20003800000 */
.L_x_7725:
[----:B------:R-:W-:Y:S01]  /*28710*/  ULDC.64 UR4, c[0x0][0x208] ;  /* 0x0000820000047ab9 */ /* 0x000fe20000000a00 */
[----:B------:R-:W-:Y:S01]  /*28720*/  IMAD.MOV.U32 R13, RZ, RZ, R3 ;  /* 0x000000ffff0d7224 */ /* 0x000fe200078e0003 */
[----:B------:R-:W-:Y:S02]  /*28730*/  MOV R12, 0x2 ;  /* 0x00000002000c7802 */ /* 0x000fe40000000f00 */
[----:B------:R-:W-:-:S04]  /*28740*/  MOV R5, R14 ;  /* 0x0000000e00057202 */ /* 0x000fc80000000f00 */
        /* <DEDUP_REMOVED lines=14> */
.L_x_7726:
[----:B------:R-:W-:Y:S02]  /*28830*/  IMAD.MOV.U32 R13, RZ, RZ, R4 ;  /* 0x000000ffff0d7224 */ /* 0x000fe400078e0004 */
[----:B------:R-:W-:-:S07]  /*28840*/  IMAD.MOV.U32 R6, RZ, RZ, R14 ;  /* 0x000000ffff067224 */ /* 0x000fce00078e000e */
[----:B------:R-:W-:Y:S05]  /*28850*/  WARPSYNC.COLLECTIVE R15, `(.L_x_7727) ;  /* 0x000000000f087348 */ /* 0x000fea0003c00000 */
[----:B------:R0:W1:Y:S02]  /*28860*/  SHFL.IDX P6, R14, R13, R12, R11 ;  /* 0x0000000c0d0e7389 */ /* 0x00006400000c000b */
[----:B01----:R-:W-:Y:S01]  /*28870*/  ENDCOLLECTIVE ;  /* 0x000000000000791b */ /* 0x003fe20003800000 */
.L_x_7727:
        /* <DEDUP_REMOVED lines=18> */
.L_x_7728:
[----:B------:R-:W-:Y:S02]  /*289a0*/  IMAD.MOV.U32 R13, RZ, RZ, R4 ;  /* 0x000000ffff0d7224 */ /* 0x000fe400078e0004 */
[----:B------:R-:W-:-:S07]  /*289b0*/  IMAD.MOV.U32 R6, RZ, RZ, R14 ;  /* 0x000000ffff067224 */ /* 0x000fce00078e000e */
[----:B------:R-:W-:Y:S05]  /*289c0*/  WARPSYNC.COLLECTIVE R15, `(.L_x_7729) ;  /* 0x000000000f087348 */ /* 0x000fea0003c00000 */
[----:B------:R0:W1:Y:S02]  /*289d0*/  SHFL.IDX P6, R14, R13, R12, R11 ;  /* 0x0000000c0d0e7389 */ /* 0x00006400000c000b */
[----:B01----:R-:W-:Y:S01]  /*289e0*/  ENDCOLLECTIVE ;  /* 0x000000000000791b */ /* 0x003fe20003800000 */
.L_x_7729:
        /* <DEDUP_REMOVED lines=18> */
.L_x_7730:
[----:B------:R-:W-:Y:S02]  /*28b10*/  IMAD.MOV.U32 R13, RZ, RZ, R4 ;  /* 0x000000ffff0d7224 */ /* 0x000fe400078e0004 */
[----:B------:R-:W-:-:S07]  /*28b20*/  IMAD.MOV.U32 R6, RZ, RZ, R14 ;  /* 0x000000ffff067224 */ /* 0x000fce00078e000e */
[----:B------:R-:W-:Y:S05]  /*28b30*/  WARPSYNC.COLLECTIVE R15, `(.L_x_7731) ;  /* 0x000000000f087348 */ /* 0x000fea0003c00000 */
[----:B------:R0:W1:Y:S02]  /*28b40*/  SHFL.IDX P6, R14, R13, R12, R11 ;  /* 0x0000000c0d0e7389 */ /* 0x00006400000c000b */
[----:B01----:R-:W-:Y:S01]  /*28b50*/  ENDCOLLECTIVE ;  /* 0x000000000000791b */ /* 0x003fe20003800000 */
.L_x_7731:
        /* <DEDUP_REMOVED lines=18> */
.L_x_7732:
[----:B------:R-:W-:Y:S02]  /*28c80*/  IMAD.MOV.U32 R13, RZ, RZ, R4 ;  /* 0x000000ffff0d7224 */ /* 0x000fe400078e0004 */
[----:B------:R-:W-:-:S07]  /*28c90*/  IMAD.MOV.U32 R6, RZ, RZ, R14 ;  /* 0x000000ffff067224 */ /* 0x000fce00078e000e */
[----:B------:R-:W-:Y:S05]  /*28ca0*/  WARPSYNC.COLLECTIVE R15, `(.L_x_7733) ;  /* 0x000000000f087348 */ /* 0x000fea0003c00000 */
[----:B------:R0:W1:Y:S02]  /*28cb0*/  SHFL.IDX P6, R14, R13, R12, R11 ;  /* 0x0000000c0d0e7389 */ /* 0x00006400000c000b */
[----:B01----:R-:W-:Y:S01]  /*28cc0*/  ENDCOLLECTIVE ;  /* 0x000000000000791b */ /* 0x003fe20003800000 */
.L_x_7733:
        /* <DEDUP_REMOVED lines=18> */
.L_x_7734:
[----:B------:R-:W-:Y:S02]  /*28df0*/  IMAD.MOV.U32 R13, RZ, RZ, R4 ;  /* 0x000000ffff0d7224 */ /* 0x000fe400078e0004 */
[----:B------:R-:W-:-:S07]  /*28e00*/  IMAD.MOV.U32 R6, RZ, RZ, R14 ;  /* 0x000000ffff067224 */ /* 0x000fce00078e000e */
[----:B------:R-:W-:Y:S05]  /*28e10*/  WARPSYNC.COLLECTIVE R15, `(.L_x_7735) ;  /* 0x000000000f087348 */ /* 0x000fea0003c00000 */
[----:B------:R0:W1:Y:S02]  /*28e20*/  SHFL.IDX P6, R14, R13, R12, R11 ;  /* 0x0000000c0d0e7389 */ /* 0x00006400000c000b */
[----:B01----:R-:W-:Y:S01]  /*28e30*/  ENDCOLLECTIVE ;  /* 0x000000000000791b */ /* 0x003fe20003800000 */
.L_x_7735:
[----:B------:R-:W-:Y:S01]  /*28e40*/  ULDC.64 UR4, c[0x0][0x208] ;  /* 0x0000820000047ab9 */ /* 0x000fe20000000a00 */
[----:B------:R-:W-:Y:S02]  /*28e50*/  IMAD.MOV.U32 R13, RZ, RZ, R3 ;  /* 0x000000ffff0d7224 */ /* 0x000fe400078e0003 */
[----:B------:R-:W-:Y:S01]  /*28e60*/  IMAD.MOV.U32 R12, RZ, RZ, 0x7 ;  /* 0x00000007ff0c7424 */ /* 0x000fe200078e00ff */
[----:B------:R-:W-:-:S04]  /*28e70*/  MOV R5, R14 ;  /* 0x0000000e00057202 */ /* 0x000fc80000000f00 */
[----:B------:R-:W-:-:S05]  /*28e80*/  @!P2 LEA R5, P3, R9, R5, 0x1 ;  /* 0x000000050905a211 */ /* 0x000fca00078608ff */
[----:B------:R-:W-:-:S04]  /*28e90*/  @!P2 IMAD.X R6, RZ, RZ, R6, P3 ;  /* 0x000000ffff06a224 */ /* 0x000fc800018e0606 */
[----:B------:R-:W-:Y:S01]  /*28ea0*/  @!P2 IMAD.MOV.U32 R7, RZ, RZ, R6 ;  /* 0x000000ffff07a224 */ /* 0x000fe200078e0006 */
        /* <DEDUP_REMOVED lines=9> */
.L_x_7736:
[----:B------:R-:W-:Y:S01]  /*28f40*/  IMAD.MOV.U32 R13, RZ, RZ, R4 ;  /* 0x000000ffff0d7224 */ /* 0x000fe200078e0004 */
[----:B------:R-:W-:-:S07]  /*28f50*/  MOV R5, R14 ;  /* 0x0000000e00057202 */ /* 0x000fce0000000f00 */
[----:B------:R-:W-:Y:S05]  /*28f60*/  WARPSYNC.COLLECTIVE R15, `(.L_x_7737) ;  /* 0x000000000f087348 */ /* 0x000fea0003c00000 */
[----:B------:R0:W1:Y:S02]  /*28f70*/  SHFL.IDX P6, R14, R13, R12, R11 ;  /* 0x0000000c0d0e7389 */ /* 0x00006400000c000b */
[----:B01----:R-:W-:Y:S01]  /*28f80*/  ENDCOLLECTIVE ;  /* 0x000000000000791b */ /* 0x003fe20003800000 */
.L_x_7737:
[----:B------:R-:W-:Y:S01]  /*28f90*/  IMAD.MOV.U32 R3, RZ, RZ, R14 ;  /* 0x000000ffff037224 */ /* 0x000fe200078e000e */
[----:B------:R-:W-:Y:S06]  /*28fa0*/  BRA `(.L_x_7738) ;  /* 0xffffffac006c7947 */ /* 0x000fec000383ffff */
.L_x_7580:
[----:B---3--:R-:W3:Y:S02]  /*28fb0*/  LDL R2, [R1+0x8] ;  /* 0x0000080001027983 */ /* 0x008ee40000100800 */
[----:B---3--:R3:W4:Y:S02]  /*28fc0*/  SYNCS.PHASECHK.TRANS64.TRYWAIT P0, [R2+URZ+0x34820], R0 ;  /* 0x03482000020075a7 */ /* 0x008724000800017f */
[----:B----4-:R-:W-:Y:S05]  /*28fd0*/  @!P0 NANOSLEEP.SYNCS 0x989680 ;  /* 0x009896800000895d */ /* 0x010fea0003900000 */
[----:B------:R-:W4:Y:S02]  /*28fe0*/  @!P0 SYNCS.PHASECHK.TRANS64 P0, [R2+URZ+0x34820], R0 ;  /* 0x03482000020085a7 */ /* 0x000f24000800007f */
[----:B----4-:R-:W-:Y:S05]  /*28ff0*/  @!P0 BRA `(.L_x_7580) ;  /* 0xfffffffc00ec8947 */ /* 0x010fea000383ffff */
[----:B------:R-:W-:Y:S05]  /*29000*/  BRA `(.L_x_7739) ;  /* 0xffffffac00e07947 */ /* 0x000fea000383ffff */
.L_x_7589:
[----:B----4-:R4:W0:Y:S02]  /*29010*/  SYNCS.PHASECHK.TRANS64.TRYWAIT P0, [R3+URZ+0x34840], R2 ;  /* 0x03484002030075a7 */ /* 0x010824000800017f */
[----:B0-----:R-:W-:Y:S05]  /*29020*/  @!P0 NANOSLEEP.SYNCS 0x989680 ;  /* 0x009896800000895d */ /* 0x001fea0003900000 */
[----:B------:R-:W0:Y:S02]  /*29030*/  @!P0 SYNCS.PHASECHK.TRANS64 P0, [R3+URZ+0x34840], R2 ;  /* 0x03484002030085a7 */ /* 0x000e24000800007f */
[----:B0-----:R-:W-:Y:S05]  /*29040*/  @!P0 BRA `(.L_x_7589) ;  /* 0xfffffffc00f08947 */ /* 0x001fea000383ffff */
[----:B------:R-:W-:Y:S05]  /*29050*/  BRA `(.L_x_7740) ;  /* 0xffffffb000b07947 */ /* 0x000fea000383ffff */
.L_x_7595:
[----:B--2---:R2:W3:Y:S02]  /*29060*/  SYNCS.PHASECHK.TRANS64.TRYWAIT P0, [R2+URZ+0x34860], R3 ;  /* 0x03486003020075a7 */ /* 0x0044e4000800017f */
[----:B---3--:R-:W-:Y:S05]  /*29070*/  @!P0 NANOSLEEP.SYNCS 0x989680 ;  /* 0x009896800000895d */ /* 0x008fea0003900000 */
[----:B------:R-:W3:Y:S02]  /*29080*/  @!P0 SYNCS.PHASECHK.TRANS64 P0, [R2+URZ+0x34860], R3 ;  /* 0x03486003020085a7 */ /* 0x000ee4000800007f */
[----:B---3--:R-:W-:Y:S05]  /*29090*/  @!P0 BRA `(.L_x_7595) ;  /* 0xfffffffc00f08947 */ /* 0x008fea000383ffff */
[----:B------:R-:W-:Y:S05]  /*290a0*/  BRA `(.L_x_7741) ;  /* 0xffffffb4008c7947 */ /* 0x000fea000383ffff */
.L_x_7605:
[----:B---3--:R3:W4:Y:S02]  /*290b0*/  SYNCS.PHASECHK.TRANS64.TRYWAIT P0, [R3+URZ+0x34840], R2 ;  /* 0x03484002030075a7 */ /* 0x008724000800017f */
[----:B----4-:R-:W-:Y:S05]  /*290c0*/  @!P0 NANOSLEEP.SYNCS 0x989680 ;  /* 0x009896800000895d */ /* 0x010fea0003900000 */
[----:B------:R-:W4:Y:S02]  /*290d0*/  @!P0 SYNCS.PHASECHK.TRANS64 P0, [R3+URZ+0x34840], R2 ;  /* 0x03484002030085a7 */ /* 0x000f24000800007f */
[----:B----4-:R-:W-:Y:S05]  /*290e0*/  @!P0 BRA `(.L_x_7605) ;  /* 0xfffffffc00f08947 */ /* 0x010fea000383ffff */
[----:B------:R-:W-:Y:S05]  /*290f0*/  BRA `(.L_x_7742) ;  /* 0xffffffbc00407947 */ /* 0x000fea000383ffff */
.L_x_7611:
[----:B--2---:R2:W3:Y:S02]  /*29100*/  SYNCS.PHASECHK.TRANS64.TRYWAIT P0, [R2+URZ+0x34860], R3 ;  /* 0x03486003020075a7 */ /* 0x0044e4000800017f */
[----:B---3--:R-:W-:Y:S05]  /*29110*/  @!P0 NANOSLEEP.SYNCS 0x989680 ;  /* 0x009896800000895d */ /* 0x008fea0003900000 */
[----:B------:R-:W3:Y:S02]  /*29120*/  @!P0 SYNCS.PHASECHK.TRANS64 P0, [R2+URZ+0x34860], R3 ;  /* 0x03486003020085a7 */ /* 0x000ee4000800007f */
[----:B---3--:R-:W-:Y:S05]  /*29130*/  @!P0 BRA `(.L_x_7611) ;  /* 0xfffffffc00f08947 */ /* 0x008fea000383ffff */
[----:B------:R-:W-:Y:S05]  /*29140*/  BRA `(.L_x_7743) ;  /* 0xffffffc0001c7947 */ /* 0x000fea000383ffff */
.L_x_7621:
[----:B----4-:R4:W0:Y:S02]  /*29150*/  SYNCS.PHASECHK.TRANS64.TRYWAIT P0, [R3+URZ+0x34840], R2 ;  /* 0x03484002030075a7 */ /* 0x010824000800017f */
[----:B0-----:R-:W-:Y:S05]  /*29160*/  @!P0 NANOSLEEP.SYNCS 0x989680 ;  /* 0x009896800000895d */ /* 0x001fea0003900000 */
[----:B------:R-:W0:Y:S02]  /*29170*/  @!P0 SYNCS.PHASECHK.TRANS64 P0, [R3+URZ+0x34840], R2 ;  /* 0x03484002030085a7 */ /* 0x000e24000800007f */
[----:B0-----:R-:W-:Y:S05]  /*29180*/  @!P0 BRA `(.L_x_7621) ;  /* 0xfffffffc00f08947 */ /* 0x001fea000383ffff */
[----:B------:R-:W-:Y:S05]  /*29190*/  BRA `(.L_x_7744) ;  /* 0xffffffc400a47947 */ /* 0x000fea000383ffff */
.L_x_7627:
[----:B0-----:R0:W2:Y:S02]  /*291a0*/  SYNCS.PHASECHK.TRANS64.TRYWAIT P0, [R2+URZ+0x34860], R5 ;  /* 0x03486005020075a7 */ /* 0x0010a4000800017f */
[----:B--2---:R-:W-:Y:S05]  /*291b0*/  @!P0 NANOSLEEP.SYNCS 0x989680 ;  /* 0x009896800000895d */ /* 0x004fea0003900000 */
[----:B------:R-:W2:Y:S02]  /*291c0*/  @!P0 SYNCS.PHASECHK.TRANS64 P0, [R2+URZ+0x34860], R5 ;  /* 0x03486005020085a7 */ /* 0x000ea4000800007f */
[----:B--2---:R-:W-:Y:S05]  /*291d0*/  @!P0 BRA `(.L_x_7627) ;  /* 0xfffffffc00f08947 */ /* 0x004fea000383ffff */
[----:B------:R-:W-:Y:S05]  /*291e0*/  BRA `(.L_x_7745) ;  /* 0xffffffc8007c7947 */ /* 0x000fea000383ffff */
.L_x_7639:
[----:B0-----:R0:W2:Y:S02]  /*291f0*/  SYNCS.PHASECHK.TRANS64.TRYWAIT P0, [R2+URZ+0x34860], R0 ;  /* 0x03486000020075a7 */ /* 0x0010a4000800017f */
[----:B--2---:R-:W-:Y:S05]  /*29200*/  @!P0 NANOSLEEP.SYNCS 0x989680 ;  /* 0x009896800000895d */ /* 0x004fea0003900000 */
[----:B------:R-:W2:Y:S02]  /*29210*/  @!P0 SYNCS.PHASECHK.TRANS64 P0, [R2+URZ+0x34860], R0 ;  /* 0x03486000020085a7 */ /* 0x000ea4000800007f */
[----:B--2---:R-:W-:Y:S05]  /*29220*/  @!P0 BRA `(.L_x_7639) ;  /* 0xfffffffc00f08947 */ /* 0x004fea000383ffff */
[----:B------:R-:W-:Y:S05]  /*29230*/  BRA `(.L_x_7746) ;  /* 0xffffffcc00e47947 */ /* 0x000fea000383ffff */
.L_x_7647:
[----:B------:R-:W-:Y:S01]  /*29240*/  BSSY B0, `(.L_x_7747) ;  /* 0x0000008000007945 */ /* 0x000fe20003800000 */
[----:B------:R-:W-:Y:S01]  /*29250*/  MOV R13, R16 ;  /* 0x00000010000d7202 */ /* 0x000fe20000000f00 */
[----:B------:R-:W-:Y:S01]  /*29260*/  IMAD.MOV.U32 R12, RZ, RZ, RZ ;  /* 0x000000ffff0c7224 */ /* 0x000fe200078e00ff */
[----:B------:R-:W-:Y:S01]  /*29270*/  MOV R15, 0xffffffff ;  /* 0xffffffff000f7802 */ /* 0x000fe20000000f00 */
[----:B------:R-:W-:-:S07]  /*29280*/  IMAD.MOV.U32 R11, RZ, RZ, 0x1f ;  /* 0x0000001fff0b7424 */ /* 0x000fce00078e00ff */
[----:B01----:R-:W-:Y:S05]  /*29290*/  WARPSYNC.COLLECTIVE R15, `(.L_x_7748) ;  /* 0x000000000f087348 */ /* 0x003fea0003c00000 */
[----:B------:R2:W3:Y:S02]  /*292a0*/  SHFL.IDX P6, R14, R13, R12, R11 ;  /* 0x0000000c0d0e7389 */ /* 0x0004e400000c000b */
[----:B0123--:R-:W-:Y:S01]  /*292b0*/  ENDCOLLECTIVE ;  /* 0x000000000000791b */ /* 0x00ffe20003800000 */
.L_x_7748:
[----:B------:R-:W-:Y:S05]  /*292c0*/  BSYNC B0 ;  /* 0x0000000000007941 */ /* 0x000fea0003800000 */
.L_x_7747:
        /* <DEDUP_REMOVED lines=10> */
.L_x_7749:
[----:B------:R-:W-:Y:S01]  /*29370*/  ULDC UR4, c[0x0][0xc3c] ;  /* 0x00030f0000047ab9 */ /* 0x000fe20000000800 */
[----:B------:R-:W-:Y:S01]  /*29380*/  ULDC.64 UR6, c[0x0][0x208] ;  /* 0x0000820000067ab9 */ /* 0x000fe20000000a00 */
[----:B------:R-:W-:-:S13]  /*29390*/  ISETP.GE.OR P0, PT, R5, UR4, !P5 ;  /* 0x0000000405007c0c */ /* 0x000fda000ef06670 */
[----:B------:R-:W0:Y:S01]  /*293a0*/  @!P0 LDC.64 R2, c[0x0][0xc80] ;  /* 0x00032000ff028b82 */ /* 0x000e220000000a00 */
[----:B------:R-:W-:Y:S01]  /*293b0*/  IMAD.MOV.U32 R11, RZ, RZ, RZ ;  /* 0x000000ffff0b7224 */ /* 0x000fe200078e00ff */
[----:B------:R-:W-:Y:S01]  /*293c0*/  MOV R4, R14 ;  /* 0x0000000e00047202 */ /* 0x000fe20000000f00 */
        /* <DEDUP_REMOVED lines=11> */
.L_x_7750:
[----:B------:R-:W-:Y:S02]  /*29480*/  MOV R12, 0x2 ;  /* 0x00000002000c7802 */ /* 0x000fe40000000f00 */
[----:B------:R-:W-:-:S04]  /*29490*/  MOV R3, R14 ;  /* 0x0000000e00037202 */ /* 0x000fc80000000f00 */
[----:B------:R-:W-:Y:S02]  /*294a0*/  SEL R5, R3, RZ, P1 ;  /* 0x000000ff03057207 */ /* 0x000fe40000800000 */
[----:B------:R-:W-:-:S03]  /*294b0*/  ISETP.GE.U32.AND P1, PT, R7, 0x4, PT ;  /* 0x000000040700780c */ /* 0x000fc60003f26070 */
[----:B------:R-:W-:-:S04]  /*294c0*/  IMAD.IADD R3, R2, 0x1, R5 ;  /* 0x0000000102037824 */ /* 0x000fc800078e0205 */
[----:B------:R-:W-:-:S07]  /*294d0*/  IMAD.MOV.U32 R13, RZ, RZ, R3 ;  /* 0x000000ffff0d7224 */ /* 0x000fce00078e0003 */
[----:B------:R-:W-:Y:S05]  /*294e0*/  WARPSYNC.COLLECTIVE R15, `(.L_x_7751) ;  /* 0x000000000f087348 */ /* 0x000fea0003c00000 */
[----:B------:R0:W1:Y:S02]  /*294f0*/  SHFL.UP P6, R14, R13, R12, R11 ;  /* 0x0400000c0d0e7389 */ /* 0x00006400000c000b */
[----:B01----:R-:W-:Y:S01]  /*29500*/  ENDCOLLECTIVE ;  /* 0x000000000000791b */ /* 0x003fe20003800000 */
.L_x_7751:
        /* <DEDUP_REMOVED lines=8> */
.L_x_7752:
        /* <DEDUP_REMOVED lines=8> */
.L_x_7753:
        /* <DEDUP_REMOVED lines=8> */
.L_x_7754:
        /* <DEDUP_REMOVED lines=9> */
.L_x_7755:
[----:B------:R-:W-:Y:S01]  /*29720*/  MOV R6, R14 ;  /* 0x0000000e00067202 */ /* 0x000fe20000000f00 */
[----:B------:R-:W-:Y:S06]  /*29730*/  BRA `(.L_x_7756) ;  /* 0xffffffd0007c7947 */ /* 0x000fec000383ffff */
.L_x_7652:
[----:B------:R-:W-:Y:S01]  /*29740*/  BSSY B0, `(.L_x_7757) ;  /* 0x0000008000007945 */ /* 0x000fe20003800000 */
[----:B-----5:R-:W-:Y:S01]  /*29750*/  IMAD.MOV.U32 R13, RZ, RZ, R2 ;  /* 0x000000ffff0d7224 */ /* 0x020fe200078e0002 */
[----:B------:R-:W-:Y:S01]  /*29760*/  MOV R11, RZ ;  /* 0x000000ff000b7202 */ /* 0x000fe20000000f00 */
[----:B------:R-:W-:Y:S02]  /*29770*/  IMAD.MOV.U32 R12, RZ, RZ, 0x1 ;  /* 0x00000001ff0c7424 */ /* 0x000fe400078e00ff */
[----:B------:R-:W-:-:S07]  /*29780*/  IMAD.MOV.U32 R15, RZ, RZ, -0x1 ;  /* 0xffffffffff0f7424 */ /* 0x000fce00078e00ff */
[----:B01----:R-:W-:Y:S05]  /*29790*/  WARPSYNC.COLLECTIVE R15, `(.L_x_7758) ;  /* 0x000000000f087348 */ /* 0x003fea0003c00000 */
[----:B------:R2:W3:Y:S02]  /*297a0*/  SHFL.UP P6, R14, R13, R12, R11 ;  /* 0x0400000c0d0e7389 */ /* 0x0004e400000c000b */
[----:B0123--:R-:W-:Y:S01]  /*297b0*/  ENDCOLLECTIVE ;  /* 0x000000000000791b */ /* 0x00ffe20003800000 */
.L_x_7758:
[----:B------:R-:W-:Y:S05]  /*297c0*/  BSYNC B0 ;  /* 0x0000000000007941 */ /* 0x000fea0003800000 */
.L_x_7757:
[----:B------:R-:W2:Y:S01]  /*297d0*/  LDL R3, [R1+0x4] ;  /* 0x0000040001037983 */ /* 0x000ea20000100800 */
[----:B------:R-:W-:Y:S01]  /*297e0*/  IMAD.MOV.U32 R12, RZ, RZ, 0x2 ;  /* 0x00000002ff0c7424 */ /* 0x000fe200078e00ff */
[----:B------:R-:W-:Y:S01]  /*297f0*/  MOV R15, 0xffffffff ;  /* 0xffffffff000f7802 */ /* 0x000fe20000000f00 */
[----:B------:R-:W-:Y:S01]  /*29800*/  IMAD.MOV.U32 R11, RZ, RZ, RZ ;  /* 0x000000ffff0b7224 */ /* 0x000fe200078e00ff */
[----:B--2---:R-:W-:-:S04]  /*29810*/  LOP3.LUT P4, RZ, R3, 0x1, RZ, 0xc0, !PT ;  /* 0x0000000103ff7812 */ /* 0x004fc8000788c0ff */
[----:B------:R-:W-:-:S05]  /*29820*/  SEL R3, R14, RZ, P4 ;  /* 0x000000ff0e037207 */ /* 0x000fca0002000000 */
[----:B------:R-:W-:-:S05]  /*29830*/  IMAD.IADD R3, R2, 0x1, R3 ;  /* 0x0000000102037824 */ /* 0x000fca00078e0203 */
[----:B------:R-:W-:-:S07]  /*29840*/  MOV R13, R3 ;  /* 0x00000003000d7202 */ /* 0x000fce0000000f00 */
[----:B------:R-:W-:Y:S05]  /*29850*/  WARPSYNC.COLLECTIVE R15, `(.L_x_7759) ;  /* 0x000000000f087348 */ /* 0x000fea0003c00000 */
[----:B------:R0:W1:Y:S02]  /*29860*/  SHFL.UP P6, R14, R13, R12, R11 ;  /* 0x0400000c0d0e7389 */ /* 0x00006400000c000b */
[----:B01----:R-:W-:Y:S01]  /*29870*/  ENDCOLLECTIVE ;  /* 0x000000000000791b */ /* 0x003fe20003800000 */
.L_x_7759:
        /* <DEDUP_REMOVED lines=8> */
.L_x_7760:
        /* <DEDUP_REMOVED lines=8> */
.L_x_7761:
        /* <DEDUP_REMOVED lines=8> */
.L_x_7762:
        /* <DEDUP_REMOVED lines=9> */
.L_x_7763:
[----:B------:R-:W-:Y:S01]  /*29a90*/  MOV R6, R14 ;  /* 0x0000000e00067202 */ /* 0x000fe20000000f00 */
[----:B------:R-:W-:Y:S06]  /*29aa0*/  BRA `(.L_x_7764) ;  /* 0xffffffd000447947 */ /* 0x000fec000383ffff */
.L_x_7654:
[----:B------:R-:W-:Y:S01]  /*29ab0*/  BSSY B0, `(.L_x_7765) ;  /* 0x0000006000007945 */ /* 0x000fe20003800000 */
[----:B------:R-:W-:Y:S01]  /*29ac0*/  PLOP3.LUT P6, PT, P6, PT, PT, 0x8, 0x0 ;  /* 0x000000000000781c */ /* 0x000fe200037ce170 */
[----:B------:R-:W-:-:S12]  /*29ad0*/  IMAD.MOV.U32 R15, RZ, RZ, -0x1 ;  /* 0xffffffffff0f7424 */ /* 0x000fd800078e00ff */
[----:B01----:R-:W-:Y:S05]  /*29ae0*/  WARPSYNC.COLLECTIVE R15, `(.L_x_7766) ;  /* 0x000000000f087348 */ /* 0x003fea0003c00000 */
[----:B------:R-:W-:Y:S01]  /*29af0*/  VOTE.ANY R14, PT, P6 ;  /* 0x00000000000e7806 */ /* 0x000fe200030e0100 */
[----:B01----:R-:W-:Y:S06]  /*29b00*/  ENDCOLLECTIVE ;  /* 0x000000000000791b */ /* 0x003fec0003800000 */
.L_x_7766:
[----:B------:R-:W-:Y:S05]  /*29b10*/  BSYNC B0 ;  /* 0x0000000000007941 */ /* 0x000fea0003800000 */
.L_x_7765:
        /* <DEDUP_REMOVED lines=9> */
.L_x_7767:
[----:B------:R-:W-:Y:S01]  /*29bb0*/  IMAD.MOV.U32 R17, RZ, RZ, R14 ;  /* 0x000000ffff117224 */ /* 0x000fe200078e000e */
[----:B------:R-:W-:Y:S06]  /*29bc0*/  BRA `(.L_x_7768) ;  /* 0xffffffd000347947 */ /* 0x000fec000383ffff */
.L_x_7656:
[----:B------:R-:W-:Y:S01]  /*29bd0*/  BSSY B0, `(.L_x_7769) ;  /* 0x0000007000007945 */ /* 0x000fe20003800000 */
[----:B------:R-:W-:Y:S01]  /*29be0*/  IMAD.MOV.U32 R13, RZ, RZ, R5 ;  /* 0x000000ffff0d7224 */ /* 0x000fe200078e0005 */
[----:B------:R-:W-:Y:S01]  /*29bf0*/  MOV R11, 0x1f ;  /* 0x0000001f000b7802 */ /* 0x000fe20000000f00 */
[----:B------:R-:W-:-:S07]  /*29c00*/  IMAD.MOV.U32 R15, RZ, RZ, -0x1 ;  /* 0xffffffffff0f7424 */ /* 0x000fce00078e00ff */
[----:B01-3--:R-:W-:Y:S05]  /*29c10*/  WARPSYNC.COLLECTIVE R15, `(.L_x_7770) ;  /* 0x000000000f087348 */ /* 0x00bfea0003c00000 */
[----:B------:R2:W4:Y:S02]  /*29c20*/  SHFL.IDX P6, R14, R13, R12, R11 ;  /* 0x0000000c0d0e7389 */ /* 0x00052400000c000b */
[----:B01234-:R-:W-:Y:S01]  /*29c30*/  ENDCOLLECTIVE ;  /* 0x000000000000791b */ /* 0x01ffe20003800000 */
.L_x_7770:
[----:B------:R-:W-:Y:S05]  /*29c40*/  BSYNC B0 ;  /* 0x0000000000007941 */ /* 0x000fea0003800000 */
.L_x_7769:
[----:B------:R-:W-:Y:S01]  /*29c50*/  IMAD.MOV.U32 R2, RZ, RZ, R14 ;  /* 0x000000ffff027224 */ /* 0x000fe200078e000e */
[----:B------:R-:W-:Y:S06]  /*29c60*/  BRA `(.L_x_7655) ;  /* 0xffffffd000287947 */ /* 0x000fec000383ffff */
.L_x_7660:
[----:B0-----:R0:W2:Y:S02]  /*29c70*/  SYNCS.PHASECHK.TRANS64.TRYWAIT P0, [R0+URZ+0x34820], R3 ;  /* 0x03482003000075a7 */ /* 0x0010a4000800017f */
[----:B--2---:R-:W-:Y:S05]  /*29c80*/  @!P0 NANOSLEEP.SYNCS 0x989680 ;  /* 0x009896800000895d */ /* 0x004fea0003900000 */
[----:B------:R-:W2:Y:S02]  /*29c90*/  @!P0 SYNCS.PHASECHK.TRANS64 P0, [R0+URZ+0x34820], R3 ;  /* 0x03482003000085a7 */ /* 0x000ea4000800007f */
[----:B--2---:R-:W-:Y:S05]  /*29ca0*/  @!P0 BRA `(.L_x_7660) ;  /* 0xfffffffc00f08947 */ /* 0x004fea000383ffff */
[----:B------:R-:W-:Y:S05]  /*29cb0*/  BRA `(.L_x_7771) ;  /* 0xffffffd400187947 */ /* 0x000fea000383ffff */
.L_x_7661:
[----:B------:R-:W2:Y:S01]  /*29cc0*/  S2R R2, SR_TID.X ;  /* 0x0000000000027919 */ /* 0x000ea20000002100 */
[----:B------:R-:W-:Y:S01]  /*29cd0*/  BSSY B0, `(.L_x_7772) ;  /* 0x000000a000007945 */ /* 0x000fe20003800000 */
[----:B------:R-:W-:Y:S01]  /*29ce0*/  IMAD.MOV.U32 R12, RZ, RZ, RZ ;  /* 0x000000ffff0c7224 */ /* 0x000fe200078e00ff */
[----:B------:R-:W-:Y:S01]  /*29cf0*/  MOV R15, 0xffffffff ;  /* 0xffffffff000f7802 */ /* 0x000fe20000000f00 */
[----:B------:R-:W-:Y:S01]  /*29d00*/  IMAD.MOV.U32 R11, RZ, RZ, 0x1f ;  /* 0x0000001fff0b7424 */ /* 0x000fe200078e00ff */
[----:B--2---:R-:W-:-:S04]  /*29d10*/  SHF.R.U32.HI R2, RZ, 0x5, R2 ;  /* 0x00000005ff027819 */ /* 0x004fc80000011602 */
[----:B------:R-:W-:-:S04]  /*29d20*/  LOP3.LUT R2, R2, 0x3, RZ, 0xc0, !PT ;  /* 0x0000000302027812 */ /* 0x000fc800078ec0ff */
[----:B------:R-:W-:-:S07]  /*29d30*/  MOV R13, R2 ;  /* 0x00000002000d7202 */ /* 0x000fce0000000f00 */
[----:B01----:R-:W-:Y:S05]  /*29d40*/  WARPSYNC.COLLECTIVE R15, `(.L_x_7773) ;  /* 0x000000000f087348 */ /* 0x003fea0003c00000 */
[----:B------:R2:W3:Y:S02]  /*29d50*/  SHFL.IDX P6, R14, R13, R12, R11 ;  /* 0x0000000c0d0e7389 */ /* 0x0004e400000c000b */
[----:B0123--:R-:W-:Y:S01]  /*29d60*/  ENDCOLLECTIVE ;  /* 0x000000000000791b */ /* 0x00ffe20003800000 */
.L_x_7773:
[----:B------:R-:W-:Y:S05]  /*29d70*/  BSYNC B0 ;  /* 0x0000000000007941 */ /* 0x000fea0003800000 */
.L_x_7772:
[----:B------:R-:W-:Y:S05]  /*29d80*/  BRA `(.L_x_7774) ;  /* 0xffffffd400007947 */ /* 0x000fea000383ffff */
.L_x_7662:
[----:B------:R-:W-:Y:S01]  /*29d90*/  BSSY B0, `(.L_x_7775) ;  /* 0x0000006000007945 */ /* 0x000fe20003800000 */
[----:B------:R-:W-:-:S07]  /*29da0*/  IMAD.MOV.U32 R15, RZ, RZ, -0x1 ;  /* 0xffffffffff0f7424 */ /* 0x000fce00078e00ff */
[----:B012---:R-:W-:Y:S05]  /*29db0*/  WARPSYNC.COLLECTIVE R15, `(.L_x_7776) ;  /* 0x000000000f0c7348 */ /* 0x007fea0003c00000 */
[----:B------:R-:W-:Y:S02]  /*29dc0*/  ELECT P6, UR62, PT ;  /* 0x00000000003e782f */ /* 0x000fe400038c0000 */
[----:B------:R-:W-:Y:S01]  /*29dd0*/  MOV R14, UR62 ;  /* 0x0000003e000e7c02 */ /* 0x000fe20008000f00 */
[----:B012---:R-:W-:Y:S10]  /*29de0*/  ENDCOLLECTIVE ;  /* 0x000000000000791b */ /* 0x007ff40003800000 */
.L_x_7776:
[----:B------:R-:W-:Y:S05]  /*29df0*/  BSYNC B0 ;  /* 0x0000000000007941 */ /* 0x000fea0003800000 */
.L_x_7775:
[----:B------:R-:W-:Y:S05]  /*29e00*/  BRA `(.L_x_7777) ;  /* 0xffffffd000f47947 */ /* 0x000fea000383ffff */
.L_x_7664:
[----:B0-----:R0:W2:Y:S02]  /*29e10*/  SYNCS.PHASECHK.TRANS64.TRYWAIT P0, [R6+URZ], R5 ;  /* 0x00000005060075a7 */ /* 0x0010a4000800017f */
[----:B--2---:R-:W-:Y:S05]  /*29e20*/  @!P0 NANOSLEEP.SYNCS 0x989680 ;  /* 0x009896800000895d */ /* 0x004fea0003900000 */
[----:B------:R-:W2:Y:S02]  /*29e30*/  @!P0 SYNCS.PHASECHK.TRANS64 P0, [R6+URZ], R5 ;  /* 0x00000005060085a7 */ /* 0x000ea4000800007f */
[----:B--2---:R-:W-:Y:S05]  /*29e40*/  @!P0 BRA `(.L_x_7664) ;  /* 0xfffffffc00f08947 */ /* 0x004fea000383ffff */
[----:B------:R-:W-:Y:S05]  /*29e50*/  BRA `(.L_x_7778) ;  /* 0xffffffd400307947 */ /* 0x000fea000383ffff */
.L_x_7665:
[----:B--2---:R2:W3:Y:S02]  /*29e60*/  SYNCS.PHASECHK.TRANS64.TRYWAIT P0, [R7+URZ], R2 ;  /* 0x00000002070075a7 */ /* 0x0044e4000800017f */
[----:B---3--:R-:W-:Y:S05]  /*29e70*/  @!P0 NANOSLEEP.SYNCS 0x989680 ;  /* 0x009896800000895d */ /* 0x008fea0003900000 */
[----:B------:R-:W3:Y:S02]  /*29e80*/  @!P0 SYNCS.PHASECHK.TRANS64 P0, [R7+URZ], R2 ;  /* 0x00000002070085a7 */ /* 0x000ee4000800007f */
[----:B---3--:R-:W-:Y:S05]  /*29e90*/  @!P0 BRA `(.L_x_7665) ;  /* 0xfffffffc00f08947 */ /* 0x008fea000383ffff */
[----:B------:R-:W-:Y:S05]  /*29ea0*/  BRA `(.L_x_7779) ;  /* 0xffffffd400247947 */ /* 0x000fea000383ffff */
.L_x_7667:
[----:B---3--:R3:W4:Y:S02]  /*29eb0*/  SYNCS.PHASECHK.TRANS64.TRYWAIT P0, [R4+URZ], R5 ;  /* 0x00000005040075a7 */ /* 0x008724000800017f */
[----:B----4-:R-:W-:Y:S05]  /*29ec0*/  @!P0 NANOSLEEP.SYNCS 0x989680 ;  /* 0x009896800000895d */ /* 0x010fea0003900000 */
[----:B------:R-:W4:Y:S02]  /*29ed0*/  @!P0 SYNCS.PHASECHK.TRANS64 P0, [R4+URZ], R5 ;  /* 0x00000005040085a7 */ /* 0x000f24000800007f */
[----:B----4-:R-:W-:Y:S05]  /*29ee0*/  @!P0 BRA `(.L_x_7667) ;  /* 0xfffffffc00f08947 */ /* 0x010fea000383ffff */
[----:B------:R-:W-:Y:S05]  /*29ef0*/  BRA `(.L_x_7780) ;  /* 0xffffffd4002c7947 */ /* 0x000fea000383ffff */
.L_x_7781:
        /* <DEDUP_REMOVED lines=16> */
.L_x_15316:


//--------------------- .text._ZN7cutlass13device_kernelIN5flash11enable_sm90INS1_16FlashAttnFwdSm90INS1_25CollectiveMainloopFwdSm90ILi2EN4cute5tupleIJNS5_1CILi1EEES8_S8_EEENS6_IJNS7_ILi128EEESA_SA_EEELi128ENS_6half_tEfNS_4arch4Sm90ELb0ELb1ELb1ELb0ELb0ELb0ELb0ELb1ELb1ELb1ELb0ELb0EEENS1_21CollectiveEpilogueFwdISB_S9_SC_SE_Li256ELb0ELb1ELb0ELb0EEENS1_30DynamicPersistentTileSchedulerILi256ELi128ELb0ELb1ELb1EEEEEEEEEvNT_6ParamsE --------------------------
	.section	.text._ZN7cutlass13device_kernelIN5flash11enable_sm90INS1_16FlashAttnFwdSm90INS1_25CollectiveMainloopFwdSm90ILi2EN4cute5tupleIJNS5_1CILi1EEES8_S8_EEENS6_IJNS7_ILi128EEESA_SA_EEELi128ENS_6half_tEfNS_4arch4Sm90ELb0ELb1ELb1ELb0ELb0ELb0ELb0ELb1ELb1ELb1ELb0ELb0EEENS1_21CollectiveEpilogueFwdISB_S9_SC_SE_Li256ELb0ELb1ELb0ELb0EEENS1_30DynamicPersistentTileSchedulerILi256ELi128ELb0ELb1ELb1EEEEEEEEEvNT_6ParamsE,"ax",@progbits
	.align	128
.text._ZN7cutlass13device_kernelIN5flash11enable_sm90INS1_16FlashAttnFwdSm90INS1_25CollectiveMainloopFwdSm90ILi2EN4cute5tupleIJNS5_1CILi1EEES8_S8_EEENS6_IJNS7_ILi128EEESA_SA_EEELi128ENS_6half_tEfNS_4arch4Sm90ELb0ELb1ELb1ELb0ELb0ELb0ELb0ELb1ELb1ELb1ELb0ELb0EEENS1_21CollectiveEpilogueFwdISB_S9_SC_SE_Li256ELb0ELb1ELb0ELb0EEENS1_30DynamicPersistentTileSchedulerILi256ELi128ELb0ELb1ELb1EEEEEEEEEvNT_6ParamsE:
        .type           _ZN7cutlass13device_kernelIN5flash11enable_sm90INS1_16FlashAttnFwdSm90INS1_25CollectiveMainloopFwdSm90ILi2EN4cute5tupleIJNS5_1CILi1EEES8_S8_EEENS6_IJNS7_ILi128EEESA_SA_EEELi128ENS_6half_tEfNS_4arch4Sm90ELb0ELb1ELb1ELb0ELb0ELb0ELb0ELb1ELb1ELb1ELb0ELb0EEENS1_21CollectiveEpilogueFwdISB_S9_SC_SE_Li256ELb0ELb1ELb0ELb0EEENS1_30DynamicPersistentTileSchedulerILi256ELi128ELb0ELb1ELb1EEEEEEEEEvNT_6ParamsE,@function
        .size           _ZN7cutlass13device_kernelIN5flash11enable_sm90INS1_16FlashAttnFwdSm90INS1_25CollectiveMainloopFwdSm90ILi2EN4cute5tupleIJNS5_1CILi1EEES8_S8_EEENS6_IJNS7_ILi128EEESA_SA_EEELi128ENS_6half_tEfNS_4arch4Sm90ELb0ELb1ELb1ELb0ELb0ELb0ELb0ELb1ELb1ELb1ELb0ELb0EEENS1_21CollectiveEpilogueFwdISB_S9_SC_SE_Li256ELb0ELb1ELb0ELb0EEENS1_30DynamicPersistentTileSchedulerILi256ELi128ELb0ELb1ELb1EEEEEEEEEvNT_6ParamsE,(.L_x_15317 - _ZN7cutlass13device_kernelIN5flash11enable_sm90INS1_16FlashAttnFwdSm90INS1_25CollectiveMainloopFwdSm90ILi2EN4cute5tupleIJNS5_1CILi1EEES8_S8_EEENS6_IJNS7_ILi128EEESA_SA_EEELi128ENS_6half_tEfNS_4arch4Sm90ELb0ELb1ELb1ELb0ELb0ELb0ELb0ELb1ELb1ELb1ELb0ELb0EEENS1_21CollectiveEpilogueFwdISB_S9_SC_SE_Li256ELb0ELb1ELb0ELb0EEENS1_30DynamicPersistentTileSchedulerILi256ELi128ELb0ELb1ELb1EEEEEEEEEvNT_6ParamsE)
        .other          _ZN7cutlass13device_kernelIN5flash11enable_sm90INS1_16FlashAttnFwdSm90INS1_25CollectiveMainloopFwdSm90ILi2EN4cute5tupleIJNS5_1CILi1EEES8_S8_EEENS6_IJNS7_ILi128EEESA_SA_EEELi128ENS_6half_tEfNS_4arch4Sm90ELb0ELb1ELb1ELb0ELb0ELb0ELb0ELb1ELb1ELb1ELb0ELb0EEENS1_21CollectiveEpilogueFwdISB_S9_SC_SE_Li256ELb0ELb1ELb0ELb0EEENS1_30DynamicPersistentTileSchedulerILi256ELi128ELb0ELb1ELb1EEEEEEEEEvNT_6ParamsE,@"STO_CUDA_ENTRY STV_DEFAULT"
_ZN7cutlass13device_kernelIN5flash11enable_sm90INS1_16FlashAttnFwdSm90INS1_25CollectiveMainloopFwdSm90ILi2EN4cute5tupleIJNS5_1CILi1EEES8_S8_EEENS6_IJNS7_ILi128EEESA_SA_EEELi128ENS_6half_tEfNS_4arch4Sm90ELb0ELb1ELb1ELb0ELb0ELb0ELb0ELb1ELb1ELb1ELb0ELb0EEENS1_21CollectiveEpilogueFwdISB_S9_SC_SE_Li256ELb0ELb1ELb0ELb0EEENS1_30DynamicPersistentTileSchedulerILi256ELi128ELb0ELb1ELb1EEEEEEEEEvNT_6ParamsE:
        /* <DEDUP_REMOVED lines=18> */
.L_x_7783:
[----:B------:R-:W-:Y:S05]  /*0120*/  BSYNC B0 ;  /* 0x0000000000007941 */ /* 0x000fea0003800000 */
.L_x_7782:
        /* <DEDUP_REMOVED lines=41> */
.L_x_7784:
        /* <DEDUP_REMOVED lines=22> */
.L_x_7785:
        /* <DEDUP_REMOVED lines=18> */
.L_x_7786:
        /* <DEDUP_REMOVED lines=22> */
.L_x_7787:
        /* <DEDUP_REMOVED lines=22> */
.L_x_7788:
[----:B------:R-:W-:Y:S01]  /*0900*/  PLOP3.LUT P0, PT, PT, PT, UP0, 0x80, 0x0 ;  /* 0x000000000000781c */ /* 0x000fe20003f0f008 */
[----:B------:R-:W-:Y:S01]  /*0910*/  UMOV UR38, 0x1 ;  /* 0x0000000100267882 */ /* 0x000fe20000000000 */
[----:B------:R-:W-:Y:S01]  /*0920*/  NOP ;  /* 0x0000000000007918 */ /* 0x000fe20000000000 */
[----:B------:R-:W-:Y:S01]  /*0930*/  USEL UR38, UR38, 0x2, !UP0 ;  /* 0x0000000226267887 */ /* 0x000fe2000c000000 */
[----:B------:R-:W-:Y:S01]  /*0940*/  ULDC.64 UR50, c[0x0][0x208] ;  /* 0x0000820000327ab9 */ /* 0x000fe20000000a00 */
[----:B012-4-:R-:W-:Y:S08]  /*0950*/  BAR.SYNC.DEFER_BLOCKING 0x0 ;  /* 0x0000000000007b1d */ /* 0x017ff00000010000 */
[----:B------:R-:W-:Y:S05]  /*0960*/  @!P0 BRA `(.L_x_7789) ;  /* 0x0000010c00888947 */ /* 0x000fea0003800000 */
.L_x_7790:
[----:B------:R-:W-:-:S08]  /*0970*/  NOP ;  /* 0x0000000000007918 */ /* 0x000fd00000000000 */
[----:B------:R-:W0:Y:S02]  /*0980*/  USETMAXREG.TRY_ALLOC.CTAPOOL UP0, 0xf0 ;  /* 0x000000f0000079c8 */ /* 0x000e240008000600 */
[----:B0-----:R-:W-:-:S13]  /*0990*/  PLOP3.LUT P0, PT, PT, PT, UP0, 0x80, 0x0 ;  /* 0x000000000000781c */ /* 0x001fda0003f0f008 */
[----:B------:R-:W-:Y:S05]  /*09a0*/  @!P0 BRA `(.L_x_7790) ;  /* 0xfffffffc00f08947 */ /* 0x000fea000383ffff */
[----:B------:R-:W0:Y:S01]  /*09b0*/  S2R R2, SR_TID.X ;  /* 0x0000000000027919 */ /* 0x000e220000002100 */
[----:B------:R-:W1:Y:S08]  /*09c0*/  S2UR UR4, SR_CTAID.X ;  /* 0x00000000000479c3 */ /* 0x000e700000002500 */
[----:B------:R-:W-:Y:S08]  /*09d0*/  BAR.ARV 0x4, 0x180 ;  /* 0x0106000000007b1d */ /* 0x000ff00000002000 */
[----:B------:R-:W-:Y:S06]  /*09e0*/  BAR.ARV 0x8, 0x180 ;  /* 0x0206000000007b1d */ /* 0x000fec0000002000 */
[----:B0-----:R-:W-:-:S04]  /*09f0*/  LOP3.LUT R0, R2, 0xffffff80, RZ, 0xc0, !PT ;  /* 0xffffff8002007812 */ /* 0x001fc800078ec0ff */
[----:B------:R-:W-:Y:S02]  /*0a00*/  ISETP.NE.AND P0, PT, R0, 0x80, PT ;  /* 0x000000800000780c */ /* 0x000fe40003f05270 */
[----:B------:R-:W1:Y:S11]  /*0a10*/  LDC R0, c[0x0][0xc38] ;  /* 0x00030e00ff007b82 */ /* 0x000e760000000800 */
[----:B------:R-:W-:Y:S06]  /*0a20*/  @!P0 BAR.ARV 0x9, 0x100 ;  /* 0x0244000000008b1d */ /* 0x000fec0000002000 */
[----:B-1----:R-:W-:-:S13]  /*0a30*/  ISETP.LE.AND P0, PT, R0, UR4, PT ;  /* 0x0000000400007c0c */ /* 0x002fda000bf03270 */
[----:B------:R-:W-:Y:S05]  /*0a40*/  @P0 EXIT ;  /* 0x000000000000094d */ /* 0x000fea0003800000 */
[----:B------:R-:W-:Y:S01]  /*0a50*/  VIADD R191, R2, 0xffffff80 ;  /* 0xffffff8002bf7836 */ /* 0x000fe20000000000 */
[----:B------:R-:W-:Y:S01]  /*0a60*/  ULOP3.LUT UR47, UR38, 0x1, URZ, 0xfc, !UPT ;  /* 0x00000001262f7892 */ /* 0x000fe2000f8efc3f */
[----:B------:R-:W-:Y:S01]  /*0a70*/  UMOV UR46, URZ ;  /* 0x0000003f002e7c82 */ /* 0x000fe20008000000 */
[----:B------:R-:W-:Y:S02]  /*0a80*/  UMOV UR45, URZ ;  /* 0x0000003f002d7c82 */ /* 0x000fe40008000000 */
[----:B------:R-:W-:Y:S01]  /*0a90*/  SHF.R.S32.HI R0, RZ, 0x1f, R191 ;  /* 0x0000001fff007819 */ /* 0x000fe200000114bf */
[----:B------:R-:W-:-:S03]  /*0aa0*/  UMOV UR44, URZ ;  /* 0x0000003f002c7c82 */ /* 0x000fc60008000000 */
[CC--:B------:R-:W-:Y:S02]  /*0ab0*/  LEA.HI R3, R0.reuse, R191.reuse, RZ, 0x7 ;  /* 0x000000bf00037211 */ /* 0x0c0fe400078f38ff */
[-C--:B------:R-:W-:Y:S02]  /*0ac0*/  LEA.HI R4, R0, R191.reuse, RZ, 0x5 ;  /* 0x000000bf00047211 */ /* 0x080fe400078f28ff */
[----:B------:R-:W-:Y:S02]  /*0ad0*/  LOP3.LUT R2, R3, 0xffffff80, RZ, 0xc0, !PT ;  /* 0xffffff8003027812 */ /* 0x000fe400078ec0ff */
[----:B------:R-:W-:Y:S01]  /*0ae0*/  SHF.R.S32.HI R186, RZ, 0x7, R3 ;  /* 0x00000007ffba7819 */ /* 0x000fe20000011403 */
[----:B------:R-:W-:Y:S02]  /*0af0*/  IMAD.SHL.U32 R6, R4, 0x20, RZ ;  /* 0x0000002004067824 */ /* 0x000fe400078e00ff */
[----:B------:R-:W-:Y:S01]  /*0b00*/  IMAD.IADD R185, R191, 0x1, -R2 ;  /* 0x00000001bfb97824 */ /* 0x000fe200078e0a02 */
[----:B------:R-:W-:-:S02]  /*0b10*/  LEA.HI R2, R0, R191, RZ, 0x4 ;  /* 0x000000bf00027211 */ /* 0x000fc400078f20ff */
[----:B------:R-:W-:Y:S02]  /*0b20*/  LOP3.LUT R7, R6, 0xfffffc00, RZ, 0xc0, !PT ;  /* 0xfffffc0006077812 */ /* 0x000fe400078ec0ff */
[----:B------:R-:W-:Y:S02]  /*0b30*/  LOP3.LUT R4, R2, 0x3fffff0, RZ, 0xc0, !PT ;  /* 0x03fffff002047812 */ /* 0x000fe400078ec0ff */
[----:B------:R-:W-:Y:S02]  /*0b40*/  SHF.R.S32.HI R8, RZ, 0x1f, R185 ;  /* 0x0000001fff087819 */ /* 0x000fe400000114b9 */
[----:B------:R-:W-:Y:S01]  /*0b50*/  SHF.R.S32.HI R5, RZ, 0x4, R2 ;  /* 0x00000004ff057819 */ /* 0x000fe20000011402 */
[----:B------:R-:W-:Y:S01]  /*0b60*/  IMAD.IADD R4, R191, 0x1, -R4 ;  /* 0x00000001bf047824 */ /* 0x000fe200078e0a04 */
[----:B------:R-:W-:Y:S02]  /*0b70*/  LEA.HI R9, R8, R185, RZ, 0x2 ;  /* 0x000000b908097211 */ /* 0x000fe400078f10ff */
[----:B------:R-:W-:Y:S01]  /*0b80*/  LEA.HI R2, R2, R5, RZ, 0x1 ;  /* 0x0000000502027211 */ /* 0x000fe200078f08ff */
[----:B------:R-:W-:Y:S01]  /*0b90*/  IMAD R7, R4, 0x40, R7 ;  /* 0x0000004004077824 */ /* 0x000fe200078e0207 */
[----:B------:R-:W-:-:S02]  /*0ba0*/  LEA.HI R4, R0, R191, RZ, 0x2 ;  /* 0x000000bf00047211 */ /* 0x000fc400078f10ff */
[--C-:B------:R-:W-:Y:S02]  /*0bb0*/  SHF.R.S32.HI R6, RZ, 0x2, R9.reuse ;  /* 0x00000002ff067819 */ /* 0x100fe40000011409 */
[----:B------:R-:W-:Y:S02]  /*0bc0*/  SHF.R.S32.HI R11, RZ, 0x1f, R9 ;  /* 0x0000001fff0b7819 */ /* 0x000fe40000011409 */
[----:B------:R-:W-:Y:S02]  /*0bd0*/  LOP3.LUT R2, R2, 0x1ffffffe, RZ, 0xc0, !PT ;  /* 0x1ffffffe02027812 */ /* 0x000fe400078ec0ff */
[----:B------:R-:W-:Y:S02]  /*0be0*/  LOP3.LUT R4, R4, 0xfffffffc, RZ, 0xc0, !PT ;  /* 0xfffffffc04047812 */ /* 0x000fe400078ec0ff */
[----:B------:R-:W-:Y:S01]  /*0bf0*/  LEA.HI R0, R0, R191, RZ, 0x3 ;  /* 0x000000bf00007211 */ /* 0x000fe200078f18ff */
[----:B------:R-:W-:Y:S01]  /*0c00*/  IMAD.IADD R2, R5, 0x1, -R2 ;  /* 0x0000000105027824 */ /* 0x000fe200078e0a02 */
[----:B------:R-:W-:Y:S01]  /*0c10*/  LEA.HI R11, R11, R6, RZ, 0x3 ;  /* 0x000000060b0b7211 */ /* 0x000fe200078f18ff */
        /* <DEDUP_REMOVED lines=11> */
[----:B------:R-:W-:Y:S01]  /*0cd0*/  LOP3.LUT R3, R3, 0x3fffffe, RZ, 0xc0, !PT ;  /* 0x03fffffe03037812 */ /* 0x000fe200078ec0ff */
[----:B------:R-:W-:Y:S01]  /*0ce0*/  VIADD R19, R18, 0x40 ;  /* 0x0000004012137836 */ /* 0x000fe20000000000 */
[----:B------:R-:W-:Y:S01]  /*0cf0*/  LOP3.LUT R5, R2, 0x1ffffffe, RZ, 0xc0, !PT ;  /* 0x1ffffffe02057812 */ /* 0x000fe200078ec0ff */
[----:B------:R-:W-:Y:S01]  /*0d00*/  IMAD R8, R8, 0x10, R11 ;  /* 0x0000001008087824 */ /* 0x000fe200078e020b */
[----:B------:R-:W-:Y:S01]  /*0d10*/  LOP3.LUT R16, R9, 0x7ffffffc, RZ, 0xc0, !PT ;  /* 0x7ffffffc09107812 */ /* 0x000fe200078ec0ff */
[----:B------:R-:W-:Y:S01]  /*0d20*/  IMAD.IADD R3, R186, 0x1, -R3 ;  /* 0x00000001ba037824 */ /* 0x000fe200078e0a03 */
[----:B------:R-:W-:Y:S01]  /*0d30*/  SHF.R.S32.HI R184, RZ, 0x3, R0 ;  /* 0x00000003ffb87819 */ /* 0x000fe20000011400 */
[----:B------:R-:W-:Y:S01]  /*0d40*/  IMAD.IADD R4, R4, 0x1, -R5 ;  /* 0x0000000104047824 */ /* 0x000fe200078e0a05 */
[----:B------:R-:W-:Y:S01]  /*0d50*/  SHF.R.S32.HI R190, RZ, 0x1f, R18 ;  /* 0x0000001fffbe7819 */ /* 0x000fe20000011412 */
[----:B------:R-:W-:Y:S01]  /*0d60*/  IMAD R187, R3, 0x40, R8 ;  /* 0x0000004003bb7824 */ /* 0x000fe200078e0208 */
[----:B------:R-:W-:Y:S01]  /*0d70*/  SHF.R.S32.HI R189, RZ, 0x1f, R19 ;  /* 0x0000001fffbd7819 */ /* 0x000fe20000011413 */
[----:B------:R-:W-:-:S02]  /*0d80*/  IMAD.IADD R16, R185, 0x1, -R16 ;  /* 0x00000001b9107824 */ /* 0x000fc400078e0a10 */
[----:B------:R-:W-:-:S07]  /*0d90*/  IMAD R17, R4, 0x8, R187 ;  /* 0x0000000804117824 */ /* 0x000fce00078e02bb */
.L_x_7887:
        /* <DEDUP_REMOVED lines=21> */
.L_x_7791:
[----:B------:R-:W-:Y:S01]  /*0ef0*/  ULDC UR7, c[0x0][0xc54] ;  /* 0x0003150000077ab9 */ /* 0x000fe20000000800 */
[----:B------:R-:W-:Y:S01]  /*0f00*/  UMOV UR6, UR9 ;  /* 0x0000000900067c82 */ /* 0x000fe20008000000 */
[----:B------:R-:W-:-:S11]  /*0f10*/  UISETP.NE.AND UP0, UPT, UR7, 0x1, UPT ;  /* 0x000000010700788c */ /* 0x000fd6000bf05270 */
[----:B------:R-:W-:Y:S02]  /*0f20*/  @UP0 ULDC.64 UR10, c[0x0][0xc58] ;  /* 0x00031600000a0ab9 */ /* 0x000fe40000000a00 */
[----:B------:R-:W-:-:S04]  /*0f30*/  UIMAD.WIDE.U32 UR4, UR9, UR10, URZ ;  /* 0x0000000a090472a5 */ /* 0x000fc8000f8e003f */
[----:B------:R-:W-:-:S04]  /*0f40*/  @UP0 USHF.R.U32.HI UR6, URZ, UR11, UR5 ;  /* 0x0000000b3f060299 */ /* 0x000fc80008011605 */
[----:B------:R-:W-:-:S12]  /*0f50*/  UIMAD UR4, UR6, UR7, URZ ;  /* 0x00000007060472a4 */ /* 0x000fd8000f8e023f */
.L_x_7792:
[----:B------:R-:W-:Y:S01]  /*0f60*/  ULOP3.LUT UR6, URZ, UR6, URZ, 0x33, !UPT ;  /* 0x000000063f067292 */ /* 0x000fe2000f8e333f */
[----:B------:R-:W-:Y:S01]  /*0f70*/  ULDC UR7, c[0x0][0x448] ;  /* 0x0001120000077ab9 */ /* 0x000fe20000000800 */
[----:B------:R-:W-:Y:S01]  /*0f80*/  ULDC UR5, c[0x0][0xc3c] ;  /* 0x00030f0000057ab9 */ /* 0x000fe20000000800 */
[----:B------:R-:W-:Y:S02]  /*0f90*/  UISETP.NE.AND UP1, UPT, UR7, 0x1, UPT ;  /* 0x000000010700788c */ /* 0x000fe4000bf25270 */
[----:B------:R-:W-:Y:S01]  /*0fa0*/  UIADD3 UR6, UR6, UR5, URZ ;  /* 0x0000000506067290 */ /* 0x000fe2000fffe03f */
[----:B------:R-:W-:Y:S01]  /*0fb0*/  ULDC.64 UR10, c[0x0][0x418] ;  /* 0x00010600000a7ab9 */ /* 0x000fe20000000a00 */
[----:B------:R-:W-:Y:S01]  /*0fc0*/  UIADD3 UR4, UR9, -UR4, URZ ;  /* 0x8000000409047290 */ /* 0x000fe2000fffe03f */
[----:B------:R-:W-:Y:S01]  /*0fd0*/  ULDC UR37, c[0x0][0xc48] ;  /* 0x0003120000257ab9 */ /* 0x000fe20000000800 */
[----:B------:R-:W-:Y:S02]  /*0fe0*/  UISETP.NE.U32.AND UP0, UPT, UR10, URZ, UPT ;  /* 0x0000003f0a00728c */ /* 0x000fe4000bf05070 */
[----:B------:R-:W-:-:S02]  /*0ff0*/  USHF.L.U32 UR36, UR6, 0x7, URZ ;  /* 0x0000000706247899 */ /* 0x000fc4000800063f */
[----:B------:R-:W-:Y:S01]  /*1000*/  UISETP.NE.AND UP2, UPT, UR37, 0x1, UPT ;  /* 0x000000012500788c */ /* 0x000fe2000bf45270 */
[----:B------:R-:W-:Y:S01]  /*1010*/  ULDC UR13, c[0x0][0xc54] ;  /* 0x00031500000d7ab9 */ /* 0x000fe20000000800 */
[----:B------:R-:W-:Y:S02]  /*1020*/  UISETP.NE.AND.EX UP0, UPT, UR11, URZ, UPT, UP0 ;  /* 0x0000003f0b00728c */ /* 0x000fe4000bf05300 */
[----:B------:R-:W-:Y:S02]  /*1030*/  UIADD3 UR10, UR36, 0x7f, URZ ;  /* 0x0000007f240a7890 */ /* 0x000fe4000fffe03f */
[----:B------:R-:W-:Y:S01]  /*1040*/  UIMAD UR13, UR8, UR13, UR4 ;  /* 0x0000000d080d72a4 */ /* 0x000fe2000f8e0204 */
[----:B------:R-:W-:Y:S01]  /*1050*/  ULDC UR42, c[0x0][0x424] ;  /* 0x00010900002a7ab9 */ /* 0x000fe20000000800 */
[----:B------:R-:W-:Y:S01]  /*1060*/  ULDC UR52, c[0x0][0x288] ;  /* 0x0000a20000347ab9 */ /* 0x000fe20000000800 */
[----:B------:R-:W-:Y:S01]  /*1070*/  ULDC.64 UR4, c[0x0][0x9e0] ;  /* 0x0002780000047ab9 */ /* 0x000fe20000000a00 */
[----:B------:R-:W-:Y:S01]  /*1080*/  @UP1 ULDC UR8, c[0x0][0x44c] ;  /* 0x0001130000081ab9 */ /* 0x000fe20000000800 */
[----:B------:R-:W-:-:S02]  /*1090*/  UIADD3 UR11, -UR52, 0x1, URZ ;  /* 0x00000001340b7890 */ /* 0x000fc4000fffe13f */
[----:B------:R-:W-:Y:S02]  /*10a0*/  UISETP.GE.AND UP3, UPT, UR5, 0x1, UPT ;  /* 0x000000010500788c */ /* 0x000fe4000bf66270 */
[----:B------:R-:W-:Y:S02]  /*10b0*/  USEL UR42, UR42, 0x1, UP0 ;  /* 0x000000012a2a7887 */ /* 0x000fe40008000000 */
[----:B------:R-:W-:Y:S01]  /*10c0*/  UIMAD.WIDE.U32 UR8, UR10, UR8, URZ ;  /* 0x000000080a0872a5 */ /* 0x000fe2000f8e003f */
[----:B------:R-:W-:Y:S01]  /*10d0*/  ULDC UR12, c[0x0][0x2f0] ;  /* 0x0000bc00000c7ab9 */ /* 0x000fe20000000800 */
[----:B------:R-:W-:Y:S01]  /*10e0*/  @UP1 ULDC UR15, c[0x0][0x450] ;  /* 0x00011400000f1ab9 */ /* 0x000fe20000000800 */
[----:B------:R-:W-:Y:S01]  /*10f0*/  @UP2 ULDC UR6, c[0x0][0xc4c] ;  /* 0x0003130000062ab9 */ /* 0x000fe20000000800 */
[----:B------:R-:W-:Y:S01]  /*1100*/  UIMAD UR11, UR42, UR12, UR11 ;  /* 0x0000000c2a0b72a4 */ /* 0x000fe2000f8e020b */
[----:B------:R-:W-:Y:S01]  /*1110*/  PLOP3.LUT P1, PT, PT, PT, UP3, 0x80, 0x0 ;  /* 0x000000000000781c */ /* 0x000fe20003f2f038 */
[----:B------:R-:W-:-:S02]  /*1120*/  @UP1 USHF.R.U32.HI UR10, URZ, UR15, UR9 ;  /* 0x0000000f3f0a1299 */ /* 0x000fc40008011609 */
[----:B------:R-:W-:Y:S01]  /*1130*/  UIMAD.WIDE.U32 UR6, UR13, UR6, URZ ;  /* 0x000000060d0672a5 */ /* 0x000fe2000f8e003f */
[----:B------:R-:W-:Y:S01]  /*1140*/  @UP2 ULDC UR14, c[0x0][0xc50] ;  /* 0x00031400000e2ab9 */ /* 0x000fe20000000800 */
[----:B------:R-:W-:Y:S01]  /*1150*/  UIADD3 UR10, UR11, UR10, URZ ;  /* 0x0000000a0b0a7290 */ /* 0x000fe2000fffe03f */
[----:B------:R-:W-:Y:S01]  /*1160*/  UMOV UR43, UR13 ;  /* 0x0000000d002b7c82 */ /* 0x000fe20008000000 */
[----:B------:R-:W-:Y:S02]  /*1170*/  @UP2 USHF.R.U32.HI UR43, URZ, UR14, UR7 ;  /* 0x0000000e3f2b2299 */ /* 0x000fe40008011607 */
[----:B------:R-:W-:Y:S02]  /*1180*/  UIADD3 UR4, UR10, UR4, URZ ;  /* 0x000000040a047290 */ /* 0x000fe4000fffe03f */
[----:B------:R-:W-:-:S04]  /*1190*/  UIADD3 UR6, -UR43, URZ, URZ ;  /* 0x0000003f2b067290 */ /* 0x000fc8000fffe13f */
[----:B------:R-:W-:Y:S01]  /*11a0*/  UIMAD UR37, UR37, UR6, UR13 ;  /* 0x00000006252572a4 */ /* 0x000fe2000f8e020d */
[----:B------:R-:W-:Y:S01]  /*11b0*/  IMAD.U32 R0, RZ, RZ, UR4 ;  /* 0x00000004ff007e24 */ /* 0x000fe2000f8e00ff */
[----:B------:R-:W-:Y:S10]  /*11c0*/  @!P1 BRA `(.L_x_7793) ;  /* 0x0000000000409947 */ /* 0x000ff40003800000 */
        /* <DEDUP_REMOVED lines=10> */
.L_x_7794:
[----:B------:R-:W-:-:S11]  /*1270*/  UISETP.NE.AND UP0, UPT, UR5, 0x1, UPT ;  /* 0x000000010500788c */ /* 0x000fd6000bf05270 */
[----:B------:R-:W-:Y:S02]  /*1280*/  @UP0 ULDC.64 UR8, c[0x0][0x9e8] ;  /* 0x00027a0000080ab9 */ /* 0x000fe40000000a00 */
[----:B------:R-:W-:-:S04]  /*1290*/  UIMAD.WIDE.U32 UR6, UR4, UR8, URZ ;  /* 0x00000008040672a5 */ /* 0x000fc8000f8e003f */
[----:B------:R-:W-:-:S12]  /*12a0*/  @UP0 USHF.R.U32.HI UR4, URZ, UR9, UR7 ;  /* 0x000000093f040299 */ /* 0x000fd80008011607 */
.L_x_7795:
[----:B------:R-:W-:-:S06]  /*12b0*/  UIMAD UR4, UR4, UR5, UR5 ;  /* 0x00000005040472a4 */ /* 0x000fcc000f8e0205 */
[----:B------:R-:W-:-:S07]  /*12c0*/  VIMNMX R0, R0, UR4, PT ;  /* 0x0000000400007c48 */ /* 0x000fce000bfe0100 */
.L_x_7793:
        /* <DEDUP_REMOVED lines=29> */
.L_x_7797:
[----:B------:R-:W-:-:S11]  /*14a0*/  UISETP.NE.AND UP0, UPT, UR5, 0x1, UPT ;  /* 0x000000010500788c */ /* 0x000fd6000bf05270 */
[----:B------:R-:W-:Y:S02]  /*14b0*/  @UP0 ULDC.64 UR10, c[0x0][0x9e8] ;  /* 0x00027a00000a0ab9 */ /* 0x000fe40000000a00 */
[----:B------:R-:W-:-:S04]  /*14c0*/  UIMAD.WIDE.U32 UR6, UR4, UR10, URZ ;  /* 0x0000000a040672a5 */ /* 0x000fc8000f8e003f */
[----:B------:R-:W-:-:S12]  /*14d0*/  @UP0 USHF.R.U32.HI UR4, URZ, UR11, UR7 ;  /* 0x0000000b3f040299 */ /* 0x000fd80008011607 */
.L_x_7798:
[----:B------:R-:W-:-:S04]  /*14e0*/  UIMAD UR4, UR4, UR5, URZ ;  /* 0x00000005040472a4 */ /* 0x000fc8000f8e023f */
[----:B------:R-:W-:-:S04]  /*14f0*/  UISETP.LT.AND UP0, UPT, UR9, UR4, UPT ;  /* 0x000000040900728c */ /* 0x000fc8000bf01270 */
[----:B------:R-:W-:-:S12]  /*1500*/  USEL UR9, UR9, UR4, !UP0 ;  /* 0x0000000409097287 */ /* 0x000fd8000c000000 */
.L_x_7796:
[----:B------:R-:W-:Y:S01]  /*1510*/  USHF.R.S32.HI UR4, URZ, 0x1f, UR9 ;  /* 0x0000001f3f047899 */ /* 0x000fe20008011409 */
[----:B------:R-:W-:Y:S01]  /*1520*/  PLOP3.LUT P0, PT, PT, PT, PT, 0x80, 0x0 ;  /* 0x000000000000781c */ /* 0x000fe20003f0f070 */
[----:B------:R-:W-:Y:S01]  /*1530*/  IMAD.MOV.U32 R0, RZ, RZ, RZ ;  /* 0x000000ffff007224 */ /* 0x000fe200078e00ff */
[----:B------:R-:W-:Y:S01]  /*1540*/  CS2R R150, SRZ ;  /* 0x0000000000967805 */ /* 0x000fe2000001ff00 */
[----:B------:R-:W-:Y:S01]  /*1550*/  ULEA.HI UR4, UR4, UR9, URZ, 0x7 ;  /* 0x0000000904047291 */ /* 0x000fe2000f8f383f */
[----:B------:R-:W-:Y:S01]  /*1560*/  IMAD.MOV.U32 R36, RZ, RZ, RZ ;  /* 0x000000ffff247224 */ /* 0x000fe200078e00ff */
        /* <DEDUP_REMOVED lines=16> */
[----:B------:R-:W-:Y:S02]  /*1670*/  ISETP.GT.AND P1, PT, R88, UR39, PT ;  /* 0x0000002758007c0c */ /* 0x000fe4000bf24270 */
        /* <DEDUP_REMOVED lines=51> */
.L_x_7800:
[----:B------:R-:W-:Y:S01]  /*19b0*/  ULEA.HI UR4, UR46, UR46, URZ, 0x1 ;  /* 0x0000002e2e047291 */ /* 0x000fe2000f8f083f */
[----:B------:R-:W-:-:S03]  /*19c0*/  IMAD.U32 R2, RZ, RZ, UR47 ;  /* 0x0000002fff027e24 */ /* 0x000fc6000f8e00ff */
[----:B------:R-:W-:Y:S02]  /*19d0*/  ULOP3.LUT UR4, UR4, 0xfffffffe, URZ, 0xc0, !UPT ;  /* 0xfffffffe04047892 */ /* 0x000fe4000f8ec03f */
[----:B------:R-:W-:Y:S02]  /*19e0*/  ISETP.NE.AND P0, PT, R2, 0x3, PT ;  /* 0x000000030200780c */ /* 0x000fe40003f05270 */
[----:B------:R-:W-:-:S06]  /*19f0*/  UIADD3 UR4, UR46, -UR4, URZ ;  /* 0x800000042e047290 */ /* 0x000fcc000fffe03f */
[----:B------:R-:W-:-:S05]  /*1a00*/  IMAD.U32 R0, RZ, RZ, UR4 ;  /* 0x00000004ff007e24 */ /* 0x000fca000f8e00ff */
[----:B------:R-:W-:-:S04]  /*1a10*/  SHF.L.U32 R0, R0, 0x1f, RZ ;  /* 0x0000001f00007819 */ /* 0x000fc800000006ff */
[----:B------:R-:W0:Y:S02]  /*1a20*/  SYNCS.PHASECHK.TRANS64.TRYWAIT P1, [UR41+0x28800], R0 ;  /* 0x02880000ff0075a7 */ /* 0x000e240008020169 */
[----:B0-----:R-:W-:Y:S05]  /*1a30*/  @!P1 BRA `(.L_x_7801) ;  /* 0x0000014400b09947 */ /* 0x001fea0003800000 */
.L_x_7994:
[----:B------:R-:W-:Y:S05]  /*1a40*/  @!P0 BRA `(.L_x_7802) ;  /* 0x0000000000048947 */ /* 0x000fea0003800000 */
[----:B------:R-:W-:Y:S01]  /*1a50*/  BPT.TRAP 0x1 ;  /* 0x000000040000795c */ /* 0x000fe20000300000 */
.L_x_7802:
[----:B------:R-:W-:Y:S02]  /*1a60*/  IMAD.U32 R11, RZ, RZ, UR44 ;  /* 0x0000002cff0b7e24 */ /* 0x000fe4000f8e00ff */
[----:B0-----:R-:W-:-:S03]  /*1a70*/  IMAD.U32 R0, RZ, RZ, UR45 ;  /* 0x0000002dff007e24 */ /* 0x001fc6000f8e00ff */
[----:B------:R-:W-:Y:S02]  /*1a80*/  LEA R11, R11, UR41, 0x3 ;  /* 0x000000290b0b7c11 */ /* 0x000fe4000f8e18ff */
[----:B------:R-:W-:-:S04]  /*1a90*/  SHF.L.U32 R0, R0, 0x1f, RZ ;  /* 0x0000001f00007819 */ /* 0x000fc800000006ff */
[----:B------:R0:W1:Y:S01]  /*1aa0*/  SYNCS.PHASECHK.TRANS64.TRYWAIT P2, [R11+URZ+0x28830], R0 ;  /* 0x028830000b0075a7 */ /* 0x000062000804017f */
[----:B------:R-:W-:Y:S05]  /*1ab0*/  @!P0 BRA `(.L_x_7803) ;  /* 0x0000000000048947 */ /* 0x000fea0003800000 */
[----:B------:R-:W-:Y:S01]  /*1ac0*/  BPT.TRAP 0x1 ;  /* 0x000000040000795c */ /* 0x000fe20000300000 */
.L_x_7803:
[----:B------:R-:W2:Y:S02]  /*1ad0*/  S2R R2, SR_TID.X ;  /* 0x0000000000027919 */ /* 0x000ea40000002100 */
[----:B--2---:R-:W-:Y:S01]  /*1ae0*/  LOP3.LUT P1, RZ, R2, 0x7f, RZ, 0xc0, !PT ;  /* 0x0000007f02ff7812 */ /* 0x004fe2000782c0ff */
[----:B-1----:R-:W-:-:S12]  /*1af0*/  @P2 BRA `(.L_x_7804) ;  /* 0x0000000000082947 */ /* 0x002fd80003800000 */
[----:B------:R-:W1:Y:S02]  /*1b00*/  SYNCS.PHASECHK.TRANS64.TRYWAIT P2, [R11+URZ+0x28830], R0 ;  /* 0x028830000b0075a7 */ /* 0x000e64000804017f */
[----:B-1----:R-:W-:Y:S05]  /*1b10*/  @!P2 BRA `(.L_x_7805) ;  /* 0x000001440090a947 */ /* 0x002fea0003800000 */
.L_x_7804:
[----:B------:R-:W-:Y:S05]  /*1b20*/  WARPSYNC.ALL ;  /* 0x0000000000007948 */ /* 0x000fea0003800000 */
[----:B------:R-:W-:Y:S01]  /*1b30*/  UIADD3 UR4, UR41, 0x18400, URZ ;  /* 0x0001840029047890 */ /* 0x000fe2000fffe03f */
[----:B------:R-:W-:Y:S01]  /*1b40*/  WARPGROUP.ARRIVE ;  /* 0x00000000000079c5 */ /* 0x000fe20000000000 */
[----:B------:R-:W-:Y:S01]  /*1b50*/  ULOP3.LUT UR32, UR49, 0x10000, URZ, 0xfc, !UPT ;  /* 0x0001000031207892 */ /* 0x000fe2000f8efc3f */
[----:B------:R-:W-:Y:S01]  /*1b60*/  VIADD R3, R17, UR36 ;  /* 0x0000002411037c36 */ /* 0x000fe20008000000 */
[----:B------:R-:W-:Y:S01]  /*1b70*/  USHF.R.U32.HI UR4, URZ, 0x4, UR4 ;  /* 0x000000043f047899 */ /* 0x000fe20008011604 */
[----:B------:R-:W2:Y:S01]  /*1b80*/  LDC R7, c[0x0][0x2f0] ;  /* 0x0000bc00ff077b82 */ /* 0x000ea20000000800 */
[----:B------:R-:W-:Y:S01]  /*1b90*/  UMOV UR33, 0x40000040 ;  /* 0x4000004000217882 */ /* 0x000fe20000000000 */
[----:B------:R-:W-:Y:S01]  /*1ba0*/  UMOV UR35, 0x40000040 ;  /* 0x4000004000237882 */ /* 0x000fe20000000000 */
[----:B------:R-:W-:Y:S01]  /*1bb0*/  ULOP3.LUT UR4, UR4, 0x3fff, URZ, 0xc0, !UPT ;  /* 0x00003fff04047892 */ /* 0x000fe2000f8ec03f */
[----:B------:R-:W-:Y:S01]  /*1bc0*/  IMAD.MOV.U32 R9, RZ, RZ, -0x80 ;  /* 0xffffff80ff097424 */ /* 0x000fe200078e00ff */
[----:B------:R-:W-:Y:S01]  /*1bd0*/  UMOV UR5, 0x40000040 ;  /* 0x4000004000057882 */ /* 0x000fe20000000000 */
[----:B------:R-:W-:Y:S01]  /*1be0*/  UMOV UR7, 0x40000040 ;  /* 0x4000004000077882 */ /* 0x000fe20000000000 */
[----:B------:R-:W-:Y:S01]  /*1bf0*/  ULOP3.LUT UR48, UR4, 0x10000, URZ, 0xfc, !UPT ;  /* 0x0001000004307892 */ /* 0x000fe2000f8efc3f */
[----:B------:R-:W3:Y:S01]  /*1c00*/  LDC R8, c[0x0][0x288] ;  /* 0x0000a200ff087b82 */ /* 0x000ee20000000800 */
[----:B------:R-:W-:-:S02]  /*1c10*/  UIADD3 UR4, UR32, 0x2, URZ ;  /* 0x0000000220047890 */ /* 0x000fc4000fffe03f */
[----:B------:R-:W-:Y:S02]  /*1c20*/  ULEA UR34, UR44, UR48, 0xb ;  /* 0x000000302c227291 */ /* 0x000fe4000f8e583f */
[----:B------:R-:W-:Y:S02]  /*1c30*/  UIADD3 UR8, UR32, 0x4, URZ ;  /* 0x0000000420087890 */ /* 0x000fe4000fffe03f */
[----:B------:R-:W-:Y:S02]  /*1c40*/  UIADD3 UR6, UR34, 0x2, URZ ;  /* 0x0000000222067890 */ /* 0x000fe4000fffe03f */
[----:B------:R-:W-:Y:S01]  /*1c50*/  UIADD3 UR10, UR34, 0x4, URZ ;  /* 0x00000004220a7890 */ /* 0x000fe2000fffe03f */
[----:B------:R-:W-:Y:S02]  /*1c60*/  UMOV UR9, 0x40000040 ;  /* 0x4000004000097882 */ /* 0x000fe40000000000 */
[----:B------:R-:W-:Y:S01]  /*1c70*/  HGMMA.64x128x16.F32 R24, gdesc[UR32], RZ, !UPT, gsb0 ;  /* 0x01e00000201879f0 */ /* 0x000fe2000c0008ff */
        /* <DEDUP_REMOVED lines=21> */
[----:B------:R-:W-:Y:S02]  /*1dd0*/  ULDC UR49, c[0x0][0x9dc] ;  /* 0x0002770000317ab9 */ /* 0x000fe40000000800 */
[----:B------:R-:W-:Y:S01]  /*1de0*/  ULOP3.LUT UR49, URZ, UR49, URZ, 0x33, !UPT ;  /* 0x000000313f317292 */ /* 0x000fe2000f8e333f */
[----:B------:R-:W-:-:S02]  /*1df0*/  WARPGROUP.DEPBAR.LE gsb0, 0x0 ;  /* 0x00008000000079c5 */ /* 0x000fc40000010000 */
[----:B------:R-:W-:-:S06]  /*1e00*/  WARPGROUP.ARRIVE ;  /* 0x00000000000079c5 */ /* 0x000fcc0000000000 */
[----:B------:R-:W-:Y:S01]  /*1e10*/  HGMMA.64x128x16.F32 R24, gdesc[UR4], R24, gsb0 ;  /* 0x01e00000041879f0 */ /* 0x000fe20008000818 */
[----:B------:R-:W-:Y:S02]  /*1e20*/  ULDC UR6, c[0x0][0x448] ;  /* 0x0001120000067ab9 */ /* 0x000fe40000000800 */
[----:B------:R-:W-:-:S06]  /*1e30*/  UISETP.NE.AND UP0, UPT, UR6, 0x1, UPT ;  /* 0x000000010600788c */ /* 0x000fcc000bf05270 */
[----:B------:R-:W-:Y:S02]  /*1e40*/  PLOP3.LUT P2, PT, PT, PT, UP0, 0x80, 0x0 ;  /* 0x000000000000781c */ /* 0x000fe40003f4f008 */
[----:B------:R-:W-:-:S03]  /*1e50*/  PLOP3.LUT P3, PT, PT, PT, UP0, 0x80, 0x0 ;  /* 0x000000000000781c */ /* 0x000fc60003f6f008 */
[----:B------:R-:W-:-:S08]  /*1e60*/  @UP0 ULDC UR6, c[0x0][0x44c] ;  /* 0x0001130000060ab9 */ /* 0x000fd00000000800 */
[----:B------:R-:W-:Y:S01]  /*1e70*/  @P2 IMAD.HI.U32 R5, R3, UR6, RZ ;  /* 0x0000000603052c27 */ /* 0x000fe2000f8e00ff */
[----:B------:R-:W-:Y:S01]  /*1e80*/  @UP0 ULDC UR6, c[0x0][0x450] ;  /* 0x0001140000060ab9 */ /* 0x000fe20000000800 */
[----:B------:R-:W-:Y:S02]  /*1e90*/  WARPGROUP.DEPBAR.LE gsb0, 0x0 ;  /* 0x00008000000079c5 */ /* 0x000fe40000010000 */
[----:B------:R-:W-:-:S06]  /*1ea0*/  WARPGROUP.ARRIVE ;  /* 0x00000000000079c5 */ /* 0x000fcc0000000000 */
[----:B------:R-:W-:Y:S01]  /*1eb0*/  HGMMA.64x128x16.F32 R24, gdesc[UR8], R24, gsb0 ;  /* 0x01e00000081879f0 */ /* 0x000fe20008000818 */
[----:B------:R-:W-:Y:S02]  /*1ec0*/  ULDC UR10, c[0x0][0x9d8] ;  /* 0x00027600000a7ab9 */ /* 0x000fe40000000800 */
[----:B------:R-:W-:Y:S02]  /*1ed0*/  WARPGROUP.DEPBAR.LE gsb0, 0x0 ;  /* 0x00008000000079c5 */ /* 0x000fe40000010000 */
[----:B------:R-:W-:-:S07]  /*1ee0*/  WARPGROUP.ARRIVE ;  /* 0x00000000000079c5 */ /* 0x000fce0000000000 */
[----:B------:R-:W-:Y:S03]  /*1ef0*/  HGMMA.64x128x16.F32 R24, gdesc[UR12], R24, gsb0 ;  /* 0x01e000000c1879f0 */ /* 0x000fe60008000818 */
        /* <DEDUP_REMOVED lines=13> */
[----:B------:R-:W-:Y:S01]  /*1fd0*/  FMUL.FTZ R28, R28, UR10 ;  /* 0x0000000a1c1c7c20 */ /* 0x000fe20008410000 */
[----:B01----:R-:W-:Y:S01]  /*1fe0*/  FMUL.FTZ R0, R26, UR10 ;  /* 0x0000000a1a007c20 */ /* 0x003fe20008410000 */
        /* <DEDUP_REMOVED lines=10> */
[----:B------:R4:W1:Y:S01]  /*2090*/  MUFU.TANH R67, R70 ;  /* 0x0000004600437308 */ /* 0x0008620000002400 */
[----:B0-----:R-:W-:Y:S01]  /*20a0*/  IMAD.MOV.U32 R28, RZ, RZ, R3 ;  /* 0x000000ffff1c7224 */ /* 0x001fe200078e0003 */
[----:B------:R-:W-:Y:S01]  /*20b0*/  @P3 SHF.R.U32.HI R28, RZ, UR6, R5 ;  /* 0x00000006ff1c3c19 */ /* 0x000fe20008011605 */
[----:B------:R-:W-:Y:S01]  /*20c0*/  FMUL.FTZ R41, R41, UR10 ;  /* 0x0000000a29297c20 */ /* 0x000fe20008410000 */
[----:B------:R-:W-:Y:S01]  /*20d0*/  FMUL.FTZ R45, R45, UR10 ;  /* 0x0000000a2d2d7c20 */ /* 0x000fe20008410000 */
[----:B------:R-:W-:Y:S01]  /*20e0*/  FMUL.FTZ R49, R49, UR10 ;  /* 0x0000000a31317c20 */ /* 0x000fe20008410000 */
[----:B------:R-:W-:Y:S01]  /*20f0*/  FMUL.FTZ R53, R53, UR10 ;  /* 0x0000000a35357c20 */ /* 0x000fe20008410000 */
[----:B------:R-:W0:Y:S01]  /*2100*/  SHFL.IDX PT, R92, R28, RZ, 0x1c1f ;  /* 0x001c1fff1c5c7589 */ /* 0x000e2200000e0000 */
[----:B------:R5:W0:Y:S01]  /*2110*/  MUFU.TANH R89, R25 ;  /* 0x0000001900597308 */ /* 0x000a220000002400 */
[----:B----4-:R-:W-:-:S02]  /*2120*/  IMAD R70, R88, R9, 0x80 ;  /* 0x0000008058467424 */ /* 0x010fc400078e0209 */
[----:B------:R-:W-:Y:S01]  /*2130*/  FMUL.FTZ R57, R57, UR10 ;  /* 0x0000000a39397c20 */ /* 0x000fe20008410000 */
[----:B------:R-:W-:Y:S01]  /*2140*/  ULDC.64 UR6, c[0x0][0x9e0] ;  /* 0x0002780000067ab9 */ /* 0x000fe20000000a00 */
[----:B------:R-:W-:Y:S01]  /*2150*/  @!P1 VIADD R3, R11, 0x28840 ;  /* 0x000288400b039836 */ /* 0x000fe20000000000 */
[----:B------:R-:W-:Y:S01]  /*2160*/  UISETP.GE.AND UP1, UPT, UR7, 0x1, UPT ;  /* 0x000000010700788c */ /* 0x000fe2000bf26270 */
[----:B------:R-:W-:Y:S02]  /*2170*/  VIADD R5, R70, 0x1 ;  /* 0x0000000146057836 */ /* 0x000fe40000000000 */
[----:B------:R-:W-:Y:S01]  /*2180*/  FMUL.FTZ R4, R24, UR10 ;  /* 0x0000000a18047c20 */ /* 0x000fe20008410000 */
[----:B------:R4:W0:Y:S01]  /*2190*/  MUFU.TANH R90, R29 ;  /* 0x0000001d005a7308 */ /* 0x0008220000002400 */
[----:B-----5:R-:W-:Y:S01]  /*21a0*/  FMUL.FTZ R25, R31, UR10 ;  /* 0x0000000a1f197c20 */ /* 0x020fe20008410000 */
[----:B------:R-:W-:Y:S01]  /*21b0*/  FMUL.FTZ R31, R38, UR10 ;  /* 0x0000000a261f7c20 */ /* 0x000fe20008410000 */
[----:B------:R-:W-:Y:S01]  /*21c0*/  FMUL.FTZ R32, R32, UR10 ;  /* 0x0000000a20207c20 */ /* 0x000fe20008410000 */
[----:B------:R-:W-:Y:S01]  /*21d0*/  FMUL.FTZ R36, R36, UR10 ;  /* 0x0000000a24247c20 */ /* 0x000fe20008410000 */
[----:B------:R-:W-:Y:S01]  /*21e0*/  FMUL.FTZ R40, R40, UR10 ;  /* 0x0000000a28287c20 */ /* 0x000fe20008410000 */
[----:B------:R-:W-:Y:S01]  /*21f0*/  FMUL.FTZ R44, R44, UR10 ;  /* 0x0000000a2c2c7c20 */ /* 0x000fe20008410000 */
[----:B------:R-:W-:Y:S01]  /*2200*/  FMUL.FTZ R48, R48, UR10 ;  /* 0x0000000a30307c20 */ /* 0x000fe20008410000 */
[----:B------:R5:W0:Y:S01]  /*2210*/  MUFU.TANH R30, R33 ;  /* 0x00000021001e7308 */ /* 0x000a220000002400 */
[----:B----4-:R-:W-:Y:S01]  /*2220*/  FMUL.FTZ R29, R35, UR10 ;  /* 0x0000000a231d7c20 */ /* 0x010fe20008410000 */
[----:B------:R-:W-:Y:S01]  /*2230*/  FMUL.FTZ R35, R42, UR10 ;  /* 0x0000000a2a237c20 */ /* 0x000fe20008410000 */
[----:B------:R-:W-:Y:S01]  /*2240*/  FMUL.FTZ R52, R52, UR10 ;  /* 0x0000000a34347c20 */ /* 0x000fe20008410000 */
[----:B------:R-:W-:Y:S01]  /*2250*/  FMUL.FTZ R56, R56, UR10 ;  /* 0x0000000a38387c20 */ /* 0x000fe20008410000 */
[----:B------:R-:W-:Y:S01]  /*2260*/  FMUL.FTZ R60, R60, UR10 ;  /* 0x0000000a3c3c7c20 */ /* 0x000fe20008410000 */
[----:B------:R-:W-:Y:S01]  /*2270*/  FMUL.FTZ R61, R61, UR10 ;  /* 0x0000000a3d3d7c20 */ /* 0x000fe20008410000 */
        /* <DEDUP_REMOVED lines=29> */
[----:B------:R-:W-:-:S02]  /*2450*/  IMAD R24, R16, -0x2, R5 ;  /* 0xfffffffe10187824 */ /* 0x000fc400078e0205 */
[----:B------:R-:W-:Y:S01]  /*2460*/  FMUL.FTZ R81, R81, UR10 ;  /* 0x0000000a51517c20 */ /* 0x000fe20008410000 */
[----:B------:R-:W-:Y:S01]  /*2470*/  FMUL.FTZ R85, R85, UR10 ;  /* 0x0000000a55557c20 */ /* 0x000fe20008410000 */
[----:B------:R-:W-:Y:S01]  /*2480*/  PLOP3.LUT P2, PT, PT, PT, UP1, 0x40, 0x0 ;  /* 0x000000000000781c */ /* 0x000fe20003f4e818 */
[----:B------:R4:W0:Y:S01]  /*2490*/  MUFU.TANH R50, R53 ;  /* 0x0000003500327308 */ /* 0x0008220000002400 */
[----:B-----5:R-:W-:Y:S01]  /*24a0*/  FMUL.FTZ R49, R55, UR10 ;  /* 0x0000000a37317c20 */ /* 0x020fe20008410000 */
[----:B------:R-:W-:Y:S01]  /*24b0*/  FMUL.FTZ R55, R62, UR10 ;  /* 0x0000000a3e377c20 */ /* 0x000fe20008410000 */
[----:B------:R-:W-:Y:S01]  /*24c0*/  @!P1 PRMT R3, RZ, 0x654, R3 ;  /* 0x00000654ff039816 */ /* 0x000fe20000000003 */
[----:B--2---:R-:W-:Y:S02]  /*24d0*/  IMAD R5, R7, UR42, R24 ;  /* 0x0000002a07057c24 */ /* 0x004fe4000f8e0218 */
[----:B------:R-:W-:Y:S01]  /*24e0*/  FMUL.FTZ R71, R71, UR10 ;  /* 0x0000000a47477c20 */ /* 0x000fe20008410000 */
[----:B------:R-:W-:Y:S01]  /*24f0*/  FMUL.FTZ R75, R75, UR10 ;  /* 0x0000000a4b4b7c20 */ /* 0x000fe20008410000 */
[----:B------:R2:W-:Y:S01]  /*2500*/  @!P1 SYNCS.ARRIVE.TRANS64.RED.A1T0 RZ, [R3+URZ], RZ ;  /* 0x000000ff03ff99a7 */ /* 0x0005e2000810043f */
[----:B------:R5:W0:Y:S01]  /*2510*/  MUFU.TANH R107, R57 ;  /* 0x00000039006b7308 */ /* 0x000a220000002400 */
[----:B----4-:R-:W-:Y:S01]  /*2520*/  FMUL.FTZ R53, R59, UR10 ;  /* 0x0000000a3b357c20 */ /* 0x010fe20008410000 */
[----:B------:R-:W-:Y:S01]  /*2530*/  FMUL.FTZ R59, R66, UR10 ;  /* 0x0000000a423b7c20 */ /* 0x000fe20008410000 */
[----:B---3--:R-:W-:Y:S01]  /*2540*/  IMAD.IADD R5, R5, 0x1, -R8 ;  /* 0x0000000105057824 */ /* 0x008fe200078e0a08 */
[----:B------:R-:W-:Y:S01]  /*2550*/  LEA R66, R88, 0xffffff80, 0x7 ;  /* 0xffffff8058427811 */ /* 0x000fe200078e38ff */
[----:B--2---:R-:W-:-:S03]  /*2560*/  IMAD R3, R7, UR42, R70 ;  /* 0x0000002a07037c24 */ /* 0x004fc6000f8e0246 */
[----:B------:R-:W2:Y:S01]  /*2570*/  MUFU.TANH R4, R4 ;  /* 0x0000000400047308 */ /* 0x000ea20000002400 */
[----:B-----5:R-:W-:Y:S01]  /*2580*/  FMUL.FTZ R57, R63, UR10 ;  /* 0x0000000a3f397c20 */ /* 0x020fe20008410000 */
[----:B------:R-:W-:-:S06]  /*2590*/  VIADD R82, R5, UR6 ;  /* 0x0000000605527c36 */ /* 0x000fcc0008000000 */
        /* <DEDUP_REMOVED lines=54> */
[----:B--2---:R-:W-:-:S04]  /*2900*/  VIADD R75, R5, UR49 ;  /* 0x00000031054b7c36 */ /* 0x004fc80008000000 */
[----:B------:R-:W-:Y:S01]  /*2910*/  IMAD.IADD R24, R75, 0x1, R92 ;  /* 0x000000014b187824 */ /* 0x000fe200078e025c */
[----:B---34-:R-:W-:Y:S06]  /*2920*/  @P2 BRA `(.L_x_7806) ;  /* 0x00000000005c2947 */ /* 0x018fec0003800000 */
        /* <DEDUP_REMOVED lines=13> */
.L_x_7808:
[----:B------:R-:W-:-:S06]  /*2a00*/  UISETP.NE.AND UP2, UPT, UR7, 0x1, UPT ;  /* 0x000000010700788c */ /* 0x000fcc000bf45270 */
[----:B------:R-:W-:-:S05]  /*2a10*/  PLOP3.LUT P2, PT, PT, PT, UP2, 0x80, 0x0 ;  /* 0x000000000000781c */ /* 0x000fca0003f4f028 */
[----:B------:R-:W-:-:S08]  /*2a20*/  @UP2 ULDC.64 UR10, c[0x0][0x9e8] ;  /* 0x00027a00000a2ab9 */ /* 0x000fd00000000a00 */
[----:B------:R-:W-:-:S05]  /*2a30*/  @P2 IMAD.HI.U32 R5, R3, UR10, RZ ;  /* 0x0000000a03052c27 */ /* 0x000fca000f8e00ff */
[----:B------:R-:W-:-:S07]  /*2a40*/  @P2 SHF.R.U32.HI R3, RZ, UR11, R5 ;  /* 0x0000000bff032c19 */ /* 0x000fce0008011605 */
.L_x_7809:
[----:B------:R-:W-:Y:S05]  /*2a50*/  BSYNC B0 ;  /* 0x0000000000007941 */ /* 0x000fea0003800000 */
.L_x_7807:
[----:B------:R-:W-:-:S04]  /*2a60*/  IMAD R3, R3, UR7, -R66 ;  /* 0x0000000703037c24 */ /* 0x000fc8000f8e0a42 */
[----:B------:R-:W-:-:S05]  /*2a70*/  IMAD R3, R16, -0x2, R3 ;  /* 0xfffffffe10037824 */ /* 0x000fca00078e0203 */
[----:B------:R-:W-:Y:S02]  /*2a80*/  VIMNMX R24, R24, R3, !PT ;  /* 0x0000000318187248 */ /* 0x000fe40007fe0100 */
[----:B------:R-:W-:-:S07]  /*2a90*/  VIADDMNMX R13, R3, UR7, R13, PT ;  /* 0x00000007030d7c46 */ /* 0x000fce000b80010d */
.L_x_7806:
        /* <DEDUP_REMOVED lines=9> */
[----:B------:R-:W-:Y:S02]  /*2b30*/  P2R R92, PR, RZ, 0x20 ;  /* 0x00000020ff5c7803 */ /* 0x000fe40000000000 */
[----:B------:R-:W-:Y:S02]  /*2b40*/  ISETP.LT.OR P3, PT, R13, 0xa, P3 ;  /* 0x0000000a0d00780c */ /* 0x000fe40001f61670 */
[----:B------:R-:W-:Y:S02]  /*2b50*/  ISETP.GT.AND P4, PT, R24, 0x8, !P4 ;  /* 0x000000081800780c */ /* 0x000fe40006784270 */
[----:B------:R-:W-:-:S02]  /*2b60*/  ISETP.GE.AND P5, PT, R70, 0x11, PT ;  /* 0x000000114600780c */ /* 0x000fc40003fa6270 */
[----:B------:R-:W-:Y:S02]  /*2b70*/  FSEL R123, R90, -INF , !P3 ;  /* 0xff8000005a7b7808 */ /* 0x000fe40005800000 */
[----:B------:R-:W-:Y:S02]  /*2b80*/  ISETP.LT.OR P4, PT, R13, 0x9, P4 ;  /* 0x000000090d00780c */ /* 0x000fe40002781670 */
[----:B------:R-:W-:Y:S02]  /*2b90*/  ISETP.GT.AND P3, PT, R24, 0x10, !P5 ;  /* 0x000000101800780c */ /* 0x000fe40006f64270 */
[----:B-1----:R-:W-:Y:S01]  /*2ba0*/  FSEL R121, R26, -INF , !P4 ;  /* 0xff8000001a797808 */ /* 0x002fe20006000000 */
[----:B0-----:R-:W-:Y:S01]  /*2bb0*/  IMAD.IADD R26, R75, 0x1, R28 ;  /* 0x000000014b1a7824 */ /* 0x001fe200078e021c */
        /* <DEDUP_REMOVED lines=137> */
[----:B------:R-:W-:Y:S02]  /*3450*/  ISETP.GT.AND P6, PT, R24, 0x79, !P6 ;  /* 0x000000791800780c */ /* 0x000fe400077c4270 */
[----:B------:R-:W-:Y:S02]  /*3460*/  VIADDMNMX R24, R28, R82, R71, PT ;  /* 0x000000521c187246 */ /* 0x000fe40003800147 */
[----:B------:R-:W-:-:S04]  /*3470*/  ISETP.LT.OR P6, PT, R13, 0x7a, P6 ;  /* 0x0000007a0d00780c */ /* 0x000fc800037c1670 */
        /* <DEDUP_REMOVED lines=17> */
.L_x_7812:
[----:B------:R-:W-:-:S06]  /*3590*/  UISETP.NE.AND UP2, UPT, UR7, 0x1, UPT ;  /* 0x000000010700788c */ /* 0x000fcc000bf45270 */
[----:B------:R-:W-:-:S05]  /*35a0*/  PLOP3.LUT P6, PT, PT, PT, UP2, 0x80, 0x0 ;  /* 0x000000000000781c */ /* 0x000fca0003fcf028 */
[----:B------:R-:W-:-:S08]  /*35b0*/  @UP2 ULDC.64 UR10, c[0x0][0x9e8] ;  /* 0x00027a00000a2ab9 */ /* 0x000fd00000000a00 */
[----:B------:R-:W-:Y:S01]  /*35c0*/  @P6 IMAD.HI.U32 R4, R61, UR10, RZ ;  /* 0x0000000a3d046c27 */ /* 0x000fe2000f8e00ff */
[----:B------:R-:W-:-:S13]  /*35d0*/  PLOP3.LUT P6, PT, PT, PT, UP2, 0x80, 0x0 ;  /* 0x000000000000781c */ /* 0x000fda0003fcf028 */
[----:B------:R-:W-:-:S07]  /*35e0*/  @P6 SHF.R.U32.HI R61, RZ, UR11, R4 ;  /* 0x0000000bff3d6c19 */ /* 0x000fce0008011604 */
.L_x_7813:
[----:B------:R-:W-:Y:S05]  /*35f0*/  BSYNC B0 ;  /* 0x0000000000007941 */ /* 0x000fea0003800000 */
.L_x_7811:
[----:B------:R-:W-:-:S04]  /*3600*/  IMAD R61, R61, UR7, -R66 ;  /* 0x000000073d3d7c24 */ /* 0x000fc8000f8e0a42 */
[----:B------:R-:W-:-:S05]  /*3610*/  IMAD R61, R16, -0x2, R61 ;  /* 0xfffffffe103d7824 */ /* 0x000fca00078e023d */
[----:B------:R-:W-:Y:S02]  /*3620*/  VIMNMX R26, R26, R61, !PT ;  /* 0x0000003d1a1a7248 */ /* 0x000fe40007fe0100 */
[----:B------:R-:W-:-:S07]  /*3630*/  VIADDMNMX R24, R61, UR7, R24, PT ;  /* 0x000000073d187c46 */ /* 0x000fce000b800118 */
.L_x_7810:
[----:B------:R-:W-:Y:S01]  /*3640*/  ISETP.GT.AND P2, PT, R26, 0x1, !P2 ;  /* 0x000000011a00780c */ /* 0x000fe20005744270 */
[----:B------:R-:W-:Y:S01]  /*3650*/  ULDC UR10, c[0x0][0x988] ;  /* 0x00026200000a7ab9 */ /* 0x000fe20000000800 */
[----:B------:R-:W-:Y:S01]  /*3660*/  ISETP.NE.AND P6, PT, R90, RZ, PT ;  /* 0x000000ff5a00720c */ /* 0x000fe20003fc5270 */
[----:B------:R-:W-:Y:S01]  /*3670*/  @UP0 ULDC UR15, c[0x0][0x450] ;  /* 0x00011400000f0ab9 */ /* 0x000fe20000000800 */
[----:B------:R-:W-:Y:S01]  /*3680*/  ISETP.LT.OR P2, PT, R24, 0x2, P2 ;  /* 0x000000021800780c */ /* 0x000fe20001741670 */
[----:B------:R-:W-:Y:S01]  /*3690*/  UMOV UR14, UR36 ;  /* 0x00000024000e7c82 */ /* 0x000fe20008000000 */
        /* <DEDUP_REMOVED lines=16> */
[----:B------:R-:W-:Y:S02]  /*37a0*/  ISETP.GT.AND P2, PT, R26, 0x10, !P6 ;  /* 0x000000101a00780c */ /* 0x000fe40007744270 */
[----:B------:R-:W-:Y:S02]  /*37b0*/  FMNMX.FTZ R4, R117, R4, !PT ;  /* 0x0000000475047209 */ /* 0x000fe40007810000 */
        /* <DEDUP_REMOVED lines=57> */
[----:B------:R-:W-:Y:S02]  /*3b50*/  ISETP.GT.AND P3, PT, R26, 0x70, !P3 ;  /* 0x000000701a00780c */ /* 0x000fe40005f64270 */
[----:B------:R-:W-:Y:S02]  /*3b60*/  FSEL R43, R43, -INF , !P2 ;  /* 0xff8000002b2b7808 */ /* 0x000fe40005000000 */
[----:B------:R-:W-:Y:S02]  /*3b70*/  ISETP.NE.AND P2, PT, R48, RZ, PT ;  /* 0x000000ff3000720c */ /* 0x000fe40003f45270 */
[C---:B------:R-:W-:Y:S02]  /*3b80*/  ISETP.GT.AND P4, PT, R26.reuse, 0x71, !P4 ;  /* 0x000000711a00780c */ /* 0x040fe40006784270 */
[----:B------:R-:W-:Y:S02]  /*3b90*/  ISETP.GT.AND P2, PT, R26, 0x31, !P2 ;  /* 0x000000311a00780c */ /* 0x000fe40005744270 */
[----:B------:R-:W-:-:S02]  /*3ba0*/  ISETP.LT.OR P3, PT, R24, 0x71, P3 ;  /* 0x000000711800780c */ /* 0x000fc40001f61670 */
[----:B------:R-:W-:Y:S02]  /*3bb0*/  ISETP.LT.OR P2, PT, R24, 0x32, P2 ;  /* 0x000000321800780c */ /* 0x000fe40001741670 */
[----:B------:R-:W-:Y:S02]  /*3bc0*/  ISETP.GT.AND P5, PT, R26, 0x78, !P5 ;  /* 0x000000781a00780c */ /* 0x000fe40006fa4270 */
[----:B------:R-:W-:Y:S02]  /*3bd0*/  FSEL R45, R45, -INF , !P2 ;  /* 0xff8000002d2d7808 */ /* 0x000fe40005000000 */
[----:B------:R-:W-:Y:S02]  /*3be0*/  ISETP.NE.AND P2, PT, R46, RZ, PT ;  /* 0x000000ff2e00720c */ /* 0x000fe40003f45270 */
[----:B------:R-:W-:Y:S02]  /*3bf0*/  ISETP.LT.OR P4, PT, R24, 0x72, P4 ;  /* 0x000000721800780c */ /* 0x000fe40002781670 */
[----:B------:R-:W-:-:S02]  /*3c00*/  ISETP.GT.AND P2, PT, R26, 0x38, !P2 ;  /* 0x000000381a00780c */ /* 0x000fc40005744270 */
[C---:B------:R-:W-:Y:S02]  /*3c10*/  ISETP.LT.OR P5, PT, R24.reuse, 0x79, P5 ;  /* 0x000000791800780c */ /* 0x040fe40002fa1670 */
[----:B------:R-:W-:-:S04]  /*3c20*/  ISETP.LT.OR P2, PT, R24, 0x39, P2 ;  /* 0x000000391800780c */ /* 0x000fc80001741670 */
[----:B------:R-:W-:Y:S02]  /*3c30*/  FSEL R47, R47, -INF , !P2 ;  /* 0xff8000002f2f7808 */ /* 0x000fe40005000000 */
[----:B------:R-:W-:Y:S02]  /*3c40*/  ISETP.GT.AND P2, PT, R26, 0x39, !P6 ;  /* 0x000000391a00780c */ /* 0x000fe40007744270 */
[----:B------:R-:W-:Y:S02]  /*3c50*/  ISETP.NE.AND P6, PT, R73, RZ, PT ;  /* 0x000000ff4900720c */ /* 0x000fe40003fc5270 */
[----:B------:R-:W-:Y:S01]  /*3c60*/  ISETP.LT.OR P2, PT, R24, 0x3a, P2 ;  /* 0x0000003a1800780c */ /* 0x000fe20001741670 */
[----:B------:R-:W0:Y:S03]  /*3c70*/  SHFL.BFLY PT, R73, R28, 0x2, 0x1f ;  /* 0x0c401f001c497f89 */ /* 0x000e2600000e0000 */
[----:B------:R-:W-:-:S02]  /*3c80*/  FSEL R49, R49, -INF , !P2 ;  /* 0xff80000031317808 */ /* 0x000fc40005000000 */
[----:B------:R-:W-:-:S04]  /*3c90*/  ISETP.NE.AND P2, PT, R50, RZ, PT ;  /* 0x000000ff3200720c */ /* 0x000fc80003f45270 */
[----:B------:R-:W-:-:S04]  /*3ca0*/  ISETP.GT.AND P2, PT, R26, 0x40, !P2 ;  /* 0x000000401a00780c */ /* 0x000fc80005744270 */
[----:B------:R-:W-:-:S04]  /*3cb0*/  ISETP.LT.OR P2, PT, R24, 0x41, P2 ;  /* 0x000000411800780c */ /* 0x000fc80001741670 */
[----:B------:R-:W-:Y:S02]  /*3cc0*/  FSEL R51, R51, -INF , !P2 ;  /* 0xff80000033337808 */ /* 0x000fe40005000000 */
[----:B------:R-:W-:-:S04]  /*3cd0*/  ISETP.NE.AND P2, PT, R56, RZ, PT ;  /* 0x000000ff3800720c */ /* 0x000fc80003f45270 */
[----:B------:R-:W-:Y:S02]  /*3ce0*/  ISETP.GT.AND P2, PT, R26, 0x41, !P2 ;  /* 0x000000411a00780c */ /* 0x000fe40005744270 */
[----:B0-----:R-:W-:Y:S02]  /*3cf0*/  FMNMX.FTZ R73, R28, R73, !PT ;  /* 0x000000491c497209 */ /* 0x001fe40007810000 */
[----:B------:R-:W-:-:S03]  /*3d00*/  ISETP.LT.OR P2, PT, R24, 0x42, P2 ;  /* 0x000000421800780c */ /* 0x000fc60001741670 */
[----:B------:R-:W0:Y:S01]  /*3d10*/  SHFL.BFLY PT, R4, R73, 0x1, 0x1f ;  /* 0x0c201f0049047f89 */ /* 0x000e2200000e0000 */
[----:B------:R-:W-:Y:S02]  /*3d20*/  FSEL R53, R53, -INF , !P2 ;  /* 0xff80000035357808 */ /* 0x000fe40005000000 */
[----:B------:R-:W-:-:S04]  /*3d30*/  ISETP.NE.AND P2, PT, R96, RZ, PT ;  /* 0x000000ff6000720c */ /* 0x000fc80003f45270 */
[----:B------:R-:W-:-:S04]  /*3d40*/  ISETP.GT.AND P2, PT, R26, 0x48, !P2 ;  /* 0x000000481a00780c */ /* 0x000fc80005744270 */
[----:B------:R-:W-:-:S04]  /*3d50*/  ISETP.LT.OR P2, PT, R24, 0x49, P2 ;  /* 0x000000491800780c */ /* 0x000fc80001741670 */
[----:B------:R-:W-:Y:S02]  /*3d60*/  FSEL R55, R55, -INF , !P2 ;  /* 0xff80000037377808 */ /* 0x000fe40005000000 */
[----:B------:R-:W-:-:S04]  /*3d70*/  ISETP.NE.AND P2, PT, R60, RZ, PT ;  /* 0x000000ff3c00720c */ /* 0x000fc80003f45270 */
[----:B------:R-:W-:Y:S02]  /*3d80*/  ISETP.GT.AND P2, PT, R26, 0x49, !P2 ;  /* 0x000000491a00780c */ /* 0x000fe40005744270 */
[----:B0-----:R-:W-:Y:S02]  /*3d90*/  FMNMX.FTZ R4, R73, R4, !PT ;  /* 0x0000000449047209 */ /* 0x001fe40007810000 */
[----:B------:R-:W-:-:S04]  /*3da0*/  ISETP.LT.OR P2, PT, R24, 0x4a, P2 ;  /* 0x0000004a1800780c */ /* 0x000fc80001741670 */
[----:B------:R-:W-:Y:S02]  /*3db0*/  FSEL R57, R57, -INF , !P2 ;  /* 0xff80000039397808 */ /* 0x000fe40005000000 */
[----:B------:R-:W-:-:S04]  /*3dc0*/  ISETP.NE.AND P2, PT, R98, RZ, PT ;  /* 0x000000ff6200720c */ /* 0x000fc80003f45270 */
[----:B------:R-:W-:-:S04]  /*3dd0*/  ISETP.GT.AND P2, PT, R26, 0x50, !P2 ;  /* 0x000000501a00780c */ /* 0x000fc80005744270 */
[----:B------:R-:W-:-:S04]  /*3de0*/  ISETP.LT.OR P2, PT, R24, 0x51, P2 ;  /* 0x000000511800780c */ /* 0x000fc80001741670 */
[----:B------:R-:W-:Y:S02]  /*3df0*/  FSEL R59, R59, -INF , !P2 ;  /* 0xff8000003b3b7808 */ /* 0x000fe40005000000 */
[----:B------:R-:W-:-:S04]  /*3e00*/  ISETP.NE.AND P2, PT, R64, RZ, PT ;  /* 0x000000ff4000720c */ /* 0x000fc80003f45270 */
[----:B------:R-:W-:-:S04]  /*3e10*/  ISETP.GT.AND P2, PT, R26, 0x51, !P2 ;  /* 0x000000511a00780c */ /* 0x000fc80005744270 */
[----:B------:R-:W-:-:S04]  /*3e20*/  ISETP.LT.OR P2, PT, R24, 0x52, P2 ;  /* 0x000000521800780c */ /* 0x000fc80001741670 */
[----:B------:R-:W-:Y:S01]  /*3e30*/  FSEL R71, R6, -INF , !P2 ;  /* 0xff80000006477808 */ /* 0x000fe20005000000 */
[----:B------:R-:W-:Y:S01]  /*3e40*/  IMAD.U32 R6, RZ, RZ, UR10 ;  /* 0x0000000aff067e24 */ /* 0x000fe2000f8e00ff */
[----:B------:R-:W-:Y:S01]  /*3e50*/  ISETP.NE.AND P2, PT, R65, RZ, PT ;  /* 0x000000ff4100720c */ /* 0x000fe20003f45270 */
[----:B------:R-:W-:Y:S02]  /*3e60*/  @UP0 ULDC UR10, c[0x0][0x44c] ;  /* 0x00011300000a0ab9 */ /* 0x000fe40000000800 */
[----:B------:R-:W-:Y:S01]  /*3e70*/  UIMAD.WIDE.U32 UR10, UR36, UR10, URZ ;  /* 0x0000000a240a72a5 */ /* 0x000fe2000f8e003f */
[----:B------:R-:W-:-:S03]  /*3e80*/  ISETP.GT.AND P2, PT, R26, 0x58, !P2 ;  /* 0x000000581a00780c */ /* 0x000fc60005744270 */
[----:B------:R-:W-:Y:S01]  /*3e90*/  @UP0 USHF.R.U32.HI UR14, URZ, UR15, UR11 ;  /* 0x0000000f3f0e0299 */ /* 0x000fe2000801160b */
[----:B------:R-:W-:-:S03]  /*3ea0*/  ISETP.LT.OR P2, PT, R24, 0x59, P2 ;  /* 0x000000591800780c */ /* 0x000fc60001741670 */
[----:B------:R-:W-:Y:S01]  /*3eb0*/  UIADD3 UR52, UR52, UR14, URZ ;  /* 0x0000000e34347290 */ /* 0x000fe2000fffe03f */
[----:B------:R-:W-:Y:S02]  /*3ec0*/  FSEL R67, R67, -INF , !P2 ;  /* 0xff80000043437808 */ /* 0x000fe40005000000 */
[----:B------:R-:W-:Y:S01]  /*3ed0*/  ISETP.NE.AND P2, PT, R68, RZ, PT ;  /* 0x000000ff4400720c */ /* 0x000fe20003f45270 */
[----:B------:R-:W-:-:S03]  /*3ee0*/  UIADD3 UR6, UR52, UR6, URZ ;  /* 0x0000000634067290 */ /* 0x000fc6000fffe03f */
[----:B------:R-:W-:-:S04]  /*3ef0*/  ISETP.GT.AND P2, PT, R26, 0x59, !P2 ;  /* 0x000000591a00780c */ /* 0x000fc80005744270 */
        /* <DEDUP_REMOVED lines=9> */
[----:B------:R-:W-:Y:S02]  /*3f90*/  FSEL R63, R63, -INF , !P2 ;  /* 0xff8000003f3f7808 */ /* 0x000fe40005000000 */
[----:B------:R-:W-:Y:S02]  /*3fa0*/  ISETP.GT.AND P2, PT, R26, 0x68, !P6 ;  /* 0x000000681a00780c */ /* 0x000fe40007744270 */
[----:B------:R-:W-:Y:S01]  /*3fb0*/  ISETP.NE.AND P6, PT, R30, RZ, PT ;  /* 0x000000ff1e00720c */ /* 0x000fe20003fc5270 */
[----:B------:R-:W-:Y:S01]  /*3fc0*/  FMUL.FTZ R30, R4, R6 ;  /* 0x00000006041e7220 */ /* 0x000fe20000410000 */
[----:B------:R-:W-:-:S04]  /*3fd0*/  ISETP.LT.OR P2, PT, R24, 0x69, P2 ;  /* 0x000000691800780c */ /* 0x000fc80001741670 */
[----:B------:R-:W-:Y:S02]  /*3fe0*/  FSEL R65, R78, -INF , !P2 ;  /* 0xff8000004e417808 */ /* 0x000fe40005000000 */
[----:B------:R-:W-:-:S04]  /*3ff0*/  FSETP.NEU.FTZ.AND P2, PT, R4, -INF , PT ;  /* 0xff8000000400780b */ /* 0x000fc80003f5d000 */
[----:B------:R-:W-:Y:S02]  /*4000*/  FSEL R30, R30, RZ, P2 ;  /* 0x000000ff1e1e7208 */ /* 0x000fe40001000000 */
[----:B------:R-:W-:Y:S02]  /*4010*/  ISETP.GT.AND P2, PT, R26, RZ, !P6 ;  /* 0x000000ff1a00720c */ /* 0x000fe40007744270 */
[----:B------:R-:W-:Y:S01]  /*4020*/  ISETP.NE.AND P6, PT, R58, RZ, PT ;  /* 0x000000ff3a00720c */ /* 0x000fe20003fc5270 */
[-CC-:B------:R-:W-:Y:S01]  /*4030*/  FFMA.FTZ R170, R111, R6.reuse, -R30.reuse ;  /* 0x000000066faa7223 */ /* 0x180fe2000001081e */
[----:B------:R-:W-:Y:S01]  /*4040*/  ISETP.LT.OR P2, PT, R24, 0x1, P2 ;  /* 0x000000011800780c */ /* 0x000fe20001741670 */
[-CC-:B------:R-:W-:Y:S01]  /*4050*/  FFMA.FTZ R164, R109, R6.reuse, -R30.reuse ;  /* 0x000000066da47223 */ /* 0x180fe2000001081e */
[----:B------:R-:W-:Y:S01]  /*4060*/  FSEL R109, R12, -INF , !P3 ;  /* 0xff8000000c6d7808 */ /* 0x000fe20005800000 */
[-CC-:B------:R-:W-:Y:S01]  /*4070*/  FFMA.FTZ R168, R113, R6.reuse, -R30.reuse ;  /* 0x0000000671a87223 */ /* 0x180fe2000001081e */
[----:B------:R-:W-:Y:S01]  /*4080*/  FSEL R0, R0, -INF , !P2 ;  /* 0xff80000000007808 */ /* 0x000fe20005000000 */
[-CC-:B------:R-:W-:Y:S01]  /*4090*/  FFMA.FTZ R174, R115, R6.reuse, -R30.reuse ;  /* 0x0000000673ae7223 */ /* 0x180fe2000001081e */
[----:B------:R-:W-:Y:S01]  /*40a0*/  ISETP.NE.AND P2, PT, R76, RZ, PT ;  /* 0x000000ff4c00720c */ /* 0x000fe20003f45270 */
[-CC-:B------:R-:W-:Y:S01]  /*40b0*/  FFMA.FTZ R172, R117, R6.reuse, -R30.reuse ;  /* 0x0000000675ac7223 */ /* 0x180fe2000001081e */
[----:B------:R-:W-:Y:S01]  /*40c0*/  FMNMX.FTZ R28, R0, R15, !PT ;  /* 0x0000000f001c7209 */ /* 0x000fe20007810000 */
[-CC-:B------:R-:W-:Y:S01]  /*40d0*/  FFMA.FTZ R180, R77, R6.reuse, -R30.reuse ;  /* 0x000000064db47223 */ /* 0x180fe2000001081e */
[----:B------:R-:W-:Y:S01]  /*40e0*/  ISETP.GT.AND P2, PT, R26, 0x69, !P2 ;  /* 0x000000691a00780c */ /* 0x000fe20005744270 */
[--C-:B------:R-:W-:Y:S01]  /*40f0*/  FFMA.FTZ R73, R119, R6, -R30.reuse ;  /* 0x0000000677497223 */ /* 0x100fe2000001081e */
[----:B------:R-:W-:Y:S01]  /*4100*/  FMNMX.FTZ R28, R21, R28, !PT ;  /* 0x0000001c151c7209 */ /* 0x000fe20007810000 */
[--C-:B------:R-:W-:Y:S01]  /*4110*/  FFMA.FTZ R182, R121, R6, -R30.reuse ;  /* 0x0000000679b67223 */ /* 0x100fe2000001081e */
[----:B------:R-:W-:Y:S01]  /*4120*/  ISETP.LT.OR P2, PT, R24, 0x6a, P2 ;  /* 0x0000006a1800780c */ /* 0x000fe20001741670 */
[----:B------:R-:W-:Y:S01]  /*4130*/  MUFU.EX2 R180, R180 ;  /* 0x000000b400b47308 */ /* 0x000fe20000000800 */
[----:B------:R-:W-:Y:S01]  /*4140*/  FMNMX.FTZ R28, R25, R28, !PT ;  /* 0x0000001c191c7209 */ /* 0x000fe20007810000 */
[-CC-:B------:R-:W-:Y:S01]  /*4150*/  FFMA.FTZ R75, R123, R6.reuse, -R30.reuse ;  /* 0x000000067b4b7223 */ /* 0x180fe2000001081e */
[----:B------:R-:W-:Y:S01]  /*4160*/  FSEL R111, R2, -INF , !P2 ;  /* 0xff800000026f7808 */ /* 0x000fe20005000000 */
[--C-:B------:R-:W-:Y:S01]  /*4170*/  FFMA.FTZ R2, R107, R6, -R30.reuse ;  /* 0x000000066b027223 */ /* 0x100fe2000001081e */
[----:B------:R-:W-:Y:S01]  /*4180*/  FMNMX.FTZ R28, R27, R28, !PT ;  /* 0x0000001c1b1c7209 */ /* 0x000fe20007810000 */
[--C-:B------:R-:W-:Y:S01]  /*4190*/  FFMA.FTZ R176, R125, R6, -R30.reuse ;  /* 0x000000067db07223 */ /* 0x100fe2000001081e */
[----:B------:R-:W-:Y:S01]  /*41a0*/  ISETP.GT.AND P6, PT, R26, 0x79, !P6 ;  /* 0x000000791a00780c */ /* 0x000fe200077c4270 */
[----:B------:R-:W-:Y:S01]  /*41b0*/  MUFU.EX2 R117, R2 ;  /* 0x0000000200757308 */ /* 0x000fe20000000800 */
[----:B------:R-:W-:Y:S01]  /*41c0*/  FMNMX.FTZ R28, R29, R28, !PT ;  /* 0x0000001c1d1c7209 */ /* 0x000fe20007810000 */
[-CC-:B------:R-:W-:Y:S01]  /*41d0*/  FFMA.FTZ R77, R127, R6.reuse, -R30.reuse ;  /* 0x000000067f4d7223 */ /* 0x180fe2000001081e */
[----:B------:R-:W-:Y:S01]  /*41e0*/  FSEL R113, R10, -INF , !P4 ;  /* 0xff8000000a717808 */ /* 0x000fe20006000000 */
[--C-:B------:R-:W-:Y:S01]  /*41f0*/  FFMA.FTZ R10, R103, R6, -R30.reuse ;  /* 0x00000006670a7223 */ /* 0x100fe2000001081e */
[----:B------:R-:W-:Y:S01]  /*4200*/  FMNMX.FTZ R28, R31, R28, !PT ;  /* 0x0000001c1f1c7209 */ /* 0x000fe20007810000 */
[--C-:B------:R-:W-:Y:S01]  /*4210*/  FFMA.FTZ R11, R11, R6, -R30.reuse ;  /* 0x000000060b0b7223 */ /* 0x100fe2000001081e */
[----:B------:R-:W-:Y:S01]  /*4220*/  ISETP.LT.OR P6, PT, R24, 0x7a, P6 ;  /* 0x0000007a1800780c */ /* 0x000fe200037c1670 */
[----:B------:R-:W0:Y:S01]  /*4230*/  MUFU.EX2 R73, R73 ;  /* 0x0000004900497308 */ /* 0x000e220000000800 */
[----:B------:R-:W-:Y:S01]  /*4240*/  FMNMX.FTZ R28, R33, R28, !PT ;  /* 0x0000001c211c7209 */ /* 0x000fe20007810000 */
[-CC-:B------:R-:W-:Y:S01]  /*4250*/  FFMA.FTZ R178, R129, R6.reuse, -R30.reuse ;  /* 0x0000000681b27223 */ /* 0x180fe2000001081e */
[----:B------:R-:W-:Y:S01]  /*4260*/  FSEL R107, R14, -INF , !P5 ;  /* 0xff8000000e6b7808 */ /* 0x000fe20006800000 */
[--C-:B------:R-:W-:Y:S01]  /*4270*/  FFMA.FTZ R12, R5, R6, -R30.reuse ;  /* 0x00000006050c7223 */ /* 0x100fe2000001081e */
[----:B------:R-:W-:Y:S01]  /*4280*/  FMNMX.FTZ R28, R35, R28, !PT ;  /* 0x0000001c231c7209 */ /* 0x000fe20007810000 */
[--C-:B------:R-:W-:Y:S01]  /*4290*/  FFMA.FTZ R79, R79, R6, -R30.reuse ;  /* 0x000000064f4f7223 */ /* 0x100fe2000001081e */
[----:B------:R-:W-:Y:S01]  /*42a0*/  FSEL R115, R20, -INF , !P6 ;  /* 0xff80000014737808 */ /* 0x000fe20007000000 */
        /* <DEDUP_REMOVED lines=23> */
[----:B------:R-:W-:Y:S01]  /*4420*/  FFMA.FTZ R3, R3, R6, -R30 ;  /* 0x0000000603037223 */ /* 0x000fe2000001081e */
[----:B------:R-:W4:Y:S01]  /*4430*/  MUFU.EX2 R77, R77 ;  /* 0x0000004d004d7308 */ /* 0x000f220000000800 */
[----:B------:R-:W-:-:S04]  /*4440*/  FMNMX.FTZ R28, R49, R28, !PT ;  /* 0x0000001c311c7209 */ /* 0x000fc80007810000 */
[----:B------:R-:W-:-:S03]  /*4450*/  FMNMX.FTZ R28, R51, R28, !PT ;  /* 0x0000001c331c7209 */ /* 0x000fc60007810000 */
[----:B------:R0:W-:Y:S01]  /*4460*/  MUFU.EX2 R158, R11 ;  /* 0x0000000b009e7308 */ /* 0x0001e20000000800 */
[----:B------:R-:W-:-:S04]  /*4470*/  FMNMX.FTZ R28, R53, R28, !PT ;  /* 0x0000001c351c7209 */ /* 0x000fc80007810000 */
[----:B------:R-:W-:-:S03]  /*4480*/  FMNMX.FTZ R28, R55, R28, !PT ;  /* 0x0000001c371c7209 */ /* 0x000fc60007810000 */
[----:B------:R-:W5:Y:S01]  /*4490*/  MUFU.EX2 R178, R178 ;  /* 0x000000b200b27308 */ /* 0x000f620000000800 */
[----:B------:R-:W-:Y:S01]  /*44a0*/  FMNMX.FTZ R28, R57, R28, !PT ;  /* 0x0000001c391c7209 */ /* 0x000fe20007810000 */
[----:B0-----:R-:W-:Y:S01]  /*44b0*/  FADD.FTZ R11, R180, R73 ;  /* 0x00000049b40b7221 */ /* 0x001fe20000010000 */
[----:B------:R-:W-:Y:S02]  /*44c0*/  F2FP.F16.F32.PACK_AB R180, R73, R180 ;  /* 0x000000b449b4723e */ /* 0x000fe400000000ff */
[----:B------:R-:W-:Y:S01]  /*44d0*/  FMNMX.FTZ R28, R59, R28, !PT ;  /* 0x0000001c3b1c7209 */ /* 0x000fe20007810000 */
[----:B-1----:R-:W-:Y:S01]  /*44e0*/  FADD.FTZ R32, R182, R11 ;  /* 0x0000000bb6207221 */ /* 0x002fe20000010000 */
[----:B--2---:R-:W-:Y:S01]  /*44f0*/  F2FP.F16.F32.PACK_AB R182, R75, R182 ;  /* 0x000000b64bb6723e */ /* 0x004fe200000000ff */
[----:B------:R-:W0:Y:S01]  /*4500*/  MUFU.EX2 R79, R79 ;  /* 0x0000004f004f7308 */ /* 0x000e220000000800 */
[----:B------:R-:W-:Y:S01]  /*4510*/  FMNMX.FTZ R28, R71, R28, !PT ;  /* 0x0000001c471c7209 */ /* 0x000fe20007810000 */
[----:B------:R-:W-:-:S03]  /*4520*/  FADD.FTZ R11, R75, R32 ;  /* 0x000000204b0b7221 */ /* 0x000fc60000010000 */
[----:B------:R-:W-:Y:S01]  /*4530*/  FMNMX.FTZ R28, R67, R28, !PT ;  /* 0x0000001c431c7209 */ /* 0x000fe20007810000 */
[----:B---3--:R-:W-:Y:S01]  /*4540*/  FADD.FTZ R34, R176, R11 ;  /* 0x0000000bb0227221 */ /* 0x008fe20000010000 */
[----:B----4-:R-:W-:Y:S01]  /*4550*/  F2FP.F16.F32.PACK_AB R176, R77, R176 ;  /* 0x000000b04db0723e */ /* 0x010fe200000000ff */
[----:B------:R-:W1:Y:S01]  /*4560*/  MUFU.EX2 R172, R172 ;  /* 0x000000ac00ac7308 */ /* 0x000e620000000800 */
[----:B------:R-:W-:Y:S01]  /*4570*/  FMNMX.FTZ R28, R61, R28, !PT ;  /* 0x0000001c3d1c7209 */ /* 0x000fe20007810000 */
[----:B------:R-:W-:-:S03]  /*4580*/  FADD.FTZ R11, R77, R34 ;  /* 0x000000224d0b7221 */ /* 0x000fc60000010000 */
[----:B------:R-:W-:Y:S01]  /*4590*/  FMNMX.FTZ R28, R69, R28, !PT ;  /* 0x0000001c451c7209 */ /* 0x000fe20007810000 */
[----:B-----5:R-:W-:Y:S02]  /*45a0*/  FADD.FTZ R34, R178, R11 ;  /* 0x0000000bb2227221 */ /* 0x020fe40000010000 */
        /* <DEDUP_REMOVED lines=10> */
[----:B------:R-:W-:Y:S01]  /*4650*/  FMNMX.FTZ R28, R113, R28, !PT ;  /* 0x0000001c711c7209 */ /* 0x000fe20007810000 */
[C---:B--2---:R-:W-:Y:S01]  /*4660*/  FADD.FTZ R11, R81.reuse, R36 ;  /* 0x00000024510b7221 */ /* 0x044fe20000010000 */
[----:B------:R-:W-:Y:S02]  /*4670*/  F2FP.F16.F32.PACK_AB R172, R81, R172 ;  /* 0x000000ac51ac723e */ /* 0x000fe400000000ff */
[----:B------:R-:W-:-:S03]  /*4680*/  FMNMX.FTZ R28, R107, R28, !PT ;  /* 0x0000001c6b1c7209 */ /* 0x000fc60007810000 */
[----:B------:R-:W2:Y:S01]  /*4690*/  MUFU.EX2 R168, R168 ;  /* 0x000000a800a87308 */ /* 0x000ea20000000800 */
[----:B------:R-:W-:Y:S01]  /*46a0*/  FMNMX.FTZ R28, R115, R28, !PT ;  /* 0x0000001c731c7209 */ /* 0x000fe20007810000 */
[----:B0-----:R-:W-:-:S04]  /*46b0*/  FADD.FTZ R38, R174, R11 ;  /* 0x0000000bae267221 */ /* 0x001fc80000010000 */
[----:B------:R-:W0:Y:S02]  /*46c0*/  SHFL.BFLY PT, R103, R28, 0x2, 0x1f ;  /* 0x0c401f001c677f89 */ /* 0x000e2400000e0000 */
[----:B------:R-:W3:Y:S01]  /*46d0*/  MUFU.EX2 R85, R85 ;  /* 0x0000005500557308 */ /* 0x000ee20000000800 */
[----:B-1----:R-:W-:-:S07]  /*46e0*/  F2FP.F16.F32.PACK_AB R174, R83, R174 ;  /* 0x000000ae53ae723e */ /* 0x002fce00000000ff */
[----:B------:R-:W1:Y:S08]  /*46f0*/  MUFU.EX2 R170, R170 ;  /* 0x000000aa00aa7308 */ /* 0x000e700000000800 */
[----:B------:R-:W4:Y:S01]  /*4700*/  MUFU.EX2 R87, R87 ;  /* 0x0000005700577308 */ /* 0x000f220000000800 */
[----:B0-----:R-:W-:-:S07]  /*4710*/  FMNMX.FTZ R103, R28, R103, !PT ;  /* 0x000000671c677209 */ /* 0x001fce0007810000 */
[----:B------:R0:W-:Y:S01]  /*4720*/  MUFU.EX2 R154, R13 ;  /* 0x0000000d009a7308 */ /* 0x0001e20000000800 */
[----:B------:R-:W5:Y:S07]  /*4730*/  SHFL.BFLY PT, R2, R103, 0x1, 0x1f ;  /* 0x0c201f0067027f89 */ /* 0x000f6e00000e0000 */
[----:B------:R-:W5:Y:S01]  /*4740*/  MUFU.EX2 R164, R164 ;  /* 0x000000a400a47308 */ /* 0x000f620000000800 */
[----:B0-----:R-:W-:-:S04]  /*4750*/  FADD.FTZ R13, R83, R38 ;  /* 0x00000026530d7221 */ /* 0x001fc80000010000 */
[----:B--2---:R-:W-:Y:S01]  /*4760*/  FADD.FTZ R40, R168, R13 ;  /* 0x0000000da8287221 */ /* 0x004fe20000010000 */
[C---:B---3--:R-:W-:Y:S02]  /*4770*/  F2FP.F16.F32.PACK_AB R168, R85.reuse, R168 ;  /* 0x000000a855a8723e */ /* 0x048fe400000000ff */
[----:B------:R-:W0:Y:S01]  /*4780*/  MUFU.EX2 R105, R105 ;  /* 0x0000006900697308 */ /* 0x000e220000000800 */
[----:B------:R-:W-:-:S04]  /*4790*/  FADD.FTZ R13, R85, R40 ;  /* 0x00000028550d7221 */ /* 0x000fc80000010000 */
[----:B-1----:R-:W-:Y:S01]  /*47a0*/  FADD.FTZ R40, R170, R13 ;  /* 0x0000000daa287221 */ /* 0x002fe20000010000 */
[C---:B----4-:R-:W-:Y:S02]  /*47b0*/  F2FP.F16.F32.PACK_AB R170, R87.reuse, R170 ;  /* 0x000000aa57aa723e */ /* 0x050fe400000000ff */
[----:B------:R-:W1:Y:S01]  /*47c0*/  MUFU.EX2 R10, R10 ;  /* 0x0000000a000a7308 */ /* 0x000e620000000800 */
[----:B------:R-:W-:Y:S01]  /*47d0*/  FADD.FTZ R13, R87, R40 ;  /* 0x00000028570d7221 */ /* 0x000fe20000010000 */
[----:B-----5:R-:W-:-:S03]  /*47e0*/  FMNMX.FTZ R5, R103, R2, !PT ;  /* 0x0000000267057209 */ /* 0x020fc60007810000 */
[----:B------:R-:W-:Y:S01]  /*47f0*/  FADD.FTZ R42, R164, R13 ;  /* 0x0000000da42a7221 */ /* 0x000fe20000010000 */
[----:B------:R-:W-:Y:S01]  /*4800*/  F2FP.F16.F32.PACK_AB R164, R117, R164 ;  /* 0x000000a475a4723e */ /* 0x000fe200000000ff */
[C---:B------:R-:W-:Y:S01]  /*4810*/  FMUL.FTZ R2, R5.reuse, R6 ;  /* 0x0000000605027220 */ /* 0x040fe20000410000 */
[----:B------:R-:W-:Y:S01]  /*4820*/  FSETP.NEU.FTZ.AND P2, PT, R5, -INF , PT ;  /* 0xff8000000500780b */ /* 0x000fe20003f5d000 */
[----:B------:R-:W2:Y:S01]  /*4830*/  MUFU.EX2 R101, R101 ;  /* 0x0000006500657308 */ /* 0x000ea20000000800 */
[----:B------:R-:W-:Y:S02]  /*4840*/  FADD.FTZ R42, R117, R42 ;  /* 0x0000002a752a7221 */ /* 0x000fe40000010000 */
[----:B------:R-:W-:Y:S02]  /*4850*/  FSEL R2, R2, RZ, P2 ;  /* 0x000000ff02027208 */ /* 0x000fe40001000000 */
[----:B0-----:R-:W-:Y:S01]  /*4860*/  FADD.FTZ R13, R105, R42 ;  /* 0x0000002a690d7221 */ /* 0x001fe20000010000 */
[----:B------:R-:W-:-:S02]  /*4870*/  PLOP3.LUT P2, PT, PT, PT, UP1, 0x40, 0x0 ;  /* 0x000000000000781c */ /* 0x000fc40003f4e818 */
        /* <DEDUP_REMOVED lines=17> */
[----:B-1----:R-:W-:Y:S01]  /*4990*/  FADD.FTZ R42, R10, R13 ;  /* 0x0000000d0a2a7221 */ /* 0x002fe20000010000 */
[-CC-:B------:R-:W-:Y:S01]  /*49a0*/  FFMA.FTZ R49, R49, R6.reuse, -R2.reuse ;  /* 0x0000000631317223 */ /* 0x180fe20000010802 */
[-CC-:B------:R-:W-:Y:S01]  /*49b0*/  FFMA.FTZ R51, R51, R6.reuse, -R2.reuse ;  /* 0x0000000633337223 */ /* 0x180fe20000010802 */
[-C--:B------:R-:W-:Y:S01]  /*49c0*/  FFMA.FTZ R53, R53, R6.reuse, -R2 ;  /* 0x0000000635357223 */ /* 0x080fe20000010802 */
[----:B--2---:R-:W-:Y:S01]  /*49d0*/  FADD.FTZ R13, R101, R42 ;  /* 0x0000002a650d7221 */ /* 0x004fe20000010000 */
        /* <DEDUP_REMOVED lines=15> */
[-C--:B------:R-:W-:Y:S01]  /*4ad0*/  FFMA.FTZ R107, R107, R6.reuse, -R2 ;  /* 0x000000066b6b7223 */ /* 0x080fe20000010802 */
[----:B------:R-:W0:Y:S01]  /*4ae0*/  MUFU.EX2 R27, R27 ;  /* 0x0000001b001b7308 */ /* 0x000e220000000800 */
[----:B-1----:R-:W-:Y:S01]  /*4af0*/  FADD.FTZ R11, R21, R36 ;  /* 0x00000024150b7221 */ /* 0x002fe20000010000 */
[----:B------:R-:W-:Y:S01]  /*4b00*/  FFMA.FTZ R115, R115, R6, -R2 ;  /* 0x0000000673737223 */ /* 0x000fe20000010802 */
[----:B------:R-:W-:-:S02]  /*4b10*/  F2FP.F16.F32.PACK_AB R166, R10, R105 ;  /* 0x000000690aa6723e */ /* 0x000fc400000000ff */
[----:B------:R-:W-:-:S03]  /*4b20*/  F2FP.F16.F32.PACK_AB R181, R15, R0 ;  /* 0x000000000fb5723e */ /* 0x000fc600000000ff */
        /* <DEDUP_REMOVED lines=49> */
[----:B0-----:R-:W-:-:S04]  /*4e40*/  FADD.FTZ R13, R89, R44 ;  /* 0x0000002c590d7221 */ /* 0x001fc80000010000 */
[C---:B------:R-:W-:Y:S01]  /*4e50*/  FADD.FTZ R13, R158.reuse, R13 ;  /* 0x0000000d9e0d7221 */ /* 0x040fe20000010000 */
[----:B------:R-:W-:Y:S02]  /*4e60*/  F2FP.F16.F32.PACK_AB R158, R158, R89 ;  /* 0x000000599e9e723e */ /* 0x000fe400000000ff */
        /* <DEDUP_REMOVED lines=16> */
[----:B-1----:R-:W-:-:S04]  /*4f70*/  FADD.FTZ R13, R3, R44 ;  /* 0x0000002c030d7221 */ /* 0x002fc80000010000 */
[C---:B------:R-:W-:Y:S01]  /*4f80*/  FADD.FTZ R2, R154.reuse, R13 ;  /* 0x0000000d9a027221 */ /* 0x040fe20000010000 */
[----:B------:R-:W-:Y:S02]  /*4f90*/  F2FP.F16.F32.PACK_AB R154, R154, R3 ;  /* 0x000000039a9a723e */ /* 0x000fe400000000ff */
        /* <DEDUP_REMOVED lines=26> */
[----:B------:R-:W-:Y:S01]  /*5140*/  VIADD R3, R88, 0xfffffffe ;  /* 0xfffffffe58037836 */ /* 0x000fe20000000000 */
        /* <DEDUP_REMOVED lines=11> */
.L_x_7815:
[----:B------:R-:W-:-:S11]  /*5200*/  UISETP.NE.AND UP2, UPT, UR7, 0x1, UPT ;  /* 0x000000010700788c */ /* 0x000fd6000bf45270 */
[----:B------:R-:W-:Y:S02]  /*5210*/  @UP2 ULDC.64 UR18, c[0x0][0x9e8] ;  /* 0x00027a0000122ab9 */ /* 0x000fe40000000a00 */
[----:B------:R-:W-:-:S04]  /*5220*/  UIMAD.WIDE.U32 UR10, UR14, UR18, URZ ;  /* 0x000000120e0a72a5 */ /* 0x000fc8000f8e003f */
[----:B------:R-:W-:-:S12]  /*5230*/  @UP2 USHF.R.U32.HI UR14, URZ, UR19, UR11 ;  /* 0x000000133f0e2299 */ /* 0x000fd8000801160b */
.L_x_7816:
[----:B------:R-:W-:-:S04]  /*5240*/  UIMAD UR7, UR14, UR7, UR7 ;  /* 0x000000070e0772a4 */ /* 0x000fc8000f8e0207 */
[----:B------:R-:W-:-:S04]  /*5250*/  UISETP.LT.AND UP2, UPT, UR6, UR7, UPT ;  /* 0x000000070600728c */ /* 0x000fc8000bf41270 */
[----:B------:R-:W-:-:S12]  /*5260*/  USEL UR6, UR6, UR7, UP2 ;  /* 0x0000000706067287 */ /* 0x000fd80009000000 */
.L_x_7814:
[----:B------:R-:W-:Y:S01]  /*5270*/  USHF.R.S32.HI UR7, URZ, 0x1f, UR6 ;  /* 0x0000001f3f077899 */ /* 0x000fe20008011406 */
[----:B------:R-:W-:Y:S02]  /*5280*/  CS2R R150, SRZ ;  /* 0x0000000000967805 */ /* 0x000fe4000001ff00 */
[----:B------:R-:W-:Y:S02]  /*5290*/  CS2R R148, SRZ ;  /* 0x0000000000947805 */ /* 0x000fe4000001ff00 */
[----:B------:R-:W-:Y:S01]  /*52a0*/  CS2R R146, SRZ ;  /* 0x0000000000927805 */ /* 0x000fe2000001ff00 */
        /* <DEDUP_REMOVED lines=35> */
[----:B------:R-:W-:Y:S01]  /*54e0*/  IMAD.MOV.U32 R151, RZ, RZ, RZ ;  /* 0x000000ffff977224 */ /* 0x000fe200078e00ff */
[----:B------:R-:W-:Y:S01]  /*54f0*/  ULDC UR52, c[0x0][0x9e4] ;  /* 0x0002790000347ab9 */ /* 0x000fe20000000800 */
[----:B------:R-:W-:Y:S01]  /*5500*/  ULDC UR54, c[0x0][0x9d8] ;  /* 0x0002760000367ab9 */ /* 0x000fe20000000800 */
[----:B------:R-:W-:-:S05]  /*5510*/  ULDC UR53, c[0x0][0x9e0] ;  /* 0x0002780000357ab9 */ /* 0x000fca0000000800 */
.L_x_7834:
[----:B------:R-:W-:Y:S01]  /*5520*/  UIADD3 UR56, UR44, 0x1, URZ ;  /* 0x000000012c387890 */ /* 0x000fe2000fffe03f */
[----:B------:R-:W-:-:S03]  /*5530*/  ISETP.NE.AND P3, PT, RZ, UR40, PT ;  /* 0x00000028ff007c0c */ /* 0x000fc6000bf65270 */
[----:B------:R-:W-:-:S04]  /*5540*/  UISETP.NE.AND UP2, UPT, UR56, 0x2, UPT ;  /* 0x000000023800788c */ /* 0x000fc8000bf45270 */
[----:B------:R-:W-:Y:S02]  /*5550*/  USEL UR55, URZ, 0x1, UP2 ;  /* 0x000000013f377887 */ /* 0x000fe40009000000 */
[----:B------:R-:W-:Y:S02]  /*5560*/  USEL UR56, UR56, URZ, UP2 ;  /* 0x0000003f38387287 */ /* 0x000fe40009000000 */
[----:B------:R-:W-:Y:S02]  /*5570*/  ULOP3.LUT UR55, UR45, UR55, URZ, 0x3c, !UPT ;  /* 0x000000372d377292 */ /* 0x000fe4000f8e3c3f */
[----:B------:R-:W-:Y:S10]  /*5580*/  @P3 BRA `(.L_x_7818) ;  /* 0x00000000002c3947 */ /* 0x000ff40003800000 */
[----:B------:R-:W-:Y:S05]  /*5590*/  @!P0 BRA `(.L_x_7819) ;  /* 0x0000000000048947 */ /* 0x000fea0003800000 */
[----:B------:R-:W-:Y:S01]  /*55a0*/  BPT.TRAP 0x1 ;  /* 0x000000040000795c */ /* 0x000fe20000300000 */
.L_x_7819:
[----:B------:R-:W-:Y:S01]  /*55b0*/  ULEA UR6, UR56, UR41, 0x3 ;  /* 0x0000002938067291 */ /* 0x000fe2000f8e183f */
[----:B------:R-:W-:-:S05]  /*55c0*/  IMAD.U32 R6, RZ, RZ, UR55 ;  /* 0x00000037ff067e24 */ /* 0x000fca000f8e00ff */
[----:B------:R-:W-:-:S04]  /*55d0*/  SHF.L.U32 R6, R6, 0x1f, RZ ;  /* 0x0000001f06067819 */ /* 0x000fc800000006ff */
[----:B------:R0:W1:Y:S01]  /*55e0*/  SYNCS.PHASECHK.TRANS64.TRYWAIT P2, [UR6+0x28830], R6 ;  /* 0x02883006ff0075a7 */ /* 0x0000620008040146 */
[----:B------:R-:W-:Y:S05]  /*55f0*/  @!P0 BRA `(.L_x_7820) ;  /* 0x0000000000048947 */ /* 0x000fea0003800000 */
[----:B------:R-:W-:Y:S01]  /*5600*/  BPT.TRAP 0x1 ;  /* 0x000000040000795c */ /* 0x000fe20000300000 */
.L_x_7820:
[----:B-1----:R-:W-:Y:S05]  /*5610*/  @P2 BRA `(.L_x_7818) ;  /* 0x0000000000082947 */ /* 0x002fea0003800000 */
[----:B------:R-:W1:Y:S02]  /*5620*/  SYNCS.PHASECHK.TRANS64.TRYWAIT P2, [UR6+0x28830], R6 ;  /* 0x02883006ff0075a7 */ /* 0x000e640008040146 */
[----:B-1----:R-:W-:Y:S05]  /*5630*/  @!P2 BRA `(.L_x_7821) ;  /* 0x0000010800dca947 */ /* 0x002fea0003800000 */
.L_x_7818:
[----:B01----:R-:W-:Y:S01]  /*5640*/  VIADD R6, R23, 0x8 ;  /* 0x0000000817067836 */ /* 0x003fe20000000000 */
[----:B------:R-:W-:Y:S01]  /*5650*/  ULEA UR34, UR56, UR48, 0xb ;  /* 0x0000003038227291 */ /* 0x000fe2000f8e583f */
[----:B------:R-:W-:Y:S01]  /*5660*/  UMOV UR35, 0x40000040 ;  /* 0x4000004000237882 */ /* 0x000fe20000000000 */
[----:B------:R-:W-:Y:S02]  /*5670*/  UMOV UR7, 0x40000040 ;  /* 0x4000004000077882 */ /* 0x000fe40000000000 */
[----:B------:R0:W-:Y:S01]  /*5680*/  BAR.SYNC.DEFER_BLOCKING R6, 0x100 ;  /* 0x000400060000751d */ /* 0x0001e20000010000 */
[----:B------:R-:W-:Y:S02]  /*5690*/  UIADD3 UR6, UR34, 0x2, URZ ;  /* 0x0000000222067890 */ /* 0x000fe4000fffe03f */
[----:B------:R-:W-:Y:S02]  /*56a0*/  UIADD3 UR10, UR34, 0x4, URZ ;  /* 0x00000004220a7890 */ /* 0x000fe4000fffe03f */
[----:B------:R-:W-:Y:S01]  /*56b0*/  UIADD3 UR14, UR34, 0x6, URZ ;  /* 0x00000006220e7890 */ /* 0x000fe2000fffe03f */
        /* <DEDUP_REMOVED lines=10> */
[----:B------:R-:W-:-:S06]  /*5760*/  WARPGROUP.ARRIVE ;  /* 0x00000000000079c5 */ /* 0x000fcc0000000000 */
[----:B------:R-:W-:Y:S03]  /*5770*/  HGMMA.64x128x16.F32 R24, gdesc[UR32], RZ, !UPT, gsb0 ;  /* 0x01e00000201879f0 */ /* 0x000fe6000c0008ff */
        /* <DEDUP_REMOVED lines=22> */
[----:B0-----:R-:W-:Y:S05]  /*58e0*/  @P3 BRA `(.L_x_7822) ;  /* 0x00000000002c3947 */ /* 0x001fea0003800000 */
[----:B------:R-:W-:Y:S05]  /*58f0*/  @!P0 BRA `(.L_x_7823) ;  /* 0x0000000000048947 */ /* 0x000fea0003800000 */
[----:B------:R-:W-:Y:S01]  /*5900*/  BPT.TRAP 0x1 ;  /* 0x000000040000795c */ /* 0x000fe20000300000 */
.L_x_7823:
[----:B------:R-:W-:Y:S01]  /*5910*/  ULEA UR6, UR44, UR41, 0x3 ;  /* 0x000000292c067291 */ /* 0x000fe2000f8e183f */
[----:B------:R-:W-:-:S05]  /*5920*/  IMAD.U32 R6, RZ, RZ, UR45 ;  /* 0x0000002dff067e24 */ /* 0x000fca000f8e00ff */
[----:B------:R-:W-:-:S04]  /*5930*/  SHF.L.U32 R6, R6, 0x1f, RZ ;  /* 0x0000001f06067819 */ /* 0x000fc800000006ff */
[----:B------:R0:W1:Y:S01]  /*5940*/  SYNCS.PHASECHK.TRANS64.TRYWAIT P2, [UR6+0x28850], R6 ;  /* 0x02885006ff0075a7 */ /* 0x0000620008040146 */
[----:B------:R-:W-:Y:S05]  /*5950*/  @!P0 BRA `(.L_x_7824) ;  /* 0x0000000000048947 */ /* 0x000fea0003800000 */
[----:B------:R-:W-:Y:S01]  /*5960*/  BPT.TRAP 0x1 ;  /* 0x000000040000795c */ /* 0x000fe20000300000 */
.L_x_7824:
[----:B-1----:R-:W-:Y:S05]  /*5970*/  @P2 BRA `(.L_x_7822) ;  /* 0x0000000000082947 */ /* 0x002fea0003800000 */
[----:B------:R-:W1:Y:S02]  /*5980*/  SYNCS.PHASECHK.TRANS64.TRYWAIT P2, [UR6+0x28850], R6 ;  /* 0x02885006ff0075a7 */ /* 0x000e640008040146 */
[----:B-1----:R-:W-:Y:S05]  /*5990*/  @!P2 BRA `(.L_x_7825) ;  /* 0x00000108001ca947 */ /* 0x002fea0003800000 */
.L_x_7822:
[----:B------:R-:W-:Y:S01]  /*59a0*/  UIADD3 UR6, UR41, 0x400, URZ ;  /* 0x0000040029067890 */ /* 0x000fe2000fffe03f */
[----:B------:R-:W-:Y:S01]  /*59b0*/  WARPGROUP.ARRIVE ;  /* 0x00000000000079c5 */ /* 0x000fe20000000000 */
[----:B------:R-:W-:Y:S01]  /*59c0*/  UMOV UR7, 0x40000040 ;  /* 0x4000004000077882 */ /* 0x000fe20000000000 */
[----:B------:R-:W-:Y:S01]  /*59d0*/  PLOP3.LUT P2, PT, PT, PT, UP0, 0x80, 0x0 ;  /* 0x000000000000781c */ /* 0x000fe20003f4f008 */
[----:B------:R-:W-:Y:S01]  /*59e0*/  USHF.R.U32.HI UR6, URZ, 0x4, UR6 ;  /* 0x000000043f067899 */ /* 0x000fe20008011606 */
[----:B------:R-:W-:Y:S01]  /*59f0*/  PLOP3.LUT P3, PT, PT, PT, UP0, 0x80, 0x0 ;  /* 0x000000000000781c */ /* 0x000fe20003f6f008 */
[----:B------:R-:W2:Y:S01]  /*5a00*/  LDC R8, c[0x0][0x288] ;  /* 0x0000a200ff087b82 */ /* 0x000ea20000000800 */
[----:B------:R-:W-:Y:S01]  /*5a10*/  FMUL.FTZ R14, R35, UR54 ;  /* 0x00000036230e7c20 */ /* 0x000fe20008410000 */
[----:B------:R-:W-:Y:S01]  /*5a20*/  ULOP3.LUT UR6, UR6, 0x3fff, URZ, 0xc0, !UPT ;  /* 0x00003fff06067892 */ /* 0x000fe2000f8ec03f */
[----:B------:R-:W-:Y:S01]  /*5a30*/  FMUL.FTZ R35, R59, UR54 ;  /* 0x000000363b237c20 */ /* 0x000fe20008410000 */
[----:B------:R-:W-:Y:S01]  /*5a40*/  FMUL.FTZ R10, R27, UR54 ;  /* 0x000000361b0a7c20 */ /* 0x000fe20008410000 */
[----:B------:R-:W-:Y:S01]  /*5a50*/  FMUL.FTZ R59, R65, UR54 ;  /* 0x00000036413b7c20 */ /* 0x000fe20008410000 */
[----:B------:R-:W-:Y:S01]  /*5a60*/  ULOP3.LUT UR6, UR6, 0x4000000, URZ, 0xfc, !UPT ;  /* 0x0400000006067892 */ /* 0x000fe2000f8efc3f */
[----:B------:R-:W-:Y:S01]  /*5a70*/  FMUL.FTZ R27, R51, UR54 ;  /* 0x00000036331b7c20 */ /* 0x000fe20008410000 */
[----:B------:R-:W-:Y:S01]  /*5a80*/  FMUL.FTZ R12, R31, UR54 ;  /* 0x000000361f0c7c20 */ /* 0x000fe20008410000 */
[----:B------:R-:W-:Y:S01]  /*5a90*/  FMUL.FTZ R51, R53, UR54 ;  /* 0x0000003635337c20 */ /* 0x000fe20008410000 */
[----:B------:R-:W-:Y:S01]  /*5aa0*/  ULEA UR10, UR44, UR6, 0xb ;  /* 0x000000062c0a7291 */ /* 0x000fe2000f8e583f */
[----:B------:R-:W-:Y:S01]  /*5ab0*/  FMUL.FTZ R31, R32, UR54 ;  /* 0x00000036201f7c20 */ /* 0x000fe20008410000 */
[----:B------:R-:W-:Y:S01]  /*5ac0*/  FMUL.FTZ R53, R57, UR54 ;  /* 0x0000003639357c20 */ /* 0x000fe20008410000 */
[----:B------:R-:W-:Y:S01]  /*5ad0*/  FMUL.FTZ R9, R26, UR54 ;  /* 0x000000361a097c20 */ /* 0x000fe20008410000 */
[----:B------:R-:W-:Y:S01]  /*5ae0*/  FMUL.FTZ R11, R30, UR54 ;  /* 0x000000361e0b7c20 */ /* 0x000fe20008410000 */
[----:B------:R-:W-:Y:S01]  /*5af0*/  FMUL.FTZ R32, R33, UR54 ;  /* 0x0000003621207c20 */ /* 0x000fe20008410000 */
[----:B01----:R-:W-:Y:S01]  /*5b00*/  FMUL.FTZ R6, R24, UR54 ;  /* 0x0000003618067c20 */ /* 0x003fe20008410000 */
[----:B------:R-:W-:Y:S01]  /*5b10*/  UMOV UR6, UR10 ;  /* 0x0000000a00067c82 */ /* 0x000fe20008000000 */
[----:B------:R-:W-:Y:S01]  /*5b20*/  FMUL.FTZ R13, R34, UR54 ;  /* 0x00000036220d7c20 */ /* 0x000fe20008410000 */
[----:B------:R-:W-:Y:S01]  /*5b30*/  HGMMA.64x128x16.F32 R88, R180, gdesc[UR4].tnspB, R88, gsb0 ;  /* 0x41e00004b4587df0 */ /* 0x000fe20008000858 */
        /* <DEDUP_REMOVED lines=46> */
[----:B------:R-:W-:Y:S01]  /*5e20*/  HGMMA.64x128x16.F32 R88, R176, gdesc[UR4].tnspB, R88, gsb0 ;  /* 0x41e00004b0587df0 */ /* 0x000fe20008000858 */
[----:B------:R-:W-:Y:S01]  /*5e30*/  UIADD3 UR6, UR10, 0x100, URZ ;  /* 0x000001000a067890 */ /* 0x000fe2000fffe03f */
[----:B------:R-:W-:-:S05]  /*5e40*/  UMOV UR7, 0x40000040 ;  /* 0x4000004000077882 */ /* 0x000fca0000000000 */
        /* <DEDUP_REMOVED lines=24> */
[----:B------:R0:W0:Y:S08]  /*5fd0*/  MUFU.TANH R68, R77 ;  /* 0x0000004d00447308 */ /* 0x0000300000002400 */
[----:B------:R-:W0:Y:S08]  /*5fe0*/  MUFU.TANH R80, R80 ;  /* 0x0000005000507308 */ /* 0x000e300000002400 */
[----:B------:R-:W0:Y:S08]  /*5ff0*/  MUFU.TANH R47, R47 ;  /* 0x0000002f002f7308 */ /* 0x000e300000002400 */
[----:B------:R-:W0:Y:S08]  /*6000*/  MUFU.TANH R84, R84 ;  /* 0x0000005400547308 */ /* 0x000e300000002400 */
[----:B------:R0:W0:Y:S01]  /*6010*/  MUFU.TANH R72, R85 ;  /* 0x0000005500487308 */ /* 0x0000220000002400 */
[----:B------:R-:W-:-:S02]  /*6020*/  WARPGROUP.DEPBAR.LE gsb0, 0x0 ;  /* 0x00008000000079c5 */ /* 0x000fc40000010000 */
[----:B------:R-:W-:-:S06]  /*6030*/  WARPGROUP.ARRIVE ;  /* 0x00000000000079c5 */ /* 0x000fcc0000000000 */
[----:B------:R-:W-:Y:S01]  /*6040*/  HGMMA.64x128x16.F32 R88, R168, gdesc[UR4].tnspB, R88, gsb0 ;  /* 0x41e00004a8587df0 */ /* 0x000fe20008000858 */
[----:B------:R-:W-:Y:S01]  /*6050*/  UIADD3 UR6, UR10, 0x200, URZ ;  /* 0x000002000a067890 */ /* 0x000fe2000fffe03f */
[----:B------:R-:W-:Y:S01]  /*6060*/  UMOV UR7, 0x40000040 ;  /* 0x4000004000077882 */ /* 0x000fe20000000000 */
[----:B------:R-:W-:Y:S02]  /*6070*/  WARPGROUP.DEPBAR.LE gsb0, 0x0 ;  /* 0x00008000000079c5 */ /* 0x000fe40000010000 */
[----:B------:R-:W-:Y:S01]  /*6080*/  WARPGROUP.ARRIVE ;  /* 0x00000000000079c5 */ /* 0x000fe20000000000 */
[----:B------:R-:W-:Y:S01]  /*6090*/  FMUL.FTZ R168, R48, UR54 ;  /* 0x0000003630a87c20 */ /* 0x000fe20008410000 */
[----:B------:R-:W-:Y:S02]  /*60a0*/  IMAD.U32 R48, RZ, RZ, UR56 ;  /* 0x00000038ff307e24 */ /* 0x000fe4000f8e00ff */
[----:B------:R-:W-:-:S03]  /*60b0*/  FMUL.FTZ R169, R49, UR54 ;  /* 0x0000003631a97c20 */ /* 0x000fc60008410000 */
[----:B------:R-:W-:Y:S01]  /*60c0*/  HGMMA.64x128x16.F32 R88, R164, gdesc[UR4].tnspB, R88, gsb0 ;  /* 0x41e00004a4587df0 */ /* 0x000fe20008000858 */
[----:B------:R-:W-:Y:S01]  /*60d0*/  UIADD3 UR6, UR10, 0x280, URZ ;  /* 0x000002800a067890 */ /* 0x000fe2000fffe03f */
[----:B------:R-:W-:Y:S01]  /*60e0*/  @!P1 LEA R48, R48, UR41, 0x3 ;  /* 0x0000002930309c11 */ /* 0x000fe2000f8e18ff */
[----:B------:R-:W-:Y:S01]  /*60f0*/  UMOV UR7, 0x40000040 ;  /* 0x4000004000077882 */ /* 0x000fe20000000000 */
[----:B------:R-:W0:Y:S03]  /*6100*/  MUFU.TANH R168, R168 ;  /* 0x000000a800a87308 */ /* 0x000e260000002400 */
[----:B------:R-:W-:-:S05]  /*6110*/  @!P1 VIADD R48, R48, 0x28840 ;  /* 0x0002884030309836 */ /* 0x000fca0000000000 */
[----:B------:R-:W-:Y:S01]  /*6120*/  @!P1 PRMT R49, RZ, 0x654, R48 ;  /* 0x00000654ff319816 */ /* 0x000fe20000000030 */
[----:B------:R-:W0:Y:S08]  /*6130*/  MUFU.TANH R169, R169 ;  /* 0x000000a900a97308 */ /* 0x000e300000002400 */
[----:B------:R0:W0:Y:S01]  /*6140*/  MUFU.TANH R48, R86 ;  /* 0x0000005600307308 */ /* 0x0000220000002400 */
[----:B------:R-:W-:-:S02]  /*6150*/  WARPGROUP.DEPBAR.LE gsb0, 0x0 ;  /* 0x00008000000079c5 */ /* 0x000fc40000010000 */
[----:B------:R-:W-:Y:S01]  /*6160*/  WARPGROUP.ARRIVE ;  /* 0x00000000000079c5 */ /* 0x000fe20000000000 */
[----:B------:R-:W-:Y:S01]  /*6170*/  FMUL.FTZ R164, R25, UR54 ;  /* 0x0000003619a47c20 */ /* 0x000fe20008410000 */
[----:B------:R-:W-:Y:S01]  /*6180*/  FMUL.FTZ R165, R28, UR54 ;  /* 0x000000361ca57c20 */ /* 0x000fe20008410000 */
[----:B------:R-:W-:Y:S01]  /*6190*/  FMUL.FTZ R25, R42, UR54 ;  /* 0x000000362a197c20 */ /* 0x000fe20008410000 */
[----:B------:R-:W-:Y:S01]  /*61a0*/  FMUL.FTZ R28, R50, UR54 ;  /* 0x00000036321c7c20 */ /* 0x000fe20008410000 */
[----:B------:R-:W-:Y:S01]  /*61b0*/  FMUL.FTZ R50, R52, UR54 ;  /* 0x0000003634327c20 */ /* 0x000fe20008410000 */
[----:B------:R-:W-:Y:S01]  /*61c0*/  HGMMA.64x128x16.F32 R88, R160, gdesc[UR4].tnspB, R88, gsb0 ;  /* 0x41e00004a0587df0 */ /* 0x000fe20008000858 */
[----:B------:R-:W-:Y:S01]  /*61d0*/  UIADD3 UR6, UR10, 0x300, URZ ;  /* 0x000003000a067890 */ /* 0x000fe2000fffe03f */
[----:B------:R-:W-:Y:S01]  /*61e0*/  FMUL.FTZ R42, R74, UR54 ;  /* 0x000000364a2a7c20 */ /* 0x000fe20008410000 */
[----:B------:R-:W-:Y:S01]  /*61f0*/  UMOV UR7, 0x40000040 ;  /* 0x4000004000077882 */ /* 0x000fe20000000000 */
[----:B------:R-:W-:Y:S01]  /*6200*/  FMUL.FTZ R52, R56, UR54 ;  /* 0x0000003638347c20 */ /* 0x000fe20008410000 */
[----:B------:R-:W-:Y:S01]  /*6210*/  IMAD.SHL.U32 R74, R3, 0x80, RZ ;  /* 0x00000080034a7824 */ /* 0x000fe200078e00ff */
[----:B------:R-:W-:Y:S01]  /*6220*/  IADD3 R56, -R23, 0xb, RZ ;  /* 0x0000000b17387810 */ /* 0x000fe20007ffe1ff */
[----:B------:R-:W-:Y:S01]  /*6230*/  FMUL.FTZ R166, R29, UR54 ;  /* 0x000000361da67c20 */ /* 0x000fe20008410000 */
[----:B------:R-:W-:Y:S01]  /*6240*/  FMUL.FTZ R167, R37, UR54 ;  /* 0x0000003625a77c20 */ /* 0x000fe20008410000 */
[----:B------:R-:W-:Y:S01]  /*6250*/  FMUL.FTZ R29, R46, UR54 ;  /* 0x000000362e1d7c20 */ /* 0x000fe20008410000 */
[----:B------:R-:W-:Y:S01]  /*6260*/  IADD3 R57, -R74, 0x1, RZ ;  /* 0x000000014a397810 */ /* 0x000fe20007ffe1ff */
[----:B------:R-:W-:Y:S01]  /*6270*/  FMUL.FTZ R37, R71, UR54 ;  /* 0x0000003647257c20 */ /* 0x000fe20008410000 */
[----:B------:R-:W-:Y:S01]  /*6280*/  FMUL.FTZ R46, R82, UR54 ;  /* 0x00000036522e7c20 */ /* 0x000fe20008410000 */
[----:B------:R-:W0:Y:S02]  /*6290*/  MUFU.TANH R164, R164 ;  /* 0x000000a400a47308 */ /* 0x000e240000002400 */
[----:B------:R-:W-:-:S06]  /*62a0*/  IMAD R64, R16, -0x2, R57 ;  /* 0xfffffffe10407824 */ /* 0x000fcc00078e0239 */
        /* <DEDUP_REMOVED lines=15> */
[----:B------:R-:W-:Y:S02]  /*63a0*/  VIADD R62, R17, UR36 ;  /* 0x00000024113e7c36 */ /* 0x000fe40008000000 */
[----:B------:R-:W-:Y:S01]  /*63b0*/  FMUL.FTZ R161, R41, UR54 ;  /* 0x0000003629a17c20 */ /* 0x000fe20008410000 */
        /* <DEDUP_REMOVED lines=16> */
[----:B------:R0:W0:Y:S01]  /*64c0*/  MUFU.TANH R70, R81 ;  /* 0x0000005100467308 */ /* 0x0000220000002400 */
[----:B------:R-:W-:-:S02]  /*64d0*/  WARPGROUP.DEPBAR.LE gsb0, 0x0 ;  /* 0x00008000000079c5 */ /* 0x000fc40000010000 */
[----:B------:R-:W-:-:S06]  /*64e0*/  WARPGROUP.ARRIVE ;  /* 0x00000000000079c5 */ /* 0x000fcc0000000000 */
[----:B------:R-:W-:Y:S01]  /*64f0*/  HGMMA.64x128x16.F32 R88, R152, gdesc[UR4].tnspB, R88, gsb0 ;  /* 0x41e0000498587df0 */ /* 0x000fe20008000858 */
[----:B------:R-:W-:Y:S02]  /*6500*/  @UP0 ULDC UR6, c[0x0][0x44c] ;  /* 0x0001130000060ab9 */ /* 0x000fe40000000800 */
[----:B------:R-:W-:Y:S01]  /*6510*/  @P2 IMAD.HI.U32 R7, R62, UR6, RZ ;  /* 0x000000063e072c27 */ /* 0x000fe2000f8e00ff */
[----:B------:R-:W-:Y:S01]  /*6520*/  @UP0 ULDC UR6, c[0x0][0x450] ;  /* 0x0001140000060ab9 */ /* 0x000fe20000000800 */
[----:B------:R-:W-:-:S03]  /*6530*/  PLOP3.LUT P2, PT, PT, PT, UP1, 0x40, 0x0 ;  /* 0x000000000000781c */ /* 0x000fc60003f4e818 */
[----:B------:R-:W-:Y:S02]  /*6540*/  @P3 SHF.R.U32.HI R62, RZ, UR6, R7 ;  /* 0x00000006ff3e3c19 */ /* 0x000fe40008011607 */
[----:B------:R-:W5:Y:S03]  /*6550*/  LDC R7, c[0x0][0x2f0] ;  /* 0x0000bc00ff077b82 */ /* 0x000f660000000800 */
[----:B------:R-:W1:Y:S01]  /*6560*/  SHFL.IDX PT, R65, R62, RZ, 0x1c1f ;  /* 0x001c1fff3e417589 */ /* 0x000e6200000e0000 */
[----:B-----5:R-:W-:-:S04]  /*6570*/  IMAD R57, R7, UR42, R64 ;  /* 0x0000002a07397c24 */ /* 0x020fc8000f8e0240 */
[----:B--2---:R-:W-:-:S04]  /*6580*/  IMAD.IADD R57, R57, 0x1, -R8 ;  /* 0x0000000139397824 */ /* 0x004fc800078e0a08 */
[C---:B------:R-:W-:Y:S02]  /*6590*/  VIADD R78, R57.reuse, UR53 ;  /* 0x00000035394e7c36 */ /* 0x040fe40008000000 */
[----:B------:R-:W-:Y:S02]  /*65a0*/  VIADD R82, R57, UR49 ;  /* 0x0000003139527c36 */ /* 0x000fe40008000000 */
[--C-:B-1----:R-:W-:Y:S02]  /*65b0*/  IMAD.IADD R64, R78, 0x1, R65.reuse ;  /* 0x000000014e407824 */ /* 0x102fe400078e0241 */
[----:B------:R-:W-:Y:S01]  /*65c0*/  IMAD.IADD R66, R82, 0x1, R65 ;  /* 0x0000000152427824 */ /* 0x000fe200078e0241 */
[----:B------:R-:W-:Y:S02]  /*65d0*/  WARPGROUP.DEPBAR.LE gsb0, 0x0 ;  /* 0x00008000000079c5 */ /* 0x000fe40000010000 */
[----:B------:R1:W-:Y:S06]  /*65e0*/  BAR.ARV R56, 0x100 ;  /* 0x000400380000751d */ /* 0x0003ec0000002000 */
[----:B------:R2:W-:Y:S02]  /*65f0*/  @!P1 SYNCS.ARRIVE.TRANS64.RED.A1T0 RZ, [R49+URZ], RZ ;  /* 0x000000ff31ff99a7 */ /* 0x0005e4000810043f */
[----:B--2---:R-:W-:-:S06]  /*6600*/  FMUL.FTZ R49, R87, UR54 ;  /* 0x0000003657317c20 */ /* 0x004fcc0008410000 */
[----:B------:R-:W2:Y:S01]  /*6610*/  MUFU.TANH R49, R49 ;  /* 0x0000003100317308 */ /* 0x000ea20000002400 */
[----:B01-34-:R-:W-:Y:S05]  /*6620*/  @P2 BRA `(.L_x_7826) ;  /* 0x00000000005c2947 */ /* 0x01bfea0003800000 */
        /* <DEDUP_REMOVED lines=13> */
.L_x_7828:
[----:B------:R-:W-:-:S05]  /*6700*/  IMAD.U32 R69, RZ, RZ, UR52 ;  /* 0x00000034ff457e24 */ /* 0x000fca000f8e00ff */
[----:B------:R-:W-:-:S13]  /*6710*/  ISETP.NE.AND P2, PT, R69, 0x1, PT ;  /* 0x000000014500780c */ /* 0x000fda0003f45270 */
[----:B------:R-:W0:Y:S02]  /*6720*/  @P2 LDC.64 R56, c[0x0][0x9e8] ;  /* 0x00027a00ff382b82 */ /* 0x000e240000000a00 */
[----:B0-----:R-:W-:-:S05]  /*6730*/  @P2 IMAD.HI.U32 R56, R65, R56, RZ ;  /* 0x0000003841382227 */ /* 0x001fca00078e00ff */
[----:B------:R-:W-:-:S07]  /*6740*/  @P2 SHF.R.U32.HI R65, RZ, R57, R56 ;  /* 0x00000039ff412219 */ /* 0x000fce0000011638 */
.L_x_7829:
[----:B------:R-:W-:Y:S05]  /*6750*/  BSYNC B0 ;  /* 0x0000000000007941 */ /* 0x000fea0003800000 */
.L_x_7827:
[----:B------:R-:W-:-:S04]  /*6760*/  IMAD R65, R65, R69, -R74 ;  /* 0x0000004541417224 */ /* 0x000fc800078e0a4a */
[----:B------:R-:W-:-:S05]  /*6770*/  IMAD R65, R16, -0x2, R65 ;  /* 0xfffffffe10417824 */ /* 0x000fca00078e0241 */
[----:B------:R-:W-:Y:S02]  /*6780*/  VIADDMNMX R64, R65, R69, R64, PT ;  /* 0x0000004541407246 */ /* 0x000fe40003800140 */
[----:B------:R-:W-:-:S07]  /*6790*/  VIMNMX R66, R66, R65, !PT ;  /* 0x0000004142427248 */ /* 0x000fce0007fe0100 */
.L_x_7826:
[----:B------:R-:W-:Y:S01]  /*67a0*/  ISETP.GT.AND P2, PT, R3, -0x1, PT ;  /* 0xffffffff0300780c */ /* 0x000fe20003f44270 */
[----:B------:R-:W0:Y:S03]  /*67b0*/  SHFL.IDX PT, R155, R62, 0x1, 0x1c1f ;  /* 0x003c1f003e9b7f89 */ /* 0x000e2600000e0000 */
[C---:B------:R-:W-:Y:S02]  /*67c0*/  ISETP.GT.AND P5, PT, R66.reuse, RZ, P2 ;  /* 0x000000ff4200720c */ /* 0x040fe400017a4270 */
[----:B------:R-:W-:Y:S02]  /*67d0*/  ISETP.GT.AND P3, PT, R66, 0x9, P2 ;  /* 0x000000094200780c */ /* 0x000fe40001764270 */
[C---:B------:R-:W-:Y:S02]  /*67e0*/  ISETP.LT.OR P5, PT, R64.reuse, 0x1, P5 ;  /* 0x000000014000780c */ /* 0x040fe40002fa1670 */
[----:B------:R-:W-:-:S02]  /*67f0*/  ISETP.LT.OR P3, PT, R64, 0xa, P3 ;  /* 0x0000000a4000780c */ /* 0x000fc40001f61670 */
[----:B------:R-:W-:Y:S02]  /*6800*/  FSEL R159, R6, -INF , !P5 ;  /* 0xff800000069f7808 */ /* 0x000fe40006800000 */
[C---:B------:R-:W-:Y:S02]  /*6810*/  ISETP.GT.AND P5, PT, R66.reuse, 0x10, P2 ;  /* 0x000000104200780c */ /* 0x040fe400017a4270 */
[----:B------:R-:W-:Y:S02]  /*6820*/  ISETP.GT.AND P4, PT, R66, 0x1, P2 ;  /* 0x000000014200780c */ /* 0x000fe40001784270 */
[----:B------:R-:W-:Y:S02]  /*6830*/  ISETP.LT.OR P5, PT, R64, 0x11, P5 ;  /* 0x000000114000780c */ /* 0x000fe40002fa1670 */
[----:B------:R-:W-:Y:S02]  /*6840*/  ISETP.GT.AND P6, PT, R66, 0x8, P2 ;  /* 0x000000084200780c */ /* 0x000fe400017c4270 */
[----:B------:R-:W-:-:S02]  /*6850*/  FSEL R183, R166, -INF , !P3 ;  /* 0xff800000a6b77808 */ /* 0x000fc40005800000 */
[C---:B------:R-:W-:Y:S02]  /*6860*/  ISETP.GT.AND P3, PT, R66.reuse, 0x19, P2 ;  /* 0x000000194200780c */ /* 0x040fe40001764270 */
[----:B------:R-:W-:Y:S02]  /*6870*/  FSEL R177, R31, -INF , !P5 ;  /* 0xff8000001fb17808 */ /* 0x000fe40006800000 */
[----:B------:R-:W-:Y:S02]  /*6880*/  ISETP.GT.AND P5, PT, R66, 0x20, P2 ;  /* 0x000000204200780c */ /* 0x000fe400017a4270 */
[C---:B------:R-:W-:Y:S02]  /*6890*/  ISETP.LT.OR P4, PT, R64.reuse, 0x2, P4 ;  /* 0x000000024000780c */ /* 0x040fe40002781670 */
[C---:B------:R-:W-:Y:S02]  /*68a0*/  ISETP.LT.OR P6, PT, R64.reuse, 0x9, P6 ;  /* 0x000000094000780c */ /* 0x040fe400037c1670 */
[----:B------:R-:W-:-:S02]  /*68b0*/  ISETP.LT.OR P3, PT, R64, 0x1a, P3 ;  /* 0x0000001a4000780c */ /* 0x000fc40001f61670 */
[----:B------:R-:W-:Y:S02]  /*68c0*/  ISETP.LT.OR P5, PT, R64, 0x21, P5 ;  /* 0x000000214000780c */ /* 0x000fe40002fa1670 */
[----:B------:R-:W-:Y:S02]  /*68d0*/  FSEL R171, R164, -INF , !P4 ;  /* 0xff800000a4ab7808 */ /* 0x000fe40006000000 */
[----:B------:R-:W-:Y:S02]  /*68e0*/  FSEL R173, R165, -INF , !P6 ;  /* 0xff800000a5ad7808 */ /* 0x000fe40007000000 */
[C---:B------:R-:W-:Y:S02]  /*68f0*/  ISETP.GT.AND P4, PT, R66.reuse, 0x11, P2 ;  /* 0x000000114200780c */ /* 0x040fe40001784270 */
[----:B------:R-:W-:Y:S02]  /*6900*/  ISETP.GT.AND P6, PT, R66, 0x18, P2 ;  /* 0x000000184200780c */ /* 0x000fe400017c4270 */
[----:B------:R-:W-:-:S02]  /*6910*/  FSEL R175, R167, -INF , !P3 ;  /* 0xff800000a7af7808 */ /* 0x000fc40005800000 */
[----:B------:R-:W-:Y:S02]  /*6920*/  FSEL R167, R160, -INF , !P5 ;  /* 0xff800000a0a77808 */ /* 0x000fe40006800000 */
[----:B------:R-:W-:Y:S02]  /*6930*/  ISETP.GT.AND P5, PT, R66, 0x30, P2 ;  /* 0x000000304200780c */ /* 0x000fe400017a4270 */
[C---:B------:R-:W-:Y:S02]  /*6940*/  ISETP.LT.OR P4, PT, R64.reuse, 0x12, P4 ;  /* 0x000000124000780c */ /* 0x040fe40002781670 */
[C---:B------:R-:W-:Y:S02]  /*6950*/  ISETP.LT.OR P6, PT, R64.reuse, 0x19, P6 ;  /* 0x000000194000780c */ /* 0x040fe400037c1670 */
[----:B------:R-:W-:Y:S02]  /*6960*/  ISETP.LT.OR P5, PT, R64, 0x31, P5 ;  /* 0x000000314000780c */ /* 0x000fe40002fa1670 */
        /* <DEDUP_REMOVED lines=17> */
[----:B------:R-:W-:Y:S01]  /*6a80*/  FSEL R81, R52, -INF , !P5 ;  /* 0xff80000034517808 */ /* 0x000fe20006800000 */
[----:B0-----:R-:W-:Y:S01]  /*6a90*/  IMAD.IADD R52, R82, 0x1, R155 ;  /* 0x0000000152347824 */ /* 0x001fe200078e029b */
[----:B------:R-:W-:-:S02]  /*6aa0*/  ISETP.GT.AND P5, PT, R66, 0x50, P2 ;  /* 0x000000504200780c */ /* 0x000fc400017a4270 */
[C---:B------:R-:W-:Y:S02]  /*6ab0*/  ISETP.LT.OR P4, PT, R64.reuse, 0x32, P4 ;  /* 0x000000324000780c */ /* 0x040fe40002781670 */
[C---:B------:R-:W-:Y:S02]  /*6ac0*/  ISETP.LT.OR P6, PT, R64.reuse, 0x39, P6 ;  /* 0x000000394000780c */ /* 0x040fe400037c1670 */
[C---:B------:R-:W-:Y:S02]  /*6ad0*/  ISETP.LT.OR P3, PT, R64.reuse, 0x3a, P3 ;  /* 0x0000003a4000780c */ /* 0x040fe40001f61670 */
[----:B------:R-:W-:Y:S02]  /*6ae0*/  ISETP.LT.OR P5, PT, R64, 0x51, P5 ;  /* 0x000000514000780c */ /* 0x000fe40002fa1670 */
[----:B------:R-:W-:Y:S02]  /*6af0*/  FSEL R169, R169, -INF , !P4 ;  /* 0xff800000a9a97808 */ /* 0x000fe40006000000 */
[----:B------:R-:W-:Y:S01]  /*6b00*/  FSEL R85, R50, -INF , !P6 ;  /* 0xff80000032557808 */ /* 0x000fe20007000000 */
[----:B------:R-:W-:Y:S01]  /*6b10*/  IMAD.IADD R50, R78, 0x1, R155 ;  /* 0x000000014e327824 */ /* 0x000fe200078e029b */
[----:B------:R-:W-:-:S02]  /*6b20*/  FSEL R83, R51, -INF , !P3 ;  /* 0xff80000033537808 */ /* 0x000fc40005800000 */
[C---:B------:R-:W-:Y:S02]  /*6b30*/  ISETP.GT.AND P4, PT, R66.reuse, 0x41, P2 ;  /* 0x000000414200780c */ /* 0x040fe40001784270 */
[C---:B------:R-:W-:Y:S02]  /*6b40*/  ISETP.GT.AND P6, PT, R66.reuse, 0x48, P2 ;  /* 0x000000484200780c */ /* 0x040fe400017c4270 */
[----:B------:R-:W-:Y:S02]  /*6b50*/  ISETP.GT.AND P3, PT, R66, 0x49, P2 ;  /* 0x000000494200780c */ /* 0x000fe40001764270 */
[----:B------:R-:W-:Y:S02]  /*6b60*/  FSEL R65, R58, -INF , !P5 ;  /* 0xff8000003a417808 */ /* 0x000fe40006800000 */
[----:B------:R-:W-:Y:S02]  /*6b70*/  ISETP.GT.AND P5, PT, R66, 0x60, P2 ;  /* 0x000000604200780c */ /* 0x000fe400017a4270 */
[----:B------:R-:W-:-:S02]  /*6b80*/  ISETP.LT.OR P4, PT, R64, 0x42, P4 ;  /* 0x000000424000780c */ /* 0x000fc40002781670 */
        /* <DEDUP_REMOVED lines=8> */
[C---:B------:R-:W-:Y:S02]  /*6c10*/  ISETP.GT.AND P3, PT, R66.reuse, 0x59, P2 ;  /* 0x000000594200780c */ /* 0x040fe40001764270 */
        /* <DEDUP_REMOVED lines=12> */
[----:B------:R-:W-:Y:S02]  /*6ce0*/  FSEL R61, R80, -INF , !P5 ;  /* 0xff800000503d7808 */ /* 0x000fe40006800000 */
[----:B------:R-:W-:Y:S02]  /*6cf0*/  PLOP3.LUT P5, PT, PT, PT, UP1, 0x40, 0x0 ;  /* 0x000000000000781c */ /* 0x000fe40003fae818 */
        /* <DEDUP_REMOVED lines=14> */
[----:B------:R-:W-:Y:S01]  /*6de0*/  FSEL R51, R72, -INF , !P3 ;  /* 0xff80000048337808 */ /* 0x000fe20005800000 */
[----:B------:R-:W-:Y:S06]  /*6df0*/  @P5 BRA `(.L_x_7830) ;  /* 0x00000000005c5947 */ /* 0x000fec0003800000 */
        /* <DEDUP_REMOVED lines=13> */
.L_x_7832:
[----:B------:R-:W-:-:S05]  /*6ed0*/  IMAD.U32 R6, RZ, RZ, UR52 ;  /* 0x00000034ff067e24 */ /* 0x000fca000f8e00ff */
[----:B------:R-:W-:-:S13]  /*6ee0*/  ISETP.NE.AND P3, PT, R6, 0x1, PT ;  /* 0x000000010600780c */ /* 0x000fda0003f65270 */
[----:B------:R-:W0:Y:S02]  /*6ef0*/  @P3 LDC.64 R32, c[0x0][0x9e8] ;  /* 0x00027a00ff203b82 */ /* 0x000e240000000a00 */
[----:B0-----:R-:W-:-:S05]  /*6f00*/  @P3 IMAD.HI.U32 R32, R31, R32, RZ ;  /* 0x000000201f203227 */ /* 0x001fca00078e00ff */
[----:B------:R-:W-:-:S07]  /*6f10*/  @P3 SHF.R.U32.HI R31, RZ, R33, R32 ;  /* 0x00000021ff1f3219 */ /* 0x000fce0000011620 */
.L_x_7833:
[----:B------:R-:W-:Y:S05]  /*6f20*/  BSYNC B0 ;  /* 0x0000000000007941 */ /* 0x000fea0003800000 */
.L_x_7831:
[----:B------:R-:W-:-:S04]  /*6f30*/  IMAD R31, R31, R6, -R74 ;  /* 0x000000061f1f7224 */ /* 0x000fc800078e0a4a */
[----:B------:R-:W-:-:S05]  /*6f40*/  IMAD R31, R16, -0x2, R31 ;  /* 0xfffffffe101f7824 */ /* 0x000fca00078e021f */
[----:B------:R-:W-:Y:S02]  /*6f50*/  VIADDMNMX R50, R31, R6, R50, PT ;  /* 0x000000061f327246 */ /* 0x000fe40003800132 */
[----:B------:R-:W-:-:S07]  /*6f60*/  VIMNMX R52, R52, R31, !PT ;  /* 0x0000001f34347248 */ /* 0x000fce0007fe0100 */
.L_x_7830:
[----:B------:R-:W-:Y:S01]  /*6f70*/  FMNMX.FTZ R6, R159, R4, !PT ;  /* 0x000000049f067209 */ /* 0x000fe20007810000 */
[----:B------:R-:W-:Y:S01]  /*6f80*/  UMOV UR45, UR55 ;  /* 0x00000037002d7c82 */ /* 0x000fe20008000000 */
        /* <DEDUP_REMOVED lines=16> */
[----:B------:R-:W-:-:S02]  /*7090*/  ISETP.GT.AND P3, PT, R52, 0x9, P2 ;  /* 0x000000093400780c */ /* 0x000fc40001764270 */
[----:B------:R-:W-:Y:S02]  /*70a0*/  FMNMX.FTZ R6, R161, R6, !PT ;  /* 0x00000006a1067209 */ /* 0x000fe40007810000 */
[----:B------:R-:W-:Y:S02]  /*70b0*/  FSEL R25, R25, -INF , !P4 ;  /* 0xff80000019197808 */ /* 0x000fe40006000000 */
[----:B------:R-:W-:Y:S02]  /*70c0*/  FMNMX.FTZ R6, R153, R6, !PT ;  /* 0x0000000699067209 */ /* 0x000fe40007810000 */
[----:B------:R-:W-:Y:S02]  /*70d0*/  ISETP.GT.AND P4, PT, R52, RZ, P2 ;  /* 0x000000ff3400720c */ /* 0x000fe40001784270 */
[----:B------:R-:W-:Y:S02]  /*70e0*/  FMNMX.FTZ R6, R163, R6, !PT ;  /* 0x00000006a3067209 */ /* 0x000fe40007810000 */
[----:B------:R-:W-:-:S02]  /*70f0*/  ISETP.LT.OR P3, PT, R50, 0xa, P3 ;  /* 0x0000000a3200780c */ /* 0x000fc40001f61670 */
[----:B------:R-:W-:Y:S02]  /*7100*/  FMNMX.FTZ R6, R87, R6, !PT ;  /* 0x0000000657067209 */ /* 0x000fe40007810000 */
[----:B------:R-:W-:Y:S02]  /*7110*/  ISETP.LT.OR P4, PT, R50, 0x1, P4 ;  /* 0x000000013200780c */ /* 0x000fe40002781670 */
[----:B------:R-:W-:Y:S02]  /*7120*/  FMNMX.FTZ R6, R169, R6, !PT ;  /* 0x00000006a9067209 */ /* 0x000fe40007810000 */
[----:B------:R-:W-:Y:S02]  /*7130*/  FSEL R155, R12, -INF , !P3 ;  /* 0xff8000000c9b7808 */ /* 0x000fe40005800000 */
[----:B------:R-:W-:Y:S02]  /*7140*/  FMNMX.FTZ R6, R85, R6, !PT ;  /* 0x0000000655067209 */ /* 0x000fe40007810000 */
[----:B------:R-:W-:-:S02]  /*7150*/  ISETP.GT.AND P6, PT, R52, 0x8, P2 ;  /* 0x000000083400780c */ /* 0x000fc400017c4270 */
[----:B------:R-:W-:Y:S02]  /*7160*/  FMNMX.FTZ R6, R83, R6, !PT ;  /* 0x0000000653067209 */ /* 0x000fe40007810000 */
[----:B------:R-:W-:Y:S02]  /*7170*/  FSEL R12, R9, -INF , !P4 ;  /* 0xff800000090c7808 */ /* 0x000fe40006000000 */
[----:B------:R-:W-:Y:S02]  /*7180*/  FMNMX.FTZ R6, R81, R6, !PT ;  /* 0x0000000651067209 */ /* 0x000fe40007810000 */
[----:B------:R-:W-:Y:S02]  /*7190*/  ISETP.LT.OR P6, PT, R50, 0x9, P6 ;  /* 0x000000093200780c */ /* 0x000fe400037c1670 */
[----:B------:R-:W-:Y:S02]  /*71a0*/  FMNMX.FTZ R6, R79, R6, !PT ;  /* 0x000000064f067209 */ /* 0x000fe40007810000 */
[----:B------:R-:W-:-:S02]  /*71b0*/  FMNMX.FTZ R14, R12, R5, !PT ;  /* 0x000000050c0e7209 */ /* 0x000fc40007810000 */
[----:B------:R-:W-:Y:S02]  /*71c0*/  FMNMX.FTZ R6, R77, R6, !PT ;  /* 0x000000064d067209 */ /* 0x000fe40007810000 */
[----:B------:R-:W-:Y:S02]  /*71d0*/  ISETP.GT.AND P5, PT, R52, 0x10, P2 ;  /* 0x000000103400780c */ /* 0x000fe400017a4270 */
[----:B------:R-:W-:Y:S02]  /*71e0*/  FMNMX.FTZ R6, R71, R6, !PT ;  /* 0x0000000647067209 */ /* 0x000fe40007810000 */
[----:B------:R-:W-:Y:S02]  /*71f0*/  FMNMX.FTZ R14, R157, R14, !PT ;  /* 0x0000000e9d0e7209 */ /* 0x000fe40007810000 */
[----:B------:R-:W-:Y:S02]  /*7200*/  FMNMX.FTZ R6, R65, R6, !PT ;  /* 0x0000000641067209 */ /* 0x000fe40007810000 */
[----:B------:R-:W-:-:S02]  /*7210*/  ISETP.LT.OR P5, PT, R50, 0x11, P5 ;  /* 0x000000113200780c */ /* 0x000fc40002fa1670 */
[----:B------:R-:W-:Y:S02]  /*7220*/  FMNMX.FTZ R6, R75, R6, !PT ;  /* 0x000000064b067209 */ /* 0x000fe40007810000 */
[C---:B------:R-:W-:Y:S02]  /*7230*/  ISETP.GT.AND P3, PT, R52.reuse, 0x18, P2 ;  /* 0x000000183400780c */ /* 0x040fe40001764270 */
[----:B------:R-:W-:Y:S02]  /*7240*/  FMNMX.FTZ R6, R69, R6, !PT ;  /* 0x0000000645067209 */ /* 0x000fe40007810000 */
[----:B------:R-:W-:Y:S02]  /*7250*/  FSEL R13, R13, -INF , !P5 ;  /* 0xff8000000d0d7808 */ /* 0x000fe40006800000 */
[----:B------:R-:W-:Y:S02]  /*7260*/  FMNMX.FTZ R6, R73, R6, !PT ;  /* 0x0000000649067209 */ /* 0x000fe40007810000 */
[----:B------:R-:W-:-:S02]  /*7270*/  ISETP.GT.AND P5, PT, R52, 0x19, P2 ;  /* 0x000000193400780c */ /* 0x000fc400017a4270 */
[----:B------:R-:W-:Y:S02]  /*7280*/  FMNMX.FTZ R6, R63, R6, !PT ;  /* 0x000000063f067209 */ /* 0x000fe40007810000 */
[C---:B------:R-:W-:Y:S02]  /*7290*/  ISETP.LT.OR P3, PT, R50.reuse, 0x19, P3 ;  /* 0x000000193200780c */ /* 0x040fe40001f61670 */
[----:B------:R-:W-:Y:S02]  /*72a0*/  FMNMX.FTZ R6, R67, R6, !PT ;  /* 0x0000000643067209 */ /* 0x000fe40007810000 */
[----:B------:R-:W-:Y:S02]  /*72b0*/  ISETP.LT.OR P5, PT, R50, 0x1a, P5 ;  /* 0x0000001a3200780c */ /* 0x000fe40002fa1670 */
[----:B------:R-:W-:-:S04]  /*72c0*/  FMNMX.FTZ R6, R59, R6, !PT ;  /* 0x000000063b067209 */ /* 0x000fc80007810000 */
[----:B------:R-:W-:-:S04]  /*72d0*/  FMNMX.FTZ R6, R57, R6, !PT ;  /* 0x0000000639067209 */ /* 0x000fc80007810000 */
[----:B------:R-:W-:-:S04]  /*72e0*/  FMNMX.FTZ R6, R61, R6, !PT ;  /* 0x000000063d067209 */ /* 0x000fc80007810000 */
[----:B------:R-:W-:-:S04]  /*72f0*/  FMNMX.FTZ R6, R55, R6, !PT ;  /* 0x0000000637067209 */ /* 0x000fc80007810000 */
[----:B------:R-:W-:-:S04]  /*7300*/  FMNMX.FTZ R6, R53, R6, !PT ;  /* 0x0000000635067209 */ /* 0x000fc80007810000 */
[----:B------:R-:W-:Y:S02]  /*7310*/  FMNMX.FTZ R32, R51, R6, !PT ;  /* 0x0000000633207209 */ /* 0x000fe40007810000 */
[----:B------:R-:W0:Y:S03]  /*7320*/  LDC R6, c[0x0][0x988] ;  /* 0x00026200ff067b82 */ /* 0x000e260000000800 */
[----:B------:R-:W1:Y:S02]  /*7330*/  SHFL.BFLY PT, R31, R32, 0x2, 0x1f ;  /* 0x0c401f00201f7f89 */ /* 0x000e6400000e0000 */
[----:B-1----:R-:W-:-:S05]  /*7340*/  FMNMX.FTZ R33, R32, R31, !PT ;  /* 0x0000001f20217209 */ /* 0x002fca0007810000 */
[----:B------:R-:W1:Y:S02]  /*7350*/  SHFL.BFLY PT, R54, R33, 0x1, 0x1f ;  /* 0x0c201f0021367f89 */ /* 0x000e6400000e0000 */
[----:B-1----:R-:W-:Y:S02]  /*7360*/  FMNMX.FTZ R31, R33, R54, !PT ;  /* 0x00000036211f7209 */ /* 0x002fe40007810000 */
[----:B------:R-:W-:Y:S02]  /*7370*/  FSEL R33, R11, -INF , !P6 ;  /* 0xff8000000b217808 */ /* 0x000fe40007000000 */
[C---:B------:R-:W-:Y:S01]  /*7380*/  FSETP.NEU.FTZ.AND P6, PT, R31.reuse, -INF , PT ;  /* 0xff8000001f00780b */ /* 0x040fe20003fdd000 */
[----:B0-----:R-:W-:Y:S01]  /*7390*/  FMUL.FTZ R10, R31, R6 ;  /* 0x000000061f0a7220 */ /* 0x001fe20000410000 */
[----:B------:R-:W-:-:S04]  /*73a0*/  FMNMX.FTZ R14, R33, R14, !PT ;  /* 0x0000000e210e7209 */ /* 0x000fc80007810000 */
[----:B------:R-:W-:Y:S02]  /*73b0*/  FMNMX.FTZ R14, R155, R14, !PT ;  /* 0x0000000e9b0e7209 */ /* 0x000fe40007810000 */
[----:B------:R-:W-:Y:S02]  /*73c0*/  FSEL R10, R10, RZ, P6 ;  /* 0x000000ff0a0a7208 */ /* 0x000fe40003000000 */
[----:B------:R-:W-:-:S03]  /*73d0*/  FMNMX.FTZ R14, R13, R14, !PT ;  /* 0x0000000e0d0e7209 */ /* 0x000fc60007810000 */
[-CC-:B------:R-:W-:Y:S01]  /*73e0*/  FFMA.FTZ R11, R159, R6.reuse, -R10.reuse ;  /* 0x000000069f0b7223 */ /* 0x180fe2000001080a */
[----:B------:R-:W-:Y:S01]  /*73f0*/  FSEL R159, R20, -INF , !P3 ;  /* 0xff800000149f7808 */ /* 0x000fe20005800000 */
[--C-:B------:R-:W-:Y:S01]  /*7400*/  FFMA.FTZ R180, R171, R6, -R10.reuse ;  /* 0x00000006abb47223 */ /* 0x100fe2000001080a */
[----:B------:R-:W-:Y:S01]  /*7410*/  FMNMX.FTZ R14, R165, R14, !PT ;  /* 0x0000000ea50e7209 */ /* 0x000fe20007810000 */
[-CC-:B------:R-:W-:Y:S01]  /*7420*/  FFMA.FTZ R182, R173, R6.reuse, -R10.reuse ;  /* 0x00000006adb67223 */ /* 0x180fe2000001080a */
[C---:B------:R-:W-:Y:S01]  /*7430*/  ISETP.GT.AND P3, PT, R52.reuse, 0x21, P2 ;  /* 0x000000213400780c */ /* 0x040fe20001764270 */
[-CC-:B------:R-:W-:Y:S01]  /*7440*/  FFMA.FTZ R176, R177, R6.reuse, -R10.reuse ;  /* 0x00000006b1b07223 */ /* 0x180fe2000001080a */
[----:B------:R-:W-:Y:S01]  /*7450*/  FSEL R171, R15, -INF , !P5 ;  /* 0xff8000000fab7808 */ /* 0x000fe20006800000 */
[--C-:B------:R-:W-:Y:S01]  /*7460*/  FFMA.FTZ R15, R181, R6, -R10.reuse ;  /* 0x00000006b50f7223 */ /* 0x100fe2000001080a */
[----:B------:R-:W-:Y:S01]  /*7470*/  FMNMX.FTZ R14, R159, R14, !PT ;  /* 0x0000000e9f0e7209 */ /* 0x000fe20007810000 */
[-CC-:B------:R-:W-:Y:S01]  /*7480*/  FFMA.FTZ R183, R183, R6.reuse, -R10.reuse ;  /* 0x00000006b7b77223 */ /* 0x180fe2000001080a */
[----:B------:R-:W-:Y:S01]  /*7490*/  ISETP.GT.AND P5, PT, R52, 0x28, P2 ;  /* 0x000000283400780c */ /* 0x000fe200017a4270 */
[--C-:B------:R-:W-:Y:S01]  /*74a0*/  FFMA.FTZ R178, R179, R6, -R10.reuse ;  /* 0x00000006b3b27223 */ /* 0x100fe2000001080a */
[C---:B------:R-:W-:Y:S01]  /*74b0*/  ISETP.LT.OR P3, PT, R50.reuse, 0x22, P3 ;  /* 0x000000223200780c */ /* 0x040fe20001f61670 */
[----:B------:R0:W-:Y:S01]  /*74c0*/  MUFU.EX2 R9, R183 ;  /* 0x000000b700097308 */ /* 0x0001e20000000800 */
[----:B------:R-:W-:Y:S01]  /*74d0*/  FMNMX.FTZ R14, R171, R14, !PT ;  /* 0x0000000eab0e7209 */ /* 0x000fe20007810000 */
[-CC-:B------:R-:W-:Y:S01]  /*74e0*/  FFMA.FTZ R172, R167, R6.reuse, -R10.reuse ;  /* 0x00000006a7ac7223 */ /* 0x180fe2000001080a */
[----:B------:R-:W-:Y:S01]  /*74f0*/  ISETP.LT.OR P5, PT, R50, 0x29, P5 ;  /* 0x000000293200780c */ /* 0x000fe20002fa1670 */
[-CC-:B------:R-:W-:Y:S01]  /*7500*/  FFMA.FTZ R174, R153, R6.reuse, -R10.reuse ;  /* 0x0000000699ae7223 */ /* 0x180fe2000001080a */
[----:B------:R-:W-:Y:S01]  /*7510*/  FSEL R173, R24, -INF , !P3 ;  /* 0xff80000018ad7808 */ /* 0x000fe20005800000 */
[-CC-:B------:R-:W-:Y:S01]  /*7520*/  FFMA.FTZ R168, R87, R6.reuse, -R10.reuse ;  /* 0x0000000657a87223 */ /* 0x180fe2000001080a */
[C---:B------:R-:W-:Y:S01]  /*7530*/  ISETP.GT.AND P3, PT, R52.reuse, 0x29, P2 ;  /* 0x000000293400780c */ /* 0x040fe20001764270 */
[--C-:B------:R-:W-:Y:S01]  /*7540*/  FFMA.FTZ R170, R85, R6, -R10.reuse ;  /* 0x0000000655aa7223 */ /* 0x100fe2000001080a */
[----:B------:R-:W-:Y:S01]  /*7550*/  FMNMX.FTZ R14, R25, R14, !PT ;  /* 0x0000000e190e7209 */ /* 0x000fe20007810000 */
[-CC-:B------:R-:W-:Y:S01]  /*7560*/  FFMA.FTZ R164, R81, R6.reuse, -R10.reuse ;  /* 0x0000000651a47223 */ /* 0x180fe2000001080a */
[----:B------:R-:W-:Y:S01]  /*7570*/  FSEL R29, R29, -INF , !P5 ;  /* 0xff8000001d1d7808 */ /* 0x000fe20006800000 */
[-CC-:B------:R-:W-:Y:S01]  /*7580*/  FFMA.FTZ R20, R79, R6.reuse, -R10.reuse ;  /* 0x000000064f147223 */ /* 0x180fe2000001080a */
[----:B------:R-:W-:Y:S01]  /*7590*/  ISETP.GT.AND P5, PT, R52, 0x30, P2 ;  /* 0x000000303400780c */ /* 0x000fe200017a4270 */
[-CC-:B------:R-:W-:Y:S01]  /*75a0*/  FFMA.FTZ R166, R77, R6.reuse, -R10.reuse ;  /* 0x000000064da67223 */ /* 0x180fe2000001080a */
[----:B------:R-:W-:Y:S01]  /*75b0*/  ISETP.LT.OR P4, PT, R50, 0x2a, P3 ;  /* 0x0000002a3200780c */ /* 0x000fe20001f81670 */
[--C-:B------:R-:W-:Y:S01]  /*75c0*/  FFMA.FTZ R158, R59, R6, -R10.reuse ;  /* 0x000000063b9e7223 */ /* 0x100fe2000001080a */
[----:B------:R-:W-:Y:S01]  /*75d0*/  FMNMX.FTZ R14, R173, R14, !PT ;  /* 0x0000000ead0e7209 */ /* 0x000fe20007810000 */
[----:B------:R-:W-:Y:S01]  /*75e0*/  MUFU.EX2 R11, R11 ;  /* 0x0000000b000b7308 */ /* 0x000fe20000000800 */
[----:B------:R-:W-:Y:S01]  /*75f0*/  ISETP.GT.AND P3, PT, R52, 0x31, P2 ;  /* 0x000000313400780c */ /* 0x000fe20001764270 */
[-CC-:B------:R-:W-:Y:S01]  /*7600*/  FFMA.FTZ R154, R53, R6.reuse, -R10.reuse ;  /* 0x00000006359a7223 */ /* 0x180fe2000001080a */
[----:B------:R-:W-:Y:S01]  /*7610*/  FSEL R21, R21, -INF , !P4 ;  /* 0xff80000015157808 */ /* 0x000fe20006000000 */
[-CC-:B------:R-:W-:Y:S01]  /*7620*/  FFMA.FTZ R156, R63, R6.reuse, -R10.reuse ;  /* 0x000000063f9c7223 */ /* 0x180fe2000001080a */
[----:B------:R-:W-:Y:S01]  /*7630*/  ISETP.LT.OR P5, PT, R50, 0x31, P5 ;  /* 0x000000313200780c */ /* 0x000fe20002fa1670 */
[--C-:B------:R-:W-:Y:S01]  /*7640*/  FFMA.FTZ R160, R65, R6, -R10.reuse ;  /* 0x0000000641a07223 */ /* 0x100fe2000001080a */
[----:B------:R-:W-:Y:S01]  /*7650*/  FMNMX.FTZ R14, R29, R14, !PT ;  /* 0x0000000e1d0e7209 */ /* 0x000fe20007810000 */
[----:B------:R-:W-:Y:S01]  /*7660*/  MUFU.EX2 R180, R180 ;  /* 0x000000b400b47308 */ /* 0x000fe20000000800 */
[----:B------:R-:W-:Y:S01]  /*7670*/  ISETP.GT.AND P4, PT, R52, 0x38, P2 ;  /* 0x000000383400780c */ /* 0x000fe20001784270 */
[-CC-:B------:R-:W-:Y:S01]  /*7680*/  FFMA.FTZ R162, R69, R6.reuse, -R10.reuse ;  /* 0x0000000645a27223 */ /* 0x180fe2000001080a */
[----:B------:R-:W-:Y:S01]  /*7690*/  ISETP.LT.OR P3, PT, R50, 0x32, P3 ;  /* 0x000000323200780c */ /* 0x000fe20001f61670 */
[-CC-:B------:R-:W-:Y:S01]  /*76a0*/  FFMA.FTZ R63, R67, R6.reuse, -R10.reuse ;  /* 0x00000006433f7223 */ /* 0x180fe2000001080a */
[----:B------:R-:W-:Y:S01]  /*76b0*/  FSEL R177, R28, -INF , !P5 ;  /* 0xff8000001cb17808 */ /* 0x000fe20006800000 */
        /* <DEDUP_REMOVED lines=16> */
[----:B------:R-:W-:Y:S01]  /*77c0*/  FFMA.FTZ R51, R51, R6, -R10 ;  /* 0x0000000633337223 */ /* 0x000fe2000001080a */
[----:B------:R-:W-:Y:S01]  /*77d0*/  FMNMX.FTZ R14, R181, R14, !PT ;  /* 0x0000000eb50e7209 */ /* 0x000fe20007810000 */
[----:B------:R-:W-:Y:S01]  /*77e0*/  MUFU.EX2 R15, R15 ;  /* 0x0000000f000f7308 */ /* 0x000fe20000000800 */
[----:B------:R-:W-:-:S02]  /*77f0*/  ISETP.GT.AND P4, PT, R52, 0x41, P2 ;  /* 0x000000413400780c */ /* 0x000fc40001784270 */
[----:B0-----:R-:W-:Y:S02]  /*7800*/  FSEL R183, R26, -INF , !P5 ;  /* 0xff8000001ab77808 */ /* 0x001fe40006800000 */
[----:B------:R-:W-:Y:S02]  /*7810*/  ISETP.LT.OR P3, PT, R50, 0x41, P3 ;  /* 0x000000413200780c */ /* 0x000fe40001f61670 */
[----:B------:R-:W-:Y:S01]  /*7820*/  FMNMX.FTZ R14, R179, R14, !PT ;  /* 0x0000000eb30e7209 */ /* 0x000fe20007810000 */
[----:B------:R-:W-:Y:S01]  /*7830*/  MUFU.EX2 R178, R178 ;  /* 0x000000b200b27308 */ /* 0x000fe20000000800 */
[----:B------:R-:W-:Y:S02]  /*7840*/  ISETP.GT.AND P5, PT, R52, 0x48, P2 ;  /* 0x000000483400780c */ /* 0x000fe400017a4270 */
[----:B------:R-:W-:Y:S02]  /*7850*/  ISETP.LT.OR P4, PT, R50, 0x42, P4 ;  /* 0x000000423200780c */ /* 0x000fe40002781670 */
[----:B------:R-:W-:Y:S01]  /*7860*/  FSEL R175, R34, -INF , !P3 ;  /* 0xff80000022af7808 */ /* 0x000fe20005800000 */
[----:B------:R-:W-:Y:S01]  /*7870*/  IMAD.U32 R34, RZ, RZ, UR44 ;  /* 0x0000002cff227e24 */ /* 0x000fe2000f8e00ff */
[----:B------:R-:W-:Y:S01]  /*7880*/  FMNMX.FTZ R14, R183, R14, !PT ;  /* 0x0000000eb70e7209 */ /* 0x000fe20007810000 */
[----:B------:R-:W-:Y:S01]  /*7890*/  MUFU.EX2 R27, R27 ;  /* 0x0000001b001b7308 */ /* 0x000fe20000000800 */
[----:B------:R-:W-:Y:S01]  /*78a0*/  ISETP.GT.AND P3, PT, R52, 0x49, P2 ;  /* 0x000000493400780c */ /* 0x000fe20001764270 */
[----:B------:R-:W-:Y:S01]  /*78b0*/  UMOV UR44, UR56 ;  /* 0x00000038002c7c82 */ /* 0x000fe20008000000 */
[----:B------:R-:W-:Y:S01]  /*78c0*/  FSEL R167, R35, -INF , !P4 ;  /* 0xff80000023a77808 */ /* 0x000fe20006000000 */
[----:B------:R-:W-:Y:S01]  /*78d0*/  FFMA.FTZ R35, R161, R6, -R10 ;  /* 0x00000006a1237223 */ /* 0x000fe2000001080a */
[----:B------:R-:W-:-:S02]  /*78e0*/  ISETP.LT.OR P5, PT, R50, 0x49, P5 ;  /* 0x000000493200780c */ /* 0x000fc40002fa1670 */
[----:B------:R-:W-:Y:S01]  /*78f0*/  FMNMX.FTZ R14, R175, R14, !PT ;  /* 0x0000000eaf0e7209 */ /* 0x000fe20007810000 */
[----:B------:R-:W-:Y:S01]  /*7900*/  MUFU.EX2 R172, R172 ;  /* 0x000000ac00ac7308 */ /* 0x000fe20000000800 */
[----:B------:R-:W-:Y:S02]  /*7910*/  ISETP.GT.AND P4, PT, R52, 0x50, P2 ;  /* 0x000000503400780c */ /* 0x000fe40001784270 */
[----:B------:R-:W-:Y:S02]  /*7920*/  ISETP.LT.OR P3, PT, R50, 0x4a, P3 ;  /* 0x0000004a3200780c */ /* 0x000fe40001f61670 */
[----:B------:R-:W-:Y:S02]  /*7930*/  FSEL R161, R40, -INF , !P5 ;  /* 0xff80000028a17808 */ /* 0x000fe40006800000 */
[----:B------:R-:W-:Y:S01]  /*7940*/  FMNMX.FTZ R14, R167, R14, !PT ;  /* 0x0000000ea70e7209 */ /* 0x000fe20007810000 */
[----:B------:R-:W-:Y:S01]  /*7950*/  MUFU.EX2 R35, R35 ;  /* 0x0000002300237308 */ /* 0x000fe20000000800 */
[----:B------:R-:W-:-:S02]  /*7960*/  ISETP.GT.AND P5, PT, R52, 0x51, P2 ;  /* 0x000000513400780c */ /* 0x000fc400017a4270 */
[----:B------:R-:W-:Y:S02]  /*7970*/  FSEL R193, R36, -INF , !P3 ;  /* 0xff80000024c17808 */ /* 0x000fe40005800000 */
[----:B------:R-:W-:Y:S02]  /*7980*/  ISETP.LT.OR P4, PT, R50, 0x51, P4 ;  /* 0x000000513200780c */ /* 0x000fe40002781670 */
[----:B------:R-:W-:Y:S01]  /*7990*/  FMNMX.FTZ R14, R161, R14, !PT ;  /* 0x0000000ea10e7209 */ /* 0x000fe20007810000 */
[----:B------:R-:W-:Y:S01]  /*79a0*/  MUFU.EX2 R174, R174 ;  /* 0x000000ae00ae7308 */ /* 0x000fe20000000800 */
[----:B------:R-:W-:Y:S02]  /*79b0*/  ISETP.GT.AND P3, PT, R52, 0x58, P2 ;  /* 0x000000583400780c */ /* 0x000fe40001764270 */
[----:B------:R-:W-:Y:S02]  /*79c0*/  ISETP.LT.OR P5, PT, R50, 0x52, P5 ;  /* 0x000000523200780c */ /* 0x000fe40002fa1670 */
[----:B------:R-:W-:Y:S01]  /*79d0*/  FSEL R153, R39, -INF , !P4 ;  /* 0xff80000027997808 */ /* 0x000fe20006000000 */
[----:B------:R-:W-:Y:S01]  /*79e0*/  FFMA.FTZ R39, R163, R6, -R10 ;  /* 0x00000006a3277223 */ /* 0x000fe2000001080a */
        /* <DEDUP_REMOVED lines=9> */
[----:B------:R-:W-:-:S02]  /*7a80*/  FSEL R41, R41, -INF , !P3 ;  /* 0xff80000029297808 */ /* 0x000fc40005800000 */
[----:B------:R-:W-:Y:S01]  /*7a90*/  FMNMX.FTZ R14, R163, R14, !PT ;  /* 0x0000000ea30e7209 */ /* 0x000fe20007810000 */
[----:B------:R-:W-:Y:S01]  /*7aa0*/  MUFU.EX2 R170, R170 ;  /* 0x000000aa00aa7308 */ /* 0x000fe20000000800 */
[----:B------:R-:W-:Y:S02]  /*7ab0*/  ISETP.GT.AND P3, PT, R52, 0x61, P2 ;  /* 0x000000613400780c */ /* 0x000fe40001764270 */
[----:B------:R-:W-:Y:S01]  /*7ac0*/  FSEL R87, R37, -INF , !P4 ;  /* 0xff80000025577808 */ /* 0x000fe20006000000 */
[----:B------:R-:W-:Y:S01]  /*7ad0*/  FFMA.FTZ R37, R169, R6, -R10 ;  /* 0x00000006a9257223 */ /* 0x000fe2000001080a */
[----:B------:R-:W-:Y:S02]  /*7ae0*/  ISETP.LT.OR P5, PT, R50, 0x61, P5 ;  /* 0x000000613200780c */ /* 0x000fe40002fa1670 */
[----:B------:R-:W-:Y:S01]  /*7af0*/  FMNMX.FTZ R14, R41, R14, !PT ;  /* 0x0000000e290e7209 */ /* 0x000fe20007810000 */
[----:B------:R-:W-:Y:S01]  /*7b00*/  MUFU.EX2 R164, R164 ;  /* 0x000000a400a47308 */ /* 0x000fe20000000800 */
[----:B------:R-:W-:-:S02]  /*7b10*/  ISETP.GT.AND P4, PT, R52, 0x68, P2 ;  /* 0x000000683400780c */ /* 0x000fc40001784270 */
[----:B------:R-:W-:Y:S02]  /*7b20*/  ISETP.LT.OR P3, PT, R50, 0x62, P3 ;  /* 0x000000623200780c */ /* 0x000fe40001f61670 */
[----:B------:R-:W-:Y:S02]  /*7b30*/  FSEL R169, R42, -INF , !P5 ;  /* 0xff8000002aa97808 */ /* 0x000fe40006800000 */
[----:B------:R-:W-:Y:S01]  /*7b40*/  FMNMX.FTZ R14, R87, R14, !PT ;  /* 0x0000000e570e7209 */ /* 0x000fe20007810000 */
[----:B------:R-:W-:Y:S01]  /*7b50*/  MUFU.EX2 R37, R37 ;  /* 0x0000002500257308 */ /* 0x000fe20000000800 */
[----:B------:R-:W-:Y:S02]  /*7b60*/  ISETP.GT.AND P5, PT, R52, 0x69, P2 ;  /* 0x000000693400780c */ /* 0x000fe400017a4270 */
        /* <DEDUP_REMOVED lines=21> */
[C---:B------:R-:W-:Y:S02]  /*7cc0*/  ISETP.LT.OR P5, PT, R50.reuse, 0x79, P5 ;  /* 0x000000793200780c */ /* 0x040fe40002fa1670 */
[----:B------:R-:W-:Y:S02]  /*7cd0*/  FSEL R79, R47, -INF , !P4 ;  /* 0xff8000002f4f7808 */ /* 0x000fe40006000000 */
[----:B------:R-:W-:Y:S01]  /*7ce0*/  FMNMX.FTZ R14, R81, R14, !PT ;  /* 0x0000000e510e7209 */ /* 0x000fe20007810000 */
[----:B------:R-:W-:Y:S01]  /*7cf0*/  MUFU.EX2 R47, R20 ;  /* 0x00000014002f7308 */ /* 0x000fe20000000800 */
[----:B------:R-:W-:-:S02]  /*7d00*/  ISETP.LT.OR P2, PT, R50, 0x7a, P2 ;  /* 0x0000007a3200780c */ /* 0x000fc40001741670 */
[----:B------:R-:W-:Y:S02]  /*7d10*/  FSEL R195, R48, -INF , !P5 ;  /* 0xff80000030c37808 */ /* 0x000fe40006800000 */
[----:B------:R-:W-:Y:S02]  /*7d20*/  FMNMX.FTZ R14, R79, R14, !PT ;  /* 0x0000000e4f0e7209 */ /* 0x000fe40007810000 */
[----:B--2---:R-:W-:Y:S01]  /*7d30*/  FSEL R77, R49, -INF , !P2 ;  /* 0xff800000314d7808 */ /* 0x004fe20005000000 */
[----:B------:R-:W-:Y:S01]  /*7d40*/  FFMA.FTZ R49, R71, R6, -R10 ;  /* 0x0000000647317223 */ /* 0x000fe2000001080a */
[----:B------:R-:W-:Y:S01]  /*7d50*/  FMNMX.FTZ R14, R195, R14, !PT ;  /* 0x0000000ec30e7209 */ /* 0x000fe20007810000 */
[----:B------:R-:W-:Y:S01]  /*7d60*/  MUFU.EX2 R162, R162 ;  /* 0x000000a200a27308 */ /* 0x000fe20000000800 */
[----:B------:R-:W-:Y:S02]  /*7d70*/  FSEL R59, R31, RZ, P6 ;  /* 0x000000ff1f3b7208 */ /* 0x000fe40003000000 */
[----:B------:R-:W-:-:S02]  /*7d80*/  FMNMX.FTZ R14, R77, R14, !PT ;  /* 0x0000000e4d0e7209 */ /* 0x000fc40007810000 */
[----:B------:R-:W-:Y:S01]  /*7d90*/  @!P1 LEA R34, R34, UR41, 0x3 ;  /* 0x0000002922229c11 */ /* 0x000fe2000f8e18ff */
[----:B------:R-:W-:Y:S02]  /*7da0*/  FADD.FTZ R59, -R59, R4 ;  /* 0x000000043b3b7221 */ /* 0x000fe40000010100 */
[----:B------:R-:W0:Y:S01]  /*7db0*/  SHFL.BFLY PT, R71, R14, 0x2, 0x1f ;  /* 0x0c401f000e477f89 */ /* 0x000e2200000e0000 */
[----:B------:R-:W-:Y:S01]  /*7dc0*/  MUFU.EX2 R49, R49 ;  /* 0x0000003100317308 */ /* 0x000fe20000000800 */
[----:B------:R-:W-:-:S07]  /*7dd0*/  FMUL.FTZ R4, R59, R6 ;  /* 0x000000063b047220 */ /* 0x000fce0000410000 */
[----:B------:R-:W1:Y:S08]  /*7de0*/  MUFU.EX2 R4, R4 ;  /* 0x0000000400047308 */ /* 0x000e700000000800 */
[----:B------:R-:W-:Y:S01]  /*7df0*/  MUFU.EX2 R69, R69 ;  /* 0x0000004500457308 */ /* 0x000fe20000000800 */
[----:B0-----:R-:W-:-:S07]  /*7e00*/  FMNMX.FTZ R71, R14, R71, !PT ;  /* 0x000000470e477209 */ /* 0x001fce0007810000 */
[----:B------:R-:W-:Y:S01]  /*7e10*/  MUFU.EX2 R156, R156 ;  /* 0x0000009c009c7308 */ /* 0x000fe20000000800 */
[----:B-1----:R-:W-:Y:S01]  /*7e20*/  FFMA.FTZ R67, R4, R2, R11 ;  /* 0x0000000204437223 */ /* 0x002fe2000001000b */
[-C--:B------:R-:W-:Y:S01]  /*7e30*/  FMUL.FTZ R88, R88, R4.reuse ;  /* 0x0000000458587220 */ /* 0x080fe20000410000 */
[-C--:B------:R-:W-:Y:S01]  /*7e40*/  FMUL.FTZ R89, R89, R4.reuse ;  /* 0x0000000459597220 */ /* 0x080fe20000410000 */
[----:B------:R-:W0:Y:S01]  /*7e50*/  SHFL.BFLY PT, R14, R71, 0x1, 0x1f ;  /* 0x0c201f00470e7f89 */ /* 0x000e2200000e0000 */
[----:B------:R-:W-:Y:S01]  /*7e60*/  FADD.FTZ R67, R180, R67 ;  /* 0x00000043b4437221 */ /* 0x000fe20000010000 */
[-C--:B------:R-:W-:Y:S01]  /*7e70*/  FMUL.FTZ R92, R92, R4.reuse ;  /* 0x000000045c5c7220 */ /* 0x080fe20000410000 */
[----:B------:R-:W-:Y:S01]  /*7e80*/  FMUL.FTZ R93, R93, R4 ;  /* 0x000000045d5d7220 */ /* 0x000fe20000410000 */
[----:B------:R-:W-:Y:S01]  /*7e90*/  MUFU.EX2 R63, R63 ;  /* 0x0000003f003f7308 */ /* 0x000fe20000000800 */
[----:B------:R-:W-:Y:S01]  /*7ea0*/  FADD.FTZ R2, R182, R67 ;  /* 0x00000043b6027221 */ /* 0x000fe20000010000 */
[----:B------:R-:W-:Y:S01]  /*7eb0*/  F2FP.F16.F32.PACK_AB R182, R9, R182 ;  /* 0x000000b609b6723e */ /* 0x000fe200000000ff */
[-C--:B------:R-:W-:Y:S01]  /*7ec0*/  FMUL.FTZ R96, R96, R4.reuse ;  /* 0x0000000460607220 */ /* 0x080fe20000410000 */
[-C--:B------:R-:W-:Y:S01]  /*7ed0*/  FMUL.FTZ R97, R97, R4.reuse ;  /* 0x0000000461617220 */ /* 0x080fe20000410000 */
[-C--:B------:R-:W-:Y:S01]  /*7ee0*/  FMUL.FTZ R100, R100, R4.reuse ;  /* 0x0000000464647220 */ /* 0x080fe20000410000 */
[-C--:B------:R-:W-:Y:S01]  /*7ef0*/  FMUL.FTZ R101, R101, R4.reuse ;  /* 0x0000000465657220 */ /* 0x080fe20000410000 */
[-C--:B------:R-:W-:Y:S01]  /*7f00*/  FMUL.FTZ R104, R104, R4.reuse ;  /* 0x0000000468687220 */ /* 0x080fe20000410000 */
[----:B------:R-:W-:Y:S01]  /*7f10*/  MUFU.EX2 R158, R158 ;  /* 0x0000009e009e7308 */ /* 0x000fe20000000800 */
[-C--:B------:R-:W-:Y:S01]  /*7f20*/  FMUL.FTZ R105, R105, R4.reuse ;  /* 0x0000000469697220 */ /* 0x080fe20000410000 */
[-C--:B------:R-:W-:Y:S01]  /*7f30*/  FMUL.FTZ R108, R108, R4.reuse ;  /* 0x000000046c6c7220 */ /* 0x080fe20000410000 */
        /* <DEDUP_REMOVED lines=8> */
[----:B------:R-:W-:Y:S01]  /*7fc0*/  FMUL.FTZ R124, R124, R4 ;  /* 0x000000047c7c7220 */ /* 0x000fe20000410000 */
[----:B0-----:R-:W-:Y:S01]  /*7fd0*/  FMNMX.FTZ R53, R71, R14, !PT ;  /* 0x0000000e47357209 */ /* 0x001fe20007810000 */
[-C--:B------:R-:W-:Y:S01]  /*7fe0*/  FMUL.FTZ R125, R125, R4.reuse ;  /* 0x000000047d7d7220 */ /* 0x080fe20000410000 */
[-C--:B------:R-:W-:Y:S01]  /*7ff0*/  FMUL.FTZ R128, R128, R4.reuse ;  /* 0x0000000480807220 */ /* 0x080fe20000410000 */
[----:B------:R-:W-:Y:S01]  /*8000*/  FMUL.FTZ R129, R129, R4 ;  /* 0x0000000481817220 */ /* 0x000fe20000410000 */
[C---:B------:R-:W-:Y:S01]  /*8010*/  FSETP.NEU.FTZ.AND P2, PT, R53.reuse, -INF , PT ;  /* 0xff8000003500780b */ /* 0x040fe20003f5d000 */
[----:B------:R-:W-:Y:S01]  /*8020*/  FMUL.FTZ R10, R53, R6 ;  /* 0x00000006350a7220 */ /* 0x000fe20000410000 */
[----:B------:R-:W-:Y:S01]  /*8030*/  MUFU.EX2 R152, R152 ;  /* 0x0000009800987308 */ /* 0x000fe20000000800 */
[-C--:B------:R-:W-:Y:S01]  /*8040*/  FMUL.FTZ R132, R132, R4.reuse ;  /* 0x0000000484847220 */ /* 0x080fe20000410000 */
[-C--:B------:R-:W-:Y:S01]  /*8050*/  FMUL.FTZ R133, R133, R4.reuse ;  /* 0x0000000485857220 */ /* 0x080fe20000410000 */
[-C--:B------:R-:W-:Y:S01]  /*8060*/  FMUL.FTZ R136, R136, R4.reuse ;  /* 0x0000000488887220 */ /* 0x080fe20000410000 */
[----:B------:R-:W-:Y:S01]  /*8070*/  FSEL R36, R10, RZ, P2 ;  /* 0x000000ff0a247208 */ /* 0x000fe20001000000 */
[-C--:B------:R-:W-:Y:S01]  /*8080*/  FMUL.FTZ R137, R137, R4.reuse ;  /* 0x0000000489897220 */ /* 0x080fe20000410000 */
[-C--:B------:R-:W-:Y:S01]  /*8090*/  FMUL.FTZ R140, R140, R4.reuse ;  /* 0x000000048c8c7220 */ /* 0x080fe20000410000 */
[----:B------:R-:W-:Y:S01]  /*80a0*/  FMUL.FTZ R141, R141, R4 ;  /* 0x000000048d8d7220 */ /* 0x000fe20000410000 */
[----:B------:R-:W-:Y:S01]  /*80b0*/  MUFU.EX2 R55, R55 ;  /* 0x0000003700377308 */ /* 0x000fe20000000800 */
[-C--:B------:R-:W-:Y:S01]  /*80c0*/  FFMA.FTZ R26, R21, R6.reuse, -R36 ;  /* 0x00000006151a7223 */ /* 0x080fe20000010824 */
[----:B------:R-:W-:Y:S01]  /*80d0*/  FADD.FTZ R21, R9, R2 ;  /* 0x0000000209157221 */ /* 0x000fe20000010000 */
[-CC-:B------:R-:W-:Y:S01]  /*80e0*/  FFMA.FTZ R24, R25, R6.reuse, -R36.reuse ;  /* 0x0000000619187223 */ /* 0x180fe20000010824 */
[-CC-:B------:R-:W-:Y:S01]  /*80f0*/  FFMA.FTZ R25, R29, R6.reuse, -R36.reuse ;  /* 0x000000061d197223 */ /* 0x180fe20000010824 */
[-CC-:B------:R-:W-:Y:S01]  /*8100*/  FFMA.FTZ R59, R12, R6.reuse, -R36.reuse ;  /* 0x000000060c3b7223 */ /* 0x180fe20000010824 */
[----:B------:R-:W-:Y:S01]  /*8110*/  FADD.FTZ R2, R176, R21 ;  /* 0x00000015b0027221 */ /* 0x000fe20000010000 */
[-CC-:B------:R-:W-:Y:S01]  /*8120*/  FFMA.FTZ R10, R157, R6.reuse, -R36.reuse ;  /* 0x000000069d0a7223 */ /* 0x180fe20000010824 */
[-CC-:B------:R-:W-:Y:S01]  /*8130*/  FFMA.FTZ R12, R33, R6.reuse, -R36.reuse ;  /* 0x00000006210c7223 */ /* 0x180fe20000010824 */
[-C--:B------:R-:W-:Y:S01]  /*8140*/  FFMA.FTZ R33, R155, R6.reuse, -R36 ;  /* 0x000000069b217223 */ /* 0x080fe20000010824 */
[----:B------:R-:W-:Y:S01]  /*8150*/  FADD.FTZ R29, R15, R2 ;  /* 0x000000020f1d7221 */ /* 0x000fe20000010000 */
[----:B------:R-:W-:Y:S01]  /*8160*/  MUFU.EX2 R59, R59 ;  /* 0x0000003b003b7308 */ /* 0x000fe20000000800 */
        /* <DEDUP_REMOVED lines=15> */
[----:B------:R-:W-:Y:S01]  /*8260*/  FSEL R2, R53, RZ, P2 ;  /* 0x000000ff35027208 */ /* 0x000fe20001000000 */
[----:B------:R-:W-:Y:S01]  /*8270*/  MUFU.EX2 R12, R12 ;  /* 0x0000000c000c7308 */ /* 0x000fe20000000800 */
[-CC-:B------:R-:W-:Y:S01]  /*8280*/  FFMA.FTZ R161, R161, R6.reuse, -R36.reuse ;  /* 0x00000006a1a17223 */ /* 0x180fe20000010824 */
[----:B------:R-:W-:Y:S01]  /*8290*/  FADD.FTZ R30, R174, R29 ;  /* 0x0000001dae1e7221 */ /* 0x000fe20000010000 */
[-CC-:B------:R-:W-:Y:S01]  /*82a0*/  FFMA.FTZ R193, R193, R6.reuse, -R36.reuse ;  /* 0x00000006c1c17223 */ /* 0x180fe20000010824 */
[----:B------:R-:W-:Y:S01]  /*82b0*/  FADD.FTZ R5, -R2, R5 ;  /* 0x0000000502057221 */ /* 0x000fe20000010100 */
[----:B------:R-:W-:Y:S01]  /*82c0*/  FFMA.FTZ R153, R153, R6, -R36 ;  /* 0x0000000699997223 */ /* 0x000fe20000010824 */
[----:B------:R-:W-:Y:S01]  /*82d0*/  FADD.FTZ R29, R39, R30 ;  /* 0x0000001e271d7221 */ /* 0x000fe20000010000 */
[----:B------:R-:W-:-:S02]  /*82e0*/  @!P1 VIADD R30, R34, 0x28860 ;  /* 0x00028860221e9836 */ /* 0x000fc40000000000 */
[-C--:B------:R-:W-:Y:S01]  /*82f0*/  FMUL.FTZ R5, R5, R6.reuse ;  /* 0x0000000605057220 */ /* 0x080fe20000410000 */
[----:B------:R-:W-:Y:S01]  /*8300*/  MUFU.EX2 R33, R33 ;  /* 0x0000002100217308 */ /* 0x000fe20000000800 */
[----:B------:R-:W-:Y:S01]  /*8310*/  FADD.FTZ R2, R168, R29 ;  /* 0x0000001da8027221 */ /* 0x000fe20000010000 */
[-C--:B------:R-:W-:Y:S01]  /*8320*/  FFMA.FTZ R34, R167, R6.reuse, -R36 ;  /* 0x00000006a7227223 */ /* 0x080fe20000010824 */
[----:B------:R-:W-:Y:S01]  /*8330*/  @!P1 PRMT R30, RZ, 0x654, R30 ;  /* 0x00000654ff1e9816 */ /* 0x000fe2000000001e */
[-C--:B------:R-:W-:Y:S01]  /*8340*/  FFMA.FTZ R163, R163, R6.reuse, -R36 ;  /* 0x00000006a3a37223 */ /* 0x080fe20000010824 */
[----:B------:R-:W-:Y:S01]  /*8350*/  FADD.FTZ R29, R37, R2 ;  /* 0x00000002251d7221 */ /* 0x000fe20000010000 */
[-CC-:B------:R-:W-:Y:S01]  /*8360*/  FFMA.FTZ R41, R41, R6.reuse, -R36.reuse ;  /* 0x0000000629297223 */ /* 0x180fe20000010824 */
[----:B------:R0:W-:Y:S01]  /*8370*/  @!P1 SYNCS.ARRIVE.TRANS64.RED.A1T0 RZ, [R30+URZ], RZ ;  /* 0x000000ff1eff99a7 */ /* 0x0001e2000810043f */
        /* <DEDUP_REMOVED lines=8> */
[----:B0-----:R0:W1:Y:S01]  /*8400*/  MUFU.EX2 R30, R5 ;  /* 0x00000005001e7308 */ /* 0x0010620000000800 */
[----:B------:R-:W-:Y:S01]  /*8410*/  FADD.FTZ R2, R164, R29 ;  /* 0x0000001da4027221 */ /* 0x000fe20000010000 */
[-CC-:B------:R-:W-:Y:S01]  /*8420*/  FFMA.FTZ R81, R81, R6.reuse, -R36.reuse ;  /* 0x0000000651517223 */ /* 0x180fe20000010824 */
[-CC-:B------:R-:W-:Y:S01]  /*8430*/  FFMA.FTZ R79, R79, R6.reuse, -R36.reuse ;  /* 0x000000064f4f7223 */ /* 0x180fe20000010824 */
[-CC-:B------:R-:W-:Y:S01]  /*8440*/  FFMA.FTZ R195, R195, R6.reuse, -R36.reuse ;  /* 0x00000006c3c37223 */ /* 0x180fe20000010824 */
[----:B------:R-:W-:Y:S01]  /*8450*/  FFMA.FTZ R36, R77, R6, -R36 ;  /* 0x000000064d247223 */ /* 0x000fe20000010824 */
[----:B------:R-:W-:Y:S01]  /*8460*/  ISETP.GT.AND P2, PT, R3, UR57, PT ;  /* 0x0000003903007c0c */ /* 0x000fe2000bf44270 */
[-C--:B------:R-:W-:Y:S01]  /*8470*/  FMUL.FTZ R144, R144, R4.reuse ;  /* 0x0000000490907220 */ /* 0x080fe20000410000 */
[----:B------:R-:W2:Y:S01]  /*8480*/  MUFU.EX2 R14, R14 ;  /* 0x0000000e000e7308 */ /* 0x000ea20000000800 */
[----:B0-----:R-:W-:Y:S01]  /*8490*/  FADD.FTZ R5, R47, R2 ;  /* 0x000000022f057221 */ /* 0x001fe20000010000 */
[-C--:B------:R-:W-:Y:S01]  /*84a0*/  FMUL.FTZ R145, R145, R4.reuse ;  /* 0x0000000491917220 */ /* 0x080fe20000410000 */
[-C--:B------:R-:W-:Y:S01]  /*84b0*/  FMUL.FTZ R148, R148, R4.reuse ;  /* 0x0000000494947220 */ /* 0x080fe20000410000 */
[----:B------:R-:W-:Y:S01]  /*84c0*/  FMUL.FTZ R149, R149, R4 ;  /* 0x0000000495957220 */ /* 0x000fe20000410000 */
[----:B------:R-:W-:Y:S01]  /*84d0*/  FADD.FTZ R2, R166, R5 ;  /* 0x00000005a6027221 */ /* 0x000fe20000010000 */
[----:B------:R-:W-:Y:S01]  /*84e0*/  F2FP.F16.F32.PACK_AB R180, R180, R11 ;  /* 0x0000000bb4b4723e */ /* 0x000fe200000000ff */
[----:B------:R-:W-:Y:S01]  /*84f0*/  VIADD R3, R3, 0xffffffff ;  /* 0xffffffff03037836 */ /* 0x000fe20000000000 */
[----:B------:R-:W0:Y:S01]  /*8500*/  MUFU.EX2 R20, R20 ;  /* 0x0000001400147308 */ /* 0x000e220000000800 */
[----:B-1----:R-:W-:Y:S01]  /*8510*/  FFMA.FTZ R5, R30, R0, R59 ;  /* 0x000000001e057223 */ /* 0x002fe2000001003b */
[----:B------:R-:W-:Y:S01]  /*8520*/  FADD.FTZ R29, R49, R2 ;  /* 0x00000002311d7221 */ /* 0x000fe20000010000 */
[----:B------:R-:W-:Y:S01]  /*8530*/  F2FP.F16.F32.PACK_AB R176, R15, R176 ;  /* 0x000000b00fb0723e */ /* 0x000fe200000000ff */
[----:B------:R-:W-:Y:S01]  /*8540*/  FMUL.FTZ R90, R90, R30 ;  /* 0x0000001e5a5a7220 */ /* 0x000fe20000410000 */
[----:B------:R-:W-:Y:S01]  /*8550*/  FADD.FTZ R5, R10, R5 ;  /* 0x000000050a057221 */ /* 0x000fe20000010000 */
[----:B------:R-:W-:Y:S01]  /*8560*/  FADD.FTZ R2, R160, R29 ;  /* 0x0000001da0027221 */ /* 0x000fe20000010000 */
[----:B------:R-:W-:Y:S01]  /*8570*/  F2FP.F16.F32.PACK_AB R178, R27, R178 ;  /* 0x000000b21bb2723e */ /* 0x000fe200000000ff */
[----:B------:R-:W1:Y:S01]  /*8580*/  MUFU.EX2 R61, R61 ;  /* 0x0000003d003d7308 */ /* 0x000e620000000800 */
[----:B------:R-:W-:Y:S01]  /*8590*/  FADD.FTZ R0, R12, R5 ;  /* 0x000000050c007221 */ /* 0x000fe20000010000 */
[----:B------:R-:W-:Y:S01]  /*85a0*/  FADD.FTZ R5, R65, R2 ;  /* 0x0000000241057221 */ /* 0x000fe20000010000 */
[----:B------:R-:W-:Y:S01]  /*85b0*/  F2FP.F16.F32.PACK_AB R172, R35, R172 ;  /* 0x000000ac23ac723e */ /* 0x000fe200000000ff */
[----:B------:R-:W-:Y:S01]  /*85c0*/  FMUL.FTZ R91, R91, R30 ;  /* 0x0000001e5b5b7220 */ /* 0x000fe20000410000 */
[----:B------:R-:W-:Y:S01]  /*85d0*/  FADD.FTZ R0, R33, R0 ;  /* 0x0000000021007221 */ /* 0x000fe20000010000 */
[----:B------:R-:W-:Y:S01]  /*85e0*/  FADD.FTZ R2, R162, R5 ;  /* 0x00000005a2027221 */ /* 0x000fe20000010000 */
[----:B------:R-:W-:Y:S01]  /*85f0*/  F2FP.F16.F32.PACK_AB R174, R39, R174 ;  /* 0x000000ae27ae723e */ /* 0x000fe200000000ff */
[----:B------:R-:W3:Y:S01]  /*8600*/  MUFU.EX2 R24, R24 ;  /* 0x0000001800187308 */ /* 0x000ee20000000800 */
[----:B------:R-:W-:Y:S01]  /*8610*/  FADD.FTZ R5, R13, R0 ;  /* 0x000000000d057221 */ /* 0x000fe20000010000 */
[----:B------:R-:W-:Y:S01]  /*8620*/  FADD.FTZ R9, R69, R2 ;  /* 0x0000000245097221 */ /* 0x000fe20000010000 */
[----:B------:R-:W-:Y:S01]  /*8630*/  F2FP.F16.F32.PACK_AB R168, R37, R168 ;  /* 0x000000a825a8723e */ /* 0x000fe200000000ff */
[----:B------:R-:W-:Y:S01]  /*8640*/  FMUL.FTZ R94, R94, R30 ;  /* 0x0000001e5e5e7220 */ /* 0x000fe20000410000 */
[----:B--2---:R-:W-:Y:S01]  /*8650*/  FADD.FTZ R5, R14, R5 ;  /* 0x000000050e057221 */ /* 0x004fe20000010000 */
[----:B------:R-:W-:Y:S01]  /*8660*/  FADD.FTZ R2, R156, R9 ;  /* 0x000000099c027221 */ /* 0x000fe20000010000 */
[----:B------:R-:W-:Y:S01]  /*8670*/  F2FP.F16.F32.PACK_AB R170, R43, R170 ;  /* 0x000000aa2baa723e */ /* 0x000fe200000000ff */
[----:B------:R-:W2:Y:S01]  /*8680*/  MUFU.EX2 R173, R173 ;  /* 0x000000ad00ad7308 */ /* 0x000ea20000000800 */
[----:B0-----:R-:W-:Y:S01]  /*8690*/  FADD.FTZ R0, R20, R5 ;  /* 0x0000000514007221 */ /* 0x001fe20000010000 */
[----:B------:R-:W-:Y:S01]  /*86a0*/  FADD.FTZ R9, R63, R2 ;  /* 0x000000023f097221 */ /* 0x000fe20000010000 */
[----:B------:R-:W-:Y:S01]  /*86b0*/  F2FP.F16.F32.PACK_AB R164, R47, R164 ;  /* 0x000000a42fa4723e */ /* 0x000fe200000000ff */
[----:B------:R-:W-:Y:S01]  /*86c0*/  FMUL.FTZ R95, R95, R30 ;  /* 0x0000001e5f5f7220 */ /* 0x000fe20000410000 */
[----:B-1----:R-:W-:Y:S01]  /*86d0*/  FADD.FTZ R5, R61, R0 ;  /* 0x000000003d057221 */ /* 0x002fe20000010000 */
[----:B------:R-:W-:Y:S01]  /*86e0*/  FADD.FTZ R2, R158, R9 ;  /* 0x000000099e027221 */ /* 0x000fe20000010000 */
[----:B------:R-:W-:Y:S01]  /*86f0*/  F2FP.F16.F32.PACK_AB R166, R49, R166 ;  /* 0x000000a631a6723e */ /* 0x000fe200000000ff */
[----:B------:R-:W0:Y:S01]  /*8700*/  MUFU.EX2 R25, R25 ;  /* 0x0000001900197308 */ /* 0x000e220000000800 */
[----:B---3--:R-:W-:Y:S01]  /*8710*/  FADD.FTZ R0, R24, R5 ;  /* 0x0000000518007221 */ /* 0x008fe20000010000 */
[----:B------:R-:W-:Y:S01]  /*8720*/  FADD.FTZ R5, R57, R2 ;  /* 0x0000000239057221 */ /* 0x000fe20000010000 */
[----:B------:R-:W-:Y:S01]  /*8730*/  F2FP.F16.F32.PACK_AB R160, R65, R160 ;  /* 0x000000a041a0723e */ /* 0x000fe200000000ff */
[----:B------:R-:W-:Y:S01]  /*8740*/  FMUL.FTZ R98, R98, R30 ;  /* 0x0000001e62627220 */ /* 0x000fe20000410000 */
[----:B------:R-:W-:Y:S01]  /*8750*/  F2FP.F16.F32.PACK_AB R162, R69, R162 ;  /* 0x000000a245a2723e */ /* 0x000fe200000000ff */
[----:B------:R-:W-:Y:S01]  /*8760*/  FADD.FTZ R2, R152, R5 ;  /* 0x0000000598027221 */ /* 0x000fe20000010000 */
[----:B------:R-:W-:Y:S01]  /*8770*/  F2FP.F16.F32.PACK_AB R156, R63, R156 ;  /* 0x0000009c3f9c723e */ /* 0x000fe200000000ff */
[----:B------:R-:W1:Y:S01]  /*8780*/  MUFU.EX2 R26, R26 ;  /* 0x0000001a001a7308 */ /* 0x000e620000000800 */
[----:B--2---:R-:W-:Y:S01]  /*8790*/  FADD.FTZ R0, R173, R0 ;  /* 0x00000000ad007221 */ /* 0x004fe20000010000 */
[----:B------:R-:W-:Y:S01]  /*87a0*/  FADD.FTZ R9, R55, R2 ;  /* 0x0000000237097221 */ /* 0x000fe20000010000 */
[----:B------:R-:W-:Y:S01]  /*87b0*/  F2FP.F16.F32.PACK_AB R158, R57, R158 ;  /* 0x0000009e399e723e */ /* 0x000fe200000000ff */
[----:B------:R-:W-:Y:S01]  /*87c0*/  FMUL.FTZ R99, R99, R30 ;  /* 0x0000001e63637220 */ /* 0x000fe20000410000 */
[----:B------:R-:W-:Y:S01]  /*87d0*/  F2FP.F16.F32.PACK_AB R152, R55, R152 ;  /* 0x000000983798723e */ /* 0x000fe200000000ff */
[----:B------:R-:W-:Y:S01]  /*87e0*/  FMUL.FTZ R102, R102, R30 ;  /* 0x0000001e66667220 */ /* 0x000fe20000410000 */
[----:B------:R-:W-:Y:S01]  /*87f0*/  F2FP.F16.F32.PACK_AB R181, R10, R59 ;  /* 0x0000003b0ab5723e */ /* 0x000fe200000000ff */
[----:B------:R-:W2:Y:S01]  /*8800*/  MUFU.EX2 R21, R21 ;  /* 0x0000001500157308 */ /* 0x000ea20000000800 */
[----:B0-----:R-:W-:Y:S01]  /*8810*/  FADD.FTZ R5, R25, R0 ;  /* 0x0000000019057221 */ /* 0x001fe20000010000 */
[----:B------:R-:W-:Y:S01]  /*8820*/  F2FP.F16.F32.PACK_AB R183, R33, R12 ;  /* 0x0000000c21b7723e */ /* 0x000fe200000000ff */
[-C--:B------:R-:W-:Y:S01]  /*8830*/  FMUL.FTZ R103, R103, R30.reuse ;  /* 0x0000001e67677220 */ /* 0x080fe20000410000 */
[----:B------:R-:W-:Y:S01]  /*8840*/  F2FP.F16.F32.PACK_AB R177, R14, R13 ;  /* 0x0000000d0eb1723e */ /* 0x000fe200000000ff */
[----:B------:R-:W-:Y:S01]  /*8850*/  FMUL.FTZ R106, R106, R30 ;  /* 0x0000001e6a6a7220 */ /* 0x000fe20000410000 */
[----:B------:R-:W-:Y:S01]  /*8860*/  F2FP.F16.F32.PACK_AB R179, R61, R20 ;  /* 0x000000143db3723e */ /* 0x000fe200000000ff */
[----:B------:R-:W-:Y:S01]  /*8870*/  FMUL.FTZ R107, R107, R30 ;  /* 0x0000001e6b6b7220 */ /* 0x000fe20000410000 */
[----:B------:R-:W0:Y:S01]  /*8880*/  MUFU.EX2 R28, R28 ;  /* 0x0000001c001c7308 */ /* 0x000e220000000800 */
[----:B-1----:R-:W-:Y:S01]  /*8890*/  FADD.FTZ R0, R26, R5 ;  /* 0x000000051a007221 */ /* 0x002fe20000010000 */
[----:B------:R-:W-:Y:S01]  /*88a0*/  F2FP.F16.F32.PACK_AB R173, R173, R24 ;  /* 0x00000018adad723e */ /* 0x000fe200000000ff */
[-C--:B------:R-:W-:Y:S01]  /*88b0*/  FMUL.FTZ R110, R110, R30.reuse ;  /* 0x0000001e6e6e7220 */ /* 0x080fe20000410000 */
[----:B------:R-:W-:Y:S01]  /*88c0*/  F2FP.F16.F32.PACK_AB R175, R26, R25 ;  /* 0x000000191aaf723e */ /* 0x000fe200000000ff */
[-C--:B------:R-:W-:Y:S01]  /*88d0*/  FMUL.FTZ R111, R111, R30.reuse ;  /* 0x0000001e6f6f7220 */ /* 0x080fe20000410000 */
[-C--:B------:R-:W-:Y:S01]  /*88e0*/  FMUL.FTZ R114, R114, R30.reuse ;  /* 0x0000001e72727220 */ /* 0x080fe20000410000 */
[-C--:B------:R-:W-:Y:S01]  /*88f0*/  FMUL.FTZ R115, R115, R30.reuse ;  /* 0x0000001e73737220 */ /* 0x080fe20000410000 */
[----:B------:R-:W1:Y:S01]  /*8900*/  MUFU.EX2 R171, R171 ;  /* 0x000000ab00ab7308 */ /* 0x000e620000000800 */
[----:B--2---:R-:W-:Y:S01]  /*8910*/  FADD.FTZ R5, R21, R0 ;  /* 0x0000000015057221 */ /* 0x004fe20000010000 */
[-C--:B------:R-:W-:Y:S01]  /*8920*/  FMUL.FTZ R118, R118, R30.reuse ;  /* 0x0000001e76767220 */ /* 0x080fe20000410000 */
[-C--:B------:R-:W-:Y:S01]  /*8930*/  FMUL.FTZ R119, R119, R30.reuse ;  /* 0x0000001e77777220 */ /* 0x080fe20000410000 */
[-C--:B------:R-:W-:Y:S01]  /*8940*/  FMUL.FTZ R122, R122, R30.reuse ;  /* 0x0000001e7a7a7220 */ /* 0x080fe20000410000 */
[-C--:B------:R-:W-:Y:S01]  /*8950*/  FMUL.FTZ R123, R123, R30.reuse ;  /* 0x0000001e7b7b7220 */ /* 0x080fe20000410000 */
[-C--:B------:R-:W-:Y:S01]  /*8960*/  FMUL.FTZ R126, R126, R30.reuse ;  /* 0x0000001e7e7e7220 */ /* 0x080fe20000410000 */
[-C--:B------:R-:W-:Y:S01]  /*8970*/  FMUL.FTZ R127, R127, R30.reuse ;  /* 0x0000001e7f7f7220 */ /* 0x080fe20000410000 */
[----:B------:R-:W2:Y:S01]  /*8980*/  MUFU.EX2 R32, R32 ;  /* 0x0000002000207308 */ /* 0x000ea20000000800 */
[----:B0-----:R-:W-:Y:S01]  /*8990*/  FADD.FTZ R0, R28, R5 ;  /* 0x000000051c007221 */ /* 0x001fe20000010000 */
[-C--:B------:R-:W-:Y:S01]  /*89a0*/  FMUL.FTZ R130, R130, R30.reuse ;  /* 0x0000001e82827220 */ /* 0x080fe20000410000 */
[-C--:B------:R-:W-:Y:S01]  /*89b0*/  FMUL.FTZ R131, R131, R30.reuse ;  /* 0x0000001e83837220 */ /* 0x080fe20000410000 */
[-C--:B------:R-:W-:Y:S01]  /*89c0*/  FMUL.FTZ R134, R134, R30.reuse ;  /* 0x0000001e86867220 */ /* 0x080fe20000410000 */
[-C--:B------:R-:W-:Y:S01]  /*89d0*/  FMUL.FTZ R135, R135, R30.reuse ;  /* 0x0000001e87877220 */ /* 0x080fe20000410000 */
[-C--:B------:R-:W-:Y:S01]  /*89e0*/  FMUL.FTZ R138, R138, R30.reuse ;  /* 0x0000001e8a8a7220 */ /* 0x080fe20000410000 */
[-C--:B------:R-:W-:Y:S01]  /*89f0*/  FMUL.FTZ R139, R139, R30.reuse ;  /* 0x0000001e8b8b7220 */ /* 0x080fe20000410000 */
[----:B------:R-:W0:Y:S01]  /*8a00*/  MUFU.EX2 R165, R165 ;  /* 0x000000a500a57308 */ /* 0x000e220000000800 */
[----:B-1----:R-:W-:Y:S01]  /*8a10*/  FADD.FTZ R5, R171, R0 ;  /* 0x00000000ab057221 */ /* 0x002fe20000010000 */
[-C--:B------:R-:W-:Y:S01]  /*8a20*/  FMUL.FTZ R142, R142, R30.reuse ;  /* 0x0000001e8e8e7220 */ /* 0x080fe20000410000 */
[-C--:B------:R-:W-:Y:S01]  /*8a30*/  FMUL.FTZ R143, R143, R30.reuse ;  /* 0x0000001e8f8f7220 */ /* 0x080fe20000410000 */
[-C--:B------:R-:W-:Y:S01]  /*8a40*/  FMUL.FTZ R146, R146, R30.reuse ;  /* 0x0000001e92927220 */ /* 0x080fe20000410000 */
[-C--:B------:R-:W-:Y:S01]  /*8a50*/  FMUL.FTZ R147, R147, R30.reuse ;  /* 0x0000001e93937220 */ /* 0x080fe20000410000 */
[-C--:B------:R-:W-:Y:S01]  /*8a60*/  FMUL.FTZ R150, R150, R30.reuse ;  /* 0x0000001e96967220 */ /* 0x080fe20000410000 */
[----:B------:R-:W-:Y:S01]  /*8a70*/  FMUL.FTZ R151, R151, R30 ;  /* 0x0000001e97977220 */ /* 0x000fe20000410000 */
        /* <DEDUP_REMOVED lines=19> */
[----:B------:R2:W3:Y:S01]  /*8bb0*/  MUFU.EX2 R44, R169 ;  /* 0x000000a9002c7308 */ /* 0x0004e20000000800 */
[----:B0-----:R-:W-:-:S07]  /*8bc0*/  FADD.FTZ R5, R42, R5 ;  /* 0x000000052a057221 */ /* 0x001fce0000010000 */
[----:B------:R-:W0:Y:S01]  /*8bd0*/  MUFU.EX2 R85, R85 ;  /* 0x0000005500557308 */ /* 0x000e220000000800 */
[C---:B-1----:R-:W-:Y:S01]  /*8be0*/  FADD.FTZ R5, R87.reuse, R5 ;  /* 0x0000000557057221 */ /* 0x042fe20000010000 */
[----:B--2---:R-:W-:Y:S02]  /*8bf0*/  F2FP.F16.F32.PACK_AB R169, R28, R21 ;  /* 0x000000151ca9723e */ /* 0x004fe400000000ff */
[----:B------:R-:W-:-:S04]  /*8c00*/  F2FP.F16.F32.PACK_AB R163, R87, R42 ;  /* 0x0000002a57a3723e */ /* 0x000fc800000000ff */
[----:B------:R-:W1:Y:S01]  /*8c10*/  MUFU.EX2 R0, R45 ;  /* 0x0000002d00007308 */ /* 0x000e620000000800 */
[----:B---3--:R-:W-:-:S07]  /*8c20*/  FADD.FTZ R5, R44, R5 ;  /* 0x000000052c057221 */ /* 0x008fce0000010000 */
        /* <DEDUP_REMOVED lines=27> */
.L_x_7817:
[----:B------:R-:W0:Y:S01]  /*8de0*/  LDC R9, c[0x0][0x448] ;  /* 0x00011200ff097b82 */ /* 0x000e220000000800 */
[----:B------:R-:W-:Y:S01]  /*8df0*/  UIADD3 UR6, UR36, 0x7f, URZ ;  /* 0x0000007f24067890 */ /* 0x000fe2000fffe03f */
[----:B------:R-:W-:-:S05]  /*8e00*/  IADD3 R12, -R8, 0x1, RZ ;  /* 0x00000001080c7810 */ /* 0x000fca0007ffe1ff */
[----:B------:R-:W-:Y:S01]  /*8e10*/  IMAD.U32 R8, RZ, RZ, UR6 ;  /* 0x00000006ff087e24 */ /* 0x000fe2000f8e00ff */
[----:B------:R-:W1:Y:S01]  /*8e20*/  LDC R11, c[0x0][0x9e4] ;  /* 0x00027900ff0b7b82 */ /* 0x000e620000000800 */
[----:B------:R-:W-:Y:S01]  /*8e30*/  IMAD R7, R7, UR42, R12 ;  /* 0x0000002a07077c24 */ /* 0x000fe2000f8e020c */
[----:B0-----:R-:W-:Y:S02]  /*8e40*/  ISETP.NE.AND P5, PT, R9, 0x1, PT ;  /* 0x000000010900780c */ /* 0x001fe40003fa5270 */
[----:B-1----:R-:W-:-:S11]  /*8e50*/  ISETP.GE.AND P6, PT, R11, 0x1, PT ;  /* 0x000000010b00780c */ /* 0x002fd60003fc6270 */
[----:B------:R-:W0:Y:S08]  /*8e60*/  @P5 LDC R9, c[0x0][0x44c] ;  /* 0x00011300ff095b82 */ /* 0x000e300000000800 */
[----:B------:R-:W1:Y:S01]  /*8e70*/  @P5 LDC R10, c[0x0][0x450] ;  /* 0x00011400ff0a5b82 */ /* 0x000e620000000800 */
[----:B0-----:R-:W-:Y:S01]  /*8e80*/  @P5 IMAD.HI.U32 R9, R9, UR6, RZ ;  /* 0x0000000609095c27 */ /* 0x001fe2000f8e00ff */
[----:B------:R-:W-:-:S04]  /*8e90*/  ULDC UR6, c[0x0][0x9dc] ;  /* 0x0002770000067ab9 */ /* 0x000fc80000000800 */
        /* <DEDUP_REMOVED lines=13> */
.L_x_7836:
[----:B------:R-:W-:-:S13]  /*8f70*/  ISETP.NE.AND P2, PT, R11, 0x1, PT ;  /* 0x000000010b00780c */ /* 0x000fda0003f45270 */
[----:B------:R-:W0:Y:S02]  /*8f80*/  @P2 LDC.64 R12, c[0x0][0x9e8] ;  /* 0x00027a00ff0c2b82 */ /* 0x000e240000000a00 */
[----:B0-----:R-:W-:-:S05]  /*8f90*/  @P2 IMAD.HI.U32 R10, R8, R12, RZ ;  /* 0x0000000c080a2227 */ /* 0x001fca00078e00ff */
[----:B------:R-:W-:-:S07]  /*8fa0*/  @P2 SHF.R.U32.HI R8, RZ, R13, R10 ;  /* 0x0000000dff082219 */ /* 0x000fce000001160a */
.L_x_7837:
[----:B------:R-:W-:-:S05]  /*8fb0*/  IMAD R8, R8, R11, RZ ;  /* 0x0000000b08087224 */ /* 0x000fca00078e02ff */
[----:B------:R-:W-:-:S07]  /*8fc0*/  VIMNMX R7, R7, R8, !PT ;  /* 0x0000000807077248 */ /* 0x000fce0007fe0100 */
.L_x_7835:
[----:B------:R-:W-:-:S05]  /*8fd0*/  VIADD R7, R7, 0x7f ;  /* 0x0000007f07077836 */ /* 0x000fca0000000000 */
        /* <DEDUP_REMOVED lines=10> */
[----:B------:R-:W-:-:S05]  /*9080*/  ULDC UR52, c[0x0][0x9d8] ;  /* 0x0002760000347ab9 */ /* 0x000fca0000000800 */
.L_x_7847:
        /* <DEDUP_REMOVED lines=9> */
.L_x_7840:
[----:B------:R-:W-:Y:S01]  /*9120*/  ULEA UR6, UR44, UR41, 0x3 ;  /* 0x000000292c067291 */ /* 0x000fe2000f8e183f */
[----:B------:R-:W-:-:S05]  /*9130*/  IMAD.U32 R4, RZ, RZ, UR45 ;  /* 0x0000002dff047e24 */ /* 0x000fca000f8e00ff */
[----:B------:R-:W-:-:S04]  /*9140*/  SHF.L.U32 R4, R4, 0x1f, RZ ;  /* 0x0000001f04047819 */ /* 0x000fc800000006ff */
[----:B------:R0:W1:Y:S01]  /*9150*/  SYNCS.PHASECHK.TRANS64.TRYWAIT P3, [UR6+0x28830], R4 ;  /* 0x02883004ff0075a7 */ /* 0x0000620008060146 */
[----:B------:R-:W-:Y:S05]  /*9160*/  @!P0 BRA `(.L_x_7841) ;  /* 0x0000000000048947 */ /* 0x000fea0003800000 */
[----:B------:R-:W-:Y:S01]  /*9170*/  BPT.TRAP 0x1 ;  /* 0x000000040000795c */ /* 0x000fe20000300000 */
.L_x_7841:
[----:B-1----:R-:W-:Y:S05]  /*9180*/  @P3 BRA `(.L_x_7839) ;  /* 0x0000000000083947 */ /* 0x002fea0003800000 */
[----:B------:R-:W1:Y:S02]  /*9190*/  SYNCS.PHASECHK.TRANS64.TRYWAIT P3, [UR6+0x28830], R4 ;  /* 0x02883004ff0075a7 */ /* 0x000e640008060146 */
[----:B-1----:R-:W-:Y:S05]  /*91a0*/  @!P3 BRA `(.L_x_7842) ;  /* 0x000000d00030b947 */ /* 0x002fea0003800000 */
.L_x_7839:
        /* <DEDUP_REMOVED lines=45> */
.L_x_7844:
[----:B------:R-:W-:Y:S01]  /*9480*/  ULEA UR6, UR53, UR41, 0x3 ;  /* 0x0000002935067291 */ /* 0x000fe2000f8e183f */
[----:B------:R-:W-:-:S05]  /*9490*/  IMAD.U32 R4, RZ, RZ, UR54 ;  /* 0x00000036ff047e24 */ /* 0x000fca000f8e00ff */
[----:B------:R-:W-:-:S04]  /*94a0*/  SHF.L.U32 R4, R4, 0x1f, RZ ;  /* 0x0000001f04047819 */ /* 0x000fc800000006ff */
[----:B------:R0:W1:Y:S01]  /*94b0*/  SYNCS.PHASECHK.TRANS64.TRYWAIT P2, [UR6+0x28850], R4 ;  /* 0x02885004ff0075a7 */ /* 0x0000620008040146 */
[----:B------:R-:W-:Y:S05]  /*94c0*/  @!P0 BRA `(.L_x_7845) ;  /* 0x0000000000048947 */ /* 0x000fea0003800000 */
[----:B------:R-:W-:Y:S01]  /*94d0*/  BPT.TRAP 0x1 ;  /* 0x000000040000795c */ /* 0x000fe20000300000 */
.L_x_7845:
[----:B-1----:R-:W-:Y:S05]  /*94e0*/  @P2 BRA `(.L_x_7843) ;  /* 0x0000000000082947 */ /* 0x002fea0003800000 */
[----:B------:R-:W1:Y:S02]  /*94f0*/  SYNCS.PHASECHK.TRANS64.TRYWAIT P2, [UR6+0x28850], R4 ;  /* 0x02885004ff0075a7 */ /* 0x000e640008040146 */
[----:B-1----:R-:W-:Y:S05]  /*9500*/  @!P2 BRA `(.L_x_7846) ;  /* 0x000000cc0070a947 */ /* 0x002fea0003800000 */
.L_x_7843:
[----:B------:R-:W-:Y:S01]  /*9510*/  UIADD3 UR6, UR41, 0x400, URZ ;  /* 0x0000040029067890 */ /* 0x000fe2000fffe03f */
[----:B------:R-:W-:Y:S01]  /*9520*/  WARPGROUP.ARRIVE ;  /* 0x00000000000079c5 */ /* 0x000fe20000000000 */
[----:B------:R-:W-:Y:S01]  /*9530*/  UMOV UR7, 0x40000040 ;  /* 0x4000004000077882 */ /* 0x000fe20000000000 */
[----:B-1----:R-:W-:Y:S01]  /*9540*/  FMUL.FTZ R5, R24, UR52 ;  /* 0x0000003418057c20 */ /* 0x002fe20008410000 */
        /* <DEDUP_REMOVED lines=12> */
[----:B------:R-:W-:Y:S01]  /*9610*/  ULEA UR10, UR53, UR6, 0xb ;  /* 0x00000006350a7291 */ /* 0x000fe2000f8e583f */
        /* <DEDUP_REMOVED lines=8> */
[----:B------:R-:W-:Y:S01]  /*96a0*/  HGMMA.64x128x16.F32 R88, R180, gdesc[UR4].tnspB, R88, gsb0 ;  /* 0x41e00004b4587df0 */ /* 0x000fe20008000858 */
[----:B------:R-:W-:Y:S01]  /*96b0*/  UIADD3 UR6, UR10, 0x80, URZ ;  /* 0x000000800a067890 */ /* 0x000fe2000fffe03f */
[----:B------:R-:W2:Y:S01]  /*96c0*/  MUFU.TANH R15, R15 ;  /* 0x0000000f000f7308 */ /* 0x000ea20000002400 */
        /* <DEDUP_REMOVED lines=50> */
[----:B------:R-:W0:Y:S01]  /*99f0*/  LDC R6, c[0x0][0x988] ;  /* 0x00026200ff067b82 */ /* 0x000e220000000800 */
[----:B------:R-:W-:Y:S01]  /*9a00*/  FMUL.FTZ R87, R87, UR52 ;  /* 0x0000003457577c20 */ /* 0x000fe20008410000 */
[C---:B------:R-:W-:Y:S01]  /*9a10*/  ISETP.GT.AND P2, PT, R3.reuse, R10, PT ;  /* 0x0000000a0300720c */ /* 0x040fe20003f44270 */
[----:B------:R-:W-:Y:S01]  /*9a20*/  UMOV UR54, UR45 ;  /* 0x0000002d00367c82 */ /* 0x000fe20008000000 */
[----:B------:R-:W-:Y:S01]  /*9a30*/  VIADD R3, R3, 0xffffffff ;  /* 0xffffffff03037836 */ /* 0x000fe20000000000 */
[----:B------:R-:W-:Y:S08]  /*9a40*/  MUFU.TANH R199, R199 ;  /* 0x000000c700c77308 */ /* 0x000ff00000002400 */
[----:B------:R-:W-:Y:S08]  /*9a50*/  MUFU.TANH R201, R201 ;  /* 0x000000c900c97308 */ /* 0x000ff00000002400 */
[----:B------:R-:W-:Y:S08]  /*9a60*/  MUFU.TANH R203, R203 ;  /* 0x000000cb00cb7308 */ /* 0x000ff00000002400 */
[----:B------:R-:W-:Y:S08]  /*9a70*/  MUFU.TANH R205, R205 ;  /* 0x000000cd00cd7308 */ /* 0x000ff00000002400 */
[----:B------:R-:W-:Y:S08]  /*9a80*/  MUFU.TANH R207, R207 ;  /* 0x000000cf00cf7308 */ /* 0x000ff00000002400 */
[----:B------:R-:W-:Y:S08]  /*9a90*/  MUFU.TANH R209, R209 ;  /* 0x000000d100d17308 */ /* 0x000ff00000002400 */
[----:B------:R-:W1:Y:S08]  /*9aa0*/  MUFU.TANH R11, R11 ;  /* 0x0000000b000b7308 */ /* 0x000e700000002400 */
[----:B------:R-:W-:Y:S08]  /*9ab0*/  MUFU.TANH R211, R211 ;  /* 0x000000d300d37308 */ /* 0x000ff00000002400 */
[----:B------:R-:W2:Y:S01]  /*9ac0*/  MUFU.TANH R13, R13 ;  /* 0x0000000d000d7308 */ /* 0x000ea20000002400 */
[----:B-1----:R-:W-:-:S07]  /*9ad0*/  FMNMX.FTZ R14, R11, R8, !PT ;  /* 0x000000080b0e7209 */ /* 0x002fce0007810000 */
[----:B------:R-:W1:Y:S08]  /*9ae0*/  MUFU.TANH R21, R21 ;  /* 0x0000001500157308 */ /* 0x000e700000002400 */
[----:B------:R-:W3:Y:S01]  /*9af0*/  MUFU.TANH R27, R27 ;  /* 0x0000001b001b7308 */ /* 0x000ee20000002400 */
[----:B--2---:R-:W-:Y:S01]  /*9b00*/  FMNMX.FTZ R14, R13, R14, !PT ;  /* 0x0000000e0d0e7209 */ /* 0x004fe20007810000 */
[----:B------:R-:W-:-:S02]  /*9b10*/  WARPGROUP.DEPBAR.LE gsb0, 0x0 ;  /* 0x00008000000079c5 */ /* 0x000fc40000010000 */
[----:B------:R-:W-:Y:S01]  /*9b20*/  WARPGROUP.ARRIVE ;  /* 0x00000000000079c5 */ /* 0x000fe20000000000 */
[----:B------:R-:W-:Y:S01]  /*9b30*/  FMUL.FTZ R183, R36, UR52 ;  /* 0x0000003424b77c20 */ /* 0x000fe20008410000 */
[----:B------:R-:W-:Y:S02]  /*9b40*/  FMUL.FTZ R181, R37, UR52 ;  /* 0x0000003425b57c20 */ /* 0x000fe40008410000 */
[----:B------:R-:W-:Y:S01]  /*9b50*/  MUFU.TANH R213, R213 ;  /* 0x000000d500d57308 */ /* 0x000fe20000002400 */
[----:B------:R-:W-:Y:S01]  /*9b60*/  FMUL.FTZ R37, R38, UR52 ;  /* 0x0000003426257c20 */ /* 0x000fe20008410000 */
[----:B-1----:R-:W-:Y:S01]  /*9b70*/  FMNMX.FTZ R14, R21, R14, !PT ;  /* 0x0000000e150e7209 */ /* 0x002fe20007810000 */
[----:B------:R-:W-:Y:S01]  /*9b80*/  HGMMA.64x128x16.F32 R88, R176, gdesc[UR4].tnspB, R88, gsb0 ;  /* 0x41e00004b0587df0 */ /* 0x000fe20008000858 */
[----:B------:R-:W-:Y:S01]  /*9b90*/  UIADD3 UR6, UR10, 0x100, URZ ;  /* 0x000001000a067890 */ /* 0x000fe2000fffe03f */
[----:B------:R-:W-:-:S03]  /*9ba0*/  UMOV UR7, 0x40000040 ;  /* 0x4000004000077882 */ /* 0x000fc60000000000 */
[----:B------:R-:W1:Y:S01]  /*9bb0*/  MUFU.TANH R183, R183 ;  /* 0x000000b700b77308 */ /* 0x000e620000002400 */
[----:B---3--:R-:W-:-:S07]  /*9bc0*/  FMNMX.FTZ R14, R27, R14, !PT ;  /* 0x0000000e1b0e7209 */ /* 0x008fce0007810000 */
[----:B------:R-:W2:Y:S08]  /*9bd0*/  MUFU.TANH R181, R181 ;  /* 0x000000b500b57308 */ /* 0x000eb00000002400 */
[----:B------:R-:W3:Y:S01]  /*9be0*/  MUFU.TANH R31, R31 ;  /* 0x0000001f001f7308 */ /* 0x000ee20000002400 */
[----:B-1----:R-:W-:-:S07]  /*9bf0*/  FMNMX.FTZ R4, R183, R4, !PT ;  /* 0x00000004b7047209 */ /* 0x002fce0007810000 */
[----:B------:R-:W-:Y:S01]  /*9c00*/  MUFU.TANH R215, R215 ;  /* 0x000000d700d77308 */ /* 0x000fe20000002400 */
[----:B--2---:R-:W-:-:S04]  /*9c10*/  FMNMX.FTZ R4, R181, R4, !PT ;  /* 0x00000004b5047209 */ /* 0x004fc80007810000 */
[----:B------:R-:W-:-:S03]  /*9c20*/  FMNMX.FTZ R4, R193, R4, !PT ;  /* 0x00000004c1047209 */ /* 0x000fc60007810000 */
[----:B------:R-:W1:Y:S01]  /*9c30*/  MUFU.TANH R35, R35 ;  /* 0x0000002300237308 */ /* 0x000e620000002400 */
[----:B------:R-:W-:Y:S02]  /*9c40*/  FMNMX.FTZ R4, R195, R4, !PT ;  /* 0x00000004c3047209 */ /* 0x000fe40007810000 */
[----:B---3--:R-:W-:Y:S02]  /*9c50*/  FMNMX.FTZ R14, R31, R14, !PT ;  /* 0x0000000e1f0e7209 */ /* 0x008fe40007810000 */
[----:B------:R-:W-:-:S03]  /*9c60*/  FMNMX.FTZ R4, R197, R4, !PT ;  /* 0x00000004c5047209 */ /* 0x000fc60007810000 */
[----:B------:R-:W-:Y:S08]  /*9c70*/  MUFU.TANH R217, R217 ;  /* 0x000000d900d97308 */ /* 0x000ff00000002400 */
[----:B------:R-:W2:Y:S01]  /*9c80*/  MUFU.TANH R37, R37 ;  /* 0x0000002500257308 */ /* 0x000ea20000002400 */
[----:B-1----:R-:W-:-:S07]  /*9c90*/  FMNMX.FTZ R14, R35, R14, !PT ;  /* 0x0000000e230e7209 */ /* 0x002fce0007810000 */
[----:B------:R-:W-:Y:S08]  /*9ca0*/  MUFU.TANH R219, R219 ;  /* 0x000000db00db7308 */ /* 0x000ff00000002400 */
[----:B------:R-:W1:Y:S01]  /*9cb0*/  MUFU.TANH R39, R39 ;  /* 0x0000002700277308 */ /* 0x000e620000002400 */
[----:B--2---:R-:W-:-:S07]  /*9cc0*/  FMNMX.FTZ R14, R37, R14, !PT ;  /* 0x0000000e250e7209 */ /* 0x004fce0007810000 */
[----:B------:R-:W-:Y:S08]  /*9cd0*/  MUFU.TANH R221, R221 ;  /* 0x000000dd00dd7308 */ /* 0x000ff00000002400 */
[----:B------:R-:W2:Y:S01]  /*9ce0*/  MUFU.TANH R41, R41 ;  /* 0x0000002900297308 */ /* 0x000ea20000002400 */
[----:B-1----:R-:W-:-:S07]  /*9cf0*/  FMNMX.FTZ R14, R39, R14, !PT ;  /* 0x0000000e270e7209 */ /* 0x002fce0007810000 */
[----:B------:R-:W-:Y:S08]  /*9d00*/  MUFU.TANH R223, R223 ;  /* 0x000000df00df7308 */ /* 0x000ff00000002400 */
[----:B------:R-:W1:Y:S01]  /*9d10*/  MUFU.TANH R43, R43 ;  /* 0x0000002b002b7308 */ /* 0x000e620000002400 */
[----:B--2---:R-:W-:-:S07]  /*9d20*/  FMNMX.FTZ R14, R41, R14, !PT ;  /* 0x0000000e290e7209 */ /* 0x004fce0007810000 */
[----:B------:R-:W-:Y:S08]  /*9d30*/  MUFU.TANH R225, R225 ;  /* 0x000000e100e17308 */ /* 0x000ff00000002400 */
[----:B------:R-:W-:Y:S01]  /*9d40*/  MUFU.TANH R227, R227 ;  /* 0x000000e300e37308 */ /* 0x000fe20000002400 */
[----:B-1----:R-:W-:-:S07]  /*9d50*/  FMNMX.FTZ R14, R43, R14, !PT ;  /* 0x0000000e2b0e7209 */ /* 0x002fce0007810000 */
        /* <DEDUP_REMOVED lines=9> */
[----:B------:R-:W-:Y:S01]  /*9df0*/  HGMMA.64x128x16.F32 R88, R172, gdesc[UR4].tnspB, R88, gsb0 ;  /* 0x41e00004ac587df0 */ /* 0x000fe20008000858 */
[----:B------:R-:W-:Y:S01]  /*9e00*/  UIADD3 UR6, UR10, 0x180, URZ ;  /* 0x000001800a067890 */ /* 0x000fe2000fffe03f */
[----:B------:R-:W-:-:S05]  /*9e10*/  UMOV UR7, 0x40000040 ;  /* 0x4000004000077882 */ /* 0x000fca0000000000 */
[----:B------:R-:W1:Y:S08]  /*9e20*/  MUFU.TANH R177, R177 ;  /* 0x000000b100b17308 */ /* 0x000e700000002400 */
[----:B------:R-:W2:Y:S08]  /*9e30*/  MUFU.TANH R179, R179 ;  /* 0x000000b300b37308 */ /* 0x000eb00000002400 */
[----:B------:R-:W3:Y:S01]  /*9e40*/  MUFU.TANH R45, R45 ;  /* 0x0000002d002d7308 */ /* 0x000ee20000002400 */
[----:B-1----:R-:W-:-:S07]  /*9e50*/  FMNMX.FTZ R4, R177, R4, !PT ;  /* 0x00000004b1047209 */ /* 0x002fce0007810000 */
[----:B------:R-:W1:Y:S01]  /*9e60*/  MUFU.TANH R51, R51 ;  /* 0x0000003300337308 */ /* 0x000e620000002400 */
[----:B--2---:R-:W-:-:S04]  /*9e70*/  FMNMX.FTZ R4, R179, R4, !PT ;  /* 0x00000004b3047209 */ /* 0x004fc80007810000 */
[----:B------:R-:W-:-:S03]  /*9e80*/  FMNMX.FTZ R4, R199, R4, !PT ;  /* 0x00000004c7047209 */ /* 0x000fc60007810000 */
[----:B------:R-:W2:Y:S01]  /*9e90*/  MUFU.TANH R53, R53 ;  /* 0x0000003500357308 */ /* 0x000ea20000002400 */
[----:B------:R-:W-:Y:S02]  /*9ea0*/  FMNMX.FTZ R4, R201, R4, !PT ;  /* 0x00000004c9047209 */ /* 0x000fe40007810000 */
[----:B---3--:R-:W-:Y:S02]  /*9eb0*/  FMNMX.FTZ R14, R45, R14, !PT ;  /* 0x0000000e2d0e7209 */ /* 0x008fe40007810000 */
[----:B------:R-:W-:Y:S02]  /*9ec0*/  FMNMX.FTZ R4, R203, R4, !PT ;  /* 0x00000004cb047209 */ /* 0x000fe40007810000 */
[----:B------:R-:W-:Y:S01]  /*9ed0*/  FMNMX.FTZ R14, R47, R14, !PT ;  /* 0x0000000e2f0e7209 */ /* 0x000fe20007810000 */
[----:B------:R-:W3:Y:S01]  /*9ee0*/  MUFU.TANH R55, R55 ;  /* 0x0000003700377308 */ /* 0x000ee20000002400 */
[----:B------:R-:W-:Y:S02]  /*9ef0*/  FMNMX.FTZ R4, R205, R4, !PT ;  /* 0x00000004cd047209 */ /* 0x000fe40007810000 */
[----:B------:R-:W-:-:S02]  /*9f00*/  FMNMX.FTZ R14, R49, R14, !PT ;  /* 0x0000000e310e7209 */ /* 0x000fc40007810000 */
[----:B------:R-:W-:Y:S02]  /*9f10*/  FMNMX.FTZ R4, R207, R4, !PT ;  /* 0x00000004cf047209 */ /* 0x000fe40007810000 */
[----:B-1----:R-:W-:Y:S01]  /*9f20*/  FMNMX.FTZ R14, R51, R14, !PT ;  /* 0x0000000e330e7209 */ /* 0x002fe20007810000 */
[----:B------:R-:W1:Y:S01]  /*9f30*/  MUFU.TANH R57, R57 ;  /* 0x0000003900397308 */ /* 0x000e620000002400 */
[----:B------:R-:W-:Y:S02]  /*9f40*/  FMNMX.FTZ R4, R209, R4, !PT ;  /* 0x00000004d1047209 */ /* 0x000fe40007810000 */
[----:B--2---:R-:W-:Y:S02]  /*9f50*/  FMNMX.FTZ R14, R53, R14, !PT ;  /* 0x0000000e350e7209 */ /* 0x004fe40007810000 */
[----:B------:R-:W-:-:S03]  /*9f60*/  FMNMX.FTZ R4, R211, R4, !PT ;  /* 0x00000004d3047209 */ /* 0x000fc60007810000 */
[----:B------:R-:W2:Y:S01]  /*9f70*/  MUFU.TANH R59, R59 ;  /* 0x0000003b003b7308 */ /* 0x000ea20000002400 */
[----:B---3--:R-:W-:-:S07]  /*9f80*/  FMNMX.FTZ R14, R55, R14, !PT ;  /* 0x0000000e370e7209 */ /* 0x008fce0007810000 */
[----:B------:R-:W3:Y:S01]  /*9f90*/  MUFU.TANH R61, R61 ;  /* 0x0000003d003d7308 */ /* 0x000ee20000002400 */
[----:B-1----:R-:W-:-:S07]  /*9fa0*/  FMNMX.FTZ R14, R57, R14, !PT ;  /* 0x0000000e390e7209 */ /* 0x002fce0007810000 */
[----:B------:R-:W1:Y:S01]  /*9fb0*/  MUFU.TANH R63, R63 ;  /* 0x0000003f003f7308 */ /* 0x000e620000002400 */
[----:B--2---:R-:W-:-:S07]  /*9fc0*/  FMNMX.FTZ R14, R59, R14, !PT ;  /* 0x0000000e3b0e7209 */ /* 0x004fce0007810000 */
[----:B------:R-:W-:Y:S01]  /*9fd0*/  MUFU.TANH R67, R67 ;  /* 0x0000004300437308 */ /* 0x000fe20000002400 */
[----:B---3--:R-:W-:-:S07]  /*9fe0*/  FMNMX.FTZ R14, R61, R14, !PT ;  /* 0x0000000e3d0e7209 */ /* 0x008fce0007810000 */
[----:B------:R-:W-:Y:S01]  /*9ff0*/  MUFU.TANH R69, R69 ;  /* 0x0000004500457308 */ /* 0x000fe20000002400 */
[----:B-1----:R-:W-:-:S07]  /*a000*/  FMNMX.FTZ R14, R63, R14, !PT ;  /* 0x0000000e3f0e7209 */ /* 0x002fce0007810000 */
        /* <DEDUP_REMOVED lines=18> */
[----:B------:R-:W-:Y:S01]  /*a130*/  MUFU.TANH R87, R87 ;  /* 0x0000005700577308 */ /* 0x000fe20000002400 */
[----:B--2---:R-:W-:-:S04]  /*a140*/  FMNMX.FTZ R4, R175, R4, !PT ;  /* 0x00000004af047209 */ /* 0x004fc80007810000 */
[----:B------:R-:W-:-:S04]  /*a150*/  FMNMX.FTZ R4, R213, R4, !PT ;  /* 0x00000004d5047209 */ /* 0x000fc80007810000 */
[----:B------:R-:W-:Y:S02]  /*a160*/  FMNMX.FTZ R4, R215, R4, !PT ;  /* 0x00000004d7047209 */ /* 0x000fe40007810000 */
[----:B---3--:R-:W-:Y:S02]  /*a170*/  FMNMX.FTZ R14, R65, R14, !PT ;  /* 0x0000000e410e7209 */ /* 0x008fe40007810000 */
        /* <DEDUP_REMOVED lines=12> */
[----:B------:R-:W-:-:S05]  /*a240*/  FMNMX.FTZ R4, R85, R4, !PT ;  /* 0x0000000455047209 */ /* 0x000fca0007810000 */
[----:B------:R-:W1:Y:S02]  /*a250*/  SHFL.BFLY PT, R77, R4, 0x2, 0x1f ;  /* 0x0c401f00044d7f89 */ /* 0x000e6400000e0000 */
[----:B-1----:R-:W-:Y:S01]  /*a260*/  FMNMX.FTZ R12, R4, R77, !PT ;  /* 0x0000004d040c7209 */ /* 0x002fe20007810000 */
[----:B------:R-:W-:-:S06]  /*a270*/  FMUL.FTZ R77, R78, UR52 ;  /* 0x000000344e4d7c20 */ /* 0x000fcc0008410000 */
[----:B------:R-:W1:Y:S02]  /*a280*/  MUFU.TANH R77, R77 ;  /* 0x0000004d004d7308 */ /* 0x000e640000002400 */
[----:B-1----:R-:W-:-:S04]  /*a290*/  FMNMX.FTZ R14, R77, R14, !PT ;  /* 0x0000000e4d0e7209 */ /* 0x002fc80007810000 */
[----:B------:R-:W-:-:S04]  /*a2a0*/  FMNMX.FTZ R14, R79, R14, !PT ;  /* 0x0000000e4f0e7209 */ /* 0x000fc80007810000 */
[----:B------:R-:W-:-:S04]  /*a2b0*/  FMNMX.FTZ R14, R81, R14, !PT ;  /* 0x0000000e510e7209 */ /* 0x000fc80007810000 */
[----:B------:R-:W-:Y:S01]  /*a2c0*/  FMNMX.FTZ R14, R83, R14, !PT ;  /* 0x0000000e530e7209 */ /* 0x000fe20007810000 */
[----:B------:R-:W-:Y:S02]  /*a2d0*/  WARPGROUP.DEPBAR.LE gsb0, 0x0 ;  /* 0x00008000000079c5 */ /* 0x000fe40000010000 */
[----:B------:R-:W-:Y:S01]  /*a2e0*/  WARPGROUP.ARRIVE ;  /* 0x00000000000079c5 */ /* 0x000fe20000000000 */
[----:B------:R-:W1:Y:S01]  /*a2f0*/  SHFL.BFLY PT, R171, R12, 0x1, 0x1f ;  /* 0x0c201f000cab7f89 */ /* 0x000e6200000e0000 */
[----:B------:R-:W-:-:S04]  /*a300*/  FMUL.FTZ R169, R86, UR52 ;  /* 0x0000003456a97c20 */ /* 0x000fc80008410000 */
[----:B------:R-:W-:Y:S01]  /*a310*/  HGMMA.64x128x16.F32 R88, R164, gdesc[UR4].tnspB, R88, gsb0 ;  /* 0x41e00004a4587df0 */ /* 0x000fe20008000858 */
[----:B------:R-:W-:Y:S01]  /*a320*/  UIADD3 UR6, UR10, 0x280, URZ ;  /* 0x000002800a067890 */ /* 0x000fe2000fffe03f */
[----:B------:R-:W2:Y:S01]  /*a330*/  MUFU.TANH R169, R169 ;  /* 0x000000a900a97308 */ /* 0x000ea20000002400 */
[----:B------:R-:W-:Y:S01]  /*a340*/  UMOV UR7, 0x40000040 ;  /* 0x4000004000077882 */ /* 0x000fe20000000000 */
[----:B-1----:R-:W-:Y:S02]  /*a350*/  FMNMX.FTZ R4, R12, R171, !PT ;  /* 0x000000ab0c047209 */ /* 0x002fe40007810000 */
[----:B--2---:R-:W-:-:S03]  /*a360*/  FMNMX.FTZ R14, R169, R14, !PT ;  /* 0x0000000ea90e7209 */ /* 0x004fc60007810000 */
[C---:B0-----:R-:W-:Y:S01]  /*a370*/  FMUL.FTZ R12, R4.reuse, R6 ;  /* 0x00000006040c7220 */ /* 0x041fe20000410000 */
[----:B------:R-:W-:-:S03]  /*a380*/  FADD.FTZ R7, -R4, R7 ;  /* 0x0000000704077221 */ /* 0x000fc60000010100 */
[--C-:B------:R-:W-:Y:S01]  /*a390*/  FFMA.FTZ R180, R5, R6, -R12.reuse ;  /* 0x0000000605b47223 */ /* 0x100fe2000001080c */
[----:B------:R-:W-:Y:S01]  /*a3a0*/  FMNMX.FTZ R5, R87, R14, !PT ;  /* 0x0000000e57057209 */ /* 0x000fe20007810000 */
[-C--:B------:R-:W-:Y:S01]  /*a3b0*/  FMUL.FTZ R7, R7, R6.reuse ;  /* 0x0000000607077220 */ /* 0x080fe20000410000 */
[-CC-:B------:R-:W-:Y:S01]  /*a3c0*/  FFMA.FTZ R176, R29, R6.reuse, -R12.reuse ;  /* 0x000000061db07223 */ /* 0x180fe2000001080c */
[-CC-:B------:R-:W-:Y:S01]  /*a3d0*/  FFMA.FTZ R9, R9, R6.reuse, -R12.reuse ;  /* 0x0000000609097223 */ /* 0x180fe2000001080c */
[-CC-:B------:R-:W-:Y:S01]  /*a3e0*/  FFMA.FTZ R29, R181, R6.reuse, -R12.reuse ;  /* 0x00000006b51d7223 */ /* 0x180fe2000001080c */
[----:B------:R-:W0:Y:S01]  /*a3f0*/  SHFL.BFLY PT, R20, R5, 0x2, 0x1f ;  /* 0x0c401f0005147f89 */ /* 0x000e2200000e0000 */
        /* <DEDUP_REMOVED lines=19> */
[----:B------:R-:W-:Y:S01]  /*a530*/  FFMA.FTZ R85, R85, R6, -R12 ;  /* 0x0000000655557223 */ /* 0x000fe2000001080c */
[----:B0-----:R-:W-:-:S04]  /*a540*/  FMNMX.FTZ R26, R5, R20, !PT ;  /* 0x00000014051a7209 */ /* 0x001fc80007810000 */
[----:B------:R-:W-:Y:S01]  /*a550*/  MUFU.EX2 R182, R182 ;  /* 0x000000b600b67308 */ /* 0x000fe20000000800 */
[----:B-1----:R-:W-:Y:S01]  /*a560*/  FFMA.FTZ R2, R7, R2, R180 ;  /* 0x0000000207027223 */ /* 0x002fe200000100b4 */
[----:B------:R-:W-:Y:S01]  /*a570*/  FFMA.FTZ R20, R221, R6, -R12 ;  /* 0x00000006dd147223 */ /* 0x000fe2000001080c */
[----:B------:R-:W0:Y:S05]  /*a580*/  SHFL.BFLY PT, R5, R26, 0x1, 0x1f ;  /* 0x0c201f001a057f89 */ /* 0x000e2a00000e0000 */
[----:B------:R-:W-:Y:S01]  /*a590*/  MUFU.EX2 R15, R15 ;  /* 0x0000000f000f7308 */ /* 0x000fe20000000800 */
[----:B--2---:R-:W-:-:S07]  /*a5a0*/  F2FP.F16.F32.PACK_AB R180, R9, R180 ;  /* 0x000000b409b4723e */ /* 0x004fce00000000ff */
[----:B------:R-:W-:Y:S08]  /*a5b0*/  MUFU.EX2 R176, R176 ;  /* 0x000000b000b07308 */ /* 0x000ff00000000800 */
[----:B------:R-:W-:Y:S01]  /*a5c0*/  MUFU.EX2 R25, R25 ;  /* 0x0000001900197308 */ /* 0x000fe20000000800 */
[----:B0-----:R-:W-:-:S07]  /*a5d0*/  FMNMX.FTZ R5, R26, R5, !PT ;  /* 0x000000051a057209 */ /* 0x001fce0007810000 */
[----:B------:R-:W-:Y:S01]  /*a5e0*/  MUFU.EX2 R178, R178 ;  /* 0x000000b200b27308 */ /* 0x000fe20000000800 */
[----:B------:R-:W-:-:S04]  /*a5f0*/  FMUL.FTZ R40, R5, R6 ;  /* 0x0000000605287220 */ /* 0x000fc80000410000 */
[-CC-:B------:R-:W-:Y:S01]  /*a600*/  FFMA.FTZ R181, R13, R6.reuse, -R40.reuse ;  /* 0x000000060db57223 */ /* 0x180fe20000010828 */
[----:B------:R-:W-:Y:S02]  /*a610*/  IMAD.U32 R13, RZ, RZ, UR44 ;  /* 0x0000002cff0d7e24 */ /* 0x000fe4000f8e00ff */
[-CC-:B------:R-:W-:Y:S01]  /*a620*/  FFMA.FTZ R183, R21, R6.reuse, -R40.reuse ;  /* 0x0000000615b77223 */ /* 0x180fe20000010828 */
[-CC-:B------:R-:W-:Y:S01]  /*a630*/  FFMA.FTZ R34, R27, R6.reuse, -R40.reuse ;  /* 0x000000061b227223 */ /* 0x180fe20000010828 */
[----:B------:R-:W-:Y:S01]  /*a640*/  IADD3 R27, -R23, 0xb, RZ ;  /* 0x0000000b171b7810 */ /* 0x000fe20007ffe1ff */
[-CC-:B------:R-:W-:Y:S01]  /*a650*/  FFMA.FTZ R36, R35, R6.reuse, -R40.reuse ;  /* 0x0000000623247223 */ /* 0x180fe20000010828 */
[----:B------:R-:W-:Y:S01]  /*a660*/  MUFU.EX2 R181, R181 ;  /* 0x000000b500b57308 */ /* 0x000fe20000000800 */
[----:B------:R-:W-:Y:S01]  /*a670*/  @!P1 LEA R13, R13, UR41, 0x3 ;  /* 0x000000290d0d9c11 */ /* 0x000fe2000f8e18ff */
[-CC-:B------:R-:W-:Y:S01]  /*a680*/  FFMA.FTZ R179, R37, R6.reuse, -R40.reuse ;  /* 0x0000000625b37223 */ /* 0x180fe20000010828 */
[-CC-:B------:R-:W-:Y:S01]  /*a690*/  FFMA.FTZ R38, R39, R6.reuse, -R40.reuse ;  /* 0x0000000627267223 */ /* 0x180fe20000010828 */
[-CC-:B------:R-:W-:Y:S01]  /*a6a0*/  FFMA.FTZ R32, R43, R6.reuse, -R40.reuse ;  /* 0x000000062b207223 */ /* 0x180fe20000010828 */
[----:B------:R-:W-:Y:S01]  /*a6b0*/  FFMA.FTZ R175, R45, R6, -R40 ;  /* 0x000000062daf7223 */ /* 0x000fe20000010828 */
[----:B------:R-:W-:-:S02]  /*a6c0*/  @!P1 VIADD R13, R13, 0x28840 ;  /* 0x000288400d0d9836 */ /* 0x000fc40000000000 */
[-CC-:B------:R-:W-:Y:S01]  /*a6d0*/  FFMA.FTZ R28, R51, R6.reuse, -R40.reuse ;  /* 0x00000006331c7223 */ /* 0x180fe20000010828 */
[----:B------:R-:W-:Y:S01]  /*a6e0*/  MUFU.EX2 R183, R183 ;  /* 0x000000b700b77308 */ /* 0x000fe20000000800 */
[-CC-:B------:R-:W-:Y:S01]  /*a6f0*/  FFMA.FTZ R171, R53, R6.reuse, -R40.reuse ;  /* 0x0000000635ab7223 */ /* 0x180fe20000010828 */
[-CC-:B------:R-:W-:Y:S01]  /*a700*/  FFMA.FTZ R30, R55, R6.reuse, -R40.reuse ;  /* 0x00000006371e7223 */ /* 0x180fe20000010828 */
[----:B------:R-:W-:Y:S01]  /*a710*/  @!P1 PRMT R21, RZ, 0x654, R13 ;  /* 0x00000654ff159816 */ /* 0x000fe2000000000d */
        /* <DEDUP_REMOVED lines=14> */
[----:B------:R-:W-:-:S06]  /*a800*/  FFMA.FTZ R83, R83, R6, -R40 ;  /* 0x0000000653537223 */ /* 0x000fcc0000010828 */
[----:B------:R-:W-:Y:S01]  /*a810*/  MUFU.EX2 R179, R179 ;  /* 0x000000b300b37308 */ /* 0x000fe20000000800 */
[----:B------:R-:W-:Y:S02]  /*a820*/  WARPGROUP.DEPBAR.LE gsb0, 0x0 ;  /* 0x00008000000079c5 */ /* 0x000fe40000010000 */
[----:B------:R-:W-:Y:S01]  /*a830*/  WARPGROUP.ARRIVE ;  /* 0x00000000000079c5 */ /* 0x000fe20000000000 */
[-CC-:B------:R-:W-:Y:S01]  /*a840*/  FFMA.FTZ R164, R205, R6.reuse, -R12.reuse ;  /* 0x00000006cda47223 */ /* 0x180fe2000001080c */
[-C--:B------:R-:W-:Y:S01]  /*a850*/  FFMA.FTZ R165, R177, R6.reuse, -R12 ;  /* 0x00000006b1a57223 */ /* 0x080fe2000001080c */
[-C--:B------:R-:W-:Y:S01]  /*a860*/  FFMA.FTZ R177, R31, R6.reuse, -R40 ;  /* 0x000000061fb17223 */ /* 0x080fe20000010828 */
[----:B------:R-:W-:Y:S01]  /*a870*/  IMAD.U32 R31, RZ, RZ, UR53 ;  /* 0x00000035ff1f7e24 */ /* 0x000fe2000f8e00ff */
[----:B------:R-:W-:Y:S01]  /*a880*/  MUFU.EX2 R29, R29 ;  /* 0x0000001d001d7308 */ /* 0x000fe20000000800 */
[----:B------:R-:W-:Y:S01]  /*a890*/  HGMMA.64x128x16.F32 R88, R160, gdesc[UR4].tnspB, R88, gsb0 ;  /* 0x41e00004a0587df0 */ /* 0x000fe20008000858 */
[----:B------:R-:W-:Y:S01]  /*a8a0*/  UIADD3 UR6, UR10, 0x300, URZ ;  /* 0x000003000a067890 */ /* 0x000fe2000fffe03f */
[-CC-:B------:R-:W-:Y:S01]  /*a8b0*/  FFMA.FTZ R167, R199, R6.reuse, -R12.reuse ;  /* 0x00000006c7a77223 */ /* 0x180fe2000001080c */
[----:B------:R-:W-:Y:S01]  /*a8c0*/  UMOV UR7, 0x40000040 ;  /* 0x4000004000077882 */ /* 0x000fe20000000000 */
[----:B------:R-:W-:Y:S01]  /*a8d0*/  @!P1 LEA R31, R31, UR41, 0x3 ;  /* 0x000000291f1f9c11 */ /* 0x000fe2000f8e18ff */
[-CC-:B------:R-:W-:Y:S01]  /*a8e0*/  FFMA.FTZ R166, R209, R6.reuse, -R12.reuse ;  /* 0x00000006d1a67223 */ /* 0x180fe2000001080c */
[----:B------:R-:W-:Y:S01]  /*a8f0*/  FFMA.FTZ R199, R219, R6, -R12 ;  /* 0x00000006dbc77223 */ /* 0x000fe2000001080c */
[----:B------:R-:W-:Y:S01]  /*a900*/  MUFU.EX2 R177, R177 ;  /* 0x000000b100b17308 */ /* 0x000fe20000000800 */
[----:B------:R-:W-:Y:S01]  /*a910*/  UMOV UR53, UR44 ;  /* 0x0000002c00357c82 */ /* 0x000fe20008000000 */
[----:B------:R-:W-:-:S05]  /*a920*/  @!P1 VIADD R31, R31, 0x28860 ;  /* 0x000288601f1f9836 */ /* 0x000fca0000000000 */
[----:B------:R-:W-:Y:S01]  /*a930*/  @!P1 PRMT R35, RZ, 0x654, R31 ;  /* 0x00000654ff239816 */ /* 0x000fe2000000001f */
        /* <DEDUP_REMOVED lines=18> */
[-C--:B------:R-:W-:Y:S01]  /*aa60*/  FFMA.FTZ R160, R173, R6.reuse, -R12 ;  /* 0x00000006ada07223 */ /* 0x080fe2000001080c */
[-C--:B------:R-:W-:Y:S01]  /*aa70*/  FFMA.FTZ R173, R41, R6.reuse, -R40 ;  /* 0x0000000629ad7223 */ /* 0x080fe20000010828 */
[-CC-:B------:R-:W-:Y:S01]  /*aa80*/  FFMA.FTZ R161, R203, R6.reuse, -R12.reuse ;  /* 0x00000006cba17223 */ /* 0x180fe2000001080c */
[-CC-:B------:R-:W-:Y:S01]  /*aa90*/  FFMA.FTZ R163, R207, R6.reuse, -R12.reuse ;  /* 0x00000006cfa37223 */ /* 0x180fe2000001080c */
[-CC-:B------:R-:W-:Y:S01]  /*aaa0*/  FFMA.FTZ R162, R213, R6.reuse, -R12.reuse ;  /* 0x00000006d5a27223 */ /* 0x180fe2000001080c */
[----:B------:R-:W-:Y:S01]  /*aab0*/  HGMMA.64x128x16.F32 R88, R156, gdesc[UR4].tnspB, R88, gsb0 ;  /* 0x41e000049c587df0 */ /* 0x000fe20008000858 */
[----:B------:R-:W-:Y:S01]  /*aac0*/  UIADD3 UR6, UR10, 0x380, URZ ;  /* 0x000003800a067890 */ /* 0x000fe2000fffe03f */
[----:B------:R-:W-:Y:S01]  /*aad0*/  MUFU.EX2 R173, R173 ;  /* 0x000000ad00ad7308 */ /* 0x000fe20000000800 */
[----:B------:R-:W-:Y:S01]  /*aae0*/  UMOV UR7, 0x40000040 ;  /* 0x4000004000077882 */ /* 0x000fe20000000000 */
[-C--:B------:R-:W-:Y:S01]  /*aaf0*/  FFMA.FTZ R203, R227, R6.reuse, -R12 ;  /* 0x00000006e3cb7223 */ /* 0x080fe2000001080c */
[----:B------:R-:W-:-:S05]  /*ab00*/  FFMA.FTZ R12, R47, R6, -R40 ;  /* 0x000000062f0c7223 */ /* 0x000fca0000010828 */
        /* <DEDUP_REMOVED lines=16> */
[----:B------:R-:W1:Y:S01]  /*ac10*/  MUFU.EX2 R75, R75 ;  /* 0x0000004b004b7308 */ /* 0x000e620000000800 */
[----:B------:R-:W-:-:S02]  /*ac20*/  WARPGROUP.DEPBAR.LE gsb0, 0x0 ;  /* 0x00008000000079c5 */ /* 0x000fc40000010000 */
[----:B------:R-:W-:Y:S01]  /*ac30*/  WARPGROUP.ARRIVE ;  /* 0x00000000000079c5 */ /* 0x000fe20000000000 */
[----:B------:R-:W-:Y:S01]  /*ac40*/  FADD.FTZ R157, -R5, R8 ;  /* 0x00000008059d7221 */ /* 0x000fe20000010100 */
[-CC-:B------:R-:W-:Y:S01]  /*ac50*/  FFMA.FTZ R8, R11, R6.reuse, -R40.reuse ;  /* 0x000000060b087223 */ /* 0x180fe20000010828 */
[-C--:B------:R-:W-:Y:S02]  /*ac60*/  FFMA.FTZ R11, R49, R6.reuse, -R40 ;  /* 0x00000006310b7223 */ /* 0x080fe40000010828 */
[----:B------:R-:W-:Y:S01]  /*ac70*/  MUFU.EX2 R20, R20 ;  /* 0x0000001400147308 */ /* 0x000fe20000000800 */
[----:B------:R-:W-:Y:S01]  /*ac80*/  FMUL.FTZ R157, R157, R6 ;  /* 0x000000069d9d7220 */ /* 0x000fe20000410000 */
[----:B------:R-:W-:Y:S01]  /*ac90*/  HGMMA.64x128x16.F32 R88, R152, gdesc[UR4].tnspB, R88, gsb0 ;  /* 0x41e0000498587df0 */ /* 0x000fe20008000858 */
[----:B0-----:R-:W-:-:S05]  /*aca0*/  F2FP.F16.F32.PACK_AB R156, R199, R14 ;  /* 0x0000000ec79c723e */ /* 0x001fca00000000ff */
[----:B------:R1:W-:Y:S08]  /*acb0*/  MUFU.EX2 R205, R157 ;  /* 0x0000009d00cd7308 */ /* 0x0003f00000000800 */
[----:B------:R-:W0:Y:S01]  /*acc0*/  MUFU.EX2 R8, R8 ;  /* 0x0000000800087308 */ /* 0x000e220000000800 */
[----:B-1----:R-:W-:-:S07]  /*acd0*/  F2FP.F16.F32.PACK_AB R157, R75, R73 ;  /* 0x000000494b9d723e */ /* 0x002fce00000000ff */
[----:B------:R-:W-:Y:S08]  /*ace0*/  MUFU.EX2 R11, R11 ;  /* 0x0000000b000b7308 */ /* 0x000ff00000000800 */
[----:B------:R-:W-:Y:S01]  /*acf0*/  MUFU.EX2 R77, R77 ;  /* 0x0000004d004d7308 */ /* 0x000fe20000000800 */
[----:B0-----:R-:W-:-:S04]  /*ad00*/  FFMA.FTZ R44, R205, R0, R8 ;  /* 0x00000000cd2c7223 */ /* 0x001fc80000010008 */
[C---:B------:R-:W-:Y:S01]  /*ad10*/  FADD.FTZ R44, R181.reuse, R44 ;  /* 0x0000002cb52c7221 */ /* 0x040fe20000010000 */
[----:B------:R-:W-:Y:S02]  /*ad20*/  F2FP.F16.F32.PACK_AB R181, R181, R8 ;  /* 0x00000008b5b5723e */ /* 0x000fe400000000ff */
[----:B------:R-:W-:Y:S08]  /*ad30*/  MUFU.EX2 R0, R61 ;  /* 0x0000003d00007308 */ /* 0x000ff00000000800 */
[----:B------:R-:W0:Y:S08]  /*ad40*/  MUFU.EX2 R201, R201 ;  /* 0x000000c900c97308 */ /* 0x000e300000000800 */
[----:B------:R-:W1:Y:S08]  /*ad50*/  MUFU.EX2 R79, R79 ;  /* 0x0000004f004f7308 */ /* 0x000e700000000800 */
[----:B------:R-:W-:Y:S01]  /*ad60*/  MUFU.EX2 R24, R24 ;  /* 0x0000001800187308 */ /* 0x000fe20000000800 */
[----:B0-----:R-:W-:-:S07]  /*ad70*/  F2FP.F16.F32.PACK_AB R158, R201, R20 ;  /* 0x00000014c99e723e */ /* 0x001fce00000000ff */
[----:B------:R-:W-:Y:S01]  /*ad80*/  MUFU.EX2 R81, R81 ;  /* 0x0000005100517308 */ /* 0x000fe20000000800 */
[----:B-1----:R-:W-:-:S07]  /*ad90*/  F2FP.F16.F32.PACK_AB R159, R79, R77 ;  /* 0x0000004d4f9f723e */ /* 0x002fce00000000ff */
[----:B------:R-:W-:Y:S08]  /*ada0*/  MUFU.EX2 R203, R203 ;  /* 0x000000cb00cb7308 */ /* 0x000ff00000000800 */
[----:B------:R-:W-:Y:S08]  /*adb0*/  MUFU.EX2 R83, R83 ;  /* 0x0000005300537308 */ /* 0x000ff00000000800 */
[----:B------:R-:W-:Y:S08]  /*adc0*/  MUFU.EX2 R26, R229 ;  /* 0x000000e5001a7308 */ /* 0x000ff00000000800 */
[----:B------:R-:W-:Y:S01]  /*add0*/  MUFU.EX2 R85, R85 ;  /* 0x0000005500557308 */ /* 0x000fe20000000800 */
[----:B------:R-:W-:-:S02]  /*ade0*/  WARPGROUP.DEPBAR.LE gsb0, 0x0 ;  /* 0x00008000000079c5 */ /* 0x000fc40000010000 */
[----:B------:R0:W-:Y:S06]  /*adf0*/  BAR.ARV R27, 0x100 ;  /* 0x0004001b0000751d */ /* 0x0001ec0000002000 */
[----:B------:R1:W-:Y:S01]  /*ae00*/  @!P1 SYNCS.ARRIVE.TRANS64.RED.A1T0 RZ, [R21+URZ], RZ ;  /* 0x000000ff15ff99a7 */ /* 0x0003e2000810043f */
[----:B------:R-:W-:Y:S01]  /*ae10*/  FMUL.FTZ R88, R88, R7 ;  /* 0x0000000758587220 */ /* 0x000fe20000410000 */
[----:B0-----:R-:W-:Y:S01]  /*ae20*/  FADD.FTZ R27, R183, R44 ;  /* 0x0000002cb71b7221 */ /* 0x001fe20000010000 */
[----:B------:R-:W-:Y:S01]  /*ae30*/  F2FP.F16.F32.PACK_AB R183, R34, R183 ;  /* 0x000000b722b7723e */ /* 0x000fe200000000ff */
[-C--:B------:R-:W-:Y:S01]  /*ae40*/  FMUL.FTZ R89, R89, R7.reuse ;  /* 0x0000000759597220 */ /* 0x080fe20000410000 */
[-C--:B------:R-:W-:Y:S01]  /*ae50*/  FMUL.FTZ R92, R92, R7.reuse ;  /* 0x000000075c5c7220 */ /* 0x080fe20000410000 */
[-C--:B------:R-:W-:Y:S01]  /*ae60*/  FMUL.FTZ R93, R93, R7.reuse ;  /* 0x000000075d5d7220 */ /* 0x080fe20000410000 */
[-C--:B------:R-:W-:Y:S01]  /*ae70*/  FMUL.FTZ R96, R96, R7.reuse ;  /* 0x0000000760607220 */ /* 0x080fe20000410000 */
[----:B-1----:R-:W-:Y:S01]  /*ae80*/  FADD.FTZ R21, R9, R2 ;  /* 0x0000000209157221 */ /* 0x002fe20000010000 */
[----:B------:R0:W-:Y:S01]  /*ae90*/  @!P1 SYNCS.ARRIVE.TRANS64.RED.A1T0 RZ, [R35+URZ], RZ ;  /* 0x000000ff23ff99a7 */ /* 0x0001e2000810043f */
[-C--:B------:R-:W-:Y:S01]  /*aea0*/  FMUL.FTZ R97, R97, R7.reuse ;  /* 0x0000000761617220 */ /* 0x080fe20000410000 */
[-C--:B------:R-:W-:Y:S01]  /*aeb0*/  FMUL.FTZ R100, R100, R7.reuse ;  /* 0x0000000764647220 */ /* 0x080fe20000410000 */
[----:B------:R-:W-:Y:S01]  /*aec0*/  FADD.FTZ R2, R182, R21 ;  /* 0x00000015b6027221 */ /* 0x000fe20000010000 */
[----:B------:R-:W-:Y:S01]  /*aed0*/  F2FP.F16.F32.PACK_AB R182, R15, R182 ;  /* 0x000000b60fb6723e */ /* 0x000fe200000000ff */
[-C--:B------:R-:W-:Y:S01]  /*aee0*/  FFMA.FTZ R21, R63, R6.reuse, -R40 ;  /* 0x000000063f157223 */ /* 0x080fe20000010828 */
[-C--:B------:R-:W-:Y:S01]  /*aef0*/  FMUL.FTZ R101, R101, R7.reuse ;  /* 0x0000000765657220 */ /* 0x080fe20000410000 */
[----:B------:R-:W-:Y:S01]  /*af00*/  FADD.FTZ R31, R15, R2 ;  /* 0x000000020f1f7221 */ /* 0x000fe20000010000 */
[----:B------:R-:W-:Y:S01]  /*af10*/  FADD.FTZ R2, R34, R27 ;  /* 0x0000001b22027221 */ /* 0x000fe20000010000 */
[-C--:B------:R-:W-:Y:S01]  /*af20*/  FMUL.FTZ R104, R104, R7.reuse ;  /* 0x0000000768687220 */ /* 0x080fe20000410000 */
[-C--:B------:R-:W-:Y:S01]  /*af30*/  FMUL.FTZ R105, R105, R7.reuse ;  /* 0x0000000769697220 */ /* 0x080fe20000410000 */
[----:B------:R-:W-:Y:S01]  /*af40*/  FADD.FTZ R44, R176, R31 ;  /* 0x0000001fb02c7221 */ /* 0x000fe20000010000 */
[----:B------:R-:W-:Y:S01]  /*af50*/  FADD.FTZ R27, R177, R2 ;  /* 0x00000002b11b7221 */ /* 0x000fe20000010000 */
[----:B------:R-:W1:Y:S01]  /*af60*/  MUFU.EX2 R21, R21 ;  /* 0x0000001500157308 */ /* 0x000e620000000800 */
        /* <DEDUP_REMOVED lines=12> */
[----:B------:R-:W-:Y:S01]  /*b030*/  FMUL.FTZ R120, R120, R7 ;  /* 0x0000000778787220 */ /* 0x000fe20000410000 */
[----:B------:R-:W-:Y:S01]  /*b040*/  FADD.FTZ R44, R172, R31 ;  /* 0x0000001fac2c7221 */ /* 0x000fe20000010000 */
[----:B------:R-:W-:Y:S01]  /*b050*/  FADD.FTZ R27, R173, R2 ;  /* 0x00000002ad1b7221 */ /* 0x000fe20000010000 */
[C---:B------:R-:W-:Y:S01]  /*b060*/  F2FP.F16.F32.PACK_AB R173, R32.reuse, R173 ;  /* 0x000000ad20ad723e */ /* 0x040fe200000000ff */
[-C--:B------:R-:W-:Y:S01]  /*b070*/  FMUL.FTZ R121, R121, R7.reuse ;  /* 0x0000000779797220 */ /* 0x080fe20000410000 */
[----:B------:R-:W-:Y:S01]  /*b080*/  FADD.FTZ R31, R33, R44 ;  /* 0x0000002c211f7221 */ /* 0x000fe20000010000 */
[----:B------:R-:W-:Y:S01]  /*b090*/  FADD.FTZ R2, R32, R27 ;  /* 0x0000001b20027221 */ /* 0x000fe20000010000 */
[-C--:B------:R-:W-:Y:S01]  /*b0a0*/  FMUL.FTZ R124, R124, R7.reuse ;  /* 0x000000077c7c7220 */ /* 0x080fe20000410000 */
[-C--:B------:R-:W-:Y:S01]  /*b0b0*/  FMUL.FTZ R125, R125, R7.reuse ;  /* 0x000000077d7d7220 */ /* 0x080fe20000410000 */
[----:B------:R-:W-:Y:S01]  /*b0c0*/  FADD.FTZ R44, R174, R31 ;  /* 0x0000001fae2c7221 */ /* 0x000fe20000010000 */
[----:B------:R-:W-:Y:S01]  /*b0d0*/  FADD.FTZ R27, R175, R2 ;  /* 0x00000002af1b7221 */ /* 0x000fe20000010000 */
[-CC-:B------:R-:W-:Y:S01]  /*b0e0*/  FFMA.FTZ R2, R169, R6.reuse, -R40.reuse ;  /* 0x00000006a9027223 */ /* 0x180fe20000010828 */
[----:B------:R-:W-:Y:S01]  /*b0f0*/  FFMA.FTZ R40, R87, R6, -R40 ;  /* 0x0000000657287223 */ /* 0x000fe20000010828 */
[C---:B------:R-:W-:Y:S01]  /*b100*/  FADD.FTZ R31, R165.reuse, R44 ;  /* 0x0000002ca51f7221 */ /* 0x040fe20000010000 */
[----:B------:R-:W-:Y:S01]  /*b110*/  FADD.FTZ R44, R12, R27 ;  /* 0x0000001b0c2c7221 */ /* 0x000fe20000010000 */
[----:B------:R2:W3:Y:S01]  /*b120*/  MUFU.EX2 R155, R2 ;  /* 0x00000002009b7308 */ /* 0x0004e20000000800 */
[----:B------:R-:W-:Y:S01]  /*b130*/  F2FP.F16.F32.PACK_AB R174, R165, R174 ;  /* 0x000000aea5ae723e */ /* 0x000fe200000000ff */
[----:B------:R-:W-:Y:S01]  /*b140*/  FADD.FTZ R46, R168, R31 ;  /* 0x0000001fa82e7221 */ /* 0x000fe20000010000 */
[----:B------:R-:W-:Y:S01]  /*b150*/  FADD.FTZ R9, R11, R44 ;  /* 0x0000002c0b097221 */ /* 0x000fe20000010000 */
[C---:B------:R-:W-:Y:S01]  /*b160*/  F2FP.F16.F32.PACK_AB R168, R167.reuse, R168 ;  /* 0x000000a8a7a8723e */ /* 0x040fe200000000ff */
[-C--:B------:R-:W-:Y:S01]  /*b170*/  FMUL.FTZ R128, R128, R7.reuse ;  /* 0x0000000780807220 */ /* 0x080fe20000410000 */
[----:B------:R-:W-:Y:S01]  /*b180*/  FADD.FTZ R15, R167, R46 ;  /* 0x0000002ea70f7221 */ /* 0x000fe20000010000 */
[----:B------:R-:W-:Y:S01]  /*b190*/  FADD.FTZ R44, R28, R9 ;  /* 0x000000091c2c7221 */ /* 0x000fe20000010000 */
[----:B-1----:R-:W-:Y:S01]  /*b1a0*/  F2FP.F16.F32.PACK_AB R167, R21, R0 ;  /* 0x0000000015a7723e */ /* 0x002fe200000000ff */
[----:B------:R-:W1:Y:S01]  /*b1b0*/  MUFU.EX2 R40, R40 ;  /* 0x0000002800287308 */ /* 0x000e620000000800 */
[----:B------:R-:W-:Y:S01]  /*b1c0*/  FADD.FTZ R46, R170, R15 ;  /* 0x0000000faa2e7221 */ /* 0x000fe20000010000 */
[----:B------:R-:W-:Y:S01]  /*b1d0*/  FADD.FTZ R9, R171, R44 ;  /* 0x0000002cab097221 */ /* 0x000fe20000010000 */
[----:B------:R-:W-:Y:S01]  /*b1e0*/  F2FP.F16.F32.PACK_AB R170, R161, R170 ;  /* 0x000000aaa1aa723e */ /* 0x000fe200000000ff */
[-C--:B------:R-:W-:Y:S01]  /*b1f0*/  FMUL.FTZ R129, R129, R7.reuse ;  /* 0x0000000781817220 */ /* 0x080fe20000410000 */
[----:B------:R-:W-:Y:S01]  /*b200*/  FADD.FTZ R15, R161, R46 ;  /* 0x0000002ea10f7221 */ /* 0x000fe20000010000 */
[----:B------:R-:W-:Y:S01]  /*b210*/  FADD.FTZ R8, R30, R9 ;  /* 0x000000091e087221 */ /* 0x000fe20000010000 */
[-C--:B------:R-:W-:Y:S01]  /*b220*/  FMUL.FTZ R132, R132, R7.reuse ;  /* 0x0000000784847220 */ /* 0x080fe20000410000 */
[-C--:B------:R-:W-:Y:S01]  /*b230*/  FMUL.FTZ R133, R133, R7.reuse ;  /* 0x0000000785857220 */ /* 0x080fe20000410000 */
        /* <DEDUP_REMOVED lines=56> */
[----:B--2---:R-:W-:Y:S01]  /*b5c0*/  FADD.FTZ R2, R26, R9 ;  /* 0x000000091a027221 */ /* 0x004fe20000010000 */
[----:B---3--:R-:W-:Y:S01]  /*b5d0*/  FADD.FTZ R32, R155, R32 ;  /* 0x000000209b207221 */ /* 0x008fe20000010000 */
[----:B------:R-:W-:Y:S01]  /*b5e0*/  F2FP.F16.F32.PACK_AB R160, R195, R160 ;  /* 0x000000a0c3a0723e */ /* 0x000fe200000000ff */
[----:B------:R-:W-:Y:S01]  /*b5f0*/  FMUL.FTZ R107, R107, R205 ;  /* 0x000000cd6b6b7220 */ /* 0x000fe20000410000 */
[----:B------:R-:W-:Y:S01]  /*b600*/  F2FP.F16.F32.PACK_AB R161, R67, R65 ;  /* 0x0000004143a1723e */ /* 0x000fe200000000ff */
[----:B------:R-:W-:Y:S01]  /*b610*/  FADD.FTZ R2, R85, R2 ;  /* 0x0000000255027221 */ /* 0x000fe20000010000 */
[----:B------:R-:W-:Y:S01]  /*b620*/  F2FP.F16.F32.PACK_AB R162, R197, R162 ;  /* 0x000000a2c5a2723e */ /* 0x000fe200000000ff */
[----:B-1----:R-:W-:Y:S01]  /*b630*/  FADD.FTZ R0, R40, R32 ;  /* 0x0000002028007221 */ /* 0x002fe20000010000 */
[----:B------:R-:W-:Y:S01]  /*b640*/  F2FP.F16.F32.PACK_AB R163, R71, R69 ;  /* 0x0000004547a3723e */ /* 0x000fe200000000ff */
[-C--:B------:R-:W-:Y:S01]  /*b650*/  FMUL.FTZ R110, R110, R205.reuse ;  /* 0x000000cd6e6e7220 */ /* 0x080fe20000410000 */
[----:B------:R-:W-:Y:S01]  /*b660*/  F2FP.F16.F32.PACK_AB R152, R203, R24 ;  /* 0x00000018cb98723e */ /* 0x000fe200000000ff */
[----:B------:R-:W-:Y:S01]  /*b670*/  FMUL.FTZ R111, R111, R205 ;  /* 0x000000cd6f6f7220 */ /* 0x000fe20000410000 */
[----:B------:R-:W-:Y:S01]  /*b680*/  F2FP.F16.F32.PACK_AB R153, R83, R81 ;  /* 0x000000515399723e */ /* 0x000fe200000000ff */
[-C--:B------:R-:W-:Y:S01]  /*b690*/  FMUL.FTZ R114, R114, R205.reuse ;  /* 0x000000cd72727220 */ /* 0x080fe20000410000 */
        /* <DEDUP_REMOVED lines=22> */
[----:B------:R-:W-:Y:S01]  /*b800*/  IMAD.MOV.U32 R7, RZ, RZ, R4 ;  /* 0x000000ffff077224 */ /* 0x000fe200078e0004 */
[----:B0-----:R-:W-:Y:S06]  /*b810*/  @P2 BRA `(.L_x_7847) ;  /* 0xffffffd8001c2947 */ /* 0x001fec000383ffff */
.L_x_7838:
        /* <DEDUP_REMOVED lines=10> */
.L_x_7865:
        /* <DEDUP_REMOVED lines=9> */
.L_x_7850:
[----:B------:R-:W-:Y:S01]  /*b950*/  ULEA UR6, UR44, UR41, 0x3 ;  /* 0x000000292c067291 */ /* 0x000fe2000f8e183f */
[----:B------:R-:W-:-:S05]  /*b960*/  IMAD.U32 R4, RZ, RZ, UR45 ;  /* 0x0000002dff047e24 */ /* 0x000fca000f8e00ff */
[----:B------:R-:W-:-:S04]  /*b970*/  SHF.L.U32 R4, R4, 0x1f, RZ ;  /* 0x0000001f04047819 */ /* 0x000fc800000006ff */
[----:B------:R0:W1:Y:S01]  /*b980*/  SYNCS.PHASECHK.TRANS64.TRYWAIT P3, [UR6+0x28830], R4 ;  /* 0x02883004ff0075a7 */ /* 0x0000620008060146 */
[----:B------:R-:W-:Y:S05]  /*b990*/  @!P0 BRA `(.L_x_7851) ;  /* 0x0000000000048947 */ /* 0x000fea0003800000 */
[----:B------:R-:W-:Y:S01]  /*b9a0*/  BPT.TRAP 0x1 ;  /* 0x000000040000795c */ /* 0x000fe20000300000 */
.L_x_7851:
[----:B-1----:R-:W-:Y:S05]  /*b9b0*/  @P3 BRA `(.L_x_7849) ;  /* 0x0000000000083947 */ /* 0x002fea0003800000 */
[----:B------:R-:W1:Y:S02]  /*b9c0*/  SYNCS.PHASECHK.TRANS64.TRYWAIT P3, [UR6+0x28830], R4 ;  /* 0x02883004ff0075a7 */ /* 0x000e640008060146 */
[----:B-1----:R-:W-:Y:S05]  /*b9d0*/  @!P3 BRA `(.L_x_7852) ;  /* 0x000000a80054b947 */ /* 0x002fea0003800000 */
.L_x_7849:
        /* <DEDUP_REMOVED lines=45> */
.L_x_7854:
[----:B------:R-:W-:Y:S01]  /*bcb0*/  ULEA UR6, UR56, UR41, 0x3 ;  /* 0x0000002938067291 */ /* 0x000fe2000f8e183f */
[----:B------:R-:W-:-:S05]  /*bcc0*/  IMAD.U32 R4, RZ, RZ, UR57 ;  /* 0x00000039ff047e24 */ /* 0x000fca000f8e00ff */
[----:B------:R-:W-:-:S04]  /*bcd0*/  SHF.L.U32 R4, R4, 0x1f, RZ ;  /* 0x0000001f04047819 */ /* 0x000fc800000006ff */
[----:B------:R0:W1:Y:S01]  /*bce0*/  SYNCS.PHASECHK.TRANS64.TRYWAIT P2, [UR6+0x28850], R4 ;  /* 0x02885004ff0075a7 */ /* 0x0000620008040146 */
[----:B------:R-:W-:Y:S05]  /*bcf0*/  @!P0 BRA `(.L_x_7855) ;  /* 0x0000000000048947 */ /* 0x000fea0003800000 */
[----:B------:R-:W-:Y:S01]  /*bd00*/  BPT.TRAP 0x1 ;  /* 0x000000040000795c */ /* 0x000fe20000300000 */
.L_x_7855:
[----:B-1----:R-:W-:Y:S05]  /*bd10*/  @P2 BRA `(.L_x_7853) ;  /* 0x0000000000082947 */ /* 0x002fea0003800000 */
[----:B------:R-:W1:Y:S02]  /*bd20*/  SYNCS.PHASECHK.TRANS64.TRYWAIT P2, [UR6+0x28850], R4 ;  /* 0x02885004ff0075a7 */ /* 0x000e640008040146 */
[----:B-1----:R-:W-:Y:S05]  /*bd30*/  @!P2 BRA `(.L_x_7856) ;  /* 0x000000a40094a947 */ /* 0x002fea0003800000 */
.L_x_7853:
        /* <DEDUP_REMOVED lines=9> */
[----:B------:R-:W1:Y:S01]  /*bdd0*/  @P5 LDC R53, c[0x0][0x44c] ;  /* 0x00011300ff355b82 */ /* 0x000e620000000800 */
[----:B------:R-:W-:Y:S01]  /*bde0*/  FMUL.FTZ R10, R35, UR55 ;  /* 0x00000037230a7c20 */ /* 0x000fe20008410000 */
[----:B------:R-:W-:Y:S01]  /*bdf0*/  FMUL.FTZ R35, R36, UR55 ;  /* 0x0000003724237c20 */ /* 0x000fe20008410000 */
[----:B------:R-:W-:Y:S01]  /*be00*/  ULOP3.LUT UR6, UR6, 0x4000000, URZ, 0xfc, !UPT ;  /* 0x0400000006067892 */ /* 0x000fe2000f8efc3f */
[----:B------:R-:W-:Y:S01]  /*be10*/  FMUL.FTZ R36, R58, UR55 ;  /* 0x000000373a247c20 */ /* 0x000fe20008410000 */
[----:B------:R-:W-:-:S02]  /*be20*/  IMAD.U32 R58, RZ, RZ, UR44 ;  /* 0x0000002cff3a7e24 */ /* 0x000fc4000f8e00ff */
[----:B------:R-:W-:Y:S01]  /*be30*/  FMUL.FTZ R15, R38, UR55 ;  /* 0x00000037260f7c20 */ /* 0x000fe20008410000 */
[----:B------:R-:W-:Y:S01]  /*be40*/  ULEA UR10, UR56, UR6, 0xb ;  /* 0x00000006380a7291 */ /* 0x000fe2000f8e583f */
[----:B------:R-:W-:Y:S01]  /*be50*/  FMUL.FTZ R38, R62, UR55 ;  /* 0x000000373e267c20 */ /* 0x000fe20008410000 */
[----:B------:R-:W-:Y:S01]  /*be60*/  FMUL.FTZ R62, R65, UR55 ;  /* 0x00000037413e7c20 */ /* 0x000fe20008410000 */
[----:B------:R-:W-:Y:S01]  /*be70*/  FMUL.FTZ R21, R43, UR55 ;  /* 0x000000372b157c20 */ /* 0x000fe20008410000 */
[----:B------:R-:W-:Y:S01]  /*be80*/  FMUL.FTZ R43, R45, UR55 ;  /* 0x000000372d2b7c20 */ /* 0x000fe20008410000 */
[----:B------:R-:W-:Y:S01]  /*be90*/  FMUL.FTZ R12, R24, UR55 ;  /* 0x00000037180c7c20 */ /* 0x000fe20008410000 */
[----:B------:R-:W-:Y:S01]  /*bea0*/  FMUL.FTZ R13, R25, UR55 ;  /* 0x00000037190d7c20 */ /* 0x000fe20008410000 */
[----:B------:R-:W-:Y:S01]  /*beb0*/  UMOV UR6, UR10 ;  /* 0x0000000a00067c82 */ /* 0x000fe20008000000 */
[----:B0-----:R-:W-:Y:S01]  /*bec0*/  FMUL.FTZ R4, R27, UR55 ;  /* 0x000000371b047c20 */ /* 0x001fe20008410000 */
        /* <DEDUP_REMOVED lines=79> */
[----:B------:R0:W0:Y:S08]  /*c3c0*/  MUFU.TANH R74, R77 ;  /* 0x0000004d004a7308 */ /* 0x0000300000002400 */
[----:B------:R-:W0:Y:S08]  /*c3d0*/  MUFU.TANH R46, R46 ;  /* 0x0000002e002e7308 */ /* 0x000e300000002400 */
[----:B------:R-:W0:Y:S08]  /*c3e0*/  MUFU.TANH R47, R47 ;  /* 0x0000002f002f7308 */ /* 0x000e300000002400 */
[----:B------:R-:W0:Y:S08]  /*c3f0*/  MUFU.TANH R80, R80 ;  /* 0x0000005000507308 */ /* 0x000e300000002400 */
        /* <DEDUP_REMOVED lines=16> */
[----:B------:R-:W-:Y:S01]  /*c500*/  WARPGROUP.ARRIVE ;  /* 0x00000000000079c5 */ /* 0x000fe20000000000 */
[----:B------:R-:W-:Y:S01]  /*c510*/  FMUL.FTZ R165, R29, UR55 ;  /* 0x000000371da57c20 */ /* 0x000fe20008410000 */
[----:B------:R-:W-:Y:S01]  /*c520*/  FMUL.FTZ R29, R54, UR55 ;  /* 0x00000037361d7c20 */ /* 0x000fe20008410000 */
[----:B------:R-:W-:Y:S01]  /*c530*/  FMUL.FTZ R167, R33, UR55 ;  /* 0x0000003721a77c20 */ /* 0x000fe20008410000 */
[----:B------:R-:W5:Y:S01]  /*c540*/  @P5 LDC R54, c[0x0][0x450] ;  /* 0x00011400ff365b82 */ /* 0x000f620000000800 */
[----:B------:R-:W-:-:S02]  /*c550*/  FMUL.FTZ R33, R63, UR55 ;  /* 0x000000373f217c20 */ /* 0x000fc40008410000 */
[----:B------:R-:W-:Y:S01]  /*c560*/  HGMMA.64x128x16.F32 R88, R160, gdesc[UR4].tnspB, R88, gsb0 ;  /* 0x41e00004a0587df0 */ /* 0x000fe20008000858 */
[----:B------:R-:W-:Y:S01]  /*c570*/  UIADD3 UR6, UR10, 0x300, URZ ;  /* 0x000003000a067890 */ /* 0x000fe2000fffe03f */
[----:B------:R-:W-:Y:S01]  /*c580*/  FMUL.FTZ R63, R68, UR55 ;  /* 0x00000037443f7c20 */ /* 0x000fe20008410000 */
[----:B------:R-:W-:Y:S01]  /*c590*/  UMOV UR7, 0x40000040 ;  /* 0x4000004000077882 */ /* 0x000fe20000000000 */
[----:B------:R-:W-:Y:S02]  /*c5a0*/  VIADD R68, R17, UR36 ;  /* 0x0000002411447c36 */ /* 0x000fe40008000000 */
[----:B------:R-:W-:Y:S01]  /*c5b0*/  FMUL.FTZ R164, R28, UR55 ;  /* 0x000000371ca47c20 */ /* 0x000fe20008410000 */
[----:B------:R-:W-:Y:S01]  /*c5c0*/  FMUL.FTZ R28, R55, UR55 ;  /* 0x00000037371c7c20 */ /* 0x000fe20008410000 */
[----:B------:R-:W-:Y:S01]  /*c5d0*/  FMUL.FTZ R55, R56, UR55 ;  /* 0x0000003738377c20 */ /* 0x000fe20008410000 */
[----:B-1----:R-:W-:-:S04]  /*c5e0*/  @P5 IMAD.HI.U32 R53, R68, R53, RZ ;  /* 0x0000003544355227 */ /* 0x002fc800078e00ff */
        /* <DEDUP_REMOVED lines=8> */
[----:B-----5:R-:W-:Y:S01]  /*c670*/  @P5 SHF.R.U32.HI R68, RZ, R54, R53 ;  /* 0x00000036ff445219 */ /* 0x020fe20000011635 */
[----:B------:R-:W-:Y:S01]  /*c680*/  FMUL.FTZ R53, R86, UR55 ;  /* 0x0000003756357c20 */ /* 0x000fe20008410000 */
[----:B------:R-:W-:Y:S01]  /*c690*/  @!P1 LEA R54, R58, UR41, 0x3 ;  /* 0x000000293a369c11 */ /* 0x000fe2000f8e18ff */
[----:B------:R-:W-:Y:S01]  /*c6a0*/  IMAD.SHL.U32 R86, R3, 0x80, RZ ;  /* 0x0000008003567824 */ /* 0x000fe200078e00ff */
[----:B------:R-:W-:Y:S01]  /*c6b0*/  IADD3 R58, -R23, 0xb, RZ ;  /* 0x0000000b173a7810 */ /* 0x000fe20007ffe1ff */
[----:B------:R-:W5:Y:S02]  /*c6c0*/  SHFL.IDX PT, R65, R68, RZ, 0x1c1f ;  /* 0x001c1fff44417589 */ /* 0x000f6400000e0000 */
        /* <DEDUP_REMOVED lines=21> */
[----:B------:R-:W-:-:S03]  /*c820*/  IADD3 R59, -R86, 0x1, RZ ;  /* 0x00000001563b7810 */ /* 0x000fc60007ffe1ff */
[----:B------:R-:W-:Y:S01]  /*c830*/  HGMMA.64x128x16.F32 R88, R156, gdesc[UR4].tnspB, R88, gsb0 ;  /* 0x41e000049c587df0 */ /* 0x000fe20008000858 */
[----:B------:R-:W-:Y:S01]  /*c840*/  UIADD3 UR6, UR10, 0x380, URZ ;  /* 0x000003800a067890 */ /* 0x000fe2000fffe03f */
[----:B------:R-:W-:Y:S01]  /*c850*/  IMAD R59, R16, -0x2, R59 ;  /* 0xfffffffe103b7824 */ /* 0x000fe200078e023b */
[----:B------:R-:W-:Y:S01]  /*c860*/  UMOV UR7, 0x40000040 ;  /* 0x4000004000077882 */ /* 0x000fe20000000000 */
[----:B------:R-:W0:Y:S08]  /*c870*/  MUFU.TANH R160, R160 ;  /* 0x000000a000a07308 */ /* 0x000e300000002400 */
[----:B------:R-:W0:Y:S01]  /*c880*/  MUFU.TANH R37, R37 ;  /* 0x0000002500257308 */ /* 0x000e220000002400 */
[----:B------:R-:W-:-:S02]  /*c890*/  WARPGROUP.DEPBAR.LE gsb0, 0x0 ;  /* 0x00008000000079c5 */ /* 0x000fc40000010000 */
[----:B------:R-:W-:Y:S01]  /*c8a0*/  WARPGROUP.ARRIVE ;  /* 0x00000000000079c5 */ /* 0x000fe20000000000 */
[----:B------:R-:W2:Y:S05]  /*c8b0*/  LDC R156, c[0x0][0x2f0] ;  /* 0x0000bc00ff9c7b82 */ /* 0x000eaa0000000800 */
[----:B------:R-:W-:Y:S01]  /*c8c0*/  HGMMA.64x128x16.F32 R88, R152, gdesc[UR4].tnspB, R88, gsb0 ;  /* 0x41e0000498587df0 */ /* 0x000fe20008000858 */
[----:B--2---:R-:W-:-:S04]  /*c8d0*/  IMAD R59, R156, UR42, R59 ;  /* 0x0000002a9c3b7c24 */ /* 0x004fc8000f8e023b */
[----:B------:R-:W-:Y:S01]  /*c8e0*/  VIADD R59, R59, -UR54 ;  /* 0x800000363b3b7c36 */ /* 0x000fe20008000000 */
[----:B------:R-:W-:Y:S02]  /*c8f0*/  WARPGROUP.DEPBAR.LE gsb0, 0x0 ;  /* 0x00008000000079c5 */ /* 0x000fe40000010000 */
[----:B------:R2:W-:Y:S06]  /*c900*/  BAR.ARV R58, 0x100 ;  /* 0x0004003a0000751d */ /* 0x0005ec0000002000 */
[----:B------:R3:W-:Y:S01]  /*c910*/  @!P1 SYNCS.ARRIVE.TRANS64.RED.A1T0 RZ, [R54+URZ], RZ ;  /* 0x000000ff36ff99a7 */ /* 0x0007e2000810043f */
[----:B------:R-:W-:-:S02]  /*c920*/  VIADD R152, R59, UR53 ;  /* 0x000000353b987c36 */ /* 0x000fc40008000000 */
[----:B------:R-:W-:Y:S02]  /*c930*/  VIADD R154, R59, UR49 ;  /* 0x000000313b9a7c36 */ /* 0x000fe40008000000 */
[--C-:B-----5:R-:W-:Y:S02]  /*c940*/  IMAD.IADD R70, R152, 0x1, R65.reuse ;  /* 0x0000000198467824 */ /* 0x120fe400078e0241 */
[----:B------:R-:W-:Y:S02]  /*c950*/  IMAD.IADD R72, R154, 0x1, R65 ;  /* 0x000000019a487824 */ /* 0x000fe400078e0241 */
[----:B---3--:R-:W-:-:S06]  /*c960*/  FMUL.FTZ R54, R87, UR55 ;  /* 0x0000003757367c20 */ /* 0x008fcc0008410000 */
[----:B------:R-:W3:Y:S01]  /*c970*/  MUFU.TANH R54, R54 ;  /* 0x0000003600367308 */ /* 0x000ee20000002400 */
[----:B012-4-:R-:W-:Y:S05]  /*c980*/  @!P6 BRA `(.L_x_7857) ;  /* 0x00000000005ce947 */ /* 0x017fea0003800000 */
        /* <DEDUP_REMOVED lines=13> */
.L_x_7859:
[----:B------:R-:W-:-:S05]  /*ca60*/  IMAD.U32 R69, RZ, RZ, UR52 ;  /* 0x00000034ff457e24 */ /* 0x000fca000f8e00ff */
[----:B------:R-:W-:-:S13]  /*ca70*/  ISETP.NE.AND P2, PT, R69, 0x1, PT ;  /* 0x000000014500780c */ /* 0x000fda0003f45270 */
[----:B------:R-:W0:Y:S02]  /*ca80*/  @P2 LDC.64 R58, c[0x0][0x9e8] ;  /* 0x00027a00ff3a2b82 */ /* 0x000e240000000a00 */
[----:B0-----:R-:W-:-:S05]  /*ca90*/  @P2 IMAD.HI.U32 R58, R65, R58, RZ ;  /* 0x0000003a413a2227 */ /* 0x001fca00078e00ff */
[----:B------:R-:W-:-:S07]  /*caa0*/  @P2 SHF.R.U32.HI R65, RZ, R59, R58 ;  /* 0x0000003bff412219 */ /* 0x000fce000001163a */
.L_x_7860:
[----:B------:R-:W-:Y:S05]  /*cab0*/  BSYNC B0 ;  /* 0x0000000000007941 */ /* 0x000fea0003800000 */
.L_x_7858:
[----:B------:R-:W-:-:S04]  /*cac0*/  IMAD R65, R65, R69, -R86 ;  /* 0x0000004541417224 */ /* 0x000fc800078e0a56 */
[----:B------:R-:W-:-:S05]  /*cad0*/  IMAD R65, R16, -0x2, R65 ;  /* 0xfffffffe10417824 */ /* 0x000fca00078e0241 */
[----:B------:R-:W-:Y:S02]  /*cae0*/  VIADDMNMX R70, R65, R69, R70, PT ;  /* 0x0000004541467246 */ /* 0x000fe40003800146 */
[----:B------:R-:W-:-:S07]  /*caf0*/  VIMNMX R72, R72, R65, !PT ;  /* 0x0000004148487248 */ /* 0x000fce0007fe0100 */
.L_x_7857:
[----:B------:R-:W-:-:S04]  /*cb00*/  ISETP.GT.AND P2, PT, R3, -0x1, PT ;  /* 0xffffffff0300780c */ /* 0x000fc80003f44270 */
[C---:B------:R-:W-:Y:S02]  /*cb10*/  ISETP.GT.AND P4, PT, R72.reuse, RZ, P2 ;  /* 0x000000ff4800720c */ /* 0x040fe40001784270 */
[----:B------:R-:W-:Y:S02]  /*cb20*/  ISETP.GT.AND P3, PT, R72, 0x1, P2 ;  /* 0x000000014800780c */ /* 0x000fe40001764270 */
[C---:B------:R-:W-:Y:S02]  /*cb30*/  ISETP.LT.OR P4, PT, R70.reuse, 0x1, P4 ;  /* 0x000000014600780c */ /* 0x040fe40002781670 */
[----:B------:R-:W-:Y:S02]  /*cb40*/  ISETP.LT.OR P3, PT, R70, 0x2, P3 ;  /* 0x000000024600780c */ /* 0x000fe40001f61670 */
[----:B------:R-:W-:Y:S02]  /*cb50*/  FSEL R58, R12, -INF , !P4 ;  /* 0xff8000000c3a7808 */ /* 0x000fe40006000000 */
[----:B------:R-:W-:-:S02]  /*cb60*/  FSEL R179, R13, -INF , !P3 ;  /* 0xff8000000db37808 */ /* 0x000fc40005800000 */
[C---:B------:R-:W-:Y:S01]  /*cb70*/  ISETP.GT.AND P4, PT, R72.reuse, 0x8, P2 ;  /* 0x000000084800780c */ /* 0x040fe20001784270 */
[----:B------:R-:W0:Y:S01]  /*cb80*/  SHFL.IDX PT, R13, R68, 0x1, 0x1c1f ;  /* 0x003c1f00440d7f89 */ /* 0x000e2200000e0000 */
[----:B------:R-:W-:Y:S02]  /*cb90*/  ISETP.GT.AND P3, PT, R72, 0x9, P2 ;  /* 0x000000094800780c */ /* 0x000fe40001764270 */
[C---:B------:R-:W-:Y:S02]  /*cba0*/  ISETP.LT.OR P4, PT, R70.reuse, 0x9, P4 ;  /* 0x000000094600780c */ /* 0x040fe40002781670 */
[----:B------:R-:W-:Y:S02]  /*cbb0*/  ISETP.LT.OR P3, PT, R70, 0xa, P3 ;  /* 0x0000000a4600780c */ /* 0x000fe40001f61670 */
[----:B------:R-:W-:Y:S02]  /*cbc0*/  FSEL R181, R164, -INF , !P4 ;  /* 0xff800000a4b57808 */ /* 0x000fe40006000000 */
[----:B------:R-:W-:-:S02]  /*cbd0*/  FSEL R195, R165, -INF , !P3 ;  /* 0xff800000a5c37808 */ /* 0x000fc40005800000 */
[C---:B------:R-:W-:Y:S02]  /*cbe0*/  ISETP.GT.AND P4, PT, R72.reuse, 0x10, P2 ;  /* 0x000000104800780c */ /* 0x040fe40001784270 */
        /* <DEDUP_REMOVED lines=15> */
[----:B------:R-:W-:Y:S01]  /*cce0*/  FSEL R155, R40, -INF , !P4 ;  /* 0xff800000289b7808 */ /* 0x000fe20006000000 */
[----:B0-----:R-:W-:Y:S01]  /*ccf0*/  IMAD.IADD R40, R152, 0x1, R13 ;  /* 0x0000000198287824 */ /* 0x001fe200078e020d */
[----:B------:R-:W-:-:S02]  /*cd00*/  FSEL R153, R41, -INF , !P3 ;  /* 0xff80000029997808 */ /* 0x000fc40005800000 */
[C---:B------:R-:W-:Y:S02]  /*cd10*/  ISETP.GT.AND P4, PT, R72.reuse, 0x28, P2 ;  /* 0x000000284800780c */ /* 0x040fe40001784270 */
[----:B------:R-:W-:Y:S02]  /*cd20*/  ISETP.GT.AND P3, PT, R72, 0x29, P2 ;  /* 0x000000294800780c */ /* 0x000fe40001764270 */
[C---:B------:R-:W-:Y:S02]  /*cd30*/  ISETP.LT.OR P4, PT, R70.reuse, 0x29, P4 ;  /* 0x000000294600780c */ /* 0x040fe40002781670 */
[----:B------:R-:W-:Y:S02]  /*cd40*/  ISETP.LT.OR P3, PT, R70, 0x2a, P3 ;  /* 0x0000002a4600780c */ /* 0x000fe40001f61670 */
[----:B------:R-:W-:Y:S01]  /*cd50*/  FSEL R87, R42, -INF , !P4 ;  /* 0xff8000002a577808 */ /* 0x000fe20006000000 */
[----:B------:R-:W-:Y:S01]  /*cd60*/  IMAD.IADD R42, R154, 0x1, R13 ;  /* 0x000000019a2a7824 */ /* 0x000fe200078e020d */
        /* <DEDUP_REMOVED lines=75> */
.L_x_7863:
[----:B------:R-:W-:-:S05]  /*d220*/  IMAD.U32 R48, RZ, RZ, UR52 ;  /* 0x00000034ff307e24 */ /* 0x000fca000f8e00ff */
[----:B------:R-:W-:-:S13]  /*d230*/  ISETP.NE.AND P3, PT, R48, 0x1, PT ;  /* 0x000000013000780c */ /* 0x000fda0003f65270 */
[----:B------:R-:W0:Y:S02]  /*d240*/  @P3 LDC.64 R12, c[0x0][0x9e8] ;  /* 0x00027a00ff0c3b82 */ /* 0x000e240000000a00 */
[----:B0-----:R-:W-:-:S05]  /*d250*/  @P3 IMAD.HI.U32 R12, R159, R12, RZ ;  /* 0x0000000c9f0c3227 */ /* 0x001fca00078e00ff */
[----:B------:R-:W-:-:S07]  /*d260*/  @P3 SHF.R.U32.HI R159, RZ, R13, R12 ;  /* 0x0000000dff9f3219 */ /* 0x000fce000001160c */
.L_x_7864:
[----:B------:R-:W-:Y:S05]  /*d270*/  BSYNC B0 ;  /* 0x0000000000007941 */ /* 0x000fea0003800000 */
.L_x_7862:
[----:B------:R-:W-:-:S04]  /*d280*/  IMAD R159, R159, R48, -R86 ;  /* 0x000000309f9f7224 */ /* 0x000fc800078e0a56 */
[----:B------:R-:W-:-:S05]  /*d290*/  IMAD R159, R16, -0x2, R159 ;  /* 0xfffffffe109f7824 */ /* 0x000fca00078e029f */
[----:B------:R-:W-:Y:S02]  /*d2a0*/  VIADDMNMX R40, R159, R48, R40, PT ;  /* 0x000000309f287246 */ /* 0x000fe40003800128 */
[----:B------:R-:W-:-:S07]  /*d2b0*/  VIMNMX R42, R42, R159, !PT ;  /* 0x0000009f2a2a7248 */ /* 0x000fce0007fe0100 */
.L_x_7861:
[----:B------:R-:W-:Y:S01]  /*d2c0*/  FMNMX.FTZ R12, R58, R7, !PT ;  /* 0x000000073a0c7209 */ /* 0x000fe20007810000 */
[----:B------:R-:W-:Y:S01]  /*d2d0*/  UMOV UR57, UR45 ;  /* 0x0000002d00397c82 */ /* 0x000fe20008000000 */
        /* <DEDUP_REMOVED lines=8> */
[----:B------:R-:W-:Y:S02]  /*d360*/  ISETP.GT.AND P3, PT, R42, 0x10, P2 ;  /* 0x000000102a00780c */ /* 0x000fe40001764270 */
        /* <DEDUP_REMOVED lines=18> */
[----:B------:R-:W-:Y:S01]  /*d490*/  FMNMX.FTZ R12, R81, R12, !PT ;  /* 0x0000000c510c7209 */ /* 0x000fe20007810000 */
[----:B------:R-:W0:Y:S01]  /*d4a0*/  LDC R6, c[0x0][0x988] ;  /* 0x00026200ff067b82 */ /* 0x000e220000000800 */
        /* <DEDUP_REMOVED lines=35> */
[----:B------:R-:W-:Y:S01]  /*d6e0*/  ISETP.GT.AND P4, PT, R42, 0x29, P2 ;  /* 0x000000292a00780c */ /* 0x000fe20001784270 */
[----:B------:R-:W1:Y:S01]  /*d6f0*/  SHFL.BFLY PT, R13, R12, 0x2, 0x1f ;  /* 0x0c401f000c0d7f89 */ /* 0x000e6200000e0000 */
[----:B------:R-:W-:-:S02]  /*d700*/  FSEL R27, R27, -INF , !P3 ;  /* 0xff8000001b1b7808 */ /* 0x000fc40005800000 */
[----:B------:R-:W-:Y:S02]  /*d710*/  ISETP.GT.AND P3, PT, R42, 0x38, P2 ;  /* 0x000000382a00780c */ /* 0x000fe40001764270 */
[C---:B------:R-:W-:Y:S02]  /*d720*/  ISETP.LT.OR P4, PT, R40.reuse, 0x2a, P4 ;  /* 0x0000002a2800780c */ /* 0x040fe40002781670 */
[----:B------:R-:W-:Y:S02]  /*d730*/  ISETP.LT.OR P3, PT, R40, 0x39, P3 ;  /* 0x000000392800780c */ /* 0x000fe40001f61670 */
[----:B------:R-:W-:Y:S02]  /*d740*/  FSEL R21, R24, -INF , !P4 ;  /* 0xff80000018157808 */ /* 0x000fe40006000000 */
[----:B------:R-:W-:Y:S02]  /*d750*/  ISETP.GT.AND P4, PT, R42, 0x31, P2 ;  /* 0x000000312a00780c */ /* 0x000fe40001784270 */
[----:B------:R-:W-:-:S02]  /*d760*/  FSEL R29, R29, -INF , !P3 ;  /* 0xff8000001d1d7808 */ /* 0x000fc40005800000 */
[----:B------:R-:W-:Y:S02]  /*d770*/  ISETP.GT.AND P3, PT, R42, 0x40, P2 ;  /* 0x000000402a00780c */ /* 0x000fe40001764270 */
[C---:B------:R-:W-:Y:S02]  /*d780*/  ISETP.LT.OR P4, PT, R40.reuse, 0x32, P4 ;  /* 0x000000322800780c */ /* 0x040fe40002781670 */
[----:B------:R-:W-:Y:S02]  /*d790*/  ISETP.LT.OR P3, PT, R40, 0x41, P3 ;  /* 0x000000412800780c */ /* 0x000fe40001f61670 */
[----:B------:R-:W-:Y:S02]  /*d7a0*/  FSEL R25, R26, -INF , !P4 ;  /* 0xff8000001a197808 */ /* 0x000fe40006000000 */
[----:B------:R-:W-:Y:S02]  /*d7b0*/  ISETP.GT.AND P4, PT, R42, 0x39, P2 ;  /* 0x000000392a00780c */ /* 0x000fe40001784270 */
[----:B-1----:R-:W-:-:S02]  /*d7c0*/  FMNMX.FTZ R13, R12, R13, !PT ;  /* 0x0000000d0c0d7209 */ /* 0x002fc40007810000 */
[----:B------:R-:W-:Y:S02]  /*d7d0*/  FSEL R9, R36, -INF , !P3 ;  /* 0xff80000024097808 */ /* 0x000fe40005800000 */
[----:B------:R-:W-:Y:S01]  /*d7e0*/  ISETP.GT.AND P3, PT, R42, 0x41, P2 ;  /* 0x000000412a00780c */ /* 0x000fe20001764270 */
[----:B------:R-:W1:Y:S01]  /*d7f0*/  SHFL.BFLY PT, R4, R13, 0x1, 0x1f ;  /* 0x0c201f000d047f89 */ /* 0x000e6200000e0000 */
[C---:B------:R-:W-:Y:S02]  /*d800*/  ISETP.LT.OR P4, PT, R40.reuse, 0x3a, P4 ;  /* 0x0000003a2800780c */ /* 0x040fe40002781670 */
[----:B------:R-:W-:-:S04]  /*d810*/  ISETP.LT.OR P3, PT, R40, 0x42, P3 ;  /* 0x000000422800780c */ /* 0x000fc80001f61670 */
[----:B------:R-:W-:Y:S02]  /*d820*/  FSEL R37, R37, -INF , !P3 ;  /* 0xff80000025257808 */ /* 0x000fe40005800000 */
[----:B------:R-:W-:-:S04]  /*d830*/  ISETP.GT.AND P3, PT, R42, 0x48, P2 ;  /* 0x000000482a00780c */ /* 0x000fc80001764270 */
[----:B------:R-:W-:Y:S02]  /*d840*/  ISETP.LT.OR P3, PT, R40, 0x49, P3 ;  /* 0x000000492800780c */ /* 0x000fe40001f61670 */
[----:B-1----:R-:W-:Y:S02]  /*d850*/  FMNMX.FTZ R4, R13, R4, !PT ;  /* 0x000000040d047209 */ /* 0x002fe40007810000 */
[----:B------:R-:W-:Y:S02]  /*d860*/  FSEL R13, R28, -INF , !P4 ;  /* 0xff8000001c0d7808 */ /* 0x000fe40006000000 */
[C---:B------:R-:W-:Y:S01]  /*d870*/  FSETP.NEU.FTZ.AND P4, PT, R4.reuse, -INF , PT ;  /* 0xff8000000400780b */ /* 0x040fe20003f9d000 */
[----:B0-----:R-:W-:-:S03]  /*d880*/  FMUL.FTZ R10, R4, R6 ;  /* 0x00000006040a7220 */ /* 0x001fc60000410000 */
[----:B------:R-:W-:Y:S02]  /*d890*/  FSEL R14, R4, RZ, P4 ;  /* 0x000000ff040e7208 */ /* 0x000fe40002000000 */
[----:B------:R-:W-:-:S05]  /*d8a0*/  FSEL R10, R10, RZ, P4 ;  /* 0x000000ff0a0a7208 */ /* 0x000fca0002000000 */
[-CC-:B------:R-:W-:Y:S01]  /*d8b0*/  FFMA.FTZ R180, R179, R6.reuse, -R10.reuse ;  /* 0x00000006b3b47223 */ /* 0x180fe2000001080a */
[----:B------:R-:W-:Y:S01]  /*d8c0*/  FSEL R179, R38, -INF , !P3 ;  /* 0xff80000026b37808 */ /* 0x000fe20005800000 */
[-CC-:B------:R-:W-:Y:S01]  /*d8d0*/  FFMA.FTZ R182, R181, R6.reuse, -R10.reuse ;  /* 0x00000006b5b67223 */ /* 0x180fe2000001080a */
[----:B------:R-:W-:Y:S01]  /*d8e0*/  ISETP.GT.AND P3, PT, R42, RZ, P2 ;  /* 0x000000ff2a00720c */ /* 0x000fe20001764270 */
[-CC-:B------:R-:W-:Y:S01]  /*d8f0*/  FFMA.FTZ R181, R195, R6.reuse, -R10.reuse ;  /* 0x00000006c3b57223 */ /* 0x180fe2000001080a */
[-CC-:B------:R-:W-:Y:S01]  /*d900*/  FFMA.FTZ R176, R193, R6.reuse, -R10.reuse ;  /* 0x00000006c1b07223 */ /* 0x180fe2000001080a */
[-CC-:B------:R-:W-:Y:S01]  /*d910*/  FFMA.FTZ R178, R177, R6.reuse, -R10.reuse ;  /* 0x00000006b1b27223 */ /* 0x180fe2000001080a */
[----:B------:R-:W-:Y:S01]  /*d920*/  ISETP.LT.OR P3, PT, R40, 0x1, P3 ;  /* 0x000000012800780c */ /* 0x000fe20001f61670 */
[-CC-:B------:R-:W-:Y:S01]  /*d930*/  FFMA.FTZ R172, R155, R6.reuse, -R10.reuse ;  /* 0x000000069bac7223 */ /* 0x180fe2000001080a */
[-CC-:B------:R-:W-:Y:S01]  /*d940*/  FFMA.FTZ R174, R87, R6.reuse, -R10.reuse ;  /* 0x0000000657ae7223 */ /* 0x180fe2000001080a */
[-CC-:B------:R-:W-:Y:S01]  /*d950*/  FFMA.FTZ R168, R83, R6.reuse, -R10.reuse ;  /* 0x0000000653a87223 */ /* 0x180fe2000001080a */
[----:B------:R-:W-:Y:S01]  /*d960*/  FSEL R195, R5, -INF , !P3 ;  /* 0xff80000005c37808 */ /* 0x000fe20005800000 */
[-CC-:B------:R-:W-:Y:S01]  /*d970*/  FFMA.FTZ R170, R81, R6.reuse, -R10.reuse ;  /* 0x0000000651aa7223 */ /* 0x180fe2000001080a */
[----:B------:R-:W-:Y:S01]  /*d980*/  ISETP.GT.AND P3, PT, R42, 0x49, P2 ;  /* 0x000000492a00780c */ /* 0x000fe20001764270 */
[--C-:B------:R-:W-:Y:S01]  /*d990*/  FFMA.FTZ R164, R75, R6, -R10.reuse ;  /* 0x000000064ba47223 */ /* 0x100fe2000001080a */
[----:B------:R-:W-:Y:S01]  /*d9a0*/  FMNMX.FTZ R12, R195, R8, !PT ;  /* 0x00000008c30c7209 */ /* 0x000fe20007810000 */
[-CC-:B------:R-:W-:Y:S01]  /*d9b0*/  FFMA.FTZ R166, R71, R6.reuse, -R10.reuse ;  /* 0x0000000647a67223 */ /* 0x180fe2000001080a */
[----:B------:R-:W-:Y:S01]  /*d9c0*/  ISETP.LT.OR P3, PT, R40, 0x4a, P3 ;  /* 0x0000004a2800780c */ /* 0x000fe20001f61670 */
[--C-:B------:R-:W-:Y:S01]  /*d9d0*/  FFMA.FTZ R154, R43, R6, -R10.reuse ;  /* 0x000000062b9a7223 */ /* 0x100fe2000001080a */
[----:B------:R-:W-:Y:S01]  /*d9e0*/  FMNMX.FTZ R12, R175, R12, !PT ;  /* 0x0000000caf0c7209 */ /* 0x000fe20007810000 */
[----:B------:R-:W-:Y:S01]  /*d9f0*/  FADD.FTZ R43, -R14, R7 ;  /* 0x000000070e2b7221 */ /* 0x000fe20000010100 */
[----:B------:R-:W-:Y:S01]  /*da00*/  FSEL R193, R33, -INF , !P3 ;  /* 0xff80000021c17808 */ /* 0x000fe20005800000 */
[--C-:B------:R-:W-:Y:S01]  /*da10*/  FFMA.FTZ R33, R183, R6, -R10.reuse ;  /* 0x00000006b7217223 */ /* 0x100fe2000001080a */
[----:B------:R-:W-:Y:S01]  /*da20*/  FMNMX.FTZ R12, R163, R12, !PT ;  /* 0x0000000ca30c7209 */ /* 0x000fe20007810000 */
        /* <DEDUP_REMOVED lines=30> */
[----:B------:R-:W-:Y:S01]  /*dc10*/  FFMA.FTZ R7, R35, R6, -R10 ;  /* 0x0000000623077223 */ /* 0x000fe2000001080a */
[----:B------:R-:W-:Y:S01]  /*dc20*/  FMNMX.FTZ R12, R165, R12, !PT ;  /* 0x0000000ca50c7209 */ /* 0x000fe20007810000 */
[----:B------:R-:W-:Y:S01]  /*dc30*/  MUFU.EX2 R11, R11 ;  /* 0x0000000b000b7308 */ /* 0x000fe20000000800 */
[----:B------:R-:W-:-:S02]  /*dc40*/  FSEL R157, R32, -INF , !P3 ;  /* 0xff800000209d7808 */ /* 0x000fc40005800000 */
[----:B------:R-:W-:Y:S02]  /*dc50*/  FMNMX.FTZ R12, R21, R12, !PT ;  /* 0x0000000c150c7209 */ /* 0x000fe40007810000 */
[----:B------:R-:W-:Y:S02]  /*dc60*/  ISETP.GT.AND P3, PT, R42, 0x59, P2 ;  /* 0x000000592a00780c */ /* 0x000fe40001764270 */
[----:B------:R-:W-:Y:S01]  /*dc70*/  FMNMX.FTZ R12, R27, R12, !PT ;  /* 0x0000000c1b0c7209 */ /* 0x000fe20007810000 */
[----:B------:R-:W-:Y:S01]  /*dc80*/  MUFU.EX2 R180, R180 ;  /* 0x000000b400b47308 */ /* 0x000fe20000000800 */
[----:B------:R-:W-:Y:S02]  /*dc90*/  ISETP.LT.OR P3, PT, R40, 0x5a, P3 ;  /* 0x0000005a2800780c */ /* 0x000fe40001f61670 */
[----:B------:R-:W-:Y:S02]  /*dca0*/  FMNMX.FTZ R12, R25, R12, !PT ;  /* 0x0000000c190c7209 */ /* 0x000fe40007810000 */
[----:B------:R-:W-:-:S02]  /*dcb0*/  FSEL R155, R30, -INF , !P3 ;  /* 0xff8000001e9b7808 */ /* 0x000fc40005800000 */
[----:B------:R-:W-:Y:S01]  /*dcc0*/  ISETP.GT.AND P3, PT, R42, 0x60, P2 ;  /* 0x000000602a00780c */ /* 0x000fe20001764270 */
[----:B------:R-:W-:Y:S01]  /*dcd0*/  MUFU.EX2 R182, R182 ;  /* 0x000000b600b67308 */ /* 0x000fe20000000800 */
[----:B------:R-:W-:Y:S02]  /*dce0*/  FMNMX.FTZ R12, R29, R12, !PT ;  /* 0x0000000c1d0c7209 */ /* 0x000fe40007810000 */
[----:B------:R-:W-:Y:S02]  /*dcf0*/  ISETP.LT.OR P3, PT, R40, 0x61, P3 ;  /* 0x000000612800780c */ /* 0x000fe40001f61670 */
[----:B------:R-:W-:Y:S02]  /*dd00*/  FMNMX.FTZ R12, R13, R12, !PT ;  /* 0x0000000c0d0c7209 */ /* 0x000fe40007810000 */
[----:B------:R-:W-:Y:S01]  /*dd10*/  FSEL R87, R34, -INF , !P3 ;  /* 0xff80000022577808 */ /* 0x000fe20005800000 */
[----:B------:R-:W-:Y:S01]  /*dd20*/  MUFU.EX2 R181, R181 ;  /* 0x000000b500b57308 */ /* 0x000fe20000000800 */
[----:B------:R-:W-:-:S02]  /*dd30*/  ISETP.GT.AND P3, PT, R42, 0x61, P2 ;  /* 0x000000612a00780c */ /* 0x000fc40001764270 */
[----:B------:R-:W-:Y:S02]  /*dd40*/  FMNMX.FTZ R12, R9, R12, !PT ;  /* 0x0000000c090c7209 */ /* 0x000fe40007810000 */
[----:B------:R-:W-:Y:S02]  /*dd50*/  ISETP.LT.OR P3, PT, R40, 0x62, P3 ;  /* 0x000000622800780c */ /* 0x000fe40001f61670 */
[----:B------:R-:W-:Y:S01]  /*dd60*/  FMNMX.FTZ R12, R37, R12, !PT ;  /* 0x0000000c250c7209 */ /* 0x000fe20007810000 */
[----:B------:R-:W-:Y:S01]  /*dd70*/  MUFU.EX2 R176, R176 ;  /* 0x000000b000b07308 */ /* 0x000fe20000000800 */
[----:B------:R-:W-:Y:S02]  /*dd80*/  FSEL R183, R44, -INF , !P3 ;  /* 0xff8000002cb77808 */ /* 0x000fe40005800000 */
[----:B------:R-:W-:Y:S02]  /*dd90*/  ISETP.GT.AND P3, PT, R42, 0x68, P2 ;  /* 0x000000682a00780c */ /* 0x000fe40001764270 */
[----:B------:R-:W-:-:S02]  /*dda0*/  FMNMX.FTZ R12, R179, R12, !PT ;  /* 0x0000000cb30c7209 */ /* 0x000fc40007810000 */
[----:B------:R-:W-:Y:S01]  /*ddb0*/  ISETP.LT.OR P3, PT, R40, 0x69, P3 ;  /* 0x000000692800780c */ /* 0x000fe20001f61670 */
[----:B------:R-:W-:Y:S01]  /*ddc0*/  MUFU.EX2 R33, R33 ;  /* 0x0000002100217308 */ /* 0x000fe20000000800 */
[----:B------:R-:W-:Y:S02]  /*ddd0*/  FMNMX.FTZ R12, R193, R12, !PT ;  /* 0x0000000cc10c7209 */ /* 0x000fe40007810000 */
[----:B------:R-:W-:Y:S02]  /*dde0*/  FSEL R83, R46, -INF , !P3 ;  /* 0xff8000002e537808 */ /* 0x000fe40005800000 */
[----:B------:R-:W-:Y:S02]  /*ddf0*/  FMNMX.FTZ R12, R39, R12, !PT ;  /* 0x0000000c270c7209 */ /* 0x000fe40007810000 */
[----:B------:R-:W-:Y:S01]  /*de00*/  ISETP.GT.AND P3, PT, R42, 0x69, P2 ;  /* 0x000000692a00780c */ /* 0x000fe20001764270 */
[----:B------:R-:W-:Y:S01]  /*de10*/  MUFU.EX2 R178, R178 ;  /* 0x000000b200b27308 */ /* 0x000fe20000000800 */
[----:B------:R-:W-:-:S02]  /*de20*/  FMNMX.FTZ R12, R177, R12, !PT ;  /* 0x0000000cb10c7209 */ /* 0x000fc40007810000 */
[----:B------:R-:W-:Y:S02]  /*de30*/  ISETP.LT.OR P3, PT, R40, 0x6a, P3 ;  /* 0x0000006a2800780c */ /* 0x000fe40001f61670 */
[----:B------:R-:W-:Y:S02]  /*de40*/  FMNMX.FTZ R12, R157, R12, !PT ;  /* 0x0000000c9d0c7209 */ /* 0x000fe40007810000 */
[----:B------:R-:W-:Y:S01]  /*de50*/  FSEL R81, R47, -INF , !P3 ;  /* 0xff8000002f517808 */ /* 0x000fe20005800000 */
[----:B------:R-:W-:Y:S01]  /*de60*/  FFMA.FTZ R47, R77, R6, -R10 ;  /* 0x000000064d2f7223 */ /* 0x000fe2000001080a */
[----:B------:R-:W-:Y:S01]  /*de70*/  ISETP.GT.AND P3, PT, R42, 0x70, P2 ;  /* 0x000000702a00780c */ /* 0x000fe20001764270 */
[----:B------:R-:W-:Y:S01]  /*de80*/  MUFU.EX2 R31, R31 ;  /* 0x0000001f001f7308 */ /* 0x000fe20000000800 */
[----:B------:R-:W-:Y:S02]  /*de90*/  FMNMX.FTZ R12, R155, R12, !PT ;  /* 0x0000000c9b0c7209 */ /* 0x000fe40007810000 */
[----:B------:R-:W-:-:S02]  /*dea0*/  ISETP.LT.OR P3, PT, R40, 0x71, P3 ;  /* 0x000000712800780c */ /* 0x000fc40001f61670 */
[----:B------:R-:W-:Y:S02]  /*deb0*/  FMNMX.FTZ R12, R87, R12, !PT ;  /* 0x0000000c570c7209 */ /* 0x000fe40007810000 */
[----:B------:R-:W-:Y:S01]  /*dec0*/  FSEL R77, R50, -INF , !P3 ;  /* 0xff800000324d7808 */ /* 0x000fe20005800000 */
[----:B------:R-:W-:Y:S01]  /*ded0*/  MUFU.EX2 R172, R172 ;  /* 0x000000ac00ac7308 */ /* 0x000fe20000000800 */
[----:B------:R-:W-:Y:S02]  /*dee0*/  ISETP.GT.AND P3, PT, R42, 0x71, P2 ;  /* 0x000000712a00780c */ /* 0x000fe40001764270 */
[----:B------:R-:W-:Y:S02]  /*def0*/  FMNMX.FTZ R12, R183, R12, !PT ;  /* 0x0000000cb70c7209 */ /* 0x000fe40007810000 */
[----:B------:R-:W-:Y:S02]  /*df00*/  ISETP.LT.OR P3, PT, R40, 0x72, P3 ;  /* 0x000000722800780c */ /* 0x000fe40001f61670 */
[----:B------:R-:W-:Y:S01]  /*df10*/  FMNMX.FTZ R12, R83, R12, !PT ;  /* 0x0000000c530c7209 */ /* 0x000fe20007810000 */
[----:B------:R-:W-:Y:S01]  /*df20*/  MUFU.EX2 R153, R153 ;  /* 0x0000009900997308 */ /* 0x000fe20000000800 */
[----:B------:R-:W-:Y:S01]  /*df30*/  FSEL R75, R49, -INF , !P3 ;  /* 0xff800000314b7808 */ /* 0x000fe20005800000 */
[----:B------:R-:W-:Y:S01]  /*df40*/  FFMA.FTZ R49, R73, R6, -R10 ;  /* 0x0000000649317223 */ /* 0x000fe2000001080a */
[----:B------:R-:W-:-:S02]  /*df50*/  ISETP.GT.AND P3, PT, R42, 0x78, P2 ;  /* 0x000000782a00780c */ /* 0x000fc40001764270 */
[----:B------:R-:W-:Y:S02]  /*df60*/  FMNMX.FTZ R12, R81, R12, !PT ;  /* 0x0000000c510c7209 */ /* 0x000fe40007810000 */
[----:B------:R-:W-:Y:S01]  /*df70*/  ISETP.GT.AND P2, PT, R42, 0x79, P2 ;  /* 0x000000792a00780c */ /* 0x000fe20001744270 */
[----:B------:R-:W-:Y:S01]  /*df80*/  MUFU.EX2 R174, R174 ;  /* 0x000000ae00ae7308 */ /* 0x000fe20000000800 */
[C---:B------:R-:W-:Y:S02]  /*df90*/  ISETP.LT.OR P3, PT, R40.reuse, 0x79, P3 ;  /* 0x000000792800780c */ /* 0x040fe40001f61670 */
[----:B------:R-:W-:Y:S02]  /*dfa0*/  FMNMX.FTZ R12, R77, R12, !PT ;  /* 0x0000000c4d0c7209 */ /* 0x000fe40007810000 */
[----:B------:R-:W-:Y:S02]  /*dfb0*/  ISETP.LT.OR P2, PT, R40, 0x7a, P2 ;  /* 0x0000007a2800780c */ /* 0x000fe40001741670 */
[----:B------:R-:W-:Y:S01]  /*dfc0*/  FSEL R73, R53, -INF , !P3 ;  /* 0xff80000035497808 */ /* 0x000fe20005800000 */
[----:B------:R-:W-:Y:S01]  /*dfd0*/  FFMA.FTZ R53, R65, R6, -R10 ;  /* 0x0000000641357223 */ /* 0x000fe2000001080a */
[----:B------:R-:W-:Y:S01]  /*dfe0*/  FMNMX.FTZ R12, R75, R12, !PT ;  /* 0x0000000c4b0c7209 */ /* 0x000fe20007810000 */
[----:B------:R-:W-:Y:S01]  /*dff0*/  FMUL.FTZ R10, R43, R6 ;  /* 0x000000062b0a7220 */ /* 0x000fe20000410000 */
[----:B---3--:R-:W-:Y:S01]  /*e000*/  FSEL R71, R54, -INF , !P2 ;  /* 0xff80000036477808 */ /* 0x008fe20005000000 */
[----:B------:R-:W-:Y:S01]  /*e010*/  MUFU.EX2 R85, R85 ;  /* 0x0000005500557308 */ /* 0x000fe20000000800 */
[----:B------:R-:W-:-:S04]  /*e020*/  FMNMX.FTZ R12, R73, R12, !PT ;  /* 0x0000000c490c7209 */ /* 0x000fc80007810000 */
[----:B------:R-:W-:-:S03]  /*e030*/  FMNMX.FTZ R12, R71, R12, !PT ;  /* 0x0000000c470c7209 */ /* 0x000fc60007810000 */
[----:B------:R-:W0:Y:S02]  /*e040*/  MUFU.EX2 R10, R10 ;  /* 0x0000000a000a7308 */ /* 0x000e240000000800 */
[----:B------:R-:W1:Y:S06]  /*e050*/  SHFL.BFLY PT, R5, R12, 0x2, 0x1f ;  /* 0x0c401f000c057f89 */ /* 0x000e6c00000e0000 */
[----:B------:R-:W2:Y:S08]  /*e060*/  MUFU.EX2 R168, R168 ;  /* 0x000000a800a87308 */ /* 0x000eb00000000800 */
[----:B------:R-:W3:Y:S01]  /*e070*/  MUFU.EX2 R79, R79 ;  /* 0x0000004f004f7308 */ /* 0x000ee20000000800 */
[----:B0-----:R-:W-:Y:S01]  /*e080*/  FFMA.FTZ R55, R10, R2, R11 ;  /* 0x000000020a377223 */ /* 0x001fe2000001000b */
[-C--:B------:R-:W-:Y:S01]  /*e090*/  FMUL.FTZ R88, R88, R10.reuse ;  /* 0x0000000a58587220 */ /* 0x080fe20000410000 */
[-C--:B------:R-:W-:Y:S01]  /*e0a0*/  FMUL.FTZ R89, R89, R10.reuse ;  /* 0x0000000a59597220 */ /* 0x080fe20000410000 */
[-C--:B------:R-:W-:Y:S01]  /*e0b0*/  FMUL.FTZ R92, R92, R10.reuse ;  /* 0x0000000a5c5c7220 */ /* 0x080fe20000410000 */
[C---:B------:R-:W-:Y:S01]  /*e0c0*/  FADD.FTZ R55, R180.reuse, R55 ;  /* 0x00000037b4377221 */ /* 0x040fe20000010000 */
[----:B------:R-:W-:Y:S01]  /*e0d0*/  F2FP.F16.F32.PACK_AB R180, R180, R11 ;  /* 0x0000000bb4b4723e */ /* 0x000fe200000000ff */
[-C--:B------:R-:W-:Y:S01]  /*e0e0*/  FMUL.FTZ R93, R93, R10.reuse ;  /* 0x0000000a5d5d7220 */ /* 0x080fe20000410000 */
[----:B------:R-:W0:Y:S01]  /*e0f0*/  MUFU.EX2 R170, R170 ;  /* 0x000000aa00aa7308 */ /* 0x000e220000000800 */
[----:B------:R-:W-:Y:S01]  /*e100*/  FADD.FTZ R2, R182, R55 ;  /* 0x00000037b6027221 */ /* 0x000fe20000010000 */
[----:B-1----:R-:W-:Y:S01]  /*e110*/  FMNMX.FTZ R5, R12, R5, !PT ;  /* 0x000000050c057209 */ /* 0x002fe20007810000 */
[----:B------:R-:W-:Y:S01]  /*e120*/  FMUL.FTZ R96, R96, R10 ;  /* 0x0000000a60607220 */ /* 0x000fe20000410000 */
[----:B------:R-:W-:Y:S01]  /*e130*/  F2FP.F16.F32.PACK_AB R182, R181, R182 ;  /* 0x000000b6b5b6723e */ /* 0x000fe200000000ff */
[-C--:B------:R-:W-:Y:S01]  /*e140*/  FMUL.FTZ R97, R97, R10.reuse ;  /* 0x0000000a61617220 */ /* 0x080fe20000410000 */
[-C--:B------:R-:W-:Y:S01]  /*e150*/  FMUL.FTZ R100, R100, R10.reuse ;  /* 0x0000000a64647220 */ /* 0x080fe20000410000 */
[----:B------:R-:W1:Y:S01]  /*e160*/  SHFL.BFLY PT, R12, R5, 0x1, 0x1f ;  /* 0x0c201f00050c7f89 */ /* 0x000e6200000e0000 */
[----:B------:R-:W4:Y:S01]  /*e170*/  MUFU.EX2 R47, R47 ;  /* 0x0000002f002f7308 */ /* 0x000f220000000800 */
[-C--:B------:R-:W-:Y:S01]  /*e180*/  FMUL.FTZ R101, R101, R10.reuse ;  /* 0x0000000a65657220 */ /* 0x080fe20000410000 */
[-C--:B------:R-:W-:Y:S01]  /*e190*/  FMUL.FTZ R104, R104, R10.reuse ;  /* 0x0000000a68687220 */ /* 0x080fe20000410000 */
[-C--:B------:R-:W-:Y:S01]  /*e1a0*/  FMUL.FTZ R105, R105, R10.reuse ;  /* 0x0000000a69697220 */ /* 0x080fe20000410000 */
[-C--:B------:R-:W-:Y:S01]  /*e1b0*/  FMUL.FTZ R108, R108, R10.reuse ;  /* 0x0000000a6c6c7220 */ /* 0x080fe20000410000 */
[-C--:B------:R-:W-:Y:S01]  /*e1c0*/  FMUL.FTZ R109, R109, R10.reuse ;  /* 0x0000000a6d6d7220 */ /* 0x080fe20000410000 */
[-C--:B------:R-:W-:Y:S01]  /*e1d0*/  FMUL.FTZ R112, R112, R10.reuse ;  /* 0x0000000a70707220 */ /* 0x080fe20000410000 */
[-C--:B------:R-:W-:Y:S01]  /*e1e0*/  FMUL.FTZ R113, R113, R10.reuse ;  /* 0x0000000a71717220 */ /* 0x080fe20000410000 */
[----:B------:R-:W5:Y:S01]  /*e1f0*/  MUFU.EX2 R164, R164 ;  /* 0x000000a400a47308 */ /* 0x000f620000000800 */
        /* <DEDUP_REMOVED lines=13> */
[----:B------:R-:W-:Y:S01]  /*e2d0*/  FMUL.FTZ R140, R140, R10 ;  /* 0x0000000a8c8c7220 */ /* 0x000fe20000410000 */
[----:B-1----:R-:W-:Y:S01]  /*e2e0*/  FMNMX.FTZ R5, R5, R12, !PT ;  /* 0x0000000c05057209 */ /* 0x002fe20007810000 */
[----:B------:R-:W1:Y:S01]  /*e2f0*/  MUFU.EX2 R166, R166 ;  /* 0x000000a600a67308 */ /* 0x000e620000000800 */
[-C--:B------:R-:W-:Y:S01]  /*e300*/  FMUL.FTZ R141, R141, R10.reuse ;  /* 0x0000000a8d8d7220 */ /* 0x080fe20000410000 */
[----:B------:R-:W-:Y:S01]  /*e310*/  FMUL.FTZ R144, R144, R10 ;  /* 0x0000000a90907220 */ /* 0x000fe20000410000 */
[C---:B------:R-:W-:Y:S01]  /*e320*/  FSETP.NEU.FTZ.AND P2, PT, R5.reuse, -INF , PT ;  /* 0xff8000000500780b */ /* 0x040fe20003f5d000 */
[----:B------:R-:W-:Y:S01]  /*e330*/  FMUL.FTZ R12, R5, R6 ;  /* 0x00000006050c7220 */ /* 0x000fe20000410000 */
[-C--:B------:R-:W-:Y:S01]  /*e340*/  FMUL.FTZ R145, R145, R10.reuse ;  /* 0x0000000a91917220 */ /* 0x080fe20000410000 */
[-C--:B------:R-:W-:Y:S01]  /*e350*/  FMUL.FTZ R148, R148, R10.reuse ;  /* 0x0000000a94947220 */ /* 0x080fe20000410000 */
[----:B------:R-:W-:Y:S01]  /*e360*/  FMUL.FTZ R149, R149, R10 ;  /* 0x0000000a95957220 */ /* 0x000fe20000410000 */
[----:B------:R-:W1:Y:S01]  /*e370*/  MUFU.EX2 R53, R53 ;  /* 0x0000003500357308 */ /* 0x000e620000000800 */
[----:B------:R-:W-:-:S05]  /*e380*/  FSEL R36, R12, RZ, P2 ;  /* 0x000000ff0c247208 */ /* 0x000fca0001000000 */
        /* <DEDUP_REMOVED lines=30> */
[----:B------:R-:W-:Y:S01]  /*e570*/  FSEL R21, R5, RZ, P2 ;  /* 0x000000ff05157208 */ /* 0x000fe20001000000 */
[-CC-:B------:R-:W-:Y:S01]  /*e580*/  FFMA.FTZ R193, R193, R6.reuse, -R36.reuse ;  /* 0x00000006c1c17223 */ /* 0x180fe20000010824 */
[-C--:B------:R-:W-:Y:S01]  /*e590*/  FFMA.FTZ R39, R39, R6.reuse, -R36 ;  /* 0x0000000627277223 */ /* 0x080fe20000010824 */
[----:B------:R-:W-:Y:S01]  /*e5a0*/  FADD.FTZ R13, R85, R2 ;  /* 0x00000002550d7221 */ /* 0x000fe20000010000 */
[----:B------:R-:W-:Y:S01]  /*e5b0*/  MUFU.EX2 R14, R14 ;  /* 0x0000000e000e7308 */ /* 0x000fe20000000800 */
[----:B------:R-:W-:Y:S01]  /*e5c0*/  FADD.FTZ R21, -R21, R8 ;  /* 0x0000000815157221 */ /* 0x000fe20000010100 */
[-CC-:B------:R-:W-:Y:S01]  /*e5d0*/  FFMA.FTZ R177, R177, R6.reuse, -R36.reuse ;  /* 0x00000006b1b17223 */ /* 0x180fe20000010824 */
[----:B--2---:R-:W-:Y:S01]  /*e5e0*/  FADD.FTZ R2, R168, R13 ;  /* 0x0000000da8027221 */ /* 0x004fe20000010000 */
[-CC-:B------:R-:W-:Y:S01]  /*e5f0*/  FFMA.FTZ R157, R157, R6.reuse, -R36.reuse ;  /* 0x000000069d9d7223 */ /* 0x180fe20000010824 */
[-C--:B------:R-:W-:Y:S01]  /*e600*/  FMUL.FTZ R8, R21, R6.reuse ;  /* 0x0000000615087220 */ /* 0x080fe20000410000 */
[-C--:B------:R-:W-:Y:S01]  /*e610*/  FFMA.FTZ R155, R155, R6.reuse, -R36 ;  /* 0x000000069b9b7223 */ /* 0x080fe20000010824 */
[----:B---3--:R-:W-:Y:S01]  /*e620*/  FADD.FTZ R13, R79, R2 ;  /* 0x000000024f0d7221 */ /* 0x008fe20000010000 */
[----:B------:R-:W-:Y:S01]  /*e630*/  MUFU.EX2 R59, R59 ;  /* 0x0000003b003b7308 */ /* 0x000fe20000000800 */
[-CC-:B------:R-:W-:Y:S01]  /*e640*/  FFMA.FTZ R87, R87, R6.reuse, -R36.reuse ;  /* 0x0000000657577223 */ /* 0x180fe20000010824 */
[-CC-:B------:R-:W-:Y:S01]  /*e650*/  FFMA.FTZ R183, R183, R6.reuse, -R36.reuse ;  /* 0x00000006b7b77223 */ /* 0x180fe20000010824 */
[----:B0-----:R-:W-:Y:S01]  /*e660*/  FADD.FTZ R2, R170, R13 ;  /* 0x0000000daa027221 */ /* 0x001fe20000010000 */
[-CC-:B------:R-:W-:Y:S01]  /*e670*/  FFMA.FTZ R83, R83, R6.reuse, -R36.reuse ;  /* 0x0000000653537223 */ /* 0x180fe20000010824 */
[-CC-:B------:R-:W-:Y:S01]  /*e680*/  FFMA.FTZ R81, R81, R6.reuse, -R36.reuse ;  /* 0x0000000651517223 */ /* 0x180fe20000010824 */
[-C--:B------:R-:W-:Y:S01]  /*e690*/  FFMA.FTZ R77, R77, R6.reuse, -R36 ;  /* 0x000000064d4d7223 */ /* 0x080fe20000010824 */
[----:B----4-:R-:W-:Y:S01]  /*e6a0*/  FADD.FTZ R9, R47, R2 ;  /* 0x000000022f097221 */ /* 0x010fe20000010000 */
[----:B------:R-:W0:Y:S01]  /*e6b0*/  MUFU.EX2 R8, R8 ;  /* 0x0000000800087308 */ /* 0x000e220000000800 */
[-CC-:B------:R-:W-:Y:S01]  /*e6c0*/  FFMA.FTZ R75, R75, R6.reuse, -R36.reuse ;  /* 0x000000064b4b7223 */ /* 0x180fe20000010824 */
[-CC-:B------:R-:W-:Y:S01]  /*e6d0*/  FFMA.FTZ R73, R73, R6.reuse, -R36.reuse ;  /* 0x0000000649497223 */ /* 0x180fe20000010824 */
[----:B-----5:R-:W-:Y:S01]  /*e6e0*/  FADD.FTZ R2, R164, R9 ;  /* 0x00000009a4027221 */ /* 0x020fe20000010000 */
[----:B------:R-:W-:Y:S01]  /*e6f0*/  FFMA.FTZ R36, R71, R6, -R36 ;  /* 0x0000000647247223 */ /* 0x000fe20000010824 */
[----:B------:R-:W-:Y:S01]  /*e700*/  IMAD.U32 R25, RZ, RZ, UR56 ;  /* 0x00000038ff197e24 */ /* 0x000fe2000f8e00ff */
[----:B------:R-:W-:Y:S01]  /*e710*/  ISETP.GT.AND P2, PT, R3, UR39, PT ;  /* 0x0000002703007c0c */ /* 0x000fe2000bf44270 */
[----:B------:R-:W-:Y:S01]  /*e720*/  FADD.FTZ R9, R49, R2 ;  /* 0x0000000231097221 */ /* 0x000fe20000010000 */
[----:B------:R-:W2:Y:S01]  /*e730*/  MUFU.EX2 R43, R43 ;  /* 0x0000002b002b7308 */ /* 0x000ea20000000800 */
[----:B------:R-:W-:Y:S01]  /*e740*/  UMOV UR56, UR44 ;  /* 0x0000002c00387c82 */ /* 0x000fe20008000000 */
[----:B------:R-:W-:Y:S01]  /*e750*/  @!P1 LEA R25, R25, UR41, 0x3 ;  /* 0x0000002919199c11 */ /* 0x000fe2000f8e18ff */
[----:B-1----:R-:W-:Y:S01]  /*e760*/  FADD.FTZ R2, R166, R9 ;  /* 0x00000009a6027221 */ /* 0x002fe20000010000 */
[----:B------:R-:W-:Y:S01]  /*e770*/  F2FP.F16.F32.PACK_AB R172, R153, R172 ;  /* 0x000000ac99ac723e */ /* 0x000fe200000000ff */
[----:B------:R-:W-:Y:S01]  /*e780*/  VIADD R3, R3, 0xffffffff ;  /* 0xffffffff03037836 */ /* 0x000fe20000000000 */
[----:B------:R-:W-:Y:S01]  /*e790*/  F2FP.F16.F32.PACK_AB R176, R33, R176 ;  /* 0x000000b021b0723e */ /* 0x000fe200000000ff */
[----:B------:R-:W-:Y:S01]  /*e7a0*/  FADD.FTZ R13, R53, R2 ;  /* 0x00000002350d7221 */ /* 0x000fe20000010000 */
[----:B------:R-:W1:Y:S01]  /*e7b0*/  MUFU.EX2 R162, R162 ;  /* 0x000000a200a27308 */ /* 0x000e620000000800 */
[----:B0-----:R-:W-:Y:S01]  /*e7c0*/  FFMA.FTZ R9, R8, R0, R35 ;  /* 0x0000000008097223 */ /* 0x001fe20000010023 */
[----:B------:R-:W-:-:S02]  /*e7d0*/  @!P1 VIADD R25, R25, 0x28860 ;  /* 0x0002886019199836 */ /* 0x000fc40000000000 */
[----:B------:R-:W-:Y:S01]  /*e7e0*/  FADD.FTZ R2, R160, R13 ;  /* 0x0000000da0027221 */ /* 0x000fe20000010000 */
[-C--:B------:R-:W-:Y:S01]  /*e7f0*/  FMUL.FTZ R90, R90, R8.reuse ;  /* 0x000000085a5a7220 */ /* 0x080fe20000410000 */
[----:B------:R-:W-:Y:S01]  /*e800*/  FADD.FTZ R9, R12, R9 ;  /* 0x000000090c097221 */ /* 0x000fe20000010000 */
[-C--:B------:R-:W-:Y:S01]  /*e810*/  FMUL.FTZ R91, R91, R8.reuse ;  /* 0x000000085b5b7220 */ /* 0x080fe20000410000 */
[----:B------:R-:W-:Y:S01]  /*e820*/  FADD.FTZ R13, R59, R2 ;  /* 0x000000023b0d7221 */ /* 0x000fe20000010000 */
[----:B------:R-:W0:Y:S01]  /*e830*/  MUFU.EX2 R20, R20 ;  /* 0x0000001400147308 */ /* 0x000e220000000800 */
[----:B------:R-:W-:Y:S01]  /*e840*/  FADD.FTZ R0, R14, R9 ;  /* 0x000000090e007221 */ /* 0x000fe20000010000 */
[----:B------:R-:W-:Y:S01]  /*e850*/  @!P1 PRMT R25, RZ, 0x654, R25 ;  /* 0x00000654ff199816 */ /* 0x000fe20000000019 */
[-C--:B------:R-:W-:Y:S01]  /*e860*/  FMUL.FTZ R94, R94, R8.reuse ;  /* 0x000000085e5e7220 */ /* 0x080fe20000410000 */
[-C--:B------:R-:W-:Y:S01]  /*e870*/  FMUL.FTZ R95, R95, R8.reuse ;  /* 0x000000085f5f7220 */ /* 0x080fe20000410000 */
[----:B--2---:R-:W-:Y:S01]  /*e880*/  FADD.FTZ R9, R43, R0 ;  /* 0x000000002b097221 */ /* 0x004fe20000010000 */
[----:B------:R2:W-:Y:S01]  /*e890*/  @!P1 SYNCS.ARRIVE.TRANS64.RED.A1T0 RZ, [R25+URZ], RZ ;  /* 0x000000ff19ff99a7 */ /* 0x0005e2000810043f */
[-C--:B------:R-:W-:Y:S01]  /*e8a0*/  FMUL.FTZ R98, R98, R8.reuse ;  /* 0x0000000862627220 */ /* 0x080fe20000410000 */
[----:B------:R-:W3:Y:S01]  /*e8b0*/  MUFU.EX2 R63, R63 ;  /* 0x0000003f003f7308 */ /* 0x000ee20000000800 */
[----:B-1----:R-:W-:Y:S01]  /*e8c0*/  FADD.FTZ R2, R162, R13 ;  /* 0x0000000da2027221 */ /* 0x002fe20000010000 */
[-C--:B------:R-:W-:Y:S01]  /*e8d0*/  FMUL.FTZ R99, R99, R8.reuse ;  /* 0x0000000863637220 */ /* 0x080fe20000410000 */
[-C--:B------:R-:W-:Y:S01]  /*e8e0*/  FMUL.FTZ R102, R102, R8.reuse ;  /* 0x0000000866667220 */ /* 0x080fe20000410000 */
[-C--:B------:R-:W-:Y:S01]  /*e8f0*/  FMUL.FTZ R103, R103, R8.reuse ;  /* 0x0000000867677220 */ /* 0x080fe20000410000 */
[-C--:B------:R-:W-:Y:S01]  /*e900*/  FMUL.FTZ R106, R106, R8.reuse ;  /* 0x000000086a6a7220 */ /* 0x080fe20000410000 */
[-C--:B------:R-:W-:Y:S01]  /*e910*/  FMUL.FTZ R107, R107, R8.reuse ;  /* 0x000000086b6b7220 */ /* 0x080fe20000410000 */
[-C--:B------:R-:W-:Y:S01]  /*e920*/  FMUL.FTZ R110, R110, R8.reuse ;  /* 0x000000086e6e7220 */ /* 0x080fe20000410000 */
[----:B------:R-:W1:Y:S01]  /*e930*/  MUFU.EX2 R45, R45 ;  /* 0x0000002d002d7308 */ /* 0x000e620000000800 */
        /* <DEDUP_REMOVED lines=8> */
[----:B---3--:R-:W-:Y:S01]  /*e9c0*/  FADD.FTZ R9, R63, R2 ;  /* 0x000000023f097221 */ /* 0x008fe20000010000 */
[-C--:B------:R-:W-:Y:S01]  /*e9d0*/  FMUL.FTZ R123, R123, R8.reuse ;  /* 0x000000087b7b7220 */ /* 0x080fe20000410000 */
[-C--:B------:R-:W-:Y:S01]  /*e9e0*/  FMUL.FTZ R126, R126, R8.reuse ;  /* 0x000000087e7e7220 */ /* 0x080fe20000410000 */
[-C--:B------:R-:W-:Y:S01]  /*e9f0*/  FMUL.FTZ R127, R127, R8.reuse ;  /* 0x000000087f7f7220 */ /* 0x080fe20000410000 */
[-C--:B------:R-:W-:Y:S01]  /*ea00*/  FMUL.FTZ R130, R130, R8.reuse ;  /* 0x0000000882827220 */ /* 0x080fe20000410000 */
[-C--:B------:R-:W-:Y:S01]  /*ea10*/  FMUL.FTZ R131, R131, R8.reuse ;  /* 0x0000000883837220 */ /* 0x080fe20000410000 */
        /* <DEDUP_REMOVED lines=13> */
[----:B------:R-:W-:Y:S01]  /*eaf0*/  FMUL.FTZ R151, R151, R8 ;  /* 0x0000000897977220 */ /* 0x000fe20000410000 */
[----:B------:R-:W-:Y:S01]  /*eb00*/  F2FP.F16.F32.PACK_AB R178, R31, R178 ;  /* 0x000000b21fb2723e */ /* 0x000fe200000000ff */
[----:B------:R-:W-:Y:S01]  /*eb10*/  IMAD.MOV.U32 R8, RZ, RZ, R5 ;  /* 0x000000ffff087224 */ /* 0x000fe200078e0005 */
[----:B------:R-:W-:Y:S01]  /*eb20*/  F2FP.F16.F32.PACK_AB R174, R85, R174 ;  /* 0x000000ae55ae723e */ /* 0x000fe200000000ff */
[----:B------:R-:W0:Y:S01]  /*eb30*/  MUFU.EX2 R57, R57 ;  /* 0x0000003900397308 */ /* 0x000e220000000800 */
[----:B---3--:R-:W-:Y:S01]  /*eb40*/  FADD.FTZ R9, R15, R0 ;  /* 0x000000000f097221 */ /* 0x008fe20000010000 */
[----:B------:R-:W-:-:S02]  /*eb50*/  F2FP.F16.F32.PACK_AB R168, R79, R168 ;  /* 0x000000a84fa8723e */ /* 0x000fc400000000ff */
[----:B------:R-:W-:Y:S02]  /*eb60*/  F2FP.F16.F32.PACK_AB R170, R47, R170 ;  /* 0x000000aa2faa723e */ /* 0x000fe400000000ff */
[----:B------:R-:W-:Y:S02]  /*eb70*/  F2FP.F16.F32.PACK_AB R164, R49, R164 ;  /* 0x000000a431a4723e */ /* 0x000fe400000000ff */
[----:B------:R-:W3:Y:S01]  /*eb80*/  MUFU.EX2 R173, R173 ;  /* 0x000000ad00ad7308 */ /* 0x000ee20000000800 */
[----:B-1----:R-:W-:Y:S01]  /*eb90*/  FADD.FTZ R0, R24, R9 ;  /* 0x0000000918007221 */ /* 0x002fe20000010000 */
[----:B------:R-:W-:Y:S02]  /*eba0*/  F2FP.F16.F32.PACK_AB R166, R53, R166 ;  /* 0x000000a635a6723e */ /* 0x000fe400000000ff */
[----:B------:R-:W-:Y:S02]  /*ebb0*/  F2FP.F16.F32.PACK_AB R160, R59, R160 ;  /* 0x000000a03ba0723e */ /* 0x000fe400000000ff */
[----:B------:R-:W-:-:S02]  /*ebc0*/  F2FP.F16.F32.PACK_AB R162, R63, R162 ;  /* 0x000000a23fa2723e */ /* 0x000fc400000000ff */
[----:B------:R-:W1:Y:S01]  /*ebd0*/  MUFU.EX2 R158, R158 ;  /* 0x0000009e009e7308 */ /* 0x000e620000000800 */
[C---:B0-----:R-:W-:Y:S01]  /*ebe0*/  FADD.FTZ R11, R57.reuse, R2 ;  /* 0x00000002390b7221 */ /* 0x041fe20000010000 */
[----:B------:R-:W-:Y:S02]  /*ebf0*/  F2FP.F16.F32.PACK_AB R156, R57, R156 ;  /* 0x0000009c399c723e */ /* 0x000fe400000000ff */
[----:B------:R-:W-:-:S04]  /*ec00*/  F2FP.F16.F32.PACK_AB R181, R12, R35 ;  /* 0x000000230cb5723e */ /* 0x000fc800000000ff */
[----:B------:R-:W0:Y:S01]  /*ec10*/  MUFU.EX2 R26, R26 ;  /* 0x0000001a001a7308 */ /* 0x000e220000000800 */
[----:B---3--:R-:W-:-:S07]  /*ec20*/  FADD.FTZ R9, R173, R0 ;  /* 0x00000000ad097221 */ /* 0x008fce0000010000 */
[----:B------:R-:W3:Y:S01]  /*ec30*/  MUFU.EX2 R51, R51 ;  /* 0x0000003300337308 */ /* 0x000ee20000000800 */
[----:B-1----:R-:W-:-:S07]  /*ec40*/  FADD.FTZ R2, R158, R11 ;  /* 0x0000000b9e027221 */ /* 0x002fce0000010000 */
[----:B------:R-:W1:Y:S01]  /*ec50*/  MUFU.EX2 R175, R175 ;  /* 0x000000af00af7308 */ /* 0x000e620000000800 */
[C---:B0-----:R-:W-:Y:S01]  /*ec60*/  FADD.FTZ R0, R26.reuse, R9 ;  /* 0x000000091a007221 */ /* 0x041fe20000010000 */
[----:B------:R-:W-:-:S06]  /*ec70*/  F2FP.F16.F32.PACK_AB R173, R26, R173 ;  /* 0x000000ad1aad723e */ /* 0x000fcc00000000ff */
[----:B------:R-:W0:Y:S01]  /*ec80*/  MUFU.EX2 R152, R152 ;  /* 0x0000009800987308 */ /* 0x000e220000000800 */
[C---:B---3--:R-:W-:Y:S01]  /*ec90*/  FADD.FTZ R11, R51.reuse, R2 ;  /* 0x00000002330b7221 */ /* 0x048fe20000010000 */
[----:B------:R-:W-:-:S06]  /*eca0*/  F2FP.F16.F32.PACK_AB R158, R51, R158 ;  /* 0x0000009e339e723e */ /* 0x000fcc00000000ff */
[----:B------:R-:W3:Y:S01]  /*ecb0*/  MUFU.EX2 R28, R28 ;  /* 0x0000001c001c7308 */ /* 0x000ee20000000800 */
[----:B-1----:R-:W-:-:S07]  /*ecc0*/  FADD.FTZ R9, R175, R0 ;  /* 0x00000000af097221 */ /* 0x002fce0000010000 */
[----:B------:R-:W1:Y:S01]  /*ecd0*/  MUFU.EX2 R41, R41 ;  /* 0x0000002900297308 */ /* 0x000e620000000800 */
[----:B0-----:R-:W-:-:S07]  /*ece0*/  FADD.FTZ R2, R152, R11 ;  /* 0x0000000b98027221 */ /* 0x001fce0000010000 */
[----:B------:R-:W0:Y:S01]  /*ecf0*/  MUFU.EX2 R169, R169 ;  /* 0x000000a900a97308 */ /* 0x000e220000000800 */
[C---:B---3--:R-:W-:Y:S01]  /*ed00*/  FADD.FTZ R0, R28.reuse, R9 ;  /* 0x000000091c007221 */ /* 0x048fe20000010000 */
[----:B------:R-:W-:-:S06]  /*ed10*/  F2FP.F16.F32.PACK_AB R175, R28, R175 ;  /* 0x000000af1caf723e */ /* 0x000fcc00000000ff */
[----:B------:R-:W3:Y:S01]  /*ed20*/  MUFU.EX2 R154, R154 ;  /* 0x0000009a009a7308 */ /* 0x000ee20000000800 */
[C---:B-1----:R-:W-:Y:S01]  /*ed30*/  FADD.FTZ R11, R41.reuse, R2 ;  /* 0x00000002290b7221 */ /* 0x042fe20000010000 */
[----:B------:R-:W-:-:S06]  /*ed40*/  F2FP.F16.F32.PACK_AB R152, R41, R152 ;  /* 0x000000982998723e */ /* 0x000fcc00000000ff */
[----:B------:R-:W1:Y:S01]  /*ed50*/  MUFU.EX2 R30, R30 ;  /* 0x0000001e001e7308 */ /* 0x000e620000000800 */
[----:B0-----:R-:W-:-:S07]  /*ed60*/  FADD.FTZ R9, R169, R0 ;  /* 0x00000000a9097221 */ /* 0x001fce0000010000 */
[----:B------:R-:W0:Y:S01]  /*ed70*/  MUFU.EX2 R7, R7 ;  /* 0x0000000700077308 */ /* 0x000e220000000800 */
[----:B---3--:R-:W-:-:S07]  /*ed80*/  FADD.FTZ R2, R154, R11 ;  /* 0x0000000b9a027221 */ /* 0x008fce0000010000 */
        /* <DEDUP_REMOVED lines=9> */
[C---:B-1----:R-:W-:Y:S01]  /*ee20*/  FADD.FTZ R0, R32.reuse, R7 ;  /* 0x0000000720007221 */ /* 0x042fe20000010000 */
[----:B------:R-:W-:-:S06]  /*ee30*/  F2FP.F16.F32.PACK_AB R171, R32, R171 ;  /* 0x000000ab20ab723e */ /* 0x000fcc00000000ff */
[----:B------:R1:W4:Y:S01]  /*ee40*/  MUFU.EX2 R38, R179 ;  /* 0x000000b300267308 */ /* 0x0003220000000800 */
[----:B0-----:R-:W-:-:S07]  /*ee50*/  FADD.FTZ R7, R165, R0 ;  /* 0x00000000a5077221 */ /* 0x001fce0000010000 */
[----:B------:R-:W0:Y:S01]  /*ee60*/  MUFU.EX2 R167, R193 ;  /* 0x000000c100a77308 */ /* 0x000e220000000800 */
[----:B---3--:R-:W-:Y:S01]  /*ee70*/  FADD.FTZ R7, R34, R7 ;  /* 0x0000000722077221 */ /* 0x008fe20000010000 */
[----:B-1----:R-:W-:Y:S02]  /*ee80*/  F2FP.F16.F32.PACK_AB R179, R24, R15 ;  /* 0x0000000f18b3723e */ /* 0x002fe400000000ff */
[----:B------:R-:W-:-:S04]  /*ee90*/  F2FP.F16.F32.PACK_AB R165, R34, R165 ;  /* 0x000000a522a5723e */ /* 0x000fc800000000ff */
[----:B------:R-:W1:Y:S01]  /*eea0*/  MUFU.EX2 R40, R39 ;  /* 0x0000002700287308 */ /* 0x000e620000000800 */
[----:B----4-:R-:W-:-:S07]  /*eeb0*/  FADD.FTZ R7, R38, R7 ;  /* 0x0000000726077221 */ /* 0x010fce0000010000 */
[----:B------:R3:W4:Y:S01]  /*eec0*/  MUFU.EX2 R161, R177 ;  /* 0x000000b100a17308 */ /* 0x0007220000000800 */
[C---:B0-----:R-:W-:Y:S01]  /*eed0*/  FADD.FTZ R7, R167.reuse, R7 ;  /* 0x00000007a7077221 */ /* 0x041fe20000010000 */
[----:B------:R-:W-:-:S06]  /*eee0*/  F2FP.F16.F32.PACK_AB R167, R167, R38 ;  /* 0x00000026a7a7723e */ /* 0x000fcc00000000ff */
[----:B------:R-:W0:Y:S01]  /*eef0*/  MUFU.EX2 R42, R157 ;  /* 0x0000009d002a7308 */ /* 0x000e220000000800 */
[----:B-1----:R-:W-:Y:S01]  /*ef00*/  FADD.FTZ R7, R40, R7 ;  /* 0x0000000728077221 */ /* 0x002fe20000010000 */
[----:B---3--:R-:W-:-:S06]  /*ef10*/  F2FP.F16.F32.PACK_AB R177, R45, R20 ;  /* 0x000000142db1723e */ /* 0x008fcc00000000ff */
[----:B------:R-:W1:Y:S01]  /*ef20*/  MUFU.EX2 R155, R155 ;  /* 0x0000009b009b7308 */ /* 0x000e620000000800 */
[C---:B----4-:R-:W-:Y:S01]  /*ef30*/  FADD.FTZ R7, R161.reuse, R7 ;  /* 0x00000007a1077221 */ /* 0x050fe20000010000 */
[----:B------:R-:W-:-:S06]  /*ef40*/  F2FP.F16.F32.PACK_AB R161, R161, R40 ;  /* 0x00000028a1a1723e */ /* 0x000fcc00000000ff */
        /* <DEDUP_REMOVED lines=9> */
[C---:B----4-:R-:W-:Y:S01]  /*efe0*/  FADD.FTZ R7, R157.reuse, R7 ;  /* 0x000000079d077221 */ /* 0x050fe20000010000 */
[----:B------:R-:W-:-:S06]  /*eff0*/  F2FP.F16.F32.PACK_AB R157, R157, R44 ;  /* 0x0000002c9d9d723e */ /* 0x000fcc00000000ff */
[----:B------:R-:W3:Y:S01]  /*f000*/  MUFU.EX2 R46, R77 ;  /* 0x0000004d002e7308 */ /* 0x000ee20000000800 */
[----:B-1----:R-:W-:-:S07]  /*f010*/  FADD.FTZ R7, R0, R7 ;  /* 0x0000000700077221 */ /* 0x002fce0000010000 */
[----:B------:R-:W1:Y:S01]  /*f020*/  MUFU.EX2 R75, R75 ;  /* 0x0000004b004b7308 */ /* 0x000e620000000800 */
[C---:B0-----:R-:W-:Y:S01]  /*f030*/  FADD.FTZ R7, R81.reuse, R7 ;  /* 0x0000000751077221 */ /* 0x041fe20000010000 */
[----:B------:R-:W-:-:S06]  /*f040*/  F2FP.F16.F32.PACK_AB R159, R81, R0 ;  /* 0x00000000519f723e */ /* 0x000fcc00000000ff */
[----:B------:R-:W0:Y:S01]  /*f050*/  MUFU.EX2 R48, R73 ;  /* 0x0000004900307308 */ /* 0x000e220000000800 */
[----:B---3--:R-:W-:-:S07]  /*f060*/  FADD.FTZ R7, R46, R7 ;  /* 0x000000072e077221 */ /* 0x008fce0000010000 */
[----:B------:R-:W3:Y:S01]  /*f070*/  MUFU.EX2 R36, R36 ;  /* 0x0000002400247308 */ /* 0x000ee20000000800 */
[C---:B-1----:R-:W-:Y:S01]  /*f080*/  FADD.FTZ R7, R75.reuse, R7 ;  /* 0x000000074b077221 */ /* 0x042fe20000010000 */
[----:B------:R-:W-:-:S03]  /*f090*/  F2FP.F16.F32.PACK_AB R153, R75, R46 ;  /* 0x0000002e4b99723e */ /* 0x000fc600000000ff */
[----:B0-----:R-:W-:-:S04]  /*f0a0*/  FADD.FTZ R7, R48, R7 ;  /* 0x0000000730077221 */ /* 0x001fc80000010000 */
[C---:B---3--:R-:W-:Y:S01]  /*f0b0*/  FADD.FTZ R0, R36.reuse, R7 ;  /* 0x0000000724007221 */ /* 0x048fe20000010000 */
[----:B------:R-:W-:Y:S01]  /*f0c0*/  F2FP.F16.F32.PACK_AB R155, R36, R48 ;  /* 0x00000030249b723e */ /* 0x000fe200000000ff */
[----:B------:R-:W-:Y:S01]  /*f0d0*/  IMAD.MOV.U32 R7, RZ, RZ, R4 ;  /* 0x000000ffff077224 */ /* 0x000fe200078e0004 */
[----:B--2---:R-:W-:Y:S06]  /*f0e0*/  @P2 BRA `(.L_x_7865) ;  /* 0xffffffc400f42947 */ /* 0x004fec000383ffff */
.L_x_7848:
[----:B------:R-:W-:Y:S06]  /*f0f0*/  BAR.ARV 0x8, 0x180 ;  /* 0x0206000000007b1d */ /* 0x000fec0000002000 */
[----:B------:R-:W-:Y:S05]  /*f100*/  @!P0 BRA `(.L_x_7866) ;  /* 0x0000000000048947 */ /* 0x000fea0003800000 */
[----:B------:R-:W-:Y:S01]  /*f110*/  BPT.TRAP 0x1 ;  /* 0x000000040000795c */ /* 0x000fe20000300000 */
.L_x_7866:
[----:B------:R-:W-:Y:S01]  /*f120*/  ULEA UR5, UR44, UR41, 0x3 ;  /* 0x000000292c057291 */ /* 0x000fe2000f8e183f */
[----:B------:R-:W-:-:S05]  /*f130*/  IMAD.U32 R3, RZ, RZ, UR45 ;  /* 0x0000002dff037e24 */ /* 0x000fca000f8e00ff */
[----:B------:R-:W-:-:S04]  /*f140*/  SHF.L.U32 R3, R3, 0x1f, RZ ;  /* 0x0000001f03037819 */ /* 0x000fc800000006ff */
[----:B------:R0:W1:Y:S01]  /*f150*/  SYNCS.PHASECHK.TRANS64.TRYWAIT P2, [UR5+0x28850], R3 ;  /* 0x02885003ff0075a7 */ /* 0x0000620008040145 */
[----:B------:R-:W-:Y:S05]  /*f160*/  @!P0 BRA `(.L_x_7867) ;  /* 0x0000000000048947 */ /* 0x000fea0003800000 */
[----:B------:R-:W-:Y:S01]  /*f170*/  BPT.TRAP 0x1 ;  /* 0x000000040000795c */ /* 0x000fe20000300000 */
.L_x_7867:
[----:B-1----:R-:W-:Y:S05]  /*f180*/  @P2 BRA `(.L_x_7868) ;  /* 0x0000000000082947 */ /* 0x002fea0003800000 */
[----:B------:R-:W1:Y:S02]  /*f190*/  SYNCS.PHASECHK.TRANS64.TRYWAIT P0, [UR5+0x28850], R3 ;  /* 0x02885003ff0075a7 */ /* 0x000e640008000145 */
[----:B-1----:R-:W-:Y:S05]  /*f1a0*/  @!P0 BRA `(.L_x_7869) ;  /* 0x0000007000908947 */ /* 0x002fea0003800000 */
.L_x_7868:
[----:B------:R-:W-:Y:S01]  /*f1b0*/  UIADD3 UR41, UR41, 0x400, URZ ;  /* 0x0000040029297890 */ /* 0x000fe2000fffe03f */
[----:B------:R-:W-:Y:S01]  /*f1c0*/  WARPGROUP.ARRIVE ;  /* 0x00000000000079c5 */ /* 0x000fe20000000000 */
[----:B------:R-:W-:Y:S01]  /*f1d0*/  UMOV UR7, 0x40000040 ;  /* 0x4000004000077882 */ /* 0x000fe20000000000 */
[----:B01----:R-:W0:Y:S01]  /*f1e0*/  SHFL.BFLY PT, R3, R2, 0x2, 0x1f ;  /* 0x0c401f0002037f89 */ /* 0x003e2200000e0000 */
[----:B------:R-:W-:Y:S01]  /*f1f0*/  USHF.R.U32.HI UR41, URZ, 0x4, UR41 ;  /* 0x000000043f297899 */ /* 0x000fe20008011629 */
[----:B------:R-:W-:Y:S01]  /*f200*/  IMAD.U32 R13, RZ, RZ, UR5 ;  /* 0x00000005ff0d7e24 */ /* 0x000fe2000f8e00ff */
[----:B------:R-:W-:Y:S01]  /*f210*/  UIADD3 UR46, UR46, 0x1, URZ ;  /* 0x000000012e2e7890 */ /* 0x000fe2000fffe03f */
[----:B------:R-:W1:Y:S01]  /*f220*/  SHFL.BFLY PT, R7, R0, 0x2, 0x1f ;  /* 0x0c401f0000077f89 */ /* 0x000e6200000e0000 */
[----:B------:R-:W-:Y:S01]  /*f230*/  ULOP3.LUT UR41, UR41, 0x3fff, URZ, 0xc0, !UPT ;  /* 0x00003fff29297892 */ /* 0x000fe2000f8ec03f */
[----:B------:R-:W-:Y:S02]  /*f240*/  IMAD.MOV.U32 R36, RZ, RZ, -0x800000 ;  /* 0xff800000ff247424 */ /* 0x000fe400078e00ff */
[----:B------:R-:W-:Y:S01]  /*f250*/  IMAD.MOV.U32 R9, RZ, RZ, RZ ;  /* 0x000000ffff097224 */ /* 0x000fe200078e00ff */
[----:B------:R-:W-:-:S04]  /*f260*/  ULOP3.LUT UR4, UR41, 0x4000000, URZ, 0xfc, !UPT ;  /* 0x0400000029047892 */ /* 0x000fc8000f8efc3f */
[----:B------:R-:W-:Y:S02]  /*f270*/  ULEA UR4, UR44, UR4, 0xb ;  /* 0x000000042c047291 */ /* 0x000fe4000f8e583f */
[----:B------:R-:W-:-:S04]  /*f280*/  UIADD3 UR44, UR44, 0x1, URZ ;  /* 0x000000012c2c7890 */ /* 0x000fc8000fffe03f */
[----:B------:R-:W-:Y:S01]  /*f290*/  UISETP.NE.AND UP0, UPT, UR44, 0x2, UPT ;  /* 0x000000022c00788c */ /* 0x000fe2000bf05270 */
[----:B------:R-:W-:Y:S02]  /*f2a0*/  UMOV UR6, UR4 ;  /* 0x0000000400067c82 */ /* 0x000fe40008000000 */
[----:B------:R-:W-:Y:S01]  /*f2b0*/  HGMMA.64x128x16.F32 R88, R180, gdesc[UR4].tnspB, R88, gsb0 ;  /* 0x41e00004b4587df0 */ /* 0x000fe20008000858 */
[----:B------:R-:W-:Y:S01]  /*f2c0*/  UIADD3 UR6, UR4, 0x80, URZ ;  /* 0x0000008004067890 */ /* 0x000fe2000fffe03f */
[----:B0-----:R-:W-:Y:S01]  /*f2d0*/  FADD.FTZ R3, R3, R2 ;  /* 0x0000000203037221 */ /* 0x001fe20000010000 */
[----:B------:R-:W-:Y:S01]  /*f2e0*/  UMOV UR7, 0x40000040 ;  /* 0x4000004000077882 */ /* 0x000fe20000000000 */
[----:B------:R-:W-:Y:S02]  /*f2f0*/  IMAD.MOV.U32 R2, RZ, RZ, RZ ;  /* 0x000000ffff027224 */ /* 0x000fe400078e00ff */
[----:B-1----:R-:W-:Y:S01]  /*f300*/  FADD.FTZ R7, R7, R0 ;  /* 0x0000000007077221 */ /* 0x002fe20000010000 */
[----:B------:R-:W-:Y:S01]  /*f310*/  IMAD.MOV.U32 R0, RZ, RZ, -0x800000 ;  /* 0xff800000ff007424 */ /* 0x000fe200078e00ff */
[----:B------:R-:W0:Y:S01]  /*f320*/  SHFL.BFLY PT, R8, R3, 0x1, 0x1f ;  /* 0x0c201f0003087f89 */ /* 0x000e2200000e0000 */
[----:B------:R-:W-:-:S03]  /*f330*/  USEL UR44, UR44, URZ, UP0 ;  /* 0x0000003f2c2c7287 */ /* 0x000fc60008000000 */
[----:B------:R-:W1:Y:S01]  /*f340*/  SHFL.BFLY PT, R10, R7, 0x1, 0x1f ;  /* 0x0c201f00070a7f89 */ /* 0x000e6200000e0000 */
[----:B0-----:R-:W-:Y:S01]  /*f350*/  FADD.FTZ R11, R3, R8 ;  /* 0x00000008030b7221 */ /* 0x001fe20000010000 */
[----:B-1----:R-:W-:-:S04]  /*f360*/  FADD.FTZ R12, R7, R10 ;  /* 0x0000000a070c7221 */ /* 0x002fc80000010000 */
[----:B------:R-:W-:Y:S02]  /*f370*/  FSETP.NE.FTZ.AND P0, PT, R11, RZ, PT ;  /* 0x000000ff0b00720b */ /* 0x000fe40003f15000 */
[----:B------:R-:W-:-:S11]  /*f380*/  FSETP.NE.FTZ.AND P2, PT, R12, RZ, PT ;  /* 0x000000ff0c00720b */ /* 0x000fd60003f55000 */
[----:B------:R-:W0:Y:S01]  /*f390*/  @P0 MUFU.LG2 R8, R11 ;  /* 0x0000000b00080308 */ /* 0x000e220000000c00 */
[C---:B------:R-:W-:Y:S01]  /*f3a0*/  @P0 FMUL.FTZ R3, R6.reuse, 0.69314718246459960938 ;  /* 0x3f31721806030820 */ /* 0x040fe20000410000 */
[----:B------:R-:W-:Y:S01]  /*f3b0*/  @P2 FMUL.FTZ R7, R6, 0.69314718246459960938 ;  /* 0x3f31721806072820 */ /* 0x000fe20000410000 */
[----:B------:R-:W-:-:S05]  /*f3c0*/  @!P1 VIADD R6, R13, 0x28860 ;  /* 0x000288600d069836 */ /* 0x000fca0000000000 */
        /* <DEDUP_REMOVED lines=40> */
[----:B------:R-:W-:-:S04]  /*f650*/  USEL UR4, URZ, 0x1, UP0 ;  /* 0x000000013f047887 */ /* 0x000fc80008000000 */
[----:B------:R-:W-:Y:S01]  /*f660*/  ULOP3.LUT UR45, UR45, UR4, URZ, 0x3c, !UPT ;  /* 0x000000042d2d7292 */ /* 0x000fe2000f8e3c3f */
[----:B------:R-:W-:Y:S02]  /*f670*/  WARPGROUP.DEPBAR.LE gsb0, 0x0 ;  /* 0x00008000000079c5 */ /* 0x000fe40000010000 */
[----:B------:R-:W-:-:S06]  /*f680*/  WARPGROUP.ARRIVE ;  /* 0x00000000000079c5 */ /* 0x000fcc0000000000 */
[----:B------:R-:W-:Y:S03]  /*f690*/  HGMMA.64x128x16.F32 R88, R152, gdesc[UR4].tnspB, R88, gsb0 ;  /* 0x41e0000498587df0 */ /* 0x000fe60008000858 */
        /* <DEDUP_REMOVED lines=66> */
.L_x_7799:
        /* <DEDUP_REMOVED lines=11> */
[----:B------:R-:W1:Y:S01]  /*fb70*/  LDC R44, c[0x0][0xbe8] ;  /* 0x0002fa00ff2c7b82 */ /* 0x000e620000000800 */
[----:B------:R-:W-:Y:S01]  /*fb80*/  F2FP.F16.F32.PACK_AB R6, R93, R6 ;  /* 0x000000065d06723e */ /* 0x000fe200000000ff */
[----:B------:R-:W-:Y:S01]  /*fb90*/  USHF.R.S32.HI UR12, URZ, 0x1f, UR37 ;  /* 0x0000001f3f0c7899 */ /* 0x000fe20008011425 */
[----:B------:R-:W-:Y:S01]  /*fba0*/  F2FP.F16.F32.PACK_AB R136, R137, R136 ;  /* 0x000000888988723e */ /* 0x000fe200000000ff */
[----:B------:R-:W-:Y:S01]  /*fbb0*/  ULDC.64 UR8, c[0x0][0xb90] ;  /* 0x0002e40000087ab9 */ /* 0x000fe20000000a00 */
[----:B------:R-:W-:Y:S01]  /*fbc0*/  USHF.R.S32.HI UR13, URZ, 0x1f, UR43 ;  /* 0x0000001f3f0d7899 */ /* 0x000fe2000801142b */
[----:B------:R-:W-:Y:S01]  /*fbd0*/  F2FP.F16.F32.PACK_AB R137, R139, R138 ;  /* 0x0000008a8b89723e */ /* 0x000fe200000000ff */
[----:B------:R-:W-:Y:S01]  /*fbe0*/  UIMAD UR5, UR12, UR8, URZ ;  /* 0x000000080c0572a4 */ /* 0x000fe2000f8e023f */
[----:B------:R-:W-:Y:S01]  /*fbf0*/  F2FP.F16.F32.PACK_AB R144, R145, R144 ;  /* 0x000000909190723e */ /* 0x000fe200000000ff */
[----:B------:R-:W-:Y:S01]  /*fc00*/  UIMAD.WIDE.U32 UR6, UR37, UR8, URZ ;  /* 0x00000008250672a5 */ /* 0x000fe2000f8e003f */
[----:B------:R-:W-:Y:S01]  /*fc10*/  F2FP.F16.F32.PACK_AB R138, R141, R140 ;  /* 0x0000008c8d8a723e */ /* 0x000fe200000000ff */
[----:B------:R-:W-:Y:S01]  /*fc20*/  UIMAD UR5, UR37, UR9, UR5 ;  /* 0x00000009250572a4 */ /* 0x000fe2000f8e0205 */
[----:B------:R-:W-:Y:S01]  /*fc30*/  F2FP.F16.F32.PACK_AB R139, R143, R142 ;  /* 0x0000008e8f8b723e */ /* 0x000fe200000000ff */
[----:B------:R-:W-:Y:S01]  /*fc40*/  ULDC.64 UR10, c[0x0][0xb98] ;  /* 0x0002e600000a7ab9 */ /* 0x000fe20000000a00 */
[----:B------:R-:W-:Y:S01]  /*fc50*/  F2FP.F16.F32.PACK_AB R145, R147, R146 ;  /* 0x000000929391723e */ /* 0x000fe200000000ff */
[----:B------:R-:W-:Y:S01]  /*fc60*/  UIMAD UR8, UR13, UR10, URZ ;  /* 0x0000000a0d0872a4 */ /* 0x000fe2000f8e023f */
[----:B------:R-:W-:Y:S01]  /*fc70*/  F2FP.F16.F32.PACK_AB R146, R149, R148 ;  /* 0x000000949592723e */ /* 0x000fe200000000ff */
[----:B------:R-:W-:Y:S01]  /*fc80*/  UIADD3 UR7, UR7, UR5, URZ ;  /* 0x0000000507077290 */ /* 0x000fe2000fffe03f */
[----:B------:R-:W-:Y:S01]  /*fc90*/  F2FP.F16.F32.PACK_AB R147, R151, R150 ;  /* 0x000000969793723e */ /* 0x000fe200000000ff */
[----:B------:R-:W-:-:S02]  /*fca0*/  UIMAD UR8, UR43, UR11, UR8 ;  /* 0x0000000b2b0872a4 */ /* 0x000fc4000f8e0208 */
[----:B------:R-:W-:Y:S01]  /*fcb0*/  UIMAD.WIDE.U32 UR6, UR43, UR10, UR6 ;  /* 0x0000000a2b0672a5 */ /* 0x000fe2000f8e0006 */
[----:B------:R-:W-:Y:S02]  /*fcc0*/  ULDC UR5, c[0x0][0xa88] ;  /* 0x0002a20000057ab9 */ /* 0x000fe40000000800 */
[----:B------:R-:W-:Y:S01]  /*fcd0*/  ULDC.64 UR10, c[0x0][0xaf0] ;  /* 0x0002bc00000a7ab9 */ /* 0x000fe20000000a00 */
[----:B------:R-:W-:Y:S02]  /*fce0*/  MOV R34, R37 ;  /* 0x0000002500227202 */ /* 0x000fe40000000f00 */
[----:B0-----:R-:W-:-:S03]  /*fcf0*/  MOV R35, R2 ;  /* 0x0000000200237202 */ /* 0x001fc60000000f00 */
[----:B------:R-:W-:-:S04]  /*fd00*/  IMAD.WIDE R4, R188, 0x2, R34 ;  /* 0x00000002bc047825 */ /* 0x000fc800078e0222 */
[----:B------:R-:W-:Y:S01]  /*fd10*/  IMAD.WIDE R34, R3, 0x2, R34 ;  /* 0x0000000203227825 */ /* 0x000fe200078e0222 */
[C---:B------:R-:W-:Y:S02]  /*fd20*/  LOP3.LUT R3, R4.reuse, 0x380, RZ, 0xc0, !PT ;  /* 0x0000038004037812 */ /* 0x040fe400078ec0ff */
[C---:B------:R-:W-:Y:S02]  /*fd30*/  IADD3 R29, P1, R4.reuse, 0x4040, RZ ;  /* 0x00004040041d7810 */ /* 0x040fe40007f3e0ff */
[C---:B------:R-:W-:Y:S02]  /*fd40*/  IADD3 R21, P6, R4.reuse, 0x20, RZ ;  /* 0x0000002004157810 */ /* 0x040fe40007fde0ff */
[----:B------:R-:W-:Y:S01]  /*fd50*/  SHF.R.U64 R3, R3, 0x3, RZ ;  /* 0x0000000303037819 */ /* 0x000fe200000012ff */
        /* <DEDUP_REMOVED lines=8> */
[----:B------:R-:W-:Y:S02]  /*fde0*/  IADD3 R25, P5, R4, 0x40, RZ ;  /* 0x0000004004197810 */ /* 0x000fe40007fbe0ff */
[----:B------:R-:W-:Y:S01]  /*fdf0*/  LOP3.LUT R4, R3, R4, RZ, 0x3c, !PT ;  /* 0x0000000403047212 */ /* 0x000fe200078e3cff */
[--C-:B------:R-:W-:Y:S01]  /*fe00*/  IMAD.X R11, RZ, RZ, R5.reuse, P4 ;  /* 0x000000ffff0b7224 */ /* 0x100fe200020e0605 */
[----:B------:R-:W-:Y:S01]  /*fe10*/  LOP3.LUT R14, R29, 0x380, RZ, 0xc0, !PT ;  /* 0x000003801d0e7812 */ /* 0x000fe200078ec0ff */
[----:B------:R-:W-:Y:S01]  /*fe20*/  IMAD.X R9, RZ, RZ, R5, P5 ;  /* 0x000000ffff097224 */ /* 0x000fe200028e0605 */
[----:B------:R-:W-:-:S02]  /*fe30*/  LOP3.LUT R12, R27, 0x380, RZ, 0xc0, !PT ;  /* 0x000003801b0c7812 */ /* 0x000fc400078ec0ff */
[----:B------:R-:W-:Y:S02]  /*fe40*/  LOP3.LUT R3, R10, 0x380, RZ, 0xc0, !PT ;  /* 0x000003800a037812 */ /* 0x000fe400078ec0ff */
[----:B------:R-:W-:Y:S02]  /*fe50*/  LOP3.LUT R2, R21, 0x380, RZ, 0xc0, !PT ;  /* 0x0000038015027812 */ /* 0x000fe400078ec0ff */
[----:B------:R-:W-:Y:S02]  /*fe60*/  IADD3 R33, P6, R34, 0x1000, RZ ;  /* 0x0000100022217810 */ /* 0x000fe40007fde0ff */
[----:B------:R-:W-:Y:S02]  /*fe70*/  SHF.R.U64 R14, R14, 0x3, RZ ;  /* 0x000000030e0e7819 */ /* 0x000fe400000012ff */
[----:B------:R-:W-:Y:S02]  /*fe80*/  SHF.R.U64 R12, R12, 0x3, RZ ;  /* 0x000000030c0c7819 */ /* 0x000fe400000012ff */
[----:B------:R-:W-:-:S02]  /*fe90*/  SHF.R.U64 R3, R3, 0x3, RZ ;  /* 0x0000000303037819 */ /* 0x000fc400000012ff */
[----:B------:R-:W-:Y:S02]  /*fea0*/  SHF.R.U64 R2, R2, 0x3, RZ ;  /* 0x0000000302027819 */ /* 0x000fe400000012ff */
[----:B------:R-:W-:Y:S02]  /*feb0*/  LOP3.LUT R32, R33, 0x380, RZ, 0xc0, !PT ;  /* 0x0000038021207812 */ /* 0x000fe400078ec0ff */
[----:B------:R-:W-:Y:S02]  /*fec0*/  LOP3.LUT R40, R14, R29, RZ, 0x3c, !PT ;  /* 0x0000001d0e287212 */ /* 0x000fe400078e3cff */
[----:B------:R-:W-:Y:S02]  /*fed0*/  LOP3.LUT R38, R12, R27, RZ, 0x3c, !PT ;  /* 0x0000001b0c267212 */ /* 0x000fe400078e3cff */
[----:B------:R-:W-:Y:S02]  /*fee0*/  LOP3.LUT R14, R3, R10, RZ, 0x3c, !PT ;  /* 0x0000000a030e7212 */ /* 0x000fe400078e3cff */
[----:B------:R-:W-:-:S02]  /*fef0*/  LOP3.LUT R12, R2, R21, RZ, 0x3c, !PT ;  /* 0x00000015020c7212 */ /* 0x000fc400078e3cff */
[----:B------:R-:W-:Y:S02]  /*ff00*/  LOP3.LUT R3, R8, 0x380, RZ, 0xc0, !PT ;  /* 0x0000038008037812 */ /* 0x000fe400078ec0ff */
[----:B------:R-:W-:Y:S02]  /*ff10*/  SHF.R.U64 R32, R32, 0x3, RZ ;  /* 0x0000000320207819 */ /* 0x000fe400000012ff */
[----:B------:R-:W-:Y:S02]  /*ff20*/  LOP3.LUT R2, R25, 0x380, RZ, 0xc0, !PT ;  /* 0x0000038019027812 */ /* 0x000fe400078ec0ff */
[----:B-1----:R-:W-:Y:S02]  /*ff30*/  ISETP.NE.AND P1, PT, R44, 0x1, PT ;  /* 0x000000012c00780c */ /* 0x002fe40003f25270 */
[----:B------:R-:W-:Y:S02]  /*ff40*/  SHF.R.U64 R3, R3, 0x3, RZ ;  /* 0x0000000303037819 */ /* 0x000fe400000012ff */
[----:B------:R-:W-:Y:S01]  /*ff50*/  LOP3.LUT R32, R32, R33, RZ, 0x3c, !PT ;  /* 0x0000002120207212 */ /* 0x000fe200078e3cff */
[----:B------:R-:W-:Y:S01]  /*ff60*/  IMAD.X R33, RZ, RZ, R35, P6 ;  /* 0x000000ffff217224 */ /* 0x000fe200030e0623 */
[----:B------:R-:W-:-:S02]  /*ff70*/  SHF.R.U64 R2, R2, 0x3, RZ ;  /* 0x0000000302027819 */ /* 0x000fc400000012ff */
[----:B------:R-:W-:Y:S02]  /*ff80*/  IADD3 R45, P6, R34, 0x7000, RZ ;  /* 0x00007000222d7810 */ /* 0x000fe40007fde0ff */
[----:B------:R-:W-:Y:S02]  /*ff90*/  LOP3.LUT R10, R3, R8, RZ, 0x3c, !PT ;  /* 0x00000008030a7212 */ /* 0x000fe400078e3cff */
[----:B------:R-:W-:Y:S01]  /*ffa0*/  LOP3.LUT R8, R2, R25, RZ, 0x3c, !PT ;  /* 0x0000001902087212 */ /* 0x000fe200078e3cff */
[----:B------:R-:W0:Y:S01]  /*ffb0*/  @P1 LDC R47, c[0x0][0xbec] ;  /* 0x0002fb00ff2f1b82 */ /* 0x000e220000000800 */
[----:B------:R-:W-:Y:S02]  /*ffc0*/  LOP3.LUT R2, R45, 0x380, RZ, 0xc0, !PT ;  /* 0x000003802d027812 */ /* 0x000fe400078ec0ff */
[----:B------:R-:W-:Y:S02]  /*ffd0*/  LOP3.LUT R42, R43, 0x380, RZ, 0xc0, !PT ;  /* 0x000003802b2a7812 */ /* 0x000fe400078ec0ff */
[----:B------:R-:W-:-:S02]  /*ffe0*/  SHF.R.U64 R2, R2, 0x3, RZ ;  /* 0x0000000302027819 */ /* 0x000fc400000012ff */
[----:B------:R-:W-:Y:S02]  /*fff0*/  SHF.R.U64 R42, R42, 0x3, RZ ;  /* 0x000000032a2a7819 */ /* 0x000fe400000012ff */
[----:B------:R-:W-:Y:S02]  /*10000*/  LOP3.LUT R2, R2, R45, RZ, 0x3c, !PT ;  /* 0x0000002d02027212 */ /* 0x000fe400078e3cff */
[----:B------:R-:W-:Y:S02]  /*10010*/  MOV R45, R4 ;  /* 0x00000004002d7202 */ /* 0x000fe40000000f00 */
[----:B------:R-:W-:Y:S02]  /*10020*/  F2FP.F16.F32.PACK_AB R4, R46, R7 ;  /* 0x000000072e04723e */ /* 0x000fe400000000ff */
[----:B------:R-:W1:Y:S01]  /*10030*/  @P1 LDC R46, c[0x0][0xbf0] ;  /* 0x0002fc00ff2e1b82 */ /* 0x000e620000000800 */
[----:B------:R-:W-:Y:S01]  /*10040*/  LOP3.LUT R42, R42, R43, RZ, 0x3c, !PT ;  /* 0x0000002b2a2a7212 */ /* 0x000fe200078e3cff */
[----:B------:R-:W-:Y:S01]  /*10050*/  IMAD.X R43, RZ, RZ, R5, P0 ;  /* 0x000000ffff2b7224 */ /* 0x000fe200000e0605 */
[----:B------:R-:W-:-:S02]  /*10060*/  F2FP.F16.F32.PACK_AB R5, R91, R90 ;  /* 0x0000005a5b05723e */ /* 0x000fc400000000ff */
[----:B------:R-:W-:-:S03]  /*10070*/  F2FP.F16.F32.PACK_AB R7, R95, R94 ;  /* 0x0000005e5f07723e */ /* 0x000fc600000000ff */
[----:B------:R-:W-:Y:S01]  /*10080*/  BAR.SYNC.DEFER_BLOCKING 0x1, 0x100 ;  /* 0x0044000000007b1d */ /* 0x000fe20000010000 */
[----:B------:R-:W-:Y:S01]  /*10090*/  MOV R65, R40 ;  /* 0x0000002800417202 */ /* 0x000fe20000000f00 */
[----:B------:R-:W-:Y:S01]  /*100a0*/  VIADD R40, R17, UR36 ;  /* 0x0000002411287c36 */ /* 0x000fe20008000000 */
[----:B------:R-:W-:Y:S02]  /*100b0*/  IADD3 R21, P0, R34, 0x6000, RZ ;  /* 0x0000600022157810 */ /* 0x000fe40007f1e0ff */
[----:B------:R-:W-:Y:S02]  /*100c0*/  MOV R58, R10 ;  /* 0x0000000a003a7202 */ /* 0x000fe40000000f00 */
[----:B------:R-:W-:Y:S02]  /*100d0*/  LOP3.LUT R20, R21, 0x380, RZ, 0xc0, !PT ;  /* 0x0000038015147812 */ /* 0x000fe400078ec0ff */
[----:B------:R-:W-:Y:S02]  /*100e0*/  MOV R57, R14 ;  /* 0x0000000e00397202 */ /* 0x000fe40000000f00 */
[----:B------:R-:W-:-:S02]  /*100f0*/  SHF.R.U64 R20, R20, 0x3, RZ ;  /* 0x0000000314147819 */ /* 0x000fc400000012ff */
[----:B------:R-:W-:Y:S02]  /*10100*/  MOV R15, R12 ;  /* 0x0000000c000f7202 */ /* 0x000fe40000000f00 */
[----:B------:R-:W-:Y:S01]  /*10110*/  LOP3.LUT R20, R20, R21, RZ, 0x3c, !PT ;  /* 0x0000001514147212 */ /* 0x000fe200078e3cff */
[----:B------:R-:W-:Y:S01]  /*10120*/  IMAD.X R21, RZ, RZ, R35, P0 ;  /* 0x000000ffff157224 */ /* 0x000fe200000e0623 */
[C---:B------:R-:W-:Y:S02]  /*10130*/  IADD3 R27, P3, R34.reuse, 0x4000, RZ ;  /* 0x00004000221b7810 */ /* 0x040fe40007f7e0ff */
[----:B------:R-:W-:Y:S02]  /*10140*/  IADD3 R25, P2, R34, 0x5000, RZ ;  /* 0x0000500022197810 */ /* 0x000fe40007f5e0ff */
[----:B------:R-:W-:Y:S02]  /*10150*/  LOP3.LUT R26, R27, 0x380, RZ, 0xc0, !PT ;  /* 0x000003801b1a7812 */ /* 0x000fe400078ec0ff */
[----:B------:R-:W-:Y:S01]  /*10160*/  LOP3.LUT R24, R25, 0x380, RZ, 0xc0, !PT ;  /* 0x0000038019187812 */ /* 0x000fe200078ec0ff */
[----:B------:R0:W-:Y:S01]  /*10170*/  STSM.16.M88.4 [R45], R4 ;  /* 0x000000042d007844 */ /* 0x0001e20000000200 */
[----:B------:R-:W-:-:S02]  /*10180*/  SHF.R.U64 R26, R26, 0x3, RZ ;  /* 0x000000031a1a7819 */ /* 0x000fc400000012ff */
[----:B------:R-:W-:Y:S01]  /*10190*/  MOV R56, R38 ;  /* 0x0000002600387202 */ /* 0x000fe20000000f00 */
[----:B------:R-:W-:Y:S01]  /*101a0*/  VIADD R38, R187, UR36 ;  /* 0x00000024bb267c36 */ /* 0x000fe20008000000 */
[----:B------:R-:W-:Y:S02]  /*101b0*/  SHF.R.U64 R24, R24, 0x3, RZ ;  /* 0x0000000318187819 */ /* 0x000fe400000012ff */
[----:B------:R-:W-:Y:S01]  /*101c0*/  LOP3.LUT R26, R26, R27, RZ, 0x3c, !PT ;  /* 0x0000001b1a1a7212 */ /* 0x000fe200078e3cff */
[----:B------:R-:W-:Y:S01]  /*101d0*/  IMAD.X R27, RZ, RZ, R35, P3 ;  /* 0x000000ffff1b7224 */ /* 0x000fe200018e0623 */
[----:B------:R-:W-:Y:S02]  /*101e0*/  MOV R14, R8 ;  /* 0x00000008000e7202 */ /* 0x000fe40000000f00 */
[----:B------:R-:W-:Y:S02]  /*101f0*/  F2FP.F16.F32.PACK_AB R8, R105, R104 ;  /* 0x000000686908723e */ /* 0x000fe400000000ff */
[----:B------:R-:W-:-:S02]  /*10200*/  F2FP.F16.F32.PACK_AB R9, R107, R106 ;  /* 0x0000006a6b09723e */ /* 0x000fc400000000ff */
[----:B------:R-:W-:Y:S01]  /*10210*/  LOP3.LUT R24, R24, R25, RZ, 0x3c, !PT ;  /* 0x0000001918187212 */ /* 0x000fe200078e3cff */
[----:B0-----:R-:W-:Y:S01]  /*10220*/  @P1 IMAD.HI.U32 R5, R40, R47, RZ ;  /* 0x0000002f28051227 */ /* 0x001fe200078e00ff */
[----:B------:R-:W-:Y:S02]  /*10230*/  MOV R64, R42 ;  /* 0x0000002a00407202 */ /* 0x000fe40000000f00 */
[----:B------:R-:W-:Y:S01]  /*10240*/  IADD3 R31, P5, R34, 0x2000, RZ ;  /* 0x00002000221f7810 */ /* 0x000fe20007fbe0ff */
[----:B------:R-:W-:Y:S01]  /*10250*/  IMAD.MOV.U32 R4, RZ, RZ, R40 ;  /* 0x000000ffff047224 */ /* 0x000fe200078e0028 */
[----:B-1----:R-:W-:Y:S01]  /*10260*/  @P1 SHF.R.U32.HI R4, RZ, R46, R5 ;  /* 0x0000002eff041219 */ /* 0x002fe20000011605 */
[----:B------:R-:W-:Y:S01]  /*10270*/  IMAD.U32 R6, RZ, RZ, UR8 ;  /* 0x00000008ff067e24 */ /* 0x000fe2000f8e00ff */
[----:B------:R-:W-:Y:S01]  /*10280*/  ULDC.64 UR8, c[0x0][0xae8] ;  /* 0x0002ba0000087ab9 */ /* 0x000fe20000000a00 */
[----:B------:R-:W-:Y:S01]  /*10290*/  IMAD R45, R44, UR5, RZ ;  /* 0x000000052c2d7c24 */ /* 0x000fe2000f8e02ff */
[--C-:B------:R-:W-:Y:S01]  /*102a0*/  SHF.R.S32.HI R5, RZ, 0x1f, R4.reuse ;  /* 0x0000001fff057819 */ /* 0x100fe20000011404 */
[----:B------:R-:W-:Y:S01]  /*102b0*/  IMAD.MOV R7, RZ, RZ, -R4 ;  /* 0x000000ffff077224 */ /* 0x000fe200078e0a04 */
[----:B------:R-:W-:Y:S01]  /*102c0*/  IADD3 R12, P0, R4, UR6, RZ ;  /* 0x00000006040c7c10 */ /* 0x000fe2000ff1e0ff */
[----:B------:R-:W-:Y:S01]  /*102d0*/  IMAD.X R25, RZ, RZ, R35, P2 ;  /* 0x000000ffff197224 */ /* 0x000fe200010e0623 */
[----:B------:R-:W-:Y:S01]  /*102e0*/  F2FP.F16.F32.PACK_AB R4, R97, R96 ;  /* 0x000000606104723e */ /* 0x000fe200000000ff */
[----:B------:R-:W-:Y:S01]  /*102f0*/  IMAD R11, R44, R7, R40 ;  /* 0x000000072c0b7224 */ /* 0x000fe200078e0228 */
[----:B------:R-:W-:Y:S01]  /*10300*/  IADD3.X R13, R5, UR7, R6, P0, !PT ;  /* 0x00000007050d7c10 */ /* 0x000fe200087fe406 */
[----:B------:R-:W-:Y:S01]  /*10310*/  ULDC.64 UR6, c[0x0][0xb88] ;  /* 0x0002e20000067ab9 */ /* 0x000fe20000000a00 */
[----:B------:R-:W-:-:S02]  /*10320*/  F2FP.F16.F32.PACK_AB R5, R99, R98 ;  /* 0x000000626305723e */ /* 0x000fc400000000ff */
[----:B------:R-:W-:Y:S01]  /*10330*/  SHF.R.S32.HI R10, RZ, 0x1f, R11 ;  /* 0x0000001fff0a7819 */ /* 0x000fe2000001140b */
[----:B------:R-:W-:Y:S01]  /*10340*/  IMAD.WIDE.U32 R12, R11, UR6, R12 ;  /* 0x000000060b0c7c25 */ /* 0x000fe2000f8e000c */
[----:B------:R-:W-:Y:S02]  /*10350*/  F2FP.F16.F32.PACK_AB R6, R101, R100 ;  /* 0x000000646506723e */ /* 0x000fe400000000ff */
[----:B------:R-:W-:Y:S01]  /*10360*/  F2FP.F16.F32.PACK_AB R7, R103, R102 ;  /* 0x000000666707723e */ /* 0x000fe200000000ff */
[----:B------:R-:W-:Y:S01]  /*10370*/  IMAD R10, R10, UR6, RZ ;  /* 0x000000060a0a7c24 */ /* 0x000fe2000f8e02ff */
[----:B------:R-:W-:Y:S02]  /*10380*/  LOP3.LUT P0, RZ, R185, 0x3, RZ, 0xc0, !PT ;  /* 0x00000003b9ff7812 */ /* 0x000fe4000780c0ff */
[----:B------:R-:W-:Y:S01]  /*10390*/  IADD3 R29, P4, R34, 0x3000, RZ ;  /* 0x00003000221d7810 */ /* 0x000fe20007f9e0ff */
[----:B------:R-:W-:Y:S01]  /*103a0*/  IMAD R39, R11, UR7, R10 ;  /* 0x000000070b277c24 */ /* 0x000fe2000f8e020a */
[----:B------:R0:W-:Y:S01]  /*103b0*/  STSM.16.M88.4 [R15], R4 ;  /* 0x000000040f007844 */ /* 0x0001e20000000200 */
[----:B------:R-:W-:Y:S01]  /*103c0*/  ULDC.64 UR6, c[0x0][0xb50] ;  /* 0x0002d40000067ab9 */ /* 0x000fe20000000a00 */
[----:B------:R-:W-:-:S02]  /*103d0*/  F2FP.F16.F32.PACK_AB R10, R109, R108 ;  /* 0x0000006c6d0a723e */ /* 0x000fc400000000ff */
[----:B------:R-:W-:Y:S02]  /*103e0*/  F2FP.F16.F32.PACK_AB R11, R111, R110 ;  /* 0x0000006e6f0b723e */ /* 0x000fe400000000ff */
[----:B------:R-:W-:Y:S02]  /*103f0*/  LEA R40, P3, R12, UR6, 0x2 ;  /* 0x000000060c287c11 */ /* 0x000fe4000f8610ff */
[-C--:B------:R-:W-:Y:S01]  /*10400*/  ISETP.GE.OR P2, PT, R38, R45.reuse, P0 ;  /* 0x0000002d2600720c */ /* 0x080fe20000746670 */
[----:B------:R1:W-:Y:S01]  /*10410*/  STSM.16.M88.4 [R14], R8 ;  /* 0x000000080e007844 */ /* 0x0003e20000000200 */
[----:B------:R-:W-:Y:S01]  /*10420*/  UIMAD UR5, UR12, UR8, URZ ;  /* 0x000000080c0572a4 */ /* 0x000fe2000f8e023f */
[----:B------:R-:W-:Y:S02]  /*10430*/  LOP3.LUT R3, R34, 0x380, RZ, 0xc0, !PT ;  /* 0x0000038022037812 */ /* 0x000fe400078ec0ff */
[----:B------:R-:W-:Y:S01]  /*10440*/  SHFL.IDX PT, R46, R40, 0x1, 0x1c1f ;  /* 0x003c1f00282e7f89 */ /* 0x000fe200000e0000 */
[----:B------:R-:W-:Y:S01]  /*10450*/  LOP3.LUT R30, R31, 0x380, RZ, 0xc0, !PT ;  /* 0x000003801f1e7812 */ /* 0x000fe200078ec0ff */
[----:B0-----:R-:W-:Y:S01]  /*10460*/  VIADD R4, R38, 0x8 ;  /* 0x0000000826047836 */ /* 0x001fe20000000000 */
[----:B------:R-:W-:Y:S01]  /*10470*/  F2FP.F16.F32.PACK_AB R6, R117, R116 ;  /* 0x000000747506723e */ /* 0x000fe200000000ff */
[----:B------:R-:W-:Y:S01]  /*10480*/  IMAD.IADD R5, R13, 0x1, R39 ;  /* 0x000000010d057824 */ /* 0x000fe200078e0227 */
[----:B------:R-:W-:Y:S01]  /*10490*/  F2FP.F16.F32.PACK_AB R7, R119, R118 ;  /* 0x000000767707723e */ /* 0x000fe200000000ff */
[----:B------:R-:W-:Y:S01]  /*104a0*/  SHFL.IDX PT, R38, R40, RZ, 0x1c1f ;  /* 0x001c1fff28267589 */ /* 0x000fe200000e0000 */
[----:B------:R-:W-:-:S02]  /*104b0*/  ISETP.GE.OR P0, PT, R4, R45, P0 ;  /* 0x0000002d0400720c */ /* 0x000fc40000706670 */
[----:B------:R-:W-:Y:S02]  /*104c0*/  LEA.HI.X R41, R12, UR7, R5, 0x2, P3 ;  /* 0x000000070c297c11 */ /* 0x000fe400098f1405 */
[----:B------:R-:W-:Y:S02]  /*104d0*/  F2FP.F16.F32.PACK_AB R4, R113, R112 ;  /* 0x000000707104723e */ /* 0x000fe400000000ff */
[----:B------:R-:W-:Y:S01]  /*104e0*/  F2FP.F16.F32.PACK_AB R5, R115, R114 ;  /* 0x000000727305723e */ /* 0x000fe200000000ff */
[----:B------:R-:W0:Y:S01]  /*104f0*/  SHFL.IDX PT, R39, R41, RZ, 0x1c1f ;  /* 0x001c1fff29277589 */ /* 0x000e2200000e0000 */
[----:B------:R-:W-:Y:S02]  /*10500*/  F2FP.F16.F32.PACK_AB R12, R121, R120 ;  /* 0x00000078790c723e */ /* 0x000fe400000000ff */
[----:B------:R-:W-:Y:S01]  /*10510*/  F2FP.F16.F32.PACK_AB R13, R123, R122 ;  /* 0x0000007a7b0d723e */ /* 0x000fe200000000ff */
[----:B------:R-:W-:Y:S01]  /*10520*/  STSM.16.M88.4 [R58], R4 ;  /* 0x000000043a007844 */ /* 0x000fe20000000200 */
[----:B-1----:R-:W-:-:S02]  /*10530*/  F2FP.F16.F32.PACK_AB R14, R125, R124 ;  /* 0x0000007c7d0e723e */ /* 0x002fc400000000ff */
[----:B------:R-:W-:Y:S01]  /*10540*/  F2FP.F16.F32.PACK_AB R15, R127, R126 ;  /* 0x0000007e7f0f723e */ /* 0x000fe200000000ff */
[----:B------:R-:W1:Y:S01]  /*10550*/  SHFL.IDX PT, R47, R41, 0x1, 0x1c1f ;  /* 0x003c1f00292f7f89 */ /* 0x000e6200000e0000 */
[----:B------:R-:W-:Y:S02]  /*10560*/  F2FP.F16.F32.PACK_AB R8, R129, R128 ;  /* 0x000000808108723e */ /* 0x000fe400000000ff */
[----:B------:R-:W-:Y:S01]  /*10570*/  F2FP.F16.F32.PACK_AB R9, R131, R130 ;  /* 0x000000828309723e */ /* 0x000fe200000000ff */
[----:B------:R-:W-:Y:S01]  /*10580*/  STSM.16.M88.4 [R57], R12 ;  /* 0x0000000c39007844 */ /* 0x000fe20000000200 */
[----:B------:R-:W-:Y:S02]  /*10590*/  F2FP.F16.F32.PACK_AB R10, R133, R132 ;  /* 0x00000084850a723e */ /* 0x000fe400000000ff */
[----:B------:R-:W-:Y:S01]  /*105a0*/  F2FP.F16.F32.PACK_AB R11, R135, R134 ;  /* 0x00000086870b723e */ /* 0x000fe200000000ff */
[----:B------:R-:W-:Y:S01]  /*105b0*/  UIMAD UR5, UR37, UR9, UR5 ;  /* 0x00000009250572a4 */ /* 0x000fe2000f8e0205 */
[----:B------:R-:W-:-:S02]  /*105c0*/  LOP3.LUT R28, R29, 0x380, RZ, 0xc0, !PT ;  /* 0x000003801d1c7812 */ /* 0x000fc400078ec0ff */
[----:B------:R-:W-:Y:S01]  /*105d0*/  SHF.R.U64 R3, R3, 0x3, RZ ;  /* 0x0000000303037819 */ /* 0x000fe200000012ff */
[----:B------:R-:W-:Y:S01]  /*105e0*/  STSM.16.M88.4 [R56], R8 ;  /* 0x0000000838007844 */ /* 0x000fe20000000200 */
[----:B------:R-:W-:Y:S01]  /*105f0*/  UIMAD.WIDE.U32 UR6, UR37, UR8, URZ ;  /* 0x00000008250672a5 */ /* 0x000fe2000f8e003f */
[----:B------:R-:W-:Y:S02]  /*10600*/  SHF.R.U64 R30, R30, 0x3, RZ ;  /* 0x000000031e1e7819 */ /* 0x000fe400000012ff */
[----:B------:R2:W-:Y:S01]  /*10610*/  STSM.16.M88.4 [R65], R136 ;  /* 0x0000008841007844 */ /* 0x0005e20000000200 */
[----:B------:R-:W-:Y:S01]  /*10620*/  UIMAD UR8, UR13, UR10, URZ ;  /* 0x0000000a0d0872a4 */ /* 0x000fe2000f8e023f */
[----:B------:R-:W-:Y:S02]  /*10630*/  SHF.R.U64 R28, R28, 0x3, RZ ;  /* 0x000000031c1c7819 */ /* 0x000fe400000012ff */
[----:B------:R-:W-:Y:S01]  /*10640*/  STSM.16.M88.4 [R64], R144 ;  /* 0x0000009040007844 */ /* 0x000fe20000000200 */
[----:B------:R-:W-:Y:S01]  /*10650*/  UIADD3 UR7, UR7, UR5, URZ ;  /* 0x0000000507077290 */ /* 0x000fe2000fffe03f */
[----:B------:R-:W-:Y:S01]  /*10660*/  LOP3.LUT R34, R3, R34, RZ, 0x3c, !PT ;  /* 0x0000002203227212 */ /* 0x000fe200078e3cff */
[----:B------:R-:W-:Y:S01]  /*10670*/  BAR.SYNC.DEFER_BLOCKING 0x1, 0x100 ;  /* 0x0044000000007b1d */ /* 0x000fe20000010000 */
[----:B------:R-:W-:-:S07]  /*10680*/  LOP3.LUT R30, R30, R31, RZ, 0x3c, !PT ;  /* 0x0000001f1e1e7212 */ /* 0x000fce00078e3cff */
[----:B--2---:R-:W2:Y:S01]  /*10690*/  @P1 LDC R65, c[0x0][0xbec] ;  /* 0x0002fb00ff411b82 */ /* 0x004ea20000000800 */
[----:B------:R-:W-:Y:S01]  /*106a0*/  UIMAD UR5, UR43, UR11, UR8 ;  /* 0x0000000b2b0572a4 */ /* 0x000fe2000f8e0208 */
[--C-:B------:R-:W-:Y:S01]  /*106b0*/  IMAD.X R3, RZ, RZ, R35.reuse, P6 ;  /* 0x000000ffff037224 */ /* 0x100fe200030e0623 */
[----:B------:R-:W-:Y:S01]  /*106c0*/  UIMAD.WIDE.U32 UR6, UR43, UR10, UR6 ;  /* 0x0000000a2b0672a5 */ /* 0x000fe2000f8e0006 */
[----:B------:R-:W-:Y:S01]  /*106d0*/  LOP3.LUT R28, R28, R29, RZ, 0x3c, !PT ;  /* 0x0000001d1c1c7212 */ /* 0x000fe200078e3cff */
[--C-:B------:R-:W-:Y:S01]  /*106e0*/  IMAD.X R31, RZ, RZ, R35.reuse, P5 ;  /* 0x000000ffff1f7224 */ /* 0x100fe200028e0623 */
[----:B------:R-:W-:Y:S01]  /*106f0*/  ULDC.64 UR8, c[0x0][0xae0] ;  /* 0x0002b80000087ab9 */ /* 0x000fe20000000a00 */
[----:B0-----:R0:W-:Y:S01]  /*10700*/  @!P2 ST.E desc[UR50][R38.64], R36 ;  /* 0x000000242600a985 */ /* 0x0011e2000c101932 */
[----:B------:R-:W-:Y:S01]  /*10710*/  UIADD3 UR5, UR7, UR5, URZ ;  /* 0x0000000507057290 */ /* 0x000fe2000fffe03f */
[----:B------:R-:W-:Y:S02]  /*10720*/  IMAD.X R29, RZ, RZ, R35, P4 ;  /* 0x000000ffff1d7224 */ /* 0x000fe400020e0623 */
[----:B-1----:R1:W-:Y:S04]  /*10730*/  @!P0 ST.E desc[UR50][R46.64], R0 ;  /* 0x000000002e008985 */ /* 0x0023e8000c101932 */
[----:B------:R3:W5:Y:S01]  /*10740*/  LD.E.128 R12, desc[UR50][R20.64] ;  /* 0x00000032140c7980 */ /* 0x000762000c101d00 */
[----:B0-----:R-:W0:Y:S03]  /*10750*/  @P1 LDC R39, c[0x0][0xbf0] ;  /* 0x0002fc00ff271b82 */ /* 0x001e260000000800 */
[----:B------:R4:W5:Y:S01]  /*10760*/  LD.E.128 R56, desc[UR50][R24.64] ;  /* 0x0000003218387980 */ /* 0x000962000c101d00 */
[----:B-1----:R-:W-:-:S03]  /*10770*/  IMAD R0, R22, 0x20, R184 ;  /* 0x0000002016007824 */ /* 0x002fc600078e02b8 */
[----:B------:R1:W5:Y:S01]  /*10780*/  LD.E.128 R8, desc[UR50][R2.64] ;  /* 0x0000003202087980 */ /* 0x000362000c101d00 */
[----:B---3--:R-:W-:-:S03]  /*10790*/  VIADD R20, R0, UR36 ;  /* 0x0000002400147c36 */ /* 0x008fc60008000000 */
[----:B------:R-:W5:Y:S01]  /*107a0*/  LD.E.128 R52, desc[UR50][R34.64] ;  /* 0x0000003222347980 */ /* 0x000f62000c101d00 */
[----:B--2---:R-:W-:-:S03]  /*107b0*/  @P1 IMAD.HI.U32 R0, R20, R65, RZ ;  /* 0x0000004114001227 */ /* 0x004fc600078e00ff */
[----:B------:R-:W5:Y:S01]  /*107c0*/  LD.E.128 R48, desc[UR50][R32.64] ;  /* 0x0000003220307980 */ /* 0x000f62000c101d00 */
[----:B------:R-:W-:-:S03]  /*107d0*/  IMAD.MOV.U32 R21, RZ, RZ, R20 ;  /* 0x000000ffff157224 */ /* 0x000fc600078e0014 */
[----:B------:R-:W5:Y:S04]  /*107e0*/  LD.E.128 R40, desc[UR50][R30.64] ;  /* 0x000000321e287980 */ /* 0x000f68000c101d00 */
[----:B------:R-:W5:Y:S01]  /*107f0*/  LD.E.128 R4, desc[UR50][R28.64] ;  /* 0x000000321c047980 */ /* 0x000f62000c101d00 */
[----:B0-----:R-:W-:-:S03]  /*10800*/  @P1 SHF.R.U32.HI R21, RZ, R39, R0 ;  /* 0x00000027ff151219 */ /* 0x001fc60000011600 */
[----:B------:R0:W5:Y:S01]  /*10810*/  LD.E.128 R60, desc[UR50][R26.64] ;  /* 0x000000321a3c7980 */ /* 0x000162000c101d00 */
[--C-:B------:R-:W-:Y:S01]  /*10820*/  SHF.R.S32.HI R0, RZ, 0x1f, R21.reuse ;  /* 0x0000001fff007819 */ /* 0x100fe20000011415 */
[----:B----4-:R-:W-:Y:S01]  /*10830*/  IMAD.MOV R25, RZ, RZ, -R21 ;  /* 0x000000ffff197224 */ /* 0x010fe200078e0a15 */
[----:B------:R-:W-:Y:S01]  /*10840*/  @!PT LDS RZ, [RZ] ;  /* 0x00000000fffff984 */ /* 0x000fe20000000800 */
[----:B------:R-:W-:Y:S01]  /*10850*/  @!PT LDS RZ, [RZ] ;  /* 0x00000000fffff984 */ /* 0x000fe20000000800 */
[----:B------:R-:W-:Y:S01]  /*10860*/  @!PT LDS RZ, [RZ] ;  /* 0x00000000fffff984 */ /* 0x000fe20000000800 */
[----:B------:R-:W-:Y:S01]  /*10870*/  @!PT LDS RZ, [RZ] ;  /* 0x00000000fffff984 */ /* 0x000fe20000000800 */
[----:B------:R2:W-:Y:S06]  /*10880*/  MEMBAR.ALL.CTA ;  /* 0x0000000000007992 */ /* 0x0005ec0000008000 */
[----:B--2---:R-:W2:Y:S01]  /*10890*/  FENCE.VIEW.ASYNC.S ;  /* 0x00000000000073c6 */ /* 0x004ea20000000000 */
[----:B-1----:R-:W-:-:S02]  /*108a0*/  IMAD.U32 R3, RZ, RZ, UR7 ;  /* 0x00000007ff037e24 */ /* 0x002fc4000f8e00ff */
[----:B------:R-:W-:Y:S02]  /*108b0*/  IMAD R0, R0, UR8, RZ ;  /* 0x0000000800007c24 */ /* 0x000fe4000f8e02ff */
[----:B------:R-:W-:Y:S02]  /*108c0*/  IMAD R25, R44, R25, R20 ;  /* 0x000000192c197224 */ /* 0x000fe400078e0214 */
[----:B------:R-:W-:Y:S01]  /*108d0*/  IMAD.U32 R2, RZ, RZ, UR6 ;  /* 0x00000006ff027e24 */ /* 0x000fe2000f8e00ff */
[----:B------:R-:W-:Y:S01]  /*108e0*/  ULDC.64 UR6, c[0x0][0xad8] ;  /* 0x0002b60000067ab9 */ /* 0x000fe20000000a00 */
[----:B------:R-:W-:Y:S02]  /*108f0*/  IMAD.U32 R3, RZ, RZ, UR5 ;  /* 0x00000005ff037e24 */ /* 0x000fe4000f8e00ff */
[C---:B0-----:R-:W-:Y:S01]  /*10900*/  IMAD R27, R21.reuse, UR9, R0 ;  /* 0x00000009151b7c24 */ /* 0x041fe2000f8e0200 */
        /* <DEDUP_REMOVED lines=17> */
[----:B--2---:R0:W1:Y:S01]  /*10a20*/  SHFL.IDX PT, R20, R24, RZ, 0x181f ;  /* 0x00181fff18147589 */ /* 0x00406200000e0000 */
[----:B------:R-:W-:Y:S01]  /*10a30*/  ISETP.GE.AND P1, PT, R0, R45, PT ;  /* 0x0000002d0000720c */ /* 0x000fe20003f26270 */
[----:B------:R-:W-:Y:S01]  /*10a40*/  BSSY B1, `(.L_x_7872) ;  /* 0x000000d000017945 */ /* 0x000fe20003800000 */
[----:B------:R0:W-:Y:S01]  /*10a50*/  SYNCS.ARRIVE.TRANS64.RED.A1T0 RZ, [R37+URZ], RZ ;  /* 0x000000ff25ff79a7 */ /* 0x0001e2000810043f */
[----:B------:R0:W2:Y:S02]  /*10a60*/  SHFL.IDX PT, R0, R25, RZ, 0x181f ;  /* 0x00181fff19007589 */ /* 0x0000a400000e0000 */
[----:B------:R-:W-:Y:S08]  /*10a70*/  @P2 BRA `(.L_x_7873) ;  /* 0x0000000000242947 */ /* 0x000ff00003800000 */
[----:B------:R-:W-:Y:S02]  /*10a80*/  ULDC UR5, c[0x0][0xac8] ;  /* 0x0002b20000057ab9 */ /* 0x000fe40000000800 */
        /* <DEDUP_REMOVED lines=8> */
.L_x_7873:
[----:B------:R-:W-:Y:S05]  /*10b10*/  BSYNC B1 ;  /* 0x0000000000017941 */ /* 0x000fea0003800000 */
.L_x_7872:
[----:B--2---:R2:W4:Y:S01]  /*10b20*/  SHFL.IDX PT, R0, R25, 0x1, 0x181f ;  /* 0x00381f0019007f89 */ /* 0x00452200000e0000 */
[----:B------:R-:W-:Y:S03]  /*10b30*/  BSSY B1, `(.L_x_7874) ;  /* 0x000000c000017945 */ /* 0x000fe60003800000 */
[----:B-1-3--:R2:W1:Y:S01]  /*10b40*/  SHFL.IDX PT, R20, R24, 0x1, 0x181f ;  /* 0x00381f0018147f89 */ /* 0x00a46200000e0000 */
[----:B------:R-:W-:Y:S05]  /*10b50*/  @P0 BRA `(.L_x_7875) ;  /* 0x0000000000240947 */ /* 0x000fea0003800000 */
[----:B------:R-:W-:Y:S02]  /*10b60*/  ULDC UR5, c[0x0][0xac8] ;  /* 0x0002b20000057ab9 */ /* 0x000fe40000000800 */
[----:B------:R-:W-:Y:S02]  /*10b70*/  ISETP.GE.AND P3, PT, R18, UR5, PT ;  /* 0x0000000512007c0c */ /* 0x000fe4000bf66270 */
[----:B------:R-:W-:-:S11]  /*10b80*/  ISETP.GE.AND P4, PT, R19, UR5, PT ;  /* 0x0000000513007c0c */ /* 0x000fd6000bf86270 */
[CC--:B-1----:R-:W-:Y:S02]  /*10b90*/  @!P3 LEA R2, P0, R18.reuse, R20.reuse, 0x1 ;  /* 0x000000141202b211 */ /* 0x0c2fe400078008ff */
[C---:B------:R-:W-:Y:S02]  /*10ba0*/  @!P4 LEA R20, P2, R19.reuse, R20, 0x1 ;  /* 0x000000141314c211 */ /* 0x040fe400078408ff */
[-C--:B----4-:R-:W-:Y:S02]  /*10bb0*/  @!P3 LEA.HI.X R3, R18, R0.reuse, R190, 0x1, P0 ;  /* 0x000000001203b211 */ /* 0x090fe400000f0cbe */
[----:B------:R-:W-:-:S03]  /*10bc0*/  @!P4 LEA.HI.X R21, R19, R0, R189, 0x1, P2 ;  /* 0x000000001315c211 */ /* 0x000fc600010f0cbd */
[----:B-----5:R3:W-:Y:S04]  /*10bd0*/  @!P3 ST.E.128 desc[UR50][R2.64], R48 ;  /* 0x000000300200b985 */ /* 0x0207e8000c101d32 */
[----:B------:R3:W-:Y:S02]  /*10be0*/  @!P4 ST.E.128 desc[UR50][R20.64], R56 ;  /* 0x000000381400c985 */ /* 0x0007e4000c101d32 */
.L_x_7875:
[----:B------:R-:W-:Y:S05]  /*10bf0*/  BSYNC B1 ;  /* 0x0000000000017941 */ /* 0x000fea0003800000 */
.L_x_7874:
[----:B----4-:R4:W0:Y:S01]  /*10c00*/  SHFL.IDX PT, R0, R25, 0x2, 0x181f ;  /* 0x00581f0019007f89 */ /* 0x01082200000e0000 */
        /* <DEDUP_REMOVED lines=8> */
[-C--:B0-----:R-:W-:Y:S02]  /*10c90*/  @!P2 LEA.HI.X R3, R18, R0.reuse, R190, 0x1, P0 ;  /* 0x000000001203a211 */ /* 0x081fe400000f0cbe */
[----:B------:R-:W-:-:S03]  /*10ca0*/  @!P3 LEA.HI.X R21, R19, R0, R189, 0x1, P1 ;  /* 0x000000001315b211 */ /* 0x000fc600008f0cbd */
[----:B-----5:R3:W-:Y:S04]  /*10cb0*/  @!P2 ST.E.128 desc[UR50][R2.64], R40 ;  /* 0x000000280200a985 */ /* 0x0207e8000c101d32 */
[----:B------:R3:W-:Y:S02]  /*10cc0*/  @!P3 ST.E.128 desc[UR50][R20.64], R12 ;  /* 0x0000000c1400b985 */ /* 0x0007e4000c101d32 */
.L_x_7877:
[----:B------:R-:W-:Y:S05]  /*10cd0*/  BSYNC B1 ;  /* 0x0000000000017941 */ /* 0x000fea0003800000 */
.L_x_7876:
[----:B0-----:R-:W-:Y:S01]  /*10ce0*/  VIADD R0, R26, 0x60 ;  /* 0x000000601a007836 */ /* 0x001fe20000000000 */
[----:B--2-4-:R-:W0:Y:S04]  /*10cf0*/  SHFL.IDX PT, R25, R25, 0x3, 0x181f ;  /* 0x00781f0019197f89 */ /* 0x014e2800000e0000 */
[----:B------:R-:W-:Y:S01]  /*10d00*/  ISETP.GE.AND P0, PT, R0, R45, PT ;  /* 0x0000002d0000720c */ /* 0x000fe20003f06270 */
[----:B------:R-:W2:-:S12]  /*10d10*/  SHFL.IDX PT, R24, R24, 0x3, 0x181f ;  /* 0x00781f0018187f89 */ /* 0x000e9800000e0000 */
[----:B------:R-:W-:Y:S05]  /*10d20*/  @P0 BRA `(.L_x_7878) ;  /* 0x0000000800800947 */ /* 0x000fea0003800000 */
[----:B------:R-:W-:Y:S02]  /*10d30*/  ULDC UR5, c[0x0][0xac8] ;  /* 0x0002b20000057ab9 */ /* 0x000fe40000000800 */
[----:B------:R-:W-:-:S13]  /*10d40*/  ISETP.GE.AND P1, PT, R18, UR5, PT ;  /* 0x0000000512007c0c */ /* 0x000fda000bf26270 */
[----:B--23--:R-:W-:-:S04]  /*10d50*/  @!P1 LEA R2, P0, R18, R24, 0x1 ;  /* 0x0000001812029211 */ /* 0x00cfc800078008ff */
[----:B0-----:R-:W-:Y:S02]  /*10d60*/  @!P1 LEA.HI.X R3, R18, R25, R190, 0x1, P0 ;  /* 0x0000001912039211 */ /* 0x001fe400000f0cbe */
[----:B------:R-:W-:-:S03]  /*10d70*/  ISETP.GE.AND P0, PT, R19, UR5, PT ;  /* 0x0000000513007c0c */ /* 0x000fc6000bf06270 */
[----:B-----5:R0:W-:Y:S10]  /*10d80*/  @!P1 ST.E.128 desc[UR50][R2.64], R4 ;  /* 0x0000000402009985 */ /* 0x0201f4000c101d32 */
[----:B------:R-:W-:Y:S05]  /*10d90*/  @P0 BRA `(.L_x_7878) ;  /* 0x0000000800640947 */ /* 0x000fea0003800000 */
[----:B0-----:R-:W-:-:S04]  /*10da0*/  LEA R2, P0, R19, R24, 0x1 ;  /* 0x0000001813027211 */ /* 0x001fc800078008ff */
[----:B------:R-:W-:-:S05]  /*10db0*/  LEA.HI.X R3, R19, R25, R189, 0x1, P0 ;  /* 0x0000001913037211 */ /* 0x000fca00000f0cbd */
[----:B------:R0:W-:Y:S01]  /*10dc0*/  ST.E.128 desc[UR50][R2.64], R8 ;  /* 0x0000000802007985 */ /* 0x0001e2000c101d32 */
[----:B------:R-:W-:Y:S05]  /*10dd0*/  BRA `(.L_x_7878) ;  /* 0x0000000800547947 */ /* 0x000fea0003800000 */
.L_x_7871:
[----:B------:R-:W0:Y:S01]  /*10de0*/  LDC R8, c[0x0][0xbe8] ;  /* 0x0002fa00ff087b82 */ /* 0x000e220000000800 */
[----:B------:R-:W-:Y:S01]  /*10df0*/  ISETP.GE.AND P0, PT, R191, 0x80, PT ;  /* 0x00000080bf00780c */ /* 0x000fe20003f06270 */
[----:B------:R-:W-:Y:S01]  /*10e00*/  USHF.R.S32.HI UR8, URZ, 0x1f, UR37 ;  /* 0x0000001f3f087899 */ /* 0x000fe20008011425 */
[----:B------:R-:W-:Y:S01]  /*10e10*/  BSSY B1, `(.L_x_7879) ;  /* 0x000002f000017945 */ /* 0x000fe20003800000 */
[----:B------:R-:W-:Y:S01]  /*10e20*/  USHF.R.S32.HI UR9, URZ, 0x1f, UR43 ;  /* 0x0000001f3f097899 */ /* 0x000fe2000801142b */
[----:B------:R-:W-:Y:S01]  /*10e30*/  IMAD R6, R22, 0x20, R184 ;  /* 0x0000002016067824 */ /* 0x000fe200078e02b8 */
        /* <DEDUP_REMOVED lines=14> */
[----:B------:R-:W-:Y:S01]  /*10f20*/  IMAD.MOV.U32 R2, RZ, RZ, R4 ;  /* 0x000000ffff027224 */ /* 0x000fe200078e0004 */
[----:B------:R-:W-:Y:S02]  /*10f30*/  UIMAD UR5, UR8, UR10, URZ ;  /* 0x0000000a080572a4 */ /* 0x000fe4000f8e023f */
[----:B------:R-:W-:Y:S02]  /*10f40*/  UIMAD.WIDE.U32 UR6, UR37, UR10, URZ ;  /* 0x0000000a250672a5 */ /* 0x000fe4000f8e003f */
[----:B------:R-:W-:-:S03]  /*10f50*/  UIMAD UR5, UR37, UR11, UR5 ;  /* 0x0000000b250572a4 */ /* 0x000fc6000f8e0205 */
[----:B------:R-:W-:Y:S01]  /*10f60*/  ULDC.64 UR10, c[0x0][0xb98] ;  /* 0x0002e600000a7ab9 */ /* 0x000fe20000000a00 */
[----:B------:R-:W-:Y:S02]  /*10f70*/  UIADD3 UR7, UR7, UR5, URZ ;  /* 0x0000000507077290 */ /* 0x000fe4000fffe03f */
[----:B------:R-:W2:Y:S01]  /*10f80*/  @P0 LDC R5, c[0x0][0xbec] ;  /* 0x0002fb00ff050b82 */ /* 0x000ea20000000800 */
[----:B------:R-:W-:Y:S02]  /*10f90*/  UIMAD UR5, UR9, UR10, URZ ;  /* 0x0000000a090572a4 */ /* 0x000fe4000f8e023f */
[----:B------:R-:W-:Y:S02]  /*10fa0*/  UIMAD.WIDE.U32 UR6, UR43, UR10, UR6 ;  /* 0x0000000a2b0672a5 */ /* 0x000fe4000f8e0006 */
[----:B------:R-:W-:-:S03]  /*10fb0*/  UIMAD UR5, UR43, UR11, UR5 ;  /* 0x0000000b2b0572a4 */ /* 0x000fc6000f8e0205 */
[----:B------:R-:W3:Y:S01]  /*10fc0*/  @P0 LDC R7, c[0x0][0xbf0] ;  /* 0x0002fc00ff070b82 */ /* 0x000ee20000000800 */
        /* <DEDUP_REMOVED lines=19> */
.L_x_7880:
[----:B------:R-:W-:Y:S05]  /*11100*/  BSYNC B1 ;  /* 0x0000000000017941 */ /* 0x000fea0003800000 */
.L_x_7879:
[----:B------:R-:W-:Y:S01]  /*11110*/  ULDC.64 UR10, c[0x0][0xae8] ;  /* 0x0002ba00000a7ab9 */ /* 0x000fe20000000a00 */
[----:B------:R-:W-:Y:S01]  /*11120*/  VIADD R6, R6, UR36 ;  /* 0x0000002406067c36 */ /* 0x000fe20008000000 */
[----:B------:R-:W-:Y:S01]  /*11130*/  UIMAD UR5, UR8, UR10, URZ ;  /* 0x0000000a080572a4 */ /* 0x000fe2000f8e023f */
[----:B------:R-:W-:Y:S01]  /*11140*/  BSSY B1, `(.L_x_7881) ;  /* 0x0000034000017945 */ /* 0x000fe20003800000 */
[----:B------:R-:W-:Y:S01]  /*11150*/  UIMAD.WIDE.U32 UR6, UR37, UR10, URZ ;  /* 0x0000000a250672a5 */ /* 0x000fe2000f8e003f */
[----:B0-----:R-:W-:Y:S01]  /*11160*/  @P1 IMAD.HI.U32 R0, R6, R9, RZ ;  /* 0x0000000906001227 */ /* 0x001fe200078e00ff */
[----:B------:R-:W-:-:S03]  /*11170*/  UIMAD UR5, UR37, UR11, UR5 ;  /* 0x0000000b250572a4 */ /* 0x000fc6000f8e0205 */
[----:B------:R-:W-:Y:S01]  /*11180*/  ULDC.64 UR10, c[0x0][0xaf0] ;  /* 0x0002bc00000a7ab9 */ /* 0x000fe20000000a00 */
[----:B------:R-:W-:Y:S01]  /*11190*/  UIADD3 UR7, UR7, UR5, URZ ;  /* 0x0000000507077290 */ /* 0x000fe2000fffe03f */
[----:B--2---:R-:W-:Y:S01]  /*111a0*/  IMAD.MOV.U32 R5, RZ, RZ, R6 ;  /* 0x000000ffff057224 */ /* 0x004fe200078e0006 */
[----:B------:R-:W-:Y:S01]  /*111b0*/  UIMAD UR5, UR9, UR10, URZ ;  /* 0x0000000a090572a4 */ /* 0x000fe2000f8e023f */
[----:B-1----:R-:W-:Y:S01]  /*111c0*/  @P1 SHF.R.U32.HI R5, RZ, R11, R0 ;  /* 0x0000000bff051219 */ /* 0x002fe20000011600 */
        /* <DEDUP_REMOVED lines=34> */
[----:B------:R-:W-:Y:S02]  /*113f0*/  ULDC UR5, c[0x0][0xac8] ;  /* 0x0002b20000057ab9 */ /* 0x000fe40000000800 */
[----:B------:R-:W-:Y:S02]  /*11400*/  ISETP.GE.AND P4, PT, R18, UR5, PT ;  /* 0x0000000512007c0c */ /* 0x000fe4000bf86270 */
[----:B------:R-:W-:-:S11]  /*11410*/  ISETP.GE.AND P5, PT, R19, UR5, PT ;  /* 0x0000000513007c0c */ /* 0x000fd6000bfa6270 */
[CC--:B-1----:R-:W-:Y:S02]  /*11420*/  @!P4 LEA R10, P2, R18.reuse, R2.reuse, 0x1 ;  /* 0x00000002120ac211 */ /* 0x0c2fe400078408ff */
[C---:B------:R-:W-:Y:S02]  /*11430*/  @!P5 LEA R2, P3, R19.reuse, R2, 0x1 ;  /* 0x000000021302d211 */ /* 0x040fe400078608ff */
[-C--:B--2---:R-:W-:Y:S02]  /*11440*/  @!P4 LEA.HI.X R11, R18, R0.reuse, R190, 0x1, P2 ;  /* 0x00000000120bc211 */ /* 0x084fe400010f0cbe */
[----:B------:R-:W-:-:S03]  /*11450*/  @!P5 LEA.HI.X R3, R19, R0, R189, 0x1, P3 ;  /* 0x000000001303d211 */ /* 0x000fc600018f0cbd */
[----:B------:R3:W-:Y:S04]  /*11460*/  @!P4 ST.E.128 desc[UR50][R10.64], RZ ;  /* 0x000000ff0a00c985 */ /* 0x0007e8000c101d32 */
[----:B------:R3:W-:Y:S02]  /*11470*/  @!P5 ST.E.128 desc[UR50][R2.64], RZ ;  /* 0x000000ff0200d985 */ /* 0x0007e4000c101d32 */
.L_x_7882:
[----:B------:R-:W-:Y:S05]  /*11480*/  BSYNC B1 ;  /* 0x0000000000017941 */ /* 0x000fea0003800000 */
.L_x_7881:
        /* <DEDUP_REMOVED lines=11> */
[----:B------:R3:W-:Y:S04]  /*11540*/  @!P3 ST.E.128 desc[UR50][R10.64], RZ ;  /* 0x000000ff0a00b985 */ /* 0x0007e8000c101d32 */
[----:B------:R3:W-:Y:S02]  /*11550*/  @!P4 ST.E.128 desc[UR50][R2.64], RZ ;  /* 0x000000ff0200c985 */ /* 0x0007e4000c101d32 */
.L_x_7884:
[----:B------:R-:W-:Y:S05]  /*11560*/  BSYNC B1 ;  /* 0x0000000000017941 */ /* 0x000fea0003800000 */
.L_x_7883:
        /* <DEDUP_REMOVED lines=11> */
[----:B------:R3:W-:Y:S04]  /*11620*/  @!P2 ST.E.128 desc[UR50][R10.64], RZ ;  /* 0x000000ff0a00a985 */ /* 0x0007e8000c101d32 */
[----:B------:R3:W-:Y:S02]  /*11630*/  @!P3 ST.E.128 desc[UR50][R2.64], RZ ;  /* 0x000000ff0200b985 */ /* 0x0007e4000c101d32 */
.L_x_7886:
[----:B------:R-:W-:Y:S05]  /*11640*/  BSYNC B1 ;  /* 0x0000000000017941 */ /* 0x000fea0003800000 */
.L_x_7885:
[----:B---3--:R-:W-:Y:S01]  /*11650*/  VIADD R3, R6, 0x60 ;  /* 0x0000006006037836 */ /* 0x008fe20000000000 */
[----:B0-----:R0:W3:Y:S04]  /*11660*/  SHFL.IDX PT, R0, R5, 0x3, 0x181f ;  /* 0x00781f0005007f89 */ /* 0x0010e800000e0000 */
[----:B------:R-:W-:Y:S01]  /*11670*/  ISETP.GE.AND P0, PT, R3, R9, PT ;  /* 0x000000090300720c */ /* 0x000fe20003f06270 */
[----:B-1----:R0:W1:-:S12]  /*11680*/  SHFL.IDX PT, R2, R4, 0x3, 0x181f ;  /* 0x00781f0004027f89 */ /* 0x00205800000e0000 */
[----:B0-----:R-:W-:Y:S05]  /*11690*/  @P0 BRA `(.L_x_7878) ;  /* 0x0000000000240947 */ /* 0x001fea0003800000 */
[----:B------:R-:W-:Y:S02]  /*116a0*/  ULDC UR5, c[0x0][0xac8] ;  /* 0x0002b20000057ab9 */ /* 0x000fe40000000800 */
[----:B------:R-:W-:Y:S02]  /*116b0*/  ISETP.GE.AND P2, PT, R18, UR5, PT ;  /* 0x0000000512007c0c */ /* 0x000fe4000bf46270 */
[----:B------:R-:W-:-:S11]  /*116c0*/  ISETP.GE.AND P3, PT, R19, UR5, PT ;  /* 0x0000000513007c0c */ /* 0x000fd6000bf66270 */
[CC--:B-12-4-:R-:W-:Y:S02]  /*116d0*/  @!P2 LEA R4, P0, R18.reuse, R2.reuse, 0x1 ;  /* 0x000000021204a211 */ /* 0x0d6fe400078008ff */
[C---:B------:R-:W-:Y:S02]  /*116e0*/  @!P3 LEA R2, P1, R19.reuse, R2, 0x1 ;  /* 0x000000021302b211 */ /* 0x040fe400078208ff */
[-C--:B---3--:R-:W-:Y:S02]  /*116f0*/  @!P2 LEA.HI.X R5, R18, R0.reuse, R190, 0x1, P0 ;  /* 0x000000001205a211 */ /* 0x088fe400000f0cbe */
[----:B------:R-:W-:-:S03]  /*11700*/  @!P3 LEA.HI.X R3, R19, R0, R189, 0x1, P1 ;  /* 0x000000001303b211 */ /* 0x000fc600008f0cbd */
[----:B------:R0:W-:Y:S04]  /*11710*/  @!P2 ST.E.128 desc[UR50][R4.64], RZ ;  /* 0x000000ff0400a985 */ /* 0x0001e8000c101d32 */
[----:B------:R0:W-:Y:S02]  /*11720*/  @!P3 ST.E.128 desc[UR50][R2.64], RZ ;  /* 0x000000ff0200b985 */ /* 0x0001e4000c101d32 */
.L_x_7878:
[----:B------:R-:W-:Y:S05]  /*11730*/  BSYNC B0 ;  /* 0x0000000000007941 */ /* 0x000fea0003800000 */
.L_x_7870:
[----:B------:R-:W-:Y:S02]  /*11740*/  ULDC UR5, c[0x0][0xc38] ;  /* 0x00030e0000057ab9 */ /* 0x000fe40000000800 */
[----:B------:R-:W-:-:S06]  /*11750*/  UISETP.GE.AND UP0, UPT, UR4, UR5, UPT ;  /* 0x000000050400728c */ /* 0x000fcc000bf06270 */
[----:B------:R-:W-:-:S13]  /*11760*/  PLOP3.LUT P0, PT, PT, PT, UP0, 0x80, 0x0 ;  /* 0x000000000000781c */ /* 0x000fda0003f0f008 */
[----:B------:R-:W-:Y:S05]  /*11770*/  @!P0 BRA `(.L_x_7887) ;  /* 0xfffffef400888947 */ /* 0x000fea000383ffff */
[----:B------:R-:W-:Y:S05]  /*11780*/  EXIT ;  /* 0x000000000000794d */ /* 0x000fea0003800000 */
.L_x_7789:
[----:B------:R-:W-:-:S08]  /*11790*/  NOP ;  /* 0x0000000000007918 */ /* 0x000fd00000000000 */
[----:B------:R-:W0:-:S00]  /*117a0*/  USETMAXREG.DEALLOC.CTAPOOL 0x18 ;  /* 0x00000018000079c8 */ /* 0x000e0000080e0500 */
        /* <DEDUP_REMOVED lines=27> */
[----:B------:R-:W-:Y:S01]  /*11960*/  IMAD.SHL.U32 R2, R5, 0x8, RZ ;  /* 0x0000000805027824 */ /* 0x000fe200078e00ff */
[----:B------:R-:W-:-:S04]  /*11970*/  LOP3.LUT R0, R0, 0x40, RZ, 0xfc, !PT ;  /* 0x0000004000007812 */ /* 0x000fc800078efcff */
[----:B------:R-:W-:Y:S01]  /*11980*/  LOP3.LUT R4, R3, 0x200, R2, 0xf8, !PT ;  /* 0x0000020003047812 */ /* 0x000fe200078ef802 */
[----:B------:R-:W-:Y:S01]  /*11990*/  IMAD.SHL.U32 R2, R6, 0x10, RZ ;  /* 0x0000001006027824 */ /* 0x000fe200078e00ff */
[----:B------:R-:W-:-:S03]  /*119a0*/  SHF.R.U32.HI R3, RZ, 0x3, R5 ;  /* 0x00000003ff037819 */ /* 0x000fc60000011605 */
[----:B------:R-:W-:Y:S01]  /*119b0*/  IMAD R4, R4, 0x2, R17 ;  /* 0x0000000204047824 */ /* 0x000fe200078e0211 */
[----:B------:R-:W-:Y:S01]  /*119c0*/  LOP3.LUT R2, R3, 0x70, R2, 0xf8, !PT ;  /* 0x0000007003027812 */ /* 0x000fe200078ef802 */
[----:B------:R-:W-:Y:S02]  /*119d0*/  IMAD.U32 R3, RZ, RZ, UR6 ;  /* 0x00000006ff037e24 */ /* 0x000fe4000f8e00ff */
[----:B------:R-:W-:Y:S01]  /*119e0*/  IMAD.MOV.U32 R2, RZ, RZ, 0x1 ;  /* 0x00000001ff027424 */ /* 0x000fe200078e00ff */
[----:B------:R0:W-:Y:S04]  /*119f0*/  STL [R1+0x10], R4 ;  /* 0x0000100401007387 */ /* 0x0001e80000100800 */
[----:B------:R0:W-:Y:S04]  /*11a00*/  STL [R1+0x14], R3 ;  /* 0x0000140301007387 */ /* 0x0001e80000100800 */
[----:B------:R0:W-:Y:S04]  /*11a10*/  STL [R1+0x18], RZ ;  /* 0x000018ff01007387 */ /* 0x0001e80000100800 */
[----:B------:R0:W-:Y:S02]  /*11a20*/  STL [R1+0x8], R2 ;  /* 0x0000080201007387 */ /* 0x0001e40000100800 */
.L_x_7981:
        /* <DEDUP_REMOVED lines=14> */
[----:B---34-:R-:W-:Y:S05]  /*11b10*/  @!P0 BRA `(.L_x_7889) ;  /* 0x0000000000208947 */ /* 0x018fea0003800000 */
        /* <DEDUP_REMOVED lines=8> */
.L_x_7889:
[----:B------:R-:W-:Y:S01]  /*11ba0*/  ULDC UR9, c[0x0][0xc54] ;  /* 0x0003150000097ab9 */ /* 0x000fe20000000800 */
[----:B------:R-:W-:Y:S01]  /*11bb0*/  UMOV UR6, UR8 ;  /* 0x0000000800067c82 */ /* 0x000fe20008000000 */
[----:B------:R-:W-:-:S11]  /*11bc0*/  UISETP.NE.AND UP0, UPT, UR9, 0x1, UPT ;  /* 0x000000010900788c */ /* 0x000fd6000bf05270 */
[----:B------:R-:W-:Y:S02]  /*11bd0*/  @UP0 ULDC.64 UR10, c[0x0][0xc58] ;  /* 0x00031600000a0ab9 */ /* 0x000fe40000000a00 */
[----:B------:R-:W-:-:S04]  /*11be0*/  UIMAD.WIDE.U32 UR4, UR8, UR10, URZ ;  /* 0x0000000a080472a5 */ /* 0x000fc8000f8e003f */
[----:B------:R-:W-:-:S04]  /*11bf0*/  @UP0 USHF.R.U32.HI UR6, URZ, UR11, UR5 ;  /* 0x0000000b3f060299 */ /* 0x000fc80008011605 */
[----:B------:R-:W-:-:S12]  /*11c00*/  UIMAD UR4, UR6, UR9, URZ ;  /* 0x00000009060472a4 */ /* 0x000fd8000f8e023f */
.L_x_7890:
        /* <DEDUP_REMOVED lines=48> */
.L_x_7892:
[----:B------:R-:W-:-:S11]  /*11f10*/  UISETP.NE.AND UP0, UPT, UR5, 0x1, UPT ;  /* 0x000000010500788c */ /* 0x000fd6000bf05270 */
[----:B------:R-:W-:Y:S02]  /*11f20*/  @UP0 ULDC.64 UR12, c[0x0][0x9e8] ;  /* 0x00027a00000c0ab9 */ /* 0x000fe40000000a00 */
[----:B------:R-:W-:-:S04]  /*11f30*/  UIMAD.WIDE.U32 UR8, UR10, UR12, URZ ;  /* 0x0000000c0a0872a5 */ /* 0x000fc8000f8e003f */
[----:B------:R-:W-:-:S12]  /*11f40*/  @UP0 USHF.R.U32.HI UR10, URZ, UR13, UR9 ;  /* 0x0000000d3f0a0299 */ /* 0x000fd80008011609 */
.L_x_7893:
[----:B------:R-:W-:-:S04]  /*11f50*/  UIMAD UR10, UR10, UR5, UR5 ;  /* 0x000000050a0a72a4 */ /* 0x000fc8000f8e0205 */
[----:B------:R-:W-:-:S04]  /*11f60*/  UISETP.LT.AND UP0, UPT, UR4, UR10, UPT ;  /* 0x0000000a0400728c */ /* 0x000fc8000bf01270 */
[----:B------:R-:W-:-:S12]  /*11f70*/  USEL UR4, UR4, UR10, UP0 ;  /* 0x0000000a04047287 */ /* 0x000fd80008000000 */
.L_x_7891:
        /* <DEDUP_REMOVED lines=30> */
.L_x_7895:
[----:B------:R-:W-:-:S11]  /*12160*/  UISETP.NE.AND UP0, UPT, UR5, 0x1, UPT ;  /* 0x000000010500788c */ /* 0x000fd6000bf05270 */
[----:B------:R-:W-:Y:S02]  /*12170*/  @UP0 ULDC.64 UR10, c[0x0][0x9e8] ;  /* 0x00027a00000a0ab9 */ /* 0x000fe40000000a00 */
[----:B------:R-:W-:-:S04]  /*12180*/  UIMAD.WIDE.U32 UR6, UR4, UR10, URZ ;  /* 0x0000000a040672a5 */ /* 0x000fc8000f8e003f */
[----:B------:R-:W-:-:S12]  /*12190*/  @UP0 USHF.R.U32.HI UR4, URZ, UR11, UR7 ;  /* 0x0000000b3f040299 */ /* 0x000fd80008011607 */
.L_x_7896:
[----:B------:R-:W-:-:S04]  /*121a0*/  UIMAD UR4, UR4, UR5, URZ ;  /* 0x00000005040472a4 */ /* 0x000fc8000f8e023f */
[----:B------:R-:W-:-:S04]  /*121b0*/  UISETP.LT.AND UP0, UPT, UR8, UR4, UPT ;  /* 0x000000040800728c */ /* 0x000fc8000bf01270 */
[----:B------:R-:W-:-:S12]  /*121c0*/  USEL UR8, UR8, UR4, !UP0 ;  /* 0x0000000408087287 */ /* 0x000fd8000c000000 */
.L_x_7894:
        /* <DEDUP_REMOVED lines=9> */
[----:B------:R-:W1:Y:S02]  /*12260*/  S2R R0, SR_TID.X ;  /* 0x0000000000007919 */ /* 0x000e640000002100 */
[----:B-1----:R-:W-:-:S04]  /*12270*/  LOP3.LUT R0, R0, 0x7f, RZ, 0xc0, !PT ;  /* 0x0000007f00007812 */ /* 0x002fc800078ec0ff */
[----:B------:R-:W-:-:S13]  /*12280*/  ISETP.NE.AND P1, PT, R0, RZ, PT ;  /* 0x000000ff0000720c */ /* 0x000fda0003f25270 */
[----:B------:R-:W-:Y:S05]  /*12290*/  @P1 BRA `(.L_x_7899) ;  /* 0x0000003800381947 */ /* 0x000fea0003800000 */
[----:B------:R-:W1:Y:S01]  /*122a0*/  S2R R5, SR_LANEID ;  /* 0x0000000000057919 */ /* 0x000e620000000000 */
[----:B------:R-:W-:Y:S01]  /*122b0*/  VOTEU.ANY UR4, UPT, PT ;  /* 0x0000000000047886 */ /* 0x000fe200038e0100 */
[----:B0-----:R-:W0:Y:S01]  /*122c0*/  LDC.64 R2, c[0x0][0xc80] ;  /* 0x00032000ff027b82 */ /* 0x001e220000000a00 */
[----:B------:R-:W1:Y:S02]  /*122d0*/  FLO.U32 R0, UR4 ;  /* 0x0000000400007d00 */ /* 0x000e6400080e0000 */
[----:B-1----:R-:W-:-:S06]  /*122e0*/  ISETP.EQ.U32.AND P0, PT, R0, R5, PT ;  /* 0x000000050000720c */ /* 0x002fcc0003f02070 */
[----:B------:R-:W0:Y:S07]  /*122f0*/  POPC R5, UR4 ;  /* 0x0000000400057d09 */ /* 0x000e2e0008000000 */
[----:B0-----:R-:W2:Y:S01]  /*12300*/  @P0 ATOMG.E.ADD.STRONG.GPU PT, R3, desc[UR50][R2.64], R5 ;  /* 0x00000005020309a8 */ /* 0x001ea200081ee1f2 */
[----:B------:R-:W0:Y:S02]  /*12310*/  S2R R4, SR_LTMASK ;  /* 0x0000000000047919 */ /* 0x000e240000003900 */
[----:B0-----:R-:W-:-:S04]  /*12320*/  LOP3.LUT R4, R4, UR4, RZ, 0xc0, !PT ;  /* 0x0000000404047c12 */ /* 0x001fc8000f8ec0ff */
[----:B------:R-:W0:Y:S01]  /*12330*/  POPC R7, R4 ;  /* 0x0000000400077309 */ /* 0x000e220000000000 */
[----:B--2---:R-:W0:Y:S02]  /*12340*/  SHFL.IDX PT, R0, R3, R0, 0x1f ;  /* 0x00001f0003007589 */ /* 0x004e2400000e0000 */
[----:B0-----:R-:W-:-:S05]  /*12350*/  IADD3 R0, R0, UR42, R7 ;  /* 0x0000002a00007c10 */ /* 0x001fca000fffe007 */
[----:B------:R1:W-:Y:S01]  /*12360*/  STL [R1+0x14], R0 ;  /* 0x0000140001007387 */ /* 0x0003e20000100800 */
[----:B------:R-:W-:Y:S05]  /*12370*/  BRA `(.L_x_7899) ;  /* 0x0000003800007947 */ /* 0x000fea0003800000 */
.L_x_7898:
[----:B------:R-:W-:Y:S01]  /*12380*/  VIADD R0, R17, 0x18400 ;  /* 0x0001840011007836 */ /* 0x000fe20000000000 */
[----:B------:R-:W-:Y:S04]  /*12390*/  BSSY B6, `(.L_x_7900) ;  /* 0x0000013000067945 */ /* 0x000fe80003800000 */
[----:B------:R-:W-:-:S13]  /*123a0*/  LOP3.LUT P0, RZ, R0, 0x3ff, RZ, 0xc0, !PT ;  /* 0x000003ff00ff7812 */ /* 0x000fda000780c0ff */
[----:B------:R-:W-:Y:S05]  /*123b0*/  @!P0 BRA `(.L_x_7901) ;  /* 0x0000000000408947 */ /* 0x000fea0003800000 */
[----:B0-----:R-:W-:Y:S01]  /*123c0*/  MOV R2, 0x0 ;  /* 0x0000000000027802 */ /* 0x001fe20000000f00 */
        /* <DEDUP_REMOVED lines=15> */
.L_x_7901:
[----:B------:R-:W-:Y:S05]  /*124c0*/  BSYNC B6 ;  /* 0x0000000000067941 */ /* 0x000fea0003800000 */
.L_x_7900:
        /* <DEDUP_REMOVED lines=8> */
[----:B0-----:R0:W1:Y:S01]  /*12550*/  LDC.64 R2, c[0x4][R16] ;  /* 0x0100000010027b82 */ /* 0x0010620000000a00 */
        /* <DEDUP_REMOVED lines=11> */
.L_x_7904:
        /* <DEDUP_REMOVED lines=15> */
.L_x_7903:
[----:B------:R-:W-:Y:S05]  /*12700*/  BSYNC B6 ;  /* 0x0000000000067941 */ /* 0x000fea0003800000 */
.L_x_7902:
[----:B------:R-:W-:Y:S01]  /*12710*/  ULDC.64 UR4, c[0x0][0x9f8] ;  /* 0x00027e0000047ab9 */ /* 0x000fe20000000a00 */
[----:B------:R-:W-:Y:S01]  /*12720*/  IMAD.U32 R7, RZ, RZ, UR43 ;  /* 0x0000002bff077e24 */ /* 0x000fe2000f8e00ff */
[----:B------:R-:W-:-:S04]  /*12730*/  UISETP.NE.U32.AND UP0, UPT, UR4, URZ, UPT ;  /* 0x0000003f0400728c */ /* 0x000fc8000bf05070 */
[----:B------:R-:W-:-:S06]  /*12740*/  UISETP.NE.AND.EX UP0, UPT, UR5, URZ, UPT, UP0 ;  /* 0x0000003f0500728c */ /* 0x000fcc000bf05300 */
[----:B------:R-:W-:-:S05]  /*12750*/  PLOP3.LUT P0, PT, PT, PT, UP0, 0x80, 0x0 ;  /* 0x000000000000781c */ /* 0x000fca0003f0f008 */
[----:B------:R-:W-:Y:S02]  /*12760*/  @UP0 ULDC.64 UR4, c[0x0][0x9f8] ;  /* 0x00027e0000040ab9 */ /* 0x000fe40000000a00 */
[----:B------:R-:W-:-:S06]  /*12770*/  @UP0 UIMAD.WIDE UR4, UR43, 0x4, UR4 ;  /* 0x000000042b0408a5 */ /* 0x000fcc000f8e0204 */
[----:B0-----:R-:W-:Y:S02]  /*12780*/  IMAD.U32 R2, RZ, RZ, UR4 ;  /* 0x00000004ff027e24 */ /* 0x001fe4000f8e00ff */
        /* <DEDUP_REMOVED lines=19> */
.L_x_7996:
        /* <DEDUP_REMOVED lines=9> */
.L_x_7999:
[----:B------:R-:W-:Y:S05]  /*12950*/  @!P6 BRA `(.L_x_7906) ;  /* 0x0000000000fce947 */ /* 0x000fea0003800000 */
[----:B------:R-:W-:Y:S01]  /*12960*/  IMAD.MOV.U32 R16, RZ, RZ, R7 ;  /* 0x000000ffff107224 */ /* 0x000fe200078e0007 */
[----:B------:R-:W-:Y:S06]  /*12970*/  @!P1 BRA `(.L_x_7908) ;  /* 0x00000000004c9947 */ /* 0x000fec0003800000 */
[----:B------:R-:W2:Y:S01]  /*12980*/  LDC R6, c[0x0][0x43c] ;  /* 0x00010f00ff067b82 */ /* 0x000ea20000000800 */
[----:B------:R-:W-:Y:S01]  /*12990*/  IMAD.MOV.U32 R9, RZ, RZ, R0 ;  /* 0x000000ffff097224 */ /* 0x000fe200078e0000 */
        /* <DEDUP_REMOVED lines=17> */
.L_x_7908:
[----:B------:R-:W3:Y:S01]  /*12ab0*/  LDL R0, [R1+0x8] ;  /* 0x0000080001007983 */ /* 0x000ee20000100800 */
[----:B--2---:R-:W-:Y:S01]  /*12ac0*/  IMAD R3, R18, 0x8, R17 ;  /* 0x0000000812037824 */ /* 0x004fe200078e0211 */
[----:B---3--:R-:W-:-:S04]  /*12ad0*/  SHF.L.U32 R0, R0, 0x1f, RZ ;  /* 0x0000001f00007819 */ /* 0x008fc800000006ff */
[----:B------:R-:W2:Y:S02]  /*12ae0*/  SYNCS.PHASECHK.TRANS64.TRYWAIT P0, [R3+URZ+0x28840], R0 ;  /* 0x02884000030075a7 */ /* 0x000ea4000800017f */
[----:B--2---:R-:W-:Y:S05]  /*12af0*/  @!P0 BRA `(.L_x_7909) ;  /* 0x0000003800948947 */ /* 0x004fea0003800000 */
.L_x_8000:
        /* <DEDUP_REMOVED lines=11> */
.L_x_7910:
[----:B------:R-:W3:Y:S01]  /*12bb0*/  LDL R2, [R1] ;  /* 0x0000000001027983 */ /* 0x000ee20000100800 */
[----:B--2---:R-:W-:Y:S01]  /*12bc0*/  IMAD R0, R18, 0x8000, R17 ;  /* 0x0000800012007824 */ /* 0x004fe200078e0211 */
        /* <DEDUP_REMOVED lines=10> */
[----:B------:R-:W-:Y:S01]  /*12c70*/  UMOV UR12, UR36 ;  /* 0x00000024000c7c82 */ /* 0x000fe20008000000 */
[----:B------:R-:W-:-:S02]  /*12c80*/  LOP3.LUT R19, R19, 0xfffffffd, RZ, 0xc0, !PT ;  /* 0xfffffffd13137812 */ /* 0x000fc400078ec0ff */
[----:B------:R-:W-:Y:S02]  /*12c90*/  UIADD3 UR33, UR33, 0x28830, URZ ;  /* 0x0002883021217890 */ /* 0x000fe4000fffe03f */
[----:B------:R-:W-:Y:S02]  /*12ca0*/  UMOV UR13, UR37 ;  /* 0x00000025000d7c82 */ /* 0x000fe40008000000 */
[----:B------:R-:W-:Y:S02]  /*12cb0*/  UIADD3 UR32, UR8, 0x18400, URZ ;  /* 0x0001840008207890 */ /* 0x000fe4000fffe03f */
[----:B------:R-:W-:Y:S01]  /*12cc0*/  UIADD3 UR8, UR8, 0x1c400, URZ ;  /* 0x0001c40008087890 */ /* 0x000fe2000fffe03f */
[----:B------:R-:W-:Y:S01]  /*12cd0*/  @P0 LOP3.LUT R19, R19, 0x2, RZ, 0xfc, !PT ;  /* 0x0000000213130812 */ /* 0x000fe200078efcff */
[----:B------:R-:W-:Y:S01]  /*12ce0*/  UMOV UR9, UR33 ;  /* 0x0000002100097c82 */ /* 0x000fe20008000000 */
[----:B---3--:R-:W-:-:S13]  /*12cf0*/  R2UR UR35, R2 ;  /* 0x00000000022372ca */ /* 0x008fda00000e0000 */
[----:B------:R-:W-:-:S07]  /*12d00*/  USHF.L.U32 UR35, UR35, 0x7, URZ ;  /* 0x0000000723237899 */ /* 0x000fce000800063f */
[----:B------:R-:W-:Y:S02]  /*12d10*/  UMOV UR11, UR35 ;  /* 0x00000023000b7c82 */ /* 0x000fe40008000000 */
[----:B------:R2:W-:Y:S01]  /*12d20*/  UTMALDG.4D [UR32], [UR4], desc[UR6] ;  /* 0x00000620040075b4 */ /* 0x0005e20008019000 */
[----:B------:R2:W-:Y:S02]  /*12d30*/  UTMALDG.4D [UR8], [UR4], desc[UR6] ;  /* 0x00000608040075b4 */ /* 0x0005e40008019000 */
[----:B--2---:R-:W-:Y:S01]  /*12d40*/  NOP ;  /* 0x0000000000007918 */ /* 0x004fe20000000000 */
.L_x_7906:
        /* <DEDUP_REMOVED lines=22> */
.L_x_7912:
[----:B------:R-:W-:Y:S05]  /*12eb0*/  BSYNC B6 ;  /* 0x0000000000067941 */ /* 0x000fea0003800000 */
.L_x_7911:
        /* <DEDUP_REMOVED lines=30> */
[----:B------:R-:W-:Y:S02]  /*130a0*/  LOP3.LUT R9, R9, 0x40, RZ, 0xfc, !PT ;  /* 0x0000004009097812 */ /* 0x000fe400078efcff */
[----:B------:R-:W-:Y:S01]  /*130b0*/  IMAD.MOV.U32 R6, RZ, RZ, R2 ;  /* 0x000000ffff067224 */ /* 0x000fe200078e0002 */
        /* <DEDUP_REMOVED lines=28> */
[----:B------:R-:W-:Y:S02]  /*13280*/  ULDC UR4, c[0x0][0x288] ;  /* 0x0000a20000047ab9 */ /* 0x000fe40000000800 */
[----:B------:R-:W-:Y:S01]  /*13290*/  IMAD R3, R7, UR4, RZ ;  /* 0x0000000407037c24 */ /* 0x000fe2000f8e02ff */
[----:B------:R-:W1:Y:S04]  /*132a0*/  SHFL.IDX PT, R6, R0, RZ, 0x181f ;  /* 0x00181fff00067589 */ /* 0x000e6800000e0000 */
[----:B------:R-:W-:Y:S01]  /*132b0*/  SHFL.IDX PT, R8, R0, 0x1, 0x181f ;  /* 0x00381f0000087f89 */ /* 0x000fe200000e0000 */
[----:B0-----:R-:W-:-:S04]  /*132c0*/  LOP3.LUT R5, R5, 0x7f, RZ, 0xc0, !PT ;  /* 0x0000007f05057812 */ /* 0x001fc800078ec0ff */
[----:B------:R-:W-:-:S05]  /*132d0*/  SHF.R.U32.HI R5, RZ, 0x3, R5 ;  /* 0x00000003ff057819 */ /* 0x000fca0000011605 */
[----:B------:R-:W-:-:S04]  /*132e0*/  VIADD R2, R5, UR41 ;  /* 0x0000002905027c36 */ /* 0x000fc80008000000 */
[C---:B------:R-:W-:Y:S01]  /*132f0*/  VIADD R5, R2.reuse, 0x10 ;  /* 0x0000001002057836 */ /* 0x040fe20000000000 */
[----:B------:R-:W-:-:S04]  /*13300*/  ISETP.GE.AND P3, PT, R2, R3, PT ;  /* 0x000000030200720c */ /* 0x000fc80003f66270 */
[----:B------:R-:W-:Y:S02]  /*13310*/  ISETP.GE.AND P2, PT, R5, R3, PT ;  /* 0x000000030500720c */ /* 0x000fe40003f46270 */
[----:B------:R-:W0:Y:S07]  /*13320*/  SHFL.IDX PT, R5, R4, RZ, 0x181f ;  /* 0x00181fff04057589 */ /* 0x000e2e00000e0000 */
[----:B-1----:R-:W-:-:S05]  /*13330*/  @!P3 LEA R6, P4, R10, R6, 0x1 ;  /* 0x000000060a06b211 */ /* 0x002fca00078808ff */
[----:B0-----:R-:W-:Y:S01]  /*13340*/  @!P3 IMAD.X R7, RZ, RZ, R5, P4 ;  /* 0x000000ffff07b224 */ /* 0x001fe200020e0605 */
[----:B------:R-:W-:Y:S01]  /*13350*/  @!P2 LEA R8, P4, R10, R8, 0x1 ;  /* 0x000000080a08a211 */ /* 0x000fe200078808ff */
[----:B------:R-:W0:Y:S04]  /*13360*/  SHFL.IDX PT, R5, R4, 0x1, 0x181f ;  /* 0x00381f0004057f89 */ /* 0x000e2800000e0000 */
[----:B-----5:R-:W-:Y:S04]  /*13370*/  @!P3 LDGSTS.E.BYPASS.LTC128B.128 [R9+0x10400], desc[UR50][R6.64], !P1 ;  /* 0x104000000609bfae */ /* 0x020fe8000c901d72 */
[----:B------:R1:W-:Y:S02]  /*13380*/  @!P3 LDGSTS.E.BYPASS.LTC128B.128 [R9+0x14400], desc[UR50][R6.64+0x80], !P0 ;  /* 0x144000800609bfae */ /* 0x0003e4000c101d72 */
[----:B-1----:R-:W-:-:S02]  /*13390*/  @!P2 IMAD.MOV.U32 R6, RZ, RZ, R8 ;  /* 0x000000ffff06a224 */ /* 0x002fc400078e0008 */
[----:B0-----:R-:W-:-:S04]  /*133a0*/  @!P2 IMAD.X R5, RZ, RZ, R5, P4 ;  /* 0x000000ffff05a224 */ /* 0x001fc800020e0605 */
        /* <DEDUP_REMOVED lines=38> */
[----:B------:R-:W-:Y:S02]  /*13610*/  @!P2 LDGSTS.E.BYPASS.LTC128B.128 [R9+0x12c00], desc[UR50][R6.64], !P1 ;  /* 0x12c000000609afae */ /* 0x000fe4000c901d72 */
[----:B------:R-:W-:Y:S02]  /*13620*/  ISETP.GE.AND P3, PT, R5, R3, PT ;  /* 0x000000030500720c */ /* 0x000fe40003f66270 */
[----:B------:R0:W-:Y:S04]  /*13630*/  @!P2 LDGSTS.E.BYPASS.LTC128B.128 [R9+0x16c00], desc[UR50][R6.64+0x80], !P0 ;  /* 0x16c000800609afae */ /* 0x0001e8000c101d72 */
[----:B------:R-:W-:Y:S04]  /*13640*/  SHFL.IDX PT, R5, R4, 0x6, 0x181f ;  /* 0x00d81f0004057f89 */ /* 0x000fe800000e0000 */
[----:B------:R-:W-:Y:S04]  /*13650*/  SHFL.IDX PT, R4, R4, 0x7, 0x181f ;  /* 0x00f81f0004047f89 */ /* 0x000fe800000e0000 */
[----:B0-----:R-:W0:Y:S04]  /*13660*/  SHFL.IDX PT, R6, R0, 0x6, 0x181f ;  /* 0x00d81f0000067f89 */ /* 0x001e2800000e0000 */
[----:B------:R-:W1:Y:S01]  /*13670*/  SHFL.IDX PT, R0, R0, 0x7, 0x181f ;  /* 0x00f81f0000007f89 */ /* 0x000e6200000e0000 */
[----:B0-----:R-:W-:-:S05]  /*13680*/  @!P3 LEA R6, P2, R10, R6, 0x1 ;  /* 0x000000060a06b211 */ /* 0x001fca00078408ff */
[----:B------:R-:W-:-:S04]  /*13690*/  @!P3 IMAD.X R5, RZ, RZ, R5, P2 ;  /* 0x000000ffff05b224 */ /* 0x000fc800010e0605 */
[----:B------:R-:W-:-:S05]  /*136a0*/  @!P3 IMAD.MOV.U32 R7, RZ, RZ, R5 ;  /* 0x000000ffff07b224 */ /* 0x000fca00078e0005 */
[----:B------:R0:W-:Y:S04]  /*136b0*/  @!P3 LDGSTS.E.BYPASS.LTC128B.128 [R9+0x13400], desc[UR50][R6.64], !P1 ;  /* 0x134000000609bfae */ /* 0x0001e8000c901d72 */
[----:B-1----:R0:W-:Y:S02]  /*136c0*/  @!P3 LDGSTS.E.BYPASS.LTC128B.128 [R9+0x17400], desc[UR50][R6.64+0x80], !P0 ;  /* 0x174000800609bfae */ /* 0x0021e4000c101d72 */
.L_x_8017:
[----:B------:R-:W-:Y:S01]  /*136d0*/  VIADD R2, R2, 0x70 ;  /* 0x0000007002027836 */ /* 0x000fe20000000000 */
[----:B------:R-:W-:Y:S04]  /*136e0*/  BSSY B0, `(.L_x_7914) ;  /* 0x000000a000007945 */ /* 0x000fe80003800000 */
[----:B------:R-:W-:-:S13]  /*136f0*/  ISETP.GE.AND P2, PT, R2, R3, PT ;  /* 0x000000030200720c */ /* 0x000fda0003f46270 */
[----:B------:R-:W-:Y:S05]  /*13700*/  @P2 BRA `(.L_x_7915) ;  /* 0x00000000001c2947 */ /* 0x000fea0003800000 */
[----:B------:R-:W-:-:S05]  /*13710*/  LEA R2, P2, R10, R0, 0x1 ;  /* 0x000000000a027211 */ /* 0x000fca00078408ff */
[----:B------:R-:W-:-:S05]  /*13720*/  IMAD.X R3, RZ, RZ, R4, P2 ;  /* 0x000000ffff037224 */ /* 0x000fca00010e0604 */
[----:B------:R-:W-:Y:S01]  /*13730*/  @!PT LDS RZ, [RZ] ;  /* 0x00000000fffff984 */ /* 0x000fe20000000800 */
[----:B------:R-:W-:Y:S01]  /*13740*/  @!PT LDS RZ, [RZ] ;  /* 0x00000000fffff984 */ /* 0x000fe20000000800 */
[----:B------:R-:W-:Y:S01]  /*13750*/  @!PT LDS RZ, [RZ] ;  /* 0x00000000fffff984 */ /* 0x000fe20000000800 */
[----:B------:R1:W-:Y:S04]  /*13760*/  LDGSTS.E.BYPASS.LTC128B.128 [R9+0x13c00], desc[UR50][R2.64], !P1 ;  /* 0x13c0000002097fae */ /* 0x0003e8000c901d72 */
[----:B------:R1:W-:Y:S02]  /*13770*/  LDGSTS.E.BYPASS.LTC128B.128 [R9+0x17c00], desc[UR50][R2.64+0x80], !P0 ;  /* 0x17c0008002097fae */ /* 0x0003e4000c101d72 */
.L_x_7915:
[----:B------:R-:W-:Y:S05]  /*13780*/  BSYNC B0 ;  /* 0x0000000000007941 */ /* 0x000fea0003800000 */
.L_x_7914:
[----:B------:R-:W-:Y:S01]  /*13790*/  NOP ;  /* 0x0000000000007918 */ /* 0x000fe20000000000 */
[----:B------:R-:W-:Y:S01]  /*137a0*/  PLOP3.LUT P0, PT, PT, PT, PT, 0x80, 0x0 ;  /* 0x000000000000781c */ /* 0x000fe20003f0f070 */
[----:B0-----:R-:W-:-:S12]  /*137b0*/  VIADD R6, R17, 0x28800 ;  /* 0x0002880011067836 */ /* 0x001fd80000000000 */
.L_x_7916:
        /* <DEDUP_REMOVED lines=18> */
.L_x_8018:
[----:B------:R-:W-:Y:S05]  /*138e0*/  BSYNC B0 ;  /* 0x0000000000007941 */ /* 0x000fea0003800000 */
.L_x_7917:
        /* <DEDUP_REMOVED lines=45> */
.L_x_7923:
[----:B------:R-:W-:Y:S01]  /*13bc0*/  IMAD R7, R0, 0x8, R17 ;  /* 0x0000000800077824 */ /* 0x000fe200078e0211 */
[----:B0-----:R-:W-:Y:S01]  /*13bd0*/  SHF.L.U32 R3, R10, 0x1f, RZ ;  /* 0x0000001f0a037819 */ /* 0x001fe200000006ff */
[----:B------:R-:W-:Y:S03]  /*13be0*/  BSSY B1, `(.L_x_7924) ;  /* 0x0000003000017945 */ /* 0x000fe60003800000 */
[----:B------:R-:W0:Y:S02]  /*13bf0*/  SYNCS.PHASECHK.TRANS64.TRYWAIT P0, [R7+URZ+0x28840], R3 ;  /* 0x02884003070075a7 */ /* 0x000e24000800017f */
[----:B0-----:R-:W-:Y:S05]  /*13c00*/  @!P0 BRA `(.L_x_7925) ;  /* 0x00000034000c8947 */ /* 0x001fea0003800000 */
.L_x_8019:
[----:B------:R-:W-:Y:S05]  /*13c10*/  BSYNC B1 ;  /* 0x0000000000017941 */ /* 0x000fea0003800000 */
.L_x_7924:
        /* <DEDUP_REMOVED lines=12> */
.L_x_7927:
[----:B------:R-:W-:Y:S05]  /*13ce0*/  BSYNC B1 ;  /* 0x0000000000017941 */ /* 0x000fea0003800000 */
.L_x_7926:
[----:B------:R-:W-:Y:S01]  /*13cf0*/  IMAD.MOV.U32 R11, RZ, RZ, RZ ;  /* 0x000000ffff0b7224 */ /* 0x000fe200078e00ff */
[----:B------:R-:W-:Y:S01]  /*13d00*/  UIADD3 UR4, UP0, UR44, 0x370, URZ ;  /* 0x000003702c047890 */ /* 0x000fe2000ff1e03f */
[----:B0-----:R-:W-:Y:S01]  /*13d10*/  IMAD R3, R0, 0x8000, R17 ;  /* 0x0000800000037824 */ /* 0x001fe200078e0211 */
[----:B------:R-:W-:Y:S01]  /*13d20*/  PLOP3.LUT P0, PT, PT, PT, PT, 0x80, 0x0 ;  /* 0x000000000000781c */ /* 0x000fe20003f0f070 */
[----:B------:R-:W-:Y:S01]  /*13d30*/  VIADD R7, R7, 0x28830 ;  /* 0x0002883007077836 */ /* 0x000fe20000000000 */
[----:B------:R-:W-:Y:S01]  /*13d40*/  R2UR UR10, R11 ;  /* 0x000000000b0a72ca */ /* 0x000fe200000e0000 */
[----:B------:R-:W-:Y:S01]  /*13d50*/  IMAD.SHL.U32 R8, R4, 0x80, RZ ;  /* 0x0000008004087824 */ /* 0x000fe200078e00ff */
[----:B------:R-:W-:Y:S01]  /*13d60*/  UIADD3.X UR5, URZ, UR45, URZ, UP0, !UPT ;  /* 0x0000002d3f057290 */ /* 0x000fe200087fe43f */
[----:B------:R-:W-:Y:S01]  /*13d70*/  VIADD R9, R3, 0x18400 ;  /* 0x0001840003097836 */ /* 0x000fe20000000000 */
[----:B------:R-:W-:Y:S01]  /*13d80*/  UMOV UR6, 0x0 ;  /* 0x0000000000067882 */ /* 0x000fe20000000000 */
[----:B------:R-:W-:-:S10]  /*13d90*/  UMOV UR7, 0x14f00000 ;  /* 0x14f0000000077882 */ /* 0x000fd40000000000 */
.L_x_7928:
        /* <DEDUP_REMOVED lines=16> */
.L_x_7929:
        /* <DEDUP_REMOVED lines=16> */
.L_x_8020:
[----:B------:R-:W-:Y:S05]  /*13fa0*/  BSYNC B1 ;  /* 0x0000000000017941 */ /* 0x000fea0003800000 */
.L_x_7930:
        /* <DEDUP_REMOVED lines=12> */
.L_x_7933:
[----:B------:R-:W-:Y:S05]  /*14070*/  BSYNC B1 ;  /* 0x0000000000017941 */ /* 0x000fea0003800000 */
.L_x_7932:
        /* <DEDUP_REMOVED lines=12> */
.L_x_7934:
        /* <DEDUP_REMOVED lines=15> */
.L_x_7935:
        /* <DEDUP_REMOVED lines=12> */
.L_x_7922:
[----:B------:R-:W-:Y:S05]  /*142f0*/  BSYNC B0 ;  /* 0x0000000000007941 */ /* 0x000fea0003800000 */
.L_x_7921:
[----:B------:R1:W-:Y:S01]  /*14300*/  STL [R1+0x8], R10 ;  /* 0x0000080a01007387 */ /* 0x0003e20000100800 */
[----:B------:R-:W-:Y:S01]  /*14310*/  UIADD3 UR4, UR40, -0x3, URZ ;  /* 0xfffffffd28047890 */ /* 0x000fe2000fffe03f */
[----:B------:R-:W-:-:S05]  /*14320*/  IMAD.MOV.U32 R18, RZ, RZ, R0 ;  /* 0x000000ffff127224 */ /* 0x000fca00078e0000 */
[----:B0-----:R-:W-:-:S07]  /*14330*/  IMAD.U32 R4, RZ, RZ, UR4 ;  /* 0x00000004ff047e24 */ /* 0x001fce000f8e00ff */
.L_x_7920:
[----:B------:R-:W-:Y:S01]  /*14340*/  ULOP3.LUT UR4, URZ, UR40, URZ, 0x33, !UPT ;  /* 0x000000283f047292 */ /* 0x000fe2000f8e333f */
[----:B------:R-:W-:Y:S01]  /*14350*/  VIADD R5, R5, 0xfffffffe ;  /* 0xfffffffe05057836 */ /* 0x000fe20000000000 */
[----:B------:R-:W-:Y:S04]  /*14360*/  BSSY B0, `(.L_x_7919) ;  /* 0x000012d000007945 */ /* 0x000fe80003800000 */
[----:B------:R-:W-:-:S13]  /*14370*/  ISETP.NE.AND P0, PT, R5, UR4, PT ;  /* 0x0000000405007c0c */ /* 0x000fda000bf05270 */
[----:B------:R-:W-:Y:S05]  /*14380*/  @!P0 BRA `(.L_x_7936) ;  /* 0x0000001000a88947 */ /* 0x000fea0003800000 */
[----:B------:R-:W-:-:S07]  /*14390*/  IMAD.MOV.U32 R8, RZ, RZ, R16 ;  /* 0x000000ffff087224 */ /* 0x000fce00078e0010 */
.L_x_7967:
        /* <DEDUP_REMOVED lines=33> */
.L_x_7939:
[----:B------:R-:W-:Y:S01]  /*145b0*/  IMAD R3, R0, 0x8, R17 ;  /* 0x0000000800037824 */ /* 0x000fe200078e0211 */
[----:B------:R-:W-:Y:S01]  /*145c0*/  SHF.L.U32 R2, R5, 0x1f, RZ ;  /* 0x0000001f05027819 */ /* 0x000fe200000006ff */
[----:B------:R-:W-:Y:S03]  /*145d0*/  BSSY B2, `(.L_x_7940) ;  /* 0x0000003000027945 */ /* 0x000fe60003800000 */
[----:B------:R-:W2:Y:S02]  /*145e0*/  SYNCS.PHASECHK.TRANS64.TRYWAIT P0, [R3+URZ+0x28840], R2 ;  /* 0x02884002030075a7 */ /* 0x000ea4000800017f */
[----:B--2---:R-:W-:Y:S05]  /*145f0*/  @!P0 BRA `(.L_x_7941) ;  /* 0x0000002800b88947 */ /* 0x004fea0003800000 */
.L_x_8021:
[----:B------:R-:W-:Y:S05]  /*14600*/  BSYNC B2 ;  /* 0x0000000000027941 */ /* 0x000fea0003800000 */
.L_x_7940:
        /* <DEDUP_REMOVED lines=12> */
.L_x_7943:
[----:B------:R-:W-:Y:S05]  /*146d0*/  BSYNC B2 ;  /* 0x0000000000027941 */ /* 0x000fea0003800000 */
.L_x_7942:
[----:B------:R-:W-:Y:S01]  /*146e0*/  IMAD.MOV.U32 R12, RZ, RZ, RZ ;  /* 0x000000ffff0c7224 */ /* 0x000fe200078e00ff */
[----:B------:R-:W-:Y:S01]  /*146f0*/  UIADD3 UR4, UP0, UR44, 0x370, URZ ;  /* 0x000003702c047890 */ /* 0x000fe2000ff1e03f */
[----:B--2---:R-:W-:Y:S01]  /*14700*/  IMAD R2, R0, 0x8000, R17 ;  /* 0x0000800000027824 */ /* 0x004fe200078e0211 */
[----:B------:R-:W-:Y:S01]  /*14710*/  PLOP3.LUT P0, PT, PT, PT, PT, 0x80, 0x0 ;  /* 0x000000000000781c */ /* 0x000fe20003f0f070 */
[----:B------:R-:W-:Y:S01]  /*14720*/  VIADD R3, R3, 0x28830 ;  /* 0x0002883003037836 */ /* 0x000fe20000000000 */
[----:B------:R-:W-:Y:S01]  /*14730*/  R2UR UR10, R12 ;  /* 0x000000000c0a72ca */ /* 0x000fe200000e0000 */
[----:B------:R-:W-:Y:S01]  /*14740*/  IMAD.SHL.U32 R9, R7, 0x80, RZ ;  /* 0x0000008007097824 */ /* 0x000fe200078e00ff */
[----:B------:R-:W-:Y:S01]  /*14750*/  UIADD3.X UR5, URZ, UR45, URZ, UP0, !UPT ;  /* 0x0000002d3f057290 */ /* 0x000fe200087fe43f */
[----:B-1----:R-:W-:Y:S01]  /*14760*/  VIADD R10, R2, 0x18400 ;  /* 0x00018400020a7836 */ /* 0x002fe20000000000 */
[----:B------:R-:W-:Y:S01]  /*14770*/  UMOV UR6, 0x0 ;  /* 0x0000000000067882 */ /* 0x000fe20000000000 */
[----:B------:R-:W-:-:S10]  /*14780*/  UMOV UR7, 0x14f00000 ;  /* 0x14f0000000077882 */ /* 0x000fd40000000000 */
.L_x_7944:
        /* <DEDUP_REMOVED lines=16> */
.L_x_7945:
        /* <DEDUP_REMOVED lines=16> */
.L_x_8022:
[----:B------:R-:W-:Y:S05]  /*14990*/  BSYNC B2 ;  /* 0x0000000000027941 */ /* 0x000fea0003800000 */
.L_x_7946:
        /* <DEDUP_REMOVED lines=11> */
.L_x_7949:
[----:B------:R-:W-:Y:S05]  /*14a50*/  BSYNC B2 ;  /* 0x0000000000027941 */ /* 0x000fea0003800000 */
.L_x_7948:
[----:B0-----:R-:W2:Y:S01]  /*14a60*/  LDL.LU R3, [R1] ;  /* 0x0000000001037983 */ /* 0x001ea20000300800 */
        /* <DEDUP_REMOVED lines=10> */
.L_x_7950:
        /* <DEDUP_REMOVED lines=15> */
.L_x_7951:
        /* <DEDUP_REMOVED lines=12> */
.L_x_7938:
[----:B------:R-:W-:Y:S05]  /*14cc0*/  BSYNC B1 ;  /* 0x0000000000017941 */ /* 0x000fea0003800000 */
.L_x_7937:
        /* <DEDUP_REMOVED lines=33> */
.L_x_7954:
[----:B------:R-:W-:Y:S01]  /*14ee0*/  IMAD R2, R18, 0x8, R17 ;  /* 0x0000000812027824 */ /* 0x000fe200078e0211 */
[----:B------:R-:W-:Y:S01]  /*14ef0*/  SHF.L.U32 R3, R11, 0x1f, RZ ;  /* 0x0000001f0b037819 */ /* 0x000fe200000006ff */
[----:B------:R-:W-:Y:S03]  /*14f00*/  BSSY B2, `(.L_x_7955) ;  /* 0x0000003000027945 */ /* 0x000fe60003800000 */
[----:B------:R-:W2:Y:S02]  /*14f10*/  SYNCS.PHASECHK.TRANS64.TRYWAIT P0, [R2+URZ+0x28840], R3 ;  /* 0x02884003020075a7 */ /* 0x000ea4000800017f */
[----:B--2---:R-:W-:Y:S05]  /*14f20*/  @!P0 BRA `(.L_x_7956) ;  /* 0x0000002000948947 */ /* 0x004fea0003800000 */
.L_x_8023:
[----:B------:R-:W-:Y:S05]  /*14f30*/  BSYNC B2 ;  /* 0x0000000000027941 */ /* 0x000fea0003800000 */
.L_x_7955:
        /* <DEDUP_REMOVED lines=12> */
.L_x_7958:
[----:B------:R-:W-:Y:S05]  /*15000*/  BSYNC B2 ;  /* 0x0000000000027941 */ /* 0x000fea0003800000 */
.L_x_7957:
        /* <DEDUP_REMOVED lines=12> */
.L_x_7959:
        /* <DEDUP_REMOVED lines=16> */
.L_x_7960:
        /* <DEDUP_REMOVED lines=15> */
.L_x_8024:
[----:B------:R-:W-:Y:S05]  /*152c0*/  BSYNC B2 ;  /* 0x0000000000027941 */ /* 0x000fea0003800000 */
.L_x_7961:
        /* <DEDUP_REMOVED lines=11> */
.L_x_7964:
[----:B------:R-:W-:Y:S05]  /*15380*/  BSYNC B2 ;  /* 0x0000000000027941 */ /* 0x000fea0003800000 */
.L_x_7963:
        /* <DEDUP_REMOVED lines=11> */
.L_x_7965:
        /* <DEDUP_REMOVED lines=15> */
.L_x_7966:
        /* <DEDUP_REMOVED lines=12> */
.L_x_7953:
[----:B------:R-:W-:Y:S05]  /*155f0*/  BSYNC B1 ;  /* 0x0000000000017941 */ /* 0x000fea0003800000 */
.L_x_7952:
[----:B------:R-:W-:Y:S01]  /*15600*/  ISETP.GT.AND P0, PT, R7, UR39, PT ;  /* 0x0000002707007c0c */ /* 0x000fe2000bf04270 */
[----:B------:R-:W-:-:S12]  /*15610*/  VIADD R4, R4, 0xfffffffe ;  /* 0xfffffffe04047836 */ /* 0x000fd80000000000 */
[----:B------:R-:W-:Y:S05]  /*15620*/  @P0 BRA `(.L_x_7967) ;  /* 0xffffffec005c0947 */ /* 0x000fea000383ffff */
.L_x_7936:
[----:B------:R-:W-:Y:S05]  /*15630*/  BSYNC B0 ;  /* 0x0000000000007941 */ /* 0x000fea0003800000 */
.L_x_7919:
        /* <DEDUP_REMOVED lines=8> */
[----:B------:R-:W0:Y:S02]  /*156c0*/  FLO.U32 R0, UR4 ;  /* 0x0000000400007d00 */ /* 0x000e2400080e0000 */
[----:B0-----:R-:W-:-:S06]  /*156d0*/  ISETP.EQ.U32.AND P0, PT, R0, R5, PT ;  /* 0x000000050000720c */ /* 0x001fcc0003f02070 */
[----:B------:R-:W3:Y:S07]  /*156e0*/  POPC R5, UR4 ;  /* 0x0000000400057d09 */ /* 0x000eee0008000000 */
[----:B---3--:R-:W3:Y:S01]  /*156f0*/  @P0 ATOMG.E.ADD.STRONG.GPU PT, R3, desc[UR50][R2.64], R5 ;  /* 0x00000005020309a8 */ /* 0x008ee200081ee1f2 */
[----:B------:R-:W0:Y:S02]  /*15700*/  S2R R4, SR_LTMASK ;  /* 0x0000000000047919 */ /* 0x000e240000003900 */
[----:B0-----:R-:W-:-:S04]  /*15710*/  LOP3.LUT R4, R4, UR4, RZ, 0xc0, !PT ;  /* 0x0000000404047c12 */ /* 0x001fc8000f8ec0ff */
[----:B------:R-:W0:Y:S01]  /*15720*/  POPC R7, R4 ;  /* 0x0000000400077309 */ /* 0x000e220000000000 */
[----:B---3--:R-:W0:Y:S02]  /*15730*/  SHFL.IDX PT, R0, R3, R0, 0x1f ;  /* 0x00001f0003007589 */ /* 0x008e2400000e0000 */
[----:B0-----:R-:W-:-:S05]  /*15740*/  IADD3 R0, R0, UR42, R7 ;  /* 0x0000002a00007c10 */ /* 0x001fca000fffe007 */
[----:B------:R0:W-:Y:S02]  /*15750*/  STL [R1+0x14], R0 ;  /* 0x0000140001007387 */ /* 0x0001e40000100800 */
.L_x_7969:
[----:B------:R-:W-:Y:S05]  /*15760*/  BSYNC B0 ;  /* 0x0000000000007941 */ /* 0x000fea0003800000 */
.L_x_7968:
[----:B------:R-:W-:Y:S01]  /*15770*/  LOP3.LUT P0, RZ, R19, 0x2, RZ, 0xc0, !PT ;  /* 0x0000000213ff7812 */ /* 0x000fe2000780c0ff */
[----:B------:R-:W-:-:S12]  /*15780*/  BSSY B0, `(.L_x_7970) ;  /* 0x0000038000007945 */ /* 0x000fd80003800000 */
[----:B------:R-:W-:Y:S05]  /*15790*/  @!P0 BRA `(.L_x_7971) ;  /* 0x0000000000d88947 */ /* 0x000fea0003800000 */
[----:B0-----:R-:W3:Y:S01]  /*157a0*/  LDL R0, [R1+0x8] ;  /* 0x0000080001007983 */ /* 0x001ee20000100800 */
[----:B------:R-:W-:Y:S01]  /*157b0*/  IMAD R3, R18, 0x8, R17 ;  /* 0x0000000812037824 */ /* 0x000fe200078e0211 */
[----:B------:R-:W-:Y:S01]  /*157c0*/  BSSY B1, `(.L_x_7972) ;  /* 0x0000005000017945 */ /* 0x000fe20003800000 */
[----:B------:R-:W-:Y:S02]  /*157d0*/  ISETP.NE.AND P2, PT, R6, RZ, PT ;  /* 0x000000ff0600720c */ /* 0x000fe40003f45270 */
[----:B---3--:R-:W-:-:S04]  /*157e0*/  SHF.L.U32 R0, R0, 0x1f, RZ ;  /* 0x0000001f00007819 */ /* 0x008fc800000006ff */
[----:B------:R-:W0:Y:S02]  /*157f0*/  SYNCS.PHASECHK.TRANS64.TRYWAIT P0, [R3+URZ+0x28860], R0 ;  /* 0x02886000030075a7 */ /* 0x000e24000800017f */
[----:B0-----:R-:W-:Y:S05]  /*15800*/  @!P0 BRA `(.L_x_7973) ;  /* 0x0000001800848947 */ /* 0x001fea0003800000 */
.L_x_8025:
[----:B------:R-:W-:Y:S05]  /*15810*/  BSYNC B1 ;  /* 0x0000000000017941 */ /* 0x000fea0003800000 */
.L_x_7972:
        /* <DEDUP_REMOVED lines=9> */
.L_x_7975:
[----:B------:R-:W-:Y:S05]  /*158b0*/  BSYNC B1 ;  /* 0x0000000000017941 */ /* 0x000fea0003800000 */
.L_x_7974:
[----:B0-----:R-:W3:Y:S01]  /*158c0*/  LDL.LU R0, [R1] ;  /* 0x0000000001007983 */ /* 0x001ee20000300800 */
[----:B------:R-:W-:Y:S01]  /*158d0*/  UIADD3 UR4, UP0, UR44, 0x470, URZ ;  /* 0x000004702c047890 */ /* 0x000fe2000ff1e03f */
[----:B------:R-:W-:Y:S01]  /*158e0*/  PLOP3.LUT P0, PT, PT, PT, PT, 0x80, 0x0 ;  /* 0x000000000000781c */ /* 0x000fe20003f0f070 */
[----:B------:R-:W-:Y:S01]  /*158f0*/  VIADD R3, R3, 0x28850 ;  /* 0x0002885003037836 */ /* 0x000fe20000000000 */
[----:B------:R-:W-:Y:S01]  /*15900*/  UMOV UR6, 0x0 ;  /* 0x0000000000067882 */ /* 0x000fe20000000000 */
[----:B------:R-:W-:Y:S01]  /*15910*/  UIADD3.X UR5, URZ, UR45, URZ, UP0, !UPT ;  /* 0x0000002d3f057290 */ /* 0x000fe200087fe43f */
[----:B------:R-:W-:Y:S01]  /*15920*/  UMOV UR7, 0x14f00000 ;  /* 0x14f0000000077882 */ /* 0x000fe20000000000 */
[----:B------:R-:W-:Y:S01]  /*15930*/  UMOV UR10, URZ ;  /* 0x0000003f000a7c82 */ /* 0x000fe20008000000 */
[----:B---3--:R-:W-:Y:S02]  /*15940*/  IMAD.SHL.U32 R2, R0, 0x80, RZ ;  /* 0x0000008000027824 */ /* 0x008fe400078e00ff */
[----:B------:R-:W-:-:S04]  /*15950*/  IMAD R0, R18, 0x8000, R17 ;  /* 0x0000800012007824 */ /* 0x000fc800078e0211 */
[----:B------:R-:W-:-:S07]  /*15960*/  VIADD R4, R0, 0x400 ;  /* 0x0000040000047836 */ /* 0x000fce0000000000 */
.L_x_7976:
        /* <DEDUP_REMOVED lines=15> */
.L_x_7977:
        /* <DEDUP_REMOVED lines=10> */
.L_x_7971:
[----:B------:R-:W-:Y:S05]  /*15b00*/  BSYNC B0 ;  /* 0x0000000000007941 */ /* 0x000fea0003800000 */
.L_x_7970:
[----:B------:R-:W3:Y:S01]  /*15b10*/  LDL.LU R4, [R1+0x8] ;  /* 0x0000080001047983 */ /* 0x000ee20000300800 */
[----:B------:R-:W-:-:S05]  /*15b20*/  VIADD R18, R18, 0x1 ;  /* 0x0000000112127836 */ /* 0x000fca0000000000 */
[----:B------:R-:W-:-:S04]  /*15b30*/  ISETP.NE.AND P0, PT, R18, 0x2, PT ;  /* 0x000000021200780c */ /* 0x000fc80003f05270 */
[----:B0-----:R-:W-:Y:S02]  /*15b40*/  SEL R0, RZ, 0x1, P0 ;  /* 0x00000001ff007807 */ /* 0x001fe40000000000 */
[----:B------:R-:W-:Y:S02]  /*15b50*/  SEL R18, R18, RZ, P0 ;  /* 0x000000ff12127207 */ /* 0x000fe40000000000 */
[----:B---3--:R-:W-:-:S05]  /*15b60*/  LOP3.LUT R4, R4, R0, RZ, 0x3c, !PT ;  /* 0x0000000004047212 */ /* 0x008fca00078e3cff */
[----:B------:R3:W-:Y:S02]  /*15b70*/  STL [R1+0x8], R4 ;  /* 0x0000080401007387 */ /* 0x0007e40000100800 */
.L_x_7899:
[----:B------:R-:W-:Y:S05]  /*15b80*/  BSYNC B7 ;  /* 0x0000000000077941 */ /* 0x000fea0003800000 */
.L_x_7897:
[----:B0-----:R0:W5:Y:S01]  /*15b90*/  LDL R2, [R1+0x14] ;  /* 0x0000140001027983 */ /* 0x0011620000100800 */
[----:B------:R-:W-:-:S13]  /*15ba0*/  LOP3.LUT P0, RZ, R19, 0x4, RZ, 0xc0, !PT ;  /* 0x0000000413ff7812 */ /* 0x000fda000780c0ff */
        /* <DEDUP_REMOVED lines=11> */
.L_x_7978:
[----:B------:R-:W-:-:S03]  /*15c60*/  UMOV UR4, 0xffffffff ;  /* 0xffffffff00047882 */ /* 0x000fc60000000000 */
[----:B------:R-:W-:Y:S05]  /*15c70*/  BRA.DIV UR4, `(.L_x_7980) ;  /* 0x00000016047c7947 */ /* 0x000fea000b800000 */
[----:B-----5:R0:W4:Y:S02]  /*15c80*/  SHFL.IDX PT, R14, R2, RZ, 0x1f ;  /* 0x00001fff020e7589 */ /* 0x02012400000e0000 */
.L_x_8028:
[----:B------:R-:W5:Y:S01]  /*15c90*/  @!P1 S2R R3, SR_CgaCtaId ;  /* 0x0000000000039919 */ /* 0x000f620000008800 */
[----:B------:R-:W-:Y:S05]  /*15ca0*/  WARPSYNC.ALL ;  /* 0x0000000000007948 */ /* 0x000fea0003800000 */
[----:B------:R-:W-:Y:S01]  /*15cb0*/  BAR.SYNC.DEFER_BLOCKING 0x4, 0x180 ;  /* 0x0106000000007b1d */ /* 0x000fe20000010000 */
[----:B-1----:R-:W-:-:S05]  /*15cc0*/  @!P1 MOV R0, 0x400 ;  /* 0x0000040000009802 */ /* 0x002fca0000000f00 */
[----:B----4-:R1:W-:Y:S01]  /*15cd0*/  STL [R1+0x14], R14 ;  /* 0x0000140e01007387 */ /* 0x0103e20000100800 */
[----:B-----5:R-:W-:-:S05]  /*15ce0*/  @!P1 LEA R17, R3, R0, 0x18 ;  /* 0x0000000003119211 */ /* 0x020fca00078ec0ff */
[----:B------:R1:W-:Y:S01]  /*15cf0*/  @!P1 STS [R17+0x288d0], R2 ;  /* 0x0288d00211009388 */ /* 0x0003e20000000800 */
[----:B------:R-:W-:Y:S06]  /*15d00*/  BAR.ARV 0x5, 0x180 ;  /* 0x0146000000007b1d */ /* 0x000fec0000002000 */
.L_x_7979:
[----:B-1----:R-:W5:Y:S01]  /*15d10*/  LDL R0, [R1+0x14] ;  /* 0x0000140001007983 */ /* 0x002f620000100800 */
[----:B------:R-:W-:Y:S02]  /*15d20*/  ULDC UR4, c[0x0][0xc38] ;  /* 0x00030e0000047ab9 */ /* 0x000fe40000000800 */
[----:B-----5:R-:W-:-:S13]  /*15d30*/  ISETP.GE.AND P0, PT, R0, UR4, PT ;  /* 0x0000000400007c0c */ /* 0x020fda000bf06270 */
[----:B------:R-:W-:Y:S05]  /*15d40*/  @!P0 BRA `(.L_x_7981) ;  /* 0xffffffbc00388947 */ /* 0x000fea000383ffff */
.L_x_7888:
[----:B0-----:R-:W5:Y:S01]  /*15d50*/  LDL.LU R0, [R1+0x18] ;  /* 0x0000180001007983 */ /* 0x001f620000300800 */
[----:B------:R-:W-:Y:S01]  /*15d60*/  BSSY B0, `(.L_x_7982) ;  /* 0x000000b000007945 */ /* 0x000fe20003800000 */
[----:B------:R-:W0:Y:S01]  /*15d70*/  S2R R5, SR_CgaCtaId ;  /* 0x0000000000057919 */ /* 0x000e220000008800 */
[----:B-----5:R-:W-:-:S05]  /*15d80*/  VIADD R0, R0, 0x1 ;  /* 0x0000000100007836 */ /* 0x020fca0000000000 */
        /* <DEDUP_REMOVED lines=8> */
.L_x_8029:
[----:B------:R-:W-:Y:S05]  /*15e10*/  BSYNC B0 ;  /* 0x0000000000007941 */ /* 0x000fea0003800000 */
.L_x_7982:
[----:B------:R-:W-:-:S03]  /*15e20*/  UMOV UR4, 0xffffffff ;  /* 0xffffffff00047882 */ /* 0x000fc60000000000 */
[----:B------:R-:W-:Y:S05]  /*15e30*/  BRA.DIV UR4, `(.L_x_7984) ;  /* 0x0000001604487947 */ /* 0x000fea000b800000 */
[----:B------:R-:W1:Y:S02]  /*15e40*/  S2R R2, SR_TID.X ;  /* 0x0000000000027919 */ /* 0x000e640000002100 */
[----:B-1----:R-:W-:-:S04]  /*15e50*/  SHF.R.U32.HI R2, RZ, 0x5, R2 ;  /* 0x00000005ff027819 */ /* 0x002fc80000011602 */
[----:B------:R-:W-:-:S05]  /*15e60*/  LOP3.LUT R2, R2, 0x3, RZ, 0xc0, !PT ;  /* 0x0000000302027812 */ /* 0x000fca00078ec0ff */
[----:B------:R1:W4:Y:S02]  /*15e70*/  SHFL.IDX PT, R14, R2, RZ, 0x1f ;  /* 0x00001fff020e7589 */ /* 0x00032400000e0000 */
.L_x_8032:
[----:B----4-:R-:W-:Y:S01]  /*15e80*/  ISETP.NE.AND P0, PT, R14, RZ, PT ;  /* 0x000000ff0e00720c */ /* 0x010fe20003f05270 */
[----:B------:R-:W-:-:S12]  /*15e90*/  BSSY B0, `(.L_x_7985) ;  /* 0x0000025000007945 */ /* 0x000fd80003800000 */
[----:B------:R-:W-:Y:S05]  /*15ea0*/  @P0 BRA `(.L_x_7986) ;  /* 0x00000000008c0947 */ /* 0x000fea0003800000 */
[----:B------:R-:W-:-:S03]  /*15eb0*/  UMOV UR4, 0xffffffff ;  /* 0xffffffff00047882 */ /* 0x000fc60000000000 */
[----:B------:R-:W-:Y:S05]  /*15ec0*/  BRA.DIV UR4, `(.L_x_7987) ;  /* 0x0000001604587947 */ /* 0x000fea000b800000 */
[----:B------:R-:W-:-:S13]  /*15ed0*/  ELECT P6, URZ, PT ;  /* 0x00000000003f782f */ /* 0x000fda00038c0000 */
.L_x_8035:
[----:B------:R-:W-:Y:S05]  /*15ee0*/  @!P6 BRA `(.L_x_7986) ;  /* 0x00000000007ce947 */ /* 0x000fea0003800000 */
[----:B------:R-:W-:-:S06]  /*15ef0*/  ULOP3.LUT UR4, UR38, 0x2, URZ, 0xfc, !UPT ;  /* 0x0000000226047892 */ /* 0x000fcc000f8efc3f */
[----:B-1----:R-:W-:-:S05]  /*15f00*/  IMAD.U32 R2, RZ, RZ, UR4 ;  /* 0x00000004ff027e24 */ /* 0x002fca000f8e00ff */
[----:B------:R-:W-:-:S13]  /*15f10*/  ISETP.NE.AND P2, PT, R2, 0x3, PT ;  /* 0x000000030200780c */ /* 0x000fda0003f45270 */
[----:B------:R-:W-:Y:S05]  /*15f20*/  @!P2 BRA `(.L_x_7988) ;  /* 0x000000000004a947 */ /* 0x000fea0003800000 */
[----:B------:R-:W-:Y:S01]  /*15f30*/  BPT.TRAP 0x1 ;  /* 0x000000040000795c */ /* 0x000fe20000300000 */
.L_x_7988:
[----:B------:R-:W4:Y:S01]  /*15f40*/  LDL.LU R7, [R1+0x8] ;  /* 0x0000080001077983 */ /* 0x000f220000300800 */
[----:B0-----:R-:W-:Y:S02]  /*15f50*/  VIADD R3, R0, 0x28840 ;  /* 0x0002884000037836 */ /* 0x001fe40000000000 */
[C---:B------:R-:W-:Y:S02]  /*15f60*/  VIADD R2, R18.reuse, 0x1 ;  /* 0x0000000112027836 */ /* 0x040fe40000000000 */
[----:B------:R-:W-:-:S03]  /*15f70*/  IMAD R6, R18, 0x8, R3 ;  /* 0x0000000812067824 */ /* 0x000fc600078e0203 */
[----:B------:R-:W-:-:S04]  /*15f80*/  ISETP.NE.AND P1, PT, R2, 0x2, PT ;  /* 0x000000020200780c */ /* 0x000fc80003f25270 */
[----:B---3--:R-:W-:Y:S02]  /*15f90*/  SEL R4, RZ, 0x1, P1 ;  /* 0x00000001ff047807 */ /* 0x008fe40000800000 */
[C---:B----4-:R-:W-:Y:S02]  /*15fa0*/  SHF.L.U32 R5, R7.reuse, 0x1f, RZ ;  /* 0x0000001f07057819 */ /* 0x050fe400000006ff */
[----:B------:R-:W-:Y:S02]  /*15fb0*/  LOP3.LUT R7, R7, R4, RZ, 0x3c, !PT ;  /* 0x0000000407077212 */ /* 0x000fe400078e3cff */
[----:B------:R-:W0:Y:S01]  /*15fc0*/  SYNCS.PHASECHK.TRANS64.TRYWAIT P0, [R6+URZ], R5 ;  /* 0x00000005060075a7 */ /* 0x000e22000800017f */
[----:B------:R-:W-:Y:S02]  /*15fd0*/  SEL R4, R2, RZ, P1 ;  /* 0x000000ff02047207 */ /* 0x000fe40000800000 */
[----:B------:R-:W-:-:S03]  /*15fe0*/  SHF.L.U32 R2, R7, 0x1f, RZ ;  /* 0x0000001f07027819 */ /* 0x000fc600000006ff */
[----:B------:R-:W-:Y:S01]  /*15ff0*/  IMAD R3, R4, 0x8, R3 ;  /* 0x0000000804037824 */ /* 0x000fe200078e0203 */
[----:B0-----:R-:W-:Y:S06]  /*16000*/  @!P0 BRA `(.L_x_7989) ;  /* 0x0000001400288947 */ /* 0x001fec0003800000 */
.L_x_8036:
[----:B------:R-:W1:Y:S02]  /*16010*/  SYNCS.PHASECHK.TRANS64.TRYWAIT P0, [R3+URZ], R2 ;  /* 0x00000002030075a7 */ /* 0x000e64000800017f */
[----:B-1----:R-:W-:Y:S05]  /*16020*/  @!P0 BRA `(.L_x_7990) ;  /* 0x0000001400348947 */ /* 0x002fea0003800000 */
.L_x_8037:
[----:B------:R-:W-:Y:S05]  /*16030*/  @!P2 BRA `(.L_x_7991) ;  /* 0x000000000004a947 */ /* 0x000fea0003800000 */
[----:B------:R-:W-:Y:S01]  /*16040*/  BPT.TRAP 0x1 ;  /* 0x000000040000795c */ /* 0x000fe20000300000 */
.L_x_7991:
[----:B-1----:R-:W-:-:S04]  /*16050*/  VIADD R3, R0, 0x28860 ;  /* 0x0002886000037836 */ /* 0x002fc80000000000 */
[----:B------:R-:W-:-:S04]  /*16060*/  IMAD R18, R18, 0x8, R3 ;  /* 0x0000000812127824 */ /* 0x000fc800078e0203 */
[----:B------:R-:W1:Y:S02]  /*16070*/  SYNCS.PHASECHK.TRANS64.TRYWAIT P0, [R18+URZ], R5 ;  /* 0x00000005120075a7 */ /* 0x000e64000800017f */
[----:B-1----:R-:W-:Y:S05]  /*16080*/  @!P0 BRA `(.L_x_7992) ;  /* 0x0000001400308947 */ /* 0x002fea0003800000 */
.L_x_8038:
[----:B------:R-:W-:-:S07]  /*16090*/  IMAD R3, R4, 0x8, R3 ;  /* 0x0000000804037824 */ /* 0x000fce00078e0203 */
.L_x_7993:
[----:B---3--:R3:W4:Y:S02]  /*160a0*/  SYNCS.PHASECHK.TRANS64.TRYWAIT P0, [R3+URZ], R2 ;  /* 0x00000002030075a7 */ /* 0x008724000800017f */
[----:B----4-:R-:W-:Y:S05]  /*160b0*/  @!P0 NANOSLEEP.SYNCS 0x989680 ;  /* 0x009896800000895d */ /* 0x010fea0003900000 */
[----:B------:R-:W4:Y:S02]  /*160c0*/  @!P0 SYNCS.PHASECHK.TRANS64 P0, [R3+URZ], R2 ;  /* 0x00000002030085a7 */ /* 0x000f24000800007f */
[----:B----4-:R-:W-:Y:S05]  /*160d0*/  @!P0 BRA `(.L_x_7993) ;  /* 0xfffffffc00f08947 */ /* 0x010fea000383ffff */
.L_x_7986:
[----:B------:R-:W-:Y:S05]  /*160e0*/  BSYNC B0 ;  /* 0x0000000000007941 */ /* 0x000fea0003800000 */
.L_x_7985:
[----:B------:R-:W-:Y:S05]  /*160f0*/  EXIT ;  /* 0x000000000000794d */ /* 0x000fea0003800000 */
.L_x_7801:
[----:B0-----:R-:W-:-:S04]  /*16100*/  IMAD.U32 R3, RZ, RZ, UR41 ;  /* 0x00000029ff037e24 */ /* 0x001fc8000f8e00ff */
[----:B------:R0:W1:Y:S03]  /*16110*/  SYNCS.PHASECHK.TRANS64.TRYWAIT P1, [R3+URZ+0x28800], R0 ;  /* 0x02880000030075a7 */ /* 0x000066000802017f */
[----:B-1----:R-:W-:Y:S05]  /*16120*/  @!P1 NANOSLEEP.SYNCS 0x989680 ;  /* 0x009896800000995d */ /* 0x002fea0003900000 */
[----:B------:R-:W1:Y:S02]  /*16130*/  @!P1 SYNCS.PHASECHK.TRANS64 P1, [R3+URZ+0x28800], R0 ;  /* 0x02880000030095a7 */ /* 0x000e64000802007f */
[----:B-1----:R-:W-:Y:S05]  /*16140*/  @!P1 BRA `(.L_x_7801) ;  /* 0xfffffffc00ec9947 */ /* 0x002fea000383ffff */
[----:B------:R-:W-:Y:S05]  /*16150*/  BRA `(.L_x_7994) ;  /* 0xfffffeb800387947 */ /* 0x000fea000383ffff */
.L_x_7805:
[----:B-1----:R1:W2:Y:S02]  /*16160*/  SYNCS.PHASECHK.TRANS64.TRYWAIT P2, [R11+URZ+0x28830], R0 ;  /* 0x028830000b0075a7 */ /* 0x0022a4000804017f */
[----:B--2---:R-:W-:Y:S05]  /*16170*/  @!P2 NANOSLEEP.SYNCS 0x989680 ;  /* 0x009896800000a95d */ /* 0x004fea0003900000 */
[----:B------:R-:W2:Y:S02]  /*16180*/  @!P2 SYNCS.PHASECHK.TRANS64 P2, [R11+URZ+0x28830], R0 ;  /* 0x028830000b00a5a7 */ /* 0x000ea4000804007f */
[----:B--2---:R-:W-:Y:S05]  /*16190*/  @!P2 BRA `(.L_x_7805) ;  /* 0xfffffffc00f0a947 */ /* 0x004fea000383ffff */
[----:B------:R-:W-:Y:S05]  /*161a0*/  BRA `(.L_x_7804) ;  /* 0xfffffeb8005c7947 */ /* 0x000fea000383ffff */
.L_x_7821:
[----:B-1----:R-:W-:-:S04]  /*161b0*/  IMAD.U32 R7, RZ, RZ, UR6 ;  /* 0x00000006ff077e24 */ /* 0x002fc8000f8e00ff */
[----:B------:R1:W2:Y:S03]  /*161c0*/  SYNCS.PHASECHK.TRANS64.TRYWAIT P2, [R7+URZ+0x28830], R6 ;  /* 0x02883006070075a7 */ /* 0x0002a6000804017f */
[----:B--2---:R-:W-:Y:S05]  /*161d0*/  @!P2 NANOSLEEP.SYNCS 0x989680 ;  /* 0x009896800000a95d */ /* 0x004fea0003900000 */
[----:B------:R-:W2:Y:S02]  /*161e0*/  @!P2 SYNCS.PHASECHK.TRANS64 P2, [R7+URZ+0x28830], R6 ;  /* 0x028830060700a5a7 */ /* 0x000ea4000804007f */
[----:B--2---:R-:W-:Y:S05]  /*161f0*/  @!P2 BRA `(.L_x_7821) ;  /* 0xfffffffc00eca947 */ /* 0x004fea000383ffff */
[----:B------:R-:W-:Y:S05]  /*16200*/  BRA `(.L_x_7818) ;  /* 0xfffffef4000c7947 */ /* 0x000fea000383ffff */
.L_x_7825:
[----:B-1----:R-:W-:-:S04]  /*16210*/  IMAD.U32 R7, RZ, RZ, UR6 ;  /* 0x00000006ff077e24 */ /* 0x002fc8000f8e00ff */
[----:B------:R1:W2:Y:S03]  /*16220*/  SYNCS.PHASECHK.TRANS64.TRYWAIT P2, [R7+URZ+0x28850], R6 ;  /* 0x02885006070075a7 */ /* 0x0002a6000804017f */
[----:B--2---:R-:W-:Y:S05]  /*16230*/  @!P2 NANOSLEEP.SYNCS 0x989680 ;  /* 0x009896800000a95d */ /* 0x004fea0003900000 */
[----:B------:R-:W2:Y:S02]  /*16240*/  @!P2 SYNCS.PHASECHK.TRANS64 P2, [R7+URZ+0x28850], R6 ;  /* 0x028850060700a5a7 */ /* 0x000ea4000804007f */
[----:B--2---:R-:W-:Y:S05]  /*16250*/  @!P2 BRA `(.L_x_7825) ;  /* 0xfffffffc00eca947 */ /* 0x004fea000383ffff */
[----:B------:R-:W-:Y:S05]  /*16260*/  BRA `(.L_x_7822) ;  /* 0xfffffef400cc7947 */ /* 0x000fea000383ffff */
.L_x_7842:
[----:B-1----:R-:W-:-:S04]  /*16270*/  IMAD.U32 R5, RZ, RZ, UR6 ;  /* 0x00000006ff057e24 */ /* 0x002fc8000f8e00ff */
[----:B------:R1:W2:Y:S03]  /*16280*/  SYNCS.PHASECHK.TRANS64.TRYWAIT P3, [R5+URZ+0x28830], R4 ;  /* 0x02883004050075a7 */ /* 0x0002a6000806017f */
[----:B--2---:R-:W-:Y:S05]  /*16290*/  @!P3 NANOSLEEP.SYNCS 0x989680 ;  /* 0x009896800000b95d */ /* 0x004fea0003900000 */
[----:B------:R-:W2:Y:S02]  /*162a0*/  @!P3 SYNCS.PHASECHK.TRANS64 P3, [R5+URZ+0x28830], R4 ;  /* 0x028830040500b5a7 */ /* 0x000ea4000806007f */
[----:B--2---:R-:W-:Y:S05]  /*162b0*/  @!P3 BRA `(.L_x_7842) ;  /* 0xfffffffc00ecb947 */ /* 0x004fea000383ffff */
[----:B------:R-:W-:Y:S05]  /*162c0*/  BRA `(.L_x_7839) ;  /* 0xffffff2c00b87947 */ /* 0x000fea000383ffff */
.L_x_7846:
[----:B-1----:R-:W-:-:S04]  /*162d0*/  IMAD.U32 R5, RZ, RZ, UR6 ;  /* 0x00000006ff057e24 */ /* 0x002fc8000f8e00ff */
[----:B------:R1:W2:Y:S03]  /*162e0*/  SYNCS.PHASECHK.TRANS64.TRYWAIT P2, [R5+URZ+0x28850], R4 ;  /* 0x02885004050075a7 */ /* 0x0002a6000804017f */
[----:B--2---:R-:W-:Y:S05]  /*162f0*/  @!P2 NANOSLEEP.SYNCS 0x989680 ;  /* 0x009896800000a95d */ /* 0x004fea0003900000 */
[----:B------:R-:W2:Y:S02]  /*16300*/  @!P2 SYNCS.PHASECHK.TRANS64 P2, [R5+URZ+0x28850], R4 ;  /* 0x028850040500a5a7 */ /* 0x000ea4000804007f */
[----:B--2---:R-:W-:Y:S05]  /*16310*/  @!P2 BRA `(.L_x_7846) ;  /* 0xfffffffc00eca947 */ /* 0x004fea000383ffff */
[----:B------:R-:W-:Y:S05]  /*16320*/  BRA `(.L_x_7843) ;  /* 0xffffff3000787947 */ /* 0x000fea000383ffff */
.L_x_7852:
[----:B-1----:R-:W-:-:S04]  /*16330*/  IMAD.U32 R5, RZ, RZ, UR6 ;  /* 0x00000006ff057e24 */ /* 0x002fc8000f8e00ff */
[----:B------:R1:W2:Y:S03]  /*16340*/  SYNCS.PHASECHK.TRANS64.TRYWAIT P3, [R5+URZ+0x28830], R4 ;  /* 0x02883004050075a7 */ /* 0x0002a6000806017f */
[----:B--2---:R-:W-:Y:S05]  /*16350*/  @!P3 NANOSLEEP.SYNCS 0x989680 ;  /* 0x009896800000b95d */ /* 0x004fea0003900000 */
[----:B------:R-:W2:Y:S02]  /*16360*/  @!P3 SYNCS.PHASECHK.TRANS64 P3, [R5+URZ+0x28830], R4 ;  /* 0x028830040500b5a7 */ /* 0x000ea4000806007f */
[----:B--2---:R-:W-:Y:S05]  /*16370*/  @!P3 BRA `(.L_x_7852) ;  /* 0xfffffffc00ecb947 */ /* 0x004fea000383ffff */
[----:B------:R-:W-:Y:S05]  /*16380*/  BRA `(.L_x_7849) ;  /* 0xffffff5400947947 */ /* 0x000fea000383ffff */
.L_x_7856:
[----:B-1----:R-:W-:-:S04]  /*16390*/  IMAD.U32 R5, RZ, RZ, UR6 ;  /* 0x00000006ff057e24 */ /* 0x002fc8000f8e00ff */
[----:B------:R1:W2:Y:S03]  /*163a0*/  SYNCS.PHASECHK.TRANS64.TRYWAIT P2, [R5+URZ+0x28850], R4 ;  /* 0x02885004050075a7 */ /* 0x0002a6000804017f */
[----:B--2---:R-:W-:Y:S05]  /*163b0*/  @!P2 NANOSLEEP.SYNCS 0x989680 ;  /* 0x009896800000a95d */ /* 0x004fea0003900000 */
[----:B------:R-:W2:Y:S02]  /*163c0*/  @!P2 SYNCS.PHASECHK.TRANS64 P2, [R5+URZ+0x28850], R4 ;  /* 0x028850040500a5a7 */ /* 0x000ea4000804007f */
[----:B--2---:R-:W-:Y:S05]  /*163d0*/  @!P2 BRA `(.L_x_7856) ;  /* 0xfffffffc00eca947 */ /* 0x004fea000383ffff */
[----:B------:R-:W-:Y:S05]  /*163e0*/  BRA `(.L_x_7853) ;  /* 0xffffff5800547947 */ /* 0x000fea000383ffff */
.L_x_7869:
[----:B-1----:R-:W-:-:S04]  /*163f0*/  IMAD.U32 R8, RZ, RZ, UR5 ;  /* 0x00000005ff087e24 */ /* 0x002fc8000f8e00ff */
[----:B------:R1:W2:Y:S03]  /*16400*/  SYNCS.PHASECHK.TRANS64.TRYWAIT P0, [R8+URZ+0x28850], R3 ;  /* 0x02885003080075a7 */ /* 0x0002a6000800017f */
[----:B--2---:R-:W-:Y:S05]  /*16410*/  @!P0 NANOSLEEP.SYNCS 0x989680 ;  /* 0x009896800000895d */ /* 0x004fea0003900000 */
[----:B------:R-:W2:Y:S02]  /*16420*/  @!P0 SYNCS.PHASECHK.TRANS64 P0, [R8+URZ+0x28850], R3 ;  /* 0x02885003080085a7 */ /* 0x000ea4000800007f */
[----:B--2---:R-:W-:Y:S05]  /*16430*/  @!P0 BRA `(.L_x_7869) ;  /* 0xfffffffc00ec8947 */ /* 0x004fea000383ffff */
[----:B------:R-:W-:Y:S05]  /*16440*/  BRA `(.L_x_7868) ;  /* 0xffffff8c00587947 */ /* 0x000fea000383ffff */
.L_x_7905:
[----:B------:R-:W-:Y:S02]  /*16450*/  IMAD.MOV.U32 R13, RZ, RZ, R4 ;  /* 0x000000ffff0d7224 */ /* 0x000fe400078e0004 */
[----:B------:R-:W-:Y:S02]  /*16460*/  IMAD.MOV.U32 R12, RZ, RZ, RZ ;  /* 0x000000ffff0c7224 */ /* 0x000fe400078e00ff */
[----:B------:R-:W-:Y:S02]  /*16470*/  IMAD.MOV.U32 R11, RZ, RZ, 0x1f ;  /* 0x0000001fff0b7424 */ /* 0x000fe400078e00ff */
[----:B------:R-:W-:-:S07]  /*16480*/  IMAD.MOV.U32 R15, RZ, RZ, -0x1 ;  /* 0xffffffffff0f7424 */ /* 0x000fce00078e00ff */
[----:B0-----:R-:W-:Y:S05]  /*16490*/  WARPSYNC.COLLECTIVE R15, `(.L_x_7995) ;  /* 0x000000000f087348 */ /* 0x001fea0003c00000 */
[----:B------:R1:W2:Y:S02]  /*164a0*/  SHFL.IDX P6, R14, R13, R12, R11 ;  /* 0x0000000c0d0e7389 */ /* 0x0002a400000c000b */
[----:B012---:R-:W-:Y:S01]  /*164b0*/  ENDCOLLECTIVE ;  /* 0x000000000000791b */ /* 0x007fe20003800000 */
.L_x_7995:
[----:B------:R-:W-:Y:S05]  /*164c0*/  BRA `(.L_x_7996) ;  /* 0xffffffc000fc7947 */ /* 0x000fea000383ffff */
.L_x_7907:
[----:B------:R-:W-:Y:S01]  /*164d0*/  BSSY B0, `(.L_x_7997) ;  /* 0x0000006000007945 */ /* 0x000fe20003800000 */
[----:B------:R-:W-:-:S07]  /*164e0*/  IMAD.MOV.U32 R15, RZ, RZ, -0x1 ;  /* 0xffffffffff0f7424 */ /* 0x000fce00078e00ff */
[----:B01----:R-:W-:Y:S05]  /*164f0*/  WARPSYNC.COLLECTIVE R15, `(.L_x_7998) ;  /* 0x000000000f0c7348 */ /* 0x003fea0003c00000 */
[----:B------:R-:W-:Y:S02]  /*16500*/  ELECT P6, UR62, PT ;  /* 0x00000000003e782f */ /* 0x000fe400038c0000 */
[----:B------:R-:W-:Y:S01]  /*16510*/  MOV R14, UR62 ;  /* 0x0000003e000e7c02 */ /* 0x000fe20008000f00 */
[----:B01----:R-:W-:Y:S10]  /*16520*/  ENDCOLLECTIVE ;  /* 0x000000000000791b */ /* 0x003ff40003800000 */
.L_x_7998:
[----:B------:R-:W-:Y:S05]  /*16530*/  BSYNC B0 ;  /* 0x0000000000007941 */ /* 0x000fea0003800000 */
.L_x_7997:
[----:B------:R-:W-:Y:S05]  /*16540*/  BRA `(.L_x_7999) ;  /* 0xffffffc400007947 */ /* 0x000fea000383ffff */
.L_x_7909:
[----:B--2---:R2:W3:Y:S02]  /*16550*/  SYNCS.PHASECHK.TRANS64.TRYWAIT P0, [R3+URZ+0x28840], R0 ;  /* 0x02884000030075a7 */ /* 0x0044e4000800017f */
[----:B---3--:R-:W-:Y:S05]  /*16560*/  @!P0 NANOSLEEP.SYNCS 0x989680 ;  /* 0x009896800000895d */ /* 0x008fea0003900000 */
[----:B------:R-:W3:Y:S02]  /*16570*/  @!P0 SYNCS.PHASECHK.TRANS64 P0, [R3+URZ+0x28840], R0 ;  /* 0x02884000030085a7 */ /* 0x000ee4000800007f */
[----:B---3--:R-:W-:Y:S05]  /*16580*/  @!P0 BRA `(.L_x_7909) ;  /* 0xfffffffc00f08947 */ /* 0x008fea000383ffff */
[----:B------:R-:W-:Y:S05]  /*16590*/  BRA `(.L_x_8000) ;  /* 0xffffffc400587947 */ /* 0x000fea000383ffff */
.L_x_7913:
        /* <DEDUP_REMOVED lines=10> */
.L_x_8001:
[----:B------:R-:W-:Y:S02]  /*16640*/  IMAD.MOV.U32 R13, RZ, RZ, R0 ;  /* 0x000000ffff0d7224 */ /* 0x000fe400078e0000 */
[----:B------:R-:W-:-:S07]  /*16650*/  IMAD.MOV.U32 R5, RZ, RZ, R14 ;  /* 0x000000ffff057224 */ /* 0x000fce00078e000e */
[----:B------:R-:W-:Y:S05]  /*16660*/  WARPSYNC.COLLECTIVE R15, `(.L_x_8002) ;  /* 0x000000000f087348 */ /* 0x000fea0003c00000 */
[----:B------:R0:W1:Y:S02]  /*16670*/  SHFL.IDX P6, R14, R13, R12, R11 ;  /* 0x0000000c0d0e7389 */ /* 0x00006400000c000b */
[----:B01----:R-:W-:Y:S01]  /*16680*/  ENDCOLLECTIVE ;  /* 0x000000000000791b */ /* 0x003fe20003800000 */
.L_x_8002:
[----:B------:R-:W-:Y:S02]  /*16690*/  ULDC UR4, c[0x0][0x288] ;  /* 0x0000a20000047ab9 */ /* 0x000fe40000000800 */
[----:B------:R-:W-:-:S05]  /*166a0*/  IMAD R3, R7, UR4, RZ ;  /* 0x0000000407037c24 */ /* 0x000fca000f8e02ff */
[----:B------:R-:W-:Y:S01]  /*166b0*/  ISETP.GE.AND P2, PT, R2, R3, PT ;  /* 0x000000030200720c */ /* 0x000fe20003f46270 */
[----:B------:R-:W-:Y:S02]  /*166c0*/  IMAD.MOV.U32 R13, RZ, RZ, R4 ;  /* 0x000000ffff0d7224 */ /* 0x000fe400078e0004 */
[----:B------:R-:W-:Y:S02]  /*166d0*/  IMAD.MOV.U32 R12, RZ, RZ, 0x1 ;  /* 0x00000001ff0c7424 */ /* 0x000fe400078e00ff */
[----:B------:R-:W-:-:S08]  /*166e0*/  IMAD.MOV.U32 R6, RZ, RZ, R14 ;  /* 0x000000ffff067224 */ /* 0x000fd000078e000e */
[----:B------:R-:W-:Y:S05]  /*166f0*/  WARPSYNC.COLLECTIVE R15, `(.L_x_8003) ;  /* 0x000000000f087348 */ /* 0x000fea0003c00000 */
[----:B------:R0:W1:Y:S02]  /*16700*/  SHFL.IDX P6, R14, R13, R12, R11 ;  /* 0x0000000c0d0e7389 */ /* 0x00006400000c000b */
[----:B01----:R-:W-:Y:S01]  /*16710*/  ENDCOLLECTIVE ;  /* 0x000000000000791b */ /* 0x003fe20003800000 */
.L_x_8003:
[----:B------:R-:W-:-:S05]  /*16720*/  @!P2 LEA R6, P4, R10, R6, 0x1 ;  /* 0x000000060a06a211 */ /* 0x000fca00078808ff */
[----:B------:R-:W-:Y:S02]  /*16730*/  @!P2 IMAD.X R7, RZ, RZ, R5, P4 ;  /* 0x000000ffff07a224 */ /* 0x000fe400020e0605 */
[----:B------:R-:W-:-:S03]  /*16740*/  VIADD R5, R2, 0x10 ;  /* 0x0000001002057836 */ /* 0x000fc60000000000 */
[----:B------:R-:W-:Y:S01]  /*16750*/  @!PT LDS RZ, [RZ] ;  /* 0x00000000fffff984 */ /* 0x000fe20000000800 */
[----:B------:R-:W-:Y:S01]  /*16760*/  @!PT LDS RZ, [RZ] ;  /* 0x00000000fffff984 */ /* 0x000fe20000000800 */
[----:B------:R-:W-:Y:S01]  /*16770*/  @!PT LDS RZ, [RZ] ;  /* 0x00000000fffff984 */ /* 0x000fe20000000800 */
[----:B------:R0:W-:Y:S01]  /*16780*/  @!P2 LDGSTS.E.BYPASS.LTC128B.128 [R9+0x10400], desc[UR50][R6.64], !P1 ;  /* 0x104000000609afae */ /* 0x0001e2000c901d72 */
[----:B------:R-:W-:-:S03]  /*16790*/  IMAD.MOV.U32 R13, RZ, RZ, R0 ;  /* 0x000000ffff0d7224 */ /* 0x000fc600078e0000 */
[----:B------:R0:W-:Y:S01]  /*167a0*/  @!P2 LDGSTS.E.BYPASS.LTC128B.128 [R9+0x14400], desc[UR50][R6.64+0x80], !P0 ;  /* 0x144000800609afae */ /* 0x0001e2000c101d72 */
[----:B------:R-:W-:Y:S01]  /*167b0*/  ISETP.GE.AND P2, PT, R5, R3, PT ;  /* 0x000000030500720c */ /* 0x000fe20003f46270 */
[----:B------:R-:W-:-:S12]  /*167c0*/  IMAD.MOV.U32 R5, RZ, RZ, R14 ;  /* 0x000000ffff057224 */ /* 0x000fd800078e000e */
[----:B0-----:R-:W-:Y:S05]  /*167d0*/  WARPSYNC.COLLECTIVE R15, `(.L_x_8004) ;  /* 0x000000000f087348 */ /* 0x001fea0003c00000 */
[----:B------:R1:W2:Y:S02]  /*167e0*/  SHFL.IDX P6, R14, R13, R12, R11 ;  /* 0x0000000c0d0e7389 */ /* 0x0002a400000c000b */
[----:B012---:R-:W-:Y:S01]  /*167f0*/  ENDCOLLECTIVE ;  /* 0x000000000000791b */ /* 0x007fe20003800000 */
.L_x_8004:
[----:B------:R-:W-:Y:S02]  /*16800*/  IMAD.MOV.U32 R13, RZ, RZ, R4 ;  /* 0x000000ffff0d7224 */ /* 0x000fe400078e0004 */
[----:B------:R-:W-:Y:S02]  /*16810*/  IMAD.MOV.U32 R12, RZ, RZ, 0x2 ;  /* 0x00000002ff0c7424 */ /* 0x000fe400078e00ff */
[----:B------:R-:W-:-:S07]  /*16820*/  IMAD.MOV.U32 R8, RZ, RZ, R14 ;  /* 0x000000ffff087224 */ /* 0x000fce00078e000e */
[----:B------:R-:W-:Y:S05]  /*16830*/  WARPSYNC.COLLECTIVE R15, `(.L_x_8005) ;  /* 0x000000000f087348 */ /* 0x000fea0003c00000 */
[----:B------:R0:W1:Y:S02]  /*16840*/  SHFL.IDX P6, R14, R13, R12, R11 ;  /* 0x0000000c0d0e7389 */ /* 0x00006400000c000b */
[----:B01----:R-:W-:Y:S01]  /*16850*/  ENDCOLLECTIVE ;  /* 0x000000000000791b */ /* 0x003fe20003800000 */
.L_x_8005:
[----:B------:R-:W-:-:S05]  /*16860*/  @!P2 LEA R8, P4, R10, R8, 0x1 ;  /* 0x000000080a08a211 */ /* 0x000fca00078808ff */
[----:B------:R-:W-:Y:S02]  /*16870*/  @!P2 IMAD.X R5, RZ, RZ, R5, P4 ;  /* 0x000000ffff05a224 */ /* 0x000fe400020e0605 */
[----:B------:R-:W-:Y:S02]  /*16880*/  @!P2 IMAD.MOV.U32 R6, RZ, RZ, R8 ;  /* 0x000000ffff06a224 */ /* 0x000fe400078e0008 */
[----:B------:R-:W-:Y:S02]  /*16890*/  @!P2 IMAD.MOV.U32 R7, RZ, RZ, R5 ;  /* 0x000000ffff07a224 */ /* 0x000fe400078e0005 */
[C---:B------:R-:W-:Y:S02]  /*168a0*/  VIADD R5, R2.reuse, 0x20 ;  /* 0x0000002002057836 */ /* 0x040fe40000000000 */
[----:B------:R-:W-:Y:S01]  /*168b0*/  IMAD.MOV.U32 R13, RZ, RZ, R0 ;  /* 0x000000ffff0d7224 */ /* 0x000fe200078e0000 */
[----:B------:R-:W-:Y:S01]  /*168c0*/  @!PT LDS RZ, [RZ] ;  /* 0x00000000fffff984 */ /* 0x000fe20000000800 */
[----:B------:R-:W-:Y:S01]  /*168d0*/  @!PT LDS RZ, [RZ] ;  /* 0x00000000fffff984 */ /* 0x000fe20000000800 */
[----:B------:R-:W-:Y:S01]  /*168e0*/  @!PT LDS RZ, [RZ] ;  /* 0x00000000fffff984 */ /* 0x000fe20000000800 */
[----:B------:R0:W-:Y:S01]  /*168f0*/  @!P2 LDGSTS.E.BYPASS.LTC128B.128 [R9+0x10c00], desc[UR50][R6.64], !P1 ;  /* 0x10c000000609afae */ /* 0x0001e2000c901d72 */
[----:B------:R-:W-:-:S03]  /*16900*/  VIADD R8, R2, 0x60 ;  /* 0x0000006002087836 */ /* 0x000fc60000000000 */
[----:B------:R0:W-:Y:S01]  /*16910*/  @!P2 LDGSTS.E.BYPASS.LTC128B.128 [R9+0x14c00], desc[UR50][R6.64+0x80], !P0 ;  /* 0x14c000800609afae */ /* 0x0001e2000c101d72 */
[----:B------:R-:W-:Y:S01]  /*16920*/  ISETP.GE.AND P2, PT, R5, R3, PT ;  /* 0x000000030500720c */ /* 0x000fe20003f46270 */
[----:B------:R-:W-:-:S12]  /*16930*/  IMAD.MOV.U32 R5, RZ, RZ, R14 ;  /* 0x000000ffff057224 */ /* 0x000fd800078e000e */
[----:B0-----:R-:W-:Y:S05]  /*16940*/  WARPSYNC.COLLECTIVE R15, `(.L_x_8006) ;  /* 0x000000000f087348 */ /* 0x001fea0003c00000 */
[----:B------:R1:W2:Y:S02]  /*16950*/  SHFL.IDX P6, R14, R13, R12, R11 ;  /* 0x0000000c0d0e7389 */ /* 0x0002a400000c000b */
[----:B012---:R-:W-:Y:S01]  /*16960*/  ENDCOLLECTIVE ;  /* 0x000000000000791b */ /* 0x007fe20003800000 */
.L_x_8006:
[----:B------:R-:W-:Y:S02]  /*16970*/  IMAD.MOV.U32 R13, RZ, RZ, R4 ;  /* 0x000000ffff0d7224 */ /* 0x000fe400078e0004 */
[----:B------:R-:W-:Y:S02]  /*16980*/  IMAD.MOV.U32 R12, RZ, RZ, 0x3 ;  /* 0x00000003ff0c7424 */ /* 0x000fe400078e00ff */
[----:B------:R-:W-:-:S07]  /*16990*/  IMAD.MOV.U32 R6, RZ, RZ, R14 ;  /* 0x000000ffff067224 */ /* 0x000fce00078e000e */
[----:B------:R-:W-:Y:S05]  /*169a0*/  WARPSYNC.COLLECTIVE R15, `(.L_x_8007) ;  /* 0x000000000f087348 */ /* 0x000fea0003c00000 */
[----:B------:R0:W1:Y:S02]  /*169b0*/  SHFL.IDX P6, R14, R13, R12, R11 ;  /* 0x0000000c0d0e7389 */ /* 0x00006400000c000b */
[----:B01----:R-:W-:Y:S01]  /*169c0*/  ENDCOLLECTIVE ;  /* 0x000000000000791b */ /* 0x003fe20003800000 */
.L_x_8007:
        /* <DEDUP_REMOVED lines=9> */
[----:B------:R0:W-:Y:S01]  /*16a60*/  @!P2 LDGSTS.E.BYPASS.LTC128B.128 [R9+0x15400], desc[UR50][R6.64+0x80], !P0 ;  /* 0x154000800609afae */ /* 0x0001e2000c101d72 */
[----:B------:R-:W-:Y:S01]  /*16a70*/  ISETP.GE.AND P2, PT, R5, R3, PT ;  /* 0x000000030500720c */ /* 0x000fe20003f46270 */
[----:B------:R-:W-:-:S12]  /*16a80*/  IMAD.MOV.U32 R5, RZ, RZ, R14 ;  /* 0x000000ffff057224 */ /* 0x000fd800078e000e */
[----:B0-----:R-:W-:Y:S05]  /*16a90*/  WARPSYNC.COLLECTIVE R15, `(.L_x_8008) ;  /* 0x000000000f087348 */ /* 0x001fea0003c00000 */
[----:B------:R1:W2:Y:S02]  /*16aa0*/  SHFL.IDX P6, R14, R13, R12, R11 ;  /* 0x0000000c0d0e7389 */ /* 0x0002a400000c000b */
[----:B012---:R-:W-:Y:S01]  /*16ab0*/  ENDCOLLECTIVE ;  /* 0x000000000000791b */ /* 0x007fe20003800000 */
.L_x_8008:
[----:B------:R-:W-:Y:S02]  /*16ac0*/  IMAD.MOV.U32 R13, RZ, RZ, R4 ;  /* 0x000000ffff0d7224 */ /* 0x000fe400078e0004 */
[----:B------:R-:W-:Y:S02]  /*16ad0*/  IMAD.MOV.U32 R12, RZ, RZ, 0x4 ;  /* 0x00000004ff0c7424 */ /* 0x000fe400078e00ff */
[----:B------:R-:W-:-:S07]  /*16ae0*/  IMAD.MOV.U32 R6, RZ, RZ, R14 ;  /* 0x000000ffff067224 */ /* 0x000fce00078e000e */
[----:B------:R-:W-:Y:S05]  /*16af0*/  WARPSYNC.COLLECTIVE R15, `(.L_x_8009) ;  /* 0x000000000f087348 */ /* 0x000fea0003c00000 */
[----:B------:R0:W1:Y:S02]  /*16b00*/  SHFL.IDX P6, R14, R13, R12, R11 ;  /* 0x0000000c0d0e7389 */ /* 0x00006400000c000b */
[----:B01----:R-:W-:Y:S01]  /*16b10*/  ENDCOLLECTIVE ;  /* 0x000000000000791b */ /* 0x003fe20003800000 */
.L_x_8009:
        /* <DEDUP_REMOVED lines=15> */
.L_x_8010:
[----:B------:R-:W-:Y:S02]  /*16c10*/  IMAD.MOV.U32 R13, RZ, RZ, R4 ;  /* 0x000000ffff0d7224 */ /* 0x000fe400078e0004 */
[----:B------:R-:W-:Y:S02]  /*16c20*/  IMAD.MOV.U32 R12, RZ, RZ, 0x5 ;  /* 0x00000005ff0c7424 */ /* 0x000fe400078e00ff */
[----:B------:R-:W-:-:S07]  /*16c30*/  IMAD.MOV.U32 R6, RZ, RZ, R14 ;  /* 0x000000ffff067224 */ /* 0x000fce00078e000e */
[----:B------:R-:W-:Y:S05]  /*16c40*/  WARPSYNC.COLLECTIVE R15, `(.L_x_8011) ;  /* 0x000000000f087348 */ /* 0x000fea0003c00000 */
[----:B------:R0:W1:Y:S02]  /*16c50*/  SHFL.IDX P6, R14, R13, R12, R11 ;  /* 0x0000000c0d0e7389 */ /* 0x00006400000c000b */
[----:B01----:R-:W-:Y:S01]  /*16c60*/  ENDCOLLECTIVE ;  /* 0x000000000000791b */ /* 0x003fe20003800000 */
.L_x_8011:
        /* <DEDUP_REMOVED lines=15> */
.L_x_8012:
[----:B------:R-:W-:Y:S02]  /*16d60*/  IMAD.MOV.U32 R13, RZ, RZ, R4 ;  /* 0x000000ffff0d7224 */ /* 0x000fe400078e0004 */
[----:B------:R-:W-:Y:S02]  /*16d70*/  IMAD.MOV.U32 R12, RZ, RZ, 0x6 ;  /* 0x00000006ff0c7424 */ /* 0x000fe400078e00ff */
[----:B------:R-:W-:-:S07]  /*16d80*/  IMAD.MOV.U32 R6, RZ, RZ, R14 ;  /* 0x000000ffff067224 */ /* 0x000fce00078e000e */
[----:B------:R-:W-:Y:S05]  /*16d90*/  WARPSYNC.COLLECTIVE R15, `(.L_x_8013) ;  /* 0x000000000f087348 */ /* 0x000fea0003c00000 */
[----:B------:R0:W1:Y:S02]  /*16da0*/  SHFL.IDX P6, R14, R13, R12, R11 ;  /* 0x0000000c0d0e7389 */ /* 0x00006400000c000b */
[----:B01----:R-:W-:Y:S01]  /*16db0*/  ENDCOLLECTIVE ;  /* 0x000000000000791b */ /* 0x003fe20003800000 */
.L_x_8013:
        /* <DEDUP_REMOVED lines=14> */
.L_x_8014:
[----:B------:R-:W-:Y:S02]  /*16ea0*/  IMAD.MOV.U32 R13, RZ, RZ, R4 ;  /* 0x000000ffff0d7224 */ /* 0x000fe400078e0004 */
[----:B------:R-:W-:Y:S02]  /*16eb0*/  IMAD.MOV.U32 R12, RZ, RZ, 0x7 ;  /* 0x00000007ff0c7424 */ /* 0x000fe400078e00ff */
[----:B------:R-:W-:-:S07]  /*16ec0*/  IMAD.MOV.U32 R6, RZ, RZ, R14 ;  /* 0x000000ffff067224 */ /* 0x000fce00078e000e */
[----:B------:R-:W-:Y:S05]  /*16ed0*/  WARPSYNC.COLLECTIVE R15, `(.L_x_8015) ;  /* 0x000000000f087348 */ /* 0x000fea0003c00000 */
[----:B------:R0:W1:Y:S02]  /*16ee0*/  SHFL.IDX P6, R14, R13, R12, R11 ;  /* 0x0000000c0d0e7389 */ /* 0x00006400000c000b */
[----:B01----:R-:W-:Y:S01]  /*16ef0*/  ENDCOLLECTIVE ;  /* 0x000000000000791b */ /* 0x003fe20003800000 */
.L_x_8015:
[----:B------:R-:W-:-:S05]  /*16f00*/  @!P3 LEA R6, P2, R10, R6, 0x1 ;  /* 0x000000060a06b211 */ /* 0x000fca00078408ff */
[----:B------:R-:W-:-:S04]  /*16f10*/  @!P3 IMAD.X R5, RZ, RZ, R5, P2 ;  /* 0x000000ffff05b224 */ /* 0x000fc800010e0605 */
        /* <DEDUP_REMOVED lines=11> */
.L_x_8016:
[----:B------:R-:W-:Y:S01]  /*16fd0*/  IMAD.MOV.U32 R0, RZ, RZ, R14 ;  /* 0x000000ffff007224 */ /* 0x000fe200078e000e */
[----:B------:R-:W-:Y:S06]  /*16fe0*/  BRA `(.L_x_8017) ;  /* 0xffffffc400b87947 */ /* 0x000fec000383ffff */
.L_x_7918:
[----:B0-----:R0:W1:Y:S02]  /*16ff0*/  SYNCS.PHASECHK.TRANS64.TRYWAIT P0, [R17+URZ+0x28820], R0 ;  /* 0x02882000110075a7 */ /* 0x001064000800017f */
[----:B-1----:R-:W-:Y:S05]  /*17000*/  @!P0 NANOSLEEP.SYNCS 0x989680 ;  /* 0x009896800000895d */ /* 0x002fea0003900000 */
[----:B------:R-:W1:Y:S02]  /*17010*/  @!P0 SYNCS.PHASECHK.TRANS64 P0, [R17+URZ+0x28820], R0 ;  /* 0x02882000110085a7 */ /* 0x000e64000800007f */
[----:B-1----:R-:W-:Y:S05]  /*17020*/  @!P0 BRA `(.L_x_7918) ;  /* 0xfffffffc00f08947 */ /* 0x002fea000383ffff */
[----:B------:R-:W-:Y:S05]  /*17030*/  BRA `(.L_x_8018) ;  /* 0xffffffc800287947 */ /* 0x000fea000383ffff */
.L_x_7925:
[----:B0-----:R0:W1:Y:S02]  /*17040*/  SYNCS.PHASECHK.TRANS64.TRYWAIT P0, [R7+URZ+0x28840], R3 ;  /* 0x02884003070075a7 */ /* 0x001064000800017f */
[----:B-1----:R-:W-:Y:S05]  /*17050*/  @!P0 NANOSLEEP.SYNCS 0x989680 ;  /* 0x009896800000895d */ /* 0x002fea0003900000 */
[----:B------:R-:W1:Y:S02]  /*17060*/  @!P0 SYNCS.PHASECHK.TRANS64 P0, [R7+URZ+0x28840], R3 ;  /* 0x02884003070085a7 */ /* 0x000e64000800007f */
[----:B-1----:R-:W-:Y:S05]  /*17070*/  @!P0 BRA `(.L_x_7925) ;  /* 0xfffffffc00f08947 */ /* 0x002fea000383ffff */
[----:B------:R-:W-:Y:S05]  /*17080*/  BRA `(.L_x_8019) ;  /* 0xffffffc800e07947 */ /* 0x000fea000383ffff */
.L_x_7931:
[----:B0-----:R0:W1:Y:S02]  /*17090*/  SYNCS.PHASECHK.TRANS64.TRYWAIT P0, [R7+URZ+0x60], R3 ;  /* 0x00006003070075a7 */ /* 0x001064000800017f */
[----:B-1----:R-:W-:Y:S05]  /*170a0*/  @!P0 NANOSLEEP.SYNCS 0x989680 ;  /* 0x009896800000895d */ /* 0x002fea0003900000 */
[----:B------:R-:W1:Y:S02]  /*170b0*/  @!P0 SYNCS.PHASECHK.TRANS64 P0, [R7+URZ+0x60], R3 ;  /* 0x00006003070085a7 */ /* 0x000e64000800007f */
[----:B-1----:R-:W-:Y:S05]  /*170c0*/  @!P0 BRA `(.L_x_7931) ;  /* 0xfffffffc00f08947 */ /* 0x002fea000383ffff */
[----:B------:R-:W-:Y:S05]  /*170d0*/  BRA `(.L_x_8020) ;  /* 0xffffffcc00b07947 */ /* 0x000fea000383ffff */
.L_x_7941:
[----:B--2---:R2:W3:Y:S02]  /*170e0*/  SYNCS.PHASECHK.TRANS64.TRYWAIT P0, [R3+URZ+0x28840], R2 ;  /* 0x02884002030075a7 */ /* 0x0044e4000800017f */
[----:B---3--:R-:W-:Y:S05]  /*170f0*/  @!P0 NANOSLEEP.SYNCS 0x989680 ;  /* 0x009896800000895d */ /* 0x008fea0003900000 */
[----:B------:R-:W3:Y:S02]  /*17100*/  @!P0 SYNCS.PHASECHK.TRANS64 P0, [R3+URZ+0x28840], R2 ;  /* 0x02884002030085a7 */ /* 0x000ee4000800007f */
[----:B---3--:R-:W-:Y:S05]  /*17110*/  @!P0 BRA `(.L_x_7941) ;  /* 0xfffffffc00f08947 */ /* 0x008fea000383ffff */
[----:B------:R-:W-:Y:S05]  /*17120*/  BRA `(.L_x_8021) ;  /* 0xffffffd400347947 */ /* 0x000fea000383ffff */
.L_x_7947:
[----:B0-----:R0:W1:Y:S02]  /*17130*/  SYNCS.PHASECHK.TRANS64.TRYWAIT P0, [R2+URZ+0x60], R3 ;  /* 0x00006003020075a7 */ /* 0x001064000800017f */
[----:B-1----:R-:W-:Y:S05]  /*17140*/  @!P0 NANOSLEEP.SYNCS 0x989680 ;  /* 0x009896800000895d */ /* 0x002fea0003900000 */
[----:B------:R-:W1:Y:S02]  /*17150*/  @!P0 SYNCS.PHASECHK.TRANS64 P0, [R2+URZ+0x60], R3 ;  /* 0x00006003020085a7 */ /* 0x000e64000800007f */
[----:B-1----:R-:W-:Y:S05]  /*17160*/  @!P0 BRA `(.L_x_7947) ;  /* 0xfffffffc00f08947 */ /* 0x002fea000383ffff */
[----:B------:R-:W-:Y:S05]  /*17170*/  BRA `(.L_x_8022) ;  /* 0xffffffd800047947 */ /* 0x000fea000383ffff */
.L_x_7956:
[----:B--2---:R2:W3:Y:S02]  /*17180*/  SYNCS.PHASECHK.TRANS64.TRYWAIT P0, [R2+URZ+0x28840], R3 ;  /* 0x02884003020075a7 */ /* 0x0044e4000800017f */
[----:B---3--:R-:W-:Y:S05]  /*17190*/  @!P0 NANOSLEEP.SYNCS 0x989680 ;  /* 0x009896800000895d */ /* 0x008fea0003900000 */
[----:B------:R-:W3:Y:S02]  /*171a0*/  @!P0 SYNCS.PHASECHK.TRANS64 P0, [R2+URZ+0x28840], R3 ;  /* 0x02884003020085a7 */ /* 0x000ee4000800007f */
[----:B---3--:R-:W-:Y:S05]  /*171b0*/  @!P0 BRA `(.L_x_7956) ;  /* 0xfffffffc00f08947 */ /* 0x008fea000383ffff */
[----:B------:R-:W-:Y:S05]  /*171c0*/  BRA `(.L_x_8023) ;  /* 0xffffffdc00587947 */ /* 0x000fea000383ffff */
.L_x_7962:
[----:B0-----:R0:W1:Y:S02]  /*171d0*/  SYNCS.PHASECHK.TRANS64.TRYWAIT P0, [R2+URZ+0x60], R5 ;  /* 0x00006005020075a7 */ /* 0x001064000800017f */
[----:B-1----:R-:W-:Y:S05]  /*171e0*/  @!P0 NANOSLEEP.SYNCS 0x989680 ;  /* 0x009896800000895d */ /* 0x002fea0003900000 */
[----:B------:R-:W1:Y:S02]  /*171f0*/  @!P0 SYNCS.PHASECHK.TRANS64 P0, [R2+URZ+0x60], R5 ;  /* 0x00006005020085a7 */ /* 0x000e64000800007f */
[----:B-1----:R-:W-:Y:S05]  /*17200*/  @!P0 BRA `(.L_x_7962) ;  /* 0xfffffffc00f08947 */ /* 0x002fea000383ffff */
[----:B------:R-:W-:Y:S05]  /*17210*/  BRA `(.L_x_8024) ;  /* 0xffffffe000287947 */ /* 0x000fea000383ffff */
.L_x_7973:
[----:B0-----:R0:W3:Y:S02]  /*17220*/  SYNCS.PHASECHK.TRANS64.TRYWAIT P0, [R3+URZ+0x28860], R0 ;  /* 0x02886000030075a7 */ /* 0x0010e4000800017f */
[----:B---3--:R-:W-:Y:S05]  /*17230*/  @!P0 NANOSLEEP.SYNCS 0x989680 ;  /* 0x009896800000895d */ /* 0x008fea0003900000 */
[----:B------:R-:W3:Y:S02]  /*17240*/  @!P0 SYNCS.PHASECHK.TRANS64 P0, [R3+URZ+0x28860], R0 ;  /* 0x02886000030085a7 */ /* 0x000ee4000800007f */
[----:B---3--:R-:W-:Y:S05]  /*17250*/  @!P0 BRA `(.L_x_7973) ;  /* 0xfffffffc00f08947 */ /* 0x008fea000383ffff */
[----:B------:R-:W-:Y:S05]  /*17260*/  BRA `(.L_x_8025) ;  /* 0xffffffe400687947 */ /* 0x000fea000383ffff */
.L_x_7980:
[----:B------:R-:W-:Y:S01]  /*17270*/  BSSY B0, `(.L_x_8026) ;  /* 0x0000008000007945 */ /* 0x000fe20003800000 */
[----:B-----5:R-:W-:Y:S02]  /*17280*/  IMAD.MOV.U32 R13, RZ, RZ, R2 ;  /* 0x000000ffff0d7224 */ /* 0x020fe400078e0002 */
[----:B------:R-:W-:Y:S02]  /*17290*/  IMAD.MOV.U32 R12, RZ, RZ, RZ ;  /* 0x000000ffff0c7224 */ /* 0x000fe400078e00ff */
[----:B------:R-:W-:Y:S02]  /*172a0*/  IMAD.MOV.U32 R11, RZ, RZ, 0x1f ;  /* 0x0000001fff0b7424 */ /* 0x000fe400078e00ff */
[----:B------:R-:W-:-:S07]  /*172b0*/  IMAD.MOV.U32 R15, RZ, RZ, -0x1 ;  /* 0xffffffffff0f7424 */ /* 0x000fce00078e00ff */
[----:B-123--:R-:W-:Y:S05]  /*172c0*/  WARPSYNC.COLLECTIVE R15, `(.L_x_8027) ;  /* 0x000000000f087348 */ /* 0x00efea0003c00000 */
[----:B------:R0:W4:Y:S02]  /*172d0*/  SHFL.IDX P6, R14, R13, R12, R11 ;  /* 0x0000000c0d0e7389 */ /* 0x00012400000c000b */
[----:B01234-:R-:W-:Y:S01]  /*172e0*/  ENDCOLLECTIVE ;  /* 0x000000000000791b */ /* 0x01ffe20003800000 */
.L_x_8027:
[----:B------:R-:W-:Y:S05]  /*172f0*/  BSYNC B0 ;  /* 0x0000000000007941 */ /* 0x000fea0003800000 */
.L_x_8026:
[----:B------:R-:W-:Y:S05]  /*17300*/  BRA `(.L_x_8028) ;  /* 0xffffffe800607947 */ /* 0x000fea000383ffff */
.L_x_7983:
[----:B0-----:R0:W1:Y:S02]  /*17310*/  SYNCS.PHASECHK.TRANS64.TRYWAIT P0, [R0+URZ+0x28820], R3 ;  /* 0x02882003000075a7 */ /* 0x001064000800017f */
[----:B-1----:R-:W-:Y:S05]  /*17320*/  @!P0 NANOSLEEP.SYNCS 0x989680 ;  /* 0x009896800000895d */ /* 0x002fea0003900000 */
[----:B------:R-:W1:Y:S02]  /*17330*/  @!P0 SYNCS.PHASECHK.TRANS64 P0, [R0+URZ+0x28820], R3 ;  /* 0x02882003000085a7 */ /* 0x000e64000800007f */
[----:B-1----:R-:W-:Y:S05]  /*17340*/  @!P0 BRA `(.L_x_7983) ;  /* 0xfffffffc00f08947 */ /* 0x002fea000383ffff */
[----:B------:R-:W-:Y:S05]  /*17350*/  BRA `(.L_x_8029) ;  /* 0xffffffe800ac7947 */ /* 0x000fea000383ffff */
.L_x_7984:
        /* <DEDUP_REMOVED lines=8> */
[----:B0-23--:R-:W-:Y:S05]  /*173e0*/  WARPSYNC.COLLECTIVE R15, `(.L_x_8031) ;  /* 0x000000000f087348 */ /* 0x00dfea0003c00000 */
[----:B------:R1:W4:Y:S02]  /*173f0*/  SHFL.IDX P6, R14, R13, R12, R11 ;  /* 0x0000000c0d0e7389 */ /* 0x00032400000c000b */
[----:B01234-:R-:W-:Y:S01]  /*17400*/  ENDCOLLECTIVE ;  /* 0x000000000000791b */ /* 0x01ffe20003800000 */
.L_x_8031:
[----:B------:R-:W-:Y:S05]  /*17410*/  BSYNC B0 ;  /* 0x0000000000007941 */ /* 0x000fea0003800000 */
.L_x_8030:
[----:B------:R-:W-:Y:S05]  /*17420*/  BRA `(.L_x_8032) ;  /* 0xffffffe800947947 */ /* 0x000fea000383ffff */
.L_x_7987:
[----:B------:R-:W-:Y:S01]  /*17430*/  BSSY B1, `(.L_x_8033) ;  /* 0x0000006000017945 */ /* 0x000fe20003800000 */
[----:B------:R-:W-:-:S07]  /*17440*/  IMAD.MOV.U32 R15, RZ, RZ, -0x1 ;  /* 0xffffffffff0f7424 */ /* 0x000fce00078e00ff */
[----:B0123--:R-:W-:Y:S05]  /*17450*/  WARPSYNC.COLLECTIVE R15, `(.L_x_8034) ;  /* 0x000000000f0c7348 */ /* 0x00ffea0003c00000 */
[----:B------:R-:W-:Y:S02]  /*17460*/  ELECT P6, UR62, PT ;  /* 0x00000000003e782f */ /* 0x000fe400038c0000 */
[----:B------:R-:W-:Y:S01]  /*17470*/  MOV R14, UR62 ;  /* 0x0000003e000e7c02 */ /* 0x000fe20008000f00 */
[----:B0123--:R-:W-:Y:S10]  /*17480*/  ENDCOLLECTIVE ;  /* 0x000000000000791b */ /* 0x00fff40003800000 */
.L_x_8034:
[----:B------:R-:W-:Y:S05]  /*17490*/  BSYNC B1 ;  /* 0x0000000000017941 */ /* 0x000fea0003800000 */
.L_x_8033:
[----:B------:R-:W-:Y:S05]  /*174a0*/  BRA `(.L_x_8035) ;  /* 0xffffffe8008c7947 */ /* 0x000fea000383ffff */
.L_x_7989:
[----:B0-----:R0:W1:Y:S02]  /*174b0*/  SYNCS.PHASECHK.TRANS64.TRYWAIT P0, [R6+URZ], R5 ;  /* 0x00000005060075a7 */ /* 0x001064000800017f */
[----:B-1----:R-:W-:Y:S05]  /*174c0*/  @!P0 NANOSLEEP.SYNCS 0x989680 ;  /* 0x009896800000895d */ /* 0x002fea0003900000 */
[----:B------:R-:W1:Y:S02]  /*174d0*/  @!P0 SYNCS.PHASECHK.TRANS64 P0, [R6+URZ], R5 ;  /* 0x00000005060085a7 */ /* 0x000e64000800007f */
[----:B-1----:R-:W-:Y:S05]  /*174e0*/  @!P0 BRA `(.L_x_7989) ;  /* 0xfffffffc00f08947 */ /* 0x002fea000383ffff */
[----:B------:R-:W-:Y:S05]  /*174f0*/  BRA `(.L_x_8036) ;  /* 0xffffffe800c47947 */ /* 0x000fea000383ffff */
.L_x_7990:
[----:B-1----:R1:W3:Y:S02]  /*17500*/  SYNCS.PHASECHK.TRANS64.TRYWAIT P0, [R3+URZ], R2 ;  /* 0x00000002030075a7 */ /* 0x0022e4000800017f */
[----:B---3--:R-:W-:Y:S05]  /*17510*/  @!P0 NANOSLEEP.SYNCS 0x989680 ;  /* 0x009896800000895d */ /* 0x008fea0003900000 */
[----:B------:R-:W3:Y:S02]  /*17520*/  @!P0 SYNCS.PHASECHK.TRANS64 P0, [R3+URZ], R2 ;  /* 0x00000002030085a7 */ /* 0x000ee4000800007f */
[----:B---3--:R-:W-:Y:S05]  /*17530*/  @!P0 BRA `(.L_x_7990) ;  /* 0xfffffffc00f08947 */ /* 0x008fea000383ffff */
[----:B------:R-:W-:Y:S05]  /*17540*/  BRA `(.L_x_8037) ;  /* 0xffffffe800b87947 */ /* 0x000fea000383ffff */
.L_x_7992:
[----:B-1----:R1:W3:Y:S02]  /*17550*/  SYNCS.PHASECHK.TRANS64.TRYWAIT P0, [R18+URZ], R5 ;  /* 0x00000005120075a7 */ /* 0x0022e4000800017f */
[----:B---3--:R-:W-:Y:S05]  /*17560*/  @!P0 NANOSLEEP.SYNCS 0x989680 ;  /* 0x009896800000895d */ /* 0x008fea0003900000 */
[----:B------:R-:W3:Y:S02]  /*17570*/  @!P0 SYNCS.PHASECHK.TRANS64 P0, [R18+URZ], R5 ;  /* 0x00000005120085a7 */ /* 0x000ee4000800007f */
[----:B---3--:R-:W-:Y:S05]  /*17580*/  @!P0 BRA `(.L_x_7992) ;  /* 0xfffffffc00f08947 */ /* 0x008fea000383ffff */
[----:B------:R-:W-:Y:S05]  /*17590*/  BRA `(.L_x_8038) ;  /* 0xffffffe800bc7947 */ /* 0x000fea000383ffff */
.L_x_8039:
        /* <DEDUP_REMOVED lines=14> */
.L_x_15317:


//--------------------- .text._ZN7cutlass13device_kernelIN5flash11enable_sm90INS1_16FlashAttnFwdSm90INS1_25CollectiveMainloopFwdSm90ILi2EN4cute5tupleIJNS5_1CILi1EEES8_S8_EEENS6_IJNS7_ILi128EEESA_SA_EEELi128ENS_6half_tEfNS_4arch4Sm90ELb0ELb1ELb1ELb1ELb0ELb0ELb0ELb1ELb1ELb1ELb0ELb0EEENS1_21CollectiveEpilogueFwdISB_S9_SC_SE_Li256ELb1ELb1ELb0ELb0EEENS1_36VarlenDynamicPersistentTileSchedulerILi128ELi128ELi256ELi128ELb0ELb1ELb1ELb1ELb0ELb1EEEEEEEEEvNT_6ParamsE --------------------------
	.section	.text._ZN7cutlass13device_kernelIN5flash11enable_sm90INS1_16FlashAttnFwdSm90INS1_25CollectiveMainloopFwdSm90ILi2EN4cute5tupleIJNS5_1CILi1EEES8_S8_EEENS6_IJNS7_ILi128EEESA_SA_EEELi128ENS_6half_tEfNS_4arch4Sm90ELb0ELb1ELb1ELb1ELb0ELb0ELb0ELb1ELb1ELb1ELb0ELb0EEENS1_21CollectiveEpilogueFwdISB_S9_SC_SE_Li256ELb1ELb1ELb0ELb0EEENS1_36VarlenDynamicPersistentTileSchedulerILi128ELi128ELi256ELi128ELb0ELb1ELb1ELb1ELb0ELb1EEEEEEEEEvNT_6ParamsE,"ax",@progbits
	.align	128
.text._ZN7cutlass13device_kernelIN5flash11enable_sm90INS1_16FlashAttnFwdSm90INS1_25CollectiveMainloopFwdSm90ILi2EN4cute5tupleIJNS5_1CILi1EEES8_S8_EEENS6_IJNS7_ILi128EEESA_SA_EEELi128ENS_6half_tEfNS_4arch4Sm90ELb0ELb1ELb1ELb1ELb0ELb0ELb0ELb1ELb1ELb1ELb0ELb0EEENS1_21CollectiveEpilogueFwdISB_S9_SC_SE_Li256ELb1ELb1ELb0ELb0EEENS1_36VarlenDynamicPersistentTileSchedulerILi128ELi128ELi256ELi128ELb0ELb1ELb1ELb1ELb0ELb1EEEEEEEEEvNT_6ParamsE:
        .type           _ZN7cutlass13device_kernelIN5flash11enable_sm90INS1_16FlashAttnFwdSm90INS1_25CollectiveMainloopFwdSm90ILi2EN4cute5tupleIJNS5_1CILi1EEES8_S8_EEENS6_IJNS7_ILi128EEESA_SA_EEELi128ENS_6half_tEfNS_4arch4Sm90ELb0ELb1ELb1ELb1ELb0ELb0ELb0ELb1ELb1ELb1ELb0ELb0EEENS1_21CollectiveEpilogueFwdISB_S9_SC_SE_Li256ELb1ELb1ELb0ELb0EEENS1_36VarlenDynamicPersistentTileSchedulerILi128ELi128ELi256ELi128ELb0ELb1ELb1ELb1ELb0ELb1EEEEEEEEEvNT_6ParamsE,@function
        .size           _ZN7cutlass13device_kernelIN5flash11enable_sm90INS1_16FlashAttnFwdSm90INS1_25CollectiveMainloopFwdSm90ILi2EN4cute5tupleIJNS5_1CILi1EEES8_S8_EEENS6_IJNS7_ILi128EEESA_SA_EEELi128ENS_6half_tEfNS_4arch4Sm90ELb0ELb1ELb1ELb1ELb0ELb0ELb0ELb1ELb1ELb1ELb0ELb0EEENS1_21CollectiveEpilogueFwdISB_S9_SC_SE_Li256ELb1ELb1ELb0ELb0EEENS1_36VarlenDynamicPersistentTileSchedulerILi128ELi128ELi256ELi128ELb0ELb1ELb1ELb1ELb0ELb1EEEEEEEEEvNT_6ParamsE,(.L_x_15318 - _ZN7cutlass13device_kernelIN5flash11enable_sm90INS1_16FlashAttnFwdSm90INS1_25CollectiveMainloopFwdSm90ILi2EN4cute5tupleIJNS5_1CILi1EEES8_S8_EEENS6_IJNS7_ILi128EEESA_SA_EEELi128ENS_6half_tEfNS_4arch4Sm90ELb0ELb1ELb1ELb1ELb0ELb0ELb0ELb1ELb1ELb1ELb0ELb0EEENS1_21CollectiveEpilogueFwdISB_S9_SC_SE_Li256ELb1ELb1ELb0ELb0EEENS1_36VarlenDynamicPersistentTileSchedulerILi128ELi128ELi256ELi128ELb0ELb1ELb1ELb1ELb0ELb1EEEEEEEEEvNT_6ParamsE)
        .other          _ZN7cutlass13device_kernelIN5flash11enable_sm90INS1_16FlashAttnFwdSm90INS1_25CollectiveMainloopFwdSm90ILi2EN4cute5tupleIJNS5_1CILi1EEES8_S8_EEENS6_IJNS7_ILi128EEESA_SA_EEELi128ENS_6half_tEfNS_4arch4Sm90ELb0ELb1ELb1ELb1ELb0ELb0ELb0ELb1ELb1ELb1ELb0ELb0EEENS1_21CollectiveEpilogueFwdISB_S9_SC_SE_Li256ELb1ELb1ELb0ELb0EEENS1_36VarlenDynamicPersistentTileSchedulerILi128ELi128ELi256ELi128ELb0ELb1ELb1ELb1ELb0ELb1EEEEEEEEEvNT_6ParamsE,@"STO_CUDA_ENTRY STV_DEFAULT"
_ZN7cutlass13device_kernelIN5flash11enable_sm90INS1_16FlashAttnFwdSm90INS1_25CollectiveMainloopFwdSm90ILi2EN4cute5tupleIJNS5_1CILi1EEES8_S8_EEENS6_IJNS7_ILi128EEESA_SA_EEELi128ENS_6half_tEfNS_4arch4Sm90ELb0ELb1ELb1ELb1ELb0ELb0ELb0ELb1ELb1ELb1ELb0ELb0EEENS1_21CollectiveEpilogueFwdISB_S9_SC_SE_Li256ELb1ELb1ELb0ELb0EEENS1_36VarlenDynamicPersistentTileSchedulerILi128ELi128ELi256ELi128ELb0ELb1ELb1ELb1ELb0ELb1EEEEEEEEEvNT_6ParamsE:
        /* <DEDUP_REMOVED lines=18> */
.L_x_8041:
[----:B------:R-:W-:Y:S05]  /*0120*/  BSYNC B0 ;  /* 0x0000000000007941 */ /* 0x000fea0003800000 */
.L_x_8040:
        /* <DEDUP_REMOVED lines=41> */
.L_x_8042:
        /* <DEDUP_REMOVED lines=22> */
.L_x_8043:
        /* <DEDUP_REMOVED lines=18> */
.L_x_8044:
        /* <DEDUP_REMOVED lines=22> */
.L_x_8045:
        /* <DEDUP_REMOVED lines=22> */
.L_x_8046:
[----:B------:R-:W-:Y:S01]  /*0900*/  PLOP3.LUT P0, PT, PT, PT, UP0, 0x80, 0x0 ;  /* 0x000000000000781c */ /* 0x000fe20003f0f008 */
[----:B------:R-:W-:Y:S01]  /*0910*/  UMOV UR36, 0x1 ;  /* 0x0000000100247882 */ /* 0x000fe20000000000 */
[----:B------:R-:W-:Y:S01]  /*0920*/  NOP ;  /* 0x0000000000007918 */ /* 0x000fe20000000000 */
[----:B------:R-:W-:Y:S01]  /*0930*/  USEL UR36, UR36, 0x2, !UP0 ;  /* 0x0000000224247887 */ /* 0x000fe2000c000000 */
[----:B------:R-:W-:Y:S01]  /*0940*/  ULDC.64 UR50, c[0x0][0x208] ;  /* 0x0000820000327ab9 */ /* 0x000fe20000000a00 */
[----:B012-4-:R-:W-:Y:S08]  /*0950*/  BAR.SYNC.DEFER_BLOCKING 0x0 ;  /* 0x0000000000007b1d */ /* 0x017ff00000010000 */
[----:B------:R-:W-:Y:S05]  /*0960*/  @!P0 BRA `(.L_x_8047) ;  /* 0x0000011400088947 */ /* 0x000fea0003800000 */
.L_x_8048:
[----:B------:R-:W-:-:S08]  /*0970*/  NOP ;  /* 0x0000000000007918 */ /* 0x000fd00000000000 */
[----:B------:R-:W0:Y:S02]  /*0980*/  USETMAXREG.TRY_ALLOC.CTAPOOL UP0, 0xf0 ;  /* 0x000000f0000079c8 */ /* 0x000e240008000600 */
[----:B0-----:R-:W-:-:S13]  /*0990*/  PLOP3.LUT P0, PT, PT, PT, UP0, 0x80, 0x0 ;  /* 0x000000000000781c */ /* 0x001fda0003f0f008 */
[----:B------:R-:W-:Y:S05]  /*09a0*/  @!P0 BRA `(.L_x_8048) ;  /* 0xfffffffc00f08947 */ /* 0x000fea000383ffff */
[----:B------:R-:W0:Y:S01]  /*09b0*/  S2R R2, SR_TID.X ;  /* 0x0000000000027919 */ /* 0x000e220000002100 */
        /* <DEDUP_REMOVED lines=13> */
[----:B------:R-:W-:Y:S01]  /*0a90*/  VIADD R191, R2, 0xffffff80 ;  /* 0xffffff8002bf7836 */ /* 0x000fe20000000000 */
[----:B------:R-:W-:Y:S01]  /*0aa0*/  R2UR UR7, R6 ;  /* 0x00000000060772ca */ /* 0x000fe200000e0000 */
[----:B------:R-:W-:Y:S01]  /*0ab0*/  ULOP3.LUT UR48, UR36, 0x1, URZ, 0xfc, !UPT ;  /* 0x0000000124307892 */ /* 0x000fe2000f8efc3f */
[----:B------:R-:W-:Y:S01]  /*0ac0*/  R2UR UR6, R7 ;  /* 0x00000000070672ca */ /* 0x000fe200000e0000 */
[----:B------:R-:W-:Y:S01]  /*0ad0*/  UMOV UR47, URZ ;  /* 0x0000003f002f7c82 */ /* 0x000fe20008000000 */
[----:B------:R-:W-:Y:S01]  /*0ae0*/  SHF.R.S32.HI R0, RZ, 0x1f, R191 ;  /* 0x0000001fff007819 */ /* 0x000fe200000114bf */
[----:B------:R-:W-:Y:S01]  /*0af0*/  UMOV UR46, URZ ;  /* 0x0000003f002e7c82 */ /* 0x000fe20008000000 */
[----:B------:R-:W-:Y:S01]  /*0b00*/  R2UR UR5, R5 ;  /* 0x00000000050572ca */ /* 0x000fe200000e0000 */
[----:B------:R-:W-:Y:S01]  /*0b10*/  UMOV UR45, URZ ;  /* 0x0000003f002d7c82 */ /* 0x000fe20008000000 */
[CC--:B------:R-:W-:Y:S02]  /*0b20*/  LEA.HI R3, R0.reuse, R191.reuse, RZ, 0x7 ;  /* 0x000000bf00037211 */ /* 0x0c0fe400078f38ff */
[----:B------:R-:W-:-:S02]  /*0b30*/  LEA.HI R4, R0, R191, RZ, 0x5 ;  /* 0x000000bf00047211 */ /* 0x000fc400078f28ff */
[----:B------:R-:W-:Y:S02]  /*0b40*/  LOP3.LUT R2, R3, 0xffffff80, RZ, 0xc0, !PT ;  /* 0xffffff8003027812 */ /* 0x000fe400078ec0ff */
[----:B------:R-:W-:Y:S01]  /*0b50*/  SHF.R.S32.HI R186, RZ, 0x7, R3 ;  /* 0x00000007ffba7819 */ /* 0x000fe20000011403 */
[----:B------:R-:W-:Y:S02]  /*0b60*/  IMAD.SHL.U32 R6, R4, 0x20, RZ ;  /* 0x0000002004067824 */ /* 0x000fe400078e00ff */
[----:B------:R-:W-:Y:S01]  /*0b70*/  IMAD.IADD R185, R191, 0x1, -R2 ;  /* 0x00000001bfb97824 */ /* 0x000fe200078e0a02 */
[----:B------:R-:W-:Y:S02]  /*0b80*/  LEA.HI R2, R0, R191, RZ, 0x4 ;  /* 0x000000bf00027211 */ /* 0x000fe400078f20ff */
[----:B------:R-:W-:Y:S02]  /*0b90*/  LOP3.LUT R7, R6, 0xfffffc00, RZ, 0xc0, !PT ;  /* 0xfffffc0006077812 */ /* 0x000fe400078ec0ff */
[----:B------:R-:W-:-:S02]  /*0ba0*/  SHF.R.S32.HI R8, RZ, 0x1f, R185 ;  /* 0x0000001fff087819 */ /* 0x000fc400000114b9 */
[----:B------:R-:W-:Y:S02]  /*0bb0*/  LEA.HI R6, R0, R191, RZ, 0x2 ;  /* 0x000000bf00067211 */ /* 0x000fe400078f10ff */
[----:B------:R-:W-:Y:S02]  /*0bc0*/  LEA.HI R9, R8, R185, RZ, 0x2 ;  /* 0x000000b908097211 */ /* 0x000fe400078f10ff */
[----:B------:R-:W-:Y:S02]  /*0bd0*/  SHF.R.S32.HI R5, RZ, 0x4, R2 ;  /* 0x00000004ff057819 */ /* 0x000fe40000011402 */
[--C-:B------:R-:W-:Y:S02]  /*0be0*/  SHF.R.S32.HI R10, RZ, 0x2, R9.reuse ;  /* 0x00000002ff0a7819 */ /* 0x100fe40000011409 */
[----:B------:R-:W-:Y:S02]  /*0bf0*/  SHF.R.S32.HI R11, RZ, 0x1f, R9 ;  /* 0x0000001fff0b7819 */ /* 0x000fe40000011409 */
[----:B------:R-:W-:-:S02]  /*0c00*/  LOP3.LUT R4, R2, 0x3fffff0, RZ, 0xc0, !PT ;  /* 0x03fffff002047812 */ /* 0x000fc400078ec0ff */
[----:B------:R-:W-:Y:S02]  /*0c10*/  LOP3.LUT R6, R6, 0xfffffffc, RZ, 0xc0, !PT ;  /* 0xfffffffc06067812 */ /* 0x000fe400078ec0ff */
[----:B------:R-:W-:Y:S01]  /*0c20*/  LEA.HI R0, R0, R191, RZ, 0x3 ;  /* 0x000000bf00007211 */ /* 0x000fe200078f18ff */
[----:B------:R-:W-:Y:S01]  /*0c30*/  IMAD.IADD R4, R191, 0x1, -R4 ;  /* 0x00000001bf047824 */ /* 0x000fe200078e0a04 */
[----:B------:R-:W-:Y:S01]  /*0c40*/  LEA.HI R11, R11, R10, RZ, 0x3 ;  /* 0x0000000a0b0b7211 */ /* 0x000fe200078f18ff */
[----:B------:R-:W-:Y:S01]  /*0c50*/  IMAD.IADD R6, R191, 0x1, -R6 ;  /* 0x00000001bf067824 */ /* 0x000fe200078e0a06 */
[----:B------:R-:W-:Y:S01]  /*0c60*/  LEA.HI R2, R2, R5, RZ, 0x1 ;  /* 0x0000000502027211 */ /* 0x000fe200078f08ff */
[----:B------:R-:W-:Y:S01]  /*0c70*/  IMAD R7, R4, 0x40, R7 ;  /* 0x0000004004077824 */ /* 0x000fe200078e0207 */
[----:B------:R-:W-:Y:S02]  /*0c80*/  LOP3.LUT R22, R0, 0xfffffff8, RZ, 0xc0, !PT ;  /* 0xfffffff800167812 */ /* 0x000fe400078ec0ff */
[----:B------:R-:W-:-:S02]  /*0c90*/  LOP3.LUT R11, R11, 0xfffffff8, RZ, 0xc0, !PT ;  /* 0xfffffff80b0b7812 */ /* 0x000fc400078ec0ff */
[----:B------:R-:W-:Y:S01]  /*0ca0*/  LEA.HI R8, R8, R185, RZ, 0x5 ;  /* 0x000000b908087211 */ /* 0x000fe200078f28ff */
[----:B------:R-:W-:Y:S01]  /*0cb0*/  IMAD.IADD R22, R191, 0x1, -R22 ;  /* 0x00000001bf167824 */ /* 0x000fe200078e0a16 */
[----:B------:R-:W-:Y:S01]  /*0cc0*/  LEA.HI R3, R3, R186, RZ, 0x1 ;  /* 0x000000ba03037211 */ /* 0x000fe200078f08ff */
[----:B------:R-:W-:Y:S01]  /*0cd0*/  IMAD.IADD R11, R10, 0x1, -R11 ;  /* 0x000000010a0b7824 */ /* 0x000fe200078e0a0b */
[----:B------:R-:W-:Y:S01]  /*0ce0*/  LOP3.LUT R2, R2, 0x1ffffffe, RZ, 0xc0, !PT ;  /* 0x1ffffffe02027812 */ /* 0x000fe200078ec0ff */
[----:B------:R-:W-:Y:S01]  /*0cf0*/  IMAD.SHL.U32 R18, R22, 0x8, RZ ;  /* 0x0000000816127824 */ /* 0x000fe200078e00ff */
[----:B------:R-:W-:Y:S02]  /*0d00*/  SHF.R.S32.HI R8, RZ, 0x5, R8 ;  /* 0x00000005ff087819 */ /* 0x000fe40000011408 */
        /* <DEDUP_REMOVED lines=16> */
.L_x_8148:
[----:B------:R-:W-:Y:S01]  /*0e10*/  ULDC.64 UR8, c[0x0][0xa28] ;  /* 0x00028a0000087ab9 */ /* 0x000fe20000000a00 */
[----:B------:R-:W-:Y:S01]  /*0e20*/  ULDC UR4, c[0x0][0x424] ;  /* 0x0001090000047ab9 */ /* 0x000fe20000000800 */
[----:B------:R-:W-:-:S04]  /*0e30*/  UISETP.NE.U32.AND UP0, UPT, UR8, URZ, UPT ;  /* 0x0000003f0800728c */ /* 0x000fc8000bf05070 */
        /* <DEDUP_REMOVED lines=9> */
[----:B0-2-4-:R-:W-:Y:S02]  /*0ed0*/  IMAD.U32 R2, RZ, RZ, UR8 ;  /* 0x00000008ff027e24 */ /* 0x015fe4000f8e00ff */
[----:B------:R-:W-:Y:S01]  /*0ee0*/  IMAD.U32 R3, RZ, RZ, UR9 ;  /* 0x00000009ff037e24 */ /* 0x000fe2000f8e00ff */
[----:B------:R-:W-:-:S04]  /*0ef0*/  @UP1 UIMAD.WIDE UR8, UR6, 0x4, UR10 ;  /* 0x00000004060818a5 */ /* 0x000fc8000f8e020a */
[----:B------:R-:W2:Y:S02]  /*0f00*/  @P0 LDG.E R2, desc[UR50][R2.64] ;  /* 0x0000003202020981 */ /* 0x000ea4000c1e1900 */
[----:B------:R-:W-:Y:S02]  /*0f10*/  IMAD.U32 R4, RZ, RZ, UR8 ;  /* 0x00000008ff047e24 */ /* 0x000fe4000f8e00ff */
[----:B------:R-:W-:Y:S01]  /*0f20*/  IMAD.U32 R5, RZ, RZ, UR9 ;  /* 0x00000009ff057e24 */ /* 0x000fe2000f8e00ff */
[----:B------:R-:W-:-:S04]  /*0f30*/  ULDC.64 UR8, c[0x0][0x418] ;  /* 0x0001060000087ab9 */ /* 0x000fc80000000a00 */
[----:B---3--:R-:W3:Y:S01]  /*0f40*/  @P2 LDG.E R4, desc[UR50][R4.64] ;  /* 0x0000003204042981 */ /* 0x008ee2000c1e1900 */
[----:B------:R-:W-:Y:S01]  /*0f50*/  UISETP.NE.U32.AND UP0, UPT, UR8, URZ, UPT ;  /* 0x0000003f0800728c */ /* 0x000fe2000bf05070 */
[----:B------:R-:W-:Y:S01]  /*0f60*/  UMOV UR39, URZ ;  /* 0x0000003f00277c82 */ /* 0x000fe20008000000 */
[----:B------:R-:W-:Y:S02]  /*0f70*/  ULDC UR44, c[0x0][0x288] ;  /* 0x0000a200002c7ab9 */ /* 0x000fe40000000800 */
[----:B------:R-:W-:Y:S01]  /*0f80*/  UISETP.NE.AND.EX UP0, UPT, UR9, URZ, UPT, UP0 ;  /* 0x0000003f0900728c */ /* 0x000fe2000bf05300 */
[----:B------:R-:W-:Y:S02]  /*0f90*/  UMOV UR42, UR7 ;  /* 0x00000007002a7c82 */ /* 0x000fe40008000000 */
[----:B------:R-:W-:Y:S01]  /*0fa0*/  ULDC.64 UR8, c[0x0][0xa20] ;  /* 0x0002880000087ab9 */ /* 0x000fe20000000a00 */
[----:B------:R-:W-:Y:S01]  /*0fb0*/  USEL UR4, UR4, 0x1, UP0 ;  /* 0x0000000104047887 */ /* 0x000fe20008000000 */
[----:B------:R-:W-:Y:S01]  /*0fc0*/  ISETP.NE.U32.AND P1, PT, RZ, UR8, PT ;  /* 0x00000008ff007c0c */ /* 0x000fe2000bf25070 */
[----:B------:R-:W-:-:S02]  /*0fd0*/  ULDC UR8, c[0x0][0x2f0] ;  /* 0x0000bc0000087ab9 */ /* 0x000fc40000000800 */
[----:B------:R-:W-:Y:S01]  /*0fe0*/  UIMAD UR4, UR4, UR8, URZ ;  /* 0x00000008040472a4 */ /* 0x000fe2000f8e023f */
[----:B------:R-:W-:Y:S02]  /*0ff0*/  ISETP.NE.AND.EX P1, PT, RZ, UR9, PT, P1 ;  /* 0x00000009ff007c0c */ /* 0x000fe4000bf25310 */
[----:B--2---:R-:W-:Y:S02]  /*1000*/  @P0 R2UR UR39, R2 ;  /* 0x00000000022702ca */ /* 0x004fe400000e0000 */
[----:B---3--:R-:W-:Y:S01]  /*1010*/  @P2 R2UR UR44, R4 ;  /* 0x00000000042c22ca */ /* 0x008fe200000e0000 */
[----:B-1----:R-:W-:-:S14]  /*1020*/  @P2 BRA `(.L_x_8049) ;  /* 0x0000000000342947 */ /* 0x002fdc0003800000 */
[----:B------:R-:W-:Y:S02]  /*1030*/  ULDC.64 UR8, c[0x0][0xa00] ;  /* 0x0002800000087ab9 */ /* 0x000fe40000000a00 */
[----:B------:R-:W-:-:S04]  /*1040*/  ISETP.NE.U32.AND P0, PT, RZ, UR8, PT ;  /* 0x00000008ff007c0c */ /* 0x000fc8000bf05070 */
[----:B------:R-:W-:-:S13]  /*1050*/  ISETP.NE.AND.EX P0, PT, RZ, UR9, PT, P0 ;  /* 0x00000009ff007c0c */ /* 0x000fda000bf05300 */
[----:B------:R-:W-:Y:S05]  /*1060*/  @!P0 BRA `(.L_x_8049) ;  /* 0x0000000000248947 */ /* 0x000fea0003800000 */
[----:B------:R-:W-:Y:S02]  /*1070*/  ULDC.64 UR8, c[0x0][0xa00] ;  /* 0x0002800000087ab9 */ /* 0x000fe40000000a00 */
        /* <DEDUP_REMOVED lines=8> */
.L_x_8049:
[----:B------:R-:W-:Y:S01]  /*1100*/  UMOV UR37, UR6 ;  /* 0x0000000600257c82 */ /* 0x000fe20008000000 */
[----:B------:R-:W-:Y:S05]  /*1110*/  @!P1 BRA `(.L_x_8050) ;  /* 0x00000000001c9947 */ /* 0x000fea0003800000 */
[----:B------:R-:W-:Y:S02]  /*1120*/  ULDC.64 UR8, c[0x0][0xa20] ;  /* 0x0002880000087ab9 */ /* 0x000fe40000000a00 */
[----:B------:R-:W-:-:S06]  /*1130*/  UIMAD.WIDE UR6, UR6, 0x4, UR8 ;  /* 0x00000004060678a5 */ /* 0x000fcc000f8e0208 */
[----:B------:R-:W-:Y:S02]  /*1140*/  IMAD.U32 R2, RZ, RZ, UR6 ;  /* 0x00000006ff027e24 */ /* 0x000fe4000f8e00ff */
[----:B------:R-:W-:-:S05]  /*1150*/  IMAD.U32 R3, RZ, RZ, UR7 ;  /* 0x00000007ff037e24 */ /* 0x000fca000f8e00ff */
[----:B------:R-:W2:Y:S02]  /*1160*/  LDG.E R2, desc[UR50][R2.64] ;  /* 0x0000003202027981 */ /* 0x000ea4000c1e1900 */
[----:B--2---:R-:W-:Y:S01]  /*1170*/  R2UR UR4, R2 ;  /* 0x00000000020472ca */ /* 0x004fe200000e0000 */
[----:B------:R-:W-:-:S14]  /*1180*/  BRA `(.L_x_8051) ;  /* 0x0000000000347947 */ /* 0x000fdc0003800000 */
.L_x_8050:
        /* <DEDUP_REMOVED lines=13> */
.L_x_8051:
[----:B------:R-:W-:Y:S01]  /*1260*/  ULDC UR6, c[0x0][0x448] ;  /* 0x0001120000067ab9 */ /* 0x000fe20000000800 */
[----:B------:R-:W-:Y:S02]  /*1270*/  USHF.L.U32 UR38, UR5, 0x7, URZ ;  /* 0x0000000705267899 */ /* 0x000fe4000800063f */
[----:B------:R-:W-:Y:S02]  /*1280*/  UISETP.NE.AND UP0, UPT, UR6, 0x1, UPT ;  /* 0x000000010600788c */ /* 0x000fe4000bf05270 */
[----:B------:R-:W-:Y:S02]  /*1290*/  UIADD3 UR8, UR38, 0x7f, URZ ;  /* 0x0000007f26087890 */ /* 0x000fe4000fffe03f */
[----:B------:R-:W-:-:S03]  /*12a0*/  UIADD3 UR39, -UR39, UR4, URZ ;  /* 0x0000000427277290 */ /* 0x000fc6000fffe13f */
[----:B------:R-:W-:Y:S01]  /*12b0*/  ULDC.64 UR4, c[0x0][0x9e0] ;  /* 0x0002780000047ab9 */ /* 0x000fe20000000a00 */
[----:B------:R-:W-:Y:S02]  /*12c0*/  UIADD3 UR9, UR39, 0x1, -UR44 ;  /* 0x0000000127097890 */ /* 0x000fe4000fffe82c */
[----:B------:R-:W-:Y:S01]  /*12d0*/  UISETP.GE.AND UP1, UPT, UR5, 0x1, UPT ;  /* 0x000000010500788c */ /* 0x000fe2000bf26270 */
[----:B------:R-:W-:Y:S01]  /*12e0*/  @UP0 ULDC UR6, c[0x0][0x44c] ;  /* 0x0001130000060ab9 */ /* 0x000fe20000000800 */
[----:B------:R-:W-:Y:S01]  /*12f0*/  @UP0 ULDC UR10, c[0x0][0x450] ;  /* 0x00011400000a0ab9 */ /* 0x000fe20000000800 */
[----:B------:R-:W-:-:S03]  /*1300*/  UIMAD.WIDE.U32 UR6, UR8, UR6, URZ ;  /* 0x00000006080672a5 */ /* 0x000fc6000f8e003f */
[----:B------:R-:W-:Y:S01]  /*1310*/  PLOP3.LUT P1, PT, PT, PT, UP1, 0x80, 0x0 ;  /* 0x000000000000781c */ /* 0x000fe20003f2f018 */
[----:B------:R-:W-:-:S04]  /*1320*/  @UP0 USHF.R.U32.HI UR8, URZ, UR10, UR7 ;  /* 0x0000000a3f080299 */ /* 0x000fc80008011607 */
        /* <DEDUP_REMOVED lines=14> */
.L_x_8053:
[----:B------:R-:W-:-:S11]  /*1410*/  UISETP.NE.AND UP1, UPT, UR5, 0x1, UPT ;  /* 0x000000010500788c */ /* 0x000fd6000bf25270 */
[----:B------:R-:W-:Y:S02]  /*1420*/  @UP1 ULDC.64 UR8, c[0x0][0x9e8] ;  /* 0x00027a0000081ab9 */ /* 0x000fe40000000a00 */
[----:B------:R-:W-:-:S04]  /*1430*/  UIMAD.WIDE.U32 UR6, UR4, UR8, URZ ;  /* 0x00000008040672a5 */ /* 0x000fc8000f8e003f */
[----:B------:R-:W-:-:S12]  /*1440*/  @UP1 USHF.R.U32.HI UR4, URZ, UR9, UR7 ;  /* 0x000000093f041299 */ /* 0x000fd80008011607 */
.L_x_8054:
[----:B------:R-:W-:-:S06]  /*1450*/  UIMAD UR4, UR4, UR5, UR5 ;  /* 0x00000005040472a4 */ /* 0x000fcc000f8e0205 */
[----:B------:R-:W-:-:S07]  /*1460*/  VIMNMX R0, R0, UR4, PT ;  /* 0x0000000400007c48 */ /* 0x000fce000bfe0100 */
.L_x_8052:
[----:B------:R-:W-:Y:S01]  /*1470*/  UIADD3 UR4, UR39, 0x7f, URZ ;  /* 0x0000007f27047890 */ /* 0x000fe2000fffe03f */
        /* <DEDUP_REMOVED lines=10> */
[----:B------:R-:W-:-:S02]  /*1520*/  UIADD3 UR53, UR39, -UR44, URZ ;  /* 0x8000002c27357290 */ /* 0x000fc4000fffe03f */
        /* <DEDUP_REMOVED lines=17> */
.L_x_8056:
[----:B------:R-:W-:-:S11]  /*1640*/  UISETP.NE.AND UP0, UPT, UR5, 0x1, UPT ;  /* 0x000000010500788c */ /* 0x000fd6000bf05270 */
[----:B------:R-:W-:Y:S02]  /*1650*/  @UP0 ULDC.64 UR10, c[0x0][0x9e8] ;  /* 0x00027a00000a0ab9 */ /* 0x000fe40000000a00 */
[----:B------:R-:W-:-:S04]  /*1660*/  UIMAD.WIDE.U32 UR6, UR4, UR10, URZ ;  /* 0x0000000a040672a5 */ /* 0x000fc8000f8e003f */
[----:B------:R-:W-:-:S12]  /*1670*/  @UP0 USHF.R.U32.HI UR4, URZ, UR11, UR7 ;  /* 0x0000000b3f040299 */ /* 0x000fd80008011607 */
.L_x_8057:
[----:B------:R-:W-:-:S04]  /*1680*/  UIMAD UR4, UR4, UR5, URZ ;  /* 0x00000005040472a4 */ /* 0x000fc8000f8e023f */
[----:B------:R-:W-:-:S04]  /*1690*/  UISETP.LT.AND UP0, UPT, UR9, UR4, UPT ;  /* 0x000000040900728c */ /* 0x000fc8000bf01270 */
[----:B------:R-:W-:-:S12]  /*16a0*/  USEL UR9, UR9, UR4, !UP0 ;  /* 0x0000000409097287 */ /* 0x000fd8000c000000 */
.L_x_8055:
        /* <DEDUP_REMOVED lines=74> */
.L_x_8059:
        /* <DEDUP_REMOVED lines=9> */
.L_x_8278:
[----:B------:R-:W-:Y:S05]  /*1be0*/  @!P0 BRA `(.L_x_8061) ;  /* 0x0000000000048947 */ /* 0x000fea0003800000 */
[----:B------:R-:W-:Y:S01]  /*1bf0*/  BPT.TRAP 0x1 ;  /* 0x000000040000795c */ /* 0x000fe20000300000 */
.L_x_8061:
[----:B------:R-:W-:Y:S02]  /*1c00*/  IMAD.U32 R7, RZ, RZ, UR45 ;  /* 0x0000002dff077e24 */ /* 0x000fe4000f8e00ff */
[----:B0-----:R-:W-:-:S03]  /*1c10*/  IMAD.U32 R0, RZ, RZ, UR46 ;  /* 0x0000002eff007e24 */ /* 0x001fc6000f8e00ff */
[----:B------:R-:W-:Y:S02]  /*1c20*/  LEA R7, R7, UR41, 0x3 ;  /* 0x0000002907077c11 */ /* 0x000fe4000f8e18ff */
[----:B------:R-:W-:-:S04]  /*1c30*/  SHF.L.U32 R0, R0, 0x1f, RZ ;  /* 0x0000001f00007819 */ /* 0x000fc800000006ff */
[----:B------:R0:W1:Y:S01]  /*1c40*/  SYNCS.PHASECHK.TRANS64.TRYWAIT P2, [R7+URZ+0x28830], R0 ;  /* 0x02883000070075a7 */ /* 0x000062000804017f */
[----:B------:R-:W-:Y:S05]  /*1c50*/  @!P0 BRA `(.L_x_8062) ;  /* 0x0000000000048947 */ /* 0x000fea0003800000 */
[----:B------:R-:W-:Y:S01]  /*1c60*/  BPT.TRAP 0x1 ;  /* 0x000000040000795c */ /* 0x000fe20000300000 */
.L_x_8062:
[----:B------:R-:W2:Y:S02]  /*1c70*/  S2R R2, SR_TID.X ;  /* 0x0000000000027919 */ /* 0x000ea40000002100 */
[----:B--2---:R-:W-:Y:S01]  /*1c80*/  LOP3.LUT P1, RZ, R2, 0x7f, RZ, 0xc0, !PT ;  /* 0x0000007f02ff7812 */ /* 0x004fe2000782c0ff */
[----:B-1----:R-:W-:-:S12]  /*1c90*/  @P2 BRA `(.L_x_8063) ;  /* 0x0000000000082947 */ /* 0x002fd80003800000 */
[----:B------:R-:W1:Y:S02]  /*1ca0*/  SYNCS.PHASECHK.TRANS64.TRYWAIT P2, [R7+URZ+0x28830], R0 ;  /* 0x02883000070075a7 */ /* 0x000e64000804017f */
[----:B-1----:R-:W-:Y:S05]  /*1cb0*/  @!P2 BRA `(.L_x_8064) ;  /* 0x000001640048a947 */ /* 0x002fea0003800000 */
.L_x_8063:
[----:B------:R-:W-:Y:S05]  /*1cc0*/  WARPSYNC.ALL ;  /* 0x0000000000007948 */ /* 0x000fea0003800000 */
[----:B------:R-:W-:Y:S01]  /*1cd0*/  UIADD3 UR4, UR41, 0x18400, URZ ;  /* 0x0001840029047890 */ /* 0x000fe2000fffe03f */
[----:B------:R-:W-:Y:S01]  /*1ce0*/  WARPGROUP.ARRIVE ;  /* 0x00000000000079c5 */ /* 0x000fe20000000000 */
[----:B------:R-:W-:Y:S01]  /*1cf0*/  ULOP3.LUT UR32, UR52, 0x10000, URZ, 0xfc, !UPT ;  /* 0x0001000034207892 */ /* 0x000fe2000f8efc3f */
[----:B------:R-:W-:Y:S01]  /*1d00*/  VIADD R3, R17, UR38 ;  /* 0x0000002611037c36 */ /* 0x000fe20008000000 */
[----:B------:R-:W-:Y:S01]  /*1d10*/  USHF.R.U32.HI UR4, URZ, 0x4, UR4 ;  /* 0x000000043f047899 */ /* 0x000fe20008011604 */
[----:B------:R-:W-:Y:S01]  /*1d20*/  IMAD.U32 R20, RZ, RZ, UR44 ;  /* 0x0000002cff147e24 */ /* 0x000fe2000f8e00ff */
[----:B------:R-:W-:Y:S01]  /*1d30*/  UMOV UR33, 0x40000040 ;  /* 0x4000004000217882 */ /* 0x000fe20000000000 */
[----:B------:R-:W-:Y:S01]  /*1d40*/  UMOV UR35, 0x40000040 ;  /* 0x4000004000237882 */ /* 0x000fe20000000000 */
[----:B------:R-:W-:Y:S01]  /*1d50*/  ULOP3.LUT UR4, UR4, 0x3fff, URZ, 0xc0, !UPT ;  /* 0x00003fff04047892 */ /* 0x000fe2000f8ec03f */
[----:B------:R-:W-:Y:S01]  /*1d60*/  IMAD.MOV.U32 R6, RZ, RZ, R3 ;  /* 0x000000ffff067224 */ /* 0x000fe200078e0003 */
[----:B------:R-:W-:Y:S01]  /*1d70*/  UMOV UR5, 0x40000040 ;  /* 0x4000004000057882 */ /* 0x000fe20000000000 */
[----:B------:R-:W-:Y:S01]  /*1d80*/  UMOV UR7, 0x40000040 ;  /* 0x4000004000077882 */ /* 0x000fe20000000000 */
[----:B------:R-:W-:-:S02]  /*1d90*/  ULOP3.LUT UR49, UR4, 0x10000, URZ, 0xfc, !UPT ;  /* 0x0001000004317892 */ /* 0x000fc4000f8efc3f */
[----:B------:R-:W-:Y:S02]  /*1da0*/  UIADD3 UR4, UR32, 0x2, URZ ;  /* 0x0000000220047890 */ /* 0x000fe4000fffe03f */
        /* <DEDUP_REMOVED lines=42> */
[----:B------:R-:W-:Y:S02]  /*2050*/  ULDC.64 UR6, c[0x0][0x9e0] ;  /* 0x0002780000067ab9 */ /* 0x000fe40000000a00 */
[----:B------:R-:W-:Y:S01]  /*2060*/  @!P1 PRMT R3, RZ, 0x654, R3 ;  /* 0x00000654ff039816 */ /* 0x000fe20000000003 */
[----:B------:R-:W-:-:S06]  /*2070*/  UISETP.GE.AND UP1, UPT, UR7, 0x1, UPT ;  /* 0x000000010700788c */ /* 0x000fcc000bf26270 */
[----:B------:R-:W-:Y:S01]  /*2080*/  PLOP3.LUT P2, PT, PT, PT, UP1, 0x40, 0x0 ;  /* 0x000000000000781c */ /* 0x000fe20003f4e818 */
        /* <DEDUP_REMOVED lines=33> */
[----:B------:R4:W3:Y:S01]  /*22a0*/  MUFU.TANH R63, R74 ;  /* 0x0000004a003f7308 */ /* 0x0008e20000002400 */
[----:B--2---:R-:W-:Y:S01]  /*22b0*/  FMUL.FTZ R37, R50, UR10 ;  /* 0x0000000a32257c20 */ /* 0x004fe20008410000 */
[----:B------:R-:W-:Y:S01]  /*22c0*/  FMUL.FTZ R45, R45, UR10 ;  /* 0x0000000a2d2d7c20 */ /* 0x000fe20008410000 */
[----:B------:R-:W-:Y:S01]  /*22d0*/  FMUL.FTZ R49, R49, UR10 ;  /* 0x0000000a31317c20 */ /* 0x000fe20008410000 */
[----:B------:R-:W-:Y:S01]  /*22e0*/  FMUL.FTZ R4, R24, UR10 ;  /* 0x0000000a18047c20 */ /* 0x000fe20008410000 */
[----:B01----:R-:W-:Y:S01]  /*22f0*/  FMUL.FTZ R0, R26, UR10 ;  /* 0x0000000a1a007c20 */ /* 0x003fe20008410000 */
[----:B------:R-:W-:Y:S01]  /*2300*/  FMUL.FTZ R11, R30, UR10 ;  /* 0x0000000a1e0b7c20 */ /* 0x000fe20008410000 */
[----:B------:R-:W-:Y:S01]  /*2310*/  FMUL.FTZ R13, R31, UR10 ;  /* 0x0000000a1f0d7c20 */ /* 0x000fe20008410000 */
[----:B------:R0:W1:Y:S01]  /*2320*/  MUFU.TANH R50, R75 ;  /* 0x0000004b00327308 */ /* 0x0000620000002400 */
[----:B----4-:R-:W-:-:S02]  /*2330*/  IMAD R74, R88, R5, 0x80 ;  /* 0x00000080584a7424 */ /* 0x010fc400078e0205 */
[----:B------:R-:W-:Y:S01]  /*2340*/  FMUL.FTZ R21, R35, UR10 ;  /* 0x0000000a23157c20 */ /* 0x000fe20008410000 */
[----:B------:R-:W-:Y:S01]  /*2350*/  FMUL.FTZ R31, R43, UR10 ;  /* 0x0000000a2b1f7c20 */ /* 0x000fe20008410000 */
[----:B------:R2:W-:Y:S01]  /*2360*/  @!P1 SYNCS.ARRIVE.TRANS64.RED.A1T0 RZ, [R3+URZ], RZ ;  /* 0x000000ff03ff99a7 */ /* 0x0005e2000810043f */
[----:B------:R-:W-:Y:S01]  /*2370*/  FMUL.FTZ R35, R47, UR10 ;  /* 0x0000000a2f237c20 */ /* 0x000fe20008410000 */
[----:B------:R-:W-:Y:S01]  /*2380*/  FMUL.FTZ R43, R55, UR10 ;  /* 0x0000000a372b7c20 */ /* 0x000fe20008410000 */
[----:B------:R-:W-:Y:S01]  /*2390*/  FMUL.FTZ R28, R28, UR10 ;  /* 0x0000000a1c1c7c20 */ /* 0x000fe20008410000 */
[----:B------:R4:W1:Y:S01]  /*23a0*/  MUFU.TANH R24, R25 ;  /* 0x0000001900187308 */ /* 0x0008620000002400 */
[----:B0-----:R-:W0:Y:S01]  /*23b0*/  SHFL.IDX PT, R75, R6, RZ, 0x1c1f ;  /* 0x001c1fff064b7589 */ /* 0x001e2200000e0000 */
[----:B------:R-:W-:Y:S01]  /*23c0*/  FMUL.FTZ R32, R32, UR10 ;  /* 0x0000000a20207c20 */ /* 0x000fe20008410000 */
[----:B------:R-:W-:Y:S01]  /*23d0*/  FMUL.FTZ R36, R36, UR10 ;  /* 0x0000000a24247c20 */ /* 0x000fe20008410000 */
[----:B--2---:R-:W-:-:S02]  /*23e0*/  VIADD R3, R74, 0x1 ;  /* 0x000000014a037836 */ /* 0x004fc40000000000 */
        /* <DEDUP_REMOVED lines=12> */
[----:B--2---:R-:W-:Y:S01]  /*24b0*/  FMUL.FTZ R29, R42, UR10 ;  /* 0x0000000a2a1d7c20 */ /* 0x004fe20008410000 */
        /* <DEDUP_REMOVED lines=28> */
[----:B------:R-:W-:-:S02]  /*2680*/  IMAD R5, R16, -0x2, R3 ;  /* 0xfffffffe10057824 */ /* 0x000fc400078e0203 */
[----:B------:R-:W-:Y:S01]  /*2690*/  FMUL.FTZ R78, R78, UR10 ;  /* 0x0000000a4e4e7c20 */ /* 0x000fe20008410000 */
[----:B------:R-:W4:Y:S01]  /*26a0*/  MUFU.TANH R4, R4 ;  /* 0x0000000400047308 */ /* 0x000f220000002400 */
[----:B--2---:R-:W-:Y:S01]  /*26b0*/  FMUL.FTZ R49, R62, UR10 ;  /* 0x0000000a3e317c20 */ /* 0x004fe20008410000 */
[----:B------:R-:W-:Y:S01]  /*26c0*/  VIADD R3, R74, UR39 ;  /* 0x000000274a037c36 */ /* 0x000fe20008000000 */
[----:B------:R-:W-:Y:S02]  /*26d0*/  IADD3 R5, -R20, UR39, R5 ;  /* 0x0000002714057c10 */ /* 0x000fe4000fffe105 */
[----:B------:R-:W-:-:S03]  /*26e0*/  LEA R66, R88, 0xffffff80, 0x7 ;  /* 0xffffff8058427811 */ /* 0x000fc600078e38ff */
[----:B------:R-:W2:Y:S01]  /*26f0*/  MUFU.TANH R0, R0 ;  /* 0x0000000000007308 */ /* 0x000ea20000002400 */
[C---:B------:R-:W-:Y:S02]  /*2700*/  VIADD R117, R5.reuse, UR6 ;  /* 0x0000000605757c36 */ /* 0x040fe40008000000 */
[----:B------:R-:W-:-:S04]  /*2710*/  VIADD R82, R5, UR52 ;  /* 0x0000003405527c36 */ /* 0x000fc80008000000 */
[----:B0-----:R-:W-:Y:S01]  /*2720*/  IMAD.IADD R20, R82, 0x1, R75 ;  /* 0x0000000152147824 */ /* 0x001fe200078e024b */
        /* <DEDUP_REMOVED lines=53> */
[----:B-----5:R-:W-:-:S05]  /*2a80*/  IMAD R78, R16, -0x2, R3 ;  /* 0xfffffffe104e7824 */ /* 0x020fca00078e0203 */
[----:B------:R-:W-:Y:S01]  /*2a90*/  VIADDMNMX R7, R75, R117, R78, PT ;  /* 0x000000754b077246 */ /* 0x000fe2000380014e */
[----:B-1234-:R-:W-:Y:S06]  /*2aa0*/  @P2 BRA `(.L_x_8065) ;  /* 0x00000000005c2947 */ /* 0x01efec0003800000 */
        /* <DEDUP_REMOVED lines=13> */
.L_x_8067:
[----:B------:R-:W-:-:S06]  /*2b80*/  UISETP.NE.AND UP2, UPT, UR7, 0x1, UPT ;  /* 0x000000010700788c */ /* 0x000fcc000bf45270 */
[----:B------:R-:W-:-:S05]  /*2b90*/  PLOP3.LUT P2, PT, PT, PT, UP2, 0x80, 0x0 ;  /* 0x000000000000781c */ /* 0x000fca0003f4f028 */
[----:B------:R-:W-:-:S08]  /*2ba0*/  @UP2 ULDC.64 UR10, c[0x0][0x9e8] ;  /* 0x00027a00000a2ab9 */ /* 0x000fd00000000a00 */
[----:B------:R-:W-:-:S05]  /*2bb0*/  @P2 IMAD.HI.U32 R5, R3, UR10, RZ ;  /* 0x0000000a03052c27 */ /* 0x000fca000f8e00ff */
[----:B------:R-:W-:-:S07]  /*2bc0*/  @P2 SHF.R.U32.HI R3, RZ, UR11, R5 ;  /* 0x0000000bff032c19 */ /* 0x000fce0008011605 */
.L_x_8068:
[----:B------:R-:W-:Y:S05]  /*2bd0*/  BSYNC B0 ;  /* 0x0000000000007941 */ /* 0x000fea0003800000 */
.L_x_8066:
[----:B------:R-:W-:-:S04]  /*2be0*/  IMAD R3, R3, UR7, -R66 ;  /* 0x0000000703037c24 */ /* 0x000fc8000f8e0a42 */
[----:B------:R-:W-:-:S05]  /*2bf0*/  IMAD R3, R16, -0x2, R3 ;  /* 0xfffffffe10037824 */ /* 0x000fca00078e0203 */
[----:B------:R-:W-:Y:S02]  /*2c00*/  VIMNMX R20, R20, R3, !PT ;  /* 0x0000000314147248 */ /* 0x000fe40007fe0100 */
[----:B------:R-:W-:-:S07]  /*2c10*/  VIADDMNMX R7, R3, UR7, R7, PT ;  /* 0x0000000703077c46 */ /* 0x000fce000b800107 */
.L_x_8065:
        /* <DEDUP_REMOVED lines=13> */
[C---:B------:R-:W-:Y:S02]  /*2cf0*/  ISETP.LT.OR P4, PT, R7.reuse, 0x9, P4 ;  /* 0x000000090700780c */ /* 0x040fe40002781670 */
[----:B------:R-:W-:Y:S02]  /*2d00*/  ISETP.GT.AND P3, PT, R20, 0x10, !P5 ;  /* 0x000000101400780c */ /* 0x000fe40006f64270 */
[----:B0-----:R-:W-:Y:S02]  /*2d10*/  FSEL R121, R28, -INF , !P4 ;  /* 0xff8000001c797808 */ /* 0x001fe40006000000 */
        /* <DEDUP_REMOVED lines=58> */
[----:B------:R-:W-:Y:S01]  /*30c0*/  ISETP.GT.AND P3, PT, R20, 0x40, !P4 ;  /* 0x000000401400780c */ /* 0x000fe20006764270 */
[----:B------:R-:W0:Y:S01]  /*30d0*/  SHFL.IDX PT, R53, R6, 0x1, 0x1c1f ;  /* 0x003c1f0006357f89 */ /* 0x000e2200000e0000 */
        /* <DEDUP_REMOVED lines=11> */
[----:B------:R-:W-:Y:S01]  /*3190*/  ISETP.LT.OR P3, PT, R7, 0x49, P3 ;  /* 0x000000490700780c */ /* 0x000fe20001f61670 */
[----:B0-----:R-:W-:Y:S01]  /*31a0*/  IMAD.IADD R24, R82, 0x1, R53 ;  /* 0x0000000152187824 */ /* 0x001fe200078e0235 */
        /* <DEDUP_REMOVED lines=86> */
.L_x_8071:
[----:B------:R-:W-:-:S06]  /*3710*/  UISETP.NE.AND UP2, UPT, UR7, 0x1, UPT ;  /* 0x000000010700788c */ /* 0x000fcc000bf45270 */
[----:B------:R-:W-:-:S05]  /*3720*/  PLOP3.LUT P6, PT, PT, PT, UP2, 0x80, 0x0 ;  /* 0x000000000000781c */ /* 0x000fca0003fcf028 */
[----:B------:R-:W-:-:S08]  /*3730*/  @UP2 ULDC.64 UR10, c[0x0][0x9e8] ;  /* 0x00027a00000a2ab9 */ /* 0x000fd00000000a00 */
[----:B------:R-:W-:Y:S01]  /*3740*/  @P6 IMAD.HI.U32 R6, R4, UR10, RZ ;  /* 0x0000000a04066c27 */ /* 0x000fe2000f8e00ff */
[----:B------:R-:W-:-:S13]  /*3750*/  PLOP3.LUT P6, PT, PT, PT, UP2, 0x80, 0x0 ;  /* 0x000000000000781c */ /* 0x000fda0003fcf028 */
[----:B------:R-:W-:-:S07]  /*3760*/  @P6 SHF.R.U32.HI R4, RZ, UR11, R6 ;  /* 0x0000000bff046c19 */ /* 0x000fce0008011606 */
.L_x_8072:
[----:B------:R-:W-:Y:S05]  /*3770*/  BSYNC B0 ;  /* 0x0000000000007941 */ /* 0x000fea0003800000 */
.L_x_8070:
[----:B------:R-:W-:-:S04]  /*3780*/  IMAD R53, R4, UR7, -R66 ;  /* 0x0000000704357c24 */ /* 0x000fc8000f8e0a42 */
[----:B------:R-:W-:-:S05]  /*3790*/  IMAD R53, R16, -0x2, R53 ;  /* 0xfffffffe10357824 */ /* 0x000fca00078e0235 */
[----:B------:R-:W-:Y:S02]  /*37a0*/  VIMNMX R24, R24, R53, !PT ;  /* 0x0000003518187248 */ /* 0x000fe40007fe0100 */
[----:B------:R-:W-:-:S07]  /*37b0*/  VIADDMNMX R20, R53, UR7, R20, PT ;  /* 0x0000000735147c46 */ /* 0x000fce000b800114 */
.L_x_8069:
[----:B------:R-:W-:Y:S01]  /*37c0*/  ISETP.GT.AND P2, PT, R24, 0x1, !P2 ;  /* 0x000000011800780c */ /* 0x000fe20005744270 */
[----:B------:R-:W-:Y:S01]  /*37d0*/  ULDC UR10, c[0x0][0x988] ;  /* 0x00026200000a7ab9 */ /* 0x000fe20000000800 */
[----:B------:R-:W-:Y:S01]  /*37e0*/  ISETP.NE.AND P6, PT, R28, RZ, PT ;  /* 0x000000ff1c00720c */ /* 0x000fe20003fc5270 */
[----:B------:R-:W-:Y:S01]  /*37f0*/  IMAD.U32 R6, RZ, RZ, UR10 ;  /* 0x0000000aff067e24 */ /* 0x000fe2000f8e00ff */
[----:B------:R-:W-:Y:S01]  /*3800*/  ISETP.LT.OR P2, PT, R20, 0x2, P2 ;  /* 0x000000021400780c */ /* 0x000fe20001741670 */
[----:B------:R-:W-:Y:S01]  /*3810*/  @UP0 ULDC UR10, c[0x0][0x44c] ;  /* 0x00011300000a0ab9 */ /* 0x000fe20000000800 */
[----:B------:R-:W-:Y:S01]  /*3820*/  FMNMX.FTZ R4, R69, R119, !PT ;  /* 0x0000007745047209 */ /* 0x000fe20007810000 */
[----:B------:R-:W-:Y:S01]  /*3830*/  UIMAD.WIDE.U32 UR10, UR38, UR10, URZ ;  /* 0x0000000a260a72a5 */ /* 0x000fe2000f8e003f */
[----:B------:R-:W-:Y:S01]  /*3840*/  FSEL R9, R9, -INF , !P2 ;  /* 0xff80000009097808 */ /* 0x000fe20005000000 */
[----:B------:R-:W-:Y:S01]  /*3850*/  @UP0 ULDC UR15, c[0x0][0x450] ;  /* 0x00011400000f0ab9 */ /* 0x000fe20000000800 */
[----:B------:R-:W-:Y:S01]  /*3860*/  ISETP.NE.AND P2, PT, R86, RZ, PT ;  /* 0x000000ff5600720c */ /* 0x000fe20003f45270 */
[----:B------:R-:W-:Y:S01]  /*3870*/  UMOV UR14, UR38 ;  /* 0x00000026000e7c82 */ /* 0x000fe20008000000 */
[----:B------:R-:W-:Y:S01]  /*3880*/  FMNMX.FTZ R4, R121, R4, !PT ;  /* 0x0000000479047209 */ /* 0x000fe20007810000 */
[----:B------:R-:W-:Y:S01]  /*3890*/  @UP0 USHF.R.U32.HI UR14, URZ, UR15, UR11 ;  /* 0x0000000f3f0e0299 */ /* 0x000fe2000801160b */
[----:B------:R-:W-:-:S02]  /*38a0*/  ISETP.GT.AND P2, PT, R24, 0x8, !P2 ;  /* 0x000000081800780c */ /* 0x000fc40005744270 */
[----:B------:R-:W-:Y:S01]  /*38b0*/  FMNMX.FTZ R4, R123, R4, !PT ;  /* 0x000000047b047209 */ /* 0x000fe20007810000 */
[----:B------:R-:W-:Y:S01]  /*38c0*/  UIADD3 UR53, UR53, UR14, URZ ;  /* 0x0000000e35357290 */ /* 0x000fe2000fffe03f */
[----:B------:R-:W-:Y:S02]  /*38d0*/  ISETP.LT.OR P2, PT, R20, 0x9, P2 ;  /* 0x000000091400780c */ /* 0x000fe40001741670 */
[----:B------:R-:W-:Y:S01]  /*38e0*/  FMNMX.FTZ R4, R125, R4, !PT ;  /* 0x000000047d047209 */ /* 0x000fe20007810000 */
[----:B------:R-:W-:Y:S01]  /*38f0*/  UIADD3 UR6, UR53, UR6, URZ ;  /* 0x0000000635067290 */ /* 0x000fe2000fffe03f */
        /* <DEDUP_REMOVED lines=9> */
[----:B------:R-:W-:Y:S02]  /*3990*/  ISETP.NE.AND P6, PT, R52, RZ, PT ;  /* 0x000000ff3400720c */ /* 0x000fe40003fc5270 */
        /* <DEDUP_REMOVED lines=68> */
[----:B------:R-:W-:-:S04]  /*3de0*/  ISETP.GT.AND P2, PT, R24, 0x38, !P2 ;  /* 0x000000381800780c */ /* 0x000fc80005744270 */
[----:B------:R-:W-:-:S04]  /*3df0*/  ISETP.LT.OR P2, PT, R20, 0x39, P2 ;  /* 0x000000391400780c */ /* 0x000fc80001741670 */
[----:B------:R-:W-:Y:S02]  /*3e00*/  FSEL R41, R41, -INF , !P2 ;  /* 0xff80000029297808 */ /* 0x000fe40005000000 */
[----:B------:R-:W-:Y:S02]  /*3e10*/  ISETP.GT.AND P2, PT, R24, 0x39, !P6 ;  /* 0x000000391800780c */ /* 0x000fe40007744270 */
[----:B------:R-:W-:Y:S02]  /*3e20*/  ISETP.NE.AND P6, PT, R65, RZ, PT ;  /* 0x000000ff4100720c */ /* 0x000fe40003fc5270 */
        /* <DEDUP_REMOVED lines=43> */
[----:B------:R-:W-:Y:S02]  /*40e0*/  ISETP.NE.AND P6, PT, R26, RZ, PT ;  /* 0x000000ff1a00720c */ /* 0x000fe40003fc5270 */
[----:B------:R-:W-:Y:S02]  /*40f0*/  FMNMX.FTZ R26, R7, R4, !PT ;  /* 0x00000004071a7209 */ /* 0x000fe40007810000 */
[----:B------:R-:W-:-:S03]  /*4100*/  ISETP.LT.OR P2, PT, R20, 0x69, P2 ;  /* 0x000000691400780c */ /* 0x000fc60001741670 */
[----:B------:R-:W0:Y:S01]  /*4110*/  SHFL.BFLY PT, R67, R26, 0x2, 0x1f ;  /* 0x0c401f001a437f89 */ /* 0x000e2200000e0000 */
[----:B------:R-:W-:Y:S02]  /*4120*/  FSEL R59, R59, -INF , !P2 ;  /* 0xff8000003b3b7808 */ /* 0x000fe40005000000 */
[----:B0-----:R-:W-:-:S05]  /*4130*/  FMNMX.FTZ R67, R26, R67, !PT ;  /* 0x000000431a437209 */ /* 0x001fca0007810000 */
[----:B------:R-:W0:Y:S02]  /*4140*/  SHFL.BFLY PT, R4, R67, 0x1, 0x1f ;  /* 0x0c201f0043047f89 */ /* 0x000e2400000e0000 */
[----:B0-----:R-:W-:-:S04]  /*4150*/  FMNMX.FTZ R4, R67, R4, !PT ;  /* 0x0000000443047209 */ /* 0x001fc80007810000 */
[C---:B------:R-:W-:Y:S01]  /*4160*/  FSETP.NEU.FTZ.AND P2, PT, R4.reuse, -INF , PT ;  /* 0xff8000000400780b */ /* 0x040fe20003f5d000 */
[----:B------:R-:W-:-:S05]  /*4170*/  FMUL.FTZ R28, R4, R6 ;  /* 0x00000006041c7220 */ /* 0x000fca0000410000 */
        /* <DEDUP_REMOVED lines=105> */
[----:B------:R-:W-:Y:S01]  /*4810*/  MUFU.EX2 R168, R168 ;  /* 0x000000a800a87308 */ /* 0x000fe20000000800 */
[----:B------:R-:W-:Y:S01]  /*4820*/  FMNMX.FTZ R26, R113, R26, !PT ;  /* 0x0000001a711a7209 */ /* 0x000fe20007810000 */
[----:B0-----:R-:W-:-:S04]  /*4830*/  FADD.FTZ R36, R174, R7 ;  /* 0x00000007ae247221 */ /* 0x001fc80000010000 */
[----:B------:R-:W0:Y:S02]  /*4840*/  SHFL.BFLY PT, R101, R26, 0x2, 0x1f ;  /* 0x0c401f001a657f89 */ /* 0x000e2400000e0000 */
[----:B------:R-:W-:Y:S01]  /*4850*/  MUFU.EX2 R79, R79 ;  /* 0x0000004f004f7308 */ /* 0x000fe20000000800 */
[----:B-1----:R-:W-:-:S07]  /*4860*/  F2FP.F16.F32.PACK_AB R174, R77, R174 ;  /* 0x000000ae4dae723e */ /* 0x002fce00000000ff */
[----:B------:R-:W-:Y:S08]  /*4870*/  MUFU.EX2 R170, R170 ;  /* 0x000000aa00aa7308 */ /* 0x000ff00000000800 */
[----:B------:R-:W-:Y:S01]  /*4880*/  MUFU.EX2 R81, R81 ;  /* 0x0000005100517308 */ /* 0x000fe20000000800 */
[----:B0-----:R-:W-:-:S07]  /*4890*/  FMNMX.FTZ R101, R26, R101, !PT ;  /* 0x000000651a657209 */ /* 0x001fce0007810000 */
[----:B------:R-:W-:Y:S01]  /*48a0*/  MUFU.EX2 R164, R164 ;  /* 0x000000a400a47308 */ /* 0x000fe20000000800 */
[----:B------:R-:W0:Y:S07]  /*48b0*/  SHFL.BFLY PT, R2, R101, 0x1, 0x1f ;  /* 0x0c201f0065027f89 */ /* 0x000e2e00000e0000 */
[----:B------:R-:W-:Y:S08]  /*48c0*/  MUFU.EX2 R103, R103 ;  /* 0x0000006700677308 */ /* 0x000ff00000000800 */
[----:B------:R-:W1:Y:S08]  /*48d0*/  MUFU.EX2 R8, R8 ;  /* 0x0000000800087308 */ /* 0x000e700000000800 */
[----:B------:R-:W-:Y:S01]  /*48e0*/  MUFU.EX2 R99, R99 ;  /* 0x0000006300637308 */ /* 0x000fe20000000800 */
[----:B0-----:R-:W-:-:S04]  /*48f0*/  FMNMX.FTZ R5, R101, R2, !PT ;  /* 0x0000000265057209 */ /* 0x001fc80007810000 */
[C---:B------:R-:W-:Y:S01]  /*4900*/  FSETP.NEU.FTZ.AND P2, PT, R5.reuse, -INF , PT ;  /* 0xff8000000500780b */ /* 0x040fe20003f5d000 */
[----:B------:R-:W-:Y:S02]  /*4910*/  FMUL.FTZ R2, R5, R6 ;  /* 0x0000000605027220 */ /* 0x000fe40000410000 */
[----:B------:R-:W-:Y:S01]  /*4920*/  MUFU.EX2 R160, R97 ;  /* 0x0000006100a07308 */ /* 0x000fe20000000800 */
[----:B-1----:R-:W-:Y:S02]  /*4930*/  F2FP.F16.F32.PACK_AB R166, R8, R103 ;  /* 0x0000006708a6723e */ /* 0x002fe400000000ff */
        /* <DEDUP_REMOVED lines=35> */
[----:B0-----:R-:W-:Y:S01]  /*4b70*/  FADD.FTZ R34, R0, R9 ;  /* 0x0000000900227221 */ /* 0x001fe20000010000 */
[-CC-:B------:R-:W-:Y:S01]  /*4b80*/  FFMA.FTZ R107, R107, R6.reuse, -R2.reuse ;  /* 0x000000066b6b7223 */ /* 0x180fe20000010802 */
[-CC-:B------:R-:W-:Y:S01]  /*4b90*/  FFMA.FTZ R111, R111, R6.reuse, -R2.reuse ;  /* 0x000000066f6f7223 */ /* 0x180fe20000010802 */
[-CC-:B------:R-:W-:Y:S01]  /*4ba0*/  FFMA.FTZ R105, R105, R6.reuse, -R2.reuse ;  /* 0x0000000669697223 */ /* 0x180fe20000010802 */
[----:B------:R-:W-:Y:S01]  /*4bb0*/  FFMA.FTZ R113, R113, R6, -R2 ;  /* 0x0000000671717223 */ /* 0x000fe20000010802 */
[----:B------:R-:W-:-:S02]  /*4bc0*/  F2FP.F16.F32.PACK_AB R181, R9, R0 ;  /* 0x0000000009b5723e */ /* 0x000fc400000000ff */
[----:B------:R-:W0:Y:S01]  /*4bd0*/  MUFU.EX2 R15, R15 ;  /* 0x0000000f000f7308 */ /* 0x000e220000000800 */
[----:B--2---:R-:W-:Y:S01]  /*4be0*/  FADD.FTZ R13, R77, R36 ;  /* 0x000000244d0d7221 */ /* 0x004fe20000010000 */
[----:B-1----:R-:W-:-:S03]  /*4bf0*/  FADD.FTZ R7, R11, R34 ;  /* 0x000000220b077221 */ /* 0x002fc60000010000 */
[----:B------:R-:W-:Y:S01]  /*4c00*/  FADD.FTZ R38, R168, R13 ;  /* 0x0000000da8267221 */ /* 0x000fe20000010000 */
[C---:B------:R-:W-:Y:S02]  /*4c10*/  F2FP.F16.F32.PACK_AB R168, R79.reuse, R168 ;  /* 0x000000a84fa8723e */ /* 0x040fe400000000ff */
        /* <DEDUP_REMOVED lines=17> */
[----:B--2---:R-:W-:Y:S01]  /*4d30*/  FADD.FTZ R7, R25, R36 ;  /* 0x0000002419077221 */ /* 0x004fe20000010000 */
[----:B------:R-:W-:-:S04]  /*4d40*/  FADD.FTZ R40, R8, R13 ;  /* 0x0000000d08287221 */ /* 0x000fc80000010000 */
[----:B------:R-:W-:Y:S02]  /*4d50*/  FADD.FTZ R13, R99, R40 ;  /* 0x00000028630d7221 */ /* 0x000fe40000010000 */
[----:B------:R-:W2:Y:S01]  /*4d60*/  MUFU.EX2 R24, R31 ;  /* 0x0000001f00187308 */ /* 0x000ea20000000800 */
[----:B0-----:R-:W-:Y:S01]  /*4d70*/  FADD.FTZ R38, R20, R7 ;  /* 0x0000000714267221 */ /* 0x001fe20000010000 */
[C---:B------:R-:W-:Y:S01]  /*4d80*/  FADD.FTZ R2, R160.reuse, R13 ;  /* 0x0000000da0027221 */ /* 0x040fe20000010000 */
[----:B------:R-:W-:Y:S02]  /*4d90*/  F2FP.F16.F32.PACK_AB R160, R160, R99 ;  /* 0x00000063a0a0723e */ /* 0x000fe400000000ff */
[----:B------:R-:W-:Y:S01]  /*4da0*/  F2FP.F16.F32.PACK_AB R179, R20, R25 ;  /* 0x0000001914b3723e */ /* 0x000fe200000000ff */
[----:B------:R-:W-:Y:S02]  /*4db0*/  FADD.FTZ R13, R95, R2 ;  /* 0x000000025f0d7221 */ /* 0x000fe40000010000 */
        /* <DEDUP_REMOVED lines=76> */
[----:B------:R-:W-:-:S03]  /*5280*/  F2FP.F16.F32.PACK_AB R153, R0, R107 ;  /* 0x0000006b0099723e */ /* 0x000fc600000000ff */
[----:B-1----:R-:W-:-:S04]  /*5290*/  FADD.FTZ R3, R105, R12 ;  /* 0x0000000c69037221 */ /* 0x002fc80000010000 */
[C---:B--2---:R-:W-:Y:S01]  /*52a0*/  FADD.FTZ R0, R10.reuse, R3 ;  /* 0x000000030a007221 */ /* 0x044fe20000010000 */
        /* <DEDUP_REMOVED lines=13> */
.L_x_8074:
[----:B------:R-:W-:-:S11]  /*5380*/  UISETP.NE.AND UP2, UPT, UR7, 0x1, UPT ;  /* 0x000000010700788c */ /* 0x000fd6000bf45270 */
[----:B------:R-:W-:Y:S02]  /*5390*/  @UP2 ULDC.64 UR10, c[0x0][0x9e8] ;  /* 0x00027a00000a2ab9 */ /* 0x000fe40000000a00 */
[----:B------:R-:W-:-:S04]  /*53a0*/  UIMAD.WIDE.U32 UR14, UR18, UR10, URZ ;  /* 0x0000000a120e72a5 */ /* 0x000fc8000f8e003f */
[----:B------:R-:W-:-:S12]  /*53b0*/  @UP2 USHF.R.U32.HI UR18, URZ, UR11, UR15 ;  /* 0x0000000b3f122299 */ /* 0x000fd8000801160f */
.L_x_8075:
[----:B------:R-:W-:-:S04]  /*53c0*/  UIMAD UR7, UR18, UR7, UR7 ;  /* 0x00000007120772a4 */ /* 0x000fc8000f8e0207 */
[----:B------:R-:W-:-:S04]  /*53d0*/  UISETP.LT.AND UP2, UPT, UR6, UR7, UPT ;  /* 0x000000070600728c */ /* 0x000fc8000bf41270 */
[----:B------:R-:W-:-:S12]  /*53e0*/  USEL UR6, UR6, UR7, UP2 ;  /* 0x0000000706067287 */ /* 0x000fd80009000000 */
.L_x_8073:
        /* <DEDUP_REMOVED lines=43> */
.L_x_8093:
        /* <DEDUP_REMOVED lines=9> */
.L_x_8078:
[----:B------:R-:W-:Y:S01]  /*5730*/  ULEA UR6, UR57, UR41, 0x3 ;  /* 0x0000002939067291 */ /* 0x000fe2000f8e183f */
[----:B------:R-:W-:-:S05]  /*5740*/  IMAD.U32 R6, RZ, RZ, UR56 ;  /* 0x00000038ff067e24 */ /* 0x000fca000f8e00ff */
[----:B------:R-:W-:-:S04]  /*5750*/  SHF.L.U32 R6, R6, 0x1f, RZ ;  /* 0x0000001f06067819 */ /* 0x000fc800000006ff */
[----:B------:R0:W1:Y:S01]  /*5760*/  SYNCS.PHASECHK.TRANS64.TRYWAIT P2, [UR6+0x28830], R6 ;  /* 0x02883006ff0075a7 */ /* 0x0000620008040146 */
[----:B------:R-:W-:Y:S05]  /*5770*/  @!P0 BRA `(.L_x_8079) ;  /* 0x0000000000048947 */ /* 0x000fea0003800000 */
[----:B------:R-:W-:Y:S01]  /*5780*/  BPT.TRAP 0x1 ;  /* 0x000000040000795c */ /* 0x000fe20000300000 */
.L_x_8079:
[----:B-1----:R-:W-:Y:S05]  /*5790*/  @P2 BRA `(.L_x_8077) ;  /* 0x0000000000082947 */ /* 0x002fea0003800000 */
[----:B------:R-:W1:Y:S02]  /*57a0*/  SYNCS.PHASECHK.TRANS64.TRYWAIT P2, [UR6+0x28830], R6 ;  /* 0x02883006ff0075a7 */ /* 0x000e640008040146 */
[----:B-1----:R-:W-:Y:S05]  /*57b0*/  @!P2 BRA `(.L_x_8080) ;  /* 0x00000128009ca947 */ /* 0x002fea0003800000 */
.L_x_8077:
        /* <DEDUP_REMOVED lines=45> */
.L_x_8082:
[----:B------:R-:W-:Y:S01]  /*5a90*/  ULEA UR6, UR45, UR41, 0x3 ;  /* 0x000000292d067291 */ /* 0x000fe2000f8e183f */
[----:B------:R-:W-:-:S05]  /*5aa0*/  IMAD.U32 R6, RZ, RZ, UR46 ;  /* 0x0000002eff067e24 */ /* 0x000fca000f8e00ff */
[----:B------:R-:W-:-:S04]  /*5ab0*/  SHF.L.U32 R6, R6, 0x1f, RZ ;  /* 0x0000001f06067819 */ /* 0x000fc800000006ff */
[----:B------:R0:W1:Y:S01]  /*5ac0*/  SYNCS.PHASECHK.TRANS64.TRYWAIT P2, [UR6+0x28850], R6 ;  /* 0x02885006ff0075a7 */ /* 0x0000620008040146 */
[----:B------:R-:W-:Y:S05]  /*5ad0*/  @!P0 BRA `(.L_x_8083) ;  /* 0x0000000000048947 */ /* 0x000fea0003800000 */
[----:B------:R-:W-:Y:S01]  /*5ae0*/  BPT.TRAP 0x1 ;  /* 0x000000040000795c */ /* 0x000fe20000300000 */
.L_x_8083:
[----:B-1----:R-:W-:Y:S05]  /*5af0*/  @P2 BRA `(.L_x_8081) ;  /* 0x0000000000082947 */ /* 0x002fea0003800000 */
[----:B------:R-:W1:Y:S02]  /*5b00*/  SYNCS.PHASECHK.TRANS64.TRYWAIT P2, [UR6+0x28850], R6 ;  /* 0x02885006ff0075a7 */ /* 0x000e640008040146 */
[----:B-1----:R-:W-:Y:S05]  /*5b10*/  @!P2 BRA `(.L_x_8084) ;  /* 0x0000012400dca947 */ /* 0x002fea0003800000 */
.L_x_8081:
[----:B------:R-:W-:Y:S01]  /*5b20*/  UIADD3 UR6, UR41, 0x400, URZ ;  /* 0x0000040029067890 */ /* 0x000fe2000fffe03f */
[----:B------:R-:W-:Y:S01]  /*5b30*/  WARPGROUP.ARRIVE ;  /* 0x00000000000079c5 */ /* 0x000fe20000000000 */
[----:B------:R-:W-:Y:S01]  /*5b40*/  UMOV UR7, 0x40000040 ;  /* 0x4000004000077882 */ /* 0x000fe20000000000 */
[----:B------:R-:W-:Y:S01]  /*5b50*/  PLOP3.LUT P2, PT, PT, PT, UP0, 0x80, 0x0 ;  /* 0x000000000000781c */ /* 0x000fe20003f4f008 */
[----:B------:R-:W-:Y:S01]  /*5b60*/  USHF.R.U32.HI UR6, URZ, 0x4, UR6 ;  /* 0x000000043f067899 */ /* 0x000fe20008011606 */
[----:B------:R-:W-:Y:S01]  /*5b70*/  PLOP3.LUT P3, PT, PT, PT, UP0, 0x80, 0x0 ;  /* 0x000000000000781c */ /* 0x000fe20003f6f008 */
[----:B------:R-:W-:Y:S01]  /*5b80*/  FMUL.FTZ R8, R27, UR55 ;  /* 0x000000371b087c20 */ /* 0x000fe20008410000 */
[----:B------:R-:W-:Y:S01]  /*5b90*/  FMUL.FTZ R13, R25, UR55 ;  /* 0x00000037190d7c20 */ /* 0x000fe20008410000 */
[----:B------:R-:W-:Y:S01]  /*5ba0*/  ULOP3.LUT UR6, UR6, 0x3fff, URZ, 0xc0, !UPT ;  /* 0x00003fff06067892 */ /* 0x000fe2000f8ec03f */
[----:B------:R-:W-:Y:S01]  /*5bb0*/  FMUL.FTZ R27, R55, UR55 ;  /* 0x00000037371b7c20 */ /* 0x000fe20008410000 */
[----:B------:R-:W-:Y:S01]  /*5bc0*/  FMUL.FTZ R25, R50, UR55 ;  /* 0x0000003732197c20 */ /* 0x000fe20008410000 */
[----:B------:R-:W-:Y:S01]  /*5bd0*/  FMUL.FTZ R55, R61, UR55 ;  /* 0x000000373d377c20 */ /* 0x000fe20008410000 */
[----:B------:R-:W-:Y:S01]  /*5be0*/  ULOP3.LUT UR6, UR6, 0x4000000, URZ, 0xfc, !UPT ;  /* 0x0400000006067892 */ /* 0x000fe2000f8efc3f */
[----:B------:R-:W-:-:S02]  /*5bf0*/  VIADD R61, R17, UR38 ;  /* 0x00000026113d7c36 */ /* 0x000fc40008000000 */
[----:B-1----:R-:W-:Y:S01]  /*5c00*/  FMUL.FTZ R7, R26, UR55 ;  /* 0x000000371a077c20 */ /* 0x002fe20008410000 */
[----:B------:R-:W-:Y:S01]  /*5c10*/  IMAD.U32 R50, RZ, RZ, UR57 ;  /* 0x00000039ff327e24 */ /* 0x000fe2000f8e00ff */
[----:B------:R-:W-:Y:S01]  /*5c20*/  ULEA UR10, UR45, UR6, 0xb ;  /* 0x000000062d0a7291 */ /* 0x000fe2000f8e583f */
[----:B------:R-:W-:Y:S01]  /*5c30*/  FMUL.FTZ R26, R51, UR55 ;  /* 0x00000037331a7c20 */ /* 0x000fe20008410000 */
[----:B0-----:R-:W-:Y:S01]  /*5c40*/  FMUL.FTZ R6, R24, UR55 ;  /* 0x0000003718067c20 */ /* 0x001fe20008410000 */
[----:B------:R-:W-:Y:S01]  /*5c50*/  FMUL.FTZ R10, R30, UR55 ;  /* 0x000000371e0a7c20 */ /* 0x000fe20008410000 */
[----:B------:R-:W-:Y:S01]  /*5c60*/  @!P1 LEA R50, R50, UR41, 0x3 ;  /* 0x0000002932329c11 */ /* 0x000fe2000f8e18ff */
[----:B------:R-:W-:Y:S01]  /*5c70*/  FMUL.FTZ R24, R43, UR55 ;  /* 0x000000372b187c20 */ /* 0x000fe20008410000 */
[----:B------:R-:W-:Y:S01]  /*5c80*/  FMUL.FTZ R30, R63, UR55 ;  /* 0x000000373f1e7c20 */ /* 0x000fe20008410000 */
[----:B------:R-:W-:Y:S01]  /*5c90*/  UMOV UR6, UR10 ;  /* 0x0000000a00067c82 */ /* 0x000fe20008000000 */
[----:B------:R-:W-:Y:S01]  /*5ca0*/  FMUL.FTZ R43, R78, UR55 ;  /* 0x000000374e2b7c20 */ /* 0x000fe20008410000 */
[----:B------:R-:W-:Y:S01]  /*5cb0*/  HGMMA.64x128x16.F32 R88, R180, gdesc[UR4].tnspB, R88, gsb0 ;  /* 0x41e00004b4587df0 */ /* 0x000fe20008000858 */
[----:B------:R-:W-:Y:S01]  /*5cc0*/  UIADD3 UR6, UR10, 0x80, URZ ;  /* 0x000000800a067890 */ /* 0x000fe2000fffe03f */
[----:B------:R-:W-:Y:S01]  /*5cd0*/  @!P1 VIADD R50, R50, 0x28840 ;  /* 0x0002884032329836 */ /* 0x000fe20000000000 */
[----:B------:R-:W-:Y:S01]  /*5ce0*/  UMOV UR7, 0x40000040 ;  /* 0x4000004000077882 */ /* 0x000fe20000000000 */
        /* <DEDUP_REMOVED lines=79> */
[----:B------:R0:W0:Y:S08]  /*61e0*/  MUFU.TANH R70, R81 ;  /* 0x0000005100467308 */ /* 0x0000300000002400 */
[----:B------:R-:W0:Y:S01]  /*61f0*/  MUFU.TANH R84, R84 ;  /* 0x0000005400547308 */ /* 0x000e220000002400 */
        /* <DEDUP_REMOVED lines=8> */
[----:B------:R-:W-:-:S05]  /*6280*/  FMUL.FTZ R36, R71, UR55 ;  /* 0x0000003747247c20 */ /* 0x000fca0008410000 */
[----:B------:R-:W-:Y:S01]  /*6290*/  HGMMA.64x128x16.F32 R88, R164, gdesc[UR4].tnspB, R88, gsb0 ;  /* 0x41e00004a4587df0 */ /* 0x000fe20008000858 */
[----:B------:R-:W-:Y:S01]  /*62a0*/  UIADD3 UR6, UR10, 0x280, URZ ;  /* 0x000002800a067890 */ /* 0x000fe2000fffe03f */
[----:B------:R-:W0:Y:S01]  /*62b0*/  MUFU.TANH R168, R168 ;  /* 0x000000a800a87308 */ /* 0x000e220000002400 */
[----:B------:R-:W-:-:S07]  /*62c0*/  UMOV UR7, 0x40000040 ;  /* 0x4000004000077882 */ /* 0x000fce0000000000 */
[----:B------:R-:W0:Y:S01]  /*62d0*/  MUFU.TANH R36, R36 ;  /* 0x0000002400247308 */ /* 0x000e220000002400 */
[----:B------:R-:W-:Y:S02]  /*62e0*/  WARPGROUP.DEPBAR.LE gsb0, 0x0 ;  /* 0x00008000000079c5 */ /* 0x000fe40000010000 */
        /* <DEDUP_REMOVED lines=8> */
[----:B------:R-:W-:Y:S01]  /*6370*/  IADD3 R56, -R23, 0xb, RZ ;  /* 0x0000000b17387810 */ /* 0x000fe20007ffe1ff */
        /* <DEDUP_REMOVED lines=10> */
[----:B------:R-:W-:Y:S01]  /*6420*/  IMAD.U32 R62, RZ, RZ, UR44 ;  /* 0x0000002cff3e7e24 */ /* 0x000fe2000f8e00ff */
[----:B------:R-:W0:Y:S04]  /*6430*/  MUFU.TANH R164, R164 ;  /* 0x000000a400a47308 */ /* 0x000e280000002400 */
[----:B------:R-:W-:-:S04]  /*6440*/  IADD3 R57, -R62, UR39, R57 ;  /* 0x000000273e397c10 */ /* 0x000fc8000fffe139 */
        /* <DEDUP_REMOVED lines=24> */
[----:B------:R-:W0:Y:S01]  /*65d0*/  MUFU.TANH R160, R160 ;  /* 0x000000a000a07308 */ /* 0x000e220000002400 */
[----:B------:R-:W-:-:S07]  /*65e0*/  VIADD R82, R57, UR54 ;  /* 0x0000003639527c36 */ /* 0x000fce0008000000 */
        /* <DEDUP_REMOVED lines=14> */
[----:B------:R-:W-:Y:S02]  /*66d0*/  @!P1 PRMT R51, RZ, 0x654, R50 ;  /* 0x00000654ff339816 */ /* 0x000fe40000000032 */
[----:B------:R0:W0:Y:S01]  /*66e0*/  MUFU.TANH R50, R86 ;  /* 0x0000005600327308 */ /* 0x0000220000002400 */
[----:B------:R-:W5:Y:S02]  /*66f0*/  SHFL.IDX PT, R63, R61, RZ, 0x1c1f ;  /* 0x001c1fff3d3f7589 */ /* 0x000f6400000e0000 */
[----:B-----5:R-:W-:Y:S01]  /*6700*/  IMAD.IADD R62, R82, 0x1, R63 ;  /* 0x00000001523e7824 */ /* 0x020fe200078e023f */
[----:B------:R-:W-:Y:S02]  /*6710*/  WARPGROUP.DEPBAR.LE gsb0, 0x0 ;  /* 0x00008000000079c5 */ /* 0x000fe40000010000 */
[----:B------:R0:W-:Y:S06]  /*6720*/  BAR.ARV R56, 0x100 ;  /* 0x000400380000751d */ /* 0x0001ec0000002000 */
[----:B------:R5:W-:Y:S01]  /*6730*/  @!P1 SYNCS.ARRIVE.TRANS64.RED.A1T0 RZ, [R51+URZ], RZ ;  /* 0x000000ff33ff99a7 */ /* 0x000be2000810043f */
[----:B------:R-:W-:-:S04]  /*6740*/  VIADD R152, R57, UR52 ;  /* 0x0000003439987c36 */ /* 0x000fc80008000000 */
[----:B------:R-:W-:Y:S02]  /*6750*/  IMAD.IADD R64, R152, 0x1, R63 ;  /* 0x0000000198407824 */ /* 0x000fe400078e023f */
[----:B-----5:R-:W-:-:S06]  /*6760*/  FMUL.FTZ R51, R87, UR55 ;  /* 0x0000003757337c20 */ /* 0x020fcc0008410000 */
[----:B------:R-:W0:Y:S01]  /*6770*/  MUFU.TANH R51, R51 ;  /* 0x0000003300337308 */ /* 0x000e220000002400 */
[----:B-1234-:R-:W-:Y:S05]  /*6780*/  @P2 BRA `(.L_x_8085) ;  /* 0x00000000005c2947 */ /* 0x01efea0003800000 */
[----:B0-----:R-:W-:Y:S01]  /*6790*/  IMAD.U32 R56, RZ, RZ, UR44 ;  /* 0x0000002cff387e24 */ /* 0x001fe2000f8e00ff */
        /* <DEDUP_REMOVED lines=12> */
.L_x_8087:
[----:B------:R-:W-:-:S05]  /*6860*/  IMAD.U32 R65, RZ, RZ, UR53 ;  /* 0x00000035ff417e24 */ /* 0x000fca000f8e00ff */
[----:B------:R-:W-:-:S13]  /*6870*/  ISETP.NE.AND P2, PT, R65, 0x1, PT ;  /* 0x000000014100780c */ /* 0x000fda0003f45270 */
[----:B------:R-:W0:Y:S02]  /*6880*/  @P2 LDC.64 R56, c[0x0][0x9e8] ;  /* 0x00027a00ff382b82 */ /* 0x000e240000000a00 */
[----:B0-----:R-:W-:-:S05]  /*6890*/  @P2 IMAD.HI.U32 R56, R63, R56, RZ ;  /* 0x000000383f382227 */ /* 0x001fca00078e00ff */
[----:B------:R-:W-:-:S07]  /*68a0*/  @P2 SHF.R.U32.HI R63, RZ, R57, R56 ;  /* 0x00000039ff3f2219 */ /* 0x000fce0000011638 */
.L_x_8088:
[----:B------:R-:W-:Y:S05]  /*68b0*/  BSYNC B0 ;  /* 0x0000000000007941 */ /* 0x000fea0003800000 */
.L_x_8086:
[----:B------:R-:W-:-:S04]  /*68c0*/  IMAD R63, R63, R65, -R78 ;  /* 0x000000413f3f7224 */ /* 0x000fc800078e0a4e */
[----:B------:R-:W-:-:S05]  /*68d0*/  IMAD R63, R16, -0x2, R63 ;  /* 0xfffffffe103f7824 */ /* 0x000fca00078e023f */
[----:B------:R-:W-:Y:S02]  /*68e0*/  VIADDMNMX R62, R63, R65, R62, PT ;  /* 0x000000413f3e7246 */ /* 0x000fe4000380013e */
[----:B------:R-:W-:-:S07]  /*68f0*/  VIMNMX R64, R64, R63, !PT ;  /* 0x0000003f40407248 */ /* 0x000fce0007fe0100 */
.L_x_8085:
[----:B------:R-:W-:Y:S01]  /*6900*/  ISETP.GT.AND P2, PT, R3, -0x1, PT ;  /* 0xffffffff0300780c */ /* 0x000fe20003f44270 */
[----:B------:R-:W1:Y:S03]  /*6910*/  SHFL.IDX PT, R155, R61, 0x1, 0x1c1f ;  /* 0x003c1f003d9b7f89 */ /* 0x000e6600000e0000 */
[C---:B------:R-:W-:Y:S02]  /*6920*/  ISETP.GT.AND P5, PT, R64.reuse, RZ, P2 ;  /* 0x000000ff4000720c */ /* 0x040fe400017a4270 */
[----:B------:R-:W-:Y:S02]  /*6930*/  ISETP.GT.AND P4, PT, R64, 0x1, P2 ;  /* 0x000000014000780c */ /* 0x000fe40001784270 */
[----:B------:R-:W-:Y:S02]  /*6940*/  ISETP.LT.OR P5, PT, R62, 0x1, P5 ;  /* 0x000000013e00780c */ /* 0x000fe40002fa1670 */
[----:B------:R-:W-:-:S02]  /*6950*/  ISETP.GT.AND P6, PT, R64, 0x8, P2 ;  /* 0x000000084000780c */ /* 0x000fc400017c4270 */
[----:B0-----:R-:W-:Y:S02]  /*6960*/  FSEL R163, R6, -INF , !P5 ;  /* 0xff80000006a37808 */ /* 0x001fe40006800000 */
[C---:B------:R-:W-:Y:S02]  /*6970*/  ISETP.GT.AND P5, PT, R64.reuse, 0x10, P2 ;  /* 0x000000104000780c */ /* 0x040fe400017a4270 */
[----:B------:R-:W-:Y:S02]  /*6980*/  ISETP.GT.AND P3, PT, R64, 0x9, P2 ;  /* 0x000000094000780c */ /* 0x000fe40001764270 */
[C---:B------:R-:W-:Y:S02]  /*6990*/  ISETP.LT.OR P5, PT, R62.reuse, 0x11, P5 ;  /* 0x000000113e00780c */ /* 0x040fe40002fa1670 */
[----:B------:R-:W-:Y:S02]  /*69a0*/  ISETP.LT.OR P4, PT, R62, 0x2, P4 ;  /* 0x000000023e00780c */ /* 0x000fe40002781670 */
[----:B------:R-:W-:-:S02]  /*69b0*/  FSEL R183, R166, -INF , !P5 ;  /* 0xff800000a6b77808 */ /* 0x000fc40006800000 */
        /* <DEDUP_REMOVED lines=23> */
[----:B-1----:R-:W-:Y:S01]  /*6b30*/  IMAD.IADD R46, R82, 0x1, R155 ;  /* 0x00000001522e7824 */ /* 0x002fe200078e029b */
        /* <DEDUP_REMOVED lines=79> */
.L_x_8091:
[----:B------:R-:W-:-:S05]  /*7030*/  IMAD.U32 R6, RZ, RZ, UR53 ;  /* 0x00000035ff067e24 */ /* 0x000fca000f8e00ff */
[----:B------:R-:W-:-:S13]  /*7040*/  ISETP.NE.AND P3, PT, R6, 0x1, PT ;  /* 0x000000010600780c */ /* 0x000fda0003f65270 */
[----:B------:R-:W0:Y:S02]  /*7050*/  @P3 LDC.64 R40, c[0x0][0x9e8] ;  /* 0x00027a00ff283b82 */ /* 0x000e240000000a00 */
[----:B0-----:R-:W-:-:S05]  /*7060*/  @P3 IMAD.HI.U32 R40, R13, R40, RZ ;  /* 0x000000280d283227 */ /* 0x001fca00078e00ff */
[----:B------:R-:W-:-:S07]  /*7070*/  @P3 SHF.R.U32.HI R13, RZ, R41, R40 ;  /* 0x00000029ff0d3219 */ /* 0x000fce0000011628 */
.L_x_8092:
[----:B------:R-:W-:Y:S05]  /*7080*/  BSYNC B0 ;  /* 0x0000000000007941 */ /* 0x000fea0003800000 */
.L_x_8090:
[----:B------:R-:W-:-:S04]  /*7090*/  IMAD R13, R13, R6, -R78 ;  /* 0x000000060d0d7224 */ /* 0x000fc800078e0a4e */
[----:B------:R-:W-:-:S05]  /*70a0*/  IMAD R13, R16, -0x2, R13 ;  /* 0xfffffffe100d7824 */ /* 0x000fca00078e020d */
[----:B------:R-:W-:Y:S02]  /*70b0*/  VIADDMNMX R46, R13, R6, R46, PT ;  /* 0x000000060d2e7246 */ /* 0x000fe4000380012e */
[----:B------:R-:W-:-:S07]  /*70c0*/  VIMNMX R48, R48, R13, !PT ;  /* 0x0000000d30307248 */ /* 0x000fce0007fe0100 */
.L_x_8089:
[----:B------:R-:W-:Y:S01]  /*70d0*/  FMNMX.FTZ R6, R163, R4, !PT ;  /* 0x00000004a3067209 */ /* 0x000fe20007810000 */
[----:B------:R-:W-:Y:S01]  /*70e0*/  UMOV UR46, UR56 ;  /* 0x00000038002e7c82 */ /* 0x000fe20008000000 */
[C---:B------:R-:W-:Y:S02]  /*70f0*/  ISETP.GT.AND P4, PT, R48.reuse, 0x1, P2 ;  /* 0x000000013000780c */ /* 0x040fe40001784270 */
        /* <DEDUP_REMOVED lines=25> */
[----:B------:R-:W-:Y:S02]  /*7290*/  ISETP.GT.AND P3, PT, R48, 0x18, P2 ;  /* 0x000000183000780c */ /* 0x000fe40001764270 */
[----:B------:R-:W-:Y:S02]  /*72a0*/  FMNMX.FTZ R6, R83, R6, !PT ;  /* 0x0000000653067209 */ /* 0x000fe40007810000 */
[----:B------:R-:W-:-:S02]  /*72b0*/  ISETP.LT.OR P3, PT, R46, 0x19, P3 ;  /* 0x000000192e00780c */ /* 0x000fc40001f61670 */
        /* <DEDUP_REMOVED lines=25> */
[----:B------:R-:W-:-:S04]  /*7450*/  ISETP.GT.AND P5, PT, R48, 0x19, P2 ;  /* 0x000000193000780c */ /* 0x000fc800017a4270 */
[----:B------:R-:W-:Y:S02]  /*7460*/  FSEL R8, R8, RZ, P6 ;  /* 0x000000ff08087208 */ /* 0x000fe40003000000 */
[----:B------:R-:W-:-:S03]  /*7470*/  ISETP.LT.OR P5, PT, R46, 0x1a, P5 ;  /* 0x0000001a2e00780c */ /* 0x000fc60002fa1670 */
[-CC-:B------:R-:W-:Y:S01]  /*7480*/  FFMA.FTZ R9, R163, R6.reuse, -R8.reuse ;  /* 0x00000006a3097223 */ /* 0x180fe20000010808 */
[----:B------:R-:W-:Y:S01]  /*7490*/  FSEL R163, R11, -INF , !P4 ;  /* 0xff8000000ba37808 */ /* 0x000fe20006000000 */
[-CC-:B------:R-:W-:Y:S01]  /*74a0*/  FFMA.FTZ R180, R171, R6.reuse, -R8.reuse ;  /* 0x00000006abb47223 */ /* 0x180fe20000010808 */
[----:B------:R-:W-:Y:S01]  /*74b0*/  ISETP.GT.AND P4, PT, R48, 0x20, P2 ;  /* 0x000000203000780c */ /* 0x000fe20001784270 */
[-CC-:B------:R-:W-:Y:S01]  /*74c0*/  FFMA.FTZ R182, R169, R6.reuse, -R8.reuse ;  /* 0x00000006a9b67223 */ /* 0x180fe20000010808 */
[----:B------:R-:W-:Y:S01]  /*74d0*/  FSEL R11, R20, -INF , !P3 ;  /* 0xff800000140b7808 */ /* 0x000fe20005800000 */
[-CC-:B------:R-:W-:Y:S01]  /*74e0*/  FFMA.FTZ R178, R181, R6.reuse, -R8.reuse ;  /* 0x00000006b5b27223 */ /* 0x180fe20000010808 */
[----:B------:R-:W-:Y:S01]  /*74f0*/  ISETP.LT.OR P4, PT, R46, 0x21, P4 ;  /* 0x000000212e00780c */ /* 0x000fe20002781670 */
[-CC-:B------:R-:W-:Y:S01]  /*7500*/  FFMA.FTZ R172, R173, R6.reuse, -R8.reuse ;  /* 0x00000006adac7223 */ /* 0x180fe20000010808 */
[C---:B------:R-:W-:Y:S01]  /*7510*/  ISETP.GT.AND P3, PT, R48.reuse, 0x21, P2 ;  /* 0x000000213000780c */ /* 0x040fe20001764270 */
[-CC-:B------:R-:W-:Y:S01]  /*7520*/  FFMA.FTZ R174, R161, R6.reuse, -R8.reuse ;  /* 0x00000006a1ae7223 */ /* 0x180fe20000010808 */
[----:B------:R-:W-:Y:S01]  /*7530*/  FSEL R21, R21, -INF , !P4 ;  /* 0xff80000015157808 */ /* 0x000fe20006000000 */
[-CC-:B------:R-:W-:Y:S01]  /*7540*/  FFMA.FTZ R168, R87, R6.reuse, -R8.reuse ;  /* 0x0000000657a87223 */ /* 0x180fe20000010808 */
[----:B------:R-:W-:Y:S01]  /*7550*/  ISETP.GT.AND P4, PT, R48, RZ, P2 ;  /* 0x000000ff3000720c */ /* 0x000fe20001784270 */
[-CC-:B------:R-:W-:Y:S01]  /*7560*/  FFMA.FTZ R176, R183, R6.reuse, -R8.reuse ;  /* 0x00000006b7b07223 */ /* 0x180fe20000010808 */
[----:B------:R-:W-:Y:S01]  /*7570*/  FSEL R167, R15, -INF , !P5 ;  /* 0xff8000000fa77808 */ /* 0x000fe20006800000 */
[-CC-:B------:R-:W-:Y:S01]  /*7580*/  FFMA.FTZ R15, R175, R6.reuse, -R8.reuse ;  /* 0x00000006af0f7223 */ /* 0x180fe20000010808 */
[----:B------:R-:W-:Y:S01]  /*7590*/  ISETP.LT.OR P4, PT, R46, 0x1, P4 ;  /* 0x000000012e00780c */ /* 0x000fe20002781670 */
[-CC-:B------:R-:W-:Y:S01]  /*75a0*/  FFMA.FTZ R170, R83, R6.reuse, -R8.reuse ;  /* 0x0000000653aa7223 */ /* 0x180fe20000010808 */
[----:B------:R-:W-:Y:S01]  /*75b0*/  ISETP.GT.AND P5, PT, R48, 0x28, P2 ;  /* 0x000000283000780c */ /* 0x000fe200017a4270 */
[-CC-:B------:R-:W-:Y:S01]  /*75c0*/  FFMA.FTZ R164, R79, R6.reuse, -R8.reuse ;  /* 0x000000064fa47223 */ /* 0x180fe20000010808 */
[----:B------:R-:W-:Y:S01]  /*75d0*/  FSEL R10, R7, -INF , !P4 ;  /* 0xff800000070a7808 */ /* 0x000fe20006000000 */
[-CC-:B------:R-:W-:Y:S01]  /*75e0*/  FFMA.FTZ R166, R75, R6.reuse, -R8.reuse ;  /* 0x000000064ba67223 */ /* 0x180fe20000010808 */
[----:B------:R-:W-:Y:S01]  /*75f0*/  ISETP.LT.OR P3, PT, R46, 0x22, P3 ;  /* 0x000000222e00780c */ /* 0x000fe20001f61670 */
[----:B------:R0:W-:Y:S01]  /*7600*/  MUFU.EX2 R7, R15 ;  /* 0x0000000f00077308 */ /* 0x0001e20000000800 */
[----:B------:R-:W-:Y:S01]  /*7610*/  FMNMX.FTZ R12, R10, R5, !PT ;  /* 0x000000050a0c7209 */ /* 0x000fe20007810000 */
[-CC-:B------:R-:W-:Y:S01]  /*7620*/  FFMA.FTZ R158, R57, R6.reuse, -R8.reuse ;  /* 0x00000006399e7223 */ /* 0x180fe20000010808 */
[----:B------:R-:W-:Y:S01]  /*7630*/  ISETP.LT.OR P5, PT, R46, 0x29, P5 ;  /* 0x000000292e00780c */ /* 0x000fe20002fa1670 */
[--C-:B------:R-:W-:Y:S01]  /*7640*/  FFMA.FTZ R156, R63, R6, -R8.reuse ;  /* 0x000000063f9c7223 */ /* 0x100fe20000010808 */
[----:B------:R-:W-:Y:S01]  /*7650*/  FMNMX.FTZ R12, R159, R12, !PT ;  /* 0x0000000c9f0c7209 */ /* 0x000fe20007810000 */
[--C-:B------:R-:W-:Y:S01]  /*7660*/  FFMA.FTZ R154, R49, R6, -R8.reuse ;  /* 0x00000006319a7223 */ /* 0x100fe20000010808 */
[----:B------:R-:W-:Y:S01]  /*7670*/  FSEL R171, R24, -INF , !P3 ;  /* 0xff80000018ab7808 */ /* 0x000fe20005800000 */
[----:B------:R-:W-:Y:S01]  /*7680*/  MUFU.EX2 R9, R9 ;  /* 0x0000000900097308 */ /* 0x000fe20000000800 */
[----:B------:R-:W-:Y:S01]  /*7690*/  FMNMX.FTZ R12, R155, R12, !PT ;  /* 0x0000000c9b0c7209 */ /* 0x000fe20007810000 */
[-CC-:B0-----:R-:W-:Y:S01]  /*76a0*/  FFMA.FTZ R15, R179, R6.reuse, -R8.reuse ;  /* 0x00000006b30f7223 */ /* 0x181fe20000010808 */
[----:B------:R-:W-:Y:S01]  /*76b0*/  ISETP.GT.AND P3, PT, R48, 0x29, P2 ;  /* 0x000000293000780c */ /* 0x000fe20001764270 */
[--C-:B------:R-:W-:Y:S01]  /*76c0*/  FFMA.FTZ R160, R65, R6, -R8.reuse ;  /* 0x0000000641a07223 */ /* 0x100fe20000010808 */
[----:B------:R-:W-:Y:S01]  /*76d0*/  FMNMX.FTZ R12, R157, R12, !PT ;  /* 0x0000000c9d0c7209 */ /* 0x000fe20007810000 */
[--C-:B------:R-:W-:Y:S01]  /*76e0*/  FFMA.FTZ R162, R67, R6, -R8.reuse ;  /* 0x0000000643a27223 */ /* 0x100fe20000010808 */
[----:B------:R-:W-:Y:S01]  /*76f0*/  FSEL R169, R28, -INF , !P5 ;  /* 0xff8000001ca97808 */ /* 0x000fe20006800000 */
[----:B------:R-:W-:Y:S01]  /*7700*/  MUFU.EX2 R180, R180 ;  /* 0x000000b400b47308 */ /* 0x000fe20000000800 */
[----:B------:R-:W-:Y:S01]  /*7710*/  FMNMX.FTZ R12, R41, R12, !PT ;  /* 0x0000000c290c7209 */ /* 0x000fe20007810000 */
[-CC-:B------:R-:W-:Y:S01]  /*7720*/  FFMA.FTZ R85, R85, R6.reuse, -R8.reuse ;  /* 0x0000000655557223 */ /* 0x180fe20000010808 */
[----:B------:R-:W-:Y:S01]  /*7730*/  ISETP.GT.AND P5, PT, R48, 0x30, P2 ;  /* 0x000000303000780c */ /* 0x000fe200017a4270 */
[--C-:B------:R-:W-:Y:S01]  /*7740*/  FFMA.FTZ R65, R73, R6, -R8.reuse ;  /* 0x0000000649417223 */ /* 0x100fe20000010808 */
[----:B------:R-:W-:Y:S01]  /*7750*/  FMNMX.FTZ R12, R163, R12, !PT ;  /* 0x0000000ca30c7209 */ /* 0x000fe20007810000 */
[--C-:B------:R-:W-:Y:S01]  /*7760*/  FFMA.FTZ R67, R71, R6, -R8.reuse ;  /* 0x0000000647437223 */ /* 0x100fe20000010808 */
[----:B------:R-:W-:Y:S01]  /*7770*/  ISETP.LT.OR P4, PT, R46, 0x2a, P3 ;  /* 0x0000002a2e00780c */ /* 0x000fe20001f81670 */
[----:B------:R-:W-:Y:S01]  /*7780*/  MUFU.EX2 R182, R182 ;  /* 0x000000b600b67308 */ /* 0x000fe20000000800 */
[----:B------:R-:W-:Y:S01]  /*7790*/  FMNMX.FTZ R12, R11, R12, !PT ;  /* 0x0000000c0b0c7209 */ /* 0x000fe20007810000 */
[-CC-:B------:R-:W-:Y:S01]  /*77a0*/  FFMA.FTZ R61, R61, R6.reuse, -R8.reuse ;  /* 0x000000063d3d7223 */ /* 0x180fe20000010808 */
[----:B------:R-:W-:Y:S01]  /*77b0*/  ISETP.GT.AND P3, PT, R48, 0x31, P2 ;  /* 0x000000313000780c */ /* 0x000fe20001764270 */
[--C-:B------:R-:W-:Y:S01]  /*77c0*/  FFMA.FTZ R55, R55, R6, -R8.reuse ;  /* 0x0000000637377223 */ /* 0x100fe20000010808 */
[----:B------:R-:W-:Y:S01]  /*77d0*/  FMNMX.FTZ R12, R167, R12, !PT ;  /* 0x0000000ca70c7209 */ /* 0x000fe20007810000 */
[-CC-:B------:R-:W-:Y:S01]  /*77e0*/  FFMA.FTZ R152, R59, R6.reuse, -R8.reuse ;  /* 0x000000063b987223 */ /* 0x180fe20000010808 */
[----:B------:R-:W-:Y:S01]  /*77f0*/  FSEL R175, R14, -INF , !P4 ;  /* 0xff8000000eaf7808 */ /* 0x000fe20006000000 */
[--C-:B------:R-:W-:Y:S01]  /*7800*/  FFMA.FTZ R14, R153, R6, -R8.reuse ;  /* 0x00000006990e7223 */ /* 0x100fe20000010808 */
[----:B------:R-:W-:Y:S01]  /*7810*/  FMNMX.FTZ R12, R21, R12, !PT ;  /* 0x0000000c150c7209 */ /* 0x000fe20007810000 */
[----:B------:R-:W-:Y:S01]  /*7820*/  MUFU.EX2 R176, R176 ;  /* 0x000000b000b07308 */ /* 0x000fe20000000800 */
[----:B------:R-:W-:Y:S01]  /*7830*/  ISETP.LT.OR P5, PT, R46, 0x31, P5 ;  /* 0x000000312e00780c */ /* 0x000fe20002fa1670 */
[--C-:B------:R-:W-:Y:S01]  /*7840*/  FFMA.FTZ R53, R53, R6, -R8.reuse ;  /* 0x0000000635357223 */ /* 0x100fe20000010808 */
[----:B------:R-:W-:Y:S01]  /*7850*/  FMNMX.FTZ R12, R171, R12, !PT ;  /* 0x0000000cab0c7209 */ /* 0x000fe20007810000 */
[----:B------:R-:W-:Y:S01]  /*7860*/  FFMA.FTZ R47, R47, R6, -R8 ;  /* 0x000000062f2f7223 */ /* 0x000fe20000010808 */
[----:B------:R-:W-:Y:S01]  /*7870*/  ISETP.GT.AND P4, PT, R48, 0x38, P2 ;  /* 0x000000383000780c */ /* 0x000fe20001784270 */
[----:B------:R-:W-:Y:S01]  /*7880*/  IMAD.U32 R28, RZ, RZ, UR45 ;  /* 0x0000002dff1c7e24 */ /* 0x000fe2000f8e00ff */
[----:B------:R-:W-:Y:S01]  /*7890*/  FMNMX.FTZ R12, R169, R12, !PT ;  /* 0x0000000ca90c7209 */ /* 0x000fe20007810000 */
[----:B------:R-:W-:Y:S01]  /*78a0*/  MUFU.EX2 R15, R15 ;  /* 0x0000000f000f7308 */ /* 0x000fe20000000800 */
[----:B------:R-:W-:Y:S01]  /*78b0*/  ISETP.LT.OR P3, PT, R46, 0x32, P3 ;  /* 0x000000322e00780c */ /* 0x000fe20001f61670 */
[----:B------:R-:W-:Y:S01]  /*78c0*/  UMOV UR45, UR57 ;  /* 0x00000039002d7c82 */ /* 0x000fe20008000000 */
[----:B------:R-:W-:-:S02]  /*78d0*/  FSEL R25, R25, -INF , !P5 ;  /* 0xff80000019197808 */ /* 0x000fc40006800000 */
[----:B------:R-:W-:Y:S02]  /*78e0*/  FMNMX.FTZ R12, R175, R12, !PT ;  /* 0x0000000caf0c7209 */ /* 0x000fe40007810000 */
[----:B------:R-:W-:Y:S01]  /*78f0*/  ISETP.GT.AND P5, PT, R48, 0x39, P2 ;  /* 0x000000393000780c */ /* 0x000fe200017a4270 */
[----:B------:R-:W-:Y:S01]  /*7900*/  MUFU.EX2 R178, R178 ;  /* 0x000000b200b27308 */ /* 0x000fe20000000800 */
[----:B------:R-:W-:Y:S02]  /*7910*/  FSEL R179, R26, -INF , !P3 ;  /* 0xff8000001ab37808 */ /* 0x000fe40005800000 */
[----:B------:R-:W-:Y:S02]  /*7920*/  ISETP.LT.OR P4, PT, R46, 0x39, P4 ;  /* 0x000000392e00780c */ /* 0x000fe40002781670 */
[----:B------:R-:W-:Y:S02]  /*7930*/  FMNMX.FTZ R12, R25, R12, !PT ;  /* 0x0000000c190c7209 */ /* 0x000fe40007810000 */
[----:B------:R-:W-:Y:S01]  /*7940*/  ISETP.GT.AND P3, PT, R48, 0x40, P2 ;  /* 0x000000403000780c */ /* 0x000fe20001764270 */
[----:B------:R-:W-:Y:S01]  /*7950*/  MUFU.EX2 R172, R172 ;  /* 0x000000ac00ac7308 */ /* 0x000fe20000000800 */
[----:B------:R-:W-:-:S02]  /*7960*/  ISETP.LT.OR P5, PT, R46, 0x3a, P5 ;  /* 0x0000003a2e00780c */ /* 0x000fc40002fa1670 */
[----:B------:R-:W-:Y:S02]  /*7970*/  FSEL R29, R29, -INF , !P4 ;  /* 0xff8000001d1d7808 */ /* 0x000fe40006000000 */
[----:B------:R-:W-:Y:S02]  /*7980*/  FMNMX.FTZ R12, R179, R12, !PT ;  /* 0x0000000cb30c7209 */ /* 0x000fe40007810000 */
[----:B------:R-:W-:Y:S01]  /*7990*/  ISETP.GT.AND P4, PT, R48, 0x41, P2 ;  /* 0x000000413000780c */ /* 0x000fe20001784270 */
[----:B------:R-:W-:Y:S01]  /*79a0*/  MUFU.EX2 R174, R174 ;  /* 0x000000ae00ae7308 */ /* 0x000fe20000000800 */
[----:B------:R-:W-:Y:S01]  /*79b0*/  FSEL R181, R27, -INF , !P5 ;  /* 0xff8000001bb57808 */ /* 0x000fe20006800000 */
[----:B------:R-:W-:Y:S01]  /*79c0*/  FFMA.FTZ R27, R177, R6, -R8 ;  /* 0x00000006b11b7223 */ /* 0x000fe20000010808 */
[----:B------:R-:W-:Y:S02]  /*79d0*/  ISETP.LT.OR P3, PT, R46, 0x41, P3 ;  /* 0x000000412e00780c */ /* 0x000fe40001f61670 */
[----:B------:R-:W-:-:S02]  /*79e0*/  FMNMX.FTZ R12, R29, R12, !PT ;  /* 0x0000000c1d0c7209 */ /* 0x000fc40007810000 */
[----:B------:R-:W-:Y:S01]  /*79f0*/  ISETP.GT.AND P5, PT, R48, 0x48, P2 ;  /* 0x000000483000780c */ /* 0x000fe200017a4270 */
[----:B------:R-:W-:Y:S01]  /*7a00*/  MUFU.EX2 R27, R27 ;  /* 0x0000001b001b7308 */ /* 0x000fe20000000800 */
[----:B------:R-:W-:Y:S02]  /*7a10*/  ISETP.LT.OR P4, PT, R46, 0x42, P4 ;  /* 0x000000422e00780c */ /* 0x000fe40002781670 */
[----:B------:R-:W-:Y:S02]  /*7a20*/  FSEL R177, R32, -INF , !P3 ;  /* 0xff80000020b17808 */ /* 0x000fe40005800000 */
[----:B------:R-:W-:Y:S02]  /*7a30*/  FMNMX.FTZ R12, R181, R12, !PT ;  /* 0x0000000cb50c7209 */ /* 0x000fe40007810000 */
[----:B------:R-:W-:Y:S01]  /*7a40*/  ISETP.GT.AND P3, PT, R48, 0x49, P2 ;  /* 0x000000493000780c */ /* 0x000fe20001764270 */
[----:B------:R-:W-:Y:S01]  /*7a50*/  MUFU.EX2 R168, R168 ;  /* 0x000000a800a87308 */ /* 0x000fe20000000800 */
[----:B------:R-:W-:Y:S01]  /*7a60*/  FSEL R173, R31, -INF , !P4 ;  /* 0xff8000001fad7808 */ /* 0x000fe20006000000 */
[----:B------:R-:W-:Y:S01]  /*7a70*/  FFMA.FTZ R31, R165, R6, -R8 ;  /* 0x00000006a51f7223 */ /* 0x000fe20000010808 */
[----:B------:R-:W-:-:S02]  /*7a80*/  ISETP.LT.OR P5, PT, R46, 0x49, P5 ;  /* 0x000000492e00780c */ /* 0x000fc40002fa1670 */
[----:B------:R-:W-:Y:S02]  /*7a90*/  FMNMX.FTZ R12, R177, R12, !PT ;  /* 0x0000000cb10c7209 */ /* 0x000fe40007810000 */
[----:B------:R-:W-:Y:S01]  /*7aa0*/  ISETP.GT.AND P4, PT, R48, 0x50, P2 ;  /* 0x000000503000780c */ /* 0x000fe20001784270 */
[----:B------:R-:W-:Y:S01]  /*7ab0*/  MUFU.EX2 R31, R31 ;  /* 0x0000001f001f7308 */ /* 0x000fe20000000800 */
[----:B------:R-:W-:Y:S02]  /*7ac0*/  ISETP.LT.OR P3, PT, R46, 0x4a, P3 ;  /* 0x0000004a2e00780c */ /* 0x000fe40001f61670 */
[----:B------:R-:W-:Y:S02]  /*7ad0*/  FSEL R33, R33, -INF , !P5 ;  /* 0xff80000021217808 */ /* 0x000fe40006800000 */
[----:B------:R-:W-:Y:S02]  /*7ae0*/  FMNMX.FTZ R12, R173, R12, !PT ;  /* 0x0000000cad0c7209 */ /* 0x000fe40007810000 */
[----:B------:R-:W-:Y:S01]  /*7af0*/  ISETP.GT.AND P5, PT, R48, 0x51, P2 ;  /* 0x000000513000780c */ /* 0x000fe200017a4270 */
[----:B------:R-:W-:Y:S01]  /*7b00*/  MUFU.EX2 R85, R85 ;  /* 0x0000005500557308 */ /* 0x000fe20000000800 */
[----:B------:R-:W-:-:S02]  /*7b10*/  FSEL R165, R30, -INF , !P3 ;  /* 0xff8000001ea57808 */ /* 0x000fc40005800000 */
[----:B------:R-:W-:Y:S02]  /*7b20*/  ISETP.LT.OR P4, PT, R46, 0x51, P4 ;  /* 0x000000512e00780c */ /* 0x000fe40002781670 */
[----:B------:R-:W-:Y:S02]  /*7b30*/  FMNMX.FTZ R12, R33, R12, !PT ;  /* 0x0000000c210c7209 */ /* 0x000fe40007810000 */
[----:B------:R-:W-:Y:S01]  /*7b40*/  ISETP.GT.AND P3, PT, R48, 0x58, P2 ;  /* 0x000000583000780c */ /* 0x000fe20001764270 */
[----:B------:R-:W-:Y:S01]  /*7b50*/  MUFU.EX2 R170, R170 ;  /* 0x000000aa00aa7308 */ /* 0x000fe20000000800 */
[----:B------:R-:W-:Y:S02]  /*7b60*/  ISETP.LT.OR P5, PT, R46, 0x52, P5 ;  /* 0x000000522e00780c */ /* 0x000fe40002fa1670 */
[----:B------:R-:W-:Y:S02]  /*7b70*/  FSEL R161, R34, -INF , !P4 ;  /* 0xff80000022a17808 */ /* 0x000fe40006000000 */
[----:B------:R-:W-:-:S02]  /*7b80*/  FMNMX.FTZ R12, R165, R12, !PT ;  /* 0x0000000ca50c7209 */ /* 0x000fc40007810000 */
[----:B------:R-:W-:Y:S01]  /*7b90*/  ISETP.GT.AND P4, PT, R48, 0x59, P2 ;  /* 0x000000593000780c */ /* 0x000fe20001784270 */
[----:B------:R-:W-:Y:S01]  /*7ba0*/  MUFU.EX2 R164, R164 ;  /* 0x000000a400a47308 */ /* 0x000fe20000000800 */
[----:B------:R-:W-:Y:S02]  /*7bb0*/  FSEL R153, R35, -INF , !P5 ;  /* 0xff80000023997808 */ /* 0x000fe40006800000 */
[----:B------:R-:W-:Y:S02]  /*7bc0*/  ISETP.LT.OR P3, PT, R46, 0x59, P3 ;  /* 0x000000592e00780c */ /* 0x000fe40001f61670 */
[----:B------:R-:W-:Y:S02]  /*7bd0*/  FMNMX.FTZ R12, R161, R12, !PT ;  /* 0x0000000ca10c7209 */ /* 0x000fe40007810000 */
[----:B------:R-:W-:Y:S01]  /*7be0*/  ISETP.GT.AND P5, PT, R48, 0x60, P2 ;  /* 0x000000603000780c */ /* 0x000fe200017a4270 */
[----:B------:R0:W-:Y:S01]  /*7bf0*/  MUFU.EX2 R35, R14 ;  /* 0x0000000e00237308 */ /* 0x0001e20000000800 */
[----:B------:R-:W-:-:S02]  /*7c00*/  ISETP.LT.OR P4, PT, R46, 0x5a, P4 ;  /* 0x0000005a2e00780c */ /* 0x000fc40002781670 */
[----:B------:R-:W-:Y:S02]  /*7c10*/  FSEL R87, R38, -INF , !P3 ;  /* 0xff80000026577808 */ /* 0x000fe40005800000 */
[----:B------:R-:W-:Y:S02]  /*7c20*/  FMNMX.FTZ R12, R153, R12, !PT ;  /* 0x0000000c990c7209 */ /* 0x000fe40007810000 */
[----:B------:R-:W-:Y:S01]  /*7c30*/  ISETP.GT.AND P3, PT, R48, 0x61, P2 ;  /* 0x000000613000780c */ /* 0x000fe20001764270 */
[----:B------:R-:W-:Y:S01]  /*7c40*/  MUFU.EX2 R166, R166 ;  /* 0x000000a600a67308 */ /* 0x000fe20000000800 */
[----:B------:R-:W-:Y:S01]  /*7c50*/  FSEL R183, R36, -INF , !P4 ;  /* 0xff80000024b77808 */ /* 0x000fe20006000000 */
[----:B0-----:R-:W-:Y:S01]  /*7c60*/  FFMA.FTZ R14, R77, R6, -R8 ;  /* 0x000000064d0e7223 */ /* 0x001fe20000010808 */
        /* <DEDUP_REMOVED lines=30> */
[C---:B------:R-:W-:Y:S02]  /*7e50*/  ISETP.LT.OR P5, PT, R46.reuse, 0x79, P5 ;  /* 0x000000792e00780c */ /* 0x040fe40002fa1670 */
[----:B------:R-:W-:Y:S02]  /*7e60*/  FSEL R77, R45, -INF , !P4 ;  /* 0xff8000002d4d7808 */ /* 0x000fe40006000000 */
[----:B------:R-:W-:Y:S02]  /*7e70*/  FMNMX.FTZ R12, R79, R12, !PT ;  /* 0x0000000c4f0c7209 */ /* 0x000fe40007810000 */
[----:B------:R-:W-:Y:S01]  /*7e80*/  ISETP.LT.OR P2, PT, R46, 0x7a, P2 ;  /* 0x0000007a2e00780c */ /* 0x000fe20001741670 */
[----:B------:R-:W-:Y:S01]  /*7e90*/  MUFU.EX2 R45, R14 ;  /* 0x0000000e002d7308 */ /* 0x000fe20000000800 */
[----:B------:R-:W-:-:S02]  /*7ea0*/  FSEL R193, R50, -INF , !P5 ;  /* 0xff80000032c17808 */ /* 0x000fc40006800000 */
[----:B------:R-:W-:Y:S02]  /*7eb0*/  FMNMX.FTZ R12, R77, R12, !PT ;  /* 0x0000000c4d0c7209 */ /* 0x000fe40007810000 */
[----:B------:R-:W-:Y:S01]  /*7ec0*/  FSEL R75, R51, -INF , !P2 ;  /* 0xff800000334b7808 */ /* 0x000fe20005000000 */
[----:B------:R-:W-:Y:S01]  /*7ed0*/  FFMA.FTZ R51, R69, R6, -R8 ;  /* 0x0000000645337223 */ /* 0x000fe20000010808 */
[----:B------:R-:W-:Y:S01]  /*7ee0*/  FMNMX.FTZ R12, R193, R12, !PT ;  /* 0x0000000cc10c7209 */ /* 0x000fe20007810000 */
[----:B------:R-:W-:Y:S01]  /*7ef0*/  MUFU.EX2 R61, R61 ;  /* 0x0000003d003d7308 */ /* 0x000fe20000000800 */
[----:B------:R-:W-:Y:S02]  /*7f00*/  FSEL R57, R13, RZ, P6 ;  /* 0x000000ff0d397208 */ /* 0x000fe40003000000 */
[----:B------:R-:W-:-:S03]  /*7f10*/  FMNMX.FTZ R12, R75, R12, !PT ;  /* 0x0000000c4b0c7209 */ /* 0x000fc60007810000 */
        /* <DEDUP_REMOVED lines=20> */
[----:B------:R-:W-:Y:S01]  /*8060*/  FADD.FTZ R63, R7, R2 ;  /* 0x00000002073f7221 */ /* 0x000fe20000010000 */
[-C--:B------:R-:W-:Y:S01]  /*8070*/  FMUL.FTZ R100, R100, R4.reuse ;  /* 0x0000000464647220 */ /* 0x080fe20000410000 */
[-C--:B------:R-:W-:Y:S01]  /*8080*/  FMUL.FTZ R101, R101, R4.reuse ;  /* 0x0000000465657220 */ /* 0x080fe20000410000 */
[----:B------:R-:W-:Y:S01]  /*8090*/  MUFU.EX2 R53, R53 ;  /* 0x0000003500357308 */ /* 0x000fe20000000800 */
[----:B------:R-:W-:Y:S01]  /*80a0*/  FADD.FTZ R2, R176, R63 ;  /* 0x0000003fb0027221 */ /* 0x000fe20000010000 */
        /* <DEDUP_REMOVED lines=23> */
[-C--:B------:R-:W-:Y:S01]  /*8220*/  FMUL.FTZ R137, R137, R4.reuse ;  /* 0x0000000489897220 */ /* 0x080fe20000410000 */
[----:B------:R-:W-:Y:S01]  /*8230*/  FMUL.FTZ R140, R140, R4 ;  /* 0x000000048c8c7220 */ /* 0x000fe20000410000 */
[-CC-:B------:R-:W-:Y:S01]  /*8240*/  FFMA.FTZ R24, R169, R6.reuse, -R34.reuse ;  /* 0x00000006a9187223 */ /* 0x180fe20000010822 */
[-C--:B------:R-:W-:Y:S01]  /*8250*/  FFMA.FTZ R169, R25, R6.reuse, -R34 ;  /* 0x0000000619a97223 */ /* 0x080fe20000010822 */
[----:B------:R-:W-:Y:S01]  /*8260*/  FADD.FTZ R25, R15, R2 ;  /* 0x000000020f197221 */ /* 0x000fe20000010000 */
[-CC-:B------:R-:W-:Y:S01]  /*8270*/  FFMA.FTZ R20, R21, R6.reuse, -R34.reuse ;  /* 0x0000000615147223 */ /* 0x180fe20000010822 */
[-CC-:B------:R-:W-:Y:S01]  /*8280*/  FFMA.FTZ R21, R171, R6.reuse, -R34.reuse ;  /* 0x00000006ab157223 */ /* 0x180fe20000010822 */
[-CC-:B------:R-:W-:Y:S01]  /*8290*/  FFMA.FTZ R171, R29, R6.reuse, -R34.reuse ;  /* 0x000000061dab7223 */ /* 0x180fe20000010822 */
[----:B------:R-:W-:Y:S01]  /*82a0*/  FADD.FTZ R2, R178, R25 ;  /* 0x00000019b2027221 */ /* 0x000fe20000010000 */
[----:B------:R-:W-:Y:S01]  /*82b0*/  @!P1 LEA R29, R28, UR41, 0x3 ;  /* 0x000000291c1d9c11 */ /* 0x000fe2000f8e18ff */
[-CC-:B------:R-:W-:Y:S01]  /*82c0*/  FFMA.FTZ R57, R10, R6.reuse, -R34.reuse ;  /* 0x000000060a397223 */ /* 0x180fe20000010822 */
[-C--:B------:R-:W-:Y:S01]  /*82d0*/  FFMA.FTZ R8, R159, R6.reuse, -R34 ;  /* 0x000000069f087223 */ /* 0x080fe20000010822 */
[----:B------:R-:W-:Y:S01]  /*82e0*/  FADD.FTZ R25, R27, R2 ;  /* 0x000000021b197221 */ /* 0x000fe20000010000 */
[-CC-:B------:R-:W-:Y:S01]  /*82f0*/  FFMA.FTZ R10, R155, R6.reuse, -R34.reuse ;  /* 0x000000069b0a7223 */ /* 0x180fe20000010822 */
[-CC-:B------:R-:W-:Y:S01]  /*8300*/  FFMA.FTZ R59, R157, R6.reuse, -R34.reuse ;  /* 0x000000069d3b7223 */ /* 0x180fe20000010822 */
[-CC-:B------:R-:W-:Y:S01]  /*8310*/  FFMA.FTZ R12, R41, R6.reuse, -R34.reuse ;  /* 0x00000006290c7223 */ /* 0x180fe20000010822 */
[----:B------:R-:W-:Y:S01]  /*8320*/  FADD.FTZ R2, R172, R25 ;  /* 0x00000019ac027221 */ /* 0x000fe20000010000 */
[----:B------:R-:W-:Y:S01]  /*8330*/  MUFU.EX2 R57, R57 ;  /* 0x0000003900397308 */ /* 0x000fe20000000800 */
[-CC-:B------:R-:W-:Y:S01]  /*8340*/  FFMA.FTZ R41, R163, R6.reuse, -R34.reuse ;  /* 0x00000006a3297223 */ /* 0x180fe20000010822 */
[-C--:B------:R-:W-:Y:S01]  /*8350*/  FFMA.FTZ R11, R11, R6.reuse, -R34 ;  /* 0x000000060b0b7223 */ /* 0x080fe20000010822 */
[----:B------:R-:W-:Y:S01]  /*8360*/  FADD.FTZ R25, R31, R2 ;  /* 0x000000021f197221 */ /* 0x000fe20000010000 */
[----:B------:R-:W-:Y:S01]  /*8370*/  FSEL R2, R49, RZ, P2 ;  /* 0x000000ff31027208 */ /* 0x000fe20001000000 */
[-CC-:B------:R-:W-:Y:S01]  /*8380*/  FFMA.FTZ R14, R167, R6.reuse, -R34.reuse ;  /* 0x00000006a70e7223 */ /* 0x180fe20000010822 */
[-CC-:B------:R-:W-:Y:S01]  /*8390*/  FFMA.FTZ R175, R175, R6.reuse, -R34.reuse ;  /* 0x00000006afaf7223 */ /* 0x180fe20000010822 */
[----:B------:R-:W-:Y:S01]  /*83a0*/  FADD.FTZ R28, R174, R25 ;  /* 0x00000019ae1c7221 */ /* 0x000fe20000010000 */
[----:B------:R-:W-:Y:S01]  /*83b0*/  MUFU.EX2 R8, R8 ;  /* 0x0000000800087308 */ /* 0x000fe20000000800 */
[----:B------:R-:W-:Y:S01]  /*83c0*/  FADD.FTZ R5, -R2, R5 ;  /* 0x0000000502057221 */ /* 0x000fe20000010100 */
[----:B------:R-:W-:Y:S01]  /*83d0*/  FFMA.FTZ R26, R179, R6, -R34 ;  /* 0x00000006b31a7223 */ /* 0x000fe20000010822 */
[----:B------:R-:W-:Y:S01]  /*83e0*/  FADD.FTZ R25, R35, R28 ;  /* 0x0000001c23197221 */ /* 0x000fe20000010000 */
[----:B------:R-:W-:-:S02]  /*83f0*/  @!P1 VIADD R28, R29, 0x28860 ;  /* 0x000288601d1c9836 */ /* 0x000fc40000000000 */
[-C--:B------:R-:W-:Y:S01]  /*8400*/  FMUL.FTZ R5, R5, R6.reuse ;  /* 0x0000000605057220 */ /* 0x080fe20000410000 */
[-C--:B------:R-:W-:Y:S01]  /*8410*/  FFMA.FTZ R30, R181, R6.reuse, -R34 ;  /* 0x00000006b51e7223 */ /* 0x080fe20000010822 */
[----:B------:R-:W-:Y:S01]  /*8420*/  FADD.FTZ R2, R168, R25 ;  /* 0x00000019a8027221 */ /* 0x000fe20000010000 */
[----:B------:R-:W-:Y:S01]  /*8430*/  MUFU.EX2 R10, R10 ;  /* 0x0000000a000a7308 */ /* 0x000fe20000000800 */
[----:B------:R-:W-:Y:S01]  /*8440*/  @!P1 PRMT R28, RZ, 0x654, R28 ;  /* 0x00000654ff1c9816 */ /* 0x000fe2000000001c */
[-C--:B------:R-:W-:Y:S01]  /*8450*/  FFMA.FTZ R177, R177, R6.reuse, -R34 ;  /* 0x00000006b1b17223 */ /* 0x080fe20000010822 */
[----:B------:R-:W-:Y:S01]  /*8460*/  FADD.FTZ R25, R85, R2 ;  /* 0x0000000255197221 */ /* 0x000fe20000010000 */
[-CC-:B------:R-:W-:Y:S01]  /*8470*/  FFMA.FTZ R2, R165, R6.reuse, -R34.reuse ;  /* 0x00000006a5027223 */ /* 0x180fe20000010822 */
[----:B------:R0:W-:Y:S01]  /*8480*/  @!P1 SYNCS.ARRIVE.TRANS64.RED.A1T0 RZ, [R28+URZ], RZ ;  /* 0x000000ff1cff99a7 */ /* 0x0001e2000810043f */
[-CC-:B------:R-:W-:Y:S01]  /*8490*/  FFMA.FTZ R32, R173, R6.reuse, -R34.reuse ;  /* 0x00000006ad207223 */ /* 0x180fe20000010822 */
[----:B------:R-:W-:Y:S01]  /*84a0*/  FADD.FTZ R36, R170, R25 ;  /* 0x00000019aa247221 */ /* 0x000fe20000010000 */
[----:B------:R-:W-:Y:S01]  /*84b0*/  MUFU.EX2 R59, R59 ;  /* 0x0000003b003b7308 */ /* 0x000fe20000000800 */
[-CC-:B------:R-:W-:Y:S01]  /*84c0*/  FFMA.FTZ R33, R33, R6.reuse, -R34.reuse ;  /* 0x0000000621217223 */ /* 0x180fe20000010822 */
[-C--:B------:R-:W-:Y:S01]  /*84d0*/  FFMA.FTZ R161, R161, R6.reuse, -R34 ;  /* 0x00000006a1a17223 */ /* 0x080fe20000010822 */
[----:B------:R-:W-:Y:S01]  /*84e0*/  FADD.FTZ R25, R39, R36 ;  /* 0x0000002427197221 */ /* 0x000fe20000010000 */
[-CC-:B------:R-:W-:Y:S01]  /*84f0*/  FFMA.FTZ R153, R153, R6.reuse, -R34.reuse ;  /* 0x0000000699997223 */ /* 0x180fe20000010822 */
[-CC-:B------:R-:W-:Y:S01]  /*8500*/  FFMA.FTZ R87, R87, R6.reuse, -R34.reuse ;  /* 0x0000000657577223 */ /* 0x180fe20000010822 */
[-CC-:B------:R-:W-:Y:S01]  /*8510*/  FFMA.FTZ R183, R183, R6.reuse, -R34.reuse ;  /* 0x00000006b7b77223 */ /* 0x180fe20000010822 */
[----:B------:R-:W-:Y:S01]  /*8520*/  FADD.FTZ R36, R164, R25 ;  /* 0x00000019a4247221 */ /* 0x000fe20000010000 */
[----:B0-----:R0:W1:Y:S01]  /*8530*/  MUFU.EX2 R28, R5 ;  /* 0x00000005001c7308 */ /* 0x0010620000000800 */
        /* <DEDUP_REMOVED lines=9> */
[----:B------:R-:W-:Y:S01]  /*85d0*/  FFMA.FTZ R34, R75, R6, -R34 ;  /* 0x000000064b227223 */ /* 0x000fe20000010822 */
[----:B------:R-:W-:Y:S01]  /*85e0*/  ISETP.GT.AND P2, PT, R3, UR58, PT ;  /* 0x0000003a03007c0c */ /* 0x000fe2000bf44270 */
[-C--:B------:R-:W-:Y:S01]  /*85f0*/  FMUL.FTZ R141, R141, R4.reuse ;  /* 0x000000048d8d7220 */ /* 0x080fe20000410000 */
[----:B------:R-:W-:Y:S01]  /*8600*/  FADD.FTZ R36, R166, R5 ;  /* 0x00000005a6247221 */ /* 0x000fe20000010000 */
[-C--:B------:R-:W-:Y:S01]  /*8610*/  FMUL.FTZ R144, R144, R4.reuse ;  /* 0x0000000490907220 */ /* 0x080fe20000410000 */
[----:B------:R-:W-:Y:S01]  /*8620*/  FMUL.FTZ R145, R145, R4 ;  /* 0x0000000491917220 */ /* 0x000fe20000410000 */
[----:B------:R-:W0:Y:S01]  /*8630*/  MUFU.EX2 R41, R41 ;  /* 0x0000002900297308 */ /* 0x000e220000000800 */
[----:B-1----:R-:W-:Y:S01]  /*8640*/  FFMA.FTZ R5, R28, R0, R57 ;  /* 0x000000001c057223 */ /* 0x002fe20000010039 */
[----:B------:R-:W-:Y:S01]  /*8650*/  FADD.FTZ R25, R51, R36 ;  /* 0x0000002433197221 */ /* 0x000fe20000010000 */
[-C--:B------:R-:W-:Y:S01]  /*8660*/  FMUL.FTZ R148, R148, R4.reuse ;  /* 0x0000000494947220 */ /* 0x080fe20000410000 */
        /* <DEDUP_REMOVED lines=8> */
[----:B------:R-:W-:-:S02]  /*86f0*/  VIADD R3, R3, 0xffffffff ;  /* 0xffffffff03037836 */ /* 0x000fc40000000000 */
[----:B------:R-:W-:Y:S01]  /*8700*/  FADD.FTZ R5, R59, R0 ;  /* 0x000000003b057221 */ /* 0x000fe20000010000 */
[----:B------:R-:W-:Y:S01]  /*8710*/  FADD.FTZ R36, R162, R25 ;  /* 0x00000019a2247221 */ /* 0x000fe20000010000 */
[----:B------:R-:W-:Y:S01]  /*8720*/  F2FP.F16.F32.PACK_AB R178, R27, R178 ;  /* 0x000000b21bb2723e */ /* 0x000fe200000000ff */
[----:B------:R-:W3:Y:S01]  /*8730*/  MUFU.EX2 R14, R14 ;  /* 0x0000000e000e7308 */ /* 0x000ee20000000800 */
[----:B--2---:R-:W-:Y:S01]  /*8740*/  FADD.FTZ R0, R12, R5 ;  /* 0x000000050c007221 */ /* 0x004fe20000010000 */
[----:B------:R-:W-:Y:S01]  /*8750*/  FADD.FTZ R5, R67, R36 ;  /* 0x0000002443057221 */ /* 0x000fe20000010000 */
[----:B------:R-:W-:Y:S01]  /*8760*/  F2FP.F16.F32.PACK_AB R172, R31, R172 ;  /* 0x000000ac1fac723e */ /* 0x000fe200000000ff */
[----:B------:R-:W-:Y:S01]  /*8770*/  FMUL.FTZ R90, R90, R28 ;  /* 0x0000001c5a5a7220 */ /* 0x000fe20000410000 */
[----:B0-----:R-:W-:Y:S01]  /*8780*/  FADD.FTZ R0, R41, R0 ;  /* 0x0000000029007221 */ /* 0x001fe20000010000 */
[----:B------:R-:W-:Y:S01]  /*8790*/  FADD.FTZ R36, R156, R5 ;  /* 0x000000059c247221 */ /* 0x000fe20000010000 */
[----:B------:R-:W-:Y:S01]  /*87a0*/  F2FP.F16.F32.PACK_AB R174, R35, R174 ;  /* 0x000000ae23ae723e */ /* 0x000fe200000000ff */
[----:B------:R-:W0:Y:S01]  /*87b0*/  MUFU.EX2 R20, R20 ;  /* 0x0000001400147308 */ /* 0x000e220000000800 */
[----:B-1----:R-:W-:Y:S01]  /*87c0*/  FADD.FTZ R5, R11, R0 ;  /* 0x000000000b057221 */ /* 0x002fe20000010000 */
[----:B------:R-:W-:Y:S01]  /*87d0*/  FADD.FTZ R7, R61, R36 ;  /* 0x000000243d077221 */ /* 0x000fe20000010000 */
[----:B------:R-:W-:Y:S01]  /*87e0*/  F2FP.F16.F32.PACK_AB R168, R85, R168 ;  /* 0x000000a855a8723e */ /* 0x000fe200000000ff */
[----:B------:R-:W-:Y:S01]  /*87f0*/  FMUL.FTZ R91, R91, R28 ;  /* 0x0000001c5b5b7220 */ /* 0x000fe20000410000 */
[----:B------:R-:W-:Y:S01]  /*8800*/  F2FP.F16.F32.PACK_AB R170, R39, R170 ;  /* 0x000000aa27aa723e */ /* 0x000fe200000000ff */
[----:B------:R-:W-:Y:S01]  /*8810*/  FMUL.FTZ R94, R94, R28 ;  /* 0x0000001c5e5e7220 */ /* 0x000fe20000410000 */
[----:B------:R-:W-:Y:S01]  /*8820*/  F2FP.F16.F32.PACK_AB R164, R45, R164 ;  /* 0x000000a42da4723e */ /* 0x000fe200000000ff */
[----:B------:R-:W1:Y:S01]  /*8830*/  MUFU.EX2 R21, R21 ;  /* 0x0000001500157308 */ /* 0x000e620000000800 */
[----:B---3--:R-:W-:Y:S01]  /*8840*/  FADD.FTZ R5, R14, R5 ;  /* 0x000000050e057221 */ /* 0x008fe20000010000 */
[----:B------:R-:W-:Y:S01]  /*8850*/  F2FP.F16.F32.PACK_AB R166, R51, R166 ;  /* 0x000000a633a6723e */ /* 0x000fe200000000ff */
[----:B------:R-:W-:Y:S01]  /*8860*/  FMUL.FTZ R95, R95, R28 ;  /* 0x0000001c5f5f7220 */ /* 0x000fe20000410000 */
[----:B------:R-:W-:Y:S01]  /*8870*/  F2FP.F16.F32.PACK_AB R160, R65, R160 ;  /* 0x000000a041a0723e */ /* 0x000fe200000000ff */
[----:B------:R-:W-:Y:S01]  /*8880*/  FMUL.FTZ R98, R98, R28 ;  /* 0x0000001c62627220 */ /* 0x000fe20000410000 */
[----:B------:R-:W-:Y:S01]  /*8890*/  F2FP.F16.F32.PACK_AB R162, R67, R162 ;  /* 0x000000a243a2723e */ /* 0x000fe200000000ff */
[----:B------:R-:W-:Y:S01]  /*88a0*/  FMUL.FTZ R99, R99, R28 ;  /* 0x0000001c63637220 */ /* 0x000fe20000410000 */
[----:B------:R-:W2:Y:S01]  /*88b0*/  MUFU.EX2 R24, R24 ;  /* 0x0000001800187308 */ /* 0x000ea20000000800 */
[----:B0-----:R-:W-:Y:S01]  /*88c0*/  FADD.FTZ R0, R20, R5 ;  /* 0x0000000514007221 */ /* 0x001fe20000010000 */
[----:B------:R-:W-:Y:S01]  /*88d0*/  F2FP.F16.F32.PACK_AB R156, R61, R156 ;  /* 0x0000009c3d9c723e */ /* 0x000fe200000000ff */
[-C--:B------:R-:W-:Y:S01]  /*88e0*/  FMUL.FTZ R102, R102, R28.reuse ;  /* 0x0000001c66667220 */ /* 0x080fe20000410000 */
[----:B------:R-:W-:Y:S01]  /*88f0*/  F2FP.F16.F32.PACK_AB R181, R8, R57 ;  /* 0x0000003908b5723e */ /* 0x000fe200000000ff */
[-C--:B------:R-:W-:Y:S01]  /*8900*/  FMUL.FTZ R103, R103, R28.reuse ;  /* 0x0000001c67677220 */ /* 0x080fe20000410000 */
[----:B------:R-:W-:Y:S01]  /*8910*/  F2FP.F16.F32.PACK_AB R179, R14, R11 ;  /* 0x0000000b0eb3723e */ /* 0x000fe200000000ff */
[----:B------:R-:W-:Y:S01]  /*8920*/  FMUL.FTZ R106, R106, R28 ;  /* 0x0000001c6a6a7220 */ /* 0x000fe20000410000 */
[----:B------:R-:W0:Y:S01]  /*8930*/  MUFU.EX2 R175, R175 ;  /* 0x000000af00af7308 */ /* 0x000e220000000800 */
[C---:B-1----:R-:W-:Y:S01]  /*8940*/  FADD.FTZ R5, R21.reuse, R0 ;  /* 0x0000000015057221 */ /* 0x042fe20000010000 */
[----:B------:R-:W-:Y:S01]  /*8950*/  F2FP.F16.F32.PACK_AB R173, R21, R20 ;  /* 0x0000001415ad723e */ /* 0x000fe200000000ff */
[-C--:B------:R-:W-:Y:S01]  /*8960*/  FMUL.FTZ R107, R107, R28.reuse ;  /* 0x0000001c6b6b7220 */ /* 0x080fe20000410000 */
[-C--:B------:R-:W-:Y:S01]  /*8970*/  FMUL.FTZ R110, R110, R28.reuse ;  /* 0x0000001c6e6e7220 */ /* 0x080fe20000410000 */
[-C--:B------:R-:W-:Y:S01]  /*8980*/  FMUL.FTZ R111, R111, R28.reuse ;  /* 0x0000001c6f6f7220 */ /* 0x080fe20000410000 */
[-C--:B------:R-:W-:Y:S01]  /*8990*/  FMUL.FTZ R114, R114, R28.reuse ;  /* 0x0000001c72727220 */ /* 0x080fe20000410000 */
[-C--:B------:R-:W-:Y:S01]  /*89a0*/  FMUL.FTZ R115, R115, R28.reuse ;  /* 0x0000001c73737220 */ /* 0x080fe20000410000 */
[----:B------:R1:W-:Y:S01]  /*89b0*/  MUFU.EX2 R167, R2 ;  /* 0x0000000200a77308 */ /* 0x0003e20000000800 */
[----:B--2---:R-:W-:Y:S01]  /*89c0*/  FADD.FTZ R0, R24, R5 ;  /* 0x0000000518007221 */ /* 0x004fe20000010000 */
[-C--:B------:R-:W-:Y:S01]  /*89d0*/  FMUL.FTZ R118, R118, R28.reuse ;  /* 0x0000001c76767220 */ /* 0x080fe20000410000 */
[-C--:B------:R-:W-:Y:S01]  /*89e0*/  FMUL.FTZ R119, R119, R28.reuse ;  /* 0x0000001c77777220 */ /* 0x080fe20000410000 */
[-C--:B------:R-:W-:Y:S01]  /*89f0*/  FMUL.FTZ R122, R122, R28.reuse ;  /* 0x0000001c7a7a7220 */ /* 0x080fe20000410000 */
[-C--:B------:R-:W-:Y:S01]  /*8a00*/  FMUL.FTZ R123, R123, R28.reuse ;  /* 0x0000001c7b7b7220 */ /* 0x080fe20000410000 */
[-C--:B------:R-:W-:Y:S01]  /*8a10*/  FMUL.FTZ R126, R126, R28.reuse ;  /* 0x0000001c7e7e7220 */ /* 0x080fe20000410000 */
[----:B------:R-:W-:Y:S01]  /*8a20*/  FMUL.FTZ R127, R127, R28 ;  /* 0x0000001c7f7f7220 */ /* 0x000fe20000410000 */
[----:B------:R-:W2:Y:S01]  /*8a30*/  MUFU.EX2 R169, R169 ;  /* 0x000000a900a97308 */ /* 0x000ea20000000800 */
[----:B-1----:R-:W-:Y:S01]  /*8a40*/  FADD.FTZ R2, R158, R7 ;  /* 0x000000079e027221 */ /* 0x002fe20000010000 */
[----:B0-----:R-:W-:Y:S01]  /*8a50*/  FADD.FTZ R0, R175, R0 ;  /* 0x00000000af007221 */ /* 0x001fe20000010000 */
[C---:B------:R-:W-:Y:S01]  /*8a60*/  F2FP.F16.F32.PACK_AB R158, R55.reuse, R158 ;  /* 0x0000009e379e723e */ /* 0x040fe200000000ff */
[----:B------:R-:W-:Y:S01]  /*8a70*/  FMUL.FTZ R130, R130, R28 ;  /* 0x0000001c82827220 */ /* 0x000fe20000410000 */
[----:B------:R-:W-:Y:S01]  /*8a80*/  FADD.FTZ R7, R55, R2 ;  /* 0x0000000237077221 */ /* 0x000fe20000010000 */
[----:B------:R-:W-:Y:S01]  /*8a90*/  F2FP.F16.F32.PACK_AB R175, R175, R24 ;  /* 0x00000018afaf723e */ /* 0x000fe200000000ff */
[----:B------:R-:W-:Y:S01]  /*8aa0*/  FMUL.FTZ R131, R131, R28 ;  /* 0x0000001c83837220 */ /* 0x000fe20000410000 */
[----:B------:R-:W0:Y:S01]  /*8ab0*/  MUFU.EX2 R26, R26 ;  /* 0x0000001a001a7308 */ /* 0x000e220000000800 */
[----:B------:R-:W-:Y:S01]  /*8ac0*/  FADD.FTZ R2, R152, R7 ;  /* 0x0000000798027221 */ /* 0x000fe20000010000 */
[----:B------:R-:W-:Y:S01]  /*8ad0*/  F2FP.F16.F32.PACK_AB R152, R53, R152 ;  /* 0x000000983598723e */ /* 0x000fe200000000ff */
[-C--:B------:R-:W-:Y:S01]  /*8ae0*/  FMUL.FTZ R134, R134, R28.reuse ;  /* 0x0000001c86867220 */ /* 0x080fe20000410000 */
[-C--:B------:R-:W-:Y:S01]  /*8af0*/  FMUL.FTZ R135, R135, R28.reuse ;  /* 0x0000001c87877220 */ /* 0x080fe20000410000 */
[----:B------:R-:W-:Y:S01]  /*8b00*/  FADD.FTZ R5, R53, R2 ;  /* 0x0000000235057221 */ /* 0x000fe20000010000 */
[-C--:B------:R-:W-:Y:S01]  /*8b10*/  FMUL.FTZ R138, R138, R28.reuse ;  /* 0x0000001c8a8a7220 */ /* 0x080fe20000410000 */
[----:B------:R-:W-:Y:S01]  /*8b20*/  FMUL.FTZ R139, R139, R28 ;  /* 0x0000001c8b8b7220 */ /* 0x000fe20000410000 */
[----:B------:R-:W1:Y:S01]  /*8b30*/  MUFU.EX2 R171, R171 ;  /* 0x000000ab00ab7308 */ /* 0x000e620000000800 */
[----:B------:R-:W-:Y:S01]  /*8b40*/  FADD.FTZ R2, R154, R5 ;  /* 0x000000059a027221 */ /* 0x000fe20000010000 */
[----:B--2---:R-:W-:Y:S01]  /*8b50*/  FADD.FTZ R5, R169, R0 ;  /* 0x00000000a9057221 */ /* 0x004fe20000010000 */
[C---:B------:R-:W-:Y:S01]  /*8b60*/  F2FP.F16.F32.PACK_AB R154, R47.reuse, R154 ;  /* 0x0000009a2f9a723e */ /* 0x040fe200000000ff */
[-C--:B------:R-:W-:Y:S01]  /*8b70*/  FMUL.FTZ R142, R142, R28.reuse ;  /* 0x0000001c8e8e7220 */ /* 0x080fe20000410000 */
[----:B------:R-:W-:Y:S01]  /*8b80*/  FADD.FTZ R2, R47, R2 ;  /* 0x000000022f027221 */ /* 0x000fe20000010000 */
[-C--:B------:R-:W-:Y:S01]  /*8b90*/  FMUL.FTZ R143, R143, R28.reuse ;  /* 0x0000001c8f8f7220 */ /* 0x080fe20000410000 */
[-C--:B------:R-:W-:Y:S01]  /*8ba0*/  FMUL.FTZ R146, R146, R28.reuse ;  /* 0x0000001c92927220 */ /* 0x080fe20000410000 */
[----:B------:R-:W2:Y:S01]  /*8bb0*/  MUFU.EX2 R30, R30 ;  /* 0x0000001e001e7308 */ /* 0x000ea20000000800 */
[C---:B0-----:R-:W-:Y:S01]  /*8bc0*/  FADD.FTZ R0, R26.reuse, R5 ;  /* 0x000000051a007221 */ /* 0x041fe20000010000 */
[----:B------:R-:W-:Y:S01]  /*8bd0*/  F2FP.F16.F32.PACK_AB R169, R26, R169 ;  /* 0x000000a91aa9723e */ /* 0x000fe200000000ff */
[-C--:B------:R-:W-:Y:S01]  /*8be0*/  FMUL.FTZ R147, R147, R28.reuse ;  /* 0x0000001c93937220 */ /* 0x080fe20000410000 */
[-C--:B------:R-:W-:Y:S01]  /*8bf0*/  FMUL.FTZ R150, R150, R28.reuse ;  /* 0x0000001c96967220 */ /* 0x080fe20000410000 */
[----:B------:R-:W-:Y:S01]  /*8c00*/  FMUL.FTZ R151, R151, R28 ;  /* 0x0000001c97977220 */ /* 0x000fe20000410000 */
[----:B------:R-:W-:-:S02]  /*8c10*/  IMAD.MOV.U32 R4, RZ, RZ, R13 ;  /* 0x000000ffff047224 */ /* 0x000fc400078e000d */
[----:B------:R0:W3:Y:S01]  /*8c20*/  MUFU.EX2 R165, R177 ;  /* 0x000000b100a57308 */ /* 0x0000e20000000800 */
[----:B-1----:R-:W-:-:S07]  /*8c30*/  FADD.FTZ R5, R171, R0 ;  /* 0x00000000ab057221 */ /* 0x002fce0000010000 */
[----:B------:R-:W1:Y:S01]  /*8c40*/  MUFU.EX2 R32, R32 ;  /* 0x0000002000207308 */ /* 0x000e620000000800 */
[C---:B--2---:R-:W-:Y:S01]  /*8c50*/  FADD.FTZ R0, R30.reuse, R5 ;  /* 0x000000051e007221 */ /* 0x044fe20000010000 */
[----:B0-----:R-:W-:Y:S02]  /*8c60*/  F2FP.F16.F32.PACK_AB R177, R41, R12 ;  /* 0x0000000c29b1723e */ /* 0x001fe400000000ff */
[----:B------:R-:W-:-:S04]  /*8c70*/  F2FP.F16.F32.PACK_AB R171, R30, R171 ;  /* 0x000000ab1eab723e */ /* 0x000fc800000000ff */
[----:B------:R-:W0:Y:S01]  /*8c80*/  MUFU.EX2 R38, R33 ;  /* 0x0000002100267308 */ /* 0x000e220000000800 */
[----:B---3--:R-:W-:-:S07]  /*8c90*/  FADD.FTZ R5, R165, R0 ;  /* 0x00000000a5057221 */ /* 0x008fce0000010000 */
[----:B------:R-:W2:Y:S01]  /*8ca0*/  MUFU.EX2 R40, R161 ;  /* 0x000000a100287308 */ /* 0x000ea20000000800 */
[C---:B-1----:R-:W-:Y:S01]  /*8cb0*/  FADD.FTZ R5, R32.reuse, R5 ;  /* 0x0000000520057221 */ /* 0x042fe20000010000 */
[----:B------:R-:W-:-:S06]  /*8cc0*/  F2FP.F16.F32.PACK_AB R165, R32, R165 ;  /* 0x000000a520a5723e */ /* 0x000fcc00000000ff */
[----:B------:R-:W1:Y:S01]  /*8cd0*/  MUFU.EX2 R153, R153 ;  /* 0x0000009900997308 */ /* 0x000e620000000800 */
[----:B0-----:R-:W-:-:S04]  /*8ce0*/  FADD.FTZ R5, R38, R5 ;  /* 0x0000000526057221 */ /* 0x001fc80000010000 */
[C---:B------:R-:W-:Y:S01]  /*8cf0*/  FADD.FTZ R5, R167.reuse, R5 ;  /* 0x00000005a7057221 */ /* 0x040fe20000010000 */
[----:B------:R-:W-:Y:S02]  /*8d00*/  F2FP.F16.F32.PACK_AB R167, R167, R38 ;  /* 0x00000026a7a7723e */ /* 0x000fe400000000ff */
[----:B------:R-:W0:Y:S01]  /*8d10*/  MUFU.EX2 R36, R87 ;  /* 0x0000005700247308 */ /* 0x000e220000000800 */
[----:B--2---:R-:W-:-:S07]  /*8d20*/  FADD.FTZ R5, R40, R5 ;  /* 0x0000000528057221 */ /* 0x004fce0000010000 */
[----:B------:R2:W3:Y:S01]  /*8d30*/  MUFU.EX2 R163, R183 ;  /* 0x000000b700a37308 */ /* 0x0004e20000000800 */
[C---:B-1----:R-:W-:Y:S01]  /*8d40*/  FADD.FTZ R5, R153.reuse, R5 ;  /* 0x0000000599057221 */ /* 0x042fe20000010000 */
[----:B------:R-:W-:-:S06]  /*8d50*/  F2FP.F16.F32.PACK_AB R161, R153, R40 ;  /* 0x0000002899a1723e */ /* 0x000fcc00000000ff */
[----:B------:R-:W1:Y:S01]  /*8d60*/  MUFU.EX2 R42, R37 ;  /* 0x00000025002a7308 */ /* 0x000e620000000800 */
[----:B0-----:R-:W-:Y:S01]  /*8d70*/  FADD.FTZ R5, R36, R5 ;  /* 0x0000000524057221 */ /* 0x001fe20000010000 */
[----:B--2---:R-:W-:-:S06]  /*8d80*/  F2FP.F16.F32.PACK_AB R183, R59, R10 ;  /* 0x0000000a3bb7723e */ /* 0x004fcc00000000ff */
[----:B------:R-:W0:Y:S01]  /*8d90*/  MUFU.EX2 R83, R83 ;  /* 0x0000005300537308 */ /* 0x000e220000000800 */
[C---:B---3--:R-:W-:Y:S01]  /*8da0*/  FADD.FTZ R5, R163.reuse, R5 ;  /* 0x00000005a3057221 */ /* 0x048fe20000010000 */
        /* <DEDUP_REMOVED lines=19> */
[----:B------:R-:W-:Y:S01]  /*8ee0*/  IMAD.MOV.U32 R5, RZ, RZ, R49 ;  /* 0x000000ffff057224 */ /* 0x000fe200078e0031 */
[----:B------:R-:W-:Y:S06]  /*8ef0*/  @P2 BRA `(.L_x_8093) ;  /* 0xffffffc400e82947 */ /* 0x000fec000383ffff */
[----:B------:R-:W-:Y:S01]  /*8f00*/  IMAD.MOV.U32 R5, RZ, RZ, R49 ;  /* 0x000000ffff057224 */ /* 0x000fe200078e0031 */
[----:B------:R-:W-:Y:S01]  /*8f10*/  UMOV UR45, UR57 ;  /* 0x00000039002d7c82 */ /* 0x000fe20008000000 */
[----:B------:R-:W-:Y:S01]  /*8f20*/  IMAD.MOV.U32 R4, RZ, RZ, R13 ;  /* 0x000000ffff047224 */ /* 0x000fe200078e000d */
[----:B------:R-:W-:-:S06]  /*8f30*/  UMOV UR46, UR56 ;  /* 0x00000038002e7c82 */ /* 0x000fcc0008000000 */
.L_x_8076:
[----:B------:R-:W-:Y:S01]  /*8f40*/  ULDC UR6, c[0x0][0x448] ;  /* 0x0001120000067ab9 */ /* 0x000fe20000000800 */
[----:B------:R-:W-:Y:S01]  /*8f50*/  ULDC UR18, c[0x0][0x9e4] ;  /* 0x0002790000127ab9 */ /* 0x000fe20000000800 */
[----:B------:R-:W-:Y:S02]  /*8f60*/  UISETP.NE.AND UP0, UPT, UR6, 0x1, UPT ;  /* 0x000000010600788c */ /* 0x000fe4000bf05270 */
[----:B------:R-:W-:Y:S02]  /*8f70*/  UISETP.GE.AND UP1, UPT, UR18, 0x1, UPT ;  /* 0x000000011200788c */ /* 0x000fe4000bf26270 */
[----:B------:R-:W-:Y:S02]  /*8f80*/  UIADD3 UR10, UR38, 0x7f, URZ ;  /* 0x0000007f260a7890 */ /* 0x000fe4000fffe03f */
[----:B------:R-:W-:Y:S02]  /*8f90*/  UIADD3 UR11, UR39, 0x1, -UR44 ;  /* 0x00000001270b7890 */ /* 0x000fe4000fffe82c */
[----:B------:R-:W-:Y:S01]  /*8fa0*/  PLOP3.LUT P6, PT, PT, PT, UP1, 0x80, 0x0 ;  /* 0x000000000000781c */ /* 0x000fe20003fcf018 */
[----:B------:R-:W-:-:S02]  /*8fb0*/  ULDC UR15, c[0x0][0x9dc] ;  /* 0x00027700000f7ab9 */ /* 0x000fc40000000800 */
[----:B------:R-:W-:Y:S01]  /*8fc0*/  @UP0 ULDC UR6, c[0x0][0x44c] ;  /* 0x0001130000060ab9 */ /* 0x000fe20000000800 */
[----:B------:R-:W-:Y:S01]  /*8fd0*/  @UP0 ULDC UR14, c[0x0][0x450] ;  /* 0x00011400000e0ab9 */ /* 0x000fe20000000800 */
[----:B------:R-:W-:-:S04]  /*8fe0*/  UIMAD.WIDE.U32 UR6, UR10, UR6, URZ ;  /* 0x000000060a0672a5 */ /* 0x000fc8000f8e003f */
[----:B------:R-:W-:-:S04]  /*8ff0*/  @UP0 USHF.R.U32.HI UR10, URZ, UR14, UR7 ;  /* 0x0000000e3f0a0299 */ /* 0x000fc80008011607 */
        /* <DEDUP_REMOVED lines=14> */
.L_x_8095:
[----:B------:R-:W-:-:S11]  /*90e0*/  UISETP.NE.AND UP1, UPT, UR18, 0x1, UPT ;  /* 0x000000011200788c */ /* 0x000fd6000bf25270 */
[----:B------:R-:W-:Y:S02]  /*90f0*/  @UP1 ULDC.64 UR6, c[0x0][0x9e8] ;  /* 0x00027a0000061ab9 */ /* 0x000fe40000000a00 */
[----:B------:R-:W-:-:S04]  /*9100*/  UIMAD.WIDE.U32 UR10, UR14, UR6, URZ ;  /* 0x000000060e0a72a5 */ /* 0x000fc8000f8e003f */
[----:B------:R-:W-:-:S12]  /*9110*/  @UP1 USHF.R.U32.HI UR14, URZ, UR7, UR11 ;  /* 0x000000073f0e1299 */ /* 0x000fd8000801160b */
.L_x_8096:
[----:B------:R-:W-:-:S04]  /*9120*/  UIMAD UR14, UR14, UR18, URZ ;  /* 0x000000120e0e72a4 */ /* 0x000fc8000f8e023f */
[----:B------:R-:W-:-:S04]  /*9130*/  UISETP.LT.AND UP1, UPT, UR15, UR14, UPT ;  /* 0x0000000e0f00728c */ /* 0x000fc8000bf21270 */
[----:B------:R-:W-:-:S12]  /*9140*/  USEL UR15, UR15, UR14, !UP1 ;  /* 0x0000000e0f0f7287 */ /* 0x000fd8000c800000 */
.L_x_8094:
[----:B------:R-:W-:-:S04]  /*9150*/  UIADD3 UR15, UR15, 0x7f, URZ ;  /* 0x0000007f0f0f7890 */ /* 0x000fc8000fffe03f */
        /* <DEDUP_REMOVED lines=12> */
.L_x_8106:
        /* <DEDUP_REMOVED lines=9> */
.L_x_8099:
[----:B------:R-:W-:Y:S01]  /*92b0*/  ULEA UR6, UR45, UR41, 0x3 ;  /* 0x000000292d067291 */ /* 0x000fe2000f8e183f */
[----:B------:R-:W-:-:S05]  /*92c0*/  IMAD.U32 R4, RZ, RZ, UR46 ;  /* 0x0000002eff047e24 */ /* 0x000fca000f8e00ff */
[----:B------:R-:W-:-:S04]  /*92d0*/  SHF.L.U32 R4, R4, 0x1f, RZ ;  /* 0x0000001f04047819 */ /* 0x000fc800000006ff */
[----:B------:R0:W1:Y:S01]  /*92e0*/  SYNCS.PHASECHK.TRANS64.TRYWAIT P2, [UR6+0x28830], R4 ;  /* 0x02883004ff0075a7 */ /* 0x0000620008040146 */
[----:B------:R-:W-:Y:S05]  /*92f0*/  @!P0 BRA `(.L_x_8100) ;  /* 0x0000000000048947 */ /* 0x000fea0003800000 */
[----:B------:R-:W-:Y:S01]  /*9300*/  BPT.TRAP 0x1 ;  /* 0x000000040000795c */ /* 0x000fe20000300000 */
.L_x_8100:
[----:B-1----:R-:W-:Y:S05]  /*9310*/  @P2 BRA `(.L_x_8098) ;  /* 0x0000000000082947 */ /* 0x002fea0003800000 */
[----:B------:R-:W1:Y:S02]  /*9320*/  SYNCS.PHASECHK.TRANS64.TRYWAIT P2, [UR6+0x28830], R4 ;  /* 0x02883004ff0075a7 */ /* 0x000e640008040146 */
[----:B-1----:R-:W-:Y:S05]  /*9330*/  @!P2 BRA `(.L_x_8101) ;  /* 0x000000ec00eca947 */ /* 0x002fea0003800000 */
.L_x_8098:
        /* <DEDUP_REMOVED lines=45> */
.L_x_8103:
[----:B------:R-:W-:Y:S01]  /*9610*/  ULEA UR6, UR55, UR41, 0x3 ;  /* 0x0000002937067291 */ /* 0x000fe2000f8e183f */
[----:B------:R-:W-:-:S05]  /*9620*/  IMAD.U32 R4, RZ, RZ, UR56 ;  /* 0x00000038ff047e24 */ /* 0x000fca000f8e00ff */
[----:B------:R-:W-:-:S04]  /*9630*/  SHF.L.U32 R4, R4, 0x1f, RZ ;  /* 0x0000001f04047819 */ /* 0x000fc800000006ff */
[----:B------:R0:W1:Y:S01]  /*9640*/  SYNCS.PHASECHK.TRANS64.TRYWAIT P2, [UR6+0x28850], R4 ;  /* 0x02885004ff0075a7 */ /* 0x0000620008040146 */
[----:B------:R-:W-:Y:S05]  /*9650*/  @!P0 BRA `(.L_x_8104) ;  /* 0x0000000000048947 */ /* 0x000fea0003800000 */
[----:B------:R-:W-:Y:S01]  /*9660*/  BPT.TRAP 0x1 ;  /* 0x000000040000795c */ /* 0x000fe20000300000 */
.L_x_8104:
[----:B-1----:R-:W-:Y:S05]  /*9670*/  @P2 BRA `(.L_x_8102) ;  /* 0x0000000000082947 */ /* 0x002fea0003800000 */
[----:B------:R-:W1:Y:S02]  /*9680*/  SYNCS.PHASECHK.TRANS64.TRYWAIT P2, [UR6+0x28850], R4 ;  /* 0x02885004ff0075a7 */ /* 0x000e640008040146 */
[----:B-1----:R-:W-:Y:S05]  /*9690*/  @!P2 BRA `(.L_x_8105) ;  /* 0x000000ec002ca947 */ /* 0x002fea0003800000 */
.L_x_8102:
        /* <DEDUP_REMOVED lines=77> */
[----:B------:R-:W0:Y:S01]  /*9b70*/  LDC R6, c[0x0][0x988] ;  /* 0x00026200ff067b82 */ /* 0x000e220000000800 */
[----:B------:R-:W-:Y:S01]  /*9b80*/  FMUL.FTZ R87, R87, UR53 ;  /* 0x0000003557577c20 */ /* 0x000fe20008410000 */
[C---:B------:R-:W-:Y:S01]  /*9b90*/  ISETP.GT.AND P2, PT, R3.reuse, UR54, PT ;  /* 0x0000003603007c0c */ /* 0x040fe2000bf44270 */
[----:B------:R-:W-:Y:S01]  /*9ba0*/  UMOV UR56, UR46 ;  /* 0x0000002e00387c82 */ /* 0x000fe20008000000 */
[----:B------:R-:W-:-:S02]  /*9bb0*/  VIADD R3, R3, 0xffffffff ;  /* 0xffffffff03037836 */ /* 0x000fc40000000000 */
        /* <DEDUP_REMOVED lines=110> */
[----:B-1----:R-:W-:-:S04]  /*a2a0*/  FMNMX.FTZ R4, R173, R4, !PT ;  /* 0x00000004ad047209 */ /* 0x002fc80007810000 */
        /* <DEDUP_REMOVED lines=19> */
[----:B------:R-:W-:-:S04]  /*a3e0*/  FMUL.FTZ R77, R78, UR53 ;  /* 0x000000354e4d7c20 */ /* 0x000fc80008410000 */
[----:B------:R-:W1:Y:S02]  /*a3f0*/  SHFL.BFLY PT, R229, R10, 0x1, 0x1f ;  /* 0x0c201f000ae57f89 */ /* 0x000e6400000e0000 */
[----:B------:R-:W2:Y:S02]  /*a400*/  MUFU.TANH R77, R77 ;  /* 0x0000004d004d7308 */ /* 0x000ea40000002400 */
[----:B--2---:R-:W-:-:S04]  /*a410*/  FMNMX.FTZ R12, R77, R12, !PT ;  /* 0x0000000c4d0c7209 */ /* 0x004fc80007810000 */
[----:B------:R-:W-:Y:S02]  /*a420*/  FMNMX.FTZ R12, R79, R12, !PT ;  /* 0x0000000c4f0c7209 */ /* 0x000fe40007810000 */
[----:B-1----:R-:W-:-:S05]  /*a430*/  FMNMX.FTZ R4, R10, R229, !PT ;  /* 0x000000e50a047209 */ /* 0x002fca0007810000 */
[C---:B0-----:R-:W-:Y:S01]  /*a440*/  FMUL.FTZ R10, R4.reuse, R6 ;  /* 0x00000006040a7220 */ /* 0x041fe20000410000 */
[----:B------:R-:W-:-:S03]  /*a450*/  FADD.FTZ R7, -R4, R7 ;  /* 0x0000000704077221 */ /* 0x000fc60000010100 */
[-CC-:B------:R-:W-:Y:S01]  /*a460*/  FFMA.FTZ R180, R5, R6.reuse, -R10.reuse ;  /* 0x0000000605b47223 */ /* 0x180fe2000001080a */
[-C--:B------:R-:W-:Y:S01]  /*a470*/  FMUL.FTZ R7, R7, R6.reuse ;  /* 0x0000000607077220 */ /* 0x080fe20000410000 */
[-CC-:B------:R-:W-:Y:S01]  /*a480*/  FFMA.FTZ R9, R9, R6.reuse, -R10.reuse ;  /* 0x0000000609097223 */ /* 0x180fe2000001080a */
[----:B------:R-:W-:Y:S02]  /*a490*/  WARPGROUP.DEPBAR.LE gsb0, 0x0 ;  /* 0x00008000000079c5 */ /* 0x000fe40000010000 */
[----:B------:R-:W-:Y:S01]  /*a4a0*/  WARPGROUP.ARRIVE ;  /* 0x00000000000079c5 */ /* 0x000fe20000000000 */
[----:B------:R-:W-:Y:S01]  /*a4b0*/  FMUL.FTZ R169, R82, UR53 ;  /* 0x0000003552a97c20 */ /* 0x000fe20008410000 */
[----:B------:R-:W-:Y:S01]  /*a4c0*/  FMUL.FTZ R171, R86, UR53 ;  /* 0x0000003556ab7c20 */ /* 0x000fe20008410000 */
[-CC-:B------:R-:W-:Y:S01]  /*a4d0*/  FFMA.FTZ R176, R29, R6.reuse, -R10.reuse ;  /* 0x000000061db07223 */ /* 0x180fe2000001080a */
[-CC-:B------:R-:W-:Y:S01]  /*a4e0*/  FFMA.FTZ R178, R181, R6.reuse, -R10.reuse ;  /* 0x00000006b5b27223 */ /* 0x180fe2000001080a */
[-CC-:B------:R-:W-:Y:S01]  /*a4f0*/  FFMA.FTZ R29, R183, R6.reuse, -R10.reuse ;  /* 0x00000006b71d7223 */ /* 0x180fe2000001080a */
[----:B------:R-:W-:Y:S01]  /*a500*/  HGMMA.64x128x16.F32 R88, R164, gdesc[UR4].tnspB, R88, gsb0 ;  /* 0x41e00004a4587df0 */ /* 0x000fe20008000858 */
[----:B------:R-:W-:Y:S01]  /*a510*/  UIADD3 UR6, UR10, 0x280, URZ ;  /* 0x000002800a067890 */ /* 0x000fe2000fffe03f */
[----:B------:R-:W0:Y:S01]  /*a520*/  MUFU.TANH R169, R169 ;  /* 0x000000a900a97308 */ /* 0x000e220000002400 */
[----:B------:R-:W-:Y:S01]  /*a530*/  UMOV UR7, 0x40000040 ;  /* 0x4000004000077882 */ /* 0x000fe20000000000 */
[-CC-:B------:R-:W-:Y:S01]  /*a540*/  FFMA.FTZ R182, R15, R6.reuse, -R10.reuse ;  /* 0x000000060fb67223 */ /* 0x180fe2000001080a */
[-CC-:B------:R-:W-:Y:S01]  /*a550*/  FFMA.FTZ R15, R25, R6.reuse, -R10.reuse ;  /* 0x00000006190f7223 */ /* 0x180fe2000001080a */
[-CC-:B------:R-:W-:Y:S01]  /*a560*/  FFMA.FTZ R25, R33, R6.reuse, -R10.reuse ;  /* 0x0000000621197223 */ /* 0x180fe2000001080a */
[-CC-:B------:R-:W-:Y:S01]  /*a570*/  FFMA.FTZ R168, R179, R6.reuse, -R10.reuse ;  /* 0x00000006b3a87223 */ /* 0x180fe2000001080a */
[-CC-:B------:R-:W-:Y:S01]  /*a580*/  FFMA.FTZ R172, R193, R6.reuse, -R10.reuse ;  /* 0x00000006c1ac7223 */ /* 0x180fe2000001080a */
[-CC-:B------:R-:W-:Y:S01]  /*a590*/  FFMA.FTZ R33, R195, R6.reuse, -R10.reuse ;  /* 0x00000006c3217223 */ /* 0x180fe2000001080a */
[----:B------:R-:W1:Y:S01]  /*a5a0*/  MUFU.TANH R171, R171 ;  /* 0x000000ab00ab7308 */ /* 0x000e620000002400 */
[-CC-:B------:R-:W-:Y:S01]  /*a5b0*/  FFMA.FTZ R174, R197, R6.reuse, -R10.reuse ;  /* 0x00000006c5ae7223 */ /* 0x180fe2000001080a */
[-CC-:B------:R-:W-:Y:S01]  /*a5c0*/  FFMA.FTZ R195, R175, R6.reuse, -R10.reuse ;  /* 0x00000006afc37223 */ /* 0x180fe2000001080a */
[-CC-:B------:R-:W-:Y:S01]  /*a5d0*/  FFMA.FTZ R170, R201, R6.reuse, -R10.reuse ;  /* 0x00000006c9aa7223 */ /* 0x180fe2000001080a */
[-CC-:B------:R-:W-:Y:S01]  /*a5e0*/  FFMA.FTZ R193, R211, R6.reuse, -R10.reuse ;  /* 0x00000006d3c17223 */ /* 0x180fe2000001080a */
[-CC-:B------:R-:W-:Y:S01]  /*a5f0*/  FFMA.FTZ R197, R215, R6.reuse, -R10.reuse ;  /* 0x00000006d7c57223 */ /* 0x180fe2000001080a */
[-CC-:B------:R-:W-:Y:S01]  /*a600*/  FFMA.FTZ R201, R223, R6.reuse, -R10.reuse ;  /* 0x00000006dfc97223 */ /* 0x180fe2000001080a */
[--C-:B------:R-:W-:Y:S01]  /*a610*/  FFMA.FTZ R20, R225, R6, -R10.reuse ;  /* 0x00000006e1147223 */ /* 0x100fe2000001080a */
[----:B------:R-:W-:Y:S01]  /*a620*/  MUFU.EX2 R7, R7 ;  /* 0x0000000700077308 */ /* 0x000fe20000000800 */
[----:B0-----:R-:W-:Y:S01]  /*a630*/  FMNMX.FTZ R12, R169, R12, !PT ;  /* 0x0000000ca90c7209 */ /* 0x001fe20007810000 */
[-CC-:B------:R-:W-:Y:S01]  /*a640*/  FFMA.FTZ R81, R81, R6.reuse, -R10.reuse ;  /* 0x0000000651517223 */ /* 0x180fe2000001080a */
[-CC-:B------:R-:W-:Y:S01]  /*a650*/  FFMA.FTZ R227, R227, R6.reuse, -R10.reuse ;  /* 0x00000006e3e37223 */ /* 0x180fe2000001080a */
[----:B------:R-:W-:Y:S01]  /*a660*/  FFMA.FTZ R85, R85, R6, -R10 ;  /* 0x0000000655557223 */ /* 0x000fe2000001080a */
[----:B------:R-:W-:-:S03]  /*a670*/  FMNMX.FTZ R12, R83, R12, !PT ;  /* 0x0000000c530c7209 */ /* 0x000fc60007810000 */
[----:B------:R-:W0:Y:S01]  /*a680*/  MUFU.EX2 R180, R180 ;  /* 0x000000b400b47308 */ /* 0x000e220000000800 */
[----:B-1----:R-:W-:-:S04]  /*a690*/  FMNMX.FTZ R12, R171, R12, !PT ;  /* 0x0000000cab0c7209 */ /* 0x002fc80007810000 */
[----:B------:R-:W-:Y:S01]  /*a6a0*/  FMNMX.FTZ R5, R87, R12, !PT ;  /* 0x0000000c57057209 */ /* 0x000fe20007810000 */
[----:B------:R-:W-:Y:S02]  /*a6b0*/  FFMA.FTZ R12, R217, R6, -R10 ;  /* 0x00000006d90c7223 */ /* 0x000fe4000001080a */
[----:B------:R-:W1:Y:S02]  /*a6c0*/  MUFU.EX2 R9, R9 ;  /* 0x0000000900097308 */ /* 0x000e640000000800 */
[----:B------:R-:W2:Y:S06]  /*a6d0*/  SHFL.BFLY PT, R14, R5, 0x2, 0x1f ;  /* 0x0c401f00050e7f89 */ /* 0x000eac00000e0000 */
[----:B------:R-:W-:Y:S01]  /*a6e0*/  MUFU.EX2 R182, R182 ;  /* 0x000000b600b67308 */ /* 0x000fe20000000800 */
[----:B0-----:R-:W-:-:S07]  /*a6f0*/  FFMA.FTZ R2, R7, R2, R180 ;  /* 0x0000000207027223 */ /* 0x001fce00000100b4 */
[----:B------:R-:W-:Y:S01]  /*a700*/  MUFU.EX2 R15, R15 ;  /* 0x0000000f000f7308 */ /* 0x000fe20000000800 */
[----:B-1----:R-:W-:-:S07]  /*a710*/  F2FP.F16.F32.PACK_AB R180, R9, R180 ;  /* 0x000000b409b4723e */ /* 0x002fce00000000ff */
[----:B------:R-:W-:Y:S01]  /*a720*/  MUFU.EX2 R176, R176 ;  /* 0x000000b000b07308 */ /* 0x000fe20000000800 */
[----:B--2---:R-:W-:Y:S01]  /*a730*/  FMNMX.FTZ R24, R5, R14, !PT ;  /* 0x0000000e05187209 */ /* 0x004fe20007810000 */
[----:B------:R-:W-:-:S04]  /*a740*/  FFMA.FTZ R14, R221, R6, -R10 ;  /* 0x00000006dd0e7223 */ /* 0x000fc8000001080a */
[----:B------:R-:W0:Y:S02]  /*a750*/  SHFL.BFLY PT, R5, R24, 0x1, 0x1f ;  /* 0x0c201f0018057f89 */ /* 0x000e2400000e0000 */
[----:B------:R-:W-:Y:S08]  /*a760*/  MUFU.EX2 R25, R25 ;  /* 0x0000001900197308 */ /* 0x000ff00000000800 */
[----:B------:R-:W-:Y:S08]  /*a770*/  MUFU.EX2 R178, R178 ;  /* 0x000000b200b27308 */ /* 0x000ff00000000800 */
[----:B------:R-:W-:Y:S01]  /*a780*/  MUFU.EX2 R29, R29 ;  /* 0x0000001d001d7308 */ /* 0x000fe20000000800 */
[----:B0-----:R-:W-:-:S07]  /*a790*/  FMNMX.FTZ R5, R24, R5, !PT ;  /* 0x0000000518057209 */ /* 0x001fce0007810000 */
[----:B------:R-:W-:Y:S01]  /*a7a0*/  MUFU.EX2 R172, R172 ;  /* 0x000000ac00ac7308 */ /* 0x000fe20000000800 */
[----:B------:R-:W-:-:S04]  /*a7b0*/  FMUL.FTZ R38, R5, R6 ;  /* 0x0000000605267220 */ /* 0x000fc80000410000 */
[-CC-:B------:R-:W-:Y:S01]  /*a7c0*/  FFMA.FTZ R181, R13, R6.reuse, -R38.reuse ;  /* 0x000000060db57223 */ /* 0x180fe20000010826 */
[-CC-:B------:R-:W-:Y:S01]  /*a7d0*/  FFMA.FTZ R183, R21, R6.reuse, -R38.reuse ;  /* 0x0000000615b77223 */ /* 0x180fe20000010826 */
[----:B------:R-:W-:Y:S02]  /*a7e0*/  IMAD.U32 R21, RZ, RZ, UR45 ;  /* 0x0000002dff157e24 */ /* 0x000fe4000f8e00ff */
[-CC-:B------:R-:W-:Y:S01]  /*a7f0*/  FFMA.FTZ R32, R27, R6.reuse, -R38.reuse ;  /* 0x000000061b207223 */ /* 0x180fe20000010826 */
[-CC-:B------:R-:W-:Y:S01]  /*a800*/  FFMA.FTZ R34, R35, R6.reuse, -R38.reuse ;  /* 0x0000000623227223 */ /* 0x180fe20000010826 */
[----:B------:R-:W-:Y:S01]  /*a810*/  IMAD.U32 R35, RZ, RZ, UR55 ;  /* 0x00000037ff237e24 */ /* 0x000fe2000f8e00ff */
[----:B------:R-:W-:Y:S01]  /*a820*/  MUFU.EX2 R181, R181 ;  /* 0x000000b500b57308 */ /* 0x000fe20000000800 */
[----:B------:R-:W-:Y:S01]  /*a830*/  @!P1 LEA R21, R21, UR41, 0x3 ;  /* 0x0000002915159c11 */ /* 0x000fe2000f8e18ff */
[-CC-:B------:R-:W-:Y:S01]  /*a840*/  FFMA.FTZ R179, R37, R6.reuse, -R38.reuse ;  /* 0x0000000625b37223 */ /* 0x180fe20000010826 */
[-CC-:B------:R-:W-:Y:S01]  /*a850*/  FFMA.FTZ R36, R39, R6.reuse, -R38.reuse ;  /* 0x0000000627247223 */ /* 0x180fe20000010826 */
[----:B------:R-:W-:Y:S01]  /*a860*/  @!P1 LEA R35, R35, UR41, 0x3 ;  /* 0x0000002923239c11 */ /* 0x000fe2000f8e18ff */
        /* <DEDUP_REMOVED lines=23> */
[----:B------:R-:W-:-:S04]  /*a9e0*/  UMOV UR55, UR45 ;  /* 0x0000002d00377c82 */ /* 0x000fc80008000000 */
[----:B------:R-:W-:Y:S01]  /*a9f0*/  MUFU.EX2 R179, R179 ;  /* 0x000000b300b37308 */ /* 0x000fe20000000800 */
[----:B------:R-:W-:Y:S02]  /*aa00*/  WARPGROUP.DEPBAR.LE gsb0, 0x0 ;  /* 0x00008000000079c5 */ /* 0x000fe40000010000 */
[----:B------:R-:W-:Y:S01]  /*aa10*/  WARPGROUP.ARRIVE ;  /* 0x00000000000079c5 */ /* 0x000fe20000000000 */
[-C--:B------:R-:W-:Y:S01]  /*aa20*/  FFMA.FTZ R165, R177, R6.reuse, -R10 ;  /* 0x00000006b1a57223 */ /* 0x080fe2000001080a */
[-C--:B------:R-:W-:Y:S01]  /*aa30*/  FFMA.FTZ R177, R31, R6.reuse, -R38 ;  /* 0x000000061fb17223 */ /* 0x080fe20000010826 */
[----:B------:R-:W-:Y:S02]  /*aa40*/  IADD3 R31, -R23, 0xb, RZ ;  /* 0x0000000b171f7810 */ /* 0x000fe40007ffe1ff */
[----:B------:R-:W-:Y:S01]  /*aa50*/  MUFU.EX2 R36, R36 ;  /* 0x0000002400247308 */ /* 0x000fe20000000800 */
[-CC-:B------:R-:W-:Y:S01]  /*aa60*/  FFMA.FTZ R167, R199, R6.reuse, -R10.reuse ;  /* 0x00000006c7a77223 */ /* 0x180fe2000001080a */
[----:B------:R-:W-:Y:S01]  /*aa70*/  HGMMA.64x128x16.F32 R88, R160, gdesc[UR4].tnspB, R88, gsb0 ;  /* 0x41e00004a0587df0 */ /* 0x000fe20008000858 */
[----:B------:R-:W-:Y:S01]  /*aa80*/  UIADD3 UR6, UR10, 0x300, URZ ;  /* 0x000003000a067890 */ /* 0x000fe2000fffe03f */
[-CC-:B------:R-:W-:Y:S01]  /*aa90*/  FFMA.FTZ R164, R205, R6.reuse, -R10.reuse ;  /* 0x00000006cda47223 */ /* 0x180fe2000001080a */
[----:B------:R-:W-:Y:S01]  /*aaa0*/  UMOV UR7, 0x40000040 ;  /* 0x4000004000077882 */ /* 0x000fe20000000000 */
[-CC-:B------:R-:W-:Y:S01]  /*aab0*/  FFMA.FTZ R166, R209, R6.reuse, -R10.reuse ;  /* 0x00000006d1a67223 */ /* 0x180fe2000001080a */
[----:B------:R-:W-:Y:S01]  /*aac0*/  FFMA.FTZ R199, R219, R6, -R10 ;  /* 0x00000006dbc77223 */ /* 0x000fe2000001080a */
        /* <DEDUP_REMOVED lines=21> */
[-C--:B------:R-:W-:Y:S01]  /*ac20*/  FFMA.FTZ R173, R41, R6.reuse, -R38 ;  /* 0x0000000629ad7223 */ /* 0x080fe20000010826 */
[-CC-:B------:R-:W-:Y:S01]  /*ac30*/  FFMA.FTZ R163, R207, R6.reuse, -R10.reuse ;  /* 0x00000006cfa37223 */ /* 0x180fe2000001080a */
[-C--:B------:R-:W-:Y:S01]  /*ac40*/  FFMA.FTZ R162, R213, R6.reuse, -R10 ;  /* 0x00000006d5a27223 */ /* 0x080fe2000001080a */
[----:B------:R-:W-:Y:S01]  /*ac50*/  HGMMA.64x128x16.F32 R88, R156, gdesc[UR4].tnspB, R88, gsb0 ;  /* 0x41e000049c587df0 */ /* 0x000fe20008000858 */
[----:B------:R-:W-:Y:S01]  /*ac60*/  UIADD3 UR6, UR10, 0x380, URZ ;  /* 0x000003800a067890 */ /* 0x000fe2000fffe03f */
[----:B------:R-:W-:Y:S01]  /*ac70*/  FFMA.FTZ R10, R49, R6, -R38 ;  /* 0x00000006310a7223 */ /* 0x000fe20000010826 */
[----:B------:R-:W-:Y:S01]  /*ac80*/  UMOV UR7, 0x40000040 ;  /* 0x4000004000077882 */ /* 0x000fe20000000000 */
        /* <DEDUP_REMOVED lines=16> */
[----:B------:R-:W1:Y:S08]  /*ad90*/  MUFU.EX2 R75, R75 ;  /* 0x0000004b004b7308 */ /* 0x000e700000000800 */
[----:B------:R-:W-:Y:S01]  /*ada0*/  MUFU.EX2 R14, R14 ;  /* 0x0000000e000e7308 */ /* 0x000fe20000000800 */
[----:B------:R-:W-:-:S02]  /*adb0*/  WARPGROUP.DEPBAR.LE gsb0, 0x0 ;  /* 0x00008000000079c5 */ /* 0x000fc40000010000 */
[----:B------:R-:W-:Y:S01]  /*adc0*/  WARPGROUP.ARRIVE ;  /* 0x00000000000079c5 */ /* 0x000fe20000000000 */
[----:B------:R-:W-:Y:S01]  /*add0*/  FADD.FTZ R157, -R5, R8 ;  /* 0x00000008059d7221 */ /* 0x000fe20000010100 */
[-CC-:B------:R-:W-:Y:S01]  /*ade0*/  FFMA.FTZ R8, R11, R6.reuse, -R38.reuse ;  /* 0x000000060b087223 */ /* 0x180fe20000010826 */
[-C--:B------:R-:W-:Y:S02]  /*adf0*/  FFMA.FTZ R11, R53, R6.reuse, -R38 ;  /* 0x00000006350b7223 */ /* 0x080fe40000010826 */
[----:B------:R-:W2:Y:S01]  /*ae00*/  MUFU.EX2 R201, R201 ;  /* 0x000000c900c97308 */ /* 0x000ea20000000800 */
[----:B------:R-:W-:Y:S01]  /*ae10*/  FMUL.FTZ R157, R157, R6 ;  /* 0x000000069d9d7220 */ /* 0x000fe20000410000 */
[----:B------:R-:W-:Y:S01]  /*ae20*/  HGMMA.64x128x16.F32 R88, R152, gdesc[UR4].tnspB, R88, gsb0 ;  /* 0x41e0000498587df0 */ /* 0x000fe20008000858 */
[----:B0-----:R-:W-:-:S05]  /*ae30*/  F2FP.F16.F32.PACK_AB R156, R199, R12 ;  /* 0x0000000cc79c723e */ /* 0x001fca00000000ff */
[----:B------:R1:W-:Y:S08]  /*ae40*/  MUFU.EX2 R203, R157 ;  /* 0x0000009d00cb7308 */ /* 0x0003f00000000800 */
[----:B------:R-:W0:Y:S01]  /*ae50*/  MUFU.EX2 R8, R8 ;  /* 0x0000000800087308 */ /* 0x000e220000000800 */
[----:B-1----:R-:W-:Y:S02]  /*ae60*/  F2FP.F16.F32.PACK_AB R157, R75, R50 ;  /* 0x000000324b9d723e */ /* 0x002fe400000000ff */
[----:B--2---:R-:W-:-:S05]  /*ae70*/  F2FP.F16.F32.PACK_AB R158, R201, R14 ;  /* 0x0000000ec99e723e */ /* 0x004fca00000000ff */
[----:B------:R-:W1:Y:S08]  /*ae80*/  MUFU.EX2 R11, R11 ;  /* 0x0000000b000b7308 */ /* 0x000e700000000800 */
[----:B------:R-:W-:Y:S01]  /*ae90*/  MUFU.EX2 R79, R79 ;  /* 0x0000004f004f7308 */ /* 0x000fe20000000800 */
[----:B0-----:R-:W-:-:S04]  /*aea0*/  FFMA.FTZ R42, R203, R0, R8 ;  /* 0x00000000cb2a7223 */ /* 0x001fc80000010008 */
[C---:B------:R-:W-:Y:S01]  /*aeb0*/  FADD.FTZ R42, R181.reuse, R42 ;  /* 0x0000002ab52a7221 */ /* 0x040fe20000010000 */
[----:B------:R-:W-:Y:S02]  /*aec0*/  F2FP.F16.F32.PACK_AB R181, R181, R8 ;  /* 0x00000008b5b5723e */ /* 0x000fe400000000ff */
[----:B------:R-:W0:Y:S08]  /*aed0*/  MUFU.EX2 R0, R61 ;  /* 0x0000003d00007308 */ /* 0x000e300000000800 */
        /* <DEDUP_REMOVED lines=9> */
[----:B--2---:R-:W-:Y:S02]  /*af70*/  @!P1 VIADD R31, R35, 0x28860 ;  /* 0x00028860231f9836 */ /* 0x004fe40000000000 */
[-C--:B------:R-:W-:Y:S01]  /*af80*/  FMUL.FTZ R89, R89, R7.reuse ;  /* 0x0000000759597220 */ /* 0x080fe20000410000 */
[-C--:B------:R-:W-:Y:S01]  /*af90*/  FMUL.FTZ R92, R92, R7.reuse ;  /* 0x000000075c5c7220 */ /* 0x080fe20000410000 */
[-C--:B------:R-:W-:Y:S01]  /*afa0*/  FMUL.FTZ R93, R93, R7.reuse ;  /* 0x000000075d5d7220 */ /* 0x080fe20000410000 */
[-C--:B------:R-:W-:Y:S01]  /*afb0*/  FMUL.FTZ R96, R96, R7.reuse ;  /* 0x0000000760607220 */ /* 0x080fe20000410000 */
[----:B------:R-:W-:Y:S01]  /*afc0*/  @!P1 PRMT R35, RZ, 0x654, R31 ;  /* 0x00000654ff239816 */ /* 0x000fe2000000001f */
[----:B---3--:R-:W-:Y:S01]  /*afd0*/  FADD.FTZ R27, R9, R2 ;  /* 0x00000002091b7221 */ /* 0x008fe20000010000 */
[-C--:B------:R-:W-:Y:S01]  /*afe0*/  FMUL.FTZ R97, R97, R7.reuse ;  /* 0x0000000761617220 */ /* 0x080fe20000410000 */
[-C--:B------:R-:W-:Y:S01]  /*aff0*/  FMUL.FTZ R100, R100, R7.reuse ;  /* 0x0000000764647220 */ /* 0x080fe20000410000 */
[----:B------:R2:W-:Y:S01]  /*b000*/  @!P1 SYNCS.ARRIVE.TRANS64.RED.A1T0 RZ, [R35+URZ], RZ ;  /* 0x000000ff23ff99a7 */ /* 0x0005e2000810043f */
[----:B------:R-:W-:Y:S01]  /*b010*/  FADD.FTZ R2, R182, R27 ;  /* 0x0000001bb6027221 */ /* 0x000fe20000010000 */
[----:B------:R-:W-:Y:S01]  /*b020*/  FADD.FTZ R27, R183, R42 ;  /* 0x0000002ab71b7221 */ /* 0x000fe20000010000 */
[----:B------:R-:W-:Y:S01]  /*b030*/  F2FP.F16.F32.PACK_AB R182, R15, R182 ;  /* 0x000000b60fb6723e */ /* 0x000fe200000000ff */
[----:B------:R-:W-:Y:S01]  /*b040*/  FMUL.FTZ R101, R101, R7 ;  /* 0x0000000765657220 */ /* 0x000fe20000410000 */
[----:B------:R-:W-:Y:S01]  /*b050*/  FADD.FTZ R31, R15, R2 ;  /* 0x000000020f1f7221 */ /* 0x000fe20000010000 */
[C---:B------:R-:W-:Y:S01]  /*b060*/  FADD.FTZ R2, R32.reuse, R27 ;  /* 0x0000001b20027221 */ /* 0x040fe20000010000 */
        /* <DEDUP_REMOVED lines=20> */
[----:B------:R-:W-:Y:S01]  /*b1b0*/  FFMA.FTZ R2, R169, R6, -R38 ;  /* 0x00000006a9027223 */ /* 0x000fe20000010826 */
[----:B------:R-:W-:Y:S01]  /*b1c0*/  F2FP.F16.F32.PACK_AB R169, R13, R10 ;  /* 0x0000000a0da9723e */ /* 0x000fe200000000ff */
[----:B------:R-:W-:Y:S01]  /*b1d0*/  FADD.FTZ R31, R33, R42 ;  /* 0x0000002a211f7221 */ /* 0x000fe20000010000 */
[----:B------:R-:W-:Y:S01]  /*b1e0*/  FADD.FTZ R42, R30, R27 ;  /* 0x0000001b1e2a7221 */ /* 0x000fe20000010000 */
[-C--:B------:R-:W-:Y:S01]  /*b1f0*/  FFMA.FTZ R27, R171, R6.reuse, -R38 ;  /* 0x00000006ab1b7223 */ /* 0x080fe20000010826 */
[----:B-1----:R-:W-:Y:S01]  /*b200*/  F2FP.F16.F32.PACK_AB R171, R26, R11 ;  /* 0x0000000b1aab723e */ /* 0x002fe200000000ff */
[----:B------:R-:W-:Y:S01]  /*b210*/  FADD.FTZ R44, R174, R31 ;  /* 0x0000001fae2c7221 */ /* 0x000fe20000010000 */
[----:B------:R-:W-:Y:S01]  /*b220*/  FADD.FTZ R31, R175, R42 ;  /* 0x0000002aaf1f7221 */ /* 0x000fe20000010000 */
[----:B------:R-:W-:Y:S01]  /*b230*/  FFMA.FTZ R38, R87, R6, -R38 ;  /* 0x0000000657267223 */ /* 0x000fe20000010826 */
[C---:B------:R-:W-:Y:S01]  /*b240*/  F2FP.F16.F32.PACK_AB R174, R165.reuse, R174 ;  /* 0x000000aea5ae723e */ /* 0x040fe200000000ff */
[----:B--2---:R-:W-:Y:S01]  /*b250*/  FADD.FTZ R35, R165, R44 ;  /* 0x0000002ca5237221 */ /* 0x004fe20000010000 */
[----:B------:R-:W-:Y:S01]  /*b260*/  FADD.FTZ R31, R28, R31 ;  /* 0x0000001f1c1f7221 */ /* 0x000fe20000010000 */
[-C--:B------:R-:W-:Y:S01]  /*b270*/  FMUL.FTZ R121, R121, R7.reuse ;  /* 0x0000000779797220 */ /* 0x080fe20000410000 */
[-C--:B------:R-:W-:Y:S01]  /*b280*/  FMUL.FTZ R124, R124, R7.reuse ;  /* 0x000000077c7c7220 */ /* 0x080fe20000410000 */
[----:B------:R-:W-:Y:S01]  /*b290*/  FADD.FTZ R42, R168, R35 ;  /* 0x00000023a82a7221 */ /* 0x000fe20000010000 */
[----:B------:R-:W-:Y:S01]  /*b2a0*/  FADD.FTZ R44, R10, R31 ;  /* 0x0000001f0a2c7221 */ /* 0x000fe20000010000 */
[C---:B------:R-:W-:Y:S01]  /*b2b0*/  F2FP.F16.F32.PACK_AB R168, R167.reuse, R168 ;  /* 0x000000a8a7a8723e */ /* 0x040fe200000000ff */
[----:B------:R1:W-:Y:S01]  /*b2c0*/  MUFU.EX2 R10, R2 ;  /* 0x00000002000a7308 */ /* 0x0003e20000000800 */
[----:B------:R-:W-:Y:S01]  /*b2d0*/  FADD.FTZ R9, R167, R42 ;  /* 0x0000002aa7097221 */ /* 0x000fe20000010000 */
[----:B------:R-:W-:Y:S01]  /*b2e0*/  FADD.FTZ R44, R13, R44 ;  /* 0x0000002c0d2c7221 */ /* 0x000fe20000010000 */
[----:B0-----:R-:W-:Y:S01]  /*b2f0*/  F2FP.F16.F32.PACK_AB R167, R63, R0 ;  /* 0x000000003fa7723e */ /* 0x001fe200000000ff */
[-C--:B------:R-:W-:Y:S01]  /*b300*/  FMUL.FTZ R125, R125, R7.reuse ;  /* 0x000000077d7d7220 */ /* 0x080fe20000410000 */
[----:B------:R-:W-:Y:S01]  /*b310*/  FADD.FTZ R42, R170, R9 ;  /* 0x00000009aa2a7221 */ /* 0x000fe20000010000 */
[----:B------:R-:W-:Y:S01]  /*b320*/  FADD.FTZ R9, R11, R44 ;  /* 0x0000002c0b097221 */ /* 0x000fe20000010000 */
[C---:B------:R-:W-:Y:S01]  /*b330*/  F2FP.F16.F32.PACK_AB R170, R161.reuse, R170 ;  /* 0x000000aaa1aa723e */ /* 0x040fe200000000ff */
[----:B------:R-:W-:Y:S01]  /*b340*/  MUFU.EX2 R38, R38 ;  /* 0x0000002600267308 */ /* 0x000fe20000000800 */
        /* <DEDUP_REMOVED lines=10> */
[----:B------:R-:W0:Y:S01]  /*b3f0*/  MUFU.EX2 R32, R77 ;  /* 0x0000004d00207308 */ /* 0x000e220000000800 */
        /* <DEDUP_REMOVED lines=20> */
[----:B------:R-:W-:Y:S01]  /*b540*/  FMUL.FTZ R90, R90, R203 ;  /* 0x000000cb5a5a7220 */ /* 0x000fe20000410000 */
[----:B------:R-:W-:Y:S01]  /*b550*/  FADD.FTZ R11, R197, R8 ;  /* 0x00000008c50b7221 */ /* 0x000fe20000010000 */
[----:B------:R-:W-:Y:S01]  /*b560*/  FADD.FTZ R9, R71, R9 ;  /* 0x0000000947097221 */ /* 0x000fe20000010000 */
[----:B------:R-:W2:Y:S01]  /*b570*/  MUFU.EX2 R8, R27 ;  /* 0x0000001b00087308 */ /* 0x000ea20000000800 */
[----:B------:R-:W-:Y:S01]  /*b580*/  F2FP.F16.F32.PACK_AB R177, R34, R177 ;  /* 0x000000b122b1723e */ /* 0x000fe200000000ff */
[----:B-1----:R-:W-:Y:S01]  /*b590*/  FADD.FTZ R2, R12, R11 ;  /* 0x0000000b0c027221 */ /* 0x002fe20000010000 */
        /* <DEDUP_REMOVED lines=8> */
[----:B0-----:R-:W-:Y:S01]  /*b620*/  FADD.FTZ R9, R32, R9 ;  /* 0x0000000920097221 */ /* 0x001fe20000010000 */
        /* <DEDUP_REMOVED lines=8> */
[----:B--2---:R-:W-:Y:S01]  /*b6b0*/  F2FP.F16.F32.PACK_AB R155, R38, R8 ;  /* 0x00000008269b723e */ /* 0x004fe200000000ff */
        /* <DEDUP_REMOVED lines=9> */
[----:B------:R-:W-:Y:S01]  /*b750*/  F2FP.F16.F32.PACK_AB R166, R193, R166 ;  /* 0x000000a6c1a6723e */ /* 0x000fe200000000ff */
[----:B------:R-:W-:Y:S01]  /*b760*/  FADD.FTZ R2, R85, R2 ;  /* 0x0000000255027221 */ /* 0x000fe20000010000 */
[----:B------:R-:W-:Y:S01]  /*b770*/  F2FP.F16.F32.PACK_AB R160, R195, R160 ;  /* 0x000000a0c3a0723e */ /* 0x000fe200000000ff */
[----:B------:R-:W-:Y:S01]  /*b780*/  FADD.FTZ R0, R38, R9 ;  /* 0x0000000926007221 */ /* 0x000fe20000010000 */
        /* <DEDUP_REMOVED lines=33> */
[----:B------:R-:W-:Y:S06]  /*b9a0*/  @P2 BRA `(.L_x_8106) ;  /* 0xffffffd8001c2947 */ /* 0x000fec000383ffff */
.L_x_8097:
        /* <DEDUP_REMOVED lines=9> */
.L_x_8124:
        /* <DEDUP_REMOVED lines=9> */
.L_x_8109:
[----:B------:R-:W-:Y:S01]  /*bad0*/  ULEA UR6, UR45, UR41, 0x3 ;  /* 0x000000292d067291 */ /* 0x000fe2000f8e183f */
[----:B------:R-:W-:-:S05]  /*bae0*/  IMAD.U32 R4, RZ, RZ, UR46 ;  /* 0x0000002eff047e24 */ /* 0x000fca000f8e00ff */
[----:B------:R-:W-:-:S04]  /*baf0*/  SHF.L.U32 R4, R4, 0x1f, RZ ;  /* 0x0000001f04047819 */ /* 0x000fc800000006ff */
[----:B------:R0:W1:Y:S01]  /*bb00*/  SYNCS.PHASECHK.TRANS64.TRYWAIT P2, [UR6+0x28830], R4 ;  /* 0x02883004ff0075a7 */ /* 0x0000620008040146 */
[----:B------:R-:W-:Y:S05]  /*bb10*/  @!P0 BRA `(.L_x_8110) ;  /* 0x0000000000048947 */ /* 0x000fea0003800000 */
[----:B------:R-:W-:Y:S01]  /*bb20*/  BPT.TRAP 0x1 ;  /* 0x000000040000795c */ /* 0x000fe20000300000 */
.L_x_8110:
[----:B-1----:R-:W-:Y:S05]  /*bb30*/  @P2 BRA `(.L_x_8108) ;  /* 0x0000000000082947 */ /* 0x002fea0003800000 */
[----:B------:R-:W1:Y:S02]  /*bb40*/  SYNCS.PHASECHK.TRANS64.TRYWAIT P2, [UR6+0x28830], R4 ;  /* 0x02883004ff0075a7 */ /* 0x000e640008040146 */
[----:B-1----:R-:W-:Y:S05]  /*bb50*/  @!P2 BRA `(.L_x_8111) ;  /* 0x000000c80014a947 */ /* 0x002fea0003800000 */
.L_x_8108:
        /* <DEDUP_REMOVED lines=45> */
.L_x_8113:
[----:B------:R-:W-:Y:S01]  /*be30*/  ULEA UR6, UR56, UR41, 0x3 ;  /* 0x0000002938067291 */ /* 0x000fe2000f8e183f */
[----:B------:R-:W-:-:S05]  /*be40*/  IMAD.U32 R4, RZ, RZ, UR57 ;  /* 0x00000039ff047e24 */ /* 0x000fca000f8e00ff */
[----:B------:R-:W-:-:S04]  /*be50*/  SHF.L.U32 R4, R4, 0x1f, RZ ;  /* 0x0000001f04047819 */ /* 0x000fc800000006ff */
[----:B------:R0:W1:Y:S01]  /*be60*/  SYNCS.PHASECHK.TRANS64.TRYWAIT P2, [UR6+0x28850], R4 ;  /* 0x02885004ff0075a7 */ /* 0x0000620008040146 */
[----:B------:R-:W-:Y:S05]  /*be70*/  @!P0 BRA `(.L_x_8114) ;  /* 0x0000000000048947 */ /* 0x000fea0003800000 */
[----:B------:R-:W-:Y:S01]  /*be80*/  BPT.TRAP 0x1 ;  /* 0x000000040000795c */ /* 0x000fe20000300000 */
.L_x_8114:
[----:B-1----:R-:W-:Y:S05]  /*be90*/  @P2 BRA `(.L_x_8112) ;  /* 0x0000000000082947 */ /* 0x002fea0003800000 */
[----:B------:R-:W1:Y:S02]  /*bea0*/  SYNCS.PHASECHK.TRANS64.TRYWAIT P2, [UR6+0x28850], R4 ;  /* 0x02885004ff0075a7 */ /* 0x000e640008040146 */
[----:B-1----:R-:W-:Y:S05]  /*beb0*/  @!P2 BRA `(.L_x_8115) ;  /* 0x000000c40054a947 */ /* 0x002fea0003800000 */
.L_x_8112:
[----:B------:R-:W-:Y:S01]  /*bec0*/  UIADD3 UR6, UR41, 0x400, URZ ;  /* 0x0000040029067890 */ /* 0x000fe2000fffe03f */
[----:B------:R-:W-:Y:S01]  /*bed0*/  WARPGROUP.ARRIVE ;  /* 0x00000000000079c5 */ /* 0x000fe20000000000 */
[----:B------:R-:W-:Y:S01]  /*bee0*/  UMOV UR7, 0x40000040 ;  /* 0x4000004000077882 */ /* 0x000fe20000000000 */
[----:B------:R-:W-:Y:S01]  /*bef0*/  PLOP3.LUT P2, PT, PT, PT, UP0, 0x80, 0x0 ;  /* 0x000000000000781c */ /* 0x000fe20003f4f008 */
[----:B------:R-:W-:Y:S01]  /*bf00*/  USHF.R.U32.HI UR6, URZ, 0x4, UR6 ;  /* 0x000000043f067899 */ /* 0x000fe20008011606 */
[----:B------:R-:W-:Y:S01]  /*bf10*/  FMUL.FTZ R15, R55, UR55 ;  /* 0x00000037370f7c20 */ /* 0x000fe20008410000 */
        /* <DEDUP_REMOVED lines=18> */
[----:B------:R-:W-:Y:S01]  /*c040*/  IADD3 R58, -R23, 0xb, RZ ;  /* 0x0000000b173a7810 */ /* 0x000fe20007ffe1ff */
[----:B------:R-:W-:Y:S01]  /*c050*/  HGMMA.64x128x16.F32 R88, R180, gdesc[UR4].tnspB, R88, gsb0 ;  /* 0x41e00004b4587df0 */ /* 0x000fe20008000858 */
[----:B------:R-:W-:Y:S01]  /*c060*/  UIADD3 UR6, UR10, 0x80, URZ ;  /* 0x000000800a067890 */ /* 0x000fe2000fffe03f */
[----:B-1----:R-:W-:Y:S01]  /*c070*/  FMUL.FTZ R5, R26, UR55 ;  /* 0x000000371a057c20 */ /* 0x002fe20008410000 */
[----:B------:R-:W-:Y:S01]  /*c080*/  UMOV UR7, 0x40000040 ;  /* 0x4000004000077882 */ /* 0x000fe20000000000 */
[----:B------:R-:W-:Y:S01]  /*c090*/  FMUL.FTZ R10, R31, UR55 ;  /* 0x000000371f0a7c20 */ /* 0x000fe20008410000 */
[----:B------:R-:W-:Y:S01]  /*c0a0*/  FMUL.FTZ R26, R42, UR55 ;  /* 0x000000372a1a7c20 */ /* 0x000fe20008410000 */
[----:B------:R-:W-:Y:S01]  /*c0b0*/  FMUL.FTZ R14, R47, UR55 ;  /* 0x000000372f0e7c20 */ /* 0x000fe20008410000 */
[----:B0-----:R-:W-:Y:S01]  /*c0c0*/  FMUL.FTZ R4, R24, UR55 ;  /* 0x0000003718047c20 */ /* 0x001fe20008410000 */
        /* <DEDUP_REMOVED lines=81> */
[----:B------:R0:W0:Y:S08]  /*c5e0*/  MUFU.TANH R70, R73 ;  /* 0x0000004900467308 */ /* 0x0000300000002400 */
        /* <DEDUP_REMOVED lines=23> */
[----:B------:R-:W-:Y:S02]  /*c760*/  IMAD.U32 R54, RZ, RZ, UR45 ;  /* 0x0000002dff367e24 */ /* 0x000fe4000f8e00ff */
[----:B------:R-:W-:Y:S01]  /*c770*/  FMUL.FTZ R165, R29, UR55 ;  /* 0x000000371da57c20 */ /* 0x000fe20008410000 */
[----:B------:R-:W-:Y:S01]  /*c780*/  FMUL.FTZ R166, R36, UR55 ;  /* 0x0000003724a67c20 */ /* 0x000fe20008410000 */
[----:B------:R-:W-:Y:S01]  /*c790*/  HGMMA.64x128x16.F32 R88, R160, gdesc[UR4].tnspB, R88, gsb0 ;  /* 0x41e00004a0587df0 */ /* 0x000fe20008000858 */
[----:B------:R-:W-:Y:S01]  /*c7a0*/  UIADD3 UR6, UR10, 0x300, URZ ;  /* 0x000003000a067890 */ /* 0x000fe2000fffe03f */
[----:B------:R-:W-:Y:S01]  /*c7b0*/  @!P1 LEA R54, R54, UR41, 0x3 ;  /* 0x0000002936369c11 */ /* 0x000fe2000f8e18ff */
[----:B------:R-:W-:Y:S01]  /*c7c0*/  UMOV UR7, 0x40000040 ;  /* 0x4000004000077882 */ /* 0x000fe20000000000 */
[----:B------:R-:W-:Y:S01]  /*c7d0*/  FMUL.FTZ R29, R46, UR55 ;  /* 0x000000372e1d7c20 */ /* 0x000fe20008410000 */
[----:B------:R-:W-:Y:S01]  /*c7e0*/  FMUL.FTZ R36, R67, UR55 ;  /* 0x0000003743247c20 */ /* 0x000fe20008410000 */
[----:B------:R-:W-:Y:S01]  /*c7f0*/  FMUL.FTZ R67, R68, UR55 ;  /* 0x0000003744437c20 */ /* 0x000fe20008410000 */
[----:B------:R-:W-:-:S02]  /*c800*/  @!P1 VIADD R54, R54, 0x28840 ;  /* 0x0002884036369836 */ /* 0x000fc40000000000 */
[----:B------:R-:W-:Y:S01]  /*c810*/  FMUL.FTZ R46, R79, UR55 ;  /* 0x000000374f2e7c20 */ /* 0x000fe20008410000 */
[----:B------:R-:W0:Y:S02]  /*c820*/  MUFU.TANH R164, R164 ;  /* 0x000000a400a47308 */ /* 0x000e240000002400 */
[----:B------:R-:W-:-:S06]  /*c830*/  @!P1 PRMT R54, RZ, 0x654, R54 ;  /* 0x00000654ff369816 */ /* 0x000fcc0000000036 */
        /* <DEDUP_REMOVED lines=12> */
[----:B------:R-:W-:Y:S02]  /*c900*/  FMUL.FTZ R40, R74, UR55 ;  /* 0x000000374a287c20 */ /* 0x000fe40008410000 */
[----:B------:R-:W-:Y:S01]  /*c910*/  HGMMA.64x128x16.F32 R88, R156, gdesc[UR4].tnspB, R88, gsb0 ;  /* 0x41e000049c587df0 */ /* 0x000fe20008000858 */
[----:B------:R-:W-:Y:S01]  /*c920*/  UIADD3 UR6, UR10, 0x380, URZ ;  /* 0x000003800a067890 */ /* 0x000fe2000fffe03f */
[----:B------:R-:W0:Y:S01]  /*c930*/  MUFU.TANH R160, R160 ;  /* 0x000000a000a07308 */ /* 0x000e220000002400 */
[----:B------:R-:W-:-:S07]  /*c940*/  UMOV UR7, 0x40000040 ;  /* 0x4000004000077882 */ /* 0x000fce0000000000 */
        /* <DEDUP_REMOVED lines=9> */
[----:B------:R-:W-:-:S04]  /*c9e0*/  @UP0 ULDC UR6, c[0x0][0x450] ;  /* 0x0001140000060ab9 */ /* 0x000fc80000000800 */
[----:B------:R-:W-:Y:S01]  /*c9f0*/  @P2 SHF.R.U32.HI R64, RZ, UR6, R53 ;  /* 0x00000006ff402c19 */ /* 0x000fe20008011635 */
[----:B------:R-:W-:Y:S01]  /*ca00*/  FMUL.FTZ R53, R86, UR55 ;  /* 0x0000003756357c20 */ /* 0x000fe20008410000 */
[----:B------:R-:W-:-:S03]  /*ca10*/  IMAD.SHL.U32 R86, R3, 0x80, RZ ;  /* 0x0000008003567824 */ /* 0x000fc600078e00ff */
[----:B------:R-:W5:Y:S02]  /*ca20*/  SHFL.IDX PT, R65, R64, RZ, 0x1c1f ;  /* 0x001c1fff40417589 */ /* 0x000f6400000e0000 */
[----:B------:R-:W-:Y:S01]  /*ca30*/  IADD3 R59, -R86, 0x1, RZ ;  /* 0x00000001563b7810 */ /* 0x000fe20007ffe1ff */
[----:B------:R-:W0:Y:S04]  /*ca40*/  MUFU.TANH R53, R53 ;  /* 0x0000003500357308 */ /* 0x000e280000002400 */
[----:B------:R-:W-:-:S05]  /*ca50*/  IMAD R59, R16, -0x2, R59 ;  /* 0xfffffffe103b7824 */ /* 0x000fca00078e023b */
[----:B------:R-:W-:Y:S01]  /*ca60*/  IADD3 R59, -R66, UR39, R59 ;  /* 0x00000027423b7c10 */ /* 0x000fe2000fffe13b */
[----:B------:R-:W-:Y:S02]  /*ca70*/  WARPGROUP.DEPBAR.LE gsb0, 0x0 ;  /* 0x00008000000079c5 */ /* 0x000fe40000010000 */
[----:B------:R0:W-:Y:S06]  /*ca80*/  BAR.ARV R58, 0x100 ;  /* 0x0004003a0000751d */ /* 0x0001ec0000002000 */
[----:B------:R1:W-:Y:S01]  /*ca90*/  @!P1 SYNCS.ARRIVE.TRANS64.RED.A1T0 RZ, [R54+URZ], RZ ;  /* 0x000000ff36ff99a7 */ /* 0x0003e2000810043f */
[----:B------:R-:W-:-:S02]  /*caa0*/  VIADD R152, R59, UR54 ;  /* 0x000000363b987c36 */ /* 0x000fc40008000000 */
[----:B------:R-:W-:Y:S02]  /*cab0*/  VIADD R154, R59, UR52 ;  /* 0x000000343b9a7c36 */ /* 0x000fe40008000000 */
[--C-:B-----5:R-:W-:Y:S02]  /*cac0*/  IMAD.IADD R66, R152, 0x1, R65.reuse ;  /* 0x0000000198427824 */ /* 0x120fe400078e0241 */
[----:B------:R-:W-:Y:S02]  /*cad0*/  IMAD.IADD R68, R154, 0x1, R65 ;  /* 0x000000019a447824 */ /* 0x000fe400078e0241 */
[----:B-1----:R-:W-:-:S06]  /*cae0*/  FMUL.FTZ R54, R87, UR55 ;  /* 0x0000003757367c20 */ /* 0x002fcc0008410000 */
[----:B------:R-:W1:Y:S01]  /*caf0*/  MUFU.TANH R54, R54 ;  /* 0x0000003600367308 */ /* 0x000e620000002400 */
[----:B0-234-:R-:W-:Y:S05]  /*cb00*/  @!P6 BRA `(.L_x_8116) ;  /* 0x00000000005ce947 */ /* 0x01dfea0003800000 */
        /* <DEDUP_REMOVED lines=13> */
.L_x_8118:
[----:B------:R-:W-:-:S05]  /*cbe0*/  IMAD.U32 R69, RZ, RZ, UR53 ;  /* 0x00000035ff457e24 */ /* 0x000fca000f8e00ff */
[----:B------:R-:W-:-:S13]  /*cbf0*/  ISETP.NE.AND P2, PT, R69, 0x1, PT ;  /* 0x000000014500780c */ /* 0x000fda0003f45270 */
[----:B------:R-:W0:Y:S02]  /*cc00*/  @P2 LDC.64 R58, c[0x0][0x9e8] ;  /* 0x00027a00ff3a2b82 */ /* 0x000e240000000a00 */
[----:B0-----:R-:W-:-:S05]  /*cc10*/  @P2 IMAD.HI.U32 R58, R65, R58, RZ ;  /* 0x0000003a413a2227 */ /* 0x001fca00078e00ff */
[----:B------:R-:W-:-:S07]  /*cc20*/  @P2 SHF.R.U32.HI R65, RZ, R59, R58 ;  /* 0x0000003bff412219 */ /* 0x000fce000001163a */
.L_x_8119:
[----:B------:R-:W-:Y:S05]  /*cc30*/  BSYNC B0 ;  /* 0x0000000000007941 */ /* 0x000fea0003800000 */
.L_x_8117:
[----:B------:R-:W-:-:S04]  /*cc40*/  IMAD R65, R65, R69, -R86 ;  /* 0x0000004541417224 */ /* 0x000fc800078e0a56 */
[----:B------:R-:W-:-:S05]  /*cc50*/  IMAD R65, R16, -0x2, R65 ;  /* 0xfffffffe10417824 */ /* 0x000fca00078e0241 */
[----:B------:R-:W-:Y:S02]  /*cc60*/  VIADDMNMX R66, R65, R69, R66, PT ;  /* 0x0000004541427246 */ /* 0x000fe40003800142 */
[----:B------:R-:W-:-:S07]  /*cc70*/  VIMNMX R68, R68, R65, !PT ;  /* 0x0000004144447248 */ /* 0x000fce0007fe0100 */
.L_x_8116:
[----:B------:R-:W-:Y:S01]  /*cc80*/  ISETP.GT.AND P2, PT, R3, -0x1, PT ;  /* 0xffffffff0300780c */ /* 0x000fe20003f44270 */
[----:B------:R-:W0:Y:S03]  /*cc90*/  SHFL.IDX PT, R159, R64, 0x1, 0x1c1f ;  /* 0x003c1f00409f7f89 */ /* 0x000e2600000e0000 */
[C---:B------:R-:W-:Y:S02]  /*cca0*/  ISETP.GT.AND P4, PT, R68.reuse, RZ, P2 ;  /* 0x000000ff4400720c */ /* 0x040fe40001784270 */
[----:B------:R-:W-:Y:S02]  /*ccb0*/  ISETP.GT.AND P5, PT, R68, 0x1, P2 ;  /* 0x000000014400780c */ /* 0x000fe400017a4270 */
[C---:B------:R-:W-:Y:S02]  /*ccc0*/  ISETP.LT.OR P4, PT, R66.reuse, 0x1, P4 ;  /* 0x000000014200780c */ /* 0x040fe40002781670 */
[----:B------:R-:W-:-:S02]  /*ccd0*/  ISETP.LT.OR P5, PT, R66, 0x2, P5 ;  /* 0x000000024200780c */ /* 0x000fc40002fa1670 */
[----:B------:R-:W-:Y:S02]  /*cce0*/  ISETP.GT.AND P3, PT, R68, 0x8, P2 ;  /* 0x000000084400780c */ /* 0x000fe40001764270 */
[----:B------:R-:W-:Y:S02]  /*ccf0*/  FSEL R169, R4, -INF , !P4 ;  /* 0xff80000004a97808 */ /* 0x000fe40006000000 */
[----:B------:R-:W-:Y:S02]  /*cd00*/  FSEL R167, R6, -INF , !P5 ;  /* 0xff80000006a77808 */ /* 0x000fe40006800000 */
[C---:B------:R-:W-:Y:S02]  /*cd10*/  ISETP.GT.AND P4, PT, R68.reuse, 0x9, P2 ;  /* 0x000000094400780c */ /* 0x040fe40001784270 */
[----:B------:R-:W-:Y:S02]  /*cd20*/  ISETP.GT.AND P5, PT, R68, 0x10, P2 ;  /* 0x000000104400780c */ /* 0x000fe400017a4270 */
[----:B------:R-:W-:-:S02]  /*cd30*/  ISETP.LT.OR P3, PT, R66, 0x9, P3 ;  /* 0x000000094200780c */ /* 0x000fc40001f61670 */
[C---:B------:R-:W-:Y:S02]  /*cd40*/  ISETP.LT.OR P4, PT, R66.reuse, 0xa, P4 ;  /* 0x0000000a4200780c */ /* 0x040fe40002781670 */
[----:B------:R-:W-:Y:S02]  /*cd50*/  ISETP.LT.OR P5, PT, R66, 0x11, P5 ;  /* 0x000000114200780c */ /* 0x000fe40002fa1670 */
[----:B------:R-:W-:Y:S02]  /*cd60*/  FSEL R183, R164, -INF , !P3 ;  /* 0xff800000a4b77808 */ /* 0x000fe40005800000 */
[----:B------:R-:W-:Y:S02]  /*cd70*/  ISETP.GT.AND P3, PT, R68, 0x11, P2 ;  /* 0x000000114400780c */ /* 0x000fe40001764270 */
[----:B------:R-:W-:Y:S02]  /*cd80*/  FSEL R173, R165, -INF , !P4 ;  /* 0xff800000a5ad7808 */ /* 0x000fe40006000000 */
[----:B------:R-:W-:-:S02]  /*cd90*/  FSEL R181, R32, -INF , !P5 ;  /* 0xff80000020b57808 */ /* 0x000fc40006800000 */
[C---:B------:R-:W-:Y:S02]  /*cda0*/  ISETP.GT.AND P4, PT, R68.reuse, 0x18, P2 ;  /* 0x000000184400780c */ /* 0x040fe40001784270 */
[----:B------:R-:W-:Y:S02]  /*cdb0*/  ISETP.GT.AND P5, PT, R68, 0x19, P2 ;  /* 0x000000194400780c */ /* 0x000fe400017a4270 */
[C---:B------:R-:W-:Y:S02]  /*cdc0*/  ISETP.LT.OR P3, PT, R66.reuse, 0x12, P3 ;  /* 0x000000124200780c */ /* 0x040fe40001f61670 */
[C---:B------:R-:W-:Y:S02]  /*cdd0*/  ISETP.LT.OR P4, PT, R66.reuse, 0x19, P4 ;  /* 0x000000194200780c */ /* 0x040fe40002781670 */
[----:B------:R-:W-:Y:S02]  /*cde0*/  ISETP.LT.OR P5, PT, R66, 0x1a, P5 ;  /* 0x0000001a4200780c */ /* 0x000fe40002fa1670 */
[----:B------:R-:W-:-:S02]  /*cdf0*/  FSEL R179, R33, -INF , !P3 ;  /* 0xff80000021b37808 */ /* 0x000fc40005800000 */
        /* <DEDUP_REMOVED lines=11> */
[----:B------:R-:W-:Y:S01]  /*ceb0*/  FSEL R155, R42, -INF , !P5 ;  /* 0xff8000002a9b7808 */ /* 0x000fe20006800000 */
[----:B0-----:R-:W-:Y:S01]  /*cec0*/  IMAD.IADD R42, R152, 0x1, R159 ;  /* 0x00000001982a7824 */ /* 0x001fe200078e029f */
[----:B------:R-:W-:-:S02]  /*ced0*/  ISETP.GT.AND P4, PT, R68, 0x30, P2 ;  /* 0x000000304400780c */ /* 0x000fc40001784270 */
[----:B------:R-:W-:Y:S02]  /*cee0*/  ISETP.GT.AND P5, PT, R68, 0x31, P2 ;  /* 0x000000314400780c */ /* 0x000fe400017a4270 */
[C---:B------:R-:W-:Y:S02]  /*cef0*/  ISETP.LT.OR P3, PT, R66.reuse, 0x2a, P3 ;  /* 0x0000002a4200780c */ /* 0x040fe40001f61670 */
[C---:B------:R-:W-:Y:S02]  /*cf00*/  ISETP.LT.OR P4, PT, R66.reuse, 0x31, P4 ;  /* 0x000000314200780c */ /* 0x040fe40002781670 */
[----:B------:R-:W-:Y:S02]  /*cf10*/  ISETP.LT.OR P5, PT, R66, 0x32, P5 ;  /* 0x000000324200780c */ /* 0x000fe40002fa1670 */
[----:B------:R-:W-:Y:S01]  /*cf20*/  FSEL R153, R44, -INF , !P3 ;  /* 0xff8000002c997808 */ /* 0x000fe20005800000 */
[----:B------:R-:W-:Y:S01]  /*cf30*/  IMAD.IADD R44, R154, 0x1, R159 ;  /* 0x000000019a2c7824 */ /* 0x000fe200078e029f */
[----:B------:R-:W-:-:S02]  /*cf40*/  ISETP.GT.AND P3, PT, R68, 0x38, P2 ;  /* 0x000000384400780c */ /* 0x000fc40001764270 */
[----:B------:R-:W-:Y:S02]  /*cf50*/  FSEL R87, R47, -INF , !P4 ;  /* 0xff8000002f577808 */ /* 0x000fe40006000000 */
[----:B------:R-:W-:Y:S02]  /*cf60*/  FSEL R85, R48, -INF , !P5 ;  /* 0xff80000030557808 */ /* 0x000fe40006800000 */
[C---:B------:R-:W-:Y:S02]  /*cf70*/  ISETP.GT.AND P4, PT, R68.reuse, 0x39, P2 ;  /* 0x000000394400780c */ /* 0x040fe40001784270 */
[----:B------:R-:W-:Y:S02]  /*cf80*/  ISETP.GT.AND P5, PT, R68, 0x40, P2 ;  /* 0x000000404400780c */ /* 0x000fe400017a4270 */
[C---:B------:R-:W-:Y:S02]  /*cf90*/  ISETP.LT.OR P3, PT, R66.reuse, 0x39, P3 ;  /* 0x000000394200780c */ /* 0x040fe40001f61670 */
[----:B------:R-:W-:-:S02]  /*cfa0*/  ISETP.LT.OR P4, PT, R66, 0x3a, P4 ;  /* 0x0000003a4200780c */ /* 0x000fc40002781670 */
[----:B------:R-:W-:Y:S02]  /*cfb0*/  ISETP.LT.OR P5, PT, R66, 0x41, P5 ;  /* 0x000000414200780c */ /* 0x000fe40002fa1670 */
[----:B------:R-:W-:Y:S02]  /*cfc0*/  FSEL R83, R51, -INF , !P3 ;  /* 0xff80000033537808 */ /* 0x000fe40005800000 */
[----:B------:R-:W-:Y:S02]  /*cfd0*/  ISETP.GT.AND P3, PT, R68, 0x41, P2 ;  /* 0x000000414400780c */ /* 0x000fe40001764270 */
[----:B------:R-:W-:Y:S02]  /*cfe0*/  FSEL R81, R52, -INF , !P4 ;  /* 0xff80000034517808 */ /* 0x000fe40006000000 */
[----:B------:R-:W-:Y:S02]  /*cff0*/  FSEL R79, R55, -INF , !P5 ;  /* 0xff800000374f7808 */ /* 0x000fe40006800000 */
[----:B------:R-:W-:-:S02]  /*d000*/  ISETP.GT.AND P4, PT, R68, 0x48, P2 ;  /* 0x000000484400780c */ /* 0x000fc40001784270 */
[----:B------:R-:W-:Y:S02]  /*d010*/  ISETP.GT.AND P5, PT, R68, 0x49, P2 ;  /* 0x000000494400780c */ /* 0x000fe400017a4270 */
[C---:B------:R-:W-:Y:S02]  /*d020*/  ISETP.LT.OR P3, PT, R66.reuse, 0x42, P3 ;  /* 0x000000424200780c */ /* 0x040fe40001f61670 */
[C---:B------:R-:W-:Y:S02]  /*d030*/  ISETP.LT.OR P4, PT, R66.reuse, 0x49, P4 ;  /* 0x000000494200780c */ /* 0x040fe40002781670 */
[----:B------:R-:W-:Y:S02]  /*d040*/  ISETP.LT.OR P5, PT, R66, 0x4a, P5 ;  /* 0x0000004a4200780c */ /* 0x000fe40002fa1670 */
[----:B------:R-:W-:Y:S02]  /*d050*/  FSEL R77, R56, -INF , !P3 ;  /* 0xff800000384d7808 */ /* 0x000fe40005800000 */
        /* <DEDUP_REMOVED lines=23> */
[C---:B------:R-:W-:Y:S02]  /*d1d0*/  ISETP.LT.OR P3, PT, R66.reuse, 0x69, P3 ;  /* 0x000000694200780c */ /* 0x040fe40001f61670 */
[----:B------:R-:W-:-:S02]  /*d1e0*/  ISETP.LT.OR P4, PT, R66, 0x6a, P4 ;  /* 0x0000006a4200780c */ /* 0x000fc40002781670 */
[----:B------:R-:W-:Y:S02]  /*d1f0*/  ISETP.LT.OR P5, PT, R66, 0x71, P5 ;  /* 0x000000714200780c */ /* 0x000fe40002fa1670 */
[----:B------:R-:W-:Y:S02]  /*d200*/  FSEL R59, R76, -INF , !P3 ;  /* 0xff8000004c3b7808 */ /* 0x000fe40005800000 */
[----:B------:R-:W-:Y:S02]  /*d210*/  FSEL R57, R74, -INF , !P4 ;  /* 0xff8000004a397808 */ /* 0x000fe40006000000 */
[----:B------:R-:W-:Y:S02]  /*d220*/  FSEL R51, R80, -INF , !P5 ;  /* 0xff80000050337808 */ /* 0x000fe40006800000 */
[C---:B------:R-:W-:Y:S02]  /*d230*/  ISETP.GT.AND P3, PT, R68.reuse, 0x71, P2 ;  /* 0x000000714400780c */ /* 0x040fe40001764270 */
[----:B------:R-:W-:-:S02]  /*d240*/  ISETP.GT.AND P4, PT, R68, 0x78, P2 ;  /* 0x000000784400780c */ /* 0x000fc40001784270 */
[----:B------:R-:W-:Y:S02]  /*d250*/  ISETP.GT.AND P5, PT, R68, 0x79, P2 ;  /* 0x000000794400780c */ /* 0x000fe400017a4270 */
[C---:B------:R-:W-:Y:S02]  /*d260*/  ISETP.LT.OR P3, PT, R66.reuse, 0x72, P3 ;  /* 0x000000724200780c */ /* 0x040fe40001f61670 */
[C---:B------:R-:W-:Y:S02]  /*d270*/  ISETP.LT.OR P4, PT, R66.reuse, 0x79, P4 ;  /* 0x000000794200780c */ /* 0x040fe40002781670 */
[----:B------:R-:W-:Y:S02]  /*d280*/  ISETP.LT.OR P5, PT, R66, 0x7a, P5 ;  /* 0x0000007a4200780c */ /* 0x000fe40002fa1670 */
[----:B------:R-:W-:Y:S02]  /*d290*/  FSEL R55, R78, -INF , !P3 ;  /* 0xff8000004e377808 */ /* 0x000fe40005800000 */
[----:B------:R-:W-:-:S02]  /*d2a0*/  FSEL R47, R84, -INF , !P4 ;  /* 0xff800000542f7808 */ /* 0x000fc40006000000 */
        /* <DEDUP_REMOVED lines=15> */
.L_x_8122:
[----:B------:R-:W-:-:S05]  /*d3a0*/  IMAD.U32 R4, RZ, RZ, UR53 ;  /* 0x00000035ff047e24 */ /* 0x000fca000f8e00ff */
[----:B------:R-:W-:-:S13]  /*d3b0*/  ISETP.NE.AND P3, PT, R4, 0x1, PT ;  /* 0x000000010400780c */ /* 0x000fda0003f65270 */
[----:B------:R-:W0:Y:S02]  /*d3c0*/  @P3 LDC.64 R32, c[0x0][0x9e8] ;  /* 0x00027a00ff203b82 */ /* 0x000e240000000a00 */
[----:B0-----:R-:W-:-:S05]  /*d3d0*/  @P3 IMAD.HI.U32 R32, R159, R32, RZ ;  /* 0x000000209f203227 */ /* 0x001fca00078e00ff */
[----:B------:R-:W-:-:S07]  /*d3e0*/  @P3 SHF.R.U32.HI R159, RZ, R33, R32 ;  /* 0x00000021ff9f3219 */ /* 0x000fce0000011620 */
.L_x_8123:
[----:B------:R-:W-:Y:S05]  /*d3f0*/  BSYNC B0 ;  /* 0x0000000000007941 */ /* 0x000fea0003800000 */
.L_x_8121:
[----:B------:R-:W-:-:S04]  /*d400*/  IMAD R159, R159, R4, -R86 ;  /* 0x000000049f9f7224 */ /* 0x000fc800078e0a56 */
[----:B------:R-:W-:-:S05]  /*d410*/  IMAD R159, R16, -0x2, R159 ;  /* 0xfffffffe109f7824 */ /* 0x000fca00078e029f */
[----:B------:R-:W-:Y:S02]  /*d420*/  VIADDMNMX R42, R159, R4, R42, PT ;  /* 0x000000049f2a7246 */ /* 0x000fe4000380012a */
[----:B------:R-:W-:-:S07]  /*d430*/  VIMNMX R44, R44, R159, !PT ;  /* 0x0000009f2c2c7248 */ /* 0x000fce0007fe0100 */
.L_x_8120:
[----:B------:R-:W-:Y:S01]  /*d440*/  FMNMX.FTZ R4, R169, R7, !PT ;  /* 0x00000007a9047209 */ /* 0x000fe20007810000 */
[----:B------:R-:W0:Y:S01]  /*d450*/  LDC R6, c[0x0][0x988] ;  /* 0x00026200ff067b82 */ /* 0x000e220000000800 */
        /* <DEDUP_REMOVED lines=9> */
[----:B------:R-:W-:Y:S02]  /*d4f0*/  ISETP.GT.AND P3, PT, R44, 0x9, P2 ;  /* 0x000000092c00780c */ /* 0x000fe40001764270 */
[----:B------:R-:W-:Y:S02]  /*d500*/  FMNMX.FTZ R4, R179, R4, !PT ;  /* 0x00000004b3047209 */ /* 0x000fe40007810000 */
[----:B------:R-:W-:-:S02]  /*d510*/  FSEL R163, R9, -INF , !P5 ;  /* 0xff80000009a37808 */ /* 0x000fc40006800000 */
[----:B------:R-:W-:Y:S02]  /*d520*/  FMNMX.FTZ R4, R177, R4, !PT ;  /* 0x00000004b1047209 */ /* 0x000fe40007810000 */
[----:B------:R-:W-:Y:S02]  /*d530*/  ISETP.GT.AND P5, PT, R44, 0x10, P2 ;  /* 0x000000102c00780c */ /* 0x000fe400017a4270 */
[----:B------:R-:W-:Y:S02]  /*d540*/  FMNMX.FTZ R4, R175, R4, !PT ;  /* 0x00000004af047209 */ /* 0x000fe40007810000 */
[C---:B------:R-:W-:Y:S02]  /*d550*/  ISETP.LT.OR P3, PT, R42.reuse, 0xa, P3 ;  /* 0x0000000a2a00780c */ /* 0x040fe40001f61670 */
[----:B------:R-:W-:Y:S02]  /*d560*/  FMNMX.FTZ R4, R171, R4, !PT ;  /* 0x00000004ab047209 */ /* 0x000fe40007810000 */
[----:B------:R-:W-:-:S02]  /*d570*/  ISETP.LT.OR P5, PT, R42, 0x11, P5 ;  /* 0x000000112a00780c */ /* 0x000fc40002fa1670 */
[----:B------:R-:W-:Y:S02]  /*d580*/  FMNMX.FTZ R4, R157, R4, !PT ;  /* 0x000000049d047209 */ /* 0x000fe40007810000 */
[----:B------:R-:W-:Y:S02]  /*d590*/  FSEL R161, R10, -INF , !P3 ;  /* 0xff8000000aa17808 */ /* 0x000fe40005800000 */
        /* <DEDUP_REMOVED lines=28> */
[----:B------:R-:W2:Y:S02]  /*d760*/  SHFL.BFLY PT, R33, R32, 0x2, 0x1f ;  /* 0x0c401f0020217f89 */ /* 0x000ea400000e0000 */
[----:B--2---:R-:W-:-:S05]  /*d770*/  FMNMX.FTZ R48, R32, R33, !PT ;  /* 0x0000002120307209 */ /* 0x004fca0007810000 */
[----:B------:R-:W2:Y:S02]  /*d780*/  SHFL.BFLY PT, R33, R48, 0x1, 0x1f ;  /* 0x0c201f0030217f89 */ /* 0x000ea400000e0000 */
[----:B--2---:R-:W-:Y:S02]  /*d790*/  FMNMX.FTZ R4, R48, R33, !PT ;  /* 0x0000002130047209 */ /* 0x004fe40007810000 */
[----:B------:R-:W-:Y:S02]  /*d7a0*/  FSEL R33, R11, -INF , !P4 ;  /* 0xff8000000b217808 */ /* 0x000fe40006000000 */
[----:B------:R-:W-:Y:S01]  /*d7b0*/  ISETP.GT.AND P4, PT, R44, 0x11, P2 ;  /* 0x000000112c00780c */ /* 0x000fe20001784270 */
[C---:B0-----:R-:W-:Y:S01]  /*d7c0*/  FMUL.FTZ R10, R4.reuse, R6 ;  /* 0x00000006040a7220 */ /* 0x041fe20000410000 */
[----:B------:R-:W-:Y:S02]  /*d7d0*/  FSETP.NEU.FTZ.AND P5, PT, R4, -INF , PT ;  /* 0xff8000000400780b */ /* 0x000fe40003fbd000 */
[----:B------:R-:W-:-:S02]  /*d7e0*/  ISETP.LT.OR P4, PT, R42, 0x12, P4 ;  /* 0x000000122a00780c */ /* 0x000fc40002781670 */
[----:B------:R-:W-:Y:S02]  /*d7f0*/  FSEL R10, R10, RZ, P5 ;  /* 0x000000ff0a0a7208 */ /* 0x000fe40002800000 */
[----:B------:R-:W-:Y:S02]  /*d800*/  FSEL R159, R12, -INF , !P4 ;  /* 0xff8000000c9f7808 */ /* 0x000fe40006000000 */
[----:B------:R-:W-:Y:S01]  /*d810*/  ISETP.GT.AND P4, PT, R44, 0x19, P2 ;  /* 0x000000192c00780c */ /* 0x000fe20001784270 */
[-CC-:B------:R-:W-:Y:S01]  /*d820*/  FFMA.FTZ R9, R169, R6.reuse, -R10.reuse ;  /* 0x00000006a9097223 */ /* 0x180fe2000001080a */
[-CC-:B------:R-:W-:Y:S01]  /*d830*/  FFMA.FTZ R182, R183, R6.reuse, -R10.reuse ;  /* 0x00000006b7b67223 */ /* 0x180fe2000001080a */
[-CC-:B------:R-:W-:Y:S01]  /*d840*/  FFMA.FTZ R180, R167, R6.reuse, -R10.reuse ;  /* 0x00000006a7b47223 */ /* 0x180fe2000001080a */
[----:B------:R-:W-:Y:S01]  /*d850*/  ISETP.LT.OR P4, PT, R42, 0x1a, P4 ;  /* 0x0000001a2a00780c */ /* 0x000fe20002781670 */
[-CC-:B------:R-:W-:Y:S01]  /*d860*/  FFMA.FTZ R11, R173, R6.reuse, -R10.reuse ;  /* 0x00000006ad0b7223 */ /* 0x180fe2000001080a */
[----:B------:R-:W-:Y:S01]  /*d870*/  FSEL R167, R26, -INF , !P3 ;  /* 0xff8000001aa77808 */ /* 0x000fe20005800000 */
[-CC-:B------:R-:W-:Y:S01]  /*d880*/  FFMA.FTZ R176, R181, R6.reuse, -R10.reuse ;  /* 0x00000006b5b07223 */ /* 0x180fe2000001080a */
[----:B------:R-:W-:Y:S01]  /*d890*/  FSEL R165, R24, -INF , !P4 ;  /* 0xff80000018a57808 */ /* 0x000fe20006000000 */
[-CC-:B------:R-:W-:Y:S01]  /*d8a0*/  FFMA.FTZ R178, R177, R6.reuse, -R10.reuse ;  /* 0x00000006b1b27223 */ /* 0x180fe2000001080a */
[C---:B------:R-:W-:Y:S01]  /*d8b0*/  ISETP.GT.AND P4, PT, R44.reuse, 0x21, P2 ;  /* 0x000000212c00780c */ /* 0x040fe20001784270 */
[-CC-:B------:R-:W-:Y:S01]  /*d8c0*/  FFMA.FTZ R172, R171, R6.reuse, -R10.reuse ;  /* 0x00000006abac7223 */ /* 0x180fe2000001080a */
[----:B------:R-:W-:Y:S01]  /*d8d0*/  ISETP.GT.AND P3, PT, R44, 0x28, P2 ;  /* 0x000000282c00780c */ /* 0x000fe20001764270 */
[-CC-:B------:R-:W-:Y:S01]  /*d8e0*/  FFMA.FTZ R174, R155, R6.reuse, -R10.reuse ;  /* 0x000000069bae7223 */ /* 0x180fe2000001080a */
[C---:B------:R-:W-:Y:S01]  /*d8f0*/  ISETP.LT.OR P4, PT, R42.reuse, 0x22, P4 ;  /* 0x000000222a00780c */ /* 0x040fe20002781670 */
[-CC-:B------:R-:W-:Y:S01]  /*d900*/  FFMA.FTZ R168, R87, R6.reuse, -R10.reuse ;  /* 0x0000000657a87223 */ /* 0x180fe2000001080a */
[----:B------:R-:W-:Y:S01]  /*d910*/  ISETP.LT.OR P3, PT, R42, 0x29, P3 ;  /* 0x000000292a00780c */ /* 0x000fe20001f61670 */
        /* <DEDUP_REMOVED lines=13> */
[----:B------:R-:W-:Y:S01]  /*d9f0*/  ISETP.GT.AND P4, PT, R44, 0x30, P2 ;  /* 0x000000302c00780c */ /* 0x000fe20001784270 */
[--C-:B------:R-:W-:Y:S01]  /*da00*/  FFMA.FTZ R152, R51, R6, -R10.reuse ;  /* 0x0000000633987223 */ /* 0x100fe2000001080a */
[----:B------:R-:W-:Y:S01]  /*da10*/  FMNMX.FTZ R12, R183, R8, !PT ;  /* 0x00000008b70c7209 */ /* 0x000fe20007810000 */
[-CC-:B------:R-:W-:Y:S01]  /*da20*/  FFMA.FTZ R153, R153, R6.reuse, -R10.reuse ;  /* 0x0000000699997223 */ /* 0x180fe2000001080a */
[C---:B------:R-:W-:Y:S01]  /*da30*/  ISETP.LT.OR P3, PT, R42.reuse, 0x2a, P3 ;  /* 0x0000002a2a00780c */ /* 0x040fe20001f61670 */
        /* <DEDUP_REMOVED lines=20> */
[C---:B------:R-:W-:Y:S02]  /*db80*/  ISETP.LT.OR P3, PT, R42.reuse, 0x32, P3 ;  /* 0x000000322a00780c */ /* 0x040fe40001f61670 */
[----:B------:R-:W-:Y:S02]  /*db90*/  FMNMX.FTZ R12, R165, R12, !PT ;  /* 0x0000000ca50c7209 */ /* 0x000fe40007810000 */
[----:B------:R-:W-:-:S02]  /*dba0*/  ISETP.LT.OR P4, PT, R42, 0x39, P4 ;  /* 0x000000392a00780c */ /* 0x000fc40002781670 */
[----:B------:R-:W-:Y:S01]  /*dbb0*/  FMNMX.FTZ R12, R167, R12, !PT ;  /* 0x0000000ca70c7209 */ /* 0x000fe20007810000 */
[----:B------:R-:W-:Y:S01]  /*dbc0*/  MUFU.EX2 R182, R182 ;  /* 0x000000b600b67308 */ /* 0x000fe20000000800 */
[----:B------:R-:W-:Y:S02]  /*dbd0*/  FSEL R179, R20, -INF , !P3 ;  /* 0xff80000014b37808 */ /* 0x000fe40005800000 */
[----:B------:R-:W-:Y:S02]  /*dbe0*/  FMNMX.FTZ R12, R169, R12, !PT ;  /* 0x0000000ca90c7209 */ /* 0x000fe40007810000 */
[----:B------:R-:W-:Y:S02]  /*dbf0*/  ISETP.GT.AND P3, PT, R44, 0x39, P2 ;  /* 0x000000392c00780c */ /* 0x000fe40001764270 */
[----:B------:R-:W-:Y:S01]  /*dc00*/  FMNMX.FTZ R12, R29, R12, !PT ;  /* 0x0000000c1d0c7209 */ /* 0x000fe20007810000 */
[----:B------:R-:W-:Y:S01]  /*dc10*/  MUFU.EX2 R11, R11 ;  /* 0x0000000b000b7308 */ /* 0x000fe20000000800 */
[----:B------:R-:W-:-:S02]  /*dc20*/  FSEL R181, R28, -INF , !P4 ;  /* 0xff8000001cb57808 */ /* 0x000fc40006000000 */
[----:B------:R-:W-:Y:S02]  /*dc30*/  FMNMX.FTZ R12, R173, R12, !PT ;  /* 0x0000000cad0c7209 */ /* 0x000fe40007810000 */
[----:B------:R-:W-:Y:S02]  /*dc40*/  ISETP.GT.AND P4, PT, R44, 0x40, P2 ;  /* 0x000000402c00780c */ /* 0x000fe40001784270 */
[C---:B------:R-:W-:Y:S01]  /*dc50*/  ISETP.LT.OR P3, PT, R42.reuse, 0x3a, P3 ;  /* 0x0000003a2a00780c */ /* 0x040fe20001f61670 */
[----:B------:R-:W-:Y:S01]  /*dc60*/  MUFU.EX2 R176, R176 ;  /* 0x000000b000b07308 */ /* 0x000fe20000000800 */
[----:B------:R-:W-:Y:S02]  /*dc70*/  FMNMX.FTZ R12, R27, R12, !PT ;  /* 0x0000000c1b0c7209 */ /* 0x000fe40007810000 */
[----:B------:R-:W-:Y:S02]  /*dc80*/  ISETP.LT.OR P4, PT, R42, 0x41, P4 ;  /* 0x000000412a00780c */ /* 0x000fe40002781670 */
[----:B------:R-:W-:Y:S01]  /*dc90*/  FSEL R177, R15, -INF , !P3 ;  /* 0xff8000000fb17808 */ /* 0x000fe20005800000 */
[----:B------:R-:W-:Y:S01]  /*dca0*/  FFMA.FTZ R15, R175, R6, -R10 ;  /* 0x00000006af0f7223 */ /* 0x000fe2000001080a */
[----:B------:R-:W-:Y:S01]  /*dcb0*/  ISETP.GT.AND P3, PT, R44, 0x41, P2 ;  /* 0x000000412c00780c */ /* 0x000fe20001764270 */
[----:B------:R-:W-:Y:S01]  /*dcc0*/  MUFU.EX2 R21, R21 ;  /* 0x0000001500157308 */ /* 0x000fe20000000800 */
[----:B------:R-:W-:-:S02]  /*dcd0*/  FMNMX.FTZ R12, R179, R12, !PT ;  /* 0x0000000cb30c7209 */ /* 0x000fc40007810000 */
[----:B------:R-:W-:Y:S02]  /*dce0*/  FSEL R35, R35, -INF , !P4 ;  /* 0xff80000023237808 */ /* 0x000fe40006000000 */
        /* <DEDUP_REMOVED lines=10> */
[----:B------:R-:W-:Y:S01]  /*dd90*/  FSEL R175, R34, -INF , !P4 ;  /* 0xff80000022af7808 */ /* 0x000fe20006000000 */
[----:B------:R-:W-:Y:S01]  /*dda0*/  IMAD.U32 R34, RZ, RZ, UR56 ;  /* 0x00000038ff227e24 */ /* 0x000fe2000f8e00ff */
[----:B------:R-:W-:Y:S01]  /*ddb0*/  ISETP.GT.AND P4, PT, R44, 0x50, P2 ;  /* 0x000000502c00780c */ /* 0x000fe20001784270 */
[----:B------:R-:W-:Y:S01]  /*ddc0*/  UMOV UR56, UR45 ;  /* 0x0000002d00387c82 */ /* 0x000fe20008000000 */
[C---:B------:R-:W-:Y:S01]  /*ddd0*/  ISETP.LT.OR P3, PT, R42.reuse, 0x4a, P3 ;  /* 0x0000004a2a00780c */ /* 0x040fe20001f61670 */
[----:B------:R-:W-:Y:S01]  /*dde0*/  MUFU.EX2 R172, R172 ;  /* 0x000000ac00ac7308 */ /* 0x000fe20000000800 */
[----:B------:R-:W-:Y:S02]  /*ddf0*/  FMNMX.FTZ R12, R35, R12, !PT ;  /* 0x0000000c230c7209 */ /* 0x000fe40007810000 */
[----:B------:R-:W-:Y:S02]  /*de00*/  ISETP.LT.OR P4, PT, R42, 0x51, P4 ;  /* 0x000000512a00780c */ /* 0x000fe40002781670 */
[----:B------:R-:W-:-:S02]  /*de10*/  FSEL R157, R30, -INF , !P3 ;  /* 0xff8000001e9d7808 */ /* 0x000fc40005800000 */
[----:B------:R-:W-:Y:S01]  /*de20*/  ISETP.GT.AND P3, PT, R44, 0x51, P2 ;  /* 0x000000512c00780c */ /* 0x000fe20001764270 */
[----:B------:R-:W-:Y:S01]  /*de30*/  MUFU.EX2 R31, R31 ;  /* 0x0000001f001f7308 */ /* 0x000fe20000000800 */
[----:B------:R-:W-:Y:S02]  /*de40*/  FMNMX.FTZ R12, R171, R12, !PT ;  /* 0x0000000cab0c7209 */ /* 0x000fe40007810000 */
[----:B------:R-:W-:Y:S02]  /*de50*/  FSEL R155, R38, -INF , !P4 ;  /* 0xff800000269b7808 */ /* 0x000fe40006000000 */
[----:B------:R-:W-:Y:S02]  /*de60*/  ISETP.GT.AND P4, PT, R44, 0x58, P2 ;  /* 0x000000582c00780c */ /* 0x000fe40001784270 */
[----:B------:R-:W-:Y:S01]  /*de70*/  ISETP.LT.OR P3, PT, R42, 0x52, P3 ;  /* 0x000000522a00780c */ /* 0x000fe20001f61670 */
[----:B------:R-:W-:Y:S01]  /*de80*/  MUFU.EX2 R174, R174 ;  /* 0x000000ae00ae7308 */ /* 0x000fe20000000800 */
[----:B------:R-:W-:-:S02]  /*de90*/  FMNMX.FTZ R12, R175, R12, !PT ;  /* 0x0000000caf0c7209 */ /* 0x000fc40007810000 */
[----:B------:R-:W-:Y:S02]  /*dea0*/  ISETP.LT.OR P4, PT, R42, 0x59, P4 ;  /* 0x000000592a00780c */ /* 0x000fe40002781670 */
[----:B------:R-:W-:Y:S02]  /*deb0*/  FSEL R193, R36, -INF , !P3 ;  /* 0xff80000024c17808 */ /* 0x000fe40005800000 */
[----:B------:R-:W-:Y:S01]  /*dec0*/  FMNMX.FTZ R12, R157, R12, !PT ;  /* 0x0000000c9d0c7209 */ /* 0x000fe20007810000 */
[----:B------:R-:W-:Y:S01]  /*ded0*/  MUFU.EX2 R153, R153 ;  /* 0x0000009900997308 */ /* 0x000fe20000000800 */
[----:B------:R-:W-:Y:S02]  /*dee0*/  ISETP.GT.AND P3, PT, R44, 0x59, P2 ;  /* 0x000000592c00780c */ /* 0x000fe40001764270 */
[----:B------:R-:W-:Y:S02]  /*def0*/  FSEL R39, R39, -INF , !P4 ;  /* 0xff80000027277808 */ /* 0x000fe40006000000 */
[----:B------:R-:W-:-:S02]  /*df00*/  FMNMX.FTZ R12, R155, R12, !PT ;  /* 0x0000000c9b0c7209 */ /* 0x000fc40007810000 */
[----:B------:R-:W-:Y:S01]  /*df10*/  ISETP.GT.AND P4, PT, R44, 0x60, P2 ;  /* 0x000000602c00780c */ /* 0x000fe20001784270 */
[----:B------:R-:W-:Y:S01]  /*df20*/  MUFU.EX2 R168, R168 ;  /* 0x000000a800a87308 */ /* 0x000fe20000000800 */
[C---:B------:R-:W-:Y:S02]  /*df30*/  ISETP.LT.OR P3, PT, R42.reuse, 0x5a, P3 ;  /* 0x0000005a2a00780c */ /* 0x040fe40001f61670 */
        /* <DEDUP_REMOVED lines=24> */
[----:B------:R-:W-:-:S02]  /*e0c0*/  FSEL R81, R46, -INF , !P3 ;  /* 0xff8000002e517808 */ /* 0x000fc40005800000 */
[C---:B------:R-:W-:Y:S01]  /*e0d0*/  ISETP.GT.AND P3, PT, R44.reuse, 0x71, P2 ;  /* 0x000000712c00780c */ /* 0x040fe20001764270 */
[----:B------:R-:W-:Y:S01]  /*e0e0*/  MUFU.EX2 R166, R166 ;  /* 0x000000a600a67308 */ /* 0x000fe20000000800 */
[----:B------:R-:W-:Y:S02]  /*e0f0*/  FMNMX.FTZ R12, R45, R12, !PT ;  /* 0x0000000c2d0c7209 */ /* 0x000fe40007810000 */
[----:B------:R-:W-:Y:S01]  /*e100*/  FSEL R79, R49, -INF , !P4 ;  /* 0xff800000314f7808 */ /* 0x000fe20006000000 */
[----:B------:R-:W-:Y:S01]  /*e110*/  FFMA.FTZ R49, R77, R6, -R10 ;  /* 0x000000064d317223 */ /* 0x000fe2000001080a */
[----:B------:R-:W-:Y:S02]  /*e120*/  ISETP.GT.AND P4, PT, R44, 0x78, P2 ;  /* 0x000000782c00780c */ /* 0x000fe40001784270 */
[----:B------:R-:W-:Y:S01]  /*e130*/  ISETP.LT.OR P3, PT, R42, 0x72, P3 ;  /* 0x000000722a00780c */ /* 0x000fe20001f61670 */
[----:B------:R-:W-:Y:S01]  /*e140*/  MUFU.EX2 R160, R160 ;  /* 0x000000a000a07308 */ /* 0x000fe20000000800 */
[----:B------:R-:W-:-:S02]  /*e150*/  FMNMX.FTZ R12, R81, R12, !PT ;  /* 0x0000000c510c7209 */ /* 0x000fc40007810000 */
[----:B------:R-:W-:Y:S02]  /*e160*/  ISETP.GT.AND P2, PT, R44, 0x79, P2 ;  /* 0x000000792c00780c */ /* 0x000fe40001744270 */
[----:B------:R-:W-:Y:S02]  /*e170*/  ISETP.LT.OR P4, PT, R42, 0x79, P4 ;  /* 0x000000792a00780c */ /* 0x000fe40002781670 */
[----:B------:R-:W-:Y:S01]  /*e180*/  FSEL R77, R50, -INF , !P3 ;  /* 0xff800000324d7808 */ /* 0x000fe20005800000 */
[----:B------:R-:W-:Y:S01]  /*e190*/  MUFU.EX2 R49, R49 ;  /* 0x0000003100317308 */ /* 0x000fe20000000800 */
[----:B------:R-:W-:Y:S02]  /*e1a0*/  FMNMX.FTZ R12, R79, R12, !PT ;  /* 0x0000000c4f0c7209 */ /* 0x000fe40007810000 */
[----:B------:R-:W-:Y:S02]  /*e1b0*/  ISETP.LT.OR P2, PT, R42, 0x7a, P2 ;  /* 0x0000007a2a00780c */ /* 0x000fe40001741670 */
[----:B------:R-:W-:Y:S01]  /*e1c0*/  FSEL R195, R53, -INF , !P4 ;  /* 0xff80000035c37808 */ /* 0x000fe20006000000 */
[----:B------:R-:W-:Y:S01]  /*e1d0*/  FFMA.FTZ R53, R69, R6, -R10 ;  /* 0x0000000645357223 */ /* 0x000fe2000001080a */
[----:B------:R-:W-:Y:S01]  /*e1e0*/  FMNMX.FTZ R12, R77, R12, !PT ;  /* 0x0000000c4d0c7209 */ /* 0x000fe20007810000 */
[----:B------:R-:W-:Y:S01]  /*e1f0*/  MUFU.EX2 R65, R65 ;  /* 0x0000004100417308 */ /* 0x000fe20000000800 */
[----:B-1----:R-:W-:-:S02]  /*e200*/  FSEL R73, R54, -INF , !P2 ;  /* 0xff80000036497808 */ /* 0x002fc40005000000 */
[----:B------:R-:W-:Y:S02]  /*e210*/  FMNMX.FTZ R12, R195, R12, !PT ;  /* 0x0000000cc30c7209 */ /* 0x000fe40007810000 */
[----:B------:R-:W-:Y:S02]  /*e220*/  FSEL R14, R4, RZ, P5 ;  /* 0x000000ff040e7208 */ /* 0x000fe40002800000 */
[----:B------:R-:W-:Y:S01]  /*e230*/  FMNMX.FTZ R12, R73, R12, !PT ;  /* 0x0000000c490c7209 */ /* 0x000fe20007810000 */
[----:B------:R-:W-:Y:S01]  /*e240*/  MUFU.EX2 R53, R53 ;  /* 0x0000003500357308 */ /* 0x000fe20000000800 */
[----:B------:R-:W-:Y:S01]  /*e250*/  @!P1 LEA R34, R34, UR41, 0x3 ;  /* 0x0000002922229c11 */ /* 0x000fe2000f8e18ff */
[----:B------:R-:W-:Y:S01]  /*e260*/  FADD.FTZ R47, -R14, R7 ;  /* 0x000000070e2f7221 */ /* 0x000fe20000010100 */
[-C--:B------:R-:W-:Y:S01]  /*e270*/  FFMA.FTZ R7, R41, R6.reuse, -R10 ;  /* 0x0000000629077223 */ /* 0x080fe2000001080a */
[----:B------:R-:W0:Y:S02]  /*e280*/  SHFL.BFLY PT, R5, R12, 0x2, 0x1f ;  /* 0x0c401f000c057f89 */ /* 0x000e2400000e0000 */
[----:B------:R-:W-:Y:S01]  /*e290*/  FMUL.FTZ R10, R47, R6 ;  /* 0x000000062f0a7220 */ /* 0x000fe20000410000 */
[----:B------:R-:W-:Y:S01]  /*e2a0*/  @!P1 VIADD R34, R34, 0x28860 ;  /* 0x0002886022229836 */ /* 0x000fe20000000000 */
[----:B------:R-:W-:Y:S04]  /*e2b0*/  MUFU.EX2 R162, R162 ;  /* 0x000000a200a27308 */ /* 0x000fe80000000800 */
[----:B------:R-:W-:-:S04]  /*e2c0*/  @!P1 PRMT R34, RZ, 0x654, R34 ;  /* 0x00000654ff229816 */ /* 0x000fc80000000022 */
[----:B------:R-:W1:Y:S01]  /*e2d0*/  MUFU.EX2 R10, R10 ;  /* 0x0000000a000a7308 */ /* 0x000e620000000800 */
[----:B------:R2:W-:Y:S07]  /*e2e0*/  @!P1 SYNCS.ARRIVE.TRANS64.RED.A1T0 RZ, [R34+URZ], RZ ;  /* 0x000000ff22ff99a7 */ /* 0x0005ee000810043f */
[----:B------:R-:W-:Y:S01]  /*e2f0*/  MUFU.EX2 R67, R67 ;  /* 0x0000004300437308 */ /* 0x000fe20000000800 */
[----:B0-----:R-:W-:-:S07]  /*e300*/  FMNMX.FTZ R5, R12, R5, !PT ;  /* 0x000000050c057209 */ /* 0x001fce0007810000 */
[----:B------:R-:W-:Y:S01]  /*e310*/  MUFU.EX2 R156, R156 ;  /* 0x0000009c009c7308 */ /* 0x000fe20000000800 */
[----:B------:R-:W0:Y:S01]  /*e320*/  SHFL.BFLY PT, R12, R5, 0x1, 0x1f ;  /* 0x0c201f00050c7f89 */ /* 0x000e2200000e0000 */
[----:B-1----:R-:W-:Y:S01]  /*e330*/  FFMA.FTZ R47, R10, R2, R9 ;  /* 0x000000020a2f7223 */ /* 0x002fe20000010009 */
[-C--:B------:R-:W-:Y:S01]  /*e340*/  FMUL.FTZ R88, R88, R10.reuse ;  /* 0x0000000a58587220 */ /* 0x080fe20000410000 */
[-C--:B------:R-:W-:Y:S01]  /*e350*/  FMUL.FTZ R89, R89, R10.reuse ;  /* 0x0000000a59597220 */ /* 0x080fe20000410000 */
[-C--:B------:R-:W-:Y:S01]  /*e360*/  FMUL.FTZ R92, R92, R10.reuse ;  /* 0x0000000a5c5c7220 */ /* 0x080fe20000410000 */
[C---:B------:R-:W-:Y:S01]  /*e370*/  FADD.FTZ R47, R180.reuse, R47 ;  /* 0x0000002fb42f7221 */ /* 0x040fe20000010000 */
[----:B------:R-:W-:Y:S01]  /*e380*/  F2FP.F16.F32.PACK_AB R180, R180, R9 ;  /* 0x00000009b4b4723e */ /* 0x000fe200000000ff */
[----:B------:R-:W-:Y:S01]  /*e390*/  MUFU.EX2 R61, R61 ;  /* 0x0000003d003d7308 */ /* 0x000fe20000000800 */
[----:B------:R-:W-:Y:S01]  /*e3a0*/  FMUL.FTZ R93, R93, R10 ;  /* 0x0000000a5d5d7220 */ /* 0x000fe20000410000 */
[----:B------:R-:W-:Y:S01]  /*e3b0*/  FADD.FTZ R2, R182, R47 ;  /* 0x0000002fb6027221 */ /* 0x000fe20000010000 */
[----:B------:R-:W-:Y:S01]  /*e3c0*/  F2FP.F16.F32.PACK_AB R182, R11, R182 ;  /* 0x000000b60bb6723e */ /* 0x000fe200000000ff */
[-C--:B------:R-:W-:Y:S01]  /*e3d0*/  FMUL.FTZ R96, R96, R10.reuse ;  /* 0x0000000a60607220 */ /* 0x080fe20000410000 */
[-C--:B------:R-:W-:Y:S01]  /*e3e0*/  FMUL.FTZ R97, R97, R10.reuse ;  /* 0x0000000a61617220 */ /* 0x080fe20000410000 */
[----:B------:R-:W-:Y:S01]  /*e3f0*/  FADD.FTZ R47, R11, R2 ;  /* 0x000000020b2f7221 */ /* 0x000fe20000010000 */
[-C--:B------:R-:W-:Y:S01]  /*e400*/  FMUL.FTZ R100, R100, R10.reuse ;  /* 0x0000000a64647220 */ /* 0x080fe20000410000 */
[----:B------:R-:W-:Y:S01]  /*e410*/  MUFU.EX2 R158, R158 ;  /* 0x0000009e009e7308 */ /* 0x000fe20000000800 */
[----:B------:R-:W-:Y:S01]  /*e420*/  FMUL.FTZ R101, R101, R10 ;  /* 0x0000000a65657220 */ /* 0x000fe20000410000 */
[----:B------:R-:W-:Y:S01]  /*e430*/  FADD.FTZ R2, R176, R47 ;  /* 0x0000002fb0027221 */ /* 0x000fe20000010000 */
[----:B------:R-:W-:Y:S01]  /*e440*/  F2FP.F16.F32.PACK_AB R176, R21, R176 ;  /* 0x000000b015b0723e */ /* 0x000fe200000000ff */
[-C--:B------:R-:W-:Y:S01]  /*e450*/  FMUL.FTZ R104, R104, R10.reuse ;  /* 0x0000000a68687220 */ /* 0x080fe20000410000 */
[-C--:B------:R-:W-:Y:S01]  /*e460*/  FMUL.FTZ R105, R105, R10.reuse ;  /* 0x0000000a69697220 */ /* 0x080fe20000410000 */
[-C--:B------:R-:W-:Y:S01]  /*e470*/  FMUL.FTZ R108, R108, R10.reuse ;  /* 0x0000000a6c6c7220 */ /* 0x080fe20000410000 */
[----:B------:R-:W-:Y:S01]  /*e480*/  FMUL.FTZ R109, R109, R10 ;  /* 0x0000000a6d6d7220 */ /* 0x000fe20000410000 */
[----:B------:R-:W-:Y:S01]  /*e490*/  MUFU.EX2 R57, R57 ;  /* 0x0000003900397308 */ /* 0x000fe20000000800 */
[----:B0-----:R-:W-:Y:S01]  /*e4a0*/  FMNMX.FTZ R5, R5, R12, !PT ;  /* 0x0000000c05057209 */ /* 0x001fe20007810000 */
[-C--:B------:R-:W-:Y:S01]  /*e4b0*/  FMUL.FTZ R112, R112, R10.reuse ;  /* 0x0000000a70707220 */ /* 0x080fe20000410000 */
[-C--:B------:R-:W-:Y:S01]  /*e4c0*/  FMUL.FTZ R113, R113, R10.reuse ;  /* 0x0000000a71717220 */ /* 0x080fe20000410000 */
[----:B------:R-:W-:Y:S01]  /*e4d0*/  FMUL.FTZ R116, R116, R10 ;  /* 0x0000000a74747220 */ /* 0x000fe20000410000 */
[C---:B------:R-:W-:Y:S01]  /*e4e0*/  FSETP.NEU.FTZ.AND P2, PT, R5.reuse, -INF , PT ;  /* 0xff8000000500780b */ /* 0x040fe20003f5d000 */
[----:B------:R-:W-:Y:S01]  /*e4f0*/  FMUL.FTZ R12, R5, R6 ;  /* 0x00000006050c7220 */ /* 0x000fe20000410000 */
[-C--:B------:R-:W-:Y:S01]  /*e500*/  FMUL.FTZ R117, R117, R10.reuse ;  /* 0x0000000a75757220 */ /* 0x080fe20000410000 */
[----:B------:R-:W-:Y:S01]  /*e510*/  MUFU.EX2 R152, R152 ;  /* 0x0000009800987308 */ /* 0x000fe20000000800 */
        /* <DEDUP_REMOVED lines=8> */
[-CC-:B------:R-:W-:Y:S01]  /*e5a0*/  FFMA.FTZ R183, R33, R6.reuse, -R36.reuse ;  /* 0x0000000621b77223 */ /* 0x180fe20000010824 */
[-CC-:B------:R-:W-:Y:S01]  /*e5b0*/  FFMA.FTZ R33, R169, R6.reuse, -R36.reuse ;  /* 0x00000006a9217223 */ /* 0x180fe20000010824 */
[-C--:B------:R-:W-:Y:S01]  /*e5c0*/  FFMA.FTZ R169, R27, R6.reuse, -R36 ;  /* 0x000000061ba97223 */ /* 0x080fe20000010824 */
        /* <DEDUP_REMOVED lines=21> */
[----:B------:R-:W-:Y:S01]  /*e720*/  FSEL R47, R5, RZ, P2 ;  /* 0x000000ff052f7208 */ /* 0x000fe20001000000 */
[-CC-:B------:R-:W-:Y:S01]  /*e730*/  FFMA.FTZ R32, R177, R6.reuse, -R36.reuse ;  /* 0x00000006b1207223 */ /* 0x180fe20000010824 */
[-C--:B--2---:R-:W-:Y:S01]  /*e740*/  FFMA.FTZ R34, R171, R6.reuse, -R36 ;  /* 0x00000006ab227223 */ /* 0x084fe20000010824 */
[----:B------:R-:W-:Y:S01]  /*e750*/  FADD.FTZ R55, R153, R2 ;  /* 0x0000000299377221 */ /* 0x000fe20000010000 */
[-C--:B------:R-:W-:Y:S01]  /*e760*/  FFMA.FTZ R175, R175, R6.reuse, -R36 ;  /* 0x00000006afaf7223 */ /* 0x080fe20000010824 */
[----:B------:R-:W-:Y:S01]  /*e770*/  FADD.FTZ R47, -R47, R8 ;  /* 0x000000082f2f7221 */ /* 0x000fe20000010100 */
[----:B------:R-:W-:Y:S01]  /*e780*/  MUFU.EX2 R14, R14 ;  /* 0x0000000e000e7308 */ /* 0x000fe20000000800 */
[----:B------:R-:W-:Y:S01]  /*e790*/  FADD.FTZ R2, R168, R55 ;  /* 0x00000037a8027221 */ /* 0x000fe20000010000 */
[-CC-:B------:R-:W-:Y:S01]  /*e7a0*/  FFMA.FTZ R157, R157, R6.reuse, -R36.reuse ;  /* 0x000000069d9d7223 */ /* 0x180fe20000010824 */
[-C--:B------:R-:W-:Y:S01]  /*e7b0*/  FMUL.FTZ R8, R47, R6.reuse ;  /* 0x000000062f087220 */ /* 0x080fe20000410000 */
[-C--:B------:R-:W-:Y:S01]  /*e7c0*/  FFMA.FTZ R155, R155, R6.reuse, -R36 ;  /* 0x000000069b9b7223 */ /* 0x080fe20000010824 */
[----:B------:R-:W-:Y:S01]  /*e7d0*/  FADD.FTZ R47, R37, R2 ;  /* 0x00000002252f7221 */ /* 0x000fe20000010000 */
[-CC-:B------:R-:W-:Y:S01]  /*e7e0*/  FFMA.FTZ R193, R193, R6.reuse, -R36.reuse ;  /* 0x00000006c1c17223 */ /* 0x180fe20000010824 */
[-CC-:B------:R-:W-:Y:S01]  /*e7f0*/  FFMA.FTZ R39, R39, R6.reuse, -R36.reuse ;  /* 0x0000000627277223 */ /* 0x180fe20000010824 */
        /* <DEDUP_REMOVED lines=14> */
[----:B------:R-:W-:Y:S01]  /*e8e0*/  FFMA.FTZ R36, R73, R6, -R36 ;  /* 0x0000000649247223 */ /* 0x000fe20000010824 */
[----:B------:R-:W-:Y:S01]  /*e8f0*/  ISETP.GT.AND P2, PT, R3, UR40, PT ;  /* 0x0000002803007c0c */ /* 0x000fe2000bf44270 */
[----:B------:R-:W1:Y:S01]  /*e900*/  MUFU.EX2 R20, R20 ;  /* 0x0000001400147308 */ /* 0x000e620000000800 */
[----:B------:R-:W-:Y:S01]  /*e910*/  FADD.FTZ R2, R166, R35 ;  /* 0x00000023a6027221 */ /* 0x000fe20000010000 */
[----:B------:R-:W-:Y:S01]  /*e920*/  F2FP.F16.F32.PACK_AB R174, R153, R174 ;  /* 0x000000ae99ae723e */ /* 0x000fe200000000ff */
[----:B------:R-:W-:Y:S01]  /*e930*/  FMUL.FTZ R132, R132, R10 ;  /* 0x0000000a84847220 */ /* 0x000fe20000410000 */
[----:B------:R-:W-:Y:S01]  /*e940*/  F2FP.F16.F32.PACK_AB R178, R15, R178 ;  /* 0x000000b20fb2723e */ /* 0x000fe200000000ff */
[----:B------:R-:W-:Y:S01]  /*e950*/  FADD.FTZ R47, R53, R2 ;  /* 0x00000002352f7221 */ /* 0x000fe20000010000 */
[----:B------:R-:W-:Y:S01]  /*e960*/  F2FP.F16.F32.PACK_AB R172, R31, R172 ;  /* 0x000000ac1fac723e */ /* 0x000fe200000000ff */
[----:B------:R-:W-:Y:S01]  /*e970*/  FMUL.FTZ R133, R133, R10 ;  /* 0x0000000a85857220 */ /* 0x000fe20000410000 */
[----:B------:R-:W2:Y:S01]  /*e980*/  MUFU.EX2 R24, R24 ;  /* 0x0000001800187308 */ /* 0x000ea20000000800 */
[----:B0-----:R-:W-:Y:S01]  /*e990*/  FFMA.FTZ R35, R8, R0, R41 ;  /* 0x0000000008237223 */ /* 0x001fe20000010029 */
[----:B------:R-:W-:Y:S01]  /*e9a0*/  FADD.FTZ R2, R160, R47 ;  /* 0x0000002fa0027221 */ /* 0x000fe20000010000 */
[-C--:B------:R-:W-:Y:S01]  /*e9b0*/  FMUL.FTZ R90, R90, R8.reuse ;  /* 0x000000085a5a7220 */ /* 0x080fe20000410000 */
[-C--:B------:R-:W-:Y:S01]  /*e9c0*/  FMUL.FTZ R91, R91, R8.reuse ;  /* 0x000000085b5b7220 */ /* 0x080fe20000410000 */
[----:B------:R-:W-:Y:S01]  /*e9d0*/  FADD.FTZ R0, R12, R35 ;  /* 0x000000230c007221 */ /* 0x000fe20000010000 */
[----:B------:R-:W-:Y:S01]  /*e9e0*/  FADD.FTZ R47, R65, R2 ;  /* 0x00000002412f7221 */ /* 0x000fe20000010000 */
[-C--:B------:R-:W-:Y:S01]  /*e9f0*/  FMUL.FTZ R94, R94, R8.reuse ;  /* 0x000000085e5e7220 */ /* 0x080fe20000410000 */
[----:B------:R-:W0:Y:S01]  /*ea00*/  MUFU.EX2 R25, R25 ;  /* 0x0000001900197308 */ /* 0x000e220000000800 */
[----:B------:R-:W-:Y:S01]  /*ea10*/  FADD.FTZ R35, R183, R0 ;  /* 0x00000000b7237221 */ /* 0x000fe20000010000 */
[----:B------:R-:W-:Y:S01]  /*ea20*/  FADD.FTZ R2, R162, R47 ;  /* 0x0000002fa2027221 */ /* 0x000fe20000010000 */
[-C--:B------:R-:W-:Y:S01]  /*ea30*/  FMUL.FTZ R95, R95, R8.reuse ;  /* 0x000000085f5f7220 */ /* 0x080fe20000410000 */
[-C--:B------:R-:W-:Y:S01]  /*ea40*/  FMUL.FTZ R98, R98, R8.reuse ;  /* 0x0000000862627220 */ /* 0x080fe20000410000 */
[----:B------:R-:W-:Y:S01]  /*ea50*/  FADD.FTZ R0, R14, R35 ;  /* 0x000000230e007221 */ /* 0x000fe20000010000 */
[----:B------:R-:W-:Y:S01]  /*ea60*/  FADD.FTZ R11, R67, R2 ;  /* 0x00000002430b7221 */ /* 0x000fe20000010000 */
[-C--:B------:R-:W-:Y:S01]  /*ea70*/  FMUL.FTZ R99, R99, R8.reuse ;  /* 0x0000000863637220 */ /* 0x080fe20000410000 */
[----:B------:R-:W3:Y:S01]  /*ea80*/  MUFU.EX2 R26, R26 ;  /* 0x0000001a001a7308 */ /* 0x000ee20000000800 */
[----:B------:R-:W-:Y:S01]  /*ea90*/  FADD.FTZ R9, R13, R0 ;  /* 0x000000000d097221 */ /* 0x000fe20000010000 */
[----:B------:R-:W-:Y:S01]  /*eaa0*/  FADD.FTZ R2, R156, R11 ;  /* 0x0000000b9c027221 */ /* 0x000fe20000010000 */
[-C--:B------:R-:W-:Y:S01]  /*eab0*/  FMUL.FTZ R102, R102, R8.reuse ;  /* 0x0000000866667220 */ /* 0x080fe20000410000 */
[-C--:B------:R-:W-:Y:S01]  /*eac0*/  FMUL.FTZ R103, R103, R8.reuse ;  /* 0x0000000867677220 */ /* 0x080fe20000410000 */
[----:B-1----:R-:W-:Y:S01]  /*ead0*/  FADD.FTZ R9, R20, R9 ;  /* 0x0000000914097221 */ /* 0x002fe20000010000 */
[----:B------:R-:W-:Y:S01]  /*eae0*/  FADD.FTZ R11, R61, R2 ;  /* 0x000000023d0b7221 */ /* 0x000fe20000010000 */
[-C--:B------:R-:W-:Y:S01]  /*eaf0*/  FMUL.FTZ R106, R106, R8.reuse ;  /* 0x000000086a6a7220 */ /* 0x080fe20000410000 */
[----:B------:R-:W1:Y:S01]  /*eb00*/  MUFU.EX2 R33, R33 ;  /* 0x0000002100217308 */ /* 0x000e620000000800 */
[----:B--2---:R-:W-:Y:S01]  /*eb10*/  FADD.FTZ R0, R24, R9 ;  /* 0x0000000918007221 */ /* 0x004fe20000010000 */
[----:B------:R-:W-:Y:S01]  /*eb20*/  FADD.FTZ R2, R158, R11 ;  /* 0x0000000b9e027221 */ /* 0x000fe20000010000 */
[-C--:B------:R-:W-:Y:S01]  /*eb30*/  FMUL.FTZ R107, R107, R8.reuse ;  /* 0x000000086b6b7220 */ /* 0x080fe20000410000 */
[-C--:B------:R-:W-:Y:S01]  /*eb40*/  FMUL.FTZ R110, R110, R8.reuse ;  /* 0x000000086e6e7220 */ /* 0x080fe20000410000 */
[----:B0-----:R-:W-:Y:S01]  /*eb50*/  FADD.FTZ R9, R25, R0 ;  /* 0x0000000019097221 */ /* 0x001fe20000010000 */
[----:B------:R-:W-:Y:S01]  /*eb60*/  FADD.FTZ R11, R57, R2 ;  /* 0x00000002390b7221 */ /* 0x000fe20000010000 */
[-C--:B------:R-:W-:Y:S01]  /*eb70*/  FMUL.FTZ R111, R111, R8.reuse ;  /* 0x000000086f6f7220 */ /* 0x080fe20000410000 */
[----:B------:R-:W0:Y:S01]  /*eb80*/  MUFU.EX2 R28, R28 ;  /* 0x0000001c001c7308 */ /* 0x000e220000000800 */
[----:B---3--:R-:W-:Y:S01]  /*eb90*/  FADD.FTZ R0, R26, R9 ;  /* 0x000000091a007221 */ /* 0x008fe20000010000 */
[----:B------:R-:W-:Y:S01]  /*eba0*/  FADD.FTZ R2, R152, R11 ;  /* 0x0000000b98027221 */ /* 0x000fe20000010000 */
[-C--:B------:R-:W-:Y:S01]  /*ebb0*/  FMUL.FTZ R114, R114, R8.reuse ;  /* 0x0000000872727220 */ /* 0x080fe20000410000 */
[-C--:B------:R-:W-:Y:S01]  /*ebc0*/  FMUL.FTZ R115, R115, R8.reuse ;  /* 0x0000000873737220 */ /* 0x080fe20000410000 */
[-C--:B------:R-:W-:Y:S01]  /*ebd0*/  FMUL.FTZ R118, R118, R8.reuse ;  /* 0x0000000876767220 */ /* 0x080fe20000410000 */
[-C--:B------:R-:W-:Y:S01]  /*ebe0*/  FMUL.FTZ R119, R119, R8.reuse ;  /* 0x0000000877777220 */ /* 0x080fe20000410000 */
[-C--:B------:R-:W-:Y:S01]  /*ebf0*/  FMUL.FTZ R122, R122, R8.reuse ;  /* 0x000000087a7a7220 */ /* 0x080fe20000410000 */
[----:B------:R-:W2:Y:S01]  /*ec00*/  MUFU.EX2 R51, R51 ;  /* 0x0000003300337308 */ /* 0x000ea20000000800 */
        /* <DEDUP_REMOVED lines=16> */
[----:B--2---:R-:W-:Y:S01]  /*ed10*/  FADD.FTZ R9, R51, R2 ;  /* 0x0000000233097221 */ /* 0x004fe20000010000 */
[-C--:B------:R-:W-:Y:S01]  /*ed20*/  FMUL.FTZ R147, R147, R8.reuse ;  /* 0x0000000893937220 */ /* 0x080fe20000410000 */
[-C--:B------:R-:W-:Y:S01]  /*ed30*/  FMUL.FTZ R150, R150, R8.reuse ;  /* 0x0000000896967220 */ /* 0x080fe20000410000 */
[----:B------:R-:W-:Y:S01]  /*ed40*/  FMUL.FTZ R151, R151, R8 ;  /* 0x0000000897977220 */ /* 0x000fe20000410000 */
[----:B------:R-:W-:Y:S01]  /*ed50*/  F2FP.F16.F32.PACK_AB R168, R37, R168 ;  /* 0x000000a825a8723e */ /* 0x000fe200000000ff */
[----:B------:R-:W-:Y:S01]  /*ed60*/  FMUL.FTZ R136, R136, R10 ;  /* 0x0000000a88887220 */ /* 0x000fe20000410000 */
[----:B------:R-:W-:Y:S01]  /*ed70*/  F2FP.F16.F32.PACK_AB R170, R43, R170 ;  /* 0x000000aa2baa723e */ /* 0x000fe200000000ff */
[----:B------:R-:W2:Y:S01]  /*ed80*/  MUFU.EX2 R169, R169 ;  /* 0x000000a900a97308 */ /* 0x000ea20000000800 */
[----:B-1----:R-:W-:Y:S01]  /*ed90*/  FADD.FTZ R0, R29, R0 ;  /* 0x000000001d007221 */ /* 0x002fe20000010000 */
[----:B------:R-:W-:Y:S01]  /*eda0*/  F2FP.F16.F32.PACK_AB R164, R49, R164 ;  /* 0x000000a431a4723e */ /* 0x000fe200000000ff */
[----:B------:R-:W-:Y:S01]  /*edb0*/  FMUL.FTZ R137, R137, R10 ;  /* 0x0000000a89897220 */ /* 0x000fe20000410000 */
[----:B------:R-:W-:Y:S01]  /*edc0*/  F2FP.F16.F32.PACK_AB R166, R53, R166 ;  /* 0x000000a635a6723e */ /* 0x000fe200000000ff */
[----:B------:R-:W-:Y:S01]  /*edd0*/  FMUL.FTZ R140, R140, R10 ;  /* 0x0000000a8c8c7220 */ /* 0x000fe20000410000 */
[----:B------:R-:W-:Y:S01]  /*ede0*/  F2FP.F16.F32.PACK_AB R160, R65, R160 ;  /* 0x000000a041a0723e */ /* 0x000fe200000000ff */
[----:B------:R-:W-:Y:S01]  /*edf0*/  FMUL.FTZ R141, R141, R10 ;  /* 0x0000000a8d8d7220 */ /* 0x000fe20000410000 */
[----:B------:R-:W1:Y:S01]  /*ee00*/  MUFU.EX2 R30, R30 ;  /* 0x0000001e001e7308 */ /* 0x000e620000000800 */
[----:B0-----:R-:W-:Y:S01]  /*ee10*/  FADD.FTZ R2, R154, R9 ;  /* 0x000000099a027221 */ /* 0x001fe20000010000 */
[----:B------:R-:W-:Y:S01]  /*ee20*/  F2FP.F16.F32.PACK_AB R162, R67, R162 ;  /* 0x000000a243a2723e */ /* 0x000fe200000000ff */
[----:B------:R-:W-:Y:S01]  /*ee30*/  FMUL.FTZ R144, R144, R10 ;  /* 0x0000000a90907220 */ /* 0x000fe20000410000 */
[----:B------:R-:W-:Y:S01]  /*ee40*/  F2FP.F16.F32.PACK_AB R156, R61, R156 ;  /* 0x0000009c3d9c723e */ /* 0x000fe200000000ff */
[----:B------:R-:W-:Y:S01]  /*ee50*/  FMUL.FTZ R145, R145, R10 ;  /* 0x0000000a91917220 */ /* 0x000fe20000410000 */
[----:B------:R-:W-:Y:S01]  /*ee60*/  F2FP.F16.F32.PACK_AB R158, R57, R158 ;  /* 0x0000009e399e723e */ /* 0x000fe200000000ff */
[----:B------:R-:W-:Y:S01]  /*ee70*/  FMUL.FTZ R148, R148, R10 ;  /* 0x0000000a94947220 */ /* 0x000fe20000410000 */
[----:B------:R-:W0:Y:S01]  /*ee80*/  MUFU.EX2 R7, R7 ;  /* 0x0000000700077308 */ /* 0x000e220000000800 */
[----:B--2---:R-:W-:Y:S01]  /*ee90*/  FADD.FTZ R9, R169, R0 ;  /* 0x00000000a9097221 */ /* 0x004fe20000010000 */
[----:B------:R-:W-:Y:S01]  /*eea0*/  F2FP.F16.F32.PACK_AB R152, R51, R152 ;  /* 0x000000983398723e */ /* 0x000fe200000000ff */
[----:B------:R-:W-:Y:S01]  /*eeb0*/  FMUL.FTZ R149, R149, R10 ;  /* 0x0000000a95957220 */ /* 0x000fe20000410000 */
[----:B------:R-:W-:Y:S01]  /*eec0*/  F2FP.F16.F32.PACK_AB R181, R12, R41 ;  /* 0x000000290cb5723e */ /* 0x000fe200000000ff */
[----:B------:R-:W-:Y:S01]  /*eed0*/  VIADD R3, R3, 0xffffffff ;  /* 0xffffffff03037836 */ /* 0x000fe20000000000 */
[----:B------:R-:W-:Y:S01]  /*eee0*/  F2FP.F16.F32.PACK_AB R183, R14, R183 ;  /* 0x000000b70eb7723e */ /* 0x000fe200000000ff */
[----:B------:R-:W-:Y:S01]  /*eef0*/  IMAD.MOV.U32 R8, RZ, RZ, R5 ;  /* 0x000000ffff087224 */ /* 0x000fe200078e0005 */
[----:B------:R-:W2:Y:S01]  /*ef00*/  MUFU.EX2 R27, R27 ;  /* 0x0000001b001b7308 */ /* 0x000ea20000000800 */
[----:B-1----:R-:W-:Y:S01]  /*ef10*/  FADD.FTZ R0, R30, R9 ;  /* 0x000000091e007221 */ /* 0x002fe20000010000 */
[----:B------:R-:W-:-:S02]  /*ef20*/  F2FP.F16.F32.PACK_AB R177, R20, R13 ;  /* 0x0000000d14b1723e */ /* 0x000fc400000000ff */
[----:B------:R-:W-:Y:S02]  /*ef30*/  F2FP.F16.F32.PACK_AB R179, R25, R24 ;  /* 0x0000001819b3723e */ /* 0x000fe400000000ff */
[----:B------:R-:W-:Y:S02]  /*ef40*/  F2FP.F16.F32.PACK_AB R173, R33, R26 ;  /* 0x0000001a21ad723e */ /* 0x000fe400000000ff */
[----:B------:R-:W1:Y:S01]  /*ef50*/  MUFU.EX2 R32, R32 ;  /* 0x0000002000207308 */ /* 0x000e620000000800 */
[C---:B0-----:R-:W-:Y:S01]  /*ef60*/  FADD.FTZ R2, R7.reuse, R2 ;  /* 0x0000000207027221 */ /* 0x041fe20000010000 */
[----:B------:R-:W-:Y:S02]  /*ef70*/  F2FP.F16.F32.PACK_AB R154, R7, R154 ;  /* 0x0000009a079a723e */ /* 0x000fe400000000ff */
[----:B------:R-:W-:-:S04]  /*ef80*/  F2FP.F16.F32.PACK_AB R169, R30, R169 ;  /* 0x000000a91ea9723e */ /* 0x000fc800000000ff */
[----:B------:R-:W0:Y:S01]  /*ef90*/  MUFU.EX2 R165, R165 ;  /* 0x000000a500a57308 */ /* 0x000e220000000800 */
[----:B--2---:R-:W-:-:S07]  /*efa0*/  FADD.FTZ R7, R27, R0 ;  /* 0x000000001b077221 */ /* 0x004fce0000010000 */
[----:B------:R-:W2:Y:S01]  /*efb0*/  MUFU.EX2 R34, R34 ;  /* 0x0000002200227308 */ /* 0x000ea20000000800 */
[C---:B-1----:R-:W-:Y:S01]  /*efc0*/  FADD.FTZ R0, R32.reuse, R7 ;  /* 0x0000000720007221 */ /* 0x042fe20000010000 */
[----:B------:R-:W-:-:S06]  /*efd0*/  F2FP.F16.F32.PACK_AB R171, R32, R27 ;  /* 0x0000001b20ab723e */ /* 0x000fcc00000000ff */
[----:B------:R1:W3:Y:S01]  /*efe0*/  MUFU.EX2 R38, R175 ;  /* 0x000000af00267308 */ /* 0x0002e20000000800 */
[----:B0-----:R-:W-:-:S07]  /*eff0*/  FADD.FTZ R7, R165, R0 ;  /* 0x00000000a5077221 */ /* 0x001fce0000010000 */
[----:B------:R-:W0:Y:S01]  /*f000*/  MUFU.EX2 R157, R157 ;  /* 0x0000009d009d7308 */ /* 0x000e220000000800 */
[C---:B--2---:R-:W-:Y:S01]  /*f010*/  FADD.FTZ R7, R34.reuse, R7 ;  /* 0x0000000722077221 */ /* 0x044fe20000010000 */
[----:B-1----:R-:W-:Y:S02]  /*f020*/  F2FP.F16.F32.PACK_AB R175, R29, R28 ;  /* 0x0000001c1daf723e */ /* 0x002fe400000000ff */
        /* <DEDUP_REMOVED lines=34> */
[----:B------:R-:W-:Y:S01]  /*f250*/  IMAD.MOV.U32 R7, RZ, RZ, R4 ;  /* 0x000000ffff077224 */ /* 0x000fe200078e0004 */
[----:B------:R-:W-:Y:S06]  /*f260*/  @P2 BRA `(.L_x_8124) ;  /* 0xffffffc400f42947 */ /* 0x000fec000383ffff */
.L_x_8107:
[----:B------:R-:W-:Y:S06]  /*f270*/  BAR.ARV 0x8, 0x180 ;  /* 0x0206000000007b1d */ /* 0x000fec0000002000 */
[----:B------:R-:W-:Y:S05]  /*f280*/  @!P0 BRA `(.L_x_8125) ;  /* 0x0000000000048947 */ /* 0x000fea0003800000 */
[----:B------:R-:W-:Y:S01]  /*f290*/  BPT.TRAP 0x1 ;  /* 0x000000040000795c */ /* 0x000fe20000300000 */
.L_x_8125:
[----:B------:R-:W-:Y:S01]  /*f2a0*/  ULEA UR5, UR45, UR41, 0x3 ;  /* 0x000000292d057291 */ /* 0x000fe2000f8e183f */
[----:B------:R-:W-:-:S05]  /*f2b0*/  IMAD.U32 R3, RZ, RZ, UR46 ;  /* 0x0000002eff037e24 */ /* 0x000fca000f8e00ff */
[----:B------:R-:W-:-:S04]  /*f2c0*/  SHF.L.U32 R3, R3, 0x1f, RZ ;  /* 0x0000001f03037819 */ /* 0x000fc800000006ff */
[----:B------:R0:W1:Y:S01]  /*f2d0*/  SYNCS.PHASECHK.TRANS64.TRYWAIT P2, [UR5+0x28850], R3 ;  /* 0x02885003ff0075a7 */ /* 0x0000620008040145 */
[----:B------:R-:W-:Y:S05]  /*f2e0*/  @!P0 BRA `(.L_x_8126) ;  /* 0x0000000000048947 */ /* 0x000fea0003800000 */
[----:B------:R-:W-:Y:S01]  /*f2f0*/  BPT.TRAP 0x1 ;  /* 0x000000040000795c */ /* 0x000fe20000300000 */
.L_x_8126:
[----:B-1----:R-:W-:Y:S05]  /*f300*/  @P2 BRA `(.L_x_8127) ;  /* 0x0000000000082947 */ /* 0x002fea0003800000 */
[----:B------:R-:W1:Y:S02]  /*f310*/  SYNCS.PHASECHK.TRANS64.TRYWAIT P0, [UR5+0x28850], R3 ;  /* 0x02885003ff0075a7 */ /* 0x000e640008000145 */
[----:B-1----:R-:W-:Y:S05]  /*f320*/  @!P0 BRA `(.L_x_8128) ;  /* 0x0000009000508947 */ /* 0x002fea0003800000 */
.L_x_8127:
[----:B------:R-:W-:Y:S01]  /*f330*/  UIADD3 UR41, UR41, 0x400, URZ ;  /* 0x0000040029297890 */ /* 0x000fe2000fffe03f */
[----:B------:R-:W-:Y:S01]  /*f340*/  WARPGROUP.ARRIVE ;  /* 0x00000000000079c5 */ /* 0x000fe20000000000 */
[----:B------:R-:W-:Y:S01]  /*f350*/  UMOV UR7, 0x40000040 ;  /* 0x4000004000077882 */ /* 0x000fe20000000000 */
[----:B01----:R-:W0:Y:S01]  /*f360*/  SHFL.BFLY PT, R3, R2, 0x2, 0x1f ;  /* 0x0c401f0002037f89 */ /* 0x003e2200000e0000 */
[----:B------:R-:W-:Y:S01]  /*f370*/  USHF.R.U32.HI UR41, URZ, 0x4, UR41 ;  /* 0x000000043f297899 */ /* 0x000fe20008011629 */
[----:B------:R-:W-:Y:S01]  /*f380*/  IMAD.MOV.U32 R9, RZ, RZ, RZ ;  /* 0x000000ffff097224 */ /* 0x000fe200078e00ff */
[----:B------:R-:W-:Y:S01]  /*f390*/  UIADD3 UR47, UR47, 0x1, URZ ;  /* 0x000000012f2f7890 */ /* 0x000fe2000fffe03f */
[----:B------:R-:W1:Y:S01]  /*f3a0*/  SHFL.BFLY PT, R7, R0, 0x2, 0x1f ;  /* 0x0c401f0000077f89 */ /* 0x000e6200000e0000 */
[----:B------:R-:W-:-:S04]  /*f3b0*/  ULOP3.LUT UR41, UR41, 0x3fff, URZ, 0xc0, !UPT ;  /* 0x00003fff29297892 */ /* 0x000fc8000f8ec03f */
        /* <DEDUP_REMOVED lines=9> */
[----:B------:R-:W-:Y:S02]  /*f450*/  IMAD.MOV.U32 R2, RZ, RZ, -0x800000 ;  /* 0xff800000ff027424 */ /* 0x000fe400078e00ff */
[----:B-1----:R-:W-:Y:S01]  /*f460*/  FADD.FTZ R7, R7, R0 ;  /* 0x0000000007077221 */ /* 0x002fe20000010000 */
[----:B------:R-:W-:Y:S01]  /*f470*/  IMAD.MOV.U32 R0, RZ, RZ, -0x800000 ;  /* 0xff800000ff007424 */ /* 0x000fe200078e00ff */
[----:B------:R-:W0:Y:S01]  /*f480*/  SHFL.BFLY PT, R8, R3, 0x1, 0x1f ;  /* 0x0c201f0003087f89 */ /* 0x000e2200000e0000 */
[----:B------:R-:W-:-:S03]  /*f490*/  USEL UR45, UR45, URZ, UP0 ;  /* 0x0000003f2d2d7287 */ /* 0x000fc60008000000 */
[----:B------:R-:W1:Y:S01]  /*f4a0*/  SHFL.BFLY PT, R10, R7, 0x1, 0x1f ;  /* 0x0c201f00070a7f89 */ /* 0x000e6200000e0000 */
[----:B0-----:R-:W-:Y:S01]  /*f4b0*/  FADD.FTZ R12, R3, R8 ;  /* 0x00000008030c7221 */ /* 0x001fe20000010000 */
[----:B-1----:R-:W-:-:S04]  /*f4c0*/  FADD.FTZ R13, R7, R10 ;  /* 0x0000000a070d7221 */ /* 0x002fc80000010000 */
[----:B------:R-:W-:Y:S01]  /*f4d0*/  FSETP.NE.FTZ.AND P0, PT, R12, RZ, PT ;  /* 0x000000ff0c00720b */ /* 0x000fe20003f15000 */
[----:B------:R-:W-:Y:S02]  /*f4e0*/  IMAD.U32 R7, RZ, RZ, UR5 ;  /* 0x00000005ff077e24 */ /* 0x000fe4000f8e00ff */
[----:B------:R-:W-:Y:S01]  /*f4f0*/  IMAD.MOV.U32 R10, RZ, RZ, RZ ;  /* 0x000000ffff0a7224 */ /* 0x000fe200078e00ff */
[----:B------:R-:W-:Y:S01]  /*f500*/  FSETP.NE.FTZ.AND P2, PT, R13, RZ, PT ;  /* 0x000000ff0d00720b */ /* 0x000fe20003f55000 */
[----:B------:R-:W-:-:S05]  /*f510*/  @!P1 VIADD R7, R7, 0x28860 ;  /* 0x0002886007079836 */ /* 0x000fca0000000000 */
[----:B------:R-:W-:-:S03]  /*f520*/  @!P1 PRMT R7, RZ, 0x654, R7 ;  /* 0x00000654ff079816 */ /* 0x000fc60000000007 */
        /* <DEDUP_REMOVED lines=113> */
.L_x_8058:
        /* <DEDUP_REMOVED lines=17> */
[----:B------:R-:W1:Y:S01]  /*fd50*/  LDC R49, c[0x0][0xbe8] ;  /* 0x0002fa00ff317b82 */ /* 0x000e620000000800 */
[----:B------:R-:W-:Y:S01]  /*fd60*/  F2FP.F16.F32.PACK_AB R122, R125, R124 ;  /* 0x0000007c7d7a723e */ /* 0x000fe200000000ff */
[----:B------:R-:W-:Y:S01]  /*fd70*/  UISETP.NE.AND.EX UP0, UPT, UR9, URZ, UPT, UP0 ;  /* 0x0000003f0900728c */ /* 0x000fe2000bf05300 */
[----:B------:R-:W-:Y:S02]  /*fd80*/  F2FP.F16.F32.PACK_AB R123, R127, R126 ;  /* 0x0000007e7f7b723e */ /* 0x000fe400000000ff */
[----:B------:R-:W-:Y:S01]  /*fd90*/  F2FP.F16.F32.PACK_AB R129, R131, R130 ;  /* 0x000000828381723e */ /* 0x000fe200000000ff */
[----:B------:R-:W-:Y:S01]  /*fda0*/  ULDC.64 UR8, c[0x0][0xc00] ;  /* 0x0003000000087ab9 */ /* 0x000fe20000000a00 */
[----:B------:R-:W-:Y:S01]  /*fdb0*/  F2FP.F16.F32.PACK_AB R136, R137, R136 ;  /* 0x000000888988723e */ /* 0x000fe200000000ff */
[----:B------:R-:W-:Y:S01]  /*fdc0*/  UIMAD.WIDE UR8, UR37, 0x4, UR8 ;  /* 0x00000004250878a5 */ /* 0x000fe2000f8e0208 */
        /* <DEDUP_REMOVED lines=9> */
[----:B------:R-:W-:Y:S02]  /*fe60*/  MOV R20, R3 ;  /* 0x0000000300147202 */ /* 0x000fe40000000f00 */
[----:B0-----:R-:W-:-:S03]  /*fe70*/  MOV R21, R4 ;  /* 0x0000000400157202 */ /* 0x001fc60000000f00 */
[----:B------:R-:W-:-:S03]  /*fe80*/  IMAD.WIDE R4, R188, 0x2, R20 ;  /* 0x00000002bc047825 */ /* 0x000fc600078e0214 */
[C---:B------:R-:W-:Y:S02]  /*fe90*/  LOP3.LUT R7, R4.reuse, 0x380, RZ, 0xc0, !PT ;  /* 0x0000038004077812 */ /* 0x040fe400078ec0ff */
[C---:B------:R-:W-:Y:S02]  /*fea0*/  IADD3 R31, P6, R4.reuse, 0x20, RZ ;  /* 0x00000020041f7810 */ /* 0x040fe40007fde0ff */
[----:B------:R-:W-:Y:S02]  /*feb0*/  SHF.R.U64 R7, R7, 0x3, RZ ;  /* 0x0000000307077819 */ /* 0x000fe400000012ff */
        /* <DEDUP_REMOVED lines=15> */
[----:B------:R-:W-:-:S02]  /*ffb0*/  MOV R32, R4 ;  /* 0x0000000400207202 */ /* 0x000fc40000000f00 */
[----:B------:R-:W-:Y:S02]  /*ffc0*/  F2FP.F16.F32.PACK_AB R4, R89, R8 ;  /* 0x000000085904723e */ /* 0x000fe400000000ff */
[----:B------:R-:W-:Y:S02]  /*ffd0*/  LOP3.LUT R6, R31, 0x380, RZ, 0xc0, !PT ;  /* 0x000003801f067812 */ /* 0x000fe400078ec0ff */
[----:B------:R-:W-:Y:S02]  /*ffe0*/  LOP3.LUT R8, R37, 0x380, RZ, 0xc0, !PT ;  /* 0x0000038025087812 */ /* 0x000fe400078ec0ff */
[----:B------:R-:W-:Y:S02]  /*fff0*/  LOP3.LUT R24, R39, 0x380, RZ, 0xc0, !PT ;  /* 0x0000038027187812 */ /* 0x000fe400078ec0ff */
[----:B------:R-:W-:Y:S02]  /*10000*/  LOP3.LUT R12, R33, 0x380, RZ, 0xc0, !PT ;  /* 0x00000380210c7812 */ /* 0x000fe400078ec0ff */
[----:B------:R-:W-:-:S02]  /*10010*/  LOP3.LUT R14, R35, 0x380, RZ, 0xc0, !PT ;  /* 0x00000380230e7812 */ /* 0x000fc400078ec0ff */
[----:B------:R-:W-:Y:S02]  /*10020*/  SHF.R.U64 R7, R7, 0x3, RZ ;  /* 0x0000000307077819 */ /* 0x000fe400000012ff */
[----:B------:R-:W-:Y:S02]  /*10030*/  LOP3.LUT R30, R41, 0x380, RZ, 0xc0, !PT ;  /* 0x00000380291e7812 */ /* 0x000fe400078ec0ff */
[----:B------:R-:W-:Y:S02]  /*10040*/  SHF.R.U64 R6, R6, 0x3, RZ ;  /* 0x0000000306067819 */ /* 0x000fe400000012ff */
[----:B------:R-:W-:Y:S02]  /*10050*/  SHF.R.U64 R8, R8, 0x3, RZ ;  /* 0x0000000308087819 */ /* 0x000fe400000012ff */
[----:B------:R-:W-:Y:S02]  /*10060*/  SHF.R.U64 R24, R24, 0x3, RZ ;  /* 0x0000000318187819 */ /* 0x000fe400000012ff */
[----:B------:R-:W-:-:S02]  /*10070*/  SHF.R.U64 R12, R12, 0x3, RZ ;  /* 0x000000030c0c7819 */ /* 0x000fc400000012ff */
[----:B------:R-:W-:Y:S02]  /*10080*/  SHF.R.U64 R14, R14, 0x3, RZ ;  /* 0x000000030e0e7819 */ /* 0x000fe400000012ff */
[----:B------:R-:W-:Y:S02]  /*10090*/  LOP3.LUT R26, R7, R10, RZ, 0x3c, !PT ;  /* 0x0000000a071a7212 */ /* 0x000fe400078e3cff */
[----:B------:R-:W-:Y:S02]  /*100a0*/  SHF.R.U64 R30, R30, 0x3, RZ ;  /* 0x000000031e1e7819 */ /* 0x000fe400000012ff */
[----:B------:R-:W-:Y:S02]  /*100b0*/  LOP3.LUT R28, R6, R31, RZ, 0x3c, !PT ;  /* 0x0000001f061c7212 */ /* 0x000fe400078e3cff */
[----:B------:R-:W-:Y:S02]  /*100c0*/  LOP3.LUT R10, R8, R37, RZ, 0x3c, !PT ;  /* 0x00000025080a7212 */ /* 0x000fe400078e3cff */
[----:B------:R-:W-:-:S02]  /*100d0*/  F2FP.F16.F32.PACK_AB R5, R91, R90 ;  /* 0x0000005a5b05723e */ /* 0x000fc400000000ff */
[----:B------:R-:W-:Y:S02]  /*100e0*/  F2FP.F16.F32.PACK_AB R6, R93, R92 ;  /* 0x0000005c5d06723e */ /* 0x000fe400000000ff */
[----:B------:R-:W-:Y:S01]  /*100f0*/  F2FP.F16.F32.PACK_AB R7, R95, R94 ;  /* 0x0000005e5f07723e */ /* 0x000fe200000000ff */
[----:B------:R-:W-:Y:S01]  /*10100*/  BAR.SYNC.DEFER_BLOCKING 0x1, 0x100 ;  /* 0x0044000000007b1d */ /* 0x000fe20000010000 */
[----:B------:R-:W-:Y:S02]  /*10110*/  LOP3.LUT R8, R24, R39, RZ, 0x3c, !PT ;  /* 0x0000002718087212 */ /* 0x000fe400078e3cff */
[----:B------:R-:W-:Y:S02]  /*10120*/  LOP3.LUT R12, R12, R33, RZ, 0x3c, !PT ;  /* 0x000000210c0c7212 */ /* 0x000fe400078e3cff */
[----:B------:R-:W-:Y:S02]  /*10130*/  LOP3.LUT R14, R14, R35, RZ, 0x3c, !PT ;  /* 0x000000230e0e7212 */ /* 0x000fe400078e3cff */
[----:B------:R-:W-:-:S02]  /*10140*/  LOP3.LUT R24, R30, R41, RZ, 0x3c, !PT ;  /* 0x000000291e187212 */ /* 0x000fc400078e3cff */
[----:B------:R-:W-:Y:S02]  /*10150*/  MOV R30, R26 ;  /* 0x0000001a001e7202 */ /* 0x000fe40000000f00 */
[----:B------:R-:W-:Y:S02]  /*10160*/  MOV R27, R10 ;  /* 0x0000000a001b7202 */ /* 0x000fe40000000f00 */
[----:B------:R-:W-:Y:S02]  /*10170*/  MOV R26, R8 ;  /* 0x00000008001a7202 */ /* 0x000fe40000000f00 */
[----:B------:R-:W-:Y:S02]  /*10180*/  MOV R31, R28 ;  /* 0x0000001c001f7202 */ /* 0x000fe40000000f00 */
[----:B------:R-:W-:Y:S02]  /*10190*/  F2FP.F16.F32.PACK_AB R8, R97, R96 ;  /* 0x000000606108723e */ /* 0x000fe400000000ff */
[----:B------:R-:W-:-:S02]  /*101a0*/  F2FP.F16.F32.PACK_AB R9, R99, R98 ;  /* 0x000000626309723e */ /* 0x000fc400000000ff */
[----:B------:R-:W-:Y:S02]  /*101b0*/  F2FP.F16.F32.PACK_AB R10, R101, R100 ;  /* 0x00000064650a723e */ /* 0x000fe400000000ff */
[----:B------:R-:W-:Y:S01]  /*101c0*/  F2FP.F16.F32.PACK_AB R11, R103, R102 ;  /* 0x00000066670b723e */ /* 0x000fe200000000ff */
[----:B------:R0:W-:Y:S01]  /*101d0*/  STSM.16.M88.4 [R32], R4 ;  /* 0x0000000420007844 */ /* 0x0001e20000000200 */
[----:B------:R-:W-:Y:S02]  /*101e0*/  MOV R29, R12 ;  /* 0x0000000c001d7202 */ /* 0x000fe40000000f00 */
[----:B------:R-:W-:Y:S01]  /*101f0*/  MOV R28, R14 ;  /* 0x0000000e001c7202 */ /* 0x000fe20000000f00 */
[----:B------:R-:W-:Y:S01]  /*10200*/  STSM.16.M88.4 [R31], R8 ;  /* 0x000000081f007844 */ /* 0x000fe20000000200 */
[----:B------:R-:W-:Y:S02]  /*10210*/  F2FP.F16.F32.PACK_AB R12, R113, R112 ;  /* 0x00000070710c723e */ /* 0x000fe400000000ff */
[----:B------:R-:W-:-:S02]  /*10220*/  F2FP.F16.F32.PACK_AB R13, R115, R114 ;  /* 0x00000072730d723e */ /* 0x000fc400000000ff */
[----:B------:R-:W-:Y:S02]  /*10230*/  F2FP.F16.F32.PACK_AB R14, R117, R116 ;  /* 0x00000074750e723e */ /* 0x000fe400000000ff */
[----:B------:R-:W-:Y:S02]  /*10240*/  F2FP.F16.F32.PACK_AB R15, R119, R118 ;  /* 0x00000076770f723e */ /* 0x000fe400000000ff */
[----:B------:R-:W-:Y:S02]  /*10250*/  MOV R24, R24 ;  /* 0x0000001800187202 */ /* 0x000fe40000000f00 */
[----:B------:R-:W-:Y:S02]  /*10260*/  PLOP3.LUT P0, PT, PT, PT, UP0, 0x80, 0x0 ;  /* 0x000000000000781c */ /* 0x000fe40003f0f008 */
[----:B0-----:R-:W-:Y:S02]  /*10270*/  F2FP.F16.F32.PACK_AB R4, R105, R104 ;  /* 0x000000686904723e */ /* 0x001fe400000000ff */
[----:B------:R-:W-:-:S02]  /*10280*/  F2FP.F16.F32.PACK_AB R5, R107, R106 ;  /* 0x0000006a6b05723e */ /* 0x000fc400000000ff */
[----:B------:R-:W-:Y:S02]  /*10290*/  F2FP.F16.F32.PACK_AB R6, R109, R108 ;  /* 0x0000006c6d06723e */ /* 0x000fe400000000ff */
[----:B------:R-:W-:-:S05]  /*102a0*/  F2FP.F16.F32.PACK_AB R7, R111, R110 ;  /* 0x0000006e6f07723e */ /* 0x000fca00000000ff */
[----:B------:R0:W-:Y:S04]  /*102b0*/  STSM.16.M88.4 [R30], R4 ;  /* 0x000000041e007844 */ /* 0x0001e80000000200 */
[----:B------:R2:W-:Y:S04]  /*102c0*/  STSM.16.M88.4 [R29], R12 ;  /* 0x0000000c1d007844 */ /* 0x0005e80000000200 */
[----:B------:R2:W-:Y:S04]  /*102d0*/  STSM.16.M88.4 [R28], R120 ;  /* 0x000000781c007844 */ /* 0x0005e80000000200 */
[----:B------:R2:W-:Y:S04]  /*102e0*/  STSM.16.M88.4 [R27], R128 ;  /* 0x000000801b007844 */ /* 0x0005e80000000200 */
[----:B------:R2:W-:Y:S01]  /*102f0*/  STSM.16.M88.4 [R26], R136 ;  /* 0x000000881a007844 */ /* 0x0005e20000000200 */
[----:B0-----:R-:W-:-:S02]  /*10300*/  IMAD.U32 R4, RZ, RZ, UR8 ;  /* 0x00000008ff047e24 */ /* 0x001fc4000f8e00ff */
[----:B------:R-:W-:Y:S01]  /*10310*/  IMAD.U32 R5, RZ, RZ, UR9 ;  /* 0x00000009ff057e24 */ /* 0x000fe2000f8e00ff */
[----:B------:R2:W-:Y:S01]  /*10320*/  STSM.16.M88.4 [R24], R144 ;  /* 0x0000009018007844 */ /* 0x0005e20000000200 */
[----:B------:R-:W-:Y:S01]  /*10330*/  ULDC.64 UR8, c[0x0][0xc08] ;  /* 0x0003020000087ab9 */ /* 0x000fe20000000a00 */
[----:B------:R-:W-:Y:S06]  /*10340*/  BAR.SYNC.DEFER_BLOCKING 0x1, 0x100 ;  /* 0x0044000000007b1d */ /* 0x000fec0000010000 */
[----:B------:R-:W3:Y:S01]  /*10350*/  @P0 LDG.E R6, desc[UR50][R4.64] ;  /* 0x0000003204060981 */ /* 0x000ee2000c1e1900 */
[----:B------:R-:W-:Y:S01]  /*10360*/  UISETP.NE.U32.AND UP1, UPT, UR8, URZ, UPT ;  /* 0x0000003f0800728c */ /* 0x000fe2000bf25070 */
[----:B-1----:R-:W-:Y:S01]  /*10370*/  ISETP.NE.AND P1, PT, R49, 0x1, PT ;  /* 0x000000013100780c */ /* 0x002fe20003f25270 */
[----:B------:R-:W-:Y:S01]  /*10380*/  ULDC UR10, c[0x0][0xa88] ;  /* 0x0002a200000a7ab9 */ /* 0x000fe20000000800 */
[----:B------:R-:W-:Y:S01]  /*10390*/  UMOV UR4, URZ ;  /* 0x0000003f00047c82 */ /* 0x000fe20008000000 */
[----:B------:R-:W-:-:S06]  /*103a0*/  UISETP.NE.AND.EX UP1, UPT, UR9, URZ, UPT, UP1 ;  /* 0x0000003f0900728c */ /* 0x000fcc000bf25310 */
[----:B------:R-:W-:-:S04]  /*103b0*/  PLOP3.LUT P2, PT, PT, PT, UP1, 0x80, 0x0 ;  /* 0x000000000000781c */ /* 0x000fc80003f4f018 */
[----:B------:R-:W0:Y:S01]  /*103c0*/  @P1 LDC R7, c[0x0][0xbec] ;  /* 0x0002fb00ff071b82 */ /* 0x000e220000000800 */
[----:B------:R-:W-:Y:S02]  /*103d0*/  @UP1 ULDC.64 UR8, c[0x0][0xc08] ;  /* 0x0003020000081ab9 */ /* 0x000fe40000000a00 */
[----:B------:R-:W-:-:S05]  /*103e0*/  @UP1 UIMAD.WIDE UR8, UR37, 0x4, UR8 ;  /* 0x00000004250818a5 */ /* 0x000fca000f8e0208 */
[----:B------:R-:W1:Y:S01]  /*103f0*/  @P1 LDC R8, c[0x0][0xbf0] ;  /* 0x0002fc00ff081b82 */ /* 0x000e620000000800 */
[----:B------:R-:W-:Y:S02]  /*10400*/  IMAD.U32 R10, RZ, RZ, UR8 ;  /* 0x00000008ff0a7e24 */ /* 0x000fe4000f8e00ff */
[----:B------:R-:W-:Y:S01]  /*10410*/  IMAD.U32 R11, RZ, RZ, UR9 ;  /* 0x00000009ff0b7e24 */ /* 0x000fe2000f8e00ff */
[----:B---3--:R-:W-:Y:S01]  /*10420*/  @P0 R2UR UR4, R6 ;  /* 0x00000000060402ca */ /* 0x008fe200000e0000 */
[----:B------:R-:W-:-:S06]  /*10430*/  IMAD.U32 R6, RZ, RZ, UR10 ;  /* 0x0000000aff067e24 */ /* 0x000fcc000f8e00ff */
[----:B------:R2:W5:Y:S01]  /*10440*/  @P2 LDG.E R6, desc[UR50][R10.64] ;  /* 0x000000320a062981 */ /* 0x000562000c1e1900 */
[----:B01----:R-:W-:Y:S07]  /*10450*/  @P2 BRA `(.L_x_8131) ;  /* 0x0000000000102947 */ /* 0x003fee0003800000 */
[----:B------:R-:W-:Y:S05]  /*10460*/  @!P0 BRA `(.L_x_8131) ;  /* 0x00000000000c8947 */ /* 0x000fea0003800000 */
[----:B------:R-:W3:Y:S04]  /*10470*/  LDG.E R9, desc[UR50][R4.64] ;  /* 0x0000003204097981 */ /* 0x000ee8000c1e1900 */
[----:B-----5:R-:W3:Y:S02]  /*10480*/  LDG.E R6, desc[UR50][R4.64+0x4] ;  /* 0x0000043204067981 */ /* 0x020ee4000c1e1900 */
[----:B---3--:R-:W-:-:S07]  /*10490*/  IMAD.IADD R6, R6, 0x1, -R9 ;  /* 0x0000000106067824 */ /* 0x008fce00078e0a09 */
.L_x_8131:
[----:B------:R-:W-:Y:S01]  /*104a0*/  USHF.R.S32.HI UR9, URZ, 0x1f, UR4 ;  /* 0x0000001f3f097899 */ /* 0x000fe20008011404 */
[----:B--2---:R-:W-:Y:S01]  /*104b0*/  VIADD R10, R17, UR38 ;  /* 0x00000026110a7c36 */ /* 0x004fe20008000000 */
[----:B------:R-:W-:Y:S01]  /*104c0*/  USHF.R.S32.HI UR16, URZ, 0x1f, UR42 ;  /* 0x0000001f3f107899 */ /* 0x000fe2000801142a */
[----:B------:R-:W-:Y:S01]  /*104d0*/  VIADD R24, R187, UR38 ;  /* 0x00000026bb187c36 */ /* 0x000fe20008000000 */
[----:B------:R-:W-:Y:S01]  /*104e0*/  ULDC.64 UR14, c[0x0][0xb90] ;  /* 0x0002e400000e7ab9 */ /* 0x000fe20000000a00 */
[----:B------:R-:W-:Y:S01]  /*104f0*/  UMOV UR8, UR4 ;  /* 0x0000000400087c82 */ /* 0x000fe20008000000 */
[----:B------:R-:W-:Y:S01]  /*10500*/  UIMAD UR12, UR16, UR14, URZ ;  /* 0x0000000e100c72a4 */ /* 0x000fe2000f8e023f */
[----:B------:R-:W-:Y:S01]  /*10510*/  @P1 IMAD.HI.U32 R5, R10, R7, RZ ;  /* 0x000000070a051227 */ /* 0x000fe200078e00ff */
[----:B------:R-:W-:Y:S01]  /*10520*/  UIMAD.WIDE.U32 UR10, UR42, UR14, UR8 ;  /* 0x0000000e2a0a72a5 */ /* 0x000fe2000f8e0008 */
[----:B------:R-:W0:Y:S01]  /*10530*/  @P1 LDC R53, c[0x0][0xbec] ;  /* 0x0002fb00ff351b82 */ /* 0x000e220000000800 */
[----:B------:R-:W-:Y:S01]  /*10540*/  USHF.R.S32.HI UR8, URZ, 0x1f, UR37 ;  /* 0x0000001f3f087899 */ /* 0x000fe20008011425 */
[----:B------:R-:W-:Y:S01]  /*10550*/  IMAD.MOV.U32 R4, RZ, RZ, R10 ;  /* 0x000000ffff047224 */ /* 0x000fe200078e000a */
[----:B------:R-:W-:Y:S01]  /*10560*/  UIMAD UR12, UR42, UR15, UR12 ;  /* 0x0000000f2a0c72a4 */ /* 0x000fe2000f8e020c */
[----:B------:R-:W-:Y:S01]  /*10570*/  @P1 SHF.R.U32.HI R4, RZ, R8, R5 ;  /* 0x00000008ff041219 */ /* 0x000fe20000011605 */
[----:B------:R-:W-:Y:S01]  /*10580*/  USEL UR18, UR8, URZ, !UP0 ;  /* 0x0000003f08127287 */ /* 0x000fe2000c000000 */
[----:B------:R-:W-:Y:S01]  /*10590*/  IMAD R5, R184, 0x40, R18 ;  /* 0x00000040b8057824 */ /* 0x000fe200078e0212 */
[----:B------:R-:W-:Y:S01]  /*105a0*/  ULDC.64 UR14, c[0x0][0xb98] ;  /* 0x0002e600000e7ab9 */ /* 0x000fe20000000a00 */
[----:B------:R-:W-:Y:S01]  /*105b0*/  USEL UR17, UR37, URZ, !UP0 ;  /* 0x0000003f25117287 */ /* 0x000fe2000c000000 */
[----:B------:R-:W-:Y:S01]  /*105c0*/  IMAD.MOV R8, RZ, RZ, -R4 ;  /* 0x000000ffff087224 */ /* 0x000fe200078e0a04 */
[----:B------:R-:W-:Y:S01]  /*105d0*/  UIMAD UR8, UR18, UR14, URZ ;  /* 0x0000000e120872a4 */ /* 0x000fe2000f8e023f */
[----:B------:R-:W-:Y:S01]  /*105e0*/  IMAD.WIDE R20, R5, 0x2, R20 ;  /* 0x0000000205147825 */ /* 0x000fe200078e0214 */
[----:B------:R-:W-:Y:S01]  /*105f0*/  UIADD3 UR11, UR11, UR12, URZ ;  /* 0x0000000c0b0b7290 */ /* 0x000fe2000fffe03f */
[----:B------:R-:W-:Y:S01]  /*10600*/  SHF.R.S32.HI R5, RZ, 0x1f, R4 ;  /* 0x0000001fff057819 */ /* 0x000fe20000011404 */
[----:B------:R-:W-:Y:S01]  /*10610*/  UIMAD UR8, UR17, UR15, UR8 ;  /* 0x0000000f110872a4 */ /* 0x000fe2000f8e0208 */
[----:B------:R-:W-:Y:S01]  /*10620*/  IMAD R7, R49, R8, R10 ;  /* 0x0000000831077224 */ /* 0x000fe200078e020a */
[----:B------:R-:W-:Y:S01]  /*10630*/  UIMAD.WIDE.U32 UR10, UR17, UR14, UR10 ;  /* 0x0000000e110a72a5 */ /* 0x000fe2000f8e000a */
[----:B------:R-:W-:Y:S01]  /*10640*/  IADD3 R11, P3, R20, 0x2000, RZ ;  /* 0x00002000140b7810 */ /* 0x000fe20007f7e0ff */
[----:B-----5:R-:W-:Y:S01]  /*10650*/  IMAD R51, R6, R49, RZ ;  /* 0x0000003106337224 */ /* 0x020fe200078e02ff */
[----:B------:R-:W-:Y:S01]  /*10660*/  IADD3 R13, P0, R20, 0x1000, RZ ;  /* 0x00001000140d7810 */ /* 0x000fe20007f1e0ff */
[----:B------:R-:W-:Y:S01]  /*10670*/  IMAD.U32 R10, RZ, RZ, UR8 ;  /* 0x00000008ff0a7e24 */ /* 0x000fe2000f8e00ff */
[----:B------:R-:W-:Y:S01]  /*10680*/  SHF.R.S32.HI R8, RZ, 0x1f, R7 ;  /* 0x0000001fff087819 */ /* 0x000fe20000011407 */
[----:B------:R-:W-:Y:S01]  /*10690*/  ULDC.64 UR12, c[0x0][0xaa0] ;  /* 0x0002a800000c7ab9 */ /* 0x000fe20000000a00 */
[----:B------:R-:W-:-:S02]  /*106a0*/  IADD3 R4, P2, R4, UR10, RZ ;  /* 0x0000000a04047c10 */ /* 0x000fc4000ff5e0ff */
[----:B------:R-:W-:Y:S02]  /*106b0*/  LOP3.LUT R9, R11, 0x380, RZ, 0xc0, !PT ;  /* 0x000003800b097812 */ /* 0x000fe400078ec0ff */
[----:B------:R-:W-:Y:S01]  /*106c0*/  IADD3.X R5, R5, UR11, R10, P2, !PT ;  /* 0x0000000b05057c10 */ /* 0x000fe200097fe40a */
[----:B------:R-:W-:Y:S01]  /*106d0*/  ULDC.64 UR10, c[0x0][0xb88] ;  /* 0x0002e200000a7ab9 */ /* 0x000fe20000000a00 */
[----:B------:R-:W-:Y:S01]  /*106e0*/  LOP3.LUT R12, R13, 0x380, RZ, 0xc0, !PT ;  /* 0x000003800d0c7812 */ /* 0x000fe200078ec0ff */
[----:B------:R-:W-:Y:S01]  /*106f0*/  IMAD R10, R8, UR10, RZ ;  /* 0x0000000a080a7c24 */ /* 0x000fe2000f8e02ff */
[----:B------:R-:W-:Y:S01]  /*10700*/  SHF.R.U64 R8, R9, 0x3, RZ ;  /* 0x0000000309087819 */ /* 0x000fe200000012ff */
[C---:B------:R-:W-:Y:S01]  /*10710*/  IMAD.WIDE.U32 R4, R7.reuse, UR10, R4 ;  /* 0x0000000a07047c25 */ /* 0x040fe2000f8e0004 */
[----:B------:R-:W-:Y:S02]  /*10720*/  SHF.R.U64 R12, R12, 0x3, RZ ;  /* 0x000000030c0c7819 */ /* 0x000fe400000012ff */
[C---:B------:R-:W-:Y:S01]  /*10730*/  IADD3 R41, P6, R20.reuse, 0x4000, RZ ;  /* 0x0000400014297810 */ /* 0x040fe20007fde0ff */
[----:B------:R-:W-:Y:S01]  /*10740*/  IMAD R9, R7, UR11, R10 ;  /* 0x0000000b07097c24 */ /* 0x000fe2000f8e020a */
[----:B------:R-:W-:Y:S01]  /*10750*/  ULDC.64 UR10, c[0x0][0xb50] ;  /* 0x0002d400000a7ab9 */ /* 0x000fe20000000a00 */
[----:B------:R-:W-:-:S02]  /*10760*/  IADD3 R7, P2, R20, 0x3000, RZ ;  /* 0x0000300014077810 */ /* 0x000fc40007f5e0ff */
[----:B------:R-:W-:Y:S01]  /*10770*/  IMAD.IADD R9, R5, 0x1, R9 ;  /* 0x0000000105097824 */ /* 0x000fe200078e0209 */
[C---:B------:R-:W-:Y:S02]  /*10780*/  LEA R10, P4, R4.reuse, UR10, 0x2 ;  /* 0x0000000a040a7c11 */ /* 0x040fe4000f8810ff */
[----:B------:R-:W-:Y:S02]  /*10790*/  LOP3.LUT R5, R7, 0x380, RZ, 0xc0, !PT ;  /* 0x0000038007057812 */ /* 0x000fe400078ec0ff */
[----:B------:R-:W-:Y:S01]  /*107a0*/  LEA.HI.X R14, R4, UR11, R9, 0x2, P4 ;  /* 0x0000000b040e7c11 */ /* 0x000fe2000a0f1409 */
[----:B------:R-:W-:Y:S01]  /*107b0*/  SHFL.IDX PT, R44, R10, RZ, 0x1c1f ;  /* 0x001c1fff0a2c7589 */ /* 0x000fe200000e0000 */
[----:B------:R-:W-:Y:S01]  /*107c0*/  SHF.R.U64 R4, R5, 0x3, RZ ;  /* 0x0000000305047819 */ /* 0x000fe200000012ff */
[--C-:B------:R-:W-:Y:S01]  /*107d0*/  IMAD.X R5, RZ, RZ, R21.reuse, P2 ;  /* 0x000000ffff057224 */ /* 0x100fe200010e0615 */
[----:B------:R-:W-:Y:S01]  /*107e0*/  LOP3.LUT R12, R12, R13, RZ, 0x3c, !PT ;  /* 0x0000000d0c0c7212 */ /* 0x000fe200078e3cff */
[----:B------:R-:W1:Y:S01]  /*107f0*/  SHFL.IDX PT, R45, R14, RZ, 0x1c1f ;  /* 0x001c1fff0e2d7589 */ /* 0x000e6200000e0000 */
[----:B------:R-:W-:Y:S01]  /*10800*/  LOP3.LUT R4, R4, R7, RZ, 0x3c, !PT ;  /* 0x0000000704047212 */ /* 0x000fe200078e3cff */
[--C-:B------:R-:W-:Y:S01]  /*10810*/  IMAD.X R13, RZ, RZ, R21.reuse, P0 ;  /* 0x000000ffff0d7224 */ /* 0x100fe200000e0615 */
[----:B------:R-:W-:Y:S01]  /*10820*/  LOP3.LUT P0, RZ, R185, 0x3, RZ, 0xc0, !PT ;  /* 0x00000003b9ff7812 */ /* 0x000fe2000780c0ff */
[----:B------:R-:W-:Y:S01]  /*10830*/  SHFL.IDX PT, R46, R10, 0x1, 0x1c1f ;  /* 0x003c1f000a2e7f89 */ /* 0x000fe200000e0000 */
[----:B------:R-:W-:Y:S01]  /*10840*/  VIADD R7, R24, 0x8 ;  /* 0x0000000818077836 */ /* 0x000fe20000000000 */
[----:B------:R-:W-:Y:S01]  /*10850*/  IADD3 R37, P5, R20, 0x5000, RZ ;  /* 0x0000500014257810 */ /* 0x000fe20007fbe0ff */
[----:B------:R-:W-:Y:S01]  /*10860*/  IMAD.X R9, RZ, RZ, R21, P3 ;  /* 0x000000ffff097224 */ /* 0x000fe200018e0615 */
[----:B------:R-:W2:Y:S01]  /*10870*/  SHFL.IDX PT, R47, R14, 0x1, 0x1c1f ;  /* 0x003c1f000e2f7f89 */ /* 0x000ea200000e0000 */
[----:B------:R-:W-:-:S02]  /*10880*/  ISETP.GE.OR P2, PT, R24, R51, P0 ;  /* 0x000000331800720c */ /* 0x000fc40000746670 */
[----:B------:R-:W-:Y:S02]  /*10890*/  ISETP.GE.OR P0, PT, R7, R51, P0 ;  /* 0x000000330700720c */ /* 0x000fe40000706670 */
[C---:B------:R-:W-:Y:S02]  /*108a0*/  IADD3 R33, P4, R20.reuse, 0x6000, RZ ;  /* 0x0000600014217810 */ /* 0x040fe40007f9e0ff */
[----:B------:R-:W-:Y:S02]  /*108b0*/  LOP3.LUT R15, R20, 0x380, RZ, 0xc0, !PT ;  /* 0x00000380140f7812 */ /* 0x000fe400078ec0ff */
[----:B------:R-:W-:Y:S02]  /*108c0*/  LOP3.LUT R40, R41, 0x380, RZ, 0xc0, !PT ;  /* 0x0000038029287812 */ /* 0x000fe400078ec0ff */
[----:B------:R-:W-:Y:S02]  /*108d0*/  LOP3.LUT R36, R37, 0x380, RZ, 0xc0, !PT ;  /* 0x0000038025247812 */ /* 0x000fe400078ec0ff */
[----:B------:R-:W-:-:S02]  /*108e0*/  LOP3.LUT R32, R33, 0x380, RZ, 0xc0, !PT ;  /* 0x0000038021207812 */ /* 0x000fc400078ec0ff */
[----:B------:R-:W-:Y:S01]  /*108f0*/  SHF.R.U64 R15, R15, 0x3, RZ ;  /* 0x000000030f0f7819 */ /* 0x000fe200000012ff */
[----:B-1----:R-:W-:Y:S01]  /*10900*/  @!P2 ST.E desc[UR50][R44.64], R2 ;  /* 0x000000022c00a985 */ /* 0x002fe2000c101932 */
[----:B------:R-:W-:Y:S02]  /*10910*/  LOP3.LUT R8, R8, R11, RZ, 0x3c, !PT ;  /* 0x0000000b08087212 */ /* 0x000fe400078e3cff */
[----:B------:R-:W-:Y:S02]  /*10920*/  IADD3 R11, P3, R20, 0x7000, RZ ;  /* 0x00007000140b7810 */ /* 0x000fe40007f7e0ff */
[----:B------:R-:W-:Y:S02]  /*10930*/  SHF.R.U64 R40, R40, 0x3, RZ ;  /* 0x0000000328287819 */ /* 0x000fe400000012ff */
[----:B------:R-:W-:Y:S01]  /*10940*/  SHF.R.U64 R36, R36, 0x3, RZ ;  /* 0x0000000324247819 */ /* 0x000fe200000012ff */
[----:B--2---:R1:W-:Y:S01]  /*10950*/  @!P0 ST.E desc[UR50][R46.64], R0 ;  /* 0x000000002e008985 */ /* 0x0043e2000c101932 */
[----:B------:R-:W-:Y:S01]  /*10960*/  SHF.R.U64 R32, R32, 0x3, RZ ;  /* 0x0000000320207819 */ /* 0x000fe200000012ff */
[----:B------:R-:W-:Y:S01]  /*10970*/  IMAD.X R25, RZ, RZ, R21, P3 ;  /* 0x000000ffff197224 */ /* 0x000fe200018e0615 */
[----:B------:R-:W-:-:S02]  /*10980*/  LOP3.LUT R20, R15, R20, RZ, 0x3c, !PT ;  /* 0x000000140f147212 */ /* 0x000fc400078e3cff */
[----:B------:R-:W-:Y:S01]  /*10990*/  LOP3.LUT R40, R40, R41, RZ, 0x3c, !PT ;  /* 0x0000002928287212 */ /* 0x000fe200078e3cff */
[--C-:B------:R-:W-:Y:S01]  /*109a0*/  IMAD.X R41, RZ, RZ, R21.reuse, P6 ;  /* 0x000000ffff297224 */ /* 0x100fe200030e0615 */
[----:B------:R-:W-:Y:S01]  /*109b0*/  LOP3.LUT R36, R36, R37, RZ, 0x3c, !PT ;  /* 0x0000002524247212 */ /* 0x000fe200078e3cff */
[--C-:B------:R-:W-:Y:S01]  /*109c0*/  IMAD.X R37, RZ, RZ, R21.reuse, P5 ;  /* 0x000000ffff257224 */ /* 0x100fe200028e0615 */
[----:B------:R-:W-:Y:S01]  /*109d0*/  LOP3.LUT R32, R32, R33, RZ, 0x3c, !PT ;  /* 0x0000002120207212 */ /* 0x000fe200078e3cff */
[----:B------:R-:W-:Y:S01]  /*109e0*/  IMAD.X R33, RZ, RZ, R21, P4 ;  /* 0x000000ffff217224 */ /* 0x000fe200020e0615 */
[----:B------:R2:W5:Y:S01]  /*109f0*/  LD.E.128 R28, desc[UR50][R20.64] ;  /* 0x00000032141c7980 */ /* 0x000562000c101d00 */
[----:B------:R-:W-:Y:S01]  /*10a00*/  UIMAD UR10, UR9, UR12, URZ ;  /* 0x0000000c090a72a4 */ /* 0x000fe2000f8e023f */
[----:B-1----:R-:W-:Y:S01]  /*10a10*/  IMAD R0, R22, 0x20, R184 ;  /* 0x0000002016007824 */ /* 0x002fe200078e02b8 */
[----:B------:R-:W-:Y:S01]  /*10a20*/  LOP3.LUT R6, R11, 0x380, RZ, 0xc0, !PT ;  /* 0x000003800b067812 */ /* 0x000fe200078ec0ff */
[----:B------:R-:W5:Y:S04]  /*10a30*/  LD.E.128 R12, desc[UR50][R12.64] ;  /* 0x000000320c0c7980 */ /* 0x000f68000c101d00 */
[----:B------:R-:W5:Y:S01]  /*10a40*/  LD.E.128 R40, desc[UR50][R40.64] ;  /* 0x0000003228287980 */ /* 0x000f62000c101d00 */
[----:B--2---:R-:W1:Y:S01]  /*10a50*/  @P1 LDC R21, c[0x0][0xbf0] ;  /* 0x0002fc00ff151b82 */ /* 0x004e620000000800 */
[----:B------:R-:W-:-:S02]  /*10a60*/  UIMAD.WIDE.U32 UR8, UR4, UR12, URZ ;  /* 0x0000000c040872a5 */ /* 0x000fc4000f8e003f */
[----:B------:R-:W5:Y:S01]  /*10a70*/  LD.E.128 R36, desc[UR50][R36.64] ;  /* 0x0000003224247980 */ /* 0x000f62000c101d00 */
[----:B------:R-:W-:Y:S01]  /*10a80*/  UIMAD UR10, UR4, UR13, UR10 ;  /* 0x0000000d040a72a4 */ /* 0x000fe2000f8e020a */
[----:B------:R-:W-:Y:S01]  /*10a90*/  VIADD R44, R0, UR38 ;  /* 0x00000026002c7c36 */ /* 0x000fe20008000000 */
[----:B------:R-:W-:Y:S01]  /*10aa0*/  SHF.R.U64 R6, R6, 0x3, RZ ;  /* 0x0000000306067819 */ /* 0x000fe200000012ff */
[----:B------:R-:W-:Y:S01]  /*10ab0*/  ULDC.64 UR12, c[0x0][0xae8] ;  /* 0x0002ba00000c7ab9 */ /* 0x000fe20000000a00 */
[----:B------:R-:W-:Y:S01]  /*10ac0*/  UIADD3 UR9, UR9, UR10, URZ ;  /* 0x0000000a09097290 */ /* 0x000fe2000fffe03f */
[----:B------:R-:W5:Y:S01]  /*10ad0*/  LD.E.128 R32, desc[UR50][R32.64] ;  /* 0x0000003220207980 */ /* 0x000f62000c101d00 */
[----:B------:R-:W-:Y:S01]  /*10ae0*/  UIMAD UR4, UR16, UR12, URZ ;  /* 0x0000000c100472a4 */ /* 0x000fe2000f8e023f */
[----:B0-----:R-:W-:Y:S01]  /*10af0*/  @P1 IMAD.HI.U32 R0, R44, R53, RZ ;  /* 0x000000352c001227 */ /* 0x001fe200078e00ff */
[----:B------:R-:W-:Y:S01]  /*10b00*/  UIMAD.WIDE.U32 UR8, UR42, UR12, UR8 ;  /* 0x0000000c2a0872a5 */ /* 0x000fe2000f8e0008 */
[----:B------:R-:W-:Y:S01]  /*10b10*/  LOP3.LUT R24, R6, R11, RZ, 0x3c, !PT ;  /* 0x0000000b06187212 */ /* 0x000fe200078e3cff */
[----:B------:R-:W-:Y:S01]  /*10b20*/  UIMAD UR4, UR42, UR13, UR4 ;  /* 0x0000000d2a0472a4 */ /* 0x000fe2000f8e0204 */
[----:B------:R-:W-:Y:S01]  /*10b30*/  IMAD.MOV.U32 R45, RZ, RZ, R44 ;  /* 0x000000ffff2d7224 */ /* 0x000fe200078e002c */
[----:B------:R-:W-:Y:S01]  /*10b40*/  ULDC.64 UR10, c[0x0][0xaf0] ;  /* 0x0002bc00000a7ab9 */ /* 0x000fe20000000a00 */
[----:B------:R-:W5:Y:S01]  /*10b50*/  LD.E.128 R8, desc[UR50][R8.64] ;  /* 0x0000003208087980 */ /* 0x000f62000c101d00 */
[----:B------:R-:W-:-:S02]  /*10b60*/  UIADD3 UR9, UR9, UR4, URZ ;  /* 0x0000000409097290 */ /* 0x000fc4000fffe03f */
[----:B------:R-:W-:Y:S01]  /*10b70*/  UIMAD UR4, UR18, UR10, URZ ;  /* 0x0000000a120472a4 */ /* 0x000fe2000f8e023f */
[----:B------:R-:W5:Y:S01]  /*10b80*/  LD.E.128 R4, desc[UR50][R4.64] ;  /* 0x0000003204047980 */ /* 0x000f62000c101d00 */
[----:B------:R-:W-:Y:S02]  /*10b90*/  UIMAD.WIDE.U32 UR8, UR17, UR10, UR8 ;  /* 0x0000000a110872a5 */ /* 0x000fe4000f8e0008 */
[----:B------:R-:W-:Y:S01]  /*10ba0*/  UIMAD UR4, UR17, UR11, UR4 ;  /* 0x0000000b110472a4 */ /* 0x000fe2000f8e0204 */
[----:B-1----:R-:W-:Y:S01]  /*10bb0*/  @P1 SHF.R.U32.HI R45, RZ, R21, R0 ;  /* 0x00000015ff2d1219 */ /* 0x002fe20000011600 */
[----:B------:R-:W5:Y:S01]  /*10bc0*/  LD.E.128 R24, desc[UR50][R24.64] ;  /* 0x0000003218187980 */ /* 0x000f62000c101d00 */
[----:B------:R-:W-:Y:S01]  /*10bd0*/  ULDC.64 UR10, c[0x0][0xae0] ;  /* 0x0002b800000a7ab9 */ /* 0x000fe20000000a00 */
[----:B------:R-:W-:Y:S01]  /*10be0*/  UIADD3 UR4, UR9, UR4, URZ ;  /* 0x0000000409047290 */ /* 0x000fe2000fffe03f */
[--C-:B------:R-:W-:Y:S01]  /*10bf0*/  SHF.R.S32.HI R0, RZ, 0x1f, R45.reuse ;  /* 0x0000001fff007819 */ /* 0x100fe2000001142d */
[----:B------:R-:W-:Y:S01]  /*10c00*/  IMAD.MOV R2, RZ, RZ, -R45 ;  /* 0x000000ffff027224 */ /* 0x000fe200078e0a2d */
[----:B------:R-:W-:Y:S01]  /*10c10*/  @!PT LDS RZ, [RZ] ;  /* 0x00000000fffff984 */ /* 0x000fe20000000800 */
[----:B------:R-:W-:Y:S01]  /*10c20*/  @!PT LDS RZ, [RZ] ;  /* 0x00000000fffff984 */ /* 0x000fe20000000800 */
[----:B------:R-:W-:Y:S01]  /*10c30*/  @!PT LDS RZ, [RZ] ;  /* 0x00000000fffff984 */ /* 0x000fe20000000800 */
[----:B------:R-:W-:Y:S01]  /*10c40*/  @!PT LDS RZ, [RZ] ;  /* 0x00000000fffff984 */ /* 0x000fe20000000800 */
[----:B------:R0:W-:Y:S06]  /*10c50*/  MEMBAR.ALL.CTA ;  /* 0x0000000000007992 */ /* 0x0001ec0000008000 */
[----:B0-----:R-:W0:Y:S01]  /*10c60*/  FENCE.VIEW.ASYNC.S ;  /* 0x00000000000073c6 */ /* 0x001e220000000000 */
        /* <DEDUP_REMOVED lines=35> */
[-C--:B0-2---:R-:W-:Y:S02]  /*10ea0*/  @!P2 LEA.HI.X R3, R18, R0.reuse, R190, 0x1, P4 ;  /* 0x000000001203a211 */ /* 0x085fe400020f0cbe */
[----:B------:R-:W-:-:S03]  /*10eb0*/  @!P3 LEA.HI.X R21, R19, R0, R189, 0x1, P5 ;  /* 0x000000001315b211 */ /* 0x000fc600028f0cbd */
[----:B-----5:R3:W-:Y:S04]  /*10ec0*/  @!P2 ST.E.128 desc[UR50][R2.64], R28 ;  /* 0x0000001c0200a985 */ /* 0x0207e8000c101d32 */
[----:B------:R3:W-:Y:S02]  /*10ed0*/  @!P3 ST.E.128 desc[UR50][R20.64], R40 ;  /* 0x000000281400b985 */ /* 0x0007e4000c101d32 */
.L_x_8133:
[----:B------:R-:W-:Y:S05]  /*10ee0*/  BSYNC B1 ;  /* 0x0000000000017941 */ /* 0x000fea0003800000 */
.L_x_8132:
        /* <DEDUP_REMOVED lines=9> */
[-C--:B0---4-:R-:W-:Y:S02]  /*10f80*/  @!P3 LEA.HI.X R3, R18, R0.reuse, R190, 0x1, P0 ;  /* 0x000000001203b211 */ /* 0x091fe400000f0cbe */
[----:B------:R-:W-:-:S03]  /*10f90*/  @!P4 LEA.HI.X R21, R19, R0, R189, 0x1, P2 ;  /* 0x000000001315c211 */ /* 0x000fc600010f0cbd */
[----:B-----5:R3:W-:Y:S04]  /*10fa0*/  @!P3 ST.E.128 desc[UR50][R2.64], R12 ;  /* 0x0000000c0200b985 */ /* 0x0207e8000c101d32 */
[----:B------:R3:W-:Y:S02]  /*10fb0*/  @!P4 ST.E.128 desc[UR50][R20.64], R36 ;  /* 0x000000241400c985 */ /* 0x0007e4000c101d32 */
.L_x_8135:
[----:B------:R-:W-:Y:S05]  /*10fc0*/  BSYNC B1 ;  /* 0x0000000000017941 */ /* 0x000fea0003800000 */
.L_x_8134:
[----:B----4-:R4:W0:Y:S01]  /*10fd0*/  SHFL.IDX PT, R0, R45, 0x2, 0x181f ;  /* 0x00581f002d007f89 */ /* 0x01082200000e0000 */
[----:B------:R-:W-:Y:S03]  /*10fe0*/  BSSY B1, `(.L_x_8136) ;  /* 0x000000c000017945 */ /* 0x000fe60003800000 */
[----:B---3-5:R4:W3:Y:S01]  /*10ff0*/  SHFL.IDX PT, R12, R44, 0x2, 0x181f ;  /* 0x00581f002c0c7f89 */ /* 0x0288e200000e0000 */
[----:B------:R-:W-:Y:S05]  /*11000*/  @P1 BRA `(.L_x_8137) ;  /* 0x0000000000241947 */ /* 0x000fea0003800000 */
[----:B------:R-:W-:Y:S02]  /*11010*/  ULDC UR4, c[0x0][0xac8] ;  /* 0x0002b20000047ab9 */ /* 0x000fe40000000800 */
[----:B------:R-:W-:Y:S02]  /*11020*/  ISETP.GE.AND P2, PT, R18, UR4, PT ;  /* 0x0000000412007c0c */ /* 0x000fe4000bf46270 */
[----:B------:R-:W-:-:S11]  /*11030*/  ISETP.GE.AND P3, PT, R19, UR4, PT ;  /* 0x0000000413007c0c */ /* 0x000fd6000bf66270 */
[CC--:B---3--:R-:W-:Y:S02]  /*11040*/  @!P2 LEA R2, P0, R18.reuse, R12.reuse, 0x1 ;  /* 0x0000000c1202a211 */ /* 0x0c8fe400078008ff */
[C---:B------:R-:W-:Y:S02]  /*11050*/  @!P3 LEA R12, P1, R19.reuse, R12, 0x1 ;  /* 0x0000000c130cb211 */ /* 0x040fe400078208ff */
[-C--:B0-----:R-:W-:Y:S02]  /*11060*/  @!P2 LEA.HI.X R3, R18, R0.reuse, R190, 0x1, P0 ;  /* 0x000000001203a211 */ /* 0x081fe400000f0cbe */
[----:B------:R-:W-:-:S03]  /*11070*/  @!P3 LEA.HI.X R13, R19, R0, R189, 0x1, P1 ;  /* 0x00000000130db211 */ /* 0x000fc600008f0cbd */
[----:B------:R0:W-:Y:S04]  /*11080*/  @!P2 ST.E.128 desc[UR50][R2.64], R8 ;  /* 0x000000080200a985 */ /* 0x0001e8000c101d32 */
[----:B------:R0:W-:Y:S02]  /*11090*/  @!P3 ST.E.128 desc[UR50][R12.64], R32 ;  /* 0x000000200c00b985 */ /* 0x0001e4000c101d32 */
.L_x_8137:
[----:B------:R-:W-:Y:S05]  /*110a0*/  BSYNC B1 ;  /* 0x0000000000017941 */ /* 0x000fea0003800000 */
.L_x_8136:
[----:B0-----:R-:W-:Y:S01]  /*110b0*/  VIADD R0, R46, 0x60 ;  /* 0x000000602e007836 */ /* 0x001fe20000000000 */
[----:B--2-4-:R-:W0:Y:S04]  /*110c0*/  SHFL.IDX PT, R45, R45, 0x3, 0x181f ;  /* 0x00781f002d2d7f89 */ /* 0x014e2800000e0000 */
[----:B------:R-:W-:Y:S01]  /*110d0*/  ISETP.GE.AND P0, PT, R0, R51, PT ;  /* 0x000000330000720c */ /* 0x000fe20003f06270 */
[----:B------:R-:W2:-:S12]  /*110e0*/  SHFL.IDX PT, R44, R44, 0x3, 0x181f ;  /* 0x00781f002c2c7f89 */ /* 0x000e9800000e0000 */
[----:B------:R-:W-:Y:S05]  /*110f0*/  @P0 BRA `(.L_x_8138) ;  /* 0x0000000c000c0947 */ /* 0x000fea0003800000 */
[----:B------:R-:W-:Y:S02]  /*11100*/  ULDC UR4, c[0x0][0xac8] ;  /* 0x0002b20000047ab9 */ /* 0x000fe40000000800 */
[----:B------:R-:W-:-:S13]  /*11110*/  ISETP.GE.AND P1, PT, R18, UR4, PT ;  /* 0x0000000412007c0c */ /* 0x000fda000bf26270 */
[----:B--2---:R-:W-:-:S04]  /*11120*/  @!P1 LEA R2, P0, R18, R44, 0x1 ;  /* 0x0000002c12029211 */ /* 0x004fc800078008ff */
[----:B0-----:R-:W-:Y:S02]  /*11130*/  @!P1 LEA.HI.X R3, R18, R45, R190, 0x1, P0 ;  /* 0x0000002d12039211 */ /* 0x001fe400000f0cbe */
[----:B------:R-:W-:-:S03]  /*11140*/  ISETP.GE.AND P0, PT, R19, UR4, PT ;  /* 0x0000000413007c0c */ /* 0x000fc6000bf06270 */
[----:B------:R4:W-:Y:S10]  /*11150*/  @!P1 ST.E.128 desc[UR50][R2.64], R4 ;  /* 0x0000000402009985 */ /* 0x0009f4000c101d32 */
[----:B------:R-:W-:Y:S05]  /*11160*/  @P0 BRA `(.L_x_8138) ;  /* 0x0000000800f00947 */ /* 0x000fea0003800000 */
[----:B----4-:R-:W-:-:S04]  /*11170*/  LEA R2, P0, R19, R44, 0x1 ;  /* 0x0000002c13027211 */ /* 0x010fc800078008ff */
[----:B------:R-:W-:-:S05]  /*11180*/  LEA.HI.X R3, R19, R45, R189, 0x1, P0 ;  /* 0x0000002d13037211 */ /* 0x000fca00000f0cbd */
[----:B------:R0:W-:Y:S01]  /*11190*/  ST.E.128 desc[UR50][R2.64], R24 ;  /* 0x0000001802007985 */ /* 0x0001e2000c101d32 */
[----:B------:R-:W-:Y:S05]  /*111a0*/  BRA `(.L_x_8138) ;  /* 0x0000000800e07947 */ /* 0x000fea0003800000 */
.L_x_8130:
[----:B------:R-:W-:Y:S01]  /*111b0*/  ULDC.64 UR8, c[0x0][0xc00] ;  /* 0x0003000000087ab9 */ /* 0x000fe20000000a00 */
[----:B------:R-:W-:Y:S01]  /*111c0*/  ULDC UR4, c[0x0][0xa88] ;  /* 0x0002a20000047ab9 */ /* 0x000fe20000000800 */
[----:B------:R-:W-:Y:S01]  /*111d0*/  UISETP.NE.U32.AND UP0, UPT, UR8, URZ, UPT ;  /* 0x0000003f0800728c */ /* 0x000fe2000bf05070 */
[----:B------:R-:W0:Y:S03]  /*111e0*/  LDC R11, c[0x0][0xbe8] ;  /* 0x0002fa00ff0b7b82 */ /* 0x000e260000000800 */
[----:B------:R-:W-:-:S03]  /*111f0*/  UISETP.NE.AND.EX UP0, UPT, UR9, URZ, UPT, UP0 ;  /* 0x0000003f0900728c */ /* 0x000fc6000bf05300 */
[----:B------:R-:W-:Y:S02]  /*11200*/  ULDC.64 UR8, c[0x0][0xc00] ;  /* 0x0003000000087ab9 */ /* 0x000fe40000000a00 */
[----:B------:R-:W-:Y:S01]  /*11210*/  UIMAD.WIDE UR8, UR37, 0x4, UR8 ;  /* 0x00000004250878a5 */ /* 0x000fe2000f8e0208 */
[----:B------:R-:W-:-:S05]  /*11220*/  PLOP3.LUT P2, PT, PT, PT, UP0, 0x80, 0x0 ;  /* 0x000000000000781c */ /* 0x000fca0003f4f008 */
[----:B------:R-:W-:Y:S02]  /*11230*/  IMAD.U32 R2, RZ, RZ, UR8 ;  /* 0x00000008ff027e24 */ /* 0x000fe4000f8e00ff */
[----:B------:R-:W-:Y:S01]  /*11240*/  IMAD.U32 R3, RZ, RZ, UR9 ;  /* 0x00000009ff037e24 */ /* 0x000fe2000f8e00ff */
[----:B------:R-:W-:Y:S02]  /*11250*/  ULDC.64 UR8, c[0x0][0xc08] ;  /* 0x0003020000087ab9 */ /* 0x000fe40000000a00 */
[----:B------:R-:W-:Y:S01]  /*11260*/  UISETP.NE.U32.AND UP1, UPT, UR8, URZ, UPT ;  /* 0x0000003f0800728c */ /* 0x000fe2000bf25070 */
[----:B------:R-:W-:Y:S02]  /*11270*/  IMAD.U32 R0, RZ, RZ, UR4 ;  /* 0x00000004ff007e24 */ /* 0x000fe4000f8e00ff */
[----:B------:R-:W2:Y:S01]  /*11280*/  @P2 LDG.E R6, desc[UR50][R2.64] ;  /* 0x0000003202062981 */ /* 0x000ea2000c1e1900 */
[----:B------:R-:W-:-:S06]  /*11290*/  UISETP.NE.AND.EX UP1, UPT, UR9, URZ, UPT, UP1 ;  /* 0x0000003f0900728c */ /* 0x000fcc000bf25310 */
[----:B------:R-:W-:-:S05]  /*112a0*/  PLOP3.LUT P3, PT, PT, PT, UP1, 0x80, 0x0 ;  /* 0x000000000000781c */ /* 0x000fca0003f6f018 */
[----:B------:R-:W-:Y:S02]  /*112b0*/  @UP1 ULDC.64 UR8, c[0x0][0xc08] ;  /* 0x0003020000081ab9 */ /* 0x000fe40000000a00 */
[----:B------:R-:W-:-:S06]  /*112c0*/  @UP1 UIMAD.WIDE UR8, UR37, 0x4, UR8 ;  /* 0x00000004250818a5 */ /* 0x000fcc000f8e0208 */
[----:B------:R-:W-:Y:S02]  /*112d0*/  IMAD.U32 R4, RZ, RZ, UR8 ;  /* 0x00000008ff047e24 */ /* 0x000fe4000f8e00ff */
[----:B------:R-:W-:-:S05]  /*112e0*/  IMAD.U32 R5, RZ, RZ, UR9 ;  /* 0x00000009ff057e24 */ /* 0x000fca000f8e00ff */
[----:B------:R1:W5:Y:S01]  /*112f0*/  @P3 LDG.E R0, desc[UR50][R4.64] ;  /* 0x0000003204003981 */ /* 0x000362000c1e1900 */
[----:B0-----:R-:W-:Y:S01]  /*11300*/  ISETP.NE.AND P0, PT, R11, 0x1, PT ;  /* 0x000000010b00780c */ /* 0x001fe20003f05270 */
[----:B------:R-:W-:Y:S01]  /*11310*/  UMOV UR4, URZ ;  /* 0x0000003f00047c82 */ /* 0x000fe20008000000 */
[----:B------:R-:W-:Y:S01]  /*11320*/  USHF.R.S32.HI UR12, URZ, 0x1f, UR42 ;  /* 0x0000001f3f0c7899 */ /* 0x000fe2000801142a */
[----:B------:R-:W-:-:S10]  /*11330*/  ISETP.GE.AND P1, PT, R191, 0x80, PT ;  /* 0x00000080bf00780c */ /* 0x000fd40003f26270 */
[----:B------:R-:W0:Y:S01]  /*11340*/  @P0 LDC R9, c[0x0][0xbec] ;  /* 0x0002fb00ff090b82 */ /* 0x000e220000000800 */
[----:B--2---:R-:W-:Y:S01]  /*11350*/  @P2 R2UR UR4, R6 ;  /* 0x00000000060422ca */ /* 0x004fe200000e0000 */
[----:B01----:R-:W-:-:S14]  /*11360*/  @P3 BRA `(.L_x_8139) ;  /* 0x0000000000103947 */ /* 0x003fdc0003800000 */
[----:B------:R-:W-:Y:S05]  /*11370*/  @!P2 BRA `(.L_x_8139) ;  /* 0x00000000000ca947 */ /* 0x000fea0003800000 */
[----:B------:R-:W2:Y:S04]  /*11380*/  LDG.E R5, desc[UR50][R2.64] ;  /* 0x0000003202057981 */ /* 0x000ea8000c1e1900 */
[----:B-----5:R-:W2:Y:S02]  /*11390*/  LDG.E R0, desc[UR50][R2.64+0x4] ;  /* 0x0000043202007981 */ /* 0x020ea4000c1e1900 */
[----:B--2---:R-:W-:-:S07]  /*113a0*/  IMAD.IADD R0, R0, 0x1, -R5 ;  /* 0x0000000100007824 */ /* 0x004fce00078e0a05 */
.L_x_8139:
[----:B------:R-:W-:Y:S01]  /*113b0*/  USHF.R.S32.HI UR8, URZ, 0x1f, UR37 ;  /* 0x0000001f3f087899 */ /* 0x000fe20008011425 */
[----:B------:R-:W-:Y:S01]  /*113c0*/  BSSY B1, `(.L_x_8140) ;  /* 0x000002e000017945 */ /* 0x000fe20003800000 */
[----:B------:R-:W-:Y:S02]  /*113d0*/  USHF.R.S32.HI UR11, URZ, 0x1f, UR4 ;  /* 0x0000001f3f0b7899 */ /* 0x000fe40008011404 */
        /* <DEDUP_REMOVED lines=12> */
[----:B------:R-:W-:Y:S01]  /*114a0*/  UMOV UR8, UR4 ;  /* 0x0000000400087c82 */ /* 0x000fe20008000000 */
[----:B------:R-:W-:Y:S01]  /*114b0*/  UIMAD UR10, UR12, UR16, URZ ;  /* 0x000000100c0a72a4 */ /* 0x000fe2000f8e023f */
[----:B------:R-:W-:Y:S01]  /*114c0*/  IMAD.MOV.U32 R2, RZ, RZ, R4 ;  /* 0x000000ffff027224 */ /* 0x000fe200078e0004 */
[----:B------:R-:W-:Y:S02]  /*114d0*/  UMOV UR9, UR11 ;  /* 0x0000000b00097c82 */ /* 0x000fe40008000000 */
[----:B------:R-:W-:Y:S02]  /*114e0*/  UIMAD.WIDE.U32 UR8, UR42, UR16, UR8 ;  /* 0x000000102a0872a5 */ /* 0x000fe4000f8e0008 */
[----:B------:R-:W-:-:S03]  /*114f0*/  UIMAD UR10, UR42, UR17, UR10 ;  /* 0x000000112a0a72a4 */ /* 0x000fc6000f8e020a */
[----:B------:R-:W-:Y:S01]  /*11500*/  ULDC.64 UR16, c[0x0][0xb98] ;  /* 0x0002e60000107ab9 */ /* 0x000fe20000000a00 */
[----:B------:R-:W0:Y:S01]  /*11510*/  @P1 LDC R3, c[0x0][0xbec] ;  /* 0x0002fb00ff031b82 */ /* 0x000e220000000800 */
[----:B------:R-:W-:Y:S02]  /*11520*/  UIADD3 UR9, UR9, UR10, URZ ;  /* 0x0000000a09097290 */ /* 0x000fe4000fffe03f */
[----:B------:R-:W-:Y:S02]  /*11530*/  UIMAD UR10, UR14, UR16, URZ ;  /* 0x000000100e0a72a4 */ /* 0x000fe4000f8e023f */
[----:B------:R-:W-:Y:S02]  /*11540*/  UIMAD.WIDE.U32 UR8, UR13, UR16, UR8 ;  /* 0x000000100d0872a5 */ /* 0x000fe4000f8e0008 */
[----:B------:R-:W-:Y:S01]  /*11550*/  UIMAD UR10, UR13, UR17, UR10 ;  /* 0x000000110d0a72a4 */ /* 0x000fe2000f8e020a */
[----:B------:R-:W1:Y:S02]  /*11560*/  @P1 LDC R6, c[0x0][0xbf0] ;  /* 0x0002fc00ff061b82 */ /* 0x000e640000000800 */
        /* <DEDUP_REMOVED lines=19> */
.L_x_8141:
[----:B------:R-:W-:Y:S05]  /*116a0*/  BSYNC B1 ;  /* 0x0000000000017941 */ /* 0x000fea0003800000 */
.L_x_8140:
[----:B0-----:R-:W0:Y:S01]  /*116b0*/  @P0 LDC R3, c[0x0][0xbf0] ;  /* 0x0002fc00ff030b82 */ /* 0x001e220000000800 */
[----:B------:R-:W-:Y:S01]  /*116c0*/  ULDC.64 UR16, c[0x0][0xaa0] ;  /* 0x0002a80000107ab9 */ /* 0x000fe20000000a00 */
[----:B------:R-:W-:Y:S01]  /*116d0*/  IMAD R2, R22, 0x20, R184 ;  /* 0x0000002016027824 */ /* 0x000fe200078e02b8 */
[----:B------:R-:W-:Y:S01]  /*116e0*/  UIMAD UR10, UR11, UR16, URZ ;  /* 0x000000100b0a72a4 */ /* 0x000fe2000f8e023f */
[----:B------:R-:W-:Y:S01]  /*116f0*/  BSSY B1, `(.L_x_8142) ;  /* 0x0000039000017945 */ /* 0x000fe20003800000 */
[----:B------:R-:W-:Y:S01]  /*11700*/  UIMAD.WIDE.U32 UR8, UR4, UR16, URZ ;  /* 0x00000010040872a5 */ /* 0x000fe2000f8e003f */
[----:B------:R-:W-:Y:S01]  /*11710*/  VIADD R6, R2, UR38 ;  /* 0x0000002602067c36 */ /* 0x000fe20008000000 */
[----:B------:R-:W-:-:S03]  /*11720*/  UIMAD UR10, UR4, UR17, UR10 ;  /* 0x00000011040a72a4 */ /* 0x000fc6000f8e020a */
[----:B------:R-:W-:Y:S01]  /*11730*/  ULDC.64 UR16, c[0x0][0xae8] ;  /* 0x0002ba0000107ab9 */ /* 0x000fe20000000a00 */
[----:B------:R-:W-:Y:S01]  /*11740*/  UIADD3 UR9, UR9, UR10, URZ ;  /* 0x0000000a09097290 */ /* 0x000fe2000fffe03f */
[----:B------:R-:W-:Y:S01]  /*11750*/  @P0 IMAD.HI.U32 R2, R6, R9, RZ ;  /* 0x0000000906020227 */ /* 0x000fe200078e00ff */
[----:B------:R-:W-:Y:S02]  /*11760*/  UIMAD UR4, UR12, UR16, URZ ;  /* 0x000000100c0472a4 */ /* 0x000fe4000f8e023f */
        /* <DEDUP_REMOVED lines=49> */
.L_x_8143:
[----:B------:R-:W-:Y:S05]  /*11a80*/  BSYNC B1 ;  /* 0x0000000000017941 */ /* 0x000fea0003800000 */
.L_x_8142:
        /* <DEDUP_REMOVED lines=13> */
.L_x_8145:
[----:B------:R-:W-:Y:S05]  /*11b60*/  BSYNC B1 ;  /* 0x0000000000017941 */ /* 0x000fea0003800000 */
.L_x_8144:
        /* <DEDUP_REMOVED lines=13> */
.L_x_8147:
[----:B------:R-:W-:Y:S05]  /*11c40*/  BSYNC B1 ;  /* 0x0000000000017941 */ /* 0x000fea0003800000 */
.L_x_8146:
[----:B0-----:R-:W-:Y:S01]  /*11c50*/  VIADD R0, R6, 0x60 ;  /* 0x0000006006007836 */ /* 0x001fe20000000000 */
[----:B--2-4-:R-:W0:Y:S04]  /*11c60*/  SHFL.IDX PT, R5, R5, 0x3, 0x181f ;  /* 0x00781f0005057f89 */ /* 0x014e2800000e0000 */
[----:B------:R-:W-:Y:S01]  /*11c70*/  ISETP.GE.AND P0, PT, R0, R11, PT ;  /* 0x0000000b0000720c */ /* 0x000fe20003f06270 */
[----:B-1-3--:R1:W2:-:S12]  /*11c80*/  SHFL.IDX PT, R2, R4, 0x3, 0x181f ;  /* 0x00781f0004027f89 */ /* 0x00a29800000e0000 */
[----:B-1----:R-:W-:Y:S05]  /*11c90*/  @P0 BRA `(.L_x_8138) ;  /* 0x0000000000240947 */ /* 0x002fea0003800000 */
[----:B------:R-:W-:Y:S02]  /*11ca0*/  ULDC UR4, c[0x0][0xac8] ;  /* 0x0002b20000047ab9 */ /* 0x000fe40000000800 */
        /* <DEDUP_REMOVED lines=8> */
.L_x_8138:
[----:B------:R-:W-:Y:S05]  /*11d30*/  BSYNC B0 ;  /* 0x0000000000007941 */ /* 0x000fea0003800000 */
.L_x_8129:
[----:B------:R-:W-:Y:S02]  /*11d40*/  ULDC UR4, c[0x0][0xc3c] ;  /* 0x00030f0000047ab9 */ /* 0x000fe40000000800 */
[----:B------:R-:W-:-:S06]  /*11d50*/  UISETP.GE.AND UP0, UPT, UR6, UR4, UPT ;  /* 0x000000040600728c */ /* 0x000fcc000bf06270 */
[----:B------:R-:W-:-:S13]  /*11d60*/  PLOP3.LUT P0, PT, PT, PT, UP0, 0x80, 0x0 ;  /* 0x000000000000781c */ /* 0x000fda0003f0f008 */
[----:B------:R-:W-:Y:S05]  /*11d70*/  @!P0 BRA `(.L_x_8148) ;  /* 0xfffffef000248947 */ /* 0x000fea000383ffff */
[----:B------:R-:W-:Y:S05]  /*11d80*/  EXIT ;  /* 0x000000000000794d */ /* 0x000fea0003800000 */
.L_x_8047:
        /* <DEDUP_REMOVED lines=18> */
.L_x_8149:
[----:B------:R-:W1:Y:S01]  /*11eb0*/  S2R R0, SR_TID.X ;  /* 0x0000000000007919 */ /* 0x000e620000002100 */
[----:B------:R-:W-:Y:S01]  /*11ec0*/  ULDC UR4, c[0x0][0xc3c] ;  /* 0x00030f0000047ab9 */ /* 0x000fe20000000800 */
[----:B------:R-:W2:Y:S01]  /*11ed0*/  S2UR UR6, SR_CTAID.X ;  /* 0x00000000000679c3 */ /* 0x000ea20000002500 */
[----:B------:R-:W-:Y:S01]  /*11ee0*/  ULDC UR5, c[0x0][0xc38] ;  /* 0x00030e0000057ab9 */ /* 0x000fe20000000800 */
[----:B-1----:R-:W-:-:S04]  /*11ef0*/  LOP3.LUT R0, R0, 0x1f, RZ, 0xc0, !PT ;  /* 0x0000001f00007812 */ /* 0x002fc800078ec0ff */
[----:B------:R-:W-:-:S04]  /*11f00*/  ISETP.NE.AND P0, PT, R0, 0x1f, PT ;  /* 0x0000001f0000780c */ /* 0x000fc80003f05270 */
[----:B------:R-:W-:-:S13]  /*11f10*/  ISETP.GE.OR P1, PT, R0, UR4, !P0 ;  /* 0x0000000400007c0c */ /* 0x000fda000c726670 */
[----:B0-----:R-:W0:Y:S02]  /*11f20*/  @!P1 LDC.64 R2, c[0x0][0xc80] ;  /* 0x00032000ff029b82 */ /* 0x001e240000000a00 */
[----:B0-----:R-:W-:-:S05]  /*11f30*/  @!P1 IMAD.WIDE.U32 R2, R0, 0x4, R2 ;  /* 0x0000000400029825 */ /* 0x001fca00078e0002 */
[----:B------:R-:W3:Y:S01]  /*11f40*/  @!P1 LDG.E R4, desc[UR50][R2.64] ;  /* 0x0000003202049981 */ /* 0x000ee2000c1e1900 */
[C---:B------:R-:W-:Y:S01]  /*11f50*/  ISETP.NE.AND P1, PT, R0.reuse, RZ, PT ;  /* 0x000000ff0000720c */ /* 0x040fe20003f25270 */
[----:B------:R-:W-:Y:S01]  /*11f60*/  UMOV UR4, URZ ;  /* 0x0000003f00047c82 */ /* 0x000fe20008000000 */
[C---:B------:R-:W-:Y:S01]  /*11f70*/  ISETP.GE.U32.AND P2, PT, R0.reuse, 0x2, PT ;  /* 0x000000020000780c */ /* 0x040fe20003f46070 */
[----:B------:R-:W-:Y:S01]  /*11f80*/  IMAD.MOV.U32 R16, RZ, RZ, RZ ;  /* 0x000000ffff107224 */ /* 0x000fe200078e00ff */
[C---:B------:R-:W-:Y:S02]  /*11f90*/  ISETP.GE.U32.AND P3, PT, R0.reuse, 0x4, PT ;  /* 0x000000040000780c */ /* 0x040fe40003f66070 */
[C---:B------:R-:W-:Y:S02]  /*11fa0*/  ISETP.GE.U32.AND P4, PT, R0.reuse, 0x8, PT ;  /* 0x000000080000780c */ /* 0x040fe40003f86070 */
[----:B------:R-:W-:Y:S01]  /*11fb0*/  ISETP.GE.U32.AND P5, PT, R0, 0x10, PT ;  /* 0x000000100000780c */ /* 0x000fe20003fa6070 */
[----:B---3--:R-:W0:Y:S02]  /*11fc0*/  SHFL.UP PT, R5, R4, 0x1, RZ ;  /* 0x0420000004057989 */ /* 0x008e2400000e00ff */
        /* <DEDUP_REMOVED lines=17> */
[----:B--2---:R-:W-:-:S13]  /*120e0*/  ISETP.GT.AND P6, PT, R6, UR6, PT ;  /* 0x0000000606007c0c */ /* 0x004fda000bfc4270 */
[----:B------:R-:W-:Y:S05]  /*120f0*/  @P6 BRA `(.L_x_8151) ;  /* 0x00000000009c6947 */ /* 0x000fea0003800000 */
[----:B------:R-:W0:Y:S01]  /*12100*/  LDC R5, c[0x0][0xc3c] ;  /* 0x00030f00ff057b82 */ /* 0x000e220000000800 */
[----:B------:R-:W-:Y:S01]  /*12110*/  IMAD.MOV.U32 R6, RZ, RZ, R3 ;  /* 0x000000ffff067224 */ /* 0x000fe200078e0003 */
[----:B------:R-:W-:Y:S01]  /*12120*/  UMOV UR4, URZ ;  /* 0x0000003f00047c82 */ /* 0x000fe20008000000 */
[----:B------:R-:W-:Y:S01]  /*12130*/  ULDC UR7, c[0x0][0xc3c] ;  /* 0x00030f0000077ab9 */ /* 0x000fe20000000800 */
[----:B------:R-:W-:-:S05]  /*12140*/  ULDC UR5, c[0x0][0xc38] ;  /* 0x00030e0000057ab9 */ /* 0x000fca0000000800 */
.L_x_8155:
        /* <DEDUP_REMOVED lines=12> */
.L_x_8154:
[----:B------:R-:W-:Y:S05]  /*12210*/  BSYNC B0 ;  /* 0x0000000000007941 */ /* 0x000fea0003800000 */
.L_x_8153:
        /* <DEDUP_REMOVED lines=21> */
.L_x_8151:
        /* <DEDUP_REMOVED lines=20> */
.L_x_8156:
[--C-:B-12---:R-:W-:Y:S02]  /*124b0*/  IMAD.MOV R5, RZ, RZ, -R3.reuse ;  /* 0x000000ffff057224 */ /* 0x106fe400078e0a03 */
[----:B---3--:R-:W-:Y:S01]  /*124c0*/  IMAD R16, R16, UR5, R6 ;  /* 0x0000000510107c24 */ /* 0x008fe2000f8e0206 */
[----:B------:R-:W-:Y:S01]  /*124d0*/  IABS R6, R8 ;  /* 0x0000000800067213 */ /* 0x000fe20000000000 */
        /* <DEDUP_REMOVED lines=22> */
[----:B------:R-:W-:-:S04]  /*12640*/  VIADDMNMX R9, R10, UR5, R9, PT ;  /* 0x000000050a097c46 */ /* 0x000fc8000b800109 */
[-C--:B------:R-:W-:Y:S02]  /*12650*/  IABS R7, R9.reuse ;  /* 0x0000000900077213 */ /* 0x080fe40000000000 */
[----:B------:R-:W-:Y:S02]  /*12660*/  IABS R8, R9 ;  /* 0x0000000900087213 */ /* 0x000fe40000000000 */
[----:B------:R-:W1:Y:S03]  /*12670*/  I2F.RP R10, R7 ;  /* 0x00000007000a7306 */ /* 0x000e660000209400 */
[----:B------:R-:W-:-:S05]  /*12680*/  IMAD.MOV R8, RZ, RZ, -R8 ;  /* 0x000000ffff087224 */ /* 0x000fca00078e0a08 */
[----:B-1----:R-:W1:Y:S02]  /*12690*/  MUFU.RCP R10, R10 ;  /* 0x0000000a000a7308 */ /* 0x002e640000001000 */
[----:B-1----:R-:W-:-:S06]  /*126a0*/  VIADD R3, R10, 0xffffffe ;  /* 0x0ffffffe0a037836 */ /* 0x002fcc0000000000 */
[----:B------:R-:W1:Y:S02]  /*126b0*/  F2I.FTZ.U32.TRUNC.NTZ R3, R3 ;  /* 0x0000000300037305 */ /* 0x000e64000021f000 */
[----:B-1----:R-:W-:-:S04]  /*126c0*/  IMAD.MOV R2, RZ, RZ, -R3 ;  /* 0x000000ffff027224 */ /* 0x002fc800078e0a03 */
[----:B------:R-:W-:Y:S02]  /*126d0*/  IMAD R11, R2, R7, RZ ;  /* 0x00000007020b7224 */ /* 0x000fe400078e02ff */
[----:B------:R-:W-:-:S04]  /*126e0*/  IMAD.MOV.U32 R2, RZ, RZ, RZ ;  /* 0x000000ffff027224 */ /* 0x000fc800078e00ff */
[----:B------:R-:W-:Y:S01]  /*126f0*/  IMAD.HI.U32 R2, R3, R11, R2 ;  /* 0x0000000b03027227 */ /* 0x000fe200078e0002 */
[----:B------:R-:W-:Y:S02]  /*12700*/  IABS R11, R5 ;  /* 0x00000005000b7213 */ /* 0x000fe40000000000 */
[C---:B------:R-:W-:Y:S01]  /*12710*/  LOP3.LUT R3, R5.reuse, R9, RZ, 0x3c, !PT ;  /* 0x0000000905037212 */ /* 0x040fe200078e3cff */
[----:B------:R-:W-:Y:S02]  /*12720*/  IMAD.IADD R5, R5, 0x1, R6 ;  /* 0x0000000105057824 */ /* 0x000fe400078e0206 */
        /* <DEDUP_REMOVED lines=16> */
.L_x_8152:
[----:B------:R-:W-:Y:S02]  /*12830*/  IMAD.MOV.U32 R17, RZ, RZ, RZ ;  /* 0x000000ffff117224 */ /* 0x000fe400078e00ff */
[----:B------:R-:W-:Y:S02]  /*12840*/  IMAD.U32 R16, RZ, RZ, UR6 ;  /* 0x00000006ff107e24 */ /* 0x000fe4000f8e00ff */
[----:B------:R-:W-:-:S07]  /*12850*/  IMAD.MOV.U32 R18, RZ, RZ, RZ ;  /* 0x000000ffff127224 */ /* 0x000fce00078e00ff */
.L_x_8157:
[----:B------:R-:W-:-:S13]  /*12860*/  ISETP.NE.AND P0, PT, R0, RZ, PT ;  /* 0x000000ff0000720c */ /* 0x000fda0003f05270 */
[----:B------:R-:W1:Y:S01]  /*12870*/  @!P0 S2R R3, SR_CgaCtaId ;  /* 0x0000000000038919 */ /* 0x000e620000008800 */
[----:B------:R-:W-:-:S04]  /*12880*/  @!P0 MOV R0, 0x400 ;  /* 0x0000040000008802 */ /* 0x000fc80000000f00 */
[----:B-1----:R-:W-:-:S05]  /*12890*/  @!P0 LEA R0, R3, R0, 0x18 ;  /* 0x0000000003008211 */ /* 0x002fca00078ec0ff */
[----:B------:R1:W-:Y:S01]  /*128a0*/  @!P0 STS.128 [R0+0x288d0], R16 ;  /* 0x0288d01000008388 */ /* 0x0003e20000000c00 */
[----:B------:R-:W-:Y:S06]  /*128b0*/  BAR.ARV 0x5, 0x180 ;  /* 0x0146000000007b1d */ /* 0x000fec0000002000 */
.L_x_8150:
        /* <DEDUP_REMOVED lines=27> */
[----:B------:R0:W-:Y:S01]  /*12a70*/  STL [R1], R4 ;  /* 0x0000000401007387 */ /* 0x0001e20000100800 */
[----:B------:R-:W-:-:S03]  /*12a80*/  IMAD.MOV.U32 R2, RZ, RZ, 0x1 ;  /* 0x00000001ff027424 */ /* 0x000fc600078e00ff */
[----:B------:R0:W-:Y:S04]  /*12a90*/  STL [R1+0x24], R3 ;  /* 0x0000240301007387 */ /* 0x0001e80000100800 */
[----:B------:R0:W-:Y:S04]  /*12aa0*/  STL [R1+0x3c], RZ ;  /* 0x00003cff01007387 */ /* 0x0001e80000100800 */
[----:B------:R0:W-:Y:S04]  /*12ab0*/  STL [R1+0x10], R2 ;  /* 0x0000100201007387 */ /* 0x0001e80000100800 */
[----:B------:R0:W-:Y:S02]  /*12ac0*/  STL [R1+0x4], RZ ;  /* 0x000004ff01007387 */ /* 0x0001e40000100800 */
.L_x_8265:
[----:B------:R-:W-:Y:S05]  /*12ad0*/  YIELD ;  /* 0x0000000000007946 */ /* 0x000fea0003800000 */
[----:B------:R-:W-:Y:S01]  /*12ae0*/  ULDC.64 UR4, c[0x0][0xa28] ;  /* 0x00028a0000047ab9 */ /* 0x000fe20000000a00 */
[----:B--2---:R-:W-:Y:S01]  /*12af0*/  IMAD.MOV.U32 R0, RZ, RZ, RZ ;  /* 0x000000ffff007224 */ /* 0x004fe200078e00ff */
[----:B------:R-:W-:Y:S01]  /*12b00*/  ISETP.NE.U32.AND P0, PT, RZ, UR4, PT ;  /* 0x00000004ff007c0c */ /* 0x000fe2000bf05070 */
[----:B0-----:R-:W0:Y:S01]  /*12b10*/  LDC.64 R4, c[0x0][0xa00] ;  /* 0x00028000ff047b82 */ /* 0x001e220000000a00 */
[----:B-1----:R-:W-:Y:S01]  /*12b20*/  CS2R R8, SRZ ;  /* 0x0000000000087805 */ /* 0x002fe2000001ff00 */
[----:B------:R-:W-:Y:S01]  /*12b30*/  ULDC.64 UR6, c[0x0][0xa08] ;  /* 0x0002820000067ab9 */ /* 0x000fe20000000a00 */
[----:B------:R-:W-:Y:S01]  /*12b40*/  ISETP.NE.AND.EX P0, PT, RZ, UR5, PT, P0 ;  /* 0x00000005ff007c0c */ /* 0x000fe2000bf05300 */
[----:B------:R-:W-:-:S12]  /*12b50*/  ULDC.64 UR4, c[0x0][0xa18] ;  /* 0x0002860000047ab9 */ /* 0x000fd80000000a00 */
        /* <DEDUP_REMOVED lines=12> */
[----:B---3--:R-:W1:Y:S08]  /*12c20*/  @P2 LDC.64 R6, c[0x0][0xa18] ;  /* 0x00028600ff062b82 */ /* 0x008e700000000a00 */
        /* <DEDUP_REMOVED lines=19> */
[----:B------:R-:W0:Y:S04]  /*12d60*/  LDG.E R7, desc[UR50][R4.64] ;  /* 0x0000003204077981 */ /* 0x000e28000c1e1900 */
[----:B------:R-:W0:Y:S02]  /*12d70*/  LDG.E R4, desc[UR50][R4.64+0x4] ;  /* 0x0000043204047981 */ /* 0x000e24000c1e1900 */
[----:B0-----:R-:W-:-:S05]  /*12d80*/  IMAD.IADD R9, R4, 0x1, -R7 ;  /* 0x0000000104097824 */ /* 0x001fca00078e0a07 */
[----:B------:R1:W-:Y:S02]  /*12d90*/  STL [R1+0x30], R9 ;  /* 0x0000300901007387 */ /* 0x0003e40000100800 */
.L_x_8159:
[----:B-----5:R-:W-:Y:S01]  /*12da0*/  IMAD.IADD R4, R8, 0x1, R0 ;  /* 0x0000000108047824 */ /* 0x020fe200078e0200 */
[----:B------:R-:W-:Y:S02]  /*12db0*/  ULDC.64 UR4, c[0x0][0xa20] ;  /* 0x0002880000047ab9 */ /* 0x000fe40000000a00 */
[----:B------:R-:W-:Y:S02]  /*12dc0*/  ISETP.NE.U32.AND P0, PT, RZ, UR4, PT ;  /* 0x00000004ff007c0c */ /* 0x000fe4000bf05070 */
[----:B------:R2:W-:Y:S02]  /*12dd0*/  STL [R1+0x14], R4 ;  /* 0x0000140401007387 */ /* 0x0005e40000100800 */
[----:B------:R-:W-:-:S13]  /*12de0*/  ISETP.NE.AND.EX P0, PT, RZ, UR5, PT, P0 ;  /* 0x00000005ff007c0c */ /* 0x000fda000bf05300 */
[----:B--2---:R-:W-:Y:S05]  /*12df0*/  @!P0 BRA `(.L_x_8160) ;  /* 0x0000000000108947 */ /* 0x004fea0003800000 */
[----:B------:R-:W2:Y:S02]  /*12e00*/  LDC.64 R2, c[0x0][0xa20] ;  /* 0x00028800ff027b82 */ /* 0x000ea40000000a00 */
[----:B--2---:R-:W-:-:S05]  /*12e10*/  IMAD.WIDE R2, R19, 0x4, R2 ;  /* 0x0000000413027825 */ /* 0x004fca00078e0202 */
[----:B------:R2:W5:Y:S01]  /*12e20*/  LDG.E R6, desc[UR50][R2.64] ;  /* 0x0000003202067981 */ /* 0x000562000c1e1900 */
[----:B------:R-:W-:Y:S05]  /*12e30*/  BRA `(.L_x_8161) ;  /* 0x0000000000107947 */ /* 0x000fea0003800000 */
.L_x_8160:
[----:B------:R-:W-:Y:S05]  /*12e40*/  @!P1 BRA `(.L_x_8161) ;  /* 0x00000000000c9947 */ /* 0x000fea0003800000 */
[----:B------:R-:W2:Y:S04]  /*12e50*/  LDG.E R6, desc[UR50][R2.64] ;  /* 0x0000003202067981 */ /* 0x000ea8000c1e1900 */
[----:B------:R-:W2:Y:S02]  /*12e60*/  LDG.E R2, desc[UR50][R2.64+0x4] ;  /* 0x0000043202027981 */ /* 0x000ea4000c1e1900 */
[----:B--2---:R-:W-:-:S07]  /*12e70*/  IMAD.IADD R6, R2, 0x1, -R6 ;  /* 0x0000000102067824 */ /* 0x004fce00078e0a06 */
.L_x_8161:
        /* <DEDUP_REMOVED lines=28> */
.L_x_8164:
[----:B------:R-:W-:-:S13]  /*13040*/  ISETP.NE.AND P0, PT, R3, 0x1, PT ;  /* 0x000000010300780c */ /* 0x000fda0003f05270 */
[----:B------:R-:W2:Y:S02]  /*13050*/  @P0 LDC.64 R4, c[0x0][0x9e8] ;  /* 0x00027a00ff040b82 */ /* 0x000ea40000000a00 */
[----:B--2---:R-:W-:-:S05]  /*13060*/  @P0 IMAD.HI.U32 R4, R7, R4, RZ ;  /* 0x0000000407040227 */ /* 0x004fca00078e00ff */
[----:B------:R-:W-:-:S07]  /*13070*/  @P0 SHF.R.U32.HI R7, RZ, R5, R4 ;  /* 0x00000005ff070219 */ /* 0x000fce0000011604 */
.L_x_8165:
[----:B------:R-:W-:Y:S05]  /*13080*/  BSYNC B0 ;  /* 0x0000000000007941 */ /* 0x000fea0003800000 */
.L_x_8163:
[----:B------:R-:W-:-:S05]  /*13090*/  IMAD R7, R7, R3, R3 ;  /* 0x0000000307077224 */ /* 0x000fca00078e0203 */
[----:B------:R-:W-:-:S07]  /*130a0*/  VIMNMX R2, R2, R7, PT ;  /* 0x0000000702027248 */ /* 0x000fce0003fe0100 */
.L_x_8162:
[----:B------:R-:W2:Y:S01]  /*130b0*/  @P1 LDC R5, c[0x0][0x44c] ;  /* 0x00011300ff051b82 */ /* 0x000ea20000000800 */
[----:B------:R-:W-:Y:S01]  /*130c0*/  IMAD.MOV.U32 R6, RZ, RZ, R8 ;  /* 0x000000ffff067224 */ /* 0x000fe200078e0008 */
[----:B------:R-:W-:-:S06]  /*130d0*/  ULDC UR4, c[0x0][0x9dc] ;  /* 0x0002770000047ab9 */ /* 0x000fcc0000000800 */
[----:B------:R-:W3:Y:S01]  /*130e0*/  @P1 LDC R4, c[0x0][0x450] ;  /* 0x00011400ff041b82 */ /* 0x000ee20000000800 */
[----:B--2---:R-:W-:-:S05]  /*130f0*/  @P1 IMAD.HI.U32 R5, R8, R5, RZ ;  /* 0x0000000508051227 */ /* 0x004fca00078e00ff */
        /* <DEDUP_REMOVED lines=24> */
.L_x_8168:
[----:B------:R-:W-:-:S13]  /*13280*/  ISETP.NE.AND P0, PT, R3, 0x1, PT ;  /* 0x000000010300780c */ /* 0x000fda0003f05270 */
[----:B------:R-:W3:Y:S02]  /*13290*/  @P0 LDC.64 R4, c[0x0][0x9e8] ;  /* 0x00027a00ff040b82 */ /* 0x000ee40000000a00 */
[----:B---3--:R-:W-:-:S05]  /*132a0*/  @P0 IMAD.HI.U32 R4, R2, R4, RZ ;  /* 0x0000000402040227 */ /* 0x008fca00078e00ff */
[----:B------:R-:W-:-:S07]  /*132b0*/  @P0 SHF.R.U32.HI R2, RZ, R5, R4 ;  /* 0x00000005ff020219 */ /* 0x000fce0000011604 */
.L_x_8169:
[----:B------:R-:W-:Y:S05]  /*132c0*/  BSYNC B0 ;  /* 0x0000000000007941 */ /* 0x000fea0003800000 */
.L_x_8167:
[----:B------:R-:W-:-:S05]  /*132d0*/  IMAD R2, R2, R3, RZ ;  /* 0x0000000302027224 */ /* 0x000fca00078e02ff */
[----:B------:R-:W-:-:S07]  /*132e0*/  VIMNMX R0, R0, R2, !PT ;  /* 0x0000000200007248 */ /* 0x000fce0007fe0100 */
.L_x_8166:
        /* <DEDUP_REMOVED lines=15> */
[----:B------:R-:W3:Y:S02]  /*133e0*/  FLO.U32 R0, UR4 ;  /* 0x0000000400007d00 */ /* 0x000ee400080e0000 */
        /* <DEDUP_REMOVED lines=9> */
.L_x_8171:
        /* <DEDUP_REMOVED lines=21> */
.L_x_8174:
[----:B------:R-:W-:Y:S05]  /*135d0*/  BSYNC B6 ;  /* 0x0000000000067941 */ /* 0x000fea0003800000 */
.L_x_8173:
        /* <DEDUP_REMOVED lines=20> */
.L_x_8177:
        /* <DEDUP_REMOVED lines=15> */
.L_x_8176:
[----:B------:R-:W-:Y:S05]  /*13810*/  BSYNC B6 ;  /* 0x0000000000067941 */ /* 0x000fea0003800000 */
.L_x_8175:
[----:B------:R-:W-:Y:S01]  /*13820*/  ULDC.64 UR4, c[0x0][0x9f8] ;  /* 0x00027e0000047ab9 */ /* 0x000fe20000000a00 */
[----:B------:R-:W3:Y:S01]  /*13830*/  LDL R17, [R1+0x28] ;  /* 0x0000280001117983 */ /* 0x000ee20000100800 */
[----:B------:R-:W-:Y:S01]  /*13840*/  ISETP.NE.U32.AND P0, PT, RZ, UR4, PT ;  /* 0x00000004ff007c0c */ /* 0x000fe2000bf05070 */
[----:B--2---:R-:W-:-:S03]  /*13850*/  IMAD.MOV.U32 R7, RZ, RZ, R19 ;  /* 0x000000ffff077224 */ /* 0x004fc600078e0013 */
        /* <DEDUP_REMOVED lines=19> */
.L_x_8281:
        /* <DEDUP_REMOVED lines=11> */
.L_x_8284:
[----:B------:R-:W-:Y:S05]  /*13a40*/  @!P6 BRA `(.L_x_8179) ;  /* 0x000000040020e947 */ /* 0x000fea0003800000 */
[----:B------:R-:W-:-:S04]  /*13a50*/  ISETP.NE.U32.AND P0, PT, R2, RZ, PT ;  /* 0x000000ff0200720c */ /* 0x000fc80003f05070 */
[----:B------:R-:W-:-:S13]  /*13a60*/  ISETP.NE.AND.EX P0, PT, R3, RZ, PT, P0 ;  /* 0x000000ff0300720c */ /* 0x000fda0003f05300 */
[----:B------:R-:W-:Y:S05]  /*13a70*/  @!P0 BRA `(.L_x_8181) ;  /* 0x0000000000508947 */ /* 0x000fea0003800000 */
[----:B------:R-:W3:Y:S01]  /*13a80*/  LDC R6, c[0x0][0x43c] ;  /* 0x00010f00ff067b82 */ /* 0x000ee20000000800 */
[----:B01----:R-:W-:Y:S01]  /*13a90*/  IMAD.MOV.U32 R9, RZ, RZ, R0 ;  /* 0x000000ffff097224 */ /* 0x003fe200078e0000 */
[----:B------:R-:W-:-:S03]  /*13aa0*/  ULDC.64 UR4, c[0x0][0x428] ;  /* 0x00010a0000047ab9 */ /* 0x000fc60000000a00 */
        /* <DEDUP_REMOVED lines=17> */
.L_x_8181:
[----:B--2---:R-:W2:Y:S04]  /*13bc0*/  LDL R7, [R1] ;  /* 0x0000000001077983 */ /* 0x004ea80000100800 */
[----:B----4-:R-:W2:Y:S04]  /*13bd0*/  LDL R0, [R1+0x4] ;  /* 0x0000040001007983 */ /* 0x010ea80000100800 */
[----:B---3--:R-:W3:Y:S01]  /*13be0*/  LDL R2, [R1+0x10] ;  /* 0x0000100001027983 */ /* 0x008ee20000100800 */
[----:B--2---:R-:W-:Y:S01]  /*13bf0*/  IMAD R0, R0, 0x8, R7 ;  /* 0x0000000800007824 */ /* 0x004fe200078e0207 */
[----:B---3--:R-:W-:-:S04]  /*13c00*/  SHF.L.U32 R2, R2, 0x1f, RZ ;  /* 0x0000001f02027819 */ /* 0x008fc800000006ff */
[----:B------:R-:W2:Y:S02]  /*13c10*/  SYNCS.PHASECHK.TRANS64.TRYWAIT P0, [R0+URZ+0x28840], R2 ;  /* 0x02884002000075a7 */ /* 0x000ea4000800017f */
[----:B--2---:R-:W-:Y:S05]  /*13c20*/  @!P0 BRA `(.L_x_8182) ;  /* 0x00000048007c8947 */ /* 0x004fea0003800000 */
.L_x_8285:
        /* <DEDUP_REMOVED lines=11> */
.L_x_8183:
[----:B------:R-:W3:Y:S04]  /*13ce0*/  LDL R5, [R1] ;  /* 0x0000000001057983 */ /* 0x000ee80000100800 */
[----:B------:R-:W3:Y:S04]  /*13cf0*/  LDL R4, [R1+0x4] ;  /* 0x0000040001047983 */ /* 0x000ee80000100800 */
[----:B------:R-:W4:Y:S04]  /*13d00*/  LDL R6, [R1+0x8] ;  /* 0x0000080001067983 */ /* 0x000f280000100800 */
[----:B------:R-:W4:Y:S04]  /*13d10*/  LDL R3, [R1+0x14] ;  /* 0x0000140001037983 */ /* 0x000f280000100800 */
[----:B--2---:R-:W2:Y:S01]  /*13d20*/  LDL.LU R2, [R1+0x18] ;  /* 0x0000180001027983 */ /* 0x004ea20000300800 */
[----:B------:R-:W-:-:S02]  /*13d30*/  R2UR UR9, R0 ;  /* 0x00000000000972ca */ /* 0x000fc400000e0000 */
[----:B------:R-:W-:Y:S01]  /*13d40*/  PLOP3.LUT P0, PT, PT, PT, PT, 0x80, 0x0 ;  /* 0x000000000000781c */ /* 0x000fe20003f0f070 */
[----:B------:R-:W-:Y:S01]  /*13d50*/  UIADD3 UR4, UP0, UR38, 0x370, URZ ;  /* 0x0000037026047890 */ /* 0x000fe2000ff1e03f */
[----:B------:R-:W-:Y:S02]  /*13d60*/  R2UR UR12, R18 ;  /* 0x00000000120c72ca */ /* 0x000fe400000e0000 */
[----:B-----5:R-:W-:-:S07]  /*13d70*/  R2UR UR13, R17 ;  /* 0x00000000110d72ca */ /* 0x020fce00000e0000 */
[----:B------:R-:W-:Y:S01]  /*13d80*/  UIADD3 UR9, UR9, 0x28830, URZ ;  /* 0x0002883009097890 */ /* 0x000fe2000fffe03f */
[----:B------:R-:W-:Y:S01]  /*13d90*/  UMOV UR10, URZ ;  /* 0x0000003f000a7c82 */ /* 0x000fe20008000000 */
[----:B------:R-:W-:Y:S01]  /*13da0*/  UMOV UR7, 0x14f00000 ;  /* 0x14f0000000077882 */ /* 0x000fe20000000000 */
[----:B------:R-:W-:Y:S01]  /*13db0*/  UMOV UR15, 0x40 ;  /* 0x00000040000f7882 */ /* 0x000fe20000000000 */
[----:B---3--:R-:W-:Y:S01]  /*13dc0*/  IMAD R0, R4, 0x8000, R5 ;  /* 0x0000800004007824 */ /* 0x008fe200078e0205 */
[----:B----4-:R-:W-:-:S04]  /*13dd0*/  R2UR UR11, R6 ;  /* 0x00000000060b72ca */ /* 0x010fc800000e0000 */
[----:B------:R-:W-:Y:S02]  /*13de0*/  R2UR UR6, R0 ;  /* 0x00000000000672ca */ /* 0x000fe400000e0000 */
[----:B------:R-:W-:Y:S02]  /*13df0*/  R2UR UR5, R3 ;  /* 0x00000000030572ca */ /* 0x000fe400000e0000 */
[----:B--2---:R-:W-:-:S09]  /*13e00*/  LOP3.LUT R2, R2, 0xfffffffe, RZ, 0xc0, !PT ;  /* 0xfffffffe02027812 */ /* 0x004fd200078ec0ff */
[----:B------:R-:W-:Y:S02]  /*13e10*/  UIADD3 UR8, UR6, 0x18400, URZ ;  /* 0x0001840006087890 */ /* 0x000fe4000fffe03f */
[----:B------:R-:W-:Y:S02]  /*13e20*/  ULEA UR11, UR11, UR5, 0x7 ;  /* 0x000000050b0b7291 */ /* 0x000fe4000f8e383f */
[----:B------:R-:W-:Y:S02]  /*13e30*/  UIADD3.X UR5, URZ, UR39, URZ, UP0, !UPT ;  /* 0x000000273f057290 */ /* 0x000fe400087fe43f */
[----:B------:R-:W-:Y:S01]  /*13e40*/  UIADD3 UR14, UR6, 0x1c400, URZ ;  /* 0x0001c400060e7890 */ /* 0x000fe2000fffe03f */
[----:B------:R-:W-:Y:S02]  /*13e50*/  @P0 LOP3.LUT R2, R2, 0x1, RZ, 0xfc, !PT ;  /* 0x0000000102020812 */ /* 0x000fe400078efcff */
[----:B------:R-:W-:-:S04]  /*13e60*/  UMOV UR6, 0x0 ;  /* 0x0000000000067882 */ /* 0x000fc80000000000 */
[----:B------:R2:W-:Y:S01]  /*13e70*/  UTMALDG.4D [UR8], [UR4], desc[UR6] ;  /* 0x00000608040075b4 */ /* 0x0005e20008019000 */
[----:B------:R3:W-:Y:S01]  /*13e80*/  STL [R1+0x18], R2 ;  /* 0x0000180201007387 */ /* 0x0007e20000100800 */
[----:B--2---:R-:W-:Y:S01]  /*13e90*/  UMOV UR8, UR14 ;  /* 0x0000000e00087c82 */ /* 0x004fe20008000000 */
[----:B------:R-:W-:Y:S02]  /*13ea0*/  UMOV UR10, UR15 ;  /* 0x0000000f000a7c82 */ /* 0x000fe40008000000 */
[----:B------:R3:W-:Y:S01]  /*13eb0*/  UTMALDG.4D [UR8], [UR4], desc[UR6] ;  /* 0x00000608040075b4 */ /* 0x0007e20008019000 */
[----:B------:R-:W-:Y:S02]  /*13ec0*/  NOP ;  /* 0x0000000000007918 */ /* 0x000fe40000000000 */
.L_x_8179:
[----:B----4-:R-:W4:Y:S04]  /*13ed0*/  LDL R0, [R1] ;  /* 0x0000000001007983 */ /* 0x010f280000100800 */
[----:B------:R-:W5:Y:S01]  /*13ee0*/  LDL.LU R3, [R1+0x34] ;  /* 0x0000340001037983 */ /* 0x000f620000300800 */
[----:B------:R-:W-:Y:S05]  /*13ef0*/  WARPSYNC.ALL ;  /* 0x0000000000007948 */ /* 0x000fea0003800000 */
[----:B---3--:R-:W-:Y:S01]  /*13f00*/  ULDC.64 UR4, c[0x0][0x298] ;  /* 0x0000a60000047ab9 */ /* 0x008fe20000000a00 */
[----:B------:R-:W-:Y:S01]  /*13f10*/  BSSY B6, `(.L_x_8184) ;  /* 0x000001c000067945 */ /* 0x000fe20003800000 */
[----:B------:R-:W-:Y:S01]  /*13f20*/  BAR.SYNC.DEFER_BLOCKING 0x8, 0x180 ;  /* 0x0206000000007b1d */ /* 0x000fe20000010000 */
[----:B----4-:R-:W-:Y:S01]  /*13f30*/  VIADD R0, R0, 0x10400 ;  /* 0x0001040000007836 */ /* 0x010fe20000000000 */
[----:B-----5:R-:W-:Y:S01]  /*13f40*/  SHF.R.S32.HI R2, RZ, 0x1f, R3 ;  /* 0x0000001fff027819 */ /* 0x020fe20000011403 */
        /* <DEDUP_REMOVED lines=24> */
.L_x_8185:
[----:B------:R-:W-:Y:S05]  /*140d0*/  BSYNC B6 ;  /* 0x0000000000067941 */ /* 0x000fea0003800000 */
.L_x_8184:
[----:B---3--:R-:W3:Y:S01]  /*140e0*/  LDL.LU R0, [R1+0x34] ;  /* 0x0000340001007983 */ /* 0x008ee20000300800 */
[----:B--2---:R-:W2:Y:S01]  /*140f0*/  LDC R7, c[0x0][0x448] ;  /* 0x00011200ff077b82 */ /* 0x004ea20000000800 */
[----:B------:R-:W-:Y:S01]  /*14100*/  ULDC.64 UR4, c[0x0][0x2d8] ;  /* 0x0000b60000047ab9 */ /* 0x000fe20000000a00 */
[----:B------:R-:W-:Y:S01]  /*14110*/  ULDC.64 UR6, c[0x0][0x280] ;  /* 0x0000a00000067ab9 */ /* 0x000fe20000000a00 */
[----:B------:R-:W3:Y:S04]  /*14120*/  LDL.LU.64 R2, [R1+0x40] ;  /* 0x0000400001027983 */ /* 0x000ee80000300a00 */
[----:B------:R-:W4:Y:S01]  /*14130*/  LDL R8, [R1+0x2c] ;  /* 0x00002c0001087983 */ /* 0x000f220000100800 */
[----:B------:R-:W0:Y:S01]  /*14140*/  S2R R5, SR_TID.X ;  /* 0x0000000000057919 */ /* 0x000e220000002100 */
[----:B------:R-:W1:Y:S01]  /*14150*/  S2R R6, SR_TID.X ;  /* 0x0000000000067919 */ /* 0x000e620000002100 */
[----:B0-----:R-:W-:-:S04]  /*14160*/  LOP3.LUT R5, R5, 0x7f, RZ, 0xc0, !PT ;  /* 0x0000007f05057812 */ /* 0x001fc800078ec0ff */
[----:B------:R-:W-:Y:S01]  /*14170*/  SHF.R.U32.HI R5, RZ, 0x3, R5 ;  /* 0x00000003ff057819 */ /* 0x000fe20000011605 */
[----:B-1----:R-:W-:-:S05]  /*14180*/  IMAD.SHL.U32 R9, R6, 0x10, RZ ;  /* 0x0000001006097824 */ /* 0x002fca00078e00ff */
        /* <DEDUP_REMOVED lines=16> */
[----:B------:R-:W0:Y:S01]  /*14290*/  @P0 LDC R5, c[0x0][0x44c] ;  /* 0x00011300ff050b82 */ /* 0x000e220000000800 */
[----:B------:R-:W-:-:S07]  /*142a0*/  IMAD.WIDE.U32 R2, R0, UR4, R2 ;  /* 0x0000000400027c25 */ /* 0x000fce000f8e0002 */
[----:B------:R-:W1:Y:S01]  /*142b0*/  @P0 LDC R6, c[0x0][0x450] ;  /* 0x00011400ff060b82 */ /* 0x000e620000000800 */
[----:B------:R-:W-:Y:S01]  /*142c0*/  IMAD R0, R0, UR5, R4 ;  /* 0x0000000500007c24 */ /* 0x000fe2000f8e0204 */
[----:B------:R-:W-:Y:S01]  /*142d0*/  ULDC.64 UR4, c[0x0][0x2d0] ;  /* 0x0000b40000047ab9 */ /* 0x000fe20000000a00 */
[----:B----4-:R-:W-:Y:S02]  /*142e0*/  IMAD.IADD R4, R9, 0x1, R8 ;  /* 0x0000000109047824 */ /* 0x010fe400078e0208 */
[----:B------:R-:W2:Y:S01]  /*142f0*/  S2R R9, SR_TID.X ;  /* 0x0000000000097919 */ /* 0x000ea20000002100 */
[----:B------:R-:W-:Y:S02]  /*14300*/  IMAD.IADD R3, R3, 0x1, R0 ;  /* 0x0000000103037824 */ /* 0x000fe400078e0200 */
[----:B------:R-:W-:Y:S02]  /*14310*/  IMAD.MOV.U32 R0, RZ, RZ, R4 ;  /* 0x000000ffff007224 */ /* 0x000fe400078e0004 */
[----:B0-----:R-:W-:-:S05]  /*14320*/  @P0 IMAD.HI.U32 R5, R4, R5, RZ ;  /* 0x0000000504050227 */ /* 0x001fca00078e00ff */
[----:B-1----:R-:W-:-:S05]  /*14330*/  @P0 SHF.R.U32.HI R0, RZ, R6, R5 ;  /* 0x00000006ff000219 */ /* 0x002fca0000011605 */
[----:B------:R-:W-:-:S04]  /*14340*/  IMAD.MOV R5, RZ, RZ, -R0 ;  /* 0x000000ffff057224 */ /* 0x000fc800078e0a00 */
[----:B------:R-:W-:Y:S01]  /*14350*/  IMAD R4, R7, R5, R4 ;  /* 0x0000000507047224 */ /* 0x000fe200078e0204 */
[----:B------:R-:W-:Y:S01]  /*14360*/  SHF.R.S32.HI R5, RZ, 0x1f, R0 ;  /* 0x0000001fff057819 */ /* 0x000fe20000011400 */
[----:B------:R-:W-:-:S04]  /*14370*/  IMAD.WIDE.U32 R2, R0, UR4, R2 ;  /* 0x0000000400027c25 */ /* 0x000fc8000f8e0002 */
[----:B------:R-:W-:Y:S02]  /*14380*/  IMAD R5, R5, UR4, RZ ;  /* 0x0000000405057c24 */ /* 0x000fe4000f8e02ff */
[----:B--2---:R-:W-:Y:S02]  /*14390*/  IMAD.SHL.U32 R9, R9, 0x8, RZ ;  /* 0x0000000809097824 */ /* 0x004fe400078e00ff */
[----:B------:R-:W-:Y:S01]  /*143a0*/  IMAD R0, R0, UR5, R5 ;  /* 0x0000000500007c24 */ /* 0x000fe2000f8e0205 */
[----:B------:R-:W-:Y:S02]  /*143b0*/  ULDC.64 UR4, c[0x0][0x2c8] ;  /* 0x0000b20000047ab9 */ /* 0x000fe40000000a00 */
[----:B------:R-:W-:Y:S01]  /*143c0*/  LOP3.LUT R9, R9, 0x38, RZ, 0xc0, !PT ;  /* 0x0000003809097812 */ /* 0x000fe200078ec0ff */
[----:B------:R-:W-:Y:S01]  /*143d0*/  IMAD.IADD R3, R3, 0x1, R0 ;  /* 0x0000000103037824 */ /* 0x000fe200078e0200 */
[----:B------:R-:W-:Y:S02]  /*143e0*/  SHF.R.S32.HI R0, RZ, 0x1f, R4 ;  /* 0x0000001fff007819 */ /* 0x000fe40000011404 */
[----:B------:R-:W-:Y:S01]  /*143f0*/  LOP3.LUT R9, R9, 0x40, RZ, 0xfc, !PT ;  /* 0x0000004009097812 */ /* 0x000fe200078efcff */
        /* <DEDUP_REMOVED lines=8> */
[----:B------:R-:W-:-:S05]  /*14480*/  IMAD.IADD R0, R3, 0x1, R0 ;  /* 0x0000000103007824 */ /* 0x000fca00078e0200 */
        /* <DEDUP_REMOVED lines=10> */
[----:B------:R-:W3:Y:S03]  /*14530*/  LDL.LU R5, [R1+0x30] ;  /* 0x0000300001057983 */ /* 0x000ee60000300800 */
[----:B--2---:R-:W-:Y:S02]  /*14540*/  IMAD.IADD R0, R6, 0x1, R8 ;  /* 0x0000000106007824 */ /* 0x004fe400078e0208 */
[----:B------:R-:W-:Y:S01]  /*14550*/  SHFL.IDX PT, R6, R3, RZ, 0x181f ;  /* 0x00181fff03067589 */ /* 0x000fe200000e0000 */
[----:B---3--:R-:W-:-:S03]  /*14560*/  IMAD R2, R5, R7, RZ ;  /* 0x0000000705027224 */ /* 0x008fc600078e02ff */
[----:B------:R-:W0:Y:S02]  /*14570*/  SHFL.IDX PT, R7, R4, RZ, 0x181f ;  /* 0x00181fff04077589 */ /* 0x000e2400000e0000 */
[C---:B------:R-:W-:Y:S01]  /*14580*/  ISETP.GE.AND P4, PT, R0.reuse, R2, PT ;  /* 0x000000020000720c */ /* 0x040fe20003f86270 */
[----:B------:R-:W-:-:S05]  /*14590*/  VIADD R5, R0, 0x10 ;  /* 0x0000001000057836 */ /* 0x000fca0000000000 */
[----:B------:R-:W-:Y:S02]  /*145a0*/  ISETP.GE.AND P2, PT, R5, R2, PT ;  /* 0x000000020500720c */ /* 0x000fe40003f46270 */
[----:B------:R-:W1:Y:S04]  /*145b0*/  SHFL.IDX PT, R5, R4, 0x1, 0x181f ;  /* 0x00381f0004057f89 */ /* 0x000e6800000e0000 */
[----:B------:R-:W2:Y:S01]  /*145c0*/  SHFL.IDX PT, R8, R3, 0x1, 0x181f ;  /* 0x00381f0003087f89 */ /* 0x000ea200000e0000 */
[----:B0-----:R-:W-:-:S05]  /*145d0*/  @!P4 LEA R7, P3, R10, R7, 0x1 ;  /* 0x000000070a07c211 */ /* 0x001fca00078608ff */
[----:B------:R-:W-:-:S05]  /*145e0*/  @!P4 IMAD.X R6, RZ, RZ, R6, P3 ;  /* 0x000000ffff06c224 */ /* 0x000fca00018e0606 */
[----:B------:R-:W-:-:S04]  /*145f0*/  @!P4 LOP3.LUT R7, R7, R6, RZ, 0x3c, !PT ;  /* 0x000000060707c212 */ /* 0x000fc800078e3cff */
[----:B------:R-:W-:-:S04]  /*14600*/  @!P4 LOP3.LUT R6, R7, R6, RZ, 0x3c, !PT ;  /* 0x000000060706c212 */ /* 0x000fc800078e3cff */
[----:B------:R-:W-:-:S05]  /*14610*/  @!P4 LOP3.LUT R7, R7, R6, RZ, 0x3c, !PT ;  /* 0x000000060707c212 */ /* 0x000fca00078e3cff */
[----:B-----5:R-:W-:Y:S04]  /*14620*/  @!P4 LDGSTS.E.BYPASS.LTC128B.128 [R9+0x10400], desc[UR50][R6.64], !P0 ;  /* 0x104000000609cfae */ /* 0x020fe8000c101d72 */
[----:B------:R1:W-:Y:S02]  /*14630*/  @!P4 LDGSTS.E.BYPASS.LTC128B.128 [R9+0x14400], desc[UR50][R6.64+0x80], !P1 ;  /* 0x144000800609cfae */ /* 0x0003e4000c901d72 */
[----:B-1----:R-:W-:-:S05]  /*14640*/  @!P2 LEA R7, P3, R10, R5, 0x1 ;  /* 0x000000050a07a211 */ /* 0x002fca00078608ff */
[----:B--2---:R-:W-:-:S05]  /*14650*/  @!P2 IMAD.X R6, RZ, RZ, R8, P3 ;  /* 0x000000ffff06a224 */ /* 0x004fca00018e0608 */
[----:B------:R-:W-:-:S04]  /*14660*/  @!P2 LOP3.LUT R7, R7, R6, RZ, 0x3c, !PT ;  /* 0x000000060707a212 */ /* 0x000fc800078e3cff */
[----:B------:R-:W-:Y:S01]  /*14670*/  @!P2 LOP3.LUT R6, R7, R6, RZ, 0x3c, !PT ;  /* 0x000000060706a212 */ /* 0x000fe200078e3cff */
[----:B------:R-:W-:-:S03]  /*14680*/  VIADD R5, R0, 0x20 ;  /* 0x0000002000057836 */ /* 0x000fc60000000000 */
[----:B------:R-:W-:-:S05]  /*14690*/  @!P2 LOP3.LUT R7, R7, R6, RZ, 0x3c, !PT ;  /* 0x000000060707a212 */ /* 0x000fca00078e3cff */
        /* <DEDUP_REMOVED lines=49> */
[----:B------:R-:W0:Y:S04]  /*149b0*/  SHFL.IDX PT, R3, R3, 0x7, 0x181f ;  /* 0x00f81f0003037f89 */ /* 0x000e2800000e0000 */
[----:B------:R1:W-:Y:S04]  /*149c0*/  @!P2 LDGSTS.E.BYPASS.LTC128B.128 [R9+0x13400], desc[UR50][R6.64], !P0 ;  /* 0x134000000609afae */ /* 0x0003e8000c101d72 */
[----:B------:R1:W-:Y:S04]  /*149d0*/  @!P2 LDGSTS.E.BYPASS.LTC128B.128 [R9+0x17400], desc[UR50][R6.64+0x80], !P1 ;  /* 0x174000800609afae */ /* 0x0003e8000c901d72 */
[----:B------:R-:W2:Y:S02]  /*149e0*/  SHFL.IDX PT, R4, R4, 0x7, 0x181f ;  /* 0x00f81f0004047f89 */ /* 0x000ea400000e0000 */
.L_x_8302:
[----:B------:R-:W-:Y:S01]  /*149f0*/  VIADD R0, R0, 0x70 ;  /* 0x0000007000007836 */ /* 0x000fe20000000000 */
[----:B------:R-:W-:Y:S04]  /*14a00*/  BSSY B0, `(.L_x_8187) ;  /* 0x000000a000007945 */ /* 0x000fe80003800000 */
[----:B------:R-:W-:-:S13]  /*14a10*/  ISETP.GE.AND P2, PT, R0, R2, PT ;  /* 0x000000020000720c */ /* 0x000fda0003f46270 */
[----:B------:R-:W-:Y:S05]  /*14a20*/  @P2 BRA `(.L_x_8188) ;  /* 0x00000000001c2947 */ /* 0x000fea0003800000 */
[----:B--2---:R-:W-:-:S05]  /*14a30*/  LEA R2, P2, R10, R4, 0x1 ;  /* 0x000000040a027211 */ /* 0x004fca00078408ff */
[----:B0-----:R-:W-:-:S05]  /*14a40*/  IMAD.X R3, RZ, RZ, R3, P2 ;  /* 0x000000ffff037224 */ /* 0x001fca00010e0603 */
[----:B------:R-:W-:Y:S01]  /*14a50*/  @!PT LDS RZ, [RZ] ;  /* 0x00000000fffff984 */ /* 0x000fe20000000800 */
[----:B------:R-:W-:Y:S01]  /*14a60*/  @!PT LDS RZ, [RZ] ;  /* 0x00000000fffff984 */ /* 0x000fe20000000800 */
[----:B------:R-:W-:Y:S01]  /*14a70*/  @!PT LDS RZ, [RZ] ;  /* 0x00000000fffff984 */ /* 0x000fe20000000800 */
[----:B------:R3:W-:Y:S04]  /*14a80*/  LDGSTS.E.BYPASS.LTC128B.128 [R9+0x13c00], desc[UR50][R2.64], !P0 ;  /* 0x13c0000002097fae */ /* 0x0007e8000c101d72 */
[----:B------:R3:W-:Y:S02]  /*14a90*/  LDGSTS.E.BYPASS.LTC128B.128 [R9+0x17c00], desc[UR50][R2.64+0x80], !P1 ;  /* 0x17c0008002097fae */ /* 0x0007e4000c901d72 */
.L_x_8188:
[----:B------:R-:W-:Y:S05]  /*14aa0*/  BSYNC B0 ;  /* 0x0000000000007941 */ /* 0x000fea0003800000 */
.L_x_8187:
[----:B-1-3--:R-:W3:Y:S01]  /*14ab0*/  LDL R9, [R1] ;  /* 0x0000000001097983 */ /* 0x00aee20000100800 */
[----:B------:R-:W-:Y:S01]  /*14ac0*/  PLOP3.LUT P0, PT, PT, PT, PT, 0x80, 0x0 ;  /* 0x000000000000781c */ /* 0x000fe20003f0f070 */
[----:B------:R-:W-:Y:S01]  /*14ad0*/  NOP ;  /* 0x0000000000007918 */ /* 0x000fe20000000000 */
[----:B---3--:R-:W-:-:S11]  /*14ae0*/  VIADD R10, R9, 0x28800 ;  /* 0x00028800090a7836 */ /* 0x008fd60000000000 */
.L_x_8189:
[----:B------:R-:W3:Y:S01]  /*14af0*/  LDL R2, [R1] ;  /* 0x0000000001027983 */ /* 0x000ee20000100800 */
[----:B------:R-:W-:Y:S02]  /*14b00*/  PLOP3.LUT P1, PT, P1, P0, PT, 0xa2, 0x0 ;  /* 0x000000000000781c */ /* 0x000fe40000f21472 */
[----:B---3--:R-:W-:-:S08]  /*14b10*/  @P0 R2UR P1, UR4, R2 ;  /* 0x00000000020402ca */ /* 0x008fd00000020000 */
[----:B------:R-:W-:-:S05]  /*14b20*/  @P0 PLOP3.LUT P0, PT, P1, PT, PT, 0x80, 0x0 ;  /* 0x000000000000081c */ /* 0x000fca0000f0f070 */
[----:B------:R-:W-:Y:S01]  /*14b30*/  @!P1 SYNCS.ARRIVE.TRANS64.RED.A0T1 RZ, [UR4+0x28800], RZ ;  /* 0x028800ffffff99a7 */ /* 0x000fe20008200404 */
[----:B------:R-:W-:Y:S07]  /*14b40*/  @!P1 ARRIVES.LDGSTSBAR.64.TRANSCNT [UR4+0x28800] ;  /* 0x02880000ff0099b0 */ /* 0x000fee0008000a84 */
[----:B------:R-:W-:Y:S05]  /*14b50*/  @P0 BRA.U.ANY `(.L_x_8189) ;  /* 0xfffffffd00e40947 */ /* 0x000fea000393ffff */
[----:B0-----:R-:W3:Y:S02]  /*14b60*/  LDL.LU R3, [R1+0x3c] ;  /* 0x00003c0001037983 */ /* 0x001ee40000300800 */
        /* <DEDUP_REMOVED lines=11> */
.L_x_8303:
[----:B------:R-:W-:Y:S05]  /*14c20*/  BSYNC B0 ;  /* 0x0000000000007941 */ /* 0x000fea0003800000 */
.L_x_8190:
[----:B------:R-:W3:Y:S04]  /*14c30*/  LDL R3, [R1+0x28] ;  /* 0x0000280001037983 */ /* 0x000ee80000100800 */
[----:B0-----:R-:W4:Y:S01]  /*14c40*/  LDL R2, [R1+0x20] ;  /* 0x0000200001027983 */ /* 0x001f220000100800 */
[----:B------:R-:W-:Y:S01]  /*14c50*/  BSSY B0, `(.L_x_8192) ;  /* 0x00001f3000007945 */ /* 0x000fe20003800000 */
[----:B---3--:R-:W-:-:S05]  /*14c60*/  VIADD R0, R3, 0xfffffffe ;  /* 0xfffffffe03007836 */ /* 0x008fca0000000000 */
[----:B----4-:R-:W-:-:S13]  /*14c70*/  ISETP.GE.AND P0, PT, R0, R2, PT ;  /* 0x000000020000720c */ /* 0x010fda0003f06270 */
        /* <DEDUP_REMOVED lines=9> */
[----:B------:R-:W3:Y:S04]  /*14d10*/  LDL R5, [R1+0x18] ;  /* 0x0000180001057983 */ /* 0x000ee80000100800 */
[----:B--2---:R-:W2:Y:S04]  /*14d20*/  LDL R4, [R1+0x4] ;  /* 0x0000040001047983 */ /* 0x004ea80000100800 */
[----:B------:R-:W4:Y:S01]  /*14d30*/  LDL R3, [R1+0x10] ;  /* 0x0000100001037983 */ /* 0x000f220000100800 */
[----:B------:R-:W-:Y:S01]  /*14d40*/  BSSY B1, `(.L_x_8196) ;  /* 0x000009b000017945 */ /* 0x000fe20003800000 */
[----:B---3--:R-:W-:Y:S01]  /*14d50*/  LOP3.LUT P1, RZ, R5, 0x1, RZ, 0xc0, !PT ;  /* 0x0000000105ff7812 */ /* 0x008fe2000782c0ff */
[----:B--2---:R-:W-:-:S05]  /*14d60*/  VIADD R6, R4, 0x1 ;  /* 0x0000000104067836 */ /* 0x004fca0000000000 */
        /* <DEDUP_REMOVED lines=29> */
.L_x_8198:
[----:B------:R-:W2:Y:S01]  /*14f40*/  LDL R2, [R1] ;  /* 0x0000000001027983 */ /* 0x000ea20000100800 */
[----:B------:R-:W-:Y:S01]  /*14f50*/  BSSY B3, `(.L_x_8199) ;  /* 0x0000005000037945 */ /* 0x000fe20003800000 */
[----:B--2---:R-:W-:Y:S01]  /*14f60*/  IMAD R3, R6, 0x8, R2 ;  /* 0x0000000806037824 */ /* 0x004fe200078e0202 */
[----:B------:R-:W-:-:S04]  /*14f70*/  SHF.L.U32 R2, R9, 0x1f, RZ ;  /* 0x0000001f09027819 */ /* 0x000fc800000006ff */
[----:B------:R-:W1:Y:S02]  /*14f80*/  SYNCS.PHASECHK.TRANS64.TRYWAIT P0, [R3+URZ+0x28840], R2 ;  /* 0x02884002030075a7 */ /* 0x000e64000800017f */
[----:B-1----:R-:W-:Y:S05]  /*14f90*/  @!P0 BRA `(.L_x_8200) ;  /* 0x0000004000848947 */ /* 0x002fea0003800000 */
.L_x_8304:
[----:B------:R-:W-:Y:S05]  /*14fa0*/  BSYNC B3 ;  /* 0x0000000000037941 */ /* 0x000fea0003800000 */
.L_x_8199:
        /* <DEDUP_REMOVED lines=12> */
.L_x_8202:
[----:B------:R-:W-:Y:S05]  /*15070*/  BSYNC B3 ;  /* 0x0000000000037941 */ /* 0x000fea0003800000 */
.L_x_8201:
        /* <DEDUP_REMOVED lines=13> */
.L_x_8203:
        /* <DEDUP_REMOVED lines=16> */
.L_x_8204:
        /* <DEDUP_REMOVED lines=17> */
.L_x_8305:
[----:B------:R-:W-:Y:S05]  /*15360*/  BSYNC B3 ;  /* 0x0000000000037941 */ /* 0x000fea0003800000 */
.L_x_8205:
[----:B------:R1:W5:Y:S01]  /*15370*/  LDL R15, [R1+0x4] ;  /* 0x00000400010f7983 */ /* 0x0003620000100800 */
[----:B------:R-:W-:Y:S01]  /*15380*/  BSSY B3, `(.L_x_8207) ;  /* 0x000000d000037945 */ /* 0x000fe20003800000 */
[----:B------:R-:W-:Y:S02]  /*15390*/  IMAD.MOV.U32 R12, RZ, RZ, 0x0 ;  /* 0x00000000ff0c7424 */ /* 0x000fe400078e00ff */
[----:B------:R-:W-:Y:S01]  /*153a0*/  IMAD.MOV.U32 R13, RZ, RZ, 0x14f00000 ;  /* 0x14f00000ff0d7424 */ /* 0x000fe200078e00ff */
[----:B------:R-:W-:Y:S06]  /*153b0*/  @P1 BRA `(.L_x_8208) ;  /* 0x0000000000241947 */ /* 0x000fec0003800000 */
[----:B------:R-:W2:Y:S01]  /*153c0*/  LDL R7, [R1] ;  /* 0x0000000001077983 */ /* 0x000ea20000100800 */
        /* <DEDUP_REMOVED lines=8> */
.L_x_8208:
[----:B------:R-:W-:Y:S05]  /*15450*/  BSYNC B3 ;  /* 0x0000000000037941 */ /* 0x000fea0003800000 */
.L_x_8207:
[----:B0-2---:R-:W2:Y:S04]  /*15460*/  LDL R2, [R1] ;  /* 0x0000000001027983 */ /* 0x005ea80000100800 */
        /* <DEDUP_REMOVED lines=13> */
.L_x_8209:
        /* <DEDUP_REMOVED lines=15> */
.L_x_8210:
        /* <DEDUP_REMOVED lines=12> */
.L_x_8197:
[----:B------:R-:W-:Y:S05]  /*156f0*/  BSYNC B1 ;  /* 0x0000000000017941 */ /* 0x000fea0003800000 */
.L_x_8196:
[----:B0-----:R-:W2:Y:S04]  /*15700*/  LDL R0, [R1+0x28] ;  /* 0x0000280001007983 */ /* 0x001ea80000100800 */
[----:B------:R0:W-:Y:S04]  /*15710*/  STL [R1+0x4], R6 ;  /* 0x0000040601007387 */ /* 0x0001e80000100800 */
[----:B------:R0:W-:Y:S02]  /*15720*/  STL [R1+0x10], R9 ;  /* 0x0000100901007387 */ /* 0x0001e40000100800 */
[----:B0-2---:R-:W-:-:S07]  /*15730*/  VIADD R0, R0, 0xfffffffd ;  /* 0xfffffffd00007836 */ /* 0x005fce0000000000 */
.L_x_8195:
[----:B------:R-:W-:Y:S05]  /*15740*/  BSYNC B2 ;  /* 0x0000000000027941 */ /* 0x000fea0003800000 */
.L_x_8194:
[----:B------:R-:W3:Y:S01]  /*15750*/  LDL.LU R2, [R1+0x28] ;  /* 0x0000280001027983 */ /* 0x000ee20000300800 */
[----:B------:R-:W-:Y:S01]  /*15760*/  VIADD R8, R8, 0xfffffffe ;  /* 0xfffffffe08087836 */ /* 0x000fe20000000000 */
[----:B---3--:R-:W-:-:S04]  /*15770*/  LOP3.LUT R2, RZ, R2, RZ, 0x33, !PT ;  /* 0x00000002ff027212 */ /* 0x008fc800078e33ff */
[----:B------:R-:W-:-:S13]  /*15780*/  ISETP.NE.AND P0, PT, R8, R2, PT ;  /* 0x000000020800720c */ /* 0x000fda0003f05270 */
[----:B------:R-:W-:Y:S05]  /*15790*/  @!P0 BRA `(.L_x_8193) ;  /* 0x0000001000f88947 */ /* 0x000fea0003800000 */
[----:B------:R-:W-:-:S07]  /*157a0*/  IMAD.MOV.U32 R9, RZ, RZ, R17 ;  /* 0x000000ffff097224 */ /* 0x000fce00078e0011 */
.L_x_8241:
        /* <DEDUP_REMOVED lines=11> */
[----:B0-----:R-:W-:Y:S06]  /*15860*/  @!P1 BRA `(.L_x_8212) ;  /* 0x0000000800409947 */ /* 0x001fec0003800000 */
        /* <DEDUP_REMOVED lines=24> */
.L_x_8213:
[----:B------:R-:W2:Y:S01]  /*159f0*/  LDL R2, [R1] ;  /* 0x0000000001027983 */ /* 0x000ea20000100800 */
[----:B------:R-:W-:Y:S01]  /*15a00*/  BSSY B2, `(.L_x_8214) ;  /* 0x0000005000027945 */ /* 0x000fe20003800000 */
[----:B--2---:R-:W-:Y:S01]  /*15a10*/  IMAD R3, R4, 0x8, R2 ;  /* 0x0000000804037824 */ /* 0x004fe200078e0202 */
[----:B------:R-:W-:-:S04]  /*15a20*/  SHF.L.U32 R2, R5, 0x1f, RZ ;  /* 0x0000001f05027819 */ /* 0x000fc800000006ff */
[----:B------:R-:W2:Y:S02]  /*15a30*/  SYNCS.PHASECHK.TRANS64.TRYWAIT P0, [R3+URZ+0x28840], R2 ;  /* 0x02884002030075a7 */ /* 0x000ea4000800017f */
[----:B--2---:R-:W-:Y:S05]  /*15a40*/  @!P0 BRA `(.L_x_8215) ;  /* 0x0000003800008947 */ /* 0x004fea0003800000 */
.L_x_8306:
[----:B------:R-:W-:Y:S05]  /*15a50*/  BSYNC B2 ;  /* 0x0000000000027941 */ /* 0x000fea0003800000 */
.L_x_8214:
        /* <DEDUP_REMOVED lines=12> */
.L_x_8217:
[----:B------:R-:W-:Y:S05]  /*15b20*/  BSYNC B2 ;  /* 0x0000000000027941 */ /* 0x000fea0003800000 */
.L_x_8216:
[----:B--2---:R-:W2:Y:S04]  /*15b30*/  LDL R2, [R1] ;  /* 0x0000000001027983 */ /* 0x004ea80000100800 */
        /* <DEDUP_REMOVED lines=12> */
.L_x_8218:
        /* <DEDUP_REMOVED lines=16> */
.L_x_8219:
        /* <DEDUP_REMOVED lines=17> */
.L_x_8307:
[----:B------:R-:W-:Y:S05]  /*15e10*/  BSYNC B2 ;  /* 0x0000000000027941 */ /* 0x000fea0003800000 */
.L_x_8220:
[----:B------:R-:W-:Y:S01]  /*15e20*/  BSSY B2, `(.L_x_8222) ;  /* 0x000000b000027945 */ /* 0x000fe20003800000 */
[----:B------:R-:W-:Y:S02]  /*15e30*/  IMAD.MOV.U32 R12, RZ, RZ, 0x0 ;  /* 0x00000000ff0c7424 */ /* 0x000fe400078e00ff */
[----:B------:R-:W-:Y:S01]  /*15e40*/  IMAD.MOV.U32 R13, RZ, RZ, 0x14f00000 ;  /* 0x14f00000ff0d7424 */ /* 0x000fe200078e00ff */
[----:B------:R-:W-:Y:S06]  /*15e50*/  @P1 BRA `(.L_x_8223) ;  /* 0x00000000001c1947 */ /* 0x000fec0003800000 */
[----:B------:R-:W2:Y:S01]  /*15e60*/  S2R R6, SR_TID.X ;  /* 0x0000000000067919 */ /* 0x000ea20000002100 */
[----:B0-----:R-:W-:-:S04]  /*15e70*/  IMAD.MOV.U32 R3, RZ, RZ, 0x8000 ;  /* 0x00008000ff037424 */ /* 0x001fc800078e00ff */
[----:B------:R3:W-:Y:S01]  /*15e80*/  SYNCS.ARRIVE.TRANS64 RZ, [R2+URZ+0x50], R3 ;  /* 0x0000500302ff79a7 */ /* 0x0007e2000800003f */
[----:B--2---:R-:W-:-:S04]  /*15e90*/  LOP3.LUT R6, R6, 0x1f, RZ, 0xc0, !PT ;  /* 0x0000001f06067812 */ /* 0x004fc800078ec0ff */
[----:B------:R-:W-:-:S13]  /*15ea0*/  ISETP.NE.AND P0, PT, R6, RZ, PT ;  /* 0x000000ff0600720c */ /* 0x000fda0003f05270 */
[----:B---3--:R-:W-:Y:S05]  /*15eb0*/  @!P0 BRA `(.L_x_8223) ;  /* 0x0000000000048947 */ /* 0x008fea0003800000 */
[----:B------:R-:W-:Y:S01]  /*15ec0*/  BPT.TRAP 0x1 ;  /* 0x000000040000795c */ /* 0x000fe20000300000 */
.L_x_8223:
[----:B------:R-:W-:Y:S05]  /*15ed0*/  BSYNC B2 ;  /* 0x0000000000027941 */ /* 0x000fea0003800000 */
.L_x_8222:
[----:B------:R-:W2:Y:S04]  /*15ee0*/  LDL R15, [R1] ;  /* 0x00000000010f7983 */ /* 0x000ea80000100800 */
[----:B0-----:R-:W2:Y:S04]  /*15ef0*/  LDL.LU R3, [R1+0x4] ;  /* 0x0000040001037983 */ /* 0x001ea80000300800 */
[----:B------:R-:W3:Y:S04]  /*15f00*/  LDL R7, [R1+0x14] ;  /* 0x0000140001077983 */ /* 0x000ee80000100800 */
        /* <DEDUP_REMOVED lines=11> */
.L_x_8224:
        /* <DEDUP_REMOVED lines=15> */
.L_x_8225:
        /* <DEDUP_REMOVED lines=12> */
.L_x_8212:
[----:B------:R-:W-:Y:S05]  /*16170*/  BSYNC B1 ;  /* 0x0000000000017941 */ /* 0x000fea0003800000 */
.L_x_8211:
        /* <DEDUP_REMOVED lines=17> */
[----:B------:R-:W3:Y:S01]  /*16290*/  LDL R14, [R1+0x1c] ;  /* 0x00001c00010e7983 */ /* 0x000ee20000100800 */
[----:B0-----:R-:W0:Y:S01]  /*162a0*/  LDC R8, c[0x0][0x43c] ;  /* 0x00010f00ff087b82 */ /* 0x001e220000000800 */
[----:B------:R-:W-:Y:S02]  /*162b0*/  ULDC.64 UR6, c[0x0][0x428] ;  /* 0x00010a0000067ab9 */ /* 0x000fe40000000a00 */
[----:B------:R-:W4:Y:S01]  /*162c0*/  LDL R13, [R1+0xc] ;  /* 0x00000c00010d7983 */ /* 0x000f220000100800 */
        /* <DEDUP_REMOVED lines=8> */
[----:B---3--:R-:W-:-:S04]  /*16350*/  IMAD R8, R14, UR6, RZ ;  /* 0x000000060e087c24 */ /* 0x008fc8000f8e02ff */
[C---:B----4-:R-:W-:Y:S02]  /*16360*/  IMAD R8, R13.reuse, UR7, R8 ;  /* 0x000000070d087c24 */ /* 0x050fe4000f8e0208 */
[----:B------:R-:W-:-:S04]  /*16370*/  IMAD.WIDE.U32 R2, R13, UR6, R2 ;  /* 0x000000060d027c25 */ /* 0x000fc8000f8e0002 */
[----:B------:R-:W-:Y:S01]  /*16380*/  IMAD.IADD R3, R8, 0x1, R3 ;  /* 0x0000000108037824 */ /* 0x000fe200078e0203 */
[----:B------:R-:W-:-:S04]  /*16390*/  LEA R8, P0, R2, UR4, 0x2 ;  /* 0x0000000402087c11 */ /* 0x000fc8000f8010ff */
[----:B------:R-:W-:-:S06]  /*163a0*/  LEA.HI.X R9, R2, UR5, R3, 0x2, P0 ;  /* 0x0000000502097c11 */ /* 0x000fcc00080f1403 */
[----:B------:R3:W5:Y:S03]  /*163b0*/  LDG.E R9, desc[UR50][R8.64] ;  /* 0x0000003208097981 */ /* 0x000766000c1e1900 */
.L_x_8228:
[----:B------:R-:W4:Y:S01]  /*163c0*/  LDL R2, [R1] ;  /* 0x0000000001027983 */ /* 0x000f220000100800 */
[----:B------:R-:W-:Y:S01]  /*163d0*/  SHF.L.U32 R3, R11, 0x1f, RZ ;  /* 0x0000001f0b037819 */ /* 0x000fe200000006ff */
[----:B------:R-:W-:Y:S01]  /*163e0*/  BSSY B2, `(.L_x_8229) ;  /* 0x0000004000027945 */ /* 0x000fe20003800000 */
[----:B----4-:R-:W-:-:S04]  /*163f0*/  IMAD R2, R12, 0x8, R2 ;  /* 0x000000080c027824 */ /* 0x010fc800078e0202 */
[----:B------:R-:W4:Y:S02]  /*16400*/  SYNCS.PHASECHK.TRANS64.TRYWAIT P0, [R2+URZ+0x28840], R3 ;  /* 0x02884003020075a7 */ /* 0x000f24000800017f */
[----:B----4-:R-:W-:Y:S05]  /*16410*/  @!P0 BRA `(.L_x_8230) ;  /* 0x0000002c00b48947 */ /* 0x010fea0003800000 */
.L_x_8308:
[----:B------:R-:W-:Y:S05]  /*16420*/  BSYNC B2 ;  /* 0x0000000000027941 */ /* 0x000fea0003800000 */
.L_x_8229:
[----:B0--3--:R-:W0:Y:S01]  /*16430*/  S2R R8, SR_TID.X ;  /* 0x0000000000087919 */ /* 0x009e220000002100 */
[----:B------:R-:W-:Y:S01]  /*16440*/  BSSY B2, `(.L_x_8231) ;  /* 0x000000b000027945 */ /* 0x000fe20003800000 */
[----:B0-----:R-:W-:-:S04]  /*16450*/  LOP3.LUT R8, R8, 0x7f, RZ, 0xc0, !PT ;  /* 0x0000007f08087812 */ /* 0x001fc800078ec0ff */
[----:B------:R-:W-:-:S13]  /*16460*/  ISETP.NE.AND P1, PT, R8, RZ, PT ;  /* 0x000000ff0800720c */ /* 0x000fda0003f25270 */
[----:B------:R-:W-:Y:S05]  /*16470*/  @P1 BRA `(.L_x_8232) ;  /* 0x00000000001c1947 */ /* 0x000fea0003800000 */
[----:B------:R-:W0:Y:S01]  /*16480*/  S2R R8, SR_TID.X ;  /* 0x0000000000087919 */ /* 0x000e220000002100 */
[----:B----4-:R-:W-:-:S04]  /*16490*/  IMAD.MOV.U32 R3, RZ, RZ, 0x8000 ;  /* 0x00008000ff037424 */ /* 0x010fc800078e00ff */
[----:B------:R3:W-:Y:S01]  /*164a0*/  SYNCS.ARRIVE.TRANS64 RZ, [R2+URZ+0x28830], R3 ;  /* 0x0288300302ff79a7 */ /* 0x0007e2000800003f */
[----:B0-----:R-:W-:-:S04]  /*164b0*/  LOP3.LUT R8, R8, 0x1f, RZ, 0xc0, !PT ;  /* 0x0000001f08087812 */ /* 0x001fc800078ec0ff */
[----:B------:R-:W-:-:S13]  /*164c0*/  ISETP.NE.AND P0, PT, R8, RZ, PT ;  /* 0x000000ff0800720c */ /* 0x000fda0003f05270 */
[----:B---3--:R-:W-:Y:S05]  /*164d0*/  @!P0 BRA `(.L_x_8232) ;  /* 0x0000000000048947 */ /* 0x008fea0003800000 */
[----:B------:R-:W-:Y:S01]  /*164e0*/  BPT.TRAP 0x1 ;  /* 0x000000040000795c */ /* 0x000fe20000300000 */
.L_x_8232:
[----:B------:R-:W-:Y:S05]  /*164f0*/  BSYNC B2 ;  /* 0x0000000000027941 */ /* 0x000fea0003800000 */
.L_x_8231:
[----:B----4-:R-:W3:Y:S04]  /*16500*/  LDL R2, [R1+0x4] ;  /* 0x0000040001027983 */ /* 0x010ee80000100800 */
[----:B--2---:R-:W2:Y:S04]  /*16510*/  LDL R11, [R1] ;  /* 0x00000000010b7983 */ /* 0x004ea80000100800 */
        /* <DEDUP_REMOVED lines=8> */
[C---:B---3--:R-:W-:Y:S02]  /*165a0*/  IMAD R3, R2.reuse, 0x8, R10 ;  /* 0x0000000802037824 */ /* 0x048fe400078e020a */
[----:B--2---:R-:W-:Y:S02]  /*165b0*/  IMAD R2, R2, 0x8000, R11 ;  /* 0x0000800002027824 */ /* 0x004fe400078e020b */
[----:B------:R-:W-:-:S02]  /*165c0*/  VIADD R3, R3, 0x30 ;  /* 0x0000003003037836 */ /* 0x000fc40000000000 */
[----:B----4-:R-:W-:Y:S02]  /*165d0*/  IMAD R8, R7, 0x80, R8 ;  /* 0x0000008007087824 */ /* 0x010fe400078e0208 */
[----:B------:R-:W-:-:S07]  /*165e0*/  VIADD R11, R2, 0x18400 ;  /* 0x00018400020b7836 */ /* 0x000fce0000000000 */
.L_x_8233:
        /* <DEDUP_REMOVED lines=16> */
.L_x_8234:
        /* <DEDUP_REMOVED lines=15> */
.L_x_8309:
[----:B------:R-:W-:Y:S05]  /*167e0*/  BSYNC B2 ;  /* 0x0000000000027941 */ /* 0x000fea0003800000 */
.L_x_8235:
        /* <DEDUP_REMOVED lines=11> */
.L_x_8238:
[----:B------:R-:W-:Y:S05]  /*168a0*/  BSYNC B2 ;  /* 0x0000000000027941 */ /* 0x000fea0003800000 */
.L_x_8237:
        /* <DEDUP_REMOVED lines=13> */
.L_x_8239:
        /* <DEDUP_REMOVED lines=15> */
.L_x_8240:
        /* <DEDUP_REMOVED lines=12> */
.L_x_8227:
[----:B------:R-:W-:Y:S05]  /*16b30*/  BSYNC B1 ;  /* 0x0000000000017941 */ /* 0x000fea0003800000 */
.L_x_8226:
[----:B------:R-:W4:Y:S01]  /*16b40*/  LDL R2, [R1+0x20] ;  /* 0x0000200001027983 */ /* 0x000f220000100800 */
[----:B------:R-:W-:Y:S01]  /*16b50*/  VIADD R0, R0, 0xfffffffe ;  /* 0xfffffffe00007836 */ /* 0x000fe20000000000 */
[----:B----4-:R-:W-:-:S13]  /*16b60*/  ISETP.GT.AND P0, PT, R6, R2, PT ;  /* 0x000000020600720c */ /* 0x010fda0003f04270 */
[----:B------:R-:W-:Y:S05]  /*16b70*/  @P0 BRA `(.L_x_8241) ;  /* 0xffffffec000c0947 */ /* 0x000fea000383ffff */
.L_x_8193:
[----:B------:R-:W-:Y:S05]  /*16b80*/  BSYNC B0 ;  /* 0x0000000000007941 */ /* 0x000fea0003800000 */
.L_x_8192:
[----:B------:R-:W4:Y:S01]  /*16b90*/  S2R R2, SR_TID.X ;  /* 0x0000000000027919 */ /* 0x000f220000002100 */
[----:B------:R-:W-:Y:S01]  /*16ba0*/  BSSY B0, `(.L_x_8242) ;  /* 0x0000010000007945 */ /* 0x000fe20003800000 */
[----:B----4-:R-:W-:-:S04]  /*16bb0*/  LOP3.LUT R6, R2, 0x7f, RZ, 0xc0, !PT ;  /* 0x0000007f02067812 */ /* 0x010fc800078ec0ff */
[----:B------:R-:W-:-:S13]  /*16bc0*/  ISETP.NE.AND P0, PT, R6, RZ, PT ;  /* 0x000000ff0600720c */ /* 0x000fda0003f05270 */
[----:B------:R-:W-:Y:S05]  /*16bd0*/  @P0 BRA `(.L_x_8243) ;  /* 0x0000000000300947 */ /* 0x000fea0003800000 */
[----:B------:R-:W4:Y:S01]  /*16be0*/  S2R R3, SR_LANEID ;  /* 0x0000000000037919 */ /* 0x000f220000000000 */
[----:B------:R-:W-:Y:S01]  /*16bf0*/  VOTEU.ANY UR4, UPT, PT ;  /* 0x0000000000047886 */ /* 0x000fe200038e0100 */
[----:B--2---:R-:W2:Y:S01]  /*16c00*/  LDC.64 R4, c[0x0][0xc60] ;  /* 0x00031800ff047b82 */ /* 0x004ea20000000a00 */
[----:B------:R-:W4:Y:S08]  /*16c10*/  FLO.U32 R0, UR4 ;  /* 0x0000000400007d00 */ /* 0x000f3000080e0000 */
[----:B------:R-:W2:Y:S01]  /*16c20*/  POPC R2, UR4 ;  /* 0x0000000400027d09 */ /* 0x000ea20008000000 */
[----:B----4-:R-:W-:-:S13]  /*16c30*/  ISETP.EQ.U32.AND P0, PT, R0, R3, PT ;  /* 0x000000030000720c */ /* 0x010fda0003f02070 */
[----:B--2---:R-:W2:Y:S01]  /*16c40*/  @P0 ATOMG.E.ADD.STRONG.GPU PT, R5, desc[UR50][R4.64], R2 ;  /* 0x00000002040509a8 */ /* 0x004ea200081ee1f2 */
[----:B------:R-:W4:Y:S02]  /*16c50*/  S2R R3, SR_LTMASK ;  /* 0x0000000000037919 */ /* 0x000f240000003900 */
[----:B----4-:R-:W-:-:S06]  /*16c60*/  LOP3.LUT R3, R3, UR4, RZ, 0xc0, !PT ;  /* 0x0000000403037c12 */ /* 0x010fcc000f8ec0ff */
[----:B------:R-:W4:Y:S01]  /*16c70*/  POPC R3, R3 ;  /* 0x0000000300037309 */ /* 0x000f220000000000 */
[----:B--2---:R-:W4:Y:S02]  /*16c80*/  SHFL.IDX PT, R0, R5, R0, 0x1f ;  /* 0x00001f0005007589 */ /* 0x004f2400000e0000 */
[----:B----4-:R-:W-:-:S07]  /*16c90*/  IADD3 R16, R0, UR37, R3 ;  /* 0x0000002500107c10 */ /* 0x010fce000fffe003 */
.L_x_8243:
[----:B------:R-:W-:Y:S05]  /*16ca0*/  BSYNC B0 ;  /* 0x0000000000007941 */ /* 0x000fea0003800000 */
.L_x_8242:
[----:B------:R-:W4:Y:S01]  /*16cb0*/  LDL R0, [R1+0x18] ;  /* 0x0000180001007983 */ /* 0x000f220000100800 */
[----:B------:R-:W-:Y:S01]  /*16cc0*/  BSSY B0, `(.L_x_8244) ;  /* 0x000003e000007945 */ /* 0x000fe20003800000 */
[----:B----4-:R-:W-:-:S13]  /*16cd0*/  LOP3.LUT P0, RZ, R0, 0x1, RZ, 0xc0, !PT ;  /* 0x0000000100ff7812 */ /* 0x010fda000780c0ff */
[----:B------:R-:W-:Y:S05]  /*16ce0*/  @!P0 BRA `(.L_x_8245) ;  /* 0x0000000000ec8947 */ /* 0x000fea0003800000 */
[----:B------:R-:W4:Y:S04]  /*16cf0*/  LDL R3, [R1] ;  /* 0x0000000001037983 */ /* 0x000f280000100800 */
[----:B------:R-:W4:Y:S04]  /*16d00*/  LDL R0, [R1+0x4] ;  /* 0x0000040001007983 */ /* 0x000f280000100800 */
[----:B------:R-:W5:Y:S01]  /*16d10*/  LDL R2, [R1+0x10] ;  /* 0x0000100001027983 */ /* 0x000f620000100800 */
[----:B------:R-:W-:Y:S01]  /*16d20*/  BSSY B1, `(.L_x_8246) ;  /* 0x0000006000017945 */ /* 0x000fe20003800000 */
[----:B------:R-:W-:Y:S01]  /*16d30*/  ISETP.NE.AND P1, PT, R6, RZ, PT ;  /* 0x000000ff0600720c */ /* 0x000fe20003f25270 */
[----:B----4-:R-:W-:Y:S01]  /*16d40*/  IMAD R0, R0, 0x8, R3 ;  /* 0x0000000800007824 */ /* 0x010fe200078e0203 */
[----:B-----5:R-:W-:-:S04]  /*16d50*/  SHF.L.U32 R3, R2, 0x1f, RZ ;  /* 0x0000001f02037819 */ /* 0x020fc800000006ff */
[----:B------:R-:W4:Y:S02]  /*16d60*/  SYNCS.PHASECHK.TRANS64.TRYWAIT P0, [R0+URZ+0x28860], R3 ;  /* 0x02886003000075a7 */ /* 0x000f24000800017f */
[----:B----4-:R-:W-:Y:S05]  /*16d70*/  @!P0 BRA `(.L_x_8247) ;  /* 0x0000002400848947 */ /* 0x010fea0003800000 */
.L_x_8310:
[----:B------:R-:W-:Y:S05]  /*16d80*/  BSYNC B1 ;  /* 0x0000000000017941 */ /* 0x000fea0003800000 */
.L_x_8246:
[----:B------:R-:W-:Y:S04]  /*16d90*/  BSSY B1, `(.L_x_8248) ;  /* 0x0000009000017945 */ /* 0x000fe80003800000 */
[----:B------:R-:W-:Y:S05]  /*16da0*/  @P1 BRA `(.L_x_8249) ;  /* 0x00000000001c1947 */ /* 0x000fea0003800000 */
[----:B------:R-:W5:Y:S01]  /*16db0*/  S2R R2, SR_TID.X ;  /* 0x0000000000027919 */ /* 0x000f620000002100 */
[----:B----4-:R-:W-:-:S04]  /*16dc0*/  IMAD.MOV.U32 R3, RZ, RZ, 0x8000 ;  /* 0x00008000ff037424 */ /* 0x010fc800078e00ff */
[----:B------:R4:W-:Y:S01]  /*16dd0*/  SYNCS.ARRIVE.TRANS64 RZ, [R0+URZ+0x28850], R3 ;  /* 0x0288500300ff79a7 */ /* 0x0009e2000800003f */
[----:B-----5:R-:W-:-:S04]  /*16de0*/  LOP3.LUT R2, R2, 0x1f, RZ, 0xc0, !PT ;  /* 0x0000001f02027812 */ /* 0x020fc800078ec0ff */
[----:B------:R-:W-:-:S13]  /*16df0*/  ISETP.NE.AND P0, PT, R2, RZ, PT ;  /* 0x000000ff0200720c */ /* 0x000fda0003f05270 */
[----:B----4-:R-:W-:Y:S05]  /*16e00*/  @!P0 BRA `(.L_x_8249) ;  /* 0x0000000000048947 */ /* 0x010fea0003800000 */
[----:B------:R-:W-:Y:S01]  /*16e10*/  BPT.TRAP 0x1 ;  /* 0x000000040000795c */ /* 0x000fe20000300000 */
.L_x_8249:
[----:B------:R-:W-:Y:S05]  /*16e20*/  BSYNC B1 ;  /* 0x0000000000017941 */ /* 0x000fea0003800000 */
.L_x_8248:
[----:B------:R-:W5:Y:S04]  /*16e30*/  LDL.LU R5, [R1+0x14] ;  /* 0x0000140001057983 */ /* 0x000f680000300800 */
[----:B------:R-:W5:Y:S04]  /*16e40*/  LDL.LU R2, [R1+0x8] ;  /* 0x0000080001027983 */ /* 0x000f680000300800 */
[----:B--2---:R-:W2:Y:S04]  /*16e50*/  LDL R4, [R1] ;  /* 0x0000000001047983 */ /* 0x004ea80000100800 */
[----:B----4-:R-:W2:Y:S01]  /*16e60*/  LDL R3, [R1+0x4] ;  /* 0x0000040001037983 */ /* 0x010ea20000100800 */
[----:B------:R-:W-:Y:S01]  /*16e70*/  UIADD3 UR4, UP0, UR38, 0x470, URZ ;  /* 0x0000047026047890 */ /* 0x000fe2000ff1e03f */
[----:B------:R-:W-:Y:S01]  /*16e80*/  PLOP3.LUT P0, PT, PT, PT, PT, 0x80, 0x0 ;  /* 0x000000000000781c */ /* 0x000fe20003f0f070 */
[----:B------:R-:W-:Y:S01]  /*16e90*/  VIADD R0, R0, 0x28850 ;  /* 0x0002885000007836 */ /* 0x000fe20000000000 */
[----:B------:R-:W-:Y:S01]  /*16ea0*/  UMOV UR6, 0x0 ;  /* 0x0000000000067882 */ /* 0x000fe20000000000 */
[----:B------:R-:W-:Y:S01]  /*16eb0*/  UIADD3.X UR5, URZ, UR39, URZ, UP0, !UPT ;  /* 0x000000273f057290 */ /* 0x000fe200087fe43f */
[----:B------:R-:W-:Y:S01]  /*16ec0*/  UMOV UR7, 0x14f00000 ;  /* 0x14f0000000077882 */ /* 0x000fe20000000000 */
[----:B------:R-:W-:Y:S01]  /*16ed0*/  UMOV UR10, URZ ;  /* 0x0000003f000a7c82 */ /* 0x000fe20008000000 */
[----:B-----5:R-:W-:-:S02]  /*16ee0*/  IMAD R2, R2, 0x80, R5 ;  /* 0x0000008002027824 */ /* 0x020fc400078e0205 */
[----:B--2---:R-:W-:-:S04]  /*16ef0*/  IMAD R3, R3, 0x8000, R4 ;  /* 0x0000800003037824 */ /* 0x004fc800078e0204 */
[----:B------:R-:W-:-:S07]  /*16f00*/  VIADD R4, R3, 0x400 ;  /* 0x0000040003047836 */ /* 0x000fce0000000000 */
.L_x_8250:
        /* <DEDUP_REMOVED lines=15> */
.L_x_8251:
        /* <DEDUP_REMOVED lines=9> */
[----:B----4-:R-:W-:Y:S05]  /*17090*/  @P0 BRA.U.ANY `(.L_x_8251) ;  /* 0xfffffffd00d80947 */ /* 0x010fea000393ffff */
.L_x_8245:
[----:B------:R-:W-:Y:S05]  /*170a0*/  BSYNC B0 ;  /* 0x0000000000007941 */ /* 0x000fea0003800000 */
.L_x_8244:
[----:B------:R-:W4:Y:S04]  /*170b0*/  LDL.LU R5, [R1+0x4] ;  /* 0x0000040001057983 */ /* 0x000f280000300800 */
[----:B--2---:R-:W2:Y:S01]  /*170c0*/  LDL.LU R4, [R1+0x10] ;  /* 0x0000100001047983 */ /* 0x004ea20000300800 */
[----:B----4-:R-:W-:-:S05]  /*170d0*/  VIADD R0, R5, 0x1 ;  /* 0x0000000105007836 */ /* 0x010fca0000000000 */
[----:B------:R-:W-:-:S04]  /*170e0*/  ISETP.NE.AND P0, PT, R0, 0x2, PT ;  /* 0x000000020000780c */ /* 0x000fc80003f05270 */
[----:B------:R-:W-:Y:S02]  /*170f0*/  SEL R2, RZ, 0x1, P0 ;  /* 0x00000001ff027807 */ /* 0x000fe40000000000 */
[----:B------:R-:W-:Y:S02]  /*17100*/  SEL R0, R0, RZ, P0 ;  /* 0x000000ff00007207 */ /* 0x000fe40000000000 */
[----:B--2---:R-:W-:-:S03]  /*17110*/  LOP3.LUT R4, R4, R2, RZ, 0x3c, !PT ;  /* 0x0000000204047212 */ /* 0x004fc600078e3cff */
[----:B------:R2:W-:Y:S04]  /*17120*/  STL [R1+0x4], R0 ;  /* 0x0000040001007387 */ /* 0x0005e80000100800 */
[----:B------:R2:W-:Y:S02]  /*17130*/  STL [R1+0x10], R4 ;  /* 0x0000100401007387 */ /* 0x0005e40000100800 */
.L_x_8172:
[----:B------:R-:W-:Y:S05]  /*17140*/  BSYNC B7 ;  /* 0x0000000000077941 */ /* 0x000fea0003800000 */
.L_x_8170:
[----:B--2---:R-:W2:Y:S02]  /*17150*/  LDL R0, [R1+0x18] ;  /* 0x0000180001007983 */ /* 0x004ea40000100800 */
[----:B--2---:R-:W-:-:S13]  /*17160*/  LOP3.LUT P0, RZ, R0, 0x2, RZ, 0xc0, !PT ;  /* 0x0000000200ff7812 */ /* 0x004fda000780c0ff */
[----:B------:R-:W-:Y:S05]  /*17170*/  @!P0 BRA `(.L_x_8252) ;  /* 0x0000000000288947 */ /* 0x000fea0003800000 */
[----:B------:R-:W-:Y:S05]  /*17180*/  WARPSYNC.ALL ;  /* 0x0000000000007948 */ /* 0x000fea0003800000 */
[----:B------:R-:W2:Y:S08]  /*17190*/  S2UR UR5, SR_CgaCtaId ;  /* 0x00000000000579c3 */ /* 0x000eb00000008800 */
[----:B------:R-:W-:Y:S06]  /*171a0*/  BAR.SYNC.DEFER_BLOCKING 0x5, 0x180 ;  /* 0x0146000000007b1d */ /* 0x000fec0000010000 */
[----:B------:R-:W-:-:S02]  /*171b0*/  UMOV UR4, 0x400 ;  /* 0x0000040000047882 */ /* 0x000fc40000000000 */
[----:B--2---:R-:W-:-:S06]  /*171c0*/  ULEA UR4, UR5, UR4, 0x18 ;  /* 0x0000000405047291 */ /* 0x004fcc000f8ec03f */
[----:B------:R-:W-:-:S05]  /*171d0*/  IMAD.U32 R0, RZ, RZ, UR4 ;  /* 0x00000004ff007e24 */ /* 0x000fca000f8e00ff */
[----:B------:R2:W4:Y:S04]  /*171e0*/  LDS.128 R16, [R0+0x288d0] ;  /* 0x0288d00000107984 */ /* 0x0005280000000c00 */
[----:B------:R2:W-:Y:S01]  /*171f0*/  STL [R1], R0 ;  /* 0x0000000001007387 */ /* 0x0005e20000100800 */
[----:B------:R-:W-:Y:S06]  /*17200*/  BAR.ARV 0x4, 0x180 ;  /* 0x0106000000007b1d */ /* 0x000fec0000002000 */
[----:B------:R-:W-:Y:S05]  /*17210*/  BRA `(.L_x_8253) ;  /* 0x0000000800d47947 */ /* 0x000fea0003800000 */
.L_x_8252:
[----:B------:R-:W2:Y:S01]  /*17220*/  S2R R0, SR_TID.X ;  /* 0x0000000000007919 */ /* 0x000ea20000002100 */
[----:B------:R-:W-:Y:S01]  /*17230*/  UMOV UR4, 0xffffffff ;  /* 0xffffffff00047882 */ /* 0x000fe20000000000 */
[----:B--2---:R-:W-:-:S04]  /*17240*/  LOP3.LUT R4, R0, 0x1f, RZ, 0xc0, !PT ;  /* 0x0000001f00047812 */ /* 0x004fc800078ec0ff */
[----:B------:R-:W-:Y:S01]  /*17250*/  ISETP.NE.AND P0, PT, R4, 0x1f, PT ;  /* 0x0000001f0400780c */ /* 0x000fe20003f05270 */
[----:B------:R-:W-:-:S12]  /*17260*/  BRA.DIV UR4, `(.L_x_8254) ;  /* 0x00000022045c7947 */ /* 0x000fd8000b800000 */
[----:B------:R-:W-:Y:S01]  /*17270*/  IMAD.IADD R5, R19, 0x1, R4 ;  /* 0x0000000113057824 */ /* 0x000fe200078e0204 */
[----:B------:R-:W-:-:S04]  /*17280*/  ULDC UR4, c[0x0][0xc3c] ;  /* 0x00030f0000047ab9 */ /* 0x000fc80000000800 */
[----:B------:R-:W-:-:S13]  /*17290*/  ISETP.GE.OR P1, PT, R5, UR4, !P0 ;  /* 0x0000000405007c0c */ /* 0x000fda000c726670 */
[----:B------:R-:W2:Y:S02]  /*172a0*/  @!P1 LDC.64 R2, c[0x0][0xc80] ;  /* 0x00032000ff029b82 */ /* 0x000ea40000000a00 */
[----:B--2---:R-:W-:-:S06]  /*172b0*/  @!P1 IMAD.WIDE R2, R5, 0x4, R2 ;  /* 0x0000000405029825 */ /* 0x004fcc00078e0202 */
[----:B------:R2:W4:Y:S01]  /*172c0*/  @!P1 LDG.E R3, desc[UR50][R2.64] ;  /* 0x0000003202039981 */ /* 0x000522000c1e1900 */
[C---:B------:R-:W-:Y:S02]  /*172d0*/  ISETP.GE.U32.AND P2, PT, R4.reuse, 0x2, PT ;  /* 0x000000020400780c */ /* 0x040fe40003f46070 */
[C---:B------:R-:W-:Y:S01]  /*172e0*/  ISETP.GE.U32.AND P3, PT, R4.reuse, 0x4, PT ;  /* 0x000000040400780c */ /* 0x040fe20003f66070 */
[----:B------:R-:W-:Y:S01]  /*172f0*/  SHFL.IDX PT, R0, R16, RZ, 0x1f ;  /* 0x00001fff10007589 */ /* 0x000fe200000e0000 */
[C---:B------:R-:W-:Y:S02]  /*17300*/  ISETP.GE.U32.AND P4, PT, R4.reuse, 0x8, PT ;  /* 0x000000080400780c */ /* 0x040fe40003f86070 */
[C---:B------:R-:W-:Y:S01]  /*17310*/  ISETP.GE.U32.AND P5, PT, R4.reuse, 0x10, PT ;  /* 0x000000100400780c */ /* 0x040fe20003fa6070 */
[----:B--2---:R-:W-:Y:S02]  /*17320*/  IMAD.MOV.U32 R2, RZ, RZ, RZ ;  /* 0x000000ffff027224 */ /* 0x004fe400078e00ff */
[----:B----4-:R-:W-:Y:S01]  /*17330*/  @!P1 IMAD.MOV.U32 R2, RZ, RZ, R3 ;  /* 0x000000ffff029224 */ /* 0x010fe200078e0003 */
[----:B------:R-:W-:-:S04]  /*17340*/  ISETP.NE.AND P1, PT, R4, RZ, PT ;  /* 0x000000ff0400720c */ /* 0x000fc80003f25270 */
[----:B------:R-:W2:Y:S02]  /*17350*/  SHFL.UP PT, R14, R2, 0x1, RZ ;  /* 0x04200000020e7989 */ /* 0x000ea400000e00ff */
[----:B--2---:R-:W-:-:S05]  /*17360*/  SEL R5, R14, RZ, P1 ;  /* 0x000000ff0e057207 */ /* 0x004fca0000800000 */
[----:B------:R-:W-:Y:S02]  /*17370*/  IMAD.IADD R3, R2, 0x1, R5 ;  /* 0x0000000102037824 */ /* 0x000fe400078e0205 */
[----:B------:R-:W-:Y:S04]  /*17380*/  SHFL.IDX PT, R5, R16, 0x1, 0x1f ;  /* 0x00201f0010057f89 */ /* 0x000fe800000e0000 */
        /* <DEDUP_REMOVED lines=12> */
[----:B------:R2:W4:Y:S02]  /*17450*/  SHFL.IDX PT, R14, R3, 0x1f, 0x1f ;  /* 0x03e01f00030e7f89 */ /* 0x00052400000e0000 */
.L_x_8320:
[----:B------:R-:W-:Y:S02]  /*17460*/  ULDC UR4, c[0x0][0xc38] ;  /* 0x00030e0000047ab9 */ /* 0x000fe40000000800 */
[----:B------:R-:W-:-:S04]  /*17470*/  IMAD.U32 R4, RZ, RZ, UR4 ;  /* 0x00000004ff047e24 */ /* 0x000fc8000f8e00ff */
[----:B----4-:R-:W-:-:S04]  /*17480*/  IMAD R16, R14, R4, RZ ;  /* 0x000000040e107224 */ /* 0x010fc800078e02ff */
[----:B------:R-:W-:-:S05]  /*17490*/  IMAD.IADD R5, R5, 0x1, R16 ;  /* 0x0000000105057824 */ /* 0x000fca00078e0210 */
[----:B------:R-:W-:-:S13]  /*174a0*/  ISETP.GT.AND P6, PT, R5, R0, PT ;  /* 0x000000000500720c */ /* 0x000fda0003fc4270 */
[----:B------:R-:W-:Y:S05]  /*174b0*/  @P6 BRA `(.L_x_8255) ;  /* 0x00000000009c6947 */ /* 0x000fea0003800000 */
.L_x_8260:
[----:B------:R-:W4:Y:S01]  /*174c0*/  LDC R4, c[0x0][0xc3c] ;  /* 0x00030f00ff047b82 */ /* 0x000f220000000800 */
[----:B------:R-:W-:-:S05]  /*174d0*/  VIADD R19, R19, 0x1f ;  /* 0x0000001f13137836 */ /* 0x000fca0000000000 */
[----:B----4-:R-:W-:-:S13]  /*174e0*/  ISETP.GE.AND P6, PT, R19, R4, PT ;  /* 0x000000041300720c */ /* 0x010fda0003fc6270 */
[----:B------:R-:W-:Y:S05]  /*174f0*/  @P6 BRA `(.L_x_8256) ;  /* 0x0000000400d06947 */ /* 0x000fea0003800000 */
[----:B------:R-:W4:Y:S01]  /*17500*/  S2R R2, SR_TID.X ;  /* 0x0000000000027919 */ /* 0x000f220000002100 */
[----:B------:R-:W-:Y:S01]  /*17510*/  BSSY B0, `(.L_x_8257) ;  /* 0x0000009000007945 */ /* 0x000fe20003800000 */
[----:B----4-:R-:W-:-:S05]  /*17520*/  LOP3.LUT R2, R2, 0x1f, RZ, 0xc0, !PT ;  /* 0x0000001f02027812 */ /* 0x010fca00078ec0ff */
[----:B---3--:R-:W-:Y:S02]  /*17530*/  IMAD.IADD R7, R19, 0x1, R2 ;  /* 0x0000000113077824 */ /* 0x008fe400078e0202 */
[----:B------:R-:W-:-:S03]  /*17540*/  IMAD.MOV.U32 R2, RZ, RZ, RZ ;  /* 0x000000ffff027224 */ /* 0x000fc600078e00ff */
[----:B------:R-:W-:-:S13]  /*17550*/  ISETP.GE.OR P6, PT, R7, R4, !P0 ;  /* 0x000000040700720c */ /* 0x000fda00047c6670 */
[----:B------:R-:W-:Y:S05]  /*17560*/  @P6 BRA `(.L_x_8258) ;  /* 0x00000000000c6947 */ /* 0x000fea0003800000 */
[----:B--2---:R-:W2:Y:S02]  /*17570*/  LDC.64 R2, c[0x0][0xc80] ;  /* 0x00032000ff027b82 */ /* 0x004ea40000000a00 */
[----:B--2---:R-:W-:-:S06]  /*17580*/  IMAD.WIDE R2, R7, 0x4, R2 ;  /* 0x0000000407027825 */ /* 0x004fcc00078e0202 */
[----:B------:R3:W5:Y:S02]  /*17590*/  LDG.E R2, desc[UR50][R2.64] ;  /* 0x0000003202027981 */ /* 0x000764000c1e1900 */
.L_x_8258:
[----:B------:R-:W-:Y:S05]  /*175a0*/  BSYNC B0 ;  /* 0x0000000000007941 */ /* 0x000fea0003800000 */
.L_x_8257:
[----:B------:R-:W-:-:S03]  /*175b0*/  UMOV UR4, 0xffffffff ;  /* 0xffffffff00047882 */ /* 0x000fc60000000000 */
[----:B------:R-:W-:Y:S05]  /*175c0*/  BRA.DIV UR4, `(.L_x_8259) ;  /* 0x0000002204a87947 */ /* 0x000fea000b800000 */
[----:B-----5:R-:W2:Y:S02]  /*175d0*/  SHFL.UP PT, R14, R2, 0x1, RZ ;  /* 0x04200000020e7989 */ /* 0x020ea400000e00ff */
[----:B--23--:R-:W-:-:S05]  /*175e0*/  SEL R3, R14, RZ, P1 ;  /* 0x000000ff0e037207 */ /* 0x00cfca0000800000 */
        /* <DEDUP_REMOVED lines=14> */
.L_x_8328:
[----:B------:R-:W-:Y:S02]  /*176d0*/  ULDC UR4, c[0x0][0xc38] ;  /* 0x00030e0000047ab9 */ /* 0x000fe40000000800 */
[----:B------:R-:W-:-:S04]  /*176e0*/  IMAD.U32 R4, RZ, RZ, UR4 ;  /* 0x00000004ff047e24 */ /* 0x000fc8000f8e00ff */
[----:B---3--:R-:W-:-:S04]  /*176f0*/  IMAD R16, R14, R4, RZ ;  /* 0x000000040e107224 */ /* 0x008fc800078e02ff */
[----:B------:R-:W-:-:S05]  /*17700*/  IMAD.IADD R5, R16, 0x1, R5 ;  /* 0x0000000110057824 */ /* 0x000fca00078e0205 */
[----:B------:R-:W-:-:S13]  /*17710*/  ISETP.GT.AND P6, PT, R5, R0, PT ;  /* 0x000000000500720c */ /* 0x000fda0003fc4270 */
[----:B------:R-:W-:Y:S05]  /*17720*/  @!P6 BRA `(.L_x_8260) ;  /* 0xfffffffc0064e947 */ /* 0x000fea000383ffff */
.L_x_8255:
        /* <DEDUP_REMOVED lines=8> */
.L_x_8332:
[----:B------:R-:W-:Y:S01]  /*177b0*/  ISETP.NE.AND P0, PT, R5, RZ, PT ;  /* 0x000000ff0500720c */ /* 0x000fe20003f05270 */
[----:B------:R-:W-:-:S12]  /*177c0*/  IMAD.MOV.U32 R5, RZ, RZ, RZ ;  /* 0x000000ffff057224 */ /* 0x000fd800078e00ff */
[----:B------:R-:W-:Y:S05]  /*177d0*/  @!P0 BRA `(.L_x_8262) ;  /* 0x0000000000108947 */ /* 0x000fea0003800000 */
[----:B------:R-:W-:Y:S01]  /*177e0*/  UMOV UR4, 0xffffffff ;  /* 0xffffffff00047882 */ /* 0x000fe20000000000 */
[----:B------:R-:W-:Y:S02]  /*177f0*/  VIADD R12, R6, 0xffffffff ;  /* 0xffffffff060c7836 */ /* 0x000fe40000000000 */
[----:B------:R-:W-:Y:S05]  /*17800*/  BRA.DIV UR4, `(.L_x_8263) ;  /* 0x0000002604207947 */ /* 0x000fea000b800000 */
[----:B------:R0:W0:Y:S02]  /*17810*/  SHFL.IDX PT, R5, R3, R12, 0x1f ;  /* 0x00001f0c03057589 */ /* 0x00002400000e0000 */
.L_x_8262:
[----:B0-2-4-:R-:W0:Y:S01]  /*17820*/  LDC.64 R2, c[0x0][0xc90] ;  /* 0x00032400ff027b82 */ /* 0x015e220000000a00 */
[----:B------:R-:W-:-:S04]  /*17830*/  IMAD.IADD R19, R6, 0x1, R19 ;  /* 0x0000000106137824 */ /* 0x000fc800078e0213 */
[----:B0-----:R-:W-:-:S05]  /*17840*/  IMAD.WIDE R2, R19, 0x4, R2 ;  /* 0x0000000413027825 */ /* 0x001fca00078e0202 */
[----:B---3--:R-:W2:Y:S01]  /*17850*/  LDG.E R7, desc[UR50][R2.64] ;  /* 0x0000003202077981 */ /* 0x008ea2000c1e1900 */
        /* <DEDUP_REMOVED lines=62> */
.L_x_8256:
[----:B------:R-:W-:Y:S01]  /*17c40*/  UMOV UR4, URZ ;  /* 0x0000003f00047c82 */ /* 0x000fe20008000000 */
[----:B------:R-:W-:Y:S01]  /*17c50*/  UMOV UR5, URZ ;  /* 0x0000003f00057c82 */ /* 0x000fe20008000000 */
[----:B------:R-:W-:Y:S01]  /*17c60*/  ULDC UR6, c[0x0][0xc3c] ;  /* 0x00030f0000067ab9 */ /* 0x000fe20000000800 */
[----:B------:R-:W-:Y:S02]  /*17c70*/  IMAD.MOV.U32 R16, RZ, RZ, R0 ;  /* 0x000000ffff107224 */ /* 0x000fe400078e0000 */
[----:B------:R-:W-:Y:S02]  /*17c80*/  IMAD.U32 R17, RZ, RZ, UR4 ;  /* 0x00000004ff117e24 */ /* 0x000fe4000f8e00ff */
[----:B------:R-:W-:Y:S02]  /*17c90*/  IMAD.U32 R18, RZ, RZ, UR5 ;  /* 0x00000005ff127e24 */ /* 0x000fe4000f8e00ff */
[----:B------:R-:W-:-:S07]  /*17ca0*/  IMAD.U32 R19, RZ, RZ, UR6 ;  /* 0x00000006ff137e24 */ /* 0x000fce000f8e00ff */
.L_x_8264:
[----:B------:R4:W5:Y:S01]  /*17cb0*/  LDL R2, [R1] ;  /* 0x0000000001027983 */ /* 0x0009620000100800 */
[----:B------:R-:W0:Y:S01]  /*17cc0*/  S2R R0, SR_TID.X ;  /* 0x0000000000007919 */ /* 0x000e220000002100 */
[----:B------:R-:W-:Y:S05]  /*17cd0*/  WARPSYNC.ALL ;  /* 0x0000000000007948 */ /* 0x000fea0003800000 */
[----:B0-----:R-:W-:Y:S01]  /*17ce0*/  LOP3.LUT R0, R0, 0x1f, RZ, 0xc0, !PT ;  /* 0x0000001f00007812 */ /* 0x001fe200078ec0ff */
[----:B------:R-:W-:Y:S03]  /*17cf0*/  BAR.SYNC.DEFER_BLOCKING 0x4, 0x180 ;  /* 0x0106000000007b1d */ /* 0x000fe60000010000 */
[----:B------:R-:W-:-:S13]  /*17d00*/  ISETP.NE.AND P0, PT, R0, RZ, PT ;  /* 0x000000ff0000720c */ /* 0x000fda0003f05270 */
[----:B--2---:R-:W5:Y:S01]  /*17d10*/  @!P0 S2R R3, SR_CgaCtaId ;  /* 0x0000000000038919 */ /* 0x004f620000008800 */
[----:B------:R-:W-:-:S04]  /*17d20*/  @!P0 MOV R0, 0x400 ;  /* 0x0000040000008802 */ /* 0x000fc80000000f00 */
[----:B-----5:R-:W-:-:S05]  /*17d30*/  @!P0 LEA R2, R3, R0, 0x18 ;  /* 0x0000000003028211 */ /* 0x020fca00078ec0ff */
[----:B------:R4:W-:Y:S04]  /*17d40*/  @!P0 STS.128 [R2+0x288d0], R16 ;  /* 0x0288d01002008388 */ /* 0x0009e80000000c00 */
[----:B------:R4:W-:Y:S01]  /*17d50*/  @!P0 STL [R1], R2 ;  /* 0x0000000201008387 */ /* 0x0009e20000100800 */
[----:B------:R-:W-:Y:S06]  /*17d60*/  BAR.ARV 0x5, 0x180 ;  /* 0x0146000000007b1d */ /* 0x000fec0000002000 */
.L_x_8253:
[----:B------:R-:W-:Y:S02]  /*17d70*/  ULDC UR4, c[0x0][0xc3c] ;  /* 0x00030f0000047ab9 */ /* 0x000fe40000000800 */
[----:B----4-:R-:W-:-:S13]  /*17d80*/  ISETP.GE.AND P0, PT, R19, UR4, PT ;  /* 0x0000000413007c0c */ /* 0x010fda000bf06270 */
[----:B------:R-:W-:Y:S05]  /*17d90*/  @!P0 BRA `(.L_x_8265) ;  /* 0xffffffac004c8947 */ /* 0x000fea000383ffff */
[----:B------:R-:W-:Y:S05]  /*17da0*/  BSYNC B8 ;  /* 0x0000000000087941 */ /* 0x000fea0003800000 */
.L_x_8158:
        /* <DEDUP_REMOVED lines=12> */
.L_x_8335:
[----:B------:R-:W-:Y:S05]  /*17e70*/  BSYNC B0 ;  /* 0x0000000000007941 */ /* 0x000fea0003800000 */
.L_x_8266:
[----:B------:R-:W-:-:S03]  /*17e80*/  UMOV UR4, 0xffffffff ;  /* 0xffffffff00047882 */ /* 0x000fc60000000000 */
[----:B------:R-:W-:Y:S05]  /*17e90*/  BRA.DIV UR4, `(.L_x_8268) ;  /* 0x0000001e04b87947 */ /* 0x000fea000b800000 */
[----:B------:R-:W2:Y:S02]  /*17ea0*/  S2R R2, SR_TID.X ;  /* 0x0000000000027919 */ /* 0x000ea40000002100 */
[----:B--2---:R-:W-:-:S04]  /*17eb0*/  SHF.R.U32.HI R2, RZ, 0x5, R2 ;  /* 0x00000005ff027819 */ /* 0x004fc80000011602 */
[----:B------:R-:W-:-:S05]  /*17ec0*/  LOP3.LUT R2, R2, 0x3, RZ, 0xc0, !PT ;  /* 0x0000000302027812 */ /* 0x000fca00078ec0ff */
[----:B------:R2:W4:Y:S02]  /*17ed0*/  SHFL.IDX PT, R14, R2, RZ, 0x1f ;  /* 0x00001fff020e7589 */ /* 0x00052400000e0000 */
.L_x_8338:
[----:B----4-:R-:W-:Y:S01]  /*17ee0*/  ISETP.NE.AND P0, PT, R14, RZ, PT ;  /* 0x000000ff0e00720c */ /* 0x010fe20003f05270 */
[----:B------:R-:W-:-:S12]  /*17ef0*/  BSSY B0, `(.L_x_8269) ;  /* 0x0000027000007945 */ /* 0x000fd80003800000 */
[----:B------:R-:W-:Y:S05]  /*17f00*/  @P0 BRA `(.L_x_8270) ;  /* 0x0000000000940947 */ /* 0x000fea0003800000 */
[----:B------:R-:W-:-:S03]  /*17f10*/  UMOV UR4, 0xffffffff ;  /* 0xffffffff00047882 */ /* 0x000fc60000000000 */
[----:B------:R-:W-:Y:S05]  /*17f20*/  BRA.DIV UR4, `(.L_x_8271) ;  /* 0x0000001e04c87947 */ /* 0x000fea000b800000 */
[----:B------:R-:W-:-:S13]  /*17f30*/  ELECT P6, URZ, PT ;  /* 0x00000000003f782f */ /* 0x000fda00038c0000 */
.L_x_8341:
[----:B------:R-:W-:Y:S05]  /*17f40*/  @!P6 BRA `(.L_x_8270) ;  /* 0x000000000084e947 */ /* 0x000fea0003800000 */
[----:B------:R-:W-:-:S06]  /*17f50*/  ULOP3.LUT UR4, UR36, 0x2, URZ, 0xfc, !UPT ;  /* 0x0000000224047892 */ /* 0x000fcc000f8efc3f */
[----:B--2---:R-:W-:-:S05]  /*17f60*/  IMAD.U32 R2, RZ, RZ, UR4 ;  /* 0x00000004ff027e24 */ /* 0x004fca000f8e00ff */
[----:B------:R-:W-:-:S13]  /*17f70*/  ISETP.NE.AND P2, PT, R2, 0x3, PT ;  /* 0x000000030200780c */ /* 0x000fda0003f45270 */
[----:B------:R-:W-:Y:S05]  /*17f80*/  @!P2 BRA `(.L_x_8272) ;  /* 0x000000000004a947 */ /* 0x000fea0003800000 */
[----:B------:R-:W-:Y:S01]  /*17f90*/  BPT.TRAP 0x1 ;  /* 0x000000040000795c */ /* 0x000fe20000300000 */
.L_x_8272:
[----:B0-----:R-:W2:Y:S04]  /*17fa0*/  LDL R3, [R1+0x4] ;  /* 0x0000040001037983 */ /* 0x001ea80000100800 */
[----:B---3--:R-:W3:Y:S01]  /*17fb0*/  LDL.LU R7, [R1+0x10] ;  /* 0x0000100001077983 */ /* 0x008ee20000300800 */
        /* <DEDUP_REMOVED lines=12> */
.L_x_8342:
[----:B------:R-:W2:Y:S02]  /*18080*/  SYNCS.PHASECHK.TRANS64.TRYWAIT P0, [R7+URZ], R2 ;  /* 0x00000002070075a7 */ /* 0x000ea4000800017f */
[----:B--2---:R-:W-:Y:S05]  /*18090*/  @!P0 BRA `(.L_x_8274) ;  /* 0x0000001c00a08947 */ /* 0x004fea0003800000 */
.L_x_8343:
[----:B------:R-:W-:Y:S05]  /*180a0*/  @!P2 BRA `(.L_x_8275) ;  /* 0x000000000004a947 */ /* 0x000fea0003800000 */
[----:B------:R-:W-:Y:S01]  /*180b0*/  BPT.TRAP 0x1 ;  /* 0x000000040000795c */ /* 0x000fe20000300000 */
.L_x_8275:
[----:B------:R-:W3:Y:S01]  /*180c0*/  LDL.LU R4, [R1+0x4] ;  /* 0x0000040001047983 */ /* 0x000ee20000300800 */
[----:B------:R-:W-:-:S04]  /*180d0*/  VIADD R0, R0, 0x28860 ;  /* 0x0002886000007836 */ /* 0x000fc80000000000 */
[----:B---3--:R-:W-:-:S04]  /*180e0*/  IMAD R4, R4, 0x8, R0 ;  /* 0x0000000804047824 */ /* 0x008fc800078e0200 */
[----:B------:R-:W3:Y:S02]  /*180f0*/  SYNCS.PHASECHK.TRANS64.TRYWAIT P0, [R4+URZ], R5 ;  /* 0x00000005040075a7 */ /* 0x000ee4000800017f */
[----:B---3--:R-:W-:Y:S05]  /*18100*/  @!P0 BRA `(.L_x_8276) ;  /* 0x0000001c00988947 */ /* 0x008fea0003800000 */
.L_x_8344:
[----:B------:R-:W-:-:S07]  /*18110*/  IMAD R3, R3, 0x8, R0 ;  /* 0x0000000803037824 */ /* 0x000fce00078e0200 */
.L_x_8277:
[----:B----4-:R4:W0:Y:S02]  /*18120*/  SYNCS.PHASECHK.TRANS64.TRYWAIT P0, [R3+URZ], R2 ;  /* 0x00000002030075a7 */ /* 0x010824000800017f */
[----:B0-----:R-:W-:Y:S05]  /*18130*/  @!P0 NANOSLEEP.SYNCS 0x989680 ;  /* 0x009896800000895d */ /* 0x001fea0003900000 */
[----:B------:R-:W0:Y:S02]  /*18140*/  @!P0 SYNCS.PHASECHK.TRANS64 P0, [R3+URZ], R2 ;  /* 0x00000002030085a7 */ /* 0x000e24000800007f */
[----:B0-----:R-:W-:Y:S05]  /*18150*/  @!P0 BRA `(.L_x_8277) ;  /* 0xfffffffc00f08947 */ /* 0x001fea000383ffff */
.L_x_8270:
[----:B------:R-:W-:Y:S05]  /*18160*/  BSYNC B0 ;  /* 0x0000000000007941 */ /* 0x000fea0003800000 */
.L_x_8269:
[----:B------:R-:W-:Y:S05]  /*18170*/  EXIT ;  /* 0x000000000000794d */ /* 0x000fea0003800000 */
.L_x_8060:
[----:B0-----:R-:W-:-:S04]  /*18180*/  IMAD.U32 R3, RZ, RZ, UR41 ;  /* 0x00000029ff037e24 */ /* 0x001fc8000f8e00ff */
[----:B------:R0:W1:Y:S03]  /*18190*/  SYNCS.PHASECHK.TRANS64.TRYWAIT P1, [R3+URZ+0x28800], R0 ;  /* 0x02880000030075a7 */ /* 0x000066000802017f */
[----:B-1----:R-:W-:Y:S05]  /*181a0*/  @!P1 NANOSLEEP.SYNCS 0x989680 ;  /* 0x009896800000995d */ /* 0x002fea0003900000 */
[----:B------:R-:W1:Y:S02]  /*181b0*/  @!P1 SYNCS.PHASECHK.TRANS64 P1, [R3+URZ+0x28800], R0 ;  /* 0x02880000030095a7 */ /* 0x000e64000802007f */
[----:B-1----:R-:W-:Y:S05]  /*181c0*/  @!P1 BRA `(.L_x_8060) ;  /* 0xfffffffc00ec9947 */ /* 0x002fea000383ffff */
[----:B------:R-:W-:Y:S05]  /*181d0*/  BRA `(.L_x_8278) ;  /* 0xfffffe9800807947 */ /* 0x000fea000383ffff */
.L_x_8064:
[----:B-1----:R1:W2:Y:S02]  /*181e0*/  SYNCS.PHASECHK.TRANS64.TRYWAIT P2, [R7+URZ+0x28830], R0 ;  /* 0x02883000070075a7 */ /* 0x0022a4000804017f */
[----:B--2---:R-:W-:Y:S05]  /*181f0*/  @!P2 NANOSLEEP.SYNCS 0x989680 ;  /* 0x009896800000a95d */ /* 0x004fea0003900000 */
[----:B------:R-:W2:Y:S02]  /*18200*/  @!P2 SYNCS.PHASECHK.TRANS64 P2, [R7+URZ+0x28830], R0 ;  /* 0x028830000700a5a7 */ /* 0x000ea4000804007f */
[----:B--2---:R-:W-:Y:S05]  /*18210*/  @!P2 BRA `(.L_x_8064) ;  /* 0xfffffffc00f0a947 */ /* 0x004fea000383ffff */
[----:B------:R-:W-:Y:S05]  /*18220*/  BRA `(.L_x_8063) ;  /* 0xfffffe9800a47947 */ /* 0x000fea000383ffff */
.L_x_8080:
[----:B-1----:R-:W-:-:S04]  /*18230*/  IMAD.U32 R7, RZ, RZ, UR6 ;  /* 0x00000006ff077e24 */ /* 0x002fc8000f8e00ff */
[----:B------:R1:W2:Y:S03]  /*18240*/  SYNCS.PHASECHK.TRANS64.TRYWAIT P2, [R7+URZ+0x28830], R6 ;  /* 0x02883006070075a7 */ /* 0x0002a6000804017f */
[----:B--2---:R-:W-:Y:S05]  /*18250*/  @!P2 NANOSLEEP.SYNCS 0x989680 ;  /* 0x009896800000a95d */ /* 0x004fea0003900000 */
[----:B------:R-:W2:Y:S02]  /*18260*/  @!P2 SYNCS.PHASECHK.TRANS64 P2, [R7+URZ+0x28830], R6 ;  /* 0x028830060700a5a7 */ /* 0x000ea4000804007f */
[----:B--2---:R-:W-:Y:S05]  /*18270*/  @!P2 BRA `(.L_x_8080) ;  /* 0xfffffffc00eca947 */ /* 0x004fea000383ffff */
[----:B------:R-:W-:Y:S05]  /*18280*/  BRA `(.L_x_8077) ;  /* 0xfffffed4004c7947 */ /* 0x000fea000383ffff */
.L_x_8084:
[----:B-1----:R-:W-:-:S04]  /*18290*/  IMAD.U32 R7, RZ, RZ, UR6 ;  /* 0x00000006ff077e24 */ /* 0x002fc8000f8e00ff */
[----:B------:R1:W2:Y:S03]  /*182a0*/  SYNCS.PHASECHK.TRANS64.TRYWAIT P2, [R7+URZ+0x28850], R6 ;  /* 0x02885006070075a7 */ /* 0x0002a6000804017f */
[----:B--2---:R-:W-:Y:S05]  /*182b0*/  @!P2 NANOSLEEP.SYNCS 0x989680 ;  /* 0x009896800000a95d */ /* 0x004fea0003900000 */
[----:B------:R-:W2:Y:S02]  /*182c0*/  @!P2 SYNCS.PHASECHK.TRANS64 P2, [R7+URZ+0x28850], R6 ;  /* 0x028850060700a5a7 */ /* 0x000ea4000804007f */
[----:B--2---:R-:W-:Y:S05]  /*182d0*/  @!P2 BRA `(.L_x_8084) ;  /* 0xfffffffc00eca947 */ /* 0x004fea000383ffff */
[----:B------:R-:W-:Y:S05]  /*182e0*/  BRA `(.L_x_8081) ;  /* 0xfffffed8000c7947 */ /* 0x000fea000383ffff */
.L_x_8101:
[----:B-1----:R-:W-:-:S04]  /*182f0*/  IMAD.U32 R5, RZ, RZ, UR6 ;  /* 0x00000006ff057e24 */ /* 0x002fc8000f8e00ff */
[----:B------:R1:W2:Y:S03]  /*18300*/  SYNCS.PHASECHK.TRANS64.TRYWAIT P2, [R5+URZ+0x28830], R4 ;  /* 0x02883004050075a7 */ /* 0x0002a6000804017f */
[----:B--2---:R-:W-:Y:S05]  /*18310*/  @!P2 NANOSLEEP.SYNCS 0x989680 ;  /* 0x009896800000a95d */ /* 0x004fea0003900000 */
[----:B------:R-:W2:Y:S02]  /*18320*/  @!P2 SYNCS.PHASECHK.TRANS64 P2, [R5+URZ+0x28830], R4 ;  /* 0x028830040500a5a7 */ /* 0x000ea4000804007f */
[----:B--2---:R-:W-:Y:S05]  /*18330*/  @!P2 BRA `(.L_x_8101) ;  /* 0xfffffffc00eca947 */ /* 0x004fea000383ffff */
[----:B------:R-:W-:Y:S05]  /*18340*/  BRA `(.L_x_8098) ;  /* 0xffffff0c00fc7947 */ /* 0x000fea000383ffff */
.L_x_8105:
[----:B-1----:R-:W-:-:S04]  /*18350*/  IMAD.U32 R5, RZ, RZ, UR6 ;  /* 0x00000006ff057e24 */ /* 0x002fc8000f8e00ff */
[----:B------:R1:W2:Y:S03]  /*18360*/  SYNCS.PHASECHK.TRANS64.TRYWAIT P2, [R5+URZ+0x28850], R4 ;  /* 0x02885004050075a7 */ /* 0x0002a6000804017f */
[----:B--2---:R-:W-:Y:S05]  /*18370*/  @!P2 NANOSLEEP.SYNCS 0x989680 ;  /* 0x009896800000a95d */ /* 0x004fea0003900000 */
[----:B------:R-:W2:Y:S02]  /*18380*/  @!P2 SYNCS.PHASECHK.TRANS64 P2, [R5+URZ+0x28850], R4 ;  /* 0x028850040500a5a7 */ /* 0x000ea4000804007f */
[----:B--2---:R-:W-:Y:S05]  /*18390*/  @!P2 BRA `(.L_x_8105) ;  /* 0xfffffffc00eca947 */ /* 0x004fea000383ffff */
[----:B------:R-:W-:Y:S05]  /*183a0*/  BRA `(.L_x_8102) ;  /* 0xffffff1000bc7947 */ /* 0x000fea000383ffff */
.L_x_8111:
[----:B-1----:R-:W-:-:S04]  /*183b0*/  IMAD.U32 R5, RZ, RZ, UR6 ;  /* 0x00000006ff057e24 */ /* 0x002fc8000f8e00ff */
[----:B------:R1:W2:Y:S03]  /*183c0*/  SYNCS.PHASECHK.TRANS64.TRYWAIT P2, [R5+URZ+0x28830], R4 ;  /* 0x02883004050075a7 */ /* 0x0002a6000804017f */
[----:B--2---:R-:W-:Y:S05]  /*183d0*/  @!P2 NANOSLEEP.SYNCS 0x989680 ;  /* 0x009896800000a95d */ /* 0x004fea0003900000 */
[----:B------:R-:W2:Y:S02]  /*183e0*/  @!P2 SYNCS.PHASECHK.TRANS64 P2, [R5+URZ+0x28830], R4 ;  /* 0x028830040500a5a7 */ /* 0x000ea4000804007f */
[----:B--2---:R-:W-:Y:S05]  /*183f0*/  @!P2 BRA `(.L_x_8111) ;  /* 0xfffffffc00eca947 */ /* 0x004fea000383ffff */
[----:B------:R-:W-:Y:S05]  /*18400*/  BRA `(.L_x_8108) ;  /* 0xffffff3400d47947 */ /* 0x000fea000383ffff */
.L_x_8115:
[----:B-1----:R-:W-:-:S04]  /*18410*/  IMAD.U32 R5, RZ, RZ, UR6 ;  /* 0x00000006ff057e24 */ /* 0x002fc8000f8e00ff */
[----:B------:R1:W2:Y:S03]  /*18420*/  SYNCS.PHASECHK.TRANS64.TRYWAIT P2, [R5+URZ+0x28850], R4 ;  /* 0x02885004050075a7 */ /* 0x0002a6000804017f */
[----:B--2---:R-:W-:Y:S05]  /*18430*/  @!P2 NANOSLEEP.SYNCS 0x989680 ;  /* 0x009896800000a95d */ /* 0x004fea0003900000 */
[----:B------:R-:W2:Y:S02]  /*18440*/  @!P2 SYNCS.PHASECHK.TRANS64 P2, [R5+URZ+0x28850], R4 ;  /* 0x028850040500a5a7 */ /* 0x000ea4000804007f */
[----:B--2---:R-:W-:Y:S05]  /*18450*/  @!P2 BRA `(.L_x_8115) ;  /* 0xfffffffc00eca947 */ /* 0x004fea000383ffff */
[----:B------:R-:W-:Y:S05]  /*18460*/  BRA `(.L_x_8112) ;  /* 0xffffff3800947947 */ /* 0x000fea000383ffff */
.L_x_8128:
[----:B-1----:R-:W-:-:S04]  /*18470*/  IMAD.U32 R8, RZ, RZ, UR5 ;  /* 0x00000005ff087e24 */ /* 0x002fc8000f8e00ff */
[----:B------:R1:W2:Y:S03]  /*18480*/  SYNCS.PHASECHK.TRANS64.TRYWAIT P0, [R8+URZ+0x28850], R3 ;  /* 0x02885003080075a7 */ /* 0x0002a6000800017f */
[----:B--2---:R-:W-:Y:S05]  /*18490*/  @!P0 NANOSLEEP.SYNCS 0x989680 ;  /* 0x009896800000895d */ /* 0x004fea0003900000 */
[----:B------:R-:W2:Y:S02]  /*184a0*/  @!P0 SYNCS.PHASECHK.TRANS64 P0, [R8+URZ+0x28850], R3 ;  /* 0x02885003080085a7 */ /* 0x000ea4000800007f */
[----:B--2---:R-:W-:Y:S05]  /*184b0*/  @!P0 BRA `(.L_x_8128) ;  /* 0xfffffffc00ec8947 */ /* 0x004fea000383ffff */
[----:B------:R-:W-:Y:S05]  /*184c0*/  BRA `(.L_x_8127) ;  /* 0xffffff6c00987947 */ /* 0x000fea000383ffff */
.L_x_8178:
        /* <DEDUP_REMOVED lines=11> */
.L_x_8280:
[----:B------:R-:W-:Y:S05]  /*18580*/  BSYNC B0 ;  /* 0x0000000000007941 */ /* 0x000fea0003800000 */
.L_x_8279:
[----:B------:R-:W-:Y:S05]  /*18590*/  BRA `(.L_x_8281) ;  /* 0xffffffb000fc7947 */ /* 0x000fea000383ffff */
.L_x_8180:
[----:B------:R-:W-:Y:S01]  /*185a0*/  BSSY B0, `(.L_x_8282) ;  /* 0x0000006000007945 */ /* 0x000fe20003800000 */
[----:B------:R-:W-:-:S07]  /*185b0*/  IMAD.MOV.U32 R15, RZ, RZ, -0x1 ;  /* 0xffffffffff0f7424 */ /* 0x000fce00078e00ff */
[----:B012-4-:R-:W-:Y:S05]  /*185c0*/  WARPSYNC.COLLECTIVE R15, `(.L_x_8283) ;  /* 0x000000000f0c7348 */ /* 0x017fea0003c00000 */
[----:B------:R-:W-:Y:S02]  /*185d0*/  ELECT P6, UR62, PT ;  /* 0x00000000003e782f */ /* 0x000fe400038c0000 */
[----:B------:R-:W-:Y:S01]  /*185e0*/  MOV R14, UR62 ;  /* 0x0000003e000e7c02 */ /* 0x000fe20008000f00 */
[----:B012-4-:R-:W-:Y:S10]  /*185f0*/  ENDCOLLECTIVE ;  /* 0x000000000000791b */ /* 0x017ff40003800000 */
.L_x_8283:
[----:B------:R-:W-:Y:S05]  /*18600*/  BSYNC B0 ;  /* 0x0000000000007941 */ /* 0x000fea0003800000 */
.L_x_8282:
[----:B------:R-:W-:Y:S05]  /*18610*/  BRA `(.L_x_8284) ;  /* 0xffffffb400087947 */ /* 0x000fea000383ffff */
.L_x_8182:
[----:B--2---:R2:W3:Y:S02]  /*18620*/  SYNCS.PHASECHK.TRANS64.TRYWAIT P0, [R0+URZ+0x28840], R2 ;  /* 0x02884002000075a7 */ /* 0x0044e4000800017f */
[----:B---3--:R-:W-:Y:S05]  /*18630*/  @!P0 NANOSLEEP.SYNCS 0x989680 ;  /* 0x009896800000895d */ /* 0x008fea0003900000 */
[----:B------:R-:W3:Y:S02]  /*18640*/  @!P0 SYNCS.PHASECHK.TRANS64 P0, [R0+URZ+0x28840], R2 ;  /* 0x02884002000085a7 */ /* 0x000ee4000800007f */
[----:B---3--:R-:W-:Y:S05]  /*18650*/  @!P0 BRA `(.L_x_8182) ;  /* 0xfffffffc00f08947 */ /* 0x008fea000383ffff */
[----:B------:R-:W-:Y:S05]  /*18660*/  BRA `(.L_x_8285) ;  /* 0xffffffb400707947 */ /* 0x000fea000383ffff */
.L_x_8186:
        /* <DEDUP_REMOVED lines=14> */
.L_x_8286:
[----:B------:R-:W-:Y:S02]  /*18750*/  IMAD.MOV.U32 R13, RZ, RZ, R4 ;  /* 0x000000ffff0d7224 */ /* 0x000fe400078e0004 */
[----:B------:R-:W-:-:S07]  /*18760*/  IMAD.MOV.U32 R6, RZ, RZ, R14 ;  /* 0x000000ffff067224 */ /* 0x000fce00078e000e */
[----:B------:R-:W-:Y:S05]  /*18770*/  WARPSYNC.COLLECTIVE R15, `(.L_x_8287) ;  /* 0x000000000f087348 */ /* 0x000fea0003c00000 */
[----:B------:R0:W1:Y:S02]  /*18780*/  SHFL.IDX P6, R14, R13, R12, R11 ;  /* 0x0000000c0d0e7389 */ /* 0x00006400000c000b */
[----:B01----:R-:W-:Y:S01]  /*18790*/  ENDCOLLECTIVE ;  /* 0x000000000000791b */ /* 0x003fe20003800000 */
.L_x_8287:
[----:B------:R-:W-:Y:S02]  /*187a0*/  IMAD.MOV.U32 R13, RZ, RZ, R3 ;  /* 0x000000ffff0d7224 */ /* 0x000fe400078e0003 */
[----:B------:R-:W-:Y:S02]  /*187b0*/  IMAD.MOV.U32 R12, RZ, RZ, 0x1 ;  /* 0x00000001ff0c7424 */ /* 0x000fe400078e00ff */
[----:B------:R-:W-:-:S07]  /*187c0*/  IMAD.MOV.U32 R7, RZ, RZ, R14 ;  /* 0x000000ffff077224 */ /* 0x000fce00078e000e */
[----:B------:R-:W-:Y:S05]  /*187d0*/  WARPSYNC.COLLECTIVE R15, `(.L_x_8288) ;  /* 0x000000000f087348 */ /* 0x000fea0003c00000 */
[----:B------:R0:W1:Y:S02]  /*187e0*/  SHFL.IDX P6, R14, R13, R12, R11 ;  /* 0x0000000c0d0e7389 */ /* 0x00006400000c000b */
[----:B01----:R-:W-:Y:S01]  /*187f0*/  ENDCOLLECTIVE ;  /* 0x000000000000791b */ /* 0x003fe20003800000 */
.L_x_8288:
[----:B------:R-:W-:-:S05]  /*18800*/  @!P2 LEA R7, P3, R10, R7, 0x1 ;  /* 0x000000070a07a211 */ /* 0x000fca00078608ff */
[----:B------:R-:W-:-:S05]  /*18810*/  @!P2 IMAD.X R6, RZ, RZ, R6, P3 ;  /* 0x000000ffff06a224 */ /* 0x000fca00018e0606 */
[----:B------:R-:W-:Y:S01]  /*18820*/  @!P2 LOP3.LUT R7, R7, R6, RZ, 0x3c, !PT ;  /* 0x000000060707a212 */ /* 0x000fe200078e3cff */
[----:B------:R-:W-:-:S03]  /*18830*/  IMAD.MOV.U32 R13, RZ, RZ, R4 ;  /* 0x000000ffff0d7224 */ /* 0x000fc600078e0004 */
[----:B------:R-:W-:-:S04]  /*18840*/  @!P2 LOP3.LUT R6, R7, R6, RZ, 0x3c, !PT ;  /* 0x000000060706a212 */ /* 0x000fc800078e3cff */
[----:B------:R-:W-:Y:S01]  /*18850*/  @!P2 LOP3.LUT R7, R7, R6, RZ, 0x3c, !PT ;  /* 0x000000060707a212 */ /* 0x000fe200078e3cff */
[----:B------:R-:W-:-:S07]  /*18860*/  IMAD.MOV.U32 R8, RZ, RZ, R14 ;  /* 0x000000ffff087224 */ /* 0x000fce00078e000e */
[----:B------:R-:W-:Y:S05]  /*18870*/  WARPSYNC.COLLECTIVE R15, `(.L_x_8289) ;  /* 0x000000000f087348 */ /* 0x000fea0003c00000 */
[----:B------:R0:W1:Y:S02]  /*18880*/  SHFL.IDX P6, R14, R13, R12, R11 ;  /* 0x0000000c0d0e7389 */ /* 0x00006400000c000b */
[----:B01----:R-:W-:Y:S01]  /*18890*/  ENDCOLLECTIVE ;  /* 0x000000000000791b */ /* 0x003fe20003800000 */
.L_x_8289:
[----:B------:R-:W-:Y:S01]  /*188a0*/  @!PT LDS RZ, [RZ] ;  /* 0x00000000fffff984 */ /* 0x000fe20000000800 */
[----:B------:R-:W-:Y:S01]  /*188b0*/  @!PT LDS RZ, [RZ] ;  /* 0x00000000fffff984 */ /* 0x000fe20000000800 */
[----:B------:R-:W-:Y:S01]  /*188c0*/  @!PT LDS RZ, [RZ] ;  /* 0x00000000fffff984 */ /* 0x000fe20000000800 */
[----:B------:R0:W-:Y:S04]  /*188d0*/  @!P2 LDGSTS.E.BYPASS.LTC128B.128 [R9+0x10400], desc[UR50][R6.64], !P0 ;  /* 0x104000000609afae */ /* 0x0001e8000c101d72 */
[----:B------:R0:W-:Y:S01]  /*188e0*/  @!P2 LDGSTS.E.BYPASS.LTC128B.128 [R9+0x14400], desc[UR50][R6.64+0x80], !P1 ;  /* 0x144000800609afae */ /* 0x0001e2000c901d72 */
[----:B------:R-:W-:Y:S01]  /*188f0*/  ISETP.GE.AND P2, PT, R5, R2, PT ;  /* 0x000000020500720c */ /* 0x000fe20003f46270 */
[----:B------:R-:W-:Y:S02]  /*18900*/  IMAD.MOV.U32 R13, RZ, RZ, R3 ;  /* 0x000000ffff0d7224 */ /* 0x000fe400078e0003 */
[----:B------:R-:W-:Y:S02]  /*18910*/  IMAD.MOV.U32 R12, RZ, RZ, 0x2 ;  /* 0x00000002ff0c7424 */ /* 0x000fe400078e00ff */
[----:B------:R-:W-:-:S08]  /*18920*/  IMAD.MOV.U32 R5, RZ, RZ, R14 ;  /* 0x000000ffff057224 */ /* 0x000fd000078e000e */
[----:B0-----:R-:W-:Y:S05]  /*18930*/  WARPSYNC.COLLECTIVE R15, `(.L_x_8290) ;  /* 0x000000000f087348 */ /* 0x001fea0003c00000 */
[----:B------:R1:W2:Y:S02]  /*18940*/  SHFL.IDX P6, R14, R13, R12, R11 ;  /* 0x0000000c0d0e7389 */ /* 0x0002a400000c000b */
[----:B012---:R-:W-:Y:S01]  /*18950*/  ENDCOLLECTIVE ;  /* 0x000000000000791b */ /* 0x007fe20003800000 */
.L_x_8290:
[----:B------:R-:W-:Y:S01]  /*18960*/  @!P2 LEA R7, P3, R10, R5, 0x1 ;  /* 0x000000050a07a211 */ /* 0x000fe200078608ff */
[----:B------:R-:W-:-:S04]  /*18970*/  VIADD R5, R0, 0x20 ;  /* 0x0000002000057836 */ /* 0x000fc80000000000 */
        /* <DEDUP_REMOVED lines=9> */
[----:B------:R0:W-:Y:S01]  /*18a10*/  @!P2 LDGSTS.E.BYPASS.LTC128B.128 [R9+0x14c00], desc[UR50][R6.64+0x80], !P1 ;  /* 0x14c000800609afae */ /* 0x0001e2000c901d72 */
[----:B------:R-:W-:Y:S01]  /*18a20*/  ISETP.GE.AND P2, PT, R5, R2, PT ;  /* 0x000000020500720c */ /* 0x000fe20003f46270 */
[----:B0-----:R-:W-:-:S12]  /*18a30*/  IMAD.MOV.U32 R6, RZ, RZ, R14 ;  /* 0x000000ffff067224 */ /* 0x001fd800078e000e */
[----:B------:R-:W-:Y:S05]  /*18a40*/  WARPSYNC.COLLECTIVE R15, `(.L_x_8291) ;  /* 0x000000000f087348 */ /* 0x000fea0003c00000 */
[----:B------:R0:W1:Y:S02]  /*18a50*/  SHFL.IDX P6, R14, R13, R12, R11 ;  /* 0x0000000c0d0e7389 */ /* 0x00006400000c000b */
[----:B01----:R-:W-:Y:S01]  /*18a60*/  ENDCOLLECTIVE ;  /* 0x000000000000791b */ /* 0x003fe20003800000 */
.L_x_8291:
[----:B------:R-:W-:Y:S02]  /*18a70*/  IMAD.MOV.U32 R13, RZ, RZ, R3 ;  /* 0x000000ffff0d7224 */ /* 0x000fe400078e0003 */
[----:B------:R-:W-:Y:S02]  /*18a80*/  IMAD.MOV.U32 R12, RZ, RZ, 0x3 ;  /* 0x00000003ff0c7424 */ /* 0x000fe400078e00ff */
[----:B------:R-:W-:-:S07]  /*18a90*/  IMAD.MOV.U32 R5, RZ, RZ, R14 ;  /* 0x000000ffff057224 */ /* 0x000fce00078e000e */
[----:B------:R-:W-:Y:S05]  /*18aa0*/  WARPSYNC.COLLECTIVE R15, `(.L_x_8292) ;  /* 0x000000000f087348 */ /* 0x000fea0003c00000 */
[----:B------:R0:W1:Y:S02]  /*18ab0*/  SHFL.IDX P6, R14, R13, R12, R11 ;  /* 0x0000000c0d0e7389 */ /* 0x00006400000c000b */
[----:B01----:R-:W-:Y:S01]  /*18ac0*/  ENDCOLLECTIVE ;  /* 0x000000000000791b */ /* 0x003fe20003800000 */
.L_x_8292:
        /* <DEDUP_REMOVED lines=16> */
.L_x_8293:
[----:B------:R-:W-:Y:S02]  /*18bd0*/  IMAD.MOV.U32 R13, RZ, RZ, R3 ;  /* 0x000000ffff0d7224 */ /* 0x000fe400078e0003 */
[----:B------:R-:W-:Y:S02]  /*18be0*/  IMAD.MOV.U32 R12, RZ, RZ, 0x4 ;  /* 0x00000004ff0c7424 */ /* 0x000fe400078e00ff */
[----:B------:R-:W-:-:S07]  /*18bf0*/  IMAD.MOV.U32 R5, RZ, RZ, R14 ;  /* 0x000000ffff057224 */ /* 0x000fce00078e000e */
[----:B------:R-:W-:Y:S05]  /*18c00*/  WARPSYNC.COLLECTIVE R15, `(.L_x_8294) ;  /* 0x000000000f087348 */ /* 0x000fea0003c00000 */
[----:B------:R0:W1:Y:S02]  /*18c10*/  SHFL.IDX P6, R14, R13, R12, R11 ;  /* 0x0000000c0d0e7389 */ /* 0x00006400000c000b */
[----:B01----:R-:W-:Y:S01]  /*18c20*/  ENDCOLLECTIVE ;  /* 0x000000000000791b */ /* 0x003fe20003800000 */
.L_x_8294:
        /* <DEDUP_REMOVED lines=16> */
.L_x_8295:
[----:B------:R-:W-:Y:S02]  /*18d30*/  IMAD.MOV.U32 R13, RZ, RZ, R3 ;  /* 0x000000ffff0d7224 */ /* 0x000fe400078e0003 */
[----:B------:R-:W-:Y:S02]  /*18d40*/  IMAD.MOV.U32 R12, RZ, RZ, 0x5 ;  /* 0x00000005ff0c7424 */ /* 0x000fe400078e00ff */
[----:B------:R-:W-:-:S07]  /*18d50*/  IMAD.MOV.U32 R5, RZ, RZ, R14 ;  /* 0x000000ffff057224 */ /* 0x000fce00078e000e */
[----:B------:R-:W-:Y:S05]  /*18d60*/  WARPSYNC.COLLECTIVE R15, `(.L_x_8296) ;  /* 0x000000000f087348 */ /* 0x000fea0003c00000 */
[----:B------:R0:W1:Y:S02]  /*18d70*/  SHFL.IDX P6, R14, R13, R12, R11 ;  /* 0x0000000c0d0e7389 */ /* 0x00006400000c000b */
[----:B01----:R-:W-:Y:S01]  /*18d80*/  ENDCOLLECTIVE ;  /* 0x000000000000791b */ /* 0x003fe20003800000 */
.L_x_8296:
        /* <DEDUP_REMOVED lines=16> */
.L_x_8297:
[----:B------:R-:W-:Y:S02]  /*18e90*/  IMAD.MOV.U32 R13, RZ, RZ, R3 ;  /* 0x000000ffff0d7224 */ /* 0x000fe400078e0003 */
[----:B------:R-:W-:Y:S02]  /*18ea0*/  IMAD.MOV.U32 R12, RZ, RZ, 0x6 ;  /* 0x00000006ff0c7424 */ /* 0x000fe400078e00ff */
[----:B------:R-:W-:-:S07]  /*18eb0*/  IMAD.MOV.U32 R5, RZ, RZ, R14 ;  /* 0x000000ffff057224 */ /* 0x000fce00078e000e */
[----:B------:R-:W-:Y:S05]  /*18ec0*/  WARPSYNC.COLLECTIVE R15, `(.L_x_8298) ;  /* 0x000000000f087348 */ /* 0x000fea0003c00000 */
[----:B------:R0:W1:Y:S02]  /*18ed0*/  SHFL.IDX P6, R14, R13, R12, R11 ;  /* 0x0000000c0d0e7389 */ /* 0x00006400000c000b */
[----:B01----:R-:W-:Y:S01]  /*18ee0*/  ENDCOLLECTIVE ;  /* 0x000000000000791b */ /* 0x003fe20003800000 */
.L_x_8298:
[----:B------:R-:W-:-:S05]  /*18ef0*/  @!P2 LEA R5, P3, R10, R5, 0x1 ;  /* 0x000000050a05a211 */ /* 0x000fca00078608ff */
[----:B------:R-:W-:-:S04]  /*18f00*/  @!P2 IMAD.X R6, RZ, RZ, R6, P3 ;  /* 0x000000ffff06a224 */ /* 0x000fc800018e0606 */
[----:B------:R-:W-:Y:S02]  /*18f10*/  @!P2 IMAD.MOV.U32 R7, RZ, RZ, R6 ;  /* 0x000000ffff07a224 */ /* 0x000fe400078e0006 */
[----:B------:R-:W-:Y:S02]  /*18f20*/  @!P2 IMAD.MOV.U32 R6, RZ, RZ, R5 ;  /* 0x000000ffff06a224 */ /* 0x000fe400078e0005 */
[----:B------:R-:W-:-:S03]  /*18f30*/  IMAD.MOV.U32 R13, RZ, RZ, R4 ;  /* 0x000000ffff0d7224 */ /* 0x000fc600078e0004 */
[----:B------:R-:W-:Y:S01]  /*18f40*/  @!PT LDS RZ, [RZ] ;  /* 0x00000000fffff984 */ /* 0x000fe20000000800 */
[----:B------:R-:W-:Y:S01]  /*18f50*/  @!PT LDS RZ, [RZ] ;  /* 0x00000000fffff984 */ /* 0x000fe20000000800 */
[----:B------:R-:W-:Y:S01]  /*18f60*/  @!PT LDS RZ, [RZ] ;  /* 0x00000000fffff984 */ /* 0x000fe20000000800 */
[----:B------:R-:W-:Y:S04]  /*18f70*/  @!P2 LDGSTS.E.BYPASS.LTC128B.128 [R9+0x12c00], desc[UR50][R6.64], !P0 ;  /* 0x12c000000609afae */ /* 0x000fe8000c101d72 */
[----:B------:R0:W-:Y:S02]  /*18f80*/  @!P2 LDGSTS.E.BYPASS.LTC128B.128 [R9+0x16c00], desc[UR50][R6.64+0x80], !P1 ;  /* 0x16c000800609afae */ /* 0x0001e4000c901d72 */
[----:B0-----:R-:W-:-:S07]  /*18f90*/  IMAD.MOV.U32 R6, RZ, RZ, R14 ;  /* 0x000000ffff067224 */ /* 0x001fce00078e000e */
[----:B------:R-:W-:Y:S05]  /*18fa0*/  WARPSYNC.COLLECTIVE R15, `(.L_x_8299) ;  /* 0x000000000f087348 */ /* 0x000fea0003c00000 */
[----:B------:R0:W1:Y:S02]  /*18fb0*/  SHFL.IDX P6, R14, R13, R12, R11 ;  /* 0x0000000c0d0e7389 */ /* 0x00006400000c000b */
[----:B01----:R-:W-:Y:S01]  /*18fc0*/  ENDCOLLECTIVE ;  /* 0x000000000000791b */ /* 0x003fe20003800000 */
.L_x_8299:
[----:B------:R-:W-:-:S05]  /*18fd0*/  VIADD R7, R0, 0x60 ;  /* 0x0000006000077836 */ /* 0x000fca0000000000 */
[----:B------:R-:W-:Y:S01]  /*18fe0*/  ISETP.GE.AND P2, PT, R7, R2, PT ;  /* 0x000000020700720c */ /* 0x000fe20003f46270 */
[----:B------:R-:W-:Y:S02]  /*18ff0*/  IMAD.MOV.U32 R13, RZ, RZ, R3 ;  /* 0x000000ffff0d7224 */ /* 0x000fe400078e0003 */
[----:B------:R-:W-:Y:S02]  /*19000*/  IMAD.MOV.U32 R12, RZ, RZ, 0x7 ;  /* 0x00000007ff0c7424 */ /* 0x000fe400078e00ff */
[----:B------:R-:W-:-:S08]  /*19010*/  IMAD.MOV.U32 R5, RZ, RZ, R14 ;  /* 0x000000ffff057224 */ /* 0x000fd000078e000e */
[----:B------:R-:W-:Y:S05]  /*19020*/  WARPSYNC.COLLECTIVE R15, `(.L_x_8300) ;  /* 0x000000000f087348 */ /* 0x000fea0003c00000 */
[----:B------:R0:W1:Y:S02]  /*19030*/  SHFL.IDX P6, R14, R13, R12, R11 ;  /* 0x0000000c0d0e7389 */ /* 0x00006400000c000b */
[----:B01----:R-:W-:Y:S01]  /*19040*/  ENDCOLLECTIVE ;  /* 0x000000000000791b */ /* 0x003fe20003800000 */
.L_x_8300:
        /* <DEDUP_REMOVED lines=14> */
.L_x_8301:
[----:B------:R-:W-:Y:S01]  /*19130*/  IMAD.MOV.U32 R4, RZ, RZ, R14 ;  /* 0x000000ffff047224 */ /* 0x000fe200078e000e */
[----:B------:R-:W-:Y:S06]  /*19140*/  BRA `(.L_x_8302) ;  /* 0xffffffb800287947 */ /* 0x000fec000383ffff */
.L_x_8191:
[----:B0-----:R-:W3:Y:S02]  /*19150*/  LDL R2, [R1] ;  /* 0x0000000001027983 */ /* 0x001ee40000100800 */
[----:B---3--:R0:W1:Y:S02]  /*19160*/  SYNCS.PHASECHK.TRANS64.TRYWAIT P0, [R2+URZ+0x28820], R0 ;  /* 0x02882000020075a7 */ /* 0x008064000800017f */
[----:B-1----:R-:W-:Y:S05]  /*19170*/  @!P0 NANOSLEEP.SYNCS 0x989680 ;  /* 0x009896800000895d */ /* 0x002fea0003900000 */
[----:B------:R-:W1:Y:S02]  /*19180*/  @!P0 SYNCS.PHASECHK.TRANS64 P0, [R2+URZ+0x28820], R0 ;  /* 0x02882000020085a7 */ /* 0x000e64000800007f */
[----:B-1----:R-:W-:Y:S05]  /*19190*/  @!P0 BRA `(.L_x_8191) ;  /* 0xfffffffc00ec8947 */ /* 0x002fea000383ffff */
[----:B------:R-:W-:Y:S05]  /*191a0*/  BRA `(.L_x_8303) ;  /* 0xffffffb8009c7947 */ /* 0x000fea000383ffff */
.L_x_8200:
[----:B-1----:R1:W2:Y:S02]  /*191b0*/  SYNCS.PHASECHK.TRANS64.TRYWAIT P0, [R3+URZ+0x28840], R2 ;  /* 0x02884002030075a7 */ /* 0x0022a4000800017f */
[----:B--2---:R-:W-:Y:S05]  /*191c0*/  @!P0 NANOSLEEP.SYNCS 0x989680 ;  /* 0x009896800000895d */ /* 0x004fea0003900000 */
[----:B------:R-:W2:Y:S02]  /*191d0*/  @!P0 SYNCS.PHASECHK.TRANS64 P0, [R3+URZ+0x28840], R2 ;  /* 0x02884002030085a7 */ /* 0x000ea4000800007f */
[----:B--2---:R-:W-:Y:S05]  /*191e0*/  @!P0 BRA `(.L_x_8200) ;  /* 0xfffffffc00f08947 */ /* 0x004fea000383ffff */
[----:B------:R-:W-:Y:S05]  /*191f0*/  BRA `(.L_x_8304) ;  /* 0xffffffbc00687947 */ /* 0x000fea000383ffff */
.L_x_8206:
[----:B0-----:R0:W1:Y:S02]  /*19200*/  SYNCS.PHASECHK.TRANS64.TRYWAIT P0, [R3+URZ+0x60], R2 ;  /* 0x00006002030075a7 */ /* 0x001064000800017f */
[----:B-1----:R-:W-:Y:S05]  /*19210*/  @!P0 NANOSLEEP.SYNCS 0x989680 ;  /* 0x009896800000895d */ /* 0x002fea0003900000 */
[----:B------:R-:W1:Y:S02]  /*19220*/  @!P0 SYNCS.PHASECHK.TRANS64 P0, [R3+URZ+0x60], R2 ;  /* 0x00006002030085a7 */ /* 0x000e64000800007f */
[----:B-1----:R-:W-:Y:S05]  /*19230*/  @!P0 BRA `(.L_x_8206) ;  /* 0xfffffffc00f08947 */ /* 0x002fea000383ffff */
[----:B------:R-:W-:Y:S05]  /*19240*/  BRA `(.L_x_8305) ;  /* 0xffffffc000447947 */ /* 0x000fea000383ffff */
.L_x_8215:
[----:B--2---:R2:W3:Y:S02]  /*19250*/  SYNCS.PHASECHK.TRANS64.TRYWAIT P0, [R3+URZ+0x28840], R2 ;  /* 0x02884002030075a7 */ /* 0x0044e4000800017f */
[----:B---3--:R-:W-:Y:S05]  /*19260*/  @!P0 NANOSLEEP.SYNCS 0x989680 ;  /* 0x009896800000895d */ /* 0x008fea0003900000 */
[----:B------:R-:W3:Y:S02]  /*19270*/  @!P0 SYNCS.PHASECHK.TRANS64 P0, [R3+URZ+0x28840], R2 ;  /* 0x02884002030085a7 */ /* 0x000ee4000800007f */
[----:B---3--:R-:W-:Y:S05]  /*19280*/  @!P0 BRA `(.L_x_8215) ;  /* 0xfffffffc00f08947 */ /* 0x008fea000383ffff */
[----:B------:R-:W-:Y:S05]  /*19290*/  BRA `(.L_x_8306) ;  /* 0xffffffc400ec7947 */ /* 0x000fea000383ffff */
.L_x_8221:
[----:B0-----:R0:W2:Y:S02]  /*192a0*/  SYNCS.PHASECHK.TRANS64.TRYWAIT P0, [R2+URZ+0x60], R3 ;  /* 0x00006003020075a7 */ /* 0x0010a4000800017f */
[----:B--2---:R-:W-:Y:S05]  /*192b0*/  @!P0 NANOSLEEP.SYNCS 0x989680 ;  /* 0x009896800000895d */ /* 0x004fea0003900000 */
[----:B------:R-:W2:Y:S02]  /*192c0*/  @!P0 SYNCS.PHASECHK.TRANS64 P0, [R2+URZ+0x60], R3 ;  /* 0x00006003020085a7 */ /* 0x000ea4000800007f */
[----:B--2---:R-:W-:Y:S05]  /*192d0*/  @!P0 BRA `(.L_x_8221) ;  /* 0xfffffffc00f08947 */ /* 0x004fea000383ffff */
[----:B------:R-:W-:Y:S05]  /*192e0*/  BRA `(.L_x_8307) ;  /* 0xffffffc800c87947 */ /* 0x000fea000383ffff */
.L_x_8230:
[----:B----4-:R4:W0:Y:S02]  /*192f0*/  SYNCS.PHASECHK.TRANS64.TRYWAIT P0, [R2+URZ+0x28840], R3 ;  /* 0x02884003020075a7 */ /* 0x010824000800017f */
[----:B0-----:R-:W-:Y:S05]  /*19300*/  @!P0 NANOSLEEP.SYNCS 0x989680 ;  /* 0x009896800000895d */ /* 0x001fea0003900000 */
[----:B------:R-:W0:Y:S02]  /*19310*/  @!P0 SYNCS.PHASECHK.TRANS64 P0, [R2+URZ+0x28840], R3 ;  /* 0x02884003020085a7 */ /* 0x000e24000800007f */
[----:B0-----:R-:W-:Y:S05]  /*19320*/  @!P0 BRA `(.L_x_8230) ;  /* 0xfffffffc00f08947 */ /* 0x001fea000383ffff */
[----:B------:R-:W-:Y:S05]  /*19330*/  BRA `(.L_x_8308) ;  /* 0xffffffd000387947 */ /* 0x000fea000383ffff */
.L_x_8236:
[----:B0-----:R0:W2:Y:S02]  /*19340*/  SYNCS.PHASECHK.TRANS64.TRYWAIT P0, [R2+URZ+0x60], R5 ;  /* 0x00006005020075a7 */ /* 0x0010a4000800017f */
[----:B--2---:R-:W-:Y:S05]  /*19350*/  @!P0 NANOSLEEP.SYNCS 0x989680 ;  /* 0x009896800000895d */ /* 0x004fea0003900000 */
[----:B------:R-:W2:Y:S02]  /*19360*/  @!P0 SYNCS.PHASECHK.TRANS64 P0, [R2+URZ+0x60], R5 ;  /* 0x00006005020085a7 */ /* 0x000ea4000800007f */
[----:B--2---:R-:W-:Y:S05]  /*19370*/  @!P0 BRA `(.L_x_8236) ;  /* 0xfffffffc00f08947 */ /* 0x004fea000383ffff */
[----:B------:R-:W-:Y:S05]  /*19380*/  BRA `(.L_x_8309) ;  /* 0xffffffd400147947 */ /* 0x000fea000383ffff */
.L_x_8247:
[----:B----4-:R4:W0:Y:S02]  /*19390*/  SYNCS.PHASECHK.TRANS64.TRYWAIT P0, [R0+URZ+0x28860], R3 ;  /* 0x02886003000075a7 */ /* 0x010824000800017f */
[----:B0-----:R-:W-:Y:S05]  /*193a0*/  @!P0 NANOSLEEP.SYNCS 0x989680 ;  /* 0x009896800000895d */ /* 0x001fea0003900000 */
[----:B------:R-:W0:Y:S02]  /*193b0*/  @!P0 SYNCS.PHASECHK.TRANS64 P0, [R0+URZ+0x28860], R3 ;  /* 0x02886003000085a7 */ /* 0x000e24000800007f */
[----:B0-----:R-:W-:Y:S05]  /*193c0*/  @!P0 BRA `(.L_x_8247) ;  /* 0xfffffffc00f08947 */ /* 0x001fea000383ffff */
[----:B------:R-:W-:Y:S05]  /*193d0*/  BRA `(.L_x_8310) ;  /* 0xffffffd800687947 */ /* 0x000fea000383ffff */
.L_x_8254:
[----:B------:R-:W-:Y:S01]  /*193e0*/  BSSY B0, `(.L_x_8311) ;  /* 0x0000008000007945 */ /* 0x000fe20003800000 */
[----:B------:R-:W-:Y:S02]  /*193f0*/  IMAD.MOV.U32 R13, RZ, RZ, R16 ;  /* 0x000000ffff0d7224 */ /* 0x000fe400078e0010 */
[----:B------:R-:W-:Y:S02]  /*19400*/  IMAD.MOV.U32 R12, RZ, RZ, RZ ;  /* 0x000000ffff0c7224 */ /* 0x000fe400078e00ff */
[----:B------:R-:W-:Y:S02]  /*19410*/  IMAD.MOV.U32 R11, RZ, RZ, 0x1f ;  /* 0x0000001fff0b7424 */ /* 0x000fe400078e00ff */
[----:B------:R-:W-:-:S07]  /*19420*/  IMAD.MOV.U32 R15, RZ, RZ, -0x1 ;  /* 0xffffffffff0f7424 */ /* 0x000fce00078e00ff */
[----:B01-3--:R-:W-:Y:S05]  /*19430*/  WARPSYNC.COLLECTIVE R15, `(.L_x_8312) ;  /* 0x000000000f087348 */ /* 0x00bfea0003c00000 */
[----:B------:R2:W4:Y:S02]  /*19440*/  SHFL.IDX P6, R14, R13, R12, R11 ;  /* 0x0000000c0d0e7389 */ /* 0x00052400000c000b */
[----:B01234-:R-:W-:Y:S01]  /*19450*/  ENDCOLLECTIVE ;  /* 0x000000000000791b */ /* 0x01ffe20003800000 */
.L_x_8312:
[----:B------:R-:W-:Y:S05]  /*19460*/  BSYNC B0 ;  /* 0x0000000000007941 */ /* 0x000fea0003800000 */
.L_x_8311:
        /* <DEDUP_REMOVED lines=9> */
.L_x_8313:
        /* <DEDUP_REMOVED lines=18> */
.L_x_8314:
[----:B------:R-:W-:Y:S01]  /*19620*/  IMAD.MOV.U32 R12, RZ, RZ, 0x2 ;  /* 0x00000002ff0c7424 */ /* 0x000fe200078e00ff */
[----:B------:R-:W-:-:S05]  /*19630*/  SEL R7, R14, RZ, P1 ;  /* 0x000000ff0e077207 */ /* 0x000fca0000800000 */
[----:B------:R-:W-:-:S04]  /*19640*/  IMAD.IADD R3, R2, 0x1, R7 ;  /* 0x0000000102037824 */ /* 0x000fc800078e0207 */
[----:B------:R-:W-:-:S07]  /*19650*/  IMAD.MOV.U32 R13, RZ, RZ, R3 ;  /* 0x000000ffff0d7224 */ /* 0x000fce00078e0003 */
[----:B------:R-:W-:Y:S05]  /*19660*/  WARPSYNC.COLLECTIVE R15, `(.L_x_8315) ;  /* 0x000000000f087348 */ /* 0x000fea0003c00000 */
[----:B------:R0:W1:Y:S02]  /*19670*/  SHFL.UP P6, R14, R13, R12, R11 ;  /* 0x0400000c0d0e7389 */ /* 0x00006400000c000b */
[----:B01----:R-:W-:Y:S01]  /*19680*/  ENDCOLLECTIVE ;  /* 0x000000000000791b */ /* 0x003fe20003800000 */
.L_x_8315:
[----:B------:R-:W-:Y:S01]  /*19690*/  IMAD.MOV.U32 R12, RZ, RZ, 0x4 ;  /* 0x00000004ff0c7424 */ /* 0x000fe200078e00ff */
[----:B------:R-:W-:-:S05]  /*196a0*/  SEL R14, R14, RZ, P2 ;  /* 0x000000ff0e0e7207 */ /* 0x000fca0001000000 */
[----:B------:R-:W-:-:S04]  /*196b0*/  IMAD.IADD R3, R3, 0x1, R14 ;  /* 0x0000000103037824 */ /* 0x000fc800078e020e */
[----:B------:R-:W-:-:S07]  /*196c0*/  IMAD.MOV.U32 R13, RZ, RZ, R3 ;  /* 0x000000ffff0d7224 */ /* 0x000fce00078e0003 */
[----:B------:R-:W-:Y:S05]  /*196d0*/  WARPSYNC.COLLECTIVE R15, `(.L_x_8316) ;  /* 0x000000000f087348 */ /* 0x000fea0003c00000 */
[----:B------:R0:W1:Y:S02]  /*196e0*/  SHFL.UP P6, R14, R13, R12, R11 ;  /* 0x0400000c0d0e7389 */ /* 0x00006400000c000b */
[----:B01----:R-:W-:Y:S01]  /*196f0*/  ENDCOLLECTIVE ;  /* 0x000000000000791b */ /* 0x003fe20003800000 */
.L_x_8316:
[----:B------:R-:W-:Y:S01]  /*19700*/  IMAD.MOV.U32 R12, RZ, RZ, 0x8 ;  /* 0x00000008ff0c7424 */ /* 0x000fe200078e00ff */
[----:B------:R-:W-:-:S05]  /*19710*/  SEL R14, R14, RZ, P3 ;  /* 0x000000ff0e0e7207 */ /* 0x000fca0001800000 */
[----:B------:R-:W-:-:S04]  /*19720*/  IMAD.IADD R3, R3, 0x1, R14 ;  /* 0x0000000103037824 */ /* 0x000fc800078e020e */
[----:B------:R-:W-:-:S07]  /*19730*/  IMAD.MOV.U32 R13, RZ, RZ, R3 ;  /* 0x000000ffff0d7224 */ /* 0x000fce00078e0003 */
[----:B------:R-:W-:Y:S05]  /*19740*/  WARPSYNC.COLLECTIVE R15, `(.L_x_8317) ;  /* 0x000000000f087348 */ /* 0x000fea0003c00000 */
[----:B------:R0:W1:Y:S02]  /*19750*/  SHFL.UP P6, R14, R13, R12, R11 ;  /* 0x0400000c0d0e7389 */ /* 0x00006400000c000b */
[----:B01----:R-:W-:Y:S01]  /*19760*/  ENDCOLLECTIVE ;  /* 0x000000000000791b */ /* 0x003fe20003800000 */
.L_x_8317:
[----:B------:R-:W-:Y:S01]  /*19770*/  IMAD.MOV.U32 R12, RZ, RZ, 0x10 ;  /* 0x00000010ff0c7424 */ /* 0x000fe200078e00ff */
[----:B------:R-:W-:-:S05]  /*19780*/  SEL R14, R14, RZ, P4 ;  /* 0x000000ff0e0e7207 */ /* 0x000fca0002000000 */
[----:B------:R-:W-:-:S04]  /*19790*/  IMAD.IADD R3, R3, 0x1, R14 ;  /* 0x0000000103037824 */ /* 0x000fc800078e020e */
[----:B------:R-:W-:-:S07]  /*197a0*/  IMAD.MOV.U32 R13, RZ, RZ, R3 ;  /* 0x000000ffff0d7224 */ /* 0x000fce00078e0003 */
[----:B------:R-:W-:Y:S05]  /*197b0*/  WARPSYNC.COLLECTIVE R15, `(.L_x_8318) ;  /* 0x000000000f087348 */ /* 0x000fea0003c00000 */
[----:B------:R0:W1:Y:S02]  /*197c0*/  SHFL.UP P6, R14, R13, R12, R11 ;  /* 0x0400000c0d0e7389 */ /* 0x00006400000c000b */
[----:B01----:R-:W-:Y:S01]  /*197d0*/  ENDCOLLECTIVE ;  /* 0x000000000000791b */ /* 0x003fe20003800000 */
.L_x_8318:
        /* <DEDUP_REMOVED lines=8> */
.L_x_8319:
[----:B------:R-:W-:Y:S05]  /*19860*/  BRA `(.L_x_8320) ;  /* 0xffffffd800fc7947 */ /* 0x000fea000383ffff */
.L_x_8259:
        /* <DEDUP_REMOVED lines=8> */
.L_x_8322:
[----:B------:R-:W-:Y:S05]  /*198f0*/  BSYNC B0 ;  /* 0x0000000000007941 */ /* 0x000fea0003800000 */
.L_x_8321:
        /* <DEDUP_REMOVED lines=9> */
.L_x_8323:
[----:B------:R-:W-:Y:S01]  /*19990*/  IMAD.MOV.U32 R12, RZ, RZ, 0x4 ;  /* 0x00000004ff0c7424 */ /* 0x000fe200078e00ff */
[----:B------:R-:W-:-:S05]  /*199a0*/  SEL R14, R14, RZ, P2 ;  /* 0x000000ff0e0e7207 */ /* 0x000fca0001000000 */
[----:B------:R-:W-:-:S04]  /*199b0*/  IMAD.IADD R3, R3, 0x1, R14 ;  /* 0x0000000103037824 */ /* 0x000fc800078e020e */
[----:B------:R-:W-:-:S07]  /*199c0*/  IMAD.MOV.U32 R13, RZ, RZ, R3 ;  /* 0x000000ffff0d7224 */ /* 0x000fce00078e0003 */
[----:B------:R-:W-:Y:S05]  /*199d0*/  WARPSYNC.COLLECTIVE R15, `(.L_x_8324) ;  /* 0x000000000f087348 */ /* 0x000fea0003c00000 */
[----:B------:R0:W1:Y:S02]  /*199e0*/  SHFL.UP P6, R14, R13, R12, R11 ;  /* 0x0400000c0d0e7389 */ /* 0x00006400000c000b */
[----:B01----:R-:W-:Y:S01]  /*199f0*/  ENDCOLLECTIVE ;  /* 0x000000000000791b */ /* 0x003fe20003800000 */
.L_x_8324:
[----:B------:R-:W-:Y:S01]  /*19a00*/  IMAD.MOV.U32 R12, RZ, RZ, 0x8 ;  /* 0x00000008ff0c7424 */ /* 0x000fe200078e00ff */
[----:B------:R-:W-:-:S05]  /*19a10*/  SEL R14, R14, RZ, P3 ;  /* 0x000000ff0e0e7207 */ /* 0x000fca0001800000 */
[----:B------:R-:W-:-:S04]  /*19a20*/  IMAD.IADD R3, R3, 0x1, R14 ;  /* 0x0000000103037824 */ /* 0x000fc800078e020e */
[----:B------:R-:W-:-:S07]  /*19a30*/  IMAD.MOV.U32 R13, RZ, RZ, R3 ;  /* 0x000000ffff0d7224 */ /* 0x000fce00078e0003 */
[----:B------:R-:W-:Y:S05]  /*19a40*/  WARPSYNC.COLLECTIVE R15, `(.L_x_8325) ;  /* 0x000000000f087348 */ /* 0x000fea0003c00000 */
[----:B------:R0:W1:Y:S02]  /*19a50*/  SHFL.UP P6, R14, R13, R12, R11 ;  /* 0x0400000c0d0e7389 */ /* 0x00006400000c000b */
[----:B01----:R-:W-:Y:S01]  /*19a60*/  ENDCOLLECTIVE ;  /* 0x000000000000791b */ /* 0x003fe20003800000 */
.L_x_8325:
[----:B------:R-:W-:Y:S01]  /*19a70*/  IMAD.MOV.U32 R12, RZ, RZ, 0x10 ;  /* 0x00000010ff0c7424 */ /* 0x000fe200078e00ff */
[----:B------:R-:W-:-:S05]  /*19a80*/  SEL R14, R14, RZ, P4 ;  /* 0x000000ff0e0e7207 */ /* 0x000fca0002000000 */
[----:B------:R-:W-:-:S04]  /*19a90*/  IMAD.IADD R3, R3, 0x1, R14 ;  /* 0x0000000103037824 */ /* 0x000fc800078e020e */
[----:B------:R-:W-:-:S07]  /*19aa0*/  IMAD.MOV.U32 R13, RZ, RZ, R3 ;  /* 0x000000ffff0d7224 */ /* 0x000fce00078e0003 */
[----:B------:R-:W-:Y:S05]  /*19ab0*/  WARPSYNC.COLLECTIVE R15, `(.L_x_8326) ;  /* 0x000000000f087348 */ /* 0x000fea0003c00000 */
[----:B------:R0:W1:Y:S02]  /*19ac0*/  SHFL.UP P6, R14, R13, R12, R11 ;  /* 0x0400000c0d0e7389 */ /* 0x00006400000c000b */
[----:B01----:R-:W-:Y:S01]  /*19ad0*/  ENDCOLLECTIVE ;  /* 0x000000000000791b */ /* 0x003fe20003800000 */
.L_x_8326:
        /* <DEDUP_REMOVED lines=8> */
.L_x_8327:
[----:B------:R-:W-:Y:S05]  /*19b60*/  BRA `(.L_x_8328) ;  /* 0xffffffd800d87947 */ /* 0x000fea000383ffff */
.L_x_8261:
[----:B------:R-:W-:Y:S01]  /*19b70*/  BSSY B0, `(.L_x_8329) ;  /* 0x0000006000007945 */ /* 0x000fe20003800000 */
[----:B------:R-:W-:Y:S01]  /*19b80*/  PLOP3.LUT P6, PT, P6, PT, PT, 0x8, 0x0 ;  /* 0x000000000000781c */ /* 0x000fe200037ce170 */
[----:B------:R-:W-:-:S12]  /*19b90*/  IMAD.MOV.U32 R15, RZ, RZ, -0x1 ;  /* 0xffffffffff0f7424 */ /* 0x000fd800078e00ff */
[----:B0123--:R-:W-:Y:S05]  /*19ba0*/  WARPSYNC.COLLECTIVE R15, `(.L_x_8330) ;  /* 0x000000000f087348 */ /* 0x00ffea0003c00000 */
[----:B------:R-:W-:Y:S01]  /*19bb0*/  VOTE.ANY R14, PT, P6 ;  /* 0x00000000000e7806 */ /* 0x000fe200030e0100 */
[----:B0123--:R-:W-:Y:S06]  /*19bc0*/  ENDCOLLECTIVE ;  /* 0x000000000000791b */ /* 0x00ffec0003800000 */
.L_x_8330:
[----:B------:R-:W-:Y:S05]  /*19bd0*/  BSYNC B0 ;  /* 0x0000000000007941 */ /* 0x000fea0003800000 */
.L_x_8329:
        /* <DEDUP_REMOVED lines=9> */
.L_x_8331:
[----:B------:R-:W-:Y:S01]  /*19c70*/  IMAD.MOV.U32 R17, RZ, RZ, R14 ;  /* 0x000000ffff117224 */ /* 0x000fe200078e000e */
[----:B------:R-:W-:Y:S06]  /*19c80*/  BRA `(.L_x_8332) ;  /* 0xffffffd800c87947 */ /* 0x000fec000383ffff */
.L_x_8263:
[----:B------:R-:W-:Y:S01]  /*19c90*/  BSSY B0, `(.L_x_8333) ;  /* 0x0000007000007945 */ /* 0x000fe20003800000 */
[----:B------:R-:W-:Y:S02]  /*19ca0*/  IMAD.MOV.U32 R13, RZ, RZ, R3 ;  /* 0x000000ffff0d7224 */ /* 0x000fe400078e0003 */
[----:B------:R-:W-:Y:S02]  /*19cb0*/  IMAD.MOV.U32 R11, RZ, RZ, 0x1f ;  /* 0x0000001fff0b7424 */ /* 0x000fe400078e00ff */
[----:B------:R-:W-:-:S07]  /*19cc0*/  IMAD.MOV.U32 R15, RZ, RZ, -0x1 ;  /* 0xffffffffff0f7424 */ /* 0x000fce00078e00ff */
[----:B01234-:R-:W-:Y:S05]  /*19cd0*/  WARPSYNC.COLLECTIVE R15, `(.L_x_8334) ;  /* 0x000000000f087348 */ /* 0x01ffea0003c00000 */
[----:B------:R0:W0:Y:S02]  /*19ce0*/  SHFL.IDX P6, R14, R13, R12, R11 ;  /* 0x0000000c0d0e7389 */ /* 0x00002400000c000b */
[----:B01234-:R-:W-:Y:S01]  /*19cf0*/  ENDCOLLECTIVE ;  /* 0x000000000000791b */ /* 0x01ffe20003800000 */
.L_x_8334:
[----:B------:R-:W-:Y:S05]  /*19d00*/  BSYNC B0 ;  /* 0x0000000000007941 */ /* 0x000fea0003800000 */
.L_x_8333:
[----:B------:R-:W-:Y:S01]  /*19d10*/  IMAD.MOV.U32 R5, RZ, RZ, R14 ;  /* 0x000000ffff057224 */ /* 0x000fe200078e000e */
[----:B------:R-:W-:Y:S06]  /*19d20*/  BRA `(.L_x_8262) ;  /* 0xffffffd800bc7947 */ /* 0x000fec000383ffff */
.L_x_8267:
[----:B0-----:R0:W2:Y:S02]  /*19d30*/  SYNCS.PHASECHK.TRANS64.TRYWAIT P0, [R0+URZ+0x28820], R3 ;  /* 0x02882003000075a7 */ /* 0x0010a4000800017f */
[----:B--2---:R-:W-:Y:S05]  /*19d40*/  @!P0 NANOSLEEP.SYNCS 0x989680 ;  /* 0x009896800000895d */ /* 0x004fea0003900000 */
[----:B------:R-:W2:Y:S02]  /*19d50*/  @!P0 SYNCS.PHASECHK.TRANS64 P0, [R0+URZ+0x28820], R3 ;  /* 0x02882003000085a7 */ /* 0x000ea4000800007f */
[----:B--2---:R-:W-:Y:S05]  /*19d60*/  @!P0 BRA `(.L_x_8267) ;  /* 0xfffffffc00f08947 */ /* 0x004fea000383ffff */
[----:B------:R-:W-:Y:S05]  /*19d70*/  BRA `(.L_x_8335) ;  /* 0xffffffe0003c7947 */ /* 0x000fea000383ffff */
.L_x_8268:
        /* <DEDUP_REMOVED lines=8> */
[----:B01-3--:R-:W-:Y:S05]  /*19e00*/  WARPSYNC.COLLECTIVE R15, `(.L_x_8337) ;  /* 0x000000000f087348 */ /* 0x00bfea0003c00000 */
[----:B------:R2:W4:Y:S02]  /*19e10*/  SHFL.IDX P6, R14, R13, R12, R11 ;  /* 0x0000000c0d0e7389 */ /* 0x00052400000c000b */
[----:B01234-:R-:W-:Y:S01]  /*19e20*/  ENDCOLLECTIVE ;  /* 0x000000000000791b */ /* 0x01ffe20003800000 */
.L_x_8337:
[----:B------:R-:W-:Y:S05]  /*19e30*/  BSYNC B0 ;  /* 0x0000000000007941 */ /* 0x000fea0003800000 */
.L_x_8336:
[----:B------:R-:W-:Y:S05]  /*19e40*/  BRA `(.L_x_8338) ;  /* 0xffffffe000247947 */ /* 0x000fea000383ffff */
.L_x_8271:
[----:B------:R-:W-:Y:S01]  /*19e50*/  BSSY B1, `(.L_x_8339) ;  /* 0x0000006000017945 */ /* 0x000fe20003800000 */
[----:B------:R-:W-:-:S07]  /*19e60*/  IMAD.MOV.U32 R15, RZ, RZ, -0x1 ;  /* 0xffffffffff0f7424 */ /* 0x000fce00078e00ff */
[----:B0123--:R-:W-:Y:S05]  /*19e70*/  WARPSYNC.COLLECTIVE R15, `(.L_x_8340) ;  /* 0x000000000f0c7348 */ /* 0x00ffea0003c00000 */
[----:B------:R-:W-:Y:S02]  /*19e80*/  ELECT P6, UR62, PT ;  /* 0x00000000003e782f */ /* 0x000fe400038c0000 */
[----:B------:R-:W-:Y:S01]  /*19e90*/  MOV R14, UR62 ;  /* 0x0000003e000e7c02 */ /* 0x000fe20008000f00 */
[----:B0123--:R-:W-:Y:S10]  /*19ea0*/  ENDCOLLECTIVE ;  /* 0x000000000000791b */ /* 0x00fff40003800000 */
.L_x_8340:
[----:B------:R-:W-:Y:S05]  /*19eb0*/  BSYNC B1 ;  /* 0x0000000000017941 */ /* 0x000fea0003800000 */
.L_x_8339:
[----:B------:R-:W-:Y:S05]  /*19ec0*/  BRA `(.L_x_8341) ;  /* 0xffffffe0001c7947 */ /* 0x000fea000383ffff */
.L_x_8273:
[----:B0-----:R0:W2:Y:S02]  /*19ed0*/  SYNCS.PHASECHK.TRANS64.TRYWAIT P0, [R6+URZ], R5 ;  /* 0x00000005060075a7 */ /* 0x0010a4000800017f */
[----:B--2---:R-:W-:Y:S05]  /*19ee0*/  @!P0 NANOSLEEP.SYNCS 0x989680 ;  /* 0x009896800000895d */ /* 0x004fea0003900000 */
[----:B------:R-:W2:Y:S02]  /*19ef0*/  @!P0 SYNCS.PHASECHK.TRANS64 P0, [R6+URZ], R5 ;  /* 0x00000005060085a7 */ /* 0x000ea4000800007f */
[----:B--2---:R-:W-:Y:S05]  /*19f00*/  @!P0 BRA `(.L_x_8273) ;  /* 0xfffffffc00f08947 */ /* 0x004fea000383ffff */
[----:B------:R-:W-:Y:S05]  /*19f10*/  BRA `(.L_x_8342) ;  /* 0xffffffe000587947 */ /* 0x000fea000383ffff */
.L_x_8274:
[----:B--2---:R2:W3:Y:S02]  /*19f20*/  SYNCS.PHASECHK.TRANS64.TRYWAIT P0, [R7+URZ], R2 ;  /* 0x00000002070075a7 */ /* 0x0044e4000800017f */
[----:B---3--:R-:W-:Y:S05]  /*19f30*/  @!P0 NANOSLEEP.SYNCS 0x989680 ;  /* 0x009896800000895d */ /* 0x008fea0003900000 */
[----:B------:R-:W3:Y:S02]  /*19f40*/  @!P0 SYNCS.PHASECHK.TRANS64 P0, [R7+URZ], R2 ;  /* 0x00000002070085a7 */ /* 0x000ee4000800007f */
[----:B---3--:R-:W-:Y:S05]  /*19f50*/  @!P0 BRA `(.L_x_8274) ;  /* 0xfffffffc00f08947 */ /* 0x008fea000383ffff */
[----:B------:R-:W-:Y:S05]  /*19f60*/  BRA `(.L_x_8343) ;  /* 0xffffffe0004c7947 */ /* 0x000fea000383ffff */
.L_x_8276:
[----:B---3--:R3:W4:Y:S02]  /*19f70*/  SYNCS.PHASECHK.TRANS64.TRYWAIT P0, [R4+URZ], R5 ;  /* 0x00000005040075a7 */ /* 0x008724000800017f */
[----:B----4-:R-:W-:Y:S05]  /*19f80*/  @!P0 NANOSLEEP.SYNCS 0x989680 ;  /* 0x009896800000895d */ /* 0x010fea0003900000 */
[----:B------:R-:W4:Y:S02]  /*19f90*/  @!P0 SYNCS.PHASECHK.TRANS64 P0, [R4+URZ], R5 ;  /* 0x00000005040085a7 */ /* 0x000f24000800007f */
[----:B----4-:R-:W-:Y:S05]  /*19fa0*/  @!P0 BRA `(.L_x_8276) ;  /* 0xfffffffc00f08947 */ /* 0x010fea000383ffff */
[----:B------:R-:W-:Y:S05]  /*19fb0*/  BRA `(.L_x_8344) ;  /* 0xffffffe000547947 */ /* 0x000fea000383ffff */
.L_x_8345:
        /* <DEDUP_REMOVED lines=12> */
.L_x_15318:


//--------------------- .text._ZN7cutlass13device_kernelIN5flash11enable_sm90INS1_16FlashAttnFwdSm90INS1_25CollectiveMainloopFwdSm90ILi2EN4cute5tupleIJNS5_1CILi1EEES8_S8_EEENS6_IJNS7_ILi128EEESA_SA_EEELi128ENS_6half_tEfNS_4arch4Sm90ELb0ELb1ELb1ELb1ELb0ELb1ELb0ELb1ELb1ELb1ELb0ELb0EEENS1_21CollectiveEpilogueFwdISB_S9_SC_SE_Li256ELb1ELb1ELb0ELb0EEENS1_36VarlenDynamicPersistentTileSchedulerILi128ELi128ELi256ELi128ELb0ELb1ELb1ELb1ELb0ELb1EEEEEEEEEvNT_6ParamsE --------------------------
	.section	.text._ZN7cutlass13device_kernelIN5flash11enable_sm90INS1_16FlashAttnFwdSm90INS1_25CollectiveMainloopFwdSm90ILi2EN4cute5tupleIJNS5_1CILi1EEES8_S8_EEENS6_IJNS7_ILi128EEESA_SA_EEELi128ENS_6half_tEfNS_4arch4Sm90ELb0ELb1ELb1ELb1ELb0ELb1ELb0ELb1ELb1ELb1ELb0ELb0EEENS1_21CollectiveEpilogueFwdISB_S9_SC_SE_Li256ELb1ELb1ELb0ELb0EEENS1_36VarlenDynamicPersistentTileSchedulerILi128ELi128ELi256ELi128ELb0ELb1ELb1ELb1ELb0ELb1EEEEEEEEEvNT_6ParamsE,"ax",@progbits
	.align	128
.text._ZN7cutlass13device_kernelIN5flash11enable_sm90INS1_16FlashAttnFwdSm90INS1_25CollectiveMainloopFwdSm90ILi2EN4cute5tupleIJNS5_1CILi1EEES8_S8_EEENS6_IJNS7_ILi128EEESA_SA_EEELi128ENS_6half_tEfNS_4arch4Sm90ELb0ELb1ELb1ELb1ELb0ELb1ELb0ELb1ELb1ELb1ELb0ELb0EEENS1_21CollectiveEpilogueFwdISB_S9_SC_SE_Li256ELb1ELb1ELb0ELb0EEENS1_36VarlenDynamicPersistentTileSchedulerILi128ELi128ELi256ELi128ELb0ELb1ELb1ELb1ELb0ELb1EEEEEEEEEvNT_6ParamsE:
        .type           _ZN7cutlass13device_kernelIN5flash11enable_sm90INS1_16FlashAttnFwdSm90INS1_25CollectiveMainloopFwdSm90ILi2EN4cute5tupleIJNS5_1CILi1EEES8_S8_EEENS6_IJNS7_ILi128EEESA_SA_EEELi128ENS_6half_tEfNS_4arch4Sm90ELb0ELb1ELb1ELb1ELb0ELb1ELb0ELb1ELb1ELb1ELb0ELb0EEENS1_21CollectiveEpilogueFwdISB_S9_SC_SE_Li256ELb1ELb1ELb0ELb0EEENS1_36VarlenDynamicPersistentTileSchedulerILi128ELi128ELi256ELi128ELb0ELb1ELb1ELb1ELb0ELb1EEEEEEEEEvNT_6ParamsE,@function
        .size           _ZN7cutlass13device_kernelIN5flash11enable_sm90INS1_16FlashAttnFwdSm90INS1_25CollectiveMainloopFwdSm90ILi2EN4cute5tupleIJNS5_1CILi1EEES8_S8_EEENS6_IJNS7_ILi128EEESA_SA_EEELi128ENS_6half_tEfNS_4arch4Sm90ELb0ELb1ELb1ELb1ELb0ELb1ELb0ELb1ELb1ELb1ELb0ELb0EEENS1_21CollectiveEpilogueFwdISB_S9_SC_SE_Li256ELb1ELb1ELb0ELb0EEENS1_36VarlenDynamicPersistentTileSchedulerILi128ELi128ELi256ELi128ELb0ELb1ELb1ELb1ELb0ELb1EEEEEEEEEvNT_6ParamsE,(.L_x_15319 - _ZN7cutlass13device_kernelIN5flash11enable_sm90INS1_16FlashAttnFwdSm90INS1_25CollectiveMainloopFwdSm90ILi2EN4cute5tupleIJNS5_1CILi1EEES8_S8_EEENS6_IJNS7_ILi128EEESA_SA_EEELi128ENS_6half_tEfNS_4arch4Sm90ELb0ELb1ELb1ELb1ELb0ELb1ELb0ELb1ELb1ELb1ELb0ELb0EEENS1_21CollectiveEpilogueFwdISB_S9_SC_SE_Li256ELb1ELb1ELb0ELb0EEENS1_36VarlenDynamicPersistentTileSchedulerILi128ELi128ELi256ELi128ELb0ELb1ELb1ELb1ELb0ELb1EEEEEEEEEvNT_6ParamsE)
        .other          _ZN7cutlass13device_kernelIN5flash11enable_sm90INS1_16FlashAttnFwdSm90INS1_25CollectiveMainloopFwdSm90ILi2EN4cute5tupleIJNS5_1CILi1EEES8_S8_EEENS6_IJNS7_ILi128EEESA_SA_EEELi128ENS_6half_tEfNS_4arch4Sm90ELb0ELb1ELb1ELb1ELb0ELb1ELb0ELb1ELb1ELb1ELb0ELb0EEENS1_21CollectiveEpilogueFwdISB_S9_SC_SE_Li256ELb1ELb1ELb0ELb0EEENS1_36VarlenDynamicPersistentTileSchedulerILi128ELi128ELi256ELi128ELb0ELb1ELb1ELb1ELb0ELb1EEEEEEEEEvNT_6ParamsE,@"STO_CUDA_ENTRY STV_DEFAULT"
_ZN7cutlass13device_kernelIN5flash11enable_sm90INS1_16FlashAttnFwdSm90INS1_25CollectiveMainloopFwdSm90ILi2EN4cute5tupleIJNS5_1CILi1EEES8_S8_EEENS6_IJNS7_ILi128EEESA_SA_EEELi128ENS_6half_tEfNS_4arch4Sm90ELb0ELb1ELb1ELb1ELb0ELb1ELb0ELb1ELb1ELb1ELb0ELb0EEENS1_21CollectiveEpilogueFwdISB_S9_SC_SE_Li256ELb1ELb1ELb0ELb0EEENS1_36VarlenDynamicPersistentTileSchedulerILi128ELi128ELi256ELi128ELb0ELb1ELb1ELb1ELb0ELb1EEEEEEEEEvNT_6ParamsE:
        /* <DEDUP_REMOVED lines=23> */
.L_x_8347:
[----:B------:R-:W-:Y:S05]  /*0170*/  BSYNC B0 ;  /* 0x0000000000007941 */ /* 0x000fea0003800000 */
.L_x_8346:
        /* <DEDUP_REMOVED lines=40> */
.L_x_8348:
        /* <DEDUP_REMOVED lines=22> */
.L_x_8349:
        /* <DEDUP_REMOVED lines=18> */
.L_x_8350:
        /* <DEDUP_REMOVED lines=22> */
.L_x_8351:
        /* <DEDUP_REMOVED lines=22> */
.L_x_8352:
[----:B--2---:R-:W-:Y:S01]  /*0940*/  ISETP.NE.AND P0, PT, R2, RZ, PT ;  /* 0x000000ff0200720c */ /* 0x004fe20003f05270 */
[----:B------:R-:W-:Y:S01]  /*0950*/  IMAD.MOV.U32 R2, RZ, RZ, 0x1 ;  /* 0x00000001ff027424 */ /* 0x000fe200078e00ff */
[----:B------:R-:W-:Y:S01]  /*0960*/  NOP ;  /* 0x0000000000007918 */ /* 0x000fe20000000000 */
[----:B------:R-:W-:Y:S01]  /*0970*/  ULDC.64 UR38, c[0x0][0x208] ;  /* 0x0000820000267ab9 */ /* 0x000fe20000000a00 */
[----:B------:R-:W-:Y:S02]  /*0980*/  BSSY B9, `(.L_x_8353) ;  /* 0x00025ae000097945 */ /* 0x000fe40003800000 */
[----:B------:R-:W-:-:S05]  /*0990*/  SEL R2, R2, 0x2, !P0 ;  /* 0x0000000202027807 */ /* 0x000fca0004000000 */
[----:B------:R2:W-:Y:S01]  /*09a0*/  STL [R1+0x50], R2 ;  /* 0x0000500201007387 */ /* 0x0005e20000100800 */
[----:B01-34-:R-:W-:Y:S06]  /*09b0*/  BAR.SYNC.DEFER_BLOCKING 0x0 ;  /* 0x0000000000007b1d */ /* 0x01bfec0000010000 */
[----:B------:R-:W-:Y:S05]  /*09c0*/  @!P0 BRA `(.L_x_8354) ;  /* 0x000001dc00748947 */ /* 0x000fea0003800000 */
.L_x_8355:
[----:B------:R-:W-:-:S08]  /*09d0*/  NOP ;  /* 0x0000000000007918 */ /* 0x000fd00000000000 */
[----:B------:R-:W0:Y:S02]  /*09e0*/  USETMAXREG.TRY_ALLOC.CTAPOOL UP0, 0xf0 ;  /* 0x000000f0000079c8 */ /* 0x000e240008000600 */
[----:B0-----:R-:W-:-:S13]  /*09f0*/  PLOP3.LUT P0, PT, PT, PT, UP0, 0x80, 0x0 ;  /* 0x000000000000781c */ /* 0x001fda0003f0f008 */
[----:B------:R-:W-:Y:S05]  /*0a00*/  @!P0 BRA `(.L_x_8355) ;  /* 0xfffffffc00f08947 */ /* 0x000fea000383ffff */
[----:B------:R-:W-:Y:S01]  /*0a10*/  SHF.R.U32.HI R0, RZ, 0x7, R4 ;  /* 0x00000007ff007819 */ /* 0x000fe20000011604 */
[----:B------:R-:W0:Y:S08]  /*0a20*/  S2UR UR5, SR_CgaCtaId ;  /* 0x00000000000579c3 */ /* 0x000e300000008800 */
[----:B------:R-:W-:Y:S06]  /*0a30*/  BAR.ARV 0x8, 0x180 ;  /* 0x0206000000007b1d */ /* 0x000fec0000002000 */
[----:B------:R-:W-:Y:S01]  /*0a40*/  ISETP.NE.AND P0, PT, R0, 0x1, PT ;  /* 0x000000010000780c */ /* 0x000fe20003f05270 */
[----:B------:R-:W-:-:S12]  /*0a50*/  UMOV UR4, 0x400 ;  /* 0x0000040000047882 */ /* 0x000fd80000000000 */
[----:B------:R-:W-:Y:S06]  /*0a60*/  @!P0 BAR.ARV 0x9, 0x100 ;  /* 0x0244000000008b1d */ /* 0x000fec0000002000 */
[----:B0-----:R-:W-:Y:S02]  /*0a70*/  ULEA UR4, UR5, UR4, 0x18 ;  /* 0x0000000405047291 */ /* 0x001fe4000f8ec03f */
[----:B------:R-:W-:Y:S04]  /*0a80*/  BAR.SYNC.DEFER_BLOCKING 0x5, 0x180 ;  /* 0x0146000000007b1d */ /* 0x000fe80000010000 */
[----:B--2---:R-:W-:-:S02]  /*0a90*/  IMAD.U32 R2, RZ, RZ, UR4 ;  /* 0x00000004ff027e24 */ /* 0x004fc4000f8e00ff */
[----:B------:R-:W-:-:S03]  /*0aa0*/  ULDC UR4, c[0x0][0xc3c] ;  /* 0x00030f0000047ab9 */ /* 0x000fc60000000800 */
[----:B------:R-:W0:Y:S01]  /*0ab0*/  LDS.128 R28, [R2+0x288d0] ;  /* 0x0288d000021c7984 */ /* 0x000e220000000c00 */
[----:B------:R-:W-:Y:S06]  /*0ac0*/  BAR.ARV 0x4, 0x180 ;  /* 0x0106000000007b1d */ /* 0x000fec0000002000 */
[----:B0-----:R-:W-:-:S13]  /*0ad0*/  ISETP.GE.AND P0, PT, R31, UR4, PT ;  /* 0x000000041f007c0c */ /* 0x001fda000bf06270 */
[----:B------:R-:W-:Y:S05]  /*0ae0*/  @P0 BRA `(.L_x_8356) ;  /* 0x00000258005c0947 */ /* 0x000fea0003800000 */
[----:B------:R-:W2:Y:S01]  /*0af0*/  LDL.LU R13, [R1+0x50] ;  /* 0x00005000010d7983 */ /* 0x000ea20000300800 */
[----:B------:R-:W-:Y:S01]  /*0b00*/  VIADD R229, R4, 0xffffff80 ;  /* 0xffffff8004e57836 */ /* 0x000fe20000000000 */
[----:B------:R-:W-:Y:S01]  /*0b10*/  MOV R186, RZ ;  /* 0x000000ff00ba7202 */ /* 0x000fe20000000f00 */
[----:B------:R-:W-:Y:S02]  /*0b20*/  VIADD R217, R2, 0x10400 ;  /* 0x0001040002d97836 */ /* 0x000fe40000000000 */
[----:B------:R-:W-:Y:S01]  /*0b30*/  IMAD.MOV.U32 R213, RZ, RZ, RZ ;  /* 0x000000ffffd57224 */ /* 0x000fe200078e00ff */
[----:B------:R-:W-:Y:S01]  /*0b40*/  SHF.R.S32.HI R0, RZ, 0x1f, R229 ;  /* 0x0000001fff007819 */ /* 0x000fe200000114e5 */
[----:B------:R-:W-:Y:S02]  /*0b50*/  IMAD.MOV.U32 R184, RZ, RZ, RZ ;  /* 0x000000ffffb87224 */ /* 0x000fe400078e00ff */
[----:B------:R-:W-:Y:S01]  /*0b60*/  IMAD.MOV.U32 R192, RZ, RZ, RZ ;  /* 0x000000ffffc07224 */ /* 0x000fe200078e00ff */
[CC--:B------:R-:W-:Y:S01]  /*0b70*/  LEA.HI R3, R0.reuse, R229.reuse, RZ, 0x7 ;  /* 0x000000e500037211 */ /* 0x0c0fe200078f38ff */
[----:B------:R-:W-:Y:S01]  /*0b80*/  IMAD.MOV.U32 R22, RZ, RZ, RZ ;  /* 0x000000ffff167224 */ /* 0x000fe200078e00ff */
[----:B------:R-:W-:-:S02]  /*0b90*/  LEA.HI R5, R0, R229, RZ, 0x5 ;  /* 0x000000e500057211 */ /* 0x000fc400078f28ff */
[----:B------:R-:W-:Y:S02]  /*0ba0*/  LOP3.LUT R218, R3, 0xffffff80, RZ, 0xc0, !PT ;  /* 0xffffff8003da7812 */ /* 0x000fe400078ec0ff */
[----:B------:R-:W-:Y:S01]  /*0bb0*/  LEA.HI R4, R0, R229, RZ, 0x4 ;  /* 0x000000e500047211 */ /* 0x000fe200078f20ff */
[----:B------:R-:W-:Y:S01]  /*0bc0*/  IMAD.SHL.U32 R5, R5, 0x20, RZ ;  /* 0x0000002005057824 */ /* 0x000fe200078e00ff */
[----:B------:R-:W-:Y:S01]  /*0bd0*/  SHF.R.S32.HI R222, RZ, 0x7, R3 ;  /* 0x00000007ffde7819 */ /* 0x000fe20000011403 */
[----:B------:R-:W-:Y:S01]  /*0be0*/  IMAD.IADD R218, R229, 0x1, -R218 ;  /* 0x00000001e5da7824 */ /* 0x000fe200078e0ada */
[----:B------:R-:W-:Y:S02]  /*0bf0*/  LOP3.LUT R6, R4, 0x3fffff0, RZ, 0xc0, !PT ;  /* 0x03fffff004067812 */ /* 0x000fe400078ec0ff */
[----:B------:R-:W-:Y:S02]  /*0c00*/  LOP3.LUT R5, R5, 0xfffffc00, RZ, 0xc0, !PT ;  /* 0xfffffc0005057812 */ /* 0x000fe400078ec0ff */
[----:B------:R-:W-:-:S02]  /*0c10*/  SHF.R.S32.HI R9, RZ, 0x1f, R218 ;  /* 0x0000001fff097819 */ /* 0x000fc400000114da */
[----:B------:R-:W-:Y:S02]  /*0c20*/  IADD3 R6, R229, -R6, RZ ;  /* 0x80000006e5067210 */ /* 0x000fe40007ffe0ff */
[CC--:B------:R-:W-:Y:S02]  /*0c30*/  LEA.HI R8, R9.reuse, R218.reuse, RZ, 0x2 ;  /* 0x000000da09087211 */ /* 0x0c0fe400078f10ff */
[----:B------:R-:W-:Y:S02]  /*0c40*/  LEA.HI R9, R9, R218, RZ, 0x5 ;  /* 0x000000da09097211 */ /* 0x000fe400078f28ff */
[--C-:B------:R-:W-:Y:S02]  /*0c50*/  SHF.R.S32.HI R10, RZ, 0x2, R8.reuse ;  /* 0x00000002ff0a7819 */ /* 0x100fe40000011408 */
[----:B------:R-:W-:Y:S02]  /*0c60*/  SHF.R.S32.HI R7, RZ, 0x1f, R8 ;  /* 0x0000001fff077819 */ /* 0x000fe40000011408 */
[----:B------:R-:W-:-:S02]  /*0c70*/  LEA.HI R3, R3, R222, RZ, 0x1 ;  /* 0x000000de03037211 */ /* 0x000fc400078f08ff */
[----:B------:R-:W-:Y:S02]  /*0c80*/  LEA.HI R7, R7, R10, RZ, 0x3 ;  /* 0x0000000a07077211 */ /* 0x000fe400078f18ff */
[----:B------:R-:W-:Y:S02]  /*0c90*/  LEA.HI R12, R0, R229, RZ, 0x2 ;  /* 0x000000e5000c7211 */ /* 0x000fe400078f10ff */
[----:B------:R-:W-:Y:S01]  /*0ca0*/  LOP3.LUT R11, R7, 0xfffffff8, RZ, 0xc0, !PT ;  /* 0xfffffff8070b7812 */ /* 0x000fe200078ec0ff */
[----:B------:R-:W-:Y:S01]  /*0cb0*/  IMAD R7, R6, 0x40, R5 ;  /* 0x0000004006077824 */ /* 0x000fe200078e0205 */
[----:B------:R-:W-:Y:S02]  /*0cc0*/  SHF.R.S32.HI R9, RZ, 0x5, R9 ;  /* 0x00000005ff097819 */ /* 0x000fe40000011409 */
[----:B------:R-:W-:Y:S01]  /*0cd0*/  LOP3.LUT R3, R3, 0x3fffffe, RZ, 0xc0, !PT ;  /* 0x03fffffe03037812 */ /* 0x000fe200078ec0ff */
[----:B------:R-:W-:Y:S01]  /*0ce0*/  IMAD.IADD R10, R10, 0x1, -R11 ;  /* 0x000000010a0a7824 */ /* 0x000fe200078e0a0b */
[----:B------:R-:W-:-:S02]  /*0cf0*/  SHF.R.S32.HI R5, RZ, 0x4, R4 ;  /* 0x00000004ff057819 */ /* 0x000fc40000011404 */
[----:B------:R-:W-:Y:S01]  /*0d00*/  LOP3.LUT R12, R12, 0xfffffffc, RZ, 0xc0, !PT ;  /* 0xfffffffc0c0c7812 */ /* 0x000fe200078ec0ff */
[----:B------:R-:W-:Y:S01]  /*0d10*/  IMAD R10, R9, 0x10, R10 ;  /* 0x00000010090a7824 */ /* 0x000fe200078e020a */
[----:B------:R-:W-:Y:S01]  /*0d20*/  LEA.HI R4, R4, R5, RZ, 0x1 ;  /* 0x0000000504047211 */ /* 0x000fe200078f08ff */
[----:B------:R-:W-:Y:S01]  /*0d30*/  IMAD.IADD R3, R222, 0x1, -R3 ;  /* 0x00000001de037824 */ /* 0x000fe200078e0a03 */
[-C--:B------:R-:W-:Y:S01]  /*0d40*/  LEA.HI R23, R0, R229.reuse, RZ, 0x3 ;  /* 0x000000e500177211 */ /* 0x080fe200078f18ff */
[----:B------:R-:W-:Y:S01]  /*0d50*/  IMAD.IADD R12, R229, 0x1, -R12 ;  /* 0x00000001e50c7824 */ /* 0x000fe200078e0a0c */
[----:B------:R-:W-:Y:S01]  /*0d60*/  LOP3.LUT R4, R4, 0x1ffffffe, RZ, 0xc0, !PT ;  /* 0x1ffffffe04047812 */ /* 0x000fe200078ec0ff */
[----:B------:R-:W-:Y:S01]  /*0d70*/  IMAD R223, R3, 0x40, R10 ;  /* 0x0000004003df7824 */ /* 0x000fe200078e020a */
[----:B------:R-:W-:Y:S02]  /*0d80*/  LEA.HI R3, R0, R229, RZ, 0x6 ;  /* 0x000000e500037211 */ /* 0x000fe400078f30ff */
[----:B------:R-:W-:Y:S01]  /*0d90*/  LOP3.LUT R0, R23, 0xfffffff8, RZ, 0xc0, !PT ;  /* 0xfffffff817007812 */ /* 0x000fe200078ec0ff */
[----:B------:R-:W-:Y:S01]  /*0da0*/  IMAD.IADD R4, R5, 0x1, -R4 ;  /* 0x0000000105047824 */ /* 0x000fe200078e0a04 */
[----:B------:R-:W-:Y:S01]  /*0db0*/  LEA.HI R6, R12, R12, RZ, 0x1 ;  /* 0x0000000c0c067211 */ /* 0x000fe200078f08ff */
[----:B------:R-:W-:Y:S01]  /*0dc0*/  IMAD.SHL.U32 R3, R3, 0x8, RZ ;  /* 0x0000000803037824 */ /* 0x000fe200078e00ff */
[----:B------:R-:W-:Y:S01]  /*0dd0*/  SHF.R.S32.HI R23, RZ, 0x3, R23 ;  /* 0x00000003ff177819 */ /* 0x000fe20000011417 */
[----:B------:R-:W-:Y:S01]  /*0de0*/  IMAD.IADD R207, R229, 0x1, -R0 ;  /* 0x00000001e5cf7824 */ /* 0x000fe200078e0a00 */
[----:B------:R-:W-:-:S02]  /*0df0*/  LOP3.LUT R5, R6, 0x1ffffffe, RZ, 0xc0, !PT ;  /* 0x1ffffffe06057812 */ /* 0x000fc400078ec0ff */
[C---:B------:R-:W-:Y:S01]  /*0e00*/  IADD3 R210, R23.reuse, 0x60, RZ ;  /* 0x0000006017d27810 */ /* 0x040fe20007ffe0ff */
[C---:B------:R-:W-:Y:S01]  /*0e10*/  VIADD R212, R23.reuse, 0x20 ;  /* 0x0000002017d47836 */ /* 0x040fe20000000000 */
[----:B------:R-:W-:Y:S01]  /*0e20*/  LEA R224, R4, R7, 0x3 ;  /* 0x0000000704e07211 */ /* 0x000fe200078e18ff */
[C---:B------:R-:W-:Y:S01]  /*0e30*/  VIADD R211, R23.reuse, 0x40 ;  /* 0x0000004017d37836 */ /* 0x040fe20000000000 */
[----:B------:R-:W-:Y:S01]  /*0e40*/  SHF.R.S32.HI R7, RZ, 0x1f, R210 ;  /* 0x0000001fff077819 */ /* 0x000fe200000114d2 */
[----:B------:R-:W-:Y:S01]  /*0e50*/  IMAD.IADD R12, R12, 0x1, -R5 ;  /* 0x000000010c0c7824 */ /* 0x000fe200078e0a05 */
[----:B------:R-:W-:Y:S01]  /*0e60*/  SHF.R.S32.HI R5, RZ, 0x1f, R212 ;  /* 0x0000001fff057819 */ /* 0x000fe200000114d4 */
[----:B------:R-:W-:Y:S01]  /*0e70*/  IMAD.SHL.U32 R225, R23, 0x40, RZ ;  /* 0x0000004017e17824 */ /* 0x000fe200078e00ff */
[----:B------:R-:W-:Y:S01]  /*0e80*/  SHF.R.S32.HI R0, RZ, 0x1f, R211 ;  /* 0x0000001fff007819 */ /* 0x000fe200000114d3 */
[----:B------:R-:W-:Y:S01]  /*0e90*/  IMAD.SHL.U32 R199, R212, 0x40, RZ ;  /* 0x00000040d4c77824 */ /* 0x000fe200078e00ff */
[----:B------:R-:W-:Y:S01]  /*0ea0*/  LEA.HI R5, R5, R212, RZ, 0x3 ;  /* 0x000000d405057211 */ /* 0x000fe200078f18ff */
[----:B------:R-:W-:Y:S01]  /*0eb0*/  IMAD.SHL.U32 R197, R210, 0x40, RZ ;  /* 0x00000040d2c57824 */ /* 0x000fe200078e00ff */
[----:B------:R-:W-:Y:S01]  /*0ec0*/  LEA.HI R7, R7, R210, RZ, 0x3 ;  /* 0x000000d207077211 */ /* 0x000fe200078f18ff */
[----:B------:R-:W-:Y:S01]  /*0ed0*/  IMAD.SHL.U32 R198, R211, 0x40, RZ ;  /* 0x00000040d3c67824 */ /* 0x000fe200078e00ff */
[----:B------:R-:W-:Y:S01]  /*0ee0*/  LEA.HI R0, R0, R211, RZ, 0x3 ;  /* 0x000000d300007211 */ /* 0x000fe200078f18ff */
[----:B------:R-:W-:Y:S01]  /*0ef0*/  IMAD.SHL.U32 R16, R207, 0x8, RZ ;  /* 0x00000008cf107824 */ /* 0x000fe200078e00ff */
[----:B------:R-:W-:Y:S01]  /*0f00*/  LOP3.LUT R204, R3, 0xfffffe00, RZ, 0xc0, !PT ;  /* 0xfffffe0003cc7812 */ /* 0x000fe200078ec0ff */
        /* <DEDUP_REMOVED lines=8> */
[----:B------:R-:W-:Y:S01]  /*0f90*/  IMAD R195, R12, 0x8, R223 ;  /* 0x000000080cc37824 */ /* 0x000fe200078e02df */
[----:B------:R-:W-:Y:S01]  /*0fa0*/  SHF.R.U32.HI R203, RZ, 0x3, R3 ;  /* 0x00000003ffcb7819 */ /* 0x000fe20000011603 */
[----:B------:R-:W-:Y:S01]  /*0fb0*/  VIADD R185, R18, 0x20 ;  /* 0x0000002012b97836 */ /* 0x000fe20000000000 */
[----:B------:R-:W-:-:S02]  /*0fc0*/  LOP3.LUT R206, R3, 0x38, R16, 0xf8, !PT ;  /* 0x0000003803ce7812 */ /* 0x000fc400078ef810 */
[----:B------:R-:W-:Y:S02]  /*0fd0*/  SHF.R.U32.HI R228, RZ, 0x3, R199 ;  /* 0x00000003ffe47819 */ /* 0x000fe400000116c7 */
[--C-:B------:R-:W-:Y:S02]  /*0fe0*/  LOP3.LUT R3, R199, 0x38, R16.reuse, 0xf8, !PT ;  /* 0x00000038c7037812 */ /* 0x100fe400078ef810 */
[----:B------:R-:W-:Y:S02]  /*0ff0*/  SHF.R.U32.HI R226, RZ, 0x3, R197 ;  /* 0x00000003ffe27819 */ /* 0x000fe400000116c5 */
[----:B------:R-:W-:Y:S02]  /*1000*/  LOP3.LUT R9, R197, 0x38, R16, 0xf8, !PT ;  /* 0x00000038c5097812 */ /* 0x000fe400078ef810 */
[----:B------:R-:W-:Y:S02]  /*1010*/  LOP3.LUT R202, R5, 0xfffffe00, RZ, 0xc0, !PT ;  /* 0xfffffe0005ca7812 */ /* 0x000fe400078ec0ff */
[----:B------:R-:W-:-:S02]  /*1020*/  LOP3.LUT R200, R7, 0xfffffe00, RZ, 0xc0, !PT ;  /* 0xfffffe0007c87812 */ /* 0x000fc400078ec0ff */
[----:B------:R-:W-:Y:S02]  /*1030*/  SHF.R.U32.HI R227, RZ, 0x3, R198 ;  /* 0x00000003ffe37819 */ /* 0x000fe400000116c6 */
[----:B------:R-:W-:Y:S02]  /*1040*/  LOP3.LUT R4, R198, 0x38, R16, 0xf8, !PT ;  /* 0x00000038c6047812 */ /* 0x000fe400078ef810 */
[----:B------:R-:W-:Y:S02]  /*1050*/  LOP3.LUT R201, R0, 0xfffffe00, RZ, 0xc0, !PT ;  /* 0xfffffe0000c97812 */ /* 0x000fe400078ec0ff */
[----:B------:R-:W-:Y:S02]  /*1060*/  LOP3.LUT R189, R8, 0x7ffffffc, RZ, 0xc0, !PT ;  /* 0x7ffffffc08bd7812 */ /* 0x000fe400078ec0ff */
[----:B------:R-:W-:Y:S02]  /*1070*/  LOP3.LUT R206, R204, R206, R203, 0xf6, !PT ;  /* 0x000000ceccce7212 */ /* 0x000fe400078ef6cb */
[----:B------:R-:W-:Y:S01]  /*1080*/  LOP3.LUT R0, R202, R3, R228, 0xf6, !PT ;  /* 0x00000003ca007212 */ /* 0x000fe200078ef6e4 */
[----:B------:R-:W-:Y:S01]  /*1090*/  IMAD.IADD R189, R218, 0x1, -R189 ;  /* 0x00000001dabd7824 */ /* 0x000fe200078e0abd */
[----:B------:R-:W-:Y:S01]  /*10a0*/  LOP3.LUT R6, R200, R9, R226, 0xf6, !PT ;  /* 0x00000009c8067212 */ /* 0x000fe200078ef6e2 */
[--C-:B------:R-:W-:Y:S01]  /*10b0*/  IMAD R205, R206, 0x2, R217.reuse ;  /* 0x00000002cecd7824 */ /* 0x100fe200078e02d9 */
[----:B------:R-:W-:Y:S01]  /*10c0*/  IADD3 R190, R16, 0x40, RZ ;  /* 0x0000004010be7810 */ /* 0x000fe20007ffe0ff */
[----:B------:R-:W-:Y:S01]  /*10d0*/  IMAD R221, R0, 0x2, R217 ;  /* 0x0000000200dd7824 */ /* 0x000fe200078e02d9 */
[----:B------:R-:W-:Y:S01]  /*10e0*/  LOP3.LUT R4, R201, R4, R227, 0xf6, !PT ;  /* 0x00000004c9047212 */ /* 0x000fe200078ef6e3 */
[----:B------:R-:W-:Y:S01]  /*10f0*/  IMAD R219, R6, 0x2, R217 ;  /* 0x0000000206db7824 */ /* 0x000fe200078e02d9 */
[----:B------:R-:W-:-:S02]  /*1100*/  SHF.R.S32.HI R215, RZ, 0x1f, R23 ;  /* 0x0000001fffd77819 */ /* 0x000fc40000011417 */
[----:B------:R-:W-:Y:S02]  /*1110*/  SHF.R.S32.HI R17, RZ, 0x1f, R16 ;  /* 0x0000001fff117819 */ /* 0x000fe40000011410 */
[----:B------:R-:W-:Y:S02]  /*1120*/  SHF.R.S32.HI R19, RZ, 0x1f, R18 ;  /* 0x0000001fff137819 */ /* 0x000fe40000011412 */
[----:B------:R-:W-:Y:S02]  /*1130*/  SHF.R.S32.HI R216, RZ, 0x1f, R185 ;  /* 0x0000001fffd87819 */ /* 0x000fe400000114b9 */
[----:B------:R-:W-:Y:S02]  /*1140*/  SHF.R.S32.HI R214, RZ, 0x1f, R190 ;  /* 0x0000001fffd67819 */ /* 0x000fe400000114be */
[----:B------:R-:W-:Y:S02]  /*1150*/  LEA R220, R4, R217, 0x1 ;  /* 0x000000d904dc7211 */ /* 0x000fe400078e08ff */
[----:B--2---:R-:W-:-:S07]  /*1160*/  LOP3.LUT R191, R13, 0x1, RZ, 0xfc, !PT ;  /* 0x000000010dbf7812 */ /* 0x004fce00078efcff */
.L_x_8618:
[----:B------:R-:W-:Y:S05]  /*1170*/  YIELD ;  /* 0x0000000000007946 */ /* 0x000fea0003800000 */
[----:B------:R-:W-:Y:S01]  /*1180*/  ULDC.64 UR4, c[0x0][0xa28] ;  /* 0x00028a0000047ab9 */ /* 0x000fe20000000a00 */
[----:B0---4-:R-:W0:Y:S01]  /*1190*/  LDC.64 R6, c[0x0][0xa08] ;  /* 0x00028200ff067b82 */ /* 0x011e220000000a00 */
[----:B------:R-:W-:Y:S01]  /*11a0*/  ISETP.NE.U32.AND P1, PT, RZ, UR4, PT ;  /* 0x00000004ff007c0c */ /* 0x000fe2000bf25070 */
[----:B------:R-:W-:Y:S02]  /*11b0*/  IMAD.MOV.U32 R0, RZ, RZ, RZ ;  /* 0x000000ffff007224 */ /* 0x000fe400078e00ff */
[----:B------:R-:W-:Y:S01]  /*11c0*/  IMAD.MOV.U32 R28, RZ, RZ, RZ ;  /* 0x000000ffff1c7224 */ /* 0x000fe200078e00ff */
[----:B------:R-:W-:Y:S01]  /*11d0*/  ISETP.NE.AND.EX P1, PT, RZ, UR5, PT, P1 ;  /* 0x00000005ff007c0c */ /* 0x000fe2000bf25310 */
[----:B------:R-:W-:-:S02]  /*11e0*/  ULDC.64 UR4, c[0x0][0xa18] ;  /* 0x0002860000047ab9 */ /* 0x000fc40000000a00 */
[----:B------:R-:W-:-:S04]  /*11f0*/  ISETP.NE.U32.AND P2, PT, RZ, UR4, PT ;  /* 0x00000004ff007c0c */ /* 0x000fc8000bf45070 */
[----:B------:R-:W-:Y:S01]  /*1200*/  ISETP.NE.AND.EX P2, PT, RZ, UR5, PT, P2 ;  /* 0x00000005ff007c0c */ /* 0x000fe2000bf45320 */
[----:B------:R-:W-:Y:S02]  /*1210*/  ULDC.64 UR4, c[0x0][0xa08] ;  /* 0x0002820000047ab9 */ /* 0x000fe40000000a00 */
[----:B------:R-:W-:-:S03]  /*1220*/  ISETP.NE.U32.AND P0, PT, RZ, UR4, PT ;  /* 0x00000004ff007c0c */ /* 0x000fc6000bf05070 */
[----:B------:R-:W1:Y:S01]  /*1230*/  @P1 LDC.64 R4, c[0x0][0xa28] ;  /* 0x00028a00ff041b82 */ /* 0x000e620000000a00 */
[----:B------:R-:W-:Y:S01]  /*1240*/  ISETP.NE.AND.EX P0, PT, RZ, UR5, PT, P0 ;  /* 0x00000005ff007c0c */ /* 0x000fe2000bf05300 */
[----:B0-----:R-:W-:-:S06]  /*1250*/  IMAD.WIDE R10, R31, 0x4, R6 ;  /* 0x000000041f0a7825 */ /* 0x001fcc00078e0206 */
[----:B------:R-:W0:Y:S01]  /*1260*/  @P2 LDC.64 R8, c[0x0][0xa18] ;  /* 0x00028600ff082b82 */ /* 0x000e220000000a00 */
[----:B------:R-:W-:Y:S02]  /*1270*/  ULDC UR4, c[0x0][0x288] ;  /* 0x0000a20000047ab9 */ /* 0x000fe40000000800 */
[----:B------:R-:W-:Y:S01]  /*1280*/  IMAD.U32 R187, RZ, RZ, UR4 ;  /* 0x00000004ffbb7e24 */ /* 0x000fe2000f8e00ff */
[----:B------:R-:W-:Y:S02]  /*1290*/  ULDC.64 UR4, c[0x0][0x418] ;  /* 0x0001060000047ab9 */ /* 0x000fe40000000a00 */
[----:B--2---:R2:W5:Y:S01]  /*12a0*/  @P0 LDG.E R28, desc[UR38][R10.64] ;  /* 0x000000260a1c0981 */ /* 0x004562000c1e1900 */
[----:B-1----:R-:W-:-:S05]  /*12b0*/  @P1 IMAD.WIDE R4, R31, 0x4, R4 ;  /* 0x000000041f041825 */ /* 0x002fca00078e0204 */
[----:B------:R2:W5:Y:S01]  /*12c0*/  @P1 LDG.E R0, desc[UR38][R4.64] ;  /* 0x0000002604001981 */ /* 0x000562000c1e1900 */
[----:B0-----:R-:W-:-:S05]  /*12d0*/  @P2 IMAD.WIDE R6, R31, 0x4, R8 ;  /* 0x000000041f062825 */ /* 0x001fca00078e0208 */
[----:B------:R2:W5:Y:S01]  /*12e0*/  @P2 LDG.E R187, desc[UR38][R6.64] ;  /* 0x0000002606bb2981 */ /* 0x000562000c1e1900 */
[----:B------:R-:W-:-:S03]  /*12f0*/  UISETP.NE.U32.AND UP0, UPT, UR4, URZ, UPT ;  /* 0x0000003f0400728c */ /* 0x000fc6000bf05070 */
[----:B------:R-:W-:Y:S01]  /*1300*/  ULDC UR4, c[0x0][0x424] ;  /* 0x0001090000047ab9 */ /* 0x000fe20000000800 */
[----:B------:R-:W-:-:S03]  /*1310*/  UISETP.NE.AND.EX UP0, UPT, UR5, URZ, UPT, UP0 ;  /* 0x0000003f0500728c */ /* 0x000fc6000bf05300 */
[----:B------:R-:W-:Y:S01]  /*1320*/  ULDC UR5, c[0x0][0x2f0] ;  /* 0x0000bc0000057ab9 */ /* 0x000fe20000000800 */
[----:B------:R-:W-:-:S04]  /*1330*/  USEL UR4, UR4, 0x1, UP0 ;  /* 0x0000000104047887 */ /* 0x000fc80008000000 */
[----:B------:R-:W-:-:S03]  /*1340*/  UIMAD UR4, UR4, UR5, URZ ;  /* 0x00000005040472a4 */ /* 0x000fc6000f8e023f */
[----:B------:R-:W-:Y:S02]  /*1350*/  ULDC UR5, c[0x0][0x348] ;  /* 0x0000d20000057ab9 */ /* 0x000fe40000000800 */
[----:B------:R-:W-:Y:S01]  /*1360*/  IMAD.U32 R24, RZ, RZ, UR5 ;  /* 0x00000005ff187e24 */ /* 0x000fe2000f8e00ff */
[----:B------:R-:W-:Y:S01]  /*1370*/  MOV R27, UR4 ;  /* 0x00000004001b7c02 */ /* 0x000fe20008000f00 */
[----:B--23--:R-:W-:Y:S06]  /*1380*/  @P2 BRA `(.L_x_8357) ;  /* 0x0000000000242947 */ /* 0x00cfec0003800000 */
        /* <DEDUP_REMOVED lines=9> */
.L_x_8357:
[----:B------:R-:W-:Y:S01]  /*1420*/  ULDC.64 UR4, c[0x0][0xa20] ;  /* 0x0002880000047ab9 */ /* 0x000fe20000000a00 */
[----:B------:R-:W-:Y:S01]  /*1430*/  IMAD.MOV.U32 R208, RZ, RZ, R30 ;  /* 0x000000ffffd07224 */ /* 0x000fe200078e001e */
[----:B------:R-:W-:Y:S01]  /*1440*/  ISETP.NE.U32.AND P1, PT, RZ, UR4, PT ;  /* 0x00000004ff007c0c */ /* 0x000fe2000bf25070 */
[----:B------:R-:W-:-:S03]  /*1450*/  IMAD.MOV.U32 R209, RZ, RZ, R31 ;  /* 0x000000ffffd17224 */ /* 0x000fc600078e001f */
[----:B------:R-:W-:-:S13]  /*1460*/  ISETP.NE.AND.EX P1, PT, RZ, UR5, PT, P1 ;  /* 0x00000005ff007c0c */ /* 0x000fda000bf25310 */
[----:B------:R-:W-:Y:S05]  /*1470*/  @!P1 BRA `(.L_x_8358) ;  /* 0x0000000000109947 */ /* 0x000fea0003800000 */
[----:B------:R-:W0:Y:S02]  /*1480*/  LDC.64 R4, c[0x0][0xa20] ;  /* 0x00028800ff047b82 */ /* 0x000e240000000a00 */
[----:B0-----:R-:W-:-:S05]  /*1490*/  IMAD.WIDE R4, R31, 0x4, R4 ;  /* 0x000000041f047825 */ /* 0x001fca00078e0204 */
[----:B------:R0:W5:Y:S01]  /*14a0*/  LDG.E R27, desc[UR38][R4.64] ;  /* 0x00000026041b7981 */ /* 0x000162000c1e1900 */
[----:B------:R-:W-:Y:S05]  /*14b0*/  BRA `(.L_x_8359) ;  /* 0x0000000000107947 */ /* 0x000fea0003800000 */
.L_x_8358:
[----:B------:R-:W-:Y:S05]  /*14c0*/  @!P0 BRA `(.L_x_8359) ;  /* 0x00000000000c8947 */ /* 0x000fea0003800000 */
[----:B------:R-:W2:Y:S04]  /*14d0*/  LDG.E R4, desc[UR38][R10.64] ;  /* 0x000000260a047981 */ /* 0x000ea8000c1e1900 */
[----:B------:R-:W2:Y:S02]  /*14e0*/  LDG.E R27, desc[UR38][R10.64+0x4] ;  /* 0x000004260a1b7981 */ /* 0x000ea4000c1e1900 */
[----:B--2---:R-:W-:-:S07]  /*14f0*/  IMAD.IADD R27, R27, 0x1, -R4 ;  /* 0x000000011b1b7824 */ /* 0x004fce00078e0a04 */
.L_x_8359:
        /* <DEDUP_REMOVED lines=17> */
[----:B------:R-:W-:Y:S01]  /*1610*/  IMAD.SHL.U32 R193, R29, 0x80, RZ ;  /* 0x000000801dc17824 */ /* 0x000fe200078e00ff */
[----:B--2---:R-:W-:Y:S01]  /*1620*/  ISETP.GE.AND P2, PT, R13, 0x1, PT ;  /* 0x000000010d00780c */ /* 0x004fe20003f46270 */
[----:B------:R-:W-:Y:S02]  /*1630*/  IMAD.IADD R11, R27, 0x1, -R0 ;  /* 0x000000011b0b7824 */ /* 0x000fe400078e0a00 */
[----:B------:R-:W-:-:S04]  /*1640*/  VIADD R0, R193, 0x7f ;  /* 0x0000007fc1007836 */ /* 0x000fc80000000000 */
[----:B0-----:R-:W-:-:S04]  /*1650*/  IMAD.MOV.U32 R4, RZ, RZ, R0 ;  /* 0x000000ffff047224 */ /* 0x001fc800078e0000 */
[----:B------:R-:W0:Y:S08]  /*1660*/  @P1 LDC R9, c[0x0][0x44c] ;  /* 0x00011300ff091b82 */ /* 0x000e300000000800 */
[----:B------:R-:W1:Y:S01]  /*1670*/  @P1 LDC R10, c[0x0][0x450] ;  /* 0x00011400ff0a1b82 */ /* 0x000e620000000800 */
[----:B----4-:R-:W-:Y:S01]  /*1680*/  @P0 IADD3 R24, -R3, R8, RZ ;  /* 0x0000000803180210 */ /* 0x010fe20007ffe1ff */
[----:B0-----:R-:W-:-:S04]  /*1690*/  @P1 IMAD.HI.U32 R3, R0, R9, RZ ;  /* 0x0000000900031227 */ /* 0x001fc800078e00ff */
[----:B------:R-:W-:Y:S01]  /*16a0*/  IMAD.IADD R188, R11, 0x1, R24 ;  /* 0x000000010bbc7824 */ /* 0x000fe200078e0218 */
[----:B-1----:R-:W-:-:S03]  /*16b0*/  @P1 SHF.R.U32.HI R4, RZ, R10, R3 ;  /* 0x0000000aff041219 */ /* 0x002fc60000011603 */
[C---:B------:R-:W-:Y:S01]  /*16c0*/  VIADD R0, R188.reuse, 0x7f ;  /* 0x0000007fbc007836 */ /* 0x040fe20000000000 */
[----:B------:R-:W-:-:S04]  /*16d0*/  IADD3 R5, R188, 0x1, -R187 ;  /* 0x00000001bc057810 */ /* 0x000fc80007ffe8bb */
[----:B------:R-:W-:Y:S01]  /*16e0*/  SHF.R.S32.HI R3, RZ, 0x1f, R0 ;  /* 0x0000001fff037819 */ /* 0x000fe20000011400 */
[----:B---3--:R-:W-:-:S03]  /*16f0*/  IMAD.IADD R7, R5, 0x1, R4 ;  /* 0x0000000105077824 */ /* 0x008fc600078e0204 */
[----:B------:R-:W-:Y:S02]  /*1700*/  LEA.HI R3, R3, R0, RZ, 0x7 ;  /* 0x0000000003037211 */ /* 0x000fe400078f38ff */
[----:B------:R-:W-:Y:S02]  /*1710*/  IADD3 R0, R7, R12, RZ ;  /* 0x0000000c07007210 */ /* 0x000fe40007ffe0ff */
[----:B------:R-:W-:Y:S01]  /*1720*/  SHF.R.S32.HI R129, RZ, 0x7, R3 ;  /* 0x00000007ff817819 */ /* 0x000fe20000011403 */
        /* <DEDUP_REMOVED lines=12> */
.L_x_8362:
[----:B------:R-:W-:-:S13]  /*17f0*/  ISETP.NE.AND P0, PT, R13, 0x1, PT ;  /* 0x000000010d00780c */ /* 0x000fda0003f05270 */
[----:B------:R-:W0:Y:S02]  /*1800*/  @P0 LDC.64 R4, c[0x0][0x9e8] ;  /* 0x00027a00ff040b82 */ /* 0x000e240000000a00 */
[----:B0-----:R-:W-:-:S05]  /*1810*/  @P0 IMAD.HI.U32 R4, R3, R4, RZ ;  /* 0x0000000403040227 */ /* 0x001fca00078e00ff */
[----:B------:R-:W-:-:S07]  /*1820*/  @P0 SHF.R.U32.HI R3, RZ, R5, R4 ;  /* 0x00000005ff030219 */ /* 0x000fce0000011604 */
.L_x_8363:
[----:B------:R-:W-:Y:S05]  /*1830*/  BSYNC B0 ;  /* 0x0000000000007941 */ /* 0x000fea0003800000 */
.L_x_8361:
[----:B------:R-:W-:-:S05]  /*1840*/  IMAD R3, R3, R13, R13 ;  /* 0x0000000d03037224 */ /* 0x000fca00078e020d */
[----:B------:R-:W-:-:S07]  /*1850*/  VIMNMX R0, R0, R3, PT ;  /* 0x0000000300007248 */ /* 0x000fce0003fe0100 */
.L_x_8360:
[----:B------:R-:W0:Y:S01]  /*1860*/  @P1 LDC R4, c[0x0][0x44c] ;  /* 0x00011300ff041b82 */ /* 0x000e220000000800 */
[----:B------:R-:W-:Y:S01]  /*1870*/  IMAD.IADD R127, R188, 0x1, -R187 ;  /* 0x00000001bc7f7824 */ /* 0x000fe200078e0abb */
        /* <DEDUP_REMOVED lines=18> */
.L_x_8366:
[----:B------:R-:W-:-:S13]  /*19a0*/  ISETP.NE.AND P0, PT, R13, 0x1, PT ;  /* 0x000000010d00780c */ /* 0x000fda0003f05270 */
[----:B------:R-:W0:Y:S02]  /*19b0*/  @P0 LDC.64 R6, c[0x0][0x9e8] ;  /* 0x00027a00ff060b82 */ /* 0x000e240000000a00 */
[----:B0-----:R-:W-:-:S05]  /*19c0*/  @P0 IMAD.HI.U32 R6, R3, R6, RZ ;  /* 0x0000000603060227 */ /* 0x001fca00078e00ff */
[----:B------:R-:W-:-:S07]  /*19d0*/  @P0 SHF.R.U32.HI R3, RZ, R7, R6 ;  /* 0x00000007ff030219 */ /* 0x000fce0000011606 */
.L_x_8367:
[----:B------:R-:W-:Y:S05]  /*19e0*/  BSYNC B0 ;  /* 0x0000000000007941 */ /* 0x000fea0003800000 */
.L_x_8365:
[----:B------:R-:W-:-:S05]  /*19f0*/  IMAD R3, R3, R13, RZ ;  /* 0x0000000d03037224 */ /* 0x000fca00078e02ff */
[----:B------:R-:W-:-:S07]  /*1a00*/  VIMNMX R4, R4, R3, !PT ;  /* 0x0000000304047248 */ /* 0x000fce0007fe0100 */
.L_x_8364:
        /* <DEDUP_REMOVED lines=42> */
[----:B-1---5:R-:W-:Y:S05]  /*1cb0*/  CALL.ABS.NOINC R14 ;  /* 0x000000000e007343 */ /* 0x022fea0003c00000 */
.L_x_8370:
[----:B------:R-:W-:Y:S05]  /*1cc0*/  BSYNC B6 ;  /* 0x0000000000067941 */ /* 0x000fea0003800000 */
.L_x_8369:
        /* <DEDUP_REMOVED lines=20> */
.L_x_8372:
[----:B------:R-:W-:Y:S05]  /*1e10*/  BSYNC B6 ;  /* 0x0000000000067941 */ /* 0x000fea0003800000 */
.L_x_8371:
[----:B------:R-:W-:Y:S01]  /*1e20*/  ULDC.64 UR4, c[0x0][0x9f8] ;  /* 0x00027e0000047ab9 */ /* 0x000fe20000000a00 */
[----:B------:R-:W0:Y:S01]  /*1e30*/  S2R R29, SR_TID.X ;  /* 0x00000000001d7919 */ /* 0x000e220000002100 */
[----:B------:R-:W-:Y:S01]  /*1e40*/  ISETP.NE.U32.AND P0, PT, RZ, UR4, PT ;  /* 0x00000004ff007c0c */ /* 0x000fe2000bf05070 */
[----:B------:R-:W1:Y:S01]  /*1e50*/  LDC.64 R98, c[0x0][0x300] ;  /* 0x0000c000ff627b82 */ /* 0x000e620000000a00 */
[----:B------:R-:W-:Y:S01]  /*1e60*/  IMAD.IADD R42, R28, 0x1, R27 ;  /* 0x000000011c2a7824 */ /* 0x000fe200078e021b */
[----:B------:R-:W-:Y:S01]  /*1e70*/  ULDC.64 UR6, c[0x0][0xa08] ;  /* 0x0002820000067ab9 */ /* 0x000fe20000000a00 */
[----:B------:R-:W-:Y:S01]  /*1e80*/  ISETP.NE.AND.EX P0, PT, RZ, UR5, PT, P0 ;  /* 0x00000005ff007c0c */ /* 0x000fe2000bf05300 */
[----:B------:R-:W-:Y:S01]  /*1e90*/  ULDC.64 UR4, c[0x0][0x308] ;  /* 0x0000c20000047ab9 */ /* 0x000fe20000000a00 */
[----:B------:R-:W-:-:S03]  /*1ea0*/  SHF.R.S32.HI R8, RZ, 0x1f, R30 ;  /* 0x0000001fff087819 */ /* 0x000fc6000001141e */
[----:B------:R-:W2:Y:S08]  /*1eb0*/  LDC R113, c[0x0][0x3f4] ;  /* 0x0000fd00ff717b82 */ /* 0x000eb00000000800 */
[----:B------:R-:W3:Y:S08]  /*1ec0*/  @P0 LDC.64 R4, c[0x0][0x9f8] ;  /* 0x00027e00ff040b82 */ /* 0x000ef00000000a00 */
[----:B------:R-:W4:Y:S01]  /*1ed0*/  LDC.64 R12, c[0x0][0x3f8] ;  /* 0x0000fe00ff0c7b82 */ /* 0x000f220000000a00 */
[----:B---3--:R-:W-:-:S05]  /*1ee0*/  @P0 IMAD.WIDE R4, R31, 0x4, R4 ;  /* 0x000000041f040825 */ /* 0x008fca00078e0204 */
[----:B------:R3:W3:Y:S01]  /*1ef0*/  @P0 LDG.E R31, desc[UR38][R4.64] ;  /* 0x00000026041f0981 */ /* 0x0006e2000c1e1900 */
[----:B------:R-:W-:Y:S01]  /*1f00*/  SHF.R.S32.HI R32, RZ, 0x1f, R42 ;  /* 0x0000001fff207819 */ /* 0x000fe2000001142a */
[-C--:B-1----:R-:W-:Y:S01]  /*1f10*/  IMAD.WIDE.U32 R6, R42, R98.reuse, RZ ;  /* 0x000000622a067225 */ /* 0x082fe200078e00ff */
[----:B------:R-:W-:Y:S02]  /*1f20*/  ISETP.NE.U32.AND P0, PT, RZ, UR6, PT ;  /* 0x00000006ff007c0c */ /* 0x000fe4000bf05070 */
[----:B0-----:R-:W-:Y:S01]  /*1f30*/  SHF.R.U32.HI R29, RZ, 0x7, R29 ;  /* 0x00000007ff1d7819 */ /* 0x001fe2000001161d */
[----:B------:R-:W-:Y:S01]  /*1f40*/  IMAD R0, R32, R98, RZ ;  /* 0x0000006220007224 */ /* 0x000fe200078e02ff */
[----:B------:R-:W-:Y:S01]  /*1f50*/  ISETP.NE.AND.EX P0, PT, RZ, UR7, PT, P0 ;  /* 0x00000007ff007c0c */ /* 0x000fe2000bf05300 */
[-C--:B----4-:R-:W-:Y:S01]  /*1f60*/  IMAD.WIDE.U32 R10, R23, R12.reuse, R16 ;  /* 0x0000000c170a7225 */ /* 0x090fe200078e0010 */
[----:B------:R-:W-:Y:S02]  /*1f70*/  ISETP.NE.AND P6, PT, R29, 0x1, PT ;  /* 0x000000011d00780c */ /* 0x000fe40003fc5270 */
[----:B--2---:R-:W-:Y:S01]  /*1f80*/  ISETP.GE.AND P1, PT, R16, R113, PT ;  /* 0x000000711000720c */ /* 0x004fe20003f26270 */
[----:B------:R-:W-:Y:S01]  /*1f90*/  IMAD R3, R42, R99, R0 ;  /* 0x000000632a037224 */ /* 0x000fe200078e0200 */
[----:B-----5:R-:W-:Y:S01]  /*1fa0*/  SHF.R.S32.HI R27, RZ, 0x1f, R115 ;  /* 0x0000001fff1b7819 */ /* 0x020fe20000011473 */
[C---:B------:R-:W-:Y:S01]  /*1fb0*/  IMAD.SHL.U32 R88, R98.reuse, 0x20, RZ ;  /* 0x0000002062587824 */ /* 0x040fe200078e00ff */
[----:B------:R-:W-:Y:S01]  /*1fc0*/  SHF.L.U64.HI R89, R98, 0x5, R99 ;  /* 0x0000000562597819 */ /* 0x000fe20000010263 */
[----:B------:R-:W-:Y:S01]  /*1fd0*/  IMAD.IADD R7, R7, 0x1, R3 ;  /* 0x0000000107077824 */ /* 0x000fe200078e0203 */
[----:B------:R-:W-:Y:S01]  /*1fe0*/  SHF.L.U64.HI R21, R12, 0x5, R13 ;  /* 0x000000050c157819 */ /* 0x000fe2000001020d */
[----:B------:R-:W-:Y:S01]  /*1ff0*/  IMAD R3, R8, UR4, RZ ;  /* 0x0000000408037c24 */ /* 0x000fe2000f8e02ff */
[----:B------:R-:W-:Y:S01]  /*2000*/  SHF.R.S32.HI R118, RZ, 0x1f, R212 ;  /* 0x0000001fff767819 */ /* 0x000fe200000114d4 */
[C---:B---3--:R-:W-:Y:S01]  /*2010*/  IMAD.WIDE.U32 R4, R30.reuse, UR4, R6 ;  /* 0x000000041e047c25 */ /* 0x048fe2000f8e0006 */
[----:B------:R-:W-:Y:S01]  /*2020*/  SHF.R.S32.HI R117, RZ, 0x1f, R211 ;  /* 0x0000001fff757819 */ /* 0x000fe200000114d3 */
[----:B------:R-:W0:Y:S01]  /*2030*/  LDC.64 R6, c[0x0][0x408] ;  /* 0x00010200ff067b82 */ /* 0x000e220000000a00 */
[----:B------:R-:W-:Y:S01]  /*2040*/  SHF.R.S32.HI R116, RZ, 0x1f, R210 ;  /* 0x0000001fff747819 */ /* 0x000fe200000114d2 */
[----:B------:R-:W-:Y:S01]  /*2050*/  IMAD R3, R30, UR5, R3 ;  /* 0x000000051e037c24 */ /* 0x000fe2000f8e0203 */
[----:B------:R-:W-:Y:S01]  /*2060*/  ULDC.64 UR4, c[0x0][0x310] ;  /* 0x0000c40000047ab9 */ /* 0x000fe20000000a00 */
[----:B------:R-:W-:-:S02]  /*2070*/  IMAD R28, R27, R12, RZ ;  /* 0x0000000c1b1c7224 */ /* 0x000fc400078e02ff */
[----:B------:R-:W-:Y:S02]  /*2080*/  IMAD.IADD R5, R5, 0x1, R3 ;  /* 0x0000000105057824 */ /* 0x000fe400078e0203 */
[----:B------:R-:W-:Y:S02]  /*2090*/  IMAD R33, R115, R13, R28 ;  /* 0x0000000d73217224 */ /* 0x000fe400078e021c */
[-C--:B------:R-:W-:Y:S02]  /*20a0*/  IMAD R28, R215, R98.reuse, RZ ;  /* 0x00000062d71c7224 */ /* 0x080fe400078e02ff */
[----:B------:R-:W-:-:S04]  /*20b0*/  IMAD.WIDE.U32 R130, R23, R98, R88 ;  /* 0x0000006217827225 */ /* 0x000fc800078e0058 */
[----:B------:R-:W-:-:S04]  /*20c0*/  IMAD.WIDE.U32 R40, R23, R98, R16 ;  /* 0x0000006217287225 */ /* 0x000fc800078e0010 */
[----:B------:R-:W-:Y:S02]  /*20d0*/  VIADD R126, R29, 0x8 ;  /* 0x000000081d7e7836 */ /* 0x000fe40000000000 */
[----:B------:R-:W-:Y:S02]  /*20e0*/  IMAD.SHL.U32 R128, R98, 0x80, RZ ;  /* 0x0000008062807824 */ /* 0x000fe400078e00ff */
[----:B0-----:R-:W-:-:S04]  /*20f0*/  IMAD R14, R215, R6, RZ ;  /* 0x00000006d70e7224 */ /* 0x001fc800078e02ff */
[----:B------:R-:W-:Y:S01]  /*2100*/  IMAD R85, R23, R7, R14 ;  /* 0x0000000717557224 */ /* 0x000fe200078e020e */
[----:B------:R-:W-:Y:S02]  /*2110*/  SHF.R.S32.HI R0, RZ, 0x1f, R31 ;  /* 0x0000001fff007819 */ /* 0x000fe4000001141f */
[----:B------:R-:W-:Y:S02]  /*2120*/  SEL R31, R31, RZ, !P0 ;  /* 0x000000ff1f1f7207 */ /* 0x000fe40004000000 */
[----:B------:R-:W-:Y:S02]  /*2130*/  SEL R9, R0, RZ, !P0 ;  /* 0x000000ff00097207 */ /* 0x000fe40004000000 */
[----:B------:R-:W-:Y:S01]  /*2140*/  IADD3 R42, P0, R23, R42, RZ ;  /* 0x0000002a172a7210 */ /* 0x000fe20007f1e0ff */
[----:B------:R-:W-:-:S03]  /*2150*/  IMAD.WIDE.U32 R96, R31, UR4, R4 ;  /* 0x000000041f607c25 */ /* 0x000fc6000f8e0004 */
[----:B------:R-:W-:Y:S01]  /*2160*/  IADD3.X R43, R215, R32, RZ, P0, !PT ;  /* 0x00000020d72b7210 */ /* 0x000fe200007fe4ff */
[----:B------:R-:W-:Y:S01]  /*2170*/  IMAD R0, R9, UR4, RZ ;  /* 0x0000000409007c24 */ /* 0x000fe2000f8e02ff */
[C---:B------:R-:W-:Y:S02]  /*2180*/  IADD3 R36, P0, R96.reuse, R40, RZ ;  /* 0x0000002860247210 */ /* 0x040fe40007f1e0ff */
[----:B------:R-:W-:Y:S01]  /*2190*/  IADD3 R38, P3, R96, 0x40, RZ ;  /* 0x0000004060267810 */ /* 0x000fe20007f7e0ff */
[----:B------:R-:W-:Y:S01]  /*21a0*/  IMAD R35, R31, UR5, R0 ;  /* 0x000000051f237c24 */ /* 0x000fe2000f8e0200 */
[----:B------:R-:W-:Y:S05]  /*21b0*/  @!P6 WARPSYNC.ALL ;  /* 0x000000000000e948 */ /* 0x000fea0003800000 */
[----:B------:R-:W-:Y:S01]  /*21c0*/  ULDC.64 UR4, c[0x0][0x330] ;  /* 0x0000cc0000047ab9 */ /* 0x000fe20000000a00 */
[----:B------:R-:W-:-:S02]  /*21d0*/  IMAD.IADD R35, R97, 0x1, R35 ;  /* 0x0000000161237824 */ /* 0x000fc400078e0223 */
[----:B------:R-:W-:Y:S02]  /*21e0*/  IMAD R3, R8, UR4, RZ ;  /* 0x0000000408037c24 */ /* 0x000fe4000f8e02ff */
[----:B------:R-:W-:-:S04]  /*21f0*/  IMAD.WIDE.U32 R4, R30, UR4, R16 ;  /* 0x000000041e047c25 */ /* 0x000fc8000f8e0010 */
[----:B------:R-:W-:Y:S01]  /*2200*/  IMAD R3, R30, UR5, R3 ;  /* 0x000000051e037c24 */ /* 0x000fe2000f8e0203 */
[----:B------:R-:W-:Y:S01]  /*2210*/  ULDC.64 UR4, c[0x0][0x338] ;  /* 0x0000ce0000047ab9 */ /* 0x000fe20000000a00 */
[----:B------:R-:W-:Y:S02]  /*2220*/  IMAD.X R103, RZ, RZ, R35, P3 ;  /* 0x000000ffff677224 */ /* 0x000fe400018e0623 */
[----:B------:R-:W-:Y:S01]  /*2230*/  IMAD R0, R9, UR4, RZ ;  /* 0x0000000409007c24 */ /* 0x000fe2000f8e02ff */
[----:B------:R-:W-:Y:S01]  /*2240*/  IADD3 R5, R5, R3, RZ ;  /* 0x0000000305057210 */ /* 0x000fe20007ffe0ff */
[----:B------:R-:W-:Y:S01]  /*2250*/  IMAD.WIDE.U32 R8, R23, R6, R18 ;  /* 0x0000000617087225 */ /* 0x000fe200078e0012 */
[----:B------:R-:W-:-:S03]  /*2260*/  SEL R3, R113, RZ, P1 ;  /* 0x000000ff71037207 */ /* 0x000fc60000800000 */
[----:B------:R-:W-:Y:S02]  /*2270*/  IMAD R105, R31, UR5, R0 ;  /* 0x000000051f697c24 */ /* 0x000fe4000f8e0200 */
[----:B------:R-:W-:Y:S02]  /*2280*/  IMAD.IADD R3, R16, 0x1, R3 ;  /* 0x0000000110037824 */ /* 0x000fe400078e0203 */
[-C--:B------:R-:W-:Y:S02]  /*2290*/  IMAD R0, R215, R12.reuse, RZ ;  /* 0x0000000cd7007224 */ /* 0x080fe400078e02ff */
[----:B------:R-:W-:Y:S01]  /*22a0*/  IMAD.WIDE.U32 R94, R31, UR4, R4 ;  /* 0x000000041f5e7c25 */ /* 0x000fe2000f8e0004 */
[----:B------:R-:W-:Y:S01]  /*22b0*/  SHF.R.S32.HI R20, RZ, 0x1f, R3 ;  /* 0x0000001fff147819 */ /* 0x000fe20000011403 */
[----:B------:R-:W-:Y:S02]  /*22c0*/  ULDC UR4, c[0x0][0x2f4] ;  /* 0x0000bd0000047ab9 */ /* 0x000fe40000000800 */
[----:B------:R-:W-:Y:S01]  /*22d0*/  IMAD.WIDE.U32 R4, R23, R12, R18 ;  /* 0x0000000c17047225 */ /* 0x000fe200078e0012 */
[----:B------:R-:W-:-:S02]  /*22e0*/  LEA.HI R44, R20, R3, RZ, 0x3 ;  /* 0x00000003142c7211 */ /* 0x000fc400078f18ff */
[----:B------:R-:W-:Y:S01]  /*22f0*/  ISETP.GE.AND P2, PT, R16, UR4, PT ;  /* 0x0000000410007c0c */ /* 0x000fe2000bf46270 */
[----:B------:R-:W-:Y:S01]  /*2300*/  IMAD R15, R23, R13, R0 ;  /* 0x0000000d170f7224 */ /* 0x000fe200078e0200 */
[----:B------:R-:W-:Y:S01]  /*2310*/  P2R R0, PR, RZ, 0x2 ;  /* 0x00000002ff007803 */ /* 0x000fe20000000000 */
[----:B------:R-:W-:Y:S01]  /*2320*/  IMAD.MOV.U32 R86, RZ, RZ, R8 ;  /* 0x000000ffff567224 */ /* 0x000fe200078e0008 */
[----:B------:R-:W-:Y:S01]  /*2330*/  LEA.HI R8, R20, R3, RZ, 0x6 ;  /* 0x0000000314087211 */ /* 0x000fe200078f30ff */
[----:B------:R-:W-:Y:S01]  /*2340*/  IMAD.IADD R5, R5, 0x1, R15 ;  /* 0x0000000105057824 */ /* 0x000fe200078e020f */
[----:B------:R-:W-:Y:S01]  /*2350*/  LOP3.LUT R37, R44, 0xfffffff8, RZ, 0xc0, !PT ;  /* 0xfffffff82c257812 */ /* 0x000fe200078ec0ff */
[----:B------:R-:W-:Y:S01]  /*2360*/  IMAD.IADD R11, R15, 0x1, R11 ;  /* 0x000000010f0b7824 */ /* 0x000fe200078e020b */
[----:B------:R-:W-:Y:S01]  /*2370*/  SHF.L.U64.HI R20, R12, 0x6, R13 ;  /* 0x000000060c147819 */ /* 0x000fe2000001020d */
[----:B------:R-:W-:Y:S01]  /*2380*/  IMAD.WIDE.U32 R14, R23, R6, R16 ;  /* 0x00000006170e7225 */ /* 0x000fe200078e0010 */
[----:B------:R-:W-:-:S02]  /*2390*/  SHF.R.S32.HI R101, RZ, 0x3, R44 ;  /* 0x00000003ff657819 */ /* 0x000fc4000001142c */
[----:B------:R-:W-:Y:S01]  /*23a0*/  SHF.R.S32.HI R102, RZ, 0x1f, R37 ;  /* 0x0000001fff667819 */ /* 0x000fe20000011425 */
[----:B------:R-:W-:Y:S01]  /*23b0*/  IMAD.SHL.U32 R3, R8, 0x80, RZ ;  /* 0x0000008008037824 */ /* 0x000fe200078e00ff */
[----:B------:R-:W-:Y:S01]  /*23c0*/  LOP3.LUT R8, R44, 0x38, RZ, 0xc0, !PT ;  /* 0x000000382c087812 */ /* 0x000fe200078ec0ff */
[----:B------:R-:W-:Y:S01]  /*23d0*/  IMAD.WIDE.U32 R92, R115, R12, R4 ;  /* 0x0000000c735c7225 */ /* 0x000fe200078e0004 */
[----:B------:R-:W-:Y:S02]  /*23e0*/  MOV R84, R14 ;  /* 0x0000000e00547202 */ /* 0x000fe40000000f00 */
[--C-:B------:R-:W-:Y:S01]  /*23f0*/  LOP3.LUT R14, R198, 0x38, R44.reuse, 0xf8, !PT ;  /* 0x00000038c60e7812 */ /* 0x100fe200078ef82c */
[----:B------:R-:W-:Y:S01]  /*2400*/  IMAD.IADD R87, R9, 0x1, R85 ;  /* 0x0000000109577824 */ /* 0x000fe200078e0255 */
[--C-:B------:R-:W-:Y:S01]  /*2410*/  LOP3.LUT R9, R199, 0x38, R44.reuse, 0xf8, !PT ;  /* 0x00000038c7097812 */ /* 0x100fe200078ef82c */
[----:B------:R-:W-:Y:S01]  /*2420*/  IMAD R4, R27, R6, RZ ;  /* 0x000000061b047224 */ /* 0x000fe200078e02ff */
[----:B------:R-:W-:Y:S01]  /*2430*/  LOP3.LUT R8, R8, 0x1c0, R225, 0xf8, !PT ;  /* 0x000001c008087812 */ /* 0x000fe200078ef8e1 */
[----:B------:R-:W-:Y:S01]  /*2440*/  IMAD.IADD R85, R85, 0x1, R15 ;  /* 0x0000000155557824 */ /* 0x000fe200078e020f */
[----:B------:R-:W-:Y:S01]  /*2450*/  LOP3.LUT R15, R197, 0x38, R44, 0xf8, !PT ;  /* 0x00000038c50f7812 */ /* 0x000fe200078ef82c */
[----:B------:R-:W-:Y:S01]  /*2460*/  IMAD R31, R23, R99, R28 ;  /* 0x00000063171f7224 */ /* 0x000fe200078e021c */
[----:B------:R-:W-:Y:S01]  /*2470*/  LOP3.LUT R3, R3, 0xffffe000, RZ, 0xc0, !PT ;  /* 0xffffe00003037812 */ /* 0x000fe200078ec0ff */
[----:B------:R-:W-:Y:S01]  /*2480*/  IMAD R45, R115, R7, R4 ;  /* 0x00000007732d7224 */ /* 0x000fe200078e0204 */
[----:B------:R-:W-:Y:S01]  /*2490*/  IADD3 R4, P1, R88, R130, RZ ;  /* 0x0000008258047210 */ /* 0x000fe20007f3e0ff */
[----:B------:R-:W-:Y:S01]  /*24a0*/  IMAD.IADD R5, R31, 0x1, R131 ;  /* 0x000000011f057824 */ /* 0x000fe200078e0283 */
[----:B------:R-:W-:Y:S01]  /*24b0*/  LOP3.LUT R9, R9, R228, RZ, 0x3c, !PT ;  /* 0x000000e409097212 */ /* 0x000fe200078e3cff */
[----:B------:R-:W-:Y:S01]  /*24c0*/  IMAD.IADD R30, R41, 0x1, R31 ;  /* 0x00000001291e7824 */ /* 0x000fe200078e021f */
[----:B------:R-:W-:Y:S01]  /*24d0*/  LOP3.LUT R14, R14, R227, RZ, 0x3c, !PT ;  /* 0x000000e30e0e7212 */ /* 0x000fe200078e3cff */
[----:B------:R-:W-:Y:S01]  /*24e0*/  IMAD.X R28, R5, 0x1, R89, P1 ;  /* 0x00000001051c7824 */ /* 0x000fe200008e0659 */
[----:B------:R-:W-:Y:S01]  /*24f0*/  LOP3.LUT R15, R15, R226, RZ, 0x3c, !PT ;  /* 0x000000e20f0f7212 */ /* 0x000fe200078e3cff */
[----:B------:R-:W-:Y:S01]  /*2500*/  IMAD.WIDE.U32 R90, R115, R12, R10 ;  /* 0x0000000c735a7225 */ /* 0x000fe200078e000a */
[----:B------:R-:W-:-:S02]  /*2510*/  LOP3.LUT R8, R8, R203, RZ, 0x3c, !PT ;  /* 0x000000cb08087212 */ /* 0x000fc400078e3cff */
[-C--:B------:R-:W-:Y:S01]  /*2520*/  IADD3 R110, R9, R3.reuse, R202 ;  /* 0x00000003096e7210 */ /* 0x080fe20007ffe0ca */
[-C--:B------:R-:W-:Y:S01]  /*2530*/  IMAD.WIDE.U32 R86, R115, R6.reuse, R86 ;  /* 0x0000000673567225 */ /* 0x080fe200078e0056 */
[-C--:B------:R-:W-:Y:S02]  /*2540*/  IADD3 R109, R14, R3.reuse, R201 ;  /* 0x000000030e6d7210 */ /* 0x080fe40007ffe0c9 */
[-C--:B------:R-:W-:Y:S01]  /*2550*/  IADD3 R108, R15, R3.reuse, R200 ;  /* 0x000000030f6c7210 */ /* 0x080fe20007ffe0c8 */
[----:B------:R-:W-:Y:S01]  /*2560*/  IMAD.WIDE.U32 R84, R115, R6, R84 ;  /* 0x0000000673547225 */ /* 0x000fe200078e0054 */
[----:B------:R-:W-:Y:S02]  /*2570*/  IADD3 R112, R8, R3, R204 ;  /* 0x0000000308707210 */ /* 0x000fe40007ffe0cc */
[--C-:B------:R-:W-:Y:S01]  /*2580*/  SHF.L.U64.HI R3, R98, 0x7, R99.reuse ;  /* 0x0000000762037819 */ /* 0x100fe20000010263 */
[----:B------:R-:W-:Y:S01]  /*2590*/  IMAD.SHL.U32 R14, R12, 0x20, RZ ;  /* 0x000000200c0e7824 */ /* 0x000fe200078e00ff */
[----:B------:R-:W-:Y:S01]  /*25a0*/  SHF.L.U64.HI R27, R98, 0x6, R99 ;  /* 0x00000006621b7819 */ /* 0x000fe20000010263 */
[----:B------:R-:W-:Y:S01]  /*25b0*/  IMAD.SHL.U32 R8, R6, 0x20, RZ ;  /* 0x0000002006087824 */ /* 0x000fe200078e00ff */
[----:B------:R-:W-:Y:S01]  /*25c0*/  IADD3 R29, P1, R4, R88, RZ ;  /* 0x00000058041d7210 */ /* 0x000fe20007f3e0ff */
[----:B------:R-:W-:Y:S01]  /*25d0*/  IMAD.IADD R32, R93, 0x1, R33 ;  /* 0x000000015d207824 */ /* 0x000fe200078e0221 */
[----:B------:R-:W-:Y:S01]  /*25e0*/  IADD3.X R39, R30, R35, RZ, P0, !PT ;  /* 0x000000231e277210 */ /* 0x000fe200007fe4ff */
[----:B------:R-:W-:Y:S01]  /*25f0*/  IMAD.SHL.U32 R113, R113, 0x2, RZ ;  /* 0x0000000271717824 */ /* 0x000fe200078e00ff */
[----:B------:R-:W-:Y:S01]  /*2600*/  IADD3 R99, P0, R36, 0x40, RZ ;  /* 0x0000004024637810 */ /* 0x000fe20007f1e0ff */
[----:B------:R-:W-:Y:S01]  /*2610*/  IMAD.X R31, R28, 0x1, R89, P1 ;  /* 0x000000011c1f7824 */ /* 0x000fe200008e0659 */
[C---:B------:R-:W-:Y:S01]  /*2620*/  SHF.L.U64.HI R15, R12.reuse, 0x7, R13 ;  /* 0x000000070c0f7819 */ /* 0x040fe2000001020d */
[----:B------:R-:W-:Y:S01]  /*2630*/  IMAD.SHL.U32 R13, R12, 0x40, RZ ;  /* 0x000000400c0d7824 */ /* 0x000fe200078e00ff */
[--C-:B------:R-:W-:Y:S01]  /*2640*/  SHF.L.U64.HI R11, R6, 0x5, R7.reuse ;  /* 0x00000005060b7819 */ /* 0x100fe20000010207 */
[----:B------:R-:W-:Y:S01]  /*2650*/  IMAD.SHL.U32 R12, R12, 0x80, RZ ;  /* 0x000000800c0c7824 */ /* 0x000fe200078e00ff */
[C---:B------:R-:W-:Y:S01]  /*2660*/  SHF.L.U64.HI R10, R6.reuse, 0x6, R7 ;  /* 0x00000006060a7819 */ /* 0x040fe20000010207 */
[----:B------:R-:W-:Y:S01]  /*2670*/  IMAD.IADD R33, R33, 0x1, R91 ;  /* 0x0000000121217824 */ /* 0x000fe200078e025b */
[C---:B------:R-:W-:Y:S01]  /*2680*/  SHF.L.U64.HI R9, R6.reuse, 0x7, R7 ;  /* 0x0000000706097819 */ /* 0x040fe20000010207 */
[----:B------:R-:W-:Y:S01]  /*2690*/  IMAD.IADD R34, R87, 0x1, R45 ;  /* 0x0000000157227824 */ /* 0x000fe200078e022d */
[C---:B------:R-:W-:Y:S01]  /*26a0*/  SHF.L.U32 R7, R6.reuse, 0x6, RZ ;  /* 0x0000000606077819 */ /* 0x040fe200000006ff */
[----:B------:R-:W-:Y:S01]  /*26b0*/  IMAD.SHL.U32 R6, R6, 0x80, RZ ;  /* 0x0000008006067824 */ /* 0x000fe200078e00ff */
[----:B------:R-:W-:Y:S01]  /*26c0*/  @!P6 BAR.SYNC.DEFER_BLOCKING 0x9, 0x100 ;  /* 0x024400000000eb1d */ /* 0x000fe20000010000 */
[----:B------:R-:W-:Y:S01]  /*26d0*/  ISETP.GE.AND P1, PT, R190, UR4, PT ;  /* 0x00000004be007c0c */ /* 0x000fe2000bf26270 */
[----:B------:R-:W-:-:S02]  /*26e0*/  IMAD.IADD R100, R45, 0x1, R85 ;  /* 0x000000012d647824 */ /* 0x000fc400078e0255 */
[----:B------:R-:W-:Y:S02]  /*26f0*/  IMAD.X R104, RZ, RZ, R39, P0 ;  /* 0x000000ffff687224 */ /* 0x000fe400000e0627 */
[----:B------:R-:W-:-:S08]  /*2700*/  IMAD.IADD R105, R95, 0x1, R105 ;  /* 0x000000015f697824 */ /* 0x000fd000078e0269 */
.L_x_8458:
[----:B0-----:R-:W0:Y:S01]  /*2710*/  LDC R123, c[0x0][0x3f4] ;  /* 0x0000fd00ff7b7b82 */ /* 0x001e220000000800 */
[----:B------:R-:W-:Y:S01]  /*2720*/  VIADD R26, R26, 0xffffffff ;  /* 0xffffffff1a1a7836 */ /* 0x000fe20000000000 */
[----:B------:R-:W-:Y:S05]  /*2730*/  YIELD ;  /* 0x0000000000007946 */ /* 0x000fea0003800000 */
[----:B------:R-:W-:Y:S01]  /*2740*/  IMAD R111, R184, 0x4000, R206 ;  /* 0x00004000b86f7824 */ /* 0x000fe200078e02ce */
[----:B------:R-:W-:Y:S01]  /*2750*/  ISETP.GT.AND P3, PT, R26, R25, PT ;  /* 0x000000191a00720c */ /* 0x000fe20003f64270 */
[----:B------:R-:W-:Y:S03]  /*2760*/  BSSY B0, `(.L_x_8373) ;  /* 0x0000588000007945 */ /* 0x000fe60003800000 */
[----:B------:R-:W-:-:S02]  /*2770*/  LEA R111, R111, R2, 0x1 ;  /* 0x000000026f6f7211 */ /* 0x000fc400078e08ff */
[----:B------:R-:W-:Y:S02]  /*2780*/  P2R R107, PR, RZ, 0x8 ;  /* 0x00000008ff6b7803 */ /* 0x000fe40000000000 */
[----:B0-----:R-:W-:-:S13]  /*2790*/  ISETP.GE.AND P0, PT, R123, 0x1, PT ;  /* 0x000000017b00780c */ /* 0x001fda0003f06270 */
        /* <DEDUP_REMOVED lines=10> */
[----:B------:R-:W-:Y:S02]  /*2840*/  IMAD R45, R45, R6, R48 ;  /* 0x000000062d2d7224 */ /* 0x000fe400078e0230 */
[----:B------:R-:W-:Y:S01]  /*2850*/  IMAD.WIDE.U32 R120, R128, R26, RZ ;  /* 0x0000001a80787225 */ /* 0x000fe200078e00ff */
[----:B------:R-:W-:-:S03]  /*2860*/  VIMNMX R114, R114, 0x80, PT ;  /* 0x0000008072727848 */ /* 0x000fc60003fe0100 */
[----:B------:R-:W-:-:S04]  /*2870*/  IMAD.WIDE.U32 R78, R12, R26, RZ ;  /* 0x0000001a0c4e7225 */ /* 0x000fc800078e00ff */
[----:B------:R-:W-:-:S04]  /*2880*/  IMAD.WIDE.U32 R76, R6, R26, RZ ;  /* 0x0000001a064c7225 */ /* 0x000fc800078e00ff */
[----:B------:R-:W-:Y:S02]  /*2890*/  IMAD.IADD R122, R121, 0x1, R47 ;  /* 0x00000001797a7824 */ /* 0x000fe400078e022f */
        /* <DEDUP_REMOVED lines=15> */
[----:B------:R-:W-:Y:S01]  /*2990*/  IMAD.X R46, R119, 0x1, R32, P0 ;  /* 0x00000001772e7824 */ /* 0x000fe200000e0620 */
        /* <DEDUP_REMOVED lines=15> */
.L_x_8377:
[----:B------:R-:W-:Y:S05]  /*2a90*/  BSYNC B1 ;  /* 0x0000000000017941 */ /* 0x000fea0003800000 */
.L_x_8376:
[----:B------:R-:W-:Y:S01]  /*2aa0*/  ISETP.GE.AND P4, PT, R212, R114, PT ;  /* 0x00000072d400720c */ /* 0x000fe20003f86270 */
[----:B0----5:R-:W-:Y:S01]  /*2ab0*/  IMAD.MOV.U32 R44, RZ, RZ, R72 ;  /* 0x000000ffff2c7224 */ /* 0x021fe200078e0048 */
[----:B------:R-:W-:Y:S01]  /*2ac0*/  MOV R45, R73 ;  /* 0x00000049002d7202 */ /* 0x000fe20000000f00 */
        /* <DEDUP_REMOVED lines=9> */
[----:B------:R-:W-:Y:S01]  /*2b60*/  CS2R R68, SRZ ;  /* 0x0000000000447805 */ /* 0x000fe2000001ff00 */
[----:B------:R-:W-:Y:S01]  /*2b70*/  IMAD.MOV.U32 R47, RZ, RZ, R83 ;  /* 0x000000ffff2f7224 */ /* 0x000fe200078e0053 */
[----:B------:R-:W-:-:S02]  /*2b80*/  PRMT R137, R44, 0x5410, R45 ;  /* 0x000054102c897816 */ /* 0x000fc4000000002d */
[----:B------:R-:W-:Y:S02]  /*2b90*/  CS2R R66, SRZ ;  /* 0x0000000000427805 */ /* 0x000fe4000001ff00 */
[----:B------:R-:W-:Y:S02]  /*2ba0*/  PRMT R147, R46, 0x7610, R147 ;  /* 0x000076102e937816 */ /* 0x000fe40000000093 */
[----:B------:R-:W-:Y:S02]  /*2bb0*/  CS2R R70, SRZ ;  /* 0x0000000000467805 */ /* 0x000fe4000001ff00 */
[----:B------:R-:W-:Y:S01]  /*2bc0*/  PRMT R145, R145, 0x5410, R47 ;  /* 0x0000541091917816 */ /* 0x000fe2000000002f */
        /* <DEDUP_REMOVED lines=21> */
.L_x_8379:
[----:B------:R-:W-:Y:S05]  /*2d20*/  BSYNC B1 ;  /* 0x0000000000017941 */ /* 0x000fea0003800000 */
.L_x_8378:
        /* <DEDUP_REMOVED lines=18> */
[----:B------:R-:W-:-:S02]  /*2e50*/  CS2R R62, SRZ ;  /* 0x00000000003e7805 */ /* 0x000fc4000001ff00 */
[----:B------:R-:W-:Y:S02]  /*2e60*/  CS2R R52, SRZ ;  /* 0x0000000000347805 */ /* 0x000fe4000001ff00 */
[----:B------:R-:W-:Y:S02]  /*2e70*/  CS2R R50, SRZ ;  /* 0x0000000000327805 */ /* 0x000fe4000001ff00 */
[----:B------:R-:W-:Y:S02]  /*2e80*/  CS2R R54, SRZ ;  /* 0x0000000000367805 */ /* 0x000fe4000001ff00 */
[----:B------:R-:W-:Y:S01]  /*2e90*/  P2R R138, PR, RZ, 0x1 ;  /* 0x00000001ff8a7803 */ /* 0x000fe20000000000 */
        /* <DEDUP_REMOVED lines=21> */
.L_x_8381:
[----:B------:R-:W-:Y:S05]  /*2ff0*/  BSYNC B1 ;  /* 0x0000000000017941 */ /* 0x000fea0003800000 */
.L_x_8380:
[----:B------:R-:W-:Y:S01]  /*3000*/  ISETP.GE.AND P5, PT, R210, R114, PT ;  /* 0x00000072d200720c */ /* 0x000fe20003fa6270 */
[----:B------:R-:W-:-:S12]  /*3010*/  BSSY B1, `(.L_x_8382) ;  /* 0x000001e000017945 */ /* 0x000fd80003800000 */
[----:B------:R-:W-:Y:S05]  /*3020*/  @P5 BRA `(.L_x_8383) ;  /* 0x0000000000705947 */ /* 0x000fea0003800000 */
[----:B0-----:R-:W0:Y:S01]  /*3030*/  LDC.64 R44, c[0x0][0x3f8] ;  /* 0x0000fe00ff2c7b82 */ /* 0x001e220000000a00 */
[----:B------:R-:W-:Y:S01]  /*3040*/  IMAD.MOV.U32 R79, RZ, RZ, R119 ;  /* 0x000000ffff4f7224 */ /* 0x000fe200078e0077 */
[----:B------:R-:W-:Y:S01]  /*3050*/  ULDC.64 UR4, c[0x0][0x3e8] ;  /* 0x0000fa0000047ab9 */ /* 0x000fe20000000a00 */
[----:B------:R-:W-:Y:S01]  /*3060*/  IMAD.MOV.U32 R77, RZ, RZ, R106 ;  /* 0x000000ffff4d7224 */ /* 0x000fe200078e006a */
[----:B------:R-:W-:Y:S02]  /*3070*/  CS2R R52, SRZ ;  /* 0x0000000000347805 */ /* 0x000fe4000001ff00 */
[----:B------:R-:W-:Y:S01]  /*3080*/  CS2R R54, SRZ ;  /* 0x0000000000367805 */ /* 0x000fe2000001ff00 */
        /* <DEDUP_REMOVED lines=22> */
.L_x_8383:
[----:B------:R-:W-:Y:S05]  /*31f0*/  BSYNC B1 ;  /* 0x0000000000017941 */ /* 0x000fea0003800000 */
.L_x_8382:
[----:B01---5:R-:W-:Y:S01]  /*3200*/  IMAD.MOV.U32 R44, RZ, RZ, R56 ;  /* 0x000000ffff2c7224 */ /* 0x023fe200078e0038 */
[----:B------:R-:W-:Y:S01]  /*3210*/  ISETP.NE.AND P0, PT, R191, 0x3, PT ;  /* 0x00000003bf00780c */ /* 0x000fe20003f05270 */
[----:B------:R-:W-:Y:S02]  /*3220*/  IMAD.MOV.U32 R45, RZ, RZ, R57 ;  /* 0x000000ffff2d7224 */ /* 0x000fe400078e0039 */
        /* <DEDUP_REMOVED lines=22> */
[----:B------:R-:W-:Y:S06]  /*3390*/  @!P0 BRA `(.L_x_8384) ;  /* 0x0000000000048947 */ /* 0x000fec0003800000 */
[----:B------:R-:W-:Y:S01]  /*33a0*/  BPT.TRAP 0x1 ;  /* 0x000000040000795c */ /* 0x000fe20000300000 */
.L_x_8384:
[----:B------:R-:W-:Y:S01]  /*33b0*/  IMAD R106, R184, 0x8, R2 ;  /* 0x00000008b86a7824 */ /* 0x000fe200078e0202 */
[----:B------:R-:W-:Y:S01]  /*33c0*/  SHF.L.U32 R119, R192, 0x1f, RZ ;  /* 0x0000001fc0777819 */ /* 0x000fe200000006ff */
[----:B------:R-:W-:Y:S03]  /*33d0*/  BSSY B1, `(.L_x_8385) ;  /* 0x0000003000017945 */ /* 0x000fe60003800000 */
[----:B------:R-:W0:Y:S02]  /*33e0*/  SYNCS.PHASECHK.TRANS64.TRYWAIT P6, [R106+URZ+0x28890], R119 ;  /* 0x028890776a0075a7 */ /* 0x000e2400080c017f */
[----:B0-----:R-:W-:Y:S05]  /*33f0*/  @!P6 BRA `(.L_x_8386) ;  /* 0x000002300020e947 */ /* 0x001fea0003800000 */
.L_x_8794:
[----:B------:R-:W-:Y:S05]  /*3400*/  BSYNC B1 ;  /* 0x0000000000017941 */ /* 0x000fea0003800000 */
.L_x_8385:
[----:B------:R-:W-:Y:S04]  /*3410*/  BSSY B1, `(.L_x_8387) ;  /* 0x0000070000017945 */ /* 0x000fe80003800000 */
[----:B------:R-:W-:Y:S05]  /*3420*/  @P3 BRA `(.L_x_8388) ;  /* 0x0000000400b83947 */ /* 0x000fea0003800000 */
[----:B------:R-:W-:Y:S01]  /*3430*/  IADD3 R143, P3, R40, R120, RZ ;  /* 0x00000078288f7210 */ /* 0x000fe20007f7e0ff */
[----:B------:R-:W-:Y:S04]  /*3440*/  BSSY B2, `(.L_x_8389) ;  /* 0x0000037000027945 */ /* 0x000fe80003800000 */
[----:B------:R-:W-:Y:S01]  /*3450*/  IMAD.X R144, R122, 0x1, R30, P3 ;  /* 0x000000017a907824 */ /* 0x000fe200018e061e */
[----:B------:R-:W-:Y:S07]  /*3460*/  @P2 BRA `(.L_x_8390) ;  /* 0x0000000000d02947 */ /* 0x000fee0003800000 */
[----:B------:R1:W2:Y:S01]  /*3470*/  LDS.128 R44, [R111+0x18400] ;  /* 0x018400006f2c7984 */ /* 0x0002a20000000c00 */
[----:B------:R-:W-:Y:S01]  /*3480*/  IADD3 R77, P3, R143, R96, RZ ;  /* 0x000000608f4d7210 */ /* 0x000fe20007f7e0ff */
[----:B------:R-:W-:Y:S03]  /*3490*/  BSSY B3, `(.L_x_8391) ;  /* 0x000002d000037945 */ /* 0x000fe60003800000 */
[----:B------:R-:W-:Y:S02]  /*34a0*/  IADD3.X R146, R144, R35, RZ, P3, !PT ;  /* 0x0000002390927210 */ /* 0x000fe40001ffe4ff */
[----:B------:R-:W-:-:S13]  /*34b0*/  ISETP.GE.AND P3, PT, R18, R123, PT ;  /* 0x0000007b1200720c */ /* 0x000fda0003f66270 */
[----:B-1----:R-:W-:Y:S05]  /*34c0*/  @P3 BRA `(.L_x_8392) ;  /* 0x0000000000a43947 */ /* 0x002fea0003800000 */
[----:B------:R-:W-:Y:S01]  /*34d0*/  SHF.R.U64 R150, R80, 0x10, R81 ;  /* 0x0000001050967819 */ /* 0x000fe20000001251 */
[----:B--2---:R-:W-:Y:S01]  /*34e0*/  IMAD.MOV.U32 R76, RZ, RZ, R46 ;  /* 0x000000ffff4c7224 */ /* 0x004fe200078e002e */
[--C-:B------:R-:W-:Y:S01]  /*34f0*/  SHF.R.U64 R80, R82, 0x10, R83.reuse ;  /* 0x0000001052507819 */ /* 0x100fe20000001253 */
[--C-:B------:R-:W-:Y:S01]  /*3500*/  HADD2.F32 R46, -RZ, R45.reuse.H1_H1 ;  /* 0x3000002dff2e7230 */ /* 0x100fe20000004100 */
[----:B------:R-:W-:Y:S01]  /*3510*/  SHF.R.U32.HI R148, RZ, 0x10, R83 ;  /* 0x00000010ff947819 */ /* 0x000fe20000011653 */
[----:B------:R-:W-:Y:S01]  /*3520*/  HADD2.F32 R45, -RZ, R45.H0_H0 ;  /* 0x2000002dff2d7230 */ /* 0x000fe20000004100 */
[----:B------:R-:W-:Y:S01]  /*3530*/  SHF.R.U32.HI R149, RZ, 0x10, R81 ;  /* 0x00000010ff957819 */ /* 0x000fe20000011651 */
[----:B------:R-:W-:Y:S02]  /*3540*/  HADD2.F32 R83, -RZ, R80.H0_H0 ;  /* 0x20000050ff537230 */ /* 0x000fe40000004100 */
[----:B------:R-:W-:Y:S02]  /*3550*/  HADD2.F32 R148, -RZ, R148.H0_H0 ;  /* 0x20000094ff947230 */ /* 0x000fe40000004100 */
[----:B------:R-:W-:-:S02]  /*3560*/  HADD2.F32 R80, -RZ, R47.H1_H1 ;  /* 0x3000002fff507230 */ /* 0x000fc40000004100 */
[----:B------:R-:W-:Y:S02]  /*3570*/  HADD2.F32 R81, -RZ, R150.H0_H0 ;  /* 0x20000096ff517230 */ /* 0x000fe40000004100 */
[-C--:B------:R-:W-:Y:S01]  /*3580*/  FMUL.FTZ R150, R46, R83.reuse ;  /* 0x000000532e967220 */ /* 0x080fe20000410000 */
[----:B------:R-:W-:Y:S02]  /*3590*/  HADD2.F32 R47, -RZ, R47.H0_H0 ;  /* 0x2000002fff2f7230 */ /* 0x000fe40000004100 */
[-C--:B------:R-:W-:Y:S01]  /*35a0*/  FMUL.FTZ R152, R80, R148.reuse ;  /* 0x0000009450987220 */ /* 0x080fe20000410000 */
[----:B------:R-:W-:Y:S02]  /*35b0*/  HADD2.F32 R82, -RZ, R149.H0_H0 ;  /* 0x20000095ff527230 */ /* 0x000fe40000004100 */
[C---:B------:R-:W-:Y:S01]  /*35c0*/  FMUL.FTZ R83, R45.reuse, R83 ;  /* 0x000000532d537220 */ /* 0x040fe20000410000 */
[----:B------:R-:W-:Y:S01]  /*35d0*/  FFMA.FTZ R150, R45, R81, -R150 ;  /* 0x000000512d967223 */ /* 0x000fe20000010896 */
[----:B------:R-:W-:Y:S01]  /*35e0*/  FMUL.FTZ R151, R47, R148 ;  /* 0x000000942f977220 */ /* 0x000fe20000410000 */
[----:B------:R-:W-:-:S02]  /*35f0*/  HADD2.F32 R45, -RZ, R44.H1_H1 ;  /* 0x3000002cff2d7230 */ /* 0x000fc40000004100 */
[-C--:B------:R-:W-:Y:S01]  /*3600*/  FFMA.FTZ R152, R47, R82.reuse, -R152 ;  /* 0x000000522f987223 */ /* 0x080fe20000010898 */
[--C-:B------:R-:W-:Y:S02]  /*3610*/  HADD2.F32 R47, -RZ, R147.reuse.H1_H1 ;  /* 0x30000093ff2f7230 */ /* 0x100fe40000004100 */
[----:B------:R-:W-:Y:S01]  /*3620*/  FFMA.FTZ R149, R46, R81, R83 ;  /* 0x000000512e957223 */ /* 0x000fe20000010053 */
[----:B------:R-:W-:Y:S02]  /*3630*/  HADD2.F32 R147, -RZ, R147.H0_H0 ;  /* 0x20000093ff937230 */ /* 0x000fe40000004100 */
[----:B------:R-:W-:Y:S01]  /*3640*/  FFMA.FTZ R151, R80, R82, R151 ;  /* 0x0000005250977223 */ /* 0x000fe20000010097 */
        /* <DEDUP_REMOVED lines=12> */
[-C--:B------:R-:W-:Y:S01]  /*3710*/  FFMA.FTZ R147, R76, R145.reuse, -R147 ;  /* 0x000000914c937223 */ /* 0x080fe20000010893 */
[----:B------:R-:W-:Y:S01]  /*3720*/  F2FP.F16.F32.PACK_AB R47, R151, R152 ;  /* 0x00000098972f723e */ /* 0x000fe200000000ff */
[----:B------:R-:W-:Y:S01]  /*3730*/  FFMA.FTZ R46, R46, R145, R81 ;  /* 0x000000912e2e7223 */ /* 0x000fe20000010051 */
[----:B------:R-:W-:-:S04]  /*3740*/  F2FP.F16.F32.PACK_AB R44, R80, R83 ;  /* 0x00000053502c723e */ /* 0x000fc800000000ff */
[----:B------:R-:W-:-:S07]  /*3750*/  F2FP.F16.F32.PACK_AB R46, R46, R147 ;  /* 0x000000932e2e723e */ /* 0x000fce00000000ff */
.L_x_8392:
[----:B------:R-:W-:Y:S05]  /*3760*/  BSYNC B3 ;  /* 0x0000000000037941 */ /* 0x000fea0003800000 */
.L_x_8391:
[----:B------:R-:W-:Y:S02]  /*3770*/  ULDC.64 UR4, c[0x0][0x2e8] ;  /* 0x0000ba0000047ab9 */ /* 0x000fe40000000a00 */
[----:B------:R-:W-:-:S04]  /*3780*/  LEA R76, P3, R77, UR4, 0x1 ;  /* 0x000000044d4c7c11 */ /* 0x000fc8000f8608ff */
[----:B------:R-:W-:-:S05]  /*3790*/  LEA.HI.X R77, R77, UR5, R146, 0x1, P3 ;  /* 0x000000054d4d7c11 */ /* 0x000fca00098f0c92 */
[----:B--2---:R1:W-:Y:S04]  /*37a0*/  STG.E.128 desc[UR38][R76.64], R44 ;  /* 0x0000002c4c007986 */ /* 0x0043e8000c101d26 */
.L_x_8390:
[----:B------:R-:W-:Y:S05]  /*37b0*/  BSYNC B2 ;  /* 0x0000000000027941 */ /* 0x000fea0003800000 */
.L_x_8389:
[----:B------:R-:W-:Y:S05]  /*37c0*/  @P1 BRA `(.L_x_8388) ;  /* 0x0000000000d01947 */ /* 0x000fea0003800000 */
[----:B-1----:R1:W2:Y:S01]  /*37d0*/  LDS.128 R44, [R111+0x1c400] ;  /* 0x01c400006f2c7984 */ /* 0x0022a20000000c00 */
        /* <DEDUP_REMOVED lines=46> */
.L_x_8394:
[----:B------:R-:W-:Y:S05]  /*3ac0*/  BSYNC B2 ;  /* 0x0000000000027941 */ /* 0x000fea0003800000 */
.L_x_8393:
[----:B------:R-:W-:Y:S02]  /*3ad0*/  ULDC.64 UR4, c[0x0][0x2e8] ;  /* 0x0000ba0000047ab9 */ /* 0x000fe40000000a00 */
[----:B------:R-:W-:-:S04]  /*3ae0*/  LEA R72, P3, R143, UR4, 0x1 ;  /* 0x000000048f487c11 */ /* 0x000fc8000f8608ff */
[----:B------:R-:W-:-:S05]  /*3af0*/  LEA.HI.X R73, R143, UR5, R144, 0x1, P3 ;  /* 0x000000058f497c11 */ /* 0x000fca00098f0c90 */
[----:B--2---:R2:W-:Y:S04]  /*3b00*/  STG.E.128 desc[UR38][R72.64], R44 ;  /* 0x0000002c48007986 */ /* 0x0045e8000c101d26 */
.L_x_8388:
[----:B------:R-:W-:Y:S05]  /*3b10*/  BSYNC B1 ;  /* 0x0000000000017941 */ /* 0x000fea0003800000 */
.L_x_8387:
        /* <DEDUP_REMOVED lines=53> */
.L_x_8400:
[----:B------:R-:W-:Y:S05]  /*3e70*/  BSYNC B3 ;  /* 0x0000000000037941 */ /* 0x000fea0003800000 */
.L_x_8399:
[----:B------:R-:W-:Y:S02]  /*3e80*/  ULDC.64 UR4, c[0x0][0x2e8] ;  /* 0x0000ba0000047ab9 */ /* 0x000fe40000000a00 */
[----:B------:R-:W-:-:S04]  /*3e90*/  LEA R68, P3, R74, UR4, 0x1 ;  /* 0x000000044a447c11 */ /* 0x000fc8000f8608ff */
[----:B------:R-:W-:-:S05]  /*3ea0*/  LEA.HI.X R69, R74, UR5, R75, 0x1, P3 ;  /* 0x000000054a457c11 */ /* 0x000fca00098f0c4b */
[----:B--2---:R2:W-:Y:S04]  /*3eb0*/  STG.E.128 desc[UR38][R68.64], R44 ;  /* 0x0000002c44007986 */ /* 0x0045e8000c101d26 */
.L_x_8398:
[----:B------:R-:W-:Y:S05]  /*3ec0*/  BSYNC B2 ;  /* 0x0000000000027941 */ /* 0x000fea0003800000 */
.L_x_8397:
[----:B------:R-:W-:Y:S05]  /*3ed0*/  @P1 BRA `(.L_x_8396) ;  /* 0x0000000000d01947 */ /* 0x000fea0003800000 */
[----:B-12---:R1:W2:Y:S01]  /*3ee0*/  LDS.128 R44, [R111+0x1d400] ;  /* 0x01d400006f2c7984 */ /* 0x0062a20000000c00 */
        /* <DEDUP_REMOVED lines=46> */
.L_x_8402:
[----:B------:R-:W-:Y:S05]  /*41d0*/  BSYNC B2 ;  /* 0x0000000000027941 */ /* 0x000fea0003800000 */
.L_x_8401:
[----:B------:R-:W-:Y:S02]  /*41e0*/  ULDC.64 UR4, c[0x0][0x2e8] ;  /* 0x0000ba0000047ab9 */ /* 0x000fe40000000a00 */
[----:B------:R-:W-:-:S04]  /*41f0*/  LEA R64, P3, R75, UR4, 0x1 ;  /* 0x000000044b407c11 */ /* 0x000fc8000f8608ff */
[----:B------:R-:W-:-:S05]  /*4200*/  LEA.HI.X R65, R75, UR5, R76, 0x1, P3 ;  /* 0x000000054b417c11 */ /* 0x000fca00098f0c4c */
[----:B--2---:R3:W-:Y:S04]  /*4210*/  STG.E.128 desc[UR38][R64.64], R44 ;  /* 0x0000002c40007986 */ /* 0x0047e8000c101d26 */
.L_x_8396:
[----:B------:R-:W-:Y:S05]  /*4220*/  BSYNC B1 ;  /* 0x0000000000017941 */ /* 0x000fea0003800000 */
.L_x_8395:
[----:B------:R-:W-:Y:S01]  /*4230*/  ISETP.NE.AND P3, PT, R138, RZ, PT ;  /* 0x000000ff8a00720c */ /* 0x000fe20003f65270 */
[----:B------:R-:W-:-:S12]  /*4240*/  BSSY B1, `(.L_x_8403) ;  /* 0x0000070000017945 */ /* 0x000fd80003800000 */
[----:B------:R-:W-:Y:S05]  /*4250*/  @P3 BRA `(.L_x_8404) ;  /* 0x0000000400b83947 */ /* 0x000fea0003800000 */
[----:B--2---:R-:W-:Y:S01]  /*4260*/  IADD3 R73, P3, P4, R4, R120, R16 ;  /* 0x0000007804497210 */ /* 0x004fe20007c7e010 */
[----:B------:R-:W-:Y:S03]  /*4270*/  BSSY B2, `(.L_x_8405) ;  /* 0x0000037000027945 */ /* 0x000fe60003800000 */
[----:B------:R-:W-:Y:S01]  /*4280*/  IADD3.X R74, R28, R122, R17, P3, P4 ;  /* 0x0000007a1c4a7210 */ /* 0x000fe20001fe8411 */
[----:B------:R-:W-:Y:S08]  /*4290*/  @P2 BRA `(.L_x_8406) ;  /* 0x0000000000d02947 */ /* 0x000ff00003800000 */
[----:B-1-3--:R1:W2:Y:S01]  /*42a0*/  LDS.128 R44, [R111+0x1a400] ;  /* 0x01a400006f2c7984 */ /* 0x00a2a20000000c00 */
        /* <DEDUP_REMOVED lines=46> */
.L_x_8408:
[----:B------:R-:W-:Y:S05]  /*4590*/  BSYNC B3 ;  /* 0x0000000000037941 */ /* 0x000fea0003800000 */
.L_x_8407:
[----:B------:R-:W-:Y:S02]  /*45a0*/  ULDC.64 UR4, c[0x0][0x2e8] ;  /* 0x0000ba0000047ab9 */ /* 0x000fe40000000a00 */
[----:B------:R-:W-:-:S04]  /*45b0*/  LEA R60, P3, R71, UR4, 0x1 ;  /* 0x00000004473c7c11 */ /* 0x000fc8000f8608ff */
[----:B------:R-:W-:-:S05]  /*45c0*/  LEA.HI.X R61, R71, UR5, R72, 0x1, P3 ;  /* 0x00000005473d7c11 */ /* 0x000fca00098f0c48 */
[----:B--2---:R2:W-:Y:S04]  /*45d0*/  STG.E.128 desc[UR38][R60.64], R44 ;  /* 0x0000002c3c007986 */ /* 0x0045e8000c101d26 */
.L_x_8406:
[----:B------:R-:W-:Y:S05]  /*45e0*/  BSYNC B2 ;  /* 0x0000000000027941 */ /* 0x000fea0003800000 */
.L_x_8405:
[----:B------:R-:W-:Y:S05]  /*45f0*/  @P1 BRA `(.L_x_8404) ;  /* 0x0000000000d01947 */ /* 0x000fea0003800000 */
[----:B-123--:R1:W2:Y:S01]  /*4600*/  LDS.128 R44, [R111+0x1e400] ;  /* 0x01e400006f2c7984 */ /* 0x00e2a20000000c00 */
        /* <DEDUP_REMOVED lines=46> */
.L_x_8410:
[----:B------:R-:W-:Y:S05]  /*48f0*/  BSYNC B2 ;  /* 0x0000000000027941 */ /* 0x000fea0003800000 */
.L_x_8409:
[----:B------:R-:W-:Y:S02]  /*4900*/  ULDC.64 UR4, c[0x0][0x2e8] ;  /* 0x0000ba0000047ab9 */ /* 0x000fe40000000a00 */
[----:B------:R-:W-:-:S04]  /*4910*/  LEA R56, P3, R67, UR4, 0x1 ;  /* 0x0000000443387c11 */ /* 0x000fc8000f8608ff */
[----:B------:R-:W-:-:S05]  /*4920*/  LEA.HI.X R57, R67, UR5, R68, 0x1, P3 ;  /* 0x0000000543397c11 */ /* 0x000fca00098f0c44 */
[----:B--2---:R4:W-:Y:S04]  /*4930*/  STG.E.128 desc[UR38][R56.64], R44 ;  /* 0x0000002c38007986 */ /* 0x0049e8000c101d26 */
.L_x_8404:
[----:B------:R-:W-:Y:S05]  /*4940*/  BSYNC B1 ;  /* 0x0000000000017941 */ /* 0x000fea0003800000 */
.L_x_8403:
[----:B------:R-:W-:Y:S05]  /*4950*/  @P5 BRA `(.L_x_8411) ;  /* 0x0000003400a05947 */ /* 0x000fea0003800000 */
[----:B------:R-:W-:Y:S01]  /*4960*/  IADD3 R121, P3, P4, R29, R120, R16 ;  /* 0x000000781d797210 */ /* 0x000fe20007c7e010 */
[----:B------:R-:W-:Y:S03]  /*4970*/  BSSY B1, `(.L_x_8412) ;  /* 0x0000037000017945 */ /* 0x000fe60003800000 */
[----:B------:R-:W-:Y:S01]  /*4980*/  IADD3.X R122, R31, R122, R17, P3, P4 ;  /* 0x0000007a1f7a7210 */ /* 0x000fe20001fe8411 */
[----:B------:R-:W-:Y:S08]  /*4990*/  @P2 BRA `(.L_x_8413) ;  /* 0x0000000000d02947 */ /* 0x000ff00003800000 */
        /* <DEDUP_REMOVED lines=46> */
.L_x_8415:
[----:B------:R-:W-:Y:S05]  /*4c80*/  BSYNC B2 ;  /* 0x0000000000027941 */ /* 0x000fea0003800000 */
.L_x_8414:
[----:B------:R-:W-:Y:S01]  /*4c90*/  ULDC.64 UR4, c[0x0][0x2e8] ;  /* 0x0000ba0000047ab9 */ /* 0x000fe20000000a00 */
[----:B------:R-:W-:Y:S01]  /*4ca0*/  IMAD.X R54, R122, 0x1, R35, P3 ;  /* 0x000000017a367824 */ /* 0x000fe200018e0623 */
[----:B------:R-:W-:-:S04]  /*4cb0*/  LEA R52, P3, R63, UR4, 0x1 ;  /* 0x000000043f347c11 */ /* 0x000fc8000f8608ff */
[----:B------:R-:W-:-:S05]  /*4cc0*/  LEA.HI.X R53, R63, UR5, R54, 0x1, P3 ;  /* 0x000000053f357c11 */ /* 0x000fca00098f0c36 */
[----:B--2---:R1:W-:Y:S04]  /*4cd0*/  STG.E.128 desc[UR38][R52.64], R44 ;  /* 0x0000002c34007986 */ /* 0x0043e8000c101d26 */
.L_x_8413:
[----:B------:R-:W-:Y:S05]  /*4ce0*/  BSYNC B1 ;  /* 0x0000000000017941 */ /* 0x000fea0003800000 */
.L_x_8412:
[----:B------:R-:W-:Y:S05]  /*4cf0*/  @P1 BRA `(.L_x_8411) ;  /* 0x0000003000b81947 */ /* 0x000fea0003800000 */
[----:B-1234-:R1:W2:Y:S01]  /*4d00*/  LDS.128 R44, [R111+0x1f400] ;  /* 0x01f400006f2c7984 */ /* 0x01e2a20000000c00 */
[----:B------:R-:W-:Y:S01]  /*4d10*/  ISETP.GE.AND P4, PT, R185, R123, PT ;  /* 0x0000007bb900720c */ /* 0x000fe20003f86270 */
[----:B------:R-:W-:Y:S01]  /*4d20*/  BSSY B1, `(.L_x_8416) ;  /* 0x000002c000017945 */ /* 0x000fe20003800000 */
[----:B------:R-:W-:-:S11]  /*4d30*/  IADD3 R59, P3, R121, R38, RZ ;  /* 0x00000026793b7210 */ /* 0x000fd60007f7e0ff */
        /* <DEDUP_REMOVED lines=42> */
.L_x_8417:
[----:B------:R-:W-:Y:S05]  /*4fe0*/  BSYNC B1 ;  /* 0x0000000000017941 */ /* 0x000fea0003800000 */
.L_x_8416:
[----:B------:R-:W-:Y:S01]  /*4ff0*/  ULDC.64 UR4, c[0x0][0x2e8] ;  /* 0x0000ba0000047ab9 */ /* 0x000fe20000000a00 */
[----:B------:R-:W-:Y:S01]  /*5000*/  IMAD.X R122, R122, 0x1, R103, P3 ;  /* 0x000000017a7a7824 */ /* 0x000fe200018e0667 */
[----:B------:R-:W-:-:S04]  /*5010*/  LEA R48, P3, R59, UR4, 0x1 ;  /* 0x000000043b307c11 */ /* 0x000fc8000f8608ff */
[----:B------:R-:W-:-:S05]  /*5020*/  LEA.HI.X R49, R59, UR5, R122, 0x1, P3 ;  /* 0x000000053b317c11 */ /* 0x000fca00098f0c7a */
[----:B--2---:R1:W-:Y:S01]  /*5030*/  STG.E.128 desc[UR38][R48.64], R44 ;  /* 0x0000002c30007986 */ /* 0x0043e2000c101d26 */
[----:B------:R-:W-:Y:S05]  /*5040*/  BRA `(.L_x_8411) ;  /* 0x0000002c00e47947 */ /* 0x000fea0003800000 */
.L_x_8375:
[----:B------:R-:W-:Y:S02]  /*5050*/  ISETP.GE.AND P3, PT, R212, R114, PT ;  /* 0x00000072d400720c */ /* 0x000fe40003f66270 */
[----:B------:R-:W-:Y:S02]  /*5060*/  CS2R R50, SRZ ;  /* 0x0000000000327805 */ /* 0x000fe4000001ff00 */
[----:B------:R-:W-:-:S13]  /*5070*/  ISETP.GE.OR P3, PT, R16, R123, P3 ;  /* 0x0000007b1000720c */ /* 0x000fda0001f66670 */
[----:B------:R-:W-:Y:S01]  /*5080*/  @!P3 IADD3 R46, P0, P4, R90, R78, R14 ;  /* 0x0000004e5a2eb210 */ /* 0x000fe20007c1e00e */
[----:B------:R-:W0:Y:S03]  /*5090*/  @!P3 LDC.64 R60, c[0x0][0x3e8] ;  /* 0x0000fa00ff3cbb82 */ /* 0x000e260000000a00 */
[----:B------:R-:W-:Y:S02]  /*50a0*/  @!P3 IADD3.X R47, R33, R119, R21, P0, P4 ;  /* 0x00000077212fb210 */ /* 0x000fe400007e8415 */
[----:B------:R-:W-:-:S03]  /*50b0*/  @!P3 IADD3 R44, P0, P4, R84, R76, R8 ;  /* 0x0000004c542cb210 */ /* 0x000fc60007c1e008 */
[----:B------:R-:W1:Y:S01]  /*50c0*/  @!P3 LDC.64 R62, c[0x0][0x400] ;  /* 0x00010000ff3ebb82 */ /* 0x000e620000000a00 */
        /* <DEDUP_REMOVED lines=11> */
[----:B------:R-:W4:Y:S01]  /*5180*/  @!P4 LDC.64 R52, c[0x0][0x3e8] ;  /* 0x0000fa00ff34cb82 */ /* 0x000f220000000a00 */
[----:B------:R-:W-:-:S05]  /*5190*/  @!P4 IADD3 R48, P5, R90, R78, RZ ;  /* 0x0000004e5a30c210 */ /* 0x000fca0007fbe0ff */
[----:B------:R-:W-:Y:S02]  /*51a0*/  @!P4 IMAD.X R49, R119, 0x1, R33, P5 ;  /* 0x000000017731c824 */ /* 0x000fe400028e0621 */
[----:B------:R-:W0:Y:S01]  /*51b0*/  @!P4 LDC.64 R54, c[0x0][0x400] ;  /* 0x00010000ff36cb82 */ /* 0x000e220000000a00 */
[----:B----4-:R-:W-:-:S04]  /*51c0*/  @!P4 LEA R52, P5, R48, R52, 0x1 ;  /* 0x000000343034c211 */ /* 0x010fc800078a08ff */
[----:B------:R-:W-:Y:S02]  /*51d0*/  @!P4 LEA.HI.X R53, R48, R53, R49, 0x1, P5 ;  /* 0x000000353035c211 */ /* 0x000fe400028f0c31 */
[----:B------:R-:W-:-:S05]  /*51e0*/  @!P4 IADD3 R48, P5, R84, R76, RZ ;  /* 0x0000004c5430c210 */ /* 0x000fca0007fbe0ff */
[----:B------:R-:W-:Y:S01]  /*51f0*/  @!P4 IMAD.X R49, R106, 0x1, R100, P5 ;  /* 0x000000016a31c824 */ /* 0x000fe200028e0664 */
[----:B0-----:R-:W-:-:S04]  /*5200*/  @!P4 LEA R54, P5, R48, R54, 0x1 ;  /* 0x000000363036c211 */ /* 0x001fc800078a08ff */
[----:B------:R-:W-:Y:S02]  /*5210*/  @!P4 LEA.HI.X R55, R48, R55, R49, 0x1, P5 ;  /* 0x000000373037c211 */ /* 0x000fe400028f0c31 */
[----:B------:R-:W-:Y:S02]  /*5220*/  CS2R R48, SRZ ;  /* 0x0000000000307805 */ /* 0x000fe4000001ff00 */
[----:B------:R-:W-:-:S04]  /*5230*/  @!P3 LEA R60, P5, R46, R60, 0x1 ;  /* 0x0000003c2e3cb211 */ /* 0x000fc800078a08ff */
[----:B------:R-:W-:Y:S02]  /*5240*/  @!P3 LEA.HI.X R61, R46, R61, R47, 0x1, P5 ;  /* 0x0000003d2e3db211 */ /* 0x000fe400028f0c2f */
[----:B------:R-:W-:Y:S02]  /*5250*/  CS2R R46, SRZ ;  /* 0x00000000002e7805 */ /* 0x000fe4000001ff00 */
[C---:B-1----:R-:W-:Y:S01]  /*5260*/  @!P3 LEA R62, P5, R44.reuse, R62, 0x1 ;  /* 0x0000003e2c3eb211 */ /* 0x042fe200078a08ff */
[----:B------:R0:W5:Y:S03]  /*5270*/  @!P4 LDG.E.128 R48, desc[UR38][R54.64] ;  /* 0x000000263630c981 */ /* 0x000166000c1e1d00 */
[----:B------:R-:W-:Y:S02]  /*5280*/  @!P3 LEA.HI.X R63, R44, R63, R45, 0x1, P5 ;  /* 0x0000003f2c3fb211 */ /* 0x000fe400028f0c2d */
[----:B------:R-:W-:-:S02]  /*5290*/  CS2R R44, SRZ ;  /* 0x00000000002c7805 */ /* 0x000fc4000001ff00 */
[----:B------:R-:W-:Y:S02]  /*52a0*/  CS2R R58, SRZ ;  /* 0x00000000003a7805 */ /* 0x000fe4000001ff00 */
[----:B------:R-:W-:Y:S02]  /*52b0*/  CS2R R56, SRZ ;  /* 0x0000000000387805 */ /* 0x000fe4000001ff00 */
[----:B------:R1:W5:Y:S01]  /*52c0*/  @!P4 LDG.E.128 R44, desc[UR38][R52.64] ;  /* 0x00000026342cc981 */ /* 0x000362000c1e1d00 */
[----:B0-----:R-:W-:-:S03]  /*52d0*/  CS2R R54, SRZ ;  /* 0x0000000000367805 */ /* 0x001fc6000001ff00 */
[----:B------:R0:W5:Y:S01]  /*52e0*/  @!P3 LDG.E.128 R56, desc[UR38][R62.64] ;  /* 0x000000263e38b981 */ /* 0x000162000c1e1d00 */
[----:B-1----:R-:W-:-:S06]  /*52f0*/  CS2R R52, SRZ ;  /* 0x0000000000347805 */ /* 0x002fcc000001ff00 */
[----:B------:R1:W5:Y:S01]  /*5300*/  @!P3 LDG.E.128 R52, desc[UR38][R60.64] ;  /* 0x000000263c34b981 */ /* 0x000362000c1e1d00 */
[----:B--2---:R-:W-:-:S04]  /*5310*/  @!P0 LEA R68, P3, R66, R68, 0x1 ;  /* 0x0000004442448211 */ /* 0x004fc800078608ff */
[----:B------:R-:W-:Y:S02]  /*5320*/  @!P0 LEA.HI.X R69, R66, R69, R67, 0x1, P3 ;  /* 0x0000004542458211 */ /* 0x000fe400018f0c43 */
[C---:B---3--:R-:W-:Y:S02]  /*5330*/  @!P0 LEA R70, P3, R64.reuse, R70, 0x1 ;  /* 0x0000004640468211 */ /* 0x048fe400078608ff */
[----:B0-----:R-:W-:Y:S02]  /*5340*/  CS2R R62, SRZ ;  /* 0x00000000003e7805 */ /* 0x001fe4000001ff00 */
[----:B------:R-:W-:Y:S02]  /*5350*/  CS2R R66, SRZ ;  /* 0x0000000000427805 */ /* 0x000fe4000001ff00 */
[----:B-1----:R-:W-:Y:S02]  /*5360*/  CS2R R60, SRZ ;  /* 0x00000000003c7805 */ /* 0x002fe4000001ff00 */
[----:B------:R-:W-:-:S02]  /*5370*/  @!P0 LEA.HI.X R71, R64, R71, R65, 0x1, P3 ;  /* 0x0000004740478211 */ /* 0x000fc400018f0c41 */
[----:B------:R-:W-:Y:S02]  /*5380*/  CS2R R64, SRZ ;  /* 0x0000000000407805 */ /* 0x000fe4000001ff00 */
[----:B------:R0:W5:Y:S04]  /*5390*/  @!P0 LDG.E.128 R60, desc[UR38][R68.64] ;  /* 0x00000026443c8981 */ /* 0x000168000c1e1d00 */
[----:B------:R1:W5:Y:S01]  /*53a0*/  @!P0 LDG.E.128 R64, desc[UR38][R70.64] ;  /* 0x0000002646408981 */ /* 0x000362000c1e1d00 */
[----:B------:R-:W-:-:S04]  /*53b0*/  ISETP.GE.AND P0, PT, R210, R114, PT ;  /* 0x00000072d200720c */ /* 0x000fc80003f06270 */
[CC--:B------:R-:W-:Y:S01]  /*53c0*/  ISETP.GE.OR P0, PT, R16.reuse, R123.reuse, P0 ;  /* 0x0000007b1000720c */ /* 0x0c0fe20000706670 */
[----:B------:R-:W-:Y:S01]  /*53d0*/  BSSY B1, `(.L_x_8418) ;  /* 0x000001c000017945 */ /* 0x000fe20003800000 */
[----:B------:R-:W-:Y:S02]  /*53e0*/  ISETP.GE.AND P3, PT, R16, R123, PT ;  /* 0x0000007b1000720c */ /* 0x000fe40003f66270 */
[----:B0-----:R-:W-:Y:S02]  /*53f0*/  CS2R R68, SRZ ;  /* 0x0000000000447805 */ /* 0x001fe4000001ff00 */
[----:B------:R-:W-:Y:S02]  /*5400*/  CS2R R74, SRZ ;  /* 0x00000000004a7805 */ /* 0x000fe4000001ff00 */
[----:B-1----:R-:W-:Y:S02]  /*5410*/  CS2R R70, SRZ ;  /* 0x0000000000467805 */ /* 0x002fe4000001ff00 */
[----:B------:R-:W-:-:S03]  /*5420*/  CS2R R72, SRZ ;  /* 0x0000000000487805 */ /* 0x000fc6000001ff00 */
[----:B------:R-:W-:Y:S05]  /*5430*/  @P0 BRA `(.L_x_8419) ;  /* 0x0000000000540947 */ /* 0x000fea0003800000 */
[----:B------:R-:W0:Y:S01]  /*5440*/  LDC.64 R68, c[0x0][0x3f8] ;  /* 0x0000fe00ff447b82 */ /* 0x000e220000000a00 */
[----:B------:R-:W-:Y:S01]  /*5450*/  IMAD.MOV.U32 R72, RZ, RZ, R78 ;  /* 0x000000ffff487224 */ /* 0x000fe200078e004e */
[----:B------:R-:W-:Y:S01]  /*5460*/  ULDC.64 UR4, c[0x0][0x3e8] ;  /* 0x0000fa0000047ab9 */ /* 0x000fe20000000a00 */
[----:B------:R-:W-:Y:S01]  /*5470*/  IMAD.MOV.U32 R73, RZ, RZ, R119 ;  /* 0x000000ffff497224 */ /* 0x000fe200078e0077 */
[----:B------:R-:W-:Y:S01]  /*5480*/  ULDC.64 UR6, c[0x0][0x400] ;  /* 0x0001000000067ab9 */ /* 0x000fe20000000a00 */
[----:B------:R-:W-:-:S03]  /*5490*/  IMAD.MOV.U32 R77, RZ, RZ, R106 ;  /* 0x000000ffff4d7224 */ /* 0x000fc600078e006a */
        /* <DEDUP_REMOVED lines=15> */
.L_x_8419:
[----:B------:R-:W-:Y:S05]  /*5590*/  BSYNC B1 ;  /* 0x0000000000017941 */ /* 0x000fea0003800000 */
.L_x_8418:
[----:B-----5:R-:W-:Y:S01]  /*55a0*/  IMAD.MOV.U32 R77, RZ, RZ, R71 ;  /* 0x000000ffff4d7224 */ /* 0x020fe200078e0047 */
[----:B------:R-:W-:Y:S01]  /*55b0*/  MOV R76, R70 ;  /* 0x00000046004c7202 */ /* 0x000fe20000000f00 */
[----:B------:R-:W-:Y:S01]  /*55c0*/  IMAD.MOV.U32 R78, RZ, RZ, R68 ;  /* 0x000000ffff4e7224 */ /* 0x000fe200078e0044 */
[----:B------:R-:W-:Y:S01]  /*55d0*/  ISETP.NE.AND P0, PT, R191, 0x3, PT ;  /* 0x00000003bf00780c */ /* 0x000fe20003f05270 */
        /* <DEDUP_REMOVED lines=53> */
.L_x_8420:
[----:B------:R-:W-:Y:S01]  /*5930*/  IMAD R106, R184, 0x8, R2 ;  /* 0x00000008b86a7824 */ /* 0x000fe200078e0202 */
[----:B------:R-:W-:Y:S01]  /*5940*/  SHF.L.U32 R119, R192, 0x1f, RZ ;  /* 0x0000001fc0777819 */ /* 0x000fe200000006ff */
[----:B------:R-:W0:Y:S01]  /*5950*/  LDC R132, c[0x0][0x2f4] ;  /* 0x0000bd00ff847b82 */ /* 0x000e220000000800 */
[----:B------:R-:W-:Y:S01]  /*5960*/  IMAD.MOV.U32 R121, RZ, RZ, R122 ;  /* 0x000000ffff797224 */ /* 0x000fe200078e007a */
[----:B------:R-:W-:Y:S01]  /*5970*/  BSSY B1, `(.L_x_8421) ;  /* 0x0000005000017945 */ /* 0x000fe20003800000 */
[----:B------:R-:W1:Y:S05]  /*5980*/  SYNCS.PHASECHK.TRANS64.TRYWAIT P4, [R106+URZ+0x28890], R119 ;  /* 0x028890776a0075a7 */ /* 0x000e6a000808017f */
[----:B------:R-:W2:Y:S01]  /*5990*/  LDC.64 R122, c[0x0][0x300] ;  /* 0x0000c000ff7a7b82 */ /* 0x000ea20000000a00 */
[----:B0-----:R-:W-:Y:S01]  /*59a0*/  IMAD.IADD R134, R132, 0x1, -R113 ;  /* 0x0000000184867824 */ /* 0x001fe200078e0a71 */
[----:B-1----:R-:W-:Y:S06]  /*59b0*/  @!P4 BRA `(.L_x_8422) ;  /* 0x0000020800c4c947 */ /* 0x002fec0003800000 */
.L_x_8795:
[----:B------:R-:W-:Y:S05]  /*59c0*/  BSYNC B1 ;  /* 0x0000000000017941 */ /* 0x000fea0003800000 */
.L_x_8421:
[----:B------:R-:W-:Y:S01]  /*59d0*/  ISETP.GE.OR P4, PT, R23, R114, P2 ;  /* 0x000000721700720c */ /* 0x000fe20001786670 */
[----:B------:R-:W-:-:S12]  /*59e0*/  BSSY B1, `(.L_x_8423) ;  /* 0x000007c000017945 */ /* 0x000fd80003800000 */
[----:B------:R-:W-:Y:S05]  /*59f0*/  @P4 BRA `(.L_x_8424) ;  /* 0x0000000400e84947 */ /* 0x000fea0003800000 */
[-C--:B--2---:R-:W-:Y:S01]  /*5a00*/  IMAD R76, R215, R122.reuse, RZ ;  /* 0x0000007ad74c7224 */ /* 0x084fe200078e02ff */
[----:B------:R-:W-:Y:S01]  /*5a10*/  ISETP.NE.AND P6, PT, R0, RZ, PT ;  /* 0x000000ff0000720c */ /* 0x000fe20003fc5270 */
[C---:B------:R-:W-:Y:S01]  /*5a20*/  IMAD.WIDE.U32 R124, R23.reuse, R122, R120 ;  /* 0x0000007a177c7225 */ /* 0x040fe200078e0078 */
[----:B------:R-:W-:Y:S03]  /*5a30*/  BSSY B2, `(.L_x_8425) ;  /* 0x000006b000027945 */ /* 0x000fe60003800000 */
[----:B------:R-:W-:Y:S01]  /*5a40*/  IMAD R77, R23, R123, R76 ;  /* 0x0000007b174d7224 */ /* 0x000fe200078e024c */
[----:B------:R-:W-:Y:S02]  /*5a50*/  SEL R76, R113, R134, !P6 ;  /* 0x00000086714c7207 */ /* 0x000fe40007000000 */
[----:B------:R-:W-:Y:S02]  /*5a60*/  IADD3 R146, P4, P5, R96, R124, R37 ;  /* 0x0000007c60927210 */ /* 0x000fe40007d9e025 */
[----:B------:R-:W-:-:S02]  /*5a70*/  IADD3 R148, R77, R125, RZ ;  /* 0x0000007d4d947210 */ /* 0x000fc40007ffe0ff */
[----:B------:R-:W-:Y:S02]  /*5a80*/  SHF.R.S32.HI R77, RZ, 0x1f, R76 ;  /* 0x0000001fff4d7819 */ /* 0x000fe4000001144c */
[----:B------:R-:W-:Y:S02]  /*5a90*/  IADD3.X R147, R35, R148, R102, P4, P5 ;  /* 0x0000009423937210 */ /* 0x000fe400027ea466 */
[----:B------:R-:W-:-:S04]  /*5aa0*/  LEA.HI R76, R77, R76, RZ, 0x4 ;  /* 0x0000004c4d4c7211 */ /* 0x000fc800078f20ff */
[----:B------:R-:W-:-:S04]  /*5ab0*/  LEA.HI.SX32 R76, R76, R101, 0x1c ;  /* 0x000000654c4c7211 */ /* 0x000fc800078fe2ff */
[----:B------:R-:W-:Y:S01]  /*5ac0*/  SHF.R.S32.HI R77, RZ, 0x1f, R76 ;  /* 0x0000001fff4d7819 */ /* 0x000fe2000001144c */
[----:B------:R-:W-:-:S03]  /*5ad0*/  IMAD.SHL.U32 R149, R76, 0x8, RZ ;  /* 0x000000084c957824 */ /* 0x000fc600078e00ff */
[----:B------:R-:W-:Y:S02]  /*5ae0*/  LEA.HI R77, R77, R76, RZ, 0x3 ;  /* 0x0000004c4d4d7211 */ /* 0x000fe400078f18ff */
[----:B------:R-:W-:-:S03]  /*5af0*/  LOP3.LUT R76, R149, 0x38, RZ, 0xc0, !PT ;  /* 0x00000038954c7812 */ /* 0x000fc600078ec0ff */
[----:B------:R-:W-:Y:S01]  /*5b00*/  IMAD.SHL.U32 R77, R77, 0x400, RZ ;  /* 0x000004004d4d7824 */ /* 0x000fe200078e00ff */
[----:B------:R-:W-:-:S04]  /*5b10*/  LOP3.LUT R76, R76, 0x1c0, R225, 0xf8, !PT ;  /* 0x000001c04c4c7812 */ /* 0x000fc800078ef8e1 */
[----:B------:R-:W-:Y:S02]  /*5b20*/  LOP3.LUT R77, R77, 0x7fffe000, RZ, 0xc0, !PT ;  /* 0x7fffe0004d4d7812 */ /* 0x000fe400078ec0ff */
[----:B------:R-:W-:-:S04]  /*5b30*/  LOP3.LUT R76, R76, R203, RZ, 0x3c, !PT ;  /* 0x000000cb4c4c7212 */ /* 0x000fc800078e3cff */
[----:B------:R-:W-:Y:S01]  /*5b40*/  IADD3 R79, R76, R77, R204 ;  /* 0x0000004d4c4f7210 */ /* 0x000fe20007ffe0cc */
[----:B------:R-:W-:-:S04]  /*5b50*/  IMAD R77, R184, 0x4000, R112 ;  /* 0x00004000b84d7824 */ /* 0x000fc800078e0270 */
[----:B------:R-:W-:Y:S02]  /*5b60*/  IMAD R79, R184, 0x4000, R79 ;  /* 0x00004000b84f7824 */ /* 0x000fe400078e024f */
[--C-:B------:R-:W-:Y:S02]  /*5b70*/  IMAD R77, R77, 0x2, R2.reuse ;  /* 0x000000024d4d7824 */ /* 0x100fe400078e0202 */
[----:B------:R-:W-:-:S04]  /*5b80*/  IMAD R80, R79, 0x2, R2 ;  /* 0x000000024f507824 */ /* 0x000fc800078e0202 */
[----:B------:R-:W1:Y:S04]  /*5b90*/  LDS.128 R76, [R77+0x18400] ;  /* 0x018400004d4c7984 */ /* 0x000e680000000c00 */
[----:B------:R-:W2:Y:S01]  /*5ba0*/  LDS.128 R80, [R80+0x18400] ;  /* 0x0184000050507984 */ /* 0x000ea20000000c00 */
[----:B------:R-:W-:Y:S05]  /*5bb0*/  @P3 BRA `(.L_x_8426) ;  /* 0x0000000400483947 */ /* 0x000fea0003800000 */
[----:B------:R-:W-:Y:S01]  /*5bc0*/  SHF.R.U32.HI R158, RZ, 0x10, R49 ;  /* 0x00000010ff9e7819 */ /* 0x000fe20000011631 */
[--C-:B------:R-:W-:Y:S01]  /*5bd0*/  HADD2.F32 R155, -RZ, R152.reuse.H0_H0 ;  /* 0x20000098ff9b7230 */ /* 0x100fe20000004100 */
[--C-:B------:R-:W-:Y:S01]  /*5be0*/  SHF.R.U64 R44, R44, 0x10, R45.reuse ;  /* 0x000000102c2c7819 */ /* 0x100fe2000000122d */
[----:B------:R-:W-:Y:S01]  /*5bf0*/  HADD2.F32 R152, -RZ, R152.H1_H1 ;  /* 0x30000098ff987230 */ /* 0x000fe20000004100 */
[----:B------:R-:W-:Y:S01]  /*5c00*/  SHF.R.U32.HI R156, RZ, 0x10, R45 ;  /* 0x00000010ff9c7819 */ /* 0x000fe2000001162d */
[----:B------:R-:W-:Y:S01]  /*5c10*/  HADD2.F32 R158, -RZ, R158.H0_H0 ;  /* 0x2000009eff9e7230 */ /* 0x000fe20000004100 */
[----:B------:R-:W-:Y:S02]  /*5c20*/  SHF.R.U64 R48, R48, 0x10, R49 ;  /* 0x0000001030307819 */ /* 0x000fe40000001231 */
[--C-:B------:R-:W-:Y:S01]  /*5c30*/  SHF.R.U64 R45, R46, 0x10, R47.reuse ;  /* 0x000000102e2d7819 */ /* 0x100fe2000000122f */
[----:B------:R-:W-:Y:S01]  /*5c40*/  HADD2.F32 R156, -RZ, R156.H0_H0 ;  /* 0x2000009cff9c7230 */ /* 0x000fe20000004100 */
[----:B------:R-:W-:Y:S01]  /*5c50*/  SHF.R.U32.HI R49, RZ, 0x10, R47 ;  /* 0x00000010ff317819 */ /* 0x000fe2000001162f */
[----:B-1----:R-:W-:Y:S01]  /*5c60*/  HADD2.F32 R47, -RZ, R77.H0_H0 ;  /* 0x2000004dff2f7230 */ /* 0x002fe20000004100 */
[--C-:B------:R-:W-:Y:S01]  /*5c70*/  SHF.R.U64 R46, R50, 0x10, R51.reuse ;  /* 0x00000010322e7819 */ /* 0x100fe20000001233 */
[--C-:B--2---:R-:W-:Y:S01]  /*5c80*/  HADD2.F32 R50, -RZ, R81.reuse.H0_H0 ;  /* 0x20000051ff327230 */ /* 0x104fe20000004100 */
[----:B------:R-:W-:Y:S01]  /*5c90*/  SHF.R.U32.HI R153, RZ, 0x10, R51 ;  /* 0x00000010ff997819 */ /* 0x000fe20000011633 */
[----:B------:R-:W-:-:S02]  /*5ca0*/  HADD2.F32 R51, -RZ, R81.H1_H1 ;  /* 0x30000051ff337230 */ /* 0x000fc40000004100 */
[-C--:B------:R-:W-:Y:S01]  /*5cb0*/  FMUL.FTZ R81, R47, R152.reuse ;  /* 0x000000982f517220 */ /* 0x080fe20000410000 */
[----:B------:R-:W-:Y:S02]  /*5cc0*/  HADD2.F32 R77, -RZ, R77.H1_H1 ;  /* 0x3000004dff4d7230 */ /* 0x000fe40000004100 */
[C---:B------:R-:W-:Y:S01]  /*5cd0*/  FMUL.FTZ R160, R50.reuse, R152 ;  /* 0x0000009832a07220 */ /* 0x040fe20000410000 */
[----:B------:R-:W-:Y:S02]  /*5ce0*/  HADD2.F32 R45, -RZ, R45.H0_H0 ;  /* 0x2000002dff2d7230 */ /* 0x000fe40000004100 */
[-C--:B------:R-:W-:Y:S01]  /*5cf0*/  FMUL.FTZ R152, R51, R158.reuse ;  /* 0x0000009e33987220 */ /* 0x080fe20000410000 */
[-C--:B------:R-:W-:Y:S01]  /*5d00*/  FFMA.FTZ R50, R50, R155.reuse, R81 ;  /* 0x0000009b32327223 */ /* 0x080fe20000010051 */
[C---:B------:R-:W-:Y:S01]  /*5d10*/  FMUL.FTZ R158, R77.reuse, R158 ;  /* 0x0000009e4d9e7220 */ /* 0x040fe20000410000 */
[----:B------:R-:W-:Y:S02]  /*5d20*/  HADD2.F32 R81, -RZ, R83.H0_H0 ;  /* 0x20000053ff517230 */ /* 0x000fe40000004100 */
[-C--:B------:R-:W-:Y:S01]  /*5d30*/  FFMA.FTZ R152, R77, R156.reuse, -R152 ;  /* 0x0000009c4d987223 */ /* 0x080fe20000010898 */
[----:B------:R-:W-:Y:S01]  /*5d40*/  FFMA.FTZ R47, R47, R155, -R160 ;  /* 0x0000009b2f2f7223 */ /* 0x000fe200000108a0 */
        /* <DEDUP_REMOVED lines=8> */
[----:B------:R-:W-:Y:S02]  /*5dd0*/  HADD2.F32 R160, -RZ, R153.H0_H0 ;  /* 0x20000099ffa07230 */ /* 0x000fe40000004100 */
[----:B------:R-:W-:Y:S01]  /*5de0*/  FMUL.FTZ R154, R77, R154 ;  /* 0x0000009a4d9a7220 */ /* 0x000fe20000410000 */
[----:B------:R-:W-:-:S02]  /*5df0*/  HADD2.F32 R79, -RZ, R79.H1_H1 ;  /* 0x3000004fff4f7230 */ /* 0x000fc40000004100 */
[----:B------:R-:W-:Y:S02]  /*5e00*/  HADD2.F32 R158, -RZ, R49.H0_H0 ;  /* 0x20000031ff9e7230 */ /* 0x000fe40000004100 */
[----:B------:R-:W-:Y:S01]  /*5e10*/  FMUL.FTZ R164, R83, R160 ;  /* 0x000000a053a47220 */ /* 0x000fe20000410000 */
[-C--:B------:R-:W-:Y:S01]  /*5e20*/  FFMA.FTZ R49, R77, R156.reuse, -R162 ;  /* 0x0000009c4d317223 */ /* 0x080fe200000108a2 */
[----:B------:R-:W-:Y:S01]  /*5e30*/  FFMA.FTZ R77, R81, R156, R154 ;  /* 0x0000009c514d7223 */ /* 0x000fe2000001009a */
[C---:B------:R-:W-:Y:S01]  /*5e40*/  FMUL.FTZ R160, R79.reuse, R160 ;  /* 0x000000a04fa07220 */ /* 0x040fe20000410000 */
[-C--:B------:R-:W-:Y:S01]  /*5e50*/  FFMA.FTZ R154, R79, R158.reuse, -R164 ;  /* 0x0000009e4f9a7223 */ /* 0x080fe200000108a4 */
[--C-:B------:R-:W-:Y:S02]  /*5e60*/  HADD2.F32 R81, -RZ, R151.reuse.H1_H1 ;  /* 0x30000097ff517230 */ /* 0x100fe40000004100 */
[----:B------:R-:W-:Y:S02]  /*5e70*/  HADD2.F32 R153, -RZ, R48.H0_H0 ;  /* 0x20000030ff997230 */ /* 0x000fe40000004100 */
[----:B------:R-:W-:Y:S01]  /*5e80*/  FFMA.FTZ R156, R83, R158, R160 ;  /* 0x0000009e539c7223 */ /* 0x000fe200000100a0 */
[----:B------:R-:W-:-:S02]  /*5e90*/  HADD2.F32 R151, -RZ, R151.H0_H0 ;  /* 0x20000097ff977230 */ /* 0x000fc40000004100 */
[----:B------:R-:W-:Y:S02]  /*5ea0*/  HADD2.F32 R79, -RZ, R80.H0_H0 ;  /* 0x20000050ff4f7230 */ /* 0x000fe40000004100 */
[----:B------:R-:W-:Y:S02]  /*5eb0*/  HADD2.F32 R48, -RZ, R76.H0_H0 ;  /* 0x2000004cff307230 */ /* 0x000fe40000004100 */
[----:B------:R-:W-:Y:S02]  /*5ec0*/  HADD2.F32 R80, -RZ, R80.H1_H1 ;  /* 0x30000050ff507230 */ /* 0x000fe40000004100 */
[CC--:B------:R-:W-:Y:S01]  /*5ed0*/  FMUL.FTZ R155, R79.reuse, R151.reuse ;  /* 0x000000974f9b7220 */ /* 0x0c0fe20000410000 */
        /* <DEDUP_REMOVED lines=12> */
[----:B------:R-:W-:Y:S01]  /*5fa0*/  HADD2.F32 R81, -RZ, R150.H1_H1 ;  /* 0x30000096ff517230 */ /* 0x000fe20000004100 */
[----:B------:R-:W-:Y:S01]  /*5fb0*/  F2FP.F16.F32.PACK_AB R80, R153, R48 ;  /* 0x000000309950723e */ /* 0x000fe200000000ff */
[----:B------:R-:W-:Y:S02]  /*5fc0*/  HADD2.F32 R44, -RZ, R78.H0_H0 ;  /* 0x2000004eff2c7230 */ /* 0x000fe40000004100 */
[----:B------:R-:W-:Y:S02]  /*5fd0*/  HADD2.F32 R82, -RZ, R82.H1_H1 ;  /* 0x30000052ff527230 */ /* 0x000fe40000004100 */
[-C--:B------:R-:W-:Y:S01]  /*5fe0*/  FMUL.FTZ R151, R46, R81.reuse ;  /* 0x000000512e977220 */ /* 0x080fe20000410000 */
[----:B------:R-:W-:Y:S02]  /*5ff0*/  HADD2.F32 R78, -RZ, R78.H1_H1 ;  /* 0x3000004eff4e7230 */ /* 0x000fe40000004100 */
[----:B------:R-:W-:Y:S01]  /*6000*/  FMUL.FTZ R81, R44, R81 ;  /* 0x000000512c517220 */ /* 0x000fe20000410000 */
[----:B------:R-:W-:-:S02]  /*6010*/  HADD2.F32 R79, -RZ, R150.H0_H0 ;  /* 0x20000096ff4f7230 */ /* 0x000fc40000004100 */
[-C--:B------:R-:W-:Y:S01]  /*6020*/  FMUL.FTZ R157, R82, R83.reuse ;  /* 0x00000053529d7220 */ /* 0x080fe20000410000 */
[----:B------:R-:W-:Y:S02]  /*6030*/  FMUL.FTZ R83, R78, R83 ;  /* 0x000000534e537220 */ /* 0x000fe40000410000 */
[-C--:B------:R-:W-:Y:S01]  /*6040*/  FFMA.FTZ R81, R46, R79.reuse, R81 ;  /* 0x0000004f2e517223 */ /* 0x080fe20000010051 */
[----:B------:R-:W-:Y:S01]  /*6050*/  FFMA.FTZ R151, R44, R79, -R151 ;  /* 0x0000004f2c977223 */ /* 0x000fe20000010897 */
[-C--:B------:R-:W-:Y:S01]  /*6060*/  FFMA.FTZ R82, R82, R45.reuse, R83 ;  /* 0x0000002d52527223 */ /* 0x080fe20000010053 */
[----:B------:R-:W-:Y:S01]  /*6070*/  FFMA.FTZ R78, R78, R45, -R157 ;  /* 0x0000002d4e4e7223 */ /* 0x000fe2000001089d */
[----:B------:R-:W-:Y:S02]  /*6080*/  F2FP.F16.F32.PACK_AB R83, R156, R77 ;  /* 0x0000004d9c53723e */ /* 0x000fe400000000ff */
[----:B------:R-:W-:Y:S02]  /*6090*/  F2FP.F16.F32.PACK_AB R79, R154, R49 ;  /* 0x000000319a4f723e */ /* 0x000fe400000000ff */
[----:B------:R-:W-:Y:S01]  /*60a0*/  F2FP.F16.F32.PACK_AB R82, R82, R81 ;  /* 0x000000515252723e */ /* 0x000fe200000000ff */
[----:B------:R-:W-:Y:S01]  /*60b0*/  IMAD.MOV.U32 R81, RZ, RZ, R50 ;  /* 0x000000ffff517224 */ /* 0x000fe200078e0032 */
[----:B------:R-:W-:-:S02]  /*60c0*/  F2FP.F16.F32.PACK_AB R78, R78, R151 ;  /* 0x000000974e4e723e */ /* 0x000fc400000000ff */
[----:B------:R-:W-:-:S07]  /*60d0*/  MOV R77, R47 ;  /* 0x0000002f004d7202 */ /* 0x000fce0000000f00 */
.L_x_8426:
[----:B------:R-:W-:Y:S05]  /*60e0*/  BSYNC B2 ;  /* 0x0000000000027941 */ /* 0x000fea0003800000 */
.L_x_8425:
[----:B------:R-:W-:Y:S01]  /*60f0*/  ISETP.GE.AND P4, PT, R149, R132, PT ;  /* 0x000000849500720c */ /* 0x000fe20003f86270 */
[----:B------:R-:W-:-:S12]  /*6100*/  ULDC.64 UR4, c[0x0][0x2e8] ;  /* 0x0000ba0000047ab9 */ /* 0x000fd80000000a00 */
[--C-:B------:R-:W-:Y:S02]  /*6110*/  @!P4 SHF.R.S32.HI R44, RZ, 0x1f, R149.reuse ;  /* 0x0000001fff2cc819 */ /* 0x100fe40000011495 */
[----:B------:R-:W-:-:S04]  /*6120*/  @!P4 IADD3 R124, P5, P6, R96, R124, R149 ;  /* 0x0000007c607cc210 */ /* 0x000fc80007ebe095 */
[----:B------:R-:W-:Y:S02]  /*6130*/  @!P4 IADD3.X R47, R35, R148, R44, P5, P6 ;  /* 0x00000094232fc210 */ /* 0x000fe40002fec42c */
[----:B------:R-:W-:-:S04]  /*6140*/  LEA R44, P5, R146, UR4, 0x1 ;  /* 0x00000004922c7c11 */ /* 0x000fc8000f8a08ff */
[----:B------:R-:W-:Y:S02]  /*6150*/  LEA.HI.X R45, R146, UR5, R147, 0x1, P5 ;  /* 0x00000005922d7c11 */ /* 0x000fe4000a8f0c93 */
[----:B------:R-:W-:-:S03]  /*6160*/  @!P4 LEA R46, P5, R124, UR4, 0x1 ;  /* 0x000000047c2ecc11 */ /* 0x000fc6000f8a08ff */
[----:B-1----:R1:W-:Y:S01]  /*6170*/  STG.E.128 desc[UR38][R44.64], R76 ;  /* 0x0000004c2c007986 */ /* 0x0023e2000c101d26 */
[----:B------:R-:W-:-:S05]  /*6180*/  @!P4 LEA.HI.X R47, R124, UR5, R47, 0x1, P5 ;  /* 0x000000057c2fcc11 */ /* 0x000fca000a8f0c2f */
[----:B--2---:R1:W-:Y:S04]  /*6190*/  @!P4 STG.E.128 desc[UR38][R46.64], R80 ;  /* 0x000000502e00c986 */ /* 0x0043e8000c101d26 */
.L_x_8424:
[----:B------:R-:W-:Y:S05]  /*61a0*/  BSYNC B1 ;  /* 0x0000000000017941 */ /* 0x000fea0003800000 */
.L_x_8423:
[----:B------:R-:W-:Y:S01]  /*61b0*/  ISETP.GE.OR P4, PT, R212, R114, P2 ;  /* 0x00000072d400720c */ /* 0x000fe20001786670 */
[----:B------:R-:W-:-:S12]  /*61c0*/  BSSY B1, `(.L_x_8427) ;  /* 0x0000080000017945 */ /* 0x000fd80003800000 */
[----:B------:R-:W-:Y:S05]  /*61d0*/  @P4 BRA `(.L_x_8428) ;  /* 0x0000000400f84947 */ /* 0x000fea0003800000 */
[-C--:B-12---:R-:W-:Y:S01]  /*61e0*/  IMAD R44, R118, R122.reuse, RZ ;  /* 0x0000007a762c7224 */ /* 0x086fe200078e02ff */
[----:B------:R-:W-:Y:S01]  /*61f0*/  ISETP.NE.AND P6, PT, R0, RZ, PT ;  /* 0x000000ff0000720c */ /* 0x000fe20003fc5270 */
[C---:B------:R-:W-:Y:S01]  /*6200*/  IMAD.WIDE.U32 R76, R212.reuse, R122, R120 ;  /* 0x0000007ad44c7225 */ /* 0x040fe200078e0078 */
[----:B------:R-:W-:Y:S03]  /*6210*/  BSSY B2, `(.L_x_8429) ;  /* 0x000006f000027945 */ /* 0x000fe60003800000 */
[----:B------:R-:W-:Y:S01]  /*6220*/  IMAD R45, R212, R123, R44 ;  /* 0x0000007bd42d7224 */ /* 0x000fe200078e022c */
[----:B------:R-:W-:Y:S02]  /*6230*/  SEL R44, R113, R134, !P6 ;  /* 0x00000086712c7207 */ /* 0x000fe40007000000 */
[----:B------:R-:W-:Y:S01]  /*6240*/  IADD3 R78, P4, P5, R96, R76, R37 ;  /* 0x0000004c604e7210 */ /* 0x000fe20007d9e025 */
[----:B------:R-:W-:Y:S01]  /*6250*/  IMAD.IADD R80, R77, 0x1, R45 ;  /* 0x000000014d507824 */ /* 0x000fe200078e022d */
[----:B------:R-:W-:-:S04]  /*6260*/  SHF.R.S32.HI R45, RZ, 0x1f, R44 ;  /* 0x0000001fff2d7819 */ /* 0x000fc8000001142c */
[----:B------:R-:W-:Y:S02]  /*6270*/  LEA.HI R44, R45, R44, RZ, 0x4 ;  /* 0x0000002c2d2c7211 */ /* 0x000fe400078f20ff */
[----:B------:R-:W-:Y:S02]  /*6280*/  IADD3.X R79, R35, R80, R102, P4, P5 ;  /* 0x00000050234f7210 */ /* 0x000fe400027ea466 */
[----:B------:R-:W-:-:S04]  /*6290*/  LEA.HI.SX32 R44, R44, R101, 0x1c ;  /* 0x000000652c2c7211 */ /* 0x000fc800078fe2ff */
[----:B------:R-:W-:Y:S01]  /*62a0*/  SHF.R.S32.HI R45, RZ, 0x1f, R44 ;  /* 0x0000001fff2d7819 */ /* 0x000fe2000001142c */
[----:B------:R-:W-:-:S03]  /*62b0*/  IMAD.SHL.U32 R81, R44, 0x8, RZ ;  /* 0x000000082c517824 */ /* 0x000fc600078e00ff */
[----:B------:R-:W-:Y:S02]  /*62c0*/  LEA.HI R44, R45, R44, RZ, 0x3 ;  /* 0x0000002c2d2c7211 */ /* 0x000fe400078f18ff */
[----:B------:R-:W-:-:S03]  /*62d0*/  LOP3.LUT R45, R199, 0x38, R81, 0xf8, !PT ;  /* 0x00000038c72d7812 */ /* 0x000fc600078ef851 */
[----:B------:R-:W-:Y:S01]  /*62e0*/  IMAD.SHL.U32 R44, R44, 0x400, RZ ;  /* 0x000004002c2c7824 */ /* 0x000fe200078e00ff */
[----:B------:R-:W-:-:S04]  /*62f0*/  LOP3.LUT R45, R45, R228, RZ, 0x3c, !PT ;  /* 0x000000e42d2d7212 */ /* 0x000fc800078e3cff */
[----:B------:R-:W-:-:S04]  /*6300*/  LOP3.LUT R44, R44, 0x7fffe000, RZ, 0xc0, !PT ;  /* 0x7fffe0002c2c7812 */ /* 0x000fc800078ec0ff */
[----:B------:R-:W-:Y:S01]  /*6310*/  IADD3 R47, R45, R44, R202 ;  /* 0x0000002c2d2f7210 */ /* 0x000fe20007ffe0ca */
[----:B------:R-:W-:-:S04]  /*6320*/  IMAD R45, R184, 0x4000, R110 ;  /* 0x00004000b82d7824 */ /* 0x000fc800078e026e */
[----:B------:R-:W-:Y:S01]  /*6330*/  IMAD R47, R184, 0x4000, R47 ;  /* 0x00004000b82f7824 */ /* 0x000fe200078e022f */
[----:B------:R-:W-:-:S03]  /*6340*/  LEA R45, R45, R2, 0x1 ;  /* 0x000000022d2d7211 */ /* 0x000fc600078e08ff */
[----:B------:R-:W-:-:S03]  /*6350*/  IMAD R48, R47, 0x2, R2 ;  /* 0x000000022f307824 */ /* 0x000fc600078e0202 */
[----:B------:R-:W1:Y:S04]  /*6360*/  LDS.128 R44, [R45+0x18400] ;  /* 0x018400002d2c7984 */ /* 0x000e680000000c00 */
[----:B------:R-:W2:Y:S01]  /*6370*/  LDS.128 R48, [R48+0x18400] ;  /* 0x0184000030307984 */ /* 0x000ea20000000c00 */
[----:B------:R-:W-:Y:S05]  /*6380*/  @P3 BRA `(.L_x_8430) ;  /* 0x00000004005c3947 */ /* 0x000fea0003800000 */
[----:B------:R-:W-:Y:S02]  /*6390*/  SHF.R.U64 R82, R52, 0x10, R53 ;  /* 0x0000001034527819 */ /* 0x000fe40000001235 */
[----:B------:R-:W-:Y:S01]  /*63a0*/  SHF.R.U64 R52, R54, 0x10, R55 ;  /* 0x0000001036347819 */ /* 0x000fe20000001237 */
[----:B-1----:R-:W-:Y:S01]  /*63b0*/  IMAD.MOV.U32 R54, RZ, RZ, R44 ;  /* 0x000000ffff367224 */ /* 0x002fe200078e002c */
[----:B------:R-:W-:Y:S01]  /*63c0*/  SHF.R.U32.HI R124, RZ, 0x10, R57 ;  /* 0x00000010ff7c7819 */ /* 0x000fe20000011639 */
[----:B--2---:R-:W-:Y:S01]  /*63d0*/  IMAD.MOV.U32 R44, RZ, RZ, R49 ;  /* 0x000000ffff2c7224 */ /* 0x004fe200078e0031 */
[----:B------:R-:W-:Y:S01]  /*63e0*/  SHF.R.U32.HI R83, RZ, 0x10, R53 ;  /* 0x00000010ff537819 */ /* 0x000fe20000011635 */
[----:B------:R-:W-:Y:S01]  /*63f0*/  IMAD.MOV.U32 R49, RZ, RZ, R47 ;  /* 0x000000ffff317224 */ /* 0x000fe200078e002f */
[----:B------:R-:W-:Y:S01]  /*6400*/  SHF.R.U64 R56, R56, 0x10, R57 ;  /* 0x0000001038387819 */ /* 0x000fe20000001239 */
[----:B------:R-:W-:Y:S01]  /*6410*/  IMAD.MOV.U32 R57, RZ, RZ, R51 ;  /* 0x000000ffff397224 */ /* 0x000fe200078e0033 */
[----:B------:R-:W-:Y:S01]  /*6420*/  SHF.R.U32.HI R147, RZ, 0x10, R55 ;  /* 0x00000010ff937819 */ /* 0x000fe20000011637 */
[----:B------:R-:W-:Y:S01]  /*6430*/  IMAD.MOV.U32 R55, RZ, RZ, R48 ;  /* 0x000000ffff377224 */ /* 0x000fe200078e0030 */
[--C-:B------:R-:W-:Y:S01]  /*6440*/  SHF.R.U64 R53, R58, 0x10, R59.reuse ;  /* 0x000000103a357819 */ /* 0x100fe2000000123b */
[----:B------:R-:W-:Y:S01]  /*6450*/  HADD2.F32 R48, -RZ, R44.H0_H0 ;  /* 0x2000002cff307230 */ /* 0x000fe20000004100 */
[----:B------:R-:W-:Y:S01]  /*6460*/  SHF.R.U32.HI R125, RZ, 0x10, R59 ;  /* 0x00000010ff7d7819 */ /* 0x000fe2000001163b */
[----:B------:R-:W-:-:S02]  /*6470*/  HADD2.F32 R59, -RZ, R145.H0_H0 ;  /* 0x20000091ff3b7230 */ /* 0x000fc40000004100 */
[----:B------:R-:W-:Y:S02]  /*6480*/  HADD2.F32 R145, -RZ, R145.H1_H1 ;  /* 0x30000091ff917230 */ /* 0x000fe40000004100 */
[----:B------:R-:W-:Y:S02]  /*6490*/  HADD2.F32 R51, -RZ, R44.H1_H1 ;  /* 0x3000002cff337230 */ /* 0x000fe40000004100 */
[--C-:B------:R-:W-:Y:S02]  /*64a0*/  HADD2.F32 R44, -RZ, R45.reuse.H0_H0 ;  /* 0x2000002dff2c7230 */ /* 0x100fe40000004100 */
[----:B------:R-:W-:Y:S02]  /*64b0*/  HADD2.F32 R124, -RZ, R124.H0_H0 ;  /* 0x2000007cff7c7230 */ /* 0x000fe40000004100 */
[----:B------:R-:W-:Y:S02]  /*64c0*/  HADD2.F32 R47, -RZ, R45.H1_H1 ;  /* 0x3000002dff2f7230 */ /* 0x000fe40000004100 */
[----:B------:R-:W-:Y:S01]  /*64d0*/  FMUL.FTZ R45, R48, R145 ;  /* 0x00000091302d7220 */ /* 0x000fe20000410000 */
[----:B------:R-:W-:-:S02]  /*64e0*/  HADD2.F32 R58, -RZ, R83.H0_H0 ;  /* 0x20000053ff3a7230 */ /* 0x000fc40000004100 */
[C---:B------:R-:W-:Y:S01]  /*64f0*/  FMUL.FTZ R145, R44.reuse, R145 ;  /* 0x000000912c917220 */ /* 0x040fe20000410000 */
[-C--:B------:R-:W-:Y:S01]  /*6500*/  FMUL.FTZ R146, R51, R124.reuse ;  /* 0x0000007c33927220 */ /* 0x080fe20000410000 */
[C---:B------:R-:W-:Y:S01]  /*6510*/  FMUL.FTZ R124, R47.reuse, R124 ;  /* 0x0000007c2f7c7220 */ /* 0x040fe20000410000 */
[-C--:B------:R-:W-:Y:S01]  /*6520*/  FFMA.FTZ R44, R44, R59.reuse, -R45 ;  /* 0x0000003b2c2c7223 */ /* 0x080fe2000001082d */
[----:B------:R-:W-:Y:S01]  /*6530*/  FFMA.FTZ R45, R48, R59, R145 ;  /* 0x0000003b302d7223 */ /* 0x000fe20000010091 */
[-C--:B------:R-:W-:Y:S01]  /*6540*/  FFMA.FTZ R47, R47, R58.reuse, -R146 ;  /* 0x0000003a2f2f7223 */ /* 0x080fe20000010892 */
[----:B------:R-:W-:Y:S01]  /*6550*/  FFMA.FTZ R48, R51, R58, R124 ;  /* 0x0000003a33307223 */ /* 0x000fe2000001007c */
[----:B------:R-:W-:Y:S02]  /*6560*/  HADD2.F32 R83, -RZ, R144.H1_H1 ;  /* 0x30000090ff537230 */ /* 0x000fe40000004100 */
[--C-:B------:R-:W-:Y:S01]  /*6570*/  HADD2.F32 R58, -RZ, R57.reuse.H0_H0 ;  /* 0x20000039ff3a7230 */ /* 0x100fe20000004100 */
[----:B------:R-:W-:Y:S01]  /*6580*/  F2FP.F16.F32.PACK_AB R47, R47, R44 ;  /* 0x0000002c2f2f723e */ /* 0x000fe200000000ff */
[----:B------:R-:W-:-:S02]  /*6590*/  HADD2.F32 R57, -RZ, R57.H1_H1 ;  /* 0x30000039ff397230 */ /* 0x000fc40000004100 */
[----:B------:R-:W-:Y:S02]  /*65a0*/  HADD2.F32 R146, -RZ, R125.H0_H0 ;  /* 0x2000007dff927230 */ /* 0x000fe40000004100 */
[----:B------:R-:W-:Y:S01]  /*65b0*/  FMUL.FTZ R148, R58, R83 ;  /* 0x000000533a947220 */ /* 0x000fe20000410000 */
[----:B------:R-:W-:Y:S02]  /*65c0*/  HADD2.F32 R59, -RZ, R142.H1_H1 ;  /* 0x3000008eff3b7230 */ /* 0x000fe40000004100 */
[--C-:B------:R-:W-:Y:S02]  /*65d0*/  HADD2.F32 R51, -RZ, R49.reuse.H0_H0 ;  /* 0x20000031ff337230 */ /* 0x100fe40000004100 */
[----:B------:R-:W-:Y:S01]  /*65e0*/  FMUL.FTZ R150, R57, R146 ;  /* 0x0000009239967220 */ /* 0x000fe20000410000 */
[----:B------:R-:W-:Y:S02]  /*65f0*/  HADD2.F32 R49, -RZ, R49.H1_H1 ;  /* 0x30000031ff317230 */ /* 0x000fe40000004100 */
[----:B------:R-:W-:-:S02]  /*6600*/  HADD2.F32 R124, -RZ, R147.H0_H0 ;  /* 0x20000093ff7c7230 */ /* 0x000fc40000004100 */
[C---:B------:R-:W-:Y:S01]  /*6610*/  FMUL.FTZ R83, R51.reuse, R83 ;  /* 0x0000005333537220 */ /* 0x040fe20000410000 */
[-C--:B------:R-:W-:Y:S01]  /*6620*/  FFMA.FTZ R148, R51, R59.reuse, -R148 ;  /* 0x0000003b33947223 */ /* 0x080fe20000010894 */
[C---:B------:R-:W-:Y:S01]  /*6630*/  FMUL.FTZ R146, R49.reuse, R146 ;  /* 0x0000009231927220 */ /* 0x040fe20000410000 */
[----:B------:R-:W-:Y:S02]  /*6640*/  HADD2.F32 R144, -RZ, R144.H0_H0 ;  /* 0x20000090ff907230 */ /* 0x000fe40000004100 */
[-C--:B------:R-:W-:Y:S01]  /*6650*/  FFMA.FTZ R145, R49, R124.reuse, -R150 ;  /* 0x0000007c31917223 */ /* 0x080fe20000010896 */
[----:B------:R-:W-:Y:S02]  /*6660*/  HADD2.F32 R51, -RZ, R55.H0_H0 ;  /* 0x20000037ff337230 */ /* 0x000fe40000004100 */
[----:B------:R-:W-:Y:S01]  /*6670*/  FFMA.FTZ R125, R58, R59, R83 ;  /* 0x0000003b3a7d7223 */ /* 0x000fe20000010053 */
[----:B------:R-:W-:Y:S02]  /*6680*/  HADD2.F32 R56, -RZ, R56.H0_H0 ;  /* 0x20000038ff387230 */ /* 0x000fe40000004100 */
[----:B------:R-:W-:Y:S01]  /*6690*/  FFMA.FTZ R146, R57, R124, R146 ;  /* 0x0000007c39927223 */ /* 0x000fe20000010092 */
[----:B------:R-:W-:-:S02]  /*66a0*/  HADD2.F32 R49, -RZ, R54.H0_H0 ;  /* 0x20000036ff317230 */ /* 0x000fc40000004100 */
[----:B------:R-:W-:Y:S01]  /*66b0*/  FMUL.FTZ R58, R51, R144 ;  /* 0x00000090333a7220 */ /* 0x000fe20000410000 */
        /* <DEDUP_REMOVED lines=8> */
[-C--:B------:R-:W-:Y:S01]  /*6740*/  FFMA.FTZ R144, R51, R142.reuse, R144 ;  /* 0x0000008e33907223 */ /* 0x080fe20000010090 */
[----:B------:R-:W-:-:S02]  /*6750*/  FFMA.FTZ R58, R49, R142, -R58 ;  /* 0x0000008e313a7223 */ /* 0x000fc4000001083a */
[-C--:B------:R-:W-:Y:S01]  /*6760*/  FFMA.FTZ R59, R55, R82.reuse, R56 ;  /* 0x00000052373b7223 */ /* 0x080fe20000010038 */
[----:B------:R-:W-:Y:S02]  /*6770*/  HADD2.F32 R51, -RZ, R50.H0_H0 ;  /* 0x20000032ff337230 */ /* 0x000fe40000004100 */
[----:B------:R-:W-:Y:S01]  /*6780*/  FFMA.FTZ R57, R54, R82, -R57 ;  /* 0x0000005236397223 */ /* 0x000fe20000010839 */
[----:B------:R-:W-:Y:S02]  /*6790*/  HADD2.F32 R56, -RZ, R143.H1_H1 ;  /* 0x3000008fff387230 */ /* 0x000fe40000004100 */
[----:B------:R-:W-:Y:S02]  /*67a0*/  HADD2.F32 R55, -RZ, R53.H0_H0 ;  /* 0x20000035ff377230 */ /* 0x000fe40000004100 */
[----:B------:R-:W-:Y:S01]  /*67b0*/  HADD2.F32 R49, -RZ, R46.H0_H0 ;  /* 0x2000002eff317230 */ /* 0x000fe20000004100 */
[----:B------:R-:W-:Y:S01]  /*67c0*/  F2FP.F16.F32.PACK_AB R44, R57, R58 ;  /* 0x0000003a392c723e */ /* 0x000fe200000000ff */
[----:B------:R-:W-:-:S02]  /*67d0*/  HADD2.F32 R50, -RZ, R50.H1_H1 ;  /* 0x30000032ff327230 */ /* 0x000fc40000004100 */
        /* <DEDUP_REMOVED lines=18> */
.L_x_8430:
[----:B------:R-:W-:Y:S05]  /*6900*/  BSYNC B2 ;  /* 0x0000000000027941 */ /* 0x000fea0003800000 */
.L_x_8429:
        /* <DEDUP_REMOVED lines=11> */
.L_x_8428:
[----:B------:R-:W-:Y:S05]  /*69c0*/  BSYNC B1 ;  /* 0x0000000000017941 */ /* 0x000fea0003800000 */
.L_x_8427:
[----:B------:R-:W-:Y:S01]  /*69d0*/  ISETP.GE.OR P4, PT, R211, R114, P2 ;  /* 0x00000072d300720c */ /* 0x000fe20001786670 */
[----:B------:R-:W-:-:S12]  /*69e0*/  BSSY B1, `(.L_x_8431) ;  /* 0x000007f000017945 */ /* 0x000fd80003800000 */
[----:B------:R-:W-:Y:S05]  /*69f0*/  @P4 BRA `(.L_x_8432) ;  /* 0x0000000400f44947 */ /* 0x000fea0003800000 */
[-C--:B-123--:R-:W-:Y:S01]  /*6a00*/  IMAD R44, R117, R122.reuse, RZ ;  /* 0x0000007a752c7224 */ /* 0x08efe200078e02ff */
        /* <DEDUP_REMOVED lines=26> */
[--C-:B------:R-:W-:Y:S02]  /*6bb0*/  SHF.R.U64 R81, R64, 0x10, R65.reuse ;  /* 0x0000001040517819 */ /* 0x100fe40000001241 */
[----:B------:R-:W-:Y:S01]  /*6bc0*/  SHF.R.U32.HI R64, RZ, 0x10, R65 ;  /* 0x00000010ff407819 */ /* 0x000fe20000011641 */
[--C-:B------:R-:W-:Y:S01]  /*6bd0*/  HADD2.F32 R65, -RZ, R138.reuse.H0_H0 ;  /* 0x2000008aff417230 */ /* 0x100fe20000004100 */
[--C-:B------:R-:W-:Y:S01]  /*6be0*/  SHF.R.U64 R60, R60, 0x10, R61.reuse ;  /* 0x000000103c3c7819 */ /* 0x100fe2000000123d */
[----:B------:R-:W-:Y:S01]  /*6bf0*/  HADD2.F32 R138, -RZ, R138.H1_H1 ;  /* 0x3000008aff8a7230 */ /* 0x000fe20000004100 */
[----:B------:R-:W-:Y:S01]  /*6c00*/  SHF.R.U32.HI R76, RZ, 0x10, R61 ;  /* 0x00000010ff4c7819 */ /* 0x000fe2000001163d */
[----:B--2---:R-:W-:Y:S01]  /*6c10*/  IMAD.MOV.U32 R61, RZ, RZ, R48 ;  /* 0x000000ffff3d7224 */ /* 0x004fe200078e0030 */
[----:B------:R-:W-:Y:S01]  /*6c20*/  SHF.R.U64 R58, R62, 0x10, R63 ;  /* 0x000000103e3a7819 */ /* 0x000fe2000000123f */
[----:B------:R-:W-:Y:S01]  /*6c30*/  IMAD.MOV.U32 R62, RZ, RZ, R50 ;  /* 0x000000ffff3e7224 */ /* 0x000fe200078e0032 */
[----:B------:R-:W-:Y:S01]  /*6c40*/  SHF.R.U64 R59, R66, 0x10, R67 ;  /* 0x00000010423b7819 */ /* 0x000fe20000001243 */
[----:B-1----:R-:W-:Y:S01]  /*6c50*/  IMAD.MOV.U32 R48, RZ, RZ, R47 ;  /* 0x000000ffff307224 */ /* 0x002fe200078e002f */
[----:B------:R-:W-:Y:S01]  /*6c60*/  SHF.R.U32.HI R79, RZ, 0x10, R63 ;  /* 0x00000010ff4f7819 */ /* 0x000fe2000001163f */
[--C-:B------:R-:W-:Y:S01]  /*6c70*/  HADD2.F32 R50, -RZ, R49.reuse.H0_H0 ;  /* 0x20000031ff327230 */ /* 0x100fe20000004100 */
[----:B------:R-:W-:Y:S01]  /*6c80*/  SHF.R.U32.HI R77, RZ, 0x10, R67 ;  /* 0x00000010ff4d7819 */ /* 0x000fe20000011643 */
[----:B------:R-:W-:-:S02]  /*6c90*/  HADD2.F32 R49, -RZ, R49.H1_H1 ;  /* 0x30000031ff317230 */ /* 0x000fc40000004100 */
[--C-:B------:R-:W-:Y:S02]  /*6ca0*/  HADD2.F32 R47, -RZ, R45.reuse.H0_H0 ;  /* 0x2000002dff2f7230 */ /* 0x100fe40000004100 */
[----:B------:R-:W-:Y:S02]  /*6cb0*/  HADD2.F32 R66, -RZ, R64.H0_H0 ;  /* 0x20000040ff427230 */ /* 0x000fe40000004100 */
[----:B------:R-:W-:Y:S02]  /*6cc0*/  HADD2.F32 R45, -RZ, R45.H1_H1 ;  /* 0x3000002dff2d7230 */ /* 0x000fe40000004100 */
[----:B------:R-:W-:Y:S02]  /*6cd0*/  HADD2.F32 R63, -RZ, R140.H0_H0 ;  /* 0x2000008cff3f7230 */ /* 0x000fe40000004100 */
[-C--:B------:R-:W-:Y:S01]  /*6ce0*/  FMUL.FTZ R78, R49, R66.reuse ;  /* 0x00000042314e7220 */ /* 0x080fe20000410000 */
[----:B------:R-:W-:Y:S02]  /*6cf0*/  HADD2.F32 R64, -RZ, R76.H0_H0 ;  /* 0x2000004cff407230 */ /* 0x000fe40000004100 */
[-C--:B------:R-:W-:Y:S01]  /*6d00*/  FMUL.FTZ R76, R50, R65.reuse ;  /* 0x00000041324c7220 */ /* 0x080fe20000410000 */
[----:B------:R-:W-:Y:S01]  /*6d10*/  FMUL.FTZ R66, R45, R66 ;  /* 0x000000422d427220 */ /* 0x000fe20000410000 */
[----:B------:R-:W-:Y:S01]  /*6d20*/  FMUL.FTZ R65, R47, R65 ;  /* 0x000000412f417220 */ /* 0x000fe20000410000 */
[----:B------:R-:W-:-:S02]  /*6d30*/  HADD2.F32 R140, -RZ, R140.H1_H1 ;  /* 0x3000008cff8c7230 */ /* 0x000fc40000004100 */
[-C--:B------:R-:W-:Y:S01]  /*6d40*/  FFMA.FTZ R76, R47, R63.reuse, -R76 ;  /* 0x0000003f2f4c7223 */ /* 0x080fe2000001084c */
[-C--:B------:R-:W-:Y:S01]  /*6d50*/  FFMA.FTZ R67, R45, R64.reuse, -R78 ;  /* 0x000000402d437223 */ /* 0x080fe2000001084e */
[----:B------:R-:W-:Y:S01]  /*6d60*/  FFMA.FTZ R66, R49, R64, R66 ;  /* 0x0000004031427223 */ /* 0x000fe20000010042 */
[----:B------:R-:W-:Y:S02]  /*6d70*/  HADD2.F32 R64, -RZ, R139.H0_H0 ;  /* 0x2000008bff407230 */ /* 0x000fe40000004100 */
[----:B------:R-:W-:Y:S01]  /*6d80*/  FFMA.FTZ R65, R50, R63, R65 ;  /* 0x0000003f32417223 */ /* 0x000fe20000010041 */
[--C-:B------:R-:W-:Y:S02]  /*6d90*/  HADD2.F32 R47, -RZ, R51.reuse.H0_H0 ;  /* 0x20000033ff2f7230 */ /* 0x100fe40000004100 */
[----:B------:R-:W-:Y:S02]  /*6da0*/  HADD2.F32 R45, -RZ, R48.H0_H0 ;  /* 0x20000030ff2d7230 */ /* 0x000fe40000004100 */
[----:B------:R-:W-:-:S02]  /*6db0*/  HADD2.F32 R51, -RZ, R51.H1_H1 ;  /* 0x30000033ff337230 */ /* 0x000fc40000004100 */
[-C--:B------:R-:W-:Y:S01]  /*6dc0*/  FMUL.FTZ R78, R47, R64.reuse ;  /* 0x000000402f4e7220 */ /* 0x080fe20000410000 */
[----:B------:R-:W-:Y:S02]  /*6dd0*/  HADD2.F32 R63, -RZ, R77.H0_H0 ;  /* 0x2000004dff3f7230 */ /* 0x000fe40000004100 */
[----:B------:R-:W-:Y:S01]  /*6de0*/  FMUL.FTZ R64, R45, R64 ;  /* 0x000000402d407220 */ /* 0x000fe20000410000 */
[----:B------:R-:W-:Y:S01]  /*6df0*/  HADD2.F32 R50, -RZ, R141.H0_H0 ;  /* 0x2000008dff327230 */ /* 0x000fe20000004100 */
[----:B------:R-:W-:Y:S01]  /*6e00*/  F2FP.F16.F32.PACK_AB R65, R66, R65 ;  /* 0x000000414241723e */ /* 0x000fe200000000ff */
[----:B------:R-:W-:Y:S02]  /*6e10*/  HADD2.F32 R48, -RZ, R48.H1_H1 ;  /* 0x30000030ff307230 */ /* 0x000fe40000004100 */
[----:B------:R-:W-:Y:S01]  /*6e20*/  FMUL.FTZ R77, R51, R63 ;  /* 0x0000003f334d7220 */ /* 0x000fe20000410000 */
[----:B------:R-:W-:Y:S02]  /*6e30*/  HADD2.F32 R49, -RZ, R79.H0_H0 ;  /* 0x2000004fff317230 */ /* 0x000fe40000004100 */
[----:B------:R-:W-:Y:S01]  /*6e40*/  FFMA.FTZ R64, R47, R50, R64 ;  /* 0x000000322f407223 */ /* 0x000fe20000010040 */
[----:B------:R-:W-:-:S02]  /*6e50*/  HADD2.F32 R47, -RZ, R61.H0_H0 ;  /* 0x2000003dff2f7230 */ /* 0x000fc40000004100 */
[C---:B------:R-:W-:Y:S01]  /*6e60*/  FMUL.FTZ R80, R48.reuse, R63 ;  /* 0x0000003f30507220 */ /* 0x040fe20000410000 */
[----:B------:R-:W-:Y:S02]  /*6e70*/  HADD2.F32 R61, -RZ, R61.H1_H1 ;  /* 0x3000003dff3d7230 */ /* 0x000fe40000004100 */
[-C--:B------:R-:W-:Y:S01]  /*6e80*/  FFMA.FTZ R77, R48, R49.reuse, -R77 ;  /* 0x00000031304d7223 */ /* 0x080fe2000001084d */
[----:B------:R-:W-:Y:S02]  /*6e90*/  HADD2.F32 R48, -RZ, R81.H0_H0 ;  /* 0x20000051ff307230 */ /* 0x000fe40000004100 */
[----:B------:R-:W-:Y:S01]  /*6ea0*/  FFMA.FTZ R78, R45, R50, -R78 ;  /* 0x000000322d4e7223 */ /* 0x000fe2000001084e */
[--C-:B------:R-:W-:Y:S02]  /*6eb0*/  HADD2.F32 R45, -RZ, R44.reuse.H0_H0 ;  /* 0x2000002cff2d7230 */ /* 0x100fe40000004100 */
[----:B------:R-:W-:Y:S01]  /*6ec0*/  FFMA.FTZ R79, R51, R49, R80 ;  /* 0x00000031334f7223 */ /* 0x000fe20000010050 */
[----:B------:R-:W-:-:S02]  /*6ed0*/  HADD2.F32 R44, -RZ, R44.H1_H1 ;  /* 0x3000002cff2c7230 */ /* 0x000fc40000004100 */
[----:B------:R-:W-:Y:S01]  /*6ee0*/  FMUL.FTZ R50, R47, R138 ;  /* 0x0000008a2f327220 */ /* 0x000fe20000410000 */
[----:B------:R-:W-:Y:S02]  /*6ef0*/  HADD2.F32 R60, -RZ, R60.H0_H0 ;  /* 0x2000003cff3c7230 */ /* 0x000fe40000004100 */
[----:B------:R-:W-:Y:S01]  /*6f00*/  FMUL.FTZ R49, R61, R48 ;  /* 0x000000303d317220 */ /* 0x000fe20000410000 */
[C---:B------:R-:W-:Y:S01]  /*6f10*/  FMUL.FTZ R138, R45.reuse, R138 ;  /* 0x0000008a2d8a7220 */ /* 0x040fe20000410000 */
[----:B------:R-:W-:Y:S01]  /*6f20*/  FFMA.FTZ R50, R45, R140, -R50 ;  /* 0x0000008c2d327223 */ /* 0x000fe20000010832 */
[C---:B------:R-:W-:Y:S01]  /*6f30*/  FMUL.FTZ R48, R44.reuse, R48 ;  /* 0x000000302c307220 */ /* 0x040fe20000410000 */
[----:B------:R-:W-:Y:S01]  /*6f40*/  FFMA.FTZ R49, R44, R60, -R49 ;  /* 0x0000003c2c317223 */ /* 0x000fe20000010831 */
[----:B------:R-:W-:Y:S02]  /*6f50*/  HADD2.F32 R45, -RZ, R62.H0_H0 ;  /* 0x2000003eff2d7230 */ /* 0x000fe40000004100 */
[----:B------:R-:W-:Y:S01]  /*6f60*/  FFMA.FTZ R138, R47, R140, R138 ;  /* 0x0000008c2f8a7223 */ /* 0x000fe2000001008a */
[----:B------:R-:W-:-:S02]  /*6f70*/  HADD2.F32 R59, -RZ, R59.H0_H0 ;  /* 0x2000003bff3b7230 */ /* 0x000fc40000004100 */
[----:B------:R-:W-:Y:S01]  /*6f80*/  FFMA.FTZ R61, R61, R60, R48 ;  /* 0x0000003c3d3d7223 */ /* 0x000fe20000010030 */
[----:B------:R-:W-:Y:S01]  /*6f90*/  HADD2.F32 R44, -RZ, R46.H0_H0 ;  /* 0x2000002eff2c7230 */ /* 0x000fe20000004100 */
[----:B------:R-:W-:Y:S01]  /*6fa0*/  F2FP.F16.F32.PACK_AB R79, R79, R64 ;  /* 0x000000404f4f723e */ /* 0x000fe200000000ff */
[----:B------:R-:W-:Y:S02]  /*6fb0*/  HADD2.F32 R62, -RZ, R62.H1_H1 ;  /* 0x3000003eff3e7230 */ /* 0x000fe40000004100 */
[----:B------:R-:W-:Y:S01]  /*6fc0*/  HADD2.F32 R139, -RZ, R139.H1_H1 ;  /* 0x3000008bff8b7230 */ /* 0x000fe20000004100 */
[----:B------:R-:W-:Y:S01]  /*6fd0*/  F2FP.F16.F32.PACK_AB R64, R61, R138 ;  /* 0x0000008a3d40723e */ /* 0x000fe200000000ff */
[----:B------:R-:W-:Y:S02]  /*6fe0*/  HADD2.F32 R46, -RZ, R46.H1_H1 ;  /* 0x3000002eff2e7230 */ /* 0x000fe40000004100 */
[----:B------:R-:W-:Y:S01]  /*6ff0*/  FMUL.FTZ R63, R62, R59 ;  /* 0x0000003b3e3f7220 */ /* 0x000fe20000410000 */
[----:B------:R-:W-:-:S02]  /*7000*/  HADD2.F32 R141, -RZ, R141.H1_H1 ;  /* 0x3000008dff8d7230 */ /* 0x000fc40000004100 */
[-C--:B------:R-:W-:Y:S01]  /*7010*/  FMUL.FTZ R51, R45, R139.reuse ;  /* 0x0000008b2d337220 */ /* 0x080fe20000410000 */
[----:B------:R-:W-:Y:S02]  /*7020*/  HADD2.F32 R47, -RZ, R58.H0_H0 ;  /* 0x2000003aff2f7230 */ /* 0x000fe40000004100 */
[----:B------:R-:W-:Y:S01]  /*7030*/  FMUL.FTZ R48, R44, R139 ;  /* 0x0000008b2c307220 */ /* 0x000fe20000410000 */
[----:B------:R-:W-:Y:S01]  /*7040*/  FMUL.FTZ R59, R46, R59 ;  /* 0x0000003b2e3b7220 */ /* 0x000fe20000410000 */
[-C--:B------:R-:W-:Y:S01]  /*7050*/  FFMA.FTZ R51, R44, R141.reuse, -R51 ;  /* 0x0000008d2c337223 */ /* 0x080fe20000010833 */
[----:B------:R-:W-:Y:S01]  /*7060*/  F2FP.F16.F32.PACK_AB R44, R49, R50 ;  /* 0x00000032312c723e */ /* 0x000fe200000000ff */
[----:B------:R-:W-:Y:S01]  /*7070*/  FFMA.FTZ R48, R45, R141, R48 ;  /* 0x0000008d2d307223 */ /* 0x000fe20000010030 */
[-C--:B------:R-:W-:Y:S01]  /*7080*/  FFMA.FTZ R46, R46, R47.reuse, -R63 ;  /* 0x0000002f2e2e7223 */ /* 0x080fe2000001083f */
[----:B------:R-:W-:Y:S01]  /*7090*/  FFMA.FTZ R59, R62, R47, R59 ;  /* 0x0000002f3e3b7223 */ /* 0x000fe2000001003b */
[----:B------:R-:W-:Y:S01]  /*70a0*/  F2FP.F16.F32.PACK_AB R45, R67, R76 ;  /* 0x0000004c432d723e */ /* 0x000fe200000000ff */
[----:B------:R-:W-:Y:S01]  /*70b0*/  IMAD.MOV.U32 R49, RZ, RZ, R65 ;  /* 0x000000ffff317224 */ /* 0x000fe200078e0041 */
[----:B------:R-:W-:-:S02]  /*70c0*/  F2FP.F16.F32.PACK_AB R47, R77, R78 ;  /* 0x0000004e4d2f723e */ /* 0x000fc400000000ff */
[----:B------:R-:W-:Y:S02]  /*70d0*/  F2FP.F16.F32.PACK_AB R46, R46, R51 ;  /* 0x000000332e2e723e */ /* 0x000fe400000000ff */
[----:B------:R-:W-:Y:S01]  /*70e0*/  F2FP.F16.F32.PACK_AB R50, R59, R48 ;  /* 0x000000303b32723e */ /* 0x000fe200000000ff */
[----:B------:R-:W-:Y:S01]  /*70f0*/  IMAD.MOV.U32 R48, RZ, RZ, R64 ;  /* 0x000000ffff307224 */ /* 0x000fe200078e0040 */
[----:B------:R-:W-:-:S07]  /*7100*/  MOV R51, R79 ;  /* 0x0000004f00337202 */ /* 0x000fce0000000f00 */
.L_x_8434:
[----:B------:R-:W-:Y:S05]  /*7110*/  BSYNC B2 ;  /* 0x0000000000027941 */ /* 0x000fea0003800000 */
.L_x_8433:
        /* <DEDUP_REMOVED lines=11> */
.L_x_8432:
[----:B------:R-:W-:Y:S05]  /*71d0*/  BSYNC B1 ;  /* 0x0000000000017941 */ /* 0x000fea0003800000 */
.L_x_8431:
[----:B------:R-:W-:Y:S01]  /*71e0*/  ISETP.GE.OR P4, PT, R210, R114, P2 ;  /* 0x00000072d200720c */ /* 0x000fe20001786670 */
[-C--:B-1234-:R-:W-:Y:S02]  /*71f0*/  IMAD R44, R116, R122.reuse, RZ ;  /* 0x0000007a742c7224 */ /* 0x09efe400078e02ff */
[----:B------:R-:W-:-:S04]  /*7200*/  IMAD.WIDE.U32 R120, R210, R122, R120 ;  /* 0x0000007ad2787225 */ /* 0x000fc800078e0078 */
[----:B------:R-:W-:-:S06]  /*7210*/  IMAD R123, R210, R123, R44 ;  /* 0x0000007bd27b7224 */ /* 0x000fcc00078e022c */
[----:B------:R-:W-:Y:S05]  /*7220*/  @P4 BRA `(.L_x_8411) ;  /* 0x0000000c006c4947 */ /* 0x000fea0003800000 */
[----:B------:R-:W1:Y:S01]  /*7230*/  LDC.64 R52, c[0x0][0x2e8] ;  /* 0x0000ba00ff347b82 */ /* 0x000e620000000a00 */
[----:B------:R-:W-:Y:S01]  /*7240*/  IMAD.IADD R56, R121, 0x1, R123 ;  /* 0x0000000179387824 */ /* 0x000fe200078e027b */
[----:B------:R-:W-:Y:S01]  /*7250*/  IADD3 R44, P4, P5, R96, R120, R37 ;  /* 0x00000078602c7210 */ /* 0x000fe20007d9e025 */
[----:B------:R-:W-:Y:S01]  /*7260*/  BSSY B1, `(.L_x_8435) ;  /* 0x000006e000017945 */ /* 0x000fe20003800000 */
[----:B------:R-:W-:Y:S02]  /*7270*/  ISETP.NE.AND P6, PT, R0, RZ, PT ;  /* 0x000000ff0000720c */ /* 0x000fe40003fc5270 */
[----:B------:R-:W-:Y:S02]  /*7280*/  IADD3.X R45, R35, R56, R102, P4, P5 ;  /* 0x00000038232d7210 */ /* 0x000fe400027ea466 */
[----:B------:R-:W-:Y:S02]  /*7290*/  SEL R134, R113, R134, !P6 ;  /* 0x0000008671867207 */ /* 0x000fe40007000000 */
[----:B-1----:R-:W-:-:S04]  /*72a0*/  LEA R54, P4, R44, R52, 0x1 ;  /* 0x000000342c367211 */ /* 0x002fc800078808ff */
[----:B------:R-:W-:Y:S02]  /*72b0*/  LEA.HI.X R55, R44, R53, R45, 0x1, P4 ;  /* 0x000000352c377211 */ /* 0x000fe400020f0c2d */
[----:B------:R-:W-:-:S04]  /*72c0*/  SHF.R.S32.HI R45, RZ, 0x1f, R134 ;  /* 0x0000001fff2d7819 */ /* 0x000fc80000011486 */
[----:B------:R-:W-:-:S04]  /*72d0*/  LEA.HI R134, R45, R134, RZ, 0x4 ;  /* 0x000000862d867211 */ /* 0x000fc800078f20ff */
        /* <DEDUP_REMOVED lines=10> */
[----:B------:R-:W-:Y:S02]  /*7380*/  IMAD R47, R184, 0x4000, R47 ;  /* 0x00004000b82f7824 */ /* 0x000fe400078e022f */
[----:B------:R-:W-:-:S03]  /*7390*/  IMAD R45, R45, 0x2, R2 ;  /* 0x000000022d2d7824 */ /* 0x000fc600078e0202 */
[----:B------:R-:W-:-:S03]  /*73a0*/  LEA R48, R47, R2, 0x1 ;  /* 0x000000022f307211 */ /* 0x000fc600078e08ff */
[----:B------:R-:W1:Y:S04]  /*73b0*/  LDS.128 R44, [R45+0x18400] ;  /* 0x018400002d2c7984 */ /* 0x000e680000000c00 */
[----:B------:R-:W2:Y:S01]  /*73c0*/  LDS.128 R48, [R48+0x18400] ;  /* 0x0184000030307984 */ /* 0x000ea20000000c00 */
[----:B------:R-:W-:Y:S05]  /*73d0*/  @P3 BRA `(.L_x_8436) ;  /* 0x0000000400583947 */ /* 0x000fea0003800000 */
[----:B------:R-:W-:Y:S01]  /*73e0*/  SHF.R.U32.HI R62, RZ, 0x10, R73 ;  /* 0x00000010ff3e7819 */ /* 0x000fe20000011649 */
[----:B--2---:R-:W-:Y:S01]  /*73f0*/  IMAD.MOV.U32 R58, RZ, RZ, R48 ;  /* 0x000000ffff3a7224 */ /* 0x004fe200078e0030 */
[----:B------:R-:W-:Y:S01]  /*7400*/  SHF.R.U32.HI R60, RZ, 0x10, R69 ;  /* 0x00000010ff3c7819 */ /* 0x000fe20000011645 */
[----:B------:R-:W-:Y:S01]  /*7410*/  IMAD.MOV.U32 R59, RZ, RZ, R50 ;  /* 0x000000ffff3b7224 */ /* 0x000fe200078e0032 */
[----:B------:R-:W-:Y:S01]  /*7420*/  SHF.R.U64 R72, R72, 0x10, R73 ;  /* 0x0000001048487819 */ /* 0x000fe20000001249 */
[----:B-1----:R-:W-:Y:S01]  /*7430*/  IMAD.MOV.U32 R48, RZ, RZ, R46 ;  /* 0x000000ffff307224 */ /* 0x002fe200078e002e */
[--C-:B------:R-:W-:Y:S01]  /*7440*/  SHF.R.U64 R73, R70, 0x10, R71.reuse ;  /* 0x0000001046497819 */ /* 0x100fe20000001247 */
[--C-:B------:R-:W-:Y:S01]  /*7450*/  HADD2.F32 R50, -RZ, R49.reuse.H0_H0 ;  /* 0x20000031ff327230 */ /* 0x100fe20000004100 */
[----:B------:R-:W-:Y:S01]  /*7460*/  SHF.R.U32.HI R70, RZ, 0x10, R71 ;  /* 0x00000010ff467819 */ /* 0x000fe20000011647 */
[----:B------:R-:W-:Y:S01]  /*7470*/  HADD2.F32 R49, -RZ, R49.H1_H1 ;  /* 0x30000031ff317230 */ /* 0x000fe20000004100 */
[--C-:B------:R-:W-:Y:S01]  /*7480*/  SHF.R.U64 R71, R74, 0x10, R75.reuse ;  /* 0x000000104a477819 */ /* 0x100fe2000000124b */
[--C-:B------:R-:W-:Y:S01]  /*7490*/  HADD2.F32 R46, -RZ, R45.reuse.H0_H0 ;  /* 0x2000002dff2e7230 */ /* 0x100fe20000004100 */
[----:B------:R-:W-:Y:S01]  /*74a0*/  SHF.R.U32.HI R74, RZ, 0x10, R75 ;  /* 0x00000010ff4a7819 */ /* 0x000fe2000001164b */
[----:B------:R-:W-:Y:S01]  /*74b0*/  HADD2.F32 R62, -RZ, R62.H0_H0 ;  /* 0x2000003eff3e7230 */ /* 0x000fe20000004100 */
[----:B------:R-:W-:Y:S01]  /*74c0*/  SHF.R.U64 R76, R68, 0x10, R69 ;  /* 0x00000010444c7819 */ /* 0x000fe20000001245 */
[----:B------:R-:W-:-:S02]  /*74d0*/  HADD2.F32 R45, -RZ, R45.H1_H1 ;  /* 0x3000002dff2d7230 */ /* 0x000fc40000004100 */
[----:B------:R-:W-:Y:S02]  /*74e0*/  HADD2.F32 R63, -RZ, R137.H1_H1 ;  /* 0x30000089ff3f7230 */ /* 0x000fe40000004100 */
        /* <DEDUP_REMOVED lines=11> */
[----:B------:R-:W-:Y:S02]  /*75a0*/  HADD2.F32 R45, -RZ, R47.H0_H0 ;  /* 0x2000002fff2d7230 */ /* 0x000fe40000004100 */
[--C-:B------:R-:W-:Y:S02]  /*75b0*/  HADD2.F32 R46, -RZ, R51.reuse.H0_H0 ;  /* 0x20000033ff2e7230 */ /* 0x100fe40000004100 */
[----:B------:R-:W-:Y:S02]  /*75c0*/  HADD2.F32 R51, -RZ, R51.H1_H1 ;  /* 0x30000033ff337230 */ /* 0x000fe40000004100 */
[-C--:B------:R-:W-:Y:S01]  /*75d0*/  FMUL.FTZ R61, R45, R60.reuse ;  /* 0x0000003c2d3d7220 */ /* 0x080fe20000410000 */
[----:B------:R-:W-:Y:S02]  /*75e0*/  HADD2.F32 R62, -RZ, R74.H0_H0 ;  /* 0x2000004aff3e7230 */ /* 0x000fe40000004100 */
[----:B------:R-:W-:Y:S01]  /*75f0*/  FMUL.FTZ R68, R46, R60 ;  /* 0x0000003c2e447220 */ /* 0x000fe20000410000 */
[----:B------:R-:W-:Y:S01]  /*7600*/  HADD2.F32 R47, -RZ, R47.H1_H1 ;  /* 0x3000002fff2f7230 */ /* 0x000fe20000004100 */
[----:B------:R-:W-:Y:S01]  /*7610*/  F2FP.F16.F32.PACK_AB R63, R66, R63 ;  /* 0x0000003f423f723e */ /* 0x000fe200000000ff */
[----:B------:R-:W-:-:S02]  /*7620*/  HADD2.F32 R49, -RZ, R133.H1_H1 ;  /* 0x30000085ff317230 */ /* 0x000fc40000004100 */
[-C--:B------:R-:W-:Y:S01]  /*7630*/  FMUL.FTZ R60, R51, R62.reuse ;  /* 0x0000003e333c7220 */ /* 0x080fe20000410000 */
[----:B------:R-:W-:Y:S02]  /*7640*/  HADD2.F32 R50, -RZ, R70.H0_H0 ;  /* 0x20000046ff327230 */ /* 0x000fe40000004100 */
[----:B------:R-:W-:Y:S01]  /*7650*/  FMUL.FTZ R70, R47, R62 ;  /* 0x0000003e2f467220 */ /* 0x000fe20000410000 */
[----:B------:R-:W-:Y:S02]  /*7660*/  HADD2.F32 R137, -RZ, R137.H0_H0 ;  /* 0x20000089ff897230 */ /* 0x000fe40000004100 */
[-C--:B------:R-:W-:Y:S01]  /*7670*/  FFMA.FTZ R62, R46, R49.reuse, R61 ;  /* 0x000000312e3e7223 */ /* 0x080fe2000001003d */
[----:B------:R-:W-:Y:S01]  /*7680*/  FFMA.FTZ R68, R45, R49, -R68 ;  /* 0x000000312d447223 */ /* 0x000fe20000010844 */
[----:B------:R-:W-:Y:S02]  /*7690*/  HADD2.F32 R46, -RZ, R58.H0_H0 ;  /* 0x2000003aff2e7230 */ /* 0x000fe40000004100 */
[----:B------:R-:W-:Y:S01]  /*76a0*/  FFMA.FTZ R67, R47, R50, -R60 ;  /* 0x000000322f437223 */ /* 0x000fe2000001083c */
[----:B------:R-:W-:-:S02]  /*76b0*/  HADD2.F32 R49, -RZ, R72.H0_H0 ;  /* 0x20000048ff317230 */ /* 0x000fc40000004100 */
[----:B------:R-:W-:Y:S01]  /*76c0*/  FFMA.FTZ R69, R51, R50, R70 ;  /* 0x0000003233457223 */ /* 0x000fe20000010046 */
        /* <DEDUP_REMOVED lines=8> */
[C---:B------:R-:W-:Y:S01]  /*7750*/  FMUL.FTZ R49, R44.reuse, R49 ;  /* 0x000000312c317220 */ /* 0x040fe20000410000 */
[----:B------:R-:W-:Y:S02]  /*7760*/  HADD2.F32 R136, -RZ, R136.H0_H0 ;  /* 0x20000088ff887230 */ /* 0x000fe40000004100 */
[----:B------:R-:W-:Y:S01]  /*7770*/  FFMA.FTZ R50, R45, R135, -R50 ;  /* 0x000000872d327223 */ /* 0x000fe20000010832 */
[----:B------:R-:W-:Y:S02]  /*7780*/  HADD2.F32 R45, -RZ, R59.H0_H0 ;  /* 0x2000003bff2d7230 */ /* 0x000fe40000004100 */
[-C--:B------:R-:W-:Y:S01]  /*7790*/  FFMA.FTZ R51, R44, R47.reuse, -R51 ;  /* 0x0000002f2c337223 */ /* 0x080fe20000010833 */
        /* <DEDUP_REMOVED lines=26> */
.L_x_8436:
[----:B------:R-:W-:Y:S05]  /*7940*/  BSYNC B1 ;  /* 0x0000000000017941 */ /* 0x000fea0003800000 */
.L_x_8435:
[----:B-1----:R1:W-:Y:S01]  /*7950*/  STG.E.128 desc[UR38][R54.64], R44 ;  /* 0x0000002c36007986 */ /* 0x0023e2000c101d26 */
[----:B------:R-:W-:-:S13]  /*7960*/  ISETP.GE.AND P3, PT, R57, R132, PT ;  /* 0x000000843900720c */ /* 0x000fda0003f66270 */
[----:B------:R-:W-:Y:S05]  /*7970*/  @P3 BRA `(.L_x_8411) ;  /* 0x0000000400983947 */ /* 0x000fea0003800000 */
[--C-:B-1----:R-:W-:Y:S02]  /*7980*/  SHF.R.S32.HI R44, RZ, 0x1f, R57.reuse ;  /* 0x0000001fff2c7819 */ /* 0x102fe40000011439 */
[----:B------:R-:W-:-:S04]  /*7990*/  IADD3 R57, P3, P4, R96, R120, R57 ;  /* 0x0000007860397210 */ /* 0x000fc80007c7e039 */
[----:B------:R-:W-:Y:S02]  /*79a0*/  IADD3.X R56, R35, R56, R44, P3, P4 ;  /* 0x0000003823387210 */ /* 0x000fe40001fe842c */
[----:B------:R-:W-:-:S04]  /*79b0*/  LEA R52, P3, R57, R52, 0x1 ;  /* 0x0000003439347211 */ /* 0x000fc800078608ff */
[----:B------:R-:W-:-:S05]  /*79c0*/  LEA.HI.X R53, R57, R53, R56, 0x1, P3 ;  /* 0x0000003539357211 */ /* 0x000fca00018f0c38 */
[----:B--2---:R1:W-:Y:S01]  /*79d0*/  STG.E.128 desc[UR38][R52.64], R48 ;  /* 0x0000003034007986 */ /* 0x0043e2000c101d26 */
[----:B------:R-:W-:Y:S05]  /*79e0*/  BRA `(.L_x_8411) ;  /* 0x00000004007c7947 */ /* 0x000fea0003800000 */
.L_x_8374:
[----:B------:R-:W-:-:S13]  /*79f0*/  ISETP.NE.AND P0, PT, R191, 0x3, PT ;  /* 0x00000003bf00780c */ /* 0x000fda0003f05270 */
[----:B------:R-:W-:Y:S05]  /*7a00*/  @!P0 BRA `(.L_x_8437) ;  /* 0x0000000000048947 */ /* 0x000fea0003800000 */
[----:B------:R-:W-:Y:S01]  /*7a10*/  BPT.TRAP 0x1 ;  /* 0x000000040000795c */ /* 0x000fe20000300000 */
.L_x_8437:
[----:B------:R-:W-:Y:S01]  /*7a20*/  LEA R106, R184, R2, 0x3 ;  /* 0x00000002b86a7211 */ /* 0x000fe200078e18ff */
[----:B------:R-:W-:Y:S01]  /*7a30*/  IMAD R114, R26, -0x80, R24 ;  /* 0xffffff801a727824 */ /* 0x000fe200078e0218 */
[----:B------:R-:W-:Y:S01]  /*7a40*/  SHF.L.U32 R119, R192, 0x1f, RZ ;  /* 0x0000001fc0777819 */ /* 0x000fe200000006ff */
[----:B------:R-:W-:Y:S01]  /*7a50*/  BSSY B1, `(.L_x_8438) ;  /* 0x0000006000017945 */ /* 0x000fe20003800000 */
[----:B------:R-:W-:Y:S01]  /*7a60*/  SHF.R.S32.HI R45, RZ, 0x1f, R26 ;  /* 0x0000001fff2d7819 */ /* 0x000fe2000001141a */
[----:B------:R-:W-:Y:S01]  /*7a70*/  IMAD R44, R3, R26, RZ ;  /* 0x0000001a032c7224 */ /* 0x000fe200078e02ff */
[----:B------:R-:W0:Y:S01]  /*7a80*/  SYNCS.PHASECHK.TRANS64.TRYWAIT P3, [R106+URZ+0x28890], R119 ;  /* 0x028890776a0075a7 */ /* 0x000e22000806017f */
[----:B------:R-:W-:Y:S01]  /*7a90*/  VIMNMX R114, R114, 0x80, PT ;  /* 0x0000008072727848 */ /* 0x000fe20003fe0100 */
[----:B0-----:R-:W-:Y:S06]  /*7aa0*/  @!P3 BRA `(.L_x_8439) ;  /* 0x000001e8009cb947 */ /* 0x001fec0003800000 */
.L_x_8796:
[----:B------:R-:W-:Y:S05]  /*7ab0*/  BSYNC B1 ;  /* 0x0000000000017941 */ /* 0x000fea0003800000 */
.L_x_8438:
[----:B------:R-:W-:Y:S01]  /*7ac0*/  ISETP.GE.AND P3, PT, R23, R114, PT ;  /* 0x000000721700720c */ /* 0x000fe20003f66270 */
[----:B------:R-:W-:Y:S01]  /*7ad0*/  IMAD R45, R45, R128, R44 ;  /* 0x000000802d2d7224 */ /* 0x000fe200078e022c */
[----:B------:R-:W-:Y:S01]  /*7ae0*/  BSSY B1, `(.L_x_8440) ;  /* 0x0000012000017945 */ /* 0x000fe20003800000 */
[----:B------:R-:W-:-:S04]  /*7af0*/  IMAD.WIDE.U32 R52, R128, R26, RZ ;  /* 0x0000001a80347225 */ /* 0x000fc800078e00ff */
[----:B------:R-:W-:-:S06]  /*7b00*/  IMAD.IADD R61, R45, 0x1, R53 ;  /* 0x000000012d3d7824 */ /* 0x000fcc00078e0235 */
[----:B------:R-:W-:Y:S05]  /*7b10*/  @P3 BRA `(.L_x_8441) ;  /* 0x0000000000383947 */ /* 0x000fea0003800000 */
[----:B------:R-:W1:Y:S01]  /*7b20*/  @!P2 LDC.64 R54, c[0x0][0x2e8] ;  /* 0x0000ba00ff36ab82 */ /* 0x000e620000000a00 */
[----:B------:R-:W2:Y:S01]  /*7b30*/  @!P2 LDS.128 R44, [R111+0x18400] ;  /* 0x018400006f2ca984 */ /* 0x000ea20000000c00 */
[----:B------:R-:W-:-:S03]  /*7b40*/  @!P2 IADD3 R58, P3, R36, R52, RZ ;  /* 0x00000034243aa210 */ /* 0x000fc60007f7e0ff */
[----:B------:R-:W3:Y:S02]  /*7b50*/  @!P1 LDS.128 R48, [R111+0x1c400] ;  /* 0x01c400006f309984 */ /* 0x000ee40000000c00 */
[----:B------:R-:W-:Y:S01]  /*7b60*/  @!P2 IMAD.X R59, R61, 0x1, R39, P3 ;  /* 0x000000013d3ba824 */ /* 0x000fe200018e0627 */
[----:B------:R-:W4:Y:S01]  /*7b70*/  @!P1 LDC.64 R56, c[0x0][0x2e8] ;  /* 0x0000ba00ff389b82 */ /* 0x000f220000000a00 */
[----:B-1----:R-:W-:-:S04]  /*7b80*/  @!P2 LEA R54, P3, R58, R54, 0x1 ;  /* 0x000000363a36a211 */ /* 0x002fc800078608ff */
[----:B------:R-:W-:Y:S02]  /*7b90*/  @!P2 LEA.HI.X R55, R58, R55, R59, 0x1, P3 ;  /* 0x000000373a37a211 */ /* 0x000fe400018f0c3b */
[----:B------:R-:W-:-:S05]  /*7ba0*/  @!P1 IADD3 R58, P3, R99, R52, RZ ;  /* 0x00000034633a9210 */ /* 0x000fca0007f7e0ff */
[----:B------:R-:W-:Y:S01]  /*7bb0*/  @!P1 IMAD.X R59, R61, 0x1, R104, P3 ;  /* 0x000000013d3b9824 */ /* 0x000fe200018e0668 */
[----:B----4-:R-:W-:-:S04]  /*7bc0*/  @!P1 LEA R56, P3, R58, R56, 0x1 ;  /* 0x000000383a389211 */ /* 0x010fc800078608ff */
[----:B------:R-:W-:Y:S01]  /*7bd0*/  @!P1 LEA.HI.X R57, R58, R57, R59, 0x1, P3 ;  /* 0x000000393a399211 */ /* 0x000fe200018f0c3b */
[----:B--2---:R1:W-:Y:S04]  /*7be0*/  @!P2 STG.E.128 desc[UR38][R54.64], R44 ;  /* 0x0000002c3600a986 */ /* 0x0043e8000c101d26 */
[----:B---3--:R1:W-:Y:S04]  /*7bf0*/  @!P1 STG.E.128 desc[UR38][R56.64], R48 ;  /* 0x0000003038009986 */ /* 0x0083e8000c101d26 */
.L_x_8441:
[----:B------:R-:W-:Y:S05]  /*7c00*/  BSYNC B1 ;  /* 0x0000000000017941 */ /* 0x000fea0003800000 */
.L_x_8440:
[----:B------:R-:W-:Y:S01]  /*7c10*/  ISETP.GE.AND P3, PT, R212, R114, PT ;  /* 0x00000072d400720c */ /* 0x000fe20003f66270 */
[----:B------:R-:W-:-:S12]  /*7c20*/  BSSY B1, `(.L_x_8442) ;  /* 0x0000012000017945 */ /* 0x000fd80003800000 */
[----:B------:R-:W-:Y:S05]  /*7c30*/  @P3 BRA `(.L_x_8443) ;  /* 0x0000000000403947 */ /* 0x000fea0003800000 */
[----:B-1----:R-:W1:Y:S01]  /*7c40*/  @!P2 LDC.64 R54, c[0x0][0x2e8] ;  /* 0x0000ba00ff36ab82 */ /* 0x002e620000000a00 */
[----:B------:R-:W2:Y:S01]  /*7c50*/  @!P2 LDS.128 R44, [R111+0x19400] ;  /* 0x019400006f2ca984 */ /* 0x000ea20000000c00 */
[----:B------:R-:W-:-:S03]  /*7c60*/  IADD3 R60, P3, R88, R52, RZ ;  /* 0x00000034583c7210 */ /* 0x000fc60007f7e0ff */
[----:B------:R-:W3:Y:S02]  /*7c70*/  @!P1 LDS.128 R48, [R111+0x1d400] ;  /* 0x01d400006f309984 */ /* 0x000ee40000000c00 */
[----:B------:R-:W-:Y:S01]  /*7c80*/  IMAD.X R62, R61, 0x1, R89, P3 ;  /* 0x000000013d3e7824 */ /* 0x000fe200018e0659 */
[----:B------:R-:W4:Y:S01]  /*7c90*/  @!P1 LDC.64 R56, c[0x0][0x2e8] ;  /* 0x0000ba00ff389b82 */ /* 0x000f220000000a00 */
[----:B------:R-:W-:-:S05]  /*7ca0*/  @!P2 IADD3 R58, P3, R60, R36, RZ ;  /* 0x000000243c3aa210 */ /* 0x000fca0007f7e0ff */
[----:B------:R-:W-:Y:S01]  /*7cb0*/  @!P2 IMAD.X R59, R62, 0x1, R39, P3 ;  /* 0x000000013e3ba824 */ /* 0x000fe200018e0627 */
        /* <DEDUP_REMOVED lines=8> */
.L_x_8443:
[----:B------:R-:W-:Y:S05]  /*7d40*/  BSYNC B1 ;  /* 0x0000000000017941 */ /* 0x000fea0003800000 */
.L_x_8442:
[----:B------:R-:W-:Y:S01]  /*7d50*/  ISETP.GE.AND P3, PT, R211, R114, PT ;  /* 0x00000072d300720c */ /* 0x000fe20003f66270 */
[----:B------:R-:W-:-:S12]  /*7d60*/  BSSY B1, `(.L_x_8444) ;  /* 0x0000012000017945 */ /* 0x000fd80003800000 */
[----:B------:R-:W-:Y:S05]  /*7d70*/  @P3 BRA `(.L_x_8445) ;  /* 0x0000000000403947 */ /* 0x000fea0003800000 */
[----:B-12---:R-:W1:Y:S01]  /*7d80*/  @!P2 LDC.64 R54, c[0x0][0x2e8] ;  /* 0x0000ba00ff36ab82 */ /* 0x006e620000000a00 */
[----:B------:R-:W2:Y:S01]  /*7d90*/  @!P2 LDS.128 R44, [R111+0x1a400] ;  /* 0x01a400006f2ca984 */ /* 0x000ea20000000c00 */
[----:B------:R-:W-:-:S03]  /*7da0*/  LEA R60, P3, R98, R52, 0x6 ;  /* 0x00000034623c7211 */ /* 0x000fc600078630ff */
[----:B------:R-:W3:Y:S01]  /*7db0*/  @!P1 LDS.128 R48, [R111+0x1e400] ;  /* 0x01e400006f309984 */ /* 0x000ee20000000c00 */
[----:B------:R-:W-:Y:S02]  /*7dc0*/  IADD3.X R62, R61, R27, RZ, P3, !PT ;  /* 0x0000001b3d3e7210 */ /* 0x000fe40001ffe4ff */
        /* <DEDUP_REMOVED lines=11> */
.L_x_8445:
[----:B------:R-:W-:Y:S05]  /*7e80*/  BSYNC B1 ;  /* 0x0000000000017941 */ /* 0x000fea0003800000 */
.L_x_8444:
[----:B------:R-:W-:-:S13]  /*7e90*/  ISETP.GE.AND P3, PT, R210, R114, PT ;  /* 0x00000072d200720c */ /* 0x000fda0003f66270 */
[----:B------:R-:W-:Y:S05]  /*7ea0*/  @P3 BRA `(.L_x_8411) ;  /* 0x00000000004c3947 */ /* 0x000fea0003800000 */
[----:B------:R-:W3:Y:S01]  /*7eb0*/  LDC.64 R58, c[0x0][0x300] ;  /* 0x0000c000ff3a7b82 */ /* 0x000ee20000000a00 */
[----:B-12-4-:R-:W1:Y:S01]  /*7ec0*/  @!P2 LDS.128 R44, [R111+0x1b400] ;  /* 0x01b400006f2ca984 */ /* 0x016e620000000c00 */
[----:B------:R-:W-:-:S03]  /*7ed0*/  IMAD.MOV.U32 R53, RZ, RZ, R61 ;  /* 0x000000ffff357224 */ /* 0x000fc600078e003d */
[----:B------:R-:W2:Y:S03]  /*7ee0*/  @!P1 LDS.128 R48, [R111+0x1f400] ;  /* 0x01f400006f309984 */ /* 0x000ea60000000c00 */
[----:B------:R-:W4:Y:S08]  /*7ef0*/  @!P2 LDC.64 R54, c[0x0][0x2e8] ;  /* 0x0000ba00ff36ab82 */ /* 0x000f300000000a00 */
[----:B------:R-:W5:Y:S01]  /*7f00*/  @!P1 LDC.64 R56, c[0x0][0x2e8] ;  /* 0x0000ba00ff389b82 */ /* 0x000f620000000a00 */
[----:B---3--:R-:W-:-:S04]  /*7f10*/  IMAD.WIDE.U32 R52, R58, 0x60, R52 ;  /* 0x000000603a347825 */ /* 0x008fc800078e0034 */
[----:B------:R-:W-:-:S04]  /*7f20*/  IMAD R59, R59, 0x60, RZ ;  /* 0x000000603b3b7824 */ /* 0x000fc800078e02ff */
[----:B------:R-:W-:Y:S01]  /*7f30*/  IMAD.IADD R59, R53, 0x1, R59 ;  /* 0x00000001353b7824 */ /* 0x000fe200078e023b */
[----:B------:R-:W-:-:S05]  /*7f40*/  @!P2 IADD3 R53, P3, R36, R52, RZ ;  /* 0x000000342435a210 */ /* 0x000fca0007f7e0ff */
[----:B------:R-:W-:Y:S01]  /*7f50*/  @!P2 IMAD.X R58, R59, 0x1, R39, P3 ;  /* 0x000000013b3aa824 */ /* 0x000fe200018e0627 */
[----:B----4-:R-:W-:-:S04]  /*7f60*/  @!P2 LEA R54, P3, R53, R54, 0x1 ;  /* 0x000000363536a211 */ /* 0x010fc800078608ff */
[----:B------:R-:W-:Y:S02]  /*7f70*/  @!P2 LEA.HI.X R55, R53, R55, R58, 0x1, P3 ;  /* 0x000000373537a211 */ /* 0x000fe400018f0c3a */
[----:B------:R-:W-:-:S03]  /*7f80*/  @!P1 IADD3 R52, P3, R99, R52, RZ ;  /* 0x0000003463349210 */ /* 0x000fc60007f7e0ff */
[----:B-1----:R1:W-:Y:S02]  /*7f90*/  @!P2 STG.E.128 desc[UR38][R54.64], R44 ;  /* 0x0000002c3600a986 */ /* 0x0023e4000c101d26 */
[----:B------:R-:W-:Y:S01]  /*7fa0*/  @!P1 IMAD.X R53, R59, 0x1, R104, P3 ;  /* 0x000000013b359824 */ /* 0x000fe200018e0668 */
[----:B-----5:R-:W-:-:S04]  /*7fb0*/  @!P1 LEA R56, P3, R52, R56, 0x1 ;  /* 0x0000003834389211 */ /* 0x020fc800078608ff */
[----:B------:R-:W-:-:S05]  /*7fc0*/  @!P1 LEA.HI.X R57, R52, R57, R53, 0x1, P3 ;  /* 0x0000003934399211 */ /* 0x000fca00018f0c35 */
[----:B--2---:R1:W-:Y:S04]  /*7fd0*/  @!P1 STG.E.128 desc[UR38][R56.64], R48 ;  /* 0x0000003038009986 */ /* 0x0043e8000c101d26 */
.L_x_8411:
[----:B------:R-:W-:Y:S05]  /*7fe0*/  BSYNC B0 ;  /* 0x0000000000007941 */ /* 0x000fea0003800000 */
.L_x_8373:
        /* <DEDUP_REMOVED lines=12> */
[----:B------:R-:W-:-:S04]  /*80b0*/  @!P3 IADD3 R44, R106, 0x288a0, RZ ;  /* 0x000288a06a2cb810 */ /* 0x000fc80007ffe0ff */
[----:B------:R-:W-:-:S04]  /*80c0*/  @!P3 PRMT R44, RZ, 0x654, R44 ;  /* 0x00000654ff2cb816 */ /* 0x000fc8000000002c */
[----:B------:R1:W-:Y:S01]  /*80d0*/  @!P3 SYNCS.ARRIVE.TRANS64.RED.A1T0 RZ, [R44+URZ], RZ ;  /* 0x000000ff2cffb9a7 */ /* 0x0003e2000810043f */
[----:B------:R-:W-:Y:S05]  /*80e0*/  @!P0 BRA `(.L_x_8447) ;  /* 0x0000000000048947 */ /* 0x000fea0003800000 */
[----:B------:R-:W-:Y:S01]  /*80f0*/  BPT.TRAP 0x1 ;  /* 0x000000040000795c */ /* 0x000fe20000300000 */
.L_x_8447:
[----:B------:R-:W-:Y:S05]  /*8100*/  BSYNC B0 ;  /* 0x0000000000007941 */ /* 0x000fea0003800000 */
.L_x_8446:
[----:B------:R-:W2:Y:S01]  /*8110*/  SYNCS.PHASECHK.TRANS64.TRYWAIT P0, [R106+URZ+0x288b0], R119 ;  /* 0x0288b0776a0075a7 */ /* 0x000ea2000800017f */
[----:B------:R-:W-:Y:S01]  /*8120*/  ULDC UR36, c[0x0][0x2f4] ;  /* 0x0000bd0000247ab9 */ /* 0x000fe20000000800 */
[----:B------:R-:W-:Y:S01]  /*8130*/  ULDC.64 UR40, c[0x0][0x328] ;  /* 0x0000ca0000287ab9 */ /* 0x000fe20000000a00 */
[----:B------:R-:W-:Y:S01]  /*8140*/  ULDC.64 UR42, c[0x0][0x318] ;  /* 0x0000c600002a7ab9 */ /* 0x000fe20000000a00 */
[----:B------:R-:W-:Y:S04]  /*8150*/  BSSY B0, `(.L_x_8448) ;  /* 0x0000002000007945 */ /* 0x000fe80003800000 */
[----:B--2---:R-:W-:Y:S05]  /*8160*/  @!P0 BRA `(.L_x_8449) ;  /* 0x000001e400008947 */ /* 0x004fea0003800000 */
.L_x_8797:
[----:B------:R-:W-:Y:S05]  /*8170*/  BSYNC B0 ;  /* 0x0000000000007941 */ /* 0x000fea0003800000 */
.L_x_8448:
[----:B------:R-:W-:Y:S01]  /*8180*/  ISETP.GE.AND P0, PT, R23, R114, PT ;  /* 0x000000721700720c */ /* 0x000fe20003f06270 */
[----:B------:R-:W-:Y:S01]  /*8190*/  BSSY B0, `(.L_x_8450) ;  /* 0x0000011000007945 */ /* 0x000fe20003800000 */
[----:B------:R-:W-:-:S11]  /*81a0*/  IMAD.WIDE R48, R26, 0x80, R42 ;  /* 0x000000801a307825 */ /* 0x000fd600078e022a */
[----:B------:R-:W-:Y:S05]  /*81b0*/  @P0 BRA `(.L_x_8451) ;  /* 0x0000000000380947 */ /* 0x000fea0003800000 */
[----:B------:R-:W-:Y:S02]  /*81c0*/  IMAD R47, R49, UR40, RZ ;  /* 0x00000028312f7c24 */ /* 0x000fe4000f8e02ff */
[----:B-1----:R-:W-:Y:S02]  /*81d0*/  IMAD.MOV.U32 R44, RZ, RZ, R94 ;  /* 0x000000ffff2c7224 */ /* 0x002fe400078e005e */
[----:B------:R-:W-:Y:S02]  /*81e0*/  IMAD.MOV.U32 R45, RZ, RZ, R105 ;  /* 0x000000ffff2d7224 */ /* 0x000fe400078e0069 */
[C---:B------:R-:W-:Y:S02]  /*81f0*/  IMAD R47, R48.reuse, UR41, R47 ;  /* 0x00000029302f7c24 */ /* 0x040fe4000f8e022f */
[----:B------:R-:W-:-:S04]  /*8200*/  IMAD.WIDE.U32 R44, R48, UR40, R44 ;  /* 0x00000028302c7c25 */ /* 0x000fc8000f8e002c */
[----:B------:R-:W-:Y:S01]  /*8210*/  IMAD.IADD R45, R45, 0x1, R47 ;  /* 0x000000012d2d7824 */ /* 0x000fe200078e022f */
[----:B------:R-:W-:-:S04]  /*8220*/  LEA R50, P0, R44, UR42, 0x1 ;  /* 0x0000002a2c327c11 */ /* 0x000fc8000f8008ff */
[----:B------:R-:W-:Y:S02]  /*8230*/  LEA.HI.X R51, R44, UR43, R45, 0x1, P0 ;  /* 0x0000002b2c337c11 */ /* 0x000fe400080f0c2d */
[----:B------:R-:W-:-:S13]  /*8240*/  ISETP.GE.AND P0, PT, R16, UR36, PT ;  /* 0x0000002410007c0c */ /* 0x000fda000bf06270 */
[----:B------:R-:W1:Y:S04]  /*8250*/  @!P0 LDS.128 R44, [R111+0x400] ;  /* 0x000400006f2c8984 */ /* 0x000e680000000c00 */
[----:B-1----:R-:W-:Y:S01]  /*8260*/  @!P0 STG.E.128 desc[UR38][R50.64], R44 ;  /* 0x0000002c32008986 */ /* 0x002fe2000c101d26 */
[----:B------:R-:W-:-:S13]  /*8270*/  ISETP.GE.AND P0, PT, R190, UR36, PT ;  /* 0x00000024be007c0c */ /* 0x000fda000bf06270 */
[----:B------:R-:W1:Y:S04]  /*8280*/  @!P0 LDS.128 R44, [R111+0x4400] ;  /* 0x004400006f2c8984 */ /* 0x000e680000000c00 */
[----:B-1----:R3:W-:Y:S02]  /*8290*/  @!P0 STG.E.128 desc[UR38][R50.64+0x80], R44 ;  /* 0x0000802c32008986 */ /* 0x0027e4000c101d26 */
.L_x_8451:
[----:B------:R-:W-:Y:S05]  /*82a0*/  BSYNC B0 ;  /* 0x0000000000007941 */ /* 0x000fea0003800000 */
.L_x_8450:
[----:B------:R-:W-:Y:S01]  /*82b0*/  ISETP.GE.AND P0, PT, R212, R114, PT ;  /* 0x00000072d400720c */ /* 0x000fe20003f06270 */
[----:B------:R-:W-:-:S12]  /*82c0*/  BSSY B0, `(.L_x_8452) ;  /* 0x0000012000007945 */ /* 0x000fd80003800000 */
[----:B------:R-:W-:Y:S05]  /*82d0*/  @P0 BRA `(.L_x_8453) ;  /* 0x0000000000400947 */ /* 0x000fea0003800000 */
[----:B---3--:R-:W-:Y:S01]  /*82e0*/  IADD3 R47, P0, R48, 0x20, RZ ;  /* 0x00000020302f7810 */ /* 0x008fe20007f1e0ff */
[----:B------:R-:W-:-:S04]  /*82f0*/  IMAD.MOV.U32 R45, RZ, RZ, R105 ;  /* 0x000000ffff2d7224 */ /* 0x000fc800078e0069 */
[----:B-1----:R-:W-:-:S04]  /*8300*/  IMAD.X R44, RZ, RZ, R49, P0 ;  /* 0x000000ffff2c7224 */ /* 0x002fc800000e0631 */
[----:B------:R-:W-:Y:S02]  /*8310*/  IMAD R46, R44, UR40, RZ ;  /* 0x000000282c2e7c24 */ /* 0x000fe4000f8e02ff */
[----:B------:R-:W-:-:S04]  /*8320*/  IMAD.MOV.U32 R44, RZ, RZ, R94 ;  /* 0x000000ffff2c7224 */ /* 0x000fc800078e005e */
[----:B------:R-:W-:-:S04]  /*8330*/  IMAD.WIDE.U32 R44, R47, UR40, R44 ;  /* 0x000000282f2c7c25 */ /* 0x000fc8000f8e002c */
[----:B------:R-:W-:Y:S01]  /*8340*/  IMAD R47, R47, UR41, R46 ;  /* 0x000000292f2f7c24 */ /* 0x000fe2000f8e022e */
[----:B------:R-:W-:-:S04]  /*8350*/  LEA R50, P0, R44, UR42, 0x1 ;  /* 0x0000002a2c327c11 */ /* 0x000fc8000f8008ff */
[----:B------:R-:W-:-:S04]  /*8360*/  IADD3 R45, R45, R47, RZ ;  /* 0x0000002f2d2d7210 */ /* 0x000fc80007ffe0ff */
[----:B------:R-:W-:Y:S02]  /*8370*/  LEA.HI.X R51, R44, UR43, R45, 0x1, P0 ;  /* 0x0000002b2c337c11 */ /* 0x000fe400080f0c2d */
[----:B------:R-:W-:-:S13]  /*8380*/  ISETP.GE.AND P0, PT, R16, UR36, PT ;  /* 0x0000002410007c0c */ /* 0x000fda000bf06270 */
[----:B------:R-:W1:Y:S04]  /*8390*/  @!P0 LDS.128 R44, [R111+0x1400] ;  /* 0x001400006f2c8984 */ /* 0x000e680000000c00 */
[----:B-1----:R-:W-:Y:S01]  /*83a0*/  @!P0 STG.E.128 desc[UR38][R50.64], R44 ;  /* 0x0000002c32008986 */ /* 0x002fe2000c101d26 */
[----:B------:R-:W-:-:S13]  /*83b0*/  ISETP.GE.AND P0, PT, R190, UR36, PT ;  /* 0x00000024be007c0c */ /* 0x000fda000bf06270 */
[----:B------:R-:W1:Y:S04]  /*83c0*/  @!P0 LDS.128 R44, [R111+0x5400] ;  /* 0x005400006f2c8984 */ /* 0x000e680000000c00 */
[----:B-1----:R4:W-:Y:S02]  /*83d0*/  @!P0 STG.E.128 desc[UR38][R50.64+0x80], R44 ;  /* 0x0000802c32008986 */ /* 0x0029e4000c101d26 */
.L_x_8453:
[----:B------:R-:W-:Y:S05]  /*83e0*/  BSYNC B0 ;  /* 0x0000000000007941 */ /* 0x000fea0003800000 */
.L_x_8452:
[----:B------:R-:W-:Y:S01]  /*83f0*/  ISETP.GE.AND P0, PT, R211, R114, PT ;  /* 0x00000072d300720c */ /* 0x000fe20003f06270 */
[----:B------:R-:W-:-:S12]  /*8400*/  BSSY B0, `(.L_x_8454) ;  /* 0x0000012000007945 */ /* 0x000fd80003800000 */
[----:B------:R-:W-:Y:S05]  /*8410*/  @P0 BRA `(.L_x_8455) ;  /* 0x0000000000400947 */ /* 0x000fea0003800000 */
[----:B---34-:R-:W-:Y:S01]  /*8420*/  IADD3 R47, P0, R48, 0x40, RZ ;  /* 0x00000040302f7810 */ /* 0x018fe20007f1e0ff */
[----:B------:R-:W-:-:S04]  /*8430*/  IMAD.MOV.U32 R45, RZ, RZ, R105 ;  /* 0x000000ffff2d7224 */ /* 0x000fc800078e0069 */
[----:B-1----:R-:W-:-:S04]  /*8440*/  IMAD.X R44, RZ, RZ, R49, P0 ;  /* 0x000000ffff2c7224 */ /* 0x002fc800000e0631 */
[----:B------:R-:W-:Y:S02]  /*8450*/  IMAD R46, R44, UR40, RZ ;  /* 0x000000282c2e7c24 */ /* 0x000fe4000f8e02ff */
[----:B------:R-:W-:-:S04]  /*8460*/  IMAD.MOV.U32 R44, RZ, RZ, R94 ;  /* 0x000000ffff2c7224 */ /* 0x000fc800078e005e */
[----:B------:R-:W-:-:S04]  /*8470*/  IMAD.WIDE.U32 R44, R47, UR40, R44 ;  /* 0x000000282f2c7c25 */ /* 0x000fc8000f8e002c */
[----:B------:R-:W-:Y:S01]  /*8480*/  IMAD R47, R47, UR41, R46 ;  /* 0x000000292f2f7c24 */ /* 0x000fe2000f8e022e */
[----:B------:R-:W-:-:S03]  /*8490*/  LEA R50, P0, R44, UR42, 0x1 ;  /* 0x0000002a2c327c11 */ /* 0x000fc6000f8008ff */
[----:B------:R-:W-:-:S05]  /*84a0*/  IMAD.IADD R45, R45, 0x1, R47 ;  /* 0x000000012d2d7824 */ /* 0x000fca00078e022f */
[----:B------:R-:W-:Y:S02]  /*84b0*/  LEA.HI.X R51, R44, UR43, R45, 0x1, P0 ;  /* 0x0000002b2c337c11 */ /* 0x000fe400080f0c2d */
[----:B------:R-:W-:-:S13]  /*84c0*/  ISETP.GE.AND P0, PT, R16, UR36, PT ;  /* 0x0000002410007c0c */ /* 0x000fda000bf06270 */
[----:B------:R-:W1:Y:S04]  /*84d0*/  @!P0 LDS.128 R44, [R111+0x2400] ;  /* 0x002400006f2c8984 */ /* 0x000e680000000c00 */
[----:B-1----:R-:W-:Y:S01]  /*84e0*/  @!P0 STG.E.128 desc[UR38][R50.64], R44 ;  /* 0x0000002c32008986 */ /* 0x002fe2000c101d26 */
[----:B------:R-:W-:-:S13]  /*84f0*/  ISETP.GE.AND P0, PT, R190, UR36, PT ;  /* 0x00000024be007c0c */ /* 0x000fda000bf06270 */
[----:B------:R-:W1:Y:S04]  /*8500*/  @!P0 LDS.128 R44, [R111+0x6400] ;  /* 0x006400006f2c8984 */ /* 0x000e680000000c00 */
[----:B-1----:R1:W-:Y:S02]  /*8510*/  @!P0 STG.E.128 desc[UR38][R50.64+0x80], R44 ;  /* 0x0000802c32008986 */ /* 0x0023e4000c101d26 */
.L_x_8455:
[----:B------:R-:W-:Y:S05]  /*8520*/  BSYNC B0 ;  /* 0x0000000000007941 */ /* 0x000fea0003800000 */
.L_x_8454:
[----:B------:R-:W-:Y:S01]  /*8530*/  ISETP.GE.AND P0, PT, R210, R114, PT ;  /* 0x00000072d200720c */ /* 0x000fe20003f06270 */
[----:B------:R-:W-:-:S12]  /*8540*/  BSSY B0, `(.L_x_8456) ;  /* 0x0000012000007945 */ /* 0x000fd80003800000 */
[----:B------:R-:W-:Y:S05]  /*8550*/  @P0 BRA `(.L_x_8457) ;  /* 0x0000000000400947 */ /* 0x000fea0003800000 */
[----:B-1-34-:R-:W-:Y:S01]  /*8560*/  IADD3 R47, P0, R48, 0x60, RZ ;  /* 0x00000060302f7810 */ /* 0x01afe20007f1e0ff */
[----:B------:R-:W-:Y:S01]  /*8570*/  IMAD.MOV.U32 R44, RZ, RZ, R94 ;  /* 0x000000ffff2c7224 */ /* 0x000fe200078e005e */
[----:B------:R-:W-:-:S03]  /*8580*/  MOV R45, R105 ;  /* 0x00000069002d7202 */ /* 0x000fc60000000f00 */
        /* <DEDUP_REMOVED lines=13> */
.L_x_8457:
[----:B------:R-:W-:Y:S05]  /*8660*/  BSYNC B0 ;  /* 0x0000000000007941 */ /* 0x000fea0003800000 */
.L_x_8456:
[----:B------:R-:W-:Y:S01]  /*8670*/  @!PT LDS RZ, [RZ] ;  /* 0x00000000fffff984 */ /* 0x000fe20000000800 */
[----:B------:R-:W-:Y:S01]  /*8680*/  @!PT LDS RZ, [RZ] ;  /* 0x00000000fffff984 */ /* 0x000fe20000000800 */
[----:B------:R-:W-:Y:S01]  /*8690*/  @!PT LDS RZ, [RZ] ;  /* 0x00000000fffff984 */ /* 0x000fe20000000800 */
[----:B------:R-:W-:Y:S01]  /*86a0*/  @!PT LDS RZ, [RZ] ;  /* 0x00000000fffff984 */ /* 0x000fe20000000800 */
[----:B------:R5:W-:Y:S06]  /*86b0*/  MEMBAR.ALL.CTA ;  /* 0x0000000000007992 */ /* 0x000bec0000008000 */
[----:B-----5:R-:W5:Y:S02]  /*86c0*/  FENCE.VIEW.ASYNC.S ;  /* 0x00000000000073c6 */ /* 0x020f640000000000 */
[----:B-----5:R1:W-:Y:S01]  /*86d0*/  BAR.SYNC.DEFER_BLOCKING R126, 0x80 ;  /* 0x0002007e0000751d */ /* 0x0203e20000010000 */
[----:B------:R-:W-:Y:S01]  /*86e0*/  ISETP.NE.AND P4, PT, R107, RZ, PT ;  /* 0x000000ff6b00720c */ /* 0x000fe20003f85270 */
[----:B------:R-:W-:-:S02]  /*86f0*/  VIADD R184, R184, 0x1 ;  /* 0x00000001b8b87836 */ /* 0x000fc40000000000 */
[----:B0-2---:R-:W-:-:S03]  /*8700*/  @!P3 VIADD R106, R106, 0x288c0 ;  /* 0x000288c06a6ab836 */ /* 0x005fc60000000000 */
[C---:B------:R-:W-:Y:S02]  /*8710*/  ISETP.NE.AND P0, PT, R184.reuse, 0x2, PT ;  /* 0x00000002b800780c */ /* 0x040fe40003f05270 */
[----:B------:R-:W-:Y:S02]  /*8720*/  @!P3 PRMT R106, RZ, 0x654, R106 ;  /* 0x00000654ff6ab816 */ /* 0x000fe4000000006a */
[----:B-1-34-:R-:W-:Y:S02]  /*8730*/  SEL R45, RZ, 0x1, P0 ;  /* 0x00000001ff2d7807 */ /* 0x01afe40000000000 */
[----:B------:R-:W-:Y:S02]  /*8740*/  SEL R184, R184, RZ, P0 ;  /* 0x000000ffb8b87207 */ /* 0x000fe40000000000 */
[----:B------:R-:W-:Y:S01]  /*8750*/  LOP3.LUT R192, R192, R45, RZ, 0x3c, !PT ;  /* 0x0000002dc0c07212 */ /* 0x000fe200078e3cff */
[----:B------:R0:W-:Y:S01]  /*8760*/  @!P3 SYNCS.ARRIVE.TRANS64.RED.A1T0 RZ, [R106+URZ], RZ ;  /* 0x000000ff6affb9a7 */ /* 0x0001e2000810043f */
[----:B------:R-:W-:Y:S05]  /*8770*/  @P4 BRA `(.L_x_8458) ;  /* 0xffffff9c00e44947 */ /* 0x000fea000383ffff */
[----:B------:R-:W1:Y:S01]  /*8780*/  S2R R44, SR_TID.X ;  /* 0x00000000002c7919 */ /* 0x000e620000002100 */
[----:B------:R-:W-:Y:S02]  /*8790*/  PLOP3.LUT P0, PT, PT, PT, PT, 0x8, 0x0 ;  /* 0x000000000000781c */ /* 0x000fe40003f0e170 */
[----:B-1----:R-:W-:-:S04]  /*87a0*/  SHF.R.U32.HI R44, RZ, 0x7, R44 ;  /* 0x00000007ff2c7819 */ /* 0x002fc8000001162c */
[----:B------:R-:W-:-:S13]  /*87b0*/  ISETP.NE.AND P4, PT, R44, 0x1, PT ;  /* 0x000000012c00780c */ /* 0x000fda0003f85270 */
[----:B------:R-:W-:Y:S06]  /*87c0*/  @!P4 BAR.ARV 0x9, 0x100 ;  /* 0x024400000000cb1d */ /* 0x000fec0000002000 */
.L_x_8368:
[----:B------:R-:W1:Y:S01]  /*87d0*/  LDC R0, c[0x0][0x448] ;  /* 0x00011200ff007b82 */ /* 0x000e620000000800 */
[----:B------:R-:W-:-:S07]  /*87e0*/  IADD3 R5, R188, 0x1, -R187 ;  /* 0x00000001bc057810 */ /* 0x000fce0007ffe8bb */
[----:B------:R-:W2:Y:S01]  /*87f0*/  LDC.64 R6, c[0x0][0x9e0] ;  /* 0x00027800ff067b82 */ /* 0x000ea20000000a00 */
[----:B-1----:R-:W-:Y:S01]  /*8800*/  ISETP.NE.AND P1, PT, R0, 0x1, PT ;  /* 0x000000010000780c */ /* 0x002fe20003f25270 */
[----:B------:R-:W-:Y:S01]  /*8810*/  VIADD R0, R193, 0x7f ;  /* 0x0000007fc1007836 */ /* 0x000fe20000000000 */
[----:B--2---:R-:W-:-:S11]  /*8820*/  ISETP.GE.AND P2, PT, R7, 0x1, PT ;  /* 0x000000010700780c */ /* 0x004fd60003f46270 */
[----:B------:R-:W1:Y:S08]  /*8830*/  @P1 LDC R3, c[0x0][0x44c] ;  /* 0x00011300ff031b82 */ /* 0x000e700000000800 */
[----:B------:R-:W2:Y:S01]  /*8840*/  @P1 LDC R4, c[0x0][0x450] ;  /* 0x00011400ff041b82 */ /* 0x000ea20000000800 */
[----:B-1----:R-:W-:-:S05]  /*8850*/  @P1 IMAD.HI.U32 R3, R0, R3, RZ ;  /* 0x0000000300031227 */ /* 0x002fca00078e00ff */
[----:B--2---:R-:W-:-:S05]  /*8860*/  @P1 SHF.R.U32.HI R0, RZ, R4, R3 ;  /* 0x00000004ff001219 */ /* 0x004fca0000011603 */
[----:B------:R-:W-:Y:S01]  /*8870*/  IMAD.IADD R5, R5, 0x1, R0 ;  /* 0x0000000105057824 */ /* 0x000fe200078e0200 */
[----:B------:R-:W-:Y:S06]  /*8880*/  @P0 BRA `(.L_x_8459) ;  /* 0x00000000000c0947 */ /* 0x000fec0003800000 */
[----:B------:R-:W1:Y:S01]  /*8890*/  FENCE.VIEW.ASYNC.G ;  /* 0x00000000000073c6 */ /* 0x000e620000000100 */
[----:B------:R-:W-:Y:S05]  /*88a0*/  WARPSYNC.ALL ;  /* 0x0000000000007948 */ /* 0x000fea0003800000 */
[----:B-1----:R-:W-:Y:S06]  /*88b0*/  BAR.ARV 0xc, 0x180 ;  /* 0x0306000000007b1d */ /* 0x002fec0000002000 */
.L_x_8459:
[----:B------:R-:W-:Y:S01]  /*88c0*/  IMAD.IADD R0, R5, 0x1, R6 ;  /* 0x0000000105007824 */ /* 0x000fe200078e0206 */
[----:B------:R-:W-:Y:S06]  /*88d0*/  @!P2 BRA `(.L_x_8460) ;  /* 0x000000000048a947 */ /* 0x000fec0003800000 */
[C---:B------:R-:W-:Y:S01]  /*88e0*/  ISETP.GT.AND P0, PT, R5.reuse, RZ, PT ;  /* 0x000000ff0500720c */ /* 0x040fe20003f04270 */
[----:B------:R-:W-:Y:S01]  /*88f0*/  BSSY B0, `(.L_x_8461) ;  /* 0x000000e000007945 */ /* 0x000fe20003800000 */
[----:B------:R-:W-:-:S11]  /*8900*/  IADD3 R3, R5, -0x1, RZ ;  /* 0xffffffff05037810 */ /* 0x000fd60007ffe0ff */
        /* <DEDUP_REMOVED lines=8> */
.L_x_8462:
[----:B------:R-:W-:-:S13]  /*8990*/  ISETP.NE.AND P0, PT, R7, 0x1, PT ;  /* 0x000000010700780c */ /* 0x000fda0003f05270 */
[----:B------:R-:W1:Y:S02]  /*89a0*/  @P0 LDC.64 R4, c[0x0][0x9e8] ;  /* 0x00027a00ff040b82 */ /* 0x000e640000000a00 */
[----:B-1----:R-:W-:-:S05]  /*89b0*/  @P0 IMAD.HI.U32 R4, R3, R4, RZ ;  /* 0x0000000403040227 */ /* 0x002fca00078e00ff */
[----:B------:R-:W-:-:S07]  /*89c0*/  @P0 SHF.R.U32.HI R3, RZ, R5, R4 ;  /* 0x00000005ff030219 */ /* 0x000fce0000011604 */
.L_x_8463:
[----:B------:R-:W-:Y:S05]  /*89d0*/  BSYNC B0 ;  /* 0x0000000000007941 */ /* 0x000fea0003800000 */
.L_x_8461:
[----:B------:R-:W-:-:S05]  /*89e0*/  IMAD R3, R3, R7, R7 ;  /* 0x0000000703037224 */ /* 0x000fca00078e0207 */
[----:B------:R-:W-:-:S07]  /*89f0*/  VIMNMX R0, R0, R3, PT ;  /* 0x0000000300007248 */ /* 0x000fce0003fe0100 */
.L_x_8460:
[----:B------:R-:W1:Y:S01]  /*8a00*/  @P1 LDC R4, c[0x0][0x44c] ;  /* 0x00011300ff041b82 */ /* 0x000e620000000800 */
[----:B------:R-:W-:Y:S01]  /*8a10*/  VIADD R0, R0, 0x7f ;  /* 0x0000007f00007836 */ /* 0x000fe20000000000 */
[----:B------:R-:W-:-:S04]  /*8a20*/  ULDC UR4, c[0x0][0x9dc] ;  /* 0x0002770000047ab9 */ /* 0x000fc80000000800 */
[----:B------:R-:W-:Y:S02]  /*8a30*/  SHF.R.S32.HI R3, RZ, 0x1f, R0 ;  /* 0x0000001fff037819 */ /* 0x000fe40000011400 */
[----:B------:R-:W2:Y:S02]  /*8a40*/  @P1 LDC R6, c[0x0][0x450] ;  /* 0x00011400ff061b82 */ /* 0x000ea40000000800 */
[----:B------:R-:W-:-:S04]  /*8a50*/  LEA.HI R3, R3, R0, RZ, 0x7 ;  /* 0x0000000003037211 */ /* 0x000fc800078f38ff */
[----:B------:R-:W-:-:S04]  /*8a60*/  SHF.R.S32.HI R0, RZ, 0x7, R3 ;  /* 0x00000007ff007819 */ /* 0x000fc80000011403 */
[----:B------:R-:W-:Y:S01]  /*8a70*/  VIMNMX R129, R129, R0, PT ;  /* 0x0000000081817248 */ /* 0x000fe20003fe0100 */
[----:B-1----:R-:W-:-:S04]  /*8a80*/  @P1 IMAD.HI.U32 R5, R193, R4, RZ ;  /* 0x00000004c1051227 */ /* 0x002fc800078e00ff */
[----:B------:R-:W-:Y:S01]  /*8a90*/  IMAD.MOV.U32 R4, RZ, RZ, R193 ;  /* 0x000000ffff047224 */ /* 0x000fe200078e00c1 */
        /* <DEDUP_REMOVED lines=14> */
.L_x_8466:
[----:B------:R-:W-:-:S13]  /*8b80*/  ISETP.NE.AND P0, PT, R7, 0x1, PT ;  /* 0x000000010700780c */ /* 0x000fda0003f05270 */
[----:B------:R-:W1:Y:S02]  /*8b90*/  @P0 LDC.64 R8, c[0x0][0x9e8] ;  /* 0x00027a00ff080b82 */ /* 0x000e640000000a00 */
[----:B-1----:R-:W-:-:S05]  /*8ba0*/  @P0 IMAD.HI.U32 R0, R3, R8, RZ ;  /* 0x0000000803000227 */ /* 0x002fca00078e00ff */
[----:B------:R-:W-:-:S07]  /*8bb0*/  @P0 SHF.R.U32.HI R3, RZ, R9, R0 ;  /* 0x00000009ff030219 */ /* 0x000fce0000011600 */
.L_x_8467:
[----:B------:R-:W-:Y:S05]  /*8bc0*/  BSYNC B0 ;  /* 0x0000000000007941 */ /* 0x000fea0003800000 */
.L_x_8465:
[----:B------:R-:W-:-:S05]  /*8bd0*/  IMAD R3, R3, R7, RZ ;  /* 0x0000000703037224 */ /* 0x000fca00078e02ff */
[----:B------:R-:W-:-:S07]  /*8be0*/  VIMNMX R4, R4, R3, !PT ;  /* 0x0000000304047248 */ /* 0x000fce0007fe0100 */
.L_x_8464:
[----:B------:R-:W-:Y:S01]  /*8bf0*/  SHF.R.S32.HI R3, RZ, 0x1f, R4 ;  /* 0x0000001fff037819 */ /* 0x000fe20000011404 */
[----:B------:R-:W-:Y:S01]  /*8c00*/  IMAD.MOV.U32 R0, RZ, RZ, RZ ;  /* 0x000000ffff007224 */ /* 0x000fe200078e00ff */
[----:B------:R-:W-:Y:S02]  /*8c10*/  PLOP3.LUT P0, PT, PT, PT, PT, 0x80, 0x0 ;  /* 0x000000000000781c */ /* 0x000fe40003f0f070 */
[----:B------:R-:W-:Y:S02]  /*8c20*/  CS2R R150, SRZ ;  /* 0x0000000000967805 */ /* 0x000fe4000001ff00 */
[----:B------:R-:W-:Y:S02]  /*8c30*/  LEA.HI R4, R3, R4, RZ, 0x7 ;  /* 0x0000000403047211 */ /* 0x000fe400078f38ff */
[----:B------:R-:W-:Y:S02]  /*8c40*/  CS2R R148, SRZ ;  /* 0x0000000000947805 */ /* 0x000fe4000001ff00 */
[----:B------:R-:W-:-:S02]  /*8c50*/  MOV R3, RZ ;  /* 0x000000ff00037202 */ /* 0x000fc40000000f00 */
[----:B------:R-:W-:Y:S02]  /*8c60*/  CS2R R146, SRZ ;  /* 0x0000000000927805 */ /* 0x000fe4000001ff00 */
[----:B------:R-:W-:Y:S02]  /*8c70*/  SHF.R.S32.HI R4, RZ, 0x7, R4 ;  /* 0x00000007ff047819 */ /* 0x000fe40000011404 */
[----:B------:R-:W-:Y:S02]  /*8c80*/  CS2R R144, SRZ ;  /* 0x0000000000907805 */ /* 0x000fe4000001ff00 */
[----:B------:R-:W-:Y:S01]  /*8c90*/  CS2R R38, SRZ ;  /* 0x0000000000267805 */ /* 0x000fe2000001ff00 */
[----:B------:R-:W-:Y:S01]  /*8ca0*/  IMAD.MOV.U32 R142, RZ, RZ, RZ ;  /* 0x000000ffff8e7224 */ /* 0x000fe200078e00ff */
[----:B------:R-:W-:Y:S01]  /*8cb0*/  VIMNMX R196, RZ, R4, !PT ;  /* 0x00000004ffc47248 */ /* 0x000fe20007fe0100 */
[----:B------:R-:W-:Y:S01]  /*8cc0*/  IMAD.MOV.U32 R141, RZ, RZ, RZ ;  /* 0x000000ffff8d7224 */ /* 0x000fe200078e00ff */
[----:B------:R-:W-:Y:S01]  /*8cd0*/  CS2R R36, SRZ ;  /* 0x0000000000247805 */ /* 0x000fe2000001ff00 */
[----:B------:R-:W-:Y:S01]  /*8ce0*/  IMAD.MOV.U32 R138, RZ, RZ, RZ ;  /* 0x000000ffff8a7224 */ /* 0x000fe200078e00ff */
[----:B------:R-:W-:Y:S01]  /*8cf0*/  ISETP.GT.AND P1, PT, R129, R196, PT ;  /* 0x000000c48100720c */ /* 0x000fe20003f24270 */
[----:B------:R-:W-:Y:S01]  /*8d00*/  IMAD.MOV.U32 R137, RZ, RZ, RZ ;  /* 0x000000ffff897224 */ /* 0x000fe200078e00ff */
[----:B------:R-:W-:Y:S01]  /*8d10*/  CS2R R134, SRZ ;  /* 0x0000000000867805 */ /* 0x000fe2000001ff00 */
[----:B------:R-:W-:Y:S01]  /*8d20*/  IMAD.MOV.U32 R133, RZ, RZ, RZ ;  /* 0x000000ffff857224 */ /* 0x000fe200078e00ff */
        /* <DEDUP_REMOVED lines=13> */
[----:B0-----:R-:W-:-:S02]  /*8e00*/  CS2R R106, SRZ ;  /* 0x00000000006a7805 */ /* 0x001fc4000001ff00 */
[----:B------:R-:W-:Y:S02]  /*8e10*/  CS2R R104, SRZ ;  /* 0x0000000000687805 */ /* 0x000fe4000001ff00 */
[----:B------:R-:W-:Y:S02]  /*8e20*/  CS2R R102, SRZ ;  /* 0x0000000000667805 */ /* 0x000fe4000001ff00 */
[----:B------:R-:W-:Y:S02]  /*8e30*/  CS2R R100, SRZ ;  /* 0x0000000000647805 */ /* 0x000fe4000001ff00 */
[----:B------:R-:W-:Y:S02]  /*8e40*/  CS2R R98, SRZ ;  /* 0x0000000000627805 */ /* 0x000fe4000001ff00 */
[----:B------:R-:W-:Y:S02]  /*8e50*/  CS2R R96, SRZ ;  /* 0x0000000000607805 */ /* 0x000fe4000001ff00 */
[----:B------:R-:W-:-:S02]  /*8e60*/  CS2R R6, SRZ ;  /* 0x0000000000067805 */ /* 0x000fc4000001ff00 */
[----:B------:R-:W-:Y:S01]  /*8e70*/  MOV R94, RZ ;  /* 0x000000ff005e7202 */ /* 0x000fe20000000f00 */
[----:B------:R-:W-:Y:S01]  /*8e80*/  IMAD.MOV.U32 R93, RZ, RZ, RZ ;  /* 0x000000ffff5d7224 */ /* 0x000fe200078e00ff */
[----:B------:R-:W-:Y:S02]  /*8e90*/  CS2R R90, SRZ ;  /* 0x00000000005a7805 */ /* 0x000fe4000001ff00 */
[----:B------:R-:W-:Y:S01]  /*8ea0*/  CS2R R88, SRZ ;  /* 0x0000000000587805 */ /* 0x000fe2000001ff00 */
[----:B------:R-:W-:Y:S06]  /*8eb0*/  @!P1 BRA `(.L_x_8468) ;  /* 0x0000013800289947 */ /* 0x000fec0003800000 */
[----:B------:R-:W-:-:S03]  /*8ec0*/  UMOV UR4, 0xffffffff ;  /* 0xffffffff00047882 */ /* 0x000fc60000000000 */
[----:B------:R-:W-:Y:S05]  /*8ed0*/  BRA.DIV UR4, `(.L_x_8469) ;  /* 0x000001d604b87947 */ /* 0x000fea000b800000 */
[----:B------:R0:W1:Y:S02]  /*8ee0*/  SHFL.IDX PT, R194, R222, RZ, 0x1f ;  /* 0x00001fffdec27589 */ /* 0x00006400000e0000 */
.L_x_8800:
[----:B-1----:R-:W-:Y:S02]  /*8ef0*/  LEA.HI R0, R194, R194, RZ, 0x1 ;  /* 0x000000c2c2007211 */ /* 0x002fe400078f08ff */
[----:B------:R-:W-:Y:S02]  /*8f00*/  LOP3.LUT P0, RZ, R217, 0x3ff, RZ, 0xc0, !PT ;  /* 0x000003ffd9ff7812 */ /* 0x000fe4000780c0ff */
[----:B------:R-:W-:Y:S02]  /*8f10*/  LOP3.LUT R3, R0, 0x1e, RZ, 0xc0, !PT ;  /* 0x0000001e00037812 */ /* 0x000fe400078ec0ff */
[----:B------:R-:W-:-:S03]  /*8f20*/  P2R R24, PR, RZ, 0x1 ;  /* 0x00000001ff187803 */ /* 0x000fc60000000000 */
[----:B------:R-:W-:-:S04]  /*8f30*/  IMAD.IADD R0, R194, 0x1, -R3 ;  /* 0x00000001c2007824 */ /* 0x000fc800078e0a03 */
[----:B------:R-:W-:-:S05]  /*8f40*/  IMAD R0, R0, 0x2000, R217 ;  /* 0x0000200000007824 */ /* 0x000fca00078e02d9 */
[----:B------:R-:W-:-:S04]  /*8f50*/  SHF.R.U32.HI R0, RZ, 0x4, R0 ;  /* 0x00000004ff007819 */ /* 0x000fc80000011600 */
[----:B------:R-:W-:Y:S01]  /*8f60*/  LOP3.LUT R42, R0, 0x3fff, RZ, 0xc0, !PT ;  /* 0x00003fff002a7812 */ /* 0x000fe200078ec0ff */
[----:B------:R-:W-:Y:S06]  /*8f70*/  @!P0 BRA `(.L_x_8470) ;  /* 0x0000000000408947 */ /* 0x000fec0003800000 */
[----:B------:R-:W-:Y:S01]  /*8f80*/  MOV R0, 0x0 ;  /* 0x0000000000007802 */ /* 0x000fe20000000f00 */
[----:B------:R-:W-:Y:S01]  /*8f90*/  ULDC.64 UR4, c[0x4][0x1b8] ;  /* 0x01006e0000047ab9 */ /* 0x000fe20000000a00 */
[----:B------:R-:W-:Y:S01]  /*8fa0*/  ULDC.64 UR6, c[0x4][0x1c0] ;  /* 0x0100700000067ab9 */ /* 0x000fe20000000a00 */
[----:B------:R-:W-:Y:S01]  /*8fb0*/  IMAD.U32 R4, RZ, RZ, UR4 ;  /* 0x00000004ff047e24 */ /* 0x000fe2000f8e00ff */
[----:B------:R1:W2:Y:S01]  /*8fc0*/  LDC.64 R14, c[0x4][R0] ;  /* 0x01000000000e7b82 */ /* 0x0002a20000000a00 */
        /* <DEDUP_REMOVED lines=8> */
[----:B-1----:R-:W-:-:S07]  /*9050*/  IMAD.MOV.U32 R13, RZ, RZ, RZ ;  /* 0x000000ffff0d7224 */ /* 0x002fce00078e00ff */
[----:B------:R-:W-:-:S07]  /*9060*/  LEPC R20, `(.L_x_8470) ;  /* 0x000000001014794e */ /* 0x000fce0000000000 */
[----:B0-2--5:R-:W-:Y:S05]  /*9070*/  CALL.ABS.NOINC R14 ;  /* 0x000000000e007343 */ /* 0x025fea0003c00000 */
.L_x_8470:
[----:B------:R-:W-:Y:S02]  /*9080*/  ULDC UR4, c[0x0][0x3f4] ;  /* 0x0000fd0000047ab9 */ /* 0x000fe40000000800 */
[----:B------:R-:W-:-:S13]  /*9090*/  ISETP.LT.AND P0, PT, RZ, UR4, PT ;  /* 0x00000004ff007c0c */ /* 0x000fda000bf01270 */
[----:B------:R-:W-:Y:S05]  /*90a0*/  @P0 BRA `(.L_x_8471) ;  /* 0x00000000003c0947 */ /* 0x000fea0003800000 */
[----:B------:R-:W-:-:S04]  /*90b0*/  LEA.HI R0, R213, R213, RZ, 0x1 ;  /* 0x000000d5d5007211 */ /* 0x000fc800078f08ff */
        /* <DEDUP_REMOVED lines=8> */
.L_x_8474:
[----:B--2---:R2:W3:Y:S02]  /*9140*/  SYNCS.PHASECHK.TRANS64.TRYWAIT P0, [R2+URZ+0x28800], R3 ;  /* 0x02880003020075a7 */ /* 0x0044e4000800017f */
[----:B---3--:R-:W-:Y:S05]  /*9150*/  @!P0 NANOSLEEP.SYNCS 0x989680 ;  /* 0x009896800000895d */ /* 0x008fea0003900000 */
[----:B------:R-:W3:Y:S02]  /*9160*/  @!P0 SYNCS.PHASECHK.TRANS64 P0, [R2+URZ+0x28800], R3 ;  /* 0x02880003020085a7 */ /* 0x000ee4000800007f */
[----:B---3--:R-:W-:Y:S05]  /*9170*/  @!P0 BRA `(.L_x_8474) ;  /* 0xfffffffc00f08947 */ /* 0x008fea000383ffff */
.L_x_8473:
[----:B------:R-:W-:Y:S05]  /*9180*/  BSYNC B0 ;  /* 0x0000000000007941 */ /* 0x000fea0003800000 */
.L_x_8472:
[----:B------:R-:W-:Y:S05]  /*9190*/  BRA `(.L_x_8475) ;  /* 0x0000004c00907947 */ /* 0x000fea0003800000 */
.L_x_8471:
[----:B------:R-:W-:Y:S01]  /*91a0*/  ISETP.NE.AND P0, PT, R24, RZ, PT ;  /* 0x000000ff1800720c */ /* 0x000fe20003f05270 */
[----:B------:R-:W-:Y:S01]  /*91b0*/  ULDC.64 UR4, c[0x0][0x3f8] ;  /* 0x0000fe0000047ab9 */ /* 0x000fe20000000a00 */
[----:B-----5:R-:W-:Y:S01]  /*91c0*/  SHF.R.S32.HI R0, RZ, 0x1f, R115 ;  /* 0x0000001fff007819 */ /* 0x020fe20000011473 */
[----:B------:R-:W-:Y:S01]  /*91d0*/  ULDC.64 UR6, c[0x0][0x408] ;  /* 0x0001020000067ab9 */ /* 0x000fe20000000a00 */
[----:B------:R-:W-:-:S04]  /*91e0*/  IMAD.WIDE.U32 R24, R115, UR4, RZ ;  /* 0x0000000473187c25 */ /* 0x000fc8000f8e00ff */
[C---:B------:R-:W-:Y:S02]  /*91f0*/  IMAD R4, R0.reuse, UR4, RZ ;  /* 0x0000000400047c24 */ /* 0x040fe4000f8e02ff */
[----:B------:R-:W-:Y:S02]  /*9200*/  IMAD R0, R0, UR6, RZ ;  /* 0x0000000600007c24 */ /* 0x000fe4000f8e02ff */
[C---:B------:R-:W-:Y:S02]  /*9210*/  IMAD R29, R115.reuse, UR5, R4 ;  /* 0x00000005731d7c24 */ /* 0x040fe4000f8e0204 */
[C---:B------:R-:W-:Y:S02]  /*9220*/  IMAD R31, R115.reuse, UR7, R0 ;  /* 0x00000007731f7c24 */ /* 0x040fe4000f8e0200 */
[----:B------:R-:W-:Y:S01]  /*9230*/  IMAD.WIDE.U32 R26, R115, UR6, RZ ;  /* 0x00000006731a7c25 */ /* 0x000fe2000f8e00ff */
[----:B------:R-:W-:-:S03]  /*9240*/  IADD3 R29, R29, R25, RZ ;  /* 0x000000191d1d7210 */ /* 0x000fc60007ffe0ff */
[----:B------:R-:W-:Y:S01]  /*9250*/  IMAD.IADD R31, R31, 0x1, R27 ;  /* 0x000000011f1f7824 */ /* 0x000fe200078e021b */
        /* <DEDUP_REMOVED lines=16> */
[----:B0-2---:R-:W-:Y:S05]  /*9360*/  CALL.ABS.NOINC R14 ;  /* 0x000000000e007343 */ /* 0x005fea0003c00000 */
.L_x_8476:
[----:B------:R-:W-:Y:S01]  /*9370*/  ULDC.U8 UR4, c[0x0][0x410] ;  /* 0x0001040000047ab9 */ /* 0x000fe20000000000 */
[----:B------:R-:W-:Y:S01]  /*9380*/  IMAD.IADD R55, R23, 0x1, R193 ;  /* 0x0000000117377824 */ /* 0x000fe200078e02c1 */
[----:B------:R-:W-:Y:S01]  /*9390*/  ISETP.NE.AND P0, PT, RZ, UR4, PT ;  /* 0x00000004ff007c0c */ /* 0x000fe2000bf05270 */
[----:B------:R-:W-:Y:S02]  /*93a0*/  BSSY B0, `(.L_x_8477) ;  /* 0x00004bb000007945 */ /* 0x000fe40003800000 */
[----:B------:R-:W-:-:S10]  /*93b0*/  IMAD R3, R207, 0x20, R55 ;  /* 0x00000020cf037824 */ /* 0x000fd400078e0237 */
[----:B------:R-:W-:Y:S05]  /*93c0*/  @!P0 BRA `(.L_x_8478) ;  /* 0x0000002400b48947 */ /* 0x000fea0003800000 */
[----:B------:R-:W1:Y:S01]  /*93d0*/  LDC R64, c[0x0][0x448] ;  /* 0x00011200ff407b82 */ /* 0x000e620000000800 */
[----:B------:R-:W-:Y:S01]  /*93e0*/  ULDC.64 UR4, c[0x0][0x3f8] ;  /* 0x0000fe0000047ab9 */ /* 0x000fe20000000a00 */
[----:B------:R-:W-:Y:S01]  /*93f0*/  MOV R7, R29 ;  /* 0x0000001d00077202 */ /* 0x000fe20000000f00 */
[----:B------:R-:W-:Y:S01]  /*9400*/  ULDC.64 UR6, c[0x0][0x408] ;  /* 0x0001020000067ab9 */ /* 0x000fe20000000a00 */
[----:B------:R-:W-:Y:S02]  /*9410*/  IMAD.MOV.U32 R6, RZ, RZ, R24 ;  /* 0x000000ffff067224 */ /* 0x000fe400078e0018 */
[----:B------:R-:W-:Y:S02]  /*9420*/  IMAD.MOV.U32 R8, RZ, RZ, R26 ;  /* 0x000000ffff087224 */ /* 0x000fe400078e001a */
[----:B------:R-:W-:Y:S01]  /*9430*/  IMAD.MOV.U32 R9, RZ, RZ, R31 ;  /* 0x000000ffff097224 */ /* 0x000fe200078e001f */
[----:B-1----:R-:W-:-:S13]  /*9440*/  ISETP.NE.AND P0, PT, R64, 0x1, PT ;  /* 0x000000014000780c */ /* 0x002fda0003f05270 */
[----:B------:R-:W1:Y:S08]  /*9450*/  @P0 LDC R0, c[0x0][0x44c] ;  /* 0x00011300ff000b82 */ /* 0x000e700000000800 */
[----:B------:R-:W2:Y:S01]  /*9460*/  @P0 LDC R5, c[0x0][0x450] ;  /* 0x00011400ff050b82 */ /* 0x000ea20000000800 */
[----:B-1----:R-:W-:-:S05]  /*9470*/  @P0 IMAD.HI.U32 R0, R3, R0, RZ ;  /* 0x0000000003000227 */ /* 0x002fca00078e00ff */
[----:B--2---:R-:W-:-:S04]  /*9480*/  @P0 SHF.R.U32.HI R3, RZ, R5, R0 ;  /* 0x00000005ff030219 */ /* 0x004fc80000011600 */
        /* <DEDUP_REMOVED lines=17> */
[----:B------:R1:W2:Y:S04]  /*95a0*/  SHFL.IDX PT, R0, R6, RZ, 0x181f ;  /* 0x00181fff06007589 */ /* 0x0002a800000e0000 */
[----:B------:R1:W3:Y:S04]  /*95b0*/  SHFL.IDX PT, R3, R5, RZ, 0x181f ;  /* 0x00181fff05037589 */ /* 0x0002e800000e0000 */
[----:B------:R1:W4:Y:S04]  /*95c0*/  SHFL.IDX PT, R4, R8, RZ, 0x181f ;  /* 0x00181fff08047589 */ /* 0x00032800000e0000 */
[----:B------:R1:W0:Y:S02]  /*95d0*/  SHFL.IDX PT, R14, R7, RZ, 0x181f ;  /* 0x00181fff070e7589 */ /* 0x00022400000e0000 */
.L_x_8806:
[----:B------:R-:W-:Y:S01]  /*95e0*/  IMAD R64, R187, R64, RZ ;  /* 0x00000040bb407224 */ /* 0x000fe200078e02ff */
[----:B------:R-:W-:Y:S01]  /*95f0*/  BSSY B1, `(.L_x_8480) ;  /* 0x000001e000017945 */ /* 0x000fe20003800000 */
[----:B------:R-:W-:Y:S02]  /*9600*/  CS2R R48, SRZ ;  /* 0x0000000000307805 */ /* 0x000fe4000001ff00 */
[----:B------:R-:W-:Y:S02]  /*9610*/  CS2R R44, SRZ ;  /* 0x00000000002c7805 */ /* 0x000fe4000001ff00 */
[----:B------:R-:W-:Y:S02]  /*9620*/  CS2R R46, SRZ ;  /* 0x00000000002e7805 */ /* 0x000fe4000001ff00 */
[----:B------:R-:W-:Y:S02]  /*9630*/  ISETP.GE.AND P0, PT, R55, R64, PT ;  /* 0x000000403700720c */ /* 0x000fe40003f06270 */
[----:B------:R-:W-:-:S11]  /*9640*/  CS2R R40, SRZ ;  /* 0x0000000000287805 */ /* 0x000fd6000001ff00 */
[----:B------:R-:W-:Y:S05]  /*9650*/  @P0 BRA `(.L_x_8481) ;  /* 0x00000000005c0947 */ /* 0x000fea0003800000 */
[----:B------:R-:W-:Y:S01]  /*9660*/  ULDC UR4, c[0x0][0x3f4] ;  /* 0x0000fd0000047ab9 */ /* 0x000fe20000000800 */
[----:B------:R-:W-:Y:S02]  /*9670*/  CS2R R40, SRZ ;  /* 0x0000000000287805 */ /* 0x000fe4000001ff00 */
[----:B------:R-:W-:Y:S02]  /*9680*/  ISETP.GE.AND P4, PT, R18, UR4, PT ;  /* 0x0000000412007c0c */ /* 0x000fe4000bf86270 */
[----:B------:R-:W-:Y:S02]  /*9690*/  CS2R R44, SRZ ;  /* 0x00000000002c7805 */ /* 0x000fe4000001ff00 */
[----:B------:R-:W-:-:S09]  /*96a0*/  ISETP.GE.AND P5, PT, R185, UR4, PT ;  /* 0x00000004b9007c0c */ /* 0x000fd2000bfa6270 */
[C---:B------:R-:W-:Y:S01]  /*96b0*/  @!P4 IMAD.SHL.U32 R12, R18.reuse, 0x2, RZ ;  /* 0x00000002120cc824 */ /* 0x040fe200078e00ff */
[----:B------:R-:W-:-:S03]  /*96c0*/  @!P4 SHF.L.U64.HI R13, R18, 0x1, R19 ;  /* 0x00000001120dc819 */ /* 0x000fc60000010213 */
[C---:B------:R-:W-:Y:S01]  /*96d0*/  @!P5 IMAD.SHL.U32 R15, R185.reuse, 0x2, RZ ;  /* 0x00000002b90fd824 */ /* 0x040fe200078e00ff */
[----:B------:R-:W-:Y:S02]  /*96e0*/  @!P5 SHF.L.U64.HI R9, R185, 0x1, R216 ;  /* 0x00000001b909d819 */ /* 0x000fe400000102d8 */
[CC--:B---3--:R-:W-:Y:S02]  /*96f0*/  @!P4 IADD3 R10, P0, R3.reuse, R12.reuse, RZ ;  /* 0x0000000c030ac210 */ /* 0x0c8fe40007f1e0ff */
[C---:B0-----:R-:W-:Y:S02]  /*9700*/  @!P4 IADD3 R12, P1, R14.reuse, R12, RZ ;  /* 0x0000000c0e0cc210 */ /* 0x041fe40007f3e0ff */
[-C--:B------:R-:W-:Y:S01]  /*9710*/  @!P5 IADD3 R14, P3, R14, R15.reuse, RZ ;  /* 0x0000000f0e0ed210 */ /* 0x080fe20007f7e0ff */
[----:B--2---:R-:W-:Y:S01]  /*9720*/  @!P4 IMAD.X R11, R0, 0x1, R13, P0 ;  /* 0x00000001000bc824 */ /* 0x004fe200000e060d */
[----:B------:R-:W-:Y:S02]  /*9730*/  @!P5 IADD3 R20, P2, R3, R15, RZ ;  /* 0x0000000f0314d210 */ /* 0x000fe40007f5e0ff */
[----:B------:R-:W-:-:S02]  /*9740*/  CS2R R46, SRZ ;  /* 0x00000000002e7805 */ /* 0x000fc4000001ff00 */
[----:B------:R-:W-:Y:S01]  /*9750*/  CS2R R48, SRZ ;  /* 0x0000000000307805 */ /* 0x000fe2000001ff00 */
[----:B----4-:R-:W-:Y:S01]  /*9760*/  @!P4 IMAD.X R13, R4, 0x1, R13, P1 ;  /* 0x00000001040dc824 */ /* 0x010fe200008e060d */
[----:B------:R-:W-:Y:S01]  /*9770*/  @!P5 IADD3.X R21, R0, R9, RZ, P2, !PT ;  /* 0x000000090015d210 */ /* 0x000fe200017fe4ff */
[----:B------:R-:W-:Y:S01]  /*9780*/  @!P5 IMAD.X R15, R4, 0x1, R9, P3 ;  /* 0x00000001040fd824 */ /* 0x000fe200018e0609 */
[----:B------:R0:W5:Y:S04]  /*9790*/  @!P4 LD.E.64 R46, desc[UR38][R10.64] ;  /* 0x000000260a2ec980 */ /* 0x000168000c101b00 */
[----:B------:R0:W5:Y:S04]  /*97a0*/  @!P5 LD.E.64 R40, desc[UR38][R20.64] ;  /* 0x000000261428d980 */ /* 0x000168000c101b00 */
[----:B------:R0:W5:Y:S04]  /*97b0*/  @!P5 LD.E.64 R44, desc[UR38][R14.64] ;  /* 0x000000260e2cd980 */ /* 0x000168000c101b00 */
[----:B------:R0:W5:Y:S02]  /*97c0*/  @!P4 LD.E.64 R48, desc[UR38][R12.64] ;  /* 0x000000260c30c980 */ /* 0x000164000c101b00 */
.L_x_8481:
[----:B------:R-:W-:Y:S05]  /*97d0*/  BSYNC B1 ;  /* 0x0000000000017941 */ /* 0x000fea0003800000 */
.L_x_8480:
[----:B--2--5:R-:W-:Y:S01]  /*97e0*/  IMAD.MOV.U32 R0, RZ, RZ, R48 ;  /* 0x000000ffff007224 */ /* 0x024fe200078e0030 */
[----:B------:R-:W-:Y:S01]  /*97f0*/  MOV R9, R45 ;  /* 0x0000002d00097202 */ /* 0x000fe20000000f00 */
[----:B---3--:R-:W-:Y:S01]  /*9800*/  IMAD.MOV.U32 R3, RZ, RZ, R49 ;  /* 0x000000ffff037224 */ /* 0x008fe200078e0031 */
[----:B------:R-:W-:Y:S01]  /*9810*/  UMOV UR4, 0xffffffff ;  /* 0xffffffff00047882 */ /* 0x000fe20000000000 */
[----:B----4-:R-:W-:Y:S01]  /*9820*/  IMAD.MOV.U32 R4, RZ, RZ, R44 ;  /* 0x000000ffff047224 */ /* 0x010fe200078e002c */
        /* <DEDUP_REMOVED lines=11> */
[----:B------:R-:W-:Y:S02]  /*98e0*/  PRMT R59, R59, 0x5410, R4 ;  /* 0x000054103b3b7816 */ /* 0x000fe40000000004 */
[----:B------:R-:W-:Y:S01]  /*98f0*/  PRMT R58, R58, 0x5410, R9 ;  /* 0x000054103a3a7816 */ /* 0x000fe20000000009 */
[----:B------:R-:W-:Y:S06]  /*9900*/  BRA.DIV UR4, `(.L_x_8482) ;  /* 0x000001ce04c87947 */ /* 0x000fec000b800000 */
[----:B------:R2:W3:Y:S04]  /*9910*/  SHFL.IDX PT, R0, R6, 0x1, 0x181f ;  /* 0x00381f0006007f89 */ /* 0x0004e800000e0000 */
[----:B------:R2:W4:Y:S04]  /*9920*/  SHFL.IDX PT, R3, R5, 0x1, 0x181f ;  /* 0x00381f0005037f89 */ /* 0x00052800000e0000 */
[----:B------:R2:W1:Y:S04]  /*9930*/  SHFL.IDX PT, R4, R8, 0x1, 0x181f ;  /* 0x00381f0008047f89 */ /* 0x00046800000e0000 */
[----:B0-----:R2:W0:Y:S02]  /*9940*/  SHFL.IDX PT, R14, R7, 0x1, 0x181f ;  /* 0x00381f00070e7f89 */ /* 0x00142400000e0000 */
.L_x_8812:
[----:B------:R-:W-:Y:S01]  /*9950*/  VIADD R9, R55, 0x20 ;  /* 0x0000002037097836 */ /* 0x000fe20000000000 */
[----:B------:R-:W-:Y:S01]  /*9960*/  BSSY B1, `(.L_x_8483) ;  /* 0x000001d000017945 */ /* 0x000fe20003800000 */
[----:B------:R-:W-:Y:S02]  /*9970*/  CS2R R34, SRZ ;  /* 0x0000000000227805 */ /* 0x000fe4000001ff00 */
[----:B------:R-:W-:Y:S02]  /*9980*/  CS2R R36, SRZ ;  /* 0x0000000000247805 */ /* 0x000fe4000001ff00 */
[----:B------:R-:W-:Y:S02]  /*9990*/  CS2R R32, SRZ ;  /* 0x0000000000207805 */ /* 0x000fe4000001ff00 */
[----:B------:R-:W-:-:S13]  /*99a0*/  ISETP.GE.AND P0, PT, R9, R64, PT ;  /* 0x000000400900720c */ /* 0x000fda0003f06270 */
        /* <DEDUP_REMOVED lines=8> */
[----:B------:R-:W-:Y:S02]  /*9a30*/  @!P5 SHF.L.U32 R11, R185, 0x1, RZ ;  /* 0x00000001b90bd819 */ /* 0x000fe400000006ff */
[-C--:B----4-:R-:W-:Y:S02]  /*9a40*/  @!P4 IADD3 R10, P0, R3, R12.reuse, RZ ;  /* 0x0000000c030ac210 */ /* 0x090fe40007f1e0ff */
[----:B------:R-:W-:Y:S02]  /*9a50*/  @!P5 SHF.L.U64.HI R15, R185, 0x1, R216 ;  /* 0x00000001b90fd819 */ /* 0x000fe400000102d8 */
[-C--:B------:R-:W-:Y:S02]  /*9a60*/  @!P5 IADD3 R20, P2, R3, R11.reuse, RZ ;  /* 0x0000000b0314d210 */ /* 0x080fe40007f5e0ff */
[C---:B0-----:R-:W-:Y:S02]  /*9a70*/  @!P4 IADD3 R12, P1, R14.reuse, R12, RZ ;  /* 0x0000000c0e0cc210 */ /* 0x041fe40007f3e0ff */
[----:B------:R-:W-:Y:S01]  /*9a80*/  @!P5 IADD3 R14, P3, R14, R11, RZ ;  /* 0x0000000b0e0ed210 */ /* 0x000fe20007f7e0ff */
[----:B---3--:R-:W-:Y:S01]  /*9a90*/  @!P5 IMAD.X R21, R0, 0x1, R15, P2 ;  /* 0x000000010015d824 */ /* 0x008fe200010e060f */
[----:B------:R-:W-:-:S02]  /*9aa0*/  CS2R R36, SRZ ;  /* 0x0000000000247805 */ /* 0x000fc4000001ff00 */
[----:B------:R-:W-:Y:S01]  /*9ab0*/  CS2R R38, SRZ ;  /* 0x0000000000267805 */ /* 0x000fe2000001ff00 */
[--C-:B------:R-:W-:Y:S02]  /*9ac0*/  @!P4 IMAD.X R11, R0, 0x1, R9.reuse, P0 ;  /* 0x00000001000bc824 */ /* 0x100fe400000e0609 */
[C---:B-1----:R-:W-:Y:S01]  /*9ad0*/  @!P4 IMAD.X R13, R4.reuse, 0x1, R9, P1 ;  /* 0x00000001040dc824 */ /* 0x042fe200008e0609 */
[----:B------:R0:W5:Y:S01]  /*9ae0*/  @!P5 LD.E.64 R32, desc[UR38][R20.64] ;  /* 0x000000261420d980 */ /* 0x000162000c101b00 */
[----:B------:R-:W-:-:S03]  /*9af0*/  @!P5 IMAD.X R15, R4, 0x1, R15, P3 ;  /* 0x00000001040fd824 */ /* 0x000fc600018e060f */
[----:B------:R0:W5:Y:S04]  /*9b00*/  @!P4 LD.E.64 R36, desc[UR38][R10.64] ;  /* 0x000000260a24c980 */ /* 0x000168000c101b00 */
[----:B------:R0:W5:Y:S04]  /*9b10*/  @!P5 LD.E.64 R34, desc[UR38][R14.64] ;  /* 0x000000260e22d980 */ /* 0x000168000c101b00 */
[----:B------:R0:W5:Y:S02]  /*9b20*/  @!P4 LD.E.64 R38, desc[UR38][R12.64] ;  /* 0x000000260c26c980 */ /* 0x000164000c101b00 */
.L_x_8484:
[----:B------:R-:W-:Y:S05]  /*9b30*/  BSYNC B1 ;  /* 0x0000000000017941 */ /* 0x000fea0003800000 */
.L_x_8483:
[----:B---3-5:R-:W-:Y:S01]  /*9b40*/  IMAD.MOV.U32 R0, RZ, RZ, R38 ;  /* 0x000000ffff007224 */ /* 0x028fe200078e0026 */
[----:B-1----:R-:W-:Y:S01]  /*9b50*/  MOV R4, R34 ;  /* 0x0000002200047202 */ /* 0x002fe20000000f00 */
[----:B----4-:R-:W-:Y:S01]  /*9b60*/  IMAD.MOV.U32 R3, RZ, RZ, R39 ;  /* 0x000000ffff037224 */ /* 0x010fe200078e0027 */
        /* <DEDUP_REMOVED lines=10> */
[----:B------:R-:W-:-:S04]  /*9c10*/  PRMT R56, R3, 0x7610, R56 ;  /* 0x0000761003387816 */ /* 0x000fc80000000038 */
[----:B------:R-:W-:Y:S01]  /*9c20*/  PRMT R52, R4, 0x5410, R9 ;  /* 0x0000541004347816 */ /* 0x000fe20000000009 */
[----:B------:R-:W-:Y:S06]  /*9c30*/  BRA.DIV UR4, `(.L_x_8485) ;  /* 0x000001ce046c7947 */ /* 0x000fec000b800000 */
[----:B------:R1:W3:Y:S04]  /*9c40*/  SHFL.IDX PT, R0, R6, 0x2, 0x181f ;  /* 0x00581f0006007f89 */ /* 0x0002e800000e0000 */
[----:B------:R1:W4:Y:S04]  /*9c50*/  SHFL.IDX PT, R3, R5, 0x2, 0x181f ;  /* 0x00581f0005037f89 */ /* 0x00032800000e0000 */
[----:B------:R1:W1:Y:S04]  /*9c60*/  SHFL.IDX PT, R4, R8, 0x2, 0x181f ;  /* 0x00581f0008047f89 */ /* 0x00026800000e0000 */
[----:B0-----:R0:W0:Y:S02]  /*9c70*/  SHFL.IDX PT, R14, R7, 0x2, 0x181f ;  /* 0x00581f00070e7f89 */ /* 0x00102400000e0000 */
.L_x_8818:
[----:B------:R-:W-:Y:S01]  /*9c80*/  VIADD R9, R55, 0x40 ;  /* 0x0000004037097836 */ /* 0x000fe20000000000 */
        /* <DEDUP_REMOVED lines=11> */
[----:B------:R-:W-:Y:S02]  /*9d40*/  ISETP.GE.AND P5, PT, R185, UR4, PT ;  /* 0x00000004b9007c0c */ /* 0x000fe4000bfa6270 */
[----:B------:R-:W-:-:S07]  /*9d50*/  CS2R R28, SRZ ;  /* 0x00000000001c7805 */ /* 0x000fce000001ff00 */
[----:B------:R-:W-:-:S04]  /*9d60*/  @!P4 SHF.L.U32 R12, R18, 0x1, RZ ;  /* 0x00000001120cc819 */ /* 0x000fc800000006ff */
[C---:B------:R-:W-:Y:S01]  /*9d70*/  @!P5 IMAD.SHL.U32 R11, R185.reuse, 0x2, RZ ;  /* 0x00000002b90bd824 */ /* 0x040fe200078e00ff */
[----:B------:R-:W-:Y:S02]  /*9d80*/  @!P5 SHF.L.U64.HI R15, R185, 0x1, R216 ;  /* 0x00000001b90fd819 */ /* 0x000fe400000102d8 */
[CC--:B----4-:R-:W-:Y:S02]  /*9d90*/  @!P4 IADD3 R10, P0, R3.reuse, R12.reuse, RZ ;  /* 0x0000000c030ac210 */ /* 0x0d0fe40007f1e0ff */
[-C--:B------:R-:W-:Y:S02]  /*9da0*/  @!P5 IADD3 R26, P2, R3, R11.reuse, RZ ;  /* 0x0000000b031ad210 */ /* 0x080fe40007f5e0ff */
[----:B0-----:R-:W-:Y:S02]  /*9db0*/  @!P4 IADD3 R12, P1, R14, R12, RZ ;  /* 0x0000000c0e0cc210 */ /* 0x001fe40007f3e0ff */
[----:B------:R-:W-:Y:S01]  /*9dc0*/  @!P4 SHF.L.U64.HI R9, R18, 0x1, R19 ;  /* 0x000000011209c819 */ /* 0x000fe20000010213 */
[----:B---3--:R-:W-:Y:S01]  /*9dd0*/  @!P5 IMAD.X R27, R0, 0x1, R15, P2 ;  /* 0x00000001001bd824 */ /* 0x008fe200010e060f */
[----:B------:R-:W-:-:S02]  /*9de0*/  @!P5 IADD3 R14, P3, R14, R11, RZ ;  /* 0x0000000b0e0ed210 */ /* 0x000fc40007f7e0ff */
[----:B------:R-:W-:Y:S01]  /*9df0*/  CS2R R30, SRZ ;  /* 0x00000000001e7805 */ /* 0x000fe2000001ff00 */
[--C-:B------:R-:W-:Y:S01]  /*9e00*/  @!P4 IMAD.X R11, R0, 0x1, R9.reuse, P0 ;  /* 0x00000001000bc824 */ /* 0x100fe200000e0609 */
[----:B------:R0:W5:Y:S01]  /*9e10*/  @!P5 LD.E.64 R24, desc[UR38][R26.64] ;  /* 0x000000261a18d980 */ /* 0x000162000c101b00 */
[C---:B-1----:R-:W-:Y:S02]  /*9e20*/  @!P4 IMAD.X R13, R4.reuse, 0x1, R9, P1 ;  /* 0x00000001040dc824 */ /* 0x042fe400008e0609 */
[----:B------:R-:W-:Y:S01]  /*9e30*/  @!P5 IMAD.X R15, R4, 0x1, R15, P3 ;  /* 0x00000001040fd824 */ /* 0x000fe200018e060f */
[----:B------:R0:W5:Y:S04]  /*9e40*/  @!P4 LD.E.64 R28, desc[UR38][R10.64] ;  /* 0x000000260a1cc980 */ /* 0x000168000c101b00 */
[----:B------:R0:W5:Y:S04]  /*9e50*/  @!P5 LD.E.64 R20, desc[UR38][R14.64] ;  /* 0x000000260e14d980 */ /* 0x000168000c101b00 */
[----:B------:R0:W5:Y:S02]  /*9e60*/  @!P4 LD.E.64 R30, desc[UR38][R12.64] ;  /* 0x000000260c1ec980 */ /* 0x000164000c101b00 */
.L_x_8487:
[----:B------:R-:W-:Y:S05]  /*9e70*/  BSYNC B1 ;  /* 0x0000000000017941 */ /* 0x000fea0003800000 */
.L_x_8486:
[----:B---3-5:R-:W-:Y:S01]  /*9e80*/  IMAD.MOV.U32 R0, RZ, RZ, R30 ;  /* 0x000000ffff007224 */ /* 0x028fe200078e001e */
[----:B----4-:R-:W-:Y:S01]  /*9e90*/  MOV R3, R31 ;  /* 0x0000001f00037202 */ /* 0x010fe20000000f00 */
[----:B-1----:R-:W-:Y:S01]  /*9ea0*/  IMAD.MOV.U32 R4, RZ, RZ, R20 ;  /* 0x000000ffff047224 */ /* 0x002fe200078e0014 */
[----:B------:R-:W-:Y:S01]  /*9eb0*/  UMOV UR4, 0xffffffff ;  /* 0xffffffff00047882 */ /* 0x000fe20000000000 */
[----:B------:R-:W-:Y:S01]  /*9ec0*/  IMAD.MOV.U32 R9, RZ, RZ, R21 ;  /* 0x000000ffff097224 */ /* 0x000fe200078e0015 */
[----:B------:R-:W-:Y:S01]  /*9ed0*/  PRMT R53, R0, 0x5410, R3 ;  /* 0x0000541000357816 */ /* 0x000fe20000000003 */
[----:B------:R-:W-:Y:S01]  /*9ee0*/  IMAD.MOV.U32 R0, RZ, RZ, R28 ;  /* 0x000000ffff007224 */ /* 0x000fe200078e001c */
[----:B0-----:R-:W-:Y:S01]  /*9ef0*/  CS2R R26, SRZ ;  /* 0x00000000001a7805 */ /* 0x001fe2000001ff00 */
[----:B------:R-:W-:Y:S01]  /*9f00*/  IMAD.MOV.U32 R3, RZ, RZ, R29 ;  /* 0x000000ffff037224 */ /* 0x000fe200078e001d */
[----:B------:R-:W-:Y:S01]  /*9f10*/  PRMT R43, R4, 0x5410, R9 ;  /* 0x00005410042b7816 */ /* 0x000fe20000000009 */
[----:B------:R-:W-:-:S02]  /*9f20*/  IMAD.MOV.U32 R4, RZ, RZ, R24 ;  /* 0x000000ffff047224 */ /* 0x000fc400078e0018 */
[----:B------:R-:W-:Y:S01]  /*9f30*/  IMAD.MOV.U32 R9, RZ, RZ, R25 ;  /* 0x000000ffff097224 */ /* 0x000fe200078e0019 */
[----:B------:R-:W-:-:S04]  /*9f40*/  PRMT R54, R0, 0x5410, R3 ;  /* 0x0000541000367816 */ /* 0x000fc80000000003 */
[----:B------:R-:W-:Y:S01]  /*9f50*/  PRMT R50, R4, 0x5410, R9 ;  /* 0x0000541004327816 */ /* 0x000fe20000000009 */
[----:B------:R-:W-:Y:S06]  /*9f60*/  BRA.DIV UR4, `(.L_x_8488) ;  /* 0x000001ce04107947 */ /* 0x000fec000b800000 */
[----:B------:R0:W1:Y:S04]  /*9f70*/  SHFL.IDX PT, R0, R6, 0x3, 0x181f ;  /* 0x00781f0006007f89 */ /* 0x00006800000e0000 */
[----:B------:R0:W3:Y:S04]  /*9f80*/  SHFL.IDX PT, R3, R5, 0x3, 0x181f ;  /* 0x00781f0005037f89 */ /* 0x0000e800000e0000 */
[----:B------:R0:W4:Y:S04]  /*9f90*/  SHFL.IDX PT, R4, R8, 0x3, 0x181f ;  /* 0x00781f0008047f89 */ /* 0x00012800000e0000 */
[----:B------:R0:W0:Y:S02]  /*9fa0*/  SHFL.IDX PT, R14, R7, 0x3, 0x181f ;  /* 0x00781f00070e7f89 */ /* 0x00002400000e0000 */
.L_x_8824:
[----:B------:R-:W-:Y:S01]  /*9fb0*/  IADD3 R55, R55, 0x60, RZ ;  /* 0x0000006037377810 */ /* 0x000fe20007ffe0ff */
[----:B------:R-:W-:Y:S01]  /*9fc0*/  BSSY B1, `(.L_x_8489) ;  /* 0x0000021000017945 */ /* 0x000fe20003800000 */
[----:B0-2---:R-:W-:Y:S02]  /*9fd0*/  LEA.HI R5, R213, R213, RZ, 0x1 ;  /* 0x000000d5d5057211 */ /* 0x005fe400078f08ff */
[----:B------:R-:W-:Y:S02]  /*9fe0*/  CS2R R10, SRZ ;  /* 0x00000000000a7805 */ /* 0x000fe4000001ff00 */
[----:B------:R-:W-:Y:S02]  /*9ff0*/  ISETP.GE.AND P0, PT, R55, R64, PT ;  /* 0x000000403700720c */ /* 0x000fe40003f06270 */
[----:B------:R-:W-:Y:S02]  /*a000*/  CS2R R12, SRZ ;  /* 0x00000000000c7805 */ /* 0x000fe4000001ff00 */
[----:B------:R-:W-:-:S02]  /*a010*/  LOP3.LUT R6, R5, 0xfffffffe, RZ, 0xc0, !PT ;  /* 0xfffffffe05067812 */ /* 0x000fc400078ec0ff */
[----:B------:R-:W-:-:S03]  /*a020*/  CS2R R8, SRZ ;  /* 0x0000000000087805 */ /* 0x000fc6000001ff00 */
[----:B------:R-:W-:-:S05]  /*a030*/  IMAD.IADD R5, R213, 0x1, -R6 ;  /* 0x00000001d5057824 */ /* 0x000fca00078e0a06 */
[----:B------:R-:W-:Y:S01]  /*a040*/  SHF.L.U32 R5, R5, 0x1f, RZ ;  /* 0x0000001f05057819 */ /* 0x000fe200000006ff */
[----:B------:R-:W-:Y:S06]  /*a050*/  @P0 BRA `(.L_x_8490) ;  /* 0x00000000005c0947 */ /* 0x000fec0003800000 */
[----:B------:R-:W-:Y:S01]  /*a060*/  ULDC UR4, c[0x0][0x3f4] ;  /* 0x0000fd0000047ab9 */ /* 0x000fe20000000800 */
[----:B------:R-:W-:Y:S02]  /*a070*/  CS2R R8, SRZ ;  /* 0x0000000000087805 */ /* 0x000fe4000001ff00 */
[----:B------:R-:W-:Y:S02]  /*a080*/  ISETP.GE.AND P4, PT, R18, UR4, PT ;  /* 0x0000000412007c0c */ /* 0x000fe4000bf86270 */
[----:B------:R-:W-:-:S11]  /*a090*/  ISETP.GE.AND P5, PT, R185, UR4, PT ;  /* 0x00000004b9007c0c */ /* 0x000fd6000bfa6270 */
[C---:B------:R-:W-:Y:S01]  /*a0a0*/  @!P4 IMAD.SHL.U32 R60, R18.reuse, 0x2, RZ ;  /* 0x00000002123cc824 */ /* 0x040fe200078e00ff */
[----:B------:R-:W-:Y:S01]  /*a0b0*/  @!P4 SHF.L.U64.HI R11, R18, 0x1, R19 ;  /* 0x00000001120bc819 */ /* 0x000fe20000010213 */
[C---:B------:R-:W-:Y:S01]  /*a0c0*/  @!P5 IMAD.SHL.U32 R15, R185.reuse, 0x2, RZ ;  /* 0x00000002b90fd824 */ /* 0x040fe200078e00ff */
[----:B------:R-:W-:Y:S02]  /*a0d0*/  @!P5 SHF.L.U64.HI R13, R185, 0x1, R216 ;  /* 0x00000001b90dd819 */ /* 0x000fe400000102d8 */
[CC--:B---3--:R-:W-:Y:S02]  /*a0e0*/  @!P4 IADD3 R6, P0, R3.reuse, R60.reuse, RZ ;  /* 0x0000003c0306c210 */ /* 0x0c8fe40007f1e0ff */
[-C--:B------:R-:W-:Y:S02]  /*a0f0*/  @!P5 IADD3 R62, P2, R3, R15.reuse, RZ ;  /* 0x0000000f033ed210 */ /* 0x080fe40007f5e0ff */
[----:B------:R-:W-:Y:S01]  /*a100*/  @!P4 IADD3 R60, P1, R14, R60, RZ ;  /* 0x0000003c0e3cc210 */ /* 0x000fe20007f3e0ff */
[----:B-1----:R-:W-:Y:S01]  /*a110*/  @!P4 IMAD.X R7, R0, 0x1, R11, P0 ;  /* 0x000000010007c824 */ /* 0x002fe200000e060b */
[----:B------:R-:W-:Y:S01]  /*a120*/  @!P5 IADD3 R14, P3, R14, R15, RZ ;  /* 0x0000000f0e0ed210 */ /* 0x000fe20007f7e0ff */
[----:B------:R-:W-:Y:S01]  /*a130*/  @!P5 IMAD.X R63, R0, 0x1, R13, P2 ;  /* 0x00000001003fd824 */ /* 0x000fe200010e060d */
[----:B------:R-:W-:Y:S01]  /*a140*/  CS2R R26, SRZ ;  /* 0x00000000001a7805 */ /* 0x000fe2000001ff00 */
[C---:B----4-:R-:W-:Y:S01]  /*a150*/  @!P4 IMAD.X R61, R4.reuse, 0x1, R11, P1 ;  /* 0x00000001043dc824 */ /* 0x050fe200008e060b */
[----:B------:R-:W-:-:S02]  /*a160*/  @!P5 IADD3.X R15, R4, R13, RZ, P3, !PT ;  /* 0x0000000d040fd210 */ /* 0x000fc40001ffe4ff */
[----:B------:R-:W-:Y:S02]  /*a170*/  CS2R R10, SRZ ;  /* 0x00000000000a7805 */ /* 0x000fe4000001ff00 */
[----:B------:R-:W-:Y:S01]  /*a180*/  CS2R R12, SRZ ;  /* 0x00000000000c7805 */ /* 0x000fe2000001ff00 */
[----:B------:R0:W5:Y:S04]  /*a190*/  @!P5 LD.E.64 R8, desc[UR38][R62.64] ;  /* 0x000000263e08d980 */ /* 0x000168000c101b00 */
[----:B------:R0:W5:Y:S04]  /*a1a0*/  @!P5 LD.E.64 R10, desc[UR38][R14.64] ;  /* 0x000000260e0ad980 */ /* 0x000168000c101b00 */
[----:B------:R0:W5:Y:S04]  /*a1b0*/  @!P4 LD.E.64 R12, desc[UR38][R6.64] ;  /* 0x00000026060cc980 */ /* 0x000168000c101b00 */
[----:B------:R0:W5:Y:S02]  /*a1c0*/  @!P4 LD.E.64 R26, desc[UR38][R60.64] ;  /* 0x000000263c1ac980 */ /* 0x000164000c101b00 */
.L_x_8490:
[----:B------:R-:W-:Y:S05]  /*a1d0*/  BSYNC B1 ;  /* 0x0000000000017941 */ /* 0x000fea0003800000 */
.L_x_8489:
[----:B------:R-:W2:Y:S01]  /*a1e0*/  SYNCS.PHASECHK.TRANS64.TRYWAIT P0, [R2+URZ+0x28800], R5 ;  /* 0x02880005020075a7 */ /* 0x000ea2000800017f */
[----:B---3-5:R-:W-:Y:S01]  /*a1f0*/  IMAD.MOV.U32 R3, RZ, RZ, R26 ;  /* 0x000000ffff037224 */ /* 0x028fe200078e001a */
[----:B-1----:R-:W-:Y:S01]  /*a200*/  VIADDMNMX R0, R64, -R193, 0x80, PT ;  /* 0x0000008040007446 */ /* 0x002fe200038009c1 */
[----:B----4-:R-:W-:Y:S01]  /*a210*/  IMAD.MOV.U32 R4, RZ, RZ, R27 ;  /* 0x000000ffff047224 */ /* 0x010fe200078e001b */
[----:B------:R-:W-:Y:S01]  /*a220*/  BSSY B1, `(.L_x_8491) ;  /* 0x000000c000017945 */ /* 0x000fe20003800000 */
[----:B0-----:R-:W-:Y:S01]  /*a230*/  IMAD.MOV.U32 R6, RZ, RZ, R12 ;  /* 0x000000ffff067224 */ /* 0x001fe200078e000c */
[----:B------:R-:W-:Y:S01]  /*a240*/  ISETP.GE.AND P1, PT, R23, R0, PT ;  /* 0x000000001700720c */ /* 0x000fe20003f26270 */
[----:B------:R-:W-:Y:S01]  /*a250*/  IMAD.MOV.U32 R7, RZ, RZ, R13 ;  /* 0x000000ffff077224 */ /* 0x000fe200078e000d */
[----:B------:R-:W-:Y:S01]  /*a260*/  PRMT R15, R3, 0x5410, R4 ;  /* 0x00005410030f7816 */ /* 0x000fe20000000004 */
[----:B------:R-:W-:Y:S02]  /*a270*/  IMAD.MOV.U32 R3, RZ, RZ, R10 ;  /* 0x000000ffff037224 */ /* 0x000fe400078e000a */
[----:B------:R-:W-:Y:S01]  /*a280*/  IMAD.MOV.U32 R4, RZ, RZ, R11 ;  /* 0x000000ffff047224 */ /* 0x000fe200078e000b */
[----:B------:R-:W-:Y:S01]  /*a290*/  PRMT R55, R6, 0x5410, R7 ;  /* 0x0000541006377816 */ /* 0x000fe20000000007 */
[----:B------:R-:W-:-:S03]  /*a2a0*/  IMAD.MOV.U32 R6, RZ, RZ, R9 ;  /* 0x000000ffff067224 */ /* 0x000fc600078e0009 */
[----:B------:R-:W-:Y:S02]  /*a2b0*/  PRMT R3, R3, 0x5410, R4 ;  /* 0x0000541003037816 */ /* 0x000fe40000000004 */
[----:B------:R-:W-:Y:S01]  /*a2c0*/  MOV R4, R8 ;  /* 0x0000000800047202 */ /* 0x000fe20000000f00 */
[----:B--2---:R-:W-:Y:S06]  /*a2d0*/  @!P0 BRA `(.L_x_8492) ;  /* 0x000001c800a48947 */ /* 0x004fec0003800000 */
.L_x_8825:
[----:B------:R-:W-:Y:S05]  /*a2e0*/  BSYNC B1 ;  /* 0x0000000000017941 */ /* 0x000fea0003800000 */
.L_x_8491:
[----:B------:R-:W-:Y:S01]  /*a2f0*/  BSSY B1, `(.L_x_8493) ;  /* 0x000005e000017945 */ /* 0x000fe20003800000 */
[----:B------:R-:W-:-:S03]  /*a300*/  PRMT R14, R4, 0x5410, R6 ;  /* 0x00005410040e7816 */ /* 0x000fc60000000006 */
[----:B------:R-:W-:Y:S05]  /*a310*/  @P1 BRA `(.L_x_8494) ;  /* 0x00000004006c1947 */ /* 0x000fea0003800000 */
[----:B------:R-:W1:Y:S01]  /*a320*/  LDC R4, c[0x0][0x3f4] ;  /* 0x0000fd00ff047b82 */ /* 0x000e620000000800 */
[----:B------:R-:W-:Y:S01]  /*a330*/  BSSY B2, `(.L_x_8495) ;  /* 0x000002e000027945 */ /* 0x000fe20003800000 */
[-C--:B-1----:R-:W-:Y:S02]  /*a340*/  ISETP.GE.AND P0, PT, R18, R4.reuse, PT ;  /* 0x000000041200720c */ /* 0x082fe40003f06270 */
[----:B------:R-:W-:-:S11]  /*a350*/  ISETP.GE.AND P1, PT, R185, R4, PT ;  /* 0x00000004b900720c */ /* 0x000fd60003f26270 */
[----:B------:R-:W-:Y:S05]  /*a360*/  @P0 BRA `(.L_x_8496) ;  /* 0x0000000000a80947 */ /* 0x000fea0003800000 */
[----:B0-----:R-:W0:Y:S01]  /*a370*/  LDS.128 R4, [R205] ;  /* 0x00000000cd047984 */ /* 0x001e220000000c00 */
[----:B------:R-:W-:Y:S01]  /*a380*/  SHF.R.U32.HI R61, RZ, 0x10, R47 ;  /* 0x00000010ff3d7819 */ /* 0x000fe2000001162f */
[--C-:B------:R-:W-:Y:S01]  /*a390*/  HADD2.F32 R62, -RZ, R65.reuse.H0_H0 ;  /* 0x20000041ff3e7230 */ /* 0x100fe20000004100 */
[--C-:B------:R-:W-:Y:S01]  /*a3a0*/  SHF.R.U32.HI R63, RZ, 0x10, R49.reuse ;  /* 0x00000010ff3f7819 */ /* 0x100fe20000011631 */
[----:B------:R-:W-:Y:S01]  /*a3b0*/  HADD2.F32 R60, -RZ, R65.H1_H1 ;  /* 0x30000041ff3c7230 */ /* 0x000fe20000004100 */
[----:B------:R-:W-:Y:S01]  /*a3c0*/  SHF.R.U64 R67, R48, 0x10, R49 ;  /* 0x0000001030437819 */ /* 0x000fe20000001231 */
[----:B------:R-:W-:Y:S01]  /*a3d0*/  HADD2.F32 R61, -RZ, R61.H0_H0 ;  /* 0x2000003dff3d7230 */ /* 0x000fe20000004100 */
[----:B------:R-:W-:Y:S01]  /*a3e0*/  SHF.R.U64 R69, R46, 0x10, R47 ;  /* 0x000000102e457819 */ /* 0x000fe2000000122f */
[----:B------:R-:W-:Y:S02]  /*a3f0*/  HADD2.F32 R63, -RZ, R63.H0_H0 ;  /* 0x2000003fff3f7230 */ /* 0x000fe40000004100 */
[----:B0-----:R-:W-:-:S02]  /*a400*/  HADD2.F32 R48, -RZ, R7.H0_H0 ;  /* 0x20000007ff307230 */ /* 0x001fc40000004100 */
[----:B------:R-:W-:Y:S02]  /*a410*/  HADD2.F32 R49, -RZ, R7.H1_H1 ;  /* 0x30000007ff317230 */ /* 0x000fe40000004100 */
[--C-:B------:R-:W-:Y:S02]  /*a420*/  HADD2.F32 R7, -RZ, R4.reuse.H0_H0 ;  /* 0x20000004ff077230 */ /* 0x100fe40000004100 */
[----:B------:R-:W-:Y:S02]  /*a430*/  HADD2.F32 R4, -RZ, R4.H1_H1 ;  /* 0x30000004ff047230 */ /* 0x000fe40000004100 */
[C---:B------:R-:W-:Y:S01]  /*a440*/  FMUL.FTZ R66, R49.reuse, R61 ;  /* 0x0000003d31427220 */ /* 0x040fe20000410000 */
[-C--:B------:R-:W-:Y:S01]  /*a450*/  FMUL.FTZ R65, R49, R63.reuse ;  /* 0x0000003f31417220 */ /* 0x080fe20000410000 */
[--C-:B------:R-:W-:Y:S02]  /*a460*/  HADD2.F32 R46, -RZ, R6.reuse.H0_H0 ;  /* 0x20000006ff2e7230 */ /* 0x100fe40000004100 */
[----:B------:R-:W-:Y:S01]  /*a470*/  FMUL.FTZ R64, R4, R62 ;  /* 0x0000003e04407220 */ /* 0x000fe20000410000 */
[----:B------:R-:W-:Y:S01]  /*a480*/  FFMA.FTZ R68, R48, R63, R66 ;  /* 0x0000003f30447223 */ /* 0x000fe20000010042 */
[----:B------:R-:W-:-:S02]  /*a490*/  HADD2.F32 R47, -RZ, R6.H1_H1 ;  /* 0x30000006ff2f7230 */ /* 0x000fc40000004100 */
[-C--:B------:R-:W-:Y:S01]  /*a4a0*/  FMUL.FTZ R66, R4, R60.reuse ;  /* 0x0000003c04427220 */ /* 0x080fe20000410000 */
[C---:B------:R-:W-:Y:S01]  /*a4b0*/  FFMA.FTZ R64, R7.reuse, R60, -R64 ;  /* 0x0000003c07407223 */ /* 0x040fe20000010840 */
[--C-:B------:R-:W-:Y:S02]  /*a4c0*/  HADD2.F32 R6, -RZ, R5.reuse.H0_H0 ;  /* 0x20000005ff067230 */ /* 0x100fe40000004100 */
[----:B------:R-:W-:Y:S01]  /*a4d0*/  FFMA.FTZ R65, R48, R61, -R65 ;  /* 0x0000003d30417223 */ /* 0x000fe20000010841 */
[--C-:B------:R-:W-:Y:S02]  /*a4e0*/  HADD2.F32 R60, -RZ, R70.reuse.H0_H0 ;  /* 0x20000046ff3c7230 */ /* 0x100fe40000004100 */
[----:B------:R-:W-:Y:S01]  /*a4f0*/  FFMA.FTZ R61, R7, R62, R66 ;  /* 0x0000003e073d7223 */ /* 0x000fe20000010042 */
[----:B------:R-:W-:Y:S02]  /*a500*/  HADD2.F32 R5, -RZ, R5.H1_H1 ;  /* 0x30000005ff057230 */ /* 0x000fe40000004100 */
[----:B------:R-:W-:-:S02]  /*a510*/  HADD2.F32 R48, -RZ, R70.H1_H1 ;  /* 0x30000046ff307230 */ /* 0x000fc40000004100 */
[C---:B------:R-:W-:Y:S01]  /*a520*/  FMUL.FTZ R63, R47.reuse, R60 ;  /* 0x0000003c2f3f7220 */ /* 0x040fe20000410000 */
[----:B------:R-:W-:Y:S02]  /*a530*/  HADD2.F32 R49, -RZ, R67.H0_H0 ;  /* 0x20000043ff317230 */ /* 0x000fe40000004100 */
[----:B------:R-:W-:Y:S02]  /*a540*/  HADD2.F32 R4, -RZ, R69.H0_H0 ;  /* 0x20000045ff047230 */ /* 0x000fe40000004100 */
[-C--:B------:R-:W-:Y:S01]  /*a550*/  FMUL.FTZ R47, R47, R48.reuse ;  /* 0x000000302f2f7220 */ /* 0x080fe20000410000 */
[C---:B------:R-:W-:Y:S01]  /*a560*/  FFMA.FTZ R63, R46.reuse, R48, -R63 ;  /* 0x000000302e3f7223 */ /* 0x040fe2000001083f */
[C---:B------:R-:W-:Y:S01]  /*a570*/  FMUL.FTZ R7, R5.reuse, R49 ;  /* 0x0000003105077220 */ /* 0x040fe20000410000 */
[----:B------:R-:W-:Y:S01]  /*a580*/  FMUL.FTZ R62, R5, R4 ;  /* 0x00000004053e7220 */ /* 0x000fe20000410000 */
[----:B------:R-:W-:Y:S02]  /*a590*/  FFMA.FTZ R46, R46, R60, R47 ;  /* 0x0000003c2e2e7223 */ /* 0x000fe4000001002f */
[----:B------:R-:W-:Y:S01]  /*a5a0*/  FFMA.FTZ R5, R6, R4, -R7 ;  /* 0x0000000406057223 */ /* 0x000fe20000010807 */
[----:B------:R-:W-:Y:S01]  /*a5b0*/  F2FP.F16.F32.PACK_AB R7, R68, R65 ;  /* 0x000000414407723e */ /* 0x000fe200000000ff */
[----:B------:R-:W-:Y:S01]  /*a5c0*/  FFMA.FTZ R62, R6, R49, R62 ;  /* 0x00000031063e7223 */ /* 0x000fe2000001003e */
[----:B------:R-:W-:-:S02]  /*a5d0*/  F2FP.F16.F32.PACK_AB R4, R61, R64 ;  /* 0x000000403d04723e */ /* 0x000fc400000000ff */
[----:B------:R-:W-:Y:S02]  /*a5e0*/  F2FP.F16.F32.PACK_AB R6, R46, R63 ;  /* 0x0000003f2e06723e */ /* 0x000fe400000000ff */
[----:B------:R-:W-:-:S05]  /*a5f0*/  F2FP.F16.F32.PACK_AB R5, R62, R5 ;  /* 0x000000053e05723e */ /* 0x000fca00000000ff */
[----:B------:R1:W-:Y:S02]  /*a600*/  STS.128 [R205], R4 ;  /* 0x00000004cd007388 */ /* 0x0003e40000000c00 */
.L_x_8496:
[----:B------:R-:W-:Y:S05]  /*a610*/  BSYNC B2 ;  /* 0x0000000000027941 */ /* 0x000fea0003800000 */
.L_x_8495:
[----:B------:R-:W-:Y:S05]  /*a620*/  @P1 BRA `(.L_x_8494) ;  /* 0x0000000000a81947 */ /* 0x000fea0003800000 */
[----:B01----:R-:W0:Y:S01]  /*a630*/  LDS.128 R4, [R205+0x4000] ;  /* 0x00400000cd047984 */ /* 0x003e220000000c00 */
        /* <DEDUP_REMOVED lines=41> */
.L_x_8494:
[----:B------:R-:W-:Y:S05]  /*a8d0*/  BSYNC B1 ;  /* 0x0000000000017941 */ /* 0x000fea0003800000 */
.L_x_8493:
[----:B------:R-:W-:Y:S01]  /*a8e0*/  ISETP.GE.AND P0, PT, R212, R0, PT ;  /* 0x00000000d400720c */ /* 0x000fe20003f06270 */
[----:B------:R-:W-:-:S12]  /*a8f0*/  BSSY B1, `(.L_x_8497) ;  /* 0x000005d000017945 */ /* 0x000fd80003800000 */
[----:B------:R-:W-:Y:S05]  /*a900*/  @P0 BRA `(.L_x_8498) ;  /* 0x00000004006c0947 */ /* 0x000fea0003800000 */
[----:B-12---:R-:W1:Y:S01]  /*a910*/  LDC R4, c[0x0][0x3f4] ;  /* 0x0000fd00ff047b82 */ /* 0x006e620000000800 */
[----:B------:R-:W-:Y:S01]  /*a920*/  BSSY B2, `(.L_x_8499) ;  /* 0x000002e000027945 */ /* 0x000fe20003800000 */
[-C--:B-1----:R-:W-:Y:S02]  /*a930*/  ISETP.GE.AND P0, PT, R18, R4.reuse, PT ;  /* 0x000000041200720c */ /* 0x082fe40003f06270 */
[----:B------:R-:W-:-:S11]  /*a940*/  ISETP.GE.AND P1, PT, R185, R4, PT ;  /* 0x00000004b900720c */ /* 0x000fd60003f26270 */
[----:B------:R-:W-:Y:S05]  /*a950*/  @P0 BRA `(.L_x_8500) ;  /* 0x0000000000a80947 */ /* 0x000fea0003800000 */
[----:B0-----:R-:W0:Y:S01]  /*a960*/  LDS.128 R4, [R205+0x1000] ;  /* 0x00100000cd047984 */ /* 0x001e220000000c00 */
        /* <DEDUP_REMOVED lines=41> */
.L_x_8500:
[----:B------:R-:W-:Y:S05]  /*ac00*/  BSYNC B2 ;  /* 0x0000000000027941 */ /* 0x000fea0003800000 */
.L_x_8499:
[----:B------:R-:W-:Y:S05]  /*ac10*/  @P1 BRA `(.L_x_8498) ;  /* 0x0000000000a81947 */ /* 0x000fea0003800000 */
[----:B01----:R-:W0:Y:S01]  /*ac20*/  LDS.128 R4, [R205+0x5000] ;  /* 0x00500000cd047984 */ /* 0x003e220000000c00 */
        /* <DEDUP_REMOVED lines=41> */
.L_x_8498:
[----:B------:R-:W-:Y:S05]  /*aec0*/  BSYNC B1 ;  /* 0x0000000000017941 */ /* 0x000fea0003800000 */
.L_x_8497:
[----:B------:R-:W-:Y:S01]  /*aed0*/  ISETP.GE.AND P0, PT, R211, R0, PT ;  /* 0x00000000d300720c */ /* 0x000fe20003f06270 */
[----:B------:R-:W-:-:S12]  /*aee0*/  BSSY B1, `(.L_x_8501) ;  /* 0x000005d000017945 */ /* 0x000fd80003800000 */
[----:B------:R-:W-:Y:S05]  /*aef0*/  @P0 BRA `(.L_x_8502) ;  /* 0x00000004006c0947 */ /* 0x000fea0003800000 */
[----:B-123--:R-:W1:Y:S01]  /*af00*/  LDC R4, c[0x0][0x3f4] ;  /* 0x0000fd00ff047b82 */ /* 0x00ee620000000800 */
[----:B------:R-:W-:Y:S01]  /*af10*/  BSSY B2, `(.L_x_8503) ;  /* 0x000002e000027945 */ /* 0x000fe20003800000 */
[-C--:B-1----:R-:W-:Y:S02]  /*af20*/  ISETP.GE.AND P0, PT, R18, R4.reuse, PT ;  /* 0x000000041200720c */ /* 0x082fe40003f06270 */
[----:B------:R-:W-:-:S11]  /*af30*/  ISETP.GE.AND P1, PT, R185, R4, PT ;  /* 0x00000004b900720c */ /* 0x000fd60003f26270 */
[----:B------:R-:W-:Y:S05]  /*af40*/  @P0 BRA `(.L_x_8504) ;  /* 0x0000000000a80947 */ /* 0x000fea0003800000 */
[----:B0-----:R-:W0:Y:S01]  /*af50*/  LDS.128 R4, [R205+0x2000] ;  /* 0x00200000cd047984 */ /* 0x001e220000000c00 */
        /* <DEDUP_REMOVED lines=41> */
.L_x_8504:
[----:B------:R-:W-:Y:S05]  /*b1f0*/  BSYNC B2 ;  /* 0x0000000000027941 */ /* 0x000fea0003800000 */
.L_x_8503:
        /* <DEDUP_REMOVED lines=43> */
.L_x_8502:
[----:B------:R-:W-:Y:S05]  /*b4b0*/  BSYNC B1 ;  /* 0x0000000000017941 */ /* 0x000fea0003800000 */
.L_x_8501:
[----:B------:R-:W-:-:S13]  /*b4c0*/  ISETP.GE.AND P0, PT, R210, R0, PT ;  /* 0x00000000d200720c */ /* 0x000fda0003f06270 */
[----:B------:R-:W-:Y:S05]  /*b4d0*/  @P0 BRA `(.L_x_8505) ;  /* 0x00000028009c0947 */ /* 0x000fea0003800000 */
[----:B------:R-:W5:Y:S01]  /*b4e0*/  LDC R0, c[0x0][0x3f4] ;  /* 0x0000fd00ff007b82 */ /* 0x000f620000000800 */
[----:B------:R-:W-:Y:S01]  /*b4f0*/  BSSY B1, `(.L_x_8506) ;  /* 0x000002e000017945 */ /* 0x000fe20003800000 */
[-C--:B-----5:R-:W-:Y:S02]  /*b500*/  ISETP.GE.AND P0, PT, R18, R0.reuse, PT ;  /* 0x000000001200720c */ /* 0x0a0fe40003f06270 */
[----:B------:R-:W-:-:S11]  /*b510*/  ISETP.GE.AND P1, PT, R185, R0, PT ;  /* 0x00000000b900720c */ /* 0x000fd60003f26270 */
[----:B------:R-:W-:Y:S05]  /*b520*/  @P0 BRA `(.L_x_8507) ;  /* 0x0000000000a80947 */ /* 0x000fea0003800000 */
[----:B01234-:R-:W0:Y:S01]  /*b530*/  LDS.128 R4, [R205+0x3000] ;  /* 0x00300000cd047984 */ /* 0x01fe220000000c00 */
[----:B------:R-:W-:Y:S01]  /*b540*/  SHF.R.U32.HI R24, RZ, 0x10, R13 ;  /* 0x00000010ff187819 */ /* 0x000fe2000001160d */
[----:B------:R-:W-:Y:S01]  /*b550*/  HADD2.F32 R21, -RZ, R55.H0_H0 ;  /* 0x20000037ff157230 */ /* 0x000fe20000004100 */
[--C-:B------:R-:W-:Y:S01]  /*b560*/  SHF.R.U64 R30, R26, 0x10, R27.reuse ;  /* 0x000000101a1e7819 */ /* 0x100fe2000000121b */
[--C-:B------:R-:W-:Y:S01]  /*b570*/  HADD2.F32 R25, -RZ, R15.reuse.H0_H0 ;  /* 0x2000000fff197230 */ /* 0x100fe20000004100 */
        /* <DEDUP_REMOVED lines=13> */
[C---:B------:R-:W-:Y:S01]  /*b650*/  FFMA.FTZ R31, R13.reuse, R26, R29 ;  /* 0x0000001a0d1f7223 */ /* 0x040fe2000001001d */
[----:B------:R-:W-:Y:S02]  /*b660*/  HADD2.F32 R12, -RZ, R6.H1_H1 ;  /* 0x30000006ff0c7230 */ /* 0x000fe40000004100 */
[C---:B------:R-:W-:Y:S01]  /*b670*/  FMUL.FTZ R27, R4.reuse, R25 ;  /* 0x00000019041b7220 */ /* 0x040fe20000410000 */
[--C-:B------:R-:W-:Y:S02]  /*b680*/  HADD2.F32 R6, -RZ, R5.reuse.H0_H0 ;  /* 0x20000005ff067230 */ /* 0x100fe40000004100 */
[----:B------:R-:W-:Y:S01]  /*b690*/  FFMA.FTZ R28, R13, R24, -R28 ;  /* 0x000000180d1c7223 */ /* 0x000fe2000001081c */
[-C--:B------:R-:W-:Y:S01]  /*b6a0*/  FMUL.FTZ R29, R4, R21.reuse ;  /* 0x00000015041d7220 */ /* 0x080fe20000410000 */
[----:B------:R-:W-:Y:S02]  /*b6b0*/  HADD2.F32 R5, -RZ, R5.H1_H1 ;  /* 0x30000005ff057230 */ /* 0x000fe40000004100 */
[----:B------:R-:W-:Y:S01]  /*b6c0*/  FFMA.FTZ R27, R0, R21, -R27 ;  /* 0x00000015001b7223 */ /* 0x000fe2000001081b */
[----:B------:R-:W-:-:S02]  /*b6d0*/  HADD2.F32 R13, -RZ, R30.H0_H0 ;  /* 0x2000001eff0d7230 */ /* 0x000fc40000004100 */
[C---:B------:R-:W-:Y:S01]  /*b6e0*/  FMUL.FTZ R20, R12.reuse, R15 ;  /* 0x0000000f0c147220 */ /* 0x040fe20000410000 */
[----:B------:R-:W-:Y:S02]  /*b6f0*/  HADD2.F32 R4, -RZ, R32.H0_H0 ;  /* 0x20000020ff047230 */ /* 0x000fe40000004100 */
[----:B------:R-:W-:Y:S01]  /*b700*/  FMUL.FTZ R24, R12, R55 ;  /* 0x000000370c187220 */ /* 0x000fe20000410000 */
[----:B------:R-:W-:Y:S01]  /*b710*/  FFMA.FTZ R0, R0, R25, R29 ;  /* 0x0000001900007223 */ /* 0x000fe2000001001d */
[----:B------:R-:W-:Y:S01]  /*b720*/  FMUL.FTZ R21, R5, R13 ;  /* 0x0000000d05157220 */ /* 0x000fe20000410000 */
[----:B------:R-:W-:Y:S01]  /*b730*/  FFMA.FTZ R20, R7, R55, -R20 ;  /* 0x0000003707147223 */ /* 0x000fe20000010814 */
[-C--:B------:R-:W-:Y:S01]  /*b740*/  FMUL.FTZ R12, R5, R4.reuse ;  /* 0x00000004050c7220 */ /* 0x080fe20000410000 */
[----:B------:R-:W-:Y:S01]  /*b750*/  FFMA.FTZ R15, R7, R15, R24 ;  /* 0x0000000f070f7223 */ /* 0x000fe20000010018 */
[C---:B------:R-:W-:Y:S01]  /*b760*/  FFMA.FTZ R5, R6.reuse, R4, -R21 ;  /* 0x0000000406057223 */ /* 0x040fe20000010815 */
[----:B------:R-:W-:Y:S01]  /*b770*/  F2FP.F16.F32.PACK_AB R7, R31, R28 ;  /* 0x0000001c1f07723e */ /* 0x000fe200000000ff */
[----:B------:R-:W-:Y:S01]  /*b780*/  FFMA.FTZ R12, R6, R13, R12 ;  /* 0x0000000d060c7223 */ /* 0x000fe2000001000c */
[----:B------:R-:W-:-:S02]  /*b790*/  F2FP.F16.F32.PACK_AB R4, R0, R27 ;  /* 0x0000001b0004723e */ /* 0x000fc400000000ff */
[----:B------:R-:W-:Y:S02]  /*b7a0*/  F2FP.F16.F32.PACK_AB R6, R15, R20 ;  /* 0x000000140f06723e */ /* 0x000fe400000000ff */
[----:B------:R-:W-:-:S05]  /*b7b0*/  F2FP.F16.F32.PACK_AB R5, R12, R5 ;  /* 0x000000050c05723e */ /* 0x000fca00000000ff */
[----:B------:R0:W-:Y:S02]  /*b7c0*/  STS.128 [R205+0x3000], R4 ;  /* 0x00300004cd007388 */ /* 0x0001e40000000c00 */
.L_x_8507:
[----:B------:R-:W-:Y:S05]  /*b7d0*/  BSYNC B1 ;  /* 0x0000000000017941 */ /* 0x000fea0003800000 */
.L_x_8506:
[----:B------:R-:W-:Y:S05]  /*b7e0*/  @P1 BRA `(.L_x_8505) ;  /* 0x0000002400d81947 */ /* 0x000fea0003800000 */
[----:B01234-:R-:W0:Y:S01]  /*b7f0*/  LDS.128 R4, [R205+0x7000] ;  /* 0x00700000cd047984 */ /* 0x01fe220000000c00 */
[----:B------:R-:W-:Y:S01]  /*b800*/  SHF.R.U32.HI R15, RZ, 0x10, R11 ;  /* 0x00000010ff0f7819 */ /* 0x000fe2000001160b */
[----:B------:R-:W-:Y:S01]  /*b810*/  HADD2.F32 R13, -RZ, R3.H0_H0 ;  /* 0x20000003ff0d7230 */ /* 0x000fe20000004100 */
[----:B------:R-:W-:Y:S02]  /*b820*/  SHF.R.U32.HI R12, RZ, 0x10, R9 ;  /* 0x00000010ff0c7819 */ /* 0x000fe40000011609 */
[----:B------:R-:W-:Y:S01]  /*b830*/  SHF.R.U64 R24, R10, 0x10, R11 ;  /* 0x000000100a187819 */ /* 0x000fe2000000120b */
[----:B------:R-:W-:Y:S01]  /*b840*/  HADD2.F32 R15, -RZ, R15.H0_H0 ;  /* 0x2000000fff0f7230 */ /* 0x000fe20000004100 */
        /* <DEDUP_REMOVED lines=8> */
[----:B------:R-:W-:Y:S01]  /*b8d0*/  FMUL.FTZ R10, R10, R12 ;  /* 0x0000000c0a0a7220 */ /* 0x000fe20000410000 */
[----:B------:R-:W-:-:S02]  /*b8e0*/  HADD2.F32 R4, -RZ, R4.H1_H1 ;  /* 0x30000004ff047230 */ /* 0x000fc40000004100 */
[C---:B------:R-:W-:Y:S01]  /*b8f0*/  FFMA.FTZ R20, R9.reuse, R12, -R20 ;  /* 0x0000000c09147223 */ /* 0x040fe20000010814 */
[----:B------:R-:W-:Y:S01]  /*b900*/  FFMA.FTZ R25, R9, R15, R10 ;  /* 0x0000000f09197223 */ /* 0x000fe2000001000a */
[--C-:B------:R-:W-:Y:S02]  /*b910*/  HADD2.F32 R7, -RZ, R6.reuse.H0_H0 ;  /* 0x20000006ff077230 */ /* 0x100fe40000004100 */
[C---:B------:R-:W-:Y:S01]  /*b920*/  FMUL.FTZ R21, R4.reuse, R13 ;  /* 0x0000000d04157220 */ /* 0x040fe20000410000 */
[----:B------:R-:W-:Y:S02]  /*b930*/  HADD2.F32 R8, -RZ, R6.H1_H1 ;  /* 0x30000006ff087230 */ /* 0x000fe40000004100 */
[-C--:B------:R-:W-:Y:S01]  /*b940*/  FMUL.FTZ R15, R4, R11.reuse ;  /* 0x0000000b040f7220 */ /* 0x080fe20000410000 */
[----:B------:R-:W-:Y:S02]  /*b950*/  HADD2.F32 R9, -RZ, R3.H1_H1 ;  /* 0x30000003ff097230 */ /* 0x000fe40000004100 */
[----:B------:R-:W-:Y:S01]  /*b960*/  FFMA.FTZ R21, R0, R11, -R21 ;  /* 0x0000000b00157223 */ /* 0x000fe20000010815 */
[----:B------:R-:W-:-:S02]  /*b970*/  HADD2.F32 R6, -RZ, R5.H0_H0 ;  /* 0x20000005ff067230 */ /* 0x000fc40000004100 */
[----:B------:R-:W-:Y:S01]  /*b980*/  FFMA.FTZ R0, R0, R13, R15 ;  /* 0x0000000d00007223 */ /* 0x000fe2000001000f */
[----:B------:R-:W-:Y:S02]  /*b990*/  HADD2.F32 R5, -RZ, R5.H1_H1 ;  /* 0x30000005ff057230 */ /* 0x000fe40000004100 */
[CC--:B------:R-:W-:Y:S01]  /*b9a0*/  FMUL.FTZ R10, R8.reuse, R9.reuse ;  /* 0x00000009080a7220 */ /* 0x0c0fe20000410000 */
[----:B------:R-:W-:Y:S02]  /*b9b0*/  HADD2.F32 R4, -RZ, R24.H0_H0 ;  /* 0x20000018ff047230 */ /* 0x000fe40000004100 */
[-C--:B------:R-:W-:Y:S01]  /*b9c0*/  FMUL.FTZ R8, R8, R14.reuse ;  /* 0x0000000e08087220 */ /* 0x080fe20000410000 */
[----:B------:R-:W-:Y:S02]  /*b9d0*/  HADD2.F32 R3, -RZ, R26.H0_H0 ;  /* 0x2000001aff037230 */ /* 0x000fe40000004100 */
[----:B------:R-:W-:Y:S01]  /*b9e0*/  FFMA.FTZ R10, R7, R14, -R10 ;  /* 0x0000000e070a7223 */ /* 0x000fe2000001080a */
[----:B------:R-:W-:Y:S01]  /*b9f0*/  FMUL.FTZ R11, R5, R4 ;  /* 0x00000004050b7220 */ /* 0x000fe20000410000 */
[----:B------:R-:W-:Y:S01]  /*ba00*/  FFMA.FTZ R9, R7, R9, R8 ;  /* 0x0000000907097223 */ /* 0x000fe20000010008 */
[-C--:B------:R-:W-:Y:S01]  /*ba10*/  FMUL.FTZ R13, R5, R3.reuse ;  /* 0x00000003050d7220 */ /* 0x080fe20000410000 */
[----:B------:R-:W-:Y:S01]  /*ba20*/  F2FP.F16.F32.PACK_AB R7, R25, R20 ;  /* 0x000000141907723e */ /* 0x000fe200000000ff */
[----:B------:R-:W-:-:S02]  /*ba30*/  FFMA.FTZ R5, R6, R3, -R11 ;  /* 0x0000000306057223 */ /* 0x000fc4000001080b */
[----:B------:R-:W-:Y:S01]  /*ba40*/  FFMA.FTZ R8, R6, R4, R13 ;  /* 0x0000000406087223 */ /* 0x000fe2000001000d */
[----:B------:R-:W-:Y:S02]  /*ba50*/  F2FP.F16.F32.PACK_AB R6, R9, R10 ;  /* 0x0000000a0906723e */ /* 0x000fe400000000ff */
[----:B------:R-:W-:Y:S02]  /*ba60*/  F2FP.F16.F32.PACK_AB R4, R0, R21 ;  /* 0x000000150004723e */ /* 0x000fe400000000ff */
[----:B------:R-:W-:-:S05]  /*ba70*/  F2FP.F16.F32.PACK_AB R5, R8, R5 ;  /* 0x000000050805723e */ /* 0x000fca00000000ff */
[----:B------:R0:W-:Y:S01]  /*ba80*/  STS.128 [R205+0x7000], R4 ;  /* 0x00700004cd007388 */ /* 0x0001e20000000c00 */
[----:B------:R-:W-:Y:S05]  /*ba90*/  BRA `(.L_x_8505) ;  /* 0x00000024002c7947 */ /* 0x000fea0003800000 */
.L_x_8478:
[----:B------:R-:W1:Y:S01]  /*baa0*/  LDC R0, c[0x0][0x448] ;  /* 0x00011200ff007b82 */ /* 0x000e620000000800 */
[----:B------:R-:W-:Y:S01]  /*bab0*/  ULDC.64 UR4, c[0x0][0x3f8] ;  /* 0x0000fe0000047ab9 */ /* 0x000fe20000000a00 */
[----:B------:R-:W-:Y:S01]  /*bac0*/  ULDC.64 UR6, c[0x0][0x408] ;  /* 0x0001020000067ab9 */ /* 0x000fe20000000a00 */
        /* <DEDUP_REMOVED lines=24> */
[----:B------:R-:W1:Y:S01]  /*bc50*/  LDC R54, c[0x0][0x3f4] ;  /* 0x0000fd00ff367b82 */ /* 0x000e620000000800 */
[----:B------:R-:W2:Y:S01]  /*bc60*/  SHFL.IDX PT, R4, R32, RZ, 0x181f ;  /* 0x00181fff20047589 */ /* 0x000ea200000e0000 */
[----:B------:R-:W-:-:S03]  /*bc70*/  IMAD R0, R187, R0, RZ ;  /* 0x00000000bb007224 */ /* 0x000fc600078e02ff */
[----:B------:R-:W3:Y:S04]  /*bc80*/  SHFL.IDX PT, R3, R35, RZ, 0x181f ;  /* 0x00181fff23037589 */ /* 0x000ee800000e0000 */
[----:B------:R-:W4:Y:S04]  /*bc90*/  SHFL.IDX PT, R14, R34, RZ, 0x181f ;  /* 0x00181fff220e7589 */ /* 0x000f2800000e0000 */
[----:B------:R-:W5:Y:S01]  /*bca0*/  SHFL.IDX PT, R5, R33, RZ, 0x181f ;  /* 0x00181fff21057589 */ /* 0x000f6200000e0000 */
[----:B-1----:R-:W-:-:S04]  /*bcb0*/  ISETP.GE.AND P0, PT, R16, R54, PT ;  /* 0x000000361000720c */ /* 0x002fc80003f06270 */
[----:B------:R-:W-:-:S13]  /*bcc0*/  ISETP.GE.OR P1, PT, R55, R0, P0 ;  /* 0x000000003700720c */ /* 0x000fda0000726670 */
[C---:B------:R-:W-:Y:S01]  /*bcd0*/  @!P1 IMAD.SHL.U32 R7, R16.reuse, 0x2, RZ ;  /* 0x0000000210079824 */ /* 0x040fe200078e00ff */
[----:B------:R-:W-:-:S04]  /*bce0*/  @!P1 SHF.L.U64.HI R6, R16, 0x1, R17 ;  /* 0x0000000110069819 */ /* 0x000fc80000010211 */
[----:B--2---:R-:W-:-:S04]  /*bcf0*/  @!P1 IADD3 R4, P2, R4, R7, RZ ;  /* 0x0000000704049210 */ /* 0x004fc80007f5e0ff */
[----:B---3--:R-:W-:Y:S01]  /*bd00*/  @!P1 IADD3.X R3, R3, R6, RZ, P2, !PT ;  /* 0x0000000603039210 */ /* 0x008fe200017fe4ff */
[----:B------:R-:W-:-:S04]  /*bd10*/  @!P1 IMAD.MOV.U32 R24, RZ, RZ, R4 ;  /* 0x000000ffff189224 */ /* 0x000fc800078e0004 */
[----:B------:R-:W-:-:S06]  /*bd20*/  @!P1 IMAD.MOV.U32 R25, RZ, RZ, R3 ;  /* 0x000000ffff199224 */ /* 0x000fcc00078e0003 */
[----:B------:R-:W2:Y:S01]  /*bd30*/  @!P1 LD.E.128 R24, desc[UR38][R24.64] ;  /* 0x0000002618189980 */ /* 0x000ea2000c101d00 */
[----:B----4-:R-:W-:-:S05]  /*bd40*/  @!P1 IADD3 R14, P2, R14, R7, RZ ;  /* 0x000000070e0e9210 */ /* 0x010fca0007f5e0ff */
[----:B-----5:R-:W-:Y:S02]  /*bd50*/  @!P1 IMAD.X R5, R5, 0x1, R6, P2 ;  /* 0x0000000105059824 */ /* 0x020fe400010e0606 */
[----:B------:R-:W-:-:S06]  /*bd60*/  @!P1 IMAD.MOV.U32 R4, RZ, RZ, R14 ;  /* 0x000000ffff049224 */ /* 0x000fcc00078e000e */
[----:B------:R-:W3:Y:S01]  /*bd70*/  @!P1 LD.E.128 R4, desc[UR38][R4.64] ;  /* 0x0000002604049980 */ /* 0x000ee2000c101d00 */
[----:B------:R-:W-:Y:S02]  /*bd80*/  CS2R R46, SRZ ;  /* 0x00000000002e7805 */ /* 0x000fe4000001ff00 */
[----:B------:R-:W-:Y:S02]  /*bd90*/  CS2R R20, SRZ ;  /* 0x0000000000147805 */ /* 0x000fe4000001ff00 */
[----:B------:R-:W-:Y:S01]  /*bda0*/  CS2R R48, SRZ ;  /* 0x0000000000307805 */ /* 0x000fe2000001ff00 */
[----:B------:R1:W4:Y:S01]  /*bdb0*/  SHFL.IDX PT, R9, R33, 0x1, 0x181f ;  /* 0x00381f0021097f89 */ /* 0x00032200000e0000 */
[----:B------:R-:W-:-:S03]  /*bdc0*/  CS2R R36, SRZ ;  /* 0x0000000000247805 */ /* 0x000fc6000001ff00 */
[----:B------:R1:W0:Y:S01]  /*bdd0*/  SHFL.IDX PT, R14, R34, 0x1, 0x181f ;  /* 0x00381f00220e7f89 */ /* 0x00022200000e0000 */
[----:B--2---:R-:W-:Y:S02]  /*bde0*/  @!P1 IMAD.MOV.U32 R46, RZ, RZ, R24 ;  /* 0x000000ffff2e9224 */ /* 0x004fe400078e0018 */
[----:B------:R-:W-:Y:S01]  /*bdf0*/  @!P1 IMAD.MOV.U32 R47, RZ, RZ, R25 ;  /* 0x000000ffff2f9224 */ /* 0x000fe200078e0019 */
[----:B------:R-:W-:Y:S01]  /*be00*/  CS2R R24, SRZ ;  /* 0x0000000000187805 */ /* 0x000fe2000001ff00 */
[----:B------:R-:W-:Y:S01]  /*be10*/  @!P1 IMAD.MOV.U32 R48, RZ, RZ, R26 ;  /* 0x000000ffff309224 */ /* 0x000fe200078e001a */
[----:B------:R-:W-:Y:S01]  /*be20*/  MOV R3, R46 ;  /* 0x0000002e00037202 */ /* 0x000fe20000000f00 */
[----:B------:R-:W-:Y:S02]  /*be30*/  IMAD.MOV.U32 R8, RZ, RZ, R47 ;  /* 0x000000ffff087224 */ /* 0x000fe400078e002f */
[----:B------:R-:W-:Y:S01]  /*be40*/  @!P1 IMAD.MOV.U32 R49, RZ, RZ, R27 ;  /* 0x000000ffff319224 */ /* 0x000fe200078e001b */
[----:B------:R-:W-:Y:S01]  /*be50*/  PRMT R64, R3, 0x7610, R64 ;  /* 0x0000761003407816 */ /* 0x000fe20000000040 */
[----:B------:R-:W-:Y:S01]  /*be60*/  IMAD.MOV.U32 R10, RZ, RZ, R48 ;  /* 0x000000ffff0a7224 */ /* 0x000fe200078e0030 */
[----:B------:R-:W-:Y:S01]  /*be70*/  PRMT R66, R8, 0x7610, R66 ;  /* 0x0000761008427816 */ /* 0x000fe20000000042 */
[----:B------:R1:W2:Y:S01]  /*be80*/  SHFL.IDX PT, R3, R35, 0x1, 0x181f ;  /* 0x00381f0023037f89 */ /* 0x0002a200000e0000 */
[----:B------:R-:W-:Y:S01]  /*be90*/  IMAD.MOV.U32 R11, RZ, RZ, R49 ;  /* 0x000000ffff0b7224 */ /* 0x000fe200078e0031 */
[----:B---3--:R-:W-:Y:S01]  /*bea0*/  @!P1 MOV R21, R5 ;  /* 0x0000000500159202 */ /* 0x008fe20000000f00 */
[----:B------:R-:W-:Y:S01]  /*beb0*/  @!P1 IMAD.MOV.U32 R20, RZ, RZ, R4 ;  /* 0x000000ffff149224 */ /* 0x000fe200078e0004 */
[----:B------:R1:W3:Y:S01]  /*bec0*/  SHFL.IDX PT, R8, R32, 0x1, 0x181f ;  /* 0x00381f0020087f89 */ /* 0x0002e200000e0000 */
[----:B------:R-:W-:Y:S01]  /*bed0*/  @!P1 IMAD.MOV.U32 R36, RZ, RZ, R6 ;  /* 0x000000ffff249224 */ /* 0x000fe200078e0006 */
[----:B------:R-:W-:Y:S01]  /*bee0*/  PRMT R43, R10, 0x5410, R11 ;  /* 0x000054100a2b7816 */ /* 0x000fe2000000000b */
[----:B------:R-:W-:-:S02]  /*bef0*/  @!P1 IMAD.MOV.U32 R37, RZ, RZ, R7 ;  /* 0x000000ffff259224 */ /* 0x000fc400078e0007 */
[----:B------:R-:W-:Y:S02]  /*bf00*/  IMAD.MOV.U32 R4, RZ, RZ, R20 ;  /* 0x000000ffff047224 */ /* 0x000fe400078e0014 */
[----:B------:R-:W-:Y:S02]  /*bf10*/  IMAD.MOV.U32 R5, RZ, RZ, R21 ;  /* 0x000000ffff057224 */ /* 0x000fe400078e0015 */
[----:B------:R-:W-:Y:S02]  /*bf20*/  IMAD.MOV.U32 R6, RZ, RZ, R36 ;  /* 0x000000ffff067224 */ /* 0x000fe400078e0024 */
[----:B------:R-:W-:Y:S01]  /*bf30*/  IMAD.MOV.U32 R7, RZ, RZ, R37 ;  /* 0x000000ffff077224 */ /* 0x000fe200078e0025 */
[----:B------:R-:W-:Y:S02]  /*bf40*/  PRMT R68, R5, 0x7610, R68 ;  /* 0x0000761005447816 */ /* 0x000fe40000000044 */
[----:B------:R-:W-:Y:S02]  /*bf50*/  PRMT R65, R6, 0x5410, R4 ;  /* 0x0000541006417816 */ /* 0x000fe40000000004 */
[----:B01--4-:R-:W-:-:S07]  /*bf60*/  PRMT R64, R64, 0x5410, R7 ;  /* 0x0000541040407816 */ /* 0x013fce0000000007 */
.L_x_8835:
[----:B------:R-:W-:Y:S01]  /*bf70*/  IADD3 R5, R55, 0x20, RZ ;  /* 0x0000002037057810 */ /* 0x000fe20007ffe0ff */
[----:B------:R-:W-:Y:S01]  /*bf80*/  BSSY B1, `(.L_x_8509) ;  /* 0x0000012000017945 */ /* 0x000fe20003800000 */
[----:B------:R-:W-:Y:S02]  /*bf90*/  CS2R R26, SRZ ;  /* 0x00000000001a7805 */ /* 0x000fe4000001ff00 */
[----:B------:R-:W-:Y:S02]  /*bfa0*/  CS2R R6, SRZ ;  /* 0x0000000000067805 */ /* 0x000fe4000001ff00 */
[----:B------:R-:W-:Y:S02]  /*bfb0*/  ISETP.GE.AND P1, PT, R5, R0, PT ;  /* 0x000000000500720c */ /* 0x000fe40003f26270 */
[----:B------:R-:W-:-:S11]  /*bfc0*/  CS2R R4, SRZ ;  /* 0x0000000000047805 */ /* 0x000fd6000001ff00 */
[----:B------:R-:W-:Y:S05]  /*bfd0*/  @P1 BRA `(.L_x_8510) ;  /* 0x0000000000301947 */ /* 0x000fea0003800000 */
[----:B------:R-:W-:Y:S02]  /*bfe0*/  CS2R R26, SRZ ;  /* 0x00000000001a7805 */ /* 0x000fe4000001ff00 */
[----:B------:R-:W-:Y:S02]  /*bff0*/  CS2R R4, SRZ ;  /* 0x0000000000047805 */ /* 0x000fe4000001ff00 */
[----:B------:R-:W-:Y:S01]  /*c000*/  CS2R R6, SRZ ;  /* 0x0000000000067805 */ /* 0x000fe2000001ff00 */
[----:B------:R-:W-:Y:S06]  /*c010*/  @P0 BRA `(.L_x_8510) ;  /* 0x0000000000200947 */ /* 0x000fec0003800000 */
[C---:B------:R-:W-:Y:S01]  /*c020*/  IMAD.SHL.U32 R15, R16.reuse, 0x2, RZ ;  /* 0x00000002100f7824 */ /* 0x040fe200078e00ff */
[----:B------:R-:W-:-:S04]  /*c030*/  SHF.L.U64.HI R6, R16, 0x1, R17 ;  /* 0x0000000110067819 */ /* 0x000fc80000010211 */
[-C--:B---3--:R-:W-:Y:S02]  /*c040*/  IADD3 R4, P1, R8, R15.reuse, RZ ;  /* 0x0000000f08047210 */ /* 0x088fe40007f3e0ff */
[----:B------:R-:W-:-:S03]  /*c050*/  IADD3 R14, P2, R14, R15, RZ ;  /* 0x0000000f0e0e7210 */ /* 0x000fc60007f5e0ff */
[--C-:B--2---:R-:W-:Y:S02]  /*c060*/  IMAD.X R5, R3, 0x1, R6.reuse, P1 ;  /* 0x0000000103057824 */ /* 0x104fe400008e0606 */
[----:B------:R-:W-:-:S04]  /*c070*/  IMAD.X R15, R9, 0x1, R6, P2 ;  /* 0x00000001090f7824 */ /* 0x000fc800010e0606 */
[----:B------:R-:W5:Y:S04]  /*c080*/  LD.E.128 R4, desc[UR38][R4.64] ;  /* 0x0000002604047980 */ /* 0x000f68000c101d00 */
[----:B------:R0:W5:Y:S02]  /*c090*/  LD.E.128 R24, desc[UR38][R14.64] ;  /* 0x000000260e187980 */ /* 0x000164000c101d00 */
.L_x_8510:
[----:B------:R-:W-:Y:S05]  /*c0a0*/  BSYNC B1 ;  /* 0x0000000000017941 */ /* 0x000fea0003800000 */
.L_x_8509:
[----:B--2--5:R-:W-:Y:S01]  /*c0b0*/  IMAD.MOV.U32 R3, RZ, RZ, R24 ;  /* 0x000000ffff037224 */ /* 0x024fe200078e0018 */
[----:B------:R-:W-:Y:S01]  /*c0c0*/  MOV R10, R27 ;  /* 0x0000001b000a7202 */ /* 0x000fe20000000f00 */
[----:B---3--:R-:W-:Y:S01]  /*c0d0*/  IMAD.MOV.U32 R8, RZ, RZ, R25 ;  /* 0x000000ffff087224 */ /* 0x008fe200078e0019 */
        /* <DEDUP_REMOVED lines=10> */
[----:B------:R-:W-:Y:S06]  /*c180*/  BRA.DIV UR4, `(.L_x_8511) ;  /* 0x000001b204747947 */ /* 0x000fec000b800000 */
[----:B------:R-:W1:Y:S01]  /*c190*/  SHFL.IDX PT, R8, R32, 0x2, 0x181f ;  /* 0x00581f0020087f89 */ /* 0x000e6200000e0000 */
[----:B------:R-:W-:-:S03]  /*c1a0*/  VIADD R9, R55, 0x40 ;  /* 0x0000004037097836 */ /* 0x000fc60000000000 */
[----:B------:R-:W2:Y:S02]  /*c1b0*/  SHFL.IDX PT, R3, R35, 0x2, 0x181f ;  /* 0x00581f0023037f89 */ /* 0x000ea400000e0000 */
[----:B------:R-:W-:Y:S02]  /*c1c0*/  ISETP.GE.OR P1, PT, R9, R0, P0 ;  /* 0x000000000900720c */ /* 0x000fe40000726670 */
[----:B0-----:R-:W0:Y:S04]  /*c1d0*/  SHFL.IDX PT, R14, R34, 0x2, 0x181f ;  /* 0x00581f00220e7f89 */ /* 0x001e2800000e0000 */
[----:B------:R-:W3:Y:S07]  /*c1e0*/  SHFL.IDX PT, R28, R33, 0x2, 0x181f ;  /* 0x00581f00211c7f89 */ /* 0x000eee00000e0000 */
[C---:B------:R-:W-:Y:S01]  /*c1f0*/  @!P1 IMAD.SHL.U32 R31, R16.reuse, 0x2, RZ ;  /* 0x00000002101f9824 */ /* 0x040fe200078e00ff */
[----:B------:R-:W-:-:S04]  /*c200*/  @!P1 SHF.L.U64.HI R29, R16, 0x1, R17 ;  /* 0x00000001101d9819 */ /* 0x000fc80000010211 */
[----:B-1----:R-:W-:-:S04]  /*c210*/  @!P1 IADD3 R8, P2, R8, R31, RZ ;  /* 0x0000001f08089210 */ /* 0x002fc80007f5e0ff */
[----:B--2---:R-:W-:-:S06]  /*c220*/  @!P1 IADD3.X R9, R3, R29, RZ, P2, !PT ;  /* 0x0000001d03099210 */ /* 0x004fcc00017fe4ff */
[----:B------:R-:W2:Y:S01]  /*c230*/  @!P1 LD.E.128 R8, desc[UR38][R8.64] ;  /* 0x0000002608089980 */ /* 0x000ea2000c101d00 */
[----:B0-----:R-:W-:-:S05]  /*c240*/  @!P1 IADD3 R14, P2, R14, R31, RZ ;  /* 0x0000001f0e0e9210 */ /* 0x001fca0007f5e0ff */
[----:B---3--:R-:W-:-:S04]  /*c250*/  @!P1 IMAD.X R3, R28, 0x1, R29, P2 ;  /* 0x000000011c039824 */ /* 0x008fc800010e061d */
[----:B------:R-:W-:-:S05]  /*c260*/  @!P1 IMAD.MOV.U32 R15, RZ, RZ, R3 ;  /* 0x000000ffff0f9224 */ /* 0x000fca00078e0003 */
[----:B------:R-:W3:Y:S01]  /*c270*/  @!P1 LD.E.128 R28, desc[UR38][R14.64] ;  /* 0x000000260e1c9980 */ /* 0x000ee2000c101d00 */
[----:B------:R-:W-:Y:S02]  /*c280*/  CS2R R50, SRZ ;  /* 0x0000000000327805 */ /* 0x000fe4000001ff00 */
[----:B------:R-:W-:Y:S02]  /*c290*/  CS2R R52, SRZ ;  /* 0x0000000000347805 */ /* 0x000fe4000001ff00 */
[----:B------:R-:W-:Y:S01]  /*c2a0*/  CS2R R38, SRZ ;  /* 0x0000000000267805 */ /* 0x000fe2000001ff00 */
[----:B------:R-:W0:Y:S01]  /*c2b0*/  SHFL.IDX PT, R32, R32, 0x3, 0x181f ;  /* 0x00781f0020207f89 */ /* 0x000e2200000e0000 */
[----:B------:R-:W-:-:S03]  /*c2c0*/  CS2R R40, SRZ ;  /* 0x0000000000287805 */ /* 0x000fc6000001ff00 */
[----:B------:R-:W1:Y:S04]  /*c2d0*/  SHFL.IDX PT, R34, R34, 0x3, 0x181f ;  /* 0x00781f0022227f89 */ /* 0x000e6800000e0000 */
[----:B------:R-:W4:Y:S01]  /*c2e0*/  SHFL.IDX PT, R33, R33, 0x3, 0x181f ;  /* 0x00781f0021217f89 */ /* 0x000f2200000e0000 */
[----:B--2---:R-:W-:Y:S01]  /*c2f0*/  @!P1 IMAD.MOV.U32 R50, RZ, RZ, R8 ;  /* 0x000000ffff329224 */ /* 0x004fe200078e0008 */
[----:B------:R-:W-:Y:S01]  /*c300*/  @!P1 MOV R52, R10 ;  /* 0x0000000a00349202 */ /* 0x000fe20000000f00 */
[----:B------:R-:W-:Y:S02]  /*c310*/  @!P1 IMAD.MOV.U32 R51, RZ, RZ, R9 ;  /* 0x000000ffff339224 */ /* 0x000fe400078e0009 */
[----:B------:R-:W-:Y:S02]  /*c320*/  IMAD.MOV.U32 R3, RZ, RZ, R50 ;  /* 0x000000ffff037224 */ /* 0x000fe400078e0032 */
[----:B------:R-:W-:-:S02]  /*c330*/  IMAD.MOV.U32 R12, RZ, RZ, R51 ;  /* 0x000000ffff0c7224 */ /* 0x000fc400078e0033 */
[----:B------:R-:W-:Y:S02]  /*c340*/  @!P1 IMAD.MOV.U32 R53, RZ, RZ, R11 ;  /* 0x000000ffff359224 */ /* 0x000fe400078e000b */
[----:B------:R-:W-:Y:S01]  /*c350*/  IMAD.MOV.U32 R8, RZ, RZ, R52 ;  /* 0x000000ffff087224 */ /* 0x000fe200078e0034 */
[----:B------:R-:W-:Y:S01]  /*c360*/  PRMT R59, R3, 0x5410, R12 ;  /* 0x00005410033b7816 */ /* 0x000fe2000000000c */
[----:B------:R-:W-:Y:S01]  /*c370*/  IMAD.MOV.U32 R9, RZ, RZ, R53 ;  /* 0x000000ffff097224 */ /* 0x000fe200078e0035 */
[----:B------:R2:W0:Y:S01]  /*c380*/  SHFL.IDX PT, R3, R35, 0x3, 0x181f ;  /* 0x00781f0023037f89 */ /* 0x00042200000e0000 */
[----:B---3--:R-:W-:Y:S01]  /*c390*/  @!P1 IMAD.MOV.U32 R38, RZ, RZ, R28 ;  /* 0x000000ffff269224 */ /* 0x008fe200078e001c */
[----:B------:R-:W-:Y:S01]  /*c3a0*/  @!P1 MOV R41, R31 ;  /* 0x0000001f00299202 */ /* 0x000fe20000000f00 */
        /* <DEDUP_REMOVED lines=8> */
[----:B------:R-:W-:Y:S02]  /*c430*/  CS2R R8, SRZ ;  /* 0x0000000000087805 */ /* 0x000fe4000001ff00 */
[----:B-12-4-:R-:W-:-:S07]  /*c440*/  PRMT R63, R10, 0x5410, R11 ;  /* 0x000054100a3f7816 */ /* 0x016fce000000000b */
.L_x_8845:
[----:B------:R-:W-:Y:S01]  /*c450*/  VIADD R55, R55, 0x60 ;  /* 0x0000006037377836 */ /* 0x000fe20000000000 */
[----:B------:R-:W-:Y:S01]  /*c460*/  LEA.HI R10, R213, R213, RZ, 0x1 ;  /* 0x000000d5d50a7211 */ /* 0x000fe200078f08ff */
[----:B------:R-:W-:Y:S01]  /*c470*/  BSSY B1, `(.L_x_8512) ;  /* 0x0000015000017945 */ /* 0x000fe20003800000 */
[----:B------:R-:W-:Y:S02]  /*c480*/  CS2R R12, SRZ ;  /* 0x00000000000c7805 */ /* 0x000fe4000001ff00 */
[----:B------:R-:W-:Y:S02]  /*c490*/  CS2R R14, SRZ ;  /* 0x00000000000e7805 */ /* 0x000fe4000001ff00 */
[----:B------:R-:W-:Y:S02]  /*c4a0*/  ISETP.GE.AND P1, PT, R55, R0, PT ;  /* 0x000000003700720c */ /* 0x000fe40003f26270 */
[----:B------:R-:W-:-:S05]  /*c4b0*/  LOP3.LUT R10, R10, 0xfffffffe, RZ, 0xc0, !PT ;  /* 0xfffffffe0a0a7812 */ /* 0x000fca00078ec0ff */
[----:B------:R-:W-:Y:S01]  /*c4c0*/  IMAD.IADD R29, R213, 0x1, -R10 ;  /* 0x00000001d51d7824 */ /* 0x000fe200078e0a0a */
[----:B------:R-:W-:-:S04]  /*c4d0*/  CS2R R10, SRZ ;  /* 0x00000000000a7805 */ /* 0x000fc8000001ff00 */
[----:B------:R-:W-:Y:S01]  /*c4e0*/  SHF.L.U32 R29, R29, 0x1f, RZ ;  /* 0x0000001f1d1d7819 */ /* 0x000fe200000006ff */
[----:B------:R-:W-:Y:S06]  /*c4f0*/  @P1 BRA `(.L_x_8513) ;  /* 0x0000000000301947 */ /* 0x000fec0003800000 */
[----:B------:R-:W-:Y:S02]  /*c500*/  CS2R R10, SRZ ;  /* 0x00000000000a7805 */ /* 0x000fe4000001ff00 */
[----:B------:R-:W-:Y:S02]  /*c510*/  CS2R R12, SRZ ;  /* 0x00000000000c7805 */ /* 0x000fe4000001ff00 */
[----:B------:R-:W-:Y:S01]  /*c520*/  CS2R R14, SRZ ;  /* 0x00000000000e7805 */ /* 0x000fe2000001ff00 */
[----:B------:R-:W-:Y:S06]  /*c530*/  @P0 BRA `(.L_x_8513) ;  /* 0x0000000000200947 */ /* 0x000fec0003800000 */
[C---:B------:R-:W-:Y:S02]  /*c540*/  SHF.L.U32 R9, R16.reuse, 0x1, RZ ;  /* 0x0000000110097819 */ /* 0x040fe400000006ff */
[----:B------:R-:W-:Y:S02]  /*c550*/  SHF.L.U64.HI R10, R16, 0x1, R17 ;  /* 0x00000001100a7819 */ /* 0x000fe40000010211 */
[-C--:B0-----:R-:W-:Y:S02]  /*c560*/  IADD3 R12, P1, R32, R9.reuse, RZ ;  /* 0x00000009200c7210 */ /* 0x081fe40007f3e0ff */
[----:B------:R-:W-:-:S03]  /*c570*/  IADD3 R8, P2, R34, R9, RZ ;  /* 0x0000000922087210 */ /* 0x000fc60007f5e0ff */
[--C-:B------:R-:W-:Y:S02]  /*c580*/  IMAD.X R13, R3, 0x1, R10.reuse, P1 ;  /* 0x00000001030d7824 */ /* 0x100fe400008e060a */
[----:B------:R-:W-:-:S04]  /*c590*/  IMAD.X R9, R33, 0x1, R10, P2 ;  /* 0x0000000121097824 */ /* 0x000fc800010e060a */
[----:B------:R-:W5:Y:S04]  /*c5a0*/  LD.E.128 R12, desc[UR38][R12.64] ;  /* 0x000000260c0c7980 */ /* 0x000f68000c101d00 */
[----:B------:R-:W5:Y:S02]  /*c5b0*/  LD.E.128 R8, desc[UR38][R8.64] ;  /* 0x0000002608087980 */ /* 0x000f64000c101d00 */
.L_x_8513:
[----:B------:R-:W-:Y:S05]  /*c5c0*/  BSYNC B1 ;  /* 0x0000000000017941 */ /* 0x000fea0003800000 */
.L_x_8512:
[----:B------:R-:W1:Y:S01]  /*c5d0*/  SYNCS.PHASECHK.TRANS64.TRYWAIT P4, [R2+URZ+0x28800], R29 ;  /* 0x0288001d020075a7 */ /* 0x000e62000808017f */
[----:B------:R-:W-:Y:S01]  /*c5e0*/  VIADDMNMX R0, R0, -R193, 0x80, PT ;  /* 0x0000008000007446 */ /* 0x000fe200038009c1 */
[----:B0----5:R-:W-:Y:S01]  /*c5f0*/  IMAD.MOV.U32 R3, RZ, RZ, R8 ;  /* 0x000000ffff037224 */ /* 0x021fe200078e0008 */
[----:B------:R-:W-:Y:S01]  /*c600*/  BSSY B1, `(.L_x_8514) ;  /* 0x0000010000017945 */ /* 0x000fe20003800000 */
[----:B------:R-:W-:Y:S01]  /*c610*/  IMAD.MOV.U32 R28, RZ, RZ, R9 ;  /* 0x000000ffff1c7224 */ /* 0x000fe200078e0009 */
[-C--:B------:R-:W-:Y:S01]  /*c620*/  ISETP.GE.OR P3, PT, R23, R0.reuse, P0 ;  /* 0x000000001700720c */ /* 0x080fe20000766670 */
[----:B------:R-:W-:Y:S01]  /*c630*/  IMAD.MOV.U32 R30, RZ, RZ, R13 ;  /* 0x000000ffff1e7224 */ /* 0x000fe200078e000d */
[-C--:B------:R-:W-:Y:S02]  /*c640*/  ISETP.GE.OR P2, PT, R212, R0.reuse, P0 ;  /* 0x00000000d400720c */ /* 0x080fe40000746670 */
[-C--:B------:R-:W-:Y:S02]  /*c650*/  ISETP.GE.OR P1, PT, R211, R0.reuse, P0 ;  /* 0x00000000d300720c */ /* 0x080fe40000726670 */
[----:B------:R-:W-:Y:S01]  /*c660*/  ISETP.GE.OR P0, PT, R210, R0, P0 ;  /* 0x00000000d200720c */ /* 0x000fe20000706670 */
        /* <DEDUP_REMOVED lines=8> */
[----:B-1----:R-:W-:Y:S06]  /*c6f0*/  @!P4 BRA `(.L_x_8515) ;  /* 0x000001b00074c947 */ /* 0x002fec0003800000 */
.L_x_8846:
[----:B------:R-:W-:Y:S05]  /*c700*/  BSYNC B1 ;  /* 0x0000000000017941 */ /* 0x000fea0003800000 */
.L_x_8514:
[----:B------:R-:W-:Y:S04]  /*c710*/  BSSY B1, `(.L_x_8516) ;  /* 0x0000061000017945 */ /* 0x000fe80003800000 */
[----:B------:R-:W-:Y:S05]  /*c720*/  @P3 BRA `(.L_x_8517) ;  /* 0x00000004007c3947 */ /* 0x000fea0003800000 */
[----:B------:R-:W-:Y:S01]  /*c730*/  LEA.HI R28, R54, R207, RZ, 0x1d ;  /* 0x000000cf361c7211 */ /* 0x000fe200078fe8ff */
[----:B------:R-:W-:Y:S01]  /*c740*/  HADD2.F32 R68, -RZ, R68.H0_H0 ;  /* 0x20000044ff447230 */ /* 0x000fe20000004100 */
[----:B------:R-:W-:Y:S01]  /*c750*/  SHF.R.U64 R80, R46, 0x10, R47 ;  /* 0x000000102e507819 */ /* 0x000fe2000000122f */
[----:B------:R-:W-:Y:S01]  /*c760*/  HADD2.F32 R66, -RZ, R66.H0_H0 ;  /* 0x20000042ff427230 */ /* 0x000fe20000004100 */
[----:B------:R-:W-:Y:S01]  /*c770*/  SHF.R.S32.HI R31, RZ, 0x1f, R28 ;  /* 0x0000001fff1f7819 */ /* 0x000fe2000001141c */
[----:B0-----:R-:W-:Y:S01]  /*c780*/  IMAD.SHL.U32 R29, R28, 0x8, RZ ;  /* 0x000000081c1d7824 */ /* 0x001fe200078e00ff */
[----:B------:R-:W-:Y:S02]  /*c790*/  SHF.R.U64 R77, R20, 0x10, R21 ;  /* 0x00000010144d7819 */ /* 0x000fe40000001215 */
[----:B------:R-:W-:Y:S02]  /*c7a0*/  LEA.HI R31, R31, R28, RZ, 0x3 ;  /* 0x0000001c1f1f7211 */ /* 0x000fe400078f18ff */
[----:B------:R-:W-:-:S02]  /*c7b0*/  LOP3.LUT R30, R29, 0x38, RZ, 0xc0, !PT ;  /* 0x000000381d1e7812 */ /* 0x000fc400078ec0ff */
[----:B------:R-:W-:Y:S01]  /*c7c0*/  SHF.R.U32.HI R70, RZ, 0x10, R21 ;  /* 0x00000010ff467819 */ /* 0x000fe20000011615 */
[----:B------:R-:W-:Y:S01]  /*c7d0*/  IMAD.SHL.U32 R31, R31, 0x400, RZ ;  /* 0x000004001f1f7824 */ /* 0x000fe200078e00ff */
[----:B------:R-:W-:Y:S02]  /*c7e0*/  LOP3.LUT R30, R30, 0x1c0, R225, 0xf8, !PT ;  /* 0x000001c01e1e7812 */ /* 0x000fe400078ef8e1 */
[----:B------:R-:W-:Y:S01]  /*c7f0*/  SHF.R.U32.HI R69, RZ, 0x10, R47 ;  /* 0x00000010ff457819 */ /* 0x000fe2000001162f */
[----:B------:R-:W-:Y:S01]  /*c800*/  HADD2.F32 R70, -RZ, R70.H0_H0 ;  /* 0x20000046ff467230 */ /* 0x000fe20000004100 */
[----:B------:R-:W-:Y:S02]  /*c810*/  LOP3.LUT R32, R30, R203, RZ, 0x3c, !PT ;  /* 0x000000cb1e207212 */ /* 0x000fe400078e3cff */
[----:B------:R-:W-:Y:S02]  /*c820*/  LOP3.LUT R33, R31, 0x7fffe000, RZ, 0xc0, !PT ;  /* 0x7fffe0001f217812 */ /* 0x000fe400078ec0ff */
[----:B------:R-:W0:Y:S01]  /*c830*/  LDS.128 R28, [R205] ;  /* 0x00000000cd1c7984 */ /* 0x000e220000000c00 */
[----:B------:R-:W-:-:S02]  /*c840*/  SHF.R.U64 R79, R48, 0x10, R49 ;  /* 0x00000010304f7819 */ /* 0x000fc40000001231 */
        /* <DEDUP_REMOVED lines=21> */
[--C-:B------:R-:W-:Y:S02]  /*c9a0*/  HADD2.F32 R66, -RZ, R65.reuse.H1_H1 ;  /* 0x30000041ff427230 */ /* 0x100fe40000004100 */
[----:B------:R-:W-:Y:S01]  /*c9b0*/  FFMA.FTZ R74, R21, R68, R74 ;  /* 0x00000044154a7223 */ /* 0x000fe2000001004a */
[----:B------:R-:W-:Y:S02]  /*c9c0*/  HADD2.F32 R21, -RZ, R64.H0_H0 ;  /* 0x20000040ff157230 */ /* 0x000fe40000004100 */
[----:B------:R-:W-:Y:S01]  /*c9d0*/  FMUL.FTZ R68, R47, R46 ;  /* 0x0000002e2f447220 */ /* 0x000fe20000410000 */
[----:B------:R-:W-:Y:S02]  /*c9e0*/  HADD2.F32 R48, -RZ, R34.H0_H0 ;  /* 0x20000022ff307230 */ /* 0x000fe40000004100 */
[----:B------:R-:W-:Y:S01]  /*c9f0*/  FMUL.FTZ R47, R33, R66 ;  /* 0x00000042212f7220 */ /* 0x000fe20000410000 */
[----:B------:R-:W-:-:S02]  /*ca00*/  HADD2.F32 R65, -RZ, R65.H0_H0 ;  /* 0x20000041ff417230 */ /* 0x000fc40000004100 */
[-C--:B------:R-:W-:Y:S01]  /*ca10*/  FMUL.FTZ R33, R33, R21.reuse ;  /* 0x0000001521217220 */ /* 0x080fe20000410000 */
[----:B------:R-:W-:Y:S02]  /*ca20*/  HADD2.F32 R49, -RZ, R35.H0_H0 ;  /* 0x20000023ff317230 */ /* 0x000fe40000004100 */
[C---:B------:R-:W-:Y:S01]  /*ca30*/  FFMA.FTZ R47, R20.reuse, R21, -R47 ;  /* 0x00000015142f7223 */ /* 0x040fe2000001082f */
[--C-:B------:R-:W-:Y:S02]  /*ca40*/  HADD2.F32 R21, -RZ, R43.reuse.H0_H0 ;  /* 0x2000002bff157230 */ /* 0x100fe40000004100 */
[C---:B------:R-:W-:Y:S01]  /*ca50*/  FFMA.FTZ R69, R29.reuse, R46, -R76 ;  /* 0x0000002e1d457223 */ /* 0x040fe2000001084c */
[----:B------:R-:W-:Y:S02]  /*ca60*/  HADD2.F32 R64, -RZ, R64.H1_H1 ;  /* 0x30000040ff407230 */ /* 0x000fe40000004100 */
[----:B------:R-:W-:Y:S01]  /*ca70*/  FFMA.FTZ R71, R29, R70, R68 ;  /* 0x000000461d477223 */ /* 0x000fe20000010044 */
[----:B------:R-:W-:Y:S01]  /*ca80*/  FFMA.FTZ R66, R20, R66, R33 ;  /* 0x0000004214427223 */ /* 0x000fe20000010021 */
[----:B------:R-:W-:Y:S01]  /*ca90*/  FMUL.FTZ R29, R48, R65 ;  /* 0x00000041301d7220 */ /* 0x000fe20000410000 */
[----:B------:R-:W-:-:S02]  /*caa0*/  HADD2.F32 R20, -RZ, R43.H1_H1 ;  /* 0x3000002bff147230 */ /* 0x000fc40000004100 */
[-C--:B------:R-:W-:Y:S01]  /*cab0*/  FMUL.FTZ R33, R48, R21.reuse ;  /* 0x0000001530217220 */ /* 0x080fe20000410000 */
[----:B------:R-:W-:Y:S02]  /*cac0*/  HADD2.F32 R35, -RZ, R35.H1_H1 ;  /* 0x30000023ff237230 */ /* 0x000fe40000004100 */
[C---:B------:R-:W-:Y:S01]  /*cad0*/  FMUL.FTZ R68, R49.reuse, R64 ;  /* 0x0000004031447220 */ /* 0x040fe20000410000 */
[----:B------:R-:W-:Y:S02]  /*cae0*/  HADD2.F32 R48, -RZ, R73.H0_H0 ;  /* 0x20000049ff307230 */ /* 0x000fe40000004100 */
[C---:B------:R-:W-:Y:S01]  /*caf0*/  FFMA.FTZ R43, R36.reuse, R21, -R29 ;  /* 0x00000015242b7223 */ /* 0x040fe2000001081d */
[----:B------:R-:W-:Y:S02]  /*cb00*/  HADD2.F32 R46, -RZ, R78.H0_H0 ;  /* 0x2000004eff2e7230 */ /* 0x000fe40000004100 */
[-C--:B------:R-:W-:Y:S01]  /*cb10*/  FMUL.FTZ R49, R49, R20.reuse ;  /* 0x0000001431317220 */ /* 0x080fe20000410000 */
        /* <DEDUP_REMOVED lines=32> */
.L_x_8517:
[----:B------:R-:W-:Y:S05]  /*cd20*/  BSYNC B1 ;  /* 0x0000000000017941 */ /* 0x000fea0003800000 */
.L_x_8516:
[----:B------:R-:W-:Y:S04]  /*cd30*/  BSSY B1, `(.L_x_8518) ;  /* 0x0000060000017945 */ /* 0x000fe80003800000 */
[----:B------:R-:W-:Y:S05]  /*cd40*/  @P2 BRA `(.L_x_8519) ;  /* 0x0000000400782947 */ /* 0x000fea0003800000 */
[----:B------:R-:W-:Y:S01]  /*cd50*/  LEA.HI R20, R54, R207, RZ, 0x1d ;  /* 0x000000cf36147211 */ /* 0x000fe200078fe8ff */
[--C-:B------:R-:W-:Y:S01]  /*cd60*/  HADD2.F32 R36, -RZ, R45.reuse.H1_H1 ;  /* 0x3000002dff247230 */ /* 0x100fe20000004100 */
[----:B------:R-:W-:Y:S01]  /*cd70*/  SHF.R.U32.HI R46, RZ, 0x10, R25 ;  /* 0x00000010ff2e7819 */ /* 0x000fe20000011619 */
[----:B------:R-:W-:Y:S01]  /*cd80*/  HADD2.F32 R45, -RZ, R45.H0_H0 ;  /* 0x2000002dff2d7230 */ /* 0x000fe20000004100 */
[----:B------:R-:W-:Y:S02]  /*cd90*/  SHF.R.S32.HI R21, RZ, 0x1f, R20 ;  /* 0x0000001fff157819 */ /* 0x000fe40000011414 */
[----:B-1----:R-:W-:Y:S01]  /*cda0*/  SHF.L.U32 R28, R20, 0x3, RZ ;  /* 0x00000003141c7819 */ /* 0x002fe200000006ff */
[----:B------:R-:W-:Y:S01]  /*cdb0*/  HADD2.F32 R46, -RZ, R46.H0_H0 ;  /* 0x2000002eff2e7230 */ /* 0x000fe20000004100 */
[----:B------:R-:W-:Y:S02]  /*cdc0*/  LEA.HI R20, R21, R20, RZ, 0x3 ;  /* 0x0000001415147211 */ /* 0x000fe400078f18ff */
[----:B------:R-:W-:-:S02]  /*cdd0*/  LOP3.LUT R21, R199, 0x38, R28, 0xf8, !PT ;  /* 0x00000038c7157812 */ /* 0x000fc400078ef81c */
[----:B0-----:R-:W0:Y:S01]  /*cde0*/  LDS.128 R28, [R221] ;  /* 0x00000000dd1c7984 */ /* 0x001e220000000c00 */
[----:B------:R-:W-:Y:S01]  /*cdf0*/  IMAD.SHL.U32 R20, R20, 0x400, RZ ;  /* 0x0000040014147824 */ /* 0x000fe200078e00ff */
[----:B------:R-:W-:Y:S02]  /*ce00*/  LOP3.LUT R21, R21, R228, RZ, 0x3c, !PT ;  /* 0x000000e415157212 */ /* 0x000fe400078e3cff */
[----:B------:R-:W-:Y:S02]  /*ce10*/  SHF.R.U64 R49, R24, 0x10, R25 ;  /* 0x0000001018317819 */ /* 0x000fe40000001219 */
[----:B------:R-:W-:Y:S02]  /*ce20*/  LOP3.LUT R20, R20, 0x7fffe000, RZ, 0xc0, !PT ;  /* 0x7fffe00014147812 */ /* 0x000fe400078ec0ff */
[----:B------:R-:W-:Y:S02]  /*ce30*/  SHF.R.U64 R47, R26, 0x10, R27 ;  /* 0x000000101a2f7819 */ /* 0x000fe4000000121b */
[----:B------:R-:W-:-:S02]  /*ce40*/  IADD3 R21, R21, R20, R202 ;  /* 0x0000001415157210 */ /* 0x000fc40007ffe0ca */
[----:B------:R-:W-:Y:S01]  /*ce50*/  SHF.R.U32.HI R43, RZ, 0x10, R27 ;  /* 0x00000010ff2b7819 */ /* 0x000fe2000001161b */
[--C-:B------:R-:W-:Y:S01]  /*ce60*/  HADD2.F32 R27, -RZ, R57.reuse.H1_H1 ;  /* 0x30000039ff1b7230 */ /* 0x100fe20000004100 */
[--C-:B------:R-:W-:Y:S01]  /*ce70*/  SHF.R.U32.HI R37, RZ, 0x10, R5.reuse ;  /* 0x00000010ff257819 */ /* 0x100fe20000011605 */
[----:B------:R-:W-:Y:S01]  /*ce80*/  IMAD R21, R21, 0x2, R2 ;  /* 0x0000000215157824 */ /* 0x000fe200078e0202 */
[----:B------:R-:W-:Y:S01]  /*ce90*/  SHF.R.U64 R68, R4, 0x10, R5 ;  /* 0x0000001004447819 */ /* 0x000fe20000001205 */
[----:B------:R-:W-:Y:S01]  /*cea0*/  HADD2.F32 R57, -RZ, R57.H0_H0 ;  /* 0x20000039ff397230 */ /* 0x000fe20000004100 */
[--C-:B------:R-:W-:Y:S02]  /*ceb0*/  SHF.R.U64 R67, R6, 0x10, R7.reuse ;  /* 0x0000001006437819 */ /* 0x100fe40000001207 */
[----:B------:R-:W1:Y:S01]  /*cec0*/  LDS.128 R32, [R21+0x10400] ;  /* 0x0104000015207984 */ /* 0x000e620000000c00 */
[----:B------:R-:W-:Y:S01]  /*ced0*/  SHF.R.U32.HI R65, RZ, 0x10, R7 ;  /* 0x00000010ff417819 */ /* 0x000fe20000011607 */
[----:B0-----:R-:W-:-:S02]  /*cee0*/  HADD2.F32 R5, -RZ, R29.H0_H0 ;  /* 0x2000001dff057230 */ /* 0x001fc40000004100 */
[----:B------:R-:W-:Y:S02]  /*cef0*/  HADD2.F32 R29, -RZ, R29.H1_H1 ;  /* 0x3000001dff1d7230 */ /* 0x000fe40000004100 */
[----:B------:R-:W-:Y:S02]  /*cf00*/  HADD2.F32 R4, -RZ, R28.H0_H0 ;  /* 0x2000001cff047230 */ /* 0x000fe40000004100 */
[----:B------:R-:W-:Y:S02]  /*cf10*/  HADD2.F32 R6, -RZ, R30.H0_H0 ;  /* 0x2000001eff067230 */ /* 0x000fe40000004100 */
[--C-:B------:R-:W-:Y:S02]  /*cf20*/  HADD2.F32 R7, -RZ, R31.reuse.H0_H0 ;  /* 0x2000001fff077230 */ /* 0x100fe40000004100 */
[----:B------:R-:W-:Y:S02]  /*cf30*/  HADD2.F32 R31, -RZ, R31.H1_H1 ;  /* 0x3000001fff1f7230 */ /* 0x000fe40000004100 */
        /* <DEDUP_REMOVED lines=11> */
[C---:B------:R-:W-:Y:S01]  /*cff0*/  FMUL.FTZ R5, R20.reuse, R45 ;  /* 0x0000002d14057220 */ /* 0x040fe20000410000 */
[-C--:B------:R-:W-:Y:S01]  /*d000*/  FMUL.FTZ R36, R33, R24.reuse ;  /* 0x0000001821247220 */ /* 0x080fe20000410000 */
[----:B------:R-:W-:Y:S01]  /*d010*/  FFMA.FTZ R33, R29, R24, -R66 ;  /* 0x000000181d217223 */ /* 0x000fe20000010842 */
[----:B------:R-:W-:Y:S02]  /*d020*/  HADD2.F32 R25, -RZ, R34.H0_H0 ;  /* 0x20000022ff197230 */ /* 0x000fe40000004100 */
[-C--:B------:R-:W-:Y:S01]  /*d030*/  FMUL.FTZ R20, R20, R57.reuse ;  /* 0x0000003914147220 */ /* 0x080fe20000410000 */
[----:B------:R-:W-:Y:S02]  /*d040*/  HADD2.F32 R24, -RZ, R56.H0_H0 ;  /* 0x20000038ff187230 */ /* 0x000fe40000004100 */
[----:B------:R-:W-:Y:S01]  /*d050*/  FFMA.FTZ R57, R4, R57, -R5 ;  /* 0x0000003904397223 */ /* 0x000fe20000010805 */
[----:B------:R-:W-:-:S02]  /*d060*/  HADD2.F32 R5, -RZ, R58.H0_H0 ;  /* 0x2000003aff057230 */ /* 0x000fc40000004100 */
[----:B------:R-:W-:Y:S01]  /*d070*/  FFMA.FTZ R37, R29, R46, R36 ;  /* 0x0000002e1d257223 */ /* 0x000fe20000010024 */
[--C-:B------:R-:W-:Y:S02]  /*d080*/  HADD2.F32 R26, -RZ, R35.reuse.H0_H0 ;  /* 0x20000023ff1a7230 */ /* 0x100fe40000004100 */
[C---:B------:R-:W-:Y:S01]  /*d090*/  FMUL.FTZ R27, R25.reuse, R24 ;  /* 0x00000018191b7220 */ /* 0x040fe20000410000 */
[----:B------:R-:W-:Y:S02]  /*d0a0*/  HADD2.F32 R58, -RZ, R58.H1_H1 ;  /* 0x3000003aff3a7230 */ /* 0x000fe40000004100 */
[----:B------:R-:W-:Y:S01]  /*d0b0*/  FFMA.FTZ R45, R4, R45, R20 ;  /* 0x0000002d042d7223 */ /* 0x000fe20000010014 */
[----:B------:R-:W-:Y:S02]  /*d0c0*/  HADD2.F32 R56, -RZ, R56.H1_H1 ;  /* 0x30000038ff387230 */ /* 0x000fe40000004100 */
[----:B------:R-:W-:Y:S01]  /*d0d0*/  FMUL.FTZ R25, R25, R5 ;  /* 0x0000000519197220 */ /* 0x000fe20000410000 */
[----:B------:R-:W-:-:S02]  /*d0e0*/  HADD2.F32 R35, -RZ, R35.H1_H1 ;  /* 0x30000023ff237230 */ /* 0x000fc40000004100 */
[----:B------:R-:W-:Y:S01]  /*d0f0*/  FFMA.FTZ R36, R6, R5, -R27 ;  /* 0x0000000506247223 */ /* 0x000fe2000001081b */
[----:B------:R-:W-:Y:S02]  /*d100*/  HADD2.F32 R20, -RZ, R43.H0_H0 ;  /* 0x2000002bff147230 */ /* 0x000fe40000004100 */
[C---:B------:R-:W-:Y:S01]  /*d110*/  FMUL.FTZ R46, R26.reuse, R56 ;  /* 0x000000381a2e7220 */ /* 0x040fe20000410000 */
[----:B------:R-:W-:Y:S02]  /*d120*/  HADD2.F32 R4, -RZ, R65.H0_H0 ;  /* 0x20000041ff047230 */ /* 0x000fe40000004100 */
[----:B------:R-:W-:Y:S01]  /*d130*/  FMUL.FTZ R5, R26, R58 ;  /* 0x0000003a1a057220 */ /* 0x000fe20000410000 */
[----:B------:R-:W-:Y:S01]  /*d140*/  FFMA.FTZ R26, R6, R24, R25 ;  /* 0x00000018061a7223 */ /* 0x000fe20000010019 */
[----:B------:R-:W-:Y:S02]  /*d150*/  HADD2.F32 R32, -RZ, R32.H1_H1 ;  /* 0x30000020ff207230 */ /* 0x000fe40000004100 */
[----:B------:R-:W-:Y:S01]  /*d160*/  FMUL.FTZ R6, R35, R20 ;  /* 0x0000001423067220 */ /* 0x000fe20000410000 */
[----:B------:R-:W-:-:S02]  /*d170*/  HADD2.F32 R34, -RZ, R34.H1_H1 ;  /* 0x30000022ff227230 */ /* 0x000fc40000004100 */
[C---:B------:R-:W-:Y:S01]  /*d180*/  FFMA.FTZ R46, R7.reuse, R58, -R46 ;  /* 0x0000003a072e7223 */ /* 0x040fe2000001082e */
        /* <DEDUP_REMOVED lines=26> */
.L_x_8519:
[----:B------:R-:W-:Y:S05]  /*d330*/  BSYNC B1 ;  /* 0x0000000000017941 */ /* 0x000fea0003800000 */
.L_x_8518:
[----:B------:R-:W-:Y:S04]  /*d340*/  BSSY B1, `(.L_x_8520) ;  /* 0x0000060000017945 */ /* 0x000fe80003800000 */
[----:B------:R-:W-:Y:S05]  /*d350*/  @P1 BRA `(.L_x_8521) ;  /* 0x0000000400781947 */ /* 0x000fea0003800000 */
[----:B--2---:R-:W-:Y:S01]  /*d360*/  LEA.HI R4, R54, R207, RZ, 0x1d ;  /* 0x000000cf36047211 */ /* 0x004fe200078fe8ff */
[----:B-1----:R-:W-:Y:S01]  /*d370*/  HADD2.F32 R35, -RZ, R59.H1_H1 ;  /* 0x3000003bff237230 */ /* 0x002fe20000004100 */
[--C-:B------:R-:W-:Y:S01]  /*d380*/  SHF.R.U64 R56, R50, 0x10, R51.reuse ;  /* 0x0000001032387819 */ /* 0x100fe20000001233 */
[--C-:B------:R-:W-:Y:S01]  /*d390*/  HADD2.F32 R36, -RZ, R62.reuse.H1_H1 ;  /* 0x3000003eff247230 */ /* 0x100fe20000004100 */
[----:B------:R-:W-:Y:S01]  /*d3a0*/  SHF.R.S32.HI R7, RZ, 0x1f, R4 ;  /* 0x0000001fff077819 */ /* 0x000fe20000011404 */
[----:B------:R-:W-:Y:S01]  /*d3b0*/  IMAD.SHL.U32 R5, R4, 0x8, RZ ;  /* 0x0000000804057824 */ /* 0x000fe200078e00ff */
[----:B------:R-:W-:Y:S01]  /*d3c0*/  SHF.R.U32.HI R50, RZ, 0x10, R51 ;  /* 0x00000010ff327819 */ /* 0x000fe20000011633 */
[----:B------:R-:W-:Y:S01]  /*d3d0*/  HADD2.F32 R62, -RZ, R62.H0_H0 ;  /* 0x2000003eff3e7230 */ /* 0x000fe20000004100 */
[----:B------:R-:W-:Y:S02]  /*d3e0*/  LEA.HI R7, R7, R4, RZ, 0x3 ;  /* 0x0000000407077211 */ /* 0x000fe400078f18ff */
[----:B------:R-:W-:-:S02]  /*d3f0*/  LOP3.LUT R4, R198, 0x38, R5, 0xf8, !PT ;  /* 0x00000038c6047812 */ /* 0x000fc400078ef805 */
[--C-:B------:R-:W-:Y:S01]  /*d400*/  SHF.R.U64 R48, R38, 0x10, R39.reuse ;  /* 0x0000001026307819 */ /* 0x100fe20000001227 */
[----:B------:R-:W-:Y:S01]  /*d410*/  IMAD.SHL.U32 R7, R7, 0x400, RZ ;  /* 0x0000040007077824 */ /* 0x000fe200078e00ff */
[----:B------:R-:W-:Y:S02]  /*d420*/  LOP3.LUT R20, R4, R227, RZ, 0x3c, !PT ;  /* 0x000000e304147212 */ /* 0x000fe400078e3cff */
[----:B------:R-:W-:Y:S02]  /*d430*/  SHF.R.U32.HI R37, RZ, 0x10, R39 ;  /* 0x00000010ff257819 */ /* 0x000fe40000011627 */
[----:B------:R-:W-:Y:S02]  /*d440*/  LOP3.LUT R21, R7, 0x7fffe000, RZ, 0xc0, !PT ;  /* 0x7fffe00007157812 */ /* 0x000fe400078ec0ff */
[----:B------:R-:W1:Y:S01]  /*d450*/  LDS.128 R4, [R220] ;  /* 0x00000000dc047984 */ /* 0x000e620000000c00 */
[----:B------:R-:W-:Y:S01]  /*d460*/  SHF.R.U64 R47, R40, 0x10, R41 ;  /* 0x00000010282f7819 */ /* 0x000fe20000001229 */
[----:B------:R-:W-:Y:S01]  /*d470*/  HADD2.F32 R37, -RZ, R37.H0_H0 ;  /* 0x20000025ff257230 */ /* 0x000fe20000004100 */
[----:B------:R-:W-:-:S02]  /*d480*/  IADD3 R21, R20, R21, R201 ;  /* 0x0000001514157210 */ /* 0x000fc40007ffe0c9 */
[----:B------:R-:W-:Y:S02]  /*d490*/  SHF.R.U32.HI R45, RZ, 0x10, R41 ;  /* 0x00000010ff2d7819 */ /* 0x000fe40000011629 */
[--C-:B------:R-:W-:Y:S01]  /*d4a0*/  SHF.R.U64 R49, R52, 0x10, R53.reuse ;  /* 0x0000001034317819 */ /* 0x100fe20000001235 */
[----:B------:R-:W-:Y:S01]  /*d4b0*/  IMAD R21, R21, 0x2, R2 ;  /* 0x0000000215157824 */ /* 0x000fe200078e0202 */
[----:B------:R-:W-:-:S04]  /*d4c0*/  SHF.R.U32.HI R52, RZ, 0x10, R53 ;  /* 0x00000010ff347819 */ /* 0x000fc80000011635 */
[----:B------:R-:W2:Y:S01]  /*d4d0*/  LDS.128 R24, [R21+0x10400] ;  /* 0x0104000015187984 */ /* 0x000ea20000000c00 */
[--C-:B-1----:R-:W-:Y:S02]  /*d4e0*/  HADD2.F32 R20, -RZ, R5.reuse.H0_H0 ;  /* 0x20000005ff147230 */ /* 0x102fe40000004100 */
[----:B------:R-:W-:Y:S02]  /*d4f0*/  HADD2.F32 R28, -RZ, R5.H1_H1 ;  /* 0x30000005ff1c7230 */ /* 0x000fe40000004100 */
[----:B------:R-:W-:Y:S02]  /*d500*/  HADD2.F32 R5, -RZ, R4.H0_H0 ;  /* 0x20000004ff057230 */ /* 0x000fe40000004100 */
[----:B0-----:R-:W-:Y:S02]  /*d510*/  HADD2.F32 R29, -RZ, R6.H0_H0 ;  /* 0x20000006ff1d7230 */ /* 0x001fe40000004100 */
[--C-:B------:R-:W-:Y:S02]  /*d520*/  HADD2.F32 R30, -RZ, R7.reuse.H0_H0 ;  /* 0x20000007ff1e7230 */ /* 0x100fe40000004100 */
[----:B------:R-:W-:-:S02]  /*d530*/  HADD2.F32 R7, -RZ, R7.H1_H1 ;  /* 0x30000007ff077230 */ /* 0x000fc40000004100 */
[----:B------:R-:W-:Y:S02]  /*d540*/  HADD2.F32 R4, -RZ, R4.H1_H1 ;  /* 0x30000004ff047230 */ /* 0x000fe40000004100 */
[--C-:B--2---:R-:W-:Y:S02]  /*d550*/  HADD2.F32 R31, -RZ, R25.reuse.H0_H0 ;  /* 0x20000019ff1f7230 */ /* 0x104fe40000004100 */
[----:B------:R-:W-:Y:S02]  /*d560*/  HADD2.F32 R32, -RZ, R25.H1_H1 ;  /* 0x30000019ff207230 */ /* 0x000fe40000004100 */
[----:B------:R-:W-:Y:S02]  /*d570*/  HADD2.F32 R25, -RZ, R24.H0_H0 ;  /* 0x20000018ff197230 */ /* 0x000fe40000004100 */
[C---:B------:R-:W-:Y:S01]  /*d580*/  FMUL.FTZ R39, R31.reuse, R36 ;  /* 0x000000241f277220 */ /* 0x040fe20000410000 */
[----:B------:R-:W-:Y:S01]  /*d590*/  FMUL.FTZ R41, R31, R35 ;  /* 0x000000231f297220 */ /* 0x000fe20000410000 */
[----:B------:R-:W-:-:S02]  /*d5a0*/  HADD2.F32 R31, -RZ, R50.H0_H0 ;  /* 0x20000032ff1f7230 */ /* 0x000fc40000004100 */
[C---:B------:R-:W-:Y:S01]  /*d5b0*/  FFMA.FTZ R39, R20.reuse, R35, -R39 ;  /* 0x0000002314277223 */ /* 0x040fe20000010827 */
[----:B------:R-:W-:Y:S01]  /*d5c0*/  FFMA.FTZ R41, R20, R36, R41 ;  /* 0x0000002414297223 */ /* 0x000fe20000010029 */
[----:B------:R-:W-:Y:S02]  /*d5d0*/  HADD2.F32 R20, -RZ, R59.H0_H0 ;  /* 0x2000003bff147230 */ /* 0x000fe40000004100 */
[C---:B------:R-:W-:Y:S01]  /*d5e0*/  FMUL.FTZ R35, R32.reuse, R37 ;  /* 0x0000002520237220 */ /* 0x040fe20000410000 */
[----:B------:R-:W-:Y:S01]  /*d5f0*/  FMUL.FTZ R43, R32, R31 ;  /* 0x0000001f202b7220 */ /* 0x000fe20000410000 */
[C---:B------:R-:W-:Y:S01]  /*d600*/  FMUL.FTZ R36, R25.reuse, R62 ;  /* 0x0000003e19247220 */ /* 0x040fe20000410000 */
[----:B------:R-:W-:Y:S02]  /*d610*/  HADD2.F32 R33, -RZ, R26.H0_H0 ;  /* 0x2000001aff217230 */ /* 0x000fe40000004100 */
[----:B------:R-:W-:Y:S01]  /*d620*/  FMUL.FTZ R25, R25, R20 ;  /* 0x0000001419197220 */ /* 0x000fe20000410000 */
[----:B------:R-:W-:-:S02]  /*d630*/  HADD2.F32 R32, -RZ, R63.H0_H0 ;  /* 0x2000003fff207230 */ /* 0x000fc40000004100 */
[C---:B------:R-:W-:Y:S01]  /*d640*/  FFMA.FTZ R36, R5.reuse, R20, -R36 ;  /* 0x0000001405247223 */ /* 0x040fe20000010824 */
[----:B------:R-:W-:Y:S02]  /*d650*/  HADD2.F32 R34, -RZ, R27.H0_H0 ;  /* 0x2000001bff227230 */ /* 0x000fe40000004100 */
[C---:B------:R-:W-:Y:S01]  /*d660*/  FFMA.FTZ R38, R28.reuse, R31, -R35 ;  /* 0x0000001f1c267223 */ /* 0x040fe20000010823 */
[----:B------:R-:W-:Y:S01]  /*d670*/  FFMA.FTZ R40, R28, R37, R43 ;  /* 0x000000251c287223 */ /* 0x000fe2000001002b */
[--C-:B------:R-:W-:Y:S02]  /*d680*/  HADD2.F32 R20, -RZ, R44.reuse.H0_H0 ;  /* 0x2000002cff147230 */ /* 0x100fe40000004100 */
[----:B------:R-:W-:Y:S01]  /*d690*/  FFMA.FTZ R62, R5, R62, R25 ;  /* 0x0000003e053e7223 */ /* 0x000fe20000010019 */
[----:B------:R-:W-:Y:S02]  /*d6a0*/  HADD2.F32 R63, -RZ, R63.H1_H1 ;  /* 0x3000003fff3f7230 */ /* 0x000fe40000004100 */
[----:B------:R-:W-:Y:S01]  /*d6b0*/  FMUL.FTZ R28, R33, R32 ;  /* 0x00000020211c7220 */ /* 0x000fe20000410000 */
[----:B------:R-:W-:-:S02]  /*d6c0*/  HADD2.F32 R5, -RZ, R44.H1_H1 ;  /* 0x3000002cff057230 */ /* 0x000fc40000004100 */
[-C--:B------:R-:W-:Y:S01]  /*d6d0*/  FMUL.FTZ R44, R33, R20.reuse ;  /* 0x00000014212c7220 */ /* 0x080fe20000410000 */
[----:B------:R-:W-:Y:S02]  /*d6e0*/  HADD2.F32 R27, -RZ, R27.H1_H1 ;  /* 0x3000001bff1b7230 */ /* 0x000fe40000004100 */
        /* <DEDUP_REMOVED lines=8> */
[C---:B------:R-:W-:Y:S01]  /*d770*/  FMUL.FTZ R46, R27.reuse, R28 ;  /* 0x0000001c1b2e7220 */ /* 0x040fe20000410000 */
[----:B------:R-:W-:Y:S01]  /*d780*/  FMUL.FTZ R30, R27, R20 ;  /* 0x000000141b1e7220 */ /* 0x000fe20000410000 */
[----:B------:R-:W-:-:S02]  /*d790*/  HADD2.F32 R24, -RZ, R24.H1_H1 ;  /* 0x30000018ff187230 */ /* 0x000fc40000004100 */
        /* <DEDUP_REMOVED lines=26> */
.L_x_8521:
[----:B------:R-:W-:Y:S05]  /*d940*/  BSYNC B1 ;  /* 0x0000000000017941 */ /* 0x000fea0003800000 */
.L_x_8520:
[----:B-1----:R-:W-:Y:S01]  /*d950*/  PRMT R32, R0, 0x5410, R3 ;  /* 0x0000541000207816 */ /* 0x002fe20000000003 */
[----:B------:R-:W-:Y:S06]  /*d960*/  @P0 BRA `(.L_x_8505) ;  /* 0x0000000400780947 */ /* 0x000fec0003800000 */
[----:B------:R-:W-:Y:S01]  /*d970*/  LEA.HI R54, R54, R207, RZ, 0x1d ;  /* 0x000000cf36367211 */ /* 0x000fe200078fe8ff */
[----:B--23--:R-:W1:Y:S01]  /*d980*/  LDS.128 R4, [R219] ;  /* 0x00000000db047984 */ /* 0x00ce620000000c00 */
[----:B------:R-:W-:Y:S01]  /*d990*/  SHF.R.U32.HI R20, RZ, 0x10, R9 ;  /* 0x00000010ff147819 */ /* 0x000fe20000011609 */
[--C-:B------:R-:W-:Y:S01]  /*d9a0*/  HADD2.F32 R21, -RZ, R55.reuse.H1_H1 ;  /* 0x30000037ff157230 */ /* 0x100fe20000004100 */
[----:B------:R-:W-:Y:S01]  /*d9b0*/  SHF.R.S32.HI R3, RZ, 0x1f, R54 ;  /* 0x0000001fff037819 */ /* 0x000fe20000011436 */
[----:B------:R-:W-:Y:S01]  /*d9c0*/  IMAD.SHL.U32 R0, R54, 0x8, RZ ;  /* 0x0000000836007824 */ /* 0x000fe200078e00ff */
[----:B------:R-:W-:Y:S01]  /*d9d0*/  SHF.R.U64 R38, R12, 0x10, R13 ;  /* 0x000000100c267819 */ /* 0x000fe2000000120d */
[----:B------:R-:W-:Y:S01]  /*d9e0*/  HADD2.F32 R20, -RZ, R20.H0_H0 ;  /* 0x20000014ff147230 */ /* 0x000fe20000004100 */
[----:B------:R-:W-:Y:S01]  /*d9f0*/  LEA.HI R54, R3, R54, RZ, 0x3 ;  /* 0x0000003603367211 */ /* 0x000fe200078f18ff */
[----:B------:R-:W-:Y:S01]  /*da00*/  HADD2.F32 R55, -RZ, R55.H0_H0 ;  /* 0x20000037ff377230 */ /* 0x000fe20000004100 */
[----:B------:R-:W-:-:S02]  /*da10*/  LOP3.LUT R3, R197, 0x38, R0, 0xf8, !PT ;  /* 0x00000038c5037812 */ /* 0x000fc400078ef800 */
[----:B------:R-:W-:Y:S02]  /*da20*/  SHF.L.U32 R54, R54, 0xa, RZ ;  /* 0x0000000a36367819 */ /* 0x000fe400000006ff */
[----:B------:R-:W-:Y:S02]  /*da30*/  LOP3.LUT R3, R3, R226, RZ, 0x3c, !PT ;  /* 0x000000e203037212 */ /* 0x000fe400078e3cff */
[----:B------:R-:W-:Y:S02]  /*da40*/  LOP3.LUT R54, R54, 0x7fffe000, RZ, 0xc0, !PT ;  /* 0x7fffe00036367812 */ /* 0x000fe400078ec0ff */
[--C-:B------:R-:W-:Y:S02]  /*da50*/  SHF.R.U64 R37, R14, 0x10, R15.reuse ;  /* 0x000000100e257819 */ /* 0x100fe4000000120f */
[----:B------:R-:W-:Y:S02]  /*da60*/  IADD3 R3, R3, R54, R200 ;  /* 0x0000003603037210 */ /* 0x000fe40007ffe0c8 */
[----:B------:R-:W-:Y:S01]  /*da70*/  SHF.R.U32.HI R34, RZ, 0x10, R15 ;  /* 0x00000010ff227819 */ /* 0x000fe2000001160f */
[--C-:B------:R-:W-:Y:S01]  /*da80*/  HADD2.F32 R15, -RZ, R61.reuse.H1_H1 ;  /* 0x3000003dff0f7230 */ /* 0x100fe20000004100 */
[----:B------:R-:W-:Y:S01]  /*da90*/  SHF.R.U32.HI R28, RZ, 0x10, R13 ;  /* 0x00000010ff1c7819 */ /* 0x000fe2000001160d */
[----:B------:R-:W-:Y:S01]  /*daa0*/  IMAD R3, R3, 0x2, R2 ;  /* 0x0000000203037824 */ /* 0x000fe200078e0202 */
[----:B------:R-:W-:Y:S01]  /*dab0*/  SHF.R.U64 R36, R8, 0x10, R9 ;  /* 0x0000001008247819 */ /* 0x000fe20000001209 */
[----:B------:R-:W-:Y:S01]  /*dac0*/  HADD2.F32 R61, -RZ, R61.H0_H0 ;  /* 0x2000003dff3d7230 */ /* 0x000fe20000004100 */
[----:B------:R-:W-:-:S02]  /*dad0*/  SHF.R.U64 R35, R10, 0x10, R11 ;  /* 0x000000100a237819 */ /* 0x000fc4000000120b */
[----:B------:R-:W2:Y:S01]  /*dae0*/  LDS.128 R24, [R3+0x10400] ;  /* 0x0104000003187984 */ /* 0x000ea20000000c00 */
[----:B------:R-:W-:Y:S01]  /*daf0*/  SHF.R.U32.HI R33, RZ, 0x10, R11 ;  /* 0x00000010ff217819 */ /* 0x000fe2000001160b */
[--C-:B-1----:R-:W-:Y:S02]  /*db00*/  HADD2.F32 R8, -RZ, R5.reuse.H0_H0 ;  /* 0x20000005ff087230 */ /* 0x102fe40000004100 */
[----:B------:R-:W-:Y:S02]  /*db10*/  HADD2.F32 R5, -RZ, R5.H1_H1 ;  /* 0x30000005ff057230 */ /* 0x000fe40000004100 */
[----:B------:R-:W-:Y:S02]  /*db20*/  HADD2.F32 R0, -RZ, R4.H0_H0 ;  /* 0x20000004ff007230 */ /* 0x000fe40000004100 */
[----:B------:R-:W-:Y:S02]  /*db30*/  HADD2.F32 R9, -RZ, R6.H0_H0 ;  /* 0x20000006ff097230 */ /* 0x000fe40000004100 */
[----:B------:R-:W-:-:S02]  /*db40*/  HADD2.F32 R10, -RZ, R7.H0_H0 ;  /* 0x20000007ff0a7230 */ /* 0x000fc40000004100 */
[----:B------:R-:W-:Y:S02]  /*db50*/  HADD2.F32 R7, -RZ, R7.H1_H1 ;  /* 0x30000007ff077230 */ /* 0x000fe40000004100 */
[----:B------:R-:W-:Y:S02]  /*db60*/  HADD2.F32 R4, -RZ, R4.H1_H1 ;  /* 0x30000004ff047230 */ /* 0x000fe40000004100 */
[----:B------:R-:W-:Y:S02]  /*db70*/  HADD2.F32 R6, -RZ, R6.H1_H1 ;  /* 0x30000006ff067230 */ /* 0x000fe40000004100 */
[--C-:B--2---:R-:W-:Y:S02]  /*db80*/  HADD2.F32 R12, -RZ, R25.reuse.H0_H0 ;  /* 0x20000019ff0c7230 */ /* 0x104fe40000004100 */
[----:B------:R-:W-:Y:S02]  /*db90*/  HADD2.F32 R25, -RZ, R25.H1_H1 ;  /* 0x30000019ff197230 */ /* 0x000fe40000004100 */
[----:B------:R-:W-:-:S02]  /*dba0*/  HADD2.F32 R11, -RZ, R24.H0_H0 ;  /* 0x20000018ff0b7230 */ /* 0x000fc40000004100 */
[C---:B0-----:R-:W-:Y:S01]  /*dbb0*/  FMUL.FTZ R29, R12.reuse, R21 ;  /* 0x000000150c1d7220 */ /* 0x041fe20000410000 */
[-C--:B------:R-:W-:Y:S01]  /*dbc0*/  FMUL.FTZ R31, R12, R15.reuse ;  /* 0x0000000f0c1f7220 */ /* 0x080fe20000410000 */
[----:B------:R-:W-:Y:S02]  /*dbd0*/  HADD2.F32 R12, -RZ, R28.H0_H0 ;  /* 0x2000001cff0c7230 */ /* 0x000fe40000004100 */
[C---:B------:R-:W-:Y:S01]  /*dbe0*/  FMUL.FTZ R28, R25.reuse, R20 ;  /* 0x00000014191c7220 */ /* 0x040fe20000410000 */
[C---:B------:R-:W-:Y:S01]  /*dbf0*/  FFMA.FTZ R29, R8.reuse, R15, -R29 ;  /* 0x0000000f081d7223 */ /* 0x040fe2000001081d */
[----:B------:R-:W-:Y:S01]  /*dc00*/  FFMA.FTZ R31, R8, R21, R31 ;  /* 0x00000015081f7223 */ /* 0x000fe2000001001f */
[----:B------:R-:W-:Y:S02]  /*dc10*/  HADD2.F32 R13, -RZ, R26.H0_H0 ;  /* 0x2000001aff0d7230 */ /* 0x000fe40000004100 */
        /* <DEDUP_REMOVED lines=8> */
[----:B------:R-:W-:Y:S02]  /*dca0*/  HADD2.F32 R14, -RZ, R27.H0_H0 ;  /* 0x2000001bff0e7230 */ /* 0x000fe40000004100 */
        /* <DEDUP_REMOVED lines=42> */
.L_x_8505:
[----:B------:R-:W-:Y:S05]  /*df50*/  BSYNC B0 ;  /* 0x0000000000007941 */ /* 0x000fea0003800000 */
.L_x_8477:
        /* <DEDUP_REMOVED lines=8> */
.L_x_8475:
[----:B------:R-:W-:-:S13]  /*dfe0*/  ISETP.NE.AND P0, PT, R191, 0x3, PT ;  /* 0x00000003bf00780c */ /* 0x000fda0003f05270 */
[----:B------:R-:W-:Y:S05]  /*dff0*/  @!P0 BRA `(.L_x_8522) ;  /* 0x0000000000048947 */ /* 0x000fea0003800000 */
[----:B------:R-:W-:Y:S01]  /*e000*/  BPT.TRAP 0x1 ;  /* 0x000000040000795c */ /* 0x000fe20000300000 */
.L_x_8522:
[----:B-1----:R-:W-:Y:S01]  /*e010*/  IMAD R8, R22, 0x8, R2 ;  /* 0x0000000816087824 */ /* 0x002fe200078e0202 */
[----:B--2---:R-:W-:-:S04]  /*e020*/  SHF.L.U32 R3, R186, 0x1f, RZ ;  /* 0x0000001fba037819 */ /* 0x004fc800000006ff */
[----:B------:R1:W2:Y:S01]  /*e030*/  SYNCS.PHASECHK.TRANS64.TRYWAIT P2, [R8+URZ+0x28830], R3 ;  /* 0x02883003080075a7 */ /* 0x0002a2000804017f */
[----:B------:R-:W-:Y:S05]  /*e040*/  @!P0 BRA `(.L_x_8523) ;  /* 0x0000000000048947 */ /* 0x000fea0003800000 */
[----:B------:R-:W-:Y:S01]  /*e050*/  BPT.TRAP 0x1 ;  /* 0x000000040000795c */ /* 0x000fe20000300000 */
.L_x_8523:
[----:B------:R-:W0:Y:S02]  /*e060*/  S2R R0, SR_TID.X ;  /* 0x0000000000007919 */ /* 0x000e240000002100 */
[----:B0-----:R-:W-:-:S04]  /*e070*/  LOP3.LUT R0, R0, 0x7f, RZ, 0xc0, !PT ;  /* 0x0000007f00007812 */ /* 0x001fc800078ec0ff */
[----:B------:R-:W-:Y:S01]  /*e080*/  ISETP.NE.AND P1, PT, R0, RZ, PT ;  /* 0x000000ff0000720c */ /* 0x000fe20003f25270 */
[----:B--2---:R-:W-:-:S12]  /*e090*/  @P2 BRA `(.L_x_8524) ;  /* 0x0000000000082947 */ /* 0x004fd80003800000 */
[----:B------:R-:W0:Y:S02]  /*e0a0*/  SYNCS.PHASECHK.TRANS64.TRYWAIT P2, [R8+URZ+0x28830], R3 ;  /* 0x02883003080075a7 */ /* 0x000e24000804017f */
[----:B0-----:R-:W-:Y:S05]  /*e0b0*/  @!P2 BRA `(.L_x_8525) ;  /* 0x000001980018a947 */ /* 0x001fea0003800000 */
.L_x_8524:
[----:B------:R-:W-:Y:S05]  /*e0c0*/  WARPSYNC.ALL ;  /* 0x0000000000007948 */ /* 0x000fea0003800000 */
[----:B------:R-:W-:Y:S01]  /*e0d0*/  VIADD R0, R2, 0x18400 ;  /* 0x0001840002007836 */ /* 0x000fe20000000000 */
[----:B------:R-:W-:Y:S01]  /*e0e0*/  R2UR UR44, R42 ;  /* 0x000000002a2c72ca */ /* 0x000fe200000e0000 */
[----:B---34-:R-:W-:Y:S01]  /*e0f0*/  IMAD.MOV.U32 R7, RZ, RZ, 0x40000040 ;  /* 0x40000040ff077424 */ /* 0x018fe200078e00ff */
[----:B------:R-:W-:Y:S01]  /*e100*/  WARPGROUP.ARRIVE ;  /* 0x00000000000079c5 */ /* 0x000fe20000000000 */
[----:B------:R-:W-:Y:S01]  /*e110*/  UMOV UR45, 0x40000040 ;  /* 0x40000040002d7882 */ /* 0x000fe20000000000 */
[----:B------:R-:W-:Y:S01]  /*e120*/  SHF.R.U32.HI R0, RZ, 0x4, R0 ;  /* 0x00000004ff007819 */ /* 0x000fe20000011600 */
[----:B------:R-:W-:Y:S01]  /*e130*/  UMOV UR9, 0x40000040 ;  /* 0x4000004000097882 */ /* 0x000fe20000000000 */
[----:B------:R-:W-:Y:S01]  /*e140*/  R2UR UR47, R7 ;  /* 0x00000000072f72ca */ /* 0x000fe200000e0000 */
[----:B------:R-:W-:Y:S01]  /*e150*/  UMOV UR13, 0x40000040 ;  /* 0x40000040000d7882 */ /* 0x000fe20000000000 */
[----:B------:R-:W-:Y:S01]  /*e160*/  LOP3.LUT R0, R0, 0x3fff, RZ, 0xc0, !PT ;  /* 0x00003fff00007812 */ /* 0x000fe200078ec0ff */
[----:B------:R-:W-:Y:S01]  /*e170*/  UMOV UR17, 0x40000040 ;  /* 0x4000004000117882 */ /* 0x000fe20000000000 */
[----:B------:R-:W-:Y:S01]  /*e180*/  MOV R11, 0x40000040 ;  /* 0x40000040000b7802 */ /* 0x000fe20000000f00 */
[----:B------:R-:W-:Y:S01]  /*e190*/  UMOV UR21, 0x40000040 ;  /* 0x4000004000157882 */ /* 0x000fe20000000000 */
[----:B------:R-:W-:Y:S01]  /*e1a0*/  LOP3.LUT R5, R0, 0x10000, RZ, 0xfc, !PT ;  /* 0x0001000000057812 */ /* 0x000fe200078efcff */
[----:B------:R-:W-:Y:S01]  /*e1b0*/  ULOP3.LUT UR44, UR44, 0x10000, URZ, 0xfc, !UPT ;  /* 0x000100002c2c7892 */ /* 0x000fe2000f8efc3f */
[----:B------:R-:W-:Y:S01]  /*e1c0*/  R2UR UR11, R11 ;  /* 0x000000000b0b72ca */ /* 0x000fe200000e0000 */
[----:B------:R-:W-:Y:S01]  /*e1d0*/  IMAD.MOV.U32 R11, RZ, RZ, 0x40000040 ;  /* 0x40000040ff0b7424 */ /* 0x000fe200078e00ff */
[----:B------:R-:W-:Y:S01]  /*e1e0*/  UMOV UR25, 0x40000040 ;  /* 0x4000004000197882 */ /* 0x000fe20000000000 */
[----:B------:R-:W-:Y:S01]  /*e1f0*/  IMAD R6, R22, 0x800, R5 ;  /* 0x0000080016067824 */ /* 0x000fe200078e0205 */
[----:B------:R-:W-:Y:S01]  /*e200*/  UIADD3 UR8, UR44, 0x2, URZ ;  /* 0x000000022c087890 */ /* 0x000fe2000fffe03f */
[----:B------:R-:W-:Y:S01]  /*e210*/  IMAD.MOV.U32 R7, RZ, RZ, 0x40000040 ;  /* 0x40000040ff077424 */ /* 0x000fe200078e00ff */
[----:B------:R-:W-:Y:S01]  /*e220*/  R2UR UR15, R11 ;  /* 0x000000000b0f72ca */ /* 0x000fe200000e0000 */
[C---:B------:R-:W-:Y:S01]  /*e230*/  VIADD R10, R6.reuse, 0x2 ;  /* 0x00000002060a7836 */ /* 0x040fe20000000000 */
[----:B------:R-:W-:Y:S01]  /*e240*/  R2UR UR46, R6 ;  /* 0x00000000062e72ca */ /* 0x000fe200000e0000 */
[----:B------:R-:W-:Y:S01]  /*e250*/  UIADD3 UR12, UR44, 0x4, URZ ;  /* 0x000000042c0c7890 */ /* 0x000fe2000fffe03f */
[----:B------:R-:W-:Y:S01]  /*e260*/  IMAD.MOV.U32 R11, RZ, RZ, 0x40000040 ;  /* 0x40000040ff0b7424 */ /* 0x000fe200078e00ff */
[----:B------:R-:W-:Y:S01]  /*e270*/  UIADD3 UR16, UR44, 0x6, URZ ;  /* 0x000000062c107890 */ /* 0x000fe2000fffe03f */
[----:B------:R-:W-:Y:S01]  /*e280*/  R2UR UR10, R10 ;  /* 0x000000000a0a72ca */ /* 0x000fe200000e0000 */
[----:B------:R-:W-:Y:S01]  /*e290*/  VIADD R10, R6, 0x4 ;  /* 0x00000004060a7836 */ /* 0x000fe20000000000 */
[----:B------:R-:W-:Y:S01]  /*e2a0*/  UIADD3 UR20, UR44, 0x400, URZ ;  /* 0x000004002c147890 */ /* 0x000fe2000fffe03f */
[----:B------:R-:W-:Y:S01]  /*e2b0*/  R2UR UR19, R11 ;  /* 0x000000000b1372ca */ /* 0x000fe200000e0000 */
[----:B------:R-:W-:Y:S01]  /*e2c0*/  IMAD.MOV.U32 R11, RZ, RZ, 0x40000040 ;  /* 0x40000040ff0b7424 */ /* 0x000fe200078e00ff */
[----:B------:R-:W-:Y:S01]  /*e2d0*/  UIADD3 UR24, UR44, 0x402, URZ ;  /* 0x000004022c187890 */ /* 0x000fe2000fffe03f */
[----:B------:R-:W-:Y:S01]  /*e2e0*/  R2UR UR14, R10 ;  /* 0x000000000a0e72ca */ /* 0x000fe200000e0000 */
[----:B------:R-:W-:Y:S01]  /*e2f0*/  VIADD R10, R6, 0x6 ;  /* 0x00000006060a7836 */ /* 0x000fe20000000000 */
[----:B------:R-:W-:-:S02]  /*e300*/  UIADD3 UR28, UR44, 0x404, URZ ;  /* 0x000004042c1c7890 */ /* 0x000fc4000fffe03f */
[----:B------:R-:W-:Y:S01]  /*e310*/  HGMMA.64x128x16.F32 R24, gdesc[UR44], RZ, !UPT, gsb0 ;  /* 0x01e000002c1879f0 */ /* 0x000fe2000c0008ff */
[----:B------:R-:W-:Y:S01]  /*e320*/  R2UR UR23, R11 ;  /* 0x000000000b1772ca */ /* 0x000fe200000e0000 */
[----:B------:R-:W-:Y:S01]  /*e330*/  IMAD.MOV.U32 R11, RZ, RZ, 0x40000040 ;  /* 0x40000040ff0b7424 */ /* 0x000fe200078e00ff */
[----:B------:R-:W-:Y:S01]  /*e340*/  R2UR UR18, R10 ;  /* 0x000000000a1272ca */ /* 0x000fe200000e0000 */
[----:B------:R-:W-:Y:S01]  /*e350*/  VIADD R10, R6, 0x400 ;  /* 0x00000400060a7836 */ /* 0x000fe20000000000 */
[----:B------:R-:W-:Y:S01]  /*e360*/  UMOV UR29, 0x40000040 ;  /* 0x40000040001d7882 */ /* 0x000fe20000000000 */
[----:B------:R-:W-:Y:S01]  /*e370*/  R2UR UR35, R7 ;  /* 0x00000000072372ca */ /* 0x000fe200000e0000 */
[----:B------:R-:W-:Y:S01]  /*e380*/  UIADD3 UR32, UR44, 0x406, URZ ;  /* 0x000004062c207890 */ /* 0x000fe2000fffe03f */
[----:B------:R-:W-:Y:S01]  /*e390*/  R2UR UR27, R11 ;  /* 0x000000000b1b72ca */ /* 0x000fe200000e0000 */
[----:B------:R-:W-:Y:S01]  /*e3a0*/  IMAD.MOV.U32 R11, RZ, RZ, 0x40000040 ;  /* 0x40000040ff0b7424 */ /* 0x000fe200078e00ff */
[----:B------:R-:W-:Y:S01]  /*e3b0*/  R2UR UR22, R10 ;  /* 0x000000000a1672ca */ /* 0x000fe200000e0000 */
[----:B------:R-:W-:Y:S01]  /*e3c0*/  UMOV UR33, 0x40000040 ;  /* 0x4000004000217882 */ /* 0x000fe20000000000 */
[----:B------:R-:W-:Y:S01]  /*e3d0*/  IADD3 R10, R6, 0x402, RZ ;  /* 0x00000402060a7810 */ /* 0x000fe20007ffe0ff */
[----:B------:R-:W-:Y:S01]  /*e3e0*/  ULDC UR4, c[0x0][0x9d8] ;  /* 0x0002760000047ab9 */ /* 0x000fe20000000800 */
[----:B------:R-:W-:Y:S01]  /*e3f0*/  R2UR UR31, R11 ;  /* 0x000000000b1f72ca */ /* 0x000fe200000e0000 */
[----:B01----:R-:W-:Y:S01]  /*e400*/  @!P1 VIADD R8, R8, 0x28840 ;  /* 0x0002884008089836 */ /* 0x003fe20000000000 */
[----:B------:R-:W-:Y:S01]  /*e410*/  R2UR UR26, R10 ;  /* 0x000000000a1a72ca */ /* 0x000fe200000e0000 */
[C---:B------:R-:W-:Y:S01]  /*e420*/  VIADD R10, R6.reuse, 0x404 ;  /* 0x00000404060a7836 */ /* 0x040fe20000000000 */
[----:B------:R-:W-:Y:S01]  /*e430*/  ULDC UR50, c[0x0][0x9dc] ;  /* 0x0002770000327ab9 */ /* 0x000fe20000000800 */
[----:B------:R-:W-:Y:S01]  /*e440*/  VIADD R6, R6, 0x406 ;  /* 0x0000040606067836 */ /* 0x000fe20000000000 */
[----:B------:R-:W-:Y:S01]  /*e450*/  @!P1 PRMT R8, RZ, 0x654, R8 ;  /* 0x00000654ff089816 */ /* 0x000fe20000000008 */
[----:B------:R-:W-:Y:S01]  /*e460*/  ULOP3.LUT UR50, URZ, UR50, URZ, 0x33, !UPT ;  /* 0x000000323f327292 */ /* 0x000fe2000f8e333f */
[----:B------:R-:W-:-:S02]  /*e470*/  R2UR UR30, R10 ;  /* 0x000000000a1e72ca */ /* 0x000fc400000e0000 */
[----:B------:R-:W-:Y:S02]  /*e480*/  R2UR UR34, R6 ;  /* 0x00000000062272ca */ /* 0x000fe400000e0000 */
[----:B------:R-:W0:Y:S02]  /*e490*/  LDC R6, c[0x0][0x448] ;  /* 0x00011200ff067b82 */ /* 0x000e240000000800 */
[----:B0-----:R-:W-:Y:S01]  /*e4a0*/  ISETP.NE.AND P2, PT, R6, 0x1, PT ;  /* 0x000000010600780c */ /* 0x001fe20003f45270 */
[----:B------:R-:W-:-:S12]  /*e4b0*/  IMAD.IADD R6, R195, 0x1, R193 ;  /* 0x00000001c3067824 */ /* 0x000fd800078e02c1 */
[----:B------:R-:W0:Y:S02]  /*e4c0*/  @P2 LDC R7, c[0x0][0x44c] ;  /* 0x00011300ff072b82 */ /* 0x000e240000000800 */
[----:B0-----:R-:W-:Y:S01]  /*e4d0*/  @P2 IMAD.HI.U32 R7, R6, R7, RZ ;  /* 0x0000000706072227 */ /* 0x001fe200078e00ff */
[----:B------:R-:W-:Y:S02]  /*e4e0*/  WARPGROUP.DEPBAR.LE gsb0, 0x0 ;  /* 0x00008000000079c5 */ /* 0x000fe40000010000 */
[----:B------:R-:W-:-:S06]  /*e4f0*/  WARPGROUP.ARRIVE ;  /* 0x00000000000079c5 */ /* 0x000fcc0000000000 */
        /* <DEDUP_REMOVED lines=22> */
[----:B------:R-:W0:Y:S01]  /*e660*/  @P2 LDC R42, c[0x0][0x450] ;  /* 0x00011400ff2a2b82 */ /* 0x000e220000000800 */
[----:B------:R-:W-:Y:S01]  /*e670*/  MOV R49, R6 ;  /* 0x0000000600317202 */ /* 0x000fe20000000f00 */
        /* <DEDUP_REMOVED lines=22> */
[----:B0-----:R-:W-:Y:S01]  /*e7e0*/  @P2 SHF.R.U32.HI R49, RZ, R42, R7 ;  /* 0x0000002aff312219 */ /* 0x001fe20000011607 */
[----:B------:R-:W-:Y:S01]  /*e7f0*/  IMAD.MOV.U32 R42, RZ, RZ, -0x80 ;  /* 0xffffff80ff2a7424 */ /* 0x000fe200078e00ff */
[----:B------:R-:W0:Y:S01]  /*e800*/  LDC.64 R6, c[0x0][0x9e0] ;  /* 0x00027800ff067b82 */ /* 0x000e220000000a00 */
[----:B------:R-:W-:Y:S01]  /*e810*/  FMUL.FTZ R29, R29, UR4 ;  /* 0x000000041d1d7c20 */ /* 0x000fe20008410000 */
[----:B------:R-:W-:Y:S01]  /*e820*/  FMUL.FTZ R32, R32, UR4 ;  /* 0x0000000420207c20 */ /* 0x000fe20008410000 */
[----:B------:R-:W1:Y:S01]  /*e830*/  SHFL.IDX PT, R48, R49, RZ, 0x1c1f ;  /* 0x001c1fff31307589 */ /* 0x000e6200000e0000 */
[----:B------:R-:W-:-:S02]  /*e840*/  IMAD R55, R129, R42, 0x80 ;  /* 0x0000008081377424 */ /* 0x000fc400078e022a */
        /* <DEDUP_REMOVED lines=39> */
[----:B0-----:R-:W-:Y:S01]  /*eac0*/  ISETP.GE.AND P3, PT, R7, 0x1, PT ;  /* 0x000000010700780c */ /* 0x001fe20003f66270 */
[----:B------:R-:W0:Y:S01]  /*ead0*/  MUFU.TANH R4, R4 ;  /* 0x0000000400047308 */ /* 0x000e220000002400 */
[----:B------:R2:W-:Y:S01]  /*eae0*/  @!P1 SYNCS.ARRIVE.TRANS64.RED.A1T0 RZ, [R8+URZ], RZ ;  /* 0x000000ff08ff99a7 */ /* 0x0005e2000810043f */
[----:B------:R-:W-:Y:S01]  /*eaf0*/  FMUL.FTZ R68, R68, UR4 ;  /* 0x0000000444447c20 */ /* 0x000fe20008410000 */
[----:B------:R-:W-:-:S05]  /*eb00*/  IADD3 R45, -R187, R44, R188 ;  /* 0x0000002cbb2d7210 */ /* 0x000fca0007ffe1bc */
[----:B------:R-:W3:Y:S01]  /*eb10*/  MUFU.TANH R9, R9 ;  /* 0x0000000900097308 */ /* 0x000ee20000002400 */
[----:B--2---:R-:W-:Y:S02]  /*eb20*/  IMAD.IADD R8, R188, 0x1, R55 ;  /* 0x00000001bc087824 */ /* 0x004fe400078e0237 */
[----:B------:R-:W-:Y:S02]  /*eb30*/  VIADD R59, R45, UR50 ;  /* 0x000000322d3b7c36 */ /* 0x000fe40008000000 */
[----:B------:R-:W-:Y:S02]  /*eb40*/  IMAD R106, R189, -0x2, R8 ;  /* 0xfffffffebd6a7824 */ /* 0x000fe400078e0208 */
[----:B------:R-:W-:Y:S01]  /*eb50*/  IMAD.IADD R57, R45, 0x1, R6 ;  /* 0x000000012d397824 */ /* 0x000fe200078e0206 */
[----:B------:R-:W2:Y:S01]  /*eb60*/  MUFU.TANH R0, R0 ;  /* 0x0000000000007308 */ /* 0x000ea20000002400 */
[----:B-1----:R-:W-:-:S03]  /*eb70*/  IADD3 R51, R59, R48, RZ ;  /* 0x000000303b337210 */ /* 0x002fc60007ffe0ff */
[----:B------:R-:W-:-:S04]  /*eb80*/  VIADDMNMX R8, R48, R57, R106, PT ;  /* 0x0000003930087246 */ /* 0x000fc8000380016a */
[----:B------:R-:W1:Y:S08]  /*eb90*/  MUFU.TANH R3, R3 ;  /* 0x0000000300037308 */ /* 0x000e700000002400 */
        /* <DEDUP_REMOVED lines=60> */
[----:B---3--:R-:W-:Y:S01]  /*ef60*/  LEA R68, R129, 0xffffff80, 0x7 ;  /* 0xffffff8081447811 */ /* 0x008fe200078e38ff */
[----:B-12-4-:R-:W-:Y:S06]  /*ef70*/  @!P3 BRA `(.L_x_8526) ;  /* 0x000000000050b947 */ /* 0x016fec0003800000 */
        /* <DEDUP_REMOVED lines=11> */
.L_x_8528:
[----:B------:R-:W-:-:S13]  /*f030*/  ISETP.NE.AND P4, PT, R7, 0x1, PT ;  /* 0x000000010700780c */ /* 0x000fda0003f85270 */
[----:B------:R-:W1:Y:S02]  /*f040*/  @P4 LDC.64 R44, c[0x0][0x9e8] ;  /* 0x00027a00ff2c4b82 */ /* 0x000e640000000a00 */
[----:B-1----:R-:W-:-:S05]  /*f050*/  @P4 IMAD.HI.U32 R44, R48, R44, RZ ;  /* 0x0000002c302c4227 */ /* 0x002fca00078e00ff */
[----:B------:R-:W-:-:S07]  /*f060*/  @P4 SHF.R.U32.HI R48, RZ, R45, R44 ;  /* 0x0000002dff304219 */ /* 0x000fce000001162c */
.L_x_8529:
[----:B------:R-:W-:Y:S05]  /*f070*/  BSYNC B0 ;  /* 0x0000000000007941 */ /* 0x000fea0003800000 */
.L_x_8527:
[----:B------:R-:W-:-:S04]  /*f080*/  IMAD R48, R48, R7, -R68 ;  /* 0x0000000730307224 */ /* 0x000fc800078e0a44 */
[----:B------:R-:W-:-:S05]  /*f090*/  IMAD R48, R189, -0x2, R48 ;  /* 0xfffffffebd307824 */ /* 0x000fca00078e0230 */
[----:B------:R-:W-:Y:S02]  /*f0a0*/  VIMNMX R51, R51, R48, !PT ;  /* 0x0000003033337248 */ /* 0x000fe40007fe0100 */
[----:B------:R-:W-:-:S07]  /*f0b0*/  VIADDMNMX R8, R48, R7, R8, PT ;  /* 0x0000000730087246 */ /* 0x000fce0003800108 */
.L_x_8526:
[C---:B------:R-:W-:Y:S02]  /*f0c0*/  ISETP.GE.AND P4, PT, R55.reuse, 0x2, PT ;  /* 0x000000023700780c */ /* 0x040fe40003f86270 */
[----:B------:R-:W-:Y:S02]  /*f0d0*/  ISETP.GE.AND P6, PT, R55, 0x9, PT ;  /* 0x000000093700780c */ /* 0x000fe40003fc6270 */
[----:B------:R-:W-:Y:S02]  /*f0e0*/  ISETP.GT.AND P5, PT, R51, 0x1, !P4 ;  /* 0x000000013300780c */ /* 0x000fe400067a4270 */
[----:B------:R-:W-:Y:S02]  /*f0f0*/  P2R R53, PR, RZ, 0x40 ;  /* 0x00000040ff357803 */ /* 0x000fe40000000000 */
[----:B------:R-:W-:-:S04]  /*f100*/  ISETP.LT.OR P5, PT, R8, 0x2, P5 ;  /* 0x000000020800780c */ /* 0x000fc80002fa1670 */
        /* <DEDUP_REMOVED lines=10> */
[----:B0-----:R-:W-:Y:S02]  /*f1b0*/  FSEL R132, R29, -INF , !P5 ;  /* 0xff8000001d847808 */ /* 0x001fe40006800000 */
[----:B------:R-:W-:-:S02]  /*f1c0*/  ISETP.GT.AND P5, PT, R51, 0x10, !P6 ;  /* 0x000000103300780c */ /* 0x000fc400077a4270 */
[----:B------:R-:W-:Y:S02]  /*f1d0*/  ISETP.GE.AND P6, PT, R55, 0x12, PT ;  /* 0x000000123700780c */ /* 0x000fe40003fc6270 */
[----:B------:R-:W-:Y:S02]  /*f1e0*/  ISETP.LT.OR P5, PT, R8, 0x11, P5 ;  /* 0x000000110800780c */ /* 0x000fe40002fa1670 */
[----:B------:R-:W-:Y:S02]  /*f1f0*/  P2R R65, PR, RZ, 0x40 ;  /* 0x00000040ff417803 */ /* 0x000fe40000000000 */
[----:B------:R-:W-:Y:S02]  /*f200*/  FSEL R130, R32, -INF , !P5 ;  /* 0xff80000020827808 */ /* 0x000fe40006800000 */
[----:B------:R-:W-:Y:S02]  /*f210*/  ISETP.GT.AND P5, PT, R51, 0x11, !P6 ;  /* 0x000000113300780c */ /* 0x000fe400077a4270 */
[----:B------:R-:W-:-:S02]  /*f220*/  ISETP.GE.AND P6, PT, R55, 0x19, PT ;  /* 0x000000193700780c */ /* 0x000fc40003fc6270 */
[C---:B------:R-:W-:Y:S02]  /*f230*/  ISETP.LT.OR P5, PT, R8.reuse, 0x12, P5 ;  /* 0x000000120800780c */ /* 0x040fe40002fa1670 */
        /* <DEDUP_REMOVED lines=135> */
[----:B0-----:R-:W-:Y:S01]  /*fab0*/  VIADDMNMX R106, R8, R57, R106, PT ;  /* 0x00000039086a7246 */ /* 0x001fe2000380016a */
[----:B------:R-:W-:Y:S01]  /*fac0*/  IMAD.IADD R29, R59, 0x1, R8 ;  /* 0x000000013b1d7824 */ /* 0x000fe200078e0208 */
[----:B------:R-:W-:Y:S06]  /*fad0*/  @!P3 BRA `(.L_x_8530) ;  /* 0x000000000050b947 */ /* 0x000fec0003800000 */
        /* <DEDUP_REMOVED lines=11> */
.L_x_8532:
[----:B------:R-:W-:-:S13]  /*fb90*/  ISETP.NE.AND P6, PT, R7, 0x1, PT ;  /* 0x000000010700780c */ /* 0x000fda0003fc5270 */
[----:B------:R-:W0:Y:S02]  /*fba0*/  @P6 LDC.64 R8, c[0x0][0x9e8] ;  /* 0x00027a00ff086b82 */ /* 0x000e240000000a00 */
[----:B0-----:R-:W-:-:S05]  /*fbb0*/  @P6 IMAD.HI.U32 R8, R37, R8, RZ ;  /* 0x0000000825086227 */ /* 0x001fca00078e00ff */
[----:B------:R-:W-:-:S07]  /*fbc0*/  @P6 SHF.R.U32.HI R37, RZ, R9, R8 ;  /* 0x00000009ff256219 */ /* 0x000fce0000011608 */
.L_x_8533:
[----:B------:R-:W-:Y:S05]  /*fbd0*/  BSYNC B0 ;  /* 0x0000000000007941 */ /* 0x000fea0003800000 */
.L_x_8531:
[----:B------:R-:W-:-:S04]  /*fbe0*/  IMAD R8, R37, R7, -R68 ;  /* 0x0000000725087224 */ /* 0x000fc800078e0a44 */
[----:B------:R-:W-:-:S05]  /*fbf0*/  IMAD R8, R189, -0x2, R8 ;  /* 0xfffffffebd087824 */ /* 0x000fca00078e0208 */
[----:B------:R-:W-:Y:S02]  /*fc00*/  VIMNMX R29, R29, R8, !PT ;  /* 0x000000081d1d7248 */ /* 0x000fe40007fe0100 */
[----:B------:R-:W-:-:S07]  /*fc10*/  VIADDMNMX R106, R8, R7, R106, PT ;  /* 0x00000007086a7246 */ /* 0x000fce000380016a */
.L_x_8530:
[----:B------:R-:W-:Y:S01]  /*fc20*/  ISETP.GT.AND P4, PT, R29, 0x1, !P4 ;  /* 0x000000011d00780c */ /* 0x000fe20006784270 */
[----:B------:R-:W-:Y:S01]  /*fc30*/  ULDC UR4, c[0x0][0x988] ;  /* 0x0002620000047ab9 */ /* 0x000fe20000000800 */
[----:B------:R-:W-:Y:S01]  /*fc40*/  ISETP.NE.AND P6, PT, R69, RZ, PT ;  /* 0x000000ff4500720c */ /* 0x000fe20003fc5270 */
[----:B------:R-:W-:Y:S01]  /*fc50*/  IMAD.U32 R59, RZ, RZ, UR4 ;  /* 0x00000004ff3b7e24 */ /* 0x000fe2000f8e00ff */
[----:B------:R-:W-:Y:S02]  /*fc60*/  ISETP.LT.OR P4, PT, R106, 0x2, P4 ;  /* 0x000000026a00780c */ /* 0x000fe40002781670 */
[----:B------:R-:W-:Y:S02]  /*fc70*/  ISETP.GT.AND P5, PT, R29, 0x78, !P5 ;  /* 0x000000781d00780c */ /* 0x000fe40006fa4270 */
[----:B------:R-:W-:Y:S02]  /*fc80*/  FSEL R86, R3, -INF , !P4 ;  /* 0xff80000003567808 */ /* 0x000fe40006000000 */
[----:B------:R-:W-:-:S02]  /*fc90*/  ISETP.NE.AND P4, PT, R53, RZ, PT ;  /* 0x000000ff3500720c */ /* 0x000fc40003f85270 */
[----:B------:R-:W-:Y:S01]  /*fca0*/  FMNMX.FTZ R3, R33, R136, !PT ;  /* 0x0000008821037209 */ /* 0x000fe20007810000 */
[----:B------:R-:W0:Y:S01]  /*fcb0*/  @P2 LDC R53, c[0x0][0x450] ;  /* 0x00011400ff352b82 */ /* 0x000e220000000800 */
        /* <DEDUP_REMOVED lines=34> */
[----:B------:R-:W-:-:S02]  /*fee0*/  ISETP.NE.AND P6, PT, R78, RZ, PT ;  /* 0x000000ff4e00720c */ /* 0x000fc40003fc5270 */
        /* <DEDUP_REMOVED lines=38> */
[----:B------:R-:W-:Y:S01]  /*10150*/  ISETP.NE.AND P4, PT, R79, RZ, PT ;  /* 0x000000ff4f00720c */ /* 0x000fe20003f85270 */
[----:B------:R-:W1:Y:S01]  /*10160*/  SHFL.BFLY PT, R10, R3, 0x2, 0x1f ;  /* 0x0c401f00030a7f89 */ /* 0x000e6200000e0000 */
[----:B------:R-:W-:Y:S02]  /*10170*/  ISETP.LT.OR P5, PT, R106, 0x79, P5 ;  /* 0x000000796a00780c */ /* 0x000fe40002fa1670 */
[----:B------:R-:W-:Y:S02]  /*10180*/  ISETP.GT.AND P4, PT, R29, 0x31, !P4 ;  /* 0x000000311d00780c */ /* 0x000fe40006784270 */
[----:B------:R-:W-:-:S02]  /*10190*/  FSEL R42, R42, -INF , !P5 ;  /* 0xff8000002a2a7808 */ /* 0x000fc40006800000 */
[----:B------:R-:W-:-:S04]  /*101a0*/  ISETP.LT.OR P4, PT, R106, 0x32, P4 ;  /* 0x000000326a00780c */ /* 0x000fc80002781670 */
[----:B------:R-:W-:Y:S02]  /*101b0*/  FSEL R74, R27, -INF , !P4 ;  /* 0xff8000001b4a7808 */ /* 0x000fe40006000000 */
[----:B------:R-:W-:-:S04]  /*101c0*/  ISETP.NE.AND P4, PT, R83, RZ, PT ;  /* 0x000000ff5300720c */ /* 0x000fc80003f85270 */
[----:B------:R-:W-:-:S04]  /*101d0*/  ISETP.GT.AND P4, PT, R29, 0x38, !P4 ;  /* 0x000000381d00780c */ /* 0x000fc80006784270 */
[----:B------:R-:W-:Y:S02]  /*101e0*/  ISETP.LT.OR P4, PT, R106, 0x39, P4 ;  /* 0x000000396a00780c */ /* 0x000fe40002781670 */
[----:B-1----:R-:W-:Y:S02]  /*101f0*/  FMNMX.FTZ R10, R3, R10, !PT ;  /* 0x0000000a030a7209 */ /* 0x002fe40007810000 */
[----:B------:R-:W-:Y:S02]  /*10200*/  FSEL R30, R30, -INF , !P4 ;  /* 0xff8000001e1e7808 */ /* 0x000fe40006000000 */
[----:B------:R-:W-:Y:S01]  /*10210*/  ISETP.NE.AND P4, PT, R87, RZ, PT ;  /* 0x000000ff5700720c */ /* 0x000fe20003f85270 */
[----:B------:R-:W1:Y:S03]  /*10220*/  SHFL.BFLY PT, R11, R10, 0x1, 0x1f ;  /* 0x0c201f000a0b7f89 */ /* 0x000e6600000e0000 */
[----:B------:R-:W-:-:S04]  /*10230*/  ISETP.GT.AND P4, PT, R29, 0x39, !P4 ;  /* 0x000000391d00780c */ /* 0x000fc80006784270 */
        /* <DEDUP_REMOVED lines=8> */
[----:B------:R-:W-:-:S03]  /*102c0*/  FMUL.FTZ R9, R11, R59 ;  /* 0x0000003b0b097220 */ /* 0x000fc60000410000 */
        /* <DEDUP_REMOVED lines=58> */
[-CC-:B------:R-:W-:Y:S01]  /*10670*/  FFMA.FTZ R182, R134, R59.reuse, -R49.reuse ;  /* 0x0000003b86b67223 */ /* 0x180fe20000010831 */
[-CC-:B------:R-:W-:Y:S01]  /*10680*/  FFMA.FTZ R9, R132, R59.reuse, -R49.reuse ;  /* 0x0000003b84097223 */ /* 0x180fe20000010831 */
[----:B------:R-:W-:Y:S01]  /*10690*/  FSEL R47, R0, -INF , !P4 ;  /* 0xff800000002f7808 */ /* 0x000fe20006000000 */
[----:B------:R-:W-:Y:S01]  /*106a0*/  MUFU.EX2 R180, R180 ;  /* 0x000000b400b47308 */ /* 0x000fe20000000800 */
[----:B------:R-:W-:Y:S01]  /*106b0*/  ISETP.GT.AND P4, PT, R29, 0x79, !P6 ;  /* 0x000000791d00780c */ /* 0x000fe20007784270 */
[-CC-:B------:R-:W-:Y:S01]  /*106c0*/  FFMA.FTZ R154, R28, R59.reuse, -R49.reuse ;  /* 0x0000003b1c9a7223 */ /* 0x180fe20000010831 */
[----:B------:R-:W-:Y:S01]  /*106d0*/  FMNMX.FTZ R13, R47, R86, !PT ;  /* 0x000000562f0d7209 */ /* 0x000fe20007810000 */
[-CC-:B------:R-:W-:Y:S01]  /*106e0*/  FFMA.FTZ R176, R130, R59.reuse, -R49.reuse ;  /* 0x0000003b82b07223 */ /* 0x180fe20000010831 */
[----:B------:R-:W-:Y:S01]  /*106f0*/  ISETP.LT.OR P4, PT, R106, 0x7a, P4 ;  /* 0x0000007a6a00780c */ /* 0x000fe20002781670 */
[--C-:B------:R-:W-:Y:S01]  /*10700*/  FFMA.FTZ R128, R128, R59, -R49.reuse ;  /* 0x0000003b80807223 */ /* 0x100fe20000010831 */
[----:B------:R-:W-:Y:S01]  /*10710*/  FMNMX.FTZ R13, R8, R13, !PT ;  /* 0x0000000d080d7209 */ /* 0x000fe20007810000 */
[----:B------:R-:W1:Y:S01]  /*10720*/  MUFU.EX2 R3, R3 ;  /* 0x0000000300037308 */ /* 0x000e620000000800 */
[----:B------:R-:W-:Y:S01]  /*10730*/  FSEL R0, R43, -INF , !P4 ;  /* 0xff8000002b007808 */ /* 0x000fe20006000000 */
        /* <DEDUP_REMOVED lines=12> */
[--C-:B------:R-:W-:Y:S01]  /*10800*/  FFMA.FTZ R170, R92, R59, -R49.reuse ;  /* 0x0000003b5caa7223 */ /* 0x100fe20000010831 */
[----:B------:R-:W-:Y:S01]  /*10810*/  FMNMX.FTZ R15, R14, R15, !PT ;  /* 0x0000000f0e0f7209 */ /* 0x000fe20007810000 */
[----:B------:R-:W3:Y:S01]  /*10820*/  MUFU.EX2 R9, R9 ;  /* 0x0000000900097308 */ /* 0x000ee20000000800 */
        /* <DEDUP_REMOVED lines=18> */
[----:B------:R-:W-:Y:S01]  /*10950*/  FMNMX.FTZ R21, R76, R21, !PT ;  /* 0x000000154c157209 */ /* 0x000fe20007810000 */
[----:B------:R-:W0:Y:S03]  /*10960*/  @P2 LDC R44, c[0x0][0x44c] ;  /* 0x00011300ff2c2b82 */ /* 0x000e260000000800 */
[----:B------:R-:W-:-:S03]  /*10970*/  FMNMX.FTZ R25, R26, R21, !PT ;  /* 0x000000151a197209 */ /* 0x000fc60007810000 */
[----:B------:R-:W4:Y:S01]  /*10980*/  MUFU.EX2 R13, R128 ;  /* 0x00000080000d7308 */ /* 0x000f220000000800 */
[----:B------:R-:W-:-:S04]  /*10990*/  FMNMX.FTZ R25, R74, R25, !PT ;  /* 0x000000194a197209 */ /* 0x000fc80007810000 */
[----:B------:R-:W-:-:S03]  /*109a0*/  FMNMX.FTZ R25, R30, R25, !PT ;  /* 0x000000191e197209 */ /* 0x000fc60007810000 */
[----:B------:R-:W4:Y:S01]  /*109b0*/  MUFU.EX2 R178, R178 ;  /* 0x000000b200b27308 */ /* 0x000f220000000800 */
[----:B------:R-:W-:-:S04]  /*109c0*/  FMNMX.FTZ R25, R72, R25, !PT ;  /* 0x0000001948197209 */ /* 0x000fc80007810000 */
[----:B------:R-:W-:-:S03]  /*109d0*/  FMNMX.FTZ R27, R70, R25, !PT ;  /* 0x00000019461b7209 */ /* 0x000fc60007810000 */
[----:B------:R-:W4:Y:S01]  /*109e0*/  MUFU.EX2 R15, R124 ;  /* 0x0000007c000f7308 */ /* 0x000f220000000800 */
[----:B------:R-:W-:Y:S01]  /*109f0*/  FMNMX.FTZ R27, R12, R27, !PT ;  /* 0x0000001b0c1b7209 */ /* 0x000fe20007810000 */
[----:B0-----:R-:W-:-:S03]  /*10a00*/  @P2 IMAD.HI.U32 R44, R193, R44, RZ ;  /* 0x0000002cc12c2227 */ /* 0x001fc600078e00ff */
[----:B------:R-:W-:-:S03]  /*10a10*/  FMNMX.FTZ R27, R38, R27, !PT ;  /* 0x0000001b261b7209 */ /* 0x000fc60007810000 */
[----:B------:R-:W0:Y:S01]  /*10a20*/  MUFU.EX2 R172, R172 ;  /* 0x000000ac00ac7308 */ /* 0x000e220000000800 */
        /* <DEDUP_REMOVED lines=18> */
[----:B------:R-:W-:Y:S01]  /*10b50*/  FMNMX.FTZ R10, R0, R33, !PT ;  /* 0x00000021000a7209 */ /* 0x000fe20007810000 */
[----:B------:R-:W-:-:S04]  /*10b60*/  FFMA.FTZ R33, R58, R59, -R49 ;  /* 0x0000003b3a217223 */ /* 0x000fc80000010831 */
[----:B------:R-:W1:Y:S02]  /*10b70*/  SHFL.BFLY PT, R39, R10, 0x2, 0x1f ;  /* 0x0c401f000a277f89 */ /* 0x000e6400000e0000 */
[----:B------:R-:W-:Y:S08]  /*10b80*/  MUFU.EX2 R31, R66 ;  /* 0x00000042001f7308 */ /* 0x000ff00000000800 */
[----:B------:R-:W-:Y:S08]  /*10b90*/  MUFU.EX2 R164, R164 ;  /* 0x000000a400a47308 */ /* 0x000ff00000000800 */
[----:B------:R-:W-:Y:S01]  /*10ba0*/  MUFU.EX2 R29, R29 ;  /* 0x0000001d001d7308 */ /* 0x000fe20000000800 */
[----:B-1----:R-:W-:Y:S01]  /*10bb0*/  FMNMX.FTZ R45, R10, R39, !PT ;  /* 0x000000270a2d7209 */ /* 0x002fe20007810000 */
[----:B------:R-:W-:-:S06]  /*10bc0*/  FFMA.FTZ R39, R48, R59, -R49 ;  /* 0x0000003b30277223 */ /* 0x000fcc0000010831 */
[----:B------:R-:W-:Y:S01]  /*10bd0*/  MUFU.EX2 R166, R166 ;  /* 0x000000a600a67308 */ /* 0x000fe20000000800 */
[----:B------:R-:W1:Y:S07]  /*10be0*/  SHFL.BFLY PT, R10, R45, 0x1, 0x1f ;  /* 0x0c201f002d0a7f89 */ /* 0x000e6e00000e0000 */
[----:B------:R-:W-:Y:S08]  /*10bf0*/  MUFU.EX2 R33, R33 ;  /* 0x0000002100217308 */ /* 0x000ff00000000800 */
[----:B------:R-:W-:Y:S08]  /*10c00*/  MUFU.EX2 R160, R160 ;  /* 0x000000a000a07308 */ /* 0x000ff00000000800 */
[----:B------:R-:W-:Y:S01]  /*10c10*/  MUFU.EX2 R35, R35 ;  /* 0x0000002300237308 */ /* 0x000fe20000000800 */
[----:B-1----:R-:W-:Y:S01]  /*10c20*/  FMNMX.FTZ R10, R45, R10, !PT ;  /* 0x0000000a2d0a7209 */ /* 0x002fe20007810000 */
[----:B------:R-:W-:-:S03]  /*10c30*/  FFMA.FTZ R45, R4, R59, -R49 ;  /* 0x0000003b042d7223 */ /* 0x000fc60000010831 */
[C---:B------:R-:W-:Y:S01]  /*10c40*/  FSETP.NEU.FTZ.AND P4, PT, R10.reuse, -INF , PT ;  /* 0xff8000000a00780b */ /* 0x040fe20003f9d000 */
[----:B------:R-:W-:Y:S02]  /*10c50*/  FMUL.FTZ R28, R10, R59 ;  /* 0x0000003b0a1c7220 */ /* 0x000fe40000410000 */
[----:B------:R-:W-:Y:S03]  /*10c60*/  MUFU.EX2 R162, R162 ;  /* 0x000000a200a27308 */ /* 0x000fe60000000800 */
[----:B------:R-:W-:-:S05]  /*10c70*/  FSEL R49, R28, RZ, P4 ;  /* 0x000000ff1c317208 */ /* 0x000fca0002000000 */
[----:B------:R-:W-:Y:S01]  /*10c80*/  MUFU.EX2 R37, R37 ;  /* 0x0000002500257308 */ /* 0x000fe20000000800 */
[-CC-:B------:R-:W-:Y:S01]  /*10c90*/  FFMA.FTZ R181, R47, R59.reuse, -R49.reuse ;  /* 0x0000003b2fb57223 */ /* 0x180fe20000010831 */
[-C--:B------:R-:W-:Y:S01]  /*10ca0*/  FFMA.FTZ R4, R86, R59.reuse, -R49 ;  /* 0x0000003b56047223 */ /* 0x080fe20000010831 */
[----:B------:R-:W-:Y:S01]  /*10cb0*/  FADD.FTZ R47, R180, R3 ;  /* 0x00000003b42f7221 */ /* 0x000fe20000010000 */
[-CC-:B------:R-:W-:Y:S01]  /*10cc0*/  FFMA.FTZ R183, R8, R59.reuse, -R49.reuse ;  /* 0x0000003b08b77223 */ /* 0x180fe20000010831 */
[-CC-:B------:R-:W-:Y:S01]  /*10cd0*/  FFMA.FTZ R8, R84, R59.reuse, -R49.reuse ;  /* 0x0000003b54087223 */ /* 0x180fe20000010831 */
[-C--:B------:R-:W-:Y:S01]  /*10ce0*/  FFMA.FTZ R177, R68, R59.reuse, -R49 ;  /* 0x0000003b44b17223 */ /* 0x080fe20000010831 */
[----:B--2---:R-:W-:Y:S01]  /*10cf0*/  FADD.FTZ R32, R182, R47 ;  /* 0x0000002fb6207221 */ /* 0x004fe20000010000 */
[----:B------:R-:W-:Y:S01]  /*10d00*/  MUFU.EX2 R181, R181 ;  /* 0x000000b500b57308 */ /* 0x000fe20000000800 */
[-CC-:B------:R-:W-:Y:S01]  /*10d10*/  FFMA.FTZ R28, R82, R59.reuse, -R49.reuse ;  /* 0x0000003b521c7223 */ /* 0x180fe20000010831 */
[-CC-:B------:R-:W-:Y:S01]  /*10d20*/  FFMA.FTZ R179, R14, R59.reuse, -R49.reuse ;  /* 0x0000003b0eb37223 */ /* 0x180fe20000010831 */
[----:B---3--:R-:W-:Y:S01]  /*10d30*/  FADD.FTZ R47, R9, R32 ;  /* 0x00000020092f7221 */ /* 0x008fe20000010000 */
[-CC-:B------:R-:W-:Y:S01]  /*10d40*/  FFMA.FTZ R14, R80, R59.reuse, -R49.reuse ;  /* 0x0000003b500e7223 */ /* 0x180fe20000010831 */
[-CC-:B------:R-:W-:Y:S01]  /*10d50*/  FFMA.FTZ R173, R20, R59.reuse, -R49.reuse ;  /* 0x0000003b14ad7223 */ /* 0x180fe20000010831 */
[-C--:B------:R-:W-:Y:S01]  /*10d60*/  FFMA.FTZ R20, R78, R59.reuse, -R49 ;  /* 0x0000003b4e147223 */ /* 0x080fe20000010831 */
[----:B----4-:R-:W-:Y:S01]  /*10d70*/  FADD.FTZ R32, R176, R47 ;  /* 0x0000002fb0207221 */ /* 0x010fe20000010000 */
[----:B------:R-:W1:Y:S01]  /*10d80*/  MUFU.EX2 R4, R4 ;  /* 0x0000000400047308 */ /* 0x000e620000000800 */
[-CC-:B------:R-:W-:Y:S01]  /*10d90*/  FFMA.FTZ R175, R24, R59.reuse, -R49.reuse ;  /* 0x0000003b18af7223 */ /* 0x180fe20000010831 */
[-CC-:B------:R-:W-:Y:S01]  /*10da0*/  FFMA.FTZ R24, R76, R59.reuse, -R49.reuse ;  /* 0x0000003b4c187223 */ /* 0x180fe20000010831 */
[----:B------:R-:W-:Y:S01]  /*10db0*/  FADD.FTZ R47, R13, R32 ;  /* 0x000000200d2f7221 */ /* 0x000fe20000010000 */
[-CC-:B------:R-:W-:Y:S01]  /*10dc0*/  FFMA.FTZ R169, R26, R59.reuse, -R49.reuse ;  /* 0x0000003b1aa97223 */ /* 0x180fe20000010831 */
[-CC-:B------:R-:W-:Y:S01]  /*10dd0*/  FFMA.FTZ R26, R74, R59.reuse, -R49.reuse ;  /* 0x0000003b4a1a7223 */ /* 0x180fe20000010831 */
[-C--:B------:R-:W-:Y:S01]  /*10de0*/  FFMA.FTZ R171, R30, R59.reuse, -R49 ;  /* 0x0000003b1eab7223 */ /* 0x080fe20000010831 */
[----:B------:R-:W-:Y:S01]  /*10df0*/  FADD.FTZ R36, R178, R47 ;  /* 0x0000002fb2247221 */ /* 0x000fe20000010000 */
[----:B------:R-:W2:Y:S01]  /*10e00*/  MUFU.EX2 R183, R183 ;  /* 0x000000b700b77308 */ /* 0x000ea20000000800 */
[-CC-:B------:R-:W-:Y:S01]  /*10e10*/  FFMA.FTZ R30, R72, R59.reuse, -R49.reuse ;  /* 0x0000003b481e7223 */ /* 0x180fe20000010831 */
[-CC-:B------:R-:W-:Y:S01]  /*10e20*/  FFMA.FTZ R165, R70, R59.reuse, -R49.reuse ;  /* 0x0000003b46a57223 */ /* 0x180fe20000010831 */
[----:B------:R-:W-:Y:S01]  /*10e30*/  FADD.FTZ R51, R15, R36 ;  /* 0x000000240f337221 */ /* 0x000fe20000010000 */
[-CC-:B------:R-:W-:Y:S01]  /*10e40*/  FFMA.FTZ R12, R12, R59.reuse, -R49.reuse ;  /* 0x0000003b0c0c7223 */ /* 0x180fe20000010831 */
[-CC-:B------:R-:W-:Y:S01]  /*10e50*/  FFMA.FTZ R167, R38, R59.reuse, -R49.reuse ;  /* 0x0000003b26a77223 */ /* 0x180fe20000010831 */
[-C--:B------:R-:W-:Y:S01]  /*10e60*/  FFMA.FTZ R34, R34, R59.reuse, -R49 ;  /* 0x0000003b22227223 */ /* 0x080fe20000010831 */
[----:B0-----:R-:W-:Y:S01]  /*10e70*/  FADD.FTZ R36, R172, R51 ;  /* 0x00000033ac247221 */ /* 0x001fe20000010000 */
[----:B------:R-:W0:Y:S01]  /*10e80*/  MUFU.EX2 R8, R8 ;  /* 0x0000000800087308 */ /* 0x000e220000000800 */
[----:B-1----:R-:W-:Y:S01]  /*10e90*/  FADD.FTZ R32, R181, R4 ;  /* 0x00000004b5207221 */ /* 0x002fe20000010000 */
[-CC-:B------:R-:W-:Y:S01]  /*10ea0*/  FFMA.FTZ R40, R40, R59.reuse, -R49.reuse ;  /* 0x0000003b28287223 */ /* 0x180fe20000010831 */
[----:B------:R-:W-:Y:S01]  /*10eb0*/  FADD.FTZ R51, R21, R36 ;  /* 0x0000002415337221 */ /* 0x000fe20000010000 */
[-CC-:B------:R-:W-:Y:S01]  /*10ec0*/  FFMA.FTZ R90, R90, R59.reuse, -R49.reuse ;  /* 0x0000003b5a5a7223 */ /* 0x180fe20000010831 */
[----:B------:R-:W-:Y:S01]  /*10ed0*/  F2FP.F16.F32.PACK_AB R180, R3, R180 ;  /* 0x000000b403b4723e */ /* 0x000fe200000000ff */
[-C--:B------:R-:W-:Y:S01]  /*10ee0*/  FFMA.FTZ R94, R94, R59.reuse, -R49 ;  /* 0x0000003b5e5e7223 */ /* 0x080fe20000010831 */
[----:B------:R-:W-:Y:S01]  /*10ef0*/  FADD.FTZ R36, R174, R51 ;  /* 0x00000033ae247221 */ /* 0x000fe20000010000 */
[----:B------:R-:W1:Y:S01]  /*10f00*/  MUFU.EX2 R177, R177 ;  /* 0x000000b100b17308 */ /* 0x000e620000000800 */
[----:B--2---:R-:W-:Y:S01]  /*10f10*/  FADD.FTZ R47, R183, R32 ;  /* 0x00000020b72f7221 */ /* 0x004fe20000010000 */
[----:B------:R-:W-:Y:S01]  /*10f20*/  F2FP.F16.F32.PACK_AB R182, R9, R182 ;  /* 0x000000b609b6723e */ /* 0x000fe200000000ff */
[----:B------:R-:W-:Y:S01]  /*10f30*/  FADD.FTZ R51, R25, R36 ;  /* 0x0000002419337221 */ /* 0x000fe20000010000 */
[-CC-:B------:R-:W-:Y:S01]  /*10f40*/  FFMA.FTZ R96, R96, R59.reuse, -R49.reuse ;  /* 0x0000003b60607223 */ /* 0x180fe20000010831 */
[-CC-:B------:R-:W-:Y:S01]  /*10f50*/  FFMA.FTZ R98, R98, R59.reuse, -R49.reuse ;  /* 0x0000003b62627223 */ /* 0x180fe20000010831 */
[-C--:B------:R-:W-:Y:S01]  /*10f60*/  FFMA.FTZ R100, R100, R59.reuse, -R49 ;  /* 0x0000003b64647223 */ /* 0x080fe20000010831 */
[----:B------:R-:W-:Y:S01]  /*10f70*/  FADD.FTZ R36, R168, R51 ;  /* 0x00000033a8247221 */ /* 0x000fe20000010000 */
[----:B------:R-:W2:Y:S01]  /*10f80*/  MUFU.EX2 R28, R28 ;  /* 0x0000001c001c7308 */ /* 0x000ea20000000800 */
[----:B0-----:R-:W-:Y:S01]  /*10f90*/  FADD.FTZ R32, R8, R47 ;  /* 0x0000002f08207221 */ /* 0x001fe20000010000 */
[-CC-:B------:R-:W-:Y:S01]  /*10fa0*/  FFMA.FTZ R104, R104, R59.reuse, -R49.reuse ;  /* 0x0000003b68687223 */ /* 0x180fe20000010831 */
[----:B------:R-:W-:Y:S01]  /*10fb0*/  FADD.FTZ R51, R27, R36 ;  /* 0x000000241b337221 */ /* 0x000fe20000010000 */
[-CC-:B------:R-:W-:Y:S01]  /*10fc0*/  FFMA.FTZ R108, R108, R59.reuse, -R49.reuse ;  /* 0x0000003b6c6c7223 */ /* 0x180fe20000010831 */
[-CC-:B------:R-:W-:Y:S01]  /*10fd0*/  FFMA.FTZ R110, R110, R59.reuse, -R49.reuse ;  /* 0x0000003b6e6e7223 */ /* 0x180fe20000010831 */
[-C--:B------:R-:W-:Y:S01]  /*10fe0*/  FFMA.FTZ R112, R112, R59.reuse, -R49 ;  /* 0x0000003b70707223 */ /* 0x080fe20000010831 */
[----:B------:R-:W-:Y:S01]  /*10ff0*/  FADD.FTZ R36, R170, R51 ;  /* 0x00000033aa247221 */ /* 0x000fe20000010000 */
[----:B------:R-:W0:Y:S01]  /*11000*/  MUFU.EX2 R179, R179 ;  /* 0x000000b300b37308 */ /* 0x000e220000000800 */
[----:B-1----:R-:W-:Y:S01]  /*11010*/  FADD.FTZ R47, R177, R32 ;  /* 0x00000020b12f7221 */ /* 0x002fe20000010000 */
[-CC-:B------:R-:W-:Y:S01]  /*11020*/  FFMA.FTZ R42, R42, R59.reuse, -R49.reuse ;  /* 0x0000003b2a2a7223 */ /* 0x180fe20000010831 */
[----:B------:R-:W-:Y:S01]  /*11030*/  FADD.FTZ R51, R31, R36 ;  /* 0x000000241f337221 */ /* 0x000fe20000010000 */
[----:B------:R-:W-:Y:S01]  /*11040*/  FFMA.FTZ R0, R0, R59, -R49 ;  /* 0x0000003b00007223 */ /* 0x000fe20000010831 */
[----:B------:R-:W-:Y:S01]  /*11050*/  F2FP.F16.F32.PACK_AB R181, R4, R181 ;  /* 0x000000b504b5723e */ /* 0x000fe200000000ff */
[----:B------:R-:W-:-:S02]  /*11060*/  IMAD.MOV.U32 R38, RZ, RZ, R193 ;  /* 0x000000ffff267224 */ /* 0x000fc400078e00c1 */
[----:B------:R-:W-:Y:S01]  /*11070*/  FADD.FTZ R36, R164, R51 ;  /* 0x00000033a4247221 */ /* 0x000fe20000010000 */
[----:B------:R-:W1:Y:S01]  /*11080*/  MUFU.EX2 R14, R14 ;  /* 0x0000000e000e7308 */ /* 0x000e620000000800 */
[----:B--2---:R-:W-:Y:S01]  /*11090*/  FADD.FTZ R32, R28, R47 ;  /* 0x0000002f1c207221 */ /* 0x004fe20000010000 */
[----:B------:R-:W-:Y:S01]  /*110a0*/  @P2 SHF.R.U32.HI R38, RZ, R53, R44 ;  /* 0x00000035ff262219 */ /* 0x000fe2000001162c */
[----:B------:R-:W-:Y:S01]  /*110b0*/  FADD.FTZ R51, R29, R36 ;  /* 0x000000241d337221 */ /* 0x000fe20000010000 */
[----:B------:R-:W-:Y:S02]  /*110c0*/  F2FP.F16.F32.PACK_AB R176, R13, R176 ;  /* 0x000000b00db0723e */ /* 0x000fe400000000ff */
[----:B------:R-:W-:Y:S01]  /*110d0*/  F2FP.F16.F32.PACK_AB R178, R15, R178 ;  /* 0x000000b20fb2723e */ /* 0x000fe200000000ff */
[----:B------:R-:W-:Y:S01]  /*110e0*/  FADD.FTZ R36, R166, R51 ;  /* 0x00000033a6247221 */ /* 0x000fe20000010000 */
[----:B------:R-:W2:Y:S01]  /*110f0*/  MUFU.EX2 R173, R173 ;  /* 0x000000ad00ad7308 */ /* 0x000ea20000000800 */
[----:B0-----:R-:W-:Y:S01]  /*11100*/  FADD.FTZ R47, R179, R32 ;  /* 0x00000020b32f7221 */ /* 0x001fe20000010000 */
[----:B------:R-:W-:-:S02]  /*11110*/  IMAD.IADD R127, R127, 0x1, R38 ;  /* 0x000000017f7f7824 */ /* 0x000fc400078e0226 */
[----:B------:R-:W-:Y:S01]  /*11120*/  FADD.FTZ R51, R33, R36 ;  /* 0x0000002421337221 */ /* 0x000fe20000010000 */
[----:B------:R-:W-:Y:S02]  /*11130*/  F2FP.F16.F32.PACK_AB R172, R21, R172 ;  /* 0x000000ac15ac723e */ /* 0x000fe400000000ff */
[----:B------:R-:W-:Y:S01]  /*11140*/  F2FP.F16.F32.PACK_AB R174, R25, R174 ;  /* 0x000000ae19ae723e */ /* 0x000fe200000000ff */
[----:B------:R-:W-:Y:S01]  /*11150*/  FADD.FTZ R36, R160, R51 ;  /* 0x00000033a0247221 */ /* 0x000fe20000010000 */
[----:B------:R-:W0:Y:S01]  /*11160*/  MUFU.EX2 R20, R20 ;  /* 0x0000001400147308 */ /* 0x000e220000000800 */
[----:B-1----:R-:W-:Y:S01]  /*11170*/  FADD.FTZ R32, R14, R47 ;  /* 0x0000002f0e207221 */ /* 0x002fe20000010000 */
[----:B------:R-:W-:Y:S01]  /*11180*/  F2FP.F16.F32.PACK_AB R168, R27, R168 ;  /* 0x000000a81ba8723e */ /* 0x000fe200000000ff */
[----:B------:R-:W-:Y:S01]  /*11190*/  IMAD.IADD R6, R127, 0x1, R6 ;  /* 0x000000017f067824 */ /* 0x000fe200078e0206 */
[----:B------:R-:W-:Y:S02]  /*111a0*/  F2FP.F16.F32.PACK_AB R170, R31, R170 ;  /* 0x000000aa1faa723e */ /* 0x000fe400000000ff */
[----:B------:R-:W-:-:S02]  /*111b0*/  F2FP.F16.F32.PACK_AB R164, R29, R164 ;  /* 0x000000a41da4723e */ /* 0x000fc400000000ff */
[----:B------:R-:W1:Y:S01]  /*111c0*/  MUFU.EX2 R175, R175 ;  /* 0x000000af00af7308 */ /* 0x000e620000000800 */
[----:B--2---:R-:W-:Y:S01]  /*111d0*/  FADD.FTZ R47, R173, R32 ;  /* 0x00000020ad2f7221 */ /* 0x004fe20000010000 */
[----:B------:R-:W-:Y:S02]  /*111e0*/  F2FP.F16.F32.PACK_AB R166, R33, R166 ;  /* 0x000000a621a6723e */ /* 0x000fe400000000ff */
[----:B------:R-:W-:Y:S02]  /*111f0*/  F2FP.F16.F32.PACK_AB R160, R35, R160 ;  /* 0x000000a023a0723e */ /* 0x000fe400000000ff */
[----:B------:R-:W-:Y:S02]  /*11200*/  F2FP.F16.F32.PACK_AB R183, R8, R183 ;  /* 0x000000b708b7723e */ /* 0x000fe400000000ff */
[----:B------:R-:W2:Y:S01]  /*11210*/  MUFU.EX2 R24, R24 ;  /* 0x0000001800187308 */ /* 0x000ea20000000800 */
[----:B0-----:R-:W-:Y:S01]  /*11220*/  FADD.FTZ R32, R20, R47 ;  /* 0x0000002f14207221 */ /* 0x001fe20000010000 */
[----:B------:R-:W-:-:S02]  /*11230*/  F2FP.F16.F32.PACK_AB R177, R28, R177 ;  /* 0x000000b11cb1723e */ /* 0x000fc400000000ff */
[----:B------:R-:W-:Y:S02]  /*11240*/  F2FP.F16.F32.PACK_AB R179, R14, R179 ;  /* 0x000000b30eb3723e */ /* 0x000fe400000000ff */
[----:B------:R-:W-:Y:S02]  /*11250*/  F2FP.F16.F32.PACK_AB R173, R20, R173 ;  /* 0x000000ad14ad723e */ /* 0x000fe400000000ff */
        /* <DEDUP_REMOVED lines=14> */
[----:B------:R-:W-:Y:S01]  /*11340*/  FADD.FTZ R47, R35, R36 ;  /* 0x00000024232f7221 */ /* 0x000fe20000010000 */
[----:B------:R-:W-:-:S03]  /*11350*/  F2FP.F16.F32.PACK_AB R171, R30, R171 ;  /* 0x000000ab1eab723e */ /* 0x000fc600000000ff */
[----:B------:R-:W-:Y:S01]  /*11360*/  FADD.FTZ R36, R162, R47 ;  /* 0x0000002fa2247221 */ /* 0x000fe20000010000 */
[----:B------:R-:W-:Y:S01]  /*11370*/  F2FP.F16.F32.PACK_AB R162, R37, R162 ;  /* 0x000000a225a2723e */ /* 0x000fe200000000ff */
[----:B------:R-:W0:Y:S01]  /*11380*/  MUFU.EX2 R167, R167 ;  /* 0x000000a700a77308 */ /* 0x000e220000000800 */
[----:B-1----:R-:W-:Y:S01]  /*11390*/  FADD.FTZ R3, R165, R32 ;  /* 0x00000020a5037221 */ /* 0x002fe20000010000 */
[----:B------:R-:W-:-:S06]  /*113a0*/  FADD.FTZ R9, R37, R36 ;  /* 0x0000002425097221 */ /* 0x000fcc0000010000 */
        /* <DEDUP_REMOVED lines=47> */
[----:B------:R1:W2:Y:S01]  /*116a0*/  MUFU.EX2 R155, R0 ;  /* 0x00000000009b7308 */ /* 0x0002a20000000800 */
[C---:B0-----:R-:W-:Y:S01]  /*116b0*/  FADD.FTZ R9, R153.reuse, R4 ;  /* 0x0000000499097221 */ /* 0x041fe20000010000 */
[----:B------:R-:W-:Y:S01]  /*116c0*/  F2FP.F16.F32.PACK_AB R153, R153, R110 ;  /* 0x0000006e9999723e */ /* 0x000fe200000000ff */
[----:B------:R-:W-:-:S05]  /*116d0*/  VIADD R4, R129, 0xfffffffe ;  /* 0xfffffffe81047836 */ /* 0x000fca0000000000 */
[----:B------:R-:W0:Y:S01]  /*116e0*/  MUFU.EX2 R45, R45 ;  /* 0x0000002d002d7308 */ /* 0x000e220000000800 */
[----:B-1----:R-:W-:-:S04]  /*116f0*/  FADD.FTZ R0, R42, R9 ;  /* 0x000000092a007221 */ /* 0x002fc80000010000 */
[C---:B--2---:R-:W-:Y:S01]  /*11700*/  FADD.FTZ R0, R155.reuse, R0 ;  /* 0x000000009b007221 */ /* 0x044fe20000010000 */
[----:B------:R-:W-:Y:S01]  /*11710*/  F2FP.F16.F32.PACK_AB R155, R155, R42 ;  /* 0x0000002a9b9b723e */ /* 0x000fe200000000ff */
[C---:B0-----:R-:W-:Y:S01]  /*11720*/  FADD.FTZ R3, R45.reuse, R36 ;  /* 0x000000242d037221 */ /* 0x041fe20000010000 */
[----:B------:R-:W-:Y:S01]  /*11730*/  F2FP.F16.F32.PACK_AB R154, R45, R154 ;  /* 0x0000009a2d9a723e */ /* 0x000fe200000000ff */
[----:B------:R-:W-:Y:S06]  /*11740*/  @!P3 BRA `(.L_x_8534) ;  /* 0x000000000048b947 */ /* 0x000fec0003800000 */
[C---:B------:R-:W-:Y:S01]  /*11750*/  ISETP.GT.AND P4, PT, R127.reuse, RZ, PT ;  /* 0x000000ff7f00720c */ /* 0x040fe20003f84270 */
[----:B------:R-:W-:Y:S01]  /*11760*/  BSSY B0, `(.L_x_8535) ;  /* 0x000000e000007945 */ /* 0x000fe20003800000 */
[----:B------:R-:W-:-:S11]  /*11770*/  IADD3 R8, R127, -0x1, RZ ;  /* 0xffffffff7f087810 */ /* 0x000fd60007ffe0ff */
        /* <DEDUP_REMOVED lines=8> */
.L_x_8536:
[----:B------:R-:W-:-:S13]  /*11800*/  ISETP.NE.AND P4, PT, R7, 0x1, PT ;  /* 0x000000010700780c */ /* 0x000fda0003f85270 */
[----:B------:R-:W0:Y:S02]  /*11810*/  @P4 LDC.64 R12, c[0x0][0x9e8] ;  /* 0x00027a00ff0c4b82 */ /* 0x000e240000000a00 */
[----:B0-----:R-:W-:-:S05]  /*11820*/  @P4 IMAD.HI.U32 R12, R8, R12, RZ ;  /* 0x0000000c080c4227 */ /* 0x001fca00078e00ff */
[----:B------:R-:W-:-:S07]  /*11830*/  @P4 SHF.R.U32.HI R8, RZ, R13, R12 ;  /* 0x0000000dff084219 */ /* 0x000fce000001160c */
.L_x_8537:
[----:B------:R-:W-:Y:S05]  /*11840*/  BSYNC B0 ;  /* 0x0000000000007941 */ /* 0x000fea0003800000 */
.L_x_8535:
[----:B------:R-:W-:-:S05]  /*11850*/  IMAD R7, R8, R7, R7 ;  /* 0x0000000708077224 */ /* 0x000fca00078e0207 */
[----:B------:R-:W-:-:S07]  /*11860*/  VIMNMX R6, R6, R7, PT ;  /* 0x0000000706067248 */ /* 0x000fce0003fe0100 */
.L_x_8534:
[----:B------:R-:W-:Y:S01]  /*11870*/  SHF.R.S32.HI R7, RZ, 0x1f, R6 ;  /* 0x0000001fff077819 */ /* 0x000fe20000011406 */
[----:B------:R-:W-:Y:S01]  /*11880*/  ULDC UR4, c[0x0][0x9e4] ;  /* 0x0002790000047ab9 */ /* 0x000fe20000000800 */
[----:B------:R-:W-:Y:S01]  /*11890*/  ULDC UR5, c[0x0][0x9e4] ;  /* 0x0002790000057ab9 */ /* 0x000fe20000000800 */
[----:B------:R-:W-:Y:S01]  /*118a0*/  ULDC UR7, c[0x0][0x9d8] ;  /* 0x0002760000077ab9 */ /* 0x000fe20000000800 */
[----:B------:R-:W-:Y:S01]  /*118b0*/  LEA.HI R7, R7, R6, RZ, 0x7 ;  /* 0x0000000607077211 */ /* 0x000fe200078f38ff */
[----:B------:R-:W-:Y:S01]  /*118c0*/  ULDC UR49, c[0x0][0x9d8] ;  /* 0x0002760000317ab9 */ /* 0x000fe20000000800 */
[----:B------:R-:W-:Y:S01]  /*118d0*/  ULDC UR37, c[0x0][0x9d8] ;  /* 0x0002760000257ab9 */ /* 0x000fe20000000800 */
[----:B------:R-:W-:Y:S01]  /*118e0*/  ULDC UR48, c[0x0][0x9e0] ;  /* 0x0002780000307ab9 */ /* 0x000fe20000000800 */
[----:B------:R-:W-:Y:S01]  /*118f0*/  SHF.R.S32.HI R7, RZ, 0x7, R7 ;  /* 0x00000007ff077819 */ /* 0x000fe20000011407 */
[----:B------:R-:W-:Y:S01]  /*11900*/  ULDC UR6, c[0x0][0x9e0] ;  /* 0x0002780000067ab9 */ /* 0x000fe20000000800 */
[----:B------:R-:W-:-:S02]  /*11910*/  CS2R R150, SRZ ;  /* 0x0000000000967805 */ /* 0x000fc4000001ff00 */
[----:B------:R-:W-:Y:S02]  /*11920*/  CS2R R148, SRZ ;  /* 0x0000000000947805 */ /* 0x000fe4000001ff00 */
[----:B------:R-:W-:Y:S02]  /*11930*/  VIMNMX R12, R196, R7, !PT ;  /* 0x00000007c40c7248 */ /* 0x000fe40007fe0100 */
[----:B------:R-:W-:Y:S02]  /*11940*/  CS2R R146, SRZ ;  /* 0x0000000000927805 */ /* 0x000fe4000001ff00 */
[----:B------:R-:W-:Y:S02]  /*11950*/  CS2R R144, SRZ ;  /* 0x0000000000907805 */ /* 0x000fe4000001ff00 */
[----:B------:R-:W-:Y:S02]  /*11960*/  CS2R R142, SRZ ;  /* 0x00000000008e7805 */ /* 0x000fe4000001ff00 */
[----:B------:R-:W-:-:S02]  /*11970*/  ISETP.GE.AND P4, PT, R4, R12, PT ;  /* 0x0000000c0400720c */ /* 0x000fc40003f86270 */
        /* <DEDUP_REMOVED lines=13> */
[----:B-----5:R-:W-:Y:S02]  /*11a50*/  CS2R R114, SRZ ;  /* 0x0000000000727805 */ /* 0x020fe4000001ff00 */
        /* <DEDUP_REMOVED lines=13> */
[----:B------:R-:W-:Y:S06]  /*11b30*/  @!P4 BRA `(.L_x_8538) ;  /* 0x0000003800a0c947 */ /* 0x000fec0003800000 */
[----:B------:R-:W-:-:S07]  /*11b40*/  IMAD.MOV.U32 R151, RZ, RZ, RZ ;  /* 0x000000ffff977224 */ /* 0x000fce00078e00ff */
.L_x_8556:
[----:B------:R-:W-:Y:S01]  /*11b50*/  VIADD R13, R22, 0x1 ;  /* 0x00000001160d7836 */ /* 0x000fe20000000000 */
[----:B------:R-:W-:Y:S05]  /*11b60*/  YIELD ;  /* 0x0000000000007946 */ /* 0x000fea0003800000 */
[----:B------:R-:W-:-:S04]  /*11b70*/  ISETP.NE.AND P4, PT, R13, 0x2, PT ;  /* 0x000000020d00780c */ /* 0x000fc80003f85270 */
[----:B------:R-:W-:Y:S02]  /*11b80*/  SEL R7, RZ, 0x1, P4 ;  /* 0x00000001ff077807 */ /* 0x000fe40002000000 */
[----:B------:R-:W-:Y:S02]  /*11b90*/  SEL R13, R13, RZ, P4 ;  /* 0x000000ff0d0d7207 */ /* 0x000fe40002000000 */
[----:B------:R-:W-:Y:S02]  /*11ba0*/  ISETP.NE.AND P4, PT, R194, RZ, PT ;  /* 0x000000ffc200720c */ /* 0x000fe40003f85270 */
[----:B------:R-:W-:-:S11]  /*11bb0*/  LOP3.LUT R14, R186, R7, RZ, 0x3c, !PT ;  /* 0x00000007ba0e7212 */ /* 0x000fd600078e3cff */
[----:B------:R-:W-:Y:S05]  /*11bc0*/  @P4 BRA `(.L_x_8539) ;  /* 0x0000000000304947 */ /* 0x000fea0003800000 */
[----:B------:R-:W-:Y:S05]  /*11bd0*/  @!P0 BRA `(.L_x_8540) ;  /* 0x0000000000048947 */ /* 0x000fea0003800000 */
[----:B------:R-:W-:Y:S01]  /*11be0*/  BPT.TRAP 0x1 ;  /* 0x000000040000795c */ /* 0x000fe20000300000 */
.L_x_8540:
[----:B------:R-:W-:Y:S01]  /*11bf0*/  IMAD R7, R13, 0x8, R2 ;  /* 0x000000080d077824 */ /* 0x000fe200078e0202 */
[----:B------:R-:W-:-:S04]  /*11c00*/  SHF.L.U32 R6, R14, 0x1f, RZ ;  /* 0x0000001f0e067819 */ /* 0x000fc800000006ff */
[----:B------:R0:W1:Y:S01]  /*11c10*/  SYNCS.PHASECHK.TRANS64.TRYWAIT P5, [R7+URZ+0x28830], R6 ;  /* 0x02883006070075a7 */ /* 0x00006200080a017f */
[----:B------:R-:W-:Y:S05]  /*11c20*/  @!P0 BRA `(.L_x_8541) ;  /* 0x0000000000048947 */ /* 0x000fea0003800000 */
[----:B------:R-:W-:Y:S01]  /*11c30*/  BPT.TRAP 0x1 ;  /* 0x000000040000795c */ /* 0x000fe20000300000 */
.L_x_8541:
[----:B------:R-:W-:Y:S04]  /*11c40*/  BSSY B0, `(.L_x_8539) ;  /* 0x0000004000007945 */ /* 0x000fe80003800000 */
[----:B-1----:R-:W-:Y:S05]  /*11c50*/  @P5 BRA `(.L_x_8542) ;  /* 0x0000000000085947 */ /* 0x002fea0003800000 */
[----:B------:R-:W1:Y:S02]  /*11c60*/  SYNCS.PHASECHK.TRANS64.TRYWAIT P5, [R7+URZ+0x28830], R6 ;  /* 0x02883006070075a7 */ /* 0x000e6400080a017f */
[----:B-1----:R-:W-:Y:S05]  /*11c70*/  @!P5 BRA `(.L_x_8543) ;  /* 0x0000015c003cd947 */ /* 0x002fea0003800000 */
.L_x_8542:
[----:B------:R-:W-:Y:S05]  /*11c80*/  BSYNC B0 ;  /* 0x0000000000007941 */ /* 0x000fea0003800000 */
.L_x_8539:
[----:B------:R-:W2:Y:S01]  /*11c90*/  S2R R8, SR_TID.X ;  /* 0x0000000000087919 */ /* 0x000ea20000002100 */
[----:B01----:R-:W-:Y:S01]  /*11ca0*/  IMAD.MOV.U32 R7, RZ, RZ, 0x40000040 ;  /* 0x40000040ff077424 */ /* 0x003fe200078e00ff */
[----:B------:R-:W-:Y:S05]  /*11cb0*/  WARPSYNC.ALL ;  /* 0x0000000000007948 */ /* 0x000fea0003800000 */
[----:B------:R-:W-:Y:S01]  /*11cc0*/  R2UR UR47, R7 ;  /* 0x00000000072f72ca */ /* 0x000fe200000e0000 */
[----:B------:R-:W-:Y:S02]  /*11cd0*/  IMAD R6, R13, 0x800, R5 ;  /* 0x000008000d067824 */ /* 0x000fe400078e0205 */
[----:B------:R-:W-:-:S03]  /*11ce0*/  IMAD.MOV.U32 R9, RZ, RZ, 0x40000040 ;  /* 0x40000040ff097424 */ /* 0x000fc600078e00ff */
[----:B------:R-:W-:Y:S02]  /*11cf0*/  R2UR UR46, R6 ;  /* 0x00000000062e72ca */ /* 0x000fe400000e0000 */
[----:B------:R-:W-:Y:S01]  /*11d00*/  R2UR UR11, R9 ;  /* 0x00000000090b72ca */ /* 0x000fe200000e0000 */
[----:B------:R-:W-:-:S05]  /*11d10*/  IMAD.MOV.U32 R9, RZ, RZ, 0x40000040 ;  /* 0x40000040ff097424 */ /* 0x000fca00078e00ff */
[----:B------:R-:W-:Y:S01]  /*11d20*/  R2UR UR15, R9 ;  /* 0x00000000090f72ca */ /* 0x000fe200000e0000 */
[----:B------:R-:W-:-:S05]  /*11d30*/  IMAD.MOV.U32 R9, RZ, RZ, 0x40000040 ;  /* 0x40000040ff097424 */ /* 0x000fca00078e00ff */
[----:B------:R-:W-:Y:S01]  /*11d40*/  R2UR UR19, R9 ;  /* 0x00000000091372ca */ /* 0x000fe200000e0000 */
[----:B------:R-:W-:Y:S01]  /*11d50*/  IMAD.MOV.U32 R9, RZ, RZ, 0x40000040 ;  /* 0x40000040ff097424 */ /* 0x000fe200078e00ff */
[----:B--2---:R-:W-:-:S04]  /*11d60*/  SHF.R.U32.HI R8, RZ, 0x7, R8 ;  /* 0x00000007ff087819 */ /* 0x004fc80000011608 */
[----:B------:R-:W-:Y:S01]  /*11d70*/  R2UR UR23, R9 ;  /* 0x00000000091772ca */ /* 0x000fe200000e0000 */
[----:B------:R-:W-:Y:S01]  /*11d80*/  IMAD.MOV.U32 R9, RZ, RZ, 0x40000040 ;  /* 0x40000040ff097424 */ /* 0x000fe200078e00ff */
[----:B------:R-:W-:Y:S01]  /*11d90*/  IADD3 R7, R8, 0x8, RZ ;  /* 0x0000000808077810 */ /* 0x000fe20007ffe0ff */
[----:B------:R-:W-:-:S03]  /*11da0*/  VIADD R8, R6, 0x2 ;  /* 0x0000000206087836 */ /* 0x000fc60000000000 */
[----:B------:R-:W-:Y:S01]  /*11db0*/  R2UR UR27, R9 ;  /* 0x00000000091b72ca */ /* 0x000fe200000e0000 */
[----:B------:R0:W-:Y:S01]  /*11dc0*/  BAR.SYNC.DEFER_BLOCKING R7, 0x100 ;  /* 0x000400070000751d */ /* 0x0001e20000010000 */
[----:B------:R-:W-:Y:S01]  /*11dd0*/  R2UR UR10, R8 ;  /* 0x00000000080a72ca */ /* 0x000fe200000e0000 */
[----:B------:R-:W-:Y:S02]  /*11de0*/  VIADD R8, R6, 0x4 ;  /* 0x0000000406087836 */ /* 0x000fe40000000000 */
[----:B------:R-:W-:-:S03]  /*11df0*/  IMAD.MOV.U32 R9, RZ, RZ, 0x40000040 ;  /* 0x40000040ff097424 */ /* 0x000fc600078e00ff */
[----:B------:R-:W-:Y:S01]  /*11e00*/  R2UR UR14, R8 ;  /* 0x00000000080e72ca */ /* 0x000fe200000e0000 */
[----:B------:R-:W-:Y:S01]  /*11e10*/  VIADD R8, R6, 0x6 ;  /* 0x0000000606087836 */ /* 0x000fe20000000000 */
[----:B------:R-:W-:Y:S02]  /*11e20*/  R2UR UR31, R9 ;  /* 0x00000000091f72ca */ /* 0x000fe400000e0000 */
[----:B0-----:R-:W-:Y:S02]  /*11e30*/  MOV R7, 0x40000040 ;  /* 0x4000004000077802 */ /* 0x001fe40000000f00 */
[----:B------:R-:W-:Y:S02]  /*11e40*/  R2UR UR18, R8 ;  /* 0x00000000081272ca */ /* 0x000fe400000e0000 */
[----:B------:R-:W-:Y:S02]  /*11e50*/  IADD3 R8, R6, 0x400, RZ ;  /* 0x0000040006087810 */ /* 0x000fe40007ffe0ff */
[----:B------:R-:W-:-:S02]  /*11e60*/  R2UR UR35, R7 ;  /* 0x00000000072372ca */ /* 0x000fc400000e0000 */
[----:B------:R-:W-:Y:S01]  /*11e70*/  R2UR UR22, R8 ;  /* 0x00000000081672ca */ /* 0x000fe200000e0000 */
[----:B------:R-:W-:Y:S01]  /*11e80*/  VIADD R8, R6, 0x402 ;  /* 0x0000040206087836 */ /* 0x000fe20000000000 */
[----:B------:R-:W-:-:S04]  /*11e90*/  WARPGROUP.ARRIVE ;  /* 0x00000000000079c5 */ /* 0x000fc80000000000 */
[----:B------:R-:W-:Y:S01]  /*11ea0*/  R2UR UR26, R8 ;  /* 0x00000000081a72ca */ /* 0x000fe200000e0000 */
[C---:B------:R-:W-:Y:S02]  /*11eb0*/  VIADD R8, R6.reuse, 0x404 ;  /* 0x0000040406087836 */ /* 0x040fe40000000000 */
[----:B------:R-:W-:Y:S01]  /*11ec0*/  VIADD R6, R6, 0x406 ;  /* 0x0000040606067836 */ /* 0x000fe20000000000 */
[----:B------:R-:W-:Y:S02]  /*11ed0*/  HGMMA.64x128x16.F32 R24, gdesc[UR44], RZ, !UPT, gsb0 ;  /* 0x01e000002c1879f0 */ /* 0x000fe4000c0008ff */
[----:B------:R-:W-:Y:S02]  /*11ee0*/  R2UR UR30, R8 ;  /* 0x00000000081e72ca */ /* 0x000fe400000e0000 */
[----:B------:R-:W-:Y:S01]  /*11ef0*/  R2UR UR34, R6 ;  /* 0x00000000062272ca */ /* 0x000fe200000e0000 */
        /* <DEDUP_REMOVED lines=22> */
[----:B------:R-:W-:Y:S05]  /*12060*/  @P4 BRA `(.L_x_8544) ;  /* 0x0000000000284947 */ /* 0x000fea0003800000 */
[----:B------:R-:W-:Y:S05]  /*12070*/  @!P0 BRA `(.L_x_8545) ;  /* 0x0000000000048947 */ /* 0x000fea0003800000 */
[----:B------:R-:W-:Y:S01]  /*12080*/  BPT.TRAP 0x1 ;  /* 0x000000040000795c */ /* 0x000fe20000300000 */
.L_x_8545:
[----:B------:R-:W-:Y:S01]  /*12090*/  SHF.L.U32 R6, R186, 0x1f, RZ ;  /* 0x0000001fba067819 */ /* 0x000fe200000006ff */
[----:B------:R-:W-:-:S04]  /*120a0*/  IMAD R7, R22, 0x8, R2 ;  /* 0x0000000816077824 */ /* 0x000fc800078e0202 */
[----:B------:R0:W1:Y:S01]  /*120b0*/  SYNCS.PHASECHK.TRANS64.TRYWAIT P4, [R7+URZ+0x28850], R6 ;  /* 0x02885006070075a7 */ /* 0x000062000808017f */
[----:B------:R-:W-:Y:S05]  /*120c0*/  @!P0 BRA `(.L_x_8546) ;  /* 0x0000000000048947 */ /* 0x000fea0003800000 */
[----:B------:R-:W-:Y:S01]  /*120d0*/  BPT.TRAP 0x1 ;  /* 0x000000040000795c */ /* 0x000fe20000300000 */
.L_x_8546:
[----:B-1----:R-:W-:Y:S05]  /*120e0*/  @P4 BRA `(.L_x_8544) ;  /* 0x0000000000084947 */ /* 0x002fea0003800000 */
[----:B------:R-:W1:Y:S02]  /*120f0*/  SYNCS.PHASECHK.TRANS64.TRYWAIT P4, [R7+URZ+0x28850], R6 ;  /* 0x02885006070075a7 */ /* 0x000e64000808017f */
[----:B-1----:R-:W-:Y:S05]  /*12100*/  @!P4 BRA `(.L_x_8547) ;  /* 0x00000158002cc947 */ /* 0x002fea0003800000 */
.L_x_8544:
[----:B01----:R-:W-:Y:S01]  /*12110*/  VIADD R6, R2, 0x400 ;  /* 0x0000040002067836 */ /* 0x003fe20000000000 */
[----:B------:R-:W-:Y:S05]  /*12120*/  WARPSYNC.ALL ;  /* 0x0000000000007948 */ /* 0x000fea0003800000 */
[----:B------:R-:W-:Y:S01]  /*12130*/  SHF.R.U32.HI R6, RZ, 0x4, R6 ;  /* 0x00000004ff067819 */ /* 0x000fe20000011606 */
[----:B------:R-:W-:Y:S01]  /*12140*/  WARPGROUP.ARRIVE ;  /* 0x00000000000079c5 */ /* 0x000fe20000000000 */
[----:B------:R-:W-:Y:S02]  /*12150*/  IMAD.MOV.U32 R9, RZ, RZ, 0x40000040 ;  /* 0x40000040ff097424 */ /* 0x000fe400078e00ff */
        /* <DEDUP_REMOVED lines=10> */
[----:B------:R-:W-:Y:S01]  /*12200*/  IMAD R6, R22, 0x800, R7 ;  /* 0x0000080016067824 */ /* 0x000fe200078e0207 */
[----:B------:R-:W0:Y:S01]  /*12210*/  S2R R186, SR_TID.X ;  /* 0x0000000000ba7919 */ /* 0x000e220000002100 */
[----:B------:R-:W-:-:S02]  /*12220*/  IMAD.MOV.U32 R7, RZ, RZ, 0x40000040 ;  /* 0x40000040ff077424 */ /* 0x000fc400078e00ff */
[----:B------:R-:W-:Y:S01]  /*12230*/  FMUL.FTZ R41, R46, UR49 ;  /* 0x000000312e297c20 */ /* 0x000fe20008410000 */
[C---:B------:R-:W-:Y:S01]  /*12240*/  VIADD R8, R6.reuse, 0x80 ;  /* 0x0000008006087836 */ /* 0x040fe20000000000 */
[----:B------:R-:W-:Y:S01]  /*12250*/  R2UR UR10, R6 ;  /* 0x00000000060a72ca */ /* 0x000fe200000e0000 */
[----:B------:R-:W-:Y:S01]  /*12260*/  FMUL.FTZ R46, R51, UR49 ;  /* 0x00000031332e7c20 */ /* 0x000fe20008410000 */
[----:B------:R-:W-:Y:S01]  /*12270*/  R2UR UR11, R7 ;  /* 0x00000000070b72ca */ /* 0x000fe200000e0000 */
[----:B------:R-:W-:Y:S02]  /*12280*/  IMAD.MOV.U32 R7, RZ, RZ, 0x40000040 ;  /* 0x40000040ff077424 */ /* 0x000fe400078e00ff */
        /* <DEDUP_REMOVED lines=11> */
[----:B------:R-:W-:Y:S01]  /*12340*/  HGMMA.64x128x16.F32 R88, R180, gdesc[UR8].tnspB, R88, gsb0 ;  /* 0x41e00008b4587df0 */ /* 0x000fe20008000858 */
[----:B------:R-:W-:Y:S01]  /*12350*/  R2UR UR10, R8 ;  /* 0x00000000080a72ca */ /* 0x000fe200000e0000 */
[----:B------:R-:W-:Y:S01]  /*12360*/  FMUL.FTZ R25, R30, UR49 ;  /* 0x000000311e197c20 */ /* 0x000fe20008410000 */
[----:B------:R-:W-:Y:S01]  /*12370*/  R2UR UR11, R9 ;  /* 0x00000000090b72ca */ /* 0x000fe200000e0000 */
[----:B------:R-:W-:Y:S01]  /*12380*/  IMAD.MOV.U32 R9, RZ, RZ, 0x40000040 ;  /* 0x40000040ff097424 */ /* 0x000fe200078e00ff */
[----:B------:R-:W-:Y:S01]  /*12390*/  IADD3 R8, R6, 0x100, RZ ;  /* 0x0000010006087810 */ /* 0x000fe20007ffe0ff */
        /* <DEDUP_REMOVED lines=21> */
[----:B0-----:R-:W-:Y:S01]  /*124f0*/  SHF.R.U32.HI R186, RZ, 0x7, R186 ;  /* 0x00000007ffba7819 */ /* 0x001fe200000116ba */
        /* <DEDUP_REMOVED lines=19> */
[----:B------:R-:W-:Y:S01]  /*12630*/  R2UR UR10, R8 ;  /* 0x00000000080a72ca */ /* 0x000fe200000e0000 */
[----:B------:R-:W-:Y:S01]  /*12640*/  VIADD R8, R6, 0x180 ;  /* 0x0000018006087836 */ /* 0x000fe20000000000 */
[----:B------:R-:W-:Y:S01]  /*12650*/  R2UR UR11, R9 ;  /* 0x00000000090b72ca */ /* 0x000fe200000e0000 */
[----:B------:R-:W-:-:S03]  /*12660*/  IMAD.MOV.U32 R9, RZ, RZ, 0x40000040 ;  /* 0x40000040ff097424 */ /* 0x000fc600078e00ff */
        /* <DEDUP_REMOVED lines=20> */
[----:B------:R-:W-:-:S03]  /*127b0*/  FMUL.FTZ R176, R81, UR49 ;  /* 0x0000003151b07c20 */ /* 0x000fc60008410000 */
        /* <DEDUP_REMOVED lines=19> */
[----:B------:R-:W-:-:S04]  /*128f0*/  FMUL.FTZ R172, R84, UR49 ;  /* 0x0000003154ac7c20 */ /* 0x000fc80008410000 */
[----:B------:R-:W-:Y:S01]  /*12900*/  HGMMA.64x128x16.F32 R88, R168, gdesc[UR8].tnspB, R88, gsb0 ;  /* 0x41e00008a8587df0 */ /* 0x000fe20008000858 */
[----:B------:R-:W-:Y:S01]  /*12910*/  R2UR UR10, R8 ;  /* 0x00000000080a72ca */ /* 0x000fe200000e0000 */
[----:B------:R-:W-:Y:S01]  /*12920*/  VIADD R8, R6, 0x280 ;  /* 0x0000028006087836 */ /* 0x000fe20000000000 */
[----:B------:R-:W-:Y:S01]  /*12930*/  R2UR UR11, R9 ;  /* 0x00000000090b72ca */ /* 0x000fe200000e0000 */
[----:B------:R-:W0:Y:S01]  /*12940*/  MUFU.TANH R174, R174 ;  /* 0x000000ae00ae7308 */ /* 0x000e220000002400 */
[----:B------:R-:W-:-:S07]  /*12950*/  MOV R9, 0x40000040 ;  /* 0x4000004000097802 */ /* 0x000fce0000000f00 */
[----:B------:R-:W0:Y:S01]  /*12960*/  MUFU.TANH R172, R172 ;  /* 0x000000ac00ac7308 */ /* 0x000e220000002400 */
[----:B------:R-:W-:Y:S02]  /*12970*/  WARPGROUP.DEPBAR.LE gsb0, 0x0 ;  /* 0x00008000000079c5 */ /* 0x000fe40000010000 */
[----:B------:R-:W-:Y:S01]  /*12980*/  WARPGROUP.ARRIVE ;  /* 0x00000000000079c5 */ /* 0x000fe20000000000 */
[----:B------:R-:W-:Y:S01]  /*12990*/  FMUL.FTZ R168, R76, UR49 ;  /* 0x000000314ca87c20 */ /* 0x000fe20008410000 */
[----:B------:R-:W-:-:S04]  /*129a0*/  FMUL.FTZ R170, R85, UR49 ;  /* 0x0000003155aa7c20 */ /* 0x000fc80008410000 */
[----:B------:R-:W-:Y:S01]  /*129b0*/  HGMMA.64x128x16.F32 R88, R164, gdesc[UR8].tnspB, R88, gsb0 ;  /* 0x41e00008a4587df0 */ /* 0x000fe20008000858 */
[----:B------:R-:W-:Y:S01]  /*129c0*/  R2UR UR10, R8 ;  /* 0x00000000080a72ca */ /* 0x000fe200000e0000 */
[C---:B------:R-:W-:Y:S01]  /*129d0*/  VIADD R8, R6.reuse, 0x300 ;  /* 0x0000030006087836 */ /* 0x040fe20000000000 */
[----:B------:R-:W-:Y:S01]  /*129e0*/  R2UR UR11, R9 ;  /* 0x00000000090b72ca */ /* 0x000fe200000e0000 */
[----:B------:R-:W-:Y:S01]  /*129f0*/  IMAD.MOV.U32 R9, RZ, RZ, 0x40000040 ;  /* 0x40000040ff097424 */ /* 0x000fe200078e00ff */
[----:B------:R-:W0:Y:S01]  /*12a00*/  MUFU.TANH R168, R168 ;  /* 0x000000a800a87308 */ /* 0x000e220000002400 */
[----:B------:R-:W-:-:S07]  /*12a10*/  VIADD R6, R6, 0x380 ;  /* 0x0000038006067836 */ /* 0x000fce0000000000 */
[----:B------:R-:W0:Y:S01]  /*12a20*/  MUFU.TANH R170, R170 ;  /* 0x000000aa00aa7308 */ /* 0x000e220000002400 */
[----:B------:R-:W-:Y:S02]  /*12a30*/  WARPGROUP.DEPBAR.LE gsb0, 0x0 ;  /* 0x00008000000079c5 */ /* 0x000fe40000010000 */
[----:B------:R-:W-:Y:S01]  /*12a40*/  WARPGROUP.ARRIVE ;  /* 0x00000000000079c5 */ /* 0x000fe20000000000 */
[----:B------:R-:W-:Y:S01]  /*12a50*/  FMUL.FTZ R166, R73, UR49 ;  /* 0x0000003149a67c20 */ /* 0x000fe20008410000 */
[----:B------:R-:W-:Y:S02]  /*12a60*/  IMAD.SHL.U32 R73, R4, 0x80, RZ ;  /* 0x0000008004497824 */ /* 0x000fe400078e00ff */
[----:B------:R-:W-:Y:S01]  /*12a70*/  FMUL.FTZ R164, R72, UR49 ;  /* 0x0000003148a47c20 */ /* 0x000fe20008410000 */
[----:B------:R-:W-:Y:S01]  /*12a80*/  FMUL.FTZ R72, R87, UR49 ;  /* 0x0000003157487c20 */ /* 0x000fe20008410000 */
[----:B------:R-:W-:Y:S01]  /*12a90*/  HGMMA.64x128x16.F32 R88, R160, gdesc[UR8].tnspB, R88, gsb0 ;  /* 0x41e00008a0587df0 */ /* 0x000fe20008000858 */
[----:B------:R-:W-:Y:S01]  /*12aa0*/  R2UR UR10, R8 ;  /* 0x00000000080a72ca */ /* 0x000fe200000e0000 */
[----:B------:R-:W-:Y:S01]  /*12ab0*/  FMUL.FTZ R8, R55, UR49 ;  /* 0x0000003137087c20 */ /* 0x000fe20008410000 */
[----:B------:R-:W-:Y:S01]  /*12ac0*/  R2UR UR11, R9 ;  /* 0x00000000090b72ca */ /* 0x000fe200000e0000 */
[----:B------:R-:W-:Y:S01]  /*12ad0*/  FMUL.FTZ R55, R62, UR49 ;  /* 0x000000313e377c20 */ /* 0x000fe20008410000 */
[----:B------:R-:W-:Y:S01]  /*12ae0*/  FMUL.FTZ R62, R64, UR49 ;  /* 0x00000031403e7c20 */ /* 0x000fe20008410000 */
[----:B------:R-:W-:Y:S01]  /*12af0*/  FMUL.FTZ R64, R71, UR49 ;  /* 0x0000003147407c20 */ /* 0x000fe20008410000 */
[----:B------:R-:W-:Y:S01]  /*12b00*/  FMUL.FTZ R9, R56, UR49 ;  /* 0x0000003138097c20 */ /* 0x000fe20008410000 */
[----:B------:R-:W5:Y:S01]  /*12b10*/  @P2 LDC R71, c[0x0][0x450] ;  /* 0x00011400ff472b82 */ /* 0x000f620000000800 */
[----:B------:R-:W-:Y:S01]  /*12b20*/  FMUL.FTZ R56, R63, UR49 ;  /* 0x000000313f387c20 */ /* 0x000fe20008410000 */
[----:B------:R-:W-:Y:S01]  /*12b30*/  FMUL.FTZ R63, R70, UR49 ;  /* 0x00000031463f7c20 */ /* 0x000fe20008410000 */
[----:B------:R-:W-:Y:S01]  /*12b40*/  IADD3 R74, -R73, 0x1, RZ ;  /* 0x00000001494a7810 */ /* 0x000fe20007ffe1ff */
[----:B------:R-:W-:Y:S01]  /*12b50*/  FMUL.FTZ R70, R82, UR49 ;  /* 0x0000003152467c20 */ /* 0x000fe20008410000 */
[----:B------:R-:W0:Y:S03]  /*12b60*/  MUFU.TANH R8, R8 ;  /* 0x0000000800087308 */ /* 0x000e260000002400 */
[----:B------:R-:W-:-:S05]  /*12b70*/  IMAD R74, R189, -0x2, R74 ;  /* 0xfffffffebd4a7824 */ /* 0x000fca00078e024a */
[----:B------:R-:W0:Y:S01]  /*12b80*/  MUFU.TANH R9, R9 ;  /* 0x0000000900097308 */ /* 0x000e220000002400 */
[----:B------:R-:W-:-:S05]  /*12b90*/  IADD3 R74, -R187, R74, R188 ;  /* 0x0000004abb4a7210 */ /* 0x000fca0007ffe1bc */
        /* <DEDUP_REMOVED lines=12> */
[----:B------:R-:W-:Y:S01]  /*12c60*/  HGMMA.64x128x16.F32 R88, R156, gdesc[UR8].tnspB, R88, gsb0 ;  /* 0x41e000089c587df0 */ /* 0x000fe20008000858 */
[----:B------:R-:W-:Y:S02]  /*12c70*/  R2UR UR10, R6 ;  /* 0x00000000060a72ca */ /* 0x000fe400000e0000 */
[----:B------:R-:W-:Y:S01]  /*12c80*/  R2UR UR11, R7 ;  /* 0x00000000070b72ca */ /* 0x000fe200000e0000 */
[----:B------:R-:W1:Y:S01]  /*12c90*/  @P2 LDC R6, c[0x0][0x44c] ;  /* 0x00011300ff062b82 */ /* 0x000e620000000800 */
[----:B------:R-:W-:-:S05]  /*12ca0*/  @!P1 IMAD R7, R13, 0x8, R2 ;  /* 0x000000080d079824 */ /* 0x000fca00078e0202 */
[----:B------:R-:W-:-:S04]  /*12cb0*/  @!P1 IADD3 R7, R7, 0x28840, RZ ;  /* 0x0002884007079810 */ /* 0x000fc80007ffe0ff */
[----:B------:R-:W-:Y:S01]  /*12cc0*/  @!P1 PRMT R7, RZ, 0x654, R7 ;  /* 0x00000654ff079816 */ /* 0x000fe20000000007 */
[----:B-1----:R-:W-:-:S05]  /*12cd0*/  @P2 IMAD.HI.U32 R6, R75, R6, RZ ;  /* 0x000000064b062227 */ /* 0x002fca00078e00ff */
[----:B-----5:R-:W-:Y:S01]  /*12ce0*/  @P2 SHF.R.U32.HI R75, RZ, R71, R6 ;  /* 0x00000047ff4b2219 */ /* 0x020fe20000011606 */
[----:B------:R-:W-:Y:S01]  /*12cf0*/  FMUL.FTZ R71, R86, UR49 ;  /* 0x0000003156477c20 */ /* 0x000fe20008410000 */
[----:B------:R-:W-:-:S03]  /*12d00*/  IADD3 R6, -R186, 0xb, RZ ;  /* 0x0000000bba067810 */ /* 0x000fc60007ffe1ff */
[----:B------:R-:W1:Y:S02]  /*12d10*/  SHFL.IDX PT, R76, R75, RZ, 0x1c1f ;  /* 0x001c1fff4b4c7589 */ /* 0x000e6400000e0000 */
[----:B------:R-:W0:Y:S01]  /*12d20*/  MUFU.TANH R71, R71 ;  /* 0x0000004700477308 */ /* 0x000e220000002400 */
[--C-:B-1----:R-:W-:Y:S01]  /*12d30*/  IMAD.IADD R81, R77, 0x1, R76.reuse ;  /* 0x000000014d517824 */ /* 0x102fe200078e024c */
[----:B------:R-:W-:Y:S02]  /*12d40*/  WARPGROUP.DEPBAR.LE gsb0, 0x0 ;  /* 0x00008000000079c5 */ /* 0x000fe40000010000 */
[----:B------:R-:W-:Y:S01]  /*12d50*/  WARPGROUP.ARRIVE ;  /* 0x00000000000079c5 */ /* 0x000fe20000000000 */
[----:B------:R-:W-:Y:S01]  /*12d60*/  FMUL.FTZ R158, R68, UR49 ;  /* 0x00000031449e7c20 */ /* 0x000fe20008410000 */
[----:B------:R-:W-:Y:S01]  /*12d70*/  FMUL.FTZ R157, R69, UR49 ;  /* 0x00000031459d7c20 */ /* 0x000fe20008410000 */
[----:B------:R-:W-:Y:S01]  /*12d80*/  FMUL.FTZ R68, R79, UR49 ;  /* 0x000000314f447c20 */ /* 0x000fe20008410000 */
[----:B------:R-:W-:Y:S01]  /*12d90*/  FMUL.FTZ R69, R83, UR49 ;  /* 0x0000003153457c20 */ /* 0x000fe20008410000 */
[----:B------:R-:W-:Y:S01]  /*12da0*/  VIADD R79, R74, UR50 ;  /* 0x000000324a4f7c36 */ /* 0x000fe20008000000 */
[----:B------:R-:W-:Y:S01]  /*12db0*/  HGMMA.64x128x16.F32 R88, R152, gdesc[UR8].tnspB, R88, gsb0 ;  /* 0x41e0000898587df0 */ /* 0x000fe20008000858 */
[----:B------:R-:W1:Y:S02]  /*12dc0*/  MUFU.TANH R158, R158 ;  /* 0x0000009e009e7308 */ /* 0x000e640000002400 */
[----:B------:R-:W-:-:S06]  /*12dd0*/  IMAD.IADD R83, R79, 0x1, R76 ;  /* 0x000000014f537824 */ /* 0x000fcc00078e024c */
[----:B------:R-:W0:Y:S08]  /*12de0*/  MUFU.TANH R157, R157 ;  /* 0x0000009d009d7308 */ /* 0x000e300000002400 */
[----:B------:R-:W0:Y:S08]  /*12df0*/  MUFU.TANH R68, R68 ;  /* 0x0000004400447308 */ /* 0x000e300000002400 */
[----:B------:R-:W0:Y:S01]  /*12e00*/  MUFU.TANH R69, R69 ;  /* 0x0000004500457308 */ /* 0x000e220000002400 */
[----:B------:R-:W-:-:S02]  /*12e10*/  WARPGROUP.DEPBAR.LE gsb0, 0x0 ;  /* 0x00008000000079c5 */ /* 0x000fc40000010000 */
[----:B------:R0:W-:Y:S06]  /*12e20*/  BAR.ARV R6, 0x100 ;  /* 0x000400060000751d */ /* 0x0001ec0000002000 */
[----:B------:R0:W-:Y:S01]  /*12e30*/  @!P1 SYNCS.ARRIVE.TRANS64.RED.A1T0 RZ, [R7+URZ], RZ ;  /* 0x000000ff07ff99a7 */ /* 0x0001e2000810043f */
[----:B-1234-:R-:W-:Y:S05]  /*12e40*/  @!P3 BRA `(.L_x_8548) ;  /* 0x000000000058b947 */ /* 0x01efea0003800000 */
        /* <DEDUP_REMOVED lines=12> */
.L_x_8550:
[----:B------:R-:W-:-:S04]  /*12f10*/  MOV R76, UR4 ;  /* 0x00000004004c7c02 */ /* 0x000fc80008000f00 */
[----:B------:R-:W-:-:S13]  /*12f20*/  ISETP.NE.AND P4, PT, R76, 0x1, PT ;  /* 0x000000014c00780c */ /* 0x000fda0003f85270 */
[----:B0-----:R-:W0:Y:S02]  /*12f30*/  @P4 LDC.64 R6, c[0x0][0x9e8] ;  /* 0x00027a00ff064b82 */ /* 0x001e240000000a00 */
[----:B0-----:R-:W-:-:S05]  /*12f40*/  @P4 IMAD.HI.U32 R6, R74, R6, RZ ;  /* 0x000000064a064227 */ /* 0x001fca00078e00ff */
[----:B------:R-:W-:-:S07]  /*12f50*/  @P4 SHF.R.U32.HI R74, RZ, R7, R6 ;  /* 0x00000007ff4a4219 */ /* 0x000fce0000011606 */
.L_x_8551:
[----:B------:R-:W-:Y:S05]  /*12f60*/  BSYNC B0 ;  /* 0x0000000000007941 */ /* 0x000fea0003800000 */
.L_x_8549:
[----:B------:R-:W-:-:S04]  /*12f70*/  IMAD R74, R74, R76, -R73 ;  /* 0x0000004c4a4a7224 */ /* 0x000fc800078e0a49 */
[----:B------:R-:W-:-:S05]  /*12f80*/  IMAD R74, R189, -0x2, R74 ;  /* 0xfffffffebd4a7824 */ /* 0x000fca00078e024a */
[----:B------:R-:W-:Y:S02]  /*12f90*/  VIADDMNMX R81, R74, R76, R81, PT ;  /* 0x0000004c4a517246 */ /* 0x000fe40003800151 */
[----:B------:R-:W-:-:S07]  /*12fa0*/  VIMNMX R83, R83, R74, !PT ;  /* 0x0000004a53537248 */ /* 0x000fce0007fe0100 */
.L_x_8548:
[----:B------:R-:W-:Y:S01]  /*12fb0*/  ISETP.GT.AND P4, PT, R4, -0x1, PT ;  /* 0xffffffff0400780c */ /* 0x000fe20003f84270 */
[----:B0-----:R-:W0:Y:S03]  /*12fc0*/  SHFL.IDX PT, R6, R75, 0x1, 0x1c1f ;  /* 0x003c1f004b067f89 */ /* 0x001e2600000e0000 */
[----:B------:R-:W-:-:S04]  /*12fd0*/  ISETP.GT.AND P5, PT, R83, RZ, P4 ;  /* 0x000000ff5300720c */ /* 0x000fc800027a4270 */
[----:B------:R-:W-:-:S04]  /*12fe0*/  ISETP.LT.OR P5, PT, R81, 0x1, P5 ;  /* 0x000000015100780c */ /* 0x000fc80002fa1670 */
[----:B------:R-:W-:Y:S02]  /*12ff0*/  FSEL R74, R21, -INF , !P5 ;  /* 0xff800000154a7808 */ /* 0x000fe40006800000 */
[----:B------:R-:W-:-:S04]  /*13000*/  ISETP.GT.AND P5, PT, R83, 0x1, P4 ;  /* 0x000000015300780c */ /* 0x000fc800027a4270 */
[----:B------:R-:W-:-:S04]  /*13010*/  ISETP.LT.OR P5, PT, R81, 0x2, P5 ;  /* 0x000000025100780c */ /* 0x000fc80002fa1670 */
[----:B------:R-:W-:Y:S02]  /*13020*/  FSEL R24, R24, -INF , !P5 ;  /* 0xff80000018187808 */ /* 0x000fe40006800000 */
[----:B------:R-:W-:Y:S01]  /*13030*/  ISETP.GT.AND P5, PT, R83, 0x8, P4 ;  /* 0x000000085300780c */ /* 0x000fe200027a4270 */
[----:B0-----:R-:W-:-:S03]  /*13040*/  IMAD.IADD R21, R77, 0x1, R6 ;  /* 0x000000014d157824 */ /* 0x001fc600078e0206 */
[----:B------:R-:W-:-:S04]  /*13050*/  ISETP.LT.OR P5, PT, R81, 0x9, P5 ;  /* 0x000000095100780c */ /* 0x000fc80002fa1670 */
[----:B------:R-:W-:Y:S02]  /*13060*/  FSEL R76, R27, -INF , !P5 ;  /* 0xff8000001b4c7808 */ /* 0x000fe40006800000 */
[----:B------:R-:W-:-:S04]  /*13070*/  ISETP.GT.AND P5, PT, R83, 0x9, P4 ;  /* 0x000000095300780c */ /* 0x000fc800027a4270 */
        /* <DEDUP_REMOVED lines=40> */
[----:B------:R-:W-:Y:S01]  /*13300*/  FSEL R154, R9, -INF , !P5 ;  /* 0xff800000099a7808 */ /* 0x000fe20006800000 */
[----:B------:R-:W-:Y:S01]  /*13310*/  IMAD.IADD R9, R79, 0x1, R6 ;  /* 0x000000014f097824 */ /* 0x000fe200078e0206 */
        /* <DEDUP_REMOVED lines=45> */
[----:B------:R-:W-:Y:S08]  /*135f0*/  @!P3 BRA `(.L_x_8552) ;  /* 0x000000000058b947 */ /* 0x000ff00003800000 */
        /* <DEDUP_REMOVED lines=12> */
.L_x_8554:
[----:B------:R-:W-:-:S05]  /*136c0*/  IMAD.U32 R180, RZ, RZ, UR4 ;  /* 0x00000004ffb47e24 */ /* 0x000fca000f8e00ff */
[----:B------:R-:W-:-:S13]  /*136d0*/  ISETP.NE.AND P5, PT, R180, 0x1, PT ;  /* 0x00000001b400780c */ /* 0x000fda0003fa5270 */
[----:B------:R-:W0:Y:S02]  /*136e0*/  @P5 LDC.64 R6, c[0x0][0x9e8] ;  /* 0x00027a00ff065b82 */ /* 0x000e240000000a00 */
[----:B0-----:R-:W-:-:S05]  /*136f0*/  @P5 IMAD.HI.U32 R6, R27, R6, RZ ;  /* 0x000000061b065227 */ /* 0x001fca00078e00ff */
[----:B------:R-:W-:-:S07]  /*13700*/  @P5 SHF.R.U32.HI R27, RZ, R7, R6 ;  /* 0x00000007ff1b5219 */ /* 0x000fce0000011606 */
.L_x_8555:
[----:B------:R-:W-:Y:S05]  /*13710*/  BSYNC B0 ;  /* 0x0000000000007941 */ /* 0x000fea0003800000 */
.L_x_8553:
[----:B------:R-:W-:-:S04]  /*13720*/  IMAD R6, R27, R180, -R73 ;  /* 0x000000b41b067224 */ /* 0x000fc800078e0a49 */
[----:B------:R-:W-:-:S05]  /*13730*/  IMAD R6, R189, -0x2, R6 ;  /* 0xfffffffebd067824 */ /* 0x000fca00078e0206 */
[----:B------:R-:W-:Y:S02]  /*13740*/  VIADDMNMX R21, R6, R180, R21, PT ;  /* 0x000000b406157246 */ /* 0x000fe40003800115 */
[----:B------:R-:W-:-:S07]  /*13750*/  VIMNMX R9, R9, R6, !PT ;  /* 0x0000000609097248 */ /* 0x000fce0007fe0100 */
.L_x_8552:
[----:B------:R-:W-:Y:S01]  /*13760*/  ISETP.GT.AND P5, PT, R9, 0x1, P4 ;  /* 0x000000010900780c */ /* 0x000fe200027a4270 */
[----:B------:R-:W-:Y:S01]  /*13770*/  @!P1 IMAD R61, R22, 0x8, R2 ;  /* 0x00000008163d9824 */ /* 0x000fe200078e0202 */
[----:B------:R-:W-:Y:S02]  /*13780*/  FMNMX.FTZ R7, R74, R11, !PT ;  /* 0x0000000b4a077209 */ /* 0x000fe40007810000 */
[----:B------:R-:W-:Y:S02]  /*13790*/  ISETP.LT.OR P5, PT, R21, 0x2, P5 ;  /* 0x000000021500780c */ /* 0x000fe40002fa1670 */
[----:B------:R-:W-:Y:S02]  /*137a0*/  FMNMX.FTZ R7, R24, R7, !PT ;  /* 0x0000000718077209 */ /* 0x000fe40007810000 */
[----:B------:R-:W-:Y:S02]  /*137b0*/  FSEL R20, R20, -INF , !P5 ;  /* 0xff80000014147808 */ /* 0x000fe40006800000 */
[----:B------:R-:W-:-:S02]  /*137c0*/  ISETP.GT.AND P5, PT, R9, 0x8, P4 ;  /* 0x000000080900780c */ /* 0x000fc400027a4270 */
[----:B------:R-:W-:Y:S02]  /*137d0*/  FMNMX.FTZ R7, R76, R7, !PT ;  /* 0x000000074c077209 */ /* 0x000fe40007810000 */
[----:B------:R-:W-:Y:S02]  /*137e0*/  ISETP.LT.OR P5, PT, R21, 0x9, P5 ;  /* 0x000000091500780c */ /* 0x000fe40002fa1670 */
[----:B------:R-:W-:Y:S02]  /*137f0*/  FMNMX.FTZ R7, R28, R7, !PT ;  /* 0x000000071c077209 */ /* 0x000fe40007810000 */
[----:B------:R-:W-:Y:S02]  /*13800*/  FSEL R180, R25, -INF , !P5 ;  /* 0xff80000019b47808 */ /* 0x000fe40006800000 */
[----:B------:R-:W-:Y:S02]  /*13810*/  ISETP.GT.AND P5, PT, R9, 0x9, P4 ;  /* 0x000000090900780c */ /* 0x000fe400027a4270 */
[----:B------:R-:W-:-:S02]  /*13820*/  FMNMX.FTZ R7, R78, R7, !PT ;  /* 0x000000074e077209 */ /* 0x000fc40007810000 */
[----:B------:R-:W-:Y:S02]  /*13830*/  ISETP.LT.OR P5, PT, R21, 0xa, P5 ;  /* 0x0000000a1500780c */ /* 0x000fe40002fa1670 */
[----:B------:R-:W-:Y:S02]  /*13840*/  FMNMX.FTZ R7, R32, R7, !PT ;  /* 0x0000000720077209 */ /* 0x000fe40007810000 */
[----:B------:R-:W-:Y:S02]  /*13850*/  FSEL R26, R26, -INF , !P5 ;  /* 0xff8000001a1a7808 */ /* 0x000fe40006800000 */
[----:B------:R-:W-:Y:S02]  /*13860*/  ISETP.GT.AND P5, PT, R9, 0x10, P4 ;  /* 0x000000100900780c */ /* 0x000fe400027a4270 */
[----:B------:R-:W-:Y:S02]  /*13870*/  FMNMX.FTZ R7, R34, R7, !PT ;  /* 0x0000000722077209 */ /* 0x000fe40007810000 */
[----:B------:R-:W-:-:S02]  /*13880*/  ISETP.LT.OR P5, PT, R21, 0x11, P5 ;  /* 0x000000111500780c */ /* 0x000fc40002fa1670 */
[----:B------:R-:W-:Y:S02]  /*13890*/  FMNMX.FTZ R7, R80, R7, !PT ;  /* 0x0000000750077209 */ /* 0x000fe40007810000 */
[----:B------:R-:W-:Y:S02]  /*138a0*/  FSEL R182, R29, -INF , !P5 ;  /* 0xff8000001db67808 */ /* 0x000fe40006800000 */
[----:B------:R-:W-:Y:S02]  /*138b0*/  ISETP.GT.AND P5, PT, R9, 0x11, P4 ;  /* 0x000000110900780c */ /* 0x000fe400027a4270 */
[----:B------:R-:W-:Y:S02]  /*138c0*/  FMNMX.FTZ R7, R82, R7, !PT ;  /* 0x0000000752077209 */ /* 0x000fe40007810000 */
[----:B------:R-:W-:Y:S02]  /*138d0*/  ISETP.LT.OR P5, PT, R21, 0x12, P5 ;  /* 0x000000121500780c */ /* 0x000fe40002fa1670 */
[----:B------:R-:W-:-:S02]  /*138e0*/  FMNMX.FTZ R7, R40, R7, !PT ;  /* 0x0000000728077209 */ /* 0x000fc40007810000 */
[----:B------:R-:W-:Y:S02]  /*138f0*/  FSEL R30, R30, -INF , !P5 ;  /* 0xff8000001e1e7808 */ /* 0x000fe40006800000 */
[----:B------:R-:W-:Y:S02]  /*13900*/  ISETP.GT.AND P5, PT, R9, 0x18, P4 ;  /* 0x000000180900780c */ /* 0x000fe400027a4270 */
[----:B------:R-:W-:Y:S02]  /*13910*/  FMNMX.FTZ R7, R84, R7, !PT ;  /* 0x0000000754077209 */ /* 0x000fe40007810000 */
[----:B------:R-:W-:Y:S02]  /*13920*/  ISETP.LT.OR P5, PT, R21, 0x19, P5 ;  /* 0x000000191500780c */ /* 0x000fe40002fa1670 */
[----:B------:R-:W-:Y:S02]  /*13930*/  FMNMX.FTZ R7, R44, R7, !PT ;  /* 0x000000072c077209 */ /* 0x000fe40007810000 */
[----:B------:R-:W-:-:S02]  /*13940*/  FSEL R186, R33, -INF , !P5 ;  /* 0xff80000021ba7808 */ /* 0x000fc40006800000 */
[----:B------:R-:W-:Y:S02]  /*13950*/  ISETP.GT.AND P5, PT, R9, 0x19, P4 ;  /* 0x000000190900780c */ /* 0x000fe400027a4270 */
        /* <DEDUP_REMOVED lines=49> */
[----:B------:R-:W-:Y:S01]  /*13c70*/  ISETP.GT.AND P5, PT, R9, 0x41, P4 ;  /* 0x000000410900780c */ /* 0x000fe200027a4270 */
[----:B------:R-:W0:Y:S03]  /*13c80*/  SHFL.BFLY PT, R6, R25, 0x2, 0x1f ;  /* 0x0c401f0019067f89 */ /* 0x000e2600000e0000 */
[----:B------:R-:W-:-:S04]  /*13c90*/  ISETP.LT.OR P5, PT, R21, 0x42, P5 ;  /* 0x000000421500780c */ /* 0x000fc80002fa1670 */
[----:B------:R-:W-:Y:S02]  /*13ca0*/  FSEL R53, R53, -INF , !P5 ;  /* 0xff80000035357808 */ /* 0x000fe40006800000 */
[----:B------:R-:W-:-:S04]  /*13cb0*/  ISETP.GT.AND P5, PT, R9, 0x48, P4 ;  /* 0x000000480900780c */ /* 0x000fc800027a4270 */
[----:B------:R-:W-:-:S04]  /*13cc0*/  ISETP.LT.OR P5, PT, R21, 0x49, P5 ;  /* 0x000000491500780c */ /* 0x000fc80002fa1670 */
[----:B------:R-:W-:Y:S02]  /*13cd0*/  FSEL R55, R55, -INF , !P5 ;  /* 0xff80000037377808 */ /* 0x000fe40006800000 */
[----:B------:R-:W-:-:S04]  /*13ce0*/  ISETP.GT.AND P5, PT, R9, 0x49, P4 ;  /* 0x000000490900780c */ /* 0x000fc800027a4270 */
[----:B------:R-:W-:Y:S02]  /*13cf0*/  ISETP.LT.OR P5, PT, R21, 0x4a, P5 ;  /* 0x0000004a1500780c */ /* 0x000fe40002fa1670 */
[----:B0-----:R-:W-:Y:S02]  /*13d00*/  FMNMX.FTZ R27, R25, R6, !PT ;  /* 0x00000006191b7209 */ /* 0x001fe40007810000 */
[----:B------:R-:W-:Y:S02]  /*13d10*/  FSEL R56, R56, -INF , !P5 ;  /* 0xff80000038387808 */ /* 0x000fe40006800000 */
[----:B------:R-:W-:Y:S01]  /*13d20*/  ISETP.GT.AND P5, PT, R9, 0x50, P4 ;  /* 0x000000500900780c */ /* 0x000fe200027a4270 */
[----:B------:R-:W0:Y:S03]  /*13d30*/  SHFL.BFLY PT, R6, R27, 0x1, 0x1f ;  /* 0x0c201f001b067f89 */ /* 0x000e2600000e0000 */
[----:B------:R-:W-:-:S04]  /*13d40*/  ISETP.LT.OR P5, PT, R21, 0x51, P5 ;  /* 0x000000511500780c */ /* 0x000fc80002fa1670 */
[----:B------:R-:W-:Y:S02]  /*13d50*/  FSEL R7, R59, -INF , !P5 ;  /* 0xff8000003b077808 */ /* 0x000fe40006800000 */
[----:B------:R-:W-:Y:S01]  /*13d60*/  ISETP.GT.AND P5, PT, R9, 0x51, P4 ;  /* 0x000000510900780c */ /* 0x000fe200027a4270 */
[----:B------:R-:W1:Y:S03]  /*13d70*/  LDC R59, c[0x0][0x988] ;  /* 0x00026200ff3b7b82 */ /* 0x000e660000000800 */
[----:B------:R-:W-:-:S04]  /*13d80*/  ISETP.LT.OR P5, PT, R21, 0x52, P5 ;  /* 0x000000521500780c */ /* 0x000fc80002fa1670 */
[----:B------:R-:W-:Y:S02]  /*13d90*/  FSEL R60, R60, -INF , !P5 ;  /* 0xff8000003c3c7808 */ /* 0x000fe40006800000 */
[----:B------:R-:W-:-:S04]  /*13da0*/  ISETP.GT.AND P5, PT, R9, 0x58, P4 ;  /* 0x000000580900780c */ /* 0x000fc800027a4270 */
[----:B------:R-:W-:Y:S02]  /*13db0*/  ISETP.LT.OR P5, PT, R21, 0x59, P5 ;  /* 0x000000591500780c */ /* 0x000fe40002fa1670 */
[----:B0-----:R-:W-:Y:S02]  /*13dc0*/  FMNMX.FTZ R6, R27, R6, !PT ;  /* 0x000000061b067209 */ /* 0x001fe40007810000 */
[----:B------:R-:W-:Y:S02]  /*13dd0*/  FSEL R63, R63, -INF , !P5 ;  /* 0xff8000003f3f7808 */ /* 0x000fe40006800000 */
[----:B------:R-:W-:-:S04]  /*13de0*/  ISETP.GT.AND P5, PT, R9, 0x59, P4 ;  /* 0x000000590900780c */ /* 0x000fc800027a4270 */
[----:B------:R-:W-:Y:S01]  /*13df0*/  ISETP.LT.OR P5, PT, R21, 0x5a, P5 ;  /* 0x0000005a1500780c */ /* 0x000fe20002fa1670 */
[----:B-1----:R-:W-:-:S03]  /*13e00*/  FMUL.FTZ R49, R6, R59 ;  /* 0x0000003b06317220 */ /* 0x002fc60000410000 */
        /* <DEDUP_REMOVED lines=22> */
[C---:B------:R-:W-:Y:S02]  /*13f70*/  ISETP.GT.AND P5, PT, R9.reuse, RZ, P4 ;  /* 0x000000ff0900720c */ /* 0x040fe400027a4270 */
[----:B------:R-:W-:Y:S02]  /*13f80*/  ISETP.GT.AND P4, PT, R9, 0x79, P4 ;  /* 0x000000790900780c */ /* 0x000fe40002784270 */
[C---:B------:R-:W-:Y:S02]  /*13f90*/  ISETP.LT.OR P5, PT, R21.reuse, 0x1, P5 ;  /* 0x000000011500780c */ /* 0x040fe40002fa1670 */
[----:B------:R-:W-:Y:S02]  /*13fa0*/  ISETP.LT.OR P4, PT, R21, 0x7a, P4 ;  /* 0x0000007a1500780c */ /* 0x000fe40002781670 */
[----:B------:R-:W-:-:S02]  /*13fb0*/  FSEL R51, R15, -INF , !P5 ;  /* 0xff8000000f337808 */ /* 0x000fc40006800000 */
[----:B------:R-:W-:Y:S02]  /*13fc0*/  FSETP.NEU.FTZ.AND P5, PT, R6, -INF , PT ;  /* 0xff8000000600780b */ /* 0x000fe40003fbd000 */
[----:B------:R-:W-:Y:S02]  /*13fd0*/  FMNMX.FTZ R27, R51, R10, !PT ;  /* 0x0000000a331b7209 */ /* 0x000fe40007810000 */
[----:B------:R-:W-:Y:S02]  /*13fe0*/  FSEL R49, R49, RZ, P5 ;  /* 0x000000ff31317208 */ /* 0x000fe40002800000 */
[----:B------:R-:W-:Y:S02]  /*13ff0*/  FMNMX.FTZ R29, R20, R27, !PT ;  /* 0x0000001b141d7209 */ /* 0x000fe40007810000 */
[----:B------:R-:W-:Y:S01]  /*14000*/  FSEL R72, R72, -INF , !P4 ;  /* 0xff80000048487808 */ /* 0x000fe20006000000 */
        /* <DEDUP_REMOVED lines=44> */
[----:B------:R-:W-:Y:S02]  /*142d0*/  FMNMX.FTZ R35, R8, R35, !PT ;  /* 0x0000002308237209 */ /* 0x000fe40007810000 */
[----:B------:R-:W1:Y:S02]  /*142e0*/  MUFU.EX2 R32, R32 ;  /* 0x0000002000207308 */ /* 0x000e640000000800 */
[----:B0-----:R-:W-:Y:S01]  /*142f0*/  FMNMX.FTZ R24, R52, R35, !PT ;  /* 0x0000002334187209 */ /* 0x001fe20007810000 */
[----:B------:R-:W-:-:S03]  /*14300*/  FFMA.FTZ R35, R86, R59, -R49 ;  /* 0x0000003b56237223 */ /* 0x000fc60000010831 */
[----:B------:R-:W-:Y:S02]  /*14310*/  FMNMX.FTZ R24, R53, R24, !PT ;  /* 0x0000001835187209 */ /* 0x000fe40007810000 */
[----:B------:R-:W0:Y:S02]  /*14320*/  MUFU.EX2 R34, R34 ;  /* 0x0000002200227308 */ /* 0x000e240000000800 */
[----:B------:R-:W-:-:S04]  /*14330*/  FMNMX.FTZ R37, R55, R24, !PT ;  /* 0x0000001837257209 */ /* 0x000fc80007810000 */
[----:B------:R-:W-:Y:S02]  /*14340*/  FMNMX.FTZ R24, R56, R37, !PT ;  /* 0x0000002538187209 */ /* 0x000fe40007810000 */
[----:B------:R-:W-:Y:S01]  /*14350*/  MUFU.EX2 R31, R82 ;  /* 0x00000052001f7308 */ /* 0x000fe20000000800 */
[----:B-1----:R-:W-:Y:S02]  /*14360*/  F2FP.F16.F32.PACK_AB R176, R32, R27 ;  /* 0x0000001b20b0723e */ /* 0x002fe400000000ff */
[----:B------:R-:W-:-:S04]  /*14370*/  FMNMX.FTZ R37, R7, R24, !PT ;  /* 0x0000001807257209 */ /* 0x000fc80007810000 */
[----:B------:R-:W-:Y:S01]  /*14380*/  FMNMX.FTZ R24, R60, R37, !PT ;  /* 0x000000253c187209 */ /* 0x000fe20007810000 */
[----:B------:R-:W-:Y:S01]  /*14390*/  MUFU.EX2 R40, R40 ;  /* 0x0000002800287308 */ /* 0x000fe20000000800 */
[----:B0-----:R-:W-:Y:S02]  /*143a0*/  F2FP.F16.F32.PACK_AB R178, R34, R29 ;  /* 0x0000001d22b2723e */ /* 0x001fe400000000ff */
        /* <DEDUP_REMOVED lines=9> */
[----:B------:R-:W-:Y:S01]  /*14440*/  FMNMX.FTZ R24, R70, R41, !PT ;  /* 0x0000002946187209 */ /* 0x000fe20007810000 */
[-CC-:B------:R-:W-:Y:S01]  /*14450*/  FFMA.FTZ R41, R158, R59.reuse, -R49.reuse ;  /* 0x0000003b9e297223 */ /* 0x180fe20000010831 */
[----:B------:R-:W-:Y:S02]  /*14460*/  FFMA.FTZ R158, R168, R59, -R49 ;  /* 0x0000003ba89e7223 */ /* 0x000fe40000010831 */
[----:B------:R-:W-:Y:S01]  /*14470*/  FMNMX.FTZ R24, R69, R24, !PT ;  /* 0x0000001845187209 */ /* 0x000fe20007810000 */
[----:B------:R-:W-:Y:S03]  /*14480*/  MUFU.EX2 R35, R35 ;  /* 0x0000002300237308 */ /* 0x000fe60000000800 */
[----:B------:R-:W-:-:S04]  /*14490*/  FMNMX.FTZ R21, R71, R24, !PT ;  /* 0x0000001847157209 */ /* 0x000fc80007810000 */
[----:B------:R-:W-:Y:S01]  /*144a0*/  FMNMX.FTZ R24, R72, R21, !PT ;  /* 0x0000001548187209 */ /* 0x000fe20007810000 */
[----:B------:R-:W-:Y:S01]  /*144b0*/  FFMA.FTZ R21, R62, R59, -R49 ;  /* 0x0000003b3e157223 */ /* 0x000fe20000010831 */
[----:B------:R-:W-:Y:S01]  /*144c0*/  FSEL R62, R6, RZ, P5 ;  /* 0x000000ff063e7208 */ /* 0x000fe20002800000 */
[----:B------:R-:W1:Y:S01]  /*144d0*/  MUFU.EX2 R48, R48 ;  /* 0x0000003000307308 */ /* 0x000e620000000800 */
[----:B0-----:R-:W-:Y:S01]  /*144e0*/  F2FP.F16.F32.PACK_AB R174, R44, R33 ;  /* 0x000000212cae723e */ /* 0x001fe200000000ff */
[----:B------:R-:W0:Y:S02]  /*144f0*/  SHFL.BFLY PT, R43, R24, 0x2, 0x1f ;  /* 0x0c401f00182b7f89 */ /* 0x000e2400000e0000 */
[----:B------:R-:W-:-:S04]  /*14500*/  FADD.FTZ R62, -R62, R11 ;  /* 0x0000000b3e3e7221 */ /* 0x000fc80000010100 */
[----:B------:R-:W-:Y:S01]  /*14510*/  FMUL.FTZ R11, R62, R59 ;  /* 0x0000003b3e0b7220 */ /* 0x000fe20000410000 */
[----:B------:R-:W-:Y:S08]  /*14520*/  MUFU.EX2 R50, R50 ;  /* 0x0000003200327308 */ /* 0x000ff00000000800 */
[----:B------:R-:W2:Y:S01]  /*14530*/  MUFU.EX2 R11, R11 ;  /* 0x0000000b000b7308 */ /* 0x000ea20000000800 */
[----:B-1----:R-:W-:-:S07]  /*14540*/  F2FP.F16.F32.PACK_AB R168, R48, R35 ;  /* 0x0000002330a8723e */ /* 0x002fce00000000ff */
[----:B------:R1:W3:Y:S01]  /*14550*/  MUFU.EX2 R39, R154 ;  /* 0x0000009a00277308 */ /* 0x0002e20000000800 */
[----:B0-----:R-:W-:Y:S01]  /*14560*/  FMNMX.FTZ R57, R24, R43, !PT ;  /* 0x0000002b18397209 */ /* 0x001fe20007810000 */
[----:B------:R-:W-:-:S04]  /*14570*/  FFMA.FTZ R43, R166, R59, -R49 ;  /* 0x0000003ba62b7223 */ /* 0x000fc80000010831 */
[----:B------:R-:W0:Y:S02]  /*14580*/  SHFL.BFLY PT, R24, R57, 0x1, 0x1f ;  /* 0x0c201f0039187f89 */ /* 0x000e2400000e0000 */
[----:B------:R-:W4:Y:S01]  /*14590*/  MUFU.EX2 R54, R54 ;  /* 0x0000003600367308 */ /* 0x000f220000000800 */
[----:B--2---:R-:W-:Y:S01]  /*145a0*/  FFMA.FTZ R62, R11, R3, R74 ;  /* 0x000000030b3e7223 */ /* 0x004fe2000001004a */
[-CC-:B-1----:R-:W-:Y:S01]  /*145b0*/  FFMA.FTZ R154, R172, R59.reuse, -R49.reuse ;  /* 0x0000003bac9a7223 */ /* 0x182fe20000010831 */
[----:B------:R-:W-:Y:S01]  /*145c0*/  FFMA.FTZ R49, R170, R59, -R49 ;  /* 0x0000003baa317223 */ /* 0x000fe20000010831 */
[----:B------:R-:W-:Y:S01]  /*145d0*/  F2FP.F16.F32.PACK_AB R172, R40, R31 ;  /* 0x0000001f28ac723e */ /* 0x000fe200000000ff */
        /* <DEDUP_REMOVED lines=17> */
[----:B0-----:R-:W-:Y:S01]  /*146f0*/  FMNMX.FTZ R24, R57, R24, !PT ;  /* 0x0000001839187209 */ /* 0x001fe20007810000 */
[----:B------:R-:W-:Y:S01]  /*14700*/  FMUL.FTZ R108, R108, R11 ;  /* 0x0000000b6c6c7220 */ /* 0x000fe20000410000 */
[----:B------:R-:W-:Y:S01]  /*14710*/  MUFU.EX2 R21, R21 ;  /* 0x0000001500157308 */ /* 0x000fe20000000800 */
[----:B------:R-:W-:Y:S01]  /*14720*/  FADD.FTZ R3, R29, R62 ;  /* 0x0000003e1d037221 */ /* 0x000fe20000010000 */
[C---:B------:R-:W-:Y:S01]  /*14730*/  FSETP.NEU.FTZ.AND P4, PT, R24.reuse, -INF , PT ;  /* 0xff8000001800780b */ /* 0x040fe20003f9d000 */
[----:B------:R-:W-:Y:S01]  /*14740*/  FMUL.FTZ R57, R24, R59 ;  /* 0x0000003b18397220 */ /* 0x000fe20000410000 */
[-C--:B------:R-:W-:Y:S01]  /*14750*/  FMUL.FTZ R109, R109, R11.reuse ;  /* 0x0000000b6d6d7220 */ /* 0x080fe20000410000 */
[----:B------:R-:W-:Y:S01]  /*14760*/  FADD.FTZ R62, R34, R3 ;  /* 0x00000003223e7221 */ /* 0x000fe20000010000 */
[-C--:B------:R-:W-:Y:S01]  /*14770*/  FMUL.FTZ R112, R112, R11.reuse ;  /* 0x0000000b70707220 */ /* 0x080fe20000410000 */
[-C--:B------:R-:W-:Y:S01]  /*14780*/  FMUL.FTZ R113, R113, R11.reuse ;  /* 0x0000000b71717220 */ /* 0x080fe20000410000 */
[----:B------:R-:W-:Y:S01]  /*14790*/  FSEL R57, R57, RZ, P4 ;  /* 0x000000ff39397208 */ /* 0x000fe20002000000 */
[----:B------:R-:W-:Y:S01]  /*147a0*/  FADD.FTZ R3, R31, R62 ;  /* 0x0000003e1f037221 */ /* 0x000fe20000010000 */
[----:B------:R-:W-:Y:S01]  /*147b0*/  MUFU.EX2 R160, R160 ;  /* 0x000000a000a07308 */ /* 0x000fe20000000800 */
[-C--:B------:R-:W-:Y:S01]  /*147c0*/  FMUL.FTZ R116, R116, R11.reuse ;  /* 0x0000000b74747220 */ /* 0x080fe20000410000 */
[----:B------:R-:W-:Y:S01]  /*147d0*/  FMUL.FTZ R117, R117, R11 ;  /* 0x0000000b75757220 */ /* 0x000fe20000410000 */
[----:B------:R-:W-:Y:S01]  /*147e0*/  FADD.FTZ R62, R40, R3 ;  /* 0x00000003283e7221 */ /* 0x000fe20000010000 */
[-CC-:B------:R-:W-:Y:S01]  /*147f0*/  FFMA.FTZ R181, R51, R59.reuse, -R57.reuse ;  /* 0x0000003b33b57223 */ /* 0x180fe20000010839 */
[----:B------:R-:W-:Y:S01]  /*14800*/  FSEL R3, R24, RZ, P4 ;  /* 0x000000ff18037208 */ /* 0x000fe20002000000 */
[-CC-:B------:R-:W-:Y:S01]  /*14810*/  FFMA.FTZ R22, R8, R59.reuse, -R57.reuse ;  /* 0x0000003b08167223 */ /* 0x180fe20000010839 */
[----:B------:R-:W-:Y:S01]  /*14820*/  FADD.FTZ R51, R33, R62 ;  /* 0x0000003e21337221 */ /* 0x000fe20000010000 */
[-CC-:B------:R-:W-:Y:S01]  /*14830*/  FFMA.FTZ R20, R20, R59.reuse, -R57.reuse ;  /* 0x0000003b14147223 */ /* 0x180fe20000010839 */
[-C--:B------:R-:W-:Y:S01]  /*14840*/  FFMA.FTZ R183, R180, R59.reuse, -R57 ;  /* 0x0000003bb4b77223 */ /* 0x080fe20000010839 */
[----:B------:R-:W-:Y:S01]  /*14850*/  FADD.FTZ R8, -R3, R10 ;  /* 0x0000000a03087221 */ /* 0x000fe20000010100 */
[----:B------:R-:W-:Y:S01]  /*14860*/  FADD.FTZ R62, R44, R51 ;  /* 0x000000332c3e7221 */ /* 0x000fe20000010000 */
[----:B------:R-:W-:Y:S01]  /*14870*/  MUFU.EX2 R181, R181 ;  /* 0x000000b500b57308 */ /* 0x000fe20000000800 */
[-CC-:B------:R-:W-:Y:S01]  /*14880*/  FFMA.FTZ R26, R26, R59.reuse, -R57.reuse ;  /* 0x0000003b1a1a7223 */ /* 0x180fe20000010839 */
[-C--:B------:R-:W-:Y:S01]  /*14890*/  FMUL.FTZ R8, R8, R59.reuse ;  /* 0x0000003b08087220 */ /* 0x080fe20000410000 */
[----:B------:R-:W-:Y:S01]  /*148a0*/  FADD.FTZ R3, R35, R62 ;  /* 0x0000003e23037221 */ /* 0x000fe20000010000 */
[-CC-:B------:R-:W-:Y:S01]  /*148b0*/  FFMA.FTZ R177, R182, R59.reuse, -R57.reuse ;  /* 0x0000003bb6b17223 */ /* 0x180fe20000010839 */
[-CC-:B------:R-:W-:Y:S01]  /*148c0*/  FFMA.FTZ R165, R52, R59.reuse, -R57.reuse ;  /* 0x0000003b34a57223 */ /* 0x180fe20000010839 */
[-C--:B------:R-:W-:Y:S01]  /*148d0*/  FFMA.FTZ R30, R30, R59.reuse, -R57 ;  /* 0x0000003b1e1e7223 */ /* 0x080fe20000010839 */
[----:B------:R-:W-:Y:S01]  /*148e0*/  FADD.FTZ R62, R48, R3 ;  /* 0x00000003303e7221 */ /* 0x000fe20000010000 */
[----:B------:R-:W0:Y:S01]  /*148f0*/  MUFU.EX2 R8, R8 ;  /* 0x0000000800087308 */ /* 0x000e220000000800 */
[-CC-:B------:R-:W-:Y:S01]  /*14900*/  FFMA.FTZ R161, R7, R59.reuse, -R57.reuse ;  /* 0x0000003b07a17223 */ /* 0x180fe20000010839 */
[-CC-:B------:R-:W-:Y:S01]  /*14910*/  FFMA.FTZ R179, R186, R59.reuse, -R57.reuse ;  /* 0x0000003bbab37223 */ /* 0x180fe20000010839 */
[----:B------:R-:W-:Y:S01]  /*14920*/  FADD.FTZ R3, R37, R62 ;  /* 0x0000003e25037221 */ /* 0x000fe20000010000 */
[-CC-:B------:R-:W-:Y:S01]  /*14930*/  FFMA.FTZ R36, R36, R59.reuse, -R57.reuse ;  /* 0x0000003b24247223 */ /* 0x180fe20000010839 */
[-CC-:B------:R-:W-:Y:S01]  /*14940*/  FFMA.FTZ R173, R230, R59.reuse, -R57.reuse ;  /* 0x0000003be6ad7223 */ /* 0x180fe20000010839 */
[-CC-:B------:R-:W-:Y:S01]  /*14950*/  FFMA.FTZ R38, R38, R59.reuse, -R57.reuse ;  /* 0x0000003b26267223 */ /* 0x180fe20000010839 */
[--C-:B------:R-:W-:Y:S01]  /*14960*/  FFMA.FTZ R175, R232, R59, -R57.reuse ;  /* 0x0000003be8af7223 */ /* 0x100fe20000010839 */
[----:B------:R1:W-:Y:S01]  /*14970*/  MUFU.EX2 R10, R22 ;  /* 0x00000016000a7308 */ /* 0x0003e20000000800 */
[----:B------:R-:W-:Y:S01]  /*14980*/  F2FP.F16.F32.PACK_AB R182, R28, R25 ;  /* 0x000000191cb6723e */ /* 0x000fe200000000ff */
[-CC-:B------:R-:W-:Y:S01]  /*14990*/  FFMA.FTZ R42, R42, R59.reuse, -R57.reuse ;  /* 0x0000003b2a2a7223 */ /* 0x180fe20000010839 */
[-CC-:B------:R-:W-:Y:S01]  /*149a0*/  FFMA.FTZ R169, R234, R59.reuse, -R57.reuse ;  /* 0x0000003beaa97223 */ /* 0x180fe20000010839 */
[-CC-:B------:R-:W-:Y:S01]  /*149b0*/  FFMA.FTZ R46, R46, R59.reuse, -R57.reuse ;  /* 0x0000003b2e2e7223 */ /* 0x180fe20000010839 */
[-CC-:B------:R-:W-:Y:S01]  /*149c0*/  FFMA.FTZ R171, R236, R59.reuse, -R57.reuse ;  /* 0x0000003becab7223 */ /* 0x180fe20000010839 */
[-CC-:B------:R-:W-:Y:S01]  /*149d0*/  FFMA.FTZ R53, R53, R59.reuse, -R57.reuse ;  /* 0x0000003b35357223 */ /* 0x180fe20000010839 */
[-C--:B------:R-:W-:Y:S01]  /*149e0*/  FFMA.FTZ R167, R55, R59.reuse, -R57 ;  /* 0x0000003b37a77223 */ /* 0x080fe20000010839 */
[----:B------:R-:W2:Y:S01]  /*149f0*/  MUFU.EX2 R20, R20 ;  /* 0x0000001400147308 */ /* 0x000ea20000000800 */
[----:B-1----:R-:W-:Y:S01]  /*14a00*/  FADD.FTZ R22, R50, R3 ;  /* 0x0000000332167221 */ /* 0x002fe20000010000 */
        /* <DEDUP_REMOVED lines=8> */
[----:B0-----:R-:W-:Y:S01]  /*14a90*/  FFMA.FTZ R3, R8, R0, R181 ;  /* 0x0000000008037223 */ /* 0x001fe200000100b5 */
[-CC-:B------:R-:W-:Y:S01]  /*14aa0*/  FFMA.FTZ R66, R66, R59.reuse, -R57.reuse ;  /* 0x0000003b42427223 */ /* 0x180fe20000010839 */
[-CC-:B------:R-:W-:Y:S01]  /*14ab0*/  FFMA.FTZ R67, R67, R59.reuse, -R57.reuse ;  /* 0x0000003b43437223 */ /* 0x180fe20000010839 */
[----:B------:R-:W-:Y:S01]  /*14ac0*/  FADD.FTZ R7, R9, R52 ;  /* 0x0000003409077221 */ /* 0x000fe20000010000 */
[-CC-:B------:R-:W-:Y:S01]  /*14ad0*/  FFMA.FTZ R68, R68, R59.reuse, -R57.reuse ;  /* 0x0000003b44447223 */ /* 0x180fe20000010839 */
[-C--:B------:R-:W-:Y:S01]  /*14ae0*/  FFMA.FTZ R70, R70, R59.reuse, -R57 ;  /* 0x0000003b46467223 */ /* 0x080fe20000010839 */
[----:B------:R-:W0:Y:S01]  /*14af0*/  MUFU.EX2 R26, R26 ;  /* 0x0000001a001a7308 */ /* 0x000e220000000800 */
[----:B------:R-:W-:Y:S01]  /*14b00*/  FADD.FTZ R52, R58, R7 ;  /* 0x000000073a347221 */ /* 0x000fe20000010000 */
[----:B--2---:R-:W-:Y:S01]  /*14b10*/  FADD.FTZ R0, R20, R3 ;  /* 0x0000000314007221 */ /* 0x004fe20000010000 */
[-CC-:B------:R-:W-:Y:S01]  /*14b20*/  FFMA.FTZ R69, R69, R59.reuse, -R57.reuse ;  /* 0x0000003b45457223 */ /* 0x180fe20000010839 */
[-CC-:B------:R-:W-:Y:S01]  /*14b30*/  FFMA.FTZ R71, R71, R59.reuse, -R57.reuse ;  /* 0x0000003b47477223 */ /* 0x180fe20000010839 */
[----:B------:R-:W-:Y:S01]  /*14b40*/  FADD.FTZ R7, R21, R52 ;  /* 0x0000003415077221 */ /* 0x000fe20000010000 */
[----:B------:R-:W-:Y:S01]  /*14b50*/  FFMA.FTZ R57, R72, R59, -R57 ;  /* 0x0000003b48397223 */ /* 0x000fe20000010839 */
[----:B------:R-:W-:Y:S01]  /*14b60*/  ISETP.GT.AND P4, PT, R4, R12, PT ;  /* 0x0000000c0400720c */ /* 0x000fe20003f84270 */
[----:B------:R-:W2:Y:S01]  /*14b70*/  MUFU.EX2 R41, R41 ;  /* 0x0000002900297308 */ /* 0x000ea20000000800 */
[----:B-1----:R-:W-:Y:S01]  /*14b80*/  FADD.FTZ R3, R183, R0 ;  /* 0x00000000b7037221 */ /* 0x002fe20000010000 */
[----:B------:R-:W-:Y:S01]  /*14b90*/  FADD.FTZ R62, R160, R7 ;  /* 0x00000007a03e7221 */ /* 0x000fe20000010000 */
[----:B------:R-:W-:-:S02]  /*14ba0*/  @!P1 VIADD R51, R61, 0x28860 ;  /* 0x000288603d339836 */ /* 0x000fc40000000000 */
[-C--:B------:R-:W-:Y:S01]  /*14bb0*/  FMUL.FTZ R120, R120, R11.reuse ;  /* 0x0000000b78787220 */ /* 0x080fe20000410000 */
[-C--:B------:R-:W-:Y:S01]  /*14bc0*/  FMUL.FTZ R121, R121, R11.reuse ;  /* 0x0000000b79797220 */ /* 0x080fe20000410000 */
[-C--:B------:R-:W-:Y:S01]  /*14bd0*/  FMUL.FTZ R124, R124, R11.reuse ;  /* 0x0000000b7c7c7220 */ /* 0x080fe20000410000 */
[-C--:B------:R-:W-:Y:S01]  /*14be0*/  FMUL.FTZ R125, R125, R11.reuse ;  /* 0x0000000b7d7d7220 */ /* 0x080fe20000410000 */
[----:B------:R-:W1:Y:S01]  /*14bf0*/  MUFU.EX2 R177, R177 ;  /* 0x000000b100b17308 */ /* 0x000e620000000800 */
[----:B0-----:R-:W-:Y:S01]  /*14c00*/  FADD.FTZ R52, R26, R3 ;  /* 0x000000031a347221 */ /* 0x001fe20000010000 */
[----:B------:R-:W-:Y:S01]  /*14c10*/  @!P1 PRMT R51, RZ, 0x654, R51 ;  /* 0x00000654ff339816 */ /* 0x000fe20000000033 */
[-C--:B------:R-:W-:Y:S01]  /*14c20*/  FMUL.FTZ R128, R128, R11.reuse ;  /* 0x0000000b80807220 */ /* 0x080fe20000410000 */
[-C--:B------:R-:W-:Y:S01]  /*14c30*/  FMUL.FTZ R129, R129, R11.reuse ;  /* 0x0000000b81817220 */ /* 0x080fe20000410000 */
[-C--:B------:R-:W-:Y:S01]  /*14c40*/  FMUL.FTZ R132, R132, R11.reuse ;  /* 0x0000000b84847220 */ /* 0x080fe20000410000 */
[----:B------:R0:W-:Y:S01]  /*14c50*/  @!P1 SYNCS.ARRIVE.TRANS64.RED.A1T0 RZ, [R51+URZ], RZ ;  /* 0x000000ff33ff99a7 */ /* 0x0001e2000810043f */
[-C--:B------:R-:W-:Y:S01]  /*14c60*/  FMUL.FTZ R133, R133, R11.reuse ;  /* 0x0000000b85857220 */ /* 0x080fe20000410000 */
[----:B------:R-:W3:Y:S01]  /*14c70*/  MUFU.EX2 R162, R162 ;  /* 0x000000a200a27308 */ /* 0x000ee20000000800 */
        /* <DEDUP_REMOVED lines=10> */
[----:B------:R-:W-:Y:S01]  /*14d20*/  FMUL.FTZ R149, R149, R11 ;  /* 0x0000000b95957220 */ /* 0x000fe20000410000 */
[----:B------:R-:W-:Y:S01]  /*14d30*/  F2FP.F16.F32.PACK_AB R180, R15, R74 ;  /* 0x0000004a0fb4723e */ /* 0x000fe200000000ff */
[-C--:B------:R-:W-:Y:S01]  /*14d40*/  FMUL.FTZ R90, R90, R8.reuse ;  /* 0x000000085a5a7220 */ /* 0x080fe20000410000 */
[----:B------:R-:W-:Y:S01]  /*14d50*/  F2FP.F16.F32.PACK_AB R170, R50, R37 ;  /* 0x0000002532aa723e */ /* 0x000fe200000000ff */
[-C--:B------:R-:W-:Y:S01]  /*14d60*/  FMUL.FTZ R91, R91, R8.reuse ;  /* 0x000000085b5b7220 */ /* 0x080fe20000410000 */
[----:B------:R-:W1:Y:S01]  /*14d70*/  MUFU.EX2 R156, R156 ;  /* 0x0000009c009c7308 */ /* 0x000e620000000800 */
[----:B---3--:R-:W-:Y:S01]  /*14d80*/  FADD.FTZ R7, R162, R7 ;  /* 0x00000007a2077221 */ /* 0x008fe20000010000 */
[----:B------:R-:W-:Y:S01]  /*14d90*/  F2FP.F16.F32.PACK_AB R164, R54, R39 ;  /* 0x0000002736a4723e */ /* 0x000fe200000000ff */
[-C--:B------:R-:W-:Y:S01]  /*14da0*/  FMUL.FTZ R94, R94, R8.reuse ;  /* 0x000000085e5e7220 */ /* 0x080fe20000410000 */
[----:B------:R-:W-:Y:S01]  /*14db0*/  F2FP.F16.F32.PACK_AB R166, R58, R9 ;  /* 0x000000093aa6723e */ /* 0x000fe200000000ff */
[-C--:B------:R-:W-:Y:S01]  /*14dc0*/  FMUL.FTZ R95, R95, R8.reuse ;  /* 0x000000085f5f7220 */ /* 0x080fe20000410000 */
[----:B------:R-:W-:Y:S01]  /*14dd0*/  F2FP.F16.F32.PACK_AB R160, R160, R21 ;  /* 0x00000015a0a0723e */ /* 0x000fe200000000ff */
[-C--:B------:R-:W-:Y:S01]  /*14de0*/  FMUL.FTZ R98, R98, R8.reuse ;  /* 0x0000000862627220 */ /* 0x080fe20000410000 */
[----:B------:R-:W3:Y:S01]  /*14df0*/  MUFU.EX2 R179, R179 ;  /* 0x000000b300b37308 */ /* 0x000ee20000000800 */
[----:B--2---:R-:W-:Y:S01]  /*14e00*/  FADD.FTZ R28, R30, R3 ;  /* 0x000000031e1c7221 */ /* 0x004fe20000010000 */
[----:B------:R-:W-:Y:S01]  /*14e10*/  F2FP.F16.F32.PACK_AB R162, R162, R41 ;  /* 0x00000029a2a2723e */ /* 0x000fe200000000ff */
[-C--:B------:R-:W-:Y:S01]  /*14e20*/  FMUL.FTZ R99, R99, R8.reuse ;  /* 0x0000000863637220 */ /* 0x080fe20000410000 */
[----:B------:R-:W-:Y:S01]  /*14e30*/  F2FP.F16.F32.PACK_AB R181, R20, R181 ;  /* 0x000000b514b5723e */ /* 0x000fe200000000ff */
[-C--:B------:R-:W-:Y:S01]  /*14e40*/  FMUL.FTZ R102, R102, R8.reuse ;  /* 0x0000000866667220 */ /* 0x080fe20000410000 */
[----:B------:R-:W-:Y:S01]  /*14e50*/  F2FP.F16.F32.PACK_AB R183, R26, R183 ;  /* 0x000000b71ab7723e */ /* 0x000fe200000000ff */
[-C--:B------:R-:W-:Y:S01]  /*14e60*/  FMUL.FTZ R103, R103, R8.reuse ;  /* 0x0000000867677220 */ /* 0x080fe20000410000 */
[----:B------:R-:W2:Y:S01]  /*14e70*/  MUFU.EX2 R43, R43 ;  /* 0x0000002b002b7308 */ /* 0x000ea20000000800 */
[----:B-1----:R-:W-:Y:S01]  /*14e80*/  FADD.FTZ R32, R156, R7 ;  /* 0x000000079c207221 */ /* 0x002fe20000010000 */
[----:B------:R-:W-:Y:S01]  /*14e90*/  F2FP.F16.F32.PACK_AB R177, R30, R177 ;  /* 0x000000b11eb1723e */ /* 0x000fe200000000ff */
[-C--:B------:R-:W-:Y:S01]  /*14ea0*/  FMUL.FTZ R106, R106, R8.reuse ;  /* 0x000000086a6a7220 */ /* 0x080fe20000410000 */
[----:B------:R-:W-:Y:S01]  /*14eb0*/  IADD3 R4, R4, -0x1, RZ ;  /* 0xffffffff04047810 */ /* 0x000fe20007ffe0ff */
[-C--:B------:R-:W-:Y:S01]  /*14ec0*/  FMUL.FTZ R107, R107, R8.reuse ;  /* 0x000000086b6b7220 */ /* 0x080fe20000410000 */
[-C--:B------:R-:W-:Y:S01]  /*14ed0*/  FMUL.FTZ R110, R110, R8.reuse ;  /* 0x000000086e6e7220 */ /* 0x080fe20000410000 */
[-C--:B------:R-:W-:Y:S01]  /*14ee0*/  FMUL.FTZ R111, R111, R8.reuse ;  /* 0x000000086f6f7220 */ /* 0x080fe20000410000 */
[----:B------:R-:W1:Y:S01]  /*14ef0*/  MUFU.EX2 R36, R36 ;  /* 0x0000002400247308 */ /* 0x000e620000000800 */
[----:B---3--:R-:W-:Y:S01]  /*14f00*/  FADD.FTZ R3, R179, R28 ;  /* 0x0000001cb3037221 */ /* 0x008fe20000010000 */
[-C--:B------:R-:W-:Y:S01]  /*14f10*/  FMUL.FTZ R114, R114, R8.reuse ;  /* 0x0000000872727220 */ /* 0x080fe20000410000 */
[-C--:B------:R-:W-:Y:S01]  /*14f20*/  FMUL.FTZ R115, R115, R8.reuse ;  /* 0x0000000873737220 */ /* 0x080fe20000410000 */
[-C--:B------:R-:W-:Y:S01]  /*14f30*/  FMUL.FTZ R118, R118, R8.reuse ;  /* 0x0000000876767220 */ /* 0x080fe20000410000 */
[-C--:B------:R-:W-:Y:S01]  /*14f40*/  FMUL.FTZ R119, R119, R8.reuse ;  /* 0x0000000877777220 */ /* 0x080fe20000410000 */
[-C--:B------:R-:W-:Y:S01]  /*14f50*/  FMUL.FTZ R122, R122, R8.reuse ;  /* 0x000000087a7a7220 */ /* 0x080fe20000410000 */
[----:B------:R-:W-:Y:S01]  /*14f60*/  FMUL.FTZ R123, R123, R8 ;  /* 0x000000087b7b7220 */ /* 0x000fe20000410000 */
[----:B------:R-:W3:Y:S01]  /*14f70*/  MUFU.EX2 R158, R158 ;  /* 0x0000009e009e7308 */ /* 0x000ee20000000800 */
[C---:B--2---:R-:W-:Y:S01]  /*14f80*/  FADD.FTZ R7, R43.reuse, R32 ;  /* 0x000000202b077221 */ /* 0x044fe20000010000 */
[----:B------:R-:W-:Y:S01]  /*14f90*/  F2FP.F16.F32.PACK_AB R156, R43, R156 ;  /* 0x0000009c2b9c723e */ /* 0x000fe200000000ff */
[-C--:B------:R-:W-:Y:S01]  /*14fa0*/  FMUL.FTZ R126, R126, R8.reuse ;  /* 0x000000087e7e7220 */ /* 0x080fe20000410000 */
[-C--:B------:R-:W-:Y:S01]  /*14fb0*/  FMUL.FTZ R127, R127, R8.reuse ;  /* 0x000000087f7f7220 */ /* 0x080fe20000410000 */
[-C--:B------:R-:W-:Y:S01]  /*14fc0*/  FMUL.FTZ R130, R130, R8.reuse ;  /* 0x0000000882827220 */ /* 0x080fe20000410000 */
[-C--:B------:R-:W-:Y:S01]  /*14fd0*/  FMUL.FTZ R131, R131, R8.reuse ;  /* 0x0000000883837220 */ /* 0x080fe20000410000 */
[-C--:B------:R-:W-:Y:S01]  /*14fe0*/  FMUL.FTZ R134, R134, R8.reuse ;  /* 0x0000000886867220 */ /* 0x080fe20000410000 */
[----:B------:R-:W2:Y:S01]  /*14ff0*/  MUFU.EX2 R173, R173 ;  /* 0x000000ad00ad7308 */ /* 0x000ea20000000800 */
[C---:B-1----:R-:W-:Y:S01]  /*15000*/  FADD.FTZ R32, R36.reuse, R3 ;  /* 0x0000000324207221 */ /* 0x042fe20000010000 */
[----:B------:R-:W-:Y:S01]  /*15010*/  F2FP.F16.F32.PACK_AB R179, R36, R179 ;  /* 0x000000b324b3723e */ /* 0x000fe200000000ff */
[-C--:B------:R-:W-:Y:S01]  /*15020*/  FMUL.FTZ R135, R135, R8.reuse ;  /* 0x0000000887877220 */ /* 0x080fe20000410000 */
[-C--:B------:R-:W-:Y:S01]  /*15030*/  FMUL.FTZ R138, R138, R8.reuse ;  /* 0x000000088a8a7220 */ /* 0x080fe20000410000 */
        /* <DEDUP_REMOVED lines=8> */
[----:B------:R-:W-:Y:S01]  /*150c0*/  FMUL.FTZ R151, R151, R8 ;  /* 0x0000000897977220 */ /* 0x000fe20000410000 */
[----:B------:R-:W-:-:S02]  /*150d0*/  IMAD.MOV.U32 R186, RZ, RZ, R14 ;  /* 0x000000ffffba7224 */ /* 0x000fc400078e000e */
[----:B------:R-:W3:Y:S01]  /*150e0*/  MUFU.EX2 R38, R38 ;  /* 0x0000002600267308 */ /* 0x000ee20000000800 */
[----:B--2---:R-:W-:Y:S01]  /*150f0*/  FADD.FTZ R3, R173, R32 ;  /* 0x00000020ad037221 */ /* 0x004fe20000010000 */
[----:B------:R-:W-:-:S06]  /*15100*/  IMAD.MOV.U32 R11, RZ, RZ, R6 ;  /* 0x000000ffff0b7224 */ /* 0x000fcc00078e0006 */
        /* <DEDUP_REMOVED lines=24> */
[----:B-1----:R-:W-:Y:S01]  /*15290*/  FADD.FTZ R7, R171, R32 ;  /* 0x00000020ab077221 */ /* 0x002fe20000010000 */
[----:B------:R-:W-:-:S03]  /*152a0*/  F2FP.F16.F32.PACK_AB R171, R10, R171 ;  /* 0x000000ab0aab723e */ /* 0x000fc600000000ff */
[----:B------:R-:W-:Y:S01]  /*152b0*/  FADD.FTZ R32, R10, R7 ;  /* 0x000000070a207221 */ /* 0x000fe20000010000 */
[----:B------:R-:W-:Y:S02]  /*152c0*/  IMAD.MOV.U32 R10, RZ, RZ, R24 ;  /* 0x000000ffff0a7224 */ /* 0x000fe400078e0018 */
[----:B------:R-:W1:Y:S01]  /*152d0*/  MUFU.EX2 R167, R167 ;  /* 0x000000a700a77308 */ /* 0x000e620000000800 */
[----:B---3--:R-:W-:-:S07]  /*152e0*/  FADD.FTZ R7, R165, R32 ;  /* 0x00000020a5077221 */ /* 0x008fce0000010000 */
[----:B------:R-:W3:Y:S01]  /*152f0*/  MUFU.EX2 R0, R56 ;  /* 0x0000003800007308 */ /* 0x000ee20000000800 */
[C---:B--2---:R-:W-:Y:S01]  /*15300*/  FADD.FTZ R32, R22.reuse, R7 ;  /* 0x0000000716207221 */ /* 0x044fe20000010000 */
[----:B------:R-:W-:Y:S01]  /*15310*/  F2FP.F16.F32.PACK_AB R165, R22, R165 ;  /* 0x000000a516a5723e */ /* 0x000fe200000000ff */
[----:B------:R-:W-:-:S05]  /*15320*/  IMAD.MOV.U32 R22, RZ, RZ, R13 ;  /* 0x000000ffff167224 */ /* 0x000fca00078e000d */
        /* <DEDUP_REMOVED lines=32> */
[----:B------:R-:W-:-:S03]  /*15530*/  F2FP.F16.F32.PACK_AB R153, R69, R70 ;  /* 0x000000464599723e */ /* 0x000fc600000000ff */
[----:B---3--:R-:W-:-:S04]  /*15540*/  FADD.FTZ R7, R32, R7 ;  /* 0x0000000720077221 */ /* 0x008fc80000010000 */
[C---:B--2---:R-:W-:Y:S01]  /*15550*/  FADD.FTZ R0, R57.reuse, R7 ;  /* 0x0000000739007221 */ /* 0x044fe20000010000 */
[----:B------:R-:W-:Y:S01]  /*15560*/  F2FP.F16.F32.PACK_AB R155, R57, R32 ;  /* 0x00000020399b723e */ /* 0x000fe200000000ff */
[----:B0-----:R-:W-:Y:S06]  /*15570*/  @P4 BRA `(.L_x_8556) ;  /* 0xffffffc400744947 */ /* 0x001fec000383ffff */
[----:B------:R-:W-:Y:S01]  /*15580*/  IMAD.MOV.U32 R10, RZ, RZ, R24 ;  /* 0x000000ffff0a7224 */ /* 0x000fe200078e0018 */
[----:B------:R-:W-:Y:S01]  /*15590*/  MOV R22, R13 ;  /* 0x0000000d00167202 */ /* 0x000fe20000000f00 */
[----:B------:R-:W-:Y:S02]  /*155a0*/  IMAD.MOV.U32 R11, RZ, RZ, R6 ;  /* 0x000000ffff0b7224 */ /* 0x000fe400078e0006 */
[----:B------:R-:W-:-:S07]  /*155b0*/  IMAD.MOV.U32 R186, RZ, RZ, R14 ;  /* 0x000000ffffba7224 */ /* 0x000fce00078e000e */
.L_x_8538:
[----:B------:R-:W0:Y:S01]  /*155c0*/  LDC R6, c[0x0][0x448] ;  /* 0x00011200ff067b82 */ /* 0x000e220000000800 */
[----:B------:R-:W-:Y:S01]  /*155d0*/  IADD3 R9, R188, 0x1, -R187 ;  /* 0x00000001bc097810 */ /* 0x000fe20007ffe8bb */
[----:B------:R-:W-:-:S06]  /*155e0*/  ULDC UR10, c[0x0][0x9dc] ;  /* 0x00027700000a7ab9 */ /* 0x000fcc0000000800 */
[----:B------:R-:W1:Y:S01]  /*155f0*/  LDC R13, c[0x0][0x9e4] ;  /* 0x00027900ff0d7b82 */ /* 0x000e620000000800 */
[----:B0-----:R-:W-:Y:S01]  /*15600*/  ISETP.NE.AND P4, PT, R6, 0x1, PT ;  /* 0x000000010600780c */ /* 0x001fe20003f85270 */
[----:B------:R-:W-:Y:S01]  /*15610*/  VIADD R6, R193, 0x7f ;  /* 0x0000007fc1067836 */ /* 0x000fe20000000000 */
[----:B-1----:R-:W-:-:S11]  /*15620*/  ISETP.GE.AND P5, PT, R13, 0x1, PT ;  /* 0x000000010d00780c */ /* 0x002fd60003fa6270 */
[----:B------:R-:W0:Y:S08]  /*15630*/  @P4 LDC R7, c[0x0][0x44c] ;  /* 0x00011300ff074b82 */ /* 0x000e300000000800 */
        /* <DEDUP_REMOVED lines=16> */
.L_x_8559:
[----:B------:R-:W-:-:S13]  /*15740*/  ISETP.NE.AND P2, PT, R13, 0x1, PT ;  /* 0x000000010d00780c */ /* 0x000fda0003f45270 */
[----:B------:R-:W0:Y:S02]  /*15750*/  @P2 LDC.64 R8, c[0x0][0x9e8] ;  /* 0x00027a00ff082b82 */ /* 0x000e240000000a00 */
[----:B0-----:R-:W-:-:S05]  /*15760*/  @P2 IMAD.HI.U32 R8, R6, R8, RZ ;  /* 0x0000000806082227 */ /* 0x001fca00078e00ff */
[----:B------:R-:W-:-:S07]  /*15770*/  @P2 SHF.R.U32.HI R6, RZ, R9, R8 ;  /* 0x00000009ff062219 */ /* 0x000fce0000011608 */
.L_x_8560:
[----:B------:R-:W-:Y:S05]  /*15780*/  BSYNC B0 ;  /* 0x0000000000007941 */ /* 0x000fea0003800000 */
.L_x_8558:
[----:B------:R-:W-:-:S05]  /*15790*/  IMAD R6, R6, R13, RZ ;  /* 0x0000000d06067224 */ /* 0x000fca00078e02ff */
[----:B------:R-:W-:-:S07]  /*157a0*/  VIMNMX R7, R7, R6, !PT ;  /* 0x0000000607077248 */ /* 0x000fce0007fe0100 */
.L_x_8557:
[----:B------:R-:W-:-:S05]  /*157b0*/  VIADD R7, R7, 0x7f ;  /* 0x0000007f07077836 */ /* 0x000fca0000000000 */
[----:B------:R-:W-:-:S04]  /*157c0*/  SHF.R.S32.HI R6, RZ, 0x1f, R7 ;  /* 0x0000001fff067819 */ /* 0x000fc80000011407 */
[----:B------:R-:W-:-:S04]  /*157d0*/  LEA.HI R6, R6, R7, RZ, 0x7 ;  /* 0x0000000706067211 */ /* 0x000fc800078f38ff */
[----:B------:R-:W-:-:S04]  /*157e0*/  SHF.R.S32.HI R7, RZ, 0x7, R6 ;  /* 0x00000007ff077819 */ /* 0x000fc80000011406 */
[----:B------:R-:W-:-:S04]  /*157f0*/  VIMNMX R14, R196, R7, !PT ;  /* 0x00000007c40e7248 */ /* 0x000fc80007fe0100 */
[----:B------:R-:W-:-:S13]  /*15800*/  ISETP.GE.AND P2, PT, R4, R14, PT ;  /* 0x0000000e0400720c */ /* 0x000fda0003f46270 */
[----:B------:R-:W-:Y:S05]  /*15810*/  @!P2 BRA `(.L_x_8561) ;  /* 0x000000280084a947 */ /* 0x000fea0003800000 */
[----:B------:R-:W-:Y:S01]  /*15820*/  IMAD.MOV.U32 R13, RZ, RZ, R10 ;  /* 0x000000ffff0d7224 */ /* 0x000fe200078e000a */
[----:B------:R-:W-:Y:S01]  /*15830*/  MOV R12, R11 ;  /* 0x0000000b000c7202 */ /* 0x000fe20000000f00 */
[----:B------:R-:W-:Y:S02]  /*15840*/  IMAD.MOV.U32 R20, RZ, RZ, R186 ;  /* 0x000000ffff147224 */ /* 0x000fe400078e00ba */
[----:B------:R-:W-:-:S07]  /*15850*/  IMAD.MOV.U32 R15, RZ, RZ, R22 ;  /* 0x000000ffff0f7224 */ /* 0x000fce00078e0016 */
.L_x_8571:
        /* <DEDUP_REMOVED lines=10> */
.L_x_8563:
[----:B------:R-:W-:Y:S01]  /*15900*/  IMAD R6, R22, 0x8, R2 ;  /* 0x0000000816067824 */ /* 0x000fe200078e0202 */
[----:B------:R-:W-:-:S04]  /*15910*/  SHF.L.U32 R7, R186, 0x1f, RZ ;  /* 0x0000001fba077819 */ /* 0x000fc800000006ff */
[----:B------:R0:W1:Y:S01]  /*15920*/  SYNCS.PHASECHK.TRANS64.TRYWAIT P3, [R6+URZ+0x28830], R7 ;  /* 0x02883007060075a7 */ /* 0x000062000806017f */
[----:B------:R-:W-:Y:S05]  /*15930*/  @!P0 BRA `(.L_x_8564) ;  /* 0x0000000000048947 */ /* 0x000fea0003800000 */
[----:B------:R-:W-:Y:S01]  /*15940*/  BPT.TRAP 0x1 ;  /* 0x000000040000795c */ /* 0x000fe20000300000 */
.L_x_8564:
[----:B------:R-:W-:Y:S04]  /*15950*/  BSSY B0, `(.L_x_8562) ;  /* 0x0000004000007945 */ /* 0x000fe80003800000 */
[----:B-1----:R-:W-:Y:S05]  /*15960*/  @P3 BRA `(.L_x_8565) ;  /* 0x0000000000083947 */ /* 0x002fea0003800000 */
[----:B------:R-:W1:Y:S02]  /*15970*/  SYNCS.PHASECHK.TRANS64.TRYWAIT P3, [R6+URZ+0x28830], R7 ;  /* 0x02883007060075a7 */ /* 0x000e64000806017f */
[----:B-1----:R-:W-:Y:S05]  /*15980*/  @!P3 BRA `(.L_x_8566) ;  /* 0x000001200020b947 */ /* 0x002fea0003800000 */
.L_x_8565:
[----:B------:R-:W-:Y:S05]  /*15990*/  BSYNC B0 ;  /* 0x0000000000007941 */ /* 0x000fea0003800000 */
.L_x_8562:
        /* <DEDUP_REMOVED lines=64> */
.L_x_8568:
[----:B------:R-:W-:Y:S01]  /*15da0*/  SHF.L.U32 R6, R20, 0x1f, RZ ;  /* 0x0000001f14067819 */ /* 0x000fe200000006ff */
[----:B------:R-:W-:-:S04]  /*15db0*/  IMAD R7, R15, 0x8, R2 ;  /* 0x000000080f077824 */ /* 0x000fc800078e0202 */
[----:B------:R0:W1:Y:S01]  /*15dc0*/  SYNCS.PHASECHK.TRANS64.TRYWAIT P2, [R7+URZ+0x28850], R6 ;  /* 0x02885006070075a7 */ /* 0x000062000804017f */
[----:B------:R-:W-:Y:S05]  /*15dd0*/  @!P0 BRA `(.L_x_8569) ;  /* 0x0000000000048947 */ /* 0x000fea0003800000 */
[----:B------:R-:W-:Y:S01]  /*15de0*/  BPT.TRAP 0x1 ;  /* 0x000000040000795c */ /* 0x000fe20000300000 */
.L_x_8569:
[----:B-1----:R-:W-:Y:S05]  /*15df0*/  @P2 BRA `(.L_x_8567) ;  /* 0x0000000000082947 */ /* 0x002fea0003800000 */
[----:B------:R-:W1:Y:S02]  /*15e00*/  SYNCS.PHASECHK.TRANS64.TRYWAIT P2, [R7+URZ+0x28850], R6 ;  /* 0x02885006070075a7 */ /* 0x000e64000804017f */
[----:B-1----:R-:W-:Y:S05]  /*15e10*/  @!P2 BRA `(.L_x_8570) ;  /* 0x0000011c0010a947 */ /* 0x002fea0003800000 */
.L_x_8567:
[----:B01----:R-:W-:Y:S01]  /*15e20*/  VIADD R6, R2, 0x400 ;  /* 0x0000040002067836 */ /* 0x003fe20000000000 */
[----:B------:R-:W-:Y:S05]  /*15e30*/  WARPSYNC.ALL ;  /* 0x0000000000007948 */ /* 0x000fea0003800000 */
[----:B------:R-:W-:-:S04]  /*15e40*/  SHF.R.U32.HI R6, RZ, 0x4, R6 ;  /* 0x00000004ff067819 */ /* 0x000fc80000011606 */
[----:B------:R-:W-:-:S04]  /*15e50*/  LOP3.LUT R6, R6, 0x3fff, RZ, 0xc0, !PT ;  /* 0x00003fff06067812 */ /* 0x000fc800078ec0ff */
[----:B------:R-:W-:-:S05]  /*15e60*/  LOP3.LUT R6, R6, 0x4000000, RZ, 0xfc, !PT ;  /* 0x0400000006067812 */ /* 0x000fca00078efcff */
[----:B------:R-:W-:Y:S01]  /*15e70*/  IMAD R6, R15, 0x800, R6 ;  /* 0x000008000f067824 */ /* 0x000fe200078e0206 */
[----:B------:R-:W-:Y:S01]  /*15e80*/  WARPGROUP.ARRIVE ;  /* 0x00000000000079c5 */ /* 0x000fe20000000000 */
[----:B------:R-:W-:Y:S02]  /*15e90*/  IMAD.MOV.U32 R7, RZ, RZ, 0x40000040 ;  /* 0x40000040ff077424 */ /* 0x000fe400078e00ff */
[----:B------:R-:W-:Y:S01]  /*15ea0*/  FMUL.FTZ R21, R24, UR37 ;  /* 0x0000002518157c20 */ /* 0x000fe20008410000 */
[C---:B------:R-:W-:Y:S01]  /*15eb0*/  VIADD R8, R6.reuse, 0x80 ;  /* 0x0000008006087836 */ /* 0x040fe20000000000 */
[----:B------:R-:W-:Y:S01]  /*15ec0*/  R2UR UR10, R6 ;  /* 0x00000000060a72ca */ /* 0x000fe200000e0000 */
[----:B------:R-:W-:Y:S01]  /*15ed0*/  IMAD.MOV.U32 R9, RZ, RZ, 0x40000040 ;  /* 0x40000040ff097424 */ /* 0x000fe200078e00ff */
[----:B------:R-:W-:Y:S01]  /*15ee0*/  R2UR UR11, R7 ;  /* 0x00000000070b72ca */ /* 0x000fe200000e0000 */
        /* <DEDUP_REMOVED lines=18> */
[----:B------:R-:W2:Y:S01]  /*16010*/  MUFU.TANH R10, R10 ;  /* 0x0000000a000a7308 */ /* 0x000ea20000002400 */
[----:B------:R-:W-:Y:S01]  /*16020*/  FMUL.FTZ R25, R30, UR37 ;  /* 0x000000251e197c20 */ /* 0x000fe20008410000 */
[----:B------:R-:W-:Y:S01]  /*16030*/  FMUL.FTZ R47, R49, UR37 ;  /* 0x00000025312f7c20 */ /* 0x000fe20008410000 */
[----:B------:R-:W-:Y:S01]  /*16040*/  FMUL.FTZ R30, R33, UR37 ;  /* 0x00000025211e7c20 */ /* 0x000fe20008410000 */
[----:B------:R-:W-:Y:S01]  /*16050*/  FMUL.FTZ R49, R55, UR37 ;  /* 0x0000002537317c20 */ /* 0x000fe20008410000 */
[----:B------:R-:W-:Y:S01]  /*16060*/  FMUL.FTZ R55, R57, UR37 ;  /* 0x0000002539377c20 */ /* 0x000fe20008410000 */
[----:B------:R-:W-:Y:S01]  /*16070*/  FMUL.FTZ R57, R60, UR37 ;  /* 0x000000253c397c20 */ /* 0x000fe20008410000 */
[----:B0-----:R-:W-:Y:S01]  /*16080*/  FMNMX.FTZ R60, R21, R12, !PT ;  /* 0x0000000c153c7209 */ /* 0x001fe20007810000 */
[----:B------:R-:W0:Y:S01]  /*16090*/  MUFU.TANH R26, R26 ;  /* 0x0000001a001a7308 */ /* 0x000e220000002400 */
[----:B------:R-:W-:Y:S01]  /*160a0*/  FMUL.FTZ R32, R36, UR37 ;  /* 0x0000002524207c20 */ /* 0x000fe20008410000 */
[----:B------:R-:W-:Y:S01]  /*160b0*/  FMUL.FTZ R33, R38, UR37 ;  /* 0x0000002526217c20 */ /* 0x000fe20008410000 */
[----:B-1----:R-:W-:Y:S01]  /*160c0*/  FMNMX.FTZ R11, R7, R60, !PT ;  /* 0x0000003c070b7209 */ /* 0x002fe20007810000 */
        /* <DEDUP_REMOVED lines=34> */
[----:B------:R-:W2:Y:S01]  /*162f0*/  LDC R59, c[0x0][0x988] ;  /* 0x00026200ff3b7b82 */ /* 0x000ea20000000800 */
        /* <DEDUP_REMOVED lines=10> */
[----:B------:R-:W5:Y:S01]  /*163a0*/  S2R R231, SR_TID.X ;  /* 0x0000000000e77919 */ /* 0x000f620000002100 */
[----:B------:R-:W-:-:S02]  /*163b0*/  @!P1 LEA R15, R15, R2, 0x3 ;  /* 0x000000020f0f9211 */ /* 0x000fc400078e18ff */
[C---:B------:R-:W-:Y:S01]  /*163c0*/  ISETP.GT.AND P2, PT, R4.reuse, R14, PT ;  /* 0x0000000e0400720c */ /* 0x040fe20003f44270 */
[----:B------:R-:W-:Y:S02]  /*163d0*/  VIADD R4, R4, 0xffffffff ;  /* 0xffffffff04047836 */ /* 0x000fe40000000000 */
[----:B------:R-:W-:Y:S01]  /*163e0*/  @!P1 VIADD R15, R15, 0x28860 ;  /* 0x000288600f0f9836 */ /* 0x000fe20000000000 */
[----:B------:R-:W4:Y:S04]  /*163f0*/  MUFU.TANH R41, R41 ;  /* 0x0000002900297308 */ /* 0x000f280000002400 */
[----:B------:R-:W-:-:S04]  /*16400*/  @!P1 PRMT R15, RZ, 0x654, R15 ;  /* 0x00000654ff0f9816 */ /* 0x000fc8000000000f */
[----:B------:R-:W2:Y:S08]  /*16410*/  MUFU.TANH R42, R42 ;  /* 0x0000002a002a7308 */ /* 0x000eb00000002400 */
[----:B------:R-:W2:Y:S08]  /*16420*/  MUFU.TANH R46, R46 ;  /* 0x0000002e002e7308 */ /* 0x000eb00000002400 */
[----:B------:R-:W2:Y:S01]  /*16430*/  MUFU.TANH R47, R47 ;  /* 0x0000002f002f7308 */ /* 0x000ea20000002400 */
[----:B-----5:R-:W-:-:S07]  /*16440*/  SHF.R.U32.HI R231, RZ, 0x7, R231 ;  /* 0x00000007ffe77819 */ /* 0x020fce00000116e7 */
        /* <DEDUP_REMOVED lines=8> */
[----:B------:R-:W-:Y:S01]  /*164d0*/  FMUL.FTZ R180, R63, UR37 ;  /* 0x000000253fb47c20 */ /* 0x000fe20008410000 */
[----:B------:R-:W-:Y:S01]  /*164e0*/  FMUL.FTZ R182, R75, UR37 ;  /* 0x000000254bb67c20 */ /* 0x000fe20008410000 */
[----:B------:R-:W-:Y:S01]  /*164f0*/  HGMMA.64x128x16.F32 R88, R176, gdesc[UR8].tnspB, R88, gsb0 ;  /* 0x41e00008b0587df0 */ /* 0x000fe20008000858 */
[----:B------:R-:W-:Y:S02]  /*16500*/  R2UR UR10, R8 ;  /* 0x00000000080a72ca */ /* 0x000fe400000e0000 */
[----:B------:R-:W-:Y:S02]  /*16510*/  R2UR UR11, R9 ;  /* 0x00000000090b72ca */ /* 0x000fe400000e0000 */
[----:B------:R-:W5:Y:S01]  /*16520*/  MUFU.TANH R60, R60 ;  /* 0x0000003c003c7308 */ /* 0x000f620000002400 */
[----:B0-----:R-:W-:-:S04]  /*16530*/  FMNMX.FTZ R8, R32, R11, !PT ;  /* 0x0000000b20087209 */ /* 0x001fc80007810000 */
[----:B-1----:R-:W-:-:S03]  /*16540*/  FMNMX.FTZ R9, R35, R8, !PT ;  /* 0x0000000823097209 */ /* 0x002fc60007810000 */
[----:B------:R-:W0:Y:S01]  /*16550*/  MUFU.TANH R62, R62 ;  /* 0x0000003e003e7308 */ /* 0x000e220000002400 */
[----:B---3--:R-:W-:-:S04]  /*16560*/  FMNMX.FTZ R8, R38, R9, !PT ;  /* 0x0000000926087209 */ /* 0x008fc80007810000 */
[----:B----4-:R-:W-:-:S03]  /*16570*/  FMNMX.FTZ R8, R39, R8, !PT ;  /* 0x0000000827087209 */ /* 0x010fc60007810000 */
[----:B------:R-:W1:Y:S01]  /*16580*/  MUFU.TANH R64, R64 ;  /* 0x0000004000407308 */ /* 0x000e620000002400 */
[----:B------:R-:W-:-:S04]  /*16590*/  FMNMX.FTZ R9, R41, R8, !PT ;  /* 0x0000000829097209 */ /* 0x000fc80007810000 */
[----:B--2---:R-:W-:-:S03]  /*165a0*/  FMNMX.FTZ R9, R42, R9, !PT ;  /* 0x000000092a097209 */ /* 0x004fc60007810000 */
[----:B------:R-:W2:Y:S01]  /*165b0*/  MUFU.TANH R68, R68 ;  /* 0x0000004400447308 */ /* 0x000ea20000002400 */
[----:B------:R-:W-:-:S04]  /*165c0*/  FMNMX.FTZ R8, R46, R9, !PT ;  /* 0x000000092e087209 */ /* 0x000fc80007810000 */
[----:B------:R-:W-:-:S03]  /*165d0*/  FMNMX.FTZ R9, R47, R8, !PT ;  /* 0x000000082f097209 */ /* 0x000fc60007810000 */
[----:B------:R-:W3:Y:S01]  /*165e0*/  MUFU.TANH R72, R72 ;  /* 0x0000004800487308 */ /* 0x000ee20000002400 */
[----:B-----5:R-:W-:-:S04]  /*165f0*/  FMNMX.FTZ R8, R50, R9, !PT ;  /* 0x0000000932087209 */ /* 0x020fc80007810000 */
[----:B------:R-:W-:-:S03]  /*16600*/  FMNMX.FTZ R9, R51, R8, !PT ;  /* 0x0000000833097209 */ /* 0x000fc60007810000 */
[----:B------:R-:W-:Y:S01]  /*16610*/  MUFU.TANH R76, R76 ;  /* 0x0000004c004c7308 */ /* 0x000fe20000002400 */
[----:B------:R-:W-:-:S04]  /*16620*/  FMNMX.FTZ R8, R54, R9, !PT ;  /* 0x0000000936087209 */ /* 0x000fc80007810000 */
[----:B------:R-:W-:-:S03]  /*16630*/  FMNMX.FTZ R8, R55, R8, !PT ;  /* 0x0000000837087209 */ /* 0x000fc60007810000 */
[----:B------:R-:W-:Y:S01]  /*16640*/  MUFU.TANH R20, R20 ;  /* 0x0000001400147308 */ /* 0x000fe20000002400 */
[----:B------:R-:W-:Y:S01]  /*16650*/  FMNMX.FTZ R9, R57, R8, !PT ;  /* 0x0000000839097209 */ /* 0x000fe20007810000 */
[----:B------:R-:W-:-:S03]  /*16660*/  VIADD R8, R6, 0x180 ;  /* 0x0000018006087836 */ /* 0x000fc60000000000 */
[----:B------:R-:W-:-:S03]  /*16670*/  FMNMX.FTZ R9, R58, R9, !PT ;  /* 0x000000093a097209 */ /* 0x000fc60007810000 */
[----:B------:R-:W-:Y:S01]  /*16680*/  MUFU.TANH R24, R24 ;  /* 0x0000001800187308 */ /* 0x000fe20000002400 */
[----:B------:R-:W-:-:S04]  /*16690*/  FMNMX.FTZ R9, R60, R9, !PT ;  /* 0x000000093c097209 */ /* 0x000fc80007810000 */
[----:B0-----:R-:W-:-:S03]  /*166a0*/  FMNMX.FTZ R9, R62, R9, !PT ;  /* 0x000000093e097209 */ /* 0x001fc60007810000 */
[----:B------:R-:W-:Y:S01]  /*166b0*/  MUFU.TANH R25, R25 ;  /* 0x0000001900197308 */ /* 0x000fe20000002400 */
[----:B-1----:R-:W-:-:S04]  /*166c0*/  FMNMX.FTZ R9, R64, R9, !PT ;  /* 0x0000000940097209 */ /* 0x002fc80007810000 */
[----:B--2---:R-:W-:-:S03]  /*166d0*/  FMNMX.FTZ R9, R68, R9, !PT ;  /* 0x0000000944097209 */ /* 0x004fc60007810000 */
[----:B------:R-:W-:Y:S01]  /*166e0*/  MUFU.TANH R27, R27 ;  /* 0x0000001b001b7308 */ /* 0x000fe20000002400 */
[----:B---3--:R-:W-:-:S07]  /*166f0*/  FMNMX.FTZ R9, R72, R9, !PT ;  /* 0x0000000948097209 */ /* 0x008fce0007810000 */
        /* <DEDUP_REMOVED lines=15> */
[----:B------:R-:W-:Y:S01]  /*167f0*/  HGMMA.64x128x16.F32 R88, R172, gdesc[UR8].tnspB, R88, gsb0 ;  /* 0x41e00008ac587df0 */ /* 0x000fe20008000858 */
[----:B------:R-:W-:-:S06]  /*16800*/  R2UR UR10, R8 ;  /* 0x00000000080a72ca */ /* 0x000fcc00000e0000 */
        /* <DEDUP_REMOVED lines=18> */
[----:B------:R-:W-:Y:S01]  /*16930*/  FMUL.FTZ R172, R73, UR37 ;  /* 0x0000002549ac7c20 */ /* 0x000fe20008410000 */
[----:B------:R-:W-:Y:S01]  /*16940*/  FMUL.FTZ R174, R77, UR37 ;  /* 0x000000254dae7c20 */ /* 0x000fe20008410000 */
[----:B------:R-:W-:-:S03]  /*16950*/  WARPGROUP.ARRIVE ;  /* 0x00000000000079c5 */ /* 0x000fc60000000000 */
[----:B------:R-:W-:Y:S08]  /*16960*/  MUFU.TANH R82, R82 ;  /* 0x0000005200527308 */ /* 0x000ff00000002400 */
[----:B------:R-:W0:Y:S08]  /*16970*/  MUFU.TANH R172, R172 ;  /* 0x000000ac00ac7308 */ /* 0x000e300000002400 */
[----:B------:R-:W1:Y:S08]  /*16980*/  MUFU.TANH R174, R174 ;  /* 0x000000ae00ae7308 */ /* 0x000e700000002400 */
[----:B------:R-:W-:Y:S01]  /*16990*/  MUFU.TANH R232, R232 ;  /* 0x000000e800e87308 */ /* 0x000fe20000002400 */
[----:B0-----:R-:W-:-:S04]  /*169a0*/  FMNMX.FTZ R9, R172, R9, !PT ;  /* 0x00000009ac097209 */ /* 0x001fc80007810000 */
[----:B------:R-:W-:Y:S01]  /*169b0*/  FMNMX.FTZ R11, R76, R9, !PT ;  /* 0x000000094c0b7209 */ /* 0x000fe20007810000 */
[----:B------:R-:W-:Y:S02]  /*169c0*/  IMAD.MOV.U32 R9, RZ, RZ, 0x40000040 ;  /* 0x40000040ff097424 */ /* 0x000fe400078e00ff */
[----:B------:R-:W-:Y:S01]  /*169d0*/  MUFU.TANH R86, R86 ;  /* 0x0000005600567308 */ /* 0x000fe20000002400 */
[----:B-1----:R-:W-:Y:S02]  /*169e0*/  FMNMX.FTZ R11, R174, R11, !PT ;  /* 0x0000000bae0b7209 */ /* 0x002fe40007810000 */
[----:B------:R-:W-:Y:S01]  /*169f0*/  R2UR UR11, R9 ;  /* 0x00000000090b72ca */ /* 0x000fe200000e0000 */
[----:B------:R-:W-:Y:S01]  /*16a00*/  IMAD.MOV.U32 R9, RZ, RZ, 0x40000040 ;  /* 0x40000040ff097424 */ /* 0x000fe200078e00ff */
[----:B------:R-:W-:-:S03]  /*16a10*/  FMNMX.FTZ R11, R176, R11, !PT ;  /* 0x0000000bb00b7209 */ /* 0x000fc60007810000 */
[----:B------:R-:W-:Y:S01]  /*16a20*/  MUFU.TANH R234, R234 ;  /* 0x000000ea00ea7308 */ /* 0x000fe20000002400 */
[----:B------:R-:W-:-:S04]  /*16a30*/  FMNMX.FTZ R11, R80, R11, !PT ;  /* 0x0000000b500b7209 */ /* 0x000fc80007810000 */
[----:B------:R-:W-:-:S03]  /*16a40*/  FMNMX.FTZ R11, R178, R11, !PT ;  /* 0x0000000bb20b7209 */ /* 0x000fc60007810000 */
[----:B------:R-:W-:Y:S01]  /*16a50*/  HGMMA.64x128x16.F32 R88, R168, gdesc[UR8].tnspB, R88, gsb0 ;  /* 0x41e00008a8587df0 */ /* 0x000fe20008000858 */
[----:B------:R-:W-:Y:S02]  /*16a60*/  FMNMX.FTZ R11, R84, R11, !PT ;  /* 0x0000000b540b7209 */ /* 0x000fe40007810000 */
[----:B------:R-:W-:Y:S02]  /*16a70*/  R2UR UR11, R9 ;  /* 0x00000000090b72ca */ /* 0x000fe400000e0000 */
[----:B------:R-:W-:Y:S01]  /*16a80*/  MOV R9, 0x40000040 ;  /* 0x4000004000097802 */ /* 0x000fe20000000f00 */
[----:B------:R-:W0:Y:S02]  /*16a90*/  SHFL.BFLY PT, R8, R11, 0x2, 0x1f ;  /* 0x0c401f000b087f89 */ /* 0x000e2400000e0000 */
[----:B0-----:R-:W-:-:S05]  /*16aa0*/  FMNMX.FTZ R8, R11, R8, !PT ;  /* 0x000000080b087209 */ /* 0x001fca0007810000 */
[----:B------:R-:W0:Y:S02]  /*16ab0*/  SHFL.BFLY PT, R11, R8, 0x1, 0x1f ;  /* 0x0c201f00080b7f89 */ /* 0x000e2400000e0000 */
[----:B0-----:R-:W-:-:S05]  /*16ac0*/  FMNMX.FTZ R11, R8, R11, !PT ;  /* 0x0000000b080b7209 */ /* 0x001fca0007810000 */
[C---:B------:R-:W-:Y:S01]  /*16ad0*/  FADD.FTZ R8, -R11.reuse, R12 ;  /* 0x0000000c0b087221 */ /* 0x040fe20000010100 */
[----:B------:R-:W-:-:S03]  /*16ae0*/  FMUL.FTZ R61, R11, R59 ;  /* 0x0000003b0b3d7220 */ /* 0x000fc60000410000 */
[-C--:B------:R-:W-:Y:S01]  /*16af0*/  FMUL.FTZ R12, R8, R59.reuse ;  /* 0x0000003b080c7220 */ /* 0x080fe20000410000 */
[----:B------:R-:W-:Y:S02]  /*16b00*/  VIADD R8, R6, 0x200 ;  /* 0x0000020006087836 */ /* 0x000fe40000000000 */
[--C-:B------:R-:W-:Y:S01]  /*16b10*/  FFMA.FTZ R236, R7, R59, -R61.reuse ;  /* 0x0000003b07ec7223 */ /* 0x100fe2000001083d */
[----:B------:R-:W-:Y:S01]  /*16b20*/  FMNMX.FTZ R7, R20, R13, !PT ;  /* 0x0000000d14077209 */ /* 0x000fe20007810000 */
[-CC-:B------:R-:W-:Y:S01]  /*16b30*/  FFMA.FTZ R63, R10, R59.reuse, -R61.reuse ;  /* 0x0000003b0a3f7223 */ /* 0x180fe2000001083d */
[-CC-:B------:R-:W-:Y:S01]  /*16b40*/  FFMA.FTZ R65, R32, R59.reuse, -R61.reuse ;  /* 0x0000003b20417223 */ /* 0x180fe2000001083d */
[----:B------:R-:W-:Y:S01]  /*16b50*/  R2UR UR10, R8 ;  /* 0x00000000080a72ca */ /* 0x000fe200000e0000 */
[--C-:B------:R-:W-:Y:S01]  /*16b60*/  FFMA.FTZ R32, R38, R59, -R61.reuse ;  /* 0x0000003b26207223 */ /* 0x100fe2000001083d */
[----:B------:R-:W-:Y:S01]  /*16b70*/  FMNMX.FTZ R8, R24, R7, !PT ;  /* 0x0000000718087209 */ /* 0x000fe20007810000 */
[-CC-:B------:R-:W-:Y:S01]  /*16b80*/  FFMA.FTZ R38, R50, R59.reuse, -R61.reuse ;  /* 0x0000003b32267223 */ /* 0x180fe2000001083d */
        /* <DEDUP_REMOVED lines=19> */
[----:B------:R-:W-:Y:S01]  /*16cc0*/  FMNMX.FTZ R8, R40, R7, !PT ;  /* 0x0000000728087209 */ /* 0x000fe20007810000 */
[----:B0-----:R-:W-:-:S03]  /*16cd0*/  FFMA.FTZ R3, R12, R3, R21 ;  /* 0x000000030c037223 */ /* 0x001fc60000010015 */
        /* <DEDUP_REMOVED lines=10> */
[----:B------:R-:W-:Y:S01]  /*16d80*/  VIADD R8, R6, 0x280 ;  /* 0x0000028006087836 */ /* 0x000fe20000000000 */
[----:B------:R-:W-:Y:S02]  /*16d90*/  WARPGROUP.DEPBAR.LE gsb0, 0x0 ;  /* 0x00008000000079c5 */ /* 0x000fe40000010000 */
[----:B------:R-:W-:Y:S01]  /*16da0*/  WARPGROUP.ARRIVE ;  /* 0x00000000000079c5 */ /* 0x000fe20000000000 */
[----:B------:R-:W-:Y:S01]  /*16db0*/  FMUL.FTZ R168, R67, UR37 ;  /* 0x0000002543a87c20 */ /* 0x000fe20008410000 */
[----:B------:R-:W-:Y:S01]  /*16dc0*/  FMUL.FTZ R170, R71, UR37 ;  /* 0x0000002547aa7c20 */ /* 0x000fe20008410000 */
[----:B------:R-:W-:Y:S01]  /*16dd0*/  FMNMX.FTZ R7, R56, R7, !PT ;  /* 0x0000000738077209 */ /* 0x000fe20007810000 */
[-CC-:B------:R-:W-:Y:S01]  /*16de0*/  FFMA.FTZ R67, R28, R59.reuse, -R61.reuse ;  /* 0x0000003b1c437223 */ /* 0x180fe2000001083d */
[--C-:B------:R-:W-:Y:S01]  /*16df0*/  FFMA.FTZ R28, R46, R59, -R61.reuse ;  /* 0x0000003b2e1c7223 */ /* 0x100fe2000001083d */
[----:B------:R-:W-:Y:S01]  /*16e00*/  HGMMA.64x128x16.F32 R88, R164, gdesc[UR8].tnspB, R88, gsb0 ;  /* 0x41e00008a4587df0 */ /* 0x000fe20008000858 */
[----:B------:R-:W-:Y:S01]  /*16e10*/  R2UR UR10, R8 ;  /* 0x00000000080a72ca */ /* 0x000fe200000e0000 */
[----:B------:R-:W0:Y:S01]  /*16e20*/  MUFU.TANH R168, R168 ;  /* 0x000000a800a87308 */ /* 0x000e220000002400 */
[----:B------:R-:W-:Y:S01]  /*16e30*/  R2UR UR11, R9 ;  /* 0x00000000090b72ca */ /* 0x000fe200000e0000 */
[----:B------:R-:W-:Y:S01]  /*16e40*/  IMAD.MOV.U32 R9, RZ, RZ, 0x40000040 ;  /* 0x40000040ff097424 */ /* 0x000fe200078e00ff */
[----:B------:R-:W-:Y:S01]  /*16e50*/  FMNMX.FTZ R7, R180, R7, !PT ;  /* 0x00000007b4077209 */ /* 0x000fe20007810000 */
[-CC-:B------:R-:W-:Y:S01]  /*16e60*/  FFMA.FTZ R46, R54, R59.reuse, -R61.reuse ;  /* 0x0000003b362e7223 */ /* 0x180fe2000001083d */
[-CC-:B------:R-:W-:Y:S01]  /*16e70*/  FFMA.FTZ R71, R68, R59.reuse, -R61.reuse ;  /* 0x0000003b44477223 */ /* 0x180fe2000001083d */
[----:B------:R-:W-:Y:S01]  /*16e80*/  FFMA.FTZ R54, R76, R59, -R61 ;  /* 0x0000003b4c367223 */ /* 0x000fe2000001083d */
[----:B------:R-:W-:Y:S01]  /*16e90*/  FMNMX.FTZ R7, R66, R7, !PT ;  /* 0x0000000742077209 */ /* 0x000fe20007810000 */
[----:B------:R-:W1:Y:S08]  /*16ea0*/  MUFU.TANH R170, R170 ;  /* 0x000000aa00aa7308 */ /* 0x000e700000002400 */
[----:B------:R-:W-:Y:S01]  /*16eb0*/  MUFU.EX2 R67, R67 ;  /* 0x0000004300437308 */ /* 0x000fe20000000800 */
[----:B0-----:R-:W-:-:S04]  /*16ec0*/  FMNMX.FTZ R7, R168, R7, !PT ;  /* 0x00000007a8077209 */ /* 0x001fc80007810000 */
[----:B------:R-:W-:-:S03]  /*16ed0*/  FMNMX.FTZ R7, R70, R7, !PT ;  /* 0x0000000746077209 */ /* 0x000fc60007810000 */
[----:B------:R-:W0:Y:S01]  /*16ee0*/  MUFU.EX2 R39, R39 ;  /* 0x0000002700277308 */ /* 0x000e220000000800 */
[----:B-1----:R-:W-:-:S04]  /*16ef0*/  FMNMX.FTZ R7, R170, R7, !PT ;  /* 0x00000007aa077209 */ /* 0x002fc80007810000 */
[----:B------:R-:W-:-:S03]  /*16f00*/  FMNMX.FTZ R7, R74, R7, !PT ;  /* 0x000000074a077209 */ /* 0x000fc60007810000 */
[----:B------:R-:W-:Y:S01]  /*16f10*/  MUFU.EX2 R28, R28 ;  /* 0x0000001c001c7308 */ /* 0x000fe20000000800 */
[----:B------:R-:W-:-:S04]  /*16f20*/  FMNMX.FTZ R7, R182, R7, !PT ;  /* 0x00000007b6077209 */ /* 0x000fc80007810000 */
[----:B------:R-:W-:-:S03]  /*16f30*/  FMNMX.FTZ R7, R78, R7, !PT ;  /* 0x000000074e077209 */ /* 0x000fc60007810000 */
[----:B------:R-:W-:Y:S01]  /*16f40*/  MUFU.EX2 R38, R38 ;  /* 0x0000002600267308 */ /* 0x000fe20000000800 */
[----:B------:R-:W-:Y:S02]  /*16f50*/  FMNMX.FTZ R7, R230, R7, !PT ;  /* 0x00000007e6077209 */ /* 0x000fe40007810000 */
[----:B0-----:R-:W-:Y:S02]  /*16f60*/  F2FP.F16.F32.PACK_AB R172, R39, R32 ;  /* 0x0000002027ac723e */ /* 0x001fe400000000ff */
[----:B------:R-:W-:-:S03]  /*16f70*/  FMNMX.FTZ R7, R82, R7, !PT ;  /* 0x0000000752077209 */ /* 0x000fc60007810000 */
[----:B------:R-:W-:Y:S01]  /*16f80*/  MUFU.EX2 R46, R46 ;  /* 0x0000002e002e7308 */ /* 0x000fe20000000800 */
[----:B------:R-:W-:-:S04]  /*16f90*/  FMNMX.FTZ R7, R232, R7, !PT ;  /* 0x00000007e8077209 */ /* 0x000fc80007810000 */
[----:B------:R-:W-:-:S03]  /*16fa0*/  FMNMX.FTZ R7, R86, R7, !PT ;  /* 0x0000000756077209 */ /* 0x000fc60007810000 */
[----:B------:R-:W-:Y:S01]  /*16fb0*/  MUFU.EX2 R71, R71 ;  /* 0x0000004700477308 */ /* 0x000fe20000000800 */
[----:B------:R-:W-:-:S05]  /*16fc0*/  FMNMX.FTZ R7, R234, R7, !PT ;  /* 0x00000007ea077209 */ /* 0x000fca0007810000 */
[----:B------:R-:W0:Y:S02]  /*16fd0*/  SHFL.BFLY PT, R8, R7, 0x2, 0x1f ;  /* 0x0c401f0007087f89 */ /* 0x000e2400000e0000 */
[----:B------:R-:W-:Y:S08]  /*16fe0*/  MUFU.EX2 R50, R50 ;  /* 0x0000003200327308 */ /* 0x000ff00000000800 */
[----:B------:R-:W-:Y:S08]  /*16ff0*/  MUFU.EX2 R69, R69 ;  /* 0x0000004500457308 */ /* 0x000ff00000000800 */
[----:B------:R-:W-:Y:S01]  /*17000*/  MUFU.EX2 R54, R54 ;  /* 0x0000003600367308 */ /* 0x000fe20000000800 */
[----:B0-----:R-:W-:Y:S01]  /*17010*/  FMNMX.FTZ R10, R7, R8, !PT ;  /* 0x00000008070a7209 */ /* 0x001fe20007810000 */
[----:B------:R-:W-:-:S06]  /*17020*/  VIADD R8, R6, 0x300 ;  /* 0x0000030006087836 */ /* 0x000fcc0000000000 */
[----:B------:R-:W-:Y:S01]  /*17030*/  MUFU.EX2 R73, R73 ;  /* 0x0000004900497308 */ /* 0x000fe20000000800 */
[----:B------:R-:W-:Y:S01]  /*17040*/  VIADD R6, R6, 0x380 ;  /* 0x0000038006067836 */ /* 0x000fe20000000000 */
[----:B------:R-:W0:Y:S06]  /*17050*/  SHFL.BFLY PT, R7, R10, 0x1, 0x1f ;  /* 0x0c201f000a077f89 */ /* 0x000e2c00000e0000 */
[----:B------:R-:W-:Y:S01]  /*17060*/  MUFU.EX2 R75, R75 ;  /* 0x0000004b004b7308 */ /* 0x000fe20000000800 */
[----:B0-----:R-:W-:Y:S01]  /*17070*/  FMNMX.FTZ R10, R10, R7, !PT ;  /* 0x000000070a0a7209 */ /* 0x001fe20007810000 */
[----:B------:R-:W-:Y:S01]  /*17080*/  IMAD.MOV.U32 R7, RZ, RZ, 0x40000040 ;  /* 0x40000040ff077424 */ /* 0x000fe200078e00ff */
[----:B------:R-:W-:-:S02]  /*17090*/  WARPGROUP.DEPBAR.LE gsb0, 0x0 ;  /* 0x00008000000079c5 */ /* 0x000fc40000010000 */
[----:B------:R-:W-:Y:S01]  /*170a0*/  WARPGROUP.ARRIVE ;  /* 0x00000000000079c5 */ /* 0x000fe20000000000 */
[-CC-:B------:R-:W-:Y:S01]  /*170b0*/  FFMA.FTZ R164, R30, R59.reuse, -R61.reuse ;  /* 0x0000003b1ea47223 */ /* 0x180fe2000001083d */
[-CC-:B------:R-:W-:Y:S01]  /*170c0*/  FFMA.FTZ R30, R41, R59.reuse, -R61.reuse ;  /* 0x0000003b291e7223 */ /* 0x180fe2000001083d */
[-CC-:B------:R-:W-:Y:S01]  /*170d0*/  FFMA.FTZ R41, R47, R59.reuse, -R61.reuse ;  /* 0x0000003b2f297223 */ /* 0x180fe2000001083d */
[-CC-:B------:R-:W-:Y:S01]  /*170e0*/  FFMA.FTZ R166, R35, R59.reuse, -R61.reuse ;  /* 0x0000003b23a67223 */ /* 0x180fe2000001083d */
[-CC-:B------:R-:W-:Y:S01]  /*170f0*/  FFMA.FTZ R47, R51, R59.reuse, -R61.reuse ;  /* 0x0000003b332f7223 */ /* 0x180fe2000001083d */
[----:B------:R-:W-:Y:S01]  /*17100*/  HGMMA.64x128x16.F32 R88, R160, gdesc[UR8].tnspB, R88, gsb0 ;  /* 0x41e00008a0587df0 */ /* 0x000fe20008000858 */
[----:B------:R-:W-:Y:S01]  /*17110*/  R2UR UR10, R8 ;  /* 0x00000000080a72ca */ /* 0x000fe200000e0000 */
[-CC-:B------:R-:W-:Y:S01]  /*17120*/  FFMA.FTZ R35, R42, R59.reuse, -R61.reuse ;  /* 0x0000003b2a237223 */ /* 0x180fe2000001083d */
[----:B------:R-:W-:Y:S01]  /*17130*/  R2UR UR11, R9 ;  /* 0x00000000090b72ca */ /* 0x000fe200000e0000 */
[-CC-:B------:R-:W-:Y:S01]  /*17140*/  FFMA.FTZ R51, R55, R59.reuse, -R61.reuse ;  /* 0x0000003b37337223 */ /* 0x180fe2000001083d */
[-CC-:B------:R-:W-:Y:S01]  /*17150*/  FFMA.FTZ R42, R57, R59.reuse, -R61.reuse ;  /* 0x0000003b392a7223 */ /* 0x180fe2000001083d */
[-CC-:B------:R-:W-:Y:S01]  /*17160*/  FFMA.FTZ R55, R58, R59.reuse, -R61.reuse ;  /* 0x0000003b3a377223 */ /* 0x180fe2000001083d */
[-CC-:B------:R-:W-:Y:S01]  /*17170*/  FFMA.FTZ R57, R62, R59.reuse, -R61.reuse ;  /* 0x0000003b3e397223 */ /* 0x180fe2000001083d */
[-CC-:B------:R-:W-:Y:S01]  /*17180*/  FFMA.FTZ R58, R176, R59.reuse, -R61.reuse ;  /* 0x0000003bb03a7223 */ /* 0x180fe2000001083d */
[-CC-:B------:R-:W-:Y:S01]  /*17190*/  FFMA.FTZ R8, R178, R59.reuse, -R61.reuse ;  /* 0x0000003bb2087223 */ /* 0x180fe2000001083d */
[----:B------:R-:W-:Y:S01]  /*171a0*/  FFMA.FTZ R9, R84, R59, -R61 ;  /* 0x0000003b54097223 */ /* 0x000fe2000001083d */
[----:B------:R-:W0:Y:S08]  /*171b0*/  MUFU.EX2 R164, R164 ;  /* 0x000000a400a47308 */ /* 0x000e300000000800 */
[----:B------:R-:W1:Y:S08]  /*171c0*/  MUFU.EX2 R166, R166 ;  /* 0x000000a600a67308 */ /* 0x000e700000000800 */
[----:B------:R-:W-:Y:S01]  /*171d0*/  MUFU.EX2 R30, R30 ;  /* 0x0000001e001e7308 */ /* 0x000fe20000000800 */
[----:B0-----:R-:W-:-:S07]  /*171e0*/  F2FP.F16.F32.PACK_AB R176, R164, R67 ;  /* 0x00000043a4b0723e */ /* 0x001fce00000000ff */
[----:B------:R-:W0:Y:S01]  /*171f0*/  MUFU.EX2 R35, R35 ;  /* 0x0000002300237308 */ /* 0x000e220000000800 */
[----:B-1----:R-:W-:-:S07]  /*17200*/  F2FP.F16.F32.PACK_AB R178, R166, R65 ;  /* 0x00000041a6b2723e */ /* 0x002fce00000000ff */
        /* <DEDUP_REMOVED lines=14> */
[C---:B------:R-:W-:Y:S01]  /*172f0*/  FADD.FTZ R60, -R10.reuse, R13 ;  /* 0x0000000d0a3c7221 */ /* 0x040fe20000010100 */
[-C--:B------:R-:W-:Y:S02]  /*17300*/  FMUL.FTZ R61, R10, R59.reuse ;  /* 0x0000003b0a3d7220 */ /* 0x080fe40000410000 */
[----:B------:R-:W-:Y:S01]  /*17310*/  HGMMA.64x128x16.F32 R88, R156, gdesc[UR8].tnspB, R88, gsb0 ;  /* 0x41e000089c587df0 */ /* 0x000fe20008000858 */
[----:B------:R-:W-:Y:S01]  /*17320*/  R2UR UR10, R6 ;  /* 0x00000000060a72ca */ /* 0x000fe200000e0000 */
[-C--:B------:R-:W-:Y:S01]  /*17330*/  FMUL.FTZ R13, R60, R59.reuse ;  /* 0x0000003b3c0d7220 */ /* 0x080fe20000410000 */
[----:B------:R-:W-:Y:S01]  /*17340*/  R2UR UR11, R7 ;  /* 0x00000000070b72ca */ /* 0x000fe200000e0000 */
[-CC-:B------:R-:W-:Y:S01]  /*17350*/  FFMA.FTZ R20, R20, R59.reuse, -R61.reuse ;  /* 0x0000003b14147223 */ /* 0x180fe2000001083d */
[-CC-:B------:R-:W-:Y:S01]  /*17360*/  FFMA.FTZ R181, R24, R59.reuse, -R61.reuse ;  /* 0x0000003b18b57223 */ /* 0x180fe2000001083d */
[-CC-:B------:R-:W-:Y:S01]  /*17370*/  FFMA.FTZ R183, R25, R59.reuse, -R61.reuse ;  /* 0x0000003b19b77223 */ /* 0x180fe2000001083d */
[-CC-:B------:R-:W-:Y:S01]  /*17380*/  FFMA.FTZ R24, R27, R59.reuse, -R61.reuse ;  /* 0x0000003b1b187223 */ /* 0x180fe2000001083d */
[----:B------:R-:W-:Y:S01]  /*17390*/  MUFU.EX2 R13, R13 ;  /* 0x0000000d000d7308 */ /* 0x000fe20000000800 */
[----:B------:R-:W-:Y:S01]  /*173a0*/  FFMA.FTZ R177, R29, R59, -R61 ;  /* 0x0000003b1db17223 */ /* 0x000fe2000001083d */
[----:B------:R-:W-:-:S02]  /*173b0*/  @!P1 IMAD R7, R22, 0x8, R2 ;  /* 0x0000000816079824 */ /* 0x000fc400078e0202 */
[-CC-:B------:R-:W-:Y:S01]  /*173c0*/  FFMA.FTZ R60, R31, R59.reuse, -R61.reuse ;  /* 0x0000003b1f3c7223 */ /* 0x180fe2000001083d */
[-CC-:B------:R-:W-:Y:S01]  /*173d0*/  FFMA.FTZ R179, R33, R59.reuse, -R61.reuse ;  /* 0x0000003b21b37223 */ /* 0x180fe2000001083d */
[----:B------:R-:W-:Y:S01]  /*173e0*/  IADD3 R25, -R231, 0xb, RZ ;  /* 0x0000000be7197810 */ /* 0x000fe20007ffe1ff */
[----:B------:R-:W-:Y:S02]  /*173f0*/  @!P1 VIADD R7, R7, 0x28840 ;  /* 0x0002884007079836 */ /* 0x000fe40000000000 */
[-CC-:B------:R-:W-:Y:S01]  /*17400*/  FFMA.FTZ R165, R52, R59.reuse, -R61.reuse ;  /* 0x0000003b34a57223 */ /* 0x180fe2000001083d */
[----:B------:R-:W0:Y:S01]  /*17410*/  MUFU.EX2 R20, R20 ;  /* 0x0000001400147308 */ /* 0x000e220000000800 */
[-C--:B------:R-:W-:Y:S01]  /*17420*/  FFMA.FTZ R167, R56, R59.reuse, -R61 ;  /* 0x0000003b38a77223 */ /* 0x080fe2000001083d */
[----:B------:R-:W-:Y:S01]  /*17430*/  FADD.FTZ R52, R236, R3 ;  /* 0x00000003ec347221 */ /* 0x000fe20000010000 */
[----:B------:R-:W-:Y:S01]  /*17440*/  @!P1 PRMT R7, RZ, 0x654, R7 ;  /* 0x00000654ff079816 */ /* 0x000fe20000000007 */
        /* <DEDUP_REMOVED lines=10> */
[----:B------:R-:W-:Y:S01]  /*174f0*/  FADD.FTZ R3, R67, R52 ;  /* 0x0000003443037221 */ /* 0x000fe20000010000 */
[-CC-:B------:R-:W-:Y:S01]  /*17500*/  FFMA.FTZ R171, R48, R59.reuse, -R61.reuse ;  /* 0x0000003b30ab7223 */ /* 0x180fe2000001083d */
[----:B------:R-:W2:Y:S01]  /*17510*/  MUFU.EX2 R183, R183 ;  /* 0x000000b700b77308 */ /* 0x000ea20000000800 */
[----:B0-----:R-:W-:Y:S01]  /*17520*/  FFMA.FTZ R0, R13, R0, R20 ;  /* 0x000000000d007223 */ /* 0x001fe20000010014 */
[-CC-:B------:R-:W-:Y:S01]  /*17530*/  FFMA.FTZ R6, R49, R59.reuse, -R61.reuse ;  /* 0x0000003b31067223 */ /* 0x180fe2000001083d */
[-CC-:B------:R-:W-:Y:S01]  /*17540*/  FFMA.FTZ R48, R53, R59.reuse, -R61.reuse ;  /* 0x0000003b35307223 */ /* 0x180fe2000001083d */
[-CC-:B------:R-:W-:Y:S01]  /*17550*/  FFMA.FTZ R161, R66, R59.reuse, -R61.reuse ;  /* 0x0000003b42a17223 */ /* 0x180fe2000001083d */
[-CC-:B------:R-:W-:Y:S01]  /*17560*/  FFMA.FTZ R52, R168, R59.reuse, -R61.reuse ;  /* 0x0000003ba8347223 */ /* 0x180fe2000001083d */
[-CC-:B------:R-:W-:Y:S01]  /*17570*/  FFMA.FTZ R163, R70, R59.reuse, -R61.reuse ;  /* 0x0000003b46a37223 */ /* 0x180fe2000001083d */
[-CC-:B------:R-:W-:Y:S01]  /*17580*/  FFMA.FTZ R78, R78, R59.reuse, -R61.reuse ;  /* 0x0000003b4e4e7223 */ /* 0x180fe2000001083d */
[----:B------:R-:W0:Y:S01]  /*17590*/  MUFU.EX2 R24, R24 ;  /* 0x0000001800187308 */ /* 0x000e220000000800 */
[C---:B-1----:R-:W-:Y:S01]  /*175a0*/  FADD.FTZ R56, R181.reuse, R0 ;  /* 0x00000000b5387221 */ /* 0x042fe20000010000 */
[-CC-:B------:R-:W-:Y:S01]  /*175b0*/  FFMA.FTZ R0, R180, R59.reuse, -R61.reuse ;  /* 0x0000003bb4007223 */ /* 0x180fe2000001083d */
[----:B------:R-:W-:Y:S01]  /*175c0*/  F2FP.F16.F32.PACK_AB R181, R181, R20 ;  /* 0x00000014b5b5723e */ /* 0x000fe200000000ff */
[-CC-:B------:R-:W-:Y:S01]  /*175d0*/  FFMA.FTZ R230, R230, R59.reuse, -R61.reuse ;  /* 0x0000003be6e67223 */ /* 0x180fe2000001083d */
[-CC-:B------:R-:W-:Y:S01]  /*175e0*/  FFMA.FTZ R82, R82, R59.reuse, -R61.reuse ;  /* 0x0000003b52527223 */ /* 0x180fe2000001083d */
[-CC-:B------:R-:W-:Y:S01]  /*175f0*/  FFMA.FTZ R232, R232, R59.reuse, -R61.reuse ;  /* 0x0000003be8e87223 */ /* 0x180fe2000001083d */
[----:B------:R-:W-:Y:S01]  /*17600*/  FFMA.FTZ R86, R86, R59, -R61 ;  /* 0x0000003b56567223 */ /* 0x000fe2000001083d */
[----:B------:R-:W1:Y:S01]  /*17610*/  MUFU.EX2 R177, R177 ;  /* 0x000000b100b17308 */ /* 0x000e620000000800 */
[----:B------:R-:W-:-:S02]  /*17620*/  F2FP.F16.F32.PACK_AB R180, R236, R21 ;  /* 0x00000015ecb4723e */ /* 0x000fc400000000ff */
[----:B------:R-:W-:-:S05]  /*17630*/  F2FP.F16.F32.PACK_AB R168, R41, R28 ;  /* 0x0000001c29a8723e */ /* 0x000fca00000000ff */
[----:B------:R-:W3:Y:S08]  /*17640*/  MUFU.EX2 R60, R60 ;  /* 0x0000003c003c7308 */ /* 0x000ef00000000800 */
[----:B------:R-:W4:Y:S08]  /*17650*/  MUFU.EX2 R179, R179 ;  /* 0x000000b300b37308 */ /* 0x000f300000000800 */
[----:B------:R-:W5:Y:S08]  /*17660*/  MUFU.EX2 R34, R34 ;  /* 0x0000002200227308 */ /* 0x000f700000000800 */
[----:B------:R-:W5:Y:S08]  /*17670*/  MUFU.EX2 R173, R173 ;  /* 0x000000ad00ad7308 */ /* 0x000f700000000800 */
[----:B------:R-:W5:Y:S08]  /*17680*/  MUFU.EX2 R36, R36 ;  /* 0x0000002400247308 */ /* 0x000f700000000800 */
[----:B------:R-:W5:Y:S08]  /*17690*/  MUFU.EX2 R175, R175 ;  /* 0x000000af00af7308 */ /* 0x000f700000000800 */
[----:B------:R-:W5:Y:S08]  /*176a0*/  MUFU.EX2 R40, R40 ;  /* 0x0000002800287308 */ /* 0x000f700000000800 */
[----:B------:R-:W5:Y:S08]  /*176b0*/  MUFU.EX2 R169, R169 ;  /* 0x000000a900a97308 */ /* 0x000f700000000800 */
[----:B------:R-:W5:Y:S08]  /*176c0*/  MUFU.EX2 R44, R44 ;  /* 0x0000002c002c7308 */ /* 0x000f700000000800 */
[----:B------:R-:W5:Y:S08]  /*176d0*/  MUFU.EX2 R171, R171 ;  /* 0x000000ab00ab7308 */ /* 0x000f700000000800 */
[----:B------:R-:W5:Y:S01]  /*176e0*/  MUFU.EX2 R6, R6 ;  /* 0x0000000600067308 */ /* 0x000f620000000800 */
[----:B------:R-:W-:-:S02]  /*176f0*/  WARPGROUP.DEPBAR.LE gsb0, 0x0 ;  /* 0x00008000000079c5 */ /* 0x000fc40000010000 */
[----:B------:R-:W-:-:S05]  /*17700*/  WARPGROUP.ARRIVE ;  /* 0x00000000000079c5 */ /* 0x000fca0000000000 */
[----:B------:R-:W5:Y:S01]  /*17710*/  MUFU.EX2 R165, R165 ;  /* 0x000000a500a57308 */ /* 0x000f620000000800 */
[----:B------:R-:W-:Y:S01]  /*17720*/  FFMA.FTZ R157, R74, R59, -R61 ;  /* 0x0000003b4a9d7223 */ /* 0x000fe2000001083d */
[----:B------:R-:W-:Y:S02]  /*17730*/  F2FP.F16.F32.PACK_AB R156, R69, R50 ;  /* 0x00000032459c723e */ /* 0x000fe400000000ff */
[----:B------:R-:W-:Y:S01]  /*17740*/  F2FP.F16.F32.PACK_AB R158, R73, R54 ;  /* 0x00000036499e723e */ /* 0x000fe200000000ff */
[----:B------:R-:W-:Y:S03]  /*17750*/  HGMMA.64x128x16.F32 R88, R152, gdesc[UR8].tnspB, R88, gsb0 ;  /* 0x41e0000898587df0 */ /* 0x000fe60008000858 */
        /* <DEDUP_REMOVED lines=16> */
[----:B------:R-:W-:Y:S01]  /*17860*/  MUFU.EX2 R153, R232 ;  /* 0x000000e800997308 */ /* 0x000fe20000000800 */
[-C--:B------:R-:W-:Y:S01]  /*17870*/  FMUL.FTZ R88, R88, R12.reuse ;  /* 0x0000000c58587220 */ /* 0x080fe20000410000 */
[-C--:B------:R-:W-:Y:S01]  /*17880*/  FMUL.FTZ R89, R89, R12.reuse ;  /* 0x0000000c59597220 */ /* 0x080fe20000410000 */
[-C--:B------:R-:W-:Y:S01]  /*17890*/  FMUL.FTZ R92, R92, R12.reuse ;  /* 0x0000000c5c5c7220 */ /* 0x080fe20000410000 */
[-C--:B------:R-:W-:Y:S01]  /*178a0*/  FMUL.FTZ R93, R93, R12.reuse ;  /* 0x0000000c5d5d7220 */ /* 0x080fe20000410000 */
[-C--:B------:R-:W-:Y:S01]  /*178b0*/  FMUL.FTZ R96, R96, R12.reuse ;  /* 0x0000000c60607220 */ /* 0x080fe20000410000 */
[-C--:B------:R-:W-:Y:S01]  /*178c0*/  FMUL.FTZ R97, R97, R12.reuse ;  /* 0x0000000c61617220 */ /* 0x080fe20000410000 */
[----:B--2---:R-:W-:Y:S01]  /*178d0*/  FADD.FTZ R7, R183, R56 ;  /* 0x00000038b7077221 */ /* 0x004fe20000010000 */
[----:B------:R2:W-:Y:S01]  /*178e0*/  @!P1 SYNCS.ARRIVE.TRANS64.RED.A1T0 RZ, [R15+URZ], RZ ;  /* 0x000000ff0fff99a7 */ /* 0x0005e2000810043f */
[----:B0-----:R-:W-:Y:S01]  /*178f0*/  F2FP.F16.F32.PACK_AB R183, R24, R183 ;  /* 0x000000b718b7723e */ /* 0x001fe200000000ff */
[-C--:B------:R-:W-:Y:S01]  /*17900*/  FMUL.FTZ R100, R100, R12.reuse ;  /* 0x0000000c64647220 */ /* 0x080fe20000410000 */
[----:B------:R-:W-:Y:S01]  /*17910*/  FADD.FTZ R56, R24, R7 ;  /* 0x0000000718387221 */ /* 0x000fe20000010000 */
[-C--:B------:R-:W-:Y:S01]  /*17920*/  FMUL.FTZ R101, R101, R12.reuse ;  /* 0x0000000c65657220 */ /* 0x080fe20000410000 */
[-C--:B------:R-:W-:Y:S01]  /*17930*/  FMUL.FTZ R104, R104, R12.reuse ;  /* 0x0000000c68687220 */ /* 0x080fe20000410000 */
[-C--:B------:R-:W-:Y:S01]  /*17940*/  FMUL.FTZ R105, R105, R12.reuse ;  /* 0x0000000c69697220 */ /* 0x080fe20000410000 */
[----:B-1----:R-:W-:Y:S01]  /*17950*/  FADD.FTZ R7, R177, R56 ;  /* 0x00000038b1077221 */ /* 0x002fe20000010000 */
[----:B------:R-:W-:Y:S01]  /*17960*/  FADD.FTZ R56, R164, R3 ;  /* 0x00000003a4387221 */ /* 0x000fe20000010000 */
[-C--:B------:R-:W-:Y:S01]  /*17970*/  FMUL.FTZ R108, R108, R12.reuse ;  /* 0x0000000c6c6c7220 */ /* 0x080fe20000410000 */
[-C--:B------:R-:W-:Y:S01]  /*17980*/  FMUL.FTZ R109, R109, R12.reuse ;  /* 0x0000000c6d6d7220 */ /* 0x080fe20000410000 */
[----:B---3--:R-:W-:Y:S01]  /*17990*/  FADD.FTZ R62, R60, R7 ;  /* 0x000000073c3e7221 */ /* 0x008fe20000010000 */
[----:B------:R-:W-:Y:S01]  /*179a0*/  FADD.FTZ R3, R65, R56 ;  /* 0x0000003841037221 */ /* 0x000fe20000010000 */
[-C--:B------:R-:W-:Y:S01]  /*179b0*/  FFMA.FTZ R56, R170, R59.reuse, -R61 ;  /* 0x0000003baa387223 */ /* 0x080fe2000001083d */
[-C--:B------:R-:W-:Y:S01]  /*179c0*/  FMUL.FTZ R112, R112, R12.reuse ;  /* 0x0000000c70707220 */ /* 0x080fe20000410000 */
[----:B----4-:R-:W-:Y:S01]  /*179d0*/  FADD.FTZ R7, R179, R62 ;  /* 0x0000003eb3077221 */ /* 0x010fe20000010000 */
[----:B--2---:R-:W-:Y:S01]  /*179e0*/  FADD.FTZ R15, R166, R3 ;  /* 0x00000003a60f7221 */ /* 0x004fe20000010000 */
[----:B------:R-:W-:Y:S01]  /*179f0*/  FFMA.FTZ R3, R182, R59, -R61 ;  /* 0x0000003bb6037223 */ /* 0x000fe2000001083d */
[----:B------:R-:W-:Y:S01]  /*17a00*/  F2FP.F16.F32.PACK_AB R182, R26, R63 ;  /* 0x0000003f1ab6723e */ /* 0x000fe200000000ff */
[----:B-----5:R-:W-:Y:S01]  /*17a10*/  FADD.FTZ R62, R34, R7 ;  /* 0x00000007223e7221 */ /* 0x020fe20000010000 */
[----:B------:R-:W-:Y:S01]  /*17a20*/  FADD.FTZ R64, R32, R15 ;  /* 0x0000000f20407221 */ /* 0x000fe20000010000 */
[----:B------:R-:W0:Y:S01]  /*17a30*/  MUFU.EX2 R56, R56 ;  /* 0x0000003800387308 */ /* 0x000e220000000800 */
[----:B------:R-:W-:Y:S01]  /*17a40*/  FFMA.FTZ R61, R234, R59, -R61 ;  /* 0x0000003bea3d7223 */ /* 0x000fe2000001083d */
[----:B------:R-:W-:Y:S01]  /*17a50*/  FADD.FTZ R7, R173, R62 ;  /* 0x0000003ead077221 */ /* 0x000fe20000010000 */
[----:B------:R-:W-:Y:S01]  /*17a60*/  FADD.FTZ R15, R39, R64 ;  /* 0x00000040270f7221 */ /* 0x000fe20000010000 */
[-C--:B------:R-:W-:Y:S01]  /*17a70*/  FMUL.FTZ R113, R113, R12.reuse ;  /* 0x0000000c71717220 */ /* 0x080fe20000410000 */
[-C--:B------:R-:W-:Y:S01]  /*17a80*/  FMUL.FTZ R116, R116, R12.reuse ;  /* 0x0000000c74747220 */ /* 0x080fe20000410000 */
[----:B------:R-:W-:Y:S01]  /*17a90*/  FADD.FTZ R62, R36, R7 ;  /* 0x00000007243e7221 */ /* 0x000fe20000010000 */
[----:B------:R-:W-:Y:S01]  /*17aa0*/  FADD.FTZ R64, R30, R15 ;  /* 0x0000000f1e407221 */ /* 0x000fe20000010000 */
[----:B------:R-:W-:Y:S01]  /*17ab0*/  MUFU.EX2 R61, R61 ;  /* 0x0000003d003d7308 */ /* 0x000fe20000000800 */
        /* <DEDUP_REMOVED lines=20> */
[----:B------:R1:W2:Y:S01]  /*17c00*/  MUFU.EX2 R20, R3 ;  /* 0x0000000300147308 */ /* 0x0002a20000000800 */
        /* <DEDUP_REMOVED lines=12> */
[----:B-1----:R-:W-:Y:S01]  /*17cd0*/  FADD.FTZ R3, R167, R24 ;  /* 0x00000018a7037221 */ /* 0x002fe20000010000 */
[----:B------:R-:W-:Y:S01]  /*17ce0*/  FADD.FTZ R7, R55, R26 ;  /* 0x0000001a37077221 */ /* 0x000fe20000010000 */
[----:B------:R-:W-:Y:S01]  /*17cf0*/  F2FP.F16.F32.PACK_AB R167, R0, R167 ;  /* 0x000000a700a7723e */ /* 0x000fe200000000ff */
[-C--:B------:R-:W-:Y:S01]  /*17d00*/  FMUL.FTZ R148, R148, R12.reuse ;  /* 0x0000000c94947220 */ /* 0x080fe20000410000 */
[----:B------:R-:W-:Y:S01]  /*17d10*/  FADD.FTZ R24, R0, R3 ;  /* 0x0000000300187221 */ /* 0x000fe20000010000 */
[----:B------:R-:W-:Y:S01]  /*17d20*/  FADD.FTZ R26, R160, R7 ;  /* 0x00000007a01a7221 */ /* 0x000fe20000010000 */
[----:B------:R-:W-:Y:S01]  /*17d30*/  FMUL.FTZ R149, R149, R12 ;  /* 0x0000000c95957220 */ /* 0x000fe20000410000 */
        /* <DEDUP_REMOVED lines=13> */
[----:B0-----:R-:W-:Y:S01]  /*17e10*/  FADD.FTZ R6, R56, R3 ;  /* 0x0000000338067221 */ /* 0x001fe20000010000 */
[----:B------:R-:W-:Y:S01]  /*17e20*/  FADD.FTZ R24, R50, R7 ;  /* 0x0000000732187221 */ /* 0x000fe20000010000 */
[-C--:B------:R-:W-:Y:S01]  /*17e30*/  FMUL.FTZ R103, R103, R13.reuse ;  /* 0x0000000d67677220 */ /* 0x080fe20000410000 */
[----:B------:R-:W-:Y:S01]  /*17e40*/  FMUL.FTZ R106, R106, R13 ;  /* 0x0000000d6a6a7220 */ /* 0x000fe20000410000 */
[----:B------:R-:W-:Y:S01]  /*17e50*/  FADD.FTZ R3, R157, R6 ;  /* 0x000000069d037221 */ /* 0x000fe20000010000 */
[----:B------:R-:W-:Y:S01]  /*17e60*/  FADD.FTZ R7, R69, R24 ;  /* 0x0000001845077221 */ /* 0x000fe20000010000 */
[C---:B--2---:R-:W-:Y:S01]  /*17e70*/  F2FP.F16.F32.PACK_AB R157, R20.reuse, R157 ;  /* 0x0000009d149d723e */ /* 0x044fe200000000ff */
        /* <DEDUP_REMOVED lines=38> */
[----:B------:R-:W-:Y:S01]  /*180e0*/  IMAD.MOV.U32 R20, RZ, RZ, R186 ;  /* 0x000000ffff147224 */ /* 0x000fe200078e00ba */
[----:B------:R-:W-:Y:S01]  /*180f0*/  F2FP.F16.F32.PACK_AB R173, R36, R173 ;  /* 0x000000ad24ad723e */ /* 0x000fe200000000ff */
[----:B------:R-:W-:Y:S01]  /*18100*/  IMAD.MOV.U32 R15, RZ, RZ, R22 ;  /* 0x000000ffff0f7224 */ /* 0x000fe200078e0016 */
        /* <DEDUP_REMOVED lines=17> */
[----:B------:R-:W-:Y:S06]  /*18220*/  @P2 BRA `(.L_x_8571) ;  /* 0xffffffd4008c2947 */ /* 0x000fec000383ffff */
.L_x_8561:
[----:B------:R-:W-:-:S13]  /*18230*/  ISETP.GE.AND P2, PT, R4, R196, PT ;  /* 0x000000c40400720c */ /* 0x000fda0003f46270 */
[----:B------:R-:W-:Y:S05]  /*18240*/  @!P2 BRA `(.L_x_8572) ;  /* 0x00000038009ca947 */ /* 0x000fea0003800000 */
[----:B------:R-:W-:Y:S01]  /*18250*/  MOV R12, R10 ;  /* 0x0000000a000c7202 */ /* 0x000fe20000000f00 */
[----:B------:R-:W-:Y:S02]  /*18260*/  IMAD.MOV.U32 R13, RZ, RZ, R11 ;  /* 0x000000ffff0d7224 */ /* 0x000fe400078e000b */
[----:B------:R-:W-:Y:S02]  /*18270*/  IMAD.MOV.U32 R15, RZ, RZ, R186 ;  /* 0x000000ffff0f7224 */ /* 0x000fe400078e00ba */
[----:B------:R-:W-:-:S07]  /*18280*/  IMAD.MOV.U32 R14, RZ, RZ, R22 ;  /* 0x000000ffff0e7224 */ /* 0x000fce00078e0016 */
.L_x_8590:
        /* <DEDUP_REMOVED lines=10> */
.L_x_8574:
[----:B------:R-:W-:Y:S01]  /*18330*/  IMAD R6, R22, 0x8, R2 ;  /* 0x0000000816067824 */ /* 0x000fe200078e0202 */
[----:B------:R-:W-:-:S04]  /*18340*/  SHF.L.U32 R7, R186, 0x1f, RZ ;  /* 0x0000001fba077819 */ /* 0x000fc800000006ff */
[----:B------:R0:W1:Y:S01]  /*18350*/  SYNCS.PHASECHK.TRANS64.TRYWAIT P3, [R6+URZ+0x28830], R7 ;  /* 0x02883007060075a7 */ /* 0x000062000806017f */
[----:B------:R-:W-:Y:S05]  /*18360*/  @!P0 BRA `(.L_x_8575) ;  /* 0x0000000000048947 */ /* 0x000fea0003800000 */
[----:B------:R-:W-:Y:S01]  /*18370*/  BPT.TRAP 0x1 ;  /* 0x000000040000795c */ /* 0x000fe20000300000 */
.L_x_8575:
[----:B------:R-:W-:Y:S04]  /*18380*/  BSSY B0, `(.L_x_8573) ;  /* 0x0000004000007945 */ /* 0x000fe80003800000 */
[----:B-1----:R-:W-:Y:S05]  /*18390*/  @P3 BRA `(.L_x_8576) ;  /* 0x0000000000083947 */ /* 0x002fea0003800000 */
[----:B------:R-:W1:Y:S02]  /*183a0*/  SYNCS.PHASECHK.TRANS64.TRYWAIT P3, [R6+URZ+0x28830], R7 ;  /* 0x02883007060075a7 */ /* 0x000e64000806017f */
[----:B-1----:R-:W-:Y:S05]  /*183b0*/  @!P3 BRA `(.L_x_8577) ;  /* 0x000000f400bcb947 */ /* 0x002fea0003800000 */
.L_x_8576:
[----:B------:R-:W-:Y:S05]  /*183c0*/  BSYNC B0 ;  /* 0x0000000000007941 */ /* 0x000fea0003800000 */
.L_x_8573:
[----:B------:R-:W2:Y:S01]  /*183d0*/  S2R R8, SR_TID.X ;  /* 0x0000000000087919 */ /* 0x000ea20000002100 */
[----:B01----:R-:W-:Y:S01]  /*183e0*/  MOV R7, 0x40000040 ;  /* 0x4000004000077802 */ /* 0x003fe20000000f00 */
[----:B------:R-:W-:Y:S05]  /*183f0*/  WARPSYNC.ALL ;  /* 0x0000000000007948 */ /* 0x000fea0003800000 */
[----:B------:R-:W-:Y:S01]  /*18400*/  R2UR UR47, R7 ;  /* 0x00000000072f72ca */ /* 0x000fe200000e0000 */
[----:B------:R-:W-:Y:S02]  /*18410*/  IMAD R6, R22, 0x800, R5 ;  /* 0x0000080016067824 */ /* 0x000fe400078e0205 */
[----:B------:R-:W-:-:S03]  /*18420*/  IMAD.MOV.U32 R9, RZ, RZ, 0x40000040 ;  /* 0x40000040ff097424 */ /* 0x000fc600078e00ff */
[----:B------:R-:W-:Y:S02]  /*18430*/  R2UR UR46, R6 ;  /* 0x00000000062e72ca */ /* 0x000fe400000e0000 */
[----:B------:R-:W-:Y:S01]  /*18440*/  R2UR UR11, R9 ;  /* 0x00000000090b72ca */ /* 0x000fe200000e0000 */
[----:B------:R-:W-:-:S05]  /*18450*/  IMAD.MOV.U32 R9, RZ, RZ, 0x40000040 ;  /* 0x40000040ff097424 */ /* 0x000fca00078e00ff */
[----:B------:R-:W-:Y:S02]  /*18460*/  R2UR UR15, R9 ;  /* 0x00000000090f72ca */ /* 0x000fe400000e0000 */
[----:B------:R-:W-:-:S04]  /*18470*/  MOV R9, 0x40000040 ;  /* 0x4000004000097802 */ /* 0x000fc80000000f00 */
[----:B------:R-:W-:Y:S01]  /*18480*/  R2UR UR19, R9 ;  /* 0x00000000091372ca */ /* 0x000fe200000e0000 */
[----:B------:R-:W-:Y:S01]  /*18490*/  IMAD.MOV.U32 R9, RZ, RZ, 0x40000040 ;  /* 0x40000040ff097424 */ /* 0x000fe200078e00ff */
[----:B--2---:R-:W-:-:S04]  /*184a0*/  SHF.R.U32.HI R8, RZ, 0x7, R8 ;  /* 0x00000007ff087819 */ /* 0x004fc80000011608 */
[----:B------:R-:W-:Y:S01]  /*184b0*/  R2UR UR23, R9 ;  /* 0x00000000091772ca */ /* 0x000fe200000e0000 */
[----:B------:R-:W-:Y:S02]  /*184c0*/  IMAD.MOV.U32 R9, RZ, RZ, 0x40000040 ;  /* 0x40000040ff097424 */ /* 0x000fe400078e00ff */
[----:B------:R-:W-:Y:S02]  /*184d0*/  VIADD R7, R8, 0x8 ;  /* 0x0000000808077836 */ /* 0x000fe40000000000 */
[----:B------:R-:W-:Y:S01]  /*184e0*/  VIADD R8, R6, 0x2 ;  /* 0x0000000206087836 */ /* 0x000fe20000000000 */
[----:B------:R-:W-:Y:S01]  /*184f0*/  R2UR UR27, R9 ;  /* 0x00000000091b72ca */ /* 0x000fe200000e0000 */
[----:B------:R-:W-:Y:S01]  /*18500*/  IMAD.MOV.U32 R9, RZ, RZ, 0x40000040 ;  /* 0x40000040ff097424 */ /* 0x000fe200078e00ff */
[----:B------:R0:W-:Y:S02]  /*18510*/  BAR.SYNC.DEFER_BLOCKING R7, 0x100 ;  /* 0x000400070000751d */ /* 0x0001e40000010000 */
[----:B------:R-:W-:Y:S01]  /*18520*/  R2UR UR10, R8 ;  /* 0x00000000080a72ca */ /* 0x000fe200000e0000 */
[----:B------:R-:W-:Y:S01]  /*18530*/  VIADD R8, R6, 0x4 ;  /* 0x0000000406087836 */ /* 0x000fe20000000000 */
[----:B------:R-:W-:-:S04]  /*18540*/  R2UR UR31, R9 ;  /* 0x00000000091f72ca */ /* 0x000fc800000e0000 */
[----:B------:R-:W-:Y:S01]  /*18550*/  R2UR UR14, R8 ;  /* 0x00000000080e72ca */ /* 0x000fe200000e0000 */
[----:B------:R-:W-:Y:S02]  /*18560*/  VIADD R8, R6, 0x6 ;  /* 0x0000000606087836 */ /* 0x000fe40000000000 */
[----:B0-----:R-:W-:-:S03]  /*18570*/  IMAD.MOV.U32 R7, RZ, RZ, 0x40000040 ;  /* 0x40000040ff077424 */ /* 0x001fc600078e00ff */
[----:B------:R-:W-:Y:S01]  /*18580*/  R2UR UR18, R8 ;  /* 0x00000000081272ca */ /* 0x000fe200000e0000 */
[----:B------:R-:W-:Y:S01]  /*18590*/  VIADD R8, R6, 0x400 ;  /* 0x0000040006087836 */ /* 0x000fe20000000000 */
[----:B------:R-:W-:-:S04]  /*185a0*/  R2UR UR35, R7 ;  /* 0x00000000072372ca */ /* 0x000fc800000e0000 */
[----:B------:R-:W-:Y:S01]  /*185b0*/  R2UR UR22, R8 ;  /* 0x00000000081672ca */ /* 0x000fe200000e0000 */
[----:B------:R-:W-:Y:S01]  /*185c0*/  VIADD R8, R6, 0x402 ;  /* 0x0000040206087836 */ /* 0x000fe20000000000 */
[----:B------:R-:W-:-:S04]  /*185d0*/  WARPGROUP.ARRIVE ;  /* 0x00000000000079c5 */ /* 0x000fc80000000000 */
[----:B------:R-:W-:Y:S01]  /*185e0*/  R2UR UR26, R8 ;  /* 0x00000000081a72ca */ /* 0x000fe200000e0000 */
[C---:B------:R-:W-:Y:S01]  /*185f0*/  VIADD R8, R6.reuse, 0x404 ;  /* 0x0000040406087836 */ /* 0x040fe20000000000 */
[----:B------:R-:W-:Y:S01]  /*18600*/  IADD3 R6, R6, 0x406, RZ ;  /* 0x0000040606067810 */ /* 0x000fe20007ffe0ff */
[----:B------:R-:W-:Y:S03]  /*18610*/  HGMMA.64x128x16.F32 R24, gdesc[UR44], RZ, !UPT, gsb0 ;  /* 0x01e000002c1879f0 */ /* 0x000fe6000c0008ff */
        /* <DEDUP_REMOVED lines=27> */
.L_x_8579:
[----:B------:R-:W-:Y:S01]  /*187d0*/  SHF.L.U32 R6, R15, 0x1f, RZ ;  /* 0x0000001f0f067819 */ /* 0x000fe200000006ff */
[----:B------:R-:W-:-:S04]  /*187e0*/  IMAD R7, R14, 0x8, R2 ;  /* 0x000000080e077824 */ /* 0x000fc800078e0202 */
[----:B------:R0:W1:Y:S01]  /*187f0*/  SYNCS.PHASECHK.TRANS64.TRYWAIT P2, [R7+URZ+0x28850], R6 ;  /* 0x02885006070075a7 */ /* 0x000062000804017f */
[----:B------:R-:W-:Y:S05]  /*18800*/  @!P0 BRA `(.L_x_8580) ;  /* 0x0000000000048947 */ /* 0x000fea0003800000 */
[----:B------:R-:W-:Y:S01]  /*18810*/  BPT.TRAP 0x1 ;  /* 0x000000040000795c */ /* 0x000fe20000300000 */
.L_x_8580:
[----:B-1----:R-:W-:Y:S05]  /*18820*/  @P2 BRA `(.L_x_8578) ;  /* 0x0000000000082947 */ /* 0x002fea0003800000 */
[----:B------:R-:W1:Y:S02]  /*18830*/  SYNCS.PHASECHK.TRANS64.TRYWAIT P2, [R7+URZ+0x28850], R6 ;  /* 0x02885006070075a7 */ /* 0x000e64000804017f */
[----:B-1----:R-:W-:Y:S05]  /*18840*/  @!P2 BRA `(.L_x_8581) ;  /* 0x000000f000aca947 */ /* 0x002fea0003800000 */
.L_x_8578:
[----:B01----:R-:W-:Y:S01]  /*18850*/  VIADD R6, R2, 0x400 ;  /* 0x0000040002067836 */ /* 0x003fe20000000000 */
[----:B------:R-:W-:Y:S05]  /*18860*/  WARPSYNC.ALL ;  /* 0x0000000000007948 */ /* 0x000fea0003800000 */
[----:B------:R-:W-:Y:S01]  /*18870*/  SHF.R.U32.HI R6, RZ, 0x4, R6 ;  /* 0x00000004ff067819 */ /* 0x000fe20000011606 */
[----:B------:R-:W-:Y:S01]  /*18880*/  WARPGROUP.ARRIVE ;  /* 0x00000000000079c5 */ /* 0x000fe20000000000 */
[----:B------:R-:W-:-:S05]  /*18890*/  MOV R9, 0x40000040 ;  /* 0x4000004000097802 */ /* 0x000fca0000000f00 */
[----:B------:R-:W0:Y:S01]  /*188a0*/  S2R R230, SR_TID.X ;  /* 0x0000000000e67919 */ /* 0x000e220000002100 */
        /* <DEDUP_REMOVED lines=11> */
[----:B------:R-:W-:Y:S02]  /*18960*/  IMAD.MOV.U32 R7, RZ, RZ, 0x40000040 ;  /* 0x40000040ff077424 */ /* 0x000fe400078e00ff */
        /* <DEDUP_REMOVED lines=22> */
[----:B0-----:R-:W-:Y:S01]  /*18ad0*/  SHF.R.U32.HI R230, RZ, 0x7, R230 ;  /* 0x00000007ffe67819 */ /* 0x001fe200000116e6 */
[----:B------:R-:W-:Y:S01]  /*18ae0*/  FMUL.FTZ R60, R71, UR7 ;  /* 0x00000007473c7c20 */ /* 0x000fe20008410000 */
[----:B------:R-:W-:Y:S01]  /*18af0*/  FMUL.FTZ R29, R32, UR7 ;  /* 0x00000007201d7c20 */ /* 0x000fe20008410000 */
[----:B------:R-:W-:Y:S01]  /*18b00*/  FMUL.FTZ R27, R34, UR7 ;  /* 0x00000007221b7c20 */ /* 0x000fe20008410000 */
[----:B------:R-:W-:Y:S01]  /*18b10*/  FMUL.FTZ R31, R38, UR7 ;  /* 0x00000007261f7c20 */ /* 0x000fe20008410000 */
        /* <DEDUP_REMOVED lines=84> */
[----:B------:R-:W0:Y:S01]  /*19060*/  MUFU.TANH R174, R174 ;  /* 0x000000ae00ae7308 */ /* 0x000e220000002400 */
[----:B------:R-:W-:Y:S01]  /*19070*/  R2UR UR11, R9 ;  /* 0x00000000090b72ca */ /* 0x000fe200000e0000 */
[----:B------:R-:W-:Y:S01]  /*19080*/  IMAD.MOV.U32 R9, RZ, RZ, 0x40000040 ;  /* 0x40000040ff097424 */ /* 0x000fe200078e00ff */
[----:B------:R-:W-:-:S05]  /*19090*/  IADD3 R8, R6, 0x280, RZ ;  /* 0x0000028006087810 */ /* 0x000fca0007ffe0ff */
        /* <DEDUP_REMOVED lines=16> */
[----:B------:R-:W-:Y:S02]  /*191a0*/  IMAD.IADD R73, R195, 0x1, R193 ;  /* 0x00000001c3497824 */ /* 0x000fe400078e02c1 */
[----:B------:R-:W-:Y:S02]  /*191b0*/  FMUL.FTZ R164, R76, UR7 ;  /* 0x000000074ca47c20 */ /* 0x000fe40008410000 */
        /* <DEDUP_REMOVED lines=25> */
[----:B------:R-:W5:Y:S06]  /*19350*/  @P4 LDC R6, c[0x0][0x44c] ;  /* 0x00011300ff064b82 */ /* 0x000f6c0000000800 */
[----:B------:R-:W0:Y:S02]  /*19360*/  MUFU.TANH R162, R162 ;  /* 0x000000a200a27308 */ /* 0x000e240000002400 */
[----:B------:R-:W1:Y:S01]  /*19370*/  @P4 LDC R7, c[0x0][0x450] ;  /* 0x00011400ff074b82 */ /* 0x000e620000000800 */
[----:B-----5:R-:W-:-:S05]  /*19380*/  @P4 IMAD.HI.U32 R6, R73, R6, RZ ;  /* 0x0000000649064227 */ /* 0x020fca00078e00ff */
[----:B-1----:R-:W-:Y:S02]  /*19390*/  @P4 SHF.R.U32.HI R73, RZ, R7, R6 ;  /* 0x00000007ff494219 */ /* 0x002fe40000011606 */
[----:B------:R-:W-:Y:S02]  /*193a0*/  @!P1 LEA R6, R22, R2, 0x3 ;  /* 0x0000000216069211 */ /* 0x000fe400078e18ff */
[----:B------:R-:W-:Y:S01]  /*193b0*/  IADD3 R7, -R230, 0xb, RZ ;  /* 0x0000000be6077810 */ /* 0x000fe20007ffe1ff */
[----:B------:R-:W1:Y:S01]  /*193c0*/  SHFL.IDX PT, R70, R73, RZ, 0x1c1f ;  /* 0x001c1fff49467589 */ /* 0x000e6200000e0000 */
[----:B------:R-:W-:Y:S02]  /*193d0*/  WARPGROUP.DEPBAR.LE gsb0, 0x0 ;  /* 0x00008000000079c5 */ /* 0x000fe40000010000 */
[----:B------:R-:W-:Y:S01]  /*193e0*/  WARPGROUP.ARRIVE ;  /* 0x00000000000079c5 */ /* 0x000fe20000000000 */
[----:B------:R-:W-:Y:S01]  /*193f0*/  FMUL.FTZ R158, R68, UR7 ;  /* 0x00000007449e7c20 */ /* 0x000fe20008410000 */
[----:B------:R-:W-:-:S02]  /*19400*/  @!P1 VIADD R68, R6, 0x28840 ;  /* 0x0002884006449836 */ /* 0x000fc40000000000 */
[----:B------:R-:W-:Y:S01]  /*19410*/  FMUL.FTZ R157, R64, UR7 ;  /* 0x00000007409d7c20 */ /* 0x000fe20008410000 */
[----:B------:R-:W-:Y:S01]  /*19420*/  FMUL.FTZ R156, R65, UR7 ;  /* 0x00000007419c7c20 */ /* 0x000fe20008410000 */
[----:B------:R-:W-:Y:S01]  /*19430*/  IADD3 R6, -R71, 0x1, RZ ;  /* 0x0000000147067810 */ /* 0x000fe20007ffe1ff */
[----:B------:R-:W-:Y:S01]  /*19440*/  HGMMA.64x128x16.F32 R88, R152, gdesc[UR8].tnspB, R88, gsb0 ;  /* 0x41e0000898587df0 */ /* 0x000fe20008000858 */
[----:B------:R-:W-:Y:S01]  /*19450*/  @!P1 PRMT R68, RZ, 0x654, R68 ;  /* 0x00000654ff449816 */ /* 0x000fe20000000044 */
[----:B------:R-:W-:Y:S01]  /*19460*/  FMUL.FTZ R64, R79, UR7 ;  /* 0x000000074f407c20 */ /* 0x000fe20008410000 */
[----:B------:R-:W-:Y:S01]  /*19470*/  FMUL.FTZ R65, R83, UR7 ;  /* 0x0000000753417c20 */ /* 0x000fe20008410000 */
[----:B------:R-:W-:Y:S01]  /*19480*/  IMAD R6, R189, -0x2, R6 ;  /* 0xfffffffebd067824 */ /* 0x000fe200078e0206 */
[----:B------:R-:W0:Y:S04]  /*19490*/  MUFU.TANH R157, R157 ;  /* 0x0000009d009d7308 */ /* 0x000e280000002400 */
[----:B------:R-:W-:-:S04]  /*194a0*/  IADD3 R6, -R187, R6, R188 ;  /* 0x00000006bb067210 */ /* 0x000fc80007ffe1bc */
[----:B------:R-:W0:Y:S01]  /*194b0*/  MUFU.TANH R156, R156 ;  /* 0x0000009c009c7308 */ /* 0x000e220000002400 */
[C---:B------:R-:W-:Y:S02]  /*194c0*/  VIADD R75, R6.reuse, UR6 ;  /* 0x00000006064b7c36 */ /* 0x040fe40008000000 */
[----:B------:R-:W-:Y:S02]  /*194d0*/  VIADD R77, R6, UR50 ;  /* 0x00000032064d7c36 */ /* 0x000fe40008000000 */
[--C-:B-1----:R-:W-:Y:S02]  /*194e0*/  IMAD.IADD R79, R75, 0x1, R70.reuse ;  /* 0x000000014b4f7824 */ /* 0x102fe400078e0246 */
[----:B------:R-:W-:Y:S01]  /*194f0*/  IMAD.IADD R81, R77, 0x1, R70 ;  /* 0x000000014d517824 */ /* 0x000fe200078e0246 */
[----:B------:R-:W1:Y:S08]  /*19500*/  MUFU.TANH R158, R158 ;  /* 0x0000009e009e7308 */ /* 0x000e700000002400 */
[----:B------:R-:W0:Y:S08]  /*19510*/  MUFU.TANH R64, R64 ;  /* 0x0000004000407308 */ /* 0x000e300000002400 */
[----:B------:R-:W0:Y:S01]  /*19520*/  MUFU.TANH R65, R65 ;  /* 0x0000004100417308 */ /* 0x000e220000002400 */
[----:B------:R-:W-:-:S02]  /*19530*/  WARPGROUP.DEPBAR.LE gsb0, 0x0 ;  /* 0x00008000000079c5 */ /* 0x000fc40000010000 */
[----:B------:R0:W-:Y:S06]  /*19540*/  BAR.ARV R7, 0x100 ;  /* 0x000400070000751d */ /* 0x0001ec0000002000 */
[----:B------:R5:W-:Y:S02]  /*19550*/  @!P1 SYNCS.ARRIVE.TRANS64.RED.A1T0 RZ, [R68+URZ], RZ ;  /* 0x000000ff44ff99a7 */ /* 0x000be4000810043f */
[----:B-----5:R-:W-:-:S06]  /*19560*/  FMUL.FTZ R68, R87, UR7 ;  /* 0x0000000757447c20 */ /* 0x020fcc0008410000 */
[----:B------:R-:W0:Y:S01]  /*19570*/  MUFU.TANH R68, R68 ;  /* 0x0000004400447308 */ /* 0x000e220000002400 */
[----:B-1234-:R-:W-:Y:S05]  /*19580*/  @!P5 BRA `(.L_x_8582) ;  /* 0x000000000058d947 */ /* 0x01efea0003800000 */
[----:B------:R-:W-:Y:S01]  /*19590*/  IADD3 R70, -R187, R188, R70 ;  /* 0x000000bcbb467210 */ /* 0x000fe20007ffe146 */
[----:B------:R-:W-:Y:S03]  /*195a0*/  BSSY B0, `(.L_x_8583) ;  /* 0x0000010000007945 */ /* 0x000fe60003800000 */
[----:B------:R-:W-:-:S13]  /*195b0*/  ISETP.GT.AND P2, PT, R70, -0x1, PT ;  /* 0xffffffff4600780c */ /* 0x000fda0003f44270 */
[----:B------:R-:W-:Y:S05]  /*195c0*/  @P2 BRA `(.L_x_8584) ;  /* 0x0000000000202947 */ /* 0x000fea0003800000 */
[----:B------:R-:W-:Y:S02]  /*195d0*/  MOV R72, UR5 ;  /* 0x0000000500487c02 */ /* 0x000fe40008000f00 */
[----:B------:R-:W-:Y:S02]  /*195e0*/  LOP3.LUT R83, RZ, R70, RZ, 0x33, !PT ;  /* 0x00000046ff537212 */ /* 0x000fe400078e33ff */
[----:B------:R-:W-:-:S13]  /*195f0*/  ISETP.NE.AND P2, PT, R72, 0x1, PT ;  /* 0x000000014800780c */ /* 0x000fda0003f45270 */
[----:B0-----:R-:W0:Y:S02]  /*19600*/  @P2 LDC.64 R6, c[0x0][0x9e8] ;  /* 0x00027a00ff062b82 */ /* 0x001e240000000a00 */
[----:B0-----:R-:W-:-:S05]  /*19610*/  @P2 IMAD.HI.U32 R6, R83, R6, RZ ;  /* 0x0000000653062227 */ /* 0x001fca00078e00ff */
[----:B------:R-:W-:-:S04]  /*19620*/  @P2 SHF.R.U32.HI R83, RZ, R7, R6 ;  /* 0x00000007ff532219 */ /* 0x000fc80000011606 */
[----:B------:R-:W-:Y:S01]  /*19630*/  LOP3.LUT R70, RZ, R83, RZ, 0x33, !PT ;  /* 0x00000053ff467212 */ /* 0x000fe200078e33ff */
[----:B------:R-:W-:Y:S06]  /*19640*/  BRA `(.L_x_8585) ;  /* 0x0000000000147947 */ /* 0x000fec0003800000 */
.L_x_8584:
[----:B------:R-:W-:-:S05]  /*19650*/  IMAD.U32 R72, RZ, RZ, UR5 ;  /* 0x00000005ff487e24 */ /* 0x000fca000f8e00ff */
[----:B------:R-:W-:-:S13]  /*19660*/  ISETP.NE.AND P2, PT, R72, 0x1, PT ;  /* 0x000000014800780c */ /* 0x000fda0003f45270 */
[----:B0-----:R-:W0:Y:S02]  /*19670*/  @P2 LDC.64 R6, c[0x0][0x9e8] ;  /* 0x00027a00ff062b82 */ /* 0x001e240000000a00 */
[----:B0-----:R-:W-:-:S05]  /*19680*/  @P2 IMAD.HI.U32 R6, R70, R6, RZ ;  /* 0x0000000646062227 */ /* 0x001fca00078e00ff */
[----:B------:R-:W-:-:S07]  /*19690*/  @P2 SHF.R.U32.HI R70, RZ, R7, R6 ;  /* 0x00000007ff462219 */ /* 0x000fce0000011606 */
.L_x_8585:
[----:B------:R-:W-:Y:S05]  /*196a0*/  BSYNC B0 ;  /* 0x0000000000007941 */ /* 0x000fea0003800000 */
.L_x_8583:
[----:B------:R-:W-:-:S04]  /*196b0*/  IMAD R70, R70, R72, -R71 ;  /* 0x0000004846467224 */ /* 0x000fc800078e0a47 */
[----:B------:R-:W-:-:S05]  /*196c0*/  IMAD R70, R189, -0x2, R70 ;  /* 0xfffffffebd467824 */ /* 0x000fca00078e0246 */
[----:B------:R-:W-:Y:S02]  /*196d0*/  VIADDMNMX R79, R70, R72, R79, PT ;  /* 0x00000048464f7246 */ /* 0x000fe4000380014f */
[----:B------:R-:W-:-:S07]  /*196e0*/  VIMNMX R81, R81, R70, !PT ;  /* 0x0000004651517248 */ /* 0x000fce0007fe0100 */
.L_x_8582:
[----:B------:R-:W-:Y:S01]  /*196f0*/  ISETP.GT.AND P2, PT, R4, -0x1, PT ;  /* 0xffffffff0400780c */ /* 0x000fe20003f44270 */
[----:B------:R-:W1:Y:S03]  /*19700*/  SHFL.IDX PT, R6, R73, 0x1, 0x1c1f ;  /* 0x003c1f0049067f89 */ /* 0x000e6600000e0000 */
[----:B------:R-:W-:-:S04]  /*19710*/  ISETP.GT.AND P3, PT, R81, RZ, P2 ;  /* 0x000000ff5100720c */ /* 0x000fc80001764270 */
[----:B------:R-:W-:-:S04]  /*19720*/  ISETP.LT.OR P3, PT, R79, 0x1, P3 ;  /* 0x000000014f00780c */ /* 0x000fc80001f61670 */
[----:B0-----:R-:W-:Y:S02]  /*19730*/  FSEL R70, R15, -INF , !P3 ;  /* 0xff8000000f467808 */ /* 0x001fe40005800000 */
[----:B------:R-:W-:-:S04]  /*19740*/  ISETP.GT.AND P3, PT, R81, 0x1, P2 ;  /* 0x000000015100780c */ /* 0x000fc80001764270 */
[----:B------:R-:W-:-:S04]  /*19750*/  ISETP.LT.OR P3, PT, R79, 0x2, P3 ;  /* 0x000000024f00780c */ /* 0x000fc80001f61670 */
[----:B------:R-:W-:Y:S02]  /*19760*/  FSEL R20, R20, -INF , !P3 ;  /* 0xff80000014147808 */ /* 0x000fe40005800000 */
[----:B------:R-:W-:Y:S01]  /*19770*/  ISETP.GT.AND P3, PT, R81, 0x8, P2 ;  /* 0x000000085100780c */ /* 0x000fe20001764270 */
[----:B-1----:R-:W-:-:S03]  /*19780*/  IMAD.IADD R15, R75, 0x1, R6 ;  /* 0x000000014b0f7824 */ /* 0x002fc600078e0206 */
        /* <DEDUP_REMOVED lines=103> */
.L_x_8588:
[----:B------:R-:W-:-:S05]  /*19e00*/  IMAD.U32 R176, RZ, RZ, UR5 ;  /* 0x00000005ffb07e24 */ /* 0x000fca000f8e00ff */
[----:B------:R-:W-:-:S13]  /*19e10*/  ISETP.NE.AND P3, PT, R176, 0x1, PT ;  /* 0x00000001b000780c */ /* 0x000fda0003f65270 */
[----:B------:R-:W0:Y:S02]  /*19e20*/  @P3 LDC.64 R6, c[0x0][0x9e8] ;  /* 0x00027a00ff063b82 */ /* 0x000e240000000a00 */
[----:B0-----:R-:W-:-:S05]  /*19e30*/  @P3 IMAD.HI.U32 R6, R25, R6, RZ ;  /* 0x0000000619063227 */ /* 0x001fca00078e00ff */
[----:B------:R-:W-:-:S07]  /*19e40*/  @P3 SHF.R.U32.HI R25, RZ, R7, R6 ;  /* 0x00000007ff193219 */ /* 0x000fce0000011606 */
.L_x_8589:
[----:B------:R-:W-:Y:S05]  /*19e50*/  BSYNC B0 ;  /* 0x0000000000007941 */ /* 0x000fea0003800000 */
.L_x_8587:
[----:B------:R-:W-:-:S04]  /*19e60*/  IMAD R6, R25, R176, -R71 ;  /* 0x000000b019067224 */ /* 0x000fc800078e0a47 */
[----:B------:R-:W-:-:S05]  /*19e70*/  IMAD R6, R189, -0x2, R6 ;  /* 0xfffffffebd067824 */ /* 0x000fca00078e0206 */
[----:B------:R-:W-:Y:S02]  /*19e80*/  VIADDMNMX R15, R6, R176, R15, PT ;  /* 0x000000b0060f7246 */ /* 0x000fe4000380010f */
[----:B------:R-:W-:-:S07]  /*19e90*/  VIMNMX R9, R9, R6, !PT ;  /* 0x0000000609097248 */ /* 0x000fce0007fe0100 */
.L_x_8586:
        /* <DEDUP_REMOVED lines=104> */
[----:B------:R-:W0:Y:S03]  /*1a520*/  LDC R59, c[0x0][0x988] ;  /* 0x00026200ff3b7b82 */ /* 0x000e260000000800 */
[----:B------:R-:W-:-:S04]  /*1a530*/  ISETP.LT.OR P3, PT, R15, 0x5a, P3 ;  /* 0x0000005a0f00780c */ /* 0x000fc80001f61670 */
[----:B------:R-:W-:Y:S02]  /*1a540*/  FSEL R60, R60, -INF , !P3 ;  /* 0xff8000003c3c7808 */ /* 0x000fe40005800000 */
[----:B------:R-:W-:-:S04]  /*1a550*/  ISETP.GT.AND P3, PT, R9, 0x60, P2 ;  /* 0x000000600900780c */ /* 0x000fc80001764270 */
[----:B------:R-:W-:-:S04]  /*1a560*/  ISETP.LT.OR P3, PT, R15, 0x61, P3 ;  /* 0x000000610f00780c */ /* 0x000fc80001f61670 */
[----:B------:R-:W-:Y:S02]  /*1a570*/  FSEL R61, R61, -INF , !P3 ;  /* 0xff8000003d3d7808 */ /* 0x000fe40005800000 */
[----:B------:R-:W-:-:S04]  /*1a580*/  ISETP.GT.AND P3, PT, R9, 0x61, P2 ;  /* 0x000000610900780c */ /* 0x000fc80001764270 */
[----:B------:R-:W-:Y:S01]  /*1a590*/  ISETP.LT.OR P3, PT, R15, 0x62, P3 ;  /* 0x000000620f00780c */ /* 0x000fe20001f61670 */
[----:B0-----:R-:W-:-:S03]  /*1a5a0*/  FMUL.FTZ R49, R11, R59 ;  /* 0x0000003b0b317220 */ /* 0x001fc60000410000 */
        /* <DEDUP_REMOVED lines=24> */
[----:B------:R-:W-:-:S03]  /*1a730*/  FMNMX.FTZ R27, R6, R27, !PT ;  /* 0x0000001b061b7209 */ /* 0x000fc60007810000 */
[--C-:B------:R-:W-:Y:S01]  /*1a740*/  FFMA.FTZ R10, R30, R59, -R49.reuse ;  /* 0x0000003b1e0a7223 */ /* 0x100fe20000010831 */
[----:B------:R-:W-:Y:S01]  /*1a750*/  FMNMX.FTZ R27, R176, R27, !PT ;  /* 0x0000001bb01b7209 */ /* 0x000fe20007810000 */
[-CC-:B------:R-:W-:Y:S01]  /*1a760*/  FFMA.FTZ R21, R20, R59.reuse, -R49.reuse ;  /* 0x0000003b14157223 */ /* 0x180fe20000010831 */
[-CC-:B------:R-:W-:Y:S01]  /*1a770*/  FFMA.FTZ R20, R72, R59.reuse, -R49.reuse ;  /* 0x0000003b48147223 */ /* 0x180fe20000010831 */
[----:B------:R-:W-:Y:S01]  /*1a780*/  FSEL R72, R68, -INF , !P2 ;  /* 0xff80000044487808 */ /* 0x000fe20005000000 */
[--C-:B------:R-:W-:Y:S01]  /*1a790*/  FFMA.FTZ R25, R26, R59, -R49.reuse ;  /* 0x0000003b1a197223 */ /* 0x100fe20000010831 */
[----:B------:R-:W-:Y:S01]  /*1a7a0*/  FMNMX.FTZ R29, R24, R27, !PT ;  /* 0x0000001b181d7209 */ /* 0x000fe20007810000 */
[-CC-:B------:R-:W-:Y:S01]  /*1a7b0*/  FFMA.FTZ R26, R74, R59.reuse, -R49.reuse ;  /* 0x0000003b4a1a7223 */ /* 0x180fe20000010831 */
[----:B------:R-:W-:Y:S01]  /*1a7c0*/  MUFU.EX2 R27, R10 ;  /* 0x0000000a001b7308 */ /* 0x000fe20000000800 */
[----:B------:R-:W-:Y:S01]  /*1a7d0*/  FSEL R74, R11, RZ, P3 ;  /* 0x000000ff0b4a7208 */ /* 0x000fe20001800000 */
[--C-:B------:R-:W-:Y:S01]  /*1a7e0*/  FFMA.FTZ R70, R70, R59, -R49.reuse ;  /* 0x0000003b46467223 */ /* 0x100fe20000010831 */
[----:B------:R-:W-:Y:S01]  /*1a7f0*/  FMNMX.FTZ R29, R178, R29, !PT ;  /* 0x0000001db21d7209 */ /* 0x000fe20007810000 */
[-CC-:B------:R-:W-:Y:S01]  /*1a800*/  FFMA.FTZ R32, R32, R59.reuse, -R49.reuse ;  /* 0x0000003b20207223 */ /* 0x180fe20000010831 */
[----:B------:R-:W-:Y:S01]  /*1a810*/  FFMA.FTZ R30, R34, R59, -R49 ;  /* 0x0000003b221e7223 */ /* 0x000fe20000010831 */
[----:B------:R-:W-:Y:S01]  /*1a820*/  FADD.FTZ R74, -R74, R13 ;  /* 0x0000000d4a4a7221 */ /* 0x000fe20000010100 */
[----:B------:R-:W-:Y:S01]  /*1a830*/  FMNMX.FTZ R31, R28, R29, !PT ;  /* 0x0000001d1c1f7209 */ /* 0x000fe20007810000 */
[----:B------:R-:W-:Y:S01]  /*1a840*/  MUFU.EX2 R70, R70 ;  /* 0x0000004600467308 */ /* 0x000fe20000000800 */
[-CC-:B------:R-:W-:Y:S01]  /*1a850*/  FFMA.FTZ R76, R76, R59.reuse, -R49.reuse ;  /* 0x0000003b4c4c7223 */ /* 0x180fe20000010831 */
[----:B------:R-:W-:Y:S01]  /*1a860*/  FMUL.FTZ R13, R74, R59 ;  /* 0x0000003b4a0d7220 */ /* 0x000fe20000410000 */
        /* <DEDUP_REMOVED lines=25> */
[-C--:B0-----:R-:W-:Y:S01]  /*1aa00*/  FMUL.FTZ R88, R88, R13.reuse ;  /* 0x0000000d58587220 */ /* 0x081fe20000410000 */
[-C--:B------:R-:W-:Y:S01]  /*1aa10*/  FMUL.FTZ R89, R89, R13.reuse ;  /* 0x0000000d59597220 */ /* 0x080fe20000410000 */
[----:B------:R-:W-:Y:S01]  /*1aa20*/  FMUL.FTZ R92, R92, R13 ;  /* 0x0000000d5c5c7220 */ /* 0x000fe20000410000 */
[----:B------:R-:W-:Y:S01]  /*1aa30*/  FMNMX.FTZ R35, R44, R33, !PT ;  /* 0x000000212c237209 */ /* 0x000fe20007810000 */
[----:B------:R-:W-:Y:S01]  /*1aa40*/  MUFU.EX2 R25, R25 ;  /* 0x0000001900197308 */ /* 0x000fe20000000800 */
[-C--:B------:R-:W-:Y:S01]  /*1aa50*/  FMUL.FTZ R93, R93, R13.reuse ;  /* 0x0000000d5d5d7220 */ /* 0x080fe20000410000 */
[----:B------:R-:W-:Y:S01]  /*1aa60*/  FMUL.FTZ R96, R96, R13 ;  /* 0x0000000d60607220 */ /* 0x000fe20000410000 */
[----:B------:R-:W-:Y:S01]  /*1aa70*/  FMNMX.FTZ R35, R236, R35, !PT ;  /* 0x00000023ec237209 */ /* 0x000fe20007810000 */
[-C--:B------:R-:W-:Y:S01]  /*1aa80*/  FMUL.FTZ R97, R97, R13.reuse ;  /* 0x0000000d61617220 */ /* 0x080fe20000410000 */
[-C--:B------:R-:W-:Y:S01]  /*1aa90*/  FMUL.FTZ R100, R100, R13.reuse ;  /* 0x0000000d64647220 */ /* 0x080fe20000410000 */
[----:B------:R-:W-:Y:S01]  /*1aaa0*/  FMUL.FTZ R101, R101, R13 ;  /* 0x0000000d65657220 */ /* 0x000fe20000410000 */
[----:B------:R-:W-:Y:S01]  /*1aab0*/  FMNMX.FTZ R10, R48, R35, !PT ;  /* 0x00000023300a7209 */ /* 0x000fe20007810000 */
[----:B------:R-:W-:Y:S01]  /*1aac0*/  MUFU.EX2 R26, R26 ;  /* 0x0000001a001a7308 */ /* 0x000fe20000000800 */
[-C--:B------:R-:W-:Y:S01]  /*1aad0*/  FMUL.FTZ R104, R104, R13.reuse ;  /* 0x0000000d68687220 */ /* 0x080fe20000410000 */
[-C--:B------:R-:W-:Y:S01]  /*1aae0*/  FMUL.FTZ R105, R105, R13.reuse ;  /* 0x0000000d69697220 */ /* 0x080fe20000410000 */
        /* <DEDUP_REMOVED lines=29> */
[----:B------:R0:W1:Y:S01]  /*1acc0*/  MUFU.EX2 R32, R38 ;  /* 0x0000002600207308 */ /* 0x0000620000000800 */
[-C--:B------:R-:W-:Y:S01]  /*1acd0*/  FMUL.FTZ R144, R144, R13.reuse ;  /* 0x0000000d90907220 */ /* 0x080fe20000410000 */
[-C--:B------:R-:W-:Y:S01]  /*1ace0*/  FMUL.FTZ R145, R145, R13.reuse ;  /* 0x0000000d91917220 */ /* 0x080fe20000410000 */
[----:B------:R-:W-:Y:S01]  /*1acf0*/  FMNMX.FTZ R39, R61, R10, !PT ;  /* 0x0000000a3d277209 */ /* 0x000fe20007810000 */
[-C--:B------:R-:W-:Y:S01]  /*1ad00*/  FMUL.FTZ R148, R148, R13.reuse ;  /* 0x0000000d94947220 */ /* 0x080fe20000410000 */
[----:B------:R-:W-:-:S02]  /*1ad10*/  FMUL.FTZ R149, R149, R13 ;  /* 0x0000000d95957220 */ /* 0x000fc40000410000 */
[----:B------:R-:W-:Y:S01]  /*1ad20*/  FMNMX.FTZ R10, R62, R39, !PT ;  /* 0x000000273e0a7209 */ /* 0x000fe20007810000 */
[----:B------:R-:W-:Y:S01]  /*1ad30*/  MUFU.EX2 R33, R78 ;  /* 0x0000004e00217308 */ /* 0x000fe20000000800 */
[-CC-:B0-----:R-:W-:Y:S01]  /*1ad40*/  FFMA.FTZ R38, R46, R59.reuse, -R49.reuse ;  /* 0x0000003b2e267223 */ /* 0x181fe20000010831 */
[-CC-:B------:R-:W-:Y:S01]  /*1ad50*/  FFMA.FTZ R46, R56, R59.reuse, -R49.reuse ;  /* 0x0000003b382e7223 */ /* 0x180fe20000010831 */
[----:B------:R-:W-:Y:S01]  /*1ad60*/  FMNMX.FTZ R39, R63, R10, !PT ;  /* 0x0000000a3f277209 */ /* 0x000fe20007810000 */
[-CC-:B------:R-:W-:Y:S01]  /*1ad70*/  FFMA.FTZ R56, R154, R59.reuse, -R49.reuse ;  /* 0x0000003b9a387223 */ /* 0x180fe20000010831 */
[----:B------:R-:W-:Y:S02]  /*1ad80*/  FFMA.FTZ R154, R168, R59, -R49 ;  /* 0x0000003ba89a7223 */ /* 0x000fe40000010831 */
[----:B------:R-:W-:Y:S01]  /*1ad90*/  FMNMX.FTZ R39, R64, R39, !PT ;  /* 0x0000002740277209 */ /* 0x000fe20007810000 */
[----:B------:R-:W0:Y:S01]  /*1ada0*/  MUFU.EX2 R34, R34 ;  /* 0x0000002200227308 */ /* 0x000e220000000800 */
[----:B-1----:R-:W-:-:S02]  /*1adb0*/  F2FP.F16.F32.PACK_AB R172, R32, R31 ;  /* 0x0000001f20ac723e */ /* 0x002fc400000000ff */
[----:B------:R-:W-:-:S04]  /*1adc0*/  FMNMX.FTZ R10, R66, R39, !PT ;  /* 0x00000027420a7209 */ /* 0x000fc80007810000 */
[----:B------:R-:W-:Y:S01]  /*1add0*/  FMNMX.FTZ R10, R65, R10, !PT ;  /* 0x0000000a410a7209 */ /* 0x000fe20007810000 */
[----:B------:R-:W-:Y:S03]  /*1ade0*/  MUFU.EX2 R35, R80 ;  /* 0x0000005000237308 */ /* 0x000fe60000000800 */
[----:B------:R-:W-:-:S04]  /*1adf0*/  FMNMX.FTZ R39, R67, R10, !PT ;  /* 0x0000000a43277209 */ /* 0x000fc80007810000 */
[----:B------:R-:W-:Y:S01]  /*1ae00*/  FMNMX.FTZ R10, R72, R39, !PT ;  /* 0x00000027480a7209 */ /* 0x000fe20007810000 */
[----:B------:R-:W1:Y:S01]  /*1ae10*/  MUFU.EX2 R38, R38 ;  /* 0x0000002600267308 */ /* 0x000e620000000800 */
[-CC-:B------:R-:W-:Y:S01]  /*1ae20*/  FFMA.FTZ R39, R152, R59.reuse, -R49.reuse ;  /* 0x0000003b98277223 */ /* 0x180fe20000010831 */
[----:B------:R-:W-:Y:S01]  /*1ae30*/  FFMA.FTZ R152, R170, R59, -R49 ;  /* 0x0000003baa987223 */ /* 0x000fe20000010831 */
[----:B0-----:R-:W-:Y:S01]  /*1ae40*/  F2FP.F16.F32.PACK_AB R174, R34, R33 ;  /* 0x0000002122ae723e */ /* 0x001fe200000000ff */
[----:B------:R-:W0:Y:S04]  /*1ae50*/  SHFL.BFLY PT, R43, R10, 0x2, 0x1f ;  /* 0x0c401f000a2b7f89 */ /* 0x000e2800000e0000 */
[----:B------:R-:W-:Y:S08]  /*1ae60*/  MUFU.EX2 R37, R82 ;  /* 0x0000005200257308 */ /* 0x000ff00000000800 */
[----:B------:R-:W2:Y:S01]  /*1ae70*/  MUFU.EX2 R42, R42 ;  /* 0x0000002a002a7308 */ /* 0x000ea20000000800 */
[----:B-1----:R-:W-:-:S07]  /*1ae80*/  F2FP.F16.F32.PACK_AB R168, R38, R35 ;  /* 0x0000002326a8723e */ /* 0x002fce00000000ff */
[----:B------:R-:W-:Y:S01]  /*1ae90*/  MUFU.EX2 R8, R8 ;  /* 0x0000000800087308 */ /* 0x000fe20000000800 */
[----:B0-----:R-:W-:Y:S01]  /*1aea0*/  FMNMX.FTZ R68, R10, R43, !PT ;  /* 0x0000002b0a447209 */ /* 0x001fe20007810000 */
[-CC-:B------:R-:W-:Y:S01]  /*1aeb0*/  FFMA.FTZ R43, R166, R59.reuse, -R49.reuse ;  /* 0x0000003ba62b7223 */ /* 0x180fe20000010831 */
[----:B------:R-:W-:-:S05]  /*1aec0*/  FFMA.FTZ R49, R162, R59, -R49 ;  /* 0x0000003ba2317223 */ /* 0x000fca0000010831 */
[----:B------:R-:W0:Y:S01]  /*1aed0*/  MUFU.EX2 R9, R84 ;  /* 0x0000005400097308 */ /* 0x000e220000000800 */
[----:B------:R-:W1:Y:S01]  /*1aee0*/  SHFL.BFLY PT, R69, R68, 0x1, 0x1f ;  /* 0x0c201f0044457f89 */ /* 0x000e6200000e0000 */
[----:B--2---:R-:W-:-:S06]  /*1aef0*/  F2FP.F16.F32.PACK_AB R170, R42, R37 ;  /* 0x000000252aaa723e */ /* 0x004fcc00000000ff */
[----:B------:R-:W-:Y:S08]  /*1af00*/  MUFU.EX2 R15, R15 ;  /* 0x0000000f000f7308 */ /* 0x000ff00000000800 */
[----:B------:R-:W2:Y:S01]  /*1af10*/  MUFU.EX2 R46, R46 ;  /* 0x0000002e002e7308 */ /* 0x000ea20000000800 */
[----:B0-----:R-:W-:-:S07]  /*1af20*/  F2FP.F16.F32.PACK_AB R164, R9, R8 ;  /* 0x0000000809a4723e */ /* 0x001fce00000000ff */
[----:B------:R-:W-:Y:S01]  /*1af30*/  MUFU.EX2 R39, R39 ;  /* 0x0000002700277308 */ /* 0x000fe20000000800 */
[----:B-1----:R-:W-:-:S04]  /*1af40*/  FMNMX.FTZ R10, R68, R69, !PT ;  /* 0x00000045440a7209 */ /* 0x002fc80007810000 */
[C---:B------:R-:W-:Y:S01]  /*1af50*/  FSETP.NEU.FTZ.AND P2, PT, R10.reuse, -INF , PT ;  /* 0xff8000000a00780b */ /* 0x040fe20003f5d000 */
[----:B------:R-:W-:Y:S02]  /*1af60*/  FMUL.FTZ R69, R10, R59 ;  /* 0x0000003b0a457220 */ /* 0x000fe40000410000 */
[----:B------:R-:W0:Y:S01]  /*1af70*/  MUFU.EX2 R50, R50 ;  /* 0x0000003200327308 */ /* 0x000e220000000800 */
[----:B--2---:R-:W-:Y:S02]  /*1af80*/  F2FP.F16.F32.PACK_AB R166, R46, R15 ;  /* 0x0000000f2ea6723e */ /* 0x004fe400000000ff */
[----:B------:R-:W-:-:S05]  /*1af90*/  FSEL R69, R69, RZ, P2 ;  /* 0x000000ff45457208 */ /* 0x000fca0001000000 */
[--C-:B------:R-:W-:Y:S01]  /*1afa0*/  FFMA.FTZ R68, R6, R59, -R69.reuse ;  /* 0x0000003b06447223 */ /* 0x100fe20000010845 */
[----:B------:R-:W-:Y:S01]  /*1afb0*/  FFMA.FTZ R6, R13, R3, R70 ;  /* 0x000000030d067223 */ /* 0x000fe20000010046 */
        /* <DEDUP_REMOVED lines=17> */
[----:B------:R-:W-:Y:S01]  /*1b0d0*/  F2FP.F16.F32.PACK_AB R180, R21, R70 ;  /* 0x0000004615b4723e */ /* 0x000fe200000000ff */
[-CC-:B------:R-:W-:Y:S01]  /*1b0e0*/  FFMA.FTZ R175, R232, R59.reuse, -R69.reuse ;  /* 0x0000003be8af7223 */ /* 0x180fe20000010845 */
[----:B------:R-:W-:Y:S01]  /*1b0f0*/  FADD.FTZ R6, R27, R6 ;  /* 0x000000061b067221 */ /* 0x000fe20000010000 */
[----:B------:R-:W-:Y:S01]  /*1b100*/  MUFU.EX2 R183, R183 ;  /* 0x000000b700b77308 */ /* 0x000fe20000000800 */
[----:B------:R-:W-:Y:S01]  /*1b110*/  F2FP.F16.F32.PACK_AB R182, R25, R20 ;  /* 0x0000001419b6723e */ /* 0x000fe200000000ff */
[-CC-:B------:R-:W-:Y:S01]  /*1b120*/  FFMA.FTZ R40, R40, R59.reuse, -R69.reuse ;  /* 0x0000003b28287223 */ /* 0x180fe20000010845 */
[----:B------:R-:W-:Y:S01]  /*1b130*/  FADD.FTZ R3, R29, R6 ;  /* 0x000000061d037221 */ /* 0x000fe20000010000 */
[----:B------:R-:W-:Y:S01]  /*1b140*/  F2FP.F16.F32.PACK_AB R176, R27, R26 ;  /* 0x0000001a1bb0723e */ /* 0x000fe200000000ff */
[-CC-:B------:R-:W-:Y:S01]  /*1b150*/  FFMA.FTZ R169, R234, R59.reuse, -R69.reuse ;  /* 0x0000003beaa97223 */ /* 0x180fe20000010845 */
[-C--:B------:R-:W-:Y:S01]  /*1b160*/  FFMA.FTZ R44, R44, R59.reuse, -R69 ;  /* 0x0000003b2c2c7223 */ /* 0x080fe20000010845 */
[----:B------:R-:W-:Y:S01]  /*1b170*/  FADD.FTZ R6, R30, R3 ;  /* 0x000000031e067221 */ /* 0x000fe20000010000 */
[----:B------:R-:W-:Y:S01]  /*1b180*/  MUFU.EX2 R24, R24 ;  /* 0x0000001800187308 */ /* 0x000fe20000000800 */
[--C-:B------:R-:W-:Y:S01]  /*1b190*/  FFMA.FTZ R171, R236, R59, -R69.reuse ;  /* 0x0000003becab7223 */ /* 0x100fe20000010845 */
[----:B------:R-:W-:Y:S01]  /*1b1a0*/  F2FP.F16.F32.PACK_AB R178, R30, R29 ;  /* 0x0000001d1eb2723e */ /* 0x000fe200000000ff */
        /* <DEDUP_REMOVED lines=11> */
[-C--:B------:R-:W-:Y:S01]  /*1b260*/  FFMA.FTZ R60, R60, R59.reuse, -R69 ;  /* 0x0000003b3c3c7223 */ /* 0x080fe20000010845 */
[----:B------:R-:W-:Y:S01]  /*1b270*/  FADD.FTZ R14, R34, R55 ;  /* 0x00000037220e7221 */ /* 0x000fe20000010000 */
[-CC-:B------:R-:W-:Y:S01]  /*1b280*/  FFMA.FTZ R61, R61, R59.reuse, -R69.reuse ;  /* 0x0000003b3d3d7223 */ /* 0x180fe20000010845 */
[-C--:B------:R-:W-:Y:S01]  /*1b290*/  FMUL.FTZ R6, R6, R59.reuse ;  /* 0x0000003b06067220 */ /* 0x080fe20000410000 */
[----:B------:R1:W-:Y:S01]  /*1b2a0*/  MUFU.EX2 R12, R48 ;  /* 0x00000030000c7308 */ /* 0x0003e20000000800 */
[----:B------:R-:W-:Y:S01]  /*1b2b0*/  FADD.FTZ R3, R35, R14 ;  /* 0x0000000e23037221 */ /* 0x000fe20000010000 */
[-CC-:B------:R-:W-:Y:S01]  /*1b2c0*/  FFMA.FTZ R62, R62, R59.reuse, -R69.reuse ;  /* 0x0000003b3e3e7223 */ /* 0x180fe20000010845 */
[-CC-:B------:R-:W-:Y:S01]  /*1b2d0*/  FFMA.FTZ R63, R63, R59.reuse, -R69.reuse ;  /* 0x0000003b3f3f7223 */ /* 0x180fe20000010845 */
[-C--:B------:R-:W-:Y:S01]  /*1b2e0*/  FFMA.FTZ R64, R64, R59.reuse, -R69 ;  /* 0x0000003b40407223 */ /* 0x080fe20000010845 */
[----:B------:R-:W-:Y:S01]  /*1b2f0*/  FADD.FTZ R14, R38, R3 ;  /* 0x00000003260e7221 */ /* 0x000fe20000010000 */
[-CC-:B------:R-:W-:Y:S01]  /*1b300*/  FFMA.FTZ R66, R66, R59.reuse, -R69.reuse ;  /* 0x0000003b42427223 */ /* 0x180fe20000010845 */
[-CC-:B------:R-:W-:Y:S01]  /*1b310*/  FFMA.FTZ R65, R65, R59.reuse, -R69.reuse ;  /* 0x0000003b41417223 */ /* 0x180fe20000010845 */
[----:B------:R-:W2:Y:S01]  /*1b320*/  MUFU.EX2 R6, R6 ;  /* 0x0000000600067308 */ /* 0x000ea20000000800 */
[----:B------:R-:W-:Y:S01]  /*1b330*/  FADD.FTZ R3, R37, R14 ;  /* 0x0000000e25037221 */ /* 0x000fe20000010000 */
[-CC-:B------:R-:W-:Y:S01]  /*1b340*/  FFMA.FTZ R14, R52, R59.reuse, -R69.reuse ;  /* 0x0000003b340e7223 */ /* 0x180fe20000010845 */
[-CC-:B------:R-:W-:Y:S01]  /*1b350*/  FFMA.FTZ R67, R67, R59.reuse, -R69.reuse ;  /* 0x0000003b43437223 */ /* 0x180fe20000010845 */
[----:B------:R-:W-:Y:S01]  /*1b360*/  FFMA.FTZ R69, R72, R59, -R69 ;  /* 0x0000003b48457223 */ /* 0x000fe20000010845 */
[----:B------:R-:W-:Y:S01]  /*1b370*/  FADD.FTZ R3, R42, R3 ;  /* 0x000000032a037221 */ /* 0x000fe20000010000 */
[C---:B------:R-:W-:Y:S01]  /*1b380*/  ISETP.GT.AND P2, PT, R4.reuse, R196, PT ;  /* 0x000000c40400720c */ /* 0x040fe20003f44270 */
[----:B------:R-:W-:Y:S01]  /*1b390*/  VIADD R4, R4, 0xffffffff ;  /* 0xffffffff04047836 */ /* 0x000fe20000000000 */
[----:B------:R-:W3:Y:S01]  /*1b3a0*/  MUFU.EX2 R177, R177 ;  /* 0x000000b100b17308 */ /* 0x000ee20000000800 */
[----:B-1----:R-:W-:Y:S01]  /*1b3b0*/  FADD.FTZ R48, R8, R3 ;  /* 0x0000000308307221 */ /* 0x002fe20000010000 */
[----:B------:R-:W-:Y:S01]  /*1b3c0*/  @!P1 IADD3 R55, R71, 0x28860, RZ ;  /* 0x0002886047379810 */ /* 0x000fe20007ffe0ff */
[----:B------:R-:W-:Y:S01]  /*1b3d0*/  IMAD.MOV.U32 R13, RZ, RZ, R11 ;  /* 0x000000ffff0d7224 */ /* 0x000fe200078e000b */
[----:B0-----:R-:W-:Y:S01]  /*1b3e0*/  F2FP.F16.F32.PACK_AB R160, R50, R39 ;  /* 0x0000002732a0723e */ /* 0x001fe200000000ff */
[----:B------:R-:W-:Y:S01]  /*1b3f0*/  FADD.FTZ R48, R9, R48 ;  /* 0x0000003009307221 */ /* 0x000fe20000010000 */
[----:B------:R-:W-:-:S02]  /*1b400*/  @!P1 PRMT R55, RZ, 0x654, R55 ;  /* 0x00000654ff379816 */ /* 0x000fc40000000037 */
[----:B------:R-:W0:Y:S01]  /*1b410*/  MUFU.EX2 R56, R56 ;  /* 0x0000003800387308 */ /* 0x000e220000000800 */
[----:B------:R-:W-:Y:S01]  /*1b420*/  FADD.FTZ R51, R15, R48 ;  /* 0x000000300f337221 */ /* 0x000fe20000010000 */
[----:B--2---:R-:W-:Y:S01]  /*1b430*/  FFMA.FTZ R3, R6, R0, R181 ;  /* 0x0000000006037223 */ /* 0x004fe200000100b5 */
[----:B------:R1:W-:Y:S01]  /*1b440*/  @!P1 SYNCS.ARRIVE.TRANS64.RED.A1T0 RZ, [R55+URZ], RZ ;  /* 0x000000ff37ff99a7 */ /* 0x0003e2000810043f */
[----:B------:R-:W-:Y:S01]  /*1b450*/  F2FP.F16.F32.PACK_AB R181, R68, R181 ;  /* 0x000000b544b5723e */ /* 0x000fe200000000ff */
[----:B------:R-:W-:Y:S01]  /*1b460*/  FADD.FTZ R48, R46, R51 ;  /* 0x000000332e307221 */ /* 0x000fe20000010000 */
[----:B------:R-:W-:Y:S01]  /*1b470*/  FADD.FTZ R0, R68, R3 ;  /* 0x0000000344007221 */ /* 0x000fe20000010000 */
[-C--:B------:R-:W-:Y:S01]  /*1b480*/  FMUL.FTZ R90, R90, R6.reuse ;  /* 0x000000065a5a7220 */ /* 0x080fe20000410000 */
[----:B------:R-:W2:Y:S01]  /*1b490*/  MUFU.EX2 R28, R28 ;  /* 0x0000001c001c7308 */ /* 0x000ea20000000800 */
[----:B------:R-:W-:Y:S01]  /*1b4a0*/  FADD.FTZ R51, R39, R48 ;  /* 0x0000003027337221 */ /* 0x000fe20000010000 */
[----:B------:R-:W-:Y:S01]  /*1b4b0*/  FADD.FTZ R3, R183, R0 ;  /* 0x00000000b7037221 */ /* 0x000fe20000010000 */
[----:B------:R-:W-:Y:S01]  /*1b4c0*/  F2FP.F16.F32.PACK_AB R183, R24, R183 ;  /* 0x000000b718b7723e */ /* 0x000fe200000000ff */
[-C--:B------:R-:W-:Y:S01]  /*1b4d0*/  FMUL.FTZ R91, R91, R6.reuse ;  /* 0x000000065b5b7220 */ /* 0x080fe20000410000 */
[----:B------:R-:W-:Y:S01]  /*1b4e0*/  FADD.FTZ R52, R50, R51 ;  /* 0x0000003332347221 */ /* 0x000fe20000010000 */
[----:B------:R-:W-:Y:S01]  /*1b4f0*/  FADD.FTZ R48, R24, R3 ;  /* 0x0000000318307221 */ /* 0x000fe20000010000 */
[-C--:B------:R-:W-:Y:S01]  /*1b500*/  FMUL.FTZ R94, R94, R6.reuse ;  /* 0x000000065e5e7220 */ /* 0x080fe20000410000 */
[----:B------:R-:W4:Y:S01]  /*1b510*/  MUFU.EX2 R156, R156 ;  /* 0x0000009c009c7308 */ /* 0x000f220000000800 */
[----:B------:R-:W-:Y:S01]  /*1b520*/  FADD.FTZ R21, R41, R52 ;  /* 0x0000003429157221 */ /* 0x000fe20000010000 */
[----:B---3--:R-:W-:Y:S01]  /*1b530*/  FADD.FTZ R3, R177, R48 ;  /* 0x00000030b1037221 */ /* 0x008fe20000010000 */
[C---:B0-----:R-:W-:Y:S01]  /*1b540*/  F2FP.F16.F32.PACK_AB R162, R56.reuse, R41 ;  /* 0x0000002938a2723e */ /* 0x041fe200000000ff */
[-C--:B------:R-:W-:Y:S01]  /*1b550*/  FMUL.FTZ R95, R95, R6.reuse ;  /* 0x000000065f5f7220 */ /* 0x080fe20000410000 */
[----:B------:R-:W-:Y:S01]  /*1b560*/  FADD.FTZ R21, R56, R21 ;  /* 0x0000001538157221 */ /* 0x000fe20000010000 */
[-C--:B------:R-:W-:Y:S01]  /*1b570*/  FMUL.FTZ R98, R98, R6.reuse ;  /* 0x0000000662627220 */ /* 0x080fe20000410000 */
[-C--:B------:R-:W-:Y:S01]  /*1b580*/  FMUL.FTZ R99, R99, R6.reuse ;  /* 0x0000000663637220 */ /* 0x080fe20000410000 */
[----:B------:R-:W0:Y:S01]  /*1b590*/  MUFU.EX2 R179, R179 ;  /* 0x000000b300b37308 */ /* 0x000e220000000800 */
        /* <DEDUP_REMOVED lines=8> */
[----:B----4-:R-:W-:Y:S01]  /*1b620*/  FADD.FTZ R26, R156, R21 ;  /* 0x000000159c1a7221 */ /* 0x010fe20000010000 */
[-C--:B------:R-:W-:Y:S01]  /*1b630*/  FMUL.FTZ R111, R111, R6.reuse ;  /* 0x000000066f6f7220 */ /* 0x080fe20000410000 */
[-C--:B------:R-:W-:Y:S01]  /*1b640*/  FMUL.FTZ R114, R114, R6.reuse ;  /* 0x0000000672727220 */ /* 0x080fe20000410000 */
[-C--:B------:R-:W-:Y:S01]  /*1b650*/  FMUL.FTZ R115, R115, R6.reuse ;  /* 0x0000000673737220 */ /* 0x080fe20000410000 */
[-C--:B------:R-:W-:Y:S01]  /*1b660*/  FMUL.FTZ R118, R118, R6.reuse ;  /* 0x0000000676767220 */ /* 0x080fe20000410000 */
[-C--:B------:R-:W-:Y:S01]  /*1b670*/  FMUL.FTZ R119, R119, R6.reuse ;  /* 0x0000000677777220 */ /* 0x080fe20000410000 */
[-C--:B------:R-:W-:Y:S01]  /*1b680*/  FMUL.FTZ R122, R122, R6.reuse ;  /* 0x000000067a7a7220 */ /* 0x080fe20000410000 */
[----:B------:R-:W3:Y:S01]  /*1b690*/  MUFU.EX2 R74, R74 ;  /* 0x0000004a004a7308 */ /* 0x000ee20000000800 */
[----:B0-----:R-:W-:Y:S01]  /*1b6a0*/  FADD.FTZ R3, R179, R20 ;  /* 0x00000014b3037221 */ /* 0x001fe20000010000 */
[-C--:B------:R-:W-:Y:S01]  /*1b6b0*/  FMUL.FTZ R123, R123, R6.reuse ;  /* 0x000000067b7b7220 */ /* 0x080fe20000410000 */
[-C--:B------:R-:W-:Y:S01]  /*1b6c0*/  FMUL.FTZ R126, R126, R6.reuse ;  /* 0x000000067e7e7220 */ /* 0x080fe20000410000 */
[-C--:B------:R-:W-:Y:S01]  /*1b6d0*/  FMUL.FTZ R127, R127, R6.reuse ;  /* 0x000000067f7f7220 */ /* 0x080fe20000410000 */
[-C--:B------:R-:W-:Y:S01]  /*1b6e0*/  FMUL.FTZ R130, R130, R6.reuse ;  /* 0x0000000682827220 */ /* 0x080fe20000410000 */
[-C--:B------:R-:W-:Y:S01]  /*1b6f0*/  FMUL.FTZ R131, R131, R6.reuse ;  /* 0x0000000683837220 */ /* 0x080fe20000410000 */
[----:B------:R-:W-:Y:S01]  /*1b700*/  FMUL.FTZ R134, R134, R6 ;  /* 0x0000000686867220 */ /* 0x000fe20000410000 */
        /* <DEDUP_REMOVED lines=9> */
[C---:B---3--:R-:W-:Y:S01]  /*1b7a0*/  FADD.FTZ R26, R74.reuse, R3 ;  /* 0x000000034a1a7221 */ /* 0x048fe20000010000 */
[----:B------:R-:W-:Y:S01]  /*1b7b0*/  F2FP.F16.F32.PACK_AB R179, R74, R179 ;  /* 0x000000b34ab3723e */ /* 0x000fe200000000ff */
[-C--:B------:R-:W-:Y:S01]  /*1b7c0*/  FMUL.FTZ R146, R146, R6.reuse ;  /* 0x0000000692927220 */ /* 0x080fe20000410000 */
[-C--:B------:R-:W-:Y:S01]  /*1b7d0*/  FMUL.FTZ R147, R147, R6.reuse ;  /* 0x0000000693937220 */ /* 0x080fe20000410000 */
[-C--:B------:R-:W-:Y:S01]  /*1b7e0*/  FMUL.FTZ R150, R150, R6.reuse ;  /* 0x0000000696967220 */ /* 0x080fe20000410000 */
[----:B------:R-:W-:Y:S01]  /*1b7f0*/  FMUL.FTZ R151, R151, R6 ;  /* 0x0000000697977220 */ /* 0x000fe20000410000 */
[----:B------:R-:W-:Y:S01]  /*1b800*/  IMAD.MOV.U32 R15, RZ, RZ, R186 ;  /* 0x000000ffff0f7224 */ /* 0x000fe200078e00ba */
        /* <DEDUP_REMOVED lines=9> */
[----:B------:R-:W0:Y:S01]  /*1b8a0*/  MUFU.EX2 R169, R169 ;  /* 0x000000a900a97308 */ /* 0x000e220000000800 */
[C---:B--2---:R-:W-:Y:S01]  /*1b8b0*/  FADD.FTZ R8, R40.reuse, R3 ;  /* 0x0000000328087221 */ /* 0x044fe20000010000 */
[----:B------:R-:W-:-:S06]  /*1b8c0*/  F2FP.F16.F32.PACK_AB R175, R40, R175 ;  /* 0x000000af28af723e */ /* 0x000fcc00000000ff */
[----:B------:R-:W2:Y:S01]  /*1b8d0*/  MUFU.EX2 R44, R44 ;  /* 0x0000002c002c7308 */ /* 0x000ea20000000800 */
[C---:B---3--:R-:W-:Y:S01]  /*1b8e0*/  FADD.FTZ R9, R45.reuse, R30 ;  /* 0x0000001e2d097221 */ /* 0x048fe20000010000 */
[----:B------:R-:W-:-:S06]  /*1b8f0*/  F2FP.F16.F32.PACK_AB R158, R45, R158 ;  /* 0x0000009e2d9e723e */ /* 0x000fcc00000000ff */
[----:B------:R-:W3:Y:S08]  /*1b900*/  MUFU.EX2 R171, R171 ;  /* 0x000000ab00ab7308 */ /* 0x000ef00000000800 */
[----:B------:R-:W4:Y:S08]  /*1b910*/  MUFU.EX2 R165, R165 ;  /* 0x000000a500a57308 */ /* 0x000f300000000800 */
[----:B------:R0:W-:Y:S08]  /*1b920*/  MUFU.EX2 R30, R7 ;  /* 0x00000007001e7308 */ /* 0x0001f00000000800 */
[----:B------:R-:W5:Y:S01]  /*1b930*/  MUFU.EX2 R152, R152 ;  /* 0x0000009800987308 */ /* 0x000f620000000800 */
[----:B0-----:R-:W-:Y:S01]  /*1b940*/  FADD.FTZ R7, R169, R8 ;  /* 0x00000008a9077221 */ /* 0x001fe20000010000 */
[----:B--2---:R-:W-:-:S03]  /*1b950*/  F2FP.F16.F32.PACK_AB R169, R44, R169 ;  /* 0x000000a92ca9723e */ /* 0x004fc600000000ff */
[----:B------:R-:W-:-:S03]  /*1b960*/  FADD.FTZ R8, R44, R7 ;  /* 0x000000072c087221 */ /* 0x000fc60000010000 */
[----:B------:R-:W0:Y:S01]  /*1b970*/  MUFU.EX2 R14, R14 ;  /* 0x0000000e000e7308 */ /* 0x000e220000000800 */
[----:B---3--:R-:W-:Y:S01]  /*1b980*/  FADD.FTZ R7, R171, R8 ;  /* 0x00000008ab077221 */ /* 0x008fe20000010000 */
[----:B------:R-:W-:-:S03]  /*1b990*/  F2FP.F16.F32.PACK_AB R171, R12, R171 ;  /* 0x000000ab0cab723e */ /* 0x000fc600000000ff */
[----:B------:R-:W-:Y:S01]  /*1b9a0*/  FADD.FTZ R8, R12, R7 ;  /* 0x000000070c087221 */ /* 0x000fe20000010000 */
[----:B------:R-:W-:Y:S02]  /*1b9b0*/  IMAD.MOV.U32 R12, RZ, RZ, R10 ;  /* 0x000000ffff0c7224 */ /* 0x000fe400078e000a */
[----:B------:R-:W2:Y:S01]  /*1b9c0*/  MUFU.EX2 R47, R47 ;  /* 0x0000002f002f7308 */ /* 0x000ea20000000800 */
[----:B----4-:R-:W-:Y:S01]  /*1b9d0*/  FADD.FTZ R7, R165, R8 ;  /* 0x00000008a5077221 */ /* 0x010fe20000010000 */
[----:B-----5:R-:W-:-:S06]  /*1b9e0*/  FADD.FTZ R26, R152, R9 ;  /* 0x00000009981a7221 */ /* 0x020fcc0000010000 */
[----:B------:R-:W3:Y:S01]  /*1b9f0*/  MUFU.EX2 R167, R167 ;  /* 0x000000a700a77308 */ /* 0x000ee20000000800 */
[C---:B0-----:R-:W-:Y:S01]  /*1ba00*/  FADD.FTZ R8, R14.reuse, R7 ;  /* 0x000000070e087221 */ /* 0x041fe20000010000 */
[----:B------:R-:W-:Y:S01]  /*1ba10*/  F2FP.F16.F32.PACK_AB R165, R14, R165 ;  /* 0x000000a50ea5723e */ /* 0x000fe200000000ff */
[----:B------:R-:W-:-:S05]  /*1ba20*/  IMAD.MOV.U32 R14, RZ, RZ, R22 ;  /* 0x000000ffff0e7224 */ /* 0x000fca00078e0016 */
        /* <DEDUP_REMOVED lines=13> */
[----:B------:R-:W3:Y:S01]  /*1bb00*/  MUFU.EX2 R60, R60 ;  /* 0x0000003c003c7308 */ /* 0x000ee20000000800 */
[----:B0-----:R-:W-:-:S07]  /*1bb10*/  FADD.FTZ R7, R161, R8 ;  /* 0x00000008a1077221 */ /* 0x001fce0000010000 */
[----:B------:R-:W0:Y:S01]  /*1bb20*/  MUFU.EX2 R26, R61 ;  /* 0x0000003d001a7308 */ /* 0x000e220000000800 */
[C---:B--2---:R-:W-:Y:S01]  /*1bb30*/  FADD.FTZ R7, R20.reuse, R7 ;  /* 0x0000000714077221 */ /* 0x044fe20000010000 */
[----:B------:R-:W-:-:S03]  /*1bb40*/  F2FP.F16.F32.PACK_AB R161, R20, R161 ;  /* 0x000000a114a1723e */ /* 0x000fc600000000ff */
[----:B------:R-:W-:-:S03]  /*1bb50*/  FADD.FTZ R7, R30, R7 ;  /* 0x000000071e077221 */ /* 0x000fc60000010000 */
        /* <DEDUP_REMOVED lines=17> */
[----:B------:R-:W-:-:S03]  /*1bc70*/  F2FP.F16.F32.PACK_AB R153, R65, R66 ;  /* 0x000000424199723e */ /* 0x000fc600000000ff */
[----:B0-----:R-:W-:-:S04]  /*1bc80*/  FADD.FTZ R7, R8, R7 ;  /* 0x0000000708077221 */ /* 0x001fc80000010000 */
[C---:B--2---:R-:W-:Y:S01]  /*1bc90*/  FADD.FTZ R0, R69.reuse, R7 ;  /* 0x0000000745007221 */ /* 0x044fe20000010000 */
[----:B------:R-:W-:Y:S01]  /*1bca0*/  F2FP.F16.F32.PACK_AB R155, R69, R8 ;  /* 0x00000008459b723e */ /* 0x000fe200000000ff */
[----:B-1----:R-:W-:Y:S06]  /*1bcb0*/  @P2 BRA `(.L_x_8590) ;  /* 0xffffffc400742947 */ /* 0x002fec000383ffff */
.L_x_8572:
[----:B------:R-:W-:Y:S05]  /*1bcc0*/  WARPSYNC.ALL ;  /* 0x0000000000007948 */ /* 0x000fea0003800000 */
[----:B------:R-:W-:Y:S06]  /*1bcd0*/  BAR.ARV 0x8, 0x180 ;  /* 0x0206000000007b1d */ /* 0x000fec0000002000 */
[----:B------:R-:W-:Y:S05]  /*1bce0*/  @!P0 BRA `(.L_x_8591) ;  /* 0x0000000000048947 */ /* 0x000fea0003800000 */
[----:B------:R-:W-:Y:S01]  /*1bcf0*/  BPT.TRAP 0x1 ;  /* 0x000000040000795c */ /* 0x000fe20000300000 */
.L_x_8591:
[----:B------:R-:W-:Y:S01]  /*1bd00*/  IMAD R9, R22, 0x8, R2 ;  /* 0x0000000816097824 */ /* 0x000fe200078e0202 */
[----:B------:R-:W-:-:S04]  /*1bd10*/  SHF.L.U32 R4, R186, 0x1f, RZ ;  /* 0x0000001fba047819 */ /* 0x000fc800000006ff */
[----:B------:R0:W1:Y:S01]  /*1bd20*/  SYNCS.PHASECHK.TRANS64.TRYWAIT P2, [R9+URZ+0x28850], R4 ;  /* 0x02885004090075a7 */ /* 0x000062000804017f */
[----:B------:R-:W-:Y:S05]  /*1bd30*/  @!P0 BRA `(.L_x_8592) ;  /* 0x0000000000048947 */ /* 0x000fea0003800000 */
[----:B------:R-:W-:Y:S01]  /*1bd40*/  BPT.TRAP 0x1 ;  /* 0x000000040000795c */ /* 0x000fe20000300000 */
.L_x_8592:
[----:B------:R-:W-:-:S04]  /*1bd50*/  IADD3 R2, R2, 0x400, RZ ;  /* 0x0000040002027810 */ /* 0x000fc80007ffe0ff */
[----:B------:R-:W-:-:S04]  /*1bd60*/  SHF.R.U32.HI R2, RZ, 0x4, R2 ;  /* 0x00000004ff027819 */ /* 0x000fc80000011602 */
[----:B------:R-:W-:-:S04]  /*1bd70*/  LOP3.LUT R2, R2, 0x3fff, RZ, 0xc0, !PT ;  /* 0x00003fff02027812 */ /* 0x000fc800078ec0ff */
[----:B------:R-:W-:Y:S01]  /*1bd80*/  LOP3.LUT R5, R2, 0x4000000, RZ, 0xfc, !PT ;  /* 0x0400000002057812 */ /* 0x000fe200078efcff */
[----:B-1----:R-:W-:Y:S06]  /*1bd90*/  @P2 BRA `(.L_x_8593) ;  /* 0x0000000000082947 */ /* 0x002fec0003800000 */
[----:B------:R-:W1:Y:S02]  /*1bda0*/  SYNCS.PHASECHK.TRANS64.TRYWAIT P0, [R9+URZ+0x28850], R4 ;  /* 0x02885004090075a7 */ /* 0x000e64000800017f */
[----:B-1----:R-:W-:Y:S05]  /*1bdb0*/  @!P0 BRA `(.L_x_8594) ;  /* 0x000000bc00648947 */ /* 0x002fea0003800000 */
.L_x_8593:
[----:B01----:R-:W-:Y:S01]  /*1bdc0*/  IMAD R4, R22, 0x800, R5 ;  /* 0x0000080016047824 */ /* 0x003fe200078e0205 */
[----:B------:R-:W-:Y:S05]  /*1bdd0*/  WARPSYNC.ALL ;  /* 0x0000000000007948 */ /* 0x000fea0003800000 */
[----:B------:R-:W-:Y:S01]  /*1bde0*/  IMAD.MOV.U32 R5, RZ, RZ, 0x40000040 ;  /* 0x40000040ff057424 */ /* 0x000fe200078e00ff */
[C---:B------:R-:W-:Y:S01]  /*1bdf0*/  R2UR UR6, R4.reuse ;  /* 0x00000000040672ca */ /* 0x040fe200000e0000 */
[----:B------:R-:W-:Y:S01]  /*1be00*/  WARPGROUP.ARRIVE ;  /* 0x00000000000079c5 */ /* 0x000fe20000000000 */
[----:B------:R-:W-:Y:S01]  /*1be10*/  VIADD R6, R4, 0x80 ;  /* 0x0000008004067836 */ /* 0x000fe20000000000 */
[----:B------:R-:W0:Y:S01]  /*1be20*/  SHFL.BFLY PT, R2, R3, 0x2, 0x1f ;  /* 0x0c401f0003027f89 */ /* 0x000e2200000e0000 */
[----:B------:R-:W-:Y:S01]  /*1be30*/  R2UR UR7, R5 ;  /* 0x00000000050772ca */ /* 0x000fe200000e0000 */
[----:B------:R-:W-:Y:S01]  /*1be40*/  IMAD.MOV.U32 R7, RZ, RZ, 0x40000040 ;  /* 0x40000040ff077424 */ /* 0x000fe200078e00ff */
[----:B------:R-:W-:Y:S01]  /*1be50*/  IADD3 R213, R213, 0x1, RZ ;  /* 0x00000001d5d57810 */ /* 0x000fe20007ffe0ff */
[----:B------:R-:W-:-:S02]  /*1be60*/  IMAD.MOV.U32 R5, RZ, RZ, 0x40000040 ;  /* 0x40000040ff057424 */ /* 0x000fc400078e00ff */
[----:B------:R-:W-:Y:S02]  /*1be70*/  @!P1 VIADD R12, R9, 0x28860 ;  /* 0x00028860090c9836 */ /* 0x000fe40000000000 */
[----:B------:R-:W-:-:S03]  /*1be80*/  VIADD R22, R22, 0x1 ;  /* 0x0000000116167836 */ /* 0x000fc60000000000 */
[----:B------:R-:W-:Y:S02]  /*1be90*/  @!P1 PRMT R12, RZ, 0x654, R12 ;  /* 0x00000654ff0c9816 */ /* 0x000fe4000000000c */
[----:B------:R-:W-:Y:S01]  /*1bea0*/  ISETP.NE.AND P2, PT, R22, 0x2, PT ;  /* 0x000000021600780c */ /* 0x000fe20003f45270 */
[----:B------:R-:W-:Y:S01]  /*1beb0*/  HGMMA.64x128x16.F32 R88, R180, gdesc[UR4].tnspB, R88, gsb0 ;  /* 0x41e00004b4587df0 */ /* 0x000fe20008000858 */
[----:B------:R-:W-:Y:S01]  /*1bec0*/  R2UR UR6, R6 ;  /* 0x00000000060672ca */ /* 0x000fe200000e0000 */
[----:B------:R-:W-:Y:S01]  /*1bed0*/  VIADD R6, R4, 0x100 ;  /* 0x0000010004067836 */ /* 0x000fe20000000000 */
[----:B------:R-:W-:Y:S01]  /*1bee0*/  R2UR UR7, R7 ;  /* 0x00000000070772ca */ /* 0x000fe200000e0000 */
[----:B------:R-:W-:Y:S01]  /*1bef0*/  IMAD.MOV.U32 R7, RZ, RZ, 0x40000040 ;  /* 0x40000040ff077424 */ /* 0x000fe200078e00ff */
[----:B------:R-:W-:Y:S01]  /*1bf00*/  SEL R22, R22, RZ, P2 ;  /* 0x000000ff16167207 */ /* 0x000fe20001000000 */
[----:B0-----:R-:W-:Y:S01]  /*1bf10*/  FADD.FTZ R2, R2, R3 ;  /* 0x0000000302027221 */ /* 0x001fe20000010000 */
[----:B------:R-:W-:-:S04]  /*1bf20*/  SEL R3, RZ, 0x1, P2 ;  /* 0x00000001ff037807 */ /* 0x000fc80001000000 */
[----:B------:R-:W-:Y:S01]  /*1bf30*/  LOP3.LUT R186, R186, R3, RZ, 0x3c, !PT ;  /* 0x00000003baba7212 */ /* 0x000fe200078e3cff */
[----:B------:R-:W-:Y:S01]  /*1bf40*/  IMAD.MOV.U32 R3, RZ, RZ, -0x800000 ;  /* 0xff800000ff037424 */ /* 0x000fe200078e00ff */
[----:B------:R-:W-:Y:S02]  /*1bf50*/  WARPGROUP.DEPBAR.LE gsb0, 0x0 ;  /* 0x00008000000079c5 */ /* 0x000fe40000010000 */
[----:B------:R-:W-:-:S06]  /*1bf60*/  WARPGROUP.ARRIVE ;  /* 0x00000000000079c5 */ /* 0x000fcc0000000000 */
        /* <DEDUP_REMOVED lines=23> */
[C---:B------:R-:W-:Y:S01]  /*1c0e0*/  VIADD R6, R4.reuse, 0x300 ;  /* 0x0000030004067836 */ /* 0x040fe20000000000 */
[----:B------:R-:W-:Y:S01]  /*1c0f0*/  R2UR UR7, R7 ;  /* 0x00000000070772ca */ /* 0x000fe200000e0000 */
[----:B------:R-:W-:Y:S01]  /*1c100*/  VIADD R4, R4, 0x380 ;  /* 0x0000038004047836 */ /* 0x000fe20000000000 */
[----:B------:R-:W-:Y:S01]  /*1c110*/  MOV R7, 0x40000040 ;  /* 0x4000004000077802 */ /* 0x000fe20000000f00 */
[----:B------:R-:W-:Y:S02]  /*1c120*/  WARPGROUP.DEPBAR.LE gsb0, 0x0 ;  /* 0x00008000000079c5 */ /* 0x000fe40000010000 */
[----:B------:R-:W-:-:S08]  /*1c130*/  WARPGROUP.ARRIVE ;  /* 0x00000000000079c5 */ /* 0x000fd00000000000 */
[----:B------:R-:W-:Y:S01]  /*1c140*/  HGMMA.64x128x16.F32 R88, R160, gdesc[UR4].tnspB, R88, gsb0 ;  /* 0x41e00004a0587df0 */ /* 0x000fe20008000858 */
[----:B------:R-:W-:Y:S02]  /*1c150*/  R2UR UR6, R6 ;  /* 0x00000000060672ca */ /* 0x000fe400000e0000 */
[----:B------:R-:W-:Y:S01]  /*1c160*/  R2UR UR7, R7 ;  /* 0x00000000070772ca */ /* 0x000fe200000e0000 */
[----:B------:R-:W-:Y:S02]  /*1c170*/  WARPGROUP.DEPBAR.LE gsb0, 0x0 ;  /* 0x00008000000079c5 */ /* 0x000fe40000010000 */
[----:B------:R-:W-:-:S10]  /*1c180*/  WARPGROUP.ARRIVE ;  /* 0x00000000000079c5 */ /* 0x000fd40000000000 */
[----:B------:R-:W-:Y:S01]  /*1c190*/  HGMMA.64x128x16.F32 R88, R156, gdesc[UR4].tnspB, R88, gsb0 ;  /* 0x41e000049c587df0 */ /* 0x000fe20008000858 */
[----:B------:R-:W-:Y:S02]  /*1c1a0*/  R2UR UR6, R4 ;  /* 0x00000000040672ca */ /* 0x000fe400000e0000 */
[----:B------:R-:W-:Y:S02]  /*1c1b0*/  R2UR UR7, R5 ;  /* 0x00000000050772ca */ /* 0x000fe400000e0000 */
[----:B------:R-:W0:Y:S02]  /*1c1c0*/  SHFL.BFLY PT, R5, R0, 0x2, 0x1f ;  /* 0x0c401f0000057f89 */ /* 0x000e2400000e0000 */
[----:B0-----:R-:W-:Y:S01]  /*1c1d0*/  FADD.FTZ R4, R5, R0 ;  /* 0x0000000005047221 */ /* 0x001fe20000010000 */
[----:B------:R-:W-:Y:S01]  /*1c1e0*/  IMAD.MOV.U32 R0, RZ, RZ, -0x800000 ;  /* 0xff800000ff007424 */ /* 0x000fe200078e00ff */
[----:B------:R-:W0:Y:S04]  /*1c1f0*/  SHFL.BFLY PT, R5, R2, 0x1, 0x1f ;  /* 0x0c201f0002057f89 */ /* 0x000e2800000e0000 */
[----:B------:R-:W1:Y:S01]  /*1c200*/  SHFL.BFLY PT, R7, R4, 0x1, 0x1f ;  /* 0x0c201f0004077f89 */ /* 0x000e6200000e0000 */
[----:B0-----:R-:W-:Y:S01]  /*1c210*/  FADD.FTZ R13, R2, R5 ;  /* 0x00000005020d7221 */ /* 0x001fe20000010000 */
[----:B-1----:R-:W-:-:S04]  /*1c220*/  FADD.FTZ R14, R4, R7 ;  /* 0x00000007040e7221 */ /* 0x002fc80000010000 */
[----:B------:R-:W-:Y:S02]  /*1c230*/  FSETP.NE.FTZ.AND P0, PT, R13, RZ, PT ;  /* 0x000000ff0d00720b */ /* 0x000fe40003f15000 */
[----:B------:R-:W-:Y:S02]  /*1c240*/  CS2R R4, SRZ ;  /* 0x0000000000047805 */ /* 0x000fe4000001ff00 */
        /* <DEDUP_REMOVED lines=81> */
.L_x_8468:
[----:B------:R-:W-:Y:S05]  /*1c760*/  WARPSYNC.ALL ;  /* 0x0000000000007948 */ /* 0x000fea0003800000 */
        /* <DEDUP_REMOVED lines=9> */
[----:B------:R-:W2:Y:S01]  /*1c800*/  S2R R5, SR_SWINHI ;  /* 0x0000000000057919 */ /* 0x000ea20000002f00 */
[----:B------:R-:W-:Y:S05]  /*1c810*/  WARPSYNC.ALL ;  /* 0x0000000000007948 */ /* 0x000fea0003800000 */
[----:B------:R-:W-:Y:S01]  /*1c820*/  BAR.SYNC.DEFER_BLOCKING 0x1, 0x100 ;  /* 0x0044000000007b1d */ /* 0x000fe20000010000 */
[----:B------:R-:W-:Y:S02]  /*1c830*/  F2FP.F16.F32.PACK_AB R6, R93, R6 ;  /* 0x000000065d06723e */ /* 0x000fe400000000ff */
[----:B------:R-:W-:Y:S02]  /*1c840*/  F2FP.F16.F32.PACK_AB R7, R7, R94 ;  /* 0x0000005e0707723e */ /* 0x000fe400000000ff */
[----:B------:R-:W-:Y:S01]  /*1c850*/  F2FP.F16.F32.PACK_AB R34, R133, R34 ;  /* 0x000000228522723e */ /* 0x000fe200000000ff */
[----:B------:R-:W-:Y:S01]  /*1c860*/  ULDC.64 UR4, c[0x0][0xc00] ;  /* 0x0003000000047ab9 */ /* 0x000fe20000000a00 */
[----:B------:R-:W-:-:S02]  /*1c870*/  F2FP.F16.F32.PACK_AB R36, R137, R36 ;  /* 0x000000248924723e */ /* 0x000fc400000000ff */
[----:B------:R-:W-:Y:S02]  /*1c880*/  F2FP.F16.F32.PACK_AB R37, R37, R138 ;  /* 0x0000008a2525723e */ /* 0x000fe400000000ff */
[----:B------:R-:W-:Y:S02]  /*1c890*/  F2FP.F16.F32.PACK_AB R38, R141, R38 ;  /* 0x000000268d26723e */ /* 0x000fe400000000ff */
[----:B------:R-:W-:Y:S02]  /*1c8a0*/  F2FP.F16.F32.PACK_AB R39, R39, R142 ;  /* 0x0000008e2727723e */ /* 0x000fe400000000ff */
[----:B------:R-:W-:Y:S02]  /*1c8b0*/  MOV R20, R2 ;  /* 0x0000000200147202 */ /* 0x000fe40000000f00 */
[----:B--2---:R-:W-:-:S03]  /*1c8c0*/  MOV R21, R5 ;  /* 0x0000000500157202 */ /* 0x004fc60000000f00 */
[----:B------:R-:W-:-:S03]  /*1c8d0*/  IMAD.WIDE R4, R224, 0x2, R20 ;  /* 0x00000002e0047825 */ /* 0x000fc600078e0214 */
[C---:B------:R-:W-:Y:S02]  /*1c8e0*/  IADD3 R47, P0, R4.reuse, 0x40, RZ ;  /* 0x00000040042f7810 */ /* 0x040fe40007f1e0ff */
[C---:B------:R-:W-:Y:S02]  /*1c8f0*/  IADD3 R45, P5, R4.reuse, 0x20, RZ ;  /* 0x00000020042d7810 */ /* 0x040fe40007fbe0ff */
[C---:B------:R-:W-:Y:S01]  /*1c900*/  LOP3.LUT R33, R4.reuse, 0x380, RZ, 0xc0, !PT ;  /* 0x0000038004217812 */ /* 0x040fe200078ec0ff */
[--C-:B------:R-:W-:Y:S01]  /*1c910*/  IMAD.X R11, RZ, RZ, R5.reuse, P0 ;  /* 0x000000ffff0b7224 */ /* 0x100fe200000e0605 */
[----:B------:R-:W-:Y:S01]  /*1c920*/  ISETP.NE.U32.AND P0, PT, RZ, UR4, PT ;  /* 0x00000004ff007c0c */ /* 0x000fe2000bf05070 */
[----:B------:R-:W-:Y:S01]  /*1c930*/  IMAD.X R9, RZ, RZ, R5, P5 ;  /* 0x000000ffff097224 */ /* 0x000fe200028e0605 */
[C---:B------:R-:W-:Y:S02]  /*1c940*/  IADD3 R51, P2, R4.reuse, 0x4000, RZ ;  /* 0x0000400004337810 */ /* 0x040fe40007f5e0ff */
[----:B------:R-:W-:-:S02]  /*1c950*/  IADD3 R49, P1, R4, 0x60, RZ ;  /* 0x0000006004317810 */ /* 0x000fc40007f3e0ff */
[----:B------:R-:W-:Y:S01]  /*1c960*/  SHF.R.U64 R33, R33, 0x3, RZ ;  /* 0x0000000321217819 */ /* 0x000fe200000012ff */
[--C-:B------:R-:W-:Y:S01]  /*1c970*/  IMAD.X R15, RZ, RZ, R5.reuse, P2 ;  /* 0x000000ffff0f7224 */ /* 0x100fe200010e0605 */
[C---:B------:R-:W-:Y:S01]  /*1c980*/  IADD3 R53, P3, R4.reuse, 0x4020, RZ ;  /* 0x0000402004357810 */ /* 0x040fe20007f7e0ff */
[--C-:B------:R-:W-:Y:S01]  /*1c990*/  IMAD.X R13, RZ, RZ, R5.reuse, P1 ;  /* 0x000000ffff0d7224 */ /* 0x100fe200008e0605 */
[C---:B------:R-:W-:Y:S02]  /*1c9a0*/  IADD3 R55, P4, R4.reuse, 0x4040, RZ ;  /* 0x0000404004377810 */ /* 0x040fe40007f9e0ff */
[----:B------:R-:W-:Y:S01]  /*1c9b0*/  IADD3 R57, P5, R4, 0x4060, RZ ;  /* 0x0000406004397810 */ /* 0x000fe20007fbe0ff */
[----:B------:R-:W-:Y:S01]  /*1c9c0*/  IMAD.X R25, RZ, RZ, R5, P3 ;  /* 0x000000ffff197224 */ /* 0x000fe200018e0605 */
[----:B------:R-:W-:Y:S02]  /*1c9d0*/  LOP3.LUT R8, R45, 0x380, RZ, 0xc0, !PT ;  /* 0x000003802d087812 */ /* 0x000fe400078ec0ff */
[----:B------:R-:W-:-:S02]  /*1c9e0*/  LOP3.LUT R10, R47, 0x380, RZ, 0xc0, !PT ;  /* 0x000003802f0a7812 */ /* 0x000fc400078ec0ff */
[----:B------:R-:W-:Y:S01]  /*1c9f0*/  ISETP.NE.AND.EX P0, PT, RZ, UR5, PT, P0 ;  /* 0x00000005ff007c0c */ /* 0x000fe2000bf05300 */
[----:B------:R-:W-:Y:S01]  /*1ca00*/  ULDC.64 UR4, c[0x0][0xc08] ;  /* 0x0003020000047ab9 */ /* 0x000fe20000000a00 */
[----:B------:R-:W-:Y:S02]  /*1ca10*/  LOP3.LUT R12, R49, 0x380, RZ, 0xc0, !PT ;  /* 0x00000380310c7812 */ /* 0x000fe400078ec0ff */
[----:B------:R-:W-:Y:S01]  /*1ca20*/  LOP3.LUT R4, R33, R4, RZ, 0x3c, !PT ;  /* 0x0000000421047212 */ /* 0x000fe200078e3cff */
[----:B------:R-:W-:Y:S01]  /*1ca30*/  IMAD.X R33, RZ, RZ, R5, P5 ;  /* 0x000000ffff217224 */ /* 0x000fe200028e0605 */
[----:B------:R-:W-:Y:S02]  /*1ca40*/  LOP3.LUT R14, R51, 0x380, RZ, 0xc0, !PT ;  /* 0x00000380330e7812 */ /* 0x000fe400078ec0ff */
[----:B------:R-:W-:Y:S02]  /*1ca50*/  SHF.R.U64 R8, R8, 0x3, RZ ;  /* 0x0000000308087819 */ /* 0x000fe400000012ff */
[----:B------:R-:W-:-:S02]  /*1ca60*/  SHF.R.U64 R10, R10, 0x3, RZ ;  /* 0x000000030a0a7819 */ /* 0x000fc400000012ff */
[----:B------:R-:W-:Y:S02]  /*1ca70*/  LOP3.LUT R24, R53, 0x380, RZ, 0xc0, !PT ;  /* 0x0000038035187812 */ /* 0x000fe400078ec0ff */
[----:B------:R-:W-:Y:S02]  /*1ca80*/  LOP3.LUT R26, R55, 0x380, RZ, 0xc0, !PT ;  /* 0x00000380371a7812 */ /* 0x000fe400078ec0ff */
[----:B-1----:R-:W-:Y:S02]  /*1ca90*/  LOP3.LUT R28, R57, 0x380, RZ, 0xc0, !PT ;  /* 0x00000380391c7812 */ /* 0x002fe400078ec0ff */
[----:B------:R-:W-:Y:S02]  /*1caa0*/  ISETP.NE.U32.AND P2, PT, RZ, UR4, PT ;  /* 0x00000004ff007c0c */ /* 0x000fe4000bf45070 */
[----:B------:R-:W-:Y:S02]  /*1cab0*/  IADD3.X R27, RZ, R5, RZ, P4, !PT ;  /* 0x00000005ff1b7210 */ /* 0x000fe400027fe4ff */
[----:B------:R-:W-:-:S02]  /*1cac0*/  SHF.R.U64 R12, R12, 0x3, RZ ;  /* 0x000000030c0c7819 */ /* 0x000fc400000012ff */
[----:B------:R-:W-:Y:S02]  /*1cad0*/  SHF.R.U64 R14, R14, 0x3, RZ ;  /* 0x000000030e0e7819 */ /* 0x000fe400000012ff */
[----:B------:R-:W-:Y:S02]  /*1cae0*/  MOV R50, R4 ;  /* 0x0000000400327202 */ /* 0x000fe40000000f00 */
[----:B------:R-:W-:Y:S02]  /*1caf0*/  LOP3.LUT R8, R8, R45, RZ, 0x3c, !PT ;  /* 0x0000002d08087212 */ /* 0x000fe400078e3cff */
[----:B------:R-:W-:Y:S02]  /*1cb00*/  LOP3.LUT R10, R10, R47, RZ, 0x3c, !PT ;  /* 0x0000002f0a0a7212 */ /* 0x000fe400078e3cff */
[----:B------:R-:W-:Y:S02]  /*1cb10*/  SHF.R.U64 R24, R24, 0x3, RZ ;  /* 0x0000000318187819 */ /* 0x000fe400000012ff */
[----:B------:R-:W-:-:S02]  /*1cb20*/  SHF.R.U64 R26, R26, 0x3, RZ ;  /* 0x000000031a1a7819 */ /* 0x000fc400000012ff */
[----:B------:R-:W-:Y:S02]  /*1cb30*/  SHF.R.U64 R28, R28, 0x3, RZ ;  /* 0x000000031c1c7819 */ /* 0x000fe400000012ff */
[----:B------:R-:W-:Y:S02]  /*1cb40*/  F2FP.F16.F32.PACK_AB R4, R89, R88 ;  /* 0x000000585904723e */ /* 0x000fe400000000ff */
[----:B------:R-:W-:Y:S02]  /*1cb50*/  F2FP.F16.F32.PACK_AB R5, R91, R90 ;  /* 0x0000005a5b05723e */ /* 0x000fe400000000ff */
[----:B------:R-:W-:Y:S02]  /*1cb60*/  ISETP.NE.AND.EX P2, PT, RZ, UR5, PT, P2 ;  /* 0x00000005ff007c0c */ /* 0x000fe4000bf45320 */
[----:B------:R-:W-:Y:S01]  /*1cb70*/  LOP3.LUT R12, R12, R49, RZ, 0x3c, !PT ;  /* 0x000000310c0c7212 */ /* 0x000fe200078e3cff */
[----:B------:R1:W-:Y:S01]  /*1cb80*/  STSM.16.M88.4 [R50], R4 ;  /* 0x0000000432007844 */ /* 0x0003e20000000200 */
[----:B------:R-:W-:-:S02]  /*1cb90*/  LOP3.LUT R14, R14, R51, RZ, 0x3c, !PT ;  /* 0x000000330e0e7212 */ /* 0x000fc400078e3cff */
[----:B------:R-:W-:Y:S02]  /*1cba0*/  LOP3.LUT R24, R24, R53, RZ, 0x3c, !PT ;  /* 0x0000003518187212 */ /* 0x000fe400078e3cff */
[----:B------:R-:W-:Y:S02]  /*1cbb0*/  LOP3.LUT R26, R26, R55, RZ, 0x3c, !PT ;  /* 0x000000371a1a7212 */ /* 0x000fe400078e3cff */
[----:B------:R-:W-:Y:S01]  /*1cbc0*/  LOP3.LUT R32, R28, R57, RZ, 0x3c, !PT ;  /* 0x000000391c207212 */ /* 0x000fe200078e3cff */
[----:B------:R-:W-:Y:S01]  /*1cbd0*/  ULDC UR4, c[0x0][0xa88] ;  /* 0x0002a20000047ab9 */ /* 0x000fe20000000800 */
[----:B------:R-:W-:Y:S01]  /*1cbe0*/  MOV R49, R8 ;  /* 0x0000000800317202 */ /* 0x000fe20000000f00 */
[----:B------:R-:W2:Y:S01]  /*1cbf0*/  LDC R55, c[0x0][0xbe8] ;  /* 0x0002fa00ff377b82 */ /* 0x000ea20000000800 */
[----:B------:R-:W-:Y:S02]  /*1cc00*/  MOV R48, R10 ;  /* 0x0000000a00307202 */ /* 0x000fe40000000f00 */
[----:B------:R-:W-:-:S02]  /*1cc10*/  F2FP.F16.F32.PACK_AB R8, R97, R96 ;  /* 0x000000606108723e */ /* 0x000fc400000000ff */
[----:B------:R-:W-:Y:S02]  /*1cc20*/  F2FP.F16.F32.PACK_AB R9, R99, R98 ;  /* 0x000000626309723e */ /* 0x000fe400000000ff */
[----:B------:R-:W-:Y:S02]  /*1cc30*/  F2FP.F16.F32.PACK_AB R10, R101, R100 ;  /* 0x00000064650a723e */ /* 0x000fe400000000ff */
[----:B------:R-:W-:Y:S02]  /*1cc40*/  F2FP.F16.F32.PACK_AB R11, R103, R102 ;  /* 0x00000066670b723e */ /* 0x000fe400000000ff */
[----:B-1----:R-:W-:Y:S02]  /*1cc50*/  F2FP.F16.F32.PACK_AB R4, R105, R104 ;  /* 0x000000686904723e */ /* 0x002fe400000000ff */
[----:B------:R-:W-:Y:S01]  /*1cc60*/  F2FP.F16.F32.PACK_AB R5, R107, R106 ;  /* 0x0000006a6b05723e */ /* 0x000fe200000000ff */
[----:B------:R1:W-:Y:S01]  /*1cc70*/  STSM.16.M88.4 [R49], R8 ;  /* 0x0000000831007844 */ /* 0x0003e20000000200 */
[----:B------:R-:W-:-:S02]  /*1cc80*/  F2FP.F16.F32.PACK_AB R6, R109, R108 ;  /* 0x0000006c6d06723e */ /* 0x000fc400000000ff */
[----:B------:R-:W-:Y:S02]  /*1cc90*/  F2FP.F16.F32.PACK_AB R7, R111, R110 ;  /* 0x0000006e6f07723e */ /* 0x000fe400000000ff */
[----:B------:R-:W-:Y:S02]  /*1cca0*/  MOV R47, R12 ;  /* 0x0000000c002f7202 */ /* 0x000fe40000000f00 */
[----:B------:R-:W-:Y:S01]  /*1ccb0*/  MOV R46, R14 ;  /* 0x0000000e002e7202 */ /* 0x000fe20000000f00 */
[----:B------:R3:W-:Y:S01]  /*1ccc0*/  STSM.16.M88.4 [R48], R4 ;  /* 0x0000000430007844 */ /* 0x0007e20000000200 */
[----:B------:R-:W-:Y:S02]  /*1ccd0*/  MOV R45, R24 ;  /* 0x00000018002d7202 */ /* 0x000fe40000000f00 */
[----:B------:R-:W-:Y:S02]  /*1cce0*/  MOV R44, R26 ;  /* 0x0000001a002c7202 */ /* 0x000fe40000000f00 */
[----:B------:R-:W-:-:S02]  /*1ccf0*/  MOV R28, R32 ;  /* 0x00000020001c7202 */ /* 0x000fc40000000f00 */
[----:B------:R-:W-:Y:S01]  /*1cd00*/  F2FP.F16.F32.PACK_AB R12, R113, R112 ;  /* 0x00000070710c723e */ /* 0x000fe200000000ff */
[----:B-1----:R-:W1:Y:S01]  /*1cd10*/  @P2 LDC.64 R8, c[0x0][0xc08] ;  /* 0x00030200ff082b82 */ /* 0x002e620000000a00 */
[----:B------:R-:W-:Y:S02]  /*1cd20*/  F2FP.F16.F32.PACK_AB R13, R40, R41 ;  /* 0x00000029280d723e */ /* 0x000fe400000000ff */
[----:B------:R-:W-:Y:S02]  /*1cd30*/  F2FP.F16.F32.PACK_AB R14, R117, R116 ;  /* 0x00000074750e723e */ /* 0x000fe400000000ff */
[----:B------:R-:W-:Y:S02]  /*1cd40*/  F2FP.F16.F32.PACK_AB R15, R119, R118 ;  /* 0x00000076770f723e */ /* 0x000fe400000000ff */
[----:B------:R-:W-:Y:S01]  /*1cd50*/  F2FP.F16.F32.PACK_AB R24, R121, R120 ;  /* 0x000000787918723e */ /* 0x000fe200000000ff */
[----:B------:R-:W4:Y:S01]  /*1cd60*/  LDC.64 R40, c[0x0][0xc00] ;  /* 0x00030000ff287b82 */ /* 0x000f220000000a00 */
[----:B------:R-:W-:Y:S01]  /*1cd70*/  F2FP.F16.F32.PACK_AB R25, R123, R122 ;  /* 0x0000007a7b19723e */ /* 0x000fe200000000ff */
[----:B------:R-:W-:Y:S01]  /*1cd80*/  STSM.16.M88.4 [R47], R12 ;  /* 0x0000000c2f007844 */ /* 0x000fe20000000200 */
[----:B------:R-:W-:Y:S01]  /*1cd90*/  F2FP.F16.F32.PACK_AB R26, R125, R124 ;  /* 0x0000007c7d1a723e */ /* 0x000fe200000000ff */
[----:B---3--:R-:W-:Y:S01]  /*1cda0*/  IMAD.MOV.U32 R48, RZ, RZ, RZ ;  /* 0x000000ffff307224 */ /* 0x008fe200078e00ff */
[----:B------:R-:W-:-:S02]  /*1cdb0*/  F2FP.F16.F32.PACK_AB R27, R42, R43 ;  /* 0x0000002b2a1b723e */ /* 0x000fc400000000ff */
        /* <DEDUP_REMOVED lines=8> */
[----:B------:R-:W-:Y:S01]  /*1ce40*/  F2FP.F16.F32.PACK_AB R7, R151, R150 ;  /* 0x000000969707723e */ /* 0x000fe200000000ff */
[----:B------:R-:W-:Y:S04]  /*1ce50*/  STSM.16.M88.4 [R44], R36 ;  /* 0x000000242c007844 */ /* 0x000fe80000000200 */
[----:B------:R3:W-:Y:S01]  /*1ce60*/  STSM.16.M88.4 [R28], R4 ;  /* 0x000000041c007844 */ /* 0x0007e20000000200 */
[----:B----4-:R-:W-:Y:S01]  /*1ce70*/  IMAD.WIDE R40, R209, 0x4, R40 ;  /* 0x00000004d1287825 */ /* 0x010fe200078e0228 */
[----:B------:R-:W-:Y:S03]  /*1ce80*/  BAR.SYNC.DEFER_BLOCKING 0x1, 0x100 ;  /* 0x0044000000007b1d */ /* 0x000fe60000010000 */
[----:B---3--:R-:W-:-:S02]  /*1ce90*/  IMAD.U32 R6, RZ, RZ, UR4 ;  /* 0x00000004ff067e24 */ /* 0x008fc4000f8e00ff */
[----:B-1----:R-:W-:Y:S01]  /*1cea0*/  @P2 IMAD.WIDE R4, R209, 0x4, R8 ;  /* 0x00000004d1042825 */ /* 0x002fe200078e0208 */
[----:B------:R1:W5:Y:S01]  /*1ceb0*/  @P0 LDG.E R48, desc[UR38][R40.64] ;  /* 0x0000002628300981 */ /* 0x000362000c1e1900 */
[----:B--2---:R-:W-:Y:S02]  /*1cec0*/  ISETP.NE.AND P1, PT, R55, 0x1, PT ;  /* 0x000000013700780c */ /* 0x004fe40003f25270 */
[----:B------:R-:W-:Y:S01]  /*1ced0*/  IMAD.IADD R13, R195, 0x1, R193 ;  /* 0x00000001c30d7824 */ /* 0x000fe200078e02c1 */
[----:B------:R1:W5:Y:S10]  /*1cee0*/  @P2 LDG.E R6, desc[UR38][R4.64] ;  /* 0x0000002604062981 */ /* 0x000374000c1e1900 */
[----:B------:R-:W2:Y:S08]  /*1cef0*/  @P1 LDC R10, c[0x0][0xbec] ;  /* 0x0002fb00ff0a1b82 */ /* 0x000eb00000000800 */
[----:B------:R-:W3:Y:S01]  /*1cf00*/  @P1 LDC R11, c[0x0][0xbf0] ;  /* 0x0002fc00ff0b1b82 */ /* 0x000ee20000000800 */
[----:B-1----:R-:W-:Y:S05]  /*1cf10*/  @P2 BRA `(.L_x_8597) ;  /* 0x0000000000102947 */ /* 0x002fea0003800000 */
[----:B------:R-:W-:Y:S05]  /*1cf20*/  @!P0 BRA `(.L_x_8597) ;  /* 0x00000000000c8947 */ /* 0x000fea0003800000 */
[----:B------:R-:W4:Y:S04]  /*1cf30*/  LDG.E R5, desc[UR38][R40.64] ;  /* 0x0000002628057981 */ /* 0x000f28000c1e1900 */
[----:B-----5:R-:W4:Y:S02]  /*1cf40*/  LDG.E R6, desc[UR38][R40.64+0x4] ;  /* 0x0000042628067981 */ /* 0x020f24000c1e1900 */
[----:B----4-:R-:W-:-:S07]  /*1cf50*/  IMAD.IADD R6, R6, 0x1, -R5 ;  /* 0x0000000106067824 */ /* 0x010fce00078e0a05 */
.L_x_8597:
[----:B------:R-:W-:Y:S01]  /*1cf60*/  SHF.R.S32.HI R54, RZ, 0x1f, R208 ;  /* 0x0000001fff367819 */ /* 0x000fe200000114d0 */
[----:B--2---:R-:W-:Y:S01]  /*1cf70*/  @P1 IMAD.HI.U32 R4, R13, R10, RZ ;  /* 0x0000000a0d041227 */ /* 0x004fe200078e00ff */
[----:B------:R-:W-:Y:S01]  /*1cf80*/  ULDC.64 UR4, c[0x0][0xb90] ;  /* 0x0002e40000047ab9 */ /* 0x000fe20000000a00 */
[----:B-----5:R-:W-:Y:S02]  /*1cf90*/  SHF.R.S32.HI R49, RZ, 0x1f, R48 ;  /* 0x0000001fff317819 */ /* 0x020fe40000011430 */
[----:B------:R-:W-:Y:S01]  /*1cfa0*/  IMAD R9, R54, UR4, RZ ;  /* 0x0000000436097c24 */ /* 0x000fe2000f8e02ff */
[----:B------:R-:W-:Y:S01]  /*1cfb0*/  SHF.R.S32.HI R8, RZ, 0x1f, R209 ;  /* 0x0000001fff087819 */ /* 0x000fe200000114d1 */
[----:B------:R-:W-:Y:S01]  /*1cfc0*/  IMAD.MOV.U32 R7, RZ, RZ, R13 ;  /* 0x000000ffff077224 */ /* 0x000fe200078e000d */
[----:B---3--:R-:W-:Y:S01]  /*1cfd0*/  @P1 SHF.R.U32.HI R7, RZ, R11, R4 ;  /* 0x0000000bff071219 */ /* 0x008fe20000011604 */
[----:B------:R-:W-:Y:S01]  /*1cfe0*/  IMAD.WIDE.U32 R4, R208, UR4, R48 ;  /* 0x00000004d0047c25 */ /* 0x000fe2000f8e0030 */
[----:B------:R-:W-:-:S02]  /*1cff0*/  SEL R28, R8, RZ, !P0 ;  /* 0x000000ff081c7207 */ /* 0x000fc40004000000 */
[----:B------:R-:W-:Y:S01]  /*1d000*/  SEL R57, R209, RZ, !P0 ;  /* 0x000000ffd1397207 */ /* 0x000fe20004000000 */
[----:B------:R-:W-:Y:S01]  /*1d010*/  IMAD R9, R208, UR5, R9 ;  /* 0x00000005d0097c24 */ /* 0x000fe2000f8e0209 */
[----:B------:R-:W-:Y:S01]  /*1d020*/  ULDC.64 UR4, c[0x0][0xb98] ;  /* 0x0002e60000047ab9 */ /* 0x000fe20000000a00 */
[----:B------:R-:W-:Y:S01]  /*1d030*/  IMAD.MOV R10, RZ, RZ, -R7 ;  /* 0x000000ffff0a7224 */ /* 0x000fe200078e0a07 */
[----:B------:R-:W-:Y:S01]  /*1d040*/  IADD3 R11, R16, R225, RZ ;  /* 0x000000e1100b7210 */ /* 0x000fe20007ffe0ff */
[----:B------:R-:W-:Y:S02]  /*1d050*/  IMAD.IADD R5, R5, 0x1, R9 ;  /* 0x0000000105057824 */ /* 0x000fe400078e0209 */
[----:B------:R-:W-:Y:S02]  /*1d060*/  IMAD R9, R55, R10, R13 ;  /* 0x0000000a37097224 */ /* 0x000fe400078e020d */
[----:B------:R-:W-:Y:S02]  /*1d070*/  IMAD R8, R28, UR4, RZ ;  /* 0x000000041c087c24 */ /* 0x000fe4000f8e02ff */
[----:B------:R-:W-:-:S04]  /*1d080*/  IMAD.WIDE.U32 R4, R57, UR4, R4 ;  /* 0x0000000439047c25 */ /* 0x000fc8000f8e0004 */
[----:B------:R-:W-:Y:S01]  /*1d090*/  IMAD.WIDE R20, R11, 0x2, R20 ;  /* 0x000000020b147825 */ /* 0x000fe200078e0214 */
[----:B------:R-:W-:Y:S02]  /*1d0a0*/  SHF.R.S32.HI R11, RZ, 0x1f, R7 ;  /* 0x0000001fff0b7819 */ /* 0x000fe40000011407 */
[----:B------:R-:W-:Y:S01]  /*1d0b0*/  IADD3 R4, P2, R7, R4, RZ ;  /* 0x0000000407047210 */ /* 0x000fe20007f5e0ff */
[----:B------:R-:W-:Y:S01]  /*1d0c0*/  IMAD R10, R57, UR5, R8 ;  /* 0x00000005390a7c24 */ /* 0x000fe2000f8e0208 */
[----:B------:R-:W-:Y:S01]  /*1d0d0*/  SHF.R.S32.HI R8, RZ, 0x1f, R9 ;  /* 0x0000001fff087819 */ /* 0x000fe20000011409 */
[----:B------:R-:W-:Y:S01]  /*1d0e0*/  ULDC.64 UR4, c[0x0][0xb88] ;  /* 0x0002e20000047ab9 */ /* 0x000fe20000000a00 */
[----:B------:R-:W-:Y:S01]  /*1d0f0*/  IADD3 R7, P0, R20, 0x1000, RZ ;  /* 0x0000100014077810 */ /* 0x000fe20007f1e0ff */
[----:B------:R-:W-:Y:S01]  /*1d100*/  IMAD R59, R6, R55, RZ ;  /* 0x00000037063b7224 */ /* 0x000fe200078e02ff */
[----:B------:R-:W-:Y:S01]  /*1d110*/  IADD3.X R5, R11, R5, R10, P2, !PT ;  /* 0x000000050b057210 */ /* 0x000fe200017fe40a */
[----:B------:R-:W-:Y:S01]  /*1d120*/  IMAD R12, R8, UR4, RZ ;  /* 0x00000004080c7c24 */ /* 0x000fe2000f8e02ff */
[----:B------:R-:W-:-:S02]  /*1d130*/  IADD3 R33, P3, R20, 0x4000, RZ ;  /* 0x0000400014217810 */ /* 0x000fc40007f7e0ff */
[----:B------:R-:W-:Y:S01]  /*1d140*/  IADD3 R13, P4, R20, 0x2000, RZ ;  /* 0x00002000140d7810 */ /* 0x000fe20007f9e0ff */
[----:B------:R-:W-:Y:S01]  /*1d150*/  IMAD R11, R9, UR5, R12 ;  /* 0x00000005090b7c24 */ /* 0x000fe2000f8e020c */
[----:B------:R-:W-:Y:S01]  /*1d160*/  LOP3.LUT R32, R33, 0x380, RZ, 0xc0, !PT ;  /* 0x0000038021207812 */ /* 0x000fe200078ec0ff */
[----:B------:R-:W-:Y:S01]  /*1d170*/  IMAD.WIDE.U32 R4, R9, UR4, R4 ;  /* 0x0000000409047c25 */ /* 0x000fe2000f8e0004 */
[----:B------:R-:W-:Y:S01]  /*1d180*/  ULDC.64 UR4, c[0x0][0xb50] ;  /* 0x0002d40000047ab9 */ /* 0x000fe20000000a00 */
[----:B------:R-:W-:Y:S02]  /*1d190*/  LOP3.LUT R12, R13, 0x380, RZ, 0xc0, !PT ;  /* 0x000003800d0c7812 */ /* 0x000fe400078ec0ff */
[----:B------:R-:W-:Y:S01]  /*1d1a0*/  IMAD.IADD R5, R5, 0x1, R11 ;  /* 0x0000000105057824 */ /* 0x000fe200078e020b */
[----:B------:R-:W-:Y:S01]  /*1d1b0*/  LEA R10, P2, R4, UR4, 0x2 ;  /* 0x00000004040a7c11 */ /* 0x000fe2000f8410ff */
[----:B------:R-:W-:Y:S01]  /*1d1c0*/  IMAD.X R9, RZ, RZ, R21, P0 ;  /* 0x000000ffff097224 */ /* 0x000fe200000e0615 */
[----:B------:R-:W-:-:S02]  /*1d1d0*/  LOP3.LUT P0, RZ, R218, 0x3, RZ, 0xc0, !PT ;  /* 0x00000003daff7812 */ /* 0x000fc4000780c0ff */
[----:B------:R-:W-:Y:S01]  /*1d1e0*/  LEA.HI.X R11, R4, UR5, R5, 0x2, P2 ;  /* 0x00000005040b7c11 */ /* 0x000fe200090f1405 */
[----:B------:R-:W-:Y:S01]  /*1d1f0*/  SHFL.IDX PT, R50, R10, RZ, 0x1c1f ;  /* 0x001c1fff0a327589 */ /* 0x000fe200000e0000 */
[----:B------:R-:W-:Y:S01]  /*1d200*/  IADD3 R25, P2, R20, 0x3000, RZ ;  /* 0x0000300014197810 */ /* 0x000fe20007f5e0ff */
[----:B------:R-:W-:Y:S01]  /*1d210*/  IMAD.IADD R4, R223, 0x1, R193 ;  /* 0x00000001df047824 */ /* 0x000fe200078e02c1 */
[----:B------:R-:W-:Y:S01]  /*1d220*/  LOP3.LUT R8, R7, 0x380, RZ, 0xc0, !PT ;  /* 0x0000038007087812 */ /* 0x000fe200078ec0ff */
[----:B------:R-:W1:Y:S01]  /*1d230*/  SHFL.IDX PT, R51, R11, RZ, 0x1c1f ;  /* 0x001c1fff0b337589 */ /* 0x000e6200000e0000 */
[----:B------:R-:W-:Y:S01]  /*1d240*/  LOP3.LUT R24, R25, 0x380, RZ, 0xc0, !PT ;  /* 0x0000038019187812 */ /* 0x000fe200078ec0ff */
[----:B------:R-:W-:Y:S01]  /*1d250*/  ULDC.64 UR4, c[0x0][0xaa0] ;  /* 0x0002a80000047ab9 */ /* 0x000fe20000000a00 */
[----:B------:R-:W-:Y:S01]  /*1d260*/  SHF.R.U64 R32, R32, 0x3, RZ ;  /* 0x0000000320207819 */ /* 0x000fe200000012ff */
[----:B------:R-:W-:Y:S01]  /*1d270*/  SHFL.IDX PT, R52, R10, 0x1, 0x1c1f ;  /* 0x003c1f000a347f89 */ /* 0x000fe200000e0000 */
[----:B------:R-:W-:-:S02]  /*1d280*/  SHF.R.U64 R24, R24, 0x3, RZ ;  /* 0x0000000318187819 */ /* 0x000fc400000012ff */
[----:B------:R-:W-:Y:S01]  /*1d290*/  SHF.R.U64 R12, R12, 0x3, RZ ;  /* 0x000000030c0c7819 */ /* 0x000fe200000012ff */
[----:B------:R-:W2:Y:S01]  /*1d2a0*/  SHFL.IDX PT, R53, R11, 0x1, 0x1c1f ;  /* 0x003c1f000b357f89 */ /* 0x000ea200000e0000 */
[----:B------:R-:W-:Y:S02]  /*1d2b0*/  LOP3.LUT R24, R24, R25, RZ, 0x3c, !PT ;  /* 0x0000001918187212 */ /* 0x000fe400078e3cff */
[----:B------:R-:W-:Y:S02]  /*1d2c0*/  IADD3.X R25, RZ, R21, RZ, P2, !PT ;  /* 0x00000015ff197210 */ /* 0x000fe400017fe4ff */
[C---:B------:R-:W-:Y:S01]  /*1d2d0*/  ISETP.GE.OR P2, PT, R4.reuse, R59, P0 ;  /* 0x0000003b0400720c */ /* 0x040fe20000746670 */
[----:B------:R-:W-:Y:S01]  /*1d2e0*/  VIADD R4, R4, 0x8 ;  /* 0x0000000804047836 */ /* 0x000fe20000000000 */
[----:B------:R-:W-:Y:S02]  /*1d2f0*/  SHF.R.U64 R8, R8, 0x3, RZ ;  /* 0x0000000308087819 */ /* 0x000fe400000012ff */
[----:B------:R-:W-:Y:S01]  /*1d300*/  LOP3.LUT R32, R32, R33, RZ, 0x3c, !PT ;  /* 0x0000002120207212 */ /* 0x000fe200078e3cff */
[--C-:B------:R-:W-:Y:S01]  /*1d310*/  IMAD.X R33, RZ, RZ, R21.reuse, P3 ;  /* 0x000000ffff217224 */ /* 0x100fe200018e0615 */
[----:B------:R-:W-:Y:S01]  /*1d320*/  LOP3.LUT R12, R12, R13, RZ, 0x3c, !PT ;  /* 0x0000000d0c0c7212 */ /* 0x000fe200078e3cff */
[----:B------:R-:W-:Y:S01]  /*1d330*/  IMAD.X R13, RZ, RZ, R21, P4 ;  /* 0x000000ffff0d7224 */ /* 0x000fe200020e0615 */
[----:B------:R-:W-:-:S02]  /*1d340*/  LOP3.LUT R8, R8, R7, RZ, 0x3c, !PT ;  /* 0x0000000708087212 */ /* 0x000fc400078e3cff */
[----:B------:R-:W-:Y:S02]  /*1d350*/  IADD3 R5, P3, R20, 0x7000, RZ ;  /* 0x0000700014057810 */ /* 0x000fe40007f7e0ff */
[----:B------:R-:W-:Y:S01]  /*1d360*/  ISETP.GE.OR P0, PT, R4, R59, P0 ;  /* 0x0000003b0400720c */ /* 0x000fe20000706670 */
[----:B-1----:R1:W-:Y:S01]  /*1d370*/  @!P2 ST.E desc[UR38][R50.64], R3 ;  /* 0x000000033200a985 */ /* 0x0023e2000c101926 */
[C---:B------:R-:W-:Y:S01]  /*1d380*/  IADD3 R37, P5, R20.reuse, 0x5000, RZ ;  /* 0x0000500014257810 */ /* 0x040fe20007fbe0ff */
[----:B------:R-:W-:Y:S01]  /*1d390*/  IMAD.X R45, RZ, RZ, R21, P3 ;  /* 0x000000ffff2d7224 */ /* 0x000fe200018e0615 */
[C---:B------:R-:W-:Y:S02]  /*1d3a0*/  IADD3 R41, P4, R20.reuse, 0x6000, RZ ;  /* 0x0000600014297810 */ /* 0x040fe40007f9e0ff */
[----:B------:R-:W-:Y:S02]  /*1d3b0*/  LOP3.LUT R7, R20, 0x380, RZ, 0xc0, !PT ;  /* 0x0000038014077812 */ /* 0x000fe400078ec0ff */
[----:B------:R-:W-:-:S02]  /*1d3c0*/  LOP3.LUT R4, R5, 0x380, RZ, 0xc0, !PT ;  /* 0x0000038005047812 */ /* 0x000fc400078ec0ff */
[----:B------:R-:W-:Y:S02]  /*1d3d0*/  LOP3.LUT R36, R37, 0x380, RZ, 0xc0, !PT ;  /* 0x0000038025247812 */ /* 0x000fe400078ec0ff */
[----:B------:R-:W-:Y:S01]  /*1d3e0*/  LOP3.LUT R40, R41, 0x380, RZ, 0xc0, !PT ;  /* 0x0000038029287812 */ /* 0x000fe200078ec0ff */
[----:B-1----:R-:W1:Y:S01]  /*1d3f0*/  @P1 LDC R51, c[0x0][0xbec] ;  /* 0x0002fb00ff331b82 */ /* 0x002e620000000800 */
[----:B------:R-:W-:Y:S01]  /*1d400*/  SHF.R.U64 R7, R7, 0x3, RZ ;  /* 0x0000000307077819 */ /* 0x000fe200000012ff */
[----:B------:R-:W-:Y:S01]  /*1d410*/  IMAD R3, R49, UR4, RZ ;  /* 0x0000000431037c24 */ /* 0x000fe2000f8e02ff */
[----:B------:R-:W-:Y:S01]  /*1d420*/  SHF.R.U64 R4, R4, 0x3, RZ ;  /* 0x0000000304047819 */ /* 0x000fe200000012ff */
[----:B--2---:R2:W-:Y:S01]  /*1d430*/  @!P0 ST.E desc[UR38][R52.64], R0 ;  /* 0x0000000034008985 */ /* 0x0045e2000c101926 */
[----:B------:R-:W-:Y:S02]  /*1d440*/  SHF.R.U64 R36, R36, 0x3, RZ ;  /* 0x0000000324247819 */ /* 0x000fe400000012ff */
[----:B------:R-:W-:Y:S01]  /*1d450*/  SHF.R.U64 R40, R40, 0x3, RZ ;  /* 0x0000000328287819 */ /* 0x000fe200000012ff */
[----:B------:R-:W3:Y:S01]  /*1d460*/  @P1 LDC R49, c[0x0][0xbf0] ;  /* 0x0002fc00ff311b82 */ /* 0x000ee20000000800 */
[----:B------:R-:W-:Y:S01]  /*1d470*/  LOP3.LUT R20, R7, R20, RZ, 0x3c, !PT ;  /* 0x0000001407147212 */ /* 0x000fe200078e3cff */
[----:B------:R-:W-:Y:S01]  /*1d480*/  IMAD R3, R48, UR5, R3 ;  /* 0x0000000530037c24 */ /* 0x000fe2000f8e0203 */
[----:B------:R-:W-:Y:S01]  /*1d490*/  LOP3.LUT R36, R36, R37, RZ, 0x3c, !PT ;  /* 0x0000002524247212 */ /* 0x000fe200078e3cff */
[--C-:B------:R-:W-:Y:S01]  /*1d4a0*/  IMAD.X R37, RZ, RZ, R21.reuse, P5 ;  /* 0x000000ffff257224 */ /* 0x100fe200028e0615 */
[----:B------:R-:W-:Y:S01]  /*1d4b0*/  LOP3.LUT R40, R40, R41, RZ, 0x3c, !PT ;  /* 0x0000002928287212 */ /* 0x000fe200078e3cff */
[----:B------:R-:W-:Y:S01]  /*1d4c0*/  IMAD.X R41, RZ, RZ, R21, P4 ;  /* 0x000000ffff297224 */ /* 0x000fe200020e0615 */
[----:B------:R-:W-:Y:S01]  /*1d4d0*/  LOP3.LUT R44, R4, R5, RZ, 0x3c, !PT ;  /* 0x00000005042c7212 */ /* 0x000fe200078e3cff */
[----:B------:R-:W5:Y:S01]  /*1d4e0*/  LD.E.128 R8, desc[UR38][R8.64] ;  /* 0x0000002608087980 */ /* 0x000f62000c101d00 */
[----:B--2---:R-:W-:-:S03]  /*1d4f0*/  LEA R0, R207, R23, 0x5 ;  /* 0x00000017cf007211 */ /* 0x004fc600078e28ff */
[----:B------:R2:W5:Y:S04]  /*1d500*/  LD.E.128 R4, desc[UR38][R20.64] ;  /* 0x0000002614047980 */ /* 0x000568000c101d00 */
[----:B------:R-:W5:Y:S04]  /*1d510*/  LD.E.128 R12, desc[UR38][R12.64] ;  /* 0x000000260c0c7980 */ /* 0x000f68000c101d00 */
[----:B------:R-:W5:Y:S01]  /*1d520*/  LD.E.128 R24, desc[UR38][R24.64] ;  /* 0x0000002618187980 */ /* 0x000f62000c101d00 */
[----:B--2---:R-:W-:Y:S01]  /*1d530*/  IMAD.WIDE.U32 R20, R48, UR4, RZ ;  /* 0x0000000430147c25 */ /* 0x004fe2000f8e00ff */
[----:B------:R-:W-:-:S02]  /*1d540*/  ULDC.64 UR4, c[0x0][0xae8] ;  /* 0x0002ba0000047ab9 */ /* 0x000fc40000000a00 */
[----:B------:R-:W5:Y:S01]  /*1d550*/  LD.E.128 R32, desc[UR38][R32.64] ;  /* 0x0000002620207980 */ /* 0x000f62000c101d00 */
[----:B------:R-:W-:Y:S02]  /*1d560*/  IMAD.IADD R21, R21, 0x1, R3 ;  /* 0x0000000115157824 */ /* 0x000fe400078e0203 */
[----:B------:R-:W-:Y:S01]  /*1d570*/  IMAD R3, R54, UR4, RZ ;  /* 0x0000000436037c24 */ /* 0x000fe2000f8e02ff */
[----:B------:R-:W5:Y:S01]  /*1d580*/  LD.E.128 R36, desc[UR38][R36.64] ;  /* 0x0000002624247980 */ /* 0x000f62000c101d00 */
[----:B------:R-:W-:Y:S02]  /*1d590*/  IMAD.IADD R48, R193, 0x1, R0 ;  /* 0x00000001c1307824 */ /* 0x000fe400078e0200 */
[C---:B------:R-:W-:Y:S01]  /*1d5a0*/  IMAD R3, R208.reuse, UR5, R3 ;  /* 0x00000005d0037c24 */ /* 0x040fe2000f8e0203 */
[----:B------:R-:W5:Y:S01]  /*1d5b0*/  LD.E.128 R40, desc[UR38][R40.64] ;  /* 0x0000002628287980 */ /* 0x000f62000c101d00 */
[----:B------:R-:W-:Y:S01]  /*1d5c0*/  IMAD.WIDE.U32 R20, R208, UR4, R20 ;  /* 0x00000004d0147c25 */ /* 0x000fe2000f8e0014 */
[----:B------:R-:W-:-:S02]  /*1d5d0*/  ULDC.64 UR4, c[0x0][0xaf0] ;  /* 0x0002bc0000047ab9 */ /* 0x000fc40000000a00 */
[----:B------:R-:W5:Y:S01]  /*1d5e0*/  LD.E.128 R44, desc[UR38][R44.64] ;  /* 0x000000262c2c7980 */ /* 0x000f62000c101d00 */
[----:B-1----:R-:W-:Y:S01]  /*1d5f0*/  @P1 IMAD.HI.U32 R0, R48, R51, RZ ;  /* 0x0000003330001227 */ /* 0x002fe200078e00ff */
[----:B------:R-:W-:Y:S01]  /*1d600*/  @!PT LDS RZ, [RZ] ;  /* 0x00000000fffff984 */ /* 0x000fe20000000800 */
[----:B------:R-:W-:Y:S01]  /*1d610*/  @!PT LDS RZ, [RZ] ;  /* 0x00000000fffff984 */ /* 0x000fe20000000800 */
[----:B------:R-:W-:Y:S01]  /*1d620*/  @!PT LDS RZ, [RZ] ;  /* 0x00000000fffff984 */ /* 0x000fe20000000800 */
[----:B------:R-:W-:Y:S01]  /*1d630*/  @!PT LDS RZ, [RZ] ;  /* 0x00000000fffff984 */ /* 0x000fe20000000800 */
[----:B------:R1:W-:Y:S06]  /*1d640*/  MEMBAR.ALL.CTA ;  /* 0x0000000000007992 */ /* 0x0003ec0000008000 */
[----:B-1----:R-:W1:Y:S01]  /*1d650*/  FENCE.VIEW.ASYNC.S ;  /* 0x00000000000073c6 */ /* 0x002e620000000000 */
[----:B------:R-:W-:Y:S02]  /*1d660*/  IMAD.IADD R21, R21, 0x1, R3 ;  /* 0x0000000115157824 */ /* 0x000fe400078e0203 */
[----:B------:R-:W-:Y:S01]  /*1d670*/  IMAD.MOV.U32 R3, RZ, RZ, R48 ;  /* 0x000000ffff037224 */ /* 0x000fe200078e0030 */
[----:B---3--:R-:W-:Y:S01]  /*1d680*/  @P1 SHF.R.U32.HI R3, RZ, R49, R0 ;  /* 0x00000031ff031219 */ /* 0x008fe20000011600 */
[----:B------:R-:W-:-:S02]  /*1d690*/  IMAD R28, R28, UR4, RZ ;  /* 0x000000041c1c7c24 */ /* 0x000fc4000f8e02ff */
        /* <DEDUP_REMOVED lines=12> */
[----:B------:R-:W-:Y:S01]  /*1d760*/  IMAD.IADD R50, R23, 0x1, R193 ;  /* 0x0000000117327824 */ /* 0x000fe200078e02c1 */
[----:B------:R-:W-:Y:S01]  /*1d770*/  IADD3 R21, R21, R51, RZ ;  /* 0x0000003315157210 */ /* 0x000fe20007ffe0ff */
[----:B------:R-:W-:Y:S02]  /*1d780*/  IMAD R28, R0, UR4, RZ ;  /* 0x00000004001c7c24 */ /* 0x000fe4000f8e02ff */
[----:B------:R-:W-:Y:S02]  /*1d790*/  VIADD R0, R50, 0x20 ;  /* 0x0000002032007836 */ /* 0x000fe40000000000 */
[----:B------:R-:W-:-:S02]  /*1d7a0*/  IMAD R51, R49, UR5, R28 ;  /* 0x0000000531337c24 */ /* 0x000fc4000f8e021c */
[----:B------:R-:W-:Y:S01]  /*1d7b0*/  IMAD.WIDE.U32 R20, R49, UR4, R20 ;  /* 0x0000000431147c25 */ /* 0x000fe2000f8e0014 */
[-C--:B------:R-:W-:Y:S01]  /*1d7c0*/  ISETP.GE.AND P2, PT, R50, R59.reuse, PT ;  /* 0x0000003b3200720c */ /* 0x080fe20003f46270 */
[----:B------:R-:W-:Y:S01]  /*1d7d0*/  ULDC.64 UR4, c[0x0][0xa80] ;  /* 0x0002a00000047ab9 */ /* 0x000fe20000000a00 */
[-C--:B------:R-:W-:Y:S01]  /*1d7e0*/  ISETP.GE.AND P0, PT, R0, R59.reuse, PT ;  /* 0x0000003b0000720c */ /* 0x080fe20003f06270 */
[----:B------:R-:W-:Y:S01]  /*1d7f0*/  VIADD R3, R50, 0x40 ;  /* 0x0000004032037836 */ /* 0x000fe20000000000 */
[----:B------:R-:W-:Y:S01]  /*1d800*/  LEA R28, P3, R20, UR4, 0x1 ;  /* 0x00000004141c7c11 */ /* 0x000fe2000f8608ff */
[----:B------:R-:W-:Y:S02]  /*1d810*/  IMAD.IADD R21, R21, 0x1, R51 ;  /* 0x0000000115157824 */ /* 0x000fe400078e0233 */
[----:B------:R-:W-:Y:S01]  /*1d820*/  VIADD R0, R2, 0x28820 ;  /* 0x0002882002007836 */ /* 0x000fe20000000000 */
[----:B------:R-:W-:Y:S02]  /*1d830*/  ISETP.GE.AND P1, PT, R3, R59, PT ;  /* 0x0000003b0300720c */ /* 0x000fe40003f26270 */
[----:B------:R-:W-:-:S02]  /*1d840*/  LEA.HI.X R3, R20, UR5, R21, 0x1, P3 ;  /* 0x0000000514037c11 */ /* 0x000fc400098f0c15 */
[----:B------:R-:W-:Y:S01]  /*1d850*/  PRMT R0, RZ, 0x654, R0 ;  /* 0x00000654ff007816 */ /* 0x000fe20000000000 */
[----:B-1----:R1:W2:Y:S01]  /*1d860*/  SHFL.IDX PT, R21, R28, RZ, 0x181f ;  /* 0x00181fff1c157589 */ /* 0x0022a200000e0000 */
[----:B------:R-:W-:Y:S02]  /*1d870*/  BSSY B1, `(.L_x_8598) ;  /* 0x000000d000017945 */ /* 0x000fe40003800000 */
[----:B------:R1:W-:Y:S01]  /*1d880*/  SYNCS.ARRIVE.TRANS64.RED.A1T0 RZ, [R0+URZ], RZ ;  /* 0x000000ff00ff79a7 */ /* 0x0003e2000810043f */
[----:B------:R1:W3:Y:S01]  /*1d890*/  SHFL.IDX PT, R49, R3, RZ, 0x181f ;  /* 0x00181fff03317589 */ /* 0x0002e200000e0000 */
[----:B------:R-:W-:Y:S05]  /*1d8a0*/  @P2 BRA `(.L_x_8599) ;  /* 0x0000000000242947 */ /* 0x000fea0003800000 */
[----:B------:R-:W-:Y:S02]  /*1d8b0*/  ULDC UR4, c[0x0][0xac8] ;  /* 0x0002b20000047ab9 */ /* 0x000fe40000000800 */
[----:B------:R-:W-:Y:S02]  /*1d8c0*/  ISETP.GE.AND P2, PT, R16, UR4, PT ;  /* 0x0000000410007c0c */ /* 0x000fe4000bf46270 */
[----:B------:R-:W-:-:S11]  /*1d8d0*/  ISETP.GE.AND P3, PT, R190, UR4, PT ;  /* 0x00000004be007c0c */ /* 0x000fd6000bf66270 */
[-C--:B--2---:R-:W-:Y:S02]  /*1d8e0*/  @!P2 LEA R20, P4, R16, R21.reuse, 0x1 ;  /* 0x000000151014a211 */ /* 0x084fe400078808ff */
[----:B------:R-:W-:Y:S02]  /*1d8f0*/  @!P3 LEA R48, P5, R190, R21, 0x1 ;  /* 0x00000015be30b211 */ /* 0x000fe400078a08ff */
[-C--:B---3--:R-:W-:Y:S02]  /*1d900*/  @!P2 LEA.HI.X R21, R16, R49.reuse, R17, 0x1, P4 ;  /* 0x000000311015a211 */ /* 0x088fe400020f0c11 */
[----:B------:R-:W-:-:S03]  /*1d910*/  @!P3 LEA.HI.X R49, R190, R49, R214, 0x1, P5 ;  /* 0x00000031be31b211 */ /* 0x000fc600028f0cd6 */
[----:B-----5:R4:W-:Y:S04]  /*1d920*/  @!P2 ST.E.128 desc[UR38][R20.64], R4 ;  /* 0x000000041400a985 */ /* 0x0209e8000c101d26 */
[----:B------:R4:W-:Y:S02]  /*1d930*/  @!P3 ST.E.128 desc[UR38][R48.64], R32 ;  /* 0x000000203000b985 */ /* 0x0009e4000c101d26 */
.L_x_8599:
[----:B------:R-:W-:Y:S05]  /*1d940*/  BSYNC B1 ;  /* 0x0000000000017941 */ /* 0x000fea0003800000 */
.L_x_8598:
[----:B----45:R4:W0:Y:S01]  /*1d950*/  SHFL.IDX PT, R7, R3, 0x1, 0x181f ;  /* 0x00381f0003077f89 */ /* 0x03082200000e0000 */
[----:B------:R-:W-:Y:S03]  /*1d960*/  BSSY B1, `(.L_x_8600) ;  /* 0x000000c000017945 */ /* 0x000fe60003800000 */
[----:B------:R4:W0:Y:S01]  /*1d970*/  SHFL.IDX PT, R5, R28, 0x1, 0x181f ;  /* 0x00381f001c057f89 */ /* 0x00082200000e0000 */
[----:B------:R-:W-:Y:S05]  /*1d980*/  @P0 BRA `(.L_x_8601) ;  /* 0x0000000000240947 */ /* 0x000fea0003800000 */
[----:B------:R-:W-:Y:S02]  /*1d990*/  ULDC UR4, c[0x0][0xac8] ;  /* 0x0002b20000047ab9 */ /* 0x000fe40000000800 */
[----:B------:R-:W-:Y:S02]  /*1d9a0*/  ISETP.GE.AND P3, PT, R16, UR4, PT ;  /* 0x0000000410007c0c */ /* 0x000fe4000bf66270 */
[----:B------:R-:W-:-:S11]  /*1d9b0*/  ISETP.GE.AND P4, PT, R190, UR4, PT ;  /* 0x00000004be007c0c */ /* 0x000fd6000bf86270 */
[-C--:B0-----:R-:W-:Y:S02]  /*1d9c0*/  @!P3 LEA R4, P0, R16, R5.reuse, 0x1 ;  /* 0x000000051004b211 */ /* 0x081fe400078008ff */
[----:B------:R-:W-:Y:S02]  /*1d9d0*/  @!P4 LEA R6, P2, R190, R5, 0x1 ;  /* 0x00000005be06c211 */ /* 0x000fe400078408ff */
[-C--:B------:R-:W-:Y:S02]  /*1d9e0*/  @!P3 LEA.HI.X R5, R16, R7.reuse, R17, 0x1, P0 ;  /* 0x000000071005b211 */ /* 0x080fe400000f0c11 */
[----:B------:R-:W-:-:S03]  /*1d9f0*/  @!P4 LEA.HI.X R7, R190, R7, R214, 0x1, P2 ;  /* 0x00000007be07c211 */ /* 0x000fc600010f0cd6 */
[----:B------:R0:W-:Y:S04]  /*1da00*/  @!P3 ST.E.128 desc[UR38][R4.64], R8 ;  /* 0x000000080400b985 */ /* 0x0001e8000c101d26 */
[----:B------:R0:W-:Y:S02]  /*1da10*/  @!P4 ST.E.128 desc[UR38][R6.64], R36 ;  /* 0x000000240600c985 */ /* 0x0001e4000c101d26 */
.L_x_8601:
[----:B------:R-:W-:Y:S05]  /*1da20*/  BSYNC B1 ;  /* 0x0000000000017941 */ /* 0x000fea0003800000 */
.L_x_8600:
[----:B0-----:R0:W0:Y:S01]  /*1da30*/  SHFL.IDX PT, R7, R3, 0x2, 0x181f ;  /* 0x00581f0003077f89 */ /* 0x00102200000e0000 */
        /* <DEDUP_REMOVED lines=12> */
.L_x_8603:
[----:B------:R-:W-:Y:S05]  /*1db00*/  BSYNC B1 ;  /* 0x0000000000017941 */ /* 0x000fea0003800000 */
.L_x_8602:
[----:B-1----:R-:W-:Y:S01]  /*1db10*/  VIADD R0, R50, 0x60 ;  /* 0x0000006032007836 */ /* 0x002fe20000000000 */
[----:B0---4-:R-:W0:Y:S04]  /*1db20*/  SHFL.IDX PT, R3, R3, 0x3, 0x181f ;  /* 0x00781f0003037f89 */ /* 0x011e2800000e0000 */
[----:B------:R-:W-:Y:S01]  /*1db30*/  ISETP.GE.AND P0, PT, R0, R59, PT ;  /* 0x0000003b0000720c */ /* 0x000fe20003f06270 */
[----:B------:R1:W4:-:S12]  /*1db40*/  SHFL.IDX PT, R7, R28, 0x3, 0x181f ;  /* 0x00781f001c077f89 */ /* 0x00031800000e0000 */
[----:B-1----:R-:W-:Y:S05]  /*1db50*/  @P0 BRA `(.L_x_8604) ;  /* 0x0000000800fc0947 */ /* 0x002fea0003800000 */
[----:B------:R-:W-:Y:S02]  /*1db60*/  ULDC UR4, c[0x0][0xac8] ;  /* 0x0002b20000047ab9 */ /* 0x000fe40000000800 */
[----:B------:R-:W-:-:S13]  /*1db70*/  ISETP.GE.AND P1, PT, R16, UR4, PT ;  /* 0x0000000410007c0c */ /* 0x000fda000bf26270 */
[----:B----4-:R-:W-:-:S04]  /*1db80*/  @!P1 LEA R4, P0, R16, R7, 0x1 ;  /* 0x0000000710049211 */ /* 0x010fc800078008ff */
[----:B0-----:R-:W-:Y:S02]  /*1db90*/  @!P1 LEA.HI.X R5, R16, R3, R17, 0x1, P0 ;  /* 0x0000000310059211 */ /* 0x001fe400000f0c11 */
[----:B------:R-:W-:-:S03]  /*1dba0*/  ISETP.GE.AND P0, PT, R190, UR4, PT ;  /* 0x00000004be007c0c */ /* 0x000fc6000bf06270 */
[----:B------:R1:W-:Y:S10]  /*1dbb0*/  @!P1 ST.E.128 desc[UR38][R4.64], R24 ;  /* 0x0000001804009985 */ /* 0x0003f4000c101d26 */
[----:B------:R-:W-:Y:S05]  /*1dbc0*/  @P0 BRA `(.L_x_8604) ;  /* 0x0000000800e00947 */ /* 0x000fea0003800000 */
[----:B-1----:R-:W-:-:S04]  /*1dbd0*/  LEA R4, P0, R190, R7, 0x1 ;  /* 0x00000007be047211 */ /* 0x002fc800078008ff */
[----:B------:R-:W-:-:S05]  /*1dbe0*/  LEA.HI.X R5, R190, R3, R214, 0x1, P0 ;  /* 0x00000003be057211 */ /* 0x000fca00000f0cd6 */
[----:B------:R0:W-:Y:S01]  /*1dbf0*/  ST.E.128 desc[UR38][R4.64], R44 ;  /* 0x0000002c04007985 */ /* 0x0001e2000c101d26 */
[----:B------:R-:W-:Y:S05]  /*1dc00*/  BRA `(.L_x_8604) ;  /* 0x0000000800d07947 */ /* 0x000fea0003800000 */
.L_x_8596:
        /* <DEDUP_REMOVED lines=16> */
[----:B---3--:R-:W-:Y:S02]  /*1dd10*/  ISETP.NE.AND P2, PT, R25, 0x1, PT ;  /* 0x000000011900780c */ /* 0x008fe40003f45270 */
[----:B------:R-:W-:Y:S02]  /*1dd20*/  ISETP.GE.AND P3, PT, R229, 0x80, PT ;  /* 0x00000080e500780c */ /* 0x000fe40003f66270 */
[----:B------:R-:W-:-:S09]  /*1dd30*/  SHF.R.S32.HI R9, RZ, 0x1f, R209 ;  /* 0x0000001fff097819 */ /* 0x000fd200000114d1 */
[----:B------:R-:W2:Y:S01]  /*1dd40*/  @P2 LDC R27, c[0x0][0xbec] ;  /* 0x0002fb00ff1b2b82 */ /* 0x000ea20000000800 */
[----:B----4-:R-:W-:Y:S05]  /*1dd50*/  @P1 BRA `(.L_x_8605) ;  /* 0x0000000000101947 */ /* 0x010fea0003800000 */
[----:B------:R-:W-:Y:S05]  /*1dd60*/  @!P0 BRA `(.L_x_8605) ;  /* 0x00000000000c8947 */ /* 0x000fea0003800000 */
[----:B------:R-:W3:Y:S04]  /*1dd70*/  LDG.E R3, desc[UR38][R4.64] ;  /* 0x0000002604037981 */ /* 0x000ee8000c1e1900 */
[----:B-----5:R-:W3:Y:S02]  /*1dd80*/  LDG.E R8, desc[UR38][R4.64+0x4] ;  /* 0x0000042604087981 */ /* 0x020ee4000c1e1900 */
[----:B---3--:R-:W-:-:S07]  /*1dd90*/  IMAD.IADD R8, R8, 0x1, -R3 ;  /* 0x0000000108087824 */ /* 0x008fce00078e0a03 */
.L_x_8605:
[----:B------:R-:W-:Y:S01]  /*1dda0*/  BSSY B1, `(.L_x_8606) ;  /* 0x000002d000017945 */ /* 0x000fe20003800000 */
[----:B------:R-:W-:Y:S02]  /*1ddb0*/  SHF.R.S32.HI R12, RZ, 0x1f, R208 ;  /* 0x0000001fff0c7819 */ /* 0x000fe400000114d0 */
[----:B------:R-:W-:Y:S02]  /*1ddc0*/  SEL R13, R209, RZ, !P0 ;  /* 0x000000ffd10d7207 */ /* 0x000fe40004000000 */
[----:B------:R-:W-:Y:S02]  /*1ddd0*/  SEL R14, R9, RZ, !P0 ;  /* 0x000000ff090e7207 */ /* 0x000fe40004000000 */
[----:B-----5:R-:W-:Y:S01]  /*1dde0*/  SHF.R.S32.HI R11, RZ, 0x1f, R0 ;  /* 0x0000001fff0b7819 */ /* 0x020fe20000011400 */
[----:B------:R-:W-:Y:S06]  /*1ddf0*/  @P3 BRA `(.L_x_8607) ;  /* 0x00000000009c3947 */ /* 0x000fec0003800000 */
[----:B------:R-:W3:Y:S01]  /*1de00*/  S2R R10, SR_TID.X ;  /* 0x00000000000a7919 */ /* 0x000ee20000002100 */
[----:B------:R-:W4:Y:S02]  /*1de10*/  LDC R9, c[0x0][0xbe8] ;  /* 0x0002fa00ff097b82 */ /* 0x000f240000000800 */
[----:B----4-:R-:W-:Y:S01]  /*1de20*/  IMAD R3, R8, R9, RZ ;  /* 0x0000000908037224 */ /* 0x010fe200078e02ff */
[----:B---3--:R-:W-:-:S04]  /*1de30*/  IADD3 R10, R193, -0x80, R10 ;  /* 0xffffff80c10a7810 */ /* 0x008fc80007ffe00a */
        /* <DEDUP_REMOVED lines=9> */
[----:B------:R-:W3:Y:S01]  /*1ded0*/  @P0 LDC R15, c[0x0][0xbec] ;  /* 0x0002fb00ff0f0b82 */ /* 0x000ee20000000800 */
[----:B------:R-:W-:Y:S01]  /*1dee0*/  IMAD R7, R208, UR5, R7 ;  /* 0x00000005d0077c24 */ /* 0x000fe2000f8e0207 */
[----:B------:R-:W-:-:S03]  /*1def0*/  ULDC.64 UR4, c[0x0][0xb98] ;  /* 0x0002e60000047ab9 */ /* 0x000fc60000000a00 */
[----:B------:R-:W-:-:S03]  /*1df00*/  IMAD.IADD R5, R5, 0x1, R7 ;  /* 0x0000000105057824 */ /* 0x000fc600078e0207 */
[----:B------:R-:W4:Y:S01]  /*1df10*/  @P0 LDC R21, c[0x0][0xbf0] ;  /* 0x0002fc00ff150b82 */ /* 0x000f220000000800 */
[----:B------:R-:W-:-:S04]  /*1df20*/  IMAD.WIDE.U32 R4, R13, UR4, R4 ;  /* 0x000000040d047c25 */ /* 0x000fc8000f8e0004 */
[----:B---3--:R-:W-:-:S05]  /*1df30*/  @P0 IMAD.HI.U32 R6, R10, R15, RZ ;  /* 0x0000000f0a060227 */ /* 0x008fca00078e00ff */
[----:B----4-:R-:W-:Y:S01]  /*1df40*/  @P0 SHF.R.U32.HI R3, RZ, R21, R6 ;  /* 0x00000015ff030219 */ /* 0x010fe20000011606 */
[----:B------:R-:W-:-:S03]  /*1df50*/  IMAD R6, R14, UR4, RZ ;  /* 0x000000040e067c24 */ /* 0x000fc6000f8e02ff */
[----:B------:R-:W-:Y:S01]  /*1df60*/  IADD3 R4, P0, R3, R4, RZ ;  /* 0x0000000403047210 */ /* 0x000fe20007f1e0ff */
[--C-:B------:R-:W-:Y:S02]  /*1df70*/  IMAD.MOV R7, RZ, RZ, -R3.reuse ;  /* 0x000000ffff077224 */ /* 0x100fe400078e0a03 */
        /* <DEDUP_REMOVED lines=15> */
.L_x_8607:
[----:B------:R-:W-:Y:S05]  /*1e070*/  BSYNC B1 ;  /* 0x0000000000017941 */ /* 0x000fea0003800000 */
.L_x_8606:
[----:B------:R-:W4:Y:S01]  /*1e080*/  @P2 LDC R9, c[0x0][0xbf0] ;  /* 0x0002fc00ff092b82 */ /* 0x000f220000000800 */
[----:B------:R-:W-:Y:S02]  /*1e090*/  ULDC.64 UR4, c[0x0][0xaa0] ;  /* 0x0002a80000047ab9 */ /* 0x000fe40000000a00 */
[----:B---3--:R-:W-:Y:S02]  /*1e0a0*/  IMAD R3, R11, UR4, RZ ;  /* 0x000000040b037c24 */ /* 0x008fe4000f8e02ff */
[----:B------:R-:W-:-:S04]  /*1e0b0*/  IMAD.WIDE.U32 R4, R0, UR4, RZ ;  /* 0x0000000400047c25 */ /* 0x000fc8000f8e00ff */
[----:B------:R-:W-:Y:S01]  /*1e0c0*/  IMAD R3, R0, UR5, R3 ;  /* 0x0000000500037c24 */ /* 0x000fe2000f8e0203 */
[----:B------:R-:W-:Y:S01]  /*1e0d0*/  ULDC.64 UR4, c[0x0][0xae8] ;  /* 0x0002ba0000047ab9 */ /* 0x000fe20000000a00 */
[----:B------:R-:W-:Y:S02]  /*1e0e0*/  IMAD R0, R207, 0x20, R23 ;  /* 0x00000020cf007824 */ /* 0x000fe400078e0217 */
[----:B------:R-:W-:Y:S02]  /*1e0f0*/  IMAD.IADD R5, R5, 0x1, R3 ;  /* 0x0000000105057824 */ /* 0x000fe400078e0203 */
[----:B------:R-:W-:Y:S02]  /*1e100*/  IMAD.IADD R10, R193, 0x1, R0 ;  /* 0x00000001c10a7824 */ /* 0x000fe400078e0200 */
[----:B------:R-:W-:Y:S02]  /*1e110*/  IMAD R3, R12, UR4, RZ ;  /* 0x000000040c037c24 */ /* 0x000fe4000f8e02ff */
[----:B--2---:R-:W-:-:S04]  /*1e120*/  @P2 IMAD.HI.U32 R0, R10, R27, RZ ;  /* 0x0000001b0a002227 */ /* 0x004fc800078e00ff */
[C---:B------:R-:W-:Y:S02]  /*1e130*/  IMAD R7, R208.reuse, UR5, R3 ;  /* 0x00000005d0077c24 */ /* 0x040fe4000f8e0203 */
[----:B------:R-:W-:Y:S01]  /*1e140*/  IMAD.WIDE.U32 R4, R208, UR4, R4 ;  /* 0x00000004d0047c25 */ /* 0x000fe2000f8e0004 */
[----:B------:R-:W-:-:S03]  /*1e150*/  ULDC.64 UR4, c[0x0][0xaf0] ;  /* 0x0002bc0000047ab9 */ /* 0x000fc60000000a00 */
[----:B------:R-:W-:Y:S01]  /*1e160*/  IMAD.MOV.U32 R3, RZ, RZ, R10 ;  /* 0x000000ffff037224 */ /* 0x000fe200078e000a */
[----:B----4-:R-:W-:Y:S01]  /*1e170*/  @P2 SHF.R.U32.HI R3, RZ, R9, R0 ;  /* 0x00000009ff032219 */ /* 0x010fe20000011600 */
[----:B------:R-:W-:Y:S02]  /*1e180*/  IMAD.IADD R5, R5, 0x1, R7 ;  /* 0x0000000105057824 */ /* 0x000fe400078e0207 */
[----:B------:R-:W-:Y:S01]  /*1e190*/  IMAD R6, R14, UR4, RZ ;  /* 0x000000040e067c24 */ /* 0x000fe2000f8e02ff */
[----:B------:R-:W-:Y:S01]  /*1e1a0*/  IADD3 R7, -R3, RZ, RZ ;  /* 0x000000ff03077210 */ /* 0x000fe20007ffe1ff */
[----:B------:R-:W-:Y:S01]  /*1e1b0*/  IMAD.WIDE.U32 R4, R13, UR4, R4 ;  /* 0x000000040d047c25 */ /* 0x000fe2000f8e0004 */
[----:B------:R-:W-:-:S03]  /*1e1c0*/  SHF.R.S32.HI R0, RZ, 0x1f, R3 ;  /* 0x0000001fff007819 */ /* 0x000fc60000011403 */
[----:B------:R-:W-:Y:S01]  /*1e1d0*/  IMAD R9, R13, UR5, R6 ;  /* 0x000000050d097c24 */ /* 0x000fe2000f8e0206 */
[----:B------:R-:W-:Y:S01]  /*1e1e0*/  ULDC.64 UR4, c[0x0][0xae0] ;  /* 0x0002b80000047ab9 */ /* 0x000fe20000000a00 */
[----:B------:R-:W-:Y:S02]  /*1e1f0*/  IMAD R7, R25, R7, R10 ;  /* 0x0000000719077224 */ /* 0x000fe400078e020a */
[----:B------:R-:W-:Y:S02]  /*1e200*/  IMAD R6, R0, UR4, RZ ;  /* 0x0000000400067c24 */ /* 0x000fe4000f8e02ff */
[----:B------:R-:W-:Y:S01]  /*1e210*/  IMAD.IADD R5, R5, 0x1, R9 ;  /* 0x0000000105057824 */ /* 0x000fe200078e0209 */
        /* <DEDUP_REMOVED lines=10> */
[C---:B------:R-:W-:Y:S01]  /*1e2c0*/  LEA R0, P0, R4.reuse, UR4, 0x1 ;  /* 0x0000000404007c11 */ /* 0x040fe2000f8008ff */
[----:B------:R-:W-:Y:S01]  /*1e2d0*/  UMOV UR4, 0xffffffff ;  /* 0xffffffff00047882 */ /* 0x000fe20000000000 */
[----:B------:R-:W-:Y:S02]  /*1e2e0*/  IMAD.IADD R193, R23, 0x1, R193 ;  /* 0x0000000117c17824 */ /* 0x000fe400078e02c1 */
[----:B------:R-:W-:Y:S01]  /*1e2f0*/  LEA.HI.X R4, R4, UR5, R3, 0x1, P0 ;  /* 0x0000000504047c11 */ /* 0x000fe200080f0c03 */
[----:B------:R-:W-:Y:S08]  /*1e300*/  BRA.DIV UR4, `(.L_x_8608) ;  /* 0x0000009a04247947 */ /* 0x000ff0000b800000 */
[----:B------:R2:W3:Y:S04]  /*1e310*/  SHFL.IDX PT, R3, R4, RZ, 0x181f ;  /* 0x00181fff04037589 */ /* 0x0004e800000e0000 */
[----:B------:R2:W4:Y:S02]  /*1e320*/  SHFL.IDX PT, R14, R0, RZ, 0x181f ;  /* 0x00181fff000e7589 */ /* 0x00052400000e0000 */
.L_x_8849:
[----:B------:R-:W-:Y:S01]  /*1e330*/  IMAD R8, R8, R25, RZ ;  /* 0x0000001908087224 */ /* 0x000fe200078e02ff */
[----:B------:R-:W-:Y:S04]  /*1e340*/  BSSY B1, `(.L_x_8609) ;  /* 0x000000c000017945 */ /* 0x000fe80003800000 */
[----:B------:R-:W-:-:S13]  /*1e350*/  ISETP.GE.AND P0, PT, R193, R8, PT ;  /* 0x00000008c100720c */ /* 0x000fda0003f06270 */
[----:B------:R-:W-:Y:S05]  /*1e360*/  @P0 BRA `(.L_x_8610) ;  /* 0x0000000000240947 */ /* 0x000fea0003800000 */
[----:B------:R-:W-:Y:S02]  /*1e370*/  ULDC UR4, c[0x0][0xac8] ;  /* 0x0002b20000047ab9 */ /* 0x000fe40000000800 */
[----:B------:R-:W-:Y:S02]  /*1e380*/  ISETP.GE.AND P2, PT, R16, UR4, PT ;  /* 0x0000000410007c0c */ /* 0x000fe4000bf46270 */
[----:B------:R-:W-:-:S11]  /*1e390*/  ISETP.GE.AND P3, PT, R190, UR4, PT ;  /* 0x00000004be007c0c */ /* 0x000fd6000bf66270 */
[-C--:B----4-:R-:W-:Y:S02]  /*1e3a0*/  @!P2 LEA R6, P0, R16, R14.reuse, 0x1 ;  /* 0x0000000e1006a211 */ /* 0x090fe400078008ff */
[----:B------:R-:W-:Y:S02]  /*1e3b0*/  @!P3 LEA R14, P1, R190, R14, 0x1 ;  /* 0x0000000ebe0eb211 */ /* 0x000fe400078208ff */
[-C--:B---3--:R-:W-:Y:S02]  /*1e3c0*/  @!P2 LEA.HI.X R7, R16, R3.reuse, R17, 0x1, P0 ;  /* 0x000000031007a211 */ /* 0x088fe400000f0c11 */
[----:B------:R-:W-:-:S03]  /*1e3d0*/  @!P3 LEA.HI.X R15, R190, R3, R214, 0x1, P1 ;  /* 0x00000003be0fb211 */ /* 0x000fc600008f0cd6 */
[----:B------:R3:W-:Y:S04]  /*1e3e0*/  @!P2 ST.E.128 desc[UR38][R6.64], RZ ;  /* 0x000000ff0600a985 */ /* 0x0007e8000c101d26 */
[----:B------:R3:W-:Y:S02]  /*1e3f0*/  @!P3 ST.E.128 desc[UR38][R14.64], RZ ;  /* 0x000000ff0e00b985 */ /* 0x0007e4000c101d26 */
.L_x_8610:
[----:B------:R-:W-:Y:S05]  /*1e400*/  BSYNC B1 ;  /* 0x0000000000017941 */ /* 0x000fea0003800000 */
.L_x_8609:
[----:B------:R-:W-:-:S03]  /*1e410*/  UMOV UR4, 0xffffffff ;  /* 0xffffffff00047882 */ /* 0x000fc60000000000 */
[----:B------:R-:W-:Y:S05]  /*1e420*/  BRA.DIV UR4, `(.L_x_8611) ;  /* 0x0000009a04107947 */ /* 0x000fea000b800000 */
[----:B---3--:R3:W0:Y:S04]  /*1e430*/  SHFL.IDX PT, R3, R4, 0x1, 0x181f ;  /* 0x00381f0004037f89 */ /* 0x00862800000e0000 */
[----:B----4-:R3:W4:Y:S02]  /*1e440*/  SHFL.IDX PT, R14, R0, 0x1, 0x181f ;  /* 0x00381f00000e7f89 */ /* 0x01072400000e0000 */
.L_x_8853:
[----:B------:R-:W-:Y:S01]  /*1e450*/  VIADD R5, R193, 0x20 ;  /* 0x00000020c1057836 */ /* 0x000fe20000000000 */
        /* <DEDUP_REMOVED lines=8> */
[-C--:B0-----:R-:W-:Y:S02]  /*1e4e0*/  @!P2 LEA.HI.X R7, R16, R3.reuse, R17, 0x1, P0 ;  /* 0x000000031007a211 */ /* 0x081fe400000f0c11 */
[----:B------:R-:W-:-:S03]  /*1e4f0*/  @!P3 LEA.HI.X R15, R190, R3, R214, 0x1, P1 ;  /* 0x00000003be0fb211 */ /* 0x000fc600008f0cd6 */
[----:B------:R0:W-:Y:S04]  /*1e500*/  @!P2 ST.E.128 desc[UR38][R6.64], RZ ;  /* 0x000000ff0600a985 */ /* 0x0001e8000c101d26 */
[----:B------:R0:W-:Y:S02]  /*1e510*/  @!P3 ST.E.128 desc[UR38][R14.64], RZ ;  /* 0x000000ff0e00b985 */ /* 0x0001e4000c101d26 */
.L_x_8613:
[----:B------:R-:W-:Y:S05]  /*1e520*/  BSYNC B1 ;  /* 0x0000000000017941 */ /* 0x000fea0003800000 */
.L_x_8612:
[----:B------:R-:W-:-:S03]  /*1e530*/  UMOV UR4, 0xffffffff ;  /* 0xffffffff00047882 */ /* 0x000fc60000000000 */
[----:B------:R-:W-:Y:S05]  /*1e540*/  BRA.DIV UR4, `(.L_x_8614) ;  /* 0x0000009a04107947 */ /* 0x000fea000b800000 */
[----:B0-----:R0:W0:Y:S04]  /*1e550*/  SHFL.IDX PT, R3, R4, 0x2, 0x181f ;  /* 0x00581f0004037f89 */ /* 0x00102800000e0000 */
[----:B----4-:R4:W0:Y:S02]  /*1e560*/  SHFL.IDX PT, R14, R0, 0x2, 0x181f ;  /* 0x00581f00000e7f89 */ /* 0x01082400000e0000 */
.L_x_8857:
[----:B------:R-:W-:Y:S01]  /*1e570*/  VIADD R5, R193, 0x40 ;  /* 0x00000040c1057836 */ /* 0x000fe20000000000 */
[----:B------:R-:W-:Y:S04]  /*1e580*/  BSSY B1, `(.L_x_8615) ;  /* 0x000000c000017945 */ /* 0x000fe80003800000 */
[----:B------:R-:W-:-:S13]  /*1e590*/  ISETP.GE.AND P0, PT, R5, R8, PT ;  /* 0x000000080500720c */ /* 0x000fda0003f06270 */
        /* <DEDUP_REMOVED lines=10> */
.L_x_8616:
[----:B------:R-:W-:Y:S05]  /*1e640*/  BSYNC B1 ;  /* 0x0000000000017941 */ /* 0x000fea0003800000 */
.L_x_8615:
[----:B------:R-:W-:-:S03]  /*1e650*/  UMOV UR4, 0xffffffff ;  /* 0xffffffff00047882 */ /* 0x000fc60000000000 */
[----:B------:R-:W-:Y:S05]  /*1e660*/  BRA.DIV UR4, `(.L_x_8617) ;  /* 0x0000009a04107947 */ /* 0x000fea000b800000 */
[----:B0-----:R0:W0:Y:S04]  /*1e670*/  SHFL.IDX PT, R3, R4, 0x3, 0x181f ;  /* 0x00781f0004037f89 */ /* 0x00102800000e0000 */
[----:B------:R0:W0:Y:S02]  /*1e680*/  SHFL.IDX PT, R14, R0, 0x3, 0x181f ;  /* 0x00781f00000e7f89 */ /* 0x00002400000e0000 */
.L_x_8861:
[----:B0-234-:R-:W-:-:S04]  /*1e690*/  IADD3 R0, R193, 0x60, RZ ;  /* 0x00000060c1007810 */ /* 0x01dfc80007ffe0ff */
[----:B------:R-:W-:-:S13]  /*1e6a0*/  ISETP.GE.AND P0, PT, R0, R8, PT ;  /* 0x000000080000720c */ /* 0x000fda0003f06270 */
[----:B------:R-:W-:Y:S05]  /*1e6b0*/  @P0 BRA `(.L_x_8604) ;  /* 0x0000000000240947 */ /* 0x000fea0003800000 */
[----:B------:R-:W-:Y:S02]  /*1e6c0*/  ULDC UR4, c[0x0][0xac8] ;  /* 0x0002b20000047ab9 */ /* 0x000fe40000000800 */
[----:B------:R-:W-:Y:S02]  /*1e6d0*/  ISETP.GE.AND P2, PT, R16, UR4, PT ;  /* 0x0000000410007c0c */ /* 0x000fe4000bf46270 */
[----:B------:R-:W-:-:S11]  /*1e6e0*/  ISETP.GE.AND P3, PT, R190, UR4, PT ;  /* 0x00000004be007c0c */ /* 0x000fd6000bf66270 */
[-C--:B------:R-:W-:Y:S02]  /*1e6f0*/  @!P2 LEA R4, P0, R16, R14.reuse, 0x1 ;  /* 0x0000000e1004a211 */ /* 0x080fe400078008ff */
[----:B------:R-:W-:Y:S02]  /*1e700*/  @!P3 LEA R14, P1, R190, R14, 0x1 ;  /* 0x0000000ebe0eb211 */ /* 0x000fe400078208ff */
[-C--:B------:R-:W-:Y:S02]  /*1e710*/  @!P2 LEA.HI.X R5, R16, R3.reuse, R17, 0x1, P0 ;  /* 0x000000031005a211 */ /* 0x080fe400000f0c11 */
[----:B------:R-:W-:-:S03]  /*1e720*/  @!P3 LEA.HI.X R15, R190, R3, R214, 0x1, P1 ;  /* 0x00000003be0fb211 */ /* 0x000fc600008f0cd6 */
[----:B------:R0:W-:Y:S04]  /*1e730*/  @!P2 ST.E.128 desc[UR38][R4.64], RZ ;  /* 0x000000ff0400a985 */ /* 0x0001e8000c101d26 */
[----:B------:R0:W-:Y:S02]  /*1e740*/  @!P3 ST.E.128 desc[UR38][R14.64], RZ ;  /* 0x000000ff0e00b985 */ /* 0x0001e4000c101d26 */
.L_x_8604:
[----:B------:R-:W-:Y:S05]  /*1e750*/  BSYNC B0 ;  /* 0x0000000000007941 */ /* 0x000fea0003800000 */
.L_x_8595:
[----:B------:R-:W-:Y:S02]  /*1e760*/  ULDC UR4, c[0x0][0xc3c] ;  /* 0x00030f0000047ab9 */ /* 0x000fe40000000800 */
[----:B-1----:R-:W-:-:S13]  /*1e770*/  ISETP.GE.AND P0, PT, R31, UR4, PT ;  /* 0x000000041f007c0c */ /* 0x002fda000bf06270 */
[----:B------:R-:W-:Y:S05]  /*1e780*/  @!P0 BRA `(.L_x_8618) ;  /* 0xfffffe2800788947 */ /* 0x000fea000383ffff */
[----:B------:R-:W-:Y:S05]  /*1e790*/  BRA `(.L_x_8356) ;  /* 0x0000007c00307947 */ /* 0x000fea0003800000 */
.L_x_8354:
[----:B------:R-:W-:-:S08]  /*1e7a0*/  NOP ;  /* 0x0000000000007918 */ /* 0x000fd00000000000 */
[----:B--2---:R-:W0:-:S00]  /*1e7b0*/  USETMAXREG.DEALLOC.CTAPOOL 0x18 ;  /* 0x00000018000079c8 */ /* 0x004e0000080e0500 */
        /* <DEDUP_REMOVED lines=16> */
.L_x_8619:
        /* <DEDUP_REMOVED lines=11> */
[C---:B------:R-:W-:Y:S02]  /*1e970*/  ISETP.GE.U32.AND P2, PT, R0.reuse, 0x2, PT ;  /* 0x000000020000780c */ /* 0x040fe40003f46070 */
[C---:B------:R-:W-:Y:S02]  /*1e980*/  ISETP.GE.U32.AND P3, PT, R0.reuse, 0x4, PT ;  /* 0x000000040000780c */ /* 0x040fe40003f66070 */
[C---:B------:R-:W-:Y:S02]  /*1e990*/  ISETP.GE.U32.AND P4, PT, R0.reuse, 0x8, PT ;  /* 0x000000080000780c */ /* 0x040fe40003f86070 */
[----:B------:R-:W-:Y:S02]  /*1e9a0*/  ISETP.GE.U32.AND P5, PT, R0, 0x10, PT ;  /* 0x000000100000780c */ /* 0x000fe40003fa6070 */
[----:B------:R-:W-:Y:S01]  /*1e9b0*/  MOV R16, RZ ;  /* 0x000000ff00107202 */ /* 0x000fe20000000f00 */
        /* <DEDUP_REMOVED lines=25> */
.L_x_8625:
        /* <DEDUP_REMOVED lines=12> */
.L_x_8624:
[----:B------:R-:W-:Y:S05]  /*1ec10*/  BSYNC B0 ;  /* 0x0000000000007941 */ /* 0x000fea0003800000 */
.L_x_8623:
        /* <DEDUP_REMOVED lines=21> */
.L_x_8621:
[----:B------:R-:W-:-:S04]  /*1ed70*/  IMAD.IADD R8, R7, 0x1, -R8 ;  /* 0x0000000107087824 */ /* 0x000fc800078e0a08 */
[----:B------:R-:W-:-:S05]  /*1ed80*/  IMAD R2, R5, UR5, R8 ;  /* 0x0000000505027c24 */ /* 0x000fca000f8e0208 */
[----:B------:R-:W-:Y:S02]  /*1ed90*/  ISETP.GT.AND P0, PT, R2, UR6, PT ;  /* 0x0000000602007c0c */ /* 0x000fe4000bf04270 */
[----:B------:R-:W0:Y:S11]  /*1eda0*/  LDC.64 R2, c[0x0][0xc90] ;  /* 0x00032400ff027b82 */ /* 0x000e360000000a00 */
[----:B------:R-:W-:-:S04]  /*1edb0*/  VOTE.ANY R12, PT, !P0 ;  /* 0x00000000000c7806 */ /* 0x000fc800040e0100 */
[----:B------:R-:W1:Y:S02]  /*1edc0*/  POPC R7, R12 ;  /* 0x0000000c00077309 */ /* 0x000e640000000000 */
[----:B-1----:R-:W-:-:S05]  /*1edd0*/  IADD3 R19, R7, UR4, RZ ;  /* 0x0000000407137c10 */ /* 0x002fca000fffe0ff */
        /* <DEDUP_REMOVED lines=13> */
.L_x_8626:
        /* <DEDUP_REMOVED lines=50> */
[----:B------:R-:W-:Y:S02]  /*1f1d0*/  @!P1 LOP3.LUT R2, RZ, R11, RZ, 0x33, !PT ;  /* 0x0000000bff029212 */ /* 0x000fe400078e33ff */
[----:B------:R-:W-:Y:S02]  /*1f1e0*/  IADD3 R11, -R11, RZ, RZ ;  /* 0x000000ff0b0b7210 */ /* 0x000fe40007ffe1ff */
[----:B------:R-:W-:-:S03]  /*1f1f0*/  LOP3.LUT R17, RZ, R2, RZ, 0x33, !PT ;  /* 0x00000002ff117212 */ /* 0x000fc600078e33ff */
[----:B------:R-:W-:Y:S02]  /*1f200*/  IMAD R18, R2, R11, R5 ;  /* 0x0000000b02127224 */ /* 0x000fe400078e0205 */
[----:B------:R-:W-:Y:S01]  /*1f210*/  IMAD.IADD R17, R6, 0x1, R17 ;  /* 0x0000000106117824 */ /* 0x000fe200078e0211 */
[----:B------:R-:W-:Y:S06]  /*1f220*/  BRA `(.L_x_8627) ;  /* 0x00000000000c7947 */ /* 0x000fec0003800000 */
.L_x_8622:
[----:B------:R-:W-:Y:S02]  /*1f230*/  IMAD.MOV.U32 R17, RZ, RZ, RZ ;  /* 0x000000ffff117224 */ /* 0x000fe400078e00ff */
[----:B------:R-:W-:Y:S02]  /*1f240*/  IMAD.U32 R16, RZ, RZ, UR6 ;  /* 0x00000006ff107e24 */ /* 0x000fe4000f8e00ff */
[----:B------:R-:W-:-:S07]  /*1f250*/  IMAD.MOV.U32 R18, RZ, RZ, RZ ;  /* 0x000000ffff127224 */ /* 0x000fce00078e00ff */
.L_x_8627:
[----:B------:R-:W-:-:S13]  /*1f260*/  ISETP.NE.AND P0, PT, R0, RZ, PT ;  /* 0x000000ff0000720c */ /* 0x000fda0003f05270 */
[----:B------:R-:W1:Y:S01]  /*1f270*/  @!P0 S2R R3, SR_CgaCtaId ;  /* 0x0000000000038919 */ /* 0x000e620000008800 */
[----:B------:R-:W-:-:S04]  /*1f280*/  @!P0 MOV R0, 0x400 ;  /* 0x0000040000008802 */ /* 0x000fc80000000f00 */
[----:B-1----:R-:W-:-:S05]  /*1f290*/  @!P0 LEA R0, R3, R0, 0x18 ;  /* 0x0000000003008211 */ /* 0x002fca00078ec0ff */
[----:B------:R1:W-:Y:S01]  /*1f2a0*/  @!P0 STS.128 [R0+0x288d0], R16 ;  /* 0x0288d01000008388 */ /* 0x0003e20000000c00 */
[----:B------:R-:W-:Y:S06]  /*1f2b0*/  BAR.ARV 0x5, 0x180 ;  /* 0x0146000000007b1d */ /* 0x000fec0000002000 */
.L_x_8620:
        /* <DEDUP_REMOVED lines=15> */
[----:B------:R-:W-:Y:S01]  /*1f3b0*/  ULDC.64 UR40, c[0x0][0x198] ;  /* 0x0000660000287ab9 */ /* 0x000fe20000000a00 */
[----:B------:R-:W-:Y:S01]  /*1f3c0*/  ISETP.NE.AND P1, PT, R8, RZ, PT ;  /* 0x000000ff0800720c */ /* 0x000fe20003f25270 */
[----:B------:R-:W-:Y:S01]  /*1f3d0*/  ULDC UR36, c[0x0][0xc] ;  /* 0x0000030000247ab9 */ /* 0x000fe20000000800 */
[----:B------:R-:W-:-:S02]  /*1f3e0*/  LOP3.LUT R3, R3, 0x38, R4, 0x78, !PT ;  /* 0x0000003803037812 */ /* 0x000fc400078e7804 */
[----:B0-----:R-:W-:Y:S02]  /*1f3f0*/  SHF.L.U32 R2, R8, 0x3, RZ ;  /* 0x0000000308027819 */ /* 0x001fe400000006ff */
[----:B------:R-:W-:Y:S02]  /*1f400*/  LOP3.LUT R0, R0, 0x38, RZ, 0xc0, !PT ;  /* 0x0000003800007812 */ /* 0x000fe400078ec0ff */
[----:B------:R-:W-:Y:S02]  /*1f410*/  LOP3.LUT R2, R3, 0x200, R2, 0xf8, !PT ;  /* 0x0000020003027812 */ /* 0x000fe400078ef802 */
[C---:B------:R-:W-:Y:S01]  /*1f420*/  LOP3.LUT P0, R3, R4.reuse, 0x1f, RZ, 0xc0, !PT ;  /* 0x0000001f04037812 */ /* 0x040fe2000780c0ff */
[----:B------:R-:W-:Y:S01]  /*1f430*/  IMAD.SHL.U32 R4, R4, 0x10, RZ ;  /* 0x0000001004047824 */ /* 0x000fe200078e00ff */
[----:B------:R-:W-:Y:S02]  /*1f440*/  SHF.R.U32.HI R7, RZ, 0x3, R8 ;  /* 0x00000003ff077819 */ /* 0x000fe40000011608 */
[----:B------:R-:W-:Y:S01]  /*1f450*/  LOP3.LUT R0, R0, 0x40, RZ, 0xfc, !PT ;  /* 0x0000004000007812 */ /* 0x000fe200078efcff */
[----:B------:R0:W-:Y:S01]  /*1f460*/  STL [R1+0x28], R3 ;  /* 0x0000280301007387 */ /* 0x0001e20000100800 */
[----:B------:R-:W-:Y:S01]  /*1f470*/  LOP3.LUT R4, R7, 0x70, R4, 0xf8, !PT ;  /* 0x0000007007047812 */ /* 0x000fe200078ef804 */
        /* <DEDUP_REMOVED lines=13> */
[----:B------:R-:W-:-:S11]  /*1f550*/  LOP3.LUT R6, R6, 0xfffffff7, RZ, 0xc0, !PT ;  /* 0xfffffff706067812 */ /* 0x000fd600078ec0ff */
[----:B------:R-:W-:-:S05]  /*1f560*/  @P0 LOP3.LUT R6, R6, 0x8, RZ, 0xfc, !PT ;  /* 0x0000000806060812 */ /* 0x000fca00078efcff */
[----:B------:R0:W-:Y:S04]  /*1f570*/  STL [R1+0x4], R6 ;  /* 0x0000040601007387 */ /* 0x0001e80000100800 */
[----:B------:R0:W-:Y:S04]  /*1f580*/  STL [R1+0x54], RZ ;  /* 0x000054ff01007387 */ /* 0x0001e80000100800 */
[----:B------:R0:W-:Y:S04]  /*1f590*/  STL [R1+0x20], R2 ;  /* 0x0000200201007387 */ /* 0x0001e80000100800 */
[----:B------:R0:W-:Y:S04]  /*1f5a0*/  STL [R1+0x1c], RZ ;  /* 0x00001cff01007387 */ /* 0x0001e80000100800 */
[----:B------:R0:W-:Y:S04]  /*1f5b0*/  STL [R1+0x8], RZ ;  /* 0x000008ff01007387 */ /* 0x0001e80000100800 */
[----:B------:R0:W-:Y:S02]  /*1f5c0*/  STL [R1+0x14], R2 ;  /* 0x0000140201007387 */ /* 0x0001e40000100800 */
.L_x_8783:
[----:B-1----:R-:W1:Y:S01]  /*1f5d0*/  LDC.64 R12, c[0x0][0xa00] ;  /* 0x00028000ff0c7b82 */ /* 0x002e620000000a00 */
[----:B------:R-:W-:Y:S05]  /*1f5e0*/  YIELD ;  /* 0x0000000000007946 */ /* 0x000fea0003800000 */
[----:B------:R-:W-:Y:S01]  /*1f5f0*/  ULDC.64 UR4, c[0x0][0xa28] ;  /* 0x00028a0000047ab9 */ /* 0x000fe20000000a00 */
[----:B0-----:R-:W-:Y:S02]  /*1f600*/  CS2R R6, SRZ ;  /* 0x0000000000067805 */ /* 0x001fe4000001ff00 */
[----:B------:R-:W-:Y:S01]  /*1f610*/  ISETP.NE.U32.AND P0, PT, RZ, UR4, PT ;  /* 0x00000004ff007c0c */ /* 0x000fe2000bf05070 */
[----:B------:R-:W-:Y:S01]  /*1f620*/  ULDC.64 UR8, c[0x0][0xa18] ;  /* 0x0002860000087ab9 */ /* 0x000fe20000000a00 */
[----:B------:R-:W0:Y:S01]  /*1f630*/  LDC.64 R4, c[0x0][0xa08] ;  /* 0x00028200ff047b82 */ /* 0x000e220000000a00 */
[----:B------:R-:W-:Y:S01]  /*1f640*/  ULDC.64 UR6, c[0x0][0xa08] ;  /* 0x0002820000067ab9 */ /* 0x000fe20000000a00 */
[----:B------:R-:W-:Y:S01]  /*1f650*/  ISETP.NE.AND.EX P0, PT, RZ, UR5, PT, P0 ;  /* 0x00000005ff007c0c */ /* 0x000fe2000bf05300 */
[----:B------:R-:W-:-:S02]  /*1f660*/  ULDC.64 UR4, c[0x0][0xa00] ;  /* 0x0002800000047ab9 */ /* 0x000fc40000000a00 */
[----:B------:R-:W-:-:S04]  /*1f670*/  ISETP.NE.U32.AND P1, PT, RZ, UR4, PT ;  /* 0x00000004ff007c0c */ /* 0x000fc8000bf25070 */
[----:B------:R-:W-:Y:S01]  /*1f680*/  ISETP.NE.AND.EX P1, PT, RZ, UR5, PT, P1 ;  /* 0x00000005ff007c0c */ /* 0x000fe2000bf25310 */
[----:B------:R-:W-:Y:S01]  /*1f690*/  ULDC.64 UR4, c[0x0][0xa10] ;  /* 0x0002840000047ab9 */ /* 0x000fe20000000a00 */
[----:B-1----:R-:W-:-:S04]  /*1f6a0*/  IMAD.WIDE R12, R19, 0x4, R12 ;  /* 0x00000004130c7825 */ /* 0x002fc800078e020c */
[----:B---3--:R-:W1:Y:S07]  /*1f6b0*/  @P0 LDC.64 R2, c[0x0][0xa28] ;  /* 0x00028a00ff020b82 */ /* 0x008e6e0000000a00 */
[----:B------:R-:W2:Y:S01]  /*1f6c0*/  @P1 LDG.E R7, desc[UR38][R12.64] ;  /* 0x000000260c071981 */ /* 0x000ea2000c1e1900 */
[----:B------:R-:W-:-:S04]  /*1f6d0*/  ISETP.NE.U32.AND P3, PT, RZ, UR8, PT ;  /* 0x00000008ff007c0c */ /* 0x000fc8000bf65070 */
[----:B------:R-:W-:Y:S01]  /*1f6e0*/  ISETP.NE.AND.EX P3, PT, RZ, UR9, PT, P3 ;  /* 0x00000009ff007c0c */ /* 0x000fe2000bf65330 */
[----:B-1----:R-:W-:-:S12]  /*1f6f0*/  @P0 IMAD.WIDE R2, R19, 0x4, R2 ;  /* 0x0000000413020825 */ /* 0x002fd800078e0202 */
[----:B------:R-:W1:Y:S01]  /*1f700*/  @P3 LDC.64 R10, c[0x0][0xa18] ;  /* 0x00028600ff0a3b82 */ /* 0x000e620000000a00 */
[----:B-----5:R3:W5:Y:S01]  /*1f710*/  @P0 LDG.E R6, desc[UR38][R2.64] ;  /* 0x0000002602060981 */ /* 0x020762000c1e1900 */
[----:B------:R-:W-:Y:S01]  /*1f720*/  ISETP.NE.U32.AND P2, PT, RZ, UR6, PT ;  /* 0x00000006ff007c0c */ /* 0x000fe2000bf45070 */
[----:B------:R-:W-:Y:S01]  /*1f730*/  IMAD.MOV.U32 R8, RZ, RZ, RZ ;  /* 0x000000ffff087224 */ /* 0x000fe200078e00ff */
[----:B------:R-:W-:Y:S01]  /*1f740*/  ISETP.NE.U32.AND P0, PT, RZ, UR4, PT ;  /* 0x00000004ff007c0c */ /* 0x000fe2000bf05070 */
[----:B------:R-:W-:Y:S02]  /*1f750*/  IMAD.MOV.U32 R0, RZ, RZ, RZ ;  /* 0x000000ffff007224 */ /* 0x000fe400078e00ff */
[----:B0-----:R-:W-:Y:S01]  /*1f760*/  IMAD.WIDE R4, R19, 0x4, R4 ;  /* 0x0000000413047825 */ /* 0x001fe200078e0204 */
[----:B---3--:R-:W0:Y:S01]  /*1f770*/  LDC.64 R2, c[0x0][0xa10] ;  /* 0x00028400ff027b82 */ /* 0x008e220000000a00 */
[----:B------:R-:W-:Y:S01]  /*1f780*/  ULDC UR4, c[0x0][0x288] ;  /* 0x0000a20000047ab9 */ /* 0x000fe20000000800 */
[----:B------:R-:W-:-:S02]  /*1f790*/  ISETP.NE.AND.EX P2, PT, RZ, UR7, PT, P2 ;  /* 0x00000007ff007c0c */ /* 0x000fc4000bf45320 */
[----:B------:R-:W-:Y:S01]  /*1f7a0*/  ISETP.NE.AND.EX P0, PT, RZ, UR5, PT, P0 ;  /* 0x00000005ff007c0c */ /* 0x000fe2000bf05300 */
[----:B-1----:R-:W-:-:S10]  /*1f7b0*/  @P3 IMAD.WIDE R10, R19, 0x4, R10 ;  /* 0x00000004130a3825 */ /* 0x002fd400078e020a */
[----:B------:R-:W5:Y:S01]  /*1f7c0*/  @P2 LDG.E R8, desc[UR38][R4.64] ;  /* 0x0000002604082981 */ /* 0x000f62000c1e1900 */
[----:B0-----:R-:W-:-:S05]  /*1f7d0*/  IMAD.WIDE R2, R19, 0x4, R2 ;  /* 0x0000000413027825 */ /* 0x001fca00078e0202 */
        /* <DEDUP_REMOVED lines=14> */
[----:B------:R-:W-:Y:S02]  /*1f8c0*/  IMAD.MOV.U32 R11, RZ, RZ, R7 ;  /* 0x000000ffff0b7224 */ /* 0x000fe400078e0007 */
[----:B0-----:R-:W-:Y:S01]  /*1f8d0*/  IMAD.U32 R7, RZ, RZ, UR4 ;  /* 0x00000004ff077e24 */ /* 0x001fe2000f8e00ff */
[----:B------:R-:W-:Y:S06]  /*1f8e0*/  @P3 BRA `(.L_x_8629) ;  /* 0x0000000000143947 */ /* 0x000fec0003800000 */
[----:B------:R-:W-:Y:S05]  /*1f8f0*/  @!P1 BRA `(.L_x_8629) ;  /* 0x0000000000109947 */ /* 0x000fea0003800000 */
[----:B------:R-:W2:Y:S04]  /*1f900*/  LDG.E R9, desc[UR38][R12.64] ;  /* 0x000000260c097981 */ /* 0x000ea8000c1e1900 */
[----:B------:R-:W2:Y:S02]  /*1f910*/  LDG.E R12, desc[UR38][R12.64+0x4] ;  /* 0x000004260c0c7981 */ /* 0x000ea4000c1e1900 */
[----:B--2---:R-:W-:-:S05]  /*1f920*/  IMAD.IADD R11, R12, 0x1, -R9 ;  /* 0x000000010c0b7824 */ /* 0x004fca00078e0a09 */
[----:B------:R0:W-:Y:S02]  /*1f930*/  STL [R1+0x40], R11 ;  /* 0x0000400b01007387 */ /* 0x0001e40000100800 */
.L_x_8629:
        /* <DEDUP_REMOVED lines=10> */
.L_x_8630:
[----:B------:R-:W-:Y:S05]  /*1f9e0*/  @!P2 BRA `(.L_x_8631) ;  /* 0x00000000000ca947 */ /* 0x000fea0003800000 */
[----:B------:R-:W2:Y:S04]  /*1f9f0*/  LDG.E R7, desc[UR38][R4.64] ;  /* 0x0000002604077981 */ /* 0x000ea8000c1e1900 */
[----:B------:R-:W2:Y:S02]  /*1fa00*/  LDG.E R4, desc[UR38][R4.64+0x4] ;  /* 0x0000042604047981 */ /* 0x000ea4000c1e1900 */
[----:B--2---:R-:W-:-:S07]  /*1fa10*/  IMAD.IADD R7, R4, 0x1, -R7 ;  /* 0x0000000104077824 */ /* 0x004fce00078e0a07 */
.L_x_8631:
        /* <DEDUP_REMOVED lines=10> */
[----:B--2---:R-:W-:Y:S01]  /*1fac0*/  @P0 IADD3 R10, -R4, R2, RZ ;  /* 0x00000002040a0210 */ /* 0x004fe20007ffe1ff */
[----:B-1----:R-:W-:-:S04]  /*1fad0*/  @P1 IMAD.HI.U32 R2, R6, R3, RZ ;  /* 0x0000000306021227 */ /* 0x002fc800078e00ff */
[----:B------:R-:W-:Y:S01]  /*1fae0*/  IMAD.IADD R7, R9, 0x1, R10 ;  /* 0x0000000109077824 */ /* 0x000fe200078e020a */
[----:B----4-:R-:W-:-:S03]  /*1faf0*/  @P1 SHF.R.U32.HI R6, RZ, R5, R2 ;  /* 0x00000005ff061219 */ /* 0x010fc60000011602 */
[C---:B------:R-:W-:Y:S01]  /*1fb00*/  VIADD R2, R7.reuse, 0x7f ;  /* 0x0000007f07027836 */ /* 0x040fe20000000000 */
[----:B------:R-:W-:-:S04]  /*1fb10*/  IADD3 R17, R7, 0x1, -R11 ;  /* 0x0000000107117810 */ /* 0x000fc80007ffe80b */
[----:B------:R-:W-:Y:S01]  /*1fb20*/  SHF.R.S32.HI R3, RZ, 0x1f, R2 ;  /* 0x0000001fff037819 */ /* 0x000fe20000011402 */
[----:B------:R-:W-:-:S03]  /*1fb30*/  IMAD.IADD R6, R17, 0x1, R6 ;  /* 0x0000000111067824 */ /* 0x000fc600078e0206 */
[----:B------:R-:W-:Y:S02]  /*1fb40*/  LEA.HI R21, R3, R2, RZ, 0x7 ;  /* 0x0000000203157211 */ /* 0x000fe400078f38ff */
[----:B------:R-:W1:Y:S02]  /*1fb50*/  LDC.64 R2, c[0x0][0x9e0] ;  /* 0x00027800ff027b82 */ /* 0x000e640000000a00 */
[----:B------:R-:W-:Y:S02]  /*1fb60*/  SHF.R.S32.HI R21, RZ, 0x7, R21 ;  /* 0x00000007ff157819 */ /* 0x000fe40000011415 */
[----:B-1----:R-:W-:Y:S02]  /*1fb70*/  ISETP.GE.AND P2, PT, R3, 0x1, PT ;  /* 0x000000010300780c */ /* 0x002fe40003f46270 */
[----:B------:R-:W-:-:S11]  /*1fb80*/  IADD3 R8, R6, R2, RZ ;  /* 0x0000000206087210 */ /* 0x000fd60007ffe0ff */
[----:B---3--:R-:W-:Y:S05]  /*1fb90*/  @!P2 BRA `(.L_x_8632) ;  /* 0x000000000048a947 */ /* 0x008fea0003800000 */
        /* <DEDUP_REMOVED lines=11> */
.L_x_8634:
[----:B------:R-:W-:-:S13]  /*1fc50*/  ISETP.NE.AND P3, PT, R3, 0x1, PT ;  /* 0x000000010300780c */ /* 0x000fda0003f65270 */
[----:B------:R-:W1:Y:S02]  /*1fc60*/  @P3 LDC.64 R4, c[0x0][0x9e8] ;  /* 0x00027a00ff043b82 */ /* 0x000e640000000a00 */
[----:B-1----:R-:W-:-:S05]  /*1fc70*/  @P3 IMAD.HI.U32 R4, R2, R4, RZ ;  /* 0x0000000402043227 */ /* 0x002fca00078e00ff */
[----:B------:R-:W-:-:S07]  /*1fc80*/  @P3 SHF.R.U32.HI R2, RZ, R5, R4 ;  /* 0x00000005ff023219 */ /* 0x000fce0000011604 */
.L_x_8635:
[----:B------:R-:W-:Y:S05]  /*1fc90*/  BSYNC B0 ;  /* 0x0000000000007941 */ /* 0x000fea0003800000 */
.L_x_8633:
[----:B------:R-:W-:-:S05]  /*1fca0*/  IMAD R2, R2, R3, R3 ;  /* 0x0000000302027224 */ /* 0x000fca00078e0203 */
[----:B------:R-:W-:-:S07]  /*1fcb0*/  VIMNMX R8, R8, R2, PT ;  /* 0x0000000208087248 */ /* 0x000fce0003fe0100 */
.L_x_8632:
        /* <DEDUP_REMOVED lines=20> */
.L_x_8638:
[----:B------:R-:W-:-:S13]  /*1fe00*/  ISETP.NE.AND P1, PT, R3, 0x1, PT ;  /* 0x000000010300780c */ /* 0x000fda0003f25270 */
[----:B------:R-:W1:Y:S02]  /*1fe10*/  @P1 LDC.64 R4, c[0x0][0x9e8] ;  /* 0x00027a00ff041b82 */ /* 0x000e640000000a00 */
[----:B-1----:R-:W-:-:S05]  /*1fe20*/  @P1 IMAD.HI.U32 R4, R6, R4, RZ ;  /* 0x0000000406041227 */ /* 0x002fca00078e00ff */
[----:B------:R-:W-:-:S07]  /*1fe30*/  @P1 SHF.R.U32.HI R6, RZ, R5, R4 ;  /* 0x00000005ff061219 */ /* 0x000fce0000011604 */
.L_x_8639:
[----:B------:R-:W-:Y:S05]  /*1fe40*/  BSYNC B0 ;  /* 0x0000000000007941 */ /* 0x000fea0003800000 */
.L_x_8637:
[----:B------:R-:W-:-:S05]  /*1fe50*/  IMAD R3, R6, R3, RZ ;  /* 0x0000000306037224 */ /* 0x000fca00078e02ff */
[----:B------:R-:W-:-:S07]  /*1fe60*/  VIMNMX R2, R2, R3, !PT ;  /* 0x0000000302027248 */ /* 0x000fce0007fe0100 */
.L_x_8636:
[----:B------:R-:W-:Y:S01]  /*1fe70*/  IADD3 R8, R8, 0x7f, RZ ;  /* 0x0000007f08087810 */ /* 0x000fe20007ffe0ff */
[----:B------:R-:W-:Y:S01]  /*1fe80*/  BSSY B0, `(.L_x_8640) ;  /* 0x000012b000007945 */ /* 0x000fe20003800000 */
[----:B------:R-:W-:Y:S02]  /*1fe90*/  PLOP3.LUT P5, PT, PT, PT, PT, 0x80, 0x0 ;  /* 0x000000000000781c */ /* 0x000fe40003faf070 */
        /* <DEDUP_REMOVED lines=8> */
[--C-:B------:R-:W-:Y:S02]  /*1ff20*/  IMAD R3, R3, 0x80, -R9.reuse ;  /* 0x0000008003037824 */ /* 0x100fe400078e0a09 */
[----:B------:R-:W-:-:S03]  /*1ff30*/  IMAD R2, R2, 0x80, -R9 ;  /* 0x0000008002027824 */ /* 0x000fc600078e0a09 */
[----:B------:R-:W-:Y:S02]  /*1ff40*/  VIMNMX R3, RZ, R3, !PT ;  /* 0x00000003ff037248 */ /* 0x000fe40007fe0100 */
[----:B------:R-:W-:-:S04]  /*1ff50*/  VIMNMX R2, R2, R10, PT ;  /* 0x0000000a02027248 */ /* 0x000fc80003fe0100 */
        /* <DEDUP_REMOVED lines=16> */
.L_x_8864:
[----:B--2---:R-:W-:Y:S02]  /*20060*/  ISETP.NE.AND P0, PT, R14, RZ, PT ;  /* 0x000000ff0e00720c */ /* 0x004fe40003f05270 */
[----:B------:R-:W-:-:S11]  /*20070*/  PLOP3.LUT P1, PT, PT, PT, PT, 0x8, 0x0 ;  /* 0x000000000000781c */ /* 0x000fd60003f2e170 */
[----:B------:R-:W-:Y:S05]  /*20080*/  @P0 BRA `(.L_x_8643) ;  /* 0x00000000000c0947 */ /* 0x000fea0003800000 */
[----:B------:R-:W-:-:S03]  /*20090*/  UMOV UR4, 0xffffffff ;  /* 0xffffffff00047882 */ /* 0x000fc60000000000 */
[----:B------:R-:W-:Y:S05]  /*200a0*/  BRA.DIV UR4, `(.L_x_8644) ;  /* 0x0000007e04fc7947 */ /* 0x000fea000b800000 */
[----:B------:R-:W-:-:S13]  /*200b0*/  ELECT P1, URZ, PT ;  /* 0x00000000003f782f */ /* 0x000fda0003820000 */
.L_x_8643:
[----:B-1----:R-:W2:Y:S04]  /*200c0*/  LDL R5, [R1+0x54] ;  /* 0x0000540001057983 */ /* 0x002ea80000100800 */
[----:B------:R-:W3:Y:S01]  /*200d0*/  LDL R7, [R1] ;  /* 0x0000000001077983 */ /* 0x000ee20000100800 */
        /* <DEDUP_REMOVED lines=8> */
.L_x_8867:
[----:B------:R-:W-:Y:S05]  /*20160*/  BSYNC B1 ;  /* 0x0000000000017941 */ /* 0x000fea0003800000 */
.L_x_8645:
[----:B------:R-:W-:Y:S04]  /*20170*/  BSSY B1, `(.L_x_8647) ;  /* 0x0000072000017945 */ /* 0x000fe80003800000 */
[----:B------:R-:W-:Y:S05]  /*20180*/  @!P1 BRA `(.L_x_8648) ;  /* 0x0000000400c09947 */ /* 0x000fea0003800000 */
[----:B------:R-:W2:Y:S04]  /*20190*/  LDL R9, [R1] ;  /* 0x0000000001097983 */ /* 0x000ea80000100800 */
        /* <DEDUP_REMOVED lines=10> */
.L_x_8868:
[----:B------:R-:W-:Y:S05]  /*20240*/  BSYNC B2 ;  /* 0x0000000000027941 */ /* 0x000fea0003800000 */
.L_x_8649:
        /* <DEDUP_REMOVED lines=8> */
.L_x_8652:
[----:B------:R-:W-:Y:S05]  /*202d0*/  BSYNC B2 ;  /* 0x0000000000027941 */ /* 0x000fea0003800000 */
.L_x_8651:
[----:B------:R-:W3:Y:S04]  /*202e0*/  LDL R8, [R1] ;  /* 0x0000000001087983 */ /* 0x000ee80000100800 */
        /* <DEDUP_REMOVED lines=11> */
[----:B0-----:R-:W-:Y:S01]  /*203a0*/  IMAD.SHL.U32 R11, R5, 0x4000, RZ ;  /* 0x00004000050b7824 */ /* 0x001fe200078e00ff */
[----:B------:R-:W-:Y:S01]  /*203b0*/  IADD3 R5, R7, 0x28890, RZ ;  /* 0x0002889007057810 */ /* 0x000fe20007ffe0ff */
[----:B------:R-:W-:-:S07]  /*203c0*/  VIADD R8, R9, 0x18400 ;  /* 0x0001840009087836 */ /* 0x000fce0000000000 */
.L_x_8653:
        /* <DEDUP_REMOVED lines=16> */
.L_x_8654:
        /* <DEDUP_REMOVED lines=10> */
[----:B------:R-:W0:Y:S01]  /*20570*/  SYNCS.PHASECHK.TRANS64.TRYWAIT P0, [R7+URZ+0x288c0], R10 ;  /* 0x0288c00a070075a7 */ /* 0x000e22000800017f */
[----:B------:R-:W-:Y:S04]  /*20580*/  BSSY B2, `(.L_x_8655) ;  /* 0x0000002000027945 */ /* 0x000fe80003800000 */
[----:B0-----:R-:W-:Y:S05]  /*20590*/  @!P0 BRA `(.L_x_8656) ;  /* 0x0000007c00108947 */ /* 0x001fea0003800000 */
.L_x_8869:
[----:B------:R-:W-:Y:S05]  /*205a0*/  BSYNC B2 ;  /* 0x0000000000027941 */ /* 0x000fea0003800000 */
.L_x_8655:
[----:B------:R-:W-:Y:S01]  /*205b0*/  BSSY B2, `(.L_x_8657) ;  /* 0x000000a000027945 */ /* 0x000fe20003800000 */
[----:B------:R-:W-:Y:S02]  /*205c0*/  IMAD.MOV.U32 R12, RZ, RZ, 0x0 ;  /* 0x00000000ff0c7424 */ /* 0x000fe400078e00ff */
[----:B------:R-:W-:Y:S01]  /*205d0*/  IMAD.MOV.U32 R13, RZ, RZ, 0x12f00000 ;  /* 0x12f00000ff0d7424 */ /* 0x000fe200078e00ff */
[----:B------:R-:W-:Y:S06]  /*205e0*/  @P4 BRA `(.L_x_8658) ;  /* 0x0000000000184947 */ /* 0x000fec0003800000 */
[----:B------:R-:W2:Y:S02]  /*205f0*/  LDL R5, [R1+0x4] ;  /* 0x0000040001057983 */ /* 0x000ea40000100800 */
[----:B--2---:R-:W-:Y:S01]  /*20600*/  LOP3.LUT P0, RZ, R5, 0x1, RZ, 0xc0, !PT ;  /* 0x0000000105ff7812 */ /* 0x004fe2000780c0ff */
[----:B------:R-:W-:-:S04]  /*20610*/  IMAD.MOV.U32 R5, RZ, RZ, 0x8000 ;  /* 0x00008000ff057424 */ /* 0x000fc800078e00ff */
[----:B------:R2:W-:Y:S08]  /*20620*/  SYNCS.ARRIVE.TRANS64 RZ, [R7+URZ+0x288b0], R5 ;  /* 0x0288b00507ff79a7 */ /* 0x0005f0000800003f */
[----:B------:R-:W-:Y:S05]  /*20630*/  @!P0 BRA `(.L_x_8658) ;  /* 0x0000000000048947 */ /* 0x000fea0003800000 */
[----:B------:R-:W-:Y:S01]  /*20640*/  BPT.TRAP 0x1 ;  /* 0x000000040000795c */ /* 0x000fe20000300000 */
.L_x_8658:
[----:B------:R-:W-:Y:S05]  /*20650*/  BSYNC B2 ;  /* 0x0000000000027941 */ /* 0x000fea0003800000 */
.L_x_8657:
[----:B--2---:R-:W2:Y:S01]  /*20660*/  LDL R5, [R1] ;  /* 0x0000000001057983 */ /* 0x004ea20000100800 */
[----:B------:R-:W-:Y:S01]  /*20670*/  R2UR UR10, R14 ;  /* 0x000000000e0a72ca */ /* 0x000fe200000e0000 */
[----:B------:R-:W-:Y:S01]  /*20680*/  UIADD3 UR4, UP0, UR40, 0x670, URZ ;  /* 0x0000067028047890 */ /* 0x000fe2000ff1e03f */
[----:B------:R-:W-:Y:S01]  /*20690*/  R2UR UR6, R12 ;  /* 0x000000000c0672ca */ /* 0x000fe200000e0000 */
[----:B01----:R-:W-:Y:S01]  /*206a0*/  VIADD R7, R7, 0x288b0 ;  /* 0x000288b007077836 */ /* 0x003fe20000000000 */
[----:B------:R-:W-:Y:S01]  /*206b0*/  R2UR UR7, R13 ;  /* 0x000000000d0772ca */ /* 0x000fe200000e0000 */
[----:B------:R-:W-:Y:S01]  /*206c0*/  UIADD3.X UR5, URZ, UR41, URZ, UP0, !UPT ;  /* 0x000000293f057290 */ /* 0x000fe200087fe43f */
[----:B------:R-:W-:Y:S02]  /*206d0*/  PLOP3.LUT P0, PT, PT, PT, PT, 0x80, 0x0 ;  /* 0x000000000000781c */ /* 0x000fe40003f0f070 */
[----:B--2---:R-:W-:-:S05]  /*206e0*/  LEA R8, R11, R5, 0x1 ;  /* 0x000000050b087211 */ /* 0x004fca00078e08ff */
[----:B------:R-:W-:-:S07]  /*206f0*/  VIADD R5, R8, 0x400 ;  /* 0x0000040008057836 */ /* 0x000fce0000000000 */
.L_x_8659:
        /* <DEDUP_REMOVED lines=15> */
.L_x_8660:
        /* <DEDUP_REMOVED lines=10> */
.L_x_8648:
[----:B------:R-:W-:Y:S05]  /*20890*/  BSYNC B1 ;  /* 0x0000000000017941 */ /* 0x000fea0003800000 */
.L_x_8647:
[----:B------:R-:W1:Y:S04]  /*208a0*/  LDL.LU R9, [R1+0x1c] ;  /* 0x00001c0001097983 */ /* 0x000e680000300800 */
[----:B------:R-:W2:Y:S01]  /*208b0*/  LDL.LU R8, [R1+0x20] ;  /* 0x0000200001087983 */ /* 0x000ea20000300800 */
[----:B------:R-:W-:Y:S01]  /*208c0*/  PLOP3.LUT P5, PT, PT, PT, PT, 0x8, 0x0 ;  /* 0x000000000000781c */ /* 0x000fe20003fae170 */
[----:B-1----:R-:W-:Y:S02]  /*208d0*/  VIADD R5, R9, 0x1 ;  /* 0x0000000109057836 */ /* 0x002fe40000000000 */
[----:B------:R-:W-:-:S03]  /*208e0*/  VIADD R9, R4, 0xfffffffe ;  /* 0xfffffffe04097836 */ /* 0x000fc60000000000 */
        /* <DEDUP_REMOVED lines=8> */
.L_x_8675:
[----:B------:R-:W-:Y:S05]  /*20970*/  YIELD ;  /* 0x0000000000007946 */ /* 0x000fea0003800000 */
[----:B------:R-:W-:Y:S04]  /*20980*/  BSSY B1, `(.L_x_8661) ;  /* 0x000006e000017945 */ /* 0x000fe80003800000 */
[----:B--2---:R-:W-:Y:S05]  /*20990*/  @!P1 BRA `(.L_x_8662) ;  /* 0x0000000400b09947 */ /* 0x004fea0003800000 */
[----:B------:R-:W2:Y:S04]  /*209a0*/  LDL R7, [R1] ;  /* 0x0000000001077983 */ /* 0x000ea80000100800 */
        /* <DEDUP_REMOVED lines=10> */
.L_x_8870:
[----:B------:R-:W-:Y:S05]  /*20a50*/  BSYNC B2 ;  /* 0x0000000000027941 */ /* 0x000fea0003800000 */
.L_x_8663:
        /* <DEDUP_REMOVED lines=8> */
.L_x_8666:
[----:B------:R-:W-:Y:S05]  /*20ae0*/  BSYNC B2 ;  /* 0x0000000000027941 */ /* 0x000fea0003800000 */
.L_x_8665:
[----:B------:R-:W3:Y:S04]  /*20af0*/  LDL R5, [R1] ;  /* 0x0000000001057983 */ /* 0x000ee80000100800 */
        /* <DEDUP_REMOVED lines=12> */
.L_x_8667:
        /* <DEDUP_REMOVED lines=16> */
.L_x_8668:
        /* <DEDUP_REMOVED lines=13> */
.L_x_8871:
[----:B------:R-:W-:Y:S05]  /*20d90*/  BSYNC B2 ;  /* 0x0000000000027941 */ /* 0x000fea0003800000 */
.L_x_8669:
[----:B------:R-:W-:Y:S01]  /*20da0*/  BSSY B2, `(.L_x_8671) ;  /* 0x000000a000027945 */ /* 0x000fe20003800000 */
[----:B------:R-:W-:Y:S02]  /*20db0*/  IMAD.MOV.U32 R10, RZ, RZ, 0x0 ;  /* 0x00000000ff0a7424 */ /* 0x000fe400078e00ff */
[----:B0-----:R-:W-:Y:S01]  /*20dc0*/  IMAD.MOV.U32 R11, RZ, RZ, 0x12f00000 ;  /* 0x12f00000ff0b7424 */ /* 0x001fe200078e00ff */
[----:B------:R-:W-:Y:S06]  /*20dd0*/  @P2 BRA `(.L_x_8672) ;  /* 0x0000000000182947 */ /* 0x000fec0003800000 */
[----:B------:R-:W3:Y:S02]  /*20de0*/  LDL R4, [R1+0x4] ;  /* 0x0000040001047983 */ /* 0x000ee40000100800 */
[----:B---3--:R-:W-:Y:S01]  /*20df0*/  LOP3.LUT P0, RZ, R4, 0x1, RZ, 0xc0, !PT ;  /* 0x0000000104ff7812 */ /* 0x008fe2000780c0ff */
[----:B------:R-:W-:-:S04]  /*20e00*/  IMAD.MOV.U32 R4, RZ, RZ, 0x8000 ;  /* 0x00008000ff047424 */ /* 0x000fc800078e00ff */
[----:B------:R0:W-:Y:S08]  /*20e10*/  SYNCS.ARRIVE.TRANS64 RZ, [R8+URZ+0x288b0], R4 ;  /* 0x0288b00408ff79a7 */ /* 0x0001f0000800003f */
[----:B------:R-:W-:Y:S05]  /*20e20*/  @!P0 BRA `(.L_x_8672) ;  /* 0x0000000000048947 */ /* 0x000fea0003800000 */
[----:B------:R-:W-:Y:S01]  /*20e30*/  BPT.TRAP 0x1 ;  /* 0x000000040000795c */ /* 0x000fe20000300000 */
.L_x_8672:
[----:B------:R-:W-:Y:S05]  /*20e40*/  BSYNC B2 ;  /* 0x0000000000027941 */ /* 0x000fea0003800000 */
.L_x_8671:
        /* <DEDUP_REMOVED lines=8> */
.L_x_8673:
        /* <DEDUP_REMOVED lines=15> */
.L_x_8674:
        /* <DEDUP_REMOVED lines=10> */
.L_x_8662:
[----:B------:R-:W-:Y:S05]  /*21060*/  BSYNC B1 ;  /* 0x0000000000017941 */ /* 0x000fea0003800000 */
.L_x_8661:
        /* <DEDUP_REMOVED lines=12> */
.L_x_8641:
[----:B------:R-:W-:Y:S05]  /*21130*/  BSYNC B0 ;  /* 0x0000000000007941 */ /* 0x000fea0003800000 */
.L_x_8640:
        /* <DEDUP_REMOVED lines=26> */
.L_x_8678:
[----:B------:R-:W-:-:S13]  /*212e0*/  ISETP.NE.AND P2, PT, R3, 0x1, PT ;  /* 0x000000010300780c */ /* 0x000fda0003f45270 */
[----:B-1----:R-:W1:Y:S02]  /*212f0*/  @P2 LDC.64 R4, c[0x0][0x9e8] ;  /* 0x00027a00ff042b82 */ /* 0x002e640000000a00 */
[----:B-1----:R-:W-:-:S05]  /*21300*/  @P2 IMAD.HI.U32 R4, R6, R4, RZ ;  /* 0x0000000406042227 */ /* 0x002fca00078e00ff */
[----:B------:R-:W-:-:S07]  /*21310*/  @P2 SHF.R.U32.HI R6, RZ, R5, R4 ;  /* 0x00000005ff062219 */ /* 0x000fce0000011604 */
.L_x_8679:
[----:B------:R-:W-:Y:S05]  /*21320*/  BSYNC B0 ;  /* 0x0000000000007941 */ /* 0x000fea0003800000 */
.L_x_8677:
[----:B------:R-:W-:-:S05]  /*21330*/  IMAD R6, R6, R3, R3 ;  /* 0x0000000306067224 */ /* 0x000fca00078e0203 */
[----:B------:R-:W-:-:S07]  /*21340*/  VIMNMX R2, R2, R6, PT ;  /* 0x0000000602027248 */ /* 0x000fce0003fe0100 */
.L_x_8676:
[----:B------:R-:W-:Y:S01]  /*21350*/  IADD3 R2, R2, 0x7f, RZ ;  /* 0x0000007f02027810 */ /* 0x000fe20007ffe0ff */
[----:B-1----:R-:W1:Y:S01]  /*21360*/  @P0 LDC R4, c[0x0][0x450] ;  /* 0x00011400ff040b82 */ /* 0x002e620000000800 */
[----:B------:R-:W-:Y:S02]  /*21370*/  ULDC UR4, c[0x0][0x9dc] ;  /* 0x0002770000047ab9 */ /* 0x000fe40000000800 */
[----:B------:R-:W-:-:S04]  /*21380*/  SHF.R.S32.HI R0, RZ, 0x1f, R2 ;  /* 0x0000001fff007819 */ /* 0x000fc80000011402 */
[----:B------:R-:W-:Y:S02]  /*21390*/  LEA.HI R0, R0, R2, RZ, 0x7 ;  /* 0x0000000200007211 */ /* 0x000fe400078f38ff */
[----:B------:R-:W2:Y:S02]  /*213a0*/  @P0 LDC R2, c[0x0][0x44c] ;  /* 0x00011300ff020b82 */ /* 0x000ea40000000800 */
[----:B------:R-:W-:-:S04]  /*213b0*/  SHF.R.S32.HI R0, RZ, 0x7, R0 ;  /* 0x00000007ff007819 */ /* 0x000fc80000011400 */
[----:B------:R-:W-:Y:S01]  /*213c0*/  VIMNMX R6, R21, R0, PT ;  /* 0x0000000015067248 */ /* 0x000fe20003fe0100 */
[----:B------:R-:W-:-:S04]  /*213d0*/  IMAD.MOV.U32 R0, RZ, RZ, R7 ;  /* 0x000000ffff007224 */ /* 0x000fc800078e0007 */
[----:B------:R3:W-:Y:S01]  /*213e0*/  STL [R1+0x38], R6 ;  /* 0x0000380601007387 */ /* 0x0007e20000100800 */
[----:B--2---:R-:W-:-:S05]  /*213f0*/  @P0 IMAD.HI.U32 R2, R7, R2, RZ ;  /* 0x0000000207020227 */ /* 0x004fca00078e00ff */
[----:B-1----:R-:W-:-:S05]  /*21400*/  @P0 SHF.R.U32.HI R0, RZ, R4, R2 ;  /* 0x00000004ff000219 */ /* 0x002fca0000011602 */
[----:B------:R-:W-:-:S04]  /*21410*/  IMAD.IADD R2, R20, 0x1, R0 ;  /* 0x0000000114027824 */ /* 0x000fc800078e0200 */
[----:B------:R-:W-:Y:S01]  /*21420*/  VIADD R0, R2, -UR4 ;  /* 0x8000000402007c36 */ /* 0x000fe20008000000 */
        /* <DEDUP_REMOVED lines=11> */
.L_x_8682:
[----:B------:R-:W-:-:S13]  /*214e0*/  ISETP.NE.AND P0, PT, R3, 0x1, PT ;  /* 0x000000010300780c */ /* 0x000fda0003f05270 */
[----:B------:R-:W1:Y:S02]  /*214f0*/  @P0 LDC.64 R4, c[0x0][0x9e8] ;  /* 0x00027a00ff040b82 */ /* 0x000e640000000a00 */
[----:B-1----:R-:W-:-:S05]  /*21500*/  @P0 IMAD.HI.U32 R4, R2, R4, RZ ;  /* 0x0000000402040227 */ /* 0x002fca00078e00ff */
[----:B------:R-:W-:-:S07]  /*21510*/  @P0 SHF.R.U32.HI R2, RZ, R5, R4 ;  /* 0x00000005ff020219 */ /* 0x000fce0000011604 */
.L_x_8683:
[----:B------:R-:W-:Y:S05]  /*21520*/  BSYNC B0 ;  /* 0x0000000000007941 */ /* 0x000fea0003800000 */
.L_x_8681:
[----:B------:R-:W-:-:S05]  /*21530*/  IMAD R2, R2, R3, RZ ;  /* 0x0000000302027224 */ /* 0x000fca00078e02ff */
[----:B------:R-:W-:-:S07]  /*21540*/  VIMNMX R0, R0, R2, !PT ;  /* 0x0000000200007248 */ /* 0x000fce0007fe0100 */
.L_x_8680:
[----:B------:R-:W-:Y:S01]  /*21550*/  SHF.R.S32.HI R2, RZ, 0x1f, R0 ;  /* 0x0000001fff027819 */ /* 0x000fe20000011400 */
[----:B------:R-:W-:Y:S03]  /*21560*/  BSSY B7, `(.L_x_8684) ;  /* 0x00003ee000077945 */ /* 0x000fe60003800000 */
[----:B------:R-:W-:-:S04]  /*21570*/  LEA.HI R2, R2, R0, RZ, 0x7 ;  /* 0x0000000002027211 */ /* 0x000fc800078f38ff */
[----:B------:R-:W-:-:S04]  /*21580*/  SHF.R.S32.HI R2, RZ, 0x7, R2 ;  /* 0x00000007ff027819 */ /* 0x000fc80000011402 */
        /* <DEDUP_REMOVED lines=11> */
[----:B------:R-:W1:Y:S08]  /*21640*/  FLO.U32 R0, UR4 ;  /* 0x0000000400007d00 */ /* 0x000e7000080e0000 */
        /* <DEDUP_REMOVED lines=9> */
.L_x_8685:
        /* <DEDUP_REMOVED lines=12> */
[----:B------:R-:W-:Y:S02]  /*217a0*/  IMAD.U32 R5, RZ, RZ, UR7 ;  /* 0x00000007ff057e24 */ /* 0x000fe4000f8e00ff */
[----:B------:R-:W-:Y:S02]  /*217b0*/  IMAD.U32 R7, RZ, RZ, UR9 ;  /* 0x00000009ff077e24 */ /* 0x000fe4000f8e00ff */
[----:B------:R-:W-:-:S02]  /*217c0*/  IMAD.U32 R10, RZ, RZ, UR4 ;  /* 0x00000004ff0a7e24 */ /* 0x000fc4000f8e00ff */
[----:B0-----:R-:W-:Y:S02]  /*217d0*/  IMAD.U32 R11, RZ, RZ, UR5 ;  /* 0x00000005ff0b7e24 */ /* 0x001fe4000f8e00ff */
[----:B------:R-:W-:Y:S02]  /*217e0*/  IMAD.MOV.U32 R8, RZ, RZ, 0x70 ;  /* 0x00000070ff087424 */ /* 0x000fe400078e00ff */
[----:B------:R-:W-:Y:S02]  /*217f0*/  IMAD.MOV.U32 R12, RZ, RZ, 0x1 ;  /* 0x00000001ff0c7424 */ /* 0x000fe400078e00ff */
[----:B------:R-:W-:-:S07]  /*21800*/  IMAD.MOV.U32 R13, RZ, RZ, RZ ;  /* 0x000000ffff0d7224 */ /* 0x000fce00078e00ff */
[----:B------:R-:W-:-:S07]  /*21810*/  LEPC R20, `(.L_x_8688) ;  /* 0x000000001014794e */ /* 0x000fce0000000000 */
[----:B-1----:R-:W-:Y:S05]  /*21820*/  CALL.ABS.NOINC R2 ;  /* 0x0000000002007343 */ /* 0x002fea0003c00000 */
.L_x_8688:
[----:B------:R-:W-:Y:S05]  /*21830*/  BSYNC B6 ;  /* 0x0000000000067941 */ /* 0x000fea0003800000 */
.L_x_8687:
[----:B------:R-:W-:Y:S01]  /*21840*/  IADD3 R0, R17, 0x400, RZ ;  /* 0x0000040011007810 */ /* 0x000fe20007ffe0ff */
[----:B------:R-:W-:Y:S03]  /*21850*/  BSSY B6, `(.L_x_8689) ;  /* 0x0000022000067945 */ /* 0x000fe60003800000 */
        /* <DEDUP_REMOVED lines=8> */
[----:B------:R-:W-:Y:S01]  /*218e0*/  MOV R8, 0x70 ;  /* 0x0000007000087802 */ /* 0x000fe20000000f00 */
[----:B------:R-:W-:Y:S02]  /*218f0*/  IMAD.U32 R5, RZ, RZ, UR7 ;  /* 0x00000007ff057e24 */ /* 0x000fe4000f8e00ff */
[----:B------:R-:W-:Y:S02]  /*21900*/  IMAD.U32 R6, RZ, RZ, UR8 ;  /* 0x00000008ff067e24 */ /* 0x000fe4000f8e00ff */
[----:B------:R-:W-:-:S02]  /*21910*/  IMAD.U32 R7, RZ, RZ, UR9 ;  /* 0x00000009ff077e24 */ /* 0x000fc4000f8e00ff */
[----:B------:R-:W-:Y:S02]  /*21920*/  IMAD.U32 R10, RZ, RZ, UR4 ;  /* 0x00000004ff0a7e24 */ /* 0x000fe4000f8e00ff */
[----:B0-----:R-:W-:Y:S02]  /*21930*/  IMAD.U32 R11, RZ, RZ, UR5 ;  /* 0x00000005ff0b7e24 */ /* 0x001fe4000f8e00ff */
[----:B------:R-:W-:Y:S02]  /*21940*/  IMAD.MOV.U32 R12, RZ, RZ, 0x1 ;  /* 0x00000001ff0c7424 */ /* 0x000fe400078e00ff */
[----:B-1----:R-:W-:-:S07]  /*21950*/  IMAD.MOV.U32 R13, RZ, RZ, RZ ;  /* 0x000000ffff0d7224 */ /* 0x002fce00078e00ff */
[----:B------:R-:W-:-:S07]  /*21960*/  LEPC R20, `(.L_x_8691) ;  /* 0x000000001014794e */ /* 0x000fce0000000000 */
[----:B--2---:R-:W-:Y:S05]  /*21970*/  CALL.ABS.NOINC R2 ;  /* 0x0000000002007343 */ /* 0x004fea0003c00000 */
.L_x_8691:
        /* <DEDUP_REMOVED lines=15> */
.L_x_8690:
[----:B------:R-:W-:Y:S05]  /*21a70*/  BSYNC B6 ;  /* 0x0000000000067941 */ /* 0x000fea0003800000 */
.L_x_8689:
[----:B------:R-:W-:Y:S01]  /*21a80*/  ULDC.64 UR4, c[0x0][0x9f8] ;  /* 0x00027e0000047ab9 */ /* 0x000fe20000000a00 */
[----:B------:R-:W2:Y:S01]  /*21a90*/  LDL R17, [R1+0x38] ;  /* 0x0000380001117983 */ /* 0x000ea20000100800 */
[----:B------:R-:W-:Y:S01]  /*21aa0*/  ISETP.NE.U32.AND P0, PT, RZ, UR4, PT ;  /* 0x00000004ff007c0c */ /* 0x000fe2000bf05070 */
[----:B------:R-:W-:-:S03]  /*21ab0*/  IMAD.MOV.U32 R7, RZ, RZ, R19 ;  /* 0x000000ffff077224 */ /* 0x000fc600078e0013 */
        /* <DEDUP_REMOVED lines=19> */
.L_x_8874:
[----:B--2---:R-:W2:Y:S01]  /*21bf0*/  LDL.LU R4, [R1+0x4] ;  /* 0x0000040001047983 */ /* 0x004ea20000300800 */
[----:B------:R-:W-:Y:S02]  /*21c00*/  PLOP3.LUT P1, PT, PT, PT, PT, 0x8, 0x0 ;  /* 0x000000000000781c */ /* 0x000fe40003f2e170 */
[----:B---3--:R-:W-:Y:S01]  /*21c10*/  ISETP.NE.AND P0, PT, R14, RZ, PT ;  /* 0x000000ff0e00720c */ /* 0x008fe20003f05270 */
[----:B------:R3:W-:Y:S01]  /*21c20*/  STL [R1+0xc], R0 ;  /* 0x00000c0001007387 */ /* 0x0007e20000100800 */
[----:B--2---:R-:W-:-:S09]  /*21c30*/  LOP3.LUT R4, R4, 0xfffffffb, RZ, 0xc0, !PT ;  /* 0xfffffffb04047812 */ /* 0x004fd200078ec0ff */
[----:B------:R-:W-:-:S05]  /*21c40*/  @P1 LOP3.LUT R4, R4, 0x4, RZ, 0xfc, !PT ;  /* 0x0000000404041812 */ /* 0x000fca00078efcff */
[----:B------:R3:W-:Y:S01]  /*21c50*/  STL [R1+0x4], R4 ;  /* 0x0000040401007387 */ /* 0x0007e20000100800 */
[----:B------:R-:W-:Y:S05]  /*21c60*/  @P0 BRA `(.L_x_8693) ;  /* 0x0000000400280947 */ /* 0x000fea0003800000 */
[----:B------:R-:W-:-:S03]  /*21c70*/  UMOV UR4, 0xffffffff ;  /* 0xffffffff00047882 */ /* 0x000fc60000000000 */
[----:B------:R-:W-:Y:S05]  /*21c80*/  BRA.DIV UR4, `(.L_x_8694) ;  /* 0x0000006604c47947 */ /* 0x000fea000b800000 */
[----:B------:R-:W-:-:S13]  /*21c90*/  ELECT P6, URZ, PT ;  /* 0x00000000003f782f */ /* 0x000fda00038c0000 */
.L_x_8877:
[----:B------:R-:W-:Y:S05]  /*21ca0*/  @!P6 BRA `(.L_x_8693) ;  /* 0x000000040018e947 */ /* 0x000fea0003800000 */
[----:B------:R-:W-:-:S04]  /*21cb0*/  ISETP.NE.U32.AND P0, PT, R2, RZ, PT ;  /* 0x000000ff0200720c */ /* 0x000fc80003f05070 */
[----:B------:R-:W-:-:S13]  /*21cc0*/  ISETP.NE.AND.EX P0, PT, R3, RZ, PT, P0 ;  /* 0x000000ff0300720c */ /* 0x000fda0003f05300 */
[----:B------:R-:W-:Y:S05]  /*21cd0*/  @!P0 BRA `(.L_x_8695) ;  /* 0x0000000000508947 */ /* 0x000fea0003800000 */
[----:B------:R-:W2:Y:S01]  /*21ce0*/  LDC R6, c[0x0][0x43c] ;  /* 0x00010f00ff067b82 */ /* 0x000ea20000000800 */
[----:B------:R-:W-:Y:S01]  /*21cf0*/  MOV R9, R0 ;  /* 0x0000000000097202 */ /* 0x000fe20000000f00 */
[----:B------:R-:W-:-:S04]  /*21d00*/  ULDC.64 UR4, c[0x0][0x428] ;  /* 0x00010a0000047ab9 */ /* 0x000fc80000000a00 */
[----:B---3--:R-:W-:Y:S01]  /*21d10*/  IMAD.MOV.U32 R0, RZ, RZ, R9 ;  /* 0x000000ffff007224 */ /* 0x008fe200078e0009 */
[----:B--2---:R-:W-:-:S13]  /*21d20*/  ISETP.NE.AND P0, PT, R6, 0x1, PT ;  /* 0x000000010600780c */ /* 0x004fda0003f05270 */
[----:B------:R-:W2:Y:S02]  /*21d30*/  @P0 LDC.64 R4, c[0x0][0x440] ;  /* 0x00011000ff040b82 */ /* 0x000ea40000000a00 */
[----:B--2---:R-:W-:-:S05]  /*21d40*/  @P0 IMAD.HI.U32 R4, R9, R4, RZ ;  /* 0x0000000409040227 */ /* 0x004fca00078e00ff */
        /* <DEDUP_REMOVED lines=13> */
.L_x_8695:
[----:B-1----:R-:W4:Y:S04]  /*21e20*/  LDL R7, [R1] ;  /* 0x0000000001077983 */ /* 0x002f280000100800 */
[----:B---3--:R-:W4:Y:S04]  /*21e30*/  LDL R0, [R1+0x8] ;  /* 0x0000080001007983 */ /* 0x008f280000100800 */
[----:B--2---:R-:W2:Y:S01]  /*21e40*/  LDL R2, [R1+0x14] ;  /* 0x0000140001027983 */ /* 0x004ea20000100800 */
[----:B----4-:R-:W-:Y:S01]  /*21e50*/  IMAD R0, R0, 0x8, R7 ;  /* 0x0000000800007824 */ /* 0x010fe200078e0207 */
[----:B--2---:R-:W-:-:S04]  /*21e60*/  SHF.L.U32 R2, R2, 0x1f, RZ ;  /* 0x0000001f02027819 */ /* 0x004fc800000006ff */
[----:B------:R-:W1:Y:S02]  /*21e70*/  SYNCS.PHASECHK.TRANS64.TRYWAIT P0, [R0+URZ+0x28840], R2 ;  /* 0x02884002000075a7 */ /* 0x000e64000800017f */
[----:B-1----:R-:W-:Y:S05]  /*21e80*/  @!P0 BRA `(.L_x_8696) ;  /* 0x0000006400648947 */ /* 0x002fea0003800000 */
.L_x_8878:
        /* <DEDUP_REMOVED lines=10> */
.L_x_8697:
[----:B------:R-:W3:Y:S04]  /*21f30*/  LDL R5, [R1] ;  /* 0x0000000001057983 */ /* 0x000ee80000100800 */
[----:B------:R-:W3:Y:S04]  /*21f40*/  LDL R4, [R1+0x8] ;  /* 0x0000080001047983 */ /* 0x000ee80000100800 */
[----:B------:R-:W4:Y:S04]  /*21f50*/  LDL R6, [R1+0xc] ;  /* 0x00000c0001067983 */ /* 0x000f280000100800 */
[----:B-12---:R-:W2:Y:S01]  /*21f60*/  LDL R2, [R1+0x18] ;  /* 0x0000180001027983 */ /* 0x006ea20000100800 */
[----:B------:R-:W-:-:S02]  /*21f70*/  R2UR UR9, R0 ;  /* 0x00000000000972ca */ /* 0x000fc400000e0000 */
[----:B------:R-:W-:Y:S01]  /*21f80*/  PLOP3.LUT P0, PT, PT, PT, PT, 0x80, 0x0 ;  /* 0x000000000000781c */ /* 0x000fe20003f0f070 */
[----:B------:R-:W-:Y:S01]  /*21f90*/  UIADD3 UR4, UP0, UR40, 0x370, URZ ;  /* 0x0000037028047890 */ /* 0x000fe2000ff1e03f */
[----:B------:R-:W-:Y:S02]  /*21fa0*/  R2UR UR12, R18 ;  /* 0x00000000120c72ca */ /* 0x000fe400000e0000 */
[----:B-----5:R-:W-:Y:S02]  /*21fb0*/  R2UR UR13, R17 ;  /* 0x00000000110d72ca */ /* 0x020fe400000e0000 */
[----:B------:R-:W-:-:S05]  /*21fc0*/  LOP3.LUT R3, R3, 0xfffffffb, RZ, 0xc0, !PT ;  /* 0xfffffffb03037812 */ /* 0x000fca00078ec0ff */
[----:B------:R-:W-:Y:S01]  /*21fd0*/  UIADD3 UR9, UR9, 0x28830, URZ ;  /* 0x0002883009097890 */ /* 0x000fe2000fffe03f */
[----:B------:R-:W-:Y:S01]  /*21fe0*/  UMOV UR10, URZ ;  /* 0x0000003f000a7c82 */ /* 0x000fe20008000000 */
[----:B------:R-:W-:Y:S01]  /*21ff0*/  UMOV UR7, 0x14f00000 ;  /* 0x14f0000000077882 */ /* 0x000fe20000000000 */
[----:B------:R-:W-:Y:S01]  /*22000*/  @P0 LOP3.LUT R3, R3, 0x4, RZ, 0xfc, !PT ;  /* 0x0000000403030812 */ /* 0x000fe200078efcff */
[----:B------:R-:W-:-:S04]  /*22010*/  UMOV UR15, 0x40 ;  /* 0x00000040000f7882 */ /* 0x000fc80000000000 */
[----:B------:R1:W-:Y:S01]  /*22020*/  STL [R1+0x4], R3 ;  /* 0x0000040301007387 */ /* 0x0003e20000100800 */
[----:B---3--:R-:W-:Y:S02]  /*22030*/  LEA R0, R4, R5, 0xf ;  /* 0x0000000504007211 */ /* 0x008fe400078e78ff */
[----:B----4-:R-:W-:Y:S02]  /*22040*/  R2UR UR11, R6 ;  /* 0x00000000060b72ca */ /* 0x010fe400000e0000 */
[----:B------:R-:W-:Y:S02]  /*22050*/  R2UR UR6, R0 ;  /* 0x00000000000672ca */ /* 0x000fe400000e0000 */
[----:B--2---:R-:W-:-:S11]  /*22060*/  R2UR UR5, R2 ;  /* 0x00000000020572ca */ /* 0x004fd600000e0000 */
[----:B------:R-:W-:Y:S02]  /*22070*/  UIADD3 UR8, UR6, 0x18400, URZ ;  /* 0x0001840006087890 */ /* 0x000fe4000fffe03f */
[----:B------:R-:W-:Y:S02]  /*22080*/  ULEA UR11, UR11, UR5, 0x7 ;  /* 0x000000050b0b7291 */ /* 0x000fe4000f8e383f */
[----:B------:R-:W-:Y:S02]  /*22090*/  UIADD3.X UR5, URZ, UR41, URZ, UP0, !UPT ;  /* 0x000000293f057290 */ /* 0x000fe400087fe43f */
[----:B------:R-:W-:-:S03]  /*220a0*/  UIADD3 UR14, UR6, 0x1c400, URZ ;  /* 0x0001c400060e7890 */ /* 0x000fc6000fffe03f */
[----:B------:R-:W-:-:S04]  /*220b0*/  UMOV UR6, 0x0 ;  /* 0x0000000000067882 */ /* 0x000fc80000000000 */
[----:B------:R2:W-:Y:S02]  /*220c0*/  UTMALDG.4D [UR8], [UR4], desc[UR6] ;  /* 0x00000608040075b4 */ /* 0x0005e40008019000 */
[----:B--2---:R-:W-:Y:S01]  /*220d0*/  UMOV UR8, UR14 ;  /* 0x0000000e00087c82 */ /* 0x004fe20008000000 */
[----:B------:R-:W-:Y:S02]  /*220e0*/  UMOV UR10, UR15 ;  /* 0x0000000f000a7c82 */ /* 0x000fe40008000000 */
[----:B------:R1:W-:Y:S02]  /*220f0*/  UTMALDG.4D [UR8], [UR4], desc[UR6] ;  /* 0x00000608040075b4 */ /* 0x0003e40008019000 */
[----:B-1----:R-:W-:Y:S01]  /*22100*/  NOP ;  /* 0x0000000000007918 */ /* 0x002fe20000000000 */
.L_x_8693:
[----:B---3--:R-:W2:Y:S04]  /*22110*/  LDL R4, [R1] ;  /* 0x0000000001047983 */ /* 0x008ea80000100800 */
        /* <DEDUP_REMOVED lines=31> */
.L_x_8699:
[----:B------:R-:W-:Y:S05]  /*22310*/  BSYNC B6 ;  /* 0x0000000000067941 */ /* 0x000fea0003800000 */
.L_x_8698:
[----:B--2---:R-:W2:Y:S01]  /*22320*/  LDL.LU R0, [R1+0x44] ;  /* 0x0000440001007983 */ /* 0x004ea20000300800 */
[----:B-1----:R-:W1:Y:S01]  /*22330*/  LDC R7, c[0x0][0x448] ;  /* 0x00011200ff077b82 */ /* 0x002e620000000800 */
[----:B------:R-:W-:Y:S02]  /*22340*/  ULDC.64 UR4, c[0x0][0x2d8] ;  /* 0x0000b60000047ab9 */ /* 0x000fe40000000a00 */
[----:B------:R-:W2:Y:S04]  /*22350*/  LDL.LU.64 R2, [R1+0x48] ;  /* 0x0000480001027983 */ /* 0x000ea80000300a00 */
[----:B------:R-:W3:Y:S01]  /*22360*/  LDL R12, [R1+0x34] ;  /* 0x00003400010c7983 */ /* 0x000ee20000100800 */
[----:B------:R-:W4:Y:S01]  /*22370*/  S2R R5, SR_TID.X ;  /* 0x0000000000057919 */ /* 0x000f220000002100 */
[----:B------:R-:W0:Y:S01]  /*22380*/  S2R R8, SR_TID.X ;  /* 0x0000000000087919 */ /* 0x000e220000002100 */
[----:B----4-:R-:W-:-:S04]  /*22390*/  LOP3.LUT R5, R5, 0x7f, RZ, 0xc0, !PT ;  /* 0x0000007f05057812 */ /* 0x010fc800078ec0ff */
[----:B------:R-:W-:Y:S01]  /*223a0*/  SHF.R.U32.HI R5, RZ, 0x3, R5 ;  /* 0x00000003ff057819 */ /* 0x000fe20000011605 */
[----:B0-----:R-:W-:-:S05]  /*223b0*/  IMAD.SHL.U32 R8, R8, 0x10, RZ ;  /* 0x0000001008087824 */ /* 0x001fca00078e00ff */
[----:B------:R-:W-:Y:S01]  /*223c0*/  LOP3.LUT R8, R5, 0x70, R8, 0xf8, !PT ;  /* 0x0000007005087812 */ /* 0x000fe200078ef808 */
[----:B--2---:R-:W-:Y:S01]  /*223d0*/  IMAD.MOV.U32 R3, RZ, RZ, R0 ;  /* 0x000000ffff037224 */ /* 0x004fe200078e0000 */
        /* <DEDUP_REMOVED lines=20> */
[----:B------:R-:W2:Y:S01]  /*22520*/  S2R R8, SR_TID.X ;  /* 0x0000000000087919 */ /* 0x000ea20000002100 */
[----:B------:R-:W-:Y:S01]  /*22530*/  IADD3 R3, R3, R0, RZ ;  /* 0x0000000003037210 */ /* 0x000fe20007ffe0ff */
        /* <DEDUP_REMOVED lines=17> */
[----:B------:R-:W-:Y:S01]  /*22650*/  ULDC.64 UR4, c[0x0][0x280] ;  /* 0x0000a00000047ab9 */ /* 0x000fe20000000a00 */
[----:B------:R-:W-:Y:S02]  /*22660*/  LOP3.LUT R8, R8, 0x40, RZ, 0xfc, !PT ;  /* 0x0000004008087812 */ /* 0x000fe400078efcff */
[----:B------:R-:W-:Y:S01]  /*22670*/  IMAD.IADD R3, R3, 0x1, R4 ;  /* 0x0000000103037824 */ /* 0x000fe200078e0204 */
[----:B------:R-:W-:Y:S01]  /*22680*/  LEA R4, P0, R2, UR4, 0x1 ;  /* 0x0000000402047c11 */ /* 0x000fe2000f8008ff */
[----:B------:R-:W-:Y:S02]  /*22690*/  ULDC UR4, c[0x0][0x2b8] ;  /* 0x0000ae0000047ab9 */ /* 0x000fe40000000800 */
[----:B------:R-:W-:Y:S02]  /*226a0*/  ISETP.GE.AND P1, PT, R8, UR4, PT ;  /* 0x0000000408007c0c */ /* 0x000fe4000bf26270 */
[----:B------:R0:W5:Y:S01]  /*226b0*/  LDL R8, [R1+0x30] ;  /* 0x0000300001087983 */ /* 0x0001620000100800 */
[----:B------:R-:W1:Y:S01]  /*226c0*/  S2R R9, SR_TID.X ;  /* 0x0000000000097919 */ /* 0x000e620000002100 */
[----:B------:R-:W2:Y:S01]  /*226d0*/  S2R R10, SR_TID.X ;  /* 0x00000000000a7919 */ /* 0x000ea20000002100 */
[----:B------:R-:W-:-:S02]  /*226e0*/  LEA.HI.X R3, R2, UR5, R3, 0x1, P0 ;  /* 0x0000000502037c11 */ /* 0x000fc400080f0c03 */
[----:B-1----:R-:W-:-:S04]  /*226f0*/  SHF.L.U32 R9, R9, 0x3, RZ ;  /* 0x0000000309097819 */ /* 0x002fc800000006ff */
[----:B------:R-:W-:Y:S02]  /*22700*/  LOP3.LUT R9, R9, 0x38, RZ, 0xc0, !PT ;  /* 0x0000003809097812 */ /* 0x000fe400078ec0ff */
[----:B--2---:R-:W-:Y:S02]  /*22710*/  LOP3.LUT R10, R10, 0x7f, RZ, 0xc0, !PT ;  /* 0x0000007f0a0a7812 */ /* 0x004fe400078ec0ff */
[----:B------:R-:W-:Y:S01]  /*22720*/  ISETP.GE.AND P0, PT, R9, UR4, PT ;  /* 0x0000000409007c0c */ /* 0x000fe2000bf06270 */
[----:B------:R-:W-:Y:S01]  /*22730*/  UMOV UR4, 0xffffffff ;  /* 0xffffffff00047882 */ /* 0x000fe20000000000 */
[----:B------:R-:W-:Y:S02]  /*22740*/  SHF.R.U32.HI R10, RZ, 0x3, R10 ;  /* 0x00000003ff0a7819 */ /* 0x000fe4000001160a */
[----:B0-----:R-:W-:Y:S09]  /*22750*/  BRA.DIV UR4, `(.L_x_8700) ;  /* 0x0000005e04447947 */ /* 0x001ff2000b800000 */
[----:B------:R-:W2:Y:S04]  /*22760*/  LDL.LU R6, [R1+0x40] ;  /* 0x0000400001067983 */ /* 0x000ea80000300800 */
[----:B------:R-:W3:Y:S01]  /*22770*/  LDL.LU R11, [R1+0x34] ;  /* 0x00003400010b7983 */ /* 0x000ee20000300800 */
        /* <DEDUP_REMOVED lines=71> */
[----:B------:R0:W1:Y:S04]  /*22bf0*/  SHFL.IDX PT, R5, R3, 0x7, 0x181f ;  /* 0x00f81f0003057f89 */ /* 0x00006800000e0000 */
[----:B------:R0:W-:Y:S04]  /*22c00*/  @!P2 LDGSTS.E.BYPASS.LTC128B.128 [R8+0x13400], desc[UR38][R6.64], !P0 ;  /* 0x134000000608afae */ /* 0x0001e8000c101d66 */
[----:B------:R0:W-:Y:S04]  /*22c10*/  @!P2 LDGSTS.E.BYPASS.LTC128B.128 [R8+0x17400], desc[UR38][R6.64+0x80], !P1 ;  /* 0x174000800608afae */ /* 0x0001e8000c901d66 */
[----:B------:R0:W2:Y:S02]  /*22c20*/  SHFL.IDX PT, R3, R4, 0x7, 0x181f ;  /* 0x00f81f0004037f89 */ /* 0x0000a400000e0000 */
.L_x_8895:
[----:B------:R-:W-:Y:S01]  /*22c30*/  IADD3 R0, R0, 0x70, RZ ;  /* 0x0000007000007810 */ /* 0x000fe20007ffe0ff */
[----:B------:R-:W-:Y:S03]  /*22c40*/  BSSY B0, `(.L_x_8701) ;  /* 0x000000a000007945 */ /* 0x000fe60003800000 */
[----:B------:R-:W-:-:S13]  /*22c50*/  ISETP.GE.AND P2, PT, R0, R2, PT ;  /* 0x000000020000720c */ /* 0x000fda0003f46270 */
[----:B------:R-:W-:Y:S05]  /*22c60*/  @P2 BRA `(.L_x_8702) ;  /* 0x00000000001c2947 */ /* 0x000fea0003800000 */
[----:B--2---:R-:W-:-:S05]  /*22c70*/  LEA R2, P2, R9, R3, 0x1 ;  /* 0x0000000309027211 */ /* 0x004fca00078408ff */
[----:B01----:R-:W-:-:S05]  /*22c80*/  IMAD.X R3, RZ, RZ, R5, P2 ;  /* 0x000000ffff037224 */ /* 0x003fca00010e0605 */
[----:B------:R-:W-:Y:S01]  /*22c90*/  @!PT LDS RZ, [RZ] ;  /* 0x00000000fffff984 */ /* 0x000fe20000000800 */
[----:B------:R-:W-:Y:S01]  /*22ca0*/  @!PT LDS RZ, [RZ] ;  /* 0x00000000fffff984 */ /* 0x000fe20000000800 */
[----:B------:R-:W-:Y:S01]  /*22cb0*/  @!PT LDS RZ, [RZ] ;  /* 0x00000000fffff984 */ /* 0x000fe20000000800 */
[----:B------:R3:W-:Y:S04]  /*22cc0*/  LDGSTS.E.BYPASS.LTC128B.128 [R8+0x13c00], desc[UR38][R2.64], !P0 ;  /* 0x13c0000002087fae */ /* 0x0007e8000c101d66 */
[----:B------:R3:W-:Y:S02]  /*22cd0*/  LDGSTS.E.BYPASS.LTC128B.128 [R8+0x17c00], desc[UR38][R2.64+0x80], !P1 ;  /* 0x17c0008002087fae */ /* 0x0007e4000c901d66 */
.L_x_8702:
[----:B------:R-:W-:Y:S05]  /*22ce0*/  BSYNC B0 ;  /* 0x0000000000007941 */ /* 0x000fea0003800000 */
.L_x_8701:
[----:B0--3--:R0:W5:Y:S01]  /*22cf0*/  LDL R8, [R1] ;  /* 0x0000000001087983 */ /* 0x0091620000100800 */
[----:B------:R-:W-:Y:S01]  /*22d00*/  PLOP3.LUT P0, PT, PT, PT, PT, 0x80, 0x0 ;  /* 0x000000000000781c */ /* 0x000fe20003f0f070 */
[----:B------:R-:W-:-:S12]  /*22d10*/  NOP ;  /* 0x0000000000007918 */ /* 0x000fd80000000000 */
.L_x_8703:
[----:B------:R-:W3:Y:S01]  /*22d20*/  LDL R2, [R1] ;  /* 0x0000000001027983 */ /* 0x000ee20000100800 */
[----:B------:R-:W-:Y:S02]  /*22d30*/  PLOP3.LUT P1, PT, P1, P0, PT, 0xa2, 0x0 ;  /* 0x000000000000781c */ /* 0x000fe40000f21472 */
[----:B---3--:R-:W-:-:S08]  /*22d40*/  @P0 R2UR P1, UR4, R2 ;  /* 0x00000000020402ca */ /* 0x008fd00000020000 */
[----:B------:R-:W-:-:S05]  /*22d50*/  @P0 PLOP3.LUT P0, PT, P1, PT, PT, 0x80, 0x0 ;  /* 0x000000000000081c */ /* 0x000fca0000f0f070 */
[----:B------:R-:W-:Y:S01]  /*22d60*/  @!P1 SYNCS.ARRIVE.TRANS64.RED.A0T1 RZ, [UR4+0x28800], RZ ;  /* 0x028800ffffff99a7 */ /* 0x000fe20008200404 */
[----:B------:R-:W-:Y:S07]  /*22d70*/  @!P1 ARRIVES.LDGSTSBAR.64.TRANSCNT [UR4+0x28800] ;  /* 0x02880000ff0099b0 */ /* 0x000fee0008000a84 */
[----:B------:R-:W-:Y:S05]  /*22d80*/  @P0 BRA.U.ANY `(.L_x_8703) ;  /* 0xfffffffd00e40947 */ /* 0x000fea000393ffff */
[----:B--2---:R-:W2:Y:S02]  /*22d90*/  LDL.LU R3, [R1+0x54] ;  /* 0x0000540001037983 */ /* 0x004ea40000300800 */
        /* <DEDUP_REMOVED lines=10> */
[----:B--23--:R-:W-:Y:S05]  /*22e40*/  @!P0 BRA `(.L_x_8705) ;  /* 0x0000006000388947 */ /* 0x00cfea0003800000 */
.L_x_8896:
[----:B------:R-:W-:Y:S05]  /*22e50*/  BSYNC B0 ;  /* 0x0000000000007941 */ /* 0x000fea0003800000 */
.L_x_8704:
[----:B------:R-:W3:Y:S04]  /*22e60*/  LDL R3, [R1+0x38] ;  /* 0x0000380001037983 */ /* 0x000ee80000100800 */
[----:B--2---:R-:W2:Y:S01]  /*22e70*/  LDL R2, [R1+0x2c] ;  /* 0x00002c0001027983 */ /* 0x004ea20000100800 */
[----:B------:R-:W-:Y:S01]  /*22e80*/  BSSY B0, `(.L_x_8706) ;  /* 0x00001fb000007945 */ /* 0x000fe20003800000 */
[----:B---3--:R-:W-:-:S05]  /*22e90*/  VIADD R0, R3, 0xfffffffe ;  /* 0xfffffffe03007836 */ /* 0x008fca0000000000 */
[----:B--2---:R-:W-:-:S13]  /*22ea0*/  ISETP.GE.AND P0, PT, R0, R2, PT ;  /* 0x000000020000720c */ /* 0x004fda0003f06270 */
        /* <DEDUP_REMOVED lines=9> */
[----:B-1----:R-:W2:Y:S04]  /*22f40*/  LDL R5, [R1+0x4] ;  /* 0x0000040001057983 */ /* 0x002ea80000100800 */
[----:B------:R-:W3:Y:S04]  /*22f50*/  LDL R4, [R1+0x8] ;  /* 0x0000080001047983 */ /* 0x000ee80000100800 */
[----:B------:R-:W4:Y:S01]  /*22f60*/  LDL R3, [R1+0x14] ;  /* 0x0000140001037983 */ /* 0x000f220000100800 */
[----:B------:R-:W-:Y:S01]  /*22f70*/  BSSY B1, `(.L_x_8710) ;  /* 0x000009c000017945 */ /* 0x000fe20003800000 */
[----:B--2---:R-:W-:-:S02]  /*22f80*/  LOP3.LUT P1, RZ, R5, 0x4, RZ, 0xc0, !PT ;  /* 0x0000000405ff7812 */ /* 0x004fc4000782c0ff */
[----:B---3--:R-:W-:-:S04]  /*22f90*/  IADD3 R6, R4, 0x1, RZ ;  /* 0x0000000104067810 */ /* 0x008fc80007ffe0ff */
        /* <DEDUP_REMOVED lines=29> */
.L_x_8712:
[----:B------:R-:W2:Y:S01]  /*23170*/  LDL R2, [R1] ;  /* 0x0000000001027983 */ /* 0x000ea20000100800 */
[----:B------:R-:W-:Y:S01]  /*23180*/  BSSY B3, `(.L_x_8713) ;  /* 0x0000005000037945 */ /* 0x000fe20003800000 */
[----:B--2---:R-:W-:Y:S01]  /*23190*/  IMAD R3, R6, 0x8, R2 ;  /* 0x0000000806037824 */ /* 0x004fe200078e0202 */
[----:B------:R-:W-:-:S04]  /*231a0*/  SHF.L.U32 R2, R9, 0x1f, RZ ;  /* 0x0000001f09027819 */ /* 0x000fc800000006ff */
[----:B------:R-:W2:Y:S02]  /*231b0*/  SYNCS.PHASECHK.TRANS64.TRYWAIT P0, [R3+URZ+0x28840], R2 ;  /* 0x02884002030075a7 */ /* 0x000ea4000800017f */
[----:B--2---:R-:W-:Y:S05]  /*231c0*/  @!P0 BRA `(.L_x_8714) ;  /* 0x0000005c00708947 */ /* 0x004fea0003800000 */
.L_x_8897:
[----:B------:R-:W-:Y:S05]  /*231d0*/  BSYNC B3 ;  /* 0x0000000000037941 */ /* 0x000fea0003800000 */
.L_x_8713:
        /* <DEDUP_REMOVED lines=11> */
.L_x_8716:
[----:B------:R-:W-:Y:S05]  /*23290*/  BSYNC B3 ;  /* 0x0000000000037941 */ /* 0x000fea0003800000 */
.L_x_8715:
[----:B------:R-:W3:Y:S04]  /*232a0*/  LDL R5, [R1] ;  /* 0x0000000001057983 */ /* 0x000ee80000100800 */
        /* <DEDUP_REMOVED lines=12> */
.L_x_8717:
        /* <DEDUP_REMOVED lines=16> */
.L_x_8718:
        /* <DEDUP_REMOVED lines=11> */
[----:B------:R-:W3:Y:S04]  /*23520*/  LDL R12, [R1] ;  /* 0x00000000010c7983 */ /* 0x000ee80000100800 */
[----:B------:R-:W3:Y:S01]  /*23530*/  LDL R7, [R1+0x8] ;  /* 0x0000080001077983 */ /* 0x000ee20000100800 */
[----:B------:R-:W-:Y:S01]  /*23540*/  BSSY B3, `(.L_x_8719) ;  /* 0x0000005000037945 */ /* 0x000fe20003800000 */
[----:B--2---:R-:W-:-:S02]  /*23550*/  SHF.L.U32 R3, R13, 0x1f, RZ ;  /* 0x0000001f0d037819 */ /* 0x004fc400000006ff */
[----:B---3--:R-:W-:-:S04]  /*23560*/  LEA R2, R7, R12, 0x3 ;  /* 0x0000000c07027211 */ /* 0x008fc800078e18ff */
[----:B------:R-:W1:Y:S02]  /*23570*/  SYNCS.PHASECHK.TRANS64.TRYWAIT P0, [R2+URZ+0x28860], R3 ;  /* 0x02886003020075a7 */ /* 0x000e64000800017f */
[----:B-1----:R-:W-:Y:S05]  /*23580*/  @!P0 BRA `(.L_x_8720) ;  /* 0x0000005800948947 */ /* 0x002fea0003800000 */
.L_x_8898:
[----:B------:R-:W-:Y:S05]  /*23590*/  BSYNC B3 ;  /* 0x0000000000037941 */ /* 0x000fea0003800000 */
.L_x_8719:
[----:B------:R-:W2:Y:S01]  /*235a0*/  LDL R5, [R1+0x3c] ;  /* 0x00003c0001057983 */ /* 0x000ea20000100800 */
[----:B------:R-:W3:Y:S02]  /*235b0*/  S2R R7, SR_TID.X ;  /* 0x0000000000077919 */ /* 0x000ee40000002100 */
[----:B---3--:R-:W-:-:S04]  /*235c0*/  LOP3.LUT R7, R7, 0x7f, RZ, 0xc0, !PT ;  /* 0x0000007f07077812 */ /* 0x008fc800078ec0ff */
[----:B------:R-:W-:-:S13]  /*235d0*/  ISETP.NE.AND P0, PT, R7, RZ, PT ;  /* 0x000000ff0700720c */ /* 0x000fda0003f05270 */
[----:B-1----:R-:W-:-:S04]  /*235e0*/  @!P0 IMAD.MOV.U32 R3, RZ, RZ, 0x8000 ;  /* 0x00008000ff038424 */ /* 0x002fc800078e00ff */
[----:B------:R2:W-:Y:S02]  /*235f0*/  @!P0 SYNCS.ARRIVE.TRANS64 RZ, [R2+URZ+0x28850], R3 ;  /* 0x0288500302ff89a7 */ /* 0x0005e4000800003f */
[----:B--2---:R-:W-:-:S04]  /*23600*/  PRMT R3, R5, 0x9910, RZ ;  /* 0x0000991005037816 */ /* 0x004fc800000000ff */
[----:B------:R-:W-:-:S13]  /*23610*/  ISETP.NE.AND P0, PT, R3, 0x2, PT ;  /* 0x000000020300780c */ /* 0x000fda0003f05270 */
[----:B------:R-:W-:Y:S05]  /*23620*/  @P0 BRA `(.L_x_8721) ;  /* 0x0000000000040947 */ /* 0x000fea0003800000 */
[----:B------:R-:W-:Y:S01]  /*23630*/  BPT.TRAP 0x1 ;  /* 0x000000040000795c */ /* 0x000fe20000300000 */
.L_x_8721:
[----:B------:R-:W2:Y:S01]  /*23640*/  LDL R3, [R1+0x4] ;  /* 0x0000040001037983 */ /* 0x000ea20000100800 */
[----:B------:R-:W-:Y:S01]  /*23650*/  BSSY B3, `(.L_x_8722) ;  /* 0x0000004000037945 */ /* 0x000fe20003800000 */
[----:B--2---:R-:W-:-:S13]  /*23660*/  LOP3.LUT P0, RZ, R3, 0x8, RZ, 0xc0, !PT ;  /* 0x0000000803ff7812 */ /* 0x004fda000780c0ff */
[----:B------:R-:W-:Y:S05]  /*23670*/  @P0 BRA `(.L_x_8723) ;  /* 0x0000000000040947 */ /* 0x000fea0003800000 */
[----:B------:R-:W-:Y:S01]  /*23680*/  BPT.TRAP 0x1 ;  /* 0x000000040000795c */ /* 0x000fe20000300000 */
.L_x_8723:
[----:B------:R-:W-:Y:S05]  /*23690*/  BSYNC B3 ;  /* 0x0000000000037941 */ /* 0x000fea0003800000 */
.L_x_8722:
        /* <DEDUP_REMOVED lines=14> */
.L_x_8724:
        /* <DEDUP_REMOVED lines=10> */
[----:B------:R-:W-:Y:S01]  /*23820*/  R2UR UR10, R11 ;  /* 0x000000000b0a72ca */ /* 0x000fe200000e0000 */
[----:B------:R-:W-:Y:S01]  /*23830*/  VIADD R5, R7, 0x4400 ;  /* 0x0000440007057836 */ /* 0x000fe20000000000 */
[----:B------:R-:W-:Y:S01]  /*23840*/  PLOP3.LUT P0, PT, PT, PT, PT, 0x80, 0x0 ;  /* 0x000000000000781c */ /* 0x000fe20003f0f070 */
[----:B------:R-:W-:Y:S01]  /*23850*/  UMOV UR6, 0x0 ;  /* 0x0000000000067882 */ /* 0x000fe20000000000 */
[----:B------:R-:W-:-:S11]  /*23860*/  UMOV UR7, 0x14f00000 ;  /* 0x14f0000000077882 */ /* 0x000fd60000000000 */
.L_x_8725:
        /* <DEDUP_REMOVED lines=10> */
[----:B------:R1:W-:Y:S01]  /*23910*/  STL [R1+0xc], R0 ;  /* 0x00000c0001007387 */ /* 0x0003e20000100800 */
[----:B------:R-:W-:-:S07]  /*23920*/  MOV R17, R4 ;  /* 0x0000000400117202 */ /* 0x000fce0000000f00 */
.L_x_8711:
[----:B------:R-:W-:Y:S05]  /*23930*/  BSYNC B1 ;  /* 0x0000000000017941 */ /* 0x000fea0003800000 */
.L_x_8710:
[----:B-1----:R-:W2:Y:S04]  /*23940*/  LDL R0, [R1+0x38] ;  /* 0x0000380001007983 */ /* 0x002ea80000100800 */
[----:B------:R3:W-:Y:S04]  /*23950*/  STL [R1+0x8], R6 ;  /* 0x0000080601007387 */ /* 0x0007e80000100800 */
[----:B------:R3:W-:Y:S02]  /*23960*/  STL [R1+0x14], R9 ;  /* 0x0000140901007387 */ /* 0x0007e40000100800 */
[----:B--23--:R-:W-:-:S07]  /*23970*/  VIADD R0, R0, 0xfffffffd ;  /* 0xfffffffd00007836 */ /* 0x00cfce0000000000 */
.L_x_8709:
[----:B------:R-:W-:Y:S05]  /*23980*/  BSYNC B2 ;  /* 0x0000000000027941 */ /* 0x000fea0003800000 */
.L_x_8708:
[----:B------:R-:W2:Y:S01]  /*23990*/  LDL.LU R2, [R1+0x38] ;  /* 0x0000380001027983 */ /* 0x000ea20000300800 */
[----:B------:R-:W-:Y:S01]  /*239a0*/  VIADD R8, R8, 0xfffffffe ;  /* 0xfffffffe08087836 */ /* 0x000fe20000000000 */
[----:B--2---:R-:W-:-:S04]  /*239b0*/  LOP3.LUT R2, RZ, R2, RZ, 0x33, !PT ;  /* 0x00000002ff027212 */ /* 0x004fc800078e33ff */
[----:B------:R-:W-:-:S13]  /*239c0*/  ISETP.NE.AND P0, PT, R8, R2, PT ;  /* 0x000000020800720c */ /* 0x000fda0003f05270 */
[----:B------:R-:W-:Y:S05]  /*239d0*/  @!P0 BRA `(.L_x_8707) ;  /* 0x0000001400148947 */ /* 0x000fea0003800000 */
[----:B------:R-:W-:-:S07]  /*239e0*/  IMAD.MOV.U32 R8, RZ, RZ, R17 ;  /* 0x000000ffff087224 */ /* 0x000fce00078e0011 */
.L_x_8758:
        /* <DEDUP_REMOVED lines=26> */
[----:B------:R-:W-:Y:S02]  /*23b90*/  IADD3 R6, -R2, RZ, RZ ;  /* 0x000000ff02067210 */ /* 0x000fe40007ffe1ff */
[----:B------:R-:W-:-:S03]  /*23ba0*/  SHF.R.S32.HI R3, RZ, 0x1f, R2 ;  /* 0x0000001fff037819 */ /* 0x000fc60000011402 */
        /* <DEDUP_REMOVED lines=8> */
.L_x_8728:
[----:B------:R-:W2:Y:S01]  /*23c30*/  LDL R2, [R1] ;  /* 0x0000000001027983 */ /* 0x000ea20000100800 */
[----:B------:R-:W-:Y:S01]  /*23c40*/  BSSY B2, `(.L_x_8729) ;  /* 0x0000005000027945 */ /* 0x000fe20003800000 */
[----:B--2---:R-:W-:Y:S01]  /*23c50*/  IMAD R3, R4, 0x8, R2 ;  /* 0x0000000804037824 */ /* 0x004fe200078e0202 */
[----:B------:R-:W-:-:S04]  /*23c60*/  SHF.L.U32 R2, R5, 0x1f, RZ ;  /* 0x0000001f05027819 */ /* 0x000fc800000006ff */
[----:B------:R-:W2:Y:S02]  /*23c70*/  SYNCS.PHASECHK.TRANS64.TRYWAIT P0, [R3+URZ+0x28840], R2 ;  /* 0x02884002030075a7 */ /* 0x000ea4000800017f */
[----:B--2---:R-:W-:Y:S05]  /*23c80*/  @!P0 BRA `(.L_x_8730) ;  /* 0x0000005000e88947 */ /* 0x004fea0003800000 */
.L_x_8899:
[----:B------:R-:W-:Y:S05]  /*23c90*/  BSYNC B2 ;  /* 0x0000000000027941 */ /* 0x000fea0003800000 */
.L_x_8729:
        /* <DEDUP_REMOVED lines=11> */
.L_x_8732:
[----:B------:R-:W-:Y:S05]  /*23d50*/  BSYNC B2 ;  /* 0x0000000000027941 */ /* 0x000fea0003800000 */
.L_x_8731:
        /* <DEDUP_REMOVED lines=10> */
[----:B--2---:R-:W-:Y:S01]  /*23e00*/  IMAD R2, R4, 0x8000, R2 ;  /* 0x0000800004027824 */ /* 0x004fe200078e0202 */
[----:B---3--:R-:W-:-:S03]  /*23e10*/  LEA R7, R6, R7, 0x7 ;  /* 0x0000000706077211 */ /* 0x008fc600078e38ff */
[----:B-1----:R-:W-:-:S08]  /*23e20*/  VIADD R9, R2, 0x18400 ;  /* 0x0001840002097836 */ /* 0x002fd00000000000 */
.L_x_8733:
        /* <DEDUP_REMOVED lines=16> */
.L_x_8734:
        /* <DEDUP_REMOVED lines=14> */
[----:B--2---:R-:W-:Y:S01]  /*24010*/  SHF.L.U32 R3, R13, 0x1f, RZ ;  /* 0x0000001f0d037819 */ /* 0x004fe200000006ff */
[----:B---3--:R-:W-:-:S04]  /*24020*/  IMAD R2, R9, 0x8, R12 ;  /* 0x0000000809027824 */ /* 0x008fc800078e020c */
[----:B------:R-:W1:Y:S02]  /*24030*/  SYNCS.PHASECHK.TRANS64.TRYWAIT P0, [R2+URZ+0x28860], R3 ;  /* 0x02886003020075a7 */ /* 0x000e64000800017f */
[----:B-1----:R-:W-:Y:S05]  /*24040*/  @!P0 BRA `(.L_x_8736) ;  /* 0x00000050000c8947 */ /* 0x002fea0003800000 */
.L_x_8900:
[----:B------:R-:W-:Y:S05]  /*24050*/  BSYNC B2 ;  /* 0x0000000000027941 */ /* 0x000fea0003800000 */
.L_x_8735:
        /* <DEDUP_REMOVED lines=10> */
.L_x_8737:
[----:B------:R-:W2:Y:S01]  /*24100*/  LDL R3, [R1+0x4] ;  /* 0x0000040001037983 */ /* 0x000ea20000100800 */
[----:B------:R-:W-:Y:S01]  /*24110*/  BSSY B2, `(.L_x_8738) ;  /* 0x0000004000027945 */ /* 0x000fe20003800000 */
[----:B--2---:R-:W-:-:S13]  /*24120*/  LOP3.LUT P0, RZ, R3, 0x8, RZ, 0xc0, !PT ;  /* 0x0000000803ff7812 */ /* 0x004fda000780c0ff */
[----:B------:R-:W-:Y:S05]  /*24130*/  @P0 BRA `(.L_x_8739) ;  /* 0x0000000000040947 */ /* 0x000fea0003800000 */
[----:B------:R-:W-:Y:S01]  /*24140*/  BPT.TRAP 0x1 ;  /* 0x000000040000795c */ /* 0x000fe20000300000 */
.L_x_8739:
[----:B------:R-:W-:Y:S05]  /*24150*/  BSYNC B2 ;  /* 0x0000000000027941 */ /* 0x000fea0003800000 */
.L_x_8738:
        /* <DEDUP_REMOVED lines=14> */
.L_x_8740:
        /* <DEDUP_REMOVED lines=15> */
.L_x_8741:
        /* <DEDUP_REMOVED lines=11> */
[----:B------:R-:W-:-:S07]  /*243e0*/  IMAD.MOV.U32 R17, RZ, RZ, R8 ;  /* 0x000000ffff117224 */ /* 0x000fce00078e0008 */
.L_x_8727:
[----:B------:R-:W-:Y:S05]  /*243f0*/  BSYNC B1 ;  /* 0x0000000000017941 */ /* 0x000fea0003800000 */
.L_x_8726:
[----:B------:R-:W2:Y:S01]  /*24400*/  LDL R2, [R1+0x4] ;  /* 0x0000040001027983 */ /* 0x000ea20000100800 */
[----:B------:R-:W-:Y:S01]  /*24410*/  VIADD R3, R4, 0x1 ;  /* 0x0000000104037836 */ /* 0x000fe20000000000 */
[----:B------:R-:W-:Y:S01]  /*24420*/  BSSY B1, `(.L_x_8742) ;  /* 0x000009c000017945 */ /* 0x000fe20003800000 */
[----:B-1----:R-:W-:-:S03]  /*24430*/  VIADD R6, R0, 0xffffffff ;  /* 0xffffffff00067836 */ /* 0x002fc60000000000 */
        /* <DEDUP_REMOVED lines=9> */
[----:B------:R-:W-:Y:S02]  /*244d0*/  MOV R7, R6 ;  /* 0x0000000600077202 */ /* 0x000fe40000000f00 */
[----:B------:R-:W-:-:S04]  /*244e0*/  ISETP.NE.U32.AND P0, PT, RZ, UR4, PT ;  /* 0x00000004ff007c0c */ /* 0x000fc8000bf05070 */
[----:B------:R-:W-:-:S13]  /*244f0*/  ISETP.NE.AND.EX P0, PT, RZ, UR5, PT, P0 ;  /* 0x00000005ff007c0c */ /* 0x000fda000bf05300 */
[----:B------:R-:W-:Y:S05]  /*24500*/  @!P0 BRA `(.L_x_8744) ;  /* 0x00000000004c8947 */ /* 0x000fea0003800000 */
[----:B------:R-:W2:Y:S01]  /*24510*/  LDL R12, [R1+0x24] ;  /* 0x00002400010c7983 */ /* 0x000ea20000100800 */
[----:B------:R-:W3:Y:S01]  /*24520*/  LDC R8, c[0x0][0x43c] ;  /* 0x00010f00ff087b82 */ /* 0x000ee20000000800 */
        /* <DEDUP_REMOVED lines=17> */
.L_x_8744:
[----:B------:R-:W3:Y:S01]  /*24640*/  LDL R2, [R1] ;  /* 0x0000000001027983 */ /* 0x000ee20000100800 */
[----:B------:R-:W-:Y:S01]  /*24650*/  SHF.L.U32 R3, R10, 0x1f, RZ ;  /* 0x0000001f0a037819 */ /* 0x000fe200000006ff */
[----:B------:R-:W-:Y:S01]  /*24660*/  BSSY B2, `(.L_x_8745) ;  /* 0x0000004000027945 */ /* 0x000fe20003800000 */
[----:B---3--:R-:W-:-:S04]  /*24670*/  IMAD R2, R11, 0x8, R2 ;  /* 0x000000080b027824 */ /* 0x008fc800078e0202 */
[----:B------:R-:W3:Y:S02]  /*24680*/  SYNCS.PHASECHK.TRANS64.TRYWAIT P0, [R2+URZ+0x28840], R3 ;  /* 0x02884003020075a7 */ /* 0x000ee4000800017f */
[----:B---3--:R-:W-:Y:S05]  /*24690*/  @!P0 BRA `(.L_x_8746) ;  /* 0x00000048008c8947 */ /* 0x008fea0003800000 */
.L_x_8901:
[----:B------:R-:W-:Y:S05]  /*246a0*/  BSYNC B2 ;  /* 0x0000000000027941 */ /* 0x000fea0003800000 */
.L_x_8745:
[----:B--2---:R-:W2:Y:S01]  /*246b0*/  S2R R9, SR_TID.X ;  /* 0x0000000000097919 */ /* 0x004ea20000002100 */
[----:B------:R-:W-:Y:S01]  /*246c0*/  BSSY B2, `(.L_x_8747) ;  /* 0x000000a000027945 */ /* 0x000fe20003800000 */
[----:B--2---:R-:W-:-:S04]  /*246d0*/  LOP3.LUT R9, R9, 0x7f, RZ, 0xc0, !PT ;  /* 0x0000007f09097812 */ /* 0x004fc800078ec0ff */
[----:B------:R-:W-:-:S13]  /*246e0*/  ISETP.NE.AND P0, PT, R9, RZ, PT ;  /* 0x000000ff0900720c */ /* 0x000fda0003f05270 */
[----:B------:R-:W-:Y:S05]  /*246f0*/  @P0 BRA `(.L_x_8748) ;  /* 0x0000000000180947 */ /* 0x000fea0003800000 */
[----:B------:R-:W2:Y:S01]  /*24700*/  LDL R9, [R1+0x4] ;  /* 0x0000040001097983 */ /* 0x000ea20000100800 */
[----:B---3--:R-:W-:-:S04]  /*24710*/  IMAD.MOV.U32 R3, RZ, RZ, 0x8000 ;  /* 0x00008000ff037424 */ /* 0x008fc800078e00ff */
[----:B------:R4:W-:Y:S01]  /*24720*/  SYNCS.ARRIVE.TRANS64 RZ, [R2+URZ+0x28830], R3 ;  /* 0x0288300302ff79a7 */ /* 0x0009e2000800003f */
[----:B--2---:R-:W-:-:S13]  /*24730*/  LOP3.LUT P1, RZ, R9, 0x1, RZ, 0xc0, !PT ;  /* 0x0000000109ff7812 */ /* 0x004fda000782c0ff */
[----:B----4-:R-:W-:Y:S05]  /*24740*/  @!P1 BRA `(.L_x_8748) ;  /* 0x0000000000049947 */ /* 0x010fea0003800000 */
[----:B------:R-:W-:Y:S01]  /*24750*/  BPT.TRAP 0x1 ;  /* 0x000000040000795c */ /* 0x000fe20000300000 */
.L_x_8748:
[----:B------:R-:W-:Y:S05]  /*24760*/  BSYNC B2 ;  /* 0x0000000000027941 */ /* 0x000fea0003800000 */
.L_x_8747:
[----:B-1----:R-:W2:Y:S04]  /*24770*/  LDL R10, [R1] ;  /* 0x00000000010a7983 */ /* 0x002ea80000100800 */
        /* <DEDUP_REMOVED lines=10> */
[----:B--2---:R-:W-:Y:S01]  /*24820*/  LEA R10, R9, R10, 0xf ;  /* 0x0000000a090a7211 */ /* 0x004fe200078e78ff */
[----:B---3--:R-:W-:-:S04]  /*24830*/  IMAD R3, R7, 0x80, R3 ;  /* 0x0000008007037824 */ /* 0x008fc800078e0203 */
[----:B------:R-:W-:-:S07]  /*24840*/  VIADD R9, R10, 0x18400 ;  /* 0x000184000a097836 */ /* 0x000fce0000000000 */
.L_x_8749:
        /* <DEDUP_REMOVED lines=16> */
.L_x_8750:
        /* <DEDUP_REMOVED lines=10> */
[----:B------:R-:W2:Y:S01]  /*249f0*/  LDL R12, [R1] ;  /* 0x00000000010c7983 */ /* 0x000ea20000100800 */
[----:B------:R-:W-:Y:S01]  /*24a00*/  SHF.L.U32 R5, R5, 0x1f, RZ ;  /* 0x0000001f05057819 */ /* 0x000fe200000006ff */
[----:B------:R-:W-:Y:S01]  /*24a10*/  BSSY B2, `(.L_x_8751) ;  /* 0x0000004000027945 */ /* 0x000fe20003800000 */
[----:B--2---:R-:W-:-:S04]  /*24a20*/  IMAD R2, R4, 0x8, R12 ;  /* 0x0000000804027824 */ /* 0x004fc800078e020c */
[----:B------:R-:W1:Y:S02]  /*24a30*/  SYNCS.PHASECHK.TRANS64.TRYWAIT P0, [R2+URZ+0x28860], R5 ;  /* 0x02886005020075a7 */ /* 0x000e64000800017f */
[----:B-1----:R-:W-:Y:S05]  /*24a40*/  @!P0 BRA `(.L_x_8752) ;  /* 0x0000004400b48947 */ /* 0x002fea0003800000 */
.L_x_8902:
[----:B------:R-:W-:Y:S05]  /*24a50*/  BSYNC B2 ;  /* 0x0000000000027941 */ /* 0x000fea0003800000 */
.L_x_8751:
[----:B------:R-:W2:Y:S01]  /*24a60*/  LDL R10, [R1+0x3c] ;  /* 0x00003c00010a7983 */ /* 0x000ea20000100800 */
[----:B------:R-:W3:Y:S02]  /*24a70*/  S2R R3, SR_TID.X ;  /* 0x0000000000037919 */ /* 0x000ee40000002100 */
[----:B---3--:R-:W-:-:S04]  /*24a80*/  LOP3.LUT R3, R3, 0x7f, RZ, 0xc0, !PT ;  /* 0x0000007f03037812 */ /* 0x008fc800078ec0ff */
[----:B------:R-:W-:-:S13]  /*24a90*/  ISETP.NE.AND P0, PT, R3, RZ, PT ;  /* 0x000000ff0300720c */ /* 0x000fda0003f05270 */
[----:B------:R-:W-:-:S04]  /*24aa0*/  @!P0 MOV R3, 0x8000 ;  /* 0x0000800000038802 */ /* 0x000fc80000000f00 */
[----:B------:R2:W-:Y:S02]  /*24ab0*/  @!P0 SYNCS.ARRIVE.TRANS64 RZ, [R2+URZ+0x28850], R3 ;  /* 0x0288500302ff89a7 */ /* 0x0005e4000800003f */
[----:B--2---:R-:W-:-:S04]  /*24ac0*/  PRMT R3, R10, 0x9910, RZ ;  /* 0x000099100a037816 */ /* 0x004fc800000000ff */
[----:B------:R-:W-:-:S13]  /*24ad0*/  ISETP.NE.AND P0, PT, R3, 0x2, PT ;  /* 0x000000020300780c */ /* 0x000fda0003f05270 */
[----:B------:R-:W-:Y:S05]  /*24ae0*/  @P0 BRA `(.L_x_8753) ;  /* 0x0000000000040947 */ /* 0x000fea0003800000 */
[----:B------:R-:W-:Y:S01]  /*24af0*/  BPT.TRAP 0x1 ;  /* 0x000000040000795c */ /* 0x000fe20000300000 */
.L_x_8753:
[----:B------:R-:W2:Y:S01]  /*24b00*/  LDL R3, [R1+0x4] ;  /* 0x0000040001037983 */ /* 0x000ea20000100800 */
[----:B------:R-:W-:Y:S01]  /*24b10*/  BSSY B2, `(.L_x_8754) ;  /* 0x0000004000027945 */ /* 0x000fe20003800000 */
[----:B--2---:R-:W-:-:S13]  /*24b20*/  LOP3.LUT P0, RZ, R3, 0x8, RZ, 0xc0, !PT ;  /* 0x0000000803ff7812 */ /* 0x004fda000780c0ff */
[----:B------:R-:W-:Y:S05]  /*24b30*/  @P0 BRA `(.L_x_8755) ;  /* 0x0000000000040947 */ /* 0x000fea0003800000 */
[----:B------:R-:W-:Y:S01]  /*24b40*/  BPT.TRAP 0x1 ;  /* 0x000000040000795c */ /* 0x000fe20000300000 */
.L_x_8755:
[----:B------:R-:W-:Y:S05]  /*24b50*/  BSYNC B2 ;  /* 0x0000000000027941 */ /* 0x000fea0003800000 */
.L_x_8754:
[----:B------:R-:W2:Y:S04]  /*24b60*/  LDL R10, [R1] ;  /* 0x00000000010a7983 */ /* 0x000ea80000100800 */
        /* <DEDUP_REMOVED lines=12> */
.L_x_8756:
        /* <DEDUP_REMOVED lines=15> */
.L_x_8757:
        /* <DEDUP_REMOVED lines=12> */
.L_x_8743:
[----:B------:R-:W-:Y:S05]  /*24de0*/  BSYNC B1 ;  /* 0x0000000000017941 */ /* 0x000fea0003800000 */
.L_x_8742:
[----:B------:R-:W3:Y:S01]  /*24df0*/  LDL R2, [R1+0x2c] ;  /* 0x00002c0001027983 */ /* 0x000ee20000100800 */
[----:B------:R-:W-:Y:S02]  /*24e00*/  IADD3 R0, R0, -0x2, RZ ;  /* 0xfffffffe00007810 */ /* 0x000fe40007ffe0ff */
[----:B---3--:R-:W-:-:S13]  /*24e10*/  ISETP.GT.AND P0, PT, R6, R2, PT ;  /* 0x000000020600720c */ /* 0x008fda0003f04270 */
[----:B------:R-:W-:Y:S05]  /*24e20*/  @P0 BRA `(.L_x_8758) ;  /* 0xffffffe800f00947 */ /* 0x000fea000383ffff */
.L_x_8707:
[----:B------:R-:W-:Y:S05]  /*24e30*/  BSYNC B0 ;  /* 0x0000000000007941 */ /* 0x000fea0003800000 */
.L_x_8706:
[----:B------:R-:W3:Y:S01]  /*24e40*/  S2R R2, SR_TID.X ;  /* 0x0000000000027919 */ /* 0x000ee20000002100 */
[----:B------:R-:W-:Y:S01]  /*24e50*/  BSSY B0, `(.L_x_8759) ;  /* 0x0000010000007945 */ /* 0x000fe20003800000 */
[----:B---3--:R-:W-:-:S04]  /*24e60*/  LOP3.LUT R2, R2, 0x7f, RZ, 0xc0, !PT ;  /* 0x0000007f02027812 */ /* 0x008fc800078ec0ff */
[----:B------:R-:W-:-:S13]  /*24e70*/  ISETP.NE.AND P0, PT, R2, RZ, PT ;  /* 0x000000ff0200720c */ /* 0x000fda0003f05270 */
[----:B------:R-:W-:Y:S05]  /*24e80*/  @P0 BRA `(.L_x_8760) ;  /* 0x0000000000300947 */ /* 0x000fea0003800000 */
[----:B------:R-:W3:Y:S01]  /*24e90*/  S2R R2, SR_LANEID ;  /* 0x0000000000027919 */ /* 0x000ee20000000000 */
[----:B------:R-:W-:Y:S01]  /*24ea0*/  VOTEU.ANY UR4, UPT, PT ;  /* 0x0000000000047886 */ /* 0x000fe200038e0100 */
[----:B-1----:R-:W1:Y:S01]  /*24eb0*/  LDC.64 R4, c[0x0][0xc60] ;  /* 0x00031800ff047b82 */ /* 0x002e620000000a00 */
[----:B------:R-:W3:Y:S02]  /*24ec0*/  FLO.U32 R0, UR4 ;  /* 0x0000000400007d00 */ /* 0x000ee400080e0000 */
[----:B---3--:R-:W-:-:S06]  /*24ed0*/  ISETP.EQ.U32.AND P0, PT, R0, R2, PT ;  /* 0x000000020000720c */ /* 0x008fcc0003f02070 */
[----:B------:R-:W1:Y:S07]  /*24ee0*/  POPC R2, UR4 ;  /* 0x0000000400027d09 */ /* 0x000e6e0008000000 */
[----:B-1----:R-:W3:Y:S04]  /*24ef0*/  @P0 ATOMG.E.ADD.STRONG.GPU PT, R2, desc[UR38][R4.64], R2 ;  /* 0x00000002040209a8 */ /* 0x002ee800081ee1e6 */
[----:B---3--:R1:W3:Y:S02]  /*24f00*/  SHFL.IDX PT, R2, R2, R0, 0x1f ;  /* 0x00001f0002027589 */ /* 0x0082e400000e0000 */
[----:B-1----:R-:W1:Y:S02]  /*24f10*/  S2R R0, SR_LTMASK ;  /* 0x0000000000007919 */ /* 0x002e640000003900 */
[----:B-1----:R-:W-:-:S06]  /*24f20*/  LOP3.LUT R0, R0, UR4, RZ, 0xc0, !PT ;  /* 0x0000000400007c12 */ /* 0x002fcc000f8ec0ff */
[----:B------:R-:W3:Y:S02]  /*24f30*/  POPC R0, R0 ;  /* 0x0000000000007309 */ /* 0x000ee40000000000 */
[----:B---3--:R-:W-:-:S07]  /*24f40*/  IADD3 R16, R2, UR36, R0 ;  /* 0x0000002402107c10 */ /* 0x008fce000fffe000 */
.L_x_8760:
[----:B------:R-:W-:Y:S05]  /*24f50*/  BSYNC B0 ;  /* 0x0000000000007941 */ /* 0x000fea0003800000 */
.L_x_8759:
        /* <DEDUP_REMOVED lines=12> */
.L_x_8903:
[----:B------:R-:W-:Y:S05]  /*25020*/  BSYNC B1 ;  /* 0x0000000000017941 */ /* 0x000fea0003800000 */
.L_x_8763:
        /* <DEDUP_REMOVED lines=10> */
.L_x_8765:
[----:B------:R-:W3:Y:S01]  /*250d0*/  LDL R2, [R1+0x4] ;  /* 0x0000040001027983 */ /* 0x000ee20000100800 */
[----:B------:R-:W-:Y:S01]  /*250e0*/  BSSY B1, `(.L_x_8766) ;  /* 0x0000004000017945 */ /* 0x000fe20003800000 */
[----:B---3--:R-:W-:-:S13]  /*250f0*/  LOP3.LUT P0, RZ, R2, 0x8, RZ, 0xc0, !PT ;  /* 0x0000000802ff7812 */ /* 0x008fda000780c0ff */
[----:B------:R-:W-:Y:S05]  /*25100*/  @P0 BRA `(.L_x_8767) ;  /* 0x0000000000040947 */ /* 0x000fea0003800000 */
[----:B------:R-:W-:Y:S01]  /*25110*/  BPT.TRAP 0x1 ;  /* 0x000000040000795c */ /* 0x000fe20000300000 */
.L_x_8767:
[----:B------:R-:W-:Y:S05]  /*25120*/  BSYNC B1 ;  /* 0x0000000000017941 */ /* 0x000fea0003800000 */
.L_x_8766:
[----:B-1----:R-:W3:Y:S04]  /*25130*/  LDL.LU R5, [R1+0x18] ;  /* 0x0000180001057983 */ /* 0x002ee80000300800 */
[----:B------:R-:W3:Y:S04]  /*25140*/  LDL.LU R3, [R1+0xc] ;  /* 0x00000c0001037983 */ /* 0x000ee80000300800 */
[----:B------:R-:W4:Y:S04]  /*25150*/  LDL R4, [R1] ;  /* 0x0000000001047983 */ /* 0x000f280000100800 */
        /* <DEDUP_REMOVED lines=8> */
[----:B---3--:R-:W-:-:S02]  /*251e0*/  IMAD R3, R3, 0x80, R5 ;  /* 0x0000008003037824 */ /* 0x008fc400078e0205 */
[----:B----4-:R-:W-:-:S04]  /*251f0*/  IMAD R2, R2, 0x8000, R4 ;  /* 0x0000800002027824 */ /* 0x010fc800078e0204 */
[----:B------:R-:W-:-:S07]  /*25200*/  VIADD R4, R2, 0x400 ;  /* 0x0000040002047836 */ /* 0x000fce0000000000 */
.L_x_8768:
        /* <DEDUP_REMOVED lines=15> */
.L_x_8769:
        /* <DEDUP_REMOVED lines=10> */
.L_x_8762:
[----:B------:R-:W-:Y:S05]  /*253a0*/  BSYNC B0 ;  /* 0x0000000000007941 */ /* 0x000fea0003800000 */
.L_x_8761:
[----:B-1----:R-:W3:Y:S04]  /*253b0*/  LDL.LU R5, [R1+0x8] ;  /* 0x0000080001057983 */ /* 0x002ee80000300800 */
        /* <DEDUP_REMOVED lines=8> */
.L_x_8686:
[----:B------:R-:W-:Y:S05]  /*25440*/  BSYNC B7 ;  /* 0x0000000000077941 */ /* 0x000fea0003800000 */
.L_x_8684:
        /* <DEDUP_REMOVED lines=9> */
[----:B------:R1:W2:Y:S04]  /*254e0*/  LDS.128 R16, [R0+0x288d0] ;  /* 0x0288d00000107984 */ /* 0x0002a80000000c00 */
[----:B------:R1:W-:Y:S01]  /*254f0*/  STL [R1], R0 ;  /* 0x0000000001007387 */ /* 0x0003e20000100800 */
[----:B------:R-:W-:Y:S06]  /*25500*/  BAR.ARV 0x4, 0x180 ;  /* 0x0106000000007b1d */ /* 0x000fec0000002000 */
[----:B------:R-:W-:Y:S05]  /*25510*/  BRA `(.L_x_8771) ;  /* 0x0000000800d87947 */ /* 0x000fea0003800000 */
.L_x_8770:
[----:B------:R-:W2:Y:S01]  /*25520*/  LDL R6, [R1+0x28] ;  /* 0x0000280001067983 */ /* 0x000ea20000100800 */
[----:B------:R-:W-:Y:S01]  /*25530*/  UMOV UR4, 0xffffffff ;  /* 0xffffffff00047882 */ /* 0x000fe20000000000 */
[----:B--2---:R-:W-:Y:S02]  /*25540*/  ISETP.NE.AND P5, PT, R6, 0x1f, PT ;  /* 0x0000001f0600780c */ /* 0x004fe40003fa5270 */
[----:B------:R-:W-:Y:S11]  /*25550*/  BRA.DIV UR4, `(.L_x_8772) ;  /* 0x0000003e04187947 */ /* 0x000ff6000b800000 */
[----:B-1----:R-:W-:Y:S01]  /*25560*/  IMAD.IADD R0, R19, 0x1, R6 ;  /* 0x0000000113007824 */ /* 0x002fe200078e0206 */
[----:B------:R-:W-:Y:S01]  /*25570*/  ULDC UR4, c[0x0][0xc3c] ;  /* 0x00030f0000047ab9 */ /* 0x000fe20000000800 */
[----:B------:R-:W-:-:S03]  /*25580*/  LOP3.LUT P4, RZ, R7, 0x1, RZ, 0xc0, !PT ;  /* 0x0000000107ff7812 */ /* 0x000fc6000788c0ff */
[----:B------:R-:W-:-:S13]  /*25590*/  ISETP.GE.OR P0, PT, R0, UR4, !P5 ;  /* 0x0000000400007c0c */ /* 0x000fda000ef06670 */
[----:B------:R-:W1:Y:S02]  /*255a0*/  @!P0 LDC.64 R2, c[0x0][0xc80] ;  /* 0x00032000ff028b82 */ /* 0x000e640000000a00 */
[----:B-1----:R-:W-:-:S06]  /*255b0*/  @!P0 IMAD.WIDE R2, R0, 0x4, R2 ;  /* 0x0000000400028825 */ /* 0x002fcc00078e0202 */
[----:B------:R1:W2:Y:S01]  /*255c0*/  @!P0 LDG.E R3, desc[UR38][R2.64] ;  /* 0x0000002602038981 */ /* 0x0002a2000c1e1900 */
[C---:B------:R-:W-:Y:S02]  /*255d0*/  ISETP.GE.U32.AND P1, PT, R6.reuse, 0x4, PT ;  /* 0x000000040600780c */ /* 0x040fe40003f26070 */
[C---:B------:R-:W-:Y:S01]  /*255e0*/  ISETP.GE.U32.AND P2, PT, R6.reuse, 0x8, PT ;  /* 0x000000080600780c */ /* 0x040fe20003f46070 */
[----:B------:R-:W-:Y:S01]  /*255f0*/  SHFL.IDX PT, R0, R16, RZ, 0x1f ;  /* 0x00001fff10007589 */ /* 0x000fe200000e0000 */
[C---:B------:R-:W-:Y:S01]  /*25600*/  ISETP.GE.U32.AND P3, PT, R6.reuse, 0x10, PT ;  /* 0x000000100600780c */ /* 0x040fe20003f66070 */
[----:B-1----:R-:W-:Y:S02]  /*25610*/  IMAD.MOV.U32 R2, RZ, RZ, RZ ;  /* 0x000000ffff027224 */ /* 0x002fe400078e00ff */
[----:B--2---:R-:W-:Y:S01]  /*25620*/  @!P0 IMAD.MOV.U32 R2, RZ, RZ, R3 ;  /* 0x000000ffff028224 */ /* 0x004fe200078e0003 */
[----:B------:R-:W-:-:S04]  /*25630*/  ISETP.GE.U32.AND P0, PT, R6, 0x2, PT ;  /* 0x000000020600780c */ /* 0x000fc80003f06070 */
[----:B------:R-:W1:Y:S02]  /*25640*/  SHFL.UP PT, R3, R2, 0x1, RZ ;  /* 0x0420000002037989 */ /* 0x000e6400000e00ff */
[----:B-1----:R-:W-:-:S05]  /*25650*/  SEL R5, R3, RZ, P4 ;  /* 0x000000ff03057207 */ /* 0x002fca0002000000 */
[----:B------:R-:W-:Y:S02]  /*25660*/  IMAD.IADD R3, R2, 0x1, R5 ;  /* 0x0000000102037824 */ /* 0x000fe400078e0205 */
[----:B------:R-:W-:Y:S04]  /*25670*/  SHFL.IDX PT, R5, R16, 0x1, 0x1f ;  /* 0x00201f0010057f89 */ /* 0x000fe800000e0000 */
        /* <DEDUP_REMOVED lines=13> */
.L_x_8913:
[----:B------:R-:W-:Y:S02]  /*25750*/  ULDC UR4, c[0x0][0xc38] ;  /* 0x00030e0000047ab9 */ /* 0x000fe40000000800 */
[----:B------:R-:W-:-:S04]  /*25760*/  IMAD.U32 R4, RZ, RZ, UR4 ;  /* 0x00000004ff047e24 */ /* 0x000fc8000f8e00ff */
[----:B--2---:R-:W-:-:S04]  /*25770*/  IMAD R16, R16, R4, RZ ;  /* 0x0000000410107224 */ /* 0x004fc800078e02ff */
[----:B------:R-:W-:-:S05]  /*25780*/  IMAD.IADD R5, R5, 0x1, R16 ;  /* 0x0000000105057824 */ /* 0x000fca00078e0210 */
[----:B------:R-:W-:-:S13]  /*25790*/  ISETP.GT.AND P4, PT, R5, R0, PT ;  /* 0x000000000500720c */ /* 0x000fda0003f84270 */
[----:B------:R-:W-:Y:S05]  /*257a0*/  @P4 BRA `(.L_x_8773) ;  /* 0x0000000000a04947 */ /* 0x000fea0003800000 */
.L_x_8778:
[----:B------:R-:W2:Y:S01]  /*257b0*/  LDC R2, c[0x0][0xc3c] ;  /* 0x00030f00ff027b82 */ /* 0x000ea20000000800 */
[----:B------:R-:W-:-:S05]  /*257c0*/  VIADD R19, R19, 0x1f ;  /* 0x0000001f13137836 */ /* 0x000fca0000000000 */
[----:B--2---:R-:W-:-:S13]  /*257d0*/  ISETP.GE.AND P4, PT, R19, R2, PT ;  /* 0x000000021300720c */ /* 0x004fda0003f86270 */
[----:B------:R-:W-:Y:S05]  /*257e0*/  @P4 BRA `(.L_x_8774) ;  /* 0x0000000400dc4947 */ /* 0x000fea0003800000 */
[----:B-1----:R-:W2:Y:S01]  /*257f0*/  LDL R3, [R1+0x28] ;  /* 0x0000280001037983 */ /* 0x002ea20000100800 */
[----:B------:R-:W-:Y:S01]  /*25800*/  BSSY B0, `(.L_x_8775) ;  /* 0x0000008000007945 */ /* 0x000fe20003800000 */
[----:B--2---:R-:W-:-:S04]  /*25810*/  IADD3 R4, R19, R3, RZ ;  /* 0x0000000313047210 */ /* 0x004fc80007ffe0ff */
[----:B------:R-:W-:Y:S01]  /*25820*/  ISETP.GE.OR P4, PT, R4, R2, !P5 ;  /* 0x000000020400720c */ /* 0x000fe20006f86670 */
[----:B------:R-:W-:-:S12]  /*25830*/  IMAD.MOV.U32 R2, RZ, RZ, RZ ;  /* 0x000000ffff027224 */ /* 0x000fd800078e00ff */
[----:B------:R-:W-:Y:S05]  /*25840*/  @P4 BRA `(.L_x_8776) ;  /* 0x00000000000c4947 */ /* 0x000fea0003800000 */
[----:B------:R-:W1:Y:S02]  /*25850*/  LDC.64 R2, c[0x0][0xc80] ;  /* 0x00032000ff027b82 */ /* 0x000e640000000a00 */
[----:B-1----:R-:W-:-:S06]  /*25860*/  IMAD.WIDE R2, R4, 0x4, R2 ;  /* 0x0000000404027825 */ /* 0x002fcc00078e0202 */
[----:B------:R1:W5:Y:S02]  /*25870*/  LDG.E R2, desc[UR38][R2.64] ;  /* 0x0000002602027981 */ /* 0x000364000c1e1900 */
.L_x_8776:
[----:B------:R-:W-:Y:S05]  /*25880*/  BSYNC B0 ;  /* 0x0000000000007941 */ /* 0x000fea0003800000 */
.L_x_8775:
[----:B------:R-:W-:-:S03]  /*25890*/  UMOV UR4, 0xffffffff ;  /* 0xffffffff00047882 */ /* 0x000fc60000000000 */
[----:B------:R-:W-:Y:S05]  /*258a0*/  BRA.DIV UR4, `(.L_x_8777) ;  /* 0x0000003e04807947 */ /* 0x000fea000b800000 */
[----:B------:R-:W2:Y:S04]  /*258b0*/  LDL R4, [R1+0x4] ;  /* 0x0000040001047983 */ /* 0x000ea80000100800 */
[----:B-1---5:R-:W1:Y:S01]  /*258c0*/  SHFL.UP PT, R3, R2, 0x1, RZ ;  /* 0x0420000002037989 */ /* 0x022e6200000e00ff */
[----:B--2---:R-:W-:-:S04]  /*258d0*/  LOP3.LUT P4, RZ, R4, 0x1, RZ, 0xc0, !PT ;  /* 0x0000000104ff7812 */ /* 0x004fc8000788c0ff */
        /* <DEDUP_REMOVED lines=15> */
.L_x_8921:
[----:B------:R-:W-:Y:S02]  /*259d0*/  ULDC UR4, c[0x0][0xc38] ;  /* 0x00030e0000047ab9 */ /* 0x000fe40000000800 */
[----:B------:R-:W-:-:S05]  /*259e0*/  MOV R4, UR4 ;  /* 0x0000000400047c02 */ /* 0x000fca0008000f00 */
[----:B--2---:R-:W-:-:S04]  /*259f0*/  IMAD R16, R16, R4, RZ ;  /* 0x0000000410107224 */ /* 0x004fc800078e02ff */
[----:B------:R-:W-:-:S05]  /*25a00*/  IMAD.IADD R5, R16, 0x1, R5 ;  /* 0x0000000110057824 */ /* 0x000fca00078e0205 */
[----:B------:R-:W-:-:S13]  /*25a10*/  ISETP.GT.AND P4, PT, R5, R0, PT ;  /* 0x000000000500720c */ /* 0x000fda0003f84270 */
[----:B------:R-:W-:Y:S05]  /*25a20*/  @!P4 BRA `(.L_x_8778) ;  /* 0xfffffffc0060c947 */ /* 0x000fea000383ffff */
.L_x_8773:
        /* <DEDUP_REMOVED lines=8> */
.L_x_8925:
[----:B------:R-:W-:Y:S01]  /*25ab0*/  ISETP.NE.AND P0, PT, R6, RZ, PT ;  /* 0x000000ff0600720c */ /* 0x000fe20003f05270 */
[----:B------:R-:W-:-:S12]  /*25ac0*/  IMAD.MOV.U32 R6, RZ, RZ, RZ ;  /* 0x000000ffff067224 */ /* 0x000fd800078e00ff */
[----:B------:R-:W-:Y:S05]  /*25ad0*/  @!P0 BRA `(.L_x_8780) ;  /* 0x0000000000148947 */ /* 0x000fea0003800000 */
[----:B------:R-:W-:Y:S01]  /*25ae0*/  UMOV UR4, 0xffffffff ;  /* 0xffffffff00047882 */ /* 0x000fe20000000000 */
[----:B------:R-:W-:Y:S02]  /*25af0*/  VIADD R12, R5, 0xffffffff ;  /* 0xffffffff050c7836 */ /* 0x000fe40000000000 */
[----:B------:R-:W-:Y:S05]  /*25b00*/  BRA.DIV UR4, `(.L_x_8781) ;  /* 0x0000004204107947 */ /* 0x000fea000b800000 */
[----:B-1----:R1:W4:Y:S02]  /*25b10*/  SHFL.IDX PT, R3, R3, R12, 0x1f ;  /* 0x00001f0c03037589 */ /* 0x00232400000e0000 */
.L_x_8928:
[----:B----4-:R-:W-:-:S07]  /*25b20*/  IMAD.MOV.U32 R6, RZ, RZ, R3 ;  /* 0x000000ffff067224 */ /* 0x010fce00078e0003 */
.L_x_8780:
[----:B-12---:R-:W1:Y:S01]  /*25b30*/  LDC.64 R2, c[0x0][0xc90] ;  /* 0x00032400ff027b82 */ /* 0x006e620000000a00 */
[----:B------:R-:W-:-:S04]  /*25b40*/  IMAD.IADD R19, R5, 0x1, R19 ;  /* 0x0000000105137824 */ /* 0x000fc800078e0213 */
[----:B-1----:R-:W-:-:S05]  /*25b50*/  IMAD.WIDE R2, R19, 0x4, R2 ;  /* 0x0000000413027825 */ /* 0x002fca00078e0202 */
[----:B------:R-:W3:Y:S01]  /*25b60*/  LDG.E R7, desc[UR38][R2.64] ;  /* 0x0000002602077981 */ /* 0x000ee2000c1e1900 */
[----:B------:R-:W-:-:S04]  /*25b70*/  IMAD R16, R6, R4, R16 ;  /* 0x0000000406107224 */ /* 0x000fc800078e0210 */
[----:B------:R-:W-:Y:S02]  /*25b80*/  IMAD.IADD R0, R0, 0x1, -R16 ;  /* 0x0000000100007824 */ /* 0x000fe400078e0a10 */
[----:B---3--:R-:W-:-:S05]  /*25b90*/  IMAD R5, R17, R7, RZ ;  /* 0x0000000711057224 */ /* 0x008fca00078e02ff */
[----:B-----5:R-:W-:-:S04]  /*25ba0*/  IABS R8, R5 ;  /* 0x0000000500087213 */ /* 0x020fc80000000000 */
[----:B------:R-:W1:Y:S08]  /*25bb0*/  I2F.RP R2, R8 ;  /* 0x0000000800027306 */ /* 0x000e700000209400 */
[----:B-1----:R-:W1:Y:S02]  /*25bc0*/  MUFU.RCP R2, R2 ;  /* 0x0000000200027308 */ /* 0x002e640000001000 */
[----:B-1----:R-:W-:-:S06]  /*25bd0*/  IADD3 R2, R2, 0xffffffe, RZ ;  /* 0x0ffffffe02027810 */ /* 0x002fcc0007ffe0ff */
[----:B------:R-:W1:Y:S02]  /*25be0*/  F2I.FTZ.U32.TRUNC.NTZ R3, R2 ;  /* 0x0000000200037305 */ /* 0x000e64000021f000 */
[----:B-1----:R-:W-:-:S04]  /*25bf0*/  IMAD.MOV R2, RZ, RZ, -R3 ;  /* 0x000000ffff027224 */ /* 0x002fc800078e0a03 */
        /* <DEDUP_REMOVED lines=25> */
[----:B------:R-:W1:Y:S08]  /*25d90*/  I2F.RP R3, R7 ;  /* 0x0000000700037306 */ /* 0x000e700000209400 */
[----:B-1----:R-:W1:Y:S02]  /*25da0*/  MUFU.RCP R3, R3 ;  /* 0x0000000300037308 */ /* 0x002e640000001000 */
[----:B-1----:R-:W-:-:S06]  /*25db0*/  VIADD R3, R3, 0xffffffe ;  /* 0x0ffffffe03037836 */ /* 0x002fcc0000000000 */
[----:B------:R-:W1:Y:S02]  /*25dc0*/  F2I.FTZ.U32.TRUNC.NTZ R3, R3 ;  /* 0x0000000300037305 */ /* 0x000e64000021f000 */
[----:B-1----:R-:W-:-:S04]  /*25dd0*/  IMAD.MOV R2, RZ, RZ, -R3 ;  /* 0x000000ffff027224 */ /* 0x002fc800078e0a03 */
        /* <DEDUP_REMOVED lines=18> */
[----:B------:R-:W-:Y:S02]  /*25f00*/  @!P2 LOP3.LUT R2, RZ, R4, RZ, 0x33, !PT ;  /* 0x00000004ff02a212 */ /* 0x000fe400078e33ff */
[----:B------:R-:W-:-:S05]  /*25f10*/  IADD3 R4, -R4, RZ, RZ ;  /* 0x000000ff04047210 */ /* 0x000fca0007ffe1ff */
[----:B------:R-:W-:Y:S01]  /*25f20*/  IMAD R18, R2, R4, R0 ;  /* 0x0000000402127224 */ /* 0x000fe200078e0200 */
[----:B------:R-:W-:-:S05]  /*25f30*/  LOP3.LUT R2, RZ, R2, RZ, 0x33, !PT ;  /* 0x00000002ff027212 */ /* 0x000fca00078e33ff */
[----:B------:R-:W-:Y:S01]  /*25f40*/  IMAD.IADD R17, R17, 0x1, R2 ;  /* 0x0000000111117824 */ /* 0x000fe200078e0202 */
[----:B------:R-:W-:Y:S06]  /*25f50*/  BRA `(.L_x_8782) ;  /* 0x00000000001c7947 */ /* 0x000fec0003800000 */
.L_x_8774:
[----:B------:R-:W-:Y:S01]  /*25f60*/  UMOV UR4, URZ ;  /* 0x0000003f00047c82 */ /* 0x000fe20008000000 */
[----:B------:R-:W-:Y:S01]  /*25f70*/  UMOV UR5, URZ ;  /* 0x0000003f00057c82 */ /* 0x000fe20008000000 */
[----:B------:R-:W-:Y:S01]  /*25f80*/  ULDC UR6, c[0x0][0xc3c] ;  /* 0x00030f0000067ab9 */ /* 0x000fe20000000800 */
[----:B------:R-:W-:Y:S02]  /*25f90*/  IMAD.MOV.U32 R16, RZ, RZ, R0 ;  /* 0x000000ffff107224 */ /* 0x000fe400078e0000 */
[----:B------:R-:W-:Y:S02]  /*25fa0*/  IMAD.U32 R17, RZ, RZ, UR4 ;  /* 0x00000004ff117e24 */ /* 0x000fe4000f8e00ff */
[----:B------:R-:W-:Y:S02]  /*25fb0*/  IMAD.U32 R18, RZ, RZ, UR5 ;  /* 0x00000005ff127e24 */ /* 0x000fe4000f8e00ff */
[----:B------:R-:W-:-:S07]  /*25fc0*/  IMAD.U32 R19, RZ, RZ, UR6 ;  /* 0x00000006ff137e24 */ /* 0x000fce000f8e00ff */
.L_x_8782:
[----:B------:R-:W2:Y:S04]  /*25fd0*/  LDL R0, [R1+0x28] ;  /* 0x0000280001007983 */ /* 0x000ea80000100800 */
[----:B-1----:R3:W4:Y:S01]  /*25fe0*/  LDL R3, [R1] ;  /* 0x0000000001037983 */ /* 0x0027220000100800 */
        /* <DEDUP_REMOVED lines=9> */
.L_x_8771:
[----:B------:R-:W-:Y:S02]  /*26080*/  ULDC UR4, c[0x0][0xc3c] ;  /* 0x00030f0000047ab9 */ /* 0x000fe40000000800 */
[----:B--2---:R-:W-:-:S13]  /*26090*/  ISETP.GE.AND P0, PT, R19, UR4, PT ;  /* 0x0000000413007c0c */ /* 0x004fda000bf06270 */
[----:B------:R-:W-:Y:S05]  /*260a0*/  @!P0 BRA `(.L_x_8783) ;  /* 0xffffff9400488947 */ /* 0x000fea000383ffff */
[----:B------:R-:W-:Y:S05]  /*260b0*/  BSYNC B8 ;  /* 0x0000000000087941 */ /* 0x000fea0003800000 */
.L_x_8628:
[----:B-1----:R-:W2:Y:S01]  /*260c0*/  LDL.LU R0, [R1+0x54] ;  /* 0x0000540001007983 */ /* 0x002ea20000300800 */
[----:B------:R-:W-:Y:S01]  /*260d0*/  BSSY B0, `(.L_x_8784) ;  /* 0x000000b000007945 */ /* 0x000fe20003800000 */
[----:B------:R-:W1:Y:S01]  /*260e0*/  S2R R5, SR_CgaCtaId ;  /* 0x0000000000057919 */ /* 0x000e620000008800 */
[----:B--2---:R-:W-:-:S05]  /*260f0*/  VIADD R0, R0, 0x1 ;  /* 0x0000000100007836 */ /* 0x004fca0000000000 */
[----:B0-----:R-:W-:-:S04]  /*26100*/  LEA.HI R2, R0, R0, RZ, 0x1 ;  /* 0x0000000000027211 */ /* 0x001fc800078f08ff */
[----:B---3--:R-:W-:-:S04]  /*26110*/  LOP3.LUT R3, R2, 0xfffffffe, RZ, 0xc0, !PT ;  /* 0xfffffffe02037812 */ /* 0x008fc800078ec0ff */
[----:B------:R-:W-:Y:S02]  /*26120*/  IADD3 R3, R0, -R3, RZ ;  /* 0x8000000300037210 */ /* 0x000fe40007ffe0ff */
[----:B------:R-:W-:Y:S02]  /*26130*/  MOV R0, 0x400 ;  /* 0x0000040000007802 */ /* 0x000fe40000000f00 */
[----:B------:R-:W-:Y:S02]  /*26140*/  SHF.L.U32 R3, R3, 0x1f, RZ ;  /* 0x0000001f03037819 */ /* 0x000fe400000006ff */
[----:B-1----:R-:W-:-:S04]  /*26150*/  LEA R0, R5, R0, 0x18 ;  /* 0x0000000005007211 */ /* 0x002fc800078ec0ff */
[----:B------:R-:W0:Y:S02]  /*26160*/  SYNCS.PHASECHK.TRANS64.TRYWAIT P0, [R0+URZ+0x28820], R3 ;  /* 0x02882003000075a7 */ /* 0x000e24000800017f */
[----:B0-----:R-:W-:Y:S05]  /*26170*/  @!P0 BRA `(.L_x_8785) ;  /* 0x00000038009c8947 */ /* 0x001fea0003800000 */
.L_x_8929:
[----:B------:R-:W-:Y:S05]  /*26180*/  BSYNC B0 ;  /* 0x0000000000007941 */ /* 0x000fea0003800000 */
.L_x_8784:
[----:B------:R-:W-:-:S03]  /*26190*/  UMOV UR4, 0xffffffff ;  /* 0xffffffff00047882 */ /* 0x000fc60000000000 */
[----:B------:R-:W-:Y:S05]  /*261a0*/  BRA.DIV UR4, `(.L_x_8786) ;  /* 0x0000003a04a47947 */ /* 0x000fea000b800000 */
[----:B------:R-:W1:Y:S02]  /*261b0*/  S2R R2, SR_TID.X ;  /* 0x0000000000027919 */ /* 0x000e640000002100 */
[----:B-1----:R-:W-:-:S04]  /*261c0*/  SHF.R.U32.HI R2, RZ, 0x5, R2 ;  /* 0x00000005ff027819 */ /* 0x002fc80000011602 */
[----:B------:R-:W-:-:S05]  /*261d0*/  LOP3.LUT R2, R2, 0x3, RZ, 0xc0, !PT ;  /* 0x0000000302027812 */ /* 0x000fca00078ec0ff */
[----:B------:R1:W2:Y:S02]  /*261e0*/  SHFL.IDX PT, R14, R2, RZ, 0x1f ;  /* 0x00001fff020e7589 */ /* 0x0002a400000e0000 */
.L_x_8932:
[----:B--2---:R-:W-:-:S13]  /*261f0*/  ISETP.NE.AND P0, PT, R14, RZ, PT ;  /* 0x000000ff0e00720c */ /* 0x004fda0003f05270 */
[----:B------:R-:W-:Y:S05]  /*26200*/  @P0 BRA `(.L_x_8356) ;  /* 0x0000000000940947 */ /* 0x000fea0003800000 */
[----:B------:R-:W-:-:S03]  /*26210*/  UMOV UR4, 0xffffffff ;  /* 0xffffffff00047882 */ /* 0x000fc60000000000 */
[----:B------:R-:W-:Y:S05]  /*26220*/  BRA.DIV UR4, `(.L_x_8787) ;  /* 0x0000003a04b87947 */ /* 0x000fea000b800000 */
[----:B------:R-:W-:-:S13]  /*26230*/  ELECT P6, URZ, PT ;  /* 0x00000000003f782f */ /* 0x000fda00038c0000 */
.L_x_8935:
[----:B------:R-:W-:Y:S05]  /*26240*/  @!P6 BRA `(.L_x_8356) ;  /* 0x000000000084e947 */ /* 0x000fea0003800000 */
[----:B-1----:R-:W2:Y:S02]  /*26250*/  LDL.LU R2, [R1+0x50] ;  /* 0x0000500001027983 */ /* 0x002ea40000300800 */
[----:B--2---:R-:W-:-:S04]  /*26260*/  LOP3.LUT R2, R2, 0x2, RZ, 0xfc, !PT ;  /* 0x0000000202027812 */ /* 0x004fc800078efcff */
[----:B------:R-:W-:-:S13]  /*26270*/  ISETP.NE.AND P2, PT, R2, 0x3, PT ;  /* 0x000000030200780c */ /* 0x000fda0003f45270 */
[----:B------:R-:W-:Y:S05]  /*26280*/  @!P2 BRA `(.L_x_8788) ;  /* 0x000000000004a947 */ /* 0x000fea0003800000 */
[----:B------:R-:W-:Y:S01]  /*26290*/  BPT.TRAP 0x1 ;  /* 0x000000040000795c */ /* 0x000fe20000300000 */
.L_x_8788:
        /* <DEDUP_REMOVED lines=14> */
.L_x_8936:
[----:B------:R-:W1:Y:S02]  /*26380*/  SYNCS.PHASECHK.TRANS64.TRYWAIT P0, [R7+URZ], R2 ;  /* 0x00000002070075a7 */ /* 0x000e64000800017f */
[----:B-1----:R-:W-:Y:S05]  /*26390*/  @!P0 BRA `(.L_x_8790) ;  /* 0x0000003800908947 */ /* 0x002fea0003800000 */
.L_x_8937:
[----:B------:R-:W-:Y:S05]  /*263a0*/  @!P2 BRA `(.L_x_8791) ;  /* 0x000000000004a947 */ /* 0x000fea0003800000 */
[----:B------:R-:W-:Y:S01]  /*263b0*/  BPT.TRAP 0x1 ;  /* 0x000000040000795c */ /* 0x000fe20000300000 */
.L_x_8791:
[----:B------:R-:W2:Y:S01]  /*263c0*/  LDL.LU R4, [R1+0x8] ;  /* 0x0000080001047983 */ /* 0x000ea20000300800 */
[----:B------:R-:W-:-:S04]  /*263d0*/  VIADD R0, R0, 0x28860 ;  /* 0x0002886000007836 */ /* 0x000fc80000000000 */
[----:B--2---:R-:W-:-:S04]  /*263e0*/  IMAD R4, R4, 0x8, R0 ;  /* 0x0000000804047824 */ /* 0x004fc800078e0200 */
[----:B------:R-:W2:Y:S02]  /*263f0*/  SYNCS.PHASECHK.TRANS64.TRYWAIT P0, [R4+URZ], R5 ;  /* 0x00000005040075a7 */ /* 0x000ea4000800017f */
[----:B--2---:R-:W-:Y:S05]  /*26400*/  @!P0 BRA `(.L_x_8792) ;  /* 0x0000003800888947 */ /* 0x004fea0003800000 */
.L_x_8938:
[----:B------:R-:W-:-:S07]  /*26410*/  LEA R3, R3, R0, 0x3 ;  /* 0x0000000003037211 */ /* 0x000fce00078e18ff */
.L_x_8793:
[----:B---3--:R3:W4:Y:S02]  /*26420*/  SYNCS.PHASECHK.TRANS64.TRYWAIT P0, [R3+URZ], R2 ;  /* 0x00000002030075a7 */ /* 0x008724000800017f */
[----:B----4-:R-:W-:Y:S05]  /*26430*/  @!P0 NANOSLEEP.SYNCS 0x989680 ;  /* 0x009896800000895d */ /* 0x010fea0003900000 */
[----:B------:R-:W4:Y:S02]  /*26440*/  @!P0 SYNCS.PHASECHK.TRANS64 P0, [R3+URZ], R2 ;  /* 0x00000002030085a7 */ /* 0x000f24000800007f */
[----:B----4-:R-:W-:Y:S05]  /*26450*/  @!P0 BRA `(.L_x_8793) ;  /* 0xfffffffc00f08947 */ /* 0x010fea000383ffff */
.L_x_8356:
[----:B------:R-:W-:Y:S05]  /*26460*/  BSYNC B9 ;  /* 0x0000000000097941 */ /* 0x000fea0003800000 */
.L_x_8353:
[----:B------:R-:W-:Y:S05]  /*26470*/  EXIT ;  /* 0x000000000000794d */ /* 0x000fea0003800000 */
.L_x_8386:
[----:B0-----:R0:W1:Y:S02]  /*26480*/  SYNCS.PHASECHK.TRANS64.TRYWAIT P6, [R106+URZ+0x28890], R119 ;  /* 0x028890776a0075a7 */ /* 0x00106400080c017f */
[----:B-1----:R-:W-:Y:S05]  /*26490*/  @!P6 NANOSLEEP.SYNCS 0x989680 ;  /* 0x009896800000e95d */ /* 0x002fea0003900000 */
[----:B------:R-:W1:Y:S02]  /*264a0*/  @!P6 SYNCS.PHASECHK.TRANS64 P6, [R106+URZ+0x28890], R119 ;  /* 0x028890776a00e5a7 */ /* 0x000e6400080c007f */
[----:B-1----:R-:W-:Y:S05]  /*264b0*/  @!P6 BRA `(.L_x_8386) ;  /* 0xfffffffc00f0e947 */ /* 0x002fea000383ffff */
[----:B------:R-:W-:Y:S05]  /*264c0*/  BRA `(.L_x_8794) ;  /* 0xfffffdcc00cc7947 */ /* 0x000fea000383ffff */
.L_x_8422:
[----:B0-----:R0:W1:Y:S02]  /*264d0*/  SYNCS.PHASECHK.TRANS64.TRYWAIT P4, [R106+URZ+0x28890], R119 ;  /* 0x028890776a0075a7 */ /* 0x001064000808017f */
[----:B-1----:R-:W-:Y:S05]  /*264e0*/  @!P4 NANOSLEEP.SYNCS 0x989680 ;  /* 0x009896800000c95d */ /* 0x002fea0003900000 */
[----:B------:R-:W1:Y:S02]  /*264f0*/  @!P4 SYNCS.PHASECHK.TRANS64 P4, [R106+URZ+0x28890], R119 ;  /* 0x028890776a00c5a7 */ /* 0x000e64000808007f */
[----:B-1----:R-:W-:Y:S05]  /*26500*/  @!P4 BRA `(.L_x_8422) ;  /* 0xfffffffc00f0c947 */ /* 0x002fea000383ffff */
[----:B------:R-:W-:Y:S05]  /*26510*/  BRA `(.L_x_8795) ;  /* 0xfffffdf400287947 */ /* 0x000fea000383ffff */
.L_x_8439:
[----:B0-----:R0:W1:Y:S02]  /*26520*/  SYNCS.PHASECHK.TRANS64.TRYWAIT P3, [R106+URZ+0x28890], R119 ;  /* 0x028890776a0075a7 */ /* 0x001064000806017f */
[----:B-1----:R-:W-:Y:S05]  /*26530*/  @!P3 NANOSLEEP.SYNCS 0x989680 ;  /* 0x009896800000b95d */ /* 0x002fea0003900000 */
[----:B------:R-:W1:Y:S02]  /*26540*/  @!P3 SYNCS.PHASECHK.TRANS64 P3, [R106+URZ+0x28890], R119 ;  /* 0x028890776a00b5a7 */ /* 0x000e64000806007f */
[----:B-1----:R-:W-:Y:S05]  /*26550*/  @!P3 BRA `(.L_x_8439) ;  /* 0xfffffffc00f0b947 */ /* 0x002fea000383ffff */
[----:B------:R-:W-:Y:S05]  /*26560*/  BRA `(.L_x_8796) ;  /* 0xfffffe1400507947 */ /* 0x000fea000383ffff */
.L_x_8449:
[----:B--2---:R2:W3:Y:S02]  /*26570*/  SYNCS.PHASECHK.TRANS64.TRYWAIT P0, [R106+URZ+0x288b0], R119 ;  /* 0x0288b0776a0075a7 */ /* 0x0044e4000800017f */
[----:B---3--:R-:W-:Y:S05]  /*26580*/  @!P0 NANOSLEEP.SYNCS 0x989680 ;  /* 0x009896800000895d */ /* 0x008fea0003900000 */
[----:B------:R-:W3:Y:S02]  /*26590*/  @!P0 SYNCS.PHASECHK.TRANS64 P0, [R106+URZ+0x288b0], R119 ;  /* 0x0288b0776a0085a7 */ /* 0x000ee4000800007f */
[----:B---3--:R-:W-:Y:S05]  /*265a0*/  @!P0 BRA `(.L_x_8449) ;  /* 0xfffffffc00f08947 */ /* 0x008fea000383ffff */
[----:B------:R-:W-:Y:S05]  /*265b0*/  BRA `(.L_x_8797) ;  /* 0xfffffe1800ec7947 */ /* 0x000fea000383ffff */
.L_x_8469:
        /* <DEDUP_REMOVED lines=8> */
.L_x_8799:
[----:B------:R-:W-:Y:S05]  /*26640*/  BSYNC B0 ;  /* 0x0000000000007941 */ /* 0x000fea0003800000 */
.L_x_8798:
[----:B------:R-:W-:Y:S01]  /*26650*/  IMAD.MOV.U32 R194, RZ, RZ, R14 ;  /* 0x000000ffffc27224 */ /* 0x000fe200078e000e */
[----:B------:R-:W-:Y:S06]  /*26660*/  BRA `(.L_x_8800) ;  /* 0xfffffe2800207947 */ /* 0x000fec000383ffff */
.L_x_8479:
[----:B------:R-:W-:Y:S01]  /*26670*/  BSSY B1, `(.L_x_8801) ;  /* 0x0000008000017945 */ /* 0x000fe20003800000 */
[----:B------:R-:W-:Y:S01]  /*26680*/  IMAD.MOV.U32 R13, RZ, RZ, R6 ;  /* 0x000000ffff0d7224 */ /* 0x000fe200078e0006 */
[----:B------:R-:W-:Y:S01]  /*26690*/  MOV R12, RZ ;  /* 0x000000ff000c7202 */ /* 0x000fe20000000f00 */
[----:B------:R-:W-:Y:S02]  /*266a0*/  IMAD.MOV.U32 R11, RZ, RZ, 0x181f ;  /* 0x0000181fff0b7424 */ /* 0x000fe400078e00ff */
[----:B------:R-:W-:-:S07]  /*266b0*/  IMAD.MOV.U32 R15, RZ, RZ, -0x1 ;  /* 0xffffffffff0f7424 */ /* 0x000fce00078e00ff */
[----:B0-----:R-:W-:Y:S05]  /*266c0*/  WARPSYNC.COLLECTIVE R15, `(.L_x_8802) ;  /* 0x000000000f087348 */ /* 0x001fea0003c00000 */
[----:B------:R1:W2:Y:S02]  /*266d0*/  SHFL.IDX P6, R14, R13, R12, R11 ;  /* 0x0000000c0d0e7389 */ /* 0x0002a400000c000b */
[----:B012---:R-:W-:Y:S01]  /*266e0*/  ENDCOLLECTIVE ;  /* 0x000000000000791b */ /* 0x007fe20003800000 */
.L_x_8802:
[----:B------:R-:W-:Y:S05]  /*266f0*/  BSYNC B1 ;  /* 0x0000000000017941 */ /* 0x000fea0003800000 */
.L_x_8801:
        /* <DEDUP_REMOVED lines=8> */
.L_x_8803:
[----:B------:R-:W-:Y:S02]  /*26780*/  IMAD.MOV.U32 R13, RZ, RZ, R8 ;  /* 0x000000ffff0d7224 */ /* 0x000fe400078e0008 */
[----:B------:R-:W-:-:S07]  /*26790*/  IMAD.MOV.U32 R3, RZ, RZ, R14 ;  /* 0x000000ffff037224 */ /* 0x000fce00078e000e */
[----:B------:R-:W-:Y:S05]  /*267a0*/  WARPSYNC.COLLECTIVE R15, `(.L_x_8804) ;  /* 0x000000000f087348 */ /* 0x000fea0003c00000 */
[----:B------:R0:W1:Y:S02]  /*267b0*/  SHFL.IDX P6, R14, R13, R12, R11 ;  /* 0x0000000c0d0e7389 */ /* 0x00006400000c000b */
[----:B01----:R-:W-:Y:S01]  /*267c0*/  ENDCOLLECTIVE ;  /* 0x000000000000791b */ /* 0x003fe20003800000 */
.L_x_8804:
[----:B------:R-:W-:Y:S02]  /*267d0*/  IMAD.MOV.U32 R13, RZ, RZ, R7 ;  /* 0x000000ffff0d7224 */ /* 0x000fe400078e0007 */
[----:B------:R-:W-:-:S07]  /*267e0*/  IMAD.MOV.U32 R4, RZ, RZ, R14 ;  /* 0x000000ffff047224 */ /* 0x000fce00078e000e */
[----:B------:R-:W-:Y:S05]  /*267f0*/  WARPSYNC.COLLECTIVE R15, `(.L_x_8805) ;  /* 0x000000000f087348 */ /* 0x000fea0003c00000 */
[----:B------:R0:W1:Y:S02]  /*26800*/  SHFL.IDX P6, R14, R13, R12, R11 ;  /* 0x0000000c0d0e7389 */ /* 0x00006400000c000b */
[----:B01----:R-:W-:Y:S01]  /*26810*/  ENDCOLLECTIVE ;  /* 0x000000000000791b */ /* 0x003fe20003800000 */
.L_x_8805:
[----:B------:R-:W-:Y:S05]  /*26820*/  BRA `(.L_x_8806) ;  /* 0xfffffe2c006c7947 */ /* 0x000fea000383ffff */
.L_x_8482:
[----:B------:R-:W-:Y:S01]  /*26830*/  BSSY B1, `(.L_x_8807) ;  /* 0x0000008000017945 */ /* 0x000fe20003800000 */
[----:B0-----:R-:W-:Y:S01]  /*26840*/  IMAD.MOV.U32 R13, RZ, RZ, R6 ;  /* 0x000000ffff0d7224 */ /* 0x001fe200078e0006 */
[----:B------:R-:W-:Y:S01]  /*26850*/  MOV R11, 0x181f ;  /* 0x0000181f000b7802 */ /* 0x000fe20000000f00 */
[----:B------:R-:W-:Y:S02]  /*26860*/  IMAD.MOV.U32 R12, RZ, RZ, 0x1 ;  /* 0x00000001ff0c7424 */ /* 0x000fe400078e00ff */
[----:B------:R-:W-:-:S07]  /*26870*/  IMAD.MOV.U32 R15, RZ, RZ, -0x1 ;  /* 0xffffffffff0f7424 */ /* 0x000fce00078e00ff */
[----:B-1----:R-:W-:Y:S05]  /*26880*/  WARPSYNC.COLLECTIVE R15, `(.L_x_8808) ;  /* 0x000000000f087348 */ /* 0x002fea0003c00000 */
[----:B------:R0:W2:Y:S02]  /*26890*/  SHFL.IDX P6, R14, R13, R12, R11 ;  /* 0x0000000c0d0e7389 */ /* 0x0000a400000c000b */
[----:B012---:R-:W-:Y:S01]  /*268a0*/  ENDCOLLECTIVE ;  /* 0x000000000000791b */ /* 0x007fe20003800000 */
.L_x_8808:
[----:B------:R-:W-:Y:S05]  /*268b0*/  BSYNC B1 ;  /* 0x0000000000017941 */ /* 0x000fea0003800000 */
.L_x_8807:
[----:B------:R-:W-:Y:S02]  /*268c0*/  IMAD.MOV.U32 R13, RZ, RZ, R5 ;  /* 0x000000ffff0d7224 */ /* 0x000fe400078e0005 */
[----:B------:R-:W-:Y:S02]  /*268d0*/  IMAD.MOV.U32 R12, RZ, RZ, 0x1 ;  /* 0x00000001ff0c7424 */ /* 0x000fe400078e00ff */
[----:B------:R-:W-:Y:S02]  /*268e0*/  IMAD.MOV.U32 R11, RZ, RZ, 0x181f ;  /* 0x0000181fff0b7424 */ /* 0x000fe400078e00ff */
[----:B------:R-:W-:Y:S02]  /*268f0*/  IMAD.MOV.U32 R15, RZ, RZ, -0x1 ;  /* 0xffffffffff0f7424 */ /* 0x000fe400078e00ff */
[----:B------:R-:W-:-:S07]  /*26900*/  IMAD.MOV.U32 R0, RZ, RZ, R14 ;  /* 0x000000ffff007224 */ /* 0x000fce00078e000e */
[----:B------:R-:W-:Y:S05]  /*26910*/  WARPSYNC.COLLECTIVE R15, `(.L_x_8809) ;  /* 0x000000000f087348 */ /* 0x000fea0003c00000 */
[----:B------:R0:W1:Y:S02]  /*26920*/  SHFL.IDX P6, R14, R13, R12, R11 ;  /* 0x0000000c0d0e7389 */ /* 0x00006400000c000b */
[----:B01----:R-:W-:Y:S01]  /*26930*/  ENDCOLLECTIVE ;  /* 0x000000000000791b */ /* 0x003fe20003800000 */
.L_x_8809:
[----:B------:R-:W-:Y:S01]  /*26940*/  IMAD.MOV.U32 R13, RZ, RZ, R8 ;  /* 0x000000ffff0d7224 */ /* 0x000fe200078e0008 */
[----:B------:R-:W-:-:S07]  /*26950*/  MOV R3, R14 ;  /* 0x0000000e00037202 */ /* 0x000fce0000000f00 */
[----:B------:R-:W-:Y:S05]  /*26960*/  WARPSYNC.COLLECTIVE R15, `(.L_x_8810) ;  /* 0x000000000f087348 */ /* 0x000fea0003c00000 */
[----:B------:R0:W1:Y:S02]  /*26970*/  SHFL.IDX P6, R14, R13, R12, R11 ;  /* 0x0000000c0d0e7389 */ /* 0x00006400000c000b */
[----:B01----:R-:W-:Y:S01]  /*26980*/  ENDCOLLECTIVE ;  /* 0x000000000000791b */ /* 0x003fe20003800000 */
.L_x_8810:
[----:B------:R-:W-:Y:S02]  /*26990*/  IMAD.MOV.U32 R13, RZ, RZ, R7 ;  /* 0x000000ffff0d7224 */ /* 0x000fe400078e0007 */
[----:B------:R-:W-:-:S07]  /*269a0*/  IMAD.MOV.U32 R4, RZ, RZ, R14 ;  /* 0x000000ffff047224 */ /* 0x000fce00078e000e */
[----:B------:R-:W-:Y:S05]  /*269b0*/  WARPSYNC.COLLECTIVE R15, `(.L_x_8811) ;  /* 0x000000000f087348 */ /* 0x000fea0003c00000 */
[----:B------:R0:W1:Y:S02]  /*269c0*/  SHFL.IDX P6, R14, R13, R12, R11 ;  /* 0x0000000c0d0e7389 */ /* 0x00006400000c000b */
[----:B01----:R-:W-:Y:S01]  /*269d0*/  ENDCOLLECTIVE ;  /* 0x000000000000791b */ /* 0x003fe20003800000 */
.L_x_8811:
[----:B------:R-:W-:Y:S05]  /*269e0*/  BRA `(.L_x_8812) ;  /* 0xfffffe2c00d87947 */ /* 0x000fea000383ffff */
.L_x_8485:
[----:B------:R-:W-:Y:S01]  /*269f0*/  BSSY B1, `(.L_x_8813) ;  /* 0x0000008000017945 */ /* 0x000fe20003800000 */
[----:B0-----:R-:W-:Y:S01]  /*26a00*/  IMAD.MOV.U32 R13, RZ, RZ, R6 ;  /* 0x000000ffff0d7224 */ /* 0x001fe200078e0006 */
[----:B------:R-:W-:Y:S01]  /*26a10*/  MOV R15, 0xffffffff ;  /* 0xffffffff000f7802 */ /* 0x000fe20000000f00 */
[----:B------:R-:W-:Y:S02]  /*26a20*/  IMAD.MOV.U32 R12, RZ, RZ, 0x2 ;  /* 0x00000002ff0c7424 */ /* 0x000fe400078e00ff */
[----:B------:R-:W-:-:S07]  /*26a30*/  IMAD.MOV.U32 R11, RZ, RZ, 0x181f ;  /* 0x0000181fff0b7424 */ /* 0x000fce00078e00ff */
[----:B--2---:R-:W-:Y:S05]  /*26a40*/  WARPSYNC.COLLECTIVE R15, `(.L_x_8814) ;  /* 0x000000000f087348 */ /* 0x004fea0003c00000 */
[----:B------:R0:W1:Y:S02]  /*26a50*/  SHFL.IDX P6, R14, R13, R12, R11 ;  /* 0x0000000c0d0e7389 */ /* 0x00006400000c000b */
[----:B012---:R-:W-:Y:S01]  /*26a60*/  ENDCOLLECTIVE ;  /* 0x000000000000791b */ /* 0x007fe20003800000 */
.L_x_8814:
[----:B------:R-:W-:Y:S05]  /*26a70*/  BSYNC B1 ;  /* 0x0000000000017941 */ /* 0x000fea0003800000 */
.L_x_8813:
        /* <DEDUP_REMOVED lines=8> */
.L_x_8815:
[----:B------:R-:W-:Y:S01]  /*26b00*/  MOV R13, R8 ;  /* 0x00000008000d7202 */ /* 0x000fe20000000f00 */
[----:B------:R-:W-:-:S07]  /*26b10*/  IMAD.MOV.U32 R3, RZ, RZ, R14 ;  /* 0x000000ffff037224 */ /* 0x000fce00078e000e */
[----:B------:R-:W-:Y:S05]  /*26b20*/  WARPSYNC.COLLECTIVE R15, `(.L_x_8816) ;  /* 0x000000000f087348 */ /* 0x000fea0003c00000 */
[----:B------:R0:W1:Y:S02]  /*26b30*/  SHFL.IDX P6, R14, R13, R12, R11 ;  /* 0x0000000c0d0e7389 */ /* 0x00006400000c000b */
[----:B01----:R-:W-:Y:S01]  /*26b40*/  ENDCOLLECTIVE ;  /* 0x000000000000791b */ /* 0x003fe20003800000 */
.L_x_8816:
[----:B------:R-:W-:Y:S02]  /*26b50*/  IMAD.MOV.U32 R13, RZ, RZ, R7 ;  /* 0x000000ffff0d7224 */ /* 0x000fe400078e0007 */
[----:B------:R-:W-:-:S07]  /*26b60*/  IMAD.MOV.U32 R4, RZ, RZ, R14 ;  /* 0x000000ffff047224 */ /* 0x000fce00078e000e */
[----:B------:R-:W-:Y:S05]  /*26b70*/  WARPSYNC.COLLECTIVE R15, `(.L_x_8817) ;  /* 0x000000000f087348 */ /* 0x000fea0003c00000 */
[----:B------:R0:W1:Y:S02]  /*26b80*/  SHFL.IDX P6, R14, R13, R12, R11 ;  /* 0x0000000c0d0e7389 */ /* 0x00006400000c000b */
[----:B01----:R-:W-:Y:S01]  /*26b90*/  ENDCOLLECTIVE ;  /* 0x000000000000791b */ /* 0x003fe20003800000 */
.L_x_8817:
[----:B------:R-:W-:Y:S05]  /*26ba0*/  BRA `(.L_x_8818) ;  /* 0xfffffe3000347947 */ /* 0x000fea000383ffff */
.L_x_8488:
[----:B------:R-:W-:Y:S01]  /*26bb0*/  BSSY B1, `(.L_x_8819) ;  /* 0x0000008000017945 */ /* 0x000fe20003800000 */
[----:B------:R-:W-:Y:S02]  /*26bc0*/  IMAD.MOV.U32 R13, RZ, RZ, R6 ;  /* 0x000000ffff0d7224 */ /* 0x000fe400078e0006 */
[----:B------:R-:W-:Y:S02]  /*26bd0*/  IMAD.MOV.U32 R12, RZ, RZ, 0x3 ;  /* 0x00000003ff0c7424 */ /* 0x000fe400078e00ff */
[----:B------:R-:W-:Y:S02]  /*26be0*/  IMAD.MOV.U32 R11, RZ, RZ, 0x181f ;  /* 0x0000181fff0b7424 */ /* 0x000fe400078e00ff */
[----:B------:R-:W-:-:S07]  /*26bf0*/  IMAD.MOV.U32 R15, RZ, RZ, -0x1 ;  /* 0xffffffffff0f7424 */ /* 0x000fce00078e00ff */
[----:B--2---:R-:W-:Y:S05]  /*26c00*/  WARPSYNC.COLLECTIVE R15, `(.L_x_8820) ;  /* 0x000000000f087348 */ /* 0x004fea0003c00000 */
[----:B------:R0:W1:Y:S02]  /*26c10*/  SHFL.IDX P6, R14, R13, R12, R11 ;  /* 0x0000000c0d0e7389 */ /* 0x00006400000c000b */
[----:B012---:R-:W-:Y:S01]  /*26c20*/  ENDCOLLECTIVE ;  /* 0x000000000000791b */ /* 0x007fe20003800000 */
.L_x_8820:
[----:B------:R-:W-:Y:S05]  /*26c30*/  BSYNC B1 ;  /* 0x0000000000017941 */ /* 0x000fea0003800000 */
.L_x_8819:
[----:B------:R-:W-:Y:S01]  /*26c40*/  IMAD.MOV.U32 R13, RZ, RZ, R5 ;  /* 0x000000ffff0d7224 */ /* 0x000fe200078e0005 */
[----:B------:R-:W-:Y:S01]  /*26c50*/  MOV R0, R14 ;  /* 0x0000000e00007202 */ /* 0x000fe20000000f00 */
[----:B------:R-:W-:Y:S02]  /*26c60*/  IMAD.MOV.U32 R12, RZ, RZ, 0x3 ;  /* 0x00000003ff0c7424 */ /* 0x000fe400078e00ff */
[----:B------:R-:W-:Y:S02]  /*26c70*/  IMAD.MOV.U32 R11, RZ, RZ, 0x181f ;  /* 0x0000181fff0b7424 */ /* 0x000fe400078e00ff */
[----:B------:R-:W-:-:S07]  /*26c80*/  IMAD.MOV.U32 R15, RZ, RZ, -0x1 ;  /* 0xffffffffff0f7424 */ /* 0x000fce00078e00ff */
[----:B------:R-:W-:Y:S05]  /*26c90*/  WARPSYNC.COLLECTIVE R15, `(.L_x_8821) ;  /* 0x000000000f087348 */ /* 0x000fea0003c00000 */
[----:B------:R0:W1:Y:S02]  /*26ca0*/  SHFL.IDX P6, R14, R13, R12, R11 ;  /* 0x0000000c0d0e7389 */ /* 0x00006400000c000b */
[----:B01----:R-:W-:Y:S01]  /*26cb0*/  ENDCOLLECTIVE ;  /* 0x000000000000791b */ /* 0x003fe20003800000 */
.L_x_8821:
[----:B------:R-:W-:Y:S02]  /*26cc0*/  IMAD.MOV.U32 R13, RZ, RZ, R8 ;  /* 0x000000ffff0d7224 */ /* 0x000fe400078e0008 */
[----:B------:R-:W-:-:S07]  /*26cd0*/  IMAD.MOV.U32 R3, RZ, RZ, R14 ;  /* 0x000000ffff037224 */ /* 0x000fce00078e000e */
[----:B------:R-:W-:Y:S05]  /*26ce0*/  WARPSYNC.COLLECTIVE R15, `(.L_x_8822) ;  /* 0x000000000f087348 */ /* 0x000fea0003c00000 */
[----:B------:R0:W1:Y:S02]  /*26cf0*/  SHFL.IDX P6, R14, R13, R12, R11 ;  /* 0x0000000c0d0e7389 */ /* 0x00006400000c000b */
[----:B01----:R-:W-:Y:S01]  /*26d00*/  ENDCOLLECTIVE ;  /* 0x000000000000791b */ /* 0x003fe20003800000 */
.L_x_8822:
[----:B------:R-:W-:Y:S01]  /*26d10*/  IMAD.MOV.U32 R13, RZ, RZ, R7 ;  /* 0x000000ffff0d7224 */ /* 0x000fe200078e0007 */
[----:B------:R-:W-:-:S07]  /*26d20*/  MOV R4, R14 ;  /* 0x0000000e00047202 */ /* 0x000fce0000000f00 */
[----:B------:R-:W-:Y:S05]  /*26d30*/  WARPSYNC.COLLECTIVE R15, `(.L_x_8823) ;  /* 0x000000000f087348 */ /* 0x000fea0003c00000 */
[----:B------:R0:W1:Y:S02]  /*26d40*/  SHFL.IDX P6, R14, R13, R12, R11 ;  /* 0x0000000c0d0e7389 */ /* 0x00006400000c000b */
[----:B01----:R-:W-:Y:S01]  /*26d50*/  ENDCOLLECTIVE ;  /* 0x000000000000791b */ /* 0x003fe20003800000 */
.L_x_8823:
[----:B------:R-:W-:Y:S05]  /*26d60*/  BRA `(.L_x_8824) ;  /* 0xfffffe3000907947 */ /* 0x000fea000383ffff */
.L_x_8492:
[----:B0-----:R0:W1:Y:S02]  /*26d70*/  SYNCS.PHASECHK.TRANS64.TRYWAIT P0, [R2+URZ+0x28800], R5 ;  /* 0x02880005020075a7 */ /* 0x001064000800017f */
[----:B-1----:R-:W-:Y:S05]  /*26d80*/  @!P0 NANOSLEEP.SYNCS 0x989680 ;  /* 0x009896800000895d */ /* 0x002fea0003900000 */
[----:B------:R-:W1:Y:S02]  /*26d90*/  @!P0 SYNCS.PHASECHK.TRANS64 P0, [R2+URZ+0x28800], R5 ;  /* 0x02880005020085a7 */ /* 0x000e64000800007f */
[----:B-1----:R-:W-:Y:S05]  /*26da0*/  @!P0 BRA `(.L_x_8492) ;  /* 0xfffffffc00f08947 */ /* 0x002fea000383ffff */
[----:B------:R-:W-:Y:S05]  /*26db0*/  BRA `(.L_x_8825) ;  /* 0xfffffe3400487947 */ /* 0x000fea000383ffff */
.L_x_8508:
[----:B------:R-:W1:Y:S01]  /*26dc0*/  LDC R54, c[0x0][0x3f4] ;  /* 0x0000fd00ff367b82 */ /* 0x000e620000000800 */
[----:B------:R-:W-:Y:S01]  /*26dd0*/  BSSY B1, `(.L_x_8826) ;  /* 0x0000008000017945 */ /* 0x000fe20003800000 */
[----:B------:R-:W-:Y:S02]  /*26de0*/  IMAD.MOV.U32 R13, RZ, RZ, R35 ;  /* 0x000000ffff0d7224 */ /* 0x000fe400078e0023 */
[----:B------:R-:W-:Y:S02]  /*26df0*/  IMAD.MOV.U32 R12, RZ, RZ, RZ ;  /* 0x000000ffff0c7224 */ /* 0x000fe400078e00ff */
[----:B------:R-:W-:Y:S02]  /*26e00*/  IMAD.MOV.U32 R11, RZ, RZ, 0x181f ;  /* 0x0000181fff0b7424 */ /* 0x000fe400078e00ff */
[----:B------:R-:W-:-:S07]  /*26e10*/  IMAD.MOV.U32 R15, RZ, RZ, -0x1 ;  /* 0xffffffffff0f7424 */ /* 0x000fce00078e00ff */
[----:B01----:R-:W-:Y:S05]  /*26e20*/  WARPSYNC.COLLECTIVE R15, `(.L_x_8827) ;  /* 0x000000000f087348 */ /* 0x003fea0003c00000 */
[----:B------:R2:W3:Y:S02]  /*26e30*/  SHFL.IDX P6, R14, R13, R12, R11 ;  /* 0x0000000c0d0e7389 */ /* 0x0004e400000c000b */
[----:B0123--:R-:W-:Y:S01]  /*26e40*/  ENDCOLLECTIVE ;  /* 0x000000000000791b */ /* 0x00ffe20003800000 */
.L_x_8827:
[----:B------:R-:W-:Y:S05]  /*26e50*/  BSYNC B1 ;  /* 0x0000000000017941 */ /* 0x000fea0003800000 */
.L_x_8826:
[----:B------:R-:W-:Y:S01]  /*26e60*/  MOV R13, R32 ;  /* 0x00000020000d7202 */ /* 0x000fe20000000f00 */
[----:B------:R-:W-:Y:S01]  /*26e70*/  IMAD.MOV.U32 R12, RZ, RZ, RZ ;  /* 0x000000ffff0c7224 */ /* 0x000fe200078e00ff */
[----:B------:R-:W-:Y:S01]  /*26e80*/  ISETP.GE.AND P0, PT, R16, R54, PT ;  /* 0x000000361000720c */ /* 0x000fe20003f06270 */
[----:B------:R-:W-:Y:S02]  /*26e90*/  IMAD.MOV.U32 R11, RZ, RZ, 0x181f ;  /* 0x0000181fff0b7424 */ /* 0x000fe400078e00ff */
[----:B------:R-:W-:Y:S02]  /*26ea0*/  IMAD.MOV.U32 R15, RZ, RZ, -0x1 ;  /* 0xffffffffff0f7424 */ /* 0x000fe400078e00ff */
[----:B------:R-:W-:Y:S02]  /*26eb0*/  IMAD.MOV.U32 R3, RZ, RZ, R14 ;  /* 0x000000ffff037224 */ /* 0x000fe400078e000e */
[----:B------:R-:W-:-:S07]  /*26ec0*/  IMAD R0, R187, R0, RZ ;  /* 0x00000000bb007224 */ /* 0x000fce00078e02ff */
[----:B------:R-:W-:Y:S05]  /*26ed0*/  WARPSYNC.COLLECTIVE R15, `(.L_x_8828) ;  /* 0x000000000f087348 */ /* 0x000fea0003c00000 */
[----:B------:R0:W1:Y:S02]  /*26ee0*/  SHFL.IDX P6, R14, R13, R12, R11 ;  /* 0x0000000c0d0e7389 */ /* 0x00006400000c000b */
[----:B01----:R-:W-:Y:S01]  /*26ef0*/  ENDCOLLECTIVE ;  /* 0x000000000000791b */ /* 0x003fe20003800000 */
.L_x_8828:
[----:B------:R-:W-:Y:S01]  /*26f00*/  ISETP.GE.OR P1, PT, R55, R0, P0 ;  /* 0x000000003700720c */ /* 0x000fe20000726670 */
[----:B------:R-:W-:-:S12]  /*26f10*/  IMAD.MOV.U32 R13, RZ, RZ, R33 ;  /* 0x000000ffff0d7224 */ /* 0x000fd800078e0021 */
[C---:B------:R-:W-:Y:S01]  /*26f20*/  @!P1 IMAD.SHL.U32 R7, R16.reuse, 0x2, RZ ;  /* 0x0000000210079824 */ /* 0x040fe200078e00ff */
[----:B------:R-:W-:Y:S01]  /*26f30*/  @!P1 SHF.L.U64.HI R6, R16, 0x1, R17 ;  /* 0x0000000110069819 */ /* 0x000fe20000010211 */
[----:B------:R-:W-:-:S07]  /*26f40*/  IMAD.MOV.U32 R4, RZ, RZ, R14 ;  /* 0x000000ffff047224 */ /* 0x000fce00078e000e */
[----:B------:R-:W-:Y:S05]  /*26f50*/  WARPSYNC.COLLECTIVE R15, `(.L_x_8829) ;  /* 0x000000000f087348 */ /* 0x000fea0003c00000 */
[----:B------:R0:W1:Y:S02]  /*26f60*/  SHFL.IDX P6, R14, R13, R12, R11 ;  /* 0x0000000c0d0e7389 */ /* 0x00006400000c000b */
[----:B01----:R-:W-:Y:S01]  /*26f70*/  ENDCOLLECTIVE ;  /* 0x000000000000791b */ /* 0x003fe20003800000 */
.L_x_8829:
[----:B------:R-:W-:-:S05]  /*26f80*/  @!P1 IADD3 R4, P2, R4, R7, RZ ;  /* 0x0000000704049210 */ /* 0x000fca0007f5e0ff */
[----:B------:R-:W-:Y:S02]  /*26f90*/  @!P1 IMAD.X R3, R3, 0x1, R6, P2 ;  /* 0x0000000103039824 */ /* 0x000fe400010e0606 */
[----:B------:R-:W-:Y:S02]  /*26fa0*/  @!P1 IMAD.MOV.U32 R24, RZ, RZ, R4 ;  /* 0x000000ffff189224 */ /* 0x000fe400078e0004 */
[----:B------:R-:W-:Y:S01]  /*26fb0*/  @!P1 IMAD.MOV.U32 R25, RZ, RZ, R3 ;  /* 0x000000ffff199224 */ /* 0x000fe200078e0003 */
[----:B------:R-:W-:-:S05]  /*26fc0*/  MOV R13, R34 ;  /* 0x00000022000d7202 */ /* 0x000fca0000000f00 */
[----:B------:R-:W5:Y:S01]  /*26fd0*/  @!P1 LD.E.128 R24, desc[UR38][R24.64] ;  /* 0x0000002618189980 */ /* 0x000f62000c101d00 */
[----:B------:R-:W-:-:S07]  /*26fe0*/  IMAD.MOV.U32 R5, RZ, RZ, R14 ;  /* 0x000000ffff057224 */ /* 0x000fce00078e000e */
[----:B-----5:R-:W-:Y:S05]  /*26ff0*/  WARPSYNC.COLLECTIVE R15, `(.L_x_8830) ;  /* 0x000000000f087348 */ /* 0x020fea0003c00000 */
[----:B------:R0:W1:Y:S02]  /*27000*/  SHFL.IDX P6, R14, R13, R12, R11 ;  /* 0x0000000c0d0e7389 */ /* 0x00006400000c000b */
[----:B01---5:R-:W-:Y:S01]  /*27010*/  ENDCOLLECTIVE ;  /* 0x000000000000791b */ /* 0x023fe20003800000 */
.L_x_8830:
[----:B------:R-:W-:-:S05]  /*27020*/  @!P1 IADD3 R14, P2, R14, R7, RZ ;  /* 0x000000070e0e9210 */ /* 0x000fca0007f5e0ff */
[----:B------:R-:W-:Y:S02]  /*27030*/  @!P1 IMAD.X R5, R5, 0x1, R6, P2 ;  /* 0x0000000105059824 */ /* 0x000fe400010e0606 */
[----:B------:R-:W-:-:S06]  /*27040*/  @!P1 IMAD.MOV.U32 R4, RZ, RZ, R14 ;  /* 0x000000ffff049224 */ /* 0x000fcc00078e000e */
[----:B------:R-:W5:Y:S01]  /*27050*/  @!P1 LD.E.128 R4, desc[UR38][R4.64] ;  /* 0x0000002604049980 */ /* 0x000f62000c101d00 */
[----:B------:R-:W-:Y:S01]  /*27060*/  IMAD.MOV.U32 R13, RZ, RZ, R35 ;  /* 0x000000ffff0d7224 */ /* 0x000fe200078e0023 */
[----:B------:R-:W-:-:S07]  /*27070*/  MOV R12, 0x1 ;  /* 0x00000001000c7802 */ /* 0x000fce0000000f00 */
[----:B-----5:R-:W-:Y:S05]  /*27080*/  WARPSYNC.COLLECTIVE R15, `(.L_x_8831) ;  /* 0x000000000f087348 */ /* 0x020fea0003c00000 */
[----:B------:R0:W1:Y:S02]  /*27090*/  SHFL.IDX P6, R14, R13, R12, R11 ;  /* 0x0000000c0d0e7389 */ /* 0x00006400000c000b */
[----:B01---5:R-:W-:Y:S01]  /*270a0*/  ENDCOLLECTIVE ;  /* 0x000000000000791b */ /* 0x023fe20003800000 */
.L_x_8831:
[----:B------:R-:W-:Y:S01]  /*270b0*/  CS2R R46, SRZ ;  /* 0x00000000002e7805 */ /* 0x000fe2000001ff00 */
[----:B------:R-:W-:Y:S01]  /*270c0*/  IMAD.MOV.U32 R13, RZ, RZ, R32 ;  /* 0x000000ffff0d7224 */ /* 0x000fe200078e0020 */
[----:B------:R-:W-:Y:S02]  /*270d0*/  CS2R R48, SRZ ;  /* 0x0000000000307805 */ /* 0x000fe4000001ff00 */
[----:B------:R-:W-:Y:S02]  /*270e0*/  CS2R R20, SRZ ;  /* 0x0000000000147805 */ /* 0x000fe4000001ff00 */
[----:B------:R-:W-:Y:S02]  /*270f0*/  CS2R R36, SRZ ;  /* 0x0000000000247805 */ /* 0x000fe4000001ff00 */
[----:B------:R-:W-:-:S05]  /*27100*/  @!P1 MOV R46, R24 ;  /* 0x00000018002e9202 */ /* 0x000fca0000000f00 */
[----:B------:R-:W-:-:S05]  /*27110*/  IMAD.MOV.U32 R3, RZ, RZ, R46 ;  /* 0x000000ffff037224 */ /* 0x000fca00078e002e */
[----:B------:R-:W-:Y:S01]  /*27120*/  PRMT R64, R3, 0x7610, R64 ;  /* 0x0000761003407816 */ /* 0x000fe20000000040 */
[----:B------:R-:W-:-:S07]  /*27130*/  IMAD.MOV.U32 R3, RZ, RZ, R14 ;  /* 0x000000ffff037224 */ /* 0x000fce00078e000e */
[----:B------:R-:W-:Y:S05]  /*27140*/  WARPSYNC.COLLECTIVE R15, `(.L_x_8832) ;  /* 0x000000000f087348 */ /* 0x000fea0003c00000 */
[----:B------:R0:W1:Y:S02]  /*27150*/  SHFL.IDX P6, R14, R13, R12, R11 ;  /* 0x0000000c0d0e7389 */ /* 0x00006400000c000b */
[----:B01----:R-:W-:Y:S01]  /*27160*/  ENDCOLLECTIVE ;  /* 0x000000000000791b */ /* 0x003fe20003800000 */
.L_x_8832:
[----:B------:R-:W-:-:S04]  /*27170*/  @!P1 IMAD.MOV.U32 R47, RZ, RZ, R25 ;  /* 0x000000ffff2f9224 */ /* 0x000fc800078e0019 */
[----:B------:R-:W-:-:S05]  /*27180*/  IMAD.MOV.U32 R8, RZ, RZ, R47 ;  /* 0x000000ffff087224 */ /* 0x000fca00078e002f */
[----:B------:R-:W-:Y:S01]  /*27190*/  PRMT R66, R8, 0x7610, R66 ;  /* 0x0000761008427816 */ /* 0x000fe20000000042 */
[----:B------:R-:W-:Y:S02]  /*271a0*/  IMAD.MOV.U32 R13, RZ, RZ, R33 ;  /* 0x000000ffff0d7224 */ /* 0x000fe400078e0021 */
[----:B------:R-:W-:-:S07]  /*271b0*/  IMAD.MOV.U32 R8, RZ, RZ, R14 ;  /* 0x000000ffff087224 */ /* 0x000fce00078e000e */
[----:B------:R-:W-:Y:S05]  /*271c0*/  WARPSYNC.COLLECTIVE R15, `(.L_x_8833) ;  /* 0x000000000f087348 */ /* 0x000fea0003c00000 */
[----:B------:R0:W1:Y:S02]  /*271d0*/  SHFL.IDX P6, R14, R13, R12, R11 ;  /* 0x0000000c0d0e7389 */ /* 0x00006400000c000b */
[----:B01----:R-:W-:Y:S01]  /*271e0*/  ENDCOLLECTIVE ;  /* 0x000000000000791b */ /* 0x003fe20003800000 */
.L_x_8833:
[----:B------:R-:W-:Y:S02]  /*271f0*/  IMAD.MOV.U32 R13, RZ, RZ, R34 ;  /* 0x000000ffff0d7224 */ /* 0x000fe400078e0022 */
[----:B------:R-:W-:-:S07]  /*27200*/  IMAD.MOV.U32 R9, RZ, RZ, R14 ;  /* 0x000000ffff097224 */ /* 0x000fce00078e000e */
[----:B------:R-:W-:Y:S05]  /*27210*/  WARPSYNC.COLLECTIVE R15, `(.L_x_8834) ;  /* 0x000000000f087348 */ /* 0x000fea0003c00000 */
[----:B------:R0:W1:Y:S02]  /*27220*/  SHFL.IDX P6, R14, R13, R12, R11 ;  /* 0x0000000c0d0e7389 */ /* 0x00006400000c000b */
[----:B01----:R-:W-:Y:S01]  /*27230*/  ENDCOLLECTIVE ;  /* 0x000000000000791b */ /* 0x003fe20003800000 */
.L_x_8834:
[----:B------:R-:W-:Y:S02]  /*27240*/  @!P1 IMAD.MOV.U32 R48, RZ, RZ, R26 ;  /* 0x000000ffff309224 */ /* 0x000fe400078e001a */
[----:B------:R-:W-:Y:S02]  /*27250*/  @!P1 IMAD.MOV.U32 R49, RZ, RZ, R27 ;  /* 0x000000ffff319224 */ /* 0x000fe400078e001b */
[----:B------:R-:W-:Y:S02]  /*27260*/  @!P1 IMAD.MOV.U32 R20, RZ, RZ, R4 ;  /* 0x000000ffff149224 */ /* 0x000fe400078e0004 */
[----:B------:R-:W-:Y:S02]  /*27270*/  @!P1 IMAD.MOV.U32 R21, RZ, RZ, R5 ;  /* 0x000000ffff159224 */ /* 0x000fe400078e0005 */
[----:B------:R-:W-:Y:S02]  /*27280*/  @!P1 IMAD.MOV.U32 R36, RZ, RZ, R6 ;  /* 0x000000ffff249224 */ /* 0x000fe400078e0006 */
[----:B------:R-:W-:Y:S01]  /*27290*/  @!P1 IMAD.MOV.U32 R37, RZ, RZ, R7 ;  /* 0x000000ffff259224 */ /* 0x000fe200078e0007 */
[----:B------:R-:W-:Y:S01]  /*272a0*/  MOV R10, R48 ;  /* 0x00000030000a7202 */ /* 0x000fe20000000f00 */
[----:B------:R-:W-:Y:S01]  /*272b0*/  IMAD.MOV.U32 R25, RZ, RZ, R49 ;  /* 0x000000ffff197224 */ /* 0x000fe200078e0031 */
[----:B------:R-:W-:Y:S01]  /*272c0*/  MOV R5, R21 ;  /* 0x0000001500057202 */ /* 0x000fe20000000f00 */
[----:B------:R-:W-:-:S02]  /*272d0*/  IMAD.MOV.U32 R4, RZ, RZ, R20 ;  /* 0x000000ffff047224 */ /* 0x000fc400078e0014 */
[----:B------:R-:W-:Y:S02]  /*272e0*/  IMAD.MOV.U32 R6, RZ, RZ, R36 ;  /* 0x000000ffff067224 */ /* 0x000fe400078e0024 */
[----:B------:R-:W-:Y:S01]  /*272f0*/  IMAD.MOV.U32 R7, RZ, RZ, R37 ;  /* 0x000000ffff077224 */ /* 0x000fe200078e0025 */
[----:B------:R-:W-:Y:S02]  /*27300*/  PRMT R43, R10, 0x5410, R25 ;  /* 0x000054100a2b7816 */ /* 0x000fe40000000019 */
[----:B------:R-:W-:Y:S02]  /*27310*/  CS2R R24, SRZ ;  /* 0x0000000000187805 */ /* 0x000fe4000001ff00 */
[----:B------:R-:W-:Y:S02]  /*27320*/  PRMT R65, R6, 0x5410, R4 ;  /* 0x0000541006417816 */ /* 0x000fe40000000004 */
[----:B------:R-:W-:Y:S02]  /*27330*/  PRMT R68, R5, 0x7610, R68 ;  /* 0x0000761005447816 */ /* 0x000fe40000000044 */
[----:B------:R-:W-:Y:S01]  /*27340*/  PRMT R64, R64, 0x5410, R7 ;  /* 0x0000541040407816 */ /* 0x000fe20000000007 */
[----:B------:R-:W-:Y:S06]  /*27350*/  BRA `(.L_x_8835) ;  /* 0xfffffe4c00047947 */ /* 0x000fec000383ffff */
.L_x_8511:
[----:B------:R-:W-:Y:S01]  /*27360*/  BSSY B1, `(.L_x_8836) ;  /* 0x0000008000017945 */ /* 0x000fe20003800000 */
[----:B------:R-:W-:Y:S02]  /*27370*/  IMAD.MOV.U32 R13, RZ, RZ, R35 ;  /* 0x000000ffff0d7224 */ /* 0x000fe400078e0023 */
[----:B------:R-:W-:Y:S02]  /*27380*/  IMAD.MOV.U32 R12, RZ, RZ, 0x2 ;  /* 0x00000002ff0c7424 */ /* 0x000fe400078e00ff */
[----:B------:R-:W-:Y:S02]  /*27390*/  IMAD.MOV.U32 R11, RZ, RZ, 0x181f ;  /* 0x0000181fff0b7424 */ /* 0x000fe400078e00ff */
[----:B0-----:R-:W-:-:S07]  /*273a0*/  IMAD.MOV.U32 R15, RZ, RZ, -0x1 ;  /* 0xffffffffff0f7424 */ /* 0x001fce00078e00ff */
[----:B------:R-:W-:Y:S05]  /*273b0*/  WARPSYNC.COLLECTIVE R15, `(.L_x_8837) ;  /* 0x000000000f087348 */ /* 0x000fea0003c00000 */
[----:B------:R0:W1:Y:S02]  /*273c0*/  SHFL.IDX P6, R14, R13, R12, R11 ;  /* 0x0000000c0d0e7389 */ /* 0x00006400000c000b */
[----:B01----:R-:W-:Y:S01]  /*273d0*/  ENDCOLLECTIVE ;  /* 0x000000000000791b */ /* 0x003fe20003800000 */
.L_x_8837:
[----:B------:R-:W-:Y:S05]  /*273e0*/  BSYNC B1 ;  /* 0x0000000000017941 */ /* 0x000fea0003800000 */
.L_x_8836:
[----:B------:R-:W-:Y:S01]  /*273f0*/  IMAD.MOV.U32 R13, RZ, RZ, R32 ;  /* 0x000000ffff0d7224 */ /* 0x000fe200078e0020 */
[----:B------:R-:W-:Y:S01]  /*27400*/  MOV R3, R14 ;  /* 0x0000000e00037202 */ /* 0x000fe20000000f00 */
[----:B------:R-:W-:Y:S02]  /*27410*/  IMAD.MOV.U32 R12, RZ, RZ, 0x2 ;  /* 0x00000002ff0c7424 */ /* 0x000fe400078e00ff */
[----:B------:R-:W-:Y:S02]  /*27420*/  IMAD.MOV.U32 R11, RZ, RZ, 0x181f ;  /* 0x0000181fff0b7424 */ /* 0x000fe400078e00ff */
[----:B------:R-:W-:Y:S02]  /*27430*/  IMAD.MOV.U32 R15, RZ, RZ, -0x1 ;  /* 0xffffffffff0f7424 */ /* 0x000fe400078e00ff */
[----:B------:R-:W-:-:S07]  /*27440*/  VIADD R9, R55, 0x40 ;  /* 0x0000004037097836 */ /* 0x000fce0000000000 */
[----:B------:R-:W-:Y:S05]  /*27450*/  WARPSYNC.COLLECTIVE R15, `(.L_x_8838) ;  /* 0x000000000f087348 */ /* 0x000fea0003c00000 */
[----:B------:R0:W1:Y:S02]  /*27460*/  SHFL.IDX P6, R14, R13, R12, R11 ;  /* 0x0000000c0d0e7389 */ /* 0x00006400000c000b */
[----:B01----:R-:W-:Y:S01]  /*27470*/  ENDCOLLECTIVE ;  /* 0x000000000000791b */ /* 0x003fe20003800000 */
.L_x_8838:
[----:B------:R-:W-:Y:S02]  /*27480*/  ISETP.GE.OR P1, PT, R9, R0, P0 ;  /* 0x000000000900720c */ /* 0x000fe40000726670 */
[----:B------:R-:W-:-:S11]  /*27490*/  MOV R13, R33 ;  /* 0x00000021000d7202 */ /* 0x000fd60000000f00 */
[C---:B------:R-:W-:Y:S01]  /*274a0*/  @!P1 IMAD.SHL.U32 R31, R16.reuse, 0x2, RZ ;  /* 0x00000002101f9824 */ /* 0x040fe200078e00ff */
[----:B------:R-:W-:Y:S01]  /*274b0*/  @!P1 SHF.L.U64.HI R29, R16, 0x1, R17 ;  /* 0x00000001101d9819 */ /* 0x000fe20000010211 */
[----:B------:R-:W-:-:S07]  /*274c0*/  IMAD.MOV.U32 R8, RZ, RZ, R14 ;  /* 0x000000ffff087224 */ /* 0x000fce00078e000e */
[----:B------:R-:W-:Y:S05]  /*274d0*/  WARPSYNC.COLLECTIVE R15, `(.L_x_8839) ;  /* 0x000000000f087348 */ /* 0x000fea0003c00000 */
[----:B------:R0:W1:Y:S02]  /*274e0*/  SHFL.IDX P6, R14, R13, R12, R11 ;  /* 0x0000000c0d0e7389 */ /* 0x00006400000c000b */
[----:B01----:R-:W-:Y:S01]  /*274f0*/  ENDCOLLECTIVE ;  /* 0x000000000000791b */ /* 0x003fe20003800000 */
.L_x_8839:
[----:B------:R-:W-:-:S05]  /*27500*/  @!P1 IADD3 R8, P2, R8, R31, RZ ;  /* 0x0000001f08089210 */ /* 0x000fca0007f5e0ff */
[----:B------:R-:W-:Y:S02]  /*27510*/  @!P1 IMAD.X R9, R3, 0x1, R29, P2 ;  /* 0x0000000103099824 */ /* 0x000fe400010e061d */
[----:B------:R-:W-:Y:S02]  /*27520*/  IMAD.MOV.U32 R13, RZ, RZ, R34 ;  /* 0x000000ffff0d7224 */ /* 0x000fe400078e0022 */
[----:B------:R-:W-:-:S07]  /*27530*/  IMAD.MOV.U32 R28, RZ, RZ, R14 ;  /* 0x000000ffff1c7224 */ /* 0x000fce00078e000e */
[----:B------:R-:W-:Y:S05]  /*27540*/  WARPSYNC.COLLECTIVE R15, `(.L_x_8840) ;  /* 0x000000000f087348 */ /* 0x000fea0003c00000 */
[----:B------:R0:W1:Y:S02]  /*27550*/  SHFL.IDX P6, R14, R13, R12, R11 ;  /* 0x0000000c0d0e7389 */ /* 0x00006400000c000b */
[----:B01----:R-:W-:Y:S01]  /*27560*/  ENDCOLLECTIVE ;  /* 0x000000000000791b */ /* 0x003fe20003800000 */
.L_x_8840:
[----:B------:R-:W2:Y:S01]  /*27570*/  @!P1 LD.E.128 R8, desc[UR38][R8.64] ;  /* 0x0000002608089980 */ /* 0x000ea2000c101d00 */
[----:B------:R-:W-:-:S05]  /*27580*/  @!P1 IADD3 R14, P2, R14, R31, RZ ;  /* 0x0000001f0e0e9210 */ /* 0x000fca0007f5e0ff */
[----:B------:R-:W-:-:S04]  /*27590*/  @!P1 IMAD.X R3, R28, 0x1, R29, P2 ;  /* 0x000000011c039824 */ /* 0x000fc800010e061d */
[----:B------:R-:W-:-:S05]  /*275a0*/  @!P1 IMAD.MOV.U32 R15, RZ, RZ, R3 ;  /* 0x000000ffff0f9224 */ /* 0x000fca00078e0003 */
[----:B------:R0:W5:Y:S01]  /*275b0*/  @!P1 LD.E.128 R28, desc[UR38][R14.64] ;  /* 0x000000260e1c9980 */ /* 0x000162000c101d00 */
[----:B------:R-:W-:Y:S02]  /*275c0*/  CS2R R50, SRZ ;  /* 0x0000000000327805 */ /* 0x000fe4000001ff00 */
[----:B------:R-:W-:Y:S01]  /*275d0*/  CS2R R52, SRZ ;  /* 0x0000000000347805 */ /* 0x000fe2000001ff00 */
[----:B------:R-:W-:Y:S01]  /*275e0*/  IMAD.MOV.U32 R13, RZ, RZ, R35 ;  /* 0x000000ffff0d7224 */ /* 0x000fe200078e0023 */
[----:B------:R-:W-:Y:S02]  /*275f0*/  CS2R R38, SRZ ;  /* 0x0000000000267805 */ /* 0x000fe4000001ff00 */
[----:B------:R-:W-:Y:S01]  /*27600*/  CS2R R40, SRZ ;  /* 0x0000000000287805 */ /* 0x000fe2000001ff00 */
[----:B0-----:R-:W-:Y:S01]  /*27610*/  IMAD.MOV.U32 R15, RZ, RZ, -0x1 ;  /* 0xffffffffff0f7424 */ /* 0x001fe200078e00ff */
[----:B--2---:R-:W-:Y:S01]  /*27620*/  @!P1 MOV R50, R8 ;  /* 0x0000000800329202 */ /* 0x004fe20000000f00 */
[----:B------:R-:W-:-:S02]  /*27630*/  @!P1 IMAD.MOV.U32 R51, RZ, RZ, R9 ;  /* 0x000000ffff339224 */ /* 0x000fc400078e0009 */
[----:B------:R-:W-:Y:S02]  /*27640*/  @!P1 IMAD.MOV.U32 R53, RZ, RZ, R11 ;  /* 0x000000ffff359224 */ /* 0x000fe400078e000b */
[----:B------:R-:W-:Y:S02]  /*27650*/  IMAD.MOV.U32 R3, RZ, RZ, R50 ;  /* 0x000000ffff037224 */ /* 0x000fe400078e0032 */
[----:B------:R-:W-:Y:S02]  /*27660*/  IMAD.MOV.U32 R12, RZ, RZ, R51 ;  /* 0x000000ffff0c7224 */ /* 0x000fe400078e0033 */
[----:B------:R-:W-:Y:S02]  /*27670*/  IMAD.MOV.U32 R11, RZ, RZ, 0x181f ;  /* 0x0000181fff0b7424 */ /* 0x000fe400078e00ff */
[----:B------:R-:W-:Y:S01]  /*27680*/  @!P1 IMAD.MOV.U32 R52, RZ, RZ, R10 ;  /* 0x000000ffff349224 */ /* 0x000fe200078e000a */
[----:B------:R-:W-:Y:S01]  /*27690*/  PRMT R59, R3, 0x5410, R12 ;  /* 0x00005410033b7816 */ /* 0x000fe2000000000c */
[----:B------:R-:W-:Y:S01]  /*276a0*/  IMAD.MOV.U32 R9, RZ, RZ, R53 ;  /* 0x000000ffff097224 */ /* 0x000fe200078e0035 */
[----:B------:R-:W-:Y:S01]  /*276b0*/  MOV R12, 0x3 ;  /* 0x00000003000c7802 */ /* 0x000fe20000000f00 */
[----:B------:R-:W-:-:S07]  /*276c0*/  IMAD.MOV.U32 R8, RZ, RZ, R52 ;  /* 0x000000ffff087224 */ /* 0x000fce00078e0034 */
[----:B-----5:R-:W-:Y:S05]  /*276d0*/  WARPSYNC.COLLECTIVE R15, `(.L_x_8841) ;  /* 0x000000000f087348 */ /* 0x020fea0003c00000 */
[----:B------:R0:W1:Y:S02]  /*276e0*/  SHFL.IDX P6, R14, R13, R12, R11 ;  /* 0x0000000c0d0e7389 */ /* 0x00006400000c000b */
[----:B01---5:R-:W-:Y:S01]  /*276f0*/  ENDCOLLECTIVE ;  /* 0x000000000000791b */ /* 0x023fe20003800000 */
.L_x_8841:
[----:B------:R-:W-:Y:S01]  /*27700*/  PRMT R44, R8, 0x5410, R9 ;  /* 0x00005410082c7816 */ /* 0x000fe20000000009 */
[----:B------:R-:W-:Y:S01]  /*27710*/  @!P1 IMAD.MOV.U32 R38, RZ, RZ, R28 ;  /* 0x000000ffff269224 */ /* 0x000fe200078e001c */
[----:B------:R-:W-:Y:S01]  /*27720*/  @!P1 MOV R40, R30 ;  /* 0x0000001e00289202 */ /* 0x000fe20000000f00 */
[----:B------:R-:W-:Y:S02]  /*27730*/  @!P1 IMAD.MOV.U32 R39, RZ, RZ, R29 ;  /* 0x000000ffff279224 */ /* 0x000fe400078e001d */
[----:B------:R-:W-:Y:S02]  /*27740*/  @!P1 IMAD.MOV.U32 R41, RZ, RZ, R31 ;  /* 0x000000ffff299224 */ /* 0x000fe400078e001f */
[----:B------:R-:W-:Y:S02]  /*27750*/  IMAD.MOV.U32 R8, RZ, RZ, R38 ;  /* 0x000000ffff087224 */ /* 0x000fe400078e0026 */
[----:B------:R-:W-:Y:S02]  /*27760*/  IMAD.MOV.U32 R9, RZ, RZ, R39 ;  /* 0x000000ffff097224 */ /* 0x000fe400078e0027 */
[----:B------:R-:W-:-:S02]  /*27770*/  IMAD.MOV.U32 R13, RZ, RZ, R32 ;  /* 0x000000ffff0d7224 */ /* 0x000fc400078e0020 */
[----:B------:R-:W-:Y:S01]  /*27780*/  IMAD.MOV.U32 R10, RZ, RZ, R40 ;  /* 0x000000ffff0a7224 */ /* 0x000fe200078e0028 */
[----:B------:R-:W-:Y:S02]  /*27790*/  PRMT R62, R8, 0x5410, R9 ;  /* 0x00005410083e7816 */ /* 0x000fe40000000009 */
[----:B------:R-:W-:Y:S01]  /*277a0*/  CS2R R8, SRZ ;  /* 0x0000000000087805 */ /* 0x000fe2000001ff00 */
[----:B------:R-:W-:-:S07]  /*277b0*/  IMAD.MOV.U32 R3, RZ, RZ, R14 ;  /* 0x000000ffff037224 */ /* 0x000fce00078e000e */
[----:B------:R-:W-:Y:S05]  /*277c0*/  WARPSYNC.COLLECTIVE R15, `(.L_x_8842) ;  /* 0x000000000f087348 */ /* 0x000fea0003c00000 */
[----:B------:R0:W1:Y:S02]  /*277d0*/  SHFL.IDX P6, R14, R13, R12, R11 ;  /* 0x0000000c0d0e7389 */ /* 0x00006400000c000b */
[----:B01----:R-:W-:Y:S01]  /*277e0*/  ENDCOLLECTIVE ;  /* 0x000000000000791b */ /* 0x003fe20003800000 */
.L_x_8842:
[----:B------:R-:W-:Y:S02]  /*277f0*/  IMAD.MOV.U32 R13, RZ, RZ, R33 ;  /* 0x000000ffff0d7224 */ /* 0x000fe400078e0021 */
[----:B------:R-:W-:-:S07]  /*27800*/  IMAD.MOV.U32 R32, RZ, RZ, R14 ;  /* 0x000000ffff207224 */ /* 0x000fce00078e000e */
[----:B------:R-:W-:Y:S05]  /*27810*/  WARPSYNC.COLLECTIVE R15, `(.L_x_8843) ;  /* 0x000000000f087348 */ /* 0x000fea0003c00000 */
[----:B------:R0:W1:Y:S02]  /*27820*/  SHFL.IDX P6, R14, R13, R12, R11 ;  /* 0x0000000c0d0e7389 */ /* 0x00006400000c000b */
[----:B01----:R-:W-:Y:S01]  /*27830*/  ENDCOLLECTIVE ;  /* 0x000000000000791b */ /* 0x003fe20003800000 */
.L_x_8843:
[----:B------:R-:W-:Y:S01]  /*27840*/  IMAD.MOV.U32 R13, RZ, RZ, R34 ;  /* 0x000000ffff0d7224 */ /* 0x000fe200078e0022 */
[----:B------:R-:W-:-:S07]  /*27850*/  MOV R33, R14 ;  /* 0x0000000e00217202 */ /* 0x000fce0000000f00 */
[----:B------:R-:W-:Y:S05]  /*27860*/  WARPSYNC.COLLECTIVE R15, `(.L_x_8844) ;  /* 0x000000000f087348 */ /* 0x000fea0003c00000 */
[----:B------:R0:W1:Y:S02]  /*27870*/  SHFL.IDX P6, R14, R13, R12, R11 ;  /* 0x0000000c0d0e7389 */ /* 0x00006400000c000b */
[----:B01----:R-:W-:Y:S01]  /*27880*/  ENDCOLLECTIVE ;  /* 0x000000000000791b */ /* 0x003fe20003800000 */
.L_x_8844:
[----:B------:R-:W-:-:S05]  /*27890*/  IMAD.MOV.U32 R11, RZ, RZ, R41 ;  /* 0x000000ffff0b7224 */ /* 0x000fca00078e0029 */
[----:B------:R-:W-:Y:S01]  /*278a0*/  PRMT R63, R10, 0x5410, R11 ;  /* 0x000054100a3f7816 */ /* 0x000fe2000000000b */
[----:B------:R-:W-:Y:S01]  /*278b0*/  IMAD.MOV.U32 R34, RZ, RZ, R14 ;  /* 0x000000ffff227224 */ /* 0x000fe200078e000e */
[----:B------:R-:W-:Y:S06]  /*278c0*/  BRA `(.L_x_8845) ;  /* 0xfffffe4800e07947 */ /* 0x000fec000383ffff */
.L_x_8515:
[----:B0-----:R0:W1:Y:S02]  /*278d0*/  SYNCS.PHASECHK.TRANS64.TRYWAIT P4, [R2+URZ+0x28800], R29 ;  /* 0x0288001d020075a7 */ /* 0x001064000808017f */
[----:B-1----:R-:W-:Y:S05]  /*278e0*/  @!P4 NANOSLEEP.SYNCS 0x989680 ;  /* 0x009896800000c95d */ /* 0x002fea0003900000 */
[----:B------:R-:W1:Y:S02]  /*278f0*/  @!P4 SYNCS.PHASECHK.TRANS64 P4, [R2+URZ+0x28800], R29 ;  /* 0x0288001d0200c5a7 */ /* 0x000e64000808007f */
[----:B-1----:R-:W-:Y:S05]  /*27900*/  @!P4 BRA `(.L_x_8515) ;  /* 0xfffffffc00f0c947 */ /* 0x002fea000383ffff */
[----:B------:R-:W-:Y:S05]  /*27910*/  BRA `(.L_x_8846) ;  /* 0xfffffe4c00787947 */ /* 0x000fea000383ffff */
.L_x_8525:
[----:B0-----:R0:W2:Y:S02]  /*27920*/  SYNCS.PHASECHK.TRANS64.TRYWAIT P2, [R8+URZ+0x28830], R3 ;  /* 0x02883003080075a7 */ /* 0x0010a4000804017f */
[----:B--2---:R-:W-:Y:S05]  /*27930*/  @!P2 NANOSLEEP.SYNCS 0x989680 ;  /* 0x009896800000a95d */ /* 0x004fea0003900000 */
[----:B------:R-:W2:Y:S02]  /*27940*/  @!P2 SYNCS.PHASECHK.TRANS64 P2, [R8+URZ+0x28830], R3 ;  /* 0x028830030800a5a7 */ /* 0x000ea4000804007f */
[----:B--2---:R-:W-:Y:S05]  /*27950*/  @!P2 BRA `(.L_x_8525) ;  /* 0xfffffffc00f0a947 */ /* 0x004fea000383ffff */
[----:B------:R-:W-:Y:S05]  /*27960*/  BRA `(.L_x_8524) ;  /* 0xfffffe6400d47947 */ /* 0x000fea000383ffff */
.L_x_8543:
[----:B-1----:R1:W2:Y:S02]  /*27970*/  SYNCS.PHASECHK.TRANS64.TRYWAIT P5, [R7+URZ+0x28830], R6 ;  /* 0x02883006070075a7 */ /* 0x0022a400080a017f */
[----:B--2---:R-:W-:Y:S05]  /*27980*/  @!P5 NANOSLEEP.SYNCS 0x989680 ;  /* 0x009896800000d95d */ /* 0x004fea0003900000 */
[----:B------:R-:W2:Y:S02]  /*27990*/  @!P5 SYNCS.PHASECHK.TRANS64 P5, [R7+URZ+0x28830], R6 ;  /* 0x028830060700d5a7 */ /* 0x000ea400080a007f */
[----:B--2---:R-:W-:Y:S05]  /*279a0*/  @!P5 BRA `(.L_x_8543) ;  /* 0xfffffffc00f0d947 */ /* 0x004fea000383ffff */
[----:B------:R-:W-:Y:S05]  /*279b0*/  BRA `(.L_x_8542) ;  /* 0xfffffea000b07947 */ /* 0x000fea000383ffff */
.L_x_8547:
[----:B-1----:R1:W2:Y:S02]  /*279c0*/  SYNCS.PHASECHK.TRANS64.TRYWAIT P4, [R7+URZ+0x28850], R6 ;  /* 0x02885006070075a7 */ /* 0x0022a4000808017f */
[----:B--2---:R-:W-:Y:S05]  /*279d0*/  @!P4 NANOSLEEP.SYNCS 0x989680 ;  /* 0x009896800000c95d */ /* 0x004fea0003900000 */
[----:B------:R-:W2:Y:S02]  /*279e0*/  @!P4 SYNCS.PHASECHK.TRANS64 P4, [R7+URZ+0x28850], R6 ;  /* 0x028850060700c5a7 */ /* 0x000ea4000808007f */
[----:B--2---:R-:W-:Y:S05]  /*279f0*/  @!P4 BRA `(.L_x_8547) ;  /* 0xfffffffc00f0c947 */ /* 0x004fea000383ffff */
[----:B------:R-:W-:Y:S05]  /*27a00*/  BRA `(.L_x_8544) ;  /* 0xfffffea400c07947 */ /* 0x000fea000383ffff */
.L_x_8566:
[----:B-1----:R1:W2:Y:S02]  /*27a10*/  SYNCS.PHASECHK.TRANS64.TRYWAIT P3, [R6+URZ+0x28830], R7 ;  /* 0x02883007060075a7 */ /* 0x0022a4000806017f */
[----:B--2---:R-:W-:Y:S05]  /*27a20*/  @!P3 NANOSLEEP.SYNCS 0x989680 ;  /* 0x009896800000b95d */ /* 0x004fea0003900000 */
[----:B------:R-:W2:Y:S02]  /*27a30*/  @!P3 SYNCS.PHASECHK.TRANS64 P3, [R6+URZ+0x28830], R7 ;  /* 0x028830070600b5a7 */ /* 0x000ea4000806007f */
[----:B--2---:R-:W-:Y:S05]  /*27a40*/  @!P3 BRA `(.L_x_8566) ;  /* 0xfffffffc00f0b947 */ /* 0x004fea000383ffff */
[----:B------:R-:W-:Y:S05]  /*27a50*/  BRA `(.L_x_8565) ;  /* 0xfffffedc00cc7947 */ /* 0x000fea000383ffff */
.L_x_8570:
[----:B-1----:R1:W2:Y:S02]  /*27a60*/  SYNCS.PHASECHK.TRANS64.TRYWAIT P2, [R7+URZ+0x28850], R6 ;  /* 0x02885006070075a7 */ /* 0x0022a4000804017f */
[----:B--2---:R-:W-:Y:S05]  /*27a70*/  @!P2 NANOSLEEP.SYNCS 0x989680 ;  /* 0x009896800000a95d */ /* 0x004fea0003900000 */
[----:B------:R-:W2:Y:S02]  /*27a80*/  @!P2 SYNCS.PHASECHK.TRANS64 P2, [R7+URZ+0x28850], R6 ;  /* 0x028850060700a5a7 */ /* 0x000ea4000804007f */
[----:B--2---:R-:W-:Y:S05]  /*27a90*/  @!P2 BRA `(.L_x_8570) ;  /* 0xfffffffc00f0a947 */ /* 0x004fea000383ffff */
[----:B------:R-:W-:Y:S05]  /*27aa0*/  BRA `(.L_x_8567) ;  /* 0xfffffee000dc7947 */ /* 0x000fea000383ffff */
.L_x_8577:
[----:B-1----:R1:W2:Y:S02]  /*27ab0*/  SYNCS.PHASECHK.TRANS64.TRYWAIT P3, [R6+URZ+0x28830], R7 ;  /* 0x02883007060075a7 */ /* 0x0022a4000806017f */
[----:B--2---:R-:W-:Y:S05]  /*27ac0*/  @!P3 NANOSLEEP.SYNCS 0x989680 ;  /* 0x009896800000b95d */ /* 0x004fea0003900000 */
[----:B------:R-:W2:Y:S02]  /*27ad0*/  @!P3 SYNCS.PHASECHK.TRANS64 P3, [R6+URZ+0x28830], R7 ;  /* 0x028830070600b5a7 */ /* 0x000ea4000806007f */
[----:B--2---:R-:W-:Y:S05]  /*27ae0*/  @!P3 BRA `(.L_x_8577) ;  /* 0xfffffffc00f0b947 */ /* 0x004fea000383ffff */
[----:B------:R-:W-:Y:S05]  /*27af0*/  BRA `(.L_x_8576) ;  /* 0xffffff0800307947 */ /* 0x000fea000383ffff */
.L_x_8581:
[----:B-1----:R1:W2:Y:S02]  /*27b00*/  SYNCS.PHASECHK.TRANS64.TRYWAIT P2, [R7+URZ+0x28850], R6 ;  /* 0x02885006070075a7 */ /* 0x0022a4000804017f */
[----:B--2---:R-:W-:Y:S05]  /*27b10*/  @!P2 NANOSLEEP.SYNCS 0x989680 ;  /* 0x009896800000a95d */ /* 0x004fea0003900000 */
[----:B------:R-:W2:Y:S02]  /*27b20*/  @!P2 SYNCS.PHASECHK.TRANS64 P2, [R7+URZ+0x28850], R6 ;  /* 0x028850060700a5a7 */ /* 0x000ea4000804007f */
[----:B--2---:R-:W-:Y:S05]  /*27b30*/  @!P2 BRA `(.L_x_8581) ;  /* 0xfffffffc00f0a947 */ /* 0x004fea000383ffff */
[----:B------:R-:W-:Y:S05]  /*27b40*/  BRA `(.L_x_8578) ;  /* 0xffffff0c00407947 */ /* 0x000fea000383ffff */
.L_x_8594:
[----:B-1----:R1:W2:Y:S02]  /*27b50*/  SYNCS.PHASECHK.TRANS64.TRYWAIT P0, [R9+URZ+0x28850], R4 ;  /* 0x02885004090075a7 */ /* 0x0022a4000800017f */
[----:B--2---:R-:W-:Y:S05]  /*27b60*/  @!P0 NANOSLEEP.SYNCS 0x989680 ;  /* 0x009896800000895d */ /* 0x004fea0003900000 */
[----:B------:R-:W2:Y:S02]  /*27b70*/  @!P0 SYNCS.PHASECHK.TRANS64 P0, [R9+URZ+0x28850], R4 ;  /* 0x02885004090085a7 */ /* 0x000ea4000800007f */
[----:B--2---:R-:W-:Y:S05]  /*27b80*/  @!P0 BRA `(.L_x_8594) ;  /* 0xfffffffc00f08947 */ /* 0x004fea000383ffff */
[----:B------:R-:W-:Y:S05]  /*27b90*/  BRA `(.L_x_8593) ;  /* 0xffffff4000887947 */ /* 0x000fea000383ffff */
.L_x_8608:
[----:B------:R-:W-:Y:S01]  /*27ba0*/  IMAD.MOV.U32 R13, RZ, RZ, R4 ;  /* 0x000000ffff0d7224 */ /* 0x000fe200078e0004 */
[----:B------:R-:W-:Y:S01]  /*27bb0*/  MOV R12, RZ ;  /* 0x000000ff000c7202 */ /* 0x000fe20000000f00 */
[----:B------:R-:W-:Y:S02]  /*27bc0*/  IMAD.MOV.U32 R11, RZ, RZ, 0x181f ;  /* 0x0000181fff0b7424 */ /* 0x000fe400078e00ff */
[----:B------:R-:W-:-:S07]  /*27bd0*/  IMAD.MOV.U32 R15, RZ, RZ, -0x1 ;  /* 0xffffffffff0f7424 */ /* 0x000fce00078e00ff */
[----:B01----:R-:W-:Y:S05]  /*27be0*/  WARPSYNC.COLLECTIVE R15, `(.L_x_8847) ;  /* 0x000000000f087348 */ /* 0x003fea0003c00000 */
[----:B------:R2:W3:Y:S02]  /*27bf0*/  SHFL.IDX P6, R14, R13, R12, R11 ;  /* 0x0000000c0d0e7389 */ /* 0x0004e400000c000b */
[----:B0123--:R-:W-:Y:S01]  /*27c00*/  ENDCOLLECTIVE ;  /* 0x000000000000791b */ /* 0x00ffe20003800000 */
.L_x_8847:
[----:B------:R-:W-:Y:S02]  /*27c10*/  IMAD.MOV.U32 R13, RZ, RZ, R0 ;  /* 0x000000ffff0d7224 */ /* 0x000fe400078e0000 */
[----:B------:R-:W-:-:S07]  /*27c20*/  IMAD.MOV.U32 R3, RZ, RZ, R14 ;  /* 0x000000ffff037224 */ /* 0x000fce00078e000e */
[----:B------:R-:W-:Y:S05]  /*27c30*/  WARPSYNC.COLLECTIVE R15, `(.L_x_8848) ;  /* 0x000000000f087348 */ /* 0x000fea0003c00000 */
[----:B------:R0:W1:Y:S02]  /*27c40*/  SHFL.IDX P6, R14, R13, R12, R11 ;  /* 0x0000000c0d0e7389 */ /* 0x00006400000c000b */
[----:B01----:R-:W-:Y:S01]  /*27c50*/  ENDCOLLECTIVE ;  /* 0x000000000000791b */ /* 0x003fe20003800000 */
.L_x_8848:
[----:B------:R-:W-:Y:S05]  /*27c60*/  BRA `(.L_x_8849) ;  /* 0xffffff6400b07947 */ /* 0x000fea000383ffff */
.L_x_8611:
[----:B------:R-:W-:Y:S01]  /*27c70*/  BSSY B1, `(.L_x_8850) ;  /* 0x0000008000017945 */ /* 0x000fe20003800000 */
[----:B------:R-:W-:Y:S01]  /*27c80*/  IMAD.MOV.U32 R13, RZ, RZ, R4 ;  /* 0x000000ffff0d7224 */ /* 0x000fe200078e0004 */
[----:B------:R-:W-:Y:S01]  /*27c90*/  MOV R11, 0x181f ;  /* 0x0000181f000b7802 */ /* 0x000fe20000000f00 */
[----:B------:R-:W-:Y:S02]  /*27ca0*/  IMAD.MOV.U32 R12, RZ, RZ, 0x1 ;  /* 0x00000001ff0c7424 */ /* 0x000fe400078e00ff */
[----:B---3--:R-:W-:-:S07]  /*27cb0*/  IMAD.MOV.U32 R15, RZ, RZ, -0x1 ;  /* 0xffffffffff0f7424 */ /* 0x008fce00078e00ff */
[----:B012-4-:R-:W-:Y:S05]  /*27cc0*/  WARPSYNC.COLLECTIVE R15, `(.L_x_8851) ;  /* 0x000000000f087348 */ /* 0x017fea0003c00000 */
[----:B----4-:R3:W4:Y:S02]  /*27cd0*/  SHFL.IDX P6, R14, R13, R12, R11 ;  /* 0x0000000c0d0e7389 */ /* 0x01072400000c000b */
[----:B01234-:R-:W-:Y:S01]  /*27ce0*/  ENDCOLLECTIVE ;  /* 0x000000000000791b */ /* 0x01ffe20003800000 */
.L_x_8851:
[----:B------:R-:W-:Y:S05]  /*27cf0*/  BSYNC B1 ;  /* 0x0000000000017941 */ /* 0x000fea0003800000 */
.L_x_8850:
        /* <DEDUP_REMOVED lines=8> */
.L_x_8852:
[----:B------:R-:W-:Y:S05]  /*27d80*/  BRA `(.L_x_8853) ;  /* 0xffffff6400b07947 */ /* 0x000fea000383ffff */
.L_x_8614:
[----:B------:R-:W-:Y:S01]  /*27d90*/  BSSY B1, `(.L_x_8854) ;  /* 0x0000008000017945 */ /* 0x000fe20003800000 */
[----:B------:R-:W-:Y:S01]  /*27da0*/  MOV R13, R4 ;  /* 0x00000004000d7202 */ /* 0x000fe20000000f00 */
[----:B------:R-:W-:Y:S02]  /*27db0*/  IMAD.MOV.U32 R12, RZ, RZ, 0x2 ;  /* 0x00000002ff0c7424 */ /* 0x000fe400078e00ff */
[----:B------:R-:W-:Y:S02]  /*27dc0*/  IMAD.MOV.U32 R11, RZ, RZ, 0x181f ;  /* 0x0000181fff0b7424 */ /* 0x000fe400078e00ff */
[----:B0-----:R-:W-:-:S07]  /*27dd0*/  IMAD.MOV.U32 R15, RZ, RZ, -0x1 ;  /* 0xffffffffff0f7424 */ /* 0x001fce00078e00ff */
[----:B-1234-:R-:W-:Y:S05]  /*27de0*/  WARPSYNC.COLLECTIVE R15, `(.L_x_8855) ;  /* 0x000000000f087348 */ /* 0x01efea0003c00000 */
[----:B----4-:R0:W4:Y:S02]  /*27df0*/  SHFL.IDX P6, R14, R13, R12, R11 ;  /* 0x0000000c0d0e7389 */ /* 0x01012400000c000b */
[----:B01234-:R-:W-:Y:S01]  /*27e00*/  ENDCOLLECTIVE ;  /* 0x000000000000791b */ /* 0x01ffe20003800000 */
.L_x_8855:
[----:B------:R-:W-:Y:S05]  /*27e10*/  BSYNC B1 ;  /* 0x0000000000017941 */ /* 0x000fea0003800000 */
.L_x_8854:
        /* <DEDUP_REMOVED lines=8> */
.L_x_8856:
[----:B------:R-:W-:Y:S05]  /*27ea0*/  BRA `(.L_x_8857) ;  /* 0xffffff6400b07947 */ /* 0x000fea000383ffff */
.L_x_8617:
[----:B------:R-:W-:Y:S01]  /*27eb0*/  BSSY B1, `(.L_x_8858) ;  /* 0x0000008000017945 */ /* 0x000fe20003800000 */
[----:B------:R-:W-:Y:S02]  /*27ec0*/  IMAD.MOV.U32 R13, RZ, RZ, R4 ;  /* 0x000000ffff0d7224 */ /* 0x000fe400078e0004 */
[----:B------:R-:W-:Y:S02]  /*27ed0*/  IMAD.MOV.U32 R12, RZ, RZ, 0x3 ;  /* 0x00000003ff0c7424 */ /* 0x000fe400078e00ff */
[----:B------:R-:W-:Y:S02]  /*27ee0*/  IMAD.MOV.U32 R11, RZ, RZ, 0x181f ;  /* 0x0000181fff0b7424 */ /* 0x000fe400078e00ff */
[----:B0-----:R-:W-:-:S07]  /*27ef0*/  IMAD.MOV.U32 R15, RZ, RZ, -0x1 ;  /* 0xffffffffff0f7424 */ /* 0x001fce00078e00ff */
[----:B-1234-:R-:W-:Y:S05]  /*27f00*/  WARPSYNC.COLLECTIVE R15, `(.L_x_8859) ;  /* 0x000000000f087348 */ /* 0x01efea0003c00000 */
[----:B------:R0:W0:Y:S02]  /*27f10*/  SHFL.IDX P6, R14, R13, R12, R11 ;  /* 0x0000000c0d0e7389 */ /* 0x00002400000c000b */
[----:B01234-:R-:W-:Y:S01]  /*27f20*/  ENDCOLLECTIVE ;  /* 0x000000000000791b */ /* 0x01ffe20003800000 */
.L_x_8859:
[----:B------:R-:W-:Y:S05]  /*27f30*/  BSYNC B1 ;  /* 0x0000000000017941 */ /* 0x000fea0003800000 */
.L_x_8858:
        /* <DEDUP_REMOVED lines=8> */
.L_x_8860:
[----:B------:R-:W-:Y:S05]  /*27fc0*/  BRA `(.L_x_8861) ;  /* 0xffffff6400b07947 */ /* 0x000fea000383ffff */
.L_x_8642:
[----:B------:R-:W1:Y:S01]  /*27fd0*/  S2R R5, SR_TID.X ;  /* 0x0000000000057919 */ /* 0x000e620000002100 */
[----:B------:R-:W-:Y:S01]  /*27fe0*/  BSSY B1, `(.L_x_8862) ;  /* 0x000000a000017945 */ /* 0x000fe20003800000 */
[----:B------:R-:W-:Y:S01]  /*27ff0*/  IMAD.MOV.U32 R12, RZ, RZ, RZ ;  /* 0x000000ffff0c7224 */ /* 0x000fe200078e00ff */
[----:B------:R-:W-:Y:S01]  /*28000*/  MOV R15, 0xffffffff ;  /* 0xffffffff000f7802 */ /* 0x000fe20000000f00 */
[----:B0-----:R-:W-:Y:S01]  /*28010*/  IMAD.MOV.U32 R11, RZ, RZ, 0x1f ;  /* 0x0000001fff0b7424 */ /* 0x001fe200078e00ff */
[----:B-1----:R-:W-:-:S04]  /*28020*/  SHF.R.U32.HI R5, RZ, 0x5, R5 ;  /* 0x00000005ff057819 */ /* 0x002fc80000011605 */
[----:B------:R-:W-:-:S05]  /*28030*/  LOP3.LUT R5, R5, 0x3, RZ, 0xc0, !PT ;  /* 0x0000000305057812 */ /* 0x000fca00078ec0ff */
[----:B------:R-:W-:-:S07]  /*28040*/  IMAD.MOV.U32 R13, RZ, RZ, R5 ;  /* 0x000000ffff0d7224 */ /* 0x000fce00078e0005 */
[----:B------:R-:W-:Y:S05]  /*28050*/  WARPSYNC.COLLECTIVE R15, `(.L_x_8863) ;  /* 0x000000000f087348 */ /* 0x000fea0003c00000 */
[----:B------:R0:W1:Y:S02]  /*28060*/  SHFL.IDX P6, R14, R13, R12, R11 ;  /* 0x0000000c0d0e7389 */ /* 0x00006400000c000b */
[----:B01----:R-:W-:Y:S01]  /*28070*/  ENDCOLLECTIVE ;  /* 0x000000000000791b */ /* 0x003fe20003800000 */
.L_x_8863:
[----:B------:R-:W-:Y:S05]  /*28080*/  BSYNC B1 ;  /* 0x0000000000017941 */ /* 0x000fea0003800000 */
.L_x_8862:
[----:B------:R-:W-:Y:S05]  /*28090*/  BRA `(.L_x_8864) ;  /* 0xffffff7c00f07947 */ /* 0x000fea000383ffff */
.L_x_8644:
[----:B------:R-:W-:Y:S01]  /*280a0*/  BSSY B1, `(.L_x_8865) ;  /* 0x0000006000017945 */ /* 0x000fe20003800000 */
[----:B------:R-:W-:-:S07]  /*280b0*/  IMAD.MOV.U32 R15, RZ, RZ, -0x1 ;  /* 0xffffffffff0f7424 */ /* 0x000fce00078e00ff */
[----:B01----:R-:W-:Y:S05]  /*280c0*/  WARPSYNC.COLLECTIVE R15, `(.L_x_8866) ;  /* 0x000000000f0c7348 */ /* 0x003fea0003c00000 */
[----:B------:R-:W-:Y:S02]  /*280d0*/  ELECT P6, UR62, PT ;  /* 0x00000000003e782f */ /* 0x000fe400038c0000 */
[----:B------:R-:W-:Y:S01]  /*280e0*/  MOV R14, UR62 ;  /* 0x0000003e000e7c02 */ /* 0x000fe20008000f00 */
[----:B01----:R-:W-:Y:S10]  /*280f0*/  ENDCOLLECTIVE ;  /* 0x000000000000791b */ /* 0x003ff40003800000 */
.L_x_8866:
[----:B------:R-:W-:Y:S05]  /*28100*/  BSYNC B1 ;  /* 0x0000000000017941 */ /* 0x000fea0003800000 */
.L_x_8865:
[----:B------:R-:W-:Y:S01]  /*28110*/  PLOP3.LUT P1, PT, P6, PT, PT, 0x80, 0x0 ;  /* 0x000000000000781c */ /* 0x000fe2000372f070 */
[----:B------:R-:W-:-:S12]  /*28120*/  BRA `(.L_x_8643) ;  /* 0xffffff7c00e47947 */ /* 0x000fd8000383ffff */
.L_x_8646:
[----:B-1----:R-:W2:Y:S02]  /*28130*/  LDL R6, [R1] ;  /* 0x0000000001067983 */ /* 0x002ea40000100800 */
[----:B--2---:R1:W2:Y:S02]  /*28140*/  SYNCS.PHASECHK.TRANS64.TRYWAIT P0, [R6+URZ+0x28820], R5 ;  /* 0x02882005060075a7 */ /* 0x0042a4000800017f */
[----:B--2---:R-:W-:Y:S05]  /*28150*/  @!P0 NANOSLEEP.SYNCS 0x989680 ;  /* 0x009896800000895d */ /* 0x004fea0003900000 */
[----:B------:R-:W2:Y:S02]  /*28160*/  @!P0 SYNCS.PHASECHK.TRANS64 P0, [R6+URZ+0x28820], R5 ;  /* 0x02882005060085a7 */ /* 0x000ea4000800007f */
[----:B--2---:R-:W-:Y:S05]  /*28170*/  @!P0 BRA `(.L_x_8646) ;  /* 0xfffffffc00ec8947 */ /* 0x004fea000383ffff */
[----:B------:R-:W-:Y:S05]  /*28180*/  BRA `(.L_x_8867) ;  /* 0xffffff7c00f47947 */ /* 0x000fea000383ffff */
.L_x_8650:
[----:B-1----:R1:W2:Y:S02]  /*28190*/  SYNCS.PHASECHK.TRANS64.TRYWAIT P0, [R7+URZ+0x288a0], R10 ;  /* 0x0288a00a070075a7 */ /* 0x0022a4000800017f */
[----:B--2---:R-:W-:Y:S05]  /*281a0*/  @!P0 NANOSLEEP.SYNCS 0x989680 ;  /* 0x009896800000895d */ /* 0x004fea0003900000 */
[----:B------:R-:W2:Y:S02]  /*281b0*/  @!P0 SYNCS.PHASECHK.TRANS64 P0, [R7+URZ+0x288a0], R10 ;  /* 0x0288a00a070085a7 */ /* 0x000ea4000800007f */
[----:B--2---:R-:W-:Y:S05]  /*281c0*/  @!P0 BRA `(.L_x_8650) ;  /* 0xfffffffc00f08947 */ /* 0x004fea000383ffff */
[----:B------:R-:W-:Y:S05]  /*281d0*/  BRA `(.L_x_8868) ;  /* 0xffffff8000187947 */ /* 0x000fea000383ffff */
.L_x_8656:
[----:B0-----:R0:W2:Y:S02]  /*281e0*/  SYNCS.PHASECHK.TRANS64.TRYWAIT P0, [R7+URZ+0x288c0], R10 ;  /* 0x0288c00a070075a7 */ /* 0x0010a4000800017f */
[----:B--2---:R-:W-:Y:S05]  /*281f0*/  @!P0 NANOSLEEP.SYNCS 0x989680 ;  /* 0x009896800000895d */ /* 0x004fea0003900000 */
[----:B------:R-:W2:Y:S02]  /*28200*/  @!P0 SYNCS.PHASECHK.TRANS64 P0, [R7+URZ+0x288c0], R10 ;  /* 0x0288c00a070085a7 */ /* 0x000ea4000800007f */
[----:B--2---:R-:W-:Y:S05]  /*28210*/  @!P0 BRA `(.L_x_8656) ;  /* 0xfffffffc00f08947 */ /* 0x004fea000383ffff */
[----:B------:R-:W-:Y:S05]  /*28220*/  BRA `(.L_x_8869) ;  /* 0xffffff8000dc7947 */ /* 0x000fea000383ffff */
.L_x_8664:
[----:B-1----:R1:W2:Y:S02]  /*28230*/  SYNCS.PHASECHK.TRANS64.TRYWAIT P0, [R8+URZ+0x288a0], R7 ;  /* 0x0288a007080075a7 */ /* 0x0022a4000800017f */
[----:B--2---:R-:W-:Y:S05]  /*28240*/  @!P0 NANOSLEEP.SYNCS 0x989680 ;  /* 0x009896800000895d */ /* 0x004fea0003900000 */
[----:B------:R-:W2:Y:S02]  /*28250*/  @!P0 SYNCS.PHASECHK.TRANS64 P0, [R8+URZ+0x288a0], R7 ;  /* 0x0288a007080085a7 */ /* 0x000ea4000800007f */
[----:B--2---:R-:W-:Y:S05]  /*28260*/  @!P0 BRA `(.L_x_8664) ;  /* 0xfffffffc00f08947 */ /* 0x004fea000383ffff */
[----:B------:R-:W-:Y:S05]  /*28270*/  BRA `(.L_x_8870) ;  /* 0xffffff8400f47947 */ /* 0x000fea000383ffff */
.L_x_8670:
[----:B--2---:R2:W3:Y:S02]  /*28280*/  SYNCS.PHASECHK.TRANS64.TRYWAIT P0, [R8+URZ+0x288c0], R7 ;  /* 0x0288c007080075a7 */ /* 0x0044e4000800017f */
[----:B---3--:R-:W-:Y:S05]  /*28290*/  @!P0 NANOSLEEP.SYNCS 0x989680 ;  /* 0x009896800000895d */ /* 0x008fea0003900000 */
[----:B------:R-:W3:Y:S02]  /*282a0*/  @!P0 SYNCS.PHASECHK.TRANS64 P0, [R8+URZ+0x288c0], R7 ;  /* 0x0288c007080085a7 */ /* 0x000ee4000800007f */
[----:B---3--:R-:W-:Y:S05]  /*282b0*/  @!P0 BRA `(.L_x_8670) ;  /* 0xfffffffc00f08947 */ /* 0x008fea000383ffff */
[----:B------:R-:W-:Y:S05]  /*282c0*/  BRA `(.L_x_8871) ;  /* 0xffffff8800b07947 */ /* 0x000fea000383ffff */
.L_x_8692:
[----:B------:R-:W2:Y:S01]  /*282d0*/  S2R R4, SR_TID.X ;  /* 0x0000000000047919 */ /* 0x000ea20000002100 */
[----:B------:R-:W-:Y:S01]  /*282e0*/  BSSY B0, `(.L_x_8872) ;  /* 0x000000a000007945 */ /* 0x000fe20003800000 */
[----:B------:R-:W-:Y:S02]  /*282f0*/  IMAD.MOV.U32 R12, RZ, RZ, RZ ;  /* 0x000000ffff0c7224 */ /* 0x000fe400078e00ff */
        /* <DEDUP_REMOVED lines=8> */
.L_x_8873:
[----:B------:R-:W-:Y:S05]  /*28380*/  BSYNC B0 ;  /* 0x0000000000007941 */ /* 0x000fea0003800000 */
.L_x_8872:
[----:B------:R-:W-:Y:S05]  /*28390*/  BRA `(.L_x_8874) ;  /* 0xffffff9800147947 */ /* 0x000fea000383ffff */
.L_x_8694:
[----:B------:R-:W-:Y:S01]  /*283a0*/  BSSY B0, `(.L_x_8875) ;  /* 0x0000006000007945 */ /* 0x000fe20003800000 */
[----:B------:R-:W-:-:S07]  /*283b0*/  IMAD.MOV.U32 R15, RZ, RZ, -0x1 ;  /* 0xffffffffff0f7424 */ /* 0x000fce00078e00ff */
[----:B01-3--:R-:W-:Y:S05]  /*283c0*/  WARPSYNC.COLLECTIVE R15, `(.L_x_8876) ;  /* 0x000000000f0c7348 */ /* 0x00bfea0003c00000 */
[----:B------:R-:W-:Y:S02]  /*283d0*/  ELECT P6, UR62, PT ;  /* 0x00000000003e782f */ /* 0x000fe400038c0000 */
[----:B------:R-:W-:Y:S01]  /*283e0*/  MOV R14, UR62 ;  /* 0x0000003e000e7c02 */ /* 0x000fe20008000f00 */
[----:B01-3--:R-:W-:Y:S10]  /*283f0*/  ENDCOLLECTIVE ;  /* 0x000000000000791b */ /* 0x00bff40003800000 */
.L_x_8876:
[----:B------:R-:W-:Y:S05]  /*28400*/  BSYNC B0 ;  /* 0x0000000000007941 */ /* 0x000fea0003800000 */
.L_x_8875:
[----:B------:R-:W-:Y:S05]  /*28410*/  BRA `(.L_x_8877) ;  /* 0xffffff9800207947 */ /* 0x000fea000383ffff */
.L_x_8696:
[----:B-1----:R1:W2:Y:S02]  /*28420*/  SYNCS.PHASECHK.TRANS64.TRYWAIT P0, [R0+URZ+0x28840], R2 ;  /* 0x02884002000075a7 */ /* 0x0022a4000800017f */
[----:B--2---:R-:W-:Y:S05]  /*28430*/  @!P0 NANOSLEEP.SYNCS 0x989680 ;  /* 0x009896800000895d */ /* 0x004fea0003900000 */
[----:B------:R-:W2:Y:S02]  /*28440*/  @!P0 SYNCS.PHASECHK.TRANS64 P0, [R0+URZ+0x28840], R2 ;  /* 0x02884002000085a7 */ /* 0x000ea4000800007f */
[----:B--2---:R-:W-:Y:S05]  /*28450*/  @!P0 BRA `(.L_x_8696) ;  /* 0xfffffffc00f08947 */ /* 0x004fea000383ffff */
[----:B------:R-:W-:Y:S05]  /*28460*/  BRA `(.L_x_8878) ;  /* 0xffffff9800887947 */ /* 0x000fea000383ffff */
.L_x_8700:
[----:B------:R-:W2:Y:S01]  /*28470*/  LDL.LU R11, [R1+0x40] ;  /* 0x00004000010b7983 */ /* 0x000ea20000300800 */
[----:B------:R-:W-:Y:S01]  /*28480*/  MOV R5, R12 ;  /* 0x0000000c00057202 */ /* 0x000fe20000000f00 */
[----:B------:R-:W-:Y:S02]  /*28490*/  IMAD.MOV.U32 R13, RZ, RZ, R3 ;  /* 0x000000ffff0d7224 */ /* 0x000fe400078e0003 */
[----:B------:R-:W-:Y:S02]  /*284a0*/  IMAD.MOV.U32 R12, RZ, RZ, RZ ;  /* 0x000000ffff0c7224 */ /* 0x000fe400078e00ff */
[----:B------:R-:W-:Y:S02]  /*284b0*/  IMAD.MOV.U32 R15, RZ, RZ, -0x1 ;  /* 0xffffffffff0f7424 */ /* 0x000fe400078e00ff */
        /* <DEDUP_REMOVED lines=8> */
.L_x_8879:
[----:B------:R-:W-:Y:S02]  /*28540*/  IMAD.MOV.U32 R13, RZ, RZ, R4 ;  /* 0x000000ffff0d7224 */ /* 0x000fe400078e0004 */
[----:B------:R-:W-:-:S07]  /*28550*/  IMAD.MOV.U32 R6, RZ, RZ, R14 ;  /* 0x000000ffff067224 */ /* 0x000fce00078e000e */
[----:B------:R-:W-:Y:S05]  /*28560*/  WARPSYNC.COLLECTIVE R15, `(.L_x_8880) ;  /* 0x000000000f087348 */ /* 0x000fea0003c00000 */
[----:B------:R0:W1:Y:S02]  /*28570*/  SHFL.IDX P6, R14, R13, R12, R11 ;  /* 0x0000000c0d0e7389 */ /* 0x00006400000c000b */
[----:B01----:R-:W-:Y:S01]  /*28580*/  ENDCOLLECTIVE ;  /* 0x000000000000791b */ /* 0x003fe20003800000 */
.L_x_8880:
[----:B------:R-:W-:Y:S02]  /*28590*/  IMAD.MOV.U32 R13, RZ, RZ, R3 ;  /* 0x000000ffff0d7224 */ /* 0x000fe400078e0003 */
[----:B------:R-:W-:Y:S01]  /*285a0*/  IMAD.MOV.U32 R12, RZ, RZ, 0x1 ;  /* 0x00000001ff0c7424 */ /* 0x000fe200078e00ff */
[----:B------:R-:W-:-:S07]  /*285b0*/  MOV R7, R14 ;  /* 0x0000000e00077202 */ /* 0x000fce0000000f00 */
[----:B------:R-:W-:Y:S05]  /*285c0*/  WARPSYNC.COLLECTIVE R15, `(.L_x_8881) ;  /* 0x000000000f087348 */ /* 0x000fea0003c00000 */
[----:B------:R0:W1:Y:S02]  /*285d0*/  SHFL.IDX P6, R14, R13, R12, R11 ;  /* 0x0000000c0d0e7389 */ /* 0x00006400000c000b */
[----:B01----:R-:W-:Y:S01]  /*285e0*/  ENDCOLLECTIVE ;  /* 0x000000000000791b */ /* 0x003fe20003800000 */
.L_x_8881:
        /* <DEDUP_REMOVED lines=11> */
[----:B------:R-:W-:Y:S02]  /*286a0*/  ISETP.GE.AND P2, PT, R5, R2, PT ;  /* 0x000000020500720c */ /* 0x000fe40003f46270 */
[----:B0-----:R-:W-:-:S11]  /*286b0*/  MOV R6, R14 ;  /* 0x0000000e00067202 */ /* 0x001fd60000000f00 */
[----:B------:R-:W-:Y:S05]  /*286c0*/  WARPSYNC.COLLECTIVE R15, `(.L_x_8882) ;  /* 0x000000000f087348 */ /* 0x000fea0003c00000 */
[----:B------:R0:W1:Y:S02]  /*286d0*/  SHFL.IDX P6, R14, R13, R12, R11 ;  /* 0x0000000c0d0e7389 */ /* 0x00006400000c000b */
[----:B01----:R-:W-:Y:S01]  /*286e0*/  ENDCOLLECTIVE ;  /* 0x000000000000791b */ /* 0x003fe20003800000 */
.L_x_8882:
[----:B------:R-:W-:Y:S02]  /*286f0*/  IMAD.MOV.U32 R13, RZ, RZ, R3 ;  /* 0x000000ffff0d7224 */ /* 0x000fe400078e0003 */
[----:B------:R-:W-:Y:S02]  /*28700*/  IMAD.MOV.U32 R12, RZ, RZ, 0x2 ;  /* 0x00000002ff0c7424 */ /* 0x000fe400078e00ff */
[----:B------:R-:W-:-:S07]  /*28710*/  IMAD.MOV.U32 R5, RZ, RZ, R14 ;  /* 0x000000ffff057224 */ /* 0x000fce00078e000e */
[----:B------:R-:W-:Y:S05]  /*28720*/  WARPSYNC.COLLECTIVE R15, `(.L_x_8883) ;  /* 0x000000000f087348 */ /* 0x000fea0003c00000 */
[----:B------:R0:W1:Y:S02]  /*28730*/  SHFL.IDX P6, R14, R13, R12, R11 ;  /* 0x0000000c0d0e7389 */ /* 0x00006400000c000b */
[----:B01----:R-:W-:Y:S01]  /*28740*/  ENDCOLLECTIVE ;  /* 0x000000000000791b */ /* 0x003fe20003800000 */
.L_x_8883:
        /* <DEDUP_REMOVED lines=16> */
.L_x_8884:
[----:B------:R-:W-:Y:S02]  /*28850*/  IMAD.MOV.U32 R13, RZ, RZ, R3 ;  /* 0x000000ffff0d7224 */ /* 0x000fe400078e0003 */
[----:B------:R-:W-:Y:S02]  /*28860*/  IMAD.MOV.U32 R12, RZ, RZ, 0x3 ;  /* 0x00000003ff0c7424 */ /* 0x000fe400078e00ff */
[----:B------:R-:W-:-:S07]  /*28870*/  IMAD.MOV.U32 R5, RZ, RZ, R14 ;  /* 0x000000ffff057224 */ /* 0x000fce00078e000e */
[----:B------:R-:W-:Y:S05]  /*28880*/  WARPSYNC.COLLECTIVE R15, `(.L_x_8885) ;  /* 0x000000000f087348 */ /* 0x000fea0003c00000 */
[----:B------:R0:W1:Y:S02]  /*28890*/  SHFL.IDX P6, R14, R13, R12, R11 ;  /* 0x0000000c0d0e7389 */ /* 0x00006400000c000b */
[----:B01----:R-:W-:Y:S01]  /*288a0*/  ENDCOLLECTIVE ;  /* 0x000000000000791b */ /* 0x003fe20003800000 */
.L_x_8885:
        /* <DEDUP_REMOVED lines=11> */
[----:B------:R-:W-:-:S02]  /*28960*/  ISETP.GE.AND P2, PT, R5, R2, PT ;  /* 0x000000020500720c */ /* 0x000fc40003f46270 */
[----:B0-----:R-:W-:-:S11]  /*28970*/  MOV R6, R14 ;  /* 0x0000000e00067202 */ /* 0x001fd60000000f00 */
[----:B------:R-:W-:Y:S05]  /*28980*/  WARPSYNC.COLLECTIVE R15, `(.L_x_8886) ;  /* 0x000000000f087348 */ /* 0x000fea0003c00000 */
[----:B------:R0:W1:Y:S02]  /*28990*/  SHFL.IDX P6, R14, R13, R12, R11 ;  /* 0x0000000c0d0e7389 */ /* 0x00006400000c000b */
[----:B01----:R-:W-:Y:S01]  /*289a0*/  ENDCOLLECTIVE ;  /* 0x000000000000791b */ /* 0x003fe20003800000 */
.L_x_8886:
[----:B------:R-:W-:Y:S02]  /*289b0*/  IMAD.MOV.U32 R13, RZ, RZ, R3 ;  /* 0x000000ffff0d7224 */ /* 0x000fe400078e0003 */
[----:B------:R-:W-:Y:S02]  /*289c0*/  IMAD.MOV.U32 R12, RZ, RZ, 0x4 ;  /* 0x00000004ff0c7424 */ /* 0x000fe400078e00ff */
[----:B------:R-:W-:-:S07]  /*289d0*/  IMAD.MOV.U32 R5, RZ, RZ, R14 ;  /* 0x000000ffff057224 */ /* 0x000fce00078e000e */
[----:B------:R-:W-:Y:S05]  /*289e0*/  WARPSYNC.COLLECTIVE R15, `(.L_x_8887) ;  /* 0x000000000f087348 */ /* 0x000fea0003c00000 */
[----:B------:R0:W1:Y:S02]  /*289f0*/  SHFL.IDX P6, R14, R13, R12, R11 ;  /* 0x0000000c0d0e7389 */ /* 0x00006400000c000b */
[----:B01----:R-:W-:Y:S01]  /*28a00*/  ENDCOLLECTIVE ;  /* 0x000000000000791b */ /* 0x003fe20003800000 */
.L_x_8887:
        /* <DEDUP_REMOVED lines=16> */
.L_x_8888:
[----:B------:R-:W-:Y:S02]  /*28b10*/  IMAD.MOV.U32 R13, RZ, RZ, R3 ;  /* 0x000000ffff0d7224 */ /* 0x000fe400078e0003 */
[----:B------:R-:W-:Y:S02]  /*28b20*/  IMAD.MOV.U32 R12, RZ, RZ, 0x5 ;  /* 0x00000005ff0c7424 */ /* 0x000fe400078e00ff */
[----:B------:R-:W-:-:S07]  /*28b30*/  IMAD.MOV.U32 R5, RZ, RZ, R14 ;  /* 0x000000ffff057224 */ /* 0x000fce00078e000e */
[----:B------:R-:W-:Y:S05]  /*28b40*/  WARPSYNC.COLLECTIVE R15, `(.L_x_8889) ;  /* 0x000000000f087348 */ /* 0x000fea0003c00000 */
[----:B------:R0:W1:Y:S02]  /*28b50*/  SHFL.IDX P6, R14, R13, R12, R11 ;  /* 0x0000000c0d0e7389 */ /* 0x00006400000c000b */
[----:B01----:R-:W-:Y:S01]  /*28b60*/  ENDCOLLECTIVE ;  /* 0x000000000000791b */ /* 0x003fe20003800000 */
.L_x_8889:
        /* <DEDUP_REMOVED lines=16> */
.L_x_8890:
[----:B------:R-:W-:Y:S02]  /*28c70*/  IMAD.MOV.U32 R13, RZ, RZ, R3 ;  /* 0x000000ffff0d7224 */ /* 0x000fe400078e0003 */
[----:B------:R-:W-:Y:S02]  /*28c80*/  IMAD.MOV.U32 R12, RZ, RZ, 0x6 ;  /* 0x00000006ff0c7424 */ /* 0x000fe400078e00ff */
[----:B------:R-:W-:-:S07]  /*28c90*/  IMAD.MOV.U32 R5, RZ, RZ, R14 ;  /* 0x000000ffff057224 */ /* 0x000fce00078e000e */
[----:B------:R-:W-:Y:S05]  /*28ca0*/  WARPSYNC.COLLECTIVE R15, `(.L_x_8891) ;  /* 0x000000000f087348 */ /* 0x000fea0003c00000 */
[----:B------:R0:W1:Y:S02]  /*28cb0*/  SHFL.IDX P6, R14, R13, R12, R11 ;  /* 0x0000000c0d0e7389 */ /* 0x00006400000c000b */
[----:B01----:R-:W-:Y:S01]  /*28cc0*/  ENDCOLLECTIVE ;  /* 0x000000000000791b */ /* 0x003fe20003800000 */
.L_x_8891:
        /* <DEDUP_REMOVED lines=16> */
.L_x_8892:
[----:B------:R-:W-:Y:S02]  /*28dd0*/  IMAD.MOV.U32 R13, RZ, RZ, R3 ;  /* 0x000000ffff0d7224 */ /* 0x000fe400078e0003 */
[----:B------:R-:W-:Y:S02]  /*28de0*/  IMAD.MOV.U32 R12, RZ, RZ, 0x7 ;  /* 0x00000007ff0c7424 */ /* 0x000fe400078e00ff */
[----:B------:R-:W-:-:S07]  /*28df0*/  IMAD.MOV.U32 R5, RZ, RZ, R14 ;  /* 0x000000ffff057224 */ /* 0x000fce00078e000e */
[----:B------:R-:W-:Y:S05]  /*28e00*/  WARPSYNC.COLLECTIVE R15, `(.L_x_8893) ;  /* 0x000000000f087348 */ /* 0x000fea0003c00000 */
[----:B------:R0:W1:Y:S02]  /*28e10*/  SHFL.IDX P6, R14, R13, R12, R11 ;  /* 0x0000000c0d0e7389 */ /* 0x00006400000c000b */
[----:B01----:R-:W-:Y:S01]  /*28e20*/  ENDCOLLECTIVE ;  /* 0x000000000000791b */ /* 0x003fe20003800000 */
.L_x_8893:
        /* <DEDUP_REMOVED lines=14> */
.L_x_8894:
[----:B------:R-:W-:Y:S01]  /*28f10*/  IMAD.MOV.U32 R3, RZ, RZ, R14 ;  /* 0x000000ffff037224 */ /* 0x000fe200078e000e */
[----:B------:R-:W-:Y:S06]  /*28f20*/  BRA `(.L_x_8895) ;  /* 0xffffff9c00407947 */ /* 0x000fec000383ffff */
.L_x_8705:
[----:B--2---:R-:W2:Y:S02]  /*28f30*/  LDL R2, [R1] ;  /* 0x0000000001027983 */ /* 0x004ea40000100800 */
[----:B--2---:R2:W3:Y:S02]  /*28f40*/  SYNCS.PHASECHK.TRANS64.TRYWAIT P0, [R2+URZ+0x28820], R0 ;  /* 0x02882000020075a7 */ /* 0x0044e4000800017f */
[----:B---3--:R-:W-:Y:S05]  /*28f50*/  @!P0 NANOSLEEP.SYNCS 0x989680 ;  /* 0x009896800000895d */ /* 0x008fea0003900000 */
[----:B------:R-:W3:Y:S02]  /*28f60*/  @!P0 SYNCS.PHASECHK.TRANS64 P0, [R2+URZ+0x28820], R0 ;  /* 0x02882000020085a7 */ /* 0x000ee4000800007f */
[----:B---3--:R-:W-:Y:S05]  /*28f70*/  @!P0 BRA `(.L_x_8705) ;  /* 0xfffffffc00ec8947 */ /* 0x008fea000383ffff */
[----:B------:R-:W-:Y:S05]  /*28f80*/  BRA `(.L_x_8896) ;  /* 0xffffff9c00b07947 */ /* 0x000fea000383ffff */
.L_x_8714:
[----:B--2---:R2:W3:Y:S02]  /*28f90*/  SYNCS.PHASECHK.TRANS64.TRYWAIT P0, [R3+URZ+0x28840], R2 ;  /* 0x02884002030075a7 */ /* 0x0044e4000800017f */
[----:B---3--:R-:W-:Y:S05]  /*28fa0*/  @!P0 NANOSLEEP.SYNCS 0x989680 ;  /* 0x009896800000895d */ /* 0x008fea0003900000 */
[----:B------:R-:W3:Y:S02]  /*28fb0*/  @!P0 SYNCS.PHASECHK.TRANS64 P0, [R3+URZ+0x28840], R2 ;  /* 0x02884002030085a7 */ /* 0x000ee4000800007f */
[----:B---3--:R-:W-:Y:S05]  /*28fc0*/  @!P0 BRA `(.L_x_8714) ;  /* 0xfffffffc00f08947 */ /* 0x008fea000383ffff */
[----:B------:R-:W-:Y:S05]  /*28fd0*/  BRA `(.L_x_8897) ;  /* 0xffffffa0007c7947 */ /* 0x000fea000383ffff */
.L_x_8720:
[----:B-1----:R1:W2:Y:S02]  /*28fe0*/  SYNCS.PHASECHK.TRANS64.TRYWAIT P0, [R2+URZ+0x28860], R3 ;  /* 0x02886003020075a7 */ /* 0x0022a4000800017f */
[----:B--2---:R-:W-:Y:S05]  /*28ff0*/  @!P0 NANOSLEEP.SYNCS 0x989680 ;  /* 0x009896800000895d */ /* 0x004fea0003900000 */
[----:B------:R-:W2:Y:S02]  /*29000*/  @!P0 SYNCS.PHASECHK.TRANS64 P0, [R2+URZ+0x28860], R3 ;  /* 0x02886003020085a7 */ /* 0x000ea4000800007f */
[----:B--2---:R-:W-:Y:S05]  /*29010*/  @!P0 BRA `(.L_x_8720) ;  /* 0xfffffffc00f08947 */ /* 0x004fea000383ffff */
[----:B------:R-:W-:Y:S05]  /*29020*/  BRA `(.L_x_8898) ;  /* 0xffffffa400587947 */ /* 0x000fea000383ffff */
.L_x_8730:
[----:B--2---:R2:W3:Y:S02]  /*29030*/  SYNCS.PHASECHK.TRANS64.TRYWAIT P0, [R3+URZ+0x28840], R2 ;  /* 0x02884002030075a7 */ /* 0x0044e4000800017f */
[----:B---3--:R-:W-:Y:S05]  /*29040*/  @!P0 NANOSLEEP.SYNCS 0x989680 ;  /* 0x009896800000895d */ /* 0x008fea0003900000 */
[----:B------:R-:W3:Y:S02]  /*29050*/  @!P0 SYNCS.PHASECHK.TRANS64 P0, [R3+URZ+0x28840], R2 ;  /* 0x02884002030085a7 */ /* 0x000ee4000800007f */
[----:B---3--:R-:W-:Y:S05]  /*29060*/  @!P0 BRA `(.L_x_8730) ;  /* 0xfffffffc00f08947 */ /* 0x008fea000383ffff */
[----:B------:R-:W-:Y:S05]  /*29070*/  BRA `(.L_x_8899) ;  /* 0xffffffac00047947 */ /* 0x000fea000383ffff */
.L_x_8736:
[----:B-1----:R1:W2:Y:S02]  /*29080*/  SYNCS.PHASECHK.TRANS64.TRYWAIT P0, [R2+URZ+0x28860], R3 ;  /* 0x02886003020075a7 */ /* 0x0022a4000800017f */
[----:B--2---:R-:W-:Y:S05]  /*29090*/  @!P0 NANOSLEEP.SYNCS 0x989680 ;  /* 0x009896800000895d */ /* 0x004fea0003900000 */
[----:B------:R-:W2:Y:S02]  /*290a0*/  @!P0 SYNCS.PHASECHK.TRANS64 P0, [R2+URZ+0x28860], R3 ;  /* 0x02886003020085a7 */ /* 0x000ea4000800007f */
[----:B--2---:R-:W-:Y:S05]  /*290b0*/  @!P0 BRA `(.L_x_8736) ;  /* 0xfffffffc00f08947 */ /* 0x004fea000383ffff */
[----:B------:R-:W-:Y:S05]  /*290c0*/  BRA `(.L_x_8900) ;  /* 0xffffffac00e07947 */ /* 0x000fea000383ffff */
.L_x_8746:
[----:B---3--:R3:W4:Y:S02]  /*290d0*/  SYNCS.PHASECHK.TRANS64.TRYWAIT P0, [R2+URZ+0x28840], R3 ;  /* 0x02884003020075a7 */ /* 0x008724000800017f */
[----:B----4-:R-:W-:Y:S05]  /*290e0*/  @!P0 NANOSLEEP.SYNCS 0x989680 ;  /* 0x009896800000895d */ /* 0x010fea0003900000 */
[----:B------:R-:W4:Y:S02]  /*290f0*/  @!P0 SYNCS.PHASECHK.TRANS64 P0, [R2+URZ+0x28840], R3 ;  /* 0x02884003020085a7 */ /* 0x000f24000800007f */
[----:B----4-:R-:W-:Y:S05]  /*29100*/  @!P0 BRA `(.L_x_8746) ;  /* 0xfffffffc00f08947 */ /* 0x010fea000383ffff */
[----:B------:R-:W-:Y:S05]  /*29110*/  BRA `(.L_x_8901) ;  /* 0xffffffb400607947 */ /* 0x000fea000383ffff */
.L_x_8752:
[----:B-1----:R1:W2:Y:S02]  /*29120*/  SYNCS.PHASECHK.TRANS64.TRYWAIT P0, [R2+URZ+0x28860], R5 ;  /* 0x02886005020075a7 */ /* 0x0022a4000800017f */
[----:B--2---:R-:W-:Y:S05]  /*29130*/  @!P0 NANOSLEEP.SYNCS 0x989680 ;  /* 0x009896800000895d */ /* 0x004fea0003900000 */
[----:B------:R-:W2:Y:S02]  /*29140*/  @!P0 SYNCS.PHASECHK.TRANS64 P0, [R2+URZ+0x28860], R5 ;  /* 0x02886005020085a7 */ /* 0x000ea4000800007f */
[----:B--2---:R-:W-:Y:S05]  /*29150*/  @!P0 BRA `(.L_x_8752) ;  /* 0xfffffffc00f08947 */ /* 0x004fea000383ffff */
[----:B------:R-:W-:Y:S05]  /*29160*/  BRA `(.L_x_8902) ;  /* 0xffffffb800387947 */ /* 0x000fea000383ffff */
.L_x_8764:
[----:B---3--:R3:W4:Y:S02]  /*29170*/  SYNCS.PHASECHK.TRANS64.TRYWAIT P0, [R0+URZ+0x28860], R2 ;  /* 0x02886002000075a7 */ /* 0x008724000800017f */
[----:B----4-:R-:W-:Y:S05]  /*29180*/  @!P0 NANOSLEEP.SYNCS 0x989680 ;  /* 0x009896800000895d */ /* 0x010fea0003900000 */
[----:B------:R-:W4:Y:S02]  /*29190*/  @!P0 SYNCS.PHASECHK.TRANS64 P0, [R0+URZ+0x28860], R2 ;  /* 0x02886002000085a7 */ /* 0x000f24000800007f */
[----:B----4-:R-:W-:Y:S05]  /*291a0*/  @!P0 BRA `(.L_x_8764) ;  /* 0xfffffffc00f08947 */ /* 0x010fea000383ffff */
[----:B------:R-:W-:Y:S05]  /*291b0*/  BRA `(.L_x_8903) ;  /* 0xffffffbc00987947 */ /* 0x000fea000383ffff */
.L_x_8772:
[----:B------:R-:W-:Y:S01]  /*291c0*/  BSSY B0, `(.L_x_8904) ;  /* 0x0000008000007945 */ /* 0x000fe20003800000 */
[----:B------:R-:W-:Y:S02]  /*291d0*/  IMAD.MOV.U32 R13, RZ, RZ, R16 ;  /* 0x000000ffff0d7224 */ /* 0x000fe400078e0010 */
[----:B------:R-:W-:Y:S02]  /*291e0*/  IMAD.MOV.U32 R12, RZ, RZ, RZ ;  /* 0x000000ffff0c7224 */ /* 0x000fe400078e00ff */
[----:B0-----:R-:W-:Y:S02]  /*291f0*/  IMAD.MOV.U32 R11, RZ, RZ, 0x1f ;  /* 0x0000001fff0b7424 */ /* 0x001fe400078e00ff */
[----:B------:R-:W-:-:S07]  /*29200*/  IMAD.MOV.U32 R15, RZ, RZ, -0x1 ;  /* 0xffffffffff0f7424 */ /* 0x000fce00078e00ff */
[----:B-1---5:R-:W-:Y:S05]  /*29210*/  WARPSYNC.COLLECTIVE R15, `(.L_x_8905) ;  /* 0x000000000f087348 */ /* 0x022fea0003c00000 */
[----:B------:R0:W2:Y:S02]  /*29220*/  SHFL.IDX P6, R14, R13, R12, R11 ;  /* 0x0000000c0d0e7389 */ /* 0x0000a400000c000b */
[----:B012--5:R-:W-:Y:S01]  /*29230*/  ENDCOLLECTIVE ;  /* 0x000000000000791b */ /* 0x027fe20003800000 */
.L_x_8905:
[----:B------:R-:W-:Y:S05]  /*29240*/  BSYNC B0 ;  /* 0x0000000000007941 */ /* 0x000fea0003800000 */
.L_x_8904:
[----:B------:R-:W-:Y:S01]  /*29250*/  IMAD.MOV.U32 R13, RZ, RZ, R16 ;  /* 0x000000ffff0d7224 */ /* 0x000fe200078e0010 */
[----:B------:R-:W-:Y:S01]  /*29260*/  MOV R0, R14 ;  /* 0x0000000e00007202 */ /* 0x000fe20000000f00 */
[----:B------:R-:W-:Y:S01]  /*29270*/  IMAD.MOV.U32 R12, RZ, RZ, 0x1 ;  /* 0x00000001ff0c7424 */ /* 0x000fe200078e00ff */
[----:B------:R-:W-:Y:S01]  /*29280*/  IADD3 R4, R19, R6, RZ ;  /* 0x0000000613047210 */ /* 0x000fe20007ffe0ff */
[----:B------:R-:W-:Y:S01]  /*29290*/  IMAD.MOV.U32 R11, RZ, RZ, 0x1f ;  /* 0x0000001fff0b7424 */ /* 0x000fe200078e00ff */
[----:B------:R-:W-:Y:S01]  /*292a0*/  LOP3.LUT P1, RZ, R7, 0x1, RZ, 0xc0, !PT ;  /* 0x0000000107ff7812 */ /* 0x000fe2000782c0ff */
[----:B------:R-:W-:-:S12]  /*292b0*/  IMAD.MOV.U32 R15, RZ, RZ, -0x1 ;  /* 0xffffffffff0f7424 */ /* 0x000fd800078e00ff */
[----:B------:R-:W-:Y:S05]  /*292c0*/  WARPSYNC.COLLECTIVE R15, `(.L_x_8906) ;  /* 0x000000000f087348 */ /* 0x000fea0003c00000 */
[----:B------:R0:W1:Y:S02]  /*292d0*/  SHFL.IDX P6, R14, R13, R12, R11 ;  /* 0x0000000c0d0e7389 */ /* 0x00006400000c000b */
[----:B01----:R-:W-:Y:S01]  /*292e0*/  ENDCOLLECTIVE ;  /* 0x000000000000791b */ /* 0x003fe20003800000 */
.L_x_8906:
        /* <DEDUP_REMOVED lines=16> */
.L_x_8907:
        /* <DEDUP_REMOVED lines=9> */
.L_x_8908:
        /* <DEDUP_REMOVED lines=8> */
.L_x_8909:
        /* <DEDUP_REMOVED lines=8> */
.L_x_8910:
        /* <DEDUP_REMOVED lines=8> */
.L_x_8911:
        /* <DEDUP_REMOVED lines=9> */
.L_x_8912:
[----:B------:R-:W-:Y:S01]  /*29690*/  IMAD.MOV.U32 R16, RZ, RZ, R14 ;  /* 0x000000ffff107224 */ /* 0x000fe200078e000e */
[----:B------:R-:W-:Y:S06]  /*296a0*/  BRA `(.L_x_8913) ;  /* 0xffffffc000287947 */ /* 0x000fec000383ffff */
.L_x_8777:
[----:B------:R-:W-:Y:S01]  /*296b0*/  BSSY B0, `(.L_x_8914) ;  /* 0x0000008000007945 */ /* 0x000fe20003800000 */
[----:B-----5:R-:W-:Y:S01]  /*296c0*/  IMAD.MOV.U32 R13, RZ, RZ, R2 ;  /* 0x000000ffff0d7224 */ /* 0x020fe200078e0002 */
[----:B------:R-:W-:Y:S01]  /*296d0*/  MOV R15, 0xffffffff ;  /* 0xffffffff000f7802 */ /* 0x000fe20000000f00 */
[----:B------:R-:W-:Y:S02]  /*296e0*/  IMAD.MOV.U32 R12, RZ, RZ, 0x1 ;  /* 0x00000001ff0c7424 */ /* 0x000fe400078e00ff */
[----:B0-----:R-:W-:-:S07]  /*296f0*/  IMAD.MOV.U32 R11, RZ, RZ, RZ ;  /* 0x000000ffff0b7224 */ /* 0x001fce00078e00ff */
[----:B-1----:R-:W-:Y:S05]  /*29700*/  WARPSYNC.COLLECTIVE R15, `(.L_x_8915) ;  /* 0x000000000f087348 */ /* 0x002fea0003c00000 */
[----:B------:R0:W2:Y:S02]  /*29710*/  SHFL.UP P6, R14, R13, R12, R11 ;  /* 0x0400000c0d0e7389 */ /* 0x0000a400000c000b */
[----:B012---:R-:W-:Y:S01]  /*29720*/  ENDCOLLECTIVE ;  /* 0x000000000000791b */ /* 0x007fe20003800000 */
.L_x_8915:
[----:B------:R-:W-:Y:S05]  /*29730*/  BSYNC B0 ;  /* 0x0000000000007941 */ /* 0x000fea0003800000 */
.L_x_8914:
[----:B------:R-:W2:Y:S01]  /*29740*/  LDL R3, [R1+0x4] ;  /* 0x0000040001037983 */ /* 0x000ea20000100800 */
[----:B------:R-:W-:Y:S01]  /*29750*/  IMAD.MOV.U32 R12, RZ, RZ, 0x2 ;  /* 0x00000002ff0c7424 */ /* 0x000fe200078e00ff */
[----:B------:R-:W-:Y:S01]  /*29760*/  MOV R15, 0xffffffff ;  /* 0xffffffff000f7802 */ /* 0x000fe20000000f00 */
[----:B------:R-:W-:Y:S01]  /*29770*/  IMAD.MOV.U32 R11, RZ, RZ, RZ ;  /* 0x000000ffff0b7224 */ /* 0x000fe200078e00ff */
[----:B--2---:R-:W-:Y:S01]  /*29780*/  LOP3.LUT P4, RZ, R3, 0x1, RZ, 0xc0, !PT ;  /* 0x0000000103ff7812 */ /* 0x004fe2000788c0ff */
[----:B------:R-:W-:-:S05]  /*29790*/  IMAD.MOV.U32 R3, RZ, RZ, R14 ;  /* 0x000000ffff037224 */ /* 0x000fca00078e000e */
[----:B------:R-:W-:-:S05]  /*297a0*/  SEL R3, R3, RZ, P4 ;  /* 0x000000ff03037207 */ /* 0x000fca0002000000 */
[----:B------:R-:W-:-:S04]  /*297b0*/  IMAD.IADD R3, R2, 0x1, R3 ;  /* 0x0000000102037824 */ /* 0x000fc800078e0203 */
[----:B------:R-:W-:-:S07]  /*297c0*/  IMAD.MOV.U32 R13, RZ, RZ, R3 ;  /* 0x000000ffff0d7224 */ /* 0x000fce00078e0003 */
[----:B------:R-:W-:Y:S05]  /*297d0*/  WARPSYNC.COLLECTIVE R15, `(.L_x_8916) ;  /* 0x000000000f087348 */ /* 0x000fea0003c00000 */
[----:B------:R0:W1:Y:S02]  /*297e0*/  SHFL.UP P6, R14, R13, R12, R11 ;  /* 0x0400000c0d0e7389 */ /* 0x00006400000c000b */
[----:B01----:R-:W-:Y:S01]  /*297f0*/  ENDCOLLECTIVE ;  /* 0x000000000000791b */ /* 0x003fe20003800000 */
.L_x_8916:
        /* <DEDUP_REMOVED lines=8> */
.L_x_8917:
        /* <DEDUP_REMOVED lines=8> */
.L_x_8918:
        /* <DEDUP_REMOVED lines=8> */
.L_x_8919:
        /* <DEDUP_REMOVED lines=9> */
.L_x_8920:
[----:B------:R-:W-:Y:S01]  /*29a10*/  MOV R16, R14 ;  /* 0x0000000e00107202 */ /* 0x000fe20000000f00 */
[----:B------:R-:W-:Y:S06]  /*29a20*/  BRA `(.L_x_8921) ;  /* 0xffffffbc00e87947 */ /* 0x000fec000383ffff */
.L_x_8779:
[----:B------:R-:W-:Y:S01]  /*29a30*/  BSSY B0, `(.L_x_8922) ;  /* 0x0000006000007945 */ /* 0x000fe20003800000 */
[----:B------:R-:W-:Y:S01]  /*29a40*/  PLOP3.LUT P6, PT, P6, PT, PT, 0x8, 0x0 ;  /* 0x000000000000781c */ /* 0x000fe200037ce170 */
[----:B------:R-:W-:-:S12]  /*29a50*/  IMAD.MOV.U32 R15, RZ, RZ, -0x1 ;  /* 0xffffffffff0f7424 */ /* 0x000fd800078e00ff */
[----:B01---5:R-:W-:Y:S05]  /*29a60*/  WARPSYNC.COLLECTIVE R15, `(.L_x_8923) ;  /* 0x000000000f087348 */ /* 0x023fea0003c00000 */
[----:B------:R-:W-:Y:S01]  /*29a70*/  VOTE.ANY R14, PT, P6 ;  /* 0x00000000000e7806 */ /* 0x000fe200030e0100 */
[----:B01---5:R-:W-:Y:S06]  /*29a80*/  ENDCOLLECTIVE ;  /* 0x000000000000791b */ /* 0x023fec0003800000 */
.L_x_8923:
[----:B------:R-:W-:Y:S05]  /*29a90*/  BSYNC B0 ;  /* 0x0000000000007941 */ /* 0x000fea0003800000 */
.L_x_8922:
[----:B------:R-:W-:Y:S01]  /*29aa0*/  IMAD.MOV.U32 R6, RZ, RZ, R14 ;  /* 0x000000ffff067224 */ /* 0x000fe200078e000e */
[----:B------:R-:W-:Y:S01]  /*29ab0*/  MOV R15, 0xffffffff ;  /* 0xffffffff000f7802 */ /* 0x000fe20000000f00 */
[----:B------:R-:W-:Y:S02]  /*29ac0*/  IMAD.MOV.U32 R13, RZ, RZ, R2 ;  /* 0x000000ffff0d7224 */ /* 0x000fe400078e0002 */
[----:B------:R-:W0:Y:S01]  /*29ad0*/  POPC R5, R6 ;  /* 0x0000000600057309 */ /* 0x000e220000000000 */
[----:B------:R-:W-:Y:S02]  /*29ae0*/  IMAD.MOV.U32 R11, RZ, RZ, 0x1f ;  /* 0x0000001fff0b7424 */ /* 0x000fe400078e00ff */
[----:B0-----:R-:W-:-:S07]  /*29af0*/  IMAD.MOV.U32 R12, RZ, RZ, R5 ;  /* 0x000000ffff0c7224 */ /* 0x001fce00078e0005 */
[----:B------:R-:W-:Y:S05]  /*29b00*/  WARPSYNC.COLLECTIVE R15, `(.L_x_8924) ;  /* 0x000000000f087348 */ /* 0x000fea0003c00000 */
[----:B------:R0:W1:Y:S02]  /*29b10*/  SHFL.IDX P6, R14, R13, R12, R11 ;  /* 0x0000000c0d0e7389 */ /* 0x00006400000c000b */
[----:B01----:R-:W-:Y:S01]  /*29b20*/  ENDCOLLECTIVE ;  /* 0x000000000000791b */ /* 0x003fe20003800000 */
.L_x_8924:
[----:B------:R-:W-:Y:S01]  /*29b30*/  IMAD.MOV.U32 R17, RZ, RZ, R14 ;  /* 0x000000ffff117224 */ /* 0x000fe200078e000e */
[----:B------:R-:W-:Y:S06]  /*29b40*/  BRA `(.L_x_8925) ;  /* 0xffffffbc00d87947 */ /* 0x000fec000383ffff */
.L_x_8781:
[----:B------:R-:W-:Y:S01]  /*29b50*/  BSSY B0, `(.L_x_8926) ;  /* 0x0000007000007945 */ /* 0x000fe20003800000 */
[----:B------:R-:W-:Y:S02]  /*29b60*/  IMAD.MOV.U32 R13, RZ, RZ, R3 ;  /* 0x000000ffff0d7224 */ /* 0x000fe400078e0003 */
[----:B0-----:R-:W-:Y:S02]  /*29b70*/  IMAD.MOV.U32 R11, RZ, RZ, 0x1f ;  /* 0x0000001fff0b7424 */ /* 0x001fe400078e00ff */
[----:B------:R-:W-:-:S07]  /*29b80*/  IMAD.MOV.U32 R15, RZ, RZ, -0x1 ;  /* 0xffffffffff0f7424 */ /* 0x000fce00078e00ff */
[----:B-123-5:R-:W-:Y:S05]  /*29b90*/  WARPSYNC.COLLECTIVE R15, `(.L_x_8927) ;  /* 0x000000000f087348 */ /* 0x02efea0003c00000 */
[----:B------:R0:W4:Y:S02]  /*29ba0*/  SHFL.IDX P6, R14, R13, R12, R11 ;  /* 0x0000000c0d0e7389 */ /* 0x00012400000c000b */
[----:B012345:R-:W-:Y:S01]  /*29bb0*/  ENDCOLLECTIVE ;  /* 0x000000000000791b */ /* 0x03ffe20003800000 */
.L_x_8927:
[----:B------:R-:W-:Y:S05]  /*29bc0*/  BSYNC B0 ;  /* 0x0000000000007941 */ /* 0x000fea0003800000 */
.L_x_8926:
[----:B------:R-:W-:Y:S01]  /*29bd0*/  IMAD.MOV.U32 R3, RZ, RZ, R14 ;  /* 0x000000ffff037224 */ /* 0x000fe200078e000e */
[----:B------:R-:W-:Y:S06]  /*29be0*/  BRA `(.L_x_8928) ;  /* 0xffffffbc00cc7947 */ /* 0x000fec000383ffff */
.L_x_8785:
[----:B0-----:R0:W1:Y:S02]  /*29bf0*/  SYNCS.PHASECHK.TRANS64.TRYWAIT P0, [R0+URZ+0x28820], R3 ;  /* 0x02882003000075a7 */ /* 0x001064000800017f */
[----:B-1----:R-:W-:Y:S05]  /*29c00*/  @!P0 NANOSLEEP.SYNCS 0x989680 ;  /* 0x009896800000895d */ /* 0x002fea0003900000 */
[----:B------:R-:W1:Y:S02]  /*29c10*/  @!P0 SYNCS.PHASECHK.TRANS64 P0, [R0+URZ+0x28820], R3 ;  /* 0x02882003000085a7 */ /* 0x000e64000800007f */
[----:B-1----:R-:W-:Y:S05]  /*29c20*/  @!P0 BRA `(.L_x_8785) ;  /* 0xfffffffc00f08947 */ /* 0x002fea000383ffff */
[----:B------:R-:W-:Y:S05]  /*29c30*/  BRA `(.L_x_8929) ;  /* 0xffffffc400507947 */ /* 0x000fea000383ffff */
.L_x_8786:
        /* <DEDUP_REMOVED lines=8> */
[----:B0----5:R-:W-:Y:S05]  /*29cc0*/  WARPSYNC.COLLECTIVE R15, `(.L_x_8931) ;  /* 0x000000000f087348 */ /* 0x021fea0003c00000 */
[----:B------:R1:W2:Y:S02]  /*29cd0*/  SHFL.IDX P6, R14, R13, R12, R11 ;  /* 0x0000000c0d0e7389 */ /* 0x0002a400000c000b */
[----:B012--5:R-:W-:Y:S01]  /*29ce0*/  ENDCOLLECTIVE ;  /* 0x000000000000791b */ /* 0x027fe20003800000 */
.L_x_8931:
[----:B------:R-:W-:Y:S05]  /*29cf0*/  BSYNC B0 ;  /* 0x0000000000007941 */ /* 0x000fea0003800000 */
.L_x_8930:
[----:B------:R-:W-:Y:S05]  /*29d00*/  BRA `(.L_x_8932) ;  /* 0xffffffc400387947 */ /* 0x000fea000383ffff */
.L_x_8787:
[----:B------:R-:W-:Y:S01]  /*29d10*/  BSSY B0, `(.L_x_8933) ;  /* 0x0000006000007945 */ /* 0x000fe20003800000 */
[----:B------:R-:W-:-:S07]  /*29d20*/  IMAD.MOV.U32 R15, RZ, RZ, -0x1 ;  /* 0xffffffffff0f7424 */ /* 0x000fce00078e00ff */
[----:B01---5:R-:W-:Y:S05]  /*29d30*/  WARPSYNC.COLLECTIVE R15, `(.L_x_8934) ;  /* 0x000000000f0c7348 */ /* 0x023fea0003c00000 */
[----:B------:R-:W-:Y:S02]  /*29d40*/  ELECT P6, UR62, PT ;  /* 0x00000000003e782f */ /* 0x000fe400038c0000 */
[----:B------:R-:W-:Y:S01]  /*29d50*/  MOV R14, UR62 ;  /* 0x0000003e000e7c02 */ /* 0x000fe20008000f00 */
[----:B01---5:R-:W-:Y:S10]  /*29d60*/  ENDCOLLECTIVE ;  /* 0x000000000000791b */ /* 0x023ff40003800000 */
.L_x_8934:
[----:B------:R-:W-:Y:S05]  /*29d70*/  BSYNC B0 ;  /* 0x0000000000007941 */ /* 0x000fea0003800000 */
.L_x_8933:
[----:B------:R-:W-:Y:S05]  /*29d80*/  BRA `(.L_x_8935) ;  /* 0xffffffc4002c7947 */ /* 0x000fea000383ffff */
.L_x_8789:
[----:B0-----:R0:W1:Y:S02]  /*29d90*/  SYNCS.PHASECHK.TRANS64.TRYWAIT P0, [R6+URZ], R5 ;  /* 0x00000005060075a7 */ /* 0x001064000800017f */
[----:B-1----:R-:W-:Y:S05]  /*29da0*/  @!P0 NANOSLEEP.SYNCS 0x989680 ;  /* 0x009896800000895d */ /* 0x002fea0003900000 */
[----:B------:R-:W1:Y:S02]  /*29db0*/  @!P0 SYNCS.PHASECHK.TRANS64 P0, [R6+URZ], R5 ;  /* 0x00000005060085a7 */ /* 0x000e64000800007f */
[----:B-1----:R-:W-:Y:S05]  /*29dc0*/  @!P0 BRA `(.L_x_8789) ;  /* 0xfffffffc00f08947 */ /* 0x002fea000383ffff */
[----:B------:R-:W-:Y:S05]  /*29dd0*/  BRA `(.L_x_8936) ;  /* 0xffffffc400687947 */ /* 0x000fea000383ffff */
.L_x_8790:
[----:B-1----:R1:W2:Y:S02]  /*29de0*/  SYNCS.PHASECHK.TRANS64.TRYWAIT P0, [R7+URZ], R2 ;  /* 0x00000002070075a7 */ /* 0x0022a4000800017f */
[----:B--2---:R-:W-:Y:S05]  /*29df0*/  @!P0 NANOSLEEP.SYNCS 0x989680 ;  /* 0x009896800000895d */ /* 0x004fea0003900000 */
[----:B------:R-:W2:Y:S02]  /*29e00*/  @!P0 SYNCS.PHASECHK.TRANS64 P0, [R7+URZ], R2 ;  /* 0x00000002070085a7 */ /* 0x000ea4000800007f */
[----:B--2---:R-:W-:Y:S05]  /*29e10*/  @!P0 BRA `(.L_x_8790) ;  /* 0xfffffffc00f08947 */ /* 0x004fea000383ffff */
[----:B------:R-:W-:Y:S05]  /*29e20*/  BRA `(.L_x_8937) ;  /* 0xffffffc4005c7947 */ /* 0x000fea000383ffff */
.L_x_8792:
[----:B--2---:R2:W3:Y:S02]  /*29e30*/  SYNCS.PHASECHK.TRANS64.TRYWAIT P0, [R4+URZ], R5 ;  /* 0x00000005040075a7 */ /* 0x0044e4000800017f */
[----:B---3--:R-:W-:Y:S05]  /*29e40*/  @!P0 NANOSLEEP.SYNCS 0x989680 ;  /* 0x009896800000895d */ /* 0x008fea0003900000 */
[----:B------:R-:W3:Y:S02]  /*29e50*/  @!P0 SYNCS.PHASECHK.TRANS64 P0, [R4+URZ], R5 ;  /* 0x00000005040085a7 */ /* 0x000ee4000800007f */
[----:B---3--:R-:W-:Y:S05]  /*29e60*/  @!P0 BRA `(.L_x_8792) ;  /* 0xfffffffc00f08947 */ /* 0x008fea000383ffff */
[----:B------:R-:W-:Y:S05]  /*29e70*/  BRA `(.L_x_8938) ;  /* 0xffffffc400647947 */ /* 0x000fea000383ffff */
.L_x_8939:
        /* <DEDUP_REMOVED lines=16> */
.L_x_15319:


//--------------------- .text._ZN7cutlass13device_kernelIN5flash11enable_sm90INS1_16FlashAttnFwdSm90INS1_25CollectiveMainloopFwdSm90ILi2EN4cute5tupleIJNS5_1CILi1EEES8_S8_EEENS6_IJNS7_ILi128EEESA_SA_EEELi128ENS_6half_tEfNS_4arch4Sm90ELb1ELb0ELb1ELb0ELb0ELb0ELb0ELb1ELb1ELb1ELb0ELb0EEENS1_21CollectiveEpilogueFwdISB_S9_SC_SE_Li256ELb0ELb1ELb0ELb0EEENS1_30DynamicPersistentTileSchedulerILi256ELi128ELb0ELb1ELb1EEEEEEEEEvNT_6ParamsE --------------------------
	.section	.text._ZN7cutlass13device_kernelIN5flash11enable_sm90INS1_16FlashAttnFwdSm90INS1_25CollectiveMainloopFwdSm90ILi2EN4cute5tupleIJNS5_1CILi1EEES8_S8_EEENS6_IJNS7_ILi128EEESA_SA_EEELi128ENS_6half_tEfNS_4arch4Sm90ELb1ELb0ELb1ELb0ELb0ELb0ELb0ELb1ELb1ELb1ELb0ELb0EEENS1_21CollectiveEpilogueFwdISB_S9_SC_SE_Li256ELb0ELb1ELb0ELb0EEENS1_30DynamicPersistentTileSchedulerILi256ELi128ELb0ELb1ELb1EEEEEEEEEvNT_6ParamsE,"ax",@progbits
	.align	128
.text._ZN7cutlass13device_kernelIN5flash11enable_sm90INS1_16FlashAttnFwdSm90INS1_25CollectiveMainloopFwdSm90ILi2EN4cute5tupleIJNS5_1CILi1EEES8_S8_EEENS6_IJNS7_ILi128EEESA_SA_EEELi128ENS_6half_tEfNS_4arch4Sm90ELb1ELb0ELb1ELb0ELb0ELb0ELb0ELb1ELb1ELb1ELb0ELb0EEENS1_21CollectiveEpilogueFwdISB_S9_SC_SE_Li256ELb0ELb1ELb0ELb0EEENS1_30DynamicPersistentTileSchedulerILi256ELi128ELb0ELb1ELb1EEEEEEEEEvNT_6ParamsE:
        .type           _ZN7cutlass13device_kernelIN5flash11enable_sm90INS1_16FlashAttnFwdSm90INS1_25CollectiveMainloopFwdSm90ILi2EN4cute5tupleIJNS5_1CILi1EEES8_S8_EEENS6_IJNS7_ILi128EEESA_SA_EEELi128ENS_6half_tEfNS_4arch4Sm90ELb1ELb0ELb1ELb0ELb0ELb0ELb0ELb1ELb1ELb1ELb0ELb0EEENS1_21CollectiveEpilogueFwdISB_S9_SC_SE_Li256ELb0ELb1ELb0ELb0EEENS1_30DynamicPersistentTileSchedulerILi256ELi128ELb0ELb1ELb1EEEEEEEEEvNT_6ParamsE,@function
        .size           _ZN7cutlass13device_kernelIN5flash11enable_sm90INS1_16FlashAttnFwdSm90INS1_25CollectiveMainloopFwdSm90ILi2EN4cute5tupleIJNS5_1CILi1EEES8_S8_EEENS6_IJNS7_ILi128EEESA_SA_EEELi128ENS_6half_tEfNS_4arch4Sm90ELb1ELb0ELb1ELb0ELb0ELb0ELb0ELb1ELb1ELb1ELb0ELb0EEENS1_21CollectiveEpilogueFwdISB_S9_SC_SE_Li256ELb0ELb1ELb0ELb0EEENS1_30DynamicPersistentTileSchedulerILi256ELi128ELb0ELb1ELb1EEEEEEEEEvNT_6ParamsE,(.L_x_15320 - _ZN7cutlass13device_kernelIN5flash11enable_sm90INS1_16FlashAttnFwdSm90INS1_25CollectiveMainloopFwdSm90ILi2EN4cute5tupleIJNS5_1CILi1EEES8_S8_EEENS6_IJNS7_ILi128EEESA_SA_EEELi128ENS_6half_tEfNS_4arch4Sm90ELb1ELb0ELb1ELb0ELb0ELb0ELb0ELb1ELb1ELb1ELb0ELb0EEENS1_21CollectiveEpilogueFwdISB_S9_SC_SE_Li256ELb0ELb1ELb0ELb0EEENS1_30DynamicPersistentTileSchedulerILi256ELi128ELb0ELb1ELb1EEEEEEEEEvNT_6ParamsE)
        .other          _ZN7cutlass13device_kernelIN5flash11enable_sm90INS1_16FlashAttnFwdSm90INS1_25CollectiveMainloopFwdSm90ILi2EN4cute5tupleIJNS5_1CILi1EEES8_S8_EEENS6_IJNS7_ILi128EEESA_SA_EEELi128ENS_6half_tEfNS_4arch4Sm90ELb1ELb0ELb1ELb0ELb0ELb0ELb0ELb1ELb1ELb1ELb0ELb0EEENS1_21CollectiveEpilogueFwdISB_S9_SC_SE_Li256ELb0ELb1ELb0ELb0EEENS1_30DynamicPersistentTileSchedulerILi256ELi128ELb0ELb1ELb1EEEEEEEEEvNT_6ParamsE,@"STO_CUDA_ENTRY STV_DEFAULT"
_ZN7cutlass13device_kernelIN5flash11enable_sm90INS1_16FlashAttnFwdSm90INS1_25CollectiveMainloopFwdSm90ILi2EN4cute5tupleIJNS5_1CILi1EEES8_S8_EEENS6_IJNS7_ILi128EEESA_SA_EEELi128ENS_6half_tEfNS_4arch4Sm90ELb1ELb0ELb1ELb0ELb0ELb0ELb0ELb1ELb1ELb1ELb0ELb0EEENS1_21CollectiveEpilogueFwdISB_S9_SC_SE_Li256ELb0ELb1ELb0ELb0EEENS1_30DynamicPersistentTileSchedulerILi256ELi128ELb0ELb1ELb1EEEEEEEEEvNT_6ParamsE:
        /* <DEDUP_REMOVED lines=18> */
.L_x_8941:
[----:B------:R-:W-:Y:S05]  /*0120*/  BSYNC B0 ;  /* 0x0000000000007941 */ /* 0x000fea0003800000 */
.L_x_8940:
        /* <DEDUP_REMOVED lines=41> */
.L_x_8942:
        /* <DEDUP_REMOVED lines=22> */
.L_x_8943:
        /* <DEDUP_REMOVED lines=18> */
.L_x_8944:
        /* <DEDUP_REMOVED lines=22> */
.L_x_8945:
        /* <DEDUP_REMOVED lines=22> */
.L_x_8946:
[----:B------:R-:W-:Y:S01]  /*0900*/  PLOP3.LUT P0, PT, PT, PT, UP0, 0x80, 0x0 ;  /* 0x000000000000781c */ /* 0x000fe20003f0f008 */
[----:B------:R-:W-:Y:S01]  /*0910*/  UMOV UR38, 0x1 ;  /* 0x0000000100267882 */ /* 0x000fe20000000000 */
[----:B------:R-:W-:Y:S01]  /*0920*/  NOP ;  /* 0x0000000000007918 */ /* 0x000fe20000000000 */
[----:B------:R-:W-:Y:S01]  /*0930*/  USEL UR38, UR38, 0x2, !UP0 ;  /* 0x0000000226267887 */ /* 0x000fe2000c000000 */
[----:B------:R-:W-:Y:S01]  /*0940*/  ULDC.64 UR46, c[0x0][0x208] ;  /* 0x00008200002e7ab9 */ /* 0x000fe20000000a00 */
[----:B012-4-:R-:W-:Y:S08]  /*0950*/  BAR.SYNC.DEFER_BLOCKING 0x0 ;  /* 0x0000000000007b1d */ /* 0x017ff00000010000 */
[----:B------:R-:W-:Y:S05]  /*0960*/  @!P0 BRA `(.L_x_8947) ;  /* 0x000000b8007c8947 */ /* 0x000fea0003800000 */
.L_x_8948:
        /* <DEDUP_REMOVED lines=21> */
[CC--:B------:R-:W-:Y:S02]  /*0ac0*/  LEA.HI R4, R3.reuse, R190.reuse, RZ, 0x5 ;  /* 0x000000be03047211 */ /* 0x0c0fe400078f28ff */
[----:B------:R-:W-:Y:S02]  /*0ad0*/  LOP3.LUT R5, R0, 0xffffff80, RZ, 0xc0, !PT ;  /* 0xffffff8000057812 */ /* 0x000fe400078ec0ff */
[----:B------:R-:W-:Y:S01]  /*0ae0*/  LEA.HI R2, R3, R190, RZ, 0x4 ;  /* 0x000000be03027211 */ /* 0x000fe200078f20ff */
[----:B------:R-:W-:Y:S01]  /*0af0*/  IMAD.SHL.U32 R4, R4, 0x20, RZ ;  /* 0x0000002004047824 */ /* 0x000fe200078e00ff */
[----:B------:R-:W-:Y:S01]  /*0b00*/  SHF.R.S32.HI R185, RZ, 0x7, R0 ;  /* 0x00000007ffb97819 */ /* 0x000fe20000011400 */
[----:B------:R-:W-:Y:S01]  /*0b10*/  IMAD.IADD R184, R190, 0x1, -R5 ;  /* 0x00000001beb87824 */ /* 0x000fe200078e0a05 */
[----:B------:R-:W-:-:S02]  /*0b20*/  SHF.R.S32.HI R7, RZ, 0x4, R2 ;  /* 0x00000004ff077819 */ /* 0x000fc40000011402 */
[----:B------:R-:W-:Y:S02]  /*0b30*/  LOP3.LUT R5, R2, 0x3fffff0, RZ, 0xc0, !PT ;  /* 0x03fffff002057812 */ /* 0x000fe400078ec0ff */
[----:B------:R-:W-:Y:S02]  /*0b40*/  LOP3.LUT R4, R4, 0xfffffc00, RZ, 0xc0, !PT ;  /* 0xfffffc0004047812 */ /* 0x000fe400078ec0ff */
[----:B------:R-:W-:Y:S01]  /*0b50*/  LEA.HI R2, R2, R7, RZ, 0x1 ;  /* 0x0000000702027211 */ /* 0x000fe200078f08ff */
[----:B------:R-:W-:Y:S01]  /*0b60*/  IMAD.IADD R5, R190, 0x1, -R5 ;  /* 0x00000001be057824 */ /* 0x000fe200078e0a05 */
[----:B------:R-:W-:Y:S02]  /*0b70*/  SHF.R.S32.HI R9, RZ, 0x1f, R184 ;  /* 0x0000001fff097819 */ /* 0x000fe400000114b8 */
[----:B------:R-:W-:Y:S01]  /*0b80*/  LOP3.LUT R2, R2, 0x1ffffffe, RZ, 0xc0, !PT ;  /* 0x1ffffffe02027812 */ /* 0x000fe200078ec0ff */
[----:B------:R-:W-:Y:S01]  /*0b90*/  IMAD R5, R5, 0x40, R4 ;  /* 0x0000004005057824 */ /* 0x000fe200078e0204 */
[----:B------:R-:W-:-:S02]  /*0ba0*/  LEA.HI R4, R3, R190, RZ, 0x2 ;  /* 0x000000be03047211 */ /* 0x000fc400078f10ff */
[----:B------:R-:W-:Y:S01]  /*0bb0*/  LEA.HI R6, R9, R184, RZ, 0x2 ;  /* 0x000000b809067211 */ /* 0x000fe200078f10ff */
[----:B------:R-:W-:Y:S01]  /*0bc0*/  IMAD.IADD R2, R7, 0x1, -R2 ;  /* 0x0000000107027824 */ /* 0x000fe200078e0a02 */
[----:B------:R-:W-:Y:S02]  /*0bd0*/  LOP3.LUT R7, R4, 0xfffffffc, RZ, 0xc0, !PT ;  /* 0xfffffffc04077812 */ /* 0x000fe400078ec0ff */
[--C-:B------:R-:W-:Y:S01]  /*0be0*/  SHF.R.S32.HI R8, RZ, 0x2, R6.reuse ;  /* 0x00000002ff087819 */ /* 0x100fe20000011406 */
[----:B------:R-:W-:Y:S01]  /*0bf0*/  IMAD R187, R2, 0x8, R5 ;  /* 0x0000000802bb7824 */ /* 0x000fe200078e0205 */
[----:B------:R-:W-:Y:S01]  /*0c00*/  SHF.R.S32.HI R11, RZ, 0x1f, R6 ;  /* 0x0000001fff0b7819 */ /* 0x000fe20000011406 */
[----:B------:R-:W-:Y:S01]  /*0c10*/  IMAD.IADD R7, R190, 0x1, -R7 ;  /* 0x00000001be077824 */ /* 0x000fe200078e0a07 */
[----:B------:R-:W-:Y:S02]  /*0c20*/  LEA.HI R3, R3, R190, RZ, 0x3 ;  /* 0x000000be03037211 */ /* 0x000fe400078f18ff */
[----:B------:R-:W-:-:S02]  /*0c30*/  LEA.HI R11, R11, R8, RZ, 0x3 ;  /* 0x000000080b0b7211 */ /* 0x000fc400078f18ff */
[----:B------:R-:W-:Y:S02]  /*0c40*/  LEA.HI R2, R7, R7, RZ, 0x1 ;  /* 0x0000000707027211 */ /* 0x000fe400078f08ff */
[----:B------:R-:W-:Y:S02]  /*0c50*/  LOP3.LUT R19, R3, 0xfffffff8, RZ, 0xc0, !PT ;  /* 0xfffffff803137812 */ /* 0x000fe400078ec0ff */
[----:B------:R-:W-:Y:S02]  /*0c60*/  LOP3.LUT R11, R11, 0xfffffff8, RZ, 0xc0, !PT ;  /* 0xfffffff80b0b7812 */ /* 0x000fe400078ec0ff */
[----:B------:R-:W-:Y:S01]  /*0c70*/  LEA.HI R9, R9, R184, RZ, 0x5 ;  /* 0x000000b809097211 */ /* 0x000fe200078f28ff */
[----:B------:R-:W-:Y:S01]  /*0c80*/  IMAD.IADD R19, R190, 0x1, -R19 ;  /* 0x00000001be137824 */ /* 0x000fe200078e0a13 */
[----:B------:R-:W-:Y:S01]  /*0c90*/  LEA.HI R0, R0, R185, RZ, 0x1 ;  /* 0x000000b900007211 */ /* 0x000fe200078f08ff */
[----:B------:R-:W-:Y:S01]  /*0ca0*/  IMAD.IADD R8, R8, 0x1, -R11 ;  /* 0x0000000108087824 */ /* 0x000fe200078e0a0b */
[----:B------:R-:W-:-:S02]  /*0cb0*/  LOP3.LUT R2, R2, 0x1ffffffe, RZ, 0xc0, !PT ;  /* 0x1ffffffe02027812 */ /* 0x000fc400078ec0ff */
[----:B------:R-:W-:Y:S02]  /*0cc0*/  SHF.R.S32.HI R9, RZ, 0x5, R9 ;  /* 0x00000005ff097819 */ /* 0x000fe40000011409 */
[----:B------:R-:W-:Y:S01]  /*0cd0*/  LOP3.LUT R0, R0, 0x3fffffe, RZ, 0xc0, !PT ;  /* 0x03fffffe00007812 */ /* 0x000fe200078ec0ff */
[----:B------:R-:W-:Y:S01]  /*0ce0*/  IMAD.IADD R17, R7, 0x1, -R2 ;  /* 0x0000000107117824 */ /* 0x000fe200078e0a02 */
[----:B------:R-:W-:Y:S01]  /*0cf0*/  LOP3.LUT R5, R6, 0x7ffffffc, RZ, 0xc0, !PT ;  /* 0x7ffffffc06057812 */ /* 0x000fe200078ec0ff */
[----:B------:R-:W-:Y:S01]  /*0d00*/  IMAD.SHL.U32 R2, R19, 0x8, RZ ;  /* 0x0000000813027824 */ /* 0x000fe200078e00ff */
[----:B------:R-:W-:Y:S01]  /*0d10*/  SHF.R.S32.HI R22, RZ, 0x3, R3 ;  /* 0x00000003ff167819 */ /* 0x000fe20000011403 */
[----:B------:R-:W-:Y:S02]  /*0d20*/  IMAD R9, R9, 0x10, R8 ;  /* 0x0000001009097824 */ /* 0x000fe400078e0208 */
[----:B------:R-:W-:Y:S01]  /*0d30*/  IMAD.IADD R0, R185, 0x1, -R0 ;  /* 0x00000001b9007824 */ /* 0x000fe200078e0a00 */
[----:B------:R-:W-:Y:S01]  /*0d40*/  SHF.R.S32.HI R189, RZ, 0x1f, R2 ;  /* 0x0000001fffbd7819 */ /* 0x000fe20000011402 */
[----:B------:R-:W-:-:S02]  /*0d50*/  VIADD R18, R2, 0x40 ;  /* 0x0000004002127836 */ /* 0x000fc40000000000 */
[----:B------:R-:W-:Y:S02]  /*0d60*/  IMAD R186, R0, 0x40, R9 ;  /* 0x0000004000ba7824 */ /* 0x000fe400078e0209 */
[----:B------:R-:W-:Y:S01]  /*0d70*/  IMAD.IADD R16, R184, 0x1, -R5 ;  /* 0x00000001b8107824 */ /* 0x000fe200078e0a05 */
[----:B------:R-:W-:Y:S01]  /*0d80*/  SHF.R.S32.HI R188, RZ, 0x1f, R18 ;  /* 0x0000001fffbc7819 */ /* 0x000fe20000011412 */
[----:B------:R-:W-:-:S07]  /*0d90*/  IMAD R17, R17, 0x8, R186 ;  /* 0x0000000811117824 */ /* 0x000fce00078e02ba */
.L_x_8999:
        /* <DEDUP_REMOVED lines=21> */
.L_x_8949:
[----:B------:R-:W-:Y:S01]  /*0ef0*/  ULDC UR7, c[0x0][0xc54] ;  /* 0x0003150000077ab9 */ /* 0x000fe20000000800 */
[----:B------:R-:W-:Y:S01]  /*0f00*/  UMOV UR6, UR9 ;  /* 0x0000000900067c82 */ /* 0x000fe20008000000 */
[----:B------:R-:W-:-:S11]  /*0f10*/  UISETP.NE.AND UP0, UPT, UR7, 0x1, UPT ;  /* 0x000000010700788c */ /* 0x000fd6000bf05270 */
[----:B------:R-:W-:Y:S02]  /*0f20*/  @UP0 ULDC.64 UR10, c[0x0][0xc58] ;  /* 0x00031600000a0ab9 */ /* 0x000fe40000000a00 */
[----:B------:R-:W-:-:S04]  /*0f30*/  UIMAD.WIDE.U32 UR4, UR9, UR10, URZ ;  /* 0x0000000a090472a5 */ /* 0x000fc8000f8e003f */
[----:B------:R-:W-:-:S04]  /*0f40*/  @UP0 USHF.R.U32.HI UR6, URZ, UR11, UR5 ;  /* 0x0000000b3f060299 */ /* 0x000fc80008011605 */
[----:B------:R-:W-:-:S12]  /*0f50*/  UIMAD UR4, UR6, UR7, URZ ;  /* 0x00000007060472a4 */ /* 0x000fd8000f8e023f */
.L_x_8950:
[----:B------:R-:W-:Y:S01]  /*0f60*/  ULDC.64 UR10, c[0x0][0x418] ;  /* 0x00010600000a7ab9 */ /* 0x000fe20000000a00 */
[----:B------:R-:W-:Y:S01]  /*0f70*/  ULOP3.LUT UR6, URZ, UR6, URZ, 0x33, !UPT ;  /* 0x000000063f067292 */ /* 0x000fe2000f8e333f */
[----:B------:R-:W-:Y:S01]  /*0f80*/  PLOP3.LUT P0, PT, PT, PT, PT, 0x80, 0x0 ;  /* 0x000000000000781c */ /* 0x000fe20003f0f070 */
[----:B------:R-:W-:Y:S01]  /*0f90*/  UISETP.NE.U32.AND UP0, UPT, UR10, URZ, UPT ;  /* 0x0000003f0a00728c */ /* 0x000fe2000bf05070 */
[----:B------:R-:W-:Y:S01]  /*0fa0*/  IMAD.MOV.U32 R0, RZ, RZ, RZ ;  /* 0x000000ffff007224 */ /* 0x000fe200078e00ff */
[----:B------:R-:W-:Y:S01]  /*0fb0*/  ULDC UR5, c[0x0][0xc3c] ;  /* 0x00030f0000057ab9 */ /* 0x000fe20000000800 */
[----:B------:R-:W-:Y:S01]  /*0fc0*/  UIADD3 UR4, UR9, -UR4, URZ ;  /* 0x8000000409047290 */ /* 0x000fe2000fffe03f */
[----:B------:R-:W-:Y:S01]  /*0fd0*/  IMAD.MOV.U32 R3, RZ, RZ, RZ ;  /* 0x000000ffff037224 */ /* 0x000fe200078e00ff */
[----:B------:R-:W-:Y:S01]  /*0fe0*/  UISETP.NE.AND.EX UP0, UPT, UR11, URZ, UPT, UP0 ;  /* 0x0000003f0b00728c */ /* 0x000fe2000bf05300 */
[----:B------:R-:W-:Y:S01]  /*0ff0*/  CS2R R150, SRZ ;  /* 0x0000000000967805 */ /* 0x000fe2000001ff00 */
[----:B------:R-:W-:Y:S01]  /*1000*/  UIADD3 UR6, UR6, UR5, URZ ;  /* 0x0000000506067290 */ /* 0x000fe2000fffe03f */
[----:B------:R-:W-:Y:S01]  /*1010*/  CS2R R148, SRZ ;  /* 0x0000000000947805 */ /* 0x000fe2000001ff00 */
[----:B------:R-:W-:Y:S01]  /*1020*/  ULDC UR11, c[0x0][0x448] ;  /* 0x00011200000b7ab9 */ /* 0x000fe20000000800 */
[----:B------:R-:W-:Y:S01]  /*1030*/  ULDC UR10, c[0x0][0xc54] ;  /* 0x00031500000a7ab9 */ /* 0x000fe20000000800 */
[----:B------:R-:W-:Y:S01]  /*1040*/  UISETP.NE.AND UP2, UPT, UR11, 0x1, UPT ;  /* 0x000000010b00788c */ /* 0x000fe2000bf45270 */
[----:B------:R-:W-:Y:S01]  /*1050*/  CS2R R146, SRZ ;  /* 0x0000000000927805 */ /* 0x000fe2000001ff00 */
[----:B------:R-:W-:Y:S01]  /*1060*/  USHF.L.U32 UR36, UR6, 0x7, URZ ;  /* 0x0000000706247899 */ /* 0x000fe2000800063f */
[----:B------:R-:W-:Y:S01]  /*1070*/  CS2R R144, SRZ ;  /* 0x0000000000907805 */ /* 0x000fe2000001ff00 */
[----:B------:R-:W-:Y:S01]  /*1080*/  UIMAD UR10, UR8, UR10, UR4 ;  /* 0x0000000a080a72a4 */ /* 0x000fe2000f8e0204 */
[----:B------:R-:W-:Y:S01]  /*1090*/  CS2R R142, SRZ ;  /* 0x00000000008e7805 */ /* 0x000fe2000001ff00 */
[----:B------:R-:W-:Y:S01]  /*10a0*/  UIADD3 UR6, UR36, 0x7f, URZ ;  /* 0x0000007f24067890 */ /* 0x000fe2000fffe03f */
[----:B------:R-:W-:Y:S01]  /*10b0*/  CS2R R140, SRZ ;  /* 0x00000000008c7805 */ /* 0x000fe2000001ff00 */
[----:B------:R-:W-:Y:S01]  /*10c0*/  ULDC UR49, c[0x0][0x424] ;  /* 0x0001090000317ab9 */ /* 0x000fe20000000800 */
[----:B------:R-:W-:Y:S01]  /*10d0*/  ULDC UR7, c[0x0][0x288] ;  /* 0x0000a20000077ab9 */ /* 0x000fe20000000800 */
[----:B------:R-:W-:Y:S01]  /*10e0*/  USEL UR49, UR49, 0x1, UP0 ;  /* 0x0000000131317887 */ /* 0x000fe20008000000 */
[----:B------:R-:W-:Y:S01]  /*10f0*/  CS2R R138, SRZ ;  /* 0x00000000008a7805 */ /* 0x000fe2000001ff00 */
[----:B------:R-:W-:Y:S01]  /*1100*/  @UP2 ULDC UR4, c[0x0][0x44c] ;  /* 0x0001130000042ab9 */ /* 0x000fe20000000800 */
[----:B------:R-:W-:Y:S01]  /*1110*/  UIADD3 UR7, -UR7, 0x80, URZ ;  /* 0x0000008007077890 */ /* 0x000fe2000fffe13f */
[----:B------:R-:W-:Y:S01]  /*1120*/  CS2R R136, SRZ ;  /* 0x0000000000887805 */ /* 0x000fe2000001ff00 */
[----:B------:R-:W-:Y:S01]  /*1130*/  UIMAD.WIDE.U32 UR4, UR6, UR4, URZ ;  /* 0x00000004060472a5 */ /* 0x000fe2000f8e003f */
[----:B------:R-:W-:Y:S01]  /*1140*/  CS2R R134, SRZ ;  /* 0x0000000000867805 */ /* 0x000fe2000001ff00 */
[----:B------:R-:W-:Y:S01]  /*1150*/  ULDC UR9, c[0x0][0x2f0] ;  /* 0x0000bc0000097ab9 */ /* 0x000fe20000000800 */
[----:B------:R-:W-:Y:S01]  /*1160*/  @UP2 ULDC UR11, c[0x0][0x450] ;  /* 0x00011400000b2ab9 */ /* 0x000fe20000000800 */
[----:B------:R-:W-:Y:S01]  /*1170*/  UIMAD UR7, UR49, UR9, UR7 ;  /* 0x00000009310772a4 */ /* 0x000fe2000f8e0207 */
[----:B------:R-:W-:Y:S01]  /*1180*/  CS2R R132, SRZ ;  /* 0x0000000000847805 */ /* 0x000fe2000001ff00 */
[----:B------:R-:W-:Y:S01]  /*1190*/  @UP2 USHF.R.U32.HI UR6, URZ, UR11, UR5 ;  /* 0x0000000b3f062299 */ /* 0x000fe20008011605 */
[----:B------:R-:W-:Y:S01]  /*11a0*/  CS2R R130, SRZ ;  /* 0x0000000000827805 */ /* 0x000fe2000001ff00 */
[----:B------:R-:W-:Y:S01]  /*11b0*/  UIMAD UR4, UR49, UR9, 0x7f ;  /* 0x0000007f310474a4 */ /* 0x000fe2000f8e0209 */
[----:B------:R-:W-:Y:S01]  /*11c0*/  CS2R R128, SRZ ;  /* 0x0000000000807805 */ /* 0x000fe2000001ff00 */
[----:B------:R-:W-:Y:S01]  /*11d0*/  UIADD3 UR6, UR7, UR6, URZ ;  /* 0x0000000607067290 */ /* 0x000fe2000fffe03f */
[----:B------:R-:W-:Y:S01]  /*11e0*/  CS2R R126, SRZ ;  /* 0x00000000007e7805 */ /* 0x000fe2000001ff00 */
[----:B------:R-:W-:Y:S01]  /*11f0*/  USHF.R.S32.HI UR5, URZ, 0x1f, UR4 ;  /* 0x0000001f3f057899 */ /* 0x000fe20008011404 */
[----:B------:R-:W-:Y:S01]  /*1200*/  CS2R R124, SRZ ;  /* 0x00000000007c7805 */ /* 0x000fe2000001ff00 */
[----:B------:R-:W-:Y:S01]  /*1210*/  USHF.R.S32.HI UR7, URZ, 0x1f, UR6 ;  /* 0x0000001f3f077899 */ /* 0x000fe20008011406 */
[----:B------:R-:W-:Y:S01]  /*1220*/  CS2R R122, SRZ ;  /* 0x00000000007a7805 */ /* 0x000fe2000001ff00 */
[----:B------:R-:W-:Y:S01]  /*1230*/  ULEA.HI UR5, UR5, UR4, URZ, 0x7 ;  /* 0x0000000405057291 */ /* 0x000fe2000f8f383f */
[----:B------:R-:W-:Y:S01]  /*1240*/  CS2R R120, SRZ ;  /* 0x0000000000787805 */ /* 0x000fe2000001ff00 */
[----:B------:R-:W-:Y:S01]  /*1250*/  ULEA.HI UR7, UR7, UR6, URZ, 0x7 ;  /* 0x0000000607077291 */ /* 0x000fe2000f8f383f */
[----:B------:R-:W-:Y:S01]  /*1260*/  CS2R R118, SRZ ;  /* 0x0000000000767805 */ /* 0x000fe2000001ff00 */
[----:B------:R-:W-:Y:S01]  /*1270*/  USHF.R.S32.HI UR54, URZ, 0x7, UR5 ;  /* 0x000000073f367899 */ /* 0x000fe20008011405 */
[----:B------:R-:W-:Y:S01]  /*1280*/  CS2R R116, SRZ ;  /* 0x0000000000747805 */ /* 0x000fe2000001ff00 */
[----:B------:R-:W-:Y:S01]  /*1290*/  USHF.R.S32.HI UR7, URZ, 0x7, UR7 ;  /* 0x000000073f077899 */ /* 0x000fe20008011407 */
[----:B------:R-:W-:Y:S01]  /*12a0*/  CS2R R114, SRZ ;  /* 0x0000000000727805 */ /* 0x000fe2000001ff00 */
[----:B------:R-:W-:Y:S01]  /*12b0*/  ULDC UR39, c[0x0][0xc48] ;  /* 0x0003120000277ab9 */ /* 0x000fe20000000800 */
[----:B------:R-:W-:Y:S01]  /*12c0*/  UMOV UR37, UR10 ;  /* 0x0000000a00257c82 */ /* 0x000fe20008000000 */
[----:B------:R-:W-:Y:S01]  /*12d0*/  UISETP.LT.AND UP0, UPT, UR54, UR7, UPT ;  /* 0x000000073600728c */ /* 0x000fe2000bf01270 */
[----:B------:R-:W-:Y:S01]  /*12e0*/  CS2R R112, SRZ ;  /* 0x0000000000707805 */ /* 0x000fe2000001ff00 */
[----:B------:R-:W-:Y:S01]  /*12f0*/  UISETP.NE.AND UP1, UPT, UR39, 0x1, UPT ;  /* 0x000000012700788c */ /* 0x000fe2000bf25270 */
        /* <DEDUP_REMOVED lines=9> */
[----:B------:R-:W-:Y:S01]  /*1390*/  CS2R R96, SRZ ;  /* 0x0000000000607805 */ /* 0x000fe2000001ff00 */
[----:B------:R-:W-:Y:S01]  /*13a0*/  @UP1 ULDC UR8, c[0x0][0xc4c] ;  /* 0x0003130000081ab9 */ /* 0x000fe20000000800 */
[----:B------:R-:W-:Y:S01]  /*13b0*/  PLOP3.LUT P1, PT, PT, PT, UP0, 0x80, 0x0 ;  /* 0x000000000000781c */ /* 0x000fe20003f2f008 */
[----:B------:R-:W-:Y:S01]  /*13c0*/  UIMAD.WIDE.U32 UR4, UR10, UR8, URZ ;  /* 0x000000080a0472a5 */ /* 0x000fe2000f8e003f */
[----:B------:R-:W-:Y:S01]  /*13d0*/  CS2R R6, SRZ ;  /* 0x0000000000067805 */ /* 0x000fe2000001ff00 */
[----:B------:R-:W-:Y:S01]  /*13e0*/  @UP1 ULDC UR6, c[0x0][0xc50] ;  /* 0x0003140000061ab9 */ /* 0x000fe20000000800 */
[----:B------:R-:W-:Y:S01]  /*13f0*/  IMAD.MOV.U32 R94, RZ, RZ, RZ ;  /* 0x000000ffff5e7224 */ /* 0x000fe200078e00ff */
[----:B------:R-:W-:Y:S01]  /*1400*/  @UP1 USHF.R.U32.HI UR37, URZ, UR6, UR5 ;  /* 0x000000063f251299 */ /* 0x000fe20008011605 */
[----:B------:R-:W-:Y:S01]  /*1410*/  IMAD.MOV.U32 R93, RZ, RZ, RZ ;  /* 0x000000ffff5d7224 */ /* 0x000fe200078e00ff */
[----:B------:R-:W-:-:S02]  /*1420*/  CS2R R90, SRZ ;  /* 0x00000000005a7805 */ /* 0x000fc4000001ff00 */
[----:B------:R-:W-:Y:S01]  /*1430*/  CS2R R88, SRZ ;  /* 0x0000000000587805 */ /* 0x000fe2000001ff00 */
[----:B------:R-:W-:-:S04]  /*1440*/  UIADD3 UR4, -UR37, URZ, URZ ;  /* 0x0000003f25047290 */ /* 0x000fc8000fffe13f */
[----:B------:R-:W-:Y:S01]  /*1450*/  UIMAD UR39, UR39, UR4, UR10 ;  /* 0x00000004272772a4 */ /* 0x000fe2000f8e020a */
[----:B------:R-:W-:Y:S11]  /*1460*/  @!P1 BRA `(.L_x_8951) ;  /* 0x0000009000889947 */ /* 0x000ff60003800000 */
        /* <DEDUP_REMOVED lines=31> */
.L_x_8952:
        /* <DEDUP_REMOVED lines=9> */
.L_x_9100:
[----:B------:R-:W-:Y:S05]  /*16f0*/  @!P0 BRA `(.L_x_8954) ;  /* 0x0000000000048947 */ /* 0x000fea0003800000 */
[----:B------:R-:W-:Y:S01]  /*1700*/  BPT.TRAP 0x1 ;  /* 0x000000040000795c */ /* 0x000fe20000300000 */
.L_x_8954:
[----:B0-----:R-:W-:Y:S02]  /*1710*/  IMAD.U32 R0, RZ, RZ, UR42 ;  /* 0x0000002aff007e24 */ /* 0x001fe4000f8e00ff */
[----:B------:R-:W-:-:S03]  /*1720*/  IMAD.U32 R3, RZ, RZ, UR43 ;  /* 0x0000002bff037e24 */ /* 0x000fc6000f8e00ff */
[----:B------:R-:W-:Y:S02]  /*1730*/  LEA R0, R0, UR41, 0x3 ;  /* 0x0000002900007c11 */ /* 0x000fe4000f8e18ff */
[----:B------:R-:W-:-:S04]  /*1740*/  SHF.L.U32 R3, R3, 0x1f, RZ ;  /* 0x0000001f03037819 */ /* 0x000fc800000006ff */
[----:B------:R0:W1:Y:S01]  /*1750*/  SYNCS.PHASECHK.TRANS64.TRYWAIT P2, [R0+URZ+0x28830], R3 ;  /* 0x02883003000075a7 */ /* 0x000062000804017f */
[----:B------:R-:W-:Y:S05]  /*1760*/  @!P0 BRA `(.L_x_8955) ;  /* 0x0000000000048947 */ /* 0x000fea0003800000 */
[----:B------:R-:W-:Y:S01]  /*1770*/  BPT.TRAP 0x1 ;  /* 0x000000040000795c */ /* 0x000fe20000300000 */
.L_x_8955:
[----:B------:R-:W2:Y:S02]  /*1780*/  S2R R4, SR_TID.X ;  /* 0x0000000000047919 */ /* 0x000ea40000002100 */
[----:B--2---:R-:W-:Y:S01]  /*1790*/  LOP3.LUT P1, RZ, R4, 0x7f, RZ, 0xc0, !PT ;  /* 0x0000007f04ff7812 */ /* 0x004fe2000782c0ff */
[----:B-1----:R-:W-:-:S12]  /*17a0*/  @P2 BRA `(.L_x_8956) ;  /* 0x0000000000082947 */ /* 0x002fd80003800000 */
[----:B------:R-:W1:Y:S02]  /*17b0*/  SYNCS.PHASECHK.TRANS64.TRYWAIT P2, [R0+URZ+0x28830], R3 ;  /* 0x02883003000075a7 */ /* 0x000e64000804017f */
[----:B-1----:R-:W-:Y:S05]  /*17c0*/  @!P2 BRA `(.L_x_8957) ;  /* 0x000000f0006ca947 */ /* 0x002fea0003800000 */
.L_x_8956:
[----:B------:R-:W-:Y:S05]  /*17d0*/  WARPSYNC.ALL ;  /* 0x0000000000007948 */ /* 0x000fea0003800000 */
[----:B------:R-:W-:Y:S01]  /*17e0*/  UIADD3 UR4, UR41, 0x18400, URZ ;  /* 0x0001840029047890 */ /* 0x000fe2000fffe03f */
[----:B------:R-:W-:Y:S01]  /*17f0*/  WARPGROUP.ARRIVE ;  /* 0x00000000000079c5 */ /* 0x000fe20000000000 */
[----:B------:R-:W-:Y:S01]  /*1800*/  ULOP3.LUT UR32, UR50, 0x10000, URZ, 0xfc, !UPT ;  /* 0x0001000032207892 */ /* 0x000fe2000f8efc3f */
[----:B------:R-:W-:Y:S01]  /*1810*/  VIADD R4, R17, UR36 ;  /* 0x0000002411047c36 */ /* 0x000fe20008000000 */
[----:B------:R-:W-:Y:S01]  /*1820*/  USHF.R.U32.HI UR4, URZ, 0x4, UR4 ;  /* 0x000000043f047899 */ /* 0x000fe20008011604 */
[----:B01----:R-:W-:Y:S01]  /*1830*/  @!P1 VIADD R0, R0, 0x28840 ;  /* 0x0002884000009836 */ /* 0x003fe20000000000 */
[----:B------:R-:W-:Y:S01]  /*1840*/  UMOV UR33, 0x40000040 ;  /* 0x4000004000217882 */ /* 0x000fe20000000000 */
[----:B------:R-:W-:Y:S01]  /*1850*/  UMOV UR35, 0x40000040 ;  /* 0x4000004000237882 */ /* 0x000fe20000000000 */
[----:B------:R-:W-:Y:S01]  /*1860*/  ULOP3.LUT UR4, UR4, 0x3fff, URZ, 0xc0, !UPT ;  /* 0x00003fff04047892 */ /* 0x000fe2000f8ec03f */
[----:B------:R-:W-:Y:S01]  /*1870*/  CS2R R150, SRZ ;  /* 0x0000000000967805 */ /* 0x000fe2000001ff00 */
[----:B------:R-:W-:Y:S01]  /*1880*/  UMOV UR5, 0x40000040 ;  /* 0x4000004000057882 */ /* 0x000fe20000000000 */
[----:B------:R-:W-:Y:S01]  /*1890*/  UMOV UR7, 0x40000040 ;  /* 0x4000004000077882 */ /* 0x000fe20000000000 */
[----:B------:R-:W-:Y:S01]  /*18a0*/  ULOP3.LUT UR48, UR4, 0x10000, URZ, 0xfc, !UPT ;  /* 0x0001000004307892 */ /* 0x000fe2000f8efc3f */
[----:B------:R-:W-:Y:S01]  /*18b0*/  @!P1 PRMT R0, RZ, 0x654, R0 ;  /* 0x00000654ff009816 */ /* 0x000fe20000000000 */
[----:B------:R-:W-:Y:S01]  /*18c0*/  UIADD3 UR4, UR32, 0x2, URZ ;  /* 0x0000000220047890 */ /* 0x000fe2000fffe03f */
[----:B------:R-:W-:Y:S01]  /*18d0*/  CS2R R148, SRZ ;  /* 0x0000000000947805 */ /* 0x000fe2000001ff00 */
[----:B------:R-:W-:Y:S01]  /*18e0*/  ULEA UR34, UR42, UR48, 0xb ;  /* 0x000000302a227291 */ /* 0x000fe2000f8e583f */
        /* <DEDUP_REMOVED lines=8> */
[----:B------:R-:W-:Y:S01]  /*1970*/  HGMMA.64x128x16.F32 R24, gdesc[UR32], RZ, !UPT, gsb0 ;  /* 0x01e00000201879f0 */ /* 0x000fe2000c0008ff */
[----:B------:R-:W-:Y:S01]  /*1980*/  UMOV UR11, 0x40000040 ;  /* 0x40000040000b7882 */ /* 0x000fe20000000000 */
[----:B------:R-:W-:Y:S01]  /*1990*/  UIADD3 UR12, UR32, 0x6, URZ ;  /* 0x00000006200c7890 */ /* 0x000fe2000fffe03f */
[----:B------:R-:W-:Y:S01]  /*19a0*/  CS2R R138, SRZ ;  /* 0x00000000008a7805 */ /* 0x000fe2000001ff00 */
[----:B------:R-:W-:Y:S01]  /*19b0*/  UIADD3 UR14, UR34, 0x6, URZ ;  /* 0x00000006220e7890 */ /* 0x000fe2000fffe03f */
[----:B------:R-:W-:Y:S01]  /*19c0*/  CS2R R136, SRZ ;  /* 0x0000000000887805 */ /* 0x000fe2000001ff00 */
[----:B------:R-:W-:Y:S01]  /*19d0*/  UMOV UR13, 0x40000040 ;  /* 0x40000040000d7882 */ /* 0x000fe20000000000 */
        /* <DEDUP_REMOVED lines=25> */
[----:B------:R-:W-:-:S02]  /*1b70*/  CS2R R118, SRZ ;  /* 0x0000000000767805 */ /* 0x000fc4000001ff00 */
[----:B------:R-:W-:Y:S02]  /*1b80*/  CS2R R116, SRZ ;  /* 0x0000000000747805 */ /* 0x000fe4000001ff00 */
[----:B------:R-:W-:Y:S02]  /*1b90*/  CS2R R114, SRZ ;  /* 0x0000000000727805 */ /* 0x000fe4000001ff00 */
[----:B------:R-:W-:Y:S01]  /*1ba0*/  CS2R R112, SRZ ;  /* 0x0000000000707805 */ /* 0x000fe2000001ff00 */
[----:B------:R-:W-:Y:S02]  /*1bb0*/  WARPGROUP.DEPBAR.LE gsb0, 0x0 ;  /* 0x00008000000079c5 */ /* 0x000fe40000010000 */
[----:B------:R-:W-:-:S06]  /*1bc0*/  WARPGROUP.ARRIVE ;  /* 0x00000000000079c5 */ /* 0x000fcc0000000000 */
[----:B------:R-:W-:Y:S01]  /*1bd0*/  HGMMA.64x128x16.F32 R24, gdesc[UR4], R24, gsb0 ;  /* 0x01e00000041879f0 */ /* 0x000fe20008000818 */
[----:B------:R-:W-:Y:S02]  /*1be0*/  ULDC UR6, c[0x0][0x448] ;  /* 0x0001120000067ab9 */ /* 0x000fe40000000800 */
[----:B------:R-:W-:-:S06]  /*1bf0*/  UISETP.NE.AND UP0, UPT, UR6, 0x1, UPT ;  /* 0x000000010600788c */ /* 0x000fcc000bf05270 */
[----:B------:R-:W-:-:S05]  /*1c00*/  PLOP3.LUT P2, PT, PT, PT, UP0, 0x80, 0x0 ;  /* 0x000000000000781c */ /* 0x000fca0003f4f008 */
[----:B------:R-:W-:-:S08]  /*1c10*/  @UP0 ULDC UR6, c[0x0][0x44c] ;  /* 0x0001130000060ab9 */ /* 0x000fd00000000800 */
[----:B------:R-:W-:Y:S01]  /*1c20*/  @P2 IMAD.HI.U32 R7, R4, UR6, RZ ;  /* 0x0000000604072c27 */ /* 0x000fe2000f8e00ff */
[----:B------:R-:W-:Y:S01]  /*1c30*/  @UP0 ULDC UR6, c[0x0][0x450] ;  /* 0x0001140000060ab9 */ /* 0x000fe20000000800 */
[----:B------:R-:W-:Y:S02]  /*1c40*/  WARPGROUP.DEPBAR.LE gsb0, 0x0 ;  /* 0x00008000000079c5 */ /* 0x000fe40000010000 */
[----:B------:R-:W-:-:S06]  /*1c50*/  WARPGROUP.ARRIVE ;  /* 0x00000000000079c5 */ /* 0x000fcc0000000000 */
[----:B------:R-:W-:Y:S01]  /*1c60*/  HGMMA.64x128x16.F32 R24, gdesc[UR8], R24, gsb0 ;  /* 0x01e00000081879f0 */ /* 0x000fe20008000818 */
[----:B------:R-:W-:Y:S01]  /*1c70*/  ULDC UR10, c[0x0][0x9d8] ;  /* 0x00027600000a7ab9 */ /* 0x000fe20000000800 */
[----:B------:R-:W-:Y:S01]  /*1c80*/  ULDC UR11, c[0x0][0x2f0] ;  /* 0x0000bc00000b7ab9 */ /* 0x000fe20000000800 */
[----:B------:R-:W-:Y:S02]  /*1c90*/  WARPGROUP.DEPBAR.LE gsb0, 0x0 ;  /* 0x00008000000079c5 */ /* 0x000fe40000010000 */
[----:B------:R-:W-:-:S07]  /*1ca0*/  WARPGROUP.ARRIVE ;  /* 0x00000000000079c5 */ /* 0x000fce0000000000 */
        /* <DEDUP_REMOVED lines=22> */
[----:B------:R-:W-:-:S02]  /*1e10*/  IMAD.U32 R33, RZ, RZ, UR11 ;  /* 0x0000000bff217e24 */ /* 0x000fc4000f8e00ff */
[----:B------:R-:W-:Y:S01]  /*1e20*/  FMUL.FTZ R21, R24, UR10 ;  /* 0x0000000a18157c20 */ /* 0x000fe20008410000 */
[----:B------:R-:W-:Y:S01]  /*1e30*/  FMUL.FTZ R24, R32, UR10 ;  /* 0x0000000a20187c20 */ /* 0x000fe20008410000 */
[----:B------:R-:W-:Y:S01]  /*1e40*/  FMUL.FTZ R30, R30, UR10 ;  /* 0x0000000a1e1e7c20 */ /* 0x000fe20008410000 */
[----:B------:R-:W-:Y:S01]  /*1e50*/  FMUL.FTZ R31, R31, UR10 ;  /* 0x0000000a1f1f7c20 */ /* 0x000fe20008410000 */
[----:B------:R-:W2:Y:S01]  /*1e60*/  MUFU.TANH R27, R27 ;  /* 0x0000001b001b7308 */ /* 0x000ea20000002400 */
[----:B0-----:R-:W-:Y:S01]  /*1e70*/  IMAD.MOV.U32 R26, RZ, RZ, R4 ;  /* 0x000000ffff1a7224 */ /* 0x001fe200078e0004 */
[----:B------:R-:W-:Y:S01]  /*1e80*/  @P2 SHF.R.U32.HI R26, RZ, UR6, R7 ;  /* 0x00000006ff1a2c19 */ /* 0x000fe20008011607 */
[----:B------:R-:W-:Y:S01]  /*1e90*/  UMOV UR6, 0xffffff80 ;  /* 0xffffff8000067882 */ /* 0x000fe20000000000 */
[----:B------:R-:W-:Y:S01]  /*1ea0*/  FMUL.FTZ R34, R34, UR10 ;  /* 0x0000000a22227c20 */ /* 0x000fe20008410000 */
[----:B------:R-:W-:Y:S01]  /*1eb0*/  UIMAD UR6, UR54, UR6, 0x80 ;  /* 0x00000080360674a4 */ /* 0x000fe2000f8e0206 */
[----:B------:R-:W-:Y:S01]  /*1ec0*/  FMUL.FTZ R35, R35, UR10 ;  /* 0x0000000a23237c20 */ /* 0x000fe20008410000 */
[----:B------:R-:W0:Y:S01]  /*1ed0*/  SHFL.IDX PT, R7, R26, 0x1, 0x1c1f ;  /* 0x003c1f001a077f89 */ /* 0x000e2200000e0000 */
[----:B------:R3:W4:Y:S01]  /*1ee0*/  MUFU.TANH R95, R30 ;  /* 0x0000001e005f7308 */ /* 0x0007220000002400 */
[----:B------:R-:W-:Y:S01]  /*1ef0*/  UIADD3 UR7, UR6, 0x1, URZ ;  /* 0x0000000106077890 */ /* 0x000fe2000fffe03f */
[----:B------:R-:W-:Y:S01]  /*1f00*/  FMUL.FTZ R38, R38, UR10 ;  /* 0x0000000a26267c20 */ /* 0x000fe20008410000 */
[----:B------:R-:W-:Y:S01]  /*1f10*/  UIMAD UR6, UR49, UR11, UR6 ;  /* 0x0000000b310672a4 */ /* 0x000fe2000f8e0206 */
[----:B------:R-:W-:Y:S01]  /*1f20*/  FMUL.FTZ R39, R39, UR10 ;  /* 0x0000000a27277c20 */ /* 0x000fe20008410000 */
[----:B------:R-:W-:Y:S01]  /*1f30*/  FMUL.FTZ R42, R42, UR10 ;  /* 0x0000000a2a2a7c20 */ /* 0x000fe20008410000 */
[----:B------:R-:W-:Y:S01]  /*1f40*/  FMUL.FTZ R43, R43, UR10 ;  /* 0x0000000a2b2b7c20 */ /* 0x000fe20008410000 */
[----:B------:R-:W-:Y:S01]  /*1f50*/  IMAD.U32 R29, RZ, RZ, UR7 ;  /* 0x00000007ff1d7e24 */ /* 0x000fe2000f8e00ff */
[----:B------:R-:W5:Y:S01]  /*1f60*/  MUFU.TANH R31, R31 ;  /* 0x0000001f001f7308 */ /* 0x000f620000002400 */
[----:B------:R-:W-:Y:S01]  /*1f70*/  FMUL.FTZ R46, R46, UR10 ;  /* 0x0000000a2e2e7c20 */ /* 0x000fe20008410000 */
[----:B------:R-:W-:Y:S01]  /*1f80*/  FMUL.FTZ R47, R47, UR10 ;  /* 0x0000000a2f2f7c20 */ /* 0x000fe20008410000 */
[----:B------:R-:W-:-:S02]  /*1f90*/  IMAD R4, R16, -0x2, R29 ;  /* 0xfffffffe10047824 */ /* 0x000fc400078e021d */
[----:B------:R-:W-:Y:S01]  /*1fa0*/  FMUL.FTZ R50, R50, UR10 ;  /* 0x0000000a32327c20 */ /* 0x000fe20008410000 */
[----:B------:R-:W-:Y:S02]  /*1fb0*/  IMAD.U32 R29, RZ, RZ, UR6 ;  /* 0x00000006ff1d7e24 */ /* 0x000fe4000f8e00ff */
[----:B------:R-:W-:Y:S01]  /*1fc0*/  FMUL.FTZ R51, R51, UR10 ;  /* 0x0000000a33337c20 */ /* 0x000fe20008410000 */
[----:B------:R-:W-:Y:S01]  /*1fd0*/  IMAD R32, R33, UR49, R4 ;  /* 0x0000003121207c24 */ /* 0x000fe2000f8e0204 */
[----:B------:R2:W5:Y:S01]  /*1fe0*/  MUFU.TANH R99, R34 ;  /* 0x0000002200637308 */ /* 0x0005620000002400 */
[----:B---3--:R-:W-:Y:S02]  /*1ff0*/  IMAD R30, R16, -0x2, R29 ;  /* 0xfffffffe101e7824 */ /* 0x008fe400078e021d */
[----:B------:R-:W-:Y:S01]  /*2000*/  FMUL.FTZ R54, R54, UR10 ;  /* 0x0000000a36367c20 */ /* 0x000fe20008410000 */
[----:B------:R-:W-:Y:S01]  /*2010*/  FMUL.FTZ R20, R36, UR10 ;  /* 0x0000000a24147c20 */ /* 0x000fe20008410000 */
[----:B------:R-:W-:Y:S01]  /*2020*/  FMUL.FTZ R55, R55, UR10 ;  /* 0x0000000a37377c20 */ /* 0x000fe20008410000 */
[----:B------:R-:W-:Y:S01]  /*2030*/  FMUL.FTZ R58, R58, UR10 ;  /* 0x0000000a3a3a7c20 */ /* 0x000fe20008410000 */
[----:B------:R-:W-:Y:S01]  /*2040*/  FMUL.FTZ R5, R57, UR10 ;  /* 0x0000000a39057c20 */ /* 0x000fe20008410000 */
[----:B0-----:R-:W-:Y:S01]  /*2050*/  IADD3 R7, R7, -UR14, R32 ;  /* 0x8000000e07077c10 */ /* 0x001fe2000fffe020 */
[----:B------:R-:W0:Y:S01]  /*2060*/  MUFU.TANH R35, R35 ;  /* 0x0000002300237308 */ /* 0x000e220000002400 */
[----:B------:R-:W-:Y:S01]  /*2070*/  FMUL.FTZ R59, R59, UR10 ;  /* 0x0000000a3b3b7c20 */ /* 0x000fe20008410000 */
[----:B------:R-:W-:Y:S01]  /*2080*/  FMUL.FTZ R67, R67, UR10 ;  /* 0x0000000a43437c20 */ /* 0x000fe20008410000 */
[----:B------:R-:W-:Y:S01]  /*2090*/  VIMNMX R7, R30, R7, PT ;  /* 0x000000071e077248 */ /* 0x000fe20003fe0100 */
[----:B------:R-:W-:Y:S01]  /*20a0*/  FMUL.FTZ R62, R62, UR10 ;  /* 0x0000000a3e3e7c20 */ /* 0x000fe20008410000 */
[----:B------:R-:W-:Y:S01]  /*20b0*/  FMUL.FTZ R6, R53, UR10 ;  /* 0x0000000a35067c20 */ /* 0x000fe20008410000 */
[----:B------:R-:W-:Y:S01]  /*20c0*/  FMUL.FTZ R63, R63, UR10 ;  /* 0x0000000a3f3f7c20 */ /* 0x000fe20008410000 */
[C---:B------:R-:W-:Y:S01]  /*20d0*/  ISETP.GT.AND P3, PT, R7.reuse, RZ, PT ;  /* 0x000000ff0700720c */ /* 0x040fe20003f64270 */
[----:B------:R-:W3:Y:S01]  /*20e0*/  MUFU.TANH R38, R38 ;  /* 0x0000002600267308 */ /* 0x000ee20000002400 */
[----:B------:R-:W-:Y:S01]  /*20f0*/  ISETP.GT.AND P4, PT, R7, 0x1, PT ;  /* 0x000000010700780c */ /* 0x000fe20003f84270 */
[----:B------:R-:W-:Y:S01]  /*2100*/  FMUL.FTZ R11, R45, UR10 ;  /* 0x0000000a2d0b7c20 */ /* 0x000fe20008410000 */
[----:B------:R-:W-:Y:S01]  /*2110*/  ISETP.GT.AND P5, PT, R7, 0x8, PT ;  /* 0x000000080700780c */ /* 0x000fe20003fa4270 */
[----:B------:R-:W-:Y:S01]  /*2120*/  FMUL.FTZ R66, R66, UR10 ;  /* 0x0000000a42427c20 */ /* 0x000fe20008410000 */
[----:B-1----:R-:W-:Y:S01]  /*2130*/  FSEL R93, R93, -INF , P3 ;  /* 0xff8000005d5d7808 */ /* 0x002fe20001800000 */
[----:B------:R-:W-:Y:S01]  /*2140*/  FMUL.FTZ R70, R70, UR10 ;  /* 0x0000000a46467c20 */ /* 0x000fe20008410000 */
[----:B--2---:R-:W-:Y:S01]  /*2150*/  FSEL R34, R27, -INF , P4 ;  /* 0xff8000001b227808 */ /* 0x004fe20002000000 */
[----:B------:R-:W1:Y:S01]  /*2160*/  MUFU.TANH R39, R39 ;  /* 0x0000002700277308 */ /* 0x000e620000002400 */
[----:B------:R-:W-:Y:S01]  /*2170*/  ISETP.GT.AND P3, PT, R7, 0x9, PT ;  /* 0x000000090700780c */ /* 0x000fe20003f64270 */
[----:B------:R-:W-:Y:S01]  /*2180*/  FMUL.FTZ R10, R49, UR10 ;  /* 0x0000000a310a7c20 */ /* 0x000fe20008410000 */
[----:B----4-:R-:W-:Y:S01]  /*2190*/  FSEL R95, R95, -INF , P5 ;  /* 0xff8000005f5f7808 */ /* 0x010fe20002800000 */
[----:B------:R-:W-:Y:S01]  /*21a0*/  FMUL.FTZ R74, R74, UR10 ;  /* 0x0000000a4a4a7c20 */ /* 0x000fe20008410000 */
[----:B------:R-:W-:Y:S01]  /*21b0*/  FMNMX.FTZ R4, R93, R34, !PT ;  /* 0x000000225d047209 */ /* 0x000fe20007810000 */
[----:B------:R-:W-:Y:S01]  /*21c0*/  FMUL.FTZ R75, R75, UR10 ;  /* 0x0000000a4b4b7c20 */ /* 0x000fe20008410000 */
[----:B------:R-:W-:Y:S01]  /*21d0*/  ISETP.GT.AND P4, PT, R7, 0x10, PT ;  /* 0x000000100700780c */ /* 0x000fe20003f84270 */
[----:B------:R-:W2:Y:S01]  /*21e0*/  MUFU.TANH R42, R42 ;  /* 0x0000002a002a7308 */ /* 0x000ea20000002400 */
[----:B-----5:R-:W-:Y:S01]  /*21f0*/  FSEL R97, R31, -INF , P3 ;  /* 0xff8000001f617808 */ /* 0x020fe20001800000 */
[----:B------:R-:W-:Y:S01]  /*2200*/  FMUL.FTZ R14, R41, UR10 ;  /* 0x0000000a290e7c20 */ /* 0x000fe20008410000 */
[----:B------:R-:W-:Y:S01]  /*2210*/  FMNMX.FTZ R4, R95, R4, !PT ;  /* 0x000000045f047209 */ /* 0x000fe20007810000 */
[----:B------:R-:W-:Y:S01]  /*2220*/  FMUL.FTZ R78, R78, UR10 ;  /* 0x0000000a4e4e7c20 */ /* 0x000fe20008410000 */
[----:B------:R-:W-:Y:S01]  /*2230*/  ISETP.GT.AND P3, PT, R7, 0x11, PT ;  /* 0x000000110700780c */ /* 0x000fe20003f64270 */
[----:B------:R-:W-:Y:S01]  /*2240*/  FMUL.FTZ R79, R79, UR10 ;  /* 0x0000000a4f4f7c20 */ /* 0x000fe20008410000 */
[----:B------:R-:W-:Y:S01]  /*2250*/  FSEL R99, R99, -INF , P4 ;  /* 0xff80000063637808 */ /* 0x000fe20002000000 */
[----:B------:R-:W4:Y:S01]  /*2260*/  MUFU.TANH R43, R43 ;  /* 0x0000002b002b7308 */ /* 0x000f220000002400 */
[----:B------:R-:W-:Y:S01]  /*2270*/  FMNMX.FTZ R4, R97, R4, !PT ;  /* 0x0000000461047209 */ /* 0x000fe20007810000 */
[----:B------:R-:W-:Y:S01]  /*2280*/  FMUL.FTZ R82, R82, UR10 ;  /* 0x0000000a52527c20 */ /* 0x000fe20008410000 */
[----:B------:R-:W-:Y:S01]  /*2290*/  ISETP.GT.AND P4, PT, R7, 0x18, PT ;  /* 0x000000180700780c */ /* 0x000fe20003f84270 */
[----:B------:R-:W-:Y:S01]  /*22a0*/  FMUL.FTZ R83, R83, UR10 ;  /* 0x0000000a53537c20 */ /* 0x000fe20008410000 */
[----:B0-----:R-:W-:Y:S01]  /*22b0*/  FSEL R101, R35, -INF , P3 ;  /* 0xff80000023657808 */ /* 0x001fe20001800000 */
[----:B------:R-:W-:Y:S01]  /*22c0*/  FMUL.FTZ R15, R37, UR10 ;  /* 0x0000000a250f7c20 */ /* 0x000fe20008410000 */
[----:B------:R-:W-:Y:S01]  /*22d0*/  FMNMX.FTZ R4, R99, R4, !PT ;  /* 0x0000000463047209 */ /* 0x000fe20007810000 */
[----:B------:R-:W0:Y:S01]  /*22e0*/  MUFU.TANH R46, R46 ;  /* 0x0000002e002e7308 */ /* 0x000e220000002400 */
[----:B------:R-:W-:Y:S01]  /*22f0*/  ISETP.GT.AND P3, PT, R7, 0x19, PT ;  /* 0x000000190700780c */ /* 0x000fe20003f64270 */
[----:B------:R-:W-:Y:S01]  /*2300*/  FMUL.FTZ R86, R86, UR10 ;  /* 0x0000000a56567c20 */ /* 0x000fe20008410000 */
[----:B---3--:R-:W-:Y:S01]  /*2310*/  FSEL R103, R38, -INF , P4 ;  /* 0xff80000026677808 */ /* 0x008fe20002000000 */
[----:B------:R-:W-:Y:S01]  /*2320*/  FMUL.FTZ R87, R87, UR10 ;  /* 0x0000000a57577c20 */ /* 0x000fe20008410000 */
[----:B------:R-:W-:Y:S01]  /*2330*/  FMNMX.FTZ R4, R101, R4, !PT ;  /* 0x0000000465047209 */ /* 0x000fe20007810000 */
[----:B------:R-:W3:Y:S01]  /*2340*/  SHFL.IDX PT, R26, R26, RZ, 0x1c1f ;  /* 0x001c1fff1a1a7589 */ /* 0x000ee200000e0000 */
[----:B------:R-:W-:Y:S01]  /*2350*/  ISETP.GT.AND P4, PT, R7, 0x20, PT ;  /* 0x000000200700780c */ /* 0x000fe20003f84270 */
[----:B------:R-:W5:Y:S01]  /*2360*/  MUFU.TANH R47, R47 ;  /* 0x0000002f002f7308 */ /* 0x000f620000002400 */
[----:B-1----:R-:W-:Y:S01]  /*2370*/  FSEL R105, R39, -INF , P3 ;  /* 0xff80000027697808 */ /* 0x002fe20001800000 */
[----:B------:R-:W-:Y:S01]  /*2380*/  FMUL.FTZ R61, R61, UR10 ;  /* 0x0000000a3d3d7c20 */ /* 0x000fe20008410000 */
[----:B------:R-:W-:Y:S01]  /*2390*/  FMNMX.FTZ R4, R103, R4, !PT ;  /* 0x0000000467047209 */ /* 0x000fe20007810000 */
[----:B------:R-:W-:Y:S01]  /*23a0*/  ULDC UR6, c[0x0][0x988] ;  /* 0x0002620000067ab9 */ /* 0x000fe20000000800 */
[----:B------:R-:W-:Y:S01]  /*23b0*/  ISETP.GT.AND P3, PT, R7, 0x21, PT ;  /* 0x000000210700780c */ /* 0x000fe20003f64270 */
[----:B------:R-:W-:Y:S01]  /*23c0*/  FMUL.FTZ R65, R65, UR10 ;  /* 0x0000000a41417c20 */ /* 0x000fe20008410000 */
[----:B--2---:R-:W-:Y:S01]  /*23d0*/  FSEL R107, R42, -INF , P4 ;  /* 0xff8000002a6b7808 */ /* 0x004fe20002000000 */
[----:B------:R-:W1:Y:S01]  /*23e0*/  MUFU.TANH R50, R50 ;  /* 0x0000003200327308 */ /* 0x000e620000002400 */
[----:B------:R-:W-:Y:S01]  /*23f0*/  FMNMX.FTZ R4, R105, R4, !PT ;  /* 0x0000000469047209 */ /* 0x000fe20007810000 */
[----:B------:R-:W-:Y:S01]  /*2400*/  FMUL.FTZ R13, R40, UR10 ;  /* 0x0000000a280d7c20 */ /* 0x000fe20008410000 */
[----:B------:R-:W-:Y:S01]  /*2410*/  ISETP.GT.AND P4, PT, R7, 0x28, PT ;  /* 0x000000280700780c */ /* 0x000fe20003f84270 */
[----:B------:R-:W-:Y:S01]  /*2420*/  FMUL.FTZ R69, R69, UR10 ;  /* 0x0000000a45457c20 */ /* 0x000fe20008410000 */
[----:B----4-:R-:W-:Y:S01]  /*2430*/  FSEL R109, R43, -INF , P3 ;  /* 0xff8000002b6d7808 */ /* 0x010fe20001800000 */
[----:B------:R-:W-:Y:S01]  /*2440*/  FMUL.FTZ R73, R73, UR10 ;  /* 0x0000000a49497c20 */ /* 0x000fe20008410000 */
[----:B------:R-:W-:Y:S01]  /*2450*/  FMNMX.FTZ R36, R107, R4, !PT ;  /* 0x000000046b247209 */ /* 0x000fe20007810000 */
[----:B------:R-:W2:Y:S01]  /*2460*/  MUFU.TANH R51, R51 ;  /* 0x0000003300337308 */ /* 0x000ea20000002400 */
[----:B------:R-:W-:Y:S01]  /*2470*/  ISETP.GT.AND P3, PT, R7, 0x29, PT ;  /* 0x000000290700780c */ /* 0x000fe20003f64270 */
[----:B------:R-:W-:Y:S01]  /*2480*/  FMUL.FTZ R4, R71, UR10 ;  /* 0x0000000a47047c20 */ /* 0x000fe20008410000 */
[----:B0-----:R-:W-:Y:S01]  /*2490*/  FSEL R111, R46, -INF , P4 ;  /* 0xff8000002e6f7808 */ /* 0x001fe20002000000 */
[----:B------:R-:W-:Y:S01]  /*24a0*/  FMUL.FTZ R12, R44, UR10 ;  /* 0x0000000a2c0c7c20 */ /* 0x000fe20008410000 */
[----:B------:R-:W-:Y:S01]  /*24b0*/  FMNMX.FTZ R36, R109, R36, !PT ;  /* 0x000000246d247209 */ /* 0x000fe20007810000 */
[----:B------:R-:W-:Y:S01]  /*24c0*/  FMUL.FTZ R9, R48, UR10 ;  /* 0x0000000a30097c20 */ /* 0x000fe20008410000 */
[----:B------:R-:W-:Y:S01]  /*24d0*/  ISETP.GT.AND P4, PT, R7, 0x30, PT ;  /* 0x000000300700780c */ /* 0x000fe20003f84270 */
[----:B------:R-:W-:Y:S01]  /*24e0*/  MUFU.TANH R54, R54 ;  /* 0x0000003600367308 */ /* 0x000fe20000002400 */
[----:B-----5:R-:W-:Y:S01]  /*24f0*/  FSEL R91, R47, -INF , P3 ;  /* 0xff8000002f5b7808 */ /* 0x020fe20001800000 */
[----:B------:R-:W-:Y:S01]  /*2500*/  FMUL.FTZ R77, R77, UR10 ;  /* 0x0000000a4d4d7c20 */ /* 0x000fe20008410000 */
[----:B------:R-:W-:Y:S01]  /*2510*/  FMNMX.FTZ R36, R111, R36, !PT ;  /* 0x000000246f247209 */ /* 0x000fe20007810000 */
[----:B------:R-:W-:Y:S01]  /*2520*/  FMUL.FTZ R8, R52, UR10 ;  /* 0x0000000a34087c20 */ /* 0x000fe20008410000 */
[----:B------:R-:W-:Y:S01]  /*2530*/  ISETP.GT.AND P3, PT, R7, 0x31, PT ;  /* 0x000000310700780c */ /* 0x000fe20003f64270 */
[----:B------:R-:W-:Y:S01]  /*2540*/  FMUL.FTZ R3, R56, UR10 ;  /* 0x0000000a38037c20 */ /* 0x000fe20008410000 */
[----:B-1----:R-:W-:Y:S01]  /*2550*/  FSEL R71, R50, -INF , P4 ;  /* 0xff80000032477808 */ /* 0x002fe20002000000 */
[----:B------:R-:W0:Y:S01]  /*2560*/  MUFU.TANH R55, R55 ;  /* 0x0000003700377308 */ /* 0x000e220000002400 */
[----:B------:R-:W-:Y:S01]  /*2570*/  FMNMX.FTZ R36, R91, R36, !PT ;  /* 0x000000245b247209 */ /* 0x000fe20007810000 */
[----:B------:R-:W-:Y:S01]  /*2580*/  FMUL.FTZ R81, R81, UR10 ;  /* 0x0000000a51517c20 */ /* 0x000fe20008410000 */
[----:B------:R-:W-:Y:S01]  /*2590*/  ISETP.GT.AND P4, PT, R7, 0x38, PT ;  /* 0x000000380700780c */ /* 0x000fe20003f84270 */
        /* <DEDUP_REMOVED lines=10> */
[----:B------:R1:W-:Y:S01]  /*2640*/  @!P1 SYNCS.ARRIVE.TRANS64.RED.A1T0 RZ, [R0+URZ], RZ ;  /* 0x000000ff00ff99a7 */ /* 0x0003e2000810043f */
[----:B------:R-:W-:Y:S01]  /*2650*/  UIMAD UR11, UR49, UR11, -UR14 ;  /* 0x0000000b310b72a4 */ /* 0x000fe2000f8e0a0e */
[----:B------:R-:W4:Y:S01]  /*2660*/  MUFU.TANH R29, R59 ;  /* 0x0000003b001d7308 */ /* 0x000f220000002400 */
[----:B------:R-:W-:Y:S01]  /*2670*/  UMOV UR10, UR36 ;  /* 0x00000024000a7c82 */ /* 0x000fe20008000000 */
[----:B------:R-:W-:-:S06]  /*2680*/  UIADD3 UR54, UR54, -0x2, URZ ;  /* 0xfffffffe36367890 */ /* 0x000fcc000fffe03f */
[----:B------:R2:W-:Y:S08]  /*2690*/  MUFU.TANH R53, R67 ;  /* 0x0000004300357308 */ /* 0x0005f00000002400 */
[----:B------:R-:W5:Y:S01]  /*26a0*/  MUFU.TANH R62, R62 ;  /* 0x0000003e003e7308 */ /* 0x000f620000002400 */
[----:B--2---:R-:W-:Y:S02]  /*26b0*/  FSEL R67, R51, -INF , P3 ;  /* 0xff80000033437808 */ /* 0x004fe40001800000 */
[----:B------:R-:W-:-:S02]  /*26c0*/  ISETP.GT.AND P3, PT, R7, 0x39, PT ;  /* 0x000000390700780c */ /* 0x000fc40003f64270 */
[----:B------:R-:W-:Y:S02]  /*26d0*/  FMNMX.FTZ R36, R67, R36, !PT ;  /* 0x0000002443247209 */ /* 0x000fe40007810000 */
[----:B0-----:R-:W-:Y:S01]  /*26e0*/  FSEL R59, R55, -INF , P3 ;  /* 0xff800000373b7808 */ /* 0x001fe20001800000 */
[----:B------:R0:W2:Y:S01]  /*26f0*/  MUFU.TANH R45, R63 ;  /* 0x0000003f002d7308 */ /* 0x0000a20000002400 */
[----:B------:R-:W-:-:S04]  /*2700*/  ISETP.GT.AND P3, PT, R7, 0x41, PT ;  /* 0x000000410700780c */ /* 0x000fc80003f64270 */
[----:B----4-:R-:W-:Y:S02]  /*2710*/  FSEL R55, R29, -INF , P3 ;  /* 0xff8000001d377808 */ /* 0x010fe40001800000 */
[C---:B------:R-:W-:Y:S01]  /*2720*/  ISETP.GT.AND P3, PT, R7.reuse, 0x49, PT ;  /* 0x000000490700780c */ /* 0x040fe20003f64270 */
[----:B------:R-:W4:Y:S01]  /*2730*/  MUFU.TANH R66, R66 ;  /* 0x0000004200427308 */ /* 0x000f220000002400 */
[----:B0-----:R-:W-:Y:S02]  /*2740*/  FSEL R63, R54, -INF , P4 ;  /* 0xff800000363f7808 */ /* 0x001fe40002000000 */
[----:B------:R-:W-:Y:S02]  /*2750*/  ISETP.GT.AND P4, PT, R7, 0x40, PT ;  /* 0x000000400700780c */ /* 0x000fe40003f84270 */
[----:B------:R-:W-:Y:S02]  /*2760*/  FMNMX.FTZ R36, R63, R36, !PT ;  /* 0x000000243f247209 */ /* 0x000fe40007810000 */
[----:B------:R-:W-:Y:S01]  /*2770*/  FSEL R57, R57, -INF , P4 ;  /* 0xff80000039397808 */ /* 0x000fe20002000000 */
[----:B------:R-:W0:Y:S01]  /*2780*/  MUFU.TANH R49, R70 ;  /* 0x0000004600317308 */ /* 0x000e220000002400 */
[----:B------:R-:W-:-:S02]  /*2790*/  FMNMX.FTZ R36, R59, R36, !PT ;  /* 0x000000243b247209 */ /* 0x000fc40007810000 */
[----:B------:R-:W-:Y:S02]  /*27a0*/  ISETP.GT.AND P4, PT, R7, 0x48, PT ;  /* 0x000000480700780c */ /* 0x000fe40003f84270 */
[----:B------:R-:W-:Y:S02]  /*27b0*/  FMNMX.FTZ R36, R57, R36, !PT ;  /* 0x0000002439247209 */ /* 0x000fe40007810000 */
[----:B-----5:R-:W-:Y:S01]  /*27c0*/  FSEL R43, R62, -INF , P4 ;  /* 0xff8000003e2b7808 */ /* 0x020fe20002000000 */
[----:B------:R-:W5:Y:S01]  /*27d0*/  MUFU.TANH R4, R4 ;  /* 0x0000000400047308 */ /* 0x000f620000002400 */
[----:B------:R-:W-:Y:S02]  /*27e0*/  FMNMX.FTZ R36, R55, R36, !PT ;  /* 0x0000002437247209 */ /* 0x000fe40007810000 */
[----:B------:R-:W-:Y:S02]  /*27f0*/  ISETP.GT.AND P4, PT, R7, 0x50, PT ;  /* 0x000000500700780c */ /* 0x000fe40003f84270 */
[----:B--2---:R-:W-:-:S02]  /*2800*/  FSEL R45, R45, -INF , P3 ;  /* 0xff8000002d2d7808 */ /* 0x004fc40001800000 */
[----:B------:R-:W-:Y:S01]  /*2810*/  FMNMX.FTZ R36, R43, R36, !PT ;  /* 0x000000242b247209 */ /* 0x000fe20007810000 */
[----:B------:R-:W2:Y:S01]  /*2820*/  MUFU.TANH R41, R74 ;  /* 0x0000004a00297308 */ /* 0x000ea20000002400 */
[----:B------:R-:W-:Y:S02]  /*2830*/  ISETP.GT.AND P3, PT, R7, 0x51, PT ;  /* 0x000000510700780c */ /* 0x000fe40003f64270 */
[----:B----4-:R-:W-:Y:S02]  /*2840*/  FSEL R47, R66, -INF , P4 ;  /* 0xff800000422f7808 */ /* 0x010fe40002000000 */
[----:B------:R-:W-:Y:S02]  /*2850*/  FMNMX.FTZ R36, R45, R36, !PT ;  /* 0x000000242d247209 */ /* 0x000fe40007810000 */
[----:B------:R-:W-:Y:S01]  /*2860*/  ISETP.GT.AND P4, PT, R7, 0x58, PT ;  /* 0x000000580700780c */ /* 0x000fe20003f84270 */
[----:B------:R-:W4:Y:S01]  /*2870*/  MUFU.TANH R75, R75 ;  /* 0x0000004b004b7308 */ /* 0x000f220000002400 */
[----:B------:R-:W-:-:S02]  /*2880*/  FSEL R53, R53, -INF , P3 ;  /* 0xff80000035357808 */ /* 0x000fc40001800000 */
[----:B------:R-:W-:Y:S02]  /*2890*/  FMNMX.FTZ R36, R47, R36, !PT ;  /* 0x000000242f247209 */ /* 0x000fe40007810000 */
[----:B------:R-:W-:Y:S02]  /*28a0*/  ISETP.GT.AND P3, PT, R7, 0x59, PT ;  /* 0x000000590700780c */ /* 0x000fe40003f64270 */
[----:B0-----:R-:W-:Y:S01]  /*28b0*/  FSEL R49, R49, -INF , P4 ;  /* 0xff80000031317808 */ /* 0x001fe20002000000 */
[----:B------:R-:W0:Y:S01]  /*28c0*/  MUFU.TANH R35, R78 ;  /* 0x0000004e00237308 */ /* 0x000e220000002400 */
[----:B------:R-:W-:Y:S02]  /*28d0*/  FMNMX.FTZ R36, R53, R36, !PT ;  /* 0x0000002435247209 */ /* 0x000fe40007810000 */
[----:B------:R-:W-:Y:S02]  /*28e0*/  ISETP.GT.AND P4, PT, R7, 0x60, PT ;  /* 0x000000600700780c */ /* 0x000fe40003f84270 */
[----:B-----5:R-:W-:-:S02]  /*28f0*/  FSEL R51, R4, -INF , P3 ;  /* 0xff80000004337808 */ /* 0x020fc40001800000 */
[----:B------:R-:W-:Y:S01]  /*2900*/  FMNMX.FTZ R36, R49, R36, !PT ;  /* 0x0000002431247209 */ /* 0x000fe20007810000 */
[----:B------:R-:W5:Y:S01]  /*2910*/  MUFU.TANH R39, R79 ;  /* 0x0000004f00277308 */ /* 0x000f620000002400 */
[----:B------:R-:W-:Y:S02]  /*2920*/  ISETP.GT.AND P3, PT, R7, 0x61, PT ;  /* 0x000000610700780c */ /* 0x000fe40003f64270 */
[----:B--2---:R-:W-:Y:S02]  /*2930*/  FSEL R41, R41, -INF , P4 ;  /* 0xff80000029297808 */ /* 0x004fe40002000000 */
[----:B------:R-:W-:Y:S02]  /*2940*/  FMNMX.FTZ R36, R51, R36, !PT ;  /* 0x0000002433247209 */ /* 0x000fe40007810000 */
[----:B------:R-:W-:Y:S01]  /*2950*/  ISETP.GT.AND P4, PT, R7, 0x68, PT ;  /* 0x000000680700780c */ /* 0x000fe20003f84270 */
[----:B------:R-:W2:Y:S01]  /*2960*/  MUFU.TANH R31, R82 ;  /* 0x00000052001f7308 */ /* 0x000ea20000002400 */
[----:B----4-:R-:W-:-:S02]  /*2970*/  FSEL R29, R75, -INF , P3 ;  /* 0xff8000004b1d7808 */ /* 0x010fc40001800000 */
        /* <DEDUP_REMOVED lines=8> */
[----:B------:R-:W4:Y:S01]  /*2a00*/  MUFU.TANH R33, R86 ;  /* 0x0000005600217308 */ /* 0x000f220000002400 */
[----:B------:R-:W-:Y:S02]  /*2a10*/  ISETP.GT.AND P3, PT, R7, 0x71, PT ;  /* 0x000000710700780c */ /* 0x000fe40003f64270 */
[----:B--2---:R-:W-:Y:S02]  /*2a20*/  FSEL R31, R31, -INF , P4 ;  /* 0xff8000001f1f7808 */ /* 0x004fe40002000000 */
[----:B------:R-:W-:Y:S02]  /*2a30*/  FMNMX.FTZ R36, R39, R36, !PT ;  /* 0x0000002427247209 */ /* 0x000fe40007810000 */
[----:B------:R-:W-:Y:S01]  /*2a40*/  ISETP.GT.AND P4, PT, R7, 0x78, PT ;  /* 0x000000780700780c */ /* 0x000fe20003f84270 */
[----:B------:R-:W2:Y:S01]  /*2a50*/  MUFU.TANH R27, R87 ;  /* 0x00000057001b7308 */ /* 0x000ea20000002400 */
[----:B0-----:R-:W-:-:S02]  /*2a60*/  FSEL R37, R37, -INF , P3 ;  /* 0xff80000025257808 */ /* 0x001fc40001800000 */
[----:B------:R-:W-:Y:S02]  /*2a70*/  FMNMX.FTZ R36, R31, R36, !PT ;  /* 0x000000241f247209 */ /* 0x000fe40007810000 */
[----:B------:R-:W-:Y:S02]  /*2a80*/  ISETP.GT.AND P3, PT, R7, 0x79, PT ;  /* 0x000000790700780c */ /* 0x000fe40003f64270 */
[----:B------:R-:W-:Y:S01]  /*2a90*/  FMNMX.FTZ R36, R37, R36, !PT ;  /* 0x0000002425247209 */ /* 0x000fe20007810000 */
[----:B------:R-:W-:Y:S01]  /*2aa0*/  MUFU.TANH R21, R21 ;  /* 0x0000001500157308 */ /* 0x000fe20000002400 */
[----:B----4-:R-:W-:-:S04]  /*2ab0*/  FSEL R33, R33, -INF , P4 ;  /* 0xff80000021217808 */ /* 0x010fc80002000000 */
[----:B------:R-:W-:-:S03]  /*2ac0*/  FMNMX.FTZ R36, R33, R36, !PT ;  /* 0x0000002421247209 */ /* 0x000fc60007810000 */
[----:B------:R-:W0:Y:S01]  /*2ad0*/  MUFU.TANH R88, R88 ;  /* 0x0000005800587308 */ /* 0x000e220000002400 */
[----:B--2---:R-:W-:-:S04]  /*2ae0*/  FSEL R27, R27, -INF , P3 ;  /* 0xff8000001b1b7808 */ /* 0x004fc80001800000 */
[----:B------:R-:W-:-:S03]  /*2af0*/  FMNMX.FTZ R36, R27, R36, !PT ;  /* 0x000000241b247209 */ /* 0x000fc60007810000 */
[----:B------:R2:W-:Y:S02]  /*2b00*/  MUFU.TANH R38, R61 ;  /* 0x0000003d00267308 */ /* 0x0005e40000002400 */
[----:B------:R-:W4:Y:S06]  /*2b10*/  SHFL.BFLY PT, R7, R36, 0x2, 0x1f ;  /* 0x0c401f0024077f89 */ /* 0x000f2c00000e0000 */
[----:B------:R-:W5:Y:S01]  /*2b20*/  MUFU.TANH R89, R89 ;  /* 0x0000005900597308 */ /* 0x000f620000002400 */
[----:B--2---:R-:W-:Y:S01]  /*2b30*/  VIADD R61, R32, -UR14 ;  /* 0x8000000e203d7c36 */ /* 0x004fe20008000000 */
[----:B------:R-:W-:-:S04]  /*2b40*/  @UP0 ULDC UR14, c[0x0][0x450] ;  /* 0x00011400000e0ab9 */ /* 0x000fc80000000800 */
[----:B---3--:R-:W-:Y:S02]  /*2b50*/  VIADDMNMX R61, R26, R61, R30, PT ;  /* 0x0000003d1a3d7246 */ /* 0x008fe4000380011e */
[----:B------:R-:W2:Y:S02]  /*2b60*/  MUFU.TANH R28, R28 ;  /* 0x0000001c001c7308 */ /* 0x000ea40000002400 */
[C---:B------:R-:W-:Y:S02]  /*2b70*/  ISETP.GT.AND P4, PT, R61.reuse, 0x1, PT ;  /* 0x000000013d00780c */ /* 0x040fe40003f84270 */
[----:B------:R-:W-:Y:S02]  /*2b80*/  ISETP.GT.AND P5, PT, R61, 0x8, PT ;  /* 0x000000083d00780c */ /* 0x000fe40003fa4270 */
[----:B0-----:R-:W-:Y:S02]  /*2b90*/  FSEL R88, R88, -INF , P4 ;  /* 0xff80000058587808 */ /* 0x001fe40002000000 */
[----:B------:R-:W-:Y:S01]  /*2ba0*/  MUFU.TANH R24, R24 ;  /* 0x0000001800187308 */ /* 0x000fe20000002400 */
[----:B-----5:R-:W-:-:S02]  /*2bb0*/  FSEL R89, R89, -INF , P5 ;  /* 0xff80000059597808 */ /* 0x020fc40002800000 */
[----:B----4-:R-:W-:Y:S02]  /*2bc0*/  FMNMX.FTZ R4, R36, R7, !PT ;  /* 0x0000000724047209 */ /* 0x010fe40007810000 */
[----:B------:R-:W-:-:S03]  /*2bd0*/  ISETP.GT.AND P4, PT, R61, 0x10, PT ;  /* 0x000000103d00780c */ /* 0x000fc60003f84270 */
[----:B------:R-:W0:Y:S01]  /*2be0*/  SHFL.BFLY PT, R7, R4, 0x1, 0x1f ;  /* 0x0c201f0004077f89 */ /* 0x000e2200000e0000 */
[----:B------:R-:W3:Y:S08]  /*2bf0*/  MUFU.TANH R25, R25 ;  /* 0x0000001900197308 */ /* 0x000ef00000002400 */
[----:B------:R4:W-:Y:S08]  /*2c00*/  MUFU.TANH R40, R65 ;  /* 0x0000004100287308 */ /* 0x0009f00000002400 */
[----:B------:R-:W5:Y:S01]  /*2c10*/  MUFU.TANH R20, R20 ;  /* 0x0000001400147308 */ /* 0x000f620000002400 */
[----:B0-----:R-:W-:Y:S01]  /*2c20*/  FMNMX.FTZ R7, R4, R7, !PT ;  /* 0x0000000704077209 */ /* 0x001fe20007810000 */
[----:B------:R-:W-:-:S06]  /*2c30*/  IMAD.U32 R4, RZ, RZ, UR6 ;  /* 0x00000006ff047e24 */ /* 0x000fcc000f8e00ff */
[----:B------:R-:W0:Y:S01]  /*2c40*/  MUFU.TANH R15, R15 ;  /* 0x0000000f000f7308 */ /* 0x000e220000002400 */
[----:B------:R-:W-:Y:S01]  /*2c50*/  @UP0 ULDC UR6, c[0x0][0x44c] ;  /* 0x0001130000060ab9 */ /* 0x000fe20000000800 */
[C---:B------:R-:W-:Y:S01]  /*2c60*/  FSETP.NEU.FTZ.AND P3, PT, R7.reuse, -INF , PT ;  /* 0xff8000000700780b */ /* 0x040fe20003f7d000 */
[----:B------:R-:W-:Y:S01]  /*2c70*/  FMUL.FTZ R36, R7, R4 ;  /* 0x0000000407247220 */ /* 0x000fe20000410000 */
[----:B------:R-:W-:-:S04]  /*2c80*/  UIMAD.WIDE.U32 UR6, UR36, UR6, URZ ;  /* 0x00000006240672a5 */ /* 0x000fc8000f8e003f */
[----:B------:R-:W-:Y:S01]  /*2c90*/  FSEL R36, R36, RZ, P3 ;  /* 0x000000ff24247208 */ /* 0x000fe20001800000 */
[----:B------:R2:W-:Y:S01]  /*2ca0*/  MUFU.TANH R42, R69 ;  /* 0x00000045002a7308 */ /* 0x0005e20000002400 */
[----:B------:R-:W-:Y:S01]  /*2cb0*/  ISETP.GT.AND P3, PT, R61, RZ, PT ;  /* 0x000000ff3d00720c */ /* 0x000fe20003f64270 */
[----:B------:R-:W-:Y:S02]  /*2cc0*/  @UP0 USHF.R.U32.HI UR10, URZ, UR14, UR7 ;  /* 0x0000000e3f0a0299 */ /* 0x000fe40008011607 */
[-CC-:B------:R-:W-:Y:S01]  /*2cd0*/  FFMA.FTZ R181, R93, R4.reuse, -R36.reuse ;  /* 0x000000045db57223 */ /* 0x180fe20000010824 */
[----:B----4-:R-:W-:Y:S01]  /*2ce0*/  FSEL R65, R21, -INF , P3 ;  /* 0xff80000015417808 */ /* 0x010fe20001800000 */
[--C-:B------:R-:W-:Y:S01]  /*2cf0*/  FFMA.FTZ R169, R71, R4, -R36.reuse ;  /* 0x0000000447a97223 */ /* 0x100fe20000010824 */
[----:B------:R-:W-:Y:S01]  /*2d00*/  ISETP.GT.AND P3, PT, R61, 0x9, PT ;  /* 0x000000093d00780c */ /* 0x000fe20003f64270 */
[----:B------:R-:W4:Y:S01]  /*2d10*/  MUFU.TANH R13, R13 ;  /* 0x0000000d000d7308 */ /* 0x000f220000002400 */
[----:B------:R-:W-:Y:S01]  /*2d20*/  FMNMX.FTZ R30, R65, R88, !PT ;  /* 0x00000058411e7209 */ /* 0x000fe20007810000 */
[-CC-:B------:R-:W-:Y:S01]  /*2d30*/  FFMA.FTZ R183, R95, R4.reuse, -R36.reuse ;  /* 0x000000045fb77223 */ /* 0x180fe20000010824 */
[----:B--2---:R-:W-:Y:S01]  /*2d40*/  FSEL R69, R28, -INF , P3 ;  /* 0xff8000001c457808 */ /* 0x004fe20001800000 */
[--C-:B------:R-:W-:Y:S01]  /*2d50*/  FFMA.FTZ R97, R97, R4, -R36.reuse ;  /* 0x0000000461617223 */ /* 0x100fe20000010824 */
[----:B------:R-:W-:Y:S01]  /*2d60*/  FMNMX.FTZ R30, R89, R30, !PT ;  /* 0x0000001e591e7209 */ /* 0x000fe20007810000 */
[--C-:B------:R-:W-:Y:S01]  /*2d70*/  FFMA.FTZ R171, R63, R4, -R36.reuse ;  /* 0x000000043fab7223 */ /* 0x100fe20000010824 */
[----:B------:R-:W-:Y:S01]  /*2d80*/  ISETP.GT.AND P3, PT, R61, 0x11, PT ;  /* 0x000000113d00780c */ /* 0x000fe20003f64270 */
[----:B------:R2:W-:Y:S01]  /*2d90*/  MUFU.TANH R44, R73 ;  /* 0x00000049002c7308 */ /* 0x0005e20000002400 */
[----:B------:R-:W-:Y:S01]  /*2da0*/  FMNMX.FTZ R30, R69, R30, !PT ;  /* 0x0000001e451e7209 */ /* 0x000fe20007810000 */
[-CC-:B------:R-:W-:Y:S01]  /*2db0*/  FFMA.FTZ R177, R99, R4.reuse, -R36.reuse ;  /* 0x0000000463b17223 */ /* 0x180fe20000010824 */
[----:B---3--:R-:W-:Y:S01]  /*2dc0*/  FSEL R25, R25, -INF , P3 ;  /* 0xff80000019197808 */ /* 0x008fe20001800000 */
[-CC-:B------:R-:W-:Y:S01]  /*2dd0*/  FFMA.FTZ R153, R57, R4.reuse, -R36.reuse ;  /* 0x0000000439997223 */ /* 0x180fe20000010824 */
[----:B------:R-:W-:Y:S01]  /*2de0*/  ISETP.GT.AND P3, PT, R61, 0x19, PT ;  /* 0x000000193d00780c */ /* 0x000fe20003f64270 */
[-CC-:B------:R-:W-:Y:S01]  /*2df0*/  FFMA.FTZ R34, R34, R4.reuse, -R36.reuse ;  /* 0x0000000422227223 */ /* 0x180fe20000010824 */
[-CC-:B------:R-:W-:Y:S01]  /*2e00*/  FFMA.FTZ R179, R103, R4.reuse, -R36.reuse ;  /* 0x0000000467b37223 */ /* 0x180fe20000010824 */
[----:B------:R-:W-:Y:S01]  /*2e10*/  MUFU.TANH R14, R14 ;  /* 0x0000000e000e7308 */ /* 0x000fe20000002400 */
[----:B--2---:R-:W-:Y:S01]  /*2e20*/  FSEL R73, R24, -INF , P4 ;  /* 0xff80000018497808 */ /* 0x004fe20002000000 */
[-CC-:B------:R-:W-:Y:S01]  /*2e30*/  FFMA.FTZ R24, R55, R4.reuse, -R36.reuse ;  /* 0x0000000437187223 */ /* 0x180fe20000010824 */
[----:B------:R-:W-:Y:S01]  /*2e40*/  ISETP.GT.AND P4, PT, R61, 0x18, PT ;  /* 0x000000183d00780c */ /* 0x000fe20003f84270 */
[--C-:B------:R-:W-:Y:S01]  /*2e50*/  FFMA.FTZ R173, R107, R4, -R36.reuse ;  /* 0x000000046bad7223 */ /* 0x100fe20000010824 */
[----:B------:R-:W-:Y:S01]  /*2e60*/  FMNMX.FTZ R30, R73, R30, !PT ;  /* 0x0000001e491e7209 */ /* 0x000fe20007810000 */
[--C-:B------:R-:W-:Y:S01]  /*2e70*/  FFMA.FTZ R109, R109, R4, -R36.reuse ;  /* 0x000000046d6d7223 */ /* 0x100fe20000010824 */
[----:B-----5:R-:W-:Y:S01]  /*2e80*/  FSEL R75, R20, -INF , P4 ;  /* 0xff800000144b7808 */ /* 0x020fe20002000000 */
[----:B------:R-:W2:Y:S01]  /*2e90*/  MUFU.TANH R12, R12 ;  /* 0x0000000c000c7308 */ /* 0x000ea20000002400 */
[----:B------:R-:W-:Y:S01]  /*2ea0*/  FMNMX.FTZ R30, R25, R30, !PT ;  /* 0x0000001e191e7209 */ /* 0x000fe20007810000 */
[-CC-:B------:R-:W-:Y:S01]  /*2eb0*/  FFMA.FTZ R20, R101, R4.reuse, -R36.reuse ;  /* 0x0000000465147223 */ /* 0x180fe20000010824 */
[----:B------:R-:W-:Y:S01]  /*2ec0*/  ISETP.GT.AND P4, PT, R61, 0x20, PT ;  /* 0x000000203d00780c */ /* 0x000fe20003f84270 */
[-CC-:B------:R-:W-:Y:S01]  /*2ed0*/  FFMA.FTZ R175, R111, R4.reuse, -R36.reuse ;  /* 0x000000046faf7223 */ /* 0x180fe20000010824 */
[----:B0-----:R-:W-:Y:S01]  /*2ee0*/  FSEL R15, R15, -INF , P3 ;  /* 0xff8000000f0f7808 */ /* 0x001fe20001800000 */
[--C-:B------:R-:W-:Y:S01]  /*2ef0*/  FFMA.FTZ R43, R43, R4, -R36.reuse ;  /* 0x000000042b2b7223 */ /* 0x100fe20000010824 */
[----:B------:R-:W-:Y:S01]  /*2f00*/  FMNMX.FTZ R30, R75, R30, !PT ;  /* 0x0000001e4b1e7209 */ /* 0x000fe20007810000 */
[----:B------:R-:W-:Y:S01]  /*2f10*/  MUFU.TANH R11, R11 ;  /* 0x0000000b000b7308 */ /* 0x000fe20000002400 */
[----:B------:R-:W-:Y:S01]  /*2f20*/  ISETP.GT.AND P3, PT, R61, 0x21, PT ;  /* 0x000000213d00780c */ /* 0x000fe20003f64270 */
[-CC-:B------:R-:W-:Y:S01]  /*2f30*/  FFMA.FTZ R45, R45, R4.reuse, -R36.reuse ;  /* 0x000000042d2d7223 */ /* 0x180fe20000010824 */
[----:B----4-:R-:W-:Y:S01]  /*2f40*/  FSEL R13, R13, -INF , P4 ;  /* 0xff8000000d0d7808 */ /* 0x010fe20002000000 */
[--C-:B------:R-:W-:Y:S01]  /*2f50*/  FFMA.FTZ R47, R47, R4, -R36.reuse ;  /* 0x000000042f2f7223 */ /* 0x100fe20000010824 */
[----:B------:R-:W-:Y:S01]  /*2f60*/  FMNMX.FTZ R30, R15, R30, !PT ;  /* 0x0000001e0f1e7209 */ /* 0x000fe20007810000 */
[--C-:B------:R-:W-:Y:S01]  /*2f70*/  FFMA.FTZ R53, R53, R4, -R36.reuse ;  /* 0x0000000435357223 */ /* 0x100fe20000010824 */
[----:B------:R-:W-:Y:S01]  /*2f80*/  ISETP.GT.AND P4, PT, R61, 0x28, PT ;  /* 0x000000283d00780c */ /* 0x000fe20003f84270 */
[----:B------:R-:W0:Y:S01]  /*2f90*/  MUFU.TANH R9, R9 ;  /* 0x0000000900097308 */ /* 0x000e220000002400 */
[----:B------:R-:W-:Y:S01]  /*2fa0*/  FMNMX.FTZ R30, R13, R30, !PT ;  /* 0x0000001e0d1e7209 */ /* 0x000fe20007810000 */
[-CC-:B------:R-:W-:Y:S01]  /*2fb0*/  FFMA.FTZ R49, R49, R4.reuse, -R36.reuse ;  /* 0x0000000431317223 */ /* 0x180fe20000010824 */
[----:B--2---:R-:W-:Y:S01]  /*2fc0*/  FSEL R79, R12, -INF , P4 ;  /* 0xff8000000c4f7808 */ /* 0x004fe20002000000 */
[-CC-:B------:R-:W-:Y:S01]  /*2fd0*/  FFMA.FTZ R12, R105, R4.reuse, -R36.reuse ;  /* 0x00000004690c7223 */ /* 0x180fe20000010824 */
[----:B------:R-:W-:Y:S01]  /*2fe0*/  ISETP.GT.AND P4, PT, R61, 0x30, PT ;  /* 0x000000303d00780c */ /* 0x000fe20003f84270 */
        /* <DEDUP_REMOVED lines=9> */
[----:B------:R-:W-:Y:S01]  /*3080*/  UIADD3 UR11, UR11, UR10, URZ ;  /* 0x0000000a0b0b7290 */ /* 0x000fe2000fffe03f */
[----:B------:R2:W-:Y:S01]  /*3090*/  MUFU.TANH R46, R77 ;  /* 0x0000004d002e7308 */ /* 0x0005e20000002400 */
[----:B0-----:R-:W-:Y:S01]  /*30a0*/  FSEL R9, R9, -INF , P4 ;  /* 0xff80000009097808 */ /* 0x001fe20002000000 */
[----:B------:R-:W-:Y:S01]  /*30b0*/  FFMA.FTZ R27, R27, R4, -R36 ;  /* 0x000000041b1b7223 */ /* 0x000fe20000010824 */
[----:B------:R-:W-:Y:S01]  /*30c0*/  ISETP.GT.AND P4, PT, R61, 0x38, PT ;  /* 0x000000383d00780c */ /* 0x000fe20003f84270 */
[----:B------:R-:W-:Y:S01]  /*30d0*/  USHF.R.S32.HI UR6, URZ, 0x1f, UR11 ;  /* 0x0000001f3f067899 */ /* 0x000fe2000801140b */
[----:B------:R-:W-:-:S02]  /*30e0*/  CS2R R110, SRZ ;  /* 0x00000000006e7805 */ /* 0x000fc4000001ff00 */
[----:B------:R-:W-:Y:S02]  /*30f0*/  CS2R R106, SRZ ;  /* 0x00000000006a7805 */ /* 0x000fe4000001ff00 */
[----:B------:R-:W-:Y:S01]  /*3100*/  CS2R R104, SRZ ;  /* 0x0000000000687805 */ /* 0x000fe2000001ff00 */
[----:B------:R-:W0:Y:S01]  /*3110*/  MUFU.TANH R8, R8 ;  /* 0x0000000800087308 */ /* 0x000e220000002400 */
[----:B--2---:R-:W-:Y:S01]  /*3120*/  FSEL R77, R14, -INF , P3 ;  /* 0xff8000000e4d7808 */ /* 0x004fe20001800000 */
[----:B------:R-:W-:Y:S01]  /*3130*/  FFMA.FTZ R14, R59, R4, -R36 ;  /* 0x000000043b0e7223 */ /* 0x000fe20000010824 */
[----:B------:R-:W-:Y:S01]  /*3140*/  ISETP.GT.AND P3, PT, R61, 0x29, PT ;  /* 0x000000293d00780c */ /* 0x000fe20003f64270 */
[----:B------:R-:W-:Y:S01]  /*3150*/  ULEA.HI UR6, UR6, UR11, URZ, 0x7 ;  /* 0x0000000b06067291 */ /* 0x000fe2000f8f383f */
[----:B------:R-:W-:Y:S02]  /*3160*/  FMNMX.FTZ R30, R77, R30, !PT ;  /* 0x0000001e4d1e7209 */ /* 0x000fe40007810000 */
[----:B------:R-:W-:-:S02]  /*3170*/  CS2R R102, SRZ ;  /* 0x0000000000667805 */ /* 0x000fc4000001ff00 */
[----:B------:R-:W-:Y:S01]  /*3180*/  FSEL R11, R11, -INF , P3 ;  /* 0xff8000000b0b7808 */ /* 0x000fe20001800000 */
[----:B------:R-:W-:Y:S01]  /*3190*/  MUFU.TANH R6, R6 ;  /* 0x0000000600067308 */ /* 0x000fe20000002400 */
[----:B------:R-:W-:Y:S01]  /*31a0*/  FMNMX.FTZ R30, R79, R30, !PT ;  /* 0x0000001e4f1e7209 */ /* 0x000fe20007810000 */
[----:B------:R-:W-:Y:S01]  /*31b0*/  USHF.R.S32.HI UR6, URZ, 0x7, UR6 ;  /* 0x000000073f067899 */ /* 0x000fe20008011406 */
[----:B------:R-:W-:Y:S02]  /*31c0*/  ISETP.GT.AND P3, PT, R61, 0x31, PT ;  /* 0x000000313d00780c */ /* 0x000fe40003f64270 */
[----:B------:R-:W-:Y:S01]  /*31d0*/  FMNMX.FTZ R30, R11, R30, !PT ;  /* 0x0000001e0b1e7209 */ /* 0x000fe20007810000 */
[----:B------:R-:W-:Y:S02]  /*31e0*/  UISETP.LT.AND UP1, UPT, URZ, UR6, UPT ;  /* 0x000000063f00728c */ /* 0x000fe4000bf21270 */
[----:B------:R-:W2:Y:S01]  /*31f0*/  MUFU.TANH R3, R3 ;  /* 0x0000000300037308 */ /* 0x000ea20000002400 */
[----:B------:R-:W-:Y:S01]  /*3200*/  FMNMX.FTZ R30, R9, R30, !PT ;  /* 0x0000001e091e7209 */ /* 0x000fe20007810000 */
[----:B------:R-:W-:Y:S01]  /*3210*/  USEL UR52, URZ, UR6, !UP1 ;  /* 0x000000063f347287 */ /* 0x000fe2000c800000 */
[----:B0-----:R-:W-:Y:S01]  /*3220*/  FSEL R83, R8, -INF , P4 ;  /* 0xff80000008537808 */ /* 0x001fe20002000000 */
[----:B------:R-:W-:Y:S01]  /*3230*/  FFMA.FTZ R8, R91, R4, -R36 ;  /* 0x000000045b087223 */ /* 0x000fe20000010824 */
[----:B------:R-:W-:Y:S01]  /*3240*/  ISETP.GT.AND P4, PT, R61, 0x40, PT ;  /* 0x000000403d00780c */ /* 0x000fe20003f84270 */
[----:B------:R-:W-:-:S02]  /*3250*/  UISETP.GE.AND UP1, UPT, UR54, UR52, UPT ;  /* 0x000000343600728c */ /* 0x000fc4000bf26270 */
[----:B------:R-:W0:Y:S08]  /*3260*/  MUFU.TANH R5, R5 ;  /* 0x0000000500057308 */ /* 0x000e300000002400 */
[----:B------:R3:W-:Y:S01]  /*3270*/  MUFU.TANH R48, R81 ;  /* 0x0000005100307308 */ /* 0x0007e20000002400 */
[----:B--2---:R-:W-:Y:S02]  /*3280*/  FSEL R3, R3, -INF , P4 ;  /* 0xff80000003037808 */ /* 0x004fe40002000000 */
[----:B------:R-:W-:-:S05]  /*3290*/  ISETP.GT.AND P4, PT, R61, 0x48, PT ;  /* 0x000000483d00780c */ /* 0x000fca0003f84270 */
[----:B------:R-:W2:Y:S01]  /*32a0*/  MUFU.TANH R60, R60 ;  /* 0x0000003c003c7308 */ /* 0x000ea20000002400 */
[----:B---3--:R-:W-:Y:S01]  /*32b0*/  FSEL R81, R10, -INF , P3 ;  /* 0xff8000000a517808 */ /* 0x008fe20001800000 */
[----:B------:R-:W-:Y:S01]  /*32c0*/  FFMA.FTZ R10, R67, R4, -R36 ;  /* 0x00000004430a7223 */ /* 0x000fe20000010824 */
[----:B------:R-:W-:Y:S02]  /*32d0*/  ISETP.GT.AND P3, PT, R61, 0x39, PT ;  /* 0x000000393d00780c */ /* 0x000fe40003f64270 */
[----:B------:R-:W-:-:S03]  /*32e0*/  FMNMX.FTZ R30, R81, R30, !PT ;  /* 0x0000001e511e7209 */ /* 0x000fc60007810000 */
[----:B------:R3:W-:Y:S01]  /*32f0*/  MUFU.TANH R50, R85 ;  /* 0x0000005500327308 */ /* 0x0007e20000002400 */
[----:B------:R-:W-:-:S07]  /*3300*/  FMNMX.FTZ R30, R83, R30, !PT ;  /* 0x0000001e531e7209 */ /* 0x000fce0007810000 */
[----:B------:R-:W4:Y:S01]  /*3310*/  MUFU.TANH R64, R64 ;  /* 0x0000004000407308 */ /* 0x000f220000002400 */
[----:B---3--:R-:W-:Y:S02]  /*3320*/  FSEL R85, R6, -INF , P3 ;  /* 0xff80000006557808 */ /* 0x008fe40001800000 */
[----:B------:R-:W-:Y:S02]  /*3330*/  ISETP.GT.AND P3, PT, R61, 0x41, PT ;  /* 0x000000413d00780c */ /* 0x000fe40003f64270 */
[----:B------:R-:W-:Y:S02]  /*3340*/  FMNMX.FTZ R30, R85, R30, !PT ;  /* 0x0000001e551e7209 */ /* 0x000fe40007810000 */
[----:B0-----:R-:W-:Y:S01]  /*3350*/  FSEL R5, R5, -INF , P3 ;  /* 0xff80000005057808 */ /* 0x001fe20001800000 */
[----:B------:R-:W0:Y:S01]  /*3360*/  MUFU.TANH R68, R68 ;  /* 0x0000004400447308 */ /* 0x000e220000002400 */
[----:B------:R-:W-:Y:S02]  /*3370*/  FMNMX.FTZ R30, R3, R30, !PT ;  /* 0x0000001e031e7209 */ /* 0x000fe40007810000 */
[----:B------:R-:W-:-:S02]  /*3380*/  ISETP.GT.AND P3, PT, R61, 0x49, PT ;  /* 0x000000493d00780c */ /* 0x000fc40003f64270 */
[----:B--2---:R-:W-:Y:S02]  /*3390*/  FSEL R87, R60, -INF , P4 ;  /* 0xff8000003c577808 */ /* 0x004fe40002000000 */
[----:B------:R-:W-:Y:S01]  /*33a0*/  FMNMX.FTZ R30, R5, R30, !PT ;  /* 0x0000001e051e7209 */ /* 0x000fe20007810000 */
[----:B------:R-:W2:Y:S01]  /*33b0*/  MUFU.TANH R72, R72 ;  /* 0x0000004800487308 */ /* 0x000ea20000002400 */
[----:B------:R-:W-:Y:S02]  /*33c0*/  ISETP.GT.AND P4, PT, R61, 0x50, PT ;  /* 0x000000503d00780c */ /* 0x000fe40003f84270 */
[----:B------:R-:W-:Y:S02]  /*33d0*/  FSEL R91, R38, -INF , P3 ;  /* 0xff800000265b7808 */ /* 0x000fe40001800000 */
[----:B------:R-:W-:Y:S02]  /*33e0*/  FMNMX.FTZ R30, R87, R30, !PT ;  /* 0x0000001e571e7209 */ /* 0x000fe40007810000 */
[----:B------:R-:W-:Y:S01]  /*33f0*/  ISETP.GT.AND P3, PT, R61, 0x51, PT ;  /* 0x000000513d00780c */ /* 0x000fe20003f64270 */
[----:B------:R-:W3:Y:S01]  /*3400*/  MUFU.TANH R76, R76 ;  /* 0x0000004c004c7308 */ /* 0x000ee20000002400 */
[----:B----4-:R-:W-:-:S02]  /*3410*/  FSEL R93, R64, -INF , P4 ;  /* 0xff800000405d7808 */ /* 0x010fc40002000000 */
[----:B------:R-:W-:Y:S02]  /*3420*/  FMNMX.FTZ R30, R91, R30, !PT ;  /* 0x0000001e5b1e7209 */ /* 0x000fe40007810000 */
[----:B------:R-:W-:Y:S02]  /*3430*/  ISETP.GT.AND P4, PT, R61, 0x58, PT ;  /* 0x000000583d00780c */ /* 0x000fe40003f84270 */
[----:B------:R-:W-:Y:S01]  /*3440*/  FSEL R71, R40, -INF , P3 ;  /* 0xff80000028477808 */ /* 0x000fe20001800000 */
[----:B------:R-:W4:Y:S01]  /*3450*/  MUFU.TANH R80, R80 ;  /* 0x0000005000507308 */ /* 0x000f220000002400 */
[----:B------:R-:W-:Y:S02]  /*3460*/  FMNMX.FTZ R30, R93, R30, !PT ;  /* 0x0000001e5d1e7209 */ /* 0x000fe40007810000 */
[----:B------:R-:W-:Y:S02]  /*3470*/  ISETP.GT.AND P3, PT, R61, 0x59, PT ;  /* 0x000000593d00780c */ /* 0x000fe40003f64270 */
[----:B0-----:R-:W-:-:S02]  /*3480*/  FSEL R95, R68, -INF , P4 ;  /* 0xff800000445f7808 */ /* 0x001fc40002000000 */
[----:B------:R-:W-:Y:S01]  /*3490*/  FMNMX.FTZ R30, R71, R30, !PT ;  /* 0x0000001e471e7209 */ /* 0x000fe20007810000 */
[----:B------:R2:W-:Y:S01]  /*34a0*/  MUFU.EX2 R28, R97 ;  /* 0x00000061001c7308 */ /* 0x0005e20000000800 */
[----:B------:R-:W-:Y:S02]  /*34b0*/  ISETP.GT.AND P4, PT, R61, 0x60, PT ;  /* 0x000000603d00780c */ /* 0x000fe40003f84270 */
[----:B------:R-:W-:Y:S02]  /*34c0*/  FSEL R67, R42, -INF , P3 ;  /* 0xff8000002a437808 */ /* 0x000fe40001800000 */
[----:B------:R-:W-:Y:S02]  /*34d0*/  FMNMX.FTZ R30, R95, R30, !PT ;  /* 0x0000001e5f1e7209 */ /* 0x000fe40007810000 */
[----:B------:R-:W-:Y:S01]  /*34e0*/  ISETP.GT.AND P3, PT, R61, 0x61, PT ;  /* 0x000000613d00780c */ /* 0x000fe20003f64270 */
[----:B------:R-:W0:Y:S01]  /*34f0*/  MUFU.TANH R84, R84 ;  /* 0x0000005400547308 */ /* 0x000e220000002400 */
[----:B--2---:R-:W-:-:S02]  /*3500*/  FSEL R97, R72, -INF , P4 ;  /* 0xff80000048617808 */ /* 0x004fc40002000000 */
[----:B------:R-:W-:Y:S02]  /*3510*/  FMNMX.FTZ R30, R67, R30, !PT ;  /* 0x0000001e431e7209 */ /* 0x000fe40007810000 */
[----:B------:R-:W-:Y:S02]  /*3520*/  ISETP.GT.AND P4, PT, R61, 0x68, PT ;  /* 0x000000683d00780c */ /* 0x000fe40003f84270 */
[----:B------:R-:W-:Y:S01]  /*3530*/  FSEL R63, R44, -INF , P3 ;  /* 0xff8000002c3f7808 */ /* 0x000fe20001800000 */
[----:B------:R-:W-:Y:S01]  /*3540*/  MUFU.EX2 R32, R24 ;  /* 0x0000001800207308 */ /* 0x000fe20000000800 */
[----:B------:R-:W-:Y:S02]  /*3550*/  FMNMX.FTZ R30, R97, R30, !PT ;  /* 0x0000001e611e7209 */ /* 0x000fe40007810000 */
[----:B------:R-:W-:Y:S02]  /*3560*/  ISETP.GT.AND P3, PT, R61, 0x69, PT ;  /* 0x000000693d00780c */ /* 0x000fe40003f64270 */
[----:B---3--:R-:W-:-:S02]  /*3570*/  FSEL R99, R76, -INF , P4 ;  /* 0xff8000004c637808 */ /* 0x008fc40002000000 */
[----:B------:R-:W-:Y:S01]  /*3580*/  FMNMX.FTZ R30, R63, R30, !PT ;  /* 0x0000001e3f1e7209 */ /* 0x000fe20007810000 */
[----:B------:R-:W-:Y:S01]  /*3590*/  MUFU.EX2 R181, R181 ;  /* 0x000000b500b57308 */ /* 0x000fe20000000800 */
[----:B------:R-:W-:Y:S02]  /*35a0*/  ISETP.GT.AND P4, PT, R61, 0x70, PT ;  /* 0x000000703d00780c */ /* 0x000fe40003f84270 */
[----:B------:R-:W-:Y:S02]  /*35b0*/  FSEL R59, R46, -INF , P3 ;  /* 0xff8000002e3b7808 */ /* 0x000fe40001800000 */
[----:B------:R-:W-:Y:S02]  /*35c0*/  FMNMX.FTZ R30, R99, R30, !PT ;  /* 0x0000001e631e7209 */ /* 0x000fe40007810000 */
[----:B------:R-:W-:Y:S01]  /*35d0*/  ISETP.GT.AND P3, PT, R61, 0x71, PT ;  /* 0x000000713d00780c */ /* 0x000fe20003f64270 */
[----:B------:R-:W2:Y:S01]  /*35e0*/  MUFU.EX2 R26, R34 ;  /* 0x00000022001a7308 */ /* 0x000ea20000000800 */
[----:B----4-:R-:W-:-:S02]  /*35f0*/  FSEL R101, R80, -INF , P4 ;  /* 0xff80000050657808 */ /* 0x010fc40002000000 */
[----:B------:R-:W-:Y:S02]  /*3600*/  FMNMX.FTZ R30, R59, R30, !PT ;  /* 0x0000001e3b1e7209 */ /* 0x000fe40007810000 */
[----:B------:R-:W-:Y:S02]  /*3610*/  ISETP.GT.AND P4, PT, R61, 0x78, PT ;  /* 0x000000783d00780c */ /* 0x000fe40003f84270 */
[----:B------:R-:W-:Y:S01]  /*3620*/  FSEL R57, R48, -INF , P3 ;  /* 0xff80000030397808 */ /* 0x000fe20001800000 */
[----:B------:R-:W3:Y:S01]  /*3630*/  MUFU.EX2 R183, R183 ;  /* 0x000000b700b77308 */ /* 0x000ee20000000800 */
[----:B------:R-:W-:Y:S02]  /*3640*/  FMNMX.FTZ R30, R101, R30, !PT ;  /* 0x0000001e651e7209 */ /* 0x000fe40007810000 */
[----:B------:R-:W-:Y:S02]  /*3650*/  ISETP.GT.AND P3, PT, R61, 0x79, PT ;  /* 0x000000793d00780c */ /* 0x000fe40003f64270 */
[----:B0-----:R-:W-:-:S02]  /*3660*/  FSEL R61, R84, -INF , P4 ;  /* 0xff800000543d7808 */ /* 0x001fc40002000000 */
[----:B------:R-:W-:Y:S01]  /*3670*/  FMNMX.FTZ R30, R57, R30, !PT ;  /* 0x0000001e391e7209 */ /* 0x000fe20007810000 */
[----:B------:R-:W0:Y:S01]  /*3680*/  MUFU.EX2 R177, R177 ;  /* 0x000000b100b17308 */ /* 0x000e220000000800 */
[----:B------:R-:W-:Y:S01]  /*3690*/  FSEL R55, R50, -INF , P3 ;  /* 0xff80000032377808 */ /* 0x000fe20001800000 */
[----:B--2---:R-:W-:Y:S01]  /*36a0*/  FADD.FTZ R46, R181, R26 ;  /* 0x0000001ab52e7221 */ /* 0x004fe20000010000 */
[----:B------:R-:W-:Y:S02]  /*36b0*/  FMNMX.FTZ R30, R61, R30, !PT ;  /* 0x0000001e3d1e7209 */ /* 0x000fe40007810000 */
[----:B------:R-:W-:Y:S02]  /*36c0*/  F2FP.F16.F32.PACK_AB R181, R26, R181 ;  /* 0x000000b51ab5723e */ /* 0x000fe400000000ff */
[----:B------:R-:W-:Y:S01]  /*36d0*/  FMNMX.FTZ R30, R55, R30, !PT ;  /* 0x0000001e371e7209 */ /* 0x000fe20007810000 */
[----:B------:R-:W2:Y:S04]  /*36e0*/  MUFU.EX2 R20, R20 ;  /* 0x0000001400147308 */ /* 0x000ea80000000800 */
[----:B------:R-:W4:Y:S04]  /*36f0*/  SHFL.BFLY PT, R21, R30, 0x2, 0x1f ;  /* 0x0c401f001e157f89 */ /* 0x000f2800000e0000 */
[----:B------:R-:W5:Y:S08]  /*3700*/  MUFU.EX2 R179, R179 ;  /* 0x000000b300b37308 */ /* 0x000f700000000800 */
[----:B------:R-:W1:Y:S08]  /*3710*/  MUFU.EX2 R12, R12 ;  /* 0x0000000c000c7308 */ /* 0x000e700000000800 */
[----:B------:R-:W-:Y:S01]  /*3720*/  MUFU.EX2 R173, R173 ;  /* 0x000000ad00ad7308 */ /* 0x000fe20000000800 */
[----:B----4-:R-:W-:-:S07]  /*3730*/  FMNMX.FTZ R24, R30, R21, !PT ;  /* 0x000000151e187209 */ /* 0x010fce0007810000 */
[----:B------:R4:W-:Y:S01]  /*3740*/  MUFU.EX2 R6, R109 ;  /* 0x0000006d00067308 */ /* 0x0009e20000000800 */
[----:B------:R-:W3:Y:S07]  /*3750*/  SHFL.BFLY PT, R21, R24, 0x1, 0x1f ;  /* 0x0c201f0018157f89 */ /* 0x000eee00000e0000 */
[----:B------:R-:W-:Y:S01]  /*3760*/  MUFU.EX2 R175, R175 ;  /* 0x000000af00af7308 */ /* 0x000fe20000000800 */
[----:B----4-:R-:W-:-:S07]  /*3770*/  CS2R R108, SRZ ;  /* 0x00000000006c7805 */ /* 0x010fce000001ff00 */
[----:B------:R-:W-:Y:S08]  /*3780*/  MUFU.EX2 R8, R8 ;  /* 0x0000000800087308 */ /* 0x000ff00000000800 */
[----:B------:R-:W-:Y:S01]  /*3790*/  MUFU.EX2 R169, R169 ;  /* 0x000000a900a97308 */ /* 0x000fe20000000800 */
[----:B---3--:R-:W-:-:S04]  /*37a0*/  FMNMX.FTZ R21, R24, R21, !PT ;  /* 0x0000001518157209 */ /* 0x008fc80007810000 */
[C---:B------:R-:W-:Y:S01]  /*37b0*/  FSETP.NEU.FTZ.AND P3, PT, R21.reuse, -INF , PT ;  /* 0xff8000001500780b */ /* 0x040fe20003f7d000 */
[----:B------:R-:W-:Y:S02]  /*37c0*/  FMUL.FTZ R24, R21, R4 ;  /* 0x0000000415187220 */ /* 0x000fe40000410000 */
[----:B------:R-:W-:Y:S03]  /*37d0*/  MUFU.EX2 R10, R10 ;  /* 0x0000000a000a7308 */ /* 0x000fe60000000800 */
[----:B------:R-:W-:Y:S02]  /*37e0*/  FSEL R24, R24, RZ, P3 ;  /* 0x000000ff18187208 */ /* 0x000fe40001800000 */
[----:B------:R-:W-:-:S03]  /*37f0*/  PLOP3.LUT P3, PT, PT, PT, UP1, 0x80, 0x0 ;  /* 0x000000000000781c */ /* 0x000fc60003f6f018 */
        /* <DEDUP_REMOVED lines=13> */
[-C--:B------:R-:W-:Y:S01]  /*38d0*/  FFMA.FTZ R79, R79, R4.reuse, -R24 ;  /* 0x000000044f4f7223 */ /* 0x080fe20000010818 */
[----:B------:R-:W-:Y:S01]  /*38e0*/  MUFU.EX2 R65, R65 ;  /* 0x0000004100417308 */ /* 0x000fe20000000800 */
[----:B---3--:R-:W-:Y:S01]  /*38f0*/  FADD.FTZ R11, R183, R46 ;  /* 0x0000002eb70b7221 */ /* 0x008fe20000010000 */
[-CC-:B------:R-:W-:Y:S01]  /*3900*/  FFMA.FTZ R9, R9, R4.reuse, -R24.reuse ;  /* 0x0000000409097223 */ /* 0x180fe20000010818 */
[-CC-:B------:R-:W-:Y:S01]  /*3910*/  FFMA.FTZ R81, R81, R4.reuse, -R24.reuse ;  /* 0x0000000451517223 */ /* 0x180fe20000010818 */
[-CC-:B------:R-:W-:Y:S01]  /*3920*/  FFMA.FTZ R83, R83, R4.reuse, -R24.reuse ;  /* 0x0000000453537223 */ /* 0x180fe20000010818 */
[----:B------:R-:W-:Y:S01]  /*3930*/  FADD.FTZ R46, R28, R11 ;  /* 0x0000000b1c2e7221 */ /* 0x000fe20000010000 */
[-CC-:B------:R-:W-:Y:S01]  /*3940*/  FFMA.FTZ R85, R85, R4.reuse, -R24.reuse ;  /* 0x0000000455557223 */ /* 0x180fe20000010818 */
[-C--:B------:R-:W-:Y:S01]  /*3950*/  FFMA.FTZ R3, R3, R4.reuse, -R24 ;  /* 0x0000000403037223 */ /* 0x080fe20000010818 */
[----:B------:R-:W3:Y:S01]  /*3960*/  MUFU.EX2 R88, R88 ;  /* 0x0000005800587308 */ /* 0x000ee20000000800 */
[----:B0-----:R-:W-:Y:S01]  /*3970*/  FADD.FTZ R11, R177, R46 ;  /* 0x0000002eb10b7221 */ /* 0x001fe20000010000 */
[-CC-:B------:R-:W-:Y:S01]  /*3980*/  FFMA.FTZ R87, R87, R4.reuse, -R24.reuse ;  /* 0x0000000457577223 */ /* 0x180fe20000010818 */
[-CC-:B------:R-:W-:Y:S01]  /*3990*/  FFMA.FTZ R91, R91, R4.reuse, -R24.reuse ;  /* 0x000000045b5b7223 */ /* 0x180fe20000010818 */
[-CC-:B------:R-:W-:Y:S01]  /*39a0*/  FFMA.FTZ R93, R93, R4.reuse, -R24.reuse ;  /* 0x000000045d5d7223 */ /* 0x180fe20000010818 */
[C---:B--2---:R-:W-:Y:S01]  /*39b0*/  FADD.FTZ R46, R20.reuse, R11 ;  /* 0x0000000b142e7221 */ /* 0x044fe20000010000 */
[-CC-:B------:R-:W-:Y:S01]  /*39c0*/  FFMA.FTZ R71, R71, R4.reuse, -R24.reuse ;  /* 0x0000000447477223 */ /* 0x180fe20000010818 */
[-C--:B------:R-:W-:Y:S01]  /*39d0*/  FFMA.FTZ R95, R95, R4.reuse, -R24 ;  /* 0x000000045f5f7223 */ /* 0x080fe20000010818 */
[----:B------:R-:W0:Y:S01]  /*39e0*/  MUFU.EX2 R89, R89 ;  /* 0x0000005900597308 */ /* 0x000e220000000800 */
[----:B-----5:R-:W-:Y:S01]  /*39f0*/  FADD.FTZ R11, R179, R46 ;  /* 0x0000002eb30b7221 */ /* 0x020fe20000010000 */
[----:B------:R-:W-:Y:S01]  /*3a00*/  F2FP.F16.F32.PACK_AB R177, R20, R177 ;  /* 0x000000b114b1723e */ /* 0x000fe200000000ff */
[-CC-:B------:R-:W-:Y:S01]  /*3a10*/  FFMA.FTZ R67, R67, R4.reuse, -R24.reuse ;  /* 0x0000000443437223 */ /* 0x180fe20000010818 */
[-CC-:B------:R-:W-:Y:S01]  /*3a20*/  FFMA.FTZ R97, R97, R4.reuse, -R24.reuse ;  /* 0x0000000461617223 */ /* 0x180fe20000010818 */
[----:B-1----:R-:W-:Y:S01]  /*3a30*/  FADD.FTZ R48, R12, R11 ;  /* 0x0000000b0c307221 */ /* 0x002fe20000010000 */
[-CC-:B------:R-:W-:Y:S01]  /*3a40*/  FFMA.FTZ R63, R63, R4.reuse, -R24.reuse ;  /* 0x000000043f3f7223 */ /* 0x180fe20000010818 */
[-C--:B------:R-:W-:Y:S01]  /*3a50*/  FFMA.FTZ R99, R99, R4.reuse, -R24 ;  /* 0x0000000463637223 */ /* 0x080fe20000010818 */
[----:B------:R-:W1:Y:S01]  /*3a60*/  MUFU.EX2 R182, R69 ;  /* 0x0000004500b67308 */ /* 0x000e620000000800 */
[----:B---3--:R-:W-:Y:S01]  /*3a70*/  FADD.FTZ R46, R65, R88 ;  /* 0x00000058412e7221 */ /* 0x008fe20000010000 */
        /* <DEDUP_REMOVED lines=8> */
[----:B------:R-:W-:-:S02]  /*3b00*/  F2FP.F16.F32.PACK_AB R183, R28, R183 ;  /* 0x000000b71cb7723e */ /* 0x000fc400000000ff */
[----:B------:R-:W-:-:S04]  /*3b10*/  F2FP.F16.F32.PACK_AB R179, R12, R179 ;  /* 0x000000b30cb3723e */ /* 0x000fc800000000ff */
[----:B------:R-:W0:Y:S01]  /*3b20*/  MUFU.EX2 R176, R25 ;  /* 0x0000001900b07308 */ /* 0x000e220000000800 */
[C---:B-1----:R-:W-:Y:S01]  /*3b30*/  FADD.FTZ R46, R182.reuse, R11 ;  /* 0x0000000bb62e7221 */ /* 0x042fe20000010000 */
[----:B------:R-:W-:Y:S02]  /*3b40*/  F2FP.F16.F32.PACK_AB R182, R182, R89 ;  /* 0x00000059b6b6723e */ /* 0x000fe400000000ff */
[----:B------:R-:W-:-:S04]  /*3b50*/  CS2R R88, SRZ ;  /* 0x0000000000587805 */ /* 0x000fc8000001ff00 */
[----:B------:R-:W1:Y:S08]  /*3b60*/  MUFU.EX2 R75, R75 ;  /* 0x0000004b004b7308 */ /* 0x000e700000000800 */
[----:B------:R3:W4:Y:S08]  /*3b70*/  MUFU.EX2 R178, R15 ;  /* 0x0000000f00b27308 */ /* 0x0007300000000800 */
[----:B------:R-:W5:Y:S01]  /*3b80*/  MUFU.EX2 R13, R13 ;  /* 0x0000000d000d7308 */ /* 0x000f620000000800 */
[----:B---3--:R-:W-:Y:S01]  /*3b90*/  FADD.FTZ R15, R173, R48 ;  /* 0x00000030ad0f7221 */ /* 0x008fe20000010000 */
[----:B------:R-:W-:-:S03]  /*3ba0*/  F2FP.F16.F32.PACK_AB R173, R6, R173 ;  /* 0x000000ad06ad723e */ /* 0x000fc600000000ff */
[----:B------:R-:W-:-:S03]  /*3bb0*/  FADD.FTZ R48, R6, R15 ;  /* 0x0000000f06307221 */ /* 0x000fc60000010000 */
[----:B------:R2:W-:Y:S01]  /*3bc0*/  MUFU.EX2 R152, R5 ;  /* 0x0000000500987308 */ /* 0x0005e20000000800 */
[----:B------:R-:W-:Y:S01]  /*3bd0*/  FADD.FTZ R11, R175, R48 ;  /* 0x00000030af0b7221 */ /* 0x000fe20000010000 */
[----:B------:R-:W-:-:S03]  /*3be0*/  F2FP.F16.F32.PACK_AB R175, R8, R175 ;  /* 0x000000af08af723e */ /* 0x000fc600000000ff */
[----:B------:R-:W-:-:S03]  /*3bf0*/  FADD.FTZ R48, R8, R11 ;  /* 0x0000000b08307221 */ /* 0x000fc60000010000 */
[----:B------:R-:W3:Y:S01]  /*3c00*/  MUFU.EX2 R171, R171 ;  /* 0x000000ab00ab7308 */ /* 0x000ee20000000800 */
[----:B--2---:R-:W-:Y:S01]  /*3c10*/  FADD.FTZ R5, R73, R46 ;  /* 0x0000002e49057221 */ /* 0x004fe20000010000 */
[----:B------:R-:W-:Y:S01]  /*3c20*/  FADD.FTZ R11, R169, R48 ;  /* 0x00000030a90b7221 */ /* 0x000fe20000010000 */
[----:B------:R-:W-:Y:S02]  /*3c30*/  F2FP.F16.F32.PACK_AB R169, R10, R169 ;  /* 0x000000a90aa9723e */ /* 0x000fe400000000ff */
[----:B0-----:R-:W-:Y:S01]  /*3c40*/  FADD.FTZ R46, R176, R5 ;  /* 0x00000005b02e7221 */ /* 0x001fe20000010000 */
[----:B------:R-:W-:Y:S01]  /*3c50*/  FADD.FTZ R48, R10, R11 ;  /* 0x0000000b0a307221 */ /* 0x000fe20000010000 */
[----:B------:R-:W-:Y:S01]  /*3c60*/  F2FP.F16.F32.PACK_AB R176, R176, R73 ;  /* 0x00000049b0b0723e */ /* 0x000fe200000000ff */
[----:B------:R-:W0:Y:S01]  /*3c70*/  MUFU.EX2 R172, R77 ;  /* 0x0000004d00ac7308 */ /* 0x000e220000000800 */
[----:B-1----:R-:W-:-:S04]  /*3c80*/  FADD.FTZ R5, R75, R46 ;  /* 0x0000002e4b057221 */ /* 0x002fc80000010000 */
[C---:B----4-:R-:W-:Y:S01]  /*3c90*/  FADD.FTZ R46, R178.reuse, R5 ;  /* 0x00000005b22e7221 */ /* 0x050fe20000010000 */
[----:B------:R-:W-:Y:S02]  /*3ca0*/  F2FP.F16.F32.PACK_AB R178, R178, R75 ;  /* 0x0000004bb2b2723e */ /* 0x000fe400000000ff */
[----:B------:R-:W1:Y:S01]  /*3cb0*/  MUFU.EX2 R14, R14 ;  /* 0x0000000e000e7308 */ /* 0x000e620000000800 */
[----:B-----5:R-:W-:Y:S01]  /*3cc0*/  FADD.FTZ R5, R13, R46 ;  /* 0x0000002e0d057221 */ /* 0x020fe20000010000 */
[----:B---3--:R-:W-:-:S06]  /*3cd0*/  FADD.FTZ R11, R171, R48 ;  /* 0x00000030ab0b7221 */ /* 0x008fcc0000010000 */
[----:B------:R-:W2:Y:S01]  /*3ce0*/  MUFU.EX2 R79, R79 ;  /* 0x0000004f004f7308 */ /* 0x000ea20000000800 */
[C---:B0-----:R-:W-:Y:S01]  /*3cf0*/  FADD.FTZ R0, R172.reuse, R5 ;  /* 0x00000005ac007221 */ /* 0x041fe20000010000 */
[----:B------:R-:W-:-:S06]  /*3d00*/  F2FP.F16.F32.PACK_AB R172, R172, R13 ;  /* 0x0000000dacac723e */ /* 0x000fcc00000000ff */
[----:B------:R-:W0:Y:S01]  /*3d10*/  MUFU.EX2 R153, R153 ;  /* 0x0000009900997308 */ /* 0x000e220000000800 */
[C---:B-1----:R-:W-:Y:S01]  /*3d20*/  FADD.FTZ R46, R14.reuse, R11 ;  /* 0x0000000b0e2e7221 */ /* 0x042fe20000010000 */
[----:B------:R-:W-:-:S06]  /*3d30*/  F2FP.F16.F32.PACK_AB R171, R14, R171 ;  /* 0x000000ab0eab723e */ /* 0x000fcc00000000ff */
[----:B------:R-:W1:Y:S01]  /*3d40*/  MUFU.EX2 R9, R9 ;  /* 0x0000000900097308 */ /* 0x000e620000000800 */
[----:B--2---:R-:W-:-:S04]  /*3d50*/  FADD.FTZ R5, R79, R0 ;  /* 0x000000004f057221 */ /* 0x004fc80000010000 */
[C---:B------:R-:W-:Y:S01]  /*3d60*/  FADD.FTZ R0, R174.reuse, R5 ;  /* 0x00000005ae007221 */ /* 0x040fe20000010000 */
[----:B------:R-:W-:Y:S02]  /*3d70*/  F2FP.F16.F32.PACK_AB R174, R174, R79 ;  /* 0x0000004faeae723e */ /* 0x000fe400000000ff */
[----:B------:R-:W2:Y:S01]  /*3d80*/  MUFU.EX2 R43, R43 ;  /* 0x0000002b002b7308 */ /* 0x000ea20000000800 */
[----:B0-----:R-:W-:Y:S01]  /*3d90*/  FADD.FTZ R11, R153, R46 ;  /* 0x0000002e990b7221 */ /* 0x001fe20000010000 */
[----:B------:R-:W-:-:S03]  /*3da0*/  F2FP.F16.F32.PACK_AB R153, R32, R153 ;  /* 0x000000992099723e */ /* 0x000fc600000000ff */
[----:B------:R-:W-:-:S03]  /*3db0*/  FADD.FTZ R46, R32, R11 ;  /* 0x0000000b202e7221 */ /* 0x000fc60000010000 */
        /* <DEDUP_REMOVED lines=21> */
[----:B0-----:R-:W-:-:S04]  /*3f10*/  FADD.FTZ R5, R3, R0 ;  /* 0x0000000003057221 */ /* 0x001fc80000010000 */
[C---:B------:R-:W-:Y:S01]  /*3f20*/  FADD.FTZ R0, R152.reuse, R5 ;  /* 0x0000000598007221 */ /* 0x040fe20000010000 */
[----:B------:R-:W-:Y:S02]  /*3f30*/  F2FP.F16.F32.PACK_AB R152, R152, R3 ;  /* 0x000000039898723e */ /* 0x000fe400000000ff */
        /* <DEDUP_REMOVED lines=8> */
[----:B-1----:R-:W-:Y:S01]  /*3fc0*/  FADD.FTZ R11, R41, R20 ;  /* 0x00000014290b7221 */ /* 0x002fe20000010000 */
[----:B--2---:R-:W-:-:S06]  /*3fd0*/  CS2R R90, SRZ ;  /* 0x00000000005a7805 */ /* 0x004fcc000001ff00 */
        /* <DEDUP_REMOVED lines=49> */
[----:B-1----:R-:W-:Y:S01]  /*42f0*/  FADD.FTZ R3, R61, R6 ;  /* 0x000000063d037221 */ /* 0x002fe20000010000 */
[C---:B--2---:R-:W-:Y:S01]  /*4300*/  FADD.FTZ R0, R36.reuse, R11 ;  /* 0x0000000b24007221 */ /* 0x044fe20000010000 */
[----:B------:R-:W-:Y:S02]  /*4310*/  F2FP.F16.F32.PACK_AB R167, R36, R33 ;  /* 0x0000002124a7723e */ /* 0x000fe400000000ff */
[C---:B0-----:R-:W-:Y:S01]  /*4320*/  FADD.FTZ R3, R24.reuse, R3 ;  /* 0x0000000318037221 */ /* 0x041fe20000010000 */
[----:B------:R-:W-:Y:S01]  /*4330*/  F2FP.F16.F32.PACK_AB R166, R24, R61 ;  /* 0x0000003d18a6723e */ /* 0x000fe200000000ff */
[----:B------:R-:W-:Y:S06]  /*4340*/  @!P3 BRA `(.L_x_8958) ;  /* 0x000000300058b947 */ /* 0x000fec0003800000 */
[----:B------:R-:W-:Y:S01]  /*4350*/  IMAD.MOV.U32 R6, RZ, RZ, R7 ;  /* 0x000000ffff067224 */ /* 0x000fe200078e0007 */
[----:B------:R-:W-:Y:S01]  /*4360*/  UMOV UR55, UR43 ;  /* 0x0000002b00377c82 */ /* 0x000fe20008000000 */
[----:B------:R-:W-:Y:S01]  /*4370*/  IMAD.MOV.U32 R5, RZ, RZ, R21 ;  /* 0x000000ffff057224 */ /* 0x000fe200078e0015 */
[----:B------:R-:W-:Y:S01]  /*4380*/  UMOV UR53, UR42 ;  /* 0x0000002a00357c82 */ /* 0x000fe20008000000 */
[----:B------:R-:W-:Y:S01]  /*4390*/  IMAD.MOV.U32 R151, RZ, RZ, RZ ;  /* 0x000000ffff977224 */ /* 0x000fe200078e00ff */
[----:B------:R-:W-:Y:S01]  /*43a0*/  ULDC UR50, c[0x0][0x288] ;  /* 0x0000a20000327ab9 */ /* 0x000fe20000000800 */
[----:B------:R-:W-:-:S05]  /*43b0*/  ULDC UR51, c[0x0][0x9d8] ;  /* 0x0002760000337ab9 */ /* 0x000fca0000000800 */
.L_x_8967:
        /* <DEDUP_REMOVED lines=9> */
.L_x_8960:
[----:B------:R-:W-:Y:S01]  /*4450*/  ULEA UR6, UR42, UR41, 0x3 ;  /* 0x000000292a067291 */ /* 0x000fe2000f8e183f */
[----:B------:R-:W-:-:S05]  /*4460*/  IMAD.U32 R4, RZ, RZ, UR43 ;  /* 0x0000002bff047e24 */ /* 0x000fca000f8e00ff */
[----:B------:R-:W-:-:S04]  /*4470*/  SHF.L.U32 R4, R4, 0x1f, RZ ;  /* 0x0000001f04047819 */ /* 0x000fc800000006ff */
[----:B------:R0:W1:Y:S01]  /*4480*/  SYNCS.PHASECHK.TRANS64.TRYWAIT P3, [UR6+0x28830], R4 ;  /* 0x02883004ff0075a7 */ /* 0x0000620008060146 */
[----:B------:R-:W-:Y:S05]  /*4490*/  @!P0 BRA `(.L_x_8961) ;  /* 0x0000000000048947 */ /* 0x000fea0003800000 */
[----:B------:R-:W-:Y:S01]  /*44a0*/  BPT.TRAP 0x1 ;  /* 0x000000040000795c */ /* 0x000fe20000300000 */
.L_x_8961:
[----:B-1----:R-:W-:Y:S05]  /*44b0*/  @P3 BRA `(.L_x_8959) ;  /* 0x0000000000083947 */ /* 0x002fea0003800000 */
[----:B------:R-:W1:Y:S02]  /*44c0*/  SYNCS.PHASECHK.TRANS64.TRYWAIT P3, [UR6+0x28830], R4 ;  /* 0x02883004ff0075a7 */ /* 0x000e640008060146 */
[----:B-1----:R-:W-:Y:S05]  /*44d0*/  @!P3 BRA `(.L_x_8962) ;  /* 0x000000c4003cb947 */ /* 0x002fea0003800000 */
.L_x_8959:
        /* <DEDUP_REMOVED lines=45> */
.L_x_8964:
[----:B------:R-:W-:Y:S01]  /*47b0*/  ULEA UR6, UR53, UR41, 0x3 ;  /* 0x0000002935067291 */ /* 0x000fe2000f8e183f */
[----:B------:R-:W-:-:S05]  /*47c0*/  IMAD.U32 R4, RZ, RZ, UR55 ;  /* 0x00000037ff047e24 */ /* 0x000fca000f8e00ff */
[----:B------:R-:W-:-:S04]  /*47d0*/  SHF.L.U32 R4, R4, 0x1f, RZ ;  /* 0x0000001f04047819 */ /* 0x000fc800000006ff */
[----:B------:R0:W1:Y:S01]  /*47e0*/  SYNCS.PHASECHK.TRANS64.TRYWAIT P3, [UR6+0x28850], R4 ;  /* 0x02885004ff0075a7 */ /* 0x0000620008060146 */
[----:B------:R-:W-:Y:S05]  /*47f0*/  @!P0 BRA `(.L_x_8965) ;  /* 0x0000000000048947 */ /* 0x000fea0003800000 */
[----:B------:R-:W-:Y:S01]  /*4800*/  BPT.TRAP 0x1 ;  /* 0x000000040000795c */ /* 0x000fe20000300000 */
.L_x_8965:
[----:B-1----:R-:W-:Y:S05]  /*4810*/  @P3 BRA `(.L_x_8963) ;  /* 0x0000000000083947 */ /* 0x002fea0003800000 */
[----:B------:R-:W1:Y:S02]  /*4820*/  SYNCS.PHASECHK.TRANS64.TRYWAIT P3, [UR6+0x28850], R4 ;  /* 0x02885004ff0075a7 */ /* 0x000e640008060146 */
[----:B-1----:R-:W-:Y:S05]  /*4830*/  @!P3 BRA `(.L_x_8966) ;  /* 0x000000c0007cb947 */ /* 0x002fea0003800000 */
.L_x_8963:
[----:B------:R-:W-:Y:S01]  /*4840*/  UIADD3 UR6, UR41, 0x400, URZ ;  /* 0x0000040029067890 */ /* 0x000fe2000fffe03f */
[----:B------:R-:W-:Y:S01]  /*4850*/  WARPGROUP.ARRIVE ;  /* 0x00000000000079c5 */ /* 0x000fe20000000000 */
[----:B------:R-:W-:Y:S01]  /*4860*/  UMOV UR7, 0x40000040 ;  /* 0x4000004000077882 */ /* 0x000fe20000000000 */
[----:B------:R-:W-:Y:S01]  /*4870*/  FMUL.FTZ R43, R43, UR51 ;  /* 0x000000332b2b7c20 */ /* 0x000fe20008410000 */
[----:B------:R-:W-:Y:S01]  /*4880*/  USHF.R.U32.HI UR6, URZ, 0x4, UR6 ;  /* 0x000000043f067899 */ /* 0x000fe20008011606 */
[----:B------:R-:W-:Y:S01]  /*4890*/  FMUL.FTZ R10, R25, UR51 ;  /* 0x00000033190a7c20 */ /* 0x000fe20008410000 */
[----:B------:R-:W2:Y:S01]  /*48a0*/  LDC R14, c[0x0][0x2f0] ;  /* 0x0000bc00ff0e7b82 */ /* 0x000ea20000000800 */
[----:B------:R3:W-:Y:S01]  /*48b0*/  MUFU.TANH R11, R43 ;  /* 0x0000002b000b7308 */ /* 0x0007e20000002400 */
[----:B------:R-:W-:Y:S01]  /*48c0*/  ULOP3.LUT UR6, UR6, 0x3fff, URZ, 0xc0, !UPT ;  /* 0x00003fff06067892 */ /* 0x000fe2000f8ec03f */
[----:B------:R-:W-:Y:S01]  /*48d0*/  FMUL.FTZ R192, R26, UR51 ;  /* 0x000000331ac07c20 */ /* 0x000fe20008410000 */
[----:B------:R-:W-:Y:S01]  /*48e0*/  FMUL.FTZ R38, R38, UR51 ;  /* 0x0000003326267c20 */ /* 0x000fe20008410000 */
[----:B------:R-:W-:Y:S01]  /*48f0*/  FMUL.FTZ R39, R39, UR51 ;  /* 0x0000003327277c20 */ /* 0x000fe20008410000 */
[----:B------:R-:W-:Y:S01]  /*4900*/  ULOP3.LUT UR6, UR6, 0x4000000, URZ, 0xfc, !UPT ;  /* 0x0400000006067892 */ /* 0x000fe2000f8efc3f */
[----:B------:R-:W-:Y:S01]  /*4910*/  FMUL.FTZ R42, R42, UR51 ;  /* 0x000000332a2a7c20 */ /* 0x000fe20008410000 */
[----:B------:R-:W-:Y:S01]  /*4920*/  FMUL.FTZ R46, R46, UR51 ;  /* 0x000000332e2e7c20 */ /* 0x000fe20008410000 */
[----:B------:R-:W4:Y:S01]  /*4930*/  MUFU.TANH R192, R192 ;  /* 0x000000c000c07308 */ /* 0x000f220000002400 */
[----:B------:R-:W-:Y:S01]  /*4940*/  ULEA UR10, UR53, UR6, 0xb ;  /* 0x00000006350a7291 */ /* 0x000fe2000f8e583f */
[----:B---3--:R-:W-:-:S02]  /*4950*/  VIADD R43, R17, UR36 ;  /* 0x00000024112b7c36 */ /* 0x008fc40008000000 */
[----:B------:R-:W-:Y:S01]  /*4960*/  FMUL.FTZ R47, R47, UR51 ;  /* 0x000000332f2f7c20 */ /* 0x000fe20008410000 */
[----:B------:R-:W-:Y:S01]  /*4970*/  FMUL.FTZ R50, R50, UR51 ;  /* 0x0000003332327c20 */ /* 0x000fe20008410000 */
[----:B------:R-:W-:Y:S01]  /*4980*/  FMUL.FTZ R51, R51, UR51 ;  /* 0x0000003333337c20 */ /* 0x000fe20008410000 */
[----:B------:R-:W-:Y:S01]  /*4990*/  FMUL.FTZ R54, R54, UR51 ;  /* 0x0000003336367c20 */ /* 0x000fe20008410000 */
[----:B------:R-:W-:Y:S01]  /*49a0*/  FMUL.FTZ R55, R55, UR51 ;  /* 0x0000003337377c20 */ /* 0x000fe20008410000 */
[----:B------:R-:W-:Y:S01]  /*49b0*/  UMOV UR6, UR10 ;  /* 0x0000000a00067c82 */ /* 0x000fe20008000000 */
[----:B------:R-:W-:Y:S01]  /*49c0*/  MUFU.TANH R38, R38 ;  /* 0x0000002600267308 */ /* 0x000fe20000002400 */
[----:B------:R-:W-:Y:S01]  /*49d0*/  HGMMA.64x128x16.F32 R88, R180, gdesc[UR4].tnspB, R88, gsb0 ;  /* 0x41e00004b4587df0 */ /* 0x000fe20008000858 */
[----:B------:R-:W-:Y:S01]  /*49e0*/  UIADD3 UR6, UR10, 0x80, URZ ;  /* 0x000000800a067890 */ /* 0x000fe2000fffe03f */
[----:B------:R-:W-:Y:S01]  /*49f0*/  FMUL.FTZ R58, R58, UR51 ;  /* 0x000000333a3a7c20 */ /* 0x000fe20008410000 */
[----:B------:R-:W-:Y:S01]  /*4a00*/  UMOV UR7, 0x40000040 ;  /* 0x4000004000077882 */ /* 0x000fe20000000000 */
        /* <DEDUP_REMOVED lines=12> */
[----:B---3--:R-:W-:Y:S01]  /*4ad0*/  FMUL.FTZ R39, R56, UR51 ;  /* 0x0000003338277c20 */ /* 0x008fe20008410000 */
        /* <DEDUP_REMOVED lines=16> */
[----:B------:R-:W-:Y:S01]  /*4be0*/  UISETP.GT.AND UP1, UPT, UR54, UR52, UPT ;  /* 0x000000343600728c */ /* 0x000fe2000bf24270 */
[----:B------:R-:W-:-:S05]  /*4bf0*/  UMOV UR55, UR43 ;  /* 0x0000002b00377c82 */ /* 0x000fca0008000000 */
        /* <DEDUP_REMOVED lines=22> */
[----:B------:R-:W3:Y:S01]  /*4d60*/  MUFU.TANH R182, R182 ;  /* 0x000000b600b67308 */ /* 0x000ee20000002400 */
[----:B------:R-:W-:Y:S01]  /*4d70*/  UMOV UR7, 0x40000040 ;  /* 0x4000004000077882 */ /* 0x000fe20000000000 */
[----:B------:R-:W-:Y:S01]  /*4d80*/  FMUL.FTZ R41, R57, UR51 ;  /* 0x0000003339297c20 */ /* 0x000fe20008410000 */
[----:B------:R-:W-:-:S05]  /*4d90*/  FMUL.FTZ R57, R68, UR51 ;  /* 0x0000003344397c20 */ /* 0x000fca0008410000 */
[----:B------:R-:W5:Y:S08]  /*4da0*/  MUFU.TANH R180, R180 ;  /* 0x000000b400b47308 */ /* 0x000f700000002400 */
[----:B------:R0:W-:Y:S08]  /*4db0*/  MUFU.TANH R44, R67 ;  /* 0x00000043002c7308 */ /* 0x0001f00000002400 */
[----:B------:R-:W-:Y:S01]  /*4dc0*/  MUFU.TANH R10, R10 ;  /* 0x0000000a000a7308 */ /* 0x000fe20000002400 */
[----:B0-----:R-:W-:-:S07]  /*4dd0*/  FMUL.FTZ R67, R80, UR51 ;  /* 0x0000003350437c20 */ /* 0x001fce0008410000 */
        /* <DEDUP_REMOVED lines=20> */
[----:B------:R0:W-:Y:S01]  /*4f20*/  MUFU.TANH R40, R71 ;  /* 0x0000004700287308 */ /* 0x0001e20000002400 */
[----:B------:R-:W-:Y:S01]  /*4f30*/  HGMMA.64x128x16.F32 R88, R172, gdesc[UR4].tnspB, R88, gsb0 ;  /* 0x41e00004ac587df0 */ /* 0x000fe20008000858 */
[----:B------:R-:W-:Y:S01]  /*4f40*/  UIADD3 UR6, UR10, 0x180, URZ ;  /* 0x000001800a067890 */ /* 0x000fe2000fffe03f */
[----:B------:R-:W-:-:S05]  /*4f50*/  UMOV UR7, 0x40000040 ;  /* 0x4000004000077882 */ /* 0x000fca0000000000 */
[----:B------:R-:W5:Y:S01]  /*4f60*/  MUFU.TANH R178, R178 ;  /* 0x000000b200b27308 */ /* 0x000f620000002400 */
[----:B0-----:R-:W-:-:S07]  /*4f70*/  FMUL.FTZ R71, R85, UR51 ;  /* 0x0000003355477c20 */ /* 0x001fce0008410000 */
[----:B------:R-:W0:Y:S08]  /*4f80*/  MUFU.TANH R176, R176 ;  /* 0x000000b000b07308 */ /* 0x000e300000002400 */
        /* <DEDUP_REMOVED lines=9> */
[----:B------:R4:W-:Y:S01]  /*5020*/  MUFU.TANH R48, R63 ;  /* 0x0000003f00307308 */ /* 0x0009e20000002400 */
[----:B------:R-:W-:Y:S01]  /*5030*/  HGMMA.64x128x16.F32 R88, R168, gdesc[UR4].tnspB, R88, gsb0 ;  /* 0x41e00004a8587df0 */ /* 0x000fe20008000858 */
[----:B------:R-:W-:Y:S01]  /*5040*/  @UP0 ULDC UR6, c[0x0][0x44c] ;  /* 0x0001130000060ab9 */ /* 0x000fe20000000800 */
[----:B------:R-:W-:Y:S01]  /*5050*/  UMOV UR7, 0x40000040 ;  /* 0x4000004000077882 */ /* 0x000fe20000000000 */
[----:B-1----:R-:W-:Y:S01]  /*5060*/  @P2 IMAD.HI.U32 R4, R43, UR6, RZ ;  /* 0x000000062b042c27 */ /* 0x002fe2000f8e00ff */
[----:B------:R-:W-:-:S03]  /*5070*/  @UP0 ULDC UR6, c[0x0][0x450] ;  /* 0x0001140000060ab9 */ /* 0x000fc60000000800 */
[----:B------:R-:W1:Y:S01]  /*5080*/  MUFU.TANH R174, R174 ;  /* 0x000000ae00ae7308 */ /* 0x000e620000002400 */
[----:B----4-:R-:W-:Y:S01]  /*5090*/  FMUL.FTZ R63, R77, UR51 ;  /* 0x000000334d3f7c20 */ /* 0x010fe20008410000 */
[----:B------:R-:W-:Y:S01]  /*50a0*/  @P2 SHF.R.U32.HI R43, RZ, UR6, R4 ;  /* 0x00000006ff2b2c19 */ /* 0x000fe20008011604 */
[----:B------:R-:W-:Y:S02]  /*50b0*/  UMOV UR6, 0xffffff80 ;  /* 0xffffff8000067882 */ /* 0x000fe40000000000 */
[----:B------:R-:W-:Y:S02]  /*50c0*/  UIMAD UR6, UR54, UR6, 0x1 ;  /* 0x00000001360674a4 */ /* 0x000fe4000f8e0206 */
[----:B------:R-:W4:Y:S01]  /*50d0*/  SHFL.IDX PT, R4, R43, 0x1, 0x1c1f ;  /* 0x003c1f002b047f89 */ /* 0x000f2200000e0000 */
[----:B------:R-:W-:Y:S01]  /*50e0*/  MUFU.TANH R35, R35 ;  /* 0x0000002300237308 */ /* 0x000fe20000002400 */
[----:B------:R-:W-:Y:S02]  /*50f0*/  UIADD3 UR54, UR54, -0x1, URZ ;  /* 0xffffffff36367890 */ /* 0x000fe4000fffe03f */
[----:B------:R-:W-:Y:S01]  /*5100*/  IMAD.U32 R25, RZ, RZ, UR6 ;  /* 0x00000006ff197e24 */ /* 0x000fe2000f8e00ff */
[----:B------:R-:W-:-:S03]  /*5110*/  UIADD3 UR6, UR10, 0x200, URZ ;  /* 0x000002000a067890 */ /* 0x000fc6000fffe03f */
[----:B------:R-:W-:Y:S01]  /*5120*/  IMAD R25, R16, -0x2, R25 ;  /* 0xfffffffe10197824 */ /* 0x000fe200078e0219 */
[----:B------:R-:W-:Y:S03]  /*5130*/  MUFU.TANH R63, R63 ;  /* 0x0000003f003f7308 */ /* 0x000fe60000002400 */
[----:B--2---:R-:W-:-:S05]  /*5140*/  IMAD R25, R14, UR49, R25 ;  /* 0x000000310e197c24 */ /* 0x004fca000f8e0219 */
[----:B------:R-:W-:Y:S01]  /*5150*/  MUFU.TANH R14, R78 ;  /* 0x0000004e000e7308 */ /* 0x000fe20000002400 */
[----:B----4-:R-:W-:-:S04]  /*5160*/  IADD3 R4, R4, -UR50, R25 ;  /* 0x8000003204047c10 */ /* 0x010fc8000fffe019 */
[C---:B------:R-:W-:Y:S02]  /*5170*/  ISETP.GT.AND P3, PT, R4.reuse, RZ, PT ;  /* 0x000000ff0400720c */ /* 0x040fe40003f64270 */
[----:B------:R-:W-:Y:S02]  /*5180*/  ISETP.GT.AND P4, PT, R4, 0x1, PT ;  /* 0x000000010400780c */ /* 0x000fe40003f84270 */
[----:B------:R-:W-:Y:S02]  /*5190*/  FSEL R192, R192, -INF , P3 ;  /* 0xff800000c0c07808 */ /* 0x000fe40001800000 */
[----:B------:R-:W-:Y:S02]  /*51a0*/  ISETP.GT.AND P3, PT, R4, 0x8, PT ;  /* 0x000000080400780c */ /* 0x000fe40003f64270 */
[----:B---3--:R-:W-:Y:S02]  /*51b0*/  FSEL R182, R182, -INF , P4 ;  /* 0xff800000b6b67808 */ /* 0x008fe40002000000 */
[----:B------:R-:W-:-:S02]  /*51c0*/  FMNMX.FTZ R7, R192, R6, !PT ;  /* 0x00000006c0077209 */ /* 0x000fc40007810000 */
[----:B------:R-:W-:Y:S02]  /*51d0*/  ISETP.GT.AND P4, PT, R4, 0x9, PT ;  /* 0x000000090400780c */ /* 0x000fe40003f84270 */
[----:B-----5:R-:W-:Y:S02]  /*51e0*/  FSEL R180, R180, -INF , P3 ;  /* 0xff800000b4b47808 */ /* 0x020fe40001800000 */
[----:B------:R-:W-:Y:S02]  /*51f0*/  FMNMX.FTZ R7, R182, R7, !PT ;  /* 0x00000007b6077209 */ /* 0x000fe40007810000 */
[----:B------:R-:W-:Y:S02]  /*5200*/  ISETP.GT.AND P3, PT, R4, 0x10, PT ;  /* 0x000000100400780c */ /* 0x000fe40003f64270 */
[----:B------:R-:W-:Y:S02]  /*5210*/  FSEL R178, R178, -INF , P4 ;  /* 0xff800000b2b27808 */ /* 0x000fe40002000000 */
[----:B------:R-:W-:-:S02]  /*5220*/  FMNMX.FTZ R7, R180, R7, !PT ;  /* 0x00000007b4077209 */ /* 0x000fc40007810000 */
[----:B------:R-:W-:Y:S02]  /*5230*/  ISETP.GT.AND P4, PT, R4, 0x11, PT ;  /* 0x000000110400780c */ /* 0x000fe40003f84270 */
[----:B0-----:R-:W-:Y:S02]  /*5240*/  FSEL R176, R176, -INF , P3 ;  /* 0xff800000b0b07808 */ /* 0x001fe40001800000 */
[----:B------:R-:W-:Y:S02]  /*5250*/  FMNMX.FTZ R7, R178, R7, !PT ;  /* 0x00000007b2077209 */ /* 0x000fe40007810000 */
[----:B------:R-:W-:Y:S02]  /*5260*/  ISETP.GT.AND P3, PT, R4, 0x18, PT ;  /* 0x000000180400780c */ /* 0x000fe40003f64270 */
[----:B-1----:R-:W-:Y:S02]  /*5270*/  FSEL R174, R174, -INF , P4 ;  /* 0xff800000aeae7808 */ /* 0x002fe40002000000 */
[----:B------:R-:W-:-:S02]  /*5280*/  FMNMX.FTZ R7, R176, R7, !PT ;  /* 0x00000007b0077209 */ /* 0x000fc40007810000 */
[----:B------:R-:W-:Y:S02]  /*5290*/  ISETP.GT.AND P4, PT, R4, 0x19, PT ;  /* 0x000000190400780c */ /* 0x000fe40003f84270 */
[----:B------:R-:W-:Y:S02]  /*52a0*/  FSEL R172, R38, -INF , P3 ;  /* 0xff80000026ac7808 */ /* 0x000fe40001800000 */
[----:B------:R-:W-:Y:S01]  /*52b0*/  FMNMX.FTZ R7, R174, R7, !PT ;  /* 0x00000007ae077209 */ /* 0x000fe20007810000 */
[----:B------:R0:W-:Y:S01]  /*52c0*/  MUFU.TANH R38, R74 ;  /* 0x0000004a00267308 */ /* 0x0001e20000002400 */
[----:B------:R-:W-:Y:S01]  /*52d0*/  ISETP.GT.AND P3, PT, R4, 0x20, PT ;  /* 0x000000200400780c */ /* 0x000fe20003f64270 */
[----:B0-----:R-:W-:Y:S01]  /*52e0*/  FMUL.FTZ R74, R60, UR51 ;  /* 0x000000333c4a7c20 */ /* 0x001fe20008410000 */
[----:B------:R-:W-:Y:S02]  /*52f0*/  FMUL.FTZ R60, R72, UR51 ;  /* 0x00000033483c7c20 */ /* 0x000fe40008410000 */
[----:B------:R-:W0:Y:S03]  /*5300*/  SHFL.IDX PT, R72, R43, RZ, 0x1c1f ;  /* 0x001c1fff2b487589 */ /* 0x000e2600000e0000 */
[----:B------:R-:W-:Y:S08]  /*5310*/  MUFU.TANH R74, R74 ;  /* 0x0000004a004a7308 */ /* 0x000ff00000002400 */
[----:B------:R-:W-:Y:S01]  /*5320*/  MUFU.TANH R60, R60 ;  /* 0x0000003c003c7308 */ /* 0x000fe20000002400 */
[----:B0-----:R-:W-:-:S04]  /*5330*/  IADD3 R72, R72, -UR50, R25 ;  /* 0x8000003248487c10 */ /* 0x001fc8000fffe019 */
        /* <DEDUP_REMOVED lines=8> */
[----:B------:R-:W-:Y:S01]  /*53c0*/  FMNMX.FTZ R9, R172, R7, !PT ;  /* 0x00000007ac097209 */ /* 0x000fe20007810000 */
[----:B------:R-:W-:Y:S01]  /*53d0*/  FMUL.FTZ R7, R70, UR51 ;  /* 0x0000003346077c20 */ /* 0x000fe20008410000 */
[----:B------:R-:W-:Y:S01]  /*53e0*/  ISETP.GT.AND P4, PT, R4, 0x21, PT ;  /* 0x000000210400780c */ /* 0x000fe20003f84270 */
[----:B------:R-:W-:Y:S01]  /*53f0*/  HGMMA.64x128x16.F32 R88, R152, gdesc[UR4].tnspB, R88, gsb0 ;  /* 0x41e0000498587df0 */ /* 0x000fe20008000858 */
[----:B------:R-:W-:Y:S01]  /*5400*/  FSEL R168, R42, -INF , P3 ;  /* 0xff8000002aa87808 */ /* 0x000fe20001800000 */
[----:B------:R-:W-:Y:S01]  /*5410*/  UIADD3 UR6, UR10, 0x280, URZ ;  /* 0x000002800a067890 */ /* 0x000fe2000fffe03f */
[----:B------:R-:W-:Y:S01]  /*5420*/  FMNMX.FTZ R9, R170, R9, !PT ;  /* 0x00000009aa097209 */ /* 0x000fe20007810000 */
[----:B------:R-:W0:Y:S01]  /*5430*/  MUFU.TANH R7, R7 ;  /* 0x0000000700077308 */ /* 0x000e220000002400 */
[----:B------:R-:W-:Y:S01]  /*5440*/  ISETP.GT.AND P3, PT, R4, 0x28, PT ;  /* 0x000000280400780c */ /* 0x000fe20003f64270 */
[----:B------:R-:W-:Y:S01]  /*5450*/  UMOV UR7, 0x40000040 ;  /* 0x4000004000077882 */ /* 0x000fe20000000000 */
[----:B------:R-:W-:Y:S01]  /*5460*/  FMNMX.FTZ R9, R168, R9, !PT ;  /* 0x00000009a8097209 */ /* 0x000fe20007810000 */
[----:B------:R-:W-:-:S02]  /*5470*/  WARPGROUP.DEPBAR.LE gsb0, 0x0 ;  /* 0x00008000000079c5 */ /* 0x000fc40000010000 */
[----:B------:R-:W-:Y:S01]  /*5480*/  FSEL R154, R11, -INF , P4 ;  /* 0xff8000000b9a7808 */ /* 0x000fe20002000000 */
[----:B------:R-:W-:Y:S01]  /*5490*/  WARPGROUP.ARRIVE ;  /* 0x00000000000079c5 */ /* 0x000fe20000000000 */
[----:B------:R-:W-:Y:S01]  /*54a0*/  ISETP.GT.AND P4, PT, R4, 0x29, PT ;  /* 0x000000290400780c */ /* 0x000fe20003f84270 */
[----:B------:R-:W1:Y:S01]  /*54b0*/  MUFU.TANH R11, R86 ;  /* 0x00000056000b7308 */ /* 0x000e620000002400 */
[----:B------:R-:W-:Y:S02]  /*54c0*/  FSEL R152, R46, -INF , P3 ;  /* 0xff8000002e987808 */ /* 0x000fe40001800000 */
[----:B------:R-:W-:Y:S01]  /*54d0*/  FMNMX.FTZ R9, R154, R9, !PT ;  /* 0x000000099a097209 */ /* 0x000fe20007810000 */
[----:B------:R-:W-:Y:S01]  /*54e0*/  HGMMA.64x128x16.F32 R88, R156, gdesc[UR4].tnspB, R88, gsb0 ;  /* 0x41e000049c587df0 */ /* 0x000fe20008000858 */
[----:B------:R-:W-:Y:S01]  /*54f0*/  ISETP.GT.AND P3, PT, R4, 0x30, PT ;  /* 0x000000300400780c */ /* 0x000fe20003f64270 */
[----:B------:R-:W-:Y:S01]  /*5500*/  UIADD3 UR6, UR10, 0x300, URZ ;  /* 0x000003000a067890 */ /* 0x000fe2000fffe03f */
[----:B------:R-:W-:Y:S01]  /*5510*/  FSEL R70, R47, -INF , P4 ;  /* 0xff8000002f467808 */ /* 0x000fe20002000000 */
[----:B------:R-:W-:Y:S01]  /*5520*/  UMOV UR7, 0x40000040 ;  /* 0x4000004000077882 */ /* 0x000fe20000000000 */
[----:B------:R-:W-:-:S02]  /*5530*/  FMNMX.FTZ R9, R152, R9, !PT ;  /* 0x0000000998097209 */ /* 0x000fc40007810000 */
[----:B------:R-:W-:Y:S02]  /*5540*/  ISETP.GT.AND P4, PT, R4, 0x31, PT ;  /* 0x000000310400780c */ /* 0x000fe40003f84270 */
[----:B------:R-:W-:Y:S02]  /*5550*/  FSEL R66, R50, -INF , P3 ;  /* 0xff80000032427808 */ /* 0x000fe40001800000 */
[----:B------:R-:W-:Y:S02]  /*5560*/  FMNMX.FTZ R9, R70, R9, !PT ;  /* 0x0000000946097209 */ /* 0x000fe40007810000 */
[----:B------:R-:W-:Y:S02]  /*5570*/  ISETP.GT.AND P3, PT, R4, 0x38, PT ;  /* 0x000000380400780c */ /* 0x000fe40003f64270 */
[----:B------:R-:W-:Y:S01]  /*5580*/  FSEL R62, R51, -INF , P4 ;  /* 0xff800000333e7808 */ /* 0x000fe20002000000 */
[----:B------:R-:W-:Y:S01]  /*5590*/  FMUL.FTZ R51, R65, UR51 ;  /* 0x0000003341337c20 */ /* 0x000fe20008410000 */
[----:B------:R-:W-:-:S02]  /*55a0*/  FMNMX.FTZ R9, R66, R9, !PT ;  /* 0x0000000942097209 */ /* 0x000fc40007810000 */
[----:B------:R-:W-:Y:S02]  /*55b0*/  ISETP.GT.AND P4, PT, R4, 0x39, PT ;  /* 0x000000390400780c */ /* 0x000fe40003f84270 */
[----:B------:R-:W-:Y:S01]  /*55c0*/  FSEL R58, R54, -INF , P3 ;  /* 0xff800000363a7808 */ /* 0x000fe20001800000 */
[----:B------:R-:W-:Y:S01]  /*55d0*/  MUFU.TANH R51, R51 ;  /* 0x0000003300337308 */ /* 0x000fe20000002400 */
        /* <DEDUP_REMOVED lines=20> */
[----:B------:R-:W-:Y:S01]  /*5720*/  FMNMX.FTZ R9, R48, R9, !PT ;  /* 0x0000000930097209 */ /* 0x000fe20007810000 */
[----:B------:R-:W2:Y:S01]  /*5730*/  MUFU.TANH R13, R87 ;  /* 0x00000057000d7308 */ /* 0x000ea20000002400 */
[----:B------:R-:W-:Y:S02]  /*5740*/  ISETP.GT.AND P3, PT, R4, 0x58, PT ;  /* 0x000000580400780c */ /* 0x000fe40003f64270 */
[----:B------:R-:W-:Y:S02]  /*5750*/  FSEL R44, R44, -INF , P4 ;  /* 0xff8000002c2c7808 */ /* 0x000fe40002000000 */
[----:B------:R-:W-:-:S02]  /*5760*/  FMNMX.FTZ R9, R46, R9, !PT ;  /* 0x000000092e097209 */ /* 0x000fc40007810000 */
[----:B------:R-:W-:Y:S02]  /*5770*/  ISETP.GT.AND P4, PT, R4, 0x59, PT ;  /* 0x000000590400780c */ /* 0x000fe40003f84270 */
[----:B0-----:R-:W-:Y:S02]  /*5780*/  FSEL R42, R7, -INF , P3 ;  /* 0xff800000072a7808 */ /* 0x001fe40001800000 */
        /* <DEDUP_REMOVED lines=10> */
[----:B------:R-:W-:Y:S01]  /*5830*/  FMNMX.FTZ R9, R38, R9, !PT ;  /* 0x0000000926097209 */ /* 0x000fe20007810000 */
[----:B------:R-:W-:Y:S01]  /*5840*/  FMUL.FTZ R61, R76, UR51 ;  /* 0x000000334c3d7c20 */ /* 0x000fe20008410000 */
[----:B------:R-:W-:-:S02]  /*5850*/  ISETP.GT.AND P4, PT, R4, 0x69, PT ;  /* 0x000000690400780c */ /* 0x000fc40003f84270 */
[----:B------:R-:W-:Y:S01]  /*5860*/  FSEL R14, R14, -INF , P3 ;  /* 0xff8000000e0e7808 */ /* 0x000fe20001800000 */
[----:B------:R-:W0:Y:S01]  /*5870*/  MUFU.TANH R75, R75 ;  /* 0x0000004b004b7308 */ /* 0x000e220000002400 */
[----:B------:R-:W-:Y:S02]  /*5880*/  FMNMX.FTZ R9, R12, R9, !PT ;  /* 0x000000090c097209 */ /* 0x000fe40007810000 */
[----:B------:R-:W-:Y:S02]  /*5890*/  ISETP.GT.AND P3, PT, R4, 0x70, PT ;  /* 0x000000700400780c */ /* 0x000fe40003f64270 */
[----:B------:R-:W-:Y:S02]  /*58a0*/  FSEL R21, R21, -INF , P4 ;  /* 0xff80000015157808 */ /* 0x000fe40002000000 */
[----:B------:R-:W-:Y:S01]  /*58b0*/  FMNMX.FTZ R78, R14, R9, !PT ;  /* 0x000000090e4e7209 */ /* 0x000fe20007810000 */
[----:B------:R-:W-:Y:S01]  /*58c0*/  MUFU.TANH R61, R61 ;  /* 0x0000003d003d7308 */ /* 0x000fe20000002400 */
[----:B------:R-:W-:-:S02]  /*58d0*/  ISETP.GT.AND P4, PT, R4, 0x71, PT ;  /* 0x000000710400780c */ /* 0x000fc40003f84270 */
[----:B------:R-:W-:Y:S02]  /*58e0*/  FSEL R15, R15, -INF , P3 ;  /* 0xff8000000f0f7808 */ /* 0x000fe40001800000 */
[----:B------:R-:W-:Y:S02]  /*58f0*/  FMNMX.FTZ R78, R21, R78, !PT ;  /* 0x0000004e154e7209 */ /* 0x000fe40007810000 */
[C---:B------:R-:W-:Y:S02]  /*5900*/  ISETP.GT.AND P3, PT, R4.reuse, 0x78, PT ;  /* 0x000000780400780c */ /* 0x040fe40003f64270 */
[----:B------:R-:W-:Y:S02]  /*5910*/  FSEL R9, R83, -INF , P4 ;  /* 0xff80000053097808 */ /* 0x000fe40002000000 */
[----:B------:R-:W-:Y:S02]  /*5920*/  FMNMX.FTZ R78, R15, R78, !PT ;  /* 0x0000004e0f4e7209 */ /* 0x000fe40007810000 */
[----:B------:R-:W-:-:S02]  /*5930*/  ISETP.GT.AND P4, PT, R4, 0x79, PT ;  /* 0x000000790400780c */ /* 0x000fc40003f84270 */
[----:B-1----:R-:W-:Y:S02]  /*5940*/  FSEL R11, R11, -INF , P3 ;  /* 0xff8000000b0b7808 */ /* 0x002fe40001800000 */
[----:B------:R-:W-:Y:S02]  /*5950*/  FMNMX.FTZ R78, R9, R78, !PT ;  /* 0x0000004e094e7209 */ /* 0x000fe40007810000 */
[----:B--2---:R-:W-:Y:S02]  /*5960*/  FSEL R13, R13, -INF , P4 ;  /* 0xff8000000d0d7808 */ /* 0x004fe40002000000 */
[----:B------:R-:W-:Y:S01]  /*5970*/  FMNMX.FTZ R4, R11, R78, !PT ;  /* 0x0000004e0b047209 */ /* 0x000fe20007810000 */
[----:B------:R-:W-:Y:S01]  /*5980*/  FMUL.FTZ R78, R64, UR51 ;  /* 0x00000033404e7c20 */ /* 0x000fe20008410000 */
[----:B------:R-:W-:Y:S01]  /*5990*/  ISETP.GT.AND P4, PT, R72, RZ, PT ;  /* 0x000000ff4800720c */ /* 0x000fe20003f84270 */
[----:B------:R-:W-:Y:S01]  /*59a0*/  FMUL.FTZ R64, R81, UR51 ;  /* 0x0000003351407c20 */ /* 0x000fe20008410000 */
[----:B------:R-:W-:-:S02]  /*59b0*/  FMNMX.FTZ R4, R13, R4, !PT ;  /* 0x000000040d047209 */ /* 0x000fc40007810000 */
[----:B------:R-:W-:Y:S01]  /*59c0*/  FSEL R55, R26, -INF , P5 ;  /* 0xff8000001a377808 */ /* 0x000fe20002800000 */
[----:B------:R-:W1:Y:S01]  /*59d0*/  MUFU.TANH R78, R78 ;  /* 0x0000004e004e7308 */ /* 0x000e620000002400 */
[----:B------:R-:W-:Y:S01]  /*59e0*/  ISETP.GT.AND P5, PT, R72, 0x19, PT ;  /* 0x000000194800780c */ /* 0x000fe20003fa4270 */
[----:B------:R-:W2:Y:S03]  /*59f0*/  SHFL.BFLY PT, R7, R4, 0x2, 0x1f ;  /* 0x0c401f0004077f89 */ /* 0x000ea600000e0000 */
[----:B------:R-:W-:Y:S02]  /*5a00*/  FSEL R65, R28, -INF , P5 ;  /* 0xff8000001c417808 */ /* 0x000fe40002800000 */
[----:B------:R-:W-:Y:S01]  /*5a10*/  ISETP.GT.AND P5, PT, R72, 0x21, PT ;  /* 0x000000214800780c */ /* 0x000fe20003fa4270 */
[----:B------:R-:W3:Y:S03]  /*5a20*/  MUFU.TANH R64, R64 ;  /* 0x0000004000407308 */ /* 0x000ee60000002400 */
[----:B------:R-:W-:Y:S01]  /*5a30*/  FSEL R69, R30, -INF , P5 ;  /* 0xff8000001e457808 */ /* 0x000fe20002800000 */
[----:B------:R-:W-:-:S02]  /*5a40*/  WARPGROUP.DEPBAR.LE gsb0, 0x0 ;  /* 0x00008000000079c5 */ /* 0x000fc40000010000 */
[----:B------:R-:W-:Y:S01]  /*5a50*/  WARPGROUP.ARRIVE ;  /* 0x00000000000079c5 */ /* 0x000fe20000000000 */
[----:B------:R-:W-:-:S04]  /*5a60*/  ISETP.GT.AND P5, PT, R72, 0x29, PT ;  /* 0x000000294800780c */ /* 0x000fc80003fa4270 */
[----:B------:R-:W-:Y:S01]  /*5a70*/  FSEL R33, R33, -INF , P5 ;  /* 0xff80000021217808 */ /* 0x000fe20002800000 */
[----:B------:R-:W-:Y:S01]  /*5a80*/  HGMMA.64x128x16.F32 R88, R160, gdesc[UR4].tnspB, R88, gsb0 ;  /* 0x41e00004a0587df0 */ /* 0x000fe20008000858 */
[----:B------:R-:W-:Y:S01]  /*5a90*/  ISETP.GT.AND P5, PT, R72, 0x31, PT ;  /* 0x000000314800780c */ /* 0x000fe20003fa4270 */
[----:B------:R-:W-:Y:S01]  /*5aa0*/  UIADD3 UR6, UR10, 0x380, URZ ;  /* 0x000003800a067890 */ /* 0x000fe2000fffe03f */
[----:B------:R-:W-:Y:S02]  /*5ab0*/  UMOV UR7, 0x40000040 ;  /* 0x4000004000077882 */ /* 0x000fe40000000000 */
[----:B------:R-:W-:Y:S02]  /*5ac0*/  FSEL R77, R34, -INF , P5 ;  /* 0xff800000224d7808 */ /* 0x000fe40002800000 */
[----:B--2---:R-:W-:Y:S02]  /*5ad0*/  FMNMX.FTZ R7, R4, R7, !PT ;  /* 0x0000000704077209 */ /* 0x004fe40007810000 */
[----:B------:R-:W2:Y:S01]  /*5ae0*/  LDC R4, c[0x0][0x988] ;  /* 0x00026200ff047b82 */ /* 0x000ea20000000800 */
[----:B------:R-:W-:-:S02]  /*5af0*/  ISETP.GT.AND P5, PT, R72, 0x39, PT ;  /* 0x000000394800780c */ /* 0x000fc40003fa4270 */
[----:B------:R-:W4:Y:S02]  /*5b00*/  SHFL.BFLY PT, R68, R7, 0x1, 0x1f ;  /* 0x0c201f0007447f89 */ /* 0x000f2400000e0000 */
[----:B------:R-:W-:Y:S02]  /*5b10*/  FSEL R81, R36, -INF , P5 ;  /* 0xff80000024517808 */ /* 0x000fe40002800000 */
[----:B------:R-:W-:-:S04]  /*5b20*/  ISETP.GT.AND P5, PT, R72, 0x41, PT ;  /* 0x000000414800780c */ /* 0x000fc80003fa4270 */
[----:B------:R-:W-:Y:S02]  /*5b30*/  FSEL R41, R41, -INF , P5 ;  /* 0xff80000029297808 */ /* 0x000fe40002800000 */
[----:B------:R-:W-:-:S04]  /*5b40*/  ISETP.GT.AND P5, PT, R72, 0x49, PT ;  /* 0x000000494800780c */ /* 0x000fc80003fa4270 */
[----:B0-----:R-:W-:Y:S02]  /*5b50*/  FSEL R75, R75, -INF , P5 ;  /* 0xff8000004b4b7808 */ /* 0x001fe40002800000 */
[----:B------:R-:W-:-:S04]  /*5b60*/  ISETP.GT.AND P5, PT, R72, 0x51, PT ;  /* 0x000000514800780c */ /* 0x000fc80003fa4270 */
[----:B------:R-:W-:Y:S02]  /*5b70*/  FSEL R51, R51, -INF , P5 ;  /* 0xff80000033337808 */ /* 0x000fe40002800000 */
[----:B------:R-:W-:Y:S02]  /*5b80*/  ISETP.GT.AND P5, PT, R72, 0x59, PT ;  /* 0x000000594800780c */ /* 0x000fe40003fa4270 */
[----:B----4-:R-:W-:Y:S01]  /*5b90*/  FMNMX.FTZ R7, R7, R68, !PT ;  /* 0x0000004407077209 */ /* 0x010fe20007810000 */
[----:B------:R-:W-:Y:S01]  /*5ba0*/  FMUL.FTZ R68, R84, UR51 ;  /* 0x0000003354447c20 */ /* 0x000fe20008410000 */
[----:B------:R-:W-:Y:S02]  /*5bb0*/  FSEL R53, R53, -INF , P5 ;  /* 0xff80000035357808 */ /* 0x000fe40002800000 */
[C---:B------:R-:W-:Y:S01]  /*5bc0*/  FSETP.NEU.FTZ.AND P3, PT, R7.reuse, -INF , PT ;  /* 0xff8000000700780b */ /* 0x040fe20003f7d000 */
[----:B--2---:R-:W-:Y:S01]  /*5bd0*/  FMUL.FTZ R45, R7, R4 ;  /* 0x00000004072d7220 */ /* 0x004fe20000410000 */
[----:B------:R-:W-:Y:S01]  /*5be0*/  ISETP.GT.AND P5, PT, R72, 0x61, PT ;  /* 0x000000614800780c */ /* 0x000fe20003fa4270 */
[----:B------:R-:W0:Y:S03]  /*5bf0*/  MUFU.TANH R68, R68 ;  /* 0x0000004400447308 */ /* 0x000e260000002400 */
[----:B------:R-:W-:-:S02]  /*5c00*/  FSEL R25, R45, RZ, P3 ;  /* 0x000000ff2d197208 */ /* 0x000fc40001800000 */
[----:B------:R-:W-:Y:S02]  /*5c10*/  FSEL R45, R8, -INF , P4 ;  /* 0xff800000082d7808 */ /* 0x000fe40002000000 */
[----:B------:R-:W-:Y:S01]  /*5c20*/  ISETP.GT.AND P4, PT, R72, 0x8, PT ;  /* 0x000000084800780c */ /* 0x000fe20003f84270 */
[-CC-:B------:R-:W-:Y:S01]  /*5c30*/  FFMA.FTZ R153, R54, R4.reuse, -R25.reuse ;  /* 0x0000000436997223 */ /* 0x180fe20000010819 */
        /* <DEDUP_REMOVED lines=9> */
[--C-:B------:R-:W-:Y:S01]  /*5cd0*/  FFMA.FTZ R8, R182, R4, -R25.reuse ;  /* 0x00000004b6087223 */ /* 0x100fe20000010819 */
[----:B------:R-:W-:Y:S01]  /*5ce0*/  FSEL R27, R27, -INF , P4 ;  /* 0xff8000001b1b7808 */ /* 0x000fe20002000000 */
[----:B------:R-:W-:Y:S01]  /*5cf0*/  MUFU.EX2 R181, R181 ;  /* 0x000000b500b57308 */ /* 0x000fe20000000800 */
        /* <DEDUP_REMOVED lines=53> */
[----:B------:R-:W-:Y:S01]  /*6050*/  FFMA.FTZ R13, R13, R4, -R25 ;  /* 0x000000040d0d7223 */ /* 0x000fe20000010819 */
[----:B------:R-:W-:Y:S01]  /*6060*/  FSEL R39, R74, -INF , P4 ;  /* 0xff8000004a277808 */ /* 0x000fe20002000000 */
[----:B------:R2:W-:Y:S01]  /*6070*/  MUFU.EX2 R26, R154 ;  /* 0x0000009a001a7308 */ /* 0x0005e20000000800 */
[----:B------:R-:W-:-:S02]  /*6080*/  FMNMX.FTZ R28, R41, R28, !PT ;  /* 0x0000001c291c7209 */ /* 0x000fc40007810000 */
[----:B------:R-:W-:Y:S02]  /*6090*/  ISETP.GT.AND P4, PT, R72, 0x50, PT ;  /* 0x000000504800780c */ /* 0x000fe40003f84270 */
[----:B------:R-:W-:Y:S02]  /*60a0*/  FMNMX.FTZ R28, R39, R28, !PT ;  /* 0x0000001c271c7209 */ /* 0x000fe40007810000 */
[----:B-1----:R-:W-:Y:S01]  /*60b0*/  FSEL R79, R78, -INF , P4 ;  /* 0xff8000004e4f7808 */ /* 0x002fe20002000000 */
[----:B------:R1:W-:Y:S01]  /*60c0*/  MUFU.EX2 R24, R170 ;  /* 0x000000aa00187308 */ /* 0x0003e20000000800 */
[----:B------:R-:W-:Y:S02]  /*60d0*/  FMNMX.FTZ R28, R75, R28, !PT ;  /* 0x0000001c4b1c7209 */ /* 0x000fe40007810000 */
[----:B------:R-:W-:Y:S02]  /*60e0*/  ISETP.GT.AND P4, PT, R72, 0x58, PT ;  /* 0x000000584800780c */ /* 0x000fe40003f84270 */
[----:B------:R-:W-:-:S02]  /*60f0*/  FMNMX.FTZ R30, R79, R28, !PT ;  /* 0x0000001c4f1e7209 */ /* 0x000fc40007810000 */
[----:B------:R-:W-:Y:S01]  /*6100*/  FSEL R57, R57, -INF , P4 ;  /* 0xff80000039397808 */ /* 0x000fe20002000000 */
[----:B------:R-:W-:Y:S01]  /*6110*/  MUFU.EX2 R173, R173 ;  /* 0x000000ad00ad7308 */ /* 0x000fe20000000800 */
[----:B------:R-:W-:Y:S02]  /*6120*/  FMNMX.FTZ R30, R51, R30, !PT ;  /* 0x0000001e331e7209 */ /* 0x000fe40007810000 */
[----:B------:R-:W-:Y:S02]  /*6130*/  ISETP.GT.AND P4, PT, R72, 0x60, PT ;  /* 0x000000604800780c */ /* 0x000fe40003f84270 */
[----:B------:R-:W-:Y:S02]  /*6140*/  FMNMX.FTZ R30, R57, R30, !PT ;  /* 0x0000001e391e7209 */ /* 0x000fe40007810000 */
[----:B------:R-:W-:Y:S01]  /*6150*/  FSEL R85, R60, -INF , P4 ;  /* 0xff8000003c557808 */ /* 0x000fe20002000000 */
[----:B------:R-:W-:Y:S02]  /*6160*/  WARPGROUP.DEPBAR.LE gsb0, 0x0 ;  /* 0x00008000000079c5 */ /* 0x000fe40000010000 */
[----:B------:R-:W-:Y:S01]  /*6170*/  FMNMX.FTZ R30, R53, R30, !PT ;  /* 0x0000001e351e7209 */ /* 0x000fe20007810000 */
[----:B------:R-:W-:Y:S01]  /*6180*/  WARPGROUP.ARRIVE ;  /* 0x00000000000079c5 */ /* 0x000fe20000000000 */
[----:B------:R-:W-:Y:S01]  /*6190*/  ISETP.GT.AND P4, PT, R72, 0x68, PT ;  /* 0x000000684800780c */ /* 0x000fe20003f84270 */
[----:B------:R-:W-:Y:S01]  /*61a0*/  MUFU.EX2 R175, R175 ;  /* 0x000000af00af7308 */ /* 0x000fe20000000800 */
[----:B------:R-:W-:-:S02]  /*61b0*/  FSEL R59, R59, -INF , P5 ;  /* 0xff8000003b3b7808 */ /* 0x000fc40002800000 */
[----:B------:R-:W-:Y:S01]  /*61c0*/  FMNMX.FTZ R32, R85, R30, !PT ;  /* 0x0000001e55207209 */ /* 0x000fe20007810000 */
[----:B------:R-:W-:Y:S01]  /*61d0*/  HGMMA.64x128x16.F32 R88, R164, gdesc[UR4].tnspB, R88, gsb0 ;  /* 0x41e00004a4587df0 */ /* 0x000fe20008000858 */
[C---:B------:R-:W-:Y:S02]  /*61e0*/  ISETP.GT.AND P5, PT, R72.reuse, 0x69, PT ;  /* 0x000000694800780c */ /* 0x040fe40003fa4270 */
[----:B------:R-:W-:Y:S01]  /*61f0*/  FSEL R61, R61, -INF , P4 ;  /* 0xff8000003d3d7808 */ /* 0x000fe20002000000 */
[----:B------:R-:W-:Y:S01]  /*6200*/  MUFU.EX2 R28, R70 ;  /* 0x00000046001c7308 */ /* 0x000fe20000000800 */
[----:B------:R-:W-:Y:S02]  /*6210*/  FMNMX.FTZ R32, R59, R32, !PT ;  /* 0x000000203b207209 */ /* 0x000fe40007810000 */
[----:B------:R-:W-:Y:S02]  /*6220*/  ISETP.GT.AND P4, PT, R72, 0x70, PT ;  /* 0x000000704800780c */ /* 0x000fe40003f84270 */
        /* <DEDUP_REMOVED lines=8> */
[----:B---3--:R-:W-:-:S02]  /*62b0*/  FSEL R191, R64, -INF , P5 ;  /* 0xff80000040bf7808 */ /* 0x008fc40002800000 */
[----:B------:R-:W-:Y:S02]  /*62c0*/  FMNMX.FTZ R34, R87, R32, !PT ;  /* 0x0000002057227209 */ /* 0x000fe40007810000 */
[----:B------:R-:W-:Y:S02]  /*62d0*/  ISETP.GT.AND P5, PT, R72, 0x79, PT ;  /* 0x000000794800780c */ /* 0x000fe40003fa4270 */
[----:B0-----:R-:W-:Y:S01]  /*62e0*/  FSEL R193, R68, -INF , P4 ;  /* 0xff80000044c17808 */ /* 0x001fe20002000000 */
[----:B------:R-:W-:Y:S01]  /*62f0*/  MUFU.EX2 R171, R171 ;  /* 0x000000ab00ab7308 */ /* 0x000fe20000000800 */
[----:B------:R-:W-:Y:S02]  /*6300*/  FMNMX.FTZ R34, R191, R34, !PT ;  /* 0x00000022bf227209 */ /* 0x000fe40007810000 */
[----:B------:R-:W-:Y:S01]  /*6310*/  FSEL R195, R71, -INF , P5 ;  /* 0xff80000047c37808 */ /* 0x000fe20002800000 */
[----:B------:R-:W-:Y:S01]  /*6320*/  FFMA.FTZ R71, R21, R4, -R25 ;  /* 0x0000000415477223 */ /* 0x000fe20000010819 */
[----:B------:R-:W-:-:S02]  /*6330*/  FMNMX.FTZ R34, R193, R34, !PT ;  /* 0x00000022c1227209 */ /* 0x000fc40007810000 */
[----:B------:R-:W-:Y:S01]  /*6340*/  IADD3 R44, -R23, 0xb, RZ ;  /* 0x0000000b172c7810 */ /* 0x000fe20007ffe1ff */
[----:B------:R-:W-:Y:S01]  /*6350*/  MUFU.EX2 R32, R56 ;  /* 0x0000003800207308 */ /* 0x000fe20000000800 */
[----:B------:R-:W-:Y:S01]  /*6360*/  FMNMX.FTZ R54, R195, R34, !PT ;  /* 0x00000022c3367209 */ /* 0x000fe20007810000 */
[----:B------:R-:W-:-:S04]  /*6370*/  FFMA.FTZ R34, R50, R4, -R25 ;  /* 0x0000000432227223 */ /* 0x000fc80000010819 */
[----:B------:R-:W0:Y:S02]  /*6380*/  SHFL.BFLY PT, R67, R54, 0x2, 0x1f ;  /* 0x0c401f0036437f89 */ /* 0x000e2400000e0000 */
        /* <DEDUP_REMOVED lines=26> */
[-C--:B------:R-:W-:Y:S01]  /*6530*/  FFMA.FTZ R27, R55, R4.reuse, -R42 ;  /* 0x00000004371b7223 */ /* 0x080fe2000001082a */
[----:B------:R-:W-:Y:S01]  /*6540*/  FMUL.FTZ R46, R45, R4 ;  /* 0x000000042d2e7220 */ /* 0x000fe20000410000 */
[----:B------:R-:W-:-:S02]  /*6550*/  IMAD.U32 R45, RZ, RZ, UR42 ;  /* 0x0000002aff2d7e24 */ /* 0x000fc4000f8e00ff */
[----:B------:R-:W-:Y:S01]  /*6560*/  FADD.FTZ R5, -R6, R5 ;  /* 0x0000000506057221 */ /* 0x000fe20000010100 */
[-CC-:B--2---:R-:W-:Y:S01]  /*6570*/  FFMA.FTZ R154, R39, R4.reuse, -R42.reuse ;  /* 0x00000004279a7223 */ /* 0x184fe2000001082a */
[-CC-:B------:R-:W-:Y:S01]  /*6580*/  FFMA.FTZ R178, R29, R4.reuse, -R42.reuse ;  /* 0x000000041db27223 */ /* 0x180fe2000001082a */
[-CC-:B------:R-:W-:Y:S01]  /*6590*/  FFMA.FTZ R29, R65, R4.reuse, -R42.reuse ;  /* 0x00000004411d7223 */ /* 0x180fe2000001082a */
[-C--:B------:R-:W-:Y:S01]  /*65a0*/  FMUL.FTZ R5, R5, R4.reuse ;  /* 0x0000000405057220 */ /* 0x080fe20000410000 */
[----:B------:R-:W0:Y:S01]  /*65b0*/  MUFU.EX2 R6, R46 ;  /* 0x0000002e00067308 */ /* 0x000e220000000800 */
[----:B------:R-:W-:Y:S01]  /*65c0*/  @!P1 LEA R45, R45, UR41, 0x3 ;  /* 0x000000292d2d9c11 */ /* 0x000fe2000f8e18ff */
[-CC-:B------:R-:W-:Y:S01]  /*65d0*/  FFMA.FTZ R172, R31, R4.reuse, -R42.reuse ;  /* 0x000000041fac7223 */ /* 0x180fe2000001082a */
[-CC-:B------:R-:W-:Y:S01]  /*65e0*/  FFMA.FTZ R31, R69, R4.reuse, -R42.reuse ;  /* 0x00000004451f7223 */ /* 0x180fe2000001082a */
[-CC-:B------:R-:W-:Y:S01]  /*65f0*/  FFMA.FTZ R174, R73, R4.reuse, -R42.reuse ;  /* 0x0000000449ae7223 */ /* 0x180fe2000001082a */
[----:B------:R-:W-:Y:S01]  /*6600*/  FFMA.FTZ R33, R33, R4, -R42 ;  /* 0x0000000421217223 */ /* 0x000fe2000001082a */
[----:B------:R-:W-:-:S02]  /*6610*/  @!P1 VIADD R45, R45, 0x28840 ;  /* 0x000288402d2d9836 */ /* 0x000fc40000000000 */
[-CC-:B------:R-:W-:Y:S01]  /*6620*/  FFMA.FTZ R168, R35, R4.reuse, -R42.reuse ;  /* 0x0000000423a87223 */ /* 0x180fe2000001082a */
[----:B------:R-:W2:Y:S01]  /*6630*/  MUFU.EX2 R5, R5 ;  /* 0x0000000500057308 */ /* 0x000ea20000000800 */
[-CC-:B------:R-:W-:Y:S01]  /*6640*/  FFMA.FTZ R35, R77, R4.reuse, -R42.reuse ;  /* 0x000000044d237223 */ /* 0x180fe2000001082a */
[-CC-:B-1----:R-:W-:Y:S01]  /*6650*/  FFMA.FTZ R170, R37, R4.reuse, -R42.reuse ;  /* 0x0000000425aa7223 */ /* 0x182fe2000001082a */
[----:B------:R-:W-:Y:S01]  /*6660*/  @!P1 PRMT R45, RZ, 0x654, R45 ;  /* 0x00000654ff2d9816 */ /* 0x000fe2000000002d */
[-CC-:B------:R-:W-:Y:S01]  /*6670*/  FFMA.FTZ R37, R81, R4.reuse, -R42.reuse ;  /* 0x0000000451257223 */ /* 0x180fe2000001082a */
[-CC-:B------:R-:W-:Y:S01]  /*6680*/  FFMA.FTZ R152, R83, R4.reuse, -R42.reuse ;  /* 0x0000000453987223 */ /* 0x180fe2000001082a */
[----:B------:R-:W-:Y:S01]  /*6690*/  FFMA.FTZ R41, R41, R4, -R42 ;  /* 0x0000000429297223 */ /* 0x000fe2000001082a */
[----:B------:R-:W-:Y:S02]  /*66a0*/  WARPGROUP.DEPBAR.LE gsb0, 0x0 ;  /* 0x00008000000079c5 */ /* 0x000fe40000010000 */
[----:B------:R-:W1:Y:S01]  /*66b0*/  MUFU.EX2 R15, R15 ;  /* 0x0000000f000f7308 */ /* 0x000e620000000800 */
[----:B0-----:R-:W-:Y:S01]  /*66c0*/  FFMA.FTZ R39, R6, R0, R181 ;  /* 0x0000000006277223 */ /* 0x001fe200000100b5 */
[----:B------:R0:W-:Y:S06]  /*66d0*/  BAR.ARV R44, 0x100 ;  /* 0x0004002c0000751d */ /* 0x0001ec0000002000 */
[----:B------:R-:W0:Y:S01]  /*66e0*/  MUFU.EX2 R182, R182 ;  /* 0x000000b600b67308 */ /* 0x000e220000000800 */
[----:B--2---:R-:W-:Y:S01]  /*66f0*/  FFMA.FTZ R46, R5, R3, R180 ;  /* 0x00000003052e7223 */ /* 0x004fe200000100b4 */
[----:B------:R2:W-:Y:S01]  /*6700*/  @!P1 SYNCS.ARRIVE.TRANS64.RED.A1T0 RZ, [R45+URZ], RZ ;  /* 0x000000ff2dff99a7 */ /* 0x0005e2000810043f */
[C---:B------:R-:W-:Y:S01]  /*6710*/  FADD.FTZ R0, R8.reuse, R39 ;  /* 0x0000002708007221 */ /* 0x040fe20000010000 */
[-CC-:B------:R-:W-:Y:S01]  /*6720*/  FFMA.FTZ R3, R75, R4.reuse, -R42.reuse ;  /* 0x000000044b037223 */ /* 0x180fe2000001082a */
[----:B------:R-:W-:Y:S01]  /*6730*/  F2FP.F16.F32.PACK_AB R181, R8, R181 ;  /* 0x000000b508b5723e */ /* 0x000fe200000000ff */
[----:B------:R-:W-:Y:S01]  /*6740*/  FFMA.FTZ R156, R79, R4, -R42 ;  /* 0x000000044f9c7223 */ /* 0x000fe2000001082a */
[----:B------:R-:W-:Y:S01]  /*6750*/  FADD.FTZ R39, R183, R0 ;  /* 0x00000000b7277221 */ /* 0x000fe20000010000 */
[----:B------:R-:W3:Y:S01]  /*6760*/  MUFU.EX2 R43, R43 ;  /* 0x0000002b002b7308 */ /* 0x000ee20000000800 */
[C---:B-1----:R-:W-:Y:S01]  /*6770*/  F2FP.F16.F32.PACK_AB R180, R15.reuse, R180 ;  /* 0x000000b40fb4723e */ /* 0x042fe200000000ff */
[----:B--2---:R-:W-:Y:S01]  /*6780*/  FADD.FTZ R45, R15, R46 ;  /* 0x0000002e0f2d7221 */ /* 0x004fe20000010000 */
[----:B------:R-:W-:Y:S01]  /*6790*/  FADD.FTZ R0, R10, R39 ;  /* 0x000000270a007221 */ /* 0x000fe20000010000 */
[-CC-:B------:R-:W-:Y:S01]  /*67a0*/  FFMA.FTZ R51, R51, R4.reuse, -R42.reuse ;  /* 0x0000000433337223 */ /* 0x180fe2000001082a */
[-CC-:B------:R-:W-:Y:S01]  /*67b0*/  FFMA.FTZ R57, R57, R4.reuse, -R42.reuse ;  /* 0x0000000439397223 */ /* 0x180fe2000001082a */
[-C--:B------:R-:W-:Y:S01]  /*67c0*/  FFMA.FTZ R53, R53, R4.reuse, -R42 ;  /* 0x0000000435357223 */ /* 0x080fe2000001082a */
[----:B------:R-:W-:Y:S01]  /*67d0*/  FADD.FTZ R39, R177, R0 ;  /* 0x00000000b1277221 */ /* 0x000fe20000010000 */
[----:B------:R-:W1:Y:S01]  /*67e0*/  MUFU.EX2 R176, R176 ;  /* 0x000000b000b07308 */ /* 0x000e620000000800 */
[----:B0-----:R-:W-:Y:S01]  /*67f0*/  FADD.FTZ R44, R182, R45 ;  /* 0x0000002db62c7221 */ /* 0x001fe20000010000 */
[-CC-:B------:R-:W-:Y:S01]  /*6800*/  FFMA.FTZ R85, R85, R4.reuse, -R42.reuse ;  /* 0x0000000455557223 */ /* 0x180fe2000001082a */
[----:B------:R-:W-:Y:S01]  /*6810*/  FADD.FTZ R0, R20, R39 ;  /* 0x0000002714007221 */ /* 0x000fe20000010000 */
[-CC-:B------:R-:W-:Y:S01]  /*6820*/  FFMA.FTZ R59, R59, R4.reuse, -R42.reuse ;  /* 0x000000043b3b7223 */ /* 0x180fe2000001082a */
[-CC-:B------:R-:W-:Y:S01]  /*6830*/  FFMA.FTZ R61, R61, R4.reuse, -R42.reuse ;  /* 0x000000043d3d7223 */ /* 0x180fe2000001082a */
[-CC-:B------:R-:W-:Y:S01]  /*6840*/  FFMA.FTZ R63, R63, R4.reuse, -R42.reuse ;  /* 0x000000043f3f7223 */ /* 0x180fe2000001082a */
[-C--:B------:R-:W-:Y:S01]  /*6850*/  FFMA.FTZ R87, R87, R4.reuse, -R42 ;  /* 0x0000000457577223 */ /* 0x080fe2000001082a */
[----:B------:R-:W0:Y:S01]  /*6860*/  MUFU.EX2 R27, R27 ;  /* 0x0000001b001b7308 */ /* 0x000e220000000800 */
[----:B---3--:R-:W-:Y:S01]  /*6870*/  FADD.FTZ R45, R43, R44 ;  /* 0x0000002c2b2d7221 */ /* 0x008fe20000010000 */
[-CC-:B------:R-:W-:Y:S01]  /*6880*/  FFMA.FTZ R191, R191, R4.reuse, -R42.reuse ;  /* 0x00000004bfbf7223 */ /* 0x180fe2000001082a */
[-CC-:B------:R-:W-:Y:S01]  /*6890*/  FFMA.FTZ R193, R193, R4.reuse, -R42.reuse ;  /* 0x00000004c1c17223 */ /* 0x180fe2000001082a */
[----:B------:R-:W-:Y:S01]  /*68a0*/  FFMA.FTZ R42, R195, R4, -R42 ;  /* 0x00000004c32a7223 */ /* 0x000fe2000001082a */
[----:B------:R-:W-:Y:S01]  /*68b0*/  IMAD.U32 R47, RZ, RZ, UR53 ;  /* 0x00000035ff2f7e24 */ /* 0x000fe2000f8e00ff */
[----:B------:R-:W-:Y:S01]  /*68c0*/  PLOP3.LUT P3, PT, PT, PT, UP1, 0x80, 0x0 ;  /* 0x000000000000781c */ /* 0x000fe20003f6f018 */
[----:B------:R-:W-:Y:S01]  /*68d0*/  UMOV UR53, UR42 ;  /* 0x0000002a00357c82 */ /* 0x000fe20008000000 */
[----:B------:R-:W2:Y:S01]  /*68e0*/  MUFU.EX2 R178, R178 ;  /* 0x000000b200b27308 */ /* 0x000ea20000000800 */
[----:B-1----:R-:W-:Y:S01]  /*68f0*/  FADD.FTZ R44, R176, R45 ;  /* 0x0000002db02c7221 */ /* 0x002fe20000010000 */
[----:B------:R-:W-:Y:S01]  /*6900*/  @!P1 LEA R47, R47, UR41, 0x3 ;  /* 0x000000292f2f9c11 */ /* 0x000fe2000f8e18ff */
[-C--:B------:R-:W-:Y:S01]  /*6910*/  FMUL.FTZ R88, R88, R5.reuse ;  /* 0x0000000558587220 */ /* 0x080fe20000410000 */
[-C--:B------:R-:W-:Y:S01]  /*6920*/  FMUL.FTZ R89, R89, R5.reuse ;  /* 0x0000000559597220 */ /* 0x080fe20000410000 */
[-C--:B------:R-:W-:Y:S01]  /*6930*/  FMUL.FTZ R92, R92, R5.reuse ;  /* 0x000000055c5c7220 */ /* 0x080fe20000410000 */
[-C--:B------:R-:W-:Y:S01]  /*6940*/  FMUL.FTZ R93, R93, R5.reuse ;  /* 0x000000055d5d7220 */ /* 0x080fe20000410000 */
[----:B------:R-:W-:Y:S01]  /*6950*/  @!P1 VIADD R46, R47, 0x28860 ;  /* 0x000288602f2e9836 */ /* 0x000fe20000000000 */
[----:B------:R-:W1:Y:S01]  /*6960*/  MUFU.EX2 R29, R29 ;  /* 0x0000001d001d7308 */ /* 0x000e620000000800 */
[----:B0-----:R-:W-:Y:S01]  /*6970*/  FADD.FTZ R25, R27, R44 ;  /* 0x0000002c1b197221 */ /* 0x001fe20000010000 */
[-C--:B------:R-:W-:Y:S01]  /*6980*/  FMUL.FTZ R96, R96, R5.reuse ;  /* 0x0000000560607220 */ /* 0x080fe20000410000 */
[-C--:B------:R-:W-:Y:S01]  /*6990*/  FMUL.FTZ R97, R97, R5.reuse ;  /* 0x0000000561617220 */ /* 0x080fe20000410000 */
[----:B------:R-:W-:Y:S01]  /*69a0*/  @!P1 PRMT R46, RZ, 0x654, R46 ;  /* 0x00000654ff2e9816 */ /* 0x000fe2000000002e */
[-C--:B------:R-:W-:Y:S01]  /*69b0*/  FMUL.FTZ R100, R100, R5.reuse ;  /* 0x0000000564647220 */ /* 0x080fe20000410000 */
[-C--:B------:R-:W-:Y:S01]  /*69c0*/  FMUL.FTZ R101, R101, R5.reuse ;  /* 0x0000000565657220 */ /* 0x080fe20000410000 */
[-C--:B------:R-:W-:Y:S01]  /*69d0*/  FMUL.FTZ R104, R104, R5.reuse ;  /* 0x0000000568687220 */ /* 0x080fe20000410000 */
[----:B------:R-:W0:Y:S01]  /*69e0*/  MUFU.EX2 R172, R172 ;  /* 0x000000ac00ac7308 */ /* 0x000e220000000800 */
[----:B--2---:R-:W-:Y:S01]  /*69f0*/  FADD.FTZ R44, R178, R25 ;  /* 0x00000019b22c7221 */ /* 0x004fe20000010000 */
[----:B------:R-:W-:Y:S01]  /*6a00*/  FADD.FTZ R25, R179, R0 ;  /* 0x00000000b3197221 */ /* 0x000fe20000010000 */
[----:B------:R2:W-:Y:S01]  /*6a10*/  @!P1 SYNCS.ARRIVE.TRANS64.RED.A1T0 RZ, [R46+URZ], RZ ;  /* 0x000000ff2eff99a7 */ /* 0x0005e2000810043f */
[-C--:B------:R-:W-:Y:S01]  /*6a20*/  FMUL.FTZ R105, R105, R5.reuse ;  /* 0x0000000569697220 */ /* 0x080fe20000410000 */
[-C--:B------:R-:W-:Y:S01]  /*6a30*/  FMUL.FTZ R108, R108, R5.reuse ;  /* 0x000000056c6c7220 */ /* 0x080fe20000410000 */
[----:B------:R-:W-:Y:S01]  /*6a40*/  FADD.FTZ R0, R24, R25 ;  /* 0x0000001918007221 */ /* 0x000fe20000010000 */
[-C--:B------:R-:W-:Y:S01]  /*6a50*/  FMUL.FTZ R109, R109, R5.reuse ;  /* 0x000000056d6d7220 */ /* 0x080fe20000410000 */
[----:B------:R-:W3:Y:S01]  /*6a60*/  MUFU.EX2 R31, R31 ;  /* 0x0000001f001f7308 */ /* 0x000ee20000000800 */
[----:B-1----:R-:W-:Y:S01]  /*6a70*/  FADD.FTZ R39, R29, R44 ;  /* 0x0000002c1d277221 */ /* 0x002fe20000010000 */
[----:B------:R-:W-:Y:S01]  /*6a80*/  FADD.FTZ R25, R173, R0 ;  /* 0x00000000ad197221 */ /* 0x000fe20000010000 */
[-C--:B------:R-:W-:Y:S01]  /*6a90*/  FMUL.FTZ R112, R112, R5.reuse ;  /* 0x0000000570707220 */ /* 0x080fe20000410000 */
[-C--:B------:R-:W-:Y:S01]  /*6aa0*/  FMUL.FTZ R113, R113, R5.reuse ;  /* 0x0000000571717220 */ /* 0x080fe20000410000 */
[-C--:B------:R-:W-:Y:S01]  /*6ab0*/  FMUL.FTZ R116, R116, R5.reuse ;  /* 0x0000000574747220 */ /* 0x080fe20000410000 */
[----:B------:R-:W-:Y:S01]  /*6ac0*/  FADD.FTZ R0, R26, R25 ;  /* 0x000000191a007221 */ /* 0x000fe20000010000 */
[-C--:B------:R-:W-:Y:S01]  /*6ad0*/  FMUL.FTZ R117, R117, R5.reuse ;  /* 0x0000000575757220 */ /* 0x080fe20000410000 */
[----:B------:R-:W1:Y:S01]  /*6ae0*/  MUFU.EX2 R174, R174 ;  /* 0x000000ae00ae7308 */ /* 0x000e620000000800 */
[----:B0-----:R-:W-:Y:S01]  /*6af0*/  FADD.FTZ R44, R172, R39 ;  /* 0x00000027ac2c7221 */ /* 0x001fe20000010000 */
[----:B------:R-:W-:Y:S01]  /*6b00*/  FADD.FTZ R25, R175, R0 ;  /* 0x00000000af197221 */ /* 0x000fe20000010000 */
[-C--:B------:R-:W-:Y:S01]  /*6b10*/  FMUL.FTZ R120, R120, R5.reuse ;  /* 0x0000000578787220 */ /* 0x080fe20000410000 */
[-C--:B------:R-:W-:Y:S01]  /*6b20*/  FMUL.FTZ R121, R121, R5.reuse ;  /* 0x0000000579797220 */ /* 0x080fe20000410000 */
[-C--:B------:R-:W-:Y:S01]  /*6b30*/  FMUL.FTZ R124, R124, R5.reuse ;  /* 0x000000057c7c7220 */ /* 0x080fe20000410000 */
        /* <DEDUP_REMOVED lines=25> */
[----:B------:R-:W-:Y:S01]  /*6cd0*/  FMUL.FTZ R149, R149, R5 ;  /* 0x0000000595957220 */ /* 0x000fe20000410000 */
        /* <DEDUP_REMOVED lines=51> */
[----:B------:R-:W-:Y:S01]  /*7010*/  FMUL.FTZ R151, R151, R6 ;  /* 0x0000000697977220 */ /* 0x000fe20000410000 */
[----:B------:R-:W-:Y:S01]  /*7020*/  F2FP.F16.F32.PACK_AB R183, R10, R183 ;  /* 0x000000b70ab7723e */ /* 0x000fe200000000ff */
[----:B------:R-:W-:Y:S01]  /*7030*/  IMAD.MOV.U32 R6, RZ, RZ, R7 ;  /* 0x000000ffff067224 */ /* 0x000fe200078e0007 */
[----:B------:R-:W-:Y:S01]  /*7040*/  F2FP.F16.F32.PACK_AB R177, R20, R177 ;  /* 0x000000b114b1723e */ /* 0x000fe200000000ff */
[----:B------:R-:W-:Y:S01]  /*7050*/  IMAD.MOV.U32 R5, RZ, RZ, R21 ;  /* 0x000000ffff057224 */ /* 0x000fe200078e0015 */
[----:B------:R-:W3:Y:S01]  /*7060*/  MUFU.EX2 R51, R51 ;  /* 0x0000003300337308 */ /* 0x000ee20000000800 */
[C---:B-1----:R-:W-:Y:S01]  /*7070*/  FADD.FTZ R25, R3.reuse, R8 ;  /* 0x0000000803197221 */ /* 0x042fe20000010000 */
[----:B------:R-:W-:-:S02]  /*7080*/  F2FP.F16.F32.PACK_AB R154, R3, R154 ;  /* 0x0000009a039a723e */ /* 0x000fc400000000ff */
[----:B------:R-:W-:Y:S02]  /*7090*/  F2FP.F16.F32.PACK_AB R182, R43, R182 ;  /* 0x000000b62bb6723e */ /* 0x000fe400000000ff */
[----:B------:R-:W-:Y:S02]  /*70a0*/  F2FP.F16.F32.PACK_AB R176, R27, R176 ;  /* 0x000000b01bb0723e */ /* 0x000fe400000000ff */
[----:B------:R-:W1:Y:S01]  /*70b0*/  MUFU.EX2 R158, R57 ;  /* 0x00000039009e7308 */ /* 0x000e620000000800 */
[----:B0-----:R-:W-:Y:S01]  /*70c0*/  FADD.FTZ R25, R156, R25 ;  /* 0x000000199c197221 */ /* 0x001fe20000010000 */
[----:B------:R-:W-:Y:S02]  /*70d0*/  F2FP.F16.F32.PACK_AB R178, R29, R178 ;  /* 0x000000b21db2723e */ /* 0x000fe400000000ff */
[----:B------:R-:W-:Y:S02]  /*70e0*/  F2FP.F16.F32.PACK_AB R179, R24, R179 ;  /* 0x000000b318b3723e */ /* 0x000fe400000000ff */
[----:B------:R-:W-:-:S02]  /*70f0*/  F2FP.F16.F32.PACK_AB R172, R31, R172 ;  /* 0x000000ac1fac723e */ /* 0x000fc400000000ff */
[----:B------:R-:W0:Y:S01]  /*7100*/  MUFU.EX2 R53, R53 ;  /* 0x0000003500357308 */ /* 0x000e220000000800 */
[----:B---3--:R-:W-:Y:S01]  /*7110*/  FADD.FTZ R25, R51, R25 ;  /* 0x0000001933197221 */ /* 0x008fe20000010000 */
[----:B------:R-:W-:Y:S02]  /*7120*/  F2FP.F16.F32.PACK_AB R173, R26, R173 ;  /* 0x000000ad1aad723e */ /* 0x000fe400000000ff */
[----:B------:R-:W-:Y:S02]  /*7130*/  F2FP.F16.F32.PACK_AB R174, R33, R174 ;  /* 0x000000ae21ae723e */ /* 0x000fe400000000ff */
[----:B------:R-:W-:Y:S02]  /*7140*/  F2FP.F16.F32.PACK_AB R175, R28, R175 ;  /* 0x000000af1caf723e */ /* 0x000fe400000000ff */
[----:B------:R-:W3:Y:S01]  /*7150*/  MUFU.EX2 R38, R38 ;  /* 0x0000002600267308 */ /* 0x000ee20000000800 */
[----:B-1----:R-:W-:Y:S01]  /*7160*/  FADD.FTZ R25, R158, R25 ;  /* 0x000000199e197221 */ /* 0x002fe20000010000 */
        /* <DEDUP_REMOVED lines=16> */
[----:B------:R-:W-:-:S04]  /*7270*/  F2FP.F16.F32.PACK_AB R159, R40, R159 ;  /* 0x0000009f289f723e */ /* 0x000fc800000000ff */
        /* <DEDUP_REMOVED lines=29> */
[----:B-1----:R-:W-:-:S04]  /*7450*/  FADD.FTZ R25, R166, R25 ;  /* 0x00000019a6197221 */ /* 0x002fc80000010000 */
[C---:B0-----:R-:W-:Y:S01]  /*7460*/  FADD.FTZ R3, R42.reuse, R25 ;  /* 0x000000192a037221 */ /* 0x041fe20000010000 */
[----:B------:R-:W-:Y:S01]  /*7470*/  F2FP.F16.F32.PACK_AB R166, R42, R166 ;  /* 0x000000a62aa6723e */ /* 0x000fe200000000ff */
[C---:B---3--:R-:W-:Y:S01]  /*7480*/  FADD.FTZ R0, R13.reuse, R0 ;  /* 0x000000000d007221 */ /* 0x048fe20000010000 */
[----:B------:R-:W-:Y:S01]  /*7490*/  F2FP.F16.F32.PACK_AB R167, R13, R11 ;  /* 0x0000000b0da7723e */ /* 0x000fe200000000ff */
[----:B--2---:R-:W-:Y:S06]  /*74a0*/  @P3 BRA `(.L_x_8967) ;  /* 0xffffffcc00c43947 */ /* 0x004fec000383ffff */
.L_x_8958:
[----:B------:R-:W-:-:S13]  /*74b0*/  ISETP.LE.AND P2, PT, RZ, UR54, PT ;  /* 0x00000036ff007c0c */ /* 0x000fda000bf43270 */
[----:B------:R-:W-:Y:S05]  /*74c0*/  @!P2 BRA `(.L_x_8968) ;  /* 0x0000002400fca947 */ /* 0x000fea0003800000 */
[----:B------:R-:W-:Y:S01]  /*74d0*/  IMAD.MOV.U32 R6, RZ, RZ, R7 ;  /* 0x000000ffff067224 */ /* 0x000fe200078e0007 */
[----:B------:R-:W-:Y:S01]  /*74e0*/  UMOV UR51, UR43 ;  /* 0x0000002b00337c82 */ /* 0x000fe20008000000 */
[----:B------:R-:W-:Y:S01]  /*74f0*/  IMAD.MOV.U32 R8, RZ, RZ, R21 ;  /* 0x000000ffff087224 */ /* 0x000fe200078e0015 */
[----:B------:R-:W-:Y:S01]  /*7500*/  UMOV UR50, UR42 ;  /* 0x0000002a00327c82 */ /* 0x000fe20008000000 */
[----:B------:R-:W-:-:S05]  /*7510*/  ULDC UR49, c[0x0][0x9d8] ;  /* 0x0002760000317ab9 */ /* 0x000fca0000000800 */
.L_x_8977:
        /* <DEDUP_REMOVED lines=9> */
.L_x_8970:
[----:B------:R-:W-:Y:S01]  /*75b0*/  ULEA UR6, UR42, UR41, 0x3 ;  /* 0x000000292a067291 */ /* 0x000fe2000f8e183f */
[----:B------:R-:W-:-:S05]  /*75c0*/  IMAD.U32 R4, RZ, RZ, UR43 ;  /* 0x0000002bff047e24 */ /* 0x000fca000f8e00ff */
[----:B------:R-:W-:-:S04]  /*75d0*/  SHF.L.U32 R4, R4, 0x1f, RZ ;  /* 0x0000001f04047819 */ /* 0x000fc800000006ff */
[----:B------:R0:W1:Y:S01]  /*75e0*/  SYNCS.PHASECHK.TRANS64.TRYWAIT P2, [UR6+0x28830], R4 ;  /* 0x02883004ff0075a7 */ /* 0x0000620008040146 */
[----:B------:R-:W-:Y:S05]  /*75f0*/  @!P0 BRA `(.L_x_8971) ;  /* 0x0000000000048947 */ /* 0x000fea0003800000 */
[----:B------:R-:W-:Y:S01]  /*7600*/  BPT.TRAP 0x1 ;  /* 0x000000040000795c */ /* 0x000fe20000300000 */
.L_x_8971:
[----:B-1----:R-:W-:Y:S05]  /*7610*/  @P2 BRA `(.L_x_8969) ;  /* 0x0000000000082947 */ /* 0x002fea0003800000 */
[----:B------:R-:W1:Y:S02]  /*7620*/  SYNCS.PHASECHK.TRANS64.TRYWAIT P2, [UR6+0x28830], R4 ;  /* 0x02883004ff0075a7 */ /* 0x000e640008040146 */
[----:B-1----:R-:W-:Y:S05]  /*7630*/  @!P2 BRA `(.L_x_8972) ;  /* 0x000000940014a947 */ /* 0x002fea0003800000 */
.L_x_8969:
        /* <DEDUP_REMOVED lines=45> */
.L_x_8974:
[----:B------:R-:W-:Y:S01]  /*7910*/  ULEA UR6, UR50, UR41, 0x3 ;  /* 0x0000002932067291 */ /* 0x000fe2000f8e183f */
[----:B------:R-:W-:-:S05]  /*7920*/  IMAD.U32 R4, RZ, RZ, UR51 ;  /* 0x00000033ff047e24 */ /* 0x000fca000f8e00ff */
[----:B------:R-:W-:-:S04]  /*7930*/  SHF.L.U32 R4, R4, 0x1f, RZ ;  /* 0x0000001f04047819 */ /* 0x000fc800000006ff */
[----:B------:R0:W1:Y:S01]  /*7940*/  SYNCS.PHASECHK.TRANS64.TRYWAIT P2, [UR6+0x28850], R4 ;  /* 0x02885004ff0075a7 */ /* 0x0000620008040146 */
[----:B------:R-:W-:Y:S05]  /*7950*/  @!P0 BRA `(.L_x_8975) ;  /* 0x0000000000048947 */ /* 0x000fea0003800000 */
[----:B------:R-:W-:Y:S01]  /*7960*/  BPT.TRAP 0x1 ;  /* 0x000000040000795c */ /* 0x000fe20000300000 */
.L_x_8975:
[----:B-1----:R-:W-:Y:S05]  /*7970*/  @P2 BRA `(.L_x_8973) ;  /* 0x0000000000082947 */ /* 0x002fea0003800000 */
[----:B------:R-:W1:Y:S02]  /*7980*/  SYNCS.PHASECHK.TRANS64.TRYWAIT P2, [UR6+0x28850], R4 ;  /* 0x02885004ff0075a7 */ /* 0x000e640008040146 */
[----:B-1----:R-:W-:Y:S05]  /*7990*/  @!P2 BRA `(.L_x_8976) ;  /* 0x000000900054a947 */ /* 0x002fea0003800000 */
.L_x_8973:
        /* <DEDUP_REMOVED lines=77> */
[----:B------:R-:W-:Y:S01]  /*7e70*/  ISETP.LT.AND P2, PT, RZ, UR54, PT ;  /* 0x00000036ff007c0c */ /* 0x000fe2000bf41270 */
[----:B------:R-:W-:-:S05]  /*7e80*/  UMOV UR51, UR43 ;  /* 0x0000002b00337c82 */ /* 0x000fca0008000000 */
        /* <DEDUP_REMOVED lines=13> */
[----:B0-----:R-:W-:Y:S01]  /*7f60*/  FMNMX.FTZ R12, R15, R12, !PT ;  /* 0x0000000c0f0c7209 */ /* 0x001fe20007810000 */
[----:B------:R-:W-:-:S02]  /*7f70*/  WARPGROUP.DEPBAR.LE gsb0, 0x0 ;  /* 0x00008000000079c5 */ /* 0x000fc40000010000 */
[----:B------:R-:W-:Y:S01]  /*7f80*/  WARPGROUP.ARRIVE ;  /* 0x00000000000079c5 */ /* 0x000fe20000000000 */
[----:B------:R-:W-:Y:S01]  /*7f90*/  FMUL.FTZ R183, R32, UR49 ;  /* 0x0000003120b77c20 */ /* 0x000fe20008410000 */
[----:B------:R-:W-:Y:S02]  /*7fa0*/  FMUL.FTZ R181, R33, UR49 ;  /* 0x0000003121b57c20 */ /* 0x000fe40008410000 */
[----:B------:R-:W0:Y:S01]  /*7fb0*/  MUFU.TANH R29, R29 ;  /* 0x0000001d001d7308 */ /* 0x000e220000002400 */
[----:B------:R-:W-:Y:S01]  /*7fc0*/  FMUL.FTZ R33, R38, UR49 ;  /* 0x0000003126217c20 */ /* 0x000fe20008410000 */
[----:B------:R-:W-:Y:S01]  /*7fd0*/  HGMMA.64x128x16.F32 R88, R176, gdesc[UR4].tnspB, R88, gsb0 ;  /* 0x41e00004b0587df0 */ /* 0x000fe20008000858 */
[----:B------:R-:W-:Y:S01]  /*7fe0*/  UIADD3 UR6, UR10, 0x100, URZ ;  /* 0x000001000a067890 */ /* 0x000fe2000fffe03f */
[----:B------:R-:W-:-:S04]  /*7ff0*/  UMOV UR7, 0x40000040 ;  /* 0x4000004000077882 */ /* 0x000fc80000000000 */
[----:B------:R-:W2:Y:S01]  /*8000*/  MUFU.TANH R183, R183 ;  /* 0x000000b700b77308 */ /* 0x000ea20000002400 */
[----:B-1----:R-:W-:-:S07]  /*8010*/  FMNMX.FTZ R12, R27, R12, !PT ;  /* 0x0000000c1b0c7209 */ /* 0x002fce0007810000 */
[----:B------:R-:W1:Y:S01]  /*8020*/  MUFU.TANH R181, R181 ;  /* 0x000000b500b57308 */ /* 0x000e620000002400 */
[----:B0-----:R-:W-:-:S07]  /*8030*/  FMNMX.FTZ R12, R29, R12, !PT ;  /* 0x0000000c1d0c7209 */ /* 0x001fce0007810000 */
[----:B------:R-:W0:Y:S01]  /*8040*/  MUFU.TANH R31, R31 ;  /* 0x0000001f001f7308 */ /* 0x000e220000002400 */
[----:B--2---:R-:W-:-:S07]  /*8050*/  FMNMX.FTZ R4, R183, R4, !PT ;  /* 0x00000004b7047209 */ /* 0x004fce0007810000 */
[----:B------:R-:W-:Y:S01]  /*8060*/  MUFU.TANH R215, R215 ;  /* 0x000000d700d77308 */ /* 0x000fe20000002400 */
[----:B-1----:R-:W-:-:S04]  /*8070*/  FMNMX.FTZ R4, R181, R4, !PT ;  /* 0x00000004b5047209 */ /* 0x002fc80007810000 */
[----:B------:R-:W-:-:S03]  /*8080*/  FMNMX.FTZ R4, R191, R4, !PT ;  /* 0x00000004bf047209 */ /* 0x000fc60007810000 */
[----:B------:R-:W1:Y:S01]  /*8090*/  MUFU.TANH R33, R33 ;  /* 0x0000002100217308 */ /* 0x000e620000002400 */
[----:B------:R-:W-:Y:S02]  /*80a0*/  FMNMX.FTZ R4, R193, R4, !PT ;  /* 0x00000004c1047209 */ /* 0x000fe40007810000 */
[----:B0-----:R-:W-:Y:S02]  /*80b0*/  FMNMX.FTZ R12, R31, R12, !PT ;  /* 0x0000000c1f0c7209 */ /* 0x001fe40007810000 */
[----:B------:R-:W-:-:S03]  /*80c0*/  FMNMX.FTZ R4, R195, R4, !PT ;  /* 0x00000004c3047209 */ /* 0x000fc60007810000 */
[----:B------:R-:W-:Y:S01]  /*80d0*/  MUFU.TANH R69, R69 ;  /* 0x0000004500457308 */ /* 0x000fe20000002400 */
[----:B------:R-:W-:-:S04]  /*80e0*/  FMNMX.FTZ R4, R197, R4, !PT ;  /* 0x00000004c5047209 */ /* 0x000fc80007810000 */
[----:B------:R-:W-:-:S03]  /*80f0*/  FMNMX.FTZ R4, R199, R4, !PT ;  /* 0x00000004c7047209 */ /* 0x000fc60007810000 */
        /* <DEDUP_REMOVED lines=15> */
[----:B------:R-:W-:Y:S01]  /*81f0*/  MUFU.TANH R223, R223 ;  /* 0x000000df00df7308 */ /* 0x000fe20000002400 */
[----:B0-----:R-:W-:-:S07]  /*8200*/  FMNMX.FTZ R12, R43, R12, !PT ;  /* 0x0000000c2b0c7209 */ /* 0x001fce0007810000 */
[----:B------:R-:W-:Y:S01]  /*8210*/  MUFU.TANH R47, R47 ;  /* 0x0000002f002f7308 */ /* 0x000fe20000002400 */
[----:B------:R-:W-:Y:S02]  /*8220*/  WARPGROUP.DEPBAR.LE gsb0, 0x0 ;  /* 0x00008000000079c5 */ /* 0x000fe40000010000 */
        /* <DEDUP_REMOVED lines=8> */
[----:B------:R-:W0:Y:S08]  /*82b0*/  MUFU.TANH R177, R177 ;  /* 0x000000b100b17308 */ /* 0x000e300000002400 */
[----:B------:R-:W1:Y:S08]  /*82c0*/  MUFU.TANH R179, R179 ;  /* 0x000000b300b37308 */ /* 0x000e700000002400 */
[----:B------:R-:W2:Y:S01]  /*82d0*/  MUFU.TANH R45, R45 ;  /* 0x0000002d002d7308 */ /* 0x000ea20000002400 */
[----:B0-----:R-:W-:-:S07]  /*82e0*/  FMNMX.FTZ R4, R177, R4, !PT ;  /* 0x00000004b1047209 */ /* 0x001fce0007810000 */
[----:B------:R-:W0:Y:S01]  /*82f0*/  MUFU.TANH R49, R49 ;  /* 0x0000003100317308 */ /* 0x000e220000002400 */
[----:B-1----:R-:W-:-:S04]  /*8300*/  FMNMX.FTZ R4, R179, R4, !PT ;  /* 0x00000004b3047209 */ /* 0x002fc80007810000 */
[----:B------:R-:W-:-:S03]  /*8310*/  FMNMX.FTZ R4, R201, R4, !PT ;  /* 0x00000004c9047209 */ /* 0x000fc60007810000 */
[----:B------:R-:W-:Y:S01]  /*8320*/  MUFU.TANH R85, R85 ;  /* 0x0000005500557308 */ /* 0x000fe20000002400 */
[----:B------:R-:W-:Y:S02]  /*8330*/  FMNMX.FTZ R4, R203, R4, !PT ;  /* 0x00000004cb047209 */ /* 0x000fe40007810000 */
[----:B--2---:R-:W-:Y:S02]  /*8340*/  FMNMX.FTZ R12, R45, R12, !PT ;  /* 0x0000000c2d0c7209 */ /* 0x004fe40007810000 */
[----:B------:R-:W-:Y:S02]  /*8350*/  FMNMX.FTZ R4, R205, R4, !PT ;  /* 0x00000004cd047209 */ /* 0x000fe40007810000 */
[----:B------:R-:W-:Y:S01]  /*8360*/  FMNMX.FTZ R12, R47, R12, !PT ;  /* 0x0000000c2f0c7209 */ /* 0x000fe20007810000 */
[----:B------:R-:W1:Y:S01]  /*8370*/  MUFU.TANH R51, R51 ;  /* 0x0000003300337308 */ /* 0x000e620000002400 */
[----:B------:R-:W-:Y:S02]  /*8380*/  FMNMX.FTZ R4, R207, R4, !PT ;  /* 0x00000004cf047209 */ /* 0x000fe40007810000 */
[----:B0-----:R-:W-:-:S02]  /*8390*/  FMNMX.FTZ R12, R49, R12, !PT ;  /* 0x0000000c310c7209 */ /* 0x001fc40007810000 */
[----:B------:R-:W-:-:S03]  /*83a0*/  FMNMX.FTZ R4, R209, R4, !PT ;  /* 0x00000004d1047209 */ /* 0x000fc60007810000 */
[----:B------:R-:W0:Y:S01]  /*83b0*/  MUFU.TANH R53, R53 ;  /* 0x0000003500357308 */ /* 0x000e220000002400 */
[----:B------:R-:W-:-:S04]  /*83c0*/  FMNMX.FTZ R4, R211, R4, !PT ;  /* 0x00000004d3047209 */ /* 0x000fc80007810000 */
[----:B------:R-:W-:-:S03]  /*83d0*/  FMNMX.FTZ R4, R213, R4, !PT ;  /* 0x00000004d5047209 */ /* 0x000fc60007810000 */
[----:B------:R-:W2:Y:S01]  /*83e0*/  MUFU.TANH R55, R55 ;  /* 0x0000003700377308 */ /* 0x000ea20000002400 */
[----:B-1----:R-:W-:-:S07]  /*83f0*/  FMNMX.FTZ R12, R51, R12, !PT ;  /* 0x0000000c330c7209 */ /* 0x002fce0007810000 */
[----:B------:R-:W1:Y:S01]  /*8400*/  MUFU.TANH R57, R57 ;  /* 0x0000003900397308 */ /* 0x000e620000002400 */
[----:B0-----:R-:W-:-:S07]  /*8410*/  FMNMX.FTZ R12, R53, R12, !PT ;  /* 0x0000000c350c7209 */ /* 0x001fce0007810000 */
[----:B------:R-:W0:Y:S01]  /*8420*/  MUFU.TANH R59, R59 ;  /* 0x0000003b003b7308 */ /* 0x000e220000002400 */
[----:B--2---:R-:W-:-:S07]  /*8430*/  FMNMX.FTZ R12, R55, R12, !PT ;  /* 0x0000000c370c7209 */ /* 0x004fce0007810000 */
[----:B------:R-:W2:Y:S01]  /*8440*/  MUFU.TANH R61, R61 ;  /* 0x0000003d003d7308 */ /* 0x000ea20000002400 */
[----:B-1----:R-:W-:-:S07]  /*8450*/  FMNMX.FTZ R12, R57, R12, !PT ;  /* 0x0000000c390c7209 */ /* 0x002fce0007810000 */
[----:B------:R-:W1:Y:S01]  /*8460*/  MUFU.TANH R63, R63 ;  /* 0x0000003f003f7308 */ /* 0x000e620000002400 */
[----:B0-----:R-:W-:-:S07]  /*8470*/  FMNMX.FTZ R12, R59, R12, !PT ;  /* 0x0000000c3b0c7209 */ /* 0x001fce0007810000 */
[----:B------:R-:W-:Y:S01]  /*8480*/  MUFU.TANH R67, R67 ;  /* 0x0000004300437308 */ /* 0x000fe20000002400 */
[----:B--2---:R-:W-:-:S07]  /*8490*/  FMNMX.FTZ R12, R61, R12, !PT ;  /* 0x0000000c3d0c7209 */ /* 0x004fce0007810000 */
        /* <DEDUP_REMOVED lines=18> */
[----:B------:R-:W-:Y:S01]  /*85c0*/  MUFU.TANH R87, R87 ;  /* 0x0000005700577308 */ /* 0x000fe20000002400 */
[----:B-1----:R-:W-:-:S04]  /*85d0*/  FMNMX.FTZ R4, R175, R4, !PT ;  /* 0x00000004af047209 */ /* 0x002fc80007810000 */
[----:B------:R-:W-:-:S04]  /*85e0*/  FMNMX.FTZ R4, R215, R4, !PT ;  /* 0x00000004d7047209 */ /* 0x000fc80007810000 */
[----:B------:R-:W-:Y:S02]  /*85f0*/  FMNMX.FTZ R4, R69, R4, !PT ;  /* 0x0000000445047209 */ /* 0x000fe40007810000 */
[----:B--2---:R-:W-:Y:S02]  /*8600*/  FMNMX.FTZ R12, R65, R12, !PT ;  /* 0x0000000c410c7209 */ /* 0x004fe40007810000 */
        /* <DEDUP_REMOVED lines=35> */
[-C--:B------:R-:W-:Y:S01]  /*8840*/  FMUL.FTZ R8, R227, R4.reuse ;  /* 0x00000004e3087220 */ /* 0x080fe20000410000 */
        /* <DEDUP_REMOVED lines=12> */
[-CC-:B------:R-:W-:Y:S01]  /*8910*/  FFMA.FTZ R225, R225, R4.reuse, -R10.reuse ;  /* 0x00000004e1e17223 */ /* 0x180fe2000001080a */
[----:B------:R-:W-:Y:S01]  /*8920*/  FFMA.FTZ R85, R85, R4, -R10 ;  /* 0x0000000455557223 */ /* 0x000fe2000001080a */
[----:B0-----:R-:W-:Y:S01]  /*8930*/  FMNMX.FTZ R12, R169, R12, !PT ;  /* 0x0000000ca90c7209 */ /* 0x001fe20007810000 */
[----:B------:R-:W-:Y:S03]  /*8940*/  MUFU.EX2 R8, R8 ;  /* 0x0000000800087308 */ /* 0x000fe60000000800 */
[----:B------:R-:W-:-:S04]  /*8950*/  FMNMX.FTZ R12, R83, R12, !PT ;  /* 0x0000000c530c7209 */ /* 0x000fc80007810000 */
[----:B-1----:R-:W-:Y:S01]  /*8960*/  FMNMX.FTZ R12, R171, R12, !PT ;  /* 0x0000000cab0c7209 */ /* 0x002fe20007810000 */
[----:B------:R-:W0:Y:S03]  /*8970*/  MUFU.EX2 R5, R5 ;  /* 0x0000000500057308 */ /* 0x000e260000000800 */
[----:B------:R-:W-:Y:S01]  /*8980*/  FMNMX.FTZ R7, R87, R12, !PT ;  /* 0x0000000c57077209 */ /* 0x000fe20007810000 */
[----:B------:R-:W-:-:S04]  /*8990*/  FFMA.FTZ R12, R217, R4, -R10 ;  /* 0x00000004d90c7223 */ /* 0x000fc8000001080a */
[----:B------:R-:W1:Y:S01]  /*89a0*/  SHFL.BFLY PT, R14, R7, 0x2, 0x1f ;  /* 0x0c401f00070e7f89 */ /* 0x000e6200000e0000 */
[----:B------:R-:W2:Y:S08]  /*89b0*/  MUFU.EX2 R180, R180 ;  /* 0x000000b400b47308 */ /* 0x000eb00000000800 */
[----:B------:R-:W3:Y:S01]  /*89c0*/  MUFU.EX2 R182, R182 ;  /* 0x000000b600b67308 */ /* 0x000ee20000000800 */
[----:B0-----:R-:W-:-:S07]  /*89d0*/  FFMA.FTZ R3, R8, R3, R5 ;  /* 0x0000000308037223 */ /* 0x001fce0000010005 */
[----:B------:R-:W0:Y:S01]  /*89e0*/  MUFU.EX2 R13, R13 ;  /* 0x0000000d000d7308 */ /* 0x000e220000000800 */
[C---:B--2---:R-:W-:Y:S01]  /*89f0*/  FADD.FTZ R3, R180.reuse, R3 ;  /* 0x00000003b4037221 */ /* 0x044fe20000010000 */
[----:B------:R-:W-:Y:S02]  /*8a00*/  F2FP.F16.F32.PACK_AB R180, R180, R5 ;  /* 0x00000005b4b4723e */ /* 0x000fe400000000ff */
[----:B-1----:R-:W-:Y:S01]  /*8a10*/  FMNMX.FTZ R24, R7, R14, !PT ;  /* 0x0000000e07187209 */ /* 0x002fe20007810000 */
[----:B------:R-:W-:-:S03]  /*8a20*/  FFMA.FTZ R14, R219, R4, -R10 ;  /* 0x00000004db0e7223 */ /* 0x000fc6000001080a */
[----:B------:R-:W-:Y:S01]  /*8a30*/  MUFU.EX2 R176, R176 ;  /* 0x000000b000b07308 */ /* 0x000fe20000000800 */
[----:B---3--:R-:W-:Y:S01]  /*8a40*/  FADD.FTZ R44, R182, R3 ;  /* 0x00000003b62c7221 */ /* 0x008fe20000010000 */
[----:B------:R-:W1:Y:S06]  /*8a50*/  SHFL.BFLY PT, R7, R24, 0x1, 0x1f ;  /* 0x0c201f0018077f89 */ /* 0x000e6c00000e0000 */
[----:B------:R-:W-:Y:S01]  /*8a60*/  MUFU.EX2 R25, R25 ;  /* 0x0000001900197308 */ /* 0x000fe20000000800 */
[----:B0-----:R-:W-:-:S07]  /*8a70*/  F2FP.F16.F32.PACK_AB R182, R13, R182 ;  /* 0x000000b60db6723e */ /* 0x001fce00000000ff */
[----:B------:R-:W-:Y:S08]  /*8a80*/  MUFU.EX2 R178, R178 ;  /* 0x000000b200b27308 */ /* 0x000ff00000000800 */
[----:B------:R-:W-:Y:S01]  /*8a90*/  MUFU.EX2 R172, R172 ;  /* 0x000000ac00ac7308 */ /* 0x000fe20000000800 */
[----:B-1----:R-:W-:-:S05]  /*8aa0*/  FMNMX.FTZ R7, R24, R7, !PT ;  /* 0x0000000718077209 */ /* 0x002fca0007810000 */
[-C--:B------:R-:W-:Y:S02]  /*8ab0*/  FMUL.FTZ R40, R7, R4.reuse ;  /* 0x0000000407287220 */ /* 0x080fe40000410000 */
[----:B------:R-:W-:Y:S02]  /*8ac0*/  MUFU.EX2 R174, R174 ;  /* 0x000000ae00ae7308 */ /* 0x000fe40000000800 */
[-CC-:B------:R-:W-:Y:S01]  /*8ad0*/  FFMA.FTZ R183, R15, R4.reuse, -R40.reuse ;  /* 0x000000040fb77223 */ /* 0x180fe20000010828 */
[----:B------:R-:W-:Y:S02]  /*8ae0*/  IMAD.U32 R15, RZ, RZ, UR42 ;  /* 0x0000002aff0f7e24 */ /* 0x000fe4000f8e00ff */
[-CC-:B------:R-:W-:Y:S01]  /*8af0*/  FFMA.FTZ R181, R11, R4.reuse, -R40.reuse ;  /* 0x000000040bb57223 */ /* 0x180fe20000010828 */
[-CC-:B------:R-:W-:Y:S01]  /*8b00*/  FFMA.FTZ R177, R29, R4.reuse, -R40.reuse ;  /* 0x000000041db17223 */ /* 0x180fe20000010828 */
[-CC-:B------:R-:W-:Y:S01]  /*8b10*/  FFMA.FTZ R32, R27, R4.reuse, -R40.reuse ;  /* 0x000000041b207223 */ /* 0x180fe20000010828 */
[----:B------:R-:W-:Y:S01]  /*8b20*/  IADD3 R27, -R23, 0xb, RZ ;  /* 0x0000000b171b7810 */ /* 0x000fe20007ffe1ff */
        /* <DEDUP_REMOVED lines=31> */
[-CC-:B------:R-:W-:Y:S01]  /*8d20*/  FFMA.FTZ R155, R197, R4.reuse, -R10.reuse ;  /* 0x00000004c59b7223 */ /* 0x180fe2000001080a */
[-CC-:B------:R-:W-:Y:S01]  /*8d30*/  FFMA.FTZ R193, R201, R4.reuse, -R10.reuse ;  /* 0x00000004c9c17223 */ /* 0x180fe2000001080a */
[-CC-:B------:R-:W-:Y:S01]  /*8d40*/  FFMA.FTZ R152, R207, R4.reuse, -R10.reuse ;  /* 0x00000004cf987223 */ /* 0x180fe2000001080a */
[-CC-:B------:R-:W-:Y:S01]  /*8d50*/  FFMA.FTZ R154, R211, R4.reuse, -R10.reuse ;  /* 0x00000004d39a7223 */ /* 0x180fe2000001080a */
[----:B------:R-:W-:Y:S01]  /*8d60*/  HGMMA.64x128x16.F32 R88, R156, gdesc[UR4].tnspB, R88, gsb0 ;  /* 0x41e000049c587df0 */ /* 0x000fe20008000858 */
[----:B------:R-:W-:Y:S01]  /*8d70*/  UIADD3 UR6, UR10, 0x300, URZ ;  /* 0x000003000a067890 */ /* 0x000fe2000fffe03f */
[-C--:B------:R-:W-:Y:S01]  /*8d80*/  FFMA.FTZ R197, R175, R4.reuse, -R10 ;  /* 0x00000004afc57223 */ /* 0x080fe2000001080a */
[----:B------:R-:W-:Y:S01]  /*8d90*/  UMOV UR7, 0x40000040 ;  /* 0x4000004000077882 */ /* 0x000fe20000000000 */
[----:B------:R-:W-:Y:S01]  /*8da0*/  MUFU.EX2 R179, R179 ;  /* 0x000000b300b37308 */ /* 0x000fe20000000800 */
[----:B------:R-:W-:-:S07]  /*8db0*/  FFMA.FTZ R175, R41, R4, -R40 ;  /* 0x0000000429af7223 */ /* 0x000fce0000010828 */
        /* <DEDUP_REMOVED lines=23> */
[-CC-:B------:R-:W-:Y:S01]  /*8f30*/  FFMA.FTZ R10, R9, R4.reuse, -R40.reuse ;  /* 0x00000004090a7223 */ /* 0x180fe20000010828 */
[----:B------:R-:W-:Y:S01]  /*8f40*/  HGMMA.64x128x16.F32 R88, R160, gdesc[UR4].tnspB, R88, gsb0 ;  /* 0x41e00004a0587df0 */ /* 0x000fe20008000858 */
[----:B------:R-:W-:Y:S01]  /*8f50*/  UIADD3 UR6, UR10, 0x380, URZ ;  /* 0x000003800a067890 */ /* 0x000fe2000fffe03f */
[-CC-:B------:R-:W-:Y:S01]  /*8f60*/  FFMA.FTZ R173, R37, R4.reuse, -R40.reuse ;  /* 0x0000000425ad7223 */ /* 0x180fe20000010828 */
[----:B------:R-:W-:Y:S01]  /*8f70*/  UMOV UR7, 0x40000040 ;  /* 0x4000004000077882 */ /* 0x000fe20000000000 */
        /* <DEDUP_REMOVED lines=19> */
[----:B------:R-:W-:-:S02]  /*90b0*/  WARPGROUP.DEPBAR.LE gsb0, 0x0 ;  /* 0x00008000000079c5 */ /* 0x000fc40000010000 */
[----:B------:R-:W-:Y:S01]  /*90c0*/  WARPGROUP.ARRIVE ;  /* 0x00000000000079c5 */ /* 0x000fe20000000000 */
[----:B------:R-:W-:Y:S01]  /*90d0*/  FADD.FTZ R161, -R7, R6 ;  /* 0x0000000607a17221 */ /* 0x000fe20000010100 */
[----:B------:R-:W-:Y:S01]  /*90e0*/  FFMA.FTZ R6, R49, R4, -R40 ;  /* 0x0000000431067223 */ /* 0x000fe20000010828 */
[----:B0-----:R-:W-:Y:S02]  /*90f0*/  F2FP.F16.F32.PACK_AB R160, R73, R12 ;  /* 0x0000000c49a0723e */ /* 0x001fe400000000ff */
[----:B------:R-:W-:Y:S01]  /*9100*/  FMUL.FTZ R161, R161, R4 ;  /* 0x00000004a1a17220 */ /* 0x000fe20000410000 */
[----:B------:R-:W-:Y:S01]  /*9110*/  HGMMA.64x128x16.F32 R88, R164, gdesc[UR4].tnspB, R88, gsb0 ;  /* 0x41e00004a4587df0 */ /* 0x000fe20008000858 */
[----:B------:R-:W0:Y:S01]  /*9120*/  MUFU.EX2 R77, R77 ;  /* 0x0000004d004d7308 */ /* 0x000e220000000800 */
[----:B------:R-:W-:-:S07]  /*9130*/  UIADD3 UR6, UR54, -0x1, URZ ;  /* 0xffffffff36067890 */ /* 0x000fce000fffe03f */
[----:B------:R-:W1:Y:S01]  /*9140*/  MUFU.EX2 R201, R161 ;  /* 0x000000a100c97308 */ /* 0x000e620000000800 */
[----:B------:R-:W-:-:S07]  /*9150*/  UMOV UR54, UR6 ;  /* 0x0000000600367c82 */ /* 0x000fce0008000000 */
[----:B------:R-:W-:Y:S01]  /*9160*/  MUFU.EX2 R6, R6 ;  /* 0x0000000600067308 */ /* 0x000fe20000000800 */
[----:B0-----:R-:W-:-:S07]  /*9170*/  F2FP.F16.F32.PACK_AB R162, R77, R14 ;  /* 0x0000000e4da2723e */ /* 0x001fce00000000ff */
[----:B------:R-:W-:Y:S01]  /*9180*/  MUFU.EX2 R79, R79 ;  /* 0x0000004f004f7308 */ /* 0x000fe20000000800 */
[----:B-1----:R-:W-:-:S04]  /*9190*/  FFMA.FTZ R42, R201, R0, R10 ;  /* 0x00000000c92a7223 */ /* 0x002fc8000001000a */
[C---:B------:R-:W-:Y:S01]  /*91a0*/  FADD.FTZ R42, R181.reuse, R42 ;  /* 0x0000002ab52a7221 */ /* 0x040fe20000010000 */
[----:B------:R-:W-:Y:S02]  /*91b0*/  F2FP.F16.F32.PACK_AB R181, R181, R10 ;  /* 0x0000000ab5b5723e */ /* 0x000fe400000000ff */
        /* <DEDUP_REMOVED lines=15> */
[----:B------:R-:W-:Y:S01]  /*92b0*/  FADD.FTZ R42, R30, R3 ;  /* 0x000000031e2a7221 */ /* 0x000fe20000010000 */
[----:B------:R-:W-:Y:S01]  /*92c0*/  FFMA.FTZ R3, R169, R4, -R40 ;  /* 0x00000004a9037223 */ /* 0x000fe20000010828 */
[----:B------:R-:W-:Y:S01]  /*92d0*/  F2FP.F16.F32.PACK_AB R169, R28, R9 ;  /* 0x000000091ca9723e */ /* 0x000fe200000000ff */
[----:B------:R-:W-:Y:S08]  /*92e0*/  MUFU.EX2 R24, R225 ;  /* 0x000000e100187308 */ /* 0x000ff00000000800 */
[----:B------:R-:W-:Y:S01]  /*92f0*/  MUFU.EX2 R85, R85 ;  /* 0x0000005500557308 */ /* 0x000fe20000000800 */
[----:B------:R-:W-:-:S02]  /*9300*/  WARPGROUP.DEPBAR.LE gsb0, 0x0 ;  /* 0x00008000000079c5 */ /* 0x000fc40000010000 */
[----:B------:R1:W-:Y:S06]  /*9310*/  BAR.ARV R27, 0x100 ;  /* 0x0004001b0000751d */ /* 0x0003ec0000002000 */
        /* <DEDUP_REMOVED lines=8> */
[----:B--2---:R-:W-:Y:S01]  /*93a0*/  IMAD.U32 R29, RZ, RZ, UR50 ;  /* 0x00000032ff1d7e24 */ /* 0x004fe2000f8e00ff */
[----:B------:R-:W-:Y:S01]  /*93b0*/  UMOV UR50, UR42 ;  /* 0x0000002a00327c82 */ /* 0x000fe20008000000 */
[-C--:B------:R-:W-:Y:S01]  /*93c0*/  FMUL.FTZ R101, R101, R8.reuse ;  /* 0x0000000865657220 */ /* 0x080fe20000410000 */
[-C--:B------:R-:W-:Y:S01]  /*93d0*/  FMUL.FTZ R104, R104, R8.reuse ;  /* 0x0000000868687220 */ /* 0x080fe20000410000 */
[-C--:B------:R-:W-:Y:S01]  /*93e0*/  FMUL.FTZ R105, R105, R8.reuse ;  /* 0x0000000869697220 */ /* 0x080fe20000410000 */
[----:B------:R-:W-:Y:S01]  /*93f0*/  @!P1 LEA R29, R29, UR41, 0x3 ;  /* 0x000000291d1d9c11 */ /* 0x000fe2000f8e18ff */
[-C--:B------:R-:W-:Y:S01]  /*9400*/  FMUL.FTZ R108, R108, R8.reuse ;  /* 0x000000086c6c7220 */ /* 0x080fe20000410000 */
[-C--:B------:R-:W-:Y:S01]  /*9410*/  FMUL.FTZ R109, R109, R8.reuse ;  /* 0x000000086d6d7220 */ /* 0x080fe20000410000 */
[-C--:B------:R-:W-:Y:S01]  /*9420*/  FMUL.FTZ R112, R112, R8.reuse ;  /* 0x0000000870707220 */ /* 0x080fe20000410000 */
[----:B------:R-:W-:Y:S01]  /*9430*/  FMUL.FTZ R113, R113, R8 ;  /* 0x0000000871717220 */ /* 0x000fe20000410000 */
[----:B-1----:R-:W-:-:S02]  /*9440*/  @!P1 VIADD R27, R29, 0x28860 ;  /* 0x000288601d1b9836 */ /* 0x002fc40000000000 */
[-C--:B------:R-:W-:Y:S01]  /*9450*/  FMUL.FTZ R116, R116, R8.reuse ;  /* 0x0000000874747220 */ /* 0x080fe20000410000 */
[-C--:B------:R-:W-:Y:S01]  /*9460*/  FMUL.FTZ R117, R117, R8.reuse ;  /* 0x0000000875757220 */ /* 0x080fe20000410000 */
[-C--:B------:R-:W-:Y:S01]  /*9470*/  FMUL.FTZ R120, R120, R8.reuse ;  /* 0x0000000878787220 */ /* 0x080fe20000410000 */
[-C--:B------:R-:W-:Y:S01]  /*9480*/  FMUL.FTZ R121, R121, R8.reuse ;  /* 0x0000000879797220 */ /* 0x080fe20000410000 */
[----:B------:R-:W-:Y:S01]  /*9490*/  @!P1 PRMT R29, RZ, 0x654, R27 ;  /* 0x00000654ff1d9816 */ /* 0x000fe2000000001b */
[----:B------:R-:W-:Y:S01]  /*94a0*/  FADD.FTZ R27, R13, R44 ;  /* 0x0000002c0d1b7221 */ /* 0x000fe20000010000 */
[-C--:B------:R-:W-:Y:S01]  /*94b0*/  FMUL.FTZ R124, R124, R8.reuse ;  /* 0x000000087c7c7220 */ /* 0x080fe20000410000 */
[-C--:B------:R-:W-:Y:S01]  /*94c0*/  FMUL.FTZ R125, R125, R8.reuse ;  /* 0x000000087d7d7220 */ /* 0x080fe20000410000 */
[----:B------:R1:W-:Y:S01]  /*94d0*/  @!P1 SYNCS.ARRIVE.TRANS64.RED.A1T0 RZ, [R29+URZ], RZ ;  /* 0x000000ff1dff99a7 */ /* 0x0003e2000810043f */
[----:B------:R-:W-:Y:S01]  /*94e0*/  FADD.FTZ R44, R176, R27 ;  /* 0x0000001bb02c7221 */ /* 0x000fe20000010000 */
[-C--:B------:R-:W-:Y:S01]  /*94f0*/  FMUL.FTZ R128, R128, R8.reuse ;  /* 0x0000000880807220 */ /* 0x080fe20000410000 */
[-C--:B------:R-:W-:Y:S01]  /*9500*/  FMUL.FTZ R129, R129, R8.reuse ;  /* 0x0000000881817220 */ /* 0x080fe20000410000 */
[-C--:B------:R-:W-:Y:S01]  /*9510*/  FMUL.FTZ R132, R132, R8.reuse ;  /* 0x0000000884847220 */ /* 0x080fe20000410000 */
[----:B------:R-:W-:Y:S01]  /*9520*/  FADD.FTZ R27, R25, R44 ;  /* 0x0000002c191b7221 */ /* 0x000fe20000010000 */
[-C--:B------:R-:W-:Y:S01]  /*9530*/  FMUL.FTZ R133, R133, R8.reuse ;  /* 0x0000000885857220 */ /* 0x080fe20000410000 */
[-C--:B------:R-:W-:Y:S01]  /*9540*/  FMUL.FTZ R136, R136, R8.reuse ;  /* 0x0000000888887220 */ /* 0x080fe20000410000 */
[----:B-1----:R-:W-:Y:S01]  /*9550*/  FADD.FTZ R29, R175, R42 ;  /* 0x0000002aaf1d7221 */ /* 0x002fe20000010000 */
[----:B------:R-:W-:Y:S01]  /*9560*/  FADD.FTZ R44, R178, R27 ;  /* 0x0000001bb22c7221 */ /* 0x000fe20000010000 */
[C---:B------:R-:W-:Y:S01]  /*9570*/  F2FP.F16.F32.PACK_AB R175, R26.reuse, R175 ;  /* 0x000000af1aaf723e */ /* 0x040fe200000000ff */
[----:B------:R-:W-:Y:S01]  /*9580*/  FMUL.FTZ R137, R137, R8 ;  /* 0x0000000889897220 */ /* 0x000fe20000410000 */
[----:B------:R-:W-:Y:S01]  /*9590*/  FADD.FTZ R42, R26, R29 ;  /* 0x0000001d1a2a7221 */ /* 0x000fe20000010000 */
[C---:B------:R-:W-:Y:S01]  /*95a0*/  FADD.FTZ R27, R153.reuse, R44 ;  /* 0x0000002c991b7221 */ /* 0x040fe20000010000 */
[----:B------:R-:W-:Y:S01]  /*95b0*/  MUFU.EX2 R26, R3 ;  /* 0x00000003001a7308 */ /* 0x000fe20000000800 */
[----:B------:R-:W-:Y:S01]  /*95c0*/  F2FP.F16.F32.PACK_AB R178, R153, R178 ;  /* 0x000000b299b2723e */ /* 0x000fe200000000ff */
[----:B------:R-:W-:Y:S01]  /*95d0*/  FADD.FTZ R5, R9, R42 ;  /* 0x0000002a09057221 */ /* 0x000fe20000010000 */
[----:B------:R-:W-:Y:S01]  /*95e0*/  FADD.FTZ R44, R172, R27 ;  /* 0x0000001bac2c7221 */ /* 0x000fe20000010000 */
[C---:B------:R-:W-:Y:S01]  /*95f0*/  F2FP.F16.F32.PACK_AB R172, R155.reuse, R172 ;  /* 0x000000ac9bac723e */ /* 0x040fe200000000ff */
[----:B------:R-:W-:Y:S01]  /*9600*/  FMUL.FTZ R140, R140, R8 ;  /* 0x000000088c8c7220 */ /* 0x000fe20000410000 */
[----:B------:R-:W-:Y:S01]  /*9610*/  FADD.FTZ R5, R28, R5 ;  /* 0x000000051c057221 */ /* 0x000fe20000010000 */
[----:B------:R-:W-:Y:S01]  /*9620*/  FADD.FTZ R27, R155, R44 ;  /* 0x0000002c9b1b7221 */ /* 0x000fe20000010000 */
[----:B0-----:R-:W-:Y:S01]  /*9630*/  F2FP.F16.F32.PACK_AB R155, R59, R0 ;  /* 0x000000003b9b723e */ /* 0x001fe200000000ff */
[----:B------:R-:W-:Y:S01]  /*9640*/  FMUL.FTZ R141, R141, R8 ;  /* 0x000000088d8d7220 */ /* 0x000fe20000410000 */
[----:B------:R-:W-:Y:S01]  /*9650*/  FADD.FTZ R10, R6, R5 ;  /* 0x00000005060a7221 */ /* 0x000fe20000010000 */
[----:B------:R-:W-:Y:S01]  /*9660*/  FADD.FTZ R44, R174, R27 ;  /* 0x0000001bae2c7221 */ /* 0x000fe20000010000 */
[----:B------:R-:W-:Y:S01]  /*9670*/  FFMA.FTZ R27, R171, R4, -R40 ;  /* 0x00000004ab1b7223 */ /* 0x000fe20000010828 */
[C---:B------:R-:W-:Y:S01]  /*9680*/  F2FP.F16.F32.PACK_AB R171, R11.reuse, R6 ;  /* 0x000000060bab723e */ /* 0x040fe200000000ff */
[----:B------:R-:W-:Y:S01]  /*9690*/  FADD.FTZ R10, R11, R10 ;  /* 0x0000000a0b0a7221 */ /* 0x000fe20000010000 */
[----:B------:R-:W-:Y:S01]  /*96a0*/  FADD.FTZ R31, R191, R44 ;  /* 0x0000002cbf1f7221 */ /* 0x000fe20000010000 */
[----:B------:R-:W-:Y:S01]  /*96b0*/  FFMA.FTZ R40, R87, R4, -R40 ;  /* 0x0000000457287223 */ /* 0x000fe20000010828 */
[-C--:B------:R-:W-:Y:S01]  /*96c0*/  FMUL.FTZ R144, R144, R8.reuse ;  /* 0x0000000890907220 */ /* 0x080fe20000410000 */
[-C--:B------:R-:W-:Y:S01]  /*96d0*/  FMUL.FTZ R145, R145, R8.reuse ;  /* 0x0000000891917220 */ /* 0x080fe20000410000 */
[----:B------:R-:W-:Y:S01]  /*96e0*/  FADD.FTZ R44, R168, R31 ;  /* 0x0000001fa82c7221 */ /* 0x000fe20000010000 */
[-C--:B------:R-:W-:Y:S01]  /*96f0*/  FMUL.FTZ R148, R148, R8.reuse ;  /* 0x0000000894947220 */ /* 0x080fe20000410000 */
[----:B------:R-:W-:Y:S01]  /*9700*/  FMUL.FTZ R149, R149, R8 ;  /* 0x0000000895957220 */ /* 0x000fe20000410000 */
[----:B------:R-:W-:Y:S01]  /*9710*/  MUFU.EX2 R40, R40 ;  /* 0x0000002800287308 */ /* 0x000fe20000000800 */
[----:B------:R-:W-:Y:S01]  /*9720*/  FADD.FTZ R13, R193, R44 ;  /* 0x0000002cc10d7221 */ /* 0x000fe20000010000 */
[----:B------:R-:W-:Y:S01]  /*9730*/  F2FP.F16.F32.PACK_AB R176, R25, R176 ;  /* 0x000000b019b0723e */ /* 0x000fe200000000ff */
[-C--:B------:R-:W-:Y:S01]  /*9740*/  FMUL.FTZ R90, R90, R201.reuse ;  /* 0x000000c95a5a7220 */ /* 0x080fe20000410000 */
[----:B------:R-:W-:Y:S01]  /*9750*/  F2FP.F16.F32.PACK_AB R174, R191, R174 ;  /* 0x000000aebfae723e */ /* 0x000fe200000000ff */
[----:B------:R-:W-:Y:S01]  /*9760*/  FADD.FTZ R42, R170, R13 ;  /* 0x0000000daa2a7221 */ /* 0x000fe20000010000 */
[----:B------:R-:W-:Y:S01]  /*9770*/  F2FP.F16.F32.PACK_AB R170, R157, R170 ;  /* 0x000000aa9daa723e */ /* 0x000fe200000000ff */
[-C--:B------:R-:W-:Y:S01]  /*9780*/  FMUL.FTZ R91, R91, R201.reuse ;  /* 0x000000c95b5b7220 */ /* 0x080fe20000410000 */
[----:B------:R-:W0:Y:S01]  /*9790*/  MUFU.EX2 R44, R71 ;  /* 0x00000047002c7308 */ /* 0x000e220000000800 */
[----:B------:R-:W-:Y:S01]  /*97a0*/  FADD.FTZ R5, R157, R42 ;  /* 0x0000002a9d057221 */ /* 0x000fe20000010000 */
[----:B------:R-:W-:Y:S01]  /*97b0*/  F2FP.F16.F32.PACK_AB R168, R193, R168 ;  /* 0x000000a8c1a8723e */ /* 0x000fe200000000ff */
        /* <DEDUP_REMOVED lines=8> */
[----:B------:R-:W1:Y:S01]  /*9840*/  MUFU.EX2 R32, R81 ;  /* 0x0000005100207308 */ /* 0x000e620000000800 */
[----:B------:R-:W-:Y:S01]  /*9850*/  F2FP.F16.F32.PACK_AB R157, R63, R46 ;  /* 0x0000002e3f9d723e */ /* 0x000fe200000000ff */
[----:B------:R-:W-:Y:S01]  /*9860*/  FADD.FTZ R10, R154, R13 ;  /* 0x0000000d9a0a7221 */ /* 0x000fe20000010000 */
[----:B------:R-:W-:Y:S01]  /*9870*/  FADD.FTZ R5, R0, R5 ;  /* 0x0000000500057221 */ /* 0x000fe20000010000 */
[C---:B------:R-:W-:Y:S01]  /*9880*/  F2FP.F16.F32.PACK_AB R154, R195.reuse, R154 ;  /* 0x0000009ac39a723e */ /* 0x040fe200000000ff */
[-C--:B------:R-:W-:Y:S01]  /*9890*/  FMUL.FTZ R98, R98, R201.reuse ;  /* 0x000000c962627220 */ /* 0x080fe20000410000 */
[----:B------:R-:W-:Y:S01]  /*98a0*/  FADD.FTZ R13, R195, R10 ;  /* 0x0000000ac30d7221 */ /* 0x000fe20000010000 */
[----:B------:R-:W-:Y:S01]  /*98b0*/  FADD.FTZ R5, R59, R5 ;  /* 0x000000053b057221 */ /* 0x000fe20000010000 */
[----:B------:R-:W-:Y:S01]  /*98c0*/  F2FP.F16.F32.PACK_AB R159, R67, R48 ;  /* 0x00000030439f723e */ /* 0x000fe200000000ff */
[-C--:B------:R-:W-:Y:S01]  /*98d0*/  FMUL.FTZ R99, R99, R201.reuse ;  /* 0x000000c963637220 */ /* 0x080fe20000410000 */
[----:B------:R-:W-:Y:S01]  /*98e0*/  FADD.FTZ R10, R156, R13 ;  /* 0x0000000d9c0a7221 */ /* 0x000fe20000010000 */
[----:B------:R-:W-:Y:S01]  /*98f0*/  FADD.FTZ R5, R46, R5 ;  /* 0x000000052e057221 */ /* 0x000fe20000010000 */
[C---:B------:R-:W-:Y:S01]  /*9900*/  F2FP.F16.F32.PACK_AB R156, R197.reuse, R156 ;  /* 0x0000009cc59c723e */ /* 0x040fe200000000ff */
[-C--:B------:R-:W-:Y:S01]  /*9910*/  FMUL.FTZ R102, R102, R201.reuse ;  /* 0x000000c966667220 */ /* 0x080fe20000410000 */
[----:B------:R-:W-:Y:S01]  /*9920*/  FADD.FTZ R9, R197, R10 ;  /* 0x0000000ac5097221 */ /* 0x000fe20000010000 */
[----:B------:R-:W-:Y:S01]  /*9930*/  FADD.FTZ R5, R63, R5 ;  /* 0x000000053f057221 */ /* 0x000fe20000010000 */
[----:B0-----:R-:W-:Y:S01]  /*9940*/  F2FP.F16.F32.PACK_AB R161, R75, R44 ;  /* 0x0000002c4ba1723e */ /* 0x001fe200000000ff */
[-C--:B------:R-:W-:Y:S01]  /*9950*/  FMUL.FTZ R103, R103, R201.reuse ;  /* 0x000000c967677220 */ /* 0x080fe20000410000 */
[----:B------:R-:W-:Y:S01]  /*9960*/  FADD.FTZ R10, R158, R9 ;  /* 0x000000099e0a7221 */ /* 0x000fe20000010000 */
[----:B------:R-:W-:Y:S01]  /*9970*/  FADD.FTZ R5, R48, R5 ;  /* 0x0000000530057221 */ /* 0x000fe20000010000 */
[C---:B------:R-:W-:Y:S01]  /*9980*/  F2FP.F16.F32.PACK_AB R158, R69.reuse, R158 ;  /* 0x0000009e459e723e */ /* 0x040fe200000000ff */
[-C--:B------:R-:W-:Y:S01]  /*9990*/  FMUL.FTZ R106, R106, R201.reuse ;  /* 0x000000c96a6a7220 */ /* 0x080fe20000410000 */
[----:B------:R-:W-:Y:S01]  /*99a0*/  FADD.FTZ R9, R69, R10 ;  /* 0x0000000a45097221 */ /* 0x000fe20000010000 */
[----:B------:R-:W-:Y:S01]  /*99b0*/  FADD.FTZ R5, R67, R5 ;  /* 0x0000000543057221 */ /* 0x000fe20000010000 */
[----:B-1----:R-:W-:Y:S01]  /*99c0*/  F2FP.F16.F32.PACK_AB R163, R79, R32 ;  /* 0x000000204fa3723e */ /* 0x002fe200000000ff */
[-C--:B------:R-:W-:Y:S01]  /*99d0*/  FMUL.FTZ R107, R107, R201.reuse ;  /* 0x000000c96b6b7220 */ /* 0x080fe20000410000 */
[----:B------:R-:W-:Y:S01]  /*99e0*/  FADD.FTZ R6, R12, R9 ;  /* 0x000000090c067221 */ /* 0x000fe20000010000 */
[----:B------:R-:W-:Y:S01]  /*99f0*/  FADD.FTZ R5, R44, R5 ;  /* 0x000000052c057221 */ /* 0x000fe20000010000 */
[----:B------:R-:W-:Y:S01]  /*9a00*/  F2FP.F16.F32.PACK_AB R164, R199, R20 ;  /* 0x00000014c7a4723e */ /* 0x000fe200000000ff */
[-C--:B------:R-:W-:Y:S01]  /*9a10*/  FMUL.FTZ R110, R110, R201.reuse ;  /* 0x000000c96e6e7220 */ /* 0x080fe20000410000 */
[----:B------:R-:W-:Y:S01]  /*9a20*/  FADD.FTZ R3, R73, R6 ;  /* 0x0000000649037221 */ /* 0x000fe20000010000 */
[----:B------:R-:W-:Y:S01]  /*9a30*/  FADD.FTZ R5, R75, R5 ;  /* 0x000000054b057221 */ /* 0x000fe20000010000 */
[----:B------:R-:W0:Y:S01]  /*9a40*/  MUFU.EX2 R6, R27 ;  /* 0x0000001b00067308 */ /* 0x000e220000000800 */
[----:B------:R-:W-:Y:S01]  /*9a50*/  F2FP.F16.F32.PACK_AB R165, R83, R26 ;  /* 0x0000001a53a5723e */ /* 0x000fe200000000ff */
        /* <DEDUP_REMOVED lines=15> */
[----:B0-----:R-:W-:Y:S01]  /*9b50*/  F2FP.F16.F32.PACK_AB R167, R40, R6 ;  /* 0x0000000628a7723e */ /* 0x001fe200000000ff */
        /* <DEDUP_REMOVED lines=22> */
.L_x_8968:
[----:B------:R-:W-:Y:S06]  /*9cc0*/  BAR.ARV 0x8, 0x180 ;  /* 0x0206000000007b1d */ /* 0x000fec0000002000 */
[----:B------:R-:W-:Y:S05]  /*9cd0*/  @!P0 BRA `(.L_x_8978) ;  /* 0x0000000000048947 */ /* 0x000fea0003800000 */
[----:B------:R-:W-:Y:S01]  /*9ce0*/  BPT.TRAP 0x1 ;  /* 0x000000040000795c */ /* 0x000fe20000300000 */
.L_x_8978:
[----:B------:R-:W-:Y:S01]  /*9cf0*/  ULEA UR5, UR42, UR41, 0x3 ;  /* 0x000000292a057291 */ /* 0x000fe2000f8e183f */
[----:B------:R-:W-:-:S05]  /*9d00*/  IMAD.U32 R5, RZ, RZ, UR43 ;  /* 0x0000002bff057e24 */ /* 0x000fca000f8e00ff */
[----:B------:R-:W-:-:S04]  /*9d10*/  SHF.L.U32 R5, R5, 0x1f, RZ ;  /* 0x0000001f05057819 */ /* 0x000fc800000006ff */
[----:B------:R0:W1:Y:S01]  /*9d20*/  SYNCS.PHASECHK.TRANS64.TRYWAIT P2, [UR5+0x28850], R5 ;  /* 0x02885005ff0075a7 */ /* 0x0000620008040145 */
[----:B------:R-:W-:Y:S05]  /*9d30*/  @!P0 BRA `(.L_x_8979) ;  /* 0x0000000000048947 */ /* 0x000fea0003800000 */
[----:B------:R-:W-:Y:S01]  /*9d40*/  BPT.TRAP 0x1 ;  /* 0x000000040000795c */ /* 0x000fe20000300000 */
.L_x_8979:
[----:B-1----:R-:W-:Y:S05]  /*9d50*/  @P2 BRA `(.L_x_8980) ;  /* 0x0000000000082947 */ /* 0x002fea0003800000 */
[----:B------:R-:W1:Y:S02]  /*9d60*/  SYNCS.PHASECHK.TRANS64.TRYWAIT P0, [UR5+0x28850], R5 ;  /* 0x02885005ff0075a7 */ /* 0x000e640008000145 */
[----:B-1----:R-:W-:Y:S05]  /*9d70*/  @!P0 BRA `(.L_x_8981) ;  /* 0x0000006c00748947 */ /* 0x002fea0003800000 */
.L_x_8980:
[----:B------:R-:W-:Y:S01]  /*9d80*/  UIADD3 UR41, UR41, 0x400, URZ ;  /* 0x0000040029297890 */ /* 0x000fe2000fffe03f */
[----:B------:R-:W-:Y:S01]  /*9d90*/  WARPGROUP.ARRIVE ;  /* 0x00000000000079c5 */ /* 0x000fe20000000000 */
[----:B------:R-:W-:Y:S01]  /*9da0*/  UMOV UR7, 0x40000040 ;  /* 0x4000004000077882 */ /* 0x000fe20000000000 */
[----:B-1----:R-:W1:Y:S01]  /*9db0*/  SHFL.BFLY PT, R6, R3, 0x2, 0x1f ;  /* 0x0c401f0003067f89 */ /* 0x002e6200000e0000 */
[----:B------:R-:W-:Y:S01]  /*9dc0*/  USHF.R.U32.HI UR41, URZ, 0x4, UR41 ;  /* 0x000000043f297899 */ /* 0x000fe20008011629 */
[----:B------:R-:W-:Y:S01]  /*9dd0*/  IMAD.MOV.U32 R10, RZ, RZ, RZ ;  /* 0x000000ffff0a7224 */ /* 0x000fe200078e00ff */
[----:B------:R-:W-:Y:S01]  /*9de0*/  UIADD3 UR44, UR44, 0x1, URZ ;  /* 0x000000012c2c7890 */ /* 0x000fe2000fffe03f */
[----:B0-----:R-:W0:Y:S01]  /*9df0*/  SHFL.BFLY PT, R5, R0, 0x2, 0x1f ;  /* 0x0c401f0000057f89 */ /* 0x001e2200000e0000 */
        /* <DEDUP_REMOVED lines=8> */
[----:B-1----:R-:W-:Y:S01]  /*9e80*/  FADD.FTZ R6, R6, R3 ;  /* 0x0000000306067221 */ /* 0x002fe20000010000 */
[----:B------:R-:W-:Y:S01]  /*9e90*/  UMOV UR7, 0x40000040 ;  /* 0x4000004000077882 */ /* 0x000fe20000000000 */
[----:B------:R-:W-:Y:S02]  /*9ea0*/  IMAD.MOV.U32 R3, RZ, RZ, -0x800000 ;  /* 0xff800000ff037424 */ /* 0x000fe400078e00ff */
[----:B0-----:R-:W-:Y:S01]  /*9eb0*/  FADD.FTZ R8, R5, R0 ;  /* 0x0000000005087221 */ /* 0x001fe20000010000 */
[----:B------:R-:W-:Y:S01]  /*9ec0*/  IMAD.MOV.U32 R0, RZ, RZ, -0x800000 ;  /* 0xff800000ff007424 */ /* 0x000fe200078e00ff */
[----:B------:R-:W0:Y:S01]  /*9ed0*/  SHFL.BFLY PT, R5, R6, 0x1, 0x1f ;  /* 0x0c201f0006057f89 */ /* 0x000e2200000e0000 */
[----:B------:R-:W-:-:S03]  /*9ee0*/  USEL UR42, UR42, URZ, UP0 ;  /* 0x0000003f2a2a7287 */ /* 0x000fc60008000000 */
[----:B------:R-:W1:Y:S01]  /*9ef0*/  SHFL.BFLY PT, R9, R8, 0x1, 0x1f ;  /* 0x0c201f0008097f89 */ /* 0x000e6200000e0000 */
[----:B0-----:R-:W-:Y:S01]  /*9f00*/  FADD.FTZ R12, R6, R5 ;  /* 0x00000005060c7221 */ /* 0x001fe20000010000 */
[----:B------:R-:W-:Y:S01]  /*9f10*/  MOV R5, RZ ;  /* 0x000000ff00057202 */ /* 0x000fe20000000f00 */
[----:B-1----:R-:W-:-:S03]  /*9f20*/  FADD.FTZ R13, R8, R9 ;  /* 0x00000009080d7221 */ /* 0x002fc60000010000 */
[----:B------:R-:W-:Y:S01]  /*9f30*/  FSETP.NE.FTZ.AND P0, PT, R12, RZ, PT ;  /* 0x000000ff0c00720b */ /* 0x000fe20003f15000 */
[----:B------:R-:W-:Y:S01]  /*9f40*/  IMAD.U32 R8, RZ, RZ, UR5 ;  /* 0x00000005ff087e24 */ /* 0x000fe2000f8e00ff */
[----:B------:R-:W-:-:S03]  /*9f50*/  FSETP.NE.FTZ.AND P2, PT, R13, RZ, PT ;  /* 0x000000ff0d00720b */ /* 0x000fc60003f55000 */
[----:B------:R-:W-:-:S05]  /*9f60*/  @!P1 VIADD R8, R8, 0x28860 ;  /* 0x0002886008089836 */ /* 0x000fca0000000000 */
[----:B------:R-:W-:-:S03]  /*9f70*/  @!P1 PRMT R8, RZ, 0x654, R8 ;  /* 0x00000654ff089816 */ /* 0x000fc60000000008 */
[----:B------:R-:W0:Y:S01]  /*9f80*/  @P0 MUFU.LG2 R9, R12 ;  /* 0x0000000c00090308 */ /* 0x000e220000000c00 */
[C---:B------:R-:W-:Y:S01]  /*9f90*/  @P0 FMUL.FTZ R6, R4.reuse, 0.69314718246459960938 ;  /* 0x3f31721804060820 */ /* 0x040fe20000410000 */
[----:B------:R-:W-:-:S06]  /*9fa0*/  @P2 FMUL.FTZ R15, R4, 0.69314718246459960938 ;  /* 0x3f317218040f2820 */ /* 0x000fcc0000410000 */
        /* <DEDUP_REMOVED lines=110> */
.L_x_8951:
        /* <DEDUP_REMOVED lines=10> */
[----:B------:R-:W1:Y:S01]  /*a730*/  LDC R39, c[0x0][0xbe8] ;  /* 0x0002fa00ff277b82 */ /* 0x000e620000000800 */
[----:B------:R-:W-:Y:S01]  /*a740*/  IMAD R9, R22, 0x40, R2 ;  /* 0x0000004016097824 */ /* 0x000fe200078e0202 */
        /* <DEDUP_REMOVED lines=18> */
[----:B------:R-:W-:Y:S01]  /*a870*/  UIMAD UR8, UR37, UR11, UR8 ;  /* 0x0000000b250872a4 */ /* 0x000fe2000f8e0208 */
[----:B------:R-:W-:Y:S01]  /*a880*/  F2FP.F16.F32.PACK_AB R147, R151, R150 ;  /* 0x000000969793723e */ /* 0x000fe200000000ff */
[----:B------:R-:W-:Y:S01]  /*a890*/  UIMAD.WIDE.U32 UR6, UR37, UR10, UR6 ;  /* 0x0000000a250672a5 */ /* 0x000fe2000f8e0006 */
[----:B------:R-:W-:-:S02]  /*a8a0*/  ULDC UR5, c[0x0][0xa88] ;  /* 0x0002a20000057ab9 */ /* 0x000fc40000000800 */
[----:B------:R-:W-:Y:S01]  /*a8b0*/  ULDC.64 UR10, c[0x0][0xaf0] ;  /* 0x0002bc00000a7ab9 */ /* 0x000fe20000000a00 */
[----:B-1----:R-:W-:Y:S01]  /*a8c0*/  IMAD R64, R39, UR5, RZ ;  /* 0x0000000527407c24 */ /* 0x002fe2000f8e02ff */
[----:B------:R-:W-:Y:S02]  /*a8d0*/  MOV R36, R38 ;  /* 0x0000002600247202 */ /* 0x000fe40000000f00 */
[----:B0-----:R-:W-:-:S03]  /*a8e0*/  MOV R37, R5 ;  /* 0x0000000500257202 */ /* 0x001fc60000000f00 */
[----:B------:R-:W-:-:S04]  /*a8f0*/  IMAD.WIDE R4, R187, 0x2, R36 ;  /* 0x00000002bb047825 */ /* 0x000fc800078e0224 */
[----:B------:R-:W-:Y:S01]  /*a900*/  IMAD.WIDE R36, R9, 0x2, R36 ;  /* 0x0000000209247825 */ /* 0x000fe200078e0224 */
[C---:B------:R-:W-:Y:S02]  /*a910*/  IADD3 R21, P6, R4.reuse, 0x20, RZ ;  /* 0x0000002004157810 */ /* 0x040fe40007fde0ff */
[C---:B------:R-:W-:Y:S02]  /*a920*/  IADD3 R33, P1, R4.reuse, 0x4040, RZ ;  /* 0x0000404004217810 */ /* 0x040fe40007f3e0ff */
[----:B------:R-:W-:Y:S01]  /*a930*/  IADD3 R45, P0, R4, 0x4060, RZ ;  /* 0x00004060042d7810 */ /* 0x000fe20007f1e0ff */
[--C-:B------:R-:W-:Y:S01]  /*a940*/  IMAD.X R13, RZ, RZ, R5.reuse, P6 ;  /* 0x000000ffff0d7224 */ /* 0x100fe200030e0605 */
[----:B------:R-:W-:Y:S01]  /*a950*/  IADD3 R35, P6, R36, 0x1000, RZ ;  /* 0x0000100024237810 */ /* 0x000fe20007fde0ff */
[----:B------:R-:W-:Y:S01]  /*a960*/  IMAD.X R43, RZ, RZ, R5, P1 ;  /* 0x000000ffff2b7224 */ /* 0x000fe200008e0605 */
[----:B------:R-:W-:Y:S02]  /*a970*/  ISETP.NE.AND P1, PT, R39, 0x1, PT ;  /* 0x000000012700780c */ /* 0x000fe40003f25270 */
[----:B------:R-:W-:-:S02]  /*a980*/  LOP3.LUT R34, R35, 0x380, RZ, 0xc0, !PT ;  /* 0x0000038023227812 */ /* 0x000fc400078ec0ff */
[----:B------:R-:W-:Y:S02]  /*a990*/  IADD3 R31, P2, R4, 0x4020, RZ ;  /* 0x00004020041f7810 */ /* 0x000fe40007f5e0ff */
[----:B------:R-:W-:Y:S02]  /*a9a0*/  SHF.R.U64 R34, R34, 0x3, RZ ;  /* 0x0000000322227819 */ /* 0x000fe400000012ff */
[----:B------:R-:W-:Y:S01]  /*a9b0*/  LOP3.LUT R9, R4, 0x380, RZ, 0xc0, !PT ;  /* 0x0000038004097812 */ /* 0x000fe200078ec0ff */
[----:B------:R-:W-:Y:S01]  /*a9c0*/  IMAD.X R41, RZ, RZ, R5, P2 ;  /* 0x000000ffff297224 */ /* 0x000fe200010e0605 */
[----:B------:R-:W-:Y:S01]  /*a9d0*/  LOP3.LUT R34, R34, R35, RZ, 0x3c, !PT ;  /* 0x0000002322227212 */ /* 0x000fe200078e3cff */
[----:B------:R-:W-:Y:S01]  /*a9e0*/  IMAD.X R35, RZ, RZ, R37, P6 ;  /* 0x000000ffff237224 */ /* 0x000fe200030e0625 */
[----:B------:R-:W-:Y:S01]  /*a9f0*/  IADD3 R47, P6, R36, 0x7000, RZ ;  /* 0x00007000242f7810 */ /* 0x000fe20007fde0ff */
[----:B------:R-:W0:Y:S01]  /*aa00*/  @P1 LDC R48, c[0x0][0xbf0] ;  /* 0x0002fc00ff301b82 */ /* 0x000e220000000800 */
[----:B------:R-:W-:-:S02]  /*aa10*/  LOP3.LUT R14, R33, 0x380, RZ, 0xc0, !PT ;  /* 0x00000380210e7812 */ /* 0x000fc400078ec0ff */
[----:B------:R-:W-:Y:S02]  /*aa20*/  LOP3.LUT R20, R47, 0x380, RZ, 0xc0, !PT ;  /* 0x000003802f147812 */ /* 0x000fe400078ec0ff */
[----:B------:R-:W-:Y:S02]  /*aa30*/  LOP3.LUT R44, R45, 0x380, RZ, 0xc0, !PT ;  /* 0x000003802d2c7812 */ /* 0x000fe400078ec0ff */
[----:B------:R-:W-:Y:S02]  /*aa40*/  SHF.R.U64 R20, R20, 0x3, RZ ;  /* 0x0000000314147819 */ /* 0x000fe400000012ff */
[----:B------:R-:W-:Y:S02]  /*aa50*/  LOP3.LUT R12, R31, 0x380, RZ, 0xc0, !PT ;  /* 0x000003801f0c7812 */ /* 0x000fe400078ec0ff */
[----:B------:R-:W-:Y:S02]  /*aa60*/  LOP3.LUT R20, R20, R47, RZ, 0x3c, !PT ;  /* 0x0000002f14147212 */ /* 0x000fe400078e3cff */
[----:B------:R-:W1:Y:S01]  /*aa70*/  @P1 LDC R47, c[0x0][0xbec] ;  /* 0x0002fb00ff2f1b82 */ /* 0x000e620000000800 */
[----:B------:R-:W-:-:S02]  /*aa80*/  SHF.R.U64 R9, R9, 0x3, RZ ;  /* 0x0000000309097819 */ /* 0x000fc400000012ff */
[----:B------:R-:W-:Y:S02]  /*aa90*/  LOP3.LUT R8, R21, 0x380, RZ, 0xc0, !PT ;  /* 0x0000038015087812 */ /* 0x000fe400078ec0ff */
[----:B------:R-:W-:Y:S02]  /*aaa0*/  SHF.R.U64 R14, R14, 0x3, RZ ;  /* 0x000000030e0e7819 */ /* 0x000fe400000012ff */
[----:B------:R-:W-:Y:S02]  /*aab0*/  SHF.R.U64 R44, R44, 0x3, RZ ;  /* 0x000000032c2c7819 */ /* 0x000fe400000012ff */
[C---:B------:R-:W-:Y:S02]  /*aac0*/  IADD3 R29, P3, R4.reuse, 0x4000, RZ ;  /* 0x00004000041d7810 */ /* 0x040fe40007f7e0ff */
[C---:B------:R-:W-:Y:S02]  /*aad0*/  IADD3 R27, P4, R4.reuse, 0x60, RZ ;  /* 0x00000060041b7810 */ /* 0x040fe40007f9e0ff */
[----:B------:R-:W-:Y:S01]  /*aae0*/  IADD3 R25, P5, R4, 0x40, RZ ;  /* 0x0000004004197810 */ /* 0x000fe20007fbe0ff */
[--C-:B------:R-:W-:Y:S01]  /*aaf0*/  IMAD.X R15, RZ, RZ, R5.reuse, P3 ;  /* 0x000000ffff0f7224 */ /* 0x100fe200018e0605 */
[----:B------:R-:W-:Y:S01]  /*ab00*/  SHF.R.U64 R12, R12, 0x3, RZ ;  /* 0x000000030c0c7819 */ /* 0x000fe200000012ff */
[--C-:B------:R-:W-:Y:S01]  /*ab10*/  IMAD.X R11, RZ, RZ, R5.reuse, P4 ;  /* 0x000000ffff0b7224 */ /* 0x100fe200020e0605 */
[----:B------:R-:W-:Y:S01]  /*ab20*/  LOP3.LUT R4, R9, R4, RZ, 0x3c, !PT ;  /* 0x0000000409047212 */ /* 0x000fe200078e3cff */
[----:B------:R-:W-:Y:S01]  /*ab30*/  IMAD.X R9, RZ, RZ, R5, P5 ;  /* 0x000000ffff097224 */ /* 0x000fe200028e0605 */
[----:B------:R-:W-:-:S02]  /*ab40*/  SHF.R.U64 R8, R8, 0x3, RZ ;  /* 0x0000000308087819 */ /* 0x000fc400000012ff */
[----:B------:R-:W-:Y:S02]  /*ab50*/  LOP3.LUT R42, R14, R33, RZ, 0x3c, !PT ;  /* 0x000000210e2a7212 */ /* 0x000fe400078e3cff */
[----:B------:R-:W-:Y:S01]  /*ab60*/  LOP3.LUT R44, R44, R45, RZ, 0x3c, !PT ;  /* 0x0000002d2c2c7212 */ /* 0x000fe200078e3cff */
[----:B------:R-:W-:Y:S01]  /*ab70*/  IMAD.X R45, RZ, RZ, R5, P0 ;  /* 0x000000ffff2d7224 */ /* 0x000fe200000e0605 */
[----:B------:R-:W-:Y:S02]  /*ab80*/  LOP3.LUT R10, R29, 0x380, RZ, 0xc0, !PT ;  /* 0x000003801d0a7812 */ /* 0x000fe400078ec0ff */
[----:B------:R-:W-:Y:S02]  /*ab90*/  LOP3.LUT R40, R12, R31, RZ, 0x3c, !PT ;  /* 0x0000001f0c287212 */ /* 0x000fe400078e3cff */
[----:B------:R-:W-:Y:S02]  /*aba0*/  LOP3.LUT R12, R8, R21, RZ, 0x3c, !PT ;  /* 0x00000015080c7212 */ /* 0x000fe400078e3cff */
[----:B------:R-:W-:-:S02]  /*abb0*/  MOV R46, R4 ;  /* 0x00000004002e7202 */ /* 0x000fc40000000f00 */
[----:B------:R-:W-:Y:S02]  /*abc0*/  LOP3.LUT R8, R25, 0x380, RZ, 0xc0, !PT ;  /* 0x0000038019087812 */ /* 0x000fe400078ec0ff */
[----:B------:R-:W-:Y:S02]  /*abd0*/  F2FP.F16.F32.PACK_AB R4, R89, R88 ;  /* 0x000000585904723e */ /* 0x000fe400000000ff */
[----:B------:R-:W-:Y:S01]  /*abe0*/  F2FP.F16.F32.PACK_AB R5, R91, R90 ;  /* 0x0000005a5b05723e */ /* 0x000fe200000000ff */
[----:B------:R-:W-:Y:S01]  /*abf0*/  BAR.SYNC.DEFER_BLOCKING 0x1, 0x100 ;  /* 0x0044000000007b1d */ /* 0x000fe20000010000 */
[----:B------:R-:W-:Y:S01]  /*ac00*/  MOV R66, R42 ;  /* 0x0000002a00427202 */ /* 0x000fe20000000f00 */
[----:B------:R-:W-:Y:S01]  /*ac10*/  VIADD R42, R17, UR36 ;  /* 0x00000024112a7c36 */ /* 0x000fe20008000000 */
[----:B------:R-:W-:Y:S01]  /*ac20*/  SHF.R.U64 R10, R10, 0x3, RZ ;  /* 0x000000030a0a7819 */ /* 0x000fe200000012ff */
[----:B------:R-:W-:Y:S01]  /*ac30*/  VIADD R43, R186, UR36 ;  /* 0x00000024ba2b7c36 */ /* 0x000fe20008000000 */
[----:B------:R-:W-:-:S02]  /*ac40*/  SHF.R.U64 R8, R8, 0x3, RZ ;  /* 0x0000000308087819 */ /* 0x000fc400000012ff */
[----:B------:R-:W-:Y:S02]  /*ac50*/  LOP3.LUT R14, R10, R29, RZ, 0x3c, !PT ;  /* 0x0000001d0a0e7212 */ /* 0x000fe400078e3cff */
[----:B------:R-:W-:Y:S02]  /*ac60*/  LOP3.LUT R10, R27, 0x380, RZ, 0xc0, !PT ;  /* 0x000003801b0a7812 */ /* 0x000fe400078ec0ff */
[----:B------:R-:W-:Y:S02]  /*ac70*/  LOP3.LUT R8, R8, R25, RZ, 0x3c, !PT ;  /* 0x0000001908087212 */ /* 0x000fe400078e3cff */
[----:B------:R-:W-:Y:S02]  /*ac80*/  IADD3 R25, P0, R36, 0x6000, RZ ;  /* 0x0000600024197810 */ /* 0x000fe40007f1e0ff */
[----:B------:R-:W-:Y:S02]  /*ac90*/  SHF.R.U64 R10, R10, 0x3, RZ ;  /* 0x000000030a0a7819 */ /* 0x000fe400000012ff */
[----:B------:R-:W-:-:S02]  /*aca0*/  LOP3.LUT R24, R25, 0x380, RZ, 0xc0, !PT ;  /* 0x0000038019187812 */ /* 0x000fc400078ec0ff */
[----:B------:R-:W-:Y:S02]  /*acb0*/  LOP3.LUT R10, R10, R27, RZ, 0x3c, !PT ;  /* 0x0000001b0a0a7212 */ /* 0x000fe400078e3cff */
[----:B------:R-:W-:Y:S02]  /*acc0*/  SHF.R.U64 R24, R24, 0x3, RZ ;  /* 0x0000000318187819 */ /* 0x000fe400000012ff */
[----:B------:R-:W-:Y:S01]  /*acd0*/  MOV R54, R10 ;  /* 0x0000000a00367202 */ /* 0x000fe20000000f00 */
[----:B------:R1:W-:Y:S01]  /*ace0*/  STSM.16.M88.4 [R46], R4 ;  /* 0x000000042e007844 */ /* 0x0003e20000000200 */
[----:B------:R-:W-:Y:S01]  /*acf0*/  LOP3.LUT R24, R24, R25, RZ, 0x3c, !PT ;  /* 0x0000001918187212 */ /* 0x000fe200078e3cff */
[----:B------:R-:W-:Y:S01]  /*ad00*/  IMAD.X R25, RZ, RZ, R37, P0 ;  /* 0x000000ffff197224 */ /* 0x000fe200000e0625 */
[----:B------:R-:W-:Y:S01]  /*ad10*/  MOV R53, R14 ;  /* 0x0000000e00357202 */ /* 0x000fe20000000f00 */
[----:B------:R-:W-:Y:S01]  /*ad20*/  IMAD.U32 R14, RZ, RZ, UR8 ;  /* 0x00000008ff0e7e24 */ /* 0x000fe2000f8e00ff */
[----:B------:R-:W-:Y:S01]  /*ad30*/  MOV R15, R12 ;  /* 0x0000000c000f7202 */ /* 0x000fe20000000f00 */
[----:B------:R-:W-:Y:S01]  /*ad40*/  ULDC.64 UR8, c[0x0][0xae8] ;  /* 0x0002ba0000087ab9 */ /* 0x000fe20000000a00 */
[----:B------:R-:W-:-:S02]  /*ad50*/  IADD3 R29, P3, R36, 0x4000, RZ ;  /* 0x00004000241d7810 */ /* 0x000fc40007f7e0ff */
[----:B------:R-:W-:Y:S02]  /*ad60*/  IADD3 R27, P2, R36, 0x5000, RZ ;  /* 0x00005000241b7810 */ /* 0x000fe40007f5e0ff */
[----:B------:R-:W-:Y:S02]  /*ad70*/  LOP3.LUT R28, R29, 0x380, RZ, 0xc0, !PT ;  /* 0x000003801d1c7812 */ /* 0x000fe400078ec0ff */
[----:B------:R-:W-:Y:S02]  /*ad80*/  LOP3.LUT R26, R27, 0x380, RZ, 0xc0, !PT ;  /* 0x000003801b1a7812 */ /* 0x000fe400078ec0ff */
[----:B------:R-:W-:Y:S01]  /*ad90*/  SHF.R.U64 R28, R28, 0x3, RZ ;  /* 0x000000031c1c7819 */ /* 0x000fe200000012ff */
[----:B-1----:R-:W-:Y:S01]  /*ada0*/  @P1 IMAD.HI.U32 R5, R42, R47, RZ ;  /* 0x0000002f2a051227 */ /* 0x002fe200078e00ff */
[----:B------:R-:W-:Y:S02]  /*adb0*/  F2FP.F16.F32.PACK_AB R7, R103, R102 ;  /* 0x000000666707723e */ /* 0x000fe400000000ff */
[----:B------:R-:W-:Y:S01]  /*adc0*/  MOV R52, R40 ;  /* 0x0000002800347202 */ /* 0x000fe20000000f00 */
[----:B------:R-:W-:Y:S01]  /*add0*/  IMAD.MOV.U32 R4, RZ, RZ, R42 ;  /* 0x000000ffff047224 */ /* 0x000fe200078e002a */
[----:B0-----:R-:W-:-:S02]  /*ade0*/  @P1 SHF.R.U32.HI R4, RZ, R48, R5 ;  /* 0x00000030ff041219 */ /* 0x001fc40000011605 */
[----:B------:R-:W-:Y:S02]  /*adf0*/  SHF.R.U64 R26, R26, 0x3, RZ ;  /* 0x000000031a1a7819 */ /* 0x000fe400000012ff */
[--C-:B------:R-:W-:Y:S01]  /*ae00*/  SHF.R.S32.HI R5, RZ, 0x1f, R4.reuse ;  /* 0x0000001fff057819 */ /* 0x100fe20000011404 */
[----:B------:R-:W-:Y:S01]  /*ae10*/  IMAD.MOV R6, RZ, RZ, -R4 ;  /* 0x000000ffff067224 */ /* 0x000fe200078e0a04 */
[----:B------:R-:W-:Y:S02]  /*ae20*/  IADD3 R12, P0, R4, UR6, RZ ;  /* 0x00000006040c7c10 */ /* 0x000fe4000ff1e0ff */
        /* <DEDUP_REMOVED lines=8> */
[----:B------:R-:W-:Y:S01]  /*aeb0*/  LOP3.LUT R28, R28, R29, RZ, 0x3c, !PT ;  /* 0x0000001d1c1c7212 */ /* 0x000fe200078e3cff */
[----:B------:R-:W-:Y:S01]  /*aec0*/  IMAD R10, R10, UR6, RZ ;  /* 0x000000060a0a7c24 */ /* 0x000fe2000f8e02ff */
[----:B------:R-:W-:Y:S01]  /*aed0*/  MOV R14, R8 ;  /* 0x00000008000e7202 */ /* 0x000fe20000000f00 */
[----:B------:R0:W-:Y:S01]  /*aee0*/  STSM.16.M88.4 [R15], R4 ;  /* 0x000000040f007844 */ /* 0x0001e20000000200 */
[----:B------:R-:W-:Y:S01]  /*aef0*/  IMAD.X R29, RZ, RZ, R37, P3 ;  /* 0x000000ffff1d7224 */ /* 0x000fe200018e0625 */
[----:B------:R-:W-:Y:S01]  /*af00*/  LOP3.LUT P0, RZ, R184, 0x3, RZ, 0xc0, !PT ;  /* 0x00000003b8ff7812 */ /* 0x000fe2000780c0ff */
[----:B------:R-:W-:Y:S01]  /*af10*/  IMAD R41, R11, UR7, R10 ;  /* 0x000000070b297c24 */ /* 0x000fe2000f8e020a */
[----:B------:R-:W-:Y:S01]  /*af20*/  ULDC.64 UR6, c[0x0][0xb50] ;  /* 0x0002d40000067ab9 */ /* 0x000fe20000000a00 */
[----:B------:R-:W-:-:S02]  /*af30*/  F2FP.F16.F32.PACK_AB R8, R105, R104 ;  /* 0x000000686908723e */ /* 0x000fc400000000ff */
[----:B------:R-:W-:Y:S02]  /*af40*/  F2FP.F16.F32.PACK_AB R9, R107, R106 ;  /* 0x0000006a6b09723e */ /* 0x000fe400000000ff */
[----:B------:R-:W-:Y:S02]  /*af50*/  F2FP.F16.F32.PACK_AB R10, R109, R108 ;  /* 0x0000006c6d0a723e */ /* 0x000fe400000000ff */
[----:B------:R-:W-:Y:S02]  /*af60*/  F2FP.F16.F32.PACK_AB R11, R111, R110 ;  /* 0x0000006e6f0b723e */ /* 0x000fe400000000ff */
[----:B------:R-:W-:Y:S02]  /*af70*/  LEA R40, P3, R12, UR6, 0x2 ;  /* 0x000000060c287c11 */ /* 0x000fe4000f8610ff */
[----:B------:R-:W-:Y:S01]  /*af80*/  LOP3.LUT R26, R26, R27, RZ, 0x3c, !PT ;  /* 0x0000001b1a1a7212 */ /* 0x000fe200078e3cff */
[----:B0-----:R-:W-:Y:S01]  /*af90*/  VIADD R5, R43, 0x8 ;  /* 0x000000082b057836 */ /* 0x001fe20000000000 */
[----:B------:R0:W-:Y:S01]  /*afa0*/  STSM.16.M88.4 [R14], R8 ;  /* 0x000000080e007844 */ /* 0x0001e20000000200 */
[----:B------:R-:W-:Y:S01]  /*afb0*/  IMAD.IADD R7, R13, 0x1, R41 ;  /* 0x000000010d077824 */ /* 0x000fe200078e0229 */
[----:B------:R-:W-:Y:S01]  /*afc0*/  F2FP.F16.F32.PACK_AB R4, R113, R112 ;  /* 0x000000707104723e */ /* 0x000fe200000000ff */
[----:B------:R-:W-:Y:S01]  /*afd0*/  IMAD.X R27, RZ, RZ, R37, P2 ;  /* 0x000000ffff1b7224 */ /* 0x000fe200010e0625 */
[-C--:B------:R-:W-:Y:S01]  /*afe0*/  ISETP.GE.OR P2, PT, R43, R64.reuse, P0 ;  /* 0x000000402b00720c */ /* 0x080fe20000746670 */
[----:B------:R-:W-:Y:S01]  /*aff0*/  SHFL.IDX PT, R60, R40, RZ, 0x1c1f ;  /* 0x001c1fff283c7589 */ /* 0x000fe200000e0000 */
[----:B------:R-:W-:-:S02]  /*b000*/  ISETP.GE.OR P0, PT, R5, R64, P0 ;  /* 0x000000400500720c */ /* 0x000fc40000706670 */
[----:B------:R-:W-:Y:S01]  /*b010*/  LEA.HI.X R41, R12, UR7, R7, 0x2, P3 ;  /* 0x000000070c297c11 */ /* 0x000fe200098f1407 */
[----:B------:R-:W-:Y:S01]  /*b020*/  SHFL.IDX PT, R62, R40, 0x1, 0x1c1f ;  /* 0x003c1f00283e7f89 */ /* 0x000fe200000e0000 */
[----:B------:R-:W-:Y:S02]  /*b030*/  F2FP.F16.F32.PACK_AB R5, R115, R114 ;  /* 0x000000727305723e */ /* 0x000fe400000000ff */
[----:B------:R-:W-:Y:S01]  /*b040*/  F2FP.F16.F32.PACK_AB R6, R117, R116 ;  /* 0x000000747506723e */ /* 0x000fe200000000ff */
[----:B------:R-:W1:Y:S01]  /*b050*/  SHFL.IDX PT, R61, R41, RZ, 0x1c1f ;  /* 0x001c1fff293d7589 */ /* 0x000e6200000e0000 */
[----:B------:R-:W-:Y:S02]  /*b060*/  F2FP.F16.F32.PACK_AB R7, R119, R118 ;  /* 0x000000767707723e */ /* 0x000fe400000000ff */
[----:B------:R-:W-:Y:S01]  /*b070*/  F2FP.F16.F32.PACK_AB R12, R121, R120 ;  /* 0x00000078790c723e */ /* 0x000fe200000000ff */
[----:B------:R-:W2:Y:S01]  /*b080*/  SHFL.IDX PT, R63, R41, 0x1, 0x1c1f ;  /* 0x003c1f00293f7f89 */ /* 0x000ea200000e0000 */
[----:B------:R-:W-:-:S02]  /*b090*/  F2FP.F16.F32.PACK_AB R13, R123, R122 ;  /* 0x0000007a7b0d723e */ /* 0x000fc400000000ff */
[----:B0-----:R-:W-:Y:S01]  /*b0a0*/  F2FP.F16.F32.PACK_AB R14, R125, R124 ;  /* 0x0000007c7d0e723e */ /* 0x001fe200000000ff */
[----:B------:R-:W-:Y:S01]  /*b0b0*/  STSM.16.M88.4 [R54], R4 ;  /* 0x0000000436007844 */ /* 0x000fe20000000200 */
[----:B------:R-:W-:Y:S02]  /*b0c0*/  F2FP.F16.F32.PACK_AB R15, R127, R126 ;  /* 0x0000007e7f0f723e */ /* 0x000fe400000000ff */
[----:B------:R-:W-:Y:S02]  /*b0d0*/  F2FP.F16.F32.PACK_AB R8, R129, R128 ;  /* 0x000000808108723e */ /* 0x000fe400000000ff */
[----:B------:R-:W-:Y:S01]  /*b0e0*/  F2FP.F16.F32.PACK_AB R9, R131, R130 ;  /* 0x000000828309723e */ /* 0x000fe200000000ff */
[----:B------:R-:W-:Y:S01]  /*b0f0*/  STSM.16.M88.4 [R53], R12 ;  /* 0x0000000c35007844 */ /* 0x000fe20000000200 */
[----:B------:R-:W-:Y:S02]  /*b100*/  F2FP.F16.F32.PACK_AB R10, R133, R132 ;  /* 0x00000084850a723e */ /* 0x000fe400000000ff */
[----:B------:R-:W-:-:S02]  /*b110*/  F2FP.F16.F32.PACK_AB R11, R135, R134 ;  /* 0x00000086870b723e */ /* 0x000fc400000000ff */
[----:B------:R-:W-:Y:S02]  /*b120*/  MOV R65, R44 ;  /* 0x0000002c00417202 */ /* 0x000fe40000000f00 */
[C---:B------:R-:W-:Y:S01]  /*b130*/  IADD3 R33, P5, R36.reuse, 0x2000, RZ ;  /* 0x0000200024217810 */ /* 0x040fe20007fbe0ff */
[----:B------:R-:W-:Y:S01]  /*b140*/  STSM.16.M88.4 [R52], R8 ;  /* 0x0000000834007844 */ /* 0x000fe20000000200 */
[----:B------:R-:W-:Y:S01]  /*b150*/  UIMAD UR5, UR12, UR8, URZ ;  /* 0x000000080c0572a4 */ /* 0x000fe2000f8e023f */
[C---:B------:R-:W-:Y:S02]  /*b160*/  IADD3 R31, P4, R36.reuse, 0x3000, RZ ;  /* 0x00003000241f7810 */ /* 0x040fe40007f9e0ff */
[----:B------:R0:W-:Y:S01]  /*b170*/  STSM.16.M88.4 [R66], R136 ;  /* 0x0000008842007844 */ /* 0x0001e20000000200 */
[----:B------:R-:W-:Y:S01]  /*b180*/  UIMAD.WIDE.U32 UR6, UR39, UR8, URZ ;  /* 0x00000008270672a5 */ /* 0x000fe2000f8e003f */
[----:B------:R-:W-:Y:S02]  /*b190*/  LOP3.LUT R21, R36, 0x380, RZ, 0xc0, !PT ;  /* 0x0000038024157812 */ /* 0x000fe400078ec0ff */
[----:B------:R-:W-:Y:S01]  /*b1a0*/  STSM.16.M88.4 [R65], R144 ;  /* 0x0000009041007844 */ /* 0x000fe20000000200 */
[----:B------:R-:W-:Y:S01]  /*b1b0*/  UIMAD UR5, UR39, UR9, UR5 ;  /* 0x00000009270572a4 */ /* 0x000fe2000f8e0205 */
[----:B------:R-:W-:Y:S01]  /*b1c0*/  LOP3.LUT R32, R33, 0x380, RZ, 0xc0, !PT ;  /* 0x0000038021207812 */ /* 0x000fe200078ec0ff */
[----:B------:R-:W-:Y:S01]  /*b1d0*/  BAR.SYNC.DEFER_BLOCKING 0x1, 0x100 ;  /* 0x0044000000007b1d */ /* 0x000fe20000010000 */
[----:B------:R-:W-:-:S07]  /*b1e0*/  LOP3.LUT R30, R31, 0x380, RZ, 0xc0, !PT ;  /* 0x000003801f1e7812 */ /* 0x000fce00078ec0ff */
[----:B0-----:R-:W0:Y:S01]  /*b1f0*/  @P1 LDC R66, c[0x0][0xbec] ;  /* 0x0002fb00ff421b82 */ /* 0x001e220000000800 */
[----:B------:R-:W-:Y:S01]  /*b200*/  UIMAD UR8, UR13, UR10, URZ ;  /* 0x0000000a0d0872a4 */ /* 0x000fe2000f8e023f */
[----:B------:R-:W-:Y:S01]  /*b210*/  SHF.R.U64 R21, R21, 0x3, RZ ;  /* 0x0000000315157819 */ /* 0x000fe200000012ff */
[----:B------:R-:W-:Y:S01]  /*b220*/  UIADD3 UR7, UR7, UR5, URZ ;  /* 0x0000000507077290 */ /* 0x000fe2000fffe03f */
[----:B------:R-:W-:Y:S01]  /*b230*/  SHF.R.U64 R32, R32, 0x3, RZ ;  /* 0x0000000320207819 */ /* 0x000fe200000012ff */
[----:B-1----:R1:W-:Y:S01]  /*b240*/  @!P2 ST.E desc[UR46][R60.64], R3 ;  /* 0x000000033c00a985 */ /* 0x0023e2000c10192e */
[----:B------:R-:W-:Y:S01]  /*b250*/  UIMAD UR5, UR37, UR11, UR8 ;  /* 0x0000000b250572a4 */ /* 0x000fe2000f8e0208 */
[----:B------:R-:W-:Y:S02]  /*b260*/  SHF.R.U64 R30, R30, 0x3, RZ ;  /* 0x000000031e1e7819 */ /* 0x000fe400000012ff */
[----:B--2---:R2:W-:Y:S01]  /*b270*/  @!P0 ST.E desc[UR46][R62.64], R0 ;  /* 0x000000003e008985 */ /* 0x0045e2000c10192e */
[----:B------:R-:W-:Y:S01]  /*b280*/  UIMAD.WIDE.U32 UR6, UR37, UR10, UR6 ;  /* 0x0000000a250672a5 */ /* 0x000fe2000f8e0006 */
[----:B------:R-:W-:Y:S01]  /*b290*/  LOP3.LUT R36, R21, R36, RZ, 0x3c, !PT ;  /* 0x0000002415247212 */ /* 0x000fe200078e3cff */
[--C-:B------:R-:W-:Y:S01]  /*b2a0*/  IMAD.X R21, RZ, RZ, R37.reuse, P6 ;  /* 0x000000ffff157224 */ /* 0x100fe200030e0625 */
[----:B------:R3:W5:Y:S01]  /*b2b0*/  LD.E.128 R12, desc[UR46][R24.64] ;  /* 0x0000002e180c7980 */ /* 0x000762000c101d00 */
[----:B------:R-:W-:Y:S01]  /*b2c0*/  LOP3.LUT R32, R32, R33, RZ, 0x3c, !PT ;  /* 0x0000002120207212 */ /* 0x000fe200078e3cff */
[----:B------:R-:W-:Y:S01]  /*b2d0*/  ULDC.64 UR8, c[0x0][0xae0] ;  /* 0x0002b80000087ab9 */ /* 0x000fe20000000a00 */
[----:B------:R-:W-:Y:S01]  /*b2e0*/  LOP3.LUT R30, R30, R31, RZ, 0x3c, !PT ;  /* 0x0000001f1e1e7212 */ /* 0x000fe200078e3cff */
[----:B-1----:R-:W1:Y:S01]  /*b2f0*/  @P1 LDC R61, c[0x0][0xbf0] ;  /* 0x0002fc00ff3d1b82 */ /* 0x002e620000000800 */
[----:B--2---:R-:W-:Y:S01]  /*b300*/  IMAD R0, R19, 0x20, R22 ;  /* 0x0000002013007824 */ /* 0x004fe200078e0216 */
[----:B------:R-:W-:Y:S01]  /*b310*/  UIADD3 UR5, UR7, UR5, URZ ;  /* 0x0000000507057290 */ /* 0x000fe2000fffe03f */
[----:B------:R-:W-:Y:S01]  /*b320*/  IMAD.X R33, RZ, RZ, R37, P5 ;  /* 0x000000ffff217224 */ /* 0x000fe200028e0625 */
[----:B------:R2:W5:Y:S01]  /*b330*/  LD.E.128 R8, desc[UR46][R20.64] ;  /* 0x0000002e14087980 */ /* 0x000562000c101d00 */
[----:B---3--:R-:W-:-:S02]  /*b340*/  VIADD R25, R0, UR36 ;  /* 0x0000002400197c36 */ /* 0x008fc40008000000 */
[----:B------:R-:W-:Y:S01]  /*b350*/  IMAD.X R31, RZ, RZ, R37, P4 ;  /* 0x000000ffff1f7224 */ /* 0x000fe200020e0625 */
[----:B------:R-:W5:Y:S01]  /*b360*/  LD.E.128 R48, desc[UR46][R36.64] ;  /* 0x0000002e24307980 */ /* 0x000f62000c101d00 */
[----:B0-----:R-:W-:-:S03]  /*b370*/  @P1 IMAD.HI.U32 R0, R25, R66, RZ ;  /* 0x0000004219001227 */ /* 0x001fc600078e00ff */
[----:B------:R-:W5:Y:S01]  /*b380*/  LD.E.128 R44, desc[UR46][R34.64] ;  /* 0x0000002e222c7980 */ /* 0x000f62000c101d00 */
[----:B------:R-:W-:Y:S02]  /*b390*/  IMAD.MOV.U32 R3, RZ, RZ, R25 ;  /* 0x000000ffff037224 */ /* 0x000fe400078e0019 */
[----:B--2---:R-:W-:Y:S01]  /*b3a0*/  IMAD.U32 R21, RZ, RZ, UR7 ;  /* 0x00000007ff157e24 */ /* 0x004fe2000f8e00ff */
[----:B------:R-:W5:Y:S01]  /*b3b0*/  LD.E.128 R40, desc[UR46][R32.64] ;  /* 0x0000002e20287980 */ /* 0x000f62000c101d00 */
[----:B------:R-:W-:Y:S01]  /*b3c0*/  IMAD.U32 R20, RZ, RZ, UR6 ;  /* 0x00000006ff147e24 */ /* 0x000fe2000f8e00ff */
[----:B------:R-:W-:Y:S02]  /*b3d0*/  ULDC.64 UR6, c[0x0][0xad8] ;  /* 0x0002b60000067ab9 */ /* 0x000fe40000000a00 */
[----:B------:R-:W5:Y:S01]  /*b3e0*/  LD.E.128 R4, desc[UR46][R30.64] ;  /* 0x0000002e1e047980 */ /* 0x000f62000c101d00 */
[----:B-1----:R-:W-:-:S03]  /*b3f0*/  @P1 SHF.R.U32.HI R3, RZ, R61, R0 ;  /* 0x0000003dff031219 */ /* 0x002fc60000011600 */
[----:B------:R-:W5:Y:S01]  /*b400*/  LD.E.128 R56, desc[UR46][R28.64] ;  /* 0x0000002e1c387980 */ /* 0x000f62000c101d00 */
[--C-:B------:R-:W-:Y:S01]  /*b410*/  SHF.R.S32.HI R0, RZ, 0x1f, R3.reuse ;  /* 0x0000001fff007819 */ /* 0x100fe20000011403 */
[----:B------:R-:W-:Y:S02]  /*b420*/  IMAD.MOV R24, RZ, RZ, -R3 ;  /* 0x000000ffff187224 */ /* 0x000fe400078e0a03 */
[----:B------:R-:W-:Y:S01]  /*b430*/  IMAD.U32 R21, RZ, RZ, UR5 ;  /* 0x00000005ff157e24 */ /* 0x000fe2000f8e00ff */
[----:B------:R0:W5:Y:S01]  /*b440*/  LD.E.128 R52, desc[UR46][R26.64] ;  /* 0x0000002e1a347980 */ /* 0x000162000c101d00 */
[----:B------:R-:W-:Y:S02]  /*b450*/  IMAD R0, R0, UR8, RZ ;  /* 0x0000000800007c24 */ /* 0x000fe4000f8e02ff */
[----:B------:R-:W-:Y:S01]  /*b460*/  IMAD R39, R39, R24, R25 ;  /* 0x0000001827277224 */ /* 0x000fe200078e0219 */
[----:B------:R-:W-:Y:S01]  /*b470*/  @!PT LDS RZ, [RZ] ;  /* 0x00000000fffff984 */ /* 0x000fe20000000800 */
[----:B------:R-:W-:Y:S01]  /*b480*/  @!PT LDS RZ, [RZ] ;  /* 0x00000000fffff984 */ /* 0x000fe20000000800 */
[----:B------:R-:W-:Y:S01]  /*b490*/  @!PT LDS RZ, [RZ] ;  /* 0x00000000fffff984 */ /* 0x000fe20000000800 */
[----:B------:R-:W-:Y:S01]  /*b4a0*/  @!PT LDS RZ, [RZ] ;  /* 0x00000000fffff984 */ /* 0x000fe20000000800 */
[----:B------:R1:W-:Y:S06]  /*b4b0*/  MEMBAR.ALL.CTA ;  /* 0x0000000000007992 */ /* 0x0003ec0000008000 */
[----:B-1----:R-:W1:Y:S01]  /*b4c0*/  FENCE.VIEW.ASYNC.S ;  /* 0x00000000000073c6 */ /* 0x002e620000000000 */
[----:B------:R-:W-:-:S02]  /*b4d0*/  IMAD R25, R3, UR9, R0 ;  /* 0x0000000903197c24 */ /* 0x000fc4000f8e0200 */
[----:B------:R-:W-:Y:S01]  /*b4e0*/  IMAD.WIDE.U32 R20, R3, UR8, R20 ;  /* 0x0000000803147c25 */ /* 0x000fe2000f8e0014 */
[----:B------:R-:W-:-:S03]  /*b4f0*/  SHF.R.S32.HI R0, RZ, 0x1f, R39 ;  /* 0x0000001fff007819 */ /* 0x000fc60000011427 */
[----:B------:R-:W-:Y:S02]  /*b500*/  IMAD.IADD R21, R21, 0x1, R25 ;  /* 0x0000000115157824 */ /* 0x000fe400078e0219 */
[----:B------:R-:W-:Y:S02]  /*b510*/  IMAD R0, R0, UR6, RZ ;  /* 0x0000000600007c24 */ /* 0x000fe4000f8e02ff */
[----:B0-----:R-:W-:Y:S02]  /*b520*/  VIADD R27, R22, UR36 ;  /* 0x00000024161b7c36 */ /* 0x001fe40008000000 */
        /* <DEDUP_REMOVED lines=21> */
[-C--:B-1----:R-:W-:Y:S02]  /*b680*/  @!P2 LEA R20, P4, R2, R25.reuse, 0x1 ;  /* 0x000000190214a211 */ /* 0x082fe400078808ff */
[----:B------:R-:W-:Y:S02]  /*b690*/  @!P3 LEA R24, P5, R18, R25, 0x1 ;  /* 0x000000191218b211 */ /* 0x000fe400078a08ff */
[-C--:B--2---:R-:W-:Y:S02]  /*b6a0*/  @!P2 LEA.HI.X R21, R2, R3.reuse, R189, 0x1, P4 ;  /* 0x000000030215a211 */ /* 0x084fe400020f0cbd */
[----:B------:R-:W-:-:S03]  /*b6b0*/  @!P3 LEA.HI.X R25, R18, R3, R188, 0x1, P5 ;  /* 0x000000031219b211 */ /* 0x000fc600028f0cbc */
[----:B-----5:R3:W-:Y:S04]  /*b6c0*/  @!P2 ST.E.128 desc[UR46][R20.64], R48 ;  /* 0x000000301400a985 */ /* 0x0207e8000c101d2e */
[----:B------:R3:W-:Y:S02]  /*b6d0*/  @!P3 ST.E.128 desc[UR46][R24.64], R56 ;  /* 0x000000381800b985 */ /* 0x0007e4000c101d2e */
.L_x_8985:
[----:B------:R-:W-:Y:S05]  /*b6e0*/  BSYNC B1 ;  /* 0x0000000000017941 */ /* 0x000fea0003800000 */
.L_x_8984:
[----:B--2---:R2:W4:Y:S01]  /*b6f0*/  SHFL.IDX PT, R3, R26, 0x1, 0x181f ;  /* 0x00381f001a037f89 */ /* 0x00452200000e0000 */
[----:B------:R-:W-:Y:S03]  /*b700*/  BSSY B1, `(.L_x_8986) ;  /* 0x000000c000017945 */ /* 0x000fe60003800000 */
[----:B-1-3--:R2:W1:Y:S01]  /*b710*/  SHFL.IDX PT, R25, R0, 0x1, 0x181f ;  /* 0x00381f0000197f89 */ /* 0x00a46200000e0000 */
[----:B------:R-:W-:Y:S05]  /*b720*/  @P0 BRA `(.L_x_8987) ;  /* 0x0000000000240947 */ /* 0x000fea0003800000 */
[----:B------:R-:W-:Y:S02]  /*b730*/  ULDC UR5, c[0x0][0xac8] ;  /* 0x0002b20000057ab9 */ /* 0x000fe40000000800 */
[----:B------:R-:W-:Y:S02]  /*b740*/  ISETP.GE.AND P3, PT, R2, UR5, PT ;  /* 0x0000000502007c0c */ /* 0x000fe4000bf66270 */
[----:B------:R-:W-:-:S11]  /*b750*/  ISETP.GE.AND P4, PT, R18, UR5, PT ;  /* 0x0000000512007c0c */ /* 0x000fd6000bf86270 */
[-C--:B-1----:R-:W-:Y:S02]  /*b760*/  @!P3 LEA R20, P0, R2, R25.reuse, 0x1 ;  /* 0x000000190214b211 */ /* 0x082fe400078008ff */
[----:B------:R-:W-:Y:S02]  /*b770*/  @!P4 LEA R24, P2, R18, R25, 0x1 ;  /* 0x000000191218c211 */ /* 0x000fe400078408ff */
[-C--:B----4-:R-:W-:Y:S02]  /*b780*/  @!P3 LEA.HI.X R21, R2, R3.reuse, R189, 0x1, P0 ;  /* 0x000000030215b211 */ /* 0x090fe400000f0cbd */
[----:B------:R-:W-:-:S03]  /*b790*/  @!P4 LEA.HI.X R25, R18, R3, R188, 0x1, P2 ;  /* 0x000000031219c211 */ /* 0x000fc600010f0cbc */
[----:B-----5:R3:W-:Y:S04]  /*b7a0*/  @!P3 ST.E.128 desc[UR46][R20.64], R44 ;  /* 0x0000002c1400b985 */ /* 0x0207e8000c101d2e */
[----:B------:R3:W-:Y:S02]  /*b7b0*/  @!P4 ST.E.128 desc[UR46][R24.64], R52 ;  /* 0x000000341800c985 */ /* 0x0007e4000c101d2e */
.L_x_8987:
[----:B------:R-:W-:Y:S05]  /*b7c0*/  BSYNC B1 ;  /* 0x0000000000017941 */ /* 0x000fea0003800000 */
.L_x_8986:
[----:B----4-:R4:W0:Y:S01]  /*b7d0*/  SHFL.IDX PT, R3, R26, 0x2, 0x181f ;  /* 0x00581f001a037f89 */ /* 0x01082200000e0000 */
        /* <DEDUP_REMOVED lines=8> */
[-C--:B0-----:R-:W-:Y:S02]  /*b860*/  @!P2 LEA.HI.X R21, R2, R3.reuse, R189, 0x1, P0 ;  /* 0x000000030215a211 */ /* 0x081fe400000f0cbd */
[----:B------:R-:W-:-:S03]  /*b870*/  @!P3 LEA.HI.X R25, R18, R3, R188, 0x1, P1 ;  /* 0x000000031219b211 */ /* 0x000fc600008f0cbc */
[----:B-----5:R3:W-:Y:S04]  /*b880*/  @!P2 ST.E.128 desc[UR46][R20.64], R40 ;  /* 0x000000281400a985 */ /* 0x0207e8000c101d2e */
[----:B------:R3:W-:Y:S02]  /*b890*/  @!P3 ST.E.128 desc[UR46][R24.64], R12 ;  /* 0x0000000c1800b985 */ /* 0x0007e4000c101d2e */
.L_x_8989:
[----:B------:R-:W-:Y:S05]  /*b8a0*/  BSYNC B1 ;  /* 0x0000000000017941 */ /* 0x000fea0003800000 */
.L_x_8988:
[----:B0-----:R-:W-:Y:S01]  /*b8b0*/  VIADD R3, R27, 0x60 ;  /* 0x000000601b037836 */ /* 0x001fe20000000000 */
[----:B---3-5:R0:W3:Y:S04]  /*b8c0*/  SHFL.IDX PT, R15, R26, 0x3, 0x181f ;  /* 0x00781f001a0f7f89 */ /* 0x0280e800000e0000 */
[----:B------:R-:W-:Y:S01]  /*b8d0*/  ISETP.GE.AND P0, PT, R3, R64, PT ;  /* 0x000000400300720c */ /* 0x000fe20003f06270 */
[----:B------:R0:W0:-:S12]  /*b8e0*/  SHFL.IDX PT, R21, R0, 0x3, 0x181f ;  /* 0x00781f0000157f89 */ /* 0x00001800000e0000 */
[----:B------:R-:W-:Y:S05]  /*b8f0*/  @P0 BRA `(.L_x_8990) ;  /* 0x0000000800800947 */ /* 0x000fea0003800000 */
[----:B------:R-:W-:Y:S02]  /*b900*/  ULDC UR5, c[0x0][0xac8] ;  /* 0x0002b20000057ab9 */ /* 0x000fe40000000800 */
[----:B------:R-:W-:-:S13]  /*b910*/  ISETP.GE.AND P1, PT, R2, UR5, PT ;  /* 0x0000000502007c0c */ /* 0x000fda000bf26270 */
[----:B0-----:R-:W-:-:S04]  /*b920*/  @!P1 LEA R12, P0, R2, R21, 0x1 ;  /* 0x00000015020c9211 */ /* 0x001fc800078008ff */
[----:B---3--:R-:W-:Y:S02]  /*b930*/  @!P1 LEA.HI.X R13, R2, R15, R189, 0x1, P0 ;  /* 0x0000000f020d9211 */ /* 0x008fe400000f0cbd */
[----:B------:R-:W-:-:S03]  /*b940*/  ISETP.GE.AND P0, PT, R18, UR5, PT ;  /* 0x0000000512007c0c */ /* 0x000fc6000bf06270 */
[----:B------:R0:W-:Y:S10]  /*b950*/  @!P1 ST.E.128 desc[UR46][R12.64], R4 ;  /* 0x000000040c009985 */ /* 0x0001f4000c101d2e */
[----:B------:R-:W-:Y:S05]  /*b960*/  @P0 BRA `(.L_x_8990) ;  /* 0x0000000800640947 */ /* 0x000fea0003800000 */
[----:B0-----:R-:W-:-:S04]  /*b970*/  LEA R4, P0, R18, R21, 0x1 ;  /* 0x0000001512047211 */ /* 0x001fc800078008ff */
[----:B------:R-:W-:-:S05]  /*b980*/  LEA.HI.X R5, R18, R15, R188, 0x1, P0 ;  /* 0x0000000f12057211 */ /* 0x000fca00000f0cbc */
[----:B------:R0:W-:Y:S01]  /*b990*/  ST.E.128 desc[UR46][R4.64], R8 ;  /* 0x0000000804007985 */ /* 0x0001e2000c101d2e */
[----:B------:R-:W-:Y:S05]  /*b9a0*/  BRA `(.L_x_8990) ;  /* 0x0000000800547947 */ /* 0x000fea0003800000 */
.L_x_8983:
        /* <DEDUP_REMOVED lines=50> */
.L_x_8992:
[----:B------:R-:W-:Y:S05]  /*bcd0*/  BSYNC B1 ;  /* 0x0000000000017941 */ /* 0x000fea0003800000 */
.L_x_8991:
        /* <DEDUP_REMOVED lines=37> */
[----:B------:R-:W-:Y:S02]  /*bf30*/  IADD3 R3, R5, R3, RZ ;  /* 0x0000000305037210 */ /* 0x000fe40007ffe0ff */
[----:B------:R-:W-:Y:S02]  /*bf40*/  LEA R6, P3, R4, UR6, 0x1 ;  /* 0x0000000604067c11 */ /* 0x000fe4000f8608ff */
[-C--:B------:R-:W-:Y:S01]  /*bf50*/  ISETP.GE.AND P1, PT, R0, R9.reuse, PT ;  /* 0x000000090000720c */ /* 0x080fe20003f26270 */
[----:B------:R-:W-:Y:S01]  /*bf60*/  VIADD R0, R8, 0x40 ;  /* 0x0000004008007836 */ /* 0x000fe20000000000 */
[----:B------:R-:W-:Y:S01]  /*bf70*/  LEA.HI.X R7, R4, UR7, R3, 0x1, P3 ;  /* 0x0000000704077c11 */ /* 0x000fe200098f0c03 */
[----:B------:R0:W1:Y:S03]  /*bf80*/  SHFL.IDX PT, R5, R6, RZ, 0x181f ;  /* 0x00181fff06057589 */ /* 0x00006600000e0000 */
[----:B------:R-:W-:Y:S01]  /*bf90*/  ISETP.GE.AND P0, PT, R0, R9, PT ;  /* 0x000000090000720c */ /* 0x000fe20003f06270 */
[----:B------:R0:W2:Y:S01]  /*bfa0*/  SHFL.IDX PT, R3, R7, RZ, 0x181f ;  /* 0x00181fff07037589 */ /* 0x0000a200000e0000 */
[----:B------:R-:W-:Y:S11]  /*bfb0*/  @P2 BRA `(.L_x_8994) ;  /* 0x0000000000242947 */ /* 0x000ff60003800000 */
[----:B------:R-:W-:Y:S02]  /*bfc0*/  ULDC UR5, c[0x0][0xac8] ;  /* 0x0002b20000057ab9 */ /* 0x000fe40000000800 */
[----:B------:R-:W-:Y:S02]  /*bfd0*/  ISETP.GE.AND P4, PT, R2, UR5, PT ;  /* 0x0000000502007c0c */ /* 0x000fe4000bf86270 */
[----:B------:R-:W-:-:S11]  /*bfe0*/  ISETP.GE.AND P5, PT, R18, UR5, PT ;  /* 0x0000000512007c0c */ /* 0x000fd6000bfa6270 */
[-C--:B-1----:R-:W-:Y:S02]  /*bff0*/  @!P4 LEA R10, P2, R2, R5.reuse, 0x1 ;  /* 0x00000005020ac211 */ /* 0x082fe400078408ff */
[----:B------:R-:W-:Y:S02]  /*c000*/  @!P5 LEA R4, P3, R18, R5, 0x1 ;  /* 0x000000051204d211 */ /* 0x000fe400078608ff */
[-C--:B--2---:R-:W-:Y:S02]  /*c010*/  @!P4 LEA.HI.X R11, R2, R3.reuse, R189, 0x1, P2 ;  /* 0x00000003020bc211 */ /* 0x084fe400010f0cbd */
[----:B------:R-:W-:-:S03]  /*c020*/  @!P5 LEA.HI.X R5, R18, R3, R188, 0x1, P3 ;  /* 0x000000031205d211 */ /* 0x000fc600018f0cbc */
[----:B------:R3:W-:Y:S04]  /*c030*/  @!P4 ST.E.128 desc[UR46][R10.64], RZ ;  /* 0x000000ff0a00c985 */ /* 0x0007e8000c101d2e */
[----:B------:R3:W-:Y:S02]  /*c040*/  @!P5 ST.E.128 desc[UR46][R4.64], RZ ;  /* 0x000000ff0400d985 */ /* 0x0007e4000c101d2e */
.L_x_8994:
[----:B------:R-:W-:Y:S05]  /*c050*/  BSYNC B1 ;  /* 0x0000000000017941 */ /* 0x000fea0003800000 */
.L_x_8993:
        /* <DEDUP_REMOVED lines=11> */
[----:B------:R3:W-:Y:S04]  /*c110*/  @!P3 ST.E.128 desc[UR46][R10.64], RZ ;  /* 0x000000ff0a00b985 */ /* 0x0007e8000c101d2e */
[----:B------:R3:W-:Y:S02]  /*c120*/  @!P4 ST.E.128 desc[UR46][R4.64], RZ ;  /* 0x000000ff0400c985 */ /* 0x0007e4000c101d2e */
.L_x_8996:
[----:B------:R-:W-:Y:S05]  /*c130*/  BSYNC B1 ;  /* 0x0000000000017941 */ /* 0x000fea0003800000 */
.L_x_8995:
        /* <DEDUP_REMOVED lines=11> */
[----:B------:R3:W-:Y:S04]  /*c1f0*/  @!P2 ST.E.128 desc[UR46][R10.64], RZ ;  /* 0x000000ff0a00a985 */ /* 0x0007e8000c101d2e */
[----:B------:R3:W-:Y:S02]  /*c200*/  @!P3 ST.E.128 desc[UR46][R4.64], RZ ;  /* 0x000000ff0400b985 */ /* 0x0007e4000c101d2e */
.L_x_8998:
[----:B------:R-:W-:Y:S05]  /*c210*/  BSYNC B1 ;  /* 0x0000000000017941 */ /* 0x000fea0003800000 */
.L_x_8997:
[----:B------:R-:W-:Y:S01]  /*c220*/  VIADD R0, R8, 0x60 ;  /* 0x0000006008007836 */ /* 0x000fe20000000000 */
[----:B0-----:R0:W0:Y:S04]  /*c230*/  SHFL.IDX PT, R3, R7, 0x3, 0x181f ;  /* 0x00781f0007037f89 */ /* 0x00102800000e0000 */
[----:B------:R-:W-:Y:S01]  /*c240*/  ISETP.GE.AND P0, PT, R0, R9, PT ;  /* 0x000000090000720c */ /* 0x000fe20003f06270 */
[----:B-1-3--:R1:W3:-:S12]  /*c250*/  SHFL.IDX PT, R5, R6, 0x3, 0x181f ;  /* 0x00781f0006057f89 */ /* 0x00a2d800000e0000 */
[----:B-1----:R-:W-:Y:S05]  /*c260*/  @P0 BRA `(.L_x_8990) ;  /* 0x0000000000240947 */ /* 0x002fea0003800000 */
[----:B------:R-:W-:Y:S02]  /*c270*/  ULDC UR5, c[0x0][0xac8] ;  /* 0x0002b20000057ab9 */ /* 0x000fe40000000800 */
[----:B------:R-:W-:Y:S02]  /*c280*/  ISETP.GE.AND P2, PT, R2, UR5, PT ;  /* 0x0000000502007c0c */ /* 0x000fe4000bf46270 */
[----:B------:R-:W-:-:S11]  /*c290*/  ISETP.GE.AND P3, PT, R18, UR5, PT ;  /* 0x0000000512007c0c */ /* 0x000fd6000bf66270 */
[-C--:B--234-:R-:W-:Y:S02]  /*c2a0*/  @!P2 LEA R6, P0, R2, R5.reuse, 0x1 ;  /* 0x000000050206a211 */ /* 0x09cfe400078008ff */
[----:B------:R-:W-:Y:S02]  /*c2b0*/  @!P3 LEA R4, P1, R18, R5, 0x1 ;  /* 0x000000051204b211 */ /* 0x000fe400078208ff */
[-C--:B0-----:R-:W-:Y:S02]  /*c2c0*/  @!P2 LEA.HI.X R7, R2, R3.reuse, R189, 0x1, P0 ;  /* 0x000000030207a211 */ /* 0x081fe400000f0cbd */
[----:B------:R-:W-:-:S03]  /*c2d0*/  @!P3 LEA.HI.X R5, R18, R3, R188, 0x1, P1 ;  /* 0x000000031205b211 */ /* 0x000fc600008f0cbc */
[----:B------:R0:W-:Y:S04]  /*c2e0*/  @!P2 ST.E.128 desc[UR46][R6.64], RZ ;  /* 0x000000ff0600a985 */ /* 0x0001e8000c101d2e */
[----:B------:R0:W-:Y:S02]  /*c2f0*/  @!P3 ST.E.128 desc[UR46][R4.64], RZ ;  /* 0x000000ff0400b985 */ /* 0x0001e4000c101d2e */
.L_x_8990:
[----:B------:R-:W-:Y:S05]  /*c300*/  BSYNC B0 ;  /* 0x0000000000007941 */ /* 0x000fea0003800000 */
.L_x_8982:
[----:B------:R-:W-:Y:S02]  /*c310*/  ULDC UR5, c[0x0][0xc38] ;  /* 0x00030e0000057ab9 */ /* 0x000fe40000000800 */
[----:B------:R-:W-:-:S06]  /*c320*/  UISETP.GE.AND UP0, UPT, UR4, UR5, UPT ;  /* 0x000000050400728c */ /* 0x000fcc000bf06270 */
[----:B------:R-:W-:-:S13]  /*c330*/  PLOP3.LUT P0, PT, PT, PT, UP0, 0x80, 0x0 ;  /* 0x000000000000781c */ /* 0x000fda0003f0f008 */
[----:B------:R-:W-:Y:S05]  /*c340*/  @!P0 BRA `(.L_x_8999) ;  /* 0xffffff4800948947 */ /* 0x000fea000383ffff */
[----:B------:R-:W-:Y:S05]  /*c350*/  EXIT ;  /* 0x000000000000794d */ /* 0x000fea0003800000 */
.L_x_8947:
[----:B------:R-:W-:-:S08]  /*c360*/  NOP ;  /* 0x0000000000007918 */ /* 0x000fd00000000000 */
[----:B------:R-:W0:-:S00]  /*c370*/  USETMAXREG.DEALLOC.CTAPOOL 0x18 ;  /* 0x00000018000079c8 */ /* 0x000e0000080e0500 */
        /* <DEDUP_REMOVED lines=38> */
[----:B------:R0:W-:Y:S04]  /*c5e0*/  STL [R1+0x4], R2 ;  /* 0x0000040201007387 */ /* 0x0001e80000100800 */
[----:B------:R0:W-:Y:S02]  /*c5f0*/  STL [R1+0x1c], RZ ;  /* 0x00001cff01007387 */ /* 0x0001e40000100800 */
.L_x_9087:
        /* <DEDUP_REMOVED lines=14> */
[----:B-1----:R-:W-:Y:S05]  /*c6e0*/  @!P0 BRA `(.L_x_9001) ;  /* 0x0000000000208947 */ /* 0x002fea0003800000 */
        /* <DEDUP_REMOVED lines=8> */
.L_x_9001:
[----:B------:R-:W-:Y:S01]  /*c770*/  ULDC UR8, c[0x0][0xc54] ;  /* 0x0003150000087ab9 */ /* 0x000fe20000000800 */
[----:B------:R-:W-:Y:S01]  /*c780*/  UMOV UR7, UR9 ;  /* 0x0000000900077c82 */ /* 0x000fe20008000000 */
[----:B------:R-:W-:-:S11]  /*c790*/  UISETP.NE.AND UP0, UPT, UR8, 0x1, UPT ;  /* 0x000000010800788c */ /* 0x000fd6000bf05270 */
[----:B------:R-:W-:Y:S02]  /*c7a0*/  @UP0 ULDC.64 UR10, c[0x0][0xc58] ;  /* 0x00031600000a0ab9 */ /* 0x000fe40000000a00 */
[----:B------:R-:W-:-:S04]  /*c7b0*/  UIMAD.WIDE.U32 UR4, UR9, UR10, URZ ;  /* 0x0000000a090472a5 */ /* 0x000fc8000f8e003f */
[----:B------:R-:W-:-:S04]  /*c7c0*/  @UP0 USHF.R.U32.HI UR7, URZ, UR11, UR5 ;  /* 0x0000000b3f070299 */ /* 0x000fc80008011605 */
[----:B------:R-:W-:-:S12]  /*c7d0*/  UIMAD UR8, UR7, UR8, URZ ;  /* 0x00000008070872a4 */ /* 0x000fd8000f8e023f */
.L_x_9002:
[----:B------:R-:W-:Y:S01]  /*c7e0*/  ULOP3.LUT UR40, URZ, UR7, URZ, 0x33, !UPT ;  /* 0x000000073f287292 */ /* 0x000fe2000f8e333f */
[----:B------:R-:W-:Y:S01]  /*c7f0*/  BSSY B7, `(.L_x_9003) ;  /* 0x00003ba000077945 */ /* 0x000fe20003800000 */
[----:B------:R-:W-:Y:S01]  /*c800*/  ULDC UR5, c[0x0][0x448] ;  /* 0x0001120000057ab9 */ /* 0x000fe20000000800 */
[----:B------:R-:W-:Y:S01]  /*c810*/  ULDC UR4, c[0x0][0xc3c] ;  /* 0x00030f0000047ab9 */ /* 0x000fe20000000800 */
[----:B------:R-:W-:Y:S02]  /*c820*/  UISETP.NE.AND UP1, UPT, UR5, 0x1, UPT ;  /* 0x000000010500788c */ /* 0x000fe4000bf25270 */
[----:B------:R-:W-:Y:S01]  /*c830*/  UIADD3 UR40, UR40, UR4, URZ ;  /* 0x0000000428287290 */ /* 0x000fe2000fffe03f */
[----:B------:R-:W-:Y:S01]  /*c840*/  ULDC.64 UR10, c[0x0][0x418] ;  /* 0x00010600000a7ab9 */ /* 0x000fe20000000a00 */
[----:B------:R-:W-:Y:S01]  /*c850*/  ULDC UR5, c[0x0][0x288] ;  /* 0x0000a20000057ab9 */ /* 0x000fe20000000800 */
[----:B------:R-:W-:Y:S02]  /*c860*/  UISETP.NE.U32.AND UP0, UPT, UR10, URZ, UPT ;  /* 0x0000003f0a00728c */ /* 0x000fe4000bf05070 */
[----:B------:R-:W-:-:S02]  /*c870*/  USHF.L.U32 UR7, UR40, 0x7, URZ ;  /* 0x0000000728077899 */ /* 0x000fc4000800063f */
[----:B------:R-:W-:Y:S02]  /*c880*/  UISETP.NE.AND.EX UP0, UPT, UR11, URZ, UPT, UP0 ;  /* 0x0000003f0b00728c */ /* 0x000fe4000bf05300 */
        /* <DEDUP_REMOVED lines=12> */
[----:B------:R-:W-:Y:S02]  /*c950*/  UIADD3 UR8, UR9, -UR8, URZ ;  /* 0x8000000809087290 */ /* 0x000fe4000fffe03f */
[----:B------:R-:W-:Y:S02]  /*c960*/  USHF.R.S32.HI UR9, URZ, 0x1f, UR11 ;  /* 0x0000001f3f097899 */ /* 0x000fe4000801140b */
[----:B------:R-:W-:-:S02]  /*c970*/  USHF.R.S32.HI UR4, URZ, 0x1f, UR7 ;  /* 0x0000001f3f047899 */ /* 0x000fc40008011407 */
[----:B------:R-:W-:Y:S02]  /*c980*/  ULEA.HI UR9, UR9, UR11, URZ, 0x7 ;  /* 0x0000000b09097291 */ /* 0x000fe4000f8f383f */
[----:B------:R-:W-:Y:S01]  /*c990*/  ULEA.HI UR7, UR4, UR7, URZ, 0x7 ;  /* 0x0000000704077291 */ /* 0x000fe2000f8f383f */
[----:B------:R-:W-:Y:S01]  /*c9a0*/  ULDC UR10, c[0x0][0xc48] ;  /* 0x00031200000a7ab9 */ /* 0x000fe20000000800 */
[----:B------:R-:W-:Y:S02]  /*c9b0*/  USHF.R.S32.HI UR9, URZ, 0x7, UR9 ;  /* 0x000000073f097899 */ /* 0x000fe40008011409 */
[----:B------:R-:W-:Y:S02]  /*c9c0*/  USHF.R.S32.HI UR7, URZ, 0x7, UR7 ;  /* 0x000000073f077899 */ /* 0x000fe40008011407 */
        /* <DEDUP_REMOVED lines=32> */
.L_x_9004:
        /* <DEDUP_REMOVED lines=20> */
.L_x_9007:
[----:B------:R-:W-:Y:S05]  /*cd10*/  BSYNC B6 ;  /* 0x0000000000067941 */ /* 0x000fea0003800000 */
.L_x_9006:
        /* <DEDUP_REMOVED lines=20> */
.L_x_9010:
        /* <DEDUP_REMOVED lines=15> */
.L_x_9009:
[----:B------:R-:W-:Y:S05]  /*cf50*/  BSYNC B6 ;  /* 0x0000000000067941 */ /* 0x000fea0003800000 */
.L_x_9008:
        /* <DEDUP_REMOVED lines=27> */
.L_x_9102:
        /* <DEDUP_REMOVED lines=8> */
.L_x_9105:
[----:B------:R-:W-:Y:S05]  /*d190*/  @!P6 BRA `(.L_x_9012) ;  /* 0x0000000000f0e947 */ /* 0x000fea0003800000 */
[----:B------:R-:W-:Y:S01]  /*d1a0*/  IMAD.MOV.U32 R16, RZ, RZ, R7 ;  /* 0x000000ffff107224 */ /* 0x000fe200078e0007 */
[----:B------:R-:W-:Y:S06]  /*d1b0*/  @!P1 BRA `(.L_x_9014) ;  /* 0x0000000000449947 */ /* 0x000fec0003800000 */
[----:B------:R-:W2:Y:S01]  /*d1c0*/  LDC R6, c[0x0][0x43c] ;  /* 0x00010f00ff067b82 */ /* 0x000ea20000000800 */
        /* <DEDUP_REMOVED lines=16> */
.L_x_9014:
[----:B--2---:R-:W2:Y:S01]  /*d2d0*/  LDL R2, [R1+0x4] ;  /* 0x0000040001027983 */ /* 0x004ea20000100800 */
[----:B-1----:R-:W-:Y:S01]  /*d2e0*/  IMAD R0, R18, 0x8, R17 ;  /* 0x0000000812007824 */ /* 0x002fe200078e0211 */
[----:B--2---:R-:W-:-:S04]  /*d2f0*/  SHF.L.U32 R3, R2, 0x1f, RZ ;  /* 0x0000001f02037819 */ /* 0x004fc800000006ff */
[----:B------:R-:W1:Y:S02]  /*d300*/  SYNCS.PHASECHK.TRANS64.TRYWAIT P0, [R0+URZ+0x28840], R3 ;  /* 0x02884003000075a7 */ /* 0x000e64000800017f */
[----:B-1----:R-:W-:Y:S05]  /*d310*/  @!P0 BRA `(.L_x_9015) ;  /* 0x0000003800648947 */ /* 0x002fea0003800000 */
.L_x_9106:
        /* <DEDUP_REMOVED lines=11> */
.L_x_9016:
        /* <DEDUP_REMOVED lines=14> */
[----:B------:R-:W-:Y:S01]  /*d4b0*/  USHF.L.U32 UR35, UR35, 0x7, URZ ;  /* 0x0000000723237899 */ /* 0x000fe2000800063f */
[----:B------:R-:W-:Y:S01]  /*d4c0*/  UMOV UR12, UR36 ;  /* 0x00000024000c7c82 */ /* 0x000fe20008000000 */
[----:B------:R-:W-:Y:S02]  /*d4d0*/  UMOV UR13, UR37 ;  /* 0x00000025000d7c82 */ /* 0x000fe40008000000 */
[----:B------:R-:W-:Y:S01]  /*d4e0*/  UIADD3 UR32, UR8, 0x18400, URZ ;  /* 0x0001840008207890 */ /* 0x000fe2000fffe03f */
[----:B------:R2:W-:Y:S01]  /*d4f0*/  STL [R1+0xc], R0 ;  /* 0x00000c0001007387 */ /* 0x0005e20000100800 */
[----:B------:R-:W-:Y:S01]  /*d500*/  UIADD3 UR8, UR8, 0x1c400, URZ ;  /* 0x0001c40008087890 */ /* 0x000fe2000fffe03f */
[----:B------:R-:W-:Y:S01]  /*d510*/  UMOV UR9, UR33 ;  /* 0x0000002100097c82 */ /* 0x000fe20008000000 */
[----:B------:R-:W-:-:S05]  /*d520*/  UMOV UR11, UR35 ;  /* 0x00000023000b7c82 */ /* 0x000fca0008000000 */
[----:B------:R2:W-:Y:S02]  /*d530*/  UTMALDG.4D [UR32], [UR4], desc[UR6] ;  /* 0x00000620040075b4 */ /* 0x0005e40008019000 */
[----:B------:R2:W-:Y:S02]  /*d540*/  UTMALDG.4D [UR8], [UR4], desc[UR6] ;  /* 0x00000608040075b4 */ /* 0x0005e40008019000 */
[----:B--2---:R-:W-:Y:S01]  /*d550*/  NOP ;  /* 0x0000000000007918 */ /* 0x004fe20000000000 */
.L_x_9012:
        /* <DEDUP_REMOVED lines=22> */
.L_x_9018:
[----:B------:R-:W-:Y:S05]  /*d6c0*/  BSYNC B6 ;  /* 0x0000000000067941 */ /* 0x000fea0003800000 */
.L_x_9017:
        /* <DEDUP_REMOVED lines=30> */
[----:B------:R-:W-:Y:S01]  /*d8b0*/  LOP3.LUT R9, R9, 0x40, RZ, 0xfc, !PT ;  /* 0x0000004009097812 */ /* 0x000fe200078efcff */
[----:B------:R-:W-:Y:S01]  /*d8c0*/  IMAD.U32 R4, RZ, RZ, UR4 ;  /* 0x00000004ff047e24 */ /* 0x000fe2000f8e00ff */
[----:B------:R-:W-:Y:S01]  /*d8d0*/  ULDC.64 UR4, c[0x0][0x2d0] ;  /* 0x0000b40000047ab9 */ /* 0x000fe20000000a00 */
        /* <DEDUP_REMOVED lines=29> */
[----:B------:R-:W-:Y:S01]  /*dab0*/  IMAD.U32 R2, RZ, RZ, UR40 ;  /* 0x00000028ff027e24 */ /* 0x000fe2000f8e00ff */
[----:B------:R-:W-:Y:S02]  /*dac0*/  ULDC UR4, c[0x0][0x288] ;  /* 0x0000a20000047ab9 */ /* 0x000fe40000000800 */
[----:B------:R-:W-:Y:S01]  /*dad0*/  IMAD R3, R7, UR4, RZ ;  /* 0x0000000407037c24 */ /* 0x000fe2000f8e02ff */
[----:B------:R-:W1:Y:S04]  /*dae0*/  SHFL.IDX PT, R6, R0, RZ, 0x181f ;  /* 0x00181fff00067589 */ /* 0x000e6800000e0000 */
[----:B------:R-:W-:Y:S01]  /*daf0*/  SHFL.IDX PT, R8, R4, 0x1, 0x181f ;  /* 0x00381f0004087f89 */ /* 0x000fe200000e0000 */
[----:B0-----:R-:W-:-:S04]  /*db00*/  LOP3.LUT R5, R5, 0x7f, RZ, 0xc0, !PT ;  /* 0x0000007f05057812 */ /* 0x001fc800078ec0ff */
[----:B------:R-:W-:-:S05]  /*db10*/  SHF.R.U32.HI R5, RZ, 0x3, R5 ;  /* 0x00000003ff057819 */ /* 0x000fca0000011605 */
[----:B------:R-:W-:-:S04]  /*db20*/  IMAD R2, R2, 0x80, R5 ;  /* 0x0000008002027824 */ /* 0x000fc800078e0205 */
[C---:B------:R-:W-:Y:S01]  /*db30*/  VIADD R5, R2.reuse, 0x10 ;  /* 0x0000001002057836 */ /* 0x040fe20000000000 */
[----:B------:R-:W-:-:S04]  /*db40*/  ISETP.GE.AND P3, PT, R2, R3, PT ;  /* 0x000000030200720c */ /* 0x000fc80003f66270 */
[----:B------:R-:W-:Y:S02]  /*db50*/  ISETP.GE.AND P2, PT, R5, R3, PT ;  /* 0x000000030500720c */ /* 0x000fe40003f46270 */
[----:B------:R-:W0:Y:S07]  /*db60*/  SHFL.IDX PT, R5, R4, RZ, 0x181f ;  /* 0x00181fff04057589 */ /* 0x000e2e00000e0000 */
[----:B-1----:R-:W-:-:S05]  /*db70*/  @!P3 LEA R6, P4, R10, R6, 0x1 ;  /* 0x000000060a06b211 */ /* 0x002fca00078808ff */
[----:B0-----:R-:W-:Y:S02]  /*db80*/  @!P3 IMAD.X R7, RZ, RZ, R5, P4 ;  /* 0x000000ffff07b224 */ /* 0x001fe400020e0605 */
[----:B------:R-:W0:Y:S04]  /*db90*/  SHFL.IDX PT, R5, R0, 0x1, 0x181f ;  /* 0x00381f0000057f89 */ /* 0x000e2800000e0000 */
[----:B-----5:R-:W-:Y:S04]  /*dba0*/  @!P3 LDGSTS.E.BYPASS.LTC128B.128 [R9+0x10400], desc[UR46][R6.64], !P1 ;  /* 0x104000000609bfae */ /* 0x020fe8000c901d6e */
[----:B------:R1:W-:Y:S01]  /*dbb0*/  @!P3 LDGSTS.E.BYPASS.LTC128B.128 [R9+0x14400], desc[UR46][R6.64+0x80], !P0 ;  /* 0x144000800609bfae */ /* 0x0003e2000c101d6e */
[----:B0-----:R-:W-:-:S05]  /*dbc0*/  @!P2 LEA R5, P4, R10, R5, 0x1 ;  /* 0x000000050a05a211 */ /* 0x001fca00078808ff */
[----:B------:R-:W-:Y:S02]  /*dbd0*/  @!P2 IMAD.X R8, RZ, RZ, R8, P4 ;  /* 0x000000ffff08a224 */ /* 0x000fe400020e0608 */
[----:B-1----:R-:W-:Y:S02]  /*dbe0*/  @!P2 IMAD.MOV.U32 R6, RZ, RZ, R5 ;  /* 0x000000ffff06a224 */ /* 0x002fe400078e0005 */
        /* <DEDUP_REMOVED lines=50> */
.L_x_9123:
        /* <DEDUP_REMOVED lines=11> */
.L_x_9021:
[----:B------:R-:W-:Y:S05]  /*dfc0*/  BSYNC B0 ;  /* 0x0000000000007941 */ /* 0x000fea0003800000 */
.L_x_9020:
[----:B------:R-:W-:Y:S01]  /*dfd0*/  NOP ;  /* 0x0000000000007918 */ /* 0x000fe20000000000 */
[----:B------:R-:W-:Y:S01]  /*dfe0*/  PLOP3.LUT P0, PT, PT, PT, PT, 0x80, 0x0 ;  /* 0x000000000000781c */ /* 0x000fe20003f0f070 */
[----:B0-----:R-:W-:-:S12]  /*dff0*/  VIADD R6, R17, 0x28800 ;  /* 0x0002880011067836 */ /* 0x001fd80000000000 */
.L_x_9022:
        /* <DEDUP_REMOVED lines=18> */
.L_x_9124:
[----:B------:R-:W-:Y:S05]  /*e120*/  BSYNC B0 ;  /* 0x0000000000007941 */ /* 0x000fea0003800000 */
.L_x_9023:
        /* <DEDUP_REMOVED lines=22> */
[----:B--2---:R-:W-:Y:S01]  /*e290*/  ISETP.NE.AND P1, PT, R2, RZ, PT ;  /* 0x000000ff0200720c */ /* 0x004fe20003f25270 */
[----:B------:R-:W-:-:S12]  /*e2a0*/  IMAD.MOV.U32 R2, RZ, RZ, R16 ;  /* 0x000000ffff027224 */ /* 0x000fd800078e0010 */
[----:B------:R-:W-:Y:S05]  /*e2b0*/  @!P1 BRA `(.L_x_9029) ;  /* 0x0000000000509947 */ /* 0x000fea0003800000 */
[----:B------:R-:W2:Y:S01]  /*e2c0*/  LDL R10, [R1+0x8] ;  /* 0x00000800010a7983 */ /* 0x000ea20000100800 */
[----:B------:R-:W0:Y:S03]  /*e2d0*/  LDC R5, c[0x0][0x43c] ;  /* 0x00010f00ff057b82 */ /* 0x000e260000000800 */
[----:B------:R-:W3:Y:S01]  /*e2e0*/  LDL R11, [R1] ;  /* 0x00000000010b7983 */ /* 0x000ee20000100800 */
[----:B------:R-:W-:Y:S01]  /*e2f0*/  IMAD.MOV.U32 R4, RZ, RZ, R7 ;  /* 0x000000ffff047224 */ /* 0x000fe200078e0007 */
        /* <DEDUP_REMOVED lines=16> */
.L_x_9029:
[----:B------:R-:W-:Y:S01]  /*e400*/  IMAD R4, R0, 0x8, R17 ;  /* 0x0000000800047824 */ /* 0x000fe200078e0211 */
[----:B0-----:R-:W-:Y:S01]  /*e410*/  SHF.L.U32 R3, R9, 0x1f, RZ ;  /* 0x0000001f09037819 */ /* 0x001fe200000006ff */
[----:B------:R-:W-:Y:S03]  /*e420*/  BSSY B1, `(.L_x_9030) ;  /* 0x0000003000017945 */ /* 0x000fe60003800000 */
[----:B------:R-:W0:Y:S02]  /*e430*/  SYNCS.PHASECHK.TRANS64.TRYWAIT P0, [R4+URZ+0x28840], R3 ;  /* 0x02884003040075a7 */ /* 0x000e24000800017f */
[----:B0-----:R-:W-:Y:S05]  /*e440*/  @!P0 BRA `(.L_x_9031) ;  /* 0x0000003000d88947 */ /* 0x001fea0003800000 */
.L_x_9125:
[----:B------:R-:W-:Y:S05]  /*e450*/  BSYNC B1 ;  /* 0x0000000000017941 */ /* 0x000fea0003800000 */
.L_x_9030:
        /* <DEDUP_REMOVED lines=12> */
.L_x_9033:
[----:B------:R-:W-:Y:S05]  /*e520*/  BSYNC B1 ;  /* 0x0000000000017941 */ /* 0x000fea0003800000 */
.L_x_9032:
        /* <DEDUP_REMOVED lines=11> */
[----:B------:R-:W-:-:S12]  /*e5e0*/  USHF.L.U32 UR11, UR11, 0x7, URZ ;  /* 0x000000070b0b7899 */ /* 0x000fd8000800063f */
.L_x_9034:
        /* <DEDUP_REMOVED lines=15> */
.L_x_9035:
        /* <DEDUP_REMOVED lines=15> */
.L_x_9126:
[----:B------:R-:W-:Y:S05]  /*e7d0*/  BSYNC B1 ;  /* 0x0000000000017941 */ /* 0x000fea0003800000 */
.L_x_9036:
        /* <DEDUP_REMOVED lines=12> */
.L_x_9039:
[----:B------:R-:W-:Y:S05]  /*e8a0*/  BSYNC B1 ;  /* 0x0000000000017941 */ /* 0x000fea0003800000 */
.L_x_9038:
[----:B------:R-:W-:Y:S01]  /*e8b0*/  R2UR UR6, R12 ;  /* 0x000000000c0672ca */ /* 0x000fe200000e0000 */
[C-C-:B0-----:R-:W-:Y:S01]  /*e8c0*/  IMAD R3, R18.reuse, 0x8, R17.reuse ;  /* 0x0000000812037824 */ /* 0x141fe200078e0211 */
[----:B------:R-:W-:Y:S01]  /*e8d0*/  R2UR UR7, R13 ;  /* 0x000000000d0772ca */ /* 0x000fe200000e0000 */
[----:B------:R-:W-:Y:S01]  /*e8e0*/  IMAD R4, R18, 0x8000, R17 ;  /* 0x0000800012047824 */ /* 0x000fe200078e0211 */
[----:B------:R-:W-:Y:S01]  /*e8f0*/  R2UR UR10, R10 ;  /* 0x000000000a0a72ca */ /* 0x000fe200000e0000 */
[----:B------:R-:W-:Y:S01]  /*e900*/  UIADD3 UR4, UP0, UR44, 0x470, URZ ;  /* 0x000004702c047890 */ /* 0x000fe2000ff1e03f */
[----:B------:R-:W-:Y:S01]  /*e910*/  PLOP3.LUT P0, PT, PT, PT, PT, 0x80, 0x0 ;  /* 0x000000000000781c */ /* 0x000fe20003f0f070 */
[----:B------:R-:W-:Y:S02]  /*e920*/  IMAD.SHL.U32 R5, R19, 0x80, RZ ;  /* 0x0000008013057824 */ /* 0x000fe400078e00ff */
[----:B------:R-:W-:Y:S01]  /*e930*/  VIADD R3, R3, 0x28850 ;  /* 0x0002885003037836 */ /* 0x000fe20000000000 */
[----:B------:R-:W-:Y:S01]  /*e940*/  UIADD3.X UR5, URZ, UR45, URZ, UP0, !UPT ;  /* 0x0000002d3f057290 */ /* 0x000fe200087fe43f */
[----:B------:R-:W-:-:S11]  /*e950*/  VIADD R10, R4, 0x400 ;  /* 0x00000400040a7836 */ /* 0x000fd60000000000 */
.L_x_9040:
        /* <DEDUP_REMOVED lines=15> */
.L_x_9041:
        /* <DEDUP_REMOVED lines=12> */
.L_x_9028:
[----:B------:R-:W-:Y:S05]  /*eb10*/  BSYNC B0 ;  /* 0x0000000000007941 */ /* 0x000fea0003800000 */
.L_x_9027:
[----:B------:R0:W-:Y:S01]  /*eb20*/  STL [R1+0x4], R9 ;  /* 0x0000040901007387 */ /* 0x0001e20000100800 */
[----:B------:R-:W-:Y:S01]  /*eb30*/  UIADD3 UR4, UR39, -0x3, URZ ;  /* 0xfffffffd27047890 */ /* 0x000fe2000fffe03f */
[----:B------:R-:W-:-:S05]  /*eb40*/  IMAD.MOV.U32 R18, RZ, RZ, R0 ;  /* 0x000000ffff127224 */ /* 0x000fca00078e0000 */
[----:B------:R-:W-:-:S07]  /*eb50*/  IMAD.U32 R0, RZ, RZ, UR4 ;  /* 0x00000004ff007e24 */ /* 0x000fce000f8e00ff */
.L_x_9026:
[----:B------:R-:W-:Y:S01]  /*eb60*/  ISETP.NE.AND P0, PT, R7, RZ, PT ;  /* 0x000000ff0700720c */ /* 0x000fe20003f05270 */
[----:B------:R-:W-:-:S12]  /*eb70*/  BSSY B0, `(.L_x_9025) ;  /* 0x000012d000007945 */ /* 0x000fd80003800000 */
[----:B------:R-:W-:Y:S05]  /*eb80*/  @!P0 BRA `(.L_x_9042) ;  /* 0x0000001000ac8947 */ /* 0x000fea0003800000 */
[----:B------:R-:W-:-:S07]  /*eb90*/  IMAD.MOV.U32 R8, RZ, RZ, R16 ;  /* 0x000000ffff087224 */ /* 0x000fce00078e0010 */
.L_x_9073:
        /* <DEDUP_REMOVED lines=10> */
[----:B-1----:R-:W-:Y:S05]  /*ec40*/  @!P1 BRA `(.L_x_9044) ;  /* 0x0000000800209947 */ /* 0x002fea0003800000 */
        /* <DEDUP_REMOVED lines=24> */
.L_x_9045:
[----:B------:R-:W-:Y:S01]  /*edd0*/  IMAD R3, R4, 0x8, R17 ;  /* 0x0000000804037824 */ /* 0x000fe200078e0211 */
[----:B------:R-:W-:Y:S01]  /*ede0*/  SHF.L.U32 R2, R5, 0x1f, RZ ;  /* 0x0000001f05027819 */ /* 0x000fe200000006ff */
[----:B------:R-:W-:Y:S03]  /*edf0*/  BSSY B2, `(.L_x_9046) ;  /* 0x0000003000027945 */ /* 0x000fe60003800000 */
[----:B------:R-:W2:Y:S02]  /*ee00*/  SYNCS.PHASECHK.TRANS64.TRYWAIT P0, [R3+URZ+0x28840], R2 ;  /* 0x02884002030075a7 */ /* 0x000ea4000800017f */
[----:B--2---:R-:W-:Y:S05]  /*ee10*/  @!P0 BRA `(.L_x_9047) ;  /* 0x00000028008c8947 */ /* 0x004fea0003800000 */
.L_x_9127:
[----:B------:R-:W-:Y:S05]  /*ee20*/  BSYNC B2 ;  /* 0x0000000000027941 */ /* 0x000fea0003800000 */
.L_x_9046:
        /* <DEDUP_REMOVED lines=12> */
.L_x_9049:
[----:B------:R-:W-:Y:S05]  /*eef0*/  BSYNC B2 ;  /* 0x0000000000027941 */ /* 0x000fea0003800000 */
.L_x_9048:
        /* <DEDUP_REMOVED lines=11> */
.L_x_9050:
        /* <DEDUP_REMOVED lines=16> */
.L_x_9051:
        /* <DEDUP_REMOVED lines=16> */
.L_x_9128:
[----:B------:R-:W-:Y:S05]  /*f1b0*/  BSYNC B2 ;  /* 0x0000000000027941 */ /* 0x000fea0003800000 */
.L_x_9052:
        /* <DEDUP_REMOVED lines=11> */
.L_x_9055:
[----:B------:R-:W-:Y:S05]  /*f270*/  BSYNC B2 ;  /* 0x0000000000027941 */ /* 0x000fea0003800000 */
.L_x_9054:
[----:B------:R-:W-:Y:S01]  /*f280*/  R2UR UR10, R12 ;  /* 0x000000000c0a72ca */ /* 0x000fe200000e0000 */
[----:B------:R-:W-:Y:S01]  /*f290*/  IMAD R18, R18, 0x8000, R17 ;  /* 0x0000800012127824 */ /* 0x000fe200078e0211 */
[----:B------:R-:W-:Y:S01]  /*f2a0*/  R2UR UR6, R10 ;  /* 0x000000000a0672ca */ /* 0x000fe200000e0000 */
[----:B------:R-:W-:Y:S01]  /*f2b0*/  UIADD3 UR4, UP0, UR44, 0x470, URZ ;  /* 0x000004702c047890 */ /* 0x000fe2000ff1e03f */
[----:B------:R-:W-:Y:S01]  /*f2c0*/  R2UR UR7, R11 ;  /* 0x000000000b0772ca */ /* 0x000fe200000e0000 */
[----:B0-----:R-:W-:Y:S01]  /*f2d0*/  IMAD.SHL.U32 R3, R19, 0x80, RZ ;  /* 0x0000008013037824 */ /* 0x001fe200078e00ff */
[----:B------:R-:W-:Y:S01]  /*f2e0*/  PLOP3.LUT P0, PT, PT, PT, PT, 0x80, 0x0 ;  /* 0x000000000000781c */ /* 0x000fe20003f0f070 */
[----:B------:R-:W-:Y:S01]  /*f2f0*/  VIADD R2, R2, 0x50 ;  /* 0x0000005002027836 */ /* 0x000fe20000000000 */
[----:B------:R-:W-:Y:S01]  /*f300*/  UIADD3.X UR5, URZ, UR45, URZ, UP0, !UPT ;  /* 0x0000002d3f057290 */ /* 0x000fe200087fe43f */
[----:B------:R-:W-:-:S11]  /*f310*/  VIADD R9, R18, 0x400 ;  /* 0x0000040012097836 */ /* 0x000fd60000000000 */
.L_x_9056:
        /* <DEDUP_REMOVED lines=15> */
.L_x_9057:
        /* <DEDUP_REMOVED lines=12> */
.L_x_9044:
[----:B------:R-:W-:Y:S05]  /*f4d0*/  BSYNC B1 ;  /* 0x0000000000017941 */ /* 0x000fea0003800000 */
.L_x_9043:
        /* <DEDUP_REMOVED lines=34> */
.L_x_9060:
[----:B------:R-:W-:Y:S01]  /*f700*/  IMAD R2, R18, 0x8, R17 ;  /* 0x0000000812027824 */ /* 0x000fe200078e0211 */
[----:B------:R-:W-:Y:S01]  /*f710*/  SHF.L.U32 R3, R10, 0x1f, RZ ;  /* 0x0000001f0a037819 */ /* 0x000fe200000006ff */
[----:B------:R-:W-:Y:S03]  /*f720*/  BSSY B2, `(.L_x_9061) ;  /* 0x0000003000027945 */ /* 0x000fe60003800000 */
[----:B------:R-:W3:Y:S02]  /*f730*/  SYNCS.PHASECHK.TRANS64.TRYWAIT P0, [R2+URZ+0x28840], R3 ;  /* 0x02884003020075a7 */ /* 0x000ee4000800017f */
[----:B---3--:R-:W-:Y:S05]  /*f740*/  @!P0 BRA `(.L_x_9062) ;  /* 0x0000002000688947 */ /* 0x008fea0003800000 */
.L_x_9129:
[----:B------:R-:W-:Y:S05]  /*f750*/  BSYNC B2 ;  /* 0x0000000000027941 */ /* 0x000fea0003800000 */
.L_x_9061:
        /* <DEDUP_REMOVED lines=12> */
.L_x_9064:
[----:B------:R-:W-:Y:S05]  /*f820*/  BSYNC B2 ;  /* 0x0000000000027941 */ /* 0x000fea0003800000 */
.L_x_9063:
        /* <DEDUP_REMOVED lines=8> */
[----:B------:R-:W-:Y:S01]  /*f8b0*/  IMAD.SHL.U32 R9, R7, 0x80, RZ ;  /* 0x0000008007097824 */ /* 0x000fe200078e00ff */
[----:B------:R-:W-:Y:S01]  /*f8c0*/  UMOV UR6, 0x0 ;  /* 0x0000000000067882 */ /* 0x000fe20000000000 */
[----:B-1----:R-:W-:Y:S01]  /*f8d0*/  VIADD R10, R2, 0x18400 ;  /* 0x00018400020a7836 */ /* 0x002fe20000000000 */
[----:B------:R-:W-:-:S09]  /*f8e0*/  UMOV UR7, 0x14f00000 ;  /* 0x14f0000000077882 */ /* 0x000fd20000000000 */
.L_x_9065:
        /* <DEDUP_REMOVED lines=16> */
.L_x_9066:
        /* <DEDUP_REMOVED lines=11> */
[----:B------:R-:W-:Y:S01]  /*faa0*/  BSSY B2, `(.L_x_9067) ;  /* 0x0000004000027945 */ /* 0x000fe20003800000 */
[----:B------:R-:W-:-:S04]  /*fab0*/  LEA R2, R4, R6, 0x3 ;  /* 0x0000000604027211 */ /* 0x000fc800078e18ff */
[----:B------:R-:W0:Y:S02]  /*fac0*/  SYNCS.PHASECHK.TRANS64.TRYWAIT P0, [R2+URZ+0x60], R5 ;  /* 0x00006005020075a7 */ /* 0x000e24000800017f */
[----:B0-----:R-:W-:Y:S05]  /*fad0*/  @!P0 BRA `(.L_x_9068) ;  /* 0x0000001c00988947 */ /* 0x001fea0003800000 */
.L_x_9130:
[----:B------:R-:W-:Y:S05]  /*fae0*/  BSYNC B2 ;  /* 0x0000000000027941 */ /* 0x000fea0003800000 */
.L_x_9067:
        /* <DEDUP_REMOVED lines=11> */
.L_x_9070:
[----:B------:R-:W-:Y:S05]  /*fba0*/  BSYNC B2 ;  /* 0x0000000000027941 */ /* 0x000fea0003800000 */
.L_x_9069:
[----:B------:R-:W-:Y:S01]  /*fbb0*/  R2UR UR10, R12 ;  /* 0x000000000c0a72ca */ /* 0x000fe200000e0000 */
[----:B------:R-:W-:Y:S01]  /*fbc0*/  IMAD R4, R4, 0x8000, R17 ;  /* 0x0000800004047824 */ /* 0x000fe200078e0211 */
[----:B------:R-:W-:Y:S01]  /*fbd0*/  R2UR UR6, R10 ;  /* 0x000000000a0672ca */ /* 0x000fe200000e0000 */
[----:B------:R-:W-:Y:S01]  /*fbe0*/  UIADD3 UR4, UP0, UR44, 0x470, URZ ;  /* 0x000004702c047890 */ /* 0x000fe2000ff1e03f */
[----:B------:R-:W-:Y:S01]  /*fbf0*/  R2UR UR7, R11 ;  /* 0x000000000b0772ca */ /* 0x000fe200000e0000 */
[----:B------:R-:W-:Y:S01]  /*fc00*/  IMAD.SHL.U32 R3, R19, 0x80, RZ ;  /* 0x0000008013037824 */ /* 0x000fe200078e00ff */
[----:B------:R-:W-:Y:S01]  /*fc10*/  PLOP3.LUT P0, PT, PT, PT, PT, 0x80, 0x0 ;  /* 0x000000000000781c */ /* 0x000fe20003f0f070 */
[----:B0-----:R-:W-:Y:S01]  /*fc20*/  VIADD R2, R2, 0x50 ;  /* 0x0000005002027836 */ /* 0x001fe20000000000 */
[----:B------:R-:W-:Y:S01]  /*fc30*/  UIADD3.X UR5, URZ, UR45, URZ, UP0, !UPT ;  /* 0x0000002d3f057290 */ /* 0x000fe200087fe43f */
[----:B------:R-:W-:-:S11]  /*fc40*/  VIADD R5, R4, 0x400 ;  /* 0x0000040004057836 */ /* 0x000fd60000000000 */
.L_x_9071:
        /* <DEDUP_REMOVED lines=15> */
.L_x_9072:
        /* <DEDUP_REMOVED lines=12> */
.L_x_9059:
[----:B------:R-:W-:Y:S05]  /*fe00*/  BSYNC B1 ;  /* 0x0000000000017941 */ /* 0x000fea0003800000 */
.L_x_9058:
[C---:B------:R-:W-:Y:S01]  /*fe10*/  ISETP.GT.AND P0, PT, R0.reuse, 0x1, PT ;  /* 0x000000010000780c */ /* 0x040fe20003f04270 */
[----:B------:R-:W-:-:S12]  /*fe20*/  VIADD R0, R0, 0xfffffffe ;  /* 0xfffffffe00007836 */ /* 0x000fd80000000000 */
[----:B------:R-:W-:Y:S05]  /*fe30*/  @P0 BRA `(.L_x_9073) ;  /* 0xffffffec00580947 */ /* 0x000fea000383ffff */
.L_x_9042:
[----:B------:R-:W-:Y:S05]  /*fe40*/  BSYNC B0 ;  /* 0x0000000000007941 */ /* 0x000fea0003800000 */
.L_x_9025:
[----:B0-----:R-:W0:Y:S01]  /*fe50*/  S2R R0, SR_TID.X ;  /* 0x0000000000007919 */ /* 0x001e220000002100 */
[----:B------:R-:W-:Y:S01]  /*fe60*/  BSSY B0, `(.L_x_9074) ;  /* 0x0000011000007945 */ /* 0x000fe20003800000 */
[----:B0-----:R-:W-:-:S04]  /*fe70*/  LOP3.LUT R6, R0, 0x7f, RZ, 0xc0, !PT ;  /* 0x0000007f00067812 */ /* 0x001fc800078ec0ff */
[----:B------:R-:W-:-:S13]  /*fe80*/  ISETP.NE.AND P1, PT, R6, RZ, PT ;  /* 0x000000ff0600720c */ /* 0x000fda0003f25270 */
[----:B------:R-:W-:Y:S05]  /*fe90*/  @P1 BRA `(.L_x_9075) ;  /* 0x0000000000341947 */ /* 0x000fea0003800000 */
[----:B------:R-:W0:Y:S01]  /*fea0*/  S2R R5, SR_LANEID ;  /* 0x0000000000057919 */ /* 0x000e220000000000 */
[----:B------:R-:W-:Y:S01]  /*feb0*/  VOTEU.ANY UR4, UPT, PT ;  /* 0x0000000000047886 */ /* 0x000fe200038e0100 */
[----:B------:R-:W2:Y:S01]  /*fec0*/  LDC.64 R2, c[0x0][0xc80] ;  /* 0x00032000ff027b82 */ /* 0x000ea20000000a00 */
[----:B------:R-:W0:Y:S02]  /*fed0*/  FLO.U32 R0, UR4 ;  /* 0x0000000400007d00 */ /* 0x000e2400080e0000 */
[----:B0-----:R-:W-:-:S06]  /*fee0*/  ISETP.EQ.U32.AND P0, PT, R0, R5, PT ;  /* 0x000000050000720c */ /* 0x001fcc0003f02070 */
[----:B------:R-:W2:Y:S07]  /*fef0*/  POPC R5, UR4 ;  /* 0x0000000400057d09 */ /* 0x000eae0008000000 */
[----:B--2---:R-:W2:Y:S01]  /*ff00*/  @P0 ATOMG.E.ADD.STRONG.GPU PT, R3, desc[UR46][R2.64], R5 ;  /* 0x00000005020309a8 */ /* 0x004ea200081ee1ee */
[----:B------:R-:W0:Y:S02]  /*ff10*/  S2R R4, SR_LTMASK ;  /* 0x0000000000047919 */ /* 0x000e240000003900 */
[----:B0-----:R-:W-:-:S04]  /*ff20*/  LOP3.LUT R4, R4, UR4, RZ, 0xc0, !PT ;  /* 0x0000000404047c12 */ /* 0x001fc8000f8ec0ff */
[----:B------:R-:W0:Y:S01]  /*ff30*/  POPC R7, R4 ;  /* 0x0000000400077309 */ /* 0x000e220000000000 */
[----:B--2---:R-:W0:Y:S02]  /*ff40*/  SHFL.IDX PT, R0, R3, R0, 0x1f ;  /* 0x00001f0003007589 */ /* 0x004e2400000e0000 */
[----:B0-----:R-:W-:-:S05]  /*ff50*/  IADD3 R0, R0, UR41, R7 ;  /* 0x0000002900007c10 */ /* 0x001fca000fffe007 */
[----:B------:R0:W-:Y:S02]  /*ff60*/  STL [R1+0x18], R0 ;  /* 0x0000180001007387 */ /* 0x0001e40000100800 */
.L_x_9075:
[----:B------:R-:W-:Y:S05]  /*ff70*/  BSYNC B0 ;  /* 0x0000000000007941 */ /* 0x000fea0003800000 */
.L_x_9074:
        /* <DEDUP_REMOVED lines=11> */
.L_x_9131:
[----:B------:R-:W-:Y:S05]  /*10030*/  BSYNC B1 ;  /* 0x0000000000017941 */ /* 0x000fea0003800000 */
.L_x_9078:
        /* <DEDUP_REMOVED lines=9> */
.L_x_9081:
[----:B------:R-:W-:Y:S05]  /*100d0*/  BSYNC B1 ;  /* 0x0000000000017941 */ /* 0x000fea0003800000 */
.L_x_9080:
[----:B0-----:R-:W-:Y:S01]  /*100e0*/  IMAD R0, R18, 0x8000, R17 ;  /* 0x0000800012007824 */ /* 0x001fe200078e0211 */
[----:B------:R-:W-:Y:S01]  /*100f0*/  UIADD3 UR4, UP0, UR44, 0x470, URZ ;  /* 0x000004702c047890 */ /* 0x000fe2000ff1e03f */
[----:B------:R-:W-:Y:S01]  /*10100*/  VIADD R2, R3, 0x28850 ;  /* 0x0002885003027836 */ /* 0x000fe20000000000 */
[----:B------:R-:W-:Y:S01]  /*10110*/  PLOP3.LUT P0, PT, PT, PT, PT, 0x80, 0x0 ;  /* 0x000000000000781c */ /* 0x000fe20003f0f070 */
[----:B------:R-:W-:Y:S01]  /*10120*/  IMAD.SHL.U32 R19, R19, 0x80, RZ ;  /* 0x0000008013137824 */ /* 0x000fe200078e00ff */
[----:B------:R-:W-:Y:S01]  /*10130*/  UIADD3.X UR5, URZ, UR45, URZ, UP0, !UPT ;  /* 0x0000002d3f057290 */ /* 0x000fe200087fe43f */
[----:B------:R-:W-:Y:S01]  /*10140*/  VIADD R3, R0, 0x400 ;  /* 0x0000040000037836 */ /* 0x000fe20000000000 */
[----:B------:R-:W-:Y:S01]  /*10150*/  UMOV UR6, 0x0 ;  /* 0x0000000000067882 */ /* 0x000fe20000000000 */
[----:B------:R-:W-:Y:S01]  /*10160*/  UMOV UR7, 0x14f00000 ;  /* 0x14f0000000077882 */ /* 0x000fe20000000000 */
[----:B------:R-:W-:-:S08]  /*10170*/  UMOV UR10, URZ ;  /* 0x0000003f000a7c82 */ /* 0x000fd00008000000 */
.L_x_9082:
        /* <DEDUP_REMOVED lines=15> */
.L_x_9083:
        /* <DEDUP_REMOVED lines=10> */
.L_x_9077:
[----:B------:R-:W-:Y:S05]  /*10310*/  BSYNC B0 ;  /* 0x0000000000007941 */ /* 0x000fea0003800000 */
.L_x_9076:
[----:B------:R-:W2:Y:S01]  /*10320*/  LDL.LU R3, [R1+0x4] ;  /* 0x0000040001037983 */ /* 0x000ea20000300800 */
[----:B------:R-:W-:-:S05]  /*10330*/  VIADD R18, R18, 0x1 ;  /* 0x0000000112127836 */ /* 0x000fca0000000000 */
[----:B------:R-:W-:-:S04]  /*10340*/  ISETP.NE.AND P0, PT, R18, 0x2, PT ;  /* 0x000000021200780c */ /* 0x000fc80003f05270 */
[----:B------:R-:W-:Y:S02]  /*10350*/  SEL R0, RZ, 0x1, P0 ;  /* 0x00000001ff007807 */ /* 0x000fe40000000000 */
[----:B------:R-:W-:Y:S02]  /*10360*/  SEL R18, R18, RZ, P0 ;  /* 0x000000ff12127207 */ /* 0x000fe40000000000 */
[----:B--2---:R-:W-:-:S05]  /*10370*/  LOP3.LUT R3, R3, R0, RZ, 0x3c, !PT ;  /* 0x0000000003037212 */ /* 0x004fca00078e3cff */
[----:B------:R0:W-:Y:S02]  /*10380*/  STL [R1+0x4], R3 ;  /* 0x0000040301007387 */ /* 0x0001e40000100800 */
.L_x_9005:
[----:B------:R-:W-:Y:S05]  /*10390*/  BSYNC B7 ;  /* 0x0000000000077941 */ /* 0x000fea0003800000 */
.L_x_9003:
[----:B--2---:R-:W2:Y:S04]  /*103a0*/  LDL R0, [R1+0x20] ;  /* 0x0000200001007983 */ /* 0x004ea80000100800 */
[----:B0-----:R0:W5:Y:S01]  /*103b0*/  LDL R2, [R1+0x18] ;  /* 0x0000180001027983 */ /* 0x0011620000100800 */
        /* <DEDUP_REMOVED lines=12> */
.L_x_9084:
[----:B------:R-:W-:-:S03]  /*10480*/  UMOV UR4, 0xffffffff ;  /* 0xffffffff00047882 */ /* 0x000fc60000000000 */
[----:B------:R-:W-:Y:S05]  /*10490*/  BRA.DIV UR4, `(.L_x_9086) ;  /* 0x0000001604507947 */ /* 0x000fea000b800000 */
[----:B-----5:R0:W2:Y:S02]  /*104a0*/  SHFL.IDX PT, R14, R2, RZ, 0x1f ;  /* 0x00001fff020e7589 */ /* 0x0200a400000e0000 */
.L_x_9134:
[----:B------:R-:W3:Y:S01]  /*104b0*/  @!P1 S2R R3, SR_CgaCtaId ;  /* 0x0000000000039919 */ /* 0x000ee20000008800 */
[----:B------:R-:W-:Y:S05]  /*104c0*/  WARPSYNC.ALL ;  /* 0x0000000000007948 */ /* 0x000fea0003800000 */
[----:B------:R-:W-:Y:S01]  /*104d0*/  BAR.SYNC.DEFER_BLOCKING 0x4, 0x180 ;  /* 0x0106000000007b1d */ /* 0x000fe20000010000 */
[----:B------:R-:W-:-:S05]  /*104e0*/  @!P1 MOV R0, 0x400 ;  /* 0x0000040000009802 */ /* 0x000fca0000000f00 */
[----:B--2---:R2:W-:Y:S01]  /*104f0*/  STL [R1+0x18], R14 ;  /* 0x0000180e01007387 */ /* 0x0045e20000100800 */
[----:B---3--:R-:W-:-:S05]  /*10500*/  @!P1 LEA R17, R3, R0, 0x18 ;  /* 0x0000000003119211 */ /* 0x008fca00078ec0ff */
[----:B------:R2:W-:Y:S01]  /*10510*/  @!P1 STS [R17+0x288d0], R2 ;  /* 0x0288d00211009388 */ /* 0x0005e20000000800 */
[----:B------:R-:W-:Y:S06]  /*10520*/  BAR.ARV 0x5, 0x180 ;  /* 0x0146000000007b1d */ /* 0x000fec0000002000 */
.L_x_9085:
[----:B------:R-:W3:Y:S01]  /*10530*/  LDL R0, [R1+0x18] ;  /* 0x0000180001007983 */ /* 0x000ee20000100800 */
[----:B------:R-:W-:Y:S02]  /*10540*/  ULDC UR4, c[0x0][0xc38] ;  /* 0x00030e0000047ab9 */ /* 0x000fe40000000800 */
[----:B---3--:R-:W-:-:S13]  /*10550*/  ISETP.GE.AND P0, PT, R0, UR4, PT ;  /* 0x0000000400007c0c */ /* 0x008fda000bf06270 */
[----:B------:R-:W-:Y:S05]  /*10560*/  @!P0 BRA `(.L_x_9087) ;  /* 0xffffffc000248947 */ /* 0x000fea000383ffff */
.L_x_9000:
[----:B-1----:R-:W3:Y:S01]  /*10570*/  LDL.LU R0, [R1+0x1c] ;  /* 0x00001c0001007983 */ /* 0x002ee20000300800 */
[----:B------:R-:W-:Y:S01]  /*10580*/  BSSY B0, `(.L_x_9088) ;  /* 0x000000b000007945 */ /* 0x000fe20003800000 */
[----:B------:R-:W1:Y:S01]  /*10590*/  S2R R5, SR_CgaCtaId ;  /* 0x0000000000057919 */ /* 0x000e620000008800 */
[----:B---3--:R-:W-:-:S05]  /*105a0*/  VIADD R0, R0, 0x1 ;  /* 0x0000000100007836 */ /* 0x008fca0000000000 */
[----:B0-2---:R-:W-:-:S04]  /*105b0*/  LEA.HI R2, R0, R0, RZ, 0x1 ;  /* 0x0000000000027211 */ /* 0x005fc800078f08ff */
[----:B------:R-:W-:-:S05]  /*105c0*/  LOP3.LUT R3, R2, 0xfffffffe, RZ, 0xc0, !PT ;  /* 0xfffffffe02037812 */ /* 0x000fca00078ec0ff */
[----:B------:R-:W-:Y:S01]  /*105d0*/  IMAD.IADD R3, R0, 0x1, -R3 ;  /* 0x0000000100037824 */ /* 0x000fe200078e0a03 */
[----:B------:R-:W-:-:S04]  /*105e0*/  MOV R0, 0x400 ;  /* 0x0000040000007802 */ /* 0x000fc80000000f00 */
[----:B-1----:R-:W-:Y:S02]  /*105f0*/  LEA R0, R5, R0, 0x18 ;  /* 0x0000000005007211 */ /* 0x002fe400078ec0ff */
[----:B------:R-:W-:-:S04]  /*10600*/  SHF.L.U32 R3, R3, 0x1f, RZ ;  /* 0x0000001f03037819 */ /* 0x000fc800000006ff */
[----:B------:R-:W0:Y:S02]  /*10610*/  SYNCS.PHASECHK.TRANS64.TRYWAIT P0, [R0+URZ+0x28820], R3 ;  /* 0x02882003000075a7 */ /* 0x000e24000800017f */
[----:B0-----:R-:W-:Y:S05]  /*10620*/  @!P0 BRA `(.L_x_9089) ;  /* 0x0000001400148947 */ /* 0x001fea0003800000 */
.L_x_9135:
[----:B------:R-:W-:Y:S05]  /*10630*/  BSYNC B0 ;  /* 0x0000000000007941 */ /* 0x000fea0003800000 */
.L_x_9088:
[----:B------:R-:W-:-:S03]  /*10640*/  UMOV UR4, 0xffffffff ;  /* 0xffffffff00047882 */ /* 0x000fc60000000000 */
[----:B------:R-:W-:Y:S05]  /*10650*/  BRA.DIV UR4, `(.L_x_9090) ;  /* 0x00000016041c7947 */ /* 0x000fea000b800000 */
[----:B------:R-:W1:Y:S02]  /*10660*/  S2R R2, SR_TID.X ;  /* 0x0000000000027919 */ /* 0x000e640000002100 */
[----:B-1----:R-:W-:-:S04]  /*10670*/  SHF.R.U32.HI R2, RZ, 0x5, R2 ;  /* 0x00000005ff027819 */ /* 0x002fc80000011602 */
[----:B------:R-:W-:-:S05]  /*10680*/  LOP3.LUT R2, R2, 0x3, RZ, 0xc0, !PT ;  /* 0x0000000302027812 */ /* 0x000fca00078ec0ff */
[----:B------:R1:W2:Y:S02]  /*10690*/  SHFL.IDX PT, R14, R2, RZ, 0x1f ;  /* 0x00001fff020e7589 */ /* 0x0002a400000e0000 */
.L_x_9138:
[----:B--2---:R-:W-:Y:S01]  /*106a0*/  ISETP.NE.AND P0, PT, R14, RZ, PT ;  /* 0x000000ff0e00720c */ /* 0x004fe20003f05270 */
[----:B------:R-:W-:-:S12]  /*106b0*/  BSSY B0, `(.L_x_9091) ;  /* 0x0000025000007945 */ /* 0x000fd80003800000 */
[----:B------:R-:W-:Y:S05]  /*106c0*/  @P0 BRA `(.L_x_9092) ;  /* 0x00000000008c0947 */ /* 0x000fea0003800000 */
[----:B------:R-:W-:-:S03]  /*106d0*/  UMOV UR4, 0xffffffff ;  /* 0xffffffff00047882 */ /* 0x000fc60000000000 */
[----:B------:R-:W-:Y:S05]  /*106e0*/  BRA.DIV UR4, `(.L_x_9093) ;  /* 0x00000016042c7947 */ /* 0x000fea000b800000 */
[----:B------:R-:W-:-:S13]  /*106f0*/  ELECT P6, URZ, PT ;  /* 0x00000000003f782f */ /* 0x000fda00038c0000 */
.L_x_9141:
[----:B------:R-:W-:Y:S05]  /*10700*/  @!P6 BRA `(.L_x_9092) ;  /* 0x00000000007ce947 */ /* 0x000fea0003800000 */
[----:B------:R-:W-:-:S06]  /*10710*/  ULOP3.LUT UR4, UR38, 0x2, URZ, 0xfc, !UPT ;  /* 0x0000000226047892 */ /* 0x000fcc000f8efc3f */
[----:B-1----:R-:W-:-:S05]  /*10720*/  IMAD.U32 R2, RZ, RZ, UR4 ;  /* 0x00000004ff027e24 */ /* 0x002fca000f8e00ff */
[----:B------:R-:W-:-:S13]  /*10730*/  ISETP.NE.AND P2, PT, R2, 0x3, PT ;  /* 0x000000030200780c */ /* 0x000fda0003f45270 */
[----:B------:R-:W-:Y:S05]  /*10740*/  @!P2 BRA `(.L_x_9094) ;  /* 0x000000000004a947 */ /* 0x000fea0003800000 */
[----:B------:R-:W-:Y:S01]  /*10750*/  BPT.TRAP 0x1 ;  /* 0x000000040000795c */ /* 0x000fe20000300000 */
.L_x_9094:
        /* <DEDUP_REMOVED lines=13> */
.L_x_9142:
[----:B------:R-:W1:Y:S02]  /*10830*/  SYNCS.PHASECHK.TRANS64.TRYWAIT P0, [R3+URZ], R2 ;  /* 0x00000002030075a7 */ /* 0x000e64000800017f */
[----:B-1----:R-:W-:Y:S05]  /*10840*/  @!P0 BRA `(.L_x_9096) ;  /* 0x0000001400088947 */ /* 0x002fea0003800000 */
.L_x_9143:
[----:B------:R-:W-:Y:S05]  /*10850*/  @!P2 BRA `(.L_x_9097) ;  /* 0x000000000004a947 */ /* 0x000fea0003800000 */
[----:B------:R-:W-:Y:S01]  /*10860*/  BPT.TRAP 0x1 ;  /* 0x000000040000795c */ /* 0x000fe20000300000 */
.L_x_9097:
[----:B-1----:R-:W-:-:S04]  /*10870*/  VIADD R3, R0, 0x28860 ;  /* 0x0002886000037836 */ /* 0x002fc80000000000 */
[----:B------:R-:W-:-:S04]  /*10880*/  IMAD R18, R18, 0x8, R3 ;  /* 0x0000000812127824 */ /* 0x000fc800078e0203 */
[----:B------:R-:W1:Y:S02]  /*10890*/  SYNCS.PHASECHK.TRANS64.TRYWAIT P0, [R18+URZ], R5 ;  /* 0x00000005120075a7 */ /* 0x000e64000800017f */
[----:B-1----:R-:W-:Y:S05]  /*108a0*/  @!P0 BRA `(.L_x_9098) ;  /* 0x0000001400048947 */ /* 0x002fea0003800000 */
.L_x_9144:
[----:B------:R-:W-:-:S07]  /*108b0*/  IMAD R3, R4, 0x8, R3 ;  /* 0x0000000804037824 */ /* 0x000fce00078e0203 */
.L_x_9099:
[----:B--2---:R2:W3:Y:S02]  /*108c0*/  SYNCS.PHASECHK.TRANS64.TRYWAIT P0, [R3+URZ], R2 ;  /* 0x00000002030075a7 */ /* 0x0044e4000800017f */
[----:B---3--:R-:W-:Y:S05]  /*108d0*/  @!P0 NANOSLEEP.SYNCS 0x989680 ;  /* 0x009896800000895d */ /* 0x008fea0003900000 */
[----:B------:R-:W3:Y:S02]  /*108e0*/  @!P0 SYNCS.PHASECHK.TRANS64 P0, [R3+URZ], R2 ;  /* 0x00000002030085a7 */ /* 0x000ee4000800007f */
[----:B---3--:R-:W-:Y:S05]  /*108f0*/  @!P0 BRA `(.L_x_9099) ;  /* 0xfffffffc00f08947 */ /* 0x008fea000383ffff */
.L_x_9092:
[----:B------:R-:W-:Y:S05]  /*10900*/  BSYNC B0 ;  /* 0x0000000000007941 */ /* 0x000fea0003800000 */
.L_x_9091:
[----:B------:R-:W-:Y:S05]  /*10910*/  EXIT ;  /* 0x000000000000794d */ /* 0x000fea0003800000 */
.L_x_8953:
[----:B0-----:R-:W-:-:S04]  /*10920*/  IMAD.U32 R3, RZ, RZ, UR41 ;  /* 0x00000029ff037e24 */ /* 0x001fc8000f8e00ff */
[----:B------:R0:W1:Y:S03]  /*10930*/  SYNCS.PHASECHK.TRANS64.TRYWAIT P1, [R3+URZ+0x28800], R0 ;  /* 0x02880000030075a7 */ /* 0x000066000802017f */
[----:B-1----:R-:W-:Y:S05]  /*10940*/  @!P1 NANOSLEEP.SYNCS 0x989680 ;  /* 0x009896800000995d */ /* 0x002fea0003900000 */
[----:B------:R-:W1:Y:S02]  /*10950*/  @!P1 SYNCS.PHASECHK.TRANS64 P1, [R3+URZ+0x28800], R0 ;  /* 0x02880000030095a7 */ /* 0x000e64000802007f */
[----:B-1----:R-:W-:Y:S05]  /*10960*/  @!P1 BRA `(.L_x_8953) ;  /* 0xfffffffc00ec9947 */ /* 0x002fea000383ffff */
[----:B------:R-:W-:Y:S05]  /*10970*/  BRA `(.L_x_9100) ;  /* 0xffffff0c005c7947 */ /* 0x000fea000383ffff */
.L_x_8957:
[----:B-1----:R1:W2:Y:S02]  /*10980*/  SYNCS.PHASECHK.TRANS64.TRYWAIT P2, [R0+URZ+0x28830], R3 ;  /* 0x02883003000075a7 */ /* 0x0022a4000804017f */
[----:B--2---:R-:W-:Y:S05]  /*10990*/  @!P2 NANOSLEEP.SYNCS 0x989680 ;  /* 0x009896800000a95d */ /* 0x004fea0003900000 */
[----:B------:R-:W2:Y:S02]  /*109a0*/  @!P2 SYNCS.PHASECHK.TRANS64 P2, [R0+URZ+0x28830], R3 ;  /* 0x028830030000a5a7 */ /* 0x000ea4000804007f */
[----:B--2---:R-:W-:Y:S05]  /*109b0*/  @!P2 BRA `(.L_x_8957) ;  /* 0xfffffffc00f0a947 */ /* 0x004fea000383ffff */
[----:B------:R-:W-:Y:S05]  /*109c0*/  BRA `(.L_x_8956) ;  /* 0xffffff0c00807947 */ /* 0x000fea000383ffff */
.L_x_8962:
[----:B-1----:R-:W-:-:S04]  /*109d0*/  IMAD.U32 R7, RZ, RZ, UR6 ;  /* 0x00000006ff077e24 */ /* 0x002fc8000f8e00ff */
[----:B------:R1:W2:Y:S03]  /*109e0*/  SYNCS.PHASECHK.TRANS64.TRYWAIT P3, [R7+URZ+0x28830], R4 ;  /* 0x02883004070075a7 */ /* 0x0002a6000806017f */
[----:B--2---:R-:W-:Y:S05]  /*109f0*/  @!P3 NANOSLEEP.SYNCS 0x989680 ;  /* 0x009896800000b95d */ /* 0x004fea0003900000 */
[----:B------:R-:W2:Y:S02]  /*10a00*/  @!P3 SYNCS.PHASECHK.TRANS64 P3, [R7+URZ+0x28830], R4 ;  /* 0x028830040700b5a7 */ /* 0x000ea4000806007f */
[----:B--2---:R-:W-:Y:S05]  /*10a10*/  @!P3 BRA `(.L_x_8962) ;  /* 0xfffffffc00ecb947 */ /* 0x004fea000383ffff */
[----:B------:R-:W-:Y:S05]  /*10a20*/  BRA `(.L_x_8959) ;  /* 0xffffff3800ac7947 */ /* 0x000fea000383ffff */
.L_x_8966:
[----:B-1----:R-:W-:-:S04]  /*10a30*/  IMAD.U32 R7, RZ, RZ, UR6 ;  /* 0x00000006ff077e24 */ /* 0x002fc8000f8e00ff */
[----:B------:R1:W2:Y:S03]  /*10a40*/  SYNCS.PHASECHK.TRANS64.TRYWAIT P3, [R7+URZ+0x28850], R4 ;  /* 0x02885004070075a7 */ /* 0x0002a6000806017f */
[----:B--2---:R-:W-:Y:S05]  /*10a50*/  @!P3 NANOSLEEP.SYNCS 0x989680 ;  /* 0x009896800000b95d */ /* 0x004fea0003900000 */
[----:B------:R-:W2:Y:S02]  /*10a60*/  @!P3 SYNCS.PHASECHK.TRANS64 P3, [R7+URZ+0x28850], R4 ;  /* 0x028850040700b5a7 */ /* 0x000ea4000806007f */
[----:B--2---:R-:W-:Y:S05]  /*10a70*/  @!P3 BRA `(.L_x_8966) ;  /* 0xfffffffc00ecb947 */ /* 0x004fea000383ffff */
[----:B------:R-:W-:Y:S05]  /*10a80*/  BRA `(.L_x_8963) ;  /* 0xffffff3c006c7947 */ /* 0x000fea000383ffff */
.L_x_8972:
[----:B-1----:R-:W-:-:S04]  /*10a90*/  IMAD.U32 R5, RZ, RZ, UR6 ;  /* 0x00000006ff057e24 */ /* 0x002fc8000f8e00ff */
[----:B------:R1:W2:Y:S03]  /*10aa0*/  SYNCS.PHASECHK.TRANS64.TRYWAIT P2, [R5+URZ+0x28830], R4 ;  /* 0x02883004050075a7 */ /* 0x0002a6000804017f */
[----:B--2---:R-:W-:Y:S05]  /*10ab0*/  @!P2 NANOSLEEP.SYNCS 0x989680 ;  /* 0x009896800000a95d */ /* 0x004fea0003900000 */
[----:B------:R-:W2:Y:S02]  /*10ac0*/  @!P2 SYNCS.PHASECHK.TRANS64 P2, [R5+URZ+0x28830], R4 ;  /* 0x028830040500a5a7 */ /* 0x000ea4000804007f */
[----:B--2---:R-:W-:Y:S05]  /*10ad0*/  @!P2 BRA `(.L_x_8972) ;  /* 0xfffffffc00eca947 */ /* 0x004fea000383ffff */
[----:B------:R-:W-:Y:S05]  /*10ae0*/  BRA `(.L_x_8969) ;  /* 0xffffff6800d47947 */ /* 0x000fea000383ffff */
.L_x_8976:
[----:B-1----:R-:W-:-:S04]  /*10af0*/  IMAD.U32 R5, RZ, RZ, UR6 ;  /* 0x00000006ff057e24 */ /* 0x002fc8000f8e00ff */
[----:B------:R1:W2:Y:S03]  /*10b00*/  SYNCS.PHASECHK.TRANS64.TRYWAIT P2, [R5+URZ+0x28850], R4 ;  /* 0x02885004050075a7 */ /* 0x0002a6000804017f */
[----:B--2---:R-:W-:Y:S05]  /*10b10*/  @!P2 NANOSLEEP.SYNCS 0x989680 ;  /* 0x009896800000a95d */ /* 0x004fea0003900000 */
[----:B------:R-:W2:Y:S02]  /*10b20*/  @!P2 SYNCS.PHASECHK.TRANS64 P2, [R5+URZ+0x28850], R4 ;  /* 0x028850040500a5a7 */ /* 0x000ea4000804007f */
[----:B--2---:R-:W-:Y:S05]  /*10b30*/  @!P2 BRA `(.L_x_8976) ;  /* 0xfffffffc00eca947 */ /* 0x004fea000383ffff */
[----:B------:R-:W-:Y:S05]  /*10b40*/  BRA `(.L_x_8973) ;  /* 0xffffff6c00947947 */ /* 0x000fea000383ffff */
.L_x_8981:
[----:B-1----:R-:W-:-:S04]  /*10b50*/  IMAD.U32 R6, RZ, RZ, UR5 ;  /* 0x00000005ff067e24 */ /* 0x002fc8000f8e00ff */
[----:B------:R1:W2:Y:S03]  /*10b60*/  SYNCS.PHASECHK.TRANS64.TRYWAIT P0, [R6+URZ+0x28850], R5 ;  /* 0x02885005060075a7 */ /* 0x0002a6000800017f */
[----:B--2---:R-:W-:Y:S05]  /*10b70*/  @!P0 NANOSLEEP.SYNCS 0x989680 ;  /* 0x009896800000895d */ /* 0x004fea0003900000 */
[----:B------:R-:W2:Y:S02]  /*10b80*/  @!P0 SYNCS.PHASECHK.TRANS64 P0, [R6+URZ+0x28850], R5 ;  /* 0x02885005060085a7 */ /* 0x000ea4000800007f */
[----:B--2---:R-:W-:Y:S05]  /*10b90*/  @!P0 BRA `(.L_x_8981) ;  /* 0xfffffffc00ec8947 */ /* 0x004fea000383ffff */
[----:B------:R-:W-:Y:S05]  /*10ba0*/  BRA `(.L_x_8980) ;  /* 0xffffff9000747947 */ /* 0x000fea000383ffff */
.L_x_9011:
[----:B------:R-:W-:Y:S02]  /*10bb0*/  IMAD.MOV.U32 R13, RZ, RZ, R0 ;  /* 0x000000ffff0d7224 */ /* 0x000fe400078e0000 */
[----:B------:R-:W-:Y:S02]  /*10bc0*/  IMAD.MOV.U32 R12, RZ, RZ, RZ ;  /* 0x000000ffff0c7224 */ /* 0x000fe400078e00ff */
[----:B------:R-:W-:Y:S02]  /*10bd0*/  IMAD.MOV.U32 R11, RZ, RZ, 0x1f ;  /* 0x0000001fff0b7424 */ /* 0x000fe400078e00ff */
[----:B------:R-:W-:-:S07]  /*10be0*/  IMAD.MOV.U32 R15, RZ, RZ, -0x1 ;  /* 0xffffffffff0f7424 */ /* 0x000fce00078e00ff */
[----:B0-----:R-:W-:Y:S05]  /*10bf0*/  WARPSYNC.COLLECTIVE R15, `(.L_x_9101) ;  /* 0x000000000f087348 */ /* 0x001fea0003c00000 */
[----:B------:R1:W2:Y:S02]  /*10c00*/  SHFL.IDX P6, R14, R13, R12, R11 ;  /* 0x0000000c0d0e7389 */ /* 0x0002a400000c000b */
[----:B012---:R-:W-:Y:S01]  /*10c10*/  ENDCOLLECTIVE ;  /* 0x000000000000791b */ /* 0x007fe20003800000 */
.L_x_9101:
[----:B------:R-:W-:Y:S05]  /*10c20*/  BRA `(.L_x_9102) ;  /* 0xffffffc400387947 */ /* 0x000fea000383ffff */
.L_x_9013:
[----:B------:R-:W-:Y:S01]  /*10c30*/  BSSY B0, `(.L_x_9103) ;  /* 0x0000006000007945 */ /* 0x000fe20003800000 */
[----:B------:R-:W-:-:S07]  /*10c40*/  IMAD.MOV.U32 R15, RZ, RZ, -0x1 ;  /* 0xffffffffff0f7424 */ /* 0x000fce00078e00ff */
[----:B01----:R-:W-:Y:S05]  /*10c50*/  WARPSYNC.COLLECTIVE R15, `(.L_x_9104) ;  /* 0x000000000f0c7348 */ /* 0x003fea0003c00000 */
[----:B------:R-:W-:Y:S02]  /*10c60*/  ELECT P6, UR62, PT ;  /* 0x00000000003e782f */ /* 0x000fe400038c0000 */
[----:B------:R-:W-:Y:S01]  /*10c70*/  MOV R14, UR62 ;  /* 0x0000003e000e7c02 */ /* 0x000fe20008000f00 */
[----:B01----:R-:W-:Y:S10]  /*10c80*/  ENDCOLLECTIVE ;  /* 0x000000000000791b */ /* 0x003ff40003800000 */
.L_x_9104:
[----:B------:R-:W-:Y:S05]  /*10c90*/  BSYNC B0 ;  /* 0x0000000000007941 */ /* 0x000fea0003800000 */
.L_x_9103:
[----:B------:R-:W-:Y:S05]  /*10ca0*/  BRA `(.L_x_9105) ;  /* 0xffffffc400387947 */ /* 0x000fea000383ffff */
.L_x_9015:
[----:B-1----:R1:W2:Y:S02]  /*10cb0*/  SYNCS.PHASECHK.TRANS64.TRYWAIT P0, [R0+URZ+0x28840], R3 ;  /* 0x02884003000075a7 */ /* 0x0022a4000800017f */
[----:B--2---:R-:W-:Y:S05]  /*10cc0*/  @!P0 NANOSLEEP.SYNCS 0x989680 ;  /* 0x009896800000895d */ /* 0x004fea0003900000 */
[----:B------:R-:W2:Y:S02]  /*10cd0*/  @!P0 SYNCS.PHASECHK.TRANS64 P0, [R0+URZ+0x28840], R3 ;  /* 0x02884003000085a7 */ /* 0x000ea4000800007f */
[----:B--2---:R-:W-:Y:S05]  /*10ce0*/  @!P0 BRA `(.L_x_9015) ;  /* 0xfffffffc00f08947 */ /* 0x004fea000383ffff */
[----:B------:R-:W-:Y:S05]  /*10cf0*/  BRA `(.L_x_9106) ;  /* 0xffffffc400887947 */ /* 0x000fea000383ffff */
.L_x_9019:
[----:B------:R-:W-:Y:S01]  /*10d00*/  IMAD.MOV.U32 R13, RZ, RZ, R4 ;  /* 0x000000ffff0d7224 */ /* 0x000fe200078e0004 */
[----:B------:R-:W-:Y:S01]  /*10d10*/  LOP3.LUT R8, R8, 0x7f, RZ, 0xc0, !PT ;  /* 0x0000007f08087812 */ /* 0x000fe200078ec0ff */
[----:B------:R-:W-:Y:S02]  /*10d20*/  IMAD.MOV.U32 R12, RZ, RZ, RZ ;  /* 0x000000ffff0c7224 */ /* 0x000fe400078e00ff */
[----:B------:R-:W-:Y:S01]  /*10d30*/  IMAD.MOV.U32 R11, RZ, RZ, 0x181f ;  /* 0x0000181fff0b7424 */ /* 0x000fe200078e00ff */
[----:B------:R-:W-:Y:S01]  /*10d40*/  SHF.R.U32.HI R8, RZ, 0x3, R8 ;  /* 0x00000003ff087819 */ /* 0x000fe20000011608 */
[----:B------:R-:W-:Y:S02]  /*10d50*/  IMAD.MOV.U32 R15, RZ, RZ, -0x1 ;  /* 0xffffffffff0f7424 */ /* 0x000fe400078e00ff */
[----:B------:R-:W-:-:S07]  /*10d60*/  IMAD.U32 R2, RZ, RZ, UR40 ;  /* 0x00000028ff027e24 */ /* 0x000fce000f8e00ff */
[----:B-----5:R-:W-:Y:S05]  /*10d70*/  WARPSYNC.COLLECTIVE R15, `(.L_x_9107) ;  /* 0x000000000f087348 */ /* 0x020fea0003c00000 */
[----:B------:R0:W1:Y:S02]  /*10d80*/  SHFL.IDX P6, R14, R13, R12, R11 ;  /* 0x0000000c0d0e7389 */ /* 0x00006400000c000b */
[----:B01---5:R-:W-:Y:S01]  /*10d90*/  ENDCOLLECTIVE ;  /* 0x000000000000791b */ /* 0x023fe20003800000 */
.L_x_9107:
[----:B------:R-:W-:Y:S02]  /*10da0*/  IMAD R2, R2, 0x80, R8 ;  /* 0x0000008002027824 */ /* 0x000fe400078e0208 */
[----:B------:R-:W-:Y:S02]  /*10db0*/  IMAD.MOV.U32 R13, RZ, RZ, R0 ;  /* 0x000000ffff0d7224 */ /* 0x000fe400078e0000 */
[----:B------:R-:W-:-:S07]  /*10dc0*/  IMAD.MOV.U32 R5, RZ, RZ, R14 ;  /* 0x000000ffff057224 */ /* 0x000fce00078e000e */
[----:B------:R-:W-:Y:S05]  /*10dd0*/  WARPSYNC.COLLECTIVE R15, `(.L_x_9108) ;  /* 0x000000000f087348 */ /* 0x000fea0003c00000 */
[----:B------:R0:W1:Y:S02]  /*10de0*/  SHFL.IDX P6, R14, R13, R12, R11 ;  /* 0x0000000c0d0e7389 */ /* 0x00006400000c000b */
[----:B01----:R-:W-:Y:S01]  /*10df0*/  ENDCOLLECTIVE ;  /* 0x000000000000791b */ /* 0x003fe20003800000 */
.L_x_9108:
        /* <DEDUP_REMOVED lines=9> */
.L_x_9109:
        /* <DEDUP_REMOVED lines=14> */
.L_x_9110:
[----:B------:R-:W-:Y:S02]  /*10f70*/  IMAD.MOV.U32 R13, RZ, RZ, R4 ;  /* 0x000000ffff0d7224 */ /* 0x000fe400078e0004 */
[----:B------:R-:W-:Y:S02]  /*10f80*/  IMAD.MOV.U32 R12, RZ, RZ, 0x2 ;  /* 0x00000002ff0c7424 */ /* 0x000fe400078e00ff */
[----:B------:R-:W-:-:S07]  /*10f90*/  IMAD.MOV.U32 R5, RZ, RZ, R14 ;  /* 0x000000ffff057224 */ /* 0x000fce00078e000e */
[----:B------:R-:W-:Y:S05]  /*10fa0*/  WARPSYNC.COLLECTIVE R15, `(.L_x_9111) ;  /* 0x000000000f087348 */ /* 0x000fea0003c00000 */
[----:B------:R0:W1:Y:S02]  /*10fb0*/  SHFL.IDX P6, R14, R13, R12, R11 ;  /* 0x0000000c0d0e7389 */ /* 0x00006400000c000b */
[----:B01----:R-:W-:Y:S01]  /*10fc0*/  ENDCOLLECTIVE ;  /* 0x000000000000791b */ /* 0x003fe20003800000 */
.L_x_9111:
[----:B------:R-:W-:-:S04]  /*10fd0*/  @!P2 LEA R5, P4, R10, R5, 0x1 ;  /* 0x000000050a05a211 */ /* 0x000fc800078808ff */
[----:B------:R-:W-:Y:S01]  /*10fe0*/  @!P2 IADD3.X R8, RZ, R8, RZ, P4, !PT ;  /* 0x00000008ff08a210 */ /* 0x000fe200027fe4ff */
[----:B------:R-:W-:Y:S02]  /*10ff0*/  @!P2 IMAD.MOV.U32 R6, RZ, RZ, R5 ;  /* 0x000000ffff06a224 */ /* 0x000fe400078e0005 */
[C---:B------:R-:W-:Y:S02]  /*11000*/  VIADD R5, R2.reuse, 0x20 ;  /* 0x0000002002057836 */ /* 0x040fe40000000000 */
[----:B------:R-:W-:Y:S02]  /*11010*/  @!P2 IMAD.MOV.U32 R7, RZ, RZ, R8 ;  /* 0x000000ffff07a224 */ /* 0x000fe400078e0008 */
[----:B------:R-:W-:Y:S02]  /*11020*/  IMAD.MOV.U32 R13, RZ, RZ, R0 ;  /* 0x000000ffff0d7224 */ /* 0x000fe400078e0000 */
[----:B------:R-:W-:Y:S01]  /*11030*/  VIADD R8, R2, 0x60 ;  /* 0x0000006002087836 */ /* 0x000fe20000000000 */
        /* <DEDUP_REMOVED lines=10> */
.L_x_9112:
[----:B------:R-:W-:Y:S02]  /*110e0*/  IMAD.MOV.U32 R13, RZ, RZ, R4 ;  /* 0x000000ffff0d7224 */ /* 0x000fe400078e0004 */
[----:B------:R-:W-:Y:S02]  /*110f0*/  IMAD.MOV.U32 R12, RZ, RZ, 0x3 ;  /* 0x00000003ff0c7424 */ /* 0x000fe400078e00ff */
[----:B------:R-:W-:-:S07]  /*11100*/  IMAD.MOV.U32 R6, RZ, RZ, R14 ;  /* 0x000000ffff067224 */ /* 0x000fce00078e000e */
[----:B------:R-:W-:Y:S05]  /*11110*/  WARPSYNC.COLLECTIVE R15, `(.L_x_9113) ;  /* 0x000000000f087348 */ /* 0x000fea0003c00000 */
[----:B------:R0:W1:Y:S02]  /*11120*/  SHFL.IDX P6, R14, R13, R12, R11 ;  /* 0x0000000c0d0e7389 */ /* 0x00006400000c000b */
[----:B01----:R-:W-:Y:S01]  /*11130*/  ENDCOLLECTIVE ;  /* 0x000000000000791b */ /* 0x003fe20003800000 */
.L_x_9113:
        /* <DEDUP_REMOVED lines=15> */
.L_x_9114:
[----:B------:R-:W-:Y:S02]  /*11230*/  IMAD.MOV.U32 R13, RZ, RZ, R4 ;  /* 0x000000ffff0d7224 */ /* 0x000fe400078e0004 */
[----:B------:R-:W-:Y:S02]  /*11240*/  IMAD.MOV.U32 R12, RZ, RZ, 0x4 ;  /* 0x00000004ff0c7424 */ /* 0x000fe400078e00ff */
[----:B------:R-:W-:-:S07]  /*11250*/  IMAD.MOV.U32 R6, RZ, RZ, R14 ;  /* 0x000000ffff067224 */ /* 0x000fce00078e000e */
[----:B------:R-:W-:Y:S05]  /*11260*/  WARPSYNC.COLLECTIVE R15, `(.L_x_9115) ;  /* 0x000000000f087348 */ /* 0x000fea0003c00000 */
[----:B------:R0:W1:Y:S02]  /*11270*/  SHFL.IDX P6, R14, R13, R12, R11 ;  /* 0x0000000c0d0e7389 */ /* 0x00006400000c000b */
[----:B01----:R-:W-:Y:S01]  /*11280*/  ENDCOLLECTIVE ;  /* 0x000000000000791b */ /* 0x003fe20003800000 */
.L_x_9115:
        /* <DEDUP_REMOVED lines=15> */
.L_x_9116:
[----:B------:R-:W-:Y:S02]  /*11380*/  IMAD.MOV.U32 R13, RZ, RZ, R4 ;  /* 0x000000ffff0d7224 */ /* 0x000fe400078e0004 */
[----:B------:R-:W-:Y:S02]  /*11390*/  IMAD.MOV.U32 R12, RZ, RZ, 0x5 ;  /* 0x00000005ff0c7424 */ /* 0x000fe400078e00ff */
[----:B------:R-:W-:-:S07]  /*113a0*/  IMAD.MOV.U32 R6, RZ, RZ, R14 ;  /* 0x000000ffff067224 */ /* 0x000fce00078e000e */
[----:B------:R-:W-:Y:S05]  /*113b0*/  WARPSYNC.COLLECTIVE R15, `(.L_x_9117) ;  /* 0x000000000f087348 */ /* 0x000fea0003c00000 */
[----:B------:R0:W1:Y:S02]  /*113c0*/  SHFL.IDX P6, R14, R13, R12, R11 ;  /* 0x0000000c0d0e7389 */ /* 0x00006400000c000b */
[----:B01----:R-:W-:Y:S01]  /*113d0*/  ENDCOLLECTIVE ;  /* 0x000000000000791b */ /* 0x003fe20003800000 */
.L_x_9117:
        /* <DEDUP_REMOVED lines=15> */
.L_x_9118:
[----:B------:R-:W-:Y:S02]  /*114d0*/  IMAD.MOV.U32 R13, RZ, RZ, R4 ;  /* 0x000000ffff0d7224 */ /* 0x000fe400078e0004 */
[----:B------:R-:W-:Y:S02]  /*114e0*/  IMAD.MOV.U32 R12, RZ, RZ, 0x6 ;  /* 0x00000006ff0c7424 */ /* 0x000fe400078e00ff */
[----:B------:R-:W-:-:S07]  /*114f0*/  IMAD.MOV.U32 R6, RZ, RZ, R14 ;  /* 0x000000ffff067224 */ /* 0x000fce00078e000e */
[----:B------:R-:W-:Y:S05]  /*11500*/  WARPSYNC.COLLECTIVE R15, `(.L_x_9119) ;  /* 0x000000000f087348 */ /* 0x000fea0003c00000 */
[----:B------:R0:W1:Y:S02]  /*11510*/  SHFL.IDX P6, R14, R13, R12, R11 ;  /* 0x0000000c0d0e7389 */ /* 0x00006400000c000b */
[----:B01----:R-:W-:Y:S01]  /*11520*/  ENDCOLLECTIVE ;  /* 0x000000000000791b */ /* 0x003fe20003800000 */
.L_x_9119:
        /* <DEDUP_REMOVED lines=14> */
.L_x_9120:
[----:B------:R-:W-:Y:S02]  /*11610*/  IMAD.MOV.U32 R13, RZ, RZ, R4 ;  /* 0x000000ffff0d7224 */ /* 0x000fe400078e0004 */
[----:B------:R-:W-:Y:S02]  /*11620*/  IMAD.MOV.U32 R12, RZ, RZ, 0x7 ;  /* 0x00000007ff0c7424 */ /* 0x000fe400078e00ff */
[----:B------:R-:W-:-:S07]  /*11630*/  IMAD.MOV.U32 R6, RZ, RZ, R14 ;  /* 0x000000ffff067224 */ /* 0x000fce00078e000e */
[----:B------:R-:W-:Y:S05]  /*11640*/  WARPSYNC.COLLECTIVE R15, `(.L_x_9121) ;  /* 0x000000000f087348 */ /* 0x000fea0003c00000 */
[----:B------:R0:W1:Y:S02]  /*11650*/  SHFL.IDX P6, R14, R13, R12, R11 ;  /* 0x0000000c0d0e7389 */ /* 0x00006400000c000b */
[----:B01----:R-:W-:Y:S01]  /*11660*/  ENDCOLLECTIVE ;  /* 0x000000000000791b */ /* 0x003fe20003800000 */
.L_x_9121:
        /* <DEDUP_REMOVED lines=13> */
.L_x_9122:
[----:B------:R-:W-:Y:S01]  /*11740*/  IMAD.MOV.U32 R0, RZ, RZ, R14 ;  /* 0x000000ffff007224 */ /* 0x000fe200078e000e */
[----:B------:R-:W-:Y:S06]  /*11750*/  BRA `(.L_x_9123) ;  /* 0xffffffc400ec7947 */ /* 0x000fec000383ffff */
.L_x_9024:
[----:B0-----:R0:W1:Y:S02]  /*11760*/  SYNCS.PHASECHK.TRANS64.TRYWAIT P0, [R17+URZ+0x28820], R0 ;  /* 0x02882000110075a7 */ /* 0x001064000800017f */
[----:B-1----:R-:W-:Y:S05]  /*11770*/  @!P0 NANOSLEEP.SYNCS 0x989680 ;  /* 0x009896800000895d */ /* 0x002fea0003900000 */
[----:B------:R-:W1:Y:S02]  /*11780*/  @!P0 SYNCS.PHASECHK.TRANS64 P0, [R17+URZ+0x28820], R0 ;  /* 0x02882000110085a7 */ /* 0x000e64000800007f */
[----:B-1----:R-:W-:Y:S05]  /*11790*/  @!P0 BRA `(.L_x_9024) ;  /* 0xfffffffc00f08947 */ /* 0x002fea000383ffff */
[----:B------:R-:W-:Y:S05]  /*117a0*/  BRA `(.L_x_9124) ;  /* 0xffffffc8005c7947 */ /* 0x000fea000383ffff */
.L_x_9031:
[----:B0-----:R0:W1:Y:S02]  /*117b0*/  SYNCS.PHASECHK.TRANS64.TRYWAIT P0, [R4+URZ+0x28840], R3 ;  /* 0x02884003040075a7 */ /* 0x001064000800017f */
[----:B-1----:R-:W-:Y:S05]  /*117c0*/  @!P0 NANOSLEEP.SYNCS 0x989680 ;  /* 0x009896800000895d */ /* 0x002fea0003900000 */
[----:B------:R-:W1:Y:S02]  /*117d0*/  @!P0 SYNCS.PHASECHK.TRANS64 P0, [R4+URZ+0x28840], R3 ;  /* 0x02884003040085a7 */ /* 0x000e64000800007f */
[----:B-1----:R-:W-:Y:S05]  /*117e0*/  @!P0 BRA `(.L_x_9031) ;  /* 0xfffffffc00f08947 */ /* 0x002fea000383ffff */
[----:B------:R-:W-:Y:S05]  /*117f0*/  BRA `(.L_x_9125) ;  /* 0xffffffcc00147947 */ /* 0x000fea000383ffff */
.L_x_9037:
[----:B0-----:R0:W1:Y:S02]  /*11800*/  SYNCS.PHASECHK.TRANS64.TRYWAIT P0, [R4+URZ+0x60], R3 ;  /* 0x00006003040075a7 */ /* 0x001064000800017f */
[----:B-1----:R-:W-:Y:S05]  /*11810*/  @!P0 NANOSLEEP.SYNCS 0x989680 ;  /* 0x009896800000895d */ /* 0x002fea0003900000 */
[----:B------:R-:W1:Y:S02]  /*11820*/  @!P0 SYNCS.PHASECHK.TRANS64 P0, [R4+URZ+0x60], R3 ;  /* 0x00006003040085a7 */ /* 0x000e64000800007f */
[----:B-1----:R-:W-:Y:S05]  /*11830*/  @!P0 BRA `(.L_x_9037) ;  /* 0xfffffffc00f08947 */ /* 0x002fea000383ffff */
[----:B------:R-:W-:Y:S05]  /*11840*/  BRA `(.L_x_9126) ;  /* 0xffffffcc00e07947 */ /* 0x000fea000383ffff */
.L_x_9047:
[----:B--2---:R2:W3:Y:S02]  /*11850*/  SYNCS.PHASECHK.TRANS64.TRYWAIT P0, [R3+URZ+0x28840], R2 ;  /* 0x02884002030075a7 */ /* 0x0044e4000800017f */
[----:B---3--:R-:W-:Y:S05]  /*11860*/  @!P0 NANOSLEEP.SYNCS 0x989680 ;  /* 0x009896800000895d */ /* 0x008fea0003900000 */
[----:B------:R-:W3:Y:S02]  /*11870*/  @!P0 SYNCS.PHASECHK.TRANS64 P0, [R3+URZ+0x28840], R2 ;  /* 0x02884002030085a7 */ /* 0x000ee4000800007f */
[----:B---3--:R-:W-:Y:S05]  /*11880*/  @!P0 BRA `(.L_x_9047) ;  /* 0xfffffffc00f08947 */ /* 0x008fea000383ffff */
[----:B------:R-:W-:Y:S05]  /*11890*/  BRA `(.L_x_9127) ;  /* 0xffffffd400607947 */ /* 0x000fea000383ffff */
.L_x_9053:
[----:B0-----:R0:W1:Y:S02]  /*118a0*/  SYNCS.PHASECHK.TRANS64.TRYWAIT P0, [R2+URZ+0x60], R3 ;  /* 0x00006003020075a7 */ /* 0x001064000800017f */
[----:B-1----:R-:W-:Y:S05]  /*118b0*/  @!P0 NANOSLEEP.SYNCS 0x989680 ;  /* 0x009896800000895d */ /* 0x002fea0003900000 */
[----:B------:R-:W1:Y:S02]  /*118c0*/  @!P0 SYNCS.PHASECHK.TRANS64 P0, [R2+URZ+0x60], R3 ;  /* 0x00006003020085a7 */ /* 0x000e64000800007f */
[----:B-1----:R-:W-:Y:S05]  /*118d0*/  @!P0 BRA `(.L_x_9053) ;  /* 0xfffffffc00f08947 */ /* 0x002fea000383ffff */
[----:B------:R-:W-:Y:S05]  /*118e0*/  BRA `(.L_x_9128) ;  /* 0xffffffd800307947 */ /* 0x000fea000383ffff */
.L_x_9062:
[----:B---3--:R3:W4:Y:S02]  /*118f0*/  SYNCS.PHASECHK.TRANS64.TRYWAIT P0, [R2+URZ+0x28840], R3 ;  /* 0x02884003020075a7 */ /* 0x008724000800017f */
[----:B----4-:R-:W-:Y:S05]  /*11900*/  @!P0 NANOSLEEP.SYNCS 0x989680 ;  /* 0x009896800000895d */ /* 0x010fea0003900000 */
[----:B------:R-:W4:Y:S02]  /*11910*/  @!P0 SYNCS.PHASECHK.TRANS64 P0, [R2+URZ+0x28840], R3 ;  /* 0x02884003020085a7 */ /* 0x000f24000800007f */
[----:B----4-:R-:W-:Y:S05]  /*11920*/  @!P0 BRA `(.L_x_9062) ;  /* 0xfffffffc00f08947 */ /* 0x010fea000383ffff */
[----:B------:R-:W-:Y:S05]  /*11930*/  BRA `(.L_x_9129) ;  /* 0xffffffdc00847947 */ /* 0x000fea000383ffff */
.L_x_9068:
[----:B0-----:R0:W1:Y:S02]  /*11940*/  SYNCS.PHASECHK.TRANS64.TRYWAIT P0, [R2+URZ+0x60], R5 ;  /* 0x00006005020075a7 */ /* 0x001064000800017f */
[----:B-1----:R-:W-:Y:S05]  /*11950*/  @!P0 NANOSLEEP.SYNCS 0x989680 ;  /* 0x009896800000895d */ /* 0x002fea0003900000 */
[----:B------:R-:W1:Y:S02]  /*11960*/  @!P0 SYNCS.PHASECHK.TRANS64 P0, [R2+URZ+0x60], R5 ;  /* 0x00006005020085a7 */ /* 0x000e64000800007f */
[----:B-1----:R-:W-:Y:S05]  /*11970*/  @!P0 BRA `(.L_x_9068) ;  /* 0xfffffffc00f08947 */ /* 0x002fea000383ffff */
[----:B------:R-:W-:Y:S05]  /*11980*/  BRA `(.L_x_9130) ;  /* 0xffffffe000547947 */ /* 0x000fea000383ffff */
.L_x_9079:
[----:B0-----:R0:W2:Y:S02]  /*11990*/  SYNCS.PHASECHK.TRANS64.TRYWAIT P0, [R3+URZ+0x28860], R0 ;  /* 0x02886000030075a7 */ /* 0x0010a4000800017f */
[----:B--2---:R-:W-:Y:S05]  /*119a0*/  @!P0 NANOSLEEP.SYNCS 0x989680 ;  /* 0x009896800000895d */ /* 0x004fea0003900000 */
[----:B------:R-:W2:Y:S02]  /*119b0*/  @!P0 SYNCS.PHASECHK.TRANS64 P0, [R3+URZ+0x28860], R0 ;  /* 0x02886000030085a7 */ /* 0x000ea4000800007f */
[----:B--2---:R-:W-:Y:S05]  /*119c0*/  @!P0 BRA `(.L_x_9079) ;  /* 0xfffffffc00f08947 */ /* 0x004fea000383ffff */
[----:B------:R-:W-:Y:S05]  /*119d0*/  BRA `(.L_x_9131) ;  /* 0xffffffe400947947 */ /* 0x000fea000383ffff */
.L_x_9086:
        /* <DEDUP_REMOVED lines=8> */
.L_x_9133:
[----:B------:R-:W-:Y:S05]  /*11a60*/  BSYNC B0 ;  /* 0x0000000000007941 */ /* 0x000fea0003800000 */
.L_x_9132:
[----:B------:R-:W-:Y:S05]  /*11a70*/  BRA `(.L_x_9134) ;  /* 0xffffffe8008c7947 */ /* 0x000fea000383ffff */
.L_x_9089:
[----:B0-----:R0:W1:Y:S02]  /*11a80*/  SYNCS.PHASECHK.TRANS64.TRYWAIT P0, [R0+URZ+0x28820], R3 ;  /* 0x02882003000075a7 */ /* 0x001064000800017f */
[----:B-1----:R-:W-:Y:S05]  /*11a90*/  @!P0 NANOSLEEP.SYNCS 0x989680 ;  /* 0x009896800000895d */ /* 0x002fea0003900000 */
[----:B------:R-:W1:Y:S02]  /*11aa0*/  @!P0 SYNCS.PHASECHK.TRANS64 P0, [R0+URZ+0x28820], R3 ;  /* 0x02882003000085a7 */ /* 0x000e64000800007f */
[----:B-1----:R-:W-:Y:S05]  /*11ab0*/  @!P0 BRA `(.L_x_9089) ;  /* 0xfffffffc00f08947 */ /* 0x002fea000383ffff */
[----:B------:R-:W-:Y:S05]  /*11ac0*/  BRA `(.L_x_9135) ;  /* 0xffffffe800d87947 */ /* 0x000fea000383ffff */
.L_x_9090:
        /* <DEDUP_REMOVED lines=11> */
.L_x_9137:
[----:B------:R-:W-:Y:S05]  /*11b80*/  BSYNC B0 ;  /* 0x0000000000007941 */ /* 0x000fea0003800000 */
.L_x_9136:
[----:B------:R-:W-:Y:S05]  /*11b90*/  BRA `(.L_x_9138) ;  /* 0xffffffe800c07947 */ /* 0x000fea000383ffff */
.L_x_9093:
[----:B------:R-:W-:Y:S01]  /*11ba0*/  BSSY B1, `(.L_x_9139) ;  /* 0x0000006000017945 */ /* 0x000fe20003800000 */
[----:B------:R-:W-:-:S07]  /*11bb0*/  IMAD.MOV.U32 R15, RZ, RZ, -0x1 ;  /* 0xffffffffff0f7424 */ /* 0x000fce00078e00ff */
[----:B01----:R-:W-:Y:S05]  /*11bc0*/  WARPSYNC.COLLECTIVE R15, `(.L_x_9140) ;  /* 0x000000000f0c7348 */ /* 0x003fea0003c00000 */
[----:B------:R-:W-:Y:S02]  /*11bd0*/  ELECT P6, UR62, PT ;  /* 0x00000000003e782f */ /* 0x000fe400038c0000 */
[----:B------:R-:W-:Y:S01]  /*11be0*/  MOV R14, UR62 ;  /* 0x0000003e000e7c02 */ /* 0x000fe20008000f00 */
[----:B01----:R-:W-:Y:S10]  /*11bf0*/  ENDCOLLECTIVE ;  /* 0x000000000000791b */ /* 0x003ff40003800000 */
.L_x_9140:
[----:B------:R-:W-:Y:S05]  /*11c00*/  BSYNC B1 ;  /* 0x0000000000017941 */ /* 0x000fea0003800000 */
.L_x_9139:
[----:B------:R-:W-:Y:S05]  /*11c10*/  BRA `(.L_x_9141) ;  /* 0xffffffe800b87947 */ /* 0x000fea000383ffff */
.L_x_9095:
[----:B0-----:R0:W1:Y:S02]  /*11c20*/  SYNCS.PHASECHK.TRANS64.TRYWAIT P0, [R6+URZ], R5 ;  /* 0x00000005060075a7 */ /* 0x001064000800017f */
[----:B-1----:R-:W-:Y:S05]  /*11c30*/  @!P0 NANOSLEEP.SYNCS 0x989680 ;  /* 0x009896800000895d */ /* 0x002fea0003900000 */
[----:B------:R-:W1:Y:S02]  /*11c40*/  @!P0 SYNCS.PHASECHK.TRANS64 P0, [R6+URZ], R5 ;  /* 0x00000005060085a7 */ /* 0x000e64000800007f */
[----:B-1----:R-:W-:Y:S05]  /*11c50*/  @!P0 BRA `(.L_x_9095) ;  /* 0xfffffffc00f08947 */ /* 0x002fea000383ffff */
[----:B------:R-:W-:Y:S05]  /*11c60*/  BRA `(.L_x_9142) ;  /* 0xffffffe800f07947 */ /* 0x000fea000383ffff */
.L_x_9096:
[----:B-1----:R1:W2:Y:S02]  /*11c70*/  SYNCS.PHASECHK.TRANS64.TRYWAIT P0, [R3+URZ], R2 ;  /* 0x00000002030075a7 */ /* 0x0022a4000800017f */
[----:B--2---:R-:W-:Y:S05]  /*11c80*/  @!P0 NANOSLEEP.SYNCS 0x989680 ;  /* 0x009896800000895d */ /* 0x004fea0003900000 */
[----:B------:R-:W2:Y:S02]  /*11c90*/  @!P0 SYNCS.PHASECHK.TRANS64 P0, [R3+URZ], R2 ;  /* 0x00000002030085a7 */ /* 0x000ea4000800007f */
[----:B--2---:R-:W-:Y:S05]  /*11ca0*/  @!P0 BRA `(.L_x_9096) ;  /* 0xfffffffc00f08947 */ /* 0x004fea000383ffff */
[----:B------:R-:W-:Y:S05]  /*11cb0*/  BRA `(.L_x_9143) ;  /* 0xffffffe800e47947 */ /* 0x000fea000383ffff */
.L_x_9098:
[----:B-1----:R1:W2:Y:S02]  /*11cc0*/  SYNCS.PHASECHK.TRANS64.TRYWAIT P0, [R18+URZ], R5 ;  /* 0x00000005120075a7 */ /* 0x0022a4000800017f */
[----:B--2---:R-:W-:Y:S05]  /*11cd0*/  @!P0 NANOSLEEP.SYNCS 0x989680 ;  /* 0x009896800000895d */ /* 0x004fea0003900000 */
[----:B------:R-:W2:Y:S02]  /*11ce0*/  @!P0 SYNCS.PHASECHK.TRANS64 P0, [R18+URZ], R5 ;  /* 0x00000005120085a7 */ /* 0x000ea4000800007f */
[----:B--2---:R-:W-:Y:S05]  /*11cf0*/  @!P0 BRA `(.L_x_9098) ;  /* 0xfffffffc00f08947 */ /* 0x004fea000383ffff */
[----:B------:R-:W-:Y:S05]  /*11d00*/  BRA `(.L_x_9144) ;  /* 0xffffffe800e87947 */ /* 0x000fea000383ffff */
.L_x_9145:
        /* <DEDUP_REMOVED lines=15> */
.L_x_15320:


//--------------------- .text._ZN7cutlass13device_kernelIN5flash11enable_sm90INS1_16FlashAttnFwdSm90INS1_25CollectiveMainloopFwdSm90ILi2EN4cute5tupleIJNS5_1CILi1EEES8_S8_EEENS6_IJNS7_ILi128EEESA_SA_EEELi128ENS_6half_tEfNS_4arch4Sm90ELb1ELb0ELb1ELb1ELb0ELb0ELb0ELb1ELb1ELb1ELb0ELb0EEENS1_21CollectiveEpilogueFwdISB_S9_SC_SE_Li256ELb1ELb1ELb0ELb0EEENS1_36VarlenDynamicPersistentTileSchedulerILi128ELi128ELi256ELi128ELb0ELb1ELb1ELb1ELb1ELb1EEEEEEEEEvNT_6ParamsE --------------------------
	.section	.text._ZN7cutlass13device_kernelIN5flash11enable_sm90INS1_16FlashAttnFwdSm90INS1_25CollectiveMainloopFwdSm90ILi2EN4cute5tupleIJNS5_1CILi1EEES8_S8_EEENS6_IJNS7_ILi128EEESA_SA_EEELi128ENS_6half_tEfNS_4arch4Sm90ELb1ELb0ELb1ELb1ELb0ELb0ELb0ELb1ELb1ELb1ELb0ELb0EEENS1_21CollectiveEpilogueFwdISB_S9_SC_SE_Li256ELb1ELb1ELb0ELb0EEENS1_36VarlenDynamicPersistentTileSchedulerILi128ELi128ELi256ELi128ELb0ELb1ELb1ELb1ELb1ELb1EEEEEEEEEvNT_6ParamsE,"ax",@progbits
	.align	128
.text._ZN7cutlass13device_kernelIN5flash11enable_sm90INS1_16FlashAttnFwdSm90INS1_25CollectiveMainloopFwdSm90ILi2EN4cute5tupleIJNS5_1CILi1EEES8_S8_EEENS6_IJNS7_ILi128EEESA_SA_EEELi128ENS_6half_tEfNS_4arch4Sm90ELb1ELb0ELb1ELb1ELb0ELb0ELb0ELb1ELb1ELb1ELb0ELb0EEENS1_21CollectiveEpilogueFwdISB_S9_SC_SE_Li256ELb1ELb1ELb0ELb0EEENS1_36VarlenDynamicPersistentTileSchedulerILi128ELi128ELi256ELi128ELb0ELb1ELb1ELb1ELb1ELb1EEEEEEEEEvNT_6ParamsE:
        .type           _ZN7cutlass13device_kernelIN5flash11enable_sm90INS1_16FlashAttnFwdSm90INS1_25CollectiveMainloopFwdSm90ILi2EN4cute5tupleIJNS5_1CILi1EEES8_S8_EEENS6_IJNS7_ILi128EEESA_SA_EEELi128ENS_6half_tEfNS_4arch4Sm90ELb1ELb0ELb1ELb1ELb0ELb0ELb0ELb1ELb1ELb1ELb0ELb0EEENS1_21CollectiveEpilogueFwdISB_S9_SC_SE_Li256ELb1ELb1ELb0ELb0EEENS1_36VarlenDynamicPersistentTileSchedulerILi128ELi128ELi256ELi128ELb0ELb1ELb1ELb1ELb1ELb1EEEEEEEEEvNT_6ParamsE,@function
        .size           _ZN7cutlass13device_kernelIN5flash11enable_sm90INS1_16FlashAttnFwdSm90INS1_25CollectiveMainloopFwdSm90ILi2EN4cute5tupleIJNS5_1CILi1EEES8_S8_EEENS6_IJNS7_ILi128EEESA_SA_EEELi128ENS_6half_tEfNS_4arch4Sm90ELb1ELb0ELb1ELb1ELb0ELb0ELb0ELb1ELb1ELb1ELb0ELb0EEENS1_21CollectiveEpilogueFwdISB_S9_SC_SE_Li256ELb1ELb1ELb0ELb0EEENS1_36VarlenDynamicPersistentTileSchedulerILi128ELi128ELi256ELi128ELb0ELb1ELb1ELb1ELb1ELb1EEEEEEEEEvNT_6ParamsE,(.L_x_15321 - _ZN7cutlass13device_kernelIN5flash11enable_sm90INS1_16FlashAttnFwdSm90INS1_25CollectiveMainloopFwdSm90ILi2EN4cute5tupleIJNS5_1CILi1EEES8_S8_EEENS6_IJNS7_ILi128EEESA_SA_EEELi128ENS_6half_tEfNS_4arch4Sm90ELb1ELb0ELb1ELb1ELb0ELb0ELb0ELb1ELb1ELb1ELb0ELb0EEENS1_21CollectiveEpilogueFwdISB_S9_SC_SE_Li256ELb1ELb1ELb0ELb0EEENS1_36VarlenDynamicPersistentTileSchedulerILi128ELi128ELi256ELi128ELb0ELb1ELb1ELb1ELb1ELb1EEEEEEEEEvNT_6ParamsE)
        .other          _ZN7cutlass13device_kernelIN5flash11enable_sm90INS1_16FlashAttnFwdSm90INS1_25CollectiveMainloopFwdSm90ILi2EN4cute5tupleIJNS5_1CILi1EEES8_S8_EEENS6_IJNS7_ILi128EEESA_SA_EEELi128ENS_6half_tEfNS_4arch4Sm90ELb1ELb0ELb1ELb1ELb0ELb0ELb0ELb1ELb1ELb1ELb0ELb0EEENS1_21CollectiveEpilogueFwdISB_S9_SC_SE_Li256ELb1ELb1ELb0ELb0EEENS1_36VarlenDynamicPersistentTileSchedulerILi128ELi128ELi256ELi128ELb0ELb1ELb1ELb1ELb1ELb1EEEEEEEEEvNT_6ParamsE,@"STO_CUDA_ENTRY STV_DEFAULT"
_ZN7cutlass13device_kernelIN5flash11enable_sm90INS1_16FlashAttnFwdSm90INS1_25CollectiveMainloopFwdSm90ILi2EN4cute5tupleIJNS5_1CILi1EEES8_S8_EEENS6_IJNS7_ILi128EEESA_SA_EEELi128ENS_6half_tEfNS_4arch4Sm90ELb1ELb0ELb1ELb1ELb0ELb0ELb0ELb1ELb1ELb1ELb0ELb0EEENS1_21CollectiveEpilogueFwdISB_S9_SC_SE_Li256ELb1ELb1ELb0ELb0EEENS1_36VarlenDynamicPersistentTileSchedulerILi128ELi128ELi256ELi128ELb0ELb1ELb1ELb1ELb1ELb1EEEEEEEEEvNT_6ParamsE:
        /* <DEDUP_REMOVED lines=17> */
.L_x_9147:
[----:B------:R-:W-:Y:S05]  /*0110*/  BSYNC B0 ;  /* 0x0000000000007941 */ /* 0x000fea0003800000 */
.L_x_9146:
        /* <DEDUP_REMOVED lines=40> */
.L_x_9148:
        /* <DEDUP_REMOVED lines=22> */
.L_x_9149:
        /* <DEDUP_REMOVED lines=18> */
.L_x_9150:
        /* <DEDUP_REMOVED lines=22> */
.L_x_9151:
        /* <DEDUP_REMOVED lines=22> */
.L_x_9152:
[----:B--2---:R-:W-:Y:S01]  /*08e0*/  ISETP.NE.AND P0, PT, R2, RZ, PT ;  /* 0x000000ff0200720c */ /* 0x004fe20003f05270 */
[----:B------:R-:W-:Y:S01]  /*08f0*/  IMAD.MOV.U32 R2, RZ, RZ, 0x1 ;  /* 0x00000001ff027424 */ /* 0x000fe200078e00ff */
[----:B------:R-:W-:Y:S01]  /*0900*/  NOP ;  /* 0x0000000000007918 */ /* 0x000fe20000000000 */
[----:B------:R-:W-:-:S03]  /*0910*/  ULDC.64 UR40, c[0x0][0x208] ;  /* 0x0000820000287ab9 */ /* 0x000fc60000000a00 */
[----:B------:R-:W-:-:S05]  /*0920*/  SEL R2, R2, 0x2, !P0 ;  /* 0x0000000202027807 */ /* 0x000fca0004000000 */
[----:B------:R2:W-:Y:S01]  /*0930*/  STL [R1+0x54], R2 ;  /* 0x0000540201007387 */ /* 0x0005e20000100800 */
[----:B01-34-:R-:W-:Y:S06]  /*0940*/  BAR.SYNC.DEFER_BLOCKING 0x0 ;  /* 0x0000000000007b1d */ /* 0x01bfec0000010000 */
[----:B------:R-:W-:Y:S05]  /*0950*/  @!P0 BRA `(.L_x_9153) ;  /* 0x000000bc00208947 */ /* 0x000fea0003800000 */
.L_x_9154:
        /* <DEDUP_REMOVED lines=24> */
[----:B------:R-:W-:Y:S02]  /*0ae0*/  IMAD.IADD R191, R197, 0x1, -R2 ;  /* 0x00000001c5bf7824 */ /* 0x000fe400078e0a02 */
[----:B------:R-:W-:-:S03]  /*0af0*/  IMAD.SHL.U32 R6, R4, 0x20, RZ ;  /* 0x0000002004067824 */ /* 0x000fc600078e00ff */
[----:B------:R-:W-:Y:S02]  /*0b00*/  SHF.R.S32.HI R8, RZ, 0x1f, R191 ;  /* 0x0000001fff087819 */ /* 0x000fe400000114bf */
[----:B------:R-:W-:Y:S02]  /*0b10*/  LEA.HI R2, R0, R197, RZ, 0x4 ;  /* 0x000000c500027211 */ /* 0x000fe400078f20ff */
[----:B------:R-:W-:Y:S02]  /*0b20*/  LEA.HI R9, R8, R191, RZ, 0x2 ;  /* 0x000000bf08097211 */ /* 0x000fe400078f10ff */
[----:B------:R-:W-:Y:S02]  /*0b30*/  LEA.HI R10, R0, R197, RZ, 0x2 ;  /* 0x000000c5000a7211 */ /* 0x000fe400078f10ff */
[----:B------:R-:W-:Y:S02]  /*0b40*/  LOP3.LUT R7, R6, 0xfffffc00, RZ, 0xc0, !PT ;  /* 0xfffffc0006077812 */ /* 0x000fe400078ec0ff */
[----:B------:R-:W-:-:S02]  /*0b50*/  SHF.R.S32.HI R6, RZ, 0x2, R9 ;  /* 0x00000002ff067819 */ /* 0x000fc40000011409 */
[----:B------:R-:W-:Y:S02]  /*0b60*/  SHF.R.S32.HI R11, RZ, 0x1f, R9 ;  /* 0x0000001fff0b7819 */ /* 0x000fe40000011409 */
[----:B------:R-:W-:Y:S02]  /*0b70*/  SHF.R.S32.HI R5, RZ, 0x4, R2 ;  /* 0x00000004ff057819 */ /* 0x000fe40000011402 */
[----:B------:R-:W-:Y:S02]  /*0b80*/  LOP3.LUT R4, R2, 0x3fffff0, RZ, 0xc0, !PT ;  /* 0x03fffff002047812 */ /* 0x000fe400078ec0ff */
[----:B------:R-:W-:Y:S02]  /*0b90*/  LOP3.LUT R10, R10, 0xfffffffc, RZ, 0xc0, !PT ;  /* 0xfffffffc0a0a7812 */ /* 0x000fe400078ec0ff */
[----:B------:R-:W-:Y:S02]  /*0ba0*/  LEA.HI R0, R0, R197, RZ, 0x3 ;  /* 0x000000c500007211 */ /* 0x000fe400078f18ff */
[----:B------:R-:W-:-:S02]  /*0bb0*/  LEA.HI R11, R11, R6, RZ, 0x3 ;  /* 0x000000060b0b7211 */ /* 0x000fc400078f18ff */
[----:B------:R-:W-:Y:S01]  /*0bc0*/  SHF.R.S32.HI R192, RZ, 0x7, R3 ;  /* 0x00000007ffc07819 */ /* 0x000fe20000011403 */
[C---:B------:R-:W-:Y:S01]  /*0bd0*/  IMAD.IADD R4, R197.reuse, 0x1, -R4 ;  /* 0x00000001c5047824 */ /* 0x040fe200078e0a04 */
[----:B------:R-:W-:Y:S01]  /*0be0*/  LEA.HI R2, R2, R5, RZ, 0x1 ;  /* 0x0000000502027211 */ /* 0x000fe200078f08ff */
[----:B------:R-:W-:Y:S01]  /*0bf0*/  IMAD.IADD R10, R197, 0x1, -R10 ;  /* 0x00000001c50a7824 */ /* 0x000fe200078e0a0a */
[----:B------:R-:W-:Y:S02]  /*0c00*/  LOP3.LUT R186, R0, 0xfffffff8, RZ, 0xc0, !PT ;  /* 0xfffffff800ba7812 */ /* 0x000fe400078ec0ff */
[----:B------:R-:W-:Y:S02]  /*0c10*/  LOP3.LUT R11, R11, 0xfffffff8, RZ, 0xc0, !PT ;  /* 0xfffffff80b0b7812 */ /* 0x000fe400078ec0ff */
[----:B------:R-:W-:Y:S02]  /*0c20*/  LEA.HI R8, R8, R191, RZ, 0x5 ;  /* 0x000000bf08087211 */ /* 0x000fe400078f28ff */
[----:B------:R-:W-:Y:S01]  /*0c30*/  LEA.HI R3, R3, R192, RZ, 0x1 ;  /* 0x000000c003037211 */ /* 0x000fe200078f08ff */
[----:B------:R-:W-:Y:S01]  /*0c40*/  IMAD R7, R4, 0x40, R7 ;  /* 0x0000004004077824 */ /* 0x000fe200078e0207 */
[----:B------:R-:W-:Y:S01]  /*0c50*/  LOP3.LUT R2, R2, 0x1ffffffe, RZ, 0xc0, !PT ;  /* 0x1ffffffe02027812 */ /* 0x000fe200078ec0ff */
[----:B------:R-:W-:Y:S01]  /*0c60*/  IMAD.IADD R186, R197, 0x1, -R186 ;  /* 0x00000001c5ba7824 */ /* 0x000fe200078e0aba */
[----:B------:R-:W-:Y:S01]  /*0c70*/  SHF.R.S32.HI R8, RZ, 0x5, R8 ;  /* 0x00000005ff087819 */ /* 0x000fe20000011408 */
[----:B------:R-:W-:Y:S01]  /*0c80*/  IMAD.IADD R11, R6, 0x1, -R11 ;  /* 0x00000001060b7824 */ /* 0x000fe200078e0a0b */
[----:B------:R-:W-:-:S02]  /*0c90*/  LEA.HI R4, R10, R10, RZ, 0x1 ;  /* 0x0000000a0a047211 */ /* 0x000fc400078f08ff */
[----:B------:R-:W-:Y:S01]  /*0ca0*/  LOP3.LUT R3, R3, 0x3fffffe, RZ, 0xc0, !PT ;  /* 0x03fffffe03037812 */ /* 0x000fe200078ec0ff */
[----:B------:R-:W-:Y:S01]  /*0cb0*/  IMAD.IADD R2, R5, 0x1, -R2 ;  /* 0x0000000105027824 */ /* 0x000fe200078e0a02 */
[----:B------:R-:W-:Y:S01]  /*0cc0*/  LOP3.LUT R5, R4, 0x1ffffffe, RZ, 0xc0, !PT ;  /* 0x1ffffffe04057812 */ /* 0x000fe200078ec0ff */
[----:B------:R-:W-:Y:S02]  /*0cd0*/  IMAD.SHL.U32 R19, R186, 0x8, RZ ;  /* 0x00000008ba137824 */ /* 0x000fe400078e00ff */
[----:B------:R-:W-:Y:S02]  /*0ce0*/  IMAD R8, R8, 0x10, R11 ;  /* 0x0000001008087824 */ /* 0x000fe400078e020b */
[----:B------:R-:W-:Y:S01]  /*0cf0*/  IMAD.IADD R3, R192, 0x1, -R3 ;  /* 0x00000001c0037824 */ /* 0x000fe200078e0a03 */
[----:B------:R-:W-:Y:S01]  /*0d00*/  LOP3.LUT R22, R9, 0x7ffffffc, RZ, 0xc0, !PT ;  /* 0x7ffffffc09167812 */ /* 0x000fe200078ec0ff */
[----:B------:R-:W-:Y:S02]  /*0d10*/  VIADD R185, R19, 0x40 ;  /* 0x0000004013b97836 */ /* 0x000fe40000000000 */
[----:B------:R-:W-:-:S02]  /*0d20*/  IMAD.IADD R10, R10, 0x1, -R5 ;  /* 0x000000010a0a7824 */ /* 0x000fc400078e0a05 */
[----:B------:R-:W-:Y:S01]  /*0d30*/  IMAD R193, R3, 0x40, R8 ;  /* 0x0000004003c17824 */ /* 0x000fe200078e0208 */
[----:B------:R-:W-:Y:S01]  /*0d40*/  SHF.R.S32.HI R189, RZ, 0x3, R0 ;  /* 0x00000003ffbd7819 */ /* 0x000fe20000011400 */
[----:B------:R-:W-:Y:S01]  /*0d50*/  IMAD R194, R2, 0x8, R7 ;  /* 0x0000000802c27824 */ /* 0x000fe200078e0207 */
[----:B------:R-:W-:Y:S01]  /*0d60*/  SHF.R.S32.HI R196, RZ, 0x1f, R19 ;  /* 0x0000001fffc47819 */ /* 0x000fe20000011413 */
[----:B------:R-:W-:Y:S01]  /*0d70*/  IMAD.MOV.U32 R190, RZ, RZ, RZ ;  /* 0x000000ffffbe7224 */ /* 0x000fe200078e00ff */
[----:B------:R-:W-:Y:S01]  /*0d80*/  SHF.R.S32.HI R195, RZ, 0x1f, R185 ;  /* 0x0000001fffc37819 */ /* 0x000fe200000114b9 */
[----:B------:R-:W-:Y:S02]  /*0d90*/  IMAD.IADD R22, R191, 0x1, -R22 ;  /* 0x00000001bf167824 */ /* 0x000fe400078e0a16 */
[----:B------:R-:W-:Y:S01]  /*0da0*/  IMAD R23, R10, 0x8, R193 ;  /* 0x000000080a177824 */ /* 0x000fe200078e02c1 */
[----:B------:R-:W-:Y:S01]  /*0db0*/  UMOV UR36, URZ ;  /* 0x0000003f00247c82 */ /* 0x000fe20008000000 */
[----:B------:R-:W-:Y:S01]  /*0dc0*/  UMOV UR37, URZ ;  /* 0x0000003f00257c82 */ /* 0x000fe20008000000 */
[----:B--2---:R-:W-:-:S07]  /*0dd0*/  LOP3.LUT R18, R12, 0x1, RZ, 0xfc, !PT ;  /* 0x000000010c127812 */ /* 0x004fce00078efcff */
.L_x_9208:
[----:B0-2---:R-:W0:Y:S01]  /*0de0*/  LDC.64 R2, c[0x0][0xc88] ;  /* 0x00032200ff027b82 */ /* 0x005e220000000a00 */
[----:B------:R-:W-:Y:S01]  /*0df0*/  ULDC.64 UR4, c[0x0][0xa28] ;  /* 0x00028a0000047ab9 */ /* 0x000fe20000000a00 */
[----:B------:R-:W-:Y:S01]  /*0e00*/  ULDC.64 UR6, c[0x0][0xa18] ;  /* 0x0002860000067ab9 */ /* 0x000fe20000000a00 */
[----:B------:R-:W-:Y:S01]  /*0e10*/  IMAD.MOV.U32 R7, RZ, RZ, RZ ;  /* 0x000000ffff077224 */ /* 0x000fe200078e00ff */
[----:B------:R-:W-:Y:S01]  /*0e20*/  ULDC.64 UR8, c[0x0][0xa20] ;  /* 0x0002880000087ab9 */ /* 0x000fe20000000a00 */
[----:B0-----:R-:W-:-:S05]  /*0e30*/  IMAD.WIDE R2, R47, 0x4, R2 ;  /* 0x000000042f027825 */ /* 0x001fca00078e0202 */
[----:B------:R-:W2:Y:S01]  /*0e40*/  LDG.E R184, desc[UR40][R2.64] ;  /* 0x0000002802b87981 */ /* 0x000ea2000c1e1900 */
[----:B------:R-:W-:Y:S02]  /*0e50*/  ISETP.NE.U32.AND P0, PT, RZ, UR4, PT ;  /* 0x00000004ff007c0c */ /* 0x000fe4000bf05070 */
[----:B------:R-:W-:Y:S02]  /*0e60*/  ISETP.NE.U32.AND P1, PT, RZ, UR6, PT ;  /* 0x00000006ff007c0c */ /* 0x000fe4000bf25070 */
[----:B------:R-:W-:Y:S02]  /*0e70*/  ISETP.NE.AND.EX P0, PT, RZ, UR5, PT, P0 ;  /* 0x00000005ff007c0c */ /* 0x000fe4000bf05300 */
[----:B------:R-:W-:Y:S02]  /*0e80*/  ISETP.NE.AND.EX P1, PT, RZ, UR7, PT, P1 ;  /* 0x00000007ff007c0c */ /* 0x000fe4000bf25310 */
[----:B--2---:R-:W-:-:S09]  /*0e90*/  SHF.R.S32.HI R188, RZ, 0x1f, R184 ;  /* 0x0000001fffbc7819 */ /* 0x004fd200000114b8 */
[----:B---34-:R-:W-:Y:S01]  /*0ea0*/  @P0 LEA R4, P2, R184, UR4, 0x2 ;  /* 0x00000004b8040c11 */ /* 0x018fe2000f8410ff */
[----:B------:R-:W-:-:S03]  /*0eb0*/  ULDC UR4, c[0x0][0x288] ;  /* 0x0000a20000047ab9 */ /* 0x000fc60000000800 */
[C-C-:B------:R-:W-:Y:S02]  /*0ec0*/  @P0 LEA.HI.X R5, R184.reuse, UR5, R188.reuse, 0x2, P2 ;  /* 0x00000005b8050c11 */ /* 0x140fe400090f14bc */
[C---:B------:R-:W-:Y:S01]  /*0ed0*/  @P1 LEA R2, P2, R184.reuse, UR6, 0x2 ;  /* 0x00000006b8021c11 */ /* 0x040fe2000f8410ff */
[----:B------:R-:W-:Y:S01]  /*0ee0*/  IMAD.U32 R17, RZ, RZ, UR4 ;  /* 0x00000004ff117e24 */ /* 0x000fe2000f8e00ff */
[----:B------:R-:W-:Y:S01]  /*0ef0*/  ULDC.64 UR4, c[0x0][0x418] ;  /* 0x0001060000047ab9 */ /* 0x000fe20000000a00 */
[----:B------:R0:W5:Y:S01]  /*0f00*/  @P0 LDG.E R7, desc[UR40][R4.64] ;  /* 0x0000002804070981 */ /* 0x000162000c1e1900 */
[----:B------:R-:W-:-:S05]  /*0f10*/  @P1 LEA.HI.X R3, R184, UR7, R188, 0x2, P2 ;  /* 0x00000007b8031c11 */ /* 0x000fca00090f14bc */
[----:B------:R0:W5:Y:S01]  /*0f20*/  @P1 LDG.E R17, desc[UR40][R2.64] ;  /* 0x0000002802111981 */ /* 0x000162000c1e1900 */
[----:B------:R-:W-:Y:S01]  /*0f30*/  UISETP.NE.U32.AND UP0, UPT, UR4, URZ, UPT ;  /* 0x0000003f0400728c */ /* 0x000fe2000bf05070 */
[----:B------:R-:W-:Y:S02]  /*0f40*/  ISETP.NE.U32.AND P2, PT, RZ, UR8, PT ;  /* 0x00000008ff007c0c */ /* 0x000fe4000bf45070 */
[----:B------:R-:W-:Y:S01]  /*0f50*/  ULDC UR4, c[0x0][0x424] ;  /* 0x0001090000047ab9 */ /* 0x000fe20000000800 */
[----:B------:R-:W-:Y:S01]  /*0f60*/  UISETP.NE.AND.EX UP0, UPT, UR5, URZ, UPT, UP0 ;  /* 0x0000003f0500728c */ /* 0x000fe2000bf05300 */
[----:B------:R-:W-:Y:S02]  /*0f70*/  ISETP.NE.AND.EX P2, PT, RZ, UR9, PT, P2 ;  /* 0x00000009ff007c0c */ /* 0x000fe4000bf45320 */
[----:B------:R-:W-:Y:S01]  /*0f80*/  ULDC UR5, c[0x0][0x2f0] ;  /* 0x0000bc0000057ab9 */ /* 0x000fe20000000800 */
[----:B------:R-:W-:-:S04]  /*0f90*/  USEL UR4, UR4, 0x1, UP0 ;  /* 0x0000000104047887 */ /* 0x000fc80008000000 */
[----:B------:R-:W-:Y:S01]  /*0fa0*/  UIMAD UR4, UR4, UR5, URZ ;  /* 0x00000005040472a4 */ /* 0x000fe2000f8e023f */
[----:B0-----:R-:W-:Y:S11]  /*0fb0*/  @P1 BRA `(.L_x_9155) ;  /* 0x0000000000241947 */ /* 0x001ff60003800000 */
        /* <DEDUP_REMOVED lines=9> */
.L_x_9155:
[----:B------:R-:W-:Y:S02]  /*1050*/  IMAD.U32 R16, RZ, RZ, UR4 ;  /* 0x00000004ff107e24 */ /* 0x000fe4000f8e00ff */
[----:B------:R-:W-:Y:S01]  /*1060*/  IMAD.MOV.U32 R187, RZ, RZ, R46 ;  /* 0x000000ffffbb7224 */ /* 0x000fe200078e002e */
[----:B------:R-:W-:Y:S06]  /*1070*/  @!P2 BRA `(.L_x_9156) ;  /* 0x000000000010a947 */ /* 0x000fec0003800000 */
[----:B------:R-:W-:-:S04]  /*1080*/  LEA R2, P0, R184, UR8, 0x2 ;  /* 0x00000008b8027c11 */ /* 0x000fc8000f8010ff */
[----:B------:R-:W-:-:S05]  /*1090*/  LEA.HI.X R3, R184, UR9, R188, 0x2, P0 ;  /* 0x00000009b8037c11 */ /* 0x000fca00080f14bc */
[----:B------:R0:W5:Y:S01]  /*10a0*/  LDG.E R16, desc[UR40][R2.64] ;  /* 0x0000002802107981 */ /* 0x000162000c1e1900 */
[----:B------:R-:W-:Y:S05]  /*10b0*/  BRA `(.L_x_9157) ;  /* 0x0000000000247947 */ /* 0x000fea0003800000 */
.L_x_9156:
[----:B------:R-:W-:Y:S02]  /*10c0*/  ULDC.64 UR4, c[0x0][0xa08] ;  /* 0x0002820000047ab9 */ /* 0x000fe40000000a00 */
[----:B------:R-:W-:-:S04]  /*10d0*/  ISETP.NE.U32.AND P0, PT, RZ, UR4, PT ;  /* 0x00000004ff007c0c */ /* 0x000fc8000bf05070 */
[----:B------:R-:W-:-:S13]  /*10e0*/  ISETP.NE.AND.EX P0, PT, RZ, UR5, PT, P0 ;  /* 0x00000005ff007c0c */ /* 0x000fda000bf05300 */
[----:B------:R-:W-:Y:S05]  /*10f0*/  @!P0 BRA `(.L_x_9157) ;  /* 0x0000000000148947 */ /* 0x000fea0003800000 */
[----:B------:R-:W0:Y:S02]  /*1100*/  LDC.64 R2, c[0x0][0xa08] ;  /* 0x00028200ff027b82 */ /* 0x000e240000000a00 */
[----:B0-----:R-:W-:-:S05]  /*1110*/  IMAD.WIDE R2, R184, 0x4, R2 ;  /* 0x00000004b8027825 */ /* 0x001fca00078e0202 */
[----:B------:R-:W2:Y:S04]  /*1120*/  LDG.E R16, desc[UR40][R2.64] ;  /* 0x0000002802107981 */ /* 0x000ea8000c1e1900 */
[----:B------:R-:W2:Y:S02]  /*1130*/  LDG.E R5, desc[UR40][R2.64+0x4] ;  /* 0x0000042802057981 */ /* 0x000ea4000c1e1900 */
[----:B--2---:R-:W-:-:S07]  /*1140*/  IMAD.IADD R16, R5, 0x1, -R16 ;  /* 0x0000000105107824 */ /* 0x004fce00078e0a10 */
.L_x_9157:
[----:B------:R-:W1:Y:S01]  /*1150*/  LDC R0, c[0x0][0x448] ;  /* 0x00011200ff007b82 */ /* 0x000e620000000800 */
[----:B0-----:R-:W-:Y:S01]  /*1160*/  IMAD.SHL.U32 R2, R45, 0x80, RZ ;  /* 0x000000802d027824 */ /* 0x001fe200078e00ff */
[----:B------:R-:W-:Y:S01]  /*1170*/  CS2R R150, SRZ ;  /* 0x0000000000967805 */ /* 0x000fe2000001ff00 */
[----:B-----5:R-:W-:Y:S01]  /*1180*/  IMAD.IADD R16, R16, 0x1, -R7 ;  /* 0x0000000110107824 */ /* 0x020fe200078e0a07 */
[----:B------:R-:W-:Y:S02]  /*1190*/  CS2R R148, SRZ ;  /* 0x0000000000947805 */ /* 0x000fe4000001ff00 */
[----:B------:R-:W-:Y:S02]  /*11a0*/  CS2R R146, SRZ ;  /* 0x0000000000927805 */ /* 0x000fe4000001ff00 */
[----:B------:R-:W-:Y:S02]  /*11b0*/  CS2R R144, SRZ ;  /* 0x0000000000907805 */ /* 0x000fe4000001ff00 */
[----:B------:R-:W-:-:S02]  /*11c0*/  CS2R R142, SRZ ;  /* 0x00000000008e7805 */ /* 0x000fc4000001ff00 */
[----:B------:R-:W-:Y:S02]  /*11d0*/  IADD3 R5, R16, 0x80, -R17 ;  /* 0x0000008010057810 */ /* 0x000fe40007ffe811 */
        /* <DEDUP_REMOVED lines=15> */
[----:B-1----:R-:W-:Y:S01]  /*12d0*/  ISETP.NE.AND P0, PT, R0, 0x1, PT ;  /* 0x000000010000780c */ /* 0x002fe20003f05270 */
[----:B------:R-:W-:Y:S01]  /*12e0*/  VIADD R0, R2, 0x7f ;  /* 0x0000007f02007836 */ /* 0x000fe20000000000 */
        /* <DEDUP_REMOVED lines=10> */
[----:B------:R-:W-:Y:S01]  /*1390*/  CS2R R90, SRZ ;  /* 0x00000000005a7805 */ /* 0x000fe2000001ff00 */
[----:B------:R-:W0:Y:S01]  /*13a0*/  @P0 LDC R3, c[0x0][0x44c] ;  /* 0x00011300ff030b82 */ /* 0x000e220000000800 */
[----:B------:R-:W-:Y:S02]  /*13b0*/  IMAD.MOV.U32 R21, RZ, RZ, RZ ;  /* 0x000000ffff157224 */ /* 0x000fe400078e00ff */
[----:B------:R-:W-:Y:S02]  /*13c0*/  IMAD.MOV.U32 R89, RZ, RZ, RZ ;  /* 0x000000ffff597224 */ /* 0x000fe400078e00ff */
[----:B------:R-:W-:-:S03]  /*13d0*/  IMAD.MOV.U32 R8, RZ, RZ, RZ ;  /* 0x000000ffff087224 */ /* 0x000fc600078e00ff */
[----:B------:R-:W1:Y:S01]  /*13e0*/  @P0 LDC R4, c[0x0][0x450] ;  /* 0x00011400ff040b82 */ /* 0x000e620000000800 */
[----:B0-----:R-:W-:-:S05]  /*13f0*/  @P0 IMAD.HI.U32 R3, R0, R3, RZ ;  /* 0x0000000300030227 */ /* 0x001fca00078e00ff */
[----:B-1----:R-:W-:Y:S01]  /*1400*/  @P0 SHF.R.U32.HI R0, RZ, R4, R3 ;  /* 0x00000004ff000219 */ /* 0x002fe20000011603 */
[----:B------:R-:W-:Y:S01]  /*1410*/  VIADD R3, R16, 0x7f ;  /* 0x0000007f10037836 */ /* 0x000fe20000000000 */
[----:B------:R-:W-:-:S03]  /*1420*/  PLOP3.LUT P0, PT, PT, PT, PT, 0x80, 0x0 ;  /* 0x000000000000781c */ /* 0x000fc60003f0f070 */
[----:B------:R-:W-:Y:S01]  /*1430*/  IMAD.IADD R5, R5, 0x1, R0 ;  /* 0x0000000105057824 */ /* 0x000fe200078e0200 */
[----:B------:R-:W-:-:S04]  /*1440*/  SHF.R.S32.HI R0, RZ, 0x1f, R3 ;  /* 0x0000001fff007819 */ /* 0x000fc80000011403 */
[----:B------:R-:W-:Y:S02]  /*1450*/  SHF.R.S32.HI R4, RZ, 0x1f, R5 ;  /* 0x0000001fff047819 */ /* 0x000fe40000011405 */
[----:B------:R-:W-:Y:S02]  /*1460*/  LEA.HI R0, R0, R3, RZ, 0x7 ;  /* 0x0000000300007211 */ /* 0x000fe400078f38ff */
[----:B------:R-:W-:Y:S02]  /*1470*/  LEA.HI R4, R4, R5, RZ, 0x7 ;  /* 0x0000000504047211 */ /* 0x000fe400078f38ff */
[----:B------:R-:W-:Y:S01]  /*1480*/  SHF.R.S32.HI R88, RZ, 0x7, R0 ;  /* 0x00000007ff587819 */ /* 0x000fe20000011400 */
[----:B------:R-:W-:Y:S01]  /*1490*/  IMAD.MOV.U32 R0, RZ, RZ, RZ ;  /* 0x000000ffff007224 */ /* 0x000fe200078e00ff */
[----:B------:R-:W-:-:S04]  /*14a0*/  SHF.R.S32.HI R3, RZ, 0x7, R4 ;  /* 0x00000007ff037819 */ /* 0x000fc80000011404 */
[----:B------:R-:W-:Y:S01]  /*14b0*/  VIMNMX R88, R88, R3, PT ;  /* 0x0000000358587248 */ /* 0x000fe20003fe0100 */
[----:B------:R-:W-:-:S03]  /*14c0*/  IMAD.MOV.U32 R3, RZ, RZ, RZ ;  /* 0x000000ffff037224 */ /* 0x000fc600078e00ff */
[----:B------:R-:W-:-:S13]  /*14d0*/  ISETP.GE.AND P1, PT, R88, 0x1, PT ;  /* 0x000000015800780c */ /* 0x000fda0003f26270 */
        /* <DEDUP_REMOVED lines=32> */
.L_x_9159:
[----:B------:R-:W-:Y:S02]  /*16e0*/  LEA.HI R0, R190, R190, RZ, 0x1 ;  /* 0x000000bebe007211 */ /* 0x000fe400078f08ff */
[----:B------:R-:W-:Y:S02]  /*16f0*/  ISETP.NE.AND P0, PT, R18, 0x3, PT ;  /* 0x000000031200780c */ /* 0x000fe40003f05270 */
[----:B------:R-:W-:-:S05]  /*1700*/  LOP3.LUT R3, R0, 0xfffffffe, RZ, 0xc0, !PT ;  /* 0xfffffffe00037812 */ /* 0x000fca00078ec0ff */
[----:B------:R-:W-:-:S05]  /*1710*/  IMAD.IADD R0, R190, 0x1, -R3 ;  /* 0x00000001be007824 */ /* 0x000fca00078e0a03 */
[----:B------:R-:W-:-:S04]  /*1720*/  SHF.L.U32 R0, R0, 0x1f, RZ ;  /* 0x0000001f00007819 */ /* 0x000fc800000006ff */
[----:B------:R-:W0:Y:S02]  /*1730*/  SYNCS.PHASECHK.TRANS64.TRYWAIT P1, [UR38+0x28800], R0 ;  /* 0x02880000ff0075a7 */ /* 0x000e240008020166 */
[----:B0-----:R-:W-:Y:S05]  /*1740*/  @!P1 BRA `(.L_x_9160) ;  /* 0x0000011000209947 */ /* 0x001fea0003800000 */
.L_x_9330:
[----:B------:R-:W-:Y:S05]  /*1750*/  @!P0 BRA `(.L_x_9161) ;  /* 0x0000000000048947 */ /* 0x000fea0003800000 */
[----:B------:R-:W-:Y:S01]  /*1760*/  BPT.TRAP 0x1 ;  /* 0x000000040000795c */ /* 0x000fe20000300000 */
.L_x_9161:
[----:B0-----:R-:W-:Y:S02]  /*1770*/  IMAD.U32 R0, RZ, RZ, UR37 ;  /* 0x00000025ff007e24 */ /* 0x001fe4000f8e00ff */
[----:B------:R-:W-:-:S03]  /*1780*/  IMAD.U32 R3, RZ, RZ, UR36 ;  /* 0x00000024ff037e24 */ /* 0x000fc6000f8e00ff */
[----:B------:R-:W-:Y:S02]  /*1790*/  LEA R0, R0, UR38, 0x3 ;  /* 0x0000002600007c11 */ /* 0x000fe4000f8e18ff */
[----:B------:R-:W-:-:S04]  /*17a0*/  SHF.L.U32 R3, R3, 0x1f, RZ ;  /* 0x0000001f03037819 */ /* 0x000fc800000006ff */
[----:B------:R0:W1:Y:S01]  /*17b0*/  SYNCS.PHASECHK.TRANS64.TRYWAIT P2, [R0+URZ+0x28830], R3 ;  /* 0x02883003000075a7 */ /* 0x000062000804017f */
[----:B------:R-:W-:Y:S05]  /*17c0*/  @!P0 BRA `(.L_x_9162) ;  /* 0x0000000000048947 */ /* 0x000fea0003800000 */
[----:B------:R-:W-:Y:S01]  /*17d0*/  BPT.TRAP 0x1 ;  /* 0x000000040000795c */ /* 0x000fe20000300000 */
.L_x_9162:
[----:B------:R-:W2:Y:S02]  /*17e0*/  S2R R4, SR_TID.X ;  /* 0x0000000000047919 */ /* 0x000ea40000002100 */
[----:B--2---:R-:W-:Y:S01]  /*17f0*/  LOP3.LUT P1, RZ, R4, 0x7f, RZ, 0xc0, !PT ;  /* 0x0000007f04ff7812 */ /* 0x004fe2000782c0ff */
[----:B-1----:R-:W-:-:S12]  /*1800*/  @P2 BRA `(.L_x_9163) ;  /* 0x0000000000082947 */ /* 0x002fd80003800000 */
[----:B------:R-:W1:Y:S02]  /*1810*/  SYNCS.PHASECHK.TRANS64.TRYWAIT P2, [R0+URZ+0x28830], R3 ;  /* 0x02883003000075a7 */ /* 0x000e64000804017f */
[----:B-1----:R-:W-:Y:S05]  /*1820*/  @!P2 BRA `(.L_x_9164) ;  /* 0x000001100000a947 */ /* 0x002fea0003800000 */
.L_x_9163:
[----:B------:R-:W-:Y:S05]  /*1830*/  WARPSYNC.ALL ;  /* 0x0000000000007948 */ /* 0x000fea0003800000 */
[----:B------:R-:W-:Y:S01]  /*1840*/  UIADD3 UR4, UR38, 0x18400, URZ ;  /* 0x0001840026047890 */ /* 0x000fe2000fffe03f */
[----:B------:R-:W-:Y:S01]  /*1850*/  WARPGROUP.ARRIVE ;  /* 0x00000000000079c5 */ /* 0x000fe20000000000 */
[----:B------:R-:W-:Y:S01]  /*1860*/  ULOP3.LUT UR32, UR43, 0x10000, URZ, 0xfc, !UPT ;  /* 0x000100002b207892 */ /* 0x000fe2000f8efc3f */
[----:B------:R-:W2:Y:S01]  /*1870*/  LDC R8, c[0x0][0x448] ;  /* 0x00011200ff087b82 */ /* 0x000ea20000000800 */
        /* <DEDUP_REMOVED lines=24> */
[----:B--2---:R-:W-:Y:S01]  /*1a00*/  ISETP.NE.AND P2, PT, R8, 0x1, PT ;  /* 0x000000010800780c */ /* 0x004fe20003f45270 */
[----:B------:R-:W-:Y:S01]  /*1a10*/  UIADD3 UR14, UR34, 0x6, URZ ;  /* 0x00000006220e7890 */ /* 0x000fe2000fffe03f */
[----:B------:R-:W-:Y:S01]  /*1a20*/  IMAD.IADD R8, R23, 0x1, R2 ;  /* 0x0000000117087824 */ /* 0x000fe200078e0202 */
        /* <DEDUP_REMOVED lines=11> */
[----:B------:R-:W0:Y:S01]  /*1ae0*/  @P2 LDC R9, c[0x0][0x44c] ;  /* 0x00011300ff092b82 */ /* 0x000e220000000800 */
        /* <DEDUP_REMOVED lines=17> */
[----:B------:R-:W-:Y:S02]  /*1c00*/  CS2R R118, SRZ ;  /* 0x0000000000767805 */ /* 0x000fe4000001ff00 */
[----:B------:R-:W-:Y:S02]  /*1c10*/  CS2R R116, SRZ ;  /* 0x0000000000747805 */ /* 0x000fe4000001ff00 */
[----:B------:R-:W-:Y:S01]  /*1c20*/  CS2R R114, SRZ ;  /* 0x0000000000727805 */ /* 0x000fe2000001ff00 */
[----:B0-----:R-:W-:Y:S01]  /*1c30*/  @P2 IMAD.HI.U32 R9, R8, R9, RZ ;  /* 0x0000000908092227 */ /* 0x001fe200078e00ff */
[----:B------:R-:W-:-:S02]  /*1c40*/  WARPGROUP.DEPBAR.LE gsb0, 0x0 ;  /* 0x00008000000079c5 */ /* 0x000fc40000010000 */
[----:B------:R-:W-:-:S06]  /*1c50*/  WARPGROUP.ARRIVE ;  /* 0x00000000000079c5 */ /* 0x000fcc0000000000 */
[----:B------:R-:W-:Y:S01]  /*1c60*/  HGMMA.64x128x16.F32 R24, gdesc[UR4], R24, gsb0 ;  /* 0x01e00000041879f0 */ /* 0x000fe20008000818 */
[----:B------:R-:W-:Y:S01]  /*1c70*/  ULDC UR6, c[0x0][0x9d8] ;  /* 0x0002760000067ab9 */ /* 0x000fe20000000800 */
[----:B------:R-:W-:Y:S01]  /*1c80*/  ULDC UR7, c[0x0][0x988] ;  /* 0x0002620000077ab9 */ /* 0x000fe20000000800 */
        /* <DEDUP_REMOVED lines=32> */
[----:B0-----:R-:W0:Y:S01]  /*1e90*/  @P2 LDC R30, c[0x0][0x450] ;  /* 0x00011400ff1e2b82 */ /* 0x001e220000000800 */
[----:B------:R-:W-:Y:S01]  /*1ea0*/  FMUL.FTZ R43, R43, UR6 ;  /* 0x000000062b2b7c20 */ /* 0x000fe20008410000 */
[----:B------:R-:W-:Y:S01]  /*1eb0*/  FMUL.FTZ R46, R46, UR6 ;  /* 0x000000062e2e7c20 */ /* 0x000fe20008410000 */
[----:B------:R-:W-:Y:S01]  /*1ec0*/  FMUL.FTZ R47, R47, UR6 ;  /* 0x000000062f2f7c20 */ /* 0x000fe20008410000 */
[----:B------:R-:W-:Y:S01]  /*1ed0*/  FMUL.FTZ R50, R50, UR6 ;  /* 0x0000000632327c20 */ /* 0x000fe20008410000 */
[----:B------:R-:W-:Y:S01]  /*1ee0*/  FMUL.FTZ R51, R51, UR6 ;  /* 0x0000000633337c20 */ /* 0x000fe20008410000 */
[----:B------:R-:W-:Y:S01]  /*1ef0*/  FMUL.FTZ R54, R54, UR6 ;  /* 0x0000000636367c20 */ /* 0x000fe20008410000 */
[----:B------:R3:W4:Y:S01]  /*1f00*/  MUFU.TANH R32, R27 ;  /* 0x0000001b00207308 */ /* 0x0007220000002400 */
[----:B-1----:R-:W-:-:S02]  /*1f10*/  IMAD.MOV.U32 R26, RZ, RZ, R8 ;  /* 0x000000ffff1a7224 */ /* 0x002fc400078e0008 */
        /* <DEDUP_REMOVED lines=14> */
[----:B------:R-:W5:Y:S01]  /*2000*/  MUFU.TANH R34, R34 ;  /* 0x0000002200227308 */ /* 0x000f620000002400 */
[----:B0-----:R-:W-:Y:S01]  /*2010*/  @P2 SHF.R.U32.HI R26, RZ, R30, R9 ;  /* 0x0000001eff1a2219 */ /* 0x001fe20000011609 */
[----:B------:R-:W-:-:S02]  /*2020*/  IMAD.MOV.U32 R9, RZ, RZ, -0x80 ;  /* 0xffffff80ff097424 */ /* 0x000fc400078e00ff */
[----:B------:R-:W-:Y:S01]  /*2030*/  FMUL.FTZ R74, R74, UR6 ;  /* 0x000000064a4a7c20 */ /* 0x000fe20008410000 */
[----:B------:R-:W-:Y:S01]  /*2040*/  FMUL.FTZ R75, R75, UR6 ;  /* 0x000000064b4b7c20 */ /* 0x000fe20008410000 */
[----:B------:R-:W-:Y:S01]  /*2050*/  FMUL.FTZ R15, R37, UR6 ;  /* 0x00000006250f7c20 */ /* 0x000fe20008410000 */
[----:B------:R-:W0:Y:S01]  /*2060*/  SHFL.IDX PT, R8, R26, 0x1, 0x1c1f ;  /* 0x003c1f001a087f89 */ /* 0x000e2200000e0000 */
[----:B------:R-:W-:Y:S01]  /*2070*/  IMAD R9, R88, R9, 0x80 ;  /* 0x0000008058097424 */ /* 0x000fe200078e0209 */
[----:B------:R-:W5:Y:S01]  /*2080*/  MUFU.TANH R35, R35 ;  /* 0x0000002300237308 */ /* 0x000f620000002400 */
[----:B------:R-:W-:Y:S01]  /*2090*/  FMUL.FTZ R78, R78, UR6 ;  /* 0x000000064e4e7c20 */ /* 0x000fe20008410000 */
[----:B------:R-:W-:Y:S01]  /*20a0*/  FMUL.FTZ R79, R79, UR6 ;  /* 0x000000064f4f7c20 */ /* 0x000fe20008410000 */
[----:B---3--:R-:W-:Y:S02]  /*20b0*/  VIADD R27, R9, 0x1 ;  /* 0x00000001091b7836 */ /* 0x008fe40000000000 */
[----:B------:R-:W-:Y:S01]  /*20c0*/  FMUL.FTZ R11, R45, UR6 ;  /* 0x000000062d0b7c20 */ /* 0x000fe20008410000 */
[----:B------:R-:W-:-:S02]  /*20d0*/  IMAD.IADD R9, R16, 0x1, R9 ;  /* 0x0000000110097824 */ /* 0x000fc400078e0209 */
[----:B------:R-:W-:Y:S01]  /*20e0*/  FMUL.FTZ R14, R41, UR6 ;  /* 0x00000006290e7c20 */ /* 0x000fe20008410000 */
[C---:B------:R-:W-:Y:S01]  /*20f0*/  IMAD R27, R22.reuse, -0x2, R27 ;  /* 0xfffffffe161b7824 */ /* 0x040fe200078e021b */
[----:B------:R-:W3:Y:S01]  /*2100*/  MUFU.TANH R38, R38 ;  /* 0x0000002600267308 */ /* 0x000ee20000002400 */
[----:B------:R-:W-:Y:S02]  /*2110*/  IMAD R30, R22, -0x2, R9 ;  /* 0xfffffffe161e7824 */ /* 0x000fe400078e0209 */
[----:B------:R-:W-:Y:S01]  /*2120*/  FMUL.FTZ R82, R82, UR6 ;  /* 0x0000000652527c20 */ /* 0x000fe20008410000 */
[----:B------:R-:W-:Y:S01]  /*2130*/  FMUL.FTZ R83, R83, UR6 ;  /* 0x0000000653537c20 */ /* 0x000fe20008410000 */
[----:B------:R-:W-:Y:S01]  /*2140*/  IADD3 R97, -R17, R27, R16 ;  /* 0x0000001b11617210 */ /* 0x000fe20007ffe110 */
[----:B------:R-:W-:Y:S01]  /*2150*/  FMUL.FTZ R10, R49, UR6 ;  /* 0x00000006310a7c20 */ /* 0x000fe20008410000 */
[----:B------:R-:W-:Y:S01]  /*2160*/  FMUL.FTZ R86, R86, UR6 ;  /* 0x0000000656567c20 */ /* 0x000fe20008410000 */
[----:B------:R-:W-:Y:S01]  /*2170*/  FMUL.FTZ R5, R53, UR6 ;  /* 0x0000000635057c20 */ /* 0x000fe20008410000 */
[----:B------:R-:W3:Y:S01]  /*2180*/  MUFU.TANH R39, R39 ;  /* 0x0000002700277308 */ /* 0x000ee20000002400 */
[----:B------:R-:W-:Y:S01]  /*2190*/  FMUL.FTZ R87, R87, UR6 ;  /* 0x0000000657577c20 */ /* 0x000fe20008410000 */
[----:B------:R-:W3:Y:S01]  /*21a0*/  SHFL.IDX PT, R26, R26, RZ, 0x1c1f ;  /* 0x001c1fff1a1a7589 */ /* 0x000ee200000e0000 */
[----:B------:R-:W-:Y:S01]  /*21b0*/  FMUL.FTZ R20, R36, UR6 ;  /* 0x0000000624147c20 */ /* 0x000fe20008410000 */
[----:B------:R-:W-:Y:S01]  /*21c0*/  FMUL.FTZ R61, R61, UR6 ;  /* 0x000000063d3d7c20 */ /* 0x000fe20008410000 */
[----:B------:R-:W-:Y:S01]  /*21d0*/  FMUL.FTZ R65, R65, UR6 ;  /* 0x0000000641417c20 */ /* 0x000fe20008410000 */
[----:B0-----:R-:W-:Y:S01]  /*21e0*/  VIADDMNMX R9, R8, R97, R30, PT ;  /* 0x0000006108097246 */ /* 0x001fe2000380011e */
[----:B------:R-:W-:Y:S01]  /*21f0*/  FMUL.FTZ R13, R40, UR6 ;  /* 0x00000006280d7c20 */ /* 0x000fe20008410000 */
[----:B------:R-:W0:Y:S01]  /*2200*/  MUFU.TANH R42, R42 ;  /* 0x0000002a002a7308 */ /* 0x000e220000002400 */
[----:B------:R-:W-:Y:S01]  /*2210*/  FMUL.FTZ R69, R69, UR6 ;  /* 0x0000000645457c20 */ /* 0x000fe20008410000 */
[C---:B------:R-:W-:Y:S01]  /*2220*/  ISETP.GT.AND P3, PT, R9.reuse, RZ, PT ;  /* 0x000000ff0900720c */ /* 0x040fe20003f64270 */
[----:B------:R-:W-:Y:S01]  /*2230*/  FMUL.FTZ R12, R44, UR6 ;  /* 0x000000062c0c7c20 */ /* 0x000fe20008410000 */
[----:B------:R-:W-:Y:S01]  /*2240*/  ISETP.GT.AND P4, PT, R9, 0x1, PT ;  /* 0x000000010900780c */ /* 0x000fe20003f84270 */
[----:B------:R-:W-:Y:S01]  /*2250*/  FMUL.FTZ R73, R73, UR6 ;  /* 0x0000000649497c20 */ /* 0x000fe20008410000 */
[----:B------:R-:W-:Y:S01]  /*2260*/  ISETP.GT.AND P5, PT, R9, 0x8, PT ;  /* 0x000000080900780c */ /* 0x000fe20003fa4270 */
[----:B------:R-:W-:Y:S01]  /*2270*/  FMUL.FTZ R7, R48, UR6 ;  /* 0x0000000630077c20 */ /* 0x000fe20008410000 */
[----:B--2---:R-:W-:Y:S01]  /*2280*/  FSEL R99, R99, -INF , P3 ;  /* 0xff80000063637808 */ /* 0x004fe20001800000 */
[----:B------:R-:W2:Y:S01]  /*2290*/  MUFU.TANH R43, R43 ;  /* 0x0000002b002b7308 */ /* 0x000ea20000002400 */
[----:B----4-:R-:W-:Y:S01]  /*22a0*/  FSEL R32, R32, -INF , P4 ;  /* 0xff80000020207808 */ /* 0x010fe20002000000 */
[----:B------:R-:W-:Y:S01]  /*22b0*/  FMUL.FTZ R6, R52, UR6 ;  /* 0x0000000634067c20 */ /* 0x000fe20008410000 */
[----:B------:R-:W-:Y:S01]  /*22c0*/  ISETP.GT.AND P3, PT, R9, 0x9, PT ;  /* 0x000000090900780c */ /* 0x000fe20003f64270 */
[----:B------:R-:W-:Y:S01]  /*22d0*/  FMUL.FTZ R77, R77, UR6 ;  /* 0x000000064d4d7c20 */ /* 0x000fe20008410000 */
[----:B------:R-:W-:Y:S01]  /*22e0*/  FSEL R101, R101, -INF , P5 ;  /* 0xff80000065657808 */ /* 0x000fe20002800000 */
[----:B------:R-:W-:Y:S01]  /*22f0*/  FMUL.FTZ R3, R56, UR6 ;  /* 0x0000000638037c20 */ /* 0x000fe20008410000 */
[----:B------:R-:W-:Y:S01]  /*2300*/  FMNMX.FTZ R8, R99, R32, !PT ;  /* 0x0000002063087209 */ /* 0x000fe20007810000 */
[----:B------:R-:W4:Y:S01]  /*2310*/  MUFU.TANH R46, R46 ;  /* 0x0000002e002e7308 */ /* 0x000f220000002400 */
[----:B------:R-:W-:Y:S01]  /*2320*/  ISETP.GT.AND P4, PT, R9, 0x10, PT ;  /* 0x000000100900780c */ /* 0x000fe20003f84270 */
[----:B------:R-:W-:Y:S01]  /*2330*/  FMUL.FTZ R81, R81, UR6 ;  /* 0x0000000651517c20 */ /* 0x000fe20008410000 */
[----:B-1----:R-:W-:Y:S01]  /*2340*/  FSEL R103, R31, -INF , P3 ;  /* 0xff8000001f677808 */ /* 0x002fe20001800000 */
[----:B------:R-:W-:Y:S01]  /*2350*/  FMUL.FTZ R60, R60, UR6 ;  /* 0x000000063c3c7c20 */ /* 0x000fe20008410000 */
[----:B------:R-:W-:Y:S01]  /*2360*/  FMNMX.FTZ R8, R101, R8, !PT ;  /* 0x0000000865087209 */ /* 0x000fe20007810000 */
[----:B------:R-:W-:Y:S01]  /*2370*/  FMUL.FTZ R64, R64, UR6 ;  /* 0x0000000640407c20 */ /* 0x000fe20008410000 */
[----:B------:R-:W-:Y:S01]  /*2380*/  ISETP.GT.AND P3, PT, R9, 0x11, PT ;  /* 0x000000110900780c */ /* 0x000fe20003f64270 */
[----:B------:R-:W1:Y:S01]  /*2390*/  MUFU.TANH R47, R47 ;  /* 0x0000002f002f7308 */ /* 0x000e620000002400 */
[----:B-----5:R-:W-:Y:S01]  /*23a0*/  FSEL R105, R34, -INF , P4 ;  /* 0xff80000022697808 */ /* 0x020fe20002000000 */
[----:B------:R-:W-:Y:S01]  /*23b0*/  FMUL.FTZ R85, R85, UR6 ;  /* 0x0000000655557c20 */ /* 0x000fe20008410000 */
[----:B------:R-:W-:Y:S01]  /*23c0*/  FMNMX.FTZ R8, R103, R8, !PT ;  /* 0x0000000867087209 */ /* 0x000fe20007810000 */
[----:B------:R-:W-:Y:S01]  /*23d0*/  FMUL.FTZ R68, R68, UR6 ;  /* 0x0000000644447c20 */ /* 0x000fe20008410000 */
[----:B------:R-:W-:Y:S01]  /*23e0*/  ISETP.GT.AND P4, PT, R9, 0x18, PT ;  /* 0x000000180900780c */ /* 0x000fe20003f84270 */
[----:B------:R-:W-:Y:S01]  /*23f0*/  FMUL.FTZ R72, R72, UR6 ;  /* 0x0000000648487c20 */ /* 0x000fe20008410000 */
[----:B------:R-:W-:Y:S01]  /*2400*/  FSEL R107, R35, -INF , P3 ;  /* 0xff800000236b7808 */ /* 0x000fe20001800000 */
[----:B------:R-:W5:Y:S01]  /*2410*/  MUFU.TANH R50, R50 ;  /* 0x0000003200327308 */ /* 0x000f620000002400 */
[----:B------:R-:W-:Y:S01]  /*2420*/  FMNMX.FTZ R8, R105, R8, !PT ;  /* 0x0000000869087209 */ /* 0x000fe20007810000 */
[----:B------:R-:W-:Y:S01]  /*2430*/  FMUL.FTZ R76, R76, UR6 ;  /* 0x000000064c4c7c20 */ /* 0x000fe20008410000 */
[----:B------:R-:W-:Y:S01]  /*2440*/  ISETP.GT.AND P3, PT, R9, 0x19, PT ;  /* 0x000000190900780c */ /* 0x000fe20003f64270 */
[----:B------:R-:W-:Y:S01]  /*2450*/  FMUL.FTZ R80, R80, UR6 ;  /* 0x0000000650507c20 */ /* 0x000fe20008410000 */
[----:B---3--:R-:W-:Y:S01]  /*2460*/  FSEL R109, R38, -INF , P4 ;  /* 0xff800000266d7808 */ /* 0x008fe20002000000 */
[----:B------:R-:W-:Y:S01]  /*2470*/  FMUL.FTZ R84, R84, UR6 ;  /* 0x0000000654547c20 */ /* 0x000fe20008410000 */
[----:B------:R-:W-:Y:S01]  /*2480*/  FMNMX.FTZ R8, R107, R8, !PT ;  /* 0x000000086b087209 */ /* 0x000fe20007810000 */
[----:B------:R-:W3:Y:S01]  /*2490*/  MUFU.TANH R51, R51 ;  /* 0x0000003300337308 */ /* 0x000ee20000002400 */
[----:B------:R-:W-:Y:S01]  /*24a0*/  ISETP.GT.AND P4, PT, R9, 0x20, PT ;  /* 0x000000200900780c */ /* 0x000fe20003f84270 */
[----:B------:R3:W-:Y:S01]  /*24b0*/  @!P1 SYNCS.ARRIVE.TRANS64.RED.A1T0 RZ, [R0+URZ], RZ ;  /* 0x000000ff00ff99a7 */ /* 0x0007e2000810043f */
[----:B------:R-:W-:-:S02]  /*24c0*/  FSEL R111, R39, -INF , P3 ;  /* 0xff800000276f7808 */ /* 0x000fc40001800000 */
[----:B------:R-:W-:Y:S02]  /*24d0*/  FMNMX.FTZ R8, R109, R8, !PT ;  /* 0x000000086d087209 */ /* 0x000fe40007810000 */
[----:B------:R-:W-:Y:S01]  /*24e0*/  ISETP.GT.AND P3, PT, R9, 0x21, PT ;  /* 0x000000210900780c */ /* 0x000fe20003f64270 */
[----:B------:R-:W-:Y:S01]  /*24f0*/  MUFU.TANH R54, R54 ;  /* 0x0000003600367308 */ /* 0x000fe20000002400 */
[----:B0-----:R-:W-:Y:S02]  /*2500*/  FSEL R113, R42, -INF , P4 ;  /* 0xff8000002a717808 */ /* 0x001fe40002000000 */
[----:B------:R-:W-:Y:S02]  /*2510*/  FMNMX.FTZ R8, R111, R8, !PT ;  /* 0x000000086f087209 */ /* 0x000fe40007810000 */
[----:B------:R-:W-:Y:S02]  /*2520*/  ISETP.GT.AND P4, PT, R9, 0x28, PT ;  /* 0x000000280900780c */ /* 0x000fe40003f84270 */
[----:B--2---:R-:W-:Y:S01]  /*2530*/  FSEL R95, R43, -INF , P3 ;  /* 0xff8000002b5f7808 */ /* 0x004fe20001800000 */
[----:B------:R-:W0:Y:S01]  /*2540*/  MUFU.TANH R55, R55 ;  /* 0x0000003700377308 */ /* 0x000e220000002400 */
[----:B------:R-:W-:Y:S01]  /*2550*/  FMNMX.FTZ R34, R113, R8, !PT ;  /* 0x0000000871227209 */ /* 0x000fe20007810000 */
[----:B------:R-:W-:Y:S01]  /*2560*/  FMUL.FTZ R8, R71, UR6 ;  /* 0x0000000647087c20 */ /* 0x000fe20008410000 */
[----:B------:R-:W-:-:S02]  /*2570*/  ISETP.GT.AND P3, PT, R9, 0x29, PT ;  /* 0x000000290900780c */ /* 0x000fc40003f64270 */
[----:B----4-:R-:W-:Y:S02]  /*2580*/  FSEL R93, R46, -INF , P4 ;  /* 0xff8000002e5d7808 */ /* 0x010fe40002000000 */
[----:B------:R-:W-:Y:S01]  /*2590*/  FMNMX.FTZ R34, R95, R34, !PT ;  /* 0x000000225f227209 */ /* 0x000fe20007810000 */
[----:B------:R-:W-:Y:S01]  /*25a0*/  MUFU.TANH R57, R58 ;  /* 0x0000003a00397308 */ /* 0x000fe20000002400 */
[----:B------:R-:W-:Y:S02]  /*25b0*/  ISETP.GT.AND P4, PT, R9, 0x30, PT ;  /* 0x000000300900780c */ /* 0x000fe40003f84270 */
[----:B-1----:R-:W-:Y:S02]  /*25c0*/  FSEL R91, R47, -INF , P3 ;  /* 0xff8000002f5b7808 */ /* 0x002fe40001800000 */
[----:B------:R-:W-:Y:S02]  /*25d0*/  FMNMX.FTZ R34, R93, R34, !PT ;  /* 0x000000225d227209 */ /* 0x000fe40007810000 */
[----:B------:R-:W-:Y:S01]  /*25e0*/  ISETP.GT.AND P3, PT, R9, 0x31, PT ;  /* 0x000000310900780c */ /* 0x000fe20003f64270 */
[----:B------:R-:W1:Y:S01]  /*25f0*/  MUFU.TANH R27, R59 ;  /* 0x0000003b001b7308 */ /* 0x000e620000002400 */
[----:B-----5:R-:W-:-:S02]  /*2600*/  FSEL R71, R50, -INF , P4 ;  /* 0xff80000032477808 */ /* 0x020fc40002000000 */
[----:B------:R-:W-:Y:S01]  /*2610*/  FMNMX.FTZ R34, R91, R34, !PT ;  /* 0x000000225b227209 */ /* 0x000fe20007810000 */
[----:B------:R-:W2:Y:S01]  /*2620*/  @P2 LDC R50, c[0x0][0x450] ;  /* 0x00011400ff322b82 */ /* 0x000ea20000000800 */
[----:B------:R-:W-:Y:S02]  /*2630*/  ISETP.GT.AND P4, PT, R9, 0x38, PT ;  /* 0x000000380900780c */ /* 0x000fe40003f84270 */
[----:B------:R-:W-:Y:S01]  /*2640*/  FMNMX.FTZ R34, R71, R34, !PT ;  /* 0x0000002247227209 */ /* 0x000fe20007810000 */
[----:B------:R3:W-:Y:S01]  /*2650*/  MUFU.TANH R33, R67 ;  /* 0x0000004300217308 */ /* 0x0007e20000002400 */
[----:B------:R-:W-:-:S04]  /*2660*/  VIADDMNMX R30, R26, R97, R30, PT ;  /* 0x000000611a1e7246 */ /* 0x000fc8000380011e */
[----:B------:R-:W-:-:S03]  /*2670*/  ISETP.GT.AND P5, PT, R30, 0x8, PT ;  /* 0x000000081e00780c */ /* 0x000fc60003fa4270 */
[----:B------:R-:W4:Y:S01]  /*2680*/  MUFU.TANH R62, R62 ;  /* 0x0000003e003e7308 */ /* 0x000f220000002400 */
[----:B---3--:R-:W-:Y:S02]  /*2690*/  FSEL R67, R51, -INF , P3 ;  /* 0xff80000033437808 */ /* 0x008fe40001800000 */
[----:B------:R-:W-:Y:S02]  /*26a0*/  ISETP.GT.AND P3, PT, R9, 0x39, PT ;  /* 0x000000390900780c */ /* 0x000fe40003f64270 */
[----:B------:R-:W-:Y:S02]  /*26b0*/  FMNMX.FTZ R34, R67, R34, !PT ;  /* 0x0000002243227209 */ /* 0x000fe40007810000 */
[----:B0-----:R-:W-:Y:S01]  /*26c0*/  FSEL R59, R55, -INF , P3 ;  /* 0xff800000373b7808 */ /* 0x001fe20001800000 */
[----:B------:R0:W3:Y:S01]  /*26d0*/  MUFU.TANH R29, R63 ;  /* 0x0000003f001d7308 */ /* 0x0000e20000002400 */
[----:B------:R-:W-:-:S04]  /*26e0*/  ISETP.GT.AND P3, PT, R9, 0x41, PT ;  /* 0x000000410900780c */ /* 0x000fc80003f64270 */
[----:B-1----:R-:W-:Y:S02]  /*26f0*/  FSEL R55, R27, -INF , P3 ;  /* 0xff8000001b377808 */ /* 0x002fe40001800000 */
[C---:B------:R-:W-:Y:S01]  /*2700*/  ISETP.GT.AND P3, PT, R9.reuse, 0x49, PT ;  /* 0x000000490900780c */ /* 0x040fe20003f64270 */
[----:B------:R-:W1:Y:S01]  /*2710*/  MUFU.TANH R66, R66 ;  /* 0x0000004200427308 */ /* 0x000e620000002400 */
        /* <DEDUP_REMOVED lines=8> */
[----:B----4-:R-:W-:Y:S01]  /*27a0*/  FSEL R27, R62, -INF , P4 ;  /* 0xff8000003e1b7808 */ /* 0x010fe20002000000 */
[----:B------:R-:W4:Y:S01]  /*27b0*/  MUFU.TANH R8, R8 ;  /* 0x0000000800087308 */ /* 0x000f220000002400 */
[----:B------:R-:W-:Y:S02]  /*27c0*/  FMNMX.FTZ R34, R55, R34, !PT ;  /* 0x0000002237227209 */ /* 0x000fe40007810000 */
[----:B------:R-:W-:Y:S02]  /*27d0*/  ISETP.GT.AND P4, PT, R9, 0x50, PT ;  /* 0x000000500900780c */ /* 0x000fe40003f84270 */
[----:B---3--:R-:W-:-:S02]  /*27e0*/  FSEL R31, R29, -INF , P3 ;  /* 0xff8000001d1f7808 */ /* 0x008fc40001800000 */
[----:B------:R-:W-:Y:S01]  /*27f0*/  FMNMX.FTZ R34, R27, R34, !PT ;  /* 0x000000221b227209 */ /* 0x000fe20007810000 */
[----:B------:R-:W3:Y:S01]  /*2800*/  MUFU.TANH R39, R74 ;  /* 0x0000004a00277308 */ /* 0x000ee20000002400 */
[----:B------:R-:W-:Y:S02]  /*2810*/  ISETP.GT.AND P3, PT, R9, 0x51, PT ;  /* 0x000000510900780c */ /* 0x000fe40003f64270 */
[----:B-1----:R-:W-:Y:S02]  /*2820*/  FSEL R29, R66, -INF , P4 ;  /* 0xff800000421d7808 */ /* 0x002fe40002000000 */
[----:B------:R-:W-:Y:S02]  /*2830*/  FMNMX.FTZ R34, R31, R34, !PT ;  /* 0x000000221f227209 */ /* 0x000fe40007810000 */
[----:B------:R-:W-:Y:S01]  /*2840*/  ISETP.GT.AND P4, PT, R9, 0x58, PT ;  /* 0x000000580900780c */ /* 0x000fe20003f84270 */
[----:B------:R-:W1:Y:S01]  /*2850*/  MUFU.TANH R37, R75 ;  /* 0x0000004b00257308 */ /* 0x000e620000002400 */
[----:B------:R-:W-:-:S02]  /*2860*/  FSEL R33, R33, -INF , P3 ;  /* 0xff80000021217808 */ /* 0x000fc40001800000 */
[----:B------:R-:W-:Y:S02]  /*2870*/  FMNMX.FTZ R34, R29, R34, !PT ;  /* 0x000000221d227209 */ /* 0x000fe40007810000 */
[----:B------:R-:W-:Y:S02]  /*2880*/  ISETP.GT.AND P3, PT, R9, 0x59, PT ;  /* 0x000000590900780c */ /* 0x000fe40003f64270 */
[----:B0-----:R-:W-:Y:S01]  /*2890*/  FSEL R35, R35, -INF , P4 ;  /* 0xff80000023237808 */ /* 0x001fe20002000000 */
[----:B------:R-:W0:Y:S01]  /*28a0*/  MUFU.TANH R43, R78 ;  /* 0x0000004e002b7308 */ /* 0x000e220000002400 */
[----:B------:R-:W-:Y:S02]  /*28b0*/  FMNMX.FTZ R34, R33, R34, !PT ;  /* 0x0000002221227209 */ /* 0x000fe40007810000 */
[----:B------:R-:W-:Y:S02]  /*28c0*/  ISETP.GT.AND P4, PT, R9, 0x60, PT ;  /* 0x000000600900780c */ /* 0x000fe40003f84270 */
[----:B----4-:R-:W-:-:S02]  /*28d0*/  FSEL R41, R8, -INF , P3 ;  /* 0xff80000008297808 */ /* 0x010fc40001800000 */
[----:B------:R-:W-:Y:S01]  /*28e0*/  FMNMX.FTZ R34, R35, R34, !PT ;  /* 0x0000002223227209 */ /* 0x000fe20007810000 */
[----:B------:R-:W4:Y:S01]  /*28f0*/  MUFU.TANH R45, R79 ;  /* 0x0000004f002d7308 */ /* 0x000f220000002400 */
[----:B------:R-:W-:Y:S02]  /*2900*/  ISETP.GT.AND P3, PT, R9, 0x61, PT ;  /* 0x000000610900780c */ /* 0x000fe40003f64270 */
[----:B---3--:R-:W-:Y:S02]  /*2910*/  FSEL R39, R39, -INF , P4 ;  /* 0xff80000027277808 */ /* 0x008fe40002000000 */
[----:B------:R-:W-:Y:S02]  /*2920*/  FMNMX.FTZ R34, R41, R34, !PT ;  /* 0x0000002229227209 */ /* 0x000fe40007810000 */
[----:B------:R-:W-:Y:S01]  /*2930*/  ISETP.GT.AND P4, PT, R9, 0x68, PT ;  /* 0x000000680900780c */ /* 0x000fe20003f84270 */
[----:B------:R-:W3:Y:S01]  /*2940*/  MUFU.TANH R47, R82 ;  /* 0x00000052002f7308 */ /* 0x000ee20000002400 */
[----:B-1----:R-:W-:-:S02]  /*2950*/  FSEL R37, R37, -INF , P3 ;  /* 0xff80000025257808 */ /* 0x002fc40001800000 */
        /* <DEDUP_REMOVED lines=8> */
[----:B------:R-:W1:Y:S01]  /*29e0*/  MUFU.TANH R53, R86 ;  /* 0x0000005600357308 */ /* 0x000e620000002400 */
[----:B------:R-:W-:Y:S02]  /*29f0*/  ISETP.GT.AND P3, PT, R9, 0x71, PT ;  /* 0x000000710900780c */ /* 0x000fe40003f64270 */
[----:B---3--:R-:W-:Y:S02]  /*2a00*/  FSEL R47, R47, -INF , P4 ;  /* 0xff8000002f2f7808 */ /* 0x008fe40002000000 */
[----:B------:R-:W-:Y:S02]  /*2a10*/  FMNMX.FTZ R34, R45, R34, !PT ;  /* 0x000000222d227209 */ /* 0x000fe40007810000 */
[----:B------:R-:W-:Y:S01]  /*2a20*/  ISETP.GT.AND P4, PT, R9, 0x78, PT ;  /* 0x000000780900780c */ /* 0x000fe20003f84270 */
[----:B------:R-:W3:Y:S01]  /*2a30*/  MUFU.TANH R51, R87 ;  /* 0x0000005700337308 */ /* 0x000ee20000002400 */
[----:B0-----:R-:W-:-:S02]  /*2a40*/  FSEL R49, R49, -INF , P3 ;  /* 0xff80000031317808 */ /* 0x001fc40001800000 */
[----:B------:R-:W-:Y:S02]  /*2a50*/  FMNMX.FTZ R34, R47, R34, !PT ;  /* 0x000000222f227209 */ /* 0x000fe40007810000 */
[----:B------:R-:W-:Y:S02]  /*2a60*/  ISETP.GT.AND P3, PT, R9, 0x79, PT ;  /* 0x000000790900780c */ /* 0x000fe40003f64270 */
[----:B------:R-:W-:Y:S01]  /*2a70*/  FMNMX.FTZ R34, R49, R34, !PT ;  /* 0x0000002231227209 */ /* 0x000fe20007810000 */
[----:B------:R-:W-:Y:S01]  /*2a80*/  MUFU.TANH R21, R21 ;  /* 0x0000001500157308 */ /* 0x000fe20000002400 */
[----:B-1----:R-:W-:Y:S02]  /*2a90*/  FSEL R53, R53, -INF , P4 ;  /* 0xff80000035357808 */ /* 0x002fe40002000000 */
[----:B------:R-:W-:Y:S02]  /*2aa0*/  ISETP.GT.AND P4, PT, R30, 0x1, PT ;  /* 0x000000011e00780c */ /* 0x000fe40003f84270 */
[----:B------:R-:W-:-:S03]  /*2ab0*/  FMNMX.FTZ R34, R53, R34, !PT ;  /* 0x0000002235227209 */ /* 0x000fc60007810000 */
[----:B------:R-:W0:Y:S01]  /*2ac0*/  MUFU.TANH R89, R89 ;  /* 0x0000005900597308 */ /* 0x000e220000002400 */
[----:B---3--:R-:W-:-:S04]  /*2ad0*/  FSEL R51, R51, -INF , P3 ;  /* 0xff80000033337808 */ /* 0x008fc80001800000 */
[----:B------:R-:W-:-:S03]  /*2ae0*/  FMNMX.FTZ R34, R51, R34, !PT ;  /* 0x0000002233227209 */ /* 0x000fc60007810000 */
[----:B------:R-:W1:Y:S02]  /*2af0*/  MUFU.TANH R90, R90 ;  /* 0x0000005a005a7308 */ /* 0x000e640000002400 */
[----:B------:R-:W3:Y:S06]  /*2b00*/  SHFL.BFLY PT, R9, R34, 0x2, 0x1f ;  /* 0x0c401f0022097f89 */ /* 0x000eec00000e0000 */
[----:B------:R-:W4:Y:S01]  /*2b10*/  MUFU.TANH R28, R28 ;  /* 0x0000001c001c7308 */ /* 0x000f220000002400 */
[----:B0-----:R-:W-:Y:S02]  /*2b20*/  FSEL R89, R89, -INF , P4 ;  /* 0xff80000059597808 */ /* 0x001fe40002000000 */
[----:B------:R-:W-:-:S05]  /*2b30*/  ISETP.GT.AND P4, PT, R30, 0x10, PT ;  /* 0x000000101e00780c */ /* 0x000fca0003f84270 */
[----:B------:R-:W-:Y:S08]  /*2b40*/  MUFU.TANH R24, R24 ;  /* 0x0000001800187308 */ /* 0x000ff00000002400 */
[----:B------:R-:W0:Y:S01]  /*2b50*/  MUFU.TANH R25, R25 ;  /* 0x0000001900197308 */ /* 0x000e220000002400 */
[----:B---3--:R-:W-:-:S05]  /*2b60*/  FMNMX.FTZ R9, R34, R9, !PT ;  /* 0x0000000922097209 */ /* 0x008fca0007810000 */
[----:B------:R-:W3:Y:S02]  /*2b70*/  SHFL.BFLY PT, R8, R9, 0x1, 0x1f ;  /* 0x0c201f0009087f89 */ /* 0x000ee400000e0000 */
[----:B------:R-:W-:Y:S08]  /*2b80*/  MUFU.TANH R20, R20 ;  /* 0x0000001400147308 */ /* 0x000ff00000002400 */
[----:B------:R1:W-:Y:S08]  /*2b90*/  MUFU.TANH R36, R61 ;  /* 0x0000003d00247308 */ /* 0x0003f00000002400 */
[----:B------:R-:W5:Y:S01]  /*2ba0*/  MUFU.TANH R15, R15 ;  /* 0x0000000f000f7308 */ /* 0x000f620000002400 */
[----:B-1----:R-:W-:-:S02]  /*2bb0*/  FSEL R61, R90, -INF , P5 ;  /* 0xff8000005a3d7808 */ /* 0x002fc40002800000 */
[----:B---3--:R-:W-:Y:S01]  /*2bc0*/  FMNMX.FTZ R9, R9, R8, !PT ;  /* 0x0000000809097209 */ /* 0x008fe20007810000 */
[----:B------:R-:W-:-:S04]  /*2bd0*/  IMAD.U32 R8, RZ, RZ, UR7 ;  /* 0x00000007ff087e24 */ /* 0x000fc8000f8e00ff */
[----:B------:R4:W-:Y:S01]  /*2be0*/  MUFU.TANH R38, R65 ;  /* 0x0000004100267308 */ /* 0x0009e20000002400 */
[C---:B------:R-:W-:Y:S01]  /*2bf0*/  FSETP.NEU.FTZ.AND P3, PT, R9.reuse, -INF , PT ;  /* 0xff8000000900780b */ /* 0x040fe20003f7d000 */
[----:B------:R-:W-:-:S05]  /*2c00*/  FMUL.FTZ R34, R9, R8 ;  /* 0x0000000809227220 */ /* 0x000fca0000410000 */
[----:B------:R-:W-:Y:S01]  /*2c10*/  FSEL R42, R34, RZ, P3 ;  /* 0x000000ff222a7208 */ /* 0x000fe20001800000 */
[----:B------:R-:W-:Y:S01]  /*2c20*/  MUFU.TANH R13, R13 ;  /* 0x0000000d000d7308 */ /* 0x000fe20000002400 */
[----:B------:R-:W-:-:S03]  /*2c30*/  ISETP.GT.AND P3, PT, R30, RZ, PT ;  /* 0x000000ff1e00720c */ /* 0x000fc60003f64270 */
[-CC-:B------:R-:W-:Y:S01]  /*2c40*/  FFMA.FTZ R32, R32, R8.reuse, -R42.reuse ;  /* 0x0000000820207223 */ /* 0x180fe2000001082a */
[----:B------:R-:W-:Y:S01]  /*2c50*/  FSEL R21, R21, -INF , P3 ;  /* 0xff80000015157808 */ /* 0x000fe20001800000 */
[-CC-:B------:R-:W-:Y:S01]  /*2c60*/  FFMA.FTZ R175, R93, R8.reuse, -R42.reuse ;  /* 0x000000085daf7223 */ /* 0x180fe2000001082a */
[----:B------:R-:W-:Y:S01]  /*2c70*/  ISETP.GT.AND P3, PT, R30, 0x9, PT ;  /* 0x000000091e00780c */ /* 0x000fe20003f64270 */
[----:B------:R1:W-:Y:S01]  /*2c80*/  MUFU.EX2 R26, R32 ;  /* 0x00000020001a7308 */ /* 0x0003e20000000800 */
[-CC-:B------:R-:W-:Y:S01]  /*2c90*/  FFMA.FTZ R169, R71, R8.reuse, -R42.reuse ;  /* 0x0000000847a97223 */ /* 0x180fe2000001082a */
[-CC-:B------:R-:W-:Y:S01]  /*2ca0*/  FFMA.FTZ R171, R63, R8.reuse, -R42.reuse ;  /* 0x000000083fab7223 */ /* 0x180fe2000001082a */
[----:B----4-:R-:W-:Y:S01]  /*2cb0*/  FSEL R65, R28, -INF , P3 ;  /* 0xff8000001c417808 */ /* 0x010fe20001800000 */
[-CC-:B------:R-:W-:Y:S01]  /*2cc0*/  FFMA.FTZ R181, R99, R8.reuse, -R42.reuse ;  /* 0x0000000863b57223 */ /* 0x180fe2000001082a */
[C---:B------:R-:W-:Y:S01]  /*2cd0*/  ISETP.GT.AND P3, PT, R30.reuse, 0x11, PT ;  /* 0x000000111e00780c */ /* 0x040fe20003f64270 */
[-CC-:B------:R-:W-:Y:S01]  /*2ce0*/  FFMA.FTZ R183, R101, R8.reuse, -R42.reuse ;  /* 0x0000000865b77223 */ /* 0x180fe2000001082a */
[-CC-:B------:R-:W-:Y:S01]  /*2cf0*/  FFMA.FTZ R103, R103, R8.reuse, -R42.reuse ;  /* 0x0000000867677223 */ /* 0x180fe2000001082a */
[----:B------:R3:W-:Y:S01]  /*2d00*/  MUFU.TANH R40, R69 ;  /* 0x0000004500287308 */ /* 0x0007e20000002400 */
[----:B-1----:R-:W-:Y:S01]  /*2d10*/  FMNMX.FTZ R32, R21, R89, !PT ;  /* 0x0000005915207209 */ /* 0x002fe20007810000 */
[-CC-:B------:R-:W-:Y:S01]  /*2d20*/  FFMA.FTZ R153, R57, R8.reuse, -R42.reuse ;  /* 0x0000000839997223 */ /* 0x180fe2000001082a */
[----:B0-----:R-:W-:Y:S01]  /*2d30*/  FSEL R25, R25, -INF , P3 ;  /* 0xff80000019197808 */ /* 0x001fe20001800000 */
[--C-:B------:R-:W-:Y:S01]  /*2d40*/  FFMA.FTZ R155, R27, R8, -R42.reuse ;  /* 0x000000081b9b7223 */ /* 0x100fe2000001082a */
[----:B------:R-:W-:Y:S01]  /*2d50*/  FMNMX.FTZ R32, R61, R32, !PT ;  /* 0x000000203d207209 */ /* 0x000fe20007810000 */
[-CC-:B------:R-:W-:Y:S01]  /*2d60*/  FFMA.FTZ R177, R105, R8.reuse, -R42.reuse ;  /* 0x0000000869b17223 */ /* 0x180fe2000001082a */
[----:B------:R-:W-:Y:S01]  /*2d70*/  ISETP.GT.AND P3, PT, R30, 0x19, PT ;  /* 0x000000191e00780c */ /* 0x000fe20003f64270 */
[----:B------:R-:W0:Y:S01]  /*2d80*/  MUFU.TANH R14, R14 ;  /* 0x0000000e000e7308 */ /* 0x000e220000002400 */
[----:B---3--:R-:W-:Y:S01]  /*2d90*/  FSEL R69, R24, -INF , P4 ;  /* 0xff80000018457808 */ /* 0x008fe20002000000 */
[--C-:B------:R-:W-:Y:S01]  /*2da0*/  FFMA.FTZ R24, R55, R8, -R42.reuse ;  /* 0x0000000837187223 */ /* 0x100fe2000001082a */
[----:B------:R-:W-:Y:S01]  /*2db0*/  FMNMX.FTZ R32, R65, R32, !PT ;  /* 0x0000002041207209 */ /* 0x000fe20007810000 */
[-CC-:B------:R-:W-:Y:S01]  /*2dc0*/  FFMA.FTZ R179, R109, R8.reuse, -R42.reuse ;  /* 0x000000086db37223 */ /* 0x180fe2000001082a */
[C---:B------:R-:W-:Y:S01]  /*2dd0*/  ISETP.GT.AND P4, PT, R30.reuse, 0x18, PT ;  /* 0x000000181e00780c */ /* 0x040fe20003f84270 */
[--C-:B------:R-:W-:Y:S01]  /*2de0*/  FFMA.FTZ R173, R113, R8, -R42.reuse ;  /* 0x0000000871ad7223 */ /* 0x100fe2000001082a */
[----:B------:R-:W-:Y:S01]  /*2df0*/  FMNMX.FTZ R32, R69, R32, !PT ;  /* 0x0000002045207209 */ /* 0x000fe20007810000 */
[----:B------:R-:W-:Y:S01]  /*2e00*/  MUFU.TANH R12, R12 ;  /* 0x0000000c000c7308 */ /* 0x000fe20000002400 */
[----:B-----5:R-:W-:Y:S01]  /*2e10*/  FSEL R15, R15, -INF , P3 ;  /* 0xff8000000f0f7808 */ /* 0x020fe20001800000 */
[--C-:B------:R-:W-:Y:S01]  /*2e20*/  FFMA.FTZ R157, R29, R8, -R42.reuse ;  /* 0x000000081d9d7223 */ /* 0x100fe2000001082a */
[----:B------:R-:W-:Y:S01]  /*2e30*/  FMNMX.FTZ R32, R25, R32, !PT ;  /* 0x0000002019207209 */ /* 0x000fe20007810000 */
[-CC-:B------:R-:W-:Y:S01]  /*2e40*/  FFMA.FTZ R159, R35, R8.reuse, -R42.reuse ;  /* 0x00000008239f7223 */ /* 0x180fe2000001082a */
[----:B------:R-:W-:Y:S01]  /*2e50*/  ISETP.GT.AND P3, PT, R30, 0x21, PT ;  /* 0x000000211e00780c */ /* 0x000fe20003f64270 */
[-CC-:B------:R-:W-:Y:S01]  /*2e60*/  FFMA.FTZ R161, R39, R8.reuse, -R42.reuse ;  /* 0x0000000827a17223 */ /* 0x180fe2000001082a */
[-CC-:B------:R-:W-:Y:S01]  /*2e70*/  FFMA.FTZ R163, R43, R8.reuse, -R42.reuse ;  /* 0x000000082ba37223 */ /* 0x180fe2000001082a */
[----:B------:R1:W-:Y:S01]  /*2e80*/  MUFU.TANH R44, R73 ;  /* 0x00000049002c7308 */ /* 0x0003e20000002400 */
[----:B0-----:R-:W-:Y:S01]  /*2e90*/  FSEL R75, R14, -INF , P3 ;  /* 0xff8000000e4b7808 */ /* 0x001fe20001800000 */
[-CC-:B------:R-:W-:Y:S01]  /*2ea0*/  FFMA.FTZ R14, R59, R8.reuse, -R42.reuse ;  /* 0x000000083b0e7223 */ /* 0x180fe2000001082a */
[----:B------:R-:W-:Y:S01]  /*2eb0*/  ISETP.GT.AND P3, PT, R30, 0x29, PT ;  /* 0x000000291e00780c */ /* 0x000fe20003f64270 */
[-CC-:B------:R-:W-:Y:S01]  /*2ec0*/  FFMA.FTZ R165, R47, R8.reuse, -R42.reuse ;  /* 0x000000082fa57223 */ /* 0x180fe2000001082a */
[-CC-:B------:R-:W-:Y:S01]  /*2ed0*/  FFMA.FTZ R49, R49, R8.reuse, -R42.reuse ;  /* 0x0000000831317223 */ /* 0x180fe2000001082a */
[-CC-:B------:R-:W-:Y:S01]  /*2ee0*/  FFMA.FTZ R167, R53, R8.reuse, -R42.reuse ;  /* 0x0000000835a77223 */ /* 0x180fe2000001082a */
[-CC-:B------:R-:W-:Y:S01]  /*2ef0*/  FFMA.FTZ R51, R51, R8.reuse, -R42.reuse ;  /* 0x0000000833337223 */ /* 0x180fe2000001082a */
[----:B------:R-:W0:Y:S01]  /*2f00*/  MUFU.TANH R11, R11 ;  /* 0x0000000b000b7308 */ /* 0x000e220000002400 */
[----:B-1----:R-:W-:Y:S01]  /*2f10*/  FSEL R73, R20, -INF , P4 ;  /* 0xff80000014497808 */ /* 0x002fe20002000000 */
[----:B------:R-:W-:Y:S01]  /*2f20*/  FFMA.FTZ R20, R107, R8, -R42 ;  /* 0x000000086b147223 */ /* 0x000fe2000001082a */
[----:B------:R-:W-:-:S02]  /*2f30*/  ISETP.GT.AND P4, PT, R30, 0x20, PT ;  /* 0x000000201e00780c */ /* 0x000fc40003f84270 */
[----:B------:R-:W-:Y:S02]  /*2f40*/  CS2R R112, SRZ ;  /* 0x0000000000707805 */ /* 0x000fe4000001ff00 */
[----:B------:R-:W-:Y:S02]  /*2f50*/  FMNMX.FTZ R32, R73, R32, !PT ;  /* 0x0000002049207209 */ /* 0x000fe40007810000 */
[----:B------:R-:W-:Y:S02]  /*2f60*/  CS2R R108, SRZ ;  /* 0x00000000006c7805 */ /* 0x000fe4000001ff00 */
[----:B------:R-:W-:Y:S01]  /*2f70*/  FSEL R13, R13, -INF , P4 ;  /* 0xff8000000d0d7808 */ /* 0x000fe20002000000 */
[----:B------:R-:W1:Y:S01]  /*2f80*/  MUFU.TANH R7, R7 ;  /* 0x0000000700077308 */ /* 0x000e620000002400 */
[----:B------:R-:W-:Y:S02]  /*2f90*/  FMNMX.FTZ R32, R15, R32, !PT ;  /* 0x000000200f207209 */ /* 0x000fe40007810000 */
[----:B------:R-:W-:-:S02]  /*2fa0*/  CS2R R106, SRZ ;  /* 0x00000000006a7805 */ /* 0x000fc4000001ff00 */
[----:B------:R-:W-:Y:S02]  /*2fb0*/  ISETP.GT.AND P4, PT, R30, 0x28, PT ;  /* 0x000000281e00780c */ /* 0x000fe40003f84270 */
[----:B------:R-:W-:Y:S02]  /*2fc0*/  CS2R R104, SRZ ;  /* 0x0000000000687805 */ /* 0x000fe4000001ff00 */
[----:B------:R-:W-:Y:S01]  /*2fd0*/  FMNMX.FTZ R32, R13, R32, !PT ;  /* 0x000000200d207209 */ /* 0x000fe20007810000 */
[----:B------:R-:W-:Y:S03]  /*2fe0*/  MUFU.TANH R10, R10 ;  /* 0x0000000a000a7308 */ /* 0x000fe60000002400 */
[----:B------:R-:W-:Y:S02]  /*2ff0*/  FMNMX.FTZ R32, R75, R32, !PT ;  /* 0x000000204b207209 */ /* 0x000fe40007810000 */
[----:B0-----:R-:W-:-:S02]  /*3000*/  FSEL R79, R11, -INF , P3 ;  /* 0xff8000000b4f7808 */ /* 0x001fc40001800000 */
[----:B------:R-:W-:Y:S01]  /*3010*/  ISETP.GT.AND P3, PT, R30, 0x31, PT ;  /* 0x000000311e00780c */ /* 0x000fe20003f64270 */
[----:B------:R-:W0:Y:S08]  /*3020*/  MUFU.TANH R6, R6 ;  /* 0x0000000600067308 */ /* 0x000e300000002400 */
[----:B------:R3:W-:Y:S08]  /*3030*/  MUFU.TANH R46, R77 ;  /* 0x0000004d002e7308 */ /* 0x0007f00000002400 */
[----:B------:R-:W-:Y:S01]  /*3040*/  MUFU.TANH R5, R5 ;  /* 0x0000000500057308 */ /* 0x000fe20000002400 */
[----:B---3--:R-:W-:Y:S01]  /*3050*/  FSEL R77, R12, -INF , P4 ;  /* 0xff8000000c4d7808 */ /* 0x008fe20002000000 */
[----:B------:R-:W-:Y:S01]  /*3060*/  FFMA.FTZ R12, R111, R8, -R42 ;  /* 0x000000086f0c7223 */ /* 0x000fe2000001082a */
[----:B------:R-:W-:-:S02]  /*3070*/  ISETP.GT.AND P4, PT, R30, 0x30, PT ;  /* 0x000000301e00780c */ /* 0x000fc40003f84270 */
[----:B------:R-:W-:Y:S02]  /*3080*/  CS2R R110, SRZ ;  /* 0x00000000006e7805 */ /* 0x000fe4000001ff00 */
[----:B------:R-:W-:Y:S02]  /*3090*/  FMNMX.FTZ R32, R77, R32, !PT ;  /* 0x000000204d207209 */ /* 0x000fe40007810000 */
[----:B-1----:R-:W-:Y:S01]  /*30a0*/  FSEL R7, R7, -INF , P4 ;  /* 0xff80000007077808 */ /* 0x002fe20002000000 */
[----:B------:R-:W1:Y:S01]  /*30b0*/  MUFU.TANH R3, R3 ;  /* 0x0000000300037308 */ /* 0x000e620000002400 */
[----:B------:R-:W-:Y:S02]  /*30c0*/  FMNMX.FTZ R32, R79, R32, !PT ;  /* 0x000000204f207209 */ /* 0x000fe40007810000 */
[----:B------:R-:W-:Y:S02]  /*30d0*/  ISETP.GT.AND P4, PT, R30, 0x38, PT ;  /* 0x000000381e00780c */ /* 0x000fe40003f84270 */
[----:B------:R-:W-:-:S02]  /*30e0*/  FMNMX.FTZ R32, R7, R32, !PT ;  /* 0x0000002007207209 */ /* 0x000fc40007810000 */
[----:B0-----:R-:W-:Y:S01]  /*30f0*/  FSEL R83, R6, -INF , P4 ;  /* 0xff80000006537808 */ /* 0x001fe20002000000 */
[----:B------:R-:W-:Y:S01]  /*3100*/  MUFU.TANH R4, R4 ;  /* 0x0000000400047308 */ /* 0x000fe20000002400 */
[----:B------:R-:W-:Y:S01]  /*3110*/  ISETP.GT.AND P4, PT, R30, 0x40, PT ;  /* 0x000000401e00780c */ /* 0x000fe20003f84270 */
[----:B------:R-:W-:-:S06]  /*3120*/  FFMA.FTZ R6, R95, R8, -R42 ;  /* 0x000000085f067223 */ /* 0x000fcc000001082a */
[----:B------:R0:W-:Y:S01]  /*3130*/  MUFU.TANH R48, R81 ;  /* 0x0000005100307308 */ /* 0x0001e20000002400 */
[----:B-1----:R-:W-:Y:S02]  /*3140*/  FSEL R3, R3, -INF , P4 ;  /* 0xff80000003037808 */ /* 0x002fe40002000000 */
[----:B------:R-:W-:-:S05]  /*3150*/  ISETP.GT.AND P4, PT, R30, 0x48, PT ;  /* 0x000000481e00780c */ /* 0x000fca0003f84270 */
[----:B------:R-:W1:Y:S01]  /*3160*/  MUFU.TANH R60, R60 ;  /* 0x0000003c003c7308 */ /* 0x000e620000002400 */
[----:B0-----:R-:W-:Y:S01]  /*3170*/  FSEL R81, R10, -INF , P3 ;  /* 0xff8000000a517808 */ /* 0x001fe20001800000 */
[----:B------:R-:W-:Y:S01]  /*3180*/  FFMA.FTZ R10, R67, R8, -R42 ;  /* 0x00000008430a7223 */ /* 0x000fe2000001082a */
[C---:B------:R-:W-:Y:S02]  /*3190*/  ISETP.GT.AND P3, PT, R30.reuse, 0x39, PT ;  /* 0x000000391e00780c */ /* 0x040fe40003f64270 */
[----:B------:R-:W-:Y:S02]  /*31a0*/  FMNMX.FTZ R32, R81, R32, !PT ;  /* 0x0000002051207209 */ /* 0x000fe40007810000 */
[----:B------:R-:W-:Y:S01]  /*31b0*/  FSEL R5, R5, -INF , P3 ;  /* 0xff80000005057808 */ /* 0x000fe20001800000 */
[----:B------:R-:W0:Y:S01]  /*31c0*/  MUFU.TANH R64, R64 ;  /* 0x0000004000407308 */ /* 0x000e220000002400 */
[----:B------:R-:W-:Y:S02]  /*31d0*/  FMNMX.FTZ R32, R83, R32, !PT ;  /* 0x0000002053207209 */ /* 0x000fe40007810000 */
[----:B------:R-:W-:-:S02]  /*31e0*/  ISETP.GT.AND P3, PT, R30, 0x41, PT ;  /* 0x000000411e00780c */ /* 0x000fc40003f64270 */
[----:B------:R-:W-:-:S03]  /*31f0*/  FMNMX.FTZ R32, R5, R32, !PT ;  /* 0x0000002005207209 */ /* 0x000fc60007810000 */
[----:B------:R3:W-:Y:S01]  /*3200*/  MUFU.TANH R34, R85 ;  /* 0x0000005500227308 */ /* 0x0007e20000002400 */
[----:B------:R-:W-:Y:S02]  /*3210*/  FMNMX.FTZ R32, R3, R32, !PT ;  /* 0x0000002003207209 */ /* 0x000fe40007810000 */
[----:B-1----:R-:W-:Y:S02]  /*3220*/  FSEL R87, R60, -INF , P4 ;  /* 0xff8000003c577808 */ /* 0x002fe40002000000 */
[----:B------:R-:W-:-:S03]  /*3230*/  ISETP.GT.AND P4, PT, R30, 0x50, PT ;  /* 0x000000501e00780c */ /* 0x000fc60003f84270 */
[----:B------:R-:W1:Y:S01]  /*3240*/  MUFU.TANH R68, R68 ;  /* 0x0000004400447308 */ /* 0x000e620000002400 */
[----:B---3--:R-:W-:Y:S01]  /*3250*/  FSEL R85, R4, -INF , P3 ;  /* 0xff80000004557808 */ /* 0x008fe20001800000 */
[----:B------:R-:W-:Y:S01]  /*3260*/  FFMA.FTZ R4, R91, R8, -R42 ;  /* 0x000000085b047223 */ /* 0x000fe2000001082a */
[----:B------:R-:W-:Y:S02]  /*3270*/  ISETP.GT.AND P3, PT, R30, 0x49, PT ;  /* 0x000000491e00780c */ /* 0x000fe40003f64270 */
[----:B------:R-:W-:Y:S02]  /*3280*/  FMNMX.FTZ R32, R85, R32, !PT ;  /* 0x0000002055207209 */ /* 0x000fe40007810000 */
[----:B------:R-:W-:Y:S01]  /*3290*/  FSEL R91, R36, -INF , P3 ;  /* 0xff800000245b7808 */ /* 0x000fe20001800000 */
[----:B------:R-:W3:Y:S01]  /*32a0*/  MUFU.TANH R72, R72 ;  /* 0x0000004800487308 */ /* 0x000ee20000002400 */
[----:B------:R-:W-:Y:S02]  /*32b0*/  FMNMX.FTZ R32, R87, R32, !PT ;  /* 0x0000002057207209 */ /* 0x000fe40007810000 */
[----:B------:R-:W-:-:S02]  /*32c0*/  ISETP.GT.AND P3, PT, R30, 0x51, PT ;  /* 0x000000511e00780c */ /* 0x000fc40003f64270 */
[----:B0-----:R-:W-:Y:S02]  /*32d0*/  FSEL R93, R64, -INF , P4 ;  /* 0xff800000405d7808 */ /* 0x001fe40002000000 */
[----:B------:R-:W-:Y:S01]  /*32e0*/  FMNMX.FTZ R32, R91, R32, !PT ;  /* 0x000000205b207209 */ /* 0x000fe20007810000 */
[----:B------:R-:W0:Y:S01]  /*32f0*/  MUFU.TANH R76, R76 ;  /* 0x0000004c004c7308 */ /* 0x000e220000002400 */
[----:B------:R-:W-:Y:S02]  /*3300*/  ISETP.GT.AND P4, PT, R30, 0x58, PT ;  /* 0x000000581e00780c */ /* 0x000fe40003f84270 */
[----:B------:R-:W-:Y:S01]  /*3310*/  FSEL R71, R38, -INF , P3 ;  /* 0xff80000026477808 */ /* 0x000fe20001800000 */
[----:B------:R-:W-:Y:S01]  /*3320*/  FFMA.FTZ R38, R45, R8, -R42 ;  /* 0x000000082d267223 */ /* 0x000fe2000001082a */
[----:B------:R-:W-:Y:S02]  /*3330*/  FMNMX.FTZ R32, R93, R32, !PT ;  /* 0x000000205d207209 */ /* 0x000fe40007810000 */
[----:B------:R-:W-:Y:S01]  /*3340*/  ISETP.GT.AND P3, PT, R30, 0x59, PT ;  /* 0x000000591e00780c */ /* 0x000fe20003f64270 */
[----:B------:R-:W4:Y:S01]  /*3350*/  MUFU.TANH R80, R80 ;  /* 0x0000005000507308 */ /* 0x000f220000002400 */
[----:B-1----:R-:W-:-:S02]  /*3360*/  FSEL R95, R68, -INF , P4 ;  /* 0xff800000445f7808 */ /* 0x002fc40002000000 */
[----:B------:R-:W-:Y:S02]  /*3370*/  FMNMX.FTZ R32, R71, R32, !PT ;  /* 0x0000002047207209 */ /* 0x000fe40007810000 */
[----:B------:R-:W-:Y:S02]  /*3380*/  ISETP.GT.AND P4, PT, R30, 0x60, PT ;  /* 0x000000601e00780c */ /* 0x000fe40003f84270 */
[----:B------:R-:W-:Y:S01]  /*3390*/  FSEL R67, R40, -INF , P3 ;  /* 0xff80000028437808 */ /* 0x000fe20001800000 */
[----:B------:R-:W-:Y:S01]  /*33a0*/  MUFU.TANH R84, R84 ;  /* 0x0000005400547308 */ /* 0x000fe20000002400 */
        /* <DEDUP_REMOVED lines=9> */
[----:B------:R-:W1:Y:S01]  /*3440*/  MUFU.EX2 R181, R181 ;  /* 0x000000b500b57308 */ /* 0x000e620000000800 */
[----:B0-----:R-:W-:-:S02]  /*3450*/  FSEL R99, R76, -INF , P4 ;  /* 0xff8000004c637808 */ /* 0x001fc40002000000 */
[----:B------:R-:W-:Y:S02]  /*3460*/  FMNMX.FTZ R32, R63, R32, !PT ;  /* 0x000000203f207209 */ /* 0x000fe40007810000 */
[----:B------:R-:W-:Y:S02]  /*3470*/  ISETP.GT.AND P4, PT, R30, 0x70, PT ;  /* 0x000000701e00780c */ /* 0x000fe40003f84270 */
[----:B------:R-:W-:Y:S01]  /*3480*/  FSEL R59, R46, -INF , P3 ;  /* 0xff8000002e3b7808 */ /* 0x000fe20001800000 */
[----:B------:R-:W0:Y:S01]  /*3490*/  MUFU.EX2 R183, R183 ;  /* 0x000000b700b77308 */ /* 0x000e220000000800 */
[----:B------:R-:W-:Y:S02]  /*34a0*/  FMNMX.FTZ R32, R99, R32, !PT ;  /* 0x0000002063207209 */ /* 0x000fe40007810000 */
[----:B------:R-:W-:Y:S02]  /*34b0*/  ISETP.GT.AND P3, PT, R30, 0x71, PT ;  /* 0x000000711e00780c */ /* 0x000fe40003f64270 */
[----:B----4-:R-:W-:-:S02]  /*34c0*/  FSEL R101, R80, -INF , P4 ;  /* 0xff80000050657808 */ /* 0x010fc40002000000 */
[----:B------:R-:W-:Y:S01]  /*34d0*/  FMNMX.FTZ R32, R59, R32, !PT ;  /* 0x000000203b207209 */ /* 0x000fe20007810000 */
[----:B------:R-:W3:Y:S01]  /*34e0*/  MUFU.EX2 R177, R177 ;  /* 0x000000b100b17308 */ /* 0x000ee20000000800 */
[----:B------:R-:W-:Y:S01]  /*34f0*/  ISETP.GT.AND P4, PT, R30, 0x78, PT ;  /* 0x000000781e00780c */ /* 0x000fe20003f84270 */
[----:B-1----:R-:W-:Y:S01]  /*3500*/  FADD.FTZ R46, R181, R26 ;  /* 0x0000001ab52e7221 */ /* 0x002fe20000010000 */
[----:B------:R-:W-:Y:S02]  /*3510*/  FSEL R57, R48, -INF , P3 ;  /* 0xff80000030397808 */ /* 0x000fe40001800000 */
[----:B------:R-:W-:Y:S02]  /*3520*/  FMNMX.FTZ R32, R101, R32, !PT ;  /* 0x0000002065207209 */ /* 0x000fe40007810000 */
[----:B------:R-:W-:Y:S01]  /*3530*/  ISETP.GT.AND P3, PT, R30, 0x79, PT ;  /* 0x000000791e00780c */ /* 0x000fe20003f64270 */
[----:B------:R-:W-:Y:S01]  /*3540*/  FFMA.FTZ R30, R31, R8, -R42 ;  /* 0x000000081f1e7223 */ /* 0x000fe2000001082a */
[----:B------:R-:W-:Y:S01]  /*3550*/  FSEL R103, R84, -INF , P4 ;  /* 0xff80000054677808 */ /* 0x000fe20002000000 */
[----:B------:R-:W1:Y:S01]  /*3560*/  MUFU.EX2 R20, R20 ;  /* 0x0000001400147308 */ /* 0x000e620000000800 */
[----:B------:R-:W-:-:S02]  /*3570*/  FMNMX.FTZ R32, R57, R32, !PT ;  /* 0x0000002039207209 */ /* 0x000fc40007810000 */
[----:B------:R-:W-:Y:S01]  /*3580*/  FSEL R55, R34, -INF , P3 ;  /* 0xff80000022377808 */ /* 0x000fe20001800000 */
[--C-:B------:R-:W-:Y:S01]  /*3590*/  FFMA.FTZ R34, R41, R8, -R42.reuse ;  /* 0x0000000829227223 */ /* 0x100fe2000001082a */
[----:B------:R-:W-:Y:S02]  /*35a0*/  FMNMX.FTZ R32, R103, R32, !PT ;  /* 0x0000002067207209 */ /* 0x000fe40007810000 */
[----:B------:R-:W-:Y:S01]  /*35b0*/  F2FP.F16.F32.PACK_AB R181, R26, R181 ;  /* 0x000000b51ab5723e */ /* 0x000fe200000000ff */
[----:B------:R-:W4:Y:S01]  /*35c0*/  MUFU.EX2 R179, R179 ;  /* 0x000000b300b37308 */ /* 0x000f220000000800 */
[----:B------:R-:W-:Y:S01]  /*35d0*/  FMNMX.FTZ R11, R55, R32, !PT ;  /* 0x00000020370b7209 */ /* 0x000fe20007810000 */
[----:B------:R-:W-:-:S04]  /*35e0*/  FFMA.FTZ R32, R33, R8, -R42 ;  /* 0x0000000821207223 */ /* 0x000fc8000001082a */
[----:B------:R-:W5:Y:S02]  /*35f0*/  SHFL.BFLY PT, R36, R11, 0x2, 0x1f ;  /* 0x0c401f000b247f89 */ /* 0x000f6400000e0000 */
[----:B------:R-:W-:Y:S08]  /*3600*/  MUFU.EX2 R12, R12 ;  /* 0x0000000c000c7308 */ /* 0x000ff00000000800 */
[----:B------:R-:W-:Y:S08]  /*3610*/  MUFU.EX2 R173, R173 ;  /* 0x000000ad00ad7308 */ /* 0x000ff00000000800 */
[----:B------:R-:W-:Y:S01]  /*3620*/  MUFU.EX2 R6, R6 ;  /* 0x0000000600067308 */ /* 0x000fe20000000800 */
[----:B-----5:R-:W-:Y:S01]  /*3630*/  FMNMX.FTZ R27, R11, R36, !PT ;  /* 0x000000240b1b7209 */ /* 0x020fe20007810000 */
[----:B------:R-:W-:-:S06]  /*3640*/  FFMA.FTZ R36, R37, R8, -R42 ;  /* 0x0000000825247223 */ /* 0x000fcc000001082a */
[----:B------:R-:W-:Y:S01]  /*3650*/  MUFU.EX2 R175, R175 ;  /* 0x000000af00af7308 */ /* 0x000fe20000000800 */
[----:B------:R-:W5:Y:S07]  /*3660*/  SHFL.BFLY PT, R40, R27, 0x1, 0x1f ;  /* 0x0c201f001b287f89 */ /* 0x000f6e00000e0000 */
[----:B------:R-:W-:Y:S08]  /*3670*/  MUFU.EX2 R4, R4 ;  /* 0x0000000400047308 */ /* 0x000ff00000000800 */
[----:B------:R-:W-:Y:S08]  /*3680*/  MUFU.EX2 R169, R169 ;  /* 0x000000a900a97308 */ /* 0x000ff00000000800 */
[----:B------:R-:W-:Y:S01]  /*3690*/  MUFU.EX2 R10, R10 ;  /* 0x0000000a000a7308 */ /* 0x000fe20000000800 */
[----:B-----5:R-:W-:-:S04]  /*36a0*/  FMNMX.FTZ R11, R27, R40, !PT ;  /* 0x000000281b0b7209 */ /* 0x020fc80007810000 */
[C---:B------:R-:W-:Y:S01]  /*36b0*/  FSETP.NEU.FTZ.AND P3, PT, R11.reuse, -INF , PT ;  /* 0xff8000000b00780b */ /* 0x040fe20003f7d000 */
[-C--:B------:R-:W-:Y:S02]  /*36c0*/  FMUL.FTZ R27, R11, R8.reuse ;  /* 0x000000080b1b7220 */ /* 0x080fe40000410000 */
[----:B------:R-:W-:Y:S03]  /*36d0*/  MUFU.EX2 R171, R171 ;  /* 0x000000ab00ab7308 */ /* 0x000fe60000000800 */
[----:B------:R-:W-:Y:S02]  /*36e0*/  FSEL R42, R27, RZ, P3 ;  /* 0x000000ff1b2a7208 */ /* 0x000fe40001800000 */
[----:B------:R-:W5:Y:S03]  /*36f0*/  @P2 LDC R27, c[0x0][0x44c] ;  /* 0x00011300ff1b2b82 */ /* 0x000f660000000800 */
        /* <DEDUP_REMOVED lines=17> */
[----:B0-----:R-:W-:Y:S01]  /*3810*/  FADD.FTZ R15, R183, R46 ;  /* 0x0000002eb70f7221 */ /* 0x001fe20000010000 */
[-CC-:B------:R-:W-:Y:S01]  /*3820*/  FFMA.FTZ R81, R81, R8.reuse, -R42.reuse ;  /* 0x0000000851517223 */ /* 0x180fe2000001082a */
[-CC-:B------:R-:W-:Y:S01]  /*3830*/  FFMA.FTZ R83, R83, R8.reuse, -R42.reuse ;  /* 0x0000000853537223 */ /* 0x180fe2000001082a */
[-CC-:B------:R-:W-:Y:S01]  /*3840*/  FFMA.FTZ R3, R3, R8.reuse, -R42.reuse ;  /* 0x0000000803037223 */ /* 0x180fe2000001082a */
[----:B------:R-:W-:Y:S01]  /*3850*/  FADD.FTZ R46, R28, R15 ;  /* 0x0000000f1c2e7221 */ /* 0x000fe20000010000 */
[-CC-:B------:R-:W-:Y:S01]  /*3860*/  FFMA.FTZ R85, R85, R8.reuse, -R42.reuse ;  /* 0x0000000855557223 */ /* 0x180fe2000001082a */
[-C--:B------:R-:W-:Y:S01]  /*3870*/  FFMA.FTZ R87, R87, R8.reuse, -R42 ;  /* 0x0000000857577223 */ /* 0x080fe2000001082a */
[----:B------:R-:W0:Y:S01]  /*3880*/  MUFU.EX2 R180, R89 ;  /* 0x0000005900b47308 */ /* 0x000e220000000800 */
[----:B---3--:R-:W-:Y:S01]  /*3890*/  FADD.FTZ R15, R177, R46 ;  /* 0x0000002eb10f7221 */ /* 0x008fe20000010000 */
[-CC-:B------:R-:W-:Y:S01]  /*38a0*/  FFMA.FTZ R91, R91, R8.reuse, -R42.reuse ;  /* 0x000000085b5b7223 */ /* 0x180fe2000001082a */
[-CC-:B------:R-:W-:Y:S01]  /*38b0*/  FFMA.FTZ R93, R93, R8.reuse, -R42.reuse ;  /* 0x000000085d5d7223 */ /* 0x180fe2000001082a */
[-CC-:B------:R-:W-:Y:S01]  /*38c0*/  FFMA.FTZ R71, R71, R8.reuse, -R42.reuse ;  /* 0x0000000847477223 */ /* 0x180fe2000001082a */
[C---:B-1----:R-:W-:Y:S01]  /*38d0*/  FADD.FTZ R46, R20.reuse, R15 ;  /* 0x0000000f142e7221 */ /* 0x042fe20000010000 */
[-CC-:B------:R-:W-:Y:S01]  /*38e0*/  FFMA.FTZ R95, R95, R8.reuse, -R42.reuse ;  /* 0x000000085f5f7223 */ /* 0x180fe2000001082a */
[----:B------:R-:W-:Y:S01]  /*38f0*/  F2FP.F16.F32.PACK_AB R177, R20, R177 ;  /* 0x000000b114b1723e */ /* 0x000fe200000000ff */
        /* <DEDUP_REMOVED lines=8> */
[----:B------:R-:W3:Y:S01]  /*3980*/  MUFU.EX2 R182, R65 ;  /* 0x0000004100b67308 */ /* 0x000ee20000000800 */
[----:B-----5:R-:W-:-:S04]  /*3990*/  @P2 IMAD.HI.U32 R27, R2, R27, RZ ;  /* 0x0000001b021b2227 */ /* 0x020fc800078e00ff */
[-CC-:B------:R-:W-:Y:S01]  /*39a0*/  FFMA.FTZ R103, R103, R8.reuse, -R42.reuse ;  /* 0x0000000867677223 */ /* 0x180fe2000001082a */
[----:B------:R-:W-:Y:S01]  /*39b0*/  FFMA.FTZ R42, R55, R8, -R42 ;  /* 0x00000008372a7223 */ /* 0x000fe2000001082a */
[----:B------:R-:W-:Y:S01]  /*39c0*/  F2FP.F16.F32.PACK_AB R183, R28, R183 ;  /* 0x000000b71cb7723e */ /* 0x000fe200000000ff */
[----:B------:R-:W5:Y:S08]  /*39d0*/  MUFU.EX2 R69, R69 ;  /* 0x0000004500457308 */ /* 0x000f700000000800 */
[----:B------:R4:W-:Y:S08]  /*39e0*/  MUFU.EX2 R170, R5 ;  /* 0x0000000500aa7308 */ /* 0x0009f00000000800 */
[----:B------:R2:W5:Y:S01]  /*39f0*/  MUFU.EX2 R176, R25 ;  /* 0x0000001900b07308 */ /* 0x0005620000000800 */
[----:B----4-:R-:W-:Y:S01]  /*3a00*/  FADD.FTZ R5, R179, R46 ;  /* 0x0000002eb3057221 */ /* 0x010fe20000010000 */
[----:B0-----:R-:W-:Y:S01]  /*3a10*/  FADD.FTZ R46, R21, R180 ;  /* 0x000000b4152e7221 */ /* 0x001fe20000010000 */
[----:B------:R-:W-:-:S02]  /*3a20*/  F2FP.F16.F32.PACK_AB R179, R12, R179 ;  /* 0x000000b30cb3723e */ /* 0x000fc400000000ff */
[----:B------:R-:W-:Y:S01]  /*3a30*/  FADD.FTZ R48, R12, R5 ;  /* 0x000000050c307221 */ /* 0x000fe20000010000 */
[----:B-1----:R-:W-:Y:S01]  /*3a40*/  FADD.FTZ R5, R61, R46 ;  /* 0x0000002e3d057221 */ /* 0x002fe20000010000 */
[----:B------:R-:W-:Y:S01]  /*3a50*/  F2FP.F16.F32.PACK_AB R180, R180, R21 ;  /* 0x00000015b4b4723e */ /* 0x000fe200000000ff */
[----:B------:R-:W0:Y:S01]  /*3a60*/  MUFU.EX2 R73, R73 ;  /* 0x0000004900497308 */ /* 0x000e220000000800 */
[----:B------:R-:W-:Y:S01]  /*3a70*/  FADD.FTZ R15, R173, R48 ;  /* 0x00000030ad0f7221 */ /* 0x000fe20000010000 */
[----:B---3--:R-:W-:Y:S01]  /*3a80*/  FADD.FTZ R0, R182, R5 ;  /* 0x00000005b6007221 */ /* 0x008fe20000010000 */
[----:B--2---:R-:W-:Y:S01]  /*3a90*/  IMAD.MOV.U32 R25, RZ, RZ, R2 ;  /* 0x000000ffff197224 */ /* 0x004fe200078e0002 */
[----:B------:R-:W-:Y:S01]  /*3aa0*/  @P2 SHF.R.U32.HI R25, RZ, R50, R27 ;  /* 0x00000032ff192219 */ /* 0x000fe2000001161b */
[C---:B------:R-:W-:Y:S01]  /*3ab0*/  FADD.FTZ R46, R6.reuse, R15 ;  /* 0x0000000f062e7221 */ /* 0x040fe20000010000 */
[----:B-----5:R-:W-:Y:S01]  /*3ac0*/  FADD.FTZ R5, R69, R0 ;  /* 0x0000000045057221 */ /* 0x020fe20000010000 */
[----:B------:R-:W-:Y:S01]  /*3ad0*/  F2FP.F16.F32.PACK_AB R173, R6, R173 ;  /* 0x000000ad06ad723e */ /* 0x000fe200000000ff */
[----:B------:R-:W1:Y:S01]  /*3ae0*/  MUFU.EX2 R13, R13 ;  /* 0x0000000d000d7308 */ /* 0x000e620000000800 */
[----:B------:R-:W-:Y:S01]  /*3af0*/  FADD.FTZ R15, R175, R46 ;  /* 0x0000002eaf0f7221 */ /* 0x000fe20000010000 */
[----:B------:R-:W-:Y:S01]  /*3b00*/  FADD.FTZ R0, R176, R5 ;  /* 0x00000005b0007221 */ /* 0x000fe20000010000 */
[----:B------:R-:W-:-:S02]  /*3b10*/  F2FP.F16.F32.PACK_AB R175, R4, R175 ;  /* 0x000000af04af723e */ /* 0x000fc400000000ff */
[----:B------:R-:W-:Y:S01]  /*3b20*/  FADD.FTZ R46, R4, R15 ;  /* 0x0000000f042e7221 */ /* 0x000fe20000010000 */
[----:B------:R-:W-:Y:S02]  /*3b30*/  IADD3 R25, R25, R16, -R17 ;  /* 0x0000001019197210 */ /* 0x000fe40007ffe811 */
[----:B------:R-:W2:Y:S01]  /*3b40*/  MUFU.EX2 R172, R75 ;  /* 0x0000004b00ac7308 */ /* 0x000ea20000000800 */
[----:B0-----:R-:W-:Y:S01]  /*3b50*/  FADD.FTZ R5, R73, R0 ;  /* 0x0000000049057221 */ /* 0x001fe20000010000 */
[----:B------:R-:W-:Y:S01]  /*3b60*/  FADD.FTZ R15, R169, R46 ;  /* 0x0000002ea90f7221 */ /* 0x000fe20000010000 */
[----:B------:R-:W-:Y:S02]  /*3b70*/  SHF.R.S32.HI R48, RZ, 0x1f, R25 ;  /* 0x0000001fff307819 */ /* 0x000fe40000011419 */
[----:B------:R-:W-:Y:S01]  /*3b80*/  FADD.FTZ R0, R178, R5 ;  /* 0x00000005b2007221 */ /* 0x000fe20000010000 */
[----:B------:R-:W-:Y:S01]  /*3b90*/  FADD.FTZ R46, R10, R15 ;  /* 0x0000000f0a2e7221 */ /* 0x000fe20000010000 */
[----:B------:R-:W-:Y:S01]  /*3ba0*/  LEA.HI R48, R48, R25, RZ, 0x7 ;  /* 0x0000001930307211 */ /* 0x000fe200078f38ff */
[----:B------:R-:W0:Y:S01]  /*3bb0*/  MUFU.EX2 R77, R77 ;  /* 0x0000004d004d7308 */ /* 0x000e220000000800 */
[----:B-1----:R-:W-:Y:S01]  /*3bc0*/  FADD.FTZ R5, R13, R0 ;  /* 0x000000000d057221 */ /* 0x002fe20000010000 */
[----:B------:R-:W-:Y:S01]  /*3bd0*/  FADD.FTZ R15, R171, R46 ;  /* 0x0000002eab0f7221 */ /* 0x000fe20000010000 */
[----:B------:R-:W-:-:S02]  /*3be0*/  F2FP.F16.F32.PACK_AB R169, R10, R169 ;  /* 0x000000a90aa9723e */ /* 0x000fc400000000ff */
[C---:B------:R-:W-:Y:S01]  /*3bf0*/  F2FP.F16.F32.PACK_AB R171, R14.reuse, R171 ;  /* 0x000000ab0eab723e */ /* 0x040fe200000000ff */
[----:B------:R-:W-:Y:S01]  /*3c00*/  FADD.FTZ R46, R14, R15 ;  /* 0x0000000f0e2e7221 */ /* 0x000fe20000010000 */
[----:B------:R-:W-:Y:S01]  /*3c10*/  F2FP.F16.F32.PACK_AB R182, R182, R61 ;  /* 0x0000003db6b6723e */ /* 0x000fe200000000ff */
[----:B------:R-:W1:Y:S01]  /*3c20*/  MUFU.EX2 R153, R153 ;  /* 0x0000009900997308 */ /* 0x000e620000000800 */
[----:B--2---:R-:W-:Y:S01]  /*3c30*/  FADD.FTZ R0, R172, R5 ;  /* 0x00000005ac007221 */ /* 0x004fe20000010000 */
[----:B------:R-:W-:Y:S02]  /*3c40*/  F2FP.F16.F32.PACK_AB R176, R176, R69 ;  /* 0x00000045b0b0723e */ /* 0x000fe400000000ff */
[----:B------:R-:W-:Y:S02]  /*3c50*/  F2FP.F16.F32.PACK_AB R178, R178, R73 ;  /* 0x00000049b2b2723e */ /* 0x000fe400000000ff */
[----:B------:R-:W-:Y:S02]  /*3c60*/  F2FP.F16.F32.PACK_AB R172, R172, R13 ;  /* 0x0000000dacac723e */ /* 0x000fe400000000ff */
        /* <DEDUP_REMOVED lines=17> */
[----:B------:R-:W-:-:S04]  /*3d80*/  SHF.R.S32.HI R7, RZ, 0x7, R48 ;  /* 0x00000007ff077819 */ /* 0x000fc80000011430 */
[----:B------:R-:W0:Y:S01]  /*3d90*/  MUFU.EX2 R157, R157 ;  /* 0x0000009d009d7308 */ /* 0x000e220000000800 */
[C---:B-1----:R-:W-:Y:S01]  /*3da0*/  FADD.FTZ R46, R30.reuse, R15 ;  /* 0x0000000f1e2e7221 */ /* 0x042fe20000010000 */
[----:B------:R-:W-:Y:S02]  /*3db0*/  VIMNMX R7, RZ, R7, !PT ;  /* 0x00000007ff077248 */ /* 0x000fe40007fe0100 */
[----:B------:R-:W-:-:S04]  /*3dc0*/  F2FP.F16.F32.PACK_AB R155, R30, R155 ;  /* 0x0000009b1e9b723e */ /* 0x000fc800000000ff */
[----:B------:R-:W1:Y:S01]  /*3dd0*/  MUFU.EX2 R32, R32 ;  /* 0x0000002000207308 */ /* 0x000e620000000800 */
[----:B--2---:R-:W-:-:S04]  /*3de0*/  FADD.FTZ R5, R83, R0 ;  /* 0x0000000053057221 */ /* 0x004fc80000010000 */
[C---:B------:R-:W-:Y:S01]  /*3df0*/  FADD.FTZ R0, R170.reuse, R5 ;  /* 0x00000005aa007221 */ /* 0x040fe20000010000 */
[----:B------:R-:W-:Y:S02]  /*3e00*/  F2FP.F16.F32.PACK_AB R170, R170, R83 ;  /* 0x00000053aaaa723e */ /* 0x000fe400000000ff */
        /* <DEDUP_REMOVED lines=70> */
[----:B------:R-:W-:Y:S01]  /*4270*/  VIADD R4, R88, 0xfffffffe ;  /* 0xfffffffe58047836 */ /* 0x000fe20000000000 */
[----:B------:R-:W-:-:S04]  /*4280*/  CS2R R88, SRZ ;  /* 0x0000000000587805 */ /* 0x000fc8000001ff00 */
[----:B------:R-:W-:Y:S02]  /*4290*/  ISETP.GE.AND P3, PT, R4, R7, PT ;  /* 0x000000070400720c */ /* 0x000fe40003f66270 */
[C---:B--2---:R-:W-:Y:S01]  /*42a0*/  F2FP.F16.F32.PACK_AB R166, R42.reuse, R103 ;  /* 0x000000672aa6723e */ /* 0x044fe200000000ff */
[----:B------:R-:W-:Y:S01]  /*42b0*/  FADD.FTZ R3, R42, R3 ;  /* 0x000000032a037221 */ /* 0x000fe20000010000 */
[----:B------:R-:W-:Y:S01]  /*42c0*/  CS2R R102, SRZ ;  /* 0x0000000000667805 */ /* 0x000fe2000001ff00 */
[C---:B0-----:R-:W-:Y:S01]  /*42d0*/  FADD.FTZ R0, R44.reuse, R15 ;  /* 0x0000000f2c007221 */ /* 0x041fe20000010000 */
[----:B------:R-:W-:-:S07]  /*42e0*/  F2FP.F16.F32.PACK_AB R167, R44, R167 ;  /* 0x000000a72ca7723e */ /* 0x000fce00000000ff */
[----:B------:R-:W-:Y:S05]  /*42f0*/  @!P3 BRA `(.L_x_9165) ;  /* 0x000000300054b947 */ /* 0x000fea0003800000 */
[----:B------:R-:W-:Y:S01]  /*4300*/  IMAD.MOV.U32 R6, RZ, RZ, R9 ;  /* 0x000000ffff067224 */ /* 0x000fe200078e0009 */
[----:B------:R-:W-:Y:S01]  /*4310*/  UMOV UR43, UR36 ;  /* 0x00000024002b7c82 */ /* 0x000fe20008000000 */
[----:B------:R-:W-:Y:S01]  /*4320*/  IMAD.MOV.U32 R5, RZ, RZ, R11 ;  /* 0x000000ffff057224 */ /* 0x000fe200078e000b */
[----:B------:R-:W-:Y:S01]  /*4330*/  UMOV UR44, UR37 ;  /* 0x00000025002c7c82 */ /* 0x000fe20008000000 */
[----:B------:R-:W-:Y:S01]  /*4340*/  IMAD.MOV.U32 R151, RZ, RZ, RZ ;  /* 0x000000ffff977224 */ /* 0x000fe200078e00ff */
[----:B------:R-:W-:-:S06]  /*4350*/  ULDC UR45, c[0x0][0x9d8] ;  /* 0x00027600002d7ab9 */ /* 0x000fcc0000000800 */
.L_x_9174:
        /* <DEDUP_REMOVED lines=9> */
.L_x_9167:
[----:B------:R-:W-:Y:S01]  /*43f0*/  ULEA UR6, UR37, UR38, 0x3 ;  /* 0x0000002625067291 */ /* 0x000fe2000f8e183f */
[----:B------:R-:W-:-:S05]  /*4400*/  IMAD.U32 R8, RZ, RZ, UR36 ;  /* 0x00000024ff087e24 */ /* 0x000fca000f8e00ff */
[----:B------:R-:W-:-:S04]  /*4410*/  SHF.L.U32 R8, R8, 0x1f, RZ ;  /* 0x0000001f08087819 */ /* 0x000fc800000006ff */
[----:B------:R0:W1:Y:S01]  /*4420*/  SYNCS.PHASECHK.TRANS64.TRYWAIT P3, [UR6+0x28830], R8 ;  /* 0x02883008ff0075a7 */ /* 0x0000620008060146 */
[----:B------:R-:W-:Y:S05]  /*4430*/  @!P0 BRA `(.L_x_9168) ;  /* 0x0000000000048947 */ /* 0x000fea0003800000 */
[----:B------:R-:W-:Y:S01]  /*4440*/  BPT.TRAP 0x1 ;  /* 0x000000040000795c */ /* 0x000fe20000300000 */
.L_x_9168:
[----:B-1----:R-:W-:Y:S05]  /*4450*/  @P3 BRA `(.L_x_9166) ;  /* 0x0000000000083947 */ /* 0x002fea0003800000 */
[----:B------:R-:W1:Y:S02]  /*4460*/  SYNCS.PHASECHK.TRANS64.TRYWAIT P3, [UR6+0x28830], R8 ;  /* 0x02883008ff0075a7 */ /* 0x000e640008060146 */
[----:B-1----:R-:W-:Y:S05]  /*4470*/  @!P3 BRA `(.L_x_9169) ;  /* 0x000000e40000b947 */ /* 0x002fea0003800000 */
.L_x_9166:
[----:B-1----:R-:W1:Y:S01]  /*4480*/  S2R R9, SR_TID.X ;  /* 0x0000000000097919 */ /* 0x002e620000002100 */
[----:B------:R-:W-:Y:S01]  /*4490*/  ULEA UR34, UR37, UR42, 0xb ;  /* 0x0000002a25227291 */ /* 0x000fe2000f8e583f */
[----:B------:R-:W-:Y:S01]  /*44a0*/  UMOV UR35, 0x40000040 ;  /* 0x4000004000237882 */ /* 0x000fe20000000000 */
[----:B------:R-:W-:Y:S02]  /*44b0*/  UMOV UR7, 0x40000040 ;  /* 0x4000004000077882 */ /* 0x000fe40000000000 */
        /* <DEDUP_REMOVED lines=13> */
[----:B-1----:R-:W-:-:S05]  /*4590*/  SHF.R.U32.HI R9, RZ, 0x7, R9 ;  /* 0x00000007ff097819 */ /* 0x002fca0000011609 */
[----:B0-----:R-:W-:-:S05]  /*45a0*/  VIADD R8, R9, 0x8 ;  /* 0x0000000809087836 */ /* 0x001fca0000000000 */
[----:B------:R0:W-:Y:S06]  /*45b0*/  BAR.SYNC.DEFER_BLOCKING R8, 0x100 ;  /* 0x000400080000751d */ /* 0x0001ec0000010000 */
        /* <DEDUP_REMOVED lines=27> */
.L_x_9171:
[----:B------:R-:W-:Y:S01]  /*4770*/  ULEA UR6, UR44, UR38, 0x3 ;  /* 0x000000262c067291 */ /* 0x000fe2000f8e183f */
[----:B------:R-:W-:-:S05]  /*4780*/  IMAD.U32 R8, RZ, RZ, UR43 ;  /* 0x0000002bff087e24 */ /* 0x000fca000f8e00ff */
[----:B------:R-:W-:-:S04]  /*4790*/  SHF.L.U32 R8, R8, 0x1f, RZ ;  /* 0x0000001f08087819 */ /* 0x000fc800000006ff */
[----:B------:R0:W1:Y:S01]  /*47a0*/  SYNCS.PHASECHK.TRANS64.TRYWAIT P3, [UR6+0x28850], R8 ;  /* 0x02885008ff0075a7 */ /* 0x0000620008060146 */
[----:B------:R-:W-:Y:S05]  /*47b0*/  @!P0 BRA `(.L_x_9172) ;  /* 0x0000000000048947 */ /* 0x000fea0003800000 */
[----:B------:R-:W-:Y:S01]  /*47c0*/  BPT.TRAP 0x1 ;  /* 0x000000040000795c */ /* 0x000fe20000300000 */
.L_x_9172:
[----:B-1----:R-:W-:Y:S05]  /*47d0*/  @P3 BRA `(.L_x_9170) ;  /* 0x0000000000083947 */ /* 0x002fea0003800000 */
[----:B------:R-:W1:Y:S02]  /*47e0*/  SYNCS.PHASECHK.TRANS64.TRYWAIT P3, [UR6+0x28850], R8 ;  /* 0x02885008ff0075a7 */ /* 0x000e640008060146 */
[----:B-1----:R-:W-:Y:S05]  /*47f0*/  @!P3 BRA `(.L_x_9173) ;  /* 0x000000e00038b947 */ /* 0x002fea0003800000 */
.L_x_9170:
[----:B------:R-:W-:Y:S01]  /*4800*/  UIADD3 UR6, UR38, 0x400, URZ ;  /* 0x0000040026067890 */ /* 0x000fe2000fffe03f */
[----:B------:R-:W-:Y:S01]  /*4810*/  WARPGROUP.ARRIVE ;  /* 0x00000000000079c5 */ /* 0x000fe20000000000 */
[----:B------:R-:W-:Y:S01]  /*4820*/  UMOV UR7, 0x40000040 ;  /* 0x4000004000077882 */ /* 0x000fe20000000000 */
[----:B------:R-:W-:Y:S01]  /*4830*/  UMOV UR11, 0x40000040 ;  /* 0x40000040000b7882 */ /* 0x000fe20000000000 */
[----:B------:R-:W-:Y:S01]  /*4840*/  USHF.R.U32.HI UR6, URZ, 0x4, UR6 ;  /* 0x000000043f067899 */ /* 0x000fe20008011606 */
[----:B------:R-:W-:Y:S01]  /*4850*/  FMUL.FTZ R14, R33, UR45 ;  /* 0x0000002d210e7c20 */ /* 0x000fe20008410000 */
[----:B------:R-:W-:Y:S01]  /*4860*/  FMUL.FTZ R15, R32, UR45 ;  /* 0x0000002d200f7c20 */ /* 0x000fe20008410000 */
[----:B------:R-:W2:Y:S01]  /*4870*/  @P2 LDC R33, c[0x0][0x44c] ;  /* 0x00011300ff212b82 */ /* 0x000ea20000000800 */
[----:B------:R-:W-:Y:S01]  /*4880*/  ULOP3.LUT UR6, UR6, 0x3fff, URZ, 0xc0, !UPT ;  /* 0x00003fff06067892 */ /* 0x000fe2000f8ec03f */
[----:B------:R-:W-:Y:S01]  /*4890*/  FMUL.FTZ R10, R24, UR45 ;  /* 0x0000002d180a7c20 */ /* 0x000fe20008410000 */
[----:B------:R-:W-:Y:S01]  /*48a0*/  FMUL.FTZ R24, R41, UR45 ;  /* 0x0000002d29187c20 */ /* 0x000fe20008410000 */
[----:B------:R-:W-:Y:S01]  /*48b0*/  FMUL.FTZ R199, R39, UR45 ;  /* 0x0000002d27c77c20 */ /* 0x000fe20008410000 */
[----:B------:R-:W-:Y:S01]  /*48c0*/  ULOP3.LUT UR6, UR6, 0x4000000, URZ, 0xfc, !UPT ;  /* 0x0400000006067892 */ /* 0x000fe2000f8efc3f */
[----:B------:R-:W-:-:S02]  /*48d0*/  IMAD.MOV.U32 R39, RZ, RZ, -0x80 ;  /* 0xffffff80ff277424 */ /* 0x000fc400078e00ff */
[----:B01----:R-:W-:Y:S01]  /*48e0*/  FMUL.FTZ R8, R26, UR45 ;  /* 0x0000002d1a087c20 */ /* 0x003fe20008410000 */
[----:B------:R-:W0:Y:S01]  /*48f0*/  @P2 LDC R32, c[0x0][0x450] ;  /* 0x00011400ff202b82 */ /* 0x000e220000000800 */
[----:B------:R-:W-:Y:S01]  /*4900*/  ULEA UR6, UR44, UR6, 0xb ;  /* 0x000000062c067291 */ /* 0x000fe2000f8e583f */
[----:B------:R-:W-:Y:S02]  /*4910*/  IMAD R39, R4, R39, 0x1 ;  /* 0x0000000104277424 */ /* 0x000fe400078e0227 */
[----:B------:R-:W-:Y:S01]  /*4920*/  FMUL.FTZ R21, R36, UR45 ;  /* 0x0000002d24157c20 */ /* 0x000fe20008410000 */
[----:B------:R-:W-:Y:S01]  /*4930*/  FMUL.FTZ R9, R27, UR45 ;  /* 0x0000002d1b097c20 */ /* 0x000fe20008410000 */
[----:B------:R-:W-:Y:S01]  /*4940*/  UIADD3 UR10, UR6, 0x80, URZ ;  /* 0x00000080060a7890 */ /* 0x000fe2000fffe03f */
[----:B------:R-:W-:Y:S01]  /*4950*/  IMAD R36, R22, -0x2, R39 ;  /* 0xfffffffe16247824 */ /* 0x000fe200078e0227 */
[----:B------:R-:W1:Y:S01]  /*4960*/  MUFU.TANH R8, R8 ;  /* 0x0000000800087308 */ /* 0x000e620000002400 */
[----:B------:R-:W-:Y:S01]  /*4970*/  FMUL.FTZ R11, R25, UR45 ;  /* 0x0000002d190b7c20 */ /* 0x000fe20008410000 */
[----:B------:R-:W-:Y:S01]  /*4980*/  FMUL.FTZ R203, R31, UR45 ;  /* 0x0000002d1fcb7c20 */ /* 0x000fe20008410000 */
[----:B------:R-:W-:Y:S01]  /*4990*/  HGMMA.64x128x16.F32 R88, R180, gdesc[UR4].tnspB, R88, gsb0 ;  /* 0x41e00004b4587df0 */ /* 0x000fe20008000858 */
[----:B------:R-:W-:Y:S01]  /*49a0*/  IADD3 R36, -R17, R36, R16 ;  /* 0x0000002411247210 */ /* 0x000fe20007ffe110 */
        /* <DEDUP_REMOVED lines=39> */
[----:B------:R-:W-:Y:S01]  /*4c20*/  UMOV UR7, 0x40000040 ;  /* 0x4000004000077882 */ /* 0x000fe20000000000 */
[----:B------:R-:W1:Y:S01]  /*4c30*/  S2R R198, SR_TID.X ;  /* 0x0000000000c67919 */ /* 0x000e620000002100 */
[----:B------:R-:W-:-:S02]  /*4c40*/  UMOV UR43, UR36 ;  /* 0x00000024002b7c82 */ /* 0x000fc40008000000 */
[----:B------:R-:W-:Y:S08]  /*4c50*/  MUFU.TANH R35, R35 ;  /* 0x0000002300237308 */ /* 0x000ff00000002400 */
[----:B------:R-:W-:Y:S08]  /*4c60*/  MUFU.TANH R54, R54 ;  /* 0x0000003600367308 */ /* 0x000ff00000002400 */
[----:B------:R-:W-:Y:S08]  /*4c70*/  MUFU.TANH R55, R55 ;  /* 0x0000003700377308 */ /* 0x000ff00000002400 */
[----:B------:R3:W-:Y:S01]  /*4c80*/  MUFU.TANH R49, R58 ;  /* 0x0000003a00317308 */ /* 0x0007e20000002400 */
[----:B-1----:R-:W-:-:S07]  /*4c90*/  SHF.R.U32.HI R198, RZ, 0x7, R198 ;  /* 0x00000007ffc67819 */ /* 0x002fce00000116c6 */
[----:B------:R-:W-:Y:S01]  /*4ca0*/  MUFU.TANH R59, R59 ;  /* 0x0000003b003b7308 */ /* 0x000fe20000002400 */
[----:B---3--:R-:W-:-:S07]  /*4cb0*/  FMUL.FTZ R58, R80, UR45 ;  /* 0x0000002d503a7c20 */ /* 0x008fce0008410000 */
        /* <DEDUP_REMOVED lines=34> */
[----:B------:R-:W-:Y:S02]  /*4ee0*/  IMAD.IADD R34, R23, 0x1, R2 ;  /* 0x0000000117227824 */ /* 0x000fe400078e0202 */
[----:B------:R-:W-:Y:S01]  /*4ef0*/  FMUL.FTZ R179, R38, UR45 ;  /* 0x0000002d26b37c20 */ /* 0x000fe20008410000 */
[----:B------:R-:W-:Y:S01]  /*4f00*/  MUFU.TANH R52, R52 ;  /* 0x0000003400347308 */ /* 0x000fe20000002400 */
[----:B------:R-:W-:Y:S01]  /*4f10*/  HGMMA.64x128x16.F32 R88, R172, gdesc[UR8].tnspB, R88, gsb0 ;  /* 0x41e00008ac587df0 */ /* 0x000fe20008000858 */
[----:B------:R-:W-:Y:S01]  /*4f20*/  UIADD3 UR10, UR6, 0x180, URZ ;  /* 0x00000180060a7890 */ /* 0x000fe2000fffe03f */
[----:B--2---:R-:W-:Y:S01]  /*4f30*/  @P2 IMAD.HI.U32 R33, R34, R33, RZ ;  /* 0x0000002122212227 */ /* 0x004fe200078e00ff */
[----:B------:R-:W-:-:S04]  /*4f40*/  UMOV UR11, 0x40000040 ;  /* 0x40000040000b7882 */ /* 0x000fc80000000000 */
[----:B------:R-:W-:Y:S01]  /*4f50*/  MUFU.TANH R177, R177 ;  /* 0x000000b100b17308 */ /* 0x000fe20000002400 */
[----:B0-----:R-:W-:Y:S01]  /*4f60*/  @P2 SHF.R.U32.HI R34, RZ, R32, R33 ;  /* 0x00000020ff222219 */ /* 0x001fe20000011621 */
[----:B------:R-:W-:Y:S01]  /*4f70*/  FMUL.FTZ R33, R57, UR45 ;  /* 0x0000002d39217c20 */ /* 0x000fe20008410000 */
[----:B------:R-:W-:Y:S01]  /*4f80*/  FMUL.FTZ R32, R56, UR45 ;  /* 0x0000002d38207c20 */ /* 0x000fe20008410000 */
[----:B------:R-:W-:Y:S02]  /*4f90*/  FMUL.FTZ R56, R77, UR45 ;  /* 0x0000002d4d387c20 */ /* 0x000fe40008410000 */
[----:B------:R-:W0:Y:S02]  /*4fa0*/  SHFL.IDX PT, R41, R34, 0x1, 0x1c1f ;  /* 0x003c1f0022297f89 */ /* 0x000e2400000e0000 */
[----:B------:R-:W-:Y:S08]  /*4fb0*/  MUFU.TANH R179, R179 ;  /* 0x000000b300b37308 */ /* 0x000ff00000002400 */
[----:B------:R-:W-:Y:S08]  /*4fc0*/  MUFU.TANH R57, R82 ;  /* 0x0000005200397308 */ /* 0x000ff00000002400 */
[----:B------:R-:W-:Y:S01]  /*4fd0*/  MUFU.TANH R32, R32 ;  /* 0x0000002000207308 */ /* 0x000fe20000002400 */
[----:B0-----:R-:W-:-:S07]  /*4fe0*/  IMAD.IADD R40, R36, 0x1, R41 ;  /* 0x0000000124287824 */ /* 0x001fce00078e0229 */
[----:B------:R-:W-:Y:S01]  /*4ff0*/  MUFU.TANH R33, R33 ;  /* 0x0000002100217308 */ /* 0x000fe20000002400 */
[C---:B------:R-:W-:Y:S02]  /*5000*/  ISETP.GT.AND P3, PT, R40.reuse, RZ, PT ;  /* 0x000000ff2800720c */ /* 0x040fe40003f64270 */
[----:B------:R-:W-:Y:S02]  /*5010*/  ISETP.GT.AND P4, PT, R40, 0x1, PT ;  /* 0x000000012800780c */ /* 0x000fe40003f84270 */
[----:B------:R-:W-:-:S03]  /*5020*/  FSEL R181, R8, -INF , P3 ;  /* 0xff80000008b57808 */ /* 0x000fc60001800000 */
[----:B------:R-:W-:Y:S01]  /*5030*/  MUFU.TANH R50, R50 ;  /* 0x0000003200327308 */ /* 0x000fe20000002400 */
[C---:B------:R-:W-:Y:S02]  /*5040*/  ISETP.GT.AND P3, PT, R40.reuse, 0x8, PT ;  /* 0x000000082800780c */ /* 0x040fe40003f64270 */
[----:B------:R-:W-:Y:S02]  /*5050*/  FSEL R205, R9, -INF , P4 ;  /* 0xff80000009cd7808 */ /* 0x000fe40002000000 */
[----:B------:R-:W-:Y:S02]  /*5060*/  FMNMX.FTZ R8, R181, R6, !PT ;  /* 0x00000006b5087209 */ /* 0x000fe40007810000 */
[----:B------:R-:W-:Y:S01]  /*5070*/  ISETP.GT.AND P4, PT, R40, 0x9, PT ;  /* 0x000000092800780c */ /* 0x000fe20003f84270 */
[----:B------:R-:W-:Y:S01]  /*5080*/  MUFU.TANH R56, R56 ;  /* 0x0000003800387308 */ /* 0x000fe20000002400 */
[----:B------:R-:W-:Y:S02]  /*5090*/  FMNMX.FTZ R8, R205, R8, !PT ;  /* 0x00000008cd087209 */ /* 0x000fe40007810000 */
[----:B----4-:R-:W-:-:S02]  /*50a0*/  FSEL R203, R203, -INF , P4 ;  /* 0xff800000cbcb7808 */ /* 0x010fc40002000000 */
[----:B------:R-:W-:-:S03]  /*50b0*/  ISETP.GT.AND P4, PT, R40, 0x11, PT ;  /* 0x000000112800780c */ /* 0x000fc60003f84270 */
[----:B------:R-:W-:Y:S01]  /*50c0*/  MUFU.TANH R58, R58 ;  /* 0x0000003a003a7308 */ /* 0x000fe20000002400 */
[----:B-----5:R-:W-:Y:S02]  /*50d0*/  FSEL R201, R201, -INF , P4 ;  /* 0xff800000c9c97808 */ /* 0x020fe40002000000 */
[----:B------:R-:W-:-:S04]  /*50e0*/  ISETP.GT.AND P4, PT, R40, 0x19, PT ;  /* 0x000000192800780c */ /* 0x000fc80003f84270 */
[----:B------:R-:W-:Y:S01]  /*50f0*/  FSEL R199, R199, -INF , P4 ;  /* 0xff800000c7c77808 */ /* 0x000fe20002000000 */
[----:B------:R-:W-:Y:S01]  /*5100*/  MUFU.TANH R64, R64 ;  /* 0x0000004000407308 */ /* 0x000fe20000002400 */
[----:B------:R-:W-:Y:S01]  /*5110*/  ISETP.GT.AND P4, PT, R40, 0x21, PT ;  /* 0x000000212800780c */ /* 0x000fe20003f84270 */
[----:B------:R-:W-:Y:S02]  /*5120*/  WARPGROUP.DEPBAR.LE gsb0, 0x0 ;  /* 0x00008000000079c5 */ /* 0x000fe40000010000 */
[----:B------:R-:W-:Y:S01]  /*5130*/  WARPGROUP.ARRIVE ;  /* 0x00000000000079c5 */ /* 0x000fe20000000000 */
[----:B------:R-:W-:Y:S01]  /*5140*/  FMUL.FTZ R172, R30, UR45 ;  /* 0x0000002d1eac7c20 */ /* 0x000fe20008410000 */
[----:B------:R-:W-:Y:S01]  /*5150*/  FMUL.FTZ R173, R42, UR45 ;  /* 0x0000002d2aad7c20 */ /* 0x000fe20008410000 */
[----:B------:R-:W-:Y:S01]  /*5160*/  FMUL.FTZ R175, R43, UR45 ;  /* 0x0000002d2baf7c20 */ /* 0x000fe20008410000 */
[----:B------:R-:W-:Y:S01]  /*5170*/  FMUL.FTZ R30, R53, UR45 ;  /* 0x0000002d351e7c20 */ /* 0x000fe20008410000 */
[----:B------:R-:W-:Y:S01]  /*5180*/  MUFU.TANH R43, R70 ;  /* 0x00000046002b7308 */ /* 0x000fe20000002400 */
[----:B------:R-:W-:Y:S01]  /*5190*/  HGMMA.64x128x16.F32 R88, R168, gdesc[UR8].tnspB, R88, gsb0 ;  /* 0x41e00008a8587df0 */ /* 0x000fe20008000858 */
[----:B------:R-:W-:Y:S01]  /*51a0*/  UIADD3 UR10, UR6, 0x200, URZ ;  /* 0x00000200060a7890 */ /* 0x000fe2000fffe03f */
[----:B------:R-:W-:Y:S01]  /*51b0*/  FMUL.FTZ R42, R65, UR45 ;  /* 0x0000002d412a7c20 */ /* 0x000fe20008410000 */
[----:B------:R-:W-:Y:S01]  /*51c0*/  UMOV UR11, 0x40000040 ;  /* 0x40000040000b7882 */ /* 0x000fe20000000000 */
[----:B------:R-:W0:Y:S03]  /*51d0*/  SHFL.IDX PT, R65, R34, RZ, 0x1c1f ;  /* 0x001c1fff22417589 */ /* 0x000e2600000e0000 */
[----:B------:R-:W1:Y:S08]  /*51e0*/  MUFU.TANH R172, R172 ;  /* 0x000000ac00ac7308 */ /* 0x000e700000002400 */
[----:B------:R-:W2:Y:S08]  /*51f0*/  MUFU.TANH R173, R173 ;  /* 0x000000ad00ad7308 */ /* 0x000eb00000002400 */
[----:B------:R-:W3:Y:S01]  /*5200*/  MUFU.TANH R175, R175 ;  /* 0x000000af00af7308 */ /* 0x000ee20000002400 */
[----:B-1----:R-:W-:-:S02]  /*5210*/  FSEL R183, R172, -INF , P3 ;  /* 0xff800000acb77808 */ /* 0x002fc40001800000 */
[C---:B------:R-:W-:Y:S02]  /*5220*/  ISETP.GT.AND P3, PT, R40.reuse, 0x10, PT ;  /* 0x000000102800780c */ /* 0x040fe40003f64270 */
[----:B------:R-:W-:Y:S02]  /*5230*/  FMNMX.FTZ R8, R183, R8, !PT ;  /* 0x00000008b7087209 */ /* 0x000fe40007810000 */
[----:B------:R-:W-:Y:S01]  /*5240*/  FSEL R177, R177, -INF , P3 ;  /* 0xff800000b1b17808 */ /* 0x000fe20001800000 */
[----:B------:R-:W-:Y:S01]  /*5250*/  MUFU.TANH R53, R74 ;  /* 0x0000004a00357308 */ /* 0x000fe20000002400 */
[----:B------:R-:W-:Y:S02]  /*5260*/  FMNMX.FTZ R8, R203, R8, !PT ;  /* 0x00000008cb087209 */ /* 0x000fe40007810000 */
[----:B------:R-:W-:Y:S02]  /*5270*/  ISETP.GT.AND P3, PT, R40, 0x18, PT ;  /* 0x000000182800780c */ /* 0x000fe40003f64270 */
[----:B------:R-:W-:-:S02]  /*5280*/  FMNMX.FTZ R8, R177, R8, !PT ;  /* 0x00000008b1087209 */ /* 0x000fc40007810000 */
[----:B------:R-:W-:Y:S01]  /*5290*/  FSEL R179, R179, -INF , P3 ;  /* 0xff800000b3b37808 */ /* 0x000fe20001800000 */
[----:B------:R-:W-:Y:S01]  /*52a0*/  MUFU.TANH R30, R30 ;  /* 0x0000001e001e7308 */ /* 0x000fe20000002400 */
[----:B------:R-:W-:Y:S02]  /*52b0*/  FMNMX.FTZ R8, R201, R8, !PT ;  /* 0x00000008c9087209 */ /* 0x000fe40007810000 */
[----:B------:R-:W-:Y:S02]  /*52c0*/  ISETP.GT.AND P3, PT, R40, 0x20, PT ;  /* 0x000000202800780c */ /* 0x000fe40003f64270 */
[----:B------:R-:W-:Y:S02]  /*52d0*/  FMNMX.FTZ R8, R179, R8, !PT ;  /* 0x00000008b3087209 */ /* 0x000fe40007810000 */
[----:B--2---:R-:W-:Y:S01]  /*52e0*/  FSEL R173, R173, -INF , P3 ;  /* 0xff800000adad7808 */ /* 0x004fe20001800000 */
[----:B------:R-:W-:Y:S01]  /*52f0*/  MUFU.TANH R42, R42 ;  /* 0x0000002a002a7308 */ /* 0x000fe20000002400 */
[----:B------:R-:W-:-:S02]  /*5300*/  FMNMX.FTZ R8, R199, R8, !PT ;  /* 0x00000008c7087209 */ /* 0x000fc40007810000 */
[C---:B------:R-:W-:Y:S02]  /*5310*/  ISETP.GT.AND P3, PT, R40.reuse, 0x28, PT ;  /* 0x000000282800780c */ /* 0x040fe40003f64270 */
[----:B---3--:R-:W-:Y:S02]  /*5320*/  FSEL R175, R175, -INF , P4 ;  /* 0xff800000afaf7808 */ /* 0x008fe40002000000 */
[----:B------:R-:W-:Y:S02]  /*5330*/  FMNMX.FTZ R8, R173, R8, !PT ;  /* 0x00000008ad087209 */ /* 0x000fe40007810000 */
[----:B------:R-:W-:Y:S02]  /*5340*/  ISETP.GT.AND P4, PT, R40, 0x29, PT ;  /* 0x000000292800780c */ /* 0x000fe40003f84270 */
[----:B------:R-:W-:Y:S01]  /*5350*/  FMNMX.FTZ R8, R175, R8, !PT ;  /* 0x00000008af087209 */ /* 0x000fe20007810000 */
[----:B------:R-:W-:Y:S02]  /*5360*/  WARPGROUP.DEPBAR.LE gsb0, 0x0 ;  /* 0x00008000000079c5 */ /* 0x000fe40000010000 */
[----:B------:R-:W-:Y:S01]  /*5370*/  WARPGROUP.ARRIVE ;  /* 0x00000000000079c5 */ /* 0x000fe20000000000 */
[----:B------:R-:W-:Y:S01]  /*5380*/  FMUL.FTZ R171, R46, UR45 ;  /* 0x0000002d2eab7c20 */ /* 0x000fe20008410000 */
[----:B------:R-:W-:Y:S01]  /*5390*/  FMUL.FTZ R169, R47, UR45 ;  /* 0x0000002d2fa97c20 */ /* 0x000fe20008410000 */
[----:B------:R-:W-:Y:S01]  /*53a0*/  FMUL.FTZ R46, R68, UR45 ;  /* 0x0000002d442e7c20 */ /* 0x000fe20008410000 */
[----:B------:R0:W-:Y:S02]  /*53b0*/  MUFU.TANH R47, R66 ;  /* 0x00000042002f7308 */ /* 0x0001e40000002400 */
[----:B------:R-:W-:Y:S01]  /*53c0*/  HGMMA.64x128x16.F32 R88, R152, gdesc[UR8].tnspB, R88, gsb0 ;  /* 0x41e0000898587df0 */ /* 0x000fe20008000858 */
[----:B------:R-:W-:Y:S01]  /*53d0*/  UIADD3 UR10, UR6, 0x280, URZ ;  /* 0x00000280060a7890 */ /* 0x000fe2000fffe03f */
[----:B------:R-:W-:-:S04]  /*53e0*/  UMOV UR11, 0x40000040 ;  /* 0x40000040000b7882 */ /* 0x000fc80000000000 */
[----:B------:R-:W1:Y:S01]  /*53f0*/  MUFU.TANH R171, R171 ;  /* 0x000000ab00ab7308 */ /* 0x000e620000002400 */
[----:B0-----:R-:W-:-:S05]  /*5400*/  IMAD.IADD R66, R36, 0x1, R65 ;  /* 0x0000000124427824 */ /* 0x001fca00078e0241 */
[C---:B------:R-:W-:Y:S02]  /*5410*/  ISETP.GT.AND P5, PT, R66.reuse, 0x1, PT ;  /* 0x000000014200780c */ /* 0x040fe40003fa4270 */
[----:B------:R-:W0:Y:S02]  /*5420*/  MUFU.TANH R169, R169 ;  /* 0x000000a900a97308 */ /* 0x000e240000002400 */
[----:B------:R-:W-:Y:S02]  /*5430*/  FSEL R65, R11, -INF , P5 ;  /* 0xff8000000b417808 */ /* 0x000fe40002800000 */
[----:B------:R-:W-:-:S04]  /*5440*/  ISETP.GT.AND P5, PT, R66, 0x9, PT ;  /* 0x000000094200780c */ /* 0x000fc80003fa4270 */
[----:B------:R-:W-:Y:S01]  /*5450*/  FSEL R69, R12, -INF , P5 ;  /* 0xff8000000c457808 */ /* 0x000fe20002800000 */
[----:B------:R-:W-:Y:S01]  /*5460*/  MUFU.TANH R46, R46 ;  /* 0x0000002e002e7308 */ /* 0x000fe20000002400 */
[----:B-1----:R-:W-:Y:S02]  /*5470*/  FSEL R171, R171, -INF , P3 ;  /* 0xff800000abab7808 */ /* 0x002fe40001800000 */
[----:B------:R-:W-:Y:S02]  /*5480*/  ISETP.GT.AND P3, PT, R40, 0x30, PT ;  /* 0x000000302800780c */ /* 0x000fe40003f64270 */
[----:B------:R-:W-:Y:S02]  /*5490*/  FMNMX.FTZ R8, R171, R8, !PT ;  /* 0x00000008ab087209 */ /* 0x000fe40007810000 */
[----:B------:R-:W-:Y:S02]  /*54a0*/  ISETP.GT.AND P5, PT, R66, 0x11, PT ;  /* 0x000000114200780c */ /* 0x000fe40003fa4270 */
[----:B0-----:R-:W-:-:S02]  /*54b0*/  FSEL R169, R169, -INF , P4 ;  /* 0xff800000a9a97808 */ /* 0x001fc40002000000 */
[----:B------:R-:W-:Y:S02]  /*54c0*/  ISETP.GT.AND P4, PT, R40, 0x31, PT ;  /* 0x000000312800780c */ /* 0x000fe40003f84270 */
[----:B------:R-:W-:Y:S02]  /*54d0*/  FMNMX.FTZ R8, R169, R8, !PT ;  /* 0x00000008a9087209 */ /* 0x000fe40007810000 */
[----:B------:R-:W-:Y:S02]  /*54e0*/  FSEL R73, R14, -INF , P5 ;  /* 0xff8000000e497808 */ /* 0x000fe40002800000 */
[----:B------:R-:W-:-:S04]  /*54f0*/  ISETP.GT.AND P5, PT, R66, 0x19, PT ;  /* 0x000000194200780c */ /* 0x000fc80003fa4270 */
[----:B------:R-:W-:Y:S02]  /*5500*/  FSEL R77, R20, -INF , P5 ;  /* 0xff800000144d7808 */ /* 0x000fe40002800000 */
[----:B------:R-:W-:Y:S01]  /*5510*/  ISETP.GT.AND P5, PT, R66, 0x21, PT ;  /* 0x000000214200780c */ /* 0x000fe20003fa4270 */
[----:B------:R-:W-:Y:S02]  /*5520*/  WARPGROUP.DEPBAR.LE gsb0, 0x0 ;  /* 0x00008000000079c5 */ /* 0x000fe40000010000 */
[----:B------:R-:W-:Y:S01]  /*5530*/  FSEL R155, R37, -INF , P3 ;  /* 0xff800000259b7808 */ /* 0x000fe20001800000 */
[----:B------:R-:W-:Y:S01]  /*5540*/  WARPGROUP.ARRIVE ;  /* 0x00000000000079c5 */ /* 0x000fe20000000000 */
[C---:B------:R-:W-:Y:S02]  /*5550*/  ISETP.GT.AND P3, PT, R40.reuse, 0x38, PT ;  /* 0x000000382800780c */ /* 0x040fe40003f64270 */
        /* <DEDUP_REMOVED lines=11> */
[----:B------:R-:W-:Y:S01]  /*5610*/  FSEL R41, R55, -INF , P4 ;  /* 0xff80000037297808 */ /* 0x000fe20002000000 */
[----:B------:R-:W-:Y:S01]  /*5620*/  FMUL.FTZ R54, R76, UR45 ;  /* 0x0000002d4c367c20 */ /* 0x000fe20008410000 */
[----:B------:R-:W-:Y:S01]  /*5630*/  FMNMX.FTZ R38, R75, R38, !PT ;  /* 0x000000264b267209 */ /* 0x000fe20007810000 */
[----:B------:R-:W-:Y:S01]  /*5640*/  UIADD3 UR6, UR6, 0x380, URZ ;  /* 0x0000038006067890 */ /* 0x000fe2000fffe03f */
[----:B------:R-:W-:-:S02]  /*5650*/  ISETP.GT.AND P4, PT, R40, 0x41, PT ;  /* 0x000000412800780c */ /* 0x000fc40003f84270 */
[----:B------:R-:W-:Y:S01]  /*5660*/  FSEL R49, R49, -INF , P3 ;  /* 0xff80000031317808 */ /* 0x000fe20001800000 */
[----:B------:R-:W-:Y:S01]  /*5670*/  MUFU.TANH R54, R54 ;  /* 0x0000003600367308 */ /* 0x000fe20000002400 */
        /* <DEDUP_REMOVED lines=26> */
[----:B0-----:R-:W-:Y:S02]  /*5820*/  FSEL R55, R8, -INF , P4 ;  /* 0xff80000008377808 */ /* 0x001fe40002000000 */
[----:B------:R-:W-:Y:S02]  /*5830*/  FMNMX.FTZ R38, R53, R38, !PT ;  /* 0x0000002635267209 */ /* 0x000fe40007810000 */
[----:B------:R-:W-:-:S02]  /*5840*/  ISETP.GT.AND P4, PT, R40, 0x69, PT ;  /* 0x000000692800780c */ /* 0x000fc40003f84270 */
[----:B------:R-:W-:Y:S02]  /*5850*/  FSEL R59, R78, -INF , P3 ;  /* 0xff8000004e3b7808 */ /* 0x000fe40001800000 */
[----:B------:R-:W-:Y:S02]  /*5860*/  FMNMX.FTZ R38, R55, R38, !PT ;  /* 0x0000002637267209 */ /* 0x000fe40007810000 */
[----:B------:R-:W-:Y:S02]  /*5870*/  ISETP.GT.AND P3, PT, R40, 0x70, PT ;  /* 0x000000702800780c */ /* 0x000fe40003f64270 */
[----:B------:R-:W-:Y:S02]  /*5880*/  FSEL R67, R79, -INF , P4 ;  /* 0xff8000004f437808 */ /* 0x000fe40002000000 */
[----:B------:R-:W-:Y:S01]  /*5890*/  FMNMX.FTZ R8, R59, R38, !PT ;  /* 0x000000263b087209 */ /* 0x000fe20007810000 */
[----:B------:R-:W-:Y:S01]  /*58a0*/  FMUL.FTZ R38, R60, UR45 ;  /* 0x0000002d3c267c20 */ /* 0x000fe20008410000 */
[----:B------:R-:W-:Y:S01]  /*58b0*/  ISETP.GT.AND P4, PT, R40, 0x71, PT ;  /* 0x000000712800780c */ /* 0x000fe20003f84270 */
[----:B------:R-:W-:Y:S01]  /*58c0*/  FMUL.FTZ R60, R81, UR45 ;  /* 0x0000002d513c7c20 */ /* 0x000fe20008410000 */
[----:B------:R-:W-:-:S02]  /*58d0*/  FSEL R57, R57, -INF , P3 ;  /* 0xff80000039397808 */ /* 0x000fc40001800000 */
[----:B------:R-:W-:Y:S01]  /*58e0*/  FMNMX.FTZ R8, R67, R8, !PT ;  /* 0x0000000843087209 */ /* 0x000fe20007810000 */
[----:B------:R-:W0:Y:S01]  /*58f0*/  MUFU.TANH R38, R38 ;  /* 0x0000002600267308 */ /* 0x000e220000002400 */
[C---:B------:R-:W-:Y:S02]  /*5900*/  ISETP.GT.AND P3, PT, R40.reuse, 0x78, PT ;  /* 0x000000782800780c */ /* 0x040fe40003f64270 */
[----:B------:R-:W-:Y:S02]  /*5910*/  FSEL R63, R63, -INF , P4 ;  /* 0xff8000003f3f7808 */ /* 0x000fe40002000000 */
[----:B------:R-:W-:Y:S02]  /*5920*/  FMNMX.FTZ R8, R57, R8, !PT ;  /* 0x0000000839087209 */ /* 0x000fe40007810000 */
[----:B------:R-:W-:Y:S01]  /*5930*/  ISETP.GT.AND P4, PT, R40, 0x79, PT ;  /* 0x000000792800780c */ /* 0x000fe20003f84270 */
[----:B------:R-:W-:Y:S01]  /*5940*/  FMUL.FTZ R40, R61, UR45 ;  /* 0x0000002d3d287c20 */ /* 0x000fe20008410000 */
[----:B------:R-:W-:Y:S01]  /*5950*/  FSEL R61, R86, -INF , P3 ;  /* 0xff800000563d7808 */ /* 0x000fe20001800000 */
[----:B------:R-:W-:Y:S01]  /*5960*/  MUFU.TANH R60, R60 ;  /* 0x0000003c003c7308 */ /* 0x000fe20000002400 */
[----:B------:R-:W-:-:S02]  /*5970*/  FMNMX.FTZ R8, R63, R8, !PT ;  /* 0x000000083f087209 */ /* 0x000fc40007810000 */
[----:B------:R-:W-:Y:S02]  /*5980*/  FSEL R71, R71, -INF , P4 ;  /* 0xff80000047477808 */ /* 0x000fe40002000000 */
[----:B------:R-:W-:Y:S02]  /*5990*/  FMNMX.FTZ R8, R61, R8, !PT ;  /* 0x000000083d087209 */ /* 0x000fe40007810000 */
[----:B------:R-:W-:Y:S01]  /*59a0*/  ISETP.GT.AND P4, PT, R66, RZ, PT ;  /* 0x000000ff4200720c */ /* 0x000fe20003f84270 */
[----:B------:R-:W1:Y:S01]  /*59b0*/  MUFU.TANH R40, R40 ;  /* 0x0000002800287308 */ /* 0x000e620000002400 */
[----:B------:R-:W-:Y:S02]  /*59c0*/  FMNMX.FTZ R8, R71, R8, !PT ;  /* 0x0000000847087209 */ /* 0x000fe40007810000 */
[----:B------:R-:W-:Y:S02]  /*59d0*/  FSEL R36, R10, -INF , P4 ;  /* 0xff8000000a247808 */ /* 0x000fe40002000000 */
[----:B------:R-:W-:Y:S01]  /*59e0*/  ISETP.GT.AND P4, PT, R66, 0x8, PT ;  /* 0x000000084200780c */ /* 0x000fe20003f84270 */
[----:B------:R-:W2:Y:S01]  /*59f0*/  SHFL.BFLY PT, R9, R8, 0x2, 0x1f ;  /* 0x0c401f0008097f89 */ /* 0x000ea200000e0000 */
[----:B------:R-:W-:-:S02]  /*5a00*/  FSEL R79, R24, -INF , P5 ;  /* 0xff800000184f7808 */ /* 0x000fc40002800000 */
[----:B------:R-:W-:Y:S02]  /*5a10*/  FSEL R13, R13, -INF , P4 ;  /* 0xff8000000d0d7808 */ /* 0x000fe40002000000 */
[C---:B------:R-:W-:Y:S02]  /*5a20*/  ISETP.GT.AND P4, PT, R66.reuse, 0x10, PT ;  /* 0x000000104200780c */ /* 0x040fe40003f84270 */
[C---:B------:R-:W-:Y:S02]  /*5a30*/  ISETP.GT.AND P5, PT, R66.reuse, 0x29, PT ;  /* 0x000000294200780c */ /* 0x040fe40003fa4270 */
[----:B------:R-:W-:Y:S02]  /*5a40*/  FSEL R15, R15, -INF , P4 ;  /* 0xff8000000f0f7808 */ /* 0x000fe40002000000 */
[----:B------:R-:W-:Y:S02]  /*5a50*/  ISETP.GT.AND P4, PT, R66, 0x18, PT ;  /* 0x000000184200780c */ /* 0x000fe40003f84270 */
[----:B------:R-:W-:-:S02]  /*5a60*/  FSEL R27, R27, -INF , P5 ;  /* 0xff8000001b1b7808 */ /* 0x000fc40002800000 */
[----:B------:R-:W-:Y:S02]  /*5a70*/  FSEL R21, R21, -INF , P4 ;  /* 0xff80000015157808 */ /* 0x000fe40002000000 */
[C---:B------:R-:W-:Y:S02]  /*5a80*/  ISETP.GT.AND P4, PT, R66.reuse, 0x20, PT ;  /* 0x000000204200780c */ /* 0x040fe40003f84270 */
[C---:B------:R-:W-:Y:S02]  /*5a90*/  ISETP.GT.AND P5, PT, R66.reuse, 0x31, PT ;  /* 0x000000314200780c */ /* 0x040fe40003fa4270 */
[----:B------:R-:W-:Y:S02]  /*5aa0*/  FSEL R25, R25, -INF , P4 ;  /* 0xff80000019197808 */ /* 0x000fe40002000000 */
[----:B------:R-:W-:Y:S02]  /*5ab0*/  ISETP.GT.AND P4, PT, R66, 0x28, PT ;  /* 0x000000284200780c */ /* 0x000fe40003f84270 */
[----:B--2---:R-:W-:-:S02]  /*5ac0*/  FMNMX.FTZ R9, R8, R9, !PT ;  /* 0x0000000908097209 */ /* 0x004fc40007810000 */
[----:B------:R-:W2:Y:S01]  /*5ad0*/  LDC R8, c[0x0][0x988] ;  /* 0x00026200ff087b82 */ /* 0x000ea20000000800 */
[----:B------:R-:W-:Y:S02]  /*5ae0*/  FSEL R81, R26, -INF , P4 ;  /* 0xff8000001a517808 */ /* 0x000fe40002000000 */
[----:B------:R-:W3:Y:S01]  /*5af0*/  SHFL.BFLY PT, R62, R9, 0x1, 0x1f ;  /* 0x0c201f00093e7f89 */ /* 0x000ee200000e0000 */
[----:B------:R-:W-:Y:S02]  /*5b00*/  WARPGROUP.DEPBAR.LE gsb0, 0x0 ;  /* 0x00008000000079c5 */ /* 0x000fe40000010000 */
[----:B------:R-:W-:Y:S01]  /*5b10*/  WARPGROUP.ARRIVE ;  /* 0x00000000000079c5 */ /* 0x000fe20000000000 */
[----:B------:R-:W-:Y:S02]  /*5b20*/  ISETP.GT.AND P4, PT, R66, 0x30, PT ;  /* 0x000000304200780c */ /* 0x000fe40003f84270 */
[----:B------:R-:W-:Y:S02]  /*5b30*/  FSEL R83, R28, -INF , P5 ;  /* 0xff8000001c537808 */ /* 0x000fe40002800000 */
[----:B------:R-:W-:Y:S01]  /*5b40*/  FSEL R29, R29, -INF , P4 ;  /* 0xff8000001d1d7808 */ /* 0x000fe20002000000 */
[----:B------:R-:W-:Y:S01]  /*5b50*/  HGMMA.64x128x16.F32 R88, R160, gdesc[UR8].tnspB, R88, gsb0 ;  /* 0x41e00008a0587df0 */ /* 0x000fe20008000858 */
[----:B------:R-:W-:-:S02]  /*5b60*/  ISETP.GT.AND P4, PT, R66, 0x38, PT ;  /* 0x000000384200780c */ /* 0x000fc40003f84270 */
[C---:B------:R-:W-:Y:S02]  /*5b70*/  ISETP.GT.AND P5, PT, R66.reuse, 0x39, PT ;  /* 0x000000394200780c */ /* 0x040fe40003fa4270 */
[----:B------:R-:W-:Y:S02]  /*5b80*/  FSEL R31, R31, -INF , P4 ;  /* 0xff8000001f1f7808 */ /* 0x000fe40002000000 */
[----:B------:R-:W-:Y:S02]  /*5b90*/  ISETP.GT.AND P4, PT, R66, 0x40, PT ;  /* 0x000000404200780c */ /* 0x000fe40003f84270 */
[----:B------:R-:W-:Y:S02]  /*5ba0*/  FSEL R85, R30, -INF , P5 ;  /* 0xff8000001e557808 */ /* 0x000fe40002800000 */
[----:B------:R-:W-:Y:S02]  /*5bb0*/  ISETP.GT.AND P5, PT, R66, 0x41, PT ;  /* 0x000000414200780c */ /* 0x000fe40003fa4270 */
[----:B------:R-:W-:-:S02]  /*5bc0*/  FSEL R159, R32, -INF , P4 ;  /* 0xff800000209f7808 */ /* 0x000fc40002000000 */
[----:B---3--:R-:W-:Y:S01]  /*5bd0*/  FMNMX.FTZ R9, R9, R62, !PT ;  /* 0x0000003e09097209 */ /* 0x008fe20007810000 */
[----:B------:R-:W-:Y:S01]  /*5be0*/  FMUL.FTZ R62, R84, UR45 ;  /* 0x0000002d543e7c20 */ /* 0x000fe20008410000 */
[C---:B------:R-:W-:Y:S02]  /*5bf0*/  ISETP.GT.AND P4, PT, R66.reuse, 0x48, PT ;  /* 0x000000484200780c */ /* 0x040fe40003f84270 */
[C---:B------:R-:W-:Y:S01]  /*5c00*/  FSETP.NEU.FTZ.AND P3, PT, R9.reuse, -INF , PT ;  /* 0xff8000000900780b */ /* 0x040fe20003f7d000 */
[----:B--2---:R-:W-:Y:S01]  /*5c10*/  FMUL.FTZ R68, R9, R8 ;  /* 0x0000000809447220 */ /* 0x004fe20000410000 */
[----:B------:R-:W-:Y:S01]  /*5c20*/  FSEL R33, R33, -INF , P5 ;  /* 0xff80000021217808 */ /* 0x000fe20002800000 */
[----:B------:R-:W2:Y:S01]  /*5c30*/  MUFU.TANH R62, R62 ;  /* 0x0000003e003e7308 */ /* 0x000ea20000002400 */
[----:B------:R-:W-:Y:S02]  /*5c40*/  ISETP.GT.AND P5, PT, R66, 0x49, PT ;  /* 0x000000494200780c */ /* 0x000fe40003fa4270 */
[----:B------:R-:W-:-:S02]  /*5c50*/  FSEL R34, R68, RZ, P3 ;  /* 0x000000ff44227208 */ /* 0x000fc40001800000 */
[----:B------:R-:W-:Y:S02]  /*5c60*/  FMNMX.FTZ R68, R36, R5, !PT ;  /* 0x0000000524447209 */ /* 0x000fe40007810000 */
[----:B0-----:R-:W-:Y:S01]  /*5c70*/  FSEL R87, R38, -INF , P4 ;  /* 0xff80000026577808 */ /* 0x001fe20002000000 */
[--C-:B------:R-:W-:Y:S01]  /*5c80*/  FFMA.FTZ R24, R175, R8, -R34.reuse ;  /* 0x00000008af187223 */ /* 0x100fe20000010822 */
[----:B------:R-:W-:Y:S01]  /*5c90*/  FMNMX.FTZ R68, R65, R68, !PT ;  /* 0x0000004441447209 */ /* 0x000fe20007810000 */
[-CC-:B------:R-:W-:Y:S01]  /*5ca0*/  FFMA.FTZ R175, R171, R8.reuse, -R34.reuse ;  /* 0x00000008abaf7223 */ /* 0x180fe20000010822 */
[----:B------:R-:W-:Y:S01]  /*5cb0*/  ISETP.GT.AND P4, PT, R66, 0x50, PT ;  /* 0x000000504200780c */ /* 0x000fe20003f84270 */
[--C-:B------:R-:W-:Y:S01]  /*5cc0*/  FFMA.FTZ R20, R199, R8, -R34.reuse ;  /* 0x00000008c7147223 */ /* 0x100fe20000010822 */
[----:B------:R-:W-:Y:S01]  /*5cd0*/  FMNMX.FTZ R68, R13, R68, !PT ;  /* 0x000000440d447209 */ /* 0x000fe20007810000 */
[-CC-:B------:R-:W-:Y:S01]  /*5ce0*/  FFMA.FTZ R14, R201, R8.reuse, -R34.reuse ;  /* 0x00000008c90e7223 */ /* 0x180fe20000010822 */
[----:B-1----:R-:W-:Y:S01]  /*5cf0*/  FSEL R157, R40, -INF , P5 ;  /* 0xff800000289d7808 */ /* 0x002fe20002800000 */
        /* <DEDUP_REMOVED lines=40> */
[----:B------:R-:W-:Y:S01]  /*5f80*/  IMAD.U32 R52, RZ, RZ, UR37 ;  /* 0x00000025ff347e24 */ /* 0x000fe2000f8e00ff */
[----:B------:R-:W-:Y:S01]  /*5f90*/  FMNMX.FTZ R68, R83, R68, !PT ;  /* 0x0000004453447209 */ /* 0x000fe20007810000 */
[----:B------:R-:W-:Y:S01]  /*5fa0*/  MUFU.EX2 R183, R183 ;  /* 0x000000b700b77308 */ /* 0x000fe20000000800 */
[----:B------:R-:W-:Y:S01]  /*5fb0*/  ISETP.GT.AND P4, PT, R66, 0x68, PT ;  /* 0x000000684200780c */ /* 0x000fe20003f84270 */
[--C-:B------:R-:W-:Y:S01]  /*5fc0*/  FFMA.FTZ R153, R49, R8, -R34.reuse ;  /* 0x0000000831997223 */ /* 0x100fe20000010822 */
[----:B------:R-:W-:Y:S01]  /*5fd0*/  FMNMX.FTZ R68, R31, R68, !PT ;  /* 0x000000441f447209 */ /* 0x000fe20007810000 */
[-CC-:B------:R-:W-:Y:S01]  /*5fe0*/  FFMA.FTZ R38, R35, R8.reuse, -R34.reuse ;  /* 0x0000000823267223 */ /* 0x180fe20000010822 */
[----:B------:R-:W-:Y:S01]  /*5ff0*/  FSEL R205, R50, -INF , P5 ;  /* 0xff80000032cd7808 */ /* 0x000fe20002800000 */
[--C-:B------:R-:W-:Y:S01]  /*6000*/  FFMA.FTZ R35, R45, R8, -R34.reuse ;  /* 0x000000082d237223 */ /* 0x100fe20000010822 */
        /* <DEDUP_REMOVED lines=11> */
[----:B------:R-:W-:Y:S01]  /*60c0*/  FFMA.FTZ R49, R61, R8, -R34 ;  /* 0x000000083d317223 */ /* 0x000fe20000010822 */
[----:B------:R-:W-:Y:S01]  /*60d0*/  FMNMX.FTZ R68, R87, R68, !PT ;  /* 0x0000004457447209 */ /* 0x000fe20007810000 */
[----:B------:R-:W-:Y:S01]  /*60e0*/  IMAD.U32 R54, RZ, RZ, UR44 ;  /* 0x0000002cff367e24 */ /* 0x000fe2000f8e00ff */
[----:B------:R-:W-:Y:S01]  /*60f0*/  FSEL R209, R56, -INF , P5 ;  /* 0xff80000038d17808 */ /* 0x000fe20002800000 */
[----:B------:R-:W-:Y:S01]  /*6100*/  UMOV UR44, UR37 ;  /* 0x00000025002c7c82 */ /* 0x000fe20008000000 */
[----:B------:R-:W-:Y:S01]  /*6110*/  FMNMX.FTZ R68, R157, R68, !PT ;  /* 0x000000449d447209 */ /* 0x000fe20007810000 */
[----:B------:R-:W-:Y:S01]  /*6120*/  MUFU.EX2 R14, R14 ;  /* 0x0000000e000e7308 */ /* 0x000fe20000000800 */
[----:B------:R-:W-:-:S02]  /*6130*/  ISETP.GT.AND P5, PT, R66, 0x71, PT ;  /* 0x000000714200780c */ /* 0x000fc40003fa4270 */
[----:B------:R-:W-:Y:S02]  /*6140*/  FMNMX.FTZ R68, R171, R68, !PT ;  /* 0x00000044ab447209 */ /* 0x000fe40007810000 */
[----:B------:R-:W-:Y:S02]  /*6150*/  FSEL R75, R58, -INF , P4 ;  /* 0xff8000003a4b7808 */ /* 0x000fe40002000000 */
[----:B------:R-:W-:Y:S01]  /*6160*/  FMNMX.FTZ R68, R199, R68, !PT ;  /* 0x00000044c7447209 */ /* 0x000fe20007810000 */
[----:B------:R-:W-:Y:S01]  /*6170*/  MUFU.EX2 R179, R179 ;  /* 0x000000b300b37308 */ /* 0x000fe20000000800 */
[----:B------:R-:W-:Y:S02]  /*6180*/  ISETP.GT.AND P4, PT, R66, 0x78, PT ;  /* 0x000000784200780c */ /* 0x000fe40003f84270 */
[----:B------:R-:W-:Y:S02]  /*6190*/  FMNMX.FTZ R68, R201, R68, !PT ;  /* 0x00000044c9447209 */ /* 0x000fe40007810000 */
[----:B------:R-:W-:-:S02]  /*61a0*/  FSEL R211, R60, -INF , P5 ;  /* 0xff8000003cd37808 */ /* 0x000fc40002800000 */
[----:B------:R-:W-:Y:S01]  /*61b0*/  FMNMX.FTZ R68, R203, R68, !PT ;  /* 0x00000044cb447209 */ /* 0x000fe20007810000 */
[----:B------:R-:W-:Y:S01]  /*61c0*/  MUFU.EX2 R20, R20 ;  /* 0x0000001400147308 */ /* 0x000fe20000000800 */
[----:B------:R-:W-:Y:S02]  /*61d0*/  ISETP.GT.AND P5, PT, R66, 0x79, PT ;  /* 0x000000794200780c */ /* 0x000fe40003fa4270 */
[----:B------:R-:W-:Y:S02]  /*61e0*/  FMNMX.FTZ R68, R155, R68, !PT ;  /* 0x000000449b447209 */ /* 0x000fe40007810000 */
[----:B--2---:R-:W-:Y:S02]  /*61f0*/  FSEL R213, R62, -INF , P4 ;  /* 0xff8000003ed57808 */ /* 0x004fe40002000000 */
[----:B------:R-:W-:Y:S01]  /*6200*/  FMNMX.FTZ R68, R205, R68, !PT ;  /* 0x00000044cd447209 */ /* 0x000fe20007810000 */
[----:B------:R-:W-:Y:S01]  /*6210*/  MUFU.EX2 R173, R173 ;  /* 0x000000ad00ad7308 */ /* 0x000fe20000000800 */
[----:B------:R-:W-:-:S02]  /*6220*/  FSEL R215, R64, -INF , P5 ;  /* 0xff80000040d77808 */ /* 0x000fc40002800000 */
[----:B------:R-:W-:Y:S02]  /*6230*/  FMNMX.FTZ R68, R207, R68, !PT ;  /* 0x00000044cf447209 */ /* 0x000fe40007810000 */
[----:B------:R-:W-:Y:S02]  /*6240*/  FSEL R53, R9, RZ, P3 ;  /* 0x000000ff09357208 */ /* 0x000fe40001800000 */
[----:B------:R-:W-:Y:S01]  /*6250*/  FMNMX.FTZ R68, R209, R68, !PT ;  /* 0x00000044d1447209 */ /* 0x000fe20007810000 */
[----:B------:R-:W-:Y:S01]  /*6260*/  MUFU.EX2 R24, R24 ;  /* 0x0000001800187308 */ /* 0x000fe20000000800 */
[----:B------:R-:W-:Y:S01]  /*6270*/  @!P1 LEA R52, R52, UR38, 0x3 ;  /* 0x0000002634349c11 */ /* 0x000fe2000f8e18ff */
[----:B------:R-:W-:Y:S01]  /*6280*/  FADD.FTZ R53, -R53, R6 ;  /* 0x0000000635357221 */ /* 0x000fe20000010100 */
[----:B------:R-:W-:Y:S02]  /*6290*/  FMNMX.FTZ R68, R75, R68, !PT ;  /* 0x000000444b447209 */ /* 0x000fe40007810000 */
[----:B------:R-:W-:Y:S01]  /*62a0*/  @!P1 LEA R54, R54, UR38, 0x3 ;  /* 0x0000002636369c11 */ /* 0x000fe2000f8e18ff */
[----:B------:R-:W-:-:S02]  /*62b0*/  WARPGROUP.DEPBAR.LE gsb0, 0x0 ;  /* 0x00008000000079c5 */ /* 0x000fc40000010000 */
[----:B------:R-:W-:Y:S01]  /*62c0*/  WARPGROUP.ARRIVE ;  /* 0x00000000000079c5 */ /* 0x000fe20000000000 */
[----:B------:R-:W-:Y:S01]  /*62d0*/  FMNMX.FTZ R68, R211, R68, !PT ;  /* 0x00000044d3447209 */ /* 0x000fe20007810000 */
[----:B------:R-:W-:Y:S01]  /*62e0*/  FMUL.FTZ R53, R53, R8 ;  /* 0x0000000835357220 */ /* 0x000fe20000410000 */
[----:B------:R-:W-:Y:S01]  /*62f0*/  @!P1 VIADD R52, R52, 0x28840 ;  /* 0x0002884034349836 */ /* 0x000fe20000000000 */
[----:B------:R-:W-:Y:S01]  /*6300*/  MUFU.EX2 R175, R175 ;  /* 0x000000af00af7308 */ /* 0x000fe20000000800 */
[----:B------:R-:W-:Y:S01]  /*6310*/  FMNMX.FTZ R68, R213, R68, !PT ;  /* 0x00000044d5447209 */ /* 0x000fe20007810000 */
[----:B------:R-:W-:Y:S01]  /*6320*/  HGMMA.64x128x16.F32 R88, R164, gdesc[UR4].tnspB, R88, gsb0 ;  /* 0x41e00004a4587df0 */ /* 0x000fe20008000858 */
[C---:B------:R-:W-:Y:S01]  /*6330*/  ISETP.GT.AND P3, PT, R4.reuse, R7, PT ;  /* 0x000000070400720c */ /* 0x040fe20003f64270 */
[----:B------:R-:W-:Y:S01]  /*6340*/  VIADD R4, R4, 0xffffffff ;  /* 0xffffffff04047836 */ /* 0x000fe20000000000 */
[----:B------:R-:W-:Y:S02]  /*6350*/  FMNMX.FTZ R68, R215, R68, !PT ;  /* 0x00000044d7447209 */ /* 0x000fe40007810000 */
[----:B------:R-:W-:Y:S01]  /*6360*/  @!P1 PRMT R52, RZ, 0x654, R52 ;  /* 0x00000654ff349816 */ /* 0x000fe20000000034 */
        /* <DEDUP_REMOVED lines=11> */
[----:B------:R-:W-:-:S06]  /*6420*/  FFMA.FTZ R47, R57, R8, -R34 ;  /* 0x00000008392f7223 */ /* 0x000fcc0000010822 */
[----:B------:R-:W-:Y:S01]  /*6430*/  MUFU.EX2 R35, R35 ;  /* 0x0000002300237308 */ /* 0x000fe20000000800 */
[-CC-:B------:R-:W-:Y:S01]  /*6440*/  FFMA.FTZ R48, R63, R8.reuse, -R34.reuse ;  /* 0x000000083f307223 */ /* 0x180fe20000010822 */
[C---:B------:R-:W-:Y:S01]  /*6450*/  FSETP.NEU.FTZ.AND P4, PT, R11.reuse, -INF , PT ;  /* 0xff8000000b00780b */ /* 0x040fe20003f9d000 */
[-C--:B------:R-:W-:Y:S01]  /*6460*/  FMUL.FTZ R50, R11, R8.reuse ;  /* 0x000000080b327220 */ /* 0x080fe20000410000 */
[----:B------:R-:W-:Y:S02]  /*6470*/  FFMA.FTZ R34, R71, R8, -R34 ;  /* 0x0000000847227223 */ /* 0x000fe40000010822 */
[----:B------:R-:W-:Y:S02]  /*6480*/  FSEL R6, R11, RZ, P4 ;  /* 0x000000ff0b067208 */ /* 0x000fe40002000000 */
[----:B------:R-:W-:Y:S01]  /*6490*/  FSEL R50, R50, RZ, P4 ;  /* 0x000000ff32327208 */ /* 0x000fe20002000000 */
[----:B------:R-:W-:Y:S02]  /*64a0*/  MUFU.EX2 R40, R40 ;  /* 0x0000002800287308 */ /* 0x000fe40000000800 */
[----:B------:R-:W-:-:S02]  /*64b0*/  FADD.FTZ R5, -R6, R5 ;  /* 0x0000000506057221 */ /* 0x000fc40000010100 */
[-CC-:B------:R-:W-:Y:S01]  /*64c0*/  FFMA.FTZ R180, R36, R8.reuse, -R50.reuse ;  /* 0x0000000824b47223 */ /* 0x180fe20000010832 */
[-CC-:B------:R-:W-:Y:S01]  /*64d0*/  FFMA.FTZ R51, R65, R8.reuse, -R50.reuse ;  /* 0x0000000841337223 */ /* 0x180fe20000010832 */
[-C--:B------:R-:W-:Y:S01]  /*64e0*/  FMUL.FTZ R5, R5, R8.reuse ;  /* 0x0000000805057220 */ /* 0x080fe20000410000 */
[-CC-:B------:R-:W-:Y:S01]  /*64f0*/  FFMA.FTZ R182, R13, R8.reuse, -R50.reuse ;  /* 0x000000080db67223 */ /* 0x180fe20000010832 */
[----:B------:R-:W0:Y:S01]  /*6500*/  MUFU.EX2 R6, R53 ;  /* 0x0000003500067308 */ /* 0x000e220000000800 */
[-CC-:B------:R-:W-:Y:S01]  /*6510*/  FFMA.FTZ R13, R69, R8.reuse, -R50.reuse ;  /* 0x00000008450d7223 */ /* 0x180fe20000010832 */
[-CC-:B------:R-:W-:Y:S01]  /*6520*/  FFMA.FTZ R176, R15, R8.reuse, -R50.reuse ;  /* 0x000000080fb07223 */ /* 0x180fe20000010832 */
[----:B------:R-:W-:Y:S01]  /*6530*/  IADD3 R36, -R198, 0xb, RZ ;  /* 0x0000000bc6247810 */ /* 0x000fe20007ffe1ff */
        /* <DEDUP_REMOVED lines=11> */
[--C-:B------:R-:W-:Y:S01]  /*65f0*/  FFMA.FTZ R31, R85, R8, -R50.reuse ;  /* 0x00000008551f7223 */ /* 0x100fe20000010832 */
[----:B------:R-:W1:Y:S01]  /*6600*/  MUFU.EX2 R5, R5 ;  /* 0x0000000500057308 */ /* 0x000e620000000800 */
[----:B0-----:R-:W-:Y:S01]  /*6610*/  FFMA.FTZ R53, R6, R0, R181 ;  /* 0x0000000006357223 */ /* 0x001fe200000100b5 */
[-CC-:B------:R-:W-:Y:S01]  /*6620*/  FFMA.FTZ R152, R159, R8.reuse, -R50.reuse ;  /* 0x000000089f987223 */ /* 0x180fe20000010832 */
[-CC-:B------:R-:W-:Y:S01]  /*6630*/  FFMA.FTZ R33, R33, R8.reuse, -R50.reuse ;  /* 0x0000000821217223 */ /* 0x180fe20000010832 */
[-CC-:B------:R-:W-:Y:S01]  /*6640*/  FFMA.FTZ R154, R87, R8.reuse, -R50.reuse ;  /* 0x00000008579a7223 */ /* 0x180fe20000010832 */
[C---:B------:R-:W-:Y:S01]  /*6650*/  FADD.FTZ R0, R10.reuse, R53 ;  /* 0x000000350a007221 */ /* 0x040fe20000010000 */
[----:B------:R-:W-:Y:S01]  /*6660*/  F2FP.F16.F32.PACK_AB R181, R10, R181 ;  /* 0x000000b50ab5723e */ /* 0x000fe200000000ff */
[-C--:B------:R-:W-:Y:S01]  /*6670*/  FFMA.FTZ R156, R171, R8.reuse, -R50 ;  /* 0x00000008ab9c7223 */ /* 0x080fe20000010832 */
[----:B------:R-:W0:Y:S01]  /*6680*/  MUFU.EX2 R51, R51 ;  /* 0x0000003300337308 */ /* 0x000e220000000800 */
[----:B------:R-:W-:Y:S01]  /*6690*/  FADD.FTZ R53, R183, R0 ;  /* 0x00000000b7357221 */ /* 0x000fe20000010000 */
[-CC-:B------:R-:W-:Y:S01]  /*66a0*/  FFMA.FTZ R158, R201, R8.reuse, -R50.reuse ;  /* 0x00000008c99e7223 */ /* 0x180fe20000010832 */
[-CC-:B------:R-:W-:Y:S01]  /*66b0*/  FFMA.FTZ R203, R203, R8.reuse, -R50.reuse ;  /* 0x00000008cbcb7223 */ /* 0x180fe20000010832 */
[-CC-:B------:R-:W-:Y:S01]  /*66c0*/  FFMA.FTZ R155, R155, R8.reuse, -R50.reuse ;  /* 0x000000089b9b7223 */ /* 0x180fe20000010832 */
[C---:B------:R-:W-:Y:S01]  /*66d0*/  FADD.FTZ R0, R12.reuse, R53 ;  /* 0x000000350c007221 */ /* 0x040fe20000010000 */
[-CC-:B------:R-:W-:Y:S01]  /*66e0*/  FFMA.FTZ R53, R199, R8.reuse, -R50.reuse ;  /* 0x00000008c7357223 */ /* 0x180fe20000010832 */
[-CC-:B------:R-:W-:Y:S01]  /*66f0*/  FFMA.FTZ R205, R205, R8.reuse, -R50.reuse ;  /* 0x00000008cdcd7223 */ /* 0x180fe20000010832 */
[----:B------:R-:W2:Y:S01]  /*6700*/  MUFU.EX2 R182, R182 ;  /* 0x000000b600b67308 */ /* 0x000ea20000000800 */
[-CC-:B------:R-:W-:Y:S01]  /*6710*/  FFMA.FTZ R207, R207, R8.reuse, -R50.reuse ;  /* 0x00000008cfcf7223 */ /* 0x180fe20000010832 */
[-CC-:B------:R-:W-:Y:S01]  /*6720*/  FFMA.FTZ R209, R209, R8.reuse, -R50.reuse ;  /* 0x00000008d1d17223 */ /* 0x180fe20000010832 */
[-CC-:B------:R-:W-:Y:S01]  /*6730*/  FFMA.FTZ R75, R75, R8.reuse, -R50.reuse ;  /* 0x000000084b4b7223 */ /* 0x180fe20000010832 */
[-CC-:B------:R-:W-:Y:S01]  /*6740*/  FFMA.FTZ R211, R211, R8.reuse, -R50.reuse ;  /* 0x00000008d3d37223 */ /* 0x180fe20000010832 */
[----:B------:R-:W-:Y:S01]  /*6750*/  FFMA.FTZ R213, R213, R8, -R50 ;  /* 0x00000008d5d57223 */ /* 0x000fe20000010832 */
[----:B------:R-:W-:-:S02]  /*6760*/  F2FP.F16.F32.PACK_AB R183, R12, R183 ;  /* 0x000000b70cb7723e */ /* 0x000fc400000000ff */
[----:B------:R-:W3:Y:S01]  /*6770*/  MUFU.EX2 R13, R13 ;  /* 0x0000000d000d7308 */ /* 0x000ee20000000800 */
[----:B------:R-:W-:-:S07]  /*6780*/  F2FP.F16.F32.PACK_AB R171, R41, R30 ;  /* 0x0000001e29ab723e */ /* 0x000fce00000000ff */
[----:B------:R-:W4:Y:S08]  /*6790*/  MUFU.EX2 R176, R176 ;  /* 0x000000b000b07308 */ /* 0x000f300000000800 */
[----:B------:R-:W5:Y:S01]  /*67a0*/  MUFU.EX2 R15, R15 ;  /* 0x0000000f000f7308 */ /* 0x000f620000000800 */
[----:B------:R-:W-:Y:S02]  /*67b0*/  WARPGROUP.DEPBAR.LE gsb0, 0x0 ;  /* 0x00008000000079c5 */ /* 0x000fe40000010000 */
[----:B------:R2:W-:Y:S06]  /*67c0*/  BAR.ARV R36, 0x100 ;  /* 0x000400240000751d */ /* 0x0005ec0000002000 */
[----:B------:R0:W-:Y:S01]  /*67d0*/  @!P1 SYNCS.ARRIVE.TRANS64.RED.A1T0 RZ, [R52+URZ], RZ ;  /* 0x000000ff34ff99a7 */ /* 0x0001e2000810043f */
[----:B------:R-:W5:Y:S01]  /*67e0*/  MUFU.EX2 R178, R178 ;  /* 0x000000b200b27308 */ /* 0x000f620000000800 */
[-C--:B-1----:R-:W-:Y:S01]  /*67f0*/  FMUL.FTZ R88, R88, R5.reuse ;  /* 0x0000000558587220 */ /* 0x082fe20000410000 */
[-C--:B------:R-:W-:Y:S01]  /*6800*/  FMUL.FTZ R89, R89, R5.reuse ;  /* 0x0000000559597220 */ /* 0x080fe20000410000 */
[-C--:B------:R-:W-:Y:S01]  /*6810*/  FMUL.FTZ R92, R92, R5.reuse ;  /* 0x000000055c5c7220 */ /* 0x080fe20000410000 */
[-C--:B------:R-:W-:Y:S01]  /*6820*/  FMUL.FTZ R93, R93, R5.reuse ;  /* 0x000000055d5d7220 */ /* 0x080fe20000410000 */
[-C--:B------:R-:W-:Y:S01]  /*6830*/  FMUL.FTZ R96, R96, R5.reuse ;  /* 0x0000000560607220 */ /* 0x080fe20000410000 */
[----:B------:R-:W-:Y:S01]  /*6840*/  FMUL.FTZ R97, R97, R5 ;  /* 0x0000000561617220 */ /* 0x000fe20000410000 */
[----:B0-----:R-:W-:Y:S01]  /*6850*/  FFMA.FTZ R52, R5, R3, R180 ;  /* 0x0000000305347223 */ /* 0x001fe200000100b4 */
[----:B------:R-:W0:Y:S01]  /*6860*/  MUFU.EX2 R21, R21 ;  /* 0x0000001500157308 */ /* 0x000e220000000800 */
[-CC-:B------:R-:W-:Y:S01]  /*6870*/  FFMA.FTZ R3, R157, R8.reuse, -R50.reuse ;  /* 0x000000089d037223 */ /* 0x180fe20000010832 */
[----:B------:R-:W-:Y:S01]  /*6880*/  FFMA.FTZ R50, R215, R8, -R50 ;  /* 0x00000008d7327223 */ /* 0x000fe20000010832 */
[----:B------:R-:W-:Y:S01]  /*6890*/  FADD.FTZ R55, R51, R52 ;  /* 0x0000003433377221 */ /* 0x000fe20000010000 */
[----:B------:R-:W-:-:S02]  /*68a0*/  @!P1 VIADD R52, R54, 0x28860 ;  /* 0x0002886036349836 */ /* 0x000fc40000000000 */
[-C--:B------:R-:W-:Y:S01]  /*68b0*/  FMUL.FTZ R100, R100, R5.reuse ;  /* 0x0000000564647220 */ /* 0x080fe20000410000 */
[-C--:B------:R-:W-:Y:S01]  /*68c0*/  FMUL.FTZ R101, R101, R5.reuse ;  /* 0x0000000565657220 */ /* 0x080fe20000410000 */
[----:B--2---:R-:W-:Y:S01]  /*68d0*/  FADD.FTZ R36, R182, R55 ;  /* 0x00000037b6247221 */ /* 0x004fe20000010000 */
[----:B------:R-:W1:Y:S01]  /*68e0*/  MUFU.EX2 R172, R172 ;  /* 0x000000ac00ac7308 */ /* 0x000e620000000800 */
[C---:B---3--:R-:W-:Y:S01]  /*68f0*/  F2FP.F16.F32.PACK_AB R182, R13.reuse, R182 ;  /* 0x000000b60db6723e */ /* 0x048fe200000000ff */
[-C--:B------:R-:W-:Y:S01]  /*6900*/  FMUL.FTZ R104, R104, R5.reuse ;  /* 0x0000000568687220 */ /* 0x080fe20000410000 */
[----:B------:R-:W-:Y:S01]  /*6910*/  FADD.FTZ R55, R13, R36 ;  /* 0x000000240d377221 */ /* 0x000fe20000010000 */
[----:B------:R-:W-:Y:S01]  /*6920*/  @!P1 PRMT R52, RZ, 0x654, R52 ;  /* 0x00000654ff349816 */ /* 0x000fe20000000034 */
[-C--:B------:R-:W-:Y:S01]  /*6930*/  FMUL.FTZ R105, R105, R5.reuse ;  /* 0x0000000569697220 */ /* 0x080fe20000410000 */
[-C--:B------:R-:W-:Y:S01]  /*6940*/  FMUL.FTZ R108, R108, R5.reuse ;  /* 0x000000056c6c7220 */ /* 0x080fe20000410000 */
[----:B----4-:R-:W-:Y:S01]  /*6950*/  FADD.FTZ R36, R176, R55 ;  /* 0x00000037b0247221 */ /* 0x010fe20000010000 */
[----:B------:R-:W-:Y:S01]  /*6960*/  FADD.FTZ R55, R177, R0 ;  /* 0x00000000b1377221 */ /* 0x000fe20000010000 */
[----:B------:R-:W2:Y:S01]  /*6970*/  MUFU.EX2 R25, R25 ;  /* 0x0000001900197308 */ /* 0x000ea20000000800 */
[C---:B-----5:R-:W-:Y:S01]  /*6980*/  F2FP.F16.F32.PACK_AB R176, R15.reuse, R176 ;  /* 0x000000b00fb0723e */ /* 0x060fe200000000ff */
[----:B------:R-:W-:Y:S01]  /*6990*/  FADD.FTZ R57, R15, R36 ;  /* 0x000000240f397221 */ /* 0x000fe20000010000 */
[----:B------:R-:W-:Y:S01]  /*69a0*/  FADD.FTZ R0, R14, R55 ;  /* 0x000000370e007221 */ /* 0x000fe20000010000 */
[----:B------:R3:W-:Y:S01]  /*69b0*/  @!P1 SYNCS.ARRIVE.TRANS64.RED.A1T0 RZ, [R52+URZ], RZ ;  /* 0x000000ff34ff99a7 */ /* 0x0007e2000810043f */
[-C--:B------:R-:W-:Y:S01]  /*69c0*/  FMUL.FTZ R109, R109, R5.reuse ;  /* 0x000000056d6d7220 */ /* 0x080fe20000410000 */
[----:B------:R-:W-:Y:S01]  /*69d0*/  FADD.FTZ R36, R178, R57 ;  /* 0x00000039b2247221 */ /* 0x000fe20000010000 */
[----:B------:R-:W-:Y:S01]  /*69e0*/  FADD.FTZ R55, R179, R0 ;  /* 0x00000000b3377221 */ /* 0x000fe20000010000 */
[----:B------:R-:W4:Y:S01]  /*69f0*/  MUFU.EX2 R174, R174 ;  /* 0x000000ae00ae7308 */ /* 0x000f220000000800 */
[-C--:B------:R-:W-:Y:S01]  /*6a00*/  FMUL.FTZ R112, R112, R5.reuse ;  /* 0x0000000570707220 */ /* 0x080fe20000410000 */
[----:B0-----:R-:W-:Y:S01]  /*6a10*/  FADD.FTZ R57, R21, R36 ;  /* 0x0000002415397221 */ /* 0x001fe20000010000 */
[----:B------:R-:W-:Y:S01]  /*6a20*/  FADD.FTZ R0, R20, R55 ;  /* 0x0000003714007221 */ /* 0x000fe20000010000 */
[-C--:B------:R-:W-:Y:S01]  /*6a30*/  FMUL.FTZ R113, R113, R5.reuse ;  /* 0x0000000571717220 */ /* 0x080fe20000410000 */
[-C--:B------:R-:W-:Y:S01]  /*6a40*/  FMUL.FTZ R116, R116, R5.reuse ;  /* 0x0000000574747220 */ /* 0x080fe20000410000 */
[----:B-1----:R-:W-:Y:S01]  /*6a50*/  FADD.FTZ R36, R172, R57 ;  /* 0x00000039ac247221 */ /* 0x002fe20000010000 */
[----:B------:R-:W-:Y:S01]  /*6a60*/  FADD.FTZ R55, R173, R0 ;  /* 0x00000000ad377221 */ /* 0x000fe20000010000 */
[----:B------:R-:W0:Y:S01]  /*6a70*/  MUFU.EX2 R27, R27 ;  /* 0x0000001b001b7308 */ /* 0x000e220000000800 */
[-C--:B------:R-:W-:Y:S01]  /*6a80*/  FMUL.FTZ R117, R117, R5.reuse ;  /* 0x0000000575757220 */ /* 0x080fe20000410000 */
[----:B--2---:R-:W-:Y:S01]  /*6a90*/  FADD.FTZ R57, R25, R36 ;  /* 0x0000002419397221 */ /* 0x004fe20000010000 */
[----:B------:R-:W-:Y:S01]  /*6aa0*/  FADD.FTZ R0, R24, R55 ;  /* 0x0000003718007221 */ /* 0x000fe20000010000 */
[-C--:B------:R-:W-:Y:S01]  /*6ab0*/  FMUL.FTZ R120, R120, R5.reuse ;  /* 0x0000000578787220 */ /* 0x080fe20000410000 */
[-C--:B------:R-:W-:Y:S01]  /*6ac0*/  FMUL.FTZ R121, R121, R5.reuse ;  /* 0x0000000579797220 */ /* 0x080fe20000410000 */
[-C--:B------:R-:W-:Y:S01]  /*6ad0*/  FMUL.FTZ R124, R124, R5.reuse ;  /* 0x000000057c7c7220 */ /* 0x080fe20000410000 */
[----:B------:R-:W-:Y:S01]  /*6ae0*/  FADD.FTZ R55, R175, R0 ;  /* 0x00000000af377221 */ /* 0x000fe20000010000 */
[----:B------:R-:W1:Y:S01]  /*6af0*/  MUFU.EX2 R168, R168 ;  /* 0x000000a800a87308 */ /* 0x000e620000000800 */
[----:B----4-:R-:W-:Y:S01]  /*6b00*/  FADD.FTZ R36, R174, R57 ;  /* 0x00000039ae247221 */ /* 0x010fe20000010000 */
[-C--:B------:R-:W-:Y:S01]  /*6b10*/  FMUL.FTZ R125, R125, R5.reuse ;  /* 0x000000057d7d7220 */ /* 0x080fe20000410000 */
[----:B------:R-:W-:Y:S01]  /*6b20*/  FADD.FTZ R0, R26, R55 ;  /* 0x000000371a007221 */ /* 0x000fe20000010000 */
[-C--:B------:R-:W-:Y:S01]  /*6b30*/  FMUL.FTZ R128, R128, R5.reuse ;  /* 0x0000000580807220 */ /* 0x080fe20000410000 */
[-C--:B------:R-:W-:Y:S01]  /*6b40*/  FMUL.FTZ R129, R129, R5.reuse ;  /* 0x0000000581817220 */ /* 0x080fe20000410000 */
[-C--:B------:R-:W-:Y:S01]  /*6b50*/  FMUL.FTZ R132, R132, R5.reuse ;  /* 0x0000000584847220 */ /* 0x080fe20000410000 */
[----:B------:R-:W-:Y:S01]  /*6b60*/  FADD.FTZ R55, R169, R0 ;  /* 0x00000000a9377221 */ /* 0x000fe20000010000 */
[----:B------:R-:W2:Y:S01]  /*6b70*/  MUFU.EX2 R29, R29 ;  /* 0x0000001d001d7308 */ /* 0x000ea20000000800 */
[----:B0-----:R-:W-:Y:S01]  /*6b80*/  FADD.FTZ R57, R27, R36 ;  /* 0x000000241b397221 */ /* 0x001fe20000010000 */
[-C--:B------:R-:W-:Y:S01]  /*6b90*/  FMUL.FTZ R133, R133, R5.reuse ;  /* 0x0000000585857220 */ /* 0x080fe20000410000 */
[----:B------:R-:W-:Y:S01]  /*6ba0*/  FADD.FTZ R55, R28, R55 ;  /* 0x000000371c377221 */ /* 0x000fe20000010000 */
[-C--:B------:R-:W-:Y:S01]  /*6bb0*/  FMUL.FTZ R136, R136, R5.reuse ;  /* 0x0000000588887220 */ /* 0x080fe20000410000 */
[-C--:B------:R-:W-:Y:S01]  /*6bc0*/  FMUL.FTZ R137, R137, R5.reuse ;  /* 0x0000000589897220 */ /* 0x080fe20000410000 */
[-C--:B------:R-:W-:Y:S01]  /*6bd0*/  FMUL.FTZ R140, R140, R5.reuse ;  /* 0x000000058c8c7220 */ /* 0x080fe20000410000 */
[----:B------:R-:W-:Y:S01]  /*6be0*/  FADD.FTZ R10, R30, R55 ;  /* 0x000000371e0a7221 */ /* 0x000fe20000010000 */
[----:B------:R-:W0:Y:S01]  /*6bf0*/  MUFU.EX2 R170, R170 ;  /* 0x000000aa00aa7308 */ /* 0x000e220000000800 */
[----:B-1----:R-:W-:Y:S01]  /*6c00*/  FADD.FTZ R36, R168, R57 ;  /* 0x00000039a8247221 */ /* 0x002fe20000010000 */
[-C--:B------:R-:W-:Y:S01]  /*6c10*/  FMUL.FTZ R141, R141, R5.reuse ;  /* 0x000000058d8d7220 */ /* 0x080fe20000410000 */
[----:B------:R-:W-:Y:S01]  /*6c20*/  FADD.FTZ R10, R41, R10 ;  /* 0x0000000a290a7221 */ /* 0x000fe20000010000 */
[-C--:B------:R-:W-:Y:S01]  /*6c30*/  FMUL.FTZ R144, R144, R5.reuse ;  /* 0x0000000590907220 */ /* 0x080fe20000410000 */
[-C--:B------:R-:W-:Y:S01]  /*6c40*/  FMUL.FTZ R145, R145, R5.reuse ;  /* 0x0000000591917220 */ /* 0x080fe20000410000 */
[-C--:B------:R-:W-:Y:S01]  /*6c50*/  FMUL.FTZ R148, R148, R5.reuse ;  /* 0x0000000594947220 */ /* 0x080fe20000410000 */
[----:B------:R-:W-:Y:S01]  /*6c60*/  FMUL.FTZ R149, R149, R5 ;  /* 0x0000000595957220 */ /* 0x000fe20000410000 */
        /* <DEDUP_REMOVED lines=25> */
[----:B--2---:R-:W-:Y:S01]  /*6e00*/  FADD.FTZ R0, R152, R13 ;  /* 0x0000000d98007221 */ /* 0x004fe20000010000 */
[----:B------:R-:W-:Y:S01]  /*6e10*/  FADD.FTZ R13, R153, R10 ;  /* 0x0000000a990d7221 */ /* 0x000fe20000010000 */
[-C--:B------:R-:W-:Y:S01]  /*6e20*/  FMUL.FTZ R126, R126, R6.reuse ;  /* 0x000000067e7e7220 */ /* 0x080fe20000410000 */
[-C--:B------:R-:W-:Y:S01]  /*6e30*/  FMUL.FTZ R127, R127, R6.reuse ;  /* 0x000000067f7f7220 */ /* 0x080fe20000410000 */
[-C--:B------:R-:W-:Y:S01]  /*6e40*/  FMUL.FTZ R130, R130, R6.reuse ;  /* 0x0000000682827220 */ /* 0x080fe20000410000 */
[-C--:B------:R-:W-:Y:S01]  /*6e50*/  FMUL.FTZ R131, R131, R6.reuse ;  /* 0x0000000683837220 */ /* 0x080fe20000410000 */
[-C--:B------:R-:W-:Y:S01]  /*6e60*/  FMUL.FTZ R134, R134, R6.reuse ;  /* 0x0000000686867220 */ /* 0x080fe20000410000 */
[----:B------:R-:W2:Y:S01]  /*6e70*/  MUFU.EX2 R3, R3 ;  /* 0x0000000300037308 */ /* 0x000ea20000000800 */
        /* <DEDUP_REMOVED lines=8> */
[----:B-1----:R-:W-:Y:S01]  /*6f00*/  FADD.FTZ R10, R154, R15 ;  /* 0x0000000f9a0a7221 */ /* 0x002fe20000010000 */
[----:B------:R-:W-:Y:S01]  /*6f10*/  FADD.FTZ R13, R40, R13 ;  /* 0x0000000d280d7221 */ /* 0x000fe20000010000 */
        /* <DEDUP_REMOVED lines=8> */
[----:B------:R-:W-:Y:S01]  /*6fa0*/  IMAD.MOV.U32 R6, RZ, RZ, R9 ;  /* 0x000000ffff067224 */ /* 0x000fe200078e0009 */
[----:B------:R-:W-:Y:S01]  /*6fb0*/  F2FP.F16.F32.PACK_AB R177, R14, R177 ;  /* 0x000000b10eb1723e */ /* 0x000fe200000000ff */
[----:B------:R-:W-:Y:S01]  /*6fc0*/  IMAD.MOV.U32 R5, RZ, RZ, R11 ;  /* 0x000000ffff057224 */ /* 0x000fe200078e000b */
[----:B------:R-:W-:-:S02]  /*6fd0*/  F2FP.F16.F32.PACK_AB R180, R51, R180 ;  /* 0x000000b433b4723e */ /* 0x000fc400000000ff */
[----:B------:R-:W2:Y:S01]  /*6fe0*/  MUFU.EX2 R37, R37 ;  /* 0x0000002500257308 */ /* 0x000ea20000000800 */
[----:B0-----:R-:W-:Y:S01]  /*6ff0*/  FADD.FTZ R10, R32, R13 ;  /* 0x0000000d200a7221 */ /* 0x001fe20000010000 */
[----:B------:R-:W-:Y:S02]  /*7000*/  F2FP.F16.F32.PACK_AB R178, R21, R178 ;  /* 0x000000b215b2723e */ /* 0x000fe400000000ff */
[----:B------:R-:W-:Y:S02]  /*7010*/  F2FP.F16.F32.PACK_AB R179, R20, R179 ;  /* 0x000000b314b3723e */ /* 0x000fe400000000ff */
[----:B------:R-:W-:Y:S02]  /*7020*/  F2FP.F16.F32.PACK_AB R172, R25, R172 ;  /* 0x000000ac19ac723e */ /* 0x000fe400000000ff */
[----:B------:R-:W0:Y:S01]  /*7030*/  MUFU.EX2 R53, R53 ;  /* 0x0000003500357308 */ /* 0x000e220000000800 */
[----:B-1----:R-:W-:Y:S01]  /*7040*/  FADD.FTZ R0, R156, R15 ;  /* 0x0000000f9c007221 */ /* 0x002fe20000010000 */
[----:B------:R-:W-:-:S02]  /*7050*/  F2FP.F16.F32.PACK_AB R173, R24, R173 ;  /* 0x000000ad18ad723e */ /* 0x000fc400000000ff */
[----:B------:R-:W-:Y:S02]  /*7060*/  F2FP.F16.F32.PACK_AB R174, R27, R174 ;  /* 0x000000ae1bae723e */ /* 0x000fe400000000ff */
[----:B------:R-:W-:Y:S02]  /*7070*/  F2FP.F16.F32.PACK_AB R175, R26, R175 ;  /* 0x000000af1aaf723e */ /* 0x000fe400000000ff */
[----:B------:R-:W1:Y:S01]  /*7080*/  MUFU.EX2 R39, R39 ;  /* 0x0000002700277308 */ /* 0x000e620000000800 */
[----:B--2---:R-:W-:Y:S01]  /*7090*/  FADD.FTZ R10, R37, R10 ;  /* 0x0000000a250a7221 */ /* 0x004fe20000010000 */
[----:B------:R-:W-:Y:S02]  /*70a0*/  F2FP.F16.F32.PACK_AB R168, R29, R168 ;  /* 0x000000a81da8723e */ /* 0x000fe400000000ff */
[----:B------:R-:W-:Y:S02]  /*70b0*/  F2FP.F16.F32.PACK_AB R169, R28, R169 ;  /* 0x000000a91ca9723e */ /* 0x000fe400000000ff */
        /* <DEDUP_REMOVED lines=8> */
[----:B------:R-:W-:-:S06]  /*7140*/  F2FP.F16.F32.PACK_AB R157, R37, R32 ;  /* 0x00000020259d723e */ /* 0x000fcc00000000ff */
[----:B------:R-:W1:Y:S01]  /*7150*/  MUFU.EX2 R203, R203 ;  /* 0x000000cb00cb7308 */ /* 0x000e620000000800 */
[----:B--2---:R-:W-:-:S07]  /*7160*/  FADD.FTZ R13, R158, R13 ;  /* 0x0000000d9e0d7221 */ /* 0x004fce0000010000 */
[----:B------:R-:W2:Y:S01]  /*7170*/  MUFU.EX2 R43, R43 ;  /* 0x0000002b002b7308 */ /* 0x000ea20000000800 */
[C---:B0-----:R-:W-:Y:S01]  /*7180*/  FADD.FTZ R0, R42.reuse, R15 ;  /* 0x0000000f2a007221 */ /* 0x041fe20000010000 */
[----:B------:R-:W-:-:S06]  /*7190*/  F2FP.F16.F32.PACK_AB R159, R42, R39 ;  /* 0x000000272a9f723e */ /* 0x000fcc00000000ff */
[----:B------:R0:W4:Y:S01]  /*71a0*/  MUFU.EX2 R160, R155 ;  /* 0x0000009b00a07308 */ /* 0x0001220000000800 */
[C---:B-1----:R-:W-:Y:S01]  /*71b0*/  FADD.FTZ R13, R203.reuse, R13 ;  /* 0x0000000dcb0d7221 */ /* 0x042fe20000010000 */
[----:B------:R-:W-:-:S06]  /*71c0*/  F2FP.F16.F32.PACK_AB R158, R203, R158 ;  /* 0x0000009ecb9e723e */ /* 0x000fcc00000000ff */
[----:B------:R-:W1:Y:S01]  /*71d0*/  MUFU.EX2 R44, R44 ;  /* 0x0000002c002c7308 */ /* 0x000e620000000800 */
[----:B--2---:R-:W-:Y:S01]  /*71e0*/  FADD.FTZ R3, R43, R0 ;  /* 0x000000002b037221 */ /* 0x004fe20000010000 */
[----:B0-----:R-:W-:-:S06]  /*71f0*/  F2FP.F16.F32.PACK_AB R155, R40, R35 ;  /* 0x00000023289b723e */ /* 0x001fcc00000000ff */
[----:B------:R-:W0:Y:S01]  /*7200*/  MUFU.EX2 R205, R205 ;  /* 0x000000cd00cd7308 */ /* 0x000e220000000800 */
[----:B----4-:R-:W-:-:S07]  /*7210*/  FADD.FTZ R13, R160, R13 ;  /* 0x0000000da00d7221 */ /* 0x010fce0000010000 */
        /* <DEDUP_REMOVED lines=29> */
[----:B--2---:R-:W-:-:S04]  /*73f0*/  FADD.FTZ R13, R166, R13 ;  /* 0x0000000da60d7221 */ /* 0x004fc80000010000 */
[C---:B-1----:R-:W-:Y:S01]  /*7400*/  FADD.FTZ R3, R50.reuse, R13 ;  /* 0x0000000d32037221 */ /* 0x042fe20000010000 */
[----:B------:R-:W-:Y:S01]  /*7410*/  F2FP.F16.F32.PACK_AB R166, R50, R166 ;  /* 0x000000a632a6723e */ /* 0x000fe200000000ff */
[C---:B0-----:R-:W-:Y:S01]  /*7420*/  FADD.FTZ R0, R34.reuse, R0 ;  /* 0x0000000022007221 */ /* 0x041fe20000010000 */
[----:B------:R-:W-:Y:S01]  /*7430*/  F2FP.F16.F32.PACK_AB R167, R34, R49 ;  /* 0x0000003122a7723e */ /* 0x000fe200000000ff */
[----:B---3--:R-:W-:Y:S06]  /*7440*/  @P3 BRA `(.L_x_9174) ;  /* 0xffffffcc00c43947 */ /* 0x008fec000383ffff */
.L_x_9165:
[----:B------:R-:W-:-:S13]  /*7450*/  ISETP.GE.AND P2, PT, R4, RZ, PT ;  /* 0x000000ff0400720c */ /* 0x000fda0003f46270 */
[----:B------:R-:W-:Y:S05]  /*7460*/  @!P2 BRA `(.L_x_9175) ;  /* 0x000000280004a947 */ /* 0x000fea0003800000 */
[----:B------:R-:W-:Y:S01]  /*7470*/  IMAD.MOV.U32 R6, RZ, RZ, R9 ;  /* 0x000000ffff067224 */ /* 0x000fe200078e0009 */
[----:B------:R-:W-:Y:S01]  /*7480*/  UMOV UR43, UR36 ;  /* 0x00000024002b7c82 */ /* 0x000fe20008000000 */
[----:B------:R-:W-:Y:S01]  /*7490*/  IMAD.MOV.U32 R10, RZ, RZ, R11 ;  /* 0x000000ffff0a7224 */ /* 0x000fe200078e000b */
[----:B------:R-:W-:Y:S01]  /*74a0*/  UMOV UR44, UR37 ;  /* 0x00000025002c7c82 */ /* 0x000fe20008000000 */
[----:B------:R-:W-:-:S05]  /*74b0*/  ULDC UR45, c[0x0][0x9d8] ;  /* 0x00027600002d7ab9 */ /* 0x000fca0000000800 */
.L_x_9184:
        /* <DEDUP_REMOVED lines=9> */
.L_x_9177:
[----:B------:R-:W-:Y:S01]  /*7550*/  ULEA UR6, UR37, UR38, 0x3 ;  /* 0x0000002625067291 */ /* 0x000fe2000f8e183f */
[----:B------:R-:W-:-:S05]  /*7560*/  IMAD.U32 R5, RZ, RZ, UR36 ;  /* 0x00000024ff057e24 */ /* 0x000fca000f8e00ff */
[----:B------:R-:W-:-:S04]  /*7570*/  SHF.L.U32 R5, R5, 0x1f, RZ ;  /* 0x0000001f05057819 */ /* 0x000fc800000006ff */
[----:B------:R0:W1:Y:S01]  /*7580*/  SYNCS.PHASECHK.TRANS64.TRYWAIT P2, [UR6+0x28830], R5 ;  /* 0x02883005ff0075a7 */ /* 0x0000620008040146 */
[----:B------:R-:W-:Y:S05]  /*7590*/  @!P0 BRA `(.L_x_9178) ;  /* 0x0000000000048947 */ /* 0x000fea0003800000 */
[----:B------:R-:W-:Y:S01]  /*75a0*/  BPT.TRAP 0x1 ;  /* 0x000000040000795c */ /* 0x000fe20000300000 */
.L_x_9178:
[----:B-1----:R-:W-:Y:S05]  /*75b0*/  @P2 BRA `(.L_x_9176) ;  /* 0x0000000000082947 */ /* 0x002fea0003800000 */
[----:B------:R-:W1:Y:S02]  /*75c0*/  SYNCS.PHASECHK.TRANS64.TRYWAIT P2, [UR6+0x28830], R5 ;  /* 0x02883005ff0075a7 */ /* 0x000e640008040146 */
[----:B-1----:R-:W-:Y:S05]  /*75d0*/  @!P2 BRA `(.L_x_9179) ;  /* 0x000000b000d8a947 */ /* 0x002fea0003800000 */
.L_x_9176:
[----:B------:R-:W2:Y:S01]  /*75e0*/  S2R R7, SR_TID.X ;  /* 0x0000000000077919 */ /* 0x000ea20000002100 */
        /* <DEDUP_REMOVED lines=16> */
[----:B--2---:R-:W-:-:S05]  /*76f0*/  SHF.R.U32.HI R7, RZ, 0x7, R7 ;  /* 0x00000007ff077819 */ /* 0x004fca0000011607 */
[----:B01----:R-:W-:-:S05]  /*7700*/  VIADD R5, R7, 0x8 ;  /* 0x0000000807057836 */ /* 0x003fca0000000000 */
        /* <DEDUP_REMOVED lines=28> */
.L_x_9181:
[----:B------:R-:W-:Y:S01]  /*78d0*/  ULEA UR6, UR44, UR38, 0x3 ;  /* 0x000000262c067291 */ /* 0x000fe2000f8e183f */
[----:B------:R-:W-:-:S05]  /*78e0*/  IMAD.U32 R5, RZ, RZ, UR43 ;  /* 0x0000002bff057e24 */ /* 0x000fca000f8e00ff */
[----:B------:R-:W-:-:S04]  /*78f0*/  SHF.L.U32 R5, R5, 0x1f, RZ ;  /* 0x0000001f05057819 */ /* 0x000fc800000006ff */
[----:B------:R0:W1:Y:S01]  /*7900*/  SYNCS.PHASECHK.TRANS64.TRYWAIT P2, [UR6+0x28850], R5 ;  /* 0x02885005ff0075a7 */ /* 0x0000620008040146 */
[----:B------:R-:W-:Y:S05]  /*7910*/  @!P0 BRA `(.L_x_9182) ;  /* 0x0000000000048947 */ /* 0x000fea0003800000 */
[----:B------:R-:W-:Y:S01]  /*7920*/  BPT.TRAP 0x1 ;  /* 0x000000040000795c */ /* 0x000fe20000300000 */
.L_x_9182:
[----:B-1----:R-:W-:Y:S05]  /*7930*/  @P2 BRA `(.L_x_9180) ;  /* 0x0000000000082947 */ /* 0x002fea0003800000 */
[----:B------:R-:W1:Y:S02]  /*7940*/  SYNCS.PHASECHK.TRANS64.TRYWAIT P2, [UR6+0x28850], R5 ;  /* 0x02885005ff0075a7 */ /* 0x000e640008040146 */
[----:B-1----:R-:W-:Y:S05]  /*7950*/  @!P2 BRA `(.L_x_9183) ;  /* 0x000000b00010a947 */ /* 0x002fea0003800000 */
.L_x_9180:
[----:B------:R-:W-:Y:S01]  /*7960*/  UIADD3 UR6, UR38, 0x400, URZ ;  /* 0x0000040026067890 */ /* 0x000fe2000fffe03f */
[----:B------:R-:W-:Y:S01]  /*7970*/  WARPGROUP.ARRIVE ;  /* 0x00000000000079c5 */ /* 0x000fe20000000000 */
[----:B------:R-:W-:Y:S01]  /*7980*/  UMOV UR7, 0x40000040 ;  /* 0x4000004000077882 */ /* 0x000fe20000000000 */
[----:B------:R-:W-:Y:S01]  /*7990*/  UMOV UR11, 0x40000040 ;  /* 0x40000040000b7882 */ /* 0x000fe20000000000 */
[----:B------:R-:W-:Y:S01]  /*79a0*/  USHF.R.U32.HI UR6, URZ, 0x4, UR6 ;  /* 0x000000043f067899 */ /* 0x000fe20008011606 */
[----:B01----:R-:W-:Y:S01]  /*79b0*/  FMUL.FTZ R5, R24, UR45 ;  /* 0x0000002d18057c20 */ /* 0x003fe20008410000 */
[----:B------:R-:W-:Y:S01]  /*79c0*/  FMUL.FTZ R7, R25, UR45 ;  /* 0x0000002d19077c20 */ /* 0x000fe20008410000 */
[----:B------:R-:W-:Y:S01]  /*79d0*/  FMUL.FTZ R9, R28, UR45 ;  /* 0x0000002d1c097c20 */ /* 0x000fe20008410000 */
[----:B------:R-:W-:Y:S01]  /*79e0*/  ULOP3.LUT UR6, UR6, 0x3fff, URZ, 0xc0, !UPT ;  /* 0x00003fff06067892 */ /* 0x000fe2000f8ec03f */
[----:B------:R-:W-:Y:S01]  /*79f0*/  FMUL.FTZ R21, R29, UR45 ;  /* 0x0000002d1d157c20 */ /* 0x000fe20008410000 */
[----:B------:R-:W-:Y:S01]  /*7a00*/  FMUL.FTZ R15, R27, UR45 ;  /* 0x0000002d1b0f7c20 */ /* 0x000fe20008410000 */
[----:B------:R-:W0:Y:S01]  /*7a10*/  MUFU.TANH R5, R5 ;  /* 0x0000000500057308 */ /* 0x000e220000002400 */
[----:B------:R-:W-:Y:S01]  /*7a20*/  ULOP3.LUT UR6, UR6, 0x4000000, URZ, 0xfc, !UPT ;  /* 0x0400000006067892 */ /* 0x000fe2000f8efc3f */
[----:B------:R-:W-:Y:S01]  /*7a30*/  FMUL.FTZ R27, R32, UR45 ;  /* 0x0000002d201b7c20 */ /* 0x000fe20008410000 */
[----:B------:R-:W-:Y:S01]  /*7a40*/  FMUL.FTZ R29, R33, UR45 ;  /* 0x0000002d211d7c20 */ /* 0x000fe20008410000 */
[----:B------:R-:W-:Y:S01]  /*7a50*/  FMUL.FTZ R33, R35, UR45 ;  /* 0x0000002d23217c20 */ /* 0x000fe20008410000 */
[----:B------:R-:W-:Y:S01]  /*7a60*/  ULEA UR6, UR44, UR6, 0xb ;  /* 0x000000062c067291 */ /* 0x000fe2000f8e583f */
[----:B------:R-:W-:Y:S01]  /*7a70*/  FMUL.FTZ R35, R36, UR45 ;  /* 0x0000002d24237c20 */ /* 0x000fe20008410000 */
[----:B------:R-:W-:Y:S01]  /*7a80*/  FMUL.FTZ R37, R37, UR45 ;  /* 0x0000002d25257c20 */ /* 0x000fe20008410000 */
[----:B------:R-:W1:Y:S01]  /*7a90*/  MUFU.TANH R7, R7 ;  /* 0x0000000700077308 */ /* 0x000e620000002400 */
[----:B------:R-:W-:Y:S01]  /*7aa0*/  UIADD3 UR10, UR6, 0x80, URZ ;  /* 0x00000080060a7890 */ /* 0x000fe2000fffe03f */
[----:B------:R-:W-:Y:S01]  /*7ab0*/  FMUL.FTZ R41, R41, UR45 ;  /* 0x0000002d29297c20 */ /* 0x000fe20008410000 */
[----:B------:R-:W-:Y:S01]  /*7ac0*/  FMUL.FTZ R201, R44, UR45 ;  /* 0x0000002d2cc97c20 */ /* 0x000fe20008410000 */
[----:B------:R-:W-:Y:S01]  /*7ad0*/  FMUL.FTZ R203, R49, UR45 ;  /* 0x0000002d31cb7c20 */ /* 0x000fe20008410000 */
[----:B------:R-:W-:Y:S01]  /*7ae0*/  FMUL.FTZ R205, R52, UR45 ;  /* 0x0000002d34cd7c20 */ /* 0x000fe20008410000 */
[----:B------:R-:W-:Y:S01]  /*7af0*/  HGMMA.64x128x16.F32 R88, R180, gdesc[UR4].tnspB, R88, gsb0 ;  /* 0x41e00004b4587df0 */ /* 0x000fe20008000858 */
        /* <DEDUP_REMOVED lines=55> */
[----:B------:R-:W-:Y:S01]  /*7e70*/  UMOV UR7, 0x40000040 ;  /* 0x4000004000077882 */ /* 0x000fe20000000000 */
[----:B------:R-:W0:Y:S01]  /*7e80*/  S2R R198, SR_TID.X ;  /* 0x0000000000c67919 */ /* 0x000e220000002100 */
[----:B------:R-:W-:Y:S01]  /*7e90*/  MUFU.TANH R201, R201 ;  /* 0x000000c900c97308 */ /* 0x000fe20000002400 */
[----:B-1----:R-:W-:Y:S01]  /*7ea0*/  FMNMX.FTZ R8, R37, R8, !PT ;  /* 0x0000000825087209 */ /* 0x002fe20007810000 */
[----:B------:R-:W-:Y:S01]  /*7eb0*/  UMOV UR43, UR36 ;  /* 0x00000024002b7c82 */ /* 0x000fe20008000000 */
[C---:B------:R-:W-:Y:S01]  /*7ec0*/  ISETP.GT.AND P2, PT, R4.reuse, RZ, PT ;  /* 0x000000ff0400720c */ /* 0x040fe20003f44270 */
[----:B------:R-:W-:-:S04]  /*7ed0*/  VIADD R4, R4, 0xffffffff ;  /* 0xffffffff04047836 */ /* 0x000fc80000000000 */
[----:B------:R-:W-:Y:S08]  /*7ee0*/  MUFU.TANH R203, R203 ;  /* 0x000000cb00cb7308 */ /* 0x000ff00000002400 */
[----:B------:R-:W-:Y:S08]  /*7ef0*/  MUFU.TANH R205, R205 ;  /* 0x000000cd00cd7308 */ /* 0x000ff00000002400 */
[----:B------:R-:W-:Y:S01]  /*7f00*/  MUFU.TANH R207, R207 ;  /* 0x000000cf00cf7308 */ /* 0x000fe20000002400 */
[----:B0-----:R-:W-:-:S07]  /*7f10*/  SHF.R.U32.HI R198, RZ, 0x7, R198 ;  /* 0x00000007ffc67819 */ /* 0x001fce00000116c6 */
        /* <DEDUP_REMOVED lines=8> */
[----:B------:R-:W-:Y:S01]  /*7fa0*/  MUFU.TANH R215, R215 ;  /* 0x000000d700d77308 */ /* 0x000fe20000002400 */
[----:B------:R-:W-:Y:S02]  /*7fb0*/  WARPGROUP.DEPBAR.LE gsb0, 0x0 ;  /* 0x00008000000079c5 */ /* 0x000fe40000010000 */
[----:B------:R-:W-:Y:S01]  /*7fc0*/  WARPGROUP.ARRIVE ;  /* 0x00000000000079c5 */ /* 0x000fe20000000000 */
[----:B------:R-:W-:-:S04]  /*7fd0*/  FMUL.FTZ R183, R40, UR45 ;  /* 0x0000002d28b77c20 */ /* 0x000fc80008410000 */
[----:B------:R-:W1:Y:S01]  /*7fe0*/  MUFU.TANH R25, R25 ;  /* 0x0000001900197308 */ /* 0x000e620000002400 */
[----:B------:R-:W-:Y:S01]  /*7ff0*/  FMUL.FTZ R181, R38, UR45 ;  /* 0x0000002d26b57c20 */ /* 0x000fe20008410000 */
[----:B0-----:R-:W-:Y:S01]  /*8000*/  FMNMX.FTZ R14, R17, R14, !PT ;  /* 0x0000000e110e7209 */ /* 0x001fe20007810000 */
[----:B------:R-:W-:Y:S01]  /*8010*/  HGMMA.64x128x16.F32 R88, R176, gdesc[UR8].tnspB, R88, gsb0 ;  /* 0x41e00008b0587df0 */ /* 0x000fe20008000858 */
[----:B------:R-:W-:Y:S01]  /*8020*/  UIADD3 UR10, UR6, 0x100, URZ ;  /* 0x00000100060a7890 */ /* 0x000fe2000fffe03f */
[----:B------:R-:W-:-:S03]  /*8030*/  UMOV UR11, 0x40000040 ;  /* 0x40000040000b7882 */ /* 0x000fc60000000000 */
[----:B------:R-:W0:Y:S08]  /*8040*/  MUFU.TANH R183, R183 ;  /* 0x000000b700b77308 */ /* 0x000e300000002400 */
[----:B------:R-:W2:Y:S01]  /*8050*/  MUFU.TANH R31, R31 ;  /* 0x0000001f001f7308 */ /* 0x000ea20000002400 */
[----:B-1----:R-:W-:-:S07]  /*8060*/  FMNMX.FTZ R14, R25, R14, !PT ;  /* 0x0000000e190e7209 */ /* 0x002fce0007810000 */
[----:B------:R-:W1:Y:S01]  /*8070*/  MUFU.TANH R33, R33 ;  /* 0x0000002100217308 */ /* 0x000e620000002400 */
[----:B0-----:R-:W-:-:S04]  /*8080*/  FMNMX.FTZ R8, R183, R8, !PT ;  /* 0x00000008b7087209 */ /* 0x001fc80007810000 */
[----:B------:R-:W-:-:S03]  /*8090*/  FMNMX.FTZ R8, R41, R8, !PT ;  /* 0x0000000829087209 */ /* 0x000fc60007810000 */
[----:B------:R-:W-:Y:S01]  /*80a0*/  MUFU.TANH R217, R217 ;  /* 0x000000d900d97308 */ /* 0x000fe20000002400 */
[----:B------:R-:W-:Y:S02]  /*80b0*/  FMNMX.FTZ R8, R201, R8, !PT ;  /* 0x00000008c9087209 */ /* 0x000fe40007810000 */
[----:B--2---:R-:W-:-:S05]  /*80c0*/  FMNMX.FTZ R14, R31, R14, !PT ;  /* 0x0000000e1f0e7209 */ /* 0x004fca0007810000 */
        /* <DEDUP_REMOVED lines=42> */
[----:B------:R-:W-:-:S02]  /*8370*/  FMNMX.FTZ R14, R49, R14, !PT ;  /* 0x0000000e310e7209 */ /* 0x000fc40007810000 */
[----:B------:R-:W-:Y:S02]  /*8380*/  FMNMX.FTZ R8, R211, R8, !PT ;  /* 0x00000008d3087209 */ /* 0x000fe40007810000 */
[----:B------:R-:W-:Y:S01]  /*8390*/  FMNMX.FTZ R14, R51, R14, !PT ;  /* 0x0000000e330e7209 */ /* 0x000fe20007810000 */
[----:B------:R-:W2:Y:S01]  /*83a0*/  MUFU.TANH R57, R57 ;  /* 0x0000003900397308 */ /* 0x000ea20000002400 */
[----:B------:R-:W-:Y:S02]  /*83b0*/  FMNMX.FTZ R8, R213, R8, !PT ;  /* 0x00000008d5087209 */ /* 0x000fe40007810000 */
[----:B0-----:R-:W-:Y:S02]  /*83c0*/  FMNMX.FTZ R14, R53, R14, !PT ;  /* 0x0000000e350e7209 */ /* 0x001fe40007810000 */
[----:B------:R-:W-:-:S03]  /*83d0*/  FMNMX.FTZ R8, R215, R8, !PT ;  /* 0x00000008d7087209 */ /* 0x000fc60007810000 */
[----:B------:R-:W0:Y:S01]  /*83e0*/  MUFU.TANH R59, R59 ;  /* 0x0000003b003b7308 */ /* 0x000e220000002400 */
[----:B-1----:R-:W-:-:S07]  /*83f0*/  FMNMX.FTZ R14, R55, R14, !PT ;  /* 0x0000000e370e7209 */ /* 0x002fce0007810000 */
[----:B------:R-:W1:Y:S01]  /*8400*/  MUFU.TANH R61, R61 ;  /* 0x0000003d003d7308 */ /* 0x000e620000002400 */
[----:B--2---:R-:W-:-:S07]  /*8410*/  FMNMX.FTZ R14, R57, R14, !PT ;  /* 0x0000000e390e7209 */ /* 0x004fce0007810000 */
[----:B------:R-:W2:Y:S01]  /*8420*/  MUFU.TANH R63, R63 ;  /* 0x0000003f003f7308 */ /* 0x000ea20000002400 */
[----:B0-----:R-:W-:-:S07]  /*8430*/  FMNMX.FTZ R14, R59, R14, !PT ;  /* 0x0000000e3b0e7209 */ /* 0x001fce0007810000 */
[----:B------:R-:W-:Y:S01]  /*8440*/  MUFU.TANH R67, R67 ;  /* 0x0000004300437308 */ /* 0x000fe20000002400 */
[----:B-1----:R-:W-:-:S07]  /*8450*/  FMNMX.FTZ R14, R61, R14, !PT ;  /* 0x0000000e3d0e7209 */ /* 0x002fce0007810000 */
[----:B------:R-:W-:Y:S01]  /*8460*/  MUFU.TANH R69, R69 ;  /* 0x0000004500457308 */ /* 0x000fe20000002400 */
[----:B--2---:R-:W-:-:S07]  /*8470*/  FMNMX.FTZ R14, R63, R14, !PT ;  /* 0x0000000e3f0e7209 */ /* 0x004fce0007810000 */
        /* <DEDUP_REMOVED lines=39> */
[----:B------:R-:W-:-:S03]  /*86f0*/  FMNMX.FTZ R14, R85, R14, !PT ;  /* 0x0000000e550e7209 */ /* 0x000fc60007810000 */
[----:B------:R-:W1:Y:S01]  /*8700*/  SHFL.BFLY PT, R11, R8, 0x2, 0x1f ;  /* 0x0c401f00080b7f89 */ /* 0x000e6200000e0000 */
[----:B0-----:R-:W-:Y:S02]  /*8710*/  FMNMX.FTZ R14, R83, R14, !PT ;  /* 0x0000000e530e7209 */ /* 0x001fe40007810000 */
[----:B-1----:R-:W-:Y:S02]  /*8720*/  FMNMX.FTZ R11, R8, R11, !PT ;  /* 0x0000000b080b7209 */ /* 0x002fe40007810000 */
[----:B------:R-:W0:Y:S03]  /*8730*/  LDC R8, c[0x0][0x988] ;  /* 0x00026200ff087b82 */ /* 0x000e260000000800 */
[----:B------:R-:W1:Y:S02]  /*8740*/  SHFL.BFLY PT, R12, R11, 0x1, 0x1f ;  /* 0x0c201f000b0c7f89 */ /* 0x000e6400000e0000 */
[----:B-1----:R-:W-:-:S05]  /*8750*/  FMNMX.FTZ R11, R11, R12, !PT ;  /* 0x0000000c0b0b7209 */ /* 0x002fca0007810000 */
[----:B0-----:R-:W-:-:S04]  /*8760*/  FMUL.FTZ R12, R11, R8 ;  /* 0x000000080b0c7220 */ /* 0x001fc80000410000 */
[-CC-:B------:R-:W-:Y:S01]  /*8770*/  FFMA.FTZ R182, R9, R8.reuse, -R12.reuse ;  /* 0x0000000809b67223 */ /* 0x180fe2000001080c */
[-CC-:B------:R-:W-:Y:S01]  /*8780*/  FFMA.FTZ R180, R7, R8.reuse, -R12.reuse ;  /* 0x0000000807b47223 */ /* 0x180fe2000001080c */
[-CC-:B------:R-:W-:Y:S01]  /*8790*/  FFMA.FTZ R7, R21, R8.reuse, -R12.reuse ;  /* 0x0000000815077223 */ /* 0x180fe2000001080c */
[-CC-:B------:R-:W-:Y:S01]  /*87a0*/  FFMA.FTZ R176, R27, R8.reuse, -R12.reuse ;  /* 0x000000081bb07223 */ /* 0x180fe2000001080c */
[----:B------:R-:W-:Y:S02]  /*87b0*/  WARPGROUP.DEPBAR.LE gsb0, 0x0 ;  /* 0x00008000000079c5 */ /* 0x000fe40000010000 */
[----:B------:R-:W-:Y:S01]  /*87c0*/  WARPGROUP.ARRIVE ;  /* 0x00000000000079c5 */ /* 0x000fe20000000000 */
[----:B------:R-:W-:Y:S01]  /*87d0*/  FMUL.FTZ R169, R86, UR45 ;  /* 0x0000002d56a97c20 */ /* 0x000fe20008410000 */
[-CC-:B------:R-:W-:Y:S01]  /*87e0*/  FFMA.FTZ R21, R29, R8.reuse, -R12.reuse ;  /* 0x000000081d157223 */ /* 0x180fe2000001080c */
        /* <DEDUP_REMOVED lines=21> */
[----:B------:R-:W-:Y:S01]  /*8940*/  FADD.FTZ R171, -R11, R10 ;  /* 0x0000000a0bab7221 */ /* 0x000fe20000010100 */
[----:B0-----:R-:W-:Y:S01]  /*8950*/  FMNMX.FTZ R14, R169, R14, !PT ;  /* 0x0000000ea90e7209 */ /* 0x001fe20007810000 */
[----:B------:R-:W-:Y:S02]  /*8960*/  MUFU.EX2 R5, R5 ;  /* 0x0000000500057308 */ /* 0x000fe40000000800 */
[----:B------:R-:W-:Y:S01]  /*8970*/  FMUL.FTZ R10, R171, R8 ;  /* 0x00000008ab0a7220 */ /* 0x000fe20000410000 */
[----:B------:R-:W-:Y:S01]  /*8980*/  FMNMX.FTZ R9, R87, R14, !PT ;  /* 0x0000000e57097209 */ /* 0x000fe20007810000 */
[----:B------:R-:W-:-:S04]  /*8990*/  FFMA.FTZ R14, R221, R8, -R12 ;  /* 0x00000008dd0e7223 */ /* 0x000fc8000001080c */
[----:B------:R-:W0:Y:S01]  /*89a0*/  SHFL.BFLY PT, R16, R9, 0x2, 0x1f ;  /* 0x0c401f0009107f89 */ /* 0x000e2200000e0000 */
[----:B------:R-:W1:Y:S08]  /*89b0*/  MUFU.EX2 R10, R10 ;  /* 0x0000000a000a7308 */ /* 0x000e700000000800 */
[----:B------:R-:W2:Y:S08]  /*89c0*/  MUFU.EX2 R180, R180 ;  /* 0x000000b400b47308 */ /* 0x000eb00000000800 */
[----:B------:R-:W3:Y:S01]  /*89d0*/  MUFU.EX2 R182, R182 ;  /* 0x000000b600b67308 */ /* 0x000ee20000000800 */
[----:B-1----:R-:W-:Y:S01]  /*89e0*/  FFMA.FTZ R3, R10, R3, R5 ;  /* 0x000000030a037223 */ /* 0x002fe20000010005 */
[----:B0-----:R-:W-:Y:S01]  /*89f0*/  FMNMX.FTZ R24, R9, R16, !PT ;  /* 0x0000001009187209 */ /* 0x001fe20007810000 */
[----:B------:R-:W-:-:S05]  /*8a00*/  FFMA.FTZ R16, R225, R8, -R12 ;  /* 0x00000008e1107223 */ /* 0x000fca000001080c */
[----:B------:R-:W0:Y:S01]  /*8a10*/  MUFU.EX2 R7, R7 ;  /* 0x0000000700077308 */ /* 0x000e220000000800 */
[C---:B--2---:R-:W-:Y:S01]  /*8a20*/  FADD.FTZ R3, R180.reuse, R3 ;  /* 0x00000003b4037221 */ /* 0x044fe20000010000 */
[----:B------:R-:W-:Y:S01]  /*8a30*/  F2FP.F16.F32.PACK_AB R180, R180, R5 ;  /* 0x00000005b4b4723e */ /* 0x000fe200000000ff */
[----:B------:R-:W1:Y:S05]  /*8a40*/  SHFL.BFLY PT, R9, R24, 0x1, 0x1f ;  /* 0x0c201f0018097f89 */ /* 0x000e6a00000e0000 */
[----:B------:R-:W-:Y:S01]  /*8a50*/  MUFU.EX2 R176, R176 ;  /* 0x000000b000b07308 */ /* 0x000fe20000000800 */
[----:B---3--:R-:W-:-:S07]  /*8a60*/  FADD.FTZ R44, R182, R3 ;  /* 0x00000003b62c7221 */ /* 0x008fce0000010000 */
[----:B------:R-:W-:Y:S01]  /*8a70*/  MUFU.EX2 R21, R21 ;  /* 0x0000001500157308 */ /* 0x000fe20000000800 */
[----:B0-----:R-:W-:-:S07]  /*8a80*/  F2FP.F16.F32.PACK_AB R182, R7, R182 ;  /* 0x000000b607b6723e */ /* 0x001fce00000000ff */
[----:B------:R-:W-:Y:S01]  /*8a90*/  MUFU.EX2 R178, R178 ;  /* 0x000000b200b27308 */ /* 0x000fe20000000800 */
[----:B-1----:R-:W-:-:S07]  /*8aa0*/  FMNMX.FTZ R9, R24, R9, !PT ;  /* 0x0000000918097209 */ /* 0x002fce0007810000 */
        /* <DEDUP_REMOVED lines=12> */
[----:B------:R-:W-:Y:S01]  /*8b70*/  FFMA.FTZ R155, R215, R8, -R12 ;  /* 0x00000008d79b7223 */ /* 0x000fe2000001080c */
[----:B------:R-:W-:Y:S01]  /*8b80*/  MUFU.EX2 R170, R170 ;  /* 0x000000aa00aa7308 */ /* 0x000fe20000000800 */
[----:B------:R-:W-:Y:S01]  /*8b90*/  HGMMA.64x128x16.F32 R88, R156, gdesc[UR8].tnspB, R88, gsb0 ;  /* 0x41e000089c587df0 */ /* 0x000fe20008000858 */
[----:B------:R-:W-:Y:S01]  /*8ba0*/  UIADD3 UR10, UR6, 0x300, URZ ;  /* 0x00000300060a7890 */ /* 0x000fe2000fffe03f */
[----:B------:R-:W-:Y:S01]  /*8bb0*/  UMOV UR11, 0x40000040 ;  /* 0x40000040000b7882 */ /* 0x000fe20000000000 */
[----:B------:R-:W-:-:S04]  /*8bc0*/  UIADD3 UR6, UR6, 0x380, URZ ;  /* 0x0000038006067890 */ /* 0x000fc8000fffe03f */
        /* <DEDUP_REMOVED lines=8> */
[----:B------:R-:W1:Y:S08]  /*8c50*/  MUFU.EX2 R203, R203 ;  /* 0x000000cb00cb7308 */ /* 0x000e700000000800 */
        /* <DEDUP_REMOVED lines=10> */
[-C--:B------:R-:W-:Y:S01]  /*8d00*/  FMUL.FTZ R12, R9, R8.reuse ;  /* 0x00000008090c7220 */ /* 0x080fe20000410000 */
[----:B------:R-:W-:Y:S01]  /*8d10*/  HGMMA.64x128x16.F32 R88, R160, gdesc[UR8].tnspB, R88, gsb0 ;  /* 0x41e00008a0587df0 */ /* 0x000fe20008000858 */
[----:B------:R-:W-:Y:S02]  /*8d20*/  MUFU.EX2 R156, R156 ;  /* 0x0000009c009c7308 */ /* 0x000fe40000000800 */
[----:B------:R-:W-:Y:S01]  /*8d30*/  FFMA.FTZ R183, R17, R8, -R12 ;  /* 0x0000000811b77223 */ /* 0x000fe2000001080c */
[----:B------:R-:W-:-:S02]  /*8d40*/  IMAD.U32 R17, RZ, RZ, UR37 ;  /* 0x00000025ff117e24 */ /* 0x000fc4000f8e00ff */
[-CC-:B------:R-:W-:Y:S01]  /*8d50*/  FFMA.FTZ R177, R31, R8.reuse, -R12.reuse ;  /* 0x000000081fb17223 */ /* 0x180fe2000001080c */
[-CC-:B------:R-:W-:Y:S01]  /*8d60*/  FFMA.FTZ R26, R25, R8.reuse, -R12.reuse ;  /* 0x00000008191a7223 */ /* 0x180fe2000001080c */
[----:B------:R-:W-:Y:S01]  /*8d70*/  IADD3 R25, -R198, 0xb, RZ ;  /* 0x0000000bc6197810 */ /* 0x000fe20007ffe1ff */
[-CC-:B------:R-:W-:Y:S01]  /*8d80*/  FFMA.FTZ R28, R33, R8.reuse, -R12.reuse ;  /* 0x00000008211c7223 */ /* 0x180fe2000001080c */
[----:B------:R-:W-:Y:S01]  /*8d90*/  @!P1 LEA R17, R17, UR38, 0x3 ;  /* 0x0000002611119c11 */ /* 0x000fe2000f8e18ff */
[----:B------:R-:W-:Y:S01]  /*8da0*/  MUFU.EX2 R183, R183 ;  /* 0x000000b700b77308 */ /* 0x000fe20000000800 */
[-CC-:B------:R-:W-:Y:S01]  /*8db0*/  FFMA.FTZ R179, R181, R8.reuse, -R12.reuse ;  /* 0x00000008b5b37223 */ /* 0x180fe2000001080c */
[-CC-:B------:R-:W-:Y:S01]  /*8dc0*/  FFMA.FTZ R30, R39, R8.reuse, -R12.reuse ;  /* 0x00000008271e7223 */ /* 0x180fe2000001080c */
[-CC-:B------:R-:W-:Y:S01]  /*8dd0*/  FFMA.FTZ R173, R199, R8.reuse, -R12.reuse ;  /* 0x00000008c7ad7223 */ /* 0x180fe2000001080c */
[----:B------:R-:W-:Y:S02]  /*8de0*/  @!P1 VIADD R31, R17, 0x28840 ;  /* 0x00028840111f9836 */ /* 0x000fe40000000000 */
[-CC-:B------:R-:W-:Y:S01]  /*8df0*/  FFMA.FTZ R32, R43, R8.reuse, -R12.reuse ;  /* 0x000000082b207223 */ /* 0x180fe2000001080c */
[-CC-:B------:R-:W-:Y:S01]  /*8e00*/  FFMA.FTZ R175, R45, R8.reuse, -R12.reuse ;  /* 0x000000082daf7223 */ /* 0x180fe2000001080c */
[-CC-:B------:R-:W-:Y:S01]  /*8e10*/  FFMA.FTZ R34, R47, R8.reuse, -R12.reuse ;  /* 0x000000082f227223 */ /* 0x180fe2000001080c */
[----:B------:R-:W-:Y:S01]  /*8e20*/  MUFU.EX2 R26, R26 ;  /* 0x0000001a001a7308 */ /* 0x000fe20000000800 */
[----:B------:R-:W-:Y:S01]  /*8e30*/  @!P1 PRMT R31, RZ, 0x654, R31 ;  /* 0x00000654ff1f9816 */ /* 0x000fe2000000001f */
        /* <DEDUP_REMOVED lines=33> */
[----:B------:R-:W-:Y:S01]  /*9050*/  FADD.FTZ R161, -R9, R6 ;  /* 0x0000000609a17221 */ /* 0x000fe20000010100 */
[-CC-:B------:R-:W-:Y:S01]  /*9060*/  FFMA.FTZ R6, R13, R8.reuse, -R12.reuse ;  /* 0x000000080d067223 */ /* 0x180fe2000001080c */
[-CC-:B------:R-:W-:Y:S01]  /*9070*/  FFMA.FTZ R13, R15, R8.reuse, -R12.reuse ;  /* 0x000000080f0d7223 */ /* 0x180fe2000001080c */
[-C--:B------:R-:W-:Y:S01]  /*9080*/  FFMA.FTZ R15, R49, R8.reuse, -R12 ;  /* 0x00000008310f7223 */ /* 0x080fe2000001080c */
[----:B------:R-:W-:Y:S01]  /*9090*/  FMUL.FTZ R161, R161, R8 ;  /* 0x00000008a1a17220 */ /* 0x000fe20000410000 */
[----:B------:R-:W-:Y:S01]  /*90a0*/  HGMMA.64x128x16.F32 R88, R164, gdesc[UR4].tnspB, R88, gsb0 ;  /* 0x41e00004a4587df0 */ /* 0x000fe20008000858 */
[----:B------:R-:W-:Y:S01]  /*90b0*/  MUFU.EX2 R67, R67 ;  /* 0x0000004300437308 */ /* 0x000fe20000000800 */
[----:B0-----:R-:W-:Y:S02]  /*90c0*/  F2FP.F16.F32.PACK_AB R160, R201, R14 ;  /* 0x0000000ec9a0723e */ /* 0x001fe400000000ff */
[----:B-1----:R-:W-:-:S05]  /*90d0*/  F2FP.F16.F32.PACK_AB R162, R203, R16 ;  /* 0x00000010cba2723e */ /* 0x002fca00000000ff */
        /* <DEDUP_REMOVED lines=22> */
[----:B------:R1:W-:Y:S01]  /*9240*/  @!P1 SYNCS.ARRIVE.TRANS64.RED.A1T0 RZ, [R31+URZ], RZ ;  /* 0x000000ff1fff99a7 */ /* 0x0003e2000810043f */
[-C--:B------:R-:W-:Y:S01]  /*9250*/  FMUL.FTZ R88, R88, R10.reuse ;  /* 0x0000000a58587220 */ /* 0x080fe20000410000 */
[----:B0-----:R-:W-:Y:S01]  /*9260*/  FADD.FTZ R25, R183, R42 ;  /* 0x0000002ab7197221 */ /* 0x001fe20000010000 */
[----:B------:R-:W-:Y:S01]  /*9270*/  F2FP.F16.F32.PACK_AB R183, R26, R183 ;  /* 0x000000b71ab7723e */ /* 0x000fe200000000ff */
[-C--:B------:R-:W-:Y:S01]  /*9280*/  FMUL.FTZ R89, R89, R10.reuse ;  /* 0x0000000a59597220 */ /* 0x080fe20000410000 */
[----:B------:R-:W-:Y:S01]  /*9290*/  FMUL.FTZ R92, R92, R10 ;  /* 0x0000000a5c5c7220 */ /* 0x000fe20000410000 */
[----:B------:R-:W-:Y:S01]  /*92a0*/  FADD.FTZ R42, R26, R25 ;  /* 0x000000191a2a7221 */ /* 0x000fe20000010000 */
[----:B------:R-:W-:Y:S01]  /*92b0*/  FFMA.FTZ R25, R65, R8, -R12 ;  /* 0x0000000841197223 */ /* 0x000fe2000001080c */
[----:B-1----:R-:W-:Y:S01]  /*92c0*/  IMAD.U32 R31, RZ, RZ, UR44 ;  /* 0x0000002cff1f7e24 */ /* 0x002fe2000f8e00ff */
[----:B------:R-:W-:Y:S01]  /*92d0*/  UMOV UR44, UR37 ;  /* 0x00000025002c7c82 */ /* 0x000fe20008000000 */
[-C--:B------:R-:W-:Y:S01]  /*92e0*/  FMUL.FTZ R93, R93, R10.reuse ;  /* 0x0000000a5d5d7220 */ /* 0x080fe20000410000 */
[-C--:B------:R-:W-:Y:S01]  /*92f0*/  FMUL.FTZ R96, R96, R10.reuse ;  /* 0x0000000a60607220 */ /* 0x080fe20000410000 */
[-C--:B------:R-:W-:Y:S01]  /*9300*/  FMUL.FTZ R97, R97, R10.reuse ;  /* 0x0000000a61617220 */ /* 0x080fe20000410000 */
[----:B------:R-:W-:Y:S01]  /*9310*/  @!P1 LEA R31, R31, UR38, 0x3 ;  /* 0x000000261f1f9c11 */ /* 0x000fe2000f8e18ff */
[----:B------:R-:W0:Y:S01]  /*9320*/  MUFU.EX2 R25, R25 ;  /* 0x0000001900197308 */ /* 0x000e220000000800 */
[-C--:B------:R-:W-:Y:S01]  /*9330*/  FMUL.FTZ R100, R100, R10.reuse ;  /* 0x0000000a64647220 */ /* 0x080fe20000410000 */
[-C--:B------:R-:W-:Y:S01]  /*9340*/  FMUL.FTZ R101, R101, R10.reuse ;  /* 0x0000000a65657220 */ /* 0x080fe20000410000 */
[----:B------:R-:W-:Y:S01]  /*9350*/  FMUL.FTZ R104, R104, R10 ;  /* 0x0000000a68687220 */ /* 0x000fe20000410000 */
[----:B------:R-:W-:-:S02]  /*9360*/  @!P1 VIADD R31, R31, 0x28860 ;  /* 0x000288601f1f9836 */ /* 0x000fc40000000000 */
        /* <DEDUP_REMOVED lines=10> */
[----:B------:R-:W-:Y:S01]  /*9410*/  FADD.FTZ R31, R177, R42 ;  /* 0x0000002ab11f7221 */ /* 0x000fe20000010000 */
[-C--:B------:R-:W-:Y:S01]  /*9420*/  FMUL.FTZ R117, R117, R10.reuse ;  /* 0x0000000a75757220 */ /* 0x080fe20000410000 */
[-C--:B------:R-:W-:Y:S01]  /*9430*/  FMUL.FTZ R120, R120, R10.reuse ;  /* 0x0000000a78787220 */ /* 0x080fe20000410000 */
        /* <DEDUP_REMOVED lines=16> */
[----:B------:R-:W-:Y:S01]  /*9540*/  FMUL.FTZ R137, R137, R10 ;  /* 0x0000000a89897220 */ /* 0x000fe20000410000 */
[----:B------:R-:W-:Y:S01]  /*9550*/  FADD.FTZ R42, R32, R31 ;  /* 0x0000001f202a7221 */ /* 0x000fe20000010000 */
[-C--:B------:R-:W-:Y:S01]  /*9560*/  FFMA.FTZ R31, R169, R8.reuse, -R12 ;  /* 0x00000008a91f7223 */ /* 0x080fe2000001080c */
[----:B------:R-:W-:Y:S01]  /*9570*/  FADD.FTZ R33, R29, R44 ;  /* 0x0000002c1d217221 */ /* 0x000fe20000010000 */
[----:B------:R-:W-:Y:S01]  /*9580*/  FFMA.FTZ R12, R87, R8, -R12 ;  /* 0x00000008570c7223 */ /* 0x000fe2000001080c */
        /* <DEDUP_REMOVED lines=12> */
[----:B------:R-:W2:Y:S01]  /*9650*/  MUFU.EX2 R12, R12 ;  /* 0x0000000c000c7308 */ /* 0x000ea20000000800 */
        /* <DEDUP_REMOVED lines=26> */
[C---:B------:R-:W-:Y:S01]  /*9800*/  FADD.FTZ R26, R3.reuse, R26 ;  /* 0x0000001a031a7221 */ /* 0x040fe20000010000 */
[----:B------:R-:W-:Y:S01]  /*9810*/  F2FP.F16.F32.PACK_AB R155, R3, R0 ;  /* 0x00000000039b723e */ /* 0x000fe200000000ff */
[-C--:B------:R-:W-:Y:S01]  /*9820*/  FMUL.FTZ R102, R102, R207.reuse ;  /* 0x000000cf66667220 */ /* 0x080fe20000410000 */
[----:B------:R-:W-:Y:S01]  /*9830*/  FADD.FTZ R6, R156, R5 ;  /* 0x000000059c067221 */ /* 0x000fe20000010000 */
[----:B0-----:R-:W-:Y:S01]  /*9840*/  FADD.FTZ R26, R25, R26 ;  /* 0x0000001a191a7221 */ /* 0x001fe20000010000 */
        /* <DEDUP_REMOVED lines=39> */
[----:B-1----:R-:W-:Y:S01]  /*9ac0*/  FADD.FTZ R26, R31, R26 ;  /* 0x0000001a1f1a7221 */ /* 0x002fe20000010000 */
[----:B------:R-:W-:Y:S01]  /*9ad0*/  F2FP.F16.F32.PACK_AB R153, R40, R17 ;  /* 0x000000112899723e */ /* 0x000fe200000000ff */
[----:B------:R-:W-:Y:S01]  /*9ae0*/  FMUL.FTZ R123, R123, R207 ;  /* 0x000000cf7b7b7220 */ /* 0x000fe20000410000 */
[----:B------:R-:W-:Y:S01]  /*9af0*/  FADD.FTZ R3, R205, R0 ;  /* 0x00000000cd037221 */ /* 0x000fe20000010000 */
[----:B------:R-:W-:Y:S01]  /*9b00*/  F2FP.F16.F32.PACK_AB R157, R67, R25 ;  /* 0x00000019439d723e */ /* 0x000fe200000000ff */
[----:B--2---:R-:W-:Y:S01]  /*9b10*/  FADD.FTZ R0, R12, R26 ;  /* 0x0000001a0c007221 */ /* 0x004fe20000010000 */
        /* <DEDUP_REMOVED lines=22> */
.L_x_9175:
[----:B------:R-:W-:Y:S06]  /*9c80*/  BAR.ARV 0x8, 0x180 ;  /* 0x0206000000007b1d */ /* 0x000fec0000002000 */
[----:B------:R-:W-:Y:S05]  /*9c90*/  @!P0 BRA `(.L_x_9185) ;  /* 0x0000000000048947 */ /* 0x000fea0003800000 */
[----:B------:R-:W-:Y:S01]  /*9ca0*/  BPT.TRAP 0x1 ;  /* 0x000000040000795c */ /* 0x000fe20000300000 */
.L_x_9185:
[----:B------:R-:W-:Y:S01]  /*9cb0*/  ULEA UR5, UR37, UR38, 0x3 ;  /* 0x0000002625057291 */ /* 0x000fe2000f8e183f */
[----:B------:R-:W-:-:S05]  /*9cc0*/  IMAD.U32 R4, RZ, RZ, UR36 ;  /* 0x00000024ff047e24 */ /* 0x000fca000f8e00ff */
[----:B------:R-:W-:-:S04]  /*9cd0*/  SHF.L.U32 R4, R4, 0x1f, RZ ;  /* 0x0000001f04047819 */ /* 0x000fc800000006ff */
[----:B------:R0:W1:Y:S01]  /*9ce0*/  SYNCS.PHASECHK.TRANS64.TRYWAIT P2, [UR5+0x28850], R4 ;  /* 0x02885004ff0075a7 */ /* 0x0000620008040145 */
[----:B------:R-:W-:Y:S05]  /*9cf0*/  @!P0 BRA `(.L_x_9186) ;  /* 0x0000000000048947 */ /* 0x000fea0003800000 */
[----:B------:R-:W-:Y:S01]  /*9d00*/  BPT.TRAP 0x1 ;  /* 0x000000040000795c */ /* 0x000fe20000300000 */
.L_x_9186:
[----:B-1----:R-:W-:Y:S05]  /*9d10*/  @P2 BRA `(.L_x_9187) ;  /* 0x0000000000082947 */ /* 0x002fea0003800000 */
[----:B------:R-:W1:Y:S02]  /*9d20*/  SYNCS.PHASECHK.TRANS64.TRYWAIT P0, [UR5+0x28850], R4 ;  /* 0x02885004ff0075a7 */ /* 0x000e640008000145 */
[----:B-1----:R-:W-:Y:S05]  /*9d30*/  @!P0 BRA `(.L_x_9188) ;  /* 0x0000008c00308947 */ /* 0x002fea0003800000 */
.L_x_9187:
[----:B------:R-:W-:Y:S01]  /*9d40*/  UIADD3 UR38, UR38, 0x400, URZ ;  /* 0x0000040026267890 */ /* 0x000fe2000fffe03f */
[----:B------:R-:W-:Y:S01]  /*9d50*/  WARPGROUP.ARRIVE ;  /* 0x00000000000079c5 */ /* 0x000fe20000000000 */
[----:B------:R-:W-:Y:S01]  /*9d60*/  UMOV UR7, 0x40000040 ;  /* 0x4000004000077882 */ /* 0x000fe20000000000 */
[----:B01----:R-:W0:Y:S01]  /*9d70*/  SHFL.BFLY PT, R4, R3, 0x2, 0x1f ;  /* 0x0c401f0003047f89 */ /* 0x003e2200000e0000 */
[----:B------:R-:W-:Y:S01]  /*9d80*/  USHF.R.U32.HI UR38, URZ, 0x4, UR38 ;  /* 0x000000043f267899 */ /* 0x000fe20008011626 */
[----:B------:R-:W-:Y:S02]  /*9d90*/  IMAD.MOV.U32 R10, RZ, RZ, RZ ;  /* 0x000000ffff0a7224 */ /* 0x000fe400078e00ff */
[----:B------:R-:W1:Y:S01]  /*9da0*/  SHFL.BFLY PT, R5, R0, 0x2, 0x1f ;  /* 0x0c401f0000057f89 */ /* 0x000e6200000e0000 */
[----:B------:R-:W-:Y:S01]  /*9db0*/  ULOP3.LUT UR38, UR38, 0x3fff, URZ, 0xc0, !UPT ;  /* 0x00003fff26267892 */ /* 0x000fe2000f8ec03f */
[----:B------:R-:W-:-:S03]  /*9dc0*/  VIADD R190, R190, 0x1 ;  /* 0x00000001bebe7836 */ /* 0x000fc60000000000 */
        /* <DEDUP_REMOVED lines=16> */
[----:B------:R-:W-:Y:S02]  /*9ed0*/  IMAD.MOV.U32 R5, RZ, RZ, RZ ;  /* 0x000000ffff057224 */ /* 0x000fe400078e00ff */
[----:B-1----:R-:W-:Y:S02]  /*9ee0*/  FADD.FTZ R14, R6, R7 ;  /* 0x00000007060e7221 */ /* 0x002fe40000010000 */
[----:B------:R-:W-:Y:S01]  /*9ef0*/  FSETP.NE.FTZ.AND P0, PT, R13, RZ, PT ;  /* 0x000000ff0d00720b */ /* 0x000fe20003f15000 */
[----:B------:R-:W-:Y:S02]  /*9f00*/  IMAD.U32 R6, RZ, RZ, UR5 ;  /* 0x00000005ff067e24 */ /* 0x000fe4000f8e00ff */
[----:B------:R-:W-:Y:S02]  /*9f10*/  FSETP.NE.FTZ.AND P2, PT, R14, RZ, PT ;  /* 0x000000ff0e00720b */ /* 0x000fe40003f55000 */
[----:B------:R-:W-:-:S08]  /*9f20*/  @!P1 VIADD R6, R6, 0x28860 ;  /* 0x0002886006069836 */ /* 0x000fd00000000000 */
[----:B------:R-:W0:Y:S01]  /*9f30*/  @P0 MUFU.LG2 R7, R13 ;  /* 0x0000000d00070308 */ /* 0x000e220000000c00 */
[C---:B------:R-:W-:Y:S02]  /*9f40*/  @P0 FMUL.FTZ R4, R8.reuse, 0.69314718246459960938 ;  /* 0x3f31721808040820 */ /* 0x040fe40000410000 */
[----:B------:R-:W-:-:S05]  /*9f50*/  @P2 FMUL.FTZ R15, R8, 0.69314718246459960938 ;  /* 0x3f317218080f2820 */ /* 0x000fca0000410000 */
        /* <DEDUP_REMOVED lines=111> */
.L_x_9158:
        /* <DEDUP_REMOVED lines=12> */
[----:B------:R-:W-:Y:S01]  /*a710*/  IMAD.MOV.U32 R48, RZ, RZ, RZ ;  /* 0x000000ffff307224 */ /* 0x000fe200078e00ff */
[----:B------:R-:W-:Y:S01]  /*a720*/  F2FP.F16.F32.PACK_AB R128, R129, R128 ;  /* 0x000000808180723e */ /* 0x000fe200000000ff */
[----:B-1----:R-:W1:Y:S01]  /*a730*/  LDC R44, c[0x0][0xbe8] ;  /* 0x0002fa00ff2c7b82 */ /* 0x002e620000000800 */
        /* <DEDUP_REMOVED lines=12> */
[----:B--2---:R-:W-:-:S03]  /*a800*/  MOV R17, R5 ;  /* 0x0000000500117202 */ /* 0x004fc60000000f00 */
[----:B------:R-:W-:-:S03]  /*a810*/  IMAD.WIDE R4, R194, 0x2, R16 ;  /* 0x00000002c2047825 */ /* 0x000fc600078e0210 */
[C---:B------:R-:W-:Y:S02]  /*a820*/  LOP3.LUT R9, R4.reuse, 0x380, RZ, 0xc0, !PT ;  /* 0x0000038004097812 */ /* 0x040fe400078ec0ff */
[C---:B------:R-:W-:Y:S02]  /*a830*/  IADD3 R31, P6, R4.reuse, 0x20, RZ ;  /* 0x00000020041f7810 */ /* 0x040fe40007fde0ff */
[C---:B------:R-:W-:Y:S02]  /*a840*/  IADD3 R33, P5, R4.reuse, 0x40, RZ ;  /* 0x0000004004217810 */ /* 0x040fe40007fbe0ff */
[----:B------:R-:W-:Y:S01]  /*a850*/  SHF.R.U64 R9, R9, 0x3, RZ ;  /* 0x0000000309097819 */ /* 0x000fe200000012ff */
[--C-:B------:R-:W-:Y:S01]  /*a860*/  IMAD.X R29, RZ, RZ, R5.reuse, P6 ;  /* 0x000000ffff1d7224 */ /* 0x100fe200030e0605 */
[----:B------:R-:W-:Y:S01]  /*a870*/  LOP3.LUT R10, R31, 0x380, RZ, 0xc0, !PT ;  /* 0x000003801f0a7812 */ /* 0x000fe200078ec0ff */
[----:B------:R-:W-:Y:S01]  /*a880*/  IMAD.X R27, RZ, RZ, R5, P5 ;  /* 0x000000ffff1b7224 */ /* 0x000fe200028e0605 */
[----:B------:R-:W-:Y:S01]  /*a890*/  LOP3.LUT R12, R33, 0x380, RZ, 0xc0, !PT ;  /* 0x00000380210c7812 */ /* 0x000fe200078ec0ff */
[----:B------:R-:W-:Y:S01]  /*a8a0*/  BAR.SYNC.DEFER_BLOCKING 0x1, 0x100 ;  /* 0x0044000000007b1d */ /* 0x000fe20000010000 */
[----:B------:R-:W-:-:S02]  /*a8b0*/  IADD3 R35, P4, R4, 0x60, RZ ;  /* 0x0000006004237810 */ /* 0x000fc40007f9e0ff */
        /* <DEDUP_REMOVED lines=12> */
[----:B------:R-:W-:Y:S02]  /*a980*/  MOV R36, R4 ;  /* 0x0000000400247202 */ /* 0x000fe40000000f00 */
[----:B------:R-:W-:Y:S02]  /*a990*/  F2FP.F16.F32.PACK_AB R4, R89, R8 ;  /* 0x000000085904723e */ /* 0x000fe400000000ff */
[----:B------:R-:W-:Y:S02]  /*a9a0*/  LOP3.LUT R28, R10, R31, RZ, 0x3c, !PT ;  /* 0x0000001f0a1c7212 */ /* 0x000fe400078e3cff */
[----:B------:R-:W-:Y:S02]  /*a9b0*/  LOP3.LUT R26, R12, R33, RZ, 0x3c, !PT ;  /* 0x000000210c1a7212 */ /* 0x000fe400078e3cff */
        /* <DEDUP_REMOVED lines=9> */
[----:B------:R-:W-:Y:S02]  /*aa50*/  SHF.R.U64 R30, R30, 0x3, RZ ;  /* 0x000000031e1e7819 */ /* 0x000fe400000012ff */
[----:B------:R-:W-:Y:S02]  /*aa60*/  LOP3.LUT R12, R8, R39, RZ, 0x3c, !PT ;  /* 0x00000027080c7212 */ /* 0x000fe400078e3cff */
[----:B------:R-:W-:Y:S01]  /*aa70*/  F2FP.F16.F32.PACK_AB R5, R91, R90 ;  /* 0x0000005a5b05723e */ /* 0x000fe200000000ff */
[----:B------:R-:W2:Y:S01]  /*aa80*/  LDC.64 R38, c[0x0][0xc00] ;  /* 0x00030000ff267b82 */ /* 0x000ea20000000a00 */
[----:B------:R-:W-:Y:S02]  /*aa90*/  LOP3.LUT R10, R10, R41, RZ, 0x3c, !PT ;  /* 0x000000290a0a7212 */ /* 0x000fe400078e3cff */
[----:B------:R-:W-:Y:S01]  /*aaa0*/  LOP3.LUT R8, R21, R32, RZ, 0x3c, !PT ;  /* 0x0000002015087212 */ /* 0x000fe200078e3cff */
[----:B------:R3:W-:Y:S01]  /*aab0*/  STSM.16.M88.4 [R36], R4 ;  /* 0x0000000424007844 */ /* 0x0007e20000000200 */
[----:B------:R-:W-:-:S02]  /*aac0*/  LOP3.LUT R24, R14, R35, RZ, 0x3c, !PT ;  /* 0x000000230e187212 */ /* 0x000fc400078e3cff */
[----:B------:R-:W-:Y:S02]  /*aad0*/  LOP3.LUT R14, R30, R37, RZ, 0x3c, !PT ;  /* 0x000000251e0e7212 */ /* 0x000fe400078e3cff */
        /* <DEDUP_REMOVED lines=9> */
[----:B------:R-:W-:Y:S01]  /*ab70*/  MOV R32, R14 ;  /* 0x0000000e00207202 */ /* 0x000fe20000000f00 */
[----:B------:R-:W-:Y:S01]  /*ab80*/  STSM.16.M88.4 [R35], R8 ;  /* 0x0000000823007844 */ /* 0x000fe20000000200 */
[----:B------:R-:W-:Y:S02]  /*ab90*/  MOV R31, R12 ;  /* 0x0000000c001f7202 */ /* 0x000fe40000000f00 */
[----:B---3--:R-:W-:-:S02]  /*aba0*/  F2FP.F16.F32.PACK_AB R4, R105, R104 ;  /* 0x000000686904723e */ /* 0x008fc400000000ff */
[----:B------:R-:W-:Y:S02]  /*abb0*/  F2FP.F16.F32.PACK_AB R5, R107, R106 ;  /* 0x0000006a6b05723e */ /* 0x000fe400000000ff */
[----:B------:R-:W-:Y:S02]  /*abc0*/  F2FP.F16.F32.PACK_AB R6, R109, R108 ;  /* 0x0000006c6d06723e */ /* 0x000fe400000000ff */
[----:B------:R-:W-:Y:S02]  /*abd0*/  F2FP.F16.F32.PACK_AB R7, R111, R110 ;  /* 0x0000006e6f07723e */ /* 0x000fe400000000ff */
[----:B------:R-:W-:Y:S02]  /*abe0*/  MOV R33, R24 ;  /* 0x0000001800217202 */ /* 0x000fe40000000f00 */
[----:B------:R-:W-:Y:S01]  /*abf0*/  F2FP.F16.F32.PACK_AB R12, R113, R112 ;  /* 0x00000070710c723e */ /* 0x000fe200000000ff */
[----:B------:R3:W-:Y:S01]  /*ac00*/  STSM.16.M88.4 [R34], R4 ;  /* 0x0000000422007844 */ /* 0x0007e20000000200 */
[----:B------:R-:W-:Y:S01]  /*ac10*/  F2FP.F16.F32.PACK_AB R13, R115, R114 ;  /* 0x00000072730d723e */ /* 0x000fe200000000ff */
[----:B----4-:R-:W-:Y:S01]  /*ac20*/  IMAD.WIDE R28, R184, 0x4, R28 ;  /* 0x00000004b81c7825 */ /* 0x010fe200078e021c */
[----:B------:R-:W-:-:S02]  /*ac30*/  F2FP.F16.F32.PACK_AB R14, R117, R116 ;  /* 0x00000074750e723e */ /* 0x000fc400000000ff */
[----:B------:R-:W-:Y:S02]  /*ac40*/  F2FP.F16.F32.PACK_AB R15, R119, R118 ;  /* 0x00000076770f723e */ /* 0x000fe400000000ff */
[----:B------:R-:W-:Y:S02]  /*ac50*/  F2FP.F16.F32.PACK_AB R24, R121, R120 ;  /* 0x000000787918723e */ /* 0x000fe400000000ff */
[----:B------:R-:W-:Y:S01]  /*ac60*/  F2FP.F16.F32.PACK_AB R25, R123, R122 ;  /* 0x0000007a7b19723e */ /* 0x000fe200000000ff */
[----:B------:R4:W-:Y:S01]  /*ac70*/  STSM.16.M88.4 [R33], R12 ;  /* 0x0000000c21007844 */ /* 0x0009e20000000200 */
[----:B------:R-:W-:Y:S02]  /*ac80*/  F2FP.F16.F32.PACK_AB R26, R125, R124 ;  /* 0x0000007c7d1a723e */ /* 0x000fe400000000ff */
[----:B------:R-:W-:Y:S02]  /*ac90*/  F2FP.F16.F32.PACK_AB R27, R127, R126 ;  /* 0x0000007e7f1b723e */ /* 0x000fe400000000ff */
[----:B------:R-:W-:-:S02]  /*aca0*/  ISETP.NE.U32.AND P2, PT, RZ, UR4, PT ;  /* 0x00000004ff007c0c */ /* 0x000fc4000bf45070 */
[----:B--2---:R-:W-:Y:S01]  /*acb0*/  ISETP.NE.U32.AND P0, PT, R38, RZ, PT ;  /* 0x000000ff2600720c */ /* 0x004fe20003f05070 */
[----:B------:R4:W-:Y:S01]  /*acc0*/  STSM.16.M88.4 [R32], R24 ;  /* 0x0000001820007844 */ /* 0x0009e20000000200 */
[----:B------:R-:W-:Y:S02]  /*acd0*/  ISETP.NE.AND.EX P2, PT, RZ, UR5, PT, P2 ;  /* 0x00000005ff007c0c */ /* 0x000fe4000bf45320 */
[----:B------:R-:W-:Y:S01]  /*ace0*/  ISETP.NE.AND.EX P0, PT, R39, RZ, PT, P0 ;  /* 0x000000ff2700720c */ /* 0x000fe20003f05300 */
[----:B------:R4:W-:Y:S04]  /*acf0*/  STSM.16.M88.4 [R31], R128 ;  /* 0x000000801f007844 */ /* 0x0009e80000000200 */
[----:B------:R4:W-:Y:S04]  /*ad00*/  STSM.16.M88.4 [R30], R136 ;  /* 0x000000881e007844 */ /* 0x0009e80000000200 */
[----:B------:R4:W-:Y:S01]  /*ad10*/  STSM.16.M88.4 [R21], R144 ;  /* 0x0000009015007844 */ /* 0x0009e20000000200 */
[----:B------:R-:W-:Y:S01]  /*ad20*/  BAR.SYNC.DEFER_BLOCKING 0x1, 0x100 ;  /* 0x0044000000007b1d */ /* 0x000fe20000010000 */
[----:B---3--:R-:W-:-:S05]  /*ad30*/  @P2 LEA R4, P3, R184, UR4, 0x2 ;  /* 0x00000004b8042c11 */ /* 0x008fca000f8610ff */
[----:B------:R-:W-:Y:S01]  /*ad40*/  ULDC UR4, c[0x0][0xa88] ;  /* 0x0002a20000047ab9 */ /* 0x000fe20000000800 */
[----:B------:R-:W-:Y:S01]  /*ad50*/  @P2 LEA.HI.X R5, R184, UR5, R188, 0x2, P3 ;  /* 0x00000005b8052c11 */ /* 0x000fe200098f14bc */
[----:B------:R-:W-:Y:S01]  /*ad60*/  IMAD.U32 R7, RZ, RZ, UR4 ;  /* 0x00000004ff077e24 */ /* 0x000fe2000f8e00ff */
[----:B------:R4:W5:Y:S01]  /*ad70*/  @P0 LDG.E R48, desc[UR40][R28.64] ;  /* 0x000000281c300981 */ /* 0x000962000c1e1900 */
[----:B-1----:R-:W-:-:S04]  /*ad80*/  ISETP.NE.AND P1, PT, R44, 0x1, PT ;  /* 0x000000012c00780c */ /* 0x002fc80003f25270 */
[----:B------:R4:W5:Y:S09]  /*ad90*/  @P2 LDG.E R7, desc[UR40][R4.64] ;  /* 0x0000002804072981 */ /* 0x000972000c1e1900 */
[----:B------:R-:W1:Y:S08]  /*ada0*/  @P1 LDC R6, c[0x0][0xbec] ;  /* 0x0002fb00ff061b82 */ /* 0x000e700000000800 */
[----:B------:R-:W2:Y:S01]  /*adb0*/  @P1 LDC R11, c[0x0][0xbf0] ;  /* 0x0002fc00ff0b1b82 */ /* 0x000ea20000000800 */
[----:B----4-:R-:W-:Y:S05]  /*adc0*/  @P2 BRA `(.L_x_9191) ;  /* 0x0000000000102947 */ /* 0x010fea0003800000 */
[----:B------:R-:W-:Y:S05]  /*add0*/  @!P0 BRA `(.L_x_9191) ;  /* 0x00000000000c8947 */ /* 0x000fea0003800000 */
[----:B------:R-:W3:Y:S04]  /*ade0*/  LDG.E R4, desc[UR40][R28.64] ;  /* 0x000000281c047981 */ /* 0x000ee8000c1e1900 */
[----:B-----5:R-:W3:Y:S02]  /*adf0*/  LDG.E R7, desc[UR40][R28.64+0x4] ;  /* 0x000004281c077981 */ /* 0x020ee4000c1e1900 */
[----:B---3--:R-:W-:-:S07]  /*ae00*/  IMAD.IADD R7, R7, 0x1, -R4 ;  /* 0x0000000107077824 */ /* 0x008fce00078e0a04 */
.L_x_9191:
[----:B------:R-:W-:Y:S01]  /*ae10*/  SHF.R.S32.HI R21, RZ, 0x1f, R187 ;  /* 0x0000001fff157819 */ /* 0x000fe200000114bb */
[----:B------:R-:W-:Y:S01]  /*ae20*/  IMAD.IADD R15, R23, 0x1, R2 ;  /* 0x00000001170f7824 */ /* 0x000fe200078e0202 */
[----:B------:R-:W-:Y:S01]  /*ae30*/  ULDC.64 UR4, c[0x0][0xb90] ;  /* 0x0002e40000047ab9 */ /* 0x000fe20000000a00 */
[----:B-----5:R-:W-:Y:S01]  /*ae40*/  SHF.R.S32.HI R49, RZ, 0x1f, R48 ;  /* 0x0000001fff317819 */ /* 0x020fe20000011430 */
[----:B------:R-:W-:Y:S01]  /*ae50*/  IMAD.IADD R24, R193, 0x1, R2 ;  /* 0x00000001c1187824 */ /* 0x000fe200078e0202 */
[----:B------:R-:W-:Y:S01]  /*ae60*/  SEL R188, R188, RZ, !P0 ;  /* 0x000000ffbcbc7207 */ /* 0x000fe20004000000 */
[----:B------:R-:W-:Y:S01]  /*ae70*/  IMAD R4, R21, UR4, RZ ;  /* 0x0000000415047c24 */ /* 0x000fe2000f8e02ff */
[----:B------:R-:W-:Y:S01]  /*ae80*/  SEL R55, R184, RZ, !P0 ;  /* 0x000000ffb8377207 */ /* 0x000fe20004000000 */
[----:B-1----:R-:W-:-:S04]  /*ae90*/  @P1 IMAD.HI.U32 R6, R15, R6, RZ ;  /* 0x000000060f061227 */ /* 0x002fc800078e00ff */
[----:B------:R-:W-:Y:S01]  /*aea0*/  IMAD.MOV.U32 R9, RZ, RZ, R15 ;  /* 0x000000ffff097224 */ /* 0x000fe200078e000f */
[----:B--2---:R-:W-:Y:S01]  /*aeb0*/  @P1 SHF.R.U32.HI R9, RZ, R11, R6 ;  /* 0x0000000bff091219 */ /* 0x004fe20000011606 */
[C---:B------:R-:W-:Y:S02]  /*aec0*/  IMAD R13, R187.reuse, UR5, R4 ;  /* 0x00000005bb0d7c24 */ /* 0x040fe4000f8e0204 */
        /* <DEDUP_REMOVED lines=21> */
[----:B------:R-:W-:Y:S01]  /*b020*/  IADD3 R15, P0, R16, 0x1000, RZ ;  /* 0x00001000100f7810 */ /* 0x000fe20007f1e0ff */
[----:B------:R-:W-:Y:S01]  /*b030*/  IMAD.WIDE.U32 R4, R11, UR4, R4 ;  /* 0x000000040b047c25 */ /* 0x000fe2000f8e0004 */
[----:B------:R-:W-:Y:S02]  /*b040*/  LOP3.LUT R8, R9, 0x380, RZ, 0xc0, !PT ;  /* 0x0000038009087812 */ /* 0x000fe400078ec0ff */
        /* <DEDUP_REMOVED lines=32> */
[----:B------:R-:W-:Y:S01]  /*b250*/  SHF.R.U64 R32, R32, 0x3, RZ ;  /* 0x0000000320207819 */ /* 0x000fe200000012ff */
[----:B-1----:R1:W-:Y:S01]  /*b260*/  @!P2 ST.E desc[UR40][R50.64], R3 ;  /* 0x000000033200a985 */ /* 0x0023e2000c101928 */
[----:B------:R-:W-:Y:S02]  /*b270*/  LOP3.LUT R16, R11, R16, RZ, 0x3c, !PT ;  /* 0x000000100b107212 */ /* 0x000fe400078e3cff */
[----:B------:R-:W-:Y:S01]  /*b280*/  LOP3.LUT R40, R40, R41, RZ, 0x3c, !PT ;  /* 0x0000002928287212 */ /* 0x000fe200078e3cff */
[----:B--2---:R2:W-:Y:S01]  /*b290*/  @!P0 ST.E desc[UR40][R52.64], R0 ;  /* 0x0000000034008985 */ /* 0x0045e2000c101928 */
[----:B------:R-:W-:Y:S01]  /*b2a0*/  LOP3.LUT R36, R36, R37, RZ, 0x3c, !PT ;  /* 0x0000002524247212 */ /* 0x000fe200078e3cff */
[--C-:B------:R-:W-:Y:S01]  /*b2b0*/  IMAD.X R41, RZ, RZ, R17.reuse, P6 ;  /* 0x000000ffff297224 */ /* 0x100fe200030e0611 */
[----:B------:R-:W-:Y:S01]  /*b2c0*/  LOP3.LUT R32, R32, R33, RZ, 0x3c, !PT ;  /* 0x0000002120207212 */ /* 0x000fe200078e3cff */
[--C-:B------:R-:W-:Y:S01]  /*b2d0*/  IMAD.X R37, RZ, RZ, R17.reuse, P5 ;  /* 0x000000ffff257224 */ /* 0x100fe200028e0611 */
[----:B------:R3:W5:Y:S01]  /*b2e0*/  LD.E.128 R24, desc[UR40][R16.64] ;  /* 0x0000002810187980 */ /* 0x000762000c101d00 */
[----:B------:R-:W-:Y:S01]  /*b2f0*/  IMAD.X R33, RZ, RZ, R17, P4 ;  /* 0x000000ffff217224 */ /* 0x000fe200020e0611 */
[----:B------:R-:W-:Y:S01]  /*b300*/  LOP3.LUT R12, R15, 0x380, RZ, 0xc0, !PT ;  /* 0x000003800f0c7812 */ /* 0x000fe200078ec0ff */
[----:B-1----:R-:W1:Y:S01]  /*b310*/  @P1 LDC R51, c[0x0][0xbec] ;  /* 0x0002fb00ff331b82 */ /* 0x002e620000000800 */
[----:B------:R-:W-:Y:S01]  /*b320*/  IMAD R3, R49, UR4, RZ ;  /* 0x0000000431037c24 */ /* 0x000fe2000f8e02ff */
[----:B------:R-:W-:Y:S01]  /*b330*/  LOP3.LUT R4, R5, 0x380, RZ, 0xc0, !PT ;  /* 0x0000038005047812 */ /* 0x000fe200078ec0ff */
[----:B------:R-:W5:Y:S01]  /*b340*/  LD.E.128 R8, desc[UR40][R8.64] ;  /* 0x0000002808087980 */ /* 0x000f62000c101d00 */
[----:B------:R-:W-:Y:S01]  /*b350*/  SHF.R.U64 R12, R12, 0x3, RZ ;  /* 0x000000030c0c7819 */ /* 0x000fe200000012ff */
[----:B---3--:R-:W-:-:S03]  /*b360*/  IMAD.WIDE.U32 R16, R48, UR4, RZ ;  /* 0x0000000430107c25 */ /* 0x008fc6000f8e00ff */
[----:B------:R-:W3:Y:S01]  /*b370*/  @P1 LDC R49, c[0x0][0xbf0] ;  /* 0x0002fc00ff311b82 */ /* 0x000ee20000000800 */
[----:B------:R-:W-:Y:S01]  /*b380*/  SHF.R.U64 R4, R4, 0x3, RZ ;  /* 0x0000000304047819 */ /* 0x000fe200000012ff */
[----:B------:R-:W5:Y:S01]  /*b390*/  LD.E.128 R40, desc[UR40][R40.64] ;  /* 0x0000002828287980 */ /* 0x000f62000c101d00 */
[----:B------:R-:W-:Y:S01]  /*b3a0*/  IMAD R3, R48, UR5, R3 ;  /* 0x0000000530037c24 */ /* 0x000fe2000f8e0203 */
[----:B------:R-:W-:Y:S01]  /*b3b0*/  ULDC.64 UR4, c[0x0][0xae8] ;  /* 0x0002ba0000047ab9 */ /* 0x000fe20000000a00 */
[----:B------:R-:W-:Y:S01]  /*b3c0*/  LOP3.LUT R12, R12, R15, RZ, 0x3c, !PT ;  /* 0x0000000f0c0c7212 */ /* 0x000fe200078e3cff */
[----:B------:R-:W5:Y:S01]  /*b3d0*/  LD.E.128 R36, desc[UR40][R36.64] ;  /* 0x0000002824247980 */ /* 0x000f62000c101d00 */
[----:B------:R-:W-:Y:S01]  /*b3e0*/  IMAD.IADD R17, R17, 0x1, R3 ;  /* 0x0000000111117824 */ /* 0x000fe200078e0203 */
[----:B------:R-:W-:Y:S01]  /*b3f0*/  LOP3.LUT R28, R4, R5, RZ, 0x3c, !PT ;  /* 0x00000005041c7212 */ /* 0x000fe200078e3cff */
[----:B------:R-:W-:Y:S01]  /*b400*/  IMAD R3, R186, 0x20, R189 ;  /* 0x00000020ba037824 */ /* 0x000fe200078e02bd */
[----:B------:R-:W5:Y:S01]  /*b410*/  LD.E.128 R4, desc[UR40][R6.64] ;  /* 0x0000002806047980 */ /* 0x000f62000c101d00 */
[----:B--2---:R-:W-:-:S02]  /*b420*/  IMAD R0, R21, UR4, RZ ;  /* 0x0000000415007c24 */ /* 0x004fc4000f8e02ff */
[----:B------:R-:W-:Y:S01]  /*b430*/  IMAD.IADD R48, R2, 0x1, R3 ;  /* 0x0000000102307824 */ /* 0x000fe200078e0203 */
[----:B------:R-:W5:Y:S01]  /*b440*/  LD.E.128 R12, desc[UR40][R12.64] ;  /* 0x000000280c0c7980 */ /* 0x000f62000c101d00 */
[C---:B------:R-:W-:Y:S02]  /*b450*/  IMAD R3, R187.reuse, UR5, R0 ;  /* 0x00000005bb037c24 */ /* 0x040fe4000f8e0200 */
[----:B------:R-:W-:Y:S01]  /*b460*/  IMAD.WIDE.U32 R16, R187, UR4, R16 ;  /* 0x00000004bb107c25 */ /* 0x000fe2000f8e0010 */
[----:B------:R-:W-:Y:S01]  /*b470*/  ULDC.64 UR4, c[0x0][0xaf0] ;  /* 0x0002bc0000047ab9 */ /* 0x000fe20000000a00 */
[----:B------:R-:W5:Y:S02]  /*b480*/  LD.E.128 R32, desc[UR40][R32.64] ;  /* 0x0000002820207980 */ /* 0x000f64000c101d00 */
[----:B-1----:R-:W-:Y:S02]  /*b490*/  @P1 IMAD.HI.U32 R0, R48, R51, RZ ;  /* 0x0000003330001227 */ /* 0x002fe400078e00ff */
[----:B------:R-:W5:Y:S02]  /*b4a0*/  LD.E.128 R28, desc[UR40][R28.64] ;  /* 0x000000281c1c7980 */ /* 0x000f64000c101d00 */
[----:B------:R-:W-:-:S02]  /*b4b0*/  IMAD.IADD R17, R17, 0x1, R3 ;  /* 0x0000000111117824 */ /* 0x000fc400078e0203 */
[----:B------:R-:W-:Y:S01]  /*b4c0*/  IMAD.MOV.U32 R3, RZ, RZ, R48 ;  /* 0x000000ffff037224 */ /* 0x000fe200078e0030 */
[----:B---3--:R-:W-:Y:S01]  /*b4d0*/  @P1 SHF.R.U32.HI R3, RZ, R49, R0 ;  /* 0x00000031ff031219 */ /* 0x008fe20000011600 */
[----:B------:R-:W-:Y:S01]  /*b4e0*/  IMAD R21, R188, UR4, RZ ;  /* 0x00000004bc157c24 */ /* 0x000fe2000f8e02ff */
[----:B------:R-:W-:Y:S01]  /*b4f0*/  @!PT LDS RZ, [RZ] ;  /* 0x00000000fffff984 */ /* 0x000fe20000000800 */
[----:B------:R-:W-:Y:S01]  /*b500*/  @!PT LDS RZ, [RZ] ;  /* 0x00000000fffff984 */ /* 0x000fe20000000800 */
[----:B------:R-:W-:Y:S01]  /*b510*/  @!PT LDS RZ, [RZ] ;  /* 0x00000000fffff984 */ /* 0x000fe20000000800 */
[----:B------:R-:W-:Y:S01]  /*b520*/  @!PT LDS RZ, [RZ] ;  /* 0x00000000fffff984 */ /* 0x000fe20000000800 */
[----:B------:R1:W-:Y:S06]  /*b530*/  MEMBAR.ALL.CTA ;  /* 0x0000000000007992 */ /* 0x0003ec0000008000 */
[----:B-1----:R-:W1:Y:S01]  /*b540*/  FENCE.VIEW.ASYNC.S ;  /* 0x00000000000073c6 */ /* 0x002e620000000000 */
        /* <DEDUP_REMOVED lines=8> */
[----:B------:R-:W-:-:S03]  /*b5d0*/  IMAD R49, R3, UR5, R0 ;  /* 0x0000000503317c24 */ /* 0x000fc6000f8e0200 */
[----:B------:R-:W-:Y:S01]  /*b5e0*/  SHF.R.S32.HI R0, RZ, 0x1f, R21 ;  /* 0x0000001fff007819 */ /* 0x000fe20000011415 */
[----:B------:R-:W-:Y:S01]  /*b5f0*/  IMAD.WIDE.U32 R16, R3, UR4, R16 ;  /* 0x0000000403107c25 */ /* 0x000fe2000f8e0010 */
[----:B------:R-:W-:-:S03]  /*b600*/  ULDC.64 UR4, c[0x0][0xad8] ;  /* 0x0002b60000047ab9 */ /* 0x000fc60000000a00 */
[----:B------:R-:W-:Y:S02]  /*b610*/  IMAD.IADD R48, R189, 0x1, R2 ;  /* 0x00000001bd307824 */ /* 0x000fe400078e0202 */
[----:B------:R-:W-:Y:S02]  /*b620*/  IMAD R2, R0, UR4, RZ ;  /* 0x0000000400027c24 */ /* 0x000fe4000f8e02ff */
[----:B------:R-:W-:Y:S02]  /*b630*/  IMAD.IADD R17, R17, 0x1, R49 ;  /* 0x0000000111117824 */ /* 0x000fe400078e0231 */
[C---:B------:R-:W-:Y:S02]  /*b640*/  IMAD R49, R21.reuse, UR5, R2 ;  /* 0x0000000515317c24 */ /* 0x040fe4000f8e0202 */
[----:B------:R-:W-:Y:S01]  /*b650*/  IMAD.WIDE.U32 R2, R21, UR4, R16 ;  /* 0x0000000415027c25 */ /* 0x000fe2000f8e0010 */
[----:B------:R-:W-:Y:S01]  /*b660*/  ISETP.GE.AND P2, PT, R48, R57, PT ;  /* 0x000000393000720c */ /* 0x000fe20003f46270 */
[----:B------:R-:W-:-:S02]  /*b670*/  ULDC.64 UR4, c[0x0][0xa80] ;  /* 0x0002a00000047ab9 */ /* 0x000fc40000000a00 */
[----:B------:R-:W-:Y:S01]  /*b680*/  VIADD R0, R48, 0x20 ;  /* 0x0000002030007836 */ /* 0x000fe20000000000 */
[----:B------:R-:W-:Y:S01]  /*b690*/  LEA R21, P3, R2, UR4, 0x1 ;  /* 0x0000000402157c11 */ /* 0x000fe2000f8608ff */
[----:B------:R-:W-:Y:S02]  /*b6a0*/  IMAD.IADD R3, R3, 0x1, R49 ;  /* 0x0000000103037824 */ /* 0x000fe400078e0231 */
[----:B0-----:R-:W-:Y:S01]  /*b6b0*/  VIADD R20, R20, 0x28820 ;  /* 0x0002882014147836 */ /* 0x001fe20000000000 */
        /* <DEDUP_REMOVED lines=19> */
.L_x_9193:
[----:B------:R-:W-:Y:S05]  /*b7f0*/  BSYNC B1 ;  /* 0x0000000000017941 */ /* 0x000fea0003800000 */
.L_x_9192:
        /* <DEDUP_REMOVED lines=13> */
.L_x_9195:
[----:B------:R-:W-:Y:S05]  /*b8d0*/  BSYNC B1 ;  /* 0x0000000000017941 */ /* 0x000fea0003800000 */
.L_x_9194:
[----:B----4-:R4:W0:Y:S01]  /*b8e0*/  SHFL.IDX PT, R0, R44, 0x2, 0x181f ;  /* 0x00581f002c007f89 */ /* 0x01082200000e0000 */
[----:B------:R-:W-:Y:S03]  /*b8f0*/  BSSY B1, `(.L_x_9196) ;  /* 0x000000c000017945 */ /* 0x000fe60003800000 */
[----:B---3-5:R4:W3:Y:S01]  /*b900*/  SHFL.IDX PT, R12, R21, 0x2, 0x181f ;  /* 0x00581f00150c7f89 */ /* 0x0288e200000e0000 */
[----:B------:R-:W-:Y:S05]  /*b910*/  @P1 BRA `(.L_x_9197) ;  /* 0x0000000000241947 */ /* 0x000fea0003800000 */
[----:B------:R-:W-:Y:S02]  /*b920*/  ULDC UR4, c[0x0][0xac8] ;  /* 0x0002b20000047ab9 */ /* 0x000fe40000000800 */
        /* <DEDUP_REMOVED lines=8> */
.L_x_9197:
[----:B------:R-:W-:Y:S05]  /*b9b0*/  BSYNC B1 ;  /* 0x0000000000017941 */ /* 0x000fea0003800000 */
.L_x_9196:
[----:B0-----:R-:W-:Y:S01]  /*b9c0*/  VIADD R0, R48, 0x60 ;  /* 0x0000006030007836 */ /* 0x001fe20000000000 */
[----:B--2-4-:R-:W0:Y:S04]  /*b9d0*/  SHFL.IDX PT, R44, R44, 0x3, 0x181f ;  /* 0x00781f002c2c7f89 */ /* 0x014e2800000e0000 */
[----:B------:R-:W-:Y:S01]  /*b9e0*/  ISETP.GE.AND P0, PT, R0, R57, PT ;  /* 0x000000390000720c */ /* 0x000fe20003f06270 */
[----:B------:R2:W4:-:S12]  /*b9f0*/  SHFL.IDX PT, R4, R21, 0x3, 0x181f ;  /* 0x00781f0015047f89 */ /* 0x00051800000e0000 */
[----:B--2---:R-:W-:Y:S05]  /*ba00*/  @P0 BRA `(.L_x_9198) ;  /* 0x0000000800e00947 */ /* 0x004fea0003800000 */
[----:B------:R-:W-:Y:S02]  /*ba10*/  ULDC UR4, c[0x0][0xac8] ;  /* 0x0002b20000047ab9 */ /* 0x000fe40000000800 */
[----:B------:R-:W-:-:S13]  /*ba20*/  ISETP.GE.AND P1, PT, R19, UR4, PT ;  /* 0x0000000413007c0c */ /* 0x000fda000bf26270 */
[----:B----4-:R-:W-:-:S04]  /*ba30*/  @!P1 LEA R2, P0, R19, R4, 0x1 ;  /* 0x0000000413029211 */ /* 0x010fc800078008ff */
[----:B0-----:R-:W-:Y:S02]  /*ba40*/  @!P1 LEA.HI.X R3, R19, R44, R196, 0x1, P0 ;  /* 0x0000002c13039211 */ /* 0x001fe400000f0cc4 */
[----:B------:R-:W-:-:S03]  /*ba50*/  ISETP.GE.AND P0, PT, R185, UR4, PT ;  /* 0x00000004b9007c0c */ /* 0x000fc6000bf06270 */
[----:B------:R2:W-:Y:S10]  /*ba60*/  @!P1 ST.E.128 desc[UR40][R2.64], R8 ;  /* 0x0000000802009985 */ /* 0x0005f4000c101d28 */
[----:B------:R-:W-:Y:S05]  /*ba70*/  @P0 BRA `(.L_x_9198) ;  /* 0x0000000800c40947 */ /* 0x000fea0003800000 */
[----:B--2---:R-:W-:-:S04]  /*ba80*/  LEA R2, P0, R185, R4, 0x1 ;  /* 0x00000004b9027211 */ /* 0x004fc800078008ff */
[----:B------:R-:W-:-:S05]  /*ba90*/  LEA.HI.X R3, R185, R44, R195, 0x1, P0 ;  /* 0x0000002cb9037211 */ /* 0x000fca00000f0cc3 */
[----:B------:R0:W-:Y:S01]  /*baa0*/  ST.E.128 desc[UR40][R2.64], R28 ;  /* 0x0000001c02007985 */ /* 0x0001e2000c101d28 */
[----:B------:R-:W-:Y:S05]  /*bab0*/  BRA `(.L_x_9198) ;  /* 0x0000000800b47947 */ /* 0x000fea0003800000 */
.L_x_9190:
        /* <DEDUP_REMOVED lines=27> */
.L_x_9199:
        /* <DEDUP_REMOVED lines=8> */
[----:B-----5:R-:W-:Y:S01]  /*bcf0*/  IMAD R4, R0, R14, RZ ;  /* 0x0000000e00047224 */ /* 0x020fe200078e02ff */
        /* <DEDUP_REMOVED lines=36> */
.L_x_9201:
[----:B------:R-:W-:Y:S05]  /*bf40*/  BSYNC B1 ;  /* 0x0000000000017941 */ /* 0x000fea0003800000 */
.L_x_9200:
[----:B------:R-:W-:Y:S01]  /*bf50*/  ULDC.64 UR4, c[0x0][0xaa0] ;  /* 0x0002a80000047ab9 */ /* 0x000fe20000000a00 */
[----:B------:R-:W-:Y:S01]  /*bf60*/  BSSY B1, `(.L_x_9202) ;  /* 0x0000038000017945 */ /* 0x000fe20003800000 */
[----:B------:R-:W-:-:S04]  /*bf70*/  IMAD R4, R10, UR4, RZ ;  /* 0x000000040a047c24 */ /* 0x000fc8000f8e02ff */
[C---:B--2---:R-:W-:Y:S02]  /*bf80*/  IMAD R7, R3.reuse, UR5, R4 ;  /* 0x0000000503077c24 */ /* 0x044fe4000f8e0204 */
[----:B------:R-:W-:Y:S01]  /*bf90*/  IMAD.WIDE.U32 R4, R3, UR4, RZ ;  /* 0x0000000403047c25 */ /* 0x000fe2000f8e00ff */
[----:B------:R-:W-:-:S03]  /*bfa0*/  ULDC.64 UR4, c[0x0][0xae8] ;  /* 0x0002ba0000047ab9 */ /* 0x000fc60000000a00 */
[----:B------:R-:W-:Y:S02]  /*bfb0*/  IMAD R3, R186, 0x20, R189 ;  /* 0x00000020ba037824 */ /* 0x000fe400078e02bd */
        /* <DEDUP_REMOVED lines=50> */
.L_x_9203:
[----:B------:R-:W-:Y:S05]  /*c2e0*/  BSYNC B1 ;  /* 0x0000000000017941 */ /* 0x000fea0003800000 */
.L_x_9202:
[----:B----4-:R4:W0:Y:S01]  /*c2f0*/  SHFL.IDX PT, R0, R5, 0x1, 0x181f ;  /* 0x00381f0005007f89 */ /* 0x01082200000e0000 */
[----:B------:R-:W-:Y:S03]  /*c300*/  BSSY B1, `(.L_x_9204) ;  /* 0x000000c000017945 */ /* 0x000fe60003800000 */
[----:B---3--:R4:W3:Y:S01]  /*c310*/  SHFL.IDX PT, R2, R4, 0x1, 0x181f ;  /* 0x00381f0004027f89 */ /* 0x0088e200000e0000 */
        /* <DEDUP_REMOVED lines=10> */
.L_x_9205:
[----:B------:R-:W-:Y:S05]  /*c3c0*/  BSYNC B1 ;  /* 0x0000000000017941 */ /* 0x000fea0003800000 */
.L_x_9204:
[----:B0-----:R0:W0:Y:S01]  /*c3d0*/  SHFL.IDX PT, R0, R5, 0x2, 0x181f ;  /* 0x00581f0005007f89 */ /* 0x00102200000e0000 */
[----:B------:R-:W-:Y:S03]  /*c3e0*/  BSSY B1, `(.L_x_9206) ;  /* 0x000000c000017945 */ /* 0x000fe60003800000 */
[----:B---3--:R3:W0:Y:S01]  /*c3f0*/  SHFL.IDX PT, R2, R4, 0x2, 0x181f ;  /* 0x00581f0004027f89 */ /* 0x00862200000e0000 */
        /* <DEDUP_REMOVED lines=10> */
.L_x_9207:
[----:B------:R-:W-:Y:S05]  /*c4a0*/  BSYNC B1 ;  /* 0x0000000000017941 */ /* 0x000fea0003800000 */
.L_x_9206:
[----:B0-----:R-:W-:Y:S01]  /*c4b0*/  VIADD R0, R8, 0x60 ;  /* 0x0000006008007836 */ /* 0x001fe20000000000 */
[----:B------:R0:W0:Y:S04]  /*c4c0*/  SHFL.IDX PT, R6, R5, 0x3, 0x181f ;  /* 0x00781f0005067f89 */ /* 0x00002800000e0000 */
[----:B------:R-:W-:Y:S01]  /*c4d0*/  ISETP.GE.AND P0, PT, R0, R17, PT ;  /* 0x000000110000720c */ /* 0x000fe20003f06270 */
[----:B------:R0:W0:-:S12]  /*c4e0*/  SHFL.IDX PT, R2, R4, 0x3, 0x181f ;  /* 0x00781f0004027f89 */ /* 0x00001800000e0000 */
[----:B------:R-:W-:Y:S05]  /*c4f0*/  @P0 BRA `(.L_x_9198) ;  /* 0x0000000000240947 */ /* 0x000fea0003800000 */
[----:B------:R-:W-:Y:S02]  /*c500*/  ULDC UR4, c[0x0][0xac8] ;  /* 0x0002b20000047ab9 */ /* 0x000fe40000000800 */
        /* <DEDUP_REMOVED lines=8> */
.L_x_9198:
[----:B------:R-:W-:Y:S05]  /*c590*/  BSYNC B0 ;  /* 0x0000000000007941 */ /* 0x000fea0003800000 */
.L_x_9189:
[----:B------:R-:W-:Y:S02]  /*c5a0*/  ULDC UR4, c[0x0][0xc3c] ;  /* 0x00030f0000047ab9 */ /* 0x000fe40000000800 */
[----:B-1----:R-:W-:-:S13]  /*c5b0*/  ISETP.GE.AND P0, PT, R47, UR4, PT ;  /* 0x000000042f007c0c */ /* 0x002fda000bf06270 */
[----:B------:R-:W-:Y:S05]  /*c5c0*/  @!P0 BRA `(.L_x_9208) ;  /* 0xffffff4800048947 */ /* 0x000fea000383ffff */
[----:B------:R-:W-:Y:S05]  /*c5d0*/  EXIT ;  /* 0x000000000000794d */ /* 0x000fea0003800000 */
.L_x_9153:
[----:B------:R-:W-:-:S08]  /*c5e0*/  NOP ;  /* 0x0000000000007918 */ /* 0x000fd00000000000 */
[----:B--2---:R-:W0:-:S00]  /*c5f0*/  USETMAXREG.DEALLOC.CTAPOOL 0x18 ;  /* 0x00000018000079c8 */ /* 0x004e0000080e0500 */
        /* <DEDUP_REMOVED lines=14> */
.L_x_9209:
        /* <DEDUP_REMOVED lines=42> */
.L_x_9215:
        /* <DEDUP_REMOVED lines=12> */
.L_x_9214:
[----:B------:R-:W-:Y:S05]  /*ca40*/  BSYNC B0 ;  /* 0x0000000000007941 */ /* 0x000fea0003800000 */
.L_x_9213:
        /* <DEDUP_REMOVED lines=21> */
.L_x_9211:
        /* <DEDUP_REMOVED lines=20> */
.L_x_9216:
        /* <DEDUP_REMOVED lines=57> */
.L_x_9212:
[----:B------:R-:W-:Y:S02]  /*d070*/  IMAD.MOV.U32 R17, RZ, RZ, RZ ;  /* 0x000000ffff117224 */ /* 0x000fe400078e00ff */
[----:B------:R-:W-:Y:S02]  /*d080*/  IMAD.U32 R16, RZ, RZ, UR6 ;  /* 0x00000006ff107e24 */ /* 0x000fe4000f8e00ff */
[----:B------:R-:W-:-:S07]  /*d090*/  IMAD.MOV.U32 R18, RZ, RZ, RZ ;  /* 0x000000ffff127224 */ /* 0x000fce00078e00ff */
.L_x_9217:
[----:B------:R-:W-:-:S13]  /*d0a0*/  ISETP.NE.AND P0, PT, R0, RZ, PT ;  /* 0x000000ff0000720c */ /* 0x000fda0003f05270 */
[----:B------:R-:W1:Y:S01]  /*d0b0*/  @!P0 S2R R3, SR_CgaCtaId ;  /* 0x0000000000038919 */ /* 0x000e620000008800 */
[----:B------:R-:W-:-:S04]  /*d0c0*/  @!P0 MOV R0, 0x400 ;  /* 0x0000040000008802 */ /* 0x000fc80000000f00 */
[----:B-1----:R-:W-:-:S05]  /*d0d0*/  @!P0 LEA R0, R3, R0, 0x18 ;  /* 0x0000000003008211 */ /* 0x002fca00078ec0ff */
[----:B------:R2:W-:Y:S01]  /*d0e0*/  @!P0 STS.128 [R0+0x288d0], R16 ;  /* 0x0288d01000008388 */ /* 0x0005e20000000c00 */
[----:B------:R-:W-:Y:S06]  /*d0f0*/  BAR.ARV 0x5, 0x180 ;  /* 0x0146000000007b1d */ /* 0x000fec0000002000 */
.L_x_9210:
        /* <DEDUP_REMOVED lines=33> */
.L_x_9317:
[----:B0---4-:R-:W0:Y:S02]  /*d310*/  LDC.64 R2, c[0x0][0xc88] ;  /* 0x00032200ff027b82 */ /* 0x011e240000000a00 */
[----:B0-----:R-:W-:-:S05]  /*d320*/  IMAD.WIDE R2, R19, 0x4, R2 ;  /* 0x0000000413027825 */ /* 0x001fca00078e0202 */
[----:B--2---:R-:W2:Y:S01]  /*d330*/  LDG.E R12, desc[UR40][R2.64] ;  /* 0x00000028020c7981 */ /* 0x004ea2000c1e1900 */
        /* <DEDUP_REMOVED lines=53> */
.L_x_9219:
        /* <DEDUP_REMOVED lines=8> */
[----:B------:R-:W-:-:S04]  /*d710*/  IADD3 R6, P0, R11, UR4, RZ ;  /* 0x000000040b067c10 */ /* 0x000fc8000ff1e0ff */
[----:B------:R-:W-:-:S05]  /*d720*/  IADD3.X R7, R10, UR5, RZ, P0, !PT ;  /* 0x000000050a077c10 */ /* 0x000fca00087fe4ff */
[----:B------:R2:W5:Y:S01]  /*d730*/  LDG.E R6, desc[UR40][R6.64] ;  /* 0x0000002806067981 */ /* 0x000562000c1e1900 */
[----:B------:R-:W-:Y:S05]  /*d740*/  BRA `(.L_x_9221) ;  /* 0x0000000000107947 */ /* 0x000fea0003800000 */
.L_x_9220:
[----:B------:R-:W-:Y:S05]  /*d750*/  @!P0 BRA `(.L_x_9221) ;  /* 0x00000000000c8947 */ /* 0x000fea0003800000 */
[----:B------:R-:W2:Y:S04]  /*d760*/  LDG.E R6, desc[UR40][R4.64] ;  /* 0x0000002804067981 */ /* 0x000ea8000c1e1900 */
[----:B------:R-:W2:Y:S02]  /*d770*/  LDG.E R4, desc[UR40][R4.64+0x4] ;  /* 0x0000042804047981 */ /* 0x000ea4000c1e1900 */
[----:B--2---:R-:W-:-:S07]  /*d780*/  IMAD.IADD R6, R4, 0x1, -R6 ;  /* 0x0000000104067824 */ /* 0x004fce00078e0a06 */
.L_x_9221:
[----:B-----5:R-:W-:Y:S01]  /*d790*/  IMAD.IADD R6, R6, 0x1, -R0 ;  /* 0x0000000106067824 */ /* 0x020fe200078e0a00 */
[----:B------:R-:W-:Y:S01]  /*d7a0*/  BSSY B7, `(.L_x_9222) ;  /* 0x00003ff000077945 */ /* 0x000fe20003800000 */
[----:B------:R-:W3:Y:S02]  /*d7b0*/  LDC R0, c[0x0][0x448] ;  /* 0x00011200ff007b82 */ /* 0x000ee40000000800 */
[----:B---3--:R-:W-:Y:S01]  /*d7c0*/  ISETP.NE.AND P0, PT, R0, 0x1, PT ;  /* 0x000000010000780c */ /* 0x008fe20003f05270 */
[----:B------:R-:W-:-:S04]  /*d7d0*/  IMAD.SHL.U32 R0, R17, 0x80, RZ ;  /* 0x0000008011007824 */ /* 0x000fc800078e00ff */
[----:B------:R-:W-:-:S08]  /*d7e0*/  VIADD R0, R0, 0x7f ;  /* 0x0000007f00007836 */ /* 0x000fd00000000000 */
[----:B------:R-:W3:Y:S08]  /*d7f0*/  @P0 LDC R2, c[0x0][0x44c] ;  /* 0x00011300ff020b82 */ /* 0x000ef00000000800 */
[----:B------:R-:W4:Y:S01]  /*d800*/  @P0 LDC R3, c[0x0][0x450] ;  /* 0x00011400ff030b82 */ /* 0x000f220000000800 */
[----:B---3--:R-:W-:-:S05]  /*d810*/  @P0 IMAD.HI.U32 R2, R0, R2, RZ ;  /* 0x0000000200020227 */ /* 0x008fca00078e00ff */
[----:B----4-:R-:W-:Y:S02]  /*d820*/  @P0 SHF.R.U32.HI R0, RZ, R3, R2 ;  /* 0x00000003ff000219 */ /* 0x010fe40000011602 */
[C---:B------:R-:W-:Y:S01]  /*d830*/  IADD3 R2, R6.reuse, 0x80, -R9 ;  /* 0x0000008006027810 */ /* 0x040fe20007ffe809 */
[----:B------:R-:W-:-:S04]  /*d840*/  VIADD R6, R6, 0x7f ;  /* 0x0000007f06067836 */ /* 0x000fc80000000000 */
[----:B------:R-:W-:Y:S01]  /*d850*/  IMAD.IADD R0, R2, 0x1, R0 ;  /* 0x0000000102007824 */ /* 0x000fe200078e0200 */
[----:B------:R-:W-:-:S04]  /*d860*/  SHF.R.S32.HI R2, RZ, 0x1f, R6 ;  /* 0x0000001fff027819 */ /* 0x000fc80000011406 */
[----:B------:R-:W-:Y:S02]  /*d870*/  SHF.R.S32.HI R3, RZ, 0x1f, R0 ;  /* 0x0000001fff037819 */ /* 0x000fe40000011400 */
[----:B------:R-:W-:Y:S02]  /*d880*/  LEA.HI R2, R2, R6, RZ, 0x7 ;  /* 0x0000000602027211 */ /* 0x000fe400078f38ff */
[----:B------:R-:W-:Y:S02]  /*d890*/  LEA.HI R3, R3, R0, RZ, 0x7 ;  /* 0x0000000003037211 */ /* 0x000fe400078f38ff */
[----:B------:R-:W-:Y:S02]  /*d8a0*/  SHF.R.S32.HI R2, RZ, 0x7, R2 ;  /* 0x00000007ff027819 */ /* 0x000fe40000011402 */
[----:B------:R-:W-:-:S04]  /*d8b0*/  SHF.R.S32.HI R3, RZ, 0x7, R3 ;  /* 0x00000007ff037819 */ /* 0x000fc80000011403 */
[----:B------:R-:W-:-:S04]  /*d8c0*/  VIMNMX R4, R2, R3, PT ;  /* 0x0000000302047248 */ /* 0x000fc80003fe0100 */
[----:B------:R-:W-:Y:S01]  /*d8d0*/  ISETP.GT.AND P0, PT, R4, RZ, PT ;  /* 0x000000ff0400720c */ /* 0x000fe20003f04270 */
        /* <DEDUP_REMOVED lines=19> */
.L_x_9223:
        /* <DEDUP_REMOVED lines=21> */
.L_x_9226:
[----:B------:R-:W-:Y:S05]  /*db60*/  BSYNC B6 ;  /* 0x0000000000067941 */ /* 0x000fea0003800000 */
.L_x_9225:
        /* <DEDUP_REMOVED lines=21> */
.L_x_9229:
        /* <DEDUP_REMOVED lines=16> */
.L_x_9228:
[----:B------:R-:W-:Y:S05]  /*ddc0*/  BSYNC B6 ;  /* 0x0000000000067941 */ /* 0x000fea0003800000 */
.L_x_9227:
[----:B------:R-:W3:Y:S01]  /*ddd0*/  LDL.LU R2, [R1] ;  /* 0x0000000001027983 */ /* 0x000ee20000300800 */
[----:B------:R-:W-:-:S03]  /*dde0*/  ULDC.64 UR4, c[0x0][0x9f8] ;  /* 0x00027e0000047ab9 */ /* 0x000fc60000000a00 */
[----:B------:R-:W4:Y:S04]  /*ddf0*/  LDL.LU R4, [R1+0xc] ;  /* 0x00000c0001047983 */ /* 0x000f280000300800 */
[----:B--2---:R-:W2:Y:S01]  /*de00*/  LDL R7, [R1+0x10] ;  /* 0x0000100001077983 */ /* 0x004ea20000100800 */
[----:B------:R-:W-:-:S03]  /*de10*/  ISETP.NE.U32.AND P0, PT, RZ, UR4, PT ;  /* 0x00000004ff007c0c */ /* 0x000fc6000bf05070 */
[----:B------:R-:W5:Y:S01]  /*de20*/  LDL R0, [R1+0x2c] ;  /* 0x00002c0001007983 */ /* 0x000f620000100800 */
[----:B------:R-:W-:-:S13]  /*de30*/  ISETP.NE.AND.EX P0, PT, RZ, UR5, PT, P0 ;  /* 0x00000005ff007c0c */ /* 0x000fda000bf05300 */
[----:B---3--:R-:W-:-:S04]  /*de40*/  @P0 IADD3 R2, P1, R2, UR4, RZ ;  /* 0x0000000402020c10 */ /* 0x008fc8000ff3e0ff */
[----:B----4-:R-:W-:Y:S01]  /*de50*/  @P0 IADD3.X R3, R4, UR5, RZ, P1, !PT ;  /* 0x0000000504030c10 */ /* 0x010fe20008ffe4ff */
[----:B------:R-:W-:-:S04]  /*de60*/  ULDC.64 UR4, c[0x0][0xa08] ;  /* 0x0002820000047ab9 */ /* 0x000fc80000000a00 */
[----:B--2---:R2:W3:Y:S02]  /*de70*/  @P0 LDG.E R7, desc[UR40][R2.64] ;  /* 0x0000002802070981 */ /* 0x0044e4000c1e1900 */
        /* <DEDUP_REMOVED lines=14> */
.L_x_9333:
        /* <DEDUP_REMOVED lines=10> */
.L_x_9336:
[----:B------:R-:W-:Y:S05]  /*e000*/  @!P6 BRA `(.L_x_9231) ;  /* 0x000000040020e947 */ /* 0x000fea0003800000 */
[----:B------:R-:W-:-:S04]  /*e010*/  ISETP.NE.U32.AND P0, PT, R2, RZ, PT ;  /* 0x000000ff0200720c */ /* 0x000fc80003f05070 */
[----:B------:R-:W-:-:S13]  /*e020*/  ISETP.NE.AND.EX P0, PT, R3, RZ, PT, P0 ;  /* 0x000000ff0300720c */ /* 0x000fda0003f05300 */
[----:B------:R-:W-:Y:S05]  /*e030*/  @!P0 BRA `(.L_x_9233) ;  /* 0x0000000000548947 */ /* 0x000fea0003800000 */
[----:B------:R-:W4:Y:S01]  /*e040*/  LDC R6, c[0x0][0x43c] ;  /* 0x00010f00ff067b82 */ /* 0x000f220000000800 */
[----:B01----:R-:W-:Y:S01]  /*e050*/  IMAD.MOV.U32 R9, RZ, RZ, R4 ;  /* 0x000000ffff097224 */ /* 0x003fe200078e0004 */
[----:B------:R-:W-:-:S03]  /*e060*/  ULDC.64 UR4, c[0x0][0x428] ;  /* 0x00010a0000047ab9 */ /* 0x000fc60000000a00 */
        /* <DEDUP_REMOVED lines=18> */
.L_x_9233:
[----:B------:R-:W5:Y:S04]  /*e190*/  LDL R7, [R1+0x4] ;  /* 0x0000040001077983 */ /* 0x000f680000100800 */
[----:B---34-:R-:W5:Y:S04]  /*e1a0*/  LDL R0, [R1+0x8] ;  /* 0x0000080001007983 */ /* 0x018f680000100800 */
[----:B------:R-:W3:Y:S01]  /*e1b0*/  LDL R2, [R1+0x14] ;  /* 0x0000140001027983 */ /* 0x000ee20000100800 */
[----:B-----5:R-:W-:Y:S01]  /*e1c0*/  IMAD R0, R0, 0x8, R7 ;  /* 0x0000000800007824 */ /* 0x020fe200078e0207 */
[----:B---3--:R-:W-:-:S04]  /*e1d0*/  SHF.L.U32 R2, R2, 0x1f, RZ ;  /* 0x0000001f02027819 */ /* 0x008fc800000006ff */
[----:B------:R-:W3:Y:S02]  /*e1e0*/  SYNCS.PHASECHK.TRANS64.TRYWAIT P0, [R0+URZ+0x28840], R2 ;  /* 0x02884002000075a7 */ /* 0x000ee4000800017f */
[----:B---3--:R-:W-:Y:S05]  /*e1f0*/  @!P0 BRA `(.L_x_9234) ;  /* 0x00000048006c8947 */ /* 0x008fea0003800000 */
.L_x_9337:
        /* <DEDUP_REMOVED lines=11> */
.L_x_9235:
[----:B--2---:R-:W2:Y:S04]  /*e2b0*/  LDL R5, [R1+0x4] ;  /* 0x0000040001057983 */ /* 0x004ea80000100800 */
[----:B------:R-:W2:Y:S04]  /*e2c0*/  LDL R4, [R1+0x8] ;  /* 0x0000080001047983 */ /* 0x000ea80000100800 */
[----:B------:R-:W4:Y:S04]  /*e2d0*/  LDL R6, [R1+0xc] ;  /* 0x00000c0001067983 */ /* 0x000f280000100800 */
[----:B------:R-:W5:Y:S04]  /*e2e0*/  LDL R3, [R1+0x18] ;  /* 0x0000180001037983 */ /* 0x000f680000100800 */
[----:B---3--:R-:W3:Y:S01]  /*e2f0*/  LDL R2, [R1] ;  /* 0x0000000001027983 */ /* 0x008ee20000100800 */
[----:B------:R-:W-:Y:S01]  /*e300*/  R2UR UR9, R0 ;  /* 0x00000000000972ca */ /* 0x000fe200000e0000 */
[----:B------:R-:W-:Y:S01]  /*e310*/  UIADD3 UR4, UP0, UR38, 0x370, URZ ;  /* 0x0000037026047890 */ /* 0x000fe2000ff1e03f */
[----:B------:R-:W-:-:S02]  /*e320*/  R2UR UR12, R18 ;  /* 0x00000000120c72ca */ /* 0x000fc400000e0000 */
[----:B------:R-:W-:Y:S01]  /*e330*/  PLOP3.LUT P0, PT, PT, PT, PT, 0x80, 0x0 ;  /* 0x000000000000781c */ /* 0x000fe20003f0f070 */
[----:B------:R-:W-:Y:S01]  /*e340*/  UMOV UR10, URZ ;  /* 0x0000003f000a7c82 */ /* 0x000fe20008000000 */
[----:B------:R-:W-:-:S07]  /*e350*/  UMOV UR7, 0x14f00000 ;  /* 0x14f0000000077882 */ /* 0x000fce0000000000 */
[----:B------:R-:W-:Y:S01]  /*e360*/  UIADD3 UR9, UR9, 0x28830, URZ ;  /* 0x0002883009097890 */ /* 0x000fe2000fffe03f */
[----:B------:R-:W-:Y:S01]  /*e370*/  UMOV UR15, 0x40 ;  /* 0x00000040000f7882 */ /* 0x000fe20000000000 */
[----:B--2---:R-:W-:Y:S01]  /*e380*/  IMAD R0, R4, 0x8000, R5 ;  /* 0x0000800004007824 */ /* 0x004fe200078e0205 */
[----:B----4-:R-:W-:-:S04]  /*e390*/  R2UR UR11, R6 ;  /* 0x00000000060b72ca */ /* 0x010fc800000e0000 */
[----:B------:R-:W-:Y:S02]  /*e3a0*/  R2UR UR6, R0 ;  /* 0x00000000000672ca */ /* 0x000fe400000e0000 */
[----:B-----5:R-:W-:Y:S02]  /*e3b0*/  R2UR UR5, R3 ;  /* 0x00000000030572ca */ /* 0x020fe400000e0000 */
[----:B---3--:R-:W-:-:S09]  /*e3c0*/  R2UR UR13, R2 ;  /* 0x00000000020d72ca */ /* 0x008fd200000e0000 */
[----:B------:R-:W-:Y:S02]  /*e3d0*/  UIADD3 UR8, UR6, 0x18400, URZ ;  /* 0x0001840006087890 */ /* 0x000fe4000fffe03f */
[----:B------:R-:W-:Y:S02]  /*e3e0*/  ULEA UR11, UR11, UR5, 0x7 ;  /* 0x000000050b0b7291 */ /* 0x000fe4000f8e383f */
[----:B------:R-:W-:Y:S02]  /*e3f0*/  UIADD3.X UR5, URZ, UR39, URZ, UP0, !UPT ;  /* 0x000000273f057290 */ /* 0x000fe400087fe43f */
[----:B------:R-:W-:Y:S01]  /*e400*/  UIADD3 UR14, UR6, 0x1c400, URZ ;  /* 0x0001c400060e7890 */ /* 0x000fe2000fffe03f */
[----:B------:R-:W-:Y:S02]  /*e410*/  P2R R0, PR, RZ, 0x1 ;  /* 0x00000001ff007803 */ /* 0x000fe40000000000 */
[----:B------:R-:W-:-:S04]  /*e420*/  UMOV UR6, 0x0 ;  /* 0x0000000000067882 */ /* 0x000fc80000000000 */
[----:B------:R2:W-:Y:S01]  /*e430*/  UTMALDG.4D [UR8], [UR4], desc[UR6] ;  /* 0x00000608040075b4 */ /* 0x0005e20008019000 */
[----:B------:R4:W-:Y:S01]  /*e440*/  STL [R1+0x20], R0 ;  /* 0x0000200001007387 */ /* 0x0009e20000100800 */
[----:B--2---:R-:W-:Y:S01]  /*e450*/  UMOV UR8, UR14 ;  /* 0x0000000e00087c82 */ /* 0x004fe20008000000 */
[----:B------:R-:W-:Y:S02]  /*e460*/  UMOV UR10, UR15 ;  /* 0x0000000f000a7c82 */ /* 0x000fe40008000000 */
[----:B------:R4:W-:Y:S01]  /*e470*/  UTMALDG.4D [UR8], [UR4], desc[UR6] ;  /* 0x00000608040075b4 */ /* 0x0009e20008019000 */
[----:B------:R-:W-:Y:S02]  /*e480*/  NOP ;  /* 0x0000000000007918 */ /* 0x000fe40000000000 */
.L_x_9231:
[----:B------:R-:W5:Y:S04]  /*e490*/  LDL R2, [R1+0x4] ;  /* 0x0000040001027983 */ /* 0x000f680000100800 */
[----:B------:R-:W5:Y:S04]  /*e4a0*/  LDL.LU R3, [R1+0x30] ;  /* 0x0000300001037983 */ /* 0x000f680000300800 */
[----:B--2---:R-:W2:Y:S04]  /*e4b0*/  LDL.LU R5, [R1+0x28] ;  /* 0x0000280001057983 */ /* 0x004ea80000300800 */
[----:B---3--:R-:W3:Y:S01]  /*e4c0*/  LDL.LU R4, [R1+0x38] ;  /* 0x0000380001047983 */ /* 0x008ee20000300800 */
[----:B------:R-:W-:Y:S05]  /*e4d0*/  WARPSYNC.ALL ;  /* 0x0000000000007948 */ /* 0x000fea0003800000 */
[----:B----4-:R-:W-:Y:S01]  /*e4e0*/  ULDC.64 UR4, c[0x0][0x298] ;  /* 0x0000a60000047ab9 */ /* 0x010fe20000000a00 */
[----:B------:R-:W-:Y:S01]  /*e4f0*/  ULDC.64 UR6, c[0x0][0xa00] ;  /* 0x0002800000067ab9 */ /* 0x000fe20000000a00 */
[----:B------:R-:W-:Y:S01]  /*e500*/  BSSY B6, `(.L_x_9236) ;  /* 0x0000024000067945 */ /* 0x000fe20003800000 */
[----:B------:R-:W-:Y:S01]  /*e510*/  BAR.SYNC.DEFER_BLOCKING 0x8, 0x180 ;  /* 0x0206000000007b1d */ /* 0x000fe20000010000 */
[----:B------:R-:W-:-:S04]  /*e520*/  ISETP.NE.U32.AND P0, PT, RZ, UR6, PT ;  /* 0x00000006ff007c0c */ /* 0x000fc8000bf05070 */
[----:B------:R-:W-:Y:S01]  /*e530*/  ISETP.NE.AND.EX P0, PT, RZ, UR7, PT, P0 ;  /* 0x00000007ff007c0c */ /* 0x000fe2000bf05300 */
[----:B-----5:R-:W-:Y:S01]  /*e540*/  VIADD R2, R2, 0x10400 ;  /* 0x0001040002027836 */ /* 0x020fe20000000000 */
[----:B------:R-:W-:-:S04]  /*e550*/  SHF.R.S32.HI R0, RZ, 0x1f, R3 ;  /* 0x0000001fff007819 */ /* 0x000fc80000011403 */
        /* <DEDUP_REMOVED lines=30> */
.L_x_9237:
[----:B------:R-:W-:Y:S05]  /*e740*/  BSYNC B6 ;  /* 0x0000000000067941 */ /* 0x000fea0003800000 */
.L_x_9236:
        /* <DEDUP_REMOVED lines=8> */
[----:B01----:R-:W0:Y:S03]  /*e7d0*/  S2R R9, SR_TID.X ;  /* 0x0000000000097919 */ /* 0x003e260000002100 */
[----:B------:R1:W5:Y:S01]  /*e7e0*/  LDL R10, [R1+0x34] ;  /* 0x00003400010a7983 */ /* 0x0003620000100800 */
[----:B---3--:R-:W-:Y:S01]  /*e7f0*/  ISETP.NE.AND P0, PT, R7, 0x1, PT ;  /* 0x000000010700780c */ /* 0x008fe20003f05270 */
[----:B0-----:R-:W-:-:S05]  /*e800*/  IMAD.SHL.U32 R8, R9, 0x8, RZ ;  /* 0x0000000809087824 */ /* 0x001fca00078e00ff */
[----:B------:R-:W-:-:S04]  /*e810*/  LOP3.LUT R8, R8, 0x38, RZ, 0xc0, !PT ;  /* 0x0000003808087812 */ /* 0x000fc800078ec0ff */
        /* <DEDUP_REMOVED lines=10> */
[----:B------:R-:W2:Y:S03]  /*e8c0*/  @P0 LDC R6, c[0x0][0x450] ;  /* 0x00011400ff060b82 */ /* 0x000ea60000000800 */
[----:B------:R-:W-:Y:S01]  /*e8d0*/  IMAD R0, R4, UR5, R0 ;  /* 0x0000000504007c24 */ /* 0x000fe2000f8e0200 */
[----:B------:R-:W-:Y:S01]  /*e8e0*/  ULDC.64 UR4, c[0x0][0x2d0] ;  /* 0x0000b40000047ab9 */ /* 0x000fe20000000a00 */
[----:B------:R-:W3:Y:S02]  /*e8f0*/  S2R R4, SR_TID.X ;  /* 0x0000000000047919 */ /* 0x000ee40000002100 */
[----:B------:R-:W-:Y:S01]  /*e900*/  IMAD.IADD R3, R3, 0x1, R0 ;  /* 0x0000000103037824 */ /* 0x000fe200078e0200 */
[----:B0-----:R-:W-:-:S04]  /*e910*/  LOP3.LUT R5, R5, 0x7f, RZ, 0xc0, !PT ;  /* 0x0000007f05057812 */ /* 0x001fc800078ec0ff */
[----:B------:R-:W-:Y:S01]  /*e920*/  SHF.R.U32.HI R5, RZ, 0x3, R5 ;  /* 0x00000003ff057819 */ /* 0x000fe20000011605 */
[----:B---3--:R-:W-:-:S05]  /*e930*/  IMAD.SHL.U32 R4, R4, 0x10, RZ ;  /* 0x0000001004047824 */ /* 0x008fca00078e00ff */
[----:B------:R-:W-:Y:S02]  /*e940*/  LOP3.LUT R4, R5, 0x70, R4, 0xf8, !PT ;  /* 0x0000007005047812 */ /* 0x000fe400078ef804 */
[----:B------:R-:W0:Y:S03]  /*e950*/  @P0 LDC R5, c[0x0][0x44c] ;  /* 0x00011300ff050b82 */ /* 0x000e260000000800 */
[----:B------:R-:W-:-:S04]  /*e960*/  IMAD R0, R17, 0x80, R4 ;  /* 0x0000008011007824 */ /* 0x000fc800078e0204 */
[----:B------:R-:W-:Y:S02]  /*e970*/  IMAD.MOV.U32 R4, RZ, RZ, R0 ;  /* 0x000000ffff047224 */ /* 0x000fe400078e0000 */
[----:B0-----:R-:W-:-:S05]  /*e980*/  @P0 IMAD.HI.U32 R5, R0, R5, RZ ;  /* 0x0000000500050227 */ /* 0x001fca00078e00ff */
[----:B--2---:R-:W-:-:S05]  /*e990*/  @P0 SHF.R.U32.HI R4, RZ, R6, R5 ;  /* 0x00000006ff040219 */ /* 0x004fca0000011605 */
        /* <DEDUP_REMOVED lines=12> */
[----:B------:R-:W-:Y:S02]  /*ea60*/  ISETP.GE.AND P1, PT, R8, UR4, PT ;  /* 0x0000000408007c0c */ /* 0x000fe4000bf26270 */
[----:B------:R1:W5:Y:S01]  /*ea70*/  LDL R8, [R1+0x24] ;  /* 0x0000240001087983 */ /* 0x0003620000100800 */
[----:B------:R-:W-:Y:S02]  /*ea80*/  IMAD.SHL.U32 R9, R9, 0x8, RZ ;  /* 0x0000000809097824 */ /* 0x000fe400078e00ff */
[----:B------:R-:W-:-:S03]  /*ea90*/  IMAD R0, R0, UR5, R6 ;  /* 0x0000000500007c24 */ /* 0x000fc6000f8e0206 */
[----:B------:R-:W-:Y:S01]  /*eaa0*/  LOP3.LUT R9, R9, 0x38, RZ, 0xc0, !PT ;  /* 0x0000003809097812 */ /* 0x000fe200078ec0ff */
[----:B------:R-:W-:Y:S01]  /*eab0*/  IMAD.IADD R0, R5, 0x1, R0 ;  /* 0x0000000105007824 */ /* 0x000fe200078e0200 */
[C---:B------:R-:W-:Y:S02]  /*eac0*/  LEA R3, P2, R4.reuse, UR6, 0x1 ;  /* 0x0000000604037c11 */ /* 0x040fe4000f8408ff */
[----:B------:R-:W-:Y:S01]  /*ead0*/  ISETP.GE.AND P0, PT, R9, UR4, PT ;  /* 0x0000000409007c0c */ /* 0x000fe2000bf06270 */
[----:B------:R-:W-:Y:S01]  /*eae0*/  UMOV UR4, 0xffffffff ;  /* 0xffffffff00047882 */ /* 0x000fe20000000000 */
[----:B------:R-:W-:Y:S02]  /*eaf0*/  LEA.HI.X R0, R4, UR7, R0, 0x1, P2 ;  /* 0x0000000704007c11 */ /* 0x000fe400090f0c00 */
[----:B-1----:R-:W-:Y:S09]  /*eb00*/  BRA.DIV UR4, `(.L_x_9238) ;  /* 0x00000042043c7947 */ /* 0x002ff2000b800000 */
[----:B------:R-:W0:Y:S01]  /*eb10*/  S2R R4, SR_TID.X ;  /* 0x0000000000047919 */ /* 0x000e220000002100 */
[----:B-----5:R-:W-:Y:S01]  /*eb20*/  IMAD R2, R10, R7, RZ ;  /* 0x000000070a027224 */ /* 0x020fe200078e02ff */
[----:B------:R-:W1:Y:S04]  /*eb30*/  SHFL.IDX PT, R5, R3, RZ, 0x181f ;  /* 0x00181fff03057589 */ /* 0x000e6800000e0000 */
[----:B------:R-:W-:Y:S04]  /*eb40*/  SHFL.IDX PT, R6, R3, 0x1, 0x181f ;  /* 0x00381f0003067f89 */ /* 0x000fe800000e0000 */
        /* <DEDUP_REMOVED lines=9> */
[----:B0-----:R-:W-:-:S05]  /*ebe0*/  @!P4 IMAD.X R4, RZ, RZ, R4, P3 ;  /* 0x000000ffff04c224 */ /* 0x001fca00018e0604 */
[----:B------:R-:W-:-:S04]  /*ebf0*/  @!P4 LOP3.LUT R5, R5, R4, RZ, 0x3c, !PT ;  /* 0x000000040505c212 */ /* 0x000fc800078e3cff */
[----:B------:R-:W-:-:S04]  /*ec00*/  @!P4 LOP3.LUT R4, R5, R4, RZ, 0x3c, !PT ;  /* 0x000000040504c212 */ /* 0x000fc800078e3cff */
[----:B------:R-:W-:-:S05]  /*ec10*/  @!P4 LOP3.LUT R5, R5, R4, RZ, 0x3c, !PT ;  /* 0x000000040505c212 */ /* 0x000fca00078e3cff */
[----:B------:R-:W-:Y:S04]  /*ec20*/  @!P4 LDGSTS.E.BYPASS.LTC128B.128 [R8+0x10400], desc[UR40][R4.64], !P0 ;  /* 0x104000000408cfae */ /* 0x000fe8000c101d68 */
[----:B------:R0:W-:Y:S02]  /*ec30*/  @!P4 LDGSTS.E.BYPASS.LTC128B.128 [R8+0x14400], desc[UR40][R4.64+0x80], !P1 ;  /* 0x144000800408cfae */ /* 0x0001e4000c901d68 */
[----:B0-----:R-:W-:-:S05]  /*ec40*/  @!P2 LEA R5, P3, R9, R6, 0x1 ;  /* 0x000000060905a211 */ /* 0x001fca00078608ff */
[----:B------:R-:W-:-:S05]  /*ec50*/  @!P2 IMAD.X R4, RZ, RZ, R7, P3 ;  /* 0x000000ffff04a224 */ /* 0x000fca00018e0607 */
[----:B------:R-:W-:-:S04]  /*ec60*/  @!P2 LOP3.LUT R5, R5, R4, RZ, 0x3c, !PT ;  /* 0x000000040505a212 */ /* 0x000fc800078e3cff */
[----:B------:R-:W-:-:S04]  /*ec70*/  @!P2 LOP3.LUT R4, R5, R4, RZ, 0x3c, !PT ;  /* 0x000000040504a212 */ /* 0x000fc800078e3cff */
[----:B------:R-:W-:-:S05]  /*ec80*/  @!P2 LOP3.LUT R5, R5, R4, RZ, 0x3c, !PT ;  /* 0x000000040505a212 */ /* 0x000fca00078e3cff */
[----:B------:R-:W-:Y:S04]  /*ec90*/  @!P2 LDGSTS.E.BYPASS.LTC128B.128 [R8+0x10c00], desc[UR40][R4.64], !P0 ;  /* 0x10c000000408afae */ /* 0x000fe8000c101d68 */
[----:B------:R0:W-:Y:S02]  /*eca0*/  @!P2 LDGSTS.E.BYPASS.LTC128B.128 [R8+0x14c00], desc[UR40][R4.64+0x80], !P1 ;  /* 0x14c000800408afae */ /* 0x0001e4000c901d68 */
[----:B0-----:R-:W-:Y:S02]  /*ecb0*/  VIADD R4, R17, 0x20 ;  /* 0x0000002011047836 */ /* 0x001fe40000000000 */
[----:B------:R-:W0:Y:S03]  /*ecc0*/  SHFL.IDX PT, R5, R3, 0x2, 0x181f ;  /* 0x00581f0003057f89 */ /* 0x000e2600000e0000 */
[----:B------:R-:W-:-:S02]  /*ecd0*/  ISETP.GE.AND P2, PT, R4, R2, PT ;  /* 0x000000020400720c */ /* 0x000fc40003f46270 */
[----:B------:R-:W1:Y:S11]  /*ece0*/  SHFL.IDX PT, R4, R0, 0x2, 0x181f ;  /* 0x00581f0000047f89 */ /* 0x000e7600000e0000 */
[----:B0-----:R-:W-:-:S05]  /*ecf0*/  @!P2 LEA R5, P3, R9, R5, 0x1 ;  /* 0x000000050905a211 */ /* 0x001fca00078608ff */
[----:B-1----:R-:W-:-:S05]  /*ed00*/  @!P2 IMAD.X R4, RZ, RZ, R4, P3 ;  /* 0x000000ffff04a224 */ /* 0x002fca00018e0604 */
        /* <DEDUP_REMOVED lines=50> */
[----:B--2---:R1:W-:Y:S02]  /*f030*/  @!P2 LDGSTS.E.BYPASS.LTC128B.128 [R8+0x17400], desc[UR40][R4.64+0x80], !P1 ;  /* 0x174000800408afae */ /* 0x0043e4000c901d68 */
.L_x_9354:
        /* <DEDUP_REMOVED lines=11> */
.L_x_9240:
[----:B------:R-:W-:Y:S05]  /*f0f0*/  BSYNC B0 ;  /* 0x0000000000007941 */ /* 0x000fea0003800000 */
.L_x_9239:
[----:B012---:R-:W2:Y:S01]  /*f100*/  LDL R8, [R1+0x4] ;  /* 0x0000040001087983 */ /* 0x007ea20000100800 */
[----:B------:R-:W-:Y:S01]  /*f110*/  PLOP3.LUT P0, PT, PT, PT, PT, 0x80, 0x0 ;  /* 0x000000000000781c */ /* 0x000fe20003f0f070 */
[----:B------:R-:W-:Y:S01]  /*f120*/  NOP ;  /* 0x0000000000007918 */ /* 0x000fe20000000000 */
[----:B--2---:R-:W-:-:S11]  /*f130*/  VIADD R6, R8, 0x28800 ;  /* 0x0002880008067836 */ /* 0x004fd60000000000 */
.L_x_9241:
        /* <DEDUP_REMOVED lines=19> */
.L_x_9355:
[----:B------:R-:W-:Y:S05]  /*f270*/  BSYNC B0 ;  /* 0x0000000000007941 */ /* 0x000fea0003800000 */
.L_x_9242:
        /* <DEDUP_REMOVED lines=47> */
.L_x_9250:
[----:B------:R-:W2:Y:S01]  /*f570*/  LDL R0, [R1+0x4] ;  /* 0x0000040001007983 */ /* 0x000ea20000100800 */
[----:B------:R-:W-:Y:S01]  /*f580*/  BSSY B3, `(.L_x_9251) ;  /* 0x0000005000037945 */ /* 0x000fe20003800000 */
[----:B--2---:R-:W-:Y:S01]  /*f590*/  IMAD R2, R8, 0x8, R0 ;  /* 0x0000000808027824 */ /* 0x004fe200078e0200 */
[----:B------:R-:W-:-:S04]  /*f5a0*/  SHF.L.U32 R0, R12, 0x1f, RZ ;  /* 0x0000001f0c007819 */ /* 0x000fc800000006ff */
[----:B------:R-:W1:Y:S02]  /*f5b0*/  SYNCS.PHASECHK.TRANS64.TRYWAIT P0, [R2+URZ+0x28840], R0 ;  /* 0x02884000020075a7 */ /* 0x000e64000800017f */
[----:B-1----:R-:W-:Y:S05]  /*f5c0*/  @!P0 BRA `(.L_x_9252) ;  /* 0x0000004000708947 */ /* 0x002fea0003800000 */
.L_x_9356:
[----:B------:R-:W-:Y:S05]  /*f5d0*/  BSYNC B3 ;  /* 0x0000000000037941 */ /* 0x000fea0003800000 */
.L_x_9251:
        /* <DEDUP_REMOVED lines=12> */
.L_x_9254:
[----:B------:R-:W-:Y:S05]  /*f6a0*/  BSYNC B3 ;  /* 0x0000000000037941 */ /* 0x000fea0003800000 */
.L_x_9253:
        /* <DEDUP_REMOVED lines=13> */
.L_x_9255:
        /* <DEDUP_REMOVED lines=16> */
.L_x_9256:
        /* <DEDUP_REMOVED lines=17> */
.L_x_9357:
[----:B------:R-:W-:Y:S05]  /*f990*/  BSYNC B3 ;  /* 0x0000000000037941 */ /* 0x000fea0003800000 */
.L_x_9257:
        /* <DEDUP_REMOVED lines=14> */
.L_x_9260:
[----:B------:R-:W-:Y:S05]  /*fa80*/  BSYNC B3 ;  /* 0x0000000000037941 */ /* 0x000fea0003800000 */
.L_x_9259:
        /* <DEDUP_REMOVED lines=8> */
[----:B------:R-:W-:Y:S01]  /*fb10*/  PLOP3.LUT P0, PT, PT, PT, PT, 0x80, 0x0 ;  /* 0x000000000000781c */ /* 0x000fe20003f0f070 */
[----:B------:R-:W-:-:S02]  /*fb20*/  VIADD R5, R5, 0x28850 ;  /* 0x0002885005057836 */ /* 0x000fc40000000000 */
[----:B------:R-:W-:Y:S01]  /*fb30*/  UIADD3.X UR5, URZ, UR39, URZ, UP0, !UPT ;  /* 0x000000273f057290 */ /* 0x000fe200087fe43f */
[----:B--2---:R-:W-:Y:S02]  /*fb40*/  IMAD R2, R2, 0x80, R9 ;  /* 0x0000008002027824 */ /* 0x004fe400078e0209 */
[----:B------:R-:W-:-:S09]  /*fb50*/  VIADD R9, R0, 0x400 ;  /* 0x0000040000097836 */ /* 0x000fd20000000000 */
.L_x_9261:
        /* <DEDUP_REMOVED lines=16> */
.L_x_9262:
        /* <DEDUP_REMOVED lines=13> */
.L_x_9249:
[----:B------:R-:W-:Y:S05]  /*fd30*/  BSYNC B1 ;  /* 0x0000000000017941 */ /* 0x000fea0003800000 */
.L_x_9248:
[----:B------:R-:W2:Y:S04]  /*fd40*/  LDL.LU R0, [R1+0x2c] ;  /* 0x00002c0001007983 */ /* 0x000ea80000300800 */
[----:B------:R3:W-:Y:S04]  /*fd50*/  STL [R1+0x8], R8 ;  /* 0x0000080801007387 */ /* 0x0007e80000100800 */
[----:B------:R3:W-:Y:S02]  /*fd60*/  STL [R1+0x14], R12 ;  /* 0x0000140c01007387 */ /* 0x0007e40000100800 */
[----:B--23--:R-:W-:-:S07]  /*fd70*/  VIADD R0, R0, 0xfffffffd ;  /* 0xfffffffd00007836 */ /* 0x00cfce0000000000 */
.L_x_9247:
[----:B------:R-:W-:Y:S05]  /*fd80*/  BSYNC B2 ;  /* 0x0000000000027941 */ /* 0x000fea0003800000 */
.L_x_9246:
[----:B------:R-:W-:-:S13]  /*fd90*/  ISETP.NE.AND P0, PT, R4, RZ, PT ;  /* 0x000000ff0400720c */ /* 0x000fda0003f05270 */
[----:B------:R-:W-:Y:S05]  /*fda0*/  @!P0 BRA `(.L_x_9245) ;  /* 0x0000001400008947 */ /* 0x000fea0003800000 */
[----:B------:R2:W5:Y:S02]  /*fdb0*/  LDL R8, [R1] ;  /* 0x0000000001087983 */ /* 0x0005640000100800 */
.L_x_9293:
[----:B---3--:R-:W3:Y:S04]  /*fdc0*/  LDL R4, [R1+0x20] ;  /* 0x0000200001047983 */ /* 0x008ee80000100800 */
[----:B0-----:R-:W4:Y:S04]  /*fdd0*/  LDL R3, [R1+0x8] ;  /* 0x0000080001037983 */ /* 0x001f280000100800 */
[----:B--2---:R-:W2:Y:S01]  /*fde0*/  LDL R2, [R1+0x14] ;  /* 0x0000140001027983 */ /* 0x004ea20000100800 */
[----:B------:R-:W-:Y:S05]  /*fdf0*/  YIELD ;  /* 0x0000000000007946 */ /* 0x000fea0003800000 */
[----:B------:R-:W-:Y:S01]  /*fe00*/  BSSY B1, `(.L_x_9263) ;  /* 0x000009a000017945 */ /* 0x000fe20003800000 */
[----:B---3--:R-:W-:Y:S01]  /*fe10*/  ISETP.NE.AND P1, PT, R4, RZ, PT ;  /* 0x000000ff0400720c */ /* 0x008fe20003f25270 */
[----:B----4-:R-:W-:-:S05]  /*fe20*/  VIADD R4, R3, 0x1 ;  /* 0x0000000103047836 */ /* 0x010fca0000000000 */
        /* <DEDUP_REMOVED lines=11> */
[----:B-----5:R-:W0:Y:S01]  /*fee0*/  LDC R8, c[0x0][0x43c] ;  /* 0x00010f00ff087b82 */ /* 0x020e220000000800 */
        /* <DEDUP_REMOVED lines=17> */
.L_x_9265:
[----:B------:R-:W2:Y:S01]  /*10000*/  LDL R2, [R1+0x4] ;  /* 0x0000040001027983 */ /* 0x000ea20000100800 */
[----:B------:R-:W-:Y:S01]  /*10010*/  BSSY B2, `(.L_x_9266) ;  /* 0x0000005000027945 */ /* 0x000fe20003800000 */
[----:B--2---:R-:W-:Y:S01]  /*10020*/  IMAD R3, R4, 0x8, R2 ;  /* 0x0000000804037824 */ /* 0x004fe200078e0202 */
[----:B------:R-:W-:-:S04]  /*10030*/  SHF.L.U32 R2, R5, 0x1f, RZ ;  /* 0x0000001f05027819 */ /* 0x000fc800000006ff */
[----:B------:R-:W2:Y:S02]  /*10040*/  SYNCS.PHASECHK.TRANS64.TRYWAIT P0, [R3+URZ+0x28840], R2 ;  /* 0x02884002030075a7 */ /* 0x000ea4000800017f */
[----:B--2---:R-:W-:Y:S05]  /*10050*/  @!P0 BRA `(.L_x_9267) ;  /* 0x0000003400f48947 */ /* 0x004fea0003800000 */
.L_x_9358:
[----:B------:R-:W-:Y:S05]  /*10060*/  BSYNC B2 ;  /* 0x0000000000027941 */ /* 0x000fea0003800000 */
.L_x_9266:
        /* <DEDUP_REMOVED lines=12> */
.L_x_9269:
[----:B------:R-:W-:Y:S05]  /*10130*/  BSYNC B2 ;  /* 0x0000000000027941 */ /* 0x000fea0003800000 */
.L_x_9268:
[----:B--2---:R-:W2:Y:S04]  /*10140*/  LDL R2, [R1+0x4] ;  /* 0x0000040001027983 */ /* 0x004ea80000100800 */
        /* <DEDUP_REMOVED lines=12> */
.L_x_9270:
        /* <DEDUP_REMOVED lines=16> */
.L_x_9271:
        /* <DEDUP_REMOVED lines=17> */
.L_x_9359:
[----:B------:R-:W-:Y:S05]  /*10420*/  BSYNC B2 ;  /* 0x0000000000027941 */ /* 0x000fea0003800000 */
.L_x_9272:
        /* <DEDUP_REMOVED lines=11> */
.L_x_9275:
[----:B------:R-:W-:Y:S05]  /*104e0*/  BSYNC B2 ;  /* 0x0000000000027941 */ /* 0x000fea0003800000 */
.L_x_9274:
[----:B------:R-:W2:Y:S04]  /*104f0*/  LDL R15, [R1+0x4] ;  /* 0x00000400010f7983 */ /* 0x000ea80000100800 */
        /* <DEDUP_REMOVED lines=13> */
.L_x_9276:
        /* <DEDUP_REMOVED lines=16> */
.L_x_9277:
        /* <DEDUP_REMOVED lines=13> */
.L_x_9264:
[----:B------:R-:W-:Y:S05]  /*107a0*/  BSYNC B1 ;  /* 0x0000000000017941 */ /* 0x000fea0003800000 */
.L_x_9263:
        /* <DEDUP_REMOVED lines=17> */
[----:B------:R-:W0:Y:S01]  /*108c0*/  LDC R9, c[0x0][0x43c] ;  /* 0x00010f00ff097b82 */ /* 0x000e220000000800 */
[----:B------:R-:W-:Y:S02]  /*108d0*/  ULDC.64 UR6, c[0x0][0x428] ;  /* 0x00010a0000067ab9 */ /* 0x000fe40000000a00 */
[----:B------:R-:W4:Y:S01]  /*108e0*/  LDL R12, [R1+0x10] ;  /* 0x00001000010c7983 */ /* 0x000f220000100800 */
        /* <DEDUP_REMOVED lines=15> */
.L_x_9280:
[----:B------:R-:W3:Y:S01]  /*109e0*/  LDL R2, [R1+0x4] ;  /* 0x0000040001027983 */ /* 0x000ee20000100800 */
[----:B------:R-:W-:Y:S01]  /*109f0*/  SHF.L.U32 R3, R10, 0x1f, RZ ;  /* 0x0000001f0a037819 */ /* 0x000fe200000006ff */
[----:B------:R-:W-:Y:S01]  /*10a00*/  BSSY B2, `(.L_x_9281) ;  /* 0x0000004000027945 */ /* 0x000fe20003800000 */
[----:B---3--:R-:W-:-:S04]  /*10a10*/  IMAD R2, R11, 0x8, R2 ;  /* 0x000000080b027824 */ /* 0x008fc800078e0202 */
[----:B------:R-:W3:Y:S02]  /*10a20*/  SYNCS.PHASECHK.TRANS64.TRYWAIT P0, [R2+URZ+0x28840], R3 ;  /* 0x02884003020075a7 */ /* 0x000ee4000800017f */
[----:B---3--:R-:W-:Y:S05]  /*10a30*/  @!P0 BRA `(.L_x_9282) ;  /* 0x0000002c00a48947 */ /* 0x008fea0003800000 */
.L_x_9360:
[----:B------:R-:W-:Y:S05]  /*10a40*/  BSYNC B2 ;  /* 0x0000000000027941 */ /* 0x000fea0003800000 */
.L_x_9281:
[----:B0-----:R-:W0:Y:S01]  /*10a50*/  S2R R9, SR_TID.X ;  /* 0x0000000000097919 */ /* 0x001e220000002100 */
        /* <DEDUP_REMOVED lines=9> */
[----:B----4-:R-:W-:Y:S05]  /*10af0*/  @!P0 BRA `(.L_x_9284) ;  /* 0x0000000000048947 */ /* 0x010fea0003800000 */
[----:B------:R-:W-:Y:S01]  /*10b00*/  BPT.TRAP 0x1 ;  /* 0x000000040000795c */ /* 0x000fe20000300000 */
.L_x_9284:
[----:B------:R-:W-:Y:S05]  /*10b10*/  BSYNC B2 ;  /* 0x0000000000027941 */ /* 0x000fea0003800000 */
.L_x_9283:
[----:B---3--:R-:W3:Y:S04]  /*10b20*/  LDL R2, [R1+0x8] ;  /* 0x0000080001027983 */ /* 0x008ee80000100800 */
[----:B--2---:R-:W2:Y:S04]  /*10b30*/  LDL R10, [R1+0x4] ;  /* 0x00000400010a7983 */ /* 0x004ea80000100800 */
        /* <DEDUP_REMOVED lines=13> */
.L_x_9285:
        /* <DEDUP_REMOVED lines=16> */
.L_x_9286:
        /* <DEDUP_REMOVED lines=15> */
.L_x_9361:
[----:B------:R-:W-:Y:S05]  /*10e00*/  BSYNC B2 ;  /* 0x0000000000027941 */ /* 0x000fea0003800000 */
.L_x_9287:
        /* <DEDUP_REMOVED lines=11> */
.L_x_9290:
[----:B------:R-:W-:Y:S05]  /*10ec0*/  BSYNC B2 ;  /* 0x0000000000027941 */ /* 0x000fea0003800000 */
.L_x_9289:
[----:B------:R-:W2:Y:S04]  /*10ed0*/  LDL R9, [R1+0x4] ;  /* 0x0000040001097983 */ /* 0x000ea80000100800 */
        /* <DEDUP_REMOVED lines=12> */
.L_x_9291:
        /* <DEDUP_REMOVED lines=16> */
.L_x_9292:
        /* <DEDUP_REMOVED lines=13> */
.L_x_9279:
[----:B------:R-:W-:Y:S05]  /*11170*/  BSYNC B1 ;  /* 0x0000000000017941 */ /* 0x000fea0003800000 */
.L_x_9278:
[C---:B------:R-:W-:Y:S01]  /*11180*/  ISETP.GT.AND P0, PT, R0.reuse, 0x1, PT ;  /* 0x000000010000780c */ /* 0x040fe20003f04270 */
[----:B------:R-:W-:-:S12]  /*11190*/  VIADD R0, R0, 0xfffffffe ;  /* 0xfffffffe00007836 */ /* 0x000fd80000000000 */
[----:B------:R-:W-:Y:S05]  /*111a0*/  @P0 BRA `(.L_x_9293) ;  /* 0xffffffec00040947 */ /* 0x000fea000383ffff */
.L_x_9245:
[----:B------:R-:W-:Y:S05]  /*111b0*/  BSYNC B0 ;  /* 0x0000000000007941 */ /* 0x000fea0003800000 */
.L_x_9244:
[----:B------:R-:W0:Y:S01]  /*111c0*/  S2R R2, SR_TID.X ;  /* 0x0000000000027919 */ /* 0x000e220000002100 */
[----:B------:R-:W-:Y:S01]  /*111d0*/  BSSY B0, `(.L_x_9294) ;  /* 0x0000010000007945 */ /* 0x000fe20003800000 */
[----:B0-----:R-:W-:-:S04]  /*111e0*/  LOP3.LUT R3, R2, 0x7f, RZ, 0xc0, !PT ;  /* 0x0000007f02037812 */ /* 0x001fc800078ec0ff */
[----:B------:R-:W-:-:S13]  /*111f0*/  ISETP.NE.AND P0, PT, R3, RZ, PT ;  /* 0x000000ff0300720c */ /* 0x000fda0003f05270 */
[----:B------:R-:W-:Y:S05]  /*11200*/  @P0 BRA `(.L_x_9295) ;  /* 0x0000000000300947 */ /* 0x000fea0003800000 */
[----:B------:R-:W0:Y:S01]  /*11210*/  S2R R2, SR_LANEID ;  /* 0x0000000000027919 */ /* 0x000e220000000000 */
[----:B------:R-:W-:Y:S01]  /*11220*/  VOTEU.ANY UR4, UPT, PT ;  /* 0x0000000000047886 */ /* 0x000fe200038e0100 */
[----:B------:R-:W4:Y:S01]  /*11230*/  LDC.64 R4, c[0x0][0xc60] ;  /* 0x00031800ff047b82 */ /* 0x000f220000000a00 */
[----:B------:R-:W0:Y:S02]  /*11240*/  FLO.U32 R0, UR4 ;  /* 0x0000000400007d00 */ /* 0x000e2400080e0000 */
[----:B0-----:R-:W-:-:S06]  /*11250*/  ISETP.EQ.U32.AND P0, PT, R0, R2, PT ;  /* 0x000000020000720c */ /* 0x001fcc0003f02070 */
[----:B------:R-:W4:Y:S07]  /*11260*/  POPC R2, UR4 ;  /* 0x0000000400027d09 */ /* 0x000f2e0008000000 */
[----:B----4-:R-:W4:Y:S04]  /*11270*/  @P0 ATOMG.E.ADD.STRONG.GPU PT, R2, desc[UR40][R4.64], R2 ;  /* 0x00000002040209a8 */ /* 0x010f2800081ee1e8 */
[----:B----4-:R0:W4:Y:S02]  /*11280*/  SHFL.IDX PT, R2, R2, R0, 0x1f ;  /* 0x00001f0002027589 */ /* 0x01012400000e0000 */
[----:B0-----:R-:W0:Y:S02]  /*11290*/  S2R R0, SR_LTMASK ;  /* 0x0000000000007919 */ /* 0x001e240000003900 */
[----:B0-----:R-:W-:-:S06]  /*112a0*/  LOP3.LUT R0, R0, UR4, RZ, 0xc0, !PT ;  /* 0x0000000400007c12 */ /* 0x001fcc000f8ec0ff */
[----:B------:R-:W4:Y:S02]  /*112b0*/  POPC R0, R0 ;  /* 0x0000000000007309 */ /* 0x000f240000000000 */
[----:B----4-:R-:W-:-:S07]  /*112c0*/  IADD3 R16, R2, UR36, R0 ;  /* 0x0000002402107c10 */ /* 0x010fce000fffe000 */
.L_x_9295:
[----:B------:R-:W-:Y:S05]  /*112d0*/  BSYNC B0 ;  /* 0x0000000000007941 */ /* 0x000fea0003800000 */
.L_x_9294:
        /* <DEDUP_REMOVED lines=11> */
[----:B------:R-:W0:Y:S02]  /*11390*/  SYNCS.PHASECHK.TRANS64.TRYWAIT P0, [R0+URZ+0x28860], R2 ;  /* 0x02886002000075a7 */ /* 0x000e24000800017f */
[----:B0-----:R-:W-:Y:S05]  /*113a0*/  @!P0 BRA `(.L_x_9299) ;  /* 0x0000002400708947 */ /* 0x001fea0003800000 */
.L_x_9362:
[----:B------:R-:W-:Y:S05]  /*113b0*/  BSYNC B1 ;  /* 0x0000000000017941 */ /* 0x000fea0003800000 */
.L_x_9298:
        /* <DEDUP_REMOVED lines=9> */
.L_x_9301:
[----:B------:R-:W-:Y:S05]  /*11450*/  BSYNC B1 ;  /* 0x0000000000017941 */ /* 0x000fea0003800000 */
.L_x_9300:
[----:B------:R-:W2:Y:S04]  /*11460*/  LDL.LU R5, [R1+0x18] ;  /* 0x0000180001057983 */ /* 0x000ea80000300800 */
[----:B------:R-:W2:Y:S04]  /*11470*/  LDL.LU R3, [R1+0xc] ;  /* 0x00000c0001037983 */ /* 0x000ea80000300800 */
[----:B------:R-:W4:Y:S04]  /*11480*/  LDL R4, [R1+0x4] ;  /* 0x0000040001047983 */ /* 0x000f280000100800 */
[----:B0-----:R-:W4:Y:S01]  /*11490*/  LDL R2, [R1+0x8] ;  /* 0x0000080001027983 */ /* 0x001f220000100800 */
        /* <DEDUP_REMOVED lines=10> */
.L_x_9302:
        /* <DEDUP_REMOVED lines=16> */
.L_x_9303:
        /* <DEDUP_REMOVED lines=11> */
.L_x_9297:
[----:B------:R-:W-:Y:S05]  /*116f0*/  BSYNC B0 ;  /* 0x0000000000007941 */ /* 0x000fea0003800000 */
.L_x_9296:
[----:B------:R-:W4:Y:S04]  /*11700*/  LDL.LU R5, [R1+0x8] ;  /* 0x0000080001057983 */ /* 0x000f280000300800 */
        /* <DEDUP_REMOVED lines=8> */
.L_x_9224:
[----:B------:R-:W-:Y:S05]  /*11790*/  BSYNC B7 ;  /* 0x0000000000077941 */ /* 0x000fea0003800000 */
.L_x_9222:
[----:B----4-:R-:W4:Y:S02]  /*117a0*/  LDL R0, [R1+0x50] ;  /* 0x0000500001007983 */ /* 0x010f240000100800 */
[----:B----4-:R-:W-:-:S13]  /*117b0*/  ISETP.NE.AND P0, PT, R0, RZ, PT ;  /* 0x000000ff0000720c */ /* 0x010fda0003f05270 */
[----:B------:R-:W-:Y:S05]  /*117c0*/  @!P0 BRA `(.L_x_9304) ;  /* 0x0000000000288947 */ /* 0x000fea0003800000 */
[----:B------:R-:W-:Y:S05]  /*117d0*/  WARPSYNC.ALL ;  /* 0x0000000000007948 */ /* 0x000fea0003800000 */
[----:B------:R-:W4:Y:S08]  /*117e0*/  S2UR UR5, SR_CgaCtaId ;  /* 0x00000000000579c3 */ /* 0x000f300000008800 */
[----:B------:R-:W-:Y:S06]  /*117f0*/  BAR.SYNC.DEFER_BLOCKING 0x5, 0x180 ;  /* 0x0146000000007b1d */ /* 0x000fec0000010000 */
[----:B------:R-:W-:-:S02]  /*11800*/  UMOV UR4, 0x400 ;  /* 0x0000040000047882 */ /* 0x000fc40000000000 */
[----:B----4-:R-:W-:-:S06]  /*11810*/  ULEA UR4, UR5, UR4, 0x18 ;  /* 0x0000000405047291 */ /* 0x010fcc000f8ec03f */
[----:B------:R-:W-:-:S05]  /*11820*/  IMAD.U32 R0, RZ, RZ, UR4 ;  /* 0x00000004ff007e24 */ /* 0x000fca000f8e00ff */
[----:B------:R4:W0:Y:S04]  /*11830*/  LDS.128 R16, [R0+0x288d0] ;  /* 0x0288d00000107984 */ /* 0x0008280000000c00 */
[----:B------:R4:W-:Y:S01]  /*11840*/  STL [R1+0x4], R0 ;  /* 0x0000040001007387 */ /* 0x0009e20000100800 */
[----:B------:R-:W-:Y:S06]  /*11850*/  BAR.ARV 0x4, 0x180 ;  /* 0x0106000000007b1d */ /* 0x000fec0000002000 */
[----:B------:R-:W-:Y:S05]  /*11860*/  BRA `(.L_x_9305) ;  /* 0x0000000800d47947 */ /* 0x000fea0003800000 */
.L_x_9304:
[----:B------:R-:W4:Y:S01]  /*11870*/  S2R R0, SR_TID.X ;  /* 0x0000000000007919 */ /* 0x000f220000002100 */
[----:B------:R-:W-:Y:S01]  /*11880*/  UMOV UR4, 0xffffffff ;  /* 0xffffffff00047882 */ /* 0x000fe20000000000 */
[----:B----4-:R-:W-:-:S04]  /*11890*/  LOP3.LUT R4, R0, 0x1f, RZ, 0xc0, !PT ;  /* 0x0000001f00047812 */ /* 0x010fc800078ec0ff */
[----:B------:R-:W-:Y:S01]  /*118a0*/  ISETP.NE.AND P0, PT, R4, 0x1f, PT ;  /* 0x0000001f0400780c */ /* 0x000fe20003f05270 */
[----:B------:R-:W-:-:S12]  /*118b0*/  BRA.DIV UR4, `(.L_x_9306) ;  /* 0x0000002204407947 */ /* 0x000fd8000b800000 */
[----:B------:R-:W-:Y:S01]  /*118c0*/  IMAD.IADD R5, R19, 0x1, R4 ;  /* 0x0000000113057824 */ /* 0x000fe200078e0204 */
[----:B------:R-:W-:-:S04]  /*118d0*/  ULDC UR4, c[0x0][0xc3c] ;  /* 0x00030f0000047ab9 */ /* 0x000fc80000000800 */
[----:B------:R-:W-:-:S13]  /*118e0*/  ISETP.GE.OR P1, PT, R5, UR4, !P0 ;  /* 0x0000000405007c0c */ /* 0x000fda000c726670 */
[----:B------:R-:W4:Y:S02]  /*118f0*/  @!P1 LDC.64 R2, c[0x0][0xc80] ;  /* 0x00032000ff029b82 */ /* 0x000f240000000a00 */
[----:B----4-:R-:W-:-:S06]  /*11900*/  @!P1 IMAD.WIDE R2, R5, 0x4, R2 ;  /* 0x0000000405029825 */ /* 0x010fcc00078e0202 */
[----:B------:R4:W2:Y:S01]  /*11910*/  @!P1 LDG.E R3, desc[UR40][R2.64] ;  /* 0x0000002802039981 */ /* 0x0008a2000c1e1900 */
[C---:B------:R-:W-:Y:S02]  /*11920*/  ISETP.GE.U32.AND P2, PT, R4.reuse, 0x2, PT ;  /* 0x000000020400780c */ /* 0x040fe40003f46070 */
[C---:B------:R-:W-:Y:S01]  /*11930*/  ISETP.GE.U32.AND P3, PT, R4.reuse, 0x4, PT ;  /* 0x000000040400780c */ /* 0x040fe20003f66070 */
[----:B------:R-:W-:Y:S01]  /*11940*/  SHFL.IDX PT, R0, R16, RZ, 0x1f ;  /* 0x00001fff10007589 */ /* 0x000fe200000e0000 */
[C---:B------:R-:W-:Y:S02]  /*11950*/  ISETP.GE.U32.AND P4, PT, R4.reuse, 0x8, PT ;  /* 0x000000080400780c */ /* 0x040fe40003f86070 */
[C---:B------:R-:W-:Y:S01]  /*11960*/  ISETP.GE.U32.AND P5, PT, R4.reuse, 0x10, PT ;  /* 0x000000100400780c */ /* 0x040fe20003fa6070 */
[----:B----4-:R-:W-:Y:S02]  /*11970*/  IMAD.MOV.U32 R2, RZ, RZ, RZ ;  /* 0x000000ffff027224 */ /* 0x010fe400078e00ff */
[----:B--2---:R-:W-:Y:S01]  /*11980*/  @!P1 IMAD.MOV.U32 R2, RZ, RZ, R3 ;  /* 0x000000ffff029224 */ /* 0x004fe200078e0003 */
        /* <DEDUP_REMOVED lines=18> */
.L_x_9372:
[----:B------:R-:W-:Y:S02]  /*11ab0*/  ULDC UR4, c[0x0][0xc38] ;  /* 0x00030e0000047ab9 */ /* 0x000fe40000000800 */
[----:B------:R-:W-:-:S04]  /*11ac0*/  IMAD.U32 R4, RZ, RZ, UR4 ;  /* 0x00000004ff047e24 */ /* 0x000fc8000f8e00ff */
[----:B----4-:R-:W-:-:S04]  /*11ad0*/  IMAD R16, R14, R4, RZ ;  /* 0x000000040e107224 */ /* 0x010fc800078e02ff */
[----:B------:R-:W-:-:S05]  /*11ae0*/  IMAD.IADD R5, R5, 0x1, R16 ;  /* 0x0000000105057824 */ /* 0x000fca00078e0210 */
[----:B------:R-:W-:-:S13]  /*11af0*/  ISETP.GT.AND P6, PT, R5, R0, PT ;  /* 0x000000000500720c */ /* 0x000fda0003fc4270 */
[----:B------:R-:W-:Y:S05]  /*11b00*/  @P6 BRA `(.L_x_9307) ;  /* 0x00000000009c6947 */ /* 0x000fea0003800000 */
.L_x_9312:
[----:B------:R-:W4:Y:S01]  /*11b10*/  LDC R2, c[0x0][0xc3c] ;  /* 0x00030f00ff027b82 */ /* 0x000f220000000800 */
[----:B------:R-:W-:-:S05]  /*11b20*/  VIADD R19, R19, 0x1f ;  /* 0x0000001f13137836 */ /* 0x000fca0000000000 */
[----:B----4-:R-:W-:-:S13]  /*11b30*/  ISETP.GE.AND P6, PT, R19, R2, PT ;  /* 0x000000021300720c */ /* 0x010fda0003fc6270 */
[----:B------:R-:W-:Y:S05]  /*11b40*/  @P6 BRA `(.L_x_9308) ;  /* 0x0000000400d06947 */ /* 0x000fea0003800000 */
[----:B--2---:R-:W2:Y:S01]  /*11b50*/  S2R R3, SR_TID.X ;  /* 0x0000000000037919 */ /* 0x004ea20000002100 */
[----:B------:R-:W-:Y:S01]  /*11b60*/  BSSY B0, `(.L_x_9309) ;  /* 0x0000009000007945 */ /* 0x000fe20003800000 */
[----:B--2---:R-:W-:-:S05]  /*11b70*/  LOP3.LUT R3, R3, 0x1f, RZ, 0xc0, !PT ;  /* 0x0000001f03037812 */ /* 0x004fca00078ec0ff */
[----:B---3--:R-:W-:-:S05]  /*11b80*/  IMAD.IADD R7, R19, 0x1, R3 ;  /* 0x0000000113077824 */ /* 0x008fca00078e0203 */
[----:B------:R-:W-:Y:S01]  /*11b90*/  ISETP.GE.OR P6, PT, R7, R2, !P0 ;  /* 0x000000020700720c */ /* 0x000fe200047c6670 */
[----:B------:R-:W-:-:S12]  /*11ba0*/  IMAD.MOV.U32 R2, RZ, RZ, RZ ;  /* 0x000000ffff027224 */ /* 0x000fd800078e00ff */
[----:B------:R-:W-:Y:S05]  /*11bb0*/  @P6 BRA `(.L_x_9310) ;  /* 0x00000000000c6947 */ /* 0x000fea0003800000 */
[----:B------:R-:W2:Y:S02]  /*11bc0*/  LDC.64 R2, c[0x0][0xc80] ;  /* 0x00032000ff027b82 */ /* 0x000ea40000000a00 */
[----:B--2---:R-:W-:-:S06]  /*11bd0*/  IMAD.WIDE R2, R7, 0x4, R2 ;  /* 0x0000000407027825 */ /* 0x004fcc00078e0202 */
[----:B------:R2:W5:Y:S02]  /*11be0*/  LDG.E R2, desc[UR40][R2.64] ;  /* 0x0000002802027981 */ /* 0x000564000c1e1900 */
.L_x_9310:
[----:B------:R-:W-:Y:S05]  /*11bf0*/  BSYNC B0 ;  /* 0x0000000000007941 */ /* 0x000fea0003800000 */
.L_x_9309:
[----:B------:R-:W-:-:S03]  /*11c00*/  UMOV UR4, 0xffffffff ;  /* 0xffffffff00047882 */ /* 0x000fc60000000000 */
[----:B------:R-:W-:Y:S05]  /*11c10*/  BRA.DIV UR4, `(.L_x_9311) ;  /* 0x00000022048c7947 */ /* 0x000fea000b800000 */
[----:B-----5:R-:W2:Y:S02]  /*11c20*/  SHFL.UP PT, R14, R2, 0x1, RZ ;  /* 0x04200000020e7989 */ /* 0x020ea400000e00ff */
        /* <DEDUP_REMOVED lines=15> */
.L_x_9380:
[----:B------:R-:W-:Y:S02]  /*11d20*/  ULDC UR4, c[0x0][0xc38] ;  /* 0x00030e0000047ab9 */ /* 0x000fe40000000800 */
[----:B------:R-:W-:-:S04]  /*11d30*/  IMAD.U32 R4, RZ, RZ, UR4 ;  /* 0x00000004ff047e24 */ /* 0x000fc8000f8e00ff */
[----:B---3--:R-:W-:-:S04]  /*11d40*/  IMAD R16, R14, R4, RZ ;  /* 0x000000040e107224 */ /* 0x008fc800078e02ff */
[----:B------:R-:W-:-:S05]  /*11d50*/  IMAD.IADD R5, R16, 0x1, R5 ;  /* 0x0000000110057824 */ /* 0x000fca00078e0205 */
[----:B------:R-:W-:-:S13]  /*11d60*/  ISETP.GT.AND P6, PT, R5, R0, PT ;  /* 0x000000000500720c */ /* 0x000fda0003fc4270 */
[----:B------:R-:W-:Y:S05]  /*11d70*/  @!P6 BRA `(.L_x_9312) ;  /* 0xfffffffc0064e947 */ /* 0x000fea000383ffff */
.L_x_9307:
        /* <DEDUP_REMOVED lines=8> */
.L_x_9384:
[----:B------:R-:W-:Y:S01]  /*11e00*/  ISETP.NE.AND P0, PT, R5, RZ, PT ;  /* 0x000000ff0500720c */ /* 0x000fe20003f05270 */
[----:B------:R-:W-:-:S12]  /*11e10*/  IMAD.MOV.U32 R5, RZ, RZ, RZ ;  /* 0x000000ffff057224 */ /* 0x000fd800078e00ff */
[----:B------:R-:W-:Y:S05]  /*11e20*/  @!P0 BRA `(.L_x_9314) ;  /* 0x0000000000108947 */ /* 0x000fea0003800000 */
[----:B------:R-:W-:Y:S01]  /*11e30*/  UMOV UR4, 0xffffffff ;  /* 0xffffffff00047882 */ /* 0x000fe20000000000 */
[----:B------:R-:W-:Y:S02]  /*11e40*/  VIADD R12, R6, 0xffffffff ;  /* 0xffffffff060c7836 */ /* 0x000fe40000000000 */
[----:B------:R-:W-:Y:S05]  /*11e50*/  BRA.DIV UR4, `(.L_x_9315) ;  /* 0x0000002604047947 */ /* 0x000fea000b800000 */
[----:B------:R0:W0:Y:S02]  /*11e60*/  SHFL.IDX PT, R5, R3, R12, 0x1f ;  /* 0x00001f0c03057589 */ /* 0x00002400000e0000 */
.L_x_9314:
[----:B0-2-4-:R-:W0:Y:S01]  /*11e70*/  LDC.64 R2, c[0x0][0xc90] ;  /* 0x00032400ff027b82 */ /* 0x015e220000000a00 */
[----:B------:R-:W-:-:S04]  /*11e80*/  IMAD.IADD R19, R6, 0x1, R19 ;  /* 0x0000000106137824 */ /* 0x000fc800078e0213 */
[----:B0-----:R-:W-:-:S05]  /*11e90*/  IMAD.WIDE R2, R19, 0x4, R2 ;  /* 0x0000000413027825 */ /* 0x001fca00078e0202 */
[----:B---3--:R-:W2:Y:S01]  /*11ea0*/  LDG.E R7, desc[UR40][R2.64] ;  /* 0x0000002802077981 */ /* 0x008ea2000c1e1900 */
        /* <DEDUP_REMOVED lines=62> */
.L_x_9308:
[----:B------:R-:W-:Y:S01]  /*12290*/  UMOV UR4, URZ ;  /* 0x0000003f00047c82 */ /* 0x000fe20008000000 */
[----:B------:R-:W-:Y:S01]  /*122a0*/  UMOV UR5, URZ ;  /* 0x0000003f00057c82 */ /* 0x000fe20008000000 */
[----:B------:R-:W-:Y:S01]  /*122b0*/  ULDC UR6, c[0x0][0xc3c] ;  /* 0x00030f0000067ab9 */ /* 0x000fe20000000800 */
[----:B------:R-:W-:Y:S02]  /*122c0*/  IMAD.MOV.U32 R16, RZ, RZ, R0 ;  /* 0x000000ffff107224 */ /* 0x000fe400078e0000 */
[----:B------:R-:W-:Y:S02]  /*122d0*/  IMAD.U32 R17, RZ, RZ, UR4 ;  /* 0x00000004ff117e24 */ /* 0x000fe4000f8e00ff */
[----:B------:R-:W-:Y:S02]  /*122e0*/  IMAD.U32 R18, RZ, RZ, UR5 ;  /* 0x00000005ff127e24 */ /* 0x000fe4000f8e00ff */
[----:B------:R-:W-:-:S07]  /*122f0*/  IMAD.U32 R19, RZ, RZ, UR6 ;  /* 0x00000006ff137e24 */ /* 0x000fce000f8e00ff */
.L_x_9316:
[----:B------:R4:W3:Y:S01]  /*12300*/  LDL R2, [R1+0x4] ;  /* 0x0000040001027983 */ /* 0x0008e20000100800 */
[----:B------:R-:W0:Y:S01]  /*12310*/  S2R R0, SR_TID.X ;  /* 0x0000000000007919 */ /* 0x000e220000002100 */
[----:B------:R-:W-:Y:S05]  /*12320*/  WARPSYNC.ALL ;  /* 0x0000000000007948 */ /* 0x000fea0003800000 */
[----:B0-----:R-:W-:Y:S01]  /*12330*/  LOP3.LUT R0, R0, 0x1f, RZ, 0xc0, !PT ;  /* 0x0000001f00007812 */ /* 0x001fe200078ec0ff */
[----:B------:R-:W-:Y:S03]  /*12340*/  BAR.SYNC.DEFER_BLOCKING 0x4, 0x180 ;  /* 0x0106000000007b1d */ /* 0x000fe60000010000 */
[----:B------:R-:W-:-:S13]  /*12350*/  ISETP.NE.AND P0, PT, R0, RZ, PT ;  /* 0x000000ff0000720c */ /* 0x000fda0003f05270 */
[----:B--2---:R-:W3:Y:S01]  /*12360*/  @!P0 S2R R3, SR_CgaCtaId ;  /* 0x0000000000038919 */ /* 0x004ee20000008800 */
[----:B------:R-:W-:-:S04]  /*12370*/  @!P0 MOV R0, 0x400 ;  /* 0x0000040000008802 */ /* 0x000fc80000000f00 */
[----:B---3--:R-:W-:-:S05]  /*12380*/  @!P0 LEA R2, R3, R0, 0x18 ;  /* 0x0000000003028211 */ /* 0x008fca00078ec0ff */
[----:B------:R4:W-:Y:S04]  /*12390*/  @!P0 STS.128 [R2+0x288d0], R16 ;  /* 0x0288d01002008388 */ /* 0x0009e80000000c00 */
[----:B------:R4:W-:Y:S01]  /*123a0*/  @!P0 STL [R1+0x4], R2 ;  /* 0x0000040201008387 */ /* 0x0009e20000100800 */
[----:B------:R-:W-:Y:S06]  /*123b0*/  BAR.ARV 0x5, 0x180 ;  /* 0x0146000000007b1d */ /* 0x000fec0000002000 */
.L_x_9305:
[----:B------:R-:W-:Y:S02]  /*123c0*/  ULDC UR4, c[0x0][0xc3c] ;  /* 0x00030f0000047ab9 */ /* 0x000fe40000000800 */
[----:B0-----:R-:W-:-:S13]  /*123d0*/  ISETP.GE.AND P0, PT, R19, UR4, PT ;  /* 0x0000000413007c0c */ /* 0x001fda000bf06270 */
[----:B------:R-:W-:Y:S05]  /*123e0*/  @!P0 BRA `(.L_x_9317) ;  /* 0xffffffac00c88947 */ /* 0x000fea000383ffff */
[----:B------:R-:W-:Y:S05]  /*123f0*/  BSYNC B8 ;  /* 0x0000000000087941 */ /* 0x000fea0003800000 */
.L_x_9218:
        /* <DEDUP_REMOVED lines=12> */
.L_x_9387:
[----:B------:R-:W-:Y:S05]  /*124c0*/  BSYNC B0 ;  /* 0x0000000000007941 */ /* 0x000fea0003800000 */
.L_x_9318:
[----:B------:R-:W-:-:S03]  /*124d0*/  UMOV UR4, 0xffffffff ;  /* 0xffffffff00047882 */ /* 0x000fc60000000000 */
[----:B------:R-:W-:Y:S05]  /*124e0*/  BRA.DIV UR4, `(.L_x_9320) ;  /* 0x0000001e049c7947 */ /* 0x000fea000b800000 */
[----:B------:R-:W4:Y:S02]  /*124f0*/  S2R R2, SR_TID.X ;  /* 0x0000000000027919 */ /* 0x000f240000002100 */
[----:B----4-:R-:W-:-:S04]  /*12500*/  SHF.R.U32.HI R2, RZ, 0x5, R2 ;  /* 0x00000005ff027819 */ /* 0x010fc80000011602 */
[----:B------:R-:W-:-:S05]  /*12510*/  LOP3.LUT R2, R2, 0x3, RZ, 0xc0, !PT ;  /* 0x0000000302027812 */ /* 0x000fca00078ec0ff */
[----:B------:R4:W0:Y:S02]  /*12520*/  SHFL.IDX PT, R14, R2, RZ, 0x1f ;  /* 0x00001fff020e7589 */ /* 0x00082400000e0000 */
.L_x_9390:
[----:B0-----:R-:W-:Y:S01]  /*12530*/  ISETP.NE.AND P0, PT, R14, RZ, PT ;  /* 0x000000ff0e00720c */ /* 0x001fe20003f05270 */
[----:B------:R-:W-:-:S12]  /*12540*/  BSSY B0, `(.L_x_9321) ;  /* 0x0000027000007945 */ /* 0x000fd80003800000 */
[----:B------:R-:W-:Y:S05]  /*12550*/  @P0 BRA `(.L_x_9322) ;  /* 0x0000000000940947 */ /* 0x000fea0003800000 */
[----:B------:R-:W-:-:S03]  /*12560*/  UMOV UR4, 0xffffffff ;  /* 0xffffffff00047882 */ /* 0x000fc60000000000 */
[----:B------:R-:W-:Y:S05]  /*12570*/  BRA.DIV UR4, `(.L_x_9323) ;  /* 0x0000001e04ac7947 */ /* 0x000fea000b800000 */
[----:B------:R-:W-:-:S13]  /*12580*/  ELECT P6, URZ, PT ;  /* 0x00000000003f782f */ /* 0x000fda00038c0000 */
.L_x_9393:
[----:B------:R-:W-:Y:S05]  /*12590*/  @!P6 BRA `(.L_x_9322) ;  /* 0x000000000084e947 */ /* 0x000fea0003800000 */
[----:B----4-:R-:W4:Y:S02]  /*125a0*/  LDL.LU R2, [R1+0x54] ;  /* 0x0000540001027983 */ /* 0x010f240000300800 */
[----:B----4-:R-:W-:-:S04]  /*125b0*/  LOP3.LUT R2, R2, 0x2, RZ, 0xfc, !PT ;  /* 0x0000000202027812 */ /* 0x010fc800078efcff */
[----:B------:R-:W-:-:S13]  /*125c0*/  ISETP.NE.AND P2, PT, R2, 0x3, PT ;  /* 0x000000030200780c */ /* 0x000fda0003f45270 */
[----:B------:R-:W-:Y:S05]  /*125d0*/  @!P2 BRA `(.L_x_9324) ;  /* 0x000000000004a947 */ /* 0x000fea0003800000 */
[----:B------:R-:W-:Y:S01]  /*125e0*/  BPT.TRAP 0x1 ;  /* 0x000000040000795c */ /* 0x000fe20000300000 */
.L_x_9324:
[----:B------:R-:W4:Y:S04]  /*125f0*/  LDL R3, [R1+0x8] ;  /* 0x0000080001037983 */ /* 0x000f280000100800 */
[----:B--23--:R-:W2:Y:S01]  /*12600*/  LDL.LU R7, [R1+0x14] ;  /* 0x0000140001077983 */ /* 0x00cea20000300800 */
[----:B------:R-:W-:-:S04]  /*12610*/  VIADD R2, R0, 0x28840 ;  /* 0x0002884000027836 */ /* 0x000fc80000000000 */
[C---:B----4-:R-:W-:Y:S02]  /*12620*/  IMAD R6, R3.reuse, 0x8, R2 ;  /* 0x0000000803067824 */ /* 0x050fe400078e0202 */
        /* <DEDUP_REMOVED lines=10> */
.L_x_9394:
[----:B------:R-:W2:Y:S02]  /*126d0*/  SYNCS.PHASECHK.TRANS64.TRYWAIT P0, [R7+URZ], R2 ;  /* 0x00000002070075a7 */ /* 0x000ea4000800017f */
[----:B--2---:R-:W-:Y:S05]  /*126e0*/  @!P0 BRA `(.L_x_9326) ;  /* 0x0000001c00848947 */ /* 0x004fea0003800000 */
.L_x_9395:
[----:B------:R-:W-:Y:S05]  /*126f0*/  @!P2 BRA `(.L_x_9327) ;  /* 0x000000000004a947 */ /* 0x000fea0003800000 */
[----:B------:R-:W-:Y:S01]  /*12700*/  BPT.TRAP 0x1 ;  /* 0x000000040000795c */ /* 0x000fe20000300000 */
.L_x_9327:
[----:B------:R-:W3:Y:S01]  /*12710*/  LDL.LU R4, [R1+0x8] ;  /* 0x0000080001047983 */ /* 0x000ee20000300800 */
[----:B------:R-:W-:-:S04]  /*12720*/  VIADD R0, R0, 0x28860 ;  /* 0x0002886000007836 */ /* 0x000fc80000000000 */
[----:B---3--:R-:W-:-:S04]  /*12730*/  IMAD R4, R4, 0x8, R0 ;  /* 0x0000000804047824 */ /* 0x008fc800078e0200 */
[----:B------:R-:W3:Y:S02]  /*12740*/  SYNCS.PHASECHK.TRANS64.TRYWAIT P0, [R4+URZ], R5 ;  /* 0x00000005040075a7 */ /* 0x000ee4000800017f */
[----:B---3--:R-:W-:Y:S05]  /*12750*/  @!P0 BRA `(.L_x_9328) ;  /* 0x0000001c007c8947 */ /* 0x008fea0003800000 */
.L_x_9396:
[----:B------:R-:W-:-:S07]  /*12760*/  IMAD R3, R3, 0x8, R0 ;  /* 0x0000000803037824 */ /* 0x000fce00078e0200 */
.L_x_9329:
[----:B----4-:R4:W0:Y:S02]  /*12770*/  SYNCS.PHASECHK.TRANS64.TRYWAIT P0, [R3+URZ], R2 ;  /* 0x00000002030075a7 */ /* 0x010824000800017f */
[----:B0-----:R-:W-:Y:S05]  /*12780*/  @!P0 NANOSLEEP.SYNCS 0x989680 ;  /* 0x009896800000895d */ /* 0x001fea0003900000 */
[----:B------:R-:W0:Y:S02]  /*12790*/  @!P0 SYNCS.PHASECHK.TRANS64 P0, [R3+URZ], R2 ;  /* 0x00000002030085a7 */ /* 0x000e24000800007f */
[----:B0-----:R-:W-:Y:S05]  /*127a0*/  @!P0 BRA `(.L_x_9329) ;  /* 0xfffffffc00f08947 */ /* 0x001fea000383ffff */
.L_x_9322:
[----:B------:R-:W-:Y:S05]  /*127b0*/  BSYNC B0 ;  /* 0x0000000000007941 */ /* 0x000fea0003800000 */
.L_x_9321:
[----:B------:R-:W-:Y:S05]  /*127c0*/  EXIT ;  /* 0x000000000000794d */ /* 0x000fea0003800000 */
.L_x_9160:
[----:B0-----:R-:W-:-:S04]  /*127d0*/  IMAD.U32 R3, RZ, RZ, UR38 ;  /* 0x00000026ff037e24 */ /* 0x001fc8000f8e00ff */
[----:B------:R0:W1:Y:S03]  /*127e0*/  SYNCS.PHASECHK.TRANS64.TRYWAIT P1, [R3+URZ+0x28800], R0 ;  /* 0x02880000030075a7 */ /* 0x000066000802017f */
[----:B-1----:R-:W-:Y:S05]  /*127f0*/  @!P1 NANOSLEEP.SYNCS 0x989680 ;  /* 0x009896800000995d */ /* 0x002fea0003900000 */
[----:B------:R-:W1:Y:S02]  /*12800*/  @!P1 SYNCS.PHASECHK.TRANS64 P1, [R3+URZ+0x28800], R0 ;  /* 0x02880000030095a7 */ /* 0x000e64000802007f */
[----:B-1----:R-:W-:Y:S05]  /*12810*/  @!P1 BRA `(.L_x_9160) ;  /* 0xfffffffc00ec9947 */ /* 0x002fea000383ffff */
[----:B------:R-:W-:Y:S05]  /*12820*/  BRA `(.L_x_9330) ;  /* 0xfffffeec00c87947 */ /* 0x000fea000383ffff */
.L_x_9164:
[----:B-1----:R1:W2:Y:S02]  /*12830*/  SYNCS.PHASECHK.TRANS64.TRYWAIT P2, [R0+URZ+0x28830], R3 ;  /* 0x02883003000075a7 */ /* 0x0022a4000804017f */
[----:B--2---:R-:W-:Y:S05]  /*12840*/  @!P2 NANOSLEEP.SYNCS 0x989680 ;  /* 0x009896800000a95d */ /* 0x004fea0003900000 */
[----:B------:R-:W2:Y:S02]  /*12850*/  @!P2 SYNCS.PHASECHK.TRANS64 P2, [R0+URZ+0x28830], R3 ;  /* 0x028830030000a5a7 */ /* 0x000ea4000804007f */
[----:B--2---:R-:W-:Y:S05]  /*12860*/  @!P2 BRA `(.L_x_9164) ;  /* 0xfffffffc00f0a947 */ /* 0x004fea000383ffff */
[----:B------:R-:W-:Y:S05]  /*12870*/  BRA `(.L_x_9163) ;  /* 0xfffffeec00ec7947 */ /* 0x000fea000383ffff */
.L_x_9169:
[----:B-1----:R-:W-:-:S04]  /*12880*/  IMAD.U32 R9, RZ, RZ, UR6 ;  /* 0x00000006ff097e24 */ /* 0x002fc8000f8e00ff */
[----:B------:R1:W2:Y:S03]  /*12890*/  SYNCS.PHASECHK.TRANS64.TRYWAIT P3, [R9+URZ+0x28830], R8 ;  /* 0x02883008090075a7 */ /* 0x0002a6000806017f */
[----:B--2---:R-:W-:Y:S05]  /*128a0*/  @!P3 NANOSLEEP.SYNCS 0x989680 ;  /* 0x009896800000b95d */ /* 0x004fea0003900000 */
[----:B------:R-:W2:Y:S02]  /*128b0*/  @!P3 SYNCS.PHASECHK.TRANS64 P3, [R9+URZ+0x28830], R8 ;  /* 0x028830080900b5a7 */ /* 0x000ea4000806007f */
[----:B--2---:R-:W-:Y:S05]  /*128c0*/  @!P3 BRA `(.L_x_9169) ;  /* 0xfffffffc00ecb947 */ /* 0x004fea000383ffff */
[----:B------:R-:W-:Y:S05]  /*128d0*/  BRA `(.L_x_9166) ;  /* 0xffffff1800e87947 */ /* 0x000fea000383ffff */
.L_x_9173:
[----:B-1----:R-:W-:-:S04]  /*128e0*/  IMAD.U32 R9, RZ, RZ, UR6 ;  /* 0x00000006ff097e24 */ /* 0x002fc8000f8e00ff */
[----:B------:R1:W2:Y:S03]  /*128f0*/  SYNCS.PHASECHK.TRANS64.TRYWAIT P3, [R9+URZ+0x28850], R8 ;  /* 0x02885008090075a7 */ /* 0x0002a6000806017f */
[----:B--2---:R-:W-:Y:S05]  /*12900*/  @!P3 NANOSLEEP.SYNCS 0x989680 ;  /* 0x009896800000b95d */ /* 0x004fea0003900000 */
[----:B------:R-:W2:Y:S02]  /*12910*/  @!P3 SYNCS.PHASECHK.TRANS64 P3, [R9+URZ+0x28850], R8 ;  /* 0x028850080900b5a7 */ /* 0x000ea4000806007f */
[----:B--2---:R-:W-:Y:S05]  /*12920*/  @!P3 BRA `(.L_x_9173) ;  /* 0xfffffffc00ecb947 */ /* 0x004fea000383ffff */
[----:B------:R-:W-:Y:S05]  /*12930*/  BRA `(.L_x_9170) ;  /* 0xffffff1c00b07947 */ /* 0x000fea000383ffff */
.L_x_9179:
[----:B-1----:R-:W-:-:S04]  /*12940*/  IMAD.U32 R8, RZ, RZ, UR6 ;  /* 0x00000006ff087e24 */ /* 0x002fc8000f8e00ff */
[----:B------:R1:W2:Y:S03]  /*12950*/  SYNCS.PHASECHK.TRANS64.TRYWAIT P2, [R8+URZ+0x28830], R5 ;  /* 0x02883005080075a7 */ /* 0x0002a6000804017f */
[----:B--2---:R-:W-:Y:S05]  /*12960*/  @!P2 NANOSLEEP.SYNCS 0x989680 ;  /* 0x009896800000a95d */ /* 0x004fea0003900000 */
[----:B------:R-:W2:Y:S02]  /*12970*/  @!P2 SYNCS.PHASECHK.TRANS64 P2, [R8+URZ+0x28830], R5 ;  /* 0x028830050800a5a7 */ /* 0x000ea4000804007f */
[----:B--2---:R-:W-:Y:S05]  /*12980*/  @!P2 BRA `(.L_x_9179) ;  /* 0xfffffffc00eca947 */ /* 0x004fea000383ffff */
[----:B------:R-:W-:Y:S05]  /*12990*/  BRA `(.L_x_9176) ;  /* 0xffffff4c00107947 */ /* 0x000fea000383ffff */
.L_x_9183:
[----:B-1----:R-:W-:-:S04]  /*129a0*/  IMAD.U32 R8, RZ, RZ, UR6 ;  /* 0x00000006ff087e24 */ /* 0x002fc8000f8e00ff */
[----:B------:R1:W2:Y:S03]  /*129b0*/  SYNCS.PHASECHK.TRANS64.TRYWAIT P2, [R8+URZ+0x28850], R5 ;  /* 0x02885005080075a7 */ /* 0x0002a6000804017f */
[----:B--2---:R-:W-:Y:S05]  /*129c0*/  @!P2 NANOSLEEP.SYNCS 0x989680 ;  /* 0x009896800000a95d */ /* 0x004fea0003900000 */
[----:B------:R-:W2:Y:S02]  /*129d0*/  @!P2 SYNCS.PHASECHK.TRANS64 P2, [R8+URZ+0x28850], R5 ;  /* 0x028850050800a5a7 */ /* 0x000ea4000804007f */
[----:B--2---:R-:W-:Y:S05]  /*129e0*/  @!P2 BRA `(.L_x_9183) ;  /* 0xfffffffc00eca947 */ /* 0x004fea000383ffff */
[----:B------:R-:W-:Y:S05]  /*129f0*/  BRA `(.L_x_9180) ;  /* 0xffffff4c00d87947 */ /* 0x000fea000383ffff */
.L_x_9188:
[----:B-1----:R-:W-:-:S04]  /*12a00*/  IMAD.U32 R5, RZ, RZ, UR5 ;  /* 0x00000005ff057e24 */ /* 0x002fc8000f8e00ff */
[----:B------:R1:W2:Y:S03]  /*12a10*/  SYNCS.PHASECHK.TRANS64.TRYWAIT P0, [R5+URZ+0x28850], R4 ;  /* 0x02885004050075a7 */ /* 0x0002a6000800017f */
[----:B--2---:R-:W-:Y:S05]  /*12a20*/  @!P0 NANOSLEEP.SYNCS 0x989680 ;  /* 0x009896800000895d */ /* 0x004fea0003900000 */
[----:B------:R-:W2:Y:S02]  /*12a30*/  @!P0 SYNCS.PHASECHK.TRANS64 P0, [R5+URZ+0x28850], R4 ;  /* 0x02885004050085a7 */ /* 0x000ea4000800007f */
[----:B--2---:R-:W-:Y:S05]  /*12a40*/  @!P0 BRA `(.L_x_9188) ;  /* 0xfffffffc00ec8947 */ /* 0x004fea000383ffff */
[----:B------:R-:W-:Y:S05]  /*12a50*/  BRA `(.L_x_9187) ;  /* 0xffffff7000b87947 */ /* 0x000fea000383ffff */
.L_x_9230:
        /* <DEDUP_REMOVED lines=11> */
.L_x_9332:
[----:B------:R-:W-:Y:S05]  /*12b10*/  BSYNC B0 ;  /* 0x0000000000007941 */ /* 0x000fea0003800000 */
.L_x_9331:
[----:B------:R-:W-:Y:S05]  /*12b20*/  BRA `(.L_x_9333) ;  /* 0xffffffb4000c7947 */ /* 0x000fea000383ffff */
.L_x_9232:
[----:B------:R-:W-:Y:S01]  /*12b30*/  BSSY B0, `(.L_x_9334) ;  /* 0x0000006000007945 */ /* 0x000fe20003800000 */
[----:B------:R-:W-:-:S07]  /*12b40*/  IMAD.MOV.U32 R15, RZ, RZ, -0x1 ;  /* 0xffffffffff0f7424 */ /* 0x000fce00078e00ff */
[----:B0123--:R-:W-:Y:S05]  /*12b50*/  WARPSYNC.COLLECTIVE R15, `(.L_x_9335) ;  /* 0x000000000f0c7348 */ /* 0x00ffea0003c00000 */
[----:B------:R-:W-:Y:S02]  /*12b60*/  ELECT P6, UR62, PT ;  /* 0x00000000003e782f */ /* 0x000fe400038c0000 */
[----:B------:R-:W-:Y:S01]  /*12b70*/  MOV R14, UR62 ;  /* 0x0000003e000e7c02 */ /* 0x000fe20008000f00 */
[----:B0123--:R-:W-:Y:S10]  /*12b80*/  ENDCOLLECTIVE ;  /* 0x000000000000791b */ /* 0x00fff40003800000 */
.L_x_9335:
[----:B------:R-:W-:Y:S05]  /*12b90*/  BSYNC B0 ;  /* 0x0000000000007941 */ /* 0x000fea0003800000 */
.L_x_9334:
[----:B------:R-:W-:Y:S05]  /*12ba0*/  BRA `(.L_x_9336) ;  /* 0xffffffb400147947 */ /* 0x000fea000383ffff */
.L_x_9234:
[----:B---3--:R3:W4:Y:S02]  /*12bb0*/  SYNCS.PHASECHK.TRANS64.TRYWAIT P0, [R0+URZ+0x28840], R2 ;  /* 0x02884002000075a7 */ /* 0x008724000800017f */
[----:B----4-:R-:W-:Y:S05]  /*12bc0*/  @!P0 NANOSLEEP.SYNCS 0x989680 ;  /* 0x009896800000895d */ /* 0x010fea0003900000 */
[----:B------:R-:W4:Y:S02]  /*12bd0*/  @!P0 SYNCS.PHASECHK.TRANS64 P0, [R0+URZ+0x28840], R2 ;  /* 0x02884002000085a7 */ /* 0x000f24000800007f */
[----:B----4-:R-:W-:Y:S05]  /*12be0*/  @!P0 BRA `(.L_x_9234) ;  /* 0xfffffffc00f08947 */ /* 0x010fea000383ffff */
[----:B------:R-:W-:Y:S05]  /*12bf0*/  BRA `(.L_x_9337) ;  /* 0xffffffb400807947 */ /* 0x000fea000383ffff */
.L_x_9238:
[----:B------:R-:W-:Y:S01]  /*12c00*/  IMAD.MOV.U32 R13, RZ, RZ, R0 ;  /* 0x000000ffff0d7224 */ /* 0x000fe200078e0000 */
[----:B------:R-:W0:Y:S01]  /*12c10*/  S2R R6, SR_TID.X ;  /* 0x0000000000067919 */ /* 0x000e220000002100 */
[----:B------:R-:W-:Y:S02]  /*12c20*/  IMAD.MOV.U32 R12, RZ, RZ, RZ ;  /* 0x000000ffff0c7224 */ /* 0x000fe400078e00ff */
[----:B------:R-:W-:Y:S02]  /*12c30*/  IMAD.MOV.U32 R11, RZ, RZ, 0x181f ;  /* 0x0000181fff0b7424 */ /* 0x000fe400078e00ff */
[----:B------:R-:W-:Y:S02]  /*12c40*/  IMAD.MOV.U32 R15, RZ, RZ, -0x1 ;  /* 0xffffffffff0f7424 */ /* 0x000fe400078e00ff */
[----:B-----5:R-:W-:-:S07]  /*12c50*/  IMAD R2, R10, R7, RZ ;  /* 0x000000070a027224 */ /* 0x020fce00078e02ff */
[----:B0-----:R-:W-:Y:S05]  /*12c60*/  WARPSYNC.COLLECTIVE R15, `(.L_x_9338) ;  /* 0x000000000f087348 */ /* 0x001fea0003c00000 */
[----:B------:R1:W2:Y:S02]  /*12c70*/  SHFL.IDX P6, R14, R13, R12, R11 ;  /* 0x0000000c0d0e7389 */ /* 0x0002a400000c000b */
[----:B012---:R-:W-:Y:S01]  /*12c80*/  ENDCOLLECTIVE ;  /* 0x000000000000791b */ /* 0x007fe20003800000 */
.L_x_9338:
[----:B------:R-:W-:Y:S01]  /*12c90*/  IMAD.MOV.U32 R13, RZ, RZ, R3 ;  /* 0x000000ffff0d7224 */ /* 0x000fe200078e0003 */
[----:B------:R-:W-:Y:S01]  /*12ca0*/  LOP3.LUT R6, R6, 0x7f, RZ, 0xc0, !PT ;  /* 0x0000007f06067812 */ /* 0x000fe200078ec0ff */
[----:B------:R-:W-:-:S07]  /*12cb0*/  IMAD.MOV.U32 R4, RZ, RZ, R14 ;  /* 0x000000ffff047224 */ /* 0x000fce00078e000e */
[----:B------:R-:W-:Y:S05]  /*12cc0*/  WARPSYNC.COLLECTIVE R15, `(.L_x_9339) ;  /* 0x000000000f087348 */ /* 0x000fea0003c00000 */
[----:B------:R0:W1:Y:S02]  /*12cd0*/  SHFL.IDX P6, R14, R13, R12, R11 ;  /* 0x0000000c0d0e7389 */ /* 0x00006400000c000b */
[----:B01----:R-:W-:Y:S01]  /*12ce0*/  ENDCOLLECTIVE ;  /* 0x000000000000791b */ /* 0x003fe20003800000 */
.L_x_9339:
[----:B------:R-:W-:-:S05]  /*12cf0*/  SHF.R.U32.HI R6, RZ, 0x3, R6 ;  /* 0x00000003ff067819 */ /* 0x000fca0000011606 */
[----:B------:R-:W-:-:S05]  /*12d00*/  IMAD R17, R17, 0x80, R6 ;  /* 0x0000008011117824 */ /* 0x000fca00078e0206 */
[----:B------:R-:W-:Y:S01]  /*12d10*/  ISETP.GE.AND P2, PT, R17, R2, PT ;  /* 0x000000021100720c */ /* 0x000fe20003f46270 */
[----:B------:R-:W-:Y:S02]  /*12d20*/  IMAD.MOV.U32 R13, RZ, RZ, R0 ;  /* 0x000000ffff0d7224 */ /* 0x000fe400078e0000 */
[----:B------:R-:W-:Y:S02]  /*12d30*/  IMAD.MOV.U32 R12, RZ, RZ, 0x1 ;  /* 0x00000001ff0c7424 */ /* 0x000fe400078e00ff */
[----:B------:R-:W-:-:S08]  /*12d40*/  IMAD.MOV.U32 R5, RZ, RZ, R14 ;  /* 0x000000ffff057224 */ /* 0x000fd000078e000e */
[----:B------:R-:W-:Y:S05]  /*12d50*/  WARPSYNC.COLLECTIVE R15, `(.L_x_9340) ;  /* 0x000000000f087348 */ /* 0x000fea0003c00000 */
[----:B------:R0:W1:Y:S02]  /*12d60*/  SHFL.IDX P6, R14, R13, R12, R11 ;  /* 0x0000000c0d0e7389 */ /* 0x00006400000c000b */
[----:B01----:R-:W-:Y:S01]  /*12d70*/  ENDCOLLECTIVE ;  /* 0x000000000000791b */ /* 0x003fe20003800000 */
.L_x_9340:
        /* <DEDUP_REMOVED lines=10> */
.L_x_9341:
[----:B------:R-:W-:Y:S01]  /*12e20*/  @!PT LDS RZ, [RZ] ;  /* 0x00000000fffff984 */ /* 0x000fe20000000800 */
[----:B------:R-:W-:Y:S01]  /*12e30*/  @!PT LDS RZ, [RZ] ;  /* 0x00000000fffff984 */ /* 0x000fe20000000800 */
[----:B------:R-:W-:Y:S01]  /*12e40*/  @!PT LDS RZ, [RZ] ;  /* 0x00000000fffff984 */ /* 0x000fe20000000800 */
[----:B------:R-:W-:Y:S04]  /*12e50*/  @!P2 LDGSTS.E.BYPASS.LTC128B.128 [R8+0x10400], desc[UR40][R4.64], !P0 ;  /* 0x104000000408afae */ /* 0x000fe8000c101d68 */
[----:B------:R0:W-:Y:S01]  /*12e60*/  @!P2 LDGSTS.E.BYPASS.LTC128B.128 [R8+0x14400], desc[UR40][R4.64+0x80], !P1 ;  /* 0x144000800408afae */ /* 0x0001e2000c901d68 */
[----:B------:R-:W-:Y:S02]  /*12e70*/  IMAD.MOV.U32 R13, RZ, RZ, R0 ;  /* 0x000000ffff0d7224 */ /* 0x000fe400078e0000 */
[----:B------:R-:W-:Y:S02]  /*12e80*/  IMAD.MOV.U32 R12, RZ, RZ, 0x2 ;  /* 0x00000002ff0c7424 */ /* 0x000fe400078e00ff */
[----:B0-----:R-:W-:Y:S02]  /*12e90*/  VIADD R4, R17, 0x10 ;  /* 0x0000001011047836 */ /* 0x001fe40000000000 */
[----:B------:R-:W-:-:S03]  /*12ea0*/  IMAD.MOV.U32 R6, RZ, RZ, R14 ;  /* 0x000000ffff067224 */ /* 0x000fc600078e000e */
[----:B------:R-:W-:-:S13]  /*12eb0*/  ISETP.GE.AND P2, PT, R4, R2, PT ;  /* 0x000000020400720c */ /* 0x000fda0003f46270 */
[----:B------:R-:W-:Y:S05]  /*12ec0*/  WARPSYNC.COLLECTIVE R15, `(.L_x_9342) ;  /* 0x000000000f087348 */ /* 0x000fea0003c00000 */
[----:B------:R0:W1:Y:S02]  /*12ed0*/  SHFL.IDX P6, R14, R13, R12, R11 ;  /* 0x0000000c0d0e7389 */ /* 0x00006400000c000b */
[----:B01----:R-:W-:Y:S01]  /*12ee0*/  ENDCOLLECTIVE ;  /* 0x000000000000791b */ /* 0x003fe20003800000 */
.L_x_9342:
[----:B------:R-:W-:Y:S01]  /*12ef0*/  @!P2 LEA R5, P3, R9, R6, 0x1 ;  /* 0x000000060905a211 */ /* 0x000fe200078608ff */
[----:B------:R-:W-:-:S04]  /*12f00*/  IMAD.MOV.U32 R13, RZ, RZ, R3 ;  /* 0x000000ffff0d7224 */ /* 0x000fc800078e0003 */
        /* <DEDUP_REMOVED lines=8> */
[----:B------:R-:W-:Y:S04]  /*12f90*/  @!P2 LDGSTS.E.BYPASS.LTC128B.128 [R8+0x10c00], desc[UR40][R4.64], !P0 ;  /* 0x10c000000408afae */ /* 0x000fe8000c101d68 */
[----:B------:R0:W-:Y:S02]  /*12fa0*/  @!P2 LDGSTS.E.BYPASS.LTC128B.128 [R8+0x14c00], desc[UR40][R4.64+0x80], !P1 ;  /* 0x14c000800408afae */ /* 0x0001e4000c901d68 */
[----:B0-----:R-:W-:-:S05]  /*12fb0*/  VIADD R4, R17, 0x20 ;  /* 0x0000002011047836 */ /* 0x001fca0000000000 */
[----:B------:R-:W-:Y:S01]  /*12fc0*/  ISETP.GE.AND P2, PT, R4, R2, PT ;  /* 0x000000020400720c */ /* 0x000fe20003f46270 */
[----:B------:R-:W-:-:S12]  /*12fd0*/  IMAD.MOV.U32 R4, RZ, RZ, R14 ;  /* 0x000000ffff047224 */ /* 0x000fd800078e000e */
[----:B------:R-:W-:Y:S05]  /*12fe0*/  WARPSYNC.COLLECTIVE R15, `(.L_x_9343) ;  /* 0x000000000f087348 */ /* 0x000fea0003c00000 */
[----:B------:R0:W1:Y:S02]  /*12ff0*/  SHFL.IDX P6, R14, R13, R12, R11 ;  /* 0x0000000c0d0e7389 */ /* 0x00006400000c000b */
[----:B01----:R-:W-:Y:S01]  /*13000*/  ENDCOLLECTIVE ;  /* 0x000000000000791b */ /* 0x003fe20003800000 */
.L_x_9343:
[----:B------:R-:W-:Y:S02]  /*13010*/  IMAD.MOV.U32 R13, RZ, RZ, R0 ;  /* 0x000000ffff0d7224 */ /* 0x000fe400078e0000 */
[----:B------:R-:W-:Y:S02]  /*13020*/  IMAD.MOV.U32 R12, RZ, RZ, 0x3 ;  /* 0x00000003ff0c7424 */ /* 0x000fe400078e00ff */
[----:B------:R-:W-:-:S07]  /*13030*/  IMAD.MOV.U32 R5, RZ, RZ, R14 ;  /* 0x000000ffff057224 */ /* 0x000fce00078e000e */
[----:B------:R-:W-:Y:S05]  /*13040*/  WARPSYNC.COLLECTIVE R15, `(.L_x_9344) ;  /* 0x000000000f087348 */ /* 0x000fea0003c00000 */
[----:B------:R0:W1:Y:S02]  /*13050*/  SHFL.IDX P6, R14, R13, R12, R11 ;  /* 0x0000000c0d0e7389 */ /* 0x00006400000c000b */
[----:B01----:R-:W-:Y:S01]  /*13060*/  ENDCOLLECTIVE ;  /* 0x000000000000791b */ /* 0x003fe20003800000 */
.L_x_9344:
        /* <DEDUP_REMOVED lines=17> */
.L_x_9345:
[----:B------:R-:W-:Y:S02]  /*13180*/  IMAD.MOV.U32 R13, RZ, RZ, R0 ;  /* 0x000000ffff0d7224 */ /* 0x000fe400078e0000 */
[----:B------:R-:W-:Y:S02]  /*13190*/  IMAD.MOV.U32 R12, RZ, RZ, 0x4 ;  /* 0x00000004ff0c7424 */ /* 0x000fe400078e00ff */
[----:B------:R-:W-:-:S07]  /*131a0*/  IMAD.MOV.U32 R5, RZ, RZ, R14 ;  /* 0x000000ffff057224 */ /* 0x000fce00078e000e */
[----:B------:R-:W-:Y:S05]  /*131b0*/  WARPSYNC.COLLECTIVE R15, `(.L_x_9346) ;  /* 0x000000000f087348 */ /* 0x000fea0003c00000 */
[----:B------:R0:W1:Y:S02]  /*131c0*/  SHFL.IDX P6, R14, R13, R12, R11 ;  /* 0x0000000c0d0e7389 */ /* 0x00006400000c000b */
[----:B01----:R-:W-:Y:S01]  /*131d0*/  ENDCOLLECTIVE ;  /* 0x000000000000791b */ /* 0x003fe20003800000 */
.L_x_9346:
        /* <DEDUP_REMOVED lines=17> */
.L_x_9347:
[----:B------:R-:W-:Y:S02]  /*132f0*/  IMAD.MOV.U32 R13, RZ, RZ, R0 ;  /* 0x000000ffff0d7224 */ /* 0x000fe400078e0000 */
[----:B------:R-:W-:Y:S02]  /*13300*/  IMAD.MOV.U32 R12, RZ, RZ, 0x5 ;  /* 0x00000005ff0c7424 */ /* 0x000fe400078e00ff */
[----:B------:R-:W-:-:S07]  /*13310*/  IMAD.MOV.U32 R5, RZ, RZ, R14 ;  /* 0x000000ffff057224 */ /* 0x000fce00078e000e */
[----:B------:R-:W-:Y:S05]  /*13320*/  WARPSYNC.COLLECTIVE R15, `(.L_x_9348) ;  /* 0x000000000f087348 */ /* 0x000fea0003c00000 */
[----:B------:R0:W1:Y:S02]  /*13330*/  SHFL.IDX P6, R14, R13, R12, R11 ;  /* 0x0000000c0d0e7389 */ /* 0x00006400000c000b */
[----:B01----:R-:W-:Y:S01]  /*13340*/  ENDCOLLECTIVE ;  /* 0x000000000000791b */ /* 0x003fe20003800000 */
.L_x_9348:
        /* <DEDUP_REMOVED lines=17> */
.L_x_9349:
[----:B------:R-:W-:Y:S02]  /*13460*/  IMAD.MOV.U32 R13, RZ, RZ, R0 ;  /* 0x000000ffff0d7224 */ /* 0x000fe400078e0000 */
[----:B------:R-:W-:Y:S02]  /*13470*/  IMAD.MOV.U32 R12, RZ, RZ, 0x6 ;  /* 0x00000006ff0c7424 */ /* 0x000fe400078e00ff */
[----:B------:R-:W-:-:S07]  /*13480*/  IMAD.MOV.U32 R5, RZ, RZ, R14 ;  /* 0x000000ffff057224 */ /* 0x000fce00078e000e */
[----:B------:R-:W-:Y:S05]  /*13490*/  WARPSYNC.COLLECTIVE R15, `(.L_x_9350) ;  /* 0x000000000f087348 */ /* 0x000fea0003c00000 */
[----:B------:R0:W1:Y:S02]  /*134a0*/  SHFL.IDX P6, R14, R13, R12, R11 ;  /* 0x0000000c0d0e7389 */ /* 0x00006400000c000b */
[----:B01----:R-:W-:Y:S01]  /*134b0*/  ENDCOLLECTIVE ;  /* 0x000000000000791b */ /* 0x003fe20003800000 */
.L_x_9350:
        /* <DEDUP_REMOVED lines=16> */
.L_x_9351:
[----:B------:R-:W-:Y:S02]  /*135c0*/  IMAD.MOV.U32 R13, RZ, RZ, R0 ;  /* 0x000000ffff0d7224 */ /* 0x000fe400078e0000 */
[----:B------:R-:W-:Y:S02]  /*135d0*/  IMAD.MOV.U32 R12, RZ, RZ, 0x7 ;  /* 0x00000007ff0c7424 */ /* 0x000fe400078e00ff */
[----:B------:R-:W-:-:S07]  /*135e0*/  IMAD.MOV.U32 R5, RZ, RZ, R14 ;  /* 0x000000ffff057224 */ /* 0x000fce00078e000e */
[----:B------:R-:W-:Y:S05]  /*135f0*/  WARPSYNC.COLLECTIVE R15, `(.L_x_9352) ;  /* 0x000000000f087348 */ /* 0x000fea0003c00000 */
[----:B------:R0:W1:Y:S02]  /*13600*/  SHFL.IDX P6, R14, R13, R12, R11 ;  /* 0x0000000c0d0e7389 */ /* 0x00006400000c000b */
[----:B01----:R-:W-:Y:S01]  /*13610*/  ENDCOLLECTIVE ;  /* 0x000000000000791b */ /* 0x003fe20003800000 */
.L_x_9352:
        /* <DEDUP_REMOVED lines=10> */
.L_x_9353:
[----:B------:R-:W-:Y:S01]  /*136c0*/  @!PT LDS RZ, [RZ] ;  /* 0x00000000fffff984 */ /* 0x000fe20000000800 */
[----:B------:R-:W-:Y:S01]  /*136d0*/  @!PT LDS RZ, [RZ] ;  /* 0x00000000fffff984 */ /* 0x000fe20000000800 */
[----:B------:R-:W-:Y:S01]  /*136e0*/  @!PT LDS RZ, [RZ] ;  /* 0x00000000fffff984 */ /* 0x000fe20000000800 */
[----:B------:R0:W-:Y:S04]  /*136f0*/  @!P2 LDGSTS.E.BYPASS.LTC128B.128 [R8+0x13400], desc[UR40][R4.64], !P0 ;  /* 0x134000000408afae */ /* 0x0001e8000c101d68 */
[----:B------:R0:W-:Y:S01]  /*13700*/  @!P2 LDGSTS.E.BYPASS.LTC128B.128 [R8+0x17400], desc[UR40][R4.64+0x80], !P1 ;  /* 0x174000800408afae */ /* 0x0001e2000c901d68 */
[----:B------:R-:W-:Y:S01]  /*13710*/  IMAD.MOV.U32 R3, RZ, RZ, R14 ;  /* 0x000000ffff037224 */ /* 0x000fe200078e000e */
[----:B------:R-:W-:Y:S06]  /*13720*/  BRA `(.L_x_9354) ;  /* 0xffffffb800447947 */ /* 0x000fec000383ffff */
.L_x_9243:
[----:B0-----:R-:W2:Y:S02]  /*13730*/  LDL R2, [R1+0x4] ;  /* 0x0000040001027983 */ /* 0x001ea40000100800 */
[----:B--2---:R0:W1:Y:S02]  /*13740*/  SYNCS.PHASECHK.TRANS64.TRYWAIT P0, [R2+URZ+0x28820], R0 ;  /* 0x02882000020075a7 */ /* 0x004064000800017f */
[----:B-1----:R-:W-:Y:S05]  /*13750*/  @!P0 NANOSLEEP.SYNCS 0x989680 ;  /* 0x009896800000895d */ /* 0x002fea0003900000 */
[----:B------:R-:W1:Y:S02]  /*13760*/  @!P0 SYNCS.PHASECHK.TRANS64 P0, [R2+URZ+0x28820], R0 ;  /* 0x02882000020085a7 */ /* 0x000e64000800007f */
[----:B-1----:R-:W-:Y:S05]  /*13770*/  @!P0 BRA `(.L_x_9243) ;  /* 0xfffffffc00ec8947 */ /* 0x002fea000383ffff */
[----:B------:R-:W-:Y:S05]  /*13780*/  BRA `(.L_x_9355) ;  /* 0xffffffb800b87947 */ /* 0x000fea000383ffff */
.L_x_9252:
[----:B-1----:R1:W2:Y:S02]  /*13790*/  SYNCS.PHASECHK.TRANS64.TRYWAIT P0, [R2+URZ+0x28840], R0 ;  /* 0x02884000020075a7 */ /* 0x0022a4000800017f */
[----:B--2---:R-:W-:Y:S05]  /*137a0*/  @!P0 NANOSLEEP.SYNCS 0x989680 ;  /* 0x009896800000895d */ /* 0x004fea0003900000 */
[----:B------:R-:W2:Y:S02]  /*137b0*/  @!P0 SYNCS.PHASECHK.TRANS64 P0, [R2+URZ+0x28840], R0 ;  /* 0x02884000020085a7 */ /* 0x000ea4000800007f */
[----:B--2---:R-:W-:Y:S05]  /*137c0*/  @!P0 BRA `(.L_x_9252) ;  /* 0xfffffffc00f08947 */ /* 0x004fea000383ffff */
[----:B------:R-:W-:Y:S05]  /*137d0*/  BRA `(.L_x_9356) ;  /* 0xffffffbc007c7947 */ /* 0x000fea000383ffff */
.L_x_9258:
[----:B0-----:R0:W1:Y:S02]  /*137e0*/  SYNCS.PHASECHK.TRANS64.TRYWAIT P0, [R2+URZ+0x60], R0 ;  /* 0x00006000020075a7 */ /* 0x001064000800017f */
[----:B-1----:R-:W-:Y:S05]  /*137f0*/  @!P0 NANOSLEEP.SYNCS 0x989680 ;  /* 0x009896800000895d */ /* 0x002fea0003900000 */
[----:B------:R-:W1:Y:S02]  /*13800*/  @!P0 SYNCS.PHASECHK.TRANS64 P0, [R2+URZ+0x60], R0 ;  /* 0x00006000020085a7 */ /* 0x000e64000800007f */
[----:B-1----:R-:W-:Y:S05]  /*13810*/  @!P0 BRA `(.L_x_9258) ;  /* 0xfffffffc00f08947 */ /* 0x002fea000383ffff */
[----:B------:R-:W-:Y:S05]  /*13820*/  BRA `(.L_x_9357) ;  /* 0xffffffc000587947 */ /* 0x000fea000383ffff */
.L_x_9267:
[----:B--2---:R2:W3:Y:S02]  /*13830*/  SYNCS.PHASECHK.TRANS64.TRYWAIT P0, [R3+URZ+0x28840], R2 ;  /* 0x02884002030075a7 */ /* 0x0044e4000800017f */
[----:B---3--:R-:W-:Y:S05]  /*13840*/  @!P0 NANOSLEEP.SYNCS 0x989680 ;  /* 0x009896800000895d */ /* 0x008fea0003900000 */
[----:B------:R-:W3:Y:S02]  /*13850*/  @!P0 SYNCS.PHASECHK.TRANS64 P0, [R3+URZ+0x28840], R2 ;  /* 0x02884002030085a7 */ /* 0x000ee4000800007f */
[----:B---3--:R-:W-:Y:S05]  /*13860*/  @!P0 BRA `(.L_x_9267) ;  /* 0xfffffffc00f08947 */ /* 0x008fea000383ffff */
[----:B------:R-:W-:Y:S05]  /*13870*/  BRA `(.L_x_9358) ;  /* 0xffffffc400f87947 */ /* 0x000fea000383ffff */
.L_x_9273:
[----:B0-----:R0:W2:Y:S02]  /*13880*/  SYNCS.PHASECHK.TRANS64.TRYWAIT P0, [R2+URZ+0x60], R3 ;  /* 0x00006003020075a7 */ /* 0x0010a4000800017f */
[----:B--2---:R-:W-:Y:S05]  /*13890*/  @!P0 NANOSLEEP.SYNCS 0x989680 ;  /* 0x009896800000895d */ /* 0x004fea0003900000 */
[----:B------:R-:W2:Y:S02]  /*138a0*/  @!P0 SYNCS.PHASECHK.TRANS64 P0, [R2+URZ+0x60], R3 ;  /* 0x00006003020085a7 */ /* 0x000ea4000800007f */
[----:B--2---:R-:W-:Y:S05]  /*138b0*/  @!P0 BRA `(.L_x_9273) ;  /* 0xfffffffc00f08947 */ /* 0x004fea000383ffff */
[----:B------:R-:W-:Y:S05]  /*138c0*/  BRA `(.L_x_9359) ;  /* 0xffffffc800d47947 */ /* 0x000fea000383ffff */
.L_x_9282:
[----:B---3--:R3:W4:Y:S02]  /*138d0*/  SYNCS.PHASECHK.TRANS64.TRYWAIT P0, [R2+URZ+0x28840], R3 ;  /* 0x02884003020075a7 */ /* 0x008724000800017f */
[----:B----4-:R-:W-:Y:S05]  /*138e0*/  @!P0 NANOSLEEP.SYNCS 0x989680 ;  /* 0x009896800000895d */ /* 0x010fea0003900000 */
[----:B------:R-:W4:Y:S02]  /*138f0*/  @!P0 SYNCS.PHASECHK.TRANS64 P0, [R2+URZ+0x28840], R3 ;  /* 0x02884003020085a7 */ /* 0x000f24000800007f */
[----:B----4-:R-:W-:Y:S05]  /*13900*/  @!P0 BRA `(.L_x_9282) ;  /* 0xfffffffc00f08947 */ /* 0x010fea000383ffff */
[----:B------:R-:W-:Y:S05]  /*13910*/  BRA `(.L_x_9360) ;  /* 0xffffffd000487947 */ /* 0x000fea000383ffff */
.L_x_9288:
[----:B0-----:R0:W2:Y:S02]  /*13920*/  SYNCS.PHASECHK.TRANS64.TRYWAIT P0, [R2+URZ+0x60], R5 ;  /* 0x00006005020075a7 */ /* 0x0010a4000800017f */
[----:B--2---:R-:W-:Y:S05]  /*13930*/  @!P0 NANOSLEEP.SYNCS 0x989680 ;  /* 0x009896800000895d */ /* 0x004fea0003900000 */
[----:B------:R-:W2:Y:S02]  /*13940*/  @!P0 SYNCS.PHASECHK.TRANS64 P0, [R2+URZ+0x60], R5 ;  /* 0x00006005020085a7 */ /* 0x000ea4000800007f */
[----:B--2---:R-:W-:Y:S05]  /*13950*/  @!P0 BRA `(.L_x_9288) ;  /* 0xfffffffc00f08947 */ /* 0x004fea000383ffff */
[----:B------:R-:W-:Y:S05]  /*13960*/  BRA `(.L_x_9361) ;  /* 0xffffffd400247947 */ /* 0x000fea000383ffff */
.L_x_9299:
[----:B0-----:R0:W2:Y:S02]  /*13970*/  SYNCS.PHASECHK.TRANS64.TRYWAIT P0, [R0+URZ+0x28860], R2 ;  /* 0x02886002000075a7 */ /* 0x0010a4000800017f */
[----:B--2---:R-:W-:Y:S05]  /*13980*/  @!P0 NANOSLEEP.SYNCS 0x989680 ;  /* 0x009896800000895d */ /* 0x004fea0003900000 */
[----:B------:R-:W2:Y:S02]  /*13990*/  @!P0 SYNCS.PHASECHK.TRANS64 P0, [R0+URZ+0x28860], R2 ;  /* 0x02886002000085a7 */ /* 0x000ea4000800007f */
[----:B--2---:R-:W-:Y:S05]  /*139a0*/  @!P0 BRA `(.L_x_9299) ;  /* 0xfffffffc00f08947 */ /* 0x004fea000383ffff */
[----:B------:R-:W-:Y:S05]  /*139b0*/  BRA `(.L_x_9362) ;  /* 0xffffffd8007c7947 */ /* 0x000fea000383ffff */
.L_x_9306:
[----:B------:R-:W-:Y:S01]  /*139c0*/  BSSY B0, `(.L_x_9363) ;  /* 0x0000008000007945 */ /* 0x000fe20003800000 */
[----:B------:R-:W-:Y:S02]  /*139d0*/  IMAD.MOV.U32 R13, RZ, RZ, R16 ;  /* 0x000000ffff0d7224 */ /* 0x000fe400078e0010 */
[----:B------:R-:W-:Y:S02]  /*139e0*/  IMAD.MOV.U32 R12, RZ, RZ, RZ ;  /* 0x000000ffff0c7224 */ /* 0x000fe400078e00ff */
[----:B------:R-:W-:Y:S02]  /*139f0*/  IMAD.MOV.U32 R11, RZ, RZ, 0x1f ;  /* 0x0000001fff0b7424 */ /* 0x000fe400078e00ff */
[----:B------:R-:W-:-:S07]  /*13a00*/  IMAD.MOV.U32 R15, RZ, RZ, -0x1 ;  /* 0xffffffffff0f7424 */ /* 0x000fce00078e00ff */
[----:B0123-5:R-:W-:Y:S05]  /*13a10*/  WARPSYNC.COLLECTIVE R15, `(.L_x_9364) ;  /* 0x000000000f087348 */ /* 0x02ffea0003c00000 */
[----:B------:R4:W0:Y:S02]  /*13a20*/  SHFL.IDX P6, R14, R13, R12, R11 ;  /* 0x0000000c0d0e7389 */ /* 0x00082400000c000b */
[----:B012345:R-:W-:Y:S01]  /*13a30*/  ENDCOLLECTIVE ;  /* 0x000000000000791b */ /* 0x03ffe20003800000 */
.L_x_9364:
[----:B------:R-:W-:Y:S05]  /*13a40*/  BSYNC B0 ;  /* 0x0000000000007941 */ /* 0x000fea0003800000 */
.L_x_9363:
        /* <DEDUP_REMOVED lines=9> */
.L_x_9365:
        /* <DEDUP_REMOVED lines=18> */
.L_x_9366:
[----:B------:R-:W-:Y:S01]  /*13c00*/  IMAD.MOV.U32 R12, RZ, RZ, 0x2 ;  /* 0x00000002ff0c7424 */ /* 0x000fe200078e00ff */
[----:B------:R-:W-:-:S05]  /*13c10*/  SEL R7, R14, RZ, P1 ;  /* 0x000000ff0e077207 */ /* 0x000fca0000800000 */
[----:B------:R-:W-:-:S04]  /*13c20*/  IMAD.IADD R3, R2, 0x1, R7 ;  /* 0x0000000102037824 */ /* 0x000fc800078e0207 */
[----:B------:R-:W-:-:S07]  /*13c30*/  IMAD.MOV.U32 R13, RZ, RZ, R3 ;  /* 0x000000ffff0d7224 */ /* 0x000fce00078e0003 */
[----:B------:R-:W-:Y:S05]  /*13c40*/  WARPSYNC.COLLECTIVE R15, `(.L_x_9367) ;  /* 0x000000000f087348 */ /* 0x000fea0003c00000 */
[----:B------:R0:W1:Y:S02]  /*13c50*/  SHFL.UP P6, R14, R13, R12, R11 ;  /* 0x0400000c0d0e7389 */ /* 0x00006400000c000b */
[----:B01----:R-:W-:Y:S01]  /*13c60*/  ENDCOLLECTIVE ;  /* 0x000000000000791b */ /* 0x003fe20003800000 */
.L_x_9367:
[----:B------:R-:W-:Y:S01]  /*13c70*/  IMAD.MOV.U32 R12, RZ, RZ, 0x4 ;  /* 0x00000004ff0c7424 */ /* 0x000fe200078e00ff */
[----:B------:R-:W-:-:S05]  /*13c80*/  SEL R14, R14, RZ, P2 ;  /* 0x000000ff0e0e7207 */ /* 0x000fca0001000000 */
[----:B------:R-:W-:-:S04]  /*13c90*/  IMAD.IADD R3, R3, 0x1, R14 ;  /* 0x0000000103037824 */ /* 0x000fc800078e020e */
[----:B------:R-:W-:-:S07]  /*13ca0*/  IMAD.MOV.U32 R13, RZ, RZ, R3 ;  /* 0x000000ffff0d7224 */ /* 0x000fce00078e0003 */
[----:B------:R-:W-:Y:S05]  /*13cb0*/  WARPSYNC.COLLECTIVE R15, `(.L_x_9368) ;  /* 0x000000000f087348 */ /* 0x000fea0003c00000 */
[----:B------:R0:W1:Y:S02]  /*13cc0*/  SHFL.UP P6, R14, R13, R12, R11 ;  /* 0x0400000c0d0e7389 */ /* 0x00006400000c000b */
[----:B01----:R-:W-:Y:S01]  /*13cd0*/  ENDCOLLECTIVE ;  /* 0x000000000000791b */ /* 0x003fe20003800000 */
.L_x_9368:
[----:B------:R-:W-:Y:S01]  /*13ce0*/  IMAD.MOV.U32 R12, RZ, RZ, 0x8 ;  /* 0x00000008ff0c7424 */ /* 0x000fe200078e00ff */
[----:B------:R-:W-:-:S05]  /*13cf0*/  SEL R14, R14, RZ, P3 ;  /* 0x000000ff0e0e7207 */ /* 0x000fca0001800000 */
[----:B------:R-:W-:-:S04]  /*13d00*/  IMAD.IADD R3, R3, 0x1, R14 ;  /* 0x0000000103037824 */ /* 0x000fc800078e020e */
[----:B------:R-:W-:-:S07]  /*13d10*/  IMAD.MOV.U32 R13, RZ, RZ, R3 ;  /* 0x000000ffff0d7224 */ /* 0x000fce00078e0003 */
[----:B------:R-:W-:Y:S05]  /*13d20*/  WARPSYNC.COLLECTIVE R15, `(.L_x_9369) ;  /* 0x000000000f087348 */ /* 0x000fea0003c00000 */
[----:B------:R0:W1:Y:S02]  /*13d30*/  SHFL.UP P6, R14, R13, R12, R11 ;  /* 0x0400000c0d0e7389 */ /* 0x00006400000c000b */
[----:B01----:R-:W-:Y:S01]  /*13d40*/  ENDCOLLECTIVE ;  /* 0x000000000000791b */ /* 0x003fe20003800000 */
.L_x_9369:
[----:B------:R-:W-:Y:S01]  /*13d50*/  IMAD.MOV.U32 R12, RZ, RZ, 0x10 ;  /* 0x00000010ff0c7424 */ /* 0x000fe200078e00ff */
[----:B------:R-:W-:-:S05]  /*13d60*/  SEL R14, R14, RZ, P4 ;  /* 0x000000ff0e0e7207 */ /* 0x000fca0002000000 */
[----:B------:R-:W-:-:S04]  /*13d70*/  IMAD.IADD R3, R3, 0x1, R14 ;  /* 0x0000000103037824 */ /* 0x000fc800078e020e */
[----:B------:R-:W-:-:S07]  /*13d80*/  IMAD.MOV.U32 R13, RZ, RZ, R3 ;  /* 0x000000ffff0d7224 */ /* 0x000fce00078e0003 */
[----:B------:R-:W-:Y:S05]  /*13d90*/  WARPSYNC.COLLECTIVE R15, `(.L_x_9370) ;  /* 0x000000000f087348 */ /* 0x000fea0003c00000 */
[----:B------:R0:W1:Y:S02]  /*13da0*/  SHFL.UP P6, R14, R13, R12, R11 ;  /* 0x0400000c0d0e7389 */ /* 0x00006400000c000b */
[----:B01----:R-:W-:Y:S01]  /*13db0*/  ENDCOLLECTIVE ;  /* 0x000000000000791b */ /* 0x003fe20003800000 */
.L_x_9370:
        /* <DEDUP_REMOVED lines=8> */
.L_x_9371:
[----:B------:R-:W-:Y:S05]  /*13e40*/  BRA `(.L_x_9372) ;  /* 0xffffffdc00187947 */ /* 0x000fea000383ffff */
.L_x_9311:
[----:B------:R-:W-:Y:S01]  /*13e50*/  BSSY B0, `(.L_x_9373) ;  /* 0x0000008000007945 */ /* 0x000fe20003800000 */
[----:B-----5:R-:W-:Y:S02]  /*13e60*/  IMAD.MOV.U32 R13, RZ, RZ, R2 ;  /* 0x000000ffff0d7224 */ /* 0x020fe400078e0002 */
[----:B------:R-:W-:Y:S02]  /*13e70*/  IMAD.MOV.U32 R12, RZ, RZ, 0x1 ;  /* 0x00000001ff0c7424 */ /* 0x000fe400078e00ff */
[----:B------:R-:W-:Y:S02]  /*13e80*/  IMAD.MOV.U32 R11, RZ, RZ, RZ ;  /* 0x000000ffff0b7224 */ /* 0x000fe400078e00ff */
[----:B------:R-:W-:-:S07]  /*13e90*/  IMAD.MOV.U32 R15, RZ, RZ, -0x1 ;  /* 0xffffffffff0f7424 */ /* 0x000fce00078e00ff */
[----:B012---:R-:W-:Y:S05]  /*13ea0*/  WARPSYNC.COLLECTIVE R15, `(.L_x_9374) ;  /* 0x000000000f087348 */ /* 0x007fea0003c00000 */
[----:B------:R3:W4:Y:S02]  /*13eb0*/  SHFL.UP P6, R14, R13, R12, R11 ;  /* 0x0400000c0d0e7389 */ /* 0x00072400000c000b */
[----:B01234-:R-:W-:Y:S01]  /*13ec0*/  ENDCOLLECTIVE ;  /* 0x000000000000791b */ /* 0x01ffe20003800000 */
.L_x_9374:
[----:B------:R-:W-:Y:S05]  /*13ed0*/  BSYNC B0 ;  /* 0x0000000000007941 */ /* 0x000fea0003800000 */
.L_x_9373:
        /* <DEDUP_REMOVED lines=9> */
.L_x_9375:
[----:B------:R-:W-:Y:S01]  /*13f70*/  IMAD.MOV.U32 R12, RZ, RZ, 0x4 ;  /* 0x00000004ff0c7424 */ /* 0x000fe200078e00ff */
[----:B------:R-:W-:-:S05]  /*13f80*/  SEL R14, R14, RZ, P2 ;  /* 0x000000ff0e0e7207 */ /* 0x000fca0001000000 */
[----:B------:R-:W-:-:S04]  /*13f90*/  IMAD.IADD R3, R3, 0x1, R14 ;  /* 0x0000000103037824 */ /* 0x000fc800078e020e */
[----:B------:R-:W-:-:S07]  /*13fa0*/  IMAD.MOV.U32 R13, RZ, RZ, R3 ;  /* 0x000000ffff0d7224 */ /* 0x000fce00078e0003 */
[----:B------:R-:W-:Y:S05]  /*13fb0*/  WARPSYNC.COLLECTIVE R15, `(.L_x_9376) ;  /* 0x000000000f087348 */ /* 0x000fea0003c00000 */
[----:B------:R0:W1:Y:S02]  /*13fc0*/  SHFL.UP P6, R14, R13, R12, R11 ;  /* 0x0400000c0d0e7389 */ /* 0x00006400000c000b */
[----:B01----:R-:W-:Y:S01]  /*13fd0*/  ENDCOLLECTIVE ;  /* 0x000000000000791b */ /* 0x003fe20003800000 */
.L_x_9376:
[----:B------:R-:W-:Y:S01]  /*13fe0*/  IMAD.MOV.U32 R12, RZ, RZ, 0x8 ;  /* 0x00000008ff0c7424 */ /* 0x000fe200078e00ff */
[----:B------:R-:W-:-:S05]  /*13ff0*/  SEL R14, R14, RZ, P3 ;  /* 0x000000ff0e0e7207 */ /* 0x000fca0001800000 */
[----:B------:R-:W-:-:S04]  /*14000*/  IMAD.IADD R3, R3, 0x1, R14 ;  /* 0x0000000103037824 */ /* 0x000fc800078e020e */
[----:B------:R-:W-:-:S07]  /*14010*/  IMAD.MOV.U32 R13, RZ, RZ, R3 ;  /* 0x000000ffff0d7224 */ /* 0x000fce00078e0003 */
[----:B------:R-:W-:Y:S05]  /*14020*/  WARPSYNC.COLLECTIVE R15, `(.L_x_9377) ;  /* 0x000000000f087348 */ /* 0x000fea0003c00000 */
[----:B------:R0:W1:Y:S02]  /*14030*/  SHFL.UP P6, R14, R13, R12, R11 ;  /* 0x0400000c0d0e7389 */ /* 0x00006400000c000b */
[----:B01----:R-:W-:Y:S01]  /*14040*/  ENDCOLLECTIVE ;  /* 0x000000000000791b */ /* 0x003fe20003800000 */
.L_x_9377:
[----:B------:R-:W-:Y:S01]  /*14050*/  IMAD.MOV.U32 R12, RZ, RZ, 0x10 ;  /* 0x00000010ff0c7424 */ /* 0x000fe200078e00ff */
[----:B------:R-:W-:-:S05]  /*14060*/  SEL R14, R14, RZ, P4 ;  /* 0x000000ff0e0e7207 */ /* 0x000fca0002000000 */
[----:B------:R-:W-:-:S04]  /*14070*/  IMAD.IADD R3, R3, 0x1, R14 ;  /* 0x0000000103037824 */ /* 0x000fc800078e020e */
[----:B------:R-:W-:-:S07]  /*14080*/  IMAD.MOV.U32 R13, RZ, RZ, R3 ;  /* 0x000000ffff0d7224 */ /* 0x000fce00078e0003 */
[----:B------:R-:W-:Y:S05]  /*14090*/  WARPSYNC.COLLECTIVE R15, `(.L_x_9378) ;  /* 0x000000000f087348 */ /* 0x000fea0003c00000 */
[----:B------:R0:W1:Y:S02]  /*140a0*/  SHFL.UP P6, R14, R13, R12, R11 ;  /* 0x0400000c0d0e7389 */ /* 0x00006400000c000b */
[----:B01----:R-:W-:Y:S01]  /*140b0*/  ENDCOLLECTIVE ;  /* 0x000000000000791b */ /* 0x003fe20003800000 */
.L_x_9378:
        /* <DEDUP_REMOVED lines=8> */
.L_x_9379:
[----:B------:R-:W-:Y:S05]  /*14140*/  BRA `(.L_x_9380) ;  /* 0xffffffd800f47947 */ /* 0x000fea000383ffff */
.L_x_9313:
[----:B------:R-:W-:Y:S01]  /*14150*/  BSSY B0, `(.L_x_9381) ;  /* 0x0000006000007945 */ /* 0x000fe20003800000 */
[----:B------:R-:W-:Y:S01]  /*14160*/  PLOP3.LUT P6, PT, P6, PT, PT, 0x8, 0x0 ;  /* 0x000000000000781c */ /* 0x000fe200037ce170 */
[----:B------:R-:W-:-:S12]  /*14170*/  IMAD.MOV.U32 R15, RZ, RZ, -0x1 ;  /* 0xffffffffff0f7424 */ /* 0x000fd800078e00ff */
[----:B0123-5:R-:W-:Y:S05]  /*14180*/  WARPSYNC.COLLECTIVE R15, `(.L_x_9382) ;  /* 0x000000000f087348 */ /* 0x02ffea0003c00000 */
[----:B------:R-:W-:Y:S01]  /*14190*/  VOTE.ANY R14, PT, P6 ;  /* 0x00000000000e7806 */ /* 0x000fe200030e0100 */
[----:B0123-5:R-:W-:Y:S06]  /*141a0*/  ENDCOLLECTIVE ;  /* 0x000000000000791b */ /* 0x02ffec0003800000 */
.L_x_9382:
[----:B------:R-:W-:Y:S05]  /*141b0*/  BSYNC B0 ;  /* 0x0000000000007941 */ /* 0x000fea0003800000 */
.L_x_9381:
        /* <DEDUP_REMOVED lines=9> */
.L_x_9383:
[----:B------:R-:W-:Y:S01]  /*14250*/  IMAD.MOV.U32 R17, RZ, RZ, R14 ;  /* 0x000000ffff117224 */ /* 0x000fe200078e000e */
[----:B------:R-:W-:Y:S06]  /*14260*/  BRA `(.L_x_9384) ;  /* 0xffffffd800e47947 */ /* 0x000fec000383ffff */
.L_x_9315:
[----:B------:R-:W-:Y:S01]  /*14270*/  BSSY B0, `(.L_x_9385) ;  /* 0x0000007000007945 */ /* 0x000fe20003800000 */
[----:B------:R-:W-:Y:S02]  /*14280*/  IMAD.MOV.U32 R13, RZ, RZ, R3 ;  /* 0x000000ffff0d7224 */ /* 0x000fe400078e0003 */
[----:B------:R-:W-:Y:S02]  /*14290*/  IMAD.MOV.U32 R11, RZ, RZ, 0x1f ;  /* 0x0000001fff0b7424 */ /* 0x000fe400078e00ff */
[----:B------:R-:W-:-:S07]  /*142a0*/  IMAD.MOV.U32 R15, RZ, RZ, -0x1 ;  /* 0xffffffffff0f7424 */ /* 0x000fce00078e00ff */
[----:B012345:R-:W-:Y:S05]  /*142b0*/  WARPSYNC.COLLECTIVE R15, `(.L_x_9386) ;  /* 0x000000000f087348 */ /* 0x03ffea0003c00000 */
[----:B------:R0:W0:Y:S02]  /*142c0*/  SHFL.IDX P6, R14, R13, R12, R11 ;  /* 0x0000000c0d0e7389 */ /* 0x00002400000c000b */
[----:B012345:R-:W-:Y:S01]  /*142d0*/  ENDCOLLECTIVE ;  /* 0x000000000000791b */ /* 0x03ffe20003800000 */
.L_x_9386:
[----:B------:R-:W-:Y:S05]  /*142e0*/  BSYNC B0 ;  /* 0x0000000000007941 */ /* 0x000fea0003800000 */
.L_x_9385:
[----:B------:R-:W-:Y:S01]  /*142f0*/  IMAD.MOV.U32 R5, RZ, RZ, R14 ;  /* 0x000000ffff057224 */ /* 0x000fe200078e000e */
[----:B------:R-:W-:Y:S06]  /*14300*/  BRA `(.L_x_9314) ;  /* 0xffffffd800d87947 */ /* 0x000fec000383ffff */
.L_x_9319:
[----:B0-----:R0:W4:Y:S02]  /*14310*/  SYNCS.PHASECHK.TRANS64.TRYWAIT P0, [R0+URZ+0x28820], R3 ;  /* 0x02882003000075a7 */ /* 0x001124000800017f */
[----:B----4-:R-:W-:Y:S05]  /*14320*/  @!P0 NANOSLEEP.SYNCS 0x989680 ;  /* 0x009896800000895d */ /* 0x010fea0003900000 */
[----:B------:R-:W4:Y:S02]  /*14330*/  @!P0 SYNCS.PHASECHK.TRANS64 P0, [R0+URZ+0x28820], R3 ;  /* 0x02882003000085a7 */ /* 0x000f24000800007f */
[----:B----4-:R-:W-:Y:S05]  /*14340*/  @!P0 BRA `(.L_x_9319) ;  /* 0xfffffffc00f08947 */ /* 0x010fea000383ffff */
[----:B------:R-:W-:Y:S05]  /*14350*/  BRA `(.L_x_9387) ;  /* 0xffffffe000587947 */ /* 0x000fea000383ffff */
.L_x_9320:
        /* <DEDUP_REMOVED lines=11> */
.L_x_9389:
[----:B------:R-:W-:Y:S05]  /*14410*/  BSYNC B0 ;  /* 0x0000000000007941 */ /* 0x000fea0003800000 */
.L_x_9388:
[----:B------:R-:W-:Y:S05]  /*14420*/  BRA `(.L_x_9390) ;  /* 0xffffffe000407947 */ /* 0x000fea000383ffff */
.L_x_9323:
[----:B------:R-:W-:Y:S01]  /*14430*/  BSSY B1, `(.L_x_9391) ;  /* 0x0000006000017945 */ /* 0x000fe20003800000 */
[----:B------:R-:W-:-:S07]  /*14440*/  IMAD.MOV.U32 R15, RZ, RZ, -0x1 ;  /* 0xffffffffff0f7424 */ /* 0x000fce00078e00ff */
[----:B-12345:R-:W-:Y:S05]  /*14450*/  WARPSYNC.COLLECTIVE R15, `(.L_x_9392) ;  /* 0x000000000f0c7348 */ /* 0x03efea0003c00000 */
[----:B------:R-:W-:Y:S02]  /*14460*/  ELECT P6, UR62, PT ;  /* 0x00000000003e782f */ /* 0x000fe400038c0000 */
[----:B------:R-:W-:Y:S01]  /*14470*/  MOV R14, UR62 ;  /* 0x0000003e000e7c02 */ /* 0x000fe20008000f00 */
[----:B-12345:R-:W-:Y:S10]  /*14480*/  ENDCOLLECTIVE ;  /* 0x000000000000791b */ /* 0x03eff40003800000 */
.L_x_9392:
[----:B------:R-:W-:Y:S05]  /*14490*/  BSYNC B1 ;  /* 0x0000000000017941 */ /* 0x000fea0003800000 */
.L_x_9391:
[----:B------:R-:W-:Y:S05]  /*144a0*/  BRA `(.L_x_9393) ;  /* 0xffffffe000387947 */ /* 0x000fea000383ffff */
.L_x_9325:
[----:B0-----:R0:W2:Y:S02]  /*144b0*/  SYNCS.PHASECHK.TRANS64.TRYWAIT P0, [R6+URZ], R5 ;  /* 0x00000005060075a7 */ /* 0x0010a4000800017f */
[----:B--2---:R-:W-:Y:S05]  /*144c0*/  @!P0 NANOSLEEP.SYNCS 0x989680 ;  /* 0x009896800000895d */ /* 0x004fea0003900000 */
[----:B------:R-:W2:Y:S02]  /*144d0*/  @!P0 SYNCS.PHASECHK.TRANS64 P0, [R6+URZ], R5 ;  /* 0x00000005060085a7 */ /* 0x000ea4000800007f */
[----:B--2---:R-:W-:Y:S05]  /*144e0*/  @!P0 BRA `(.L_x_9325) ;  /* 0xfffffffc00f08947 */ /* 0x004fea000383ffff */
[----:B------:R-:W-:Y:S05]  /*144f0*/  BRA `(.L_x_9394) ;  /* 0xffffffe000747947 */ /* 0x000fea000383ffff */
.L_x_9326:
[----:B--2---:R2:W3:Y:S02]  /*14500*/  SYNCS.PHASECHK.TRANS64.TRYWAIT P0, [R7+URZ], R2 ;  /* 0x00000002070075a7 */ /* 0x0044e4000800017f */
[----:B---3--:R-:W-:Y:S05]  /*14510*/  @!P0 NANOSLEEP.SYNCS 0x989680 ;  /* 0x009896800000895d */ /* 0x008fea0003900000 */
[----:B------:R-:W3:Y:S02]  /*14520*/  @!P0 SYNCS.PHASECHK.TRANS64 P0, [R7+URZ], R2 ;  /* 0x00000002070085a7 */ /* 0x000ee4000800007f */
[----:B---3--:R-:W-:Y:S05]  /*14530*/  @!P0 BRA `(.L_x_9326) ;  /* 0xfffffffc00f08947 */ /* 0x008fea000383ffff */
[----:B------:R-:W-:Y:S05]  /*14540*/  BRA `(.L_x_9395) ;  /* 0xffffffe000687947 */ /* 0x000fea000383ffff */
.L_x_9328:
[----:B---3--:R3:W4:Y:S02]  /*14550*/  SYNCS.PHASECHK.TRANS64.TRYWAIT P0, [R4+URZ], R5 ;  /* 0x00000005040075a7 */ /* 0x008724000800017f */
[----:B----4-:R-:W-:Y:S05]  /*14560*/  @!P0 NANOSLEEP.SYNCS 0x989680 ;  /* 0x009896800000895d */ /* 0x010fea0003900000 */
[----:B------:R-:W4:Y:S02]  /*14570*/  @!P0 SYNCS.PHASECHK.TRANS64 P0, [R4+URZ], R5 ;  /* 0x00000005040085a7 */ /* 0x000f24000800007f */
[----:B----4-:R-:W-:Y:S05]  /*14580*/  @!P0 BRA `(.L_x_9328) ;  /* 0xfffffffc00f08947 */ /* 0x010fea000383ffff */
[----:B------:R-:W-:Y:S05]  /*14590*/  BRA `(.L_x_9396) ;  /* 0xffffffe000707947 */ /* 0x000fea000383ffff */
.L_x_9397:
        /* <DEDUP_REMOVED lines=14> */
.L_x_15321:


//--------------------- .text._ZN7cutlass13device_kernelIN5flash11enable_sm90INS1_16FlashAttnFwdSm90INS1_25CollectiveMainloopFwdSm90ILi2EN4cute5tupleIJNS5_1CILi1EEES8_S8_EEENS6_IJNS7_ILi128EEESA_SA_EEELi128ENS_6half_tEfNS_4arch4Sm90ELb1ELb0ELb1ELb1ELb0ELb1ELb0ELb1ELb1ELb1ELb0ELb0EEENS1_21CollectiveEpilogueFwdISB_S9_SC_SE_Li256ELb1ELb1ELb0ELb0EEENS1_36VarlenDynamicPersistentTileSchedulerILi128ELi128ELi256ELi128ELb0ELb1ELb1ELb1ELb1ELb1EEEEEEEEEvNT_6ParamsE --------------------------
	.section	.text._ZN7cutlass13device_kernelIN5flash11enable_sm90INS1_16FlashAttnFwdSm90INS1_25CollectiveMainloopFwdSm90ILi2EN4cute5tupleIJNS5_1CILi1EEES8_S8_EEENS6_IJNS7_ILi128EEESA_SA_EEELi128ENS_6half_tEfNS_4arch4Sm90ELb1ELb0ELb1ELb1ELb0ELb1ELb0ELb1ELb1ELb1ELb0ELb0EEENS1_21CollectiveEpilogueFwdISB_S9_SC_SE_Li256ELb1ELb1ELb0ELb0EEENS1_36VarlenDynamicPersistentTileSchedulerILi128ELi128ELi256ELi128ELb0ELb1ELb1ELb1ELb1ELb1EEEEEEEEEvNT_6ParamsE,"ax",@progbits
	.align	128
.text._ZN7cutlass13device_kernelIN5flash11enable_sm90INS1_16FlashAttnFwdSm90INS1_25CollectiveMainloopFwdSm90ILi2EN4cute5tupleIJNS5_1CILi1EEES8_S8_EEENS6_IJNS7_ILi128EEESA_SA_EEELi128ENS_6half_tEfNS_4arch4Sm90ELb1ELb0ELb1ELb1ELb0ELb1ELb0ELb1ELb1ELb1ELb0ELb0EEENS1_21CollectiveEpilogueFwdISB_S9_SC_SE_Li256ELb1ELb1ELb0ELb0EEENS1_36VarlenDynamicPersistentTileSchedulerILi128ELi128ELi256ELi128ELb0ELb1ELb1ELb1ELb1ELb1EEEEEEEEEvNT_6ParamsE:
        .type           _ZN7cutlass13device_kernelIN5flash11enable_sm90INS1_16FlashAttnFwdSm90INS1_25CollectiveMainloopFwdSm90ILi2EN4cute5tupleIJNS5_1CILi1EEES8_S8_EEENS6_IJNS7_ILi128EEESA_SA_EEELi128ENS_6half_tEfNS_4arch4Sm90ELb1ELb0ELb1ELb1ELb0ELb1ELb0ELb1ELb1ELb1ELb0ELb0EEENS1_21CollectiveEpilogueFwdISB_S9_SC_SE_Li256ELb1ELb1ELb0ELb0EEENS1_36VarlenDynamicPersistentTileSchedulerILi128ELi128ELi256ELi128ELb0ELb1ELb1ELb1ELb1ELb1EEEEEEEEEvNT_6ParamsE,@function
        .size           _ZN7cutlass13device_kernelIN5flash11enable_sm90INS1_16FlashAttnFwdSm90INS1_25CollectiveMainloopFwdSm90ILi2EN4cute5tupleIJNS5_1CILi1EEES8_S8_EEENS6_IJNS7_ILi128EEESA_SA_EEELi128ENS_6half_tEfNS_4arch4Sm90ELb1ELb0ELb1ELb1ELb0ELb1ELb0ELb1ELb1ELb1ELb0ELb0EEENS1_21CollectiveEpilogueFwdISB_S9_SC_SE_Li256ELb1ELb1ELb0ELb0EEENS1_36VarlenDynamicPersistentTileSchedulerILi128ELi128ELi256ELi128ELb0ELb1ELb1ELb1ELb1ELb1EEEEEEEEEvNT_6ParamsE,(.L_x_15322 - _ZN7cutlass13device_kernelIN5flash11enable_sm90INS1_16FlashAttnFwdSm90INS1_25CollectiveMainloopFwdSm90ILi2EN4cute5tupleIJNS5_1CILi1EEES8_S8_EEENS6_IJNS7_ILi128EEESA_SA_EEELi128ENS_6half_tEfNS_4arch4Sm90ELb1ELb0ELb1ELb1ELb0ELb1ELb0ELb1ELb1ELb1ELb0ELb0EEENS1_21CollectiveEpilogueFwdISB_S9_SC_SE_Li256ELb1ELb1ELb0ELb0EEENS1_36VarlenDynamicPersistentTileSchedulerILi128ELi128ELi256ELi128ELb0ELb1ELb1ELb1ELb1ELb1EEEEEEEEEvNT_6ParamsE)
        .other          _ZN7cutlass13device_kernelIN5flash11enable_sm90INS1_16FlashAttnFwdSm90INS1_25CollectiveMainloopFwdSm90ILi2EN4cute5tupleIJNS5_1CILi1EEES8_S8_EEENS6_IJNS7_ILi128EEESA_SA_EEELi128ENS_6half_tEfNS_4arch4Sm90ELb1ELb0ELb1ELb1ELb0ELb1ELb0ELb1ELb1ELb1ELb0ELb0EEENS1_21CollectiveEpilogueFwdISB_S9_SC_SE_Li256ELb1ELb1ELb0ELb0EEENS1_36VarlenDynamicPersistentTileSchedulerILi128ELi128ELi256ELi128ELb0ELb1ELb1ELb1ELb1ELb1EEEEEEEEEvNT_6ParamsE,@"STO_CUDA_ENTRY STV_DEFAULT"
_ZN7cutlass13device_kernelIN5flash11enable_sm90INS1_16FlashAttnFwdSm90INS1_25CollectiveMainloopFwdSm90ILi2EN4cute5tupleIJNS5_1CILi1EEES8_S8_EEENS6_IJNS7_ILi128EEESA_SA_EEELi128ENS_6half_tEfNS_4arch4Sm90ELb1ELb0ELb1ELb1ELb0ELb1ELb0ELb1ELb1ELb1ELb0ELb0EEENS1_21CollectiveEpilogueFwdISB_S9_SC_SE_Li256ELb1ELb1ELb0ELb0EEENS1_36VarlenDynamicPersistentTileSchedulerILi128ELi128ELi256ELi128ELb0ELb1ELb1ELb1ELb1ELb1EEEEEEEEEvNT_6ParamsE:
        /* <DEDUP_REMOVED lines=23> */
.L_x_9399:
[----:B------:R-:W-:Y:S05]  /*0170*/  BSYNC B0 ;  /* 0x0000000000007941 */ /* 0x000fea0003800000 */
.L_x_9398:
        /* <DEDUP_REMOVED lines=40> */
.L_x_9400:
        /* <DEDUP_REMOVED lines=22> */
.L_x_9401:
        /* <DEDUP_REMOVED lines=18> */
.L_x_9402:
        /* <DEDUP_REMOVED lines=22> */
.L_x_9403:
        /* <DEDUP_REMOVED lines=22> */
.L_x_9404:
        /* <DEDUP_REMOVED lines=9> */
.L_x_9407:
        /* <DEDUP_REMOVED lines=32> */
[----:B------:R-:W-:Y:S02]  /*0bd0*/  IADD3 R220, R231, -R220, RZ ;  /* 0x800000dce7dc7210 */ /* 0x000fe40007ffe0ff */
[----:B------:R-:W-:Y:S02]  /*0be0*/  LOP3.LUT R6, R4, 0x3fffff0, RZ, 0xc0, !PT ;  /* 0x03fffff004067812 */ /* 0x000fe400078ec0ff */
[----:B------:R-:W-:Y:S02]  /*0bf0*/  SHF.R.S32.HI R9, RZ, 0x1f, R220 ;  /* 0x0000001fff097819 */ /* 0x000fe400000114dc */
[----:B------:R-:W-:Y:S01]  /*0c00*/  LOP3.LUT R5, R5, 0xfffffc00, RZ, 0xc0, !PT ;  /* 0xfffffc0005057812 */ /* 0x000fe200078ec0ff */
[----:B------:R-:W-:Y:S01]  /*0c10*/  IMAD.IADD R6, R231, 0x1, -R6 ;  /* 0x00000001e7067824 */ /* 0x000fe200078e0a06 */
[----:B------:R-:W-:-:S02]  /*0c20*/  LEA.HI R8, R9, R220, RZ, 0x2 ;  /* 0x000000dc09087211 */ /* 0x000fc400078f10ff */
[-C--:B------:R-:W-:Y:S02]  /*0c30*/  LEA.HI R12, R0, R231.reuse, RZ, 0x2 ;  /* 0x000000e7000c7211 */ /* 0x080fe400078f10ff */
[--C-:B------:R-:W-:Y:S02]  /*0c40*/  SHF.R.S32.HI R10, RZ, 0x2, R8.reuse ;  /* 0x00000002ff0a7819 */ /* 0x100fe40000011408 */
[----:B------:R-:W-:Y:S02]  /*0c50*/  SHF.R.S32.HI R7, RZ, 0x1f, R8 ;  /* 0x0000001fff077819 */ /* 0x000fe40000011408 */
[----:B------:R-:W-:Y:S02]  /*0c60*/  LOP3.LUT R12, R12, 0xfffffffc, RZ, 0xc0, !PT ;  /* 0xfffffffc0c0c7812 */ /* 0x000fe400078ec0ff */
[----:B------:R-:W-:Y:S02]  /*0c70*/  LEA.HI R7, R7, R10, RZ, 0x3 ;  /* 0x0000000a07077211 */ /* 0x000fe400078f18ff */
[----:B------:R-:W-:-:S02]  /*0c80*/  LEA.HI R22, R0, R231, RZ, 0x3 ;  /* 0x000000e700167211 */ /* 0x000fc400078f18ff */
[----:B------:R-:W-:Y:S01]  /*0c90*/  LOP3.LUT R11, R7, 0xfffffff8, RZ, 0xc0, !PT ;  /* 0xfffffff8070b7812 */ /* 0x000fe200078ec0ff */
[----:B------:R-:W-:Y:S01]  /*0ca0*/  IMAD R7, R6, 0x40, R5 ;  /* 0x0000004006077824 */ /* 0x000fe200078e0205 */
[----:B------:R-:W-:Y:S02]  /*0cb0*/  SHF.R.S32.HI R5, RZ, 0x4, R4 ;  /* 0x00000004ff057819 */ /* 0x000fe40000011404 */
[----:B------:R-:W-:Y:S01]  /*0cc0*/  IADD3 R12, R231, -R12, RZ ;  /* 0x8000000ce70c7210 */ /* 0x000fe20007ffe0ff */
[----:B------:R-:W-:Y:S01]  /*0cd0*/  IMAD.IADD R10, R10, 0x1, -R11 ;  /* 0x000000010a0a7824 */ /* 0x000fe200078e0a0b */
[----:B------:R-:W-:Y:S02]  /*0ce0*/  LEA.HI R4, R4, R5, RZ, 0x1 ;  /* 0x0000000504047211 */ /* 0x000fe400078f08ff */
[----:B------:R-:W-:Y:S02]  /*0cf0*/  LEA.HI R0, R0, R231, RZ, 0x6 ;  /* 0x000000e700007211 */ /* 0x000fe400078f30ff */
[----:B------:R-:W-:-:S02]  /*0d00*/  LOP3.LUT R4, R4, 0x1ffffffe, RZ, 0xc0, !PT ;  /* 0x1ffffffe04047812 */ /* 0x000fc400078ec0ff */
[----:B------:R-:W-:Y:S01]  /*0d10*/  LOP3.LUT R206, R22, 0xfffffff8, RZ, 0xc0, !PT ;  /* 0xfffffff816ce7812 */ /* 0x000fe200078ec0ff */
[----:B------:R-:W-:Y:S01]  /*0d20*/  IMAD.SHL.U32 R0, R0, 0x8, RZ ;  /* 0x0000000800007824 */ /* 0x000fe200078e00ff */
[----:B------:R-:W-:Y:S01]  /*0d30*/  SHF.R.S32.HI R22, RZ, 0x3, R22 ;  /* 0x00000003ff167819 */ /* 0x000fe20000011416 */
[----:B------:R-:W-:Y:S01]  /*0d40*/  IMAD.IADD R4, R5, 0x1, -R4 ;  /* 0x0000000105047824 */ /* 0x000fe200078e0a04 */
[----:B------:R-:W-:Y:S01]  /*0d50*/  SHF.R.S32.HI R224, RZ, 0x7, R3 ;  /* 0x00000007ffe07819 */ /* 0x000fe20000011403 */
[----:B------:R-:W-:Y:S01]  /*0d60*/  IMAD.IADD R206, R231, 0x1, -R206 ;  /* 0x00000001e7ce7824 */ /* 0x000fe200078e0ace */
[----:B------:R-:W-:Y:S01]  /*0d70*/  LEA.HI R6, R12, R12, RZ, 0x1 ;  /* 0x0000000c0c067211 */ /* 0x000fe200078f08ff */
[C---:B------:R-:W-:Y:S01]  /*0d80*/  VIADD R213, R22.reuse, 0x20 ;  /* 0x0000002016d57836 */ /* 0x040fe20000000000 */
[----:B------:R-:W-:Y:S01]  /*0d90*/  LEA.HI R9, R9, R220, RZ, 0x5 ;  /* 0x000000dc09097211 */ /* 0x000fe200078f28ff */
[C---:B------:R-:W-:Y:S01]  /*0da0*/  VIADD R212, R22.reuse, 0x40 ;  /* 0x0000004016d47836 */ /* 0x040fe20000000000 */
[----:B------:R-:W-:Y:S01]  /*0db0*/  LEA.HI R3, R3, R224, RZ, 0x1 ;  /* 0x000000e003037211 */ /* 0x000fe200078f08ff */
[----:B------:R-:W-:Y:S01]  /*0dc0*/  VIADD R211, R22, 0x60 ;  /* 0x0000006016d37836 */ /* 0x000fe20000000000 */
[----:B------:R-:W-:Y:S01]  /*0dd0*/  LOP3.LUT R5, R6, 0x1ffffffe, RZ, 0xc0, !PT ;  /* 0x1ffffffe06057812 */ /* 0x000fe200078ec0ff */
[----:B------:R-:W-:Y:S01]  /*0de0*/  IMAD R226, R4, 0x8, R7 ;  /* 0x0000000804e27824 */ /* 0x000fe200078e0207 */
[----:B------:R-:W-:Y:S01]  /*0df0*/  SHF.R.S32.HI R9, RZ, 0x5, R9 ;  /* 0x00000005ff097819 */ /* 0x000fe20000011409 */
[----:B------:R-:W-:Y:S01]  /*0e00*/  IMAD.SHL.U32 R195, R212, 0x40, RZ ;  /* 0x00000040d4c37824 */ /* 0x000fe200078e00ff */
[----:B------:R-:W-:Y:S01]  /*0e10*/  LOP3.LUT R3, R3, 0x3fffffe, RZ, 0xc0, !PT ;  /* 0x03fffffe03037812 */ /* 0x000fe200078ec0ff */
[----:B------:R-:W-:Y:S01]  /*0e20*/  IMAD.SHL.U32 R194, R211, 0x40, RZ ;  /* 0x00000040d3c27824 */ /* 0x000fe200078e00ff */
[----:B------:R-:W-:Y:S01]  /*0e30*/  IADD3 R204, R12, -R5, RZ ;  /* 0x800000050ccc7210 */ /* 0x000fe20007ffe0ff */
[----:B------:R-:W-:Y:S01]  /*0e40*/  IMAD R10, R9, 0x10, R10 ;  /* 0x00000010090a7824 */ /* 0x000fe200078e020a */
[----:B------:R-:W-:Y:S01]  /*0e50*/  LOP3.LUT R201, R0, 0xfffffe00, RZ, 0xc0, !PT ;  /* 0xfffffe0000c97812 */ /* 0x000fe200078ec0ff */
[----:B------:R-:W-:Y:S01]  /*0e60*/  IMAD.IADD R3, R224, 0x1, -R3 ;  /* 0x00000001e0037824 */ /* 0x000fe200078e0a03 */
[----:B------:R-:W-:Y:S01]  /*0e70*/  SHF.R.S32.HI R0, RZ, 0x1f, R213 ;  /* 0x0000001fff007819 */ /* 0x000fe200000114d5 */
[C---:B------:R-:W-:Y:S01]  /*0e80*/  IMAD.SHL.U32 R16, R206.reuse, 0x8, RZ ;  /* 0x00000008ce107824 */ /* 0x040fe200078e00ff */
[----:B------:R-:W-:Y:S01]  /*0e90*/  SHF.R.S32.HI R5, RZ, 0x1f, R212 ;  /* 0x0000001fff057819 */ /* 0x000fe200000114d4 */
[----:B------:R-:W-:Y:S01]  /*0ea0*/  IMAD R225, R3, 0x40, R10 ;  /* 0x0000004003e17824 */ /* 0x000fe200078e020a */
[----:B------:R-:W-:Y:S01]  /*0eb0*/  SHF.R.S32.HI R4, RZ, 0x1f, R211 ;  /* 0x0000001fff047819 */ /* 0x000fe200000114d3 */
[----:B------:R-:W-:Y:S01]  /*0ec0*/  IMAD.SHL.U32 R18, R206, 0x4, RZ ;  /* 0x00000004ce127824 */ /* 0x000fe200078e00ff */
[----:B------:R-:W-:Y:S01]  /*0ed0*/  LEA.HI R0, R0, R213, RZ, 0x3 ;  /* 0x000000d500007211 */ /* 0x000fe200078f18ff */
[----:B------:R-:W-:Y:S01]  /*0ee0*/  IMAD R204, R204, 0x8, R225 ;  /* 0x00000008cccc7824 */ /* 0x000fe200078e02e1 */
[----:B------:R-:W-:Y:S01]  /*0ef0*/  LEA.HI R5, R5, R212, RZ, 0x3 ;  /* 0x000000d405057211 */ /* 0x000fe200078f18ff */
[----:B------:R-:W-:Y:S01]  /*0f00*/  VIADD R185, R18, 0x20 ;  /* 0x0000002012b97836 */ /* 0x000fe20000000000 */
[----:B------:R-:W-:Y:S01]  /*0f10*/  LEA.HI R4, R4, R211, RZ, 0x3 ;  /* 0x000000d304047211 */ /* 0x000fe200078f18ff */
[----:B------:R-:W-:Y:S01]  /*0f20*/  IMAD.SHL.U32 R0, R0, 0x40, RZ ;  /* 0x0000004000007824 */ /* 0x000fe200078e00ff */
[----:B------:R-:W-:Y:S01]  /*0f30*/  SHF.L.U32 R227, R22, 0x6, RZ ;  /* 0x0000000616e37819 */ /* 0x000fe200000006ff */
[----:B------:R-:W-:Y:S01]  /*0f40*/  IMAD.SHL.U32 R5, R5, 0x40, RZ ;  /* 0x0000004005057824 */ /* 0x000fe200078e00ff */
[----:B------:R-:W-:Y:S01]  /*0f50*/  SHF.L.U32 R196, R213, 0x6, RZ ;  /* 0x00000006d5c47819 */ /* 0x000fe200000006ff */
[----:B------:R-:W-:Y:S01]  /*0f60*/  IMAD.SHL.U32 R4, R4, 0x40, RZ ;  /* 0x0000004004047824 */ /* 0x000fe200078e00ff */
[----:B------:R-:W-:-:S02]  /*0f70*/  LOP3.LUT R3, R227, 0x1c0, RZ, 0xc0, !PT ;  /* 0x000001c0e3037812 */ /* 0x000fc400078ec0ff */
[----:B------:R-:W-:Y:S02]  /*0f80*/  LOP3.LUT R196, R196, 0x1c0, RZ, 0xc0, !PT ;  /* 0x000001c0c4c47812 */ /* 0x000fe400078ec0ff */
[----:B------:R-:W-:Y:S02]  /*0f90*/  LOP3.LUT R195, R195, 0x1c0, RZ, 0xc0, !PT ;  /* 0x000001c0c3c37812 */ /* 0x000fe400078ec0ff */
[----:B------:R-:W-:Y:S02]  /*0fa0*/  LOP3.LUT R194, R194, 0x1c0, RZ, 0xc0, !PT ;  /* 0x000001c0c2c27812 */ /* 0x000fe400078ec0ff */
[----:B------:R-:W-:Y:S02]  /*0fb0*/  SHF.R.U32.HI R200, RZ, 0x3, R3 ;  /* 0x00000003ffc87819 */ /* 0x000fe40000011603 */
[----:B------:R-:W-:Y:S02]  /*0fc0*/  LOP3.LUT R205, R3, 0x38, R16, 0xf8, !PT ;  /* 0x0000003803cd7812 */ /* 0x000fe400078ef810 */
[----:B------:R-:W-:-:S02]  /*0fd0*/  SHF.R.U32.HI R230, RZ, 0x3, R196 ;  /* 0x00000003ffe67819 */ /* 0x000fc400000116c4 */
[--C-:B------:R-:W-:Y:S02]  /*0fe0*/  LOP3.LUT R3, R196, 0x38, R16.reuse, 0xf8, !PT ;  /* 0x00000038c4037812 */ /* 0x100fe400078ef810 */
[----:B------:R-:W-:Y:S02]  /*0ff0*/  SHF.R.U32.HI R229, RZ, 0x3, R195 ;  /* 0x00000003ffe57819 */ /* 0x000fe400000116c3 */
[----:B------:R-:W-:Y:S02]  /*1000*/  LOP3.LUT R6, R195, 0x38, R16, 0xf8, !PT ;  /* 0x00000038c3067812 */ /* 0x000fe400078ef810 */
[----:B------:R-:W-:Y:S02]  /*1010*/  SHF.R.U32.HI R228, RZ, 0x3, R194 ;  /* 0x00000003ffe47819 */ /* 0x000fe400000116c2 */
[----:B------:R-:W-:Y:S02]  /*1020*/  LOP3.LUT R7, R194, 0x38, R16, 0xf8, !PT ;  /* 0x00000038c2077812 */ /* 0x000fe400078ef810 */
[----:B------:R-:W-:-:S02]  /*1030*/  LOP3.LUT R199, R0, 0xfffffe00, RZ, 0xc0, !PT ;  /* 0xfffffe0000c77812 */ /* 0x000fc400078ec0ff */
[----:B------:R-:W-:Y:S02]  /*1040*/  LOP3.LUT R198, R5, 0xfffffe00, RZ, 0xc0, !PT ;  /* 0xfffffe0005c67812 */ /* 0x000fe400078ec0ff */
        /* <DEDUP_REMOVED lines=8> */
[--C-:B------:R-:W-:Y:S01]  /*10d0*/  IMAD R222, R6, 0x2, R219.reuse ;  /* 0x0000000206de7824 */ /* 0x100fe200078e02db */
        /* <DEDUP_REMOVED lines=9> */
.L_x_9611:
[----:B0---4-:R-:W0:Y:S02]  /*1170*/  LDC.64 R4, c[0x0][0xc88] ;  /* 0x00032200ff047b82 */ /* 0x011e240000000a00 */
[----:B0-----:R-:W-:-:S05]  /*1180*/  IMAD.WIDE R4, R31, 0x4, R4 ;  /* 0x000000041f047825 */ /* 0x001fca00078e0204 */
[----:B--2---:R-:W2:Y:S01]  /*1190*/  LDG.E R210, desc[UR40][R4.64] ;  /* 0x0000002804d27981 */ /* 0x004ea2000c1e1900 */
[----:B------:R-:W-:Y:S05]  /*11a0*/  YIELD ;  /* 0x0000000000007946 */ /* 0x000fea0003800000 */
[----:B------:R-:W-:Y:S01]  /*11b0*/  ULDC.64 UR4, c[0x0][0xa28] ;  /* 0x00028a0000047ab9 */ /* 0x000fe20000000a00 */
[----:B------:R-:W-:Y:S01]  /*11c0*/  ULDC.64 UR8, c[0x0][0xa18] ;  /* 0x0002860000087ab9 */ /* 0x000fe20000000a00 */
[----:B------:R-:W-:Y:S01]  /*11d0*/  ISETP.NE.U32.AND P1, PT, RZ, UR4, PT ;  /* 0x00000004ff007c0c */ /* 0x000fe2000bf25070 */
[----:B------:R-:W-:Y:S01]  /*11e0*/  ULDC.64 UR6, c[0x0][0xa08] ;  /* 0x0002820000067ab9 */ /* 0x000fe20000000a00 */
[----:B------:R-:W-:Y:S01]  /*11f0*/  IMAD.MOV.U32 R3, RZ, RZ, RZ ;  /* 0x000000ffff037224 */ /* 0x000fe200078e00ff */
[----:B------:R-:W-:Y:S01]  /*1200*/  ISETP.NE.U32.AND P0, PT, RZ, UR6, PT ;  /* 0x00000006ff007c0c */ /* 0x000fe2000bf05070 */
[----:B------:R-:W-:Y:S01]  /*1210*/  IMAD.MOV.U32 R31, RZ, RZ, RZ ;  /* 0x000000ffff1f7224 */ /* 0x000fe200078e00ff */
[----:B------:R-:W-:-:S02]  /*1220*/  ISETP.NE.AND.EX P1, PT, RZ, UR5, PT, P1 ;  /* 0x00000005ff007c0c */ /* 0x000fc4000bf25310 */
[----:B------:R-:W-:Y:S02]  /*1230*/  ISETP.NE.AND.EX P0, PT, RZ, UR7, PT, P0 ;  /* 0x00000007ff007c0c */ /* 0x000fe4000bf05300 */
[----:B--2---:R-:W-:-:S09]  /*1240*/  SHF.R.S32.HI R217, RZ, 0x1f, R210 ;  /* 0x0000001fffd97819 */ /* 0x004fd200000114d2 */
[C---:B------:R-:W-:Y:S02]  /*1250*/  @P1 LEA R6, P2, R210.reuse, UR4, 0x2 ;  /* 0x00000004d2061c11 */ /* 0x040fe4000f8410ff */
[C---:B------:R-:W-:Y:S02]  /*1260*/  SHF.L.U32 R208, R210.reuse, 0x2, RZ ;  /* 0x00000002d2d07819 */ /* 0x040fe400000006ff */
[C-C-:B------:R-:W-:Y:S02]  /*1270*/  @P1 LEA.HI.X R7, R210.reuse, UR5, R217.reuse, 0x2, P2 ;  /* 0x00000005d2071c11 */ /* 0x140fe400090f14d9 */
[----:B------:R-:W-:Y:S01]  /*1280*/  ISETP.NE.U32.AND P2, PT, RZ, UR8, PT ;  /* 0x00000008ff007c0c */ /* 0x000fe2000bf45070 */
[----:B------:R-:W-:Y:S01]  /*1290*/  ULDC UR4, c[0x0][0x288] ;  /* 0x0000a20000047ab9 */ /* 0x000fe20000000800 */
[----:B------:R-:W-:Y:S01]  /*12a0*/  SHF.L.U64.HI R209, R210, 0x2, R217 ;  /* 0x00000002d2d17819 */ /* 0x000fe200000102d9 */
[----:B------:R0:W5:Y:S01]  /*12b0*/  @P1 LDG.E R3, desc[UR40][R6.64] ;  /* 0x0000002806031981 */ /* 0x000162000c1e1900 */
[----:B------:R-:W-:-:S02]  /*12c0*/  ISETP.NE.AND.EX P2, PT, RZ, UR9, PT, P2 ;  /* 0x00000009ff007c0c */ /* 0x000fc4000bf45320 */
[----:B------:R-:W-:Y:S01]  /*12d0*/  IADD3 R8, P3, R208, UR6, RZ ;  /* 0x00000006d0087c10 */ /* 0x000fe2000ff7e0ff */
[----:B------:R-:W-:Y:S01]  /*12e0*/  IMAD.U32 R192, RZ, RZ, UR4 ;  /* 0x00000004ffc07e24 */ /* 0x000fe2000f8e00ff */
[----:B------:R-:W-:Y:S02]  /*12f0*/  ULDC.64 UR4, c[0x0][0x418] ;  /* 0x0001060000047ab9 */ /* 0x000fe40000000a00 */
[----:B------:R-:W-:-:S05]  /*1300*/  IADD3.X R9, R209, UR7, RZ, P3, !PT ;  /* 0x00000007d1097c10 */ /* 0x000fca0009ffe4ff */
[----:B------:R0:W5:Y:S02]  /*1310*/  @P0 LDG.E R31, desc[UR40][R8.64] ;  /* 0x00000028081f0981 */ /* 0x000164000c1e1900 */
[----:B------:R-:W-:-:S04]  /*1320*/  @P2 IADD3 R4, P1, R208, UR8, RZ ;  /* 0x00000008d0042c10 */ /* 0x000fc8000ff3e0ff */
[----:B------:R-:W-:-:S05]  /*1330*/  @P2 IADD3.X R5, R209, UR9, RZ, P1, !PT ;  /* 0x00000009d1052c10 */ /* 0x000fca0008ffe4ff */
        /* <DEDUP_REMOVED lines=8> */
[----:B------:R-:W-:Y:S02]  /*13c0*/  IMAD.U32 R24, RZ, RZ, UR5 ;  /* 0x00000005ff187e24 */ /* 0x000fe4000f8e00ff */
[----:B------:R-:W-:Y:S01]  /*13d0*/  IMAD.U32 R28, RZ, RZ, UR4 ;  /* 0x00000004ff1c7e24 */ /* 0x000fe2000f8e00ff */
[----:B------:R-:W-:Y:S01]  /*13e0*/  MOV R27, R210 ;  /* 0x000000d2001b7202 */ /* 0x000fe20000000f00 */
[----:B0--3--:R-:W-:Y:S06]  /*13f0*/  @P2 BRA `(.L_x_9409) ;  /* 0x0000000000242947 */ /* 0x009fec0003800000 */
        /* <DEDUP_REMOVED lines=9> */
.L_x_9409:
[----:B------:R-:W-:Y:S01]  /*1490*/  ULDC.64 UR4, c[0x0][0xa20] ;  /* 0x0002880000047ab9 */ /* 0x000fe20000000a00 */
[----:B------:R-:W-:Y:S01]  /*14a0*/  IMAD.MOV.U32 R207, RZ, RZ, R30 ;  /* 0x000000ffffcf7224 */ /* 0x000fe200078e001e */
[----:B------:R-:W-:-:S04]  /*14b0*/  ISETP.NE.U32.AND P1, PT, RZ, UR4, PT ;  /* 0x00000004ff007c0c */ /* 0x000fc8000bf25070 */
[----:B------:R-:W-:-:S13]  /*14c0*/  ISETP.NE.AND.EX P1, PT, RZ, UR5, PT, P1 ;  /* 0x00000005ff007c0c */ /* 0x000fda000bf25310 */
[----:B------:R-:W-:Y:S05]  /*14d0*/  @!P1 BRA `(.L_x_9410) ;  /* 0x0000000000109947 */ /* 0x000fea0003800000 */
[----:B------:R-:W-:-:S04]  /*14e0*/  IADD3 R4, P0, R208, UR4, RZ ;  /* 0x00000004d0047c10 */ /* 0x000fc8000ff1e0ff */
[----:B------:R-:W-:-:S05]  /*14f0*/  IADD3.X R5, R209, UR5, RZ, P0, !PT ;  /* 0x00000005d1057c10 */ /* 0x000fca00087fe4ff */
[----:B------:R0:W5:Y:S01]  /*1500*/  LDG.E R28, desc[UR40][R4.64] ;  /* 0x00000028041c7981 */ /* 0x000162000c1e1900 */
[----:B------:R-:W-:Y:S05]  /*1510*/  BRA `(.L_x_9411) ;  /* 0x0000000000107947 */ /* 0x000fea0003800000 */
.L_x_9410:
[----:B------:R-:W-:Y:S05]  /*1520*/  @!P0 BRA `(.L_x_9411) ;  /* 0x00000000000c8947 */ /* 0x000fea0003800000 */
[----:B------:R-:W2:Y:S04]  /*1530*/  LDG.E R5, desc[UR40][R8.64] ;  /* 0x0000002808057981 */ /* 0x000ea8000c1e1900 */
[----:B------:R-:W2:Y:S02]  /*1540*/  LDG.E R28, desc[UR40][R8.64+0x4] ;  /* 0x00000428081c7981 */ /* 0x000ea4000c1e1900 */
[----:B--2---:R-:W-:-:S07]  /*1550*/  IMAD.IADD R28, R28, 0x1, -R5 ;  /* 0x000000011c1c7824 */ /* 0x004fce00078e0a05 */
.L_x_9411:
        /* <DEDUP_REMOVED lines=15> */
[----:B-1----:R-:W-:Y:S01]  /*1650*/  ISETP.NE.AND P1, PT, R8, 0x1, PT ;  /* 0x000000010800780c */ /* 0x002fe20003f25270 */
[----:B------:R-:W-:-:S04]  /*1660*/  IMAD.SHL.U32 R191, R29, 0x80, RZ ;  /* 0x000000801dbf7824 */ /* 0x000fc800078e00ff */
[----:B0-----:R-:W-:-:S08]  /*1670*/  VIADD R4, R191, 0x7f ;  /* 0x0000007fbf047836 */ /* 0x001fd00000000000 */
[----:B------:R-:W0:Y:S08]  /*1680*/  @P1 LDC R11, c[0x0][0x44c] ;  /* 0x00011300ff0b1b82 */ /* 0x000e300000000800 */
[----:B------:R-:W1:Y:S01]  /*1690*/  @P1 LDC R5, c[0x0][0x450] ;  /* 0x00011400ff051b82 */ /* 0x000e620000000800 */
[----:B--2---:R-:W-:Y:S02]  /*16a0*/  @P0 IMAD.IADD R24, R9, 0x1, -R0 ;  /* 0x0000000109180824 */ /* 0x004fe400078e0a00 */
[----:B------:R-:W-:-:S02]  /*16b0*/  IMAD.IADD R9, R28, 0x1, -R3 ;  /* 0x000000011c097824 */ /* 0x000fc400078e0a03 */
[----:B0-----:R-:W-:-:S03]  /*16c0*/  @P1 IMAD.HI.U32 R0, R4, R11, RZ ;  /* 0x0000000b04001227 */ /* 0x001fc600078e00ff */
[----:B------:R-:W-:Y:S01]  /*16d0*/  IADD3 R193, R9, R24, RZ ;  /* 0x0000001809c17210 */ /* 0x000fe20007ffe0ff */
[----:B------:R-:W-:Y:S01]  /*16e0*/  IMAD.MOV R25, RZ, RZ, -R9 ;  /* 0x000000ffff197224 */ /* 0x000fe200078e0a09 */
[----:B-1----:R-:W-:Y:S02]  /*16f0*/  @P1 SHF.R.U32.HI R4, RZ, R5, R0 ;  /* 0x00000005ff041219 */ /* 0x002fe40000011600 */
[C---:B------:R-:W-:Y:S01]  /*1700*/  IADD3 R128, R193.reuse, 0x80, -R192 ;  /* 0x00000080c1807810 */ /* 0x040fe20007ffe8c0 */
[----:B------:R-:W-:Y:S01]  /*1710*/  VIADD R0, R193, 0x7f ;  /* 0x0000007fc1007836 */ /* 0x000fe20000000000 */
[----:B------:R-:W-:-:S03]  /*1720*/  VIMNMX R25, RZ, R25, !PT ;  /* 0x00000019ff197248 */ /* 0x000fc60007fe0100 */
[----:B------:R-:W-:Y:S01]  /*1730*/  IMAD.IADD R4, R128, 0x1, R4 ;  /* 0x0000000180047824 */ /* 0x000fe200078e0204 */
[----:B------:R-:W-:-:S04]  /*1740*/  SHF.R.S32.HI R3, RZ, 0x1f, R0 ;  /* 0x0000001fff037819 */ /* 0x000fc80000011400 */
[----:B------:R-:W-:Y:S02]  /*1750*/  SHF.R.S32.HI R5, RZ, 0x1f, R4 ;  /* 0x0000001fff057819 */ /* 0x000fe40000011404 */
[----:B------:R-:W-:Y:S02]  /*1760*/  LEA.HI R3, R3, R0, RZ, 0x7 ;  /* 0x0000000003037211 */ /* 0x000fe400078f38ff */
[----:B------:R-:W-:Y:S02]  /*1770*/  LEA.HI R5, R5, R4, RZ, 0x7 ;  /* 0x0000000405057211 */ /* 0x000fe400078f38ff */
[----:B------:R-:W-:Y:S02]  /*1780*/  SHF.R.S32.HI R129, RZ, 0x7, R3 ;  /* 0x00000007ff817819 */ /* 0x000fe40000011403 */
[----:B------:R-:W-:-:S04]  /*1790*/  SHF.R.S32.HI R0, RZ, 0x7, R5 ;  /* 0x00000007ff007819 */ /* 0x000fc80000011405 */
[----:B------:R-:W-:-:S05]  /*17a0*/  VIMNMX R0, R129, R0, PT ;  /* 0x0000000081007248 */ /* 0x000fca0003fe0100 */
[----:B------:R-:W-:-:S05]  /*17b0*/  IMAD R3, R0, 0x80, -R9 ;  /* 0x0000008000037824 */ /* 0x000fca00078e0a09 */
[----:B------:R-:W-:-:S04]  /*17c0*/  VIMNMX R0, R3, R24, PT ;  /* 0x0000001803007248 */ /* 0x000fc80003fe0100 */
[----:B------:R-:W-:Y:S02]  /*17d0*/  ISETP.GT.AND P0, PT, R0, R25, PT ;  /* 0x000000190000720c */ /* 0x000fe40003f04270 */
[----:B------:R-:W-:-:S05]  /*17e0*/  SHF.R.U32.HI R25, RZ, 0x7, R25 ;  /* 0x00000007ff197819 */ /* 0x000fca0000011619 */
[----:B------:R-:W-:-:S06]  /*17f0*/  IMAD.MOV.U32 R26, RZ, RZ, R25 ;  /* 0x000000ffff1a7224 */ /* 0x000fcc00078e0019 */
[----:B------:R-:W-:-:S04]  /*1800*/  @P0 IADD3 R0, R0, 0x7f, RZ ;  /* 0x0000007f00000810 */ /* 0x000fc80007ffe0ff */
[----:B------:R-:W-:-:S04]  /*1810*/  @P0 SHF.R.S32.HI R3, RZ, 0x1f, R0 ;  /* 0x0000001fff030819 */ /* 0x000fc80000011400 */
[----:B------:R-:W-:-:S04]  /*1820*/  @P0 LEA.HI R3, R3, R0, RZ, 0x7 ;  /* 0x0000000003030211 */ /* 0x000fc800078f38ff */
[----:B------:R-:W-:Y:S02]  /*1830*/  @P0 SHF.R.S32.HI R26, RZ, 0x7, R3 ;  /* 0x00000007ff1a0819 */ /* 0x000fe40000011403 */
[----:B------:R-:W-:Y:S02]  /*1840*/  PLOP3.LUT P0, PT, PT, PT, PT, 0x80, 0x0 ;  /* 0x000000000000781c */ /* 0x000fe40003f0f070 */
        /* <DEDUP_REMOVED lines=22> */
.L_x_9414:
[----:B------:R-:W-:Y:S05]  /*19b0*/  BSYNC B6 ;  /* 0x0000000000067941 */ /* 0x000fea0003800000 */
.L_x_9413:
        /* <DEDUP_REMOVED lines=20> */
.L_x_9416:
[----:B------:R-:W-:Y:S05]  /*1b00*/  BSYNC B6 ;  /* 0x0000000000067941 */ /* 0x000fea0003800000 */
.L_x_9415:
[----:B------:R-:W-:Y:S01]  /*1b10*/  ULDC.64 UR4, c[0x0][0x9f8] ;  /* 0x00027e0000047ab9 */ /* 0x000fe20000000a00 */
[----:B------:R-:W0:Y:S01]  /*1b20*/  S2R R33, SR_TID.X ;  /* 0x0000000000217919 */ /* 0x000e220000002100 */
[----:B------:R-:W-:Y:S01]  /*1b30*/  ISETP.NE.U32.AND P0, PT, RZ, UR4, PT ;  /* 0x00000004ff007c0c */ /* 0x000fe2000bf05070 */
[----:B------:R-:W1:Y:S01]  /*1b40*/  LDC.64 R102, c[0x0][0x300] ;  /* 0x0000c000ff667b82 */ /* 0x000e620000000a00 */
[----:B------:R-:W-:Y:S01]  /*1b50*/  IMAD.IADD R47, R31, 0x1, R28 ;  /* 0x000000011f2f7824 */ /* 0x000fe200078e021c */
[----:B------:R-:W-:Y:S01]  /*1b60*/  ULDC.64 UR6, c[0x0][0xa08] ;  /* 0x0002820000067ab9 */ /* 0x000fe20000000a00 */
[----:B------:R-:W-:Y:S02]  /*1b70*/  ISETP.NE.AND.EX P0, PT, RZ, UR5, PT, P0 ;  /* 0x00000005ff007c0c */ /* 0x000fe4000bf05300 */
[----:B------:R-:W-:-:S03]  /*1b80*/  SHF.R.S32.HI R8, RZ, 0x1f, R30 ;  /* 0x0000001fff087819 */ /* 0x000fc6000001141e */
[----:B------:R-:W2:Y:S08]  /*1b90*/  LDC R39, c[0x0][0x3f4] ;  /* 0x0000fd00ff277b82 */ /* 0x000eb00000000800 */
[----:B------:R-:W-:Y:S01]  /*1ba0*/  @P0 IADD3 R4, P1, R208, UR4, RZ ;  /* 0x00000004d0040c10 */ /* 0x000fe2000ff3e0ff */
[----:B------:R-:W3:Y:S03]  /*1bb0*/  LDC.64 R12, c[0x0][0x3f8] ;  /* 0x0000fe00ff0c7b82 */ /* 0x000ee60000000a00 */
[----:B------:R-:W-:Y:S01]  /*1bc0*/  @P0 IADD3.X R5, R209, UR5, RZ, P1, !PT ;  /* 0x00000005d1050c10 */ /* 0x000fe20008ffe4ff */
[----:B------:R-:W-:-:S04]  /*1bd0*/  ULDC.64 UR4, c[0x0][0x308] ;  /* 0x0000c20000047ab9 */ /* 0x000fc80000000a00 */
[----:B------:R4:W4:Y:S01]  /*1be0*/  @P0 LDG.E R27, desc[UR40][R4.64] ;  /* 0x00000028041b0981 */ /* 0x000922000c1e1900 */
[----:B------:R-:W-:Y:S01]  /*1bf0*/  SHF.R.S32.HI R43, RZ, 0x1f, R47 ;  /* 0x0000001fff2b7819 */ /* 0x000fe2000001142f */
[-C--:B-1----:R-:W-:Y:S01]  /*1c00*/  IMAD.WIDE.U32 R6, R47, R102.reuse, RZ ;  /* 0x000000662f067225 */ /* 0x082fe200078e00ff */
[----:B------:R-:W-:Y:S02]  /*1c10*/  ISETP.NE.U32.AND P0, PT, RZ, UR6, PT ;  /* 0x00000006ff007c0c */ /* 0x000fe4000bf05070 */
[----:B0-----:R-:W-:Y:S01]  /*1c20*/  SHF.R.U32.HI R33, RZ, 0x7, R33 ;  /* 0x00000007ff217819 */ /* 0x001fe20000011621 */
[-C--:B------:R-:W-:Y:S01]  /*1c30*/  IMAD R0, R43, R102.reuse, RZ ;  /* 0x000000662b007224 */ /* 0x080fe200078e02ff */
[----:B------:R-:W-:Y:S01]  /*1c40*/  ISETP.NE.AND.EX P0, PT, RZ, UR7, PT, P0 ;  /* 0x00000007ff007c0c */ /* 0x000fe2000bf05300 */
[----:B------:R-:W-:Y:S01]  /*1c50*/  IMAD.SHL.U32 R92, R102, 0x20, RZ ;  /* 0x00000020665c7824 */ /* 0x000fe200078e00ff */
[----:B------:R-:W-:Y:S01]  /*1c60*/  ISETP.NE.AND P6, PT, R33, 0x1, PT ;  /* 0x000000012100780c */ /* 0x000fe20003fc5270 */
[----:B------:R-:W-:Y:S01]  /*1c70*/  IMAD R3, R47, R103, R0 ;  /* 0x000000672f037224 */ /* 0x000fe200078e0200 */
[----:B--2---:R-:W-:Y:S01]  /*1c80*/  ISETP.GE.AND P2, PT, R16, R39, PT ;  /* 0x000000271000720c */ /* 0x004fe20003f46270 */
[----:B------:R-:W-:Y:S01]  /*1c90*/  IMAD.WIDE.U32 R44, R22, R102, R16 ;  /* 0x00000066162c7225 */ /* 0x000fe200078e0010 */
[----:B-----5:R-:W-:-:S02]  /*1ca0*/  SHF.R.S32.HI R31, RZ, 0x1f, R113 ;  /* 0x0000001fff1f7819 */ /* 0x020fc40000011471 */
[----:B------:R-:W-:Y:S01]  /*1cb0*/  SHF.L.U64.HI R93, R102, 0x5, R103 ;  /* 0x00000005665d7819 */ /* 0x000fe20000010267 */
[----:B------:R-:W-:Y:S01]  /*1cc0*/  IMAD.IADD R7, R7, 0x1, R3 ;  /* 0x0000000107077824 */ /* 0x000fe200078e0203 */
[----:B------:R-:W-:Y:S01]  /*1cd0*/  SHF.L.U32 R112, R39, 0x1, RZ ;  /* 0x0000000127707819 */ /* 0x000fe200000006ff */
[----:B------:R-:W-:Y:S01]  /*1ce0*/  IMAD R3, R8, UR4, RZ ;  /* 0x0000000408037c24 */ /* 0x000fe2000f8e02ff */
[----:B---3--:R-:W-:Y:S01]  /*1cf0*/  SHF.L.U64.HI R21, R12, 0x5, R13 ;  /* 0x000000050c157819 */ /* 0x008fe2000001020d */
[C---:B----4-:R-:W-:Y:S01]  /*1d00*/  IMAD.WIDE.U32 R4, R30.reuse, UR4, R6 ;  /* 0x000000041e047c25 */ /* 0x050fe2000f8e0006 */
[----:B------:R-:W-:Y:S01]  /*1d10*/  SHF.R.S32.HI R118, RZ, 0x1f, R213 ;  /* 0x0000001fff767819 */ /* 0x000fe200000114d5 */
[----:B------:R-:W0:Y:S01]  /*1d20*/  LDC.64 R6, c[0x0][0x408] ;  /* 0x00010200ff067b82 */ /* 0x000e220000000a00 */
[----:B------:R-:W-:Y:S01]  /*1d30*/  SHF.R.S32.HI R117, RZ, 0x1f, R212 ;  /* 0x0000001fff757819 */ /* 0x000fe200000114d4 */
[----:B------:R-:W-:Y:S01]  /*1d40*/  IMAD R3, R30, UR5, R3 ;  /* 0x000000051e037c24 */ /* 0x000fe2000f8e0203 */
[----:B------:R-:W-:Y:S01]  /*1d50*/  ULDC.64 UR4, c[0x0][0x310] ;  /* 0x0000c40000047ab9 */ /* 0x000fe20000000a00 */
[----:B------:R-:W-:Y:S01]  /*1d60*/  IMAD.WIDE.U32 R10, R22, R12, R16 ;  /* 0x0000000c160a7225 */ /* 0x000fe200078e0010 */
[----:B------:R-:W-:-:S03]  /*1d70*/  SHF.R.S32.HI R116, RZ, 0x1f, R211 ;  /* 0x0000001fff747819 */ /* 0x000fc600000114d3 */
[----:B------:R-:W-:Y:S02]  /*1d80*/  IMAD.IADD R5, R5, 0x1, R3 ;  /* 0x0000000105057824 */ /* 0x000fe400078e0203 */
[----:B------:R-:W-:-:S04]  /*1d90*/  IMAD.WIDE.U32 R130, R22, R102, R92 ;  /* 0x0000006616827225 */ /* 0x000fc800078e005c */
[----:B------:R-:W-:Y:S02]  /*1da0*/  IMAD R32, R31, R12, RZ ;  /* 0x0000000c1f207224 */ /* 0x000fe400078e02ff */
[----:B------:R-:W-:Y:S02]  /*1db0*/  VIADD R126, R33, 0x8 ;  /* 0x00000008217e7836 */ /* 0x000fe40000000000 */
[----:B------:R-:W-:Y:S02]  /*1dc0*/  IMAD R37, R113, R13, R32 ;  /* 0x0000000d71257224 */ /* 0x000fe400078e0220 */
[----:B------:R-:W-:Y:S02]  /*1dd0*/  IMAD.SHL.U32 R127, R102, 0x80, RZ ;  /* 0x00000080667f7824 */ /* 0x000fe400078e00ff */
[----:B0-----:R-:W-:-:S04]  /*1de0*/  IMAD R14, R216, R6, RZ ;  /* 0x00000006d80e7224 */ /* 0x001fc800078e02ff */
[----:B------:R-:W-:Y:S01]  /*1df0*/  IMAD R89, R22, R7, R14 ;  /* 0x0000000716597224 */ /* 0x000fe200078e020e */
[----:B------:R-:W-:Y:S02]  /*1e00*/  SHF.R.S32.HI R0, RZ, 0x1f, R27 ;  /* 0x0000001fff007819 */ /* 0x000fe4000001141b */
[----:B------:R-:W-:Y:S02]  /*1e10*/  SEL R99, R27, RZ, !P0 ;  /* 0x000000ff1b637207 */ /* 0x000fe40004000000 */
[----:B------:R-:W-:Y:S02]  /*1e20*/  SEL R9, R0, RZ, !P0 ;  /* 0x000000ff00097207 */ /* 0x000fe40004000000 */
[----:B------:R-:W-:Y:S01]  /*1e30*/  IADD3 R46, P0, R22, R47, RZ ;  /* 0x0000002f162e7210 */ /* 0x000fe20007f1e0ff */
[----:B------:R-:W-:-:S04]  /*1e40*/  IMAD.WIDE.U32 R100, R99, UR4, R4 ;  /* 0x0000000463647c25 */ /* 0x000fc8000f8e0004 */
[----:B------:R-:W-:Y:S01]  /*1e50*/  IMAD R0, R9, UR4, RZ ;  /* 0x0000000409007c24 */ /* 0x000fe2000f8e02ff */
[----:B------:R-:W-:Y:S01]  /*1e60*/  IADD3 R42, P4, R100, 0x40, RZ ;  /* 0x00000040642a7810 */ /* 0x000fe20007f9e0ff */
[----:B------:R-:W-:Y:S02]  /*1e70*/  IMAD.X R47, R216, 0x1, R43, P0 ;  /* 0x00000001d82f7824 */ /* 0x000fe400000e062b */
[----:B------:R-:W-:Y:S01]  /*1e80*/  IMAD R41, R99, UR5, R0 ;  /* 0x0000000563297c24 */ /* 0x000fe2000f8e0200 */
[----:B------:R-:W-:Y:S05]  /*1e90*/  @!P6 WARPSYNC.ALL ;  /* 0x000000000000e948 */ /* 0x000fea0003800000 */
[----:B------:R-:W-:Y:S01]  /*1ea0*/  ULDC.64 UR4, c[0x0][0x330] ;  /* 0x0000cc0000047ab9 */ /* 0x000fe20000000a00 */
[----:B------:R-:W-:-:S02]  /*1eb0*/  IMAD.IADD R41, R101, 0x1, R41 ;  /* 0x0000000165297824 */ /* 0x000fc400078e0229 */
[----:B------:R-:W-:Y:S02]  /*1ec0*/  IMAD R3, R8, UR4, RZ ;  /* 0x0000000408037c24 */ /* 0x000fe4000f8e02ff */
[----:B------:R-:W-:Y:S01]  /*1ed0*/  IMAD.WIDE.U32 R4, R30, UR4, R16 ;  /* 0x000000041e047c25 */ /* 0x000fe2000f8e0010 */
[----:B------:R-:W-:-:S03]  /*1ee0*/  IADD3.X R107, RZ, R41, RZ, P4, !PT ;  /* 0x00000029ff6b7210 */ /* 0x000fc600027fe4ff */
[----:B------:R-:W-:Y:S01]  /*1ef0*/  IMAD R3, R30, UR5, R3 ;  /* 0x000000051e037c24 */ /* 0x000fe2000f8e0203 */
[----:B------:R-:W-:Y:S02]  /*1f00*/  ULDC.64 UR4, c[0x0][0x338] ;  /* 0x0000ce0000047ab9 */ /* 0x000fe40000000a00 */
[----:B------:R-:W-:Y:S02]  /*1f10*/  IMAD R0, R9, UR4, RZ ;  /* 0x0000000409007c24 */ /* 0x000fe4000f8e02ff */
[----:B------:R-:W-:Y:S01]  /*1f20*/  IADD3 R5, R5, R3, RZ ;  /* 0x0000000305057210 */ /* 0x000fe20007ffe0ff */
[----:B------:R-:W-:Y:S01]  /*1f30*/  IMAD.WIDE.U32 R8, R22, R6, R18 ;  /* 0x0000000616087225 */ /* 0x000fe200078e0012 */
[----:B------:R-:W-:Y:S01]  /*1f40*/  SEL R3, R39, RZ, P2 ;  /* 0x000000ff27037207 */ /* 0x000fe20001000000 */
[----:B------:R-:W-:Y:S01]  /*1f50*/  @!P6 BAR.SYNC.DEFER_BLOCKING 0x9, 0x100 ;  /* 0x024400000000eb1d */ /* 0x000fe20000010000 */
[----:B------:R-:W-:Y:S01]  /*1f60*/  IADD3 R39, P0, R100, R44, RZ ;  /* 0x0000002c64277210 */ /* 0x000fe20007f1e0ff */
[----:B------:R-:W-:-:S02]  /*1f70*/  IMAD R109, R99, UR5, R0 ;  /* 0x00000005636d7c24 */ /* 0x000fc4000f8e0200 */
[----:B------:R-:W-:Y:S01]  /*1f80*/  IMAD.IADD R3, R16, 0x1, R3 ;  /* 0x0000000110037824 */ /* 0x000fe200078e0203 */
[----:B------:R-:W-:Y:S01]  /*1f90*/  IADD3 R43, P3, R39, 0x40, RZ ;  /* 0x00000040272b7810 */ /* 0x000fe20007f7e0ff */
[-C--:B------:R-:W-:Y:S02]  /*1fa0*/  IMAD R0, R216, R12.reuse, RZ ;  /* 0x0000000cd8007224 */ /* 0x080fe400078e02ff */
[----:B------:R-:W-:Y:S01]  /*1fb0*/  IMAD.WIDE.U32 R98, R99, UR4, R4 ;  /* 0x0000000463627c25 */ /* 0x000fe2000f8e0004 */
[----:B------:R-:W-:Y:S01]  /*1fc0*/  SHF.R.S32.HI R20, RZ, 0x1f, R3 ;  /* 0x0000001fff147819 */ /* 0x000fe20000011403 */
[----:B------:R-:W-:Y:S02]  /*1fd0*/  ULDC UR4, c[0x0][0x2f4] ;  /* 0x0000bd0000047ab9 */ /* 0x000fe40000000800 */
[----:B------:R-:W-:Y:S01]  /*1fe0*/  IMAD.MOV.U32 R90, RZ, RZ, R8 ;  /* 0x000000ffff5a7224 */ /* 0x000fe200078e0008 */
[-C--:B------:R-:W-:Y:S01]  /*1ff0*/  LEA.HI R8, R20, R3.reuse, RZ, 0x6 ;  /* 0x0000000314087211 */ /* 0x080fe200078f30ff */
[----:B------:R-:W-:Y:S01]  /*2000*/  IMAD.WIDE.U32 R4, R22, R12, R18 ;  /* 0x0000000c16047225 */ /* 0x000fe200078e0012 */
[----:B------:R-:W-:-:S03]  /*2010*/  LEA.HI R105, R20, R3, RZ, 0x3 ;  /* 0x0000000314697211 */ /* 0x000fc600078f18ff */
[----:B------:R-:W-:Y:S01]  /*2020*/  IMAD R15, R22, R13, R0 ;  /* 0x0000000d160f7224 */ /* 0x000fe200078e0200 */
[----:B------:R-:W-:Y:S01]  /*2030*/  LOP3.LUT R20, R195, 0x38, R105, 0xf8, !PT ;  /* 0x00000038c3147812 */ /* 0x000fe200078ef869 */
[----:B------:R-:W-:Y:S01]  /*2040*/  IMAD.SHL.U32 R3, R8, 0x80, RZ ;  /* 0x0000008008037824 */ /* 0x000fe200078e00ff */
[----:B------:R-:W-:Y:S01]  /*2050*/  LOP3.LUT R8, R105, 0x38, RZ, 0xc0, !PT ;  /* 0x0000003869087812 */ /* 0x000fe200078ec0ff */
[----:B------:R-:W-:Y:S01]  /*2060*/  IMAD.IADD R5, R5, 0x1, R15 ;  /* 0x0000000105057824 */ /* 0x000fe200078e020f */
[----:B------:R-:W-:Y:S01]  /*2070*/  LOP3.LUT R29, R20, R229, RZ, 0x3c, !PT ;  /* 0x000000e5141d7212 */ /* 0x000fe200078e3cff */
[----:B------:R-:W-:Y:S01]  /*2080*/  IMAD.IADD R11, R15, 0x1, R11 ;  /* 0x000000010f0b7824 */ /* 0x000fe200078e020b */
[----:B------:R-:W-:Y:S01]  /*2090*/  LOP3.LUT R40, R105, 0xfffffff8, RZ, 0xc0, !PT ;  /* 0xfffffff869287812 */ /* 0x000fe200078ec0ff */
[----:B------:R-:W-:Y:S01]  /*20a0*/  IMAD.WIDE.U32 R14, R22, R6, R16 ;  /* 0x00000006160e7225 */ /* 0x000fe200078e0010 */
[----:B------:R-:W-:Y:S02]  /*20b0*/  SHF.L.U64.HI R20, R12, 0x6, R13 ;  /* 0x000000060c147819 */ /* 0x000fe4000001020d */
[----:B------:R-:W-:Y:S01]  /*20c0*/  P2R R0, PR, RZ, 0x4 ;  /* 0x00000004ff007803 */ /* 0x000fe20000000000 */
[----:B------:R-:W-:Y:S01]  /*20d0*/  IMAD.MOV.U32 R88, RZ, RZ, R14 ;  /* 0x000000ffff587224 */ /* 0x000fe200078e000e */
[----:B------:R-:W-:Y:S01]  /*20e0*/  LOP3.LUT R14, R3, 0xffffe000, RZ, 0xc0, !PT ;  /* 0xffffe000030e7812 */ /* 0x000fe200078ec0ff */
[----:B------:R-:W-:Y:S01]  /*20f0*/  IMAD.WIDE.U32 R96, R113, R12, R4 ;  /* 0x0000000c71607225 */ /* 0x000fe200078e0004 */
[----:B------:R-:W-:-:S02]  /*2100*/  LOP3.LUT R3, R8, 0x1c0, R227, 0xf8, !PT ;  /* 0x000001c008037812 */ /* 0x000fc400078ef8e3 */
[----:B------:R-:W-:Y:S01]  /*2110*/  IADD3 R29, R29, R14, R198 ;  /* 0x0000000e1d1d7210 */ /* 0x000fe20007ffe0c6 */
[----:B------:R-:W-:Y:S01]  /*2120*/  IMAD R4, R31, R6, RZ ;  /* 0x000000061f047224 */ /* 0x000fe200078e02ff */
[----:B------:R-:W-:Y:S01]  /*2130*/  LOP3.LUT R3, R3, R200, RZ, 0x3c, !PT ;  /* 0x000000c803037212 */ /* 0x000fe200078e3cff */
[----:B------:R-:W-:Y:S01]  /*2140*/  IMAD.IADD R91, R9, 0x1, R89 ;  /* 0x00000001095b7824 */ /* 0x000fe200078e0259 */
[----:B------:R-:W-:Y:S01]  /*2150*/  IADD3 R89, R89, R15, RZ ;  /* 0x0000000f59597210 */ /* 0x000fe20007ffe0ff */
[----:B------:R-:W-:Y:S01]  /*2160*/  IMAD R49, R113, R7, R4 ;  /* 0x0000000771317224 */ /* 0x000fe200078e0204 */
[----:B------:R-:W-:Y:S01]  /*2170*/  IADD3 R27, R3, R14, R201 ;  /* 0x0000000e031b7210 */ /* 0x000fe20007ffe0c9 */
[----:B------:R-:W-:Y:S01]  /*2180*/  IMAD R3, R216, R102, RZ ;  /* 0x00000066d8037224 */ /* 0x000fe200078e02ff */
[----:B------:R-:W-:Y:S01]  /*2190*/  IADD3 R4, P1, R92, R130, RZ ;  /* 0x000000825c047210 */ /* 0x000fe20007f3e0ff */
[----:B------:R-:W-:Y:S01]  /*21a0*/  IMAD.WIDE.U32 R94, R113, R12, R10 ;  /* 0x0000000c715e7225 */ /* 0x000fe200078e000a */
[----:B------:R-:W-:-:S02]  /*21b0*/  LOP3.LUT R9, R196, 0x38, R105, 0xf8, !PT ;  /* 0x00000038c4097812 */ /* 0x000fc400078ef869 */
[----:B------:R-:W-:Y:S01]  /*21c0*/  LOP3.LUT R15, R194, 0x38, R105, 0xf8, !PT ;  /* 0x00000038c20f7812 */ /* 0x000fe200078ef869 */
[----:B------:R-:W-:Y:S01]  /*21d0*/  IMAD R35, R22, R103, R3 ;  /* 0x0000006716237224 */ /* 0x000fe200078e0203 */
[----:B------:R-:W-:Y:S01]  /*21e0*/  LOP3.LUT R9, R9, R230, RZ, 0x3c, !PT ;  /* 0x000000e609097212 */ /* 0x000fe200078e3cff */
[----:B------:R-:W-:Y:S01]  /*21f0*/  IMAD.WIDE.U32 R90, R113, R6, R90 ;  /* 0x00000006715a7225 */ /* 0x000fe200078e005a */
[----:B------:R-:W-:Y:S02]  /*2200*/  LOP3.LUT R15, R15, R228, RZ, 0x3c, !PT ;  /* 0x000000e40f0f7212 */ /* 0x000fe400078e3cff */
[C---:B------:R-:W-:Y:S01]  /*2210*/  SHF.L.U64.HI R3, R102.reuse, 0x7, R103 ;  /* 0x0000000766037819 */ /* 0x040fe20000010267 */
[----:B------:R-:W-:Y:S01]  /*2220*/  IMAD.IADD R5, R35, 0x1, R131 ;  /* 0x0000000123057824 */ /* 0x000fe200078e0283 */
[----:B------:R-:W-:Y:S01]  /*2230*/  SHF.L.U64.HI R31, R102, 0x6, R103 ;  /* 0x00000006661f7819 */ /* 0x000fe20000010267 */
[----:B------:R-:W-:Y:S01]  /*2240*/  IMAD.IADD R34, R45, 0x1, R35 ;  /* 0x000000012d227824 */ /* 0x000fe200078e0223 */
[----:B------:R-:W-:Y:S01]  /*2250*/  IADD3 R30, R9, R14, R199 ;  /* 0x0000000e091e7210 */ /* 0x000fe20007ffe0c7 */
[----:B------:R-:W-:Y:S01]  /*2260*/  IMAD.X R32, R5, 0x1, R93, P1 ;  /* 0x0000000105207824 */ /* 0x000fe200008e065d */
[----:B------:R-:W-:Y:S01]  /*2270*/  IADD3 R33, P1, R4, R92, RZ ;  /* 0x0000005c04217210 */ /* 0x000fe20007f3e0ff */
[----:B------:R-:W-:Y:S01]  /*2280*/  IMAD.WIDE.U32 R88, R113, R6, R88 ;  /* 0x0000000671587225 */ /* 0x000fe200078e0058 */
[----:B------:R-:W-:-:S02]  /*2290*/  IADD3 R28, R15, R14, R197 ;  /* 0x0000000e0f1c7210 */ /* 0x000fc40007ffe0c5 */
[----:B------:R-:W-:Y:S01]  /*22a0*/  SHF.L.U64.HI R15, R12, 0x7, R13 ;  /* 0x000000070c0f7819 */ /* 0x000fe2000001020d */
[----:B------:R-:W-:Y:S01]  /*22b0*/  IMAD.X R103, R34, 0x1, R41, P0 ;  /* 0x0000000122677824 */ /* 0x000fe200000e0629 */
[--C-:B------:R-:W-:Y:S01]  /*22c0*/  SHF.L.U64.HI R11, R6, 0x5, R7.reuse ;  /* 0x00000005060b7819 */ /* 0x100fe20000010207 */
[----:B------:R-:W-:Y:S01]  /*22d0*/  IMAD.SHL.U32 R14, R12, 0x20, RZ ;  /* 0x000000200c0e7824 */ /* 0x000fe200078e00ff */
[C-C-:B------:R-:W-:Y:S01]  /*22e0*/  SHF.L.U64.HI R10, R6.reuse, 0x6, R7.reuse ;  /* 0x00000006060a7819 */ /* 0x140fe20000010207 */
[C---:B------:R-:W-:Y:S01]  /*22f0*/  IMAD.SHL.U32 R8, R6.reuse, 0x20, RZ ;  /* 0x0000002006087824 */ /* 0x040fe200078e00ff */
[C---:B------:R-:W-:Y:S01]  /*2300*/  SHF.L.U64.HI R9, R6.reuse, 0x7, R7 ;  /* 0x0000000706097819 */ /* 0x040fe20000010207 */
[----:B------:R-:W-:Y:S01]  /*2310*/  IMAD.SHL.U32 R7, R6, 0x40, RZ ;  /* 0x0000004006077824 */ /* 0x000fe200078e00ff */
[----:B------:R-:W-:Y:S01]  /*2320*/  SHF.L.U32 R13, R12, 0x6, RZ ;  /* 0x000000060c0d7819 */ /* 0x000fe200000006ff */
[----:B------:R-:W-:Y:S01]  /*2330*/  IMAD.X R35, R32, 0x1, R93, P1 ;  /* 0x0000000120237824 */ /* 0x000fe200008e065d */
[----:B------:R-:W-:Y:S01]  /*2340*/  SHF.L.U32 R6, R6, 0x7, RZ ;  /* 0x0000000706067819 */ /* 0x000fe200000006ff */
[----:B------:R-:W-:Y:S01]  /*2350*/  IMAD.IADD R36, R97, 0x1, R37 ;  /* 0x0000000161247824 */ /* 0x000fe200078e0225 */
[----:B------:R-:W-:Y:S01]  /*2360*/  IADD3 R37, R37, R95, RZ ;  /* 0x0000005f25257210 */ /* 0x000fe20007ffe0ff */
[----:B------:R-:W-:Y:S01]  /*2370*/  IMAD.SHL.U32 R12, R12, 0x80, RZ ;  /* 0x000000800c0c7824 */ /* 0x000fe200078e00ff */
[----:B------:R-:W-:Y:S01]  /*2380*/  ISETP.GE.AND P2, PT, R16, UR4, PT ;  /* 0x0000000410007c0c */ /* 0x000fe2000bf46270 */
[----:B------:R-:W-:Y:S01]  /*2390*/  IMAD.IADD R38, R91, 0x1, R49 ;  /* 0x000000015b267824 */ /* 0x000fe200078e0231 */
[----:B------:R-:W-:Y:S01]  /*23a0*/  ISETP.GE.AND P1, PT, R187, UR4, PT ;  /* 0x00000004bb007c0c */ /* 0x000fe2000bf26270 */
[----:B------:R-:W-:Y:S01]  /*23b0*/  IMAD.IADD R104, R49, 0x1, R89 ;  /* 0x0000000131687824 */ /* 0x000fe200078e0259 */
[----:B------:R-:W-:Y:S01]  /*23c0*/  SHF.R.S32.HI R105, RZ, 0x3, R105 ;  /* 0x00000003ff697819 */ /* 0x000fe20000011469 */
[----:B------:R-:W-:Y:S01]  /*23d0*/  IMAD.X R108, RZ, RZ, R103, P3 ;  /* 0x000000ffff6c7224 */ /* 0x000fe200018e0667 */
[----:B------:R-:W-:Y:S01]  /*23e0*/  SHF.R.S32.HI R106, RZ, 0x1f, R40 ;  /* 0x0000001fff6a7819 */ /* 0x000fe20000011428 */
[----:B------:R-:W-:-:S08]  /*23f0*/  IMAD.IADD R109, R99, 0x1, R109 ;  /* 0x00000001636d7824 */ /* 0x000fd000078e026d */
.L_x_9502:
        /* <DEDUP_REMOVED lines=56> */
.L_x_9421:
[----:B------:R-:W-:Y:S05]  /*2780*/  BSYNC B1 ;  /* 0x0000000000017941 */ /* 0x000fea0003800000 */
.L_x_9420:
[----:B------:R-:W-:Y:S01]  /*2790*/  ISETP.GE.AND P4, PT, R213, R115, PT ;  /* 0x00000073d500720c */ /* 0x000fe20003f86270 */
[----:B0----5:R-:W-:Y:S01]  /*27a0*/  IMAD.MOV.U32 R48, RZ, RZ, R76 ;  /* 0x000000ffff307224 */ /* 0x021fe200078e004c */
[----:B------:R-:W-:Y:S01]  /*27b0*/  BSSY B1, `(.L_x_9422) ;  /* 0x0000026000017945 */ /* 0x000fe20003800000 */
[----:B------:R-:W-:Y:S01]  /*27c0*/  IMAD.MOV.U32 R49, RZ, RZ, R77 ;  /* 0x000000ffff317224 */ /* 0x000fe200078e004d */
[----:B------:R-:W-:Y:S01]  /*27d0*/  CS2R R72, SRZ ;  /* 0x0000000000487805 */ /* 0x000fe2000001ff00 */
[----:B------:R-:W-:Y:S01]  /*27e0*/  IMAD.MOV.U32 R50, RZ, RZ, R84 ;  /* 0x000000ffff327224 */ /* 0x000fe200078e0054 */
[----:B------:R-:W-:Y:S01]  /*27f0*/  CS2R R70, SRZ ;  /* 0x0000000000467805 */ /* 0x000fe2000001ff00 */
        /* <DEDUP_REMOVED lines=8> */
[----:B------:R-:W-:Y:S02]  /*2880*/  CS2R R74, SRZ ;  /* 0x00000000004a7805 */ /* 0x000fe4000001ff00 */
[----:B------:R-:W-:Y:S02]  /*2890*/  PRMT R147, R50, 0x7610, R147 ;  /* 0x0000761032937816 */ /* 0x000fe40000000093 */
[----:B------:R-:W-:Y:S02]  /*28a0*/  PRMT R138, R48, 0x5410, R49 ;  /* 0x00005410308a7816 */ /* 0x000fe40000000031 */
        /* <DEDUP_REMOVED lines=22> */
.L_x_9423:
[----:B------:R-:W-:Y:S05]  /*2a10*/  BSYNC B1 ;  /* 0x0000000000017941 */ /* 0x000fea0003800000 */
.L_x_9422:
        /* <DEDUP_REMOVED lines=44> */
.L_x_9425:
[----:B------:R-:W-:Y:S05]  /*2ce0*/  BSYNC B1 ;  /* 0x0000000000017941 */ /* 0x000fea0003800000 */
.L_x_9424:
        /* <DEDUP_REMOVED lines=31> */
.L_x_9427:
[----:B------:R-:W-:Y:S05]  /*2ee0*/  BSYNC B1 ;  /* 0x0000000000017941 */ /* 0x000fea0003800000 */
.L_x_9426:
[----:B01---5:R-:W-:Y:S01]  /*2ef0*/  IMAD.MOV.U32 R48, RZ, RZ, R60 ;  /* 0x000000ffff307224 */ /* 0x023fe200078e003c */
        /* <DEDUP_REMOVED lines=26> */
.L_x_9428:
[----:B------:R-:W-:Y:S01]  /*30a0*/  LEA R110, R23, R2, 0x3 ;  /* 0x00000002176e7211 */ /* 0x000fe200078e18ff */
[----:B------:R-:W-:Y:S01]  /*30b0*/  BSSY B1, `(.L_x_9429) ;  /* 0x0000004000017945 */ /* 0x000fe20003800000 */
[----:B------:R-:W-:-:S04]  /*30c0*/  SHF.L.U32 R119, R188, 0x1f, RZ ;  /* 0x0000001fbc777819 */ /* 0x000fc800000006ff */
[----:B------:R-:W0:Y:S02]  /*30d0*/  SYNCS.PHASECHK.TRANS64.TRYWAIT P6, [R110+URZ+0x28890], R119 ;  /* 0x028890776e0075a7 */ /* 0x000e2400080c017f */
[----:B0-----:R-:W-:Y:S05]  /*30e0*/  @!P6 BRA `(.L_x_9430) ;  /* 0x000001d40064e947 */ /* 0x001fea0003800000 */
.L_x_9771:
[----:B------:R-:W-:Y:S05]  /*30f0*/  BSYNC B1 ;  /* 0x0000000000017941 */ /* 0x000fea0003800000 */
.L_x_9429:
        /* <DEDUP_REMOVED lines=8> */
[----:B------:R-:W-:Y:S04]  /*3180*/  BSSY B3, `(.L_x_9435) ;  /* 0x000002d000037945 */ /* 0x000fe80003800000 */
[----:B------:R-:W-:Y:S01]  /*3190*/  IMAD.X R146, R144, 0x1, R41, P3 ;  /* 0x0000000190927824 */ /* 0x000fe200018e0629 */
        /* <DEDUP_REMOVED lines=43> */
.L_x_9436:
[----:B------:R-:W-:Y:S05]  /*3450*/  BSYNC B3 ;  /* 0x0000000000037941 */ /* 0x000fea0003800000 */
.L_x_9435:
[----:B------:R-:W-:Y:S02]  /*3460*/  ULDC.64 UR4, c[0x0][0x2e8] ;  /* 0x0000ba0000047ab9 */ /* 0x000fe40000000a00 */
[----:B------:R-:W-:-:S04]  /*3470*/  LEA R80, P3, R81, UR4, 0x1 ;  /* 0x0000000451507c11 */ /* 0x000fc8000f8608ff */
[----:B------:R-:W-:-:S05]  /*3480*/  LEA.HI.X R81, R81, UR5, R146, 0x1, P3 ;  /* 0x0000000551517c11 */ /* 0x000fca00098f0c92 */
[----:B--2---:R1:W-:Y:S04]  /*3490*/  STG.E.128 desc[UR40][R80.64], R48 ;  /* 0x0000003050007986 */ /* 0x0043e8000c101d28 */
.L_x_9434:
[----:B------:R-:W-:Y:S05]  /*34a0*/  BSYNC B2 ;  /* 0x0000000000027941 */ /* 0x000fea0003800000 */
.L_x_9433:
[----:B------:R-:W-:Y:S05]  /*34b0*/  @P1 BRA `(.L_x_9432) ;  /* 0x0000000000d01947 */ /* 0x000fea0003800000 */
[----:B-1----:R1:W2:Y:S01]  /*34c0*/  LDS.128 R48, [R114+0x1c400] ;  /* 0x01c4000072307984 */ /* 0x0022a20000000c00 */
        /* <DEDUP_REMOVED lines=46> */
.L_x_9438:
[----:B------:R-:W-:Y:S05]  /*37b0*/  BSYNC B2 ;  /* 0x0000000000027941 */ /* 0x000fea0003800000 */
.L_x_9437:
[----:B------:R-:W-:Y:S02]  /*37c0*/  ULDC.64 UR4, c[0x0][0x2e8] ;  /* 0x0000ba0000047ab9 */ /* 0x000fe40000000a00 */
[----:B------:R-:W-:-:S04]  /*37d0*/  LEA R76, P3, R143, UR4, 0x1 ;  /* 0x000000048f4c7c11 */ /* 0x000fc8000f8608ff */
[----:B------:R-:W-:-:S05]  /*37e0*/  LEA.HI.X R77, R143, UR5, R144, 0x1, P3 ;  /* 0x000000058f4d7c11 */ /* 0x000fca00098f0c90 */
[----:B--2---:R2:W-:Y:S04]  /*37f0*/  STG.E.128 desc[UR40][R76.64], R48 ;  /* 0x000000304c007986 */ /* 0x0045e8000c101d28 */
.L_x_9432:
[----:B------:R-:W-:Y:S05]  /*3800*/  BSYNC B1 ;  /* 0x0000000000017941 */ /* 0x000fea0003800000 */
.L_x_9431:
        /* <DEDUP_REMOVED lines=53> */
.L_x_9444:
[----:B------:R-:W-:Y:S05]  /*3b60*/  BSYNC B3 ;  /* 0x0000000000037941 */ /* 0x000fea0003800000 */
.L_x_9443:
[----:B------:R-:W-:Y:S02]  /*3b70*/  ULDC.64 UR4, c[0x0][0x2e8] ;  /* 0x0000ba0000047ab9 */ /* 0x000fe40000000a00 */
[----:B------:R-:W-:-:S04]  /*3b80*/  LEA R72, P3, R78, UR4, 0x1 ;  /* 0x000000044e487c11 */ /* 0x000fc8000f8608ff */
[----:B------:R-:W-:-:S05]  /*3b90*/  LEA.HI.X R73, R78, UR5, R79, 0x1, P3 ;  /* 0x000000054e497c11 */ /* 0x000fca00098f0c4f */
[----:B--2---:R2:W-:Y:S04]  /*3ba0*/  STG.E.128 desc[UR40][R72.64], R48 ;  /* 0x0000003048007986 */ /* 0x0045e8000c101d28 */
.L_x_9442:
[----:B------:R-:W-:Y:S05]  /*3bb0*/  BSYNC B2 ;  /* 0x0000000000027941 */ /* 0x000fea0003800000 */
.L_x_9441:
        /* <DEDUP_REMOVED lines=48> */
.L_x_9446:
[----:B------:R-:W-:Y:S05]  /*3ec0*/  BSYNC B2 ;  /* 0x0000000000027941 */ /* 0x000fea0003800000 */
.L_x_9445:
[----:B------:R-:W-:Y:S02]  /*3ed0*/  ULDC.64 UR4, c[0x0][0x2e8] ;  /* 0x0000ba0000047ab9 */ /* 0x000fe40000000a00 */
[----:B------:R-:W-:-:S04]  /*3ee0*/  LEA R68, P3, R79, UR4, 0x1 ;  /* 0x000000044f447c11 */ /* 0x000fc8000f8608ff */
[----:B------:R-:W-:-:S05]  /*3ef0*/  LEA.HI.X R69, R79, UR5, R80, 0x1, P3 ;  /* 0x000000054f457c11 */ /* 0x000fca00098f0c50 */
[----:B--2---:R3:W-:Y:S04]  /*3f00*/  STG.E.128 desc[UR40][R68.64], R48 ;  /* 0x0000003044007986 */ /* 0x0047e8000c101d28 */
.L_x_9440:
[----:B------:R-:W-:Y:S05]  /*3f10*/  BSYNC B1 ;  /* 0x0000000000017941 */ /* 0x000fea0003800000 */
.L_x_9439:
        /* <DEDUP_REMOVED lines=54> */
.L_x_9452:
[----:B------:R-:W-:Y:S05]  /*4280*/  BSYNC B3 ;  /* 0x0000000000037941 */ /* 0x000fea0003800000 */
.L_x_9451:
[----:B------:R-:W-:Y:S02]  /*4290*/  ULDC.64 UR4, c[0x0][0x2e8] ;  /* 0x0000ba0000047ab9 */ /* 0x000fe40000000a00 */
[----:B------:R-:W-:-:S04]  /*42a0*/  LEA R64, P3, R75, UR4, 0x1 ;  /* 0x000000044b407c11 */ /* 0x000fc8000f8608ff */
[----:B------:R-:W-:-:S05]  /*42b0*/  LEA.HI.X R65, R75, UR5, R76, 0x1, P3 ;  /* 0x000000054b417c11 */ /* 0x000fca00098f0c4c */
[----:B--2---:R2:W-:Y:S04]  /*42c0*/  STG.E.128 desc[UR40][R64.64], R48 ;  /* 0x0000003040007986 */ /* 0x0045e8000c101d28 */
.L_x_9450:
[----:B------:R-:W-:Y:S05]  /*42d0*/  BSYNC B2 ;  /* 0x0000000000027941 */ /* 0x000fea0003800000 */
.L_x_9449:
        /* <DEDUP_REMOVED lines=48> */
.L_x_9454:
[----:B------:R-:W-:Y:S05]  /*45e0*/  BSYNC B2 ;  /* 0x0000000000027941 */ /* 0x000fea0003800000 */
.L_x_9453:
[----:B------:R-:W-:Y:S02]  /*45f0*/  ULDC.64 UR4, c[0x0][0x2e8] ;  /* 0x0000ba0000047ab9 */ /* 0x000fe40000000a00 */
[----:B------:R-:W-:-:S04]  /*4600*/  LEA R60, P3, R71, UR4, 0x1 ;  /* 0x00000004473c7c11 */ /* 0x000fc8000f8608ff */
[----:B------:R-:W-:-:S05]  /*4610*/  LEA.HI.X R61, R71, UR5, R72, 0x1, P3 ;  /* 0x00000005473d7c11 */ /* 0x000fca00098f0c48 */
[----:B--2---:R4:W-:Y:S04]  /*4620*/  STG.E.128 desc[UR40][R60.64], R48 ;  /* 0x000000303c007986 */ /* 0x0049e8000c101d28 */
.L_x_9448:
[----:B------:R-:W-:Y:S05]  /*4630*/  BSYNC B1 ;  /* 0x0000000000017941 */ /* 0x000fea0003800000 */
.L_x_9447:
        /* <DEDUP_REMOVED lines=51> */
.L_x_9459:
[----:B------:R-:W-:Y:S05]  /*4970*/  BSYNC B2 ;  /* 0x0000000000027941 */ /* 0x000fea0003800000 */
.L_x_9458:
[----:B------:R-:W-:Y:S01]  /*4980*/  ULDC.64 UR4, c[0x0][0x2e8] ;  /* 0x0000ba0000047ab9 */ /* 0x000fe20000000a00 */
[----:B------:R-:W-:Y:S02]  /*4990*/  IADD3.X R58, R122, R41, RZ, P3, !PT ;  /* 0x000000297a3a7210 */ /* 0x000fe40001ffe4ff */
[----:B------:R-:W-:-:S04]  /*49a0*/  LEA R56, P3, R67, UR4, 0x1 ;  /* 0x0000000443387c11 */ /* 0x000fc8000f8608ff */
[----:B------:R-:W-:-:S05]  /*49b0*/  LEA.HI.X R57, R67, UR5, R58, 0x1, P3 ;  /* 0x0000000543397c11 */ /* 0x000fca00098f0c3a */
[----:B--2---:R1:W-:Y:S04]  /*49c0*/  STG.E.128 desc[UR40][R56.64], R48 ;  /* 0x0000003038007986 */ /* 0x0043e8000c101d28 */
.L_x_9457:
[----:B------:R-:W-:Y:S05]  /*49d0*/  BSYNC B1 ;  /* 0x0000000000017941 */ /* 0x000fea0003800000 */
.L_x_9456:
        /* <DEDUP_REMOVED lines=47> */
.L_x_9461:
[----:B------:R-:W-:Y:S05]  /*4cd0*/  BSYNC B1 ;  /* 0x0000000000017941 */ /* 0x000fea0003800000 */
.L_x_9460:
[----:B------:R-:W-:Y:S01]  /*4ce0*/  ULDC.64 UR4, c[0x0][0x2e8] ;  /* 0x0000ba0000047ab9 */ /* 0x000fe20000000a00 */
[----:B------:R-:W-:Y:S01]  /*4cf0*/  IMAD.X R122, R122, 0x1, R107, P3 ;  /* 0x000000017a7a7824 */ /* 0x000fe200018e066b */
[----:B------:R-:W-:-:S04]  /*4d00*/  LEA R52, P3, R63, UR4, 0x1 ;  /* 0x000000043f347c11 */ /* 0x000fc8000f8608ff */
[----:B------:R-:W-:-:S05]  /*4d10*/  LEA.HI.X R53, R63, UR5, R122, 0x1, P3 ;  /* 0x000000053f357c11 */ /* 0x000fca00098f0c7a */
[----:B--2---:R1:W-:Y:S01]  /*4d20*/  STG.E.128 desc[UR40][R52.64], R48 ;  /* 0x0000003034007986 */ /* 0x0043e2000c101d28 */
[----:B------:R-:W-:Y:S05]  /*4d30*/  BRA `(.L_x_9455) ;  /* 0x0000002c00e07947 */ /* 0x000fea0003800000 */
.L_x_9419:
        /* <DEDUP_REMOVED lines=64> */
[----:B------:R-:W-:Y:S01]  /*5140*/  MOV R76, R82 ;  /* 0x00000052004c7202 */ /* 0x000fe20000000f00 */
[----:B------:R-:W-:Y:S01]  /*5150*/  IMAD.MOV.U32 R77, RZ, RZ, R119 ;  /* 0x000000ffff4d7224 */ /* 0x000fe200078e0077 */
[----:B------:R-:W-:Y:S01]  /*5160*/  ULDC.64 UR4, c[0x0][0x3e8] ;  /* 0x0000fa0000047ab9 */ /* 0x000fe20000000a00 */
[----:B------:R-:W-:Y:S01]  /*5170*/  IMAD.MOV.U32 R81, RZ, RZ, R110 ;  /* 0x000000ffff517224 */ /* 0x000fe200078e006e */
        /* <DEDUP_REMOVED lines=16> */
.L_x_9463:
[----:B------:R-:W-:Y:S05]  /*5280*/  BSYNC B1 ;  /* 0x0000000000017941 */ /* 0x000fea0003800000 */
.L_x_9462:
[----:B-----5:R-:W-:Y:S01]  /*5290*/  IMAD.MOV.U32 R83, RZ, RZ, R73 ;  /* 0x000000ffff537224 */ /* 0x020fe200078e0049 */
[----:B------:R-:W-:Y:S01]  /*52a0*/  MOV R82, R72 ;  /* 0x0000004800527202 */ /* 0x000fe20000000f00 */
[----:B------:R-:W-:Y:S01]  /*52b0*/  IMAD.MOV.U32 R80, RZ, RZ, R74 ;  /* 0x000000ffff507224 */ /* 0x000fe200078e004a */
[----:B------:R-:W-:Y:S01]  /*52c0*/  ISETP.NE.AND P0, PT, R189, 0x3, PT ;  /* 0x00000003bd00780c */ /* 0x000fe20003f05270 */
        /* <DEDUP_REMOVED lines=53> */
.L_x_9464:
[----:B------:R-:W-:Y:S01]  /*5620*/  LEA R110, R23, R2, 0x3 ;  /* 0x00000002176e7211 */ /* 0x000fe200078e18ff */
[----:B------:R-:W0:Y:S01]  /*5630*/  LDC R133, c[0x0][0x2f4] ;  /* 0x0000bd00ff857b82 */ /* 0x000e220000000800 */
[----:B------:R-:W-:Y:S01]  /*5640*/  SHF.L.U32 R119, R188, 0x1f, RZ ;  /* 0x0000001fbc777819 */ /* 0x000fe200000006ff */
[----:B------:R-:W-:Y:S01]  /*5650*/  IMAD.MOV.U32 R121, RZ, RZ, R122 ;  /* 0x000000ffff797224 */ /* 0x000fe200078e007a */
[----:B------:R-:W-:Y:S02]  /*5660*/  BSSY B1, `(.L_x_9465) ;  /* 0x0000005000017945 */ /* 0x000fe40003800000 */
[----:B------:R-:W1:Y:S03]  /*5670*/  SYNCS.PHASECHK.TRANS64.TRYWAIT P4, [R110+URZ+0x28890], R119 ;  /* 0x028890776e0075a7 */ /* 0x000e66000808017f */
[----:B------:R-:W2:Y:S01]  /*5680*/  LDC.64 R122, c[0x0][0x300] ;  /* 0x0000c000ff7a7b82 */ /* 0x000ea20000000a00 */
[----:B0-----:R-:W-:Y:S01]  /*5690*/  IMAD.IADD R135, R133, 0x1, -R112 ;  /* 0x0000000185877824 */ /* 0x001fe200078e0a70 */
[----:B-1----:R-:W-:Y:S06]  /*56a0*/  @!P4 BRA `(.L_x_9466) ;  /* 0x000001b00008c947 */ /* 0x002fec0003800000 */
.L_x_9772:
[----:B------:R-:W-:Y:S05]  /*56b0*/  BSYNC B1 ;  /* 0x0000000000017941 */ /* 0x000fea0003800000 */
.L_x_9465:
        /* <DEDUP_REMOVED lines=18> */
[----:B------:R-:W-:Y:S02]  /*57e0*/  LOP3.LUT R80, R145, 0x38, RZ, 0xc0, !PT ;  /* 0x0000003891507812 */ /* 0x000fe400078ec0ff */
[----:B------:R-:W-:Y:S02]  /*57f0*/  SHF.L.U32 R82, R81, 0xa, RZ ;  /* 0x0000000a51527819 */ /* 0x000fe400000006ff */
[----:B------:R-:W-:Y:S02]  /*5800*/  LOP3.LUT R81, R80, 0x1c0, R227, 0xf8, !PT ;  /* 0x000001c050517812 */ /* 0x000fe400078ef8e3 */
        /* <DEDUP_REMOVED lines=10> */
[--C-:B------:R-:W-:Y:S01]  /*58b0*/  SHF.R.U64 R48, R48, 0x10, R49.reuse ;  /* 0x0000001030307819 */ /* 0x100fe20000001231 */
[--C-:B------:R-:W-:Y:S01]  /*58c0*/  HADD2.F32 R156, -RZ, R154.reuse.H1_H1 ;  /* 0x3000009aff9c7230 */ /* 0x100fe20000004100 */
[----:B------:R-:W-:Y:S01]  /*58d0*/  SHF.R.U32.HI R152, RZ, 0x10, R49 ;  /* 0x00000010ff987819 */ /* 0x000fe20000011631 */
[----:B------:R-:W-:Y:S01]  /*58e0*/  HADD2.F32 R155, -RZ, R154.H0_H0 ;  /* 0x2000009aff9b7230 */ /* 0x000fe20000004100 */
[--C-:B------:R-:W-:Y:S02]  /*58f0*/  SHF.R.U32.HI R158, RZ, 0x10, R53.reuse ;  /* 0x00000010ff9e7819 */ /* 0x100fe40000011635 */
[----:B------:R-:W-:Y:S01]  /*5900*/  SHF.R.U64 R49, R52, 0x10, R53 ;  /* 0x0000001034317819 */ /* 0x000fe20000001235 */
[--C-:B-1----:R-:W-:Y:S01]  /*5910*/  HADD2.F32 R53, -RZ, R81.reuse.H0_H0 ;  /* 0x20000051ff357230 */ /* 0x102fe20000004100 */
[--C-:B------:R-:W-:Y:S01]  /*5920*/  SHF.R.U64 R50, R50, 0x10, R51.reuse ;  /* 0x0000001032327819 */ /* 0x100fe20000001233 */
[----:B------:R-:W-:Y:S01]  /*5930*/  HADD2.F32 R158, -RZ, R158.H0_H0 ;  /* 0x2000009eff9e7230 */ /* 0x000fe20000004100 */
[----:B------:R-:W-:Y:S01]  /*5940*/  SHF.R.U32.HI R52, RZ, 0x10, R51 ;  /* 0x00000010ff347819 */ /* 0x000fe20000011633 */
[----:B------:R-:W-:Y:S01]  /*5950*/  HADD2.F32 R81, -RZ, R81.H1_H1 ;  /* 0x30000051ff517230 */ /* 0x000fe20000004100 */
[----:B------:R-:W-:Y:S01]  /*5960*/  SHF.R.U64 R51, R54, 0x10, R55 ;  /* 0x0000001036337819 */ /* 0x000fe20000001237 */
[----:B--2---:R-:W-:-:S02]  /*5970*/  HADD2.F32 R54, -RZ, R85.H0_H0 ;  /* 0x20000055ff367230 */ /* 0x004fc40000004100 */
[-C--:B------:R-:W-:Y:S01]  /*5980*/  FMUL.FTZ R157, R53, R156.reuse ;  /* 0x0000009c359d7220 */ /* 0x080fe20000410000 */
[----:B------:R-:W-:Y:S01]  /*5990*/  HADD2.F32 R85, -RZ, R85.H1_H1 ;  /* 0x30000055ff557230 */ /* 0x000fe20000004100 */
[----:B------:R-:W-:Y:S01]  /*59a0*/  SHF.R.U32.HI R55, RZ, 0x10, R55 ;  /* 0x00000010ff377819 */ /* 0x000fe20000011637 */
[----:B------:R-:W-:Y:S02]  /*59b0*/  HADD2.F32 R154, -RZ, R152.H0_H0 ;  /* 0x20000098ff9a7230 */ /* 0x000fe40000004100 */
[C---:B------:R-:W-:Y:S01]  /*59c0*/  FMUL.FTZ R152, R54.reuse, R156 ;  /* 0x0000009c36987220 */ /* 0x040fe20000410000 */
[-C--:B------:R-:W-:Y:S01]  /*59d0*/  FFMA.FTZ R54, R54, R155.reuse, R157 ;  /* 0x0000009b36367223 */ /* 0x080fe2000001009d */
[-C--:B------:R-:W-:Y:S01]  /*59e0*/  FMUL.FTZ R156, R85, R158.reuse ;  /* 0x0000009e559c7220 */ /* 0x080fe20000410000 */
[----:B------:R-:W-:Y:S01]  /*59f0*/  FMUL.FTZ R158, R81, R158 ;  /* 0x0000009e519e7220 */ /* 0x000fe20000410000 */
[----:B------:R-:W-:Y:S01]  /*5a00*/  FFMA.FTZ R53, R53, R155, -R152 ;  /* 0x0000009b35357223 */ /* 0x000fe20000010898 */
[----:B------:R-:W-:-:S02]  /*5a10*/  HADD2.F32 R160, -RZ, R55.H0_H0 ;  /* 0x20000037ffa07230 */ /* 0x000fc40000004100 */
[-C--:B------:R-:W-:Y:S01]  /*5a20*/  FFMA.FTZ R152, R81, R154.reuse, -R156 ;  /* 0x0000009a51987223 */ /* 0x080fe2000001089c */
[----:B------:R-:W-:Y:S01]  /*5a30*/  FFMA.FTZ R81, R85, R154, R158 ;  /* 0x0000009a55517223 */ /* 0x000fe2000001009e */
[--C-:B------:R-:W-:Y:S02]  /*5a40*/  HADD2.F32 R154, -RZ, R153.reuse.H1_H1 ;  /* 0x30000099ff9a7230 */ /* 0x100fe40000004100 */
[----:B------:R-:W-:Y:S01]  /*5a50*/  HADD2.F32 R158, -RZ, R153.H0_H0 ;  /* 0x20000099ff9e7230 */ /* 0x000fe20000004100 */
[----:B------:R-:W-:Y:S01]  /*5a60*/  F2FP.F16.F32.PACK_AB R53, R152, R53 ;  /* 0x000000359835723e */ /* 0x000fe200000000ff */
[--C-:B------:R-:W-:Y:S02]  /*5a70*/  HADD2.F32 R153, -RZ, R87.reuse.H0_H0 ;  /* 0x20000057ff997230 */ /* 0x100fe40000004100 */
[----:B------:R-:W-:Y:S02]  /*5a80*/  HADD2.F32 R87, -RZ, R87.H1_H1 ;  /* 0x30000057ff577230 */ /* 0x000fe40000004100 */
[----:B------:R-:W-:-:S02]  /*5a90*/  HADD2.F32 R85, -RZ, R83.H0_H0 ;  /* 0x20000053ff557230 */ /* 0x000fc40000004100 */
[----:B------:R-:W-:Y:S02]  /*5aa0*/  HADD2.F32 R83, -RZ, R83.H1_H1 ;  /* 0x30000053ff537230 */ /* 0x000fe40000004100 */
[----:B------:R-:W-:Y:S01]  /*5ab0*/  FMUL.FTZ R162, R87, R160 ;  /* 0x000000a057a27220 */ /* 0x000fe20000410000 */
[----:B------:R-:W-:Y:S02]  /*5ac0*/  HADD2.F32 R156, -RZ, R52.H0_H0 ;  /* 0x20000034ff9c7230 */ /* 0x000fe40000004100 */
[-C--:B------:R-:W-:Y:S01]  /*5ad0*/  FMUL.FTZ R52, R153, R158.reuse ;  /* 0x0000009e99347220 */ /* 0x080fe20000410000 */
[----:B------:R-:W-:Y:S01]  /*5ae0*/  FMUL.FTZ R158, R85, R158 ;  /* 0x0000009e559e7220 */ /* 0x000fe20000410000 */
[----:B------:R-:W-:Y:S02]  /*5af0*/  FMUL.FTZ R160, R83, R160 ;  /* 0x000000a053a07220 */ /* 0x000fe40000410000 */
        /* <DEDUP_REMOVED lines=8> */
[----:B------:R-:W-:Y:S02]  /*5b80*/  HADD2.F32 R85, -RZ, R84.H0_H0 ;  /* 0x20000054ff557230 */ /* 0x000fe40000004100 */
[----:B------:R-:W-:Y:S02]  /*5b90*/  HADD2.F32 R49, -RZ, R80.H0_H0 ;  /* 0x20000050ff317230 */ /* 0x000fe40000004100 */
[----:B------:R-:W-:Y:S02]  /*5ba0*/  HADD2.F32 R84, -RZ, R84.H1_H1 ;  /* 0x30000054ff547230 */ /* 0x000fe40000004100 */
[----:B------:R-:W-:-:S02]  /*5bb0*/  HADD2.F32 R80, -RZ, R80.H1_H1 ;  /* 0x30000050ff507230 */ /* 0x000fc40000004100 */
[----:B------:R-:W-:Y:S02]  /*5bc0*/  HADD2.F32 R87, -RZ, R48.H0_H0 ;  /* 0x20000030ff577230 */ /* 0x000fe40000004100 */
[-C--:B------:R-:W-:Y:S01]  /*5bd0*/  FMUL.FTZ R48, R85, R158.reuse ;  /* 0x0000009e55307220 */ /* 0x080fe20000410000 */
[C---:B------:R-:W-:Y:S01]  /*5be0*/  FMUL.FTZ R158, R49.reuse, R158 ;  /* 0x0000009e319e7220 */ /* 0x040fe20000410000 */
[-C--:B------:R-:W-:Y:S01]  /*5bf0*/  FMUL.FTZ R153, R84, R151.reuse ;  /* 0x0000009754997220 */ /* 0x080fe20000410000 */
[C---:B------:R-:W-:Y:S01]  /*5c00*/  FMUL.FTZ R151, R80.reuse, R151 ;  /* 0x0000009750977220 */ /* 0x040fe20000410000 */
[-C--:B------:R-:W-:Y:S01]  /*5c10*/  FFMA.FTZ R48, R49, R156.reuse, -R48 ;  /* 0x0000009c31307223 */ /* 0x080fe20000010830 */
[----:B------:R-:W-:Y:S01]  /*5c20*/  FFMA.FTZ R49, R85, R156, R158 ;  /* 0x0000009c55317223 */ /* 0x000fe2000001009e */
[-C--:B------:R-:W-:Y:S01]  /*5c30*/  FFMA.FTZ R153, R80, R87.reuse, -R153 ;  /* 0x0000005750997223 */ /* 0x080fe20000010899 */
[----:B------:R-:W-:Y:S01]  /*5c40*/  FFMA.FTZ R156, R84, R87, R151 ;  /* 0x00000057549c7223 */ /* 0x000fe20000010097 */
[----:B------:R-:W-:-:S02]  /*5c50*/  HADD2.F32 R87, -RZ, R51.H0_H0 ;  /* 0x20000033ff577230 */ /* 0x000fc40000004100 */
[----:B------:R-:W-:Y:S02]  /*5c60*/  HADD2.F32 R80, -RZ, R86.H0_H0 ;  /* 0x20000056ff507230 */ /* 0x000fe40000004100 */
[----:B------:R-:W-:Y:S02]  /*5c70*/  HADD2.F32 R84, -RZ, R150.H0_H0 ;  /* 0x20000096ff547230 */ /* 0x000fe40000004100 */
[----:B------:R-:W-:Y:S02]  /*5c80*/  HADD2.F32 R51, -RZ, R82.H0_H0 ;  /* 0x20000052ff337230 */ /* 0x000fe40000004100 */
[----:B------:R-:W-:Y:S02]  /*5c90*/  HADD2.F32 R86, -RZ, R86.H1_H1 ;  /* 0x30000056ff567230 */ /* 0x000fe40000004100 */
[----:B------:R-:W-:Y:S02]  /*5ca0*/  HADD2.F32 R150, -RZ, R150.H1_H1 ;  /* 0x30000096ff967230 */ /* 0x000fe40000004100 */
[----:B------:R-:W-:-:S02]  /*5cb0*/  HADD2.F32 R82, -RZ, R82.H1_H1 ;  /* 0x30000052ff527230 */ /* 0x000fc40000004100 */
[-C--:B------:R-:W-:Y:S01]  /*5cc0*/  FMUL.FTZ R155, R86, R87.reuse ;  /* 0x00000057569b7220 */ /* 0x080fe20000410000 */
[----:B------:R-:W-:Y:S02]  /*5cd0*/  HADD2.F32 R85, -RZ, R50.H0_H0 ;  /* 0x20000032ff557230 */ /* 0x000fe40000004100 */
[-C--:B------:R-:W-:Y:S01]  /*5ce0*/  FMUL.FTZ R50, R80, R150.reuse ;  /* 0x0000009650327220 */ /* 0x080fe20000410000 */
[C---:B------:R-:W-:Y:S01]  /*5cf0*/  FMUL.FTZ R151, R51.reuse, R150 ;  /* 0x0000009633977220 */ /* 0x040fe20000410000 */
[----:B------:R-:W-:Y:S02]  /*5d00*/  FMUL.FTZ R87, R82, R87 ;  /* 0x0000005752577220 */ /* 0x000fe40000410000 */
        /* <DEDUP_REMOVED lines=9> */
[----:B------:R-:W-:Y:S02]  /*5da0*/  F2FP.F16.F32.PACK_AB R86, R86, R151 ;  /* 0x000000975656723e */ /* 0x000fe400000000ff */
[----:B------:R-:W-:-:S07]  /*5db0*/  MOV R81, R53 ;  /* 0x0000003500517202 */ /* 0x000fce0000000f00 */
.L_x_9470:
[----:B------:R-:W-:Y:S05]  /*5dc0*/  BSYNC B2 ;  /* 0x0000000000027941 */ /* 0x000fea0003800000 */
.L_x_9469:
        /* <DEDUP_REMOVED lines=11> */
.L_x_9468:
[----:B------:R-:W-:Y:S05]  /*5e80*/  BSYNC B1 ;  /* 0x0000000000017941 */ /* 0x000fea0003800000 */
.L_x_9467:
        /* <DEDUP_REMOVED lines=20> */
[----:B------:R-:W-:Y:S01]  /*5fd0*/  LOP3.LUT R48, R49, R230, RZ, 0x3c, !PT ;  /* 0x000000e631307212 */ /* 0x000fe200078e3cff */
[----:B------:R-:W-:-:S03]  /*5fe0*/  IMAD R49, R23, 0x4000, R30 ;  /* 0x0000400017317824 */ /* 0x000fc600078e021e */
[----:B------:R-:W-:Y:S01]  /*5ff0*/  LOP3.LUT R50, R50, 0x7fffe000, RZ, 0xc0, !PT ;  /* 0x7fffe00032327812 */ /* 0x000fe200078ec0ff */
[----:B------:R-:W-:-:S03]  /*6000*/  IMAD R49, R49, 0x2, R2 ;  /* 0x0000000231317824 */ /* 0x000fc600078e0202 */
[----:B------:R-:W-:-:S04]  /*6010*/  IADD3 R48, R48, R50, R199 ;  /* 0x0000003230307210 */ /* 0x000fc80007ffe0c7 */
[----:B------:R-:W-:-:S05]  /*6020*/  LEA R51, R23, R48, 0xe ;  /* 0x0000003017337211 */ /* 0x000fca00078e70ff */
[----:B------:R-:W-:Y:S02]  /*6030*/  IMAD R52, R51, 0x2, R2 ;  /* 0x0000000233347824 */ /* 0x000fe400078e0202 */
[----:B------:R-:W1:Y:S04]  /*6040*/  LDS.128 R48, [R49+0x18400] ;  /* 0x0184000031307984 */ /* 0x000e680000000c00 */
[----:B------:R-:W2:Y:S01]  /*6050*/  LDS.128 R52, [R52+0x18400] ;  /* 0x0184000034347984 */ /* 0x000ea20000000c00 */
[----:B------:R-:W-:Y:S05]  /*6060*/  @P3 BRA `(.L_x_9474) ;  /* 0x00000004005c3947 */ /* 0x000fea0003800000 */
[----:B------:R-:W-:Y:S01]  /*6070*/  SHF.R.U64 R86, R56, 0x10, R57 ;  /* 0x0000001038567819 */ /* 0x000fe20000001239 */
[----:B------:R-:W-:Y:S01]  /*6080*/  HADD2.F32 R125, -RZ, R148.H1_H1 ;  /* 0x30000094ff7d7230 */ /* 0x000fe20000004100 */
        /* <DEDUP_REMOVED lines=9> */
[----:B------:R-:W-:Y:S01]  /*6120*/  HADD2.F32 R55, -RZ, R48.H1_H1 ;  /* 0x30000030ff377230 */ /* 0x000fe20000004100 */
[--C-:B------:R-:W-:Y:S01]  /*6130*/  SHF.R.U64 R57, R62, 0x10, R63.reuse ;  /* 0x000000103e397819 */ /* 0x100fe2000000123f */
[----:B------:R-:W-:Y:S01]  /*6140*/  HADD2.F32 R124, -RZ, R124.H0_H0 ;  /* 0x2000007cff7c7230 */ /* 0x000fe20000004100 */
[----:B------:R-:W-:Y:S01]  /*6150*/  SHF.R.U32.HI R143, RZ, 0x10, R63 ;  /* 0x00000010ff8f7819 */ /* 0x000fe2000001163f */
[--C-:B------:R-:W-:Y:S01]  /*6160*/  HADD2.F32 R63, -RZ, R149.reuse.H1_H1 ;  /* 0x30000095ff3f7230 */ /* 0x100fe20000004100 */
[----:B------:R-:W-:Y:S01]  /*6170*/  MOV R59, R52 ;  /* 0x00000034003b7202 */ /* 0x000fe20000000f00 */
[----:B------:R-:W-:-:S02]  /*6180*/  HADD2.F32 R149, -RZ, R149.H0_H0 ;  /* 0x20000095ff957230 */ /* 0x000fc40000004100 */
[----:B------:R-:W-:Y:S01]  /*6190*/  FMUL.FTZ R142, R55, R124 ;  /* 0x0000007c378e7220 */ /* 0x000fe20000410000 */
[----:B------:R-:W-:Y:S02]  /*61a0*/  HADD2.F32 R52, -RZ, R48.H0_H0 ;  /* 0x20000030ff347230 */ /* 0x000fe40000004100 */
[--C-:B------:R-:W-:Y:S02]  /*61b0*/  HADD2.F32 R48, -RZ, R49.reuse.H0_H0 ;  /* 0x20000031ff307230 */ /* 0x100fe40000004100 */
[----:B------:R-:W-:Y:S02]  /*61c0*/  HADD2.F32 R51, -RZ, R49.H1_H1 ;  /* 0x30000031ff337230 */ /* 0x000fe40000004100 */
[-C--:B------:R-:W-:Y:S01]  /*61d0*/  FMUL.FTZ R49, R52, R149.reuse ;  /* 0x0000009534317220 */ /* 0x080fe20000410000 */
[----:B------:R-:W-:Y:S02]  /*61e0*/  HADD2.F32 R62, -RZ, R87.H0_H0 ;  /* 0x20000057ff3e7230 */ /* 0x000fe40000004100 */
[----:B------:R-:W-:Y:S01]  /*61f0*/  FMUL.FTZ R149, R48, R149 ;  /* 0x0000009530957220 */ /* 0x000fe20000410000 */
[----:B------:R-:W-:-:S02]  /*6200*/  HADD2.F32 R87, -RZ, R146.H1_H1 ;  /* 0x30000092ff577230 */ /* 0x000fc40000004100 */
[C---:B------:R-:W-:Y:S01]  /*6210*/  FMUL.FTZ R124, R51.reuse, R124 ;  /* 0x0000007c337c7220 */ /* 0x040fe20000410000 */
[-C--:B------:R-:W-:Y:S01]  /*6220*/  FFMA.FTZ R48, R48, R63.reuse, -R49 ;  /* 0x0000003f30307223 */ /* 0x080fe20000010831 */
[----:B------:R-:W-:Y:S01]  /*6230*/  FFMA.FTZ R49, R52, R63, R149 ;  /* 0x0000003f34317223 */ /* 0x000fe20000010095 */
[-C--:B------:R-:W-:Y:S01]  /*6240*/  FFMA.FTZ R51, R51, R62.reuse, -R142 ;  /* 0x0000003e33337223 */ /* 0x080fe2000001088e */
[----:B------:R-:W-:Y:S01]  /*6250*/  FFMA.FTZ R52, R55, R62, R124 ;  /* 0x0000003e37347223 */ /* 0x000fe2000001007c */
[--C-:B------:R-:W-:Y:S02]  /*6260*/  HADD2.F32 R62, -RZ, R61.reuse.H0_H0 ;  /* 0x2000003dff3e7230 */ /* 0x100fe40000004100 */
[----:B------:R-:W-:Y:S01]  /*6270*/  HADD2.F32 R63, -RZ, R61.H1_H1 ;  /* 0x3000003dff3f7230 */ /* 0x000fe20000004100 */
[----:B------:R-:W-:Y:S01]  /*6280*/  F2FP.F16.F32.PACK_AB R51, R51, R48 ;  /* 0x000000303333723e */ /* 0x000fe200000000ff */
[----:B------:R-:W-:Y:S02]  /*6290*/  HADD2.F32 R55, -RZ, R53.H0_H0 ;  /* 0x20000035ff377230 */ /* 0x000fe40000004100 */
[----:B------:R-:W-:-:S02]  /*62a0*/  HADD2.F32 R142, -RZ, R143.H0_H0 ;  /* 0x2000008fff8e7230 */ /* 0x000fc40000004100 */
[----:B------:R-:W-:Y:S02]  /*62b0*/  HADD2.F32 R124, -RZ, R144.H0_H0 ;  /* 0x20000090ff7c7230 */ /* 0x000fe40000004100 */
[CC--:B------:R-:W-:Y:S01]  /*62c0*/  FMUL.FTZ R144, R62.reuse, R125.reuse ;  /* 0x0000007d3e907220 */ /* 0x0c0fe20000410000 */
[----:B------:R-:W-:Y:S02]  /*62d0*/  HADD2.F32 R61, -RZ, R53.H1_H1 ;  /* 0x30000035ff3d7230 */ /* 0x000fe40000004100 */
[----:B------:R-:W-:Y:S01]  /*62e0*/  FMUL.FTZ R125, R55, R125 ;  /* 0x0000007d377d7220 */ /* 0x000fe20000410000 */
[-C--:B------:R-:W-:Y:S01]  /*62f0*/  FMUL.FTZ R150, R63, R142.reuse ;  /* 0x0000008e3f967220 */ /* 0x080fe20000410000 */
[-C--:B------:R-:W-:Y:S01]  /*6300*/  FFMA.FTZ R53, R55, R87.reuse, -R144 ;  /* 0x0000005737357223 */ /* 0x080fe20000010890 */
[----:B------:R-:W-:Y:S02]  /*6310*/  HADD2.F32 R148, -RZ, R148.H0_H0 ;  /* 0x20000094ff947230 */ /* 0x000fe40000004100 */
[C---:B------:R-:W-:Y:S01]  /*6320*/  FMUL.FTZ R142, R61.reuse, R142 ;  /* 0x0000008e3d8e7220 */ /* 0x040fe20000410000 */
[----:B------:R-:W-:Y:S01]  /*6330*/  FFMA.FTZ R55, R62, R87, R125 ;  /* 0x000000573e377223 */ /* 0x000fe2000001007d */
[----:B------:R-:W-:Y:S01]  /*6340*/  FFMA.FTZ R150, R61, R124, -R150 ;  /* 0x0000007c3d967223 */ /* 0x000fe20000010896 */
[----:B------:R-:W-:-:S02]  /*6350*/  HADD2.F32 R62, -RZ, R60.H0_H0 ;  /* 0x2000003cff3e7230 */ /* 0x000fc40000004100 */
[----:B------:R-:W-:Y:S01]  /*6360*/  FFMA.FTZ R142, R63, R124, R142 ;  /* 0x0000007c3f8e7223 */ /* 0x000fe2000001008e */
[--C-:B------:R-:W-:Y:S02]  /*6370*/  HADD2.F32 R61, -RZ, R59.reuse.H0_H0 ;  /* 0x2000003bff3d7230 */ /* 0x100fe40000004100 */
        /* <DEDUP_REMOVED lines=10> */
[----:B------:R-:W-:Y:S01]  /*6420*/  F2FP.F16.F32.PACK_AB R53, R52, R49 ;  /* 0x000000313435723e */ /* 0x000fe200000000ff */
        /* <DEDUP_REMOVED lines=8> */
[----:B------:R-:W-:Y:S01]  /*64b0*/  HADD2.F32 R147, -RZ, R147.H1_H1 ;  /* 0x30000093ff937230 */ /* 0x000fe20000004100 */
[----:B------:R-:W-:Y:S01]  /*64c0*/  F2FP.F16.F32.PACK_AB R48, R87, R60 ;  /* 0x0000003c5730723e */ /* 0x000fe200000000ff */
[----:B------:R-:W-:Y:S01]  /*64d0*/  HADD2.F32 R57, -RZ, R50.H0_H0 ;  /* 0x20000032ff397230 */ /* 0x000fe20000004100 */
[----:B------:R-:W-:Y:S01]  /*64e0*/  F2FP.F16.F32.PACK_AB R52, R125, R148 ;  /* 0x000000947d34723e */ /* 0x000fe200000000ff */
[----:B------:R-:W-:Y:S02]  /*64f0*/  HADD2.F32 R54, -RZ, R54.H1_H1 ;  /* 0x30000036ff367230 */ /* 0x000fe40000004100 */
[----:B------:R-:W-:Y:S02]  /*6500*/  HADD2.F32 R50, -RZ, R50.H1_H1 ;  /* 0x30000032ff327230 */ /* 0x000fe40000004100 */
[----:B------:R-:W-:-:S02]  /*6510*/  HADD2.F32 R61, -RZ, R56.H0_H0 ;  /* 0x20000038ff3d7230 */ /* 0x000fc40000004100 */
[----:B------:R-:W-:Y:S01]  /*6520*/  FMUL.FTZ R56, R58, R147 ;  /* 0x000000933a387220 */ /* 0x000fe20000410000 */
[----:B------:R-:W-:Y:S01]  /*6530*/  FMUL.FTZ R143, R54, R63 ;  /* 0x0000003f368f7220 */ /* 0x000fe20000410000 */
[C---:B------:R-:W-:Y:S01]  /*6540*/  FMUL.FTZ R147, R57.reuse, R147 ;  /* 0x0000009339937220 */ /* 0x040fe20000410000 */
[C---:B------:R-:W-:Y:S01]  /*6550*/  FMUL.FTZ R63, R50.reuse, R63 ;  /* 0x0000003f323f7220 */ /* 0x040fe20000410000 */
[----:B------:R-:W-:Y:S01]  /*6560*/  FFMA.FTZ R56, R57, R59, -R56 ;  /* 0x0000003b39387223 */ /* 0x000fe20000010838 */
[----:B------:R-:W-:Y:S01]  /*6570*/  FFMA.FTZ R143, R50, R61, -R143 ;  /* 0x0000003d328f7223 */ /* 0x000fe2000001088f */
[----:B------:R-:W-:Y:S01]  /*6580*/  FFMA.FTZ R147, R58, R59, R147 ;  /* 0x0000003b3a937223 */ /* 0x000fe20000010093 */
[----:B------:R-:W-:Y:S01]  /*6590*/  FFMA.FTZ R54, R54, R61, R63 ;  /* 0x0000003d36367223 */ /* 0x000fe2000001003f */
[----:B------:R-:W-:Y:S02]  /*65a0*/  IMAD.MOV.U32 R49, RZ, RZ, R51 ;  /* 0x000000ffff317224 */ /* 0x000fe400078e0033 */
[----:B------:R-:W-:Y:S01]  /*65b0*/  F2FP.F16.F32.PACK_AB R50, R143, R56 ;  /* 0x000000388f32723e */ /* 0x000fe200000000ff */
[----:B------:R-:W-:Y:S01]  /*65c0*/  IMAD.MOV.U32 R51, RZ, RZ, R150 ;  /* 0x000000ffff337224 */ /* 0x000fe200078e0096 */
[----:B------:R-:W-:-:S07]  /*65d0*/  F2FP.F16.F32.PACK_AB R54, R54, R147 ;  /* 0x000000933636723e */ /* 0x000fce00000000ff */
.L_x_9474:
[----:B------:R-:W-:Y:S05]  /*65e0*/  BSYNC B2 ;  /* 0x0000000000027941 */ /* 0x000fea0003800000 */
.L_x_9473:
        /* <DEDUP_REMOVED lines=11> */
.L_x_9472:
[----:B------:R-:W-:Y:S05]  /*66a0*/  BSYNC B1 ;  /* 0x0000000000017941 */ /* 0x000fea0003800000 */
.L_x_9471:
        /* <DEDUP_REMOVED lines=30> */
[----:B------:R-:W-:Y:S02]  /*6890*/  SHF.R.U32.HI R80, RZ, 0x10, R69 ;  /* 0x00000010ff507819 */ /* 0x000fe40000011645 */
[--C-:B------:R-:W-:Y:S01]  /*68a0*/  SHF.R.U64 R62, R66, 0x10, R67.reuse ;  /* 0x00000010423e7819 */ /* 0x100fe20000001243 */
[----:B--2---:R-:W-:Y:S01]  /*68b0*/  IMAD.MOV.U32 R66, RZ, RZ, R52 ;  /* 0x000000ffff427224 */ /* 0x004fe200078e0034 */
[----:B------:R-:W-:Y:S01]  /*68c0*/  SHF.R.U32.HI R85, RZ, 0x10, R67 ;  /* 0x00000010ff557819 */ /* 0x000fe20000011643 */
[----:B-1----:R-:W-:Y:S01]  /*68d0*/  IMAD.MOV.U32 R52, RZ, RZ, R51 ;  /* 0x000000ffff347224 */ /* 0x002fe200078e0033 */
[----:B------:R-:W-:Y:S01]  /*68e0*/  MOV R67, R55 ;  /* 0x0000003700437202 */ /* 0x000fe20000000f00 */
[--C-:B------:R-:W-:Y:S01]  /*68f0*/  HADD2.F32 R55, -RZ, R53.reuse.H0_H0 ;  /* 0x20000035ff377230 */ /* 0x100fe20000004100 */
[--C-:B------:R-:W-:Y:S01]  /*6900*/  SHF.R.U32.HI R82, RZ, 0x10, R65.reuse ;  /* 0x00000010ff527819 */ /* 0x100fe20000011641 */
[----:B------:R-:W-:Y:S01]  /*6910*/  HADD2.F32 R53, -RZ, R53.H1_H1 ;  /* 0x30000035ff357230 */ /* 0x000fe20000004100 */
[----:B------:R-:W-:Y:S01]  /*6920*/  SHF.R.U64 R64, R64, 0x10, R65 ;  /* 0x0000001040407819 */ /* 0x000fe20000001241 */
[----:B------:R-:W-:Y:S01]  /*6930*/  HADD2.F32 R80, -RZ, R80.H0_H0 ;  /* 0x20000050ff507230 */ /* 0x000fe20000004100 */
[----:B------:R-:W-:Y:S01]  /*6940*/  SHF.R.U64 R83, R68, 0x10, R69 ;  /* 0x0000001044537819 */ /* 0x000fe20000001245 */
[----:B------:R-:W-:Y:S01]  /*6950*/  HADD2.F32 R51, -RZ, R49.H1_H1 ;  /* 0x30000031ff337230 */ /* 0x000fe20000004100 */
[----:B------:R-:W-:Y:S01]  /*6960*/  SHF.R.U64 R63, R70, 0x10, R71 ;  /* 0x00000010463f7819 */ /* 0x000fe20000001247 */
[----:B------:R-:W-:-:S02]  /*6970*/  IMAD.MOV.U32 R65, RZ, RZ, R48 ;  /* 0x000000ffff417224 */ /* 0x000fc400078e0030 */
[-C--:B------:R-:W-:Y:S01]  /*6980*/  FMUL.FTZ R84, R53, R80.reuse ;  /* 0x0000005035547220 */ /* 0x080fe20000410000 */
[----:B------:R-:W-:Y:S02]  /*6990*/  HADD2.F32 R69, -RZ, R141.H1_H1 ;  /* 0x3000008dff457230 */ /* 0x000fe40000004100 */
[----:B------:R-:W-:Y:S01]  /*69a0*/  FMUL.FTZ R80, R51, R80 ;  /* 0x0000005033507220 */ /* 0x000fe20000410000 */
[----:B------:R-:W-:Y:S01]  /*69b0*/  HADD2.F32 R70, -RZ, R82.H0_H0 ;  /* 0x20000052ff467230 */ /* 0x000fe20000004100 */
[----:B------:R-:W-:Y:S01]  /*69c0*/  SHF.R.U32.HI R81, RZ, 0x10, R71 ;  /* 0x00000010ff517819 */ /* 0x000fe20000011647 */
        /* <DEDUP_REMOVED lines=11> */
[----:B------:R-:W-:Y:S02]  /*6a80*/  HADD2.F32 R70, -RZ, R140.H1_H1 ;  /* 0x3000008cff467230 */ /* 0x000fe40000004100 */
        /* <DEDUP_REMOVED lines=30> */
[----:B------:R-:W-:Y:S02]  /*6c70*/  HADD2.F32 R54, -RZ, R54.H1_H1 ;  /* 0x30000036ff367230 */ /* 0x000fe40000004100 */
[----:B------:R-:W-:Y:S01]  /*6c80*/  FFMA.FTZ R64, R66, R64, R53 ;  /* 0x0000004042407223 */ /* 0x000fe20000010035 */
        /* <DEDUP_REMOVED lines=8> */
[C---:B------:R-:W-:Y:S01]  /*6d10*/  FMUL.FTZ R62, R52.reuse, R140 ;  /* 0x0000008c343e7220 */ /* 0x040fe20000410000 */
[-C--:B------:R-:W-:Y:S01]  /*6d20*/  FFMA.FTZ R55, R52, R138.reuse, R55 ;  /* 0x0000008a34377223 */ /* 0x080fe20000010037 */
[----:B------:R-:W-:Y:S01]  /*6d30*/  F2FP.F16.F32.PACK_AB R69, R84, R69 ;  /* 0x000000455445723e */ /* 0x000fe200000000ff */
[-C--:B------:R-:W-:Y:S01]  /*6d40*/  FFMA.FTZ R54, R54, R53.reuse, R63 ;  /* 0x0000003536367223 */ /* 0x080fe2000001003f */
[----:B------:R-:W-:Y:S01]  /*6d50*/  FFMA.FTZ R62, R51, R138, -R62 ;  /* 0x0000008a333e7223 */ /* 0x000fe2000001083e */
[----:B------:R-:W-:Y:S01]  /*6d60*/  FFMA.FTZ R67, R50, R53, -R67 ;  /* 0x0000003532437223 */ /* 0x000fe20000010843 */
[----:B------:R-:W-:Y:S01]  /*6d70*/  F2FP.F16.F32.PACK_AB R53, R80, R49 ;  /* 0x000000315035723e */ /* 0x000fe200000000ff */
[----:B------:R-:W-:Y:S01]  /*6d80*/  IMAD.MOV.U32 R49, RZ, RZ, R71 ;  /* 0x000000ffff317224 */ /* 0x000fe200078e0047 */
[----:B------:R-:W-:Y:S01]  /*6d90*/  F2FP.F16.F32.PACK_AB R54, R54, R55 ;  /* 0x000000373636723e */ /* 0x000fe200000000ff */
[----:B------:R-:W-:Y:S01]  /*6da0*/  IMAD.MOV.U32 R55, RZ, RZ, R69 ;  /* 0x000000ffff377224 */ /* 0x000fe200078e0045 */
[----:B------:R-:W-:-:S02]  /*6db0*/  F2FP.F16.F32.PACK_AB R51, R81, R82 ;  /* 0x000000525133723e */ /* 0x000fc400000000ff */
[----:B------:R-:W-:Y:S02]  /*6dc0*/  F2FP.F16.F32.PACK_AB R48, R65, R68 ;  /* 0x000000444130723e */ /* 0x000fe400000000ff */
[----:B------:R-:W-:Y:S02]  /*6dd0*/  F2FP.F16.F32.PACK_AB R52, R64, R141 ;  /* 0x0000008d4034723e */ /* 0x000fe400000000ff */
[----:B------:R-:W-:-:S07]  /*6de0*/  F2FP.F16.F32.PACK_AB R50, R67, R62 ;  /* 0x0000003e4332723e */ /* 0x000fce00000000ff */
.L_x_9478:
[----:B------:R-:W-:Y:S05]  /*6df0*/  BSYNC B2 ;  /* 0x0000000000027941 */ /* 0x000fea0003800000 */
.L_x_9477:
        /* <DEDUP_REMOVED lines=11> */
.L_x_9476:
[----:B------:R-:W-:Y:S05]  /*6eb0*/  BSYNC B1 ;  /* 0x0000000000017941 */ /* 0x000fea0003800000 */
.L_x_9475:
[C---:B------:R-:W-:Y:S01]  /*6ec0*/  ISETP.GE.OR P4, PT, R211.reuse, R115, P2 ;  /* 0x00000073d300720c */ /* 0x040fe20001786670 */
        /* <DEDUP_REMOVED lines=19> */
[----:B------:R-:W-:Y:S02]  /*7000*/  LOP3.LUT R49, R194, 0x38, R61, 0xf8, !PT ;  /* 0x00000038c2317812 */ /* 0x000fe400078ef83d */
[----:B------:R-:W-:Y:S02]  /*7010*/  SHF.L.U32 R50, R48, 0xa, RZ ;  /* 0x0000000a30327819 */ /* 0x000fe400000006ff */
[----:B------:R-:W-:Y:S01]  /*7020*/  LOP3.LUT R48, R49, R228, RZ, 0x3c, !PT ;  /* 0x000000e431307212 */ /* 0x000fe200078e3cff */
[----:B------:R-:W-:Y:S01]  /*7030*/  IMAD R49, R23, 0x4000, R28 ;  /* 0x0000400017317824 */ /* 0x000fe200078e021c */
[----:B------:R-:W-:-:S03]  /*7040*/  LOP3.LUT R50, R50, 0x7fffe000, RZ, 0xc0, !PT ;  /* 0x7fffe00032327812 */ /* 0x000fc600078ec0ff */
[----:B------:R-:W-:Y:S01]  /*7050*/  IMAD R49, R49, 0x2, R2 ;  /* 0x0000000231317824 */ /* 0x000fe200078e0202 */
[----:B------:R-:W-:-:S05]  /*7060*/  IADD3 R48, R48, R50, R197 ;  /* 0x0000003230307210 */ /* 0x000fca0007ffe0c5 */
[----:B------:R-:W-:-:S04]  /*7070*/  IMAD R51, R23, 0x4000, R48 ;  /* 0x0000400017337824 */ /* 0x000fc800078e0230 */
[----:B------:R-:W-:Y:S02]  /*7080*/  IMAD R52, R51, 0x2, R2 ;  /* 0x0000000233347824 */ /* 0x000fe400078e0202 */
[----:B------:R-:W1:Y:S04]  /*7090*/  LDS.128 R48, [R49+0x18400] ;  /* 0x0184000031307984 */ /* 0x000e680000000c00 */
[----:B------:R-:W2:Y:S01]  /*70a0*/  LDS.128 R52, [R52+0x18400] ;  /* 0x0184000034347984 */ /* 0x000ea20000000c00 */
[----:B------:R-:W-:Y:S05]  /*70b0*/  @P3 BRA `(.L_x_9480) ;  /* 0x0000000400583947 */ /* 0x000fea0003800000 */
[----:B------:R-:W-:Y:S01]  /*70c0*/  SHF.R.U32.HI R66, RZ, 0x10, R77 ;  /* 0x00000010ff427819 */ /* 0x000fe2000001164d */
[----:B--2---:R-:W-:Y:S01]  /*70d0*/  IMAD.MOV.U32 R63, RZ, RZ, R54 ;  /* 0x000000ffff3f7224 */ /* 0x004fe200078e0036 */
[----:B------:R-:W-:Y:S01]  /*70e0*/  MOV R62, R52 ;  /* 0x00000034003e7202 */ /* 0x000fe20000000f00 */
[----:B-1----:R-:W-:Y:S01]  /*70f0*/  IMAD.MOV.U32 R52, RZ, RZ, R50 ;  /* 0x000000ffff347224 */ /* 0x002fe200078e0032 */
        /* <DEDUP_REMOVED lines=8> */
[--C-:B------:R-:W-:Y:S01]  /*7180*/  SHF.R.U64 R77, R74, 0x10, R75.reuse ;  /* 0x000000104a4d7819 */ /* 0x100fe2000000124b */
[----:B------:R-:W-:Y:S01]  /*7190*/  HADD2.F32 R49, -RZ, R49.H1_H1 ;  /* 0x30000031ff317230 */ /* 0x000fe20000004100 */
[----:B------:R-:W-:Y:S01]  /*71a0*/  SHF.R.U32.HI R74, RZ, 0x10, R75 ;  /* 0x00000010ff4a7819 */ /* 0x000fe2000001164b */
[----:B------:R-:W-:-:S02]  /*71b0*/  HADD2.F32 R67, -RZ, R132.H0_H0 ;  /* 0x20000084ff437230 */ /* 0x000fc40000004100 */
        /* <DEDUP_REMOVED lines=8> */
[----:B------:R-:W-:Y:S01]  /*7240*/  FFMA.FTZ R69, R50, R65, -R69 ;  /* 0x0000004132457223 */ /* 0x000fe20000010845 */
[----:B------:R-:W-:-:S02]  /*7250*/  HADD2.F32 R64, -RZ, R134.H0_H0 ;  /* 0x20000086ff407230 */ /* 0x000fc40000004100 */
[----:B------:R-:W-:Y:S01]  /*7260*/  FFMA.FTZ R67, R54, R65, R67 ;  /* 0x0000004136437223 */ /* 0x000fe20000010043 */
[----:B------:R-:W-:Y:S01]  /*7270*/  HADD2.F32 R49, -RZ, R51.H0_H0 ;  /* 0x20000033ff317230 */ /* 0x000fe20000004100 */
[----:B------:R-:W-:Y:S01]  /*7280*/  SHF.R.U64 R80, R72, 0x10, R73 ;  /* 0x0000001048507819 */ /* 0x000fe20000001249 */
[--C-:B------:R-:W-:Y:S02]  /*7290*/  HADD2.F32 R50, -RZ, R55.reuse.H0_H0 ;  /* 0x20000037ff327230 */ /* 0x100fe40000004100 */
[----:B------:R-:W-:Y:S02]  /*72a0*/  HADD2.F32 R55, -RZ, R55.H1_H1 ;  /* 0x30000037ff377230 */ /* 0x000fe40000004100 */
[-C--:B------:R-:W-:Y:S01]  /*72b0*/  FMUL.FTZ R65, R49, R64.reuse ;  /* 0x0000004031417220 */ /* 0x080fe20000410000 */
[----:B------:R-:W-:Y:S02]  /*72c0*/  HADD2.F32 R66, -RZ, R78.H0_H0 ;  /* 0x2000004eff427230 */ /* 0x000fe40000004100 */
[----:B------:R-:W-:Y:S01]  /*72d0*/  FMUL.FTZ R72, R50, R64 ;  /* 0x0000004032487220 */ /* 0x000fe20000410000 */
[----:B------:R-:W-:Y:S01]  /*72e0*/  HADD2.F32 R51, -RZ, R51.H1_H1 ;  /* 0x30000033ff337230 */ /* 0x000fe20000004100 */
[----:B------:R-:W-:Y:S01]  /*72f0*/  F2FP.F16.F32.PACK_AB R67, R70, R67 ;  /* 0x000000434643723e */ /* 0x000fe200000000ff */
[----:B------:R-:W-:-:S02]  /*7300*/  HADD2.F32 R53, -RZ, R137.H0_H0 ;  /* 0x20000089ff357230 */ /* 0x000fc40000004100 */
[-C--:B------:R-:W-:Y:S01]  /*7310*/  FMUL.FTZ R64, R55, R66.reuse ;  /* 0x0000004237407220 */ /* 0x080fe20000410000 */
[----:B------:R-:W-:Y:S02]  /*7320*/  HADD2.F32 R54, -RZ, R74.H0_H0 ;  /* 0x2000004aff367230 */ /* 0x000fe40000004100 */
[----:B------:R-:W-:Y:S01]  /*7330*/  FMUL.FTZ R74, R51, R66 ;  /* 0x00000042334a7220 */ /* 0x000fe20000410000 */
[----:B------:R-:W-:Y:S02]  /*7340*/  HADD2.F32 R132, -RZ, R132.H1_H1 ;  /* 0x30000084ff847230 */ /* 0x000fe40000004100 */
        /* <DEDUP_REMOVED lines=11> */
[----:B------:R-:W-:Y:S02]  /*7400*/  HADD2.F32 R136, -RZ, R136.H1_H1 ;  /* 0x30000088ff887230 */ /* 0x000fe40000004100 */
[----:B------:R-:W-:Y:S01]  /*7410*/  FMUL.FTZ R65, R62, R53 ;  /* 0x000000353e417220 */ /* 0x000fe20000410000 */
[----:B------:R-:W-:-:S02]  /*7420*/  HADD2.F32 R51, -RZ, R80.H0_H0 ;  /* 0x20000050ff337230 */ /* 0x000fc40000004100 */
[C---:B------:R-:W-:Y:S01]  /*7430*/  FMUL.FTZ R53, R48.reuse, R53 ;  /* 0x0000003530357220 */ /* 0x040fe20000410000 */
[----:B------:R-:W-:Y:S02]  /*7440*/  HADD2.F32 R134, -RZ, R134.H1_H1 ;  /* 0x30000086ff867230 */ /* 0x000fe40000004100 */
[-C--:B------:R-:W-:Y:S01]  /*7450*/  FFMA.FTZ R54, R49, R136.reuse, -R54 ;  /* 0x0000008831367223 */ /* 0x080fe20000010836 */
        /* <DEDUP_REMOVED lines=11> */
[----:B------:R-:W-:Y:S02]  /*7510*/  HADD2.F32 R137, -RZ, R137.H1_H1 ;  /* 0x30000089ff897230 */ /* 0x000fe40000004100 */
        /* <DEDUP_REMOVED lines=8> */
[----:B------:R-:W-:-:S02]  /*75a0*/  F2FP.F16.F32.PACK_AB R48, R65, R54 ;  /* 0x000000364130723e */ /* 0x000fc400000000ff */
[----:B------:R-:W-:Y:S02]  /*75b0*/  F2FP.F16.F32.PACK_AB R49, R68, R69 ;  /* 0x000000454431723e */ /* 0x000fe400000000ff */
[----:B------:R-:W-:Y:S01]  /*75c0*/  F2FP.F16.F32.PACK_AB R50, R52, R53 ;  /* 0x000000353432723e */ /* 0x000fe200000000ff */
[----:B------:R-:W-:Y:S01]  /*75d0*/  IMAD.MOV.U32 R52, RZ, RZ, R66 ;  /* 0x000000ffff347224 */ /* 0x000fe200078e0042 */
[----:B------:R-:W-:Y:S01]  /*75e0*/  F2FP.F16.F32.PACK_AB R51, R73, R72 ;  /* 0x000000484933723e */ /* 0x000fe200000000ff */
[----:B------:R-:W-:Y:S01]  /*75f0*/  IMAD.MOV.U32 R53, RZ, RZ, R67 ;  /* 0x000000ffff357224 */ /* 0x000fe200078e0043 */
[----:B------:R-:W-:Y:S02]  /*7600*/  F2FP.F16.F32.PACK_AB R54, R63, R134 ;  /* 0x000000863f36723e */ /* 0x000fe400000000ff */
[----:B------:R-:W-:-:S07]  /*7610*/  MOV R55, R75 ;  /* 0x0000004b00377202 */ /* 0x000fce0000000f00 */
.L_x_9480:
[----:B------:R-:W-:Y:S05]  /*7620*/  BSYNC B1 ;  /* 0x0000000000017941 */ /* 0x000fea0003800000 */
.L_x_9479:
        /* <DEDUP_REMOVED lines=10> */
.L_x_9418:
[----:B------:R-:W-:-:S13]  /*76d0*/  ISETP.NE.AND P0, PT, R189, 0x3, PT ;  /* 0x00000003bd00780c */ /* 0x000fda0003f05270 */
[----:B------:R-:W-:Y:S05]  /*76e0*/  @!P0 BRA `(.L_x_9481) ;  /* 0x0000000000048947 */ /* 0x000fea0003800000 */
[----:B------:R-:W-:Y:S01]  /*76f0*/  BPT.TRAP 0x1 ;  /* 0x000000040000795c */ /* 0x000fe20000300000 */
.L_x_9481:
[----:B------:R-:W-:Y:S01]  /*7700*/  IMAD R110, R23, 0x8, R2 ;  /* 0x00000008176e7824 */ /* 0x000fe200078e0202 */
[----:B------:R-:W-:Y:S01]  /*7710*/  SHF.L.U32 R119, R188, 0x1f, RZ ;  /* 0x0000001fbc777819 */ /* 0x000fe200000006ff */
[----:B------:R-:W-:Y:S01]  /*7720*/  IMAD R115, R26, -0x80, R24 ;  /* 0xffffff801a737824 */ /* 0x000fe200078e0218 */
[----:B------:R-:W-:Y:S01]  /*7730*/  BSSY B1, `(.L_x_9482) ;  /* 0x0000006000017945 */ /* 0x000fe20003800000 */
[----:B------:R-:W-:Y:S01]  /*7740*/  SHF.R.S32.HI R48, RZ, 0x1f, R26 ;  /* 0x0000001fff307819 */ /* 0x000fe2000001141a */
[----:B------:R-:W0:Y:S01]  /*7750*/  SYNCS.PHASECHK.TRANS64.TRYWAIT P3, [R110+URZ+0x28890], R119 ;  /* 0x028890776e0075a7 */ /* 0x000e22000806017f */
[----:B------:R-:W-:Y:S01]  /*7760*/  IMAD R49, R3, R26, RZ ;  /* 0x0000001a03317224 */ /* 0x000fe200078e02ff */
[----:B------:R-:W-:Y:S01]  /*7770*/  VIMNMX R115, R115, 0x80, PT ;  /* 0x0000008073737848 */ /* 0x000fe20003fe0100 */
[----:B0-----:R-:W-:Y:S06]  /*7780*/  @!P3 BRA `(.L_x_9483) ;  /* 0x0000018c00e4b947 */ /* 0x001fec0003800000 */
.L_x_9773:
[----:B------:R-:W-:Y:S05]  /*7790*/  BSYNC B1 ;  /* 0x0000000000017941 */ /* 0x000fea0003800000 */
.L_x_9482:
        /* <DEDUP_REMOVED lines=20> */
.L_x_9485:
[----:B------:R-:W-:Y:S05]  /*78e0*/  BSYNC B1 ;  /* 0x0000000000017941 */ /* 0x000fea0003800000 */
.L_x_9484:
[----:B------:R-:W-:Y:S01]  /*78f0*/  ISETP.GE.AND P3, PT, R213, R115, PT ;  /* 0x00000073d500720c */ /* 0x000fe20003f66270 */
[----:B------:R-:W-:-:S12]  /*7900*/  BSSY B1, `(.L_x_9486) ;  /* 0x0000012000017945 */ /* 0x000fd80003800000 */
[----:B------:R-:W-:Y:S05]  /*7910*/  @P3 BRA `(.L_x_9487) ;  /* 0x0000000000403947 */ /* 0x000fea0003800000 */
[----:B-1----:R-:W1:Y:S01]  /*7920*/  @!P2 LDC.64 R58, c[0x0][0x2e8] ;  /* 0x0000ba00ff3aab82 */ /* 0x002e620000000a00 */
[----:B------:R-:W2:Y:S01]  /*7930*/  @!P2 LDS.128 R48, [R114+0x19400] ;  /* 0x019400007230a984 */ /* 0x000ea20000000c00 */
[----:B------:R-:W-:-:S03]  /*7940*/  IADD3 R64, P3, R92, R56, RZ ;  /* 0x000000385c407210 */ /* 0x000fc60007f7e0ff */
        /* <DEDUP_REMOVED lines=13> */
.L_x_9487:
[----:B------:R-:W-:Y:S05]  /*7a20*/  BSYNC B1 ;  /* 0x0000000000017941 */ /* 0x000fea0003800000 */
.L_x_9486:
[----:B------:R-:W-:Y:S01]  /*7a30*/  ISETP.GE.AND P3, PT, R212, R115, PT ;  /* 0x00000073d400720c */ /* 0x000fe20003f66270 */
[----:B------:R-:W-:-:S12]  /*7a40*/  BSSY B1, `(.L_x_9488) ;  /* 0x0000012000017945 */ /* 0x000fd80003800000 */
[----:B------:R-:W-:Y:S05]  /*7a50*/  @P3 BRA `(.L_x_9489) ;  /* 0x0000000000403947 */ /* 0x000fea0003800000 */
[----:B-12---:R-:W1:Y:S01]  /*7a60*/  @!P2 LDC.64 R58, c[0x0][0x2e8] ;  /* 0x0000ba00ff3aab82 */ /* 0x006e620000000a00 */
[----:B------:R-:W2:Y:S01]  /*7a70*/  @!P2 LDS.128 R48, [R114+0x1a400] ;  /* 0x01a400007230a984 */ /* 0x000ea20000000c00 */
[----:B------:R-:W-:-:S03]  /*7a80*/  LEA R64, P3, R102, R56, 0x6 ;  /* 0x0000003866407211 */ /* 0x000fc600078630ff */
[----:B------:R-:W3:Y:S02]  /*7a90*/  @!P1 LDS.128 R52, [R114+0x1e400] ;  /* 0x01e4000072349984 */ /* 0x000ee40000000c00 */
[----:B------:R-:W-:Y:S01]  /*7aa0*/  IMAD.X R66, R65, 0x1, R31, P3 ;  /* 0x0000000141427824 */ /* 0x000fe200018e061f */
[----:B------:R-:W4:Y:S01]  /*7ab0*/  @!P1 LDC.64 R60, c[0x0][0x2e8] ;  /* 0x0000ba00ff3c9b82 */ /* 0x000f220000000a00 */
[----:B------:R-:W-:-:S05]  /*7ac0*/  @!P2 IADD3 R62, P3, R64, R39, RZ ;  /* 0x00000027403ea210 */ /* 0x000fca0007f7e0ff */
[----:B------:R-:W-:Y:S01]  /*7ad0*/  @!P2 IMAD.X R63, R66, 0x1, R103, P3 ;  /* 0x00000001423fa824 */ /* 0x000fe200018e0667 */
[----:B-1----:R-:W-:-:S04]  /*7ae0*/  @!P2 LEA R58, P3, R62, R58, 0x1 ;  /* 0x0000003a3e3aa211 */ /* 0x002fc800078608ff */
[----:B------:R-:W-:Y:S02]  /*7af0*/  @!P2 LEA.HI.X R59, R62, R59, R63, 0x1, P3 ;  /* 0x0000003b3e3ba211 */ /* 0x000fe400018f0c3f */
[----:B------:R-:W-:-:S04]  /*7b00*/  @!P1 IADD3 R62, P3, R64, R43, RZ ;  /* 0x0000002b403e9210 */ /* 0x000fc80007f7e0ff */
[----:B------:R-:W-:Y:S02]  /*7b10*/  @!P1 IADD3.X R63, R66, R108, RZ, P3, !PT ;  /* 0x0000006c423f9210 */ /* 0x000fe40001ffe4ff */
[----:B----4-:R-:W-:-:S04]  /*7b20*/  @!P1 LEA R60, P3, R62, R60, 0x1 ;  /* 0x0000003c3e3c9211 */ /* 0x010fc800078608ff */
[----:B------:R-:W-:Y:S01]  /*7b30*/  @!P1 LEA.HI.X R61, R62, R61, R63, 0x1, P3 ;  /* 0x0000003d3e3d9211 */ /* 0x000fe200018f0c3f */
[----:B--2---:R4:W-:Y:S04]  /*7b40*/  @!P2 STG.E.128 desc[UR40][R58.64], R48 ;  /* 0x000000303a00a986 */ /* 0x0049e8000c101d28 */
[----:B---3--:R4:W-:Y:S04]  /*7b50*/  @!P1 STG.E.128 desc[UR40][R60.64], R52 ;  /* 0x000000343c009986 */ /* 0x0089e8000c101d28 */
.L_x_9489:
[----:B------:R-:W-:Y:S05]  /*7b60*/  BSYNC B1 ;  /* 0x0000000000017941 */ /* 0x000fea0003800000 */
.L_x_9488:
        /* <DEDUP_REMOVED lines=21> */
.L_x_9455:
[----:B------:R-:W-:Y:S05]  /*7cc0*/  BSYNC B0 ;  /* 0x0000000000007941 */ /* 0x000fea0003800000 */
.L_x_9417:
        /* <DEDUP_REMOVED lines=17> */
.L_x_9491:
[----:B------:R-:W-:Y:S05]  /*7de0*/  BSYNC B0 ;  /* 0x0000000000007941 */ /* 0x000fea0003800000 */
.L_x_9490:
[----:B------:R-:W2:Y:S01]  /*7df0*/  SYNCS.PHASECHK.TRANS64.TRYWAIT P0, [R110+URZ+0x288b0], R119 ;  /* 0x0288b0776e0075a7 */ /* 0x000ea2000800017f */
[----:B------:R-:W-:Y:S01]  /*7e00*/  ULDC UR36, c[0x0][0x2f4] ;  /* 0x0000bd0000247ab9 */ /* 0x000fe20000000800 */
[----:B------:R-:W-:Y:S01]  /*7e10*/  ULDC.64 UR38, c[0x0][0x328] ;  /* 0x0000ca0000267ab9 */ /* 0x000fe20000000a00 */
[----:B------:R-:W-:Y:S01]  /*7e20*/  ULDC.64 UR42, c[0x0][0x318] ;  /* 0x0000c600002a7ab9 */ /* 0x000fe20000000a00 */
[----:B------:R-:W-:Y:S04]  /*7e30*/  BSSY B0, `(.L_x_9492) ;  /* 0x0000002000007945 */ /* 0x000fe80003800000 */
[----:B--2---:R-:W-:Y:S05]  /*7e40*/  @!P0 BRA `(.L_x_9493) ;  /* 0x0000018800488947 */ /* 0x004fea0003800000 */
.L_x_9774:
[----:B------:R-:W-:Y:S05]  /*7e50*/  BSYNC B0 ;  /* 0x0000000000007941 */ /* 0x000fea0003800000 */
.L_x_9492:
        /* <DEDUP_REMOVED lines=18> */
.L_x_9495:
[----:B------:R-:W-:Y:S05]  /*7f80*/  BSYNC B0 ;  /* 0x0000000000007941 */ /* 0x000fea0003800000 */
.L_x_9494:
[----:B------:R-:W-:Y:S01]  /*7f90*/  ISETP.GE.AND P0, PT, R213, R115, PT ;  /* 0x00000073d500720c */ /* 0x000fe20003f06270 */
[----:B------:R-:W-:-:S12]  /*7fa0*/  BSSY B0, `(.L_x_9496) ;  /* 0x0000012000007945 */ /* 0x000fd80003800000 */
[----:B------:R-:W-:Y:S05]  /*7fb0*/  @P0 BRA `(.L_x_9497) ;  /* 0x0000000000400947 */ /* 0x000fea0003800000 */
[----:B---3--:R-:W-:Y:S01]  /*7fc0*/  IADD3 R51, P0, R52, 0x20, RZ ;  /* 0x0000002034337810 */ /* 0x008fe20007f1e0ff */
[----:B------:R-:W-:-:S04]  /*7fd0*/  IMAD.MOV.U32 R49, RZ, RZ, R109 ;  /* 0x000000ffff317224 */ /* 0x000fc800078e006d */
[----:B-1----:R-:W-:-:S04]  /*7fe0*/  IMAD.X R48, RZ, RZ, R53, P0 ;  /* 0x000000ffff307224 */ /* 0x002fc800000e0635 */
[----:B------:R-:W-:Y:S01]  /*7ff0*/  IMAD R50, R48, UR38, RZ ;  /* 0x0000002630327c24 */ /* 0x000fe2000f8e02ff */
[----:B------:R-:W-:-:S05]  /*8000*/  MOV R48, R98 ;  /* 0x0000006200307202 */ /* 0x000fca0000000f00 */
        /* <DEDUP_REMOVED lines=11> */
.L_x_9497:
[----:B------:R-:W-:Y:S05]  /*80c0*/  BSYNC B0 ;  /* 0x0000000000007941 */ /* 0x000fea0003800000 */
.L_x_9496:
[----:B------:R-:W-:Y:S01]  /*80d0*/  ISETP.GE.AND P0, PT, R212, R115, PT ;  /* 0x00000073d400720c */ /* 0x000fe20003f06270 */
[----:B------:R-:W-:-:S12]  /*80e0*/  BSSY B0, `(.L_x_9498) ;  /* 0x0000012000007945 */ /* 0x000fd80003800000 */
[----:B------:R-:W-:Y:S05]  /*80f0*/  @P0 BRA `(.L_x_9499) ;  /* 0x0000000000400947 */ /* 0x000fea0003800000 */
[----:B---34-:R-:W-:Y:S02]  /*8100*/  IADD3 R51, P0, R52, 0x40, RZ ;  /* 0x0000004034337810 */ /* 0x018fe40007f1e0ff */
[----:B------:R-:W-:-:S03]  /*8110*/  MOV R49, R109 ;  /* 0x0000006d00317202 */ /* 0x000fc60000000f00 */
        /* <DEDUP_REMOVED lines=14> */
.L_x_9499:
[----:B------:R-:W-:Y:S05]  /*8200*/  BSYNC B0 ;  /* 0x0000000000007941 */ /* 0x000fea0003800000 */
.L_x_9498:
[----:B------:R-:W-:Y:S01]  /*8210*/  ISETP.GE.AND P0, PT, R211, R115, PT ;  /* 0x00000073d300720c */ /* 0x000fe20003f06270 */
[----:B------:R-:W-:-:S12]  /*8220*/  BSSY B0, `(.L_x_9500) ;  /* 0x0000012000007945 */ /* 0x000fd80003800000 */
[----:B------:R-:W-:Y:S05]  /*8230*/  @P0 BRA `(.L_x_9501) ;  /* 0x0000000000400947 */ /* 0x000fea0003800000 */
[----:B-1-34-:R-:W-:Y:S01]  /*8240*/  IADD3 R51, P0, R52, 0x60, RZ ;  /* 0x0000006034337810 */ /* 0x01afe20007f1e0ff */
[----:B------:R-:W-:Y:S02]  /*8250*/  IMAD.MOV.U32 R48, RZ, RZ, R98 ;  /* 0x000000ffff307224 */ /* 0x000fe400078e0062 */
[----:B------:R-:W-:Y:S02]  /*8260*/  IMAD.MOV.U32 R49, RZ, RZ, R109 ;  /* 0x000000ffff317224 */ /* 0x000fe400078e006d */
[----:B------:R-:W-:Y:S02]  /*8270*/  IMAD.X R52, RZ, RZ, R53, P0 ;  /* 0x000000ffff347224 */ /* 0x000fe400000e0635 */
[----:B------:R-:W-:-:S04]  /*8280*/  IMAD.WIDE.U32 R48, R51, UR38, R48 ;  /* 0x0000002633307c25 */ /* 0x000fc8000f8e0030 */
[----:B------:R-:W-:-:S04]  /*8290*/  IMAD R52, R52, UR38, RZ ;  /* 0x0000002634347c24 */ /* 0x000fc8000f8e02ff */
        /* <DEDUP_REMOVED lines=10> */
.L_x_9501:
[----:B------:R-:W-:Y:S05]  /*8340*/  BSYNC B0 ;  /* 0x0000000000007941 */ /* 0x000fea0003800000 */
.L_x_9500:
        /* <DEDUP_REMOVED lines=22> */
.L_x_9412:
[----:B------:R-:W1:Y:S01]  /*84b0*/  LDC R0, c[0x0][0x448] ;  /* 0x00011200ff007b82 */ /* 0x000e620000000800 */
[----:B------:R-:W-:Y:S01]  /*84c0*/  VIADD R3, R191, 0x7f ;  /* 0x0000007fbf037836 */ /* 0x000fe20000000000 */
        /* <DEDUP_REMOVED lines=22> */
[----:B-1----:R-:W-:Y:S02]  /*8630*/  ISETP.NE.AND P1, PT, R0, 0x1, PT ;  /* 0x000000010000780c */ /* 0x002fe40003f25270 */
[----:B0-----:R-:W-:-:S02]  /*8640*/  CS2R R110, SRZ ;  /* 0x00000000006e7805 */ /* 0x001fc4000001ff00 */
        /* <DEDUP_REMOVED lines=10> */
[----:B------:R-:W-:Y:S01]  /*86f0*/  IMAD.MOV.U32 R93, RZ, RZ, RZ ;  /* 0x000000ffff5d7224 */ /* 0x000fe200078e00ff */
[----:B------:R-:W0:Y:S08]  /*8700*/  @P1 LDC R0, c[0x0][0x44c] ;  /* 0x00011300ff001b82 */ /* 0x000e300000000800 */
[----:B------:R-:W1:Y:S01]  /*8710*/  @P1 LDC R5, c[0x0][0x450] ;  /* 0x00011400ff051b82 */ /* 0x000e620000000800 */
[----:B0-----:R-:W-:-:S05]  /*8720*/  @P1 IMAD.HI.U32 R0, R3, R0, RZ ;  /* 0x0000000003001227 */ /* 0x001fca00078e00ff */
[----:B-1----:R-:W-:Y:S02]  /*8730*/  @P1 SHF.R.U32.HI R3, RZ, R5, R0 ;  /* 0x00000005ff031219 */ /* 0x002fe40000011600 */
[----:B------:R-:W-:-:S03]  /*8740*/  PLOP3.LUT P1, PT, PT, PT, PT, 0x80, 0x0 ;  /* 0x000000000000781c */ /* 0x000fc60003f2f070 */
[----:B------:R-:W-:Y:S02]  /*8750*/  IMAD.IADD R3, R128, 0x1, R3 ;  /* 0x0000000180037824 */ /* 0x000fe400078e0203 */
[----:B------:R-:W-:-:S03]  /*8760*/  IMAD.MOV.U32 R128, RZ, RZ, RZ ;  /* 0x000000ffff807224 */ /* 0x000fc600078e00ff */
[----:B------:R-:W-:-:S04]  /*8770*/  SHF.R.S32.HI R0, RZ, 0x1f, R3 ;  /* 0x0000001fff007819 */ /* 0x000fc80000011403 */
[----:B------:R-:W-:Y:S01]  /*8780*/  LEA.HI R0, R0, R3, RZ, 0x7 ;  /* 0x0000000300007211 */ /* 0x000fe200078f38ff */
[----:B------:R-:W-:-:S03]  /*8790*/  IMAD.MOV.U32 R3, RZ, RZ, RZ ;  /* 0x000000ffff037224 */ /* 0x000fc600078e00ff */
[----:B------:R-:W-:Y:S02]  /*87a0*/  SHF.R.S32.HI R4, RZ, 0x7, R0 ;  /* 0x00000007ff047819 */ /* 0x000fe40000011400 */
[----:B------:R-:W-:Y:S02]  /*87b0*/  MOV R0, RZ ;  /* 0x000000ff00007202 */ /* 0x000fe40000000f00 */
[----:B------:R-:W-:-:S04]  /*87c0*/  VIMNMX R129, R129, R4, PT ;  /* 0x0000000481817248 */ /* 0x000fc80003fe0100 */
[----:B------:R-:W-:Y:S01]  /*87d0*/  ISETP.GE.AND P2, PT, R129, 0x1, PT ;  /* 0x000000018100780c */ /* 0x000fe20003f46270 */
[----:B------:R-:W-:-:S12]  /*87e0*/  @P0 BRA `(.L_x_9503) ;  /* 0x00000000000c0947 */ /* 0x000fd80003800000 */
[----:B------:R-:W0:Y:S01]  /*87f0*/  FENCE.VIEW.ASYNC.G ;  /* 0x00000000000073c6 */ /* 0x000e220000000100 */
[----:B------:R-:W-:Y:S05]  /*8800*/  WARPSYNC.ALL ;  /* 0x0000000000007948 */ /* 0x000fea0003800000 */
[----:B0-----:R-:W-:Y:S06]  /*8810*/  BAR.ARV 0xc, 0x180 ;  /* 0x0306000000007b1d */ /* 0x001fec0000002000 */
.L_x_9503:
[----:B------:R-:W-:Y:S01]  /*8820*/  CS2R R88, SRZ ;  /* 0x0000000000587805 */ /* 0x000fe2000001ff00 */
[----:B------:R-:W-:Y:S06]  /*8830*/  @!P2 BRA `(.L_x_9504) ;  /* 0x000000e4008ca947 */ /* 0x000fec0003800000 */
[----:B------:R-:W-:-:S03]  /*8840*/  UMOV UR4, 0xffffffff ;  /* 0xffffffff00047882 */ /* 0x000fc60000000000 */
[----:B------:R-:W-:Y:S05]  /*8850*/  BRA.DIV UR4, `(.L_x_9505) ;  /* 0x0000017e04d87947 */ /* 0x000fea000b800000 */
[----:B------:R0:W1:Y:S02]  /*8860*/  SHFL.IDX PT, R190, R224, RZ, 0x1f ;  /* 0x00001fffe0be7589 */ /* 0x00006400000e0000 */
.L_x_9777:
[----:B-1----:R-:W-:Y:S02]  /*8870*/  LEA.HI R0, R190, R190, RZ, 0x1 ;  /* 0x000000bebe007211 */ /* 0x002fe400078f08ff */
[----:B------:R-:W-:Y:S02]  /*8880*/  LOP3.LUT P0, RZ, R219, 0x3ff, RZ, 0xc0, !PT ;  /* 0x000003ffdbff7812 */ /* 0x000fe4000780c0ff */
[----:B------:R-:W-:Y:S02]  /*8890*/  LOP3.LUT R3, R0, 0x1e, RZ, 0xc0, !PT ;  /* 0x0000001e00037812 */ /* 0x000fe400078ec0ff */
[----:B------:R-:W-:Y:S02]  /*88a0*/  P2R R24, PR, RZ, 0x1 ;  /* 0x00000001ff187803 */ /* 0x000fe40000000000 */
[----:B------:R-:W-:-:S05]  /*88b0*/  IADD3 R0, R190, -R3, RZ ;  /* 0x80000003be007210 */ /* 0x000fca0007ffe0ff */
        /* <DEDUP_REMOVED lines=17> */
[----:B-1----:R-:W-:-:S07]  /*89d0*/  IMAD.MOV.U32 R12, RZ, RZ, 0x1 ;  /* 0x00000001ff0c7424 */ /* 0x002fce00078e00ff */
[----:B------:R-:W-:-:S07]  /*89e0*/  LEPC R20, `(.L_x_9506) ;  /* 0x000000001014794e */ /* 0x000fce0000000000 */
[----:B0-2--5:R-:W-:Y:S05]  /*89f0*/  CALL.ABS.NOINC R14 ;  /* 0x000000000e007343 */ /* 0x025fea0003c00000 */
.L_x_9506:
        /* <DEDUP_REMOVED lines=12> */
.L_x_9510:
[----:B--2---:R2:W3:Y:S02]  /*8ac0*/  SYNCS.PHASECHK.TRANS64.TRYWAIT P0, [R2+URZ+0x28800], R3 ;  /* 0x02880003020075a7 */ /* 0x0044e4000800017f */
[----:B---3--:R-:W-:Y:S05]  /*8ad0*/  @!P0 NANOSLEEP.SYNCS 0x989680 ;  /* 0x009896800000895d */ /* 0x008fea0003900000 */
[----:B------:R-:W3:Y:S02]  /*8ae0*/  @!P0 SYNCS.PHASECHK.TRANS64 P0, [R2+URZ+0x28800], R3 ;  /* 0x02880003020085a7 */ /* 0x000ee4000800007f */
[----:B---3--:R-:W-:Y:S05]  /*8af0*/  @!P0 BRA `(.L_x_9510) ;  /* 0xfffffffc00f08947 */ /* 0x008fea000383ffff */
.L_x_9509:
[----:B------:R-:W-:Y:S05]  /*8b00*/  BSYNC B0 ;  /* 0x0000000000007941 */ /* 0x000fea0003800000 */
.L_x_9508:
[----:B------:R-:W-:Y:S05]  /*8b10*/  BRA `(.L_x_9511) ;  /* 0x0000004c00907947 */ /* 0x000fea0003800000 */
.L_x_9507:
        /* <DEDUP_REMOVED lines=17> */
[----:B------:R1:W2:Y:S01]  /*8c30*/  LDC.64 R14, c[0x4][R0] ;  /* 0x01000000000e7b82 */ /* 0x0002a20000000a00 */
        /* <DEDUP_REMOVED lines=8> */
[----:B-1----:R-:W-:-:S07]  /*8cc0*/  IMAD.MOV.U32 R13, RZ, RZ, RZ ;  /* 0x000000ffff0d7224 */ /* 0x002fce00078e00ff */
[----:B------:R-:W-:-:S07]  /*8cd0*/  LEPC R20, `(.L_x_9512) ;  /* 0x000000001014794e */ /* 0x000fce0000000000 */
[----:B0-2---:R-:W-:Y:S05]  /*8ce0*/  CALL.ABS.NOINC R14 ;  /* 0x000000000e007343 */ /* 0x005fea0003c00000 */
.L_x_9512:
        /* <DEDUP_REMOVED lines=35> */
[----:B------:R1:W2:Y:S04]  /*8f20*/  SHFL.IDX PT, R0, R6, RZ, 0x181f ;  /* 0x00181fff06007589 */ /* 0x0002a800000e0000 */
[----:B------:R1:W3:Y:S04]  /*8f30*/  SHFL.IDX PT, R3, R5, RZ, 0x181f ;  /* 0x00181fff05037589 */ /* 0x0002e800000e0000 */
[----:B------:R1:W4:Y:S04]  /*8f40*/  SHFL.IDX PT, R4, R8, RZ, 0x181f ;  /* 0x00181fff08047589 */ /* 0x00032800000e0000 */
[----:B------:R1:W0:Y:S02]  /*8f50*/  SHFL.IDX PT, R14, R7, RZ, 0x181f ;  /* 0x00181fff070e7589 */ /* 0x00022400000e0000 */
.L_x_9783:
        /* <DEDUP_REMOVED lines=18> */
[----:B0-----:R-:W-:Y:S02]  /*9080*/  @!P4 IADD3 R12, P1, R14, R12, RZ ;  /* 0x0000000c0e0cc210 */ /* 0x001fe40007f3e0ff */
[-C--:B------:R-:W-:Y:S01]  /*9090*/  @!P5 IADD3 R20, P2, R3, R15.reuse, RZ ;  /* 0x0000000f0314d210 */ /* 0x080fe20007f5e0ff */
[----:B--2---:R-:W-:Y:S01]  /*90a0*/  @!P4 IMAD.X R11, R0, 0x1, R13, P0 ;  /* 0x00000001000bc824 */ /* 0x004fe200000e060d */
[----:B------:R-:W-:Y:S02]  /*90b0*/  @!P5 IADD3 R14, P3, R14, R15, RZ ;  /* 0x0000000f0e0ed210 */ /* 0x000fe40007f7e0ff */
[----:B------:R-:W-:-:S02]  /*90c0*/  CS2R R46, SRZ ;  /* 0x00000000002e7805 */ /* 0x000fc4000001ff00 */
[----:B------:R-:W-:Y:S01]  /*90d0*/  CS2R R48, SRZ ;  /* 0x0000000000307805 */ /* 0x000fe2000001ff00 */
[--C-:B------:R-:W-:Y:S01]  /*90e0*/  @!P5 IMAD.X R21, R0, 0x1, R9.reuse, P2 ;  /* 0x000000010015d824 */ /* 0x100fe200010e0609 */
[C---:B----4-:R-:W-:Y:S01]  /*90f0*/  @!P4 IADD3.X R13, R4.reuse, R13, RZ, P1, !PT ;  /* 0x0000000d040dc210 */ /* 0x050fe20000ffe4ff */
[----:B------:R-:W-:Y:S01]  /*9100*/  @!P5 IMAD.X R15, R4, 0x1, R9, P3 ;  /* 0x00000001040fd824 */ /* 0x000fe200018e0609 */
[----:B------:R0:W5:Y:S04]  /*9110*/  @!P4 LD.E.64 R46, desc[UR40][R10.64] ;  /* 0x000000280a2ec980 */ /* 0x000168000c101b00 */
[----:B------:R0:W5:Y:S04]  /*9120*/  @!P5 LD.E.64 R40, desc[UR40][R20.64] ;  /* 0x000000281428d980 */ /* 0x000168000c101b00 */
[----:B------:R0:W5:Y:S04]  /*9130*/  @!P5 LD.E.64 R44, desc[UR40][R14.64] ;  /* 0x000000280e2cd980 */ /* 0x000168000c101b00 */
[----:B------:R0:W5:Y:S02]  /*9140*/  @!P4 LD.E.64 R48, desc[UR40][R12.64] ;  /* 0x000000280c30c980 */ /* 0x000164000c101b00 */
.L_x_9517:
[----:B------:R-:W-:Y:S05]  /*9150*/  BSYNC B1 ;  /* 0x0000000000017941 */ /* 0x000fea0003800000 */
.L_x_9516:
        /* <DEDUP_REMOVED lines=23> */
.L_x_9789:
[----:B------:R-:W-:Y:S01]  /*92d0*/  IADD3 R9, R55, 0x20, RZ ;  /* 0x0000002037097810 */ /* 0x000fe20007ffe0ff */
[----:B------:R-:W-:Y:S01]  /*92e0*/  BSSY B1, `(.L_x_9519) ;  /* 0x000001d000017945 */ /* 0x000fe20003800000 */
        /* <DEDUP_REMOVED lines=14> */
[CC--:B----4-:R-:W-:Y:S02]  /*93d0*/  @!P4 IADD3 R10, P0, R3.reuse, R12.reuse, RZ ;  /* 0x0000000c030ac210 */ /* 0x0d0fe40007f1e0ff */
[-C--:B------:R-:W-:Y:S02]  /*93e0*/  @!P5 IADD3 R20, P2, R3, R11.reuse, RZ ;  /* 0x0000000b0314d210 */ /* 0x080fe40007f5e0ff */
[C---:B0-----:R-:W-:Y:S02]  /*93f0*/  @!P4 IADD3 R12, P1, R14.reuse, R12, RZ ;  /* 0x0000000c0e0cc210 */ /* 0x041fe40007f3e0ff */
[----:B------:R-:W-:Y:S01]  /*9400*/  @!P5 IADD3 R14, P3, R14, R11, RZ ;  /* 0x0000000b0e0ed210 */ /* 0x000fe20007f7e0ff */
[----:B---3--:R-:W-:Y:S01]  /*9410*/  @!P5 IMAD.X R21, R0, 0x1, R15, P2 ;  /* 0x000000010015d824 */ /* 0x008fe200010e060f */
[----:B------:R-:W-:-:S02]  /*9420*/  CS2R R36, SRZ ;  /* 0x0000000000247805 */ /* 0x000fc4000001ff00 */
[----:B------:R-:W-:Y:S01]  /*9430*/  CS2R R38, SRZ ;  /* 0x0000000000267805 */ /* 0x000fe2000001ff00 */
[----:B------:R-:W-:Y:S01]  /*9440*/  @!P4 IMAD.X R11, R0, 0x1, R9, P0 ;  /* 0x00000001000bc824 */ /* 0x000fe200000e0609 */
[C---:B-1----:R-:W-:Y:S01]  /*9450*/  @!P4 IADD3.X R13, R4.reuse, R9, RZ, P1, !PT ;  /* 0x00000009040dc210 */ /* 0x042fe20000ffe4ff */
[----:B------:R-:W-:Y:S01]  /*9460*/  @!P5 IMAD.X R15, R4, 0x1, R15, P3 ;  /* 0x00000001040fd824 */ /* 0x000fe200018e060f */
[----:B------:R0:W5:Y:S04]  /*9470*/  @!P5 LD.E.64 R32, desc[UR40][R20.64] ;  /* 0x000000281420d980 */ /* 0x000168000c101b00 */
[----:B------:R0:W5:Y:S04]  /*9480*/  @!P5 LD.E.64 R34, desc[UR40][R14.64] ;  /* 0x000000280e22d980 */ /* 0x000168000c101b00 */
[----:B------:R0:W5:Y:S04]  /*9490*/  @!P4 LD.E.64 R36, desc[UR40][R10.64] ;  /* 0x000000280a24c980 */ /* 0x000168000c101b00 */
[----:B------:R0:W5:Y:S02]  /*94a0*/  @!P4 LD.E.64 R38, desc[UR40][R12.64] ;  /* 0x000000280c26c980 */ /* 0x000164000c101b00 */
.L_x_9520:
[----:B------:R-:W-:Y:S05]  /*94b0*/  BSYNC B1 ;  /* 0x0000000000017941 */ /* 0x000fea0003800000 */
.L_x_9519:
[----:B---3-5:R-:W-:Y:S01]  /*94c0*/  IMAD.MOV.U32 R0, RZ, RZ, R38 ;  /* 0x000000ffff007224 */ /* 0x028fe200078e0026 */
[----:B------:R-:W-:Y:S01]  /*94d0*/  MOV R9, R35 ;  /* 0x0000002300097202 */ /* 0x000fe20000000f00 */
[----:B----4-:R-:W-:Y:S01]  /*94e0*/  IMAD.MOV.U32 R3, RZ, RZ, R39 ;  /* 0x000000ffff037224 */ /* 0x010fe200078e0027 */
[----:B------:R-:W-:Y:S01]  /*94f0*/  UMOV UR4, 0xffffffff ;  /* 0xffffffff00047882 */ /* 0x000fe20000000000 */
        /* <DEDUP_REMOVED lines=16> */
.L_x_9795:
[----:B------:R-:W-:Y:S01]  /*9600*/  IADD3 R9, R55, 0x40, RZ ;  /* 0x0000004037097810 */ /* 0x000fe20007ffe0ff */
[----:B------:R-:W-:Y:S01]  /*9610*/  BSSY B1, `(.L_x_9522) ;  /* 0x000001e000017945 */ /* 0x000fe20003800000 */
[----:B------:R-:W-:Y:S02]  /*9620*/  CS2R R30, SRZ ;  /* 0x00000000001e7805 */ /* 0x000fe4000001ff00 */
[----:B------:R-:W-:Y:S02]  /*9630*/  CS2R R20, SRZ ;  /* 0x0000000000147805 */ /* 0x000fe4000001ff00 */
[----:B------:R-:W-:Y:S02]  /*9640*/  ISETP.GE.AND P0, PT, R9, R64, PT ;  /* 0x000000400900720c */ /* 0x000fe40003f06270 */
[----:B------:R-:W-:Y:S02]  /*9650*/  CS2R R28, SRZ ;  /* 0x00000000001c7805 */ /* 0x000fe4000001ff00 */
[----:B------:R-:W-:-:S09]  /*9660*/  CS2R R24, SRZ ;  /* 0x0000000000187805 */ /* 0x000fd2000001ff00 */
        /* <DEDUP_REMOVED lines=24> */
.L_x_9523:
[----:B------:R-:W-:Y:S05]  /*97f0*/  BSYNC B1 ;  /* 0x0000000000017941 */ /* 0x000fea0003800000 */
.L_x_9522:
[----:B---3-5:R-:W-:Y:S01]  /*9800*/  IMAD.MOV.U32 R0, RZ, RZ, R30 ;  /* 0x000000ffff007224 */ /* 0x028fe200078e001e */
[----:B------:R-:W-:Y:S01]  /*9810*/  MOV R9, R21 ;  /* 0x0000001500097202 */ /* 0x000fe20000000f00 */
[----:B----4-:R-:W-:Y:S01]  /*9820*/  IMAD.MOV.U32 R3, RZ, RZ, R31 ;  /* 0x000000ffff037224 */ /* 0x010fe200078e001f */
[----:B------:R-:W-:Y:S01]  /*9830*/  UMOV UR4, 0xffffffff ;  /* 0xffffffff00047882 */ /* 0x000fe20000000000 */
[----:B-1----:R-:W-:Y:S01]  /*9840*/  IMAD.MOV.U32 R4, RZ, RZ, R20 ;  /* 0x000000ffff047224 */ /* 0x002fe200078e0014 */
[----:B0-----:R-:W-:Y:S02]  /*9850*/  CS2R R26, SRZ ;  /* 0x00000000001a7805 */ /* 0x001fe4000001ff00 */
        /* <DEDUP_REMOVED lines=13> */
.L_x_9801:
        /* <DEDUP_REMOVED lines=20> */
[C---:B------:R-:W-:Y:S02]  /*9a70*/  @!P4 IADD3 R60, P1, R14.reuse, R60, RZ ;  /* 0x0000003c0e3cc210 */ /* 0x040fe40007f3e0ff */
[-C--:B------:R-:W-:Y:S02]  /*9a80*/  @!P5 IADD3 R62, P2, R3, R15.reuse, RZ ;  /* 0x0000000f033ed210 */ /* 0x080fe40007f5e0ff */
[----:B------:R-:W-:Y:S01]  /*9a90*/  @!P5 IADD3 R14, P3, R14, R15, RZ ;  /* 0x0000000f0e0ed210 */ /* 0x000fe20007f7e0ff */
[----:B----4-:R-:W-:Y:S01]  /*9aa0*/  @!P4 IMAD.X R61, R4, 0x1, R11, P1 ;  /* 0x00000001043dc824 */ /* 0x010fe200008e060b */
[C---:B-1----:R-:W-:Y:S01]  /*9ab0*/  @!P4 IADD3.X R7, R0.reuse, R11, RZ, P0, !PT ;  /* 0x0000000b0007c210 */ /* 0x042fe200007fe4ff */
[--C-:B------:R-:W-:Y:S01]  /*9ac0*/  @!P5 IMAD.X R63, R0, 0x1, R13.reuse, P2 ;  /* 0x00000001003fd824 */ /* 0x100fe200010e060d */
[----:B------:R-:W-:Y:S01]  /*9ad0*/  CS2R R10, SRZ ;  /* 0x00000000000a7805 */ /* 0x000fe2000001ff00 */
[----:B------:R-:W-:Y:S01]  /*9ae0*/  @!P5 IMAD.X R15, R4, 0x1, R13, P3 ;  /* 0x00000001040fd824 */ /* 0x000fe200018e060d */
[----:B------:R-:W-:-:S02]  /*9af0*/  CS2R R12, SRZ ;  /* 0x00000000000c7805 */ /* 0x000fc4000001ff00 */
[----:B------:R-:W-:Y:S01]  /*9b00*/  CS2R R26, SRZ ;  /* 0x00000000001a7805 */ /* 0x000fe2000001ff00 */
[----:B------:R0:W5:Y:S04]  /*9b10*/  @!P5 LD.E.64 R8, desc[UR40][R62.64] ;  /* 0x000000283e08d980 */ /* 0x000168000c101b00 */
[----:B------:R0:W5:Y:S04]  /*9b20*/  @!P5 LD.E.64 R10, desc[UR40][R14.64] ;  /* 0x000000280e0ad980 */ /* 0x000168000c101b00 */
[----:B------:R0:W5:Y:S04]  /*9b30*/  @!P4 LD.E.64 R12, desc[UR40][R6.64] ;  /* 0x00000028060cc980 */ /* 0x000168000c101b00 */
[----:B------:R0:W5:Y:S02]  /*9b40*/  @!P4 LD.E.64 R26, desc[UR40][R60.64] ;  /* 0x000000283c1ac980 */ /* 0x000164000c101b00 */
.L_x_9526:
[----:B------:R-:W-:Y:S05]  /*9b50*/  BSYNC B1 ;  /* 0x0000000000017941 */ /* 0x000fea0003800000 */
.L_x_9525:
        /* <DEDUP_REMOVED lines=9> */
[----:B------:R-:W-:Y:S01]  /*9bf0*/  IMAD.MOV.U32 R4, RZ, RZ, R11 ;  /* 0x000000ffff047224 */ /* 0x000fe200078e000b */
[----:B------:R-:W-:-:S02]  /*9c00*/  MOV R3, R10 ;  /* 0x0000000a00037202 */ /* 0x000fc40000000f00 */
[----:B------:R-:W-:Y:S02]  /*9c10*/  PRMT R55, R6, 0x5410, R7 ;  /* 0x0000541006377816 */ /* 0x000fe40000000007 */
[----:B------:R-:W-:Y:S01]  /*9c20*/  PRMT R3, R3, 0x5410, R4 ;  /* 0x0000541003037816 */ /* 0x000fe20000000004 */
[----:B------:R-:W-:Y:S01]  /*9c30*/  IMAD.MOV.U32 R4, RZ, RZ, R8 ;  /* 0x000000ffff047224 */ /* 0x000fe200078e0008 */
[----:B------:R-:W-:Y:S01]  /*9c40*/  MOV R6, R9 ;  /* 0x0000000900067202 */ /* 0x000fe20000000f00 */
[----:B--2---:R-:W-:Y:S06]  /*9c50*/  @!P0 BRA `(.L_x_9528) ;  /* 0x0000017000c48947 */ /* 0x004fec0003800000 */
.L_x_9802:
[----:B------:R-:W-:Y:S05]  /*9c60*/  BSYNC B1 ;  /* 0x0000000000017941 */ /* 0x000fea0003800000 */
.L_x_9527:
        /* <DEDUP_REMOVED lines=50> */
.L_x_9532:
[----:B------:R-:W-:Y:S05]  /*9f90*/  BSYNC B2 ;  /* 0x0000000000027941 */ /* 0x000fea0003800000 */
.L_x_9531:
        /* <DEDUP_REMOVED lines=43> */
.L_x_9530:
[----:B------:R-:W-:Y:S05]  /*a250*/  BSYNC B1 ;  /* 0x0000000000017941 */ /* 0x000fea0003800000 */
.L_x_9529:
        /* <DEDUP_REMOVED lines=50> */
.L_x_9536:
[----:B------:R-:W-:Y:S05]  /*a580*/  BSYNC B2 ;  /* 0x0000000000027941 */ /* 0x000fea0003800000 */
.L_x_9535:
        /* <DEDUP_REMOVED lines=43> */
.L_x_9534:
[----:B------:R-:W-:Y:S05]  /*a840*/  BSYNC B1 ;  /* 0x0000000000017941 */ /* 0x000fea0003800000 */
.L_x_9533:
        /* <DEDUP_REMOVED lines=50> */
.L_x_9540:
[----:B------:R-:W-:Y:S05]  /*ab70*/  BSYNC B2 ;  /* 0x0000000000027941 */ /* 0x000fea0003800000 */
.L_x_9539:
        /* <DEDUP_REMOVED lines=43> */
.L_x_9538:
[----:B------:R-:W-:Y:S05]  /*ae30*/  BSYNC B1 ;  /* 0x0000000000017941 */ /* 0x000fea0003800000 */
.L_x_9537:
        /* <DEDUP_REMOVED lines=49> */
.L_x_9543:
[----:B------:R-:W-:Y:S05]  /*b150*/  BSYNC B1 ;  /* 0x0000000000017941 */ /* 0x000fea0003800000 */
.L_x_9542:
        /* <DEDUP_REMOVED lines=44> */
.L_x_9514:
        /* <DEDUP_REMOVED lines=35> */
[C---:B------:R-:W-:Y:S02]  /*b650*/  @!P1 SHF.L.U32 R7, R16.reuse, 0x1, RZ ;  /* 0x0000000110079819 */ /* 0x040fe400000006ff */
[----:B------:R-:W-:Y:S02]  /*b660*/  @!P1 SHF.L.U64.HI R6, R16, 0x1, R17 ;  /* 0x0000000110069819 */ /* 0x000fe40000010211 */
[----:B--2---:R-:W-:-:S05]  /*b670*/  @!P1 IADD3 R4, P2, R4, R7, RZ ;  /* 0x0000000704049210 */ /* 0x004fca0007f5e0ff */
[----:B---3--:R-:W-:Y:S02]  /*b680*/  @!P1 IMAD.X R3, R3, 0x1, R6, P2 ;  /* 0x0000000103039824 */ /* 0x008fe400010e0606 */
[----:B------:R-:W-:Y:S02]  /*b690*/  @!P1 IMAD.MOV.U32 R24, RZ, RZ, R4 ;  /* 0x000000ffff189224 */ /* 0x000fe400078e0004 */
[----:B------:R-:W-:-:S06]  /*b6a0*/  @!P1 IMAD.MOV.U32 R25, RZ, RZ, R3 ;  /* 0x000000ffff199224 */ /* 0x000fcc00078e0003 */
[----:B------:R-:W2:Y:S01]  /*b6b0*/  @!P1 LD.E.128 R24, desc[UR40][R24.64] ;  /* 0x0000002818189980 */ /* 0x000ea2000c101d00 */
[----:B----4-:R-:W-:-:S04]  /*b6c0*/  @!P1 IADD3 R14, P2, R14, R7, RZ ;  /* 0x000000070e0e9210 */ /* 0x010fc80007f5e0ff */
[----:B------:R-:W-:Y:S01]  /*b6d0*/  @!P1 MOV R4, R14 ;  /* 0x0000000e00049202 */ /* 0x000fe20000000f00 */
[----:B-----5:R-:W-:-:S06]  /*b6e0*/  @!P1 IMAD.X R5, R5, 0x1, R6, P2 ;  /* 0x0000000105059824 */ /* 0x020fcc00010e0606 */
[----:B------:R-:W3:Y:S01]  /*b6f0*/  @!P1 LD.E.128 R4, desc[UR40][R4.64] ;  /* 0x0000002804049980 */ /* 0x000ee2000c101d00 */
[----:B------:R-:W-:Y:S02]  /*b700*/  CS2R R46, SRZ ;  /* 0x00000000002e7805 */ /* 0x000fe4000001ff00 */
[----:B------:R-:W-:Y:S02]  /*b710*/  CS2R R48, SRZ ;  /* 0x0000000000307805 */ /* 0x000fe4000001ff00 */
[----:B------:R-:W-:Y:S01]  /*b720*/  CS2R R20, SRZ ;  /* 0x0000000000147805 */ /* 0x000fe2000001ff00 */
[----:B------:R1:W4:Y:S01]  /*b730*/  SHFL.IDX PT, R9, R33, 0x1, 0x181f ;  /* 0x00381f0021097f89 */ /* 0x00032200000e0000 */
[----:B------:R-:W-:-:S03]  /*b740*/  CS2R R36, SRZ ;  /* 0x0000000000247805 */ /* 0x000fc6000001ff00 */
[----:B------:R1:W0:Y:S01]  /*b750*/  SHFL.IDX PT, R14, R34, 0x1, 0x181f ;  /* 0x00381f00220e7f89 */ /* 0x00022200000e0000 */
[----:B--2---:R-:W-:Y:S01]  /*b760*/  @!P1 IMAD.MOV.U32 R46, RZ, RZ, R24 ;  /* 0x000000ffff2e9224 */ /* 0x004fe200078e0018 */
[----:B------:R-:W-:Y:S01]  /*b770*/  @!P1 MOV R48, R26 ;  /* 0x0000001a00309202 */ /* 0x000fe20000000f00 */
[----:B------:R-:W-:Y:S01]  /*b780*/  @!P1 IMAD.MOV.U32 R47, RZ, RZ, R25 ;  /* 0x000000ffff2f9224 */ /* 0x000fe200078e0019 */
[----:B------:R-:W-:Y:S01]  /*b790*/  CS2R R24, SRZ ;  /* 0x0000000000187805 */ /* 0x000fe2000001ff00 */
[----:B------:R-:W-:Y:S02]  /*b7a0*/  IMAD.MOV.U32 R3, RZ, RZ, R46 ;  /* 0x000000ffff037224 */ /* 0x000fe400078e002e */
[----:B------:R-:W-:Y:S02]  /*b7b0*/  IMAD.MOV.U32 R8, RZ, RZ, R47 ;  /* 0x000000ffff087224 */ /* 0x000fe400078e002f */
[----:B------:R-:W-:Y:S01]  /*b7c0*/  @!P1 IMAD.MOV.U32 R49, RZ, RZ, R27 ;  /* 0x000000ffff319224 */ /* 0x000fe200078e001b */
[----:B------:R-:W-:Y:S01]  /*b7d0*/  PRMT R64, R3, 0x7610, R64 ;  /* 0x0000761003407816 */ /* 0x000fe20000000040 */
[----:B------:R-:W-:Y:S01]  /*b7e0*/  IMAD.MOV.U32 R10, RZ, RZ, R48 ;  /* 0x000000ffff0a7224 */ /* 0x000fe200078e0030 */
[----:B------:R-:W-:Y:S01]  /*b7f0*/  PRMT R66, R8, 0x7610, R66 ;  /* 0x0000761008427816 */ /* 0x000fe20000000042 */
[----:B------:R1:W2:Y:S01]  /*b800*/  SHFL.IDX PT, R3, R35, 0x1, 0x181f ;  /* 0x00381f0023037f89 */ /* 0x0002a200000e0000 */
[----:B---3--:R-:W-:Y:S01]  /*b810*/  @!P1 MOV R21, R5 ;  /* 0x0000000500159202 */ /* 0x008fe20000000f00 */
[----:B------:R-:W-:-:S02]  /*b820*/  @!P1 IMAD.MOV.U32 R20, RZ, RZ, R4 ;  /* 0x000000ffff149224 */ /* 0x000fc400078e0004 */
[----:B------:R1:W3:Y:S01]  /*b830*/  SHFL.IDX PT, R8, R32, 0x1, 0x181f ;  /* 0x00381f0020087f89 */ /* 0x0002e200000e0000 */
[----:B------:R-:W-:Y:S02]  /*b840*/  @!P1 IMAD.MOV.U32 R36, RZ, RZ, R6 ;  /* 0x000000ffff249224 */ /* 0x000fe400078e0006 */
[----:B------:R-:W-:Y:S02]  /*b850*/  @!P1 IMAD.MOV.U32 R37, RZ, RZ, R7 ;  /* 0x000000ffff259224 */ /* 0x000fe400078e0007 */
[----:B------:R-:W-:Y:S01]  /*b860*/  IMAD.MOV.U32 R11, RZ, RZ, R49 ;  /* 0x000000ffff0b7224 */ /* 0x000fe200078e0031 */
[----:B------:R-:W-:Y:S01]  /*b870*/  MOV R6, R36 ;  /* 0x0000002400067202 */ /* 0x000fe20000000f00 */
[----:B------:R-:W-:Y:S02]  /*b880*/  IMAD.MOV.U32 R4, RZ, RZ, R20 ;  /* 0x000000ffff047224 */ /* 0x000fe400078e0014 */
[----:B------:R-:W-:Y:S01]  /*b890*/  IMAD.MOV.U32 R5, RZ, RZ, R21 ;  /* 0x000000ffff057224 */ /* 0x000fe200078e0015 */
[----:B------:R-:W-:Y:S01]  /*b8a0*/  PRMT R43, R10, 0x5410, R11 ;  /* 0x000054100a2b7816 */ /* 0x000fe2000000000b */
[----:B------:R-:W-:Y:S01]  /*b8b0*/  IMAD.MOV.U32 R7, RZ, RZ, R37 ;  /* 0x000000ffff077224 */ /* 0x000fe200078e0025 */
[----:B------:R-:W-:-:S02]  /*b8c0*/  PRMT R65, R6, 0x5410, R4 ;  /* 0x0000541006417816 */ /* 0x000fc40000000004 */
[----:B------:R-:W-:Y:S02]  /*b8d0*/  PRMT R68, R5, 0x7610, R68 ;  /* 0x0000761005447816 */ /* 0x000fe40000000044 */
[----:B01--4-:R-:W-:-:S07]  /*b8e0*/  PRMT R64, R64, 0x5410, R7 ;  /* 0x0000541040407816 */ /* 0x013fce0000000007 */
.L_x_9812:
[----:B------:R-:W-:Y:S01]  /*b8f0*/  VIADD R5, R55, 0x20 ;  /* 0x0000002037057836 */ /* 0x000fe20000000000 */
        /* <DEDUP_REMOVED lines=14> */
[----:B--2---:R-:W-:Y:S01]  /*b9e0*/  IMAD.X R5, R3, 0x1, R6, P1 ;  /* 0x0000000103057824 */ /* 0x004fe200008e0606 */
[----:B------:R-:W-:-:S05]  /*b9f0*/  IADD3.X R15, R9, R6, RZ, P2, !PT ;  /* 0x00000006090f7210 */ /* 0x000fca00017fe4ff */
[----:B------:R-:W5:Y:S04]  /*ba00*/  LD.E.128 R4, desc[UR40][R4.64] ;  /* 0x0000002804047980 */ /* 0x000f68000c101d00 */
[----:B------:R0:W5:Y:S02]  /*ba10*/  LD.E.128 R24, desc[UR40][R14.64] ;  /* 0x000000280e187980 */ /* 0x000164000c101d00 */
.L_x_9546:
[----:B------:R-:W-:Y:S05]  /*ba20*/  BSYNC B1 ;  /* 0x0000000000017941 */ /* 0x000fea0003800000 */
.L_x_9545:
[----:B--2--5:R-:W-:Y:S01]  /*ba30*/  IMAD.MOV.U32 R3, RZ, RZ, R24 ;  /* 0x000000ffff037224 */ /* 0x024fe200078e0018 */
[----:B------:R-:W-:Y:S01]  /*ba40*/  UMOV UR4, 0xffffffff ;  /* 0xffffffff00047882 */ /* 0x000fe20000000000 */
[----:B---3--:R-:W-:Y:S02]  /*ba50*/  IMAD.MOV.U32 R8, RZ, RZ, R25 ;  /* 0x000000ffff087224 */ /* 0x008fe400078e0019 */
        /* <DEDUP_REMOVED lines=8> */
[----:B------:R-:W-:-:S05]  /*bae0*/  IMAD.MOV.U32 R10, RZ, RZ, R7 ;  /* 0x000000ffff0a7224 */ /* 0x000fca00078e0007 */
        /* <DEDUP_REMOVED lines=8> */
[----:B------:R-:W-:-:S02]  /*bb70*/  @!P1 SHF.L.U32 R31, R16, 0x1, RZ ;  /* 0x00000001101f9819 */ /* 0x000fc400000006ff */
[----:B------:R-:W-:Y:S02]  /*bb80*/  @!P1 SHF.L.U64.HI R29, R16, 0x1, R17 ;  /* 0x00000001101d9819 */ /* 0x000fe40000010211 */
[----:B-1----:R-:W-:-:S05]  /*bb90*/  @!P1 IADD3 R8, P2, R8, R31, RZ ;  /* 0x0000001f08089210 */ /* 0x002fca0007f5e0ff */
[----:B--2---:R-:W-:-:S06]  /*bba0*/  @!P1 IMAD.X R9, R3, 0x1, R29, P2 ;  /* 0x0000000103099824 */ /* 0x004fcc00010e061d */
        /* <DEDUP_REMOVED lines=12> */
[----:B--2---:R-:W-:Y:S01]  /*bc70*/  @!P1 MOV R51, R9 ;  /* 0x0000000900339202 */ /* 0x004fe20000000f00 */
[----:B------:R-:W-:Y:S02]  /*bc80*/  @!P1 IMAD.MOV.U32 R50, RZ, RZ, R8 ;  /* 0x000000ffff329224 */ /* 0x000fe400078e0008 */
[----:B------:R-:W-:Y:S02]  /*bc90*/  @!P1 IMAD.MOV.U32 R52, RZ, RZ, R10 ;  /* 0x000000ffff349224 */ /* 0x000fe400078e000a */
[----:B------:R-:W-:-:S02]  /*bca0*/  IMAD.MOV.U32 R3, RZ, RZ, R50 ;  /* 0x000000ffff037224 */ /* 0x000fc400078e0032 */
[----:B------:R-:W-:Y:S01]  /*bcb0*/  IMAD.MOV.U32 R12, RZ, RZ, R51 ;  /* 0x000000ffff0c7224 */ /* 0x000fe200078e0033 */
[----:B------:R-:W-:Y:S01]  /*bcc0*/  MOV R8, R52 ;  /* 0x0000003400087202 */ /* 0x000fe20000000f00 */
[----:B------:R-:W-:-:S03]  /*bcd0*/  @!P1 IMAD.MOV.U32 R53, RZ, RZ, R11 ;  /* 0x000000ffff359224 */ /* 0x000fc600078e000b */
[----:B------:R-:W-:Y:S01]  /*bce0*/  PRMT R59, R3, 0x5410, R12 ;  /* 0x00005410033b7816 */ /* 0x000fe2000000000c */
[----:B------:R-:W-:Y:S01]  /*bcf0*/  IMAD.MOV.U32 R9, RZ, RZ, R53 ;  /* 0x000000ffff097224 */ /* 0x000fe200078e0035 */
[----:B------:R2:W0:Y:S01]  /*bd00*/  SHFL.IDX PT, R3, R35, 0x3, 0x181f ;  /* 0x00781f0023037f89 */ /* 0x00042200000e0000 */
[----:B---3--:R-:W-:Y:S01]  /*bd10*/  @!P1 IMAD.MOV.U32 R38, RZ, RZ, R28 ;  /* 0x000000ffff269224 */ /* 0x008fe200078e001c */
[----:B------:R-:W-:Y:S01]  /*bd20*/  @!P1 MOV R41, R31 ;  /* 0x0000001f00299202 */ /* 0x000fe20000000f00 */
[----:B------:R-:W-:Y:S01]  /*bd30*/  @!P1 IMAD.MOV.U32 R39, RZ, RZ, R29 ;  /* 0x000000ffff279224 */ /* 0x000fe200078e001d */
[----:B------:R-:W-:Y:S01]  /*bd40*/  PRMT R44, R8, 0x5410, R9 ;  /* 0x00005410082c7816 */ /* 0x000fe20000000009 */
[----:B------:R-:W-:Y:S02]  /*bd50*/  @!P1 IMAD.MOV.U32 R40, RZ, RZ, R30 ;  /* 0x000000ffff289224 */ /* 0x000fe400078e001e */
[----:B------:R-:W-:Y:S02]  /*bd60*/  IMAD.MOV.U32 R8, RZ, RZ, R38 ;  /* 0x000000ffff087224 */ /* 0x000fe400078e0026 */
[----:B------:R-:W-:-:S02]  /*bd70*/  IMAD.MOV.U32 R9, RZ, RZ, R39 ;  /* 0x000000ffff097224 */ /* 0x000fc400078e0027 */
[----:B------:R-:W-:Y:S02]  /*bd80*/  IMAD.MOV.U32 R10, RZ, RZ, R40 ;  /* 0x000000ffff0a7224 */ /* 0x000fe400078e0028 */
[----:B------:R-:W-:Y:S01]  /*bd90*/  IMAD.MOV.U32 R11, RZ, RZ, R41 ;  /* 0x000000ffff0b7224 */ /* 0x000fe200078e0029 */
[----:B------:R-:W-:Y:S02]  /*bda0*/  PRMT R62, R8, 0x5410, R9 ;  /* 0x00005410083e7816 */ /* 0x000fe40000000009 */
[----:B------:R-:W-:Y:S02]  /*bdb0*/  CS2R R8, SRZ ;  /* 0x0000000000087805 */ /* 0x000fe4000001ff00 */
[----:B-12-4-:R-:W-:-:S07]  /*bdc0*/  PRMT R63, R10, 0x5410, R11 ;  /* 0x000054100a3f7816 */ /* 0x016fce000000000b */
.L_x_9822:
[----:B------:R-:W-:Y:S01]  /*bdd0*/  IADD3 R55, R55, 0x60, RZ ;  /* 0x0000006037377810 */ /* 0x000fe20007ffe0ff */
[----:B------:R-:W-:Y:S01]  /*bde0*/  BSSY B1, `(.L_x_9548) ;  /* 0x0000016000017945 */ /* 0x000fe20003800000 */
[----:B------:R-:W-:Y:S02]  /*bdf0*/  LEA.HI R10, R214, R214, RZ, 0x1 ;  /* 0x000000d6d60a7211 */ /* 0x000fe400078f08ff */
[----:B------:R-:W-:Y:S02]  /*be00*/  CS2R R12, SRZ ;  /* 0x00000000000c7805 */ /* 0x000fe4000001ff00 */
[----:B------:R-:W-:Y:S02]  /*be10*/  ISETP.GE.AND P1, PT, R55, R0, PT ;  /* 0x000000003700720c */ /* 0x000fe40003f26270 */
[----:B------:R-:W-:Y:S02]  /*be20*/  CS2R R14, SRZ ;  /* 0x00000000000e7805 */ /* 0x000fe4000001ff00 */
        /* <DEDUP_REMOVED lines=9> */
[C---:B------:R-:W-:Y:S01]  /*bec0*/  IMAD.SHL.U32 R9, R16.reuse, 0x2, RZ ;  /* 0x0000000210097824 */ /* 0x040fe200078e00ff */
[----:B------:R-:W-:-:S04]  /*bed0*/  SHF.L.U64.HI R10, R16, 0x1, R17 ;  /* 0x00000001100a7819 */ /* 0x000fc80000010211 */
[-C--:B0-----:R-:W-:Y:S02]  /*bee0*/  IADD3 R12, P1, R32, R9.reuse, RZ ;  /* 0x00000009200c7210 */ /* 0x081fe40007f3e0ff */
[----:B------:R-:W-:-:S03]  /*bef0*/  IADD3 R8, P2, R34, R9, RZ ;  /* 0x0000000922087210 */ /* 0x000fc60007f5e0ff */
[--C-:B------:R-:W-:Y:S02]  /*bf00*/  IMAD.X R13, R3, 0x1, R10.reuse, P1 ;  /* 0x00000001030d7824 */ /* 0x100fe400008e060a */
[----:B------:R-:W-:-:S04]  /*bf10*/  IMAD.X R9, R33, 0x1, R10, P2 ;  /* 0x0000000121097824 */ /* 0x000fc800010e060a */
[----:B------:R-:W5:Y:S04]  /*bf20*/  LD.E.128 R12, desc[UR40][R12.64] ;  /* 0x000000280c0c7980 */ /* 0x000f68000c101d00 */
[----:B------:R-:W5:Y:S02]  /*bf30*/  LD.E.128 R8, desc[UR40][R8.64] ;  /* 0x0000002808087980 */ /* 0x000f64000c101d00 */
.L_x_9549:
[----:B------:R-:W-:Y:S05]  /*bf40*/  BSYNC B1 ;  /* 0x0000000000017941 */ /* 0x000fea0003800000 */
.L_x_9548:
[----:B------:R-:W1:Y:S01]  /*bf50*/  SYNCS.PHASECHK.TRANS64.TRYWAIT P4, [R2+URZ+0x28800], R29 ;  /* 0x0288001d020075a7 */ /* 0x000e62000808017f */
[----:B------:R-:W-:Y:S01]  /*bf60*/  VIADDMNMX R0, R0, -R191, 0x80, PT ;  /* 0x0000008000007446 */ /* 0x000fe200038009bf */
[----:B-----5:R-:W-:Y:S01]  /*bf70*/  IMAD.MOV.U32 R28, RZ, RZ, R9 ;  /* 0x000000ffff1c7224 */ /* 0x020fe200078e0009 */
[----:B0-----:R-:W-:Y:S01]  /*bf80*/  MOV R3, R8 ;  /* 0x0000000800037202 */ /* 0x001fe20000000f00 */
[----:B------:R-:W-:Y:S01]  /*bf90*/  BSSY B1, `(.L_x_9550) ;  /* 0x000000f000017945 */ /* 0x000fe20003800000 */
[-C--:B------:R-:W-:Y:S02]  /*bfa0*/  ISETP.GE.OR P3, PT, R22, R0.reuse, P0 ;  /* 0x000000001600720c */ /* 0x080fe40000766670 */
[-C--:B------:R-:W-:Y:S02]  /*bfb0*/  ISETP.GE.OR P2, PT, R213, R0.reuse, P0 ;  /* 0x00000000d500720c */ /* 0x080fe40000746670 */
[-C--:B------:R-:W-:Y:S02]  /*bfc0*/  ISETP.GE.OR P1, PT, R212, R0.reuse, P0 ;  /* 0x00000000d400720c */ /* 0x080fe40000726670 */
[----:B------:R-:W-:Y:S01]  /*bfd0*/  ISETP.GE.OR P0, PT, R211, R0, P0 ;  /* 0x00000000d300720c */ /* 0x000fe20000706670 */
        /* <DEDUP_REMOVED lines=9> */
[----:B-1----:R-:W-:Y:S06]  /*c070*/  @!P4 BRA `(.L_x_9551) ;  /* 0x000001580094c947 */ /* 0x002fec0003800000 */
.L_x_9823:
[----:B------:R-:W-:Y:S05]  /*c080*/  BSYNC B1 ;  /* 0x0000000000017941 */ /* 0x000fea0003800000 */
.L_x_9550:
        /* <DEDUP_REMOVED lines=22> */
[----:B------:R-:W-:Y:S02]  /*c1f0*/  LEA R67, R33, R2, 0x1 ;  /* 0x0000000221437211 */ /* 0x000fe400078e08ff */
[--C-:B------:R-:W-:Y:S02]  /*c200*/  SHF.R.U32.HI R73, RZ, 0x10, R37.reuse ;  /* 0x00000010ff497819 */ /* 0x100fe40000011625 */
[----:B------:R-:W-:Y:S01]  /*c210*/  SHF.R.U64 R75, R36, 0x10, R37 ;  /* 0x00000010244b7819 */ /* 0x000fe20000001225 */
[----:B------:R-:W1:Y:S01]  /*c220*/  LDS.128 R32, [R67+0x10400] ;  /* 0x0104000043207984 */ /* 0x000e620000000c00 */
[----:B0-----:R-:W-:-:S02]  /*c230*/  HADD2.F32 R21, -RZ, R29.H0_H0 ;  /* 0x2000001dff157230 */ /* 0x001fc40000004100 */
[----:B------:R-:W-:Y:S02]  /*c240*/  HADD2.F32 R20, -RZ, R28.H0_H0 ;  /* 0x2000001cff147230 */ /* 0x000fe40000004100 */
[----:B------:R-:W-:Y:S02]  /*c250*/  HADD2.F32 R29, -RZ, R29.H1_H1 ;  /* 0x3000001dff1d7230 */ /* 0x000fe40000004100 */
[----:B------:R-:W-:Y:S02]  /*c260*/  HADD2.F32 R36, -RZ, R30.H0_H0 ;  /* 0x2000001eff247230 */ /* 0x000fe40000004100 */
[--C-:B------:R-:W-:Y:S02]  /*c270*/  HADD2.F32 R37, -RZ, R31.reuse.H0_H0 ;  /* 0x2000001fff257230 */ /* 0x100fe40000004100 */
[----:B------:R-:W-:Y:S02]  /*c280*/  HADD2.F32 R31, -RZ, R31.H1_H1 ;  /* 0x3000001fff1f7230 */ /* 0x000fe40000004100 */
[----:B-1----:R-:W-:-:S02]  /*c290*/  HADD2.F32 R46, -RZ, R33.H0_H0 ;  /* 0x20000021ff2e7230 */ /* 0x002fc40000004100 */
[----:B------:R-:W-:Y:S02]  /*c2a0*/  HADD2.F32 R47, -RZ, R33.H1_H1 ;  /* 0x30000021ff2f7230 */ /* 0x000fe40000004100 */
[----:B------:R-:W-:Y:S02]  /*c2b0*/  HADD2.F32 R33, -RZ, R32.H0_H0 ;  /* 0x20000020ff217230 */ /* 0x000fe40000004100 */
[C---:B------:R-:W-:Y:S01]  /*c2c0*/  FMUL.FTZ R72, R46.reuse, R68 ;  /* 0x000000442e487220 */ /* 0x040fe20000410000 */
[----:B------:R-:W-:Y:S01]  /*c2d0*/  FMUL.FTZ R74, R46, R66 ;  /* 0x000000422e4a7220 */ /* 0x000fe20000410000 */
[----:B------:R-:W-:Y:S02]  /*c2e0*/  HADD2.F32 R46, -RZ, R69.H0_H0 ;  /* 0x20000045ff2e7230 */ /* 0x000fe40000004100 */
[----:B------:R-:W-:Y:S01]  /*c2f0*/  FMUL.FTZ R76, R47, R70 ;  /* 0x000000462f4c7220 */ /* 0x000fe20000410000 */
[----:B------:R-:W-:Y:S01]  /*c300*/  FFMA.FTZ R72, R21, R66, -R72 ;  /* 0x0000004215487223 */ /* 0x000fe20000010848 */
[----:B------:R-:W-:-:S02]  /*c310*/  HADD2.F32 R66, -RZ, R65.H1_H1 ;  /* 0x30000041ff427230 */ /* 0x000fc40000004100 */
[----:B------:R-:W-:Y:S01]  /*c320*/  FFMA.FTZ R74, R21, R68, R74 ;  /* 0x00000044154a7223 */ /* 0x000fe2000001004a */
[----:B------:R-:W-:Y:S02]  /*c330*/  HADD2.F32 R21, -RZ, R64.H0_H0 ;  /* 0x20000040ff157230 */ /* 0x000fe40000004100 */
[----:B------:R-:W-:Y:S01]  /*c340*/  FMUL.FTZ R68, R47, R46 ;  /* 0x0000002e2f447220 */ /* 0x000fe20000410000 */
[----:B------:R-:W-:Y:S02]  /*c350*/  HADD2.F32 R48, -RZ, R34.H0_H0 ;  /* 0x20000022ff307230 */ /* 0x000fe40000004100 */
[C---:B------:R-:W-:Y:S01]  /*c360*/  FMUL.FTZ R47, R33.reuse, R66 ;  /* 0x00000042212f7220 */ /* 0x040fe20000410000 */
[----:B------:R-:W-:Y:S02]  /*c370*/  HADD2.F32 R65, -RZ, R65.H0_H0 ;  /* 0x20000041ff417230 */ /* 0x000fe40000004100 */
[----:B------:R-:W-:Y:S01]  /*c380*/  FMUL.FTZ R33, R33, R21 ;  /* 0x0000001521217220 */ /* 0x000fe20000410000 */
[----:B------:R-:W-:-:S02]  /*c390*/  HADD2.F32 R49, -RZ, R35.H0_H0 ;  /* 0x20000023ff317230 */ /* 0x000fc40000004100 */
[C---:B------:R-:W-:Y:S01]  /*c3a0*/  FFMA.FTZ R47, R20.reuse, R21, -R47 ;  /* 0x00000015142f7223 */ /* 0x040fe2000001082f */
[--C-:B------:R-:W-:Y:S02]  /*c3b0*/  HADD2.F32 R21, -RZ, R43.reuse.H0_H0 ;  /* 0x2000002bff157230 */ /* 0x100fe40000004100 */
[C---:B------:R-:W-:Y:S01]  /*c3c0*/  FFMA.FTZ R69, R29.reuse, R46, -R76 ;  /* 0x0000002e1d457223 */ /* 0x040fe2000001084c */
[----:B------:R-:W-:Y:S02]  /*c3d0*/  HADD2.F32 R64, -RZ, R64.H1_H1 ;  /* 0x30000040ff407230 */ /* 0x000fe40000004100 */
[----:B------:R-:W-:Y:S01]  /*c3e0*/  FFMA.FTZ R71, R29, R70, R68 ;  /* 0x000000461d477223 */ /* 0x000fe20000010044 */
[----:B------:R-:W-:Y:S01]  /*c3f0*/  FFMA.FTZ R66, R20, R66, R33 ;  /* 0x0000004214427223 */ /* 0x000fe20000010021 */
[C---:B------:R-:W-:Y:S01]  /*c400*/  FMUL.FTZ R29, R48.reuse, R65 ;  /* 0x00000041301d7220 */ /* 0x040fe20000410000 */
[----:B------:R-:W-:Y:S02]  /*c410*/  HADD2.F32 R20, -RZ, R43.H1_H1 ;  /* 0x3000002bff147230 */ /* 0x000fe40000004100 */
[----:B------:R-:W-:Y:S01]  /*c420*/  FMUL.FTZ R33, R48, R21 ;  /* 0x0000001530217220 */ /* 0x000fe20000410000 */
[----:B------:R-:W-:-:S02]  /*c430*/  HADD2.F32 R35, -RZ, R35.H1_H1 ;  /* 0x30000023ff237230 */ /* 0x000fc40000004100 */
        /* <DEDUP_REMOVED lines=38> */
.L_x_9553:
[----:B------:R-:W-:Y:S05]  /*c6a0*/  BSYNC B1 ;  /* 0x0000000000017941 */ /* 0x000fea0003800000 */
.L_x_9552:
[----:B------:R-:W-:Y:S04]  /*c6b0*/  BSSY B1, `(.L_x_9554) ;  /* 0x0000060000017945 */ /* 0x000fe80003800000 */
[----:B------:R-:W-:Y:S05]  /*c6c0*/  @P2 BRA `(.L_x_9555) ;  /* 0x0000000400782947 */ /* 0x000fea0003800000 */
[----:B------:R-:W-:Y:S01]  /*c6d0*/  LEA.HI R20, R45, R206, RZ, 0x1d ;  /* 0x000000ce2d147211 */ /* 0x000fe200078fe8ff */
[----:B------:R-:W-:Y:S01]  /*c6e0*/  HADD2.F32 R36, -RZ, R54.H1_H1 ;  /* 0x30000036ff247230 */ /* 0x000fe20000004100 */
[--C-:B------:R-:W-:Y:S02]  /*c6f0*/  SHF.R.U64 R49, R24, 0x10, R25.reuse ;  /* 0x0000001018317819 */ /* 0x100fe40000001219 */
[----:B01----:R-:W-:Y:S01]  /*c700*/  SHF.R.S32.HI R29, RZ, 0x1f, R20 ;  /* 0x0000001fff1d7819 */ /* 0x003fe20000011414 */
[----:B------:R-:W-:Y:S01]  /*c710*/  IMAD.SHL.U32 R21, R20, 0x8, RZ ;  /* 0x0000000814157824 */ /* 0x000fe200078e00ff */
[----:B------:R-:W-:Y:S02]  /*c720*/  SHF.R.U32.HI R46, RZ, 0x10, R25 ;  /* 0x00000010ff2e7819 */ /* 0x000fe40000011619 */
[----:B------:R-:W-:Y:S02]  /*c730*/  LEA.HI R29, R29, R20, RZ, 0x3 ;  /* 0x000000141d1d7211 */ /* 0x000fe400078f18ff */
[----:B------:R-:W-:Y:S01]  /*c740*/  LOP3.LUT R21, R196, 0x38, R21, 0xf8, !PT ;  /* 0x00000038c4157812 */ /* 0x000fe200078ef815 */
[----:B------:R-:W-:Y:S01]  /*c750*/  HADD2.F32 R46, -RZ, R46.H0_H0 ;  /* 0x2000002eff2e7230 */ /* 0x000fe20000004100 */
[----:B------:R-:W-:Y:S01]  /*c760*/  SHF.R.U64 R47, R26, 0x10, R27 ;  /* 0x000000101a2f7819 */ /* 0x000fe2000000121b */
[----:B------:R-:W-:Y:S01]  /*c770*/  IMAD.SHL.U32 R29, R29, 0x400, RZ ;  /* 0x000004001d1d7824 */ /* 0x000fe200078e00ff */
[----:B------:R-:W-:-:S02]  /*c780*/  LOP3.LUT R20, R21, R230, RZ, 0x3c, !PT ;  /* 0x000000e615147212 */ /* 0x000fc400078e3cff */
[----:B------:R-:W-:Y:S01]  /*c790*/  SHF.R.U32.HI R43, RZ, 0x10, R27 ;  /* 0x00000010ff2b7819 */ /* 0x000fe2000001161b */
[--C-:B------:R-:W-:Y:S01]  /*c7a0*/  HADD2.F32 R27, -RZ, R57.reuse.H1_H1 ;  /* 0x30000039ff1b7230 */ /* 0x100fe20000004100 */
[----:B------:R-:W-:Y:S01]  /*c7b0*/  LOP3.LUT R21, R29, 0x7fffe000, RZ, 0xc0, !PT ;  /* 0x7fffe0001d157812 */ /* 0x000fe200078ec0ff */
[----:B------:R-:W-:Y:S01]  /*c7c0*/  HADD2.F32 R57, -RZ, R57.H0_H0 ;  /* 0x20000039ff397230 */ /* 0x000fe20000004100 */
[----:B------:R-:W0:Y:S01]  /*c7d0*/  LDS.128 R28, [R223] ;  /* 0x00000000df1c7984 */ /* 0x000e220000000c00 */
[----:B------:R-:W-:Y:S02]  /*c7e0*/  SHF.R.U64 R67, R4, 0x10, R5 ;  /* 0x0000001004437819 */ /* 0x000fe40000001205 */
[----:B------:R-:W-:Y:S02]  /*c7f0*/  IADD3 R21, R20, R21, R199 ;  /* 0x0000001514157210 */ /* 0x000fe40007ffe0c7 */
[----:B------:R-:W-:Y:S02]  /*c800*/  SHF.R.U32.HI R37, RZ, 0x10, R5 ;  /* 0x00000010ff257819 */ /* 0x000fe40000011605 */
[--C-:B------:R-:W-:Y:S01]  /*c810*/  SHF.R.U64 R66, R6, 0x10, R7.reuse ;  /* 0x0000001006427819 */ /* 0x100fe20000001207 */
[----:B------:R-:W-:Y:S01]  /*c820*/  IMAD R21, R21, 0x2, R2 ;  /* 0x0000000215157824 */ /* 0x000fe200078e0202 */
[----:B------:R-:W-:-:S04]  /*c830*/  SHF.R.U32.HI R65, RZ, 0x10, R7 ;  /* 0x00000010ff417819 */ /* 0x000fc80000011607 */
        /* <DEDUP_REMOVED lines=14> */
[----:B------:R-:W-:Y:S01]  /*c920*/  FFMA.FTZ R48, R5, R27, -R48 ;  /* 0x0000001b05307223 */ /* 0x000fe20000010830 */
[----:B------:R-:W-:Y:S02]  /*c930*/  HADD2.F32 R27, -RZ, R54.H0_H0 ;  /* 0x20000036ff1b7230 */ /* 0x000fe40000004100 */
[----:B------:R-:W-:Y:S01]  /*c940*/  FMUL.FTZ R54, R33, R46 ;  /* 0x0000002e21367220 */ /* 0x000fe20000410000 */
[----:B------:R-:W-:Y:S01]  /*c950*/  FFMA.FTZ R64, R5, R36, R64 ;  /* 0x0000002405407223 */ /* 0x000fe20000010040 */
[-C--:B------:R-:W-:Y:S01]  /*c960*/  FMUL.FTZ R36, R33, R24.reuse ;  /* 0x0000001821247220 */ /* 0x080fe20000410000 */
[----:B------:R-:W-:Y:S02]  /*c970*/  HADD2.F32 R25, -RZ, R34.H0_H0 ;  /* 0x20000022ff197230 */ /* 0x000fe40000004100 */
[----:B------:R-:W-:Y:S01]  /*c980*/  FFMA.FTZ R33, R29, R24, -R54 ;  /* 0x000000181d217223 */ /* 0x000fe20000010836 */
[----:B------:R-:W-:Y:S01]  /*c990*/  FMUL.FTZ R5, R20, R27 ;  /* 0x0000001b14057220 */ /* 0x000fe20000410000 */
[----:B------:R-:W-:-:S02]  /*c9a0*/  HADD2.F32 R24, -RZ, R56.H0_H0 ;  /* 0x20000038ff187230 */ /* 0x000fc40000004100 */
[-C--:B------:R-:W-:Y:S01]  /*c9b0*/  FMUL.FTZ R20, R20, R57.reuse ;  /* 0x0000003914147220 */ /* 0x080fe20000410000 */
[----:B------:R-:W-:Y:S01]  /*c9c0*/  FFMA.FTZ R37, R29, R46, R36 ;  /* 0x0000002e1d257223 */ /* 0x000fe20000010024 */
[C---:B------:R-:W-:Y:S01]  /*c9d0*/  FFMA.FTZ R57, R4.reuse, R57, -R5 ;  /* 0x0000003904397223 */ /* 0x040fe20000010805 */
[--C-:B------:R-:W-:Y:S02]  /*c9e0*/  HADD2.F32 R5, -RZ, R58.reuse.H0_H0 ;  /* 0x2000003aff057230 */ /* 0x100fe40000004100 */
[----:B------:R-:W-:Y:S01]  /*c9f0*/  FFMA.FTZ R29, R4, R27, R20 ;  /* 0x0000001b041d7223 */ /* 0x000fe20000010014 */
[----:B------:R-:W-:Y:S02]  /*ca00*/  HADD2.F32 R26, -RZ, R35.H0_H0 ;  /* 0x20000023ff1a7230 */ /* 0x000fe40000004100 */
[C---:B------:R-:W-:Y:S01]  /*ca10*/  FMUL.FTZ R27, R25.reuse, R24 ;  /* 0x00000018191b7220 */ /* 0x040fe20000410000 */
[----:B------:R-:W-:Y:S02]  /*ca20*/  HADD2.F32 R58, -RZ, R58.H1_H1 ;  /* 0x3000003aff3a7230 */ /* 0x000fe40000004100 */
[----:B------:R-:W-:Y:S01]  /*ca30*/  FMUL.FTZ R25, R25, R5 ;  /* 0x0000000519197220 */ /* 0x000fe20000410000 */
[----:B------:R-:W-:-:S02]  /*ca40*/  HADD2.F32 R56, -RZ, R56.H1_H1 ;  /* 0x30000038ff387230 */ /* 0x000fc40000004100 */
[----:B------:R-:W-:Y:S01]  /*ca50*/  FFMA.FTZ R36, R6, R5, -R27 ;  /* 0x0000000506247223 */ /* 0x000fe2000001081b */
[----:B------:R-:W-:Y:S02]  /*ca60*/  HADD2.F32 R35, -RZ, R35.H1_H1 ;  /* 0x30000023ff237230 */ /* 0x000fe40000004100 */
[C---:B------:R-:W-:Y:S01]  /*ca70*/  FMUL.FTZ R5, R26.reuse, R58 ;  /* 0x0000003a1a057220 */ /* 0x040fe20000410000 */
[----:B------:R-:W-:Y:S02]  /*ca80*/  HADD2.F32 R20, -RZ, R43.H0_H0 ;  /* 0x2000002bff147230 */ /* 0x000fe40000004100 */
[----:B------:R-:W-:Y:S01]  /*ca90*/  FMUL.FTZ R46, R26, R56 ;  /* 0x000000381a2e7220 */ /* 0x000fe20000410000 */
[----:B------:R-:W-:Y:S02]  /*caa0*/  HADD2.F32 R4, -RZ, R65.H0_H0 ;  /* 0x20000041ff047230 */ /* 0x000fe40000004100 */
        /* <DEDUP_REMOVED lines=32> */
.L_x_9555:
[----:B------:R-:W-:Y:S05]  /*ccb0*/  BSYNC B1 ;  /* 0x0000000000017941 */ /* 0x000fea0003800000 */
.L_x_9554:
        /* <DEDUP_REMOVED lines=12> */
[----:B------:R-:W-:Y:S02]  /*cd80*/  SHF.L.U32 R5, R5, 0xa, RZ ;  /* 0x0000000a05057819 */ /* 0x000fe400000006ff */
[----:B------:R-:W-:Y:S02]  /*cd90*/  LOP3.LUT R21, R4, R229, RZ, 0x3c, !PT ;  /* 0x000000e504157212 */ /* 0x000fe400078e3cff */
[----:B------:R-:W-:Y:S02]  /*cda0*/  LOP3.LUT R20, R5, 0x7fffe000, RZ, 0xc0, !PT ;  /* 0x7fffe00005147812 */ /* 0x000fe400078ec0ff */
[----:B------:R-:W1:Y:S01]  /*cdb0*/  LDS.128 R4, [R222] ;  /* 0x00000000de047984 */ /* 0x000e620000000c00 */
[--C-:B------:R-:W-:Y:S02]  /*cdc0*/  SHF.R.U64 R48, R38, 0x10, R39.reuse ;  /* 0x0000001026307819 */ /* 0x100fe40000001227 */
[----:B------:R-:W-:Y:S02]  /*cdd0*/  IADD3 R21, R21, R20, R198 ;  /* 0x0000001415157210 */ /* 0x000fe40007ffe0c6 */
[----:B------:R-:W-:-:S02]  /*cde0*/  SHF.R.U32.HI R37, RZ, 0x10, R39 ;  /* 0x00000010ff257819 */ /* 0x000fc40000011627 */
[--C-:B------:R-:W-:Y:S01]  /*cdf0*/  SHF.R.U64 R47, R40, 0x10, R41.reuse ;  /* 0x00000010282f7819 */ /* 0x100fe20000001229 */
[----:B------:R-:W-:Y:S01]  /*ce00*/  IMAD R21, R21, 0x2, R2 ;  /* 0x0000000215157824 */ /* 0x000fe200078e0202 */
[----:B------:R-:W-:Y:S01]  /*ce10*/  SHF.R.U32.HI R46, RZ, 0x10, R41 ;  /* 0x00000010ff2e7819 */ /* 0x000fe20000011629 */
[----:B------:R-:W-:Y:S01]  /*ce20*/  HADD2.F32 R37, -RZ, R37.H0_H0 ;  /* 0x20000025ff257230 */ /* 0x000fe20000004100 */
[--C-:B------:R-:W-:Y:S02]  /*ce30*/  SHF.R.U64 R49, R52, 0x10, R53.reuse ;  /* 0x0000001034317819 */ /* 0x100fe40000001235 */
[----:B------:R-:W2:Y:S01]  /*ce40*/  LDS.128 R24, [R21+0x10400] ;  /* 0x0104000015187984 */ /* 0x000ea20000000c00 */
[----:B------:R-:W-:Y:S01]  /*ce50*/  SHF.R.U32.HI R52, RZ, 0x10, R53 ;  /* 0x00000010ff347819 */ /* 0x000fe20000011635 */
[--C-:B-1----:R-:W-:Y:S02]  /*ce60*/  HADD2.F32 R20, -RZ, R5.reuse.H0_H0 ;  /* 0x20000005ff147230 */ /* 0x102fe40000004100 */
[----:B------:R-:W-:-:S02]  /*ce70*/  HADD2.F32 R28, -RZ, R5.H1_H1 ;  /* 0x30000005ff1c7230 */ /* 0x000fc40000004100 */
[----:B------:R-:W-:Y:S02]  /*ce80*/  HADD2.F32 R5, -RZ, R4.H0_H0 ;  /* 0x20000004ff057230 */ /* 0x000fe40000004100 */
[----:B0-----:R-:W-:Y:S02]  /*ce90*/  HADD2.F32 R29, -RZ, R6.H0_H0 ;  /* 0x20000006ff1d7230 */ /* 0x001fe40000004100 */
[--C-:B------:R-:W-:Y:S02]  /*cea0*/  HADD2.F32 R30, -RZ, R7.reuse.H0_H0 ;  /* 0x20000007ff1e7230 */ /* 0x100fe40000004100 */
[----:B------:R-:W-:Y:S02]  /*ceb0*/  HADD2.F32 R7, -RZ, R7.H1_H1 ;  /* 0x30000007ff077230 */ /* 0x000fe40000004100 */
[----:B------:R-:W-:Y:S02]  /*cec0*/  HADD2.F32 R4, -RZ, R4.H1_H1 ;  /* 0x30000004ff047230 */ /* 0x000fe40000004100 */
[----:B--2---:R-:W-:-:S02]  /*ced0*/  HADD2.F32 R31, -RZ, R25.H0_H0 ;  /* 0x20000019ff1f7230 */ /* 0x004fc40000004100 */
[----:B------:R-:W-:Y:S02]  /*cee0*/  HADD2.F32 R32, -RZ, R25.H1_H1 ;  /* 0x30000019ff207230 */ /* 0x000fe40000004100 */
[----:B------:R-:W-:Y:S02]  /*cef0*/  HADD2.F32 R25, -RZ, R24.H0_H0 ;  /* 0x20000018ff197230 */ /* 0x000fe40000004100 */
[CC--:B------:R-:W-:Y:S01]  /*cf00*/  FMUL.FTZ R39, R31.reuse, R36.reuse ;  /* 0x000000241f277220 */ /* 0x0c0fe20000410000 */
[-C--:B------:R-:W-:Y:S01]  /*cf10*/  FMUL.FTZ R41, R31, R35.reuse ;  /* 0x000000231f297220 */ /* 0x080fe20000410000 */
[----:B------:R-:W-:Y:S02]  /*cf20*/  HADD2.F32 R31, -RZ, R50.H0_H0 ;  /* 0x20000032ff1f7230 */ /* 0x000fe40000004100 */
[C---:B------:R-:W-:Y:S01]  /*cf30*/  FFMA.FTZ R39, R20.reuse, R35, -R39 ;  /* 0x0000002314277223 */ /* 0x040fe20000010827 */
[----:B------:R-:W-:Y:S01]  /*cf40*/  FFMA.FTZ R41, R20, R36, R41 ;  /* 0x0000002414297223 */ /* 0x000fe20000010029 */
[----:B------:R-:W-:-:S02]  /*cf50*/  HADD2.F32 R20, -RZ, R59.H0_H0 ;  /* 0x2000003bff147230 */ /* 0x000fc40000004100 */
[C---:B------:R-:W-:Y:S01]  /*cf60*/  FMUL.FTZ R35, R32.reuse, R37 ;  /* 0x0000002520237220 */ /* 0x040fe20000410000 */
[-C--:B------:R-:W-:Y:S01]  /*cf70*/  FMUL.FTZ R43, R32, R31.reuse ;  /* 0x0000001f202b7220 */ /* 0x080fe20000410000 */
[C---:B------:R-:W-:Y:S01]  /*cf80*/  FMUL.FTZ R36, R25.reuse, R62 ;  /* 0x0000003e19247220 */ /* 0x040fe20000410000 */
[----:B------:R-:W-:Y:S02]  /*cf90*/  HADD2.F32 R33, -RZ, R26.H0_H0 ;  /* 0x2000001aff217230 */ /* 0x000fe40000004100 */
[-C--:B------:R-:W-:Y:S01]  /*cfa0*/  FMUL.FTZ R25, R25, R20.reuse ;  /* 0x0000001419197220 */ /* 0x080fe20000410000 */
[----:B------:R-:W-:Y:S02]  /*cfb0*/  HADD2.F32 R32, -RZ, R63.H0_H0 ;  /* 0x2000003fff207230 */ /* 0x000fe40000004100 */
[----:B------:R-:W-:Y:S01]  /*cfc0*/  FFMA.FTZ R36, R5, R20, -R36 ;  /* 0x0000001405247223 */ /* 0x000fe20000010824 */
[----:B------:R-:W-:Y:S02]  /*cfd0*/  HADD2.F32 R34, -RZ, R27.H0_H0 ;  /* 0x2000001bff227230 */ /* 0x000fe40000004100 */
[C---:B------:R-:W-:Y:S01]  /*cfe0*/  FFMA.FTZ R38, R28.reuse, R31, -R35 ;  /* 0x0000001f1c267223 */ /* 0x040fe20000010823 */
[----:B------:R-:W-:Y:S01]  /*cff0*/  FFMA.FTZ R40, R28, R37, R43 ;  /* 0x000000251c287223 */ /* 0x000fe2000001002b */
[----:B------:R-:W-:-:S02]  /*d000*/  HADD2.F32 R20, -RZ, R44.H0_H0 ;  /* 0x2000002cff147230 */ /* 0x000fc40000004100 */
[----:B------:R-:W-:Y:S01]  /*d010*/  FFMA.FTZ R62, R5, R62, R25 ;  /* 0x0000003e053e7223 */ /* 0x000fe20000010019 */
[----:B------:R-:W-:Y:S02]  /*d020*/  HADD2.F32 R63, -RZ, R63.H1_H1 ;  /* 0x3000003fff3f7230 */ /* 0x000fe40000004100 */
[C---:B------:R-:W-:Y:S01]  /*d030*/  FMUL.FTZ R28, R33.reuse, R32 ;  /* 0x00000020211c7220 */ /* 0x040fe20000410000 */
[----:B------:R-:W-:Y:S02]  /*d040*/  HADD2.F32 R5, -RZ, R44.H1_H1 ;  /* 0x3000002cff057230 */ /* 0x000fe40000004100 */
[-C--:B------:R-:W-:Y:S01]  /*d050*/  FMUL.FTZ R44, R33, R20.reuse ;  /* 0x00000014212c7220 */ /* 0x080fe20000410000 */
[----:B------:R-:W-:Y:S02]  /*d060*/  HADD2.F32 R27, -RZ, R27.H1_H1 ;  /* 0x3000001bff1b7230 */ /* 0x000fe40000004100 */
[----:B------:R-:W-:Y:S01]  /*d070*/  FFMA.FTZ R35, R29, R20, -R28 ;  /* 0x000000141d237223 */ /* 0x000fe2000001081c */
[----:B------:R-:W-:Y:S01]  /*d080*/  FMUL.FTZ R25, R34, R63 ;  /* 0x0000003f22197220 */ /* 0x000fe20000410000 */
[----:B------:R-:W-:-:S02]  /*d090*/  HADD2.F32 R28, -RZ, R46.H0_H0 ;  /* 0x2000002eff1c7230 */ /* 0x000fc40000004100 */
[-C--:B------:R-:W-:Y:S01]  /*d0a0*/  FMUL.FTZ R34, R34, R5.reuse ;  /* 0x0000000522227220 */ /* 0x080fe20000410000 */
[----:B------:R-:W-:Y:S02]  /*d0b0*/  HADD2.F32 R20, -RZ, R52.H0_H0 ;  /* 0x20000034ff147230 */ /* 0x000fe40000004100 */
[----:B------:R-:W-:Y:S01]  /*d0c0*/  FFMA.FTZ R44, R29, R32, R44 ;  /* 0x000000201d2c7223 */ /* 0x000fe2000001002c */
[C---:B------:R-:W-:Y:S01]  /*d0d0*/  FFMA.FTZ R32, R30.reuse, R5, -R25 ;  /* 0x000000051e207223 */ /* 0x040fe20000010819 */
[----:B------:R-:W-:Y:S01]  /*d0e0*/  FFMA.FTZ R34, R30, R63, R34 ;  /* 0x0000003f1e227223 */ /* 0x000fe20000010022 */
[C---:B------:R-:W-:Y:S01]  /*d0f0*/  FMUL.FTZ R46, R27.reuse, R28 ;  /* 0x0000001c1b2e7220 */ /* 0x040fe20000410000 */
[----:B------:R-:W-:Y:S01]  /*d100*/  FMUL.FTZ R30, R27, R20 ;  /* 0x000000141b1e7220 */ /* 0x000fe20000410000 */
[----:B------:R-:W-:Y:S02]  /*d110*/  HADD2.F32 R24, -RZ, R24.H1_H1 ;  /* 0x30000018ff187230 */ /* 0x000fe40000004100 */
[----:B------:R-:W-:-:S02]  /*d120*/  HADD2.F32 R26, -RZ, R26.H1_H1 ;  /* 0x3000001aff1a7230 */ /* 0x000fc40000004100 */
[C---:B------:R-:W-:Y:S01]  /*d130*/  FFMA.FTZ R43, R7.reuse, R20, -R46 ;  /* 0x00000014072b7223 */ /* 0x040fe2000001082e */
[----:B------:R-:W-:Y:S02]  /*d140*/  HADD2.F32 R27, -RZ, R48.H0_H0 ;  /* 0x20000030ff1b7230 */ /* 0x000fe40000004100 */
[----:B------:R-:W-:Y:S02]  /*d150*/  HADD2.F32 R29, -RZ, R47.H0_H0 ;  /* 0x2000002fff1d7230 */ /* 0x000fe40000004100 */
[----:B------:R-:W-:Y:S01]  /*d160*/  FFMA.FTZ R47, R7, R28, R30 ;  /* 0x0000001c072f7223 */ /* 0x000fe2000001001e */
[----:B------:R-:W-:Y:S02]  /*d170*/  HADD2.F32 R5, -RZ, R54.H0_H0 ;  /* 0x20000036ff057230 */ /* 0x000fe40000004100 */
[----:B------:R-:W-:Y:S01]  /*d180*/  FMUL.FTZ R7, R24, R27 ;  /* 0x0000001b18077220 */ /* 0x000fe20000410000 */
[----:B------:R-:W-:Y:S02]  /*d190*/  HADD2.F32 R25, -RZ, R49.H0_H0 ;  /* 0x20000031ff197230 */ /* 0x000fe40000004100 */
[----:B------:R-:W-:Y:S01]  /*d1a0*/  FMUL.FTZ R37, R26, R29 ;  /* 0x0000001d1a257220 */ /* 0x000fe20000410000 */
[----:B------:R-:W-:-:S02]  /*d1b0*/  HADD2.F32 R6, -RZ, R6.H1_H1 ;  /* 0x30000006ff067230 */ /* 0x000fc40000004100 */
[-C--:B------:R-:W-:Y:S01]  /*d1c0*/  FMUL.FTZ R24, R24, R5.reuse ;  /* 0x0000000518187220 */ /* 0x080fe20000410000 */
[----:B------:R-:W-:Y:S01]  /*d1d0*/  FFMA.FTZ R31, R4, R5, -R7 ;  /* 0x00000005041f7223 */ /* 0x000fe20000010807 */
[-C--:B------:R-:W-:Y:S01]  /*d1e0*/  FMUL.FTZ R26, R26, R25.reuse ;  /* 0x000000191a1a7220 */ /* 0x080fe20000410000 */
        /* <DEDUP_REMOVED lines=13> */
.L_x_9557:
[----:B------:R-:W-:Y:S05]  /*d2c0*/  BSYNC B1 ;  /* 0x0000000000017941 */ /* 0x000fea0003800000 */
.L_x_9556:
[----:B-1----:R-:W-:Y:S01]  /*d2d0*/  PRMT R32, R0, 0x5410, R3 ;  /* 0x0000541000207816 */ /* 0x002fe20000000003 */
[----:B------:R-:W-:Y:S06]  /*d2e0*/  @P0 BRA `(.L_x_9541) ;  /* 0x0000000400780947 */ /* 0x000fec0003800000 */
[----:B------:R-:W-:Y:S01]  /*d2f0*/  LEA.HI R45, R45, R206, RZ, 0x1d ;  /* 0x000000ce2d2d7211 */ /* 0x000fe200078fe8ff */
[--C-:B--23--:R-:W-:Y:S01]  /*d300*/  HADD2.F32 R21, -RZ, R55.reuse.H1_H1 ;  /* 0x30000037ff157230 */ /* 0x10cfe20000004100 */
[----:B------:R-:W-:Y:S01]  /*d310*/  SHF.R.U32.HI R20, RZ, 0x10, R9 ;  /* 0x00000010ff147819 */ /* 0x000fe20000011609 */
[----:B------:R-:W-:Y:S01]  /*d320*/  HADD2.F32 R55, -RZ, R55.H0_H0 ;  /* 0x20000037ff377230 */ /* 0x000fe20000004100 */
[----:B------:R-:W-:Y:S01]  /*d330*/  SHF.R.S32.HI R0, RZ, 0x1f, R45 ;  /* 0x0000001fff007819 */ /* 0x000fe2000001142d */
[----:B------:R-:W-:Y:S01]  /*d340*/  IMAD.SHL.U32 R3, R45, 0x8, RZ ;  /* 0x000000082d037824 */ /* 0x000fe200078e00ff */
[----:B------:R-:W-:Y:S01]  /*d350*/  SHF.R.U64 R38, R12, 0x10, R13 ;  /* 0x000000100c267819 */ /* 0x000fe2000000120d */
[----:B------:R-:W-:Y:S01]  /*d360*/  HADD2.F32 R20, -RZ, R20.H0_H0 ;  /* 0x20000014ff147230 */ /* 0x000fe20000004100 */
[----:B------:R-:W-:Y:S02]  /*d370*/  LEA.HI R0, R0, R45, RZ, 0x3 ;  /* 0x0000002d00007211 */ /* 0x000fe400078f18ff */
[----:B------:R-:W-:-:S02]  /*d380*/  LOP3.LUT R3, R194, 0x38, R3, 0xf8, !PT ;  /* 0x00000038c2037812 */ /* 0x000fc400078ef803 */
[--C-:B------:R-:W-:Y:S01]  /*d390*/  SHF.R.U64 R37, R14, 0x10, R15.reuse ;  /* 0x000000100e257819 */ /* 0x100fe2000000120f */
[----:B------:R-:W-:Y:S01]  /*d3a0*/  IMAD.SHL.U32 R4, R0, 0x400, RZ ;  /* 0x0000040000047824 */ /* 0x000fe200078e00ff */
[----:B------:R-:W-:Y:S02]  /*d3b0*/  LOP3.LUT R0, R3, R228, RZ, 0x3c, !PT ;  /* 0x000000e403007212 */ /* 0x000fe400078e3cff */
[----:B------:R-:W-:Y:S01]  /*d3c0*/  SHF.R.U32.HI R34, RZ, 0x10, R15 ;  /* 0x00000010ff227819 */ /* 0x000fe2000001160f */
[--C-:B------:R-:W-:Y:S01]  /*d3d0*/  HADD2.F32 R15, -RZ, R61.reuse.H1_H1 ;  /* 0x3000003dff0f7230 */ /* 0x100fe20000004100 */
[----:B------:R-:W-:Y:S01]  /*d3e0*/  LOP3.LUT R3, R4, 0x7fffe000, RZ, 0xc0, !PT ;  /* 0x7fffe00004037812 */ /* 0x000fe200078ec0ff */
[----:B------:R-:W-:Y:S01]  /*d3f0*/  HADD2.F32 R61, -RZ, R61.H0_H0 ;  /* 0x2000003dff3d7230 */ /* 0x000fe20000004100 */
[----:B------:R-:W1:Y:S01]  /*d400*/  LDS.128 R4, [R221] ;  /* 0x00000000dd047984 */ /* 0x000e620000000c00 */
[----:B------:R-:W-:Y:S02]  /*d410*/  SHF.R.U32.HI R28, RZ, 0x10, R13 ;  /* 0x00000010ff1c7819 */ /* 0x000fe4000001160d */
[----:B------:R-:W-:-:S02]  /*d420*/  IADD3 R3, R0, R3, R197 ;  /* 0x0000000300037210 */ /* 0x000fc40007ffe0c5 */
[----:B------:R-:W-:Y:S02]  /*d430*/  SHF.R.U64 R36, R8, 0x10, R9 ;  /* 0x0000001008247819 */ /* 0x000fe40000001209 */
[--C-:B------:R-:W-:Y:S01]  /*d440*/  SHF.R.U64 R35, R10, 0x10, R11.reuse ;  /* 0x000000100a237819 */ /* 0x100fe2000000120b */
[----:B------:R-:W-:Y:S01]  /*d450*/  IMAD R3, R3, 0x2, R2 ;  /* 0x0000000203037824 */ /* 0x000fe200078e0202 */
[----:B------:R-:W-:-:S04]  /*d460*/  SHF.R.U32.HI R33, RZ, 0x10, R11 ;  /* 0x00000010ff217819 */ /* 0x000fc8000001160b */
        /* <DEDUP_REMOVED lines=8> */
[--C-:B--2---:R-:W-:Y:S02]  /*d4f0*/  HADD2.F32 R12, -RZ, R25.reuse.H0_H0 ;  /* 0x20000019ff0c7230 */ /* 0x104fe40000004100 */
[----:B------:R-:W-:Y:S02]  /*d500*/  HADD2.F32 R25, -RZ, R25.H1_H1 ;  /* 0x30000019ff197230 */ /* 0x000fe40000004100 */
[----:B------:R-:W-:Y:S02]  /*d510*/  HADD2.F32 R11, -RZ, R24.H0_H0 ;  /* 0x20000018ff0b7230 */ /* 0x000fe40000004100 */
[C---:B0-----:R-:W-:Y:S01]  /*d520*/  FMUL.FTZ R29, R12.reuse, R21 ;  /* 0x000000150c1d7220 */ /* 0x041fe20000410000 */
        /* <DEDUP_REMOVED lines=14> */
[--C-:B------:R-:W-:Y:S02]  /*d610*/  HADD2.F32 R14, -RZ, R27.reuse.H0_H0 ;  /* 0x2000001bff0e7230 */ /* 0x100fe40000004100 */
        /* <DEDUP_REMOVED lines=43> */
.L_x_9541:
[----:B------:R-:W-:Y:S05]  /*d8d0*/  BSYNC B0 ;  /* 0x0000000000007941 */ /* 0x000fea0003800000 */
.L_x_9513:
        /* <DEDUP_REMOVED lines=8> */
.L_x_9511:
[----:B------:R-:W-:-:S13]  /*d960*/  ISETP.NE.AND P0, PT, R189, 0x3, PT ;  /* 0x00000003bd00780c */ /* 0x000fda0003f05270 */
[----:B------:R-:W-:Y:S05]  /*d970*/  @!P0 BRA `(.L_x_9558) ;  /* 0x0000000000048947 */ /* 0x000fea0003800000 */
[----:B------:R-:W-:Y:S01]  /*d980*/  BPT.TRAP 0x1 ;  /* 0x000000040000795c */ /* 0x000fe20000300000 */
.L_x_9558:
[----:B------:R-:W-:Y:S02]  /*d990*/  LEA R0, R184, R2, 0x3 ;  /* 0x00000002b8007211 */ /* 0x000fe400078e18ff */
[----:B012---:R-:W-:-:S04]  /*d9a0*/  SHF.L.U32 R3, R186, 0x1f, RZ ;  /* 0x0000001fba037819 */ /* 0x007fc800000006ff */
[----:B------:R0:W1:Y:S01]  /*d9b0*/  SYNCS.PHASECHK.TRANS64.TRYWAIT P2, [R0+URZ+0x28830], R3 ;  /* 0x02883003000075a7 */ /* 0x000062000804017f */
[----:B------:R-:W-:Y:S05]  /*d9c0*/  @!P0 BRA `(.L_x_9559) ;  /* 0x0000000000048947 */ /* 0x000fea0003800000 */
[----:B------:R-:W-:Y:S01]  /*d9d0*/  BPT.TRAP 0x1 ;  /* 0x000000040000795c */ /* 0x000fe20000300000 */
.L_x_9559:
[----:B---34-:R-:W2:Y:S02]  /*d9e0*/  S2R R4, SR_TID.X ;  /* 0x0000000000047919 */ /* 0x018ea40000002100 */
[----:B--2---:R-:W-:-:S04]  /*d9f0*/  LOP3.LUT R4, R4, 0x7f, RZ, 0xc0, !PT ;  /* 0x0000007f04047812 */ /* 0x004fc800078ec0ff */
[----:B------:R-:W-:Y:S01]  /*da00*/  ISETP.NE.AND P1, PT, R4, RZ, PT ;  /* 0x000000ff0400720c */ /* 0x000fe20003f25270 */
[----:B-1----:R-:W-:-:S12]  /*da10*/  @P2 BRA `(.L_x_9560) ;  /* 0x0000000000082947 */ /* 0x002fd80003800000 */
[----:B------:R-:W1:Y:S02]  /*da20*/  SYNCS.PHASECHK.TRANS64.TRYWAIT P2, [R0+URZ+0x28830], R3 ;  /* 0x02883003000075a7 */ /* 0x000e64000804017f */
[----:B-1----:R-:W-:Y:S05]  /*da30*/  @!P2 BRA `(.L_x_9561) ;  /* 0x000001400038a947 */ /* 0x002fea0003800000 */
.L_x_9560:
[----:B------:R-:W-:Y:S05]  /*da40*/  WARPSYNC.ALL ;  /* 0x0000000000007948 */ /* 0x000fea0003800000 */
[----:B01----:R-:W-:Y:S01]  /*da50*/  VIADD R3, R2, 0x18400 ;  /* 0x0001840002037836 */ /* 0x003fe20000000000 */
[----:B------:R-:W-:Y:S01]  /*da60*/  R2UR UR44, R42 ;  /* 0x000000002a2c72ca */ /* 0x000fe200000e0000 */
[----:B------:R-:W-:Y:S01]  /*da70*/  IMAD.MOV.U32 R7, RZ, RZ, 0x40000040 ;  /* 0x40000040ff077424 */ /* 0x000fe200078e00ff */
        /* <DEDUP_REMOVED lines=37> */
[----:B------:R-:W-:Y:S01]  /*dcd0*/  UMOV UR29, 0x40000040 ;  /* 0x40000040001d7882 */ /* 0x000fe20000000000 */
[----:B------:R-:W-:Y:S01]  /*dce0*/  IADD3 R8, R6, 0x400, RZ ;  /* 0x0000040006087810 */ /* 0x000fe20007ffe0ff */
[----:B------:R-:W-:Y:S01]  /*dcf0*/  UIADD3 UR32, UR44, 0x406, URZ ;  /* 0x000004062c207890 */ /* 0x000fe2000fffe03f */
[----:B------:R-:W-:Y:S01]  /*dd00*/  R2UR UR27, R9 ;  /* 0x00000000091b72ca */ /* 0x000fe200000e0000 */
[----:B------:R-:W-:Y:S01]  /*dd10*/  UMOV UR33, 0x40000040 ;  /* 0x4000004000217882 */ /* 0x000fe20000000000 */
[----:B------:R-:W-:Y:S01]  /*dd20*/  R2UR UR22, R8 ;  /* 0x00000000081672ca */ /* 0x000fe200000e0000 */
[----:B------:R-:W-:Y:S01]  /*dd30*/  VIADD R8, R6, 0x402 ;  /* 0x0000040206087836 */ /* 0x000fe20000000000 */
[----:B------:R-:W-:Y:S01]  /*dd40*/  MOV R9, 0x40000040 ;  /* 0x4000004000097802 */ /* 0x000fe20000000f00 */
[----:B------:R-:W-:Y:S01]  /*dd50*/  ULDC UR4, c[0x0][0x9d8] ;  /* 0x0002760000047ab9 */ /* 0x000fe20000000800 */
[----:B------:R-:W-:Y:S01]  /*dd60*/  R2UR UR35, R7 ;  /* 0x00000000072372ca */ /* 0x000fe200000e0000 */
[----:B------:R-:W-:Y:S01]  /*dd70*/  ULDC UR5, c[0x0][0x988] ;  /* 0x0002620000057ab9 */ /* 0x000fe20000000800 */
[----:B------:R-:W-:Y:S01]  /*dd80*/  R2UR UR26, R8 ;  /* 0x00000000081a72ca */ /* 0x000fe200000e0000 */
[C---:B------:R-:W-:Y:S01]  /*dd90*/  VIADD R8, R6.reuse, 0x404 ;  /* 0x0000040406087836 */ /* 0x040fe20000000000 */
[----:B------:R-:W-:Y:S01]  /*dda0*/  R2UR UR31, R9 ;  /* 0x00000000091f72ca */ /* 0x000fe200000e0000 */
[----:B------:R-:W-:Y:S01]  /*ddb0*/  VIADD R6, R6, 0x406 ;  /* 0x0000040606067836 */ /* 0x000fe20000000000 */
[----:B------:R-:W0:Y:S01]  /*ddc0*/  LDC R7, c[0x0][0x448] ;  /* 0x00011200ff077b82 */ /* 0x000e220000000800 */
[----:B------:R-:W-:Y:S01]  /*ddd0*/  @!P1 VIADD R0, R0, 0x28840 ;  /* 0x0002884000009836 */ /* 0x000fe20000000000 */
[----:B------:R-:W-:Y:S01]  /*dde0*/  R2UR UR30, R8 ;  /* 0x00000000081e72ca */ /* 0x000fe200000e0000 */
[----:B------:R-:W-:Y:S01]  /*ddf0*/  ULDC UR6, c[0x0][0x9d8] ;  /* 0x0002760000067ab9 */ /* 0x000fe20000000800 */
[----:B------:R-:W-:Y:S01]  /*de00*/  R2UR UR34, R6 ;  /* 0x00000000062272ca */ /* 0x000fe200000e0000 */
[----:B------:R-:W-:Y:S01]  /*de10*/  ULDC UR7, c[0x0][0x9d8] ;  /* 0x0002760000077ab9 */ /* 0x000fe20000000800 */
[----:B------:R-:W-:-:S02]  /*de20*/  @!P1 PRMT R0, RZ, 0x654, R0 ;  /* 0x00000654ff009816 */ /* 0x000fc40000000000 */
        /* <DEDUP_REMOVED lines=17> */
[----:B0-----:R-:W-:-:S02]  /*df40*/  ISETP.NE.AND P2, PT, R7, 0x1, PT ;  /* 0x000000010700780c */ /* 0x001fc40003f45270 */
[----:B------:R-:W-:-:S11]  /*df50*/  CS2R R114, SRZ ;  /* 0x0000000000727805 */ /* 0x000fd6000001ff00 */
[----:B------:R-:W0:Y:S01]  /*df60*/  @P2 LDC R7, c[0x0][0x44c] ;  /* 0x00011300ff072b82 */ /* 0x000e220000000800 */
        /* <DEDUP_REMOVED lines=34> */
[----:B-----5:R2:W3:Y:S01]  /*e190*/  MUFU.TANH R113, R26 ;  /* 0x0000001a00717308 */ /* 0x0204e20000002400 */
[----:B-1----:R-:W1:Y:S01]  /*e1a0*/  @P2 LDC R30, c[0x0][0x450] ;  /* 0x00011400ff1e2b82 */ /* 0x002e620000000800 */
[----:B------:R-:W-:Y:S01]  /*e1b0*/  FMUL.FTZ R46, R46, UR4 ;  /* 0x000000042e2e7c20 */ /* 0x000fe20008410000 */
[----:B------:R-:W-:Y:S01]  /*e1c0*/  FMUL.FTZ R47, R47, UR4 ;  /* 0x000000042f2f7c20 */ /* 0x000fe20008410000 */
[----:B------:R-:W-:Y:S01]  /*e1d0*/  FMUL.FTZ R50, R50, UR4 ;  /* 0x0000000432327c20 */ /* 0x000fe20008410000 */
[----:B------:R-:W-:Y:S01]  /*e1e0*/  FMUL.FTZ R51, R51, UR4 ;  /* 0x0000000433337c20 */ /* 0x000fe20008410000 */
[----:B------:R-:W-:Y:S01]  /*e1f0*/  FMUL.FTZ R54, R54, UR4 ;  /* 0x0000000436367c20 */ /* 0x000fe20008410000 */
[----:B------:R-:W-:Y:S01]  /*e200*/  FMUL.FTZ R6, R28, UR4 ;  /* 0x000000041c067c20 */ /* 0x000fe20008410000 */
[----:B------:R4:W-:Y:S01]  /*e210*/  MUFU.TANH R103, R34 ;  /* 0x0000002200677308 */ /* 0x0009e20000002400 */
[----:B--2---:R-:W-:-:S02]  /*e220*/  IMAD.IADD R26, R204, 0x1, R191 ;  /* 0x00000001cc1a7824 */ /* 0x004fc400078e02bf */
[----:B------:R-:W-:Y:S01]  /*e230*/  FMUL.FTZ R55, R55, UR4 ;  /* 0x0000000437377c20 */ /* 0x000fe20008410000 */
[----:B------:R-:W-:Y:S01]  /*e240*/  FMUL.FTZ R28, R53, UR4 ;  /* 0x00000004351c7c20 */ /* 0x000fe20008410000 */
[----:B------:R-:W-:Y:S01]  /*e250*/  FMUL.FTZ R58, R58, UR4 ;  /* 0x000000043a3a7c20 */ /* 0x000fe20008410000 */
[----:B0-----:R-:W-:-:S04]  /*e260*/  @P2 IMAD.HI.U32 R7, R26, R7, RZ ;  /* 0x000000071a072227 */ /* 0x001fc800078e00ff */
        /* <DEDUP_REMOVED lines=11> */
[----:B-1----:R-:W-:Y:S01]  /*e320*/  @P2 SHF.R.U32.HI R26, RZ, R30, R7 ;  /* 0x0000001eff1a2219 */ /* 0x002fe20000011607 */
[----:B------:R-:W-:-:S02]  /*e330*/  IMAD.MOV.U32 R30, RZ, RZ, -0x80 ;  /* 0xffffff80ff1e7424 */ /* 0x000fc400078e00ff */
[----:B------:R-:W-:Y:S01]  /*e340*/  FMUL.FTZ R74, R74, UR4 ;  /* 0x000000044a4a7c20 */ /* 0x000fe20008410000 */
[----:B------:R-:W-:Y:S01]  /*e350*/  FMUL.FTZ R75, R75, UR4 ;  /* 0x000000044b4b7c20 */ /* 0x000fe20008410000 */
[----:B------:R-:W-:Y:S01]  /*e360*/  FMUL.FTZ R5, R25, UR4 ;  /* 0x0000000419057c20 */ /* 0x000fe20008410000 */
[----:B------:R-:W1:Y:S01]  /*e370*/  SHFL.IDX PT, R7, R26, 0x1, 0x1c1f ;  /* 0x003c1f001a077f89 */ /* 0x000e6200000e0000 */
[----:B------:R-:W-:Y:S01]  /*e380*/  IMAD R30, R129, R30, 0x80 ;  /* 0x00000080811e7424 */ /* 0x000fe200078e021e */
[----:B------:R-:W2:Y:S01]  /*e390*/  MUFU.TANH R35, R35 ;  /* 0x0000002300237308 */ /* 0x000ea20000002400 */
[----:B------:R-:W-:Y:S01]  /*e3a0*/  FMUL.FTZ R25, R49, UR4 ;  /* 0x0000000431197c20 */ /* 0x000fe20008410000 */
[----:B------:R-:W-:Y:S01]  /*e3b0*/  FMUL.FTZ R78, R78, UR4 ;  /* 0x000000044e4e7c20 */ /* 0x000fe20008410000 */
[----:B------:R-:W-:Y:S01]  /*e3c0*/  IMAD.IADD R36, R193, 0x1, R30 ;  /* 0x00000001c1247824 */ /* 0x000fe200078e021e */
[----:B----4-:R-:W-:Y:S01]  /*e3d0*/  IADD3 R34, R30, 0x1, RZ ;  /* 0x000000011e227810 */ /* 0x010fe20007ffe0ff */
[----:B------:R-:W-:Y:S01]  /*e3e0*/  FMUL.FTZ R79, R79, UR4 ;  /* 0x000000044f4f7c20 */ /* 0x000fe20008410000 */
[----:B------:R-:W-:Y:S01]  /*e3f0*/  FMUL.FTZ R20, R45, UR4 ;  /* 0x000000042d147c20 */ /* 0x000fe20008410000 */
[C---:B------:R-:W-:Y:S01]  /*e400*/  IMAD R36, R203.reuse, -0x2, R36 ;  /* 0xfffffffecb247824 */ /* 0x040fe200078e0224 */
[----:B------:R-:W4:Y:S01]  /*e410*/  MUFU.TANH R38, R38 ;  /* 0x0000002600267308 */ /* 0x000f220000002400 */
[----:B------:R-:W-:-:S02]  /*e420*/  IMAD R34, R203, -0x2, R34 ;  /* 0xfffffffecb227824 */ /* 0x000fc400078e0222 */
[----:B------:R-:W-:Y:S01]  /*e430*/  FMUL.FTZ R82, R82, UR4 ;  /* 0x0000000452527c20 */ /* 0x000fe20008410000 */
[----:B------:R-:W-:Y:S01]  /*e440*/  FMUL.FTZ R9, R32, UR4 ;  /* 0x0000000420097c20 */ /* 0x000fe20008410000 */
[----:B------:R-:W-:Y:S01]  /*e450*/  FMUL.FTZ R32, R57, UR4 ;  /* 0x0000000439207c20 */ /* 0x000fe20008410000 */
[----:B------:R-:W-:Y:S01]  /*e460*/  FMUL.FTZ R83, R83, UR4 ;  /* 0x0000000453537c20 */ /* 0x000fe20008410000 */
[----:B------:R-:W-:Y:S01]  /*e470*/  IADD3 R105, -R192, R34, R193 ;  /* 0x00000022c0697210 */ /* 0x000fe20007ffe1c1 */
[----:B------:R-:W-:Y:S01]  /*e480*/  FMUL.FTZ R86, R86, UR4 ;  /* 0x0000000456567c20 */ /* 0x000fe20008410000 */
[----:B------:R-:W4:Y:S01]  /*e490*/  MUFU.TANH R39, R39 ;  /* 0x0000002700277308 */ /* 0x000f220000002400 */
[----:B------:R-:W-:Y:S01]  /*e4a0*/  FMUL.FTZ R87, R87, UR4 ;  /* 0x0000000457577c20 */ /* 0x000fe20008410000 */
[----:B------:R-:W4:Y:S01]  /*e4b0*/  SHFL.IDX PT, R26, R26, RZ, 0x1c1f ;  /* 0x001c1fff1a1a7589 */ /* 0x000f2200000e0000 */
[----:B------:R-:W-:Y:S01]  /*e4c0*/  FMUL.FTZ R3, R24, UR4 ;  /* 0x0000000418037c20 */ /* 0x000fe20008410000 */
[----:B------:R-:W-:Y:S01]  /*e4d0*/  FMUL.FTZ R8, R29, UR4 ;  /* 0x000000041d087c20 */ /* 0x000fe20008410000 */
[----:B------:R-:W-:Y:S01]  /*e4e0*/  FMUL.FTZ R13, R40, UR4 ;  /* 0x00000004280d7c20 */ /* 0x000fe20008410000 */
[----:B-1----:R-:W-:Y:S01]  /*e4f0*/  VIADDMNMX R30, R7, R105, R36, PT ;  /* 0x00000069071e7246 */ /* 0x002fe20003800124 */
[----:B------:R-:W-:Y:S01]  /*e500*/  FMUL.FTZ R7, R71, UR4 ;  /* 0x0000000447077c20 */ /* 0x000fe20008410000 */
[----:B------:R-:W1:Y:S01]  /*e510*/  MUFU.TANH R42, R42 ;  /* 0x0000002a002a7308 */ /* 0x000e620000002400 */
[----:B------:R-:W-:Y:S01]  /*e520*/  FMUL.FTZ R65, R65, UR4 ;  /* 0x0000000441417c20 */ /* 0x000fe20008410000 */
[----:B------:R-:W-:Y:S01]  /*e530*/  ISETP.GT.AND P4, PT, R30, RZ, PT ;  /* 0x000000ff1e00720c */ /* 0x000fe20003f84270 */
[----:B------:R-:W-:Y:S01]  /*e540*/  FMUL.FTZ R14, R44, UR4 ;  /* 0x000000042c0e7c20 */ /* 0x000fe20008410000 */
[C---:B------:R-:W-:Y:S01]  /*e550*/  ISETP.GT.AND P5, PT, R30.reuse, 0x1, PT ;  /* 0x000000011e00780c */ /* 0x040fe20003fa4270 */
[----:B------:R-:W-:Y:S01]  /*e560*/  FMUL.FTZ R69, R69, UR4 ;  /* 0x0000000445457c20 */ /* 0x000fe20008410000 */
[----:B------:R-:W-:Y:S01]  /*e570*/  ISETP.GT.AND P3, PT, R30, 0x8, PT ;  /* 0x000000081e00780c */ /* 0x000fe20003f64270 */
[----:B------:R-:W-:Y:S01]  /*e580*/  FMUL.FTZ R73, R73, UR4 ;  /* 0x0000000449497c20 */ /* 0x000fe20008410000 */
[----:B---3--:R-:W-:Y:S01]  /*e590*/  FSEL R113, R113, -INF , P4 ;  /* 0xff80000071717808 */ /* 0x008fe20002000000 */
[----:B------:R-:W3:Y:S01]  /*e5a0*/  MUFU.TANH R43, R43 ;  /* 0x0000002b002b7308 */ /* 0x000ee20000002400 */
[----:B0-----:R-:W-:Y:S01]  /*e5b0*/  FSEL R111, R27, -INF , P5 ;  /* 0xff8000001b6f7808 */ /* 0x001fe20002800000 */
[----:B------:R-:W-:Y:S01]  /*e5c0*/  FMUL.FTZ R21, R48, UR4 ;  /* 0x0000000430157c20 */ /* 0x000fe20008410000 */
[----:B------:R-:W-:Y:S01]  /*e5d0*/  ISETP.GT.AND P4, PT, R30, 0x9, PT ;  /* 0x000000091e00780c */ /* 0x000fe20003f84270 */
[----:B------:R-:W-:Y:S01]  /*e5e0*/  FMUL.FTZ R81, R81, UR4 ;  /* 0x0000000451517c20 */ /* 0x000fe20008410000 */
[----:B------:R-:W-:Y:S01]  /*e5f0*/  FSEL R109, R109, -INF , P3 ;  /* 0xff8000006d6d7808 */ /* 0x000fe20001800000 */
[----:B------:R-:W-:Y:S01]  /*e600*/  FMUL.FTZ R24, R52, UR4 ;  /* 0x0000000434187c20 */ /* 0x000fe20008410000 */
[----:B------:R-:W-:Y:S01]  /*e610*/  FMNMX.FTZ R34, R113, R111, !PT ;  /* 0x0000006f71227209 */ /* 0x000fe20007810000 */
[----:B------:R-:W0:Y:S01]  /*e620*/  MUFU.TANH R46, R46 ;  /* 0x0000002e002e7308 */ /* 0x000e220000002400 */
[----:B------:R-:W-:Y:S01]  /*e630*/  ISETP.GT.AND P3, PT, R30, 0x10, PT ;  /* 0x000000101e00780c */ /* 0x000fe20003f64270 */
[----:B------:R-:W-:Y:S01]  /*e640*/  FMUL.FTZ R85, R85, UR4 ;  /* 0x0000000455557c20 */ /* 0x000fe20008410000 */
[----:B--2---:R-:W-:Y:S01]  /*e650*/  FSEL R107, R31, -INF , P4 ;  /* 0xff8000001f6b7808 */ /* 0x004fe20002000000 */
[----:B------:R-:W-:Y:S01]  /*e660*/  FMUL.FTZ R29, R56, UR4 ;  /* 0x00000004381d7c20 */ /* 0x000fe20008410000 */
[----:B------:R-:W-:Y:S01]  /*e670*/  FMNMX.FTZ R34, R109, R34, !PT ;  /* 0x000000226d227209 */ /* 0x000fe20007810000 */
[----:B------:R-:W-:Y:S01]  /*e680*/  FMUL.FTZ R60, R60, UR4 ;  /* 0x000000043c3c7c20 */ /* 0x000fe20008410000 */
[----:B------:R-:W-:Y:S01]  /*e690*/  ISETP.GT.AND P4, PT, R30, 0x11, PT ;  /* 0x000000111e00780c */ /* 0x000fe20003f84270 */
[----:B------:R-:W2:Y:S01]  /*e6a0*/  MUFU.TANH R47, R47 ;  /* 0x0000002f002f7308 */ /* 0x000ea20000002400 */
[----:B------:R-:W-:Y:S01]  /*e6b0*/  FSEL R103, R103, -INF , P3 ;  /* 0xff80000067677808 */ /* 0x000fe20001800000 */
[----:B------:R-:W-:Y:S01]  /*e6c0*/  FMUL.FTZ R64, R64, UR4 ;  /* 0x0000000440407c20 */ /* 0x000fe20008410000 */
[----:B------:R-:W-:Y:S01]  /*e6d0*/  FMNMX.FTZ R34, R107, R34, !PT ;  /* 0x000000226b227209 */ /* 0x000fe20007810000 */
[----:B------:R-:W-:Y:S01]  /*e6e0*/  FMUL.FTZ R68, R68, UR4 ;  /* 0x0000000444447c20 */ /* 0x000fe20008410000 */
[----:B------:R-:W-:Y:S01]  /*e6f0*/  ISETP.GT.AND P3, PT, R30, 0x18, PT ;  /* 0x000000181e00780c */ /* 0x000fe20003f64270 */
[----:B------:R-:W-:Y:S01]  /*e700*/  FMUL.FTZ R72, R72, UR4 ;  /* 0x0000000448487c20 */ /* 0x000fe20008410000 */
[----:B------:R-:W-:Y:S01]  /*e710*/  FSEL R101, R35, -INF , P4 ;  /* 0xff80000023657808 */ /* 0x000fe20002000000 */
[----:B------:R-:W2:Y:S01]  /*e720*/  MUFU.TANH R50, R50 ;  /* 0x0000003200327308 */ /* 0x000ea20000002400 */
[----:B------:R-:W-:Y:S01]  /*e730*/  FMNMX.FTZ R34, R103, R34, !PT ;  /* 0x0000002267227209 */ /* 0x000fe20007810000 */
[----:B------:R-:W-:Y:S01]  /*e740*/  FMUL.FTZ R76, R76, UR4 ;  /* 0x000000044c4c7c20 */ /* 0x000fe20008410000 */
[----:B------:R-:W-:Y:S01]  /*e750*/  ISETP.GT.AND P4, PT, R30, 0x19, PT ;  /* 0x000000191e00780c */ /* 0x000fe20003f84270 */
[----:B------:R-:W-:Y:S01]  /*e760*/  FMUL.FTZ R77, R77, UR4 ;  /* 0x000000044d4d7c20 */ /* 0x000fe20008410000 */
[----:B----4-:R-:W-:Y:S01]  /*e770*/  FSEL R99, R38, -INF , P3 ;  /* 0xff80000026637808 */ /* 0x010fe20001800000 */
[----:B------:R-:W-:Y:S01]  /*e780*/  FMUL.FTZ R80, R80, UR4 ;  /* 0x0000000450507c20 */ /* 0x000fe20008410000 */
[----:B------:R-:W-:Y:S01]  /*e790*/  FMNMX.FTZ R34, R101, R34, !PT ;  /* 0x0000002265227209 */ /* 0x000fe20007810000 */
[----:B------:R-:W-:Y:S01]  /*e7a0*/  MUFU.TANH R51, R51 ;  /* 0x0000003300337308 */ /* 0x000fe20000002400 */
[----:B------:R-:W-:Y:S01]  /*e7b0*/  ISETP.GT.AND P3, PT, R30, 0x20, PT ;  /* 0x000000201e00780c */ /* 0x000fe20003f64270 */
[----:B------:R-:W-:Y:S01]  /*e7c0*/  FMUL.FTZ R84, R84, UR4 ;  /* 0x0000000454547c20 */ /* 0x000fe20008410000 */
[----:B------:R-:W-:Y:S01]  /*e7d0*/  FSEL R97, R39, -INF , P4 ;  /* 0xff80000027617808 */ /* 0x000fe20002000000 */
[----:B------:R4:W-:Y:S01]  /*e7e0*/  @!P1 SYNCS.ARRIVE.TRANS64.RED.A1T0 RZ, [R0+URZ], RZ ;  /* 0x000000ff00ff99a7 */ /* 0x0009e2000810043f */
[----:B------:R-:W-:-:S02]  /*e7f0*/  FMNMX.FTZ R34, R99, R34, !PT ;  /* 0x0000002263227209 */ /* 0x000fc40007810000 */
[----:B------:R-:W-:Y:S01]  /*e800*/  ISETP.GT.AND P4, PT, R30, 0x21, PT ;  /* 0x000000211e00780c */ /* 0x000fe20003f84270 */
[----:B------:R0:W4:Y:S01]  /*e810*/  MUFU.TANH R53, R54 ;  /* 0x0000003600357308 */ /* 0x0001220000002400 */
[----:B-1----:R-:W-:Y:S02]  /*e820*/  FSEL R95, R42, -INF , P3 ;  /* 0xff8000002a5f7808 */ /* 0x002fe40001800000 */
[----:B------:R-:W-:Y:S01]  /*e830*/  FMNMX.FTZ R34, R97, R34, !PT ;  /* 0x0000002261227209 */ /* 0x000fe20007810000 */
[----:B------:R-:W1:Y:S01]  /*e840*/  @P2 LDC R52, c[0x0][0x44c] ;  /* 0x00011300ff342b82 */ /* 0x000e620000000800 */
[----:B------:R-:W-:Y:S02]  /*e850*/  ISETP.GT.AND P3, PT, R30, 0x28, PT ;  /* 0x000000281e00780c */ /* 0x000fe40003f64270 */
[----:B---3--:R-:W-:Y:S01]  /*e860*/  FSEL R93, R43, -INF , P4 ;  /* 0xff8000002b5d7808 */ /* 0x008fe20002000000 */
[----:B------:R-:W-:Y:S01]  /*e870*/  MUFU.TANH R55, R55 ;  /* 0x0000003700377308 */ /* 0x000fe20000002400 */
[----:B------:R-:W-:-:S02]  /*e880*/  FMNMX.FTZ R34, R95, R34, !PT ;  /* 0x000000225f227209 */ /* 0x000fc40007810000 */
[----:B------:R-:W-:Y:S01]  /*e890*/  ISETP.GT.AND P4, PT, R30, 0x29, PT ;  /* 0x000000291e00780c */ /* 0x000fe20003f84270 */
[----:B0-----:R-:W0:Y:S01]  /*e8a0*/  @P2 LDC R54, c[0x0][0x450] ;  /* 0x00011400ff362b82 */ /* 0x001e220000000800 */
[----:B------:R-:W-:Y:S02]  /*e8b0*/  FSEL R91, R46, -INF , P3 ;  /* 0xff8000002e5b7808 */ /* 0x000fe40001800000 */
[----:B------:R-:W-:Y:S01]  /*e8c0*/  FMNMX.FTZ R34, R93, R34, !PT ;  /* 0x000000225d227209 */ /* 0x000fe20007810000 */
[----:B------:R-:W3:Y:S01]  /*e8d0*/  MUFU.TANH R33, R58 ;  /* 0x0000003a00217308 */ /* 0x000ee20000002400 */
[----:B------:R-:W-:Y:S02]  /*e8e0*/  ISETP.GT.AND P3, PT, R30, 0x30, PT ;  /* 0x000000301e00780c */ /* 0x000fe40003f64270 */
[----:B--2---:R-:W-:Y:S02]  /*e8f0*/  FSEL R89, R47, -INF , P4 ;  /* 0xff8000002f597808 */ /* 0x004fe40002000000 */
[----:B------:R-:W-:-:S02]  /*e900*/  FMNMX.FTZ R34, R91, R34, !PT ;  /* 0x000000225b227209 */ /* 0x000fc40007810000 */
[----:B------:R-:W-:Y:S01]  /*e910*/  ISETP.GT.AND P4, PT, R30, 0x31, PT ;  /* 0x000000311e00780c */ /* 0x000fe20003f84270 */
[----:B------:R-:W2:Y:S01]  /*e920*/  MUFU.TANH R59, R59 ;  /* 0x0000003b003b7308 */ /* 0x000ea20000002400 */
[----:B------:R-:W-:Y:S02]  /*e930*/  FSEL R71, R50, -INF , P3 ;  /* 0xff80000032477808 */ /* 0x000fe40001800000 */
[----:B------:R-:W-:Y:S02]  /*e940*/  FMNMX.FTZ R34, R89, R34, !PT ;  /* 0x0000002259227209 */ /* 0x000fe40007810000 */
[----:B------:R-:W-:Y:S02]  /*e950*/  ISETP.GT.AND P3, PT, R30, 0x38, PT ;  /* 0x000000381e00780c */ /* 0x000fe40003f64270 */
[----:B------:R-:W-:Y:S01]  /*e960*/  FMNMX.FTZ R34, R71, R34, !PT ;  /* 0x0000002247227209 */ /* 0x000fe20007810000 */
[----:B------:R2:W-:Y:S01]  /*e970*/  MUFU.TANH R41, R67 ;  /* 0x0000004300297308 */ /* 0x0005e20000002400 */
[----:B----4-:R-:W-:-:S02]  /*e980*/  FSEL R53, R53, -INF , P3 ;  /* 0xff80000035357808 */ /* 0x010fc40001800000 */
[----:B------:R-:W-:Y:S02]  /*e990*/  ISETP.GT.AND P3, PT, R30, 0x40, PT ;  /* 0x000000401e00780c */ /* 0x000fe40003f64270 */
[----:B------:R-:W-:Y:S02]  /*e9a0*/  VIADDMNMX R105, R26, R105, R36, PT ;  /* 0x000000691a697246 */ /* 0x000fe40003800124 */
[----:B---3--:R-:W-:Y:S01]  /*e9b0*/  FSEL R33, R33, -INF , P3 ;  /* 0xff80000021217808 */ /* 0x008fe20001800000 */
[----:B------:R-:W3:Y:S01]  /*e9c0*/  MUFU.TANH R62, R62 ;  /* 0x0000003e003e7308 */ /* 0x000ee20000002400 */
[----:B--2---:R-:W-:Y:S02]  /*e9d0*/  FSEL R67, R51, -INF , P4 ;  /* 0xff80000033437808 */ /* 0x004fe40002000000 */
[----:B------:R-:W-:Y:S02]  /*e9e0*/  ISETP.GT.AND P4, PT, R30, 0x39, PT ;  /* 0x000000391e00780c */ /* 0x000fe40003f84270 */
[----:B------:R-:W-:-:S02]  /*e9f0*/  FMNMX.FTZ R34, R67, R34, !PT ;  /* 0x0000002243227209 */ /* 0x000fc40007810000 */
[----:B------:R-:W-:Y:S01]  /*ea00*/  FSEL R39, R55, -INF , P4 ;  /* 0xff80000037277808 */ /* 0x000fe20002000000 */
[----:B------:R-:W2:Y:S01]  /*ea10*/  MUFU.TANH R63, R63 ;  /* 0x0000003f003f7308 */ /* 0x000ea20000002400 */
[----:B------:R-:W-:Y:S02]  /*ea20*/  FMNMX.FTZ R34, R53, R34, !PT ;  /* 0x0000002235227209 */ /* 0x000fe40007810000 */
[C---:B------:R-:W-:Y:S02]  /*ea30*/  ISETP.GT.AND P4, PT, R30.reuse, 0x41, PT ;  /* 0x000000411e00780c */ /* 0x040fe40003f84270 */
[----:B------:R-:W-:Y:S02]  /*ea40*/  FMNMX.FTZ R34, R39, R34, !PT ;  /* 0x0000002227227209 */ /* 0x000fe40007810000 */
[----:B------:R-:W-:Y:S01]  /*ea50*/  ISETP.GT.AND P3, PT, R30, 0x48, PT ;  /* 0x000000481e00780c */ /* 0x000fe20003f64270 */
[----:B------:R-:W4:Y:S01]  /*ea60*/  MUFU.TANH R37, R66 ;  /* 0x0000004200257308 */ /* 0x000f220000002400 */
[----:B------:R-:W-:-:S02]  /*ea70*/  FSEL R31, R59, -INF , P4 ;  /* 0xff8000003b1f7808 */ /* 0x000fc40002000000 */
[----:B------:R-:W-:Y:S02]  /*ea80*/  FMNMX.FTZ R34, R33, R34, !PT ;  /* 0x0000002221227209 */ /* 0x000fe40007810000 */
[----:B------:R-:W-:Y:S02]  /*ea90*/  ISETP.GT.AND P4, PT, R30, 0x49, PT ;  /* 0x000000491e00780c */ /* 0x000fe40003f84270 */
[----:B---3--:R-:W-:Y:S01]  /*eaa0*/  FSEL R27, R62, -INF , P3 ;  /* 0xff8000003e1b7808 */ /* 0x008fe20001800000 */
[----:B------:R-:W3:Y:S01]  /*eab0*/  MUFU.TANH R70, R70 ;  /* 0x0000004600467308 */ /* 0x000ee20000002400 */
[----:B------:R-:W-:Y:S02]  /*eac0*/  FMNMX.FTZ R34, R31, R34, !PT ;  /* 0x000000221f227209 */ /* 0x000fe40007810000 */
[----:B------:R-:W-:Y:S02]  /*ead0*/  ISETP.GT.AND P3, PT, R30, 0x50, PT ;  /* 0x000000501e00780c */ /* 0x000fe40003f64270 */
[----:B--2---:R-:W-:-:S02]  /*eae0*/  FSEL R35, R63, -INF , P4 ;  /* 0xff8000003f237808 */ /* 0x004fc40002000000 */
[----:B------:R-:W-:Y:S01]  /*eaf0*/  FMNMX.FTZ R34, R27, R34, !PT ;  /* 0x000000221b227209 */ /* 0x000fe20007810000 */
[----:B------:R-:W2:Y:S01]  /*eb00*/  MUFU.TANH R7, R7 ;  /* 0x0000000700077308 */ /* 0x000ea20000002400 */
[C---:B------:R-:W-:Y:S02]  /*eb10*/  ISETP.GT.AND P4, PT, R30.reuse, 0x51, PT ;  /* 0x000000511e00780c */ /* 0x040fe40003f84270 */
[----:B----4-:R-:W-:Y:S02]  /*eb20*/  FSEL R37, R37, -INF , P3 ;  /* 0xff80000025257808 */ /* 0x010fe40001800000 */
        /* <DEDUP_REMOVED lines=9> */
[C---:B------:R-:W-:Y:S02]  /*ebc0*/  ISETP.GT.AND P3, PT, R30.reuse, 0x60, PT ;  /* 0x000000601e00780c */ /* 0x040fe40003f64270 */
[----:B--2---:R-:W-:Y:S01]  /*ebd0*/  FSEL R45, R7, -INF , P4 ;  /* 0xff800000072d7808 */ /* 0x004fe20002000000 */
[----:B------:R-:W-:Y:S01]  /*ebe0*/  FMUL.FTZ R7, R61, UR4 ;  /* 0x000000043d077c20 */ /* 0x000fe20008410000 */
[----:B------:R-:W-:Y:S01]  /*ebf0*/  FMNMX.FTZ R34, R43, R34, !PT ;  /* 0x000000222b227209 */ /* 0x000fe20007810000 */
[----:B------:R-:W2:Y:S01]  /*ec00*/  MUFU.TANH R51, R78 ;  /* 0x0000004e00337308 */ /* 0x000ea20000002400 */
[----:B------:R-:W-:Y:S01]  /*ec10*/  ISETP.GT.AND P4, PT, R30, 0x61, PT ;  /* 0x000000611e00780c */ /* 0x000fe20003f84270 */
[----:B------:R-:W-:Y:S01]  /*ec20*/  ULDC UR4, c[0x0][0x988] ;  /* 0x0002620000047ab9 */ /* 0x000fe20000000800 */
[----:B----4-:R-:W-:-:S02]  /*ec30*/  FSEL R47, R47, -INF , P3 ;  /* 0xff8000002f2f7808 */ /* 0x010fc40001800000 */
[----:B------:R-:W-:Y:S02]  /*ec40*/  FMNMX.FTZ R34, R45, R34, !PT ;  /* 0x000000222d227209 */ /* 0x000fe40007810000 */
[C---:B------:R-:W-:Y:S01]  /*ec50*/  ISETP.GT.AND P3, PT, R30.reuse, 0x68, PT ;  /* 0x000000681e00780c */ /* 0x040fe20003f64270 */
[----:B------:R-:W4:Y:S01]  /*ec60*/  MUFU.TANH R55, R79 ;  /* 0x0000004f00377308 */ /* 0x000f220000002400 */
[----:B---3--:R-:W-:Y:S02]  /*ec70*/  FSEL R49, R49, -INF , P4 ;  /* 0xff80000031317808 */ /* 0x008fe40002000000 */
[----:B------:R-:W-:Y:S02]  /*ec80*/  FMNMX.FTZ R34, R47, R34, !PT ;  /* 0x000000222f227209 */ /* 0x000fe40007810000 */
[----:B------:R-:W-:Y:S02]  /*ec90*/  ISETP.GT.AND P4, PT, R30, 0x69, PT ;  /* 0x000000691e00780c */ /* 0x000fe40003f84270 */
[----:B------:R-:W-:Y:S01]  /*eca0*/  FMNMX.FTZ R34, R49, R34, !PT ;  /* 0x0000002231227209 */ /* 0x000fe20007810000 */
[----:B------:R-:W3:Y:S01]  /*ecb0*/  MUFU.TANH R57, R82 ;  /* 0x0000005200397308 */ /* 0x000ee20000002400 */
[----:B--2---:R-:W-:-:S02]  /*ecc0*/  FSEL R51, R51, -INF , P3 ;  /* 0xff80000033337808 */ /* 0x004fc40001800000 */
[C---:B------:R-:W-:Y:S02]  /*ecd0*/  ISETP.GT.AND P3, PT, R30.reuse, 0x70, PT ;  /* 0x000000701e00780c */ /* 0x040fe40003f64270 */
[----:B------:R-:W-:Y:S02]  /*ece0*/  FMNMX.FTZ R34, R51, R34, !PT ;  /* 0x0000002233227209 */ /* 0x000fe40007810000 */
[----:B------:R-:W-:Y:S01]  /*ecf0*/  ISETP.GT.AND P5, PT, R105, 0x1, PT ;  /* 0x000000016900780c */ /* 0x000fe20003fa4270 */
[----:B------:R-:W2:Y:S01]  /*ed00*/  MUFU.TANH R59, R83 ;  /* 0x00000053003b7308 */ /* 0x000ea20000002400 */
[----:B----4-:R-:W-:Y:S02]  /*ed10*/  FSEL R55, R55, -INF , P4 ;  /* 0xff80000037377808 */ /* 0x010fe40002000000 */
[----:B------:R-:W-:Y:S02]  /*ed20*/  ISETP.GT.AND P4, PT, R30, 0x71, PT ;  /* 0x000000711e00780c */ /* 0x000fe40003f84270 */
[----:B------:R-:W-:-:S03]  /*ed30*/  FMNMX.FTZ R34, R55, R34, !PT ;  /* 0x0000002237227209 */ /* 0x000fc60007810000 */
[----:B------:R-:W4:Y:S01]  /*ed40*/  MUFU.TANH R86, R86 ;  /* 0x0000005600567308 */ /* 0x000f220000002400 */
[----:B---3--:R-:W-:Y:S02]  /*ed50*/  FSEL R57, R57, -INF , P3 ;  /* 0xff80000039397808 */ /* 0x008fe40001800000 */
[----:B------:R-:W-:Y:S02]  /*ed60*/  ISETP.GT.AND P3, PT, R30, 0x78, PT ;  /* 0x000000781e00780c */ /* 0x000fe40003f64270 */
[----:B------:R-:W-:-:S03]  /*ed70*/  FMNMX.FTZ R34, R57, R34, !PT ;  /* 0x0000002239227209 */ /* 0x000fc60007810000 */
[----:B------:R-:W3:Y:S01]  /*ed80*/  MUFU.TANH R63, R87 ;  /* 0x00000057003f7308 */ /* 0x000ee20000002400 */
[----:B--2---:R-:W-:Y:S02]  /*ed90*/  FSEL R59, R59, -INF , P4 ;  /* 0xff8000003b3b7808 */ /* 0x004fe40002000000 */
[----:B------:R-:W-:Y:S02]  /*eda0*/  ISETP.GT.AND P4, PT, R30, 0x79, PT ;  /* 0x000000791e00780c */ /* 0x000fe40003f84270 */
[----:B------:R-:W-:-:S03]  /*edb0*/  FMNMX.FTZ R34, R59, R34, !PT ;  /* 0x000000223b227209 */ /* 0x000fc60007810000 */
[----:B------:R-:W-:Y:S01]  /*edc0*/  MUFU.TANH R3, R3 ;  /* 0x0000000300037308 */ /* 0x000fe20000002400 */
[----:B----4-:R-:W-:-:S04]  /*edd0*/  FSEL R61, R86, -INF , P3 ;  /* 0xff800000563d7808 */ /* 0x010fc80001800000 */
[----:B------:R-:W-:-:S03]  /*ede0*/  FMNMX.FTZ R34, R61, R34, !PT ;  /* 0x000000223d227209 */ /* 0x000fc60007810000 */
[----:B------:R-:W2:Y:S01]  /*edf0*/  MUFU.TANH R5, R5 ;  /* 0x0000000500057308 */ /* 0x000ea20000002400 */
[----:B---3--:R-:W-:Y:S02]  /*ee00*/  FSEL R63, R63, -INF , P4 ;  /* 0xff8000003f3f7808 */ /* 0x008fe40002000000 */
[----:B------:R-:W-:Y:S02]  /*ee10*/  ISETP.GT.AND P4, PT, R105, RZ, PT ;  /* 0x000000ff6900720c */ /* 0x000fe40003f84270 */
[----:B------:R-:W-:-:S03]  /*ee20*/  FMNMX.FTZ R34, R63, R34, !PT ;  /* 0x000000223f227209 */ /* 0x000fc60007810000 */
[----:B------:R-:W-:Y:S02]  /*ee30*/  MUFU.TANH R6, R6 ;  /* 0x0000000600067308 */ /* 0x000fe40000002400 */
[----:B------:R-:W3:Y:S06]  /*ee40*/  SHFL.BFLY PT, R75, R34, 0x2, 0x1f ;  /* 0x0c401f00224b7f89 */ /* 0x000eec00000e0000 */
[----:B------:R-:W-:Y:S01]  /*ee50*/  MUFU.TANH R40, R7 ;  /* 0x0000000700287308 */ /* 0x000fe20000002400 */
[----:B--2---:R-:W-:-:S07]  /*ee60*/  FSEL R36, R5, -INF , P5 ;  /* 0xff80000005247808 */ /* 0x004fce0002800000 */
[----:B------:R-:W2:Y:S08]  /*ee70*/  MUFU.TANH R8, R8 ;  /* 0x0000000800087308 */ /* 0x000eb00000002400 */
[----:B------:R-:W-:Y:S01]  /*ee80*/  MUFU.TANH R9, R9 ;  /* 0x0000000900097308 */ /* 0x000fe20000002400 */
[----:B---3--:R-:W-:Y:S01]  /*ee90*/  FMNMX.FTZ R75, R34, R75, !PT ;  /* 0x0000004b224b7209 */ /* 0x008fe20007810000 */
[----:B------:R-:W-:Y:S01]  /*eea0*/  IMAD.U32 R34, RZ, RZ, UR5 ;  /* 0x00000005ff227e24 */ /* 0x000fe2000f8e00ff */
[----:B------:R-:W-:-:S03]  /*eeb0*/  ULDC UR5, c[0x0][0x988] ;  /* 0x0002620000057ab9 */ /* 0x000fc60000000800 */
[----:B------:R-:W3:Y:S02]  /*eec0*/  SHFL.BFLY PT, R30, R75, 0x1, 0x1f ;  /* 0x0c201f004b1e7f89 */ /* 0x000ee400000e0000 */
[----:B------:R-:W4:Y:S08]  /*eed0*/  MUFU.TANH R11, R11 ;  /* 0x0000000b000b7308 */ /* 0x000f300000002400 */
[----:B------:R1:W-:Y:S08]  /*eee0*/  MUFU.TANH R42, R65 ;  /* 0x00000041002a7308 */ /* 0x0003f00000002400 */
[----:B------:R-:W0:Y:S01]  /*eef0*/  MUFU.TANH R10, R10 ;  /* 0x0000000a000a7308 */ /* 0x000e220000002400 */
[----:B-1----:R-:W-:-:S02]  /*ef00*/  FSEL R65, R3, -INF , P4 ;  /* 0xff80000003417808 */ /* 0x002fc40002000000 */
[----:B------:R-:W-:Y:S02]  /*ef10*/  ISETP.GT.AND P4, PT, R105, 0x9, PT ;  /* 0x000000096900780c */ /* 0x000fe40003f84270 */
[----:B------:R-:W-:Y:S02]  /*ef20*/  FMNMX.FTZ R38, R65, R36, !PT ;  /* 0x0000002441267209 */ /* 0x000fe40007810000 */
[----:B---3--:R-:W-:Y:S01]  /*ef30*/  FMNMX.FTZ R7, R75, R30, !PT ;  /* 0x0000001e4b077209 */ /* 0x008fe20007810000 */
[----:B------:R-:W-:Y:S01]  /*ef40*/  MUFU.TANH R12, R12 ;  /* 0x0000000c000c7308 */ /* 0x000fe20000002400 */
[----:B--2---:R-:W-:Y:S02]  /*ef50*/  FSEL R5, R8, -INF , P4 ;  /* 0xff80000008057808 */ /* 0x004fe40002000000 */
[C---:B------:R-:W-:Y:S01]  /*ef60*/  FSETP.NEU.FTZ.AND P3, PT, R7.reuse, -INF , PT ;  /* 0xff8000000700780b */ /* 0x040fe20003f7d000 */
[----:B------:R-:W-:Y:S01]  /*ef70*/  FMUL.FTZ R30, R7, R34 ;  /* 0x00000022071e7220 */ /* 0x000fe20000410000 */
[----:B------:R-:W-:-:S03]  /*ef80*/  ISETP.GT.AND P4, PT, R105, 0x11, PT ;  /* 0x000000116900780c */ /* 0x000fc60003f84270 */
[----:B------:R-:W1:Y:S01]  /*ef90*/  MUFU.TANH R13, R13 ;  /* 0x0000000d000d7308 */ /* 0x000e620000002400 */
[----:B------:R-:W-:Y:S02]  /*efa0*/  FSEL R30, R30, RZ, P3 ;  /* 0x000000ff1e1e7208 */ /* 0x000fe40001800000 */
[----:B------:R-:W-:Y:S02]  /*efb0*/  ISETP.GT.AND P3, PT, R105, 0x8, PT ;  /* 0x000000086900780c */ /* 0x000fe40003f64270 */
[----:B----4-:R-:W-:Y:S01]  /*efc0*/  FSEL R11, R11, -INF , P4 ;  /* 0xff8000000b0b7808 */ /* 0x010fe20002000000 */
[-CC-:B------:R-:W-:Y:S01]  /*efd0*/  FFMA.FTZ R173, R95, R34.reuse, -R30.reuse ;  /* 0x000000225fad7223 */ /* 0x180fe2000001081e */
[----:B------:R-:W-:Y:S01]  /*efe0*/  FSEL R3, R6, -INF , P3 ;  /* 0xff80000006037808 */ /* 0x000fe20001800000 */
[----:B------:R-:W-:Y:S01]  /*eff0*/  MUFU.TANH R15, R15 ;  /* 0x0000000f000f7308 */ /* 0x000fe20000002400 */
[----:B------:R-:W-:Y:S01]  /*f000*/  ISETP.GT.AND P3, PT, R105, 0x10, PT ;  /* 0x000000106900780c */ /* 0x000fe20003f64270 */
[--C-:B------:R-:W-:Y:S01]  /*f010*/  FFMA.FTZ R179, R99, R34, -R30.reuse ;  /* 0x0000002263b37223 */ /* 0x100fe2000001081e */
[----:B------:R-:W-:Y:S01]  /*f020*/  FMNMX.FTZ R38, R3, R38, !PT ;  /* 0x0000002603267209 */ /* 0x000fe20007810000 */
[-CC-:B------:R-:W-:Y:S01]  /*f030*/  FFMA.FTZ R8, R101, R34.reuse, -R30.reuse ;  /* 0x0000002265087223 */ /* 0x180fe2000001081e */
[----:B------:R-:W-:Y:S01]  /*f040*/  FSEL R9, R9, -INF , P3 ;  /* 0xff80000009097808 */ /* 0x000fe20001800000 */
[--C-:B------:R-:W-:Y:S01]  /*f050*/  FFMA.FTZ R175, R91, R34, -R30.reuse ;  /* 0x000000225baf7223 */ /* 0x100fe2000001081e */
[----:B------:R-:W-:Y:S01]  /*f060*/  FMNMX.FTZ R38, R5, R38, !PT ;  /* 0x0000002605267209 */ /* 0x000fe20007810000 */
[----:B------:R-:W2:Y:S01]  /*f070*/  MUFU.TANH R14, R14 ;  /* 0x0000000e000e7308 */ /* 0x000ea20000002400 */
[----:B------:R-:W-:Y:S01]  /*f080*/  ISETP.GT.AND P3, PT, R105, 0x18, PT ;  /* 0x000000186900780c */ /* 0x000fe20003f64270 */
[--C-:B------:R-:W-:Y:S01]  /*f090*/  FFMA.FTZ R171, R53, R34, -R30.reuse ;  /* 0x0000002235ab7223 */ /* 0x100fe2000001081e */
[----:B------:R-:W-:Y:S01]  /*f0a0*/  FMNMX.FTZ R38, R9, R38, !PT ;  /* 0x0000002609267209 */ /* 0x000fe20007810000 */
[-CC-:B------:R-:W-:Y:S01]  /*f0b0*/  FFMA.FTZ R169, R71, R34.reuse, -R30.reuse ;  /* 0x0000002247a97223 */ /* 0x180fe2000001081e */
[----:B------:R-:W-:Y:S01]  /*f0c0*/  ISETP.GT.AND P4, PT, R105, 0x19, PT ;  /* 0x000000196900780c */ /* 0x000fe20003f84270 */
[--C-:B------:R-:W-:Y:S01]  /*f0d0*/  FFMA.FTZ R153, R33, R34, -R30.reuse ;  /* 0x0000002221997223 */ /* 0x100fe2000001081e */
[----:B------:R-:W-:Y:S01]  /*f0e0*/  FMNMX.FTZ R38, R11, R38, !PT ;  /* 0x000000260b267209 */ /* 0x000fe20007810000 */
[----:B------:R0:W-:Y:S01]  /*f0f0*/  MUFU.TANH R44, R69 ;  /* 0x00000045002c7308 */ /* 0x0001e20000002400 */
        /* <DEDUP_REMOVED lines=8> */
[----:B0-----:R-:W-:Y:S01]  /*f180*/  FSEL R69, R10, -INF , P3 ;  /* 0xff8000000a457808 */ /* 0x001fe20001800000 */
[-CC-:B------:R-:W-:Y:S01]  /*f190*/  FFMA.FTZ R10, R97, R34.reuse, -R30.reuse ;  /* 0x00000022610a7223 */ /* 0x180fe2000001081e */
[----:B------:R-:W-:Y:S01]  /*f1a0*/  ISETP.GT.AND P3, PT, R105, 0x20, PT ;  /* 0x000000206900780c */ /* 0x000fe20003f64270 */
[--C-:B------:R-:W-:Y:S01]  /*f1b0*/  FFMA.FTZ R161, R47, R34, -R30.reuse ;  /* 0x000000222fa17223 */ /* 0x100fe2000001081e */
[----:B------:R-:W-:Y:S01]  /*f1c0*/  FMNMX.FTZ R38, R69, R38, !PT ;  /* 0x0000002645267209 */ /* 0x000fe20007810000 */
[-CC-:B------:R-:W-:Y:S01]  /*f1d0*/  FFMA.FTZ R159, R43, R34.reuse, -R30.reuse ;  /* 0x000000222b9f7223 */ /* 0x180fe2000001081e */
[----:B-1----:R-:W-:Y:S01]  /*f1e0*/  FSEL R79, R13, -INF , P3 ;  /* 0xff8000000d4f7808 */ /* 0x002fe20001800000 */
[----:B------:R0:W-:Y:S01]  /*f1f0*/  MUFU.TANH R46, R73 ;  /* 0x00000049002e7308 */ /* 0x0001e20000002400 */
[----:B------:R-:W-:Y:S01]  /*f200*/  ISETP.GT.AND P3, PT, R105, 0x28, PT ;  /* 0x000000286900780c */ /* 0x000fe20003f64270 */
[-CC-:B------:R-:W-:Y:S01]  /*f210*/  FFMA.FTZ R163, R51, R34.reuse, -R30.reuse ;  /* 0x0000002233a37223 */ /* 0x180fe2000001081e */
[-CC-:B------:R-:W-:Y:S01]  /*f220*/  FFMA.FTZ R165, R57, R34.reuse, -R30.reuse ;  /* 0x0000002239a57223 */ /* 0x180fe2000001081e */
[-CC-:B------:R-:W-:Y:S01]  /*f230*/  FFMA.FTZ R59, R59, R34.reuse, -R30.reuse ;  /* 0x000000223b3b7223 */ /* 0x180fe2000001081e */
[----:B--2---:R-:W-:Y:S01]  /*f240*/  FSEL R83, R14, -INF , P3 ;  /* 0xff8000000e537808 */ /* 0x004fe20001800000 */
[-CC-:B------:R-:W-:Y:S01]  /*f250*/  FFMA.FTZ R14, R89, R34.reuse, -R30.reuse ;  /* 0x00000022590e7223 */ /* 0x180fe2000001081e */
[----:B------:R-:W-:Y:S01]  /*f260*/  ISETP.GT.AND P3, PT, R105, 0x30, PT ;  /* 0x000000306900780c */ /* 0x000fe20003f64270 */
[----:B------:R-:W1:Y:S01]  /*f270*/  MUFU.TANH R21, R21 ;  /* 0x0000001500157308 */ /* 0x000e620000002400 */
[----:B0-----:R-:W-:Y:S01]  /*f280*/  FSEL R73, R12, -INF , P4 ;  /* 0xff8000000c497808 */ /* 0x001fe20002000000 */
[-CC-:B------:R-:W-:Y:S01]  /*f290*/  FFMA.FTZ R12, R93, R34.reuse, -R30.reuse ;  /* 0x000000225d0c7223 */ /* 0x180fe2000001081e */
[----:B------:R-:W-:Y:S01]  /*f2a0*/  ISETP.GT.AND P4, PT, R105, 0x21, PT ;  /* 0x000000216900780c */ /* 0x000fe20003f84270 */
[----:B------:R-:W-:Y:S01]  /*f2b0*/  FFMA.FTZ R167, R61, R34, -R30 ;  /* 0x000000223da77223 */ /* 0x000fe2000001081e */
[----:B------:R-:W-:Y:S01]  /*f2c0*/  FMNMX.FTZ R38, R73, R38, !PT ;  /* 0x0000002649267209 */ /* 0x000fe20007810000 */
[----:B------:R-:W-:Y:S01]  /*f2d0*/  @P2 IMAD.HI.U32 R51, R191, R52, RZ ;  /* 0x00000034bf332227 */ /* 0x000fe200078e00ff */
[----:B------:R-:W-:Y:S01]  /*f2e0*/  CS2R R112, SRZ ;  /* 0x0000000000707805 */ /* 0x000fe2000001ff00 */
[----:B------:R-:W-:Y:S01]  /*f2f0*/  MUFU.TANH R25, R25 ;  /* 0x0000001900197308 */ /* 0x000fe20000002400 */
[----:B------:R-:W-:-:S02]  /*f300*/  FMNMX.FTZ R38, R79, R38, !PT ;  /* 0x000000264f267209 */ /* 0x000fc40007810000 */
[----:B------:R-:W-:Y:S02]  /*f310*/  CS2R R108, SRZ ;  /* 0x00000000006c7805 */ /* 0x000fe4000001ff00 */
[----:B------:R-:W-:Y:S02]  /*f320*/  CS2R R106, SRZ ;  /* 0x00000000006a7805 */ /* 0x000fe4000001ff00 */
[----:B------:R-:W-:Y:S02]  /*f330*/  CS2R R102, SRZ ;  /* 0x0000000000667805 */ /* 0x000fe4000001ff00 */
[----:B------:R-:W-:Y:S01]  /*f340*/  CS2R R88, SRZ ;  /* 0x0000000000587805 */ /* 0x000fe2000001ff00 */
[----:B------:R0:W-:Y:S01]  /*f350*/  MUFU.TANH R48, R81 ;  /* 0x0000005100307308 */ /* 0x0001e20000002400 */
[----:B-1----:R-:W-:Y:S02]  /*f360*/  FSEL R87, R21, -INF , P3 ;  /* 0xff80000015577808 */ /* 0x002fe40001800000 */
[----:B------:R-:W-:-:S05]  /*f370*/  ISETP.GT.AND P3, PT, R105, 0x38, PT ;  /* 0x000000386900780c */ /* 0x000fca0003f64270 */
[----:B------:R-:W1:Y:S01]  /*f380*/  MUFU.TANH R24, R24 ;  /* 0x0000001800187308 */ /* 0x000e620000002400 */
[----:B0-----:R-:W-:Y:S02]  /*f390*/  FSEL R81, R15, -INF , P4 ;  /* 0xff8000000f517808 */ /* 0x001fe40002000000 */
[----:B------:R-:W-:Y:S02]  /*f3a0*/  ISETP.GT.AND P4, PT, R105, 0x29, PT ;  /* 0x000000296900780c */ /* 0x000fe40003f84270 */
[----:B------:R-:W-:-:S03]  /*f3b0*/  FMNMX.FTZ R38, R81, R38, !PT ;  /* 0x0000002651267209 */ /* 0x000fc60007810000 */
[----:B------:R-:W0:Y:S01]  /*f3c0*/  MUFU.TANH R28, R28 ;  /* 0x0000001c001c7308 */ /* 0x000e220000002400 */
[----:B------:R-:W-:-:S07]  /*f3d0*/  FMNMX.FTZ R38, R83, R38, !PT ;  /* 0x0000002653267209 */ /* 0x000fce0007810000 */
[----:B------:R2:W-:Y:S01]  /*f3e0*/  MUFU.TANH R50, R85 ;  /* 0x0000005500327308 */ /* 0x0005e20000002400 */
[----:B-1----:R-:W-:Y:S01]  /*f3f0*/  FSEL R97, R24, -INF , P3 ;  /* 0xff80000018617808 */ /* 0x002fe20001800000 */
[----:B------:R-:W-:Y:S01]  /*f400*/  FFMA.FTZ R24, R39, R34, -R30 ;  /* 0x0000002227187223 */ /* 0x000fe2000001081e */
[----:B------:R-:W-:-:S05]  /*f410*/  ISETP.GT.AND P3, PT, R105, 0x40, PT ;  /* 0x000000406900780c */ /* 0x000fca0003f64270 */
[----:B------:R-:W1:Y:S01]  /*f420*/  MUFU.TANH R29, R29 ;  /* 0x0000001d001d7308 */ /* 0x000e620000002400 */
[----:B--2---:R-:W-:Y:S01]  /*f430*/  FSEL R85, R20, -INF , P4 ;  /* 0xff80000014557808 */ /* 0x004fe20002000000 */
[----:B------:R-:W-:Y:S01]  /*f440*/  FFMA.FTZ R20, R67, R34, -R30 ;  /* 0x0000002243147223 */ /* 0x000fe2000001081e */
[----:B------:R-:W-:Y:S02]  /*f450*/  ISETP.GT.AND P4, PT, R105, 0x31, PT ;  /* 0x000000316900780c */ /* 0x000fe40003f84270 */
[----:B------:R-:W-:Y:S02]  /*f460*/  FMNMX.FTZ R38, R85, R38, !PT ;  /* 0x0000002655267209 */ /* 0x000fe40007810000 */
[----:B------:R-:W-:Y:S01]  /*f470*/  FSEL R95, R25, -INF , P4 ;  /* 0xff800000195f7808 */ /* 0x000fe20002000000 */
[----:B------:R-:W2:Y:S01]  /*f480*/  MUFU.TANH R32, R32 ;  /* 0x0000002000207308 */ /* 0x000ea20000002400 */
[----:B------:R-:W-:Y:S02]  /*f490*/  FMNMX.FTZ R38, R87, R38, !PT ;  /* 0x0000002657267209 */ /* 0x000fe40007810000 */
[----:B------:R-:W-:-:S02]  /*f4a0*/  ISETP.GT.AND P4, PT, R105, 0x39, PT ;  /* 0x000000396900780c */ /* 0x000fc40003f84270 */
[----:B------:R-:W-:Y:S02]  /*f4b0*/  FMNMX.FTZ R38, R95, R38, !PT ;  /* 0x000000265f267209 */ /* 0x000fe40007810000 */
[----:B0-----:R-:W-:Y:S01]  /*f4c0*/  FSEL R99, R28, -INF , P4 ;  /* 0xff8000001c637808 */ /* 0x001fe20002000000 */
[----:B------:R-:W0:Y:S01]  /*f4d0*/  MUFU.TANH R60, R60 ;  /* 0x0000003c003c7308 */ /* 0x000e220000002400 */
[----:B------:R-:W-:Y:S01]  /*f4e0*/  FMNMX.FTZ R38, R97, R38, !PT ;  /* 0x0000002661267209 */ /* 0x000fe20007810000 */
[----:B------:R-:W-:Y:S01]  /*f4f0*/  FFMA.FTZ R28, R31, R34, -R30 ;  /* 0x000000221f1c7223 */ /* 0x000fe2000001081e */
[----:B------:R-:W-:Y:S02]  /*f500*/  ISETP.GT.AND P4, PT, R105, 0x41, PT ;  /* 0x000000416900780c */ /* 0x000fe40003f84270 */
[----:B-1----:R-:W-:Y:S02]  /*f510*/  FSEL R101, R29, -INF , P3 ;  /* 0xff8000001d657808 */ /* 0x002fe40001800000 */
[----:B------:R-:W-:Y:S01]  /*f520*/  FMNMX.FTZ R38, R99, R38, !PT ;  /* 0x0000002663267209 */ /* 0x000fe20007810000 */
[----:B------:R-:W1:Y:S01]  /*f530*/  MUFU.TANH R64, R64 ;  /* 0x0000004000407308 */ /* 0x000e620000002400 */
[----:B------:R-:W-:-:S02]  /*f540*/  ISETP.GT.AND P3, PT, R105, 0x48, PT ;  /* 0x000000486900780c */ /* 0x000fc40003f64270 */
[----:B--2---:R-:W-:Y:S01]  /*f550*/  FSEL R93, R32, -INF , P4 ;  /* 0xff800000205d7808 */ /* 0x004fe20002000000 */
[----:B------:R-:W-:Y:S01]  /*f560*/  FFMA.FTZ R32, R35, R34, -R30 ;  /* 0x0000002223207223 */ /* 0x000fe2000001081e */
[----:B------:R-:W-:Y:S02]  /*f570*/  FMNMX.FTZ R38, R101, R38, !PT ;  /* 0x0000002665267209 */ /* 0x000fe40007810000 */
[----:B------:R-:W-:Y:S01]  /*f580*/  ISETP.GT.AND P4, PT, R105, 0x49, PT ;  /* 0x000000496900780c */ /* 0x000fe20003f84270 */
[----:B------:R-:W2:Y:S01]  /*f590*/  MUFU.TANH R68, R68 ;  /* 0x0000004400447308 */ /* 0x000ea20000002400 */
[----:B0-----:R-:W-:Y:S02]  /*f5a0*/  FSEL R91, R60, -INF , P3 ;  /* 0xff8000003c5b7808 */ /* 0x001fe40001800000 */
[----:B------:R-:W-:Y:S02]  /*f5b0*/  FMNMX.FTZ R38, R93, R38, !PT ;  /* 0x000000265d267209 */ /* 0x000fe40007810000 */
[----:B------:R-:W-:-:S02]  /*f5c0*/  ISETP.GT.AND P3, PT, R105, 0x50, PT ;  /* 0x000000506900780c */ /* 0x000fc40003f64270 */
[----:B------:R-:W-:Y:S01]  /*f5d0*/  FSEL R75, R40, -INF , P4 ;  /* 0xff800000284b7808 */ /* 0x000fe20002000000 */
        /* <DEDUP_REMOVED lines=8> */
[----:B------:R-:W-:Y:S02]  /*f660*/  FSEL R13, R42, -INF , P4 ;  /* 0xff8000002a0d7808 */ /* 0x000fe40002000000 */
[----:B------:R-:W-:Y:S02]  /*f670*/  FMNMX.FTZ R38, R29, R38, !PT ;  /* 0x000000261d267209 */ /* 0x000fe40007810000 */
[----:B------:R-:W-:Y:S01]  /*f680*/  ISETP.GT.AND P4, PT, R105, 0x59, PT ;  /* 0x000000596900780c */ /* 0x000fe20003f84270 */
[----:B------:R-:W3:Y:S01]  /*f690*/  MUFU.TANH R77, R77 ;  /* 0x0000004d004d7308 */ /* 0x000ee20000002400 */
[----:B--2---:R-:W-:Y:S02]  /*f6a0*/  FSEL R15, R68, -INF , P3 ;  /* 0xff800000440f7808 */ /* 0x004fe40001800000 */
[----:B------:R-:W-:Y:S02]  /*f6b0*/  FMNMX.FTZ R38, R13, R38, !PT ;  /* 0x000000260d267209 */ /* 0x000fe40007810000 */
[----:B------:R-:W-:-:S02]  /*f6c0*/  ISETP.GT.AND P3, PT, R105, 0x60, PT ;  /* 0x000000606900780c */ /* 0x000fc40003f64270 */
[----:B------:R-:W-:Y:S01]  /*f6d0*/  FSEL R25, R44, -INF , P4 ;  /* 0xff8000002c197808 */ /* 0x000fe20002000000 */
[----:B------:R-:W2:Y:S01]  /*f6e0*/  MUFU.TANH R80, R80 ;  /* 0x0000005000507308 */ /* 0x000ea20000002400 */
[----:B------:R-:W-:Y:S01]  /*f6f0*/  FMNMX.FTZ R38, R15, R38, !PT ;  /* 0x000000260f267209 */ /* 0x000fe20007810000 */
[----:B------:R-:W-:Y:S01]  /*f700*/  FFMA.FTZ R44, R55, R34, -R30 ;  /* 0x00000022372c7223 */ /* 0x000fe2000001081e */
[----:B------:R-:W-:Y:S02]  /*f710*/  ISETP.GT.AND P4, PT, R105, 0x61, PT ;  /* 0x000000616900780c */ /* 0x000fe40003f84270 */
[----:B0-----:R-:W-:Y:S02]  /*f720*/  FSEL R21, R72, -INF , P3 ;  /* 0xff80000048157808 */ /* 0x001fe40001800000 */
[----:B------:R-:W-:Y:S01]  /*f730*/  FMNMX.FTZ R38, R25, R38, !PT ;  /* 0x0000002619267209 */ /* 0x000fe20007810000 */
[----:B------:R-:W0:Y:S01]  /*f740*/  MUFU.TANH R84, R84 ;  /* 0x0000005400547308 */ /* 0x000e220000002400 */
[----:B------:R-:W-:-:S02]  /*f750*/  ISETP.GT.AND P3, PT, R105, 0x68, PT ;  /* 0x000000686900780c */ /* 0x000fc40003f64270 */
[----:B------:R-:W-:Y:S02]  /*f760*/  FSEL R53, R46, -INF , P4 ;  /* 0xff8000002e357808 */ /* 0x000fe40002000000 */
[----:B------:R-:W-:Y:S02]  /*f770*/  FMNMX.FTZ R38, R21, R38, !PT ;  /* 0x0000002615267209 */ /* 0x000fe40007810000 */
[----:B------:R-:W-:Y:S01]  /*f780*/  ISETP.GT.AND P4, PT, R105, 0x69, PT ;  /* 0x000000696900780c */ /* 0x000fe20003f84270 */
[----:B------:R-:W-:Y:S01]  /*f790*/  MUFU.EX2 R181, R181 ;  /* 0x000000b500b57308 */ /* 0x000fe20000000800 */
[----:B-1----:R-:W-:Y:S02]  /*f7a0*/  FSEL R67, R76, -INF , P3 ;  /* 0xff8000004c437808 */ /* 0x002fe40001800000 */
[----:B------:R-:W-:Y:S02]  /*f7b0*/  FMNMX.FTZ R38, R53, R38, !PT ;  /* 0x0000002635267209 */ /* 0x000fe40007810000 */
[----:B------:R-:W-:-:S02]  /*f7c0*/  ISETP.GT.AND P3, PT, R105, 0x70, PT ;  /* 0x000000706900780c */ /* 0x000fc40003f64270 */
[----:B---3--:R-:W-:Y:S01]  /*f7d0*/  FSEL R39, R77, -INF , P4 ;  /* 0xff8000004d277808 */ /* 0x008fe20002000000 */
[----:B------:R1:W3:Y:S01]  /*f7e0*/  MUFU.EX2 R26, R111 ;  /* 0x0000006f001a7308 */ /* 0x0002e20000000800 */
[----:B------:R-:W-:Y:S02]  /*f7f0*/  FMNMX.FTZ R38, R67, R38, !PT ;  /* 0x0000002643267209 */ /* 0x000fe40007810000 */
[----:B------:R-:W-:Y:S02]  /*f800*/  ISETP.GT.AND P4, PT, R105, 0x71, PT ;  /* 0x000000716900780c */ /* 0x000fe40003f84270 */
[----:B--2---:R-:W-:Y:S02]  /*f810*/  FSEL R71, R80, -INF , P3 ;  /* 0xff80000050477808 */ /* 0x004fe40001800000 */
[----:B------:R-:W-:Y:S01]  /*f820*/  FMNMX.FTZ R38, R39, R38, !PT ;  /* 0x0000002627267209 */ /* 0x000fe20007810000 */
[----:B------:R-:W2:Y:S01]  /*f830*/  MUFU.EX2 R183, R183 ;  /* 0x000000b700b77308 */ /* 0x000ea20000000800 */
[----:B------:R-:W-:-:S02]  /*f840*/  ISETP.GT.AND P3, PT, R105, 0x78, PT ;  /* 0x000000786900780c */ /* 0x000fc40003f64270 */
[----:B-1----:R-:W-:Y:S02]  /*f850*/  CS2R R110, SRZ ;  /* 0x00000000006e7805 */ /* 0x002fe4000001ff00 */
[----:B------:R-:W-:Y:S02]  /*f860*/  FSEL R33, R48, -INF , P4 ;  /* 0xff80000030217808 */ /* 0x000fe40002000000 */
[----:B------:R-:W-:Y:S02]  /*f870*/  FMNMX.FTZ R38, R71, R38, !PT ;  /* 0x0000002647267209 */ /* 0x000fe40007810000 */
[----:B------:R-:W-:Y:S01]  /*f880*/  ISETP.GT.AND P4, PT, R105, 0x79, PT ;  /* 0x000000796900780c */ /* 0x000fe20003f84270 */
[----:B------:R-:W1:Y:S01]  /*f890*/  MUFU.EX2 R6, R6 ;  /* 0x0000000600067308 */ /* 0x000e620000000800 */
[----:B0-----:R-:W-:Y:S02]  /*f8a0*/  FSEL R77, R84, -INF , P3 ;  /* 0xff800000544d7808 */ /* 0x001fe40001800000 */
[----:B------:R-:W-:-:S02]  /*f8b0*/  CS2R R104, SRZ ;  /* 0x0000000000687805 */ /* 0x000fc4000001ff00 */
[----:B------:R-:W-:Y:S02]  /*f8c0*/  FMNMX.FTZ R38, R33, R38, !PT ;  /* 0x0000002621267209 */ /* 0x000fe40007810000 */
[----:B------:R-:W-:Y:S02]  /*f8d0*/  FSEL R31, R50, -INF , P4 ;  /* 0xff800000321f7808 */ /* 0x000fe40002000000 */
[----:B------:R-:W-:Y:S01]  /*f8e0*/  FMNMX.FTZ R38, R77, R38, !PT ;  /* 0x000000264d267209 */ /* 0x000fe20007810000 */
[----:B------:R-:W0:Y:S03]  /*f8f0*/  MUFU.EX2 R177, R177 ;  /* 0x000000b100b17308 */ /* 0x000e260000000800 */
[----:B------:R-:W-:Y:S01]  /*f900*/  FMNMX.FTZ R27, R31, R38, !PT ;  /* 0x000000261f1b7209 */ /* 0x000fe20007810000 */
[----:B------:R-:W-:-:S04]  /*f910*/  FFMA.FTZ R38, R41, R34, -R30 ;  /* 0x0000002229267223 */ /* 0x000fc8000001081e */
[----:B------:R-:W4:Y:S01]  /*f920*/  SHFL.BFLY PT, R42, R27, 0x2, 0x1f ;  /* 0x0c401f001b2a7f89 */ /* 0x000f2200000e0000 */
[----:B------:R-:W0:Y:S08]  /*f930*/  MUFU.EX2 R8, R8 ;  /* 0x0000000800087308 */ /* 0x000e300000000800 */
[----:B------:R-:W0:Y:S08]  /*f940*/  MUFU.EX2 R179, R179 ;  /* 0x000000b300b37308 */ /* 0x000e300000000800 */
[----:B------:R-:W0:Y:S01]  /*f950*/  MUFU.EX2 R10, R10 ;  /* 0x0000000a000a7308 */ /* 0x000e220000000800 */
[----:B----4-:R-:W-:-:S07]  /*f960*/  FMNMX.FTZ R37, R27, R42, !PT ;  /* 0x0000002a1b257209 */ /* 0x010fce0007810000 */
[----:B------:R-:W4:Y:S01]  /*f970*/  MUFU.EX2 R173, R173 ;  /* 0x000000ad00ad7308 */ /* 0x000f220000000800 */
[-CC-:B------:R-:W-:Y:S01]  /*f980*/  FFMA.FTZ R42, R49, R34.reuse, -R30.reuse ;  /* 0x00000022312a7223 */ /* 0x180fe2000001081e */
[----:B------:R-:W-:Y:S01]  /*f990*/  FFMA.FTZ R30, R63, R34, -R30 ;  /* 0x000000223f1e7223 */ /* 0x000fe2000001081e */
[----:B------:R-:W3:Y:S05]  /*f9a0*/  SHFL.BFLY PT, R46, R37, 0x1, 0x1f ;  /* 0x0c201f00252e7f89 */ /* 0x000eea00000e0000 */
[----:B------:R-:W-:Y:S08]  /*f9b0*/  MUFU.EX2 R12, R12 ;  /* 0x0000000c000c7308 */ /* 0x000ff00000000800 */
[----:B------:R-:W-:Y:S08]  /*f9c0*/  MUFU.EX2 R175, R175 ;  /* 0x000000af00af7308 */ /* 0x000ff00000000800 */
[----:B------:R-:W-:Y:S01]  /*f9d0*/  MUFU.EX2 R14, R14 ;  /* 0x0000000e000e7308 */ /* 0x000fe20000000800 */
[----:B---3--:R-:W-:-:S04]  /*f9e0*/  FMNMX.FTZ R35, R37, R46, !PT ;  /* 0x0000002e25237209 */ /* 0x008fc80007810000 */
        /* <DEDUP_REMOVED lines=15> */
[----:B-1----:R-:W-:Y:S01]  /*fae0*/  FADD.FTZ R36, R6, R45 ;  /* 0x0000002d06247221 */ /* 0x002fe20000010000 */
[-CC-:B------:R-:W-:Y:S01]  /*faf0*/  FFMA.FTZ R9, R73, R34.reuse, -R48.reuse ;  /* 0x0000002249097223 */ /* 0x180fe20000010830 */
[-CC-:B------:R-:W-:Y:S01]  /*fb00*/  FFMA.FTZ R172, R79, R34.reuse, -R48.reuse ;  /* 0x000000224fac7223 */ /* 0x180fe20000010830 */
[-C--:B------:R-:W-:Y:S01]  /*fb10*/  FFMA.FTZ R11, R81, R34.reuse, -R48 ;  /* 0x00000022510b7223 */ /* 0x080fe20000010830 */
[----:B0-----:R-:W-:Y:S01]  /*fb20*/  FADD.FTZ R47, R177, R36 ;  /* 0x00000024b12f7221 */ /* 0x001fe20000010000 */
[----:B------:R-:W0:Y:S01]  /*fb30*/  MUFU.EX2 R27, R27 ;  /* 0x0000001b001b7308 */ /* 0x000e220000000800 */
[-CC-:B------:R-:W-:Y:S01]  /*fb40*/  FFMA.FTZ R174, R83, R34.reuse, -R48.reuse ;  /* 0x0000002253ae7223 */ /* 0x180fe20000010830 */
[-CC-:B------:R-:W-:Y:S01]  /*fb50*/  FFMA.FTZ R37, R85, R34.reuse, -R48.reuse ;  /* 0x0000002255257223 */ /* 0x180fe20000010830 */
[----:B------:R-:W-:Y:S01]  /*fb60*/  FADD.FTZ R36, R8, R47 ;  /* 0x0000002f08247221 */ /* 0x000fe20000010000 */
[-CC-:B------:R-:W-:Y:S01]  /*fb70*/  FFMA.FTZ R168, R87, R34.reuse, -R48.reuse ;  /* 0x0000002257a87223 */ /* 0x180fe20000010830 */
[-CC-:B------:R-:W-:Y:S01]  /*fb80*/  FFMA.FTZ R41, R95, R34.reuse, -R48.reuse ;  /* 0x000000225f297223 */ /* 0x180fe20000010830 */
[-C--:B------:R-:W-:Y:S01]  /*fb90*/  FFMA.FTZ R170, R97, R34.reuse, -R48 ;  /* 0x0000002261aa7223 */ /* 0x080fe20000010830 */
[----:B------:R-:W-:Y:S01]  /*fba0*/  FADD.FTZ R49, R179, R36 ;  /* 0x00000024b3317221 */ /* 0x000fe20000010000 */
[----:B------:R-:W1:Y:S01]  /*fbb0*/  MUFU.EX2 R182, R182 ;  /* 0x000000b600b67308 */ /* 0x000e620000000800 */
[-CC-:B------:R-:W-:Y:S01]  /*fbc0*/  FFMA.FTZ R43, R99, R34.reuse, -R48.reuse ;  /* 0x00000022632b7223 */ /* 0x180fe20000010830 */
[-CC-:B------:R-:W-:Y:S01]  /*fbd0*/  FFMA.FTZ R13, R13, R34.reuse, -R48.reuse ;  /* 0x000000220d0d7223 */ /* 0x180fe20000010830 */
[----:B------:R-:W-:Y:S01]  /*fbe0*/  FADD.FTZ R50, R10, R49 ;  /* 0x000000310a327221 */ /* 0x000fe20000010000 */
[-CC-:B------:R-:W-:Y:S01]  /*fbf0*/  FFMA.FTZ R152, R101, R34.reuse, -R48.reuse ;  /* 0x0000002265987223 */ /* 0x180fe20000010830 */
[-CC-:B------:R-:W-:Y:S01]  /*fc00*/  FFMA.FTZ R45, R93, R34.reuse, -R48.reuse ;  /* 0x000000225d2d7223 */ /* 0x180fe20000010830 */
[-C--:B------:R-:W-:Y:S01]  /*fc10*/  FFMA.FTZ R154, R91, R34.reuse, -R48 ;  /* 0x000000225b9a7223 */ /* 0x080fe20000010830 */
[----:B----4-:R-:W-:Y:S01]  /*fc20*/  FADD.FTZ R49, R173, R50 ;  /* 0x00000032ad317221 */ /* 0x010fe20000010000 */
[----:B------:R-:W2:Y:S01]  /*fc30*/  MUFU.EX2 R3, R3 ;  /* 0x0000000300037308 */ /* 0x000ea20000000800 */
[----:B0-----:R-:W-:Y:S01]  /*fc40*/  FADD.FTZ R47, R180, R27 ;  /* 0x0000001bb42f7221 */ /* 0x001fe20000010000 */
[-CC-:B------:R-:W-:Y:S01]  /*fc50*/  FFMA.FTZ R75, R75, R34.reuse, -R48.reuse ;  /* 0x000000224b4b7223 */ /* 0x180fe20000010830 */
[-CC-:B------:R-:W-:Y:S01]  /*fc60*/  FFMA.FTZ R25, R25, R34.reuse, -R48.reuse ;  /* 0x0000002219197223 */ /* 0x180fe20000010830 */
[-CC-:B------:R-:W-:Y:S01]  /*fc70*/  FFMA.FTZ R29, R29, R34.reuse, -R48.reuse ;  /* 0x000000221d1d7223 */ /* 0x180fe20000010830 */
[-CC-:B------:R-:W-:Y:S01]  /*fc80*/  FFMA.FTZ R15, R15, R34.reuse, -R48.reuse ;  /* 0x000000220f0f7223 */ /* 0x180fe20000010830 */
[----:B------:R-:W-:Y:S01]  /*fc90*/  F2FP.F16.F32.PACK_AB R183, R6, R183 ;  /* 0x000000b706b7723e */ /* 0x000fe200000000ff */
[-CC-:B------:R-:W-:Y:S01]  /*fca0*/  FFMA.FTZ R21, R21, R34.reuse, -R48.reuse ;  /* 0x0000002215157223 */ /* 0x180fe20000010830 */
[----:B------:R-:W0:Y:S01]  /*fcb0*/  MUFU.EX2 R176, R176 ;  /* 0x000000b000b07308 */ /* 0x000e220000000800 */
[----:B-1----:R-:W-:Y:S01]  /*fcc0*/  FADD.FTZ R36, R182, R47 ;  /* 0x0000002fb6247221 */ /* 0x002fe20000010000 */
[-CC-:B------:R-:W-:Y:S01]  /*fcd0*/  FFMA.FTZ R53, R53, R34.reuse, -R48.reuse ;  /* 0x0000002235357223 */ /* 0x180fe20000010830 */
[--C-:B------:R-:W-:Y:S01]  /*fce0*/  FFMA.FTZ R67, R67, R34, -R48.reuse ;  /* 0x0000002243437223 */ /* 0x100fe20000010830 */
[----:B------:R-:W-:Y:S01]  /*fcf0*/  IMAD.MOV.U32 R50, RZ, RZ, R191 ;  /* 0x000000ffff327224 */ /* 0x000fe200078e00bf */
[----:B------:R-:W-:Y:S01]  /*fd00*/  @P2 SHF.R.U32.HI R50, RZ, R54, R51 ;  /* 0x00000036ff322219 */ /* 0x000fe20000011633 */
[-CC-:B------:R-:W-:Y:S01]  /*fd10*/  FFMA.FTZ R39, R39, R34.reuse, -R48.reuse ;  /* 0x0000002227277223 */ /* 0x180fe20000010830 */
[-C--:B------:R-:W-:Y:S01]  /*fd20*/  FFMA.FTZ R71, R71, R34.reuse, -R48 ;  /* 0x0000002247477223 */ /* 0x080fe20000010830 */
[----:B------:R-:W1:Y:S01]  /*fd30*/  MUFU.EX2 R5, R5 ;  /* 0x0000000500057308 */ /* 0x000e620000000800 */
[----:B--2---:R-:W-:Y:S01]  /*fd40*/  FADD.FTZ R47, R3, R36 ;  /* 0x00000024032f7221 */ /* 0x004fe20000010000 */
[----:B------:R-:W-:Y:S01]  /*fd50*/  FADD.FTZ R36, R12, R49 ;  /* 0x000000310c247221 */ /* 0x000fe20000010000 */
[----:B------:R-:W-:Y:S01]  /*fd60*/  IADD3 R50, R50, R193, -R192 ;  /* 0x000000c132327210 */ /* 0x000fe20007ffe8c0 */
[-CC-:B------:R-:W-:Y:S01]  /*fd70*/  FFMA.FTZ R33, R33, R34.reuse, -R48.reuse ;  /* 0x0000002221217223 */ /* 0x180fe20000010830 */
[-C--:B------:R-:W-:Y:S01]  /*fd80*/  FFMA.FTZ R77, R77, R34.reuse, -R48 ;  /* 0x000000224d4d7223 */ /* 0x080fe20000010830 */
[----:B------:R-:W-:Y:S01]  /*fd90*/  FADD.FTZ R49, R175, R36 ;  /* 0x00000024af317221 */ /* 0x000fe20000010000 */
[----:B------:R-:W-:Y:S01]  /*fda0*/  SHF.R.S32.HI R51, RZ, 0x1f, R50 ;  /* 0x0000001fff337819 */ /* 0x000fe20000011432 */
[----:B------:R-:W2:Y:S01]  /*fdb0*/  MUFU.EX2 R178, R178 ;  /* 0x000000b200b27308 */ /* 0x000ea20000000800 */
[----:B0-----:R-:W-:Y:S01]  /*fdc0*/  FADD.FTZ R0, R176, R47 ;  /* 0x0000002fb0007221 */ /* 0x001fe20000010000 */
[----:B------:R-:W-:Y:S01]  /*fdd0*/  FADD.FTZ R36, R14, R49 ;  /* 0x000000310e247221 */ /* 0x000fe20000010000 */
[----:B------:R-:W-:Y:S01]  /*fde0*/  FFMA.FTZ R31, R31, R34, -R48 ;  /* 0x000000221f1f7223 */ /* 0x000fe20000010830 */
[----:B------:R-:W-:-:S02]  /*fdf0*/  F2FP.F16.F32.PACK_AB R173, R12, R173 ;  /* 0x000000ad0cad723e */ /* 0x000fc400000000ff */
[----:B------:R-:W-:Y:S01]  /*fe00*/  CS2R R100, SRZ ;  /* 0x0000000000647805 */ /* 0x000fe2000001ff00 */
[----:B------:R-:W-:Y:S01]  /*fe10*/  FADD.FTZ R49, R169, R36 ;  /* 0x00000024a9317221 */ /* 0x000fe20000010000 */
[----:B------:R-:W-:Y:S01]  /*fe20*/  IADD3 R12, R129, -0x2, RZ ;  /* 0xfffffffe810c7810 */ /* 0x000fe20007ffe0ff */
[----:B------:R-:W0:Y:S01]  /*fe30*/  MUFU.EX2 R9, R9 ;  /* 0x0000000900097308 */ /* 0x000e220000000800 */
[C---:B-1----:R-:W-:Y:S01]  /*fe40*/  FADD.FTZ R47, R5.reuse, R0 ;  /* 0x00000000052f7221 */ /* 0x042fe20000010000 */
[----:B------:R-:W-:Y:S01]  /*fe50*/  FADD.FTZ R36, R20, R49 ;  /* 0x0000003114247221 */ /* 0x000fe20000010000 */
[----:B------:R-:W-:Y:S02]  /*fe60*/  F2FP.F16.F32.PACK_AB R176, R5, R176 ;  /* 0x000000b005b0723e */ /* 0x000fe400000000ff */
[----:B------:R-:W-:Y:S02]  /*fe70*/  CS2R R128, SRZ ;  /* 0x0000000000807805 */ /* 0x000fe4000001ff00 */
[----:B------:R-:W-:-:S02]  /*fe80*/  F2FP.F16.F32.PACK_AB R182, R3, R182 ;  /* 0x000000b603b6723e */ /* 0x000fc400000000ff */
[----:B------:R-:W-:Y:S02]  /*fe90*/  CS2R R98, SRZ ;  /* 0x0000000000627805 */ /* 0x000fe4000001ff00 */
[----:B------:R-:W-:Y:S01]  /*fea0*/  F2FP.F16.F32.PACK_AB R181, R26, R181 ;  /* 0x000000b51ab5723e */ /* 0x000fe200000000ff */
[----:B------:R-:W1:Y:S01]  /*feb0*/  MUFU.EX2 R172, R172 ;  /* 0x000000ac00ac7308 */ /* 0x000e620000000800 */
[----:B--2---:R-:W-:Y:S01]  /*fec0*/  FADD.FTZ R0, R178, R47 ;  /* 0x0000002fb2007221 */ /* 0x004fe20000010000 */
[----:B------:R-:W-:Y:S02]  /*fed0*/  F2FP.F16.F32.PACK_AB R177, R8, R177 ;  /* 0x000000b108b1723e */ /* 0x000fe400000000ff */
[----:B------:R-:W-:Y:S02]  /*fee0*/  CS2R R96, SRZ ;  /* 0x0000000000607805 */ /* 0x000fe4000001ff00 */
[----:B------:R-:W-:Y:S02]  /*fef0*/  F2FP.F16.F32.PACK_AB R179, R10, R179 ;  /* 0x000000b30ab3723e */ /* 0x000fe400000000ff */
[----:B------:R-:W-:-:S02]  /*ff00*/  CS2R R94, SRZ ;  /* 0x00000000005e7805 */ /* 0x000fc4000001ff00 */
[----:B------:R-:W-:Y:S02]  /*ff10*/  F2FP.F16.F32.PACK_AB R175, R14, R175 ;  /* 0x000000af0eaf723e */ /* 0x000fe400000000ff */
[----:B------:R-:W-:Y:S01]  /*ff20*/  CS2R R92, SRZ ;  /* 0x00000000005c7805 */ /* 0x000fe2000001ff00 */
[----:B------:R-:W2:Y:S01]  /*ff30*/  MUFU.EX2 R171, R171 ;  /* 0x000000ab00ab7308 */ /* 0x000ea20000000800 */
[----:B0-----:R-:W-:Y:S01]  /*ff40*/  FADD.FTZ R47, R9, R0 ;  /* 0x00000000092f7221 */ /* 0x001fe20000010000 */
[----:B------:R-:W-:Y:S02]  /*ff50*/  F2FP.F16.F32.PACK_AB R169, R20, R169 ;  /* 0x000000a914a9723e */ /* 0x000fe400000000ff */
[----:B------:R-:W-:Y:S02]  /*ff60*/  CS2R R90, SRZ ;  /* 0x00000000005a7805 */ /* 0x000fe4000001ff00 */
[----:B------:R-:W-:Y:S02]  /*ff70*/  F2FP.F16.F32.PACK_AB R180, R27, R180 ;  /* 0x000000b41bb4723e */ /* 0x000fe400000000ff */
[----:B------:R-:W-:Y:S01]  /*ff80*/  F2FP.F16.F32.PACK_AB R178, R9, R178 ;  /* 0x000000b209b2723e */ /* 0x000fe200000000ff */
        /* <DEDUP_REMOVED lines=14> */
[----:B------:R-:W-:Y:S01]  /*10070*/  MUFU.EX2 R168, R168 ;  /* 0x000000a800a87308 */ /* 0x000fe20000000800 */
[----:B-1----:R-:W-:-:S07]  /*10080*/  F2FP.F16.F32.PACK_AB R174, R37, R174 ;  /* 0x000000ae25ae723e */ /* 0x002fce00000000ff */
[----:B------:R-:W0:Y:S01]  /*10090*/  MUFU.EX2 R155, R155 ;  /* 0x0000009b009b7308 */ /* 0x000e220000000800 */
[C---:B--2---:R-:W-:Y:S01]  /*100a0*/  FADD.FTZ R36, R28.reuse, R47 ;  /* 0x0000002f1c247221 */ /* 0x044fe20000010000 */
[----:B------:R-:W-:-:S06]  /*100b0*/  F2FP.F16.F32.PACK_AB R153, R28, R153 ;  /* 0x000000991c99723e */ /* 0x000fcc00000000ff */
[----:B------:R-:W-:Y:S08]  /*100c0*/  MUFU.EX2 R41, R41 ;  /* 0x0000002900297308 */ /* 0x000ff00000000800 */
[----:B------:R-:W1:Y:S01]  /*100d0*/  MUFU.EX2 R32, R32 ;  /* 0x0000002000207308 */ /* 0x000e620000000800 */
[----:B0-----:R-:W-:-:S07]  /*100e0*/  FADD.FTZ R47, R155, R36 ;  /* 0x000000249b2f7221 */ /* 0x001fce0000010000 */
[----:B------:R-:W-:Y:S08]  /*100f0*/  MUFU.EX2 R170, R170 ;  /* 0x000000aa00aa7308 */ /* 0x000ff00000000800 */
[----:B------:R-:W0:Y:S01]  /*10100*/  MUFU.EX2 R157, R157 ;  /* 0x0000009d009d7308 */ /* 0x000e220000000800 */
[C---:B-1----:R-:W-:Y:S01]  /*10110*/  FADD.FTZ R36, R32.reuse, R47 ;  /* 0x0000002f20247221 */ /* 0x042fe20000010000 */
[----:B------:R-:W-:-:S06]  /*10120*/  F2FP.F16.F32.PACK_AB R155, R32, R155 ;  /* 0x0000009b209b723e */ /* 0x000fcc00000000ff */
[----:B------:R-:W-:Y:S08]  /*10130*/  MUFU.EX2 R43, R43 ;  /* 0x0000002b002b7308 */ /* 0x000ff00000000800 */
[----:B------:R1:W-:Y:S01]  /*10140*/  MUFU.EX2 R156, R13 ;  /* 0x0000000d009c7308 */ /* 0x0003e20000000800 */
[----:B0-----:R-:W-:-:S07]  /*10150*/  FADD.FTZ R47, R157, R36 ;  /* 0x000000249d2f7221 */ /* 0x001fce0000010000 */
[----:B------:R-:W0:Y:S01]  /*10160*/  MUFU.EX2 R38, R38 ;  /* 0x0000002600267308 */ /* 0x000e220000000800 */
[----:B-1----:R-:W-:-:S04]  /*10170*/  FADD.FTZ R13, R37, R0 ;  /* 0x00000000250d7221 */ /* 0x002fc80000010000 */
[----:B------:R-:W-:Y:S01]  /*10180*/  FADD.FTZ R0, R168, R13 ;  /* 0x0000000da8007221 */ /* 0x000fe20000010000 */
[C---:B------:R-:W-:Y:S02]  /*10190*/  F2FP.F16.F32.PACK_AB R168, R41.reuse, R168 ;  /* 0x000000a829a8723e */ /* 0x040fe400000000ff */
[----:B------:R-:W-:Y:S01]  /*101a0*/  MUFU.EX2 R152, R152 ;  /* 0x0000009800987308 */ /* 0x000fe20000000800 */
[----:B------:R-:W-:-:S04]  /*101b0*/  FADD.FTZ R13, R41, R0 ;  /* 0x00000000290d7221 */ /* 0x000fc80000010000 */
[----:B------:R-:W-:Y:S01]  /*101c0*/  FADD.FTZ R0, R170, R13 ;  /* 0x0000000daa007221 */ /* 0x000fe20000010000 */
[----:B------:R-:W-:Y:S02]  /*101d0*/  LEA.HI R13, R51, R50, RZ, 0x7 ;  /* 0x00000032330d7211 */ /* 0x000fe400078f38ff */
[----:B------:R-:W1:Y:S01]  /*101e0*/  MUFU.EX2 R159, R159 ;  /* 0x0000009f009f7308 */ /* 0x000e620000000800 */
[C---:B0-----:R-:W-:Y:S01]  /*101f0*/  FADD.FTZ R36, R38.reuse, R47 ;  /* 0x0000002f26247221 */ /* 0x041fe20000010000 */
[----:B------:R-:W-:Y:S02]  /*10200*/  SHF.R.S32.HI R5, RZ, 0x7, R13 ;  /* 0x00000007ff057819 */ /* 0x000fe4000001140d */
[----:B------:R-:W-:Y:S02]  /*10210*/  F2FP.F16.F32.PACK_AB R157, R38, R157 ;  /* 0x0000009d269d723e */ /* 0x000fe400000000ff */
[----:B------:R-:W-:Y:S02]  /*10220*/  VIMNMX R5, RZ, R5, !PT ;  /* 0x00000005ff057248 */ /* 0x000fe40007fe0100 */
[----:B------:R-:W-:Y:S01]  /*10230*/  MUFU.EX2 R45, R45 ;  /* 0x0000002d002d7308 */ /* 0x000fe20000000800 */
[----:B------:R-:W-:-:S02]  /*10240*/  F2FP.F16.F32.PACK_AB R170, R43, R170 ;  /* 0x000000aa2baa723e */ /* 0x000fc400000000ff */
[----:B------:R-:W-:-:S05]  /*10250*/  ISETP.GE.AND P3, PT, R12, R5, PT ;  /* 0x000000050c00720c */ /* 0x000fca0003f66270 */
[----:B------:R-:W0:Y:S01]  /*10260*/  MUFU.EX2 R40, R40 ;  /* 0x0000002800287308 */ /* 0x000e220000000800 */
[----:B-1----:R-:W-:-:S07]  /*10270*/  FADD.FTZ R47, R159, R36 ;  /* 0x000000249f2f7221 */ /* 0x002fce0000010000 */
[----:B------:R-:W1:Y:S08]  /*10280*/  MUFU.EX2 R154, R154 ;  /* 0x0000009a009a7308 */ /* 0x000e700000000800 */
[----:B------:R-:W2:Y:S01]  /*10290*/  MUFU.EX2 R161, R161 ;  /* 0x000000a100a17308 */ /* 0x000ea20000000800 */
[C---:B0-----:R-:W-:Y:S01]  /*102a0*/  FADD.FTZ R6, R40.reuse, R47 ;  /* 0x0000002f28067221 */ /* 0x041fe20000010000 */
[----:B------:R-:W-:-:S06]  /*102b0*/  F2FP.F16.F32.PACK_AB R159, R40, R159 ;  /* 0x0000009f289f723e */ /* 0x000fcc00000000ff */
[----:B------:R-:W0:Y:S08]  /*102c0*/  MUFU.EX2 R75, R75 ;  /* 0x0000004b004b7308 */ /* 0x000e300000000800 */
[----:B------:R3:W-:Y:S08]  /*102d0*/  MUFU.EX2 R158, R25 ;  /* 0x00000019009e7308 */ /* 0x0007f00000000800 */
[----:B------:R-:W4:Y:S01]  /*102e0*/  MUFU.EX2 R42, R42 ;  /* 0x0000002a002a7308 */ /* 0x000f220000000800 */
[----:B---3--:R-:W-:-:S04]  /*102f0*/  FADD.FTZ R25, R43, R0 ;  /* 0x000000002b197221 */ /* 0x008fc80000010000 */
[----:B------:R-:W-:Y:S01]  /*10300*/  FADD.FTZ R0, R152, R25 ;  /* 0x0000001998007221 */ /* 0x000fe20000010000 */
[C---:B------:R-:W-:Y:S02]  /*10310*/  F2FP.F16.F32.PACK_AB R152, R45.reuse, R152 ;  /* 0x000000982d98723e */ /* 0x040fe400000000ff */
[----:B------:R-:W3:Y:S01]  /*10320*/  MUFU.EX2 R29, R29 ;  /* 0x0000001d001d7308 */ /* 0x000ee20000000800 */
[----:B------:R-:W-:-:S04]  /*10330*/  FADD.FTZ R25, R45, R0 ;  /* 0x000000002d197221 */ /* 0x000fc80000010000 */
[----:B-1----:R-:W-:Y:S01]  /*10340*/  FADD.FTZ R0, R154, R25 ;  /* 0x000000199a007221 */ /* 0x002fe20000010000 */
[----:B--2---:R-:W-:Y:S01]  /*10350*/  FADD.FTZ R25, R161, R6 ;  /* 0x00000006a1197221 */ /* 0x004fe20000010000 */
[C---:B0-----:R-:W-:Y:S01]  /*10360*/  F2FP.F16.F32.PACK_AB R154, R75.reuse, R154 ;  /* 0x0000009a4b9a723e */ /* 0x041fe200000000ff */
[----:B------:R-:W0:Y:S01]  /*10370*/  MUFU.EX2 R163, R163 ;  /* 0x000000a300a37308 */ /* 0x000e220000000800 */
[----:B------:R-:W-:Y:S01]  /*10380*/  FADD.FTZ R0, R75, R0 ;  /* 0x000000004b007221 */ /* 0x000fe20000010000 */
[C---:B----4-:R-:W-:Y:S01]  /*10390*/  FADD.FTZ R6, R42.reuse, R25 ;  /* 0x000000192a067221 */ /* 0x050fe20000010000 */
[----:B------:R-:W-:-:S05]  /*103a0*/  F2FP.F16.F32.PACK_AB R161, R42, R161 ;  /* 0x000000a12aa1723e */ /* 0x000fca00000000ff */
[----:B------:R-:W1:Y:S01]  /*103b0*/  MUFU.EX2 R44, R44 ;  /* 0x0000002c002c7308 */ /* 0x000e620000000800 */
[----:B---3--:R-:W-:-:S04]  /*103c0*/  FADD.FTZ R25, R29, R0 ;  /* 0x000000001d197221 */ /* 0x008fc80000010000 */
[C---:B------:R-:W-:Y:S01]  /*103d0*/  FADD.FTZ R0, R156.reuse, R25 ;  /* 0x000000199c007221 */ /* 0x040fe20000010000 */
[----:B------:R-:W-:Y:S02]  /*103e0*/  F2FP.F16.F32.PACK_AB R156, R156, R29 ;  /* 0x0000001d9c9c723e */ /* 0x000fe400000000ff */
[----:B------:R-:W2:Y:S01]  /*103f0*/  MUFU.EX2 R15, R15 ;  /* 0x0000000f000f7308 */ /* 0x000ea20000000800 */
[----:B0-----:R-:W-:-:S07]  /*10400*/  FADD.FTZ R47, R163, R6 ;  /* 0x00000006a32f7221 */ /* 0x001fce0000010000 */
[----:B------:R-:W-:Y:S01]  /*10410*/  MUFU.EX2 R165, R165 ;  /* 0x000000a500a57308 */ /* 0x000fe20000000800 */
[C---:B-1----:R-:W-:Y:S01]  /*10420*/  FADD.FTZ R6, R44.reuse, R47 ;  /* 0x0000002f2c067221 */ /* 0x042fe20000010000 */
[----:B------:R-:W-:-:S06]  /*10430*/  F2FP.F16.F32.PACK_AB R163, R44, R163 ;  /* 0x000000a32ca3723e */ /* 0x000fcc00000000ff */
[----:B------:R-:W-:Y:S01]  /*10440*/  MUFU.EX2 R46, R59 ;  /* 0x0000003b002e7308 */ /* 0x000fe20000000800 */
[----:B--2---:R-:W-:-:S04]  /*10450*/  FADD.FTZ R25, R15, R0 ;  /* 0x000000000f197221 */ /* 0x004fc80000010000 */
[C---:B------:R-:W-:Y:S01]  /*10460*/  FADD.FTZ R0, R158.reuse, R25 ;  /* 0x000000199e007221 */ /* 0x040fe20000010000 */
[----:B------:R-:W-:Y:S02]  /*10470*/  F2FP.F16.F32.PACK_AB R158, R158, R15 ;  /* 0x0000000f9e9e723e */ /* 0x000fe400000000ff */
[----:B------:R-:W0:Y:S08]  /*10480*/  MUFU.EX2 R21, R21 ;  /* 0x0000001500157308 */ /* 0x000e300000000800 */
[----:B------:R-:W1:Y:S08]  /*10490*/  MUFU.EX2 R167, R167 ;  /* 0x000000a700a77308 */ /* 0x000e700000000800 */
[----:B------:R-:W2:Y:S01]  /*104a0*/  MUFU.EX2 R160, R53 ;  /* 0x0000003500a07308 */ /* 0x000ea20000000800 */
[----:B0-----:R-:W-:-:S07]  /*104b0*/  FADD.FTZ R25, R21, R0 ;  /* 0x0000000015197221 */ /* 0x001fce0000010000 */
[----:B------:R-:W0:Y:S08]  /*104c0*/  MUFU.EX2 R67, R67 ;  /* 0x0000004300437308 */ /* 0x000e300000000800 */
[----:B------:R3:W4:Y:S08]  /*104d0*/  MUFU.EX2 R162, R39 ;  /* 0x0000002700a27308 */ /* 0x0007300000000800 */
[----:B------:R-:W4:Y:S01]  /*104e0*/  MUFU.EX2 R71, R71 ;  /* 0x0000004700477308 */ /* 0x000f220000000800 */
[----:B---3--:R-:W-:Y:S01]  /*104f0*/  FADD.FTZ R39, R165, R6 ;  /* 0x00000006a5277221 */ /* 0x008fe20000010000 */
[----:B------:R-:W-:-:S03]  /*10500*/  F2FP.F16.F32.PACK_AB R165, R46, R165 ;  /* 0x000000a52ea5723e */ /* 0x000fc600000000ff */
[----:B------:R-:W-:-:S03]  /*10510*/  FADD.FTZ R6, R46, R39 ;  /* 0x000000272e067221 */ /* 0x000fc60000010000 */
[----:B------:R-:W3:Y:S01]  /*10520*/  MUFU.EX2 R164, R33 ;  /* 0x0000002100a47308 */ /* 0x000ee20000000800 */
[----:B-1----:R-:W-:Y:S01]  /*10530*/  FADD.FTZ R39, R167, R6 ;  /* 0x00000006a7277221 */ /* 0x002fe20000010000 */
[C---:B--2---:R-:W-:Y:S01]  /*10540*/  FADD.FTZ R6, R160.reuse, R25 ;  /* 0x00000019a0067221 */ /* 0x044fe20000010000 */
[----:B------:R-:W-:-:S03]  /*10550*/  F2FP.F16.F32.PACK_AB R160, R160, R21 ;  /* 0x00000015a0a0723e */ /* 0x000fc600000000ff */
[----:B0-----:R-:W-:Y:S02]  /*10560*/  FADD.FTZ R25, R67, R6 ;  /* 0x0000000643197221 */ /* 0x001fe40000010000 */
[----:B------:R-:W0:Y:S02]  /*10570*/  MUFU.EX2 R77, R77 ;  /* 0x0000004d004d7308 */ /* 0x000e240000000800 */
[C---:B----4-:R-:W-:Y:S01]  /*10580*/  FADD.FTZ R6, R162.reuse, R25 ;  /* 0x00000019a2067221 */ /* 0x050fe20000010000 */
[----:B------:R-:W-:-:S03]  /*10590*/  F2FP.F16.F32.PACK_AB R162, R162, R67 ;  /* 0x00000043a2a2723e */ /* 0x000fc600000000ff */
[----:B------:R-:W-:Y:S02]  /*105a0*/  FADD.FTZ R3, R71, R6 ;  /* 0x0000000647037221 */ /* 0x000fe40000010000 */
[----:B------:R-:W1:Y:S02]  /*105b0*/  MUFU.EX2 R166, R31 ;  /* 0x0000001f00a67308 */ /* 0x000e640000000800 */
[C---:B---3--:R-:W-:Y:S01]  /*105c0*/  FADD.FTZ R6, R164.reuse, R3 ;  /* 0x00000003a4067221 */ /* 0x048fe20000010000 */
[----:B------:R-:W-:-:S05]  /*105d0*/  F2FP.F16.F32.PACK_AB R164, R164, R71 ;  /* 0x00000047a4a4723e */ /* 0x000fca00000000ff */
[----:B------:R-:W2:Y:S01]  /*105e0*/  MUFU.EX2 R30, R30 ;  /* 0x0000001e001e7308 */ /* 0x000ea20000000800 */
[----:B0-----:R-:W-:-:S04]  /*105f0*/  FADD.FTZ R3, R77, R6 ;  /* 0x000000064d037221 */ /* 0x001fc80000010000 */
[C---:B-1----:R-:W-:Y:S01]  /*10600*/  FADD.FTZ R3, R166.reuse, R3 ;  /* 0x00000003a6037221 */ /* 0x042fe20000010000 */
[----:B------:R-:W-:Y:S01]  /*10610*/  F2FP.F16.F32.PACK_AB R166, R166, R77 ;  /* 0x0000004da6a6723e */ /* 0x000fe200000000ff */
[C---:B--2---:R-:W-:Y:S01]  /*10620*/  FADD.FTZ R0, R30.reuse, R39 ;  /* 0x000000271e007221 */ /* 0x044fe20000010000 */
[----:B------:R-:W-:Y:S01]  /*10630*/  F2FP.F16.F32.PACK_AB R167, R30, R167 ;  /* 0x000000a71ea7723e */ /* 0x000fe200000000ff */
[----:B------:R-:W-:Y:S06]  /*10640*/  @!P3 BRA `(.L_x_9562) ;  /* 0x0000003000d4b947 */ /* 0x000fec0003800000 */
[----:B------:R-:W-:Y:S01]  /*10650*/  IMAD.MOV.U32 R10, RZ, RZ, R7 ;  /* 0x000000ffff0a7224 */ /* 0x000fe200078e0007 */
[----:B------:R-:W-:Y:S01]  /*10660*/  MOV R151, RZ ;  /* 0x000000ff00977202 */ /* 0x000fe20000000f00 */
[----:B------:R-:W-:Y:S02]  /*10670*/  IMAD.MOV.U32 R11, RZ, RZ, R35 ;  /* 0x000000ffff0b7224 */ /* 0x000fe400078e0023 */
[----:B------:R-:W-:Y:S02]  /*10680*/  IMAD.MOV.U32 R14, RZ, RZ, R186 ;  /* 0x000000ffff0e7224 */ /* 0x000fe400078e00ba */
[----:B------:R-:W-:-:S07]  /*10690*/  IMAD.MOV.U32 R13, RZ, RZ, R184 ;  /* 0x000000ffff0d7224 */ /* 0x000fce00078e00b8 */
.L_x_9572:
[----:B------:R-:W-:Y:S01]  /*106a0*/  ISETP.NE.AND P3, PT, R190, RZ, PT ;  /* 0x000000ffbe00720c */ /* 0x000fe20003f65270 */
[----:B------:R-:W-:Y:S01]  /*106b0*/  VIADD R184, R13, 0x1 ;  /* 0x000000010db87836 */ /* 0x000fe20000000000 */
[----:B------:R-:W-:Y:S05]  /*106c0*/  YIELD ;  /* 0x0000000000007946 */ /* 0x000fea0003800000 */
[----:B------:R-:W-:-:S04]  /*106d0*/  ISETP.NE.AND P4, PT, R184, 0x2, PT ;  /* 0x00000002b800780c */ /* 0x000fc80003f85270 */
[----:B------:R-:W-:Y:S02]  /*106e0*/  SEL R7, RZ, 0x1, P4 ;  /* 0x00000001ff077807 */ /* 0x000fe40002000000 */
[----:B------:R-:W-:Y:S02]  /*106f0*/  SEL R184, R184, RZ, P4 ;  /* 0x000000ffb8b87207 */ /* 0x000fe40002000000 */
[----:B------:R-:W-:Y:S01]  /*10700*/  LOP3.LUT R186, R14, R7, RZ, 0x3c, !PT ;  /* 0x000000070eba7212 */ /* 0x000fe200078e3cff */
[----:B------:R-:W-:Y:S06]  /*10710*/  @P3 BRA `(.L_x_9563) ;  /* 0x0000000000303947 */ /* 0x000fec0003800000 */
[----:B------:R-:W-:Y:S05]  /*10720*/  @!P0 BRA `(.L_x_9564) ;  /* 0x0000000000048947 */ /* 0x000fea0003800000 */
[----:B------:R-:W-:Y:S01]  /*10730*/  BPT.TRAP 0x1 ;  /* 0x000000040000795c */ /* 0x000fe20000300000 */
.L_x_9564:
[----:B------:R-:W-:Y:S01]  /*10740*/  IMAD R6, R184, 0x8, R2 ;  /* 0x00000008b8067824 */ /* 0x000fe200078e0202 */
[----:B------:R-:W-:-:S04]  /*10750*/  SHF.L.U32 R7, R186, 0x1f, RZ ;  /* 0x0000001fba077819 */ /* 0x000fc800000006ff */
[----:B------:R0:W1:Y:S01]  /*10760*/  SYNCS.PHASECHK.TRANS64.TRYWAIT P4, [R6+URZ+0x28830], R7 ;  /* 0x02883007060075a7 */ /* 0x000062000808017f */
[----:B------:R-:W-:Y:S05]  /*10770*/  @!P0 BRA `(.L_x_9565) ;  /* 0x0000000000048947 */ /* 0x000fea0003800000 */
[----:B------:R-:W-:Y:S01]  /*10780*/  BPT.TRAP 0x1 ;  /* 0x000000040000795c */ /* 0x000fe20000300000 */
.L_x_9565:
[----:B------:R-:W-:Y:S04]  /*10790*/  BSSY B0, `(.L_x_9563) ;  /* 0x0000004000007945 */ /* 0x000fe80003800000 */
[----:B-1----:R-:W-:Y:S05]  /*107a0*/  @P4 BRA `(.L_x_9566) ;  /* 0x0000000000084947 */ /* 0x002fea0003800000 */
[----:B------:R-:W1:Y:S02]  /*107b0*/  SYNCS.PHASECHK.TRANS64.TRYWAIT P4, [R6+URZ+0x28830], R7 ;  /* 0x02883007060075a7 */ /* 0x000e64000808017f */
[----:B-1----:R-:W-:Y:S05]  /*107c0*/  @!P4 BRA `(.L_x_9567) ;  /* 0x0000011000e8c947 */ /* 0x002fea0003800000 */
.L_x_9566:
[----:B------:R-:W-:Y:S05]  /*107d0*/  BSYNC B0 ;  /* 0x0000000000007941 */ /* 0x000fea0003800000 */
.L_x_9563:
        /* <DEDUP_REMOVED lines=14> */
[----:B------:R-:W-:Y:S02]  /*108c0*/  R2UR UR23, R9 ;  /* 0x00000000091772ca */ /* 0x000fe400000e0000 */
[----:B------:R-:W-:Y:S01]  /*108d0*/  IADD3 R7, R8, 0x8, RZ ;  /* 0x0000000808077810 */ /* 0x000fe20007ffe0ff */
[----:B------:R-:W-:Y:S01]  /*108e0*/  VIADD R8, R6, 0x2 ;  /* 0x0000000206087836 */ /* 0x000fe20000000000 */
[----:B------:R-:W-:-:S03]  /*108f0*/  MOV R9, 0x40000040 ;  /* 0x4000004000097802 */ /* 0x000fc60000000f00 */
[----:B------:R0:W-:Y:S01]  /*10900*/  BAR.SYNC.DEFER_BLOCKING R7, 0x100 ;  /* 0x000400070000751d */ /* 0x0001e20000010000 */
[----:B------:R-:W-:Y:S01]  /*10910*/  R2UR UR10, R8 ;  /* 0x00000000080a72ca */ /* 0x000fe200000e0000 */
[----:B------:R-:W-:Y:S01]  /*10920*/  VIADD R8, R6, 0x4 ;  /* 0x0000000406087836 */ /* 0x000fe20000000000 */
[----:B------:R-:W-:Y:S01]  /*10930*/  R2UR UR27, R9 ;  /* 0x00000000091b72ca */ /* 0x000fe200000e0000 */
[----:B------:R-:W-:-:S03]  /*10940*/  IMAD.MOV.U32 R9, RZ, RZ, 0x40000040 ;  /* 0x40000040ff097424 */ /* 0x000fc600078e00ff */
[----:B------:R-:W-:Y:S01]  /*10950*/  R2UR UR14, R8 ;  /* 0x00000000080e72ca */ /* 0x000fe200000e0000 */
[----:B0-----:R-:W-:Y:S01]  /*10960*/  IMAD.MOV.U32 R7, RZ, RZ, 0x40000040 ;  /* 0x40000040ff077424 */ /* 0x001fe200078e00ff */
[----:B------:R-:W-:Y:S02]  /*10970*/  IADD3 R8, R6, 0x6, RZ ;  /* 0x0000000606087810 */ /* 0x000fe40007ffe0ff */
[----:B------:R-:W-:Y:S02]  /*10980*/  R2UR UR31, R9 ;  /* 0x00000000091f72ca */ /* 0x000fe400000e0000 */
[----:B------:R-:W-:Y:S01]  /*10990*/  R2UR UR18, R8 ;  /* 0x00000000081272ca */ /* 0x000fe200000e0000 */
[----:B------:R-:W-:Y:S01]  /*109a0*/  VIADD R8, R6, 0x400 ;  /* 0x0000040006087836 */ /* 0x000fe20000000000 */
[----:B------:R-:W-:-:S04]  /*109b0*/  R2UR UR35, R7 ;  /* 0x00000000072372ca */ /* 0x000fc800000e0000 */
        /* <DEDUP_REMOVED lines=34> */
.L_x_9569:
[----:B------:R-:W-:Y:S02]  /*10be0*/  SHF.L.U32 R6, R14, 0x1f, RZ ;  /* 0x0000001f0e067819 */ /* 0x000fe400000006ff */
[----:B------:R-:W-:-:S04]  /*10bf0*/  LEA R7, R13, R2, 0x3 ;  /* 0x000000020d077211 */ /* 0x000fc800078e18ff */
[----:B------:R0:W1:Y:S01]  /*10c00*/  SYNCS.PHASECHK.TRANS64.TRYWAIT P3, [R7+URZ+0x28850], R6 ;  /* 0x02885006070075a7 */ /* 0x000062000806017f */
[----:B------:R-:W-:Y:S05]  /*10c10*/  @!P0 BRA `(.L_x_9570) ;  /* 0x0000000000048947 */ /* 0x000fea0003800000 */
[----:B------:R-:W-:Y:S01]  /*10c20*/  BPT.TRAP 0x1 ;  /* 0x000000040000795c */ /* 0x000fe20000300000 */
.L_x_9570:
[----:B-1----:R-:W-:Y:S05]  /*10c30*/  @P3 BRA `(.L_x_9568) ;  /* 0x0000000000083947 */ /* 0x002fea0003800000 */
[----:B------:R-:W1:Y:S02]  /*10c40*/  SYNCS.PHASECHK.TRANS64.TRYWAIT P3, [R7+URZ+0x28850], R6 ;  /* 0x02885006070075a7 */ /* 0x000e64000806017f */
[----:B-1----:R-:W-:Y:S05]  /*10c50*/  @!P3 BRA `(.L_x_9571) ;  /* 0x0000010c00d8b947 */ /* 0x002fea0003800000 */
.L_x_9568:
[----:B01----:R-:W-:Y:S01]  /*10c60*/  VIADD R6, R2, 0x400 ;  /* 0x0000040002067836 */ /* 0x003fe20000000000 */
[----:B------:R-:W-:Y:S05]  /*10c70*/  WARPSYNC.ALL ;  /* 0x0000000000007948 */ /* 0x000fea0003800000 */
[----:B------:R-:W-:Y:S01]  /*10c80*/  SHF.R.U32.HI R6, RZ, 0x4, R6 ;  /* 0x00000004ff067819 */ /* 0x000fe20000011606 */
[----:B------:R-:W-:Y:S01]  /*10c90*/  IMAD.MOV.U32 R7, RZ, RZ, 0x40000040 ;  /* 0x40000040ff077424 */ /* 0x000fe200078e00ff */
[----:B------:R-:W-:Y:S01]  /*10ca0*/  WARPGROUP.ARRIVE ;  /* 0x00000000000079c5 */ /* 0x000fe20000000000 */
[----:B------:R-:W-:Y:S01]  /*10cb0*/  MOV R9, 0x40000040 ;  /* 0x4000004000097802 */ /* 0x000fe20000000f00 */
[----:B------:R-:W-:Y:S01]  /*10cc0*/  FMUL.FTZ R14, R25, UR7 ;  /* 0x00000007190e7c20 */ /* 0x000fe20008410000 */
[----:B------:R-:W-:Y:S01]  /*10cd0*/  LOP3.LUT R6, R6, 0x3fff, RZ, 0xc0, !PT ;  /* 0x00003fff06067812 */ /* 0x000fe200078ec0ff */
[----:B------:R-:W-:Y:S01]  /*10ce0*/  FMUL.FTZ R25, R29, UR7 ;  /* 0x000000071d197c20 */ /* 0x000fe20008410000 */
[----:B------:R-:W-:Y:S01]  /*10cf0*/  R2UR UR11, R7 ;  /* 0x00000000070b72ca */ /* 0x000fe200000e0000 */
[----:B------:R-:W-:Y:S01]  /*10d00*/  FMUL.FTZ R29, R35, UR7 ;  /* 0x00000007231d7c20 */ /* 0x000fe20008410000 */
[----:B------:R-:W-:Y:S01]  /*10d10*/  LOP3.LUT R6, R6, 0x4000000, RZ, 0xfc, !PT ;  /* 0x0400000006067812 */ /* 0x000fe200078efcff */
[----:B------:R-:W-:Y:S01]  /*10d20*/  FMUL.FTZ R35, R40, UR7 ;  /* 0x0000000728237c20 */ /* 0x000fe20008410000 */
[----:B------:R-:W-:Y:S01]  /*10d30*/  FMUL.FTZ R40, R46, UR7 ;  /* 0x000000072e287c20 */ /* 0x000fe20008410000 */
[----:B------:R-:W-:Y:S01]  /*10d40*/  FMUL.FTZ R46, R49, UR7 ;  /* 0x00000007312e7c20 */ /* 0x000fe20008410000 */
[----:B------:R-:W-:-:S02]  /*10d50*/  IMAD.IADD R49, R204, 0x1, R191 ;  /* 0x00000001cc317824 */ /* 0x000fc400078e02bf */
[----:B------:R-:W-:Y:S01]  /*10d60*/  FMUL.FTZ R20, R27, UR7 ;  /* 0x000000071b147c20 */ /* 0x000fe20008410000 */
[----:B------:R-:W-:Y:S02]  /*10d70*/  IMAD R6, R13, 0x800, R6 ;  /* 0x000008000d067824 */ /* 0x000fe400078e0206 */
[----:B------:R-:W-:Y:S01]  /*10d80*/  FMUL.FTZ R27, R32, UR7 ;  /* 0x00000007201b7c20 */ /* 0x000fe20008410000 */
[----:B------:R-:W-:Y:S01]  /*10d90*/  FMUL.FTZ R32, R36, UR7 ;  /* 0x0000000724207c20 */ /* 0x000fe20008410000 */
[----:B------:R-:W-:Y:S01]  /*10da0*/  FMUL.FTZ R36, R41, UR7 ;  /* 0x0000000729247c20 */ /* 0x000fe20008410000 */
[C---:B------:R-:W-:Y:S01]  /*10db0*/  VIADD R8, R6.reuse, 0x80 ;  /* 0x0000008006087836 */ /* 0x040fe20000000000 */
[----:B------:R-:W-:Y:S01]  /*10dc0*/  R2UR UR10, R6 ;  /* 0x00000000060a72ca */ /* 0x000fe200000e0000 */
        /* <DEDUP_REMOVED lines=44> */
[----:B------:R-:W4:Y:S01]  /*11090*/  S2R R232, SR_TID.X ;  /* 0x0000000000e87919 */ /* 0x000f220000002100 */
[----:B------:R-:W-:-:S04]  /*110a0*/  @!P1 LEA R13, R13, R2, 0x3 ;  /* 0x000000020d0d9211 */ /* 0x000fc800078e18ff */
[----:B------:R-:W5:Y:S01]  /*110b0*/  MUFU.TANH R30, R30 ;  /* 0x0000001e001e7308 */ /* 0x000f620000002400 */
[----:B------:R-:W-:-:S07]  /*110c0*/  @!P1 VIADD R13, R13, 0x28860 ;  /* 0x000288600d0d9836 */ /* 0x000fce0000000000 */
[----:B------:R-:W5:Y:S08]  /*110d0*/  MUFU.TANH R32, R32 ;  /* 0x0000002000207308 */ /* 0x000f700000002400 */
[----:B------:R-:W5:Y:S08]  /*110e0*/  MUFU.TANH R34, R34 ;  /* 0x0000002200227308 */ /* 0x000f700000002400 */
[----:B------:R-:W5:Y:S01]  /*110f0*/  MUFU.TANH R35, R35 ;  /* 0x0000002300237308 */ /* 0x000f620000002400 */
[----:B----4-:R-:W-:-:S07]  /*11100*/  SHF.R.U32.HI R232, RZ, 0x7, R232 ;  /* 0x00000007ffe87819 */ /* 0x010fce00000116e8 */
[----:B------:R-:W4:Y:S08]  /*11110*/  MUFU.TANH R36, R36 ;  /* 0x0000002400247308 */ /* 0x000f300000002400 */
        /* <DEDUP_REMOVED lines=17> */
[----:B------:R-:W-:Y:S02]  /*11230*/  R2UR UR10, R8 ;  /* 0x00000000080a72ca */ /* 0x000fe400000e0000 */
[----:B------:R-:W-:Y:S01]  /*11240*/  R2UR UR11, R9 ;  /* 0x00000000090b72ca */ /* 0x000fe200000e0000 */
[----:B------:R-:W0:Y:S03]  /*11250*/  @P2 LDC R8, c[0x0][0x44c] ;  /* 0x00011300ff082b82 */ /* 0x000e260000000800 */
[----:B------:R-:W4:Y:S05]  /*11260*/  MUFU.TANH R181, R181 ;  /* 0x000000b500b57308 */ /* 0x000f2a0000002400 */
[----:B------:R-:W1:Y:S03]  /*11270*/  @P2 LDC R9, c[0x0][0x450] ;  /* 0x00011400ff092b82 */ /* 0x000e660000000800 */
[----:B------:R-:W-:Y:S08]  /*11280*/  MUFU.TANH R183, R183 ;  /* 0x000000b700b77308 */ /* 0x000ff00000002400 */
[----:B------:R-:W-:Y:S01]  /*11290*/  MUFU.TANH R237, R237 ;  /* 0x000000ed00ed7308 */ /* 0x000fe20000002400 */
[----:B0-----:R-:W-:-:S07]  /*112a0*/  @P2 IMAD.HI.U32 R8, R49, R8, RZ ;  /* 0x0000000831082227 */ /* 0x001fce00078e00ff */
[----:B------:R-:W-:Y:S01]  /*112b0*/  MUFU.TANH R80, R80 ;  /* 0x0000005000507308 */ /* 0x000fe20000002400 */
[----:B-1----:R-:W-:Y:S01]  /*112c0*/  @P2 SHF.R.U32.HI R49, RZ, R9, R8 ;  /* 0x00000009ff312219 */ /* 0x002fe20000011608 */
[----:B------:R-:W-:Y:S01]  /*112d0*/  VIADD R8, R6, 0x180 ;  /* 0x0000018006087836 */ /* 0x000fe20000000000 */
[----:B------:R-:W-:-:S05]  /*112e0*/  MOV R9, 0xffffff80 ;  /* 0xffffff8000097802 */ /* 0x000fca0000000f00 */
[----:B------:R-:W-:Y:S01]  /*112f0*/  MUFU.TANH R84, R84 ;  /* 0x0000005400547308 */ /* 0x000fe20000002400 */
[----:B------:R-:W-:Y:S02]  /*11300*/  IMAD R54, R12, R9, 0x1 ;  /* 0x000000010c367424 */ /* 0x000fe400078e0209 */
[----:B------:R-:W-:Y:S02]  /*11310*/  IMAD.MOV.U32 R9, RZ, RZ, 0x40000040 ;  /* 0x40000040ff097424 */ /* 0x000fe400078e00ff */
[----:B------:R-:W-:-:S03]  /*11320*/  IMAD R54, R203, -0x2, R54 ;  /* 0xfffffffecb367824 */ /* 0x000fc600078e0236 */
[----:B------:R-:W-:Y:S02]  /*11330*/  MUFU.TANH R15, R15 ;  /* 0x0000000f000f7308 */ /* 0x000fe40000002400 */
[----:B------:R-:W-:-:S06]  /*11340*/  IADD3 R54, -R192, R54, R193 ;  /* 0x00000036c0367210 */ /* 0x000fcc0007ffe1c1 */
        /* <DEDUP_REMOVED lines=16> */
[----:B------:R-:W-:Y:S01]  /*11450*/  VIADD R8, R6, 0x200 ;  /* 0x0000020006087836 */ /* 0x000fe20000000000 */
[----:B------:R-:W-:Y:S01]  /*11460*/  R2UR UR11, R9 ;  /* 0x00000000090b72ca */ /* 0x000fe200000e0000 */
[----:B------:R-:W-:-:S03]  /*11470*/  IMAD.MOV.U32 R9, RZ, RZ, 0x40000040 ;  /* 0x40000040ff097424 */ /* 0x000fc600078e00ff */
[----:B------:R-:W-:Y:S01]  /*11480*/  MUFU.TANH R44, R44 ;  /* 0x0000002c002c7308 */ /* 0x000fe20000002400 */
[----:B------:R-:W-:Y:S01]  /*11490*/  R2UR UR14, R8 ;  /* 0x00000000080e72ca */ /* 0x000fe200000e0000 */
[----:B------:R-:W-:Y:S01]  /*114a0*/  FMUL.FTZ R8, R61, UR7 ;  /* 0x000000073d087c20 */ /* 0x000fe20008410000 */
[----:B------:R-:W-:Y:S01]  /*114b0*/  R2UR UR15, R9 ;  /* 0x00000000090f72ca */ /* 0x000fe200000e0000 */
[----:B------:R-:W-:Y:S01]  /*114c0*/  FMUL.FTZ R9, R68, UR7 ;  /* 0x0000000744097c20 */ /* 0x000fe20008410000 */
[----:B------:R-:W-:-:S03]  /*114d0*/  FMUL.FTZ R68, R83, UR7 ;  /* 0x0000000753447c20 */ /* 0x000fc60008410000 */
[----:B------:R-:W-:Y:S08]  /*114e0*/  MUFU.TANH R47, R47 ;  /* 0x0000002f002f7308 */ /* 0x000ff00000002400 */
        /* <DEDUP_REMOVED lines=13> */
[----:B------:R-:W2:Y:S05]  /*115c0*/  SHFL.IDX PT, R173, R49, RZ, 0x1c1f ;  /* 0x001c1fff31ad7589 */ /* 0x000eaa00000e0000 */
[----:B------:R-:W-:Y:S01]  /*115d0*/  HGMMA.64x128x16.F32 R88, R168, gdesc[UR8].tnspB, R88, gsb0 ;  /* 0x41e00008a8587df0 */ /* 0x000fe20008000858 */
[----:B--2---:R-:W-:-:S04]  /*115e0*/  IADD3 R57, R54, R173, RZ ;  /* 0x000000ad36397210 */ /* 0x004fc80007ffe0ff */
[C---:B------:R-:W-:Y:S02]  /*115f0*/  ISETP.GT.AND P3, PT, R57.reuse, RZ, PT ;  /* 0x000000ff3900720c */ /* 0x040fe40003f64270 */
[----:B------:R-:W-:Y:S02]  /*11600*/  ISETP.GT.AND P4, PT, R57, 0x1, PT ;  /* 0x000000013900780c */ /* 0x000fe40003f84270 */
[----:B------:R-:W-:Y:S02]  /*11610*/  FSEL R7, R7, -INF , P3 ;  /* 0xff80000007077808 */ /* 0x000fe40001800000 */
[----:B------:R-:W-:Y:S02]  /*11620*/  FSEL R59, R14, -INF , P4 ;  /* 0xff8000000e3b7808 */ /* 0x000fe40002000000 */
[----:B------:R-:W-:Y:S02]  /*11630*/  ISETP.GT.AND P3, PT, R57, 0x8, PT ;  /* 0x000000083900780c */ /* 0x000fe40003f64270 */
[----:B------:R-:W-:-:S02]  /*11640*/  FMNMX.FTZ R14, R7, R11, !PT ;  /* 0x0000000b070e7209 */ /* 0x000fc40007810000 */
[----:B------:R-:W-:Y:S02]  /*11650*/  ISETP.GT.AND P4, PT, R57, 0x9, PT ;  /* 0x000000093900780c */ /* 0x000fe40003f84270 */
[----:B------:R-:W-:Y:S02]  /*11660*/  FSEL R21, R21, -INF , P3 ;  /* 0xff80000015157808 */ /* 0x000fe40001800000 */
[----:B------:R-:W-:Y:S02]  /*11670*/  FMNMX.FTZ R14, R59, R14, !PT ;  /* 0x0000000e3b0e7209 */ /* 0x000fe40007810000 */
[----:B------:R-:W-:Y:S02]  /*11680*/  ISETP.GT.AND P3, PT, R57, 0x10, PT ;  /* 0x000000103900780c */ /* 0x000fe40003f64270 */
[----:B------:R-:W-:Y:S02]  /*11690*/  FSEL R25, R25, -INF , P4 ;  /* 0xff80000019197808 */ /* 0x000fe40002000000 */
[----:B------:R-:W-:-:S02]  /*116a0*/  FMNMX.FTZ R14, R21, R14, !PT ;  /* 0x0000000e150e7209 */ /* 0x000fc40007810000 */
[----:B------:R-:W-:Y:S02]  /*116b0*/  ISETP.GT.AND P4, PT, R57, 0x11, PT ;  /* 0x000000113900780c */ /* 0x000fe40003f84270 */
[----:B---3--:R-:W-:Y:S02]  /*116c0*/  FSEL R27, R27, -INF , P3 ;  /* 0xff8000001b1b7808 */ /* 0x008fe40001800000 */
[----:B------:R-:W-:Y:S02]  /*116d0*/  FMNMX.FTZ R14, R25, R14, !PT ;  /* 0x0000000e190e7209 */ /* 0x000fe40007810000 */
[----:B------:R-:W-:Y:S02]  /*116e0*/  ISETP.GT.AND P3, PT, R57, 0x18, PT ;  /* 0x000000183900780c */ /* 0x000fe40003f64270 */
[----:B-----5:R-:W-:Y:S02]  /*116f0*/  FSEL R61, R30, -INF , P4 ;  /* 0xff8000001e3d7808 */ /* 0x020fe40002000000 */
[----:B------:R-:W-:-:S02]  /*11700*/  FMNMX.FTZ R14, R27, R14, !PT ;  /* 0x0000000e1b0e7209 */ /* 0x000fc40007810000 */
[----:B------:R-:W-:Y:S02]  /*11710*/  ISETP.GT.AND P4, PT, R57, 0x19, PT ;  /* 0x000000193900780c */ /* 0x000fe40003f84270 */
[----:B------:R-:W-:Y:S02]  /*11720*/  FSEL R65, R32, -INF , P3 ;  /* 0xff80000020417808 */ /* 0x000fe40001800000 */
[----:B------:R-:W-:Y:S02]  /*11730*/  FMNMX.FTZ R14, R61, R14, !PT ;  /* 0x0000000e3d0e7209 */ /* 0x000fe40007810000 */
[----:B------:R-:W-:Y:S02]  /*11740*/  ISETP.GT.AND P3, PT, R57, 0x20, PT ;  /* 0x000000203900780c */ /* 0x000fe40003f64270 */
[----:B------:R-:W-:Y:S01]  /*11750*/  FMNMX.FTZ R14, R65, R14, !PT ;  /* 0x0000000e410e7209 */ /* 0x000fe20007810000 */
[----:B------:R-:W-:Y:S02]  /*11760*/  WARPGROUP.DEPBAR.LE gsb0, 0x0 ;  /* 0x00008000000079c5 */ /* 0x000fe40000010000 */
[----:B------:R-:W-:Y:S01]  /*11770*/  FSEL R169, R34, -INF , P4 ;  /* 0xff80000022a97808 */ /* 0x000fe20002000000 */
[----:B------:R-:W-:Y:S01]  /*11780*/  WARPGROUP.ARRIVE ;  /* 0x00000000000079c5 */ /* 0x000fe20000000000 */
[----:B------:R-:W-:-:S02]  /*11790*/  ISETP.GT.AND P4, PT, R57, 0x21, PT ;  /* 0x000000213900780c */ /* 0x000fc40003f84270 */
[----:B------:R-:W-:Y:S02]  /*117a0*/  FSEL R171, R35, -INF , P3 ;  /* 0xff80000023ab7808 */ /* 0x000fe40001800000 */
[----:B------:R-:W-:Y:S01]  /*117b0*/  FMNMX.FTZ R14, R169, R14, !PT ;  /* 0x0000000ea90e7209 */ /* 0x000fe20007810000 */
[----:B------:R-:W-:Y:S01]  /*117c0*/  HGMMA.64x128x16.F32 R88, R152, gdesc[UR12].tnspB, R88, gsb0 ;  /* 0x41e0000c98587df0 */ /* 0x000fe20008000858 */
[----:B------:R-:W-:Y:S02]  /*117d0*/  ISETP.GT.AND P3, PT, R57, 0x28, PT ;  /* 0x000000283900780c */ /* 0x000fe40003f64270 */
[----:B----4-:R-:W-:Y:S01]  /*117e0*/  FSEL R173, R36, -INF , P4 ;  /* 0xff80000024ad7808 */ /* 0x010fe20002000000 */
[----:B------:R-:W-:Y:S01]  /*117f0*/  FMUL.FTZ R36, R62, UR7 ;  /* 0x000000073e247c20 */ /* 0x000fe20008410000 */
[----:B------:R-:W-:Y:S01]  /*11800*/  FMNMX.FTZ R14, R171, R14, !PT ;  /* 0x0000000eab0e7209 */ /* 0x000fe20007810000 */
[----:B------:R-:W-:Y:S01]  /*11810*/  FMUL.FTZ R62, R75, UR7 ;  /* 0x000000074b3e7c20 */ /* 0x000fe20008410000 */
[----:B------:R-:W-:Y:S01]  /*11820*/  ISETP.GT.AND P4, PT, R57, 0x29, PT ;  /* 0x000000293900780c */ /* 0x000fe20003f84270 */
[----:B------:R-:W2:Y:S01]  /*11830*/  SHFL.IDX PT, R75, R49, 0x1, 0x1c1f ;  /* 0x003c1f00314b7f89 */ /* 0x000ea200000e0000 */
[----:B------:R-:W-:Y:S01]  /*11840*/  FSEL R39, R39, -INF , P3 ;  /* 0xff80000027277808 */ /* 0x000fe20001800000 */
[----:B------:R-:W-:Y:S01]  /*11850*/  MUFU.TANH R36, R36 ;  /* 0x0000002400247308 */ /* 0x000fe20000002400 */
[----:B------:R-:W-:-:S02]  /*11860*/  FMNMX.FTZ R14, R173, R14, !PT ;  /* 0x0000000ead0e7209 */ /* 0x000fc40007810000 */
[----:B------:R-:W-:Y:S02]  /*11870*/  ISETP.GT.AND P3, PT, R57, 0x30, PT ;  /* 0x000000303900780c */ /* 0x000fe40003f64270 */
[----:B------:R-:W-:Y:S02]  /*11880*/  FSEL R69, R42, -INF , P4 ;  /* 0xff8000002a457808 */ /* 0x000fe40002000000 */
[----:B------:R-:W-:Y:S01]  /*11890*/  FMNMX.FTZ R14, R39, R14, !PT ;  /* 0x0000000e270e7209 */ /* 0x000fe20007810000 */
[----:B------:R-:W-:Y:S01]  /*118a0*/  MUFU.TANH R62, R62 ;  /* 0x0000003e003e7308 */ /* 0x000fe20000002400 */
[----:B------:R-:W-:Y:S02]  /*118b0*/  ISETP.GT.AND P4, PT, R57, 0x31, PT ;  /* 0x000000313900780c */ /* 0x000fe40003f84270 */
[----:B------:R-:W-:Y:S02]  /*118c0*/  FSEL R45, R45, -INF , P3 ;  /* 0xff8000002d2d7808 */ /* 0x000fe40001800000 */
[----:B------:R-:W-:-:S02]  /*118d0*/  FMNMX.FTZ R14, R69, R14, !PT ;  /* 0x0000000e450e7209 */ /* 0x000fc40007810000 */
[----:B------:R-:W-:Y:S02]  /*118e0*/  ISETP.GT.AND P3, PT, R57, 0x38, PT ;  /* 0x000000383900780c */ /* 0x000fe40003f64270 */
[----:B------:R-:W-:Y:S01]  /*118f0*/  FSEL R175, R46, -INF , P4 ;  /* 0xff8000002eaf7808 */ /* 0x000fe20002000000 */
[----:B------:R-:W-:Y:S01]  /*11900*/  FMUL.FTZ R46, R63, UR7 ;  /* 0x000000073f2e7c20 */ /* 0x000fe20008410000 */
[----:B------:R-:W-:Y:S01]  /*11910*/  FMNMX.FTZ R30, R45, R14, !PT ;  /* 0x0000000e2d1e7209 */ /* 0x000fe20007810000 */
[----:B------:R-:W-:Y:S01]  /*11920*/  FMUL.FTZ R14, R73, UR7 ;  /* 0x00000007490e7c20 */ /* 0x000fe20008410000 */
[----:B------:R-:W-:Y:S01]  /*11930*/  ISETP.GT.AND P4, PT, R57, 0x39, PT ;  /* 0x000000393900780c */ /* 0x000fe20003f84270 */
[----:B--2---:R-:W-:Y:S01]  /*11940*/  IMAD.IADD R54, R54, 0x1, R75 ;  /* 0x0000000136367824 */ /* 0x004fe200078e024b */
[----:B------:R-:W-:Y:S01]  /*11950*/  FSEL R73, R50, -INF , P3 ;  /* 0xff80000032497808 */ /* 0x000fe20001800000 */
[----:B------:R-:W-:Y:S01]  /*11960*/  FMUL.FTZ R50, R66, UR7 ;  /* 0x0000000742327c20 */ /* 0x000fe20008410000 */
[----:B------:R-:W-:Y:S01]  /*11970*/  FMNMX.FTZ R30, R175, R30, !PT ;  /* 0x0000001eaf1e7209 */ /* 0x000fe20007810000 */
[----:B------:R-:W2:Y:S01]  /*11980*/  MUFU.TANH R14, R14 ;  /* 0x0000000e000e7308 */ /* 0x000ea20000002400 */
[----:B------:R-:W-:Y:S01]  /*11990*/  ISETP.GT.AND P3, PT, R57, 0x40, PT ;  /* 0x000000403900780c */ /* 0x000fe20003f64270 */
[----:B------:R-:W-:Y:S01]  /*119a0*/  FMUL.FTZ R66, R79, UR7 ;  /* 0x000000074f427c20 */ /* 0x000fe20008410000 */
[----:B------:R-:W-:-:S02]  /*119b0*/  FSEL R51, R51, -INF , P4 ;  /* 0xff80000033337808 */ /* 0x000fc40002000000 */
[----:B------:R-:W-:Y:S01]  /*119c0*/  FMNMX.FTZ R32, R73, R30, !PT ;  /* 0x0000001e49207209 */ /* 0x000fe20007810000 */
[----:B------:R-:W-:Y:S01]  /*119d0*/  FMUL.FTZ R30, R76, UR7 ;  /* 0x000000074c1e7c20 */ /* 0x000fe20008410000 */
[----:B------:R-:W-:Y:S01]  /*119e0*/  ISETP.GT.AND P4, PT, R57, 0x41, PT ;  /* 0x000000413900780c */ /* 0x000fe20003f84270 */
[----:B------:R-:W-:Y:S01]  /*119f0*/  MUFU.TANH R46, R46 ;  /* 0x0000002e002e7308 */ /* 0x000fe20000002400 */
[----:B------:R-:W-:Y:S01]  /*11a00*/  FSEL R177, R52, -INF , P3 ;  /* 0xff80000034b17808 */ /* 0x000fe20001800000 */
[----:B------:R-:W-:Y:S01]  /*11a10*/  FMUL.FTZ R52, R67, UR7 ;  /* 0x0000000743347c20 */ /* 0x000fe20008410000 */
[----:B------:R-:W-:Y:S01]  /*11a20*/  FMNMX.FTZ R32, R51, R32, !PT ;  /* 0x0000002033207209 */ /* 0x000fe20007810000 */
[----:B------:R-:W-:Y:S01]  /*11a30*/  FMUL.FTZ R67, R82, UR7 ;  /* 0x0000000752437c20 */ /* 0x000fe20008410000 */
[----:B------:R-:W-:Y:S02]  /*11a40*/  ISETP.GT.AND P3, PT, R57, 0x48, PT ;  /* 0x000000483900780c */ /* 0x000fe40003f64270 */
[----:B------:R-:W-:Y:S01]  /*11a50*/  FSEL R179, R56, -INF , P4 ;  /* 0xff80000038b37808 */ /* 0x000fe20002000000 */
[----:B------:R-:W3:Y:S01]  /*11a60*/  MUFU.TANH R30, R30 ;  /* 0x0000001e001e7308 */ /* 0x000ee20000002400 */
[----:B------:R-:W-:Y:S01]  /*11a70*/  FMNMX.FTZ R34, R177, R32, !PT ;  /* 0x00000020b1227209 */ /* 0x000fe20007810000 */
[----:B------:R-:W-:Y:S01]  /*11a80*/  FMUL.FTZ R32, R77, UR7 ;  /* 0x000000074d207c20 */ /* 0x000fe20008410000 */
[----:B------:R-:W-:Y:S01]  /*11a90*/  ISETP.GT.AND P4, PT, R57, 0x49, PT ;  /* 0x000000493900780c */ /* 0x000fe20003f84270 */
[----:B------:R-:W-:Y:S01]  /*11aa0*/  FMUL.FTZ R56, R70, UR7 ;  /* 0x0000000746387c20 */ /* 0x000fe20008410000 */
[----:B------:R-:W-:-:S02]  /*11ab0*/  FSEL R181, R181, -INF , P3 ;  /* 0xff800000b5b57808 */ /* 0x000fc40001800000 */
[----:B------:R-:W-:Y:S01]  /*11ac0*/  FMNMX.FTZ R34, R179, R34, !PT ;  /* 0x00000022b3227209 */ /* 0x000fe20007810000 */
[----:B------:R-:W4:Y:S01]  /*11ad0*/  MUFU.TANH R32, R32 ;  /* 0x0000002000207308 */ /* 0x000f220000002400 */
[----:B------:R-:W-:Y:S02]  /*11ae0*/  ISETP.GT.AND P3, PT, R57, 0x50, PT ;  /* 0x000000503900780c */ /* 0x000fe40003f64270 */
[----:B0-----:R-:W-:Y:S01]  /*11af0*/  FSEL R77, R8, -INF , P4 ;  /* 0xff800000084d7808 */ /* 0x001fe20002000000 */
[----:B------:R-:W-:Y:S01]  /*11b00*/  FMUL.FTZ R8, R81, UR7 ;  /* 0x0000000751087c20 */ /* 0x000fe20008410000 */
[----:B------:R-:W-:Y:S02]  /*11b10*/  FMNMX.FTZ R34, R181, R34, !PT ;  /* 0x00000022b5227209 */ /* 0x000fe40007810000 */
[----:B------:R-:W-:Y:S01]  /*11b20*/  ISETP.GT.AND P4, PT, R57, 0x51, PT ;  /* 0x000000513900780c */ /* 0x000fe20003f84270 */
[----:B------:R0:W5:Y:S01]  /*11b30*/  MUFU.TANH R42, R8 ;  /* 0x00000008002a7308 */ /* 0x0001620000002400 */
[----:B------:R-:W-:-:S02]  /*11b40*/  FSEL R183, R183, -INF , P3 ;  /* 0xff800000b7b77808 */ /* 0x000fc40001800000 */
[----:B------:R-:W-:Y:S02]  /*11b50*/  FMNMX.FTZ R34, R77, R34, !PT ;  /* 0x000000224d227209 */ /* 0x000fe40007810000 */
[----:B------:R-:W-:Y:S02]  /*11b60*/  ISETP.GT.AND P3, PT, R57, 0x58, PT ;  /* 0x000000583900780c */ /* 0x000fe40003f64270 */
[----:B------:R-:W-:Y:S01]  /*11b70*/  FSEL R233, R233, -INF , P4 ;  /* 0xff800000e9e97808 */ /* 0x000fe20002000000 */
[----:B------:R-:W-:Y:S01]  /*11b80*/  MUFU.TANH R50, R50 ;  /* 0x0000003200327308 */ /* 0x000fe20000002400 */
[----:B------:R-:W-:Y:S01]  /*11b90*/  FMNMX.FTZ R34, R183, R34, !PT ;  /* 0x00000022b7227209 */ /* 0x000fe20007810000 */
[----:B0-----:R-:W-:Y:S01]  /*11ba0*/  FMUL.FTZ R8, R85, UR7 ;  /* 0x0000000755087c20 */ /* 0x001fe20008410000 */
[----:B------:R-:W-:Y:S02]  /*11bb0*/  ISETP.GT.AND P4, PT, R57, 0x59, PT ;  /* 0x000000593900780c */ /* 0x000fe40003f84270 */
[----:B-1----:R-:W-:-:S02]  /*11bc0*/  FSEL R81, R9, -INF , P3 ;  /* 0xff80000009517808 */ /* 0x002fc40001800000 */
[----:B------:R-:W-:Y:S01]  /*11bd0*/  FMNMX.FTZ R34, R233, R34, !PT ;  /* 0x00000022e9227209 */ /* 0x000fe20007810000 */
[----:B------:R0:W1:Y:S01]  /*11be0*/  MUFU.TANH R35, R8 ;  /* 0x0000000800237308 */ /* 0x0000620000002400 */
[----:B------:R-:W-:Y:S02]  /*11bf0*/  ISETP.GT.AND P3, PT, R57, 0x60, PT ;  /* 0x000000603900780c */ /* 0x000fe40003f64270 */
[----:B------:R-:W-:Y:S02]  /*11c00*/  FSEL R235, R235, -INF , P4 ;  /* 0xff800000ebeb7808 */ /* 0x000fe40002000000 */
[----:B------:R-:W-:Y:S02]  /*11c10*/  FMNMX.FTZ R34, R81, R34, !PT ;  /* 0x0000002251227209 */ /* 0x000fe40007810000 */
[----:B------:R-:W-:Y:S01]  /*11c20*/  ISETP.GT.AND P4, PT, R57, 0x61, PT ;  /* 0x000000613900780c */ /* 0x000fe20003f84270 */
[----:B------:R-:W1:Y:S01]  /*11c30*/  MUFU.TANH R52, R52 ;  /* 0x0000003400347308 */ /* 0x000e620000002400 */
[----:B------:R-:W-:-:S02]  /*11c40*/  FSEL R237, R237, -INF , P3 ;  /* 0xff800000eded7808 */ /* 0x000fc40001800000 */
[----:B------:R-:W-:Y:S02]  /*11c50*/  FMNMX.FTZ R34, R235, R34, !PT ;  /* 0x00000022eb227209 */ /* 0x000fe40007810000 */
[----:B------:R-:W-:Y:S02]  /*11c60*/  ISETP.GT.AND P3, PT, R57, 0x68, PT ;  /* 0x000000683900780c */ /* 0x000fe40003f64270 */
[----:B--2---:R-:W-:Y:S01]  /*11c70*/  FSEL R14, R14, -INF , P4 ;  /* 0xff8000000e0e7808 */ /* 0x004fe20002000000 */
[----:B------:R-:W2:Y:S01]  /*11c80*/  MUFU.TANH R56, R56 ;  /* 0x0000003800387308 */ /* 0x000ea20000002400 */
[----:B------:R-:W-:Y:S02]  /*11c90*/  FMNMX.FTZ R9, R237, R34, !PT ;  /* 0x00000022ed097209 */ /* 0x000fe40007810000 */
[----:B------:R-:W-:Y:S02]  /*11ca0*/  ISETP.GT.AND P4, PT, R57, 0x69, PT ;  /* 0x000000693900780c */ /* 0x000fe40003f84270 */
[----:B---3--:R-:W-:-:S02]  /*11cb0*/  FSEL R85, R30, -INF , P3 ;  /* 0xff8000001e557808 */ /* 0x008fc40001800000 */
[----:B------:R-:W-:Y:S01]  /*11cc0*/  FMNMX.FTZ R34, R14, R9, !PT ;  /* 0x000000090e227209 */ /* 0x000fe20007810000 */
[----:B------:R-:W3:Y:S01]  /*11cd0*/  MUFU.TANH R66, R66 ;  /* 0x0000004200427308 */ /* 0x000ee20000002400 */
[----:B------:R-:W-:Y:S02]  /*11ce0*/  ISETP.GT.AND P3, PT, R57, 0x70, PT ;  /* 0x000000703900780c */ /* 0x000fe40003f64270 */
[----:B----4-:R-:W-:Y:S02]  /*11cf0*/  FSEL R30, R32, -INF , P4 ;  /* 0xff800000201e7808 */ /* 0x010fe40002000000 */
[----:B------:R-:W-:Y:S01]  /*11d00*/  FMNMX.FTZ R9, R85, R34, !PT ;  /* 0x0000002255097209 */ /* 0x000fe20007810000 */
[----:B------:R-:W-:Y:S01]  /*11d10*/  IMAD.U32 R34, RZ, RZ, UR5 ;  /* 0x00000005ff227e24 */ /* 0x000fe2000f8e00ff */
[----:B------:R-:W-:Y:S01]  /*11d20*/  ISETP.GT.AND P4, PT, R57, 0x71, PT ;  /* 0x000000713900780c */ /* 0x000fe20003f84270 */
[----:B------:R-:W4:Y:S01]  /*11d30*/  MUFU.TANH R67, R67 ;  /* 0x0000004300437308 */ /* 0x000f220000002400 */
[----:B------:R-:W-:-:S02]  /*11d40*/  FSEL R32, R80, -INF , P3 ;  /* 0xff80000050207808 */ /* 0x000fc40001800000 */
[----:B------:R-:W-:Y:S02]  /*11d50*/  FMNMX.FTZ R9, R30, R9, !PT ;  /* 0x000000091e097209 */ /* 0x000fe40007810000 */
[C---:B------:R-:W-:Y:S02]  /*11d60*/  ISETP.GT.AND P3, PT, R57.reuse, 0x78, PT ;  /* 0x000000783900780c */ /* 0x040fe40003f64270 */
[----:B-----5:R-:W-:Y:S02]  /*11d70*/  FSEL R42, R42, -INF , P4 ;  /* 0xff8000002a2a7808 */ /* 0x020fe40002000000 */
[----:B------:R-:W-:Y:S02]  /*11d80*/  FMNMX.FTZ R9, R32, R9, !PT ;  /* 0x0000000920097209 */ /* 0x000fe40007810000 */
[----:B------:R-:W-:Y:S02]  /*11d90*/  ISETP.GT.AND P4, PT, R57, 0x79, PT ;  /* 0x000000793900780c */ /* 0x000fe40003f84270 */
[----:B------:R-:W-:-:S02]  /*11da0*/  FSEL R57, R84, -INF , P3 ;  /* 0xff80000054397808 */ /* 0x000fc40001800000 */
[----:B0-----:R-:W-:Y:S02]  /*11db0*/  FMNMX.FTZ R8, R42, R9, !PT ;  /* 0x000000092a087209 */ /* 0x001fe40007810000 */
[----:B-1----:R-:W-:Y:S02]  /*11dc0*/  FSEL R63, R35, -INF , P4 ;  /* 0xff800000233f7808 */ /* 0x002fe40002000000 */
[----:B------:R-:W-:Y:S02]  /*11dd0*/  FMNMX.FTZ R8, R57, R8, !PT ;  /* 0x0000000839087209 */ /* 0x000fe40007810000 */
[C---:B------:R-:W-:Y:S02]  /*11de0*/  ISETP.GT.AND P5, PT, R54.reuse, RZ, PT ;  /* 0x000000ff3600720c */ /* 0x040fe40003fa4270 */
[----:B------:R-:W-:Y:S02]  /*11df0*/  FMNMX.FTZ R8, R63, R8, !PT ;  /* 0x000000083f087209 */ /* 0x000fe40007810000 */
[----:B------:R-:W-:Y:S01]  /*11e00*/  ISETP.GT.AND P4, PT, R54, 0x1, PT ;  /* 0x000000013600780c */ /* 0x000fe20003f84270 */
[----:B------:R-:W-:-:S02]  /*11e10*/  WARPGROUP.DEPBAR.LE gsb0, 0x0 ;  /* 0x00008000000079c5 */ /* 0x000fc40000010000 */
[----:B------:R-:W0:Y:S01]  /*11e20*/  SHFL.BFLY PT, R9, R8, 0x2, 0x1f ;  /* 0x0c401f0008097f89 */ /* 0x000e2200000e0000 */
[----:B------:R-:W-:Y:S01]  /*11e30*/  WARPGROUP.ARRIVE ;  /* 0x00000000000079c5 */ /* 0x000fe20000000000 */
[----:B------:R-:W-:Y:S02]  /*11e40*/  FSEL R15, R15, -INF , P5 ;  /* 0xff8000000f0f7808 */ /* 0x000fe40002800000 */
[----:B------:R-:W-:Y:S02]  /*11e50*/  ISETP.GT.AND P5, PT, R54, 0x8, PT ;  /* 0x000000083600780c */ /* 0x000fe40003fa4270 */
[----:B0-----:R-:W-:-:S05]  /*11e60*/  FMNMX.FTZ R9, R8, R9, !PT ;  /* 0x0000000908097209 */ /* 0x001fca0007810000 */
[----:B------:R-:W0:Y:S02]  /*11e70*/  SHFL.BFLY PT, R8, R9, 0x1, 0x1f ;  /* 0x0c201f0009087f89 */ /* 0x000e2400000e0000 */
[----:B0-----:R-:W-:Y:S01]  /*11e80*/  FMNMX.FTZ R35, R9, R8, !PT ;  /* 0x0000000809237209 */ /* 0x001fe20007810000 */
[----:B------:R-:W-:Y:S01]  /*11e90*/  VIADD R8, R6, 0x280 ;  /* 0x0000028006087836 */ /* 0x000fe20000000000 */
[----:B------:R-:W-:Y:S02]  /*11ea0*/  MOV R9, 0x40000040 ;  /* 0x4000004000097802 */ /* 0x000fe40000000f00 */
[C---:B------:R-:W-:Y:S01]  /*11eb0*/  FSETP.NEU.FTZ.AND P3, PT, R35.reuse, -INF , PT ;  /* 0xff8000002300780b */ /* 0x040fe20003f7d000 */
[----:B------:R-:W-:Y:S01]  /*11ec0*/  FMUL.FTZ R70, R35, R34 ;  /* 0x0000002223467220 */ /* 0x000fe20000410000 */
[----:B------:R-:W-:Y:S02]  /*11ed0*/  R2UR UR10, R8 ;  /* 0x00000000080a72ca */ /* 0x000fe400000e0000 */
[----:B------:R-:W-:Y:S01]  /*11ee0*/  R2UR UR11, R9 ;  /* 0x00000000090b72ca */ /* 0x000fe200000e0000 */
[----:B------:R-:W-:Y:S01]  /*11ef0*/  IMAD.MOV.U32 R9, RZ, RZ, 0x40000040 ;  /* 0x40000040ff097424 */ /* 0x000fe200078e00ff */
[----:B------:R-:W-:-:S02]  /*11f00*/  FSEL R70, R70, RZ, P3 ;  /* 0x000000ff46467208 */ /* 0x000fc40001800000 */
[----:B------:R-:W-:-:S03]  /*11f10*/  FMNMX.FTZ R8, R15, R10, !PT ;  /* 0x0000000a0f087209 */ /* 0x000fc60007810000 */
[-CC-:B------:R-:W-:Y:S01]  /*11f20*/  FFMA.FTZ R49, R59, R34.reuse, -R70.reuse ;  /* 0x000000223b317223 */ /* 0x180fe20000010846 */
[----:B------:R-:W-:Y:S01]  /*11f30*/  FSEL R59, R20, -INF , P4 ;  /* 0xff800000143b7808 */ /* 0x000fe20002000000 */
[-CC-:B------:R-:W-:Y:S01]  /*11f40*/  FFMA.FTZ R182, R21, R34.reuse, -R70.reuse ;  /* 0x0000002215b67223 */ /* 0x180fe20000010846 */
[-CC-:B------:R-:W-:Y:S01]  /*11f50*/  FFMA.FTZ R21, R25, R34.reuse, -R70.reuse ;  /* 0x0000002219157223 */ /* 0x180fe20000010846 */
[----:B------:R-:W-:Y:S01]  /*11f60*/  ISETP.GT.AND P4, PT, R54, 0x9, PT ;  /* 0x000000093600780c */ /* 0x000fe20003f84270 */
[-CC-:B------:R-:W-:Y:S01]  /*11f70*/  FFMA.FTZ R176, R27, R34.reuse, -R70.reuse ;  /* 0x000000221bb07223 */ /* 0x180fe20000010846 */
[----:B------:R-:W-:Y:S01]  /*11f80*/  HGMMA.64x128x16.F32 R88, R156, gdesc[UR8].tnspB, R88, gsb0 ;  /* 0x41e000089c587df0 */ /* 0x000fe20008000858 */
[----:B------:R-:W-:Y:S01]  /*11f90*/  FSEL R25, R24, -INF , P5 ;  /* 0xff80000018197808 */ /* 0x000fe20002800000 */
[--C-:B------:R-:W-:Y:S01]  /*11fa0*/  FFMA.FTZ R27, R61, R34, -R70.reuse ;  /* 0x000000223d1b7223 */ /* 0x100fe20000010846 */
[----:B------:R-:W-:Y:S01]  /*11fb0*/  FMNMX.FTZ R8, R59, R8, !PT ;  /* 0x000000083b087209 */ /* 0x000fe20007810000 */
[-CC-:B------:R-:W-:Y:S01]  /*11fc0*/  FFMA.FTZ R178, R65, R34.reuse, -R70.reuse ;  /* 0x0000002241b27223 */ /* 0x180fe20000010846 */
[----:B------:R-:W-:Y:S01]  /*11fd0*/  ISETP.GT.AND P5, PT, R54, 0x10, PT ;  /* 0x000000103600780c */ /* 0x000fe20003fa4270 */
[-CC-:B------:R-:W-:Y:S01]  /*11fe0*/  FFMA.FTZ R174, R39, R34.reuse, -R70.reuse ;  /* 0x0000002227ae7223 */ /* 0x180fe20000010846 */
        /* <DEDUP_REMOVED lines=22> */
[C---:B------:R-:W-:Y:S01]  /*12150*/  ISETP.GT.AND P5, PT, R54.reuse, 0x20, PT ;  /* 0x000000203600780c */ /* 0x040fe20003fa4270 */
        /* <DEDUP_REMOVED lines=12> */
[----:B------:R-:W-:Y:S01]  /*12220*/  FFMA.FTZ R20, R237, R34, -R70 ;  /* 0x00000022ed147223 */ /* 0x000fe20000010846 */
[----:B------:R-:W-:-:S02]  /*12230*/  FSEL R65, R38, -INF , P4 ;  /* 0xff80000026417808 */ /* 0x000fc40002000000 */
[----:B------:R-:W-:Y:S02]  /*12240*/  FMNMX.FTZ R8, R61, R8, !PT ;  /* 0x000000083d087209 */ /* 0x000fe40007810000 */
[----:B------:R-:W-:Y:S01]  /*12250*/  ISETP.GT.AND P4, PT, R54, 0x29, PT ;  /* 0x000000293600780c */ /* 0x000fe20003f84270 */
[----:B------:R-:W-:Y:S01]  /*12260*/  MUFU.EX2 R21, R21 ;  /* 0x0000001500157308 */ /* 0x000fe20000000800 */
[----:B------:R-:W-:Y:S02]  /*12270*/  FSEL R87, R40, -INF , P5 ;  /* 0xff80000028577808 */ /* 0x000fe40002800000 */
[----:B------:R-:W-:Y:S02]  /*12280*/  FMNMX.FTZ R8, R65, R8, !PT ;  /* 0x0000000841087209 */ /* 0x000fe40007810000 */
[----:B------:R-:W-:Y:S02]  /*12290*/  ISETP.GT.AND P5, PT, R54, 0x30, PT ;  /* 0x000000303600780c */ /* 0x000fe40003fa4270 */
[----:B------:R-:W-:Y:S01]  /*122a0*/  FSEL R41, R41, -INF , P4 ;  /* 0xff80000029297808 */ /* 0x000fe20002000000 */
[----:B------:R-:W-:Y:S01]  /*122b0*/  MUFU.EX2 R176, R176 ;  /* 0x000000b000b07308 */ /* 0x000fe20000000800 */
[----:B------:R-:W-:-:S02]  /*122c0*/  FMNMX.FTZ R8, R87, R8, !PT ;  /* 0x0000000857087209 */ /* 0x000fc40007810000 */
[C---:B------:R-:W-:Y:S02]  /*122d0*/  ISETP.GT.AND P4, PT, R54.reuse, 0x31, PT ;  /* 0x000000313600780c */ /* 0x040fe40003f84270 */
[----:B------:R-:W-:Y:S02]  /*122e0*/  FSEL R43, R43, -INF , P5 ;  /* 0xff8000002b2b7808 */ /* 0x000fe40002800000 */
[----:B------:R-:W-:Y:S01]  /*122f0*/  FMNMX.FTZ R8, R41, R8, !PT ;  /* 0x0000000829087209 */ /* 0x000fe20007810000 */
[----:B------:R-:W-:Y:S01]  /*12300*/  MUFU.EX2 R27, R27 ;  /* 0x0000001b001b7308 */ /* 0x000fe20000000800 */
[----:B------:R-:W-:Y:S02]  /*12310*/  ISETP.GT.AND P5, PT, R54, 0x38, PT ;  /* 0x000000383600780c */ /* 0x000fe40003fa4270 */
[----:B------:R-:W-:Y:S02]  /*12320*/  FSEL R153, R44, -INF , P4 ;  /* 0xff8000002c997808 */ /* 0x000fe40002000000 */
[----:B------:R-:W-:-:S02]  /*12330*/  FMNMX.FTZ R8, R43, R8, !PT ;  /* 0x000000082b087209 */ /* 0x000fc40007810000 */
[C---:B------:R-:W-:Y:S01]  /*12340*/  ISETP.GT.AND P4, PT, R54.reuse, 0x39, PT ;  /* 0x000000393600780c */ /* 0x040fe20003f84270 */
        /* <DEDUP_REMOVED lines=14> */
[----:B------:R-:W-:Y:S01]  /*12430*/  ISETP.GT.AND P4, PT, R54, 0x49, PT ;  /* 0x000000493600780c */ /* 0x000fe20003f84270 */
[----:B------:R-:W-:Y:S01]  /*12440*/  MUFU.EX2 R37, R37 ;  /* 0x0000002500257308 */ /* 0x000fe20000000800 */
[----:B------:R-:W-:Y:S02]  /*12450*/  FSEL R69, R36, -INF , P5 ;  /* 0xff80000024457808 */ /* 0x000fe40002800000 */
[----:B------:R-:W-:Y:S02]  /*12460*/  FMNMX.FTZ R8, R55, R8, !PT ;  /* 0x0000000837087209 */ /* 0x000fe40007810000 */
[----:B------:R-:W-:Y:S02]  /*12470*/  ISETP.GT.AND P5, PT, R54, 0x50, PT ;  /* 0x000000503600780c */ /* 0x000fe40003fa4270 */
[----:B------:R-:W-:Y:S01]  /*12480*/  FMNMX.FTZ R8, R69, R8, !PT ;  /* 0x0000000845087209 */ /* 0x000fe20007810000 */
[----:B------:R-:W-:Y:S01]  /*12490*/  MUFU.EX2 R174, R174 ;  /* 0x000000ae00ae7308 */ /* 0x000fe20000000800 */
[----:B------:R-:W-:Y:S01]  /*124a0*/  R2UR UR11, R9 ;  /* 0x00000000090b72ca */ /* 0x000fe200000e0000 */
[----:B------:R-:W-:Y:S01]  /*124b0*/  IMAD.MOV.U32 R9, RZ, RZ, 0x40000040 ;  /* 0x40000040ff097424 */ /* 0x000fe200078e00ff */
[----:B------:R-:W-:-:S02]  /*124c0*/  FSEL R48, R35, RZ, P3 ;  /* 0x000000ff23307208 */ /* 0x000fc40001800000 */
[C---:B------:R-:W-:Y:S01]  /*124d0*/  ISETP.GT.AND P3, PT, R12.reuse, R5, PT ;  /* 0x000000050c00720c */ /* 0x040fe20003f64270 */
[----:B------:R-:W-:Y:S02]  /*124e0*/  VIADD R12, R12, 0xffffffff ;  /* 0xffffffff0c0c7836 */ /* 0x000fe40000000000 */
[----:B------:R-:W-:Y:S01]  /*124f0*/  FADD.FTZ R11, -R48, R11 ;  /* 0x0000000b300b7221 */ /* 0x000fe20000010100 */
[----:B------:R-:W-:Y:S03]  /*12500*/  MUFU.EX2 R39, R39 ;  /* 0x0000002700277308 */ /* 0x000fe60000000800 */
[----:B------:R-:W-:-:S05]  /*12510*/  FMUL.FTZ R11, R11, R34 ;  /* 0x000000220b0b7220 */ /* 0x000fca0000410000 */
[----:B------:R-:W-:Y:S08]  /*12520*/  MUFU.EX2 R168, R168 ;  /* 0x000000a800a87308 */ /* 0x000ff00000000800 */
[----:B------:R-:W-:Y:S08]  /*12530*/  MUFU.EX2 R11, R11 ;  /* 0x0000000b000b7308 */ /* 0x000ff00000000800 */
[----:B------:R-:W-:Y:S01]  /*12540*/  MUFU.EX2 R45, R45 ;  /* 0x0000002d002d7308 */ /* 0x000fe20000000800 */
[----:B------:R-:W-:-:S02]  /*12550*/  WARPGROUP.DEPBAR.LE gsb0, 0x0 ;  /* 0x00008000000079c5 */ /* 0x000fc40000010000 */
[----:B------:R-:W-:Y:S01]  /*12560*/  FSEL R157, R46, -INF , P4 ;  /* 0xff8000002e9d7808 */ /* 0x000fe20002000000 */
[----:B------:R-:W-:Y:S01]  /*12570*/  WARPGROUP.ARRIVE ;  /* 0x00000000000079c5 */ /* 0x000fe20000000000 */
        /* <DEDUP_REMOVED lines=9> */
[----:B------:R-:W-:Y:S01]  /*12610*/  FFMA.FTZ R156, R183, R34, -R70 ;  /* 0x00000022b79c7223 */ /* 0x000fe20000010846 */
[----:B------:R-:W-:Y:S01]  /*12620*/  FMNMX.FTZ R8, R159, R8, !PT ;  /* 0x000000089f087209 */ /* 0x000fe20007810000 */
[----:B------:R-:W-:Y:S01]  /*12630*/  MUFU.EX2 R170, R170 ;  /* 0x000000aa00aa7308 */ /* 0x000fe20000000800 */
[----:B------:R-:W-:-:S02]  /*12640*/  ISETP.GT.AND P4, PT, R54, 0x59, PT ;  /* 0x000000593600780c */ /* 0x000fc40003f84270 */
[----:B--2---:R-:W-:Y:S02]  /*12650*/  FSEL R171, R56, -INF , P5 ;  /* 0xff80000038ab7808 */ /* 0x004fe40002800000 */
[----:B------:R-:W-:Y:S02]  /*12660*/  FMNMX.FTZ R8, R169, R8, !PT ;  /* 0x00000008a9087209 */ /* 0x000fe40007810000 */
[----:B------:R-:W-:Y:S01]  /*12670*/  ISETP.GT.AND P5, PT, R54, 0x60, PT ;  /* 0x000000603600780c */ /* 0x000fe20003fa4270 */
[----:B------:R-:W-:Y:S01]  /*12680*/  MUFU.EX2 R51, R51 ;  /* 0x0000003300337308 */ /* 0x000fe20000000800 */
[----:B------:R-:W-:Y:S02]  /*12690*/  FSEL R173, R58, -INF , P4 ;  /* 0xff8000003aad7808 */ /* 0x000fe40002000000 */
        /* <DEDUP_REMOVED lines=14> */
[----:B---3--:R-:W-:Y:S02]  /*12780*/  FSEL R66, R66, -INF , P4 ;  /* 0xff80000042427808 */ /* 0x008fe40002000000 */
[----:B------:R-:W-:Y:S02]  /*12790*/  FMNMX.FTZ R7, R64, R7, !PT ;  /* 0x0000000740077209 */ /* 0x000fe40007810000 */
[----:B------:R-:W-:-:S02]  /*127a0*/  ISETP.GT.AND P4, PT, R54, 0x71, PT ;  /* 0x000000713600780c */ /* 0x000fc40003f84270 */
[----:B----4-:R-:W-:Y:S01]  /*127b0*/  FSEL R177, R67, -INF , P5 ;  /* 0xff80000043b17808 */ /* 0x010fe20002800000 */
[--C-:B------:R-:W-:Y:S01]  /*127c0*/  FFMA.FTZ R67, R179, R34, -R70.reuse ;  /* 0x00000022b3437223 */ /* 0x100fe20000010846 */
[----:B------:R-:W-:Y:S01]  /*127d0*/  FMNMX.FTZ R8, R66, R7, !PT ;  /* 0x0000000742087209 */ /* 0x000fe20007810000 */
[----:B------:R-:W-:Y:S01]  /*127e0*/  MUFU.EX2 R73, R73 ;  /* 0x0000004900497308 */ /* 0x000fe20000000800 */
[----:B------:R-:W-:Y:S02]  /*127f0*/  ISETP.GT.AND P5, PT, R54, 0x78, PT ;  /* 0x000000783600780c */ /* 0x000fe40003fa4270 */
[----:B------:R-:W-:Y:S02]  /*12800*/  FSEL R68, R68, -INF , P4 ;  /* 0xff80000044447808 */ /* 0x000fe40002000000 */
[----:B------:R-:W-:Y:S02]  /*12810*/  FMNMX.FTZ R7, R177, R8, !PT ;  /* 0x00000008b1077209 */ /* 0x000fe40007810000 */
[----:B------:R-:W-:Y:S01]  /*12820*/  ISETP.GT.AND P4, PT, R54, 0x79, PT ;  /* 0x000000793600780c */ /* 0x000fe20003f84270 */
[----:B------:R-:W-:Y:S01]  /*12830*/  MUFU.EX2 R67, R67 ;  /* 0x0000004300437308 */ /* 0x000fe20000000800 */
[----:B------:R-:W-:Y:S01]  /*12840*/  FSEL R179, R71, -INF , P5 ;  /* 0xff80000047b37808 */ /* 0x000fe20002800000 */
[-CC-:B------:R-:W-:Y:S01]  /*12850*/  FFMA.FTZ R71, R77, R34.reuse, -R70.reuse ;  /* 0x000000224d477223 */ /* 0x180fe20000010846 */
[----:B------:R-:W-:Y:S01]  /*12860*/  FMNMX.FTZ R8, R68, R7, !PT ;  /* 0x0000000744087209 */ /* 0x000fe20007810000 */
[----:B------:R-:W-:Y:S01]  /*12870*/  FFMA.FTZ R77, R235, R34, -R70 ;  /* 0x00000022eb4d7223 */ /* 0x000fe20000010846 */
[----:B------:R-:W-:-:S02]  /*12880*/  FSEL R72, R72, -INF , P4 ;  /* 0xff80000048487808 */ /* 0x000fc40002000000 */
[----:B------:R-:W-:Y:S01]  /*12890*/  FMNMX.FTZ R7, R179, R8, !PT ;  /* 0x00000008b3077209 */ /* 0x000fe20007810000 */
[----:B------:R-:W-:Y:S03]  /*128a0*/  MUFU.EX2 R71, R71 ;  /* 0x0000004700477308 */ /* 0x000fe60000000800 */
[----:B------:R-:W-:-:S05]  /*128b0*/  FMNMX.FTZ R7, R72, R7, !PT ;  /* 0x0000000748077209 */ /* 0x000fca0007810000 */
[----:B------:R-:W0:Y:S01]  /*128c0*/  SHFL.BFLY PT, R8, R7, 0x2, 0x1f ;  /* 0x0c401f0007087f89 */ /* 0x000e2200000e0000 */
[----:B------:R-:W-:Y:S08]  /*128d0*/  MUFU.EX2 R158, R158 ;  /* 0x0000009e009e7308 */ /* 0x000ff00000000800 */
[----:B------:R-:W-:Y:S08]  /*128e0*/  MUFU.EX2 R77, R77 ;  /* 0x0000004d004d7308 */ /* 0x000ff00000000800 */
[----:B------:R-:W-:Y:S01]  /*128f0*/  MUFU.EX2 R20, R20 ;  /* 0x0000001400147308 */ /* 0x000fe20000000800 */
[----:B0-----:R-:W-:Y:S01]  /*12900*/  FMNMX.FTZ R26, R7, R8, !PT ;  /* 0x00000008071a7209 */ /* 0x001fe20007810000 */
[----:B------:R-:W-:-:S06]  /*12910*/  VIADD R8, R6, 0x300 ;  /* 0x0000030006087836 */ /* 0x000fcc0000000000 */
[----:B------:R-:W-:Y:S01]  /*12920*/  MUFU.EX2 R81, R81 ;  /* 0x0000005100517308 */ /* 0x000fe20000000800 */
[----:B------:R-:W0:Y:S01]  /*12930*/  SHFL.BFLY PT, R7, R26, 0x1, 0x1f ;  /* 0x0c201f001a077f89 */ /* 0x000e2200000e0000 */
[----:B------:R-:W-:Y:S02]  /*12940*/  R2UR UR10, R8 ;  /* 0x00000000080a72ca */ /* 0x000fe400000e0000 */
[----:B------:R-:W-:Y:S01]  /*12950*/  IADD3 R8, R6, 0x380, RZ ;  /* 0x0000038006087810 */ /* 0x000fe20007ffe0ff */
[----:B------:R-:W-:-:S03]  /*12960*/  @!P1 IMAD R6, R184, 0x8, R2 ;  /* 0x00000008b8069824 */ /* 0x000fc600078e0202 */
[----:B------:R-:W-:Y:S01]  /*12970*/  MUFU.EX2 R14, R14 ;  /* 0x0000000e000e7308 */ /* 0x000fe20000000800 */
[----:B------:R-:W-:-:S07]  /*12980*/  @!P1 VIADD R6, R6, 0x28840 ;  /* 0x0002884006069836 */ /* 0x000fce0000000000 */
[----:B------:R-:W-:Y:S01]  /*12990*/  MUFU.EX2 R85, R85 ;  /* 0x0000005500557308 */ /* 0x000fe20000000800 */
[----:B------:R-:W-:Y:S01]  /*129a0*/  HGMMA.64x128x16.F32 R88, R160, gdesc[UR8].tnspB, R88, gsb0 ;  /* 0x41e00008a0587df0 */ /* 0x000fe20008000858 */
[----:B------:R-:W-:Y:S02]  /*129b0*/  R2UR UR10, R8 ;  /* 0x00000000080a72ca */ /* 0x000fe400000e0000 */
[----:B------:R-:W-:Y:S02]  /*129c0*/  R2UR UR11, R9 ;  /* 0x00000000090b72ca */ /* 0x000fe400000e0000 */
[----:B------:R-:W-:Y:S02]  /*129d0*/  IADD3 R8, -R232, 0xb, RZ ;  /* 0x0000000be8087810 */ /* 0x000fe40007ffe1ff */
[----:B------:R-:W-:Y:S01]  /*129e0*/  MUFU.EX2 R24, R24 ;  /* 0x0000001800187308 */ /* 0x000fe20000000800 */
[----:B0-----:R-:W-:Y:S01]  /*129f0*/  FMNMX.FTZ R7, R26, R7, !PT ;  /* 0x000000071a077209 */ /* 0x001fe20007810000 */
[-CC-:B------:R-:W-:Y:S01]  /*12a00*/  FFMA.FTZ R26, R57, R34.reuse, -R70.reuse ;  /* 0x00000022391a7223 */ /* 0x180fe20000010846 */
[----:B------:R-:W-:-:S02]  /*12a10*/  FFMA.FTZ R57, R63, R34, -R70 ;  /* 0x000000223f397223 */ /* 0x000fc40000010846 */
        /* <DEDUP_REMOVED lines=12> */
[-C--:B------:R-:W-:Y:S01]  /*12ae0*/  FFMA.FTZ R38, R79, R34.reuse, -R30 ;  /* 0x000000224f267223 */ /* 0x080fe2000001081e */
[----:B------:R-:W-:Y:S01]  /*12af0*/  MUFU.EX2 R28, R28 ;  /* 0x0000001c001c7308 */ /* 0x000fe20000000800 */
[----:B------:R-:W-:Y:S01]  /*12b00*/  @!P1 PRMT R10, RZ, 0x654, R6 ;  /* 0x00000654ff0a9816 */ /* 0x000fe20000000006 */
[-C--:B------:R-:W-:Y:S01]  /*12b10*/  FMUL.FTZ R9, R41, R34.reuse ;  /* 0x0000002229097220 */ /* 0x080fe20000410000 */
        /* <DEDUP_REMOVED lines=18> */
[----:B------:R-:W-:-:S03]  /*12c40*/  FFMA.FTZ R68, R68, R34, -R30 ;  /* 0x0000002244447223 */ /* 0x000fc6000001081e */
[----:B------:R-:W-:Y:S01]  /*12c50*/  MUFU.EX2 R183, R183 ;  /* 0x000000b700b77308 */ /* 0x000fe20000000800 */
[----:B0-----:R-:W-:-:S07]  /*12c60*/  FFMA.FTZ R0, R9, R0, R28 ;  /* 0x0000000009007223 */ /* 0x001fce000001001c */
        /* <DEDUP_REMOVED lines=11> */
[----:B------:R-:W-:-:S05]  /*12d20*/  WARPGROUP.ARRIVE ;  /* 0x00000000000079c5 */ /* 0x000fca0000000000 */
[----:B------:R-:W-:Y:S01]  /*12d30*/  MUFU.EX2 R44, R44 ;  /* 0x0000002c002c7308 */ /* 0x000fe20000000800 */
[----:B------:R-:W-:Y:S01]  /*12d40*/  FFMA.FTZ R161, R175, R34, -R30 ;  /* 0x00000022afa17223 */ /* 0x000fe2000001081e */
[----:B------:R-:W-:Y:S02]  /*12d50*/  F2FP.F16.F32.PACK_AB R162, R85, R14 ;  /* 0x0000000e55a2723e */ /* 0x000fe400000000ff */
[----:B0-----:R-:W-:Y:S01]  /*12d60*/  F2FP.F16.F32.PACK_AB R175, R40, R31 ;  /* 0x0000001f28af723e */ /* 0x001fe200000000ff */
[----:B------:R-:W-:Y:S01]  /*12d70*/  HGMMA.64x128x16.F32 R88, R164, gdesc[UR8].tnspB, R88, gsb0 ;  /* 0x41e00008a4587df0 */ /* 0x000fe20008000858 */
[----:B------:R-:W-:Y:S02]  /*12d80*/  F2FP.F16.F32.PACK_AB R160, R81, R20 ;  /* 0x0000001451a0723e */ /* 0x000fe400000000ff */
        /* <DEDUP_REMOVED lines=10> */
[----:B0-----:R-:W-:Y:S01]  /*12e30*/  F2FP.F16.F32.PACK_AB R163, R66, R64 ;  /* 0x0000004042a3723e */ /* 0x001fe200000000ff */
[----:B------:R-:W-:-:S02]  /*12e40*/  WARPGROUP.DEPBAR.LE gsb0, 0x0 ;  /* 0x00008000000079c5 */ /* 0x000fc40000010000 */
[----:B------:R0:W-:Y:S06]  /*12e50*/  BAR.ARV R8, 0x100 ;  /* 0x000400080000751d */ /* 0x0001ec0000002000 */
[----:B------:R1:W-:Y:S01]  /*12e60*/  @!P1 SYNCS.ARRIVE.TRANS64.RED.A1T0 RZ, [R10+URZ], RZ ;  /* 0x000000ff0aff99a7 */ /* 0x0003e2000810043f */
[-C--:B------:R-:W-:Y:S01]  /*12e70*/  FMUL.FTZ R88, R88, R11.reuse ;  /* 0x0000000b58587220 */ /* 0x080fe20000410000 */
[----:B0-----:R-:W-:Y:S01]  /*12e80*/  @!P1 PRMT R8, RZ, 0x654, R13 ;  /* 0x00000654ff089816 */ /* 0x001fe2000000000d */
[-C--:B------:R-:W-:Y:S01]  /*12e90*/  FMUL.FTZ R89, R89, R11.reuse ;  /* 0x0000000b59597220 */ /* 0x080fe20000410000 */
[-C--:B------:R-:W-:Y:S01]  /*12ea0*/  FMUL.FTZ R92, R92, R11.reuse ;  /* 0x0000000b5c5c7220 */ /* 0x080fe20000410000 */
[-C--:B------:R-:W-:Y:S01]  /*12eb0*/  FMUL.FTZ R93, R93, R11.reuse ;  /* 0x0000000b5d5d7220 */ /* 0x080fe20000410000 */
[-C--:B------:R-:W-:Y:S01]  /*12ec0*/  FMUL.FTZ R96, R96, R11.reuse ;  /* 0x0000000b60607220 */ /* 0x080fe20000410000 */
[----:B------:R-:W-:Y:S01]  /*12ed0*/  FMUL.FTZ R97, R97, R11 ;  /* 0x0000000b61617220 */ /* 0x000fe20000410000 */
[----:B-1----:R-:W-:Y:S01]  /*12ee0*/  FFMA.FTZ R10, R11, R3, R180 ;  /* 0x000000030b0a7223 */ /* 0x002fe200000100b4 */
[----:B------:R0:W-:Y:S01]  /*12ef0*/  @!P1 SYNCS.ARRIVE.TRANS64.RED.A1T0 RZ, [R8+URZ], RZ ;  /* 0x000000ff08ff99a7 */ /* 0x0001e2000810043f */
        /* <DEDUP_REMOVED lines=8> */
[----:B------:R-:W-:Y:S01]  /*12f80*/  F2FP.F16.F32.PACK_AB R182, R21, R182 ;  /* 0x000000b615b6723e */ /* 0x000fe200000000ff */
[----:B------:R-:W-:Y:S01]  /*12f90*/  FFMA.FTZ R157, R159, R34, -R30 ;  /* 0x000000229f9d7223 */ /* 0x000fe2000001081e */
[----:B------:R-:W-:Y:S01]  /*12fa0*/  FADD.FTZ R13, R21, R48 ;  /* 0x00000030150d7221 */ /* 0x000fe20000010000 */
[C---:B------:R-:W-:Y:S01]  /*12fb0*/  FADD.FTZ R3, R46.reuse, R3 ;  /* 0x000000032e037221 */ /* 0x040fe20000010000 */
[----:B------:R-:W1:Y:S01]  /*12fc0*/  MUFU.EX2 R0, R0 ;  /* 0x0000000000007308 */ /* 0x000e620000000800 */
[----:B------:R-:W-:Y:S01]  /*12fd0*/  F2FP.F16.F32.PACK_AB R183, R46, R183 ;  /* 0x000000b72eb7723e */ /* 0x000fe200000000ff */
[----:B------:R-:W-:Y:S01]  /*12fe0*/  FADD.FTZ R10, R176, R13 ;  /* 0x0000000db00a7221 */ /* 0x000fe20000010000 */
[----:B------:R-:W-:Y:S01]  /*12ff0*/  FADD.FTZ R48, R38, R3 ;  /* 0x0000000326307221 */ /* 0x000fe20000010000 */
[----:B------:R-:W-:Y:S01]  /*13000*/  F2FP.F16.F32.PACK_AB R176, R27, R176 ;  /* 0x000000b01bb0723e */ /* 0x000fe200000000ff */
[-C--:B0-----:R-:W-:Y:S01]  /*13010*/  FFMA.FTZ R8, R169, R34.reuse, -R30 ;  /* 0x00000022a9087223 */ /* 0x081fe2000001081e */
[----:B------:R-:W-:Y:S01]  /*13020*/  FADD.FTZ R3, R27, R10 ;  /* 0x0000000a1b037221 */ /* 0x000fe20000010000 */
[----:B------:R-:W-:Y:S01]  /*13030*/  FADD.FTZ R13, R59, R48 ;  /* 0x000000303b0d7221 */ /* 0x000fe20000010000 */
[----:B------:R-:W0:Y:S01]  /*13040*/  MUFU.EX2 R157, R157 ;  /* 0x0000009d009d7308 */ /* 0x000e220000000800 */
[-CC-:B------:R-:W-:Y:S01]  /*13050*/  FFMA.FTZ R159, R171, R34.reuse, -R30.reuse ;  /* 0x00000022ab9f7223 */ /* 0x180fe2000001081e */
[----:B------:R-:W-:Y:S01]  /*13060*/  FADD.FTZ R48, R178, R3 ;  /* 0x00000003b2307221 */ /* 0x000fe20000010000 */
[----:B------:R-:W-:Y:S01]  /*13070*/  FADD.FTZ R50, R36, R13 ;  /* 0x0000000d24327221 */ /* 0x000fe20000010000 */
[----:B------:R-:W-:Y:S01]  /*13080*/  FFMA.FTZ R10, R173, R34, -R30 ;  /* 0x00000022ad0a7223 */ /* 0x000fe2000001081e */
[----:B------:R-:W-:Y:S01]  /*13090*/  F2FP.F16.F32.PACK_AB R173, R33, R32 ;  /* 0x0000002021ad723e */ /* 0x000fe200000000ff */
[----:B------:R-:W-:Y:S01]  /*130a0*/  FADD.FTZ R3, R29, R48 ;  /* 0x000000301d037221 */ /* 0x000fe20000010000 */
[----:B------:R-:W-:Y:S01]  /*130b0*/  FADD.FTZ R13, R63, R50 ;  /* 0x000000323f0d7221 */ /* 0x000fe20000010000 */
[----:B------:R-:W2:Y:S01]  /*130c0*/  MUFU.EX2 R8, R8 ;  /* 0x0000000800087308 */ /* 0x000ea20000000800 */
[----:B------:R-:W-:Y:S01]  /*130d0*/  F2FP.F16.F32.PACK_AB R169, R44, R25 ;  /* 0x000000192ca9723e */ /* 0x000fe200000000ff */
[----:B------:R-:W-:Y:S01]  /*130e0*/  FADD.FTZ R48, R172, R3 ;  /* 0x00000003ac307221 */ /* 0x000fe20000010000 */
[----:B------:R-:W-:Y:S01]  /*130f0*/  FADD.FTZ R50, R32, R13 ;  /* 0x0000000d20327221 */ /* 0x000fe20000010000 */
[----:B------:R-:W-:Y:S01]  /*13100*/  FFMA.FTZ R13, R177, R34, -R30 ;  /* 0x00000022b10d7223 */ /* 0x000fe2000001081e */
[----:B------:R-:W-:Y:S01]  /*13110*/  F2FP.F16.F32.PACK_AB R177, R59, R38 ;  /* 0x000000263bb1723e */ /* 0x000fe200000000ff */
[----:B------:R-:W-:Y:S01]  /*13120*/  FADD.FTZ R3, R37, R48 ;  /* 0x0000003025037221 */ /* 0x000fe20000010000 */
[----:B------:R-:W-:Y:S01]  /*13130*/  FADD.FTZ R50, R33, R50 ;  /* 0x0000003221327221 */ /* 0x000fe20000010000 */
[----:B------:R-:W3:Y:S01]  /*13140*/  MUFU.EX2 R159, R159 ;  /* 0x0000009f009f7308 */ /* 0x000ee20000000800 */
[----:B------:R-:W-:Y:S01]  /*13150*/  F2FP.F16.F32.PACK_AB R171, R42, R15 ;  /* 0x0000000f2aab723e */ /* 0x000fe200000000ff */
[----:B------:R-:W-:Y:S01]  /*13160*/  FADD.FTZ R48, R174, R3 ;  /* 0x00000003ae307221 */ /* 0x000fe20000010000 */
[----:B------:R-:W-:Y:S01]  /*13170*/  FADD.FTZ R41, R31, R50 ;  /* 0x000000321f297221 */ /* 0x000fe20000010000 */
[----:B------:R-:W-:Y:S01]  /*13180*/  FFMA.FTZ R3, R179, R34, -R30 ;  /* 0x00000022b3037223 */ /* 0x000fe2000001081e */
[----:B------:R-:W-:Y:S01]  /*13190*/  F2FP.F16.F32.PACK_AB R179, R63, R36 ;  /* 0x000000243fb3723e */ /* 0x000fe200000000ff */
[----:B------:R-:W-:Y:S01]  /*131a0*/  FADD.FTZ R43, R39, R48 ;  /* 0x00000030272b7221 */ /* 0x000fe20000010000 */
[----:B------:R-:W-:Y:S01]  /*131b0*/  FADD.FTZ R48, R40, R41 ;  /* 0x0000002928307221 */ /* 0x000fe20000010000 */
[----:B------:R-:W4:Y:S01]  /*131c0*/  MUFU.EX2 R10, R10 ;  /* 0x0000000a000a7308 */ /* 0x000f220000000800 */
        /* <DEDUP_REMOVED lines=15> */
[----:B------:R-:W5:Y:S01]  /*132c0*/  MUFU.EX2 R28, R62 ;  /* 0x0000003e001c7308 */ /* 0x000f620000000800 */
[----:B------:R-:W-:Y:S01]  /*132d0*/  FMUL.FTZ R113, R113, R11 ;  /* 0x0000000b71717220 */ /* 0x000fe20000410000 */
[----:B------:R-:W-:Y:S01]  /*132e0*/  FADD.FTZ R38, R152, R27 ;  /* 0x0000001b98267221 */ /* 0x000fe20000010000 */
[----:B------:R-:W-:Y:S01]  /*132f0*/  FADD.FTZ R21, R153, R46 ;  /* 0x0000002e99157221 */ /* 0x000fe20000010000 */
[----:B------:R-:W-:Y:S01]  /*13300*/  F2FP.F16.F32.PACK_AB R153, R6, R153 ;  /* 0x000000990699723e */ /* 0x000fe200000000ff */
[-C--:B------:R-:W-:Y:S01]  /*13310*/  FMUL.FTZ R116, R116, R11.reuse ;  /* 0x0000000b74747220 */ /* 0x080fe20000410000 */
[----:B------:R-:W-:Y:S01]  /*13320*/  FADD.FTZ R27, R67, R38 ;  /* 0x00000026431b7221 */ /* 0x000fe20000010000 */
[----:B------:R-:W-:Y:S01]  /*13330*/  FADD.FTZ R36, R6, R21 ;  /* 0x0000001506247221 */ /* 0x000fe20000010000 */
[-C--:B------:R-:W-:Y:S01]  /*13340*/  FMUL.FTZ R117, R117, R11.reuse ;  /* 0x0000000b75757220 */ /* 0x080fe20000410000 */
[----:B------:R-:W-:Y:S01]  /*13350*/  FMUL.FTZ R120, R120, R11 ;  /* 0x0000000b78787220 */ /* 0x000fe20000410000 */
[----:B------:R-:W-:Y:S01]  /*13360*/  FADD.FTZ R38, R154, R27 ;  /* 0x0000001b9a267221 */ /* 0x000fe20000010000 */
[----:B------:R-:W-:Y:S01]  /*13370*/  FADD.FTZ R21, R155, R36 ;  /* 0x000000249b157221 */ /* 0x000fe20000010000 */
[C---:B-1----:R-:W-:Y:S01]  /*13380*/  F2FP.F16.F32.PACK_AB R155, R0.reuse, R155 ;  /* 0x0000009b009b723e */ /* 0x042fe200000000ff */
[-C--:B------:R-:W-:Y:S01]  /*13390*/  FMUL.FTZ R121, R121, R11.reuse ;  /* 0x0000000b79797220 */ /* 0x080fe20000410000 */
[----:B------:R-:W-:Y:S01]  /*133a0*/  FADD.FTZ R27, R71, R38 ;  /* 0x00000026471b7221 */ /* 0x000fe20000010000 */
[----:B------:R-:W-:Y:S01]  /*133b0*/  FADD.FTZ R32, R0, R21 ;  /* 0x0000001500207221 */ /* 0x000fe20000010000 */
[----:B------:R1:W5:Y:S01]  /*133c0*/  MUFU.EX2 R38, R13 ;  /* 0x0000000d00267308 */ /* 0x0003620000000800 */
[-C--:B------:R-:W-:Y:S01]  /*133d0*/  FMUL.FTZ R124, R124, R11.reuse ;  /* 0x0000000b7c7c7220 */ /* 0x080fe20000410000 */
[----:B------:R-:W-:Y:S01]  /*133e0*/  FADD.FTZ R36, R156, R27 ;  /* 0x0000001b9c247221 */ /* 0x000fe20000010000 */
[----:B0-----:R-:W-:Y:S01]  /*133f0*/  FADD.FTZ R21, R157, R32 ;  /* 0x000000209d157221 */ /* 0x001fe20000010000 */
[-C--:B------:R-:W-:Y:S01]  /*13400*/  FMUL.FTZ R125, R125, R11.reuse ;  /* 0x0000000b7d7d7220 */ /* 0x080fe20000410000 */
[-C--:B------:R-:W-:Y:S01]  /*13410*/  FMUL.FTZ R128, R128, R11.reuse ;  /* 0x0000000b80807220 */ /* 0x080fe20000410000 */
[----:B------:R-:W-:Y:S01]  /*13420*/  FADD.FTZ R25, R73, R36 ;  /* 0x0000002449197221 */ /* 0x000fe20000010000 */
[----:B--2---:R-:W-:Y:S01]  /*13430*/  FADD.FTZ R32, R8, R21 ;  /* 0x0000001508207221 */ /* 0x004fe20000010000 */
[-C--:B------:R-:W-:Y:S01]  /*13440*/  FMUL.FTZ R129, R129, R11.reuse ;  /* 0x0000000b81817220 */ /* 0x080fe20000410000 */
[----:B------:R-:W-:Y:S01]  /*13450*/  FMUL.FTZ R132, R132, R11 ;  /* 0x0000000b84847220 */ /* 0x000fe20000410000 */
[----:B------:R-:W-:Y:S01]  /*13460*/  FADD.FTZ R36, R158, R25 ;  /* 0x000000199e247221 */ /* 0x000fe20000010000 */
[----:B---3--:R-:W-:Y:S01]  /*13470*/  FADD.FTZ R15, R159, R32 ;  /* 0x000000209f0f7221 */ /* 0x008fe20000010000 */
[C---:B----4-:R-:W-:Y:S01]  /*13480*/  F2FP.F16.F32.PACK_AB R159, R10.reuse, R159 ;  /* 0x0000009f0a9f723e */ /* 0x050fe200000000ff */
[-C--:B------:R-:W-:Y:S01]  /*13490*/  FMUL.FTZ R133, R133, R11.reuse ;  /* 0x0000000b85857220 */ /* 0x080fe20000410000 */
[----:B------:R-:W-:Y:S01]  /*134a0*/  FADD.FTZ R21, R77, R36 ;  /* 0x000000244d157221 */ /* 0x000fe20000010000 */
[----:B------:R-:W-:Y:S01]  /*134b0*/  FADD.FTZ R32, R10, R15 ;  /* 0x0000000f0a207221 */ /* 0x000fe20000010000 */
[-C--:B------:R-:W-:Y:S01]  /*134c0*/  FMUL.FTZ R136, R136, R11.reuse ;  /* 0x0000000b88887220 */ /* 0x080fe20000410000 */
[-C--:B------:R-:W-:Y:S01]  /*134d0*/  FMUL.FTZ R137, R137, R11.reuse ;  /* 0x0000000b89897220 */ /* 0x080fe20000410000 */
[----:B------:R-:W-:Y:S01]  /*134e0*/  FADD.FTZ R6, R20, R21 ;  /* 0x0000001514067221 */ /* 0x000fe20000010000 */
[----:B-1----:R-:W-:Y:S01]  /*134f0*/  FADD.FTZ R13, R161, R32 ;  /* 0x00000020a10d7221 */ /* 0x002fe20000010000 */
[-C--:B------:R-:W-:Y:S01]  /*13500*/  FMUL.FTZ R140, R140, R11.reuse ;  /* 0x0000000b8c8c7220 */ /* 0x080fe20000410000 */
[-C--:B------:R-:W-:Y:S01]  /*13510*/  FMUL.FTZ R141, R141, R11.reuse ;  /* 0x0000000b8d8d7220 */ /* 0x080fe20000410000 */
[----:B------:R-:W-:Y:S01]  /*13520*/  FADD.FTZ R15, R81, R6 ;  /* 0x00000006510f7221 */ /* 0x000fe20000010000 */
[----:B-----5:R-:W-:Y:S01]  /*13530*/  FADD.FTZ R13, R28, R13 ;  /* 0x0000000d1c0d7221 */ /* 0x020fe20000010000 */
[----:B------:R0:W1:Y:S01]  /*13540*/  MUFU.EX2 R6, R3 ;  /* 0x0000000300067308 */ /* 0x0000620000000800 */
        /* <DEDUP_REMOVED lines=13> */
[----:B0-----:R-:W-:Y:S01]  /*13620*/  FADD.FTZ R3, R233, R0 ;  /* 0x00000000e9037221 */ /* 0x001fe20000010000 */
[----:B------:R-:W-:Y:S01]  /*13630*/  FADD.FTZ R13, R68, R13 ;  /* 0x0000000d440d7221 */ /* 0x000fe20000010000 */
[----:B------:R-:W-:Y:S01]  /*13640*/  F2FP.F16.F32.PACK_AB R172, R37, R172 ;  /* 0x000000ac25ac723e */ /* 0x000fe200000000ff */
[-C--:B------:R-:W-:Y:S01]  /*13650*/  FMUL.FTZ R91, R91, R9.reuse ;  /* 0x000000095b5b7220 */ /* 0x080fe20000410000 */
[----:B------:R-:W-:Y:S01]  /*13660*/  FADD.FTZ R0, R26, R3 ;  /* 0x000000031a007221 */ /* 0x000fe20000010000 */
[----:B-1----:R-:W-:Y:S01]  /*13670*/  FADD.FTZ R13, R6, R13 ;  /* 0x0000000d060d7221 */ /* 0x002fe20000010000 */
[----:B------:R-:W-:Y:S01]  /*13680*/  F2FP.F16.F32.PACK_AB R174, R39, R174 ;  /* 0x000000ae27ae723e */ /* 0x000fe200000000ff */
[-C--:B------:R-:W-:Y:S01]  /*13690*/  FMUL.FTZ R94, R94, R9.reuse ;  /* 0x000000095e5e7220 */ /* 0x080fe20000410000 */
[----:B------:R-:W-:Y:S01]  /*136a0*/  FADD.FTZ R3, R57, R0 ;  /* 0x0000000039037221 */ /* 0x000fe20000010000 */
        /* <DEDUP_REMOVED lines=44> */
[----:B------:R-:W-:-:S02]  /*13970*/  IMAD.MOV.U32 R10, RZ, RZ, R7 ;  /* 0x000000ffff0a7224 */ /* 0x000fc400078e0007 */
[----:B------:R-:W-:Y:S01]  /*13980*/  IMAD.MOV.U32 R11, RZ, RZ, R35 ;  /* 0x000000ffff0b7224 */ /* 0x000fe200078e0023 */
[----:B------:R-:W-:Y:S06]  /*13990*/  @P3 BRA `(.L_x_9572) ;  /* 0xffffffcc00403947 */ /* 0x000fec000383ffff */
.L_x_9562:
[----:B------:R-:W-:-:S13]  /*139a0*/  ISETP.GE.AND P2, PT, R12, RZ, PT ;  /* 0x000000ff0c00720c */ /* 0x000fda0003f46270 */
[----:B------:R-:W-:Y:S05]  /*139b0*/  @!P2 BRA `(.L_x_9573) ;  /* 0x000000280084a947 */ /* 0x000fea0003800000 */
[----:B------:R-:W-:Y:S01]  /*139c0*/  IMAD.MOV.U32 R5, RZ, RZ, R7 ;  /* 0x000000ffff057224 */ /* 0x000fe200078e0007 */
[----:B------:R-:W-:Y:S01]  /*139d0*/  MOV R10, R35 ;  /* 0x00000023000a7202 */ /* 0x000fe20000000f00 */
[----:B------:R-:W-:Y:S02]  /*139e0*/  IMAD.MOV.U32 R13, RZ, RZ, R186 ;  /* 0x000000ffff0d7224 */ /* 0x000fe400078e00ba */
[----:B------:R-:W-:-:S07]  /*139f0*/  IMAD.MOV.U32 R11, RZ, RZ, R184 ;  /* 0x000000ffff0b7224 */ /* 0x000fce00078e00b8 */
.L_x_9583:
        /* <DEDUP_REMOVED lines=10> */
.L_x_9575:
[----:B------:R-:W-:Y:S02]  /*13aa0*/  LEA R6, R184, R2, 0x3 ;  /* 0x00000002b8067211 */ /* 0x000fe400078e18ff */
[----:B------:R-:W-:-:S04]  /*13ab0*/  SHF.L.U32 R7, R186, 0x1f, RZ ;  /* 0x0000001fba077819 */ /* 0x000fc800000006ff */
[----:B------:R0:W1:Y:S01]  /*13ac0*/  SYNCS.PHASECHK.TRANS64.TRYWAIT P3, [R6+URZ+0x28830], R7 ;  /* 0x02883007060075a7 */ /* 0x000062000806017f */
[----:B------:R-:W-:Y:S05]  /*13ad0*/  @!P0 BRA `(.L_x_9576) ;  /* 0x0000000000048947 */ /* 0x000fea0003800000 */
[----:B------:R-:W-:Y:S01]  /*13ae0*/  BPT.TRAP 0x1 ;  /* 0x000000040000795c */ /* 0x000fe20000300000 */
.L_x_9576:
[----:B------:R-:W-:Y:S04]  /*13af0*/  BSSY B0, `(.L_x_9574) ;  /* 0x0000004000007945 */ /* 0x000fe80003800000 */
[----:B-1----:R-:W-:Y:S05]  /*13b00*/  @P3 BRA `(.L_x_9577) ;  /* 0x0000000000083947 */ /* 0x002fea0003800000 */
[----:B------:R-:W1:Y:S02]  /*13b10*/  SYNCS.PHASECHK.TRANS64.TRYWAIT P3, [R6+URZ+0x28830], R7 ;  /* 0x02883007060075a7 */ /* 0x000e64000806017f */
[----:B-1----:R-:W-:Y:S05]  /*13b20*/  @!P3 BRA `(.L_x_9578) ;  /* 0x000000e00038b947 */ /* 0x002fea0003800000 */
.L_x_9577:
[----:B------:R-:W-:Y:S05]  /*13b30*/  BSYNC B0 ;  /* 0x0000000000007941 */ /* 0x000fea0003800000 */
.L_x_9574:
        /* <DEDUP_REMOVED lines=15> */
[----:B------:R-:W-:Y:S02]  /*13c30*/  IMAD.MOV.U32 R9, RZ, RZ, 0x40000040 ;  /* 0x40000040ff097424 */ /* 0x000fe400078e00ff */
[----:B------:R-:W-:Y:S01]  /*13c40*/  VIADD R7, R8, 0x8 ;  /* 0x0000000808077836 */ /* 0x000fe20000000000 */
[----:B------:R-:W-:Y:S02]  /*13c50*/  IADD3 R8, R6, 0x2, RZ ;  /* 0x0000000206087810 */ /* 0x000fe40007ffe0ff */
[----:B------:R-:W-:Y:S01]  /*13c60*/  R2UR UR27, R9 ;  /* 0x00000000091b72ca */ /* 0x000fe200000e0000 */
[----:B------:R-:W-:Y:S01]  /*13c70*/  IMAD.MOV.U32 R9, RZ, RZ, 0x40000040 ;  /* 0x40000040ff097424 */ /* 0x000fe200078e00ff */
[----:B------:R0:W-:Y:S01]  /*13c80*/  BAR.SYNC.DEFER_BLOCKING R7, 0x100 ;  /* 0x000400070000751d */ /* 0x0001e20000010000 */
[----:B------:R-:W-:Y:S01]  /*13c90*/  R2UR UR10, R8 ;  /* 0x00000000080a72ca */ /* 0x000fe200000e0000 */
[----:B------:R-:W-:-:S02]  /*13ca0*/  VIADD R8, R6, 0x4 ;  /* 0x0000000406087836 */ /* 0x000fc40000000000 */
[----:B------:R-:W-:-:S03]  /*13cb0*/  R2UR UR31, R9 ;  /* 0x00000000091f72ca */ /* 0x000fc600000e0000 */
[----:B------:R-:W-:Y:S01]  /*13cc0*/  R2UR UR14, R8 ;  /* 0x00000000080e72ca */ /* 0x000fe200000e0000 */
[----:B0-----:R-:W-:Y:S01]  /*13cd0*/  IMAD.MOV.U32 R7, RZ, RZ, 0x40000040 ;  /* 0x40000040ff077424 */ /* 0x001fe200078e00ff */
[----:B------:R-:W-:-:S04]  /*13ce0*/  IADD3 R8, R6, 0x6, RZ ;  /* 0x0000000606087810 */ /* 0x000fc80007ffe0ff */
[----:B------:R-:W-:Y:S01]  /*13cf0*/  R2UR UR18, R8 ;  /* 0x00000000081272ca */ /* 0x000fe200000e0000 */
[----:B------:R-:W-:Y:S01]  /*13d00*/  VIADD R8, R6, 0x400 ;  /* 0x0000040006087836 */ /* 0x000fe20000000000 */
[----:B------:R-:W-:-:S04]  /*13d10*/  R2UR UR35, R7 ;  /* 0x00000000072372ca */ /* 0x000fc800000e0000 */
[----:B------:R-:W-:Y:S02]  /*13d20*/  R2UR UR22, R8 ;  /* 0x00000000081672ca */ /* 0x000fe400000e0000 */
[----:B------:R-:W-:Y:S01]  /*13d30*/  IADD3 R8, R6, 0x402, RZ ;  /* 0x0000040206087810 */ /* 0x000fe20007ffe0ff */
[----:B------:R-:W-:-:S03]  /*13d40*/  WARPGROUP.ARRIVE ;  /* 0x00000000000079c5 */ /* 0x000fc60000000000 */
        /* <DEDUP_REMOVED lines=31> */
.L_x_9580:
[----:B------:R-:W-:Y:S01]  /*13f40*/  SHF.L.U32 R6, R13, 0x1f, RZ ;  /* 0x0000001f0d067819 */ /* 0x000fe200000006ff */
[----:B------:R-:W-:-:S04]  /*13f50*/  IMAD R7, R11, 0x8, R2 ;  /* 0x000000080b077824 */ /* 0x000fc800078e0202 */
[----:B------:R0:W1:Y:S01]  /*13f60*/  SYNCS.PHASECHK.TRANS64.TRYWAIT P2, [R7+URZ+0x28850], R6 ;  /* 0x02885006070075a7 */ /* 0x000062000804017f */
[----:B------:R-:W-:Y:S05]  /*13f70*/  @!P0 BRA `(.L_x_9581) ;  /* 0x0000000000048947 */ /* 0x000fea0003800000 */
[----:B------:R-:W-:Y:S01]  /*13f80*/  BPT.TRAP 0x1 ;  /* 0x000000040000795c */ /* 0x000fe20000300000 */
.L_x_9581:
[----:B-1----:R-:W-:Y:S05]  /*13f90*/  @P2 BRA `(.L_x_9579) ;  /* 0x0000000000082947 */ /* 0x002fea0003800000 */
[----:B------:R-:W1:Y:S02]  /*13fa0*/  SYNCS.PHASECHK.TRANS64.TRYWAIT P2, [R7+URZ+0x28850], R6 ;  /* 0x02885006070075a7 */ /* 0x000e64000804017f */
[----:B-1----:R-:W-:Y:S05]  /*13fb0*/  @!P2 BRA `(.L_x_9582) ;  /* 0x000000dc0028a947 */ /* 0x002fea0003800000 */
.L_x_9579:
[----:B01----:R-:W-:Y:S01]  /*13fc0*/  VIADD R6, R2, 0x400 ;  /* 0x0000040002067836 */ /* 0x003fe20000000000 */
[----:B------:R-:W-:Y:S05]  /*13fd0*/  WARPSYNC.ALL ;  /* 0x0000000000007948 */ /* 0x000fea0003800000 */
[----:B------:R-:W-:Y:S01]  /*13fe0*/  SHF.R.U32.HI R6, RZ, 0x4, R6 ;  /* 0x00000004ff067819 */ /* 0x000fe20000011606 */
[----:B------:R-:W-:Y:S01]  /*13ff0*/  IMAD.MOV.U32 R7, RZ, RZ, 0x40000040 ;  /* 0x40000040ff077424 */ /* 0x000fe200078e00ff */
[----:B------:R-:W-:Y:S01]  /*14000*/  WARPGROUP.ARRIVE ;  /* 0x00000000000079c5 */ /* 0x000fe20000000000 */
[----:B------:R-:W-:Y:S01]  /*14010*/  IMAD.MOV.U32 R9, RZ, RZ, 0x40000040 ;  /* 0x40000040ff097424 */ /* 0x000fe200078e00ff */
[----:B------:R-:W-:Y:S01]  /*14020*/  LOP3.LUT R6, R6, 0x3fff, RZ, 0xc0, !PT ;  /* 0x00003fff06067812 */ /* 0x000fe200078ec0ff */
[----:B------:R-:W-:Y:S01]  /*14030*/  FMUL.FTZ R13, R24, UR6 ;  /* 0x00000006180d7c20 */ /* 0x000fe20008410000 */
[----:B------:R-:W-:Y:S01]  /*14040*/  R2UR UR11, R7 ;  /* 0x00000000070b72ca */ /* 0x000fe200000e0000 */
[----:B------:R-:W-:Y:S01]  /*14050*/  FMUL.FTZ R7, R25, UR6 ;  /* 0x0000000619077c20 */ /* 0x000fe20008410000 */
[----:B------:R-:W-:Y:S01]  /*14060*/  LOP3.LUT R6, R6, 0x4000000, RZ, 0xfc, !PT ;  /* 0x0400000006067812 */ /* 0x000fe200078efcff */
[----:B------:R-:W-:Y:S01]  /*14070*/  FMUL.FTZ R20, R28, UR6 ;  /* 0x000000061c147c20 */ /* 0x000fe20008410000 */
[----:B------:R-:W-:Y:S01]  /*14080*/  FMUL.FTZ R28, R34, UR6 ;  /* 0x00000006221c7c20 */ /* 0x000fe20008410000 */
[----:B------:R-:W0:Y:S01]  /*14090*/  MUFU.TANH R13, R13 ;  /* 0x0000000d000d7308 */ /* 0x000e220000002400 */
[----:B------:R-:W-:Y:S01]  /*140a0*/  LEA R6, R11, R6, 0xb ;  /* 0x000000060b067211 */ /* 0x000fe200078e58ff */
[----:B------:R-:W-:Y:S01]  /*140b0*/  FMUL.FTZ R21, R29, UR6 ;  /* 0x000000061d157c20 */ /* 0x000fe20008410000 */
[----:B------:R-:W-:Y:S01]  /*140c0*/  FMUL.FTZ R14, R26, UR6 ;  /* 0x000000061a0e7c20 */ /* 0x000fe20008410000 */
[----:B------:R-:W-:Y:S01]  /*140d0*/  FMUL.FTZ R26, R32, UR6 ;  /* 0x00000006201a7c20 */ /* 0x000fe20008410000 */
[C---:B------:R-:W-:Y:S01]  /*140e0*/  R2UR UR10, R6.reuse ;  /* 0x00000000060a72ca */ /* 0x040fe200000e0000 */
[----:B------:R-:W-:-:S02]  /*140f0*/  VIADD R8, R6, 0x80 ;  /* 0x0000008006087836 */ /* 0x000fc40000000000 */
        /* <DEDUP_REMOVED lines=11> */
[----:B------:R-:W-:Y:S01]  /*141b0*/  HGMMA.64x128x16.F32 R88, R180, gdesc[UR8].tnspB, R88, gsb0 ;  /* 0x41e00008b4587df0 */ /* 0x000fe20008000858 */
[----:B------:R-:W-:Y:S01]  /*141c0*/  R2UR UR10, R8 ;  /* 0x00000000080a72ca */ /* 0x000fe200000e0000 */
[----:B------:R-:W-:Y:S01]  /*141d0*/  FMUL.FTZ R235, R56, UR6 ;  /* 0x0000000638eb7c20 */ /* 0x000fe20008410000 */
[----:B------:R-:W-:Y:S01]  /*141e0*/  R2UR UR11, R9 ;  /* 0x00000000090b72ca */ /* 0x000fe200000e0000 */
[----:B------:R-:W-:Y:S01]  /*141f0*/  FMUL.FTZ R237, R57, UR6 ;  /* 0x0000000639ed7c20 */ /* 0x000fe20008410000 */
[----:B0-----:R-:W-:Y:S01]  /*14200*/  FMNMX.FTZ R8, R13, R10, !PT ;  /* 0x0000000a0d087209 */ /* 0x001fe20007810000 */
[----:B------:R-:W0:Y:S01]  /*14210*/  MUFU.TANH R21, R21 ;  /* 0x0000001500157308 */ /* 0x000e220000002400 */
[----:B------:R-:W-:Y:S01]  /*14220*/  FMUL.FTZ R36, R60, UR6 ;  /* 0x000000063c247c20 */ /* 0x000fe20008410000 */
[----:B------:R-:W-:Y:S01]  /*14230*/  FMUL.FTZ R25, R31, UR6 ;  /* 0x000000061f197c20 */ /* 0x000fe20008410000 */
[----:B-1----:R-:W-:Y:S01]  /*14240*/  FMNMX.FTZ R9, R7, R8, !PT ;  /* 0x0000000807097209 */ /* 0x002fe20007810000 */
[----:B------:R-:W-:Y:S01]  /*14250*/  FMUL.FTZ R31, R38, UR6 ;  /* 0x00000006261f7c20 */ /* 0x000fe20008410000 */
[----:B------:R-:W-:Y:S01]  /*14260*/  IADD3 R8, R6, 0x100, RZ ;  /* 0x0000010006087810 */ /* 0x000fe20007ffe0ff */
[----:B------:R-:W-:Y:S01]  /*14270*/  FMUL.FTZ R38, R61, UR6 ;  /* 0x000000063d267c20 */ /* 0x000fe20008410000 */
[----:B------:R-:W-:Y:S01]  /*14280*/  FMUL.FTZ R40, R64, UR6 ;  /* 0x0000000640287c20 */ /* 0x000fe20008410000 */
[----:B------:R-:W1:Y:S01]  /*14290*/  MUFU.TANH R26, R26 ;  /* 0x0000001a001a7308 */ /* 0x000e620000002400 */
[----:B--2---:R-:W-:Y:S01]  /*142a0*/  FMNMX.FTZ R34, R20, R9, !PT ;  /* 0x0000000914227209 */ /* 0x004fe20007810000 */
[----:B------:R-:W-:-:S02]  /*142b0*/  IMAD.MOV.U32 R9, RZ, RZ, 0x40000040 ;  /* 0x40000040ff097424 */ /* 0x000fc400078e00ff */
        /* <DEDUP_REMOVED lines=27> */
[----:B------:R-:W5:Y:S01]  /*14470*/  S2R R192, SR_TID.X ;  /* 0x0000000000c07919 */ /* 0x000f620000002100 */
[C---:B------:R-:W-:Y:S01]  /*14480*/  ISETP.GT.AND P2, PT, R12.reuse, RZ, PT ;  /* 0x000000ff0c00720c */ /* 0x040fe20003f44270 */
[----:B------:R-:W4:Y:S01]  /*14490*/  MUFU.TANH R37, R37 ;  /* 0x0000002500257308 */ /* 0x000f220000002400 */
[----:B------:R-:W-:-:S07]  /*144a0*/  VIADD R12, R12, 0xffffffff ;  /* 0xffffffff0c0c7836 */ /* 0x000fce0000000000 */
[----:B------:R-:W4:Y:S08]  /*144b0*/  MUFU.TANH R41, R41 ;  /* 0x0000002900297308 */ /* 0x000f300000002400 */
[----:B------:R-:W-:Y:S08]  /*144c0*/  MUFU.TANH R193, R193 ;  /* 0x000000c100c17308 */ /* 0x000ff00000002400 */
[----:B------:R-:W-:Y:S01]  /*144d0*/  MUFU.TANH R233, R233 ;  /* 0x000000e900e97308 */ /* 0x000fe20000002400 */
[----:B-----5:R-:W-:-:S07]  /*144e0*/  SHF.R.U32.HI R192, RZ, 0x7, R192 ;  /* 0x00000007ffc07819 */ /* 0x020fce00000116c0 */
        /* <DEDUP_REMOVED lines=13> */
[----:B------:R-:W-:Y:S01]  /*145c0*/  FMUL.FTZ R44, R77, UR6 ;  /* 0x000000064d2c7c20 */ /* 0x000fe20008410000 */
        /* <DEDUP_REMOVED lines=9> */
[----:B------:R-:W-:Y:S01]  /*14660*/  MOV R34, UR4 ;  /* 0x0000000400227c02 */ /* 0x000fe20008000f00 */
[----:B------:R-:W-:Y:S01]  /*14670*/  FMUL.FTZ R85, R66, UR6 ;  /* 0x0000000642557c20 */ /* 0x000fe20008410000 */
[----:B-1----:R-:W-:-:S04]  /*14680*/  FMNMX.FTZ R8, R26, R9, !PT ;  /* 0x000000091a087209 */ /* 0x002fc80007810000 */
[----:B--2---:R-:W-:Y:S01]  /*14690*/  FMNMX.FTZ R9, R27, R8, !PT ;  /* 0x000000081b097209 */ /* 0x004fe20007810000 */
[----:B------:R-:W1:Y:S03]  /*146a0*/  MUFU.TANH R183, R183 ;  /* 0x000000b700b77308 */ /* 0x000e660000002400 */
[----:B---3--:R-:W-:-:S04]  /*146b0*/  FMNMX.FTZ R9, R30, R9, !PT ;  /* 0x000000091e097209 */ /* 0x008fc80007810000 */
[----:B----4-:R-:W-:Y:S01]  /*146c0*/  FMNMX.FTZ R8, R32, R9, !PT ;  /* 0x0000000920087209 */ /* 0x010fe20007810000 */
[----:B------:R-:W-:Y:S03]  /*146d0*/  MUFU.TANH R44, R44 ;  /* 0x0000002c002c7308 */ /* 0x000fe60000002400 */
[----:B------:R-:W-:-:S04]  /*146e0*/  FMNMX.FTZ R8, R37, R8, !PT ;  /* 0x0000000825087209 */ /* 0x000fc80007810000 */
[----:B------:R-:W-:Y:S01]  /*146f0*/  FMNMX.FTZ R8, R41, R8, !PT ;  /* 0x0000000829087209 */ /* 0x000fe20007810000 */
[----:B------:R-:W-:Y:S03]  /*14700*/  MUFU.TANH R46, R46 ;  /* 0x0000002e002e7308 */ /* 0x000fe60000002400 */
[----:B0-----:R-:W-:-:S04]  /*14710*/  FMNMX.FTZ R8, R181, R8, !PT ;  /* 0x00000008b5087209 */ /* 0x001fc80007810000 */
[----:B-1----:R-:W-:Y:S01]  /*14720*/  FMNMX.FTZ R8, R183, R8, !PT ;  /* 0x00000008b7087209 */ /* 0x002fe20007810000 */
        /* <DEDUP_REMOVED lines=21> */
[----:B------:R-:W-:-:S06]  /*14880*/  FMUL.FTZ R50, R78, UR6 ;  /* 0x000000064e327c20 */ /* 0x000fcc0008410000 */
[----:B------:R-:W0:Y:S08]  /*14890*/  MUFU.TANH R177, R177 ;  /* 0x000000b100b17308 */ /* 0x000e300000002400 */
[----:B------:R-:W1:Y:S08]  /*148a0*/  MUFU.TANH R179, R179 ;  /* 0x000000b300b37308 */ /* 0x000e700000002400 */
[----:B------:R-:W-:Y:S01]  /*148b0*/  MUFU.TANH R48, R48 ;  /* 0x0000003000307308 */ /* 0x000fe20000002400 */
[----:B0-----:R-:W-:-:S07]  /*148c0*/  FMNMX.FTZ R8, R177, R8, !PT ;  /* 0x00000008b1087209 */ /* 0x001fce0007810000 */
[----:B------:R-:W-:Y:S01]  /*148d0*/  MUFU.TANH R49, R49 ;  /* 0x0000003100317308 */ /* 0x000fe20000002400 */
[----:B-1----:R-:W-:-:S04]  /*148e0*/  FMNMX.FTZ R8, R179, R8, !PT ;  /* 0x00000008b3087209 */ /* 0x002fc80007810000 */
[----:B------:R-:W-:-:S03]  /*148f0*/  FMNMX.FTZ R8, R193, R8, !PT ;  /* 0x00000008c1087209 */ /* 0x000fc60007810000 */
[----:B------:R-:W-:Y:S01]  /*14900*/  MUFU.TANH R51, R51 ;  /* 0x0000003300337308 */ /* 0x000fe20000002400 */
[----:B------:R-:W-:-:S04]  /*14910*/  FMNMX.FTZ R8, R233, R8, !PT ;  /* 0x00000008e9087209 */ /* 0x000fc80007810000 */
        /* <DEDUP_REMOVED lines=8> */
[----:B------:R-:W-:-:S07]  /*149a0*/  FMNMX.FTZ R8, R65, R8, !PT ;  /* 0x0000000841087209 */ /* 0x000fce0007810000 */
        /* <DEDUP_REMOVED lines=18> */
[----:B------:R-:W-:-:S03]  /*14ad0*/  FMNMX.FTZ R8, R69, R8, !PT ;  /* 0x0000000845087209 */ /* 0x000fc60007810000 */
[----:B------:R-:W-:Y:S01]  /*14ae0*/  MUFU.TANH R54, R54 ;  /* 0x0000003600367308 */ /* 0x000fe20000002400 */
[----:B-1----:R-:W-:-:S04]  /*14af0*/  FMNMX.FTZ R8, R175, R8, !PT ;  /* 0x00000008af087209 */ /* 0x002fc80007810000 */
[----:B------:R-:W-:Y:S01]  /*14b00*/  FMNMX.FTZ R9, R73, R8, !PT ;  /* 0x0000000849097209 */ /* 0x000fe20007810000 */
[----:B------:R-:W-:Y:S02]  /*14b10*/  VIADD R8, R6, 0x180 ;  /* 0x0000018006087836 */ /* 0x000fe40000000000 */
[----:B------:R-:W-:Y:S01]  /*14b20*/  MUFU.TANH R87, R87 ;  /* 0x0000005700577308 */ /* 0x000fe20000002400 */
[----:B------:R-:W-:Y:S01]  /*14b30*/  FMNMX.FTZ R35, R42, R9, !PT ;  /* 0x000000092a237209 */ /* 0x000fe20007810000 */
[----:B------:R-:W-:Y:S01]  /*14b40*/  IMAD.MOV.U32 R9, RZ, RZ, 0x40000040 ;  /* 0x40000040ff097424 */ /* 0x000fe200078e00ff */
[----:B------:R-:W-:Y:S02]  /*14b50*/  R2UR UR10, R8 ;  /* 0x00000000080a72ca */ /* 0x000fe400000e0000 */
[----:B------:R-:W-:Y:S02]  /*14b60*/  FMNMX.FTZ R35, R44, R35, !PT ;  /* 0x000000232c237209 */ /* 0x000fe40007810000 */
[----:B------:R-:W-:-:S02]  /*14b70*/  R2UR UR11, R9 ;  /* 0x00000000090b72ca */ /* 0x000fc400000e0000 */
[----:B------:R-:W-:-:S04]  /*14b80*/  FMNMX.FTZ R8, R46, R35, !PT ;  /* 0x000000232e087209 */ /* 0x000fc80007810000 */
[----:B------:R-:W-:-:S04]  /*14b90*/  FMNMX.FTZ R9, R77, R8, !PT ;  /* 0x000000084d097209 */ /* 0x000fc80007810000 */
[----:B------:R-:W-:-:S03]  /*14ba0*/  FMNMX.FTZ R8, R48, R9, !PT ;  /* 0x0000000930087209 */ /* 0x000fc60007810000 */
[----:B------:R-:W-:Y:S01]  /*14bb0*/  HGMMA.64x128x16.F32 R88, R168, gdesc[UR8].tnspB, R88, gsb0 ;  /* 0x41e00008a8587df0 */ /* 0x000fe20008000858 */
[----:B------:R-:W-:-:S05]  /*14bc0*/  FMNMX.FTZ R8, R81, R8, !PT ;  /* 0x0000000851087209 */ /* 0x000fca0007810000 */
[----:B------:R-:W0:Y:S02]  /*14bd0*/  SHFL.BFLY PT, R9, R8, 0x2, 0x1f ;  /* 0x0c401f0008097f89 */ /* 0x000e2400000e0000 */
[----:B0-----:R-:W-:-:S05]  /*14be0*/  FMNMX.FTZ R9, R8, R9, !PT ;  /* 0x0000000908097209 */ /* 0x001fca0007810000 */
[----:B------:R-:W0:Y:S02]  /*14bf0*/  SHFL.BFLY PT, R8, R9, 0x1, 0x1f ;  /* 0x0c201f0009087f89 */ /* 0x000e2400000e0000 */
[----:B0-----:R-:W-:Y:S01]  /*14c00*/  FMNMX.FTZ R35, R9, R8, !PT ;  /* 0x0000000809237209 */ /* 0x001fe20007810000 */
[----:B------:R-:W-:-:S04]  /*14c10*/  VIADD R8, R6, 0x200 ;  /* 0x0000020006087836 */ /* 0x000fc80000000000 */
[C---:B------:R-:W-:Y:S01]  /*14c20*/  FADD.FTZ R9, -R35.reuse, R10 ;  /* 0x0000000a23097221 */ /* 0x040fe20000010100 */
[----:B------:R-:W-:Y:S01]  /*14c30*/  R2UR UR10, R8 ;  /* 0x00000000080a72ca */ /* 0x000fe200000e0000 */
[-C--:B------:R-:W-:Y:S01]  /*14c40*/  FMUL.FTZ R56, R35, R34.reuse ;  /* 0x0000002223387220 */ /* 0x080fe20000410000 */
[----:B------:R-:W-:Y:S01]  /*14c50*/  FMNMX.FTZ R8, R14, R5, !PT ;  /* 0x000000050e087209 */ /* 0x000fe20007810000 */
[-C--:B------:R-:W-:Y:S01]  /*14c60*/  FMUL.FTZ R10, R9, R34.reuse ;  /* 0x00000022090a7220 */ /* 0x080fe20000410000 */
[----:B------:R-:W-:Y:S02]  /*14c70*/  IMAD.MOV.U32 R9, RZ, RZ, 0x40000040 ;  /* 0x40000040ff097424 */ /* 0x000fe400078e00ff */
[--C-:B------:R-:W-:Y:S01]  /*14c80*/  FFMA.FTZ R180, R7, R34, -R56.reuse ;  /* 0x0000002207b47223 */ /* 0x100fe20000010838 */
[----:B------:R-:W-:Y:S01]  /*14c90*/  FMNMX.FTZ R7, R15, R8, !PT ;  /* 0x000000080f077209 */ /* 0x000fe20007810000 */
[-CC-:B------:R-:W-:Y:S01]  /*14ca0*/  FFMA.FTZ R182, R20, R34.reuse, -R56.reuse ;  /* 0x0000002214b67223 */ /* 0x180fe20000010838 */
[-CC-:B------:R-:W-:Y:S01]  /*14cb0*/  FFMA.FTZ R172, R37, R34.reuse, -R56.reuse ;  /* 0x0000002225ac7223 */ /* 0x180fe20000010838 */
[----:B------:R-:W-:Y:S01]  /*14cc0*/  R2UR UR11, R9 ;  /* 0x00000000090b72ca */ /* 0x000fe200000e0000 */
[-CC-:B------:R-:W-:Y:S01]  /*14cd0*/  FFMA.FTZ R176, R26, R34.reuse, -R56.reuse ;  /* 0x000000221ab07223 */ /* 0x180fe20000010838 */
[----:B------:R-:W-:Y:S01]  /*14ce0*/  FMNMX.FTZ R8, R24, R7, !PT ;  /* 0x0000000718087209 */ /* 0x000fe20007810000 */
[-CC-:B------:R-:W-:Y:S01]  /*14cf0*/  FFMA.FTZ R178, R30, R34.reuse, -R56.reuse ;  /* 0x000000221eb27223 */ /* 0x180fe20000010838 */
[----:B------:R-:W-:Y:S01]  /*14d00*/  MOV R9, 0x40000040 ;  /* 0x4000004000097802 */ /* 0x000fe20000000f00 */
        /* <DEDUP_REMOVED lines=21> */
[----:B------:R-:W-:Y:S01]  /*14e60*/  MUFU.EX2 R182, R182 ;  /* 0x000000b600b67308 */ /* 0x000fe20000000800 */
[----:B------:R-:W-:Y:S01]  /*14e70*/  FMNMX.FTZ R8, R49, R8, !PT ;  /* 0x0000000831087209 */ /* 0x000fe20007810000 */
[----:B0-----:R-:W-:-:S03]  /*14e80*/  FFMA.FTZ R3, R10, R3, R13 ;  /* 0x000000030a037223 */ /* 0x001fc6000001000d */
[----:B------:R-:W-:-:S03]  /*14e90*/  FMNMX.FTZ R8, R51, R8, !PT ;  /* 0x0000000833087209 */ /* 0x000fc60007810000 */
[----:B------:R-:W-:Y:S01]  /*14ea0*/  MUFU.EX2 R21, R21 ;  /* 0x0000001500157308 */ /* 0x000fe20000000800 */
[----:B------:R-:W-:Y:S01]  /*14eb0*/  FMNMX.FTZ R8, R53, R8, !PT ;  /* 0x0000000835087209 */ /* 0x000fe20007810000 */
[C---:B-1----:R-:W-:Y:S01]  /*14ec0*/  FADD.FTZ R3, R180.reuse, R3 ;  /* 0x00000003b4037221 */ /* 0x042fe20000010000 */
[----:B------:R-:W-:Y:S02]  /*14ed0*/  F2FP.F16.F32.PACK_AB R180, R180, R13 ;  /* 0x0000000db4b4723e */ /* 0x000fe400000000ff */
[----:B------:R-:W-:-:S03]  /*14ee0*/  FMNMX.FTZ R8, R55, R8, !PT ;  /* 0x0000000837087209 */ /* 0x000fc60007810000 */
[----:B------:R-:W-:Y:S01]  /*14ef0*/  MUFU.EX2 R176, R176 ;  /* 0x000000b000b07308 */ /* 0x000fe20000000800 */
[----:B------:R-:W-:-:S04]  /*14f00*/  FMNMX.FTZ R8, R57, R8, !PT ;  /* 0x0000000839087209 */ /* 0x000fc80007810000 */
[----:B------:R-:W-:Y:S01]  /*14f10*/  FMNMX.FTZ R20, R59, R8, !PT ;  /* 0x000000083b147209 */ /* 0x000fe20007810000 */
[----:B------:R-:W-:Y:S02]  /*14f20*/  VIADD R8, R6, 0x280 ;  /* 0x0000028006087836 */ /* 0x000fe40000000000 */
[----:B------:R-:W-:Y:S01]  /*14f30*/  MUFU.EX2 R178, R178 ;  /* 0x000000b200b27308 */ /* 0x000fe20000000800 */
[----:B------:R-:W-:Y:S01]  /*14f40*/  FMNMX.FTZ R20, R61, R20, !PT ;  /* 0x000000143d147209 */ /* 0x000fe20007810000 */
        /* <DEDUP_REMOVED lines=14> */
[----:B------:R-:W-:-:S02]  /*15030*/  FFMA.FTZ R233, R237, R34, -R56 ;  /* 0x00000022ede97223 */ /* 0x000fc40000010838 */
[----:B------:R-:W-:Y:S01]  /*15040*/  FMNMX.FTZ R20, R67, R20, !PT ;  /* 0x0000001443147209 */ /* 0x000fe20007810000 */
[----:B------:R-:W1:Y:S08]  /*15050*/  MUFU.TANH R171, R171 ;  /* 0x000000ab00ab7308 */ /* 0x000e700000002400 */
[----:B------:R-:W-:Y:S01]  /*15060*/  MUFU.EX2 R172, R172 ;  /* 0x000000ac00ac7308 */ /* 0x000fe20000000800 */
[----:B0-----:R-:W-:-:S04]  /*15070*/  FMNMX.FTZ R20, R169, R20, !PT ;  /* 0x00000014a9147209 */ /* 0x001fc80007810000 */
[----:B------:R-:W-:-:S03]  /*15080*/  FMNMX.FTZ R20, R71, R20, !PT ;  /* 0x0000001447147209 */ /* 0x000fc60007810000 */
[----:B------:R-:W-:Y:S01]  /*15090*/  MUFU.EX2 R37, R37 ;  /* 0x0000002500257308 */ /* 0x000fe20000000800 */
[----:B-1----:R-:W-:-:S04]  /*150a0*/  FMNMX.FTZ R20, R171, R20, !PT ;  /* 0x00000014ab147209 */ /* 0x002fc80007810000 */
[----:B------:R-:W-:Y:S01]  /*150b0*/  FMNMX.FTZ R7, R75, R20, !PT ;  /* 0x000000144b077209 */ /* 0x000fe20007810000 */
[----:B------:R-:W-:Y:S02]  /*150c0*/  FFMA.FTZ R20, R175, R34, -R56 ;  /* 0x00000022af147223 */ /* 0x000fe40000010838 */
        /* <DEDUP_REMOVED lines=14> */
[----:B0-----:R-:W-:Y:S01]  /*151b0*/  FMNMX.FTZ R7, R8, R7, !PT ;  /* 0x0000000708077209 */ /* 0x001fe20007810000 */
[----:B------:R-:W-:-:S06]  /*151c0*/  VIADD R8, R6, 0x300 ;  /* 0x0000030006087836 */ /* 0x000fcc0000000000 */
        /* <DEDUP_REMOVED lines=8> */
[----:B------:R-:W0:Y:S01]  /*15250*/  SHFL.BFLY PT, R36, R7, 0x1, 0x1f ;  /* 0x0c201f0007247f89 */ /* 0x000e2200000e0000 */
[-CC-:B------:R-:W-:Y:S01]  /*15260*/  FFMA.FTZ R27, R32, R34.reuse, -R56.reuse ;  /* 0x00000022201b7223 */ /* 0x180fe20000010838 */
[-CC-:B------:R-:W-:Y:S01]  /*15270*/  FFMA.FTZ R155, R183, R34.reuse, -R56.reuse ;  /* 0x00000022b79b7223 */ /* 0x180fe20000010838 */
[----:B------:R-:W-:Y:S01]  /*15280*/  HGMMA.64x128x16.F32 R88, R156, gdesc[UR8].tnspB, R88, gsb0 ;  /* 0x41e000089c587df0 */ /* 0x000fe20008000858 */
[----:B------:R-:W-:Y:S01]  /*15290*/  R2UR UR10, R8 ;  /* 0x00000000080a72ca */ /* 0x000fe200000e0000 */
[-CC-:B------:R-:W-:Y:S01]  /*152a0*/  FFMA.FTZ R152, R235, R34.reuse, -R56.reuse ;  /* 0x00000022eb987223 */ /* 0x180fe20000010838 */
[----:B------:R-:W-:Y:S01]  /*152b0*/  R2UR UR11, R9 ;  /* 0x00000000090b72ca */ /* 0x000fe200000e0000 */
[----:B------:R-:W-:Y:S01]  /*152c0*/  FFMA.FTZ R32, R48, R34, -R56 ;  /* 0x0000002230207223 */ /* 0x000fe20000010838 */
[----:B------:R-:W-:Y:S01]  /*152d0*/  VIADD R8, R6, 0x380 ;  /* 0x0000038006087836 */ /* 0x000fe20000000000 */
[----:B------:R-:W-:Y:S01]  /*152e0*/  MUFU.EX2 R153, R153 ;  /* 0x0000009900997308 */ /* 0x000fe20000000800 */
[----:B------:R-:W-:Y:S01]  /*152f0*/  FADD.FTZ R48, R182, R3 ;  /* 0x00000003b6307221 */ /* 0x000fe20000010000 */
[----:B------:R-:W-:-:S06]  /*15300*/  F2FP.F16.F32.PACK_AB R182, R21, R182 ;  /* 0x000000b615b6723e */ /* 0x000fcc00000000ff */
[----:B------:R-:W-:Y:S01]  /*15310*/  MUFU.EX2 R27, R27 ;  /* 0x0000001b001b7308 */ /* 0x000fe20000000800 */
[----:B0-----:R-:W-:-:S07]  /*15320*/  FMNMX.FTZ R7, R7, R36, !PT ;  /* 0x0000002407077209 */ /* 0x001fce0007810000 */
[----:B------:R-:W-:Y:S01]  /*15330*/  MUFU.EX2 R155, R155 ;  /* 0x0000009b009b7308 */ /* 0x000fe20000000800 */
[C---:B------:R-:W-:Y:S01]  /*15340*/  FADD.FTZ R9, -R7.reuse, R5 ;  /* 0x0000000507097221 */ /* 0x040fe20000010100 */
[----:B------:R-:W-:-:S03]  /*15350*/  FMUL.FTZ R36, R7, R34 ;  /* 0x0000002207247220 */ /* 0x000fc60000410000 */
[-C--:B------:R-:W-:Y:S01]  /*15360*/  FMUL.FTZ R9, R9, R34.reuse ;  /* 0x0000002209097220 */ /* 0x080fe20000410000 */
[-CC-:B------:R-:W-:Y:S01]  /*15370*/  FFMA.FTZ R14, R14, R34.reuse, -R36.reuse ;  /* 0x000000220e0e7223 */ /* 0x180fe20000010824 */
[-CC-:B------:R-:W-:Y:S01]  /*15380*/  FFMA.FTZ R181, R15, R34.reuse, -R36.reuse ;  /* 0x000000220fb57223 */ /* 0x180fe20000010824 */
[-CC-:B------:R-:W-:Y:S01]  /*15390*/  FFMA.FTZ R183, R24, R34.reuse, -R36.reuse ;  /* 0x0000002218b77223 */ /* 0x180fe20000010824 */
[-C--:B------:R-:W-:Y:S01]  /*153a0*/  FFMA.FTZ R24, R25, R34.reuse, -R36 ;  /* 0x0000002219187223 */ /* 0x080fe20000010824 */
[----:B------:R-:W-:Y:S02]  /*153b0*/  @!P1 IMAD R25, R184, 0x8, R2 ;  /* 0x00000008b8199824 */ /* 0x000fe400078e0202 */
[-CC-:B------:R-:W-:Y:S01]  /*153c0*/  FFMA.FTZ R177, R28, R34.reuse, -R36.reuse ;  /* 0x000000221cb17223 */ /* 0x180fe20000010824 */
[----:B------:R-:W-:Y:S01]  /*153d0*/  MUFU.EX2 R14, R14 ;  /* 0x0000000e000e7308 */ /* 0x000fe20000000800 */
[----:B------:R-:W-:Y:S01]  /*153e0*/  FFMA.FTZ R28, R29, R34, -R36 ;  /* 0x000000221d1c7223 */ /* 0x000fe20000010824 */
[----:B------:R-:W-:-:S02]  /*153f0*/  @!P1 VIADD R29, R25, 0x28840 ;  /* 0x00028840191d9836 */ /* 0x000fc40000000000 */
[-CC-:B------:R-:W-:Y:S01]  /*15400*/  FFMA.FTZ R179, R31, R34.reuse, -R36.reuse ;  /* 0x000000221fb37223 */ /* 0x180fe20000010824 */
[----:B------:R-:W-:Y:S01]  /*15410*/  IADD3 R31, -R192, 0xb, RZ ;  /* 0x0000000bc01f7810 */ /* 0x000fe20007ffe1ff */
[-CC-:B------:R-:W-:Y:S01]  /*15420*/  FFMA.FTZ R175, R45, R34.reuse, -R36.reuse ;  /* 0x000000222daf7223 */ /* 0x180fe20000010824 */
[-CC-:B------:R-:W-:Y:S01]  /*15430*/  FFMA.FTZ R42, R47, R34.reuse, -R36.reuse ;  /* 0x000000222f2a7223 */ /* 0x180fe20000010824 */
[----:B------:R-:W-:Y:S01]  /*15440*/  @!P1 PRMT R29, RZ, 0x654, R29 ;  /* 0x00000654ff1d9816 */ /* 0x000fe2000000001d */
        /* <DEDUP_REMOVED lines=12> */
[----:B------:R-:W-:-:S04]  /*15510*/  FFMA.FTZ R54, R54, R34, -R36 ;  /* 0x0000002236367223 */ /* 0x000fc80000010824 */
        /* <DEDUP_REMOVED lines=19> */
[-CC-:B------:R-:W-:Y:S01]  /*15650*/  FFMA.FTZ R73, R44, R34.reuse, -R56.reuse ;  /* 0x000000222c497223 */ /* 0x180fe20000010838 */
[-C--:B------:R-:W-:Y:S01]  /*15660*/  FFMA.FTZ R56, R81, R34.reuse, -R56 ;  /* 0x0000002251387223 */ /* 0x080fe20000010838 */
[----:B------:R-:W-:Y:S01]  /*15670*/  R2UR UR10, R8 ;  /* 0x00000000080a72ca */ /* 0x000fe200000e0000 */
[----:B------:R0:W1:Y:S01]  /*15680*/  MUFU.EX2 R81, R9 ;  /* 0x0000000900517308 */ /* 0x0000620000000800 */
[-CC-:B------:R-:W-:Y:S01]  /*15690*/  FFMA.FTZ R38, R33, R34.reuse, -R36.reuse ;  /* 0x0000002221267223 */ /* 0x180fe20000010824 */
[-CC-:B------:R-:W-:Y:S01]  /*156a0*/  FFMA.FTZ R173, R39, R34.reuse, -R36.reuse ;  /* 0x0000002227ad7223 */ /* 0x180fe20000010824 */
[-CC-:B------:R-:W-:Y:S01]  /*156b0*/  FFMA.FTZ R40, R43, R34.reuse, -R36.reuse ;  /* 0x000000222b287223 */ /* 0x180fe20000010824 */
[-CC-:B------:R-:W-:Y:S01]  /*156c0*/  FFMA.FTZ R44, R51, R34.reuse, -R36.reuse ;  /* 0x00000022332c7223 */ /* 0x180fe20000010824 */
[----:B------:R-:W-:-:S03]  /*156d0*/  FFMA.FTZ R8, R57, R34, -R36 ;  /* 0x0000002239087223 */ /* 0x000fc60000010824 */
[----:B------:R-:W-:Y:S01]  /*156e0*/  MUFU.EX2 R38, R38 ;  /* 0x0000002600267308 */ /* 0x000fe20000000800 */
[----:B0-----:R-:W-:-:S04]  /*156f0*/  MOV R9, 0x40000040 ;  /* 0x4000004000097802 */ /* 0x001fc80000000f00 */
[----:B------:R-:W-:Y:S01]  /*15700*/  R2UR UR11, R9 ;  /* 0x00000000090b72ca */ /* 0x000fe200000e0000 */
[----:B------:R-:W-:Y:S02]  /*15710*/  FFMA.FTZ R9, R55, R34, -R36 ;  /* 0x0000002237097223 */ /* 0x000fe40000010824 */
[----:B------:R-:W-:Y:S01]  /*15720*/  MUFU.EX2 R173, R173 ;  /* 0x000000ad00ad7308 */ /* 0x000fe20000000800 */
[----:B-1----:R-:W-:-:S04]  /*15730*/  FFMA.FTZ R46, R81, R0, R14 ;  /* 0x00000000512e7223 */ /* 0x002fc8000001000e */
[C---:B------:R-:W-:Y:S01]  /*15740*/  FADD.FTZ R46, R181.reuse, R46 ;  /* 0x0000002eb52e7221 */ /* 0x040fe20000010000 */
[----:B------:R-:W-:Y:S02]  /*15750*/  F2FP.F16.F32.PACK_AB R181, R181, R14 ;  /* 0x0000000eb5b5723e */ /* 0x000fe400000000ff */
[----:B------:R-:W-:Y:S08]  /*15760*/  MUFU.EX2 R5, R56 ;  /* 0x0000003800057308 */ /* 0x000ff00000000800 */
[----:B------:R-:W-:Y:S08]  /*15770*/  MUFU.EX2 R40, R40 ;  /* 0x0000002800287308 */ /* 0x000ff00000000800 */
[----:B------:R-:W-:Y:S08]  /*15780*/  MUFU.EX2 R44, R44 ;  /* 0x0000002c002c7308 */ /* 0x000ff00000000800 */
[----:B------:R-:W0:Y:S08]  /*15790*/  MUFU.EX2 R9, R9 ;  /* 0x0000000900097308 */ /* 0x000e300000000800 */
[----:B------:R-:W-:Y:S08]  /*157a0*/  MUFU.EX2 R8, R8 ;  /* 0x0000000800087308 */ /* 0x000ff00000000800 */
[----:B------:R-:W-:Y:S08]  /*157b0*/  MUFU.EX2 R0, R61 ;  /* 0x0000003d00007308 */ /* 0x000ff00000000800 */
[----:B------:R-:W-:Y:S08]  /*157c0*/  MUFU.EX2 R157, R157 ;  /* 0x0000009d009d7308 */ /* 0x000ff00000000800 */
[----:B------:R-:W-:Y:S08]  /*157d0*/  MUFU.EX2 R3, R3 ;  /* 0x0000000300037308 */ /* 0x000ff00000000800 */
[----:B------:R-:W-:Y:S08]  /*157e0*/  MUFU.EX2 R156, R156 ;  /* 0x0000009c009c7308 */ /* 0x000ff00000000800 */
[----:B------:R-:W-:Y:S08]  /*157f0*/  MUFU.EX2 R158, R158 ;  /* 0x0000009e009e7308 */ /* 0x000ff00000000800 */
[----:B------:R-:W-:Y:S08]  /*15800*/  MUFU.EX2 R159, R159 ;  /* 0x0000009f009f7308 */ /* 0x000ff00000000800 */
[----:B------:R-:W1:Y:S08]  /*15810*/  MUFU.EX2 R69, R69 ;  /* 0x0000004500457308 */ /* 0x000e700000000800 */
[----:B------:R-:W-:Y:S08]  /*15820*/  MUFU.EX2 R50, R50 ;  /* 0x0000003200327308 */ /* 0x000ff00000000800 */
[----:B------:R-:W2:Y:S08]  /*15830*/  MUFU.EX2 R73, R73 ;  /* 0x0000004900497308 */ /* 0x000eb00000000800 */
[----:B------:R-:W3:Y:S01]  /*15840*/  MUFU.EX2 R79, R79 ;  /* 0x0000004f004f7308 */ /* 0x000ee20000000800 */
[----:B------:R-:W-:-:S02]  /*15850*/  WARPGROUP.DEPBAR.LE gsb0, 0x0 ;  /* 0x00008000000079c5 */ /* 0x000fc40000010000 */
[----:B------:R-:W-:Y:S01]  /*15860*/  WARPGROUP.ARRIVE ;  /* 0x00000000000079c5 */ /* 0x000fe20000000000 */
[----:B------:R-:W-:Y:S01]  /*15870*/  FFMA.FTZ R161, R171, R34, -R36 ;  /* 0x00000022aba17223 */ /* 0x000fe20000010824 */
[----:B0-----:R-:W-:-:S03]  /*15880*/  F2FP.F16.F32.PACK_AB R171, R9, R6 ;  /* 0x0000000609ab723e */ /* 0x001fc600000000ff */
[----:B------:R-:W-:Y:S01]  /*15890*/  MUFU.EX2 R52, R52 ;  /* 0x0000003400347308 */ /* 0x000fe20000000800 */
[----:B-1----:R-:W-:Y:S01]  /*158a0*/  F2FP.F16.F32.PACK_AB R160, R69, R20 ;  /* 0x0000001445a0723e */ /* 0x002fe200000000ff */
[----:B------:R-:W-:Y:S01]  /*158b0*/  HGMMA.64x128x16.F32 R88, R164, gdesc[UR8].tnspB, R88, gsb0 ;  /* 0x41e00008a4587df0 */ /* 0x000fe20008000858 */
[----:B--2---:R-:W-:-:S05]  /*158c0*/  F2FP.F16.F32.PACK_AB R162, R73, R26 ;  /* 0x0000001a49a2723e */ /* 0x004fca00000000ff */
[----:B------:R-:W-:Y:S01]  /*158d0*/  MUFU.EX2 R161, R161 ;  /* 0x000000a100a17308 */ /* 0x000fe20000000800 */
[----:B---3--:R-:W-:-:S07]  /*158e0*/  F2FP.F16.F32.PACK_AB R163, R79, R50 ;  /* 0x000000324fa3723e */ /* 0x008fce00000000ff */
[----:B------:R-:W-:Y:S08]  /*158f0*/  MUFU.EX2 R83, R83 ;  /* 0x0000005300537308 */ /* 0x000ff00000000800 */
[----:B------:R-:W0:Y:S08]  /*15900*/  MUFU.EX2 R32, R32 ;  /* 0x0000002000207308 */ /* 0x000e300000000800 */
[----:B------:R-:W-:Y:S01]  /*15910*/  MUFU.EX2 R54, R54 ;  /* 0x0000003600367308 */ /* 0x000fe20000000800 */
[----:B------:R-:W-:-:S02]  /*15920*/  WARPGROUP.DEPBAR.LE gsb0, 0x0 ;  /* 0x00008000000079c5 */ /* 0x000fc40000010000 */
[----:B------:R1:W-:Y:S06]  /*15930*/  BAR.ARV R31, 0x100 ;  /* 0x0004001f0000751d */ /* 0x0003ec0000002000 */
[----:B------:R2:W-:Y:S01]  /*15940*/  @!P1 SYNCS.ARRIVE.TRANS64.RED.A1T0 RZ, [R29+URZ], RZ ;  /* 0x000000ff1dff99a7 */ /* 0x0005e2000810043f */
[----:B0-----:R-:W-:Y:S01]  /*15950*/  F2FP.F16.F32.PACK_AB R166, R5, R32 ;  /* 0x0000002005a6723e */ /* 0x001fe200000000ff */
[-C--:B------:R-:W-:Y:S01]  /*15960*/  FMUL.FTZ R88, R88, R10.reuse ;  /* 0x0000000a58587220 */ /* 0x080fe20000410000 */
[-C--:B------:R-:W-:Y:S01]  /*15970*/  FMUL.FTZ R89, R89, R10.reuse ;  /* 0x0000000a59597220 */ /* 0x080fe20000410000 */
[-C--:B------:R-:W-:Y:S01]  /*15980*/  FMUL.FTZ R92, R92, R10.reuse ;  /* 0x0000000a5c5c7220 */ /* 0x080fe20000410000 */
[-C--:B------:R-:W-:Y:S01]  /*15990*/  FMUL.FTZ R93, R93, R10.reuse ;  /* 0x0000000a5d5d7220 */ /* 0x080fe20000410000 */
[-C--:B------:R-:W-:Y:S01]  /*159a0*/  FMUL.FTZ R96, R96, R10.reuse ;  /* 0x0000000a60607220 */ /* 0x080fe20000410000 */
[----:B------:R-:W-:Y:S01]  /*159b0*/  FMUL.FTZ R97, R97, R10 ;  /* 0x0000000a61617220 */ /* 0x000fe20000410000 */
[----:B--2---:R-:W-:-:S02]  /*159c0*/  @!P1 IMAD R29, R11, 0x8, R2 ;  /* 0x000000080b1d9824 */ /* 0x004fc400078e0202 */
[----:B------:R-:W-:Y:S01]  /*159d0*/  FADD.FTZ R11, R183, R46 ;  /* 0x0000002eb70b7221 */ /* 0x000fe20000010000 */
[----:B------:R-:W-:Y:S01]  /*159e0*/  F2FP.F16.F32.PACK_AB R183, R24, R183 ;  /* 0x000000b718b7723e */ /* 0x000fe200000000ff */
[-C--:B------:R-:W-:Y:S01]  /*159f0*/  FMUL.FTZ R100, R100, R10.reuse ;  /* 0x0000000a64647220 */ /* 0x080fe20000410000 */
[----:B------:R-:W-:Y:S01]  /*15a00*/  FMUL.FTZ R101, R101, R10 ;  /* 0x0000000a65657220 */ /* 0x000fe20000410000 */
[----:B------:R-:W-:Y:S01]  /*15a10*/  @!P1 IADD3 R29, R29, 0x28860, RZ ;  /* 0x000288601d1d9810 */ /* 0x000fe20007ffe0ff */
[----:B------:R-:W-:Y:S01]  /*15a20*/  FADD.FTZ R46, R24, R11 ;  /* 0x0000000b182e7221 */ /* 0x000fe20000010000 */
[----:B------:R-:W-:Y:S01]  /*15a30*/  FFMA.FTZ R11, R85, R34, -R36 ;  /* 0x00000022550b7223 */ /* 0x000fe20000010824 */
[-C--:B------:R-:W-:Y:S01]  /*15a40*/  FMUL.FTZ R104, R104, R10.reuse ;  /* 0x0000000a68687220 */ /* 0x080fe20000410000 */
[----:B-1----:R-:W-:Y:S01]  /*15a50*/  @!P1 PRMT R31, RZ, 0x654, R29 ;  /* 0x00000654ff1f9816 */ /* 0x002fe2000000001d */
[----:B------:R-:W-:Y:S01]  /*15a60*/  FADD.FTZ R29, R21, R48 ;  /* 0x00000030151d7221 */ /* 0x000fe20000010000 */
[-C--:B------:R-:W-:Y:S01]  /*15a70*/  FMUL.FTZ R105, R105, R10.reuse ;  /* 0x0000000a69697220 */ /* 0x080fe20000410000 */
[----:B------:R-:W-:Y:S01]  /*15a80*/  FMUL.FTZ R108, R108, R10 ;  /* 0x0000000a6c6c7220 */ /* 0x000fe20000410000 */
[----:B------:R0:W-:Y:S01]  /*15a90*/  @!P1 SYNCS.ARRIVE.TRANS64.RED.A1T0 RZ, [R31+URZ], RZ ;  /* 0x000000ff1fff99a7 */ /* 0x0001e2000810043f */
[----:B------:R-:W-:Y:S01]  /*15aa0*/  FADD.FTZ R48, R176, R29 ;  /* 0x0000001db0307221 */ /* 0x000fe20000010000 */
[----:B------:R-:W-:Y:S01]  /*15ab0*/  FADD.FTZ R29, R177, R46 ;  /* 0x0000002eb11d7221 */ /* 0x000fe20000010000 */
[-CC-:B------:R-:W-:Y:S01]  /*15ac0*/  FFMA.FTZ R46, R67, R34.reuse, -R36.reuse ;  /* 0x00000022432e7223 */ /* 0x180fe20000010824 */
[----:B------:R-:W-:Y:S01]  /*15ad0*/  MUFU.EX2 R11, R11 ;  /* 0x0000000b000b7308 */ /* 0x000fe20000000800 */
[C---:B------:R-:W-:Y:S01]  /*15ae0*/  F2FP.F16.F32.PACK_AB R177, R28.reuse, R177 ;  /* 0x000000b11cb1723e */ /* 0x040fe200000000ff */
[----:B------:R-:W-:Y:S01]  /*15af0*/  FADD.FTZ R56, R28, R29 ;  /* 0x0000001d1c387221 */ /* 0x000fe20000010000 */
[-C--:B------:R-:W-:Y:S01]  /*15b00*/  FFMA.FTZ R29, R169, R34.reuse, -R36 ;  /* 0x00000022a91d7223 */ /* 0x080fe20000010824 */
[----:B0-----:R-:W-:Y:S01]  /*15b10*/  FADD.FTZ R31, R153, R48 ;  /* 0x00000030991f7221 */ /* 0x001fe20000010000 */
[-CC-:B------:R-:W-:Y:S01]  /*15b20*/  FFMA.FTZ R48, R71, R34.reuse, -R36.reuse ;  /* 0x0000002247307223 */ /* 0x180fe20000010824 */
[----:B------:R-:W-:Y:S01]  /*15b30*/  F2FP.F16.F32.PACK_AB R169, R44, R15 ;  /* 0x0000000f2ca9723e */ /* 0x000fe200000000ff */
[----:B------:R-:W-:Y:S01]  /*15b40*/  FFMA.FTZ R36, R87, R34, -R36 ;  /* 0x0000002257247223 */ /* 0x000fe20000010824 */
        /* <DEDUP_REMOVED lines=15> */
[----:B------:R-:W-:Y:S01]  /*15c40*/  FMUL.FTZ R116, R116, R10 ;  /* 0x0000000a74747220 */ /* 0x000fe20000410000 */
[----:B------:R-:W-:Y:S01]  /*15c50*/  FADD.FTZ R58, R174, R33 ;  /* 0x00000021ae3a7221 */ /* 0x000fe20000010000 */
[----:B------:R-:W-:Y:S01]  /*15c60*/  FADD.FTZ R31, R175, R56 ;  /* 0x00000038af1f7221 */ /* 0x000fe20000010000 */
[----:B------:R-:W2:Y:S01]  /*15c70*/  MUFU.EX2 R48, R48 ;  /* 0x0000003000307308 */ /* 0x000ea20000000800 */
[C---:B------:R-:W-:Y:S01]  /*15c80*/  F2FP.F16.F32.PACK_AB R174, R155.reuse, R174 ;  /* 0x000000ae9bae723e */ /* 0x040fe200000000ff */
[----:B------:R-:W-:Y:S01]  /*15c90*/  FADD.FTZ R33, R155, R58 ;  /* 0x0000003a9b217221 */ /* 0x000fe20000010000 */
[----:B------:R-:W-:Y:S01]  /*15ca0*/  FADD.FTZ R56, R42, R31 ;  /* 0x0000001f2a387221 */ /* 0x000fe20000010000 */
[----:B------:R-:W-:Y:S01]  /*15cb0*/  F2FP.F16.F32.PACK_AB R155, R3, R0 ;  /* 0x00000000039b723e */ /* 0x000fe200000000ff */
        /* <DEDUP_REMOVED lines=42> */
[----:B-1----:R-:W-:Y:S01]  /*15f60*/  FADD.FTZ R9, R29, R24 ;  /* 0x000000181d097221 */ /* 0x002fe20000010000 */
[C---:B------:R-:W-:Y:S01]  /*15f70*/  F2FP.F16.F32.PACK_AB R158, R159.reuse, R158 ;  /* 0x0000009e9f9e723e */ /* 0x040fe200000000ff */
[-C--:B------:R-:W-:Y:S01]  /*15f80*/  FMUL.FTZ R90, R90, R81.reuse ;  /* 0x000000515a5a7220 */ /* 0x080fe20000410000 */
[----:B------:R-:W-:Y:S01]  /*15f90*/  FADD.FTZ R13, R159, R28 ;  /* 0x0000001c9f0d7221 */ /* 0x000fe20000010000 */
[----:B--2---:R-:W-:Y:S01]  /*15fa0*/  FADD.FTZ R6, R48, R9 ;  /* 0x0000000930067221 */ /* 0x004fe20000010000 */
[----:B------:R-:W-:Y:S01]  /*15fb0*/  F2FP.F16.F32.PACK_AB R178, R27, R178 ;  /* 0x000000b21bb2723e */ /* 0x000fe200000000ff */
[----:B------:R-:W-:Y:S01]  /*15fc0*/  FMUL.FTZ R91, R91, R81 ;  /* 0x000000515b5b7220 */ /* 0x000fe20000410000 */
[----:B------:R-:W-:Y:S01]  /*15fd0*/  FADD.FTZ R8, R20, R13 ;  /* 0x0000000d14087221 */ /* 0x000fe20000010000 */
[----:B------:R-:W-:Y:S01]  /*15fe0*/  FADD.FTZ R9, R161, R6 ;  /* 0x00000006a1097221 */ /* 0x000fe20000010000 */
[----:B------:R-:W-:Y:S01]  /*15ff0*/  F2FP.F16.F32.PACK_AB R179, R38, R179 ;  /* 0x000000b326b3723e */ /* 0x000fe200000000ff */
[-C--:B------:R-:W-:Y:S01]  /*16000*/  FMUL.FTZ R94, R94, R81.reuse ;  /* 0x000000515e5e7220 */ /* 0x080fe20000410000 */
[----:B------:R-:W-:Y:S01]  /*16010*/  FADD.FTZ R3, R69, R8 ;  /* 0x0000000845037221 */ /* 0x000fe20000010000 */
[----:B---3--:R-:W-:Y:S01]  /*16020*/  FADD.FTZ R9, R14, R9 ;  /* 0x000000090e097221 */ /* 0x008fe20000010000 */
        /* <DEDUP_REMOVED lines=24> */
[----:B------:R-:W-:Y:S01]  /*161b0*/  FADD.FTZ R0, R36, R9 ;  /* 0x0000000924007221 */ /* 0x000fe20000010000 */
        /* <DEDUP_REMOVED lines=33> */
.L_x_9573:
[----:B------:R-:W-:Y:S05]  /*163d0*/  WARPSYNC.ALL ;  /* 0x0000000000007948 */ /* 0x000fea0003800000 */
[----:B------:R-:W-:Y:S06]  /*163e0*/  BAR.ARV 0x8, 0x180 ;  /* 0x0206000000007b1d */ /* 0x000fec0000002000 */
[----:B------:R-:W-:Y:S05]  /*163f0*/  @!P0 BRA `(.L_x_9584) ;  /* 0x0000000000048947 */ /* 0x000fea0003800000 */
[----:B------:R-:W-:Y:S01]  /*16400*/  BPT.TRAP 0x1 ;  /* 0x000000040000795c */ /* 0x000fe20000300000 */
.L_x_9584:
[----:B------:R-:W-:Y:S01]  /*16410*/  IMAD R11, R184, 0x8, R2 ;  /* 0x00000008b80b7824 */ /* 0x000fe200078e0202 */
[----:B------:R-:W-:-:S04]  /*16420*/  SHF.L.U32 R4, R186, 0x1f, RZ ;  /* 0x0000001fba047819 */ /* 0x000fc800000006ff */
[----:B------:R0:W1:Y:S01]  /*16430*/  SYNCS.PHASECHK.TRANS64.TRYWAIT P2, [R11+URZ+0x28850], R4 ;  /* 0x028850040b0075a7 */ /* 0x000062000804017f */
[----:B------:R-:W-:Y:S05]  /*16440*/  @!P0 BRA `(.L_x_9585) ;  /* 0x0000000000048947 */ /* 0x000fea0003800000 */
[----:B------:R-:W-:Y:S01]  /*16450*/  BPT.TRAP 0x1 ;  /* 0x000000040000795c */ /* 0x000fe20000300000 */
.L_x_9585:
[----:B------:R-:W-:-:S05]  /*16460*/  VIADD R2, R2, 0x400 ;  /* 0x0000040002027836 */ /* 0x000fca0000000000 */
[----:B------:R-:W-:-:S04]  /*16470*/  SHF.R.U32.HI R2, RZ, 0x4, R2 ;  /* 0x00000004ff027819 */ /* 0x000fc80000011602 */
[----:B------:R-:W-:-:S04]  /*16480*/  LOP3.LUT R2, R2, 0x3fff, RZ, 0xc0, !PT ;  /* 0x00003fff02027812 */ /* 0x000fc800078ec0ff */
[----:B------:R-:W-:Y:S01]  /*16490*/  LOP3.LUT R5, R2, 0x4000000, RZ, 0xfc, !PT ;  /* 0x0400000002057812 */ /* 0x000fe200078efcff */
[----:B-1----:R-:W-:Y:S06]  /*164a0*/  @P2 BRA `(.L_x_9586) ;  /* 0x0000000000082947 */ /* 0x002fec0003800000 */
[----:B------:R-:W1:Y:S02]  /*164b0*/  SYNCS.PHASECHK.TRANS64.TRYWAIT P0, [R11+URZ+0x28850], R4 ;  /* 0x028850040b0075a7 */ /* 0x000e64000800017f */
[----:B-1----:R-:W-:Y:S05]  /*164c0*/  @!P0 BRA `(.L_x_9587) ;  /* 0x000000b400f88947 */ /* 0x002fea0003800000 */
.L_x_9586:
[----:B01----:R-:W-:Y:S01]  /*164d0*/  LEA R4, R184, R5, 0xb ;  /* 0x00000005b8047211 */ /* 0x003fe200078e58ff */
[----:B------:R-:W-:Y:S01]  /*164e0*/  IMAD.MOV.U32 R5, RZ, RZ, 0x40000040 ;  /* 0x40000040ff057424 */ /* 0x000fe200078e00ff */
[----:B------:R-:W-:Y:S05]  /*164f0*/  WARPSYNC.ALL ;  /* 0x0000000000007948 */ /* 0x000fea0003800000 */
[C---:B------:R-:W-:Y:S01]  /*16500*/  R2UR UR6, R4.reuse ;  /* 0x00000000040672ca */ /* 0x040fe200000e0000 */
[----:B------:R-:W-:Y:S01]  /*16510*/  WARPGROUP.ARRIVE ;  /* 0x00000000000079c5 */ /* 0x000fe20000000000 */
[----:B------:R-:W-:Y:S01]  /*16520*/  R2UR UR7, R5 ;  /* 0x00000000050772ca */ /* 0x000fe200000e0000 */
[----:B------:R-:W-:Y:S01]  /*16530*/  VIADD R8, R4, 0x80 ;  /* 0x0000008004087836 */ /* 0x000fe20000000000 */
[----:B------:R-:W0:Y:S01]  /*16540*/  SHFL.BFLY PT, R2, R3, 0x2, 0x1f ;  /* 0x0c401f0003027f89 */ /* 0x000e2200000e0000 */
[----:B------:R-:W-:Y:S01]  /*16550*/  IMAD.MOV.U32 R9, RZ, RZ, 0x40000040 ;  /* 0x40000040ff097424 */ /* 0x000fe200078e00ff */
[----:B------:R-:W-:Y:S01]  /*16560*/  IADD3 R184, R184, 0x1, RZ ;  /* 0x00000001b8b87810 */ /* 0x000fe20007ffe0ff */
[----:B------:R-:W-:Y:S01]  /*16570*/  IMAD.MOV.U32 R5, RZ, RZ, 0x40000040 ;  /* 0x40000040ff057424 */ /* 0x000fe200078e00ff */
[----:B------:R-:W-:Y:S01]  /*16580*/  IADD3 R214, R214, 0x1, RZ ;  /* 0x00000001d6d67810 */ /* 0x000fe20007ffe0ff */
[----:B------:R-:W-:Y:S01]  /*16590*/  @!P1 VIADD R10, R11, 0x28860 ;  /* 0x000288600b0a9836 */ /* 0x000fe20000000000 */
[----:B------:R-:W-:-:S04]  /*165a0*/  ISETP.NE.AND P0, PT, R184, 0x2, PT ;  /* 0x00000002b800780c */ /* 0x000fc80003f05270 */
[----:B------:R-:W-:Y:S01]  /*165b0*/  @!P1 PRMT R10, RZ, 0x654, R10 ;  /* 0x00000654ff0a9816 */ /* 0x000fe2000000000a */
[----:B------:R-:W-:Y:S01]  /*165c0*/  HGMMA.64x128x16.F32 R88, R180, gdesc[UR4].tnspB, R88, gsb0 ;  /* 0x41e00004b4587df0 */ /* 0x000fe20008000858 */
[----:B------:R-:W-:Y:S02]  /*165d0*/  R2UR UR6, R8 ;  /* 0x00000000080672ca */ /* 0x000fe400000e0000 */
[----:B------:R-:W-:Y:S01]  /*165e0*/  R2UR UR7, R9 ;  /* 0x00000000090772ca */ /* 0x000fe200000e0000 */
[----:B------:R-:W-:Y:S01]  /*165f0*/  IMAD.MOV.U32 R9, RZ, RZ, 0x40000040 ;  /* 0x40000040ff097424 */ /* 0x000fe200078e00ff */
[----:B------:R-:W-:Y:S02]  /*16600*/  IADD3 R8, R4, 0x100, RZ ;  /* 0x0000010004087810 */ /* 0x000fe40007ffe0ff */
        /* <DEDUP_REMOVED lines=101> */
[----:B------:R-:W-:Y:S01]  /*16c60*/  PLOP3.LUT P1, PT, PT, PT, PT, 0x8, 0x0 ;  /* 0x000000000000781c */ /* 0x000fe20003f2e170 */
        /* <DEDUP_REMOVED lines=32> */
.L_x_9504:
        /* <DEDUP_REMOVED lines=13> */
[----:B------:R-:W-:Y:S01]  /*16f40*/  F2FP.F16.F32.PACK_AB R10, R93, R10 ;  /* 0x0000000a5d0a723e */ /* 0x000fe200000000ff */
[----:B------:R-:W-:Y:S01]  /*16f50*/  IMAD.MOV.U32 R48, RZ, RZ, RZ ;  /* 0x000000ffff307224 */ /* 0x000fe200078e00ff */
[----:B------:R-:W-:Y:S02]  /*16f60*/  F2FP.F16.F32.PACK_AB R11, R11, R94 ;  /* 0x0000005e0b0b723e */ /* 0x000fe400000000ff */
[----:B------:R-:W-:Y:S01]  /*16f70*/  F2FP.F16.F32.PACK_AB R34, R133, R34 ;  /* 0x000000228522723e */ /* 0x000fe200000000ff */
[----:B------:R-:W-:Y:S01]  /*16f80*/  ULDC.64 UR4, c[0x0][0xc00] ;  /* 0x0003000000047ab9 */ /* 0x000fe20000000a00 */
[----:B------:R-:W-:Y:S01]  /*16f90*/  F2FP.F16.F32.PACK_AB R36, R137, R36 ;  /* 0x000000248924723e */ /* 0x000fe200000000ff */
[----:B------:R-:W3:Y:S01]  /*16fa0*/  LDC R55, c[0x0][0xbe8] ;  /* 0x0002fa00ff377b82 */ /* 0x000ee20000000800 */
[----:B------:R-:W-:-:S02]  /*16fb0*/  F2FP.F16.F32.PACK_AB R38, R141, R38 ;  /* 0x000000268d26723e */ /* 0x000fc400000000ff */
[----:B------:R-:W-:Y:S02]  /*16fc0*/  F2FP.F16.F32.PACK_AB R39, R39, R142 ;  /* 0x0000008e2727723e */ /* 0x000fe400000000ff */
[----:B------:R-:W-:Y:S02]  /*16fd0*/  MOV R20, R2 ;  /* 0x0000000200147202 */ /* 0x000fe40000000f00 */
[----:B--2---:R-:W-:-:S03]  /*16fe0*/  MOV R21, R5 ;  /* 0x0000000500157202 */ /* 0x004fc60000000f00 */
[----:B------:R-:W-:-:S03]  /*16ff0*/  IMAD.WIDE R8, R226, 0x2, R20 ;  /* 0x00000002e2087825 */ /* 0x000fc600078e0214 */
[C---:B------:R-:W-:Y:S02]  /*17000*/  IADD3 R41, P5, R8.reuse, 0x20, RZ ;  /* 0x0000002008297810 */ /* 0x040fe40007fbe0ff */
[C---:B------:R-:W-:Y:S02]  /*17010*/  LOP3.LUT R33, R8.reuse, 0x380, RZ, 0xc0, !PT ;  /* 0x0000038008217812 */ /* 0x040fe400078ec0ff */
[C---:B------:R-:W-:Y:S01]  /*17020*/  IADD3 R43, P0, R8.reuse, 0x40, RZ ;  /* 0x00000040082b7810 */ /* 0x040fe20007f1e0ff */
[--C-:B------:R-:W-:Y:S01]  /*17030*/  IMAD.X R5, RZ, RZ, R9.reuse, P5 ;  /* 0x000000ffff057224 */ /* 0x100fe200028e0609 */
[C---:B------:R-:W-:Y:S02]  /*17040*/  IADD3 R53, P5, R8.reuse, 0x4060, RZ ;  /* 0x0000406008357810 */ /* 0x040fe40007fbe0ff */
[----:B------:R-:W-:Y:S01]  /*17050*/  IADD3 R45, P1, R8, 0x60, RZ ;  /* 0x00000060082d7810 */ /* 0x000fe20007f3e0ff */
[----:B------:R-:W-:Y:S01]  /*17060*/  IMAD.X R7, RZ, RZ, R9, P0 ;  /* 0x000000ffff077224 */ /* 0x000fe200000e0609 */
[----:B-1----:R-:W-:-:S02]  /*17070*/  LOP3.LUT R28, R53, 0x380, RZ, 0xc0, !PT ;  /* 0x00000380351c7812 */ /* 0x002fc400078ec0ff */
[----:B------:R-:W-:Y:S02]  /*17080*/  SHF.R.U64 R33, R33, 0x3, RZ ;  /* 0x0000000321217819 */ /* 0x000fe400000012ff */
[----:B------:R-:W-:Y:S02]  /*17090*/  LOP3.LUT R4, R41, 0x380, RZ, 0xc0, !PT ;  /* 0x0000038029047812 */ /* 0x000fe400078ec0ff */
[----:B------:R-:W-:Y:S02]  /*170a0*/  LOP3.LUT R6, R43, 0x380, RZ, 0xc0, !PT ;  /* 0x000003802b067812 */ /* 0x000fe400078ec0ff */
[C---:B------:R-:W-:Y:S02]  /*170b0*/  IADD3 R47, P2, R8.reuse, 0x4000, RZ ;  /* 0x00004000082f7810 */ /* 0x040fe40007f5e0ff */
[C---:B------:R-:W-:Y:S02]  /*170c0*/  IADD3 R49, P3, R8.reuse, 0x4020, RZ ;  /* 0x0000402008317810 */ /* 0x040fe40007f7e0ff */
[----:B------:R-:W-:Y:S01]  /*170d0*/  IADD3 R51, P4, R8, 0x4040, RZ ;  /* 0x0000404008337810 */ /* 0x000fe20007f9e0ff */
[--C-:B------:R-:W-:Y:S01]  /*170e0*/  IMAD.X R15, RZ, RZ, R9.reuse, P2 ;  /* 0x000000ffff0f7224 */ /* 0x100fe200010e0609 */
[----:B------:R-:W-:Y:S01]  /*170f0*/  SHF.R.U64 R28, R28, 0x3, RZ ;  /* 0x000000031c1c7819 */ /* 0x000fe200000012ff */
[--C-:B------:R-:W-:Y:S01]  /*17100*/  IMAD.X R25, RZ, RZ, R9.reuse, P3 ;  /* 0x000000ffff197224 */ /* 0x100fe200018e0609 */
[----:B------:R-:W-:Y:S01]  /*17110*/  LOP3.LUT R12, R45, 0x380, RZ, 0xc0, !PT ;  /* 0x000003802d0c7812 */ /* 0x000fe200078ec0ff */
[----:B------:R-:W-:Y:S01]  /*17120*/  IMAD.X R27, RZ, RZ, R9, P4 ;  /* 0x000000ffff1b7224 */ /* 0x000fe200020e0609 */
[----:B------:R-:W-:-:S02]  /*17130*/  LOP3.LUT R8, R33, R8, RZ, 0x3c, !PT ;  /* 0x0000000821087212 */ /* 0x000fc400078e3cff */
[----:B------:R-:W-:Y:S02]  /*17140*/  SHF.R.U64 R4, R4, 0x3, RZ ;  /* 0x0000000304047819 */ /* 0x000fe400000012ff */
[----:B------:R-:W-:Y:S02]  /*17150*/  SHF.R.U64 R6, R6, 0x3, RZ ;  /* 0x0000000306067819 */ /* 0x000fe400000012ff */
[----:B------:R-:W-:Y:S02]  /*17160*/  LOP3.LUT R14, R47, 0x380, RZ, 0xc0, !PT ;  /* 0x000003802f0e7812 */ /* 0x000fe400078ec0ff */
[----:B------:R-:W-:Y:S02]  /*17170*/  LOP3.LUT R32, R28, R53, RZ, 0x3c, !PT ;  /* 0x000000351c207212 */ /* 0x000fe400078e3cff */
[-C--:B------:R-:W-:Y:S02]  /*17180*/  IADD3.X R13, RZ, R9.reuse, RZ, P1, !PT ;  /* 0x00000009ff0d7210 */ /* 0x080fe40000ffe4ff */
[----:B------:R-:W-:-:S02]  /*17190*/  IADD3.X R33, RZ, R9, RZ, P5, !PT ;  /* 0x00000009ff217210 */ /* 0x000fc40002ffe4ff */
[----:B------:R-:W-:Y:S02]  /*171a0*/  SHF.R.U64 R12, R12, 0x3, RZ ;  /* 0x000000030c0c7819 */ /* 0x000fe400000012ff */
[----:B------:R-:W-:Y:S02]  /*171b0*/  LOP3.LUT R24, R49, 0x380, RZ, 0xc0, !PT ;  /* 0x0000038031187812 */ /* 0x000fe400078ec0ff */
[----:B------:R-:W-:Y:S02]  /*171c0*/  LOP3.LUT R26, R51, 0x380, RZ, 0xc0, !PT ;  /* 0x00000380331a7812 */ /* 0x000fe400078ec0ff */
[----:B------:R-:W-:Y:S02]  /*171d0*/  MOV R28, R8 ;  /* 0x00000008001c7202 */ /* 0x000fe40000000f00 */
[----:B------:R-:W-:Y:S02]  /*171e0*/  LOP3.LUT R4, R4, R41, RZ, 0x3c, !PT ;  /* 0x0000002904047212 */ /* 0x000fe400078e3cff */
[----:B------:R-:W-:-:S02]  /*171f0*/  LOP3.LUT R6, R6, R43, RZ, 0x3c, !PT ;  /* 0x0000002b06067212 */ /* 0x000fc400078e3cff */
[----:B------:R-:W-:Y:S02]  /*17200*/  F2FP.F16.F32.PACK_AB R8, R89, R88 ;  /* 0x000000585908723e */ /* 0x000fe400000000ff */
[----:B------:R-:W-:Y:S02]  /*17210*/  F2FP.F16.F32.PACK_AB R9, R91, R90 ;  /* 0x0000005a5b09723e */ /* 0x000fe400000000ff */
[----:B------:R-:W-:Y:S02]  /*17220*/  SHF.R.U64 R14, R14, 0x3, RZ ;  /* 0x000000030e0e7819 */ /* 0x000fe400000012ff */
[----:B------:R-:W-:Y:S01]  /*17230*/  LOP3.LUT R12, R12, R45, RZ, 0x3c, !PT ;  /* 0x0000002d0c0c7212 */ /* 0x000fe200078e3cff */
[----:B------:R1:W-:Y:S01]  /*17240*/  STSM.16.M88.4 [R28], R8 ;  /* 0x000000081c007844 */ /* 0x0003e20000000200 */
[----:B------:R-:W-:Y:S02]  /*17250*/  SHF.R.U64 R24, R24, 0x3, RZ ;  /* 0x0000000318187819 */ /* 0x000fe400000012ff */
[----:B------:R-:W-:-:S02]  /*17260*/  SHF.R.U64 R26, R26, 0x3, RZ ;  /* 0x000000031a1a7819 */ /* 0x000fc400000012ff */
[----:B------:R-:W-:Y:S02]  /*17270*/  MOV R45, R4 ;  /* 0x00000004002d7202 */ /* 0x000fe40000000f00 */
[----:B------:R-:W-:Y:S02]  /*17280*/  MOV R44, R6 ;  /* 0x00000006002c7202 */ /* 0x000fe40000000f00 */
[----:B------:R-:W-:Y:S02]  /*17290*/  F2FP.F16.F32.PACK_AB R4, R97, R96 ;  /* 0x000000606104723e */ /* 0x000fe400000000ff */
[----:B------:R-:W-:Y:S02]  /*172a0*/  F2FP.F16.F32.PACK_AB R5, R99, R98 ;  /* 0x000000626305723e */ /* 0x000fe400000000ff */
[----:B------:R-:W-:Y:S02]  /*172b0*/  F2FP.F16.F32.PACK_AB R6, R101, R100 ;  /* 0x000000646506723e */ /* 0x000fe400000000ff */
[----:B------:R-:W-:-:S02]  /*172c0*/  F2FP.F16.F32.PACK_AB R7, R103, R102 ;  /* 0x000000666707723e */ /* 0x000fc400000000ff */
[----:B------:R-:W-:Y:S02]  /*172d0*/  LOP3.LUT R14, R14, R47, RZ, 0x3c, !PT ;  /* 0x0000002f0e0e7212 */ /* 0x000fe400078e3cff */
[----:B-1----:R-:W-:Y:S01]  /*172e0*/  F2FP.F16.F32.PACK_AB R8, R105, R104 ;  /* 0x000000686908723e */ /* 0x002fe200000000ff */
[----:B------:R-:W-:Y:S01]  /*172f0*/  STSM.16.M88.4 [R45], R4 ;  /* 0x000000042d007844 */ /* 0x000fe20000000200 */
[----:B------:R-:W-:Y:S02]  /*17300*/  F2FP.F16.F32.PACK_AB R9, R107, R106 ;  /* 0x0000006a6b09723e */ /* 0x000fe400000000ff */
[----:B------:R-:W-:Y:S02]  /*17310*/  F2FP.F16.F32.PACK_AB R10, R109, R108 ;  /* 0x0000006c6d0a723e */ /* 0x000fe400000000ff */
[----:B------:R-:W-:Y:S02]  /*17320*/  F2FP.F16.F32.PACK_AB R11, R111, R110 ;  /* 0x0000006e6f0b723e */ /* 0x000fe400000000ff */
[----:B------:R-:W-:-:S02]  /*17330*/  LOP3.LUT R24, R24, R49, RZ, 0x3c, !PT ;  /* 0x0000003118187212 */ /* 0x000fc400078e3cff */
[----:B------:R-:W-:Y:S01]  /*17340*/  LOP3.LUT R26, R26, R51, RZ, 0x3c, !PT ;  /* 0x000000331a1a7212 */ /* 0x000fe200078e3cff */
[----:B------:R1:W-:Y:S01]  /*17350*/  STSM.16.M88.4 [R44], R8 ;  /* 0x000000082c007844 */ /* 0x0003e20000000200 */
[----:B------:R-:W-:Y:S02]  /*17360*/  MOV R43, R12 ;  /* 0x0000000c002b7202 */ /* 0x000fe40000000f00 */
[----:B------:R-:W-:Y:S02]  /*17370*/  MOV R42, R14 ;  /* 0x0000000e002a7202 */ /* 0x000fe40000000f00 */
[----:B------:R-:W-:Y:S02]  /*17380*/  MOV R41, R24 ;  /* 0x0000001800297202 */ /* 0x000fe40000000f00 */
[----:B------:R-:W-:Y:S02]  /*17390*/  MOV R40, R26 ;  /* 0x0000001a00287202 */ /* 0x000fe40000000f00 */
[----:B------:R-:W-:-:S02]  /*173a0*/  F2FP.F16.F32.PACK_AB R12, R37, R112 ;  /* 0x00000070250c723e */ /* 0x000fc400000000ff */
[----:B------:R-:W-:Y:S02]  /*173b0*/  F2FP.F16.F32.PACK_AB R13, R115, R114 ;  /* 0x00000072730d723e */ /* 0x000fe400000000ff */
[----:B------:R-:W-:Y:S02]  /*173c0*/  F2FP.F16.F32.PACK_AB R14, R117, R116 ;  /* 0x00000074750e723e */ /* 0x000fe400000000ff */
[----:B------:R-:W-:Y:S02]  /*173d0*/  F2FP.F16.F32.PACK_AB R15, R119, R118 ;  /* 0x00000076770f723e */ /* 0x000fe400000000ff */
[----:B------:R-:W-:Y:S02]  /*173e0*/  MOV R28, R32 ;  /* 0x00000020001c7202 */ /* 0x000fe40000000f00 */
[----:B------:R-:W-:Y:S01]  /*173f0*/  F2FP.F16.F32.PACK_AB R24, R121, R120 ;  /* 0x000000787918723e */ /* 0x000fe200000000ff */
[----:B------:R-:W-:Y:S01]  /*17400*/  STSM.16.M88.4 [R43], R12 ;  /* 0x0000000c2b007844 */ /* 0x000fe20000000200 */
[----:B------:R-:W-:-:S02]  /*17410*/  F2FP.F16.F32.PACK_AB R25, R123, R122 ;  /* 0x0000007a7b19723e */ /* 0x000fc400000000ff */
[----:B------:R-:W-:Y:S02]  /*17420*/  F2FP.F16.F32.PACK_AB R26, R125, R124 ;  /* 0x0000007c7d1a723e */ /* 0x000fe400000000ff */
[----:B------:R-:W-:Y:S02]  /*17430*/  F2FP.F16.F32.PACK_AB R27, R127, R126 ;  /* 0x0000007e7f1b723e */ /* 0x000fe400000000ff */
[----:B------:R-:W-:Y:S02]  /*17440*/  F2FP.F16.F32.PACK_AB R32, R35, R128 ;  /* 0x000000802320723e */ /* 0x000fe400000000ff */
[----:B------:R-:W-:Y:S01]  /*17450*/  ISETP.NE.U32.AND P0, PT, RZ, UR4, PT ;  /* 0x00000004ff007c0c */ /* 0x000fe2000bf05070 */
[----:B------:R-:W-:Y:S01]  /*17460*/  STSM.16.M88.4 [R42], R24 ;  /* 0x000000182a007844 */ /* 0x000fe20000000200 */
[----:B-1----:R-:W-:Y:S02]  /*17470*/  IADD3 R8, P1, R208, UR4, RZ ;  /* 0x00000004d0087c10 */ /* 0x002fe4000ff3e0ff */
[----:B------:R-:W-:-:S02]  /*17480*/  F2FP.F16.F32.PACK_AB R33, R131, R130 ;  /* 0x000000828321723e */ /* 0x000fc400000000ff */
[----:B------:R-:W-:Y:S02]  /*17490*/  F2FP.F16.F32.PACK_AB R35, R135, R134 ;  /* 0x000000868723723e */ /* 0x000fe400000000ff */
[----:B------:R-:W-:Y:S02]  /*174a0*/  F2FP.F16.F32.PACK_AB R37, R139, R138 ;  /* 0x0000008a8b25723e */ /* 0x000fe400000000ff */
[----:B------:R-:W-:Y:S01]  /*174b0*/  F2FP.F16.F32.PACK_AB R4, R145, R144 ;  /* 0x000000909104723e */ /* 0x000fe200000000ff */
[----:B------:R-:W-:Y:S01]  /*174c0*/  STSM.16.M88.4 [R41], R32 ;  /* 0x0000002029007844 */ /* 0x000fe20000000200 */
[----:B------:R-:W-:Y:S02]  /*174d0*/  F2FP.F16.F32.PACK_AB R5, R147, R146 ;  /* 0x000000929305723e */ /* 0x000fe400000000ff */
[----:B------:R-:W-:Y:S01]  /*174e0*/  F2FP.F16.F32.PACK_AB R6, R149, R148 ;  /* 0x000000949506723e */ /* 0x000fe200000000ff */
[----:B------:R-:W-:Y:S01]  /*174f0*/  STSM.16.M88.4 [R40], R36 ;  /* 0x0000002428007844 */ /* 0x000fe20000000200 */
[----:B------:R-:W-:-:S02]  /*17500*/  F2FP.F16.F32.PACK_AB R7, R151, R150 ;  /* 0x000000969707723e */ /* 0x000fc400000000ff */
[----:B------:R-:W-:Y:S02]  /*17510*/  ISETP.NE.AND.EX P0, PT, RZ, UR5, PT, P0 ;  /* 0x00000005ff007c0c */ /* 0x000fe4000bf05300 */
[----:B------:R-:W-:Y:S01]  /*17520*/  IADD3.X R9, R209, UR5, RZ, P1, !PT ;  /* 0x00000005d1097c10 */ /* 0x000fe20008ffe4ff */
[----:B------:R-:W-:Y:S01]  /*17530*/  ULDC.64 UR4, c[0x0][0xc08] ;  /* 0x0003020000047ab9 */ /* 0x000fe20000000a00 */
[----:B------:R1:W-:Y:S01]  /*17540*/  STSM.16.M88.4 [R28], R4 ;  /* 0x000000041c007844 */ /* 0x0003e20000000200 */
[----:B------:R-:W-:Y:S01]  /*17550*/  BAR.SYNC.DEFER_BLOCKING 0x1, 0x100 ;  /* 0x0044000000007b1d */ /* 0x000fe20000010000 */
[----:B------:R-:W-:-:S04]  /*17560*/  ISETP.NE.U32.AND P2, PT, RZ, UR4, PT ;  /* 0x00000004ff007c0c */ /* 0x000fc8000bf45070 */
[----:B------:R-:W-:-:S13]  /*17570*/  ISETP.NE.AND.EX P2, PT, RZ, UR5, PT, P2 ;  /* 0x00000005ff007c0c */ /* 0x000fda000bf45320 */
[----:B------:R-:W-:Y:S01]  /*17580*/  @P2 IADD3 R208, P3, R208, UR4, RZ ;  /* 0x00000004d0d02c10 */ /* 0x000fe2000ff7e0ff */
[----:B------:R-:W-:Y:S02]  /*17590*/  ULDC UR4, c[0x0][0xa88] ;  /* 0x0002a20000047ab9 */ /* 0x000fe40000000800 */
[----:B-1----:R-:W-:Y:S01]  /*175a0*/  IMAD.U32 R6, RZ, RZ, UR4 ;  /* 0x00000004ff067e24 */ /* 0x002fe2000f8e00ff */
[----:B------:R-:W-:Y:S01]  /*175b0*/  @P2 IADD3.X R209, R209, UR5, RZ, P3, !PT ;  /* 0x00000005d1d12c10 */ /* 0x000fe20009ffe4ff */
[----:B------:R1:W5:Y:S01]  /*175c0*/  @P0 LDG.E R48, desc[UR40][R8.64] ;  /* 0x0000002808300981 */ /* 0x000362000c1e1900 */
[----:B---3--:R-:W-:Y:S01]  /*175d0*/  ISETP.NE.AND P1, PT, R55, 0x1, PT ;  /* 0x000000013700780c */ /* 0x008fe20003f25270 */
[----:B------:R-:W-:Y:S02]  /*175e0*/  IMAD.IADD R13, R204, 0x1, R191 ;  /* 0x00000001cc0d7824 */ /* 0x000fe400078e02bf */
[----:B------:R1:W5:Y:S10]  /*175f0*/  @P2 LDG.E R6, desc[UR40][R208.64] ;  /* 0x00000028d0062981 */ /* 0x000374000c1e1900 */
[----:B------:R-:W2:Y:S08]  /*17600*/  @P1 LDC R10, c[0x0][0xbec] ;  /* 0x0002fb00ff0a1b82 */ /* 0x000eb00000000800 */
[----:B------:R-:W3:Y:S01]  /*17610*/  @P1 LDC R11, c[0x0][0xbf0] ;  /* 0x0002fc00ff0b1b82 */ /* 0x000ee20000000800 */
[----:B-1----:R-:W-:Y:S05]  /*17620*/  @P2 BRA `(.L_x_9590) ;  /* 0x0000000000102947 */ /* 0x002fea0003800000 */
[----:B------:R-:W-:Y:S05]  /*17630*/  @!P0 BRA `(.L_x_9590) ;  /* 0x00000000000c8947 */ /* 0x000fea0003800000 */
[----:B------:R-:W4:Y:S04]  /*17640*/  LDG.E R5, desc[UR40][R8.64] ;  /* 0x0000002808057981 */ /* 0x000f28000c1e1900 */
[----:B-----5:R-:W4:Y:S02]  /*17650*/  LDG.E R6, desc[UR40][R8.64+0x4] ;  /* 0x0000042808067981 */ /* 0x020f24000c1e1900 */
[----:B----4-:R-:W-:-:S07]  /*17660*/  IADD3 R6, -R5, R6, RZ ;  /* 0x0000000605067210 */ /* 0x010fce0007ffe1ff */
.L_x_9590:
[----:B------:R-:W-:Y:S01]  /*17670*/  SHF.R.S32.HI R28, RZ, 0x1f, R207 ;  /* 0x0000001fff1c7819 */ /* 0x000fe200000114cf */
[----:B--2---:R-:W-:Y:S01]  /*17680*/  @P1 IMAD.HI.U32 R4, R13, R10, RZ ;  /* 0x0000000a0d041227 */ /* 0x004fe200078e00ff */
[----:B------:R-:W-:Y:S01]  /*17690*/  ULDC.64 UR4, c[0x0][0xb90] ;  /* 0x0002e40000047ab9 */ /* 0x000fe20000000a00 */
[----:B-----5:R-:W-:Y:S02]  /*176a0*/  SHF.R.S32.HI R49, RZ, 0x1f, R48 ;  /* 0x0000001fff317819 */ /* 0x020fe40000011430 */
[----:B------:R-:W-:Y:S01]  /*176b0*/  IMAD R8, R28, UR4, RZ ;  /* 0x000000041c087c24 */ /* 0x000fe2000f8e02ff */
[----:B------:R-:W-:Y:S01]  /*176c0*/  SEL R217, R217, RZ, !P0 ;  /* 0x000000ffd9d97207 */ /* 0x000fe20004000000 */
[----:B------:R-:W-:Y:S01]  /*176d0*/  IMAD.MOV.U32 R7, RZ, RZ, R13 ;  /* 0x000000ffff077224 */ /* 0x000fe200078e000d */
[----:B---3--:R-:W-:Y:S01]  /*176e0*/  @P1 SHF.R.U32.HI R7, RZ, R11, R4 ;  /* 0x0000000bff071219 */ /* 0x008fe20000011604 */
[----:B------:R-:W-:Y:S01]  /*176f0*/  IMAD.WIDE.U32 R4, R207, UR4, R48 ;  /* 0x00000004cf047c25 */ /* 0x000fe2000f8e0030 */
[----:B------:R-:W-:-:S03]  /*17700*/  SEL R57, R210, RZ, !P0 ;  /* 0x000000ffd2397207 */ /* 0x000fc60004000000 */
[----:B------:R-:W-:Y:S01]  /*17710*/  IMAD R9, R207, UR5, R8 ;  /* 0x00000005cf097c24 */ /* 0x000fe2000f8e0208 */
[----:B------:R-:W-:Y:S01]  /*17720*/  ULDC.64 UR4, c[0x0][0xb98] ;  /* 0x0002e60000047ab9 */ /* 0x000fe20000000a00 */
[----:B------:R-:W-:Y:S02]  /*17730*/  IMAD.MOV R8, RZ, RZ, -R7 ;  /* 0x000000ffff087224 */ /* 0x000fe400078e0a07 */
[----:B------:R-:W-:Y:S01]  /*17740*/  IMAD.IADD R11, R16, 0x1, R227 ;  /* 0x00000001100b7824 */ /* 0x000fe200078e02e3 */
[----:B------:R-:W-:Y:S01]  /*17750*/  IADD3 R5, R5, R9, RZ ;  /* 0x0000000905057210 */ /* 0x000fe20007ffe0ff */
        /* <DEDUP_REMOVED lines=37> */
[----:B------:R-:W-:Y:S01]  /*179b0*/  LOP3.LUT R24, R24, R25, RZ, 0x3c, !PT ;  /* 0x0000001918187212 */ /* 0x000fe200078e3cff */
[--C-:B------:R-:W-:Y:S01]  /*179c0*/  IMAD.X R25, RZ, RZ, R21.reuse, P2 ;  /* 0x000000ffff197224 */ /* 0x100fe200010e0615 */
[C---:B------:R-:W-:Y:S01]  /*179d0*/  ISETP.GE.OR P2, PT, R4.reuse, R59, P0 ;  /* 0x0000003b0400720c */ /* 0x040fe20000746670 */
[----:B------:R-:W-:Y:S01]  /*179e0*/  VIADD R4, R4, 0x8 ;  /* 0x0000000804047836 */ /* 0x000fe20000000000 */
[----:B------:R-:W-:Y:S02]  /*179f0*/  SHF.R.U64 R8, R8, 0x3, RZ ;  /* 0x0000000308087819 */ /* 0x000fe400000012ff */
[----:B------:R-:W-:Y:S01]  /*17a00*/  LOP3.LUT R32, R32, R33, RZ, 0x3c, !PT ;  /* 0x0000002120207212 */ /* 0x000fe200078e3cff */
[----:B------:R-:W-:Y:S01]  /*17a10*/  IMAD.X R33, RZ, RZ, R21, P3 ;  /* 0x000000ffff217224 */ /* 0x000fe200018e0615 */
[----:B------:R-:W-:-:S02]  /*17a20*/  LOP3.LUT R12, R12, R13, RZ, 0x3c, !PT ;  /* 0x0000000d0c0c7212 */ /* 0x000fc400078e3cff */
[----:B------:R-:W-:Y:S02]  /*17a30*/  LOP3.LUT R8, R8, R7, RZ, 0x3c, !PT ;  /* 0x0000000708087212 */ /* 0x000fe400078e3cff */
[----:B------:R-:W-:Y:S02]  /*17a40*/  IADD3.X R13, RZ, R21, RZ, P4, !PT ;  /* 0x00000015ff0d7210 */ /* 0x000fe400027fe4ff */
[----:B------:R-:W-:Y:S01]  /*17a50*/  IADD3 R5, P3, R20, 0x7000, RZ ;  /* 0x0000700014057810 */ /* 0x000fe20007f7e0ff */
[----:B-1----:R1:W-:Y:S01]  /*17a60*/  @!P2 ST.E desc[UR40][R50.64], R3 ;  /* 0x000000033200a985 */ /* 0x0023e2000c101928 */
[----:B------:R-:W-:Y:S02]  /*17a70*/  ISETP.GE.OR P0, PT, R4, R59, P0 ;  /* 0x0000003b0400720c */ /* 0x000fe40000706670 */
[C---:B------:R-:W-:Y:S01]  /*17a80*/  IADD3 R37, P5, R20.reuse, 0x5000, RZ ;  /* 0x0000500014257810 */ /* 0x040fe20007fbe0ff */
[----:B------:R-:W-:Y:S01]  /*17a90*/  IMAD.X R45, RZ, RZ, R21, P3 ;  /* 0x000000ffff2d7224 */ /* 0x000fe200018e0615 */
[----:B------:R-:W-:-:S02]  /*17aa0*/  IADD3 R41, P4, R20, 0x6000, RZ ;  /* 0x0000600014297810 */ /* 0x000fc40007f9e0ff */
[----:B------:R-:W-:Y:S02]  /*17ab0*/  LOP3.LUT R7, R20, 0x380, RZ, 0xc0, !PT ;  /* 0x0000038014077812 */ /* 0x000fe400078ec0ff */
[----:B------:R-:W-:Y:S02]  /*17ac0*/  LOP3.LUT R4, R5, 0x380, RZ, 0xc0, !PT ;  /* 0x0000038005047812 */ /* 0x000fe400078ec0ff */
[----:B------:R-:W-:Y:S01]  /*17ad0*/  LOP3.LUT R36, R37, 0x380, RZ, 0xc0, !PT ;  /* 0x0000038025247812 */ /* 0x000fe200078ec0ff */
[----:B-1----:R-:W1:Y:S01]  /*17ae0*/  @P1 LDC R51, c[0x0][0xbec] ;  /* 0x0002fb00ff331b82 */ /* 0x002e620000000800 */
[----:B------:R-:W-:Y:S01]  /*17af0*/  IMAD R3, R49, UR4, RZ ;  /* 0x0000000431037c24 */ /* 0x000fe2000f8e02ff */
[----:B------:R-:W-:Y:S01]  /*17b00*/  LOP3.LUT R40, R41, 0x380, RZ, 0xc0, !PT ;  /* 0x0000038029287812 */ /* 0x000fe200078ec0ff */
[----:B--2---:R2:W-:Y:S01]  /*17b10*/  @!P0 ST.E desc[UR40][R52.64], R0 ;  /* 0x0000000034008985 */ /* 0x0045e2000c101928 */
[----:B------:R-:W-:Y:S02]  /*17b20*/  SHF.R.U64 R7, R7, 0x3, RZ ;  /* 0x0000000307077819 */ /* 0x000fe400000012ff */
[----:B------:R-:W-:-:S02]  /*17b30*/  SHF.R.U64 R4, R4, 0x3, RZ ;  /* 0x0000000304047819 */ /* 0x000fc400000012ff */
[----:B------:R-:W3:Y:S01]  /*17b40*/  @P1 LDC R49, c[0x0][0xbf0] ;  /* 0x0002fc00ff311b82 */ /* 0x000ee20000000800 */
[----:B------:R-:W-:Y:S01]  /*17b50*/  SHF.R.U64 R36, R36, 0x3, RZ ;  /* 0x0000000324247819 */ /* 0x000fe200000012ff */
[----:B------:R-:W-:Y:S01]  /*17b60*/  IMAD R3, R48, UR5, R3 ;  /* 0x0000000530037c24 */ /* 0x000fe2000f8e0203 */
[----:B------:R-:W-:Y:S01]  /*17b70*/  SHF.R.U64 R40, R40, 0x3, RZ ;  /* 0x0000000328287819 */ /* 0x000fe200000012ff */
[----:B------:R-:W5:Y:S01]  /*17b80*/  LD.E.128 R8, desc[UR40][R8.64] ;  /* 0x0000002808087980 */ /* 0x000f62000c101d00 */
[----:B------:R-:W-:Y:S02]  /*17b90*/  LOP3.LUT R20, R7, R20, RZ, 0x3c, !PT ;  /* 0x0000001407147212 */ /* 0x000fe400078e3cff */
[----:B------:R-:W-:Y:S01]  /*17ba0*/  LOP3.LUT R36, R36, R37, RZ, 0x3c, !PT ;  /* 0x0000002524247212 */ /* 0x000fe200078e3cff */
[----:B------:R-:W5:Y:S01]  /*17bb0*/  LD.E.128 R12, desc[UR40][R12.64] ;  /* 0x000000280c0c7980 */ /* 0x000f62000c101d00 */
[----:B------:R-:W-:Y:S01]  /*17bc0*/  LOP3.LUT R40, R40, R41, RZ, 0x3c, !PT ;  /* 0x0000002928287212 */ /* 0x000fe200078e3cff */
[----:B------:R-:W-:Y:S01]  /*17bd0*/  IMAD.X R41, RZ, RZ, R21, P4 ;  /* 0x000000ffff297224 */ /* 0x000fe200020e0615 */
[----:B------:R-:W-:Y:S01]  /*17be0*/  LOP3.LUT R44, R4, R5, RZ, 0x3c, !PT ;  /* 0x00000005042c7212 */ /* 0x000fe200078e3cff */
[----:B------:R-:W5:Y:S01]  /*17bf0*/  LD.E.128 R24, desc[UR40][R24.64] ;  /* 0x0000002818187980 */ /* 0x000f62000c101d00 */
[----:B------:R-:W-:-:S02]  /*17c00*/  IADD3.X R37, RZ, R21, RZ, P5, !PT ;  /* 0x00000015ff257210 */ /* 0x000fc40002ffe4ff */
[----:B--2---:R-:W-:Y:S01]  /*17c10*/  LEA R0, R206, R22, 0x5 ;  /* 0x00000016ce007211 */ /* 0x004fe200078e28ff */
        /* <DEDUP_REMOVED lines=16> */
[----:B--2---:R-:W2:Y:S01]  /*17d20*/  FENCE.VIEW.ASYNC.S ;  /* 0x00000000000073c6 */ /* 0x004ea20000000000 */
[----:B------:R-:W-:Y:S01]  /*17d30*/  IMAD.WIDE.U32 R20, R207, UR4, R20 ;  /* 0x00000004cf147c25 */ /* 0x000fe2000f8e0014 */
[----:B------:R-:W-:-:S03]  /*17d40*/  ULDC.64 UR4, c[0x0][0xaf0] ;  /* 0x0002bc0000047ab9 */ /* 0x000fc60000000a00 */
[----:B-1----:R-:W-:-:S04]  /*17d50*/  @P1 IMAD.HI.U32 R0, R48, R51, RZ ;  /* 0x0000003330001227 */ /* 0x002fc800078e00ff */
[----:B------:R-:W-:Y:S02]  /*17d60*/  IMAD.IADD R21, R21, 0x1, R3 ;  /* 0x0000000115157824 */ /* 0x000fe400078e0203 */
[----:B------:R-:W-:Y:S01]  /*17d70*/  IMAD.MOV.U32 R3, RZ, RZ, R48 ;  /* 0x000000ffff037224 */ /* 0x000fe200078e0030 */
[----:B---3--:R-:W-:Y:S01]  /*17d80*/  @P1 SHF.R.U32.HI R3, RZ, R49, R0 ;  /* 0x00000031ff031219 */ /* 0x008fe20000011600 */
[----:B------:R-:W-:Y:S02]  /*17d90*/  IMAD R28, R217, UR4, RZ ;  /* 0x00000004d91c7c24 */ /* 0x000fe4000f8e02ff */
[----:B------:R-:W-:Y:S01]  /*17da0*/  IMAD.WIDE.U32 R20, R57, UR4, R20 ;  /* 0x0000000439147c25 */ /* 0x000fe2000f8e0014 */
[----:B------:R-:W-:-:S03]  /*17db0*/  SHF.R.S32.HI R0, RZ, 0x1f, R3 ;  /* 0x0000001fff007819 */ /* 0x000fc60000011403 */
[----:B------:R-:W-:Y:S01]  /*17dc0*/  IMAD R49, R57, UR5, R28 ;  /* 0x0000000539317c24 */ /* 0x000fe2000f8e021c */
[----:B------:R-:W-:Y:S01]  /*17dd0*/  IADD3 R28, -R3, RZ, RZ ;  /* 0x000000ff031c7210 */ /* 0x000fe20007ffe1ff */
[----:B------:R-:W-:Y:S02]  /*17de0*/  ULDC.64 UR4, c[0x0][0xae0] ;  /* 0x0002b80000047ab9 */ /* 0x000fe40000000a00 */
        /* <DEDUP_REMOVED lines=17> */
[----:B------:R-:W-:Y:S01]  /*17f00*/  VIADD R3, R50, 0x40 ;  /* 0x0000004032037836 */ /* 0x000fe20000000000 */
[C---:B------:R-:W-:Y:S01]  /*17f10*/  LEA R28, P3, R20.reuse, UR4, 0x1 ;  /* 0x00000004141c7c11 */ /* 0x040fe2000f8608ff */
[----:B------:R-:W-:Y:S01]  /*17f20*/  IMAD.IADD R21, R21, 0x1, R51 ;  /* 0x0000000115157824 */ /* 0x000fe200078e0233 */
[----:B------:R-:W-:Y:S02]  /*17f30*/  PRMT R0, RZ, 0x654, R0 ;  /* 0x00000654ff007816 */ /* 0x000fe40000000000 */
[----:B------:R-:W-:Y:S02]  /*17f40*/  ISETP.GE.AND P1, PT, R3, R59, PT ;  /* 0x0000003b0300720c */ /* 0x000fe40003f26270 */
[----:B------:R-:W-:Y:S01]  /*17f50*/  LEA.HI.X R3, R20, UR5, R21, 0x1, P3 ;  /* 0x0000000514037c11 */ /* 0x000fe200098f0c15 */
[----:B--2---:R1:W-:Y:S01]  /*17f60*/  SYNCS.ARRIVE.TRANS64.RED.A1T0 RZ, [R0+URZ], RZ ;  /* 0x000000ff00ff79a7 */ /* 0x0043e2000810043f */
[----:B------:R2:W3:Y:S01]  /*17f70*/  SHFL.IDX PT, R48, R28, RZ, 0x181f ;  /* 0x00181fff1c307589 */ /* 0x0004e200000e0000 */
[----:B------:R-:W-:Y:S03]  /*17f80*/  BSSY B1, `(.L_x_9591) ;  /* 0x000000c000017945 */ /* 0x000fe60003800000 */
[----:B-1----:R2:W1:Y:S01]  /*17f90*/  SHFL.IDX PT, R0, R3, RZ, 0x181f ;  /* 0x00181fff03007589 */ /* 0x00246200000e0000 */
[----:B------:R-:W-:Y:S05]  /*17fa0*/  @P2 BRA `(.L_x_9592) ;  /* 0x0000000000242947 */ /* 0x000fea0003800000 */
[----:B------:R-:W-:Y:S02]  /*17fb0*/  ULDC UR4, c[0x0][0xac8] ;  /* 0x0002b20000047ab9 */ /* 0x000fe40000000800 */
[----:B------:R-:W-:Y:S02]  /*17fc0*/  ISETP.GE.AND P2, PT, R16, UR4, PT ;  /* 0x0000000410007c0c */ /* 0x000fe4000bf46270 */
[----:B------:R-:W-:-:S11]  /*17fd0*/  ISETP.GE.AND P3, PT, R187, UR4, PT ;  /* 0x00000004bb007c0c */ /* 0x000fd6000bf66270 */
[CC--:B---3--:R-:W-:Y:S02]  /*17fe0*/  @!P2 LEA R20, P4, R16.reuse, R48.reuse, 0x1 ;  /* 0x000000301014a211 */ /* 0x0c8fe400078808ff */
[C---:B------:R-:W-:Y:S02]  /*17ff0*/  @!P3 LEA R48, P5, R187.reuse, R48, 0x1 ;  /* 0x00000030bb30b211 */ /* 0x040fe400078a08ff */
[-C--:B-1----:R-:W-:Y:S02]  /*18000*/  @!P2 LEA.HI.X R21, R16, R0.reuse, R17, 0x1, P4 ;  /* 0x000000001015a211 */ /* 0x082fe400020f0c11 */
[----:B------:R-:W-:-:S03]  /*18010*/  @!P3 LEA.HI.X R49, R187, R0, R215, 0x1, P5 ;  /* 0x00000000bb31b211 */ /* 0x000fc600028f0cd7 */
[----:B-----5:R4:W-:Y:S04]  /*18020*/  @!P2 ST.E.128 desc[UR40][R20.64], R4 ;  /* 0x000000041400a985 */ /* 0x0209e8000c101d28 */
[----:B------:R4:W-:Y:S02]  /*18030*/  @!P3 ST.E.128 desc[UR40][R48.64], R32 ;  /* 0x000000203000b985 */ /* 0x0009e4000c101d28 */
.L_x_9592:
[----:B------:R-:W-:Y:S05]  /*18040*/  BSYNC B1 ;  /* 0x0000000000017941 */ /* 0x000fea0003800000 */
.L_x_9591:
[----:B-1----:R1:W0:Y:S01]  /*18050*/  SHFL.IDX PT, R0, R3, 0x1, 0x181f ;  /* 0x00381f0003007f89 */ /* 0x00222200000e0000 */
[----:B------:R-:W-:Y:S03]  /*18060*/  BSSY B1, `(.L_x_9593) ;  /* 0x000000c000017945 */ /* 0x000fe60003800000 */
[----:B----45:R1:W4:Y:S01]  /*18070*/  SHFL.IDX PT, R6, R28, 0x1, 0x181f ;  /* 0x00381f001c067f89 */ /* 0x03032200000e0000 */
[----:B------:R-:W-:Y:S05]  /*18080*/  @P0 BRA `(.L_x_9594) ;  /* 0x0000000000240947 */ /* 0x000fea0003800000 */
[----:B------:R-:W-:Y:S02]  /*18090*/  ULDC UR4, c[0x0][0xac8] ;  /* 0x0002b20000047ab9 */ /* 0x000fe40000000800 */
[----:B------:R-:W-:Y:S02]  /*180a0*/  ISETP.GE.AND P3, PT, R16, UR4, PT ;  /* 0x0000000410007c0c */ /* 0x000fe4000bf66270 */
[----:B------:R-:W-:-:S11]  /*180b0*/  ISETP.GE.AND P4, PT, R187, UR4, PT ;  /* 0x00000004bb007c0c */ /* 0x000fd6000bf86270 */
[CC--:B----4-:R-:W-:Y:S02]  /*180c0*/  @!P3 LEA R4, P0, R16.reuse, R6.reuse, 0x1 ;  /* 0x000000061004b211 */ /* 0x0d0fe400078008ff */
[C---:B------:R-:W-:Y:S02]  /*180d0*/  @!P4 LEA R6, P2, R187.reuse, R6, 0x1 ;  /* 0x00000006bb06c211 */ /* 0x040fe400078408ff */
[-C--:B0-----:R-:W-:Y:S02]  /*180e0*/  @!P3 LEA.HI.X R5, R16, R0.reuse, R17, 0x1, P0 ;  /* 0x000000001005b211 */ /* 0x081fe400000f0c11 */
[----:B------:R-:W-:-:S03]  /*180f0*/  @!P4 LEA.HI.X R7, R187, R0, R215, 0x1, P2 ;  /* 0x00000000bb07c211 */ /* 0x000fc600010f0cd7 */
[----:B------:R0:W-:Y:S04]  /*18100*/  @!P3 ST.E.128 desc[UR40][R4.64], R8 ;  /* 0x000000080400b985 */ /* 0x0001e8000c101d28 */
[----:B------:R0:W-:Y:S02]  /*18110*/  @!P4 ST.E.128 desc[UR40][R6.64], R36 ;  /* 0x000000240600c985 */ /* 0x0001e4000c101d28 */
.L_x_9594:
[----:B------:R-:W-:Y:S05]  /*18120*/  BSYNC B1 ;  /* 0x0000000000017941 */ /* 0x000fea0003800000 */
.L_x_9593:
[----:B0-----:R0:W0:Y:S01]  /*18130*/  SHFL.IDX PT, R0, R3, 0x2, 0x181f ;  /* 0x00581f0003007f89 */ /* 0x00102200000e0000 */
[----:B------:R-:W-:Y:S03]  /*18140*/  BSSY B1, `(.L_x_9595) ;  /* 0x000000c000017945 */ /* 0x000fe60003800000 */
[----:B----4-:R4:W0:Y:S01]  /*18150*/  SHFL.IDX PT, R6, R28, 0x2, 0x181f ;  /* 0x00581f001c067f89 */ /* 0x01082200000e0000 */
[----:B------:R-:W-:Y:S05]  /*18160*/  @P1 BRA `(.L_x_9596) ;  /* 0x0000000000241947 */ /* 0x000fea0003800000 */
[----:B------:R-:W-:Y:S02]  /*18170*/  ULDC UR4, c[0x0][0xac8] ;  /* 0x0002b20000047ab9 */ /* 0x000fe40000000800 */
[----:B------:R-:W-:Y:S02]  /*18180*/  ISETP.GE.AND P2, PT, R16, UR4, PT ;  /* 0x0000000410007c0c */ /* 0x000fe4000bf46270 */
[----:B------:R-:W-:-:S11]  /*18190*/  ISETP.GE.AND P3, PT, R187, UR4, PT ;  /* 0x00000004bb007c0c */ /* 0x000fd6000bf66270 */
[CC--:B0-----:R-:W-:Y:S02]  /*181a0*/  @!P2 LEA R4, P0, R16.reuse, R6.reuse, 0x1 ;  /* 0x000000061004a211 */ /* 0x0c1fe400078008ff */
[C---:B------:R-:W-:Y:S02]  /*181b0*/  @!P3 LEA R6, P1, R187.reuse, R6, 0x1 ;  /* 0x00000006bb06b211 */ /* 0x040fe400078208ff */
[-C--:B------:R-:W-:Y:S02]  /*181c0*/  @!P2 LEA.HI.X R5, R16, R0.reuse, R17, 0x1, P0 ;  /* 0x000000001005a211 */ /* 0x080fe400000f0c11 */
[----:B------:R-:W-:-:S03]  /*181d0*/  @!P3 LEA.HI.X R7, R187, R0, R215, 0x1, P1 ;  /* 0x00000000bb07b211 */ /* 0x000fc600008f0cd7 */
[----:B------:R0:W-:Y:S04]  /*181e0*/  @!P2 ST.E.128 desc[UR40][R4.64], R12 ;  /* 0x0000000c0400a985 */ /* 0x0001e8000c101d28 */
[----:B------:R0:W-:Y:S02]  /*181f0*/  @!P3 ST.E.128 desc[UR40][R6.64], R40 ;  /* 0x000000280600b985 */ /* 0x0001e4000c101d28 */
.L_x_9596:
[----:B------:R-:W-:Y:S05]  /*18200*/  BSYNC B1 ;  /* 0x0000000000017941 */ /* 0x000fea0003800000 */
.L_x_9595:
[----:B0-----:R-:W-:Y:S01]  /*18210*/  IADD3 R0, R50, 0x60, RZ ;  /* 0x0000006032007810 */ /* 0x001fe20007ffe0ff */
[----:B------:R0:W0:Y:S03]  /*18220*/  SHFL.IDX PT, R6, R3, 0x3, 0x181f ;  /* 0x00781f0003067f89 */ /* 0x00002600000e0000 */
[----:B------:R-:W-:Y:S01]  /*18230*/  ISETP.GE.AND P0, PT, R0, R59, PT ;  /* 0x0000003b0000720c */ /* 0x000fe20003f06270 */
[----:B-12-4-:R-:W2:-:S12]  /*18240*/  SHFL.IDX PT, R28, R28, 0x3, 0x181f ;  /* 0x00781f001c1c7f89 */ /* 0x016e9800000e0000 */
        /* <DEDUP_REMOVED lines=12> */
.L_x_9589:
        /* <DEDUP_REMOVED lines=16> */
[----:B--2---:R-:W-:Y:S02]  /*18410*/  ISETP.NE.AND P2, PT, R25, 0x1, PT ;  /* 0x000000011900780c */ /* 0x004fe40003f45270 */
[----:B------:R-:W-:-:S11]  /*18420*/  ISETP.GE.AND P3, PT, R231, 0x80, PT ;  /* 0x00000080e700780c */ /* 0x000fd60003f66270 */
[----:B------:R-:W2:Y:S01]  /*18430*/  @P2 LDC R27, c[0x0][0xbec] ;  /* 0x0002fb00ff1b2b82 */ /* 0x000ea20000000800 */
[----:B---3--:R-:W-:Y:S05]  /*18440*/  @P1 BRA `(.L_x_9598) ;  /* 0x0000000000101947 */ /* 0x008fea0003800000 */
[----:B------:R-:W-:Y:S05]  /*18450*/  @!P0 BRA `(.L_x_9598) ;  /* 0x00000000000c8947 */ /* 0x000fea0003800000 */
[----:B------:R-:W3:Y:S04]  /*18460*/  LDG.E R3, desc[UR40][R4.64] ;  /* 0x0000002804037981 */ /* 0x000ee8000c1e1900 */
[----:B-----5:R-:W3:Y:S02]  /*18470*/  LDG.E R8, desc[UR40][R4.64+0x4] ;  /* 0x0000042804087981 */ /* 0x020ee4000c1e1900 */
[----:B---3--:R-:W-:-:S07]  /*18480*/  IMAD.IADD R8, R8, 0x1, -R3 ;  /* 0x0000000108087824 */ /* 0x008fce00078e0a03 */
.L_x_9598:
        /* <DEDUP_REMOVED lines=14> */
[----:B------:R-:W-:Y:S01]  /*18570*/  IMAD.MOV.U32 R4, RZ, RZ, R0 ;  /* 0x000000ffff047224 */ /* 0x000fe200078e0000 */
[----:B------:R-:W-:Y:S01]  /*18580*/  MOV R3, R12 ;  /* 0x0000000c00037202 */ /* 0x000fe20000000f00 */
[----:B------:R-:W-:Y:S02]  /*18590*/  IMAD R10, R13, UR4, RZ ;  /* 0x000000040d0a7c24 */ /* 0x000fe4000f8e02ff */
[----:B------:R-:W-:Y:S02]  /*185a0*/  IMAD.MOV.U32 R5, RZ, RZ, R11 ;  /* 0x000000ffff057224 */ /* 0x000fe400078e000b */
[----:B------:R-:W-:-:S05]  /*185b0*/  IMAD.WIDE.U32 R4, R207, UR4, R4 ;  /* 0x00000004cf047c25 */ /* 0x000fca000f8e0004 */
[----:B------:R-:W3:Y:S08]  /*185c0*/  @P0 LDC R7, c[0x0][0xbec] ;  /* 0x0002fb00ff070b82 */ /* 0x000ef00000000800 */
[----:B------:R-:W4:Y:S01]  /*185d0*/  @P0 LDC R21, c[0x0][0xbf0] ;  /* 0x0002fc00ff150b82 */ /* 0x000f220000000800 */
[----:B---3--:R-:W-:-:S04]  /*185e0*/  @P0 IMAD.HI.U32 R6, R12, R7, RZ ;  /* 0x000000070c060227 */ /* 0x008fc800078e00ff */
[----:B------:R-:W-:Y:S01]  /*185f0*/  IMAD R7, R207, UR5, R10 ;  /* 0x00000005cf077c24 */ /* 0x000fe2000f8e020a */
[----:B------:R-:W-:Y:S01]  /*18600*/  ULDC.64 UR4, c[0x0][0xb98] ;  /* 0x0002e60000047ab9 */ /* 0x000fe20000000a00 */
[----:B----4-:R-:W-:Y:S02]  /*18610*/  @P0 SHF.R.U32.HI R3, RZ, R21, R6 ;  /* 0x00000015ff030219 */ /* 0x010fe40000011606 */
        /* <DEDUP_REMOVED lines=20> */
.L_x_9600:
[----:B------:R-:W-:Y:S05]  /*18760*/  BSYNC B1 ;  /* 0x0000000000017941 */ /* 0x000fea0003800000 */
.L_x_9599:
[----:B------:R-:W4:Y:S01]  /*18770*/  @P2 LDC R9, c[0x0][0xbf0] ;  /* 0x0002fc00ff092b82 */ /* 0x000f220000000800 */
[----:B------:R-:W-:Y:S01]  /*18780*/  ULDC.64 UR4, c[0x0][0xaa0] ;  /* 0x0002a80000047ab9 */ /* 0x000fe20000000a00 */
[----:B---3--:R-:W-:Y:S02]  /*18790*/  IMAD R6, R206, 0x20, R22 ;  /* 0x00000020ce067824 */ /* 0x008fe400078e0216 */
[----:B------:R-:W-:Y:S02]  /*187a0*/  IMAD R3, R11, UR4, RZ ;  /* 0x000000040b037c24 */ /* 0x000fe4000f8e02ff */
[----:B------:R-:W-:-:S04]  /*187b0*/  IMAD.WIDE.U32 R4, R0, UR4, RZ ;  /* 0x0000000400047c25 */ /* 0x000fc8000f8e00ff */
[----:B------:R-:W-:Y:S01]  /*187c0*/  IMAD R3, R0, UR5, R3 ;  /* 0x0000000500037c24 */ /* 0x000fe2000f8e0203 */
[----:B------:R-:W-:Y:S01]  /*187d0*/  ULDC.64 UR4, c[0x0][0xae8] ;  /* 0x0002ba0000047ab9 */ /* 0x000fe20000000a00 */
[----:B------:R-:W-:Y:S01]  /*187e0*/  IMAD.IADD R10, R191, 0x1, R6 ;  /* 0x00000001bf0a7824 */ /* 0x000fe200078e0206 */
[----:B------:R-:W-:Y:S01]  /*187f0*/  IADD3 R191, R22, R191, RZ ;  /* 0x000000bf16bf7210 */ /* 0x000fe20007ffe0ff */
[----:B------:R-:W-:Y:S01]  /*18800*/  IMAD R0, R13, UR4, RZ ;  /* 0x000000040d007c24 */ /* 0x000fe2000f8e02ff */
[----:B------:R-:W-:Y:S01]  /*18810*/  IADD3 R5, R5, R3, RZ ;  /* 0x0000000305057210 */ /* 0x000fe20007ffe0ff */
[----:B------:R-:W-:Y:S02]  /*18820*/  IMAD.MOV.U32 R3, RZ, RZ, R10 ;  /* 0x000000ffff037224 */ /* 0x000fe400078e000a */
[----:B------:R-:W-:Y:S02]  /*18830*/  IMAD R7, R207, UR5, R0 ;  /* 0x00000005cf077c24 */ /* 0x000fe4000f8e0200 */
[----:B--2---:R-:W-:-:S04]  /*18840*/  @P2 IMAD.HI.U32 R0, R10, R27, RZ ;  /* 0x0000001b0a002227 */ /* 0x004fc800078e00ff */
[----:B------:R-:W-:Y:S01]  /*18850*/  IMAD.WIDE.U32 R4, R207, UR4, R4 ;  /* 0x00000004cf047c25 */ /* 0x000fe2000f8e0004 */
[----:B----4-:R-:W-:Y:S01]  /*18860*/  @P2 SHF.R.U32.HI R3, RZ, R9, R0 ;  /* 0x00000009ff032219 */ /* 0x010fe20000011600 */
[----:B------:R-:W-:Y:S02]  /*18870*/  ULDC.64 UR4, c[0x0][0xaf0] ;  /* 0x0002bc0000047ab9 */ /* 0x000fe40000000a00 */
[----:B------:R-:W-:Y:S01]  /*18880*/  IMAD.IADD R5, R5, 0x1, R7 ;  /* 0x0000000105057824 */ /* 0x000fe200078e0207 */
[----:B------:R-:W-:Y:S01]  /*18890*/  IADD3 R7, -R3, RZ, RZ ;  /* 0x000000ff03077210 */ /* 0x000fe20007ffe1ff */
[----:B------:R-:W-:Y:S01]  /*188a0*/  IMAD R6, R217, UR4, RZ ;  /* 0x00000004d9067c24 */ /* 0x000fe2000f8e02ff */
[----:B------:R-:W-:Y:S01]  /*188b0*/  SHF.R.S32.HI R0, RZ, 0x1f, R3 ;  /* 0x0000001fff007819 */ /* 0x000fe20000011403 */
[----:B------:R-:W-:-:S04]  /*188c0*/  IMAD.WIDE.U32 R4, R15, UR4, R4 ;  /* 0x000000040f047c25 */ /* 0x000fc8000f8e0004 */
        /* <DEDUP_REMOVED lines=16> */
[----:B------:R-:W-:-:S03]  /*189d0*/  UMOV UR4, 0xffffffff ;  /* 0xffffffff00047882 */ /* 0x000fc60000000000 */
[----:B------:R-:W-:Y:S01]  /*189e0*/  LEA.HI.X R4, R4, UR5, R5, 0x1, P0 ;  /* 0x0000000504047c11 */ /* 0x000fe200080f0c05 */
[----:B------:R-:W-:Y:S08]  /*189f0*/  BRA.DIV UR4, `(.L_x_9601) ;  /* 0x0000009204c07947 */ /* 0x000ff0000b800000 */
[----:B------:R2:W3:Y:S04]  /*18a00*/  SHFL.IDX PT, R0, R4, RZ, 0x181f ;  /* 0x00181fff04007589 */ /* 0x0004e800000e0000 */
[----:B------:R2:W4:Y:S02]  /*18a10*/  SHFL.IDX PT, R14, R3, RZ, 0x181f ;  /* 0x00181fff030e7589 */ /* 0x00052400000e0000 */
.L_x_9826:
[----:B------:R-:W-:Y:S01]  /*18a20*/  IMAD R8, R8, R25, RZ ;  /* 0x0000001908087224 */ /* 0x000fe200078e02ff */
[----:B------:R-:W-:Y:S04]  /*18a30*/  BSSY B1, `(.L_x_9602) ;  /* 0x000000c000017945 */ /* 0x000fe80003800000 */
[----:B------:R-:W-:-:S13]  /*18a40*/  ISETP.GE.AND P0, PT, R191, R8, PT ;  /* 0x00000008bf00720c */ /* 0x000fda0003f06270 */
[----:B------:R-:W-:Y:S05]  /*18a50*/  @P0 BRA `(.L_x_9603) ;  /* 0x0000000000240947 */ /* 0x000fea0003800000 */
[----:B------:R-:W-:Y:S02]  /*18a60*/  ULDC UR4, c[0x0][0xac8] ;  /* 0x0002b20000047ab9 */ /* 0x000fe40000000800 */
[----:B------:R-:W-:Y:S02]  /*18a70*/  ISETP.GE.AND P2, PT, R16, UR4, PT ;  /* 0x0000000410007c0c */ /* 0x000fe4000bf46270 */
[----:B------:R-:W-:-:S11]  /*18a80*/  ISETP.GE.AND P3, PT, R187, UR4, PT ;  /* 0x00000004bb007c0c */ /* 0x000fd6000bf66270 */
[CC--:B----4-:R-:W-:Y:S02]  /*18a90*/  @!P2 LEA R6, P0, R16.reuse, R14.reuse, 0x1 ;  /* 0x0000000e1006a211 */ /* 0x0d0fe400078008ff */
[C---:B------:R-:W-:Y:S02]  /*18aa0*/  @!P3 LEA R14, P1, R187.reuse, R14, 0x1 ;  /* 0x0000000ebb0eb211 */ /* 0x040fe400078208ff */
[-C--:B---3--:R-:W-:Y:S02]  /*18ab0*/  @!P2 LEA.HI.X R7, R16, R0.reuse, R17, 0x1, P0 ;  /* 0x000000001007a211 */ /* 0x088fe400000f0c11 */
[----:B------:R-:W-:-:S03]  /*18ac0*/  @!P3 LEA.HI.X R15, R187, R0, R215, 0x1, P1 ;  /* 0x00000000bb0fb211 */ /* 0x000fc600008f0cd7 */
[----:B------:R3:W-:Y:S04]  /*18ad0*/  @!P2 ST.E.128 desc[UR40][R6.64], RZ ;  /* 0x000000ff0600a985 */ /* 0x0007e8000c101d28 */
[----:B------:R3:W-:Y:S02]  /*18ae0*/  @!P3 ST.E.128 desc[UR40][R14.64], RZ ;  /* 0x000000ff0e00b985 */ /* 0x0007e4000c101d28 */
.L_x_9603:
[----:B------:R-:W-:Y:S05]  /*18af0*/  BSYNC B1 ;  /* 0x0000000000017941 */ /* 0x000fea0003800000 */
.L_x_9602:
[----:B------:R-:W-:-:S03]  /*18b00*/  UMOV UR4, 0xffffffff ;  /* 0xffffffff00047882 */ /* 0x000fc60000000000 */
[----:B------:R-:W-:Y:S05]  /*18b10*/  BRA.DIV UR4, `(.L_x_9604) ;  /* 0x0000009204ac7947 */ /* 0x000fea000b800000 */
[----:B---3--:R3:W0:Y:S04]  /*18b20*/  SHFL.IDX PT, R0, R4, 0x1, 0x181f ;  /* 0x00381f0004007f89 */ /* 0x00862800000e0000 */
[----:B----4-:R3:W4:Y:S02]  /*18b30*/  SHFL.IDX PT, R14, R3, 0x1, 0x181f ;  /* 0x00381f00030e7f89 */ /* 0x01072400000e0000 */
.L_x_9830:
[----:B------:R-:W-:Y:S01]  /*18b40*/  VIADD R5, R191, 0x20 ;  /* 0x00000020bf057836 */ /* 0x000fe20000000000 */
        /* <DEDUP_REMOVED lines=10> */
[----:B------:R0:W-:Y:S04]  /*18bf0*/  @!P2 ST.E.128 desc[UR40][R6.64], RZ ;  /* 0x000000ff0600a985 */ /* 0x0001e8000c101d28 */
[----:B------:R0:W-:Y:S02]  /*18c00*/  @!P3 ST.E.128 desc[UR40][R14.64], RZ ;  /* 0x000000ff0e00b985 */ /* 0x0001e4000c101d28 */
.L_x_9606:
[----:B------:R-:W-:Y:S05]  /*18c10*/  BSYNC B1 ;  /* 0x0000000000017941 */ /* 0x000fea0003800000 */
.L_x_9605:
[----:B------:R-:W-:-:S03]  /*18c20*/  UMOV UR4, 0xffffffff ;  /* 0xffffffff00047882 */ /* 0x000fc60000000000 */
[----:B------:R-:W-:Y:S05]  /*18c30*/  BRA.DIV UR4, `(.L_x_9607) ;  /* 0x0000009204ac7947 */ /* 0x000fea000b800000 */
[----:B0-----:R0:W0:Y:S04]  /*18c40*/  SHFL.IDX PT, R0, R4, 0x2, 0x181f ;  /* 0x00581f0004007f89 */ /* 0x00102800000e0000 */
[----:B----4-:R4:W0:Y:S02]  /*18c50*/  SHFL.IDX PT, R14, R3, 0x2, 0x181f ;  /* 0x00581f00030e7f89 */ /* 0x01082400000e0000 */
.L_x_9834:
[----:B------:R-:W-:Y:S01]  /*18c60*/  VIADD R5, R191, 0x40 ;  /* 0x00000040bf057836 */ /* 0x000fe20000000000 */
[----:B------:R-:W-:Y:S04]  /*18c70*/  BSSY B1, `(.L_x_9608) ;  /* 0x000000c000017945 */ /* 0x000fe80003800000 */
[----:B------:R-:W-:-:S13]  /*18c80*/  ISETP.GE.AND P0, PT, R5, R8, PT ;  /* 0x000000080500720c */ /* 0x000fda0003f06270 */
        /* <DEDUP_REMOVED lines=8> */
[----:B------:R0:W-:Y:S04]  /*18d10*/  @!P2 ST.E.128 desc[UR40][R6.64], RZ ;  /* 0x000000ff0600a985 */ /* 0x0001e8000c101d28 */
[----:B------:R0:W-:Y:S02]  /*18d20*/  @!P3 ST.E.128 desc[UR40][R14.64], RZ ;  /* 0x000000ff0e00b985 */ /* 0x0001e4000c101d28 */
.L_x_9609:
[----:B------:R-:W-:Y:S05]  /*18d30*/  BSYNC B1 ;  /* 0x0000000000017941 */ /* 0x000fea0003800000 */
.L_x_9608:
[----:B------:R-:W-:-:S03]  /*18d40*/  UMOV UR4, 0xffffffff ;  /* 0xffffffff00047882 */ /* 0x000fc60000000000 */
[----:B------:R-:W-:Y:S05]  /*18d50*/  BRA.DIV UR4, `(.L_x_9610) ;  /* 0x0000009204ac7947 */ /* 0x000fea000b800000 */
[----:B0-----:R0:W0:Y:S04]  /*18d60*/  SHFL.IDX PT, R0, R4, 0x3, 0x181f ;  /* 0x00781f0004007f89 */ /* 0x00102800000e0000 */
[----:B------:R0:W0:Y:S02]  /*18d70*/  SHFL.IDX PT, R14, R3, 0x3, 0x181f ;  /* 0x00781f00030e7f89 */ /* 0x00002400000e0000 */
.L_x_9838:
[----:B0-234-:R-:W-:-:S05]  /*18d80*/  VIADD R3, R191, 0x60 ;  /* 0x00000060bf037836 */ /* 0x01dfca0000000000 */
[----:B------:R-:W-:-:S13]  /*18d90*/  ISETP.GE.AND P0, PT, R3, R8, PT ;  /* 0x000000080300720c */ /* 0x000fda0003f06270 */
[----:B------:R-:W-:Y:S05]  /*18da0*/  @P0 BRA `(.L_x_9597) ;  /* 0x0000000000240947 */ /* 0x000fea0003800000 */
[----:B------:R-:W-:Y:S02]  /*18db0*/  ULDC UR4, c[0x0][0xac8] ;  /* 0x0002b20000047ab9 */ /* 0x000fe40000000800 */
[----:B------:R-:W-:Y:S02]  /*18dc0*/  ISETP.GE.AND P2, PT, R16, UR4, PT ;  /* 0x0000000410007c0c */ /* 0x000fe4000bf46270 */
[----:B------:R-:W-:-:S11]  /*18dd0*/  ISETP.GE.AND P3, PT, R187, UR4, PT ;  /* 0x00000004bb007c0c */ /* 0x000fd6000bf66270 */
[CC--:B------:R-:W-:Y:S02]  /*18de0*/  @!P2 LEA R4, P0, R16.reuse, R14.reuse, 0x1 ;  /* 0x0000000e1004a211 */ /* 0x0c0fe400078008ff */
[C---:B------:R-:W-:Y:S02]  /*18df0*/  @!P3 LEA R14, P1, R187.reuse, R14, 0x1 ;  /* 0x0000000ebb0eb211 */ /* 0x040fe400078208ff */
[-C--:B------:R-:W-:Y:S02]  /*18e00*/  @!P2 LEA.HI.X R5, R16, R0.reuse, R17, 0x1, P0 ;  /* 0x000000001005a211 */ /* 0x080fe400000f0c11 */
[----:B------:R-:W-:-:S03]  /*18e10*/  @!P3 LEA.HI.X R15, R187, R0, R215, 0x1, P1 ;  /* 0x00000000bb0fb211 */ /* 0x000fc600008f0cd7 */
[----:B------:R0:W-:Y:S04]  /*18e20*/  @!P2 ST.E.128 desc[UR40][R4.64], RZ ;  /* 0x000000ff0400a985 */ /* 0x0001e8000c101d28 */
[----:B------:R0:W-:Y:S02]  /*18e30*/  @!P3 ST.E.128 desc[UR40][R14.64], RZ ;  /* 0x000000ff0e00b985 */ /* 0x0001e4000c101d28 */
.L_x_9597:
[----:B------:R-:W-:Y:S05]  /*18e40*/  BSYNC B0 ;  /* 0x0000000000007941 */ /* 0x000fea0003800000 */
.L_x_9588:
[----:B------:R-:W-:Y:S02]  /*18e50*/  ULDC UR4, c[0x0][0xc3c] ;  /* 0x00030f0000047ab9 */ /* 0x000fe40000000800 */
[----:B-1----:R-:W-:-:S13]  /*18e60*/  ISETP.GE.AND P0, PT, R31, UR4, PT ;  /* 0x000000041f007c0c */ /* 0x002fda000bf06270 */
[----:B------:R-:W-:Y:S05]  /*18e70*/  @!P0 BRA `(.L_x_9611) ;  /* 0xfffffe8000bc8947 */ /* 0x000fea000383ffff */
[----:B------:R-:W-:Y:S05]  /*18e80*/  BRA `(.L_x_9408) ;  /* 0x0000007400f47947 */ /* 0x000fea0003800000 */
.L_x_9406:
[----:B------:R-:W-:-:S08]  /*18e90*/  NOP ;  /* 0x0000000000007918 */ /* 0x000fd00000000000 */
[----:B--2---:R-:W0:-:S00]  /*18ea0*/  USETMAXREG.DEALLOC.CTAPOOL 0x18 ;  /* 0x00000018000079c8 */ /* 0x004e0000080e0500 */
[----:B0-----:R-:W2:Y:S01]  /*18eb0*/  LDL.LU R2, [R1+0x8] ;  /* 0x0000080001027983 */ /* 0x001ea20000300800 */
[----:B------:R-:W-:Y:S02]  /*18ec0*/  LOP3.LUT R0, R0, 0x3, RZ, 0xc0, !PT ;  /* 0x0000000300007812 */ /* 0x000fe400078ec0ff */
[----:B------:R-:W-:-:S04]  /*18ed0*/  MOV R6, RZ ;  /* 0x000000ff00067202 */ /* 0x000fc80000000f00 */
        /* <DEDUP_REMOVED lines=13> */
.L_x_9612:
        /* <DEDUP_REMOVED lines=41> */
.L_x_9618:
        /* <DEDUP_REMOVED lines=12> */
.L_x_9617:
[----:B------:R-:W-:Y:S05]  /*19300*/  BSYNC B0 ;  /* 0x0000000000007941 */ /* 0x000fea0003800000 */
.L_x_9616:
        /* <DEDUP_REMOVED lines=17> */
[----:B------:R-:W-:-:S05]  /*19420*/  IMAD.IADD R7, R8, 0x1, R7 ;  /* 0x0000000108077824 */ /* 0x000fca00078e0207 */
[----:B------:R-:W-:-:S13]  /*19430*/  ISETP.GT.AND P6, PT, R7, UR6, PT ;  /* 0x0000000607007c0c */ /* 0x000fda000bfc4270 */
[----:B------:R-:W-:Y:S05]  /*19440*/  @!P6 BRA `(.L_x_9618) ;  /* 0xfffffffc007ce947 */ /* 0x000fea000383ffff */
[----:B------:R-:W-:-:S07]  /*19450*/  IMAD.MOV.U32 R5, RZ, RZ, R11 ;  /* 0x000000ffff057224 */ /* 0x000fce00078e000b */
.L_x_9614:
        /* <DEDUP_REMOVED lines=20> */
.L_x_9619:
        /* <DEDUP_REMOVED lines=21> */
[----:B------:R-:W-:Y:S01]  /*196f0*/  IMAD R5, R11, R8, RZ ;  /* 0x000000080b057224 */ /* 0x000fe200078e02ff */
[----:B------:R-:W-:-:S03]  /*19700*/  IADD3 R8, -R8, RZ, RZ ;  /* 0x000000ff08087210 */ /* 0x000fc60007ffe1ff */
[----:B------:R-:W-:Y:S02]  /*19710*/  IMAD.MOV R10, RZ, RZ, -R5 ;  /* 0x000000ffff0a7224 */ /* 0x000fe400078e0a05 */
[----:B------:R-:W-:-:S03]  /*19720*/  IMAD R8, R9, R8, R2 ;  /* 0x0000000809087224 */ /* 0x000fc600078e0202 */
[----:B------:R-:W-:Y:S02]  /*19730*/  VIADDMNMX R11, R10, UR5, R11, PT ;  /* 0x000000050a0b7c46 */ /* 0x000fe4000b80010b */
[----:B------:R-:W-:Y:S02]  /*19740*/  IADD3 R5, R8, R5, RZ ;  /* 0x0000000508057210 */ /* 0x000fe40007ffe0ff */
        /* <DEDUP_REMOVED lines=17> */
[-C--:B------:R-:W-:Y:S01]  /*19860*/  @!P1 IADD3 R10, R10, -R7.reuse, RZ ;  /* 0x800000070a0a9210 */ /* 0x080fe20007ffe0ff */
        /* <DEDUP_REMOVED lines=11> */
.L_x_9615:
[----:B------:R-:W-:Y:S01]  /*19920*/  IMAD.MOV.U32 R17, RZ, RZ, RZ ;  /* 0x000000ffff117224 */ /* 0x000fe200078e00ff */
[----:B------:R-:W-:Y:S01]  /*19930*/  MOV R16, UR6 ;  /* 0x0000000600107c02 */ /* 0x000fe20008000f00 */
[----:B------:R-:W-:-:S07]  /*19940*/  IMAD.MOV.U32 R18, RZ, RZ, RZ ;  /* 0x000000ffff127224 */ /* 0x000fce00078e00ff */
.L_x_9620:
[----:B------:R-:W-:-:S13]  /*19950*/  ISETP.NE.AND P0, PT, R0, RZ, PT ;  /* 0x000000ff0000720c */ /* 0x000fda0003f05270 */
[----:B------:R-:W1:Y:S01]  /*19960*/  @!P0 S2R R3, SR_CgaCtaId ;  /* 0x0000000000038919 */ /* 0x000e620000008800 */
[----:B------:R-:W-:-:S04]  /*19970*/  @!P0 MOV R0, 0x400 ;  /* 0x0000040000008802 */ /* 0x000fc80000000f00 */
[----:B-1----:R-:W-:-:S05]  /*19980*/  @!P0 LEA R0, R3, R0, 0x18 ;  /* 0x0000000003008211 */ /* 0x002fca00078ec0ff */
[----:B------:R1:W-:Y:S01]  /*19990*/  @!P0 STS.128 [R0+0x288d0], R16 ;  /* 0x0288d01000008388 */ /* 0x0003e20000000c00 */
[----:B------:R-:W-:Y:S06]  /*199a0*/  BAR.ARV 0x5, 0x180 ;  /* 0x0146000000007b1d */ /* 0x000fec0000002000 */
.L_x_9613:
        /* <DEDUP_REMOVED lines=31> */
[----:B------:R-:W-:Y:S04]  /*19ba0*/  STL [R1+0x4], R3 ;  /* 0x0000040301007387 */ /* 0x000fe80000100800 */
[----:B------:R0:W-:Y:S02]  /*19bb0*/  STL [R1+0x30], R2 ;  /* 0x0000300201007387 */ /* 0x0001e40000100800 */
[----:B0-----:R-:W-:Y:S02]  /*19bc0*/  MOV R2, 0x1 ;  /* 0x0000000100027802 */ /* 0x001fe40000000f00 */
        /* <DEDUP_REMOVED lines=15> */
.L_x_9760:
        /* <DEDUP_REMOVED lines=9> */
[----:B-1----:R-:W-:Y:S01]  /*19d50*/  IMAD.MOV.U32 R0, RZ, RZ, RZ ;  /* 0x000000ffff007224 */ /* 0x002fe200078e00ff */
[----:B------:R-:W-:Y:S01]  /*19d60*/  ISETP.NE.AND.EX P0, PT, RZ, UR5, PT, P0 ;  /* 0x00000005ff007c0c */ /* 0x000fe2000bf05300 */
[----:B------:R-:W-:Y:S01]  /*19d70*/  IMAD.MOV.U32 R12, RZ, RZ, RZ ;  /* 0x000000ffff0c7224 */ /* 0x000fe200078e00ff */
[----:B------:R-:W-:Y:S01]  /*19d80*/  ISETP.NE.AND.EX P3, PT, RZ, UR11, PT, P3 ;  /* 0x0000000bff007c0c */ /* 0x000fe2000bf65330 */
[----:B------:R-:W-:Y:S01]  /*19d90*/  ULDC.64 UR8, c[0x0][0xa10] ;  /* 0x0002840000087ab9 */ /* 0x000fe20000000a00 */
[----:B--2---:R-:W-:Y:S01]  /*19da0*/  SHF.R.S32.HI R5, RZ, 0x1f, R4 ;  /* 0x0000001fff057819 */ /* 0x004fe20000011404 */
[----:B------:R-:W-:-:S08]  /*19db0*/  IMAD.SHL.U32 R15, R4, 0x4, RZ ;  /* 0x00000004040f7824 */ /* 0x000fd000078e00ff */
        /* <DEDUP_REMOVED lines=29> */
[----:B-1----:R-:W-:Y:S01]  /*19f90*/  MOV R12, UR4 ;  /* 0x00000004000c7c02 */ /* 0x002fe20008000f00 */
        /* <DEDUP_REMOVED lines=11> */
[----:B------:R-:W-:Y:S02]  /*1a050*/  IMAD.U32 R8, RZ, RZ, UR5 ;  /* 0x00000005ff087e24 */ /* 0x000fe4000f8e00ff */
[----:B------:R-:W-:Y:S01]  /*1a060*/  IMAD.U32 R9, RZ, RZ, UR4 ;  /* 0x00000004ff097e24 */ /* 0x000fe2000f8e00ff */
[----:B0-----:R-:W-:Y:S06]  /*1a070*/  @P3 BRA `(.L_x_9622) ;  /* 0x0000000000143947 */ /* 0x001fec0003800000 */
[----:B------:R-:W-:Y:S05]  /*1a080*/  @!P1 BRA `(.L_x_9622) ;  /* 0x0000000000109947 */ /* 0x000fea0003800000 */
[----:B------:R-:W2:Y:S04]  /*1a090*/  LDG.E R12, desc[UR40][R2.64] ;  /* 0x00000028020c7981 */ /* 0x000ea8000c1e1900 */
[----:B------:R-:W2:Y:S02]  /*1a0a0*/  LDG.E R2, desc[UR40][R2.64+0x4] ;  /* 0x0000042802027981 */ /* 0x000ea4000c1e1900 */
[----:B--2--5:R-:W-:-:S05]  /*1a0b0*/  IMAD.IADD R13, R2, 0x1, -R12 ;  /* 0x00000001020d7824 */ /* 0x024fca00078e0a0c */
[----:B------:R0:W-:Y:S02]  /*1a0c0*/  STL [R1+0x44], R13 ;  /* 0x0000440d01007387 */ /* 0x0001e40000100800 */
.L_x_9622:
[----:B------:R-:W2:Y:S01]  /*1a0d0*/  LDL R12, [R1+0x34] ;  /* 0x00003400010c7983 */ /* 0x000ea20000100800 */
[----:B-----5:R-:W-:Y:S01]  /*1a0e0*/  IADD3 R2, R11, R0, RZ ;  /* 0x000000000b027210 */ /* 0x020fe20007ffe0ff */
        /* <DEDUP_REMOVED lines=10> */
.L_x_9623:
[----:B------:R-:W-:Y:S05]  /*1a190*/  @!P2 BRA `(.L_x_9624) ;  /* 0x00000000000ca947 */ /* 0x000fea0003800000 */
[----:B------:R-:W2:Y:S04]  /*1a1a0*/  LDG.E R9, desc[UR40][R6.64] ;  /* 0x0000002806097981 */ /* 0x000ea8000c1e1900 */
[----:B------:R-:W2:Y:S02]  /*1a1b0*/  LDG.E R6, desc[UR40][R6.64+0x4] ;  /* 0x0000042806067981 */ /* 0x000ea4000c1e1900 */
[----:B--2---:R-:W-:-:S07]  /*1a1c0*/  IMAD.IADD R9, R6, 0x1, -R9 ;  /* 0x0000000106097824 */ /* 0x004fce00078e0a09 */
.L_x_9624:
[----:B-1----:R-:W2:Y:S01]  /*1a1d0*/  @P0 LDG.E R2, desc[UR40][R4.64] ;  /* 0x0000002804020981 */ /* 0x002ea2000c1e1900 */
[----:B------:R-:W1:Y:S01]  /*1a1e0*/  LDC R3, c[0x0][0x448] ;  /* 0x00011200ff037b82 */ /* 0x000e620000000800 */
[----:B-----5:R-:W-:Y:S02]  /*1a1f0*/  IMAD.IADD R0, R9, 0x1, -R0 ;  /* 0x0000000109007824 */ /* 0x020fe400078e0a00 */
[----:B------:R3:W2:Y:S01]  /*1a200*/  @P0 LDG.E R4, desc[UR40][R4.64+0x4] ;  /* 0x0000042804040981 */ /* 0x0006a2000c1e1900 */
[----:B-1----:R-:W-:-:S13]  /*1a210*/  ISETP.NE.AND P1, PT, R3, 0x1, PT ;  /* 0x000000010300780c */ /* 0x002fda0003f25270 */
[----:B---3--:R-:W1:Y:S01]  /*1a220*/  @P1 LDC R5, c[0x0][0x450] ;  /* 0x00011400ff051b82 */ /* 0x008e620000000800 */
[----:B------:R-:W-:-:S05]  /*1a230*/  IMAD.MOV R9, RZ, RZ, -R0 ;  /* 0x000000ffff097224 */ /* 0x000fca00078e0a00 */
[----:B------:R-:W-:Y:S01]  /*1a240*/  VIMNMX R9, RZ, R9, !PT ;  /* 0x00000009ff097248 */ /* 0x000fe20007fe0100 */
[----:B------:R-:W-:Y:S01]  /*1a250*/  BSSY B0, `(.L_x_9625) ;  /* 0x0000133000007945 */ /* 0x000fe20003800000 */
[----:B------:R-:W-:Y:S01]  /*1a260*/  PLOP3.LUT P5, PT, PT, PT, PT, 0x80, 0x0 ;  /* 0x000000000000781c */ /* 0x000fe20003faf070 */
[----:B--2---:R-:W-:Y:S02]  /*1a270*/  @P0 IMAD.IADD R8, R4, 0x1, -R2 ;  /* 0x0000000104080824 */ /* 0x004fe400078e0a02 */
[----:B------:R-:W2:Y:S01]  /*1a280*/  @P1 LDC R4, c[0x0][0x44c] ;  /* 0x00011300ff041b82 */ /* 0x000ea20000000800 */
[----:B------:R-:W-:-:S05]  /*1a290*/  SHF.L.U32 R2, R17, 0x7, RZ ;  /* 0x0000000711027819 */ /* 0x000fca00000006ff */
[----:B------:R-:W-:-:S04]  /*1a2a0*/  VIADD R2, R2, 0x7f ;  /* 0x0000007f02027836 */ /* 0x000fc80000000000 */
[----:B------:R-:W-:Y:S02]  /*1a2b0*/  IMAD.MOV.U32 R3, RZ, RZ, R2 ;  /* 0x000000ffff037224 */ /* 0x000fe400078e0002 */
[----:B--2---:R-:W-:-:S04]  /*1a2c0*/  @P1 IMAD.HI.U32 R4, R2, R4, RZ ;  /* 0x0000000402041227 */ /* 0x004fc800078e00ff */
[----:B------:R-:W-:Y:S01]  /*1a2d0*/  IMAD.IADD R2, R0, 0x1, R8 ;  /* 0x0000000100027824 */ /* 0x000fe200078e0208 */
[----:B-1----:R-:W-:-:S04]  /*1a2e0*/  @P1 SHF.R.U32.HI R3, RZ, R5, R4 ;  /* 0x00000005ff031219 */ /* 0x002fc80000011604 */
[C---:B------:R-:W-:Y:S02]  /*1a2f0*/  IADD3 R21, R2.reuse, 0x80, -R13 ;  /* 0x0000008002157810 */ /* 0x040fe40007ffe80d */
[----:B------:R-:W-:-:S03]  /*1a300*/  IADD3 R4, R2, 0x7f, RZ ;  /* 0x0000007f02047810 */ /* 0x000fc60007ffe0ff */
[----:B------:R-:W-:Y:S01]  /*1a310*/  IMAD.IADD R2, R21, 0x1, R3 ;  /* 0x0000000115027824 */ /* 0x000fe200078e0203 */
[----:B------:R-:W-:-:S04]  /*1a320*/  SHF.R.S32.HI R3, RZ, 0x1f, R4 ;  /* 0x0000001fff037819 */ /* 0x000fc80000011404 */
[----:B------:R-:W-:Y:S02]  /*1a330*/  LEA.HI R20, R3, R4, RZ, 0x7 ;  /* 0x0000000403147211 */ /* 0x000fe400078f38ff */
[----:B------:R-:W-:-:S04]  /*1a340*/  SHF.R.S32.HI R3, RZ, 0x1f, R2 ;  /* 0x0000001fff037819 */ /* 0x000fc80000011402 */
[----:B------:R-:W-:Y:S02]  /*1a350*/  LEA.HI R2, R3, R2, RZ, 0x7 ;  /* 0x0000000203027211 */ /* 0x000fe400078f38ff */
[----:B------:R-:W-:Y:S02]  /*1a360*/  SHF.R.S32.HI R20, RZ, 0x7, R20 ;  /* 0x00000007ff147819 */ /* 0x000fe40000011414 */
[----:B------:R-:W-:-:S04]  /*1a370*/  SHF.R.S32.HI R2, RZ, 0x7, R2 ;  /* 0x00000007ff027819 */ /* 0x000fc80000011402 */
[----:B------:R-:W-:-:S05]  /*1a380*/  VIMNMX R2, R20, R2, PT ;  /* 0x0000000214027248 */ /* 0x000fca0003fe0100 */
[----:B------:R-:W-:-:S05]  /*1a390*/  IMAD R2, R2, 0x80, -R0 ;  /* 0x0000008002027824 */ /* 0x000fca00078e0a00 */
[----:B------:R-:W-:-:S04]  /*1a3a0*/  VIMNMX R8, R2, R8, PT ;  /* 0x0000000802087248 */ /* 0x000fc80003fe0100 */
[----:B------:R-:W-:Y:S02]  /*1a3b0*/  ISETP.GT.AND P1, PT, R8, R9, PT ;  /* 0x000000090800720c */ /* 0x000fe40003f24270 */
[----:B------:R-:W-:-:S11]  /*1a3c0*/  SHF.R.U32.HI R9, RZ, 0x7, R9 ;  /* 0x00000007ff097819 */ /* 0x000fd60000011609 */
[----:B------:R-:W-:-:S04]  /*1a3d0*/  @P1 IADD3 R8, R8, 0x7f, RZ ;  /* 0x0000007f08081810 */ /* 0x000fc80007ffe0ff */
[----:B------:R-:W-:Y:S01]  /*1a3e0*/  @P1 SHF.R.S32.HI R0, RZ, 0x1f, R8 ;  /* 0x0000001fff001819 */ /* 0x000fe20000011408 */
[----:B------:R-:W-:-:S03]  /*1a3f0*/  IMAD.MOV.U32 R6, RZ, RZ, R9 ;  /* 0x000000ffff067224 */ /* 0x000fc600078e0009 */
[----:B------:R-:W-:-:S04]  /*1a400*/  @P1 LEA.HI R8, R0, R8, RZ, 0x7 ;  /* 0x0000000800081211 */ /* 0x000fc800078f38ff */
        /* <DEDUP_REMOVED lines=10> */
.L_x_9841:
[----:B--2---:R-:W-:Y:S02]  /*1a4b0*/  ISETP.NE.AND P0, PT, R14, RZ, PT ;  /* 0x000000ff0e00720c */ /* 0x004fe40003f05270 */
[----:B------:R-:W-:-:S11]  /*1a4c0*/  PLOP3.LUT P1, PT, PT, PT, PT, 0x8, 0x0 ;  /* 0x000000000000781c */ /* 0x000fd60003f2e170 */
[----:B------:R-:W-:Y:S05]  /*1a4d0*/  @P0 BRA `(.L_x_9628) ;  /* 0x00000000000c0947 */ /* 0x000fea0003800000 */
[----:B------:R-:W-:-:S03]  /*1a4e0*/  UMOV UR4, 0xffffffff ;  /* 0xffffffff00047882 */ /* 0x000fc60000000000 */
[----:B------:R-:W-:Y:S05]  /*1a4f0*/  BRA.DIV UR4, `(.L_x_9629) ;  /* 0x0000007e04407947 */ /* 0x000fea000b800000 */
[----:B------:R-:W-:-:S13]  /*1a500*/  ELECT P1, URZ, PT ;  /* 0x00000000003f782f */ /* 0x000fda0003820000 */
.L_x_9628:
        /* <DEDUP_REMOVED lines=10> */
.L_x_9844:
[----:B------:R-:W-:Y:S05]  /*1a5b0*/  BSYNC B1 ;  /* 0x0000000000017941 */ /* 0x000fea0003800000 */
.L_x_9630:
        /* <DEDUP_REMOVED lines=13> */
.L_x_9845:
[----:B------:R-:W-:Y:S05]  /*1a690*/  BSYNC B2 ;  /* 0x0000000000027941 */ /* 0x000fea0003800000 */
.L_x_9634:
        /* <DEDUP_REMOVED lines=8> */
.L_x_9637:
[----:B------:R-:W-:Y:S05]  /*1a720*/  BSYNC B2 ;  /* 0x0000000000027941 */ /* 0x000fea0003800000 */
.L_x_9636:
        /* <DEDUP_REMOVED lines=8> */
[----:B------:R-:W-:Y:S01]  /*1a7b0*/  UIADD3.X UR5, URZ, UR39, URZ, UP0, !UPT ;  /* 0x000000273f057290 */ /* 0x000fe200087fe43f */
[----:B------:R-:W-:Y:S01]  /*1a7c0*/  IADD3 R3, R3, -0x80, RZ ;  /* 0xffffff8003037810 */ /* 0x000fe20007ffe0ff */
[----:B------:R-:W-:Y:S01]  /*1a7d0*/  UMOV UR7, 0x12f00000 ;  /* 0x12f0000000077882 */ /* 0x000fe20000000000 */
[----:B---3--:R-:W-:-:S02]  /*1a7e0*/  IMAD R7, R2, 0x8000, R5 ;  /* 0x0000800002077824 */ /* 0x008fc400078e0205 */
[----:B------:R-:W-:Y:S02]  /*1a7f0*/  IMAD.SHL.U32 R11, R2, 0x4000, RZ ;  /* 0x00004000020b7824 */ /* 0x000fe400078e00ff */
[----:B------:R-:W-:Y:S01]  /*1a800*/  VIADD R2, R4, 0x28890 ;  /* 0x0002889004027836 */ /* 0x000fe20000000000 */
[----:B------:R-:W-:-:S07]  /*1a810*/  IADD3 R5, R7, 0x18400, RZ ;  /* 0x0001840007057810 */ /* 0x000fce0007ffe0ff */
.L_x_9638:
        /* <DEDUP_REMOVED lines=16> */
.L_x_9639:
        /* <DEDUP_REMOVED lines=13> */
.L_x_9846:
[----:B------:R-:W-:Y:S05]  /*1a9f0*/  BSYNC B2 ;  /* 0x0000000000027941 */ /* 0x000fea0003800000 */
.L_x_9640:
[----:B------:R-:W-:Y:S01]  /*1aa00*/  BSSY B2, `(.L_x_9642) ;  /* 0x000000a000027945 */ /* 0x000fe20003800000 */
[----:B------:R-:W-:Y:S01]  /*1aa10*/  IMAD.MOV.U32 R12, RZ, RZ, 0x0 ;  /* 0x00000000ff0c7424 */ /* 0x000fe200078e00ff */
[----:B0-----:R-:W-:Y:S02]  /*1aa20*/  MOV R13, 0x12f00000 ;  /* 0x12f00000000d7802 */ /* 0x001fe40000000f00 */
[----:B------:R-:W-:Y:S05]  /*1aa30*/  @P4 BRA `(.L_x_9643) ;  /* 0x0000000000184947 */ /* 0x000fea0003800000 */
[----:B------:R-:W3:Y:S02]  /*1aa40*/  LDL R2, [R1+0x8] ;  /* 0x0000080001027983 */ /* 0x000ee40000100800 */
[----:B---3--:R-:W-:Y:S01]  /*1aa50*/  LOP3.LUT P0, RZ, R2, 0x1, RZ, 0xc0, !PT ;  /* 0x0000000102ff7812 */ /* 0x008fe2000780c0ff */
[----:B------:R-:W-:-:S04]  /*1aa60*/  IMAD.MOV.U32 R2, RZ, RZ, 0x8000 ;  /* 0x00008000ff027424 */ /* 0x000fc800078e00ff */
[----:B------:R0:W-:Y:S08]  /*1aa70*/  SYNCS.ARRIVE.TRANS64 RZ, [R4+URZ+0x288b0], R2 ;  /* 0x0288b00204ff79a7 */ /* 0x0001f0000800003f */
[----:B------:R-:W-:Y:S05]  /*1aa80*/  @!P0 BRA `(.L_x_9643) ;  /* 0x0000000000048947 */ /* 0x000fea0003800000 */
[----:B------:R-:W-:Y:S01]  /*1aa90*/  BPT.TRAP 0x1 ;  /* 0x000000040000795c */ /* 0x000fe20000300000 */
.L_x_9643:
[----:B------:R-:W-:Y:S05]  /*1aaa0*/  BSYNC B2 ;  /* 0x0000000000027941 */ /* 0x000fea0003800000 */
.L_x_9642:
[----:B0-----:R-:W3:Y:S01]  /*1aab0*/  LDL R2, [R1+0x4] ;  /* 0x0000040001027983 */ /* 0x001ee20000100800 */
[----:B------:R-:W-:Y:S01]  /*1aac0*/  R2UR UR10, R14 ;  /* 0x000000000e0a72ca */ /* 0x000fe200000e0000 */
[----:B------:R-:W-:Y:S01]  /*1aad0*/  UIADD3 UR4, UP0, UR38, 0x670, URZ ;  /* 0x0000067026047890 */ /* 0x000fe2000ff1e03f */
[----:B------:R-:W-:Y:S01]  /*1aae0*/  R2UR UR6, R12 ;  /* 0x000000000c0672ca */ /* 0x000fe200000e0000 */
[----:B-12---:R-:W-:Y:S01]  /*1aaf0*/  VIADD R4, R4, 0x288b0 ;  /* 0x000288b004047836 */ /* 0x006fe20000000000 */
[----:B------:R-:W-:Y:S01]  /*1ab00*/  R2UR UR7, R13 ;  /* 0x000000000d0772ca */ /* 0x000fe200000e0000 */
[----:B------:R-:W-:Y:S01]  /*1ab10*/  UIADD3.X UR5, URZ, UR39, URZ, UP0, !UPT ;  /* 0x000000273f057290 */ /* 0x000fe200087fe43f */
[----:B------:R-:W-:Y:S01]  /*1ab20*/  PLOP3.LUT P0, PT, PT, PT, PT, 0x80, 0x0 ;  /* 0x000000000000781c */ /* 0x000fe20003f0f070 */
[----:B---3--:R-:W-:-:S05]  /*1ab30*/  IMAD R5, R11, 0x2, R2 ;  /* 0x000000020b057824 */ /* 0x008fca00078e0202 */
[----:B------:R-:W-:-:S07]  /*1ab40*/  IADD3 R2, R5, 0x400, RZ ;  /* 0x0000040005027810 */ /* 0x000fce0007ffe0ff */
.L_x_9644:
        /* <DEDUP_REMOVED lines=15> */
.L_x_9645:
        /* <DEDUP_REMOVED lines=10> */
.L_x_9633:
[----:B------:R-:W-:Y:S05]  /*1ace0*/  BSYNC B1 ;  /* 0x0000000000017941 */ /* 0x000fea0003800000 */
.L_x_9632:
[----:B------:R-:W1:Y:S04]  /*1acf0*/  LDL.LU R7, [R1+0x20] ;  /* 0x0000200001077983 */ /* 0x000e680000300800 */
[----:B------:R-:W2:Y:S01]  /*1ad00*/  LDL.LU R5, [R1+0x24] ;  /* 0x0000240001057983 */ /* 0x000ea20000300800 */
[----:B------:R-:W-:Y:S01]  /*1ad10*/  PLOP3.LUT P5, PT, PT, PT, PT, 0x8, 0x0 ;  /* 0x000000000000781c */ /* 0x000fe20003fae170 */
[----:B-1----:R-:W-:Y:S02]  /*1ad20*/  VIADD R2, R7, 0x1 ;  /* 0x0000000107027836 */ /* 0x002fe40000000000 */
        /* <DEDUP_REMOVED lines=9> */
.L_x_9660:
        /* <DEDUP_REMOVED lines=9> */
[----:B------:R-:W-:Y:S02]  /*1ae50*/  ISETP.NE.AND P2, PT, R2, RZ, PT ;  /* 0x000000ff0200720c */ /* 0x000fe40003f45270 */
[----:B--2---:R-:W-:Y:S02]  /*1ae60*/  LEA R6, R4, R5, 0x3 ;  /* 0x0000000504067211 */ /* 0x004fe400078e18ff */
[----:B---3--:R-:W-:-:S04]  /*1ae70*/  SHF.L.U32 R5, R3, 0x1f, RZ ;  /* 0x0000001f03057819 */ /* 0x008fc800000006ff */
[----:B------:R-:W1:Y:S02]  /*1ae80*/  SYNCS.PHASECHK.TRANS64.TRYWAIT P0, [R6+URZ+0x288a0], R5 ;  /* 0x0288a005060075a7 */ /* 0x000e64000800017f */
[----:B-1----:R-:W-:Y:S05]  /*1ae90*/  @!P0 BRA `(.L_x_9649) ;  /* 0x00000074003c8947 */ /* 0x002fea0003800000 */
.L_x_9847:
[----:B------:R-:W-:Y:S05]  /*1aea0*/  BSYNC B2 ;  /* 0x0000000000027941 */ /* 0x000fea0003800000 */
.L_x_9648:
        /* <DEDUP_REMOVED lines=8> */
.L_x_9651:
[----:B------:R-:W-:Y:S05]  /*1af30*/  BSYNC B2 ;  /* 0x0000000000027941 */ /* 0x000fea0003800000 */
.L_x_9650:
        /* <DEDUP_REMOVED lines=10> */
[----:B------:R-:W-:Y:S01]  /*1afe0*/  LEA R3, R7, R10, 0x7 ;  /* 0x0000000a07037211 */ /* 0x000fe200078e38ff */
[----:B------:R-:W-:-:S02]  /*1aff0*/  VIADD R2, R6, 0x28890 ;  /* 0x0002889006027836 */ /* 0x000fc40000000000 */
[----:B------:R-:W-:-:S09]  /*1b000*/  VIADD R8, R4, 0x18400 ;  /* 0x0001840004087836 */ /* 0x000fd20000000000 */
.L_x_9652:
        /* <DEDUP_REMOVED lines=16> */
.L_x_9653:
        /* <DEDUP_REMOVED lines=13> */
.L_x_9848:
[----:B------:R-:W-:Y:S05]  /*1b1e0*/  BSYNC B2 ;  /* 0x0000000000027941 */ /* 0x000fea0003800000 */
.L_x_9654:
        /* <DEDUP_REMOVED lines=10> */
.L_x_9657:
[----:B------:R-:W-:Y:S05]  /*1b290*/  BSYNC B2 ;  /* 0x0000000000027941 */ /* 0x000fea0003800000 */
.L_x_9656:
[----:B------:R-:W-:Y:S01]  /*1b2a0*/  R2UR UR10, R11 ;  /* 0x000000000b0a72ca */ /* 0x000fe200000e0000 */
[----:B------:R-:W-:Y:S01]  /*1b2b0*/  UIADD3 UR4, UP0, UR38, 0x670, URZ ;  /* 0x0000067026047890 */ /* 0x000fe2000ff1e03f */
[----:B------:R-:W-:Y:S01]  /*1b2c0*/  R2UR UR6, R12 ;  /* 0x000000000c0672ca */ /* 0x000fe200000e0000 */
[----:B0-----:R-:W-:Y:S01]  /*1b2d0*/  VIADD R2, R4, 0x400 ;  /* 0x0000040004027836 */ /* 0x001fe20000000000 */
[----:B------:R-:W-:Y:S01]  /*1b2e0*/  R2UR UR7, R13 ;  /* 0x000000000d0772ca */ /* 0x000fe200000e0000 */
[----:B------:R-:W-:Y:S01]  /*1b2f0*/  UIADD3.X UR5, URZ, UR39, URZ, UP0, !UPT ;  /* 0x000000273f057290 */ /* 0x000fe200087fe43f */
[----:B------:R-:W-:Y:S02]  /*1b300*/  PLOP3.LUT P0, PT, PT, PT, PT, 0x80, 0x0 ;  /* 0x000000000000781c */ /* 0x000fe40003f0f070 */
[----:B-12---:R-:W-:-:S11]  /*1b310*/  IADD3 R6, R6, 0x288b0, RZ ;  /* 0x000288b006067810 */ /* 0x006fd60007ffe0ff */
.L_x_9658:
        /* <DEDUP_REMOVED lines=15> */
.L_x_9659:
        /* <DEDUP_REMOVED lines=10> */
.L_x_9647:
[----:B------:R-:W-:Y:S05]  /*1b4b0*/  BSYNC B1 ;  /* 0x0000000000017941 */ /* 0x000fea0003800000 */
.L_x_9646:
        /* <DEDUP_REMOVED lines=12> */
.L_x_9626:
[----:B------:R-:W-:Y:S05]  /*1b580*/  BSYNC B0 ;  /* 0x0000000000007941 */ /* 0x000fea0003800000 */
.L_x_9625:
        /* <DEDUP_REMOVED lines=10> */
[----:B------:R-:W-:-:S05]  /*1b630*/  IMAD.IADD R0, R21, 0x1, R0 ;  /* 0x0000000115007824 */ /* 0x000fca00078e0200 */
[----:B------:R-:W-:-:S04]  /*1b640*/  SHF.R.S32.HI R2, RZ, 0x1f, R0 ;  /* 0x0000001fff027819 */ /* 0x000fc80000011400 */
[----:B------:R-:W-:-:S04]  /*1b650*/  LEA.HI R0, R2, R0, RZ, 0x7 ;  /* 0x0000000002007211 */ /* 0x000fc800078f38ff */
[----:B------:R-:W-:-:S04]  /*1b660*/  SHF.R.S32.HI R0, RZ, 0x7, R0 ;  /* 0x00000007ff007819 */ /* 0x000fc80000011400 */
        /* <DEDUP_REMOVED lines=21> */
.L_x_9662:
        /* <DEDUP_REMOVED lines=21> */
.L_x_9665:
[----:B------:R-:W-:Y:S05]  /*1b910*/  BSYNC B6 ;  /* 0x0000000000067941 */ /* 0x000fea0003800000 */
.L_x_9664:
        /* <DEDUP_REMOVED lines=21> */
.L_x_9668:
        /* <DEDUP_REMOVED lines=16> */
.L_x_9667:
[----:B------:R-:W-:Y:S05]  /*1bb70*/  BSYNC B6 ;  /* 0x0000000000067941 */ /* 0x000fea0003800000 */
.L_x_9666:
        /* <DEDUP_REMOVED lines=25> */
.L_x_9851:
        /* <DEDUP_REMOVED lines=12> */
.L_x_9854:
        /* <DEDUP_REMOVED lines=19> */
[----:B------:R-:W-:-:S03]  /*1bf00*/  IMAD.WIDE.U32 R4, R7, UR4, R4 ;  /* 0x0000000407047c25 */ /* 0x000fc6000f8e0004 */
[----:B------:R-:W-:Y:S02]  /*1bf10*/  LEA R2, P0, R4, R2, 0x2 ;  /* 0x0000000204027211 */ /* 0x000fe400078010ff */
[----:B------:R-:W-:-:S04]  /*1bf20*/  IADD3 R0, R5, R0, RZ ;  /* 0x0000000005007210 */ /* 0x000fc80007ffe0ff */
[----:B------:R-:W-:-:S05]  /*1bf30*/  LEA.HI.X R3, R4, R3, R0, 0x2, P0 ;  /* 0x0000000304037211 */ /* 0x000fca00000f1400 */
[----:B------:R-:W3:Y:S04]  /*1bf40*/  LDG.E R0, desc[UR40][R2.64] ;  /* 0x0000002802007981 */ /* 0x000ee8000c1e1900 */
[----:B---3--:R2:W-:Y:S02]  /*1bf50*/  STL [R1], R0 ;  /* 0x0000000001007387 */ /* 0x0085e40000100800 */
.L_x_9672:
[----:B------:R-:W3:Y:S04]  /*1bf60*/  LDL R7, [R1+0x4] ;  /* 0x0000040001077983 */ /* 0x000ee80000100800 */
[----:B-12---:R-:W3:Y:S04]  /*1bf70*/  LDL R0, [R1+0xc] ;  /* 0x00000c0001007983 */ /* 0x006ee80000100800 */
[----:B------:R-:W2:Y:S01]  /*1bf80*/  LDL R2, [R1+0x18] ;  /* 0x0000180001027983 */ /* 0x000ea20000100800 */
[----:B---3--:R-:W-:Y:S01]  /*1bf90*/  IMAD R0, R0, 0x8, R7 ;  /* 0x0000000800007824 */ /* 0x008fe200078e0207 */
[----:B--2---:R-:W-:-:S04]  /*1bfa0*/  SHF.L.U32 R2, R2, 0x1f, RZ ;  /* 0x0000001f02027819 */ /* 0x004fc800000006ff */
[----:B------:R-:W1:Y:S02]  /*1bfb0*/  SYNCS.PHASECHK.TRANS64.TRYWAIT P0, [R0+URZ+0x28840], R2 ;  /* 0x02884002000075a7 */ /* 0x000e64000800017f */
[----:B-1----:R-:W-:Y:S05]  /*1bfc0*/  @!P0 BRA `(.L_x_9673) ;  /* 0x00000064006c8947 */ /* 0x002fea0003800000 */
.L_x_9855:
        /* <DEDUP_REMOVED lines=10> */
.L_x_9674:
[----:B------:R-:W3:Y:S04]  /*1c070*/  LDL R6, [R1+0x4] ;  /* 0x0000040001067983 */ /* 0x000ee80000100800 */
[----:B------:R-:W3:Y:S04]  /*1c080*/  LDL R5, [R1+0xc] ;  /* 0x00000c0001057983 */ /* 0x000ee80000100800 */
[----:B------:R-:W4:Y:S04]  /*1c090*/  LDL R7, [R1+0x10] ;  /* 0x0000100001077983 */ /* 0x000f280000100800 */
[----:B------:R-:W4:Y:S04]  /*1c0a0*/  LDL R4, [R1+0x1c] ;  /* 0x00001c0001047983 */ /* 0x000f280000100800 */
[----:B-12---:R-:W2:Y:S01]  /*1c0b0*/  LDL R2, [R1] ;  /* 0x0000000001027983 */ /* 0x006ea20000100800 */
[----:B------:R-:W-:-:S02]  /*1c0c0*/  R2UR UR9, R0 ;  /* 0x00000000000972ca */ /* 0x000fc400000e0000 */
[----:B------:R-:W-:Y:S01]  /*1c0d0*/  PLOP3.LUT P0, PT, PT, PT, PT, 0x80, 0x0 ;  /* 0x000000000000781c */ /* 0x000fe20003f0f070 */
[----:B------:R-:W-:Y:S01]  /*1c0e0*/  UIADD3 UR4, UP0, UR38, 0x370, URZ ;  /* 0x0000037026047890 */ /* 0x000fe2000ff1e03f */
[----:B------:R-:W-:Y:S02]  /*1c0f0*/  R2UR UR12, R18 ;  /* 0x00000000120c72ca */ /* 0x000fe400000e0000 */
[----:B-----5:R-:W-:-:S07]  /*1c100*/  LOP3.LUT R3, R3, 0xfffffffb, RZ, 0xc0, !PT ;  /* 0xfffffffb03037812 */ /* 0x020fce00078ec0ff */
[----:B------:R-:W-:Y:S01]  /*1c110*/  UIADD3 UR9, UR9, 0x28830, URZ ;  /* 0x0002883009097890 */ /* 0x000fe2000fffe03f */
[----:B------:R-:W-:Y:S01]  /*1c120*/  UMOV UR10, URZ ;  /* 0x0000003f000a7c82 */ /* 0x000fe20008000000 */
[----:B------:R-:W-:Y:S01]  /*1c130*/  UMOV UR7, 0x14f00000 ;  /* 0x14f0000000077882 */ /* 0x000fe20000000000 */
[----:B------:R-:W-:Y:S01]  /*1c140*/  @P0 LOP3.LUT R3, R3, 0x4, RZ, 0xfc, !PT ;  /* 0x0000000403030812 */ /* 0x000fe200078efcff */
[----:B------:R-:W-:-:S04]  /*1c150*/  UMOV UR15, 0x40 ;  /* 0x00000040000f7882 */ /* 0x000fc80000000000 */
[----:B------:R1:W-:Y:S01]  /*1c160*/  STL [R1+0x8], R3 ;  /* 0x0000080301007387 */ /* 0x0003e20000100800 */
[----:B---3--:R-:W-:Y:S01]  /*1c170*/  IMAD R0, R5, 0x8000, R6 ;  /* 0x0000800005007824 */ /* 0x008fe200078e0206 */
[----:B----4-:R-:W-:-:S04]  /*1c180*/  R2UR UR11, R7 ;  /* 0x00000000070b72ca */ /* 0x010fc800000e0000 */
[----:B------:R-:W-:Y:S02]  /*1c190*/  R2UR UR6, R0 ;  /* 0x00000000000672ca */ /* 0x000fe400000e0000 */
[----:B------:R-:W-:Y:S02]  /*1c1a0*/  R2UR UR5, R4 ;  /* 0x00000000040572ca */ /* 0x000fe400000e0000 */
[----:B--2---:R-:W-:-:S09]  /*1c1b0*/  R2UR UR13, R2 ;  /* 0x00000000020d72ca */ /* 0x004fd200000e0000 */
        /* <DEDUP_REMOVED lines=10> */
.L_x_9670:
        /* <DEDUP_REMOVED lines=43> */
.L_x_9676:
[----:B------:R-:W-:Y:S05]  /*1c510*/  BSYNC B6 ;  /* 0x0000000000067941 */ /* 0x000fea0003800000 */
.L_x_9675:
[----:B------:R-:W3:Y:S01]  /*1c520*/  LDL.LU R6, [R1+0x40] ;  /* 0x0000400001067983 */ /* 0x000ee20000300800 */
[----:B------:R-:W-:Y:S01]  /*1c530*/  ULDC.64 UR4, c[0x0][0x2d8] ;  /* 0x0000b60000047ab9 */ /* 0x000fe20000000a00 */
[----:B------:R-:W1:Y:S02]  /*1c540*/  LDC R7, c[0x0][0x448] ;  /* 0x00011200ff077b82 */ /* 0x000e640000000800 */
[----:B--2---:R-:W3:Y:S04]  /*1c550*/  LDL.LU.64 R2, [R1+0x50] ;  /* 0x0000500001027983 */ /* 0x004ee80000300a00 */
[----:B------:R-:W2:Y:S04]  /*1c560*/  LDL.LU R0, [R1+0x4c] ;  /* 0x00004c0001007983 */ /* 0x000ea80000300800 */
[----:B------:R-:W4:Y:S04]  /*1c570*/  LDL.LU R4, [R1+0x5c] ;  /* 0x00005c0001047983 */ /* 0x000f280000300800 */
[----:B------:R-:W4:Y:S01]  /*1c580*/  LDL.LU R5, [R1+0x34] ;  /* 0x0000340001057983 */ /* 0x000f220000300800 */
        /* <DEDUP_REMOVED lines=8> */
[----:B------:R-:W-:Y:S02]  /*1c610*/  LOP3.LUT R8, R8, 0x40, RZ, 0xfc, !PT ;  /* 0x0000004008087812 */ /* 0x000fe400078efcff */
[----:B-1----:R-:W-:Y:S01]  /*1c620*/  LOP3.LUT R10, R10, 0x7f, RZ, 0xc0, !PT ;  /* 0x0000007f0a0a7812 */ /* 0x002fe200078ec0ff */
[----:B---3--:R-:W-:Y:S02]  /*1c630*/  IMAD.MOV.U32 R3, RZ, RZ, R6 ;  /* 0x000000ffff037224 */ /* 0x008fe400078e0006 */
[----:B------:R-:W0:Y:S01]  /*1c640*/  @P0 LDC R6, c[0x0][0x450] ;  /* 0x00011400ff060b82 */ /* 0x000e220000000800 */
[----:B--2---:R-:W-:-:S02]  /*1c650*/  IMAD R0, R0, UR4, RZ ;  /* 0x0000000400007c24 */ /* 0x004fc4000f8e02ff */
[----:B------:R-:W-:-:S04]  /*1c660*/  IMAD.WIDE.U32 R2, R18, UR4, R2 ;  /* 0x0000000412027c25 */ /* 0x000fc8000f8e0002 */
[----:B------:R-:W-:Y:S01]  /*1c670*/  IMAD R0, R18, UR5, R0 ;  /* 0x0000000512007c24 */ /* 0x000fe2000f8e0200 */
[----:B------:R-:W-:-:S04]  /*1c680*/  ULDC.64 UR4, c[0x0][0x2e0] ;  /* 0x0000b80000047ab9 */ /* 0x000fc80000000a00 */
[----:B------:R-:W-:Y:S01]  /*1c690*/  IADD3 R3, R3, R0, RZ ;  /* 0x0000000003037210 */ /* 0x000fe20007ffe0ff */
[----:B----4-:R-:W-:Y:S02]  /*1c6a0*/  IMAD R0, R4, UR4, RZ ;  /* 0x0000000404007c24 */ /* 0x010fe4000f8e02ff */
[----:B------:R-:W1:Y:S02]  /*1c6b0*/  S2R R4, SR_TID.X ;  /* 0x0000000000047919 */ /* 0x000e640000002100 */
[C---:B------:R-:W-:Y:S02]  /*1c6c0*/  IMAD R0, R5.reuse, UR5, R0 ;  /* 0x0000000505007c24 */ /* 0x040fe4000f8e0200 */
        /* <DEDUP_REMOVED lines=37> */
[----:B------:R-:W-:-:S03]  /*1c920*/  IMAD R17, R17, 0x80, R10 ;  /* 0x0000008011117824 */ /* 0x000fc600078e020a */
[----:B------:R-:W-:Y:S04]  /*1c930*/  SHFL.IDX PT, R4, R2, RZ, 0x181f ;  /* 0x00181fff02047589 */ /* 0x000fe800000e0000 */
[----:B------:R-:W-:Y:S01]  /*1c940*/  SHFL.IDX PT, R6, R2, 0x1, 0x181f ;  /* 0x00381f0002067f89 */ /* 0x000fe200000e0000 */
[----:B--2---:R-:W-:-:S03]  /*1c950*/  IMAD R0, R5, R7, RZ ;  /* 0x0000000705007224 */ /* 0x004fc600078e02ff */
[----:B------:R-:W1:Y:S02]  /*1c960*/  SHFL.IDX PT, R5, R3, RZ, 0x181f ;  /* 0x00181fff03057589 */ /* 0x000e6400000e0000 */
[----:B------:R-:W-:-:S13]  /*1c970*/  ISETP.GE.AND P2, PT, R17, R0, PT ;  /* 0x000000001100720c */ /* 0x000fda0003f46270 */
[----:B-1----:R-:W-:-:S05]  /*1c980*/  @!P2 LEA R5, P3, R9, R5, 0x1 ;  /* 0x000000050905a211 */ /* 0x002fca00078608ff */
[----:B------:R-:W-:-:S05]  /*1c990*/  @!P2 IMAD.X R4, RZ, RZ, R4, P3 ;  /* 0x000000ffff04a224 */ /* 0x000fca00018e0604 */
[----:B------:R-:W-:-:S04]  /*1c9a0*/  @!P2 LOP3.LUT R5, R5, R4, RZ, 0x3c, !PT ;  /* 0x000000040505a212 */ /* 0x000fc800078e3cff */
[----:B------:R-:W-:-:S04]  /*1c9b0*/  @!P2 LOP3.LUT R4, R5, R4, RZ, 0x3c, !PT ;  /* 0x000000040504a212 */ /* 0x000fc800078e3cff */
[----:B------:R-:W-:-:S05]  /*1c9c0*/  @!P2 LOP3.LUT R5, R5, R4, RZ, 0x3c, !PT ;  /* 0x000000040505a212 */ /* 0x000fca00078e3cff */
[----:B-----5:R-:W-:Y:S04]  /*1c9d0*/  @!P2 LDGSTS.E.BYPASS.LTC128B.128 [R8+0x10400], desc[UR40][R4.64], !P0 ;  /* 0x104000000408afae */ /* 0x020fe8000c101d68 */
[----:B------:R1:W-:Y:S02]  /*1c9e0*/  @!P2 LDGSTS.E.BYPASS.LTC128B.128 [R8+0x14400], desc[UR40][R4.64+0x80], !P1 ;  /* 0x144000800408afae */ /* 0x0003e4000c901d68 */
[----:B-1----:R-:W-:-:S04]  /*1c9f0*/  IADD3 R4, R17, 0x10, RZ ;  /* 0x0000001011047810 */ /* 0x002fc80007ffe0ff */
[----:B------:R-:W-:Y:S02]  /*1ca00*/  ISETP.GE.AND P2, PT, R4, R0, PT ;  /* 0x000000000400720c */ /* 0x000fe40003f46270 */
[----:B------:R-:W1:Y:S11]  /*1ca10*/  SHFL.IDX PT, R4, R3, 0x1, 0x181f ;  /* 0x00381f0003047f89 */ /* 0x000e7600000e0000 */
[----:B-1----:R-:W-:-:S05]  /*1ca20*/  @!P2 LEA R5, P3, R9, R4, 0x1 ;  /* 0x000000040905a211 */ /* 0x002fca00078608ff */
[----:B------:R-:W-:Y:S02]  /*1ca30*/  @!P2 IMAD.X R4, RZ, RZ, R6, P3 ;  /* 0x000000ffff04a224 */ /* 0x000fe400018e0606 */
[----:B------:R-:W-:Y:S03]  /*1ca40*/  SHFL.IDX PT, R6, R2, 0x2, 0x181f ;  /* 0x00581f0002067f89 */ /* 0x000fe600000e0000 */
[----:B------:R-:W-:-:S04]  /*1ca50*/  @!P2 LOP3.LUT R5, R5, R4, RZ, 0x3c, !PT ;  /* 0x000000040505a212 */ /* 0x000fc800078e3cff */
[----:B------:R-:W-:-:S04]  /*1ca60*/  @!P2 LOP3.LUT R4, R5, R4, RZ, 0x3c, !PT ;  /* 0x000000040504a212 */ /* 0x000fc800078e3cff */
[----:B------:R-:W-:-:S05]  /*1ca70*/  @!P2 LOP3.LUT R5, R5, R4, RZ, 0x3c, !PT ;  /* 0x000000040505a212 */ /* 0x000fca00078e3cff */
[----:B------:R-:W-:Y:S04]  /*1ca80*/  @!P2 LDGSTS.E.BYPASS.LTC128B.128 [R8+0x10c00], desc[UR40][R4.64], !P0 ;  /* 0x10c000000408afae */ /* 0x000fe8000c101d68 */
[----:B------:R1:W-:Y:S02]  /*1ca90*/  @!P2 LDGSTS.E.BYPASS.LTC128B.128 [R8+0x14c00], desc[UR40][R4.64+0x80], !P1 ;  /* 0x14c000800408afae */ /* 0x0003e4000c901d68 */
[----:B-1----:R-:W-:-:S05]  /*1caa0*/  VIADD R4, R17, 0x20 ;  /* 0x0000002011047836 */ /* 0x002fca0000000000 */
        /* <DEDUP_REMOVED lines=45> */
[----:B------:R-:W1:Y:S04]  /*1cd80*/  SHFL.IDX PT, R4, R3, 0x6, 0x181f ;  /* 0x00d81f0003047f89 */ /* 0x000e6800000e0000 */
[----:B------:R-:W2:Y:S07]  /*1cd90*/  SHFL.IDX PT, R3, R3, 0x7, 0x181f ;  /* 0x00f81f0003037f89 */ /* 0x000eae00000e0000 */
[----:B-1----:R-:W-:-:S05]  /*1cda0*/  @!P2 LEA R5, P3, R9, R4, 0x1 ;  /* 0x000000040905a211 */ /* 0x002fca00078608ff */
[----:B------:R-:W-:-:S05]  /*1cdb0*/  @!P2 IMAD.X R4, RZ, RZ, R6, P3 ;  /* 0x000000ffff04a224 */ /* 0x000fca00018e0606 */
[----:B------:R-:W-:-:S04]  /*1cdc0*/  @!P2 LOP3.LUT R5, R5, R4, RZ, 0x3c, !PT ;  /* 0x000000040505a212 */ /* 0x000fc800078e3cff */
[----:B------:R-:W-:-:S04]  /*1cdd0*/  @!P2 LOP3.LUT R4, R5, R4, RZ, 0x3c, !PT ;  /* 0x000000040504a212 */ /* 0x000fc800078e3cff */
[----:B------:R-:W-:-:S05]  /*1cde0*/  @!P2 LOP3.LUT R5, R5, R4, RZ, 0x3c, !PT ;  /* 0x000000040505a212 */ /* 0x000fca00078e3cff */
[----:B------:R-:W-:Y:S04]  /*1cdf0*/  @!P2 LDGSTS.E.BYPASS.LTC128B.128 [R8+0x13400], desc[UR40][R4.64], !P0 ;  /* 0x134000000408afae */ /* 0x000fe8000c101d68 */
[----:B------:R1:W-:Y:S04]  /*1ce00*/  @!P2 LDGSTS.E.BYPASS.LTC128B.128 [R8+0x17400], desc[UR40][R4.64+0x80], !P1 ;  /* 0x174000800408afae */ /* 0x0003e8000c901d68 */
[----:B-12---:R1:W3:Y:S02]  /*1ce10*/  SHFL.IDX PT, R4, R2, 0x7, 0x181f ;  /* 0x00f81f0002047f89 */ /* 0x0062e400000e0000 */
.L_x_9872:
[----:B------:R-:W-:Y:S01]  /*1ce20*/  IADD3 R17, R17, 0x70, RZ ;  /* 0x0000007011117810 */ /* 0x000fe20007ffe0ff */
[----:B------:R-:W-:Y:S03]  /*1ce30*/  BSSY B0, `(.L_x_9678) ;  /* 0x000000a000007945 */ /* 0x000fe60003800000 */
[----:B------:R-:W-:-:S13]  /*1ce40*/  ISETP.GE.AND P2, PT, R17, R0, PT ;  /* 0x000000001100720c */ /* 0x000fda0003f46270 */
[----:B------:R-:W-:Y:S05]  /*1ce50*/  @P2 BRA `(.L_x_9679) ;  /* 0x00000000001c2947 */ /* 0x000fea0003800000 */
[----:B-1----:R-:W-:-:S05]  /*1ce60*/  LEA R2, P2, R9, R3, 0x1 ;  /* 0x0000000309027211 */ /* 0x002fca00078408ff */
[----:B---3--:R-:W-:-:S05]  /*1ce70*/  IMAD.X R3, RZ, RZ, R4, P2 ;  /* 0x000000ffff037224 */ /* 0x008fca00010e0604 */
[----:B------:R-:W-:Y:S01]  /*1ce80*/  @!PT LDS RZ, [RZ] ;  /* 0x00000000fffff984 */ /* 0x000fe20000000800 */
[----:B------:R-:W-:Y:S01]  /*1ce90*/  @!PT LDS RZ, [RZ] ;  /* 0x00000000fffff984 */ /* 0x000fe20000000800 */
[----:B------:R-:W-:Y:S01]  /*1cea0*/  @!PT LDS RZ, [RZ] ;  /* 0x00000000fffff984 */ /* 0x000fe20000000800 */
[----:B------:R2:W-:Y:S04]  /*1ceb0*/  LDGSTS.E.BYPASS.LTC128B.128 [R8+0x13c00], desc[UR40][R2.64], !P0 ;  /* 0x13c0000002087fae */ /* 0x0005e8000c101d68 */
[----:B------:R2:W-:Y:S02]  /*1cec0*/  LDGSTS.E.BYPASS.LTC128B.128 [R8+0x17c00], desc[UR40][R2.64+0x80], !P1 ;  /* 0x17c0008002087fae */ /* 0x0005e4000c901d68 */
.L_x_9679:
[----:B------:R-:W-:Y:S05]  /*1ced0*/  BSYNC B0 ;  /* 0x0000000000007941 */ /* 0x000fea0003800000 */
.L_x_9678:
[----:B--2---:R2:W5:Y:S01]  /*1cee0*/  LDL R8, [R1+0x4] ;  /* 0x0000040001087983 */ /* 0x0045620000100800 */
[----:B------:R-:W-:Y:S01]  /*1cef0*/  PLOP3.LUT P0, PT, PT, PT, PT, 0x80, 0x0 ;  /* 0x000000000000781c */ /* 0x000fe20003f0f070 */
[----:B------:R-:W-:-:S12]  /*1cf00*/  NOP ;  /* 0x0000000000007918 */ /* 0x000fd80000000000 */
.L_x_9680:
[----:B-1----:R-:W4:Y:S01]  /*1cf10*/  LDL R2, [R1+0x4] ;  /* 0x0000040001027983 */ /* 0x002f220000100800 */
        /* <DEDUP_REMOVED lines=17> */
[----:B-1--4-:R-:W-:Y:S05]  /*1d030*/  @!P0 BRA `(.L_x_9682) ;  /* 0x0000006000408947 */ /* 0x012fea0003800000 */
.L_x_9873:
[----:B------:R-:W-:Y:S05]  /*1d040*/  BSYNC B0 ;  /* 0x0000000000007941 */ /* 0x000fea0003800000 */
.L_x_9681:
[----:B-1----:R-:W4:Y:S01]  /*1d050*/  LDL R2, [R1+0x38] ;  /* 0x0000380001027983 */ /* 0x002f220000100800 */
        /* <DEDUP_REMOVED lines=10> */
[----:B---3--:R-:W3:Y:S04]  /*1d100*/  LDL R4, [R1+0xc] ;  /* 0x00000c0001047983 */ /* 0x008ee80000100800 */
[----:B------:R-:W2:Y:S01]  /*1d110*/  LDL R3, [R1+0x18] ;  /* 0x0000180001037983 */ /* 0x000ea20000100800 */
[----:B------:R-:W-:Y:S01]  /*1d120*/  BSSY B1, `(.L_x_9687) ;  /* 0x00000a0000017945 */ /* 0x000fe20003800000 */
[----:B----4-:R-:W-:Y:S01]  /*1d130*/  LOP3.LUT P1, RZ, R5, 0x4, RZ, 0xc0, !PT ;  /* 0x0000000405ff7812 */ /* 0x010fe2000782c0ff */
[----:B---3--:R-:W-:-:S05]  /*1d140*/  VIADD R7, R4, 0x1 ;  /* 0x0000000104077836 */ /* 0x008fca0000000000 */
[----:B------:R-:W-:-:S04]  /*1d150*/  ISETP.NE.AND P0, PT, R7, 0x2, PT ;  /* 0x000000020700780c */ /* 0x000fc80003f05270 */
[----:B------:R-:W-:Y:S02]  /*1d160*/  SEL R10, RZ, 0x1, P0 ;  /* 0x00000001ff0a7807 */ /* 0x000fe40000000000 */
[----:B------:R-:W-:Y:S02]  /*1d170*/  SEL R7, R7, RZ, P0 ;  /* 0x000000ff07077207 */ /* 0x000fe40000000000 */
[----:B--2---:R-:W-:Y:S01]  /*1d180*/  LOP3.LUT R10, R3, R10, RZ, 0x3c, !PT ;  /* 0x0000000a030a7212 */ /* 0x004fe200078e3cff */
[----:B------:R-:W-:Y:S06]  /*1d190*/  @!P1 BRA `(.L_x_9688) ;  /* 0x0000000800609947 */ /* 0x000fec0003800000 */
[----:B------:R1:W5:Y:S01]  /*1d1a0*/  LDL R4, [R1] ;  /* 0x0000000001047983 */ /* 0x0003620000100800 */
[----:B------:R-:W-:Y:S01]  /*1d1b0*/  ULDC.64 UR4, c[0x0][0x418] ;  /* 0x0001060000047ab9 */ /* 0x000fe20000000a00 */
[----:B------:R-:W-:Y:S01]  /*1d1c0*/  IMAD.MOV.U32 R6, RZ, RZ, R2 ;  /* 0x000000ffff067224 */ /* 0x000fe200078e0002 */
[----:B------:R-:W-:-:S04]  /*1d1d0*/  ISETP.NE.U32.AND P0, PT, RZ, UR4, PT ;  /* 0x00000004ff007c0c */ /* 0x000fc8000bf05070 */
[----:B------:R-:W-:-:S13]  /*1d1e0*/  ISETP.NE.AND.EX P0, PT, RZ, UR5, PT, P0 ;  /* 0x00000005ff007c0c */ /* 0x000fda000bf05300 */
[----:B-1----:R-:W-:Y:S05]  /*1d1f0*/  @!P0 BRA `(.L_x_9689) ;  /* 0x0000000000508947 */ /* 0x002fea0003800000 */
[----:B------:R-:W2:Y:S01]  /*1d200*/  LDL R9, [R1+0x28] ;  /* 0x0000280001097983 */ /* 0x000ea20000100800 */
[----:B------:R-:W1:Y:S03]  /*1d210*/  LDC R3, c[0x0][0x43c] ;  /* 0x00010f00ff037b82 */ /* 0x000e660000000800 */
[----:B-----5:R-:W3:Y:S01]  /*1d220*/  LDL R8, [R1+0x14] ;  /* 0x0000140001087983 */ /* 0x020ee20000100800 */
[----:B------:R-:W-:Y:S01]  /*1d230*/  MOV R0, R2 ;  /* 0x0000000200007202 */ /* 0x000fe20000000f00 */
[----:B------:R-:W-:Y:S01]  /*1d240*/  ULDC.64 UR6, c[0x0][0x428] ;  /* 0x00010a0000067ab9 */ /* 0x000fe20000000a00 */
[----:B-1----:R-:W-:-:S13]  /*1d250*/  ISETP.NE.AND P0, PT, R3, 0x1, PT ;  /* 0x000000010300780c */ /* 0x002fda0003f05270 */
[----:B------:R-:W1:Y:S02]  /*1d260*/  @P0 LDC.64 R4, c[0x0][0x440] ;  /* 0x00011000ff040b82 */ /* 0x000e640000000a00 */
[----:B-1----:R-:W-:-:S05]  /*1d270*/  @P0 IMAD.HI.U32 R4, R2, R4, RZ ;  /* 0x0000000402040227 */ /* 0x002fca00078e00ff */
        /* <DEDUP_REMOVED lines=12> */
.L_x_9689:
[----:B------:R-:W2:Y:S01]  /*1d340*/  LDL R0, [R1+0x4] ;  /* 0x0000040001007983 */ /* 0x000ea20000100800 */
[----:B------:R-:W-:Y:S01]  /*1d350*/  BSSY B3, `(.L_x_9690) ;  /* 0x0000005000037945 */ /* 0x000fe20003800000 */
[----:B--2---:R-:W-:Y:S02]  /*1d360*/  LEA R3, R7, R0, 0x3 ;  /* 0x0000000007037211 */ /* 0x004fe400078e18ff */
[----:B------:R-:W-:-:S04]  /*1d370*/  SHF.L.U32 R0, R10, 0x1f, RZ ;  /* 0x0000001f0a007819 */ /* 0x000fc800000006ff */
[----:B------:R-:W2:Y:S02]  /*1d380*/  SYNCS.PHASECHK.TRANS64.TRYWAIT P0, [R3+URZ+0x28840], R0 ;  /* 0x02884000030075a7 */ /* 0x000ea4000800017f */
[----:B--2---:R-:W-:Y:S05]  /*1d390*/  @!P0 BRA `(.L_x_9691) ;  /* 0x0000005c00808947 */ /* 0x004fea0003800000 */
.L_x_9874:
[----:B------:R-:W-:Y:S05]  /*1d3a0*/  BSYNC B3 ;  /* 0x0000000000037941 */ /* 0x000fea0003800000 */
.L_x_9690:
        /* <DEDUP_REMOVED lines=11> */
.L_x_9693:
[----:B------:R-:W-:Y:S05]  /*1d460*/  BSYNC B3 ;  /* 0x0000000000037941 */ /* 0x000fea0003800000 */
.L_x_9692:
[----:B------:R-:W3:Y:S04]  /*1d470*/  LDL R5, [R1+0x4] ;  /* 0x0000040001057983 */ /* 0x000ee80000100800 */
[----:B--2---:R-:W2:Y:S01]  /*1d480*/  LDL R0, [R1+0x1c] ;  /* 0x00001c0001007983 */ /* 0x004ea20000100800 */
[----:B-1----:R-:W-:Y:S01]  /*1d490*/  IMAD.MOV.U32 R9, RZ, RZ, RZ ;  /* 0x000000ffff097224 */ /* 0x002fe200078e00ff */
[----:B------:R-:W-:Y:S01]  /*1d4a0*/  UIADD3 UR4, UP0, UR38, 0x370, URZ ;  /* 0x0000037026047890 */ /* 0x000fe2000ff1e03f */
[----:B------:R-:W-:Y:S01]  /*1d4b0*/  PLOP3.LUT P0, PT, PT, PT, PT, 0x80, 0x0 ;  /* 0x000000000000781c */ /* 0x000fe20003f0f070 */
[----:B------:R-:W-:Y:S01]  /*1d4c0*/  UMOV UR6, 0x0 ;  /* 0x0000000000067882 */ /* 0x000fe20000000000 */
[----:B------:R-:W-:Y:S01]  /*1d4d0*/  IADD3 R3, R3, 0x28830, RZ ;  /* 0x0002883003037810 */ /* 0x000fe20007ffe0ff */
[----:B------:R-:W-:Y:S01]  /*1d4e0*/  UIADD3.X UR5, URZ, UR39, URZ, UP0, !UPT ;  /* 0x000000273f057290 */ /* 0x000fe200087fe43f */
[----:B------:R-:W-:Y:S01]  /*1d4f0*/  R2UR UR10, R9 ;  /* 0x00000000090a72ca */ /* 0x000fe200000e0000 */
[----:B------:R-:W-:Y:S01]  /*1d500*/  UMOV UR7, 0x14f00000 ;  /* 0x14f0000000077882 */ /* 0x000fe20000000000 */
[----:B---3-5:R-:W-:-:S02]  /*1d510*/  IMAD R8, R7, 0x8000, R5 ;  /* 0x0000800007087824 */ /* 0x028fc400078e0205 */
[----:B--2---:R-:W-:Y:S02]  /*1d520*/  IMAD R0, R6, 0x80, R0 ;  /* 0x0000008006007824 */ /* 0x004fe400078e0200 */
[----:B------:R-:W-:-:S09]  /*1d530*/  VIADD R5, R8, 0x18400 ;  /* 0x0001840008057836 */ /* 0x000fd20000000000 */
.L_x_9694:
        /* <DEDUP_REMOVED lines=16> */
.L_x_9695:
        /* <DEDUP_REMOVED lines=18> */
.L_x_9875:
[----:B------:R-:W-:Y:S05]  /*1d760*/  BSYNC B3 ;  /* 0x0000000000037941 */ /* 0x000fea0003800000 */
.L_x_9696:
        /* <DEDUP_REMOVED lines=10> */
.L_x_9698:
[----:B------:R-:W2:Y:S01]  /*1d810*/  LDL R3, [R1+0x8] ;  /* 0x0000080001037983 */ /* 0x000ea20000100800 */
[----:B------:R-:W-:Y:S01]  /*1d820*/  BSSY B3, `(.L_x_9699) ;  /* 0x0000004000037945 */ /* 0x000fe20003800000 */
[----:B--2---:R-:W-:-:S13]  /*1d830*/  LOP3.LUT P0, RZ, R3, 0x8, RZ, 0xc0, !PT ;  /* 0x0000000803ff7812 */ /* 0x004fda000780c0ff */
[----:B------:R-:W-:Y:S05]  /*1d840*/  @P0 BRA `(.L_x_9700) ;  /* 0x0000000000040947 */ /* 0x000fea0003800000 */
[----:B------:R-:W-:Y:S01]  /*1d850*/  BPT.TRAP 0x1 ;  /* 0x000000040000795c */ /* 0x000fe20000300000 */
.L_x_9700:
[----:B------:R-:W-:Y:S05]  /*1d860*/  BSYNC B3 ;  /* 0x0000000000037941 */ /* 0x000fea0003800000 */
.L_x_9699:
        /* <DEDUP_REMOVED lines=14> */
.L_x_9701:
        /* <DEDUP_REMOVED lines=16> */
.L_x_9702:
        /* <DEDUP_REMOVED lines=11> */
[----:B------:R1:W-:Y:S04]  /*1db00*/  STL [R1], R4 ;  /* 0x0000000401007387 */ /* 0x0003e80000100800 */
[----:B------:R1:W-:Y:S02]  /*1db10*/  STL [R1+0x10], R6 ;  /* 0x0000100601007387 */ /* 0x0003e40000100800 */
.L_x_9688:
[----:B------:R-:W-:Y:S05]  /*1db20*/  BSYNC B1 ;  /* 0x0000000000017941 */ /* 0x000fea0003800000 */
.L_x_9687:
[----:B------:R-:W2:Y:S04]  /*1db30*/  LDL.LU R0, [R1+0x38] ;  /* 0x0000380001007983 */ /* 0x000ea80000300800 */
[----:B------:R4:W-:Y:S04]  /*1db40*/  STL [R1+0x18], R10 ;  /* 0x0000180a01007387 */ /* 0x0009e80000100800 */
[----:B------:R4:W-:Y:S02]  /*1db50*/  STL [R1+0xc], R7 ;  /* 0x00000c0701007387 */ /* 0x0009e40000100800 */
[----:B--2-4-:R-:W-:-:S07]  /*1db60*/  IADD3 R0, R0, -0x3, RZ ;  /* 0xfffffffd00007810 */ /* 0x014fce0007ffe0ff */
.L_x_9686:
[----:B------:R-:W-:Y:S05]  /*1db70*/  BSYNC B2 ;  /* 0x0000000000027941 */ /* 0x000fea0003800000 */
.L_x_9685:
[----:B------:R-:W-:-:S13]  /*1db80*/  ISETP.NE.AND P0, PT, R2, RZ, PT ;  /* 0x000000ff0200720c */ /* 0x000fda0003f05270 */
[----:B------:R-:W-:Y:S05]  /*1db90*/  @!P0 BRA `(.L_x_9684) ;  /* 0x00000014001c8947 */ /* 0x000fea0003800000 */
[----:B-----5:R4:W5:Y:S02]  /*1dba0*/  LDL R8, [R1] ;  /* 0x0000000001087983 */ /* 0x0209640000100800 */
.L_x_9735:
[----:B-1-3--:R-:W3:Y:S04]  /*1dbb0*/  LDL R4, [R1+0x8] ;  /* 0x0000080001047983 */ /* 0x00aee80000100800 */
[----:B--2---:R-:W2:Y:S04]  /*1dbc0*/  LDL R3, [R1+0xc] ;  /* 0x00000c0001037983 */ /* 0x004ea80000100800 */
[----:B------:R-:W4:Y:S01]  /*1dbd0*/  LDL R2, [R1+0x18] ;  /* 0x0000180001027983 */ /* 0x000f220000100800 */
[----:B------:R-:W-:Y:S05]  /*1dbe0*/  YIELD ;  /* 0x0000000000007946 */ /* 0x000fea0003800000 */
        /* <DEDUP_REMOVED lines=29> */
[----:B-----5:R-:W-:-:S04]  /*1ddc0*/  LEA R8, P0, R2, UR4, 0x2 ;  /* 0x0000000402087c11 */ /* 0x020fc8000f8010ff */
[----:B------:R-:W-:-:S05]  /*1ddd0*/  LEA.HI.X R9, R2, UR5, R3, 0x2, P0 ;  /* 0x0000000502097c11 */ /* 0x000fca00080f1403 */
[----:B------:R1:W5:Y:S04]  /*1dde0*/  LDG.E R8, desc[UR40][R8.64] ;  /* 0x0000002808087981 */ /* 0x000368000c1e1900 */
.L_x_9705:
[----:B------:R-:W2:Y:S01]  /*1ddf0*/  LDL R2, [R1+0x4] ;  /* 0x0000040001027983 */ /* 0x000ea20000100800 */
[----:B------:R-:W-:Y:S01]  /*1de00*/  BSSY B2, `(.L_x_9706) ;  /* 0x0000005000027945 */ /* 0x000fe20003800000 */
[----:B--2---:R-:W-:Y:S01]  /*1de10*/  IMAD R3, R4, 0x8, R2 ;  /* 0x0000000804037824 */ /* 0x004fe200078e0202 */
[----:B------:R-:W-:-:S04]  /*1de20*/  SHF.L.U32 R2, R5, 0x1f, RZ ;  /* 0x0000001f05027819 */ /* 0x000fc800000006ff */
[----:B------:R-:W2:Y:S02]  /*1de30*/  SYNCS.PHASECHK.TRANS64.TRYWAIT P0, [R3+URZ+0x28840], R2 ;  /* 0x02884002030075a7 */ /* 0x000ea4000800017f */
[----:B--2---:R-:W-:Y:S05]  /*1de40*/  @!P0 BRA `(.L_x_9707) ;  /* 0x0000005000fc8947 */ /* 0x004fea0003800000 */
.L_x_9876:
[----:B------:R-:W-:Y:S05]  /*1de50*/  BSYNC B2 ;  /* 0x0000000000027941 */ /* 0x000fea0003800000 */
.L_x_9706:
        /* <DEDUP_REMOVED lines=11> */
.L_x_9709:
[----:B------:R-:W-:Y:S05]  /*1df10*/  BSYNC B2 ;  /* 0x0000000000027941 */ /* 0x000fea0003800000 */
.L_x_9708:
[----:B--2---:R-:W2:Y:S04]  /*1df20*/  LDL R2, [R1+0x4] ;  /* 0x0000040001027983 */ /* 0x004ea80000100800 */
[----:B------:R-:W3:Y:S01]  /*1df30*/  LDL R7, [R1+0x1c] ;  /* 0x00001c0001077983 */ /* 0x000ee20000100800 */
        /* <DEDUP_REMOVED lines=9> */
[----:B---3--:R-:W-:-:S03]  /*1dfd0*/  IMAD R7, R6, 0x80, R7 ;  /* 0x0000008006077824 */ /* 0x008fc600078e0207 */
[----:B-1----:R-:W-:-:S07]  /*1dfe0*/  IADD3 R9, R2, 0x18400, RZ ;  /* 0x0001840002097810 */ /* 0x002fce0007ffe0ff */
.L_x_9710:
        /* <DEDUP_REMOVED lines=16> */
.L_x_9711:
        /* <DEDUP_REMOVED lines=18> */
.L_x_9877:
[----:B------:R-:W-:Y:S05]  /*1e210*/  BSYNC B2 ;  /* 0x0000000000027941 */ /* 0x000fea0003800000 */
.L_x_9712:
[----:B------:R-:W2:Y:S01]  /*1e220*/  LDL R7, [R1+0x3c] ;  /* 0x00003c0001077983 */ /* 0x000ea20000100800 */
[----:B------:R-:W3:Y:S02]  /*1e230*/  S2R R9, SR_TID.X ;  /* 0x0000000000097919 */ /* 0x000ee40000002100 */
[----:B---3--:R-:W-:-:S04]  /*1e240*/  LOP3.LUT R9, R9, 0x7f, RZ, 0xc0, !PT ;  /* 0x0000007f09097812 */ /* 0x008fc800078ec0ff */
[----:B------:R-:W-:-:S13]  /*1e250*/  ISETP.NE.AND P0, PT, R9, RZ, PT ;  /* 0x000000ff0900720c */ /* 0x000fda0003f05270 */
[----:B-1----:R-:W-:-:S04]  /*1e260*/  @!P0 MOV R3, 0x8000 ;  /* 0x0000800000038802 */ /* 0x002fc80000000f00 */
[----:B------:R2:W-:Y:S02]  /*1e270*/  @!P0 SYNCS.ARRIVE.TRANS64 RZ, [R2+URZ+0x28850], R3 ;  /* 0x0288500302ff89a7 */ /* 0x0005e4000800003f */
[----:B--2---:R-:W-:-:S04]  /*1e280*/  PRMT R3, R7, 0x9910, RZ ;  /* 0x0000991007037816 */ /* 0x004fc800000000ff */
[----:B------:R-:W-:-:S13]  /*1e290*/  ISETP.NE.AND P0, PT, R3, 0x2, PT ;  /* 0x000000020300780c */ /* 0x000fda0003f05270 */
[----:B------:R-:W-:Y:S05]  /*1e2a0*/  @P0 BRA `(.L_x_9714) ;  /* 0x0000000000040947 */ /* 0x000fea0003800000 */
[----:B------:R-:W-:Y:S01]  /*1e2b0*/  BPT.TRAP 0x1 ;  /* 0x000000040000795c */ /* 0x000fe20000300000 */
.L_x_9714:
[----:B------:R-:W2:Y:S01]  /*1e2c0*/  LDL R3, [R1+0x8] ;  /* 0x0000080001037983 */ /* 0x000ea20000100800 */
[----:B------:R-:W-:Y:S01]  /*1e2d0*/  BSSY B2, `(.L_x_9715) ;  /* 0x0000004000027945 */ /* 0x000fe20003800000 */
[----:B--2---:R-:W-:-:S13]  /*1e2e0*/  LOP3.LUT P0, RZ, R3, 0x8, RZ, 0xc0, !PT ;  /* 0x0000000803ff7812 */ /* 0x004fda000780c0ff */
[----:B------:R-:W-:Y:S05]  /*1e2f0*/  @P0 BRA `(.L_x_9716) ;  /* 0x0000000000040947 */ /* 0x000fea0003800000 */
[----:B------:R-:W-:Y:S01]  /*1e300*/  BPT.TRAP 0x1 ;  /* 0x000000040000795c */ /* 0x000fe20000300000 */
.L_x_9716:
[----:B------:R-:W-:Y:S05]  /*1e310*/  BSYNC B2 ;  /* 0x0000000000027941 */ /* 0x000fea0003800000 */
.L_x_9715:
        /* <DEDUP_REMOVED lines=14> */
.L_x_9717:
        /* <DEDUP_REMOVED lines=16> */
.L_x_9718:
        /* <DEDUP_REMOVED lines=13> */
.L_x_9704:
[----:B------:R-:W-:Y:S05]  /*1e5d0*/  BSYNC B1 ;  /* 0x0000000000017941 */ /* 0x000fea0003800000 */
.L_x_9703:
        /* <DEDUP_REMOVED lines=35> */
.L_x_9721:
[----:B------:R-:W3:Y:S01]  /*1e810*/  LDL R2, [R1+0x4] ;  /* 0x0000040001027983 */ /* 0x000ee20000100800 */
[----:B------:R-:W-:Y:S01]  /*1e820*/  BSSY B2, `(.L_x_9722) ;  /* 0x0000005000027945 */ /* 0x000fe20003800000 */
[----:B---3--:R-:W-:Y:S01]  /*1e830*/  IMAD R3, R11, 0x8, R2 ;  /* 0x000000080b037824 */ /* 0x008fe200078e0202 */
[----:B------:R-:W-:-:S04]  /*1e840*/  SHF.L.U32 R2, R10, 0x1f, RZ ;  /* 0x0000001f0a027819 */ /* 0x000fc800000006ff */
[----:B------:R-:W3:Y:S02]  /*1e850*/  SYNCS.PHASECHK.TRANS64.TRYWAIT P0, [R3+URZ+0x28840], R2 ;  /* 0x02884002030075a7 */ /* 0x000ee4000800017f */
[----:B---3--:R-:W-:Y:S05]  /*1e860*/  @!P0 BRA `(.L_x_9723) ;  /* 0x00000048009c8947 */ /* 0x008fea0003800000 */
.L_x_9878:
[----:B------:R-:W-:Y:S05]  /*1e870*/  BSYNC B2 ;  /* 0x0000000000027941 */ /* 0x000fea0003800000 */
.L_x_9722:
[----:B------:R-:W4:Y:S01]  /*1e880*/  S2R R7, SR_TID.X ;  /* 0x0000000000077919 */ /* 0x000f220000002100 */
[----:B------:R-:W-:Y:S01]  /*1e890*/  BSSY B2, `(.L_x_9724) ;  /* 0x000000a000027945 */ /* 0x000fe20003800000 */
[----:B----4-:R-:W-:-:S04]  /*1e8a0*/  LOP3.LUT R7, R7, 0x7f, RZ, 0xc0, !PT ;  /* 0x0000007f07077812 */ /* 0x010fc800078ec0ff */
[----:B------:R-:W-:-:S13]  /*1e8b0*/  ISETP.NE.AND P0, PT, R7, RZ, PT ;  /* 0x000000ff0700720c */ /* 0x000fda0003f05270 */
[----:B------:R-:W-:Y:S05]  /*1e8c0*/  @P0 BRA `(.L_x_9725) ;  /* 0x0000000000180947 */ /* 0x000fea0003800000 */
[----:B------:R-:W4:Y:S01]  /*1e8d0*/  LDL R7, [R1+0x8] ;  /* 0x0000080001077983 */ /* 0x000f220000100800 */
[----:B---3--:R-:W-:-:S04]  /*1e8e0*/  MOV R2, 0x8000 ;  /* 0x0000800000027802 */ /* 0x008fc80000000f00 */
[----:B------:R3:W-:Y:S01]  /*1e8f0*/  SYNCS.ARRIVE.TRANS64 RZ, [R3+URZ+0x28830], R2 ;  /* 0x0288300203ff79a7 */ /* 0x0007e2000800003f */
[----:B----4-:R-:W-:-:S13]  /*1e900*/  LOP3.LUT P1, RZ, R7, 0x1, RZ, 0xc0, !PT ;  /* 0x0000000107ff7812 */ /* 0x010fda000782c0ff */
[----:B---3--:R-:W-:Y:S05]  /*1e910*/  @!P1 BRA `(.L_x_9725) ;  /* 0x0000000000049947 */ /* 0x008fea0003800000 */
[----:B------:R-:W-:Y:S01]  /*1e920*/  BPT.TRAP 0x1 ;  /* 0x000000040000795c */ /* 0x000fe20000300000 */
.L_x_9725:
[----:B------:R-:W-:Y:S05]  /*1e930*/  BSYNC B2 ;  /* 0x0000000000027941 */ /* 0x000fea0003800000 */
.L_x_9724:
[----:B-1----:R-:W4:Y:S04]  /*1e940*/  LDL R9, [R1+0x4] ;  /* 0x0000040001097983 */ /* 0x002f280000100800 */
[----:B---3--:R-:W4:Y:S04]  /*1e950*/  LDL R2, [R1+0xc] ;  /* 0x00000c0001027983 */ /* 0x008f280000100800 */
[----:B------:R-:W3:Y:S01]  /*1e960*/  LDL R7, [R1+0x1c] ;  /* 0x00001c0001077983 */ /* 0x000ee20000100800 */
        /* <DEDUP_REMOVED lines=8> */
[----:B----4-:R-:W-:Y:S01]  /*1e9f0*/  IMAD R2, R2, 0x8000, R9 ;  /* 0x0000800002027824 */ /* 0x010fe200078e0209 */
[----:B---3--:R-:W-:-:S03]  /*1ea00*/  LEA R7, R6, R7, 0x7 ;  /* 0x0000000706077211 */ /* 0x008fc600078e38ff */
[----:B------:R-:W-:-:S08]  /*1ea10*/  VIADD R9, R2, 0x18400 ;  /* 0x0001840002097836 */ /* 0x000fd00000000000 */
.L_x_9726:
        /* <DEDUP_REMOVED lines=16> */
.L_x_9727:
        /* <DEDUP_REMOVED lines=16> */
.L_x_9879:
[----:B------:R-:W-:Y:S05]  /*1ec20*/  BSYNC B2 ;  /* 0x0000000000027941 */ /* 0x000fea0003800000 */
.L_x_9728:
[----:B------:R-:W2:Y:S01]  /*1ec30*/  LDL R7, [R1+0x3c] ;  /* 0x00003c0001077983 */ /* 0x000ea20000100800 */
[----:B------:R-:W3:Y:S02]  /*1ec40*/  S2R R3, SR_TID.X ;  /* 0x0000000000037919 */ /* 0x000ee40000002100 */
[----:B---3--:R-:W-:-:S04]  /*1ec50*/  LOP3.LUT R3, R3, 0x7f, RZ, 0xc0, !PT ;  /* 0x0000007f03037812 */ /* 0x008fc800078ec0ff */
[----:B------:R-:W-:-:S13]  /*1ec60*/  ISETP.NE.AND P0, PT, R3, RZ, PT ;  /* 0x000000ff0300720c */ /* 0x000fda0003f05270 */
[----:B------:R-:W-:-:S04]  /*1ec70*/  @!P0 IMAD.MOV.U32 R3, RZ, RZ, 0x8000 ;  /* 0x00008000ff038424 */ /* 0x000fc800078e00ff */
[----:B------:R2:W-:Y:S02]  /*1ec80*/  @!P0 SYNCS.ARRIVE.TRANS64 RZ, [R2+URZ+0x28850], R3 ;  /* 0x0288500302ff89a7 */ /* 0x0005e4000800003f */
[----:B--2---:R-:W-:-:S04]  /*1ec90*/  PRMT R3, R7, 0x9910, RZ ;  /* 0x0000991007037816 */ /* 0x004fc800000000ff */
[----:B------:R-:W-:-:S13]  /*1eca0*/  ISETP.NE.AND P0, PT, R3, 0x2, PT ;  /* 0x000000020300780c */ /* 0x000fda0003f05270 */
[----:B------:R-:W-:Y:S05]  /*1ecb0*/  @P0 BRA `(.L_x_9730) ;  /* 0x0000000000040947 */ /* 0x000fea0003800000 */
[----:B------:R-:W-:Y:S01]  /*1ecc0*/  BPT.TRAP 0x1 ;  /* 0x000000040000795c */ /* 0x000fe20000300000 */
.L_x_9730:
[----:B------:R-:W2:Y:S01]  /*1ecd0*/  LDL R3, [R1+0x8] ;  /* 0x0000080001037983 */ /* 0x000ea20000100800 */
[----:B------:R-:W-:Y:S01]  /*1ece0*/  BSSY B2, `(.L_x_9731) ;  /* 0x0000004000027945 */ /* 0x000fe20003800000 */
[----:B--2---:R-:W-:-:S13]  /*1ecf0*/  LOP3.LUT P0, RZ, R3, 0x8, RZ, 0xc0, !PT ;  /* 0x0000000803ff7812 */ /* 0x004fda000780c0ff */
[----:B------:R-:W-:Y:S05]  /*1ed00*/  @P0 BRA `(.L_x_9732) ;  /* 0x0000000000040947 */ /* 0x000fea0003800000 */
[----:B------:R-:W-:Y:S01]  /*1ed10*/  BPT.TRAP 0x1 ;  /* 0x000000040000795c */ /* 0x000fe20000300000 */
.L_x_9732:
[----:B------:R-:W-:Y:S05]  /*1ed20*/  BSYNC B2 ;  /* 0x0000000000027941 */ /* 0x000fea0003800000 */
.L_x_9731:
[----:B------:R-:W2:Y:S04]  /*1ed30*/  LDL R7, [R1+0x4] ;  /* 0x0000040001077983 */ /* 0x000ea80000100800 */
[----:B-1----:R-:W3:Y:S04]  /*1ed40*/  LDL R5, [R1+0x1c] ;  /* 0x00001c0001057983 */ /* 0x002ee80000100800 */
        /* <DEDUP_REMOVED lines=11> */
.L_x_9733:
        /* <DEDUP_REMOVED lines=16> */
.L_x_9734:
        /* <DEDUP_REMOVED lines=13> */
.L_x_9720:
[----:B------:R-:W-:Y:S05]  /*1efd0*/  BSYNC B1 ;  /* 0x0000000000017941 */ /* 0x000fea0003800000 */
.L_x_9719:
[C---:B------:R-:W-:Y:S01]  /*1efe0*/  ISETP.GT.AND P0, PT, R0.reuse, 0x1, PT ;  /* 0x000000010000780c */ /* 0x040fe20003f04270 */
[----:B------:R-:W-:-:S12]  /*1eff0*/  VIADD R0, R0, 0xfffffffe ;  /* 0xfffffffe00007836 */ /* 0x000fd80000000000 */
[----:B------:R-:W-:Y:S05]  /*1f000*/  @P0 BRA `(.L_x_9735) ;  /* 0xffffffe800e80947 */ /* 0x000fea000383ffff */
.L_x_9684:
[----:B------:R-:W-:Y:S05]  /*1f010*/  BSYNC B0 ;  /* 0x0000000000007941 */ /* 0x000fea0003800000 */
.L_x_9683:
[----:B------:R-:W4:Y:S01]  /*1f020*/  S2R R2, SR_TID.X ;  /* 0x0000000000027919 */ /* 0x000f220000002100 */
[----:B------:R-:W-:Y:S01]  /*1f030*/  BSSY B0, `(.L_x_9736) ;  /* 0x0000010000007945 */ /* 0x000fe20003800000 */
[----:B----4-:R-:W-:-:S04]  /*1f040*/  LOP3.LUT R2, R2, 0x7f, RZ, 0xc0, !PT ;  /* 0x0000007f02027812 */ /* 0x010fc800078ec0ff */
[----:B------:R-:W-:-:S13]  /*1f050*/  ISETP.NE.AND P0, PT, R2, RZ, PT ;  /* 0x000000ff0200720c */ /* 0x000fda0003f05270 */
[----:B------:R-:W-:Y:S05]  /*1f060*/  @P0 BRA `(.L_x_9737) ;  /* 0x0000000000300947 */ /* 0x000fea0003800000 */
[----:B------:R-:W4:Y:S01]  /*1f070*/  S2R R2, SR_LANEID ;  /* 0x0000000000027919 */ /* 0x000f220000000000 */
[----:B------:R-:W-:Y:S01]  /*1f080*/  VOTEU.ANY UR4, UPT, PT ;  /* 0x0000000000047886 */ /* 0x000fe200038e0100 */
[----:B-1-3--:R-:W1:Y:S01]  /*1f090*/  LDC.64 R4, c[0x0][0xc60] ;  /* 0x00031800ff047b82 */ /* 0x00ae620000000a00 */
[----:B------:R-:W4:Y:S02]  /*1f0a0*/  FLO.U32 R0, UR4 ;  /* 0x0000000400007d00 */ /* 0x000f2400080e0000 */
[----:B----4-:R-:W-:-:S06]  /*1f0b0*/  ISETP.EQ.U32.AND P0, PT, R0, R2, PT ;  /* 0x000000020000720c */ /* 0x010fcc0003f02070 */
[----:B------:R-:W1:Y:S07]  /*1f0c0*/  POPC R2, UR4 ;  /* 0x0000000400027d09 */ /* 0x000e6e0008000000 */
[----:B-1----:R-:W3:Y:S04]  /*1f0d0*/  @P0 ATOMG.E.ADD.STRONG.GPU PT, R2, desc[UR40][R4.64], R2 ;  /* 0x00000002040209a8 */ /* 0x002ee800081ee1e8 */
[----:B---3--:R1:W3:Y:S02]  /*1f0e0*/  SHFL.IDX PT, R2, R2, R0, 0x1f ;  /* 0x00001f0002027589 */ /* 0x0082e400000e0000 */
[----:B-1----:R-:W1:Y:S02]  /*1f0f0*/  S2R R0, SR_LTMASK ;  /* 0x0000000000007919 */ /* 0x002e640000003900 */
[----:B-1----:R-:W-:-:S06]  /*1f100*/  LOP3.LUT R0, R0, UR4, RZ, 0xc0, !PT ;  /* 0x0000000400007c12 */ /* 0x002fcc000f8ec0ff */
[----:B------:R-:W3:Y:S02]  /*1f110*/  POPC R0, R0 ;  /* 0x0000000000007309 */ /* 0x000ee40000000000 */
[----:B---3--:R-:W-:-:S07]  /*1f120*/  IADD3 R16, R2, UR36, R0 ;  /* 0x0000002402107c10 */ /* 0x008fce000fffe000 */
.L_x_9737:
[----:B------:R-:W-:Y:S05]  /*1f130*/  BSYNC B0 ;  /* 0x0000000000007941 */ /* 0x000fea0003800000 */
.L_x_9736:
        /* <DEDUP_REMOVED lines=8> */
[----:B----4-:R-:W-:-:S02]  /*1f1c0*/  LEA R0, R0, R3, 0x3 ;  /* 0x0000000300007211 */ /* 0x010fc400078e18ff */
[----:B--2---:R-:W-:-:S04]  /*1f1d0*/  SHF.L.U32 R2, R2, 0x1f, RZ ;  /* 0x0000001f02027819 */ /* 0x004fc800000006ff */
[----:B------:R-:W2:Y:S02]  /*1f1e0*/  SYNCS.PHASECHK.TRANS64.TRYWAIT P0, [R0+URZ+0x28860], R2 ;  /* 0x02886002000075a7 */ /* 0x000ea4000800017f */
[----:B--2---:R-:W-:Y:S05]  /*1f1f0*/  @!P0 BRA `(.L_x_9741) ;  /* 0x0000004000608947 */ /* 0x004fea0003800000 */
.L_x_9880:
[----:B------:R-:W-:Y:S05]  /*1f200*/  BSYNC B1 ;  /* 0x0000000000017941 */ /* 0x000fea0003800000 */
.L_x_9740:
[----:B------:R-:W4:Y:S01]  /*1f210*/  LDL R3, [R1+0x3c] ;  /* 0x00003c0001037983 */ /* 0x000f220000100800 */
[----:B-1-3--:R-:W1:Y:S02]  /*1f220*/  S2R R4, SR_TID.X ;  /* 0x0000000000047919 */ /* 0x00ae640000002100 */
[----:B-1----:R-:W-:-:S04]  /*1f230*/  LOP3.LUT R4, R4, 0x7f, RZ, 0xc0, !PT ;  /* 0x0000007f04047812 */ /* 0x002fc800078ec0ff */
[----:B------:R-:W-:-:S13]  /*1f240*/  ISETP.NE.AND P0, PT, R4, RZ, PT ;  /* 0x000000ff0400720c */ /* 0x000fda0003f05270 */
[----:B--2---:R-:W-:-:S04]  /*1f250*/  @!P0 IMAD.MOV.U32 R2, RZ, RZ, 0x8000 ;  /* 0x00008000ff028424 */ /* 0x004fc800078e00ff */
[----:B------:R4:W-:Y:S02]  /*1f260*/  @!P0 SYNCS.ARRIVE.TRANS64 RZ, [R0+URZ+0x28850], R2 ;  /* 0x0288500200ff89a7 */ /* 0x0009e4000800003f */
[----:B----4-:R-:W-:-:S04]  /*1f270*/  PRMT R2, R3, 0x9910, RZ ;  /* 0x0000991003027816 */ /* 0x010fc800000000ff */
[----:B------:R-:W-:-:S13]  /*1f280*/  ISETP.NE.AND P0, PT, R2, 0x2, PT ;  /* 0x000000020200780c */ /* 0x000fda0003f05270 */
[----:B------:R-:W-:Y:S05]  /*1f290*/  @P0 BRA `(.L_x_9742) ;  /* 0x0000000000040947 */ /* 0x000fea0003800000 */
[----:B------:R-:W-:Y:S01]  /*1f2a0*/  BPT.TRAP 0x1 ;  /* 0x000000040000795c */ /* 0x000fe20000300000 */
.L_x_9742:
[----:B------:R-:W2:Y:S01]  /*1f2b0*/  LDL R2, [R1+0x8] ;  /* 0x0000080001027983 */ /* 0x000ea20000100800 */
[----:B------:R-:W-:Y:S01]  /*1f2c0*/  BSSY B1, `(.L_x_9743) ;  /* 0x0000004000017945 */ /* 0x000fe20003800000 */
[----:B--2---:R-:W-:-:S13]  /*1f2d0*/  LOP3.LUT P0, RZ, R2, 0x8, RZ, 0xc0, !PT ;  /* 0x0000000802ff7812 */ /* 0x004fda000780c0ff */
[----:B------:R-:W-:Y:S05]  /*1f2e0*/  @P0 BRA `(.L_x_9744) ;  /* 0x0000000000040947 */ /* 0x000fea0003800000 */
[----:B------:R-:W-:Y:S01]  /*1f2f0*/  BPT.TRAP 0x1 ;  /* 0x000000040000795c */ /* 0x000fe20000300000 */
.L_x_9744:
[----:B------:R-:W-:Y:S05]  /*1f300*/  BSYNC B1 ;  /* 0x0000000000017941 */ /* 0x000fea0003800000 */
.L_x_9743:
[----:B------:R-:W2:Y:S04]  /*1f310*/  LDL.LU R5, [R1+0x1c] ;  /* 0x00001c0001057983 */ /* 0x000ea80000300800 */
[----:B------:R-:W2:Y:S04]  /*1f320*/  LDL.LU R3, [R1+0x10] ;  /* 0x0000100001037983 */ /* 0x000ea80000300800 */
[----:B------:R-:W3:Y:S04]  /*1f330*/  LDL R4, [R1+0x4] ;  /* 0x0000040001047983 */ /* 0x000ee80000100800 */
        /* <DEDUP_REMOVED lines=9> */
[----:B---3--:R-:W-:-:S04]  /*1f3d0*/  IMAD R2, R2, 0x8000, R4 ;  /* 0x0000800002027824 */ /* 0x008fc800078e0204 */
[----:B------:R-:W-:-:S07]  /*1f3e0*/  VIADD R4, R2, 0x400 ;  /* 0x0000040002047836 */ /* 0x000fce0000000000 */
.L_x_9745:
        /* <DEDUP_REMOVED lines=16> */
.L_x_9746:
        /* <DEDUP_REMOVED lines=11> */
.L_x_9739:
[----:B------:R-:W-:Y:S05]  /*1f5a0*/  BSYNC B0 ;  /* 0x0000000000007941 */ /* 0x000fea0003800000 */
.L_x_9738:
[----:B------:R-:W4:Y:S04]  /*1f5b0*/  LDL.LU R5, [R1+0xc] ;  /* 0x00000c0001057983 */ /* 0x000f280000300800 */
[----:B-1-3--:R-:W3:Y:S01]  /*1f5c0*/  LDL.LU R4, [R1+0x18] ;  /* 0x0000180001047983 */ /* 0x00aee20000300800 */
[----:B----4-:R-:W-:-:S05]  /*1f5d0*/  VIADD R0, R5, 0x1 ;  /* 0x0000000105007836 */ /* 0x010fca0000000000 */
[----:B------:R-:W-:-:S04]  /*1f5e0*/  ISETP.NE.AND P0, PT, R0, 0x2, PT ;  /* 0x000000020000780c */ /* 0x000fc80003f05270 */
[----:B------:R-:W-:Y:S02]  /*1f5f0*/  SEL R2, RZ, 0x1, P0 ;  /* 0x00000001ff027807 */ /* 0x000fe40000000000 */
[----:B------:R-:W-:Y:S02]  /*1f600*/  SEL R0, R0, RZ, P0 ;  /* 0x000000ff00007207 */ /* 0x000fe40000000000 */
[----:B---3--:R-:W-:-:S03]  /*1f610*/  LOP3.LUT R4, R4, R2, RZ, 0x3c, !PT ;  /* 0x0000000204047212 */ /* 0x008fc600078e3cff */
[----:B------:R1:W-:Y:S04]  /*1f620*/  STL [R1+0xc], R0 ;  /* 0x00000c0001007387 */ /* 0x0003e80000100800 */
[----:B------:R1:W-:Y:S02]  /*1f630*/  STL [R1+0x18], R4 ;  /* 0x0000180401007387 */ /* 0x0003e40000100800 */
.L_x_9663:
[----:B------:R-:W-:Y:S05]  /*1f640*/  BSYNC B7 ;  /* 0x0000000000077941 */ /* 0x000fea0003800000 */
.L_x_9661:
[----:B------:R-:W3:Y:S02]  /*1f650*/  LDL R7, [R1+0x8] ;  /* 0x0000080001077983 */ /* 0x000ee40000100800 */
[----:B---3--:R-:W-:-:S13]  /*1f660*/  LOP3.LUT P0, RZ, R7, 0x10, RZ, 0xc0, !PT ;  /* 0x0000001007ff7812 */ /* 0x008fda000780c0ff */
[----:B------:R-:W-:Y:S05]  /*1f670*/  @!P0 BRA `(.L_x_9747) ;  /* 0x0000000000288947 */ /* 0x000fea0003800000 */
[----:B------:R-:W-:Y:S05]  /*1f680*/  WARPSYNC.ALL ;  /* 0x0000000000007948 */ /* 0x000fea0003800000 */
[----:B------:R-:W3:Y:S08]  /*1f690*/  S2UR UR5, SR_CgaCtaId ;  /* 0x00000000000579c3 */ /* 0x000ef00000008800 */
[----:B------:R-:W-:Y:S06]  /*1f6a0*/  BAR.SYNC.DEFER_BLOCKING 0x5, 0x180 ;  /* 0x0146000000007b1d */ /* 0x000fec0000010000 */
[----:B------:R-:W-:-:S02]  /*1f6b0*/  UMOV UR4, 0x400 ;  /* 0x0000040000047882 */ /* 0x000fc40000000000 */
[----:B---3--:R-:W-:-:S06]  /*1f6c0*/  ULEA UR4, UR5, UR4, 0x18 ;  /* 0x0000000405047291 */ /* 0x008fcc000f8ec03f */
[----:B-1----:R-:W-:-:S05]  /*1f6d0*/  MOV R0, UR4 ;  /* 0x0000000400007c02 */ /* 0x002fca0008000f00 */
[----:B------:R1:W3:Y:S04]  /*1f6e0*/  LDS.128 R16, [R0+0x288d0] ;  /* 0x0288d00000107984 */ /* 0x0002e80000000c00 */
[----:B------:R1:W-:Y:S01]  /*1f6f0*/  STL [R1+0x4], R0 ;  /* 0x0000040001007387 */ /* 0x0003e20000100800 */
[----:B------:R-:W-:Y:S06]  /*1f700*/  BAR.ARV 0x4, 0x180 ;  /* 0x0106000000007b1d */ /* 0x000fec0000002000 */
[----:B------:R-:W-:Y:S05]  /*1f710*/  BRA `(.L_x_9748) ;  /* 0x0000000800d87947 */ /* 0x000fea0003800000 */
.L_x_9747:
[----:B------:R-:W3:Y:S01]  /*1f720*/  LDL R6, [R1+0x2c] ;  /* 0x00002c0001067983 */ /* 0x000ee20000100800 */
[----:B------:R-:W-:Y:S01]  /*1f730*/  UMOV UR4, 0xffffffff ;  /* 0xffffffff00047882 */ /* 0x000fe20000000000 */
[----:B---3--:R-:W-:Y:S02]  /*1f740*/  ISETP.NE.AND P5, PT, R6, 0x1f, PT ;  /* 0x0000001f0600780c */ /* 0x008fe40003fa5270 */
[----:B------:R-:W-:Y:S11]  /*1f750*/  BRA.DIV UR4, `(.L_x_9749) ;  /* 0x0000003e041c7947 */ /* 0x000ff6000b800000 */
[----:B-1----:R-:W-:Y:S01]  /*1f760*/  IMAD.IADD R0, R19, 0x1, R6 ;  /* 0x0000000113007824 */ /* 0x002fe200078e0206 */
[----:B------:R-:W-:Y:S01]  /*1f770*/  ULDC UR4, c[0x0][0xc3c] ;  /* 0x00030f0000047ab9 */ /* 0x000fe20000000800 */
[----:B------:R-:W-:-:S03]  /*1f780*/  LOP3.LUT P4, RZ, R7, 0x1, RZ, 0xc0, !PT ;  /* 0x0000000107ff7812 */ /* 0x000fc6000788c0ff */
[----:B------:R-:W-:-:S13]  /*1f790*/  ISETP.GE.OR P0, PT, R0, UR4, !P5 ;  /* 0x0000000400007c0c */ /* 0x000fda000ef06670 */
[----:B------:R-:W1:Y:S02]  /*1f7a0*/  @!P0 LDC.64 R2, c[0x0][0xc80] ;  /* 0x00032000ff028b82 */ /* 0x000e640000000a00 */
[----:B-1----:R-:W-:-:S06]  /*1f7b0*/  @!P0 IMAD.WIDE R2, R0, 0x4, R2 ;  /* 0x0000000400028825 */ /* 0x002fcc00078e0202 */
[----:B------:R1:W3:Y:S01]  /*1f7c0*/  @!P0 LDG.E R3, desc[UR40][R2.64] ;  /* 0x0000002802038981 */ /* 0x0002e2000c1e1900 */
[C---:B------:R-:W-:Y:S02]  /*1f7d0*/  ISETP.GE.U32.AND P1, PT, R6.reuse, 0x4, PT ;  /* 0x000000040600780c */ /* 0x040fe40003f26070 */
[C---:B------:R-:W-:Y:S01]  /*1f7e0*/  ISETP.GE.U32.AND P2, PT, R6.reuse, 0x8, PT ;  /* 0x000000080600780c */ /* 0x040fe20003f46070 */
[----:B------:R-:W-:Y:S01]  /*1f7f0*/  SHFL.IDX PT, R0, R16, RZ, 0x1f ;  /* 0x00001fff10007589 */ /* 0x000fe200000e0000 */
[C---:B------:R-:W-:Y:S01]  /*1f800*/  ISETP.GE.U32.AND P3, PT, R6.reuse, 0x10, PT ;  /* 0x000000100600780c */ /* 0x040fe20003f66070 */
[----:B-1----:R-:W-:Y:S02]  /*1f810*/  IMAD.MOV.U32 R2, RZ, RZ, RZ ;  /* 0x000000ffff027224 */ /* 0x002fe400078e00ff */
[----:B---3--:R-:W-:Y:S01]  /*1f820*/  @!P0 IMAD.MOV.U32 R2, RZ, RZ, R3 ;  /* 0x000000ffff028224 */ /* 0x008fe200078e0003 */
[----:B------:R-:W-:-:S04]  /*1f830*/  ISETP.GE.U32.AND P0, PT, R6, 0x2, PT ;  /* 0x000000020600780c */ /* 0x000fc80003f06070 */
[----:B------:R-:W1:Y:S02]  /*1f840*/  SHFL.UP PT, R3, R2, 0x1, RZ ;  /* 0x0420000002037989 */ /* 0x000e6400000e00ff */
[----:B-1----:R-:W-:-:S04]  /*1f850*/  SEL R5, R3, RZ, P4 ;  /* 0x000000ff03057207 */ /* 0x002fc80002000000 */
[----:B------:R-:W-:Y:S02]  /*1f860*/  IADD3 R3, R2, R5, RZ ;  /* 0x0000000502037210 */ /* 0x000fe40007ffe0ff */
[----:B------:R-:W-:Y:S04]  /*1f870*/  SHFL.IDX PT, R5, R16, 0x1, 0x1f ;  /* 0x00201f0010057f89 */ /* 0x000fe800000e0000 */
        /* <DEDUP_REMOVED lines=12> */
[----:B------:R1:W3:Y:S02]  /*1f940*/  SHFL.IDX PT, R16, R3, 0x1f, 0x1f ;  /* 0x03e01f0003107f89 */ /* 0x0002e400000e0000 */
.L_x_9890:
[----:B------:R-:W-:Y:S02]  /*1f950*/  ULDC UR4, c[0x0][0xc38] ;  /* 0x00030e0000047ab9 */ /* 0x000fe40000000800 */
[----:B------:R-:W-:-:S04]  /*1f960*/  IMAD.U32 R4, RZ, RZ, UR4 ;  /* 0x00000004ff047e24 */ /* 0x000fc8000f8e00ff */
[----:B---3--:R-:W-:-:S04]  /*1f970*/  IMAD R16, R16, R4, RZ ;  /* 0x0000000410107224 */ /* 0x008fc800078e02ff */
[----:B------:R-:W-:-:S05]  /*1f980*/  IMAD.IADD R5, R5, 0x1, R16 ;  /* 0x0000000105057824 */ /* 0x000fca00078e0210 */
[----:B------:R-:W-:-:S13]  /*1f990*/  ISETP.GT.AND P4, PT, R5, R0, PT ;  /* 0x000000000500720c */ /* 0x000fda0003f84270 */
[----:B------:R-:W-:Y:S05]  /*1f9a0*/  @P4 BRA `(.L_x_9750) ;  /* 0x0000000000a04947 */ /* 0x000fea0003800000 */
.L_x_9755:
[----:B------:R-:W3:Y:S01]  /*1f9b0*/  LDC R2, c[0x0][0xc3c] ;  /* 0x00030f00ff027b82 */ /* 0x000ee20000000800 */
[----:B------:R-:W-:-:S05]  /*1f9c0*/  VIADD R19, R19, 0x1f ;  /* 0x0000001f13137836 */ /* 0x000fca0000000000 */
[----:B---3--:R-:W-:-:S13]  /*1f9d0*/  ISETP.GE.AND P4, PT, R19, R2, PT ;  /* 0x000000021300720c */ /* 0x008fda0003f86270 */
[----:B------:R-:W-:Y:S05]  /*1f9e0*/  @P4 BRA `(.L_x_9751) ;  /* 0x0000000400dc4947 */ /* 0x000fea0003800000 */
[----:B-1----:R-:W3:Y:S01]  /*1f9f0*/  LDL R3, [R1+0x2c] ;  /* 0x00002c0001037983 */ /* 0x002ee20000100800 */
[----:B------:R-:W-:Y:S01]  /*1fa00*/  BSSY B0, `(.L_x_9752) ;  /* 0x0000008000007945 */ /* 0x000fe20003800000 */
[----:B---3--:R-:W-:-:S04]  /*1fa10*/  IADD3 R4, R19, R3, RZ ;  /* 0x0000000313047210 */ /* 0x008fc80007ffe0ff */
[----:B------:R-:W-:Y:S01]  /*1fa20*/  ISETP.GE.OR P4, PT, R4, R2, !P5 ;  /* 0x000000020400720c */ /* 0x000fe20006f86670 */
[----:B------:R-:W-:-:S12]  /*1fa30*/  IMAD.MOV.U32 R2, RZ, RZ, RZ ;  /* 0x000000ffff027224 */ /* 0x000fd800078e00ff */
[----:B------:R-:W-:Y:S05]  /*1fa40*/  @P4 BRA `(.L_x_9753) ;  /* 0x00000000000c4947 */ /* 0x000fea0003800000 */
[----:B------:R-:W1:Y:S02]  /*1fa50*/  LDC.64 R2, c[0x0][0xc80] ;  /* 0x00032000ff027b82 */ /* 0x000e640000000a00 */
[----:B-1----:R-:W-:-:S06]  /*1fa60*/  IMAD.WIDE R2, R4, 0x4, R2 ;  /* 0x0000000404027825 */ /* 0x002fcc00078e0202 */
[----:B------:R1:W5:Y:S02]  /*1fa70*/  LDG.E R2, desc[UR40][R2.64] ;  /* 0x0000002802027981 */ /* 0x000364000c1e1900 */
.L_x_9753:
[----:B------:R-:W-:Y:S05]  /*1fa80*/  BSYNC B0 ;  /* 0x0000000000007941 */ /* 0x000fea0003800000 */
.L_x_9752:
[----:B------:R-:W-:-:S03]  /*1fa90*/  UMOV UR4, 0xffffffff ;  /* 0xffffffff00047882 */ /* 0x000fc60000000000 */
[----:B------:R-:W-:Y:S05]  /*1faa0*/  BRA.DIV UR4, `(.L_x_9754) ;  /* 0x0000003e04847947 */ /* 0x000fea000b800000 */
[----:B------:R-:W3:Y:S04]  /*1fab0*/  LDL R4, [R1+0x8] ;  /* 0x0000080001047983 */ /* 0x000ee80000100800 */
[----:B-1---5:R-:W1:Y:S01]  /*1fac0*/  SHFL.UP PT, R3, R2, 0x1, RZ ;  /* 0x0420000002037989 */ /* 0x022e6200000e00ff */
[----:B---3--:R-:W-:-:S04]  /*1fad0*/  LOP3.LUT P4, RZ, R4, 0x1, RZ, 0xc0, !PT ;  /* 0x0000000104ff7812 */ /* 0x008fc8000788c0ff */
        /* <DEDUP_REMOVED lines=14> */
[----:B------:R1:W3:Y:S02]  /*1fbc0*/  SHFL.IDX PT, R16, R3, 0x1f, 0x1f ;  /* 0x03e01f0003107f89 */ /* 0x0002e400000e0000 */
.L_x_9898:
[----:B------:R-:W-:Y:S02]  /*1fbd0*/  ULDC UR4, c[0x0][0xc38] ;  /* 0x00030e0000047ab9 */ /* 0x000fe40000000800 */
[----:B------:R-:W-:-:S04]  /*1fbe0*/  IMAD.U32 R4, RZ, RZ, UR4 ;  /* 0x00000004ff047e24 */ /* 0x000fc8000f8e00ff */
[----:B---3--:R-:W-:-:S05]  /*1fbf0*/  IMAD R16, R16, R4, RZ ;  /* 0x0000000410107224 */ /* 0x008fca00078e02ff */
[----:B------:R-:W-:-:S04]  /*1fc00*/  IADD3 R5, R16, R5, RZ ;  /* 0x0000000510057210 */ /* 0x000fc80007ffe0ff */
[----:B------:R-:W-:-:S13]  /*1fc10*/  ISETP.GT.AND P4, PT, R5, R0, PT ;  /* 0x000000000500720c */ /* 0x000fda0003f84270 */
[----:B------:R-:W-:Y:S05]  /*1fc20*/  @!P4 BRA `(.L_x_9755) ;  /* 0xfffffffc0060c947 */ /* 0x000fea000383ffff */
.L_x_9750:
[----:B------:R-:W-:Y:S01]  /*1fc30*/  IMAD.IADD R16, R5, 0x1, -R16 ;  /* 0x0000000105107824 */ /* 0x000fe200078e0a10 */
[----:B------:R-:W-:-:S03]  /*1fc40*/  UMOV UR4, 0xffffffff ;  /* 0xffffffff00047882 */ /* 0x000fc60000000000 */
[----:B------:R-:W-:-:S05]  /*1fc50*/  IMAD R5, R3, R4, R16 ;  /* 0x0000000403057224 */ /* 0x000fca00078e0210 */
[----:B------:R-:W-:Y:S01]  /*1fc60*/  ISETP.GT.AND P6, PT, R5, R0, PT ;  /* 0x000000000500720c */ /* 0x000fe20003fc4270 */
[----:B------:R-:W-:-:S12]  /*1fc70*/  BRA.DIV UR4, `(.L_x_9756) ;  /* 0x0000003e04f07947 */ /* 0x000fd8000b800000 */
[----:B------:R-:W-:-:S04]  /*1fc80*/  VOTE.ANY R6, PT, !P6 ;  /* 0x0000000000067806 */ /* 0x000fc800070e0100 */
[----:B------:R-:W3:Y:S02]  /*1fc90*/  POPC R5, R6 ;  /* 0x0000000600057309 */ /* 0x000ee40000000000 */
[----:B---3--:R3:W4:Y:S02]  /*1fca0*/  SHFL.IDX PT, R17, R2, R5, 0x1f ;  /* 0x00001f0502117589 */ /* 0x00872400000e0000 */
.L_x_9902:
[----:B------:R-:W-:Y:S01]  /*1fcb0*/  ISETP.NE.AND P0, PT, R6, RZ, PT ;  /* 0x000000ff0600720c */ /* 0x000fe20003f05270 */
[----:B------:R-:W-:-:S12]  /*1fcc0*/  IMAD.MOV.U32 R6, RZ, RZ, RZ ;  /* 0x000000ffff067224 */ /* 0x000fd800078e00ff */
[----:B------:R-:W-:Y:S05]  /*1fcd0*/  @!P0 BRA `(.L_x_9757) ;  /* 0x0000000000148947 */ /* 0x000fea0003800000 */
[----:B------:R-:W-:Y:S01]  /*1fce0*/  UMOV UR4, 0xffffffff ;  /* 0xffffffff00047882 */ /* 0x000fe20000000000 */
[----:B------:R-:W-:Y:S02]  /*1fcf0*/  VIADD R12, R5, 0xffffffff ;  /* 0xffffffff050c7836 */ /* 0x000fe40000000000 */
[----:B------:R-:W-:Y:S05]  /*1fd00*/  BRA.DIV UR4, `(.L_x_9758) ;  /* 0x0000004204147947 */ /* 0x000fea000b800000 */
[----:B-1----:R1:W0:Y:S02]  /*1fd10*/  SHFL.IDX PT, R3, R3, R12, 0x1f ;  /* 0x00001f0c03037589 */ /* 0x00222400000e0000 */
.L_x_9905:
[----:B0-----:R-:W-:-:S07]  /*1fd20*/  MOV R6, R3 ;  /* 0x0000000300067202 */ /* 0x001fce0000000f00 */
.L_x_9757:
[----:B-1-3--:R-:W1:Y:S01]  /*1fd30*/  LDC.64 R2, c[0x0][0xc90] ;  /* 0x00032400ff027b82 */ /* 0x00ae620000000a00 */
[----:B------:R-:W-:-:S04]  /*1fd40*/  IMAD.IADD R19, R5, 0x1, R19 ;  /* 0x0000000105137824 */ /* 0x000fc800078e0213 */
[----:B-1----:R-:W-:-:S05]  /*1fd50*/  IMAD.WIDE R2, R19, 0x4, R2 ;  /* 0x0000000413027825 */ /* 0x002fca00078e0202 */
[----:B------:R-:W4:Y:S01]  /*1fd60*/  LDG.E R7, desc[UR40][R2.64] ;  /* 0x0000002802077981 */ /* 0x000f22000c1e1900 */
[----:B------:R-:W-:-:S04]  /*1fd70*/  IMAD R16, R6, R4, R16 ;  /* 0x0000000406107224 */ /* 0x000fc800078e0210 */
[----:B------:R-:W-:Y:S02]  /*1fd80*/  IMAD.IADD R0, R0, 0x1, -R16 ;  /* 0x0000000100007824 */ /* 0x000fe400078e0a10 */
[----:B----4-:R-:W-:-:S05]  /*1fd90*/  IMAD R5, R17, R7, RZ ;  /* 0x0000000711057224 */ /* 0x010fca00078e02ff */
[----:B-----5:R-:W-:-:S04]  /*1fda0*/  IABS R8, R5 ;  /* 0x0000000500087213 */ /* 0x020fc80000000000 */
        /* <DEDUP_REMOVED lines=59> */
.L_x_9751:
[----:B------:R-:W-:Y:S01]  /*20160*/  UMOV UR4, URZ ;  /* 0x0000003f00047c82 */ /* 0x000fe20008000000 */
[----:B------:R-:W-:Y:S01]  /*20170*/  UMOV UR5, URZ ;  /* 0x0000003f00057c82 */ /* 0x000fe20008000000 */
[----:B------:R-:W-:Y:S01]  /*20180*/  ULDC UR6, c[0x0][0xc3c] ;  /* 0x00030f0000067ab9 */ /* 0x000fe20000000800 */
[----:B------:R-:W-:Y:S01]  /*20190*/  IMAD.MOV.U32 R16, RZ, RZ, R0 ;  /* 0x000000ffff107224 */ /* 0x000fe200078e0000 */
[----:B------:R-:W-:Y:S01]  /*201a0*/  MOV R19, UR6 ;  /* 0x0000000600137c02 */ /* 0x000fe20008000f00 */
[----:B------:R-:W-:Y:S02]  /*201b0*/  IMAD.U32 R17, RZ, RZ, UR4 ;  /* 0x00000004ff117e24 */ /* 0x000fe4000f8e00ff */
[----:B------:R-:W-:-:S07]  /*201c0*/  IMAD.U32 R18, RZ, RZ, UR5 ;  /* 0x00000005ff127e24 */ /* 0x000fce000f8e00ff */
.L_x_9759:
[----:B------:R-:W3:Y:S04]  /*201d0*/  LDL R0, [R1+0x2c] ;  /* 0x00002c0001007983 */ /* 0x000ee80000100800 */
[----:B-1----:R4:W2:Y:S01]  /*201e0*/  LDL R3, [R1+0x4] ;  /* 0x0000040001037983 */ /* 0x0028a20000100800 */
[----:B------:R-:W-:Y:S05]  /*201f0*/  WARPSYNC.ALL ;  /* 0x0000000000007948 */ /* 0x000fea0003800000 */
[----:B------:R-:W-:Y:S01]  /*20200*/  BAR.SYNC.DEFER_BLOCKING 0x4, 0x180 ;  /* 0x0106000000007b1d */ /* 0x000fe20000010000 */
[----:B---3--:R-:W-:-:S13]  /*20210*/  ISETP.NE.AND P0, PT, R0, RZ, PT ;  /* 0x000000ff0000720c */ /* 0x008fda0003f05270 */
[----:B------:R-:W2:Y:S01]  /*20220*/  @!P0 S2R R0, SR_CgaCtaId ;  /* 0x0000000000008919 */ /* 0x000ea20000008800 */
[----:B------:R-:W-:-:S04]  /*20230*/  @!P0 MOV R2, 0x400 ;  /* 0x0000040000028802 */ /* 0x000fc80000000f00 */
[----:B--2---:R-:W-:-:S05]  /*20240*/  @!P0 LEA R3, R0, R2, 0x18 ;  /* 0x0000000200038211 */ /* 0x004fca00078ec0ff */
[----:B------:R4:W-:Y:S04]  /*20250*/  @!P0 STS.128 [R3+0x288d0], R16 ;  /* 0x0288d01003008388 */ /* 0x0009e80000000c00 */
[----:B------:R4:W-:Y:S01]  /*20260*/  @!P0 STL [R1+0x4], R3 ;  /* 0x0000040301008387 */ /* 0x0009e20000100800 */
[----:B------:R-:W-:Y:S06]  /*20270*/  BAR.ARV 0x5, 0x180 ;  /* 0x0146000000007b1d */ /* 0x000fec0000002000 */
.L_x_9748:
[----:B------:R-:W-:Y:S02]  /*20280*/  ULDC UR4, c[0x0][0xc3c] ;  /* 0x00030f0000047ab9 */ /* 0x000fe40000000800 */
[----:B---3--:R-:W-:-:S13]  /*20290*/  ISETP.GE.AND P0, PT, R19, UR4, PT ;  /* 0x0000000413007c0c */ /* 0x008fda000bf06270 */
[----:B------:R-:W-:Y:S05]  /*202a0*/  @!P0 BRA `(.L_x_9760) ;  /* 0xffffff9800848947 */ /* 0x000fea000383ffff */
[----:B------:R-:W-:Y:S05]  /*202b0*/  BSYNC B8 ;  /* 0x0000000000087941 */ /* 0x000fea0003800000 */
.L_x_9621:
[----:B-1----:R-:W3:Y:S01]  /*202c0*/  LDL.LU R0, [R1+0x58] ;  /* 0x0000580001007983 */ /* 0x002ee20000300800 */
[----:B------:R-:W-:Y:S01]  /*202d0*/  BSSY B0, `(.L_x_9761) ;  /* 0x000000b000007945 */ /* 0x000fe20003800000 */
[----:B------:R-:W1:Y:S01]  /*202e0*/  S2R R5, SR_CgaCtaId ;  /* 0x0000000000057919 */ /* 0x000e620000008800 */
[----:B---3--:R-:W-:-:S05]  /*202f0*/  VIADD R0, R0, 0x1 ;  /* 0x0000000100007836 */ /* 0x008fca0000000000 */
[----:B0-----:R-:W-:-:S04]  /*20300*/  LEA.HI R2, R0, R0, RZ, 0x1 ;  /* 0x0000000000027211 */ /* 0x001fc800078f08ff */
[----:B----4-:R-:W-:-:S05]  /*20310*/  LOP3.LUT R3, R2, 0xfffffffe, RZ, 0xc0, !PT ;  /* 0xfffffffe02037812 */ /* 0x010fca00078ec0ff */
[----:B------:R-:W-:Y:S01]  /*20320*/  IMAD.IADD R3, R0, 0x1, -R3 ;  /* 0x0000000100037824 */ /* 0x000fe200078e0a03 */
[----:B------:R-:W-:-:S04]  /*20330*/  MOV R0, 0x400 ;  /* 0x0000040000007802 */ /* 0x000fc80000000f00 */
[----:B-1----:R-:W-:Y:S02]  /*20340*/  LEA R0, R5, R0, 0x18 ;  /* 0x0000000005007211 */ /* 0x002fe400078ec0ff */
[----:B------:R-:W-:-:S04]  /*20350*/  SHF.L.U32 R3, R3, 0x1f, RZ ;  /* 0x0000001f03037819 */ /* 0x000fc800000006ff */
[----:B------:R-:W0:Y:S02]  /*20360*/  SYNCS.PHASECHK.TRANS64.TRYWAIT P0, [R0+URZ+0x28820], R3 ;  /* 0x02882003000075a7 */ /* 0x000e24000800017f */
[----:B0-----:R-:W-:Y:S05]  /*20370*/  @!P0 BRA `(.L_x_9762) ;  /* 0x0000003800a08947 */ /* 0x001fea0003800000 */
.L_x_9906:
[----:B------:R-:W-:Y:S05]  /*20380*/  BSYNC B0 ;  /* 0x0000000000007941 */ /* 0x000fea0003800000 */
.L_x_9761:
[----:B------:R-:W-:-:S03]  /*20390*/  UMOV UR4, 0xffffffff ;  /* 0xffffffff00047882 */ /* 0x000fc60000000000 */
[----:B------:R-:W-:Y:S05]  /*203a0*/  BRA.DIV UR4, `(.L_x_9763) ;  /* 0x0000003a04a87947 */ /* 0x000fea000b800000 */
[----:B------:R-:W1:Y:S02]  /*203b0*/  S2R R2, SR_TID.X ;  /* 0x0000000000027919 */ /* 0x000e640000002100 */
[----:B-1----:R-:W-:-:S04]  /*203c0*/  SHF.R.U32.HI R2, RZ, 0x5, R2 ;  /* 0x00000005ff027819 */ /* 0x002fc80000011602 */
[----:B------:R-:W-:-:S05]  /*203d0*/  LOP3.LUT R2, R2, 0x3, RZ, 0xc0, !PT ;  /* 0x0000000302027812 */ /* 0x000fca00078ec0ff */
[----:B------:R1:W3:Y:S02]  /*203e0*/  SHFL.IDX PT, R14, R2, RZ, 0x1f ;  /* 0x00001fff020e7589 */ /* 0x0002e400000e0000 */
.L_x_9909:
[----:B---3--:R-:W-:-:S13]  /*203f0*/  ISETP.NE.AND P0, PT, R14, RZ, PT ;  /* 0x000000ff0e00720c */ /* 0x008fda0003f05270 */
[----:B------:R-:W-:Y:S05]  /*20400*/  @P0 BRA `(.L_x_9408) ;  /* 0x0000000000940947 */ /* 0x000fea0003800000 */
[----:B------:R-:W-:-:S03]  /*20410*/  UMOV UR4, 0xffffffff ;  /* 0xffffffff00047882 */ /* 0x000fc60000000000 */
[----:B------:R-:W-:Y:S05]  /*20420*/  BRA.DIV UR4, `(.L_x_9764) ;  /* 0x0000003a04bc7947 */ /* 0x000fea000b800000 */
[----:B------:R-:W-:-:S13]  /*20430*/  ELECT P6, URZ, PT ;  /* 0x00000000003f782f */ /* 0x000fda00038c0000 */
.L_x_9912:
[----:B------:R-:W-:Y:S05]  /*20440*/  @!P6 BRA `(.L_x_9408) ;  /* 0x000000000084e947 */ /* 0x000fea0003800000 */
[----:B-1----:R-:W3:Y:S02]  /*20450*/  LDL.LU R2, [R1+0x48] ;  /* 0x0000480001027983 */ /* 0x002ee40000300800 */
[----:B---3--:R-:W-:-:S04]  /*20460*/  LOP3.LUT R2, R2, 0x2, RZ, 0xfc, !PT ;  /* 0x0000000202027812 */ /* 0x008fc800078efcff */
[----:B------:R-:W-:-:S13]  /*20470*/  ISETP.NE.AND P2, PT, R2, 0x3, PT ;  /* 0x000000030200780c */ /* 0x000fda0003f45270 */
[----:B------:R-:W-:Y:S05]  /*20480*/  @!P2 BRA `(.L_x_9765) ;  /* 0x000000000004a947 */ /* 0x000fea0003800000 */
[----:B------:R-:W-:Y:S01]  /*20490*/  BPT.TRAP 0x1 ;  /* 0x000000040000795c */ /* 0x000fe20000300000 */
.L_x_9765:
[----:B0-----:R-:W3:Y:S04]  /*204a0*/  LDL R3, [R1+0xc] ;  /* 0x00000c0001037983 */ /* 0x001ee80000100800 */
[----:B------:R-:W4:Y:S01]  /*204b0*/  LDL.LU R7, [R1+0x18] ;  /* 0x0000180001077983 */ /* 0x000f220000300800 */
[----:B------:R-:W-:-:S05]  /*204c0*/  VIADD R2, R0, 0x28840 ;  /* 0x0002884000027836 */ /* 0x000fca0000000000 */
[C---:B---3--:R-:W-:Y:S01]  /*204d0*/  LEA R6, R3.reuse, R2, 0x3 ;  /* 0x0000000203067211 */ /* 0x048fe200078e18ff */
[----:B------:R-:W-:Y:S01]  /*204e0*/  VIADD R3, R3, 0x1 ;  /* 0x0000000103037836 */ /* 0x000fe20000000000 */
[----:B----4-:R-:W-:-:S04]  /*204f0*/  SHF.L.U32 R5, R7, 0x1f, RZ ;  /* 0x0000001f07057819 */ /* 0x010fc800000006ff */
        /* <DEDUP_REMOVED lines=8> */
.L_x_9913:
[----:B------:R-:W1:Y:S02]  /*20580*/  SYNCS.PHASECHK.TRANS64.TRYWAIT P0, [R7+URZ], R2 ;  /* 0x00000002070075a7 */ /* 0x000e64000800017f */
[----:B-1----:R-:W-:Y:S05]  /*20590*/  @!P0 BRA `(.L_x_9767) ;  /* 0x0000003800948947 */ /* 0x002fea0003800000 */
.L_x_9914:
[----:B------:R-:W-:Y:S05]  /*205a0*/  @!P2 BRA `(.L_x_9768) ;  /* 0x000000000004a947 */ /* 0x000fea0003800000 */
[----:B------:R-:W-:Y:S01]  /*205b0*/  BPT.TRAP 0x1 ;  /* 0x000000040000795c */ /* 0x000fe20000300000 */
.L_x_9768:
[----:B------:R-:W3:Y:S01]  /*205c0*/  LDL.LU R4, [R1+0xc] ;  /* 0x00000c0001047983 */ /* 0x000ee20000300800 */
[----:B------:R-:W-:-:S05]  /*205d0*/  VIADD R0, R0, 0x28860 ;  /* 0x0002886000007836 */ /* 0x000fca0000000000 */
[----:B---3--:R-:W-:-:S04]  /*205e0*/  LEA R4, R4, R0, 0x3 ;  /* 0x0000000004047211 */ /* 0x008fc800078e18ff */
[----:B------:R-:W3:Y:S02]  /*205f0*/  SYNCS.PHASECHK.TRANS64.TRYWAIT P0, [R4+URZ], R5 ;  /* 0x00000005040075a7 */ /* 0x000ee4000800017f */
[----:B---3--:R-:W-:Y:S05]  /*20600*/  @!P0 BRA `(.L_x_9769) ;  /* 0x00000038008c8947 */ /* 0x008fea0003800000 */
.L_x_9915:
[----:B------:R-:W-:-:S07]  /*20610*/  IMAD R3, R3, 0x8, R0 ;  /* 0x0000000803037824 */ /* 0x000fce00078e0200 */
.L_x_9770:
[----:B----4-:R4:W0:Y:S02]  /*20620*/  SYNCS.PHASECHK.TRANS64.TRYWAIT P0, [R3+URZ], R2 ;  /* 0x00000002030075a7 */ /* 0x010824000800017f */
[----:B0-----:R-:W-:Y:S05]  /*20630*/  @!P0 NANOSLEEP.SYNCS 0x989680 ;  /* 0x009896800000895d */ /* 0x001fea0003900000 */
[----:B------:R-:W0:Y:S02]  /*20640*/  @!P0 SYNCS.PHASECHK.TRANS64 P0, [R3+URZ], R2 ;  /* 0x00000002030085a7 */ /* 0x000e24000800007f */
[----:B0-----:R-:W-:Y:S05]  /*20650*/  @!P0 BRA `(.L_x_9770) ;  /* 0xfffffffc00f08947 */ /* 0x001fea000383ffff */
.L_x_9408:
[----:B------:R-:W-:Y:S05]  /*20660*/  BSYNC B9 ;  /* 0x0000000000097941 */ /* 0x000fea0003800000 */
.L_x_9405:
[----:B------:R-:W-:Y:S05]  /*20670*/  EXIT ;  /* 0x000000000000794d */ /* 0x000fea0003800000 */
.L_x_9430:
[----:B0-----:R0:W1:Y:S02]  /*20680*/  SYNCS.PHASECHK.TRANS64.TRYWAIT P6, [R110+URZ+0x28890], R119 ;  /* 0x028890776e0075a7 */ /* 0x00106400080c017f */
[----:B-1----:R-:W-:Y:S05]  /*20690*/  @!P6 NANOSLEEP.SYNCS 0x989680 ;  /* 0x009896800000e95d */ /* 0x002fea0003900000 */
[----:B------:R-:W1:Y:S02]  /*206a0*/  @!P6 SYNCS.PHASECHK.TRANS64 P6, [R110+URZ+0x28890], R119 ;  /* 0x028890776e00e5a7 */ /* 0x000e6400080c007f */
[----:B-1----:R-:W-:Y:S05]  /*206b0*/  @!P6 BRA `(.L_x_9430) ;  /* 0xfffffffc00f0e947 */ /* 0x002fea000383ffff */
[----:B------:R-:W-:Y:S05]  /*206c0*/  BRA `(.L_x_9771) ;  /* 0xfffffe2800887947 */ /* 0x000fea000383ffff */
.L_x_9466:
[----:B0-----:R0:W1:Y:S02]  /*206d0*/  SYNCS.PHASECHK.TRANS64.TRYWAIT P4, [R110+URZ+0x28890], R119 ;  /* 0x028890776e0075a7 */ /* 0x001064000808017f */
[----:B-1----:R-:W-:Y:S05]  /*206e0*/  @!P4 NANOSLEEP.SYNCS 0x989680 ;  /* 0x009896800000c95d */ /* 0x002fea0003900000 */
[----:B------:R-:W1:Y:S02]  /*206f0*/  @!P4 SYNCS.PHASECHK.TRANS64 P4, [R110+URZ+0x28890], R119 ;  /* 0x028890776e00c5a7 */ /* 0x000e64000808007f */
[----:B-1----:R-:W-:Y:S05]  /*20700*/  @!P4 BRA `(.L_x_9466) ;  /* 0xfffffffc00f0c947 */ /* 0x002fea000383ffff */
[----:B------:R-:W-:Y:S05]  /*20710*/  BRA `(.L_x_9772) ;  /* 0xfffffe4c00e47947 */ /* 0x000fea000383ffff */
.L_x_9483:
[----:B0-----:R0:W1:Y:S02]  /*20720*/  SYNCS.PHASECHK.TRANS64.TRYWAIT P3, [R110+URZ+0x28890], R119 ;  /* 0x028890776e0075a7 */ /* 0x001064000806017f */
[----:B-1----:R-:W-:Y:S05]  /*20730*/  @!P3 NANOSLEEP.SYNCS 0x989680 ;  /* 0x009896800000b95d */ /* 0x002fea0003900000 */
[----:B------:R-:W1:Y:S02]  /*20740*/  @!P3 SYNCS.PHASECHK.TRANS64 P3, [R110+URZ+0x28890], R119 ;  /* 0x028890776e00b5a7 */ /* 0x000e64000806007f */
[----:B-1----:R-:W-:Y:S05]  /*20750*/  @!P3 BRA `(.L_x_9483) ;  /* 0xfffffffc00f0b947 */ /* 0x002fea000383ffff */
[----:B------:R-:W-:Y:S05]  /*20760*/  BRA `(.L_x_9773) ;  /* 0xfffffe7000087947 */ /* 0x000fea000383ffff */
.L_x_9493:
[----:B--2---:R2:W3:Y:S02]  /*20770*/  SYNCS.PHASECHK.TRANS64.TRYWAIT P0, [R110+URZ+0x288b0], R119 ;  /* 0x0288b0776e0075a7 */ /* 0x0044e4000800017f */
[----:B---3--:R-:W-:Y:S05]  /*20780*/  @!P0 NANOSLEEP.SYNCS 0x989680 ;  /* 0x009896800000895d */ /* 0x008fea0003900000 */
[----:B------:R-:W3:Y:S02]  /*20790*/  @!P0 SYNCS.PHASECHK.TRANS64 P0, [R110+URZ+0x288b0], R119 ;  /* 0x0288b0776e0085a7 */ /* 0x000ee4000800007f */
[----:B---3--:R-:W-:Y:S05]  /*207a0*/  @!P0 BRA `(.L_x_9493) ;  /* 0xfffffffc00f08947 */ /* 0x008fea000383ffff */
[----:B------:R-:W-:Y:S05]  /*207b0*/  BRA `(.L_x_9774) ;  /* 0xfffffe7400a47947 */ /* 0x000fea000383ffff */
.L_x_9505:
[----:B------:R-:W-:Y:S01]  /*207c0*/  BSSY B0, `(.L_x_9775) ;  /* 0x0000008000007945 */ /* 0x000fe20003800000 */
[----:B------:R-:W-:Y:S01]  /*207d0*/  IMAD.MOV.U32 R13, RZ, RZ, R224 ;  /* 0x000000ffff0d7224 */ /* 0x000fe200078e00e0 */
[----:B------:R-:W-:Y:S01]  /*207e0*/  MOV R11, 0x1f ;  /* 0x0000001f000b7802 */ /* 0x000fe20000000f00 */
[----:B------:R-:W-:Y:S02]  /*207f0*/  IMAD.MOV.U32 R12, RZ, RZ, RZ ;  /* 0x000000ffff0c7224 */ /* 0x000fe400078e00ff */
[----:B------:R-:W-:-:S07]  /*20800*/  IMAD.MOV.U32 R15, RZ, RZ, -0x1 ;  /* 0xffffffffff0f7424 */ /* 0x000fce00078e00ff */
[----:B-----5:R-:W-:Y:S05]  /*20810*/  WARPSYNC.COLLECTIVE R15, `(.L_x_9776) ;  /* 0x000000000f087348 */ /* 0x020fea0003c00000 */
[----:B------:R0:W1:Y:S02]  /*20820*/  SHFL.IDX P6, R14, R13, R12, R11 ;  /* 0x0000000c0d0e7389 */ /* 0x00006400000c000b */
[----:B01---5:R-:W-:Y:S01]  /*20830*/  ENDCOLLECTIVE ;  /* 0x000000000000791b */ /* 0x023fe20003800000 */
.L_x_9776:
[----:B------:R-:W-:Y:S05]  /*20840*/  BSYNC B0 ;  /* 0x0000000000007941 */ /* 0x000fea0003800000 */
.L_x_9775:
[----:B------:R-:W-:Y:S01]  /*20850*/  IMAD.MOV.U32 R190, RZ, RZ, R14 ;  /* 0x000000ffffbe7224 */ /* 0x000fe200078e000e */
[----:B------:R-:W-:Y:S06]  /*20860*/  BRA `(.L_x_9777) ;  /* 0xfffffe8000007947 */ /* 0x000fec000383ffff */
.L_x_9515:
        /* <DEDUP_REMOVED lines=8> */
.L_x_9779:
[----:B------:R-:W-:Y:S05]  /*208f0*/  BSYNC B1 ;  /* 0x0000000000017941 */ /* 0x000fea0003800000 */
.L_x_9778:
        /* <DEDUP_REMOVED lines=8> */
.L_x_9780:
[----:B------:R-:W-:Y:S01]  /*20980*/  IMAD.MOV.U32 R13, RZ, RZ, R8 ;  /* 0x000000ffff0d7224 */ /* 0x000fe200078e0008 */
[----:B------:R-:W-:-:S07]  /*20990*/  MOV R3, R14 ;  /* 0x0000000e00037202 */ /* 0x000fce0000000f00 */
[----:B------:R-:W-:Y:S05]  /*209a0*/  WARPSYNC.COLLECTIVE R15, `(.L_x_9781) ;  /* 0x000000000f087348 */ /* 0x000fea0003c00000 */
[----:B------:R0:W1:Y:S02]  /*209b0*/  SHFL.IDX P6, R14, R13, R12, R11 ;  /* 0x0000000c0d0e7389 */ /* 0x00006400000c000b */
[----:B01----:R-:W-:Y:S01]  /*209c0*/  ENDCOLLECTIVE ;  /* 0x000000000000791b */ /* 0x003fe20003800000 */
.L_x_9781:
[----:B------:R-:W-:Y:S02]  /*209d0*/  IMAD.MOV.U32 R13, RZ, RZ, R7 ;  /* 0x000000ffff0d7224 */ /* 0x000fe400078e0007 */
[----:B------:R-:W-:-:S07]  /*209e0*/  IMAD.MOV.U32 R4, RZ, RZ, R14 ;  /* 0x000000ffff047224 */ /* 0x000fce00078e000e */
[----:B------:R-:W-:Y:S05]  /*209f0*/  WARPSYNC.COLLECTIVE R15, `(.L_x_9782) ;  /* 0x000000000f087348 */ /* 0x000fea0003c00000 */
[----:B------:R0:W1:Y:S02]  /*20a00*/  SHFL.IDX P6, R14, R13, R12, R11 ;  /* 0x0000000c0d0e7389 */ /* 0x00006400000c000b */
[----:B01----:R-:W-:Y:S01]  /*20a10*/  ENDCOLLECTIVE ;  /* 0x000000000000791b */ /* 0x003fe20003800000 */
.L_x_9782:
[----:B------:R-:W-:Y:S05]  /*20a20*/  BRA `(.L_x_9783) ;  /* 0xfffffe84004c7947 */ /* 0x000fea000383ffff */
.L_x_9518:
[----:B------:R-:W-:Y:S01]  /*20a30*/  BSSY B1, `(.L_x_9784) ;  /* 0x0000008000017945 */ /* 0x000fe20003800000 */
[----:B0-----:R-:W-:Y:S01]  /*20a40*/  MOV R13, R6 ;  /* 0x00000006000d7202 */ /* 0x001fe20000000f00 */
[----:B------:R-:W-:Y:S02]  /*20a50*/  IMAD.MOV.U32 R12, RZ, RZ, 0x1 ;  /* 0x00000001ff0c7424 */ /* 0x000fe400078e00ff */
[----:B------:R-:W-:Y:S02]  /*20a60*/  IMAD.MOV.U32 R11, RZ, RZ, 0x181f ;  /* 0x0000181fff0b7424 */ /* 0x000fe400078e00ff */
[----:B------:R-:W-:-:S07]  /*20a70*/  IMAD.MOV.U32 R15, RZ, RZ, -0x1 ;  /* 0xffffffffff0f7424 */ /* 0x000fce00078e00ff */
[----:B-1----:R-:W-:Y:S05]  /*20a80*/  WARPSYNC.COLLECTIVE R15, `(.L_x_9785) ;  /* 0x000000000f087348 */ /* 0x002fea0003c00000 */
[----:B------:R0:W2:Y:S02]  /*20a90*/  SHFL.IDX P6, R14, R13, R12, R11 ;  /* 0x0000000c0d0e7389 */ /* 0x0000a400000c000b */
[----:B012---:R-:W-:Y:S01]  /*20aa0*/  ENDCOLLECTIVE ;  /* 0x000000000000791b */ /* 0x007fe20003800000 */
.L_x_9785:
[----:B------:R-:W-:Y:S05]  /*20ab0*/  BSYNC B1 ;  /* 0x0000000000017941 */ /* 0x000fea0003800000 */
.L_x_9784:
        /* <DEDUP_REMOVED lines=8> */
.L_x_9786:
[----:B------:R-:W-:Y:S02]  /*20b40*/  IMAD.MOV.U32 R13, RZ, RZ, R8 ;  /* 0x000000ffff0d7224 */ /* 0x000fe400078e0008 */
[----:B------:R-:W-:-:S07]  /*20b50*/  IMAD.MOV.U32 R3, RZ, RZ, R14 ;  /* 0x000000ffff037224 */ /* 0x000fce00078e000e */
[----:B------:R-:W-:Y:S05]  /*20b60*/  WARPSYNC.COLLECTIVE R15, `(.L_x_9787) ;  /* 0x000000000f087348 */ /* 0x000fea0003c00000 */
[----:B------:R0:W1:Y:S02]  /*20b70*/  SHFL.IDX P6, R14, R13, R12, R11 ;  /* 0x0000000c0d0e7389 */ /* 0x00006400000c000b */
[----:B01----:R-:W-:Y:S01]  /*20b80*/  ENDCOLLECTIVE ;  /* 0x000000000000791b */ /* 0x003fe20003800000 */
.L_x_9787:
[----:B------:R-:W-:Y:S01]  /*20b90*/  MOV R13, R7 ;  /* 0x00000007000d7202 */ /* 0x000fe20000000f00 */
[----:B------:R-:W-:-:S07]  /*20ba0*/  IMAD.MOV.U32 R4, RZ, RZ, R14 ;  /* 0x000000ffff047224 */ /* 0x000fce00078e000e */
[----:B------:R-:W-:Y:S05]  /*20bb0*/  WARPSYNC.COLLECTIVE R15, `(.L_x_9788) ;  /* 0x000000000f087348 */ /* 0x000fea0003c00000 */
[----:B------:R0:W1:Y:S02]  /*20bc0*/  SHFL.IDX P6, R14, R13, R12, R11 ;  /* 0x0000000c0d0e7389 */ /* 0x00006400000c000b */
[----:B01----:R-:W-:Y:S01]  /*20bd0*/  ENDCOLLECTIVE ;  /* 0x000000000000791b */ /* 0x003fe20003800000 */
.L_x_9788:
[----:B------:R-:W-:Y:S05]  /*20be0*/  BRA `(.L_x_9789) ;  /* 0xfffffe8400b87947 */ /* 0x000fea000383ffff */
.L_x_9521:
        /* <DEDUP_REMOVED lines=8> */
.L_x_9791:
[----:B------:R-:W-:Y:S05]  /*20c70*/  BSYNC B1 ;  /* 0x0000000000017941 */ /* 0x000fea0003800000 */
.L_x_9790:
        /* <DEDUP_REMOVED lines=8> */
.L_x_9792:
[----:B------:R-:W-:Y:S02]  /*20d00*/  IMAD.MOV.U32 R13, RZ, RZ, R8 ;  /* 0x000000ffff0d7224 */ /* 0x000fe400078e0008 */
[----:B------:R-:W-:-:S07]  /*20d10*/  IMAD.MOV.U32 R3, RZ, RZ, R14 ;  /* 0x000000ffff037224 */ /* 0x000fce00078e000e */
[----:B------:R-:W-:Y:S05]  /*20d20*/  WARPSYNC.COLLECTIVE R15, `(.L_x_9793) ;  /* 0x000000000f087348 */ /* 0x000fea0003c00000 */
[----:B------:R0:W1:Y:S02]  /*20d30*/  SHFL.IDX P6, R14, R13, R12, R11 ;  /* 0x0000000c0d0e7389 */ /* 0x00006400000c000b */
[----:B01----:R-:W-:Y:S01]  /*20d40*/  ENDCOLLECTIVE ;  /* 0x000000000000791b */ /* 0x003fe20003800000 */
.L_x_9793:
[----:B------:R-:W-:Y:S01]  /*20d50*/  IMAD.MOV.U32 R13, RZ, RZ, R7 ;  /* 0x000000ffff0d7224 */ /* 0x000fe200078e0007 */
[----:B------:R-:W-:-:S07]  /*20d60*/  MOV R4, R14 ;  /* 0x0000000e00047202 */ /* 0x000fce0000000f00 */
[----:B------:R-:W-:Y:S05]  /*20d70*/  WARPSYNC.COLLECTIVE R15, `(.L_x_9794) ;  /* 0x000000000f087348 */ /* 0x000fea0003c00000 */
[----:B------:R0:W1:Y:S02]  /*20d80*/  SHFL.IDX P6, R14, R13, R12, R11 ;  /* 0x0000000c0d0e7389 */ /* 0x00006400000c000b */
[----:B01----:R-:W-:Y:S01]  /*20d90*/  ENDCOLLECTIVE ;  /* 0x000000000000791b */ /* 0x003fe20003800000 */
.L_x_9794:
[----:B------:R-:W-:Y:S05]  /*20da0*/  BRA `(.L_x_9795) ;  /* 0xfffffe8800147947 */ /* 0x000fea000383ffff */
.L_x_9524:
[----:B------:R-:W-:Y:S01]  /*20db0*/  BSSY B1, `(.L_x_9796) ;  /* 0x0000008000017945 */ /* 0x000fe20003800000 */
[----:B------:R-:W-:Y:S01]  /*20dc0*/  IMAD.MOV.U32 R13, RZ, RZ, R6 ;  /* 0x000000ffff0d7224 */ /* 0x000fe200078e0006 */
[----:B------:R-:W-:Y:S01]  /*20dd0*/  MOV R11, 0x181f ;  /* 0x0000181f000b7802 */ /* 0x000fe20000000f00 */
[----:B------:R-:W-:Y:S02]  /*20de0*/  IMAD.MOV.U32 R12, RZ, RZ, 0x3 ;  /* 0x00000003ff0c7424 */ /* 0x000fe400078e00ff */
[----:B------:R-:W-:-:S07]  /*20df0*/  IMAD.MOV.U32 R15, RZ, RZ, -0x1 ;  /* 0xffffffffff0f7424 */ /* 0x000fce00078e00ff */
[----:B--2---:R-:W-:Y:S05]  /*20e00*/  WARPSYNC.COLLECTIVE R15, `(.L_x_9797) ;  /* 0x000000000f087348 */ /* 0x004fea0003c00000 */
[----:B------:R0:W1:Y:S02]  /*20e10*/  SHFL.IDX P6, R14, R13, R12, R11 ;  /* 0x0000000c0d0e7389 */ /* 0x00006400000c000b */
[----:B012---:R-:W-:Y:S01]  /*20e20*/  ENDCOLLECTIVE ;  /* 0x000000000000791b */ /* 0x007fe20003800000 */
.L_x_9797:
[----:B------:R-:W-:Y:S05]  /*20e30*/  BSYNC B1 ;  /* 0x0000000000017941 */ /* 0x000fea0003800000 */
.L_x_9796:
        /* <DEDUP_REMOVED lines=8> */
.L_x_9798:
[----:B------:R-:W-:Y:S01]  /*20ec0*/  MOV R13, R8 ;  /* 0x00000008000d7202 */ /* 0x000fe20000000f00 */
[----:B------:R-:W-:-:S07]  /*20ed0*/  IMAD.MOV.U32 R3, RZ, RZ, R14 ;  /* 0x000000ffff037224 */ /* 0x000fce00078e000e */
[----:B------:R-:W-:Y:S05]  /*20ee0*/  WARPSYNC.COLLECTIVE R15, `(.L_x_9799) ;  /* 0x000000000f087348 */ /* 0x000fea0003c00000 */
[----:B------:R0:W1:Y:S02]  /*20ef0*/  SHFL.IDX P6, R14, R13, R12, R11 ;  /* 0x0000000c0d0e7389 */ /* 0x00006400000c000b */
[----:B01----:R-:W-:Y:S01]  /*20f00*/  ENDCOLLECTIVE ;  /* 0x000000000000791b */ /* 0x003fe20003800000 */
.L_x_9799:
[----:B------:R-:W-:Y:S02]  /*20f10*/  IMAD.MOV.U32 R13, RZ, RZ, R7 ;  /* 0x000000ffff0d7224 */ /* 0x000fe400078e0007 */
[----:B------:R-:W-:-:S07]  /*20f20*/  IMAD.MOV.U32 R4, RZ, RZ, R14 ;  /* 0x000000ffff047224 */ /* 0x000fce00078e000e */
[----:B------:R-:W-:Y:S05]  /*20f30*/  WARPSYNC.COLLECTIVE R15, `(.L_x_9800) ;  /* 0x000000000f087348 */ /* 0x000fea0003c00000 */
[----:B------:R0:W1:Y:S02]  /*20f40*/  SHFL.IDX P6, R14, R13, R12, R11 ;  /* 0x0000000c0d0e7389 */ /* 0x00006400000c000b */
[----:B01----:R-:W-:Y:S01]  /*20f50*/  ENDCOLLECTIVE ;  /* 0x000000000000791b */ /* 0x003fe20003800000 */
.L_x_9800:
[----:B------:R-:W-:Y:S05]  /*20f60*/  BRA `(.L_x_9801) ;  /* 0xfffffe8800707947 */ /* 0x000fea000383ffff */
.L_x_9528:
[----:B0-----:R0:W1:Y:S02]  /*20f70*/  SYNCS.PHASECHK.TRANS64.TRYWAIT P0, [R2+URZ+0x28800], R5 ;  /* 0x02880005020075a7 */ /* 0x001064000800017f */
[----:B-1----:R-:W-:Y:S05]  /*20f80*/  @!P0 NANOSLEEP.SYNCS 0x989680 ;  /* 0x009896800000895d */ /* 0x002fea0003900000 */
[----:B------:R-:W1:Y:S02]  /*20f90*/  @!P0 SYNCS.PHASECHK.TRANS64 P0, [R2+URZ+0x28800], R5 ;  /* 0x02880005020085a7 */ /* 0x000e64000800007f */
[----:B-1----:R-:W-:Y:S05]  /*20fa0*/  @!P0 BRA `(.L_x_9528) ;  /* 0xfffffffc00f08947 */ /* 0x002fea000383ffff */
[----:B------:R-:W-:Y:S05]  /*20fb0*/  BRA `(.L_x_9802) ;  /* 0xfffffe8c00287947 */ /* 0x000fea000383ffff */
.L_x_9544:
[----:B------:R-:W1:Y:S01]  /*20fc0*/  LDC R45, c[0x0][0x3f4] ;  /* 0x0000fd00ff2d7b82 */ /* 0x000e620000000800 */
        /* <DEDUP_REMOVED lines=8> */
.L_x_9804:
[----:B------:R-:W-:Y:S05]  /*21050*/  BSYNC B1 ;  /* 0x0000000000017941 */ /* 0x000fea0003800000 */
.L_x_9803:
        /* <DEDUP_REMOVED lines=10> */
.L_x_9805:
[----:B------:R-:W-:Y:S01]  /*21100*/  ISETP.GE.OR P1, PT, R55, R0, P0 ;  /* 0x000000003700720c */ /* 0x000fe20000726670 */
[----:B------:R-:W-:-:S12]  /*21110*/  IMAD.MOV.U32 R13, RZ, RZ, R33 ;  /* 0x000000ffff0d7224 */ /* 0x000fd800078e0021 */
[C---:B------:R-:W-:Y:S02]  /*21120*/  @!P1 SHF.L.U32 R7, R16.reuse, 0x1, RZ ;  /* 0x0000000110079819 */ /* 0x040fe400000006ff */
[----:B------:R-:W-:Y:S02]  /*21130*/  @!P1 SHF.L.U64.HI R6, R16, 0x1, R17 ;  /* 0x0000000110069819 */ /* 0x000fe40000010211 */
[----:B------:R-:W-:-:S07]  /*21140*/  MOV R4, R14 ;  /* 0x0000000e00047202 */ /* 0x000fce0000000f00 */
[----:B------:R-:W-:Y:S05]  /*21150*/  WARPSYNC.COLLECTIVE R15, `(.L_x_9806) ;  /* 0x000000000f087348 */ /* 0x000fea0003c00000 */
[----:B------:R0:W1:Y:S02]  /*21160*/  SHFL.IDX P6, R14, R13, R12, R11 ;  /* 0x0000000c0d0e7389 */ /* 0x00006400000c000b */
[----:B01----:R-:W-:Y:S01]  /*21170*/  ENDCOLLECTIVE ;  /* 0x000000000000791b */ /* 0x003fe20003800000 */
.L_x_9806:
[----:B------:R-:W-:-:S05]  /*21180*/  @!P1 IADD3 R4, P2, R4, R7, RZ ;  /* 0x0000000704049210 */ /* 0x000fca0007f5e0ff */
[----:B------:R-:W-:Y:S02]  /*21190*/  @!P1 IMAD.X R3, R3, 0x1, R6, P2 ;  /* 0x0000000103039824 */ /* 0x000fe400010e0606 */
[----:B------:R-:W-:Y:S02]  /*211a0*/  @!P1 IMAD.MOV.U32 R24, RZ, RZ, R4 ;  /* 0x000000ffff189224 */ /* 0x000fe400078e0004 */
[----:B------:R-:W-:Y:S02]  /*211b0*/  @!P1 IMAD.MOV.U32 R25, RZ, RZ, R3 ;  /* 0x000000ffff199224 */ /* 0x000fe400078e0003 */
[----:B------:R-:W-:-:S04]  /*211c0*/  IMAD.MOV.U32 R13, RZ, RZ, R34 ;  /* 0x000000ffff0d7224 */ /* 0x000fc800078e0022 */
[----:B------:R-:W5:Y:S01]  /*211d0*/  @!P1 LD.E.128 R24, desc[UR40][R24.64] ;  /* 0x0000002818189980 */ /* 0x000f62000c101d00 */
[----:B------:R-:W-:-:S07]  /*211e0*/  IMAD.MOV.U32 R5, RZ, RZ, R14 ;  /* 0x000000ffff057224 */ /* 0x000fce00078e000e */
[----:B-----5:R-:W-:Y:S05]  /*211f0*/  WARPSYNC.COLLECTIVE R15, `(.L_x_9807) ;  /* 0x000000000f087348 */ /* 0x020fea0003c00000 */
[----:B------:R0:W1:Y:S02]  /*21200*/  SHFL.IDX P6, R14, R13, R12, R11 ;  /* 0x0000000c0d0e7389 */ /* 0x00006400000c000b */
[----:B01---5:R-:W-:Y:S01]  /*21210*/  ENDCOLLECTIVE ;  /* 0x000000000000791b */ /* 0x023fe20003800000 */
.L_x_9807:
[----:B------:R-:W-:-:S04]  /*21220*/  @!P1 IADD3 R14, P2, R14, R7, RZ ;  /* 0x000000070e0e9210 */ /* 0x000fc80007f5e0ff */
[----:B------:R-:W-:Y:S01]  /*21230*/  @!P1 IADD3.X R5, R5, R6, RZ, P2, !PT ;  /* 0x0000000605059210 */ /* 0x000fe200017fe4ff */
[----:B------:R-:W-:-:S06]  /*21240*/  @!P1 IMAD.MOV.U32 R4, RZ, RZ, R14 ;  /* 0x000000ffff049224 */ /* 0x000fcc00078e000e */
[----:B------:R-:W5:Y:S01]  /*21250*/  @!P1 LD.E.128 R4, desc[UR40][R4.64] ;  /* 0x0000002804049980 */ /* 0x000f62000c101d00 */
[----:B------:R-:W-:Y:S01]  /*21260*/  MOV R13, R35 ;  /* 0x00000023000d7202 */ /* 0x000fe20000000f00 */
[----:B------:R-:W-:-:S07]  /*21270*/  IMAD.MOV.U32 R12, RZ, RZ, 0x1 ;  /* 0x00000001ff0c7424 */ /* 0x000fce00078e00ff */
[----:B-----5:R-:W-:Y:S05]  /*21280*/  WARPSYNC.COLLECTIVE R15, `(.L_x_9808) ;  /* 0x000000000f087348 */ /* 0x020fea0003c00000 */
[----:B------:R0:W1:Y:S02]  /*21290*/  SHFL.IDX P6, R14, R13, R12, R11 ;  /* 0x0000000c0d0e7389 */ /* 0x00006400000c000b */
[----:B01---5:R-:W-:Y:S01]  /*212a0*/  ENDCOLLECTIVE ;  /* 0x000000000000791b */ /* 0x023fe20003800000 */
.L_x_9808:
[----:B------:R-:W-:Y:S01]  /*212b0*/  CS2R R46, SRZ ;  /* 0x00000000002e7805 */ /* 0x000fe2000001ff00 */
[----:B------:R-:W-:Y:S01]  /*212c0*/  IMAD.MOV.U32 R13, RZ, RZ, R32 ;  /* 0x000000ffff0d7224 */ /* 0x000fe200078e0020 */
[----:B------:R-:W-:Y:S02]  /*212d0*/  CS2R R48, SRZ ;  /* 0x0000000000307805 */ /* 0x000fe4000001ff00 */
[----:B------:R-:W-:Y:S02]  /*212e0*/  CS2R R20, SRZ ;  /* 0x0000000000147805 */ /* 0x000fe4000001ff00 */
[----:B------:R-:W-:Y:S01]  /*212f0*/  CS2R R36, SRZ ;  /* 0x0000000000247805 */ /* 0x000fe2000001ff00 */
[----:B------:R-:W-:-:S05]  /*21300*/  @!P1 IMAD.MOV.U32 R46, RZ, RZ, R24 ;  /* 0x000000ffff2e9224 */ /* 0x000fca00078e0018 */
[----:B------:R-:W-:-:S04]  /*21310*/  MOV R3, R46 ;  /* 0x0000002e00037202 */ /* 0x000fc80000000f00 */
[----:B------:R-:W-:Y:S01]  /*21320*/  PRMT R64, R3, 0x7610, R64 ;  /* 0x0000761003407816 */ /* 0x000fe20000000040 */
[----:B------:R-:W-:-:S07]  /*21330*/  IMAD.MOV.U32 R3, RZ, RZ, R14 ;  /* 0x000000ffff037224 */ /* 0x000fce00078e000e */
[----:B------:R-:W-:Y:S05]  /*21340*/  WARPSYNC.COLLECTIVE R15, `(.L_x_9809) ;  /* 0x000000000f087348 */ /* 0x000fea0003c00000 */
[----:B------:R0:W1:Y:S02]  /*21350*/  SHFL.IDX P6, R14, R13, R12, R11 ;  /* 0x0000000c0d0e7389 */ /* 0x00006400000c000b */
[----:B01----:R-:W-:Y:S01]  /*21360*/  ENDCOLLECTIVE ;  /* 0x000000000000791b */ /* 0x003fe20003800000 */
.L_x_9809:
[----:B------:R-:W-:-:S04]  /*21370*/  @!P1 IMAD.MOV.U32 R47, RZ, RZ, R25 ;  /* 0x000000ffff2f9224 */ /* 0x000fc800078e0019 */
[----:B------:R-:W-:-:S05]  /*21380*/  IMAD.MOV.U32 R8, RZ, RZ, R47 ;  /* 0x000000ffff087224 */ /* 0x000fca00078e002f */
[----:B------:R-:W-:Y:S01]  /*21390*/  PRMT R66, R8, 0x7610, R66 ;  /* 0x0000761008427816 */ /* 0x000fe20000000042 */
[----:B------:R-:W-:Y:S01]  /*213a0*/  IMAD.MOV.U32 R13, RZ, RZ, R33 ;  /* 0x000000ffff0d7224 */ /* 0x000fe200078e0021 */
[----:B------:R-:W-:-:S07]  /*213b0*/  MOV R8, R14 ;  /* 0x0000000e00087202 */ /* 0x000fce0000000f00 */
[----:B------:R-:W-:Y:S05]  /*213c0*/  WARPSYNC.COLLECTIVE R15, `(.L_x_9810) ;  /* 0x000000000f087348 */ /* 0x000fea0003c00000 */
[----:B------:R0:W1:Y:S02]  /*213d0*/  SHFL.IDX P6, R14, R13, R12, R11 ;  /* 0x0000000c0d0e7389 */ /* 0x00006400000c000b */
[----:B01----:R-:W-:Y:S01]  /*213e0*/  ENDCOLLECTIVE ;  /* 0x000000000000791b */ /* 0x003fe20003800000 */
.L_x_9810:
[----:B------:R-:W-:Y:S02]  /*213f0*/  IMAD.MOV.U32 R13, RZ, RZ, R34 ;  /* 0x000000ffff0d7224 */ /* 0x000fe400078e0022 */
[----:B------:R-:W-:-:S07]  /*21400*/  IMAD.MOV.U32 R9, RZ, RZ, R14 ;  /* 0x000000ffff097224 */ /* 0x000fce00078e000e */
[----:B------:R-:W-:Y:S05]  /*21410*/  WARPSYNC.COLLECTIVE R15, `(.L_x_9811) ;  /* 0x000000000f087348 */ /* 0x000fea0003c00000 */
[----:B------:R0:W1:Y:S02]  /*21420*/  SHFL.IDX P6, R14, R13, R12, R11 ;  /* 0x0000000c0d0e7389 */ /* 0x00006400000c000b */
[----:B01----:R-:W-:Y:S01]  /*21430*/  ENDCOLLECTIVE ;  /* 0x000000000000791b */ /* 0x003fe20003800000 */
.L_x_9811:
[----:B------:R-:W-:Y:S02]  /*21440*/  @!P1 IMAD.MOV.U32 R48, RZ, RZ, R26 ;  /* 0x000000ffff309224 */ /* 0x000fe400078e001a */
[----:B------:R-:W-:Y:S01]  /*21450*/  @!P1 IMAD.MOV.U32 R49, RZ, RZ, R27 ;  /* 0x000000ffff319224 */ /* 0x000fe200078e001b */
[----:B------:R-:W-:Y:S01]  /*21460*/  @!P1 MOV R36, R6 ;  /* 0x0000000600249202 */ /* 0x000fe20000000f00 */
        /* <DEDUP_REMOVED lines=15> */
.L_x_9547:
[----:B------:R-:W-:Y:S01]  /*21560*/  BSSY B1, `(.L_x_9813) ;  /* 0x0000008000017945 */ /* 0x000fe20003800000 */
[----:B------:R-:W-:Y:S01]  /*21570*/  IMAD.MOV.U32 R13, RZ, RZ, R35 ;  /* 0x000000ffff0d7224 */ /* 0x000fe200078e0023 */
[----:B------:R-:W-:Y:S01]  /*21580*/  MOV R11, 0x181f ;  /* 0x0000181f000b7802 */ /* 0x000fe20000000f00 */
[----:B------:R-:W-:Y:S02]  /*21590*/  IMAD.MOV.U32 R12, RZ, RZ, 0x2 ;  /* 0x00000002ff0c7424 */ /* 0x000fe400078e00ff */
[----:B0-----:R-:W-:-:S07]  /*215a0*/  IMAD.MOV.U32 R15, RZ, RZ, -0x1 ;  /* 0xffffffffff0f7424 */ /* 0x001fce00078e00ff */
[----:B------:R-:W-:Y:S05]  /*215b0*/  WARPSYNC.COLLECTIVE R15, `(.L_x_9814) ;  /* 0x000000000f087348 */ /* 0x000fea0003c00000 */
[----:B------:R0:W1:Y:S02]  /*215c0*/  SHFL.IDX P6, R14, R13, R12, R11 ;  /* 0x0000000c0d0e7389 */ /* 0x00006400000c000b */
[----:B01----:R-:W-:Y:S01]  /*215d0*/  ENDCOLLECTIVE ;  /* 0x000000000000791b */ /* 0x003fe20003800000 */
.L_x_9814:
[----:B------:R-:W-:Y:S05]  /*215e0*/  BSYNC B1 ;  /* 0x0000000000017941 */ /* 0x000fea0003800000 */
.L_x_9813:
[----:B------:R-:W-:Y:S01]  /*215f0*/  IMAD.MOV.U32 R13, RZ, RZ, R32 ;  /* 0x000000ffff0d7224 */ /* 0x000fe200078e0020 */
[----:B------:R-:W-:Y:S01]  /*21600*/  MOV R12, 0x2 ;  /* 0x00000002000c7802 */ /* 0x000fe20000000f00 */
[----:B------:R-:W-:Y:S01]  /*21610*/  IMAD.MOV.U32 R11, RZ, RZ, 0x181f ;  /* 0x0000181fff0b7424 */ /* 0x000fe200078e00ff */
[----:B------:R-:W-:Y:S01]  /*21620*/  IADD3 R9, R55, 0x40, RZ ;  /* 0x0000004037097810 */ /* 0x000fe20007ffe0ff */
[----:B------:R-:W-:Y:S02]  /*21630*/  IMAD.MOV.U32 R15, RZ, RZ, -0x1 ;  /* 0xffffffffff0f7424 */ /* 0x000fe400078e00ff */
[----:B------:R-:W-:Y:S01]  /*21640*/  IMAD.MOV.U32 R3, RZ, RZ, R14 ;  /* 0x000000ffff037224 */ /* 0x000fe200078e000e */
[----:B------:R-:W-:-:S13]  /*21650*/  ISETP.GE.OR P1, PT, R9, R0, P0 ;  /* 0x000000000900720c */ /* 0x000fda0000726670 */
[----:B------:R-:W-:Y:S05]  /*21660*/  WARPSYNC.COLLECTIVE R15, `(.L_x_9815) ;  /* 0x000000000f087348 */ /* 0x000fea0003c00000 */
[----:B------:R0:W1:Y:S02]  /*21670*/  SHFL.IDX P6, R14, R13, R12, R11 ;  /* 0x0000000c0d0e7389 */ /* 0x00006400000c000b */
[----:B01----:R-:W-:Y:S01]  /*21680*/  ENDCOLLECTIVE ;  /* 0x000000000000791b */ /* 0x003fe20003800000 */
.L_x_9815:
[C---:B------:R-:W-:Y:S02]  /*21690*/  @!P1 SHF.L.U32 R31, R16.reuse, 0x1, RZ ;  /* 0x00000001101f9819 */ /* 0x040fe400000006ff */
[----:B------:R-:W-:Y:S01]  /*216a0*/  @!P1 SHF.L.U64.HI R29, R16, 0x1, R17 ;  /* 0x00000001101d9819 */ /* 0x000fe20000010211 */
[----:B------:R-:W-:Y:S02]  /*216b0*/  IMAD.MOV.U32 R13, RZ, RZ, R33 ;  /* 0x000000ffff0d7224 */ /* 0x000fe400078e0021 */
[----:B------:R-:W-:-:S07]  /*216c0*/  IMAD.MOV.U32 R8, RZ, RZ, R14 ;  /* 0x000000ffff087224 */ /* 0x000fce00078e000e */
[----:B------:R-:W-:Y:S05]  /*216d0*/  WARPSYNC.COLLECTIVE R15, `(.L_x_9816) ;  /* 0x000000000f087348 */ /* 0x000fea0003c00000 */
[----:B------:R0:W1:Y:S02]  /*216e0*/  SHFL.IDX P6, R14, R13, R12, R11 ;  /* 0x0000000c0d0e7389 */ /* 0x00006400000c000b */
[----:B01----:R-:W-:Y:S01]  /*216f0*/  ENDCOLLECTIVE ;  /* 0x000000000000791b */ /* 0x003fe20003800000 */
.L_x_9816:
[----:B------:R-:W-:-:S05]  /*21700*/  @!P1 IADD3 R8, P2, R8, R31, RZ ;  /* 0x0000001f08089210 */ /* 0x000fca0007f5e0ff */
[----:B------:R-:W-:Y:S02]  /*21710*/  @!P1 IMAD.X R9, R3, 0x1, R29, P2 ;  /* 0x0000000103099824 */ /* 0x000fe400010e061d */
[----:B------:R-:W-:Y:S02]  /*21720*/  IMAD.MOV.U32 R13, RZ, RZ, R34 ;  /* 0x000000ffff0d7224 */ /* 0x000fe400078e0022 */
[----:B------:R-:W-:-:S07]  /*21730*/  IMAD.MOV.U32 R28, RZ, RZ, R14 ;  /* 0x000000ffff1c7224 */ /* 0x000fce00078e000e */
[----:B------:R-:W-:Y:S05]  /*21740*/  WARPSYNC.COLLECTIVE R15, `(.L_x_9817) ;  /* 0x000000000f087348 */ /* 0x000fea0003c00000 */
[----:B------:R0:W1:Y:S02]  /*21750*/  SHFL.IDX P6, R14, R13, R12, R11 ;  /* 0x0000000c0d0e7389 */ /* 0x00006400000c000b */
[----:B01----:R-:W-:Y:S01]  /*21760*/  ENDCOLLECTIVE ;  /* 0x000000000000791b */ /* 0x003fe20003800000 */
.L_x_9817:
        /* <DEDUP_REMOVED lines=12> */
[----:B------:R-:W-:Y:S01]  /*21830*/  @!P1 IMAD.MOV.U32 R51, RZ, RZ, R9 ;  /* 0x000000ffff339224 */ /* 0x000fe200078e0009 */
[----:B------:R-:W-:Y:S01]  /*21840*/  @!P1 MOV R52, R10 ;  /* 0x0000000a00349202 */ /* 0x000fe20000000f00 */
[----:B------:R-:W-:Y:S01]  /*21850*/  @!P1 IMAD.MOV.U32 R53, RZ, RZ, R11 ;  /* 0x000000ffff359224 */ /* 0x000fe200078e000b */
[----:B------:R-:W-:Y:S01]  /*21860*/  MOV R11, 0x181f ;  /* 0x0000181f000b7802 */ /* 0x000fe20000000f00 */
[----:B------:R-:W-:-:S02]  /*21870*/  IMAD.MOV.U32 R3, RZ, RZ, R50 ;  /* 0x000000ffff037224 */ /* 0x000fc400078e0032 */
[----:B------:R-:W-:Y:S02]  /*21880*/  IMAD.MOV.U32 R12, RZ, RZ, R51 ;  /* 0x000000ffff0c7224 */ /* 0x000fe400078e0033 */
[----:B------:R-:W-:Y:S02]  /*21890*/  IMAD.MOV.U32 R8, RZ, RZ, R52 ;  /* 0x000000ffff087224 */ /* 0x000fe400078e0034 */
[----:B------:R-:W-:Y:S01]  /*218a0*/  IMAD.MOV.U32 R9, RZ, RZ, R53 ;  /* 0x000000ffff097224 */ /* 0x000fe200078e0035 */
[----:B------:R-:W-:Y:S01]  /*218b0*/  PRMT R59, R3, 0x5410, R12 ;  /* 0x00005410033b7816 */ /* 0x000fe2000000000c */
[----:B------:R-:W-:-:S03]  /*218c0*/  IMAD.MOV.U32 R12, RZ, RZ, 0x3 ;  /* 0x00000003ff0c7424 */ /* 0x000fc600078e00ff */
[----:B------:R-:W-:-:S07]  /*218d0*/  PRMT R44, R8, 0x5410, R9 ;  /* 0x00005410082c7816 */ /* 0x000fce0000000009 */
[----:B-----5:R-:W-:Y:S05]  /*218e0*/  WARPSYNC.COLLECTIVE R15, `(.L_x_9818) ;  /* 0x000000000f087348 */ /* 0x020fea0003c00000 */
[----:B------:R0:W1:Y:S02]  /*218f0*/  SHFL.IDX P6, R14, R13, R12, R11 ;  /* 0x0000000c0d0e7389 */ /* 0x00006400000c000b */
[----:B01---5:R-:W-:Y:S01]  /*21900*/  ENDCOLLECTIVE ;  /* 0x000000000000791b */ /* 0x023fe20003800000 */
.L_x_9818:
[----:B------:R-:W-:Y:S01]  /*21910*/  @!P1 IMAD.MOV.U32 R38, RZ, RZ, R28 ;  /* 0x000000ffff269224 */ /* 0x000fe200078e001c */
[----:B------:R-:W-:Y:S01]  /*21920*/  @!P1 MOV R39, R29 ;  /* 0x0000001d00279202 */ /* 0x000fe20000000f00 */
[----:B------:R-:W-:Y:S02]  /*21930*/  @!P1 IMAD.MOV.U32 R40, RZ, RZ, R30 ;  /* 0x000000ffff289224 */ /* 0x000fe400078e001e */
[----:B------:R-:W-:Y:S01]  /*21940*/  @!P1 IMAD.MOV.U32 R41, RZ, RZ, R31 ;  /* 0x000000ffff299224 */ /* 0x000fe200078e001f */
[----:B------:R-:W-:Y:S01]  /*21950*/  MOV R9, R39 ;  /* 0x0000002700097202 */ /* 0x000fe20000000f00 */
[----:B------:R-:W-:Y:S02]  /*21960*/  IMAD.MOV.U32 R8, RZ, RZ, R38 ;  /* 0x000000ffff087224 */ /* 0x000fe400078e0026 */
[----:B------:R-:W-:Y:S02]  /*21970*/  IMAD.MOV.U32 R13, RZ, RZ, R32 ;  /* 0x000000ffff0d7224 */ /* 0x000fe400078e0020 */
[----:B------:R-:W-:Y:S01]  /*21980*/  IMAD.MOV.U32 R10, RZ, RZ, R40 ;  /* 0x000000ffff0a7224 */ /* 0x000fe200078e0028 */
[----:B------:R-:W-:-:S02]  /*21990*/  PRMT R62, R8, 0x5410, R9 ;  /* 0x00005410083e7816 */ /* 0x000fc40000000009 */
[----:B------:R-:W-:Y:S01]  /*219a0*/  CS2R R8, SRZ ;  /* 0x0000000000087805 */ /* 0x000fe2000001ff00 */
[----:B------:R-:W-:-:S07]  /*219b0*/  IMAD.MOV.U32 R3, RZ, RZ, R14 ;  /* 0x000000ffff037224 */ /* 0x000fce00078e000e */
[----:B------:R-:W-:Y:S05]  /*219c0*/  WARPSYNC.COLLECTIVE R15, `(.L_x_9819) ;  /* 0x000000000f087348 */ /* 0x000fea0003c00000 */
[----:B------:R0:W1:Y:S02]  /*219d0*/  SHFL.IDX P6, R14, R13, R12, R11 ;  /* 0x0000000c0d0e7389 */ /* 0x00006400000c000b */
[----:B01----:R-:W-:Y:S01]  /*219e0*/  ENDCOLLECTIVE ;  /* 0x000000000000791b */ /* 0x003fe20003800000 */
.L_x_9819:
[----:B------:R-:W-:Y:S01]  /*219f0*/  IMAD.MOV.U32 R13, RZ, RZ, R33 ;  /* 0x000000ffff0d7224 */ /* 0x000fe200078e0021 */
[----:B------:R-:W-:-:S07]  /*21a00*/  MOV R32, R14 ;  /* 0x0000000e00207202 */ /* 0x000fce0000000f00 */
[----:B------:R-:W-:Y:S05]  /*21a10*/  WARPSYNC.COLLECTIVE R15, `(.L_x_9820) ;  /* 0x000000000f087348 */ /* 0x000fea0003c00000 */
[----:B------:R0:W1:Y:S02]  /*21a20*/  SHFL.IDX P6, R14, R13, R12, R11 ;  /* 0x0000000c0d0e7389 */ /* 0x00006400000c000b */
[----:B01----:R-:W-:Y:S01]  /*21a30*/  ENDCOLLECTIVE ;  /* 0x000000000000791b */ /* 0x003fe20003800000 */
.L_x_9820:
[----:B------:R-:W-:Y:S02]  /*21a40*/  IMAD.MOV.U32 R13, RZ, RZ, R34 ;  /* 0x000000ffff0d7224 */ /* 0x000fe400078e0022 */
[----:B------:R-:W-:-:S07]  /*21a50*/  IMAD.MOV.U32 R33, RZ, RZ, R14 ;  /* 0x000000ffff217224 */ /* 0x000fce00078e000e */
[----:B------:R-:W-:Y:S05]  /*21a60*/  WARPSYNC.COLLECTIVE R15, `(.L_x_9821) ;  /* 0x000000000f087348 */ /* 0x000fea0003c00000 */
[----:B------:R0:W1:Y:S02]  /*21a70*/  SHFL.IDX P6, R14, R13, R12, R11 ;  /* 0x0000000c0d0e7389 */ /* 0x00006400000c000b */
[----:B01----:R-:W-:Y:S01]  /*21a80*/  ENDCOLLECTIVE ;  /* 0x000000000000791b */ /* 0x003fe20003800000 */
.L_x_9821:
[----:B------:R-:W-:-:S05]  /*21a90*/  IMAD.MOV.U32 R11, RZ, RZ, R41 ;  /* 0x000000ffff0b7224 */ /* 0x000fca00078e0029 */
[----:B------:R-:W-:Y:S02]  /*21aa0*/  PRMT R63, R10, 0x5410, R11 ;  /* 0x000054100a3f7816 */ /* 0x000fe4000000000b */
[----:B------:R-:W-:Y:S01]  /*21ab0*/  MOV R34, R14 ;  /* 0x0000000e00227202 */ /* 0x000fe20000000f00 */
[----:B------:R-:W-:Y:S06]  /*21ac0*/  BRA `(.L_x_9822) ;  /* 0xfffffea000c07947 */ /* 0x000fec000383ffff */
.L_x_9551:
[----:B0-----:R0:W1:Y:S02]  /*21ad0*/  SYNCS.PHASECHK.TRANS64.TRYWAIT P4, [R2+URZ+0x28800], R29 ;  /* 0x0288001d020075a7 */ /* 0x001064000808017f */
[----:B-1----:R-:W-:Y:S05]  /*21ae0*/  @!P4 NANOSLEEP.SYNCS 0x989680 ;  /* 0x009896800000c95d */ /* 0x002fea0003900000 */
[----:B------:R-:W1:Y:S02]  /*21af0*/  @!P4 SYNCS.PHASECHK.TRANS64 P4, [R2+URZ+0x28800], R29 ;  /* 0x0288001d0200c5a7 */ /* 0x000e64000808007f */
[----:B-1----:R-:W-:Y:S05]  /*21b00*/  @!P4 BRA `(.L_x_9551) ;  /* 0xfffffffc00f0c947 */ /* 0x002fea000383ffff */
[----:B------:R-:W-:Y:S05]  /*21b10*/  BRA `(.L_x_9823) ;  /* 0xfffffea400587947 */ /* 0x000fea000383ffff */
.L_x_9561:
[----:B-1----:R1:W2:Y:S02]  /*21b20*/  SYNCS.PHASECHK.TRANS64.TRYWAIT P2, [R0+URZ+0x28830], R3 ;  /* 0x02883003000075a7 */ /* 0x0022a4000804017f */
[----:B--2---:R-:W-:Y:S05]  /*21b30*/  @!P2 NANOSLEEP.SYNCS 0x989680 ;  /* 0x009896800000a95d */ /* 0x004fea0003900000 */
[----:B------:R-:W2:Y:S02]  /*21b40*/  @!P2 SYNCS.PHASECHK.TRANS64 P2, [R0+URZ+0x28830], R3 ;  /* 0x028830030000a5a7 */ /* 0x000ea4000804007f */
[----:B--2---:R-:W-:Y:S05]  /*21b50*/  @!P2 BRA `(.L_x_9561) ;  /* 0xfffffffc00f0a947 */ /* 0x004fea000383ffff */
[----:B------:R-:W-:Y:S05]  /*21b60*/  BRA `(.L_x_9560) ;  /* 0xfffffebc00b47947 */ /* 0x000fea000383ffff */
.L_x_9567:
[----:B-1----:R1:W2:Y:S02]  /*21b70*/  SYNCS.PHASECHK.TRANS64.TRYWAIT P4, [R6+URZ+0x28830], R7 ;  /* 0x02883007060075a7 */ /* 0x0022a4000808017f */
[----:B--2---:R-:W-:Y:S05]  /*21b80*/  @!P4 NANOSLEEP.SYNCS 0x989680 ;  /* 0x009896800000c95d */ /* 0x004fea0003900000 */
[----:B------:R-:W2:Y:S02]  /*21b90*/  @!P4 SYNCS.PHASECHK.TRANS64 P4, [R6+URZ+0x28830], R7 ;  /* 0x028830070600c5a7 */ /* 0x000ea4000808007f */
[----:B--2---:R-:W-:Y:S05]  /*21ba0*/  @!P4 BRA `(.L_x_9567) ;  /* 0xfffffffc00f0c947 */ /* 0x004fea000383ffff */
[----:B------:R-:W-:Y:S05]  /*21bb0*/  BRA `(.L_x_9566) ;  /* 0xfffffeec00047947 */ /* 0x000fea000383ffff */
.L_x_9571:
[----:B-1----:R1:W2:Y:S02]  /*21bc0*/  SYNCS.PHASECHK.TRANS64.TRYWAIT P3, [R7+URZ+0x28850], R6 ;  /* 0x02885006070075a7 */ /* 0x0022a4000806017f */
[----:B--2---:R-:W-:Y:S05]  /*21bd0*/  @!P3 NANOSLEEP.SYNCS 0x989680 ;  /* 0x009896800000b95d */ /* 0x004fea0003900000 */
[----:B------:R-:W2:Y:S02]  /*21be0*/  @!P3 SYNCS.PHASECHK.TRANS64 P3, [R7+URZ+0x28850], R6 ;  /* 0x028850060700b5a7 */ /* 0x000ea4000806007f */
[----:B--2---:R-:W-:Y:S05]  /*21bf0*/  @!P3 BRA `(.L_x_9571) ;  /* 0xfffffffc00f0b947 */ /* 0x004fea000383ffff */
[----:B------:R-:W-:Y:S05]  /*21c00*/  BRA `(.L_x_9568) ;  /* 0xfffffef000147947 */ /* 0x000fea000383ffff */
.L_x_9578:
[----:B-1----:R1:W2:Y:S02]  /*21c10*/  SYNCS.PHASECHK.TRANS64.TRYWAIT P3, [R6+URZ+0x28830], R7 ;  /* 0x02883007060075a7 */ /* 0x0022a4000806017f */
[----:B--2---:R-:W-:Y:S05]  /*21c20*/  @!P3 NANOSLEEP.SYNCS 0x989680 ;  /* 0x009896800000b95d */ /* 0x004fea0003900000 */
[----:B------:R-:W2:Y:S02]  /*21c30*/  @!P3 SYNCS.PHASECHK.TRANS64 P3, [R6+URZ+0x28830], R7 ;  /* 0x028830070600b5a7 */ /* 0x000ea4000806007f */
[----:B--2---:R-:W-:Y:S05]  /*21c40*/  @!P3 BRA `(.L_x_9578) ;  /* 0xfffffffc00f0b947 */ /* 0x004fea000383ffff */
[----:B------:R-:W-:Y:S05]  /*21c50*/  BRA `(.L_x_9577) ;  /* 0xffffff1c00b47947 */ /* 0x000fea000383ffff */
.L_x_9582:
[----:B-1----:R1:W2:Y:S02]  /*21c60*/  SYNCS.PHASECHK.TRANS64.TRYWAIT P2, [R7+URZ+0x28850], R6 ;  /* 0x02885006070075a7 */ /* 0x0022a4000804017f */
[----:B--2---:R-:W-:Y:S05]  /*21c70*/  @!P2 NANOSLEEP.SYNCS 0x989680 ;  /* 0x009896800000a95d */ /* 0x004fea0003900000 */
[----:B------:R-:W2:Y:S02]  /*21c80*/  @!P2 SYNCS.PHASECHK.TRANS64 P2, [R7+URZ+0x28850], R6 ;  /* 0x028850060700a5a7 */ /* 0x000ea4000804007f */
[----:B--2---:R-:W-:Y:S05]  /*21c90*/  @!P2 BRA `(.L_x_9582) ;  /* 0xfffffffc00f0a947 */ /* 0x004fea000383ffff */
[----:B------:R-:W-:Y:S05]  /*21ca0*/  BRA `(.L_x_9579) ;  /* 0xffffff2000c47947 */ /* 0x000fea000383ffff */
.L_x_9587:
[----:B-1----:R1:W2:Y:S02]  /*21cb0*/  SYNCS.PHASECHK.TRANS64.TRYWAIT P0, [R11+URZ+0x28850], R4 ;  /* 0x028850040b0075a7 */ /* 0x0022a4000800017f */
[----:B--2---:R-:W-:Y:S05]  /*21cc0*/  @!P0 NANOSLEEP.SYNCS 0x989680 ;  /* 0x009896800000895d */ /* 0x004fea0003900000 */
[----:B------:R-:W2:Y:S02]  /*21cd0*/  @!P0 SYNCS.PHASECHK.TRANS64 P0, [R11+URZ+0x28850], R4 ;  /* 0x028850040b0085a7 */ /* 0x000ea4000800007f */
[----:B--2---:R-:W-:Y:S05]  /*21ce0*/  @!P0 BRA `(.L_x_9587) ;  /* 0xfffffffc00f08947 */ /* 0x004fea000383ffff */
[----:B------:R-:W-:Y:S05]  /*21cf0*/  BRA `(.L_x_9586) ;  /* 0xffffff4400f47947 */ /* 0x000fea000383ffff */
.L_x_9601:
[----:B------:R-:W-:Y:S01]  /*21d00*/  IMAD.MOV.U32 R13, RZ, RZ, R4 ;  /* 0x000000ffff0d7224 */ /* 0x000fe200078e0004 */
[----:B------:R-:W-:Y:S01]  /*21d10*/  MOV R12, RZ ;  /* 0x000000ff000c7202 */ /* 0x000fe20000000f00 */
[----:B------:R-:W-:Y:S02]  /*21d20*/  IMAD.MOV.U32 R11, RZ, RZ, 0x181f ;  /* 0x0000181fff0b7424 */ /* 0x000fe400078e00ff */
[----:B------:R-:W-:-:S07]  /*21d30*/  IMAD.MOV.U32 R15, RZ, RZ, -0x1 ;  /* 0xffffffffff0f7424 */ /* 0x000fce00078e00ff */
[----:B01----:R-:W-:Y:S05]  /*21d40*/  WARPSYNC.COLLECTIVE R15, `(.L_x_9824) ;  /* 0x000000000f087348 */ /* 0x003fea0003c00000 */
[----:B------:R2:W3:Y:S02]  /*21d50*/  SHFL.IDX P6, R14, R13, R12, R11 ;  /* 0x0000000c0d0e7389 */ /* 0x0004e400000c000b */
[----:B0123--:R-:W-:Y:S01]  /*21d60*/  ENDCOLLECTIVE ;  /* 0x000000000000791b */ /* 0x00ffe20003800000 */
.L_x_9824:
[----:B------:R-:W-:Y:S01]  /*21d70*/  MOV R13, R3 ;  /* 0x00000003000d7202 */ /* 0x000fe20000000f00 */
[----:B------:R-:W-:-:S07]  /*21d80*/  IMAD.MOV.U32 R0, RZ, RZ, R14 ;  /* 0x000000ffff007224 */ /* 0x000fce00078e000e */
[----:B------:R-:W-:Y:S05]  /*21d90*/  WARPSYNC.COLLECTIVE R15, `(.L_x_9825) ;  /* 0x000000000f087348 */ /* 0x000fea0003c00000 */
[----:B------:R0:W1:Y:S02]  /*21da0*/  SHFL.IDX P6, R14, R13, R12, R11 ;  /* 0x0000000c0d0e7389 */ /* 0x00006400000c000b */
[----:B01----:R-:W-:Y:S01]  /*21db0*/  ENDCOLLECTIVE ;  /* 0x000000000000791b */ /* 0x003fe20003800000 */
.L_x_9825:
[----:B------:R-:W-:Y:S05]  /*21dc0*/  BRA `(.L_x_9826) ;  /* 0xffffff6c00147947 */ /* 0x000fea000383ffff */
.L_x_9604:
[----:B------:R-:W-:Y:S01]  /*21dd0*/  BSSY B1, `(.L_x_9827) ;  /* 0x0000008000017945 */ /* 0x000fe20003800000 */
[----:B------:R-:W-:Y:S01]  /*21de0*/  IMAD.MOV.U32 R13, RZ, RZ, R4 ;  /* 0x000000ffff0d7224 */ /* 0x000fe200078e0004 */
[----:B---3--:R-:W-:Y:S01]  /*21df0*/  MOV R15, 0xffffffff ;  /* 0xffffffff000f7802 */ /* 0x008fe20000000f00 */
[----:B------:R-:W-:Y:S02]  /*21e00*/  IMAD.MOV.U32 R12, RZ, RZ, 0x1 ;  /* 0x00000001ff0c7424 */ /* 0x000fe400078e00ff */
[----:B------:R-:W-:-:S07]  /*21e10*/  IMAD.MOV.U32 R11, RZ, RZ, 0x181f ;  /* 0x0000181fff0b7424 */ /* 0x000fce00078e00ff */
[----:B012-4-:R-:W-:Y:S05]  /*21e20*/  WARPSYNC.COLLECTIVE R15, `(.L_x_9828) ;  /* 0x000000000f087348 */ /* 0x017fea0003c00000 */
[----:B----4-:R3:W4:Y:S02]  /*21e30*/  SHFL.IDX P6, R14, R13, R12, R11 ;  /* 0x0000000c0d0e7389 */ /* 0x01072400000c000b */
[----:B01234-:R-:W-:Y:S01]  /*21e40*/  ENDCOLLECTIVE ;  /* 0x000000000000791b */ /* 0x01ffe20003800000 */
.L_x_9828:
[----:B------:R-:W-:Y:S05]  /*21e50*/  BSYNC B1 ;  /* 0x0000000000017941 */ /* 0x000fea0003800000 */
.L_x_9827:
        /* <DEDUP_REMOVED lines=8> */
.L_x_9829:
[----:B------:R-:W-:Y:S05]  /*21ee0*/  BRA `(.L_x_9830) ;  /* 0xffffff6c00147947 */ /* 0x000fea000383ffff */
.L_x_9607:
[----:B------:R-:W-:Y:S01]  /*21ef0*/  BSSY B1, `(.L_x_9831) ;  /* 0x0000008000017945 */ /* 0x000fe20003800000 */
[----:B------:R-:W-:Y:S01]  /*21f00*/  IMAD.MOV.U32 R13, RZ, RZ, R4 ;  /* 0x000000ffff0d7224 */ /* 0x000fe200078e0004 */
[----:B------:R-:W-:Y:S01]  /*21f10*/  MOV R11, 0x181f ;  /* 0x0000181f000b7802 */ /* 0x000fe20000000f00 */
[----:B------:R-:W-:Y:S02]  /*21f20*/  IMAD.MOV.U32 R12, RZ, RZ, 0x2 ;  /* 0x00000002ff0c7424 */ /* 0x000fe400078e00ff */
[----:B0-----:R-:W-:-:S07]  /*21f30*/  IMAD.MOV.U32 R15, RZ, RZ, -0x1 ;  /* 0xffffffffff0f7424 */ /* 0x001fce00078e00ff */
[----:B-1234-:R-:W-:Y:S05]  /*21f40*/  WARPSYNC.COLLECTIVE R15, `(.L_x_9832) ;  /* 0x000000000f087348 */ /* 0x01efea0003c00000 */
[----:B----4-:R0:W4:Y:S02]  /*21f50*/  SHFL.IDX P6, R14, R13, R12, R11 ;  /* 0x0000000c0d0e7389 */ /* 0x01012400000c000b */
[----:B01234-:R-:W-:Y:S01]  /*21f60*/  ENDCOLLECTIVE ;  /* 0x000000000000791b */ /* 0x01ffe20003800000 */
.L_x_9832:
[----:B------:R-:W-:Y:S05]  /*21f70*/  BSYNC B1 ;  /* 0x0000000000017941 */ /* 0x000fea0003800000 */
.L_x_9831:
        /* <DEDUP_REMOVED lines=8> */
.L_x_9833:
[----:B------:R-:W-:Y:S05]  /*22000*/  BRA `(.L_x_9834) ;  /* 0xffffff6c00147947 */ /* 0x000fea000383ffff */
.L_x_9610:
[----:B------:R-:W-:Y:S01]  /*22010*/  BSSY B1, `(.L_x_9835) ;  /* 0x0000008000017945 */ /* 0x000fe20003800000 */
[----:B------:R-:W-:Y:S01]  /*22020*/  IMAD.MOV.U32 R13, RZ, RZ, R4 ;  /* 0x000000ffff0d7224 */ /* 0x000fe200078e0004 */
[----:B------:R-:W-:Y:S01]  /*22030*/  MOV R12, 0x3 ;  /* 0x00000003000c7802 */ /* 0x000fe20000000f00 */
[----:B------:R-:W-:Y:S02]  /*22040*/  IMAD.MOV.U32 R11, RZ, RZ, 0x181f ;  /* 0x0000181fff0b7424 */ /* 0x000fe400078e00ff */
[----:B0-----:R-:W-:-:S07]  /*22050*/  IMAD.MOV.U32 R15, RZ, RZ, -0x1 ;  /* 0xffffffffff0f7424 */ /* 0x001fce00078e00ff */
[----:B-1234-:R-:W-:Y:S05]  /*22060*/  WARPSYNC.COLLECTIVE R15, `(.L_x_9836) ;  /* 0x000000000f087348 */ /* 0x01efea0003c00000 */
[----:B------:R0:W0:Y:S02]  /*22070*/  SHFL.IDX P6, R14, R13, R12, R11 ;  /* 0x0000000c0d0e7389 */ /* 0x00002400000c000b */
[----:B01234-:R-:W-:Y:S01]  /*22080*/  ENDCOLLECTIVE ;  /* 0x000000000000791b */ /* 0x01ffe20003800000 */
.L_x_9836:
[----:B------:R-:W-:Y:S05]  /*22090*/  BSYNC B1 ;  /* 0x0000000000017941 */ /* 0x000fea0003800000 */
.L_x_9835:
        /* <DEDUP_REMOVED lines=8> */
.L_x_9837:
[----:B------:R-:W-:Y:S05]  /*22120*/  BRA `(.L_x_9838) ;  /* 0xffffff6c00147947 */ /* 0x000fea000383ffff */
.L_x_9627:
        /* <DEDUP_REMOVED lines=11> */
.L_x_9840:
[----:B------:R-:W-:Y:S05]  /*221e0*/  BSYNC B1 ;  /* 0x0000000000017941 */ /* 0x000fea0003800000 */
.L_x_9839:
[----:B------:R-:W-:Y:S05]  /*221f0*/  BRA `(.L_x_9841) ;  /* 0xffffff8000ac7947 */ /* 0x000fea000383ffff */
.L_x_9629:
[----:B------:R-:W-:Y:S01]  /*22200*/  BSSY B1, `(.L_x_9842) ;  /* 0x0000006000017945 */ /* 0x000fe20003800000 */
[----:B------:R-:W-:-:S07]  /*22210*/  MOV R15, 0xffffffff ;  /* 0xffffffff000f7802 */ /* 0x000fce0000000f00 */
[----:B01----:R-:W-:Y:S05]  /*22220*/  WARPSYNC.COLLECTIVE R15, `(.L_x_9843) ;  /* 0x000000000f0c7348 */ /* 0x003fea0003c00000 */
[----:B------:R-:W-:Y:S02]  /*22230*/  ELECT P6, UR62, PT ;  /* 0x00000000003e782f */ /* 0x000fe400038c0000 */
[----:B------:R-:W-:Y:S01]  /*22240*/  MOV R14, UR62 ;  /* 0x0000003e000e7c02 */ /* 0x000fe20008000f00 */
[----:B01----:R-:W-:Y:S10]  /*22250*/  ENDCOLLECTIVE ;  /* 0x000000000000791b */ /* 0x003ff40003800000 */
.L_x_9843:
[----:B------:R-:W-:Y:S05]  /*22260*/  BSYNC B1 ;  /* 0x0000000000017941 */ /* 0x000fea0003800000 */
.L_x_9842:
[----:B------:R-:W-:Y:S01]  /*22270*/  PLOP3.LUT P1, PT, P6, PT, PT, 0x80, 0x0 ;  /* 0x000000000000781c */ /* 0x000fe2000372f070 */
[----:B------:R-:W-:-:S12]  /*22280*/  BRA `(.L_x_9628) ;  /* 0xffffff8000a07947 */ /* 0x000fd8000383ffff */
.L_x_9631:
[----:B-1----:R-:W2:Y:S02]  /*22290*/  LDL R3, [R1+0x4] ;  /* 0x0000040001037983 */ /* 0x002ea40000100800 */
[----:B--2---:R1:W2:Y:S02]  /*222a0*/  SYNCS.PHASECHK.TRANS64.TRYWAIT P0, [R3+URZ+0x28820], R2 ;  /* 0x02882002030075a7 */ /* 0x0042a4000800017f */
[----:B--2---:R-:W-:Y:S05]  /*222b0*/  @!P0 NANOSLEEP.SYNCS 0x989680 ;  /* 0x009896800000895d */ /* 0x004fea0003900000 */
[----:B------:R-:W2:Y:S02]  /*222c0*/  @!P0 SYNCS.PHASECHK.TRANS64 P0, [R3+URZ+0x28820], R2 ;  /* 0x02882002030085a7 */ /* 0x000ea4000800007f */
[----:B--2---:R-:W-:Y:S05]  /*222d0*/  @!P0 BRA `(.L_x_9631) ;  /* 0xfffffffc00ec8947 */ /* 0x004fea000383ffff */
[----:B------:R-:W-:Y:S05]  /*222e0*/  BRA `(.L_x_9844) ;  /* 0xffffff8000b07947 */ /* 0x000fea000383ffff */
.L_x_9635:
[----:B-1----:R1:W2:Y:S02]  /*222f0*/  SYNCS.PHASECHK.TRANS64.TRYWAIT P0, [R4+URZ+0x288a0], R8 ;  /* 0x0288a008040075a7 */ /* 0x0022a4000800017f */
[----:B--2---:R-:W-:Y:S05]  /*22300*/  @!P0 NANOSLEEP.SYNCS 0x989680 ;  /* 0x009896800000895d */ /* 0x004fea0003900000 */
[----:B------:R-:W2:Y:S02]  /*22310*/  @!P0 SYNCS.PHASECHK.TRANS64 P0, [R4+URZ+0x288a0], R8 ;  /* 0x0288a008040085a7 */ /* 0x000ea4000800007f */
[----:B--2---:R-:W-:Y:S05]  /*22320*/  @!P0 BRA `(.L_x_9635) ;  /* 0xfffffffc00f08947 */ /* 0x004fea000383ffff */
[----:B------:R-:W-:Y:S05]  /*22330*/  BRA `(.L_x_9845) ;  /* 0xffffff8000d47947 */ /* 0x000fea000383ffff */
.L_x_9641:
[----:B--2---:R2:W3:Y:S02]  /*22340*/  SYNCS.PHASECHK.TRANS64.TRYWAIT P0, [R4+URZ+0x288c0], R8 ;  /* 0x0288c008040075a7 */ /* 0x0044e4000800017f */
[----:B---3--:R-:W-:Y:S05]  /*22350*/  @!P0 NANOSLEEP.SYNCS 0x989680 ;  /* 0x009896800000895d */ /* 0x008fea0003900000 */
[----:B------:R-:W3:Y:S02]  /*22360*/  @!P0 SYNCS.PHASECHK.TRANS64 P0, [R4+URZ+0x288c0], R8 ;  /* 0x0288c008040085a7 */ /* 0x000ee4000800007f */
[----:B---3--:R-:W-:Y:S05]  /*22370*/  @!P0 BRA `(.L_x_9641) ;  /* 0xfffffffc00f08947 */ /* 0x008fea000383ffff */
[----:B------:R-:W-:Y:S05]  /*22380*/  BRA `(.L_x_9846) ;  /* 0xffffff8400987947 */ /* 0x000fea000383ffff */
.L_x_9649:
[----:B-1----:R1:W2:Y:S02]  /*22390*/  SYNCS.PHASECHK.TRANS64.TRYWAIT P0, [R6+URZ+0x288a0], R5 ;  /* 0x0288a005060075a7 */ /* 0x0022a4000800017f */
[----:B--2---:R-:W-:Y:S05]  /*223a0*/  @!P0 NANOSLEEP.SYNCS 0x989680 ;  /* 0x009896800000895d */ /* 0x004fea0003900000 */
[----:B------:R-:W2:Y:S02]  /*223b0*/  @!P0 SYNCS.PHASECHK.TRANS64 P0, [R6+URZ+0x288a0], R5 ;  /* 0x0288a005060085a7 */ /* 0x000ea4000800007f */
[----:B--2---:R-:W-:Y:S05]  /*223c0*/  @!P0 BRA `(.L_x_9649) ;  /* 0xfffffffc00f08947 */ /* 0x004fea000383ffff */
[----:B------:R-:W-:Y:S05]  /*223d0*/  BRA `(.L_x_9847) ;  /* 0xffffff8800b07947 */ /* 0x000fea000383ffff */
.L_x_9655:
[----:B--2---:R2:W3:Y:S02]  /*223e0*/  SYNCS.PHASECHK.TRANS64.TRYWAIT P0, [R6+URZ+0x288c0], R5 ;  /* 0x0288c005060075a7 */ /* 0x0044e4000800017f */
[----:B---3--:R-:W-:Y:S05]  /*223f0*/  @!P0 NANOSLEEP.SYNCS 0x989680 ;  /* 0x009896800000895d */ /* 0x008fea0003900000 */
[----:B------:R-:W3:Y:S02]  /*22400*/  @!P0 SYNCS.PHASECHK.TRANS64 P0, [R6+URZ+0x288c0], R5 ;  /* 0x0288c005060085a7 */ /* 0x000ee4000800007f */
[----:B---3--:R-:W-:Y:S05]  /*22410*/  @!P0 BRA `(.L_x_9655) ;  /* 0xfffffffc00f08947 */ /* 0x008fea000383ffff */
[----:B------:R-:W-:Y:S05]  /*22420*/  BRA `(.L_x_9848) ;  /* 0xffffff8c006c7947 */ /* 0x000fea000383ffff */
.L_x_9669:
        /* <DEDUP_REMOVED lines=11> */
.L_x_9850:
[----:B------:R-:W-:Y:S05]  /*224e0*/  BSYNC B0 ;  /* 0x0000000000007941 */ /* 0x000fea0003800000 */
.L_x_9849:
[----:B------:R-:W-:Y:S05]  /*224f0*/  BRA `(.L_x_9851) ;  /* 0xffffff9800047947 */ /* 0x000fea000383ffff */
.L_x_9671:
[----:B------:R-:W-:Y:S01]  /*22500*/  BSSY B0, `(.L_x_9852) ;  /* 0x0000006000007945 */ /* 0x000fe20003800000 */
[----:B------:R-:W-:-:S07]  /*22510*/  IMAD.MOV.U32 R15, RZ, RZ, -0x1 ;  /* 0xffffffffff0f7424 */ /* 0x000fce00078e00ff */
[----:B01----:R-:W-:Y:S05]  /*22520*/  WARPSYNC.COLLECTIVE R15, `(.L_x_9853) ;  /* 0x000000000f0c7348 */ /* 0x003fea0003c00000 */
[----:B------:R-:W-:Y:S02]  /*22530*/  ELECT P6, UR62, PT ;  /* 0x00000000003e782f */ /* 0x000fe400038c0000 */
[----:B------:R-:W-:Y:S01]  /*22540*/  MOV R14, UR62 ;  /* 0x0000003e000e7c02 */ /* 0x000fe20008000f00 */
[----:B01----:R-:W-:Y:S10]  /*22550*/  ENDCOLLECTIVE ;  /* 0x000000000000791b */ /* 0x003ff40003800000 */
.L_x_9853:
[----:B------:R-:W-:Y:S05]  /*22560*/  BSYNC B0 ;  /* 0x0000000000007941 */ /* 0x000fea0003800000 */
.L_x_9852:
[----:B------:R-:W-:Y:S05]  /*22570*/  BRA `(.L_x_9854) ;  /* 0xffffff9800147947 */ /* 0x000fea000383ffff */
.L_x_9673:
[----:B-1----:R1:W2:Y:S02]  /*22580*/  SYNCS.PHASECHK.TRANS64.TRYWAIT P0, [R0+URZ+0x28840], R2 ;  /* 0x02884002000075a7 */ /* 0x0022a4000800017f */
[----:B--2---:R-:W-:Y:S05]  /*22590*/  @!P0 NANOSLEEP.SYNCS 0x989680 ;  /* 0x009896800000895d */ /* 0x004fea0003900000 */
[----:B------:R-:W2:Y:S02]  /*225a0*/  @!P0 SYNCS.PHASECHK.TRANS64 P0, [R0+URZ+0x28840], R2 ;  /* 0x02884002000085a7 */ /* 0x000ea4000800007f */
[----:B--2---:R-:W-:Y:S05]  /*225b0*/  @!P0 BRA `(.L_x_9673) ;  /* 0xfffffffc00f08947 */ /* 0x004fea000383ffff */
[----:B------:R-:W-:Y:S05]  /*225c0*/  BRA `(.L_x_9855) ;  /* 0xffffff9800807947 */ /* 0x000fea000383ffff */
.L_x_9677:
[----:B------:R-:W2:Y:S01]  /*225d0*/  LDL.LU R11, [R1+0x44] ;  /* 0x00004400010b7983 */ /* 0x000ea20000300800 */
[----:B------:R-:W-:Y:S02]  /*225e0*/  IMAD.MOV.U32 R13, RZ, RZ, R2 ;  /* 0x000000ffff0d7224 */ /* 0x000fe400078e0002 */
[----:B------:R-:W-:Y:S02]  /*225f0*/  IMAD.MOV.U32 R12, RZ, RZ, RZ ;  /* 0x000000ffff0c7224 */ /* 0x000fe400078e00ff */
[----:B------:R-:W-:Y:S02]  /*22600*/  IMAD.MOV.U32 R15, RZ, RZ, -0x1 ;  /* 0xffffffffff0f7424 */ /* 0x000fe400078e00ff */
[----:B------:R-:W-:Y:S02]  /*22610*/  IMAD R17, R17, 0x80, R10 ;  /* 0x0000008011117824 */ /* 0x000fe400078e020a */
[----:B--2---:R-:W-:Y:S01]  /*22620*/  IMAD R0, R11, R7, RZ ;  /* 0x000000070b007224 */ /* 0x004fe200078e02ff */
[----:B------:R-:W-:Y:S01]  /*22630*/  MOV R11, 0x181f ;  /* 0x0000181f000b7802 */ /* 0x000fe20000000f00 */
[----:B------:R-:W-:-:S03]  /*22640*/  VIADD R7, R17, 0x10 ;  /* 0x0000001011077836 */ /* 0x000fc60000000000 */
[----:B------:R-:W-:-:S13]  /*22650*/  ISETP.GE.AND P2, PT, R17, R0, PT ;  /* 0x000000001100720c */ /* 0x000fda0003f46270 */
[----:B0----5:R-:W-:Y:S05]  /*22660*/  WARPSYNC.COLLECTIVE R15, `(.L_x_9856) ;  /* 0x000000000f087348 */ /* 0x021fea0003c00000 */
[----:B------:R1:W2:Y:S02]  /*22670*/  SHFL.IDX P6, R14, R13, R12, R11 ;  /* 0x0000000c0d0e7389 */ /* 0x0002a400000c000b */
[----:B012--5:R-:W-:Y:S01]  /*22680*/  ENDCOLLECTIVE ;  /* 0x000000000000791b */ /* 0x027fe20003800000 */
.L_x_9856:
[----:B------:R-:W-:Y:S02]  /*22690*/  IMAD.MOV.U32 R13, RZ, RZ, R3 ;  /* 0x000000ffff0d7224 */ /* 0x000fe400078e0003 */
[----:B------:R-:W-:-:S07]  /*226a0*/  IMAD.MOV.U32 R4, RZ, RZ, R14 ;  /* 0x000000ffff047224 */ /* 0x000fce00078e000e */
[----:B------:R-:W-:Y:S05]  /*226b0*/  WARPSYNC.COLLECTIVE R15, `(.L_x_9857) ;  /* 0x000000000f087348 */ /* 0x000fea0003c00000 */
[----:B------:R0:W1:Y:S02]  /*226c0*/  SHFL.IDX P6, R14, R13, R12, R11 ;  /* 0x0000000c0d0e7389 */ /* 0x00006400000c000b */
[----:B01----:R-:W-:Y:S01]  /*226d0*/  ENDCOLLECTIVE ;  /* 0x000000000000791b */ /* 0x003fe20003800000 */
.L_x_9857:
[----:B------:R-:W-:Y:S01]  /*226e0*/  MOV R13, R2 ;  /* 0x00000002000d7202 */ /* 0x000fe20000000f00 */
[----:B------:R-:W-:Y:S01]  /*226f0*/  IMAD.MOV.U32 R12, RZ, RZ, 0x1 ;  /* 0x00000001ff0c7424 */ /* 0x000fe200078e00ff */
[----:B------:R-:W-:-:S07]  /*22700*/  MOV R5, R14 ;  /* 0x0000000e00057202 */ /* 0x000fce0000000f00 */
[----:B------:R-:W-:Y:S05]  /*22710*/  WARPSYNC.COLLECTIVE R15, `(.L_x_9858) ;  /* 0x000000000f087348 */ /* 0x000fea0003c00000 */
[----:B------:R0:W1:Y:S02]  /*22720*/  SHFL.IDX P6, R14, R13, R12, R11 ;  /* 0x0000000c0d0e7389 */ /* 0x00006400000c000b */
[----:B01----:R-:W-:Y:S01]  /*22730*/  ENDCOLLECTIVE ;  /* 0x000000000000791b */ /* 0x003fe20003800000 */
.L_x_9858:
        /* <DEDUP_REMOVED lines=14> */
.L_x_9859:
[----:B------:R-:W-:Y:S01]  /*22820*/  @!PT LDS RZ, [RZ] ;  /* 0x00000000fffff984 */ /* 0x000fe20000000800 */
[----:B------:R-:W-:Y:S01]  /*22830*/  @!PT LDS RZ, [RZ] ;  /* 0x00000000fffff984 */ /* 0x000fe20000000800 */
[----:B------:R-:W-:Y:S01]  /*22840*/  @!PT LDS RZ, [RZ] ;  /* 0x00000000fffff984 */ /* 0x000fe20000000800 */
[----:B------:R0:W-:Y:S01]  /*22850*/  @!P2 LDGSTS.E.BYPASS.LTC128B.128 [R8+0x14400], desc[UR40][R4.64+0x80], !P1 ;  /* 0x144000800408afae */ /* 0x0001e2000c901d68 */
[----:B------:R-:W-:Y:S01]  /*22860*/  ISETP.GE.AND P2, PT, R7, R0, PT ;  /* 0x000000000700720c */ /* 0x000fe20003f46270 */
[----:B------:R-:W-:Y:S01]  /*22870*/  IMAD.MOV.U32 R13, RZ, RZ, R2 ;  /* 0x000000ffff0d7224 */ /* 0x000fe200078e0002 */
[----:B------:R-:W-:Y:S02]  /*22880*/  MOV R12, 0x2 ;  /* 0x00000002000c7802 */ /* 0x000fe40000000f00 */
[----:B0-----:R-:W-:-:S09]  /*22890*/  MOV R4, R14 ;  /* 0x0000000e00047202 */ /* 0x001fd20000000f00 */
[----:B------:R-:W-:Y:S05]  /*228a0*/  WARPSYNC.COLLECTIVE R15, `(.L_x_9860) ;  /* 0x000000000f087348 */ /* 0x000fea0003c00000 */
[----:B------:R0:W1:Y:S02]  /*228b0*/  SHFL.IDX P6, R14, R13, R12, R11 ;  /* 0x0000000c0d0e7389 */ /* 0x00006400000c000b */
[----:B01----:R-:W-:Y:S01]  /*228c0*/  ENDCOLLECTIVE ;  /* 0x000000000000791b */ /* 0x003fe20003800000 */
.L_x_9860:
        /* <DEDUP_REMOVED lines=14> */
.L_x_9861:
[----:B------:R-:W-:Y:S01]  /*229b0*/  @!PT LDS RZ, [RZ] ;  /* 0x00000000fffff984 */ /* 0x000fe20000000800 */
[----:B------:R-:W-:Y:S01]  /*229c0*/  @!PT LDS RZ, [RZ] ;  /* 0x00000000fffff984 */ /* 0x000fe20000000800 */
[----:B------:R-:W-:Y:S01]  /*229d0*/  @!PT LDS RZ, [RZ] ;  /* 0x00000000fffff984 */ /* 0x000fe20000000800 */
[----:B------:R0:W-:Y:S01]  /*229e0*/  @!P2 LDGSTS.E.BYPASS.LTC128B.128 [R8+0x14c00], desc[UR40][R4.64+0x80], !P1 ;  /* 0x14c000800408afae */ /* 0x0001e2000c901d68 */
[----:B------:R-:W-:Y:S02]  /*229f0*/  IMAD.MOV.U32 R13, RZ, RZ, R2 ;  /* 0x000000ffff0d7224 */ /* 0x000fe400078e0002 */
[----:B0-----:R-:W-:Y:S02]  /*22a00*/  VIADD R4, R17, 0x20 ;  /* 0x0000002011047836 */ /* 0x001fe40000000000 */
[----:B------:R-:W-:-:S03]  /*22a10*/  IMAD.MOV.U32 R12, RZ, RZ, 0x3 ;  /* 0x00000003ff0c7424 */ /* 0x000fc600078e00ff */
[----:B------:R-:W-:Y:S01]  /*22a20*/  ISETP.GE.AND P2, PT, R4, R0, PT ;  /* 0x000000000400720c */ /* 0x000fe20003f46270 */
[----:B------:R-:W-:-:S12]  /*22a30*/  IMAD.MOV.U32 R4, RZ, RZ, R14 ;  /* 0x000000ffff047224 */ /* 0x000fd800078e000e */
[----:B------:R-:W-:Y:S05]  /*22a40*/  WARPSYNC.COLLECTIVE R15, `(.L_x_9862) ;  /* 0x000000000f087348 */ /* 0x000fea0003c00000 */
[----:B------:R0:W1:Y:S02]  /*22a50*/  SHFL.IDX P6, R14, R13, R12, R11 ;  /* 0x0000000c0d0e7389 */ /* 0x00006400000c000b */
[----:B01----:R-:W-:Y:S01]  /*22a60*/  ENDCOLLECTIVE ;  /* 0x000000000000791b */ /* 0x003fe20003800000 */
.L_x_9862:
[----:B------:R-:W-:-:S04]  /*22a70*/  @!P2 LEA R5, P3, R9, R4, 0x1 ;  /* 0x000000040905a211 */ /* 0x000fc800078608ff */
[----:B------:R-:W-:Y:S01]  /*22a80*/  @!P2 IADD3.X R4, RZ, R6, RZ, P3, !PT ;  /* 0x00000006ff04a210 */ /* 0x000fe20001ffe4ff */
[----:B------:R-:W-:-:S03]  /*22a90*/  IMAD.MOV.U32 R13, RZ, RZ, R3 ;  /* 0x000000ffff0d7224 */ /* 0x000fc600078e0003 */
[----:B------:R-:W-:-:S04]  /*22aa0*/  @!P2 LOP3.LUT R5, R5, R4, RZ, 0x3c, !PT ;  /* 0x000000040505a212 */ /* 0x000fc800078e3cff */
[----:B------:R-:W-:Y:S02]  /*22ab0*/  @!P2 LOP3.LUT R4, R5, R4, RZ, 0x3c, !PT ;  /* 0x000000040504a212 */ /* 0x000fe400078e3cff */
[----:B------:R-:W-:-:S07]  /*22ac0*/  MOV R6, R14 ;  /* 0x0000000e00067202 */ /* 0x000fce0000000f00 */
[----:B------:R-:W-:Y:S05]  /*22ad0*/  WARPSYNC.COLLECTIVE R15, `(.L_x_9863) ;  /* 0x000000000f087348 */ /* 0x000fea0003c00000 */
[----:B------:R0:W1:Y:S02]  /*22ae0*/  SHFL.IDX P6, R14, R13, R12, R11 ;  /* 0x0000000c0d0e7389 */ /* 0x00006400000c000b */
[----:B01----:R-:W-:Y:S01]  /*22af0*/  ENDCOLLECTIVE ;  /* 0x000000000000791b */ /* 0x003fe20003800000 */
.L_x_9863:
[----:B------:R-:W-:-:S05]  /*22b00*/  @!P2 LOP3.LUT R5, R5, R4, RZ, 0x3c, !PT ;  /* 0x000000040505a212 */ /* 0x000fca00078e3cff */
        /* <DEDUP_REMOVED lines=13> */
.L_x_9864:
        /* <DEDUP_REMOVED lines=9> */
.L_x_9865:
[----:B------:R-:W-:-:S05]  /*22c70*/  @!P2 LOP3.LUT R5, R5, R4, RZ, 0x3c, !PT ;  /* 0x000000040505a212 */ /* 0x000fca00078e3cff */
[----:B------:R-:W-:Y:S01]  /*22c80*/  @!PT LDS RZ, [RZ] ;  /* 0x00000000fffff984 */ /* 0x000fe20000000800 */
[----:B------:R-:W-:Y:S01]  /*22c90*/  @!PT LDS RZ, [RZ] ;  /* 0x00000000fffff984 */ /* 0x000fe20000000800 */
[----:B------:R-:W-:Y:S01]  /*22ca0*/  @!PT LDS RZ, [RZ] ;  /* 0x00000000fffff984 */ /* 0x000fe20000000800 */
[----:B------:R-:W-:Y:S04]  /*22cb0*/  @!P2 LDGSTS.E.BYPASS.LTC128B.128 [R8+0x11c00], desc[UR40][R4.64], !P0 ;  /* 0x11c000000408afae */ /* 0x000fe8000c101d68 */
[----:B------:R0:W-:Y:S01]  /*22cc0*/  @!P2 LDGSTS.E.BYPASS.LTC128B.128 [R8+0x15c00], desc[UR40][R4.64+0x80], !P1 ;  /* 0x15c000800408afae */ /* 0x0001e2000c901d68 */
[----:B------:R-:W-:Y:S01]  /*22cd0*/  MOV R13, R2 ;  /* 0x00000002000d7202 */ /* 0x000fe20000000f00 */
[----:B------:R-:W-:Y:S01]  /*22ce0*/  IMAD.MOV.U32 R12, RZ, RZ, 0x5 ;  /* 0x00000005ff0c7424 */ /* 0x000fe200078e00ff */
[----:B0-----:R-:W-:-:S04]  /*22cf0*/  IADD3 R4, R17, 0x40, RZ ;  /* 0x0000004011047810 */ /* 0x001fc80007ffe0ff */
[----:B------:R-:W-:Y:S01]  /*22d00*/  ISETP.GE.AND P2, PT, R4, R0, PT ;  /* 0x000000000400720c */ /* 0x000fe20003f46270 */
[----:B------:R-:W-:-:S12]  /*22d10*/  IMAD.MOV.U32 R4, RZ, RZ, R14 ;  /* 0x000000ffff047224 */ /* 0x000fd800078e000e */
[----:B------:R-:W-:Y:S05]  /*22d20*/  WARPSYNC.COLLECTIVE R15, `(.L_x_9866) ;  /* 0x000000000f087348 */ /* 0x000fea0003c00000 */
[----:B------:R0:W1:Y:S02]  /*22d30*/  SHFL.IDX P6, R14, R13, R12, R11 ;  /* 0x0000000c0d0e7389 */ /* 0x00006400000c000b */
[----:B01----:R-:W-:Y:S01]  /*22d40*/  ENDCOLLECTIVE ;  /* 0x000000000000791b */ /* 0x003fe20003800000 */
.L_x_9866:
        /* <DEDUP_REMOVED lines=9> */
.L_x_9867:
[----:B------:R-:W-:-:S05]  /*22de0*/  @!P2 LOP3.LUT R5, R5, R4, RZ, 0x3c, !PT ;  /* 0x000000040505a212 */ /* 0x000fca00078e3cff */
[----:B------:R-:W-:Y:S01]  /*22df0*/  @!PT LDS RZ, [RZ] ;  /* 0x00000000fffff984 */ /* 0x000fe20000000800 */
[----:B------:R-:W-:Y:S01]  /*22e00*/  @!PT LDS RZ, [RZ] ;  /* 0x00000000fffff984 */ /* 0x000fe20000000800 */
[----:B------:R-:W-:Y:S01]  /*22e10*/  @!PT LDS RZ, [RZ] ;  /* 0x00000000fffff984 */ /* 0x000fe20000000800 */
[----:B------:R-:W-:Y:S04]  /*22e20*/  @!P2 LDGSTS.E.BYPASS.LTC128B.128 [R8+0x12400], desc[UR40][R4.64], !P0 ;  /* 0x124000000408afae */ /* 0x000fe8000c101d68 */
[----:B------:R0:W-:Y:S01]  /*22e30*/  @!P2 LDGSTS.E.BYPASS.LTC128B.128 [R8+0x16400], desc[UR40][R4.64+0x80], !P1 ;  /* 0x164000800408afae */ /* 0x0001e2000c901d68 */
[----:B------:R-:W-:Y:S01]  /*22e40*/  IMAD.MOV.U32 R13, RZ, RZ, R2 ;  /* 0x000000ffff0d7224 */ /* 0x000fe200078e0002 */
[----:B------:R-:W-:Y:S01]  /*22e50*/  MOV R12, 0x6 ;  /* 0x00000006000c7802 */ /* 0x000fe20000000f00 */
[----:B0-----:R-:W-:-:S05]  /*22e60*/  VIADD R4, R17, 0x50 ;  /* 0x0000005011047836 */ /* 0x001fca0000000000 */
[----:B------:R-:W-:Y:S02]  /*22e70*/  ISETP.GE.AND P2, PT, R4, R0, PT ;  /* 0x000000000400720c */ /* 0x000fe40003f46270 */
[----:B------:R-:W-:-:S11]  /*22e80*/  MOV R4, R14 ;  /* 0x0000000e00047202 */ /* 0x000fd60000000f00 */
[----:B------:R-:W-:Y:S05]  /*22e90*/  WARPSYNC.COLLECTIVE R15, `(.L_x_9868) ;  /* 0x000000000f087348 */ /* 0x000fea0003c00000 */
[----:B------:R0:W1:Y:S02]  /*22ea0*/  SHFL.IDX P6, R14, R13, R12, R11 ;  /* 0x0000000c0d0e7389 */ /* 0x00006400000c000b */
[----:B01----:R-:W-:Y:S01]  /*22eb0*/  ENDCOLLECTIVE ;  /* 0x000000000000791b */ /* 0x003fe20003800000 */
.L_x_9868:
        /* <DEDUP_REMOVED lines=9> */
.L_x_9869:
        /* <DEDUP_REMOVED lines=14> */
.L_x_9870:
        /* <DEDUP_REMOVED lines=15> */
.L_x_9871:
[----:B------:R-:W-:Y:S01]  /*23120*/  IMAD.MOV.U32 R3, RZ, RZ, R14 ;  /* 0x000000ffff037224 */ /* 0x000fe200078e000e */
[----:B------:R-:W-:Y:S06]  /*23130*/  BRA `(.L_x_9872) ;  /* 0xffffff9c00387947 */ /* 0x000fec000383ffff */
.L_x_9682:
[----:B-1----:R-:W4:Y:S02]  /*23140*/  LDL R2, [R1+0x4] ;  /* 0x0000040001027983 */ /* 0x002f240000100800 */
[----:B----4-:R1:W4:Y:S02]  /*23150*/  SYNCS.PHASECHK.TRANS64.TRYWAIT P0, [R2+URZ+0x28820], R0 ;  /* 0x02882000020075a7 */ /* 0x010324000800017f */
[----:B----4-:R-:W-:Y:S05]  /*23160*/  @!P0 NANOSLEEP.SYNCS 0x989680 ;  /* 0x009896800000895d */ /* 0x010fea0003900000 */
[----:B------:R-:W4:Y:S02]  /*23170*/  @!P0 SYNCS.PHASECHK.TRANS64 P0, [R2+URZ+0x28820], R0 ;  /* 0x02882000020085a7 */ /* 0x000f24000800007f */
[----:B----4-:R-:W-:Y:S05]  /*23180*/  @!P0 BRA `(.L_x_9682) ;  /* 0xfffffffc00ec8947 */ /* 0x010fea000383ffff */
[----:B------:R-:W-:Y:S05]  /*23190*/  BRA `(.L_x_9873) ;  /* 0xffffff9c00a87947 */ /* 0x000fea000383ffff */
.L_x_9691:
[----:B--2---:R2:W3:Y:S02]  /*231a0*/  SYNCS.PHASECHK.TRANS64.TRYWAIT P0, [R3+URZ+0x28840], R0 ;  /* 0x02884000030075a7 */ /* 0x0044e4000800017f */
[----:B---3--:R-:W-:Y:S05]  /*231b0*/  @!P0 NANOSLEEP.SYNCS 0x989680 ;  /* 0x009896800000895d */ /* 0x008fea0003900000 */
[----:B------:R-:W3:Y:S02]  /*231c0*/  @!P0 SYNCS.PHASECHK.TRANS64 P0, [R3+URZ+0x28840], R0 ;  /* 0x02884000030085a7 */ /* 0x000ee4000800007f */
[----:B---3--:R-:W-:Y:S05]  /*231d0*/  @!P0 BRA `(.L_x_9691) ;  /* 0xfffffffc00f08947 */ /* 0x008fea000383ffff */
[----:B------:R-:W-:Y:S05]  /*231e0*/  BRA `(.L_x_9874) ;  /* 0xffffffa0006c7947 */ /* 0x000fea000383ffff */
.L_x_9697:
[----:B-1----:R1:W2:Y:S02]  /*231f0*/  SYNCS.PHASECHK.TRANS64.TRYWAIT P0, [R0+URZ+0x28860], R3 ;  /* 0x02886003000075a7 */ /* 0x0022a4000800017f */
[----:B--2---:R-:W-:Y:S05]  /*23200*/  @!P0 NANOSLEEP.SYNCS 0x989680 ;  /* 0x009896800000895d */ /* 0x004fea0003900000 */
[----:B------:R-:W2:Y:S02]  /*23210*/  @!P0 SYNCS.PHASECHK.TRANS64 P0, [R0+URZ+0x28860], R3 ;  /* 0x02886003000085a7 */ /* 0x000ea4000800007f */
[----:B--2---:R-:W-:Y:S05]  /*23220*/  @!P0 BRA `(.L_x_9697) ;  /* 0xfffffffc00f08947 */ /* 0x004fea000383ffff */
[----:B------:R-:W-:Y:S05]  /*23230*/  BRA `(.L_x_9875) ;  /* 0xffffffa400487947 */ /* 0x000fea000383ffff */
.L_x_9707:
[----:B--2---:R2:W3:Y:S02]  /*23240*/  SYNCS.PHASECHK.TRANS64.TRYWAIT P0, [R3+URZ+0x28840], R2 ;  /* 0x02884002030075a7 */ /* 0x0044e4000800017f */
[----:B---3--:R-:W-:Y:S05]  /*23250*/  @!P0 NANOSLEEP.SYNCS 0x989680 ;  /* 0x009896800000895d */ /* 0x008fea0003900000 */
[----:B------:R-:W3:Y:S02]  /*23260*/  @!P0 SYNCS.PHASECHK.TRANS64 P0, [R3+URZ+0x28840], R2 ;  /* 0x02884002030085a7 */ /* 0x000ee4000800007f */
[----:B---3--:R-:W-:Y:S05]  /*23270*/  @!P0 BRA `(.L_x_9707) ;  /* 0xfffffffc00f08947 */ /* 0x008fea000383ffff */
[----:B------:R-:W-:Y:S05]  /*23280*/  BRA `(.L_x_9876) ;  /* 0xffffffa800f07947 */ /* 0x000fea000383ffff */
.L_x_9713:
[----:B-1----:R1:W2:Y:S02]  /*23290*/  SYNCS.PHASECHK.TRANS64.TRYWAIT P0, [R2+URZ+0x28860], R3 ;  /* 0x02886003020075a7 */ /* 0x0022a4000800017f */
[----:B--2---:R-:W-:Y:S05]  /*232a0*/  @!P0 NANOSLEEP.SYNCS 0x989680 ;  /* 0x009896800000895d */ /* 0x004fea0003900000 */
[----:B------:R-:W2:Y:S02]  /*232b0*/  @!P0 SYNCS.PHASECHK.TRANS64 P0, [R2+URZ+0x28860], R3 ;  /* 0x02886003020085a7 */ /* 0x000ea4000800007f */
[----:B--2---:R-:W-:Y:S05]  /*232c0*/  @!P0 BRA `(.L_x_9713) ;  /* 0xfffffffc00f08947 */ /* 0x004fea000383ffff */
[----:B------:R-:W-:Y:S05]  /*232d0*/  BRA `(.L_x_9877) ;  /* 0xffffffac00cc7947 */ /* 0x000fea000383ffff */
.L_x_9723:
[----:B---3--:R3:W4:Y:S02]  /*232e0*/  SYNCS.PHASECHK.TRANS64.TRYWAIT P0, [R3+URZ+0x28840], R2 ;  /* 0x02884002030075a7 */ /* 0x008724000800017f */
[----:B----4-:R-:W-:Y:S05]  /*232f0*/  @!P0 NANOSLEEP.SYNCS 0x989680 ;  /* 0x009896800000895d */ /* 0x010fea0003900000 */
[----:B------:R-:W4:Y:S02]  /*23300*/  @!P0 SYNCS.PHASECHK.TRANS64 P0, [R3+URZ+0x28840], R2 ;  /* 0x02884002030085a7 */ /* 0x000f24000800007f */
[----:B----4-:R-:W-:Y:S05]  /*23310*/  @!P0 BRA `(.L_x_9723) ;  /* 0xfffffffc00f08947 */ /* 0x010fea000383ffff */
[----:B------:R-:W-:Y:S05]  /*23320*/  BRA `(.L_x_9878) ;  /* 0xffffffb400507947 */ /* 0x000fea000383ffff */
.L_x_9729:
[----:B-1----:R1:W2:Y:S02]  /*23330*/  SYNCS.PHASECHK.TRANS64.TRYWAIT P0, [R2+URZ+0x28860], R5 ;  /* 0x02886005020075a7 */ /* 0x0022a4000800017f */
[----:B--2---:R-:W-:Y:S05]  /*23340*/  @!P0 NANOSLEEP.SYNCS 0x989680 ;  /* 0x009896800000895d */ /* 0x004fea0003900000 */
[----:B------:R-:W2:Y:S02]  /*23350*/  @!P0 SYNCS.PHASECHK.TRANS64 P0, [R2+URZ+0x28860], R5 ;  /* 0x02886005020085a7 */ /* 0x000ea4000800007f */
[----:B--2---:R-:W-:Y:S05]  /*23360*/  @!P0 BRA `(.L_x_9729) ;  /* 0xfffffffc00f08947 */ /* 0x004fea000383ffff */
[----:B------:R-:W-:Y:S05]  /*23370*/  BRA `(.L_x_9879) ;  /* 0xffffffb800287947 */ /* 0x000fea000383ffff */
.L_x_9741:
[----:B--2---:R2:W4:Y:S02]  /*23380*/  SYNCS.PHASECHK.TRANS64.TRYWAIT P0, [R0+URZ+0x28860], R2 ;  /* 0x02886002000075a7 */ /* 0x004524000800017f */
[----:B----4-:R-:W-:Y:S05]  /*23390*/  @!P0 NANOSLEEP.SYNCS 0x989680 ;  /* 0x009896800000895d */ /* 0x010fea0003900000 */
[----:B------:R-:W4:Y:S02]  /*233a0*/  @!P0 SYNCS.PHASECHK.TRANS64 P0, [R0+URZ+0x28860], R2 ;  /* 0x02886002000085a7 */ /* 0x000f24000800007f */
[----:B----4-:R-:W-:Y:S05]  /*233b0*/  @!P0 BRA `(.L_x_9741) ;  /* 0xfffffffc00f08947 */ /* 0x010fea000383ffff */
[----:B------:R-:W-:Y:S05]  /*233c0*/  BRA `(.L_x_9880) ;  /* 0xffffffbc008c7947 */ /* 0x000fea000383ffff */
.L_x_9749:
[----:B------:R-:W-:Y:S01]  /*233d0*/  BSSY B0, `(.L_x_9881) ;  /* 0x0000008000007945 */ /* 0x000fe20003800000 */
[----:B0-----:R-:W-:Y:S01]  /*233e0*/  IMAD.MOV.U32 R13, RZ, RZ, R16 ;  /* 0x000000ffff0d7224 */ /* 0x001fe200078e0010 */
[----:B--2---:R-:W-:Y:S01]  /*233f0*/  MOV R11, 0x1f ;  /* 0x0000001f000b7802 */ /* 0x004fe20000000f00 */
[----:B------:R-:W-:Y:S02]  /*23400*/  IMAD.MOV.U32 R12, RZ, RZ, RZ ;  /* 0x000000ffff0c7224 */ /* 0x000fe400078e00ff */
[----:B------:R-:W-:-:S07]  /*23410*/  IMAD.MOV.U32 R15, RZ, RZ, -0x1 ;  /* 0xffffffffff0f7424 */ /* 0x000fce00078e00ff */
[----:B-1---5:R-:W-:Y:S05]  /*23420*/  WARPSYNC.COLLECTIVE R15, `(.L_x_9882) ;  /* 0x000000000f087348 */ /* 0x022fea0003c00000 */
[----:B------:R0:W2:Y:S02]  /*23430*/  SHFL.IDX P6, R14, R13, R12, R11 ;  /* 0x0000000c0d0e7389 */ /* 0x0000a400000c000b */
[----:B012--5:R-:W-:Y:S01]  /*23440*/  ENDCOLLECTIVE ;  /* 0x000000000000791b */ /* 0x027fe20003800000 */
.L_x_9882:
[----:B------:R-:W-:Y:S05]  /*23450*/  BSYNC B0 ;  /* 0x0000000000007941 */ /* 0x000fea0003800000 */
.L_x_9881:
        /* <DEDUP_REMOVED lines=10> */
.L_x_9883:
        /* <DEDUP_REMOVED lines=16> */
.L_x_9884:
        /* <DEDUP_REMOVED lines=9> */
.L_x_9885:
        /* <DEDUP_REMOVED lines=8> */
.L_x_9886:
        /* <DEDUP_REMOVED lines=8> */
.L_x_9887:
        /* <DEDUP_REMOVED lines=8> */
.L_x_9888:
        /* <DEDUP_REMOVED lines=9> */
.L_x_9889:
[----:B------:R-:W-:Y:S01]  /*238a0*/  IMAD.MOV.U32 R16, RZ, RZ, R14 ;  /* 0x000000ffff107224 */ /* 0x000fe200078e000e */
[----:B------:R-:W-:Y:S06]  /*238b0*/  BRA `(.L_x_9890) ;  /* 0xffffffc000247947 */ /* 0x000fec000383ffff */
.L_x_9754:
[----:B------:R-:W-:Y:S01]  /*238c0*/  BSSY B0, `(.L_x_9891) ;  /* 0x0000008000007945 */ /* 0x000fe20003800000 */
[----:B0----5:R-:W-:Y:S01]  /*238d0*/  IMAD.MOV.U32 R13, RZ, RZ, R2 ;  /* 0x000000ffff0d7224 */ /* 0x021fe200078e0002 */
[----:B------:R-:W-:Y:S01]  /*238e0*/  MOV R12, 0x1 ;  /* 0x00000001000c7802 */ /* 0x000fe20000000f00 */
[----:B--2---:R-:W-:Y:S02]  /*238f0*/  IMAD.MOV.U32 R11, RZ, RZ, RZ ;  /* 0x000000ffff0b7224 */ /* 0x004fe400078e00ff */
[----:B------:R-:W-:-:S07]  /*23900*/  IMAD.MOV.U32 R15, RZ, RZ, -0x1 ;  /* 0xffffffffff0f7424 */ /* 0x000fce00078e00ff */
[----:B-1----:R-:W-:Y:S05]  /*23910*/  WARPSYNC.COLLECTIVE R15, `(.L_x_9892) ;  /* 0x000000000f087348 */ /* 0x002fea0003c00000 */
[----:B------:R0:W2:Y:S02]  /*23920*/  SHFL.UP P6, R14, R13, R12, R11 ;  /* 0x0400000c0d0e7389 */ /* 0x0000a400000c000b */
[----:B012---:R-:W-:Y:S01]  /*23930*/  ENDCOLLECTIVE ;  /* 0x000000000000791b */ /* 0x007fe20003800000 */
.L_x_9892:
[----:B------:R-:W-:Y:S05]  /*23940*/  BSYNC B0 ;  /* 0x0000000000007941 */ /* 0x000fea0003800000 */
.L_x_9891:
        /* <DEDUP_REMOVED lines=12> */
.L_x_9893:
        /* <DEDUP_REMOVED lines=8> */
.L_x_9894:
        /* <DEDUP_REMOVED lines=8> */
.L_x_9895:
        /* <DEDUP_REMOVED lines=8> */
.L_x_9896:
        /* <DEDUP_REMOVED lines=9> */
.L_x_9897:
[----:B------:R-:W-:Y:S01]  /*23c20*/  IMAD.MOV.U32 R16, RZ, RZ, R14 ;  /* 0x000000ffff107224 */ /* 0x000fe200078e000e */
[----:B------:R-:W-:Y:S06]  /*23c30*/  BRA `(.L_x_9898) ;  /* 0xffffffbc00e47947 */ /* 0x000fec000383ffff */
.L_x_9756:
[----:B------:R-:W-:Y:S01]  /*23c40*/  BSSY B0, `(.L_x_9899) ;  /* 0x0000006000007945 */ /* 0x000fe20003800000 */
[----:B------:R-:W-:Y:S01]  /*23c50*/  PLOP3.LUT P6, PT, P6, PT, PT, 0x8, 0x0 ;  /* 0x000000000000781c */ /* 0x000fe200037ce170 */
[----:B------:R-:W-:-:S12]  /*23c60*/  IMAD.MOV.U32 R15, RZ, RZ, -0x1 ;  /* 0xffffffffff0f7424 */ /* 0x000fd800078e00ff */
[----:B012--5:R-:W-:Y:S05]  /*23c70*/  WARPSYNC.COLLECTIVE R15, `(.L_x_9900) ;  /* 0x000000000f087348 */ /* 0x027fea0003c00000 */
[----:B------:R-:W-:Y:S01]  /*23c80*/  VOTE.ANY R14, PT, P6 ;  /* 0x00000000000e7806 */ /* 0x000fe200030e0100 */
[----:B012--5:R-:W-:Y:S06]  /*23c90*/  ENDCOLLECTIVE ;  /* 0x000000000000791b */ /* 0x027fec0003800000 */
.L_x_9900:
[----:B------:R-:W-:Y:S05]  /*23ca0*/  BSYNC B0 ;  /* 0x0000000000007941 */ /* 0x000fea0003800000 */
.L_x_9899:
        /* <DEDUP_REMOVED lines=9> */
.L_x_9901:
[----:B------:R-:W-:Y:S01]  /*23d40*/  IMAD.MOV.U32 R17, RZ, RZ, R14 ;  /* 0x000000ffff117224 */ /* 0x000fe200078e000e */
[----:B------:R-:W-:Y:S06]  /*23d50*/  BRA `(.L_x_9902) ;  /* 0xffffffbc00d47947 */ /* 0x000fec000383ffff */
.L_x_9758:
[----:B------:R-:W-:Y:S01]  /*23d60*/  BSSY B0, `(.L_x_9903) ;  /* 0x0000007000007945 */ /* 0x000fe20003800000 */
[----:B0-----:R-:W-:Y:S01]  /*23d70*/  IMAD.MOV.U32 R13, RZ, RZ, R3 ;  /* 0x000000ffff0d7224 */ /* 0x001fe200078e0003 */
[----:B------:R-:W-:Y:S01]  /*23d80*/  MOV R15, 0xffffffff ;  /* 0xffffffff000f7802 */ /* 0x000fe20000000f00 */
[----:B--2---:R-:W-:-:S07]  /*23d90*/  IMAD.MOV.U32 R11, RZ, RZ, 0x1f ;  /* 0x0000001fff0b7424 */ /* 0x004fce00078e00ff */
[----:B-1-345:R-:W-:Y:S05]  /*23da0*/  WARPSYNC.COLLECTIVE R15, `(.L_x_9904) ;  /* 0x000000000f087348 */ /* 0x03afea0003c00000 */
[----:B------:R0:W2:Y:S02]  /*23db0*/  SHFL.IDX P6, R14, R13, R12, R11 ;  /* 0x0000000c0d0e7389 */ /* 0x0000a400000c000b */
[----:B012345:R-:W-:Y:S01]  /*23dc0*/  ENDCOLLECTIVE ;  /* 0x000000000000791b */ /* 0x03ffe20003800000 */
.L_x_9904:
[----:B------:R-:W-:Y:S05]  /*23dd0*/  BSYNC B0 ;  /* 0x0000000000007941 */ /* 0x000fea0003800000 */
.L_x_9903:
[----:B------:R-:W-:Y:S01]  /*23de0*/  IMAD.MOV.U32 R3, RZ, RZ, R14 ;  /* 0x000000ffff037224 */ /* 0x000fe200078e000e */
[----:B------:R-:W-:Y:S06]  /*23df0*/  BRA `(.L_x_9905) ;  /* 0xffffffbc00c87947 */ /* 0x000fec000383ffff */
.L_x_9762:
[----:B0-----:R0:W1:Y:S02]  /*23e00*/  SYNCS.PHASECHK.TRANS64.TRYWAIT P0, [R0+URZ+0x28820], R3 ;  /* 0x02882003000075a7 */ /* 0x001064000800017f */
[----:B-1----:R-:W-:Y:S05]  /*23e10*/  @!P0 NANOSLEEP.SYNCS 0x989680 ;  /* 0x009896800000895d */ /* 0x002fea0003900000 */
[----:B------:R-:W1:Y:S02]  /*23e20*/  @!P0 SYNCS.PHASECHK.TRANS64 P0, [R0+URZ+0x28820], R3 ;  /* 0x02882003000085a7 */ /* 0x000e64000800007f */
[----:B-1----:R-:W-:Y:S05]  /*23e30*/  @!P0 BRA `(.L_x_9762) ;  /* 0xfffffffc00f08947 */ /* 0x002fea000383ffff */
[----:B------:R-:W-:Y:S05]  /*23e40*/  BRA `(.L_x_9906) ;  /* 0xffffffc4004c7947 */ /* 0x000fea000383ffff */
.L_x_9763:
[----:B------:R-:W1:Y:S01]  /*23e50*/  S2R R2, SR_TID.X ;  /* 0x0000000000027919 */ /* 0x000e620000002100 */
[----:B------:R-:W-:Y:S01]  /*23e60*/  BSSY B0, `(.L_x_9907) ;  /* 0x000000a000007945 */ /* 0x000fe20003800000 */
[----:B------:R-:W-:Y:S01]  /*23e70*/  IMAD.MOV.U32 R12, RZ, RZ, RZ ;  /* 0x000000ffff0c7224 */ /* 0x000fe200078e00ff */
[----:B--2---:R-:W-:Y:S01]  /*23e80*/  MOV R11, 0x1f ;  /* 0x0000001f000b7802 */ /* 0x004fe20000000f00 */
[----:B------:R-:W-:Y:S01]  /*23e90*/  IMAD.MOV.U32 R15, RZ, RZ, -0x1 ;  /* 0xffffffffff0f7424 */ /* 0x000fe200078e00ff */
[----:B-1----:R-:W-:-:S04]  /*23ea0*/  SHF.R.U32.HI R2, RZ, 0x5, R2 ;  /* 0x00000005ff027819 */ /* 0x002fc80000011602 */
[----:B------:R-:W-:-:S05]  /*23eb0*/  LOP3.LUT R2, R2, 0x3, RZ, 0xc0, !PT ;  /* 0x0000000302027812 */ /* 0x000fca00078ec0ff */
[----:B------:R-:W-:-:S07]  /*23ec0*/  IMAD.MOV.U32 R13, RZ, RZ, R2 ;  /* 0x000000ffff0d7224 */ /* 0x000fce00078e0002 */
[----:B0----5:R-:W-:Y:S05]  /*23ed0*/  WARPSYNC.COLLECTIVE R15, `(.L_x_9908) ;  /* 0x000000000f087348 */ /* 0x021fea0003c00000 */
[----:B------:R1:W2:Y:S02]  /*23ee0*/  SHFL.IDX P6, R14, R13, R12, R11 ;  /* 0x0000000c0d0e7389 */ /* 0x0002a400000c000b */
[----:B012--5:R-:W-:Y:S01]  /*23ef0*/  ENDCOLLECTIVE ;  /* 0x000000000000791b */ /* 0x027fe20003800000 */
.L_x_9908:
[----:B------:R-:W-:Y:S05]  /*23f00*/  BSYNC B0 ;  /* 0x0000000000007941 */ /* 0x000fea0003800000 */
.L_x_9907:
[----:B------:R-:W-:Y:S05]  /*23f10*/  BRA `(.L_x_9909) ;  /* 0xffffffc400347947 */ /* 0x000fea000383ffff */
.L_x_9764:
[----:B------:R-:W-:Y:S01]  /*23f20*/  BSSY B0, `(.L_x_9910) ;  /* 0x0000006000007945 */ /* 0x000fe20003800000 */
[----:B------:R-:W-:-:S07]  /*23f30*/  IMAD.MOV.U32 R15, RZ, RZ, -0x1 ;  /* 0xffffffffff0f7424 */ /* 0x000fce00078e00ff */
[----:B012--5:R-:W-:Y:S05]  /*23f40*/  WARPSYNC.COLLECTIVE R15, `(.L_x_9911) ;  /* 0x000000000f0c7348 */ /* 0x027fea0003c00000 */
[----:B------:R-:W-:Y:S02]  /*23f50*/  ELECT P6, UR62, PT ;  /* 0x00000000003e782f */ /* 0x000fe400038c0000 */
[----:B------:R-:W-:Y:S01]  /*23f60*/  MOV R14, UR62 ;  /* 0x0000003e000e7c02 */ /* 0x000fe20008000f00 */
[----:B012--5:R-:W-:Y:S10]  /*23f70*/  ENDCOLLECTIVE ;  /* 0x000000000000791b */ /* 0x027ff40003800000 */
.L_x_9911:
[----:B------:R-:W-:Y:S05]  /*23f80*/  BSYNC B0 ;  /* 0x0000000000007941 */ /* 0x000fea0003800000 */
.L_x_9910:
[----:B------:R-:W-:Y:S05]  /*23f90*/  BRA `(.L_x_9912) ;  /* 0xffffffc400287947 */ /* 0x000fea000383ffff */
.L_x_9766:
[----:B0-----:R0:W1:Y:S02]  /*23fa0*/  SYNCS.PHASECHK.TRANS64.TRYWAIT P0, [R6+URZ], R5 ;  /* 0x00000005060075a7 */ /* 0x001064000800017f */
[----:B-1----:R-:W-:Y:S05]  /*23fb0*/  @!P0 NANOSLEEP.SYNCS 0x989680 ;  /* 0x009896800000895d */ /* 0x002fea0003900000 */
[----:B------:R-:W1:Y:S02]  /*23fc0*/  @!P0 SYNCS.PHASECHK.TRANS64 P0, [R6+URZ], R5 ;  /* 0x00000005060085a7 */ /* 0x000e64000800007f */
[----:B-1----:R-:W-:Y:S05]  /*23fd0*/  @!P0 BRA `(.L_x_9766) ;  /* 0xfffffffc00f08947 */ /* 0x002fea000383ffff */
[----:B------:R-:W-:Y:S05]  /*23fe0*/  BRA `(.L_x_9913) ;  /* 0xffffffc400647947 */ /* 0x000fea000383ffff */
.L_x_9767:
[----:B-1----:R1:W3:Y:S02]  /*23ff0*/  SYNCS.PHASECHK.TRANS64.TRYWAIT P0, [R7+URZ], R2 ;  /* 0x00000002070075a7 */ /* 0x0022e4000800017f */
[----:B---3--:R-:W-:Y:S05]  /*24000*/  @!P0 NANOSLEEP.SYNCS 0x989680 ;  /* 0x009896800000895d */ /* 0x008fea0003900000 */
[----:B------:R-:W3:Y:S02]  /*24010*/  @!P0 SYNCS.PHASECHK.TRANS64 P0, [R7+URZ], R2 ;  /* 0x00000002070085a7 */ /* 0x000ee4000800007f */
[----:B---3--:R-:W-:Y:S05]  /*24020*/  @!P0 BRA `(.L_x_9767) ;  /* 0xfffffffc00f08947 */ /* 0x008fea000383ffff */
[----:B------:R-:W-:Y:S05]  /*24030*/  BRA `(.L_x_9914) ;  /* 0xffffffc400587947 */ /* 0x000fea000383ffff */
.L_x_9769:
[----:B---3--:R3:W4:Y:S02]  /*24040*/  SYNCS.PHASECHK.TRANS64.TRYWAIT P0, [R4+URZ], R5 ;  /* 0x00000005040075a7 */ /* 0x008724000800017f */
[----:B----4-:R-:W-:Y:S05]  /*24050*/  @!P0 NANOSLEEP.SYNCS 0x989680 ;  /* 0x009896800000895d */ /* 0x010fea0003900000 */
[----:B------:R-:W4:Y:S02]  /*24060*/  @!P0 SYNCS.PHASECHK.TRANS64 P0, [R4+URZ], R5 ;  /* 0x00000005040085a7 */ /* 0x000f24000800007f */
[----:B----4-:R-:W-:Y:S05]  /*24070*/  @!P0 BRA `(.L_x_9769) ;  /* 0xfffffffc00f08947 */ /* 0x010fea000383ffff */
[----:B------:R-:W-:Y:S05]  /*24080*/  BRA `(.L_x_9915) ;  /* 0xffffffc400607947 */ /* 0x000fea000383ffff */
.L_x_9916:
        /* <DEDUP_REMOVED lines=15> */
.L_x_15322:


//--------------------- .text._ZN7cutlass13device_kernelIN5flash11enable_sm90INS1_16FlashAttnFwdSm90INS1_25CollectiveMainloopFwdSm90ILi2EN4cute5tupleIJNS5_1CILi1EEES8_S8_EEENS6_IJNS7_ILi192EEENS7_ILi144EEENS7_ILi96EEEEEELi96ENS_6half_tEfNS_4arch4Sm90ELb0ELb0ELb1ELb0ELb0ELb0ELb0ELb0ELb1ELb1ELb0ELb0EEENS1_21CollectiveEpilogueFwdINS6_IJSA_SC_SB_EEES9_SE_SG_Li384ELb0ELb1ELb0ELb0EEENS1_29StaticPersistentTileSchedulerILb0EEEEEEEEEvNT_6ParamsE --------------------------
	.section	.text._ZN7cutlass13device_kernelIN5flash11enable_sm90INS1_16FlashAttnFwdSm90INS1_25CollectiveMainloopFwdSm90ILi2EN4cute5tupleIJNS5_1CILi1EEES8_S8_EEENS6_IJNS7_ILi192EEENS7_ILi144EEENS7_ILi96EEEEEELi96ENS_6half_tEfNS_4arch4Sm90ELb0ELb0ELb1ELb0ELb0ELb0ELb0ELb0ELb1ELb1ELb0ELb0EEENS1_21CollectiveEpilogueFwdINS6_IJSA_SC_SB_EEES9_SE_SG_Li384ELb0ELb1ELb0ELb0EEENS1_29StaticPersistentTileSchedulerILb0EEEEEEEEEvNT_6ParamsE,"ax",@progbits
	.align	128
.text._ZN7cutlass13device_kernelIN5flash11enable_sm90INS1_16FlashAttnFwdSm90INS1_25CollectiveMainloopFwdSm90ILi2EN4cute5tupleIJNS5_1CILi1EEES8_S8_EEENS6_IJNS7_ILi192EEENS7_ILi144EEENS7_ILi96EEEEEELi96ENS_6half_tEfNS_4arch4Sm90ELb0ELb0ELb1ELb0ELb0ELb0ELb0ELb0ELb1ELb1ELb0ELb0EEENS1_21CollectiveEpilogueFwdINS6_IJSA_SC_SB_EEES9_SE_SG_Li384ELb0ELb1ELb0ELb0EEENS1_29StaticPersistentTileSchedulerILb0EEEEEEEEEvNT_6ParamsE:
        .type           _ZN7cutlass13device_kernelIN5flash11enable_sm90INS1_16FlashAttnFwdSm90INS1_25CollectiveMainloopFwdSm90ILi2EN4cute5tupleIJNS5_1CILi1EEES8_S8_EEENS6_IJNS7_ILi192EEENS7_ILi144EEENS7_ILi96EEEEEELi96ENS_6half_tEfNS_4arch4Sm90ELb0ELb0ELb1ELb0ELb0ELb0ELb0ELb0ELb1ELb1ELb0ELb0EEENS1_21CollectiveEpilogueFwdINS6_IJSA_SC_SB_EEES9_SE_SG_Li384ELb0ELb1ELb0ELb0EEENS1_29StaticPersistentTileSchedulerILb0EEEEEEEEEvNT_6ParamsE,@function
        .size           _ZN7cutlass13device_kernelIN5flash11enable_sm90INS1_16FlashAttnFwdSm90INS1_25CollectiveMainloopFwdSm90ILi2EN4cute5tupleIJNS5_1CILi1EEES8_S8_EEENS6_IJNS7_ILi192EEENS7_ILi144EEENS7_ILi96EEEEEELi96ENS_6half_tEfNS_4arch4Sm90ELb0ELb0ELb1ELb0ELb0ELb0ELb0ELb0ELb1ELb1ELb0ELb0EEENS1_21CollectiveEpilogueFwdINS6_IJSA_SC_SB_EEES9_SE_SG_Li384ELb0ELb1ELb0ELb0EEENS1_29StaticPersistentTileSchedulerILb0EEEEEEEEEvNT_6ParamsE,(.L_x_15323 - _ZN7cutlass13device_kernelIN5flash11enable_sm90INS1_16FlashAttnFwdSm90INS1_25CollectiveMainloopFwdSm90ILi2EN4cute5tupleIJNS5_1CILi1EEES8_S8_EEENS6_IJNS7_ILi192EEENS7_ILi144EEENS7_ILi96EEEEEELi96ENS_6half_tEfNS_4arch4Sm90ELb0ELb0ELb1ELb0ELb0ELb0ELb0ELb0ELb1ELb1ELb0ELb0EEENS1_21CollectiveEpilogueFwdINS6_IJSA_SC_SB_EEES9_SE_SG_Li384ELb0ELb1ELb0ELb0EEENS1_29StaticPersistentTileSchedulerILb0EEEEEEEEEvNT_6ParamsE)
        .other          _ZN7cutlass13device_kernelIN5flash11enable_sm90INS1_16FlashAttnFwdSm90INS1_25CollectiveMainloopFwdSm90ILi2EN4cute5tupleIJNS5_1CILi1EEES8_S8_EEENS6_IJNS7_ILi192EEENS7_ILi144EEENS7_ILi96EEEEEELi96ENS_6half_tEfNS_4arch4Sm90ELb0ELb0ELb1ELb0ELb0ELb0ELb0ELb0ELb1ELb1ELb0ELb0EEENS1_21CollectiveEpilogueFwdINS6_IJSA_SC_SB_EEES9_SE_SG_Li384ELb0ELb1ELb0ELb0EEENS1_29StaticPersistentTileSchedulerILb0EEEEEEEEEvNT_6ParamsE,@"STO_CUDA_ENTRY STV_DEFAULT"
_ZN7cutlass13device_kernelIN5flash11enable_sm90INS1_16FlashAttnFwdSm90INS1_25CollectiveMainloopFwdSm90ILi2EN4cute5tupleIJNS5_1CILi1EEES8_S8_EEENS6_IJNS7_ILi192EEENS7_ILi144EEENS7_ILi96EEEEEELi96ENS_6half_tEfNS_4arch4Sm90ELb0ELb0ELb1ELb0ELb0ELb0ELb0ELb0ELb1ELb1ELb0ELb0EEENS1_21CollectiveEpilogueFwdINS6_IJSA_SC_SB_EEES9_SE_SG_Li384ELb0ELb1ELb0ELb0EEENS1_29StaticPersistentTileSchedulerILb0EEEEEEEEEvNT_6ParamsE:
        /* <DEDUP_REMOVED lines=17> */
.L_x_9918:
[----:B------:R-:W-:Y:S05]  /*0110*/  BSYNC B0 ;  /* 0x0000000000007941 */ /* 0x000fea0003800000 */
.L_x_9917:
        /* <DEDUP_REMOVED lines=40> */
.L_x_9919:
        /* <DEDUP_REMOVED lines=22> */
.L_x_9920:
        /* <DEDUP_REMOVED lines=18> */
.L_x_9921:
        /* <DEDUP_REMOVED lines=22> */
.L_x_9922:
        /* <DEDUP_REMOVED lines=22> */
.L_x_9923:
        /* <DEDUP_REMOVED lines=8> */
.L_x_9925:
[----:B------:R-:W-:-:S08]  /*0960*/  NOP ;  /* 0x0000000000007918 */ /* 0x000fd00000000000 */
[----:B------:R-:W0:Y:S02]  /*0970*/  USETMAXREG.TRY_ALLOC.CTAPOOL UP0, 0xa0 ;  /* 0x000000a0000079c8 */ /* 0x000e240008000600 */
[----:B0-----:R-:W-:-:S13]  /*0980*/  PLOP3.LUT P0, PT, PT, PT, UP0, 0x80, 0x0 ;  /* 0x000000000000781c */ /* 0x001fda0003f0f008 */
[----:B------:R-:W-:Y:S05]  /*0990*/  @!P0 BRA `(.L_x_9925) ;  /* 0xfffffffc00f08947 */ /* 0x000fea000383ffff */
[----:B--2---:R-:W0:Y:S01]  /*09a0*/  S2R R2, SR_TID.X ;  /* 0x0000000000027919 */ /* 0x004e220000002100 */
[----:B------:R-:W1:Y:S08]  /*09b0*/  S2UR UR4, SR_CTAID.X ;  /* 0x00000000000479c3 */ /* 0x000e700000002500 */
[----:B------:R-:W-:Y:S06]  /*09c0*/  BAR.ARV 0x8, 0x200 ;  /* 0x0208000000007b1d */ /* 0x000fec0000002000 */
[----:B0-----:R-:W-:-:S04]  /*09d0*/  LOP3.LUT R0, R2, 0xffffff80, RZ, 0xc0, !PT ;  /* 0xffffff8002007812 */ /* 0x001fc800078ec0ff */
[----:B------:R-:W-:Y:S02]  /*09e0*/  ISETP.NE.AND P0, PT, R0, 0x80, PT ;  /* 0x000000800000780c */ /* 0x000fe40003f05270 */
[----:B------:R-:W1:Y:S11]  /*09f0*/  LDC R0, c[0x0][0xc34] ;  /* 0x00030d00ff007b82 */ /* 0x000e760000000800 */
[----:B------:R-:W-:Y:S06]  /*0a00*/  @!P0 BAR.ARV 0x9, 0x100 ;  /* 0x0244000000008b1d */ /* 0x000fec0000002000 */
[----:B-1----:R-:W-:-:S13]  /*0a10*/  ISETP.LE.AND P0, PT, R0, UR4, PT ;  /* 0x0000000400007c0c */ /* 0x002fda000bf03270 */
        /* <DEDUP_REMOVED lines=8> */
[CC--:B------:R-:W-:Y:S02]  /*0aa0*/  LEA.HI R148, R0.reuse, R147.reuse, RZ, 0x2 ;  /* 0x0000009300947211 */ /* 0x0c0fe400078f10ff */
[----:B------:R-:W-:Y:S02]  /*0ab0*/  LEA.HI R0, R0, R147, RZ, 0x5 ;  /* 0x0000009300007211 */ /* 0x000fe400078f28ff */
[----:B------:R-:W-:Y:S02]  /*0ac0*/  SHF.R.S32.HI R3, RZ, 0x1f, R4 ;  /* 0x0000001fff037819 */ /* 0x000fe40000011404 */
[----:B------:R-:W-:Y:S02]  /*0ad0*/  LOP3.LUT R6, R153, 0xffffff80, RZ, 0xc0, !PT ;  /* 0xffffff8099067812 */ /* 0x000fe400078ec0ff */
[----:B------:R-:W-:Y:S02]  /*0ae0*/  SHF.R.S32.HI R9, RZ, 0x5, R0 ;  /* 0x00000005ff097819 */ /* 0x000fe40000011400 */
[----:B------:R-:W-:Y:S01]  /*0af0*/  LEA.HI R0, R3, R4, RZ, 0x3 ;  /* 0x0000000403007211 */ /* 0x000fe200078f18ff */
[----:B------:R-:W-:Y:S01]  /*0b00*/  IMAD.IADD R149, R147, 0x1, -R6 ;  /* 0x0000000193957824 */ /* 0x000fe200078e0a06 */
[----:B------:R-:W-:-:S02]  /*0b10*/  SHF.R.S32.HI R5, RZ, 0x4, R2 ;  /* 0x00000004ff057819 */ /* 0x000fc40000011402 */
[----:B------:R-:W-:Y:S01]  /*0b20*/  LOP3.LUT R8, R148, 0xfffffffc, RZ, 0xc0, !PT ;  /* 0xfffffffc94087812 */ /* 0x000fe200078ec0ff */
[----:B------:R-:W-:Y:S01]  /*0b30*/  IMAD.SHL.U32 R0, R0, 0x10, RZ ;  /* 0x0000001000007824 */ /* 0x000fe200078e00ff */
[----:B------:R-:W-:Y:S02]  /*0b40*/  LEA.HI R3, R3, R4, RZ, 0x2 ;  /* 0x0000000403037211 */ /* 0x000fe400078f10ff */
[----:B------:R-:W-:Y:S02]  /*0b50*/  SHF.R.S32.HI R6, RZ, 0x1f, R149 ;  /* 0x0000001fff067819 */ /* 0x000fe40000011495 */
[----:B------:R-:W-:Y:S01]  /*0b60*/  LEA.HI R2, R2, R5, RZ, 0x1 ;  /* 0x0000000502027211 */ /* 0x000fe200078f08ff */
[----:B------:R-:W-:Y:S01]  /*0b70*/  IMAD.IADD R147, R147, 0x1, -R8 ;  /* 0x0000000193937824 */ /* 0x000fe200078e0a08 */
[----:B------:R-:W-:Y:S01]  /*0b80*/  LOP3.LUT R7, R3, 0x7fffffc, RZ, 0xc0, !PT ;  /* 0x07fffffc03077812 */ /* 0x000fe200078ec0ff */
[----:B------:R-:W0:Y:S01]  /*0b90*/  S2UR UR5, SR_CgaCtaId ;  /* 0x00000000000579c3 */ /* 0x000e220000008800 */
[----:B------:R-:W-:-:S02]  /*0ba0*/  LOP3.LUT R0, R0, 0x7fffff80, RZ, 0xc0, !PT ;  /* 0x7fffff8000007812 */ /* 0x000fc400078ec0ff */
[----:B------:R-:W-:Y:S02]  /*0bb0*/  LEA.HI R8, R6, R149, RZ, 0x2 ;  /* 0x0000009506087211 */ /* 0x000fe400078f10ff */
[----:B------:R-:W-:Y:S02]  /*0bc0*/  LOP3.LUT R2, R2, 0x1ffffffe, RZ, 0xc0, !PT ;  /* 0x1ffffffe02027812 */ /* 0x000fe400078ec0ff */
[----:B------:R-:W-:Y:S01]  /*0bd0*/  SHF.R.S32.HI R3, RZ, 0x2, R3 ;  /* 0x00000002ff037819 */ /* 0x000fe20000011403 */
[----:B------:R-:W-:Y:S01]  /*0be0*/  IMAD.IADD R7, R4, 0x1, -R7 ;  /* 0x0000000104077824 */ /* 0x000fe200078e0a07 */
[----:B------:R-:W-:Y:S01]  /*0bf0*/  SHF.R.S32.HI R153, RZ, 0x7, R153 ;  /* 0x00000007ff997819 */ /* 0x000fe20000011499 */
[----:B------:R-:W-:Y:S01]  /*0c00*/  IMAD R0, R9, 0x100, R0 ;  /* 0x0000010009007824 */ /* 0x000fe200078e0200 */
[----:B------:R-:W-:Y:S01]  /*0c10*/  SHF.R.S32.HI R10, RZ, 0x2, R8 ;  /* 0x00000002ff0a7819 */ /* 0x000fe20000011408 */
[----:B------:R-:W-:Y:S01]  /*0c20*/  IMAD.IADD R2, R5, 0x1, -R2 ;  /* 0x0000000105027824 */ /* 0x000fe200078e0a02 */
[----:B------:R-:W-:Y:S01]  /*0c30*/  SHF.R.S32.HI R11, RZ, 0x1f, R8 ;  /* 0x0000001fff0b7819 */ /* 0x000fe20000011408 */
[----:B------:R-:W-:-:S02]  /*0c40*/  IMAD.SHL.U32 R3, R3, 0x40, RZ ;  /* 0x0000004003037824 */ /* 0x000fc400078e00ff */
[----:B------:R-:W-:Y:S01]  /*0c50*/  IMAD R7, R7, 0x10, R0 ;  /* 0x0000001007077824 */ /* 0x000fe200078e0200 */
[----:B------:R-:W-:Y:S01]  /*0c60*/  LEA.HI R11, R11, R10, RZ, 0x3 ;  /* 0x0000000a0b0b7211 */ /* 0x000fe200078f18ff */
[----:B------:R-:W-:Y:S01]  /*0c70*/  IMAD.HI R0, R153, 0x55555556, RZ ;  /* 0x5555555699007827 */ /* 0x000fe200078e02ff */
[----:B------:R-:W-:-:S03]  /*0c80*/  LOP3.LUT R3, R3, 0x40, RZ, 0xc0, !PT ;  /* 0x0000004003037812 */ /* 0x000fc600078ec0ff */
[----:B------:R-:W-:Y:S01]  /*0c90*/  IMAD.SHL.U32 R2, R2, 0x8, RZ ;  /* 0x0000000802027824 */ /* 0x000fe200078e00ff */
[----:B------:R-:W-:Y:S01]  /*0ca0*/  LOP3.LUT R11, R11, 0xfffffff8, RZ, 0xc0, !PT ;  /* 0xfffffff80b0b7812 */ /* 0x000fe200078ec0ff */
[----:B------:R-:W-:Y:S01]  /*0cb0*/  IMAD R13, R9, 0x10, R4 ;  /* 0x00000010090d7824 */ /* 0x000fe200078e0204 */
[----:B------:R-:W-:Y:S02]  /*0cc0*/  LEA.HI R6, R6, R149, RZ, 0x5 ;  /* 0x0000009506067211 */ /* 0x000fe400078f28ff */
[----:B------:R-:W-:Y:S01]  /*0cd0*/  LEA.HI R4, R0, R0, RZ, 0x1 ;  /* 0x0000000000047211 */ /* 0x000fe200078f08ff */
[--C-:B------:R-:W-:Y:S01]  /*0ce0*/  IMAD.U32 R156, R13, 0x20, R2.reuse ;  /* 0x000000200d9c7824 */ /* 0x100fe200078e0002 */
[----:B------:R-:W-:Y:S02]  /*0cf0*/  LOP3.LUT R0, R3, 0x8, R2, 0xf8, !PT ;  /* 0x0000000803007812 */ /* 0x000fe400078ef802 */
[----:B------:R-:W-:Y:S01]  /*0d00*/  SHF.R.U32.HI R3, RZ, 0x3, R3 ;  /* 0x00000003ff037819 */ /* 0x000fe20000011603 */
[----:B------:R-:W-:Y:S01]  /*0d10*/  IMAD.IADD R11, R10, 0x1, -R11 ;  /* 0x000000010a0b7824 */ /* 0x000fe200078e0a0b */
[----:B------:R-:W-:-:S02]  /*0d20*/  SHF.R.S32.HI R6, RZ, 0x5, R6 ;  /* 0x00000005ff067819 */ /* 0x000fc40000011406 */
[C---:B------:R-:W-:Y:S01]  /*0d30*/  LEA.HI R2, R147.reuse, R147, RZ, 0x1 ;  /* 0x0000009393027211 */ /* 0x040fe200078f08ff */
[----:B------:R-:W-:Y:S01]  /*0d40*/  IMAD.SHL.U32 R18, R147, 0x8, RZ ;  /* 0x0000000893127824 */ /* 0x000fe200078e00ff */
[----:B------:R-:W-:Y:S01]  /*0d50*/  LOP3.LUT R0, R0, R3, RZ, 0x3c, !PT ;  /* 0x0000000300007212 */ /* 0x000fe200078e3cff */
[----:B------:R-:W-:Y:S01]  /*0d60*/  IMAD R4, R4, -0x3, R153 ;  /* 0xfffffffd04047824 */ /* 0x000fe200078e0299 */
[----:B------:R-:W-:Y:S01]  /*0d70*/  LOP3.LUT R8, R8, 0x7ffffffc, RZ, 0xc0, !PT ;  /* 0x7ffffffc08087812 */ /* 0x000fe200078ec0ff */
[----:B------:R-:W-:Y:S01]  /*0d80*/  IMAD R11, R6, 0x10, R11 ;  /* 0x00000010060b7824 */ /* 0x000fe200078e020b */
[----:B------:R-:W-:Y:S01]  /*0d90*/  LOP3.LUT R2, R2, 0x1ffffffe, RZ, 0xc0, !PT ;  /* 0x1ffffffe02027812 */ /* 0x000fe200078ec0ff */
[----:B------:R-:W-:Y:S01]  /*0da0*/  UMOV UR37, 0x400 ;  /* 0x0000040000257882 */ /* 0x000fe20000000000 */
[----:B------:R-:W-:Y:S01]  /*0db0*/  IMAD.IADD R0, R0, 0x1, R7 ;  /* 0x0000000100007824 */ /* 0x000fe200078e0207 */
[----:B0-----:R-:W-:Y:S01]  /*0dc0*/  ULEA UR37, UR5, UR37, 0x18 ;  /* 0x0000002505257291 */ /* 0x001fe2000f8ec03f */
[----:B------:R-:W-:-:S02]  /*0dd0*/  VIADD R145, R18, 0x20 ;  /* 0x0000002012917836 */ /* 0x000fc40000000000 */
[----:B------:R-:W-:Y:S02]  /*0de0*/  VIADD R144, R18, 0x40 ;  /* 0x0000004012907836 */ /* 0x000fe40000000000 */
[----:B------:R-:W-:Y:S02]  /*0df0*/  IMAD.MOV.U32 R157, RZ, RZ, -0x2 ;  /* 0xfffffffeff9d7424 */ /* 0x000fe400078e00ff */
[----:B------:R-:W-:Y:S02]  /*0e00*/  IMAD.IADD R8, R149, 0x1, -R8 ;  /* 0x0000000195087824 */ /* 0x000fe400078e0a08 */
[----:B------:R-:W-:Y:S02]  /*0e10*/  IMAD R154, R4, 0x40, R11 ;  /* 0x00000040049a7824 */ /* 0x000fe400078e020b */
[----:B------:R-:W-:Y:S01]  /*0e20*/  IMAD.IADD R155, R147, 0x1, -R2 ;  /* 0x00000001939b7824 */ /* 0x000fe200078e0a02 */
[----:B------:R-:W-:Y:S01]  /*0e30*/  SHF.R.S32.HI R148, RZ, 0x2, R148 ;  /* 0x00000002ff947819 */ /* 0x000fe20000011494 */
[----:B------:R-:W-:Y:S01]  /*0e40*/  IMAD R157, R8, R157, 0x90 ;  /* 0x00000090089d7424 */ /* 0x000fe200078e029d */
[----:B------:R-:W-:Y:S01]  /*0e50*/  SHF.R.S32.HI R4, RZ, 0x1f, R145 ;  /* 0x0000001fff047819 */ /* 0x000fe20000011491 */
[----:B------:R-:W-:Y:S01]  /*0e60*/  IMAD.MOV.U32 R146, RZ, RZ, RZ ;  /* 0x000000ffff927224 */ /* 0x000fe200078e00ff */
[----:B------:R-:W-:Y:S01]  /*0e70*/  SHF.R.S32.HI R3, RZ, 0x1f, R144 ;  /* 0x0000001fff037819 */ /* 0x000fe20000011490 */
[----:B------:R-:W-:Y:S01]  /*0e80*/  IMAD.MOV.U32 R16, RZ, RZ, RZ ;  /* 0x000000ffff107224 */ /* 0x000fe200078e00ff */
[----:B------:R-:W-:Y:S01]  /*0e90*/  LEA R2, R0, UR37, 0x1 ;  /* 0x0000002500027c11 */ /* 0x000fe2000f8e08ff */
[----:B------:R-:W-:-:S02]  /*0ea0*/  IMAD R155, R155, 0x8, R154 ;  /* 0x000000089b9b7824 */ /* 0x000fc400078e029a */
[----:B------:R-:W-:Y:S01]  /*0eb0*/  IMAD.U32 R19, RZ, RZ, UR4 ;  /* 0x00000004ff137e24 */ /* 0x000fe2000f8e00ff */
[----:B------:R-:W-:Y:S01]  /*0ec0*/  UMOV UR36, URZ ;  /* 0x0000003f00247c82 */ /* 0x000fe20008000000 */
[----:B--2---:R-:W-:-:S07]  /*0ed0*/  LOP3.LUT R17, R12, 0x1, RZ, 0xfc, !PT ;  /* 0x000000010c117812 */ /* 0x004fce00078efcff */
.L_x_9950:
[----:B0-----:R-:W0:Y:S01]  /*0ee0*/  SHFL.IDX PT, R0, R153, RZ, 0x1f ;  /* 0x00001fff99007589 */ /* 0x001e2200000e0000 */
[----:B-1----:R-:W1:Y:S01]  /*0ef0*/  LDC R64, c[0x0][0x2f0] ;  /* 0x0000bc00ff407b82 */ /* 0x002e620000000800 */
[----:B------:R-:W-:Y:S01]  /*0f00*/  ULDC UR4, c[0x0][0xc38] ;  /* 0x00030e0000047ab9 */ /* 0x000fe20000000800 */
[----:B------:R-:W-:Y:S01]  /*0f10*/  R2UR UR11, R19 ;  /* 0x00000000130b72ca */ /* 0x000fe200000e0000 */
[----:B------:R-:W-:Y:S01]  /*0f20*/  UISETP.NE.AND UP1, UPT, UR4, 0x1, UPT ;  /* 0x000000010400788c */ /* 0x000fe2000bf25270 */
[----:B------:R-:W-:Y:S02]  /*0f30*/  ULDC.64 UR6, c[0x0][0x418] ;  /* 0x0001060000067ab9 */ /* 0x000fe40000000a00 */
[----:B------:R-:W-:Y:S01]  /*0f40*/  ULDC UR4, c[0x0][0xc44] ;  /* 0x0003110000047ab9 */ /* 0x000fe20000000800 */
[----:B------:R-:W-:Y:S02]  /*0f50*/  UISETP.NE.U32.AND UP0, UPT, UR6, URZ, UPT ;  /* 0x0000003f0600728c */ /* 0x000fe4000bf05070 */
[----:B------:R-:W-:-:S02]  /*0f60*/  UISETP.NE.AND UP2, UPT, UR4, 0x1, UPT ;  /* 0x000000010400788c */ /* 0x000fc4000bf45270 */
[----:B------:R-:W-:Y:S01]  /*0f70*/  UISETP.NE.AND.EX UP0, UPT, UR7, URZ, UPT, UP0 ;  /* 0x0000003f0700728c */ /* 0x000fe2000bf05300 */
[----:B------:R-:W-:Y:S01]  /*0f80*/  ULDC UR8, c[0x0][0x424] ;  /* 0x0001090000087ab9 */ /* 0x000fe20000000800 */
[----:B------:R-:W-:Y:S01]  /*0f90*/  UIADD3 UR9, UR37, 0x24300, URZ ;  /* 0x0002430025097890 */ /* 0x000fe2000fffe03f */
[----:B------:R-:W-:Y:S01]  /*0fa0*/  @UP1 ULDC UR4, c[0x0][0xc3c] ;  /* 0x00030f0000041ab9 */ /* 0x000fe20000000800 */
[----:B------:R-:W-:Y:S02]  /*0fb0*/  USEL UR8, UR8, 0x1, UP0 ;  /* 0x0000000108087887 */ /* 0x000fe40008000000 */
[----:B------:R-:W-:Y:S02]  /*0fc0*/  UIMAD.WIDE.U32 UR4, UR11, UR4, URZ ;  /* 0x000000040b0472a5 */ /* 0x000fe4000f8e003f */
[----:B------:R-:W-:Y:S01]  /*0fd0*/  ULOP3.LUT UP0, URZ, UR9, 0x9f, URZ, 0xc0, !UPT ;  /* 0x0000009f093f7892 */ /* 0x000fe2000f80c03f */
[----:B0-----:R-:W-:Y:S01]  /*0fe0*/  R2UR UR38, R0 ;  /* 0x00000000002672ca */ /* 0x001fe200000e0000 */
[----:B------:R-:W-:Y:S01]  /*0ff0*/  @UP1 ULDC UR10, c[0x0][0xc40] ;  /* 0x00031000000a1ab9 */ /* 0x000fe20000000800 */
[----:B------:R-:W-:Y:S01]  /*1000*/  UMOV UR12, UR11 ;  /* 0x0000000b000c7c82 */ /* 0x000fe20008000000 */
[----:B-1----:R-:W-:Y:S01]  /*1010*/  IMAD R64, R64, UR8, RZ ;  /* 0x0000000840407c24 */ /* 0x002fe2000f8e02ff */
[----:B------:R-:W-:Y:S01]  /*1020*/  @UP1 USHF.R.U32.HI UR12, URZ, UR10, UR5 ;  /* 0x0000000a3f0c1299 */ /* 0x000fe20008011605 */
[----:B------:R-:W-:-:S02]  /*1030*/  PLOP3.LUT P0, PT, PT, PT, UP0, 0x80, 0x0 ;  /* 0x000000000000781c */ /* 0x000fc40003f0f008 */
[----:B------:R-:W-:-:S03]  /*1040*/  VIADD R0, R64, 0x8f ;  /* 0x0000008f40007836 */ /* 0x000fc60000000000 */
[----:B------:R-:W-:Y:S01]  /*1050*/  IMAD.U32 R152, RZ, RZ, UR12 ;  /* 0x0000000cff987e24 */ /* 0x000fe2000f8e00ff */
[----:B------:R-:W-:Y:S01]  /*1060*/  UMOV UR8, UR12 ;  /* 0x0000000c00087c82 */ /* 0x000fe20008000000 */
[----:B------:R-:W-:Y:S01]  /*1070*/  IMAD.HI R0, R0, 0x38e38e39, RZ ;  /* 0x38e38e3900007827 */ /* 0x000fe200078e02ff */
[----:B------:R-:W-:-:S04]  /*1080*/  UIMAD.WIDE UR6, UR38, 0x55555556, URZ ;  /* 0x55555556260678a5 */ /* 0x000fc8000f8e023f */
[----:B------:R-:W-:Y:S01]  /*1090*/  ULEA.HI UR7, UR7, UR7, URZ, 0x1 ;  /* 0x0000000707077291 */ /* 0x000fe2000f8f083f */
[----:B------:R-:W-:-:S03]  /*10a0*/  SHF.R.U32.HI R3, RZ, 0x1f, R0 ;  /* 0x0000001fff037819 */ /* 0x000fc60000011600 */
[----:B------:R-:W-:Y:S01]  /*10b0*/  UIMAD UR40, UR7, -0x3, UR38 ;  /* 0xfffffffd072878a4 */ /* 0x000fe2000f8e0226 */
[----:B-----5:R-:W-:Y:S02]  /*10c0*/  LEA.HI.SX32 R22, R0, R3, 0x1b ;  /* 0x0000000300167211 */ /* 0x020fe400078fdaff */
[----:B------:R-:W-:Y:S02]  /*10d0*/  @UP2 ULDC.64 UR6, c[0x0][0xc48] ;  /* 0x0003120000062ab9 */ /* 0x000fe40000000a00 */
[----:B------:R-:W-:Y:S02]  /*10e0*/  UIMAD.WIDE.U32 UR4, UR12, UR6, URZ ;  /* 0x000000060c0472a5 */ /* 0x000fe4000f8e003f */
[----:B------:R-:W-:Y:S02]  /*10f0*/  ULEA UR6, UR40, UR9, 0xb ;  /* 0x0000000928067291 */ /* 0x000fe4000f8e583f */
[----:B------:R-:W-:Y:S02]  /*1100*/  @UP2 USHF.R.U32.HI UR8, URZ, UR7, UR5 ;  /* 0x000000073f082299 */ /* 0x000fe40008011605 */
[----:B------:R-:W-:Y:S01]  /*1110*/  USHF.R.U32.HI UR6, URZ, 0x4, UR6 ;  /* 0x000000043f067899 */ /* 0x000fe20008011606 */
[----:B------:R-:W-:-:S03]  /*1120*/  UMOV UR4, UR11 ;  /* 0x0000000b00047c82 */ /* 0x000fc60008000000 */
[----:B------:R-:W-:Y:S01]  /*1130*/  ULOP3.LUT UR39, UR6, 0x3fff, URZ, 0xc0, !UPT ;  /* 0x00003fff06277892 */ /* 0x000fe2000f8ec03f */
[----:B------:R-:W-:Y:S02]  /*1140*/  IMAD.U32 R151, RZ, RZ, UR8 ;  /* 0x00000008ff977e24 */ /* 0x000fe4000f8e00ff */
[----:B------:R-:W-:Y:S01]  /*1150*/  IMAD.U32 R150, RZ, RZ, UR4 ;  /* 0x00000004ff967e24 */ /* 0x000fe2000f8e00ff */
[----:B---34-:R-:W-:Y:S08]  /*1160*/  @!P0 BRA `(.L_x_9926) ;  /* 0x0000000000408947 */ /* 0x018ff00003800000 */
        /* <DEDUP_REMOVED lines=16> */
.L_x_9926:
[----:B------:R-:W-:Y:S02]  /*1270*/  LOP3.LUT R0, R146, 0x1, RZ, 0xc0, !PT ;  /* 0x0000000192007812 */ /* 0x000fe400078ec0ff */
[----:B------:R-:W-:Y:S02]  /*1280*/  ISETP.NE.AND P0, PT, R17, 0x3, PT ;  /* 0x000000031100780c */ /* 0x000fe40003f05270 */
[----:B------:R-:W-:-:S04]  /*1290*/  SHF.L.U32 R0, R0, 0x1f, RZ ;  /* 0x0000001f00007819 */ /* 0x000fc800000006ff */
[----:B------:R-:W0:Y:S02]  /*12a0*/  SYNCS.PHASECHK.TRANS64.TRYWAIT P1, [UR37+0x31c00], R0 ;  /* 0x031c0000ff0075a7 */ /* 0x000e240008020165 */
[----:B0-----:R-:W-:Y:S05]  /*12b0*/  @!P1 BRA `(.L_x_9927) ;  /* 0x000000dc00c49947 */ /* 0x001fea0003800000 */
.L_x_10042:
[----:B------:R-:W-:Y:S05]  /*12c0*/  @!P0 BRA `(.L_x_9928) ;  /* 0x0000000000048947 */ /* 0x000fea0003800000 */
[----:B------:R-:W-:Y:S01]  /*12d0*/  BPT.TRAP 0x1 ;  /* 0x000000040000795c */ /* 0x000fe20000300000 */
.L_x_9928:
[----:B0-----:R-:W-:Y:S01]  /*12e0*/  IMAD.U32 R0, RZ, RZ, UR36 ;  /* 0x00000024ff007e24 */ /* 0x001fe2000f8e00ff */
[----:B------:R-:W-:-:S04]  /*12f0*/  SHF.L.U32 R3, R16, 0x1f, RZ ;  /* 0x0000001f10037819 */ /* 0x000fc800000006ff */
[----:B------:R-:W-:-:S04]  /*1300*/  LEA R0, R0, UR37, 0x3 ;  /* 0x0000002500007c11 */ /* 0x000fc8000f8e18ff */
[----:B------:R0:W1:Y:S01]  /*1310*/  SYNCS.PHASECHK.TRANS64.TRYWAIT P2, [R0+URZ+0x31c30], R3 ;  /* 0x031c3003000075a7 */ /* 0x000062000804017f */
[----:B------:R-:W-:Y:S05]  /*1320*/  @!P0 BRA `(.L_x_9929) ;  /* 0x0000000000048947 */ /* 0x000fea0003800000 */
[----:B------:R-:W-:Y:S01]  /*1330*/  BPT.TRAP 0x1 ;  /* 0x000000040000795c */ /* 0x000fe20000300000 */
.L_x_9929:
[----:B------:R-:W2:Y:S01]  /*1340*/  S2R R4, SR_TID.X ;  /* 0x0000000000047919 */ /* 0x000ea20000002100 */
[----:B------:R-:W-:Y:S01]  /*1350*/  IMAD.MOV.U32 R71, RZ, RZ, RZ ;  /* 0x000000ffff477224 */ /* 0x000fe200078e00ff */
[----:B--2---:R-:W-:Y:S01]  /*1360*/  LOP3.LUT P1, RZ, R4, 0x7f, RZ, 0xc0, !PT ;  /* 0x0000007f04ff7812 */ /* 0x004fe2000782c0ff */
[----:B-1----:R-:W-:-:S12]  /*1370*/  @P2 BRA `(.L_x_9930) ;  /* 0x0000000000082947 */ /* 0x002fd80003800000 */
[----:B------:R-:W1:Y:S02]  /*1380*/  SYNCS.PHASECHK.TRANS64.TRYWAIT P2, [R0+URZ+0x31c30], R3 ;  /* 0x031c3003000075a7 */ /* 0x000e64000804017f */
[----:B-1----:R-:W-:Y:S05]  /*1390*/  @!P2 BRA `(.L_x_9931) ;  /* 0x000000dc00a4a947 */ /* 0x002fea0003800000 */
.L_x_9930:
[----:B------:R-:W-:Y:S05]  /*13a0*/  WARPSYNC.ALL ;  /* 0x0000000000007948 */ /* 0x000fea0003800000 */
[----:B------:R-:W-:Y:S01]  /*13b0*/  UIADD3 UR4, UR37, 0x16a00, URZ ;  /* 0x00016a0025047890 */ /* 0x000fe2000fffe03f */
[----:B------:R-:W-:Y:S01]  /*13c0*/  WARPGROUP.ARRIVE ;  /* 0x00000000000079c5 */ /* 0x000fe20000000000 */
[----:B------:R-:W-:Y:S01]  /*13d0*/  ULEA UR40, UR40, UR37, 0xc ;  /* 0x0000002528287291 */ /* 0x000fe2000f8e603f */
[----:B------:R-:W-:Y:S01]  /*13e0*/  P2R R68, PR, RZ, 0x1 ;  /* 0x00000001ff447803 */ /* 0x000fe20000000000 */
[----:B------:R-:W-:Y:S01]  /*13f0*/  USHF.R.U32.HI UR4, URZ, 0x4, UR4 ;  /* 0x000000043f047899 */ /* 0x000fe20008011604 */
[----:B01----:R-:W-:Y:S01]  /*1400*/  @!P1 VIADD R0, R0, 0x31c40 ;  /* 0x00031c4000009836 */ /* 0x003fe20000000000 */
[----:B------:R-:W-:-:S02]  /*1410*/  UIADD3 UR40, UR40, 0xda00, URZ ;  /* 0x0000da0028287890 */ /* 0x000fc4000fffe03f */
[----:B------:R-:W-:Y:S02]  /*1420*/  ULOP3.LUT UR4, UR4, 0x3fff, URZ, 0xc0, !UPT ;  /* 0x00003fff04047892 */ /* 0x000fe4000f8ec03f */
[----:B------:R-:W-:Y:S02]  /*1430*/  USHF.R.U32.HI UR40, URZ, 0x4, UR40 ;  /* 0x000000043f287899 */ /* 0x000fe40008011628 */
[----:B------:R-:W-:Y:S02]  /*1440*/  ULOP3.LUT UR7, UR4, 0x10000, URZ, 0xfc, !UPT ;  /* 0x0001000004077892 */ /* 0x000fe4000f8efc3f */
[----:B------:R-:W-:Y:S02]  /*1450*/  ULOP3.LUT UR5, UR40, 0x3fff, URZ, 0xc0, !UPT ;  /* 0x00003fff28057892 */ /* 0x000fe4000f8ec03f */
[----:B------:R-:W-:Y:S02]  /*1460*/  UIMAD UR4, UR36, 0x6c0, UR7 ;  /* 0x000006c0240478a4 */ /* 0x000fe4000f8e0207 */
[----:B------:R-:W-:Y:S01]  /*1470*/  ULOP3.LUT UR5, UR5, 0x10000, URZ, 0xfc, !UPT ;  /* 0x0001000005057892 */ /* 0x000fe2000f8efc3f */
[----:B------:R-:W-:Y:S01]  /*1480*/  UMOV UR31, 0x80000020 ;  /* 0x80000020001f7882 */ /* 0x000fe20000000000 */
[----:B------:R-:W-:Y:S01]  /*1490*/  UMOV UR29, 0x80000020 ;  /* 0x80000020001d7882 */ /* 0x000fe20000000000 */
[----:B------:R-:W-:-:S02]  /*14a0*/  UIADD3 UR6, UR4, 0x80, URZ ;  /* 0x0000008004067890 */ /* 0x000fc4000fffe03f */
[----:B------:R-:W-:Y:S02]  /*14b0*/  UMOV UR30, UR4 ;  /* 0x00000004001e7c82 */ /* 0x000fe40008000000 */
        /* <DEDUP_REMOVED lines=8> */
[----:B------:R-:W-:-:S02]  /*1540*/  UIADD3 UR12, UR4, 0xc2, URZ ;  /* 0x000000c2040c7890 */ /* 0x000fc4000fffe03f */
[----:B------:R-:W-:Y:S02]  /*1550*/  UIADD3 UR13, UR4, 0x102, URZ ;  /* 0x00000102040d7890 */ /* 0x000fe4000fffe03f */
[----:B------:R-:W-:Y:S01]  /*1560*/  UIADD3 UR14, UR4, 0x142, URZ ;  /* 0x00000142040e7890 */ /* 0x000fe2000fffe03f */
        /* <DEDUP_REMOVED lines=49> */
[----:B------:R-:W-:Y:S01]  /*1880*/  UMOV UR10, UR6 ;  /* 0x00000006000a7c82 */ /* 0x000fe20008000000 */
        /* <DEDUP_REMOVED lines=51> */
[----:B------:R-:W-:Y:S01]  /*1bc0*/  UMOV UR14, UR6 ;  /* 0x00000006000e7c82 */ /* 0x000fe20008000000 */
        /* <DEDUP_REMOVED lines=214> */
[----:B------:R-:W2:Y:S01]  /*2930*/  MUFU.TANH R70, R70 ;  /* 0x0000004600467308 */ /* 0x000ea20000002400 */
[----:B------:R-:W-:Y:S01]  /*2940*/  UMOV UR27, 0x80000020 ;  /* 0x80000020001b7882 */ /* 0x000fe20000000000 */
[----:B------:R-:W-:Y:S01]  /*2950*/  FMUL.FTZ R81, R84, UR5 ;  /* 0x0000000554517c20 */ /* 0x000fe20008410000 */
[----:B------:R-:W-:Y:S01]  /*2960*/  FMUL.FTZ R85, R85, UR5 ;  /* 0x0000000555557c20 */ /* 0x000fe20008410000 */
[----:B------:R-:W-:-:S04]  /*2970*/  FMUL.FTZ R84, R86, UR5 ;  /* 0x0000000556547c20 */ /* 0x000fc80008410000 */
[----:B------:R-:W-:Y:S08]  /*2980*/  MUFU.TANH R80, R80 ;  /* 0x0000005000507308 */ /* 0x000ff00000002400 */
[----:B------:R-:W3:Y:S08]  /*2990*/  MUFU.TANH R90, R90 ;  /* 0x0000005a005a7308 */ /* 0x000ef00000002400 */
        /* <DEDUP_REMOVED lines=50> */
[----:B------:R-:W-:Y:S01]  /*2cc0*/  UIADD3 UR26, UR4, 0x642, URZ ;  /* 0x00000642041a7890 */ /* 0x000fe2000fffe03f */
[----:B------:R-:W-:Y:S01]  /*2cd0*/  IMAD R6, R22, -0x90, R51 ;  /* 0xffffff7016067824 */ /* 0x000fe200078e0233 */
[----:B------:R-:W-:Y:S01]  /*2ce0*/  UMOV UR27, 0x80000020 ;  /* 0x80000020001b7882 */ /* 0x000fe20000000000 */
[----:B------:R-:W-:Y:S01]  /*2cf0*/  FMUL.FTZ R54, R54, UR5 ;  /* 0x0000000536367c20 */ /* 0x000fe20008410000 */
[----:B------:R-:W-:Y:S01]  /*2d00*/  FMUL.FTZ R50, R52, UR5 ;  /* 0x0000000534327c20 */ /* 0x000fe20008410000 */
[----:B------:R-:W5:Y:S01]  /*2d10*/  MUFU.TANH R56, R56 ;  /* 0x0000003800387308 */ /* 0x000f620000002400 */
[----:B------:R-:W-:Y:S01]  /*2d20*/  ISETP.GT.AND P4, PT, R6, 0x9, PT ;  /* 0x000000090600780c */ /* 0x000fe20003f84270 */
[----:B------:R-:W-:Y:S01]  /*2d30*/  FMUL.FTZ R48, R48, UR5 ;  /* 0x0000000530307c20 */ /* 0x000fe20008410000 */
[C---:B------:R-:W-:Y:S01]  /*2d40*/  ISETP.GT.AND P3, PT, R6.reuse, 0x10, PT ;  /* 0x000000100600780c */ /* 0x040fe20003f64270 */
[----:B------:R-:W-:Y:S01]  /*2d50*/  FMUL.FTZ R53, R53, UR5 ;  /* 0x0000000535357c20 */ /* 0x000fe20008410000 */
[----:B------:R-:W-:-:S02]  /*2d60*/  ISETP.GT.AND P2, PT, R6, RZ, PT ;  /* 0x000000ff0600720c */ /* 0x000fc40003f44270 */
[C---:B------:R-:W-:Y:S01]  /*2d70*/  ISETP.GT.AND P6, PT, R6.reuse, 0x1, PT ;  /* 0x000000010600780c */ /* 0x040fe20003fc4270 */
[----:B------:R-:W5:Y:S01]  /*2d80*/  MUFU.TANH R75, R75 ;  /* 0x0000004b004b7308 */ /* 0x000f620000002400 */
[----:B0-----:R-:W-:Y:S02]  /*2d90*/  FSEL R61, R9, -INF , P4 ;  /* 0xff800000093d7808 */ /* 0x001fe40002000000 */
[----:B-1----:R-:W-:Y:S02]  /*2da0*/  FSEL R9, R69, -INF , P3 ;  /* 0xff80000045097808 */ /* 0x002fe40001800000 */
[----:B------:R-:W-:Y:S02]  /*2db0*/  FSEL R63, R11, -INF , P3 ;  /* 0xff8000000b3f7808 */ /* 0x000fe40001800000 */
[C---:B------:R-:W-:Y:S01]  /*2dc0*/  ISETP.GT.AND P3, PT, R6.reuse, 0x21, PT ;  /* 0x000000210600780c */ /* 0x040fe20003f64270 */
[----:B------:R-:W0:Y:S01]  /*2dd0*/  MUFU.TANH R10, R10 ;  /* 0x0000000a000a7308 */ /* 0x000e220000002400 */
[----:B------:R-:W-:-:S02]  /*2de0*/  ISETP.GT.AND P5, PT, R6, 0x8, PT ;  /* 0x000000080600780c */ /* 0x000fc40003fa4270 */
[----:B------:R-:W-:Y:S02]  /*2df0*/  FSEL R55, R4, -INF , P2 ;  /* 0xff80000004377808 */ /* 0x000fe40001000000 */
[----:B------:R-:W-:Y:S02]  /*2e00*/  FSEL R8, R8, -INF , P6 ;  /* 0xff80000008087808 */ /* 0x000fe40003000000 */
[----:B--2---:R-:W-:Y:S01]  /*2e10*/  FSEL R79, R70, -INF , P3 ;  /* 0xff800000464f7808 */ /* 0x004fe20001800000 */
[----:B------:R-:W1:Y:S01]  /*2e20*/  MUFU.TANH R58, R58 ;  /* 0x0000003a003a7308 */ /* 0x000e620000002400 */
[----:B------:R-:W-:Y:S02]  /*2e30*/  FSEL R59, R7, -INF , P5 ;  /* 0xff800000073b7808 */ /* 0x000fe40002800000 */
[----:B------:R-:W-:Y:S02]  /*2e40*/  FMNMX.FTZ R70, R55, R8, !PT ;  /* 0x0000000837467209 */ /* 0x000fe40007810000 */
[----:B------:R-:W-:-:S02]  /*2e50*/  FSEL R3, R3, -INF , P2 ;  /* 0xff80000003037808 */ /* 0x000fc40001000000 */
[----:B------:R-:W-:Y:S01]  /*2e60*/  FMNMX.FTZ R70, R59, R70, !PT ;  /* 0x000000463b467209 */ /* 0x000fe20007810000 */
[----:B------:R-:W2:Y:S01]  /*2e70*/  MUFU.TANH R48, R48 ;  /* 0x0000003000307308 */ /* 0x000ea20000002400 */
[C---:B------:R-:W-:Y:S02]  /*2e80*/  ISETP.GT.AND P2, PT, R6.reuse, 0x11, PT ;  /* 0x000000110600780c */ /* 0x040fe40003f44270 */
[----:B------:R-:W-:Y:S02]  /*2e90*/  FMNMX.FTZ R70, R61, R70, !PT ;  /* 0x000000463d467209 */ /* 0x000fe40007810000 */
[----:B------:R-:W-:Y:S02]  /*2ea0*/  FSEL R4, R5, -INF , P6 ;  /* 0xff80000005047808 */ /* 0x000fe40003000000 */
[----:B------:R-:W-:Y:S01]  /*2eb0*/  ISETP.GT.AND P6, PT, R6, 0x18, PT ;  /* 0x000000180600780c */ /* 0x000fe20003fc4270 */
[----:B------:R-:W2:Y:S01]  /*2ec0*/  MUFU.TANH R57, R57 ;  /* 0x0000003900397308 */ /* 0x000ea20000002400 */
[----:B------:R-:W-:-:S02]  /*2ed0*/  FSEL R5, R15, -INF , P5 ;  /* 0xff8000000f057808 */ /* 0x000fc40002800000 */
[----:B------:R-:W-:Y:S02]  /*2ee0*/  FSEL R65, R65, -INF , P2 ;  /* 0xff80000041417808 */ /* 0x000fe40001000000 */
[----:B------:R-:W-:Y:S01]  /*2ef0*/  FMNMX.FTZ R70, R63, R70, !PT ;  /* 0x000000463f467209 */ /* 0x000fe20007810000 */
[----:B------:R-:W-:Y:S02]  /*2f00*/  WARPGROUP.DEPBAR.LE gsb0, 0x0 ;  /* 0x00008000000079c5 */ /* 0x000fe40000010000 */
[----:B------:R-:W-:Y:S01]  /*2f10*/  WARPGROUP.ARRIVE ;  /* 0x00000000000079c5 */ /* 0x000fe20000000000 */
[C---:B------:R-:W-:Y:S01]  /*2f20*/  ISETP.GT.AND P5, PT, R6.reuse, 0x19, PT ;  /* 0x000000190600780c */ /* 0x040fe20003fa4270 */
[----:B------:R-:W-:Y:S01]  /*2f30*/  FMUL.FTZ R92, R47, UR5 ;  /* 0x000000052f5c7c20 */ /* 0x000fe20008410000 */
[----:B------:R-:W-:Y:S01]  /*2f40*/  FSEL R7, R13, -INF , P4 ;  /* 0xff8000000d077808 */ /* 0x000fe20002000000 */
[----:B------:R-:W-:Y:S01]  /*2f50*/  FMUL.FTZ R52, R41, UR5 ;  /* 0x0000000529347c20 */ /* 0x000fe20008410000 */
[----:B------:R-:W-:Y:S01]  /*2f60*/  ISETP.GT.AND P4, PT, R6, 0x20, PT ;  /* 0x000000200600780c */ /* 0x000fe20003f84270 */
[----:B------:R-:W-:Y:S01]  /*2f70*/  HGMMA.64x16x16.F32 R32, gdesc[UR24], R32, gsb0 ;  /* 0x00200000182079f0 */ /* 0x000fe20008000820 */
[----:B------:R-:W-:Y:S01]  /*2f80*/  FSEL R67, R67, -INF , P6 ;  /* 0xff80000043437808 */ /* 0x000fe20003000000 */
[----:B------:R-:W-:Y:S01]  /*2f90*/  UIADD3 UR26, UR4, 0x682, URZ ;  /* 0x00000682041a7890 */ /* 0x000fe2000fffe03f */
[----:B------:R-:W-:Y:S01]  /*2fa0*/  FMNMX.FTZ R70, R65, R70, !PT ;  /* 0x0000004641467209 */ /* 0x000fe20007810000 */
[----:B------:R-:W-:Y:S01]  /*2fb0*/  UMOV UR27, 0x80000020 ;  /* 0x80000020001b7882 */ /* 0x000fe20000000000 */
[----:B------:R-:W-:Y:S01]  /*2fc0*/  FSEL R73, R21, -INF , P5 ;  /* 0xff80000015497808 */ /* 0x000fe20002800000 */
[----:B------:R-:W-:Y:S01]  /*2fd0*/  FMUL.FTZ R43, R43, UR5 ;  /* 0x000000052b2b7c20 */ /* 0x000fe20008410000 */
[----:B---3--:R-:W-:Y:S01]  /*2fe0*/  FSEL R21, R90, -INF , P4 ;  /* 0xff8000005a157808 */ /* 0x008fe20002000000 */
[----:B------:R-:W-:Y:S01]  /*2ff0*/  FMUL.FTZ R95, R42, UR5 ;  /* 0x000000052a5f7c20 */ /* 0x000fe20008410000 */
[----:B------:R-:W-:Y:S01]  /*3000*/  FSEL R77, R80, -INF , P4 ;  /* 0xff800000504d7808 */ /* 0x000fe20002000000 */
[----:B------:R-:W-:Y:S01]  /*3010*/  MUFU.TANH R42, R54 ;  /* 0x00000036002a7308 */ /* 0x000fe20000002400 */
[----:B------:R-:W-:Y:S01]  /*3020*/  ISETP.GT.AND P4, PT, R6, 0x31, PT ;  /* 0x000000310600780c */ /* 0x000fe20003f84270 */
[----:B------:R-:W-:Y:S01]  /*3030*/  FMUL.FTZ R133, R45, UR5 ;  /* 0x000000052d857c20 */ /* 0x000fe20008410000 */
[----:B------:R-:W-:Y:S01]  /*3040*/  FMNMX.FTZ R70, R67, R70, !PT ;  /* 0x0000004643467209 */ /* 0x000fe20007810000 */
[----:B------:R-:W-:Y:S01]  /*3050*/  FMUL.FTZ R131, R44, UR5 ;  /* 0x000000052c837c20 */ /* 0x000fe20008410000 */
[----:B----4-:R-:W-:Y:S01]  /*3060*/  FSEL R47, R72, -INF , P4 ;  /* 0xff800000482f7808 */ /* 0x010fe20002000000 */
[----:B------:R-:W-:Y:S01]  /*3070*/  FMUL.FTZ R51, R40, UR5 ;  /* 0x0000000528337c20 */ /* 0x000fe20008410000 */
[----:B------:R-:W-:Y:S01]  /*3080*/  FMNMX.FTZ R72, R73, R70, !PT ;  /* 0x0000004649487209 */ /* 0x000fe20007810000 */
[----:B------:R3:W-:Y:S01]  /*3090*/  MUFU.TANH R54, R43 ;  /* 0x0000002b00367308 */ /* 0x0007e20000002400 */
[----:B------:R-:W-:Y:S01]  /*30a0*/  FSEL R11, R23, -INF , P2 ;  /* 0xff800000170b7808 */ /* 0x000fe20001000000 */
[----:B------:R-:W-:Y:S01]  /*30b0*/  FMUL.FTZ R101, R46, UR5 ;  /* 0x000000052e657c20 */ /* 0x000fe20008410000 */
[----:B------:R-:W-:Y:S01]  /*30c0*/  ISETP.GT.AND P2, PT, R6, 0x28, PT ;  /* 0x000000280600780c */ /* 0x000fe20003f44270 */
[----:B------:R-:W-:Y:S01]  /*30d0*/  ULDC UR4, c[0x0][0x988] ;  /* 0x0002620000047ab9 */ /* 0x000fe20000000800 */
[----:B------:R-:W-:-:S02]  /*30e0*/  FMNMX.FTZ R72, R77, R72, !PT ;  /* 0x000000484d487209 */ /* 0x000fc40007810000 */
[----:B------:R-:W-:Y:S01]  /*30f0*/  FSEL R13, R89, -INF , P6 ;  /* 0xff800000590d7808 */ /* 0x000fe20003000000 */
[----:B------:R-:W4:Y:S01]  /*3100*/  MUFU.TANH R20, R20 ;  /* 0x0000001400147308 */ /* 0x000f220000002400 */
[----:B------:R-:W-:Y:S02]  /*3110*/  ISETP.GT.AND P6, PT, R6, 0x29, PT ;  /* 0x000000290600780c */ /* 0x000fe40003fc4270 */
[----:B------:R-:W-:Y:S02]  /*3120*/  FSEL R81, R81, -INF , P2 ;  /* 0xff80000051517808 */ /* 0x000fe40001000000 */
[----:B------:R-:W-:Y:S02]  /*3130*/  FMNMX.FTZ R72, R79, R72, !PT ;  /* 0x000000484f487209 */ /* 0x000fe40007810000 */
[----:B------:R-:W-:Y:S01]  /*3140*/  FSEL R15, R88, -INF , P5 ;  /* 0xff800000580f7808 */ /* 0x000fe20002800000 */
[----:B------:R-:W4:Y:S01]  /*3150*/  MUFU.TANH R62, R62 ;  /* 0x0000003e003e7308 */ /* 0x000f220000002400 */
[----:B------:R-:W-:-:S02]  /*3160*/  ISETP.GT.AND P5, PT, R6, 0x30, PT ;  /* 0x000000300600780c */ /* 0x000fc40003fa4270 */
[----:B------:R-:W-:Y:S02]  /*3170*/  FSEL R85, R85, -INF , P6 ;  /* 0xff80000055557808 */ /* 0x000fe40003000000 */
[----:B------:R-:W-:Y:S02]  /*3180*/  FMNMX.FTZ R72, R81, R72, !PT ;  /* 0x0000004851487209 */ /* 0x000fe40007810000 */
[----:B-----5:R-:W-:Y:S01]  /*3190*/  FSEL R87, R87, -INF , P5 ;  /* 0xff80000057577808 */ /* 0x020fe20002800000 */
[----:B------:R5:W-:Y:S01]  /*31a0*/  MUFU.TANH R44, R49 ;  /* 0x00000031002c7308 */ /* 0x000be20000002400 */
[----:B------:R-:W-:Y:S02]  /*31b0*/  FMNMX.FTZ R72, R85, R72, !PT ;  /* 0x0000004855487209 */ /* 0x000fe40007810000 */
[----:B------:R-:W-:Y:S02]  /*31c0*/  FSEL R23, R82, -INF , P3 ;  /* 0xff80000052177808 */ /* 0x000fe40001800000 */
[----:B------:R-:W-:-:S02]  /*31d0*/  ISETP.GT.AND P3, PT, R6, 0x38, PT ;  /* 0x000000380600780c */ /* 0x000fc40003f64270 */
[----:B------:R-:W-:Y:S01]  /*31e0*/  FSEL R91, R91, -INF , P4 ;  /* 0xff8000005b5b7808 */ /* 0x000fe20002000000 */
[----:B------:R-:W4:Y:S01]  /*31f0*/  MUFU.TANH R50, R50 ;  /* 0x0000003200327308 */ /* 0x000f220000002400 */
[----:B------:R-:W-:Y:S01]  /*3200*/  FMNMX.FTZ R72, R87, R72, !PT ;  /* 0x0000004857487209 */ /* 0x000fe20007810000 */
[----:B------:R-:W-:Y:S02]  /*3210*/  WARPGROUP.DEPBAR.LE gsb0, 0x0 ;  /* 0x00008000000079c5 */ /* 0x000fe40000010000 */
[----:B------:R-:W-:Y:S01]  /*3220*/  WARPGROUP.ARRIVE ;  /* 0x00000000000079c5 */ /* 0x000fe20000000000 */
[----:B------:R-:W-:Y:S01]  /*3230*/  FSEL R41, R84, -INF , P2 ;  /* 0xff80000054297808 */ /* 0x000fe20001000000 */
[----:B------:R-:W-:Y:S01]  /*3240*/  FMUL.FTZ R135, R32, UR5 ;  /* 0x0000000520877c20 */ /* 0x000fe20008410000 */
[----:B------:R-:W-:Y:S01]  /*3250*/  ISETP.GT.AND P2, PT, R6, 0x39, PT ;  /* 0x000000390600780c */ /* 0x000fe20003f44270 */
[----:B------:R-:W4:Y:S01]  /*3260*/  MUFU.TANH R60, R60 ;  /* 0x0000003c003c7308 */ /* 0x000f220000002400 */
[----:B------:R-:W-:Y:S01]  /*3270*/  FSEL R93, R93, -INF , P3 ;  /* 0xff8000005d5d7808 */ /* 0x000fe20001800000 */
[----:B------:R-:W-:Y:S01]  /*3280*/  HGMMA.64x16x16.F32 R24, gdesc[UR24], R24, gsb0 ;  /* 0x00200000181879f0 */ /* 0x000fe20008000818 */
[----:B------:R-:W-:Y:S01]  /*3290*/  FMNMX.FTZ R72, R91, R72, !PT ;  /* 0x000000485b487209 */ /* 0x000fe20007810000 */
[----:B------:R-:W-:Y:S01]  /*32a0*/  FMUL.FTZ R36, R36, UR5 ;  /* 0x0000000524247c20 */ /* 0x000fe20008410000 */
[----:B---3--:R-:W-:Y:S01]  /*32b0*/  FSEL R43, R83, -INF , P6 ;  /* 0xff800000532b7808 */ /* 0x008fe20003000000 */
[----:B------:R-:W-:Y:S01]  /*32c0*/  FMUL.FTZ R105, R34, UR5 ;  /* 0x0000000522697c20 */ /* 0x000fe20008410000 */
[----:B------:R-:W-:Y:S01]  /*32d0*/  ISETP.GT.AND P6, PT, R6, 0x40, PT ;  /* 0x000000400600780c */ /* 0x000fe20003fc4270 */
[----:B------:R3:W-:Y:S01]  /*32e0*/  MUFU.TANH R46, R51 ;  /* 0x00000033002e7308 */ /* 0x0007e20000002400 */
[----:B------:R-:W-:Y:S01]  /*32f0*/  FSEL R97, R14, -INF , P2 ;  /* 0xff8000000e617808 */ /* 0x000fe20001000000 */
[----:B------:R-:W-:Y:S01]  /*3300*/  FMUL.FTZ R14, R33, UR5 ;  /* 0x00000005210e7c20 */ /* 0x000fe20008410000 */
[----:B------:R-:W-:Y:S01]  /*3310*/  FMNMX.FTZ R72, R93, R72, !PT ;  /* 0x000000485d487209 */ /* 0x000fe20007810000 */
[----:B------:R-:W-:Y:S01]  /*3320*/  FMUL.FTZ R38, R38, UR5 ;  /* 0x0000000526267c20 */ /* 0x000fe20008410000 */
[----:B------:R-:W-:Y:S01]  /*3330*/  FSEL R45, R74, -INF , P5 ;  /* 0xff8000004a2d7808 */ /* 0x000fe20002800000 */
[----:B------:R-:W-:Y:S01]  /*3340*/  FMUL.FTZ R34, R39, UR5 ;  /* 0x0000000527227c20 */ /* 0x000fe20008410000 */
[----:B------:R-:W-:Y:S01]  /*3350*/  ISETP.GT.AND P5, PT, R6, 0x41, PT ;  /* 0x000000410600780c */ /* 0x000fe20003fa4270 */
[----:B------:R1:W4:Y:S01]  /*3360*/  MUFU.TANH R40, R53 ;  /* 0x0000003500287308 */ /* 0x0003220000002400 */
[----:B------:R-:W-:Y:S01]  /*3370*/  FSEL R99, R66, -INF , P6 ;  /* 0xff80000042637808 */ /* 0x000fe20003000000 */
[----:B------:R-:W-:Y:S01]  /*3380*/  IMAD.U32 R74, RZ, RZ, UR4 ;  /* 0x00000004ff4a7e24 */ /* 0x000fe2000f8e00ff */
[----:B------:R-:W-:-:S02]  /*3390*/  FMNMX.FTZ R72, R97, R72, !PT ;  /* 0x0000004861487209 */ /* 0x000fc40007810000 */
[----:B------:R-:W-:Y:S02]  /*33a0*/  ISETP.GT.AND P4, PT, R6, 0x48, PT ;  /* 0x000000480600780c */ /* 0x000fe40003f84270 */
[----:B------:R-:W-:Y:S01]  /*33b0*/  FSEL R113, R12, -INF , P5 ;  /* 0xff8000000c717808 */ /* 0x000fe20002800000 */
[----:B------:R-:W4:Y:S01]  /*33c0*/  MUFU.TANH R86, R86 ;  /* 0x0000005600567308 */ /* 0x000f220000002400 */
[----:B------:R-:W-:Y:S01]  /*33d0*/  FMNMX.FTZ R72, R99, R72, !PT ;  /* 0x0000004863487209 */ /* 0x000fe20007810000 */
[----:B------:R-:W-:Y:S01]  /*33e0*/  FMUL.FTZ R12, R35, UR5 ;  /* 0x00000005230c7c20 */ /* 0x000fe20008410000 */
[----:B-----5:R-:W-:Y:S02]  /*33f0*/  FSEL R49, R76, -INF , P3 ;  /* 0xff8000004c317808 */ /* 0x020fe40001800000 */
[----:B------:R-:W-:Y:S02]  /*3400*/  ISETP.GT.AND P3, PT, R6, 0x49, PT ;  /* 0x000000490600780c */ /* 0x000fe40003f64270 */
[----:B------:R-:W-:Y:S01]  /*3410*/  FSEL R115, R56, -INF , P4 ;  /* 0xff80000038737808 */ /* 0x000fe20002000000 */
[----:B------:R-:W5:Y:S01]  /*3420*/  MUFU.TANH R78, R78 ;  /* 0x0000004e004e7308 */ /* 0x000f620000002400 */
[----:B------:R-:W-:-:S02]  /*3430*/  FMNMX.FTZ R72, R113, R72, !PT ;  /* 0x0000004871487209 */ /* 0x000fc40007810000 */
[----:B---3--:R-:W-:Y:S02]  /*3440*/  FSEL R51, R75, -INF , P2 ;  /* 0xff8000004b337808 */ /* 0x008fe40001000000 */
[----:B------:R-:W-:Y:S02]  /*3450*/  ISETP.GT.AND P2, PT, R6, 0x50, PT ;  /* 0x000000500600780c */ /* 0x000fe40003f44270 */
[----:B0-----:R-:W-:Y:S01]  /*3460*/  FSEL R117, R10, -INF , P3 ;  /* 0xff8000000a757808 */ /* 0x001fe20001800000 */
[----:B------:R-:W0:Y:S01]  /*3470*/  MUFU.TANH R52, R52 ;  /* 0x0000003400347308 */ /* 0x000e220000002400 */
[----:B------:R-:W-:Y:S01]  /*3480*/  FMNMX.FTZ R72, R115, R72, !PT ;  /* 0x0000004873487209 */ /* 0x000fe20007810000 */
[----:B------:R-:W-:Y:S01]  /*3490*/  FMUL.FTZ R10, R37, UR5 ;  /* 0x00000005250a7c20 */ /* 0x000fe20008410000 */
[----:B-1----:R-:W-:Y:S02]  /*34a0*/  FSEL R53, R58, -INF , P6 ;  /* 0xff8000003a357808 */ /* 0x002fe40003000000 */
[----:B------:R-:W-:-:S02]  /*34b0*/  ISETP.GT.AND P6, PT, R6, 0x51, PT ;  /* 0x000000510600780c */ /* 0x000fc40003fc4270 */
[----:B--2---:R-:W-:Y:S01]  /*34c0*/  FSEL R119, R48, -INF , P2 ;  /* 0xff80000030777808 */ /* 0x004fe20001000000 */
[----:B------:R-:W1:Y:S01]  /*34d0*/  MUFU.TANH R131, R131 ;  /* 0x0000008300837308 */ /* 0x000e620000002400 */
[----:B------:R-:W-:Y:S02]  /*34e0*/  FMNMX.FTZ R72, R117, R72, !PT ;  /* 0x0000004875487209 */ /* 0x000fe40007810000 */
[----:B------:R-:W-:Y:S02]  /*34f0*/  FSEL R33, R57, -INF , P5 ;  /* 0xff80000039217808 */ /* 0x000fe40002800000 */
[----:B------:R-:W-:Y:S01]  /*3500*/  ISETP.GT.AND P5, PT, R6, 0x58, PT ;  /* 0x000000580600780c */ /* 0x000fe20003fa4270 */
[----:B------:R-:W-:Y:S02]  /*3510*/  WARPGROUP.DEPBAR.LE gsb0, 0x0 ;  /* 0x00008000000079c5 */ /* 0x000fe40000010000 */
[----:B----4-:R-:W-:Y:S01]  /*3520*/  FSEL R121, R20, -INF , P6 ;  /* 0xff80000014797808 */ /* 0x010fe20003000000 */
[----:B------:R-:W2:Y:S01]  /*3530*/  MUFU.TANH R133, R133 ;  /* 0x0000008500857308 */ /* 0x000ea20000002400 */
[----:B------:R-:W-:Y:S01]  /*3540*/  FMNMX.FTZ R72, R119, R72, !PT ;  /* 0x0000004877487209 */ /* 0x000fe20007810000 */
[----:B------:R-:W-:Y:S01]  /*3550*/  FMUL.FTZ R24, R24, UR5 ;  /* 0x0000000518187c20 */ /* 0x000fe20008410000 */
[----:B------:R-:W-:Y:S01]  /*3560*/  FSEL R57, R62, -INF , P4 ;  /* 0xff8000003e397808 */ /* 0x000fe20002000000 */
[----:B------:R-:W-:Y:S01]  /*3570*/  FMUL.FTZ R20, R25, UR5 ;  /* 0x0000000519147c20 */ /* 0x000fe20008410000 */
[----:B------:R-:W-:Y:S01]  /*3580*/  ISETP.GT.AND P4, PT, R6, 0x59, PT ;  /* 0x000000590600780c */ /* 0x000fe20003f84270 */
[----:B------:R-:W-:Y:S01]  /*3590*/  FMUL.FTZ R28, R28, UR5 ;  /* 0x000000051c1c7c20 */ /* 0x000fe20008410000 */
[----:B------:R-:W-:Y:S01]  /*35a0*/  FSEL R123, R50, -INF , P5 ;  /* 0xff800000327b7808 */ /* 0x000fe20002800000 */
[----:B------:R-:W3:Y:S01]  /*35b0*/  MUFU.TANH R95, R95 ;  /* 0x0000005f005f7308 */ /* 0x000ee20000002400 */
[----:B------:R-:W-:Y:S01]  /*35c0*/  FMNMX.FTZ R72, R121, R72, !PT ;  /* 0x0000004879487209 */ /* 0x000fe20007810000 */
[----:B------:R-:W-:Y:S01]  /*35d0*/  FMUL.FTZ R32, R26, UR5 ;  /* 0x000000051a207c20 */ /* 0x000fe20008410000 */
[----:B------:R-:W-:-:S02]  /*35e0*/  FSEL R35, R60, -INF , P3 ;  /* 0xff8000003c237808 */ /* 0x000fc40001800000 */
[----:B------:R-:W-:Y:S02]  /*35f0*/  ISETP.GT.AND P3, PT, R6, 0x60, PT ;  /* 0x000000600600780c */ /* 0x000fe40003f64270 */
[----:B------:R-:W-:Y:S01]  /*3600*/  FSEL R125, R40, -INF , P4 ;  /* 0xff800000287d7808 */ /* 0x000fe20002000000 */
[----:B------:R-:W4:Y:S01]  /*3610*/  MUFU.TANH R135, R135 ;  /* 0x0000008700877308 */ /* 0x000f220000002400 */
[----:B------:R-:W-:Y:S01]  /*3620*/  FMNMX.FTZ R72, R123, R72, !PT ;  /* 0x000000487b487209 */ /* 0x000fe20007810000 */
[----:B------:R-:W-:Y:S01]  /*3630*/  FMUL.FTZ R40, R31, UR5 ;  /* 0x000000051f287c20 */ /* 0x000fe20008410000 */
[----:B------:R-:W-:Y:S02]  /*3640*/  FSEL R69, R86, -INF , P2 ;  /* 0xff80000056457808 */ /* 0x000fe40001000000 */
[----:B------:R-:W-:Y:S02]  /*3650*/  ISETP.GT.AND P2, PT, R6, 0x61, PT ;  /* 0x000000610600780c */ /* 0x000fe40003f44270 */
[----:B------:R-:W-:Y:S01]  /*3660*/  FSEL R127, R46, -INF , P3 ;  /* 0xff8000002e7f7808 */ /* 0x000fe20001800000 */
[----:B------:R-:W4:Y:S01]  /*3670*/  MUFU.TANH R14, R14 ;  /* 0x0000000e000e7308 */ /* 0x000f220000002400 */
[----:B------:R-:W-:-:S02]  /*3680*/  FMNMX.FTZ R72, R125, R72, !PT ;  /* 0x000000487d487209 */ /* 0x000fc40007810000 */
[----:B-----5:R-:W-:Y:S02]  /*3690*/  FSEL R83, R78, -INF , P6 ;  /* 0xff8000004e537808 */ /* 0x020fe40003000000 */
[----:B------:R-:W-:Y:S02]  /*36a0*/  ISETP.GT.AND P6, PT, R6, 0x68, PT ;  /* 0x000000680600780c */ /* 0x000fe40003fc4270 */
[----:B0-----:R-:W-:Y:S01]  /*36b0*/  FSEL R129, R52, -INF , P2 ;  /* 0xff80000034817808 */ /* 0x001fe20001000000 */
[----:B------:R-:W0:Y:S01]  /*36c0*/  MUFU.TANH R101, R101 ;  /* 0x0000006500657308 */ /* 0x000e220000002400 */
[----:B------:R-:W-:Y:S02]  /*36d0*/  FMNMX.FTZ R72, R127, R72, !PT ;  /* 0x000000487f487209 */ /* 0x000fe40007810000 */
[----:B------:R-:W-:Y:S02]  /*36e0*/  FSEL R37, R42, -INF , P5 ;  /* 0xff8000002a257808 */ /* 0x000fe40002800000 */
[----:B------:R-:W-:-:S02]  /*36f0*/  ISETP.GT.AND P5, PT, R6, 0x69, PT ;  /* 0x000000690600780c */ /* 0x000fc40003fa4270 */
[----:B-1----:R-:W-:Y:S01]  /*3700*/  FSEL R131, R131, -INF , P6 ;  /* 0xff80000083837808 */ /* 0x002fe20003000000 */
[----:B------:R-:W1:Y:S01]  /*3710*/  MUFU.TANH R36, R36 ;  /* 0x0000002400247308 */ /* 0x000e620000002400 */
[----:B------:R-:W-:Y:S02]  /*3720*/  FMNMX.FTZ R72, R129, R72, !PT ;  /* 0x0000004881487209 */ /* 0x000fe40007810000 */
[----:B------:R-:W-:Y:S02]  /*3730*/  FSEL R89, R44, -INF , P4 ;  /* 0xff8000002c597808 */ /* 0x000fe40002000000 */
[----:B------:R-:W-:Y:S02]  /*3740*/  ISETP.GT.AND P4, PT, R6, 0x70, PT ;  /* 0x000000700600780c */ /* 0x000fe40003f84270 */
[----:B--2---:R-:W-:Y:S01]  /*3750*/  FSEL R133, R133, -INF , P5 ;  /* 0xff80000085857808 */ /* 0x004fe20002800000 */
[----:B------:R-:W2:Y:S01]  /*3760*/  MUFU.TANH R70, R92 ;  /* 0x0000005c00467308 */ /* 0x000ea20000002400 */
[----:B------:R-:W-:-:S02]  /*3770*/  FMNMX.FTZ R72, R131, R72, !PT ;  /* 0x0000004883487209 */ /* 0x000fc40007810000 */
[----:B---3--:R-:W-:Y:S02]  /*3780*/  FSEL R95, R95, -INF , P3 ;  /* 0xff8000005f5f7808 */ /* 0x008fe40001800000 */
[----:B------:R-:W-:Y:S02]  /*3790*/  ISETP.GT.AND P3, PT, R6, 0x71, PT ;  /* 0x000000710600780c */ /* 0x000fe40003f64270 */
[----:B----4-:R-:W-:Y:S01]  /*37a0*/  FSEL R135, R135, -INF , P4 ;  /* 0xff80000087877808 */ /* 0x010fe20002000000 */
[----:B------:R-:W3:Y:S01]  /*37b0*/  MUFU.TANH R10, R10 ;  /* 0x0000000a000a7308 */ /* 0x000ee20000002400 */
[----:B------:R-:W-:Y:S02]  /*37c0*/  FMNMX.FTZ R72, R133, R72, !PT ;  /* 0x0000004885487209 */ /* 0x000fe40007810000 */
[----:B------:R-:W-:Y:S02]  /*37d0*/  FSEL R25, R54, -INF , P2 ;  /* 0xff80000036197808 */ /* 0x000fe40001000000 */
[----:B------:R-:W-:-:S02]  /*37e0*/  ISETP.GT.AND P2, PT, R6, 0x78, PT ;  /* 0x000000780600780c */ /* 0x000fc40003f44270 */
[----:B------:R-:W-:Y:S01]  /*37f0*/  FSEL R137, R14, -INF , P3 ;  /* 0xff8000000e897808 */ /* 0x000fe20001800000 */
[----:B------:R-:W4:Y:S01]  /*3800*/  MUFU.TANH R105, R105 ;  /* 0x0000006900697308 */ /* 0x000f220000002400 */
[----:B------:R-:W-:Y:S01]  /*3810*/  FMNMX.FTZ R72, R135, R72, !PT ;  /* 0x0000004887487209 */ /* 0x000fe20007810000 */
[----:B------:R-:W-:Y:S01]  /*3820*/  FMUL.FTZ R14, R29, UR5 ;  /* 0x000000051d0e7c20 */ /* 0x000fe20008410000 */
[----:B0-----:R-:W-:Y:S02]  /*3830*/  FSEL R101, R101, -INF , P6 ;  /* 0xff80000065657808 */ /* 0x001fe40003000000 */
[----:B------:R-:W-:Y:S02]  /*3840*/  ISETP.GT.AND P6, PT, R6, 0x79, PT ;  /* 0x000000790600780c */ /* 0x000fe40003fc4270 */
[----:B-1----:R-:W-:Y:S01]  /*3850*/  FSEL R139, R36, -INF , P2 ;  /* 0xff800000248b7808 */ /* 0x002fe20001000000 */
[----:B------:R-:W0:Y:S01]  /*3860*/  MUFU.TANH R24, R24 ;  /* 0x0000001800187308 */ /* 0x000e220000002400 */
[----:B------:R-:W-:Y:S01]  /*3870*/  FMNMX.FTZ R72, R137, R72, !PT ;  /* 0x0000004889487209 */ /* 0x000fe20007810000 */
[----:B------:R-:W-:Y:S01]  /*3880*/  FMUL.FTZ R36, R27, UR5 ;  /* 0x000000051b247c20 */ /* 0x000fe20008410000 */
[----:B--2---:R-:W-:-:S02]  /*3890*/  FSEL R29, R70, -INF , P5 ;  /* 0xff800000461d7808 */ /* 0x004fc40002800000 */
[----:B------:R-:W-:Y:S02]  /*38a0*/  ISETP.GT.AND P5, PT, R6, 0x80, PT ;  /* 0x000000800600780c */ /* 0x000fe40003fa4270 */
[----:B---3--:R-:W-:Y:S01]  /*38b0*/  FSEL R141, R10, -INF , P6 ;  /* 0xff8000000a8d7808 */ /* 0x008fe20003000000 */
[----:B------:R-:W1:Y:S01]  /*38c0*/  MUFU.TANH R12, R12 ;  /* 0x0000000c000c7308 */ /* 0x000e620000002400 */
[----:B------:R-:W-:Y:S02]  /*38d0*/  FMNMX.FTZ R72, R139, R72, !PT ;  /* 0x000000488b487209 */ /* 0x000fe40007810000 */
[----:B----4-:R-:W-:Y:S02]  /*38e0*/  FSEL R105, R105, -INF , P4 ;  /* 0xff80000069697808 */ /* 0x010fe40002000000 */
[----:B------:R-:W-:Y:S02]  /*38f0*/  ISETP.GT.AND P4, PT, R6, 0x81, PT ;  /* 0x000000810600780c */ /* 0x000fe40003f84270 */
[----:B------:R-:W-:Y:S01]  /*3900*/  FMNMX.FTZ R72, R141, R72, !PT ;  /* 0x000000488d487209 */ /* 0x000fe20007810000 */
        /* <DEDUP_REMOVED lines=10> */
[----:B0-----:R-:W-:Y:S01]  /*39b0*/  FSEL R103, R38, -INF , P2 ;  /* 0xff80000026677808 */ /* 0x001fe20001000000 */
[----:B------:R-:W-:Y:S01]  /*39c0*/  FMUL.FTZ R38, R30, UR5 ;  /* 0x000000051e267c20 */ /* 0x000fe20008410000 */
[----:B------:R-:W-:-:S05]  /*39d0*/  ISETP.GT.AND P2, PT, R6, 0x89, PT ;  /* 0x000000890600780c */ /* 0x000fca0003f44270 */
[----:B------:R-:W-:Y:S01]  /*39e0*/  MUFU.TANH R34, R34 ;  /* 0x0000002200227308 */ /* 0x000fe20000002400 */
[----:B-1----:R-:W-:-:S04]  /*39f0*/  FSEL R50, R28, -INF , P3 ;  /* 0xff8000001c327808 */ /* 0x002fc80001800000 */
[----:B------:R-:W-:-:S03]  /*3a00*/  FMNMX.FTZ R75, R50, R75, !PT ;  /* 0x0000004b324b7209 */ /* 0x000fc60007810000 */
[----:B------:R-:W0:Y:S01]  /*3a10*/  MUFU.TANH R32, R32 ;  /* 0x0000002000207308 */ /* 0x000e220000002400 */
[----:B--2---:R-:W-:-:S04]  /*3a20*/  FSEL R52, R14, -INF , P2 ;  /* 0xff8000000e347808 */ /* 0x004fc80001000000 */
[----:B------:R-:W-:-:S03]  /*3a30*/  FMNMX.FTZ R6, R52, R75, !PT ;  /* 0x0000004b34067209 */ /* 0x000fc60007810000 */
[----:B------:R-:W-:Y:S02]  /*3a40*/  MUFU.TANH R36, R36 ;  /* 0x0000002400247308 */ /* 0x000fe40000002400 */
[----:B------:R-:W1:Y:S06]  /*3a50*/  SHFL.BFLY PT, R75, R6, 0x2, 0x1f ;  /* 0x0c401f00064b7f89 */ /* 0x000e6c00000e0000 */
[----:B------:R-:W2:Y:S08]  /*3a60*/  MUFU.TANH R38, R38 ;  /* 0x0000002600267308 */ /* 0x000eb00000002400 */
[----:B------:R-:W3:Y:S01]  /*3a70*/  MUFU.TANH R40, R40 ;  /* 0x0000002800287308 */ /* 0x000ee20000002400 */
[----:B-1----:R-:W-:-:S05]  /*3a80*/  FMNMX.FTZ R10, R6, R75, !PT ;  /* 0x0000004b060a7209 */ /* 0x002fca0007810000 */
[----:B------:R-:W1:Y:S02]  /*3a90*/  SHFL.BFLY PT, R75, R10, 0x1, 0x1f ;  /* 0x0c201f000a4b7f89 */ /* 0x000e6400000e0000 */
[----:B-1----:R-:W-:Y:S02]  /*3aa0*/  FMNMX.FTZ R75, R10, R75, !PT ;  /* 0x0000004b0a4b7209 */ /* 0x002fe40007810000 */
        /* <DEDUP_REMOVED lines=16> */
[-CC-:B------:R-:W-:Y:S01]  /*3bb0*/  FFMA.FTZ R115, R115, R74.reuse, -R48.reuse ;  /* 0x0000004a73737223 */ /* 0x180fe20000010830 */
[----:B--2---:R-:W-:Y:S01]  /*3bc0*/  FSEL R113, R38, -INF , P3 ;  /* 0xff80000026717808 */ /* 0x004fe20001800000 */
        /* <DEDUP_REMOVED lines=37> */
[----:B------:R0:W-:Y:S03]  /*3e20*/  MUFU.EX2 R12, R87 ;  /* 0x00000057000c7308 */ /* 0x0001e60000000800 */
[----:B------:R-:W-:-:S04]  /*3e30*/  FMNMX.FTZ R14, R57, R14, !PT ;  /* 0x0000000e390e7209 */ /* 0x000fc80007810000 */
[----:B------:R-:W-:Y:S01]  /*3e40*/  FMNMX.FTZ R24, R35, R14, !PT ;  /* 0x0000000e23187209 */ /* 0x000fe20007810000 */
[----:B------:R-:W1:Y:S01]  /*3e50*/  MUFU.EX2 R109, R109 ;  /* 0x0000006d006d7308 */ /* 0x000e620000000800 */
[----:B0-----:R-:W-:Y:S02]  /*3e60*/  FFMA.FTZ R87, R121, R74, -R48 ;  /* 0x0000004a79577223 */ /* 0x001fe40000010830 */
[----:B------:R-:W-:-:S04]  /*3e70*/  FMNMX.FTZ R24, R69, R24, !PT ;  /* 0x0000001845187209 */ /* 0x000fc80007810000 */
[----:B------:R-:W-:Y:S01]  /*3e80*/  FMNMX.FTZ R24, R83, R24, !PT ;  /* 0x0000001853187209 */ /* 0x000fe20007810000 */
[----:B------:R0:W-:Y:S03]  /*3e90*/  MUFU.EX2 R14, R93 ;  /* 0x0000005d000e7308 */ /* 0x0001e60000000800 */
[----:B------:R-:W-:-:S04]  /*3ea0*/  FMNMX.FTZ R24, R37, R24, !PT ;  /* 0x0000001825187209 */ /* 0x000fc80007810000 */
[----:B------:R-:W-:Y:S01]  /*3eb0*/  FMNMX.FTZ R26, R89, R24, !PT ;  /* 0x00000018591a7209 */ /* 0x000fe20007810000 */
[----:B------:R-:W-:Y:S01]  /*3ec0*/  MUFU.EX2 R30, R30 ;  /* 0x0000001e001e7308 */ /* 0x000fe20000000800 */
[----:B0-----:R-:W-:Y:S02]  /*3ed0*/  FSEL R93, R34, -INF , P6 ;  /* 0xff800000225d7808 */ /* 0x001fe40003000000 */
[----:B------:R-:W-:-:S04]  /*3ee0*/  FMNMX.FTZ R26, R95, R26, !PT ;  /* 0x0000001a5f1a7209 */ /* 0x000fc80007810000 */
[----:B------:R-:W-:Y:S01]  /*3ef0*/  FMNMX.FTZ R26, R25, R26, !PT ;  /* 0x0000001a191a7209 */ /* 0x000fe20007810000 */
[----:B------:R0:W-:Y:S03]  /*3f00*/  MUFU.EX2 R24, R99 ;  /* 0x0000006300187308 */ /* 0x0001e60000000800 */
[----:B------:R-:W-:-:S04]  /*3f10*/  FMNMX.FTZ R26, R101, R26, !PT ;  /* 0x0000001a651a7209 */ /* 0x000fc80007810000 */
[----:B------:R-:W-:Y:S01]  /*3f20*/  FMNMX.FTZ R42, R29, R26, !PT ;  /* 0x0000001a1d2a7209 */ /* 0x000fe20007810000 */
[----:B------:R-:W-:Y:S01]  /*3f30*/  MUFU.EX2 R111, R111 ;  /* 0x0000006f006f7308 */ /* 0x000fe20000000800 */
[----:B0-----:R-:W-:Y:S01]  /*3f40*/  FSEL R99, R36, -INF , P4 ;  /* 0xff80000024637808 */ /* 0x001fe20002000000 */
[----:B------:R-:W-:Y:S01]  /*3f50*/  FFMA.FTZ R36, R139, R74, -R48 ;  /* 0x0000004a8b247223 */ /* 0x000fe20000010830 */
[----:B------:R-:W-:-:S04]  /*3f60*/  FMNMX.FTZ R42, R105, R42, !PT ;  /* 0x0000002a692a7209 */ /* 0x000fc80007810000 */
[----:B------:R-:W-:Y:S01]  /*3f70*/  FMNMX.FTZ R42, R107, R42, !PT ;  /* 0x0000002a6b2a7209 */ /* 0x000fe20007810000 */
[----:B------:R3:W-:Y:S03]  /*3f80*/  MUFU.EX2 R26, R115 ;  /* 0x00000073001a7308 */ /* 0x0007e60000000800 */
[----:B------:R-:W-:-:S04]  /*3f90*/  FMNMX.FTZ R42, R103, R42, !PT ;  /* 0x0000002a672a7209 */ /* 0x000fc80007810000 */
[----:B------:R-:W-:Y:S01]  /*3fa0*/  FMNMX.FTZ R42, R93, R42, !PT ;  /* 0x0000002a5d2a7209 */ /* 0x000fe20007810000 */
[----:B------:R-:W-:Y:S01]  /*3fb0*/  MUFU.EX2 R8, R8 ;  /* 0x0000000800087308 */ /* 0x000fe20000000800 */
[----:B---3--:R-:W-:Y:S01]  /*3fc0*/  FSEL R115, R40, -INF , P2 ;  /* 0xff80000028737808 */ /* 0x008fe20001000000 */
[----:B------:R-:W-:Y:S01]  /*3fd0*/  FFMA.FTZ R40, R131, R74, -R48 ;  /* 0x0000004a83287223 */ /* 0x000fe20000010830 */
[----:B------:R-:W-:-:S04]  /*3fe0*/  FMNMX.FTZ R42, R97, R42, !PT ;  /* 0x0000002a612a7209 */ /* 0x000fc80007810000 */
[----:B------:R-:W-:Y:S01]  /*3ff0*/  FMNMX.FTZ R42, R99, R42, !PT ;  /* 0x0000002a632a7209 */ /* 0x000fe20007810000 */
[----:B------:R-:W-:Y:S03]  /*4000*/  MUFU.EX2 R63, R63 ;  /* 0x0000003f003f7308 */ /* 0x000fe60000000800 */
[----:B------:R-:W-:-:S04]  /*4010*/  FMNMX.FTZ R42, R113, R42, !PT ;  /* 0x0000002a712a7209 */ /* 0x000fc80007810000 */
[----:B------:R-:W-:Y:S01]  /*4020*/  FMNMX.FTZ R34, R115, R42, !PT ;  /* 0x0000002a73227209 */ /* 0x000fe20007810000 */
[-CC-:B------:R-:W-:Y:S01]  /*4030*/  FFMA.FTZ R42, R127, R74.reuse, -R48.reuse ;  /* 0x0000004a7f2a7223 */ /* 0x180fe20000010830 */
[----:B------:R-:W-:Y:S03]  /*4040*/  MUFU.EX2 R39, R39 ;  /* 0x0000002700277308 */ /* 0x000fe60000000800 */
[----:B------:R-:W0:Y:S05]  /*4050*/  SHFL.BFLY PT, R67, R34, 0x2, 0x1f ;  /* 0x0c401f0022437f89 */ /* 0x000e2a00000e0000 */
[----:B------:R-:W-:Y:S08]  /*4060*/  MUFU.EX2 R27, R27 ;  /* 0x0000001b001b7308 */ /* 0x000ff00000000800 */
[----:B------:R-:W-:Y:S08]  /*4070*/  MUFU.EX2 R28, R28 ;  /* 0x0000001c001c7308 */ /* 0x000ff00000000800 */
[----:B------:R-:W-:Y:S01]  /*4080*/  MUFU.EX2 R20, R20 ;  /* 0x0000001400147308 */ /* 0x000fe20000000800 */
[----:B0-----:R-:W-:Y:S01]  /*4090*/  FMNMX.FTZ R54, R34, R67, !PT ;  /* 0x0000004322367209 */ /* 0x001fe20007810000 */
[-CC-:B------:R-:W-:Y:S01]  /*40a0*/  FFMA.FTZ R67, R141, R74.reuse, -R48.reuse ;  /* 0x0000004a8d437223 */ /* 0x180fe20000010830 */
[----:B------:R-:W-:-:S03]  /*40b0*/  FFMA.FTZ R34, R143, R74, -R48 ;  /* 0x0000004a8f227223 */ /* 0x000fc60000010830 */
        /* <DEDUP_REMOVED lines=8> */
[----:B------:R0:W-:Y:S01]  /*4140*/  MUFU.EX2 R81, R56 ;  /* 0x0000003800517308 */ /* 0x0001e20000000800 */
[----:B------:R-:W-:Y:S02]  /*4150*/  FSEL R48, R50, RZ, P2 ;  /* 0x000000ff32307208 */ /* 0x000fe40001000000 */
[----:B------:R-:W-:-:S03]  /*4160*/  ISETP.GE.AND P2, PT, R64, 0x91, PT ;  /* 0x000000914000780c */ /* 0x000fc60003f46270 */
        /* <DEDUP_REMOVED lines=11> */
[-CC-:B0-----:R-:W-:Y:S01]  /*4220*/  FFMA.FTZ R56, R43, R74.reuse, -R48.reuse ;  /* 0x0000004a2b387223 */ /* 0x181fe20000010830 */
[----:B------:R0:W3:Y:S01]  /*4230*/  MUFU.EX2 R117, R4 ;  /* 0x0000000400757308 */ /* 0x0000e20000000800 */
[-CC-:B--2---:R-:W-:Y:S01]  /*4240*/  FFMA.FTZ R3, R21, R74.reuse, -R48.reuse ;  /* 0x0000004a15037223 */ /* 0x184fe20000010830 */
[-CC-:B------:R-:W-:Y:S01]  /*4250*/  FFMA.FTZ R15, R45, R74.reuse, -R48.reuse ;  /* 0x0000004a2d0f7223 */ /* 0x180fe20000010830 */
[-CC-:B------:R-:W-:Y:S01]  /*4260*/  FFMA.FTZ R58, R47, R74.reuse, -R48.reuse ;  /* 0x0000004a2f3a7223 */ /* 0x180fe20000010830 */
[-CC-:B------:R-:W-:Y:S01]  /*4270*/  FFMA.FTZ R23, R49, R74.reuse, -R48.reuse ;  /* 0x0000004a31177223 */ /* 0x180fe20000010830 */
[-CC-:B------:R-:W-:Y:S01]  /*4280*/  FFMA.FTZ R60, R51, R74.reuse, -R48.reuse ;  /* 0x0000004a333c7223 */ /* 0x180fe20000010830 */
[-CC-:B------:R-:W-:Y:S01]  /*4290*/  FFMA.FTZ R21, R53, R74.reuse, -R48.reuse ;  /* 0x0000004a35157223 */ /* 0x180fe20000010830 */
[-C--:B------:R-:W-:Y:S01]  /*42a0*/  FFMA.FTZ R62, R33, R74.reuse, -R48 ;  /* 0x0000004a213e7223 */ /* 0x080fe20000010830 */
[----:B------:R1:W2:Y:S01]  /*42b0*/  MUFU.EX2 R70, R5 ;  /* 0x0000000500467308 */ /* 0x0002a20000000800 */
[----:B0-----:R-:W-:Y:S01]  /*42c0*/  @!P1 PRMT R4, RZ, 0x654, R0 ;  /* 0x00000654ff049816 */ /* 0x001fe20000000000 */
[-CC-:B------:R-:W-:Y:S01]  /*42d0*/  FFMA.FTZ R33, R57, R74.reuse, -R48.reuse ;  /* 0x0000004a39217223 */ /* 0x180fe20000010830 */
[-CC-:B------:R-:W-:Y:S01]  /*42e0*/  FFMA.FTZ R66, R35, R74.reuse, -R48.reuse ;  /* 0x0000004a23427223 */ /* 0x180fe20000010830 */
[-CC-:B------:R-:W-:Y:S01]  /*42f0*/  FFMA.FTZ R69, R69, R74.reuse, -R48.reuse ;  /* 0x0000004a45457223 */ /* 0x180fe20000010830 */
[----:B------:R0:W-:Y:S01]  /*4300*/  @!P1 SYNCS.ARRIVE.TRANS64.RED.A1T0 RZ, [R4+URZ], RZ ;  /* 0x000000ff04ff99a7 */ /* 0x0001e2000810043f */
[-CC-:B------:R-:W-:Y:S01]  /*4310*/  FFMA.FTZ R35, R83, R74.reuse, -R48.reuse ;  /* 0x0000004a53237223 */ /* 0x180fe20000010830 */
[-CC-:B------:R-:W-:Y:S01]  /*4320*/  FFMA.FTZ R89, R89, R74.reuse, -R48.reuse ;  /* 0x0000004a59597223 */ /* 0x180fe20000010830 */
[----:B------:R-:W4:Y:S01]  /*4330*/  MUFU.EX2 R7, R7 ;  /* 0x0000000700077308 */ /* 0x000f220000000800 */
[----:B-1----:R-:W-:Y:S01]  /*4340*/  FADD.FTZ R5, R6, R109 ;  /* 0x0000006d06057221 */ /* 0x002fe20000010000 */
[----:B---3--:R-:W-:Y:S01]  /*4350*/  FADD.FTZ R41, R68, R117 ;  /* 0x0000007544297221 */ /* 0x008fe20000010000 */
[-CC-:B------:R-:W-:Y:S01]  /*4360*/  FFMA.FTZ R105, R105, R74.reuse, -R48.reuse ;  /* 0x0000004a69697223 */ /* 0x180fe20000010830 */
[--C-:B------:R-:W-:Y:S01]  /*4370*/  FFMA.FTZ R107, R107, R74, -R48.reuse ;  /* 0x0000004a6b6b7223 */ /* 0x100fe20000010830 */
[----:B------:R-:W-:Y:S01]  /*4380*/  FADD.FTZ R64, R30, R5 ;  /* 0x000000051e407221 */ /* 0x000fe20000010000 */
[----:B------:R-:W-:Y:S01]  /*4390*/  F2FP.F16.F32.PACK_AB R5, R117, R68 ;  /* 0x000000447505723e */ /* 0x000fe200000000ff */
[----:B------:R-:W-:Y:S01]  /*43a0*/  FFMA.FTZ R103, R103, R74, -R48 ;  /* 0x0000004a67677223 */ /* 0x000fe20000010830 */
[----:B------:R-:W1:Y:S01]  /*43b0*/  MUFU.EX2 R9, R9 ;  /* 0x0000000900097308 */ /* 0x000e620000000800 */
[----:B--2---:R-:W-:Y:S01]  /*43c0*/  FADD.FTZ R76, R70, R41 ;  /* 0x00000029464c7221 */ /* 0x004fe20000010000 */
[----:B------:R-:W-:Y:S01]  /*43d0*/  FADD.FTZ R41, R111, R64 ;  /* 0x000000406f297221 */ /* 0x000fe20000010000 */
[----:B0-----:R-:W-:Y:S01]  /*43e0*/  F2FP.F16.F32.PACK_AB R4, R109, R6 ;  /* 0x000000066d04723e */ /* 0x001fe200000000ff */
[--C-:B------:R-:W-:Y:S01]  /*43f0*/  FFMA.FTZ R64, R25, R74, -R48.reuse ;  /* 0x0000004a19407223 */ /* 0x100fe20000010830 */
[----:B------:R-:W-:Y:S01]  /*4400*/  F2FP.F16.F32.PACK_AB R6, R111, R30 ;  /* 0x0000001e6f06723e */ /* 0x000fe200000000ff */
[----:B------:R-:W-:Y:S01]  /*4410*/  FADD.FTZ R68, R8, R41 ;  /* 0x0000002908447221 */ /* 0x000fe20000010000 */
[----:B------:R-:W-:Y:S01]  /*4420*/  FFMA.FTZ R30, R37, R74, -R48 ;  /* 0x0000004a251e7223 */ /* 0x000fe20000010830 */
[----:B------:R-:W0:Y:S01]  /*4430*/  MUFU.EX2 R50, R50 ;  /* 0x0000003200327308 */ /* 0x000e220000000800 */
[----:B----4-:R-:W-:Y:S01]  /*4440*/  FADD.FTZ R76, R7, R76 ;  /* 0x0000004c074c7221 */ /* 0x010fe20000010000 */
[----:B------:R-:W-:Y:S01]  /*4450*/  FADD.FTZ R45, R63, R68 ;  /* 0x000000443f2d7221 */ /* 0x000fe20000010000 */
[----:B------:R-:W-:Y:S01]  /*4460*/  F2FP.F16.F32.PACK_AB R7, R7, R70 ;  /* 0x000000460707723e */ /* 0x000fe200000000ff */
[-CC-:B------:R-:W-:Y:S01]  /*4470*/  FFMA.FTZ R25, R29, R74.reuse, -R48.reuse ;  /* 0x0000004a1d197223 */ /* 0x180fe20000010830 */
[-CC-:B------:R-:W-:Y:S01]  /*4480*/  FFMA.FTZ R37, R95, R74.reuse, -R48.reuse ;  /* 0x0000004a5f257223 */ /* 0x180fe20000010830 */
[----:B------:R-:W-:Y:S01]  /*4490*/  FADD.FTZ R70, R10, R45 ;  /* 0x0000002d0a467221 */ /* 0x000fe20000010000 */
[----:B------:R-:W-:Y:S01]  /*44a0*/  FFMA.FTZ R41, R101, R74, -R48 ;  /* 0x0000004a65297223 */ /* 0x000fe20000010830 */
[----:B------:R-:W2:Y:S01]  /*44b0*/  MUFU.EX2 R11, R11 ;  /* 0x0000000b000b7308 */ /* 0x000ea20000000800 */
[----:B-1----:R-:W-:Y:S01]  /*44c0*/  FADD.FTZ R43, R9, R76 ;  /* 0x0000004c092b7221 */ /* 0x002fe20000010000 */
[----:B------:R-:W-:Y:S01]  /*44d0*/  FADD.FTZ R70, R39, R70 ;  /* 0x0000004627467221 */ /* 0x000fe20000010000 */
[----:B------:R1:W-:Y:S01]  /*44e0*/  STSM.16.M88.4 [R2+0x24300], R4 ;  /* 0x0243000402007844 */ /* 0x0003e20000000200 */
[----:B------:R-:W-:Y:S01]  /*44f0*/  F2FP.F16.F32.PACK_AB R8, R63, R8 ;  /* 0x000000083f08723e */ /* 0x000fe200000000ff */
[--C-:B------:R-:W-:Y:S01]  /*4500*/  FFMA.FTZ R93, R93, R74, -R48.reuse ;  /* 0x0000004a5d5d7223 */ /* 0x100fe20000010830 */
[----:B------:R-:W-:Y:S01]  /*4510*/  F2FP.F16.F32.PACK_AB R10, R39, R10 ;  /* 0x0000000a270a723e */ /* 0x000fe200000000ff */
[-CC-:B------:R-:W-:Y:S01]  /*4520*/  FFMA.FTZ R97, R97, R74.reuse, -R48.reuse ;  /* 0x0000004a61617223 */ /* 0x180fe20000010830 */
[----:B------:R-:W3:Y:S01]  /*4530*/  MUFU.EX2 R52, R52 ;  /* 0x0000003400347308 */ /* 0x000ee20000000800 */
[C---:B0-----:R-:W-:Y:S01]  /*4540*/  FADD.FTZ R68, R50.reuse, R43 ;  /* 0x0000002b32447221 */ /* 0x041fe20000010000 */
[----:B------:R-:W-:Y:S01]  /*4550*/  F2FP.F16.F32.PACK_AB R9, R50, R9 ;  /* 0x000000093209723e */ /* 0x000fe200000000ff */
[-CC-:B------:R-:W-:Y:S01]  /*4560*/  FFMA.FTZ R99, R99, R74.reuse, -R48.reuse ;  /* 0x0000004a63637223 */ /* 0x180fe20000010830 */
[-CC-:B------:R-:W-:Y:S01]  /*4570*/  FFMA.FTZ R113, R113, R74.reuse, -R48.reuse ;  /* 0x0000004a71717223 */ /* 0x180fe20000010830 */
[----:B------:R-:W-:Y:S01]  /*4580*/  FFMA.FTZ R48, R115, R74, -R48 ;  /* 0x0000004a73307223 */ /* 0x000fe20000010830 */
[----:B------:R-:W-:-:S02]  /*4590*/  IMAD.MOV.U32 R63, RZ, RZ, R71 ;  /* 0x000000ffff3f7224 */ /* 0x000fc400078e0047 */
[----:B------:R-:W0:Y:S01]  /*45a0*/  MUFU.EX2 R3, R3 ;  /* 0x0000000300037308 */ /* 0x000e220000000800 */
[----:B--2---:R-:W-:Y:S01]  /*45b0*/  FADD.FTZ R43, R11, R68 ;  /* 0x000000440b2b7221 */ /* 0x004fe20000010000 */
[--C-:B------:R-:W-:Y:S01]  /*45c0*/  IMAD.MOV.U32 R57, RZ, RZ, R71.reuse ;  /* 0x000000ffff397224 */ /* 0x100fe200078e0047 */
[----:B-1----:R-:W-:Y:S01]  /*45d0*/  F2FP.F16.F32.PACK_AB R4, R28, R27 ;  /* 0x0000001b1c04723e */ /* 0x002fe200000000ff */
[--C-:B------:R-:W-:Y:S02]  /*45e0*/  IMAD.MOV.U32 R53, RZ, RZ, R71.reuse ;  /* 0x000000ffff357224 */ /* 0x100fe400078e0047 */
[----:B------:R-:W-:Y:S02]  /*45f0*/  IMAD.MOV.U32 R51, RZ, RZ, R71 ;  /* 0x000000ffff337224 */ /* 0x000fe400078e0047 */
[----:B------:R-:W1:Y:S01]  /*4600*/  MUFU.EX2 R54, R54 ;  /* 0x0000003600367308 */ /* 0x000e620000000800 */
[C---:B---3--:R-:W-:Y:S01]  /*4610*/  FADD.FTZ R68, R52.reuse, R43 ;  /* 0x0000002b34447221 */ /* 0x048fe20000010000 */
[----:B------:R-:W-:Y:S01]  /*4620*/  FADD.FTZ R43, R27, R70 ;  /* 0x000000461b2b7221 */ /* 0x000fe20000010000 */
[----:B------:R-:W-:Y:S01]  /*4630*/  F2FP.F16.F32.PACK_AB R11, R52, R11 ;  /* 0x0000000b340b723e */ /* 0x000fe200000000ff */
[----:B------:R-:W-:-:S02]  /*4640*/  IMAD.MOV.U32 R49, RZ, RZ, R71 ;  /* 0x000000ffff317224 */ /* 0x000fc400078e0047 */
[----:B------:R-:W-:Y:S01]  /*4650*/  FADD.FTZ R43, R28, R43 ;  /* 0x0000002b1c2b7221 */ /* 0x000fe20000010000 */
[----:B------:R-:W-:Y:S01]  /*4660*/  IMAD.MOV.U32 R47, RZ, RZ, R71 ;  /* 0x000000ffff2f7224 */ /* 0x000fe200078e0047 */
[----:B------:R-:W2:Y:S01]  /*4670*/  MUFU.EX2 R13, R13 ;  /* 0x0000000d000d7308 */ /* 0x000ea20000000800 */
[----:B0-----:R-:W-:Y:S01]  /*4680*/  FADD.FTZ R45, R3, R68 ;  /* 0x00000044032d7221 */ /* 0x001fe20000010000 */
[----:B------:R-:W-:Y:S01]  /*4690*/  FADD.FTZ R70, R20, R43 ;  /* 0x0000002b14467221 */ /* 0x000fe20000010000 */
[----:B------:R-:W-:Y:S01]  /*46a0*/  STSM.16.M88.4 [R2+0x25b00], R8 ;  /* 0x025b000802007844 */ /* 0x000fe20000000200 */
[----:B------:R-:W-:-:S04]  /*46b0*/  IMAD.MOV.U32 R39, RZ, RZ, R71 ;  /* 0x000000ffff277224 */ /* 0x000fc800078e0047 */
[----:B------:R-:W0:Y:S01]  /*46c0*/  MUFU.EX2 R56, R56 ;  /* 0x0000003800387308 */ /* 0x000e220000000800 */
[C---:B-1----:R-:W-:Y:S01]  /*46d0*/  FADD.FTZ R68, R54.reuse, R45 ;  /* 0x0000002d36447221 */ /* 0x042fe20000010000 */
[----:B------:R-:W-:Y:S01]  /*46e0*/  FADD.FTZ R45, R61, R70 ;  /* 0x000000463d2d7221 */ /* 0x000fe20000010000 */
[----:B------:R-:W-:-:S03]  /*46f0*/  F2FP.F16.F32.PACK_AB R5, R54, R3 ;  /* 0x000000033605723e */ /* 0x000fc600000000ff */
[----:B------:R-:W-:Y:S01]  /*4700*/  FADD.FTZ R70, R12, R45 ;  /* 0x0000002d0c467221 */ /* 0x000fe20000010000 */
[----:B------:R-:W-:Y:S01]  /*4710*/  F2FP.F16.F32.PACK_AB R12, R55, R12 ;  /* 0x0000000c370c723e */ /* 0x000fe200000000ff */
[----:B------:R-:W1:Y:S01]  /*4720*/  MUFU.EX2 R15, R15 ;  /* 0x0000000f000f7308 */ /* 0x000e620000000800 */
[----:B--2---:R-:W-:Y:S01]  /*4730*/  FADD.FTZ R43, R13, R68 ;  /* 0x000000440d2b7221 */ /* 0x004fe20000010000 */
[----:B------:R-:W-:Y:S01]  /*4740*/  FADD.FTZ R45, R55, R70 ;  /* 0x00000046372d7221 */ /* 0x000fe20000010000 */
[--C-:B------:R-:W-:Y:S02]  /*4750*/  IMAD.MOV.U32 R70, RZ, RZ, R71.reuse ;  /* 0x000000ffff467224 */ /* 0x100fe400078e0047 */
[----:B------:R-:W-:Y:S02]  /*4760*/  IMAD.MOV.U32 R55, RZ, RZ, R71 ;  /* 0x000000ffff377224 */ /* 0x000fe400078e0047 */
[----:B------:R-:W-:Y:S01]  /*4770*/  FADD.FTZ R6, R14, R45 ;  /* 0x0000002d0e067221 */ /* 0x000fe20000010000 */
[C---:B------:R-:W-:Y:S01]  /*4780*/  F2FP.F16.F32.PACK_AB R14, R31.reuse, R14 ;  /* 0x0000000e1f0e723e */ /* 0x040fe200000000ff */
[----:B------:R-:W2:Y:S01]  /*4790*/  MUFU.EX2 R58, R58 ;  /* 0x0000003a003a7308 */ /* 0x000ea20000000800 */
[----:B0-----:R-:W-:Y:S01]  /*47a0*/  FADD.FTZ R68, R56, R43 ;  /* 0x0000002b38447221 */ /* 0x001fe20000010000 */
[----:B------:R-:W-:Y:S01]  /*47b0*/  FADD.FTZ R27, R31, R6 ;  /* 0x000000061f1b7221 */ /* 0x000fe20000010000 */
[----:B------:R-:W-:Y:S01]  /*47c0*/  F2FP.F16.F32.PACK_AB R6, R61, R20 ;  /* 0x000000143d06723e */ /* 0x000fe200000000ff */
[----:B------:R-:W-:-:S02]  /*47d0*/  IMAD.MOV.U32 R61, RZ, RZ, R71 ;  /* 0x000000ffff3d7224 */ /* 0x000fc400078e0047 */
[----:B------:R-:W-:Y:S01]  /*47e0*/  FADD.FTZ R52, R24, R27 ;  /* 0x0000001b18347221 */ /* 0x000fe20000010000 */
[----:B------:R-:W-:Y:S01]  /*47f0*/  F2FP.F16.F32.PACK_AB R24, R59, R24 ;  /* 0x000000183b18723e */ /* 0x000fe200000000ff */
[----:B------:R-:W0:Y:S01]  /*4800*/  MUFU.EX2 R23, R23 ;  /* 0x0000001700177308 */ /* 0x000e220000000800 */
[----:B-1----:R-:W-:Y:S01]  /*4810*/  FADD.FTZ R43, R15, R68 ;  /* 0x000000440f2b7221 */ /* 0x002fe20000010000 */
[--C-:B------:R-:W-:Y:S02]  /*4820*/  IMAD.MOV.U32 R45, RZ, RZ, R71.reuse ;  /* 0x000000ffff2d7224 */ /* 0x100fe400078e0047 */
[----:B------:R-:W-:-:S04]  /*4830*/  IMAD.MOV.U32 R31, RZ, RZ, R71 ;  /* 0x000000ffff1f7224 */ /* 0x000fc800078e0047 */
[----:B------:R-:W1:Y:S01]  /*4840*/  MUFU.EX2 R60, R60 ;  /* 0x0000003c003c7308 */ /* 0x000e620000000800 */
[----:B--2---:R-:W-:Y:S01]  /*4850*/  FADD.FTZ R68, R58, R43 ;  /* 0x0000002b3a447221 */ /* 0x004fe20000010000 */
[----:B------:R-:W-:-:S06]  /*4860*/  IMAD.MOV.U32 R43, RZ, RZ, R71 ;  /* 0x000000ffff2b7224 */ /* 0x000fcc00078e0047 */
[----:B------:R-:W2:Y:S01]  /*4870*/  MUFU.EX2 R21, R21 ;  /* 0x0000001500157308 */ /* 0x000ea20000000800 */
[----:B0-----:R-:W-:Y:S01]  /*4880*/  FADD.FTZ R7, R23, R68 ;  /* 0x0000004417077221 */ /* 0x001fe20000010000 */
[----:B------:R-:W-:-:S06]  /*4890*/  IMAD.MOV.U32 R68, RZ, RZ, R71 ;  /* 0x000000ffff447224 */ /* 0x000fcc00078e0047 */
[----:B------:R-:W0:Y:S01]  /*48a0*/  MUFU.EX2 R62, R62 ;  /* 0x0000003e003e7308 */ /* 0x000e220000000800 */
[----:B-1----:R-:W-:Y:S01]  /*48b0*/  FADD.FTZ R28, R60, R7 ;  /* 0x000000073c1c7221 */ /* 0x002fe20000010000 */
[----:B------:R-:W-:Y:S01]  /*48c0*/  F2FP.F16.F32.PACK_AB R7, R56, R13 ;  /* 0x0000000d3807723e */ /* 0x000fe200000000ff */
[----:B------:R-:W-:Y:S01]  /*48d0*/  FADD.FTZ R13, R59, R52 ;  /* 0x000000343b0d7221 */ /* 0x000fe20000010000 */
[--C-:B------:R-:W-:Y:S02]  /*48e0*/  IMAD.MOV.U32 R59, RZ, RZ, R71.reuse ;  /* 0x000000ffff3b7224 */ /* 0x100fe400078e0047 */
[----:B------:R-:W-:Y:S02]  /*48f0*/  IMAD.MOV.U32 R56, RZ, RZ, R71 ;  /* 0x000000ffff387224 */ /* 0x000fe400078e0047 */
[----:B------:R-:W-:Y:S01]  /*4900*/  FADD.FTZ R52, R26, R13 ;  /* 0x0000000d1a347221 */ /* 0x000fe20000010000 */
[----:B------:R-:W1:Y:S01]  /*4910*/  MUFU.EX2 R33, R33 ;  /* 0x0000002100217308 */ /* 0x000e620000000800 */
[----:B--2---:R-:W-:Y:S01]  /*4920*/  FADD.FTZ R3, R21, R28 ;  /* 0x0000001c15037221 */ /* 0x004fe20000010000 */
[----:B------:R-:W-:Y:S01]  /*4930*/  F2FP.F16.F32.PACK_AB R13, R58, R15 ;  /* 0x0000000f3a0d723e */ /* 0x000fe200000000ff */
[----:B------:R2:W-:Y:S01]  /*4940*/  STSM.16.M88.4 [R2+0x27300], R4 ;  /* 0x0273000402007844 */ /* 0x0005e20000000200 */
[----:B------:R-:W-:Y:S01]  /*4950*/  F2FP.F16.F32.PACK_AB R15, R60, R23 ;  /* 0x000000173c0f723e */ /* 0x000fe200000000ff */
[----:B------:R-:W-:-:S02]  /*4960*/  IMAD.MOV.U32 R60, RZ, RZ, R71 ;  /* 0x000000ffff3c7224 */ /* 0x000fc400078e0047 */
[----:B------:R-:W-:Y:S01]  /*4970*/  IMAD.MOV.U32 R58, RZ, RZ, R71 ;  /* 0x000000ffff3a7224 */ /* 0x000fe200078e0047 */
[----:B------:R-:W3:Y:S01]  /*4980*/  MUFU.EX2 R65, R65 ;  /* 0x0000004100417308 */ /* 0x000ee20000000800 */
[----:B0-----:R-:W-:Y:S01]  /*4990*/  FADD.FTZ R28, R62, R3 ;  /* 0x000000033e1c7221 */ /* 0x001fe20000010000 */
[----:B------:R0:W-:Y:S06]  /*49a0*/  STSM.16.M88.4 [R2+0x28b00], R12 ;  /* 0x028b000c02007844 */ /* 0x0001ec0000000200 */
[----:B------:R-:W4:Y:S01]  /*49b0*/  MUFU.EX2 R66, R66 ;  /* 0x0000004200427308 */ /* 0x000f220000000800 */
[----:B-1----:R-:W-:-:S07]  /*49c0*/  FADD.FTZ R3, R33, R28 ;  /* 0x0000001c21037221 */ /* 0x002fce0000010000 */
[----:B------:R-:W-:Y:S01]  /*49d0*/  MUFU.EX2 R32, R32 ;  /* 0x0000002000207308 */ /* 0x000fe20000000800 */
[----:B---3--:R-:W-:-:S07]  /*49e0*/  F2FP.F16.F32.PACK_AB R26, R65, R26 ;  /* 0x0000001a411a723e */ /* 0x008fce00000000ff */
[----:B------:R1:W-:Y:S01]  /*49f0*/  MUFU.EX2 R0, R69 ;  /* 0x0000004500007308 */ /* 0x0003e20000000800 */
[C---:B----4-:R-:W-:Y:S01]  /*4a00*/  FADD.FTZ R3, R66.reuse, R3 ;  /* 0x0000000342037221 */ /* 0x050fe20000010000 */
[----:B------:R-:W-:Y:S01]  /*4a10*/  F2FP.F16.F32.PACK_AB R27, R66, R33 ;  /* 0x00000021421b723e */ /* 0x000fe200000000ff */
[--C-:B------:R-:W-:Y:S02]  /*4a20*/  IMAD.MOV.U32 R66, RZ, RZ, R71.reuse ;  /* 0x000000ffff427224 */ /* 0x100fe400078e0047 */
[----:B------:R-:W-:-:S03]  /*4a30*/  IMAD.MOV.U32 R33, RZ, RZ, R71 ;  /* 0x000000ffff217224 */ /* 0x000fc600078e0047 */
[----:B------:R-:W2:Y:S01]  /*4a40*/  MUFU.EX2 R87, R87 ;  /* 0x0000005700577308 */ /* 0x000ea20000000800 */
[----:B-1----:R-:W-:-:S07]  /*4a50*/  IMAD.MOV.U32 R69, RZ, RZ, R71 ;  /* 0x000000ffff457224 */ /* 0x002fce00078e0047 */
[----:B------:R-:W1:Y:S08]  /*4a60*/  MUFU.EX2 R35, R35 ;  /* 0x0000002300237308 */ /* 0x000e700000000800 */
[----:B------:R-:W-:Y:S01]  /*4a70*/  MUFU.EX2 R44, R44 ;  /* 0x0000002c002c7308 */ /* 0x000fe20000000800 */
[----:B--2---:R-:W-:-:S07]  /*4a80*/  F2FP.F16.F32.PACK_AB R4, R87, R32 ;  /* 0x000000205704723e */ /* 0x004fce00000000ff */
[----:B------:R-:W-:Y:S01]  /*4a90*/  MUFU.EX2 R85, R85 ;  /* 0x0000005500557308 */ /* 0x000fe20000000800 */
[----:B-1----:R-:W-:-:S07]  /*4aa0*/  F2FP.F16.F32.PACK_AB R5, R35, R0 ;  /* 0x000000002305723e */ /* 0x002fce00000000ff */
[----:B------:R-:W1:Y:S08]  /*4ab0*/  MUFU.EX2 R30, R30 ;  /* 0x0000001e001e7308 */ /* 0x000e700000000800 */
[----:B------:R2:W-:Y:S08]  /*4ac0*/  MUFU.EX2 R50, R25 ;  /* 0x0000001900327308 */ /* 0x0005f00000000800 */
[----:B------:R-:W3:Y:S01]  /*4ad0*/  MUFU.EX2 R42, R42 ;  /* 0x0000002a002a7308 */ /* 0x000ee20000000800 */
[----:B--2---:R-:W-:Y:S01]  /*4ae0*/  FADD.FTZ R25, R65, R52 ;  /* 0x0000003441197221 */ /* 0x004fe20000010000 */
[----:B------:R-:W-:Y:S01]  /*4af0*/  FADD.FTZ R52, R0, R3 ;  /* 0x0000000300347221 */ /* 0x000fe20000010000 */
[----:B------:R-:W-:-:S02]  /*4b00*/  IMAD.MOV.U32 R65, RZ, RZ, R71 ;  /* 0x000000ffff417224 */ /* 0x000fc400078e0047 */
[----:B------:R-:W-:Y:S01]  /*4b10*/  FADD.FTZ R28, R32, R25 ;  /* 0x00000019201c7221 */ /* 0x000fe20000010000 */
[----:B------:R-:W-:Y:S01]  /*4b20*/  FADD.FTZ R23, R35, R52 ;  /* 0x0000003423177221 */ /* 0x000fe20000010000 */
[----:B------:R-:W-:Y:S01]  /*4b30*/  F2FP.F16.F32.PACK_AB R25, R62, R21 ;  /* 0x000000153e19723e */ /* 0x000fe200000000ff */
[----:B------:R-:W2:Y:S01]  /*4b40*/  MUFU.EX2 R29, R89 ;  /* 0x00000059001d7308 */ /* 0x000ea20000000800 */
[----:B------:R-:W-:Y:S01]  /*4b50*/  FADD.FTZ R3, R87, R28 ;  /* 0x0000001c57037221 */ /* 0x000fe20000010000 */
[----:B-1----:R-:W-:Y:S01]  /*4b60*/  FADD.FTZ R54, R30, R23 ;  /* 0x000000171e367221 */ /* 0x002fe20000010000 */
[----:B------:R-:W-:Y:S01]  /*4b70*/  IMAD.MOV.U32 R62, RZ, RZ, R71 ;  /* 0x000000ffff3e7224 */ /* 0x000fe200078e0047 */
[----:B------:R-:W-:Y:S01]  /*4b80*/  STSM.16.M88.4 [R2+0x2a300], R24 ;  /* 0x02a3001802007844 */ /* 0x000fe20000000200 */
[----:B------:R-:W-:Y:S01]  /*4b90*/  FADD.FTZ R52, R44, R3 ;  /* 0x000000032c347221 */ /* 0x000fe20000010000 */
[--C-:B------:R-:W-:Y:S02]  /*4ba0*/  IMAD.MOV.U32 R35, RZ, RZ, R71.reuse ;  /* 0x000000ffff237224 */ /* 0x100fe400078e0047 */
[----:B------:R-:W1:Y:S01]  /*4bb0*/  MUFU.EX2 R73, R73 ;  /* 0x0000004900497308 */ /* 0x000e620000000800 */
[----:B------:R-:W-:Y:S01]  /*4bc0*/  FADD.FTZ R3, R85, R52 ;  /* 0x0000003455037221 */ /* 0x000fe20000010000 */
[----:B------:R-:W-:-:S02]  /*4bd0*/  IMAD.MOV.U32 R52, RZ, RZ, R71 ;  /* 0x000000ffff347224 */ /* 0x000fc400078e0047 */
[----:B------:R-:W-:Y:S02]  /*4be0*/  IMAD.MOV.U32 R32, RZ, RZ, R71 ;  /* 0x000000ffff207224 */ /* 0x000fe400078e0047 */
[----:B---3--:R-:W-:Y:S02]  /*4bf0*/  FADD.FTZ R6, R42, R3 ;  /* 0x000000032a067221 */ /* 0x008fe40000010000 */
[----:B------:R-:W3:Y:S01]  /*4c00*/  MUFU.EX2 R37, R37 ;  /* 0x0000002500257308 */ /* 0x000ee20000000800 */
[----:B--2---:R-:W-:-:S07]  /*4c10*/  FADD.FTZ R54, R29, R54 ;  /* 0x000000361d367221 */ /* 0x004fce0000010000 */
[----:B------:R-:W2:Y:S01]  /*4c20*/  MUFU.EX2 R40, R40 ;  /* 0x0000002800287308 */ /* 0x000ea20000000800 */
[----:B-1----:R-:W-:Y:S01]  /*4c30*/  FADD.FTZ R7, R73, R6 ;  /* 0x0000000649077221 */ /* 0x002fe20000010000 */
[----:B------:R-:W-:Y:S01]  /*4c40*/  F2FP.F16.F32.PACK_AB R6, R85, R44 ;  /* 0x0000002c5506723e */ /* 0x000fe200000000ff */
[----:B------:R-:W-:-:S05]  /*4c50*/  IMAD.MOV.U32 R44, RZ, RZ, R71 ;  /* 0x000000ffff2c7224 */ /* 0x000fca00078e0047 */
[----:B------:R-:W1:Y:S01]  /*4c60*/  MUFU.EX2 R64, R64 ;  /* 0x0000004000407308 */ /* 0x000e620000000800 */
[----:B---3--:R-:W-:Y:S01]  /*4c70*/  FADD.FTZ R3, R37, R54 ;  /* 0x0000003625037221 */ /* 0x008fe20000010000 */
[----:B------:R-:W-:-:S06]  /*4c80*/  IMAD.MOV.U32 R54, RZ, RZ, R71 ;  /* 0x000000ffff367224 */ /* 0x000fcc00078e0047 */
[----:B------:R-:W3:Y:S01]  /*4c90*/  MUFU.EX2 R77, R77 ;  /* 0x0000004d004d7308 */ /* 0x000ee20000000800 */
[----:B--2---:R-:W-:Y:S01]  /*4ca0*/  FADD.FTZ R10, R40, R7 ;  /* 0x00000007280a7221 */ /* 0x004fe20000010000 */
[----:B------:R-:W-:Y:S01]  /*4cb0*/  F2FP.F16.F32.PACK_AB R7, R29, R30 ;  /* 0x0000001e1d07723e */ /* 0x000fe200000000ff */
[--C-:B------:R-:W-:Y:S02]  /*4cc0*/  IMAD.MOV.U32 R30, RZ, RZ, R71.reuse ;  /* 0x000000ffff1e7224 */ /* 0x100fe400078e0047 */
[----:B------:R-:W-:Y:S02]  /*4cd0*/  IMAD.MOV.U32 R29, RZ, RZ, R71 ;  /* 0x000000ffff1d7224 */ /* 0x000fe400078e0047 */
[----:B------:R2:W-:Y:S01]  /*4ce0*/  STSM.16.M88.4 [R2+0x2bb00], R4 ;  /* 0x02bb000402007844 */ /* 0x0005e20000000200 */
[----:B------:R-:W4:Y:S01]  /*4cf0*/  MUFU.EX2 R41, R41 ;  /* 0x0000002900297308 */ /* 0x000f220000000800 */
[----:B-1----:R-:W-:-:S07]  /*4d00*/  FADD.FTZ R8, R64, R3 ;  /* 0x0000000340087221 */ /* 0x002fce0000010000 */
[----:B------:R-:W1:Y:S01]  /*4d10*/  MUFU.EX2 R38, R38 ;  /* 0x0000002600267308 */ /* 0x000e620000000800 */
[----:B---3--:R-:W-:-:S07]  /*4d20*/  FADD.FTZ R9, R77, R10 ;  /* 0x0000000a4d097221 */ /* 0x008fce0000010000 */
[----:B------:R-:W3:Y:S01]  /*4d30*/  MUFU.EX2 R79, R79 ;  /* 0x0000004f004f7308 */ /* 0x000ee20000000800 */
[----:B----4-:R-:W-:-:S04]  /*4d40*/  FADD.FTZ R3, R41, R8 ;  /* 0x0000000829037221 */ /* 0x010fc80000010000 */
[----:B------:R-:W-:-:S03]  /*4d50*/  FADD.FTZ R8, R50, R3 ;  /* 0x0000000332087221 */ /* 0x000fc60000010000 */
[----:B------:R-:W4:Y:S01]  /*4d60*/  MUFU.EX2 R105, R105 ;  /* 0x0000006900697308 */ /* 0x000f220000000800 */
[----:B-1----:R-:W-:Y:S01]  /*4d70*/  FADD.FTZ R10, R38, R9 ;  /* 0x00000009260a7221 */ /* 0x002fe20000010000 */
[----:B------:R-:W-:Y:S01]  /*4d80*/  F2FP.F16.F32.PACK_AB R9, R64, R37 ;  /* 0x000000254009723e */ /* 0x000fe200000000ff */
[--C-:B------:R-:W-:Y:S02]  /*4d90*/  IMAD.MOV.U32 R64, RZ, RZ, R71.reuse ;  /* 0x000000ffff407224 */ /* 0x100fe400078e0047 */
[----:B------:R-:W-:-:S03]  /*4da0*/  IMAD.MOV.U32 R37, RZ, RZ, R71 ;  /* 0x000000ffff257224 */ /* 0x000fc600078e0047 */
[----:B------:R-:W0:Y:S01]  /*4db0*/  MUFU.EX2 R36, R36 ;  /* 0x0000002400247308 */ /* 0x000e220000000800 */
[----:B---3--:R-:W-:Y:S01]  /*4dc0*/  FADD.FTZ R11, R79, R10 ;  /* 0x0000000a4f0b7221 */ /* 0x008fe20000010000 */
[----:B------:R-:W-:Y:S01]  /*4dd0*/  F2FP.F16.F32.PACK_AB R10, R77, R40 ;  /* 0x000000284d0a723e */ /* 0x000fe200000000ff */
[----:B------:R-:W-:-:S05]  /*4de0*/  IMAD.MOV.U32 R40, RZ, RZ, R71 ;  /* 0x000000ffff287224 */ /* 0x000fca00078e0047 */
[----:B------:R-:W1:Y:S01]  /*4df0*/  MUFU.EX2 R20, R107 ;  /* 0x0000006b00147308 */ /* 0x000e620000000800 */
[----:B----4-:R-:W-:Y:S01]  /*4e00*/  FADD.FTZ R3, R105, R8 ;  /* 0x0000000869037221 */ /* 0x010fe20000010000 */
[----:B------:R-:W-:Y:S01]  /*4e10*/  F2FP.F16.F32.PACK_AB R8, R73, R42 ;  /* 0x0000002a4908723e */ /* 0x000fe200000000ff */
[----:B------:R-:W-:-:S05]  /*4e20*/  IMAD.MOV.U32 R42, RZ, RZ, R71 ;  /* 0x000000ffff2a7224 */ /* 0x000fca00078e0047 */
[----:B------:R-:W2:Y:S01]  /*4e30*/  MUFU.EX2 R67, R67 ;  /* 0x0000004300437308 */ /* 0x000ea20000000800 */
[----:B0-----:R-:W-:Y:S01]  /*4e40*/  FADD.FTZ R14, R36, R11 ;  /* 0x0000000b240e7221 */ /* 0x001fe20000010000 */
[----:B------:R-:W-:Y:S01]  /*4e50*/  F2FP.F16.F32.PACK_AB R11, R50, R41 ;  /* 0x00000029320b723e */ /* 0x000fe200000000ff */
[--C-:B------:R-:W-:Y:S02]  /*4e60*/  IMAD.MOV.U32 R50, RZ, RZ, R71.reuse ;  /* 0x000000ffff327224 */ /* 0x100fe400078e0047 */
[----:B------:R-:W-:Y:S02]  /*4e70*/  IMAD.MOV.U32 R41, RZ, RZ, R71 ;  /* 0x000000ffff297224 */ /* 0x000fe400078e0047 */
[----:B------:R-:W-:Y:S01]  /*4e80*/  STSM.16.M88.4 [R2+0x2d300], R8 ;  /* 0x02d3000802007844 */ /* 0x000fe20000000200 */
[----:B------:R-:W0:Y:S01]  /*4e90*/  MUFU.EX2 R103, R103 ;  /* 0x0000006700677308 */ /* 0x000e220000000800 */
[C---:B-1----:R-:W-:Y:S01]  /*4ea0*/  FADD.FTZ R12, R20.reuse, R3 ;  /* 0x00000003140c7221 */ /* 0x042fe20000010000 */
[----:B------:R-:W-:-:S06]  /*4eb0*/  F2FP.F16.F32.PACK_AB R13, R20, R105 ;  /* 0x00000069140d723e */ /* 0x000fcc00000000ff */
[----:B------:R-:W1:Y:S01]  /*4ec0*/  MUFU.EX2 R28, R93 ;  /* 0x0000005d001c7308 */ /* 0x000e620000000800 */
[C---:B--2---:R-:W-:Y:S01]  /*4ed0*/  FADD.FTZ R5, R67.reuse, R14 ;  /* 0x0000000e43057221 */ /* 0x044fe20000010000 */
[----:B------:R-:W-:Y:S01]  /*4ee0*/  F2FP.F16.F32.PACK_AB R14, R67, R36 ;  /* 0x00000024430e723e */ /* 0x000fe200000000ff */
[--C-:B------:R-:W-:Y:S02]  /*4ef0*/  IMAD.MOV.U32 R67, RZ, RZ, R71.reuse ;  /* 0x000000ffff437224 */ /* 0x100fe400078e0047 */
[----:B------:R-:W-:-:S03]  /*4f00*/  IMAD.MOV.U32 R36, RZ, RZ, R71 ;  /* 0x000000ffff247224 */ /* 0x000fc600078e0047 */
[----:B------:R-:W2:Y:S01]  /*4f10*/  MUFU.EX2 R34, R34 ;  /* 0x0000002200227308 */ /* 0x000ea20000000800 */
[----:B0-----:R-:W-:Y:S01]  /*4f20*/  FADD.FTZ R3, R103, R12 ;  /* 0x0000000c67037221 */ /* 0x001fe20000010000 */
[----:B------:R-:W-:Y:S01]  /*4f30*/  F2FP.F16.F32.PACK_AB R12, R79, R38 ;  /* 0x000000264f0c723e */ /* 0x000fe200000000ff */
[----:B------:R-:W-:-:S05]  /*4f40*/  IMAD.MOV.U32 R38, RZ, RZ, R71 ;  /* 0x000000ffff267224 */ /* 0x000fca00078e0047 */
[----:B------:R-:W-:Y:S01]  /*4f50*/  MUFU.EX2 R46, R46 ;  /* 0x0000002e002e7308 */ /* 0x000fe20000000800 */
[C---:B-1----:R-:W-:Y:S01]  /*4f60*/  F2FP.F16.F32.PACK_AB R15, R28.reuse, R103 ;  /* 0x000000671c0f723e */ /* 0x042fe200000000ff */
[----:B------:R-:W-:Y:S01]  /*4f70*/  FADD.FTZ R4, R28, R3 ;  /* 0x000000031c047221 */ /* 0x000fe20000010000 */
[----:B------:R-:W-:-:S03]  /*4f80*/  IMAD.MOV.U32 R28, RZ, RZ, R71 ;  /* 0x000000ffff1c7224 */ /* 0x000fc600078e0047 */
[----:B------:R-:W-:Y:S02]  /*4f90*/  STSM.16.M88.4 [R2+0x2eb00], R12 ;  /* 0x02eb000c02007844 */ /* 0x000fe40000000200 */
[----:B------:R-:W0:Y:S01]  /*4fa0*/  MUFU.EX2 R91, R91 ;  /* 0x0000005b005b7308 */ /* 0x000e220000000800 */
[----:B--2---:R-:W-:Y:S01]  /*4fb0*/  F2FP.F16.F32.PACK_AB R24, R81, R34 ;  /* 0x000000225118723e */ /* 0x004fe200000000ff */
[----:B------:R-:W-:Y:S01]  /*4fc0*/  FADD.FTZ R6, R34, R5 ;  /* 0x0000000522067221 */ /* 0x000fe20000010000 */
[----:B------:R-:W-:-:S03]  /*4fd0*/  IMAD.MOV.U32 R34, RZ, RZ, R71 ;  /* 0x000000ffff227224 */ /* 0x000fc600078e0047 */
[----:B------:R-:W-:Y:S02]  /*4fe0*/  FADD.FTZ R5, R81, R6 ;  /* 0x0000000651057221 */ /* 0x000fe40000010000 */
[----:B------:R-:W1:Y:S08]  /*4ff0*/  MUFU.EX2 R97, R97 ;  /* 0x0000006100617308 */ /* 0x000e700000000800 */
[----:B------:R-:W2:Y:S01]  /*5000*/  MUFU.EX2 R0, R99 ;  /* 0x0000006300007308 */ /* 0x000ea20000000800 */
[----:B0-----:R-:W-:Y:S01]  /*5010*/  F2FP.F16.F32.PACK_AB R26, R91, R46 ;  /* 0x0000002e5b1a723e */ /* 0x001fe200000000ff */
[----:B------:R-:W-:-:S06]  /*5020*/  FADD.FTZ R46, R46, R5 ;  /* 0x000000052e2e7221 */ /* 0x000fcc0000010000 */
[----:B------:R-:W0:Y:S01]  /*5030*/  MUFU.EX2 R113, R113 ;  /* 0x0000007100717308 */ /* 0x000e220000000800 */
[----:B-1----:R-:W-:-:S07]  /*5040*/  FADD.FTZ R3, R97, R4 ;  /* 0x0000000461037221 */ /* 0x002fce0000010000 */
[----:B------:R-:W1:Y:S01]  /*5050*/  MUFU.EX2 R48, R48 ;  /* 0x0000003000307308 */ /* 0x000e620000000800 */
[C---:B--2---:R-:W-:Y:S01]  /*5060*/  F2FP.F16.F32.PACK_AB R25, R0.reuse, R97 ;  /* 0x000000610019723e */ /* 0x044fe200000000ff */
[----:B------:R-:W-:-:S04]  /*5070*/  FADD.FTZ R4, R0, R3 ;  /* 0x0000000300047221 */ /* 0x000fc80000010000 */
[----:B0-----:R-:W-:Y:S01]  /*5080*/  FADD.FTZ R3, R113, R4 ;  /* 0x0000000471037221 */ /* 0x001fe20000010000 */
[----:B------:R-:W-:Y:S01]  /*5090*/  FADD.FTZ R4, R91, R46 ;  /* 0x0000002e5b047221 */ /* 0x000fe20000010000 */
[----:B------:R-:W-:Y:S01]  /*50a0*/  IMAD.MOV.U32 R46, RZ, RZ, R71 ;  /* 0x000000ffff2e7224 */ /* 0x000fe200078e0047 */
[C---:B-1----:R-:W-:Y:S01]  /*50b0*/  F2FP.F16.F32.PACK_AB R27, R48.reuse, R113 ;  /* 0x00000071301b723e */ /* 0x042fe200000000ff */
[----:B------:R-:W-:Y:S01]  /*50c0*/  FADD.FTZ R3, R48, R3 ;  /* 0x0000000330037221 */ /* 0x000fe20000010000 */
[----:B------:R-:W-:-:S03]  /*50d0*/  IMAD.MOV.U32 R48, RZ, RZ, R71 ;  /* 0x000000ffff307224 */ /* 0x000fc600078e0047 */
[----:B------:R0:W-:Y:S01]  /*50e0*/  STSM.16.M88.4 [R2+0x30300], R24 ;  /* 0x0303001802007844 */ /* 0x0001e20000000200 */
[----:B------:R1:W-:Y:S06]  /*50f0*/  MEMBAR.ALL.CTA ;  /* 0x0000000000007992 */ /* 0x0003ec0000008000 */
[----:B-1----:R-:W1:Y:S01]  /*5100*/  FENCE.VIEW.ASYNC.S ;  /* 0x00000000000073c6 */ /* 0x002e620000000000 */
[--C-:B0-----:R-:W-:Y:S02]  /*5110*/  IMAD.MOV.U32 R27, RZ, RZ, R71.reuse ;  /* 0x000000ffff1b7224 */ /* 0x101fe400078e0047 */
[----:B------:R-:W-:-:S02]  /*5120*/  IMAD.MOV.U32 R26, RZ, RZ, R71 ;  /* 0x000000ffff1a7224 */ /* 0x000fc400078e0047 */
[--C-:B------:R-:W-:Y:S02]  /*5130*/  IMAD.MOV.U32 R25, RZ, RZ, R71.reuse ;  /* 0x000000ffff197224 */ /* 0x100fe400078e0047 */
[----:B------:R-:W-:Y:S01]  /*5140*/  IMAD.MOV.U32 R24, RZ, RZ, R71 ;  /* 0x000000ffff187224 */ /* 0x000fe200078e0047 */
[----:B-1----:R-:W-:Y:S01]  /*5150*/  NOP ;  /* 0x0000000000007918 */ /* 0x002fe20000000000 */
[----:B------:R-:W-:Y:S05]  /*5160*/  @!P2 BRA `(.L_x_9932) ;  /* 0x000000400070a947 */ /* 0x000fea0003800000 */
        /* <DEDUP_REMOVED lines=29> */
[----:B------:R-:W-:-:S05]  /*5340*/  ULDC UR5, c[0x0][0x9d8] ;  /* 0x0002760000057ab9 */ /* 0x000fca0000000800 */
.L_x_9941:
[----:B------:R-:W-:Y:S01]  /*5350*/  UIADD3 UR36, UR6, 0x1, URZ ;  /* 0x0000000106247890 */ /* 0x000fe2000fffe03f */
[----:B------:R-:W-:-:S03]  /*5360*/  ISETP.NE.AND P3, PT, RZ, UR38, PT ;  /* 0x00000026ff007c0c */ /* 0x000fc6000bf65270 */
[----:B------:R-:W-:-:S04]  /*5370*/  UISETP.NE.AND UP0, UPT, UR36, 0x2, UPT ;  /* 0x000000022400788c */ /* 0x000fc8000bf05270 */
[----:B------:R-:W-:Y:S02]  /*5380*/  USEL UR4, URZ, 0x1, UP0 ;  /* 0x000000013f047887 */ /* 0x000fe40008000000 */
[----:B------:R-:W-:-:S04]  /*5390*/  USEL UR36, UR36, URZ, UP0 ;  /* 0x0000003f24247287 */ /* 0x000fc80008000000 */
[----:B------:R-:W-:Y:S01]  /*53a0*/  LOP3.LUT R16, R7, UR4, RZ, 0x3c, !PT ;  /* 0x0000000407107c12 */ /* 0x000fe2000f8e3cff */
[----:B------:R-:W-:Y:S07]  /*53b0*/  @P3 BRA `(.L_x_9933) ;  /* 0x0000000000283947 */ /* 0x000fee0003800000 */
[----:B------:R-:W-:Y:S05]  /*53c0*/  @!P0 BRA `(.L_x_9934) ;  /* 0x0000000000048947 */ /* 0x000fea0003800000 */
[----:B------:R-:W-:Y:S01]  /*53d0*/  BPT.TRAP 0x1 ;  /* 0x000000040000795c */ /* 0x000fe20000300000 */
.L_x_9934:
[----:B------:R-:W-:Y:S01]  /*53e0*/  ULEA UR4, UR36, UR37, 0x3 ;  /* 0x0000002524047291 */ /* 0x000fe2000f8e183f */
[----:B------:R-:W-:-:S08]  /*53f0*/  SHF.L.U32 R8, R16, 0x1f, RZ ;  /* 0x0000001f10087819 */ /* 0x000fd000000006ff */
[----:B------:R0:W1:Y:S01]  /*5400*/  SYNCS.PHASECHK.TRANS64.TRYWAIT P2, [UR4+0x31c30], R8 ;  /* 0x031c3008ff0075a7 */ /* 0x0000620008040144 */
[----:B------:R-:W-:Y:S05]  /*5410*/  @!P0 BRA `(.L_x_9935) ;  /* 0x0000000000048947 */ /* 0x000fea0003800000 */
[----:B------:R-:W-:Y:S01]  /*5420*/  BPT.TRAP 0x1 ;  /* 0x000000040000795c */ /* 0x000fe20000300000 */
.L_x_9935:
[----:B-1----:R-:W-:Y:S05]  /*5430*/  @P2 BRA `(.L_x_9933) ;  /* 0x0000000000082947 */ /* 0x002fea0003800000 */
[----:B------:R-:W1:Y:S02]  /*5440*/  SYNCS.PHASECHK.TRANS64.TRYWAIT P2, [UR4+0x31c30], R8 ;  /* 0x031c3008ff0075a7 */ /* 0x000e640008040144 */
[----:B-1----:R-:W-:Y:S05]  /*5450*/  @!P2 BRA `(.L_x_9936) ;  /* 0x0000009c0088a947 */ /* 0x002fea0003800000 */
.L_x_9933:
[----:B-1----:R-:W1:Y:S01]  /*5460*/  S2R R9, SR_TID.X ;  /* 0x0000000000097919 */ /* 0x002e620000002100 */
[----:B------:R-:W-:Y:S01]  /*5470*/  UIMAD UR4, UR36, 0x6c0, UR7 ;  /* 0x000006c0240478a4 */ /* 0x000fe2000f8e0207 */
[----:B------:R-:W-:Y:S01]  /*5480*/  UMOV UR31, 0x80000020 ;  /* 0x80000020001f7882 */ /* 0x000fe20000000000 */
[----:B------:R-:W-:Y:S02]  /*5490*/  UMOV UR32, UR28 ;  /* 0x0000001c00207c82 */ /* 0x000fe40008000000 */
[----:B------:R-:W-:Y:S01]  /*54a0*/  UIADD3 UR34, UR4, 0x40, URZ ;  /* 0x0000004004227890 */ /* 0x000fe2000fffe03f */
[----:B------:R-:W-:Y:S02]  /*54b0*/  UMOV UR33, UR29 ;  /* 0x0000001d00217c82 */ /* 0x000fe40008000000 */
        /* <DEDUP_REMOVED lines=19> */
[----:B-1----:R-:W-:Y:S01]  /*55f0*/  SHF.R.U32.HI R9, RZ, 0x7, R9 ;  /* 0x00000007ff097819 */ /* 0x002fe20000011609 */
[----:B------:R-:W-:Y:S01]  /*5600*/  UMOV UR56, UR28 ;  /* 0x0000001c00387c82 */ /* 0x000fe20008000000 */
[----:B------:R-:W-:Y:S01]  /*5610*/  UMOV UR57, UR29 ;  /* 0x0000001d00397c82 */ /* 0x000fe20008000000 */
[----:B------:R-:W-:Y:S01]  /*5620*/  UMOV UR59, 0x80000020 ;  /* 0x80000020003b7882 */ /* 0x000fe20000000000 */
[----:B------:R-:W-:Y:S01]  /*5630*/  UIADD3 UR10, UR4, 0x200, URZ ;  /* 0x00000200040a7890 */ /* 0x000fe2000fffe03f */
[----:B0-----:R-:W-:Y:S01]  /*5640*/  VIADD R8, R9, 0x8 ;  /* 0x0000000809087836 */ /* 0x001fe20000000000 */
[----:B------:R-:W-:Y:S01]  /*5650*/  UMOV UR11, 0x80000020 ;  /* 0x80000020000b7882 */ /* 0x000fe20000000000 */
[----:B------:R-:W-:Y:S01]  /*5660*/  UIADD3 UR14, UR4, 0x202, URZ ;  /* 0x00000202040e7890 */ /* 0x000fe2000fffe03f */
[----:B------:R-:W-:-:S02]  /*5670*/  UMOV UR15, 0x80000020 ;  /* 0x80000020000f7882 */ /* 0x000fc40000000000 */
[----:B------:R0:W-:Y:S01]  /*5680*/  BAR.SYNC.DEFER_BLOCKING R8, 0x100 ;  /* 0x000400080000751d */ /* 0x0001e20000010000 */
[----:B------:R-:W-:Y:S02]  /*5690*/  UIADD3 UR18, UR4, 0x242, URZ ;  /* 0x0000024204127890 */ /* 0x000fe4000fffe03f */
[----:B------:R-:W-:Y:S02]  /*56a0*/  UIADD3 UR22, UR4, 0x480, URZ ;  /* 0x0000048004167890 */ /* 0x000fe4000fffe03f */
[----:B------:R-:W-:Y:S01]  /*56b0*/  UIADD3 UR26, UR4, 0x482, URZ ;  /* 0x00000482041a7890 */ /* 0x000fe2000fffe03f */
[----:B------:R-:W-:Y:S01]  /*56c0*/  UMOV UR19, 0x80000020 ;  /* 0x8000002000137882 */ /* 0x000fe20000000000 */
[----:B------:R-:W-:Y:S01]  /*56d0*/  UMOV UR23, 0x80000020 ;  /* 0x8000002000177882 */ /* 0x000fe20000000000 */
[----:B------:R-:W-:Y:S01]  /*56e0*/  UMOV UR27, 0x80000020 ;  /* 0x80000020001b7882 */ /* 0x000fe20000000000 */
        /* <DEDUP_REMOVED lines=315> */
.L_x_9938:
[----:B------:R-:W-:Y:S01]  /*6aa0*/  ULEA UR4, UR6, UR37, 0x3 ;  /* 0x0000002506047291 */ /* 0x000fe2000f8e183f */
[----:B------:R-:W-:-:S08]  /*6ab0*/  SHF.L.U32 R7, R7, 0x1f, RZ ;  /* 0x0000001f07077819 */ /* 0x000fd000000006ff */
[----:B------:R0:W1:Y:S01]  /*6ac0*/  SYNCS.PHASECHK.TRANS64.TRYWAIT P2, [UR4+0x31c50], R7 ;  /* 0x031c5007ff0075a7 */ /* 0x0000620008040144 */
[----:B------:R-:W-:Y:S05]  /*6ad0*/  @!P0 BRA `(.L_x_9939) ;  /* 0x0000000000048947 */ /* 0x000fea0003800000 */
[----:B------:R-:W-:Y:S01]  /*6ae0*/  BPT.TRAP 0x1 ;  /* 0x000000040000795c */ /* 0x000fe20000300000 */
.L_x_9939:
[----:B-1----:R-:W-:Y:S05]  /*6af0*/  @P2 BRA `(.L_x_9937) ;  /* 0x0000000000082947 */ /* 0x002fea0003800000 */
[----:B------:R-:W1:Y:S02]  /*6b00*/  SYNCS.PHASECHK.TRANS64.TRYWAIT P2, [UR4+0x31c50], R7 ;  /* 0x031c5007ff0075a7 */ /* 0x000e640008040144 */
[----:B-1----:R-:W-:Y:S05]  /*6b10*/  @!P2 BRA `(.L_x_9940) ;  /* 0x0000008400f0a947 */ /* 0x002fea0003800000 */
.L_x_9937:
        /* <DEDUP_REMOVED lines=14> */
[----:B------:R-:W-:Y:S01]  /*6c00*/  ULOP3.LUT UR4, UR39, 0x10000, URZ, 0xfc, !UPT ;  /* 0x0001000027047892 */ /* 0x000fe2000f8efc3f */
[----:B------:R-:W-:Y:S01]  /*6c10*/  FMUL.FTZ R22, R131, UR5 ;  /* 0x0000000583167c20 */ /* 0x000fe20008410000 */
[----:B------:R-:W-:Y:S01]  /*6c20*/  UIMAD UR10, UR6, 0x6c0, UR10 ;  /* 0x000006c0060a78a4 */ /* 0x000fe2000f8e020a */
[----:B------:R-:W-:Y:S01]  /*6c30*/  FMUL.FTZ R23, R132, UR5 ;  /* 0x0000000584177c20 */ /* 0x000fe20008410000 */
[----:B------:R-:W-:Y:S01]  /*6c40*/  FMUL.FTZ R128, R133, UR5 ;  /* 0x0000000585807c20 */ /* 0x000fe20008410000 */
[----:B------:R-:W1:Y:S01]  /*6c50*/  MUFU.TANH R8, R8 ;  /* 0x0000000800087308 */ /* 0x000e620000002400 */
[----:B------:R-:W-:Y:S01]  /*6c60*/  FMUL.FTZ R120, R120, UR5 ;  /* 0x0000000578787c20 */ /* 0x000fe20008410000 */
[----:B------:R-:W-:Y:S01]  /*6c70*/  UMOV UR32, UR4 ;  /* 0x0000000400207c82 */ /* 0x000fe20008000000 */
[----:B------:R-:W-:Y:S01]  /*6c80*/  FMUL.FTZ R121, R121, UR5 ;  /* 0x0000000579797c20 */ /* 0x000fe20008410000 */
[----:B------:R-:W-:Y:S01]  /*6c90*/  UMOV UR34, UR10 ;  /* 0x0000000a00227c82 */ /* 0x000fe20008000000 */
[----:B------:R-:W-:Y:S01]  /*6ca0*/  FMUL.FTZ R124, R124, UR5 ;  /* 0x000000057c7c7c20 */ /* 0x000fe20008410000 */
[----:B------:R-:W-:Y:S01]  /*6cb0*/  HGMMA.64x96x16.F32 R24, gdesc[UR32].tnspB, R24, gsb0 ;  /* 0x41600000201879f0 */ /* 0x000fe20008000818 */
[----:B------:R-:W-:Y:S01]  /*6cc0*/  UIADD3 UR32, UR4, 0x180, URZ ;  /* 0x0000018004207890 */ /* 0x000fe2000fffe03f */
[----:B------:R-:W2:Y:S01]  /*6cd0*/  MUFU.TANH R11, R11 ;  /* 0x0000000b000b7308 */ /* 0x000ea20000002400 */
[----:B------:R-:W-:Y:S01]  /*6ce0*/  UIADD3 UR34, UR10, 0x40, URZ ;  /* 0x000000400a227890 */ /* 0x000fe2000fffe03f */
[----:B0-----:R-:W-:Y:S01]  /*6cf0*/  FMNMX.FTZ R131, R7, R5, !PT ;  /* 0x0000000507837209 */ /* 0x001fe20007810000 */
[----:B------:R-:W-:Y:S01]  /*6d00*/  UMOV UR33, 0xc0000010 ;  /* 0xc000001000217882 */ /* 0x000fe20000000000 */
[----:B------:R-:W-:Y:S01]  /*6d10*/  UMOV UR35, 0x80000020 ;  /* 0x8000002000237882 */ /* 0x000fe20000000000 */
        /* <DEDUP_REMOVED lines=78> */
[----:B------:R-:W1:Y:S05]  /*7200*/  S2R R141, SR_TID.X ;  /* 0x00000000008d7919 */ /* 0x000e6a0000002100 */
[----:B------:R-:W3:Y:S01]  /*7210*/  MUFU.TANH R113, R113 ;  /* 0x0000007100717308 */ /* 0x000ee20000002400 */
[----:B--2---:R-:W-:-:S07]  /*7220*/  FMNMX.FTZ R131, R125, R132, !PT ;  /* 0x000000847d837209 */ /* 0x004fce0007810000 */
[----:B------:R-:W2:Y:S01]  /*7230*/  MUFU.TANH R116, R116 ;  /* 0x0000007400747308 */ /* 0x000ea20000002400 */
[----:B0-----:R-:W-:Y:S01]  /*7240*/  FMNMX.FTZ R132, R112, R131, !PT ;  /* 0x0000008370847209 */ /* 0x001fe20007810000 */
[----:B------:R-:W-:Y:S02]  /*7250*/  WARPGROUP.DEPBAR.LE gsb0, 0x0 ;  /* 0x00008000000079c5 */ /* 0x000fe40000010000 */
[----:B------:R-:W-:-:S04]  /*7260*/  WARPGROUP.ARRIVE ;  /* 0x00000000000079c5 */ /* 0x000fc80000000000 */
[----:B------:R-:W0:Y:S01]  /*7270*/  MUFU.TANH R117, R117 ;  /* 0x0000007500757308 */ /* 0x000e220000002400 */
[----:B---3--:R-:W-:Y:S01]  /*7280*/  FMNMX.FTZ R131, R113, R132, !PT ;  /* 0x0000008471837209 */ /* 0x008fe20007810000 */
[----:B------:R-:W-:Y:S01]  /*7290*/  HGMMA.64x96x16.F32 R24, gdesc[UR32].tnspB, R24, gsb0 ;  /* 0x41600000201879f0 */ /* 0x000fe20008000818 */
[----:B------:R-:W-:Y:S02]  /*72a0*/  UIADD3 UR32, UR4, 0x300, URZ ;  /* 0x0000030004207890 */ /* 0x000fe4000fffe03f */
[----:B------:R-:W-:-:S03]  /*72b0*/  UIADD3 UR34, UR10, 0x80, URZ ;  /* 0x000000800a227890 */ /* 0x000fc6000fffe03f */
[----:B------:R-:W3:Y:S01]  /*72c0*/  MUFU.TANH R104, R104 ;  /* 0x0000006800687308 */ /* 0x000ee20000002400 */
[----:B------:R-:W-:Y:S01]  /*72d0*/  UMOV UR33, 0xc0000010 ;  /* 0xc000001000217882 */ /* 0x000fe20000000000 */
[----:B------:R-:W-:Y:S01]  /*72e0*/  UMOV UR35, 0x80000020 ;  /* 0x8000002000237882 */ /* 0x000fe20000000000 */
[----:B--2---:R-:W-:Y:S02]  /*72f0*/  FMNMX.FTZ R132, R116, R131, !PT ;  /* 0x0000008374847209 */ /* 0x004fe40007810000 */
[----:B-1----:R-:W-:Y:S02]  /*7300*/  SHF.R.U32.HI R140, RZ, 0x7, R141 ;  /* 0x00000007ff8c7819 */ /* 0x002fe4000001168d */
[----:B------:R-:W-:Y:S01]  /*7310*/  ISETP.GE.U32.AND P2, PT, R141, 0x180, PT ;  /* 0x000001808d00780c */ /* 0x000fe20003f46070 */
[----:B------:R-:W1:Y:S01]  /*7320*/  MUFU.TANH R105, R105 ;  /* 0x0000006900697308 */ /* 0x000e620000002400 */
[----:B0-----:R-:W-:-:S07]  /*7330*/  FMNMX.FTZ R131, R117, R132, !PT ;  /* 0x0000008475837209 */ /* 0x001fce0007810000 */
[----:B------:R-:W0:Y:S01]  /*7340*/  MUFU.TANH R108, R108 ;  /* 0x0000006c006c7308 */ /* 0x000e220000002400 */
[----:B---3--:R-:W-:-:S07]  /*7350*/  FMNMX.FTZ R132, R104, R131, !PT ;  /* 0x0000008368847209 */ /* 0x008fce0007810000 */
        /* <DEDUP_REMOVED lines=19> */
[----:B-1----:R-:W-:Y:S01]  /*7490*/  FMNMX.FTZ R132, R92, R131, !PT ;  /* 0x000000835c847209 */ /* 0x002fe20007810000 */
[----:B------:R-:W-:Y:S02]  /*74a0*/  WARPGROUP.DEPBAR.LE gsb0, 0x0 ;  /* 0x00008000000079c5 */ /* 0x000fe40000010000 */
[----:B------:R-:W-:-:S04]  /*74b0*/  WARPGROUP.ARRIVE ;  /* 0x00000000000079c5 */ /* 0x000fc80000000000 */
[----:B------:R-:W1:Y:S01]  /*74c0*/  MUFU.TANH R81, R81 ;  /* 0x0000005100517308 */ /* 0x000e620000002400 */
[----:B0-----:R-:W-:Y:S01]  /*74d0*/  FMNMX.FTZ R131, R93, R132, !PT ;  /* 0x000000845d837209 */ /* 0x001fe20007810000 */
[----:B------:R-:W-:Y:S01]  /*74e0*/  HGMMA.64x96x16.F32 R24, gdesc[UR32].tnspB, R24, gsb0 ;  /* 0x41600000201879f0 */ /* 0x000fe20008000818 */
[----:B------:R-:W-:Y:S02]  /*74f0*/  UIADD3 UR32, UR4, 0x480, URZ ;  /* 0x0000048004207890 */ /* 0x000fe4000fffe03f */
[----:B------:R-:W-:Y:S01]  /*7500*/  UIADD3 UR34, UR10, 0xc0, URZ ;  /* 0x000000c00a227890 */ /* 0x000fe2000fffe03f */
[----:B------:R-:W-:Y:S01]  /*7510*/  UMOV UR33, 0xc0000010 ;  /* 0xc000001000217882 */ /* 0x000fe20000000000 */
[----:B------:R-:W-:Y:S01]  /*7520*/  UMOV UR35, 0x80000020 ;  /* 0x8000002000237882 */ /* 0x000fe20000000000 */
        /* <DEDUP_REMOVED lines=15> */
[----:B-1----:R-:W-:-:S05]  /*7620*/  FMNMX.FTZ R131, R77, R132, !PT ;  /* 0x000000844d837209 */ /* 0x002fca0007810000 */
[----:B------:R-:W1:Y:S02]  /*7630*/  SHFL.BFLY PT, R132, R131, 0x2, 0x1f ;  /* 0x0c401f0083847f89 */ /* 0x000e6400000e0000 */
[----:B------:R-:W3:Y:S08]  /*7640*/  MUFU.TANH R13, R13 ;  /* 0x0000000d000d7308 */ /* 0x000ef00000002400 */
[----:B------:R-:W4:Y:S08]  /*7650*/  MUFU.TANH R14, R14 ;  /* 0x0000000e000e7308 */ /* 0x000f300000002400 */
[----:B------:R-:W5:Y:S01]  /*7660*/  MUFU.TANH R21, R21 ;  /* 0x0000001500157308 */ /* 0x000f620000002400 */
[----:B-1----:R-:W-:Y:S01]  /*7670*/  FMNMX.FTZ R133, R131, R132, !PT ;  /* 0x0000008483857209 */ /* 0x002fe20007810000 */
[----:B------:R-:W-:Y:S01]  /*7680*/  FMUL.FTZ R131, R74, UR5 ;  /* 0x000000054a837c20 */ /* 0x000fe20008410000 */
[----:B------:R-:W-:Y:S01]  /*7690*/  FMUL.FTZ R132, R75, UR5 ;  /* 0x000000054b847c20 */ /* 0x000fe20008410000 */
[----:B------:R-:W1:Y:S04]  /*76a0*/  LDC R74, c[0x0][0x988] ;  /* 0x00026200ff4a7b82 */ /* 0x000e680000000800 */
[----:B------:R-:W5:Y:S01]  /*76b0*/  MUFU.TANH R22, R22 ;  /* 0x0000001600167308 */ /* 0x000f620000002400 */
[----:B------:R-:W0:Y:S01]  /*76c0*/  SHFL.BFLY PT, R134, R133, 0x1, 0x1f ;  /* 0x0c201f0085867f89 */ /* 0x000e2200000e0000 */
[----:B------:R-:W-:-:S02]  /*76d0*/  WARPGROUP.DEPBAR.LE gsb0, 0x0 ;  /* 0x00008000000079c5 */ /* 0x000fc40000010000 */
[----:B------:R-:W-:-:S04]  /*76e0*/  WARPGROUP.ARRIVE ;  /* 0x00000000000079c5 */ /* 0x000fc80000000000 */
[----:B------:R-:W5:Y:S02]  /*76f0*/  MUFU.TANH R129, R129 ;  /* 0x0000008100817308 */ /* 0x000f640000002400 */
[----:B------:R-:W-:Y:S01]  /*7700*/  HGMMA.64x96x16.F32 R24, gdesc[UR32].tnspB, R24, gsb0 ;  /* 0x41600000201879f0 */ /* 0x000fe20008000818 */
[----:B------:R-:W-:Y:S02]  /*7710*/  UIADD3 UR32, UR4, 0x600, URZ ;  /* 0x0000060004207890 */ /* 0x000fe4000fffe03f */
[----:B------:R-:W-:-:S03]  /*7720*/  UIADD3 UR34, UR10, 0x100, URZ ;  /* 0x000001000a227890 */ /* 0x000fc6000fffe03f */
[----:B------:R-:W5:Y:S01]  /*7730*/  MUFU.TANH R130, R130 ;  /* 0x0000008200827308 */ /* 0x000f620000002400 */
[----:B------:R-:W-:Y:S01]  /*7740*/  UMOV UR33, 0xc0000010 ;  /* 0xc000001000217882 */ /* 0x000fe20000000000 */
[----:B------:R-:W-:Y:S01]  /*7750*/  UMOV UR35, 0x80000020 ;  /* 0x8000002000237882 */ /* 0x000fe20000000000 */
[----:B0-----:R-:W-:-:S05]  /*7760*/  FMNMX.FTZ R75, R133, R134, !PT ;  /* 0x00000086854b7209 */ /* 0x001fca0007810000 */
[----:B------:R-:W0:Y:S01]  /*7770*/  MUFU.TANH R122, R122 ;  /* 0x0000007a007a7308 */ /* 0x000e220000002400 */
[----:B------:R-:W-:-:S04]  /*7780*/  FADD.FTZ R5, -R75, R5 ;  /* 0x000000054b057221 */ /* 0x000fc80000010100 */
[-C--:B-1----:R-:W-:Y:S01]  /*7790*/  FMUL.FTZ R133, R5, R74.reuse ;  /* 0x0000004a05857220 */ /* 0x082fe20000410000 */
[-C--:B------:R-:W-:Y:S02]  /*77a0*/  FMUL.FTZ R5, R75, R74.reuse ;  /* 0x0000004a4b057220 */ /* 0x080fe40000410000 */
[----:B------:R-:W1:Y:S02]  /*77b0*/  MUFU.TANH R123, R123 ;  /* 0x0000007b007b7308 */ /* 0x000e640000002400 */
[-CC-:B------:R-:W-:Y:S01]  /*77c0*/  FFMA.FTZ R136, R12, R74.reuse, -R5.reuse ;  /* 0x0000004a0c887223 */ /* 0x180fe20000010805 */
[--C-:B------:R-:W-:Y:S01]  /*77d0*/  FFMA.FTZ R12, R23, R74, -R5.reuse ;  /* 0x0000004a170c7223 */ /* 0x100fe20000010805 */
[----:B------:R-:W-:Y:S01]  /*77e0*/  FMNMX.FTZ R23, R9, R6, !PT ;  /* 0x0000000609177209 */ /* 0x000fe20007810000 */
[-CC-:B------:R-:W-:Y:S01]  /*77f0*/  FFMA.FTZ R134, R11, R74.reuse, -R5.reuse ;  /* 0x0000004a0b867223 */ /* 0x180fe20000010805 */
[-CC-:B------:R-:W-:Y:S01]  /*7800*/  FFMA.FTZ R11, R20, R74.reuse, -R5.reuse ;  /* 0x0000004a140b7223 */ /* 0x180fe20000010805 */
[-CC-:B------:R-:W-:Y:S01]  /*7810*/  FFMA.FTZ R135, R8, R74.reuse, -R5.reuse ;  /* 0x0000004a08877223 */ /* 0x180fe20000010805 */
[----:B--2---:R-:W-:Y:S01]  /*7820*/  FMNMX.FTZ R20, R10, R23, !PT ;  /* 0x000000170a147209 */ /* 0x004fe20007810000 */
[-CC-:B------:R-:W-:Y:S01]  /*7830*/  FFMA.FTZ R8, R15, R74.reuse, -R5.reuse ;  /* 0x0000004a0f087223 */ /* 0x180fe20000010805 */
[-CC-:B------:R-:W-:Y:S01]  /*7840*/  FFMA.FTZ R15, R128, R74.reuse, -R5.reuse ;  /* 0x0000004a800f7223 */ /* 0x180fe20000010805 */
[--C-:B------:R-:W-:Y:S01]  /*7850*/  FFMA.FTZ R128, R120, R74, -R5.reuse ;  /* 0x0000004a78807223 */ /* 0x100fe20000010805 */
[----:B---3--:R-:W-:Y:S01]  /*7860*/  FMNMX.FTZ R23, R13, R20, !PT ;  /* 0x000000140d177209 */ /* 0x008fe20007810000 */
[----:B------:R-:W2:Y:S01]  /*7870*/  MUFU.TANH R126, R126 ;  /* 0x0000007e007e7308 */ /* 0x000ea20000002400 */
[-CC-:B------:R-:W-:Y:S01]  /*7880*/  FFMA.FTZ R137, R124, R74.reuse, -R5.reuse ;  /* 0x0000004a7c897223 */ /* 0x180fe20000010805 */
[-CC-:B------:R-:W-:Y:S01]  /*7890*/  FFMA.FTZ R138, R125, R74.reuse, -R5.reuse ;  /* 0x0000004a7d8a7223 */ /* 0x180fe20000010805 */
[----:B----4-:R-:W-:Y:S01]  /*78a0*/  FMNMX.FTZ R120, R14, R23, !PT ;  /* 0x000000170e787209 */ /* 0x010fe20007810000 */
[-CC-:B------:R-:W-:Y:S01]  /*78b0*/  FFMA.FTZ R23, R121, R74.reuse, -R5.reuse ;  /* 0x0000004a79177223 */ /* 0x180fe20000010805 */
[-CC-:B------:R-:W-:Y:S01]  /*78c0*/  FFMA.FTZ R7, R7, R74.reuse, -R5.reuse ;  /* 0x0000004a07077223 */ /* 0x180fe20000010805 */
[--C-:B------:R-:W-:Y:S01]  /*78d0*/  FFMA.FTZ R112, R112, R74, -R5.reuse ;  /* 0x0000004a70707223 */ /* 0x100fe20000010805 */
[----:B-----5:R-:W-:Y:S01]  /*78e0*/  FMNMX.FTZ R121, R21, R120, !PT ;  /* 0x0000007815797209 */ /* 0x020fe20007810000 */
[----:B------:R-:W3:Y:S01]  /*78f0*/  MUFU.TANH R127, R127 ;  /* 0x0000007f007f7308 */ /* 0x000ee20000002400 */
[-CC-:B------:R-:W-:Y:S01]  /*7900*/  FFMA.FTZ R113, R113, R74.reuse, -R5.reuse ;  /* 0x0000004a71717223 */ /* 0x180fe20000010805 */
[-CC-:B------:R-:W-:Y:S01]  /*7910*/  FFMA.FTZ R116, R116, R74.reuse, -R5.reuse ;  /* 0x0000004a74747223 */ /* 0x180fe20000010805 */
[----:B------:R-:W-:Y:S01]  /*7920*/  FMNMX.FTZ R120, R22, R121, !PT ;  /* 0x0000007916787209 */ /* 0x000fe20007810000 */
[-CC-:B------:R-:W-:Y:S01]  /*7930*/  FFMA.FTZ R117, R117, R74.reuse, -R5.reuse ;  /* 0x0000004a75757223 */ /* 0x180fe20000010805 */
[-CC-:B------:R-:W-:Y:S01]  /*7940*/  FFMA.FTZ R104, R104, R74.reuse, -R5.reuse ;  /* 0x0000004a68687223 */ /* 0x180fe20000010805 */
[--C-:B------:R-:W-:Y:S01]  /*7950*/  FFMA.FTZ R105, R105, R74, -R5.reuse ;  /* 0x0000004a69697223 */ /* 0x100fe20000010805 */
[----:B------:R-:W-:Y:S01]  /*7960*/  FMNMX.FTZ R121, R129, R120, !PT ;  /* 0x0000007881797209 */ /* 0x000fe20007810000 */
[----:B------:R-:W4:Y:S01]  /*7970*/  MUFU.TANH R114, R114 ;  /* 0x0000007200727308 */ /* 0x000f220000002400 */
[-CC-:B------:R-:W-:Y:S01]  /*7980*/  FFMA.FTZ R108, R108, R74.reuse, -R5.reuse ;  /* 0x0000004a6c6c7223 */ /* 0x180fe20000010805 */
[-CC-:B------:R-:W-:Y:S01]  /*7990*/  FFMA.FTZ R109, R109, R74.reuse, -R5.reuse ;  /* 0x0000004a6d6d7223 */ /* 0x180fe20000010805 */
[----:B------:R-:W-:Y:S01]  /*79a0*/  FMNMX.FTZ R121, R130, R121, !PT ;  /* 0x0000007982797209 */ /* 0x000fe20007810000 */
[-CC-:B------:R-:W-:Y:S01]  /*79b0*/  FFMA.FTZ R96, R96, R74.reuse, -R5.reuse ;  /* 0x0000004a60607223 */ /* 0x180fe20000010805 */
[-CC-:B------:R-:W-:Y:S01]  /*79c0*/  FFMA.FTZ R97, R97, R74.reuse, -R5.reuse ;  /* 0x0000004a61617223 */ /* 0x180fe20000010805 */
[-CC-:B------:R-:W-:Y:S01]  /*79d0*/  FFMA.FTZ R100, R100, R74.reuse, -R5.reuse ;  /* 0x0000004a64647223 */ /* 0x180fe20000010805 */
[----:B0-----:R-:W-:Y:S01]  /*79e0*/  FMNMX.FTZ R124, R122, R121, !PT ;  /* 0x000000797a7c7209 */ /* 0x001fe20007810000 */
[----:B------:R-:W0:Y:S01]  /*79f0*/  MUFU.TANH R115, R115 ;  /* 0x0000007300737308 */ /* 0x000e220000002400 */
[-CC-:B------:R-:W-:Y:S01]  /*7a00*/  FFMA.FTZ R101, R101, R74.reuse, -R5.reuse ;  /* 0x0000004a65657223 */ /* 0x180fe20000010805 */
[--C-:B------:R-:W-:Y:S01]  /*7a10*/  FFMA.FTZ R88, R88, R74, -R5.reuse ;  /* 0x0000004a58587223 */ /* 0x100fe20000010805 */
[----:B-1----:R-:W-:Y:S01]  /*7a20*/  FMNMX.FTZ R125, R123, R124, !PT ;  /* 0x0000007c7b7d7209 */ /* 0x002fe20007810000 */
[-CC-:B------:R-:W-:Y:S01]  /*7a30*/  FFMA.FTZ R89, R89, R74.reuse, -R5.reuse ;  /* 0x0000004a59597223 */ /* 0x180fe20000010805 */
[-CC-:B------:R-:W-:Y:S01]  /*7a40*/  FFMA.FTZ R92, R92, R74.reuse, -R5.reuse ;  /* 0x0000004a5c5c7223 */ /* 0x180fe20000010805 */
[-CC-:B------:R-:W-:Y:S01]  /*7a50*/  FFMA.FTZ R93, R93, R74.reuse, -R5.reuse ;  /* 0x0000004a5d5d7223 */ /* 0x180fe20000010805 */
[----:B--2---:R-:W-:Y:S01]  /*7a60*/  FMNMX.FTZ R124, R126, R125, !PT ;  /* 0x0000007d7e7c7209 */ /* 0x004fe20007810000 */
[----:B------:R-:W1:Y:S01]  /*7a70*/  MUFU.TANH R118, R118 ;  /* 0x0000007600767308 */ /* 0x000e620000002400 */
[-CC-:B------:R-:W-:Y:S01]  /*7a80*/  FFMA.FTZ R80, R80, R74.reuse, -R5.reuse ;  /* 0x0000004a50507223 */ /* 0x180fe20000010805 */
[--C-:B------:R-:W-:Y:S01]  /*7a90*/  FFMA.FTZ R81, R81, R74, -R5.reuse ;  /* 0x0000004a51517223 */ /* 0x100fe20000010805 */
[----:B---3--:R-:W-:Y:S01]  /*7aa0*/  FMNMX.FTZ R125, R127, R124, !PT ;  /* 0x0000007c7f7d7209 */ /* 0x008fe20007810000 */
[-CC-:B------:R-:W-:Y:S01]  /*7ab0*/  FFMA.FTZ R84, R84, R74.reuse, -R5.reuse ;  /* 0x0000004a54547223 */ /* 0x180fe20000010805 */
[-CC-:B------:R-:W-:Y:S01]  /*7ac0*/  FFMA.FTZ R85, R85, R74.reuse, -R5.reuse ;  /* 0x0000004a55557223 */ /* 0x180fe20000010805 */
[-CC-:B------:R-:W-:Y:S01]  /*7ad0*/  FFMA.FTZ R73, R73, R74.reuse, -R5.reuse ;  /* 0x0000004a49497223 */ /* 0x180fe20000010805 */
[----:B----4-:R-:W-:Y:S01]  /*7ae0*/  FMNMX.FTZ R124, R114, R125, !PT ;  /* 0x0000007d727c7209 */ /* 0x010fe20007810000 */
[----:B------:R-:W2:Y:S01]  /*7af0*/  MUFU.TANH R119, R119 ;  /* 0x0000007700777308 */ /* 0x000ea20000002400 */
[-CC-:B------:R-:W-:Y:S01]  /*7b00*/  FFMA.FTZ R76, R76, R74.reuse, -R5.reuse ;  /* 0x0000004a4c4c7223 */ /* 0x180fe20000010805 */
[----:B------:R-:W-:Y:S01]  /*7b10*/  FFMA.FTZ R77, R77, R74, -R5 ;  /* 0x0000004a4d4d7223 */ /* 0x000fe20000010805 */
[----:B0-----:R-:W-:-:S05]  /*7b20*/  FMNMX.FTZ R125, R115, R124, !PT ;  /* 0x0000007c737d7209 */ /* 0x001fca0007810000 */
[----:B------:R-:W0:Y:S01]  /*7b30*/  MUFU.TANH R106, R106 ;  /* 0x0000006a006a7308 */ /* 0x000e220000002400 */
[----:B-1----:R-:W-:-:S07]  /*7b40*/  FMNMX.FTZ R124, R118, R125, !PT ;  /* 0x0000007d767c7209 */ /* 0x002fce0007810000 */
[----:B------:R-:W1:Y:S01]  /*7b50*/  MUFU.TANH R107, R107 ;  /* 0x0000006b006b7308 */ /* 0x000e620000002400 */
[----:B--2---:R-:W-:-:S07]  /*7b60*/  FMNMX.FTZ R125, R119, R124, !PT ;  /* 0x0000007c777d7209 */ /* 0x004fce0007810000 */
[----:B------:R-:W2:Y:S01]  /*7b70*/  MUFU.TANH R110, R110 ;  /* 0x0000006e006e7308 */ /* 0x000ea20000002400 */
[----:B------:R-:W-:Y:S02]  /*7b80*/  WARPGROUP.DEPBAR.LE gsb0, 0x0 ;  /* 0x00008000000079c5 */ /* 0x000fe40000010000 */
[----:B------:R-:W-:Y:S01]  /*7b90*/  WARPGROUP.ARRIVE ;  /* 0x00000000000079c5 */ /* 0x000fe20000000000 */
[----:B0-----:R-:W-:-:S04]  /*7ba0*/  FMNMX.FTZ R124, R106, R125, !PT ;  /* 0x0000007d6a7c7209 */ /* 0x001fc80007810000 */
[----:B------:R-:W0:Y:S01]  /*7bb0*/  MUFU.TANH R111, R111 ;  /* 0x0000006f006f7308 */ /* 0x000e220000002400 */
[----:B------:R-:W-:Y:S01]  /*7bc0*/  HGMMA.64x96x16.F32 R24, gdesc[UR32].tnspB, R24, gsb0 ;  /* 0x41600000201879f0 */ /* 0x000fe20008000818 */
[----:B------:R-:W-:Y:S01]  /*7bd0*/  UIADD3 UR32, UR4, 0x780, URZ ;  /* 0x0000078004207890 */ /* 0x000fe2000fffe03f */
[----:B-1----:R-:W-:Y:S01]  /*7be0*/  FMNMX.FTZ R125, R107, R124, !PT ;  /* 0x0000007c6b7d7209 */ /* 0x002fe20007810000 */
[----:B------:R-:W-:Y:S01]  /*7bf0*/  UIADD3 UR34, UR10, 0x140, URZ ;  /* 0x000001400a227890 */ /* 0x000fe2000fffe03f */
[----:B------:R-:W-:Y:S01]  /*7c00*/  UMOV UR33, 0xc0000010 ;  /* 0xc000001000217882 */ /* 0x000fe20000000000 */
[----:B------:R-:W-:Y:S02]  /*7c10*/  UMOV UR35, 0x80000020 ;  /* 0x8000002000237882 */ /* 0x000fe40000000000 */
        /* <DEDUP_REMOVED lines=24> */
[----:B------:R-:W-:Y:S02]  /*7da0*/  WARPGROUP.DEPBAR.LE gsb0, 0x0 ;  /* 0x00008000000079c5 */ /* 0x000fe40000010000 */
[----:B------:R-:W-:-:S04]  /*7db0*/  WARPGROUP.ARRIVE ;  /* 0x00000000000079c5 */ /* 0x000fc80000000000 */
[----:B------:R-:W1:Y:S01]  /*7dc0*/  MUFU.TANH R131, R131 ;  /* 0x0000008300837308 */ /* 0x000e620000002400 */
[----:B--2---:R-:W-:Y:S01]  /*7dd0*/  FMNMX.FTZ R124, R86, R125, !PT ;  /* 0x0000007d567c7209 */ /* 0x004fe20007810000 */
[----:B------:R-:W-:Y:S01]  /*7de0*/  HGMMA.64x96x16.F32 R24, gdesc[UR32].tnspB, R24, gsb0 ;  /* 0x41600000201879f0 */ /* 0x000fe20008000818 */
[----:B------:R-:W-:Y:S02]  /*7df0*/  UIADD3 UR32, UR4, 0x900, URZ ;  /* 0x0000090004207890 */ /* 0x000fe4000fffe03f */
[----:B0-----:R-:W-:Y:S01]  /*7e00*/  FMNMX.FTZ R124, R87, R124, !PT ;  /* 0x0000007c577c7209 */ /* 0x001fe20007810000 */
[----:B------:R-:W-:Y:S02]  /*7e10*/  UIADD3 UR34, UR10, 0x180, URZ ;  /* 0x000001800a227890 */ /* 0x000fe4000fffe03f */
[----:B------:R-:W0:Y:S01]  /*7e20*/  MUFU.TANH R132, R132 ;  /* 0x0000008400847308 */ /* 0x000e220000002400 */
[----:B------:R-:W-:Y:S01]  /*7e30*/  UMOV UR33, 0xc0000010 ;  /* 0xc000001000217882 */ /* 0x000fe20000000000 */
[----:B------:R-:W-:-:S06]  /*7e40*/  UMOV UR35, 0x80000020 ;  /* 0x8000002000237882 */ /* 0x000fcc0000000000 */
[----:B------:R-:W2:Y:S01]  /*7e50*/  MUFU.TANH R78, R78 ;  /* 0x0000004e004e7308 */ /* 0x000ea20000002400 */
[----:B-1----:R-:W-:-:S07]  /*7e60*/  FMNMX.FTZ R125, R131, R124, !PT ;  /* 0x0000007c837d7209 */ /* 0x002fce0007810000 */
[----:B------:R-:W1:Y:S01]  /*7e70*/  MUFU.TANH R79, R79 ;  /* 0x0000004f004f7308 */ /* 0x000e620000002400 */
[----:B0-----:R-:W-:-:S07]  /*7e80*/  FMNMX.FTZ R125, R132, R125, !PT ;  /* 0x0000007d847d7209 */ /* 0x001fce0007810000 */
[----:B------:R-:W-:Y:S01]  /*7e90*/  MUFU.EX2 R20, R128 ;  /* 0x0000008000147308 */ /* 0x000fe20000000800 */
[----:B--2---:R-:W-:-:S07]  /*7ea0*/  FMNMX.FTZ R124, R78, R125, !PT ;  /* 0x0000007d4e7c7209 */ /* 0x004fce0007810000 */
[----:B------:R-:W-:Y:S01]  /*7eb0*/  MUFU.EX2 R120, R137 ;  /* 0x0000008900787308 */ /* 0x000fe20000000800 */
[----:B-1----:R-:W-:-:S05]  /*7ec0*/  FMNMX.FTZ R124, R79, R124, !PT ;  /* 0x0000007c4f7c7209 */ /* 0x002fca0007810000 */
[----:B------:R-:W0:Y:S02]  /*7ed0*/  SHFL.BFLY PT, R125, R124, 0x2, 0x1f ;  /* 0x0c401f007c7d7f89 */ /* 0x000e2400000e0000 */
[----:B------:R-:W-:Y:S08]  /*7ee0*/  MUFU.EX2 R133, R133 ;  /* 0x0000008500857308 */ /* 0x000ff00000000800 */
[----:B------:R-:W1:Y:S08]  /*7ef0*/  MUFU.EX2 R7, R7 ;  /* 0x0000000700077308 */ /* 0x000e700000000800 */
[----:B------:R-:W2:Y:S01]  /*7f00*/  MUFU.EX2 R135, R135 ;  /* 0x0000008700877308 */ /* 0x000ea20000000800 */
[----:B0-----:R-:W-:Y:S01]  /*7f10*/  FMNMX.FTZ R125, R124, R125, !PT ;  /* 0x0000007d7c7d7209 */ /* 0x001fe20007810000 */
[----:B------:R-:W-:-:S06]  /*7f20*/  FFMA.FTZ R124, R72, R74, -R5 ;  /* 0x0000004a487c7223 */ /* 0x000fcc0000010805 */
[----:B------:R-:W0:Y:S01]  /*7f30*/  MUFU.EX2 R134, R134 ;  /* 0x0000008600867308 */ /* 0x000e220000000800 */
[----:B-1----:R-:W-:Y:S01]  /*7f40*/  FFMA.FTZ R4, R133, R4, R7 ;  /* 0x0000000485047223 */ /* 0x002fe20000010007 */
[----:B------:R-:W1:Y:S06]  /*7f50*/  SHFL.BFLY PT, R128, R125, 0x1, 0x1f ;  /* 0x0c201f007d807f89 */ /* 0x000e6c00000e0000 */
[----:B------:R3:W-:Y:S08]  /*7f60*/  MUFU.EX2 R121, R138 ;  /* 0x0000008a00797308 */ /* 0x0007f00000000800 */
[----:B------:R-:W-:Y:S08]  /*7f70*/  MUFU.EX2 R136, R136 ;  /* 0x0000008800887308 */ /* 0x000ff00000000800 */
[----:B------:R-:W-:Y:S01]  /*7f80*/  MUFU.EX2 R8, R8 ;  /* 0x0000000800087308 */ /* 0x000fe20000000800 */
[----:B-1----:R-:W-:-:S05]  /*7f90*/  FMNMX.FTZ R72, R125, R128, !PT ;  /* 0x000000807d487209 */ /* 0x002fca0007810000 */
[CC--:B------:R-:W-:Y:S01]  /*7fa0*/  FMUL.FTZ R137, R72.reuse, R74.reuse ;  /* 0x0000004a48897220 */ /* 0x0c0fe20000410000 */
[----:B------:R-:W-:Y:S01]  /*7fb0*/  FADD.FTZ R5, -R72, R6 ;  /* 0x0000000648057221 */ /* 0x000fe20000010100 */
[----:B------:R-:W-:Y:S02]  /*7fc0*/  WARPGROUP.DEPBAR.LE gsb0, 0x0 ;  /* 0x00008000000079c5 */ /* 0x000fe40000010000 */
[----:B------:R-:W-:Y:S01]  /*7fd0*/  WARPGROUP.ARRIVE ;  /* 0x00000000000079c5 */ /* 0x000fe20000000000 */
[-CC-:B------:R-:W-:Y:S01]  /*7fe0*/  FFMA.FTZ R128, R13, R74.reuse, -R137.reuse ;  /* 0x0000004a0d807223 */ /* 0x180fe20000010889 */
[----:B------:R-:W-:Y:S02]  /*7ff0*/  IMAD.U32 R13, RZ, RZ, UR36 ;  /* 0x00000024ff0d7e24 */ /* 0x000fe4000f8e00ff */
[-C--:B------:R-:W-:Y:S01]  /*8000*/  FMUL.FTZ R125, R5, R74.reuse ;  /* 0x0000004a057d7220 */ /* 0x080fe20000410000 */
[-CC-:B------:R-:W-:Y:S01]  /*8010*/  FFMA.FTZ R5, R9, R74.reuse, -R137.reuse ;  /* 0x0000004a09057223 */ /* 0x180fe20000010889 */
[-CC-:B------:R-:W-:Y:S01]  /*8020*/  FFMA.FTZ R9, R10, R74.reuse, -R137.reuse ;  /* 0x0000004a0a097223 */ /* 0x180fe20000010889 */
[----:B------:R-:W-:Y:S01]  /*8030*/  HGMMA.64x96x16.F32 R24, gdesc[UR32].tnspB, R24, gsb0 ;  /* 0x41600000201879f0 */ /* 0x000fe20008000818 */
[----:B------:R-:W-:Y:S01]  /*8040*/  UIADD3 UR32, UR4, 0xa80, URZ ;  /* 0x00000a8004207890 */ /* 0x000fe2000fffe03f */
[----:B------:R-:W-:Y:S01]  /*8050*/  @!P1 LEA R13, R13, UR37, 0x3 ;  /* 0x000000250d0d9c11 */ /* 0x000fe2000f8e18ff */
[----:B------:R-:W-:Y:S01]  /*8060*/  UIADD3 UR34, UR10, 0x1c0, URZ ;  /* 0x000001c00a227890 */ /* 0x000fe2000fffe03f */
[----:B------:R-:W-:Y:S01]  /*8070*/  VIADD R6, R140, 0x9 ;  /* 0x000000098c067836 */ /* 0x000fe20000000000 */
[----:B------:R-:W-:Y:S01]  /*8080*/  UMOV UR33, 0xc0000010 ;  /* 0xc000001000217882 */ /* 0x000fe20000000000 */
[----:B------:R-:W-:Y:S01]  /*8090*/  UMOV UR35, 0x80000020 ;  /* 0x8000002000237882 */ /* 0x000fe20000000000 */
[----:B------:R-:W-:Y:S01]  /*80a0*/  MUFU.EX2 R125, R125 ;  /* 0x0000007d007d7308 */ /* 0x000fe20000000800 */
[----:B------:R-:W-:Y:S01]  /*80b0*/  @!P1 VIADD R13, R13, 0x31c40 ;  /* 0x00031c400d0d9836 */ /* 0x000fe20000000000 */
[----:B------:R-:W-:Y:S01]  /*80c0*/  SEL R6, R6, 0x9, !P2 ;  /* 0x0000000906067807 */ /* 0x000fe20005000000 */
[-CC-:B---3--:R-:W-:Y:S01]  /*80d0*/  FFMA.FTZ R138, R14, R74.reuse, -R137.reuse ;  /* 0x0000004a0e8a7223 */ /* 0x188fe20000010889 */
[-CC-:B------:R-:W-:Y:S01]  /*80e0*/  FFMA.FTZ R14, R114, R74.reuse, -R137.reuse ;  /* 0x0000004a720e7223 */ /* 0x180fe20000010889 */
[-C--:B------:R-:W-:Y:S01]  /*80f0*/  FFMA.FTZ R114, R115, R74.reuse, -R137 ;  /* 0x0000004a73727223 */ /* 0x080fe20000010889 */
[----:B------:R-:W-:Y:S01]  /*8100*/  @!P1 PRMT R13, RZ, 0x654, R13 ;  /* 0x00000654ff0d9816 */ /* 0x000fe2000000000d */
[-CC-:B------:R-:W-:Y:S01]  /*8110*/  FFMA.FTZ R115, R118, R74.reuse, -R137.reuse ;  /* 0x0000004a76737223 */ /* 0x180fe20000010889 */
[----:B------:R-:W1:Y:S01]  /*8120*/  MUFU.EX2 R5, R5 ;  /* 0x0000000500057308 */ /* 0x000e620000000800 */
[-CC-:B------:R-:W-:Y:S01]  /*8130*/  FFMA.FTZ R10, R21, R74.reuse, -R137.reuse ;  /* 0x0000004a150a7223 */ /* 0x180fe20000010889 */
[-CC-:B------:R-:W-:Y:S01]  /*8140*/  FFMA.FTZ R118, R119, R74.reuse, -R137.reuse ;  /* 0x0000004a77767223 */ /* 0x180fe20000010889 */
[----:B--2---:R-:W-:Y:S01]  /*8150*/  FADD.FTZ R119, R135, R4 ;  /* 0x0000000487777221 */ /* 0x004fe20000010000 */
[-CC-:B------:R-:W-:Y:S01]  /*8160*/  FFMA.FTZ R139, R22, R74.reuse, -R137.reuse ;  /* 0x0000004a168b7223 */ /* 0x180fe20000010889 */
[-CC-:B------:R-:W-:Y:S01]  /*8170*/  FFMA.FTZ R22, R129, R74.reuse, -R137.reuse ;  /* 0x0000004a81167223 */ /* 0x180fe20000010889 */
[----:B------:R-:W-:Y:S01]  /*8180*/  F2FP.F16.F32.PACK_AB R4, R135, R7 ;  /* 0x000000078704723e */ /* 0x000fe200000000ff */
        /* <DEDUP_REMOVED lines=14> */
[----:B------:R-:W-:Y:S01]  /*8270*/  FFMA.FTZ R78, R78, R74, -R137 ;  /* 0x0000004a4e4e7223 */ /* 0x000fe20000010889 */
[C---:B------:R-:W-:Y:S01]  /*8280*/  ISETP.GT.AND P2, PT, R0.reuse, RZ, PT ;  /* 0x000000ff0000720c */ /* 0x040fe20003f44270 */
[----:B------:R-:W-:Y:S01]  /*8290*/  VIADD R0, R0, 0xffffffff ;  /* 0xffffffff00007836 */ /* 0x000fe20000000000 */
[----:B------:R-:W-:Y:S08]  /*82a0*/  MUFU.EX2 R138, R138 ;  /* 0x0000008a008a7308 */ /* 0x000ff00000000800 */
[----:B------:R-:W-:Y:S08]  /*82b0*/  MUFU.EX2 R10, R10 ;  /* 0x0000000a000a7308 */ /* 0x000ff00000000800 */
[----:B------:R-:W4:Y:S08]  /*82c0*/  MUFU.EX2 R11, R11 ;  /* 0x0000000b000b7308 */ /* 0x000f300000000800 */
[----:B------:R-:W5:Y:S08]  /*82d0*/  MUFU.EX2 R139, R139 ;  /* 0x0000008b008b7308 */ /* 0x000f700000000800 */
[----:B------:R-:W5:Y:S08]  /*82e0*/  MUFU.EX2 R12, R12 ;  /* 0x0000000c000c7308 */ /* 0x000f700000000800 */
[----:B------:R-:W5:Y:S08]  /*82f0*/  MUFU.EX2 R22, R22 ;  /* 0x0000001600167308 */ /* 0x000f700000000800 */
[----:B------:R-:W5:Y:S08]  /*8300*/  MUFU.EX2 R15, R15 ;  /* 0x0000000f000f7308 */ /* 0x000f700000000800 */
[----:B------:R-:W5:Y:S01]  /*8310*/  MUFU.EX2 R129, R129 ;  /* 0x0000008100817308 */ /* 0x000f620000000800 */
[----:B------:R-:W-:-:S02]  /*8320*/  WARPGROUP.DEPBAR.LE gsb0, 0x0 ;  /* 0x00008000000079c5 */ /* 0x000fc40000010000 */
[----:B------:R-:W-:-:S05]  /*8330*/  WARPGROUP.ARRIVE ;  /* 0x00000000000079c5 */ /* 0x000fca0000000000 */
[----:B------:R-:W-:Y:S01]  /*8340*/  MUFU.EX2 R21, R21 ;  /* 0x0000001500157308 */ /* 0x000fe20000000800 */
[----:B------:R-:W-:Y:S01]  /*8350*/  HGMMA.64x96x16.F32 R24, gdesc[UR32].tnspB, R24, gsb0 ;  /* 0x41600000201879f0 */ /* 0x000fe20008000818 */
[----:B------:R-:W-:Y:S02]  /*8360*/  UIADD3 UR32, UR4, 0xc00, URZ ;  /* 0x00000c0004207890 */ /* 0x000fe4000fffe03f */
[----:B------:R-:W-:-:S04]  /*8370*/  UIADD3 UR34, UR10, 0x200, URZ ;  /* 0x000002000a227890 */ /* 0x000fc8000fffe03f */
[----:B------:R-:W5:Y:S01]  /*8380*/  MUFU.EX2 R23, R23 ;  /* 0x0000001700177308 */ /* 0x000f620000000800 */
[----:B------:R-:W-:Y:S01]  /*8390*/  UMOV UR33, 0xc0000010 ;  /* 0xc000001000217882 */ /* 0x000fe20000000000 */
[----:B------:R-:W-:-:S06]  /*83a0*/  UMOV UR35, 0x80000020 ;  /* 0x8000002000237882 */ /* 0x000fcc0000000000 */
        /* <DEDUP_REMOVED lines=9> */
[----:B------:R-:W5:Y:S08]  /*8440*/  MUFU.EX2 R117, R117 ;  /* 0x0000007500757308 */ /* 0x000f700000000800 */
[----:B------:R-:W5:Y:S08]  /*8450*/  MUFU.EX2 R118, R118 ;  /* 0x0000007600767308 */ /* 0x000f700000000800 */
[----:B------:R-:W5:Y:S01]  /*8460*/  MUFU.EX2 R104, R104 ;  /* 0x0000006800687308 */ /* 0x000f620000000800 */
[----:B------:R-:W-:-:S02]  /*8470*/  WARPGROUP.DEPBAR.LE gsb0, 0x0 ;  /* 0x00008000000079c5 */ /* 0x000fc40000010000 */
[----:B------:R-:W-:-:S05]  /*8480*/  WARPGROUP.ARRIVE ;  /* 0x00000000000079c5 */ /* 0x000fca0000000000 */
[----:B------:R-:W-:Y:S01]  /*8490*/  MUFU.EX2 R105, R105 ;  /* 0x0000006900697308 */ /* 0x000fe20000000800 */
[----:B------:R-:W-:Y:S07]  /*84a0*/  HGMMA.64x96x16.F32 R24, gdesc[UR32].tnspB, R24, gsb0 ;  /* 0x41600000201879f0 */ /* 0x000fee0008000818 */
        /* <DEDUP_REMOVED lines=16> */
[----:B0-----:R-:W-:Y:S01]  /*85b0*/  IMAD.U32 R6, RZ, RZ, UR6 ;  /* 0x00000006ff067e24 */ /* 0x001fe2000f8e00ff */
[----:B------:R-:W-:Y:S01]  /*85c0*/  UMOV UR6, UR36 ;  /* 0x0000002400067c82 */ /* 0x000fe20008000000 */
[-C--:B------:R-:W-:Y:S01]  /*85d0*/  FMUL.FTZ R24, R24, R133.reuse ;  /* 0x0000008518187220 */ /* 0x080fe20000410000 */
[-C--:B------:R-:W-:Y:S01]  /*85e0*/  FMUL.FTZ R25, R25, R133.reuse ;  /* 0x0000008519197220 */ /* 0x080fe20000410000 */
[----:B------:R-:W-:Y:S01]  /*85f0*/  FMUL.FTZ R28, R28, R133 ;  /* 0x000000851c1c7220 */ /* 0x000fe20000410000 */
[----:B------:R-:W-:Y:S01]  /*8600*/  @!P1 LEA R6, R6, UR37, 0x3 ;  /* 0x0000002506069c11 */ /* 0x000fe2000f8e18ff */
[-CC-:B-1----:R-:W-:Y:S01]  /*8610*/  FFMA.FTZ R13, R106, R74.reuse, -R137.reuse ;  /* 0x0000004a6a0d7223 */ /* 0x182fe20000010889 */
[-CC-:B------:R-:W-:Y:S01]  /*8620*/  FFMA.FTZ R106, R107, R74.reuse, -R137.reuse ;  /* 0x0000004a6b6a7223 */ /* 0x180fe20000010889 */
[-CC-:B------:R-:W-:Y:S01]  /*8630*/  FFMA.FTZ R107, R110, R74.reuse, -R137.reuse ;  /* 0x0000004a6e6b7223 */ /* 0x180fe20000010889 */
[-C--:B------:R-:W-:Y:S01]  /*8640*/  FFMA.FTZ R110, R111, R74.reuse, -R137 ;  /* 0x0000004a6f6e7223 */ /* 0x080fe20000010889 */
[----:B------:R-:W-:Y:S01]  /*8650*/  FADD.FTZ R111, R134, R119 ;  /* 0x00000077866f7221 */ /* 0x000fe20000010000 */
[-C--:B------:R-:W-:Y:S01]  /*8660*/  FFMA.FTZ R119, R98, R74.reuse, -R137 ;  /* 0x0000004a62777223 */ /* 0x080fe20000010889 */
[----:B------:R-:W-:Y:S01]  /*8670*/  FFMA.FTZ R98, R125, R3, R5 ;  /* 0x000000037d627223 */ /* 0x000fe20000010005 */
[C---:B--2---:R-:W-:Y:S01]  /*8680*/  F2FP.F16.F32.PACK_AB R5, R9.reuse, R5 ;  /* 0x000000050905723e */ /* 0x044fe200000000ff */
[----:B------:R-:W-:Y:S01]  /*8690*/  FADD.FTZ R111, R136, R111 ;  /* 0x0000006f886f7221 */ /* 0x000fe20000010000 */
[----:B------:R5:W-:Y:S01]  /*86a0*/  MUFU.EX2 R3, R119 ;  /* 0x0000007700037308 */ /* 0x000be20000000800 */
[----:B------:R-:W-:Y:S01]  /*86b0*/  FADD.FTZ R7, R9, R98 ;  /* 0x0000006209077221 */ /* 0x000fe20000010000 */
[-C--:B------:R-:W-:Y:S01]  /*86c0*/  FFMA.FTZ R98, R99, R74.reuse, -R137 ;  /* 0x0000004a63627223 */ /* 0x080fe20000010889 */
[----:B------:R-:W-:Y:S01]  /*86d0*/  FADD.FTZ R90, R8, R111 ;  /* 0x0000006f085a7221 */ /* 0x000fe20000010000 */
[-C--:B------:R-:W-:Y:S01]  /*86e0*/  FFMA.FTZ R99, R102, R74.reuse, -R137 ;  /* 0x0000004a66637223 */ /* 0x080fe20000010889 */
[----:B---3--:R-:W-:Y:S01]  /*86f0*/  FADD.FTZ R7, R128, R7 ;  /* 0x0000000780077221 */ /* 0x008fe20000010000 */
[-CC-:B------:R-:W-:Y:S01]  /*8700*/  FFMA.FTZ R9, R91, R74.reuse, -R137.reuse ;  /* 0x0000004a5b097223 */ /* 0x180fe20000010889 */
[----:B----4-:R-:W-:Y:S01]  /*8710*/  FADD.FTZ R111, R11, R90 ;  /* 0x0000005a0b6f7221 */ /* 0x010fe20000010000 */
[----:B------:R-:W-:Y:S01]  /*8720*/  FFMA.FTZ R102, R95, R74, -R137 ;  /* 0x0000004a5f667223 */ /* 0x000fe20000010889 */
[C---:B------:R-:W-:Y:S01]  /*8730*/  FADD.FTZ R135, R138.reuse, R7 ;  /* 0x000000078a877221 */ /* 0x040fe20000010000 */
[----:B------:R-:W-:Y:S01]  /*8740*/  F2FP.F16.F32.PACK_AB R7, R138, R128 ;  /* 0x000000808a07723e */ /* 0x000fe200000000ff */
[-CC-:B------:R-:W-:Y:S01]  /*8750*/  FFMA.FTZ R91, R94, R74.reuse, -R137.reuse ;  /* 0x0000004a5e5b7223 */ /* 0x180fe20000010889 */
[-C--:B------:R-:W-:Y:S01]  /*8760*/  FFMA.FTZ R95, R82, R74.reuse, -R137 ;  /* 0x0000004a525f7223 */ /* 0x080fe20000010889 */
[----:B------:R-:W-:Y:S01]  /*8770*/  FADD.FTZ R128, R10, R135 ;  /* 0x000000870a807221 */ /* 0x000fe20000010000 */
[----:B------:R-:W-:Y:S01]  /*8780*/  FFMA.FTZ R94, R83, R74, -R137 ;  /* 0x0000004a535e7223 */ /* 0x000fe20000010889 */
[----:B------:R-:W-:Y:S01]  /*8790*/  @!P1 VIADD R6, R6, 0x31c60 ;  /* 0x00031c6006069836 */ /* 0x000fe20000000000 */
[----:B------:R-:W0:Y:S01]  /*87a0*/  MUFU.EX2 R13, R13 ;  /* 0x0000000d000d7308 */ /* 0x000e220000000800 */
[----:B-----5:R-:W-:Y:S01]  /*87b0*/  FADD.FTZ R119, R139, R128 ;  /* 0x000000808b777221 */ /* 0x020fe20000010000 */
[----:B------:R-:W-:Y:S01]  /*87c0*/  FADD.FTZ R128, R12, R111 ;  /* 0x0000006f0c807221 */ /* 0x000fe20000010000 */
[----:B------:R-:W-:Y:S01]  /*87d0*/  F2FP.F16.F32.PACK_AB R8, R11, R8 ;  /* 0x000000080b08723e */ /* 0x000fe200000000ff */
[----:B------:R-:W-:Y:S01]  /*87e0*/  FMUL.FTZ R29, R29, R133 ;  /* 0x000000851d1d7220 */ /* 0x000fe20000410000 */
[----:B------:R-:W-:Y:S01]  /*87f0*/  FADD.FTZ R82, R22, R119 ;  /* 0x0000007716527221 */ /* 0x000fe20000010000 */
[----:B------:R-:W-:Y:S01]  /*8800*/  FADD.FTZ R83, R15, R128 ;  /* 0x000000800f537221 */ /* 0x000fe20000010000 */
[----:B------:R-:W-:Y:S01]  /*8810*/  @!P1 PRMT R6, RZ, 0x654, R6 ;  /* 0x00000654ff069816 */ /* 0x000fe20000000006 */
[----:B------:R-:W1:Y:S01]  /*8820*/  MUFU.EX2 R106, R106 ;  /* 0x0000006a006a7308 */ /* 0x000e620000000800 */
[----:B------:R-:W-:Y:S01]  /*8830*/  FADD.FTZ R128, R129, R82 ;  /* 0x0000005281807221 */ /* 0x000fe20000010000 */
[----:B------:R-:W-:Y:S01]  /*8840*/  FADD.FTZ R130, R20, R83 ;  /* 0x0000005314827221 */ /* 0x000fe20000010000 */
[----:B------:R2:W-:Y:S01]  /*8850*/  @!P1 SYNCS.ARRIVE.TRANS64.RED.A1T0 RZ, [R6+URZ], RZ ;  /* 0x000000ff06ff99a7 */ /* 0x0005e2000810043f */
[----:B------:R-:W-:Y:S01]  /*8860*/  F2FP.F16.F32.PACK_AB R20, R23, R20 ;  /* 0x000000141714723e */ /* 0x000fe200000000ff */
[----:B------:R-:W-:Y:S01]  /*8870*/  FADD.FTZ R128, R21, R128 ;  /* 0x0000008015807221 */ /* 0x000fe20000010000 */
[----:B------:R-:W-:Y:S01]  /*8880*/  FADD.FTZ R111, R23, R130 ;  /* 0x00000082176f7221 */ /* 0x000fe20000010000 */
[C---:B------:R-:W-:Y:S01]  /*8890*/  F2FP.F16.F32.PACK_AB R21, R123.reuse, R21 ;  /* 0x000000157b15723e */ /* 0x040fe200000000ff */
[----:B------:R3:W-:Y:S01]  /*88a0*/  MUFU.EX2 R82, R103 ;  /* 0x0000006700527308 */ /* 0x0007e20000000800 */
[----:B------:R-:W-:Y:S01]  /*88b0*/  FADD.FTZ R119, R123, R128 ;  /* 0x000000807b777221 */ /* 0x000fe20000010000 */
[----:B------:R-:W-:Y:S01]  /*88c0*/  FADD.FTZ R128, R120, R111 ;  /* 0x0000006f78807221 */ /* 0x000fe20000010000 */
[----:B--2---:R-:W-:Y:S01]  /*88d0*/  F2FP.F16.F32.PACK_AB R6, R136, R134 ;  /* 0x000000868806723e */ /* 0x004fe200000000ff */
[-C--:B------:R-:W-:Y:S01]  /*88e0*/  FMUL.FTZ R32, R32, R133.reuse ;  /* 0x0000008520207220 */ /* 0x080fe20000410000 */
[----:B------:R-:W-:Y:S01]  /*88f0*/  FADD.FTZ R119, R122, R119 ;  /* 0x000000777a777221 */ /* 0x000fe20000010000 */
[C---:B------:R-:W-:Y:S01]  /*8900*/  F2FP.F16.F32.PACK_AB R23, R126.reuse, R122 ;  /* 0x0000007a7e17723e */ /* 0x040fe200000000ff */
[-C--:B------:R-:W-:Y:S01]  /*8910*/  FMUL.FTZ R33, R33, R133.reuse ;  /* 0x0000008521217220 */ /* 0x080fe20000410000 */
[----:B------:R2:W-:Y:S01]  /*8920*/  MUFU.EX2 R83, R9 ;  /* 0x0000000900537308 */ /* 0x0005e20000000800 */
[----:B---3--:R-:W-:Y:S01]  /*8930*/  FADD.FTZ R103, R121, R128 ;  /* 0x0000008079677221 */ /* 0x008fe20000010000 */
[----:B------:R-:W-:Y:S01]  /*8940*/  FADD.FTZ R119, R126, R119 ;  /* 0x000000777e777221 */ /* 0x000fe20000010000 */
[----:B------:R3:W-:Y:S01]  /*8950*/  STSM.16.M88.4 [R2+0x24300], R4 ;  /* 0x0243000402007844 */ /* 0x0007e20000000200 */
[-C--:B------:R-:W-:Y:S01]  /*8960*/  FMUL.FTZ R36, R36, R133.reuse ;  /* 0x0000008524247220 */ /* 0x080fe20000410000 */
[----:B------:R-:W-:Y:S01]  /*8970*/  FADD.FTZ R128, R112, R103 ;  /* 0x0000006770807221 */ /* 0x000fe20000010000 */
[----:B------:R-:W-:Y:S01]  /*8980*/  FADD.FTZ R119, R14, R119 ;  /* 0x000000770e777221 */ /* 0x000fe20000010000 */
[C---:B------:R-:W-:Y:S01]  /*8990*/  F2FP.F16.F32.PACK_AB R112, R113.reuse, R112 ;  /* 0x000000707170723e */ /* 0x040fe200000000ff */
[----:B------:R-:W4:Y:S01]  /*89a0*/  MUFU.EX2 R107, R107 ;  /* 0x0000006b006b7308 */ /* 0x000f220000000800 */
[----:B------:R-:W-:Y:S01]  /*89b0*/  FADD.FTZ R11, R113, R128 ;  /* 0x00000080710b7221 */ /* 0x000fe20000010000 */
[----:B--2---:R-:W-:Y:S01]  /*89c0*/  F2FP.F16.F32.PACK_AB R9, R139, R10 ;  /* 0x0000000a8b09723e */ /* 0x004fe200000000ff */
[-C--:B------:R-:W-:Y:S01]  /*89d0*/  FMUL.FTZ R37, R37, R133.reuse ;  /* 0x0000008525257220 */ /* 0x080fe20000410000 */
[----:B------:R-:W-:Y:S01]  /*89e0*/  F2FP.F16.F32.PACK_AB R10, R15, R12 ;  /* 0x0000000c0f0a723e */ /* 0x000fe200000000ff */
[C---:B------:R-:W-:Y:S01]  /*89f0*/  FADD.FTZ R12, R114.reuse, R119 ;  /* 0x00000077720c7221 */ /* 0x040fe20000010000 */
[----:B------:R-:W-:Y:S01]  /*8a00*/  F2FP.F16.F32.PACK_AB R113, R114, R14 ;  /* 0x0000000e7271723e */ /* 0x000fe200000000ff */
[-C--:B------:R-:W-:Y:S01]  /*8a10*/  FMUL.FTZ R40, R40, R133.reuse ;  /* 0x0000008528287220 */ /* 0x080fe20000410000 */
[----:B------:R-:W2:Y:S01]  /*8a20*/  MUFU.EX2 R110, R110 ;  /* 0x0000006e006e7308 */ /* 0x000ea20000000800 */
[----:B------:R-:W-:Y:S01]  /*8a30*/  F2FP.F16.F32.PACK_AB R114, R117, R116 ;  /* 0x000000747572723e */ /* 0x000fe200000000ff */
[-C--:B------:R-:W-:Y:S01]  /*8a40*/  FMUL.FTZ R41, R41, R133.reuse ;  /* 0x0000008529297220 */ /* 0x080fe20000410000 */
[----:B---3--:R-:W-:Y:S01]  /*8a50*/  FADD.FTZ R6, R116, R11 ;  /* 0x0000000b74067221 */ /* 0x008fe20000010000 */
[----:B------:R-:W-:Y:S01]  /*8a60*/  FADD.FTZ R5, R115, R12 ;  /* 0x0000000c73057221 */ /* 0x000fe20000010000 */
[----:B------:R-:W-:Y:S01]  /*8a70*/  F2FP.F16.F32.PACK_AB R11, R129, R22 ;  /* 0x00000016810b723e */ /* 0x000fe200000000ff */
[-C--:B------:R-:W-:Y:S01]  /*8a80*/  FMUL.FTZ R44, R44, R133.reuse ;  /* 0x000000852c2c7220 */ /* 0x080fe20000410000 */
[----:B------:R-:W-:Y:S01]  /*8a90*/  FADD.FTZ R7, R117, R6 ;  /* 0x0000000675077221 */ /* 0x000fe20000010000 */
[----:B------:R-:W-:Y:S01]  /*8aa0*/  FADD.FTZ R6, R118, R5 ;  /* 0x0000000576067221 */ /* 0x000fe20000010000 */
[----:B------:R-:W3:Y:S01]  /*8ab0*/  MUFU.EX2 R98, R98 ;  /* 0x0000006200627308 */ /* 0x000ee20000000800 */
[----:B------:R5:W-:Y:S01]  /*8ac0*/  STSM.16.M88.4 [R2+0x25b00], R8 ;  /* 0x025b000802007844 */ /* 0x000be20000000200 */
[----:B------:R-:W-:Y:S01]  /*8ad0*/  FADD.FTZ R12, R104, R7 ;  /* 0x00000007680c7221 */ /* 0x000fe20000010000 */
[----:B0-----:R-:W-:Y:S01]  /*8ae0*/  FADD.FTZ R5, R13, R6 ;  /* 0x000000060d057221 */ /* 0x001fe20000010000 */
[----:B------:R-:W-:Y:S01]  /*8af0*/  F2FP.F16.F32.PACK_AB R22, R121, R120 ;  /* 0x000000787916723e */ /* 0x000fe200000000ff */
[----:B------:R-:W-:Y:S01]  /*8b00*/  FMUL.FTZ R45, R45, R133 ;  /* 0x000000852d2d7220 */ /* 0x000fe20000410000 */
[C---:B------:R-:W-:Y:S01]  /*8b10*/  FADD.FTZ R7, R105.reuse, R12 ;  /* 0x0000000c69077221 */ /* 0x040fe20000010000 */
[----:B-1----:R-:W-:Y:S01]  /*8b20*/  FADD.FTZ R6, R106, R5 ;  /* 0x000000056a067221 */ /* 0x002fe20000010000 */
[----:B------:R-:W0:Y:S01]  /*8b30*/  MUFU.EX2 R99, R99 ;  /* 0x0000006300637308 */ /* 0x000e220000000800 */
[----:B------:R-:W-:Y:S01]  /*8b40*/  F2FP.F16.F32.PACK_AB R104, R105, R104 ;  /* 0x000000686968723e */ /* 0x000fe200000000ff */
[----:B------:R-:W-:Y:S01]  /*8b50*/  FADD.FTZ R12, R108, R7 ;  /* 0x000000076c0c7221 */ /* 0x000fe20000010000 */
[----:B----4-:R-:W-:Y:S01]  /*8b60*/  FADD.FTZ R5, R107, R6 ;  /* 0x000000066b057221 */ /* 0x010fe20000010000 */
[----:B------:R-:W-:Y:S01]  /*8b70*/  F2FP.F16.F32.PACK_AB R115, R118, R115 ;  /* 0x000000737673723e */ /* 0x000fe200000000ff */
[----:B------:R-:W-:Y:S01]  /*8b80*/  STSM.16.M88.4 [R2+0x27300], R20 ;  /* 0x0273001402007844 */ /* 0x000fe20000000200 */
[----:B------:R-:W-:Y:S01]  /*8b90*/  FADD.FTZ R7, R109, R12 ;  /* 0x0000000c6d077221 */ /* 0x000fe20000010000 */
[----:B--2---:R-:W-:Y:S01]  /*8ba0*/  FADD.FTZ R6, R110, R5 ;  /* 0x000000056e067221 */ /* 0x004fe20000010000 */
[----:B------:R-:W1:Y:S01]  /*8bb0*/  MUFU.EX2 R90, R127 ;  /* 0x0000007f005a7308 */ /* 0x000e620000000800 */
[----:B------:R-:W-:Y:S01]  /*8bc0*/  F2FP.F16.F32.PACK_AB R105, R106, R13 ;  /* 0x0000000d6a69723e */ /* 0x000fe200000000ff */
[----:B------:R-:W-:Y:S01]  /*8bd0*/  FADD.FTZ R12, R96, R7 ;  /* 0x00000007600c7221 */ /* 0x000fe20000010000 */
[----:B------:R-:W-:Y:S01]  /*8be0*/  FADD.FTZ R5, R3, R6 ;  /* 0x0000000603057221 */ /* 0x000fe20000010000 */
[C---:B------:R-:W-:Y:S01]  /*8bf0*/  F2FP.F16.F32.PACK_AB R96, R97.reuse, R96 ;  /* 0x000000606160723e */ /* 0x040fe200000000ff */
[----:B------:R-:W-:Y:S01]  /*8c00*/  STSM.16.M88.4 [R2+0x28b00], R112 ;  /* 0x028b007002007844 */ /* 0x000fe20000000200 */
[----:B------:R-:W-:Y:S01]  /*8c10*/  FADD.FTZ R7, R97, R12 ;  /* 0x0000000c61077221 */ /* 0x000fe20000010000 */
[C---:B---3--:R-:W-:Y:S01]  /*8c20*/  FADD.FTZ R6, R98.reuse, R5 ;  /* 0x0000000562067221 */ /* 0x048fe20000010000 */
[----:B------:R-:W2:Y:S01]  /*8c30*/  MUFU.EX2 R91, R91 ;  /* 0x0000005b005b7308 */ /* 0x000ea20000000800 */
[----:B------:R-:W-:Y:S01]  /*8c40*/  F2FP.F16.F32.PACK_AB R97, R98, R3 ;  /* 0x000000036261723e */ /* 0x000fe200000000ff */
[----:B------:R-:W-:Y:S01]  /*8c50*/  FADD.FTZ R12, R100, R7 ;  /* 0x00000007640c7221 */ /* 0x000fe20000010000 */
[----:B0-----:R-:W-:Y:S01]  /*8c60*/  FADD.FTZ R5, R99, R6 ;  /* 0x0000000663057221 */ /* 0x001fe20000010000 */
[----:B------:R-:W-:Y:S01]  /*8c70*/  F2FP.F16.F32.PACK_AB R106, R109, R108 ;  /* 0x0000006c6d6a723e */ /* 0x000fe200000000ff */
[----:B------:R-:W-:Y:S01]  /*8c80*/  FMUL.FTZ R48, R48, R133 ;  /* 0x0000008530307220 */ /* 0x000fe20000410000 */
[C---:B------:R-:W-:Y:S01]  /*8c90*/  FADD.FTZ R7, R101.reuse, R12 ;  /* 0x0000000c65077221 */ /* 0x040fe20000010000 */
[----:B------:R-:W-:Y:S01]  /*8ca0*/  F2FP.F16.F32.PACK_AB R107, R110, R107 ;  /* 0x0000006b6e6b723e */ /* 0x000fe200000000ff */
[----:B------:R-:W0:Y:S01]  /*8cb0*/  MUFU.EX2 R4, R102 ;  /* 0x0000006600047308 */ /* 0x000e220000000800 */
[----:B-1----:R-:W-:Y:S01]  /*8cc0*/  FADD.FTZ R5, R90, R5 ;  /* 0x000000055a057221 */ /* 0x002fe20000010000 */
[----:B------:R-:W-:Y:S01]  /*8cd0*/  FADD.FTZ R6, R88, R7 ;  /* 0x0000000758067221 */ /* 0x000fe20000010000 */
[----:B------:R-:W-:Y:S01]  /*8ce0*/  F2FP.F16.F32.PACK_AB R98, R101, R100 ;  /* 0x000000646562723e */ /* 0x000fe200000000ff */
[----:B------:R-:W-:Y:S01]  /*8cf0*/  STSM.16.M88.4 [R2+0x2a300], R104 ;  /* 0x02a3006802007844 */ /* 0x000fe20000000200 */
[----:B-----5:R-:W-:Y:S01]  /*8d00*/  FADD.FTZ R8, R82, R5 ;  /* 0x0000000552087221 */ /* 0x020fe20000010000 */
[----:B------:R-:W-:Y:S01]  /*8d10*/  FADD.FTZ R5, R89, R6 ;  /* 0x0000000659057221 */ /* 0x000fe20000010000 */
[----:B------:R-:W-:Y:S01]  /*8d20*/  F2FP.F16.F32.PACK_AB R99, R90, R99 ;  /* 0x000000635a63723e */ /* 0x000fe200000000ff */
[----:B------:R-:W1:Y:S01]  /*8d30*/  MUFU.EX2 R95, R95 ;  /* 0x0000005f005f7308 */ /* 0x000e620000000800 */
[----:B------:R-:W-:Y:S01]  /*8d40*/  FADD.FTZ R8, R83, R8 ;  /* 0x0000000853087221 */ /* 0x000fe20000010000 */
[----:B------:R-:W-:Y:S01]  /*8d50*/  FADD.FTZ R6, R92, R5 ;  /* 0x000000055c067221 */ /* 0x000fe20000010000 */
[----:B------:R-:W-:Y:S01]  /*8d60*/  F2FP.F16.F32.PACK_AB R88, R89, R88 ;  /* 0x000000585958723e */ /* 0x000fe200000000ff */
[----:B------:R-:W-:Y:S01]  /*8d70*/  STSM.16.M88.4 [R2+0x2bb00], R96 ;  /* 0x02bb006002007844 */ /* 0x000fe20000000200 */
[----:B--2---:R-:W-:Y:S01]  /*8d80*/  FADD.FTZ R3, R91, R8 ;  /* 0x000000085b037221 */ /* 0x004fe20000010000 */
[----:B------:R-:W-:Y:S01]  /*8d90*/  FADD.FTZ R5, R93, R6 ;  /* 0x000000065d057221 */ /* 0x000fe20000010000 */
[----:B------:R-:W-:Y:S01]  /*8da0*/  F2FP.F16.F32.PACK_AB R89, R83, R82 ;  /* 0x000000525359723e */ /* 0x000fe200000000ff */
[----:B------:R-:W2:Y:S01]  /*8db0*/  MUFU.EX2 R94, R94 ;  /* 0x0000005e005e7308 */ /* 0x000ea20000000800 */
[----:B0-----:R-:W-:Y:S01]  /*8dc0*/  FADD.FTZ R6, R4, R3 ;  /* 0x0000000304067221 */ /* 0x001fe20000010000 */
[----:B------:R-:W-:Y:S01]  /*8dd0*/  FADD.FTZ R8, R80, R5 ;  /* 0x0000000550087221 */ /* 0x000fe20000010000 */
[----:B------:R-:W-:Y:S01]  /*8de0*/  F2FP.F16.F32.PACK_AB R91, R4, R91 ;  /* 0x0000005b045b723e */ /* 0x000fe200000000ff */
[-C--:B------:R-:W-:Y:S01]  /*8df0*/  FMUL.FTZ R49, R49, R133.reuse ;  /* 0x0000008531317220 */ /* 0x080fe20000410000 */
[----:B------:R-:W-:Y:S01]  /*8e00*/  F2FP.F16.F32.PACK_AB R90, R93, R92 ;  /* 0x0000005c5d5a723e */ /* 0x000fe200000000ff */
[C---:B------:R-:W-:Y:S01]  /*8e10*/  FADD.FTZ R5, R81.reuse, R8 ;  /* 0x0000000851057221 */ /* 0x040fe20000010000 */
[----:B------:R-:W-:Y:S01]  /*8e20*/  F2FP.F16.F32.PACK_AB R80, R81, R80 ;  /* 0x000000505150723e */ /* 0x000fe200000000ff */
[----:B------:R-:W0:Y:S01]  /*8e30*/  MUFU.EX2 R86, R86 ;  /* 0x0000005600567308 */ /* 0x000e220000000800 */
[----:B-1----:R-:W-:Y:S01]  /*8e40*/  FADD.FTZ R3, R95, R6 ;  /* 0x000000065f037221 */ /* 0x002fe20000010000 */
[----:B------:R-:W-:Y:S01]  /*8e50*/  FADD.FTZ R6, R84, R5 ;  /* 0x0000000554067221 */ /* 0x000fe20000010000 */
[----:B------:R-:W-:Y:S01]  /*8e60*/  STSM.16.M88.4 [R2+0x2d300], R88 ;  /* 0x02d3005802007844 */ /* 0x000fe20000000200 */
[-C--:B------:R-:W-:Y:S01]  /*8e70*/  FMUL.FTZ R52, R52, R133.reuse ;  /* 0x0000008534347220 */ /* 0x080fe20000410000 */
[-C--:B------:R-:W-:Y:S01]  /*8e80*/  FMUL.FTZ R53, R53, R133.reuse ;  /* 0x0000008535357220 */ /* 0x080fe20000410000 */
[-C--:B------:R-:W-:Y:S01]  /*8e90*/  FMUL.FTZ R56, R56, R133.reuse ;  /* 0x0000008538387220 */ /* 0x080fe20000410000 */
[----:B------:R-:W-:Y:S01]  /*8ea0*/  FMUL.FTZ R57, R57, R133 ;  /* 0x0000008539397220 */ /* 0x000fe20000410000 */
[----:B------:R-:W1:Y:S01]  /*8eb0*/  MUFU.EX2 R85, R85 ;  /* 0x0000005500557308 */ /* 0x000e620000000800 */
        /* <DEDUP_REMOVED lines=8> */
[----:B0-----:R-:W-:Y:S01]  /*8f40*/  FADD.FTZ R8, R86, R3 ;  /* 0x0000000356087221 */ /* 0x001fe20000010000 */
[----:B------:R-:W-:Y:S01]  /*8f50*/  FMUL.FTZ R69, R69, R133 ;  /* 0x0000008545457220 */ /* 0x000fe20000410000 */
[-C--:B------:R-:W-:Y:S01]  /*8f60*/  FMUL.FTZ R26, R26, R125.reuse ;  /* 0x0000007d1a1a7220 */ /* 0x080fe20000410000 */
[-C--:B------:R-:W-:Y:S01]  /*8f70*/  FMUL.FTZ R27, R27, R125.reuse ;  /* 0x0000007d1b1b7220 */ /* 0x080fe20000410000 */
[-C--:B------:R-:W-:Y:S01]  /*8f80*/  FMUL.FTZ R30, R30, R125.reuse ;  /* 0x0000007d1e1e7220 */ /* 0x080fe20000410000 */
[-C--:B------:R-:W-:Y:S01]  /*8f90*/  FMUL.FTZ R31, R31, R125.reuse ;  /* 0x0000007d1f1f7220 */ /* 0x080fe20000410000 */
[-C--:B------:R-:W-:Y:S01]  /*8fa0*/  FMUL.FTZ R34, R34, R125.reuse ;  /* 0x0000007d22227220 */ /* 0x080fe20000410000 */
        /* <DEDUP_REMOVED lines=16> */
[----:B------:R-:W-:Y:S01]  /*90b0*/  MUFU.EX2 R76, R76 ;  /* 0x0000004c004c7308 */ /* 0x000fe20000000800 */
[C---:B0-----:R-:W-:Y:S01]  /*90c0*/  FADD.FTZ R3, R73.reuse, R4 ;  /* 0x0000000449037221 */ /* 0x041fe20000010000 */
[----:B------:R-:W-:Y:S01]  /*90d0*/  F2FP.F16.F32.PACK_AB R4, R73, R124 ;  /* 0x0000007c4904723e */ /* 0x000fe200000000ff */
[-C--:B------:R-:W-:Y:S01]  /*90e0*/  FMUL.FTZ R58, R58, R125.reuse ;  /* 0x0000007d3a3a7220 */ /* 0x080fe20000410000 */
[-C--:B------:R-:W-:Y:S01]  /*90f0*/  FMUL.FTZ R59, R59, R125.reuse ;  /* 0x0000007d3b3b7220 */ /* 0x080fe20000410000 */
[-C--:B------:R-:W-:Y:S01]  /*9100*/  FMUL.FTZ R62, R62, R125.reuse ;  /* 0x0000007d3e3e7220 */ /* 0x080fe20000410000 */
[-C--:B------:R-:W-:Y:S01]  /*9110*/  FMUL.FTZ R63, R63, R125.reuse ;  /* 0x0000007d3f3f7220 */ /* 0x080fe20000410000 */
[-C--:B------:R-:W-:Y:S01]  /*9120*/  FMUL.FTZ R66, R66, R125.reuse ;  /* 0x0000007d42427220 */ /* 0x080fe20000410000 */
[----:B------:R-:W0:Y:S01]  /*9130*/  MUFU.EX2 R77, R77 ;  /* 0x0000004d004d7308 */ /* 0x000e220000000800 */
[C---:B-1----:R-:W-:Y:S01]  /*9140*/  F2FP.F16.F32.PACK_AB R83, R87.reuse, R86 ;  /* 0x000000565753723e */ /* 0x042fe200000000ff */
[----:B------:R-:W-:Y:S01]  /*9150*/  FADD.FTZ R8, R87, R8 ;  /* 0x0000000857087221 */ /* 0x000fe20000010000 */
[-C--:B------:R-:W-:Y:S01]  /*9160*/  FMUL.FTZ R67, R67, R125.reuse ;  /* 0x0000007d43437220 */ /* 0x080fe20000410000 */
[-C--:B------:R-:W-:Y:S01]  /*9170*/  FMUL.FTZ R70, R70, R125.reuse ;  /* 0x0000007d46467220 */ /* 0x080fe20000410000 */
[----:B------:R-:W-:Y:S01]  /*9180*/  FMUL.FTZ R71, R71, R125 ;  /* 0x0000007d47477220 */ /* 0x000fe20000410000 */
[----:B------:R-:W-:Y:S02]  /*9190*/  STSM.16.M88.4 [R2+0x2eb00], R80 ;  /* 0x02eb005002007844 */ /* 0x000fe40000000200 */
        /* <DEDUP_REMOVED lines=10> */
[----:B-1----:R-:W-:-:S03]  /*9240*/  F2FP.F16.F32.PACK_AB R7, R79, R9 ;  /* 0x000000094f07723e */ /* 0x002fc600000000ff */
[----:B------:R-:W-:Y:S02]  /*9250*/  FADD.FTZ R3, R79, R8 ;  /* 0x000000084f037221 */ /* 0x000fe40000010000 */
[----:B------:R0:W-:Y:S01]  /*9260*/  STSM.16.M88.4 [R2+0x30300], R4 ;  /* 0x0303000402007844 */ /* 0x0001e20000000200 */
[----:B------:R-:W-:Y:S01]  /*9270*/  @!PT LDS RZ, [RZ] ;  /* 0x00000000fffff984 */ /* 0x000fe20000000800 */
[----:B------:R-:W-:Y:S01]  /*9280*/  @!PT LDS RZ, [RZ] ;  /* 0x00000000fffff984 */ /* 0x000fe20000000800 */
[----:B------:R-:W-:Y:S01]  /*9290*/  @!PT LDS RZ, [RZ] ;  /* 0x00000000fffff984 */ /* 0x000fe20000000800 */
[----:B------:R-:W-:Y:S01]  /*92a0*/  @!PT LDS RZ, [RZ] ;  /* 0x00000000fffff984 */ /* 0x000fe20000000800 */
[----:B------:R1:W-:Y:S06]  /*92b0*/  MEMBAR.ALL.CTA ;  /* 0x0000000000007992 */ /* 0x0003ec0000008000 */
[----:B-1----:R-:W1:Y:S01]  /*92c0*/  FENCE.VIEW.ASYNC.S ;  /* 0x00000000000073c6 */ /* 0x002e620000000000 */
[----:B0-----:R-:W-:Y:S01]  /*92d0*/  FADD.FTZ R4, R77, R76 ;  /* 0x0000004c4d047221 */ /* 0x001fe20000010000 */
[----:B------:R-:W-:-:S02]  /*92e0*/  IMAD.MOV.U32 R7, RZ, RZ, R16 ;  /* 0x000000ffff077224 */ /* 0x000fc400078e0010 */
[----:B------:R-:W-:Y:S02]  /*92f0*/  IMAD.MOV.U32 R6, RZ, RZ, R72 ;  /* 0x000000ffff067224 */ /* 0x000fe400078e0048 */
[----:B------:R-:W-:Y:S01]  /*9300*/  IMAD.MOV.U32 R5, RZ, RZ, R75 ;  /* 0x000000ffff057224 */ /* 0x000fe200078e004b */
[----:B-1----:R-:W-:Y:S01]  /*9310*/  NOP ;  /* 0x0000000000007918 */ /* 0x002fe20000000000 */
[----:B------:R-:W-:Y:S05]  /*9320*/  @P2 BRA `(.L_x_9941) ;  /* 0xffffffc000082947 */ /* 0x000fea000383ffff */
.L_x_9932:
[----:B------:R-:W-:Y:S06]  /*9330*/  BAR.ARV 0x8, 0x200 ;  /* 0x0208000000007b1d */ /* 0x000fec0000002000 */
[----:B------:R-:W-:Y:S05]  /*9340*/  @!P0 BRA `(.L_x_9942) ;  /* 0x0000000000048947 */ /* 0x000fea0003800000 */
[----:B------:R-:W-:Y:S01]  /*9350*/  BPT.TRAP 0x1 ;  /* 0x000000040000795c */ /* 0x000fe20000300000 */
.L_x_9942:
[----:B------:R-:W-:Y:S01]  /*9360*/  ULEA UR12, UR36, UR37, 0x3 ;  /* 0x00000025240c7291 */ /* 0x000fe2000f8e183f */
[----:B------:R-:W-:-:S08]  /*9370*/  SHF.L.U32 R0, R16, 0x1f, RZ ;  /* 0x0000001f10007819 */ /* 0x000fd000000006ff */
[----:B------:R0:W1:Y:S01]  /*9380*/  SYNCS.PHASECHK.TRANS64.TRYWAIT P2, [UR12+0x31c50], R0 ;  /* 0x031c5000ff0075a7 */ /* 0x000062000804014c */
[----:B------:R-:W-:Y:S05]  /*9390*/  @!P0 BRA `(.L_x_9943) ;  /* 0x0000000000048947 */ /* 0x000fea0003800000 */
[----:B------:R-:W-:Y:S01]  /*93a0*/  BPT.TRAP 0x1 ;  /* 0x000000040000795c */ /* 0x000fe20000300000 */
.L_x_9943:
[----:B-1----:R-:W-:Y:S05]  /*93b0*/  @P2 BRA `(.L_x_9944) ;  /* 0x0000000000082947 */ /* 0x002fea0003800000 */
[----:B------:R-:W1:Y:S02]  /*93c0*/  SYNCS.PHASECHK.TRANS64.TRYWAIT P0, [UR12+0x31c50], R0 ;  /* 0x031c5000ff0075a7 */ /* 0x000e64000800014c */
[----:B-1----:R-:W-:Y:S05]  /*93d0*/  @!P0 BRA `(.L_x_9945) ;  /* 0x0000005c00d88947 */ /* 0x002fea0003800000 */
.L_x_9944:
[----:B------:R-:W-:Y:S01]  /*93e0*/  UIADD3 UR4, UR37, 0x200, URZ ;  /* 0x0000020025047890 */ /* 0x000fe2000fffe03f */
[----:B------:R-:W-:Y:S01]  /*93f0*/  WARPGROUP.ARRIVE ;  /* 0x00000000000079c5 */ /* 0x000fe20000000000 */
[----:B------:R-:W-:Y:S01]  /*9400*/  ULOP3.LUT UR6, UR39, 0x10000, URZ, 0xfc, !UPT ;  /* 0x0001000027067892 */ /* 0x000fe2000f8efc3f */
[----:B-1----:R-:W1:Y:S01]  /*9410*/  SHFL.BFLY PT, R5, R4, 0x2, 0x1f ;  /* 0x0c401f0004057f89 */ /* 0x002e6200000e0000 */
[----:B------:R-:W-:-:S03]  /*9420*/  USHF.R.U32.HI UR4, URZ, 0x4, UR4 ;  /* 0x000000043f047899 */ /* 0x000fc60008011604 */
[----:B------:R-:W2:Y:S01]  /*9430*/  S2UR UR5, SR_SWINHI ;  /* 0x00000000000579c3 */ /* 0x000ea20000002f00 */
[----:B------:R-:W-:Y:S01]  /*9440*/  UMOV UR9, 0xc0000010 ;  /* 0xc000001000097882 */ /* 0x000fe20000000000 */
[----:B------:R-:W-:Y:S01]  /*9450*/  UMOV UR11, 0x80000020 ;  /* 0x80000020000b7882 */ /* 0x000fe20000000000 */
[----:B------:R-:W-:Y:S01]  /*9460*/  ULOP3.LUT UR4, UR4, 0x3fff, URZ, 0xc0, !UPT ;  /* 0x00003fff04047892 */ /* 0x000fe2000f8ec03f */
[----:B------:R-:W3:Y:S01]  /*9470*/  SHFL.BFLY PT, R6, R3, 0x2, 0x1f ;  /* 0x0c401f0003067f89 */ /* 0x000ee200000e0000 */
[----:B------:R-:W-:Y:S01]  /*9480*/  UMOV UR8, UR6 ;  /* 0x0000000600087c82 */ /* 0x000fe20008000000 */
[----:B------:R-:W-:Y:S01]  /*9490*/  R2UR UR15, R151 ;  /* 0x00000000970f72ca */ /* 0x000fe200000e0000 */
[----:B------:R-:W-:Y:S01]  /*94a0*/  ULOP3.LUT UR4, UR4, 0x2400000, URZ, 0xfc, !UPT ;  /* 0x0240000004047892 */ /* 0x000fe2000f8efc3f */
[----:B------:R-:W-:Y:S01]  /*94b0*/  R2UR UR17, R152 ;  /* 0x00000000981172ca */ /* 0x000fe200000e0000 */
[----:B------:R-:W-:Y:S01]  /*94c0*/  UIADD3 UR7, UR6, 0xc00, URZ ;  /* 0x00000c0006077890 */ /* 0x000fe2000fffe03f */
[----:B------:R-:W-:Y:S01]  /*94d0*/  IMAD.MOV.U32 R76, RZ, RZ, -0x800000 ;  /* 0xff800000ff4c7424 */ /* 0x000fe200078e00ff */
[----:B------:R-:W-:Y:S01]  /*94e0*/  UIMAD UR4, UR36, 0x6c0, UR4 ;  /* 0x000006c0240478a4 */ /* 0x000fe2000f8e0204 */
[----:B------:R-:W-:Y:S01]  /*94f0*/  CS2R R14, SRZ ;  /* 0x00000000000e7805 */ /* 0x000fe2000001ff00 */
[----:B------:R-:W-:Y:S01]  /*9500*/  ULDC UR13, c[0x0][0xc44] ;  /* 0x00031100000d7ab9 */ /* 0x000fe20000000800 */
[----:B------:R-:W-:Y:S01]  /*9510*/  IMAD.MOV.U32 R77, RZ, RZ, -0x800000 ;  /* 0xff800000ff4d7424 */ /* 0x000fe200078e00ff */
[----:B------:R-:W4:Y:S01]  /*9520*/  LDC R22, c[0x0][0xc38] ;  /* 0x00030e00ff167b82 */ /* 0x000f220000000800 */
[----:B------:R-:W-:-:S02]  /*9530*/  R2UR UR16, R150 ;  /* 0x00000000961072ca */ /* 0x000fc400000e0000 */
[----:B------:R-:W-:Y:S02]  /*9540*/  UMOV UR10, UR4 ;  /* 0x00000004000a7c82 */ /* 0x000fe40008000000 */
[----:B------:R-:W-:Y:S01]  /*9550*/  HGMMA.64x96x16.F32 R24, gdesc[UR8].tnspB, R24, gsb0 ;  /* 0x41600000081879f0 */ /* 0x000fe20008000818 */
[----:B------:R-:W-:Y:S01]  /*9560*/  UIADD3 UR8, UR6, 0x180, URZ ;  /* 0x0000018006087890 */ /* 0x000fe2000fffe03f */
[----:B-1----:R-:W-:Y:S01]  /*9570*/  FADD.FTZ R5, R5, R4 ;  /* 0x0000000405057221 */ /* 0x002fe20000010000 */
[----:B------:R-:W-:Y:S01]  /*9580*/  UIADD3 UR10, UR4, 0x40, URZ ;  /* 0x00000040040a7890 */ /* 0x000fe2000fffe03f */
[----:B------:R-:W-:Y:S01]  /*9590*/  UMOV UR9, 0xc0000010 ;  /* 0xc000001000097882 */ /* 0x000fe20000000000 */
[----:B------:R-:W-:Y:S02]  /*95a0*/  UMOV UR11, 0x80000020 ;  /* 0x80000020000b7882 */ /* 0x000fe40000000000 */
[----:B0-----:R-:W0:Y:S01]  /*95b0*/  SHFL.BFLY PT, R0, R5, 0x1, 0x1f ;  /* 0x0c201f0005007f89 */ /* 0x001e2200000e0000 */
[----:B---3--:R-:W-:-:S05]  /*95c0*/  FADD.FTZ R6, R6, R3 ;  /* 0x0000000306067221 */ /* 0x008fca0000010000 */
[----:B------:R-:W1:Y:S01]  /*95d0*/  SHFL.BFLY PT, R7, R6, 0x1, 0x1f ;  /* 0x0c201f0006077f89 */ /* 0x000e6200000e0000 */
[----:B0-----:R-:W-:Y:S01]  /*95e0*/  FADD.FTZ R8, R5, R0 ;  /* 0x0000000005087221 */ /* 0x001fe20000010000 */
[----:B------:R-:W-:-:S04]  /*95f0*/  IMAD R5, R148, 0x20, R18 ;  /* 0x0000002094057824 */ /* 0x000fc800078e0212 */
[----:B------:R-:W-:Y:S01]  /*9600*/  FSETP.NE.FTZ.AND P0, PT, R8, RZ, PT ;  /* 0x000000ff0800720b */ /* 0x000fe20003f15000 */
[----:B-1----:R-:W-:-:S05]  /*9610*/  FADD.FTZ R7, R6, R7 ;  /* 0x0000000706077221 */ /* 0x002fca0000010000 */
[----:B------:R-:W-:-:S07]  /*9620*/  FSETP.NE.FTZ.AND P2, PT, R7, RZ, PT ;  /* 0x000000ff0700720b */ /* 0x000fce0003f55000 */
[----:B------:R-:W0:Y:S01]  /*9630*/  @P0 MUFU.LG2 R3, R8 ;  /* 0x0000000800030308 */ /* 0x000e220000000c00 */
[----:B------:R-:W-:-:S05]  /*9640*/  @P0 FMUL.FTZ R0, R74, 0.69314718246459960938 ;  /* 0x3f3172184a000820 */ /* 0x000fca0000410000 */
[----:B------:R-:W-:Y:S02]  /*9650*/  @P2 FMUL.FTZ R74, R74, 0.69314718246459960938 ;  /* 0x3f3172184a4a2820 */ /* 0x000fe40000410000 */
[----:B------:R-:W1:Y:S08]  /*9660*/  @P2 MUFU.LG2 R4, R7 ;  /* 0x0000000700042308 */ /* 0x000e700000000c00 */
[----:B------:R-:W-:Y:S01]  /*9670*/  @P2 MUFU.RCP R14, R7 ;  /* 0x00000007000e2308 */ /* 0x000fe20000001000 */
[----:B0-----:R-:W-:-:S04]  /*9680*/  @P0 FMUL.FTZ R3, R3, 0.69314718246459960938 ;  /* 0x3f31721803030820 */ /* 0x001fc80000410000 */
[----:B------:R-:W-:Y:S02]  /*9690*/  @P0 FFMA.FTZ R76, R0, R75, R3 ;  /* 0x0000004b004c0223 */ /* 0x000fe40000010003 */
[----:B------:R-:W0:Y:S01]  /*96a0*/  LDC R0, c[0x0][0xbe8] ;  /* 0x0002fa00ff007b82 */ /* 0x000e220000000800 */
[----:B------:R3:W4:Y:S01]  /*96b0*/  @P0 MUFU.RCP R15, R8 ;  /* 0x00000008000f0308 */ /* 0x0007220000001000 */
[----:B-1----:R-:W-:-:S04]  /*96c0*/  @P2 FMUL.FTZ R3, R4, 0.69314718246459960938 ;  /* 0x3f31721804032820 */ /* 0x002fc80000410000 */
[----:B------:R-:W-:Y:S01]  /*96d0*/  @P2 FFMA.FTZ R77, R74, R72, R3 ;  /* 0x000000484a4d2223 */ /* 0x000fe20000010003 */
[----:B------:R-:W-:Y:S02]  /*96e0*/  WARPGROUP.DEPBAR.LE gsb0, 0x0 ;  /* 0x00008000000079c5 */ /* 0x000fe40000010000 */
[----:B------:R-:W-:-:S06]  /*96f0*/  WARPGROUP.ARRIVE ;  /* 0x00000000000079c5 */ /* 0x000fcc0000000000 */
[----:B------:R-:W-:Y:S01]  /*9700*/  HGMMA.64x96x16.F32 R24, gdesc[UR8].tnspB, R24, gsb0 ;  /* 0x41600000081879f0 */ /* 0x000fe20008000818 */
[----:B------:R-:W-:Y:S02]  /*9710*/  UIADD3 UR8, UR6, 0x300, URZ ;  /* 0x0000030006087890 */ /* 0x000fe4000fffe03f */
[----:B------:R-:W-:Y:S01]  /*9720*/  UIADD3 UR10, UR4, 0x80, URZ ;  /* 0x00000080040a7890 */ /* 0x000fe2000fffe03f */
[----:B------:R-:W-:Y:S01]  /*9730*/  UMOV UR9, 0xc0000010 ;  /* 0xc000001000097882 */ /* 0x000fe20000000000 */
[----:B------:R-:W-:Y:S01]  /*9740*/  UMOV UR11, 0x80000020 ;  /* 0x80000020000b7882 */ /* 0x000fe20000000000 */
        /* <DEDUP_REMOVED lines=35> */
[----:B------:R-:W-:-:S03]  /*9980*/  UIADD3 UR6, UR4, 0x200, URZ ;  /* 0x0000020004067890 */ /* 0x000fc6000fffe03f */
[----:B------:R-:W-:Y:S01]  /*9990*/  UMOV UR4, UR7 ;  /* 0x0000000700047c82 */ /* 0x000fe20008000000 */
[----:B------:R-:W-:Y:S01]  /*99a0*/  UMOV UR7, 0x80000020 ;  /* 0x8000002000077882 */ /* 0x000fe20000000000 */
[----:B------:R-:W-:Y:S02]  /*99b0*/  WARPGROUP.DEPBAR.LE gsb0, 0x0 ;  /* 0x00008000000079c5 */ /* 0x000fe40000010000 */
[----:B------:R-:W-:-:S06]  /*99c0*/  WARPGROUP.ARRIVE ;  /* 0x00000000000079c5 */ /* 0x000fcc0000000000 */
[----:B------:R-:W-:Y:S01]  /*99d0*/  HGMMA.64x96x16.F32 R24, gdesc[UR8].tnspB, R24, gsb0 ;  /* 0x41600000081879f0 */ /* 0x000fe20008000818 */
[----:B------:R-:W-:Y:S01]  /*99e0*/  UMOV UR8, UR37 ;  /* 0x0000002500087c82 */ /* 0x000fe20008000000 */
[----:B--2---:R-:W-:Y:S01]  /*99f0*/  UMOV UR9, UR5 ;  /* 0x0000000500097c82 */ /* 0x004fe20008000000 */
[----:B------:R-:W-:Y:S01]  /*9a00*/  UIADD3 UR5, -UR15, URZ, URZ ;  /* 0x0000003f0f057290 */ /* 0x000fe2000fffe13f */
[----:B------:R-:W-:Y:S01]  /*9a10*/  IMAD.U32 R20, RZ, RZ, UR8 ;  /* 0x00000008ff147e24 */ /* 0x000fe2000f8e00ff */
[----:B------:R-:W-:Y:S01]  /*9a20*/  ULDC.64 UR10, c[0x0][0xb90] ;  /* 0x0002e400000a7ab9 */ /* 0x000fe20000000a00 */
[----:B------:R-:W-:Y:S01]  /*9a30*/  IMAD.U32 R21, RZ, RZ, UR9 ;  /* 0x00000009ff157e24 */ /* 0x000fe2000f8e00ff */
[----:B------:R-:W-:-:S03]  /*9a40*/  UIMAD UR13, UR13, UR5, UR17 ;  /* 0x000000050d0d72a4 */ /* 0x000fc6000f8e0211 */
[----:B------:R-:W-:Y:S01]  /*9a50*/  UMOV UR5, 0xc0000010 ;  /* 0xc000001000057882 */ /* 0x000fe20000000000 */
[--C-:B------:R-:W-:Y:S01]  /*9a60*/  IMAD.WIDE R88, R156, 0x2, R20.reuse ;  /* 0x000000029c587825 */ /* 0x100fe200078e0214 */
[----:B------:R-:W-:Y:S02]  /*9a70*/  USHF.R.S32.HI UR14, URZ, 0x1f, UR13 ;  /* 0x0000001f3f0e7899 */ /* 0x000fe4000801140d */
[----:B------:R-:W-:Y:S01]  /*9a80*/  UIMAD.WIDE.U32 UR8, UR13, UR10, URZ ;  /* 0x0000000a0d0872a5 */ /* 0x000fe2000f8e003f */
[----:B------:R-:W-:Y:S01]  /*9a90*/  IMAD.WIDE R20, R5, 0x2, R20 ;  /* 0x0000000205147825 */ /* 0x000fe200078e0214 */
[C---:B------:R-:W-:Y:S01]  /*9aa0*/  IADD3 R10, P2, R88.reuse, 0x6000, RZ ;  /* 0x00006000580a7810 */ /* 0x040fe20007f5e0ff */
[----:B------:R-:W-:Y:S01]  /*9ab0*/  UIMAD UR10, UR14, UR10, URZ ;  /* 0x0000000a0e0a72a4 */ /* 0x000fe2000f8e023f */
[----:B------:R-:W-:Y:S02]  /*9ac0*/  LOP3.LUT R3, R88, 0x180, RZ, 0xc0, !PT ;  /* 0x0000018058037812 */ /* 0x000fe400078ec0ff */
[----:B------:R-:W-:Y:S01]  /*9ad0*/  LOP3.LUT R5, R10, 0x180, RZ, 0xc0, !PT ;  /* 0x000001800a057812 */ /* 0x000fe200078ec0ff */
[----:B------:R-:W-:Y:S01]  /*9ae0*/  IMAD.X R79, RZ, RZ, R89, P2 ;  /* 0x000000ffff4f7224 */ /* 0x000fe200010e0659 */
[----:B0-----:R-:W-:Y:S01]  /*9af0*/  ISETP.NE.AND P2, PT, R0, 0x1, PT ;  /* 0x000000010000780c */ /* 0x001fe20003f45270 */
[----:B------:R-:W-:Y:S01]  /*9b00*/  UIMAD UR10, UR13, UR11, UR10 ;  /* 0x0000000b0d0a72a4 */ /* 0x000fe2000f8e020a */
[----:B------:R-:W-:Y:S01]  /*9b10*/  SHF.R.U64 R3, R3, 0x3, RZ ;  /* 0x0000000303037819 */ /* 0x000fe200000012ff */
[----:B------:R-:W-:Y:S01]  /*9b20*/  IMAD.U32 R12, RZ, RZ, UR8 ;  /* 0x00000008ff0c7e24 */ /* 0x000fe2000f8e00ff */
[C---:B------:R-:W-:Y:S01]  /*9b30*/  IADD3 R87, P0, R88.reuse, 0x6020, RZ ;  /* 0x0000602058577810 */ /* 0x040fe20007f1e0ff */
[----:B------:R-:W-:Y:S01]  /*9b40*/  UIADD3 UR8, UR9, UR10, URZ ;  /* 0x0000000a09087290 */ /* 0x000fe2000fffe03f */
[C---:B---3--:R-:W-:Y:S01]  /*9b50*/  IADD3 R8, P3, R88.reuse, 0x3020, RZ ;  /* 0x0000302058087810 */ /* 0x048fe20007f7e0ff */
[----:B------:R-:W-:Y:S01]  /*9b60*/  IMAD.U32 R13, RZ, RZ, UR9 ;  /* 0x00000009ff0d7e24 */ /* 0x000fe2000f8e00ff */
[----:B------:R-:W-:-:S02]  /*9b70*/  IADD3 R6, P4, R88, 0x3000, RZ ;  /* 0x0000300058067810 */ /* 0x000fc40007f9e0ff */
[----:B------:R-:W-:Y:S01]  /*9b80*/  IADD3 R4, P5, R88, 0x20, RZ ;  /* 0x0000002058047810 */ /* 0x000fe20007fbe0ff */
[--C-:B------:R-:W-:Y:S01]  /*9b90*/  IMAD.X R85, RZ, RZ, R89.reuse, P3 ;  /* 0x000000ffff557224 */ /* 0x100fe200018e0659 */
[----:B------:R-:W-:Y:S01]  /*9ba0*/  LOP3.LUT R88, R3, R88, RZ, 0x3c, !PT ;  /* 0x0000005803587212 */ /* 0x000fe200078e3cff */
[----:B------:R-:W0:Y:S01]  /*9bb0*/  @P2 LDC R90, c[0x0][0xbec] ;  /* 0x0002fb00ff5a2b82 */ /* 0x000e220000000800 */
[----:B------:R-:W-:Y:S01]  /*9bc0*/  SHF.R.U64 R3, R5, 0x3, RZ ;  /* 0x0000000305037819 */ /* 0x000fe200000012ff */
[--C-:B------:R-:W-:Y:S01]  /*9bd0*/  IMAD.X R81, RZ, RZ, R89.reuse, P4 ;  /* 0x000000ffff517224 */ /* 0x100fe200020e0659 */
[----:B------:R-:W-:Y:S01]  /*9be0*/  LOP3.LUT R5, R6, 0x180, RZ, 0xc0, !PT ;  /* 0x0000018006057812 */ /* 0x000fe200078ec0ff */
[----:B------:R-:W-:Y:S01]  /*9bf0*/  IMAD.X R83, RZ, RZ, R89, P5 ;  /* 0x000000ffff537224 */ /* 0x000fe200028e0659 */
[----:B------:R-:W-:Y:S01]  /*9c00*/  LOP3.LUT R78, R3, R10, RZ, 0x3c, !PT ;  /* 0x0000000a034e7212 */ /* 0x000fe200078e3cff */
[----:B------:R-:W-:Y:S01]  /*9c10*/  IMAD.U32 R13, RZ, RZ, UR8 ;  /* 0x00000008ff0d7e24 */ /* 0x000fe2000f8e00ff */
[----:B------:R-:W-:Y:S01]  /*9c20*/  LOP3.LUT R3, R4, 0x180, RZ, 0xc0, !PT ;  /* 0x0000018004037812 */ /* 0x000fe200078ec0ff */
[----:B------:R-:W1:Y:S01]  /*9c30*/  @P2 LDC R91, c[0x0][0xbf0] ;  /* 0x0002fc00ff5b2b82 */ /* 0x000e620000000800 */
[----:B------:R-:W-:Y:S01]  /*9c40*/  LOP3.LUT R86, R87, 0x180, RZ, 0xc0, !PT ;  /* 0x0000018057567812 */ /* 0x000fe200078ec0ff */
[----:B------:R-:W-:Y:S01]  /*9c50*/  ULDC.64 UR8, c[0x0][0xae8] ;  /* 0x0002ba0000087ab9 */ /* 0x000fe20000000a00 */
[----:B------:R-:W-:-:S02]  /*9c60*/  SHF.R.U64 R3, R3, 0x3, RZ ;  /* 0x0000000303037819 */ /* 0x000fc400000012ff */
[----:B------:R-:W-:Y:S02]  /*9c70*/  SHF.R.U64 R5, R5, 0x3, RZ ;  /* 0x0000000305057819 */ /* 0x000fe400000012ff */
[----:B------:R-:W-:Y:S01]  /*9c80*/  LOP3.LUT R82, R3, R4, RZ, 0x3c, !PT ;  /* 0x0000000403527212 */ /* 0x000fe200078e3cff */
[----:B------:R-:W-:Y:S01]  /*9c90*/  IMAD R3, RZ, RZ, -UR17 ;  /* 0x80000011ff037e24 */ /* 0x000fe2000f8e02ff */
[----:B------:R-:W-:Y:S02]  /*9ca0*/  R2UR UR10, R19 ;  /* 0x00000000130a72ca */ /* 0x000fe400000e0000 */
[----:B------:R-:W-:Y:S01]  /*9cb0*/  IADD3 R19, P6, R20, 0x7800, RZ ;  /* 0x0000780014137810 */ /* 0x000fe20007fde0ff */
[----:B----4-:R-:W-:Y:S01]  /*9cc0*/  IMAD R3, R22, R3, UR16 ;  /* 0x0000001016037e24 */ /* 0x010fe2000f8e0203 */
[----:B------:R-:W-:Y:S01]  /*9cd0*/  LOP3.LUT R75, R20, 0x180, RZ, 0xc0, !PT ;  /* 0x00000180144b7812 */ /* 0x000fe200078ec0ff */
[----:B------:R-:W2:Y:S01]  /*9ce0*/  LDC.64 R22, c[0x0][0xb98] ;  /* 0x0002e600ff167b82 */ /* 0x000ea20000000a00 */
[----:B------:R-:W-:Y:S01]  /*9cf0*/  SHF.R.U64 R86, R86, 0x3, RZ ;  /* 0x0000000356567819 */ /* 0x000fe200000012ff */
[----:B------:R-:W-:Y:S01]  /*9d00*/  IMAD R93, R3, 0xc0, R155 ;  /* 0x000000c0035d7824 */ /* 0x000fe200078e029b */
[----:B------:R-:W-:-:S02]  /*9d10*/  LOP3.LUT R80, R5, R6, RZ, 0x3c, !PT ;  /* 0x0000000605507212 */ /* 0x000fc400078e3cff */
[----:B------:R-:W-:Y:S02]  /*9d20*/  LOP3.LUT R6, R19, 0x180, RZ, 0xc0, !PT ;  /* 0x0000018013067812 */ /* 0x000fe400078ec0ff */
[----:B------:R-:W-:Y:S02]  /*9d30*/  SHF.R.U64 R75, R75, 0x3, RZ ;  /* 0x000000034b4b7819 */ /* 0x000fe400000012ff */
[----:B------:R-:W-:Y:S01]  /*9d40*/  LOP3.LUT R86, R86, R87, RZ, 0x3c, !PT ;  /* 0x0000005756567212 */ /* 0x000fe200078e3cff */
[----:B------:R-:W-:Y:S01]  /*9d50*/  IMAD.X R87, RZ, RZ, R89, P0 ;  /* 0x000000ffff577224 */ /* 0x000fe200000e0659 */
[----:B------:R-:W-:Y:S02]  /*9d60*/  SHF.R.U64 R6, R6, 0x3, RZ ;  /* 0x0000000306067819 */ /* 0x000fe400000012ff */
[C---:B------:R-:W-:Y:S02]  /*9d70*/  IADD3 R73, P0, R20.reuse, 0x1800, RZ ;  /* 0x0000180014497810 */ /* 0x040fe40007f1e0ff */
[----:B------:R-:W-:-:S02]  /*9d80*/  IADD3 R11, P3, R20, 0x3000, RZ ;  /* 0x00003000140b7810 */ /* 0x000fc40007f7e0ff */
[C---:B------:R-:W-:Y:S02]  /*9d90*/  IADD3 R9, P4, R20.reuse, 0x4800, RZ ;  /* 0x0000480014097810 */ /* 0x040fe40007f9e0ff */
[----:B------:R-:W-:Y:S02]  /*9da0*/  IADD3 R5, P5, R20, 0x6000, RZ ;  /* 0x0000600014057810 */ /* 0x000fe40007fbe0ff */
[----:B------:R-:W-:Y:S01]  /*9db0*/  LOP3.LUT R74, R75, R20, RZ, 0x3c, !PT ;  /* 0x000000144b4a7212 */ /* 0x000fe200078e3cff */
[----:B0-----:R-:W-:Y:S01]  /*9dc0*/  @P2 IMAD.HI.U32 R20, R93, R90, RZ ;  /* 0x0000005a5d142227 */ /* 0x001fe200078e00ff */
[----:B------:R-:W-:Y:S02]  /*9dd0*/  LOP3.LUT R6, R6, R19, RZ, 0x3c, !PT ;  /* 0x0000001306067212 */ /* 0x000fe400078e3cff */
[----:B------:R-:W-:Y:S01]  /*9de0*/  MOV R19, R86 ;  /* 0x0000005600137202 */ /* 0x000fe20000000f00 */
[----:B------:R-:W-:Y:S01]  /*9df0*/  IMAD.MOV.U32 R87, RZ, RZ, R93 ;  /* 0x000000ffff577224 */ /* 0x000fe200078e005d */
[----:B-1----:R-:W-:Y:S01]  /*9e00*/  @P2 SHF.R.U32.HI R87, RZ, R91, R20 ;  /* 0x0000005bff572219 */ /* 0x002fe20000011614 */
[----:B------:R-:W-:Y:S01]  /*9e10*/  IMAD.U32 R20, RZ, RZ, UR12 ;  /* 0x0000000cff147e24 */ /* 0x000fe2000f8e00ff */
[----:B------:R-:W-:Y:S01]  /*9e20*/  LOP3.LUT R7, R8, 0x180, RZ, 0xc0, !PT ;  /* 0x0000018008077812 */ /* 0x000fe200078ec0ff */
[----:B--2---:R-:W-:Y:S01]  /*9e30*/  IMAD.WIDE.U32 R12, R22, UR15, R12 ;  /* 0x0000000f160c7c25 */ /* 0x004fe2000f8e000c */
[----:B------:R-:W-:-:S02]  /*9e40*/  LOP3.LUT R72, R73, 0x180, RZ, 0xc0, !PT ;  /* 0x0000018049487812 */ /* 0x000fc400078ec0ff */
[----:B------:R-:W-:Y:S01]  /*9e50*/  SHF.R.U64 R7, R7, 0x3, RZ ;  /* 0x0000000307077819 */ /* 0x000fe200000012ff */
[----:B------:R-:W-:Y:S01]  /*9e60*/  @!P1 VIADD R20, R20, 0x31c60 ;  /* 0x00031c6014149836 */ /* 0x000fe20000000000 */
[----:B------:R-:W-:Y:S01]  /*9e70*/  MOV R80, R80 ;  /* 0x0000005000507202 */ /* 0x000fe20000000f00 */
[----:B------:R-:W-:Y:S01]  /*9e80*/  IMAD.MOV R91, RZ, RZ, -R87 ;  /* 0x000000ffff5b7224 */ /* 0x000fe200078e0a57 */
[----:B------:R-:W-:Y:S01]  /*9e90*/  LOP3.LUT R84, R7, R8, RZ, 0x3c, !PT ;  /* 0x0000000807547212 */ /* 0x000fe200078e3cff */
[----:B------:R-:W-:Y:S01]  /*9ea0*/  IMAD.X R7, RZ, RZ, R21, P6 ;  /* 0x000000ffff077224 */ /* 0x000fe200030e0615 */
[----:B------:R-:W-:Y:S01]  /*9eb0*/  @!P1 PRMT R20, RZ, 0x654, R20 ;  /* 0x00000654ff149816 */ /* 0x000fe20000000014 */
[----:B------:R-:W-:Y:S01]  /*9ec0*/  IMAD R91, R0, R91, R93 ;  /* 0x0000005b005b7224 */ /* 0x000fe200078e025d */
[----:B------:R-:W-:Y:S01]  /*9ed0*/  SHF.R.U64 R72, R72, 0x3, RZ ;  /* 0x0000000348487819 */ /* 0x000fe200000012ff */
[----:B------:R-:W-:Y:S01]  /*9ee0*/  IMAD.MOV.U32 R75, RZ, RZ, R21 ;  /* 0x000000ffff4b7224 */ /* 0x000fe200078e0015 */
[----:B------:R-:W-:-:S02]  /*9ef0*/  LOP3.LUT R10, R11, 0x180, RZ, 0xc0, !PT ;  /* 0x000001800b0a7812 */ /* 0x000fc400078ec0ff */
[----:B------:R-:W-:Y:S01]  /*9f00*/  LOP3.LUT R8, R9, 0x180, RZ, 0xc0, !PT ;  /* 0x0000018009087812 */ /* 0x000fe200078ec0ff */
[----:B------:R-:W-:Y:S02]  /*9f10*/  WARPGROUP.DEPBAR.LE gsb0, 0x0 ;  /* 0x00008000000079c5 */ /* 0x000fe40000010000 */
[----:B------:R-:W-:Y:S01]  /*9f20*/  WARPGROUP.ARRIVE ;  /* 0x00000000000079c5 */ /* 0x000fe20000000000 */
[----:B------:R-:W-:Y:S02]  /*9f30*/  LOP3.LUT R4, R5, 0x180, RZ, 0xc0, !PT ;  /* 0x0000018005047812 */ /* 0x000fe400078ec0ff */
[----:B------:R-:W-:Y:S02]  /*9f40*/  MOV R81, R82 ;  /* 0x0000005200517202 */ /* 0x000fe40000000f00 */
[----:B------:R-:W-:Y:S01]  /*9f50*/  LOP3.LUT R72, R72, R73, RZ, 0x3c, !PT ;  /* 0x0000004948487212 */ /* 0x000fe200078e3cff */
[----:B------:R-:W-:Y:S01]  /*9f60*/  HGMMA.64x96x16.F32 R24, gdesc[UR4].tnspB, R24, gsb0 ;  /* 0x41600000041879f0 */ /* 0x000fe20008000818 */
[----:B------:R-:W-:Y:S01]  /*9f70*/  USHF.R.S32.HI UR7, URZ, 0x1f, UR15 ;  /* 0x0000001f3f077899 */ /* 0x000fe2000801140f */
[----:B------:R-:W-:Y:S01]  /*9f80*/  SHF.R.U64 R10, R10, 0x3, RZ ;  /* 0x000000030a0a7819 */ /* 0x000fe200000012ff */
[----:B------:R-:W-:Y:S01]  /*9f90*/  IMAD.X R73, RZ, RZ, R21, P0 ;  /* 0x000000ffff497224 */ /* 0x000fe200000e0615 */
[----:B------:R-:W-:Y:S01]  /*9fa0*/  SHF.R.U64 R8, R8, 0x3, RZ ;  /* 0x0000000308087819 */ /* 0x000fe200000012ff */
[----:B------:R-:W-:Y:S01]  /*9fb0*/  ULDC.64 UR4, c[0x0][0xb88] ;  /* 0x0002e20000047ab9 */ /* 0x000fe20000000a00 */
[----:B------:R-:W-:Y:S01]  /*9fc0*/  SHF.R.U64 R4, R4, 0x3, RZ ;  /* 0x0000000304047819 */ /* 0x000fe200000012ff */
[----:B------:R-:W-:Y:S01]  /*9fd0*/  IMAD R82, R22, UR7, RZ ;  /* 0x0000000716527c24 */ /* 0x000fe2000f8e02ff */
[----:B------:R-:W-:Y:S01]  /*9fe0*/  SHF.R.S32.HI R93, RZ, 0x1f, R87 ;  /* 0x0000001fff5d7819 */ /* 0x000fe20000011457 */
[----:B------:R-:W-:Y:S01]  /*9ff0*/  ULDC UR6, c[0x0][0xa88] ;  /* 0x0002a20000067ab9 */ /* 0x000fe20000000800 */
[----:B------:R-:W-:Y:S01]  /*a000*/  SHF.R.S32.HI R90, RZ, 0x1f, R91 ;  /* 0x0000001fff5a7819 */ /* 0x000fe2000001145b */
[----:B------:R-:W-:Y:S01]  /*a010*/  IMAD R92, R23, UR15, R82 ;  /* 0x0000000f175c7c24 */ /* 0x000fe2000f8e0252 */
[----:B------:R-:W-:-:S02]  /*a020*/  IADD3 R12, P0, R87, R12, RZ ;  /* 0x0000000c570c7210 */ /* 0x000fc40007f1e0ff */
[----:B------:R-:W-:Y:S01]  /*a030*/  LOP3.LUT R10, R10, R11, RZ, 0x3c, !PT ;  /* 0x0000000b0a0a7212 */ /* 0x000fe200078e3cff */
[--C-:B------:R-:W-:Y:S01]  /*a040*/  IMAD.X R11, RZ, RZ, R21.reuse, P3 ;  /* 0x000000ffff0b7224 */ /* 0x100fe200018e0615 */
[----:B------:R-:W-:Y:S01]  /*a050*/  LOP3.LUT R8, R8, R9, RZ, 0x3c, !PT ;  /* 0x0000000908087212 */ /* 0x000fe200078e3cff */
[--C-:B------:R-:W-:Y:S01]  /*a060*/  IMAD.X R9, RZ, RZ, R21.reuse, P4 ;  /* 0x000000ffff097224 */ /* 0x100fe200020e0615 */
[----:B------:R-:W-:Y:S01]  /*a070*/  LOP3.LUT R4, R4, R5, RZ, 0x3c, !PT ;  /* 0x0000000504047212 */ /* 0x000fe200078e3cff */
[----:B------:R-:W-:Y:S01]  /*a080*/  IMAD.X R5, RZ, RZ, R21, P5 ;  /* 0x000000ffff057224 */ /* 0x000fe200028e0615 */
[----:B------:R-:W-:Y:S01]  /*a090*/  MOV R78, R78 ;  /* 0x0000004e004e7202 */ /* 0x000fe20000000f00 */
[----:B------:R-:W-:Y:S01]  /*a0a0*/  IMAD R90, R90, UR4, RZ ;  /* 0x000000045a5a7c24 */ /* 0x000fe2000f8e02ff */
[----:B------:R-:W-:Y:S02]  /*a0b0*/  MOV R79, R84 ;  /* 0x00000054004f7202 */ /* 0x000fe40000000f00 */
[----:B------:R-:W-:-:S02]  /*a0c0*/  MOV R21, R88 ;  /* 0x0000005800157202 */ /* 0x000fc40000000f00 */
[----:B------:R-:W-:Y:S02]  /*a0d0*/  IADD3.X R13, R93, R13, R92, P0, !PT ;  /* 0x0000000d5d0d7210 */ /* 0x000fe400007fe45c */
[----:B------:R-:W-:Y:S01]  /*a0e0*/  LOP3.LUT P0, RZ, R149, 0x3, RZ, 0xc0, !PT ;  /* 0x0000000395ff7812 */ /* 0x000fe2000780c0ff */
[----:B------:R-:W-:Y:S01]  /*a0f0*/  IMAD.WIDE.U32 R12, R91, UR4, R12 ;  /* 0x000000045b0c7c25 */ /* 0x000fe2000f8e000c */
        /* <DEDUP_REMOVED lines=29> */
[----:B------:R-:W-:Y:S01]  /*a2d0*/  FMUL.FTZ R30, R30, R14 ;  /* 0x0000000e1e1e7220 */ /* 0x000fe20000410000 */
[----:B------:R-:W-:-:S02]  /*a2e0*/  IMAD R49, R91, UR5, R90 ;  /* 0x000000055b317c24 */ /* 0x000fc4000f8e025a */
[-C--:B------:R-:W-:Y:S01]  /*a2f0*/  FMUL.FTZ R31, R35, R14.reuse ;  /* 0x0000000e231f7220 */ /* 0x080fe20000410000 */
[----:B------:R-:W-:Y:S02]  /*a300*/  IMAD R57, R3, 0xc0, R154 ;  /* 0x000000c003397824 */ /* 0x000fe400078e029a */
[-C--:B------:R-:W-:Y:S01]  /*a310*/  FMUL.FTZ R35, R39, R14.reuse ;  /* 0x0000000e27237220 */ /* 0x080fe20000410000 */
[----:B------:R-:W-:Y:S01]  /*a320*/  FMUL.FTZ R52, R50, R14 ;  /* 0x0000000e32347220 */ /* 0x000fe20000410000 */
[----:B------:R-:W-:Y:S01]  /*a330*/  F2FP.F16.F32.PACK_AB R24, R25, R24 ;  /* 0x000000181918723e */ /* 0x000fe200000000ff */
[----:B------:R-:W-:Y:S01]  /*a340*/  FMUL.FTZ R39, R43, R14 ;  /* 0x0000000e2b277220 */ /* 0x000fe20000410000 */
[----:B------:R-:W-:Y:S01]  /*a350*/  F2FP.F16.F32.PACK_AB R25, R15, R26 ;  /* 0x0000001a0f19723e */ /* 0x000fe200000000ff */
[----:B------:R-:W-:Y:S01]  /*a360*/  ULDC.64 UR4, c[0x0][0xb50] ;  /* 0x0002d40000047ab9 */ /* 0x000fe20000000a00 */
[----:B------:R-:W-:Y:S02]  /*a370*/  IMAD R50, R0, UR6, RZ ;  /* 0x0000000600327c24 */ /* 0x000fe4000f8e02ff */
[----:B------:R-:W-:Y:S01]  /*a380*/  FMUL.FTZ R43, R47, R14 ;  /* 0x0000000e2f2b7220 */ /* 0x000fe20000410000 */
[----:B------:R-:W-:Y:S01]  /*a390*/  F2FP.F16.F32.PACK_AB R27, R27, R30 ;  /* 0x0000001e1b1b723e */ /* 0x000fe200000000ff */
[----:B------:R-:W-:-:S02]  /*a3a0*/  VIADD R15, R57, 0x8 ;  /* 0x00000008390f7836 */ /* 0x000fc40000000000 */
[-C--:B------:R-:W-:Y:S01]  /*a3b0*/  FMUL.FTZ R34, R34, R14.reuse ;  /* 0x0000000e22227220 */ /* 0x080fe20000410000 */
[----:B------:R-:W-:Y:S02]  /*a3c0*/  IMAD.IADD R13, R13, 0x1, R49 ;  /* 0x000000010d0d7824 */ /* 0x000fe400078e0231 */
[-C--:B------:R-:W-:Y:S01]  /*a3d0*/  FMUL.FTZ R38, R38, R14.reuse ;  /* 0x0000000e26267220 */ /* 0x080fe20000410000 */
[----:B------:R-:W-:Y:S01]  /*a3e0*/  FMUL.FTZ R47, R51, R14 ;  /* 0x0000000e332f7220 */ /* 0x000fe20000410000 */
[----:B------:R-:W-:Y:S01]  /*a3f0*/  F2FP.F16.F32.PACK_AB R26, R83, R84 ;  /* 0x00000054531a723e */ /* 0x000fe200000000ff */
[----:B------:R-:W-:Y:S01]  /*a400*/  BAR.SYNC.DEFER_BLOCKING 0x1, 0x180 ;  /* 0x0046000000007b1d */ /* 0x000fe20000010000 */
[----:B------:R-:W-:Y:S01]  /*a410*/  LEA R30, P3, R12, UR4, 0x2 ;  /* 0x000000040c1e7c11 */ /* 0x000fe2000f8610ff */
        /* <DEDUP_REMOVED lines=8> */
[----:B------:R-:W-:Y:S01]  /*a4a0*/  ISETP.GE.OR P1, PT, R57, R50, P0 ;  /* 0x000000323900720c */ /* 0x000fe20000726670 */
[-C--:B------:R-:W-:Y:S01]  /*a4b0*/  FMUL.FTZ R61, R67, R14.reuse ;  /* 0x0000000e433d7220 */ /* 0x080fe20000410000 */
[-C--:B------:R-:W-:Y:S01]  /*a4c0*/  FMUL.FTZ R62, R66, R14.reuse ;  /* 0x0000000e423e7220 */ /* 0x080fe20000410000 */
[-C--:B------:R-:W-:Y:S01]  /*a4d0*/  FMUL.FTZ R63, R71, R14.reuse ;  /* 0x0000000e473f7220 */ /* 0x080fe20000410000 */
[----:B------:R-:W-:Y:S01]  /*a4e0*/  FMUL.FTZ R70, R70, R14 ;  /* 0x0000000e46467220 */ /* 0x000fe20000410000 */
[----:B------:R-:W-:Y:S01]  /*a4f0*/  ISETP.GE.OR P0, PT, R15, R50, P0 ;  /* 0x000000320f00720c */ /* 0x000fe20000706670 */
[----:B------:R-:W-:Y:S01]  /*a500*/  SHFL.IDX PT, R48, R30, RZ, 0x1c1f ;  /* 0x001c1fff1e307589 */ /* 0x000fe200000e0000 */
[----:B------:R-:W-:-:S02]  /*a510*/  LEA.HI.X R64, R12, UR5, R13, 0x2, P3 ;  /* 0x000000050c407c11 */ /* 0x000fc400098f140d */
[----:B------:R-:W-:Y:S01]  /*a520*/  F2FP.F16.F32.PACK_AB R12, R85, R86 ;  /* 0x00000056550c723e */ /* 0x000fe200000000ff */
[----:B------:R0:W-:Y:S01]  /*a530*/  SHFL.IDX PT, R56, R30, 0x1, 0x1c1f ;  /* 0x003c1f001e387f89 */ /* 0x0001e200000e0000 */
[----:B------:R-:W-:Y:S02]  /*a540*/  F2FP.F16.F32.PACK_AB R13, R31, R34 ;  /* 0x000000221f0d723e */ /* 0x000fe400000000ff */
[----:B------:R-:W-:Y:S01]  /*a550*/  F2FP.F16.F32.PACK_AB R14, R87, R88 ;  /* 0x00000058570e723e */ /* 0x000fe200000000ff */
[----:B------:R1:W-:Y:S01]  /*a560*/  STSM.16.M88.4 [R21], R24 ;  /* 0x0000001815007844 */ /* 0x0003e20000000200 */
[----:B------:R-:W-:Y:S02]  /*a570*/  F2FP.F16.F32.PACK_AB R15, R35, R38 ;  /* 0x00000026230f723e */ /* 0x000fe400000000ff */
[----:B------:R-:W-:Y:S01]  /*a580*/  F2FP.F16.F32.PACK_AB R22, R22, R23 ;  /* 0x000000171616723e */ /* 0x000fe200000000ff */
[----:B------:R-:W2:Y:S01]  /*a590*/  SHFL.IDX PT, R49, R64, RZ, 0x1c1f ;  /* 0x001c1fff40317589 */ /* 0x000ea200000e0000 */
[----:B------:R-:W-:-:S02]  /*a5a0*/  F2FP.F16.F32.PACK_AB R20, R20, R89 ;  /* 0x000000591414723e */ /* 0x000fc400000000ff */
[----:B------:R-:W-:Y:S01]  /*a5b0*/  F2FP.F16.F32.PACK_AB R23, R43, R46 ;  /* 0x0000002e2b17723e */ /* 0x000fe200000000ff */
[----:B------:R-:W-:Y:S01]  /*a5c0*/  STSM.16.M88.4 [R81], R12 ;  /* 0x0000000c51007844 */ /* 0x000fe20000000200 */
[----:B0-----:R-:W-:Y:S02]  /*a5d0*/  F2FP.F16.F32.PACK_AB R30, R32, R41 ;  /* 0x00000029201e723e */ /* 0x001fe400000000ff */
[----:B------:R-:W-:Y:S01]  /*a5e0*/  F2FP.F16.F32.PACK_AB R31, R59, R60 ;  /* 0x0000003c3b1f723e */ /* 0x000fe200000000ff */
[----:B------:R-:W0:Y:S01]  /*a5f0*/  SHFL.IDX PT, R57, R64, 0x1, 0x1c1f ;  /* 0x003c1f0040397f89 */ /* 0x000e2200000e0000 */
[----:B------:R-:W-:Y:S02]  /*a600*/  F2FP.F16.F32.PACK_AB R32, R33, R40 ;  /* 0x000000282120723e */ /* 0x000fe400000000ff */
[----:B------:R-:W-:Y:S02]  /*a610*/  F2FP.F16.F32.PACK_AB R33, R61, R62 ;  /* 0x0000003e3d21723e */ /* 0x000fe400000000ff */
[----:B-1----:R-:W-:-:S02]  /*a620*/  F2FP.F16.F32.PACK_AB R21, R39, R42 ;  /* 0x0000002a2715723e */ /* 0x002fc400000000ff */
[----:B------:R-:W-:Y:S02]  /*a630*/  F2FP.F16.F32.PACK_AB R26, R28, R45 ;  /* 0x0000002d1c1a723e */ /* 0x000fe400000000ff */
        /* <DEDUP_REMOVED lines=8> */
[----:B------:R-:W-:Y:S01]  /*a6c0*/  F2FP.F16.F32.PACK_AB R35, R63, R70 ;  /* 0x000000463f23723e */ /* 0x000fe200000000ff */
[----:B------:R3:W-:Y:S04]  /*a6d0*/  STSM.16.M88.4 [R78], R28 ;  /* 0x0000001c4e007844 */ /* 0x0007e80000000200 */
[----:B------:R4:W-:Y:S01]  /*a6e0*/  STSM.16.M88.4 [R19], R32 ;  /* 0x0000002013007844 */ /* 0x0009e20000000200 */
[----:B------:R-:W-:Y:S08]  /*a6f0*/  BAR.SYNC.DEFER_BLOCKING 0x1, 0x180 ;  /* 0x0046000000007b1d */ /* 0x000ff00000010000 */
[----:B-1----:R-:W1:Y:S08]  /*a700*/  @P2 LDC R25, c[0x0][0xbec] ;  /* 0x0002fb00ff192b82 */ /* 0x002e700000000800 */
[----:B---3--:R-:W3:Y:S01]  /*a710*/  @P2 LDC R28, c[0x0][0xbf0] ;  /* 0x0002fc00ff1c2b82 */ /* 0x008ee20000000800 */
[----:B------:R-:W-:Y:S01]  /*a720*/  IMAD R24, R147, 0x60, R148 ;  /* 0x0000006093187824 */ /* 0x000fe200078e0294 */
[----:B------:R-:W-:-:S06]  /*a730*/  UIMAD UR6, UR14, UR8, URZ ;  /* 0x000000080e0672a4 */ /* 0x000fcc000f8e023f */
[----:B------:R-:W4:Y:S01]  /*a740*/  LDC.64 R26, c[0x0][0xae0] ;  /* 0x0002b800ff1a7b82 */ /* 0x000f220000000a00 */
[----:B------:R-:W-:Y:S01]  /*a750*/  IMAD R24, R3, 0xc0, R24 ;  /* 0x000000c003187824 */ /* 0x000fe200078e0218 */
[----:B--2---:R2:W-:Y:S01]  /*a760*/  @!P1 ST.E desc[UR60][R48.64], R76 ;  /* 0x0000004c30009985 */ /* 0x0045e2000c10193c */
[----:B------:R-:W-:-:S03]  /*a770*/  UIMAD.WIDE.U32 UR4, UR13, UR8, URZ ;  /* 0x000000080d0472a5 */ /* 0x000fc6000f8e003f */
[----:B0-----:R2:W-:Y:S01]  /*a780*/  @!P0 ST.E desc[UR60][R56.64], R77 ;  /* 0x0000004d38008985 */ /* 0x0015e2000c10193c */
[----:B------:R-:W-:-:S03]  /*a790*/  UIMAD UR6, UR13, UR9, UR6 ;  /* 0x000000090d0672a4 */ /* 0x000fc6000f8e0206 */
[----:B------:R1:W5:Y:S01]  /*a7a0*/  LD.E.128 R52, desc[UR60][R4.64] ;  /* 0x0000003c04347980 */ /* 0x000362000c101d00 */
[----:B------:R-:W-:Y:S01]  /*a7b0*/  ULDC.64 UR8, c[0x0][0xaf0] ;  /* 0x0002bc0000087ab9 */ /* 0x000fe20000000a00 */
[----:B------:R-:W-:Y:S02]  /*a7c0*/  UIADD3 UR5, UR5, UR6, URZ ;  /* 0x0000000605057290 */ /* 0x000fe4000fffe03f */
[----:B------:R-:W-:Y:S01]  /*a7d0*/  UIMAD UR6, UR7, UR8, URZ ;  /* 0x00000008070672a4 */ /* 0x000fe2000f8e023f */
[----:B------:R0:W5:Y:S04]  /*a7e0*/  LD.E.128 R20, desc[UR60][R6.64] ;  /* 0x0000003c06147980 */ /* 0x000168000c101d00 */
[----:B------:R-:W5:Y:S01]  /*a7f0*/  LD.E.128 R40, desc[UR60][R74.64] ;  /* 0x0000003c4a287980 */ /* 0x000f62000c101d00 */
[----:B-1----:R-:W-:-:S03]  /*a800*/  @P2 IMAD.HI.U32 R5, R24, R25, RZ ;  /* 0x0000001918052227 */ /* 0x002fc600078e00ff */
[----:B------:R-:W5:Y:S01]  /*a810*/  LD.E.128 R36, desc[UR60][R72.64] ;  /* 0x0000003c48247980 */ /* 0x000f62000c101d00 */
[----:B------:R-:W-:Y:S01]  /*a820*/  IMAD.MOV.U32 R4, RZ, RZ, R24 ;  /* 0x000000ffff047224 */ /* 0x000fe200078e0018 */
[----:B---3--:R-:W-:Y:S01]  /*a830*/  @P2 SHF.R.U32.HI R4, RZ, R28, R5 ;  /* 0x0000001cff042219 */ /* 0x008fe20000011605 */
[----:B------:R-:W-:Y:S01]  /*a840*/  UIMAD UR6, UR15, UR9, UR6 ;  /* 0x000000090f0672a4 */ /* 0x000fe2000f8e0206 */
[----:B------:R-:W5:Y:S01]  /*a850*/  LD.E.128 R44, desc[UR60][R10.64] ;  /* 0x0000003c0a2c7980 */ /* 0x000f62000c101d00 */
[----:B------:R-:W-:Y:S01]  /*a860*/  UIMAD.WIDE.U32 UR4, UR15, UR8, UR4 ;  /* 0x000000080f0472a5 */ /* 0x000fe2000f8e0004 */
[--C-:B------:R-:W-:Y:S01]  /*a870*/  SHF.R.S32.HI R5, RZ, 0x1f, R4.reuse ;  /* 0x0000001fff057819 */ /* 0x100fe20000011404 */
[----:B0-----:R-:W-:Y:S01]  /*a880*/  IMAD.MOV R7, RZ, RZ, -R4 ;  /* 0x000000ffff077224 */ /* 0x001fe200078e0a04 */
[----:B------:R0:W5:Y:S01]  /*a890*/  LD.E.128 R12, desc[UR60][R8.64] ;  /* 0x0000003c080c7980 */ /* 0x000162000c101d00 */
[----:B------:R-:W-:Y:S02]  /*a8a0*/  UIADD3 UR5, UR5, UR6, URZ ;  /* 0x0000000605057290 */ /* 0x000fe4000fffe03f */
[----:B------:R-:W-:Y:S01]  /*a8b0*/  IMAD R7, R0, R7, R24 ;  /* 0x0000000700077224 */ /* 0x000fe200078e0218 */
[----:B------:R-:W-:Y:S01]  /*a8c0*/  @!PT LDS RZ, [RZ] ;  /* 0x00000000fffff984 */ /* 0x000fe20000000800 */
[----:B------:R-:W-:Y:S01]  /*a8d0*/  @!PT LDS RZ, [RZ] ;  /* 0x00000000fffff984 */ /* 0x000fe20000000800 */
[----:B------:R-:W-:Y:S01]  /*a8e0*/  @!PT LDS RZ, [RZ] ;  /* 0x00000000fffff984 */ /* 0x000fe20000000800 */
[----:B------:R-:W-:Y:S01]  /*a8f0*/  @!PT LDS RZ, [RZ] ;  /* 0x00000000fffff984 */ /* 0x000fe20000000800 */
[----:B------:R1:W-:Y:S06]  /*a900*/  MEMBAR.ALL.CTA ;  /* 0x0000000000007992 */ /* 0x0003ec0000008000 */
[----:B-1----:R-:W1:Y:S01]  /*a910*/  FENCE.VIEW.ASYNC.S ;  /* 0x00000000000073c6 */ /* 0x002e620000000000 */
[-C--:B----4-:R-:W-:Y:S01]  /*a920*/  IMAD R5, R5, R26.reuse, RZ ;  /* 0x0000001a05057224 */ /* 0x090fe200078e02ff */
[----:B------:R-:W-:Y:S01]  /*a930*/  ULDC.64 UR6, c[0x0][0xad8] ;  /* 0x0002b60000067ab9 */ /* 0x000fe20000000a00 */
[----:B------:R-:W-:Y:S01]  /*a940*/  IMAD R25, R3, 0xc0, R148 ;  /* 0x000000c003197824 */ /* 0x000fe200078e0294 */
[----:B------:R-:W-:Y:S01]  /*a950*/  SHF.R.S32.HI R0, RZ, 0x1f, R7 ;  /* 0x0000001fff007819 */ /* 0x000fe20000011407 */
[----:B------:R-:W-:Y:S01]  /*a960*/  UIADD3 UR36, UR36, 0x1, URZ ;  /* 0x0000000124247890 */ /* 0x000fe2000fffe03f */
[C---:B0-----:R-:W-:Y:S01]  /*a970*/  IMAD R9, R4.reuse, R27, R5 ;  /* 0x0000001b04097224 */ /* 0x041fe200078e0205 */
[----:B------:R-:W-:Y:S01]  /*a980*/  ULDC.64 UR8, c[0x0][0xa80] ;  /* 0x0002a00000087ab9 */ /* 0x000fe20000000a00 */
[----:B------:R-:W-:-:S04]  /*a990*/  IMAD.WIDE.U32 R4, R4, R26, UR4 ;  /* 0x0000000404047e25 */ /* 0x000fc8000f8e001a */
[----:B------:R-:W-:Y:S02]  /*a9a0*/  IMAD.IADD R5, R5, 0x1, R9 ;  /* 0x0000000105057824 */ /* 0x000fe400078e0209 */
[----:B------:R-:W-:Y:S01]  /*a9b0*/  IMAD R0, R0, UR6, RZ ;  /* 0x0000000600007c24 */ /* 0x000fe2000f8e02ff */
[----:B------:R-:W-:Y:S01]  /*a9c0*/  UIADD3 UR4, UR37, 0x31c20, URZ ;  /* 0x00031c2025047890 */ /* 0x000fe2000fffe03f */
[----:B------:R-:W-:Y:S01]  /*a9d0*/  IMAD.WIDE.U32 R4, R7, UR6, R4 ;  /* 0x0000000607047c25 */ /* 0x000fe2000f8e0004 */
[----:B------:R-:W-:-:S03]  /*a9e0*/  ISETP.GE.AND P0, PT, R25, R50, PT ;  /* 0x000000321900720c */ /* 0x000fc60003f06270 */
[----:B------:R-:W-:Y:S01]  /*a9f0*/  IMAD R9, R7, UR7, R0 ;  /* 0x0000000707097c24 */ /* 0x000fe2000f8e0200 */
[----:B------:R-:W-:Y:S01]  /*aa00*/  UISETP.NE.AND UP0, UPT, UR36, 0x2, UPT ;  /* 0x000000022400788c */ /* 0x000fe2000bf05270 */
[C---:B------:R-:W-:Y:S01]  /*aa10*/  LEA R0, P1, R4.reuse, UR8, 0x1 ;  /* 0x0000000804007c11 */ /* 0x040fe2000f8208ff */
[----:B------:R-:W-:Y:S01]  /*aa20*/  UPRMT UR4, URZ, 0x654, UR4 ;  /* 0x000006543f047896 */ /* 0x000fe20008000004 */
[----:B------:R-:W-:Y:S01]  /*aa30*/  IMAD.IADD R3, R5, 0x1, R9 ;  /* 0x0000000105037824 */ /* 0x000fe200078e0209 */
[----:B------:R-:W-:Y:S01]  /*aa40*/  ULDC UR5, c[0x0][0xc] ;  /* 0x0000030000057ab9 */ /* 0x000fe20000000800 */
[----:B------:R-:W-:Y:S02]  /*aa50*/  USEL UR6, URZ, 0x1, UP0 ;  /* 0x000000013f067887 */ /* 0x000fe40008000000 */
[----:B------:R-:W-:Y:S01]  /*aa60*/  UIADD3 UR10, UR5, UR10, URZ ;  /* 0x0000000a050a7290 */ /* 0x000fe2000fffe03f */
[----:B------:R-:W-:Y:S01]  /*aa70*/  LEA.HI.X R24, R4, UR9, R3, 0x1, P1 ;  /* 0x0000000904187c11 */ /* 0x000fe200088f0c03 */
[----:B------:R-:W-:Y:S01]  /*aa80*/  USEL UR36, UR36, URZ, UP0 ;  /* 0x0000003f24247287 */ /* 0x000fe20008000000 */
[----:B-1----:R2:W0:Y:S01]  /*aa90*/  SHFL.IDX PT, R6, R0, RZ, 0x1c1f ;  /* 0x001c1fff00067589 */ /* 0x00242200000e0000 */
[----:B------:R-:W-:Y:S01]  /*aaa0*/  LOP3.LUT R16, R16, UR6, RZ, 0x3c, !PT ;  /* 0x0000000610107c12 */ /* 0x000fe2000f8e3cff */
[----:B------:R-:W-:Y:S01]  /*aab0*/  SYNCS.ARRIVE.TRANS64.RED.A1T0 RZ, [UR4], RZ ;  /* 0x000000ffffff79a7 */ /* 0x000fe20008100404 */
[----:B------:R-:W-:Y:S01]  /*aac0*/  IMAD.U32 R19, RZ, RZ, UR10 ;  /* 0x0000000aff137e24 */ /* 0x000fe2000f8e00ff */
[----:B------:R2:W1:Y:S01]  /*aad0*/  SHFL.IDX PT, R7, R24, RZ, 0x1c1f ;  /* 0x001c1fff18077589 */ /* 0x00046200000e0000 */
[----:B------:R-:W-:Y:S01]  /*aae0*/  BSSY B0, `(.L_x_9946) ;  /* 0x0000010000007945 */ /* 0x000fe20003800000 */
[----:B------:R-:W-:-:S02]  /*aaf0*/  SHF.R.S32.HI R94, RZ, 0x1f, R144 ;  /* 0x0000001fff5e7819 */ /* 0x000fc40000011490 */
[----:B------:R-:W-:Y:S01]  /*ab00*/  SHF.R.S32.HI R95, RZ, 0x1f, R145 ;  /* 0x0000001fff5f7819 */ /* 0x000fe20000011491 */
[----:B------:R-:W-:Y:S06]  /*ab10*/  @P0 BRA `(.L_x_9947) ;  /* 0x0000000000300947 */ /* 0x000fec0003800000 */
[----:B------:R-:W-:Y:S02]  /*ab20*/  ULDC UR4, c[0x0][0xac8] ;  /* 0x0002b20000047ab9 */ /* 0x000fe40000000800 */
[----:B------:R-:W-:Y:S02]  /*ab30*/  ISETP.GE.AND P1, PT, R145, UR4, PT ;  /* 0x0000000491007c0c */ /* 0x000fe4000bf26270 */
[----:B------:R-:W-:Y:S02]  /*ab40*/  ISETP.GE.AND P2, PT, R144, UR4, PT ;  /* 0x0000000490007c0c */ /* 0x000fe4000bf46270 */
[----:B------:R-:W-:-:S09]  /*ab50*/  ISETP.GE.AND P0, PT, R18, UR4, PT ;  /* 0x0000000412007c0c */ /* 0x000fd2000bf06270 */
[CC--:B0-----:R-:W-:Y:S02]  /*ab60*/  @!P1 LEA R8, P3, R145.reuse, R6.reuse, 0x1 ;  /* 0x0000000691089211 */ /* 0x0c1fe400078608ff */
[----:B------:R-:W-:Y:S02]  /*ab70*/  @!P2 LEA R10, P4, R144, R6, 0x1 ;  /* 0x00000006900aa211 */ /* 0x000fe400078808ff */
[----:B-1----:R-:W-:Y:S01]  /*ab80*/  @!P0 IMAD.WIDE R4, R18, 0x2, R6 ;  /* 0x0000000212048825 */ /* 0x002fe200078e0206 */
[-C--:B------:R-:W-:Y:S02]  /*ab90*/  @!P1 LEA.HI.X R9, R145, R7.reuse, R95, 0x1, P3 ;  /* 0x0000000791099211 */ /* 0x080fe400018f0c5f */
[----:B------:R-:W-:Y:S02]  /*aba0*/  @!P2 LEA.HI.X R11, R144, R7, R94, 0x1, P4 ;  /* 0x00000007900ba211 */ /* 0x000fe400020f0c5e */
[----:B-----5:R3:W-:Y:S04]  /*abb0*/  @!P0 ST.E.128 desc[UR60][R4.64], R40 ;  /* 0x0000002804008985 */ /* 0x0207e8000c101d3c */
[----:B------:R3:W-:Y:S04]  /*abc0*/  @!P1 ST.E.128 desc[UR60][R8.64], R44 ;  /* 0x0000002c08009985 */ /* 0x0007e8000c101d3c */
[----:B------:R3:W-:Y:S02]  /*abd0*/  @!P2 ST.E.128 desc[UR60][R10.64], R52 ;  /* 0x000000340a00a985 */ /* 0x0007e4000c101d3c */
.L_x_9947:
[----:B------:R-:W-:Y:S05]  /*abe0*/  BSYNC B0 ;  /* 0x0000000000007941 */ /* 0x000fea0003800000 */
.L_x_9946:
[----:B------:R-:W-:Y:S01]  /*abf0*/  VIADD R3, R25, 0x60 ;  /* 0x0000006019037836 */ /* 0x000fe20000000000 */
[----:B-1----:R1:W4:Y:S01]  /*ac00*/  SHFL.IDX PT, R7, R24, 0x1, 0x1c1f ;  /* 0x003c1f0018077f89 */ /* 0x00232200000e0000 */
[----:B------:R-:W-:Y:S01]  /*ac10*/  BSSY B0, `(.L_x_9948) ;  /* 0x0000011000007945 */ /* 0x000fe20003800000 */
[----:B------:R-:W-:Y:S02]  /*ac20*/  VIADD R146, R146, 0x1 ;  /* 0x0000000192927836 */ /* 0x000fe40000000000 */
[----:B------:R-:W-:Y:S01]  /*ac30*/  ISETP.GE.AND P0, PT, R3, R50, PT ;  /* 0x000000320300720c */ /* 0x000fe20003f06270 */
[----:B0-----:R1:W0:-:S12]  /*ac40*/  SHFL.IDX PT, R6, R0, 0x1, 0x1c1f ;  /* 0x003c1f0000067f89 */ /* 0x00121800000e0000 */
[----:B-1----:R-:W-:Y:S05]  /*ac50*/  @P0 BRA `(.L_x_9949) ;  /* 0x0000000000300947 */ /* 0x002fea0003800000 */
[----:B------:R-:W-:Y:S02]  /*ac60*/  ULDC UR4, c[0x0][0xac8] ;  /* 0x0002b20000047ab9 */ /* 0x000fe40000000800 */
[----:B------:R-:W-:Y:S02]  /*ac70*/  ISETP.GE.AND P3, PT, R145, UR4, PT ;  /* 0x0000000491007c0c */ /* 0x000fe4000bf66270 */
[----:B------:R-:W-:Y:S02]  /*ac80*/  ISETP.GE.AND P4, PT, R144, UR4, PT ;  /* 0x0000000490007c0c */ /* 0x000fe4000bf86270 */
[----:B------:R-:W-:-:S09]  /*ac90*/  ISETP.GE.AND P2, PT, R18, UR4, PT ;  /* 0x0000000412007c0c */ /* 0x000fd2000bf46270 */
[CC--:B0--3--:R-:W-:Y:S02]  /*aca0*/  @!P3 LEA R8, P0, R145.reuse, R6.reuse, 0x1 ;  /* 0x000000069108b211 */ /* 0x0c9fe400078008ff */
[----:B------:R-:W-:Y:S02]  /*acb0*/  @!P4 LEA R10, P1, R144, R6, 0x1 ;  /* 0x00000006900ac211 */ /* 0x000fe400078208ff */
[----:B----4-:R-:W-:Y:S01]  /*acc0*/  @!P2 IMAD.WIDE R4, R18, 0x2, R6 ;  /* 0x000000021204a825 */ /* 0x010fe200078e0206 */
[-C--:B------:R-:W-:Y:S02]  /*acd0*/  @!P3 LEA.HI.X R9, R145, R7.reuse, R95, 0x1, P0 ;  /* 0x000000079109b211 */ /* 0x080fe400000f0c5f */
[----:B------:R-:W-:Y:S02]  /*ace0*/  @!P4 LEA.HI.X R11, R144, R7, R94, 0x1, P1 ;  /* 0x00000007900bc211 */ /* 0x000fe400008f0c5e */
[----:B-----5:R1:W-:Y:S04]  /*acf0*/  @!P2 ST.E.128 desc[UR60][R4.64], R36 ;  /* 0x000000240400a985 */ /* 0x0203e8000c101d3c */
[----:B------:R1:W-:Y:S04]  /*ad00*/  @!P3 ST.E.128 desc[UR60][R8.64], R12 ;  /* 0x0000000c0800b985 */ /* 0x0003e8000c101d3c */
[----:B------:R1:W-:Y:S02]  /*ad10*/  @!P4 ST.E.128 desc[UR60][R10.64], R20 ;  /* 0x000000140a00c985 */ /* 0x0003e4000c101d3c */
.L_x_9949:
[----:B------:R-:W-:Y:S05]  /*ad20*/  BSYNC B0 ;  /* 0x0000000000007941 */ /* 0x000fea0003800000 */
.L_x_9948:
[----:B--2---:R-:W2:Y:S01]  /*ad30*/  LDC R0, c[0x0][0xc34] ;  /* 0x00030d00ff007b82 */ /* 0x004ea20000000800 */
[----:B------:R-:W-:-:S13]  /*ad40*/  R2UR UR4, R19 ;  /* 0x00000000130472ca */ /* 0x000fda00000e0000 */
[----:B--2---:R-:W-:-:S13]  /*ad50*/  ISETP.LE.AND P0, PT, R0, UR4, PT ;  /* 0x0000000400007c0c */ /* 0x004fda000bf03270 */
[----:B------:R-:W-:Y:S05]  /*ad60*/  @!P0 BRA `(.L_x_9950) ;  /* 0xffffff60005c8947 */ /* 0x000fea000383ffff */
[----:B------:R-:W-:Y:S05]  /*ad70*/  EXIT ;  /* 0x000000000000794d */ /* 0x000fea0003800000 */
.L_x_9924:
[----:B------:R-:W-:-:S08]  /*ad80*/  NOP ;  /* 0x0000000000007918 */ /* 0x000fd00000000000 */
[----:B--2---:R-:W0:-:S00]  /*ad90*/  USETMAXREG.DEALLOC.CTAPOOL 0x20 ;  /* 0x00000020000079c8 */ /* 0x004e0000080e0500 */
[----:B------:R-:W1:Y:S01]  /*ada0*/  S2UR UR5, SR_CTAID.X ;  /* 0x00000000000579c3 */ /* 0x000e620000002500 */
[----:B0-----:R-:W-:Y:S02]  /*adb0*/  IMAD.MOV.U32 R0, RZ, RZ, 0x1 ;  /* 0x00000001ff007424 */ /* 0x001fe400078e00ff */
[----:B------:R-:W-:Y:S02]  /*adc0*/  IMAD.MOV.U32 R16, RZ, RZ, RZ ;  /* 0x000000ffff107224 */ /* 0x000fe400078e00ff */
[----:B------:R-:W-:-:S03]  /*add0*/  IMAD.MOV.U32 R22, RZ, RZ, 0x1 ;  /* 0x00000001ff167424 */ /* 0x000fc600078e00ff */
[----:B------:R-:W1:Y:S02]  /*ade0*/  LDC R2, c[0x0][0xc34] ;  /* 0x00030d00ff027b82 */ /* 0x000e640000000800 */
[----:B-1----:R-:W-:-:S13]  /*adf0*/  ISETP.LE.AND P0, PT, R2, UR5, PT ;  /* 0x0000000502007c0c */ /* 0x002fda000bf03270 */
[----:B------:R-:W-:Y:S05]  /*ae00*/  @P0 BRA `(.L_x_9951) ;  /* 0x00000040001c0947 */ /* 0x000fea0003800000 */
[----:B------:R-:W0:Y:S01]  /*ae10*/  S2R R6, SR_TID.X ;  /* 0x0000000000067919 */ /* 0x000e220000002100 */
[----:B------:R-:W1:Y:S01]  /*ae20*/  S2UR UR4, SR_CgaCtaId ;  /* 0x00000000000479c3 */ /* 0x000e620000008800 */
[----:B------:R-:W-:Y:S01]  /*ae30*/  UMOV UR36, 0x400 ;  /* 0x0000040000247882 */ /* 0x000fe20000000000 */
[----:B------:R-:W-:Y:S01]  /*ae40*/  IMAD.MOV.U32 R22, RZ, RZ, 0x1 ;  /* 0x00000001ff167424 */ /* 0x000fe200078e00ff */
[----:B------:R-:W-:Y:S01]  /*ae50*/  ULDC.64 UR38, c[0x0][0x198] ;  /* 0x0000660000267ab9 */ /* 0x000fe20000000a00 */
[----:B------:R-:W-:Y:S01]  /*ae60*/  IMAD.MOV.U32 R16, RZ, RZ, RZ ;  /* 0x000000ffff107224 */ /* 0x000fe200078e00ff */
[----:B------:R-:W-:Y:S01]  /*ae70*/  ULDC UR37, c[0x0][0xc] ;  /* 0x0000030000257ab9 */ /* 0x000fe20000000800 */
[----:B-1----:R-:W-:Y:S01]  /*ae80*/  ULEA UR36, UR4, UR36, 0x18 ;  /* 0x0000002404247291 */ /* 0x002fe2000f8ec03f */
[C---:B0-----:R-:W-:Y:S01]  /*ae90*/  LOP3.LUT R5, R6.reuse, 0x7f, RZ, 0xc0, !PT ;  /* 0x0000007f06057812 */ /* 0x041fe200078ec0ff */
[----:B------:R-:W-:-:S04]  /*aea0*/  IMAD.SHL.U32 R0, R6, 0x8, RZ ;  /* 0x0000000806007824 */ /* 0x000fc800078e00ff */
[----:B------:R-:W-:Y:S01]  /*aeb0*/  IMAD.SHL.U32 R4, R5, 0x8, RZ ;  /* 0x0000000805047824 */ /* 0x000fe200078e00ff */
[C---:B------:R-:W-:Y:S02]  /*aec0*/  LOP3.LUT R3, R0.reuse, 0x20, RZ, 0xc0, !PT ;  /* 0x0000002000037812 */ /* 0x040fe400078ec0ff */
[----:B------:R-:W-:Y:S02]  /*aed0*/  LOP3.LUT R2, R0, 0xd8, RZ, 0xc0, !PT ;  /* 0x000000d800027812 */ /* 0x000fe400078ec0ff */
[----:B------:R-:W-:Y:S02]  /*aee0*/  LOP3.LUT R3, R3, 0x300, R4, 0xf8, !PT ;  /* 0x0000030003037812 */ /* 0x000fe400078ef804 */
[----:B------:R-:W-:Y:S01]  /*aef0*/  SHF.R.U32.HI R4, RZ, 0x2, R5 ;  /* 0x00000002ff047819 */ /* 0x000fe20000011605 */
[----:B------:R-:W-:Y:S01]  /*af00*/  IMAD.U32 R5, RZ, RZ, UR5 ;  /* 0x00000005ff057e24 */ /* 0x000fe2000f8e00ff */
[----:B------:R-:W-:Y:S02]  /*af10*/  LOP3.LUT R2, R2, 0x18, R6, 0x78, !PT ;  /* 0x0000001802027812 */ /* 0x000fe400078e7806 */
[----:B------:R-:W-:-:S02]  /*af20*/  LOP3.LUT R0, R0, 0x18, RZ, 0xc0, !PT ;  /* 0x0000001800007812 */ /* 0x000fc400078ec0ff */
[----:B------:R0:W-:Y:S01]  /*af30*/  STL [R1+0x8], R5 ;  /* 0x0000080501007387 */ /* 0x0001e20000100800 */
[----:B------:R-:W-:Y:S01]  /*af40*/  LOP3.LUT R3, R3, R2, RZ, 0xfc, !PT ;  /* 0x0000000203037212 */ /* 0x000fe200078efcff */
[----:B------:R-:W-:Y:S02]  /*af50*/  IMAD.SHL.U32 R2, R6, 0x20, RZ ;  /* 0x0000002006027824 */ /* 0x000fe400078e00ff */
[----:B------:R0:W-:Y:S01]  /*af60*/  STL [R1+0x1c], RZ ;  /* 0x00001cff01007387 */ /* 0x0001e20000100800 */
[----:B------:R-:W-:Y:S02]  /*af70*/  LEA R27, R3, UR36, 0x1 ;  /* 0x00000024031b7c11 */ /* 0x000fe4000f8e08ff */
[----:B------:R-:W-:Y:S02]  /*af80*/  LOP3.LUT R4, R4, 0x60, R2, 0xf8, !PT ;  /* 0x0000006004047812 */ /* 0x000fe400078ef802 */
[C---:B------:R-:W-:Y:S02]  /*af90*/  LOP3.LUT R2, R0.reuse, 0x20, RZ, 0xfc, !PT ;  /* 0x0000002000027812 */ /* 0x040fe400078efcff */
[----:B------:R-:W-:-:S07]  /*afa0*/  LOP3.LUT R0, R0, 0x40, RZ, 0xfc, !PT ;  /* 0x0000004000007812 */ /* 0x000fce00078efcff */
.L_x_10029:
[----:B------:R-:W2:Y:S01]  /*afb0*/  LDL R4, [R1+0x8] ;  /* 0x0000080001047983 */ /* 0x000ea20000100800 */
[----:B0-----:R-:W1:Y:S01]  /*afc0*/  LDC R0, c[0x0][0xc38] ;  /* 0x00030e00ff007b82 */ /* 0x001e620000000800 */
[----:B------:R-:W-:Y:S05]  /*afd0*/  YIELD ;  /* 0x0000000000007946 */ /* 0x000fea0003800000 */
[----:B------:R-:W-:Y:S02]  /*afe0*/  ULDC.64 UR4, c[0x0][0x418] ;  /* 0x0001060000047ab9 */ /* 0x000fe40000000a00 */
[----:B------:R-:W3:Y:S01]  /*aff0*/  LDC R17, c[0x0][0xc44] ;  /* 0x00031100ff117b82 */ /* 0x000ee20000000800 */
[----:B------:R-:W-:-:S03]  /*b000*/  UISETP.NE.U32.AND UP0, UPT, UR4, URZ, UPT ;  /* 0x0000003f0400728c */ /* 0x000fc6000bf05070 */
[----:B------:R-:W-:Y:S01]  /*b010*/  ULDC UR4, c[0x0][0x424] ;  /* 0x0001090000047ab9 */ /* 0x000fe20000000800 */
[----:B------:R-:W-:Y:S02]  /*b020*/  UISETP.NE.AND.EX UP0, UPT, UR5, URZ, UPT, UP0 ;  /* 0x0000003f0500728c */ /* 0x000fe4000bf05300 */
[----:B------:R-:W-:Y:S02]  /*b030*/  UIADD3 UR5, UR36, 0x16a00, URZ ;  /* 0x00016a0024057890 */ /* 0x000fe4000fffe03f */
[----:B------:R-:W-:Y:S02]  /*b040*/  USEL UR4, UR4, 0x1, UP0 ;  /* 0x0000000104047887 */ /* 0x000fe40008000000 */
[----:B------:R-:W-:Y:S01]  /*b050*/  ULOP3.LUT UP0, URZ, UR5, 0x1bf, URZ, 0xc0, !UPT ;  /* 0x000001bf053f7892 */ /* 0x000fe2000f80c03f */
[----:B-1----:R-:W-:Y:S02]  /*b060*/  ISETP.NE.AND P0, PT, R0, 0x1, PT ;  /* 0x000000010000780c */ /* 0x002fe40003f05270 */
[----:B---3--:R-:W-:-:S11]  /*b070*/  ISETP.NE.AND P1, PT, R17, 0x1, PT ;  /* 0x000000011100780c */ /* 0x008fd60003f25270 */
[----:B------:R-:W2:Y:S08]  /*b080*/  @P0 LDC R0, c[0x0][0xc3c] ;  /* 0x00030f00ff000b82 */ /* 0x000eb00000000800 */
[----:B0-----:R-:W0:Y:S08]  /*b090*/  @P0 LDC R5, c[0x0][0xc40] ;  /* 0x00031000ff050b82 */ /* 0x001e300000000800 */
[----:B------:R-:W1:Y:S01]  /*b0a0*/  @P1 LDC.64 R2, c[0x0][0xc48] ;  /* 0x00031200ff021b82 */ /* 0x000e620000000a00 */
[----:B--2---:R-:W-:-:S05]  /*b0b0*/  @P0 IMAD.HI.U32 R0, R4, R0, RZ ;  /* 0x0000000004000227 */ /* 0x004fca00078e00ff */
[----:B0-----:R-:W-:Y:S02]  /*b0c0*/  @P0 SHF.R.U32.HI R4, RZ, R5, R0 ;  /* 0x00000005ff040219 */ /* 0x001fe40000011600 */
[----:B------:R-:W0:Y:S01]  /*b0d0*/  LDC R0, c[0x0][0x2f0] ;  /* 0x0000bc00ff007b82 */ /* 0x000e220000000800 */
[----:B------:R-:W-:Y:S02]  /*b0e0*/  PLOP3.LUT P0, PT, PT, PT, UP0, 0x80, 0x0 ;  /* 0x000000000000781c */ /* 0x000fe40003f0f008 */
[----:B-1----:R-:W-:Y:S01]  /*b0f0*/  @P1 IMAD.HI.U32 R2, R4, R2, RZ ;  /* 0x0000000204021227 */ /* 0x002fe200078e00ff */
[----:B------:R1:W-:Y:S03]  /*b100*/  STL [R1], R4 ;  /* 0x0000000401007387 */ /* 0x0003e60000100800 */
[----:B------:R-:W-:Y:S01]  /*b110*/  IMAD.MOV.U32 R28, RZ, RZ, R4 ;  /* 0x000000ffff1c7224 */ /* 0x000fe200078e0004 */
[----:B------:R-:W-:Y:S01]  /*b120*/  @P1 SHF.R.U32.HI R28, RZ, R3, R2 ;  /* 0x00000003ff1c1219 */ /* 0x000fe20000011602 */
[----:B0-----:R-:W-:-:S04]  /*b130*/  IMAD R6, R0, UR4, RZ ;  /* 0x0000000400067c24 */ /* 0x001fc8000f8e02ff */
[----:B------:R-:W-:Y:S02]  /*b140*/  IMAD.MOV R0, RZ, RZ, -R28 ;  /* 0x000000ffff007224 */ /* 0x000fe400078e0a1c */
[----:B------:R-:W-:Y:S01]  /*b150*/  VIADD R2, R6, 0x8f ;  /* 0x0000008f06027836 */ /* 0x000fe20000000000 */
[----:B------:R1:W-:Y:S01]  /*b160*/  STL [R1+0x18], R6 ;  /* 0x0000180601007387 */ /* 0x0003e20000100800 */
[----:B------:R-:W-:Y:S02]  /*b170*/  IMAD R17, R17, R0, R4 ;  /* 0x0000000011117224 */ /* 0x000fe400078e0204 */
        /* <DEDUP_REMOVED lines=21> */
.L_x_9952:
        /* <DEDUP_REMOVED lines=9> */
[----:B-1----:R-:W-:Y:S02]  /*b360*/  IMAD.U32 R4, RZ, RZ, UR6 ;  /* 0x00000006ff047e24 */ /* 0x002fe4000f8e00ff */
        /* <DEDUP_REMOVED lines=9> */
[----:B--2---:R-:W-:Y:S05]  /*b400*/  CALL.ABS.NOINC R2 ;  /* 0x0000000002007343 */ /* 0x004fea0003c00000 */
.L_x_9954:
        /* <DEDUP_REMOVED lines=15> */
.L_x_9953:
[----:B------:R-:W-:Y:S01]  /*b500*/  ULDC.64 UR4, c[0x0][0x9f8] ;  /* 0x00027e0000047ab9 */ /* 0x000fe20000000a00 */
[----:B------:R-:W-:Y:S01]  /*b510*/  IMAD.MOV.U32 R19, RZ, RZ, R28 ;  /* 0x000000ffff137224 */ /* 0x000fe200078e001c */
[----:B------:R-:W-:-:S04]  /*b520*/  ISETP.NE.U32.AND P0, PT, RZ, UR4, PT ;  /* 0x00000004ff007c0c */ /* 0x000fc8000bf05070 */
[----:B------:R-:W-:-:S13]  /*b530*/  ISETP.NE.AND.EX P0, PT, RZ, UR5, PT, P0 ;  /* 0x00000005ff007c0c */ /* 0x000fda000bf05300 */
[----:B------:R-:W0:Y:S02]  /*b540*/  @P0 LDC.64 R2, c[0x0][0x9f8] ;  /* 0x00027e00ff020b82 */ /* 0x000e240000000a00 */
[----:B0-----:R-:W-:-:S05]  /*b550*/  @P0 IMAD.WIDE R2, R28, 0x4, R2 ;  /* 0x000000041c020825 */ /* 0x001fca00078e0202 */
[----:B------:R0:W1:Y:S01]  /*b560*/  @P0 LDG.E R19, desc[UR60][R2.64] ;  /* 0x0000003c02130981 */ /* 0x000062000c1e1900 */
[----:B------:R-:W-:Y:S01]  /*b570*/  UMOV UR4, 0xffffffff ;  /* 0xffffffff00047882 */ /* 0x000fe20000000000 */
[----:B------:R-:W-:Y:S01]  /*b580*/  VIADD R29, R24, 0xffffffff ;  /* 0xffffffff181d7836 */ /* 0x000fe20000000000 */
[----:B0-----:R-:W0:Y:S02]  /*b590*/  LDC.64 R2, c[0x0][0x418] ;  /* 0x00010600ff027b82 */ /* 0x001e240000000a00 */
[----:B0-----:R-:W-:-:S04]  /*b5a0*/  ISETP.NE.U32.AND P0, PT, R2, RZ, PT ;  /* 0x000000ff0200720c */ /* 0x001fc80003f05070 */
[----:B------:R-:W-:-:S04]  /*b5b0*/  ISETP.NE.AND.EX P1, PT, R3, RZ, PT, P0 ;  /* 0x000000ff0300720c */ /* 0x000fc80003f25300 */
[----:B------:R-:W-:Y:S02]  /*b5c0*/  P2R R26, PR, RZ, 0x2 ;  /* 0x00000002ff1a7803 */ /* 0x000fe40000000000 */
[----:B-1----:R-:W-:Y:S02]  /*b5d0*/  SHF.R.S32.HI R24, RZ, 0x1f, R19 ;  /* 0x0000001fff187819 */ /* 0x002fe40000011413 */
[----:B------:R-:W-:Y:S01]  /*b5e0*/  SEL R18, R19, RZ, !P1 ;  /* 0x000000ff13127207 */ /* 0x000fe20004800000 */
[----:B------:R-:W-:Y:S06]  /*b5f0*/  BRA.DIV UR4, `(.L_x_9955) ;  /* 0x0000003e04687947 */ /* 0x000fec000b800000 */
[----:B------:R-:W0:Y:S02]  /*b600*/  S2R R0, SR_TID.X ;  /* 0x0000000000007919 */ /* 0x000e240000002100 */
[----:B0-----:R-:W-:-:S04]  /*b610*/  SHF.R.U32.HI R0, RZ, 0x5, R0 ;  /* 0x00000005ff007819 */ /* 0x001fc80000011600 */
[----:B------:R-:W-:-:S05]  /*b620*/  LOP3.LUT R0, R0, 0x3, RZ, 0xc0, !PT ;  /* 0x0000000300007812 */ /* 0x000fca00078ec0ff */
[----:B------:R0:W1:Y:S02]  /*b630*/  SHFL.IDX PT, R14, R0, RZ, 0x1f ;  /* 0x00001fff000e7589 */ /* 0x00006400000e0000 */
.L_x_10045:
[----:B-1----:R-:W-:Y:S02]  /*b640*/  ISETP.NE.AND P0, PT, R14, RZ, PT ;  /* 0x000000ff0e00720c */ /* 0x002fe40003f05270 */
[----:B------:R-:W-:-:S04]  /*b650*/  PLOP3.LUT P2, PT, PT, PT, PT, 0x8, 0x0 ;  /* 0x000000000000781c */ /* 0x000fc80003f4e170 */
[----:B------:R-:W-:-:S07]  /*b660*/  P2R R25, PR, RZ, 0x4 ;  /* 0x00000004ff197803 */ /* 0x000fce0000000000 */
[----:B------:R-:W-:Y:S05]  /*b670*/  @P0 BRA `(.L_x_9956) ;  /* 0x0000000400100947 */ /* 0x000fea0003800000 */
[----:B------:R-:W-:-:S03]  /*b680*/  UMOV UR4, 0xffffffff ;  /* 0xffffffff00047882 */ /* 0x000fc60000000000 */
[----:B------:R-:W-:Y:S05]  /*b690*/  BRA.DIV UR4, `(.L_x_9957) ;  /* 0x0000003e04747947 */ /* 0x000fea000b800000 */
[----:B------:R-:W-:-:S13]  /*b6a0*/  ELECT P6, URZ, PT ;  /* 0x00000000003f782f */ /* 0x000fda00038c0000 */
.L_x_10048:
[----:B------:R-:W-:Y:S05]  /*b6b0*/  @!P6 BRA `(.L_x_9956) ;  /* 0x000000040000e947 */ /* 0x000fea0003800000 */
[----:B------:R-:W-:Y:S02]  /*b6c0*/  IMAD.MOV.U32 R23, RZ, RZ, R29 ;  /* 0x000000ffff177224 */ /* 0x000fe400078e001d */
[----:B------:R-:W-:Y:S01]  /*b6d0*/  IMAD.MOV.U32 R18, RZ, RZ, R19 ;  /* 0x000000ffff127224 */ /* 0x000fe200078e0013 */
[----:B------:R-:W-:Y:S06]  /*b6e0*/  @!P1 BRA `(.L_x_9958) ;  /* 0x0000000000449947 */ /* 0x000fec0003800000 */
[----:B0-----:R-:W0:Y:S01]  /*b6f0*/  LDC R0, c[0x0][0x43c] ;  /* 0x00010f00ff007b82 */ /* 0x001e220000000800 */
        /* <DEDUP_REMOVED lines=16> */
.L_x_9958:
[----:B0-----:R-:W0:Y:S01]  /*b800*/  S2R R0, SR_TID.X ;  /* 0x0000000000007919 */ /* 0x001e220000002100 */
[----:B-1----:R-:W-:Y:S02]  /*b810*/  LEA R3, R16, UR36, 0x3 ;  /* 0x0000002410037c11 */ /* 0x002fe4000f8e18ff */
[----:B0-----:R-:W-:Y:S02]  /*b820*/  LOP3.LUT R2, R0, 0x7f, RZ, 0xc0, !PT ;  /* 0x0000007f00027812 */ /* 0x001fe400078ec0ff */
[----:B------:R-:W-:Y:S02]  /*b830*/  SHF.L.U32 R0, R22, 0x1f, RZ ;  /* 0x0000001f16007819 */ /* 0x000fe400000006ff */
[----:B------:R-:W-:Y:S02]  /*b840*/  ISETP.NE.AND P1, PT, R2, RZ, PT ;  /* 0x000000ff0200720c */ /* 0x000fe40003f25270 */
[----:B------:R-:W0:Y:S02]  /*b850*/  SYNCS.PHASECHK.TRANS64.TRYWAIT P0, [R3+URZ+0x31c40], R0 ;  /* 0x031c4000030075a7 */ /* 0x000e24000800017f */
[----:B0-----:R-:W-:Y:S09]  /*b860*/  @!P0 BRA `(.L_x_9959) ;  /* 0x0000003c00208947 */ /* 0x001ff20003800000 */
.L_x_10049:
        /* <DEDUP_REMOVED lines=8> */
.L_x_9960:
[----:B------:R-:W-:Y:S01]  /*b8f0*/  R2UR UR8, R16 ;  /* 0x00000000100872ca */ /* 0x000fe200000e0000 */
[----:B------:R-:W-:Y:S01]  /*b900*/  UIADD3 UR4, UP0, UR38, 0x370, URZ ;  /* 0x0000037026047890 */ /* 0x000fe2000ff1e03f */
[----:B------:R-:W-:Y:S01]  /*b910*/  R2UR UR9, R3 ;  /* 0x00000000030972ca */ /* 0x000fe200000e0000 */
[----:B------:R-:W-:Y:S01]  /*b920*/  UMOV UR10, URZ ;  /* 0x0000003f000a7c82 */ /* 0x000fe20008000000 */
[----:B------:R-:W-:Y:S01]  /*b930*/  R2UR UR11, R23 ;  /* 0x00000000170b72ca */ /* 0x000fe200000e0000 */
[----:B------:R-:W-:Y:S01]  /*b940*/  UIADD3.X UR5, URZ, UR39, URZ, UP0, !UPT ;  /* 0x000000273f057290 */ /* 0x000fe200087fe43f */
[----:B------:R-:W-:Y:S01]  /*b950*/  R2UR UR12, R17 ;  /* 0x00000000110c72ca */ /* 0x000fe200000e0000 */
[----:B------:R-:W-:Y:S01]  /*b960*/  UMOV UR6, 0x0 ;  /* 0x0000000000067882 */ /* 0x000fe20000000000 */
[----:B-----5:R-:W-:Y:S01]  /*b970*/  R2UR UR13, R18 ;  /* 0x00000000120d72ca */ /* 0x020fe200000e0000 */
[----:B------:R-:W-:Y:S01]  /*b980*/  UMOV UR7, 0x14f00000 ;  /* 0x14f0000000077882 */ /* 0x000fe20000000000 */
[----:B------:R-:W-:Y:S01]  /*b990*/  UMOV UR16, 0x20 ;  /* 0x0000002000107882 */ /* 0x000fe20000000000 */
[----:B------:R-:W-:-:S02]  /*b9a0*/  PLOP3.LUT P0, PT, PT, PT, PT, 0x80, 0x0 ;  /* 0x000000000000781c */ /* 0x000fc40003f0f070 */
[----:B------:R-:W-:Y:S02]  /*b9b0*/  UIMAD UR8, UR8, 0x6c00, UR36 ;  /* 0x00006c00080878a4 */ /* 0x000fe4000f8e0224 */
[----:B------:R-:W-:Y:S01]  /*b9c0*/  UIADD3 UR9, UR9, 0x31c30, URZ ;  /* 0x00031c3009097890 */ /* 0x000fe2000fffe03f */
[----:B------:R-:W-:Y:S01]  /*b9d0*/  P2R R25, PR, RZ, 0x1 ;  /* 0x00000001ff197803 */ /* 0x000fe20000000000 */
[----:B------:R-:W-:Y:S02]  /*b9e0*/  UIMAD UR11, UR11, 0x90, URZ ;  /* 0x000000900b0b78a4 */ /* 0x000fe4000f8e023f */
[----:B------:R-:W-:Y:S02]  /*b9f0*/  UIADD3 UR14, UR8, 0x16a00, URZ ;  /* 0x00016a00080e7890 */ /* 0x000fe4000fffe03f */
[----:B------:R-:W-:Y:S02]  /*ba00*/  UIADD3 UR15, UR8, 0x18e00, URZ ;  /* 0x00018e00080f7890 */ /* 0x000fe4000fffe03f */
        /* <DEDUP_REMOVED lines=10> */
[----:B-1----:R-:W-:Y:S01]  /*bab0*/  NOP ;  /* 0x0000000000007918 */ /* 0x002fe20000000000 */
.L_x_9956:
[----:B------:R-:W-:Y:S05]  /*bac0*/  WARPSYNC.ALL ;  /* 0x0000000000007948 */ /* 0x000fea0003800000 */
[----:B------:R-:W-:Y:S01]  /*bad0*/  UIADD3 UR4, UR36, 0xda00, URZ ;  /* 0x0000da0024047890 */ /* 0x000fe2000fffe03f */
[----:B0-----:R-:W-:Y:S01]  /*bae0*/  SHF.R.S32.HI R0, RZ, 0x1f, R17 ;  /* 0x0000001fff007819 */ /* 0x001fe20000011411 */
[----:B------:R-:W-:Y:S02]  /*baf0*/  BAR.SYNC.DEFER_BLOCKING 0x8, 0x200 ;  /* 0x0208000000007b1d */ /* 0x000fe40000010000 */
[----:B------:R-:W-:-:S04]  /*bb00*/  ULOP3.LUT UP0, URZ, UR4, 0x1bf, URZ, 0xc0, !UPT ;  /* 0x000001bf043f7892 */ /* 0x000fc8000f80c03f */
[----:B------:R-:W-:Y:S02]  /*bb10*/  ULDC.64 UR4, c[0x0][0x2d8] ;  /* 0x0000b60000047ab9 */ /* 0x000fe40000000a00 */
[----:B------:R-:W-:Y:S01]  /*bb20*/  IMAD R0, R0, UR4, RZ ;  /* 0x0000000400007c24 */ /* 0x000fe2000f8e02ff */
[----:B------:R-:W-:Y:S01]  /*bb30*/  PLOP3.LUT P0, PT, PT, PT, UP0, 0x80, 0x0 ;  /* 0x000000000000781c */ /* 0x000fe20003f0f008 */
[----:B------:R-:W-:-:S04]  /*bb40*/  IMAD.WIDE.U32 R2, R17, UR4, RZ ;  /* 0x0000000411027c25 */ /* 0x000fc8000f8e00ff */
[----:B------:R-:W-:Y:S01]  /*bb50*/  IMAD R0, R17, UR5, R0 ;  /* 0x0000000511007c24 */ /* 0x000fe2000f8e0200 */
[----:B------:R0:W-:Y:S03]  /*bb60*/  STL.64 [R1+0x10], R2 ;  /* 0x0000100201007387 */ /* 0x0001e60000100a00 */
[----:B0-----:R-:W-:Y:S01]  /*bb70*/  IMAD.IADD R2, R3, 0x1, R0 ;  /* 0x0000000103027824 */ /* 0x001fe200078e0200 */
[----:B------:R-:W-:-:S05]  /*bb80*/  SHF.R.S32.HI R0, RZ, 0x1f, R28 ;  /* 0x0000001fff007819 */ /* 0x000fca000001141c */
[----:B------:R0:W-:Y:S04]  /*bb90*/  STL [R1+0x24], R0 ;  /* 0x0000240001007387 */ /* 0x0001e80000100800 */
[----:B------:R0:W-:Y:S01]  /*bba0*/  STL [R1+0x20], R2 ;  /* 0x0000200201007387 */ /* 0x0001e20000100800 */
        /* <DEDUP_REMOVED lines=17> */
.L_x_9961:
[----:B------:R-:W2:Y:S01]  /*bcc0*/  LDL.LU R20, [R1+0x20] ;  /* 0x0000200001147983 */ /* 0x000ea20000300800 */
[----:B------:R-:W1:Y:S01]  /*bcd0*/  LDC R10, c[0x0][0x448] ;  /* 0x00011200ff0a7b82 */ /* 0x000e620000000800 */
[----:B------:R-:W-:Y:S01]  /*bce0*/  ULDC.64 UR4, c[0x0][0x2e0] ;  /* 0x0000b80000047ab9 */ /* 0x000fe20000000a00 */
[----:B------:R-:W-:Y:S01]  /*bcf0*/  ULDC.64 UR6, c[0x0][0x2c8] ;  /* 0x0000b20000067ab9 */ /* 0x000fe20000000a00 */
[----:B0-----:R-:W2:Y:S01]  /*bd00*/  LDL.LU.64 R2, [R1+0x10] ;  /* 0x0000100001027983 */ /* 0x001ea20000300a00 */
[----:B------:R-:W-:-:S03]  /*bd10*/  ULDC.64 UR8, c[0x0][0x280] ;  /* 0x0000a00000087ab9 */ /* 0x000fc60000000a00 */
[----:B------:R-:W3:Y:S04]  /*bd20*/  LDL.LU R0, [R1+0x24] ;  /* 0x0000240001007983 */ /* 0x000ee80000300800 */
[----:B------:R-:W4:Y:S04]  /*bd30*/  LDL.LU R6, [R1] ;  /* 0x0000000001067983 */ /* 0x000f280000300800 */
[----:B------:R-:W5:Y:S01]  /*bd40*/  LDL R21, [R1+0x8] ;  /* 0x0000080001157983 */ /* 0x000f620000100800 */
[----:B------:R-:W0:Y:S01]  /*bd50*/  S2R R12, SR_TID.X ;  /* 0x00000000000c7919 */ /* 0x000e220000002100 */
[----:B------:R-:W0:Y:S01]  /*bd60*/  S2R R11, SR_TID.X ;  /* 0x00000000000b7919 */ /* 0x000e220000002100 */
[----:B-1----:R-:W-:-:S13]  /*bd70*/  ISETP.NE.AND P0, PT, R10, 0x1, PT ;  /* 0x000000010a00780c */ /* 0x002fda0003f05270 */
[----:B------:R-:W1:Y:S08]  /*bd80*/  @P0 LDC R4, c[0x0][0x450] ;  /* 0x00011400ff040b82 */ /* 0x000e700000000800 */
[----:B------:R-:W1:Y:S01]  /*bd90*/  @P0 LDC R9, c[0x0][0x44c] ;  /* 0x00011300ff090b82 */ /* 0x000e620000000800 */
[----:B--2---:R-:W-:Y:S02]  /*bda0*/  IMAD.MOV.U32 R3, RZ, RZ, R20 ;  /* 0x000000ffff037224 */ /* 0x004fe400078e0014 */
[----:B------:R-:W2:Y:S01]  /*bdb0*/  S2R R20, SR_TID.X ;  /* 0x0000000000147919 */ /* 0x000ea20000002100 */
[----:B---3--:R-:W-:-:S02]  /*bdc0*/  IMAD R0, R0, UR4, RZ ;  /* 0x0000000400007c24 */ /* 0x008fc4000f8e02ff */
[----:B------:R-:W-:Y:S01]  /*bdd0*/  IMAD.WIDE.U32 R2, R28, UR4, R2 ;  /* 0x000000041c027c25 */ /* 0x000fe2000f8e0002 */
[----:B------:R-:W-:-:S03]  /*bde0*/  ULDC UR4, c[0x0][0xc38] ;  /* 0x00030e0000047ab9 */ /* 0x000fc60000000800 */
[----:B------:R-:W-:Y:S02]  /*bdf0*/  IMAD R5, R28, UR5, R0 ;  /* 0x000000051c057c24 */ /* 0x000fe4000f8e0200 */
[----:B------:R-:W3:Y:S01]  /*be00*/  @P0 LDC R0, c[0x0][0x44c] ;  /* 0x00011300ff000b82 */ /* 0x000ee20000000800 */
[----:B----4-:R-:W-:Y:S02]  /*be10*/  IMAD.MOV R6, RZ, RZ, -R6 ;  /* 0x000000ffff067224 */ /* 0x010fe400078e0a06 */
[----:B------:R-:W-:Y:S02]  /*be20*/  IMAD.IADD R3, R3, 0x1, R5 ;  /* 0x0000000103037824 */ /* 0x000fe400078e0205 */
[----:B-----5:R-:W-:Y:S01]  /*be30*/  IMAD R6, R6, UR4, R21 ;  /* 0x0000000406067c24 */ /* 0x020fe2000f8e0215 */
[----:B------:R-:W-:Y:S01]  /*be40*/  ULDC.64 UR4, c[0x0][0x2d0] ;  /* 0x0000b40000047ab9 */ /* 0x000fe20000000a00 */
[----:B0-----:R-:W-:-:S05]  /*be50*/  IMAD.SHL.U32 R21, R12, 0x8, RZ ;  /* 0x000000080c157824 */ /* 0x001fca00078e00ff */
[----:B------:R-:W-:-:S04]  /*be60*/  LOP3.LUT R21, R21, 0x18, RZ, 0xc0, !PT ;  /* 0x0000001815157812 */ /* 0x000fc800078ec0ff */
[C---:B------:R-:W-:Y:S02]  /*be70*/  LOP3.LUT R13, R21.reuse, 0x20, RZ, 0xfc, !PT ;  /* 0x00000020150d7812 */ /* 0x040fe400078efcff */
[----:B------:R-:W-:Y:S02]  /*be80*/  LOP3.LUT R12, R21, 0x40, RZ, 0xfc, !PT ;  /* 0x00000040150c7812 */ /* 0x000fe400078efcff */
[----:B------:R-:W-:Y:S02]  /*be90*/  LOP3.LUT R21, R11, 0x7f, RZ, 0xc0, !PT ;  /* 0x0000007f0b157812 */ /* 0x000fe400078ec0ff */
[C---:B--2---:R-:W-:Y:S01]  /*bea0*/  LOP3.LUT R7, R20.reuse, 0x7f, RZ, 0xc0, !PT ;  /* 0x0000007f14077812 */ /* 0x044fe200078ec0ff */
[----:B------:R-:W-:-:S03]  /*beb0*/  IMAD.SHL.U32 R20, R20, 0x20, RZ ;  /* 0x0000002014147824 */ /* 0x000fc600078e00ff */
[----:B------:R-:W-:-:S04]  /*bec0*/  SHF.R.U32.HI R7, RZ, 0x2, R7 ;  /* 0x00000002ff077819 */ /* 0x000fc80000011607 */
[----:B------:R-:W-:-:S05]  /*bed0*/  LOP3.LUT R20, R7, 0x60, R20, 0xf8, !PT ;  /* 0x0000006007147812 */ /* 0x000fca00078ef814 */
[----:B------:R-:W-:Y:S02]  /*bee0*/  IMAD R7, R6, 0xc0, R20 ;  /* 0x000000c006077824 */ /* 0x000fe400078e0214 */
[----:B------:R-:W-:Y:S02]  /*bef0*/  IMAD.SHL.U32 R20, R11, 0x8, RZ ;  /* 0x000000080b147824 */ /* 0x000fe400078e00ff */
[----:B---3--:R-:W-:-:S03]  /*bf00*/  @P0 IMAD.HI.U32 R0, R7, R0, RZ ;  /* 0x0000000007000227 */ /* 0x008fc600078e00ff */
[----:B------:R-:W-:Y:S01]  /*bf10*/  LOP3.LUT R20, R20, 0x18, RZ, 0xc0, !PT ;  /* 0x0000001814147812 */ /* 0x000fe200078ec0ff */
[----:B------:R-:W-:Y:S01]  /*bf20*/  IMAD.MOV.U32 R5, RZ, RZ, R7 ;  /* 0x000000ffff057224 */ /* 0x000fe200078e0007 */
[----:B-1----:R-:W-:-:S04]  /*bf30*/  @P0 SHF.R.U32.HI R5, RZ, R4, R0 ;  /* 0x00000004ff050219 */ /* 0x002fc80000011600 */
[----:B------:R-:W-:-:S05]  /*bf40*/  SHF.R.S32.HI R0, RZ, 0x1f, R5 ;  /* 0x0000001fff007819 */ /* 0x000fca0000011405 */
[----:B------:R-:W-:-:S04]  /*bf50*/  IMAD R0, R0, UR4, RZ ;  /* 0x0000000400007c24 */ /* 0x000fc8000f8e02ff */
[C---:B------:R-:W-:Y:S02]  /*bf60*/  IMAD R8, R5.reuse, UR5, R0 ;  /* 0x0000000505087c24 */ /* 0x040fe4000f8e0200 */
[----:B------:R-:W-:Y:S02]  /*bf70*/  IMAD.MOV R0, RZ, RZ, -R5 ;  /* 0x000000ffff007224 */ /* 0x000fe400078e0a05 */
[----:B------:R-:W-:-:S04]  /*bf80*/  IMAD.WIDE.U32 R4, R5, UR4, R2 ;  /* 0x0000000405047c25 */ /* 0x000fc8000f8e0002 */
[----:B------:R-:W-:Y:S02]  /*bf90*/  IMAD R0, R10, R0, R7 ;  /* 0x000000000a007224 */ /* 0x000fe400078e0207 */
[----:B------:R-:W-:-:S03]  /*bfa0*/  IMAD.IADD R5, R5, 0x1, R8 ;  /* 0x0000000105057824 */ /* 0x000fc600078e0208 */
[----:B------:R-:W-:Y:S01]  /*bfb0*/  SHF.R.S32.HI R8, RZ, 0x1f, R0 ;  /* 0x0000001fff087819 */ /* 0x000fe20000011400 */
[----:B------:R-:W-:-:S04]  /*bfc0*/  IMAD.WIDE.U32 R4, R0, UR6, R4 ;  /* 0x0000000600047c25 */ /* 0x000fc8000f8e0004 */
[----:B------:R-:W-:-:S04]  /*bfd0*/  IMAD R8, R8, UR6, RZ ;  /* 0x0000000608087c24 */ /* 0x000fc8000f8e02ff */
[----:B------:R-:W-:Y:S01]  /*bfe0*/  IMAD R8, R0, UR7, R8 ;  /* 0x0000000700087c24 */ /* 0x000fe2000f8e0208 */
[----:B------:R-:W-:-:S03]  /*bff0*/  LEA R0, P1, R4, UR8, 0x1 ;  /* 0x0000000804007c11 */ /* 0x000fc6000f8208ff */
[----:B------:R-:W-:Y:S02]  /*c000*/  IMAD.IADD R5, R5, 0x1, R8 ;  /* 0x0000000105057824 */ /* 0x000fe400078e0208 */
[----:B------:R-:W-:-:S03]  /*c010*/  VIADD R8, R7, 0x80 ;  /* 0x0000008007087836 */ /* 0x000fc60000000000 */
[----:B------:R-:W-:Y:S01]  /*c020*/  LEA.HI.X R4, R4, UR9, R5, 0x1, P1 ;  /* 0x0000000904047c11 */ /* 0x000fe200088f0c05 */
[----:B------:R-:W-:Y:S01]  /*c030*/  @P0 IMAD.HI.U32 R9, R8, R9, RZ ;  /* 0x0000000908090227 */ /* 0x000fe200078e00ff */
[----:B------:R-:W0:Y:S03]  /*c040*/  @P0 LDC R5, c[0x0][0x450] ;  /* 0x00011400ff050b82 */ /* 0x000e260000000800 */
[----:B------:R-:W-:Y:S01]  /*c050*/  IMAD.MOV.U32 R7, RZ, RZ, R8 ;  /* 0x000000ffff077224 */ /* 0x000fe200078e0008 */
[----:B0-----:R-:W-:Y:S02]  /*c060*/  @P0 SHF.R.U32.HI R7, RZ, R5, R9 ;  /* 0x00000005ff070219 */ /* 0x001fe40000011609 */
[----:B------:R-:W-:-:S03]  /*c070*/  SHF.R.U32.HI R9, RZ, 0x2, R21 ;  /* 0x00000002ff097819 */ /* 0x000fc60000011615 */
[----:B------:R-:W-:Y:S02]  /*c080*/  IMAD.MOV R5, RZ, RZ, -R7 ;  /* 0x000000ffff057224 */ /* 0x000fe400078e0a07 */
[----:B------:R-:W-:-:S04]  /*c090*/  IMAD.WIDE.U32 R2, R7, UR4, R2 ;  /* 0x0000000407027c25 */ /* 0x000fc8000f8e0002 */
[----:B------:R-:W-:Y:S01]  /*c0a0*/  IMAD R5, R10, R5, R8 ;  /* 0x000000050a057224 */ /* 0x000fe200078e0208 */
[----:B------:R-:W-:-:S05]  /*c0b0*/  SHF.R.S32.HI R8, RZ, 0x1f, R7 ;  /* 0x0000001fff087819 */ /* 0x000fca0000011407 */
[----:B------:R-:W-:Y:S01]  /*c0c0*/  IMAD R8, R8, UR4, RZ ;  /* 0x0000000408087c24 */ /* 0x000fe2000f8e02ff */
[----:B------:R-:W-:Y:S02]  /*c0d0*/  ULDC UR4, c[0x0][0x2b8] ;  /* 0x0000ae0000047ab9 */ /* 0x000fe40000000800 */
[----:B------:R-:W-:Y:S01]  /*c0e0*/  ISETP.GE.AND P0, PT, R20, UR4, PT ;  /* 0x0000000414007c0c */ /* 0x000fe2000bf06270 */
[----:B------:R-:W-:Y:S01]  /*c0f0*/  IMAD R8, R7, UR5, R8 ;  /* 0x0000000507087c24 */ /* 0x000fe2000f8e0208 */
[----:B------:R-:W-:Y:S02]  /*c100*/  SHF.R.S32.HI R7, RZ, 0x1f, R5 ;  /* 0x0000001fff077819 */ /* 0x000fe40000011405 */
[----:B------:R-:W-:Y:S01]  /*c110*/  ISETP.GE.AND P1, PT, R13, UR4, PT ;  /* 0x000000040d007c0c */ /* 0x000fe2000bf26270 */
[----:B------:R-:W-:Y:S01]  /*c120*/  IMAD.IADD R3, R3, 0x1, R8 ;  /* 0x0000000103037824 */ /* 0x000fe200078e0208 */
[----:B------:R-:W-:Y:S01]  /*c130*/  ISETP.GE.AND P2, PT, R12, UR4, PT ;  /* 0x000000040c007c0c */ /* 0x000fe2000bf46270 */
[----:B------:R-:W-:Y:S01]  /*c140*/  IMAD R7, R7, UR6, RZ ;  /* 0x0000000607077c24 */ /* 0x000fe2000f8e02ff */
[----:B------:R-:W-:Y:S01]  /*c150*/  UMOV UR4, 0xffffffff ;  /* 0xffffffff00047882 */ /* 0x000fe20000000000 */
[----:B------:R-:W-:-:S04]  /*c160*/  IMAD.WIDE.U32 R2, R5, UR6, R2 ;  /* 0x0000000605027c25 */ /* 0x000fc8000f8e0002 */
[----:B------:R-:W-:Y:S01]  /*c170*/  IMAD R7, R5, UR7, R7 ;  /* 0x0000000705077c24 */ /* 0x000fe2000f8e0207 */
[----:B------:R-:W-:-:S03]  /*c180*/  LEA R8, P3, R2, UR8, 0x1 ;  /* 0x0000000802087c11 */ /* 0x000fc6000f8608ff */
[----:B------:R-:W-:-:S05]  /*c190*/  IMAD.IADD R7, R3, 0x1, R7 ;  /* 0x0000000103077824 */ /* 0x000fca00078e0207 */
[----:B------:R-:W-:Y:S01]  /*c1a0*/  LEA.HI.X R7, R2, UR9, R7, 0x1, P3 ;  /* 0x0000000902077c11 */ /* 0x000fe200098f0c07 */
[----:B------:R-:W-:Y:S06]  /*c1b0*/  BRA.DIV UR4, `(.L_x_9962) ;  /* 0x0000003204e07947 */ /* 0x000fec000b800000 */
[----:B------:R-:W0:Y:S01]  /*c1c0*/  SHFL.IDX PT, R3, R0, RZ, 0x1c1f ;  /* 0x001c1fff00037589 */ /* 0x000e2200000e0000 */
[----:B------:R-:W-:Y:S01]  /*c1d0*/  ULDC UR4, c[0x0][0x288] ;  /* 0x0000a20000047ab9 */ /* 0x000fe20000000800 */
[----:B------:R-:W-:Y:S02]  /*c1e0*/  IMAD R6, R6, 0xc0, R9 ;  /* 0x000000c006067824 */ /* 0x000fe400078e0209 */
        /* <DEDUP_REMOVED lines=27> */
[----:B------:R-:W1:Y:S04]  /*c3a0*/  SHFL.IDX PT, R2, R4, 0x2, 0x1c1f ;  /* 0x005c1f0004027f89 */ /* 0x000e6800000e0000 */
[----:B------:R-:W-:Y:S07]  /*c3b0*/  SHFL.IDX PT, R4, R4, 0x3, 0x1c1f ;  /* 0x007c1f0004047f89 */ /* 0x000fee00000e0000 */
[----:B0-----:R-:W-:-:S05]  /*c3c0*/  @!P3 LEA R3, P4, R20, R3, 0x1 ;  /* 0x000000031403b211 */ /* 0x001fca00078808ff */
[----:B-1----:R-:W-:-:S05]  /*c3d0*/  @!P3 IMAD.X R2, RZ, RZ, R2, P4 ;  /* 0x000000ffff02b224 */ /* 0x002fca00020e0602 */
[----:B------:R-:W-:-:S04]  /*c3e0*/  @!P3 LOP3.LUT R3, R3, R2, RZ, 0x3c, !PT ;  /* 0x000000020303b212 */ /* 0x000fc800078e3cff */
[----:B------:R-:W-:-:S04]  /*c3f0*/  @!P3 LOP3.LUT R2, R3, R2, RZ, 0x3c, !PT ;  /* 0x000000020302b212 */ /* 0x000fc800078e3cff */
[----:B------:R-:W-:-:S05]  /*c400*/  @!P3 LOP3.LUT R3, R3, R2, RZ, 0x3c, !PT ;  /* 0x000000020303b212 */ /* 0x000fca00078e3cff */
[----:B------:R-:W-:Y:S04]  /*c410*/  @!P3 LDGSTS.E.BYPASS.LTC128B.128 [R27+0xea00], desc[UR60][R2.64], !P0 ;  /* 0x0ea00000021bbfae */ /* 0x000fe8000c101d7c */
[----:B------:R-:W-:Y:S04]  /*c420*/  @!P3 LDGSTS.E.BYPASS.LTC128B.128 [R27+0x11a00], desc[UR60][R2.64+0x40], !P1 ;  /* 0x11a00040021bbfae */ /* 0x000fe8000c901d7c */
[----:B------:R0:W-:Y:S04]  /*c430*/  @!P3 LDGSTS.E.BYPASS.LTC128B.128 [R27+0x14a00], desc[UR60][R2.64+0x80], !P2 ;  /* 0x14a00080021bbfae */ /* 0x0001e8000d101d7c */
[----:B0-----:R0:W1:Y:S02]  /*c440*/  SHFL.IDX PT, R2, R0, 0x3, 0x1c1f ;  /* 0x007c1f0000027f89 */ /* 0x00106400000e0000 */
[----:B0-----:R-:W-:-:S05]  /*c450*/  VIADD R0, R6, 0x80 ;  /* 0x0000008006007836 */ /* 0x001fca0000000000 */
[----:B------:R-:W-:Y:S01]  /*c460*/  ISETP.GE.AND P3, PT, R0, R5, PT ;  /* 0x000000050000720c */ /* 0x000fe20003f66270 */
[----:B------:R-:W-:-:S05]  /*c470*/  VIADD R0, R6, 0x60 ;  /* 0x0000006006007836 */ /* 0x000fca0000000000 */
[----:B------:R-:W-:Y:S02]  /*c480*/  ISETP.GE.AND P4, PT, R0, R5, PT ;  /* 0x000000050000720c */ /* 0x000fe40003f86270 */
[----:B------:R-:W-:Y:S04]  /*c490*/  SHFL.IDX PT, R0, R7, RZ, 0x1c1f ;  /* 0x001c1fff07007589 */ /* 0x000fe800000e0000 */
[----:B------:R-:W-:Y:S07]  /*c4a0*/  SHFL.IDX PT, R7, R7, 0x1, 0x1c1f ;  /* 0x003c1f0007077f89 */ /* 0x000fee00000e0000 */
[----:B-1----:R-:W-:-:S05]  /*c4b0*/  @!P4 LEA R2, P5, R20, R2, 0x1 ;  /* 0x000000021402c211 */ /* 0x002fca00078a08ff */
[----:B------:R-:W-:Y:S02]  /*c4c0*/  @!P4 IMAD.X R3, RZ, RZ, R4, P5 ;  /* 0x000000ffff03c224 */ /* 0x000fe400028e0604 */
[----:B------:R-:W0:Y:S04]  /*c4d0*/  SHFL.IDX PT, R4, R8, RZ, 0x1c1f ;  /* 0x001c1fff08047589 */ /* 0x000e2800000e0000 */
[----:B------:R-:W-:Y:S04]  /*c4e0*/  @!P4 LDGSTS.E.BYPASS.LTC128B.128 [R27+0xf200], desc[UR60][R2.64], !P0 ;  /* 0x0f200000021bcfae */ /* 0x000fe8000c101d7c */
[----:B------:R-:W-:Y:S04]  /*c4f0*/  @!P4 LDGSTS.E.BYPASS.LTC128B.128 [R27+0x12200], desc[UR60][R2.64+0x40], !P1 ;  /* 0x12200040021bcfae */ /* 0x000fe8000c901d7c */
[----:B------:R1:W-:Y:S01]  /*c500*/  @!P4 LDGSTS.E.BYPASS.LTC128B.128 [R27+0x15200], desc[UR60][R2.64+0x80], !P2 ;  /* 0x15200080021bcfae */ /* 0x0003e2000d101d7c */
[----:B0-----:R-:W-:-:S05]  /*c510*/  @!P3 LEA R4, P5, R20, R4, 0x1 ;  /* 0x000000041404b211 */ /* 0x001fca00078a08ff */
[----:B------:R-:W-:Y:S02]  /*c520*/  @!P3 IMAD.X R0, RZ, RZ, R0, P5 ;  /* 0x000000ffff00b224 */ /* 0x000fe400028e0600 */
[----:B-1----:R-:W-:Y:S02]  /*c530*/  @!P3 IMAD.MOV.U32 R2, RZ, RZ, R4 ;  /* 0x000000ffff02b224 */ /* 0x002fe400078e0004 */
[----:B------:R-:W-:-:S05]  /*c540*/  @!P3 IMAD.MOV.U32 R3, RZ, RZ, R0 ;  /* 0x000000ffff03b224 */ /* 0x000fca00078e0000 */
[----:B------:R0:W-:Y:S04]  /*c550*/  @!P3 LDGSTS.E.BYPASS.LTC128B.128 [R27+0xfa00], desc[UR60][R2.64], !P0 ;  /* 0x0fa00000021bbfae */ /* 0x0001e8000c101d7c */
[----:B------:R0:W-:Y:S04]  /*c560*/  @!P3 LDGSTS.E.BYPASS.LTC128B.128 [R27+0x12a00], desc[UR60][R2.64+0x40], !P1 ;  /* 0x12a00040021bbfae */ /* 0x0001e8000c901d7c */
[----:B------:R0:W-:Y:S02]  /*c570*/  @!P3 LDGSTS.E.BYPASS.LTC128B.128 [R27+0x15a00], desc[UR60][R2.64+0x80], !P2 ;  /* 0x15a00080021bbfae */ /* 0x0001e4000d101d7c */
.L_x_10062:
[----:B------:R-:W2:Y:S01]  /*c580*/  LDL R0, [R1+0x1c] ;  /* 0x00001c0001007983 */ /* 0x000ea20000100800 */
[----:B------:R-:W-:-:S05]  /*c590*/  VIADD R6, R6, 0xa0 ;  /* 0x000000a006067836 */ /* 0x000fca0000000000 */
[----:B------:R-:W-:-:S13]  /*c5a0*/  ISETP.GE.AND P3, PT, R6, R5, PT ;  /* 0x000000050600720c */ /* 0x000fda0003f66270 */
[----:B0-----:R-:W-:-:S05]  /*c5b0*/  @!P3 LEA R2, P4, R20, R14, 0x1 ;  /* 0x0000000e1402b211 */ /* 0x001fca00078808ff */
[----:B------:R-:W-:-:S05]  /*c5c0*/  @!P3 IMAD.X R3, RZ, RZ, R7, P4 ;  /* 0x000000ffff03b224 */ /* 0x000fca00020e0607 */
[----:B------:R-:W-:Y:S01]  /*c5d0*/  @!PT LDS RZ, [RZ] ;  /* 0x00000000fffff984 */ /* 0x000fe20000000800 */
[----:B------:R-:W-:Y:S01]  /*c5e0*/  @!PT LDS RZ, [RZ] ;  /* 0x00000000fffff984 */ /* 0x000fe20000000800 */
[----:B------:R-:W-:Y:S01]  /*c5f0*/  @!PT LDS RZ, [RZ] ;  /* 0x00000000fffff984 */ /* 0x000fe20000000800 */
[----:B------:R0:W-:Y:S04]  /*c600*/  @!P3 LDGSTS.E.BYPASS.LTC128B.128 [R27+0x10200], desc[UR60][R2.64], !P0 ;  /* 0x10200000021bbfae */ /* 0x0001e8000c101d7c */
[----:B------:R0:W-:Y:S04]  /*c610*/  @!P3 LDGSTS.E.BYPASS.LTC128B.128 [R27+0x13200], desc[UR60][R2.64+0x40], !P1 ;  /* 0x13200040021bbfae */ /* 0x0001e8000c901d7c */
[----:B------:R0:W-:Y:S01]  /*c620*/  @!P3 LDGSTS.E.BYPASS.LTC128B.128 [R27+0x16200], desc[UR60][R2.64+0x80], !P2 ;  /* 0x16200080021bbfae */ /* 0x0001e2000d101d7c */
        /* <DEDUP_REMOVED lines=9> */
[----:B------:R-:W-:Y:S01]  /*c6c0*/  IMAD.U32 R9, RZ, RZ, UR36 ;  /* 0x00000024ff097e24 */ /* 0x000fe2000f8e00ff */
[----:B------:R-:W1:Y:S01]  /*c6d0*/  SYNCS.PHASECHK.TRANS64.TRYWAIT P0, [UR36+0x31c20], R0 ;  /* 0x031c2000ff0075a7 */ /* 0x000e620008000164 */
[----:B--2---:R-:W-:Y:S01]  /*c6e0*/  ISETP.GE.AND P1, PT, R8, 0x91, PT ;  /* 0x000000910800780c */ /* 0x004fe20003f26270 */
[----:B01----:R-:W-:-:S12]  /*c6f0*/  @!P0 BRA `(.L_x_9964) ;  /* 0x00000034009c8947 */ /* 0x003fd80003800000 */
.L_x_10063:
[----:B------:R-:W-:Y:S05]  /*c700*/  BSYNC B0 ;  /* 0x0000000000007941 */ /* 0x000fea0003800000 */
.L_x_9963:
[----:B------:R-:W-:Y:S01]  /*c710*/  VIADD R8, R9, 0x31c00 ;  /* 0x00031c0009087836 */ /* 0x000fe20000000000 */
[----:B------:R-:W-:Y:S06]  /*c720*/  @!P1 BRA `(.L_x_9965) ;  /* 0x0000002000749947 */ /* 0x000fec0003800000 */
[----:B------:R-:W2:Y:S01]  /*c730*/  LDL R2, [R1+0x4] ;  /* 0x0000040001027983 */ /* 0x000ea20000100800 */
[----:B------:R-:W-:Y:S02]  /*c740*/  IMAD.MOV.U32 R3, RZ, RZ, 0x1 ;  /* 0x00000001ff037424 */ /* 0x000fe400078e00ff */
[----:B--2---:R-:W-:-:S05]  /*c750*/  IMAD.MOV R6, RZ, RZ, -R2 ;  /* 0x000000ffff067224 */ /* 0x004fca00078e0a02 */
[----:B------:R-:W-:-:S05]  /*c760*/  VIADDMNMX R6, R6, R3, 0xffffffff, !PT ;  /* 0xffffffff06067446 */ /* 0x000fca0007800103 */
[----:B0-----:R-:W-:-:S05]  /*c770*/  IMAD.IADD R0, R2, 0x1, R6 ;  /* 0x0000000102007824 */ /* 0x001fca00078e0206 */
[----:B------:R-:W-:-:S04]  /*c780*/  LOP3.LUT R0, R0, 0x1, RZ, 0xc0, !PT ;  /* 0x0000000100007812 */ /* 0x000fc800078ec0ff */
[----:B------:R-:W-:Y:S01]  /*c790*/  ISETP.NE.U32.AND P0, PT, R0, 0x1, PT ;  /* 0x000000010000780c */ /* 0x000fe20003f05070 */
[----:B------:R-:W-:-:S12]  /*c7a0*/  VIADD R0, R2, 0xfffffffe ;  /* 0xfffffffe02007836 */ /* 0x000fd80000000000 */
[----:B------:R-:W-:Y:S05]  /*c7b0*/  @P0 BRA `(.L_x_9966) ;  /* 0x0000000800c80947 */ /* 0x000fea0003800000 */
[----:B------:R-:W-:Y:S01]  /*c7c0*/  ISETP.NE.AND P2, PT, R25, RZ, PT ;  /* 0x000000ff1900720c */ /* 0x000fe20003f45270 */
[----:B------:R-:W-:Y:S01]  /*c7d0*/  VIADD R7, R16, 0x1 ;  /* 0x0000000110077836 */ /* 0x000fe20000000000 */
[----:B------:R-:W-:Y:S04]  /*c7e0*/  BSSY B0, `(.L_x_9967) ;  /* 0x00000ab000007945 */ /* 0x000fe80003800000 */
[----:B------:R-:W-:-:S04]  /*c7f0*/  ISETP.NE.AND P0, PT, R7, 0x2, PT ;  /* 0x000000020700780c */ /* 0x000fc80003f05270 */
[----:B------:R-:W-:Y:S02]  /*c800*/  SEL R3, RZ, 0x1, P0 ;  /* 0x00000001ff037807 */ /* 0x000fe40000000000 */
[----:B------:R-:W-:Y:S02]  /*c810*/  SEL R7, R7, RZ, P0 ;  /* 0x000000ff07077207 */ /* 0x000fe40000000000 */
[----:B------:R-:W-:Y:S01]  /*c820*/  LOP3.LUT R10, R22, R3, RZ, 0x3c, !PT ;  /* 0x00000003160a7212 */ /* 0x000fe200078e3cff */
[----:B------:R-:W-:Y:S06]  /*c830*/  @!P2 BRA `(.L_x_9968) ;  /* 0x000000080094a947 */ /* 0x000fec0003800000 */
[----:B------:R-:W-:Y:S01]  /*c840*/  ISETP.NE.AND P2, PT, R26, RZ, PT ;  /* 0x000000ff1a00720c */ /* 0x000fe20003f45270 */
[----:B------:R-:W-:-:S12]  /*c850*/  IMAD.MOV.U32 R5, RZ, RZ, R18 ;  /* 0x000000ffff057224 */ /* 0x000fd800078e0012 */
[----:B------:R-:W-:Y:S05]  /*c860*/  @!P2 BRA `(.L_x_9969) ;  /* 0x000000000048a947 */ /* 0x000fea0003800000 */
[----:B------:R-:W0:Y:S01]  /*c870*/  LDC R5, c[0x0][0x43c] ;  /* 0x00010f00ff057b82 */ /* 0x000e220000000800 */
[----:B------:R-:W-:Y:S01]  /*c880*/  ULDC.64 UR4, c[0x0][0x428] ;  /* 0x00010a0000047ab9 */ /* 0x000fe20000000a00 */
[----:B0-----:R-:W-:-:S13]  /*c890*/  ISETP.NE.AND P0, PT, R5, 0x1, PT ;  /* 0x000000010500780c */ /* 0x001fda0003f05270 */
[----:B------:R-:W0:Y:S02]  /*c8a0*/  @P0 LDC.64 R2, c[0x0][0x440] ;  /* 0x00011000ff020b82 */ /* 0x000e240000000a00 */
[----:B0-----:R-:W-:-:S04]  /*c8b0*/  @P0 IMAD.HI.U32 R4, R0, R2, RZ ;  /* 0x0000000200040227 */ /* 0x001fc800078e00ff */
[----:B------:R-:W-:Y:S01]  /*c8c0*/  IMAD.MOV.U32 R2, RZ, RZ, R0 ;  /* 0x000000ffff027224 */ /* 0x000fe200078e0000 */
[----:B------:R-:W-:Y:S01]  /*c8d0*/  @P0 SHF.R.U32.HI R2, RZ, R3, R4 ;  /* 0x00000003ff020219 */ /* 0x000fe20000011604 */
[----:B------:R-:W-:-:S04]  /*c8e0*/  IMAD R4, R24, UR4, RZ ;  /* 0x0000000418047c24 */ /* 0x000fc8000f8e02ff */
[----:B------:R-:W-:Y:S02]  /*c8f0*/  IMAD.MOV R3, RZ, RZ, -R2 ;  /* 0x000000ffff037224 */ /* 0x000fe400078e0a02 */
[----:B------:R-:W-:Y:S02]  /*c900*/  IMAD R4, R19, UR5, R4 ;  /* 0x0000000513047c24 */ /* 0x000fe4000f8e0204 */
[----:B------:R-:W-:Y:S01]  /*c910*/  IMAD R0, R5, R3, R0 ;  /* 0x0000000305007224 */ /* 0x000fe200078e0200 */
[----:B------:R-:W-:-:S03]  /*c920*/  SHF.R.S32.HI R3, RZ, 0x1f, R2 ;  /* 0x0000001fff037819 */ /* 0x000fc60000011402 */
[----:B------:R-:W-:Y:S01]  /*c930*/  IMAD.WIDE.U32 R2, R19, UR4, R2 ;  /* 0x0000000413027c25 */ /* 0x000fe2000f8e0002 */
[----:B------:R-:W-:-:S03]  /*c940*/  ULDC.64 UR4, c[0x0][0x418] ;  /* 0x0001060000047ab9 */ /* 0x000fc60000000a00 */
[----:B------:R-:W-:Y:S01]  /*c950*/  IMAD.IADD R3, R4, 0x1, R3 ;  /* 0x0000000104037824 */ /* 0x000fe200078e0203 */
[----:B------:R-:W-:-:S04]  /*c960*/  LEA R4, P0, R2, UR4, 0x2 ;  /* 0x0000000402047c11 */ /* 0x000fc8000f8010ff */
[----:B------:R-:W-:-:S06]  /*c970*/  LEA.HI.X R5, R2, UR5, R3, 0x2, P0 ;  /* 0x0000000502057c11 */ /* 0x000fcc00080f1403 */
[----:B------:R0:W5:Y:S03]  /*c980*/  LDG.E R5, desc[UR60][R4.64] ;  /* 0x0000003c04057981 */ /* 0x000166000c1e1900 */
.L_x_9969:
[----:B------:R-:W-:Y:S01]  /*c990*/  LEA R3, R7, UR36, 0x3 ;  /* 0x0000002407037c11 */ /* 0x000fe2000f8e18ff */
[----:B------:R-:W-:Y:S01]  /*c9a0*/  BSSY B1, `(.L_x_9970) ;  /* 0x0000004000017945 */ /* 0x000fe20003800000 */
[----:B------:R-:W-:-:S04]  /*c9b0*/  SHF.L.U32 R2, R10, 0x1f, RZ ;  /* 0x0000001f0a027819 */ /* 0x000fc800000006ff */
[----:B------:R-:W1:Y:S02]  /*c9c0*/  SYNCS.PHASECHK.TRANS64.TRYWAIT P0, [R3+URZ+0x31c40], R2 ;  /* 0x031c4002030075a7 */ /* 0x000e64000800017f */
[----:B-1----:R-:W-:Y:S05]  /*c9d0*/  @!P0 BRA `(.L_x_9971) ;  /* 0x0000003000f88947 */ /* 0x002fea0003800000 */
.L_x_10064:
[----:B------:R-:W-:Y:S05]  /*c9e0*/  BSYNC B1 ;  /* 0x0000000000017941 */ /* 0x000fea0003800000 */
.L_x_9970:
        /* <DEDUP_REMOVED lines=12> */
.L_x_9973:
[----:B------:R-:W-:Y:S05]  /*cab0*/  BSYNC B1 ;  /* 0x0000000000017941 */ /* 0x000fea0003800000 */
.L_x_9972:
        /* <DEDUP_REMOVED lines=11> */
.L_x_9974:
        /* <DEDUP_REMOVED lines=16> */
.L_x_9975:
        /* <DEDUP_REMOVED lines=16> */
.L_x_9976:
        /* <DEDUP_REMOVED lines=15> */
.L_x_10065:
[----:B------:R-:W-:Y:S05]  /*ce60*/  BSYNC B1 ;  /* 0x0000000000017941 */ /* 0x000fea0003800000 */
.L_x_9977:
        /* <DEDUP_REMOVED lines=12> */
.L_x_9980:
[----:B------:R-:W-:Y:S05]  /*cf30*/  BSYNC B1 ;  /* 0x0000000000017941 */ /* 0x000fea0003800000 */
.L_x_9979:
[----:B------:R-:W-:Y:S01]  /*cf40*/  R2UR UR10, R14 ;  /* 0x000000000e0a72ca */ /* 0x000fe200000e0000 */
[----:B0-----:R-:W-:Y:S01]  /*cf50*/  IMAD R3, R16, 0x6c00, R9 ;  /* 0x00006c0010037824 */ /* 0x001fe200078e0209 */
[----:B------:R-:W-:Y:S01]  /*cf60*/  R2UR UR6, R12 ;  /* 0x000000000c0672ca */ /* 0x000fe200000e0000 */
[----:B------:R-:W-:Y:S01]  /*cf70*/  UIADD3 UR4, UP0, UR38, 0x470, URZ ;  /* 0x0000047026047890 */ /* 0x000fe2000ff1e03f */
[----:B------:R-:W-:Y:S01]  /*cf80*/  R2UR UR7, R13 ;  /* 0x000000000d0772ca */ /* 0x000fe200000e0000 */
[----:B------:R-:W-:Y:S01]  /*cf90*/  IMAD R4, R23, 0x90, RZ ;  /* 0x0000009017047824 */ /* 0x000fe200078e02ff */
[----:B------:R-:W-:Y:S01]  /*cfa0*/  LEA R2, R16, UR36, 0x3 ;  /* 0x0000002410027c11 */ /* 0x000fe2000f8e18ff */
[----:B------:R-:W-:Y:S01]  /*cfb0*/  VIADD R11, R3, 0x200 ;  /* 0x00000200030b7836 */ /* 0x000fe20000000000 */
[----:B------:R-:W-:Y:S01]  /*cfc0*/  PLOP3.LUT P0, PT, PT, PT, PT, 0x80, 0x0 ;  /* 0x000000000000781c */ /* 0x000fe20003f0f070 */
[----:B------:R-:W-:Y:S02]  /*cfd0*/  UIADD3.X UR5, URZ, UR39, URZ, UP0, !UPT ;  /* 0x000000273f057290 */ /* 0x000fe400087fe43f */
[----:B------:R-:W-:-:S10]  /*cfe0*/  VIADD R2, R2, 0x31c50 ;  /* 0x00031c5002027836 */ /* 0x000fd40000000000 */
.L_x_9981:
        /* <DEDUP_REMOVED lines=15> */
.L_x_9982:
        /* <DEDUP_REMOVED lines=15> */
.L_x_9983:
        /* <DEDUP_REMOVED lines=10> */
[----:B------:R-:W-:Y:S02]  /*d270*/  IMAD.MOV.U32 R18, RZ, RZ, R5 ;  /* 0x000000ffff127224 */ /* 0x000fe400078e0005 */
[----:B------:R-:W-:-:S07]  /*d280*/  IMAD.MOV.U32 R23, RZ, RZ, R0 ;  /* 0x000000ffff177224 */ /* 0x000fce00078e0000 */
.L_x_9968:
[----:B------:R-:W-:Y:S05]  /*d290*/  BSYNC B0 ;  /* 0x0000000000007941 */ /* 0x000fea0003800000 */
.L_x_9967:
[----:B------:R-:W2:Y:S01]  /*d2a0*/  LDL.LU R0, [R1+0x4] ;  /* 0x0000040001007983 */ /* 0x000ea20000300800 */
[----:B------:R-:W-:Y:S02]  /*d2b0*/  IMAD.MOV.U32 R16, RZ, RZ, R7 ;  /* 0x000000ffff107224 */ /* 0x000fe400078e0007 */
[----:B------:R-:W-:Y:S02]  /*d2c0*/  IMAD.MOV.U32 R22, RZ, RZ, R10 ;  /* 0x000000ffff167224 */ /* 0x000fe400078e000a */
[----:B--2---:R-:W-:-:S07]  /*d2d0*/  VIADD R0, R0, 0xfffffffd ;  /* 0xfffffffd00007836 */ /* 0x004fce0000000000 */
.L_x_9966:
[----:B------:R-:W-:Y:S01]  /*d2e0*/  IMAD.MOV R6, RZ, RZ, -R6 ;  /* 0x000000ffff067224 */ /* 0x000fe200078e0a06 */
[----:B------:R-:W-:Y:S04]  /*d2f0*/  BSSY B0, `(.L_x_9965) ;  /* 0x0000160000007945 */ /* 0x000fe80003800000 */
[----:B------:R-:W-:-:S13]  /*d300*/  ISETP.NE.AND P0, PT, R29, R6, PT ;  /* 0x000000061d00720c */ /* 0x000fda0003f05270 */
[----:B------:R-:W-:Y:S05]  /*d310*/  @!P0 BRA `(.L_x_9984) ;  /* 0x0000001400748947 */ /* 0x000fea0003800000 */
[----:B------:R-:W-:-:S07]  /*d320*/  IMAD.MOV.U32 R4, RZ, RZ, R18 ;  /* 0x000000ffff047224 */ /* 0x000fce00078e0012 */
.L_x_10019:
        /* <DEDUP_REMOVED lines=27> */
[----:B------:R-:W-:-:S05]  /*d4e0*/  LEA.HI.X R5, R2, UR5, R3, 0x2, P0 ;  /* 0x0000000502057c11 */ /* 0x000fca00080f1403 */
[----:B------:R0:W5:Y:S04]  /*d4f0*/  LDG.E R4, desc[UR60][R4.64] ;  /* 0x0000003c04047981 */ /* 0x000168000c1e1900 */
.L_x_9987:
[----:B------:R-:W-:Y:S01]  /*d500*/  LEA R3, R6, UR36, 0x3 ;  /* 0x0000002406037c11 */ /* 0x000fe2000f8e18ff */
[----:B------:R-:W-:Y:S01]  /*d510*/  BSSY B2, `(.L_x_9988) ;  /* 0x0000004000027945 */ /* 0x000fe20003800000 */
[----:B------:R-:W-:-:S04]  /*d520*/  SHF.L.U32 R2, R7, 0x1f, RZ ;  /* 0x0000001f07027819 */ /* 0x000fc800000006ff */
[----:B------:R-:W1:Y:S02]  /*d530*/  SYNCS.PHASECHK.TRANS64.TRYWAIT P0, [R3+URZ+0x31c40], R2 ;  /* 0x031c4002030075a7 */ /* 0x000e64000800017f */
[----:B-1----:R-:W-:Y:S05]  /*d540*/  @!P0 BRA `(.L_x_9989) ;  /* 0x0000002800448947 */ /* 0x002fea0003800000 */
.L_x_10066:
[----:B------:R-:W-:Y:S05]  /*d550*/  BSYNC B2 ;  /* 0x0000000000027941 */ /* 0x000fea0003800000 */
.L_x_9988:
        /* <DEDUP_REMOVED lines=12> */
.L_x_9991:
[----:B------:R-:W-:Y:S05]  /*d620*/  BSYNC B2 ;  /* 0x0000000000027941 */ /* 0x000fea0003800000 */
.L_x_9990:
        /* <DEDUP_REMOVED lines=11> */
.L_x_9992:
        /* <DEDUP_REMOVED lines=16> */
.L_x_9993:
        /* <DEDUP_REMOVED lines=16> */
.L_x_9994:
        /* <DEDUP_REMOVED lines=15> */
.L_x_10067:
[----:B------:R-:W-:Y:S05]  /*d9d0*/  BSYNC B2 ;  /* 0x0000000000027941 */ /* 0x000fea0003800000 */
.L_x_9995:
        /* <DEDUP_REMOVED lines=11> */
.L_x_9998:
[----:B------:R-:W-:Y:S05]  /*da90*/  BSYNC B2 ;  /* 0x0000000000027941 */ /* 0x000fea0003800000 */
.L_x_9997:
        /* <DEDUP_REMOVED lines=10> */
.L_x_9999:
        /* <DEDUP_REMOVED lines=12> */
[----:B------:R-:W-:Y:S01]  /*dc00*/  R2UR UR10, R11 ;  /* 0x000000000b0a72ca */ /* 0x000fe200000e0000 */
[----:B------:R-:W-:Y:S01]  /*dc10*/  VIADD R11, R16, 0x2600 ;  /* 0x00002600100b7836 */ /* 0x000fe20000000000 */
[----:B------:R-:W-:-:S13]  /*dc20*/  PLOP3.LUT P0, PT, PT, PT, PT, 0x80, 0x0 ;  /* 0x000000000000781c */ /* 0x000fda0003f0f070 */
.L_x_10000:
        /* <DEDUP_REMOVED lines=15> */
.L_x_10001:
        /* <DEDUP_REMOVED lines=12> */
.L_x_9986:
[----:B------:R-:W-:Y:S05]  /*dde0*/  BSYNC B1 ;  /* 0x0000000000017941 */ /* 0x000fea0003800000 */
.L_x_9985:
        /* <DEDUP_REMOVED lines=9> */
[----:B------:R-:W-:-:S12]  /*de80*/  VIADD R10, R0, 0xffffffff ;  /* 0xffffffff000a7836 */ /* 0x000fd80000000000 */
[----:B------:R-:W-:Y:S05]  /*de90*/  @!P1 BRA `(.L_x_10004) ;  /* 0x0000000000489947 */ /* 0x000fea0003800000 */
[----:B------:R-:W0:Y:S01]  /*dea0*/  LDC R4, c[0x0][0x43c] ;  /* 0x00010f00ff047b82 */ /* 0x000e220000000800 */
        /* <DEDUP_REMOVED lines=9> */
[----:B------:R-:W-:-:S04]  /*df40*/  IMAD R4, R24, UR4, RZ ;  /* 0x0000000418047c24 */ /* 0x000fc8000f8e02ff */
[C---:B------:R-:W-:Y:S02]  /*df50*/  IMAD R4, R19.reuse, UR5, R4 ;  /* 0x0000000513047c24 */ /* 0x040fe4000f8e0204 */
[----:B------:R-:W-:Y:S01]  /*df60*/  IMAD.WIDE.U32 R2, R19, UR4, R2 ;  /* 0x0000000413027c25 */ /* 0x000fe2000f8e0002 */
[----:B------:R-:W-:-:S03]  /*df70*/  ULDC.64 UR4, c[0x0][0x418] ;  /* 0x0001060000047ab9 */ /* 0x000fc60000000a00 */
[----:B------:R-:W-:Y:S01]  /*df80*/  IMAD.IADD R3, R4, 0x1, R3 ;  /* 0x0000000104037824 */ /* 0x000fe200078e0203 */
[----:B------:R-:W-:-:S04]  /*df90*/  LEA R4, P0, R2, UR4, 0x2 ;  /* 0x0000000402047c11 */ /* 0x000fc8000f8010ff */
[----:B------:R-:W-:-:S05]  /*dfa0*/  LEA.HI.X R5, R2, UR5, R3, 0x2, P0 ;  /* 0x0000000502057c11 */ /* 0x000fca00080f1403 */
[----:B------:R0:W5:Y:S04]  /*dfb0*/  LDG.E R4, desc[UR60][R4.64] ;  /* 0x0000003c04047981 */ /* 0x000168000c1e1900 */
.L_x_10004:
[----:B------:R-:W-:Y:S01]  /*dfc0*/  LEA R2, R16, UR36, 0x3 ;  /* 0x0000002410027c11 */ /* 0x000fe2000f8e18ff */
[----:B------:R-:W-:Y:S01]  /*dfd0*/  BSSY B2, `(.L_x_10005) ;  /* 0x0000004000027945 */ /* 0x000fe20003800000 */
[----:B------:R-:W-:-:S04]  /*dfe0*/  SHF.L.U32 R3, R22, 0x1f, RZ ;  /* 0x0000001f16037819 */ /* 0x000fc800000006ff */
[----:B------:R-:W1:Y:S02]  /*dff0*/  SYNCS.PHASECHK.TRANS64.TRYWAIT P0, [R2+URZ+0x31c40], R3 ;  /* 0x031c4003020075a7 */ /* 0x000e64000800017f */
[----:B-1----:R-:W-:Y:S05]  /*e000*/  @!P0 BRA `(.L_x_10006) ;  /* 0x0000001c00bc8947 */ /* 0x002fea0003800000 */
.L_x_10068:
[----:B------:R-:W-:Y:S05]  /*e010*/  BSYNC B2 ;  /* 0x0000000000027941 */ /* 0x000fea0003800000 */
.L_x_10005:
        /* <DEDUP_REMOVED lines=12> */
.L_x_10008:
[----:B------:R-:W-:Y:S05]  /*e0e0*/  BSYNC B2 ;  /* 0x0000000000027941 */ /* 0x000fea0003800000 */
.L_x_10007:
        /* <DEDUP_REMOVED lines=12> */
.L_x_10009:
        /* <DEDUP_REMOVED lines=16> */
.L_x_10010:
        /* <DEDUP_REMOVED lines=16> */
.L_x_10011:
        /* <DEDUP_REMOVED lines=15> */
.L_x_10069:
[----:B------:R-:W-:Y:S05]  /*e4a0*/  BSYNC B2 ;  /* 0x0000000000027941 */ /* 0x000fea0003800000 */
.L_x_10012:
        /* <DEDUP_REMOVED lines=11> */
.L_x_10015:
[----:B------:R-:W-:Y:S05]  /*e560*/  BSYNC B2 ;  /* 0x0000000000027941 */ /* 0x000fea0003800000 */
.L_x_10014:
        /* <DEDUP_REMOVED lines=10> */
.L_x_10016:
        /* <DEDUP_REMOVED lines=15> */
.L_x_10017:
        /* <DEDUP_REMOVED lines=15> */
.L_x_10018:
        /* <DEDUP_REMOVED lines=12> */
.L_x_10003:
[----:B------:R-:W-:Y:S05]  /*e8b0*/  BSYNC B1 ;  /* 0x0000000000017941 */ /* 0x000fea0003800000 */
.L_x_10002:
[C---:B------:R-:W-:Y:S01]  /*e8c0*/  ISETP.GT.AND P0, PT, R0.reuse, 0x1, PT ;  /* 0x000000010000780c */ /* 0x040fe20003f04270 */
[----:B------:R-:W-:-:S12]  /*e8d0*/  VIADD R0, R0, 0xfffffffe ;  /* 0xfffffffe00007836 */ /* 0x000fd80000000000 */
[----:B------:R-:W-:Y:S05]  /*e8e0*/  @P0 BRA `(.L_x_10019) ;  /* 0xffffffe800900947 */ /* 0x000fea000383ffff */
.L_x_9984:
[----:B------:R-:W-:Y:S05]  /*e8f0*/  BSYNC B0 ;  /* 0x0000000000007941 */ /* 0x000fea0003800000 */
.L_x_9965:
[----:B------:R-:W-:Y:S01]  /*e900*/  ISETP.NE.AND P0, PT, R25, RZ, PT ;  /* 0x000000ff1900720c */ /* 0x000fe20003f05270 */
[----:B------:R-:W-:-:S12]  /*e910*/  BSSY B0, `(.L_x_10020) ;  /* 0x0000047000007945 */ /* 0x000fd80003800000 */
[----:B------:R-:W-:Y:S05]  /*e920*/  @!P0 BRA `(.L_x_10021) ;  /* 0x0000000400148947 */ /* 0x000fea0003800000 */
[----:B0-----:R-:W0:Y:S01]  /*e930*/  S2R R0, SR_TID.X ;  /* 0x0000000000007919 */ /* 0x001e220000002100 */
[----:B------:R-:W-:Y:S01]  /*e940*/  LEA R3, R16, UR36, 0x3 ;  /* 0x0000002410037c11 */ /* 0x000fe2000f8e18ff */
[----:B------:R-:W-:Y:S01]  /*e950*/  BSSY B1, `(.L_x_10022) ;  /* 0x0000006000017945 */ /* 0x000fe20003800000 */
[----:B0-----:R-:W-:Y:S02]  /*e960*/  LOP3.LUT R2, R0, 0x7f, RZ, 0xc0, !PT ;  /* 0x0000007f00027812 */ /* 0x001fe400078ec0ff */
[----:B------:R-:W-:Y:S02]  /*e970*/  SHF.L.U32 R0, R22, 0x1f, RZ ;  /* 0x0000001f16007819 */ /* 0x000fe400000006ff */
[----:B------:R-:W-:Y:S02]  /*e980*/  ISETP.NE.AND P1, PT, R2, RZ, PT ;  /* 0x000000ff0200720c */ /* 0x000fe40003f25270 */
[----:B------:R-:W0:Y:S02]  /*e990*/  SYNCS.PHASECHK.TRANS64.TRYWAIT P0, [R3+URZ+0x31c60], R0 ;  /* 0x031c6000030075a7 */ /* 0x000e24000800017f */
[----:B0-----:R-:W-:Y:S09]  /*e9a0*/  @!P0 BRA `(.L_x_10023) ;  /* 0x00000014007c8947 */ /* 0x001ff20003800000 */
.L_x_10070:
[----:B------:R-:W-:Y:S05]  /*e9b0*/  BSYNC B1 ;  /* 0x0000000000017941 */ /* 0x000fea0003800000 */
.L_x_10022:
        /* <DEDUP_REMOVED lines=9> */
.L_x_10025:
[----:B------:R-:W-:Y:S05]  /*ea50*/  BSYNC B1 ;  /* 0x0000000000017941 */ /* 0x000fea0003800000 */
.L_x_10024:
[----:B------:R-:W-:Y:S01]  /*ea60*/  IMAD R9, R16, 0x6c00, R9 ;  /* 0x00006c0010097824 */ /* 0x000fe200078e0209 */
[----:B------:R-:W-:Y:S01]  /*ea70*/  UIADD3 UR4, UP0, UR38, 0x470, URZ ;  /* 0x0000047026047890 */ /* 0x000fe2000ff1e03f */
[----:B0-----:R-:W-:Y:S01]  /*ea80*/  VIADD R0, R3, 0x31c50 ;  /* 0x00031c5003007836 */ /* 0x001fe20000000000 */
[----:B------:R-:W-:Y:S01]  /*ea90*/  PLOP3.LUT P0, PT, PT, PT, PT, 0x80, 0x0 ;  /* 0x000000000000781c */ /* 0x000fe20003f0f070 */
[----:B------:R-:W-:Y:S01]  /*eaa0*/  IMAD R3, R23, 0x90, RZ ;  /* 0x0000009017037824 */ /* 0x000fe200078e02ff */
[----:B------:R-:W-:Y:S01]  /*eab0*/  UIADD3.X UR5, URZ, UR39, URZ, UP0, !UPT ;  /* 0x000000273f057290 */ /* 0x000fe200087fe43f */
[----:B------:R-:W-:Y:S01]  /*eac0*/  VIADD R2, R9, 0x200 ;  /* 0x0000020009027836 */ /* 0x000fe20000000000 */
[----:B------:R-:W-:Y:S01]  /*ead0*/  UMOV UR6, 0x0 ;  /* 0x0000000000067882 */ /* 0x000fe20000000000 */
[----:B------:R-:W-:Y:S01]  /*eae0*/  UMOV UR7, 0x14f00000 ;  /* 0x14f0000000077882 */ /* 0x000fe20000000000 */
[----:B------:R-:W-:-:S08]  /*eaf0*/  UMOV UR10, URZ ;  /* 0x0000003f000a7c82 */ /* 0x000fd00008000000 */
.L_x_10026:
        /* <DEDUP_REMOVED lines=15> */
.L_x_10027:
        /* <DEDUP_REMOVED lines=15> */
.L_x_10028:
        /* <DEDUP_REMOVED lines=10> */
.L_x_10021:
[----:B------:R-:W-:Y:S05]  /*ed80*/  BSYNC B0 ;  /* 0x0000000000007941 */ /* 0x000fea0003800000 */
.L_x_10020:
[----:B------:R-:W2:Y:S01]  /*ed90*/  LDL.LU R4, [R1+0x8] ;  /* 0x0000080001047983 */ /* 0x000ea20000300800 */
[----:B------:R-:W-:-:S03]  /*eda0*/  ULDC UR4, c[0x0][0xc34] ;  /* 0x00030d0000047ab9 */ /* 0x000fc60000000800 */
[----:B------:R-:W3:Y:S01]  /*edb0*/  LDL.LU R2, [R1+0x1c] ;  /* 0x00001c0001027983 */ /* 0x000ee20000300800 */
[----:B------:R-:W-:-:S05]  /*edc0*/  VIADD R16, R16, 0x1 ;  /* 0x0000000110107836 */ /* 0x000fca0000000000 */
[----:B------:R-:W-:-:S04]  /*edd0*/  ISETP.NE.AND P0, PT, R16, 0x2, PT ;  /* 0x000000021000780c */ /* 0x000fc80003f05270 */
[----:B------:R-:W-:Y:S02]  /*ede0*/  SEL R3, RZ, 0x1, P0 ;  /* 0x00000001ff037807 */ /* 0x000fe40000000000 */
[----:B------:R-:W-:Y:S02]  /*edf0*/  SEL R16, R16, RZ, P0 ;  /* 0x000000ff10107207 */ /* 0x000fe40000000000 */
[----:B------:R-:W-:Y:S01]  /*ee00*/  LOP3.LUT R22, R22, R3, RZ, 0x3c, !PT ;  /* 0x0000000316167212 */ /* 0x000fe200078e3cff */
[----:B--2---:R-:W-:Y:S02]  /*ee10*/  VIADD R4, R4, UR37 ;  /* 0x0000002504047c36 */ /* 0x004fe40008000000 */
[----:B---3--:R-:W-:-:S03]  /*ee20*/  VIADD R2, R2, 0x1 ;  /* 0x0000000102027836 */ /* 0x008fc60000000000 */
[----:B------:R1:W-:Y:S01]  /*ee30*/  STL [R1+0x8], R4 ;  /* 0x0000080401007387 */ /* 0x0003e20000100800 */
[----:B------:R-:W-:-:S03]  /*ee40*/  ISETP.GE.AND P1, PT, R4, UR4, PT ;  /* 0x0000000404007c0c */ /* 0x000fc6000bf26270 */
[----:B------:R1:W-:Y:S10]  /*ee50*/  STL [R1+0x1c], R2 ;  /* 0x00001c0201007387 */ /* 0x0003f40000100800 */
[----:B-1----:R-:W-:Y:S05]  /*ee60*/  @!P1 BRA `(.L_x_10029) ;  /* 0xffffffc000509947 */ /* 0x002fea000383ffff */
[----:B0-----:R-:W-:-:S07]  /*ee70*/  LOP3.LUT R0, R2, 0x1, RZ, 0xc, !PT ;  /* 0x0000000102007812 */ /* 0x001fce00078e0cff */
.L_x_9951:
[----:B------:R-:W0:Y:S01]  /*ee80*/  S2R R3, SR_CgaCtaId ;  /* 0x0000000000037919 */ /* 0x000e220000008800 */
[----:B------:R-:W-:Y:S01]  /*ee90*/  MOV R2, 0x400 ;  /* 0x0000040000027802 */ /* 0x000fe20000000f00 */
[----:B------:R-:W-:Y:S01]  /*eea0*/  BSSY B0, `(.L_x_10030) ;  /* 0x0000005000007945 */ /* 0x000fe20003800000 */
[----:B------:R-:W-:Y:S02]  /*eeb0*/  SHF.L.U32 R0, R0, 0x1f, RZ ;  /* 0x0000001f00007819 */ /* 0x000fe400000006ff */
[----:B0-----:R-:W-:-:S04]  /*eec0*/  LEA R9, R3, R2, 0x18 ;  /* 0x0000000203097211 */ /* 0x001fc800078ec0ff */
[----:B------:R-:W0:Y:S02]  /*eed0*/  SYNCS.PHASECHK.TRANS64.TRYWAIT P0, [R9+URZ+0x31c20], R0 ;  /* 0x031c2000090075a7 */ /* 0x000e24000800017f */
[----:B0-----:R-:W-:Y:S05]  /*eee0*/  @!P0 BRA `(.L_x_10031) ;  /* 0x0000001000408947 */ /* 0x001fea0003800000 */
.L_x_10071:
[----:B------:R-:W-:Y:S05]  /*eef0*/  BSYNC B0 ;  /* 0x0000000000007941 */ /* 0x000fea0003800000 */
.L_x_10030:
[----:B------:R-:W-:-:S03]  /*ef00*/  UMOV UR4, 0xffffffff ;  /* 0xffffffff00047882 */ /* 0x000fc60000000000 */
[----:B------:R-:W-:Y:S05]  /*ef10*/  BRA.DIV UR4, `(.L_x_10032) ;  /* 0x0000001204487947 */ /* 0x000fea000b800000 */
[----:B0-----:R-:W0:Y:S02]  /*ef20*/  S2R R0, SR_TID.X ;  /* 0x0000000000007919 */ /* 0x001e240000002100 */
[----:B0-----:R-:W-:-:S04]  /*ef30*/  SHF.R.U32.HI R0, RZ, 0x5, R0 ;  /* 0x00000005ff007819 */ /* 0x001fc80000011600 */
[----:B------:R-:W-:-:S05]  /*ef40*/  LOP3.LUT R0, R0, 0x3, RZ, 0xc0, !PT ;  /* 0x0000000300007812 */ /* 0x000fca00078ec0ff */
[----:B------:R0:W1:Y:S02]  /*ef50*/  SHFL.IDX PT, R14, R0, RZ, 0x1f ;  /* 0x00001fff000e7589 */ /* 0x00006400000e0000 */
.L_x_10074:
[----:B-1----:R-:W-:Y:S01]  /*ef60*/  ISETP.NE.AND P0, PT, R14, RZ, PT ;  /* 0x000000ff0e00720c */ /* 0x002fe20003f05270 */
[----:B------:R-:W-:-:S12]  /*ef70*/  BSSY B0, `(.L_x_10033) ;  /* 0x0000024000007945 */ /* 0x000fd80003800000 */
[----:B------:R-:W-:Y:S05]  /*ef80*/  @P0 BRA `(.L_x_10034) ;  /* 0x0000000000880947 */ /* 0x000fea0003800000 */
[----:B------:R-:W-:-:S03]  /*ef90*/  UMOV UR4, 0xffffffff ;  /* 0xffffffff00047882 */ /* 0x000fc60000000000 */
[----:B------:R-:W-:Y:S05]  /*efa0*/  BRA.DIV UR4, `(.L_x_10035) ;  /* 0x0000001204587947 */ /* 0x000fea000b800000 */
[----:B------:R-:W-:-:S13]  /*efb0*/  ELECT P6, URZ, PT ;  /* 0x00000000003f782f */ /* 0x000fda00038c0000 */
.L_x_10077:
[----:B------:R-:W-:Y:S05]  /*efc0*/  @!P6 BRA `(.L_x_10034) ;  /* 0x000000000078e947 */ /* 0x000fea0003800000 */
[----:B0-----:R-:W2:Y:S02]  /*efd0*/  LDL.LU R0, [R1+0x28] ;  /* 0x0000280001007983 */ /* 0x001ea40000300800 */
[----:B--2---:R-:W-:-:S04]  /*efe0*/  LOP3.LUT R0, R0, 0x2, RZ, 0xfc, !PT ;  /* 0x0000000200007812 */ /* 0x004fc800078efcff */
[----:B------:R-:W-:-:S13]  /*eff0*/  ISETP.NE.AND P2, PT, R0, 0x3, PT ;  /* 0x000000030000780c */ /* 0x000fda0003f45270 */
[----:B------:R-:W-:Y:S05]  /*f000*/  @!P2 BRA `(.L_x_10036) ;  /* 0x000000000004a947 */ /* 0x000fea0003800000 */
[----:B------:R-:W-:Y:S01]  /*f010*/  BPT.TRAP 0x1 ;  /* 0x000000040000795c */ /* 0x000fe20000300000 */
.L_x_10036:
[----:B------:R-:W-:Y:S01]  /*f020*/  VIADD R3, R9, 0x31c40 ;  /* 0x00031c4009037836 */ /* 0x000fe20000000000 */
[----:B------:R-:W-:Y:S01]  /*f030*/  SHF.L.U32 R2, R22, 0x1f, RZ ;  /* 0x0000001f16027819 */ /* 0x000fe200000006ff */
[C---:B------:R-:W-:Y:S02]  /*f040*/  VIADD R0, R16.reuse, 0x1 ;  /* 0x0000000110007836 */ /* 0x040fe40000000000 */
[----:B------:R-:W-:-:S03]  /*f050*/  IMAD R7, R16, 0x8, R3 ;  /* 0x0000000810077824 */ /* 0x000fc600078e0203 */
        /* <DEDUP_REMOVED lines=8> */
.L_x_10078:
[----:B------:R-:W1:Y:S02]  /*f0e0*/  SYNCS.PHASECHK.TRANS64.TRYWAIT P0, [R3+URZ], R0 ;  /* 0x00000000030075a7 */ /* 0x000e64000800017f */
[----:B-1----:R-:W-:Y:S05]  /*f0f0*/  @!P0 BRA `(.L_x_10038) ;  /* 0x0000001000388947 */ /* 0x002fea0003800000 */
.L_x_10079:
[----:B------:R-:W-:Y:S05]  /*f100*/  @!P2 BRA `(.L_x_10039) ;  /* 0x000000000004a947 */ /* 0x000fea0003800000 */
[----:B------:R-:W-:Y:S01]  /*f110*/  BPT.TRAP 0x1 ;  /* 0x000000040000795c */ /* 0x000fe20000300000 */
.L_x_10039:
[----:B-1----:R-:W-:-:S04]  /*f120*/  VIADD R3, R9, 0x31c60 ;  /* 0x00031c6009037836 */ /* 0x002fc80000000000 */
[----:B------:R-:W-:-:S04]  /*f130*/  IMAD R5, R16, 0x8, R3 ;  /* 0x0000000810057824 */ /* 0x000fc800078e0203 */
[----:B------:R-:W1:Y:S02]  /*f140*/  SYNCS.PHASECHK.TRANS64.TRYWAIT P0, [R5+URZ], R2 ;  /* 0x00000002050075a7 */ /* 0x000e64000800017f */
[----:B-1----:R-:W-:Y:S05]  /*f150*/  @!P0 BRA `(.L_x_10040) ;  /* 0x0000001000348947 */ /* 0x002fea0003800000 */
.L_x_10080:
[----:B------:R-:W-:-:S07]  /*f160*/  IMAD R3, R4, 0x8, R3 ;  /* 0x0000000804037824 */ /* 0x000fce00078e0203 */
.L_x_10041:
[----:B--2---:R2:W3:Y:S02]  /*f170*/  SYNCS.PHASECHK.TRANS64.TRYWAIT P0, [R3+URZ], R0 ;  /* 0x00000000030075a7 */ /* 0x0044e4000800017f */
[----:B---3--:R-:W-:Y:S05]  /*f180*/  @!P0 NANOSLEEP.SYNCS 0x989680 ;  /* 0x009896800000895d */ /* 0x008fea0003900000 */
[----:B------:R-:W3:Y:S02]  /*f190*/  @!P0 SYNCS.PHASECHK.TRANS64 P0, [R3+URZ], R0 ;  /* 0x00000000030085a7 */ /* 0x000ee4000800007f */
[----:B---3--:R-:W-:Y:S05]  /*f1a0*/  @!P0 BRA `(.L_x_10041) ;  /* 0xfffffffc00f08947 */ /* 0x008fea000383ffff */
.L_x_10034:
[----:B------:R-:W-:Y:S05]  /*f1b0*/  BSYNC B0 ;  /* 0x0000000000007941 */ /* 0x000fea0003800000 */
.L_x_10033:
[----:B------:R-:W-:Y:S05]  /*f1c0*/  EXIT ;  /* 0x000000000000794d */ /* 0x000fea0003800000 */
.L_x_9927:
[----:B0-----:R-:W-:-:S04]  /*f1d0*/  IMAD.U32 R3, RZ, RZ, UR37 ;  /* 0x00000025ff037e24 */ /* 0x001fc8000f8e00ff */
[----:B------:R0:W1:Y:S03]  /*f1e0*/  SYNCS.PHASECHK.TRANS64.TRYWAIT P1, [R3+URZ+0x31c00], R0 ;  /* 0x031c0000030075a7 */ /* 0x000066000802017f */
[----:B-1----:R-:W-:Y:S05]  /*f1f0*/  @!P1 NANOSLEEP.SYNCS 0x989680 ;  /* 0x009896800000995d */ /* 0x002fea0003900000 */
[----:B------:R-:W1:Y:S02]  /*f200*/  @!P1 SYNCS.PHASECHK.TRANS64 P1, [R3+URZ+0x31c00], R0 ;  /* 0x031c0000030095a7 */ /* 0x000e64000802007f */
[----:B-1----:R-:W-:Y:S05]  /*f210*/  @!P1 BRA `(.L_x_9927) ;  /* 0xfffffffc00ec9947 */ /* 0x002fea000383ffff */
[----:B------:R-:W-:Y:S05]  /*f220*/  BRA `(.L_x_10042) ;  /* 0xffffff2000247947 */ /* 0x000fea000383ffff */
.L_x_9931:
[----:B-1----:R1:W2:Y:S02]  /*f230*/  SYNCS.PHASECHK.TRANS64.TRYWAIT P2, [R0+URZ+0x31c30], R3 ;  /* 0x031c3003000075a7 */ /* 0x0022a4000804017f */
[----:B--2---:R-:W-:Y:S05]  /*f240*/  @!P2 NANOSLEEP.SYNCS 0x989680 ;  /* 0x009896800000a95d */ /* 0x004fea0003900000 */
[----:B------:R-:W2:Y:S02]  /*f250*/  @!P2 SYNCS.PHASECHK.TRANS64 P2, [R0+URZ+0x31c30], R3 ;  /* 0x031c30030000a5a7 */ /* 0x000ea4000804007f */
[----:B--2---:R-:W-:Y:S05]  /*f260*/  @!P2 BRA `(.L_x_9931) ;  /* 0xfffffffc00f0a947 */ /* 0x004fea000383ffff */
[----:B------:R-:W-:Y:S05]  /*f270*/  BRA `(.L_x_9930) ;  /* 0xffffff2000487947 */ /* 0x000fea000383ffff */
.L_x_9936:
[----:B-1----:R-:W-:-:S04]  /*f280*/  IMAD.U32 R9, RZ, RZ, UR4 ;  /* 0x00000004ff097e24 */ /* 0x002fc8000f8e00ff */
[----:B------:R1:W2:Y:S03]  /*f290*/  SYNCS.PHASECHK.TRANS64.TRYWAIT P2, [R9+URZ+0x31c30], R8 ;  /* 0x031c3008090075a7 */ /* 0x0002a6000804017f */
[----:B--2---:R-:W-:Y:S05]  /*f2a0*/  @!P2 NANOSLEEP.SYNCS 0x989680 ;  /* 0x009896800000a95d */ /* 0x004fea0003900000 */
[----:B------:R-:W2:Y:S02]  /*f2b0*/  @!P2 SYNCS.PHASECHK.TRANS64 P2, [R9+URZ+0x31c30], R8 ;  /* 0x031c30080900a5a7 */ /* 0x000ea4000804007f */
[----:B--2---:R-:W-:Y:S05]  /*f2c0*/  @!P2 BRA `(.L_x_9936) ;  /* 0xfffffffc00eca947 */ /* 0x004fea000383ffff */
[----:B------:R-:W-:Y:S05]  /*f2d0*/  BRA `(.L_x_9933) ;  /* 0xffffff6000607947 */ /* 0x000fea000383ffff */
.L_x_9940:
[----:B-1----:R-:W-:-:S04]  /*f2e0*/  IMAD.U32 R8, RZ, RZ, UR4 ;  /* 0x00000004ff087e24 */ /* 0x002fc8000f8e00ff */
[----:B------:R1:W2:Y:S03]  /*f2f0*/  SYNCS.PHASECHK.TRANS64.TRYWAIT P2, [R8+URZ+0x31c50], R7 ;  /* 0x031c5007080075a7 */ /* 0x0002a6000804017f */
[----:B--2---:R-:W-:Y:S05]  /*f300*/  @!P2 NANOSLEEP.SYNCS 0x989680 ;  /* 0x009896800000a95d */ /* 0x004fea0003900000 */
[----:B------:R-:W2:Y:S02]  /*f310*/  @!P2 SYNCS.PHASECHK.TRANS64 P2, [R8+URZ+0x31c50], R7 ;  /* 0x031c50070800a5a7 */ /* 0x000ea4000804007f */
[----:B--2---:R-:W-:Y:S05]  /*f320*/  @!P2 BRA `(.L_x_9940) ;  /* 0xfffffffc00eca947 */ /* 0x004fea000383ffff */
[----:B------:R-:W-:Y:S05]  /*f330*/  BRA `(.L_x_9937) ;  /* 0xffffff7400f87947 */ /* 0x000fea000383ffff */
.L_x_9945:
[----:B-1----:R-:W-:-:S04]  /*f340*/  IMAD.U32 R5, RZ, RZ, UR12 ;  /* 0x0000000cff057e24 */ /* 0x002fc8000f8e00ff */
[----:B------:R1:W2:Y:S03]  /*f350*/  SYNCS.PHASECHK.TRANS64.TRYWAIT P0, [R5+URZ+0x31c50], R0 ;  /* 0x031c5000050075a7 */ /* 0x0002a6000800017f */
[----:B--2---:R-:W-:Y:S05]  /*f360*/  @!P0 NANOSLEEP.SYNCS 0x989680 ;  /* 0x009896800000895d */ /* 0x004fea0003900000 */
[----:B------:R-:W2:Y:S02]  /*f370*/  @!P0 SYNCS.PHASECHK.TRANS64 P0, [R5+URZ+0x31c50], R0 ;  /* 0x031c5000050085a7 */ /* 0x000ea4000800007f */
[----:B--2---:R-:W-:Y:S05]  /*f380*/  @!P0 BRA `(.L_x_9945) ;  /* 0xfffffffc00ec8947 */ /* 0x004fea000383ffff */
[----:B------:R-:W-:Y:S05]  /*f390*/  BRA `(.L_x_9944) ;  /* 0xffffffa000107947 */ /* 0x000fea000383ffff */
.L_x_9955:
        /* <DEDUP_REMOVED lines=11> */
.L_x_10044:
[----:B------:R-:W-:Y:S05]  /*f450*/  BSYNC B0 ;  /* 0x0000000000007941 */ /* 0x000fea0003800000 */
.L_x_10043:
[----:B------:R-:W-:Y:S05]  /*f460*/  BRA `(.L_x_10045) ;  /* 0xffffffc000747947 */ /* 0x000fea000383ffff */
.L_x_9957:
[----:B------:R-:W-:Y:S01]  /*f470*/  BSSY B0, `(.L_x_10046) ;  /* 0x0000006000007945 */ /* 0x000fe20003800000 */
[----:B------:R-:W-:-:S07]  /*f480*/  IMAD.MOV.U32 R15, RZ, RZ, -0x1 ;  /* 0xffffffffff0f7424 */ /* 0x000fce00078e00ff */
[----:B0-----:R-:W-:Y:S05]  /*f490*/  WARPSYNC.COLLECTIVE R15, `(.L_x_10047) ;  /* 0x000000000f0c7348 */ /* 0x001fea0003c00000 */
[----:B------:R-:W-:Y:S02]  /*f4a0*/  ELECT P6, UR62, PT ;  /* 0x00000000003e782f */ /* 0x000fe400038c0000 */
[----:B------:R-:W-:Y:S01]  /*f4b0*/  MOV R14, UR62 ;  /* 0x0000003e000e7c02 */ /* 0x000fe20008000f00 */
[----:B0-----:R-:W-:Y:S10]  /*f4c0*/  ENDCOLLECTIVE ;  /* 0x000000000000791b */ /* 0x001ff40003800000 */
.L_x_10047:
[----:B------:R-:W-:Y:S05]  /*f4d0*/  BSYNC B0 ;  /* 0x0000000000007941 */ /* 0x000fea0003800000 */
.L_x_10046:
[----:B------:R-:W-:Y:S05]  /*f4e0*/  BRA `(.L_x_10048) ;  /* 0xffffffc000707947 */ /* 0x000fea000383ffff */
.L_x_9959:
[----:B0-----:R0:W1:Y:S02]  /*f4f0*/  SYNCS.PHASECHK.TRANS64.TRYWAIT P0, [R3+URZ+0x31c40], R0 ;  /* 0x031c4000030075a7 */ /* 0x001064000800017f */
[----:B-1----:R-:W-:Y:S05]  /*f500*/  @!P0 NANOSLEEP.SYNCS 0x989680 ;  /* 0x009896800000895d */ /* 0x002fea0003900000 */
[----:B------:R-:W1:Y:S02]  /*f510*/  @!P0 SYNCS.PHASECHK.TRANS64 P0, [R3+URZ+0x31c40], R0 ;  /* 0x031c4000030085a7 */ /* 0x000e64000800007f */
[----:B-1----:R-:W-:Y:S05]  /*f520*/  @!P0 BRA `(.L_x_9959) ;  /* 0xfffffffc00f08947 */ /* 0x002fea000383ffff */
[----:B------:R-:W-:Y:S05]  /*f530*/  BRA `(.L_x_10049) ;  /* 0xffffffc000cc7947 */ /* 0x000fea000383ffff */
.L_x_9962:
[----:B------:R-:W-:Y:S02]  /*f540*/  IMAD.MOV.U32 R13, RZ, RZ, R4 ;  /* 0x000000ffff0d7224 */ /* 0x000fe400078e0004 */
[----:B------:R-:W-:Y:S02]  /*f550*/  IMAD.MOV.U32 R12, RZ, RZ, RZ ;  /* 0x000000ffff0c7224 */ /* 0x000fe400078e00ff */
[----:B------:R-:W-:Y:S02]  /*f560*/  IMAD.MOV.U32 R11, RZ, RZ, 0x1c1f ;  /* 0x00001c1fff0b7424 */ /* 0x000fe400078e00ff */
[----:B------:R-:W-:Y:S02]  /*f570*/  IMAD.MOV.U32 R15, RZ, RZ, -0x1 ;  /* 0xffffffffff0f7424 */ /* 0x000fe400078e00ff */
[----:B------:R-:W-:-:S07]  /*f580*/  IMAD R6, R6, 0xc0, R9 ;  /* 0x000000c006067824 */ /* 0x000fce00078e0209 */
[----:B------:R-:W-:Y:S05]  /*f590*/  WARPSYNC.COLLECTIVE R15, `(.L_x_10050) ;  /* 0x000000000f087348 */ /* 0x000fea0003c00000 */
[----:B------:R0:W1:Y:S02]  /*f5a0*/  SHFL.IDX P6, R14, R13, R12, R11 ;  /* 0x0000000c0d0e7389 */ /* 0x00006400000c000b */
[----:B01----:R-:W-:Y:S01]  /*f5b0*/  ENDCOLLECTIVE ;  /* 0x000000000000791b */ /* 0x003fe20003800000 */
.L_x_10050:
[----:B------:R-:W-:Y:S02]  /*f5c0*/  IMAD.MOV.U32 R13, RZ, RZ, R0 ;  /* 0x000000ffff0d7224 */ /* 0x000fe400078e0000 */
[----:B------:R-:W-:-:S07]  /*f5d0*/  IMAD.MOV.U32 R2, RZ, RZ, R14 ;  /* 0x000000ffff027224 */ /* 0x000fce00078e000e */
[----:B------:R-:W-:Y:S05]  /*f5e0*/  WARPSYNC.COLLECTIVE R15, `(.L_x_10051) ;  /* 0x000000000f087348 */ /* 0x000fea0003c00000 */
[----:B------:R0:W1:Y:S02]  /*f5f0*/  SHFL.IDX P6, R14, R13, R12, R11 ;  /* 0x0000000c0d0e7389 */ /* 0x00006400000c000b */
[----:B01----:R-:W-:Y:S01]  /*f600*/  ENDCOLLECTIVE ;  /* 0x000000000000791b */ /* 0x003fe20003800000 */
.L_x_10051:
[----:B------:R-:W-:Y:S02]  /*f610*/  ULDC UR4, c[0x0][0x288] ;  /* 0x0000a20000047ab9 */ /* 0x000fe40000000800 */
[----:B------:R-:W-:Y:S02]  /*f620*/  IMAD R5, R10, UR4, RZ ;  /* 0x000000040a057c24 */ /* 0x000fe4000f8e02ff */
[----:B------:R-:W-:-:S03]  /*f630*/  VIADD R10, R6, 0x20 ;  /* 0x00000020060a7836 */ /* 0x000fc60000000000 */
[----:B------:R-:W-:Y:S01]  /*f640*/  ISETP.GE.AND P4, PT, R6, R5, PT ;  /* 0x000000050600720c */ /* 0x000fe20003f86270 */
[----:B------:R-:W-:Y:S02]  /*f650*/  IMAD.MOV.U32 R13, RZ, RZ, R4 ;  /* 0x000000ffff0d7224 */ /* 0x000fe400078e0004 */
[----:B------:R-:W-:Y:S02]  /*f660*/  IMAD.MOV.U32 R12, RZ, RZ, 0x1 ;  /* 0x00000001ff0c7424 */ /* 0x000fe400078e00ff */
[----:B------:R-:W-:-:S08]  /*f670*/  IMAD.MOV.U32 R3, RZ, RZ, R14 ;  /* 0x000000ffff037224 */ /* 0x000fd000078e000e */
[----:B------:R-:W-:Y:S05]  /*f680*/  WARPSYNC.COLLECTIVE R15, `(.L_x_10052) ;  /* 0x000000000f087348 */ /* 0x000fea0003c00000 */
[----:B------:R0:W1:Y:S02]  /*f690*/  SHFL.IDX P6, R14, R13, R12, R11 ;  /* 0x0000000c0d0e7389 */ /* 0x00006400000c000b */
[----:B01----:R-:W-:Y:S01]  /*f6a0*/  ENDCOLLECTIVE ;  /* 0x000000000000791b */ /* 0x003fe20003800000 */
.L_x_10052:
[----:B------:R-:W-:-:S05]  /*f6b0*/  @!P4 LEA R3, P3, R20, R3, 0x1 ;  /* 0x000000031403c211 */ /* 0x000fca00078608ff */
[----:B------:R-:W-:Y:S01]  /*f6c0*/  @!P4 IMAD.X R2, RZ, RZ, R2, P3 ;  /* 0x000000ffff02c224 */ /* 0x000fe200018e0602 */
[----:B------:R-:W-:-:S04]  /*f6d0*/  ISETP.GE.AND P3, PT, R10, R5, PT ;  /* 0x000000050a00720c */ /* 0x000fc80003f66270 */
        /* <DEDUP_REMOVED lines=14> */
.L_x_10053:
[----:B------:R-:W-:Y:S02]  /*f7c0*/  IMAD.MOV.U32 R13, RZ, RZ, R4 ;  /* 0x000000ffff0d7224 */ /* 0x000fe400078e0004 */
[----:B------:R-:W-:Y:S02]  /*f7d0*/  IMAD.MOV.U32 R12, RZ, RZ, 0x2 ;  /* 0x00000002ff0c7424 */ /* 0x000fe400078e00ff */
[----:B------:R-:W-:-:S07]  /*f7e0*/  IMAD.MOV.U32 R3, RZ, RZ, R14 ;  /* 0x000000ffff037224 */ /* 0x000fce00078e000e */
[----:B------:R-:W-:Y:S05]  /*f7f0*/  WARPSYNC.COLLECTIVE R15, `(.L_x_10054) ;  /* 0x000000000f087348 */ /* 0x000fea0003c00000 */
[----:B------:R0:W1:Y:S02]  /*f800*/  SHFL.IDX P6, R14, R13, R12, R11 ;  /* 0x0000000c0d0e7389 */ /* 0x00006400000c000b */
[----:B01----:R-:W-:Y:S01]  /*f810*/  ENDCOLLECTIVE ;  /* 0x000000000000791b */ /* 0x003fe20003800000 */
.L_x_10054:
        /* <DEDUP_REMOVED lines=18> */
.L_x_10055:
[----:B------:R-:W-:Y:S02]  /*f940*/  IMAD.MOV.U32 R13, RZ, RZ, R4 ;  /* 0x000000ffff0d7224 */ /* 0x000fe400078e0004 */
[----:B------:R-:W-:Y:S02]  /*f950*/  IMAD.MOV.U32 R12, RZ, RZ, 0x3 ;  /* 0x00000003ff0c7424 */ /* 0x000fe400078e00ff */
[----:B------:R-:W-:-:S07]  /*f960*/  IMAD.MOV.U32 R3, RZ, RZ, R14 ;  /* 0x000000ffff037224 */ /* 0x000fce00078e000e */
[----:B------:R-:W-:Y:S05]  /*f970*/  WARPSYNC.COLLECTIVE R15, `(.L_x_10056) ;  /* 0x000000000f087348 */ /* 0x000fea0003c00000 */
[----:B------:R0:W1:Y:S02]  /*f980*/  SHFL.IDX P6, R14, R13, R12, R11 ;  /* 0x0000000c0d0e7389 */ /* 0x00006400000c000b */
[----:B01----:R-:W-:Y:S01]  /*f990*/  ENDCOLLECTIVE ;  /* 0x000000000000791b */ /* 0x003fe20003800000 */
.L_x_10056:
[----:B------:R-:W-:-:S05]  /*f9a0*/  @!P3 LEA R3, P4, R20, R3, 0x1 ;  /* 0x000000031403b211 */ /* 0x000fca00078808ff */
[----:B------:R-:W-:-:S05]  /*f9b0*/  @!P3 IMAD.X R2, RZ, RZ, R2, P4 ;  /* 0x000000ffff02b224 */ /* 0x000fca00020e0602 */
[-C--:B------:R-:W-:Y:S01]  /*f9c0*/  @!P3 LOP3.LUT R3, R3, R2.reuse, RZ, 0x3c, !PT ;  /* 0x000000020303b212 */ /* 0x080fe200078e3cff */
[----:B------:R-:W-:Y:S02]  /*f9d0*/  IMAD.MOV.U32 R13, RZ, RZ, R0 ;  /* 0x000000ffff0d7224 */ /* 0x000fe400078e0000 */
[----:B------:R-:W-:Y:S01]  /*f9e0*/  VIADD R0, R6, 0x60 ;  /* 0x0000006006007836 */ /* 0x000fe20000000000 */
[----:B------:R-:W-:-:S04]  /*f9f0*/  @!P3 LOP3.LUT R2, R3, R2, RZ, 0x3c, !PT ;  /* 0x000000020302b212 */ /* 0x000fc800078e3cff */
[----:B------:R-:W-:Y:S01]  /*fa00*/  @!P3 LOP3.LUT R3, R3, R2, RZ, 0x3c, !PT ;  /* 0x000000020303b212 */ /* 0x000fe200078e3cff */
[----:B------:R-:W-:-:S07]  /*fa10*/  IMAD.MOV.U32 R4, RZ, RZ, R14 ;  /* 0x000000ffff047224 */ /* 0x000fce00078e000e */
[----:B------:R-:W-:Y:S05]  /*fa20*/  WARPSYNC.COLLECTIVE R15, `(.L_x_10057) ;  /* 0x000000000f087348 */ /* 0x000fea0003c00000 */
[----:B------:R0:W1:Y:S02]  /*fa30*/  SHFL.IDX P6, R14, R13, R12, R11 ;  /* 0x0000000c0d0e7389 */ /* 0x00006400000c000b */
[----:B01----:R-:W-:Y:S01]  /*fa40*/  ENDCOLLECTIVE ;  /* 0x000000000000791b */ /* 0x003fe20003800000 */
.L_x_10057:
[----:B------:R-:W-:Y:S01]  /*fa50*/  @!PT LDS RZ, [RZ] ;  /* 0x00000000fffff984 */ /* 0x000fe20000000800 */
[----:B------:R-:W-:Y:S01]  /*fa60*/  @!PT LDS RZ, [RZ] ;  /* 0x00000000fffff984 */ /* 0x000fe20000000800 */
[----:B------:R-:W-:Y:S01]  /*fa70*/  @!PT LDS RZ, [RZ] ;  /* 0x00000000fffff984 */ /* 0x000fe20000000800 */
[----:B------:R-:W-:Y:S04]  /*fa80*/  @!P3 LDGSTS.E.BYPASS.LTC128B.128 [R27+0xea00], desc[UR60][R2.64], !P0 ;  /* 0x0ea00000021bbfae */ /* 0x000fe8000c101d7c */
[----:B------:R-:W-:Y:S04]  /*fa90*/  @!P3 LDGSTS.E.BYPASS.LTC128B.128 [R27+0x11a00], desc[UR60][R2.64+0x40], !P1 ;  /* 0x11a00040021bbfae */ /* 0x000fe8000c901d7c */
[----:B------:R0:W-:Y:S01]  /*faa0*/  @!P3 LDGSTS.E.BYPASS.LTC128B.128 [R27+0x14a00], desc[UR60][R2.64+0x80], !P2 ;  /* 0x14a00080021bbfae */ /* 0x0001e2000d101d7c */
[----:B------:R-:W-:Y:S01]  /*fab0*/  ISETP.GE.AND P3, PT, R0, R5, PT ;  /* 0x000000050000720c */ /* 0x000fe20003f66270 */
[----:B------:R-:W-:-:S02]  /*fac0*/  IMAD.MOV.U32 R13, RZ, RZ, R7 ;  /* 0x000000ffff0d7224 */ /* 0x000fc400078e0007 */
[----:B------:R-:W-:Y:S02]  /*fad0*/  IMAD.MOV.U32 R12, RZ, RZ, RZ ;  /* 0x000000ffff0c7224 */ /* 0x000fe400078e00ff */
[----:B0-----:R-:W-:-:S08]  /*fae0*/  IMAD.MOV.U32 R2, RZ, RZ, R14 ;  /* 0x000000ffff027224 */ /* 0x001fd000078e000e */
[----:B------:R-:W-:Y:S05]  /*faf0*/  WARPSYNC.COLLECTIVE R15, `(.L_x_10058) ;  /* 0x000000000f087348 */ /* 0x000fea0003c00000 */
[----:B------:R0:W1:Y:S02]  /*fb00*/  SHFL.IDX P6, R14, R13, R12, R11 ;  /* 0x0000000c0d0e7389 */ /* 0x00006400000c000b */
[----:B01----:R-:W-:Y:S01]  /*fb10*/  ENDCOLLECTIVE ;  /* 0x000000000000791b */ /* 0x003fe20003800000 */
.L_x_10058:
[----:B------:R-:W-:-:S05]  /*fb20*/  @!P3 LEA R2, P5, R20, R2, 0x1 ;  /* 0x000000021402b211 */ /* 0x000fca00078a08ff */
[----:B------:R-:W-:-:S05]  /*fb30*/  @!P3 IMAD.X R3, RZ, RZ, R4, P5 ;  /* 0x000000ffff03b224 */ /* 0x000fca00028e0604 */
[----:B------:R-:W-:Y:S01]  /*fb40*/  @!PT LDS RZ, [RZ] ;  /* 0x00000000fffff984 */ /* 0x000fe20000000800 */
[----:B------:R-:W-:Y:S01]  /*fb50*/  @!PT LDS RZ, [RZ] ;  /* 0x00000000fffff984 */ /* 0x000fe20000000800 */
[----:B------:R-:W-:Y:S01]  /*fb60*/  @!PT LDS RZ, [RZ] ;  /* 0x00000000fffff984 */ /* 0x000fe20000000800 */
[----:B------:R0:W-:Y:S01]  /*fb70*/  @!P3 LDGSTS.E.BYPASS.LTC128B.128 [R27+0xf200], desc[UR60][R2.64], !P0 ;  /* 0x0f200000021bbfae */ /* 0x0001e2000c101d7c */
[----:B------:R-:W-:-:S03]  /*fb80*/  IMAD.MOV.U32 R13, RZ, RZ, R8 ;  /* 0x000000ffff0d7224 */ /* 0x000fc600078e0008 */
[----:B------:R0:W-:Y:S04]  /*fb90*/  @!P3 LDGSTS.E.BYPASS.LTC128B.128 [R27+0x12200], desc[UR60][R2.64+0x40], !P1 ;  /* 0x12200040021bbfae */ /* 0x0001e8000c901d7c */
[----:B------:R0:W-:Y:S01]  /*fba0*/  @!P3 LDGSTS.E.BYPASS.LTC128B.128 [R27+0x15200], desc[UR60][R2.64+0x80], !P2 ;  /* 0x15200080021bbfae */ /* 0x0001e2000d101d7c */
[----:B------:R-:W-:-:S07]  /*fbb0*/  IMAD.MOV.U32 R0, RZ, RZ, R14 ;  /* 0x000000ffff007224 */ /* 0x000fce00078e000e */
[----:B0-----:R-:W-:Y:S05]  /*fbc0*/  WARPSYNC.COLLECTIVE R15, `(.L_x_10059) ;  /* 0x000000000f087348 */ /* 0x001fea0003c00000 */
[----:B------:R1:W2:Y:S02]  /*fbd0*/  SHFL.IDX P6, R14, R13, R12, R11 ;  /* 0x0000000c0d0e7389 */ /* 0x0002a400000c000b */
[----:B012---:R-:W-:Y:S01]  /*fbe0*/  ENDCOLLECTIVE ;  /* 0x000000000000791b */ /* 0x007fe20003800000 */
.L_x_10059:
        /* <DEDUP_REMOVED lines=8> */
.L_x_10060:
[----:B------:R-:W-:-:S05]  /*fc70*/  @!P3 LEA R4, P5, R20, R4, 0x1 ;  /* 0x000000041404b211 */ /* 0x000fca00078a08ff */
[----:B------:R-:W-:Y:S02]  /*fc80*/  @!P3 IMAD.X R0, RZ, RZ, R0, P5 ;  /* 0x000000ffff00b224 */ /* 0x000fe400028e0600 */
[----:B------:R-:W-:Y:S02]  /*fc90*/  @!P3 IMAD.MOV.U32 R2, RZ, RZ, R4 ;  /* 0x000000ffff02b224 */ /* 0x000fe400078e0004 */
        /* <DEDUP_REMOVED lines=12> */
.L_x_10061:
[----:B------:R-:W-:Y:S05]  /*fd60*/  BRA `(.L_x_10062) ;  /* 0xffffffc800047947 */ /* 0x000fea000383ffff */
.L_x_9964:
[----:B0-----:R0:W1:Y:S02]  /*fd70*/  SYNCS.PHASECHK.TRANS64.TRYWAIT P0, [R9+URZ+0x31c20], R0 ;  /* 0x031c2000090075a7 */ /* 0x001064000800017f */
[----:B-1----:R-:W-:Y:S05]  /*fd80*/  @!P0 NANOSLEEP.SYNCS 0x989680 ;  /* 0x009896800000895d */ /* 0x002fea0003900000 */
[----:B------:R-:W1:Y:S02]  /*fd90*/  @!P0 SYNCS.PHASECHK.TRANS64 P0, [R9+URZ+0x31c20], R0 ;  /* 0x031c2000090085a7 */ /* 0x000e64000800007f */
[----:B-1----:R-:W-:Y:S05]  /*fda0*/  @!P0 BRA `(.L_x_9964) ;  /* 0xfffffffc00f08947 */ /* 0x002fea000383ffff */
[----:B------:R-:W-:Y:S05]  /*fdb0*/  BRA `(.L_x_10063) ;  /* 0xffffffc800507947 */ /* 0x000fea000383ffff */
.L_x_9971:
[----:B-1----:R1:W2:Y:S02]  /*fdc0*/  SYNCS.PHASECHK.TRANS64.TRYWAIT P0, [R3+URZ+0x31c40], R2 ;  /* 0x031c4002030075a7 */ /* 0x0022a4000800017f */
[----:B--2---:R-:W-:Y:S05]  /*fdd0*/  @!P0 NANOSLEEP.SYNCS 0x989680 ;  /* 0x009896800000895d */ /* 0x004fea0003900000 */
[----:B------:R-:W2:Y:S02]  /*fde0*/  @!P0 SYNCS.PHASECHK.TRANS64 P0, [R3+URZ+0x31c40], R2 ;  /* 0x031c4002030085a7 */ /* 0x000ea4000800007f */
[----:B--2---:R-:W-:Y:S05]  /*fdf0*/  @!P0 BRA `(.L_x_9971) ;  /* 0xfffffffc00f08947 */ /* 0x004fea000383ffff */
[----:B------:R-:W-:Y:S05]  /*fe00*/  BRA `(.L_x_10064) ;  /* 0xffffffc800f47947 */ /* 0x000fea000383ffff */
.L_x_9978:
[----:B0-----:R0:W1:Y:S02]  /*fe10*/  SYNCS.PHASECHK.TRANS64.TRYWAIT P0, [R3+URZ+0x60], R2 ;  /* 0x00006002030075a7 */ /* 0x001064000800017f */
[----:B-1----:R-:W-:Y:S05]  /*fe20*/  @!P0 NANOSLEEP.SYNCS 0x989680 ;  /* 0x009896800000895d */ /* 0x002fea0003900000 */
[----:B------:R-:W1:Y:S02]  /*fe30*/  @!P0 SYNCS.PHASECHK.TRANS64 P0, [R3+URZ+0x60], R2 ;  /* 0x00006002030085a7 */ /* 0x000e64000800007f */
[----:B-1----:R-:W-:Y:S05]  /*fe40*/  @!P0 BRA `(.L_x_9978) ;  /* 0xfffffffc00f08947 */ /* 0x002fea000383ffff */
[----:B------:R-:W-:Y:S05]  /*fe50*/  BRA `(.L_x_10065) ;  /* 0xffffffd000007947 */ /* 0x000fea000383ffff */
.L_x_9989:
[----:B-1----:R1:W2:Y:S02]  /*fe60*/  SYNCS.PHASECHK.TRANS64.TRYWAIT P0, [R3+URZ+0x31c40], R2 ;  /* 0x031c4002030075a7 */ /* 0x0022a4000800017f */
[----:B--2---:R-:W-:Y:S05]  /*fe70*/  @!P0 NANOSLEEP.SYNCS 0x989680 ;  /* 0x009896800000895d */ /* 0x004fea0003900000 */
[----:B------:R-:W2:Y:S02]  /*fe80*/  @!P0 SYNCS.PHASECHK.TRANS64 P0, [R3+URZ+0x31c40], R2 ;  /* 0x031c4002030085a7 */ /* 0x000ea4000800007f */
[----:B--2---:R-:W-:Y:S05]  /*fe90*/  @!P0 BRA `(.L_x_9989) ;  /* 0xfffffffc00f08947 */ /* 0x004fea000383ffff */
[----:B------:R-:W-:Y:S05]  /*fea0*/  BRA `(.L_x_10066) ;  /* 0xffffffd400a87947 */ /* 0x000fea000383ffff */
.L_x_9996:
[----:B0-----:R0:W1:Y:S02]  /*feb0*/  SYNCS.PHASECHK.TRANS64.TRYWAIT P0, [R13+URZ+0x60], R22 ;  /* 0x000060160d0075a7 */ /* 0x001064000800017f */
[----:B-1----:R-:W-:Y:S05]  /*fec0*/  @!P0 NANOSLEEP.SYNCS 0x989680 ;  /* 0x009896800000895d */ /* 0x002fea0003900000 */
[----:B------:R-:W1:Y:S02]  /*fed0*/  @!P0 SYNCS.PHASECHK.TRANS64 P0, [R13+URZ+0x60], R22 ;  /* 0x000060160d0085a7 */ /* 0x000e64000800007f */
[----:B-1----:R-:W-:Y:S05]  /*fee0*/  @!P0 BRA `(.L_x_9996) ;  /* 0xfffffffc00f08947 */ /* 0x002fea000383ffff */
[----:B------:R-:W-:Y:S05]  /*fef0*/  BRA `(.L_x_10067) ;  /* 0xffffffd800b47947 */ /* 0x000fea000383ffff */
.L_x_10006:
[----:B-1----:R1:W2:Y:S02]  /*ff00*/  SYNCS.PHASECHK.TRANS64.TRYWAIT P0, [R2+URZ+0x31c40], R3 ;  /* 0x031c4003020075a7 */ /* 0x0022a4000800017f */
[----:B--2---:R-:W-:Y:S05]  /*ff10*/  @!P0 NANOSLEEP.SYNCS 0x989680 ;  /* 0x009896800000895d */ /* 0x004fea0003900000 */
[----:B------:R-:W2:Y:S02]  /*ff20*/  @!P0 SYNCS.PHASECHK.TRANS64 P0, [R2+URZ+0x31c40], R3 ;  /* 0x031c4003020085a7 */ /* 0x000ea4000800007f */
[----:B--2---:R-:W-:Y:S05]  /*ff30*/  @!P0 BRA `(.L_x_10006) ;  /* 0xfffffffc00f08947 */ /* 0x004fea000383ffff */
[----:B------:R-:W-:Y:S05]  /*ff40*/  BRA `(.L_x_10068) ;  /* 0xffffffe000307947 */ /* 0x000fea000383ffff */
.L_x_10013:
[----:B0-----:R0:W1:Y:S02]  /*ff50*/  SYNCS.PHASECHK.TRANS64.TRYWAIT P0, [R7+URZ+0x60], R2 ;  /* 0x00006002070075a7 */ /* 0x001064000800017f */
[----:B-1----:R-:W-:Y:S05]  /*ff60*/  @!P0 NANOSLEEP.SYNCS 0x989680 ;  /* 0x009896800000895d */ /* 0x002fea0003900000 */
[----:B------:R-:W1:Y:S02]  /*ff70*/  @!P0 SYNCS.PHASECHK.TRANS64 P0, [R7+URZ+0x60], R2 ;  /* 0x00006002070085a7 */ /* 0x000e64000800007f */
[----:B-1----:R-:W-:Y:S05]  /*ff80*/  @!P0 BRA `(.L_x_10013) ;  /* 0xfffffffc00f08947 */ /* 0x002fea000383ffff */
[----:B------:R-:W-:Y:S05]  /*ff90*/  BRA `(.L_x_10069) ;  /* 0xffffffe400407947 */ /* 0x000fea000383ffff */
.L_x_10023:
[----:B0-----:R0:W1:Y:S02]  /*ffa0*/  SYNCS.PHASECHK.TRANS64.TRYWAIT P0, [R3+URZ+0x31c60], R0 ;  /* 0x031c6000030075a7 */ /* 0x001064000800017f */
[----:B-1----:R-:W-:Y:S05]  /*ffb0*/  @!P0 NANOSLEEP.SYNCS 0x989680 ;  /* 0x009896800000895d */ /* 0x002fea0003900000 */
[----:B------:R-:W1:Y:S02]  /*ffc0*/  @!P0 SYNCS.PHASECHK.TRANS64 P0, [R3+URZ+0x31c60], R0 ;  /* 0x031c6000030085a7 */ /* 0x000e64000800007f */
[----:B-1----:R-:W-:Y:S05]  /*ffd0*/  @!P0 BRA `(.L_x_10023) ;  /* 0xfffffffc00f08947 */ /* 0x002fea000383ffff */
[----:B------:R-:W-:Y:S05]  /*ffe0*/  BRA `(.L_x_10070) ;  /* 0xffffffe800707947 */ /* 0x000fea000383ffff */
.L_x_10031:
[----:B0-----:R0:W1:Y:S02]  /*fff0*/  SYNCS.PHASECHK.TRANS64.TRYWAIT P0, [R9+URZ+0x31c20], R0 ;  /* 0x031c2000090075a7 */ /* 0x001064000800017f */
[----:B-1----:R-:W-:Y:S05]  /*10000*/  @!P0 NANOSLEEP.SYNCS 0x989680 ;  /* 0x009896800000895d */ /* 0x002fea0003900000 */
[----:B------:R-:W1:Y:S02]  /*10010*/  @!P0 SYNCS.PHASECHK.TRANS64 P0, [R9+URZ+0x31c20], R0 ;  /* 0x031c2000090085a7 */ /* 0x000e64000800007f */
[----:B-1----:R-:W-:Y:S05]  /*10020*/  @!P0 BRA `(.L_x_10031) ;  /* 0xfffffffc00f08947 */ /* 0x002fea000383ffff */
[----:B------:R-:W-:Y:S05]  /*10030*/  BRA `(.L_x_10071) ;  /* 0xffffffec00ac7947 */ /* 0x000fea000383ffff */
.L_x_10032:
        /* <DEDUP_REMOVED lines=11> */
.L_x_10073:
[----:B------:R-:W-:Y:S05]  /*100f0*/  BSYNC B0 ;  /* 0x0000000000007941 */ /* 0x000fea0003800000 */
.L_x_10072:
[----:B------:R-:W-:Y:S05]  /*10100*/  BRA `(.L_x_10074) ;  /* 0xffffffec00947947 */ /* 0x000fea000383ffff */
.L_x_10035:
[----:B------:R-:W-:Y:S01]  /*10110*/  BSSY B1, `(.L_x_10075) ;  /* 0x0000006000017945 */ /* 0x000fe20003800000 */
[----:B------:R-:W-:-:S07]  /*10120*/  IMAD.MOV.U32 R15, RZ, RZ, -0x1 ;  /* 0xffffffffff0f7424 */ /* 0x000fce00078e00ff */
[----:B0-----:R-:W-:Y:S05]  /*10130*/  WARPSYNC.COLLECTIVE R15, `(.L_x_10076) ;  /* 0x000000000f0c7348 */ /* 0x001fea0003c00000 */
[----:B------:R-:W-:Y:S02]  /*10140*/  ELECT P6, UR62, PT ;  /* 0x00000000003e782f */ /* 0x000fe400038c0000 */
[----:B------:R-:W-:Y:S01]  /*10150*/  MOV R14, UR62 ;  /* 0x0000003e000e7c02 */ /* 0x000fe20008000f00 */
[----:B0-----:R-:W-:Y:S10]  /*10160*/  ENDCOLLECTIVE ;  /* 0x000000000000791b */ /* 0x001ff40003800000 */
.L_x_10076:
[----:B------:R-:W-:Y:S05]  /*10170*/  BSYNC B1 ;  /* 0x0000000000017941 */ /* 0x000fea0003800000 */
.L_x_10075:
[----:B------:R-:W-:Y:S05]  /*10180*/  BRA `(.L_x_10077) ;  /* 0xffffffec008c7947 */ /* 0x000fea000383ffff */
.L_x_10037:
[----:B0-----:R0:W1:Y:S02]  /*10190*/  SYNCS.PHASECHK.TRANS64.TRYWAIT P0, [R7+URZ], R2 ;  /* 0x00000002070075a7 */ /* 0x001064000800017f */
[----:B-1----:R-:W-:Y:S05]  /*101a0*/  @!P0 NANOSLEEP.SYNCS 0x989680 ;  /* 0x009896800000895d */ /* 0x002fea0003900000 */
[----:B------:R-:W1:Y:S02]  /*101b0*/  @!P0 SYNCS.PHASECHK.TRANS64 P0, [R7+URZ], R2 ;  /* 0x00000002070085a7 */ /* 0x000e64000800007f */
[----:B-1----:R-:W-:Y:S05]  /*101c0*/  @!P0 BRA `(.L_x_10037) ;  /* 0xfffffffc00f08947 */ /* 0x002fea000383ffff */
[----:B------:R-:W-:Y:S05]  /*101d0*/  BRA `(.L_x_10078) ;  /* 0xffffffec00c07947 */ /* 0x000fea000383ffff */
.L_x_10038:
[----:B-1----:R1:W2:Y:S02]  /*101e0*/  SYNCS.PHASECHK.TRANS64.TRYWAIT P0, [R3+URZ], R0 ;  /* 0x00000000030075a7 */ /* 0x0022a4000800017f */
[----:B--2---:R-:W-:Y:S05]  /*101f0*/  @!P0 NANOSLEEP.SYNCS 0x989680 ;  /* 0x009896800000895d */ /* 0x004fea0003900000 */
[----:B------:R-:W2:Y:S02]  /*10200*/  @!P0 SYNCS.PHASECHK.TRANS64 P0, [R3+URZ], R0 ;  /* 0x00000000030085a7 */ /* 0x000ea4000800007f */
[----:B--2---:R-:W-:Y:S05]  /*10210*/  @!P0 BRA `(.L_x_10038) ;  /* 0xfffffffc00f08947 */ /* 0x004fea000383ffff */
[----:B------:R-:W-:Y:S05]  /*10220*/  BRA `(.L_x_10079) ;  /* 0xffffffec00b47947 */ /* 0x000fea000383ffff */
.L_x_10040:
[----:B-1----:R1:W2:Y:S02]  /*10230*/  SYNCS.PHASECHK.TRANS64.TRYWAIT P0, [R5+URZ], R2 ;  /* 0x00000002050075a7 */ /* 0x0022a4000800017f */
[----:B--2---:R-:W-:Y:S05]  /*10240*/  @!P0 NANOSLEEP.SYNCS 0x989680 ;  /* 0x009896800000895d */ /* 0x004fea0003900000 */
[----:B------:R-:W2:Y:S02]  /*10250*/  @!P0 SYNCS.PHASECHK.TRANS64 P0, [R5+URZ], R2 ;  /* 0x00000002050085a7 */ /* 0x000ea4000800007f */
[----:B--2---:R-:W-:Y:S05]  /*10260*/  @!P0 BRA `(.L_x_10040) ;  /* 0xfffffffc00f08947 */ /* 0x004fea000383ffff */
[----:B------:R-:W-:Y:S05]  /*10270*/  BRA `(.L_x_10080) ;  /* 0xffffffec00b87947 */ /* 0x000fea000383ffff */
.L_x_10081:
        /* <DEDUP_REMOVED lines=16> */
.L_x_15323:


//--------------------- .text._ZN7cutlass13device_kernelIN5flash11enable_sm90INS1_16FlashAttnFwdSm90INS1_25CollectiveMainloopFwdSm90ILi2EN4cute5tupleIJNS5_1CILi1EEES8_S8_EEENS6_IJNS7_ILi192EEENS7_ILi144EEENS7_ILi96EEEEEELi96ENS_6half_tEfNS_4arch4Sm90ELb0ELb0ELb1ELb1ELb0ELb0ELb0ELb0ELb1ELb1ELb0ELb0EEENS1_21CollectiveEpilogueFwdINS6_IJSA_SC_SB_EEES9_SE_SG_Li384ELb1ELb1ELb0ELb0EEENS1_36VarlenDynamicPersistentTileSchedulerILi192ELi144ELi384ELi128ELb0ELb1ELb1ELb0ELb1ELb1EEEEEEEEEvNT_6ParamsE --------------------------
	.section	.text._ZN7cutlass13device_kernelIN5flash11enable_sm90INS1_16FlashAttnFwdSm90INS1_25CollectiveMainloopFwdSm90ILi2EN4cute5tupleIJNS5_1CILi1EEES8_S8_EEENS6_IJNS7_ILi192EEENS7_ILi144EEENS7_ILi96EEEEEELi96ENS_6half_tEfNS_4arch4Sm90ELb0ELb0ELb1ELb1ELb0ELb0ELb0ELb0ELb1ELb1ELb0ELb0EEENS1_21CollectiveEpilogueFwdINS6_IJSA_SC_SB_EEES9_SE_SG_Li384ELb1ELb1ELb0ELb0EEENS1_36VarlenDynamicPersistentTileSchedulerILi192ELi144ELi384ELi128ELb0ELb1ELb1ELb0ELb1ELb1EEEEEEEEEvNT_6ParamsE,"ax",@progbits
	.align	128
.text._ZN7cutlass13device_kernelIN5flash11enable_sm90INS1_16FlashAttnFwdSm90INS1_25CollectiveMainloopFwdSm90ILi2EN4cute5tupleIJNS5_1CILi1EEES8_S8_EEENS6_IJNS7_ILi192EEENS7_ILi144EEENS7_ILi96EEEEEELi96ENS_6half_tEfNS_4arch4Sm90ELb0ELb0ELb1ELb1ELb0ELb0ELb0ELb0ELb1ELb1ELb0ELb0EEENS1_21CollectiveEpilogueFwdINS6_IJSA_SC_SB_EEES9_SE_SG_Li384ELb1ELb1ELb0ELb0EEENS1_36VarlenDynamicPersistentTileSchedulerILi192ELi144ELi384ELi128ELb0ELb1ELb1ELb0ELb1ELb1EEEEEEEEEvNT_6ParamsE:
        .type           _ZN7cutlass13device_kernelIN5flash11enable_sm90INS1_16FlashAttnFwdSm90INS1_25CollectiveMainloopFwdSm90ILi2EN4cute5tupleIJNS5_1CILi1EEES8_S8_EEENS6_IJNS7_ILi192EEENS7_ILi144EEENS7_ILi96EEEEEELi96ENS_6half_tEfNS_4arch4Sm90ELb0ELb0ELb1ELb1ELb0ELb0ELb0ELb0ELb1ELb1ELb0ELb0EEENS1_21CollectiveEpilogueFwdINS6_IJSA_SC_SB_EEES9_SE_SG_Li384ELb1ELb1ELb0ELb0EEENS1_36VarlenDynamicPersistentTileSchedulerILi192ELi144ELi384ELi128ELb0ELb1ELb1ELb0ELb1ELb1EEEEEEEEEvNT_6ParamsE,@function
        .size           _ZN7cutlass13device_kernelIN5flash11enable_sm90INS1_16FlashAttnFwdSm90INS1_25CollectiveMainloopFwdSm90ILi2EN4cute5tupleIJNS5_1CILi1EEES8_S8_EEENS6_IJNS7_ILi192EEENS7_ILi144EEENS7_ILi96EEEEEELi96ENS_6half_tEfNS_4arch4Sm90ELb0ELb0ELb1ELb1ELb0ELb0ELb0ELb0ELb1ELb1ELb0ELb0EEENS1_21CollectiveEpilogueFwdINS6_IJSA_SC_SB_EEES9_SE_SG_Li384ELb1ELb1ELb0ELb0EEENS1_36VarlenDynamicPersistentTileSchedulerILi192ELi144ELi384ELi128ELb0ELb1ELb1ELb0ELb1ELb1EEEEEEEEEvNT_6ParamsE,(.L_x_15324 - _ZN7cutlass13device_kernelIN5flash11enable_sm90INS1_16FlashAttnFwdSm90INS1_25CollectiveMainloopFwdSm90ILi2EN4cute5tupleIJNS5_1CILi1EEES8_S8_EEENS6_IJNS7_ILi192EEENS7_ILi144EEENS7_ILi96EEEEEELi96ENS_6half_tEfNS_4arch4Sm90ELb0ELb0ELb1ELb1ELb0ELb0ELb0ELb0ELb1ELb1ELb0ELb0EEENS1_21CollectiveEpilogueFwdINS6_IJSA_SC_SB_EEES9_SE_SG_Li384ELb1ELb1ELb0ELb0EEENS1_36VarlenDynamicPersistentTileSchedulerILi192ELi144ELi384ELi128ELb0ELb1ELb1ELb0ELb1ELb1EEEEEEEEEvNT_6ParamsE)
        .other          _ZN7cutlass13device_kernelIN5flash11enable_sm90INS1_16FlashAttnFwdSm90INS1_25CollectiveMainloopFwdSm90ILi2EN4cute5tupleIJNS5_1CILi1EEES8_S8_EEENS6_IJNS7_ILi192EEENS7_ILi144EEENS7_ILi96EEEEEELi96ENS_6half_tEfNS_4arch4Sm90ELb0ELb0ELb1ELb1ELb0ELb0ELb0ELb0ELb1ELb1ELb0ELb0EEENS1_21CollectiveEpilogueFwdINS6_IJSA_SC_SB_EEES9_SE_SG_Li384ELb1ELb1ELb0ELb0EEENS1_36VarlenDynamicPersistentTileSchedulerILi192ELi144ELi384ELi128ELb0ELb1ELb1ELb0ELb1ELb1EEEEEEEEEvNT_6ParamsE,@"STO_CUDA_ENTRY STV_DEFAULT"
_ZN7cutlass13device_kernelIN5flash11enable_sm90INS1_16FlashAttnFwdSm90INS1_25CollectiveMainloopFwdSm90ILi2EN4cute5tupleIJNS5_1CILi1EEES8_S8_EEENS6_IJNS7_ILi192EEENS7_ILi144EEENS7_ILi96EEEEEELi96ENS_6half_tEfNS_4arch4Sm90ELb0ELb0ELb1ELb1ELb0ELb0ELb0ELb0ELb1ELb1ELb0ELb0EEENS1_21CollectiveEpilogueFwdINS6_IJSA_SC_SB_EEES9_SE_SG_Li384ELb1ELb1ELb0ELb0EEENS1_36VarlenDynamicPersistentTileSchedulerILi192ELi144ELi384ELi128ELb0ELb1ELb1ELb0ELb1ELb1EEEEEEEEEvNT_6ParamsE:
        /* <DEDUP_REMOVED lines=17> */
.L_x_10083:
[----:B------:R-:W-:Y:S05]  /*0110*/  BSYNC B0 ;  /* 0x0000000000007941 */ /* 0x000fea0003800000 */
.L_x_10082:
        /* <DEDUP_REMOVED lines=40> */
.L_x_10084:
        /* <DEDUP_REMOVED lines=22> */
.L_x_10085:
        /* <DEDUP_REMOVED lines=18> */
.L_x_10086:
        /* <DEDUP_REMOVED lines=22> */
.L_x_10087:
        /* <DEDUP_REMOVED lines=22> */
.L_x_10088:
        /* <DEDUP_REMOVED lines=8> */
.L_x_10090:
        /* <DEDUP_REMOVED lines=8> */
[----:B-1----:R-:W-:-:S03]  /*09e0*/  ULEA UR36, UR4, UR36, 0x18 ;  /* 0x0000002404247291 */ /* 0x002fc6000f8ec03f */
[----:B------:R-:W-:Y:S01]  /*09f0*/  ULDC UR4, c[0x0][0xc3c] ;  /* 0x00030f0000047ab9 */ /* 0x000fe20000000800 */
[----:B0-----:R-:W-:-:S04]  /*0a00*/  LOP3.LUT R0, R2, 0xffffff80, RZ, 0xc0, !PT ;  /* 0xffffff8002007812 */ /* 0x001fc800078ec0ff */
[----:B------:R-:W-:-:S13]  /*0a10*/  ISETP.NE.AND P0, PT, R0, 0x80, PT ;  /* 0x000000800000780c */ /* 0x000fda0003f05270 */
[----:B------:R-:W-:Y:S08]  /*0a20*/  @!P0 BAR.ARV 0x9, 0x100 ;  /* 0x0244000000008b1d */ /* 0x000ff00000002000 */
[----:B------:R-:W-:Y:S06]  /*0a30*/  BAR.SYNC.DEFER_BLOCKING 0x5, 0x200 ;  /* 0x0148000000007b1d */ /* 0x000fec0000010000 */
[----:B------:R-:W0:Y:S02]  /*0a40*/  LDS.128 R32, [UR36+0x31cd0] ;  /* 0x031cd024ff207984 */ /* 0x000e240008000c00 */
[----:B------:R-:W-:Y:S06]  /*0a50*/  BAR.ARV 0x4, 0x200 ;  /* 0x0108000000007b1d */ /* 0x000fec0000002000 */
[----:B0-----:R-:W-:-:S13]  /*0a60*/  ISETP.GE.AND P0, PT, R35, UR4, PT ;  /* 0x0000000423007c0c */ /* 0x001fda000bf06270 */
[----:B------:R-:W-:Y:S05]  /*0a70*/  @P0 EXIT ;  /* 0x000000000000094d */ /* 0x000fea0003800000 */
[----:B------:R-:W2:Y:S01]  /*0a80*/  LDL.LU R13, [R1+0x3c] ;  /* 0x00003c00010d7983 */ /* 0x000ea20000300800 */
[----:B------:R-:W-:-:S05]  /*0a90*/  VIADD R15, R2, 0xffffff80 ;  /* 0xffffff80020f7836 */ /* 0x000fca0000000000 */
[----:B------:R-:W-:-:S04]  /*0aa0*/  SHF.R.S32.HI R0, RZ, 0x1f, R15 ;  /* 0x0000001fff007819 */ /* 0x000fc8000001140f */
[----:B------:R-:W-:-:S04]  /*0ab0*/  LEA.HI R2, R0, R15, RZ, 0x4 ;  /* 0x0000000f00027211 */ /* 0x000fc800078f20ff */
[----:B------:R-:W-:Y:S02]  /*0ac0*/  SHF.R.S32.HI R5, RZ, 0x4, R2 ;  /* 0x00000004ff057819 */ /* 0x000fe40000011402 */
[C---:B------:R-:W-:Y:S02]  /*0ad0*/  LOP3.LUT R3, R2.reuse, 0xfffffff0, RZ, 0xc0, !PT ;  /* 0xfffffff002037812 */ /* 0x040fe400078ec0ff */
[----:B------:R-:W-:Y:S02]  /*0ae0*/  LEA.HI R2, R2, R5, RZ, 0x1 ;  /* 0x0000000502027211 */ /* 0x000fe400078f08ff */
[----:B------:R-:W-:Y:S01]  /*0af0*/  LEA.HI R151, R0, R15, RZ, 0x7 ;  /* 0x0000000f00977211 */ /* 0x000fe200078f38ff */
[----:B------:R-:W-:Y:S01]  /*0b00*/  IMAD.IADD R3, R15, 0x1, -R3 ;  /* 0x000000010f037824 */ /* 0x000fe200078e0a03 */
[----:B------:R-:W-:Y:S02]  /*0b10*/  LOP3.LUT R4, R2, 0x1ffffffe, RZ, 0xc0, !PT ;  /* 0x1ffffffe02047812 */ /* 0x000fe400078ec0ff */
[----:B------:R-:W-:-:S02]  /*0b20*/  LOP3.LUT R150, R151, 0xffffff80, RZ, 0xc0, !PT ;  /* 0xffffff8097967812 */ /* 0x000fc400078ec0ff */
[----:B------:R-:W-:Y:S01]  /*0b30*/  SHF.R.S32.HI R2, RZ, 0x1f, R3 ;  /* 0x0000001fff027819 */ /* 0x000fe20000011403 */
[----:B------:R-:W-:Y:S02]  /*0b40*/  IMAD.IADD R4, R5, 0x1, -R4 ;  /* 0x0000000105047824 */ /* 0x000fe400078e0a04 */
[----:B------:R-:W-:Y:S01]  /*0b50*/  IMAD.IADD R150, R15, 0x1, -R150 ;  /* 0x000000010f967824 */ /* 0x000fe200078e0a96 */
[CC--:B------:R-:W-:Y:S02]  /*0b60*/  LEA.HI R5, R2.reuse, R3.reuse, RZ, 0x3 ;  /* 0x0000000302057211 */ /* 0x0c0fe400078f18ff */
[----:B------:R-:W-:Y:S02]  /*0b70*/  LEA.HI R2, R2, R3, RZ, 0x2 ;  /* 0x0000000302027211 */ /* 0x000fe400078f10ff */
[----:B------:R-:W-:Y:S01]  /*0b80*/  LEA.HI R7, R0, R15, RZ, 0x5 ;  /* 0x0000000f00077211 */ /* 0x000fe200078f28ff */
[----:B------:R-:W-:Y:S01]  /*0b90*/  IMAD.SHL.U32 R5, R5, 0x10, RZ ;  /* 0x0000001005057824 */ /* 0x000fe200078e00ff */
[----:B------:R-:W-:-:S02]  /*0ba0*/  LOP3.LUT R6, R2, 0x7fffffc, RZ, 0xc0, !PT ;  /* 0x07fffffc02067812 */ /* 0x000fc400078ec0ff */
[----:B------:R-:W-:Y:S02]  /*0bb0*/  SHF.R.S32.HI R9, RZ, 0x1f, R150 ;  /* 0x0000001fff097819 */ /* 0x000fe40000011496 */
[----:B------:R-:W-:Y:S02]  /*0bc0*/  SHF.R.S32.HI R2, RZ, 0x2, R2 ;  /* 0x00000002ff027819 */ /* 0x000fe40000011402 */
[----:B------:R-:W-:Y:S02]  /*0bd0*/  SHF.R.S32.HI R8, RZ, 0x5, R7 ;  /* 0x00000005ff087819 */ /* 0x000fe40000011407 */
[----:B------:R-:W-:Y:S01]  /*0be0*/  LEA.HI R10, R9, R150, RZ, 0x2 ;  /* 0x00000096090a7211 */ /* 0x000fe200078f10ff */
[----:B------:R-:W-:Y:S01]  /*0bf0*/  IMAD.SHL.U32 R2, R2, 0x40, RZ ;  /* 0x0000004002027824 */ /* 0x000fe200078e00ff */
[----:B------:R-:W-:Y:S02]  /*0c00*/  LOP3.LUT R5, R5, 0x7fffff80, RZ, 0xc0, !PT ;  /* 0x7fffff8005057812 */ /* 0x000fe400078ec0ff */
[----:B------:R-:W-:Y:S01]  /*0c10*/  LEA.HI R0, R0, R15, RZ, 0x2 ;  /* 0x0000000f00007211 */ /* 0x000fe200078f10ff */
[----:B------:R-:W-:Y:S01]  /*0c20*/  IMAD.IADD R6, R3, 0x1, -R6 ;  /* 0x0000000103067824 */ /* 0x000fe200078e0a06 */
[--C-:B------:R-:W-:Y:S01]  /*0c30*/  SHF.R.S32.HI R11, RZ, 0x2, R10.reuse ;  /* 0x00000002ff0b7819 */ /* 0x100fe2000001140a */
[----:B------:R-:W-:Y:S01]  /*0c40*/  IMAD R14, R8, 0x10, R3 ;  /* 0x00000010080e7824 */ /* 0x000fe200078e0203 */
[----:B------:R-:W-:Y:S01]  /*0c50*/  SHF.R.S32.HI R12, RZ, 0x1f, R10 ;  /* 0x0000001fff0c7819 */ /* 0x000fe2000001140a */
[----:B------:R-:W-:Y:S01]  /*0c60*/  IMAD.SHL.U32 R3, R4, 0x8, RZ ;  /* 0x0000000804037824 */ /* 0x000fe200078e00ff */
[----:B------:R-:W-:Y:S01]  /*0c70*/  SHF.R.S32.HI R151, RZ, 0x7, R151 ;  /* 0x00000007ff977819 */ /* 0x000fe20000011497 */
[----:B------:R-:W-:Y:S01]  /*0c80*/  IMAD R5, R8, 0x100, R5 ;  /* 0x0000010008057824 */ /* 0x000fe200078e0205 */
[----:B------:R-:W-:-:S02]  /*0c90*/  LOP3.LUT R2, R2, 0x40, RZ, 0xc0, !PT ;  /* 0x0000004002027812 */ /* 0x000fc400078ec0ff */
[----:B------:R-:W-:Y:S01]  /*0ca0*/  LOP3.LUT R147, R0, 0xfffffffc, RZ, 0xc0, !PT ;  /* 0xfffffffc00937812 */ /* 0x000fe200078ec0ff */
[----:B------:R-:W-:Y:S01]  /*0cb0*/  IMAD.U32 R155, R14, 0x20, R3 ;  /* 0x000000200e9b7824 */ /* 0x000fe200078e0003 */
[----:B------:R-:W-:Y:S01]  /*0cc0*/  LEA.HI R12, R12, R11, RZ, 0x3 ;  /* 0x0000000b0c0c7211 */ /* 0x000fe200078f18ff */
[----:B------:R-:W-:Y:S01]  /*0cd0*/  IMAD R5, R6, 0x10, R5 ;  /* 0x0000001006057824 */ /* 0x000fe200078e0205 */
[----:B------:R-:W-:Y:S01]  /*0ce0*/  LOP3.LUT R3, R2, 0x8, R3, 0xf8, !PT ;  /* 0x0000000802037812 */ /* 0x000fe200078ef803 */
[----:B------:R-:W-:Y:S01]  /*0cf0*/  IMAD.HI R6, R151, 0x55555556, RZ ;  /* 0x5555555697067827 */ /* 0x000fe200078e02ff */
[----:B------:R-:W-:Y:S02]  /*0d00*/  SHF.R.U32.HI R2, RZ, 0x3, R2 ;  /* 0x00000003ff027819 */ /* 0x000fe40000011602 */
[----:B------:R-:W-:Y:S01]  /*0d10*/  LOP3.LUT R12, R12, 0xfffffff8, RZ, 0xc0, !PT ;  /* 0xfffffff80c0c7812 */ /* 0x000fe200078ec0ff */
[----:B------:R-:W-:Y:S01]  /*0d20*/  IMAD.IADD R147, R15, 0x1, -R147 ;  /* 0x000000010f937824 */ /* 0x000fe200078e0a93 */
[----:B------:R-:W-:-:S02]  /*0d30*/  LEA.HI R9, R9, R150, RZ, 0x5 ;  /* 0x0000009609097211 */ /* 0x000fc400078f28ff */
[----:B------:R-:W-:Y:S01]  /*0d40*/  LOP3.LUT R2, R3, R2, RZ, 0x3c, !PT ;  /* 0x0000000203027212 */ /* 0x000fe200078e3cff */
[----:B------:R-:W-:Y:S01]  /*0d50*/  IMAD.IADD R12, R11, 0x1, -R12 ;  /* 0x000000010b0c7824 */ /* 0x000fe200078e0a0c */
[----:B------:R-:W-:Y:S02]  /*0d60*/  LEA.HI R6, R6, R6, RZ, 0x1 ;  /* 0x0000000606067211 */ /* 0x000fe400078f08ff */
[----:B------:R-:W-:Y:S02]  /*0d70*/  SHF.R.S32.HI R9, RZ, 0x5, R9 ;  /* 0x00000005ff097819 */ /* 0x000fe40000011409 */
[C---:B------:R-:W-:Y:S02]  /*0d80*/  LEA.HI R3, R147.reuse, R147, RZ, 0x1 ;  /* 0x0000009393037211 */ /* 0x040fe400078f08ff */
[----:B------:R-:W-:Y:S01]  /*0d90*/  SHF.L.U32 R19, R147, 0x3, RZ ;  /* 0x0000000393137819 */ /* 0x000fe200000006ff */
[----:B------:R-:W-:Y:S01]  /*0da0*/  IMAD R6, R6, -0x3, R151 ;  /* 0xfffffffd06067824 */ /* 0x000fe200078e0297 */
[----:B------:R-:W-:Y:S01]  /*0db0*/  LOP3.LUT R7, R10, 0x7ffffffc, RZ, 0xc0, !PT ;  /* 0x7ffffffc0a077812 */ /* 0x000fe200078ec0ff */
[----:B------:R-:W-:Y:S01]  /*0dc0*/  IMAD R9, R9, 0x10, R12 ;  /* 0x0000001009097824 */ /* 0x000fe200078e020c */
[----:B------:R-:W-:Y:S01]  /*0dd0*/  LOP3.LUT R4, R3, 0x1ffffffe, RZ, 0xc0, !PT ;  /* 0x1ffffffe03047812 */ /* 0x000fe200078ec0ff */
[----:B------:R-:W-:-:S02]  /*0de0*/  IMAD.IADD R2, R2, 0x1, R5 ;  /* 0x0000000102027824 */ /* 0x000fc400078e0205 */
[C---:B------:R-:W-:Y:S02]  /*0df0*/  VIADD R144, R19.reuse, 0x20 ;  /* 0x0000002013907836 */ /* 0x040fe40000000000 */
        /* <DEDUP_REMOVED lines=12> */
[----:B------:R-:W-:Y:S01]  /*0ec0*/  IMAD R154, R3, 0x8, R152 ;  /* 0x00000008039a7824 */ /* 0x000fe200078e0298 */
[----:B------:R-:W-:Y:S01]  /*0ed0*/  UMOV UR39, URZ ;  /* 0x0000003f00277c82 */ /* 0x000fe20008000000 */
[----:B--2---:R-:W-:-:S07]  /*0ee0*/  LOP3.LUT R17, R13, 0x1, RZ, 0xfc, !PT ;  /* 0x000000010d117812 */ /* 0x004fce00078efcff */
.L_x_10124:
[----:B--2---:R-:W0:Y:S01]  /*0ef0*/  LDC.64 R4, c[0x0][0xc88] ;  /* 0x00032200ff047b82 */ /* 0x004e220000000a00 */
[----:B------:R-:W-:Y:S01]  /*0f00*/  ULDC.64 UR4, c[0x0][0xa28] ;  /* 0x00028a0000047ab9 */ /* 0x000fe20000000a00 */
[----:B-1----:R-:W-:Y:S01]  /*0f10*/  IMAD.MOV.U32 R3, RZ, RZ, RZ ;  /* 0x000000ffff037224 */ /* 0x002fe200078e00ff */
[----:B------:R-:W-:Y:S01]  /*0f20*/  ULDC.64 UR6, c[0x0][0xa20] ;  /* 0x0002880000067ab9 */ /* 0x000fe20000000a00 */
[----:B0-----:R-:W-:-:S05]  /*0f30*/  IMAD.WIDE R4, R35, 0x4, R4 ;  /* 0x0000000423047825 */ /* 0x001fca00078e0204 */
[----:B------:R-:W2:Y:S01]  /*0f40*/  LDG.E R18, desc[UR60][R4.64] ;  /* 0x0000003c04127981 */ /* 0x000ea2000c1e1900 */
[----:B------:R-:W-:-:S04]  /*0f50*/  ISETP.NE.U32.AND P0, PT, RZ, UR4, PT ;  /* 0x00000004ff007c0c */ /* 0x000fc8000bf05070 */
[----:B------:R-:W-:Y:S02]  /*0f60*/  ISETP.NE.AND.EX P0, PT, RZ, UR5, PT, P0 ;  /* 0x00000005ff007c0c */ /* 0x000fe4000bf05300 */
[----:B--2---:R-:W-:-:S11]  /*0f70*/  SHF.R.S32.HI R145, RZ, 0x1f, R18 ;  /* 0x0000001fff917819 */ /* 0x004fd60000011412 */
[----:B---3--:R-:W-:-:S04]  /*0f80*/  @P0 LEA R6, P1, R18, UR4, 0x2 ;  /* 0x0000000412060c11 */ /* 0x008fc8000f8210ff */
[----:B----4-:R-:W-:Y:S01]  /*0f90*/  @P0 LEA.HI.X R7, R18, UR5, R145, 0x2, P1 ;  /* 0x0000000512070c11 */ /* 0x010fe200088f1491 */
        /* <DEDUP_REMOVED lines=24> */
.L_x_10091:
[----:B-----5:R-:W-:Y:S01]  /*1120*/  IMAD.IADD R64, R64, 0x1, -R3 ;  /* 0x0000000140407824 */ /* 0x020fe200078e0a03 */
[----:B------:R-:W-:Y:S01]  /*1130*/  PLOP3.LUT P0, PT, PT, PT, PT, 0x80, 0x0 ;  /* 0x000000000000781c */ /* 0x000fe20003f0f070 */
[----:B------:R-:W-:Y:S01]  /*1140*/  IMAD.MOV.U32 R23, RZ, RZ, R33 ;  /* 0x000000ffff177224 */ /* 0x000fe200078e0021 */
[----:B------:R-:W-:Y:S01]  /*1150*/  CS2R R30, SRZ ;  /* 0x00000000001e7805 */ /* 0x000fe2000001ff00 */
[C---:B------:R-:W-:Y:S01]  /*1160*/  VIADD R0, R64.reuse, 0x8f ;  /* 0x0000008f40007836 */ /* 0x040fe20000000000 */
[----:B------:R-:W-:Y:S01]  /*1170*/  ISETP.GE.AND P1, PT, R64, 0x1, PT ;  /* 0x000000014000780c */ /* 0x000fe20003f26270 */
[----:B------:R-:W-:Y:S01]  /*1180*/  IMAD.MOV.U32 R22, RZ, RZ, R34 ;  /* 0x000000ffff167224 */ /* 0x000fe200078e0022 */
[----:B------:R-:W-:Y:S01]  /*1190*/  CS2R R56, SRZ ;  /* 0x0000000000387805 */ /* 0x000fe2000001ff00 */
[----:B------:R-:W-:Y:S01]  /*11a0*/  IMAD.HI R0, R0, 0x38e38e39, RZ ;  /* 0x38e38e3900007827 */ /* 0x000fe200078e02ff */
[----:B------:R-:W-:Y:S02]  /*11b0*/  CS2R R36, SRZ ;  /* 0x0000000000247805 */ /* 0x000fe4000001ff00 */
[----:B------:R-:W-:-:S02]  /*11c0*/  CS2R R38, SRZ ;  /* 0x0000000000267805 */ /* 0x000fc4000001ff00 */
[----:B------:R-:W-:Y:S01]  /*11d0*/  CS2R R52, SRZ ;  /* 0x0000000000347805 */ /* 0x000fe2000001ff00 */
[----:B------:R-:W-:Y:S01]  /*11e0*/  IMAD.MOV.U32 R71, RZ, RZ, RZ ;  /* 0x000000ffff477224 */ /* 0x000fe200078e00ff */
[----:B------:R-:W-:Y:S02]  /*11f0*/  SHF.R.U32.HI R3, RZ, 0x1f, R0 ;  /* 0x0000001fff037819 */ /* 0x000fe40000011600 */
[----:B------:R-:W-:Y:S02]  /*1200*/  CS2R R26, SRZ ;  /* 0x00000000001a7805 */ /* 0x000fe4000001ff00 */
[----:B------:R-:W-:Y:S02]  /*1210*/  CS2R R42, SRZ ;  /* 0x00000000002a7805 */ /* 0x000fe4000001ff00 */
[----:B------:R-:W-:Y:S02]  /*1220*/  CS2R R48, SRZ ;  /* 0x0000000000307805 */ /* 0x000fe4000001ff00 */
[----:B------:R-:W-:Y:S01]  /*1230*/  LEA.HI.SX32 R104, R0, R3, 0x1b ;  /* 0x0000000300687211 */ /* 0x000fe200078fdaff */
        /* <DEDUP_REMOVED lines=14> */
[----:B------:R-:W-:Y:S01]  /*1320*/  CS2R R80, SRZ ;  /* 0x0000000000507805 */ /* 0x000fe2000001ff00 */
[----:B------:R-:W-:Y:S01]  /*1330*/  IMAD.MOV.U32 R12, RZ, RZ, RZ ;  /* 0x000000ffff0c7224 */ /* 0x000fe200078e00ff */
[----:B0-----:R-:W-:Y:S01]  /*1340*/  CS2R R6, SRZ ;  /* 0x0000000000067805 */ /* 0x001fe2000001ff00 */
[----:B------:R-:W-:Y:S01]  /*1350*/  IMAD.MOV.U32 R14, RZ, RZ, RZ ;  /* 0x000000ffff0e7224 */ /* 0x000fe200078e00ff */
[----:B------:R-:W-:Y:S01]  /*1360*/  MOV R24, RZ ;  /* 0x000000ff00187202 */ /* 0x000fe20000000f00 */
[----:B------:R-:W-:Y:S02]  /*1370*/  IMAD.MOV.U32 R83, RZ, RZ, RZ ;  /* 0x000000ffff537224 */ /* 0x000fe400078e00ff */
[----:B------:R-:W-:Y:S01]  /*1380*/  IMAD.MOV.U32 R85, RZ, RZ, RZ ;  /* 0x000000ffff557224 */ /* 0x000fe200078e00ff */
[----:B------:R-:W-:Y:S06]  /*1390*/  @!P1 BRA `(.L_x_10092) ;  /* 0x0000008c00749947 */ /* 0x000fec0003800000 */
[----:B------:R-:W0:Y:S01]  /*13a0*/  SHFL.IDX PT, R0, R151, RZ, 0x1f ;  /* 0x00001fff97007589 */ /* 0x000e2200000e0000 */
[----:B------:R-:W-:-:S04]  /*13b0*/  UIADD3 UR6, UR36, 0x24300, URZ ;  /* 0x0002430024067890 */ /* 0x000fc8000fffe03f */
[----:B------:R-:W-:-:S06]  /*13c0*/  ULOP3.LUT UP0, URZ, UR6, 0x9f, URZ, 0xc0, !UPT ;  /* 0x0000009f063f7892 */ /* 0x000fcc000f80c03f */
[----:B------:R-:W-:Y:S02]  /*13d0*/  PLOP3.LUT P0, PT, PT, PT, UP0, 0x80, 0x0 ;  /* 0x000000000000781c */ /* 0x000fe40003f0f008 */
[----:B0-----:R-:W-:-:S13]  /*13e0*/  R2UR UR38, R0 ;  /* 0x00000000002672ca */ /* 0x001fda00000e0000 */
[----:B------:R-:W-:-:S04]  /*13f0*/  UIMAD.WIDE UR4, UR38, 0x55555556, URZ ;  /* 0x55555556260478a5 */ /* 0x000fc8000f8e023f */
[----:B------:R-:W-:-:S04]  /*1400*/  ULEA.HI UR5, UR5, UR5, URZ, 0x1 ;  /* 0x0000000505057291 */ /* 0x000fc8000f8f083f */
[----:B------:R-:W-:-:S04]  /*1410*/  UIMAD UR40, UR5, -0x3, UR38 ;  /* 0xfffffffd052878a4 */ /* 0x000fc8000f8e0226 */
        /* <DEDUP_REMOVED lines=20> */
.L_x_10093:
[----:B------:R-:W-:Y:S02]  /*1560*/  LEA.HI R0, R149, R149, RZ, 0x1 ;  /* 0x0000009595007211 */ /* 0x000fe400078f08ff */
[----:B------:R-:W-:Y:S02]  /*1570*/  ISETP.NE.AND P0, PT, R17, 0x3, PT ;  /* 0x000000031100780c */ /* 0x000fe40003f05270 */
[----:B------:R-:W-:-:S05]  /*1580*/  LOP3.LUT R0, R0, 0xfffffffe, RZ, 0xc0, !PT ;  /* 0xfffffffe00007812 */ /* 0x000fca00078ec0ff */
[----:B------:R-:W-:-:S05]  /*1590*/  IMAD.IADD R0, R149, 0x1, -R0 ;  /* 0x0000000195007824 */ /* 0x000fca00078e0a00 */
[----:B------:R-:W-:-:S04]  /*15a0*/  SHF.L.U32 R0, R0, 0x1f, RZ ;  /* 0x0000001f00007819 */ /* 0x000fc800000006ff */
[----:B------:R-:W0:Y:S02]  /*15b0*/  SYNCS.PHASECHK.TRANS64.TRYWAIT P1, [UR36+0x31c00], R0 ;  /* 0x031c0000ff0075a7 */ /* 0x000e240008020164 */
[----:B0-----:R-:W-:Y:S05]  /*15c0*/  @!P1 BRA `(.L_x_10094) ;  /* 0x0000010400389947 */ /* 0x001fea0003800000 */
.L_x_10251:
[----:B------:R-:W-:Y:S05]  /*15d0*/  @!P0 BRA `(.L_x_10095) ;  /* 0x0000000000048947 */ /* 0x000fea0003800000 */
[----:B------:R-:W-:Y:S01]  /*15e0*/  BPT.TRAP 0x1 ;  /* 0x000000040000795c */ /* 0x000fe20000300000 */
.L_x_10095:
[----:B0-----:R-:W-:Y:S01]  /*15f0*/  IMAD.U32 R0, RZ, RZ, UR39 ;  /* 0x00000027ff007e24 */ /* 0x001fe2000f8e00ff */
[----:B------:R-:W-:-:S04]  /*1600*/  SHF.L.U32 R3, R16, 0x1f, RZ ;  /* 0x0000001f10037819 */ /* 0x000fc800000006ff */
[----:B------:R-:W-:-:S04]  /*1610*/  LEA R0, R0, UR36, 0x3 ;  /* 0x0000002400007c11 */ /* 0x000fc8000f8e18ff */
[----:B------:R0:W1:Y:S01]  /*1620*/  SYNCS.PHASECHK.TRANS64.TRYWAIT P2, [R0+URZ+0x31c30], R3 ;  /* 0x031c3003000075a7 */ /* 0x000062000804017f */
[----:B------:R-:W-:Y:S05]  /*1630*/  @!P0 BRA `(.L_x_10096) ;  /* 0x0000000000048947 */ /* 0x000fea0003800000 */
[----:B------:R-:W-:Y:S01]  /*1640*/  BPT.TRAP 0x1 ;  /* 0x000000040000795c */ /* 0x000fe20000300000 */
.L_x_10096:
[----:B------:R-:W2:Y:S01]  /*1650*/  S2R R4, SR_TID.X ;  /* 0x0000000000047919 */ /* 0x000ea20000002100 */
[----:B------:R-:W-:Y:S01]  /*1660*/  IMAD.MOV.U32 R71, RZ, RZ, RZ ;  /* 0x000000ffff477224 */ /* 0x000fe200078e00ff */
[----:B--2---:R-:W-:Y:S01]  /*1670*/  LOP3.LUT P1, RZ, R4, 0x7f, RZ, 0xc0, !PT ;  /* 0x0000007f04ff7812 */ /* 0x004fe2000782c0ff */
[----:B-1----:R-:W-:-:S12]  /*1680*/  @P2 BRA `(.L_x_10097) ;  /* 0x0000000000082947 */ /* 0x002fd80003800000 */
[----:B------:R-:W1:Y:S02]  /*1690*/  SYNCS.PHASECHK.TRANS64.TRYWAIT P2, [R0+URZ+0x31c30], R3 ;  /* 0x031c3003000075a7 */ /* 0x000e64000804017f */
[----:B-1----:R-:W-:Y:S05]  /*16a0*/  @!P2 BRA `(.L_x_10098) ;  /* 0x000001040018a947 */ /* 0x002fea0003800000 */
.L_x_10097:
[----:B------:R-:W-:Y:S05]  /*16b0*/  WARPSYNC.ALL ;  /* 0x0000000000007948 */ /* 0x000fea0003800000 */
[----:B------:R-:W-:Y:S01]  /*16c0*/  UIADD3 UR4, UR36, 0x16a00, URZ ;  /* 0x00016a0024047890 */ /* 0x000fe2000fffe03f */
[----:B------:R-:W-:Y:S01]  /*16d0*/  WARPGROUP.ARRIVE ;  /* 0x00000000000079c5 */ /* 0x000fe20000000000 */
[----:B------:R-:W-:Y:S01]  /*16e0*/  ULEA UR40, UR40, UR36, 0xc ;  /* 0x0000002428287291 */ /* 0x000fe2000f8e603f */
[----:B------:R-:W-:Y:S01]  /*16f0*/  IMAD.IADD R5, R153, 0x1, R64 ;  /* 0x0000000199057824 */ /* 0x000fe200078e0240 */
[----:B------:R-:W-:Y:S01]  /*1700*/  USHF.R.U32.HI UR4, URZ, 0x4, UR4 ;  /* 0x000000043f047899 */ /* 0x000fe20008011604 */
[----:B------:R-:W-:Y:S01]  /*1710*/  P2R R67, PR, RZ, 0x1 ;  /* 0x00000001ff437803 */ /* 0x000fe20000000000 */
[----:B------:R-:W-:Y:S01]  /*1720*/  UIADD3 UR40, UR40, 0xda00, URZ ;  /* 0x0000da0028287890 */ /* 0x000fe2000fffe03f */
[----:B------:R-:W-:Y:S01]  /*1730*/  IMAD R5, R104, -0x90, R5 ;  /* 0xffffff7068057824 */ /* 0x000fe200078e0205 */
[----:B------:R-:W-:Y:S01]  /*1740*/  ULOP3.LUT UR4, UR4, 0x3fff, URZ, 0xc0, !UPT ;  /* 0x00003fff04047892 */ /* 0x000fe2000f8ec03f */
[----:B01----:R-:W-:Y:S01]  /*1750*/  @!P1 VIADD R0, R0, 0x31c40 ;  /* 0x00031c4000009836 */ /* 0x003fe20000000000 */
[----:B------:R-:W-:-:S02]  /*1760*/  USHF.R.U32.HI UR40, URZ, 0x4, UR40 ;  /* 0x000000043f287899 */ /* 0x000fc40008011628 */
[----:B------:R-:W-:Y:S01]  /*1770*/  ULOP3.LUT UR56, UR4, 0x10000, URZ, 0xfc, !UPT ;  /* 0x0001000004387892 */ /* 0x000fe2000f8efc3f */
[C---:B------:R-:W-:Y:S01]  /*1780*/  ISETP.GT.AND P3, PT, R5.reuse, RZ, PT ;  /* 0x000000ff0500720c */ /* 0x040fe20003f64270 */
[----:B------:R-:W-:Y:S01]  /*1790*/  ULOP3.LUT UR24, UR40, 0x3fff, URZ, 0xc0, !UPT ;  /* 0x00003fff28187892 */ /* 0x000fe2000f8ec03f */
[C---:B------:R-:W-:Y:S01]  /*17a0*/  ISETP.GT.AND P6, PT, R5.reuse, 0x1, PT ;  /* 0x000000010500780c */ /* 0x040fe20003fc4270 */
[----:B------:R-:W-:Y:S01]  /*17b0*/  UIMAD UR26, UR39, 0x6c0, UR56 ;  /* 0x000006c0271a78a4 */ /* 0x000fe2000f8e0238 */
[C---:B------:R-:W-:Y:S01]  /*17c0*/  ISETP.GT.AND P5, PT, R5.reuse, 0x8, PT ;  /* 0x000000080500780c */ /* 0x040fe20003fa4270 */
[----:B------:R-:W-:Y:S01]  /*17d0*/  ULOP3.LUT UR24, UR24, 0x10000, URZ, 0xfc, !UPT ;  /* 0x0001000018187892 */ /* 0x000fe2000f8efc3f */
[C---:B------:R-:W-:Y:S01]  /*17e0*/  ISETP.GT.AND P4, PT, R5.reuse, 0x9, PT ;  /* 0x000000090500780c */ /* 0x040fe20003f84270 */
[----:B------:R-:W-:Y:S01]  /*17f0*/  UMOV UR27, 0x80000020 ;  /* 0x80000020001b7882 */ /* 0x000fe20000000000 */
[----:B------:R-:W-:Y:S01]  /*1800*/  UMOV UR25, 0x80000020 ;  /* 0x8000002000197882 */ /* 0x000fe20000000000 */
[----:B------:R-:W-:Y:S01]  /*1810*/  UIADD3 UR6, UR26, 0x40, URZ ;  /* 0x000000401a067890 */ /* 0x000fe2000fffe03f */
[----:B------:R-:W-:Y:S01]  /*1820*/  ISETP.GT.AND P2, PT, R5, 0x10, PT ;  /* 0x000000100500780c */ /* 0x000fe20003f44270 */
[----:B------:R-:W-:Y:S01]  /*1830*/  UMOV UR5, UR25 ;  /* 0x0000001900057c82 */ /* 0x000fe20008000000 */
[----:B------:R-:W-:Y:S01]  /*1840*/  UMOV UR4, UR24 ;  /* 0x0000001800047c82 */ /* 0x000fe20008000000 */
[----:B------:R-:W-:Y:S01]  /*1850*/  UMOV UR7, 0x80000020 ;  /* 0x8000002000077882 */ /* 0x000fe20000000000 */
[----:B------:R-:W-:Y:S01]  /*1860*/  HGMMA.64x16x16.F32 R96, gdesc[UR24], RZ, !UPT, gsb0 ;  /* 0x00200000186079f0 */ /* 0x000fe2000c0008ff */
        /* <DEDUP_REMOVED lines=126> */
[----:B------:R-:W-:Y:S01]  /*2050*/  UMOV UR6, UR10 ;  /* 0x0000000a00067c82 */ /* 0x000fe20008000000 */
[----:B------:R-:W-:Y:S01]  /*2060*/  UMOV UR7, 0x80000020 ;  /* 0x8000002000077882 */ /* 0x000fe20000000000 */
[----:B------:R-:W-:Y:S01]  /*2070*/  UMOV UR10, UR12 ;  /* 0x0000000c000a7c82 */ /* 0x000fe20008000000 */
        /* <DEDUP_REMOVED lines=178> */
[----:B------:R-:W-:Y:S01]  /*2ba0*/  MUFU.TANH R10, R10 ;  /* 0x0000000a000a7308 */ /* 0x000fe20000002400 */
[----:B0-----:R-:W-:-:S07]  /*2bb0*/  FSEL R8, R8, -INF , P3 ;  /* 0xff80000008087808 */ /* 0x001fce0001800000 */
[----:B------:R-:W-:Y:S01]  /*2bc0*/  MUFU.TANH R12, R12 ;  /* 0x0000000c000c7308 */ /* 0x000fe20000002400 */
[----:B-1----:R-:W-:-:S07]  /*2bd0*/  FSEL R7, R7, -INF , P6 ;  /* 0xff80000007077808 */ /* 0x002fce0003000000 */
[----:B------:R-:W0:Y:S08]  /*2be0*/  MUFU.TANH R4, R4 ;  /* 0x0000000400047308 */ /* 0x000e300000002400 */
[----:B------:R-:W1:Y:S08]  /*2bf0*/  MUFU.TANH R3, R3 ;  /* 0x0000000300037308 */ /* 0x000e700000002400 */
[----:B------:R-:W2:Y:S01]  /*2c00*/  MUFU.TANH R6, R6 ;  /* 0x0000000600067308 */ /* 0x000ea20000002400 */
[----:B0-----:R-:W-:Y:S01]  /*2c10*/  FSEL R4, R4, -INF , P3 ;  /* 0xff80000004047808 */ /* 0x001fe20001800000 */
        /* <DEDUP_REMOVED lines=13> */
[----:B------:R-:W-:Y:S01]  /*2cf0*/  ISETP.GT.AND P3, PT, R5, 0x11, PT ;  /* 0x000000110500780c */ /* 0x000fe20003f64270 */
[----:B------:R-:W-:Y:S01]  /*2d00*/  FMUL.FTZ R91, R95, UR6 ;  /* 0x000000065f5b7c20 */ /* 0x000fe20008410000 */
[----:B-1----:R-:W-:-:S02]  /*2d10*/  FSEL R3, R3, -INF , P6 ;  /* 0xff80000003037808 */ /* 0x002fc40003000000 */
[----:B------:R-:W1:Y:S01]  /*2d20*/  MUFU.TANH R70, R70 ;  /* 0x0000004600467308 */ /* 0x000e620000002400 */
[----:B------:R-:W-:Y:S02]  /*2d30*/  ISETP.GT.AND P6, PT, R5, 0x18, PT ;  /* 0x000000180500780c */ /* 0x000fe40003fc4270 */
[----:B--2---:R-:W-:-:S05]  /*2d40*/  FSEL R6, R6, -INF , P5 ;  /* 0xff80000006067808 */ /* 0x004fca0002800000 */
[----:B------:R-:W2:Y:S01]  /*2d50*/  MUFU.TANH R69, R69 ;  /* 0x0000004500457308 */ /* 0x000ea20000002400 */
[----:B0-----:R-:W-:-:S07]  /*2d60*/  FSEL R66, R66, -INF , P2 ;  /* 0xff80000042427808 */ /* 0x001fce0001000000 */
[----:B------:R-:W0:Y:S01]  /*2d70*/  MUFU.TANH R14, R14 ;  /* 0x0000000e000e7308 */ /* 0x000e220000002400 */
[----:B-1----:R-:W-:-:S07]  /*2d80*/  FSEL R70, R70, -INF , P3 ;  /* 0xff80000046467808 */ /* 0x002fce0001800000 */
[----:B------:R-:W1:Y:S08]  /*2d90*/  MUFU.TANH R88, R88 ;  /* 0x0000005800587308 */ /* 0x000e700000002400 */
[----:B------:R-:W3:Y:S08]  /*2da0*/  MUFU.TANH R89, R89 ;  /* 0x0000005900597308 */ /* 0x000ef00000002400 */
        /* <DEDUP_REMOVED lines=24> */
[----:B------:R-:W-:Y:S01]  /*2f30*/  FMUL.FTZ R77, R79, UR6 ;  /* 0x000000064f4d7c20 */ /* 0x000fe20008410000 */
[----:B------:R-:W-:Y:S01]  /*2f40*/  FMUL.FTZ R87, R74, UR6 ;  /* 0x000000064a577c20 */ /* 0x000fe20008410000 */
[----:B--2---:R-:W-:Y:S01]  /*2f50*/  FSEL R74, R69, -INF , P6 ;  /* 0xff800000454a7808 */ /* 0x004fe20003000000 */
[----:B------:R-:W-:Y:S01]  /*2f60*/  FMUL.FTZ R72, R72, UR6 ;  /* 0x0000000648487c20 */ /* 0x000fe20008410000 */
[----:B------:R-:W-:Y:S01]  /*2f70*/  HGMMA.64x16x16.F32 R56, gdesc[UR20], R56, gsb0 ;  /* 0x00200000143879f0 */ /* 0x000fe20008000838 */
[----:B------:R-:W-:Y:S01]  /*2f80*/  UIADD3 UR22, UR26, 0x5c2, URZ ;  /* 0x000005c21a167890 */ /* 0x000fe2000fffe03f */
[----:B------:R-:W-:Y:S01]  /*2f90*/  FMUL.FTZ R94, R76, UR6 ;  /* 0x000000064c5e7c20 */ /* 0x000fe20008410000 */
[----:B------:R-:W-:Y:S01]  /*2fa0*/  UMOV UR23, 0x80000020 ;  /* 0x8000002000177882 */ /* 0x000fe20000000000 */
[----:B------:R-:W-:Y:S01]  /*2fb0*/  FMUL.FTZ R73, R73, UR6 ;  /* 0x0000000649497c20 */ /* 0x000fe20008410000 */
[----:B------:R-:W-:Y:S01]  /*2fc0*/  MUFU.TANH R72, R72 ;  /* 0x0000004800487308 */ /* 0x000fe20000002400 */
[----:B------:R-:W-:Y:S01]  /*2fd0*/  FMUL.FTZ R95, R78, UR6 ;  /* 0x000000064e5f7c20 */ /* 0x000fe20008410000 */
[----:B------:R-:W-:-:S06]  /*2fe0*/  FMUL.FTZ R75, R75, UR6 ;  /* 0x000000064b4b7c20 */ /* 0x000fcc0008410000 */
[----:B------:R-:W2:Y:S08]  /*2ff0*/  MUFU.TANH R82, R82 ;  /* 0x0000005200527308 */ /* 0x000eb00000002400 */
[----:B------:R-:W2:Y:S08]  /*3000*/  MUFU.TANH R73, R73 ;  /* 0x0000004900497308 */ /* 0x000eb00000002400 */
[----:B------:R-:W2:Y:S08]  /*3010*/  MUFU.TANH R85, R85 ;  /* 0x0000005500557308 */ /* 0x000eb00000002400 */
[----:B------:R-:W2:Y:S08]  /*3020*/  MUFU.TANH R94, R94 ;  /* 0x0000005e005e7308 */ /* 0x000eb00000002400 */
[----:B------:R-:W2:Y:S01]  /*3030*/  MUFU.TANH R83, R83 ;  /* 0x0000005300537308 */ /* 0x000ea20000002400 */
[----:B------:R-:W-:-:S02]  /*3040*/  WARPGROUP.DEPBAR.LE gsb0, 0x0 ;  /* 0x00008000000079c5 */ /* 0x000fc40000010000 */
[----:B------:R-:W-:Y:S01]  /*3050*/  WARPGROUP.ARRIVE ;  /* 0x00000000000079c5 */ /* 0x000fe20000000000 */
[----:B------:R-:W-:Y:S01]  /*3060*/  FMUL.FTZ R21, R60, UR6 ;  /* 0x000000063c157c20 */ /* 0x000fe20008410000 */
[----:B------:R-:W-:Y:S01]  /*3070*/  FSEL R60, R10, -INF , P5 ;  /* 0xff8000000a3c7808 */ /* 0x000fe20002800000 */
[----:B------:R-:W-:Y:S01]  /*3080*/  FMUL.FTZ R79, R58, UR6 ;  /* 0x000000063a4f7c20 */ /* 0x000fe20008410000 */
[----:B------:R-:W-:Y:S01]  /*3090*/  FMUL.FTZ R58, R59, UR6 ;  /* 0x000000063b3a7c20 */ /* 0x000fe20008410000 */
[----:B------:R-:W-:Y:S01]  /*30a0*/  FMUL.FTZ R59, R62, UR6 ;  /* 0x000000063e3b7c20 */ /* 0x000fe20008410000 */
[----:B------:R-:W-:Y:S01]  /*30b0*/  HGMMA.64x16x16.F32 R48, gdesc[UR20], R48, gsb0 ;  /* 0x00200000143079f0 */ /* 0x000fe20008000830 */
[----:B------:R-:W-:Y:S01]  /*30c0*/  UIADD3 UR22, UR26, 0x602, URZ ;  /* 0x000006021a167890 */ /* 0x000fe2000fffe03f */
[----:B------:R-:W-:Y:S01]  /*30d0*/  FSEL R62, R12, -INF , P4 ;  /* 0xff8000000c3e7808 */ /* 0x000fe20002000000 */
[----:B------:R-:W-:Y:S01]  /*30e0*/  UMOV UR23, 0x80000020 ;  /* 0x8000002000177882 */ /* 0x000fe20000000000 */
[----:B------:R-:W-:Y:S01]  /*30f0*/  FMUL.FTZ R68, R63, UR6 ;  /* 0x000000063f447c20 */ /* 0x000fe20008410000 */
[C---:B------:R-:W-:Y:S01]  /*3100*/  ISETP.GT.AND P5, PT, R5.reuse, 0x19, PT ;  /* 0x000000190500780c */ /* 0x040fe20003fa4270 */
[----:B------:R-:W-:Y:S01]  /*3110*/  FMUL.FTZ R65, R56, UR6 ;  /* 0x0000000638417c20 */ /* 0x000fe20008410000 */
[----:B0-----:R-:W-:Y:S01]  /*3120*/  FSEL R10, R14, -INF , P4 ;  /* 0xff8000000e0a7808 */ /* 0x001fe20002000000 */
[----:B------:R-:W0:Y:S01]  /*3130*/  MUFU.TANH R9, R9 ;  /* 0x0000000900097308 */ /* 0x000e220000002400 */
[----:B------:R-:W-:Y:S01]  /*3140*/  ISETP.GT.AND P4, PT, R5, 0x20, PT ;  /* 0x000000200500780c */ /* 0x000fe20003f84270 */
[----:B------:R-:W-:Y:S01]  /*3150*/  FMUL.FTZ R13, R57, UR6 ;  /* 0x00000006390d7c20 */ /* 0x000fe20008410000 */
[----:B-1----:R-:W-:Y:S01]  /*3160*/  FSEL R76, R88, -INF , P5 ;  /* 0xff800000584c7808 */ /* 0x002fe20002800000 */
[----:B------:R-:W-:Y:S01]  /*3170*/  FMUL.FTZ R11, R61, UR6 ;  /* 0x000000063d0b7c20 */ /* 0x000fe20008410000 */
[----:B---3--:R-:W-:-:S02]  /*3180*/  FSEL R12, R89, -INF , P2 ;  /* 0xff800000590c7808 */ /* 0x008fc40001000000 */
[C---:B------:R-:W-:Y:S01]  /*3190*/  ISETP.GT.AND P2, PT, R5.reuse, 0x21, PT ;  /* 0x000000210500780c */ /* 0x040fe20003f44270 */
[----:B------:R-:W1:Y:S01]  /*31a0*/  MUFU.TANH R87, R87 ;  /* 0x0000005700577308 */ /* 0x000e620000002400 */
[----:B----4-:R-:W-:Y:S02]  /*31b0*/  FSEL R78, R90, -INF , P4 ;  /* 0xff8000005a4e7808 */ /* 0x010fe40002000000 */
[----:B------:R-:W-:Y:S02]  /*31c0*/  FSEL R14, R20, -INF , P3 ;  /* 0xff800000140e7808 */ /* 0x000fe40001800000 */
[----:B------:R-:W-:Y:S02]  /*31d0*/  ISETP.GT.AND P3, PT, R5, 0x28, PT ;  /* 0x000000280500780c */ /* 0x000fe40003f64270 */
[----:B-----5:R-:W-:Y:S01]  /*31e0*/  FSEL R80, R80, -INF , P2 ;  /* 0xff80000050507808 */ /* 0x020fe20001000000 */
[----:B------:R-:W3:Y:S01]  /*31f0*/  MUFU.TANH R65, R65 ;  /* 0x0000004100417308 */ /* 0x000ee20000002400 */
[----:B------:R-:W-:-:S02]  /*3200*/  FSEL R20, R92, -INF , P6 ;  /* 0xff8000005c147808 */ /* 0x000fc40003000000 */
[----:B------:R-:W-:Y:S02]  /*3210*/  ISETP.GT.AND P6, PT, R5, 0x29, PT ;  /* 0x000000290500780c */ /* 0x000fe40003fc4270 */
[----:B------:R-:W-:Y:S02]  /*3220*/  FSEL R84, R84, -INF , P3 ;  /* 0xff80000054547808 */ /* 0x000fe40001800000 */
[----:B------:R-:W-:Y:S01]  /*3230*/  FSEL R88, R81, -INF , P6 ;  /* 0xff80000051587808 */ /* 0x000fe20003000000 */
[----:B------:R-:W4:Y:S08]  /*3240*/  MUFU.TANH R75, R75 ;  /* 0x0000004b004b7308 */ /* 0x000f300000002400 */
        /* <DEDUP_REMOVED lines=8> */
[----:B------:R-:W5:Y:S01]  /*32d0*/  MUFU.TANH R21, R21 ;  /* 0x0000001500157308 */ /* 0x000f620000002400 */
        /* <DEDUP_REMOVED lines=16> */
[----:B------:R-:W-:-:S03]  /*33e0*/  FMUL.FTZ R40, R40, UR6 ;  /* 0x0000000628287c20 */ /* 0x000fc60008410000 */
[----:B------:R2:W-:Y:S01]  /*33f0*/  MUFU.TANH R43, R55 ;  /* 0x00000037002b7308 */ /* 0x0005e20000002400 */
[----:B------:R-:W-:Y:S01]  /*3400*/  FMUL.FTZ R138, R45, UR6 ;  /* 0x000000062d8a7c20 */ /* 0x000fe20008410000 */
[----:B------:R-:W-:Y:S01]  /*3410*/  FMUL.FTZ R53, R42, UR6 ;  /* 0x000000062a357c20 */ /* 0x000fe20008410000 */
[----:B------:R-:W-:Y:S01]  /*3420*/  HGMMA.64x16x16.F32 R32, gdesc[UR20], R32, gsb0 ;  /* 0x00200000142079f0 */ /* 0x000fe20008000820 */
[----:B------:R-:W-:Y:S01]  /*3430*/  UIADD3 UR22, UR26, 0x682, URZ ;  /* 0x000006821a167890 */ /* 0x000fe2000fffe03f */
[----:B------:R-:W-:Y:S01]  /*3440*/  FSEL R42, R93, -INF , P4 ;  /* 0xff8000005d2a7808 */ /* 0x000fe20002000000 */
[----:B------:R-:W-:Y:S01]  /*3450*/  FMUL.FTZ R136, R44, UR6 ;  /* 0x000000062c887c20 */ /* 0x000fe20008410000 */
[----:B------:R-:W-:Y:S01]  /*3460*/  ISETP.GT.AND P4, PT, R5, 0x31, PT ;  /* 0x000000310500780c */ /* 0x000fe20003f84270 */
[----:B------:R0:W-:Y:S01]  /*3470*/  MUFU.TANH R45, R40 ;  /* 0x00000028002d7308 */ /* 0x0001e20000002400 */
[----:B--2---:R-:W-:Y:S01]  /*3480*/  FMNMX.FTZ R55, R8, R7, !PT ;  /* 0x0000000708377209 */ /* 0x004fe20007810000 */
[----:B------:R-:W-:Y:S01]  /*3490*/  UMOV UR23, 0x80000020 ;  /* 0x8000002000177882 */ /* 0x000fe20000000000 */
        /* <DEDUP_REMOVED lines=8> */
[----:B0-----:R-:W-:-:S02]  /*3520*/  FSEL R40, R91, -INF , P5 ;  /* 0xff8000005b287808 */ /* 0x001fc40002800000 */
[----:B------:R-:W-:Y:S02]  /*3530*/  FMNMX.FTZ R55, R66, R55, !PT ;  /* 0x0000003742377209 */ /* 0x000fe40007810000 */
[----:B------:R-:W-:Y:S02]  /*3540*/  ISETP.GT.AND P5, PT, R5, 0x30, PT ;  /* 0x000000300500780c */ /* 0x000fe40003fa4270 */
[----:B------:R-:W-:Y:S01]  /*3550*/  FMNMX.FTZ R63, R70, R55, !PT ;  /* 0x00000037463f7209 */ /* 0x000fe20007810000 */
[----:B------:R-:W0:Y:S01]  /*3560*/  MUFU.TANH R59, R59 ;  /* 0x0000003b003b7308 */ /* 0x000e220000002400 */
[----:B------:R-:W-:Y:S02]  /*3570*/  FSEL R90, R72, -INF , P5 ;  /* 0xff800000485a7808 */ /* 0x000fe40002800000 */
[----:B------:R-:W-:Y:S02]  /*3580*/  FMNMX.FTZ R63, R74, R63, !PT ;  /* 0x0000003f4a3f7209 */ /* 0x000fe40007810000 */
[----:B------:R-:W-:Y:S01]  /*3590*/  FSEL R92, R73, -INF , P4 ;  /* 0xff800000495c7808 */ /* 0x000fe20002000000 */
[----:B------:R-:W-:Y:S01]  /*35a0*/  IMAD.U32 R73, RZ, RZ, UR7 ;  /* 0x00000007ff497e24 */ /* 0x000fe2000f8e00ff */
[----:B------:R-:W-:Y:S01]  /*35b0*/  FMNMX.FTZ R63, R76, R63, !PT ;  /* 0x0000003f4c3f7209 */ /* 0x000fe20007810000 */
[----:B------:R0:W-:Y:S01]  /*35c0*/  MUFU.TANH R41, R54 ;  /* 0x0000003600297308 */ /* 0x0001e20000002400 */
[----:B------:R-:W-:-:S02]  /*35d0*/  FSEL R46, R85, -INF , P3 ;  /* 0xff800000552e7808 */ /* 0x000fc40001800000 */
[----:B------:R-:W-:Y:S02]  /*35e0*/  FMNMX.FTZ R63, R78, R63, !PT ;  /* 0x0000003f4e3f7209 */ /* 0x000fe40007810000 */
[----:B------:R-:W-:Y:S02]  /*35f0*/  ISETP.GT.AND P3, PT, R5, 0x39, PT ;  /* 0x000000390500780c */ /* 0x000fe40003f64270 */
[----:B------:R-:W-:Y:S01]  /*3600*/  FMNMX.FTZ R63, R80, R63, !PT ;  /* 0x0000003f503f7209 */ /* 0x000fe20007810000 */
[----:B------:R-:W0:Y:S01]  /*3610*/  MUFU.TANH R49, R49 ;  /* 0x0000003100317308 */ /* 0x000e220000002400 */
[----:B------:R-:W-:Y:S02]  /*3620*/  FSEL R94, R94, -INF , P2 ;  /* 0xff8000005e5e7808 */ /* 0x000fe40001000000 */
[----:B------:R-:W-:Y:S02]  /*3630*/  FMNMX.FTZ R63, R84, R63, !PT ;  /* 0x0000003f543f7209 */ /* 0x000fe40007810000 */
[----:B--2---:R-:W-:-:S02]  /*3640*/  FSEL R48, R83, -INF , P6 ;  /* 0xff80000053307808 */ /* 0x004fc40003000000 */
[----:B------:R-:W-:Y:S01]  /*3650*/  FMNMX.FTZ R63, R88, R63, !PT ;  /* 0x0000003f583f7209 */ /* 0x000fe20007810000 */
[----:B------:R-:W2:Y:S01]  /*3660*/  MUFU.TANH R68, R68 ;  /* 0x0000004400447308 */ /* 0x000ea20000002400 */
[----:B------:R-:W-:Y:S02]  /*3670*/  ISETP.GT.AND P6, PT, R5, 0x40, PT ;  /* 0x000000400500780c */ /* 0x000fe40003fc4270 */
[----:B------:R-:W-:Y:S01]  /*3680*/  FMNMX.FTZ R63, R90, R63, !PT ;  /* 0x0000003f5a3f7209 */ /* 0x000fe20007810000 */
[----:B------:R-:W-:Y:S02]  /*3690*/  WARPGROUP.DEPBAR.LE gsb0, 0x0 ;  /* 0x00008000000079c5 */ /* 0x000fe40000010000 */
[----:B------:R-:W-:Y:S01]  /*36a0*/  WARPGROUP.ARRIVE ;  /* 0x00000000000079c5 */ /* 0x000fe20000000000 */
[----:B------:R-:W-:Y:S01]  /*36b0*/  FMNMX.FTZ R63, R92, R63, !PT ;  /* 0x0000003f5c3f7209 */ /* 0x000fe20007810000 */
[----:B------:R2:W-:Y:S01]  /*36c0*/  MUFU.TANH R55, R56 ;  /* 0x0000003800377308 */ /* 0x0005e20000002400 */
[----:B------:R-:W-:Y:S01]  /*36d0*/  FSEL R96, R9, -INF , P3 ;  /* 0xff80000009607808 */ /* 0x000fe20001800000 */
[----:B------:R-:W-:Y:S01]  /*36e0*/  FMUL.FTZ R140, R32, UR6 ;  /* 0x00000006208c7c20 */ /* 0x000fe20008410000 */
[----:B------:R-:W-:Y:S01]  /*36f0*/  FMNMX.FTZ R63, R94, R63, !PT ;  /* 0x0000003f5e3f7209 */ /* 0x000fe20007810000 */
[----:B------:R-:W-:Y:S01]  /*3700*/  HGMMA.64x16x16.F32 R24, gdesc[UR20], R24, gsb0 ;  /* 0x00200000141879f0 */ /* 0x000fe20008000818 */
        /* <DEDUP_REMOVED lines=8> */
[----:B----4-:R-:W-:Y:S01]  /*3790*/  FSEL R52, R75, -INF , P4 ;  /* 0xff8000004b347808 */ /* 0x010fe20002000000 */
[----:B------:R-:W-:Y:S01]  /*37a0*/  FMUL.FTZ R35, R35, UR6 ;  /* 0x0000000623237c20 */ /* 0x000fe20008410000 */
[----:B------:R-:W-:Y:S01]  /*37b0*/  ISETP.GT.AND P4, PT, R5, 0x48, PT ;  /* 0x000000480500780c */ /* 0x000fe20003f84270 */
[----:B------:R-:W3:Y:S01]  /*37c0*/  MUFU.TANH R61, R61 ;  /* 0x0000003d003d7308 */ /* 0x000ee20000002400 */
[----:B-----5:R-:W-:Y:S01]  /*37d0*/  FSEL R102, R13, -INF , P5 ;  /* 0xff8000000d667808 */ /* 0x020fe20002800000 */
[----:B------:R-:W-:Y:S01]  /*37e0*/  FMUL.FTZ R37, R37, UR6 ;  /* 0x0000000625257c20 */ /* 0x000fe20008410000 */
[----:B------:R-:W-:-:S02]  /*37f0*/  FMNMX.FTZ R63, R100, R63, !PT ;  /* 0x0000003f643f7209 */ /* 0x000fc40007810000 */
[----:B0-----:R-:W-:Y:S02]  /*3800*/  FSEL R54, R95, -INF , P2 ;  /* 0xff8000005f367808 */ /* 0x001fe40001000000 */
[----:B------:R-:W-:Y:S01]  /*3810*/  ISETP.GT.AND P2, PT, R5, 0x49, PT ;  /* 0x000000490500780c */ /* 0x000fe20003f44270 */
[----:B------:R-:W0:Y:S01]  /*3820*/  MUFU.TANH R86, R86 ;  /* 0x0000005600567308 */ /* 0x000e220000002400 */
[----:B------:R-:W-:Y:S02]  /*3830*/  FSEL R120, R21, -INF , P4 ;  /* 0xff80000015787808 */ /* 0x000fe40002000000 */
[----:B------:R-:W-:Y:S02]  /*3840*/  FMNMX.FTZ R63, R102, R63, !PT ;  /* 0x0000003f663f7209 */ /* 0x000fe40007810000 */
[----:B--2---:R-:W-:Y:S02]  /*3850*/  FSEL R56, R77, -INF , P3 ;  /* 0xff8000004d387808 */ /* 0x004fe40001800000 */
[----:B------:R-:W-:Y:S01]  /*3860*/  ISETP.GT.AND P3, PT, R5, 0x50, PT ;  /* 0x000000500500780c */ /* 0x000fe20003f64270 */
[----:B------:R-:W2:Y:S01]  /*3870*/  MUFU.TANH R136, R136 ;  /* 0x0000008800887308 */ /* 0x000ea20000002400 */
[----:B------:R-:W-:Y:S01]  /*3880*/  FSEL R122, R11, -INF , P2 ;  /* 0xff8000000b7a7808 */ /* 0x000fe20001000000 */
[----:B------:R-:W-:Y:S01]  /*3890*/  FMUL.FTZ R11, R38, UR6 ;  /* 0x00000006260b7c20 */ /* 0x000fe20008410000 */
[----:B------:R-:W-:-:S02]  /*38a0*/  FMNMX.FTZ R63, R120, R63, !PT ;  /* 0x0000003f783f7209 */ /* 0x000fc40007810000 */
[----:B------:R-:W-:Y:S02]  /*38b0*/  FSEL R32, R79, -INF , P6 ;  /* 0xff8000004f207808 */ /* 0x000fe40003000000 */
[----:B------:R-:W-:Y:S01]  /*38c0*/  ISETP.GT.AND P6, PT, R5, 0x51, PT ;  /* 0x000000510500780c */ /* 0x000fe20003fc4270 */
[----:B------:R-:W4:Y:S01]  /*38d0*/  MUFU.TANH R138, R138 ;  /* 0x0000008a008a7308 */ /* 0x000f220000002400 */
        /* <DEDUP_REMOVED lines=10> */
[----:B------:R-:W-:Y:S01]  /*3980*/  FSEL R128, R49, -INF , P5 ;  /* 0xff80000031807808 */ /* 0x000fe20002800000 */
[----:B------:R-:W-:Y:S02]  /*3990*/  WARPGROUP.DEPBAR.LE gsb0, 0x0 ;  /* 0x00008000000079c5 */ /* 0x000fe40000010000 */
[----:B------:R-:W-:Y:S01]  /*39a0*/  FMNMX.FTZ R63, R126, R63, !PT ;  /* 0x0000003f7e3f7209 */ /* 0x000fe20007810000 */
[----:B------:R-:W-:Y:S01]  /*39b0*/  FMUL.FTZ R13, R24, UR6 ;  /* 0x00000006180d7c20 */ /* 0x000fe20008410000 */
[----:B------:R-:W-:Y:S01]  /*39c0*/  FSEL R68, R68, -INF , P2 ;  /* 0xff80000044447808 */ /* 0x000fe20001000000 */
[----:B------:R-:W-:Y:S01]  /*39d0*/  FMUL.FTZ R25, R25, UR6 ;  /* 0x0000000619197c20 */ /* 0x000fe20008410000 */
[----:B------:R-:W-:Y:S01]  /*39e0*/  ISETP.GT.AND P2, PT, R5, 0x60, PT ;  /* 0x000000600500780c */ /* 0x000fe20003f44270 */
[----:B------:R-:W5:Y:S01]  /*39f0*/  MUFU.TANH R53, R53 ;  /* 0x0000003500357308 */ /* 0x000f620000002400 */
[----:B-1----:R-:W-:Y:S01]  /*3a00*/  FSEL R130, R51, -INF , P4 ;  /* 0xff80000033827808 */ /* 0x002fe20002000000 */
[----:B------:R-:W-:Y:S01]  /*3a10*/  FMUL.FTZ R15, R28, UR6 ;  /* 0x000000061c0f7c20 */ /* 0x000fe20008410000 */
[----:B------:R-:W-:Y:S01]  /*3a20*/  FMNMX.FTZ R63, R128, R63, !PT ;  /* 0x0000003f803f7209 */ /* 0x000fe20007810000 */
[----:B------:R-:W-:Y:S01]  /*3a30*/  FMUL.FTZ R21, R29, UR6 ;  /* 0x000000061d157c20 */ /* 0x000fe20008410000 */
[----:B---3--:R-:W-:-:S02]  /*3a40*/  FSEL R36, R61, -INF , P3 ;  /* 0xff8000003d247808 */ /* 0x008fc40001800000 */
[----:B------:R-:W-:Y:S01]  /*3a50*/  ISETP.GT.AND P3, PT, R5, 0x61, PT ;  /* 0x000000610500780c */ /* 0x000fe20003f64270 */
[----:B------:R-:W1:Y:S01]  /*3a60*/  MUFU.TANH R33, R33 ;  /* 0x0000002100217308 */ /* 0x000e620000002400 */
[----:B------:R-:W-:Y:S02]  /*3a70*/  FSEL R132, R45, -INF , P2 ;  /* 0xff8000002d847808 */ /* 0x000fe40001000000 */
[----:B------:R-:W-:Y:S02]  /*3a80*/  FMNMX.FTZ R63, R130, R63, !PT ;  /* 0x0000003f823f7209 */ /* 0x000fe40007810000 */
[----:B0-----:R-:W-:Y:S02]  /*3a90*/  FSEL R86, R86, -INF , P6 ;  /* 0xff80000056567808 */ /* 0x001fe40003000000 */
[----:B------:R-:W-:Y:S01]  /*3aa0*/  ISETP.GT.AND P6, PT, R5, 0x68, PT ;  /* 0x000000680500780c */ /* 0x000fe20003fc4270 */
[----:B------:R-:W0:Y:S01]  /*3ab0*/  MUFU.TANH R9, R9 ;  /* 0x0000000900097308 */ /* 0x000e220000002400 */
[----:B------:R-:W-:-:S02]  /*3ac0*/  FSEL R134, R47, -INF , P3 ;  /* 0xff8000002f867808 */ /* 0x000fc40001800000 */
[----:B------:R-:W-:Y:S02]  /*3ad0*/  FMNMX.FTZ R63, R132, R63, !PT ;  /* 0x0000003f843f7209 */ /* 0x000fe40007810000 */
[----:B------:R-:W-:Y:S01]  /*3ae0*/  FSEL R82, R41, -INF , P5 ;  /* 0xff80000029527808 */ /* 0x000fe20002800000 */
[----:B------:R-:W-:Y:S01]  /*3af0*/  FMUL.FTZ R41, R30, UR6 ;  /* 0x000000061e297c20 */ /* 0x000fe20008410000 */
[----:B------:R-:W-:Y:S01]  /*3b00*/  ISETP.GT.AND P5, PT, R5, 0x69, PT ;  /* 0x000000690500780c */ /* 0x000fe20003fa4270 */
[----:B------:R-:W3:Y:S01]  /*3b10*/  MUFU.TANH R106, R106 ;  /* 0x0000006a006a7308 */ /* 0x000ee20000002400 */
[----:B--2---:R-:W-:Y:S02]  /*3b20*/  FSEL R136, R136, -INF , P6 ;  /* 0xff80000088887808 */ /* 0x004fe40003000000 */
[----:B------:R-:W-:Y:S02]  /*3b30*/  FMNMX.FTZ R63, R134, R63, !PT ;  /* 0x0000003f863f7209 */ /* 0x000fe40007810000 */
[----:B------:R-:W-:Y:S01]  /*3b40*/  FSEL R38, R43, -INF , P4 ;  /* 0xff8000002b267808 */ /* 0x000fe20002000000 */
[----:B------:R-:W-:Y:S01]  /*3b50*/  FMUL.FTZ R43, R31, UR6 ;  /* 0x000000061f2b7c20 */ /* 0x000fe20008410000 */
[----:B------:R-:W-:Y:S01]  /*3b60*/  ISETP.GT.AND P4, PT, R5, 0x70, PT ;  /* 0x000000700500780c */ /* 0x000fe20003f84270 */
[----:B------:R-:W-:Y:S01]  /*3b70*/  MUFU.TANH R112, R35 ;  /* 0x0000002300707308 */ /* 0x000fe20000002400 */
[----:B----4-:R-:W-:-:S02]  /*3b80*/  FSEL R138, R138, -INF , P5 ;  /* 0xff8000008a8a7808 */ /* 0x010fc40002800000 */
[----:B------:R-:W-:Y:S02]  /*3b90*/  FMNMX.FTZ R63, R136, R63, !PT ;  /* 0x0000003f883f7209 */ /* 0x000fe40007810000 */
[----:B-----5:R-:W-:Y:S02]  /*3ba0*/  FSEL R98, R98, -INF , P3 ;  /* 0xff80000062627808 */ /* 0x020fe40001800000 */
[----:B------:R-:W-:Y:S01]  /*3bb0*/  ISETP.GT.AND P3, PT, R5, 0x71, PT ;  /* 0x000000710500780c */ /* 0x000fe20003f64270 */
[----:B------:R2:W4:Y:S01]  /*3bc0*/  MUFU.TANH R35, R37 ;  /* 0x0000002500237308 */ /* 0x0005220000002400 */
[----:B------:R-:W-:Y:S02]  /*3bd0*/  FSEL R140, R140, -INF , P4 ;  /* 0xff8000008c8c7808 */ /* 0x000fe40002000000 */
[----:B------:R-:W-:Y:S02]  /*3be0*/  FMNMX.FTZ R63, R138, R63, !PT ;  /* 0x0000003f8a3f7209 */ /* 0x000fe40007810000 */
[----:B------:R-:W-:-:S02]  /*3bf0*/  FSEL R24, R53, -INF , P2 ;  /* 0xff80000035187808 */ /* 0x000fc40001000000 */
[----:B------:R-:W-:Y:S01]  /*3c00*/  ISETP.GT.AND P2, PT, R5, 0x78, PT ;  /* 0x000000780500780c */ /* 0x000fe20003f44270 */
[----:B------:R-:W5:Y:S01]  /*3c10*/  MUFU.TANH R110, R110 ;  /* 0x0000006e006e7308 */ /* 0x000f620000002400 */
[----:B-1----:R-:W-:Y:S01]  /*3c20*/  FSEL R142, R33, -INF , P3 ;  /* 0xff800000218e7808 */ /* 0x002fe20001800000 */
[----:B--2---:R-:W-:Y:S01]  /*3c30*/  FMUL.FTZ R37, R39, UR6 ;  /* 0x0000000627257c20 */ /* 0x004fe20008410000 */
[----:B------:R-:W-:Y:S01]  /*3c40*/  FMNMX.FTZ R63, R140, R63, !PT ;  /* 0x0000003f8c3f7209 */ /* 0x000fe20007810000 */
[----:B------:R-:W-:Y:S01]  /*3c50*/  FMUL.FTZ R33, R26, UR6 ;  /* 0x000000061a217c20 */ /* 0x000fe20008410000 */
[----:B------:R-:W-:Y:S01]  /*3c60*/  FSEL R28, R55, -INF , P6 ;  /* 0xff800000371c7808 */ /* 0x000fe20003000000 */
[----:B------:R-:W-:Y:S01]  /*3c70*/  FMUL.FTZ R39, R27, UR6 ;  /* 0x000000061b277c20 */ /* 0x000fe20008410000 */
[----:B------:R-:W-:Y:S01]  /*3c80*/  ISETP.GT.AND P6, PT, R5, 0x79, PT ;  /* 0x000000790500780c */ /* 0x000fe20003fc4270 */
[----:B------:R-:W1:Y:S01]  /*3c90*/  MUFU.TANH R13, R13 ;  /* 0x0000000d000d7308 */ /* 0x000e620000002400 */
[----:B0-----:R-:W-:-:S02]  /*3ca0*/  FSEL R29, R9, -INF , P2 ;  /* 0xff800000091d7808 */ /* 0x001fc40001000000 */
[----:B------:R-:W-:Y:S02]  /*3cb0*/  FMNMX.FTZ R72, R142, R63, !PT ;  /* 0x0000003f8e487209 */ /* 0x000fe40007810000 */
[----:B---3--:R-:W-:Y:S02]  /*3cc0*/  FSEL R106, R106, -INF , P5 ;  /* 0xff8000006a6a7808 */ /* 0x008fe40002800000 */
[----:B------:R-:W-:Y:S01]  /*3cd0*/  ISETP.GT.AND P5, PT, R5, 0x80, PT ;  /* 0x000000800500780c */ /* 0x000fe20003fa4270 */
[----:B------:R-:W0:Y:S01]  /*3ce0*/  MUFU.TANH R25, R25 ;  /* 0x0000001900197308 */ /* 0x000e220000002400 */
[----:B----4-:R-:W-:Y:S02]  /*3cf0*/  FSEL R35, R35, -INF , P6 ;  /* 0xff80000023237808 */ /* 0x010fe40003000000 */
[----:B------:R-:W-:Y:S02]  /*3d00*/  FMNMX.FTZ R72, R29, R72, !PT ;  /* 0x000000481d487209 */ /* 0x000fe40007810000 */
[----:B-----5:R-:W-:-:S02]  /*3d10*/  FSEL R110, R110, -INF , P4 ;  /* 0xff8000006e6e7808 */ /* 0x020fc40002000000 */
[----:B------:R-:W-:Y:S01]  /*3d20*/  ISETP.GT.AND P4, PT, R5, 0x81, PT ;  /* 0x000000810500780c */ /* 0x000fe20003f84270 */
[----:B------:R-:W2:Y:S01]  /*3d30*/  MUFU.TANH R11, R11 ;  /* 0x0000000b000b7308 */ /* 0x000ea20000002400 */
[----:B-1----:R-:W-:Y:S02]  /*3d40*/  FSEL R47, R13, -INF , P5 ;  /* 0xff8000000d2f7808 */ /* 0x002fe40002800000 */
[----:B------:R-:W-:Y:S02]  /*3d50*/  FMNMX.FTZ R72, R35, R72, !PT ;  /* 0x0000004823487209 */ /* 0x000fe40007810000 */
[----:B------:R-:W-:Y:S02]  /*3d60*/  FSEL R112, R112, -INF , P3 ;  /* 0xff80000070707808 */ /* 0x000fe40001800000 */
[----:B------:R-:W-:Y:S01]  /*3d70*/  ISETP.GT.AND P3, PT, R5, 0x88, PT ;  /* 0x000000880500780c */ /* 0x000fe20003f64270 */
[----:B------:R-:W1:Y:S01]  /*3d80*/  MUFU.TANH R15, R15 ;  /* 0x0000000f000f7308 */ /* 0x000e620000002400 */
[----:B0-----:R-:W-:-:S02]  /*3d90*/  FSEL R49, R25, -INF , P4 ;  /* 0xff80000019317808 */ /* 0x001fc40002000000 */
[----:B------:R-:W-:-:S04]  /*3da0*/  FMNMX.FTZ R72, R47, R72, !PT ;  /* 0x000000482f487209 */ /* 0x000fc80007810000 */
[----:B------:R-:W-:Y:S01]  /*3db0*/  FMNMX.FTZ R72, R49, R72, !PT ;  /* 0x0000004831487209 */ /* 0x000fe20007810000 */
[----:B------:R-:W0:Y:S01]  /*3dc0*/  MUFU.TANH R21, R21 ;  /* 0x0000001500157308 */ /* 0x000e220000002400 */
[----:B--2---:R-:W-:Y:S02]  /*3dd0*/  FSEL R108, R11, -INF , P2 ;  /* 0xff8000000b6c7808 */ /* 0x004fe40001000000 */
[----:B------:R-:W-:-:S05]  /*3de0*/  ISETP.GT.AND P2, PT, R5, 0x89, PT ;  /* 0x000000890500780c */ /* 0x000fca0003f44270 */
[----:B------:R-:W2:Y:S01]  /*3df0*/  MUFU.TANH R37, R37 ;  /* 0x0000002500257308 */ /* 0x000ea20000002400 */
[----:B-1----:R-:W-:-:S04]  /*3e00*/  FSEL R53, R15, -INF , P3 ;  /* 0xff8000000f357808 */ /* 0x002fc80001800000 */
[----:B------:R-:W-:-:S03]  /*3e10*/  FMNMX.FTZ R72, R53, R72, !PT ;  /* 0x0000004835487209 */ /* 0x000fc60007810000 */
[----:B------:R-:W-:Y:S01]  /*3e20*/  MUFU.TANH R33, R33 ;  /* 0x0000002100217308 */ /* 0x000fe20000002400 */
[----:B0-----:R-:W-:-:S04]  /*3e30*/  FSEL R55, R21, -INF , P2 ;  /* 0xff80000015377808 */ /* 0x001fc80001000000 */
[----:B------:R-:W-:-:S03]  /*3e40*/  FMNMX.FTZ R5, R55, R72, !PT ;  /* 0x0000004837057209 */ /* 0x000fc60007810000 */
[----:B------:R-:W0:Y:S02]  /*3e50*/  MUFU.TANH R39, R39 ;  /* 0x0000002700277308 */ /* 0x000e240000002400 */
[----:B------:R-:W1:Y:S06]  /*3e60*/  SHFL.BFLY PT, R72, R5, 0x2, 0x1f ;  /* 0x0c401f0005487f89 */ /* 0x000e6c00000e0000 */
[----:B------:R-:W3:Y:S08]  /*3e70*/  MUFU.TANH R41, R41 ;  /* 0x0000002900297308 */ /* 0x000ef00000002400 */
[----:B------:R-:W4:Y:S01]  /*3e80*/  MUFU.TANH R43, R43 ;  /* 0x0000002b002b7308 */ /* 0x000f220000002400 */
        /* <DEDUP_REMOVED lines=14> */
[----:B--2---:R-:W-:Y:S01]  /*3f70*/  FSEL R96, R37, -INF , P6 ;  /* 0xff80000025607808 */ /* 0x004fe20003000000 */
[--C-:B------:R-:W-:Y:S01]  /*3f80*/  FFMA.FTZ R13, R66, R73, -R51.reuse ;  /* 0x00000049420d7223 */ /* 0x100fe20000010833 */
[----:B------:R-:W-:Y:S01]  /*3f90*/  FMNMX.FTZ R9, R20, R9, !PT ;  /* 0x0000000914097209 */ /* 0x000fe20007810000 */
[-CC-:B------:R-:W-:Y:S01]  /*3fa0*/  FFMA.FTZ R66, R102, R73.reuse, -R51.reuse ;  /* 0x0000004966427223 */ /* 0x180fe20000010833 */
[----:B0-----:R-:W-:Y:S01]  /*3fb0*/  FSEL R102, R39, -INF , P4 ;  /* 0xff80000027667808 */ /* 0x001fe20002000000 */
[--C-:B------:R-:W-:Y:S01]  /*3fc0*/  FFMA.FTZ R30, R120, R73, -R51.reuse ;  /* 0x00000049781e7223 */ /* 0x100fe20000010833 */
[----:B------:R-:W-:Y:S01]  /*3fd0*/  FMNMX.FTZ R9, R40, R9, !PT ;  /* 0x0000000928097209 */ /* 0x000fe20007810000 */
[-CC-:B------:R-:W-:Y:S01]  /*3fe0*/  FFMA.FTZ R122, R122, R73.reuse, -R51.reuse ;  /* 0x000000497a7a7223 */ /* 0x180fe20000010833 */
[----:B---3--:R-:W-:Y:S01]  /*3ff0*/  FSEL R120, R41, -INF , P3 ;  /* 0xff80000029787808 */ /* 0x008fe20001800000 */
[--C-:B------:R-:W-:Y:S01]  /*4000*/  FFMA.FTZ R5, R8, R73, -R51.reuse ;  /* 0x0000004908057223 */ /* 0x100fe20000010833 */
        /* <DEDUP_REMOVED lines=48> */
[----:B------:R1:W-:Y:S01]  /*4310*/  MUFU.EX2 R9, R100 ;  /* 0x0000006400097308 */ /* 0x0003e20000000800 */
[----:B------:R-:W-:-:S04]  /*4320*/  FMNMX.FTZ R31, R24, R31, !PT ;  /* 0x0000001f181f7209 */ /* 0x000fc80007810000 */
[----:B------:R-:W-:-:S03]  /*4330*/  FMNMX.FTZ R31, R98, R31, !PT ;  /* 0x0000001f621f7209 */ /* 0x000fc60007810000 */
[----:B------:R-:W-:Y:S01]  /*4340*/  MUFU.EX2 R15, R15 ;  /* 0x0000000f000f7308 */ /* 0x000fe20000000800 */
[----:B------:R-:W-:Y:S02]  /*4350*/  FMNMX.FTZ R31, R28, R31, !PT ;  /* 0x0000001f1c1f7209 */ /* 0x000fe40007810000 */
[----:B-1----:R-:W-:Y:S01]  /*4360*/  FSEL R100, R33, -INF , P5 ;  /* 0xff80000021647808 */ /* 0x002fe20002800000 */
[----:B------:R-:W-:Y:S01]  /*4370*/  FFMA.FTZ R33, R124, R73, -R51 ;  /* 0x000000497c217223 */ /* 0x000fe20000010833 */
        /* <DEDUP_REMOVED lines=9> */
[----:B----4-:R-:W-:Y:S01]  /*4410*/  FSEL R122, R43, -INF , P2 ;  /* 0xff8000002b7a7808 */ /* 0x010fe20001000000 */
[----:B------:R-:W-:Y:S01]  /*4420*/  FFMA.FTZ R43, R132, R73, -R51 ;  /* 0x00000049842b7223 */ /* 0x000fe20000010833 */
[----:B------:R-:W-:-:S03]  /*4430*/  FMNMX.FTZ R45, R102, R45, !PT ;  /* 0x0000002d662d7209 */ /* 0x000fc60007810000 */
[----:B------:R-:W-:Y:S01]  /*4440*/  MUFU.EX2 R74, R74 ;  /* 0x0000004a004a7308 */ /* 0x000fe20000000800 */
[----:B------:R-:W-:-:S04]  /*4450*/  FMNMX.FTZ R45, R120, R45, !PT ;  /* 0x0000002d782d7209 */ /* 0x000fc80007810000 */
[----:B------:R-:W-:-:S03]  /*4460*/  FMNMX.FTZ R8, R122, R45, !PT ;  /* 0x0000002d7a087209 */ /* 0x000fc60007810000 */
[----:B------:R-:W-:Y:S02]  /*4470*/  MUFU.EX2 R21, R21 ;  /* 0x0000001500157308 */ /* 0x000fe40000000800 */
[----:B------:R-:W1:Y:S06]  /*4480*/  SHFL.BFLY PT, R37, R8, 0x2, 0x1f ;  /* 0x0c401f0008257f89 */ /* 0x000e6c00000e0000 */
[----:B------:R-:W-:Y:S08]  /*4490*/  MUFU.EX2 R70, R70 ;  /* 0x0000004600467308 */ /* 0x000ff00000000800 */
[----:B------:R-:W-:Y:S08]  /*44a0*/  MUFU.EX2 R11, R11 ;  /* 0x0000000b000b7308 */ /* 0x000ff00000000800 */
[----:B------:R-:W-:Y:S01]  /*44b0*/  MUFU.EX2 R62, R62 ;  /* 0x0000003e003e7308 */ /* 0x000fe20000000800 */
[----:B-1----:R-:W-:Y:S01]  /*44c0*/  FMNMX.FTZ R57, R8, R37, !PT ;  /* 0x0000002508397209 */ /* 0x002fe20007810000 */
[----:B------:R-:W-:-:S04]  /*44d0*/  FFMA.FTZ R37, R29, R73, -R51 ;  /* 0x000000491d257223 */ /* 0x000fc80000010833 */
[----:B------:R-:W1:Y:S02]  /*44e0*/  SHFL.BFLY PT, R8, R57, 0x1, 0x1f ;  /* 0x0c201f0039087f89 */ /* 0x000e6400000e0000 */
[----:B------:R-:W-:Y:S08]  /*44f0*/  MUFU.EX2 R26, R26 ;  /* 0x0000001a001a7308 */ /* 0x000ff00000000800 */
[----:B------:R-:W-:Y:S08]  /*4500*/  MUFU.EX2 R27, R27 ;  /* 0x0000001b001b7308 */ /* 0x000ff00000000800 */
[----:B------:R-:W-:Y:S01]  /*4510*/  MUFU.EX2 R66, R66 ;  /* 0x0000004200427308 */ /* 0x000fe20000000800 */
[----:B-1----:R-:W-:-:S07]  /*4520*/  FMNMX.FTZ R8, R57, R8, !PT ;  /* 0x0000000839087209 */ /* 0x002fce0007810000 */
        /* <DEDUP_REMOVED lines=20> */
[----:B-1----:R-:W-:Y:S01]  /*4670*/  @!P1 PRMT R4, RZ, 0x654, R0 ;  /* 0x00000654ff049816 */ /* 0x002fe20000000000 */
[-CC-:B------:R-:W-:Y:S01]  /*4680*/  FFMA.FTZ R57, R56, R73.reuse, -R29.reuse ;  /* 0x0000004938397223 */ /* 0x180fe2000001081d */
[-CC-:B------:R-:W-:Y:S01]  /*4690*/  FFMA.FTZ R36, R36, R73.reuse, -R29.reuse ;  /* 0x0000004924247223 */ /* 0x180fe2000001081d */
[-CC-:B------:R-:W-:Y:S01]  /*46a0*/  FFMA.FTZ R32, R32, R73.reuse, -R29.reuse ;  /* 0x0000004920207223 */ /* 0x180fe2000001081d */
[----:B------:R0:W-:Y:S01]  /*46b0*/  @!P1 SYNCS.ARRIVE.TRANS64.RED.A1T0 RZ, [R4+URZ], RZ ;  /* 0x000000ff04ff99a7 */ /* 0x0001e2000810043f */
[-CC-:B------:R-:W-:Y:S01]  /*46c0*/  FFMA.FTZ R59, R58, R73.reuse, -R29.reuse ;  /* 0x000000493a3b7223 */ /* 0x180fe2000001081d */
[-CC-:B------:R-:W-:Y:S01]  /*46d0*/  FFMA.FTZ R34, R34, R73.reuse, -R29.reuse ;  /* 0x0000004922227223 */ /* 0x180fe2000001081d */
[----:B------:R1:W4:Y:S01]  /*46e0*/  MUFU.EX2 R67, R6 ;  /* 0x0000000600437308 */ /* 0x0003220000000800 */
[-CC-:B--2---:R-:W-:Y:S01]  /*46f0*/  FFMA.FTZ R49, R40, R73.reuse, -R29.reuse ;  /* 0x0000004928317223 */ /* 0x184fe2000001081d */
[-CC-:B------:R-:W-:Y:S01]  /*4700*/  FFMA.FTZ R40, R46, R73.reuse, -R29.reuse ;  /* 0x000000492e287223 */ /* 0x180fe2000001081d */
[-CC-:B------:R-:W-:Y:S01]  /*4710*/  FFMA.FTZ R61, R68, R73.reuse, -R29.reuse ;  /* 0x00000049443d7223 */ /* 0x180fe2000001081d */
[--C-:B------:R-:W-:Y:S01]  /*4720*/  FFMA.FTZ R63, R86, R73, -R29.reuse ;  /* 0x00000049563f7223 */ /* 0x100fe2000001081d */
[----:B0-----:R-:W-:Y:S01]  /*4730*/  F2FP.F16.F32.PACK_AB R4, R114, R5 ;  /* 0x000000057204723e */ /* 0x001fe200000000ff */
[-CC-:B------:R-:W-:Y:S01]  /*4740*/  FFMA.FTZ R106, R106, R73.reuse, -R29.reuse ;  /* 0x000000496a6a7223 */ /* 0x180fe2000001081d */
[--C-:B------:R-:W-:Y:S01]  /*4750*/  FFMA.FTZ R110, R110, R73, -R29.reuse ;  /* 0x000000496e6e7223 */ /* 0x100fe2000001081d */
[----:B------:R0:W2:Y:S01]  /*4760*/  MUFU.EX2 R126, R51 ;  /* 0x00000033007e7308 */ /* 0x0000a20000000800 */
[----:B-1----:R-:W-:Y:S01]  /*4770*/  FADD.FTZ R6, R5, R114 ;  /* 0x0000007205067221 */ /* 0x002fe20000010000 */
[----:B---3--:R-:W-:Y:S01]  /*4780*/  FADD.FTZ R12, R65, R124 ;  /* 0x0000007c410c7221 */ /* 0x008fe20000010000 */
[----:B------:R-:W-:Y:S01]  /*4790*/  F2FP.F16.F32.PACK_AB R5, R124, R65 ;  /* 0x000000417c05723e */ /* 0x000fe200000000ff */
[-CC-:B------:R-:W-:Y:S01]  /*47a0*/  FFMA.FTZ R65, R38, R73.reuse, -R29.reuse ;  /* 0x0000004926417223 */ /* 0x180fe2000001081d */
[----:B------:R-:W-:Y:S01]  /*47b0*/  FADD.FTZ R69, R7, R6 ;  /* 0x0000000607457221 */ /* 0x000fe20000010000 */
[----:B------:R-:W-:Y:S01]  /*47c0*/  FFMA.FTZ R38, R24, R73, -R29 ;  /* 0x0000004918267223 */ /* 0x000fe2000001081d */
[C---:B------:R-:W-:Y:S01]  /*47d0*/  F2FP.F16.F32.PACK_AB R6, R118.reuse, R7 ;  /* 0x000000077606723e */ /* 0x040fe200000000ff */
[----:B------:R-:W1:Y:S01]  /*47e0*/  MUFU.EX2 R3, R3 ;  /* 0x0000000300037308 */ /* 0x000e620000000800 */
[----:B----4-:R-:W-:Y:S01]  /*47f0*/  FADD.FTZ R75, R67, R12 ;  /* 0x0000000c434b7221 */ /* 0x010fe20000010000 */
[----:B------:R-:W-:Y:S01]  /*4800*/  FADD.FTZ R12, R118, R69 ;  /* 0x00000045760c7221 */ /* 0x000fe20000010000 */
[-CC-:B0-----:R-:W-:Y:S01]  /*4810*/  FFMA.FTZ R51, R44, R73.reuse, -R29.reuse ;  /* 0x000000492c337223 */ /* 0x181fe2000001081d */
[-CC-:B------:R-:W-:Y:S01]  /*4820*/  FFMA.FTZ R44, R54, R73.reuse, -R29.reuse ;  /* 0x00000049362c7223 */ /* 0x180fe2000001081d */
[-CC-:B------:R-:W-:Y:S01]  /*4830*/  FFMA.FTZ R112, R112, R73.reuse, -R29.reuse ;  /* 0x0000004970707223 */ /* 0x180fe2000001081d */
[----:B------:R-:W-:Y:S01]  /*4840*/  FADD.FTZ R69, R13, R12 ;  /* 0x0000000c0d457221 */ /* 0x000fe20000010000 */
[----:B------:R-:W-:Y:S01]  /*4850*/  FFMA.FTZ R108, R108, R73, -R29 ;  /* 0x000000496c6c7223 */ /* 0x000fe2000001081d */
[----:B------:R-:W0:Y:S01]  /*4860*/  MUFU.EX2 R14, R14 ;  /* 0x0000000e000e7308 */ /* 0x000e220000000800 */
[----:B--2---:R-:W-:Y:S01]  /*4870*/  FADD.FTZ R46, R126, R75 ;  /* 0x0000004b7e2e7221 */ /* 0x004fe20000010000 */
[----:B------:R-:W-:Y:S01]  /*4880*/  FADD.FTZ R12, R116, R69 ;  /* 0x00000045740c7221 */ /* 0x000fe20000010000 */
[----:B------:R-:W-:Y:S01]  /*4890*/  F2FP.F16.F32.PACK_AB R7, R126, R67 ;  /* 0x000000437e07723e */ /* 0x000fe200000000ff */
[-CC-:B------:R-:W-:Y:S01]  /*48a0*/  FFMA.FTZ R67, R98, R73.reuse, -R29.reuse ;  /* 0x0000004962437223 */ /* 0x180fe2000001081d */
[-CC-:B------:R-:W-:Y:S01]  /*48b0*/  FFMA.FTZ R96, R96, R73.reuse, -R29.reuse ;  /* 0x0000004960607223 */ /* 0x180fe2000001081d */
[----:B------:R-:W-:Y:S01]  /*48c0*/  FADD.FTZ R69, R15, R12 ;  /* 0x0000000c0f457221 */ /* 0x000fe20000010000 */
[-C--:B------:R-:W-:Y:S01]  /*48d0*/  FFMA.FTZ R100, R100, R73.reuse, -R29 ;  /* 0x0000004964647223 */ /* 0x080fe2000001081d */
[----:B------:R-:W2:Y:S01]  /*48e0*/  MUFU.EX2 R10, R10 ;  /* 0x0000000a000a7308 */ /* 0x000ea20000000800 */
[----:B-1----:R-:W-:Y:S01]  /*48f0*/  FADD.FTZ R75, R3, R46 ;  /* 0x0000002e034b7221 */ /* 0x002fe20000010000 */
[----:B------:R-:W-:Y:S01]  /*4900*/  FADD.FTZ R24, R60, R69 ;  /* 0x000000453c187221 */ /* 0x000fe20000010000 */
[-CC-:B------:R-:W-:Y:S01]  /*4910*/  FFMA.FTZ R46, R28, R73.reuse, -R29.reuse ;  /* 0x000000491c2e7223 */ /* 0x180fe2000001081d */
[-CC-:B------:R-:W-:Y:S01]  /*4920*/  FFMA.FTZ R102, R102, R73.reuse, -R29.reuse ;  /* 0x0000004966667223 */ /* 0x180fe2000001081d */
[-CC-:B------:R-:W-:Y:S01]  /*4930*/  FFMA.FTZ R120, R120, R73.reuse, -R29.reuse ;  /* 0x0000004978787223 */ /* 0x180fe2000001081d */
[----:B------:R-:W-:Y:S01]  /*4940*/  FFMA.FTZ R122, R122, R73, -R29 ;  /* 0x000000497a7a7223 */ /* 0x000fe2000001081d */
[----:B------:R1:W-:Y:S01]  /*4950*/  STSM.16.M88.4 [R2+0x24300], R4 ;  /* 0x0243000402007844 */ /* 0x0003e20000000200 */
[----:B------:R-:W3:Y:S01]  /*4960*/  MUFU.EX2 R49, R49 ;  /* 0x0000003100317308 */ /* 0x000ee20000000800 */
[----:B0-----:R-:W-:Y:S01]  /*4970*/  FADD.FTZ R75, R14, R75 ;  /* 0x0000004b0e4b7221 */ /* 0x001fe20000010000 */
[----:B------:R-:W-:Y:S01]  /*4980*/  F2FP.F16.F32.PACK_AB R28, R66, R9 ;  /* 0x00000009421c723e */ /* 0x000fe200000000ff */
[----:B------:R-:W-:-:S02]  /*4990*/  IMAD.MOV.U32 R68, RZ, RZ, R71 ;  /* 0x000000ffff447224 */ /* 0x000fc400078e0047 */
[--C-:B------:R-:W-:Y:S02]  /*49a0*/  IMAD.MOV.U32 R58, RZ, RZ, R71.reuse ;  /* 0x000000ffff3a7224 */ /* 0x100fe400078e0047 */
[----:B------:R-:W-:Y:S01]  /*49b0*/  IMAD.MOV.U32 R56, RZ, RZ, R71 ;  /* 0x000000ffff387224 */ /* 0x000fe200078e0047 */
[----:B------:R-:W0:Y:S01]  /*49c0*/  MUFU.EX2 R20, R20 ;  /* 0x0000001400147308 */ /* 0x000e220000000800 */
[----:B--2---:R-:W-:Y:S01]  /*49d0*/  FADD.FTZ R12, R10, R75 ;  /* 0x0000004b0a0c7221 */ /* 0x004fe20000010000 */
[----:B------:R-:W-:Y:S01]  /*49e0*/  FADD.FTZ R75, R25, R24 ;  /* 0x00000018194b7221 */ /* 0x000fe20000010000 */
[--C-:B------:R-:W-:Y:S02]  /*49f0*/  IMAD.MOV.U32 R54, RZ, RZ, R71.reuse ;  /* 0x000000ffff367224 */ /* 0x100fe400078e0047 */
[----:B------:R-:W-:Y:S02]  /*4a00*/  IMAD.MOV.U32 R52, RZ, RZ, R71 ;  /* 0x000000ffff347224 */ /* 0x000fe400078e0047 */
[C---:B------:R-:W-:Y:S01]  /*4a10*/  FADD.FTZ R24, R74.reuse, R75 ;  /* 0x0000004b4a187221 */ /* 0x040fe20000010000 */
[----:B-1----:R-:W-:Y:S01]  /*4a20*/  F2FP.F16.F32.PACK_AB R4, R74, R25 ;  /* 0x000000194a04723e */ /* 0x002fe200000000ff */
[----:B------:R-:W1:Y:S01]  /*4a30*/  MUFU.EX2 R51, R51 ;  /* 0x0000003300337308 */ /* 0x000e620000000800 */
[----:B---3--:R-:W-:Y:S01]  /*4a40*/  FADD.FTZ R69, R49, R12 ;  /* 0x0000000c31457221 */ /* 0x008fe20000010000 */
[----:B------:R-:W-:Y:S01]  /*4a50*/  FADD.FTZ R75, R21, R24 ;  /* 0x00000018154b7221 */ /* 0x000fe20000010000 */
[----:B------:R-:W-:-:S02]  /*4a60*/  IMAD.MOV.U32 R50, RZ, RZ, R71 ;  /* 0x000000ffff327224 */ /* 0x000fc400078e0047 */
[----:B------:R-:W-:Y:S02]  /*4a70*/  IMAD.MOV.U32 R48, RZ, RZ, R71 ;  /* 0x000000ffff307224 */ /* 0x000fe400078e0047 */
[----:B------:R-:W-:Y:S01]  /*4a80*/  FADD.FTZ R24, R70, R75 ;  /* 0x0000004b46187221 */ /* 0x000fe20000010000 */
[----:B------:R-:W2:Y:S01]  /*4a90*/  MUFU.EX2 R40, R40 ;  /* 0x0000002800287308 */ /* 0x000ea20000000800 */
[----:B0-----:R-:W-:-:S07]  /*4aa0*/  FADD.FTZ R12, R20, R69 ;  /* 0x00000045140c7221 */ /* 0x001fce0000010000 */
[----:B------:R-:W0:Y:S01]  /*4ab0*/  MUFU.EX2 R53, R53 ;  /* 0x0000003500357308 */ /* 0x000e220000000800 */
[C---:B-1----:R-:W-:Y:S01]  /*4ac0*/  FADD.FTZ R69, R51.reuse, R12 ;  /* 0x0000000c33457221 */ /* 0x042fe20000010000 */
[----:B------:R-:W-:Y:S01]  /*4ad0*/  F2FP.F16.F32.PACK_AB R5, R51, R20 ;  /* 0x000000143305723e */ /* 0x000fe200000000ff */
[----:B------:R-:W-:-:S05]  /*4ae0*/  IMAD.MOV.U32 R51, RZ, RZ, R71 ;  /* 0x000000ffff337224 */ /* 0x000fca00078e0047 */
[----:B------:R-:W1:Y:S01]  /*4af0*/  MUFU.EX2 R42, R42 ;  /* 0x0000002a002a7308 */ /* 0x000e620000000800 */
[----:B--2---:R-:W-:Y:S01]  /*4b00*/  FADD.FTZ R12, R40, R69 ;  /* 0x00000045280c7221 */ /* 0x004fe20000010000 */
[----:B------:R-:W-:-:S04]  /*4b10*/  FADD.FTZ R69, R11, R24 ;  /* 0x000000180b457221 */ /* 0x000fc80000010000 */
[----:B------:R-:W-:Y:S02]  /*4b20*/  FADD.FTZ R69, R62, R69 ;  /* 0x000000453e457221 */ /* 0x000fe40000010000 */
[----:B------:R-:W2:Y:S02]  /*4b30*/  MUFU.EX2 R55, R55 ;  /* 0x0000003700377308 */ /* 0x000ea40000000800 */
[----:B------:R-:W-:Y:S01]  /*4b40*/  FADD.FTZ R6, R26, R69 ;  /* 0x000000451a067221 */ /* 0x000fe20000010000 */
[C---:B------:R-:W-:Y:S01]  /*4b50*/  F2FP.F16.F32.PACK_AB R26, R27.reuse, R26 ;  /* 0x0000001a1b1a723e */ /* 0x040fe200000000ff */
[--C-:B------:R-:W-:Y:S02]  /*4b60*/  IMAD.MOV.U32 R69, RZ, RZ, R71.reuse ;  /* 0x000000ffff457224 */ /* 0x100fe400078e0047 */
[----:B------:R-:W-:Y:S02]  /*4b70*/  FADD.FTZ R6, R27, R6 ;  /* 0x000000061b067221 */ /* 0x000fe40000010000 */
[----:B------:R-:W3:Y:S02]  /*4b80*/  MUFU.EX2 R44, R44 ;  /* 0x0000002c002c7308 */ /* 0x000ee40000000800 */
[----:B------:R-:W-:Y:S01]  /*4b90*/  FADD.FTZ R25, R9, R6 ;  /* 0x0000000609197221 */ /* 0x000fe20000010000 */
[----:B------:R-:W-:Y:S01]  /*4ba0*/  F2FP.F16.F32.PACK_AB R6, R70, R21 ;  /* 0x000000154606723e */ /* 0x000fe200000000ff */
[----:B------:R-:W-:-:S02]  /*4bb0*/  IMAD.MOV.U32 R70, RZ, RZ, R71 ;  /* 0x000000ffff467224 */ /* 0x000fc400078e0047 */
[----:B------:R-:W-:Y:S01]  /*4bc0*/  FADD.FTZ R25, R66, R25 ;  /* 0x0000001942197221 */ /* 0x000fe20000010000 */
[----:B------:R-:W-:Y:S01]  /*4bd0*/  IMAD.MOV.U32 R66, RZ, RZ, R71 ;  /* 0x000000ffff427224 */ /* 0x000fe200078e0047 */
[----:B------:R4:W-:Y:S08]  /*4be0*/  MUFU.EX2 R0, R36 ;  /* 0x0000002400007308 */ /* 0x0009f00000000800 */
[----:B------:R-:W5:Y:S01]  /*4bf0*/  MUFU.EX2 R57, R57 ;  /* 0x0000003900397308 */ /* 0x000f620000000800 */
[----:B----4-:R-:W-:Y:S01]  /*4c00*/  FFMA.FTZ R36, R82, R73, -R29 ;  /* 0x0000004952247223 */ /* 0x010fe2000001081d */
[----:B0-----:R-:W-:Y:S01]  /*4c10*/  FADD.FTZ R29, R53, R12 ;  /* 0x0000000c351d7221 */ /* 0x001fe20000010000 */
[----:B------:R-:W-:-:S02]  /*4c20*/  F2FP.F16.F32.PACK_AB R12, R116, R13 ;  /* 0x0000000d740c723e */ /* 0x000fc400000000ff */
[----:B------:R-:W-:Y:S01]  /*4c30*/  F2FP.F16.F32.PACK_AB R13, R14, R3 ;  /* 0x000000030e0d723e */ /* 0x000fe200000000ff */
[----:B-1----:R-:W-:Y:S01]  /*4c40*/  FADD.FTZ R24, R42, R29 ;  /* 0x0000001d2a187221 */ /* 0x002fe20000010000 */
[----:B------:R-:W-:Y:S01]  /*4c50*/  F2FP.F16.F32.PACK_AB R14, R60, R15 ;  /* 0x0000000f3c0e723e */ /* 0x000fe200000000ff */
[----:B------:R-:W0:Y:S01]  /*4c60*/  MUFU.EX2 R32, R32 ;  /* 0x0000002000207308 */ /* 0x000e220000000800 */
[----:B------:R-:W-:Y:S01]  /*4c70*/  F2FP.F16.F32.PACK_AB R15, R49, R10 ;  /* 0x0000000a310f723e */ /* 0x000fe200000000ff */
[----:B--2---:R-:W-:Y:S01]  /*4c80*/  FADD.FTZ R29, R55, R24 ;  /* 0x00000018371d7221 */ /* 0x004fe20000010000 */
[----:B------:R-:W-:Y:S01]  /*4c90*/  F2FP.F16.F32.PACK_AB R24, R62, R11 ;  /* 0x0000000b3e18723e */ /* 0x000fe200000000ff */
[----:B------:R-:W-:Y:S02]  /*4ca0*/  IMAD.MOV.U32 R62, RZ, RZ, R71 ;  /* 0x000000ffff3e7224 */ /* 0x000fe400078e0047 */
[----:B---3--:R-:W-:Y:S01]  /*4cb0*/  FADD.FTZ R10, R44, R29 ;  /* 0x0000001d2c0a7221 */ /* 0x008fe20000010000 */
[----:B------:R-:W-:Y:S01]  /*4cc0*/  STSM.16.M88.4 [R2+0x25b00], R12 ;  /* 0x025b000c02007844 */ /* 0x000fe20000000200 */
[----:B------:R-:W1:Y:S01]  /*4cd0*/  MUFU.EX2 R59, R59 ;  /* 0x0000003b003b7308 */ /* 0x000e620000000800 */
[C---:B-----5:R-:W-:Y:S01]  /*4ce0*/  F2FP.F16.F32.PACK_AB R27, R57.reuse, R44 ;  /* 0x0000002c391b723e */ /* 0x060fe200000000ff */
[----:B------:R-:W-:Y:S01]  /*4cf0*/  FADD.FTZ R7, R57, R10 ;  /* 0x0000000a39077221 */ /* 0x000fe20000010000 */
[----:B------:R-:W-:-:S02]  /*4d00*/  IMAD.MOV.U32 R60, RZ, RZ, R71 ;  /* 0x000000ffff3c7224 */ /* 0x000fc400078e0047 */
[--C-:B------:R-:W-:Y:S02]  /*4d10*/  IMAD.MOV.U32 R57, RZ, RZ, R71.reuse ;  /* 0x000000ffff397224 */ /* 0x100fe400078e0047 */
[----:B------:R-:W-:Y:S01]  /*4d20*/  IMAD.MOV.U32 R49, RZ, RZ, R71 ;  /* 0x000000ffff317224 */ /* 0x000fe200078e0047 */
[----:B------:R-:W2:Y:S01]  /*4d30*/  MUFU.EX2 R34, R34 ;  /* 0x0000002200227308 */ /* 0x000ea20000000800 */
[----:B0-----:R-:W-:Y:S01]  /*4d40*/  FADD.FTZ R10, R32, R7 ;  /* 0x00000007200a7221 */ /* 0x001fe20000010000 */
[----:B------:R-:W-:Y:S01]  /*4d50*/  F2FP.F16.F32.PACK_AB R7, R53, R40 ;  /* 0x000000283507723e */ /* 0x000fe200000000ff */
[--C-:B------:R-:W-:Y:S02]  /*4d60*/  IMAD.MOV.U32 R53, RZ, RZ, R71.reuse ;  /* 0x000000ffff357224 */ /* 0x100fe400078e0047 */
[----:B------:R-:W-:Y:S02]  /*4d70*/  IMAD.MOV.U32 R44, RZ, RZ, R71 ;  /* 0x000000ffff2c7224 */ /* 0x000fe400078e0047 */
[----:B------:R0:W-:Y:S01]  /*4d80*/  STSM.16.M88.4 [R2+0x27300], R4 ;  /* 0x0273000402007844 */ /* 0x0001e20000000200 */
[----:B------:R-:W3:Y:S01]  /*4d90*/  MUFU.EX2 R61, R61 ;  /* 0x0000003d003d7308 */ /* 0x000ee20000000800 */
[----:B-1----:R-:W-:Y:S01]  /*4da0*/  FADD.FTZ R11, R59, R10 ;  /* 0x0000000a3b0b7221 */ /* 0x002fe20000010000 */
[----:B------:R-:W-:Y:S01]  /*4db0*/  FADD.FTZ R10, R30, R25 ;  /* 0x000000191e0a7221 */ /* 0x000fe20000010000 */
[----:B------:R-:W-:Y:S01]  /*4dc0*/  F2FP.F16.F32.PACK_AB R25, R55, R42 ;  /* 0x0000002a3719723e */ /* 0x000fe200000000ff */
[----:B------:R-:W-:Y:S01]  /*4dd0*/  IMAD.MOV.U32 R55, RZ, RZ, R71 ;  /* 0x000000ffff377224 */ /* 0x000fe200078e0047 */
[C---:B------:R-:W-:Y:S01]  /*4de0*/  F2FP.F16.F32.PACK_AB R30, R31.reuse, R30 ;  /* 0x0000001e1f1e723e */ /* 0x040fe200000000ff */
[----:B------:R-:W-:Y:S01]  /*4df0*/  FADD.FTZ R10, R31, R10 ;  /* 0x0000000a1f0a7221 */ /* 0x000fe20000010000 */
[----:B------:R-:W-:Y:S01]  /*4e00*/  F2FP.F16.F32.PACK_AB R29, R59, R32 ;  /* 0x000000203b1d723e */ /* 0x000fe200000000ff */
[----:B------:R-:W1:Y:S01]  /*4e10*/  MUFU.EX2 R92, R92 ;  /* 0x0000005c005c7308 */ /* 0x000e620000000800 */
[----:B--2---:R-:W-:Y:S01]  /*4e20*/  FADD.FTZ R20, R34, R11 ;  /* 0x0000000b22147221 */ /* 0x004fe20000010000 */
[----:B------:R-:W-:Y:S01]  /*4e30*/  FADD.FTZ R21, R33, R10 ;  /* 0x0000000a21157221 */ /* 0x000fe20000010000 */
[----:B------:R2:W-:Y:S01]  /*4e40*/  STSM.16.M88.4 [R2+0x28b00], R24 ;  /* 0x028b001802007844 */ /* 0x0005e20000000200 */
[----:B------:R-:W-:-:S02]  /*4e50*/  IMAD.MOV.U32 R59, RZ, RZ, R71 ;  /* 0x000000ffff3b7224 */ /* 0x000fc400078e0047 */
[--C-:B------:R-:W-:Y:S02]  /*4e60*/  IMAD.MOV.U32 R42, RZ, RZ, R71.reuse ;  /* 0x000000ffff2a7224 */ /* 0x100fe400078e0047 */
[----:B------:R-:W4:Y:S01]  /*4e70*/  MUFU.EX2 R45, R128 ;  /* 0x00000080002d7308 */ /* 0x000f220000000800 */
[C---:B---3--:R-:W-:Y:S01]  /*4e80*/  FADD.FTZ R11, R61.reuse, R20 ;  /* 0x000000143d0b7221 */ /* 0x048fe20000010000 */
[----:B------:R-:W-:Y:S01]  /*4e90*/  F2FP.F16.F32.PACK_AB R31, R61, R34 ;  /* 0x000000223d1f723e */ /* 0x000fe200000000ff */
[----:B------:R-:W-:Y:S02]  /*4ea0*/  IMAD.MOV.U32 R61, RZ, RZ, R71 ;  /* 0x000000ffff3d7224 */ /* 0x000fe400078e0047 */
[----:B------:R-:W-:Y:S01]  /*4eb0*/  FADD.FTZ R10, R0, R11 ;  /* 0x0000000b000a7221 */ /* 0x000fe20000010000 */
[----:B------:R-:W-:Y:S01]  /*4ec0*/  IMAD.MOV.U32 R40, RZ, RZ, R71 ;  /* 0x000000ffff287224 */ /* 0x000fe200078e0047 */
[----:B------:R3:W-:Y:S01]  /*4ed0*/  STSM.16.M88.4 [R2+0x2a300], R28 ;  /* 0x02a3001c02007844 */ /* 0x0007e20000000200 */
[----:B------:R-:W5:Y:S01]  /*4ee0*/  MUFU.EX2 R63, R63 ;  /* 0x0000003f003f7308 */ /* 0x000f620000000800 */
[C---:B-1----:R-:W-:Y:S01]  /*4ef0*/  FADD.FTZ R20, R92.reuse, R21 ;  /* 0x000000155c147221 */ /* 0x042fe20000010000 */
[----:B0-----:R-:W-:Y:S01]  /*4f00*/  F2FP.F16.F32.PACK_AB R4, R92, R33 ;  /* 0x000000215c04723e */ /* 0x001fe200000000ff */
[--C-:B------:R-:W-:Y:S01]  /*4f10*/  IMAD.MOV.U32 R34, RZ, RZ, R71.reuse ;  /* 0x000000ffff227224 */ /* 0x100fe200078e0047 */
[----:B--2---:R-:W-:Y:S01]  /*4f20*/  MOV R25, R71 ;  /* 0x0000004700197202 */ /* 0x004fe20000000f00 */
[----:B------:R-:W-:-:S02]  /*4f30*/  IMAD.MOV.U32 R33, RZ, RZ, R71 ;  /* 0x000000ffff217224 */ /* 0x000fc400078e0047 */
[--C-:B------:R-:W-:Y:S01]  /*4f40*/  IMAD.MOV.U32 R32, RZ, RZ, R71.reuse ;  /* 0x000000ffff207224 */ /* 0x100fe200078e0047 */
[----:B------:R-:W0:Y:S01]  /*4f50*/  MUFU.EX2 R90, R90 ;  /* 0x0000005a005a7308 */ /* 0x000e220000000800 */
[----:B----4-:R-:W-:Y:S01]  /*4f60*/  FADD.FTZ R21, R45, R20 ;  /* 0x000000142d157221 */ /* 0x010fe20000010000 */
[--C-:B------:R-:W-:Y:S02]  /*4f70*/  IMAD.MOV.U32 R27, RZ, RZ, R71.reuse ;  /* 0x000000ffff1b7224 */ /* 0x100fe400078e0047 */
[--C-:B------:R-:W-:Y:S02]  /*4f80*/  IMAD.MOV.U32 R26, RZ, RZ, R71.reuse ;  /* 0x000000ffff1a7224 */ /* 0x100fe400078e0047 */
[--C-:B------:R-:W-:Y:S02]  /*4f90*/  IMAD.MOV.U32 R24, RZ, RZ, R71.reuse ;  /* 0x000000ffff187224 */ /* 0x100fe400078e0047 */
[----:B------:R-:W1:Y:S01]  /*4fa0*/  MUFU.EX2 R36, R36 ;  /* 0x0000002400247308 */ /* 0x000e620000000800 */
[----:B-----5:R-:W-:Y:S01]  /*4fb0*/  FADD.FTZ R11, R63, R10 ;  /* 0x0000000a3f0b7221 */ /* 0x020fe20000010000 */
[----:B---3--:R-:W-:-:S02]  /*4fc0*/  IMAD.MOV.U32 R31, RZ, RZ, R71 ;  /* 0x000000ffff1f7224 */ /* 0x008fc400078e0047 */
[--C-:B------:R-:W-:Y:S02]  /*4fd0*/  IMAD.MOV.U32 R30, RZ, RZ, R71.reuse ;  /* 0x000000ffff1e7224 */ /* 0x100fe400078e0047 */
[----:B------:R-:W-:Y:S02]  /*4fe0*/  IMAD.MOV.U32 R29, RZ, RZ, R71 ;  /* 0x000000ffff1d7224 */ /* 0x000fe400078e0047 */
[----:B------:R-:W2:Y:S01]  /*4ff0*/  MUFU.EX2 R43, R43 ;  /* 0x0000002b002b7308 */ /* 0x000ea20000000800 */
[----:B0-----:R-:W-:Y:S01]  /*5000*/  FADD.FTZ R12, R90, R21 ;  /* 0x000000155a0c7221 */ /* 0x001fe20000010000 */
[----:B------:R-:W-:-:S06]  /*5010*/  IMAD.MOV.U32 R28, RZ, RZ, R71 ;  /* 0x000000ffff1c7224 */ /* 0x000fcc00078e0047 */
[----:B------:R-:W0:Y:S01]  /*5020*/  MUFU.EX2 R65, R65 ;  /* 0x0000004100417308 */ /* 0x000e220000000800 */
[----:B-1----:R-:W-:-:S07]  /*5030*/  FADD.FTZ R10, R36, R11 ;  /* 0x0000000b240a7221 */ /* 0x002fce0000010000 */
[----:B------:R-:W1:Y:S01]  /*5040*/  MUFU.EX2 R78, R78 ;  /* 0x0000004e004e7308 */ /* 0x000e620000000800 */
[----:B--2---:R-:W-:-:S07]  /*5050*/  FADD.FTZ R7, R43, R12 ;  /* 0x0000000c2b077221 */ /* 0x004fce0000010000 */
        /* <DEDUP_REMOVED lines=8> */
[----:B------:R-:W-:Y:S01]  /*50e0*/  F2FP.F16.F32.PACK_AB R5, R63, R0 ;  /* 0x000000003f05723e */ /* 0x000fe200000000ff */
[----:B------:R-:W-:-:S05]  /*50f0*/  IMAD.MOV.U32 R63, RZ, RZ, R71 ;  /* 0x000000ffff3f7224 */ /* 0x000fca00078e0047 */
[----:B------:R-:W2:Y:S01]  /*5100*/  MUFU.EX2 R80, R80 ;  /* 0x0000005000507308 */ /* 0x000ea20000000800 */
[----:B0-----:R-:W-:-:S07]  /*5110*/  FADD.FTZ R9, R41, R10 ;  /* 0x0000000a29097221 */ /* 0x001fce0000010000 */
[----:B------:R-:W0:Y:S01]  /*5120*/  MUFU.EX2 R46, R46 ;  /* 0x0000002e002e7308 */ /* 0x000e220000000800 */
[C---:B-1----:R-:W-:Y:S01]  /*5130*/  FADD.FTZ R7, R67.reuse, R6 ;  /* 0x0000000643077221 */ /* 0x042fe20000010000 */
[----:B------:R-:W-:Y:S01]  /*5140*/  F2FP.F16.F32.PACK_AB R6, R90, R45 ;  /* 0x0000002d5a06723e */ /* 0x000fe200000000ff */
[--C-:B------:R-:W-:Y:S01]  /*5150*/  IMAD.MOV.U32 R45, RZ, RZ, R71.reuse ;  /* 0x000000ffff2d7224 */ /* 0x100fe200078e0047 */
[----:B------:R-:W-:Y:S01]  /*5160*/  F2FP.F16.F32.PACK_AB R13, R67, R38 ;  /* 0x00000026430d723e */ /* 0x000fe200000000ff */
[----:B------:R-:W-:Y:S01]  /*5170*/  IMAD.MOV.U32 R38, RZ, RZ, R71 ;  /* 0x000000ffff267224 */ /* 0x000fe200078e0047 */
[----:B------:R-:W-:Y:S02]  /*5180*/  MOV R67, R71 ;  /* 0x0000004700437202 */ /* 0x000fe40000000f00 */
[----:B------:R-:W1:Y:S01]  /*5190*/  MUFU.EX2 R39, R39 ;  /* 0x0000002700277308 */ /* 0x000e620000000800 */
[C---:B--2---:R-:W-:Y:S01]  /*51a0*/  FADD.FTZ R10, R80.reuse, R9 ;  /* 0x00000009500a7221 */ /* 0x044fe20000010000 */
[----:B------:R-:W-:Y:S01]  /*51b0*/  F2FP.F16.F32.PACK_AB R14, R80, R41 ;  /* 0x00000029500e723e */ /* 0x000fe200000000ff */
[----:B------:R-:W-:-:S05]  /*51c0*/  IMAD.MOV.U32 R41, RZ, RZ, R71 ;  /* 0x000000ffff297224 */ /* 0x000fca00078e0047 */
[----:B------:R-:W2:Y:S01]  /*51d0*/  MUFU.EX2 R3, R106 ;  /* 0x0000006a00037308 */ /* 0x000ea20000000800 */
[----:B0-----:R-:W-:Y:S01]  /*51e0*/  FADD.FTZ R0, R46, R7 ;  /* 0x000000072e007221 */ /* 0x001fe20000010000 */
[----:B------:R-:W-:Y:S01]  /*51f0*/  F2FP.F16.F32.PACK_AB R7, R65, R36 ;  /* 0x000000244107723e */ /* 0x000fe200000000ff */
[--C-:B------:R-:W-:Y:S02]  /*5200*/  IMAD.MOV.U32 R65, RZ, RZ, R71.reuse ;  /* 0x000000ffff417224 */ /* 0x100fe400078e0047 */
[----:B------:R-:W-:Y:S02]  /*5210*/  IMAD.MOV.U32 R36, RZ, RZ, R71 ;  /* 0x000000ffff247224 */ /* 0x000fe400078e0047 */
[----:B------:R0:W-:Y:S01]  /*5220*/  STSM.16.M88.4 [R2+0x2bb00], R4 ;  /* 0x02bb000402007844 */ /* 0x0001e20000000200 */
[----:B------:R-:W3:Y:S01]  /*5230*/  MUFU.EX2 R85, R110 ;  /* 0x0000006e00557308 */ /* 0x000ee20000000800 */
[----:B-1----:R-:W-:-:S07]  /*5240*/  FADD.FTZ R9, R39, R10 ;  /* 0x0000000a27097221 */ /* 0x002fce0000010000 */
[----:B------:R-:W1:Y:S01]  /*5250*/  MUFU.EX2 R84, R84 ;  /* 0x0000005400547308 */ /* 0x000e620000000800 */
[C---:B--2---:R-:W-:Y:S01]  /*5260*/  FADD.FTZ R0, R3.reuse, R0 ;  /* 0x0000000003007221 */ /* 0x044fe20000010000 */
[----:B------:R-:W-:Y:S02]  /*5270*/  F2FP.F16.F32.PACK_AB R15, R3, R46 ;  /* 0x0000002e030f723e */ /* 0x000fe400000000ff */
[----:B------:R-:W-:-:S03]  /*5280*/  MOV R46, R71 ;  /* 0x00000047002e7202 */ /* 0x000fc60000000f00 */
[----:B------:R2:W-:Y:S01]  /*5290*/  STSM.16.M88.4 [R2+0x2d300], R12 ;  /* 0x02d3000c02007844 */ /* 0x0005e20000000200 */
[----:B------:R-:W4:Y:S01]  /*52a0*/  MUFU.EX2 R112, R112 ;  /* 0x0000007000707308 */ /* 0x000f220000000800 */
[----:B---3--:R-:W-:-:S07]  /*52b0*/  FADD.FTZ R11, R85, R0 ;  /* 0x00000000550b7221 */ /* 0x008fce0000010000 */
[----:B------:R-:W3:Y:S01]  /*52c0*/  MUFU.EX2 R37, R37 ;  /* 0x0000002500257308 */ /* 0x000ee20000000800 */
[C---:B-1----:R-:W-:Y:S01]  /*52d0*/  FADD.FTZ R0, R84.reuse, R9 ;  /* 0x0000000954007221 */ /* 0x042fe20000010000 */
[----:B------:R-:W-:Y:S01]  /*52e0*/  F2FP.F16.F32.PACK_AB R84, R84, R39 ;  /* 0x000000275454723e */ /* 0x000fe200000000ff */
[----:B------:R-:W-:-:S05]  /*52f0*/  IMAD.MOV.U32 R39, RZ, RZ, R71 ;  /* 0x000000ffff277224 */ /* 0x000fca00078e0047 */
[----:B------:R-:W1:Y:S01]  /*5300*/  MUFU.EX2 R76, R76 ;  /* 0x0000004c004c7308 */ /* 0x000e620000000800 */
[C---:B----4-:R-:W-:Y:S01]  /*5310*/  FADD.FTZ R10, R112.reuse, R11 ;  /* 0x0000000b700a7221 */ /* 0x050fe20000010000 */
[----:B------:R-:W-:-:S06]  /*5320*/  F2FP.F16.F32.PACK_AB R85, R112, R85 ;  /* 0x000000557055723e */ /* 0x000fcc00000000ff */
[----:B------:R-:W4:Y:S01]  /*5330*/  MUFU.EX2 R87, R108 ;  /* 0x0000006c00577308 */ /* 0x000f220000000800 */
[----:B---3--:R-:W-:-:S07]  /*5340*/  FADD.FTZ R11, R37, R0 ;  /* 0x00000000250b7221 */ /* 0x008fce0000010000 */
[----:B------:R-:W3:Y:S01]  /*5350*/  MUFU.EX2 R35, R35 ;  /* 0x0000002300237308 */ /* 0x000ee20000000800 */
[C---:B-1----:R-:W-:Y:S01]  /*5360*/  FADD.FTZ R0, R76.reuse, R11 ;  /* 0x0000000b4c007221 */ /* 0x042fe20000010000 */
[----:B------:R-:W-:Y:S01]  /*5370*/  F2FP.F16.F32.PACK_AB R86, R76, R37 ;  /* 0x000000254c56723e */ /* 0x000fe200000000ff */
[----:B------:R-:W-:-:S05]  /*5380*/  IMAD.MOV.U32 R37, RZ, RZ, R71 ;  /* 0x000000ffff257224 */ /* 0x000fca00078e0047 */
[----:B------:R-:W0:Y:S01]  /*5390*/  MUFU.EX2 R96, R96 ;  /* 0x0000006000607308 */ /* 0x000e220000000800 */
[----:B----4-:R-:W-:-:S07]  /*53a0*/  FADD.FTZ R21, R87, R10 ;  /* 0x0000000a57157221 */ /* 0x010fce0000010000 */
[----:B------:R-:W1:Y:S01]  /*53b0*/  MUFU.EX2 R88, R88 ;  /* 0x0000005800587308 */ /* 0x000e620000000800 */
[----:B---3--:R-:W-:-:S07]  /*53c0*/  FADD.FTZ R3, R35, R0 ;  /* 0x0000000023037221 */ /* 0x008fce0000010000 */
[----:B------:R-:W3:Y:S01]  /*53d0*/  MUFU.EX2 R89, R100 ;  /* 0x0000006400597308 */ /* 0x000ee20000000800 */
[C---:B0-----:R-:W-:Y:S01]  /*53e0*/  FADD.FTZ R4, R96.reuse, R21 ;  /* 0x0000001560047221 */ /* 0x041fe20000010000 */
[----:B------:R-:W-:-:S05]  /*53f0*/  F2FP.F16.F32.PACK_AB R87, R96, R87 ;  /* 0x000000576057723e */ /* 0x000fca00000000ff */
[----:B------:R2:W-:Y:S01]  /*5400*/  STSM.16.M88.4 [R2+0x2eb00], R84 ;  /* 0x02eb005402007844 */ /* 0x0005e20000000200 */
[----:B------:R-:W-:Y:S01]  /*5410*/  MUFU.EX2 R47, R47 ;  /* 0x0000002f002f7308 */ /* 0x000fe20000000800 */
[C---:B-1----:R-:W-:Y:S01]  /*5420*/  FADD.FTZ R0, R88.reuse, R3 ;  /* 0x0000000358007221 */ /* 0x042fe20000010000 */
[----:B------:R-:W-:Y:S01]  /*5430*/  F2FP.F16.F32.PACK_AB R88, R88, R35 ;  /* 0x000000235858723e */ /* 0x000fe200000000ff */
[----:B------:R-:W-:-:S05]  /*5440*/  IMAD.MOV.U32 R35, RZ, RZ, R71 ;  /* 0x000000ffff237224 */ /* 0x000fca00078e0047 */
[----:B------:R-:W0:Y:S01]  /*5450*/  MUFU.EX2 R94, R94 ;  /* 0x0000005e005e7308 */ /* 0x000e220000000800 */
[----:B---3--:R-:W-:-:S07]  /*5460*/  FADD.FTZ R5, R89, R4 ;  /* 0x0000000459057221 */ /* 0x008fce0000010000 */
[----:B------:R-:W1:Y:S08]  /*5470*/  MUFU.EX2 R102, R102 ;  /* 0x0000006600667308 */ /* 0x000e700000000800 */
[----:B------:R-:W-:Y:S01]  /*5480*/  MUFU.EX2 R120, R120 ;  /* 0x0000007800787308 */ /* 0x000fe20000000800 */
[----:B0-----:R-:W-:Y:S01]  /*5490*/  F2FP.F16.F32.PACK_AB R90, R94, R47 ;  /* 0x0000002f5e5a723e */ /* 0x001fe200000000ff */
[----:B------:R-:W-:-:S04]  /*54a0*/  FADD.FTZ R47, R47, R0 ;  /* 0x000000002f2f7221 */ /* 0x000fc80000010000 */
[----:B------:R-:W-:Y:S01]  /*54b0*/  FADD.FTZ R6, R94, R47 ;  /* 0x0000002f5e067221 */ /* 0x000fe20000010000 */
[----:B------:R-:W-:Y:S01]  /*54c0*/  IMAD.MOV.U32 R47, RZ, RZ, R71 ;  /* 0x000000ffff2f7224 */ /* 0x000fe200078e0047 */
[----:B------:R-:W0:Y:S01]  /*54d0*/  MUFU.EX2 R9, R122 ;  /* 0x0000007a00097308 */ /* 0x000e220000000800 */
[C---:B-1----:R-:W-:Y:S01]  /*54e0*/  F2FP.F16.F32.PACK_AB R89, R102.reuse, R89 ;  /* 0x000000596659723e */ /* 0x042fe200000000ff */
[----:B------:R-:W-:Y:S01]  /*54f0*/  FADD.FTZ R5, R102, R5 ;  /* 0x0000000566057221 */ /* 0x000fe20000010000 */
[----:B0-----:R-:W-:-:S03]  /*5500*/  F2FP.F16.F32.PACK_AB R91, R9, R120 ;  /* 0x00000078095b723e */ /* 0x001fc600000000ff */
[----:B------:R-:W-:Y:S02]  /*5510*/  FADD.FTZ R120, R120, R5 ;  /* 0x0000000578787221 */ /* 0x000fe40000010000 */
[----:B------:R2:W-:Y:S02]  /*5520*/  STSM.16.M88.4 [R2+0x30300], R88 ;  /* 0x0303005802007844 */ /* 0x0005e40000000200 */
[----:B------:R-:W-:Y:S01]  /*5530*/  FADD.FTZ R3, R9, R120 ;  /* 0x0000007809037221 */ /* 0x000fe20000010000 */
[----:B------:R0:W-:Y:S06]  /*5540*/  MEMBAR.ALL.CTA ;  /* 0x0000000000007992 */ /* 0x0001ec0000008000 */
[----:B0-----:R-:W0:Y:S02]  /*5550*/  FENCE.VIEW.ASYNC.S ;  /* 0x00000000000073c6 */ /* 0x001e240000000000 */
[----:B0-----:R-:W-:Y:S01]  /*5560*/  NOP ;  /* 0x0000000000007918 */ /* 0x001fe20000000000 */
        /* <DEDUP_REMOVED lines=31> */
.L_x_10108:
[----:B------:R-:W-:Y:S01]  /*5760*/  UIADD3 UR39, UR58, 0x1, URZ ;  /* 0x000000013a277890 */ /* 0x000fe2000fffe03f */
[----:B------:R-:W-:-:S03]  /*5770*/  ISETP.NE.AND P3, PT, RZ, UR38, PT ;  /* 0x00000026ff007c0c */ /* 0x000fc6000bf65270 */
[----:B------:R-:W-:-:S04]  /*5780*/  UISETP.NE.AND UP0, UPT, UR39, 0x2, UPT ;  /* 0x000000022700788c */ /* 0x000fc8000bf05270 */
[----:B------:R-:W-:Y:S02]  /*5790*/  USEL UR6, URZ, 0x1, UP0 ;  /* 0x000000013f067887 */ /* 0x000fe40008000000 */
[----:B------:R-:W-:-:S04]  /*57a0*/  USEL UR39, UR39, URZ, UP0 ;  /* 0x0000003f27277287 */ /* 0x000fc80008000000 */
[----:B------:R-:W-:Y:S01]  /*57b0*/  LOP3.LUT R16, R7, UR6, RZ, 0x3c, !PT ;  /* 0x0000000607107c12 */ /* 0x000fe2000f8e3cff */
[----:B0-----:R-:W-:Y:S07]  /*57c0*/  @P3 BRA `(.L_x_10100) ;  /* 0x0000000000283947 */ /* 0x001fee0003800000 */
[----:B------:R-:W-:Y:S05]  /*57d0*/  @!P0 BRA `(.L_x_10101) ;  /* 0x0000000000048947 */ /* 0x000fea0003800000 */
[----:B------:R-:W-:Y:S01]  /*57e0*/  BPT.TRAP 0x1 ;  /* 0x000000040000795c */ /* 0x000fe20000300000 */
.L_x_10101:
[----:B------:R-:W-:Y:S01]  /*57f0*/  ULEA UR6, UR39, UR36, 0x3 ;  /* 0x0000002427067291 */ /* 0x000fe2000f8e183f */
[----:B------:R-:W-:-:S08]  /*5800*/  SHF.L.U32 R8, R16, 0x1f, RZ ;  /* 0x0000001f10087819 */ /* 0x000fd000000006ff */
[----:B------:R0:W1:Y:S01]  /*5810*/  SYNCS.PHASECHK.TRANS64.TRYWAIT P2, [UR6+0x31c30], R8 ;  /* 0x031c3008ff0075a7 */ /* 0x0000620008040146 */
[----:B------:R-:W-:Y:S05]  /*5820*/  @!P0 BRA `(.L_x_10102) ;  /* 0x0000000000048947 */ /* 0x000fea0003800000 */
[----:B------:R-:W-:Y:S01]  /*5830*/  BPT.TRAP 0x1 ;  /* 0x000000040000795c */ /* 0x000fe20000300000 */
.L_x_10102:
[----:B-1----:R-:W-:Y:S05]  /*5840*/  @P2 BRA `(.L_x_10100) ;  /* 0x0000000000082947 */ /* 0x002fea0003800000 */
[----:B------:R-:W1:Y:S02]  /*5850*/  SYNCS.PHASECHK.TRANS64.TRYWAIT P2, [UR6+0x31c30], R8 ;  /* 0x031c3008ff0075a7 */ /* 0x000e640008040146 */
[----:B-1----:R-:W-:Y:S05]  /*5860*/  @!P2 BRA `(.L_x_10103) ;  /* 0x000000c000bca947 */ /* 0x002fea0003800000 */
.L_x_10100:
        /* <DEDUP_REMOVED lines=81> */
[----:B--2---:R-:W-:-:S06]  /*5d80*/  WARPGROUP.ARRIVE ;  /* 0x00000000000079c5 */ /* 0x004fcc0000000000 */
        /* <DEDUP_REMOVED lines=274> */
.L_x_10105:
[----:B------:R-:W-:Y:S01]  /*6eb0*/  ULEA UR6, UR58, UR36, 0x3 ;  /* 0x000000243a067291 */ /* 0x000fe2000f8e183f */
[----:B------:R-:W-:-:S08]  /*6ec0*/  SHF.L.U32 R7, R7, 0x1f, RZ ;  /* 0x0000001f07077819 */ /* 0x000fd000000006ff */
[----:B------:R0:W1:Y:S01]  /*6ed0*/  SYNCS.PHASECHK.TRANS64.TRYWAIT P2, [UR6+0x31c50], R7 ;  /* 0x031c5007ff0075a7 */ /* 0x0000620008040146 */
[----:B------:R-:W-:Y:S05]  /*6ee0*/  @!P0 BRA `(.L_x_10106) ;  /* 0x0000000000048947 */ /* 0x000fea0003800000 */
[----:B------:R-:W-:Y:S01]  /*6ef0*/  BPT.TRAP 0x1 ;  /* 0x000000040000795c */ /* 0x000fe20000300000 */
.L_x_10106:
[----:B-1----:R-:W-:Y:S05]  /*6f00*/  @P2 BRA `(.L_x_10104) ;  /* 0x0000000000082947 */ /* 0x002fea0003800000 */
[----:B------:R-:W1:Y:S02]  /*6f10*/  SYNCS.PHASECHK.TRANS64.TRYWAIT P2, [UR6+0x31c50], R7 ;  /* 0x031c5007ff0075a7 */ /* 0x000e640008040146 */
[----:B-1----:R-:W-:Y:S05]  /*6f20*/  @!P2 BRA `(.L_x_10107) ;  /* 0x000000ac0024a947 */ /* 0x002fea0003800000 */
.L_x_10104:
[----:B------:R-:W-:Y:S01]  /*6f30*/  UIADD3 UR6, UR36, 0x200, URZ ;  /* 0x0000020024067890 */ /* 0x000fe2000fffe03f */
[----:B------:R-:W-:Y:S01]  /*6f40*/  WARPGROUP.ARRIVE ;  /* 0x00000000000079c5 */ /* 0x000fe20000000000 */
[----:B------:R-:W-:Y:S01]  /*6f50*/  ULOP3.LUT UR7, UR37, 0x10000, URZ, 0xfc, !UPT ;  /* 0x0001000025077892 */ /* 0x000fe2000f8efc3f */
[----:B01----:R-:W-:Y:S01]  /*6f60*/  FMUL.FTZ R7, R136, UR57 ;  /* 0x0000003988077c20 */ /* 0x003fe20008410000 */
[----:B------:R-:W-:Y:S01]  /*6f70*/  USHF.R.U32.HI UR6, URZ, 0x4, UR6 ;  /* 0x000000043f067899 */ /* 0x000fe20008011606 */
[----:B------:R-:W-:Y:S01]  /*6f80*/  FMUL.FTZ R8, R137, UR57 ;  /* 0x0000003989087c20 */ /* 0x000fe20008410000 */
[----:B------:R-:W-:Y:S01]  /*6f90*/  UMOV UR29, 0xc0000010 ;  /* 0xc0000010001d7882 */ /* 0x000fe20000000000 */
[----:B------:R-:W-:Y:S01]  /*6fa0*/  UMOV UR31, 0x80000020 ;  /* 0x80000020001f7882 */ /* 0x000fe20000000000 */
[----:B------:R-:W-:Y:S01]  /*6fb0*/  ULOP3.LUT UR6, UR6, 0x3fff, URZ, 0xc0, !UPT ;  /* 0x00003fff06067892 */ /* 0x000fe2000f8ec03f */
[----:B------:R-:W0:Y:S01]  /*6fc0*/  MUFU.TANH R7, R7 ;  /* 0x0000000700077308 */ /* 0x000e220000002400 */
[----:B------:R-:W-:Y:S01]  /*6fd0*/  UMOV UR28, UR7 ;  /* 0x00000007001c7c82 */ /* 0x000fe20008000000 */
        /* <DEDUP_REMOVED lines=14> */
[----:B------:R-:W-:Y:S01]  /*70c0*/  HGMMA.64x96x16.F32 R24, gdesc[UR28].tnspB, R24, gsb0 ;  /* 0x416000001c1879f0 */ /* 0x000fe20008000818 */
[----:B------:R-:W-:Y:S01]  /*70d0*/  UIADD3 UR28, UR7, 0x180, URZ ;  /* 0x00000180071c7890 */ /* 0x000fe2000fffe03f */
[----:B------:R-:W2:Y:S01]  /*70e0*/  MUFU.TANH R11, R11 ;  /* 0x0000000b000b7308 */ /* 0x000ea20000002400 */
[----:B------:R-:W-:Y:S01]  /*70f0*/  UIADD3 UR30, UR6, 0x40, URZ ;  /* 0x00000040061e7890 */ /* 0x000fe2000fffe03f */
[----:B------:R-:W-:Y:S01]  /*7100*/  FMUL.FTZ R99, R103, UR57 ;  /* 0x0000003967637c20 */ /* 0x000fe20008410000 */
[----:B------:R-:W-:Y:S01]  /*7110*/  UMOV UR29, 0xc0000010 ;  /* 0xc0000010001d7882 */ /* 0x000fe20000000000 */
[----:B------:R-:W-:Y:S01]  /*7120*/  UMOV UR31, 0x80000020 ;  /* 0x80000020001f7882 */ /* 0x000fe20000000000 */
[----:B------:R-:W-:Y:S01]  /*7130*/  FMUL.FTZ R103, R89, UR57 ;  /* 0x0000003959677c20 */ /* 0x000fe20008410000 */
[----:B------:R-:W-:Y:S01]  /*7140*/  FMUL.FTZ R89, R91, UR57 ;  /* 0x000000395b597c20 */ /* 0x000fe20008410000 */
[----:B0-----:R-:W-:Y:S01]  /*7150*/  FMNMX.FTZ R91, R7, R5, !PT ;  /* 0x00000005075b7209 */ /* 0x001fe20007810000 */
[----:B------:R-:W0:Y:S01]  /*7160*/  MUFU.TANH R12, R12 ;  /* 0x0000000c000c7308 */ /* 0x000e220000002400 */
[----:B------:R-:W-:Y:S01]  /*7170*/  FMUL.FTZ R129, R132, UR57 ;  /* 0x0000003984817c20 */ /* 0x000fe20008410000 */
[----:B------:R-:W-:Y:S01]  /*7180*/  FMUL.FTZ R21, R130, UR57 ;  /* 0x0000003982157c20 */ /* 0x000fe20008410000 */
[----:B------:R-:W-:Y:S01]  /*7190*/  FMUL.FTZ R130, R133, UR57 ;  /* 0x0000003985827c20 */ /* 0x000fe20008410000 */
[----:B------:R-:W-:Y:S01]  /*71a0*/  FMUL.FTZ R133, R108, UR57 ;  /* 0x000000396c857c20 */ /* 0x000fe20008410000 */
[----:B-1----:R-:W-:Y:S01]  /*71b0*/  FMNMX.FTZ R136, R8, R91, !PT ;  /* 0x0000005b08887209 */ /* 0x002fe20007810000 */
[----:B------:R-:W-:Y:S01]  /*71c0*/  FMUL.FTZ R108, R110, UR57 ;  /* 0x000000396e6c7c20 */ /* 0x000fe20008410000 */
[----:B------:R-:W-:Y:S01]  /*71d0*/  FMUL.FTZ R9, R138, UR57 ;  /* 0x000000398a097c20 */ /* 0x000fe20008410000 */
[----:B------:R-:W1:Y:S01]  /*71e0*/  MUFU.TANH R15, R15 ;  /* 0x0000000f000f7308 */ /* 0x000e620000002400 */
[----:B------:R-:W-:Y:S01]  /*71f0*/  FMUL.FTZ R110, R96, UR57 ;  /* 0x00000039606e7c20 */ /* 0x000fe20008410000 */
[----:B------:R-:W-:Y:S01]  /*7200*/  FMUL.FTZ R96, R98, UR57 ;  /* 0x0000003962607c20 */ /* 0x000fe20008410000 */
[----:B------:R-:W-:Y:S01]  /*7210*/  FMUL.FTZ R98, R102, UR57 ;  /* 0x0000003966627c20 */ /* 0x000fe20008410000 */
[----:B--2---:R-:W-:Y:S01]  /*7220*/  FMNMX.FTZ R91, R11, R136, !PT ;  /* 0x000000880b5b7209 */ /* 0x004fe20007810000 */
[----:B------:R-:W-:Y:S01]  /*7230*/  FMUL.FTZ R102, R88, UR57 ;  /* 0x0000003958667c20 */ /* 0x000fe20008410000 */
[----:B------:R-:W-:Y:S01]  /*7240*/  FMUL.FTZ R10, R139, UR57 ;  /* 0x000000398b0a7c20 */ /* 0x000fe20008410000 */
[----:B------:R-:W-:Y:S01]  /*7250*/  FMUL.FTZ R88, R90, UR57 ;  /* 0x000000395a587c20 */ /* 0x000fe20008410000 */
[----:B------:R-:W2:Y:S01]  /*7260*/  MUFU.TANH R20, R20 ;  /* 0x0000001400147308 */ /* 0x000ea20000002400 */
[----:B------:R-:W-:Y:S01]  /*7270*/  FMUL.FTZ R120, R120, UR57 ;  /* 0x0000003978787c20 */ /* 0x000fe20008410000 */
[----:B------:R-:W-:Y:S01]  /*7280*/  FMUL.FTZ R90, R94, UR57 ;  /* 0x000000395e5a7c20 */ /* 0x000fe20008410000 */
[----:B0-----:R-:W-:Y:S01]  /*7290*/  FMNMX.FTZ R94, R12, R91, !PT ;  /* 0x0000005b0c5e7209 */ /* 0x001fe20007810000 */
        /* <DEDUP_REMOVED lines=42> */
[----:B------:R-:W2:Y:S02]  /*7540*/  S2R R141, SR_TID.X ;  /* 0x00000000008d7919 */ /* 0x000ea40000002100 */
[----:B------:R-:W3:Y:S01]  /*7550*/  MUFU.TANH R13, R13 ;  /* 0x0000000d000d7308 */ /* 0x000ee20000002400 */
[----:B0-----:R-:W-:Y:S01]  /*7560*/  FMNMX.FTZ R80, R10, R95, !PT ;  /* 0x0000005f0a507209 */ /* 0x001fe20007810000 */
[----:B------:R-:W-:-:S06]  /*7570*/  FMUL.FTZ R95, R81, UR57 ;  /* 0x00000039515f7c20 */ /* 0x000fcc0008410000 */
[----:B------:R-:W0:Y:S01]  /*7580*/  MUFU.TANH R121, R121 ;  /* 0x0000007900797308 */ /* 0x000e220000002400 */
[----:B-1----:R-:W-:-:S07]  /*7590*/  FMNMX.FTZ R136, R120, R135, !PT ;  /* 0x0000008778887209 */ /* 0x002fce0007810000 */
[----:B------:R-:W1:Y:S01]  /*75a0*/  MUFU.TANH R14, R14 ;  /* 0x0000000e000e7308 */ /* 0x000e620000002400 */
[----:B---3--:R-:W-:Y:S01]  /*75b0*/  FMNMX.FTZ R81, R13, R80, !PT ;  /* 0x000000500d517209 */ /* 0x008fe20007810000 */
[----:B------:R-:W-:-:S06]  /*75c0*/  FMUL.FTZ R80, R82, UR57 ;  /* 0x0000003952507c20 */ /* 0x000fcc0008410000 */
[----:B------:R-:W3:Y:S01]  /*75d0*/  MUFU.TANH R124, R124 ;  /* 0x0000007c007c7308 */ /* 0x000ee20000002400 */
[----:B0-----:R-:W-:Y:S01]  /*75e0*/  FMNMX.FTZ R135, R121, R136, !PT ;  /* 0x0000008879877209 */ /* 0x001fe20007810000 */
[----:B------:R-:W-:Y:S02]  /*75f0*/  WARPGROUP.DEPBAR.LE gsb0, 0x0 ;  /* 0x00008000000079c5 */ /* 0x000fe40000010000 */
[----:B------:R-:W-:Y:S01]  /*7600*/  WARPGROUP.ARRIVE ;  /* 0x00000000000079c5 */ /* 0x000fe20000000000 */
[----:B--2---:R-:W-:-:S03]  /*7610*/  SHF.R.U32.HI R140, RZ, 0x7, R141 ;  /* 0x00000007ff8c7819 */ /* 0x004fc6000001168d */
[----:B------:R-:W0:Y:S01]  /*7620*/  MUFU.TANH R21, R21 ;  /* 0x0000001500157308 */ /* 0x000e220000002400 */
[----:B-1----:R-:W-:Y:S02]  /*7630*/  FMNMX.FTZ R136, R14, R81, !PT ;  /* 0x000000510e887209 */ /* 0x002fe40007810000 */
[----:B------:R-:W-:Y:S01]  /*7640*/  ISETP.GE.U32.AND P2, PT, R141, 0x180, PT ;  /* 0x000001808d00780c */ /* 0x000fe20003f46070 */
[----:B------:R-:W-:Y:S01]  /*7650*/  HGMMA.64x96x16.F32 R24, gdesc[UR28].tnspB, R24, gsb0 ;  /* 0x416000001c1879f0 */ /* 0x000fe20008000818 */
[----:B------:R-:W-:Y:S02]  /*7660*/  UIADD3 UR28, UR7, 0x300, URZ ;  /* 0x00000300071c7890 */ /* 0x000fe4000fffe03f */
[----:B------:R-:W-:Y:S01]  /*7670*/  UIADD3 UR30, UR6, 0x80, URZ ;  /* 0x00000080061e7890 */ /* 0x000fe2000fffe03f */
[----:B------:R-:W1:Y:S01]  /*7680*/  MUFU.TANH R125, R125 ;  /* 0x0000007d007d7308 */ /* 0x000e620000002400 */
[----:B------:R-:W-:Y:S01]  /*7690*/  UMOV UR29, 0xc0000010 ;  /* 0xc0000010001d7882 */ /* 0x000fe20000000000 */
[----:B------:R-:W-:Y:S01]  /*76a0*/  UMOV UR31, 0x80000020 ;  /* 0x80000020001f7882 */ /* 0x000fe20000000000 */
[----:B---3--:R-:W-:-:S05]  /*76b0*/  FMNMX.FTZ R138, R124, R135, !PT ;  /* 0x000000877c8a7209 */ /* 0x008fca0007810000 */
        /* <DEDUP_REMOVED lines=25> */
[----:B------:R-:W-:Y:S02]  /*7850*/  WARPGROUP.DEPBAR.LE gsb0, 0x0 ;  /* 0x00008000000079c5 */ /* 0x000fe40000010000 */
[----:B------:R-:W-:-:S04]  /*7860*/  WARPGROUP.ARRIVE ;  /* 0x00000000000079c5 */ /* 0x000fc80000000000 */
[----:B------:R-:W2:Y:S01]  /*7870*/  MUFU.TANH R127, R127 ;  /* 0x0000007f007f7308 */ /* 0x000ea20000002400 */
[----:B0-----:R-:W-:Y:S01]  /*7880*/  FMNMX.FTZ R82, R126, R83, !PT ;  /* 0x000000537e527209 */ /* 0x001fe20007810000 */
[----:B------:R-:W-:Y:S01]  /*7890*/  HGMMA.64x96x16.F32 R24, gdesc[UR28].tnspB, R24, gsb0 ;  /* 0x416000001c1879f0 */ /* 0x000fe20008000818 */
[----:B------:R-:W-:Y:S02]  /*78a0*/  UIADD3 UR28, UR7, 0x480, URZ ;  /* 0x00000480071c7890 */ /* 0x000fe4000fffe03f */
[----:B------:R-:W-:Y:S01]  /*78b0*/  UIADD3 UR30, UR6, 0xc0, URZ ;  /* 0x000000c0061e7890 */ /* 0x000fe2000fffe03f */
[----:B------:R-:W-:Y:S01]  /*78c0*/  UMOV UR29, 0xc0000010 ;  /* 0xc0000010001d7882 */ /* 0x000fe20000000000 */
[----:B------:R-:W-:Y:S01]  /*78d0*/  UMOV UR31, 0x80000020 ;  /* 0x80000020001f7882 */ /* 0x000fe20000000000 */
        /* <DEDUP_REMOVED lines=26> */
[----:B0-----:R-:W-:Y:S01]  /*7a80*/  FMNMX.FTZ R72, R106, R87, !PT ;  /* 0x000000576a487209 */ /* 0x001fe20007810000 */
[----:B------:R-:W-:Y:S02]  /*7a90*/  WARPGROUP.DEPBAR.LE gsb0, 0x0 ;  /* 0x00008000000079c5 */ /* 0x000fe40000010000 */
[----:B------:R-:W-:-:S04]  /*7aa0*/  WARPGROUP.ARRIVE ;  /* 0x00000000000079c5 */ /* 0x000fc80000000000 */
[----:B------:R-:W0:Y:S01]  /*7ab0*/  MUFU.TANH R102, R102 ;  /* 0x0000006600667308 */ /* 0x000e220000002400 */
[----:B-1----:R-:W-:Y:S01]  /*7ac0*/  FMNMX.FTZ R87, R101, R136, !PT ;  /* 0x0000008865577209 */ /* 0x002fe20007810000 */
[----:B------:R-:W-:Y:S01]  /*7ad0*/  HGMMA.64x96x16.F32 R24, gdesc[UR28].tnspB, R24, gsb0 ;  /* 0x416000001c1879f0 */ /* 0x000fe20008000818 */
[----:B------:R-:W-:Y:S01]  /*7ae0*/  UIADD3 UR28, UR7, 0x600, URZ ;  /* 0x00000600071c7890 */ /* 0x000fe2000fffe03f */
[----:B--2---:R-:W-:Y:S01]  /*7af0*/  FMNMX.FTZ R135, R107, R72, !PT ;  /* 0x000000486b877209 */ /* 0x004fe20007810000 */
[----:B------:R-:W-:-:S03]  /*7b00*/  UIADD3 UR30, UR6, 0x100, URZ ;  /* 0x00000100061e7890 */ /* 0x000fc6000fffe03f */
[----:B------:R-:W1:Y:S01]  /*7b10*/  MUFU.TANH R108, R108 ;  /* 0x0000006c006c7308 */ /* 0x000e620000002400 */
[----:B------:R-:W-:Y:S01]  /*7b20*/  UMOV UR29, 0xc0000010 ;  /* 0xc0000010001d7882 */ /* 0x000fe20000000000 */
[----:B------:R-:W-:-:S06]  /*7b30*/  UMOV UR31, 0x80000020 ;  /* 0x80000020001f7882 */ /* 0x000fcc0000000000 */
        /* <DEDUP_REMOVED lines=55> */
[----:B------:R-:W-:-:S06]  /*7eb0*/  FMUL.FTZ R77, R79, UR57 ;  /* 0x000000394f4d7c20 */ /* 0x000fcc0008410000 */
[----:B------:R-:W0:Y:S01]  /*7ec0*/  MUFU.TANH R82, R82 ;  /* 0x0000005200527308 */ /* 0x000e220000002400 */
[----:B-1----:R-:W-:Y:S02]  /*7ed0*/  FMNMX.FTZ R78, R80, R73, !PT ;  /* 0x00000049504e7209 */ /* 0x002fe40007810000 */
[----:B------:R-:W1:Y:S05]  /*7ee0*/  SHFL.BFLY PT, R73, R72, 0x2, 0x1f ;  /* 0x0c401f0048497f89 */ /* 0x000e6a00000e0000 */
[----:B------:R-:W3:Y:S01]  /*7ef0*/  MUFU.TANH R83, R83 ;  /* 0x0000005300537308 */ /* 0x000ee20000002400 */
[----:B--2---:R-:W-:-:S07]  /*7f00*/  FMNMX.FTZ R137, R81, R78, !PT ;  /* 0x0000004e51897209 */ /* 0x004fce0007810000 */
[----:B------:R-:W2:Y:S01]  /*7f10*/  MUFU.TANH R74, R74 ;  /* 0x0000004a004a7308 */ /* 0x000ea20000002400 */
[----:B0-----:R-:W-:Y:S01]  /*7f20*/  FMNMX.FTZ R78, R82, R137, !PT ;  /* 0x00000089524e7209 */ /* 0x001fe20007810000 */
[----:B------:R-:W-:Y:S02]  /*7f30*/  WARPGROUP.DEPBAR.LE gsb0, 0x0 ;  /* 0x00008000000079c5 */ /* 0x000fe40000010000 */
[----:B------:R-:W-:-:S04]  /*7f40*/  WARPGROUP.ARRIVE ;  /* 0x00000000000079c5 */ /* 0x000fc80000000000 */
[----:B------:R-:W0:Y:S01]  /*7f50*/  MUFU.TANH R75, R75 ;  /* 0x0000004b004b7308 */ /* 0x000e220000002400 */
[----:B---3--:R-:W-:Y:S02]  /*7f60*/  FMNMX.FTZ R79, R83, R78, !PT ;  /* 0x0000004e534f7209 */ /* 0x008fe40007810000 */
[----:B-1----:R-:W-:Y:S01]  /*7f70*/  FMNMX.FTZ R139, R72, R73, !PT ;  /* 0x00000049488b7209 */ /* 0x002fe20007810000 */
[----:B------:R-:W-:Y:S01]  /*7f80*/  HGMMA.64x96x16.F32 R24, gdesc[UR28].tnspB, R24, gsb0 ;  /* 0x416000001c1879f0 */ /* 0x000fe20008000818 */
[----:B------:R-:W-:Y:S01]  /*7f90*/  UIADD3 UR28, UR7, 0x900, URZ ;  /* 0x00000900071c7890 */ /* 0x000fe2000fffe03f */
[----:B--2---:R-:W-:Y:S01]  /*7fa0*/  FMNMX.FTZ R78, R74, R79, !PT ;  /* 0x0000004f4a4e7209 */ /* 0x004fe20007810000 */
[----:B------:R-:W-:Y:S01]  /*7fb0*/  UIADD3 UR30, UR6, 0x180, URZ ;  /* 0x00000180061e7890 */ /* 0x000fe2000fffe03f */
[----:B------:R-:W1:Y:S01]  /*7fc0*/  MUFU.TANH R76, R76 ;  /* 0x0000004c004c7308 */ /* 0x000e620000002400 */
[----:B------:R-:W-:Y:S01]  /*7fd0*/  UMOV UR29, 0xc0000010 ;  /* 0xc0000010001d7882 */ /* 0x000fe20000000000 */
[----:B------:R-:W-:Y:S01]  /*7fe0*/  UMOV UR31, 0x80000020 ;  /* 0x80000020001f7882 */ /* 0x000fe20000000000 */
[----:B------:R-:W2:Y:S01]  /*7ff0*/  SHFL.BFLY PT, R72, R139, 0x1, 0x1f ;  /* 0x0c201f008b487f89 */ /* 0x000ea200000e0000 */
[----:B------:R-:W3:Y:S04]  /*8000*/  LDC R73, c[0x0][0x988] ;  /* 0x00026200ff497b82 */ /* 0x000ee80000000800 */
[----:B------:R-:W4:Y:S01]  /*8010*/  MUFU.TANH R77, R77 ;  /* 0x0000004d004d7308 */ /* 0x000f220000002400 */
[----:B0-----:R-:W-:-:S04]  /*8020*/  FMNMX.FTZ R79, R75, R78, !PT ;  /* 0x0000004e4b4f7209 */ /* 0x001fc80007810000 */
[----:B-1----:R-:W-:-:S04]  /*8030*/  FMNMX.FTZ R78, R76, R79, !PT ;  /* 0x0000004f4c4e7209 */ /* 0x002fc80007810000 */
[----:B----4-:R-:W-:Y:S01]  /*8040*/  FMNMX.FTZ R138, R77, R78, !PT ;  /* 0x0000004e4d8a7209 */ /* 0x010fe20007810000 */
[----:B------:R-:W-:Y:S01]  /*8050*/  VIADD R78, R140, 0x9 ;  /* 0x000000098c4e7836 */ /* 0x000fe20000000000 */
[----:B--2---:R-:W-:Y:S01]  /*8060*/  FMNMX.FTZ R72, R139, R72, !PT ;  /* 0x000000488b487209 */ /* 0x004fe20007810000 */
[----:B------:R-:W-:Y:S02]  /*8070*/  IMAD.U32 R139, RZ, RZ, UR39 ;  /* 0x00000027ff8b7e24 */ /* 0x000fe4000f8e00ff */
[----:B------:R-:W0:Y:S01]  /*8080*/  SHFL.BFLY PT, R137, R138, 0x2, 0x1f ;  /* 0x0c401f008a897f89 */ /* 0x000e2200000e0000 */
[----:B------:R-:W-:Y:S01]  /*8090*/  SEL R79, R78, 0x9, !P2 ;  /* 0x000000094e4f7807 */ /* 0x000fe20005000000 */
[----:B------:R-:W-:Y:S01]  /*80a0*/  FADD.FTZ R78, -R72, R5 ;  /* 0x00000005484e7221 */ /* 0x000fe20000010100 */
[----:B------:R-:W-:Y:S02]  /*80b0*/  @!P1 LEA R139, R139, UR36, 0x3 ;  /* 0x000000248b8b9c11 */ /* 0x000fe4000f8e18ff */
[----:B------:R-:W-:Y:S01]  /*80c0*/  ISETP.GT.AND P2, PT, R0, RZ, PT ;  /* 0x000000ff0000720c */ /* 0x000fe20003f44270 */
[----:B---3--:R-:W-:Y:S01]  /*80d0*/  FMUL.FTZ R78, R78, R73 ;  /* 0x000000494e4e7220 */ /* 0x008fe20000410000 */
[----:B------:R-:W-:-:S05]  /*80e0*/  VIADD R0, R0, 0xffffffff ;  /* 0xffffffff00007836 */ /* 0x000fca0000000000 */
[----:B------:R-:W1:Y:S01]  /*80f0*/  MUFU.EX2 R78, R78 ;  /* 0x0000004e004e7308 */ /* 0x000e620000000800 */
[----:B0-----:R-:W-:Y:S01]  /*8100*/  FMNMX.FTZ R137, R138, R137, !PT ;  /* 0x000000898a897209 */ /* 0x001fe20007810000 */
[----:B------:R-:W-:-:S04]  /*8110*/  FMUL.FTZ R138, R72, R73 ;  /* 0x00000049488a7220 */ /* 0x000fc80000410000 */
[----:B------:R-:W0:Y:S01]  /*8120*/  SHFL.BFLY PT, R140, R137, 0x1, 0x1f ;  /* 0x0c201f00898c7f89 */ /* 0x000e2200000e0000 */
[-CC-:B------:R-:W-:Y:S01]  /*8130*/  FFMA.FTZ R5, R7, R73.reuse, -R138.reuse ;  /* 0x0000004907057223 */ /* 0x180fe2000001088a */
[----:B------:R-:W-:Y:S02]  /*8140*/  @!P1 VIADD R7, R139, 0x31c40 ;  /* 0x00031c408b079836 */ /* 0x000fe40000000000 */
[-CC-:B------:R-:W-:Y:S01]  /*8150*/  FFMA.FTZ R11, R11, R73.reuse, -R138.reuse ;  /* 0x000000490b0b7223 */ /* 0x180fe2000001088a */
[-CC-:B------:R-:W-:Y:S01]  /*8160*/  FFMA.FTZ R15, R15, R73.reuse, -R138.reuse ;  /* 0x000000490f0f7223 */ /* 0x180fe2000001088a */
        /* <DEDUP_REMOVED lines=33> */
[----:B------:R-:W-:Y:S01]  /*8380*/  FFMA.FTZ R87, R87, R73, -R138 ;  /* 0x0000004957577223 */ /* 0x000fe2000001088a */
[----:B------:R-:W-:-:S02]  /*8390*/  WARPGROUP.DEPBAR.LE gsb0, 0x0 ;  /* 0x00008000000079c5 */ /* 0x000fc40000010000 */
[----:B------:R-:W-:Y:S01]  /*83a0*/  WARPGROUP.ARRIVE ;  /* 0x00000000000079c5 */ /* 0x000fe20000000000 */
[----:B------:R-:W-:Y:S01]  /*83b0*/  MUFU.EX2 R129, R129 ;  /* 0x0000008100817308 */ /* 0x000fe20000000800 */
[-CC-:B------:R-:W-:Y:S01]  /*83c0*/  FFMA.FTZ R135, R135, R73.reuse, -R138.reuse ;  /* 0x0000004987877223 */ /* 0x180fe2000001088a */
[----:B------:R-:W-:-:S03]  /*83d0*/  FFMA.FTZ R136, R136, R73, -R138 ;  /* 0x0000004988887223 */ /* 0x000fc6000001088a */
[----:B------:R-:W-:Y:S01]  /*83e0*/  HGMMA.64x96x16.F32 R24, gdesc[UR28].tnspB, R24, gsb0 ;  /* 0x416000001c1879f0 */ /* 0x000fe20008000818 */
[----:B------:R-:W-:Y:S02]  /*83f0*/  UIADD3 UR28, UR7, 0xa80, URZ ;  /* 0x00000a80071c7890 */ /* 0x000fe4000fffe03f */
[----:B------:R-:W-:Y:S01]  /*8400*/  UIADD3 UR30, UR6, 0x1c0, URZ ;  /* 0x000001c0061e7890 */ /* 0x000fe2000fffe03f */
[----:B------:R-:W-:Y:S01]  /*8410*/  MUFU.EX2 R130, R130 ;  /* 0x0000008200827308 */ /* 0x000fe20000000800 */
[----:B------:R-:W-:Y:S01]  /*8420*/  UMOV UR29, 0xc0000010 ;  /* 0xc0000010001d7882 */ /* 0x000fe20000000000 */
[----:B------:R-:W-:-:S06]  /*8430*/  UMOV UR31, 0x80000020 ;  /* 0x80000020001f7882 */ /* 0x000fcc0000000000 */
        /* <DEDUP_REMOVED lines=15> */
[----:B------:R-:W-:Y:S01]  /*8530*/  HGMMA.64x96x16.F32 R24, gdesc[UR28].tnspB, R24, gsb0 ;  /* 0x416000001c1879f0 */ /* 0x000fe20008000818 */
[----:B------:R-:W-:Y:S02]  /*8540*/  UIADD3 UR28, UR7, 0xc00, URZ ;  /* 0x00000c00071c7890 */ /* 0x000fe4000fffe03f */
[----:B------:R-:W-:Y:S01]  /*8550*/  UIADD3 UR30, UR6, 0x200, URZ ;  /* 0x00000200061e7890 */ /* 0x000fe2000fffe03f */
[----:B------:R-:W-:Y:S01]  /*8560*/  UMOV UR29, 0xc0000010 ;  /* 0xc0000010001d7882 */ /* 0x000fe20000000000 */
[----:B------:R-:W-:Y:S02]  /*8570*/  UMOV UR31, 0x80000020 ;  /* 0x80000020001f7882 */ /* 0x000fe40000000000 */
        /* <DEDUP_REMOVED lines=15> */
[----:B------:R-:W-:Y:S07]  /*8670*/  HGMMA.64x96x16.F32 R24, gdesc[UR28].tnspB, R24, gsb0 ;  /* 0x416000001c1879f0 */ /* 0x000fee0008000818 */
[----:B------:R-:W-:Y:S08]  /*8680*/  MUFU.EX2 R135, R135 ;  /* 0x0000008700877308 */ /* 0x000ff00000000800 */
[----:B------:R-:W-:Y:S01]  /*8690*/  MUFU.EX2 R136, R136 ;  /* 0x0000008800887308 */ /* 0x000fe20000000800 */
[----:B------:R-:W-:-:S02]  /*86a0*/  WARPGROUP.DEPBAR.LE gsb0, 0x0 ;  /* 0x00008000000079c5 */ /* 0x000fc40000010000 */
[----:B------:R2:W-:Y:S06]  /*86b0*/  BAR.ARV R79, 0x100 ;  /* 0x0004004f0000751d */ /* 0x0005ec0000002000 */
[----:B------:R3:W-:Y:S01]  /*86c0*/  @!P1 SYNCS.ARRIVE.TRANS64.RED.A1T0 RZ, [R7+URZ], RZ ;  /* 0x000000ff07ff99a7 */ /* 0x0007e2000810043f */
[----:B-1----:R-:W-:Y:S01]  /*86d0*/  FMUL.FTZ R24, R24, R78 ;  /* 0x0000004e18187220 */ /* 0x002fe20000410000 */
[-CC-:B--2---:R-:W-:Y:S01]  /*86e0*/  FFMA.FTZ R79, R8, R73.reuse, -R138.reuse ;  /* 0x00000049084f7223 */ /* 0x184fe2000001088a */
[----:B0-----:R-:W-:Y:S01]  /*86f0*/  FMNMX.FTZ R8, R137, R140, !PT ;  /* 0x0000008c89087209 */ /* 0x001fe20007810000 */
[----:B------:R-:W-:Y:S01]  /*8700*/  FFMA.FTZ R137, R12, R73, -R138 ;  /* 0x000000490c897223 */ /* 0x000fe2000001088a */
[-C--:B------:R-:W-:Y:S01]  /*8710*/  FMUL.FTZ R25, R25, R78.reuse ;  /* 0x0000004e19197220 */ /* 0x080fe20000410000 */
[-C--:B------:R-:W-:Y:S01]  /*8720*/  FMUL.FTZ R28, R28, R78.reuse ;  /* 0x0000004e1c1c7220 */ /* 0x080fe20000410000 */
[----:B------:R-:W-:Y:S01]  /*8730*/  FMUL.FTZ R29, R29, R78 ;  /* 0x0000004e1d1d7220 */ /* 0x000fe20000410000 */
[----:B---3--:R-:W-:-:S02]  /*8740*/  IMAD.U32 R7, RZ, RZ, UR58 ;  /* 0x0000003aff077e24 */ /* 0x008fc4000f8e00ff */
[CC--:B------:R-:W-:Y:S01]  /*8750*/  FMUL.FTZ R140, R8.reuse, R73.reuse ;  /* 0x00000049088c7220 */ /* 0x0c0fe20000410000 */
[----:B------:R-:W-:Y:S01]  /*8760*/  FADD.FTZ R4, -R8, R4 ;  /* 0x0000000408047221 */ /* 0x000fe20000010100 */
[----:B------:R-:W0:Y:S01]  /*8770*/  MUFU.EX2 R79, R79 ;  /* 0x0000004f004f7308 */ /* 0x000e220000000800 */
[----:B------:R-:W-:Y:S01]  /*8780*/  UMOV UR58, UR39 ;  /* 0x00000027003a7c82 */ /* 0x000fe20008000000 */
[----:B------:R-:W-:Y:S01]  /*8790*/  @!P1 LEA R7, R7, UR36, 0x3 ;  /* 0x0000002407079c11 */ /* 0x000fe2000f8e18ff */
[-C--:B------:R-:W-:Y:S01]  /*87a0*/  FMUL.FTZ R4, R4, R73.reuse ;  /* 0x0000004904047220 */ /* 0x080fe20000410000 */
[-CC-:B------:R-:W-:Y:S01]  /*87b0*/  FFMA.FTZ R122, R122, R73.reuse, -R140.reuse ;  /* 0x000000497a7a7223 */ /* 0x180fe2000001088c */
[-CC-:B------:R-:W-:Y:S01]  /*87c0*/  FFMA.FTZ R114, R114, R73.reuse, -R140.reuse ;  /* 0x0000004972727223 */ /* 0x180fe2000001088c */
[-CC-:B------:R-:W-:Y:S01]  /*87d0*/  FFMA.FTZ R89, R89, R73.reuse, -R140.reuse ;  /* 0x0000004959597223 */ /* 0x180fe2000001088c */
[----:B------:R-:W-:Y:S01]  /*87e0*/  @!P1 VIADD R7, R7, 0x31c60 ;  /* 0x00031c6007079836 */ /* 0x000fe20000000000 */
[----:B------:R0:W-:Y:S01]  /*87f0*/  MUFU.EX2 R12, R4 ;  /* 0x00000004000c7308 */ /* 0x0001e20000000800 */
[-CC-:B------:R-:W-:Y:S01]  /*8800*/  FFMA.FTZ R90, R90, R73.reuse, -R140.reuse ;  /* 0x000000495a5a7223 */ /* 0x180fe2000001088c */
[-CC-:B------:R-:W-:Y:S01]  /*8810*/  FFMA.FTZ R98, R98, R73.reuse, -R140.reuse ;  /* 0x0000004962627223 */ /* 0x180fe2000001088c */
[-CC-:B------:R-:W-:Y:S01]  /*8820*/  FFMA.FTZ R91, R91, R73.reuse, -R140.reuse ;  /* 0x000000495b5b7223 */ /* 0x180fe2000001088c */
[----:B------:R-:W-:Y:S01]  /*8830*/  @!P1 PRMT R7, RZ, 0x654, R7 ;  /* 0x00000654ff079816 */ /* 0x000fe20000000007 */
[-CC-:B------:R-:W-:Y:S01]  /*8840*/  FFMA.FTZ R75, R75, R73.reuse, -R140.reuse ;  /* 0x000000494b4b7223 */ /* 0x180fe2000001088c */
[-CC-:B------:R-:W-:Y:S01]  /*8850*/  FFMA.FTZ R77, R77, R73.reuse, -R140.reuse ;  /* 0x000000494d4d7223 */ /* 0x180fe2000001088c */
[--C-:B------:R-:W-:Y:S01]  /*8860*/  FFMA.FTZ R82, R82, R73, -R140.reuse ;  /* 0x0000004952527223 */ /* 0x100fe2000001088c */
[----:B------:R1:W-:Y:S01]  /*8870*/  @!P1 SYNCS.ARRIVE.TRANS64.RED.A1T0 RZ, [R7+URZ], RZ ;  /* 0x000000ff07ff99a7 */ /* 0x0003e2000810043f */
[----:B------:R-:W2:Y:S01]  /*8880*/  MUFU.EX2 R137, R137 ;  /* 0x0000008900897308 */ /* 0x000ea20000000800 */
[----:B0-----:R-:W-:Y:S01]  /*8890*/  F2FP.F16.F32.PACK_AB R4, R79, R5 ;  /* 0x000000054f04723e */ /* 0x001fe200000000ff */
[-CC-:B------:R-:W-:Y:S01]  /*88a0*/  FFMA.FTZ R74, R74, R73.reuse, -R140.reuse ;  /* 0x000000494a4a7223 */ /* 0x180fe2000001088c */
[-CC-:B------:R-:W-:Y:S01]  /*88b0*/  FFMA.FTZ R76, R76, R73.reuse, -R140.reuse ;  /* 0x000000494c4c7223 */ /* 0x180fe2000001088c */
[-C--:B------:R-:W-:Y:S01]  /*88c0*/  FMUL.FTZ R32, R32, R78.reuse ;  /* 0x0000004e20207220 */ /* 0x080fe20000410000 */
[-C--:B------:R-:W-:Y:S01]  /*88d0*/  FMUL.FTZ R33, R33, R78.reuse ;  /* 0x0000004e21217220 */ /* 0x080fe20000410000 */
[----:B------:R-:W-:Y:S01]  /*88e0*/  FMUL.FTZ R36, R36, R78 ;  /* 0x0000004e24247220 */ /* 0x000fe20000410000 */
[-CC-:B-1----:R-:W-:Y:S01]  /*88f0*/  FFMA.FTZ R7, R9, R73.reuse, -R140.reuse ;  /* 0x0000004909077223 */ /* 0x182fe2000001088c */
[-CC-:B------:R-:W-:Y:S01]  /*8900*/  FFMA.FTZ R9, R10, R73.reuse, -R140.reuse ;  /* 0x000000490a097223 */ /* 0x180fe2000001088c */
[-CC-:B------:R-:W-:Y:S01]  /*8910*/  FFMA.FTZ R10, R13, R73.reuse, -R140.reuse ;  /* 0x000000490d0a7223 */ /* 0x180fe2000001088c */
[-C--:B------:R-:W-:Y:S01]  /*8920*/  FFMA.FTZ R13, R14, R73.reuse, -R140 ;  /* 0x000000490e0d7223 */ /* 0x080fe2000001088c */
[----:B------:R-:W-:Y:S01]  /*8930*/  FFMA.FTZ R14, R78, R6, R5 ;  /* 0x000000064e0e7223 */ /* 0x000fe20000010005 */
[----:B------:R-:W-:Y:S01]  /*8940*/  MUFU.EX2 R122, R122 ;  /* 0x0000007a007a7308 */ /* 0x000fe20000000800 */
[-C--:B------:R-:W-:Y:S01]  /*8950*/  FMUL.FTZ R37, R37, R78.reuse ;  /* 0x0000004e25257220 */ /* 0x080fe20000410000 */
[-C--:B------:R-:W-:Y:S01]  /*8960*/  FMUL.FTZ R40, R40, R78.reuse ;  /* 0x0000004e28287220 */ /* 0x080fe20000410000 */
[----:B------:R-:W-:Y:S01]  /*8970*/  FADD.FTZ R14, R79, R14 ;  /* 0x0000000e4f0e7221 */ /* 0x000fe20000010000 */
[----:B------:R-:W-:Y:S01]  /*8980*/  FFMA.FTZ R79, R83, R73, -R140 ;  /* 0x00000049534f7223 */ /* 0x000fe2000001088c */
[----:B--2---:R-:W-:Y:S01]  /*8990*/  F2FP.F16.F32.PACK_AB R6, R137, R11 ;  /* 0x0000000b8906723e */ /* 0x004fe200000000ff */
[-C--:B------:R-:W-:Y:S01]  /*89a0*/  FMUL.FTZ R41, R41, R78.reuse ;  /* 0x0000004e29297220 */ /* 0x080fe20000410000 */
[----:B------:R-:W-:Y:S01]  /*89b0*/  FADD.FTZ R14, R11, R14 ;  /* 0x0000000e0b0e7221 */ /* 0x000fe20000010000 */
[----:B------:R-:W0:Y:S01]  /*89c0*/  MUFU.EX2 R7, R7 ;  /* 0x0000000700077308 */ /* 0x000e220000000800 */
[-CC-:B------:R-:W-:Y:S01]  /*89d0*/  FFMA.FTZ R11, R88, R73.reuse, -R140.reuse ;  /* 0x00000049580b7223 */ /* 0x180fe2000001088c */
[-C--:B------:R-:W-:Y:S01]  /*89e0*/  FFMA.FTZ R88, R80, R73.reuse, -R140 ;  /* 0x0000004950587223 */ /* 0x080fe2000001088c */
[----:B------:R-:W-:Y:S01]  /*89f0*/  FADD.FTZ R137, R137, R14 ;  /* 0x0000000e89897221 */ /* 0x000fe20000010000 */
[-CC-:B------:R-:W-:Y:S01]  /*8a00*/  FFMA.FTZ R80, R81, R73.reuse, -R140.reuse ;  /* 0x0000004951507223 */ /* 0x180fe2000001088c */
[--C-:B------:R-:W-:Y:S01]  /*8a10*/  FFMA.FTZ R14, R99, R73, -R140.reuse ;  /* 0x00000049630e7223 */ /* 0x100fe2000001088c */
[-C--:B------:R-:W-:Y:S01]  /*8a20*/  FMUL.FTZ R44, R44, R78.reuse ;  /* 0x0000004e2c2c7220 */ /* 0x080fe20000410000 */
[----:B------:R-:W-:Y:S01]  /*8a30*/  FADD.FTZ R137, R15, R137 ;  /* 0x000000890f897221 */ /* 0x000fe20000010000 */
[----:B------:R-:W1:Y:S01]  /*8a40*/  MUFU.EX2 R9, R9 ;  /* 0x0000000900097308 */ /* 0x000e620000000800 */
        /* <DEDUP_REMOVED lines=8> */
[----:B0-----:R-:W-:Y:S01]  /*8ad0*/  FFMA.FTZ R3, R12, R3, R7 ;  /* 0x000000030c037223 */ /* 0x001fe20000010007 */
[-C--:B------:R-:W-:Y:S01]  /*8ae0*/  FMUL.FTZ R60, R60, R78.reuse ;  /* 0x0000004e3c3c7220 */ /* 0x080fe20000410000 */
[-C--:B------:R-:W-:Y:S01]  /*8af0*/  FMUL.FTZ R61, R61, R78.reuse ;  /* 0x0000004e3d3d7220 */ /* 0x080fe20000410000 */
[-C--:B------:R-:W-:Y:S01]  /*8b00*/  FMUL.FTZ R64, R64, R78.reuse ;  /* 0x0000004e40407220 */ /* 0x080fe20000410000 */
[-C--:B------:R-:W-:Y:S01]  /*8b10*/  FMUL.FTZ R65, R65, R78.reuse ;  /* 0x0000004e41417220 */ /* 0x080fe20000410000 */
[-C--:B------:R-:W-:Y:S01]  /*8b20*/  FMUL.FTZ R68, R68, R78.reuse ;  /* 0x0000004e44447220 */ /* 0x080fe20000410000 */
[----:B------:R-:W-:Y:S01]  /*8b30*/  FMUL.FTZ R69, R69, R78 ;  /* 0x0000004e45457220 */ /* 0x000fe20000410000 */
[----:B------:R-:W0:Y:S01]  /*8b40*/  MUFU.EX2 R13, R13 ;  /* 0x0000000d000d7308 */ /* 0x000e220000000800 */
[C---:B-1----:R-:W-:Y:S01]  /*8b50*/  F2FP.F16.F32.PACK_AB R5, R9.reuse, R7 ;  /* 0x000000070905723e */ /* 0x042fe200000000ff */
[----:B------:R-:W-:Y:S01]  /*8b60*/  FADD.FTZ R9, R9, R3 ;  /* 0x0000000309097221 */ /* 0x000fe20000010000 */
[-CC-:B------:R-:W-:Y:S01]  /*8b70*/  FFMA.FTZ R3, R109, R73.reuse, -R140.reuse ;  /* 0x000000496d037223 */ /* 0x180fe2000001088c */
        /* <DEDUP_REMOVED lines=11> */
[----:B------:R-:W-:Y:S01]  /*8c30*/  FMUL.FTZ R46, R46, R12 ;  /* 0x0000000c2e2e7220 */ /* 0x000fe20000410000 */
[----:B------:R-:W-:Y:S01]  /*8c40*/  MUFU.EX2 R3, R3 ;  /* 0x0000000300037308 */ /* 0x000fe20000000800 */
[----:B0-----:R-:W-:Y:S01]  /*8c50*/  F2FP.F16.F32.PACK_AB R7, R13, R10 ;  /* 0x0000000a0d07723e */ /* 0x001fe200000000ff */
[-C--:B------:R-:W-:Y:S01]  /*8c60*/  FMUL.FTZ R47, R47, R12.reuse ;  /* 0x0000000c2f2f7220 */ /* 0x080fe20000410000 */
[-C--:B------:R-:W-:Y:S01]  /*8c70*/  FMUL.FTZ R50, R50, R12.reuse ;  /* 0x0000000c32327220 */ /* 0x080fe20000410000 */
[-C--:B------:R-:W-:Y:S01]  /*8c80*/  FMUL.FTZ R51, R51, R12.reuse ;  /* 0x0000000c33337220 */ /* 0x080fe20000410000 */
[-C--:B------:R-:W-:Y:S01]  /*8c90*/  FMUL.FTZ R54, R54, R12.reuse ;  /* 0x0000000c36367220 */ /* 0x080fe20000410000 */
[----:B------:R0:W-:Y:S01]  /*8ca0*/  STSM.16.M88.4 [R2+0x24300], R4 ;  /* 0x0243000402007844 */ /* 0x0001e20000000200 */
        /* <DEDUP_REMOVED lines=10> */
[----:B------:R-:W-:Y:S01]  /*8d50*/  FMUL.FTZ R71, R71, R12 ;  /* 0x0000000c47477220 */ /* 0x000fe20000410000 */
[-CC-:B0-----:R-:W-:Y:S01]  /*8d60*/  FFMA.FTZ R5, R21, R73.reuse, -R140.reuse ;  /* 0x0000004915057223 */ /* 0x181fe2000001088c */
[-CC-:B------:R-:W-:Y:S01]  /*8d70*/  FFMA.FTZ R6, R128, R73.reuse, -R140.reuse ;  /* 0x0000004980067223 */ /* 0x180fe2000001088c */
[-CC-:B------:R-:W-:Y:S01]  /*8d80*/  FFMA.FTZ R7, R131, R73.reuse, -R140.reuse ;  /* 0x0000004983077223 */ /* 0x180fe2000001088c */
[-CC-:B------:R-:W-:Y:S01]  /*8d90*/  FFMA.FTZ R128, R132, R73.reuse, -R140.reuse ;  /* 0x0000004984807223 */ /* 0x180fe2000001088c */
[----:B------:R-:W-:Y:S01]  /*8da0*/  FADD.FTZ R4, R10, R9 ;  /* 0x000000090a047221 */ /* 0x000fe20000010000 */
[-CC-:B------:R-:W-:Y:S01]  /*8db0*/  FFMA.FTZ R131, R123, R73.reuse, -R140.reuse ;  /* 0x000000497b837223 */ /* 0x180fe2000001088c */
[----:B------:R-:W0:Y:S01]  /*8dc0*/  MUFU.EX2 R5, R5 ;  /* 0x0000000500057308 */ /* 0x000e220000000800 */
[-C--:B------:R-:W-:Y:S01]  /*8dd0*/  FFMA.FTZ R9, R96, R73.reuse, -R140 ;  /* 0x0000004960097223 */ /* 0x080fe2000001088c */
[----:B------:R-:W-:Y:S01]  /*8de0*/  FADD.FTZ R4, R13, R4 ;  /* 0x000000040d047221 */ /* 0x000fe20000010000 */
        /* <DEDUP_REMOVED lines=9> */
[----:B------:R-:W-:-:S04]  /*8e80*/  FFMA.FTZ R107, R108, R73, -R140 ;  /* 0x000000496c6b7223 */ /* 0x000fc8000001088c */
[----:B------:R-:W2:Y:S01]  /*8e90*/  MUFU.EX2 R7, R7 ;  /* 0x0000000700077308 */ /* 0x000ea20000000800 */
[----:B0-----:R-:W-:Y:S01]  /*8ea0*/  FADD.FTZ R81, R5, R4 ;  /* 0x0000000405517221 */ /* 0x001fe20000010000 */
[----:B------:R-:W-:-:S06]  /*8eb0*/  FADD.FTZ R4, R20, R137 ;  /* 0x0000008914047221 */ /* 0x000fcc0000010000 */
[----:B------:R-:W0:Y:S01]  /*8ec0*/  MUFU.EX2 R128, R128 ;  /* 0x0000008000807308 */ /* 0x000e220000000800 */
[C---:B-1----:R-:W-:Y:S01]  /*8ed0*/  FADD.FTZ R96, R6.reuse, R81 ;  /* 0x0000005106607221 */ /* 0x042fe20000010000 */
[----:B------:R-:W-:Y:S01]  /*8ee0*/  FADD.FTZ R81, R129, R4 ;  /* 0x0000000481517221 */ /* 0x000fe20000010000 */
[----:B------:R-:W-:Y:S02]  /*8ef0*/  F2FP.F16.F32.PACK_AB R5, R6, R5 ;  /* 0x000000050605723e */ /* 0x000fe400000000ff */
[C---:B------:R-:W-:Y:S01]  /*8f00*/  F2FP.F16.F32.PACK_AB R6, R130.reuse, R129 ;  /* 0x000000818206723e */ /* 0x040fe200000000ff */
[----:B------:R-:W-:Y:S02]  /*8f10*/  FADD.FTZ R97, R130, R81 ;  /* 0x0000005182617221 */ /* 0x000fe40000010000 */
[----:B------:R-:W1:Y:S01]  /*8f20*/  MUFU.EX2 R131, R131 ;  /* 0x0000008300837308 */ /* 0x000e620000000800 */
[----:B--2---:R-:W-:Y:S01]  /*8f30*/  FADD.FTZ R83, R7, R96 ;  /* 0x0000006007537221 */ /* 0x004fe20000010000 */
[----:B------:R-:W-:Y:S01]  /*8f40*/  FADD.FTZ R4, R120, R97 ;  /* 0x0000006178047221 */ /* 0x000fe20000010000 */
[----:B------:R-:W-:-:S05]  /*8f50*/  F2FP.F16.F32.PACK_AB R120, R121, R120 ;  /* 0x000000787978723e */ /* 0x000fca00000000ff */
[----:B------:R-:W2:Y:S01]  /*8f60*/  MUFU.EX2 R123, R123 ;  /* 0x0000007b007b7308 */ /* 0x000ea20000000800 */
[C---:B0-----:R-:W-:Y:S01]  /*8f70*/  FADD.FTZ R83, R128.reuse, R83 ;  /* 0x0000005380537221 */ /* 0x041fe20000010000 */
[----:B------:R-:W-:-:S03]  /*8f80*/  F2FP.F16.F32.PACK_AB R7, R128, R7 ;  /* 0x000000078007723e */ /* 0x000fc600000000ff */
[----:B------:R-:W-:Y:S01]  /*8f90*/  FADD.FTZ R96, R122, R83 ;  /* 0x000000537a607221 */ /* 0x000fe20000010000 */
[----:B------:R-:W-:Y:S02]  /*8fa0*/  FADD.FTZ R83, R121, R4 ;  /* 0x0000000479537221 */ /* 0x000fe40000010000 */
[----:B------:R-:W0:Y:S01]  /*8fb0*/  MUFU.EX2 R126, R126 ;  /* 0x0000007e007e7308 */ /* 0x000e220000000800 */
[C---:B-1----:R-:W-:Y:S01]  /*8fc0*/  FADD.FTZ R96, R131.reuse, R96 ;  /* 0x0000006083607221 */ /* 0x042fe20000010000 */
[----:B------:R-:W-:Y:S01]  /*8fd0*/  FADD.FTZ R4, R124, R83 ;  /* 0x000000537c047221 */ /* 0x000fe20000010000 */
[----:B------:R-:W-:Y:S02]  /*8fe0*/  F2FP.F16.F32.PACK_AB R121, R131, R122 ;  /* 0x0000007a8379723e */ /* 0x000fe400000000ff */
[C---:B------:R-:W-:Y:S01]  /*8ff0*/  F2FP.F16.F32.PACK_AB R122, R125.reuse, R124 ;  /* 0x0000007c7d7a723e */ /* 0x040fe200000000ff */
[----:B------:R-:W-:Y:S01]  /*9000*/  FADD.FTZ R97, R125, R4 ;  /* 0x000000047d617221 */ /* 0x000fe20000010000 */
[----:B------:R-:W-:Y:S01]  /*9010*/  F2FP.F16.F32.PACK_AB R4, R20, R15 ;  /* 0x0000000f1404723e */ /* 0x000fe200000000ff */
[----:B------:R-:W1:Y:S01]  /*9020*/  MUFU.EX2 R127, R127 ;  /* 0x0000007f007f7308 */ /* 0x000e620000000800 */
[----:B--2---:R-:W-:Y:S01]  /*9030*/  FADD.FTZ R83, R123, R96 ;  /* 0x000000607b537221 */ /* 0x004fe20000010000 */
[----:B------:R-:W-:Y:S01]  /*9040*/  FADD.FTZ R96, R112, R97 ;  /* 0x0000006170607221 */ /* 0x000fe20000010000 */
[C---:B------:R-:W-:Y:S01]  /*9050*/  F2FP.F16.F32.PACK_AB R112, R113.reuse, R112 ;  /* 0x000000707170723e */ /* 0x040fe200000000ff */
[----:B------:R2:W-:Y:S02]  /*9060*/  STSM.16.M88.4 [R2+0x25b00], R4 ;  /* 0x025b000402007844 */ /* 0x0005e40000000200 */
[----:B------:R-:W-:-:S02]  /*9070*/  FADD.FTZ R15, R113, R96 ;  /* 0x00000060710f7221 */ /* 0x000fc40000010000 */
[----:B------:R-:W3:Y:S01]  /*9080*/  MUFU.EX2 R115, R115 ;  /* 0x0000007300737308 */ /* 0x000ee20000000800 */
[----:B0-----:R-:W-:Y:S01]  /*9090*/  FADD.FTZ R99, R126, R83 ;  /* 0x000000537e637221 */ /* 0x001fe20000010000 */
[----:B------:R-:W-:Y:S01]  /*90a0*/  FADD.FTZ R96, R116, R15 ;  /* 0x0000000f74607221 */ /* 0x000fe20000010000 */
[----:B------:R-:W-:Y:S02]  /*90b0*/  F2FP.F16.F32.PACK_AB R123, R126, R123 ;  /* 0x0000007b7e7b723e */ /* 0x000fe400000000ff */
[----:B------:R-:W-:-:S03]  /*90c0*/  FADD.FTZ R20, R114, R99 ;  /* 0x0000006372147221 */ /* 0x000fc60000010000 */
[----:B------:R-:W0:Y:S01]  /*90d0*/  MUFU.EX2 R118, R118 ;  /* 0x0000007600767308 */ /* 0x000e220000000800 */
[C---:B-1----:R-:W-:Y:S01]  /*90e0*/  FADD.FTZ R20, R127.reuse, R20 ;  /* 0x000000147f147221 */ /* 0x042fe20000010000 */
[----:B------:R-:W-:Y:S01]  /*90f0*/  F2FP.F16.F32.PACK_AB R113, R127, R114 ;  /* 0x000000727f71723e */ /* 0x000fe200000000ff */
[----:B------:R-:W-:Y:S01]  /*9100*/  STSM.16.M88.4 [R2+0x27300], R120 ;  /* 0x0273007802007844 */ /* 0x000fe20000000200 */
[----:B------:R-:W-:-:S04]  /*9110*/  F2FP.F16.F32.PACK_AB R114, R117, R116 ;  /* 0x000000747572723e */ /* 0x000fc800000000ff */
[----:B------:R-:W1:Y:S01]  /*9120*/  MUFU.EX2 R21, R21 ;  /* 0x0000001500157308 */ /* 0x000e620000000800 */
[----:B---3--:R-:W-:-:S07]  /*9130*/  FADD.FTZ R15, R115, R20 ;  /* 0x00000014730f7221 */ /* 0x008fce0000010000 */
[----:B------:R-:W3:Y:S01]  /*9140*/  MUFU.EX2 R106, R106 ;  /* 0x0000006a006a7308 */ /* 0x000ee20000000800 */
[C---:B0-----:R-:W-:Y:S01]  /*9150*/  FADD.FTZ R20, R118.reuse, R15 ;  /* 0x0000000f76147221 */ /* 0x041fe20000010000 */
[----:B------:R-:W-:-:S05]  /*9160*/  F2FP.F16.F32.PACK_AB R115, R118, R115 ;  /* 0x000000737673723e */ /* 0x000fca00000000ff */
[----:B------:R-:W-:Y:S01]  /*9170*/  STSM.16.M88.4 [R2+0x28b00], R112 ;  /* 0x028b007002007844 */ /* 0x000fe20000000200 */
[----:B------:R-:W-:Y:S01]  /*9180*/  MUFU.EX2 R81, R11 ;  /* 0x0000000b00517308 */ /* 0x000fe20000000800 */
[----:B-1----:R-:W-:-:S07]  /*9190*/  FADD.FTZ R15, R21, R20 ;  /* 0x00000014150f7221 */ /* 0x002fce0000010000 */
[----:B------:R0:W-:Y:S01]  /*91a0*/  MUFU.EX2 R11, R89 ;  /* 0x00000059000b7308 */ /* 0x0001e20000000800 */
[----:B---3--:R-:W-:-:S07]  /*91b0*/  FADD.FTZ R20, R106, R15 ;  /* 0x0000000f6a147221 */ /* 0x008fce0000010000 */
[----:B------:R-:W1:Y:S01]  /*91c0*/  MUFU.EX2 R107, R107 ;  /* 0x0000006b006b7308 */ /* 0x000e620000000800 */
[----:B0-----:R-:W-:-:S07]  /*91d0*/  FADD.FTZ R89, R117, R96 ;  /* 0x0000006075597221 */ /* 0x001fce0000010000 */
[----:B------:R0:W-:Y:S08]  /*91e0*/  MUFU.EX2 R83, R90 ;  /* 0x0000005a00537308 */ /* 0x0001f00000000800 */
[----:B------:R-:W3:Y:S01]  /*91f0*/  MUFU.EX2 R9, R9 ;  /* 0x0000000900097308 */ /* 0x000ee20000000800 */
[----:B0-----:R-:W-:Y:S01]  /*9200*/  FADD.FTZ R90, R104, R89 ;  /* 0x00000059685a7221 */ /* 0x001fe20000010000 */
[----:B-1----:R-:W-:Y:S01]  /*9210*/  FADD.FTZ R20, R107, R20 ;  /* 0x000000146b147221 */ /* 0x002fe20000010000 */
[----:B------:R-:W-:-:S02]  /*9220*/  F2FP.F16.F32.PACK_AB R107, R3, R107 ;  /* 0x0000006b036b723e */ /* 0x000fc400000000ff */
[C---:B------:R-:W-:Y:S01]  /*9230*/  FADD.FTZ R90, R105.reuse, R90 ;  /* 0x0000005a695a7221 */ /* 0x040fe20000010000 */
[----:B------:R-:W-:Y:S02]  /*9240*/  F2FP.F16.F32.PACK_AB R104, R105, R104 ;  /* 0x000000686968723e */ /* 0x000fe400000000ff */
[----:B------:R-:W0:Y:S01]  /*9250*/  MUFU.EX2 R10, R10 ;  /* 0x0000000a000a7308 */ /* 0x000e220000000800 */
[----:B------:R-:W-:Y:S01]  /*9260*/  FADD.FTZ R89, R133, R90 ;  /* 0x0000005a85597221 */ /* 0x000fe20000010000 */
[----:B------:R-:W-:Y:S01]  /*9270*/  FADD.FTZ R90, R3, R20 ;  /* 0x00000014035a7221 */ /* 0x000fe20000010000 */
[----:B------:R-:W-:Y:S02]  /*9280*/  F2FP.F16.F32.PACK_AB R105, R106, R21 ;  /* 0x000000156a69723e */ /* 0x000fe400000000ff */
[C---:B------:R-:W-:Y:S01]  /*9290*/  FADD.FTZ R89, R134.reuse, R89 ;  /* 0x0000005986597221 */ /* 0x040fe20000010000 */
[----:B------:R-:W-:Y:S02]  /*92a0*/  F2FP.F16.F32.PACK_AB R106, R134, R133 ;  /* 0x00000085866a723e */ /* 0x000fe400000000ff */
[----:B------:R-:W1:Y:S01]  /*92b0*/  MUFU.EX2 R13, R98 ;  /* 0x00000062000d7308 */ /* 0x000e620000000800 */
[----:B------:R-:W-:Y:S01]  /*92c0*/  FADD.FTZ R96, R110, R89 ;  /* 0x000000596e607221 */ /* 0x000fe20000010000 */
[----:B---3--:R-:W-:Y:S01]  /*92d0*/  FADD.FTZ R89, R9, R90 ;  /* 0x0000005a09597221 */ /* 0x008fe20000010000 */
[----:B------:R-:W-:Y:S02]  /*92e0*/  STSM.16.M88.4 [R2+0x2a300], R104 ;  /* 0x02a3006802007844 */ /* 0x000fe40000000200 */
[----:B------:R-:W-:-:S03]  /*92f0*/  FADD.FTZ R97, R111, R96 ;  /* 0x000000606f617221 */ /* 0x000fc60000010000 */
[----:B------:R0:W-:Y:S01]  /*9300*/  MUFU.EX2 R15, R80 ;  /* 0x00000050000f7308 */ /* 0x0001e20000000800 */
[----:B------:R-:W-:-:S04]  /*9310*/  FADD.FTZ R90, R100, R97 ;  /* 0x00000061645a7221 */ /* 0x000fc80000010000 */
[----:B--2---:R-:W-:-:S03]  /*9320*/  FADD.FTZ R5, R101, R90 ;  /* 0x0000005a65057221 */ /* 0x004fc60000010000 */
[----:B------:R-:W2:Y:S01]  /*9330*/  MUFU.EX2 R88, R88 ;  /* 0x0000005800587308 */ /* 0x000ea20000000800 */
[----:B------:R-:W-:Y:S01]  /*9340*/  FADD.FTZ R6, R102, R5 ;  /* 0x0000000566067221 */ /* 0x000fe20000010000 */
[C---:B0-----:R-:W-:Y:S01]  /*9350*/  FADD.FTZ R80, R10.reuse, R89 ;  /* 0x000000590a507221 */ /* 0x041fe20000010000 */
[----:B------:R-:W-:Y:S02]  /*9360*/  F2FP.F16.F32.PACK_AB R5, R10, R9 ;  /* 0x000000090a05723e */ /* 0x000fe400000000ff */
[----:B------:R-:W-:Y:S01]  /*9370*/  FADD.FTZ R3, R103, R6 ;  /* 0x0000000667037221 */ /* 0x000fe20000010000 */
[----:B-1----:R-:W-:Y:S01]  /*9380*/  FADD.FTZ R89, R13, R80 ;  /* 0x000000500d597221 */ /* 0x002fe20000010000 */
        /* <DEDUP_REMOVED lines=10> */
[C---:B------:R-:W-:Y:S01]  /*9430*/  FADD.FTZ R80, R11.reuse, R80 ;  /* 0x000000500b507221 */ /* 0x040fe20000010000 */
[----:B------:R-:W-:Y:S01]  /*9440*/  F2FP.F16.F32.PACK_AB R81, R11, R81 ;  /* 0x000000510b51723e */ /* 0x000fe200000000ff */
[----:B------:R3:W-:Y:S01]  /*9450*/  STSM.16.M88.4 [R2+0x2bb00], R4 ;  /* 0x02bb000402007844 */ /* 0x0007e20000000200 */
[----:B------:R-:W-:Y:S01]  /*9460*/  FADD.FTZ R3, R95, R10 ;  /* 0x0000000a5f037221 */ /* 0x000fe20000010000 */
[----:B------:R-:W-:Y:S01]  /*9470*/  FADD.FTZ R80, R83, R80 ;  /* 0x0000005053507221 */ /* 0x000fe20000010000 */
[----:B0-----:R-:W-:Y:S01]  /*9480*/  F2FP.F16.F32.PACK_AB R82, R93, R92 ;  /* 0x0000005c5d52723e */ /* 0x001fe200000000ff */
[----:B------:R-:W-:Y:S01]  /*9490*/  MUFU.EX2 R21, R74 ;  /* 0x0000004a00157308 */ /* 0x000fe20000000800 */
[----:B------:R-:W-:Y:S01]  /*94a0*/  FADD.FTZ R10, R84, R3 ;  /* 0x00000003540a7221 */ /* 0x000fe20000010000 */
[----:B------:R-:W-:Y:S01]  /*94b0*/  FADD.FTZ R9, R91, R80 ;  /* 0x000000505b097221 */ /* 0x000fe20000010000 */
[----:B------:R-:W-:-:S02]  /*94c0*/  F2FP.F16.F32.PACK_AB R80, R103, R102 ;  /* 0x000000666750723e */ /* 0x000fc400000000ff */
[----:B------:R-:W-:Y:S01]  /*94d0*/  FADD.FTZ R3, R85, R10 ;  /* 0x0000000a55037221 */ /* 0x000fe20000010000 */
[----:B------:R-:W-:Y:S01]  /*94e0*/  F2FP.F16.F32.PACK_AB R83, R91, R83 ;  /* 0x000000535b53723e */ /* 0x000fe200000000ff */
[----:B--2---:R-:W-:Y:S01]  /*94f0*/  FADD.FTZ R14, R88, R9 ;  /* 0x00000009580e7221 */ /* 0x004fe20000010000 */
[----:B------:R-:W0:Y:S01]  /*9500*/  MUFU.EX2 R75, R75 ;  /* 0x0000004b004b7308 */ /* 0x000e220000000800 */
[----:B------:R-:W-:Y:S02]  /*9510*/  FADD.FTZ R10, R86, R3 ;  /* 0x00000003560a7221 */ /* 0x000fe40000010000 */
[----:B------:R-:W-:Y:S01]  /*9520*/  STSM.16.M88.4 [R2+0x2d300], R80 ;  /* 0x02d3005002007844 */ /* 0x000fe20000000200 */
[----:B---3--:R-:W-:Y:S01]  /*9530*/  F2FP.F16.F32.PACK_AB R6, R85, R84 ;  /* 0x000000545506723e */ /* 0x008fe200000000ff */
[----:B------:R-:W-:Y:S01]  /*9540*/  FADD.FTZ R10, R87, R10 ;  /* 0x0000000a570a7221 */ /* 0x000fe20000010000 */
[----:B------:R-:W-:Y:S01]  /*9550*/  F2FP.F16.F32.PACK_AB R4, R95, R94 ;  /* 0x0000005e5f04723e */ /* 0x000fe200000000ff */
[C---:B------:R-:W-:Y:S01]  /*9560*/  FADD.FTZ R9, R15.reuse, R14 ;  /* 0x0000000e0f097221 */ /* 0x040fe20000010000 */
[----:B------:R-:W2:Y:S01]  /*9570*/  MUFU.EX2 R13, R76 ;  /* 0x0000004c000d7308 */ /* 0x000ea20000000800 */
[----:B------:R-:W-:-:S02]  /*9580*/  F2FP.F16.F32.PACK_AB R5, R15, R88 ;  /* 0x000000580f05723e */ /* 0x000fc400000000ff */
[----:B-1----:R-:W-:Y:S01]  /*9590*/  F2FP.F16.F32.PACK_AB R7, R79, R20 ;  /* 0x000000144f07723e */ /* 0x002fe200000000ff */
[----:B------:R-:W-:Y:S01]  /*95a0*/  FADD.FTZ R14, R20, R9 ;  /* 0x00000009140e7221 */ /* 0x000fe20000010000 */
[----:B------:R-:W-:Y:S02]  /*95b0*/  F2FP.F16.F32.PACK_AB R84, R87, R86 ;  /* 0x000000565754723e */ /* 0x000fe400000000ff */
[----:B------:R-:W-:Y:S01]  /*95c0*/  F2FP.F16.F32.PACK_AB R86, R136, R135 ;  /* 0x000000878856723e */ /* 0x000fe200000000ff */
[----:B------:R-:W1:Y:S01]  /*95d0*/  MUFU.EX2 R77, R77 ;  /* 0x0000004d004d7308 */ /* 0x000e620000000800 */
[----:B0-----:R-:W-:Y:S01]  /*95e0*/  F2FP.F16.F32.PACK_AB R85, R75, R21 ;  /* 0x000000154b55723e */ /* 0x001fe200000000ff */
[----:B------:R0:W-:Y:S01]  /*95f0*/  STSM.16.M88.4 [R2+0x2eb00], R4 ;  /* 0x02eb000402007844 */ /* 0x0001e20000000200 */
[----:B------:R-:W-:Y:S01]  /*9600*/  FADD.FTZ R14, R79, R14 ;  /* 0x0000000e4f0e7221 */ /* 0x000fe20000010000 */
[----:B------:R-:W-:-:S03]  /*9610*/  FADD.FTZ R135, R135, R10 ;  /* 0x0000000a87877221 */ /* 0x000fc60000010000 */
[----:B------:R-:W-:-:S04]  /*9620*/  FADD.FTZ R14, R21, R14 ;  /* 0x0000000e150e7221 */ /* 0x000fc80000010000 */
[----:B------:R-:W-:-:S04]  /*9630*/  FADD.FTZ R14, R75, R14 ;  /* 0x0000000e4b0e7221 */ /* 0x000fc80000010000 */
[----:B--2---:R-:W-:Y:S01]  /*9640*/  FADD.FTZ R14, R13, R14 ;  /* 0x0000000e0d0e7221 */ /* 0x004fe20000010000 */
[C---:B-1----:R-:W-:Y:S01]  /*9650*/  F2FP.F16.F32.PACK_AB R87, R77.reuse, R13 ;  /* 0x0000000d4d57723e */ /* 0x042fe200000000ff */
[----:B0-----:R-:W-:Y:S02]  /*9660*/  FADD.FTZ R6, R136, R135 ;  /* 0x0000008788067221 */ /* 0x001fe40000010000 */
[----:B------:R-:W-:Y:S01]  /*9670*/  FADD.FTZ R3, R77, R14 ;  /* 0x0000000e4d037221 */ /* 0x000fe20000010000 */
[----:B------:R-:W-:Y:S01]  /*9680*/  IMAD.MOV.U32 R7, RZ, RZ, R16 ;  /* 0x000000ffff077224 */ /* 0x000fe200078e0010 */
[----:B------:R0:W-:Y:S01]  /*9690*/  STSM.16.M88.4 [R2+0x30300], R84 ;  /* 0x0303005402007844 */ /* 0x0001e20000000200 */
[----:B------:R-:W-:Y:S02]  /*96a0*/  IMAD.MOV.U32 R4, RZ, RZ, R8 ;  /* 0x000000ffff047224 */ /* 0x000fe400078e0008 */
[----:B------:R-:W-:Y:S01]  /*96b0*/  IMAD.MOV.U32 R5, RZ, RZ, R72 ;  /* 0x000000ffff057224 */ /* 0x000fe200078e0048 */
[----:B------:R-:W-:Y:S01]  /*96c0*/  @!PT LDS RZ, [RZ] ;  /* 0x00000000fffff984 */ /* 0x000fe20000000800 */
[----:B------:R-:W-:Y:S01]  /*96d0*/  @!PT LDS RZ, [RZ] ;  /* 0x00000000fffff984 */ /* 0x000fe20000000800 */
[----:B------:R-:W-:Y:S01]  /*96e0*/  @!PT LDS RZ, [RZ] ;  /* 0x00000000fffff984 */ /* 0x000fe20000000800 */
[----:B------:R-:W-:Y:S01]  /*96f0*/  @!PT LDS RZ, [RZ] ;  /* 0x00000000fffff984 */ /* 0x000fe20000000800 */
[----:B------:R1:W-:Y:S06]  /*9700*/  MEMBAR.ALL.CTA ;  /* 0x0000000000007992 */ /* 0x0003ec0000008000 */
[----:B-1----:R-:W1:Y:S02]  /*9710*/  FENCE.VIEW.ASYNC.S ;  /* 0x00000000000073c6 */ /* 0x002e640000000000 */
[----:B-1----:R-:W-:Y:S01]  /*9720*/  NOP ;  /* 0x0000000000007918 */ /* 0x002fe20000000000 */
[----:B------:R-:W-:Y:S05]  /*9730*/  @P2 BRA `(.L_x_10108) ;  /* 0xffffffc000082947 */ /* 0x000fea000383ffff */
.L_x_10099:
[----:B------:R-:W-:Y:S06]  /*9740*/  BAR.ARV 0x8, 0x200 ;  /* 0x0208000000007b1d */ /* 0x000fec0000002000 */
[----:B------:R-:W-:Y:S05]  /*9750*/  @!P0 BRA `(.L_x_10109) ;  /* 0x0000000000048947 */ /* 0x000fea0003800000 */
[----:B------:R-:W-:Y:S01]  /*9760*/  BPT.TRAP 0x1 ;  /* 0x000000040000795c */ /* 0x000fe20000300000 */
.L_x_10109:
[----:B------:R-:W-:Y:S01]  /*9770*/  ULEA UR9, UR39, UR36, 0x3 ;  /* 0x0000002427097291 */ /* 0x000fe2000f8e183f */
[----:B------:R-:W-:-:S08]  /*9780*/  SHF.L.U32 R0, R16, 0x1f, RZ ;  /* 0x0000001f10007819 */ /* 0x000fd000000006ff */
[----:B------:R1:W3:Y:S01]  /*9790*/  SYNCS.PHASECHK.TRANS64.TRYWAIT P2, [UR9+0x31c50], R0 ;  /* 0x031c5000ff0075a7 */ /* 0x0002e20008040149 */
[----:B------:R-:W-:Y:S05]  /*97a0*/  @!P0 BRA `(.L_x_10110) ;  /* 0x0000000000048947 */ /* 0x000fea0003800000 */
[----:B------:R-:W-:Y:S01]  /*97b0*/  BPT.TRAP 0x1 ;  /* 0x000000040000795c */ /* 0x000fe20000300000 */
.L_x_10110:
[----:B---3--:R-:W-:Y:S05]  /*97c0*/  @P2 BRA `(.L_x_10111) ;  /* 0x0000000000082947 */ /* 0x008fea0003800000 */
[----:B------:R-:W3:Y:S02]  /*97d0*/  SYNCS.PHASECHK.TRANS64.TRYWAIT P0, [UR9+0x31c50], R0 ;  /* 0x031c5000ff0075a7 */ /* 0x000ee40008000149 */
[----:B---3--:R-:W-:Y:S05]  /*97e0*/  @!P0 BRA `(.L_x_10112) ;  /* 0x00000084000c8947 */ /* 0x008fea0003800000 */
.L_x_10111:
[----:B------:R-:W-:Y:S01]  /*97f0*/  UIADD3 UR36, UR36, 0x200, URZ ;  /* 0x0000020024247890 */ /* 0x000fe2000fffe03f */
[----:B------:R-:W-:Y:S01]  /*9800*/  WARPGROUP.ARRIVE ;  /* 0x00000000000079c5 */ /* 0x000fe20000000000 */
[----:B------:R-:W-:Y:S01]  /*9810*/  ULOP3.LUT UR37, UR37, 0x10000, URZ, 0xfc, !UPT ;  /* 0x0001000025257892 */ /* 0x000fe2000f8efc3f */
[----:B-1-3--:R-:W1:Y:S01]  /*9820*/  SHFL.BFLY PT, R0, R3, 0x2, 0x1f ;  /* 0x0c401f0003007f89 */ /* 0x00ae6200000e0000 */
[----:B------:R-:W-:Y:S01]  /*9830*/  USHF.R.U32.HI UR36, URZ, 0x4, UR36 ;  /* 0x000000043f247899 */ /* 0x000fe20008011624 */
[----:B------:R-:W-:Y:S01]  /*9840*/  IMAD.MOV.U32 R9, RZ, RZ, RZ ;  /* 0x000000ffff097224 */ /* 0x000fe200078e00ff */
[----:B------:R-:W-:Y:S01]  /*9850*/  UMOV UR5, 0xc0000010 ;  /* 0xc000001000057882 */ /* 0x000fe20000000000 */
[----:B------:R-:W-:Y:S01]  /*9860*/  UMOV UR7, 0x80000020 ;  /* 0x8000002000077882 */ /* 0x000fe20000000000 */
[----:B------:R-:W-:Y:S01]  /*9870*/  ULOP3.LUT UR36, UR36, 0x3fff, URZ, 0xc0, !UPT ;  /* 0x00003fff24247892 */ /* 0x000fe2000f8ec03f */
[----:B------:R-:W3:Y:S01]  /*9880*/  SHFL.BFLY PT, R5, R6, 0x2, 0x1f ;  /* 0x0c401f0006057f89 */ /* 0x000ee200000e0000 */
[----:B------:R-:W-:Y:S01]  /*9890*/  UMOV UR4, UR37 ;  /* 0x0000002500047c82 */ /* 0x000fe20008000000 */
[----:B------:R-:W-:Y:S01]  /*98a0*/  IMAD.MOV.U32 R10, RZ, RZ, RZ ;  /* 0x000000ffff0a7224 */ /* 0x000fe200078e00ff */
[----:B------:R-:W-:Y:S01]  /*98b0*/  ULOP3.LUT UR8, UR36, 0x2400000, URZ, 0xfc, !UPT ;  /* 0x0240000024087892 */ /* 0x000fe2000f8efc3f */
[----:B------:R-:W-:-:S03]  /*98c0*/  VIADD R149, R149, 0x1 ;  /* 0x0000000195957836 */ /* 0x000fc60000000000 */
[----:B------:R-:W-:Y:S02]  /*98d0*/  UIMAD UR8, UR39, 0x6c0, UR8 ;  /* 0x000006c0270878a4 */ /* 0x000fe4000f8e0208 */
[----:B------:R-:W-:-:S04]  /*98e0*/  UIADD3 UR39, UR39, 0x1, URZ ;  /* 0x0000000127277890 */ /* 0x000fc8000fffe03f */
[----:B------:R-:W-:Y:S01]  /*98f0*/  UISETP.NE.AND UP0, UPT, UR39, 0x2, UPT ;  /* 0x000000022700788c */ /* 0x000fe2000bf05270 */
[----:B------:R-:W-:Y:S02]  /*9900*/  UMOV UR6, UR8 ;  /* 0x0000000800067c82 */ /* 0x000fe40008000000 */
[----:B------:R-:W-:Y:S01]  /*9910*/  HGMMA.64x96x16.F32 R24, gdesc[UR4].tnspB, R24, gsb0 ;  /* 0x41600000041879f0 */ /* 0x000fe20008000818 */
[----:B------:R-:W-:Y:S01]  /*9920*/  UIADD3 UR4, UR37, 0x180, URZ ;  /* 0x0000018025047890 */ /* 0x000fe2000fffe03f */
[----:B-1----:R-:W-:Y:S01]  /*9930*/  FADD.FTZ R4, R0, R3 ;  /* 0x0000000300047221 */ /* 0x002fe20000010000 */
[----:B------:R-:W-:Y:S01]  /*9940*/  UIADD3 UR6, UR8, 0x40, URZ ;  /* 0x0000004008067890 */ /* 0x000fe2000fffe03f */
[----:B------:R-:W-:Y:S01]  /*9950*/  IMAD.MOV.U32 R3, RZ, RZ, -0x800000 ;  /* 0xff800000ff037424 */ /* 0x000fe200078e00ff */
[----:B------:R-:W-:Y:S01]  /*9960*/  UMOV UR5, 0xc0000010 ;  /* 0xc000001000057882 */ /* 0x000fe20000000000 */
[----:B------:R-:W-:Y:S01]  /*9970*/  UMOV UR7, 0x80000020 ;  /* 0x8000002000077882 */ /* 0x000fe20000000000 */
[----:B---3--:R-:W-:Y:S01]  /*9980*/  FADD.FTZ R5, R5, R6 ;  /* 0x0000000605057221 */ /* 0x008fe20000010000 */
[----:B------:R-:W2:Y:S01]  /*9990*/  SHFL.BFLY PT, R7, R4, 0x1, 0x1f ;  /* 0x0c201f0004077f89 */ /* 0x000ea200000e0000 */
[----:B------:R-:W-:-:S03]  /*99a0*/  USEL UR39, UR39, URZ, UP0 ;  /* 0x0000003f27277287 */ /* 0x000fc60008000000 */
[----:B------:R-:W1:Y:S01]  /*99b0*/  SHFL.BFLY PT, R0, R5, 0x1, 0x1f ;  /* 0x0c201f0005007f89 */ /* 0x000e6200000e0000 */
[----:B--2---:R-:W-:Y:S01]  /*99c0*/  FADD.FTZ R12, R4, R7 ;  /* 0x00000007040c7221 */ /* 0x004fe20000010000 */
[----:B------:R-:W-:Y:S02]  /*99d0*/  IMAD.U32 R4, RZ, RZ, UR9 ;  /* 0x00000009ff047e24 */ /* 0x000fe4000f8e00ff */
[----:B-1----:R-:W-:Y:S02]  /*99e0*/  FADD.FTZ R11, R5, R0 ;  /* 0x00000000050b7221 */ /* 0x002fe40000010000 */
[----:B------:R-:W-:Y:S01]  /*99f0*/  FSETP.NE.FTZ.AND P2, PT, R12, RZ, PT ;  /* 0x000000ff0c00720b */ /* 0x000fe20003f55000 */
[----:B------:R-:W-:Y:S01]  /*9a00*/  IMAD.MOV.U32 R0, RZ, RZ, -0x800000 ;  /* 0xff800000ff007424 */ /* 0x000fe200078e00ff */
[----:B------:R-:W-:Y:S02]  /*9a10*/  @!P1 IADD3 R4, R4, 0x31c60, RZ ;  /* 0x00031c6004049810 */ /* 0x000fe40007ffe0ff */
[----:B------:R-:W-:-:S02]  /*9a20*/  FSETP.NE.FTZ.AND P0, PT, R11, RZ, PT ;  /* 0x000000ff0b00720b */ /* 0x000fc40003f15000 */
[----:B------:R-:W-:-:S07]  /*9a30*/  @!P1 PRMT R4, RZ, 0x654, R4 ;  /* 0x00000654ff049816 */ /* 0x000fce0000000004 */
[----:B------:R-:W1:Y:S01]  /*9a40*/  @P2 MUFU.LG2 R7, R12 ;  /* 0x0000000c00072308 */ /* 0x000e620000000c00 */
[----:B------:R-:W-:-:S03]  /*9a50*/  @P2 FMUL.FTZ R14, R73, 0.69314718246459960938 ;  /* 0x3f317218490e2820 */ /* 0x000fc60000410000 */
[----:B------:R-:W-:-:S04]  /*9a60*/  @P0 FMUL.FTZ R5, R73, 0.69314718246459960938 ;  /* 0x3f31721849050820 */ /* 0x000fc80000410000 */
[----:B------:R-:W2:Y:S08]  /*9a70*/  @P0 MUFU.LG2 R6, R11 ;  /* 0x0000000b00060308 */ /* 0x000eb00000000c00 */
[----:B------:R-:W3:Y:S01]  /*9a80*/  @P0 MUFU.RCP R9, R11 ;  /* 0x0000000b00090308 */ /* 0x000ee20000001000 */
[----:B-1----:R-:W-:-:S04]  /*9a90*/  @P2 FMUL.FTZ R7, R7, 0.69314718246459960938 ;  /* 0x3f31721807072820 */ /* 0x002fc80000410000 */
[----:B------:R-:W-:-:S03]  /*9aa0*/  @P2 FFMA.FTZ R0, R14, R8, R7 ;  /* 0x000000080e002223 */ /* 0x000fc60000010007 */
[----:B------:R-:W1:Y:S01]  /*9ab0*/  @P2 MUFU.RCP R10, R12 ;  /* 0x0000000c000a2308 */ /* 0x000e620000001000 */
[----:B--2---:R-:W-:-:S04]  /*9ac0*/  @P0 FMUL.FTZ R6, R6, 0.69314718246459960938 ;  /* 0x3f31721806060820 */ /* 0x004fc80000410000 */
[----:B------:R-:W-:Y:S01]  /*9ad0*/  @P0 FFMA.FTZ R3, R5, R72, R6 ;  /* 0x0000004805030223 */ /* 0x000fe20000010006 */
[----:B------:R-:W-:Y:S01]  /*9ae0*/  PLOP3.LUT P0, PT, PT, PT, PT, 0x8, 0x0 ;  /* 0x000000000000781c */ /* 0x000fe20003f0e170 */
        /* <DEDUP_REMOVED lines=52> */
[----:B------:R-:W-:-:S06]  /*9e30*/  USEL UR4, URZ, 0x1, UP0 ;  /* 0x000000013f047887 */ /* 0x000fcc0008000000 */
[----:B------:R-:W-:Y:S01]  /*9e40*/  LOP3.LUT R16, R16, UR4, RZ, 0x3c, !PT ;  /* 0x0000000410107c12 */ /* 0x000fe2000f8e3cff */
        /* <DEDUP_REMOVED lines=49> */
[----:B--2---:R-:W-:-:S07]  /*a160*/  FMUL.FTZ R71, R71, R10 ;  /* 0x0000000a47477220 */ /* 0x004fce0000410000 */
.L_x_10092:
[----:B------:R-:W0:Y:S08]  /*a170*/  S2UR UR4, SR_CgaCtaId ;  /* 0x00000000000479c3 */ /* 0x000e300000008800 */
[----:B------:R-:W-:Y:S06]  /*a180*/  BAR.SYNC.DEFER_BLOCKING 0x5, 0x200 ;  /* 0x0148000000007b1d */ /* 0x000fec0000010000 */
[----:B------:R-:W-:Y:S01]  /*a190*/  UMOV UR36, 0x400 ;  /* 0x0000040000247882 */ /* 0x000fe20000000000 */
[----:B------:R-:W-:Y:S01]  /*a1a0*/  BSSY B0, `(.L_x_10113) ;  /* 0x00001a1000007945 */ /* 0x000fe20003800000 */
[----:B0-----:R-:W-:-:S09]  /*a1b0*/  ULEA UR36, UR4, UR36, 0x18 ;  /* 0x0000002404247291 */ /* 0x001fd2000f8ec03f */
[----:B------:R-:W0:Y:S01]  /*a1c0*/  LDS.128 R32, [UR36+0x31cd0] ;  /* 0x031cd024ff207984 */ /* 0x000e220008000c00 */
[----:B------:R-:W-:Y:S06]  /*a1d0*/  BAR.ARV 0x4, 0x200 ;  /* 0x0108000000007b1d */ /* 0x000fec0000002000 */
[----:B------:R-:W-:Y:S05]  /*a1e0*/  @P0 BRA `(.L_x_10114) ;  /* 0x0000001000180947 */ /* 0x000fea0003800000 */
[----:B------:R-:W1:Y:S08]  /*a1f0*/  S2UR UR6, SR_SWINHI ;  /* 0x00000000000679c3 */ /* 0x000e700000002f00 */
[----:B------:R-:W-:Y:S01]  /*a200*/  BAR.SYNC.DEFER_BLOCKING 0x1, 0x180 ;  /* 0x0046000000007b1d */ /* 0x000fe20000010000 */
[----:B------:R-:W-:-:S05]  /*a210*/  F2FP.F16.F32.PACK_AB R27, R27, R42 ;  /* 0x0000002a1b1b723e */ /* 0x000fca00000000ff */
[----:B------:R-:W-:Y:S01]  /*a220*/  UMOV UR4, UR36 ;  /* 0x0000002400047c82 */ /* 0x000fe20008000000 */
[----:B-1----:R-:W-:Y:S01]  /*a230*/  UMOV UR5, UR6 ;  /* 0x0000000600057c82 */ /* 0x002fe20008000000 */
[----:B------:R-:W-:Y:S02]  /*a240*/  IMAD.U32 R20, RZ, RZ, UR4 ;  /* 0x00000004ff147e24 */ /* 0x000fe4000f8e00ff */
[----:B------:R-:W-:Y:S01]  /*a250*/  IMAD.U32 R21, RZ, RZ, UR5 ;  /* 0x00000005ff157e24 */ /* 0x000fe2000f8e00ff */
[----:B------:R-:W-:Y:S01]  /*a260*/  ULDC.64 UR4, c[0x0][0xc08] ;  /* 0x0003020000047ab9 */ /* 0x000fe20000000a00 */
[----:B------:R-:W-:-:S03]  /*a270*/  IMAD.WIDE R4, R155, 0x2, R20 ;  /* 0x000000029b047825 */ /* 0x000fc600078e0214 */
[C---:B------:R-:W-:Y:S02]  /*a280*/  IADD3 R51, P4, R4.reuse, 0x20, RZ ;  /* 0x0000002004337810 */ /* 0x040fe40007f9e0ff */
[C---:B------:R-:W-:Y:S02]  /*a290*/  LOP3.LUT R15, R4.reuse, 0x180, RZ, 0xc0, !PT ;  /* 0x00000180040f7812 */ /* 0x040fe400078ec0ff */
[----:B------:R-:W-:Y:S01]  /*a2a0*/  LOP3.LUT R8, R51, 0x180, RZ, 0xc0, !PT ;  /* 0x0000018033087812 */ /* 0x000fe200078ec0ff */
[----:B------:R-:W-:Y:S01]  /*a2b0*/  IMAD.X R9, RZ, RZ, R5, P4 ;  /* 0x000000ffff097224 */ /* 0x000fe200020e0605 */
[----:B------:R-:W-:Y:S02]  /*a2c0*/  SHF.R.U64 R15, R15, 0x3, RZ ;  /* 0x000000030f0f7819 */ /* 0x000fe400000012ff */
[C---:B------:R-:W-:Y:S02]  /*a2d0*/  IADD3 R55, P3, R4.reuse, 0x3000, RZ ;  /* 0x0000300004377810 */ /* 0x040fe40007f7e0ff */
[----:B------:R-:W-:-:S02]  /*a2e0*/  IADD3 R59, P2, R4, 0x3020, RZ ;  /* 0x00003020043b7810 */ /* 0x000fc40007f5e0ff */
[C---:B------:R-:W-:Y:S01]  /*a2f0*/  IADD3 R63, P1, R4.reuse, 0x6000, RZ ;  /* 0x00006000043f7810 */ /* 0x040fe20007f3e0ff */
[--C-:B------:R-:W-:Y:S01]  /*a300*/  IMAD.X R11, RZ, RZ, R5.reuse, P3 ;  /* 0x000000ffff0b7224 */ /* 0x100fe200018e0605 */
[----:B------:R-:W-:Y:S01]  /*a310*/  IADD3 R67, P0, R4, 0x6020, RZ ;  /* 0x0000602004437810 */ /* 0x000fe20007f1e0ff */
[--C-:B------:R-:W-:Y:S01]  /*a320*/  IMAD.X R13, RZ, RZ, R5.reuse, P2 ;  /* 0x000000ffff0d7224 */ /* 0x100fe200010e0605 */
[----:B------:R-:W-:Y:S02]  /*a330*/  SHF.R.U64 R8, R8, 0x3, RZ ;  /* 0x0000000308087819 */ /* 0x000fe400000012ff */
[----:B------:R-:W-:Y:S01]  /*a340*/  LOP3.LUT R4, R15, R4, RZ, 0x3c, !PT ;  /* 0x000000040f047212 */ /* 0x000fe200078e3cff */
[--C-:B------:R-:W-:Y:S01]  /*a350*/  IMAD.X R15, RZ, RZ, R5.reuse, P1 ;  /* 0x000000ffff0f7224 */ /* 0x100fe200008e0605 */
[----:B------:R-:W-:Y:S01]  /*a360*/  LOP3.LUT R8, R8, R51, RZ, 0x3c, !PT ;  /* 0x0000003308087212 */ /* 0x000fe200078e3cff */
[----:B------:R-:W-:Y:S01]  /*a370*/  IMAD.X R25, RZ, RZ, R5, P0 ;  /* 0x000000ffff197224 */ /* 0x000fe200000e0605 */
[----:B------:R-:W-:-:S02]  /*a380*/  MOV R51, R4 ;  /* 0x0000000400337202 */ /* 0x000fc40000000f00 */
[----:B------:R-:W-:Y:S02]  /*a390*/  LOP3.LUT R10, R55, 0x180, RZ, 0xc0, !PT ;  /* 0x00000180370a7812 */ /* 0x000fe400078ec0ff */
[----:B------:R-:W-:Y:S02]  /*a3a0*/  F2FP.F16.F32.PACK_AB R4, R85, R6 ;  /* 0x000000065504723e */ /* 0x000fe400000000ff */
[----:B------:R-:W-:Y:S02]  /*a3b0*/  F2FP.F16.F32.PACK_AB R6, R14, R7 ;  /* 0x000000070e06723e */ /* 0x000fe400000000ff */
[----:B------:R-:W-:Y:S02]  /*a3c0*/  F2FP.F16.F32.PACK_AB R5, R24, R83 ;  /* 0x000000531805723e */ /* 0x000fe400000000ff */
[----:B------:R-:W-:Y:S02]  /*a3d0*/  LOP3.LUT R14, R59, 0x180, RZ, 0xc0, !PT ;  /* 0x000001803b0e7812 */ /* 0x000fe400078ec0ff */
[----:B------:R-:W-:-:S02]  /*a3e0*/  LOP3.LUT R24, R63, 0x180, RZ, 0xc0, !PT ;  /* 0x000001803f187812 */ /* 0x000fc400078ec0ff */
[----:B------:R-:W-:Y:S02]  /*a3f0*/  SHF.R.U64 R10, R10, 0x3, RZ ;  /* 0x000000030a0a7819 */ /* 0x000fe400000012ff */
[----:B0-----:R-:W-:Y:S02]  /*a400*/  LOP3.LUT R32, R67, 0x180, RZ, 0xc0, !PT ;  /* 0x0000018043207812 */ /* 0x001fe400078ec0ff */
[----:B------:R-:W-:Y:S02]  /*a410*/  SHF.R.U64 R14, R14, 0x3, RZ ;  /* 0x000000030e0e7819 */ /* 0x000fe400000012ff */
[----:B------:R-:W-:Y:S02]  /*a420*/  SHF.R.U64 R24, R24, 0x3, RZ ;  /* 0x0000000318187819 */ /* 0x000fe400000012ff */
[----:B------:R-:W-:Y:S02]  /*a430*/  LOP3.LUT R10, R10, R55, RZ, 0x3c, !PT ;  /* 0x000000370a0a7212 */ /* 0x000fe400078e3cff */
[----:B------:R-:W-:Y:S01]  /*a440*/  SHF.R.U64 R32, R32, 0x3, RZ ;  /* 0x0000000320207819 */ /* 0x000fe200000012ff */
[----:B------:R-:W0:Y:S01]  /*a450*/  LDC.64 R54, c[0x0][0xc00] ;  /* 0x00030000ff367b82 */ /* 0x000e220000000a00 */
[----:B------:R-:W-:-:S02]  /*a460*/  F2FP.F16.F32.PACK_AB R7, R12, R81 ;  /* 0x000000510c07723e */ /* 0x000fc400000000ff */
[----:B------:R-:W-:Y:S02]  /*a470*/  LOP3.LUT R12, R14, R59, RZ, 0x3c, !PT ;  /* 0x0000003b0e0c7212 */ /* 0x000fe400078e3cff */
[----:B------:R-:W-:Y:S01]  /*a480*/  LOP3.LUT R14, R24, R63, RZ, 0x3c, !PT ;  /* 0x0000003f180e7212 */ /* 0x000fe200078e3cff */
[----:B------:R1:W-:Y:S01]  /*a490*/  STSM.16.M88.4 [R51], R4 ;  /* 0x0000000433007844 */ /* 0x0003e20000000200 */
[----:B------:R-:W-:Y:S02]  /*a4a0*/  LOP3.LUT R24, R32, R67, RZ, 0x3c, !PT ;  /* 0x0000004320187212 */ /* 0x000fe400078e3cff */
[----:B------:R-:W-:Y:S02]  /*a4b0*/  MOV R62, R8 ;  /* 0x00000008003e7202 */ /* 0x000fe40000000f00 */
[----:B------:R-:W-:Y:S02]  /*a4c0*/  MOV R32, R10 ;  /* 0x0000000a00207202 */ /* 0x000fe40000000f00 */
[----:B------:R-:W-:-:S02]  /*a4d0*/  F2FP.F16.F32.PACK_AB R8, R78, R29 ;  /* 0x0000001d4e08723e */ /* 0x000fc400000000ff */
[----:B------:R-:W-:Y:S02]  /*a4e0*/  F2FP.F16.F32.PACK_AB R9, R79, R80 ;  /* 0x000000504f09723e */ /* 0x000fe400000000ff */
[----:B------:R-:W-:Y:S02]  /*a4f0*/  F2FP.F16.F32.PACK_AB R10, R77, R28 ;  /* 0x0000001c4d0a723e */ /* 0x000fe400000000ff */
[----:B------:R-:W-:Y:S01]  /*a500*/  F2FP.F16.F32.PACK_AB R11, R68, R69 ;  /* 0x00000045440b723e */ /* 0x000fe200000000ff */
[----:B------:R-:W2:Y:S01]  /*a510*/  LDC.64 R28, c[0x0][0xc00] ;  /* 0x00030000ff1c7b82 */ /* 0x000ea20000000a00 */
[----:B------:R-:W-:Y:S02]  /*a520*/  MOV R59, R12 ;  /* 0x0000000c003b7202 */ /* 0x000fe40000000f00 */
[----:B------:R-:W-:Y:S01]  /*a530*/  MOV R58, R14 ;  /* 0x0000000e003a7202 */ /* 0x000fe20000000f00 */
[----:B------:R3:W-:Y:S01]  /*a540*/  STSM.16.M88.4 [R62], R8 ;  /* 0x000000083e007844 */ /* 0x0007e20000000200 */
[----:B------:R-:W-:-:S02]  /*a550*/  F2FP.F16.F32.PACK_AB R12, R76, R73 ;  /* 0x000000494c0c723e */ /* 0x000fc400000000ff */
[----:B------:R-:W-:Y:S02]  /*a560*/  F2FP.F16.F32.PACK_AB R13, R60, R65 ;  /* 0x000000413c0d723e */ /* 0x000fe400000000ff */
[----:B------:R-:W-:Y:S02]  /*a570*/  F2FP.F16.F32.PACK_AB R14, R75, R74 ;  /* 0x0000004a4b0e723e */ /* 0x000fe400000000ff */
[----:B------:R-:W-:Y:S02]  /*a580*/  F2FP.F16.F32.PACK_AB R15, R56, R61 ;  /* 0x0000003d380f723e */ /* 0x000fe400000000ff */
[----:B-1----:R-:W-:Y:S02]  /*a590*/  MOV R51, R24 ;  /* 0x0000001800337202 */ /* 0x002fe40000000f00 */
[----:B------:R-:W-:Y:S01]  /*a5a0*/  F2FP.F16.F32.PACK_AB R4, R72, R45 ;  /* 0x0000002d4804723e */ /* 0x000fe200000000ff */
[----:B------:R1:W-:Y:S01]  /*a5b0*/  STSM.16.M88.4 [R32], R12 ;  /* 0x0000000c20007844 */ /* 0x0003e20000000200 */
[----:B------:R-:W-:-:S02]  /*a5c0*/  F2FP.F16.F32.PACK_AB R5, R47, R50 ;  /* 0x000000322f05723e */ /* 0x000fc400000000ff */
[----:B------:R-:W-:Y:S02]  /*a5d0*/  F2FP.F16.F32.PACK_AB R6, R53, R44 ;  /* 0x0000002c3506723e */ /* 0x000fe400000000ff */
[----:B------:R-:W-:Y:S02]  /*a5e0*/  F2FP.F16.F32.PACK_AB R7, R43, R46 ;  /* 0x0000002e2b07723e */ /* 0x000fe400000000ff */
[----:B------:R-:W-:Y:S01]  /*a5f0*/  F2FP.F16.F32.PACK_AB R25, R26, R39 ;  /* 0x000000271a19723e */ /* 0x000fe200000000ff */
[----:B--2---:R-:W-:Y:S01]  /*a600*/  IMAD.WIDE R28, R18, 0x4, R28 ;  /* 0x00000004121c7825 */ /* 0x004fe200078e021c */
[----:B------:R-:W-:Y:S01]  /*a610*/  F2FP.F16.F32.PACK_AB R24, R48, R41 ;  /* 0x000000293018723e */ /* 0x000fe200000000ff */
[----:B------:R2:W-:Y:S01]  /*a620*/  STSM.16.M88.4 [R59], R4 ;  /* 0x000000043b007844 */ /* 0x0005e20000000200 */
[----:B------:R-:W-:Y:S01]  /*a630*/  F2FP.F16.F32.PACK_AB R26, R49, R40 ;  /* 0x00000028311a723e */ /* 0x000fe200000000ff */
[----:B------:R-:W-:Y:S01]  /*a640*/  IMAD.MOV.U32 R40, RZ, RZ, RZ ;  /* 0x000000ffff287224 */ /* 0x000fe200078e00ff */
[----:B---3--:R-:W-:-:S02]  /*a650*/  F2FP.F16.F32.PACK_AB R8, R52, R37 ;  /* 0x000000253408723e */ /* 0x008fc400000000ff */
[----:B------:R-:W-:Y:S01]  /*a660*/  F2FP.F16.F32.PACK_AB R9, R31, R38 ;  /* 0x000000261f09723e */ /* 0x000fe200000000ff */
[----:B------:R3:W-:Y:S01]  /*a670*/  STSM.16.M88.4 [R58], R24 ;  /* 0x000000183a007844 */ /* 0x0007e20000000200 */
[----:B------:R-:W-:Y:S01]  /*a680*/  F2FP.F16.F32.PACK_AB R10, R57, R36 ;  /* 0x00000024390a723e */ /* 0x000fe200000000ff */
[----:B-1----:R-:W1:Y:S01]  /*a690*/  LDC R32, c[0x0][0xbe8] ;  /* 0x0002fa00ff207b82 */ /* 0x002e620000000800 */
[----:B------:R-:W-:Y:S02]  /*a6a0*/  F2FP.F16.F32.PACK_AB R11, R71, R30 ;  /* 0x0000001e470b723e */ /* 0x000fe400000000ff */
[----:B------:R-:W-:Y:S02]  /*a6b0*/  ISETP.NE.U32.AND P2, PT, RZ, UR4, PT ;  /* 0x00000004ff007c0c */ /* 0x000fe4000bf45070 */
[----:B0-----:R-:W-:Y:S01]  /*a6c0*/  ISETP.NE.U32.AND P0, PT, R54, RZ, PT ;  /* 0x000000ff3600720c */ /* 0x001fe20003f05070 */
[----:B------:R3:W-:Y:S02]  /*a6d0*/  STSM.16.M88.4 [R51], R8 ;  /* 0x0000000833007844 */ /* 0x0007e40000000200 */
[----:B------:R-:W-:Y:S01]  /*a6e0*/  BAR.SYNC.DEFER_BLOCKING 0x1, 0x180 ;  /* 0x0046000000007b1d */ /* 0x000fe20000010000 */
[----:B------:R-:W-:-:S02]  /*a6f0*/  ISETP.NE.AND.EX P2, PT, RZ, UR5, PT, P2 ;  /* 0x00000005ff007c0c */ /* 0x000fc4000bf45320 */
[----:B------:R-:W-:-:S11]  /*a700*/  ISETP.NE.AND.EX P0, PT, R55, RZ, PT, P0 ;  /* 0x000000ff3700720c */ /* 0x000fd60003f05300 */
[C---:B--2---:R-:W-:Y:S01]  /*a710*/  @P2 LEA R4, P3, R18.reuse, UR4, 0x2 ;  /* 0x0000000412042c11 */ /* 0x044fe2000f8610ff */
[----:B------:R-:W-:Y:S02]  /*a720*/  ULDC UR4, c[0x0][0xa88] ;  /* 0x0002a20000047ab9 */ /* 0x000fe40000000800 */
[----:B------:R-:W-:Y:S01]  /*a730*/  IMAD.U32 R7, RZ, RZ, UR4 ;  /* 0x00000004ff077e24 */ /* 0x000fe2000f8e00ff */
[----:B------:R-:W-:Y:S01]  /*a740*/  @P2 LEA.HI.X R5, R18, UR5, R145, 0x2, P3 ;  /* 0x0000000512052c11 */ /* 0x000fe200098f1491 */
[----:B------:R3:W5:Y:S01]  /*a750*/  @P0 LDG.E R40, desc[UR60][R28.64] ;  /* 0x0000003c1c280981 */ /* 0x000762000c1e1900 */
[----:B-1----:R-:W-:Y:S01]  /*a760*/  ISETP.NE.AND P1, PT, R32, 0x1, PT ;  /* 0x000000012000780c */ /* 0x002fe20003f25270 */
[----:B------:R-:W-:Y:S02]  /*a770*/  IMAD R15, R23, 0xc0, R154 ;  /* 0x000000c0170f7824 */ /* 0x000fe400078e029a */
[----:B------:R3:W5:Y:S10]  /*a780*/  @P2 LDG.E R7, desc[UR60][R4.64] ;  /* 0x0000003c04072981 */ /* 0x000774000c1e1900 */
[----:B------:R-:W0:Y:S08]  /*a790*/  @P1 LDC R12, c[0x0][0xbec] ;  /* 0x0002fb00ff0c1b82 */ /* 0x000e300000000800 */
[----:B------:R-:W1:Y:S01]  /*a7a0*/  @P1 LDC R13, c[0x0][0xbf0] ;  /* 0x0002fc00ff0d1b82 */ /* 0x000e620000000800 */
[----:B---3--:R-:W-:Y:S05]  /*a7b0*/  @P2 BRA `(.L_x_10115) ;  /* 0x0000000000102947 */ /* 0x008fea0003800000 */
[----:B------:R-:W-:Y:S05]  /*a7c0*/  @!P0 BRA `(.L_x_10115) ;  /* 0x00000000000c8947 */ /* 0x000fea0003800000 */
[----:B------:R-:W2:Y:S04]  /*a7d0*/  LDG.E R4, desc[UR60][R28.64] ;  /* 0x0000003c1c047981 */ /* 0x000ea8000c1e1900 */
[----:B-----5:R-:W2:Y:S02]  /*a7e0*/  LDG.E R7, desc[UR60][R28.64+0x4] ;  /* 0x0000043c1c077981 */ /* 0x020ea4000c1e1900 */
[----:B--2---:R-:W-:-:S07]  /*a7f0*/  IMAD.IADD R7, R7, 0x1, -R4 ;  /* 0x0000000107077824 */ /* 0x004fce00078e0a04 */
.L_x_10115:
[----:B------:R-:W-:Y:S01]  /*a800*/  SHF.R.S32.HI R46, RZ, 0x1f, R22 ;  /* 0x0000001fff2e7819 */ /* 0x000fe20000011416 */
[----:B0-----:R-:W-:Y:S01]  /*a810*/  @P1 IMAD.HI.U32 R4, R15, R12, RZ ;  /* 0x0000000c0f041227 */ /* 0x001fe200078e00ff */
[----:B------:R-:W-:Y:S01]  /*a820*/  ULDC.64 UR4, c[0x0][0xb90] ;  /* 0x0002e40000047ab9 */ /* 0x000fe20000000a00 */
[----:B-----5:R-:W-:Y:S01]  /*a830*/  SHF.R.S32.HI R41, RZ, 0x1f, R40 ;  /* 0x0000001fff297819 */ /* 0x020fe20000011428 */
[----:B------:R-:W0:Y:S01]  /*a840*/  @P1 LDC R51, c[0x0][0xbec] ;  /* 0x0002fb00ff331b82 */ /* 0x000e220000000800 */
[----:B------:R-:W-:Y:S01]  /*a850*/  IMAD R5, R46, UR4, RZ ;  /* 0x000000042e057c24 */ /* 0x000fe2000f8e02ff */
[----:B------:R-:W-:Y:S01]  /*a860*/  SEL R145, R145, RZ, !P0 ;  /* 0x000000ff91917207 */ /* 0x000fe20004000000 */
[----:B------:R-:W-:Y:S01]  /*a870*/  IMAD.MOV.U32 R9, RZ, RZ, R15 ;  /* 0x000000ffff097224 */ /* 0x000fe200078e000f */
[----:B-1----:R-:W-:Y:S01]  /*a880*/  @P1 SHF.R.U32.HI R9, RZ, R13, R4 ;  /* 0x0000000dff091219 */ /* 0x002fe20000011604 */
[----:B------:R-:W-:Y:S01]  /*a890*/  IMAD R11, R148, 0x20, R19 ;  /* 0x00000020940b7824 */ /* 0x000fe200078e0213 */
[----:B------:R-:W-:Y:S01]  /*a8a0*/  SEL R47, R18, RZ, !P0 ;  /* 0x000000ff122f7207 */ /* 0x000fe20004000000 */
[C---:B------:R-:W-:Y:S01]  /*a8b0*/  IMAD R13, R22.reuse, UR5, R5 ;  /* 0x00000005160d7c24 */ /* 0x040fe2000f8e0205 */
[----:B------:R-:W-:Y:S01]  /*a8c0*/  ULDC.64 UR6, c[0x0][0xa80] ;  /* 0x0002a00000067ab9 */ /* 0x000fe20000000a00 */
[----:B------:R-:W-:Y:S01]  /*a8d0*/  IMAD.WIDE.U32 R4, R22, UR4, R40 ;  /* 0x0000000416047c25 */ /* 0x000fe2000f8e0028 */
[----:B------:R-:W-:-:S03]  /*a8e0*/  ULDC.64 UR4, c[0x0][0xb98] ;  /* 0x0002e60000047ab9 */ /* 0x000fc60000000a00 */
[----:B------:R-:W-:-:S04]  /*a8f0*/  IMAD.WIDE R20, R11, 0x2, R20 ;  /* 0x000000020b147825 */ /* 0x000fc800078e0214 */
[----:B------:R-:W-:Y:S01]  /*a900*/  IMAD.MOV R11, RZ, RZ, -R9 ;  /* 0x000000ffff0b7224 */ /* 0x000fe200078e0a09 */
[----:B------:R-:W-:Y:S01]  /*a910*/  IADD3 R25, P5, R20, 0x4800, RZ ;  /* 0x0000480014197810 */ /* 0x000fe20007fbe0ff */
[----:B------:R-:W-:Y:S01]  /*a920*/  IMAD.IADD R5, R5, 0x1, R13 ;  /* 0x0000000105057824 */ /* 0x000fe200078e020d */
[----:B------:R-:W-:Y:S01]  /*a930*/  SHF.R.S32.HI R13, RZ, 0x1f, R9 ;  /* 0x0000001fff0d7819 */ /* 0x000fe20000011409 */
[----:B------:R-:W-:Y:S01]  /*a940*/  IMAD R11, R32, R11, R15 ;  /* 0x0000000b200b7224 */ /* 0x000fe200078e020f */
[C---:B------:R-:W-:Y:S01]  /*a950*/  IADD3 R15, P2, R20.reuse, 0x1800, RZ ;  /* 0x00001800140f7810 */ /* 0x040fe20007f5e0ff */
[----:B------:R-:W-:Y:S01]  /*a960*/  IMAD R6, R145, UR4, RZ ;  /* 0x0000000491067c24 */ /* 0x000fe2000f8e02ff */
[----:B------:R-:W-:Y:S01]  /*a970*/  IADD3 R29, P4, R20, 0x6000, RZ ;  /* 0x00006000141d7810 */ /* 0x000fe20007f9e0ff */
[----:B------:R-:W-:Y:S01]  /*a980*/  IMAD.WIDE.U32 R4, R47, UR4, R4 ;  /* 0x000000042f047c25 */ /* 0x000fe2000f8e0004 */
[----:B------:R-:W-:Y:S02]  /*a990*/  LOP3.LUT R24, R25, 0x180, RZ, 0xc0, !PT ;  /* 0x0000018019187812 */ /* 0x000fe400078ec0ff */
[----:B------:R-:W-:Y:S01]  /*a9a0*/  LOP3.LUT R28, R29, 0x180, RZ, 0xc0, !PT ;  /* 0x000001801d1c7812 */ /* 0x000fe200078ec0ff */
[----:B------:R-:W-:Y:S01]  /*a9b0*/  IMAD R10, R47, UR5, R6 ;  /* 0x000000052f0a7c24 */ /* 0x000fe2000f8e0206 */
[----:B------:R-:W-:Y:S01]  /*a9c0*/  SHF.R.S32.HI R6, RZ, 0x1f, R11 ;  /* 0x0000001fff067819 */ /* 0x000fe2000001140b */
[----:B------:R-:W-:Y:S01]  /*a9d0*/  ULDC.64 UR4, c[0x0][0xb88] ;  /* 0x0002e20000047ab9 */ /* 0x000fe20000000a00 */
[----:B------:R-:W-:Y:S01]  /*a9e0*/  IADD3 R4, P0, R9, R4, RZ ;  /* 0x0000000409047210 */ /* 0x000fe20007f1e0ff */
[----:B------:R-:W-:Y:S01]  /*a9f0*/  IMAD R14, R23, 0xc0, R152 ;  /* 0x000000c0170e7824 */ /* 0x000fe200078e0298 */
[----:B------:R-:W-:Y:S01]  /*aa00*/  SHF.R.U64 R24, R24, 0x3, RZ ;  /* 0x0000000318187819 */ /* 0x000fe200000012ff */
[----:B------:R-:W-:Y:S01]  /*aa10*/  IMAD R6, R6, UR4, RZ ;  /* 0x0000000406067c24 */ /* 0x000fe2000f8e02ff */
[----:B------:R-:W-:Y:S01]  /*aa20*/  IADD3.X R5, R13, R5, R10, P0, !PT ;  /* 0x000000050d057210 */ /* 0x000fe200007fe40a */
[----:B------:R-:W-:Y:S01]  /*aa30*/  IMAD R49, R7, R32, RZ ;  /* 0x0000002007317224 */ /* 0x000fe200078e02ff */
[C---:B------:R-:W-:Y:S01]  /*aa40*/  IADD3 R13, P6, R20.reuse, 0x3000, RZ ;  /* 0x00003000140d7810 */ /* 0x040fe20007fde0ff */
[C---:B------:R-:W-:Y:S01]  /*aa50*/  IMAD R9, R11.reuse, UR5, R6 ;  /* 0x000000050b097c24 */ /* 0x040fe2000f8e0206 */
[----:B------:R-:W-:Y:S01]  /*aa60*/  LOP3.LUT R7, R20, 0x180, RZ, 0xc0, !PT ;  /* 0x0000018014077812 */ /* 0x000fe200078ec0ff */
[----:B------:R-:W-:Y:S01]  /*aa70*/  IMAD.WIDE.U32 R4, R11, UR4, R4 ;  /* 0x000000040b047c25 */ /* 0x000fe2000f8e0004 */
[----:B------:R-:W-:Y:S01]  /*aa80*/  ULDC.64 UR4, c[0x0][0xb50] ;  /* 0x0002d40000047ab9 */ /* 0x000fe20000000a00 */
[----:B------:R-:W-:-:S02]  /*aa90*/  LOP3.LUT R12, R13, 0x180, RZ, 0xc0, !PT ;  /* 0x000001800d0c7812 */ /* 0x000fc400078ec0ff */
[----:B------:R-:W-:Y:S01]  /*aaa0*/  IMAD.IADD R5, R5, 0x1, R9 ;  /* 0x0000000105057824 */ /* 0x000fe200078e0209 */
[C---:B------:R-:W-:Y:S01]  /*aab0*/  LEA R6, P0, R4.reuse, UR4, 0x2 ;  /* 0x0000000404067c11 */ /* 0x040fe2000f8010ff */
[----:B------:R-:W-:Y:S01]  /*aac0*/  IMAD.X R9, RZ, RZ, R21, P2 ;  /* 0x000000ffff097224 */ /* 0x000fe200010e0615 */
[----:B------:R-:W-:Y:S02]  /*aad0*/  SHF.R.U64 R7, R7, 0x3, RZ ;  /* 0x0000000307077819 */ /* 0x000fe400000012ff */
[----:B------:R-:W-:Y:S01]  /*aae0*/  LEA.HI.X R10, R4, UR5, R5, 0x2, P0 ;  /* 0x00000005040a7c11 */ /* 0x000fe200080f1405 */
[----:B------:R-:W-:Y:S01]  /*aaf0*/  SHFL.IDX PT, R42, R6, RZ, 0x1c1f ;  /* 0x001c1fff062a7589 */ /* 0x000fe200000e0000 */
[----:B------:R-:W-:Y:S01]  /*ab00*/  LOP3.LUT P0, RZ, R150, 0x3, RZ, 0xc0, !PT ;  /* 0x0000000396ff7812 */ /* 0x000fe2000780c0ff */
[----:B------:R-:W-:Y:S01]  /*ab10*/  VIADD R4, R14, 0x8 ;  /* 0x000000080e047836 */ /* 0x000fe20000000000 */
[----:B------:R-:W-:Y:S01]  /*ab20*/  IADD3 R5, P3, R20, 0x7800, RZ ;  /* 0x0000780014057810 */ /* 0x000fe20007f7e0ff */
[----:B------:R-:W1:Y:S01]  /*ab30*/  SHFL.IDX PT, R43, R10, RZ, 0x1c1f ;  /* 0x001c1fff0a2b7589 */ /* 0x000e6200000e0000 */
[-C--:B------:R-:W-:Y:S01]  /*ab40*/  ISETP.GE.OR P2, PT, R14, R49.reuse, P0 ;  /* 0x000000310e00720c */ /* 0x080fe20000746670 */
[----:B------:R-:W-:Y:S01]  /*ab50*/  ULDC.64 UR4, c[0x0][0xaa0] ;  /* 0x0002a80000047ab9 */ /* 0x000fe20000000a00 */
[----:B------:R-:W-:Y:S01]  /*ab60*/  ISETP.GE.OR P0, PT, R4, R49, P0 ;  /* 0x000000310400720c */ /* 0x000fe20000706670 */
[----:B------:R-:W-:Y:S01]  /*ab70*/  SHFL.IDX PT, R44, R6, 0x1, 0x1c1f ;  /* 0x003c1f00062c7f89 */ /* 0x000fe200000e0000 */
[----:B------:R-:W-:-:S02]  /*ab80*/  LOP3.LUT R4, R5, 0x180, RZ, 0xc0, !PT ;  /* 0x0000018005047812 */ /* 0x000fc400078ec0ff */
[----:B------:R-:W-:Y:S01]  /*ab90*/  SHF.R.U64 R12, R12, 0x3, RZ ;  /* 0x000000030c0c7819 */ /* 0x000fe200000012ff */
[----:B------:R-:W2:Y:S01]  /*aba0*/  SHFL.IDX PT, R45, R10, 0x1, 0x1c1f ;  /* 0x003c1f000a2d7f89 */ /* 0x000ea200000e0000 */
[----:B------:R-:W-:Y:S01]  /*abb0*/  IMAD R41, R41, UR4, RZ ;  /* 0x0000000429297c24 */ /* 0x000fe2000f8e02ff */
[----:B------:R-:W-:Y:S01]  /*abc0*/  SHF.R.U64 R4, R4, 0x3, RZ ;  /* 0x0000000304047819 */ /* 0x000fe200000012ff */
[--C-:B------:R-:W-:Y:S01]  /*abd0*/  IMAD.X R37, RZ, RZ, R21.reuse, P3 ;  /* 0x000000ffff257224 */ /* 0x100fe200018e0615 */
        /* <DEDUP_REMOVED lines=8> */
[----:B-1----:R1:W-:Y:S01]  /*ac60*/  @!P2 ST.E desc[UR60][R42.64], R3 ;  /* 0x000000032a00a985 */ /* 0x0023e2000c10193c */
[----:B------:R-:W-:Y:S02]  /*ac70*/  IADD3.X R29, RZ, R21, RZ, P4, !PT ;  /* 0x00000015ff1d7210 */ /* 0x000fe400027fe4ff */
[----:B------:R-:W-:-:S04]  /*ac80*/  LOP3.LUT R8, R15, 0x180, RZ, 0xc0, !PT ;  /* 0x000001800f087812 */ /* 0x000fc800078ec0ff */
[----:B------:R-:W-:Y:S01]  /*ac90*/  SHF.R.U64 R8, R8, 0x3, RZ ;  /* 0x0000000308087819 */ /* 0x000fe200000012ff */
[----:B--2---:R2:W-:Y:S03]  /*aca0*/  @!P0 ST.E desc[UR60][R44.64], R0 ;  /* 0x000000002c008985 */ /* 0x0045e6000c10193c */
[----:B------:R-:W-:Y:S01]  /*acb0*/  LOP3.LUT R8, R8, R15, RZ, 0x3c, !PT ;  /* 0x0000000f08087212 */ /* 0x000fe200078e3cff */
[----:B-1----:R-:W1:Y:S01]  /*acc0*/  @P1 LDC R43, c[0x0][0xbf0] ;  /* 0x0002fc00ff2b1b82 */ /* 0x002e620000000800 */
[C---:B------:R-:W-:Y:S01]  /*acd0*/  IMAD R3, R40.reuse, UR5, R41 ;  /* 0x0000000528037c24 */ /* 0x040fe2000f8e0229 */
[----:B------:R3:W5:Y:S01]  /*ace0*/  LD.E.128 R4, desc[UR60][R20.64] ;  /* 0x0000003c14047980 */ /* 0x000762000c101d00 */
[----:B------:R-:W-:Y:S01]  /*acf0*/  IMAD.WIDE.U32 R40, R40, UR4, RZ ;  /* 0x0000000428287c25 */ /* 0x000fe2000f8e00ff */
[----:B------:R-:W-:Y:S02]  /*ad00*/  ULDC.64 UR4, c[0x0][0xae8] ;  /* 0x0002ba0000047ab9 */ /* 0x000fe40000000a00 */
[----:B------:R-:W5:Y:S01]  /*ad10*/  LD.E.128 R8, desc[UR60][R8.64] ;  /* 0x0000003c08087980 */ /* 0x000f62000c101d00 */
[----:B--2---:R-:W-:-:S03]  /*ad20*/  IMAD R0, R147, 0x60, R148 ;  /* 0x0000006093007824 */ /* 0x004fc600078e0294 */
[----:B------:R-:W5:Y:S01]  /*ad30*/  LD.E.128 R12, desc[UR60][R12.64] ;  /* 0x0000003c0c0c7980 */ /* 0x000f62000c101d00 */
[----:B---3--:R-:W-:Y:S02]  /*ad40*/  IMAD.IADD R21, R41, 0x1, R3 ;  /* 0x0000000129157824 */ /* 0x008fe400078e0203 */
[----:B------:R-:W-:Y:S01]  /*ad50*/  IMAD R3, R46, UR4, RZ ;  /* 0x000000042e037c24 */ /* 0x000fe2000f8e02ff */
[----:B------:R-:W5:Y:S01]  /*ad60*/  LD.E.128 R24, desc[UR60][R24.64] ;  /* 0x0000003c18187980 */ /* 0x000f62000c101d00 */
[----:B------:R-:W-:Y:S02]  /*ad70*/  IMAD.MOV.U32 R20, RZ, RZ, R40 ;  /* 0x000000ffff147224 */ /* 0x000fe400078e0028 */
[C---:B------:R-:W-:Y:S01]  /*ad80*/  IMAD R3, R22.reuse, UR5, R3 ;  /* 0x0000000516037c24 */ /* 0x040fe2000f8e0203 */
[----:B------:R-:W5:Y:S01]  /*ad90*/  LD.E.128 R28, desc[UR60][R28.64] ;  /* 0x0000003c1c1c7980 */ /* 0x000f62000c101d00 */
[----:B------:R-:W-:Y:S01]  /*ada0*/  IMAD.WIDE.U32 R20, R22, UR4, R20 ;  /* 0x0000000416147c25 */ /* 0x000fe2000f8e0014 */
[----:B------:R-:W-:-:S02]  /*adb0*/  ULDC.64 UR4, c[0x0][0xaf0] ;  /* 0x0002bc0000047ab9 */ /* 0x000fc40000000a00 */
[----:B------:R-:W5:Y:S01]  /*adc0*/  LD.E.128 R36, desc[UR60][R36.64] ;  /* 0x0000003c24247980 */ /* 0x000f62000c101d00 */
[----:B------:R-:W-:Y:S01]  /*add0*/  IMAD R22, R23, 0xc0, R0 ;  /* 0x000000c017167824 */ /* 0x000fe200078e0200 */
[----:B------:R-:W-:Y:S01]  /*ade0*/  BSSY B1, `(.L_x_10116) ;  /* 0x0000033000017945 */ /* 0x000fe20003800000 */
[----:B------:R-:W-:Y:S01]  /*adf0*/  IMAD.IADD R21, R21, 0x1, R3 ;  /* 0x0000000115157824 */ /* 0x000fe200078e0203 */
[----:B------:R-:W-:Y:S01]  /*ae00*/  @!PT LDS RZ, [RZ] ;  /* 0x00000000fffff984 */ /* 0x000fe20000000800 */
[----:B------:R-:W-:Y:S01]  /*ae10*/  @!PT LDS RZ, [RZ] ;  /* 0x00000000fffff984 */ /* 0x000fe20000000800 */
[----:B------:R-:W-:Y:S01]  /*ae20*/  @!PT LDS RZ, [RZ] ;  /* 0x00000000fffff984 */ /* 0x000fe20000000800 */
[----:B------:R-:W-:Y:S01]  /*ae30*/  @!PT LDS RZ, [RZ] ;  /* 0x00000000fffff984 */ /* 0x000fe20000000800 */
[----:B------:R2:W-:Y:S06]  /*ae40*/  MEMBAR.ALL.CTA ;  /* 0x0000000000007992 */ /* 0x0005ec0000008000 */
[----:B--2---:R-:W2:Y:S01]  /*ae50*/  FENCE.VIEW.ASYNC.S ;  /* 0x00000000000073c6 */ /* 0x004ea20000000000 */
[----:B0-----:R-:W-:-:S04]  /*ae60*/  @P1 IMAD.HI.U32 R0, R22, R51, RZ ;  /* 0x0000003316001227 */ /* 0x001fc800078e00ff */
[----:B------:R-:W-:Y:S01]  /*ae70*/  IMAD.MOV.U32 R3, RZ, RZ, R22 ;  /* 0x000000ffff037224 */ /* 0x000fe200078e0016 */
[----:B-1----:R-:W-:Y:S01]  /*ae80*/  @P1 SHF.R.U32.HI R3, RZ, R43, R0 ;  /* 0x0000002bff031219 */ /* 0x002fe20000011600 */
        /* <DEDUP_REMOVED lines=15> */
[----:B------:R-:W-:Y:S01]  /*af80*/  IMAD.WIDE.U32 R20, R41, UR4, R20 ;  /* 0x0000000429147c25 */ /* 0x000fe2000f8e0014 */
[----:B------:R-:W-:-:S03]  /*af90*/  UIADD3 UR4, UR36, 0x31c20, URZ ;  /* 0x00031c2024047890 */ /* 0x000fc6000fffe03f */
[----:B------:R-:W-:Y:S01]  /*afa0*/  IMAD R3, R41, UR5, R0 ;  /* 0x0000000529037c24 */ /* 0x000fe2000f8e0200 */
[----:B------:R-:W-:Y:S01]  /*afb0*/  LEA R18, P1, R20, UR6, 0x1 ;  /* 0x0000000614127c11 */ /* 0x000fe2000f8208ff */
[----:B------:R-:W-:Y:S01]  /*afc0*/  IMAD R0, R23, 0xc0, R148 ;  /* 0x000000c017007824 */ /* 0x000fe200078e0294 */
[----:B------:R-:W-:Y:S01]  /*afd0*/  UPRMT UR4, URZ, 0x654, UR4 ;  /* 0x000006543f047896 */ /* 0x000fe20008000004 */
[----:B------:R-:W-:Y:S02]  /*afe0*/  IMAD.IADD R3, R21, 0x1, R3 ;  /* 0x0000000115037824 */ /* 0x000fe400078e0203 */
[----:B--2---:R0:W1:Y:S01]  /*aff0*/  SHFL.IDX PT, R22, R18, RZ, 0x1c1f ;  /* 0x001c1fff12167589 */ /* 0x00406200000e0000 */
[----:B------:R-:W-:Y:S02]  /*b000*/  ISETP.GE.AND P0, PT, R0, R49, PT ;  /* 0x000000310000720c */ /* 0x000fe40003f06270 */
[----:B------:R-:W-:-:S03]  /*b010*/  LEA.HI.X R3, R20, UR7, R3, 0x1, P1 ;  /* 0x0000000714037c11 */ /* 0x000fc600088f0c03 */
[----:B------:R-:W-:Y:S02]  /*b020*/  SYNCS.ARRIVE.TRANS64.RED.A1T0 RZ, [UR4], RZ ;  /* 0x000000ffffff79a7 */ /* 0x000fe40008100404 */
[----:B------:R0:W2:Y:S06]  /*b030*/  SHFL.IDX PT, R23, R3, RZ, 0x1c1f ;  /* 0x001c1fff03177589 */ /* 0x0000ac00000e0000 */
[----:B------:R-:W-:Y:S05]  /*b040*/  @P0 BRA `(.L_x_10117) ;  /* 0x0000000000300947 */ /* 0x000fea0003800000 */
[----:B------:R-:W-:Y:S02]  /*b050*/  ULDC UR4, c[0x0][0xac8] ;  /* 0x0002b20000047ab9 */ /* 0x000fe40000000800 */
[----:B------:R-:W-:Y:S02]  /*b060*/  ISETP.GE.AND P1, PT, R144, UR4, PT ;  /* 0x0000000490007c0c */ /* 0x000fe4000bf26270 */
[----:B------:R-:W-:Y:S02]  /*b070*/  ISETP.GE.AND P2, PT, R146, UR4, PT ;  /* 0x0000000492007c0c */ /* 0x000fe4000bf46270 */
[----:B------:R-:W-:-:S09]  /*b080*/  ISETP.GE.AND P0, PT, R19, UR4, PT ;  /* 0x0000000413007c0c */ /* 0x000fd2000bf06270 */
[-C--:B-1----:R-:W-:Y:S02]  /*b090*/  @!P1 LEA R40, P3, R144, R22.reuse, 0x1 ;  /* 0x0000001690289211 */ /* 0x082fe400078608ff */
[----:B------:R-:W-:Y:S02]  /*b0a0*/  @!P2 LEA R42, P4, R146, R22, 0x1 ;  /* 0x00000016922aa211 */ /* 0x000fe400078808ff */
[----:B--2---:R-:W-:Y:S01]  /*b0b0*/  @!P0 IMAD.WIDE R20, R19, 0x2, R22 ;  /* 0x0000000213148825 */ /* 0x004fe200078e0216 */
[-C--:B------:R-:W-:Y:S02]  /*b0c0*/  @!P1 LEA.HI.X R41, R144, R23.reuse, R157, 0x1, P3 ;  /* 0x0000001790299211 */ /* 0x080fe400018f0c9d */
[----:B------:R-:W-:Y:S02]  /*b0d0*/  @!P2 LEA.HI.X R43, R146, R23, R156, 0x1, P4 ;  /* 0x00000017922ba211 */ /* 0x000fe400020f0c9c */
[----:B-----5:R3:W-:Y:S04]  /*b0e0*/  @!P0 ST.E.128 desc[UR60][R20.64], R4 ;  /* 0x0000000414008985 */ /* 0x0207e8000c101d3c */
[----:B------:R3:W-:Y:S04]  /*b0f0*/  @!P1 ST.E.128 desc[UR60][R40.64], R12 ;  /* 0x0000000c28009985 */ /* 0x0007e8000c101d3c */
[----:B------:R3:W-:Y:S02]  /*b100*/  @!P2 ST.E.128 desc[UR60][R42.64], R28 ;  /* 0x0000001c2a00a985 */ /* 0x0007e4000c101d3c */
.L_x_10117:
[----:B------:R-:W-:Y:S05]  /*b110*/  BSYNC B1 ;  /* 0x0000000000017941 */ /* 0x000fea0003800000 */
.L_x_10116:
[----:B------:R-:W-:Y:S01]  /*b120*/  VIADD R0, R0, 0x60 ;  /* 0x0000006000007836 */ /* 0x000fe20000000000 */
[----:B---3-5:R3:W4:Y:S04]  /*b130*/  SHFL.IDX PT, R7, R3, 0x1, 0x1c1f ;  /* 0x003c1f0003077f89 */ /* 0x02872800000e0000 */
[----:B------:R-:W-:Y:S01]  /*b140*/  ISETP.GE.AND P0, PT, R0, R49, PT ;  /* 0x000000310000720c */ /* 0x000fe20003f06270 */
[----:B------:R3:W0:-:S12]  /*b150*/  SHFL.IDX PT, R6, R18, 0x1, 0x1c1f ;  /* 0x003c1f0012067f89 */ /* 0x00061800000e0000 */
[----:B---3--:R-:W-:Y:S05]  /*b160*/  @P0 BRA `(.L_x_10118) ;  /* 0x0000000800900947 */ /* 0x008fea0003800000 */
[----:B------:R-:W-:Y:S02]  /*b170*/  ULDC UR4, c[0x0][0xac8] ;  /* 0x0002b20000047ab9 */ /* 0x000fe40000000800 */
[----:B------:R-:W-:Y:S02]  /*b180*/  ISETP.GE.AND P2, PT, R144, UR4, PT ;  /* 0x0000000490007c0c */ /* 0x000fe4000bf46270 */
[----:B------:R-:W-:-:S11]  /*b190*/  ISETP.GE.AND P1, PT, R19, UR4, PT ;  /* 0x0000000413007c0c */ /* 0x000fd6000bf26270 */
[C---:B0-----:R-:W-:Y:S02]  /*b1a0*/  @!P2 LEA R12, P0, R144.reuse, R6, 0x1 ;  /* 0x00000006900ca211 */ /* 0x041fe400078008ff */
[----:B----4-:R-:W-:Y:S02]  /*b1b0*/  @!P1 IMAD.WIDE R4, R19, 0x2, R6 ;  /* 0x0000000213049825 */ /* 0x010fe400078e0206 */
        /* <DEDUP_REMOVED lines=9> */
.L_x_10114:
[----:B------:R-:W1:Y:S01]  /*b250*/  LDC.64 R6, c[0x0][0xc00] ;  /* 0x00030000ff067b82 */ /* 0x000e620000000a00 */
[C---:B------:R-:W-:Y:S01]  /*b260*/  IMAD.SHL.U32 R5, R18.reuse, 0x4, RZ ;  /* 0x0000000412057824 */ /* 0x040fe200078e00ff */
[----:B------:R-:W-:Y:S01]  /*b270*/  SHF.L.U64.HI R0, R18, 0x2, R145 ;  /* 0x0000000212007819 */ /* 0x000fe20000010291 */
[----:B------:R-:W-:Y:S01]  /*b280*/  ULDC.64 UR4, c[0x0][0xc08] ;  /* 0x0003020000047ab9 */ /* 0x000fe20000000a00 */
[----:B------:R-:W-:-:S04]  /*b290*/  IMAD.MOV.U32 R3, RZ, RZ, RZ ;  /* 0x000000ffff037224 */ /* 0x000fc800078e00ff */
[----:B------:R-:W2:Y:S01]  /*b2a0*/  LDC R25, c[0x0][0xbe8] ;  /* 0x0002fa00ff197b82 */ /* 0x000ea20000000800 */
[----:B-1----:R-:W-:Y:S02]  /*b2b0*/  ISETP.NE.U32.AND P0, PT, R6, RZ, PT ;  /* 0x000000ff0600720c */ /* 0x002fe40003f05070 */
[----:B------:R-:W-:Y:S02]  /*b2c0*/  IADD3 R6, P1, R5, R6, RZ ;  /* 0x0000000605067210 */ /* 0x000fe40007f3e0ff */
[----:B------:R-:W-:-:S03]  /*b2d0*/  ISETP.NE.AND.EX P0, PT, R7, RZ, PT, P0 ;  /* 0x000000ff0700720c */ /* 0x000fc60003f05300 */
[----:B------:R-:W-:Y:S01]  /*b2e0*/  IMAD.X R7, R0, 0x1, R7, P1 ;  /* 0x0000000100077824 */ /* 0x000fe200008e0607 */
[----:B------:R-:W-:-:S04]  /*b2f0*/  ISETP.NE.U32.AND P1, PT, RZ, UR4, PT ;  /* 0x00000004ff007c0c */ /* 0x000fc8000bf25070 */
[----:B------:R-:W-:-:S05]  /*b300*/  ISETP.NE.AND.EX P1, PT, RZ, UR5, PT, P1 ;  /* 0x00000005ff007c0c */ /* 0x000fca000bf25310 */
[----:B------:R1:W5:Y:S01]  /*b310*/  @P0 LDG.E R3, desc[UR60][R6.64] ;  /* 0x0000003c06030981 */ /* 0x000362000c1e1900 */
[----:B------:R-:W3:Y:S07]  /*b320*/  S2R R8, SR_TID.X ;  /* 0x0000000000087919 */ /* 0x000eee0000002100 */
[----:B------:R-:W-:Y:S01]  /*b330*/  @P1 IADD3 R4, P2, R5, UR4, RZ ;  /* 0x0000000405041c10 */ /* 0x000fe2000ff5e0ff */
[----:B------:R-:W-:-:S03]  /*b340*/  ULDC UR4, c[0x0][0xa88] ;  /* 0x0002a20000047ab9 */ /* 0x000fc60000000800 */
[----:B------:R-:W-:Y:S01]  /*b350*/  @P1 IADD3.X R5, R0, UR5, RZ, P2, !PT ;  /* 0x0000000500051c10 */ /* 0x000fe200097fe4ff */
[----:B------:R-:W-:-:S06]  /*b360*/  IMAD.U32 R0, RZ, RZ, UR4 ;  /* 0x00000004ff007e24 */ /* 0x000fcc000f8e00ff */
[----:B------:R1:W5:Y:S01]  /*b370*/  @P1 LDG.E R0, desc[UR60][R4.64] ;  /* 0x0000003c04001981 */ /* 0x000362000c1e1900 */
[----:B--2---:R-:W-:-:S13]  /*b380*/  ISETP.NE.AND P2, PT, R25, 0x1, PT ;  /* 0x000000011900780c */ /* 0x004fda0003f45270 */
[----:B------:R-:W2:Y:S01]  /*b390*/  @P2 LDC R14, c[0x0][0xbec] ;  /* 0x0002fb00ff0e2b82 */ /* 0x000ea20000000800 */
[----:B---3--:R-:W-:-:S05]  /*b3a0*/  VIADD R8, R8, 0xffffff80 ;  /* 0xffffff8008087836 */ /* 0x008fca0000000000 */
[----:B------:R-:W-:Y:S01]  /*b3b0*/  ISETP.GE.AND P3, PT, R8, 0xc0, PT ;  /* 0x000000c00800780c */ /* 0x000fe20003f66270 */
[----:B-1----:R-:W-:-:S12]  /*b3c0*/  @P1 BRA `(.L_x_10119) ;  /* 0x0000000000101947 */ /* 0x002fd80003800000 */
[----:B------:R-:W-:Y:S05]  /*b3d0*/  @!P0 BRA `(.L_x_10119) ;  /* 0x00000000000c8947 */ /* 0x000fea0003800000 */
[----:B------:R-:W3:Y:S04]  /*b3e0*/  LDG.E R5, desc[UR60][R6.64] ;  /* 0x0000003c06057981 */ /* 0x000ee8000c1e1900 */
[----:B-----5:R-:W3:Y:S02]  /*b3f0*/  LDG.E R0, desc[UR60][R6.64+0x4] ;  /* 0x0000043c06007981 */ /* 0x020ee4000c1e1900 */
[----:B---3--:R-:W-:-:S07]  /*b400*/  IMAD.IADD R0, R0, 0x1, -R5 ;  /* 0x0000000100007824 */ /* 0x008fce00078e0a05 */
.L_x_10119:
[----:B------:R-:W-:Y:S01]  /*b410*/  BSSY B1, `(.L_x_10120) ;  /* 0x000002e000017945 */ /* 0x000fe20003800000 */
[----:B------:R-:W-:Y:S02]  /*b420*/  SHF.R.S32.HI R12, RZ, 0x1f, R22 ;  /* 0x0000001fff0c7819 */ /* 0x000fe40000011416 */
[----:B------:R-:W-:Y:S02]  /*b430*/  SEL R13, R18, RZ, !P0 ;  /* 0x000000ff120d7207 */ /* 0x000fe40004000000 */
[----:B------:R-:W-:Y:S02]  /*b440*/  SEL R145, R145, RZ, !P0 ;  /* 0x000000ff91917207 */ /* 0x000fe40004000000 */
[----:B-----5:R-:W-:Y:S01]  /*b450*/  SHF.R.S32.HI R10, RZ, 0x1f, R3 ;  /* 0x0000001fff0a7819 */ /* 0x020fe20000011403 */
[----:B------:R-:W-:Y:S06]  /*b460*/  @P3 BRA `(.L_x_10121) ;  /* 0x0000000000a03947 */ /* 0x000fec0003800000 */
[----:B------:R-:W1:Y:S01]  /*b470*/  S2R R4, SR_TID.X ;  /* 0x0000000000047919 */ /* 0x000e620000002100 */
[----:B------:R-:W3:Y:S02]  /*b480*/  LDC R11, c[0x0][0xbe8] ;  /* 0x0002fa00ff0b7b82 */ /* 0x000ee40000000800 */
[----:B---3--:R-:W-:Y:S02]  /*b490*/  IMAD R5, R0, R11, RZ ;  /* 0x0000000b00057224 */ /* 0x008fe400078e02ff */
[----:B-1----:R-:W-:-:S04]  /*b4a0*/  IMAD R4, R23, 0xc0, R4 ;  /* 0x000000c017047824 */ /* 0x002fc800078e0204 */
[----:B------:R-:W-:-:S05]  /*b4b0*/  VIADD R8, R4, 0xffffff80 ;  /* 0xffffff8004087836 */ /* 0x000fca0000000000 */
        /* <DEDUP_REMOVED lines=9> */
[----:B------:R-:W1:Y:S01]  /*b550*/  @P0 LDC R15, c[0x0][0xbec] ;  /* 0x0002fb00ff0f0b82 */ /* 0x000e620000000800 */
[----:B------:R-:W-:Y:S01]  /*b560*/  IMAD R9, R22, UR5, R9 ;  /* 0x0000000516097c24 */ /* 0x000fe2000f8e0209 */
[----:B------:R-:W-:-:S04]  /*b570*/  ULDC.64 UR4, c[0x0][0xb98] ;  /* 0x0002e60000047ab9 */ /* 0x000fc80000000a00 */
[----:B------:R-:W-:Y:S02]  /*b580*/  IADD3 R5, R5, R9, RZ ;  /* 0x0000000905057210 */ /* 0x000fe40007ffe0ff */
[----:B------:R-:W3:Y:S01]  /*b590*/  @P0 LDC R21, c[0x0][0xbf0] ;  /* 0x0002fc00ff150b82 */ /* 0x000ee20000000800 */
[----:B------:R-:W-:-:S04]  /*b5a0*/  IMAD.WIDE.U32 R4, R13, UR4, R4 ;  /* 0x000000040d047c25 */ /* 0x000fc8000f8e0004 */
[----:B-1----:R-:W-:-:S05]  /*b5b0*/  @P0 IMAD.HI.U32 R6, R8, R15, RZ ;  /* 0x0000000f08060227 */ /* 0x002fca00078e00ff */
        /* <DEDUP_REMOVED lines=19> */
.L_x_10121:
[----:B------:R-:W-:Y:S05]  /*b6f0*/  BSYNC B1 ;  /* 0x0000000000017941 */ /* 0x000fea0003800000 */
.L_x_10120:
[----:B------:R-:W3:Y:S01]  /*b700*/  @P2 LDC R9, c[0x0][0xbf0] ;  /* 0x0002fc00ff092b82 */ /* 0x000ee20000000800 */
[----:B------:R-:W-:Y:S01]  /*b710*/  ULDC.64 UR4, c[0x0][0xaa0] ;  /* 0x0002a80000047ab9 */ /* 0x000fe20000000a00 */
[----:B-1----:R-:W-:Y:S01]  /*b720*/  IMAD R6, R147, 0x60, R148 ;  /* 0x0000006093067824 */ /* 0x002fe200078e0294 */
        /* <DEDUP_REMOVED lines=8> */
[----:B--2---:R-:W-:-:S04]  /*b7b0*/  @P2 IMAD.HI.U32 R6, R11, R14, RZ ;  /* 0x0000000e0b062227 */ /* 0x004fc800078e00ff */
[C---:B------:R-:W-:Y:S02]  /*b7c0*/  IMAD R7, R22.reuse, UR5, R3 ;  /* 0x0000000516077c24 */ /* 0x040fe4000f8e0203 */
[----:B------:R-:W-:Y:S01]  /*b7d0*/  IMAD.WIDE.U32 R4, R22, UR4, R4 ;  /* 0x0000000416047c25 */ /* 0x000fe2000f8e0004 */
[----:B------:R-:W-:-:S03]  /*b7e0*/  ULDC.64 UR4, c[0x0][0xaf0] ;  /* 0x0002bc0000047ab9 */ /* 0x000fc60000000a00 */
[----:B------:R-:W-:Y:S01]  /*b7f0*/  IMAD.MOV.U32 R3, RZ, RZ, R11 ;  /* 0x000000ffff037224 */ /* 0x000fe200078e000b */
[----:B---3--:R-:W-:Y:S01]  /*b800*/  @P2 SHF.R.U32.HI R3, RZ, R9, R6 ;  /* 0x00000009ff032219 */ /* 0x008fe20000011606 */
[----:B------:R-:W-:Y:S02]  /*b810*/  IMAD.IADD R5, R5, 0x1, R7 ;  /* 0x0000000105057824 */ /* 0x000fe400078e0207 */
[----:B------:R-:W-:Y:S01]  /*b820*/  IMAD R7, R145, UR4, RZ ;  /* 0x0000000491077c24 */ /* 0x000fe2000f8e02ff */
[--C-:B------:R-:W-:Y:S01]  /*b830*/  SHF.R.S32.HI R6, RZ, 0x1f, R3.reuse ;  /* 0x0000001fff067819 */ /* 0x100fe20000011403 */
[----:B------:R-:W-:Y:S02]  /*b840*/  IMAD.MOV R8, RZ, RZ, -R3 ;  /* 0x000000ffff087224 */ /* 0x000fe400078e0a03 */
[C---:B------:R-:W-:Y:S02]  /*b850*/  IMAD R9, R13.reuse, UR5, R7 ;  /* 0x000000050d097c24 */ /* 0x040fe4000f8e0207 */
[----:B------:R-:W-:Y:S01]  /*b860*/  IMAD.WIDE.U32 R4, R13, UR4, R4 ;  /* 0x000000040d047c25 */ /* 0x000fe2000f8e0004 */
[----:B------:R-:W-:-:S03]  /*b870*/  ULDC.64 UR4, c[0x0][0xae0] ;  /* 0x0002b80000047ab9 */ /* 0x000fc60000000a00 */
        /* <DEDUP_REMOVED lines=9> */
[----:B------:R-:W-:Y:S02]  /*b910*/  IMAD R25, R0, R25, RZ ;  /* 0x0000001900197224 */ /* 0x000fe400078e02ff */
[----:B------:R-:W-:Y:S02]  /*b920*/  IMAD R0, R23, 0xc0, R148 ;  /* 0x000000c017007824 */ /* 0x000fe400078e0294 */
[C---:B------:R-:W-:Y:S02]  /*b930*/  IMAD R3, R7.reuse, UR5, R6 ;  /* 0x0000000507037c24 */ /* 0x040fe4000f8e0206 */
[----:B------:R-:W-:Y:S01]  /*b940*/  IMAD.WIDE.U32 R4, R7, UR4, R4 ;  /* 0x0000000407047c25 */ /* 0x000fe2000f8e0004 */
[----:B------:R-:W-:Y:S01]  /*b950*/  ISETP.GE.AND P0, PT, R0, R25, PT ;  /* 0x000000190000720c */ /* 0x000fe20003f06270 */
[----:B------:R-:W-:-:S02]  /*b960*/  ULDC.64 UR4, c[0x0][0xa80] ;  /* 0x0002a00000047ab9 */ /* 0x000fc40000000a00 */
[----:B------:R-:W-:Y:S01]  /*b970*/  IMAD.IADD R3, R5, 0x1, R3 ;  /* 0x0000000105037824 */ /* 0x000fe200078e0203 */
[----:B------:R-:W-:-:S04]  /*b980*/  LEA R6, P1, R4, UR4, 0x1 ;  /* 0x0000000404067c11 */ /* 0x000fc8000f8208ff */
[----:B------:R-:W-:Y:S02]  /*b990*/  LEA.HI.X R3, R4, UR5, R3, 0x1, P1 ;  /* 0x0000000504037c11 */ /* 0x000fe400088f0c03 */
[----:B------:R1:W2:Y:S04]  /*b9a0*/  SHFL.IDX PT, R4, R6, RZ, 0x1c1f ;  /* 0x001c1fff06047589 */ /* 0x0002a800000e0000 */
[----:B------:R1:W3:Y:S01]  /*b9b0*/  SHFL.IDX PT, R5, R3, RZ, 0x1c1f ;  /* 0x001c1fff03057589 */ /* 0x0002e200000e0000 */
[----:B------:R-:W-:Y:S05]  /*b9c0*/  @P0 BRA `(.L_x_10123) ;  /* 0x0000000000300947 */ /* 0x000fea0003800000 */
[----:B------:R-:W-:Y:S02]  /*b9d0*/  ULDC UR4, c[0x0][0xac8] ;  /* 0x0002b20000047ab9 */ /* 0x000fe40000000800 */
[----:B------:R-:W-:Y:S02]  /*b9e0*/  ISETP.GE.AND P3, PT, R144, UR4, PT ;  /* 0x0000000490007c0c */ /* 0x000fe4000bf66270 */
[----:B------:R-:W-:Y:S02]  /*b9f0*/  ISETP.GE.AND P4, PT, R146, UR4, PT ;  /* 0x0000000492007c0c */ /* 0x000fe4000bf86270 */
[----:B------:R-:W-:-:S09]  /*ba00*/  ISETP.GE.AND P2, PT, R19, UR4, PT ;  /* 0x0000000413007c0c */ /* 0x000fd2000bf46270 */
[-C--:B--2---:R-:W-:Y:S02]  /*ba10*/  @!P3 LEA R10, P0, R144, R4.reuse, 0x1 ;  /* 0x00000004900ab211 */ /* 0x084fe400078008ff */
[----:B------:R-:W-:Y:S02]  /*ba20*/  @!P4 LEA R12, P1, R146, R4, 0x1 ;  /* 0x00000004920cc211 */ /* 0x000fe400078208ff */
[----:B---3--:R-:W-:Y:S01]  /*ba30*/  @!P2 IMAD.WIDE R8, R19, 0x2, R4 ;  /* 0x000000021308a825 */ /* 0x008fe200078e0204 */
[-C--:B------:R-:W-:Y:S02]  /*ba40*/  @!P3 LEA.HI.X R11, R144, R5.reuse, R157, 0x1, P0 ;  /* 0x00000005900bb211 */ /* 0x080fe400000f0c9d */
[----:B------:R-:W-:Y:S02]  /*ba50*/  @!P4 LEA.HI.X R13, R146, R5, R156, 0x1, P1 ;  /* 0x00000005920dc211 */ /* 0x000fe400008f0c9c */
[----:B------:R4:W-:Y:S04]  /*ba60*/  @!P2 ST.E.128 desc[UR60][R8.64], RZ ;  /* 0x000000ff0800a985 */ /* 0x0009e8000c101d3c */
[----:B------:R4:W-:Y:S04]  /*ba70*/  @!P3 ST.E.128 desc[UR60][R10.64], RZ ;  /* 0x000000ff0a00b985 */ /* 0x0009e8000c101d3c */
[----:B------:R4:W-:Y:S02]  /*ba80*/  @!P4 ST.E.128 desc[UR60][R12.64], RZ ;  /* 0x000000ff0c00c985 */ /* 0x0009e4000c101d3c */
.L_x_10123:
[----:B------:R-:W-:Y:S05]  /*ba90*/  BSYNC B1 ;  /* 0x0000000000017941 */ /* 0x000fea0003800000 */
.L_x_10122:
[----:B------:R-:W-:Y:S01]  /*baa0*/  VIADD R0, R0, 0x60 ;  /* 0x0000006000007836 */ /* 0x000fe20000000000 */
[----:B---3--:R3:W0:Y:S04]  /*bab0*/  SHFL.IDX PT, R5, R3, 0x1, 0x1c1f ;  /* 0x003c1f0003057f89 */ /* 0x00862800000e0000 */
[----:B------:R-:W-:Y:S01]  /*bac0*/  ISETP.GE.AND P0, PT, R0, R25, PT ;  /* 0x000000190000720c */ /* 0x000fe20003f06270 */
[----:B--2---:R3:W2:-:S12]  /*bad0*/  SHFL.IDX PT, R4, R6, 0x1, 0x1c1f ;  /* 0x003c1f0006047f89 */ /* 0x00469800000e0000 */
[----:B---3--:R-:W-:Y:S05]  /*bae0*/  @P0 BRA `(.L_x_10118) ;  /* 0x0000000000300947 */ /* 0x008fea0003800000 */
[----:B------:R-:W-:Y:S02]  /*baf0*/  ULDC UR4, c[0x0][0xac8] ;  /* 0x0002b20000047ab9 */ /* 0x000fe40000000800 */
[----:B------:R-:W-:Y:S02]  /*bb00*/  ISETP.GE.AND P3, PT, R144, UR4, PT ;  /* 0x0000000490007c0c */ /* 0x000fe4000bf66270 */
[----:B------:R-:W-:Y:S02]  /*bb10*/  ISETP.GE.AND P4, PT, R146, UR4, PT ;  /* 0x0000000492007c0c */ /* 0x000fe4000bf86270 */
[----:B------:R-:W-:-:S09]  /*bb20*/  ISETP.GE.AND P2, PT, R19, UR4, PT ;  /* 0x0000000413007c0c */ /* 0x000fd2000bf46270 */
[-C--:B--2-4-:R-:W-:Y:S02]  /*bb30*/  @!P3 LEA R8, P0, R144, R4.reuse, 0x1 ;  /* 0x000000049008b211 */ /* 0x094fe400078008ff */
[----:B------:R-:W-:Y:S02]  /*bb40*/  @!P4 LEA R10, P1, R146, R4, 0x1 ;  /* 0x00000004920ac211 */ /* 0x000fe400078208ff */
[----:B01----:R-:W-:Y:S01]  /*bb50*/  @!P2 IMAD.WIDE R6, R19, 0x2, R4 ;  /* 0x000000021306a825 */ /* 0x003fe200078e0204 */
[-C--:B------:R-:W-:Y:S02]  /*bb60*/  @!P3 LEA.HI.X R9, R144, R5.reuse, R157, 0x1, P0 ;  /* 0x000000059009b211 */ /* 0x080fe400000f0c9d */
[----:B------:R-:W-:Y:S02]  /*bb70*/  @!P4 LEA.HI.X R11, R146, R5, R156, 0x1, P1 ;  /* 0x00000005920bc211 */ /* 0x000fe400008f0c9c */
[----:B------:R3:W-:Y:S04]  /*bb80*/  @!P2 ST.E.128 desc[UR60][R6.64], RZ ;  /* 0x000000ff0600a985 */ /* 0x0007e8000c101d3c */
[----:B------:R3:W-:Y:S04]  /*bb90*/  @!P3 ST.E.128 desc[UR60][R8.64], RZ ;  /* 0x000000ff0800b985 */ /* 0x0007e8000c101d3c */
[----:B------:R3:W-:Y:S02]  /*bba0*/  @!P4 ST.E.128 desc[UR60][R10.64], RZ ;  /* 0x000000ff0a00c985 */ /* 0x0007e4000c101d3c */
.L_x_10118:
[----:B------:R-:W-:Y:S05]  /*bbb0*/  BSYNC B0 ;  /* 0x0000000000007941 */ /* 0x000fea0003800000 */
.L_x_10113:
[----:B------:R-:W-:Y:S02]  /*bbc0*/  ULDC UR4, c[0x0][0xc3c] ;  /* 0x00030f0000047ab9 */ /* 0x000fe40000000800 */
[----:B0-----:R-:W-:-:S13]  /*bbd0*/  ISETP.GE.AND P0, PT, R35, UR4, PT ;  /* 0x0000000423007c0c */ /* 0x001fda000bf06270 */
[----:B------:R-:W-:Y:S05]  /*bbe0*/  @!P0 BRA `(.L_x_10124) ;  /* 0xffffff5000c08947 */ /* 0x000fea000383ffff */
[----:B------:R-:W-:Y:S05]  /*bbf0*/  EXIT ;  /* 0x000000000000794d */ /* 0x000fea0003800000 */
.L_x_10089:
        /* <DEDUP_REMOVED lines=16> */
.L_x_10125:
        /* <DEDUP_REMOVED lines=42> */
.L_x_10131:
        /* <DEDUP_REMOVED lines=12> */
.L_x_10130:
[----:B------:R-:W-:Y:S05]  /*c060*/  BSYNC B0 ;  /* 0x0000000000007941 */ /* 0x000fea0003800000 */
.L_x_10129:
        /* <DEDUP_REMOVED lines=21> */
.L_x_10127:
        /* <DEDUP_REMOVED lines=11> */
[----:B------:R0:W1:Y:S01]  /*c270*/  F2I.FTZ.U32.TRUNC.NTZ R3, R2 ;  /* 0x0000000200037305 */ /* 0x000062000021f000 */
[----:B------:R-:W-:Y:S05]  /*c280*/  @!P0 BRA `(.L_x_10132) ;  /* 0x0000000000088947 */ /* 0x000fea0003800000 */
[----:B------:R-:W-:-:S06]  /*c290*/  VIADD R16, R19, 0xffffffff ;  /* 0xffffffff13107836 */ /* 0x000fcc0000000000 */
[----:B------:R2:W3:Y:S02]  /*c2a0*/  SHFL.IDX PT, R16, R7, R16, 0x1f ;  /* 0x00001f1007107589 */ /* 0x0004e400000e0000 */
.L_x_10132:
[----:B---3--:R-:W-:Y:S01]  /*c2b0*/  IMAD R16, R16, UR5, R9 ;  /* 0x0000000510107c24 */ /* 0x008fe2000f8e0209 */
[----:B0-----:R-:W-:Y:S01]  /*c2c0*/  IABS R2, R0 ;  /* 0x0000000000027213 */ /* 0x001fe20000000000 */
[----:B-12---:R-:W-:Y:S02]  /*c2d0*/  IMAD.MOV R7, RZ, RZ, -R3 ;  /* 0x000000ffff077224 */ /* 0x006fe400078e0a03 */
[----:B------:R-:W-:Y:S01]  /*c2e0*/  VIADD R19, R19, UR4 ;  /* 0x0000000413137c36 */ /* 0x000fe20008000000 */
[----:B------:R-:W-:Y:S01]  /*c2f0*/  IADD3 R9, -R16, UR6, RZ ;  /* 0x0000000610097c10 */ /* 0x000fe2000fffe1ff */
[----:B------:R-:W-:Y:S02]  /*c300*/  IMAD.MOV R8, RZ, RZ, -R2 ;  /* 0x000000ffff087224 */ /* 0x000fe400078e0a02 */
[----:B------:R-:W-:Y:S01]  /*c310*/  IMAD R7, R7, R4, RZ ;  /* 0x0000000407077224 */ /* 0x000fe200078e02ff */
[----:B------:R-:W-:Y:S01]  /*c320*/  IABS R6, R9 ;  /* 0x0000000900067213 */ /* 0x000fe20000000000 */
[----:B------:R-:W-:-:S04]  /*c330*/  IMAD.MOV.U32 R2, RZ, RZ, RZ ;  /* 0x000000ffff027224 */ /* 0x000fc800078e00ff */
[----:B------:R-:W-:-:S04]  /*c340*/  IMAD.HI.U32 R2, R3, R7, R2 ;  /* 0x0000000703027227 */ /* 0x000fc800078e0002 */
[----:B------:R-:W-:Y:S02]  /*c350*/  IMAD.MOV.U32 R3, RZ, RZ, R6 ;  /* 0x000000ffff037224 */ /* 0x000fe400078e0006 */
[----:B------:R-:W-:Y:S02]  /*c360*/  IMAD.MOV.U32 R6, RZ, RZ, R8 ;  /* 0x000000ffff067224 */ /* 0x000fe400078e0008 */
        /* <DEDUP_REMOVED lines=12> */
[--C-:B------:R-:W-:Y:S02]  /*c430*/  IMAD.MOV R17, RZ, RZ, -R2.reuse ;  /* 0x000000ffff117224 */ /* 0x100fe400078e0a02 */
[----:B------:R-:W-:Y:S02]  /*c440*/  IMAD.MOV.U32 R18, RZ, RZ, R2 ;  /* 0x000000ffff127224 */ /* 0x000fe400078e0002 */
[----:B------:R-:W-:Y:S01]  /*c450*/  IMAD R17, R0, R17, R9 ;  /* 0x0000001100117224 */ /* 0x000fe200078e0209 */
[----:B------:R-:W-:Y:S06]  /*c460*/  BRA `(.L_x_10133) ;  /* 0x00000000000c7947 */ /* 0x000fec0003800000 */
.L_x_10128:
[----:B------:R-:W-:Y:S02]  /*c470*/  IMAD.MOV.U32 R17, RZ, RZ, RZ ;  /* 0x000000ffff117224 */ /* 0x000fe400078e00ff */
[----:B------:R-:W-:Y:S02]  /*c480*/  IMAD.U32 R16, RZ, RZ, UR6 ;  /* 0x00000006ff107e24 */ /* 0x000fe4000f8e00ff */
[----:B------:R-:W-:-:S07]  /*c490*/  IMAD.MOV.U32 R18, RZ, RZ, RZ ;  /* 0x000000ffff127224 */ /* 0x000fce00078e00ff */
.L_x_10133:
[----:B------:R-:W-:-:S13]  /*c4a0*/  ISETP.NE.AND P0, PT, R5, RZ, PT ;  /* 0x000000ff0500720c */ /* 0x000fda0003f05270 */
[----:B------:R-:W0:Y:S01]  /*c4b0*/  @!P0 S2R R3, SR_CgaCtaId ;  /* 0x0000000000038919 */ /* 0x000e220000008800 */
[----:B------:R-:W-:-:S04]  /*c4c0*/  @!P0 MOV R0, 0x400 ;  /* 0x0000040000008802 */ /* 0x000fc80000000f00 */
[----:B0-----:R-:W-:-:S05]  /*c4d0*/  @!P0 LEA R0, R3, R0, 0x18 ;  /* 0x0000000003008211 */ /* 0x001fca00078ec0ff */
[----:B------:R2:W-:Y:S01]  /*c4e0*/  @!P0 STS.128 [R0+0x31cd0], R16 ;  /* 0x031cd01000008388 */ /* 0x0005e20000000c00 */
[----:B------:R-:W-:Y:S06]  /*c4f0*/  BAR.ARV 0x5, 0x200 ;  /* 0x0148000000007b1d */ /* 0x000fec0000002000 */
.L_x_10126:
[----:B------:R3:W-:Y:S01]  /*c500*/  STL [R1+0x30], RZ ;  /* 0x000030ff01007387 */ /* 0x0007e20000100800 */
[----:B------:R-:W-:Y:S01]  /*c510*/  ULDC UR4, c[0x0][0xc3c] ;  /* 0x00030f0000047ab9 */ /* 0x000fe20000000800 */
[----:B------:R-:W-:Y:S01]  /*c520*/  IMAD.MOV.U32 R26, RZ, RZ, 0x1 ;  /* 0x00000001ff1a7424 */ /* 0x000fe200078e00ff */
[----:B-1----:R-:W-:Y:S01]  /*c530*/  ISETP.GE.AND P0, PT, R19, UR4, PT ;  /* 0x0000000413007c0c */ /* 0x002fe2000bf06270 */
[----:B------:R-:W-:-:S12]  /*c540*/  IMAD.MOV.U32 R23, RZ, RZ, RZ ;  /* 0x000000ffff177224 */ /* 0x000fd800078e00ff */
[----:B---3--:R-:W-:Y:S05]  /*c550*/  @P0 BRA `(.L_x_10134) ;  /* 0x00000050006c0947 */ /* 0x008fea0003800000 */
[----:B------:R-:W1:Y:S01]  /*c560*/  S2R R6, SR_TID.X ;  /* 0x0000000000067919 */ /* 0x000e620000002100 */
[----:B------:R-:W3:Y:S01]  /*c570*/  S2UR UR5, SR_CgaCtaId ;  /* 0x00000000000579c3 */ /* 0x000ee20000008800 */
[----:B------:R-:W-:Y:S01]  /*c580*/  UMOV UR4, 0x400 ;  /* 0x0000040000047882 */ /* 0x000fe20000000000 */
[----:B------:R-:W-:Y:S01]  /*c590*/  BSSY B8, `(.L_x_10134) ;  /* 0x0000517000087945 */ /* 0x000fe20003800000 */
[----:B------:R4:W-:Y:S01]  /*c5a0*/  STL [R1+0x30], RZ ;  /* 0x000030ff01007387 */ /* 0x0009e20000100800 */
[----:B------:R-:W-:Y:S01]  /*c5b0*/  IMAD.MOV.U32 R26, RZ, RZ, 0x1 ;  /* 0x00000001ff1a7424 */ /* 0x000fe200078e00ff */
[----:B------:R-:W-:Y:S01]  /*c5c0*/  ULDC UR36, c[0x0][0xc] ;  /* 0x0000030000247ab9 */ /* 0x000fe20000000800 */
[----:B------:R-:W-:Y:S01]  /*c5d0*/  IMAD.MOV.U32 R23, RZ, RZ, RZ ;  /* 0x000000ffff177224 */ /* 0x000fe200078e00ff */
[----:B------:R-:W-:Y:S01]  /*c5e0*/  ULDC.64 UR38, c[0x0][0x198] ;  /* 0x0000660000267ab9 */ /* 0x000fe20000000a00 */
[----:B---3--:R-:W-:-:S06]  /*c5f0*/  ULEA UR4, UR5, UR4, 0x18 ;  /* 0x0000000405047291 */ /* 0x008fcc000f8ec03f */
[----:B------:R-:W-:Y:S01]  /*c600*/  IMAD.U32 R22, RZ, RZ, UR4 ;  /* 0x00000004ff167e24 */ /* 0x000fe2000f8e00ff */
[C---:B-1----:R-:W-:Y:S01]  /*c610*/  LOP3.LUT R5, R6.reuse, 0x7f, RZ, 0xc0, !PT ;  /* 0x0000007f06057812 */ /* 0x042fe200078ec0ff */
[----:B--2---:R-:W-:-:S04]  /*c620*/  IMAD.SHL.U32 R0, R6, 0x8, RZ ;  /* 0x0000000806007824 */ /* 0x004fc800078e00ff */
[----:B------:R-:W-:Y:S01]  /*c630*/  IMAD.SHL.U32 R4, R5, 0x8, RZ ;  /* 0x0000000805047824 */ /* 0x000fe200078e00ff */
[C---:B------:R-:W-:Y:S02]  /*c640*/  LOP3.LUT R3, R0.reuse, 0x20, RZ, 0xc0, !PT ;  /* 0x0000002000037812 */ /* 0x040fe400078ec0ff */
[----:B0-----:R-:W-:Y:S02]  /*c650*/  LOP3.LUT R2, R0, 0xd8, RZ, 0xc0, !PT ;  /* 0x000000d800027812 */ /* 0x001fe400078ec0ff */
[----:B------:R-:W-:Y:S02]  /*c660*/  LOP3.LUT R3, R3, 0x300, R4, 0xf8, !PT ;  /* 0x0000030003037812 */ /* 0x000fe400078ef804 */
[----:B------:R-:W-:Y:S02]  /*c670*/  LOP3.LUT R2, R2, 0x18, R6, 0x78, !PT ;  /* 0x0000001802027812 */ /* 0x000fe400078e7806 */
[----:B------:R-:W-:Y:S02]  /*c680*/  SHF.R.U32.HI R4, RZ, 0x2, R5 ;  /* 0x00000002ff047819 */ /* 0x000fe40000011605 */
[----:B------:R-:W-:Y:S01]  /*c690*/  LOP3.LUT R3, R3, R2, RZ, 0xfc, !PT ;  /* 0x0000000203037212 */ /* 0x000fe200078efcff */
[----:B------:R-:W-:Y:S01]  /*c6a0*/  IMAD.SHL.U32 R2, R6, 0x20, RZ ;  /* 0x0000002006027824 */ /* 0x000fe200078e00ff */
[----:B------:R-:W-:-:S03]  /*c6b0*/  LOP3.LUT R0, R0, 0x18, RZ, 0xc0, !PT ;  /* 0x0000001800007812 */ /* 0x000fc600078ec0ff */
[----:B------:R-:W-:Y:S01]  /*c6c0*/  IMAD R3, R3, 0x2, R22 ;  /* 0x0000000203037824 */ /* 0x000fe200078e0216 */
[----:B------:R-:W-:Y:S02]  /*c6d0*/  LOP3.LUT R4, R4, 0x60, R2, 0xf8, !PT ;  /* 0x0000006004047812 */ /* 0x000fe400078ef802 */
[C---:B------:R-:W-:Y:S02]  /*c6e0*/  LOP3.LUT R2, R0.reuse, 0x20, RZ, 0xfc, !PT ;  /* 0x0000002000027812 */ /* 0x040fe400078efcff */
[----:B------:R4:W-:Y:S01]  /*c6f0*/  STL [R1+0x4], R3 ;  /* 0x0000040301007387 */ /* 0x0009e20000100800 */
[----:B------:R-:W-:-:S07]  /*c700*/  LOP3.LUT R0, R0, 0x40, RZ, 0xfc, !PT ;  /* 0x0000004000007812 */ /* 0x000fce00078efcff */
.L_x_10238:
[----:B0---4-:R-:W0:Y:S02]  /*c710*/  LDC.64 R2, c[0x0][0xc88] ;  /* 0x00032200ff027b82 */ /* 0x011e240000000a00 */
        /* <DEDUP_REMOVED lines=19> */
[----:B-1----:R1:W5:Y:S01]  /*c850*/  @P0 LDG.E R0, desc[UR60][R2.64] ;  /* 0x0000003c02000981 */ /* 0x002362000c1e1900 */
[----:B------:R-:W-:Y:S01]  /*c860*/  ISETP.NE.AND.EX P1, PT, RZ, UR5, PT, P1 ;  /* 0x00000005ff007c0c */ /* 0x000fe2000bf25310 */
[----:B------:R-:W-:Y:S01]  /*c870*/  IMAD.MOV.U32 R28, RZ, RZ, RZ ;  /* 0x000000ffff1c7224 */ /* 0x000fe200078e00ff */
[----:B------:R-:W-:Y:S02]  /*c880*/  ISETP.NE.U32.AND P2, PT, RZ, UR6, PT ;  /* 0x00000006ff007c0c */ /* 0x000fe4000bf45070 */
[----:B------:R-:W-:Y:S02]  /*c890*/  ISETP.NE.U32.AND P0, PT, RZ, UR8, PT ;  /* 0x00000008ff007c0c */ /* 0x000fe4000bf05070 */
[----:B------:R-:W-:Y:S02]  /*c8a0*/  ISETP.NE.AND.EX P2, PT, RZ, UR7, PT, P2 ;  /* 0x00000007ff007c0c */ /* 0x000fe4000bf45320 */
        /* <DEDUP_REMOVED lines=20> */
[----:B0-----:R-:W-:Y:S01]  /*c9f0*/  MOV R6, UR4 ;  /* 0x0000000400067c02 */ /* 0x001fe20008000f00 */
[----:B--2---:R0:W-:Y:S01]  /*ca00*/  STL [R1+0x2c], R9 ;  /* 0x00002c0901007387 */ /* 0x0041e20000100800 */
[----:B---3--:R-:W-:Y:S05]  /*ca10*/  @P2 BRA `(.L_x_10135) ;  /* 0x0000000000142947 */ /* 0x008fea0003800000 */
[----:B------:R-:W-:Y:S05]  /*ca20*/  @!P1 BRA `(.L_x_10135) ;  /* 0x0000000000109947 */ /* 0x000fea0003800000 */
[----:B------:R-:W2:Y:S04]  /*ca30*/  LDG.E R7, desc[UR60][R2.64] ;  /* 0x0000003c02077981 */ /* 0x000ea8000c1e1900 */
[----:B------:R-:W2:Y:S02]  /*ca40*/  LDG.E R2, desc[UR60][R2.64+0x4] ;  /* 0x0000043c02027981 */ /* 0x000ea4000c1e1900 */
[----:B--2---:R-:W-:-:S05]  /*ca50*/  IMAD.IADD R2, R2, 0x1, -R7 ;  /* 0x0000000102027824 */ /* 0x004fca00078e0a07 */
[----:B------:R1:W-:Y:S02]  /*ca60*/  STL [R1+0x2c], R2 ;  /* 0x00002c0201007387 */ /* 0x0003e40000100800 */
.L_x_10135:
[----:B------:R-:W-:Y:S01]  /*ca70*/  ULDC.64 UR4, c[0x0][0xa20] ;  /* 0x0002880000047ab9 */ /* 0x000fe20000000a00 */
[----:B-----5:R-:W-:Y:S01]  /*ca80*/  IMAD.IADD R28, R28, 0x1, R0 ;  /* 0x000000011c1c7824 */ /* 0x020fe200078e0200 */
[----:B------:R-:W-:Y:S01]  /*ca90*/  ISETP.NE.U32.AND P1, PT, RZ, UR4, PT ;  /* 0x00000004ff007c0c */ /* 0x000fe2000bf25070 */
[----:B------:R-:W-:-:S03]  /*caa0*/  IMAD.MOV.U32 R25, RZ, RZ, R8 ;  /* 0x000000ffff197224 */ /* 0x000fc600078e0008 */
[----:B------:R-:W-:-:S13]  /*cab0*/  ISETP.NE.AND.EX P1, PT, RZ, UR5, PT, P1 ;  /* 0x00000005ff007c0c */ /* 0x000fda000bf25310 */
[----:B------:R-:W-:Y:S05]  /*cac0*/  @!P1 BRA `(.L_x_10136) ;  /* 0x0000000000109947 */ /* 0x000fea0003800000 */
[----:B-1----:R-:W-:-:S04]  /*cad0*/  IADD3 R2, P0, R24, UR4, RZ ;  /* 0x0000000418027c10 */ /* 0x002fc8000ff1e0ff */
[----:B------:R-:W-:-:S05]  /*cae0*/  IADD3.X R3, R29, UR5, RZ, P0, !PT ;  /* 0x000000051d037c10 */ /* 0x000fca00087fe4ff */
[----:B------:R1:W5:Y:S01]  /*caf0*/  LDG.E R6, desc[UR60][R2.64] ;  /* 0x0000003c02067981 */ /* 0x000362000c1e1900 */
[----:B------:R-:W-:Y:S05]  /*cb00*/  BRA `(.L_x_10137) ;  /* 0x0000000000107947 */ /* 0x000fea0003800000 */
.L_x_10136:
[----:B------:R-:W-:Y:S05]  /*cb10*/  @!P0 BRA `(.L_x_10137) ;  /* 0x00000000000c8947 */ /* 0x000fea0003800000 */
[----:B------:R-:W2:Y:S04]  /*cb20*/  LDG.E R6, desc[UR60][R4.64] ;  /* 0x0000003c04067981 */ /* 0x000ea8000c1e1900 */
[----:B------:R-:W2:Y:S02]  /*cb30*/  LDG.E R4, desc[UR60][R4.64+0x4] ;  /* 0x0000043c04047981 */ /* 0x000ea4000c1e1900 */
[----:B--2---:R-:W-:-:S07]  /*cb40*/  IMAD.IADD R6, R4, 0x1, -R6 ;  /* 0x0000000104067824 */ /* 0x004fce00078e0a06 */
.L_x_10137:
[----:B-1---5:R-:W-:Y:S01]  /*cb50*/  IMAD.IADD R2, R6, 0x1, -R0 ;  /* 0x0000000106027824 */ /* 0x022fe200078e0a00 */
[----:B------:R-:W-:Y:S03]  /*cb60*/  BSSY B7, `(.L_x_10138) ;  /* 0x000041a000077945 */ /* 0x000fe60003800000 */
[C---:B------:R-:W-:Y:S01]  /*cb70*/  VIADD R0, R2.reuse, 0x8f ;  /* 0x0000008f02007836 */ /* 0x040fe20000000000 */
[----:B------:R1:W-:Y:S01]  /*cb80*/  STL [R1+0x28], R2 ;  /* 0x0000280201007387 */ /* 0x0003e20000100800 */
[----:B------:R-:W-:Y:S02]  /*cb90*/  ISETP.GT.AND P0, PT, R2, RZ, PT ;  /* 0x000000ff0200720c */ /* 0x000fe40003f04270 */
[----:B------:R-:W-:-:S05]  /*cba0*/  IMAD.HI R0, R0, 0x38e38e39, RZ ;  /* 0x38e38e3900007827 */ /* 0x000fca00078e02ff */
[----:B-1----:R-:W-:-:S04]  /*cbb0*/  SHF.R.U32.HI R2, RZ, 0x1f, R0 ;  /* 0x0000001fff027819 */ /* 0x002fc80000011600 */
[----:B------:R-:W-:-:S05]  /*cbc0*/  LEA.HI.SX32 R0, R0, R2, 0x1b ;  /* 0x0000000200007211 */ /* 0x000fca00078fdaff */
[----:B------:R1:W-:Y:S01]  /*cbd0*/  STL [R1+0x10], R0 ;  /* 0x0000100001007387 */ /* 0x0003e20000100800 */
[----:B------:R-:W-:Y:S05]  /*cbe0*/  @P0 BRA `(.L_x_10139) ;  /* 0x0000000000440947 */ /* 0x000fea0003800000 */
[----:B------:R-:W2:Y:S02]  /*cbf0*/  S2R R3, SR_TID.X ;  /* 0x0000000000037919 */ /* 0x000ea40000002100 */
[----:B--2---:R-:W-:-:S04]  /*cc00*/  LOP3.LUT R3, R3, 0x7f, RZ, 0xc0, !PT ;  /* 0x0000007f03037812 */ /* 0x004fc800078ec0ff */
[----:B------:R-:W-:-:S13]  /*cc10*/  ISETP.NE.AND P0, PT, R3, RZ, PT ;  /* 0x000000ff0300720c */ /* 0x000fda0003f05270 */
[----:B------:R-:W-:Y:S05]  /*cc20*/  @P0 BRA `(.L_x_10140) ;  /* 0x0000004000340947 */ /* 0x000fea0003800000 */
[----:B------:R-:W2:Y:S01]  /*cc30*/  S2R R5, SR_LANEID ;  /* 0x0000000000057919 */ /* 0x000ea20000000000 */
[----:B------:R-:W-:Y:S01]  /*cc40*/  VOTEU.ANY UR4, UPT, PT ;  /* 0x0000000000047886 */ /* 0x000fe200038e0100 */
[----:B------:R-:W3:Y:S01]  /*cc50*/  LDC.64 R2, c[0x0][0xc60] ;  /* 0x00031800ff027b82 */ /* 0x000ee20000000a00 */
[----:B-1----:R-:W2:Y:S02]  /*cc60*/  FLO.U32 R0, UR4 ;  /* 0x0000000400007d00 */ /* 0x002ea400080e0000 */
[----:B--2---:R-:W-:-:S06]  /*cc70*/  ISETP.EQ.U32.AND P0, PT, R0, R5, PT ;  /* 0x000000050000720c */ /* 0x004fcc0003f02070 */
[----:B------:R-:W3:Y:S07]  /*cc80*/  POPC R5, UR4 ;  /* 0x0000000400057d09 */ /* 0x000eee0008000000 */
[----:B---3--:R-:W2:Y:S01]  /*cc90*/  @P0 ATOMG.E.ADD.STRONG.GPU PT, R3, desc[UR60][R2.64], R5 ;  /* 0x00000005020309a8 */ /* 0x008ea200081ee1fc */
[----:B------:R-:W1:Y:S02]  /*cca0*/  S2R R4, SR_LTMASK ;  /* 0x0000000000047919 */ /* 0x000e640000003900 */
[----:B-1----:R-:W-:-:S04]  /*ccb0*/  LOP3.LUT R4, R4, UR4, RZ, 0xc0, !PT ;  /* 0x0000000404047c12 */ /* 0x002fc8000f8ec0ff */
[----:B------:R-:W1:Y:S01]  /*ccc0*/  POPC R7, R4 ;  /* 0x0000000400077309 */ /* 0x000e620000000000 */
[----:B--2---:R-:W1:Y:S02]  /*ccd0*/  SHFL.IDX PT, R0, R3, R0, 0x1f ;  /* 0x00001f0003007589 */ /* 0x004e6400000e0000 */
[----:B-1----:R-:W-:Y:S01]  /*cce0*/  IADD3 R16, R0, UR36, R7 ;  /* 0x0000002400107c10 */ /* 0x002fe2000fffe007 */
[----:B------:R-:W-:Y:S06]  /*ccf0*/  BRA `(.L_x_10140) ;  /* 0x0000004000007947 */ /* 0x000fec0003800000 */
.L_x_10139:
[----:B-1----:R-:W-:Y:S01]  /*cd00*/  VIADD R0, R22, 0x16a00 ;  /* 0x00016a0016007836 */ /* 0x002fe20000000000 */
        /* <DEDUP_REMOVED lines=19> */
.L_x_10142:
[----:B------:R-:W-:Y:S05]  /*ce40*/  BSYNC B6 ;  /* 0x0000000000067941 */ /* 0x000fea0003800000 */
.L_x_10141:
        /* <DEDUP_REMOVED lines=17> */
[----:B-1----:R-:W-:-:S07]  /*cf60*/  IMAD.MOV.U32 R13, RZ, RZ, RZ ;  /* 0x000000ffff0d7224 */ /* 0x002fce00078e00ff */
[----:B------:R-:W-:-:S07]  /*cf70*/  LEPC R20, `(.L_x_10145) ;  /* 0x000000001014794e */ /* 0x000fce0000000000 */
[----:B0-2---:R-:W-:Y:S05]  /*cf80*/  CALL.ABS.NOINC R2 ;  /* 0x0000000002007343 */ /* 0x005fea0003c00000 */
.L_x_10145:
        /* <DEDUP_REMOVED lines=16> */
.L_x_10144:
[----:B------:R-:W-:Y:S05]  /*d090*/  BSYNC B6 ;  /* 0x0000000000067941 */ /* 0x000fea0003800000 */
.L_x_10143:
[----:B------:R-:W-:Y:S01]  /*d0a0*/  ULDC.64 UR4, c[0x0][0x9f8] ;  /* 0x00027e0000047ab9 */ /* 0x000fe20000000a00 */
[----:B------:R-:W2:Y:S01]  /*d0b0*/  LDL R20, [R1+0x10] ;  /* 0x0000100001147983 */ /* 0x000ea20000100800 */
[----:B------:R-:W-:-:S04]  /*d0c0*/  ISETP.NE.U32.AND P0, PT, RZ, UR4, PT ;  /* 0x00000004ff007c0c */ /* 0x000fc8000bf05070 */
[----:B------:R-:W-:-:S13]  /*d0d0*/  ISETP.NE.AND.EX P0, PT, RZ, UR5, PT, P0 ;  /* 0x00000005ff007c0c */ /* 0x000fda000bf05300 */
[----:B------:R-:W-:-:S04]  /*d0e0*/  @P0 IADD3 R2, P1, R24, UR4, RZ ;  /* 0x0000000418020c10 */ /* 0x000fc8000ff3e0ff */
[----:B------:R-:W-:Y:S01]  /*d0f0*/  @P0 IADD3.X R3, R29, UR5, RZ, P1, !PT ;  /* 0x000000051d030c10 */ /* 0x000fe20008ffe4ff */
[----:B------:R-:W-:-:S04]  /*d100*/  ULDC.64 UR4, c[0x0][0xa08] ;  /* 0x0002820000047ab9 */ /* 0x000fc80000000a00 */
[----:B------:R1:W3:Y:S02]  /*d110*/  @P0 LDG.E R25, desc[UR60][R2.64] ;  /* 0x0000003c02190981 */ /* 0x0002e4000c1e1900 */
[----:B-1----:R-:W1:Y:S02]  /*d120*/  LDC.64 R2, c[0x0][0x418] ;  /* 0x00010600ff027b82 */ /* 0x002e640000000a00 */
[----:B-1----:R-:W-:Y:S01]  /*d130*/  LOP3.LUT P0, RZ, R2, UR4, RZ, 0xfc, !PT ;  /* 0x0000000402ff7c12 */ /* 0x002fe2000f80fcff */
[----:B------:R-:W-:-:S03]  /*d140*/  UMOV UR4, 0xffffffff ;  /* 0xffffffff00047882 */ /* 0x000fc60000000000 */
[----:B------:R-:W-:Y:S01]  /*d150*/  LOP3.LUT P0, RZ, R3, UR5, RZ, 0xfc, P0 ;  /* 0x0000000503ff7c12 */ /* 0x000fe2000800fcff */
[----:B--2---:R-:W-:-:S05]  /*d160*/  VIADD R7, R20, 0xffffffff ;  /* 0xffffffff14077836 */ /* 0x004fca0000000000 */
[----:B------:R1:W-:Y:S01]  /*d170*/  STL [R1+0xc], R7 ;  /* 0x00000c0701007387 */ /* 0x0003e20000100800 */
[----:B---3--:R-:W-:Y:S02]  /*d180*/  SHF.R.S32.HI R29, RZ, 0x1f, R25 ;  /* 0x0000001fff1d7819 */ /* 0x008fe40000011419 */
[----:B------:R-:W-:Y:S01]  /*d190*/  SEL R24, R25, RZ, !P0 ;  /* 0x000000ff19187207 */ /* 0x000fe20004000000 */
[----:B-1----:R-:W-:Y:S06]  /*d1a0*/  BRA.DIV UR4, `(.L_x_10146) ;  /* 0x0000004a04b47947 */ /* 0x002fec000b800000 */
[----:B------:R-:W1:Y:S02]  /*d1b0*/  S2R R0, SR_TID.X ;  /* 0x0000000000007919 */ /* 0x000e640000002100 */
[----:B-1----:R-:W-:-:S04]  /*d1c0*/  SHF.R.U32.HI R0, RZ, 0x5, R0 ;  /* 0x00000005ff007819 */ /* 0x002fc80000011600 */
[----:B------:R-:W-:-:S05]  /*d1d0*/  LOP3.LUT R0, R0, 0x3, RZ, 0xc0, !PT ;  /* 0x0000000300007812 */ /* 0x000fca00078ec0ff */
[----:B------:R1:W2:Y:S02]  /*d1e0*/  SHFL.IDX PT, R14, R0, RZ, 0x1f ;  /* 0x00001fff000e7589 */ /* 0x0002a400000e0000 */
.L_x_10254:
[----:B------:R-:W-:Y:S02]  /*d1f0*/  PLOP3.LUT P1, PT, PT, PT, PT, 0x8, 0x0 ;  /* 0x000000000000781c */ /* 0x000fe40003f2e170 */
[----:B--2---:R-:W-:Y:S02]  /*d200*/  ISETP.NE.AND P0, PT, R14, RZ, PT ;  /* 0x000000ff0e00720c */ /* 0x004fe40003f05270 */
[----:B-1----:R-:W-:-:S05]  /*d210*/  P2R R0, PR, RZ, 0x2 ;  /* 0x00000002ff007803 */ /* 0x002fca0000000000 */
[----:B------:R1:W-:Y:S06]  /*d220*/  STL [R1], R0 ;  /* 0x0000000001007387 */ /* 0x0003ec0000100800 */
[----:B------:R-:W-:Y:S05]  /*d230*/  @P0 BRA `(.L_x_10147) ;  /* 0x00000004001c0947 */ /* 0x000fea0003800000 */
[----:B------:R-:W-:-:S03]  /*d240*/  UMOV UR4, 0xffffffff ;  /* 0xffffffff00047882 */ /* 0x000fc60000000000 */
[----:B------:R-:W-:Y:S05]  /*d250*/  BRA.DIV UR4, `(.L_x_10148) ;  /* 0x0000004a04bc7947 */ /* 0x000fea000b800000 */
[----:B------:R-:W-:-:S13]  /*d260*/  ELECT P6, URZ, PT ;  /* 0x00000000003f782f */ /* 0x000fda00038c0000 */
.L_x_10257:
[----:B------:R-:W-:Y:S05]  /*d270*/  @!P6 BRA `(.L_x_10147) ;  /* 0x00000004000ce947 */ /* 0x000fea0003800000 */
[----:B------:R-:W-:Y:S01]  /*d280*/  ISETP.NE.U32.AND P0, PT, R2, RZ, PT ;  /* 0x000000ff0200720c */ /* 0x000fe20003f05070 */
[----:B------:R-:W-:-:S03]  /*d290*/  IMAD.MOV.U32 R27, RZ, RZ, R7 ;  /* 0x000000ffff1b7224 */ /* 0x000fc600078e0007 */
[----:B------:R-:W-:-:S13]  /*d2a0*/  ISETP.NE.AND.EX P0, PT, R3, RZ, PT, P0 ;  /* 0x000000ff0300720c */ /* 0x000fda0003f05300 */
[----:B------:R-:W-:Y:S05]  /*d2b0*/  @!P0 BRA `(.L_x_10149) ;  /* 0x0000000000448947 */ /* 0x000fea0003800000 */
[----:B------:R-:W2:Y:S01]  /*d2c0*/  LDC R6, c[0x0][0x43c] ;  /* 0x00010f00ff067b82 */ /* 0x000ea20000000800 */
[----:B------:R-:W-:Y:S01]  /*d2d0*/  ULDC.64 UR4, c[0x0][0x428] ;  /* 0x00010a0000047ab9 */ /* 0x000fe20000000a00 */
[----:B--2---:R-:W-:-:S13]  /*d2e0*/  ISETP.NE.AND P0, PT, R6, 0x1, PT ;  /* 0x000000010600780c */ /* 0x004fda0003f05270 */
[----:B------:R-:W1:Y:S02]  /*d2f0*/  @P0 LDC.64 R4, c[0x0][0x440] ;  /* 0x00011000ff040b82 */ /* 0x000e640000000a00 */
[----:B-1----:R-:W-:-:S04]  /*d300*/  @P0 IMAD.HI.U32 R0, R7, R4, RZ ;  /* 0x0000000407000227 */ /* 0x002fc800078e00ff */
[----:B------:R-:W-:Y:S01]  /*d310*/  IMAD.MOV.U32 R4, RZ, RZ, R7 ;  /* 0x000000ffff047224 */ /* 0x000fe200078e0007 */
[----:B------:R-:W-:Y:S01]  /*d320*/  @P0 SHF.R.U32.HI R4, RZ, R5, R0 ;  /* 0x00000005ff040219 */ /* 0x000fe20000011600 */
[----:B------:R-:W-:-:S03]  /*d330*/  IMAD R0, R29, UR4, RZ ;  /* 0x000000041d007c24 */ /* 0x000fc6000f8e02ff */
[--C-:B------:R-:W-:Y:S01]  /*d340*/  SHF.R.S32.HI R5, RZ, 0x1f, R4.reuse ;  /* 0x0000001fff057819 */ /* 0x100fe20000011404 */
[----:B------:R-:W-:Y:S02]  /*d350*/  IMAD.MOV R27, RZ, RZ, -R4 ;  /* 0x000000ffff1b7224 */ /* 0x000fe400078e0a04 */
[C---:B------:R-:W-:Y:S02]  /*d360*/  IMAD R0, R25.reuse, UR5, R0 ;  /* 0x0000000519007c24 */ /* 0x040fe4000f8e0200 */
[----:B------:R-:W-:-:S04]  /*d370*/  IMAD.WIDE.U32 R4, R25, UR4, R4 ;  /* 0x0000000419047c25 */ /* 0x000fc8000f8e0004 */
[----:B------:R-:W-:Y:S01]  /*d380*/  IMAD.IADD R0, R5, 0x1, R0 ;  /* 0x0000000105007824 */ /* 0x000fe200078e0200 */
[----:B------:R-:W-:Y:S01]  /*d390*/  LEA R2, P0, R4, R2, 0x2 ;  /* 0x0000000204027211 */ /* 0x000fe200078010ff */
[----:B------:R-:W-:-:S03]  /*d3a0*/  IMAD R27, R6, R27, R7 ;  /* 0x0000001b061b7224 */ /* 0x000fc600078e0207 */
[----:B------:R-:W-:-:S05]  /*d3b0*/  LEA.HI.X R3, R4, R3, R0, 0x2, P0 ;  /* 0x0000000304037211 */ /* 0x000fca00000f1400 */
[----:B------:R2:W5:Y:S04]  /*d3c0*/  LDG.E R24, desc[UR60][R2.64] ;  /* 0x0000003c02187981 */ /* 0x000568000c1e1900 */
.L_x_10149:
[----:B-1----:R-:W-:Y:S01]  /*d3d0*/  IMAD R0, R23, 0x8, R22 ;  /* 0x0000000817007824 */ /* 0x002fe200078e0216 */
[----:B--2---:R-:W-:-:S04]  /*d3e0*/  SHF.L.U32 R2, R26, 0x1f, RZ ;  /* 0x0000001f1a027819 */ /* 0x004fc800000006ff */
[----:B------:R-:W1:Y:S02]  /*d3f0*/  SYNCS.PHASECHK.TRANS64.TRYWAIT P0, [R0+URZ+0x31c40], R2 ;  /* 0x031c4002000075a7 */ /* 0x000e64000800017f */
[----:B-1----:R-:W-:Y:S05]  /*d400*/  @!P0 BRA `(.L_x_10150) ;  /* 0x0000004800708947 */ /* 0x002fea0003800000 */
.L_x_10258:
[----:B------:R-:W2:Y:S02]  /*d410*/  S2R R3, SR_TID.X ;  /* 0x0000000000037919 */ /* 0x000ea40000002100 */
        /* <DEDUP_REMOVED lines=10> */
.L_x_10151:
[----:B------:R-:W-:Y:S01]  /*d4c0*/  R2UR UR9, R0 ;  /* 0x00000000000972ca */ /* 0x000fe200000e0000 */
[----:B-1----:R-:W-:Y:S01]  /*d4d0*/  IMAD R0, R23, 0x6c00, R22 ;  /* 0x00006c0017007824 */ /* 0x002fe200078e0216 */
[----:B------:R-:W-:Y:S01]  /*d4e0*/  R2UR UR11, R27 ;  /* 0x000000001b0b72ca */ /* 0x000fe200000e0000 */
[----:B------:R-:W-:Y:S01]  /*d4f0*/  UIADD3 UR4, UP0, UR38, 0x370, URZ ;  /* 0x0000037026047890 */ /* 0x000fe2000ff1e03f */
[----:B------:R-:W-:Y:S01]  /*d500*/  R2UR UR5, R28 ;  /* 0x000000001c0572ca */ /* 0x000fe200000e0000 */
[----:B------:R-:W-:Y:S01]  /*d510*/  UMOV UR10, URZ ;  /* 0x0000003f000a7c82 */ /* 0x000fe20008000000 */
[----:B------:R-:W-:Y:S01]  /*d520*/  R2UR UR8, R0 ;  /* 0x00000000000872ca */ /* 0x000fe200000e0000 */
[----:B------:R-:W-:Y:S01]  /*d530*/  UMOV UR6, 0x0 ;  /* 0x0000000000067882 */ /* 0x000fe20000000000 */
[----:B------:R-:W-:Y:S01]  /*d540*/  R2UR UR12, R18 ;  /* 0x00000000120c72ca */ /* 0x000fe200000e0000 */
[----:B------:R-:W-:Y:S01]  /*d550*/  UMOV UR7, 0x14f00000 ;  /* 0x14f0000000077882 */ /* 0x000fe20000000000 */
[----:B-----5:R-:W-:Y:S01]  /*d560*/  R2UR UR13, R24 ;  /* 0x00000000180d72ca */ /* 0x020fe200000e0000 */
[----:B------:R-:W-:Y:S01]  /*d570*/  UMOV UR16, 0x20 ;  /* 0x0000002000107882 */ /* 0x000fe20000000000 */
[----:B------:R-:W-:Y:S01]  /*d580*/  PLOP3.LUT P0, PT, PT, PT, PT, 0x80, 0x0 ;  /* 0x000000000000781c */ /* 0x000fe20003f0f070 */
[----:B------:R-:W-:-:S03]  /*d590*/  UIADD3 UR9, UR9, 0x31c30, URZ ;  /* 0x00031c3009097890 */ /* 0x000fc6000fffe03f */
[----:B------:R-:W-:Y:S01]  /*d5a0*/  P2R R0, PR, RZ, 0x1 ;  /* 0x00000001ff007803 */ /* 0x000fe20000000000 */
[----:B------:R-:W-:Y:S02]  /*d5b0*/  UIMAD UR11, UR11, 0x90, UR5 ;  /* 0x000000900b0b78a4 */ /* 0x000fe4000f8e0205 */
[----:B------:R-:W-:Y:S02]  /*d5c0*/  UIADD3 UR14, UR8, 0x16a00, URZ ;  /* 0x00016a00080e7890 */ /* 0x000fe4000fffe03f */
[----:B------:R-:W-:Y:S01]  /*d5d0*/  UIADD3.X UR5, URZ, UR39, URZ, UP0, !UPT ;  /* 0x000000273f057290 */ /* 0x000fe200087fe43f */
[----:B------:R2:W-:Y:S01]  /*d5e0*/  STL [R1], R0 ;  /* 0x0000000001007387 */ /* 0x0005e20000100800 */
        /* <DEDUP_REMOVED lines=11> */
[----:B--2---:R-:W-:Y:S01]  /*d6a0*/  NOP ;  /* 0x0000000000007918 */ /* 0x004fe20000000000 */
.L_x_10147:
[----:B------:R-:W2:Y:S04]  /*d6b0*/  LDL.LU R4, [R1+0x14] ;  /* 0x0000140001047983 */ /* 0x000ea80000300800 */
[----:B------:R-:W3:Y:S04]  /*d6c0*/  LDL.LU R6, [R1+0x8] ;  /* 0x0000080001067983 */ /* 0x000ee80000300800 */
[----:B------:R-:W4:Y:S01]  /*d6d0*/  LDL.LU R3, [R1+0x18] ;  /* 0x0000180001037983 */ /* 0x000f220000300800 */
[----:B------:R-:W-:Y:S05]  /*d6e0*/  WARPSYNC.ALL ;  /* 0x0000000000007948 */ /* 0x000fea0003800000 */
[----:B------:R-:W-:Y:S01]  /*d6f0*/  ULDC.64 UR6, c[0x0][0xa00] ;  /* 0x0002800000067ab9 */ /* 0x000fe20000000a00 */
[----:B------:R-:W-:Y:S01]  /*d700*/  ULDC.64 UR4, c[0x0][0x298] ;  /* 0x0000a60000047ab9 */ /* 0x000fe20000000a00 */
[----:B------:R-:W-:Y:S01]  /*d710*/  BAR.SYNC.DEFER_BLOCKING 0x8, 0x200 ;  /* 0x0208000000007b1d */ /* 0x000fe20000010000 */
[----:B------:R-:W-:Y:S01]  /*d720*/  ISETP.NE.U32.AND P0, PT, RZ, UR6, PT ;  /* 0x00000006ff007c0c */ /* 0x000fe2000bf05070 */
[----:B-1----:R-:W-:-:S03]  /*d730*/  VIADD R0, R22, 0xda00 ;  /* 0x0000da0016007836 */ /* 0x002fc60000000000 */
[----:B------:R-:W-:Y:S01]  /*d740*/  ISETP.NE.AND.EX P0, PT, RZ, UR7, PT, P0 ;  /* 0x00000007ff007c0c */ /* 0x000fe2000bf05300 */
[----:B------:R-:W-:Y:S01]  /*d750*/  BSSY B6, `(.L_x_10152) ;  /* 0x0000020000067945 */ /* 0x000fe20003800000 */
[----:B------:R-:W-:Y:S02]  /*d760*/  LOP3.LUT P1, RZ, R0, 0x1bf, RZ, 0xc0, !PT ;  /* 0x000001bf00ff7812 */ /* 0x000fe4000782c0ff */
[----:B--2---:R-:W-:-:S05]  /*d770*/  SHF.R.S32.HI R2, RZ, 0x1f, R4 ;  /* 0x0000001fff027819 */ /* 0x004fca0000011404 */
[----:B------:R-:W-:Y:S01]  /*d780*/  IMAD R2, R2, UR4, RZ ;  /* 0x0000000402027c24 */ /* 0x000fe2000f8e02ff */
[----:B----4-:R-:W-:-:S03]  /*d790*/  SEL R3, R3, RZ, !P0 ;  /* 0x000000ff03037207 */ /* 0x010fc60004000000 */
[----:B------:R-:W-:Y:S01]  /*d7a0*/  IMAD R0, R4, UR5, R2 ;  /* 0x0000000504007c24 */ /* 0x000fe2000f8e0202 */
[----:B---3--:R-:W-:Y:S01]  /*d7b0*/  SEL R2, R6, RZ, !P0 ;  /* 0x000000ff06027207 */ /* 0x008fe20004000000 */
[----:B------:R-:W-:-:S05]  /*d7c0*/  IMAD.WIDE.U32 R4, R4, UR4, RZ ;  /* 0x0000000404047c25 */ /* 0x000fca000f8e00ff */
[----:B------:R-:W-:Y:S04]  /*d7d0*/  STL.64 [R1+0x20], R4 ;  /* 0x0000200401007387 */ /* 0x000fe80000100a00 */
        /* <DEDUP_REMOVED lines=23> */
.L_x_10153:
[----:B------:R-:W-:Y:S05]  /*d950*/  BSYNC B6 ;  /* 0x0000000000067941 */ /* 0x000fea0003800000 */
.L_x_10152:
[----:B--2---:R-:W2:Y:S01]  /*d960*/  LDL.LU R0, [R1+0x14] ;  /* 0x0000140001007983 */ /* 0x004ea20000300800 */
[----:B0-----:R-:W0:Y:S01]  /*d970*/  LDC R9, c[0x0][0x448] ;  /* 0x00011200ff097b82 */ /* 0x001e220000000800 */
[----:B------:R-:W-:Y:S01]  /*d980*/  ULDC.64 UR4, c[0x0][0x2d8] ;  /* 0x0000b60000047ab9 */ /* 0x000fe20000000a00 */
[----:B------:R-:W-:Y:S01]  /*d990*/  ULDC.64 UR6, c[0x0][0x2c8] ;  /* 0x0000b20000067ab9 */ /* 0x000fe20000000a00 */
[----:B------:R-:W2:Y:S01]  /*d9a0*/  LDL.LU.64 R2, [R1+0x20] ;  /* 0x0000200001027983 */ /* 0x000ea20000300a00 */
[----:B------:R-:W-:-:S03]  /*d9b0*/  ULDC.64 UR8, c[0x0][0x280] ;  /* 0x0000a00000087ab9 */ /* 0x000fc60000000a00 */
[----:B------:R-:W3:Y:S04]  /*d9c0*/  LDL.LU R20, [R1+0x18] ;  /* 0x0000180001147983 */ /* 0x000ee80000300800 */
[----:B------:R-:W4:Y:S04]  /*d9d0*/  LDL.LU R21, [R1+0x34] ;  /* 0x0000340001157983 */ /* 0x000f280000300800 */
[----:B------:R-:W4:Y:S01]  /*d9e0*/  LDL.LU R4, [R1+0x8] ;  /* 0x0000080001047983 */ /* 0x000f220000300800 */
[----:B------:R-:W1:Y:S01]  /*d9f0*/  S2R R10, SR_TID.X ;  /* 0x00000000000a7919 */ /* 0x000e620000002100 */
[----:B------:R-:W1:Y:S01]  /*da00*/  S2R R11, SR_TID.X ;  /* 0x00000000000b7919 */ /* 0x000e620000002100 */
[----:B0-----:R-:W-:-:S13]  /*da10*/  ISETP.NE.AND P0, PT, R9, 0x1, PT ;  /* 0x000000010900780c */ /* 0x001fda0003f05270 */
[----:B------:R-:W0:Y:S08]  /*da20*/  @P0 LDC R5, c[0x0][0x450] ;  /* 0x00011400ff050b82 */ /* 0x000e300000000800 */
[----:B------:R-:W0:Y:S01]  /*da30*/  @P0 LDC R8, c[0x0][0x44c] ;  /* 0x00011300ff080b82 */ /* 0x000e220000000800 */
[----:B--2---:R-:W-:Y:S02]  /*da40*/  IMAD.MOV.U32 R3, RZ, RZ, R0 ;  /* 0x000000ffff037224 */ /* 0x004fe400078e0000 */
[----:B---3--:R-:W-:-:S02]  /*da50*/  IMAD R0, R20, UR4, RZ ;  /* 0x0000000414007c24 */ /* 0x008fc4000f8e02ff */
[C---:B------:R-:W-:Y:S01]  /*da60*/  IMAD.WIDE.U32 R2, R18.reuse, UR4, R2 ;  /* 0x0000000412027c25 */ /* 0x040fe2000f8e0002 */
[----:B------:R-:W2:Y:S03]  /*da70*/  S2R R20, SR_TID.X ;  /* 0x0000000000147919 */ /* 0x000ea60000002100 */
[----:B------:R-:W-:Y:S01]  /*da80*/  IMAD R0, R18, UR5, R0 ;  /* 0x0000000512007c24 */ /* 0x000fe2000f8e0200 */
[----:B------:R-:W-:-:S03]  /*da90*/  ULDC.64 UR4, c[0x0][0x2e0] ;  /* 0x0000b80000047ab9 */ /* 0x000fc60000000a00 */
[----:B------:R-:W-:Y:S02]  /*daa0*/  IMAD.IADD R3, R3, 0x1, R0 ;  /* 0x0000000103037824 */ /* 0x000fe400078e0200 */
[----:B----4-:R-:W-:Y:S02]  /*dab0*/  IMAD R0, R21, UR4, RZ ;  /* 0x0000000415007c24 */ /* 0x010fe4000f8e02ff */
[----:B------:R-:W3:Y:S01]  /*dac0*/  S2R R21, SR_TID.X ;  /* 0x0000000000157919 */ /* 0x000ee20000002100 */
[----:B------:R-:W-:-:S04]  /*dad0*/  IMAD.WIDE.U32 R2, R4, UR4, R2 ;  /* 0x0000000404027c25 */ /* 0x000fc8000f8e0002 */
[----:B------:R-:W-:Y:S01]  /*dae0*/  IMAD R0, R4, UR5, R0 ;  /* 0x0000000504007c24 */ /* 0x000fe2000f8e0200 */
[----:B------:R-:W-:Y:S01]  /*daf0*/  ULDC.64 UR4, c[0x0][0x2d0] ;  /* 0x0000b40000047ab9 */ /* 0x000fe20000000a00 */
[----:B------:R-:W4:Y:S02]  /*db00*/  @P0 LDC R4, c[0x0][0x44c] ;  /* 0x00011300ff040b82 */ /* 0x000f240000000800 */
[----:B------:R-:W-:Y:S01]  /*db10*/  IMAD.IADD R3, R3, 0x1, R0 ;  /* 0x0000000103037824 */ /* 0x000fe200078e0200 */
[----:B--2---:R-:W-:-:S04]  /*db20*/  LOP3.LUT R20, R20, 0x7f, RZ, 0xc0, !PT ;  /* 0x0000007f14147812 */ /* 0x004fc800078ec0ff */
[----:B------:R-:W-:Y:S01]  /*db30*/  SHF.R.U32.HI R20, RZ, 0x2, R20 ;  /* 0x00000002ff147819 */ /* 0x000fe20000011614 */
[----:B---3--:R-:W-:Y:S02]  /*db40*/  IMAD.SHL.U32 R6, R21, 0x20, RZ ;  /* 0x0000002015067824 */ /* 0x008fe400078e00ff */
[----:B-1----:R-:W-:-:S03]  /*db50*/  IMAD.SHL.U32 R21, R10, 0x8, RZ ;  /* 0x000000080a157824 */ /* 0x002fc600078e00ff */
[----:B------:R-:W-:Y:S01]  /*db60*/  LOP3.LUT R6, R20, 0x60, R6, 0xf8, !PT ;  /* 0x0000006014067812 */ /* 0x000fe200078ef806 */
[----:B------:R-:W-:Y:S01]  /*db70*/  IMAD.SHL.U32 R20, R11, 0x8, RZ ;  /* 0x000000080b147824 */ /* 0x000fe200078e00ff */
[----:B------:R-:W-:-:S03]  /*db80*/  LOP3.LUT R21, R21, 0x18, RZ, 0xc0, !PT ;  /* 0x0000001815157812 */ /* 0x000fc600078ec0ff */
[----:B------:R-:W-:Y:S01]  /*db90*/  IMAD R6, R17, 0xc0, R6 ;  /* 0x000000c011067824 */ /* 0x000fe200078e0206 */
[C---:B------:R-:W-:Y:S02]  /*dba0*/  LOP3.LUT R10, R21.reuse, 0x40, RZ, 0xfc, !PT ;  /* 0x00000040150a7812 */ /* 0x040fe400078efcff */
[----:B------:R-:W-:Y:S01]  /*dbb0*/  LOP3.LUT R20, R20, 0x18, RZ, 0xc0, !PT ;  /* 0x0000001814147812 */ /* 0x000fe200078ec0ff */
[----:B----4-:R-:W-:Y:S01]  /*dbc0*/  @P0 IMAD.HI.U32 R0, R6, R4, RZ ;  /* 0x0000000406000227 */ /* 0x010fe200078e00ff */
[----:B------:R-:W-:-:S03]  /*dbd0*/  LOP3.LUT R12, R21, 0x20, RZ, 0xfc, !PT ;  /* 0x00000020150c7812 */ /* 0x000fc600078efcff */
[----:B------:R-:W-:Y:S01]  /*dbe0*/  IMAD.MOV.U32 R4, RZ, RZ, R6 ;  /* 0x000000ffff047224 */ /* 0x000fe200078e0006 */
[----:B0-----:R-:W-:-:S04]  /*dbf0*/  @P0 SHF.R.U32.HI R4, RZ, R5, R0 ;  /* 0x00000005ff040219 */ /* 0x001fc80000011600 */
        /* <DEDUP_REMOVED lines=16> */
[----:B------:R-:W0:Y:S01]  /*dd00*/  @P0 LDC R5, c[0x0][0x450] ;  /* 0x00011400ff050b82 */ /* 0x000e220000000800 */
[----:B------:R-:W-:-:S03]  /*dd10*/  MOV R6, R7 ;  /* 0x0000000700067202 */ /* 0x000fc60000000f00 */
[----:B0-----:R-:W-:-:S05]  /*dd20*/  @P0 SHF.R.U32.HI R6, RZ, R5, R8 ;  /* 0x00000005ff060219 */ /* 0x001fca0000011608 */
        /* <DEDUP_REMOVED lines=8> */
[----:B------:R0:W5:Y:S01]  /*ddb0*/  LDL R10, [R1+0x4] ;  /* 0x00000400010a7983 */ /* 0x0001620000100800 */
[----:B------:R-:W-:Y:S02]  /*ddc0*/  SHF.R.S32.HI R6, RZ, 0x1f, R5 ;  /* 0x0000001fff067819 */ /* 0x000fe40000011405 */
[----:B------:R-:W-:Y:S01]  /*ddd0*/  IMAD.IADD R3, R3, 0x1, R7 ;  /* 0x0000000103037824 */ /* 0x000fe200078e0207 */
[----:B------:R-:W-:Y:S02]  /*dde0*/  ISETP.GE.AND P2, PT, R20, UR4, PT ;  /* 0x0000000414007c0c */ /* 0x000fe4000bf46270 */
[----:B------:R-:W-:Y:S01]  /*ddf0*/  IMAD R6, R6, UR6, RZ ;  /* 0x0000000606067c24 */ /* 0x000fe2000f8e02ff */
[----:B------:R-:W-:Y:S01]  /*de00*/  ISETP.GE.AND P1, PT, R12, UR4, PT ;  /* 0x000000040c007c0c */ /* 0x000fe2000bf26270 */
[----:B------:R-:W-:-:S04]  /*de10*/  IMAD.WIDE.U32 R2, R5, UR6, R2 ;  /* 0x0000000605027c25 */ /* 0x000fc8000f8e0002 */
[----:B------:R-:W-:Y:S01]  /*de20*/  IMAD R6, R5, UR7, R6 ;  /* 0x0000000705067c24 */ /* 0x000fe2000f8e0206 */
[----:B------:R-:W-:-:S03]  /*de30*/  LEA R7, P3, R2, UR8, 0x1 ;  /* 0x0000000802077c11 */ /* 0x000fc6000f8608ff */
[----:B------:R-:W-:Y:S01]  /*de40*/  IMAD.IADD R6, R3, 0x1, R6 ;  /* 0x0000000103067824 */ /* 0x000fe200078e0206 */
[----:B------:R-:W-:Y:S01]  /*de50*/  UMOV UR4, 0xffffffff ;  /* 0xffffffff00047882 */ /* 0x000fe20000000000 */
[----:B------:R-:W-:-:S03]  /*de60*/  LOP3.LUT R21, R11, 0x7f, RZ, 0xc0, !PT ;  /* 0x0000007f0b157812 */ /* 0x000fc600078ec0ff */
[----:B------:R-:W-:Y:S02]  /*de70*/  LEA.HI.X R6, R2, UR9, R6, 0x1, P3 ;  /* 0x0000000902067c11 */ /* 0x000fe400098f0c06 */
[----:B------:R-:W-:Y:S01]  /*de80*/  SHF.R.U32.HI R21, RZ, 0x2, R21 ;  /* 0x00000002ff157819 */ /* 0x000fe20000011615 */
[----:B0-----:R-:W-:Y:S06]  /*de90*/  BRA.DIV UR4, `(.L_x_10154) ;  /* 0x0000003e04e07947 */ /* 0x001fec000b800000 */
[----:B------:R-:W2:Y:S01]  /*dea0*/  LDL.LU R3, [R1+0x2c] ;  /* 0x00002c0001037983 */ /* 0x000ea20000300800 */
[----:B------:R-:W-:-:S03]  /*deb0*/  IMAD R17, R17, 0xc0, R21 ;  /* 0x000000c011117824 */ /* 0x000fc600078e0215 */
[----:B------:R-:W-:Y:S01]  /*dec0*/  SHFL.IDX PT, R2, R4, RZ, 0x1c1f ;  /* 0x001c1fff04027589 */ /* 0x000fe200000e0000 */
        /* <DEDUP_REMOVED lines=54> */
[----:B------:R-:W-:Y:S04]  /*e230*/  @!P3 LDGSTS.E.BYPASS.LTC128B.128 [R10+0xfa00], desc[UR60][R2.64], !P2 ;  /* 0x0fa00000020abfae */ /* 0x000fe8000d101d7c */
[----:B------:R-:W-:Y:S04]  /*e240*/  @!P3 LDGSTS.E.BYPASS.LTC128B.128 [R10+0x12a00], desc[UR60][R2.64+0x40], !P1 ;  /* 0x12a00040020abfae */ /* 0x000fe8000c901d7c */
[----:B------:R0:W-:Y:S04]  /*e250*/  @!P3 LDGSTS.E.BYPASS.LTC128B.128 [R10+0x15a00], desc[UR60][R2.64+0x80], !P0 ;  /* 0x15a00080020abfae */ /* 0x0001e8000c101d7c */
[----:B0-----:R0:W1:Y:S02]  /*e260*/  SHFL.IDX PT, R2, R7, 0x1, 0x1c1f ;  /* 0x003c1f0007027f89 */ /* 0x00106400000e0000 */
.L_x_10271:
[----:B------:R-:W-:Y:S02]  /*e270*/  VIADD R17, R17, 0xa0 ;  /* 0x000000a011117836 */ /* 0x000fe40000000000 */
[----:B------:R-:W-:-:S03]  /*e280*/  VIADD R0, R22, 0x31c00 ;  /* 0x00031c0016007836 */ /* 0x000fc60000000000 */
[----:B------:R-:W-:-:S13]  /*e290*/  ISETP.GE.AND P3, PT, R17, R5, PT ;  /* 0x000000051100720c */ /* 0x000fda0003f66270 */
[----:B-1----:R-:W-:-:S05]  /*e2a0*/  @!P3 LEA R2, P4, R20, R2, 0x1 ;  /* 0x000000021402b211 */ /* 0x002fca00078808ff */
[----:B------:R-:W-:-:S05]  /*e2b0*/  @!P3 IMAD.X R3, RZ, RZ, R6, P4 ;  /* 0x000000ffff03b224 */ /* 0x000fca00020e0606 */
[----:B------:R-:W-:Y:S01]  /*e2c0*/  @!PT LDS RZ, [RZ] ;  /* 0x00000000fffff984 */ /* 0x000fe20000000800 */
[----:B------:R-:W-:Y:S01]  /*e2d0*/  @!PT LDS RZ, [RZ] ;  /* 0x00000000fffff984 */ /* 0x000fe20000000800 */
[----:B------:R-:W-:Y:S01]  /*e2e0*/  @!PT LDS RZ, [RZ] ;  /* 0x00000000fffff984 */ /* 0x000fe20000000800 */
[----:B------:R1:W-:Y:S04]  /*e2f0*/  @!P3 LDGSTS.E.BYPASS.LTC128B.128 [R10+0x10200], desc[UR60][R2.64], !P2 ;  /* 0x10200000020abfae */ /* 0x0003e8000d101d7c */
[----:B------:R1:W-:Y:S04]  /*e300*/  @!P3 LDGSTS.E.BYPASS.LTC128B.128 [R10+0x13200], desc[UR60][R2.64+0x40], !P1 ;  /* 0x13200040020abfae */ /* 0x0003e8000c901d7c */
[----:B------:R1:W-:Y:S01]  /*e310*/  @!P3 LDGSTS.E.BYPASS.LTC128B.128 [R10+0x16200], desc[UR60][R2.64+0x80], !P0 ;  /* 0x16200080020abfae */ /* 0x0003e2000c101d7c */
[----:B------:R-:W-:Y:S01]  /*e320*/  PLOP3.LUT P0, PT, PT, PT, PT, 0x80, 0x0 ;  /* 0x000000000000781c */ /* 0x000fe20003f0f070 */
[----:B------:R-:W-:-:S12]  /*e330*/  NOP ;  /* 0x0000000000007918 */ /* 0x000fd80000000000 */
.L_x_10155:
        /* <DEDUP_REMOVED lines=8> */
[----:B------:R-:W-:Y:S01]  /*e3c0*/  LEA.HI R2, R3, R3, RZ, 0x1 ;  /* 0x0000000303027211 */ /* 0x000fe200078f08ff */
[----:B------:R1:W-:Y:S03]  /*e3d0*/  STL [R1+0x30], R3 ;  /* 0x0000300301007387 */ /* 0x0003e60000100800 */
[----:B------:R-:W-:-:S04]  /*e3e0*/  LOP3.LUT R2, R2, 0xfffffffe, RZ, 0xc0, !PT ;  /* 0xfffffffe02027812 */ /* 0x000fc800078ec0ff */
[----:B------:R-:W-:-:S04]  /*e3f0*/  IADD3 R2, R3, -R2, RZ ;  /* 0x8000000203027210 */ /* 0x000fc80007ffe0ff */
[----:B-1----:R-:W-:Y:S01]  /*e400*/  SHF.L.U32 R3, R2, 0x1f, RZ ;  /* 0x0000001f02037819 */ /* 0x002fe200000006ff */
[----:B------:R-:W-:Y:S01]  /*e410*/  NOP ;  /* 0x0000000000007918 */ /* 0x000fe20000000000 */
[----:B------:R-:W2:Y:S01]  /*e420*/  LDL.LU R4, [R1+0x28] ;  /* 0x0000280001047983 */ /* 0x000ea20000300800 */
[----:B------:R1:W-:Y:S01]  /*e430*/  SYNCS.ARRIVE.TRANS64.A1T0 RZ, [R22+URZ+0x31c00], RZ ;  /* 0x031c00ff16ff79a7 */ /* 0x0003e2000810003f */
[----:B------:R-:W-:Y:S01]  /*e440*/  BSSY B0, `(.L_x_10156) ;  /* 0x0000004000007945 */ /* 0x000fe20003800000 */
[----:B------:R-:W3:Y:S01]  /*e450*/  SYNCS.PHASECHK.TRANS64.TRYWAIT P0, [R22+URZ+0x31c20], R3 ;  /* 0x031c2003160075a7 */ /* 0x000ee2000800017f */
[----:B--2---:R-:W-:Y:S02]  /*e460*/  ISETP.GE.AND P1, PT, R4, 0x91, PT ;  /* 0x000000910400780c */ /* 0x004fe40003f26270 */
[----:B-1-3--:R-:W-:Y:S11]  /*e470*/  @!P0 BRA `(.L_x_10157) ;  /* 0x0000004000788947 */ /* 0x00aff60003800000 */
.L_x_10272:
[----:B------:R-:W-:Y:S05]  /*e480*/  BSYNC B0 ;  /* 0x0000000000007941 */ /* 0x000fea0003800000 */
.L_x_10156:
[----:B------:R-:W-:Y:S04]  /*e490*/  BSSY B0, `(.L_x_10158) ;  /* 0x0000227000007945 */ /* 0x000fe80003800000 */
[----:B------:R-:W-:Y:S05]  /*e4a0*/  @!P1 BRA `(.L_x_10159) ;  /* 0x0000002000949947 */ /* 0x000fea0003800000 */
[----:B------:R-:W0:Y:S01]  /*e4b0*/  LDL R4, [R1+0x10] ;  /* 0x0000100001047983 */ /* 0x000e220000100800 */
[----:B------:R-:W-:Y:S01]  /*e4c0*/  IMAD.MOV.U32 R2, RZ, RZ, 0x1 ;  /* 0x00000001ff027424 */ /* 0x000fe200078e00ff */
[----:B------:R-:W-:Y:S01]  /*e4d0*/  BSSY B2, `(.L_x_10160) ;  /* 0x00000bc000027945 */ /* 0x000fe20003800000 */
[----:B0-----:R-:W-:Y:S02]  /*e4e0*/  IMAD.MOV R7, RZ, RZ, -R4 ;  /* 0x000000ffff077224 */ /* 0x001fe400078e0a04 */
[----:B------:R-:W-:-:S03]  /*e4f0*/  VIADD R6, R4, 0xfffffffe ;  /* 0xfffffffe04067836 */ /* 0x000fc60000000000 */
[----:B------:R-:W-:-:S05]  /*e500*/  VIADDMNMX R7, R7, R2, 0xffffffff, !PT ;  /* 0xffffffff07077446 */ /* 0x000fca0007800102 */
[----:B------:R-:W-:-:S05]  /*e510*/  IMAD.IADD R2, R4, 0x1, R7 ;  /* 0x0000000104027824 */ /* 0x000fca00078e0207 */
[----:B------:R-:W-:-:S04]  /*e520*/  LOP3.LUT R2, R2, 0x1, RZ, 0xc0, !PT ;  /* 0x0000000102027812 */ /* 0x000fc800078ec0ff */
[----:B------:R-:W-:-:S13]  /*e530*/  ISETP.NE.U32.AND P0, PT, R2, 0x1, PT ;  /* 0x000000010200780c */ /* 0x000fda0003f05070 */
[----:B------:R-:W-:Y:S05]  /*e540*/  @P0 BRA `(.L_x_10161) ;  /* 0x0000000800d00947 */ /* 0x000fea0003800000 */
[----:B------:R-:W2:Y:S01]  /*e550*/  LDL R4, [R1] ;  /* 0x0000000001047983 */ /* 0x000ea20000100800 */
[----:B------:R-:W-:Y:S01]  /*e560*/  VIADD R8, R23, 0x1 ;  /* 0x0000000117087836 */ /* 0x000fe20000000000 */
[----:B------:R-:W-:Y:S04]  /*e570*/  BSSY B1, `(.L_x_10162) ;  /* 0x00000ad000017945 */ /* 0x000fe80003800000 */
[----:B------:R-:W-:-:S04]  /*e580*/  ISETP.NE.AND P0, PT, R8, 0x2, PT ;  /* 0x000000020800780c */ /* 0x000fc80003f05270 */
[----:B------:R-:W-:Y:S02]  /*e590*/  SEL R9, RZ, 0x1, P0 ;  /* 0x00000001ff097807 */ /* 0x000fe40000000000 */
[----:B------:R-:W-:Y:S02]  /*e5a0*/  SEL R8, R8, RZ, P0 ;  /* 0x000000ff08087207 */ /* 0x000fe40000000000 */
[----:B------:R-:W-:Y:S02]  /*e5b0*/  LOP3.LUT R9, R26, R9, RZ, 0x3c, !PT ;  /* 0x000000091a097212 */ /* 0x000fe400078e3cff */
[----:B--2---:R-:W-:-:S13]  /*e5c0*/  ISETP.NE.AND P2, PT, R4, RZ, PT ;  /* 0x000000ff0400720c */ /* 0x004fda0003f45270 */
[----:B------:R-:W-:Y:S05]  /*e5d0*/  @!P2 BRA `(.L_x_10163) ;  /* 0x000000080098a947 */ /* 0x000fea0003800000 */
[----:B------:R-:W-:Y:S01]  /*e5e0*/  ULDC.64 UR4, c[0x0][0x418] ;  /* 0x0001060000047ab9 */ /* 0x000fe20000000a00 */
[----:B------:R-:W-:Y:S01]  /*e5f0*/  IMAD.MOV.U32 R5, RZ, RZ, R24 ;  /* 0x000000ffff057224 */ /* 0x000fe200078e0018 */
[----:B------:R-:W-:-:S04]  /*e600*/  ISETP.NE.U32.AND P0, PT, RZ, UR4, PT ;  /* 0x00000004ff007c0c */ /* 0x000fc8000bf05070 */
[----:B------:R-:W-:-:S13]  /*e610*/  ISETP.NE.AND.EX P0, PT, RZ, UR5, PT, P0 ;  /* 0x00000005ff007c0c */ /* 0x000fda000bf05300 */
[----:B------:R-:W-:Y:S05]  /*e620*/  @!P0 BRA `(.L_x_10164) ;  /* 0x0000000000448947 */ /* 0x000fea0003800000 */
[----:B------:R-:W0:Y:S01]  /*e630*/  LDC R5, c[0x0][0x43c] ;  /* 0x00010f00ff057b82 */ /* 0x000e220000000800 */
[----:B------:R-:W-:Y:S01]  /*e640*/  ULDC.64 UR6, c[0x0][0x428] ;  /* 0x00010a0000067ab9 */ /* 0x000fe20000000a00 */
[----:B0-----:R-:W-:-:S13]  /*e650*/  ISETP.NE.AND P0, PT, R5, 0x1, PT ;  /* 0x000000010500780c */ /* 0x001fda0003f05270 */
[----:B-1----:R-:W0:Y:S02]  /*e660*/  @P0 LDC.64 R2, c[0x0][0x440] ;  /* 0x00011000ff020b82 */ /* 0x002e240000000a00 */
        /* <DEDUP_REMOVED lines=8> */
[----:B------:R-:W-:-:S04]  /*e6f0*/  IMAD.WIDE.U32 R2, R25, UR6, R2 ;  /* 0x0000000619027c25 */ /* 0x000fc8000f8e0002 */
[----:B------:R-:W-:Y:S01]  /*e700*/  IMAD.IADD R3, R4, 0x1, R3 ;  /* 0x0000000104037824 */ /* 0x000fe200078e0203 */
[----:B------:R-:W-:-:S04]  /*e710*/  LEA R4, P0, R2, UR4, 0x2 ;  /* 0x0000000402047c11 */ /* 0x000fc8000f8010ff */
[----:B------:R-:W-:-:S06]  /*e720*/  LEA.HI.X R5, R2, UR5, R3, 0x2, P0 ;  /* 0x0000000502057c11 */ /* 0x000fcc00080f1403 */
[----:B------:R0:W5:Y:S03]  /*e730*/  LDG.E R5, desc[UR60][R4.64] ;  /* 0x0000003c04057981 */ /* 0x000166000c1e1900 */
.L_x_10164:
[----:B-1----:R-:W-:Y:S01]  /*e740*/  IMAD R3, R8, 0x8, R22 ;  /* 0x0000000808037824 */ /* 0x002fe200078e0216 */
[----:B------:R-:W-:Y:S01]  /*e750*/  SHF.L.U32 R2, R9, 0x1f, RZ ;  /* 0x0000001f09027819 */ /* 0x000fe200000006ff */
[----:B------:R-:W-:Y:S03]  /*e760*/  BSSY B3, `(.L_x_10165) ;  /* 0x0000003000037945 */ /* 0x000fe60003800000 */
[----:B------:R-:W1:Y:S02]  /*e770*/  SYNCS.PHASECHK.TRANS64.TRYWAIT P0, [R3+URZ+0x31c40], R2 ;  /* 0x031c4002030075a7 */ /* 0x000e64000800017f */
[----:B-1----:R-:W-:Y:S05]  /*e780*/  @!P0 BRA `(.L_x_10166) ;  /* 0x0000003c00c88947 */ /* 0x002fea0003800000 */
.L_x_10273:
[----:B------:R-:W-:Y:S05]  /*e790*/  BSYNC B3 ;  /* 0x0000000000037941 */ /* 0x000fea0003800000 */
.L_x_10165:
        /* <DEDUP_REMOVED lines=12> */
.L_x_10168:
[----:B------:R-:W-:Y:S05]  /*e860*/  BSYNC B3 ;  /* 0x0000000000037941 */ /* 0x000fea0003800000 */
.L_x_10167:
[----:B------:R-:W-:Y:S01]  /*e870*/  IMAD.MOV.U32 R11, RZ, RZ, RZ ;  /* 0x000000ffff0b7224 */ /* 0x000fe200078e00ff */
[----:B------:R-:W-:Y:S01]  /*e880*/  UIADD3 UR4, UP0, UR38, 0x370, URZ ;  /* 0x0000037026047890 */ /* 0x000fe2000ff1e03f */
[----:B------:R-:W-:Y:S01]  /*e890*/  IMAD R4, R8, 0x6c00, R22 ;  /* 0x00006c0008047824 */ /* 0x000fe200078e0216 */
[----:B------:R-:W-:Y:S01]  /*e8a0*/  PLOP3.LUT P0, PT, PT, PT, PT, 0x80, 0x0 ;  /* 0x000000000000781c */ /* 0x000fe20003f0f070 */
[----:B-1----:R-:W-:Y:S01]  /*e8b0*/  VIADD R3, R3, 0x31c30 ;  /* 0x00031c3003037836 */ /* 0x002fe20000000000 */
[----:B------:R-:W-:Y:S01]  /*e8c0*/  R2UR UR10, R11 ;  /* 0x000000000b0a72ca */ /* 0x000fe200000e0000 */
[----:B------:R-:W-:Y:S01]  /*e8d0*/  IMAD R2, R6, 0x90, R28 ;  /* 0x0000009006027824 */ /* 0x000fe200078e021c */
[----:B------:R-:W-:Y:S01]  /*e8e0*/  UIADD3.X UR5, URZ, UR39, URZ, UP0, !UPT ;  /* 0x000000273f057290 */ /* 0x000fe200087fe43f */
[----:B------:R-:W-:Y:S01]  /*e8f0*/  VIADD R10, R4, 0x16a00 ;  /* 0x00016a00040a7836 */ /* 0x000fe20000000000 */
[----:B------:R-:W-:Y:S01]  /*e900*/  UMOV UR6, 0x0 ;  /* 0x0000000000067882 */ /* 0x000fe20000000000 */
[----:B------:R-:W-:-:S10]  /*e910*/  UMOV UR7, 0x14f00000 ;  /* 0x14f0000000077882 */ /* 0x000fd40000000000 */
.L_x_10169:
        /* <DEDUP_REMOVED lines=16> */
.L_x_10170:
        /* <DEDUP_REMOVED lines=16> */
.L_x_10171:
        /* <DEDUP_REMOVED lines=15> */
.L_x_10274:
[----:B------:R-:W-:Y:S05]  /*ec10*/  BSYNC B3 ;  /* 0x0000000000037941 */ /* 0x000fea0003800000 */
.L_x_10172:
[----:B------:R-:W-:Y:S01]  /*ec20*/  BSSY B3, `(.L_x_10174) ;  /* 0x000000c000037945 */ /* 0x000fe20003800000 */
[----:B------:R-:W-:Y:S01]  /*ec30*/  IMAD.MOV.U32 R12, RZ, RZ, 0x0 ;  /* 0x00000000ff0c7424 */ /* 0x000fe200078e00ff */
[----:B------:R-:W-:Y:S02]  /*ec40*/  MOV R13, 0x14f00000 ;  /* 0x14f00000000d7802 */ /* 0x000fe40000000f00 */
[----:B------:R-:W-:Y:S05]  /*ec50*/  @P1 BRA `(.L_x_10175) ;  /* 0x0000000000201947 */ /* 0x000fea0003800000 */
        /* <DEDUP_REMOVED lines=8> */
.L_x_10175:
[----:B------:R-:W-:Y:S05]  /*ece0*/  BSYNC B3 ;  /* 0x0000000000037941 */ /* 0x000fea0003800000 */
.L_x_10174:
[----:B------:R-:W-:Y:S01]  /*ecf0*/  R2UR UR10, R11 ;  /* 0x000000000b0a72ca */ /* 0x000fe200000e0000 */
[C-C-:B0-----:R-:W-:Y:S01]  /*ed00*/  IMAD R2, R23.reuse, 0x8, R22.reuse ;  /* 0x0000000817027824 */ /* 0x141fe200078e0216 */
[----:B------:R-:W-:Y:S01]  /*ed10*/  R2UR UR6, R12 ;  /* 0x000000000c0672ca */ /* 0x000fe200000e0000 */
[----:B------:R-:W-:Y:S01]  /*ed20*/  IMAD R3, R23, 0x6c00, R22 ;  /* 0x00006c0017037824 */ /* 0x000fe200078e0216 */
[----:B------:R-:W-:Y:S01]  /*ed30*/  R2UR UR7, R13 ;  /* 0x000000000d0772ca */ /* 0x000fe200000e0000 */
[----:B------:R-:W-:Y:S01]  /*ed40*/  UIADD3 UR4, UP0, UR38, 0x470, URZ ;  /* 0x0000047026047890 */ /* 0x000fe2000ff1e03f */
[----:B------:R-:W-:Y:S01]  /*ed50*/  PLOP3.LUT P0, PT, PT, PT, PT, 0x80, 0x0 ;  /* 0x000000000000781c */ /* 0x000fe20003f0f070 */
[----:B------:R-:W-:Y:S02]  /*ed60*/  IMAD R4, R27, 0x90, R28 ;  /* 0x000000901b047824 */ /* 0x000fe400078e021c */
[----:B------:R-:W-:Y:S01]  /*ed70*/  VIADD R2, R2, 0x31c50 ;  /* 0x00031c5002027836 */ /* 0x000fe20000000000 */
[----:B------:R-:W-:Y:S01]  /*ed80*/  UIADD3.X UR5, URZ, UR39, URZ, UP0, !UPT ;  /* 0x000000273f057290 */ /* 0x000fe200087fe43f */
[----:B------:R-:W-:-:S11]  /*ed90*/  VIADD R10, R3, 0x200 ;  /* 0x00000200030a7836 */ /* 0x000fd60000000000 */
.L_x_10176:
        /* <DEDUP_REMOVED lines=15> */
.L_x_10177:
        /* <DEDUP_REMOVED lines=15> */
.L_x_10178:
        /* <DEDUP_REMOVED lines=12> */
.L_x_10163:
[----:B------:R-:W-:Y:S05]  /*f040*/  BSYNC B1 ;  /* 0x0000000000017941 */ /* 0x000fea0003800000 */
.L_x_10162:
[----:B------:R-:W2:Y:S01]  /*f050*/  LDL.LU R2, [R1+0x10] ;  /* 0x0000100001027983 */ /* 0x000ea20000300800 */
[----:B------:R-:W-:Y:S02]  /*f060*/  IMAD.MOV.U32 R23, RZ, RZ, R8 ;  /* 0x000000ffff177224 */ /* 0x000fe400078e0008 */
[----:B------:R-:W-:Y:S02]  /*f070*/  IMAD.MOV.U32 R26, RZ, RZ, R9 ;  /* 0x000000ffff1a7224 */ /* 0x000fe400078e0009 */
[----:B--2---:R-:W-:-:S07]  /*f080*/  VIADD R6, R2, 0xfffffffd ;  /* 0xfffffffd02067836 */ /* 0x004fce0000000000 */
.L_x_10161:
[----:B------:R-:W-:Y:S05]  /*f090*/  BSYNC B2 ;  /* 0x0000000000027941 */ /* 0x000fea0003800000 */
.L_x_10160:
[----:B------:R-:W2:Y:S01]  /*f0a0*/  LDL.LU R2, [R1+0xc] ;  /* 0x00000c0001027983 */ /* 0x000ea20000300800 */
[----:B------:R-:W-:-:S05]  /*f0b0*/  IMAD.MOV R7, RZ, RZ, -R7 ;  /* 0x000000ffff077224 */ /* 0x000fca00078e0a07 */
[----:B--2---:R-:W-:-:S13]  /*f0c0*/  ISETP.NE.AND P0, PT, R2, R7, PT ;  /* 0x000000070200720c */ /* 0x004fda0003f05270 */
[----:B------:R-:W-:Y:S05]  /*f0d0*/  @!P0 BRA `(.L_x_10159) ;  /* 0x0000001400888947 */ /* 0x000fea0003800000 */
[----:B------:R-:W-:-:S07]  /*f0e0*/  IMAD.MOV.U32 R4, RZ, RZ, R24 ;  /* 0x000000ffff047224 */ /* 0x000fce00078e0018 */
.L_x_10213:
[----:B------:R-:W2:Y:S01]  /*f0f0*/  LDL R2, [R1] ;  /* 0x0000000001027983 */ /* 0x000ea20000100800 */
[----:B------:R-:W-:Y:S01]  /*f100*/  VIADD R7, R23, 0x1 ;  /* 0x0000000117077836 */ /* 0x000fe20000000000 */
[----:B------:R-:W-:Y:S05]  /*f110*/  YIELD ;  /* 0x0000000000007946 */ /* 0x000fea0003800000 */
[----:B------:R-:W-:Y:S01]  /*f120*/  ISETP.NE.AND P0, PT, R7, 0x2, PT ;  /* 0x000000020700780c */ /* 0x000fe20003f05270 */
[----:B------:R-:W-:Y:S03]  /*f130*/  BSSY B1, `(.L_x_10179) ;  /* 0x00000aa000017945 */ /* 0x000fe60003800000 */
[----:B-1----:R-:W-:-:S02]  /*f140*/  SEL R3, RZ, 0x1, P0 ;  /* 0x00000001ff037807 */ /* 0x002fc40000000000 */
        /* <DEDUP_REMOVED lines=24> */
[----:B------:R-:W-:-:S05]  /*f2d0*/  LEA.HI.X R5, R2, UR5, R3, 0x2, P0 ;  /* 0x0000000502057c11 */ /* 0x000fca00080f1403 */
[----:B------:R0:W5:Y:S04]  /*f2e0*/  LDG.E R4, desc[UR60][R4.64] ;  /* 0x0000003c04047981 */ /* 0x000168000c1e1900 */
.L_x_10181:
[----:B------:R-:W-:Y:S01]  /*f2f0*/  IMAD R3, R7, 0x8, R22 ;  /* 0x0000000807037824 */ /* 0x000fe200078e0216 */
[----:B------:R-:W-:Y:S01]  /*f300*/  SHF.L.U32 R2, R8, 0x1f, RZ ;  /* 0x0000001f08027819 */ /* 0x000fe200000006ff */
[----:B------:R-:W-:Y:S03]  /*f310*/  BSSY B2, `(.L_x_10182) ;  /* 0x0000003000027945 */ /* 0x000fe60003800000 */
[----:B------:R-:W1:Y:S02]  /*f320*/  SYNCS.PHASECHK.TRANS64.TRYWAIT P0, [R3+URZ+0x31c40], R2 ;  /* 0x031c4002030075a7 */ /* 0x000e64000800017f */
[----:B-1----:R-:W-:Y:S05]  /*f330*/  @!P0 BRA `(.L_x_10183) ;  /* 0x0000003400048947 */ /* 0x002fea0003800000 */
.L_x_10275:
[----:B------:R-:W-:Y:S05]  /*f340*/  BSYNC B2 ;  /* 0x0000000000027941 */ /* 0x000fea0003800000 */
.L_x_10182:
[----:B0-----:R-:W0:Y:S01]  /*f350*/  S2R R5, SR_TID.X ;  /* 0x0000000000057919 */ /* 0x001e220000002100 */
        /* <DEDUP_REMOVED lines=11> */
.L_x_10185:
[----:B------:R-:W-:Y:S05]  /*f410*/  BSYNC B2 ;  /* 0x0000000000027941 */ /* 0x000fea0003800000 */
.L_x_10184:
        /* <DEDUP_REMOVED lines=11> */
.L_x_10186:
        /* <DEDUP_REMOVED lines=16> */
.L_x_10187:
        /* <DEDUP_REMOVED lines=16> */
.L_x_10188:
        /* <DEDUP_REMOVED lines=15> */
.L_x_10276:
[----:B------:R-:W-:Y:S05]  /*f7c0*/  BSYNC B2 ;  /* 0x0000000000027941 */ /* 0x000fea0003800000 */
.L_x_10189:
        /* <DEDUP_REMOVED lines=11> */
.L_x_10192:
[----:B------:R-:W-:Y:S05]  /*f880*/  BSYNC B2 ;  /* 0x0000000000027941 */ /* 0x000fea0003800000 */
.L_x_10191:
[----:B------:R-:W-:Y:S01]  /*f890*/  R2UR UR6, R2 ;  /* 0x00000000020672ca */ /* 0x000fe200000e0000 */
[----:B------:R-:W-:Y:S01]  /*f8a0*/  IMAD R23, R23, 0x6c00, R22 ;  /* 0x00006c0017177824 */ /* 0x000fe200078e0216 */
[----:B------:R-:W-:Y:S01]  /*f8b0*/  R2UR UR7, R3 ;  /* 0x00000000030772ca */ /* 0x000fe200000e0000 */
[----:B------:R-:W-:Y:S01]  /*f8c0*/  UIADD3 UR4, UP0, UR38, 0x470, URZ ;  /* 0x0000047026047890 */ /* 0x000fe2000ff1e03f */
[----:B------:R-:W-:Y:S01]  /*f8d0*/  R2UR UR10, R5 ;  /* 0x00000000050a72ca */ /* 0x000fe200000e0000 */
[----:B------:R-:W-:Y:S01]  /*f8e0*/  IMAD R5, R27, 0x90, R28 ;  /* 0x000000901b057824 */ /* 0x000fe200078e021c */
[----:B------:R-:W-:Y:S01]  /*f8f0*/  PLOP3.LUT P0, PT, PT, PT, PT, 0x80, 0x0 ;  /* 0x000000000000781c */ /* 0x000fe20003f0f070 */
[----:B0-----:R-:W-:Y:S01]  /*f900*/  VIADD R12, R12, 0x50 ;  /* 0x000000500c0c7836 */ /* 0x001fe20000000000 */
[----:B------:R-:W-:Y:S01]  /*f910*/  UIADD3.X UR5, URZ, UR39, URZ, UP0, !UPT ;  /* 0x000000273f057290 */ /* 0x000fe200087fe43f */
[----:B------:R-:W-:-:S11]  /*f920*/  VIADD R13, R23, 0x200 ;  /* 0x00000200170d7836 */ /* 0x000fd60000000000 */
.L_x_10193:
        /* <DEDUP_REMOVED lines=15> */
.L_x_10194:
        /* <DEDUP_REMOVED lines=15> */
.L_x_10195:
        /* <DEDUP_REMOVED lines=12> */
.L_x_10180:
[----:B------:R-:W-:Y:S05]  /*fbd0*/  BSYNC B1 ;  /* 0x0000000000017941 */ /* 0x000fea0003800000 */
.L_x_10179:
        /* <DEDUP_REMOVED lines=10> */
[----:B------:R-:W-:Y:S01]  /*fc80*/  VIADD R9, R6, 0xffffffff ;  /* 0xffffffff06097836 */ /* 0x000fe20000000000 */
[----:B------:R-:W-:-:S04]  /*fc90*/  ISETP.NE.U32.AND P0, PT, RZ, UR4, PT ;  /* 0x00000004ff007c0c */ /* 0x000fc8000bf05070 */
[----:B------:R-:W-:-:S13]  /*fca0*/  ISETP.NE.AND.EX P0, PT, RZ, UR5, PT, P0 ;  /* 0x00000005ff007c0c */ /* 0x000fda000bf05300 */
[----:B------:R-:W-:Y:S05]  /*fcb0*/  @!P0 BRA `(.L_x_10198) ;  /* 0x0000000000448947 */ /* 0x000fea0003800000 */
[----:B------:R-:W0:Y:S01]  /*fcc0*/  LDC R4, c[0x0][0x43c] ;  /* 0x00010f00ff047b82 */ /* 0x000e220000000800 */
[----:B------:R-:W-:Y:S01]  /*fcd0*/  ULDC.64 UR6, c[0x0][0x428] ;  /* 0x00010a0000067ab9 */ /* 0x000fe20000000a00 */
        /* <DEDUP_REMOVED lines=8> */
[----:B------:R-:W-:-:S04]  /*fd60*/  IMAD R4, R29, UR6, RZ ;  /* 0x000000061d047c24 */ /* 0x000fc8000f8e02ff */
[C---:B------:R-:W-:Y:S02]  /*fd70*/  IMAD R4, R25.reuse, UR7, R4 ;  /* 0x0000000719047c24 */ /* 0x040fe4000f8e0204 */
[----:B------:R-:W-:-:S04]  /*fd80*/  IMAD.WIDE.U32 R2, R25, UR6, R2 ;  /* 0x0000000619027c25 */ /* 0x000fc8000f8e0002 */
[----:B------:R-:W-:Y:S01]  /*fd90*/  IMAD.IADD R3, R4, 0x1, R3 ;  /* 0x0000000104037824 */ /* 0x000fe200078e0203 */
[----:B------:R-:W-:-:S04]  /*fda0*/  LEA R4, P0, R2, UR4, 0x2 ;  /* 0x0000000402047c11 */ /* 0x000fc8000f8010ff */
[----:B------:R-:W-:-:S05]  /*fdb0*/  LEA.HI.X R5, R2, UR5, R3, 0x2, P0 ;  /* 0x0000000502057c11 */ /* 0x000fca00080f1403 */
[----:B------:R0:W5:Y:S04]  /*fdc0*/  LDG.E R4, desc[UR60][R4.64] ;  /* 0x0000003c04047981 */ /* 0x000168000c1e1900 */
.L_x_10198:
[----:B------:R-:W-:Y:S01]  /*fdd0*/  IMAD R2, R23, 0x8, R22 ;  /* 0x0000000817027824 */ /* 0x000fe200078e0216 */
[----:B------:R-:W-:Y:S01]  /*fde0*/  SHF.L.U32 R3, R26, 0x1f, RZ ;  /* 0x0000001f1a037819 */ /* 0x000fe200000006ff */
[----:B------:R-:W-:Y:S03]  /*fdf0*/  BSSY B2, `(.L_x_10199) ;  /* 0x0000003000027945 */ /* 0x000fe60003800000 */
[----:B------:R-:W1:Y:S02]  /*fe00*/  SYNCS.PHASECHK.TRANS64.TRYWAIT P0, [R2+URZ+0x31c40], R3 ;  /* 0x031c4003020075a7 */ /* 0x000e64000800017f */
[----:B-1----:R-:W-:Y:S05]  /*fe10*/  @!P0 BRA `(.L_x_10200) ;  /* 0x0000002800748947 */ /* 0x002fea0003800000 */
.L_x_10277:
[----:B------:R-:W-:Y:S05]  /*fe20*/  BSYNC B2 ;  /* 0x0000000000027941 */ /* 0x000fea0003800000 */
.L_x_10199:
        /* <DEDUP_REMOVED lines=12> */
.L_x_10202:
[----:B------:R-:W-:Y:S05]  /*fef0*/  BSYNC B2 ;  /* 0x0000000000027941 */ /* 0x000fea0003800000 */
.L_x_10201:
        /* <DEDUP_REMOVED lines=8> */
[----:B------:R-:W-:Y:S01]  /*ff80*/  IMAD R2, R9, 0x90, R28 ;  /* 0x0000009009027824 */ /* 0x000fe200078e021c */
[----:B------:R-:W-:Y:S01]  /*ff90*/  UMOV UR6, 0x0 ;  /* 0x0000000000067882 */ /* 0x000fe20000000000 */
[----:B------:R-:W-:Y:S01]  /*ffa0*/  VIADD R10, R12, 0x16a00 ;  /* 0x00016a000c0a7836 */ /* 0x000fe20000000000 */
[----:B------:R-:W-:-:S09]  /*ffb0*/  UMOV UR7, 0x14f00000 ;  /* 0x14f0000000077882 */ /* 0x000fd20000000000 */
.L_x_10203:
        /* <DEDUP_REMOVED lines=16> */
.L_x_10204:
        /* <DEDUP_REMOVED lines=16> */
.L_x_10205:
        /* <DEDUP_REMOVED lines=15> */
.L_x_10278:
[----:B------:R-:W-:Y:S05]  /*102b0*/  BSYNC B2 ;  /* 0x0000000000027941 */ /* 0x000fea0003800000 */
.L_x_10206:
        /* <DEDUP_REMOVED lines=11> */
.L_x_10209:
[----:B------:R-:W-:Y:S05]  /*10370*/  BSYNC B2 ;  /* 0x0000000000027941 */ /* 0x000fea0003800000 */
.L_x_10208:
[----:B------:R-:W-:Y:S01]  /*10380*/  R2UR UR6, R2 ;  /* 0x00000000020672ca */ /* 0x000fe200000e0000 */
[----:B------:R-:W-:Y:S01]  /*10390*/  IMAD R7, R7, 0x6c00, R22 ;  /* 0x00006c0007077824 */ /* 0x000fe200078e0216 */
[----:B------:R-:W-:Y:S01]  /*103a0*/  R2UR UR7, R3 ;  /* 0x00000000030772ca */ /* 0x000fe200000e0000 */
[----:B------:R-:W-:Y:S01]  /*103b0*/  UIADD3 UR4, UP0, UR38, 0x470, URZ ;  /* 0x0000047026047890 */ /* 0x000fe2000ff1e03f */
[----:B------:R-:W-:Y:S01]  /*103c0*/  R2UR UR10, R5 ;  /* 0x00000000050a72ca */ /* 0x000fe200000e0000 */
[----:B------:R-:W-:Y:S01]  /*103d0*/  IMAD R5, R27, 0x90, R28 ;  /* 0x000000901b057824 */ /* 0x000fe200078e021c */
[----:B------:R-:W-:Y:S01]  /*103e0*/  PLOP3.LUT P0, PT, PT, PT, PT, 0x80, 0x0 ;  /* 0x000000000000781c */ /* 0x000fe20003f0f070 */
[----:B------:R-:W-:Y:S01]  /*103f0*/  VIADD R8, R8, 0x50 ;  /* 0x0000005008087836 */ /* 0x000fe20000000000 */
[----:B------:R-:W-:Y:S01]  /*10400*/  UIADD3.X UR5, URZ, UR39, URZ, UP0, !UPT ;  /* 0x000000273f057290 */ /* 0x000fe200087fe43f */
[----:B------:R-:W-:-:S11]  /*10410*/  VIADD R12, R7, 0x200 ;  /* 0x00000200070c7836 */ /* 0x000fd60000000000 */
.L_x_10210:
        /* <DEDUP_REMOVED lines=15> */
.L_x_10211:
        /* <DEDUP_REMOVED lines=15> */
.L_x_10212:
        /* <DEDUP_REMOVED lines=12> */
.L_x_10197:
[----:B------:R-:W-:Y:S05]  /*106c0*/  BSYNC B1 ;  /* 0x0000000000017941 */ /* 0x000fea0003800000 */
.L_x_10196:
[C---:B------:R-:W-:Y:S01]  /*106d0*/  ISETP.GT.AND P0, PT, R6.reuse, 0x1, PT ;  /* 0x000000010600780c */ /* 0x040fe20003f04270 */
[----:B------:R-:W-:-:S12]  /*106e0*/  VIADD R6, R6, 0xfffffffe ;  /* 0xfffffffe06067836 */ /* 0x000fd80000000000 */
[----:B------:R-:W-:Y:S05]  /*106f0*/  @P0 BRA `(.L_x_10213) ;  /* 0xffffffe8007c0947 */ /* 0x000fea000383ffff */
.L_x_10159:
[----:B------:R-:W-:Y:S05]  /*10700*/  BSYNC B0 ;  /* 0x0000000000007941 */ /* 0x000fea0003800000 */
.L_x_10158:
[----:B------:R-:W2:Y:S01]  /*10710*/  S2R R2, SR_TID.X ;  /* 0x0000000000027919 */ /* 0x000ea20000002100 */
[----:B------:R-:W-:Y:S01]  /*10720*/  BSSY B0, `(.L_x_10214) ;  /* 0x0000010000007945 */ /* 0x000fe20003800000 */
[----:B--2---:R-:W-:-:S04]  /*10730*/  LOP3.LUT R8, R2, 0x7f, RZ, 0xc0, !PT ;  /* 0x0000007f02087812 */ /* 0x004fc800078ec0ff */
[----:B------:R-:W-:-:S13]  /*10740*/  ISETP.NE.AND P0, PT, R8, RZ, PT ;  /* 0x000000ff0800720c */ /* 0x000fda0003f05270 */
[----:B------:R-:W-:Y:S05]  /*10750*/  @P0 BRA `(.L_x_10215) ;  /* 0x0000000000300947 */ /* 0x000fea0003800000 */
[----:B------:R-:W2:Y:S01]  /*10760*/  S2R R5, SR_LANEID ;  /* 0x0000000000057919 */ /* 0x000ea20000000000 */
[----:B------:R-:W-:Y:S01]  /*10770*/  VOTEU.ANY UR4, UPT, PT ;  /* 0x0000000000047886 */ /* 0x000fe200038e0100 */
[----:B-1----:R-:W1:Y:S01]  /*10780*/  LDC.64 R2, c[0x0][0xc60] ;  /* 0x00031800ff027b82 */ /* 0x002e620000000a00 */
[----:B------:R-:W2:Y:S02]  /*10790*/  FLO.U32 R0, UR4 ;  /* 0x0000000400007d00 */ /* 0x000ea400080e0000 */
[----:B--2---:R-:W-:-:S06]  /*107a0*/  ISETP.EQ.U32.AND P0, PT, R0, R5, PT ;  /* 0x000000050000720c */ /* 0x004fcc0003f02070 */
[----:B------:R-:W1:Y:S07]  /*107b0*/  POPC R5, UR4 ;  /* 0x0000000400057d09 */ /* 0x000e6e0008000000 */
[----:B-1----:R-:W2:Y:S01]  /*107c0*/  @P0 ATOMG.E.ADD.STRONG.GPU PT, R3, desc[UR60][R2.64], R5 ;  /* 0x00000005020309a8 */ /* 0x002ea200081ee1fc */
[----:B------:R-:W1:Y:S02]  /*107d0*/  S2R R4, SR_LTMASK ;  /* 0x0000000000047919 */ /* 0x000e640000003900 */
[----:B-1----:R-:W-:-:S04]  /*107e0*/  LOP3.LUT R4, R4, UR4, RZ, 0xc0, !PT ;  /* 0x0000000404047c12 */ /* 0x002fc8000f8ec0ff */
[----:B0-----:R-:W0:Y:S01]  /*107f0*/  POPC R7, R4 ;  /* 0x0000000400077309 */ /* 0x001e220000000000 */
[----:B--2---:R-:W0:Y:S02]  /*10800*/  SHFL.IDX PT, R0, R3, R0, 0x1f ;  /* 0x00001f0003007589 */ /* 0x004e2400000e0000 */
[----:B0-----:R-:W-:-:S07]  /*10810*/  IADD3 R16, R0, UR36, R7 ;  /* 0x0000002400107c10 */ /* 0x001fce000fffe007 */
.L_x_10215:
[----:B------:R-:W-:Y:S05]  /*10820*/  BSYNC B0 ;  /* 0x0000000000007941 */ /* 0x000fea0003800000 */
.L_x_10214:
[----:B------:R-:W2:Y:S01]  /*10830*/  LDL.LU R0, [R1] ;  /* 0x0000000001007983 */ /* 0x000ea20000300800 */
[----:B------:R-:W-:Y:S01]  /*10840*/  BSSY B0, `(.L_x_10216) ;  /* 0x0000046000007945 */ /* 0x000fe20003800000 */
[----:B--2---:R-:W-:-:S13]  /*10850*/  ISETP.NE.AND P0, PT, R0, RZ, PT ;  /* 0x000000ff0000720c */ /* 0x004fda0003f05270 */
[----:B------:R-:W-:Y:S05]  /*10860*/  @!P0 BRA `(.L_x_10217) ;  /* 0x00000004000c8947 */ /* 0x000fea0003800000 */
[----:B-1----:R-:W-:Y:S01]  /*10870*/  IMAD R3, R23, 0x8, R22 ;  /* 0x0000000817037824 */ /* 0x002fe200078e0216 */
[----:B------:R-:W-:Y:S01]  /*10880*/  SHF.L.U32 R0, R26, 0x1f, RZ ;  /* 0x0000001f1a007819 */ /* 0x000fe200000006ff */
[----:B------:R-:W-:Y:S01]  /*10890*/  BSSY B1, `(.L_x_10218) ;  /* 0x0000004000017945 */ /* 0x000fe20003800000 */
[----:B------:R-:W-:Y:S02]  /*108a0*/  ISETP.NE.AND P1, PT, R8, RZ, PT ;  /* 0x000000ff0800720c */ /* 0x000fe40003f25270 */
[----:B------:R-:W1:Y:S02]  /*108b0*/  SYNCS.PHASECHK.TRANS64.TRYWAIT P0, [R3+URZ+0x31c60], R0 ;  /* 0x031c6000030075a7 */ /* 0x000e64000800017f */
[----:B-1----:R-:W-:Y:S09]  /*108c0*/  @!P0 BRA `(.L_x_10219) ;  /* 0x0000001c00f08947 */ /* 0x002ff20003800000 */
.L_x_10279:
[----:B------:R-:W-:Y:S05]  /*108d0*/  BSYNC B1 ;  /* 0x0000000000017941 */ /* 0x000fea0003800000 */
.L_x_10218:
[----:B------:R-:W-:Y:S04]  /*108e0*/  BSSY B1, `(.L_x_10220) ;  /* 0x0000009000017945 */ /* 0x000fe80003800000 */
        /* <DEDUP_REMOVED lines=8> */
.L_x_10221:
[----:B------:R-:W-:Y:S05]  /*10970*/  BSYNC B1 ;  /* 0x0000000000017941 */ /* 0x000fea0003800000 */
.L_x_10220:
[----:B-1----:R-:W-:Y:S01]  /*10980*/  IMAD R0, R23, 0x6c00, R22 ;  /* 0x00006c0017007824 */ /* 0x002fe200078e0216 */
[----:B------:R-:W-:Y:S01]  /*10990*/  UIADD3 UR4, UP0, UR38, 0x470, URZ ;  /* 0x0000047026047890 */ /* 0x000fe2000ff1e03f */
[----:B------:R-:W-:Y:S01]  /*109a0*/  VIADD R2, R3, 0x31c50 ;  /* 0x00031c5003027836 */ /* 0x000fe20000000000 */
[----:B------:R-:W-:Y:S01]  /*109b0*/  PLOP3.LUT P0, PT, PT, PT, PT, 0x80, 0x0 ;  /* 0x000000000000781c */ /* 0x000fe20003f0f070 */
[----:B------:R-:W-:Y:S01]  /*109c0*/  IMAD R28, R27, 0x90, R28 ;  /* 0x000000901b1c7824 */ /* 0x000fe200078e021c */
[----:B------:R-:W-:Y:S01]  /*109d0*/  UIADD3.X UR5, URZ, UR39, URZ, UP0, !UPT ;  /* 0x000000273f057290 */ /* 0x000fe200087fe43f */
[----:B------:R-:W-:Y:S01]  /*109e0*/  VIADD R3, R0, 0x200 ;  /* 0x0000020000037836 */ /* 0x000fe20000000000 */
[----:B------:R-:W-:Y:S01]  /*109f0*/  UMOV UR6, 0x0 ;  /* 0x0000000000067882 */ /* 0x000fe20000000000 */
[----:B------:R-:W-:Y:S01]  /*10a00*/  UMOV UR7, 0x14f00000 ;  /* 0x14f0000000077882 */ /* 0x000fe20000000000 */
[----:B------:R-:W-:-:S08]  /*10a10*/  UMOV UR10, URZ ;  /* 0x0000003f000a7c82 */ /* 0x000fd00008000000 */
.L_x_10222:
        /* <DEDUP_REMOVED lines=10> */
[----:B------:R-:W-:Y:S01]  /*10ac0*/  PLOP3.LUT P0, PT, PT, PT, PT, 0x80, 0x0 ;  /* 0x000000000000781c */ /* 0x000fe20003f0f070 */
[----:B------:R-:W-:Y:S01]  /*10ad0*/  VIADD R3, R0, 0x2600 ;  /* 0x0000260000037836 */ /* 0x000fe20000000000 */
[----:B------:R-:W-:Y:S01]  /*10ae0*/  UMOV UR6, 0x0 ;  /* 0x0000000000067882 */ /* 0x000fe20000000000 */
[----:B------:R-:W-:Y:S01]  /*10af0*/  UMOV UR7, 0x14f00000 ;  /* 0x14f0000000077882 */ /* 0x000fe20000000000 */
[----:B------:R-:W-:-:S09]  /*10b00*/  UMOV UR10, 0x20 ;  /* 0x00000020000a7882 */ /* 0x000fd20000000000 */
.L_x_10223:
        /* <DEDUP_REMOVED lines=15> */
.L_x_10224:
        /* <DEDUP_REMOVED lines=10> */
.L_x_10217:
[----:B------:R-:W-:Y:S05]  /*10ca0*/  BSYNC B0 ;  /* 0x0000000000007941 */ /* 0x000fea0003800000 */
.L_x_10216:
[----:B------:R-:W-:-:S05]  /*10cb0*/  VIADD R23, R23, 0x1 ;  /* 0x0000000117177836 */ /* 0x000fca0000000000 */
[----:B------:R-:W-:-:S04]  /*10cc0*/  ISETP.NE.AND P0, PT, R23, 0x2, PT ;  /* 0x000000021700780c */ /* 0x000fc80003f05270 */
[----:B-1----:R-:W-:Y:S02]  /*10cd0*/  SEL R3, RZ, 0x1, P0 ;  /* 0x00000001ff037807 */ /* 0x002fe40000000000 */
[----:B------:R-:W-:Y:S02]  /*10ce0*/  SEL R23, R23, RZ, P0 ;  /* 0x000000ff17177207 */ /* 0x000fe40000000000 */
[----:B------:R-:W-:-:S07]  /*10cf0*/  LOP3.LUT R26, R26, R3, RZ, 0x3c, !PT ;  /* 0x000000031a1a7212 */ /* 0x000fce00078e3cff */
.L_x_10140:
[----:B------:R-:W-:Y:S05]  /*10d00*/  BSYNC B7 ;  /* 0x0000000000077941 */ /* 0x000fea0003800000 */
.L_x_10138:
[----:B-1----:R-:W2:Y:S02]  /*10d10*/  LDL R0, [R1+0x38] ;  /* 0x0000380001007983 */ /* 0x002ea40000100800 */
[----:B--2---:R-:W-:-:S13]  /*10d20*/  ISETP.NE.AND P0, PT, R0, RZ, PT ;  /* 0x000000ff0000720c */ /* 0x004fda0003f05270 */
[----:B------:R-:W-:Y:S05]  /*10d30*/  @!P0 BRA `(.L_x_10225) ;  /* 0x0000000000248947 */ /* 0x000fea0003800000 */
[----:B------:R-:W-:Y:S05]  /*10d40*/  WARPSYNC.ALL ;  /* 0x0000000000007948 */ /* 0x000fea0003800000 */
[----:B------:R-:W1:Y:S08]  /*10d50*/  S2UR UR5, SR_CgaCtaId ;  /* 0x00000000000579c3 */ /* 0x000e700000008800 */
[----:B------:R-:W-:Y:S06]  /*10d60*/  BAR.SYNC.DEFER_BLOCKING 0x5, 0x200 ;  /* 0x0148000000007b1d */ /* 0x000fec0000010000 */
[----:B------:R-:W-:-:S02]  /*10d70*/  UMOV UR4, 0x400 ;  /* 0x0000040000047882 */ /* 0x000fc40000000000 */
[----:B-1----:R-:W-:-:S06]  /*10d80*/  ULEA UR4, UR5, UR4, 0x18 ;  /* 0x0000000405047291 */ /* 0x002fcc000f8ec03f */
[----:B------:R-:W-:-:S05]  /*10d90*/  IMAD.U32 R22, RZ, RZ, UR4 ;  /* 0x00000004ff167e24 */ /* 0x000fca000f8e00ff */
[----:B------:R1:W2:Y:S01]  /*10da0*/  LDS.128 R16, [R22+0x31cd0] ;  /* 0x031cd00016107984 */ /* 0x0002a20000000c00 */
[----:B------:R-:W-:Y:S06]  /*10db0*/  BAR.ARV 0x4, 0x200 ;  /* 0x0108000000007b1d */ /* 0x000fec0000002000 */
[----:B------:R-:W-:Y:S05]  /*10dc0*/  BRA `(.L_x_10226) ;  /* 0x0000000800407947 */ /* 0x000fea0003800000 */
.L_x_10225:
[----:B------:R-:W1:Y:S01]  /*10dd0*/  S2R R0, SR_TID.X ;  /* 0x0000000000007919 */ /* 0x000e620000002100 */
[----:B------:R-:W-:Y:S01]  /*10de0*/  UMOV UR4, 0xffffffff ;  /* 0xffffffff00047882 */ /* 0x000fe20000000000 */
[----:B-1----:R-:W-:-:S04]  /*10df0*/  LOP3.LUT R8, R0, 0x1f, RZ, 0xc0, !PT ;  /* 0x0000001f00087812 */ /* 0x002fc800078ec0ff */
[----:B------:R-:W-:Y:S01]  /*10e00*/  ISETP.NE.AND P0, PT, R8, 0x1f, PT ;  /* 0x0000001f0800780c */ /* 0x000fe20003f05270 */
[----:B------:R-:W-:-:S12]  /*10e10*/  BRA.DIV UR4, `(.L_x_10227) ;  /* 0x0000001a04b07947 */ /* 0x000fd8000b800000 */
[----:B------:R-:W-:Y:S01]  /*10e20*/  IMAD.IADD R5, R19, 0x1, R8 ;  /* 0x0000000113057824 */ /* 0x000fe200078e0208 */
[----:B------:R-:W-:-:S04]  /*10e30*/  ULDC UR4, c[0x0][0xc3c] ;  /* 0x00030f0000047ab9 */ /* 0x000fc80000000800 */
        /* <DEDUP_REMOVED lines=29> */
.L_x_10289:
[----:B------:R-:W-:Y:S02]  /*11010*/  ULDC UR4, c[0x0][0xc38] ;  /* 0x00030e0000047ab9 */ /* 0x000fe40000000800 */
[----:B------:R-:W-:-:S05]  /*11020*/  MOV R16, UR4 ;  /* 0x0000000400107c02 */ /* 0x000fca0008000f00 */
[----:B-1----:R-:W-:-:S04]  /*11030*/  IMAD R5, R14, R16, RZ ;  /* 0x000000100e057224 */ /* 0x002fc800078e02ff */
[----:B------:R-:W-:-:S05]  /*11040*/  IMAD.IADD R4, R4, 0x1, R5 ;  /* 0x0000000104047824 */ /* 0x000fca00078e0205 */
[----:B------:R-:W-:-:S13]  /*11050*/  ISETP.GT.AND P6, PT, R4, R0, PT ;  /* 0x000000000400720c */ /* 0x000fda0003fc4270 */
[----:B------:R-:W-:Y:S05]  /*11060*/  @P6 BRA `(.L_x_10228) ;  /* 0x00000000009c6947 */ /* 0x000fea0003800000 */
.L_x_10233:
[----:B------:R-:W1:Y:S01]  /*11070*/  LDC R6, c[0x0][0xc3c] ;  /* 0x00030f00ff067b82 */ /* 0x000e620000000800 */
[----:B------:R-:W-:-:S05]  /*11080*/  VIADD R19, R19, 0x1f ;  /* 0x0000001f13137836 */ /* 0x000fca0000000000 */
[----:B-1----:R-:W-:-:S13]  /*11090*/  ISETP.GE.AND P6, PT, R19, R6, PT ;  /* 0x000000061300720c */ /* 0x002fda0003fc6270 */
[----:B------:R-:W-:Y:S05]  /*110a0*/  @P6 BRA `(.L_x_10229) ;  /* 0x0000000400446947 */ /* 0x000fea0003800000 */
[----:B------:R-:W1:Y:S01]  /*110b0*/  S2R R2, SR_TID.X ;  /* 0x0000000000027919 */ /* 0x000e620000002100 */
[----:B------:R-:W-:Y:S01]  /*110c0*/  BSSY B0, `(.L_x_10230) ;  /* 0x0000009000007945 */ /* 0x000fe20003800000 */
[----:B-1----:R-:W-:-:S05]  /*110d0*/  LOP3.LUT R2, R2, 0x1f, RZ, 0xc0, !PT ;  /* 0x0000001f02027812 */ /* 0x002fca00078ec0ff */
[----:B------:R-:W-:Y:S02]  /*110e0*/  IMAD.IADD R5, R19, 0x1, R2 ;  /* 0x0000000113057824 */ /* 0x000fe400078e0202 */
[----:B------:R-:W-:-:S03]  /*110f0*/  IMAD.MOV.U32 R2, RZ, RZ, RZ ;  /* 0x000000ffff027224 */ /* 0x000fc600078e00ff */
[----:B------:R-:W-:-:S13]  /*11100*/  ISETP.GE.OR P6, PT, R5, R6, !P0 ;  /* 0x000000060500720c */ /* 0x000fda00047c6670 */
[----:B------:R-:W-:Y:S05]  /*11110*/  @P6 BRA `(.L_x_10231) ;  /* 0x00000000000c6947 */ /* 0x000fea0003800000 */
[----:B0-----:R-:W0:Y:S02]  /*11120*/  LDC.64 R2, c[0x0][0xc80] ;  /* 0x00032000ff027b82 */ /* 0x001e240000000a00 */
[----:B0-----:R-:W-:-:S06]  /*11130*/  IMAD.WIDE R2, R5, 0x4, R2 ;  /* 0x0000000405027825 */ /* 0x001fcc00078e0202 */
[----:B------:R1:W5:Y:S02]  /*11140*/  LDG.E R2, desc[UR60][R2.64] ;  /* 0x0000003c02027981 */ /* 0x000364000c1e1900 */
.L_x_10231:
[----:B------:R-:W-:Y:S05]  /*11150*/  BSYNC B0 ;  /* 0x0000000000007941 */ /* 0x000fea0003800000 */
.L_x_10230:
[----:B------:R-:W-:-:S03]  /*11160*/  UMOV UR4, 0xffffffff ;  /* 0xffffffff00047882 */ /* 0x000fc60000000000 */
[----:B------:R-:W-:Y:S05]  /*11170*/  BRA.DIV UR4, `(.L_x_10232) ;  /* 0x0000001a04fc7947 */ /* 0x000fea000b800000 */
[----:B-----5:R-:W2:Y:S02]  /*11180*/  SHFL.UP PT, R14, R2, 0x1, RZ ;  /* 0x04200000020e7989 */ /* 0x020ea400000e00ff */
[----:B--2---:R-:W-:-:S05]  /*11190*/  SEL R13, R14, RZ, P1 ;  /* 0x000000ff0e0d7207 */ /* 0x004fca0000800000 */
[----:B------:R-:W-:-:S05]  /*111a0*/  IMAD.IADD R13, R2, 0x1, R13 ;  /* 0x00000001020d7824 */ /* 0x000fca00078e020d */
[----:B------:R-:W2:Y:S02]  /*111b0*/  SHFL.UP PT, R14, R13, 0x2, RZ ;  /* 0x044000000d0e7989 */ /* 0x000ea400000e00ff */
[----:B--2---:R-:W-:-:S05]  /*111c0*/  SEL R14, R14, RZ, P2 ;  /* 0x000000ff0e0e7207 */ /* 0x004fca0001000000 */
[----:B01----:R-:W-:-:S05]  /*111d0*/  IMAD.IADD R3, R13, 0x1, R14 ;  /* 0x000000010d037824 */ /* 0x003fca00078e020e */
        /* <DEDUP_REMOVED lines=10> */
.L_x_10297:
[----:B------:R-:W-:Y:S02]  /*11280*/  ULDC UR4, c[0x0][0xc38] ;  /* 0x00030e0000047ab9 */ /* 0x000fe40000000800 */
[----:B------:R-:W-:-:S04]  /*11290*/  IMAD.U32 R16, RZ, RZ, UR4 ;  /* 0x00000004ff107e24 */ /* 0x000fc8000f8e00ff */
[----:B-1----:R-:W-:-:S04]  /*112a0*/  IMAD R5, R14, R16, RZ ;  /* 0x000000100e057224 */ /* 0x002fc800078e02ff */
[----:B------:R-:W-:-:S05]  /*112b0*/  IMAD.IADD R4, R5, 0x1, R4 ;  /* 0x0000000105047824 */ /* 0x000fca00078e0204 */
[----:B------:R-:W-:-:S13]  /*112c0*/  ISETP.GT.AND P6, PT, R4, R0, PT ;  /* 0x000000000400720c */ /* 0x000fda0003fc4270 */
[----:B------:R-:W-:Y:S05]  /*112d0*/  @!P6 BRA `(.L_x_10233) ;  /* 0xfffffffc0064e947 */ /* 0x000fea000383ffff */
.L_x_10228:
        /* <DEDUP_REMOVED lines=8> */
.L_x_10301:
[----:B------:R-:W-:Y:S01]  /*11360*/  ISETP.NE.AND P0, PT, R6, RZ, PT ;  /* 0x000000ff0600720c */ /* 0x000fe20003f05270 */
[----:B------:R-:W-:-:S12]  /*11370*/  IMAD.MOV.U32 R14, RZ, RZ, RZ ;  /* 0x000000ffff0e7224 */ /* 0x000fd800078e00ff */
[----:B------:R-:W-:Y:S05]  /*11380*/  @!P0 BRA `(.L_x_10235) ;  /* 0x0000000000108947 */ /* 0x000fea0003800000 */
[----:B------:R-:W-:Y:S01]  /*11390*/  UMOV UR4, 0xffffffff ;  /* 0xffffffff00047882 */ /* 0x000fe20000000000 */
[----:B------:R-:W-:Y:S02]  /*113a0*/  VIADD R12, R4, 0xffffffff ;  /* 0xffffffff040c7836 */ /* 0x000fe40000000000 */
[----:B------:R-:W-:Y:S05]  /*113b0*/  BRA.DIV UR4, `(.L_x_10236) ;  /* 0x0000001e04707947 */ /* 0x000fea000b800000 */
[----:B------:R3:W4:Y:S02]  /*113c0*/  SHFL.IDX PT, R14, R3, R12, 0x1f ;  /* 0x00001f0c030e7589 */ /* 0x00072400000e0000 */
.L_x_10235:
[----:B--2---:R-:W-:Y:S01]  /*113d0*/  IABS R6, R17 ;  /* 0x0000001100067213 */ /* 0x004fe20000000000 */
[----:B----4-:R-:W-:Y:S02]  /*113e0*/  IMAD R16, R14, R16, R5 ;  /* 0x000000100e107224 */ /* 0x010fe400078e0205 */
[----:B------:R-:W-:Y:S01]  /*113f0*/  IMAD.IADD R19, R4, 0x1, R19 ;  /* 0x0000000104137824 */ /* 0x000fe200078e0213 */
[----:B------:R-:W2:Y:S01]  /*11400*/  I2F.RP R7, R6 ;  /* 0x0000000600077306 */ /* 0x000ea20000209400 */
[----:B------:R-:W-:-:S07]  /*11410*/  IMAD.IADD R0, R0, 0x1, -R16 ;  /* 0x0000000100007824 */ /* 0x000fce00078e0a10 */
[----:B--2---:R-:W1:Y:S02]  /*11420*/  MUFU.RCP R7, R7 ;  /* 0x0000000700077308 */ /* 0x004e640000001000 */
[----:B-1----:R-:W-:-:S06]  /*11430*/  VIADD R2, R7, 0xffffffe ;  /* 0x0ffffffe07027836 */ /* 0x002fcc0000000000 */
[----:B0--3--:R0:W1:Y:S02]  /*11440*/  F2I.FTZ.U32.TRUNC.NTZ R3, R2 ;  /* 0x0000000200037305 */ /* 0x009064000021f000 */
[----:B0-----:R-:W-:Y:S02]  /*11450*/  IMAD.MOV.U32 R2, RZ, RZ, RZ ;  /* 0x000000ffff027224 */ /* 0x001fe400078e00ff */
[----:B-1----:R-:W-:-:S04]  /*11460*/  IMAD.MOV R5, RZ, RZ, -R3 ;  /* 0x000000ffff057224 */ /* 0x002fc800078e0a03 */
[----:B------:R-:W-:-:S04]  /*11470*/  IMAD R5, R5, R6, RZ ;  /* 0x0000000605057224 */ /* 0x000fc800078e02ff */
[----:B------:R-:W-:Y:S01]  /*11480*/  IMAD.HI.U32 R3, R3, R5, R2 ;  /* 0x0000000503037227 */ /* 0x000fe200078e0002 */
[----:B------:R-:W-:Y:S02]  /*11490*/  IABS R5, R17 ;  /* 0x0000001100057213 */ /* 0x000fe40000000000 */
[----:B------:R-:W-:-:S03]  /*114a0*/  IABS R2, R0 ;  /* 0x0000000000027213 */ /* 0x000fc60000000000 */
[----:B------:R-:W-:Y:S02]  /*114b0*/  IMAD.MOV R5, RZ, RZ, -R5 ;  /* 0x000000ffff057224 */ /* 0x000fe400078e0a05 */
[----:B------:R-:W-:-:S04]  /*114c0*/  IMAD.HI.U32 R3, R3, R2, RZ ;  /* 0x0000000203037227 */ /* 0x000fc800078e00ff */
[----:B------:R-:W-:Y:S01]  /*114d0*/  IMAD R5, R3, R5, R2 ;  /* 0x0000000503057224 */ /* 0x000fe200078e0202 */
[----:B------:R-:W-:-:S04]  /*114e0*/  LOP3.LUT R2, R0, R17, RZ, 0x3c, !PT ;  /* 0x0000001100027212 */ /* 0x000fc800078e3cff */
[----:B------:R-:W-:Y:S02]  /*114f0*/  ISETP.GT.U32.AND P1, PT, R6, R5, PT ;  /* 0x000000050600720c */ /* 0x000fe40003f24070 */
[----:B------:R-:W-:-:S11]  /*11500*/  ISETP.GE.AND P2, PT, R2, RZ, PT ;  /* 0x000000ff0200720c */ /* 0x000fd60003f46270 */
[-C--:B------:R-:W-:Y:S01]  /*11510*/  @!P1 IADD3 R5, R5, -R6.reuse, RZ ;  /* 0x8000000605059210 */ /* 0x080fe20007ffe0ff */
[----:B------:R-:W-:Y:S01]  /*11520*/  @!P1 VIADD R3, R3, 0x1 ;  /* 0x0000000103039836 */ /* 0x000fe20000000000 */
[----:B------:R-:W-:Y:S02]  /*11530*/  ISETP.NE.AND P1, PT, R17, RZ, PT ;  /* 0x000000ff1100720c */ /* 0x000fe40003f25270 */
[----:B------:R-:W-:-:S13]  /*11540*/  ISETP.GE.U32.AND P0, PT, R5, R6, PT ;  /* 0x000000060500720c */ /* 0x000fda0003f06070 */
[----:B------:R-:W-:-:S04]  /*11550*/  @P0 VIADD R3, R3, 0x1 ;  /* 0x0000000103030836 */ /* 0x000fc80000000000 */
[----:B------:R-:W-:Y:S01]  /*11560*/  @!P2 IMAD.MOV R3, RZ, RZ, -R3 ;  /* 0x000000ffff03a224 */ /* 0x000fe200078e0a03 */
[----:B------:R-:W-:-:S05]  /*11570*/  @!P1 LOP3.LUT R3, RZ, R17, RZ, 0x33, !PT ;  /* 0x00000011ff039212 */ /* 0x000fca00078e33ff */
[--C-:B------:R-:W-:Y:S02]  /*11580*/  IMAD.MOV R2, RZ, RZ, -R3.reuse ;  /* 0x000000ffff027224 */ /* 0x100fe400078e0a03 */
[----:B------:R-:W-:Y:S02]  /*11590*/  IMAD.MOV.U32 R18, RZ, RZ, R3 ;  /* 0x000000ffff127224 */ /* 0x000fe400078e0003 */
[----:B------:R-:W-:Y:S01]  /*115a0*/  IMAD R17, R17, R2, R0 ;  /* 0x0000000211117224 */ /* 0x000fe200078e0200 */
[----:B------:R-:W-:Y:S06]  /*115b0*/  BRA `(.L_x_10237) ;  /* 0x00000000001c7947 */ /* 0x000fec0003800000 */
.L_x_10229:
[----:B------:R-:W-:Y:S01]  /*115c0*/  UMOV UR4, URZ ;  /* 0x0000003f00047c82 */ /* 0x000fe20008000000 */
[----:B------:R-:W-:Y:S01]  /*115d0*/  UMOV UR5, URZ ;  /* 0x0000003f00057c82 */ /* 0x000fe20008000000 */
[----:B------:R-:W-:Y:S01]  /*115e0*/  ULDC UR6, c[0x0][0xc3c] ;  /* 0x00030f0000067ab9 */ /* 0x000fe20000000800 */
[----:B------:R-:W-:Y:S02]  /*115f0*/  IMAD.MOV.U32 R16, RZ, RZ, R0 ;  /* 0x000000ffff107224 */ /* 0x000fe400078e0000 */
[----:B------:R-:W-:Y:S02]  /*11600*/  IMAD.U32 R17, RZ, RZ, UR4 ;  /* 0x00000004ff117e24 */ /* 0x000fe4000f8e00ff */
[----:B------:R-:W-:Y:S02]  /*11610*/  IMAD.U32 R18, RZ, RZ, UR5 ;  /* 0x00000005ff127e24 */ /* 0x000fe4000f8e00ff */
[----:B------:R-:W-:-:S07]  /*11620*/  IMAD.U32 R19, RZ, RZ, UR6 ;  /* 0x00000006ff137e24 */ /* 0x000fce000f8e00ff */
.L_x_10237:
[----:B------:R-:W1:Y:S01]  /*11630*/  S2R R0, SR_TID.X ;  /* 0x0000000000007919 */ /* 0x000e620000002100 */
[----:B------:R-:W-:Y:S05]  /*11640*/  WARPSYNC.ALL ;  /* 0x0000000000007948 */ /* 0x000fea0003800000 */
[----:B------:R-:W-:Y:S01]  /*11650*/  BAR.SYNC.DEFER_BLOCKING 0x4, 0x200 ;  /* 0x0108000000007b1d */ /* 0x000fe20000010000 */
[----:B-1----:R-:W-:-:S04]  /*11660*/  LOP3.LUT R0, R0, 0x1f, RZ, 0xc0, !PT ;  /* 0x0000001f00007812 */ /* 0x002fc800078ec0ff */
[----:B------:R-:W-:-:S13]  /*11670*/  ISETP.NE.AND P0, PT, R0, RZ, PT ;  /* 0x000000ff0000720c */ /* 0x000fda0003f05270 */
[----:B0-----:R-:W0:Y:S01]  /*11680*/  @!P0 S2R R3, SR_CgaCtaId ;  /* 0x0000000000038919 */ /* 0x001e220000008800 */
[----:B------:R-:W-:-:S04]  /*11690*/  @!P0 MOV R0, 0x400 ;  /* 0x0000040000008802 */ /* 0x000fc80000000f00 */
[----:B0-----:R-:W-:-:S05]  /*116a0*/  @!P0 LEA R22, R3, R0, 0x18 ;  /* 0x0000000003168211 */ /* 0x001fca00078ec0ff */
[----:B------:R3:W-:Y:S01]  /*116b0*/  @!P0 STS.128 [R22+0x31cd0], R16 ;  /* 0x031cd01016008388 */ /* 0x0007e20000000c00 */
[----:B------:R-:W-:Y:S06]  /*116c0*/  BAR.ARV 0x5, 0x200 ;  /* 0x0148000000007b1d */ /* 0x000fec0000002000 */
.L_x_10226:
[----:B------:R-:W-:Y:S02]  /*116d0*/  ULDC UR4, c[0x0][0xc3c] ;  /* 0x00030f0000047ab9 */ /* 0x000fe40000000800 */
[----:B--2---:R-:W-:-:S13]  /*116e0*/  ISETP.GE.AND P0, PT, R19, UR4, PT ;  /* 0x0000000413007c0c */ /* 0x004fda000bf06270 */
[----:B------:R-:W-:Y:S05]  /*116f0*/  @!P0 BRA `(.L_x_10238) ;  /* 0xffffffb000048947 */ /* 0x000fea000383ffff */
[----:B------:R-:W-:Y:S05]  /*11700*/  BSYNC B8 ;  /* 0x0000000000087941 */ /* 0x000fea0003800000 */
.L_x_10134:
[----:B--2---:R-:W2:Y:S01]  /*11710*/  LDL.LU R0, [R1+0x30] ;  /* 0x0000300001007983 */ /* 0x004ea20000300800 */
[----:B------:R-:W-:Y:S01]  /*11720*/  BSSY B0, `(.L_x_10239) ;  /* 0x000000b000007945 */ /* 0x000fe20003800000 */
[----:B------:R-:W4:Y:S01]  /*11730*/  S2R R5, SR_CgaCtaId ;  /* 0x0000000000057919 */ /* 0x000f220000008800 */
[----:B--2---:R-:W-:-:S05]  /*11740*/  VIADD R0, R0, 0x1 ;  /* 0x0000000100007836 */ /* 0x004fca0000000000 */
[----:B0-----:R-:W-:-:S04]  /*11750*/  LEA.HI R2, R0, R0, RZ, 0x1 ;  /* 0x0000000000027211 */ /* 0x001fc800078f08ff */
[----:B------:R-:W-:Y:S02]  /*11760*/  LOP3.LUT R3, R2, 0xfffffffe, RZ, 0xc0, !PT ;  /* 0xfffffffe02037812 */ /* 0x000fe400078ec0ff */
[----:B------:R-:W-:-:S03]  /*11770*/  MOV R2, 0x400 ;  /* 0x0000040000027802 */ /* 0x000fc60000000f00 */
[----:B------:R-:W-:Y:S01]  /*11780*/  IMAD.IADD R0, R0, 0x1, -R3 ;  /* 0x0000000100007824 */ /* 0x000fe200078e0a03 */
[----:B----4-:R-:W-:-:S04]  /*11790*/  LEA R9, R5, R2, 0x18 ;  /* 0x0000000205097211 */ /* 0x010fc800078ec0ff */
[----:B------:R-:W-:-:S04]  /*117a0*/  SHF.L.U32 R0, R0, 0x1f, RZ ;  /* 0x0000001f00007819 */ /* 0x000fc800000006ff */
[----:B------:R-:W0:Y:S02]  /*117b0*/  SYNCS.PHASECHK.TRANS64.TRYWAIT P0, [R9+URZ+0x31c20], R0 ;  /* 0x031c2000090075a7 */ /* 0x000e24000800017f */
[----:B0-----:R-:W-:Y:S05]  /*117c0*/  @!P0 BRA `(.L_x_10240) ;  /* 0x0000001800908947 */ /* 0x001fea0003800000 */
.L_x_10304:
[----:B------:R-:W-:Y:S05]  /*117d0*/  BSYNC B0 ;  /* 0x0000000000007941 */ /* 0x000fea0003800000 */
.L_x_10239:
[----:B------:R-:W-:-:S03]  /*117e0*/  UMOV UR4, 0xffffffff ;  /* 0xffffffff00047882 */ /* 0x000fc60000000000 */
[----:B------:R-:W-:Y:S05]  /*117f0*/  BRA.DIV UR4, `(.L_x_10241) ;  /* 0x0000001a04987947 */ /* 0x000fea000b800000 */
[----:B0-----:R-:W0:Y:S02]  /*11800*/  S2R R0, SR_TID.X ;  /* 0x0000000000007919 */ /* 0x001e240000002100 */
[----:B0-----:R-:W-:-:S04]  /*11810*/  SHF.R.U32.HI R0, RZ, 0x5, R0 ;  /* 0x00000005ff007819 */ /* 0x001fc80000011600 */
[----:B------:R-:W-:-:S05]  /*11820*/  LOP3.LUT R0, R0, 0x3, RZ, 0xc0, !PT ;  /* 0x0000000300007812 */ /* 0x000fca00078ec0ff */
[----:B------:R0:W2:Y:S02]  /*11830*/  SHFL.IDX PT, R14, R0, RZ, 0x1f ;  /* 0x00001fff000e7589 */ /* 0x0000a400000e0000 */
.L_x_10307:
[----:B--2---:R-:W-:Y:S01]  /*11840*/  ISETP.NE.AND P0, PT, R14, RZ, PT ;  /* 0x000000ff0e00720c */ /* 0x004fe20003f05270 */
[----:B------:R-:W-:-:S12]  /*11850*/  BSSY B0, `(.L_x_10242) ;  /* 0x0000024000007945 */ /* 0x000fd80003800000 */
[----:B------:R-:W-:Y:S05]  /*11860*/  @P0 BRA `(.L_x_10243) ;  /* 0x0000000000880947 */ /* 0x000fea0003800000 */
[----:B------:R-:W-:-:S03]  /*11870*/  UMOV UR4, 0xffffffff ;  /* 0xffffffff00047882 */ /* 0x000fc60000000000 */
[----:B------:R-:W-:Y:S05]  /*11880*/  BRA.DIV UR4, `(.L_x_10244) ;  /* 0x0000001a04a87947 */ /* 0x000fea000b800000 */
[----:B------:R-:W-:-:S13]  /*11890*/  ELECT P6, URZ, PT ;  /* 0x00000000003f782f */ /* 0x000fda00038c0000 */
.L_x_10310:
[----:B------:R-:W-:Y:S05]  /*118a0*/  @!P6 BRA `(.L_x_10243) ;  /* 0x000000000078e947 */ /* 0x000fea0003800000 */
[----:B0-----:R-:W2:Y:S02]  /*118b0*/  LDL.LU R0, [R1+0x3c] ;  /* 0x00003c0001007983 */ /* 0x001ea40000300800 */
[----:B--2---:R-:W-:-:S04]  /*118c0*/  LOP3.LUT R0, R0, 0x2, RZ, 0xfc, !PT ;  /* 0x0000000200007812 */ /* 0x004fc800078efcff */
[----:B------:R-:W-:-:S13]  /*118d0*/  ISETP.NE.AND P2, PT, R0, 0x3, PT ;  /* 0x000000030000780c */ /* 0x000fda0003f45270 */
[----:B------:R-:W-:Y:S05]  /*118e0*/  @!P2 BRA `(.L_x_10245) ;  /* 0x000000000004a947 */ /* 0x000fea0003800000 */
[----:B------:R-:W-:Y:S01]  /*118f0*/  BPT.TRAP 0x1 ;  /* 0x000000040000795c */ /* 0x000fe20000300000 */
.L_x_10245:
        /* <DEDUP_REMOVED lines=12> */
.L_x_10311:
[----:B------:R-:W2:Y:S02]  /*119c0*/  SYNCS.PHASECHK.TRANS64.TRYWAIT P0, [R3+URZ], R2 ;  /* 0x00000002030075a7 */ /* 0x000ea4000800017f */
[----:B--2---:R-:W-:Y:S05]  /*119d0*/  @!P0 BRA `(.L_x_10247) ;  /* 0x0000001800888947 */ /* 0x004fea0003800000 */
.L_x_10312:
[----:B------:R-:W-:Y:S05]  /*119e0*/  @!P2 BRA `(.L_x_10248) ;  /* 0x000000000004a947 */ /* 0x000fea0003800000 */
[----:B------:R-:W-:Y:S01]  /*119f0*/  BPT.TRAP 0x1 ;  /* 0x000000040000795c */ /* 0x000fe20000300000 */
.L_x_10248:
[----:B------:R-:W-:-:S04]  /*11a00*/  VIADD R0, R9, 0x31c60 ;  /* 0x00031c6009007836 */ /* 0x000fc80000000000 */
[----:B------:R-:W-:-:S04]  /*11a10*/  IMAD R23, R23, 0x8, R0 ;  /* 0x0000000817177824 */ /* 0x000fc800078e0200 */
[----:B------:R-:W4:Y:S02]  /*11a20*/  SYNCS.PHASECHK.TRANS64.TRYWAIT P0, [R23+URZ], R4 ;  /* 0x00000004170075a7 */ /* 0x000f24000800017f */
[----:B----4-:R-:W-:Y:S05]  /*11a30*/  @!P0 BRA `(.L_x_10249) ;  /* 0x0000001800848947 */ /* 0x010fea0003800000 */
.L_x_10313:
[----:B------:R-:W-:-:S07]  /*11a40*/  IMAD R7, R7, 0x8, R0 ;  /* 0x0000000807077824 */ /* 0x000fce00078e0200 */
.L_x_10250:
[----:B------:R0:W0:Y:S02]  /*11a50*/  SYNCS.PHASECHK.TRANS64.TRYWAIT P0, [R7+URZ], R2 ;  /* 0x00000002070075a7 */ /* 0x000024000800017f */
[----:B0-----:R-:W-:Y:S05]  /*11a60*/  @!P0 NANOSLEEP.SYNCS 0x989680 ;  /* 0x009896800000895d */ /* 0x001fea0003900000 */
[----:B------:R-:W0:Y:S02]  /*11a70*/  @!P0 SYNCS.PHASECHK.TRANS64 P0, [R7+URZ], R2 ;  /* 0x00000002070085a7 */ /* 0x000e24000800007f */
[----:B0-----:R-:W-:Y:S05]  /*11a80*/  @!P0 BRA `(.L_x_10250) ;  /* 0xfffffffc00f08947 */ /* 0x001fea000383ffff */
.L_x_10243:
[----:B------:R-:W-:Y:S05]  /*11a90*/  BSYNC B0 ;  /* 0x0000000000007941 */ /* 0x000fea0003800000 */
.L_x_10242:
[----:B------:R-:W-:Y:S05]  /*11aa0*/  EXIT ;  /* 0x000000000000794d */ /* 0x000fea0003800000 */
.L_x_10094:
[----:B0-----:R-:W-:-:S04]  /*11ab0*/  MOV R3, UR36 ;  /* 0x0000002400037c02 */ /* 0x001fc80008000f00 */
[----:B------:R0:W1:Y:S03]  /*11ac0*/  SYNCS.PHASECHK.TRANS64.TRYWAIT P1, [R3+URZ+0x31c00], R0 ;  /* 0x031c0000030075a7 */ /* 0x000066000802017f */
[----:B-1----:R-:W-:Y:S05]  /*11ad0*/  @!P1 NANOSLEEP.SYNCS 0x989680 ;  /* 0x009896800000995d */ /* 0x002fea0003900000 */
[----:B------:R-:W1:Y:S02]  /*11ae0*/  @!P1 SYNCS.PHASECHK.TRANS64 P1, [R3+URZ+0x31c00], R0 ;  /* 0x031c0000030095a7 */ /* 0x000e64000802007f */
[----:B-1----:R-:W-:Y:S05]  /*11af0*/  @!P1 BRA `(.L_x_10094) ;  /* 0xfffffffc00ec9947 */ /* 0x002fea000383ffff */
[----:B------:R-:W-:Y:S05]  /*11b00*/  BRA `(.L_x_10251) ;  /* 0xfffffef800b07947 */ /* 0x000fea000383ffff */
.L_x_10098:
[----:B-1----:R1:W2:Y:S02]  /*11b10*/  SYNCS.PHASECHK.TRANS64.TRYWAIT P2, [R0+URZ+0x31c30], R3 ;  /* 0x031c3003000075a7 */ /* 0x0022a4000804017f */
[----:B--2---:R-:W-:Y:S05]  /*11b20*/  @!P2 NANOSLEEP.SYNCS 0x989680 ;  /* 0x009896800000a95d */ /* 0x004fea0003900000 */
[----:B------:R-:W2:Y:S02]  /*11b30*/  @!P2 SYNCS.PHASECHK.TRANS64 P2, [R0+URZ+0x31c30], R3 ;  /* 0x031c30030000a5a7 */ /* 0x000ea4000804007f */
[----:B--2---:R-:W-:Y:S05]  /*11b40*/  @!P2 BRA `(.L_x_10098) ;  /* 0xfffffffc00f0a947 */ /* 0x004fea000383ffff */
[----:B------:R-:W-:Y:S05]  /*11b50*/  BRA `(.L_x_10097) ;  /* 0xfffffef800d47947 */ /* 0x000fea000383ffff */
.L_x_10103:
[----:B-1----:R-:W-:-:S04]  /*11b60*/  IMAD.U32 R9, RZ, RZ, UR6 ;  /* 0x00000006ff097e24 */ /* 0x002fc8000f8e00ff */
[----:B------:R1:W3:Y:S03]  /*11b70*/  SYNCS.PHASECHK.TRANS64.TRYWAIT P2, [R9+URZ+0x31c30], R8 ;  /* 0x031c3008090075a7 */ /* 0x0002e6000804017f */
[----:B---3--:R-:W-:Y:S05]  /*11b80*/  @!P2 NANOSLEEP.SYNCS 0x989680 ;  /* 0x009896800000a95d */ /* 0x008fea0003900000 */
[----:B------:R-:W3:Y:S02]  /*11b90*/  @!P2 SYNCS.PHASECHK.TRANS64 P2, [R9+URZ+0x31c30], R8 ;  /* 0x031c30080900a5a7 */ /* 0x000ee4000804007f */
[----:B---3--:R-:W-:Y:S05]  /*11ba0*/  @!P2 BRA `(.L_x_10103) ;  /* 0xfffffffc00eca947 */ /* 0x008fea000383ffff */
[----:B------:R-:W-:Y:S05]  /*11bb0*/  BRA `(.L_x_10100) ;  /* 0xffffff3c002c7947 */ /* 0x000fea000383ffff */
.L_x_10107:
[----:B-1----:R-:W-:-:S04]  /*11bc0*/  IMAD.U32 R8, RZ, RZ, UR6 ;  /* 0x00000006ff087e24 */ /* 0x002fc8000f8e00ff */
[----:B------:R1:W2:Y:S03]  /*11bd0*/  SYNCS.PHASECHK.TRANS64.TRYWAIT P2, [R8+URZ+0x31c50], R7 ;  /* 0x031c5007080075a7 */ /* 0x0002a6000804017f */
[----:B--2---:R-:W-:Y:S05]  /*11be0*/  @!P2 NANOSLEEP.SYNCS 0x989680 ;  /* 0x009896800000a95d */ /* 0x004fea0003900000 */
[----:B------:R-:W2:Y:S02]  /*11bf0*/  @!P2 SYNCS.PHASECHK.TRANS64 P2, [R8+URZ+0x31c50], R7 ;  /* 0x031c50070800a5a7 */ /* 0x000ea4000804007f */
[----:B--2---:R-:W-:Y:S05]  /*11c00*/  @!P2 BRA `(.L_x_10107) ;  /* 0xfffffffc00eca947 */ /* 0x004fea000383ffff */
[----:B------:R-:W-:Y:S05]  /*11c10*/  BRA `(.L_x_10104) ;  /* 0xffffff5000c47947 */ /* 0x000fea000383ffff */
.L_x_10112:
[----:B---3--:R-:W-:-:S04]  /*11c20*/  IMAD.U32 R5, RZ, RZ, UR9 ;  /* 0x00000009ff057e24 */ /* 0x008fc8000f8e00ff */
[----:B------:R3:W4:Y:S03]  /*11c30*/  SYNCS.PHASECHK.TRANS64.TRYWAIT P0, [R5+URZ+0x31c50], R0 ;  /* 0x031c5000050075a7 */ /* 0x000726000800017f */
[----:B----4-:R-:W-:Y:S05]  /*11c40*/  @!P0 NANOSLEEP.SYNCS 0x989680 ;  /* 0x009896800000895d */ /* 0x010fea0003900000 */
[----:B------:R-:W4:Y:S02]  /*11c50*/  @!P0 SYNCS.PHASECHK.TRANS64 P0, [R5+URZ+0x31c50], R0 ;  /* 0x031c5000050085a7 */ /* 0x000f24000800007f */
[----:B----4-:R-:W-:Y:S05]  /*11c60*/  @!P0 BRA `(.L_x_10112) ;  /* 0xfffffffc00ec8947 */ /* 0x010fea000383ffff */
[----:B------:R-:W-:Y:S05]  /*11c70*/  BRA `(.L_x_10111) ;  /* 0xffffff7800dc7947 */ /* 0x000fea000383ffff */
.L_x_10146:
        /* <DEDUP_REMOVED lines=11> */
.L_x_10253:
[----:B------:R-:W-:Y:S05]  /*11d30*/  BSYNC B0 ;  /* 0x0000000000007941 */ /* 0x000fea0003800000 */
.L_x_10252:
[----:B------:R-:W-:Y:S05]  /*11d40*/  BRA `(.L_x_10254) ;  /* 0xffffffb400287947 */ /* 0x000fea000383ffff */
.L_x_10148:
[----:B------:R-:W-:Y:S01]  /*11d50*/  BSSY B0, `(.L_x_10255) ;  /* 0x0000006000007945 */ /* 0x000fe20003800000 */
[----:B------:R-:W-:-:S07]  /*11d60*/  IMAD.MOV.U32 R15, RZ, RZ, -0x1 ;  /* 0xffffffffff0f7424 */ /* 0x000fce00078e00ff */
[----:B01----:R-:W-:Y:S05]  /*11d70*/  WARPSYNC.COLLECTIVE R15, `(.L_x_10256) ;  /* 0x000000000f0c7348 */ /* 0x003fea0003c00000 */
[----:B------:R-:W-:Y:S02]  /*11d80*/  ELECT P6, UR62, PT ;  /* 0x00000000003e782f */ /* 0x000fe400038c0000 */
[----:B------:R-:W-:Y:S01]  /*11d90*/  MOV R14, UR62 ;  /* 0x0000003e000e7c02 */ /* 0x000fe20008000f00 */
[----:B01----:R-:W-:Y:S10]  /*11da0*/  ENDCOLLECTIVE ;  /* 0x000000000000791b */ /* 0x003ff40003800000 */
.L_x_10256:
[----:B------:R-:W-:Y:S05]  /*11db0*/  BSYNC B0 ;  /* 0x0000000000007941 */ /* 0x000fea0003800000 */
.L_x_10255:
[----:B------:R-:W-:Y:S05]  /*11dc0*/  BRA `(.L_x_10257) ;  /* 0xffffffb400287947 */ /* 0x000fea000383ffff */
.L_x_10150:
[----:B-1----:R1:W2:Y:S02]  /*11dd0*/  SYNCS.PHASECHK.TRANS64.TRYWAIT P0, [R0+URZ+0x31c40], R2 ;  /* 0x031c4002000075a7 */ /* 0x0022a4000800017f */
[----:B--2---:R-:W-:Y:S05]  /*11de0*/  @!P0 NANOSLEEP.SYNCS 0x989680 ;  /* 0x009896800000895d */ /* 0x004fea0003900000 */
[----:B------:R-:W2:Y:S02]  /*11df0*/  @!P0 SYNCS.PHASECHK.TRANS64 P0, [R0+URZ+0x31c40], R2 ;  /* 0x031c4002000085a7 */ /* 0x000ea4000800007f */
[----:B--2---:R-:W-:Y:S05]  /*11e00*/  @!P0 BRA `(.L_x_10150) ;  /* 0xfffffffc00f08947 */ /* 0x004fea000383ffff */
[----:B------:R-:W-:Y:S05]  /*11e10*/  BRA `(.L_x_10258) ;  /* 0xffffffb4007c7947 */ /* 0x000fea000383ffff */
.L_x_10154:
[----:B------:R-:W2:Y:S01]  /*11e20*/  LDL.LU R11, [R1+0x2c] ;  /* 0x00002c00010b7983 */ /* 0x000ea20000300800 */
[----:B------:R-:W-:Y:S02]  /*11e30*/  IMAD.MOV.U32 R13, RZ, RZ, R4 ;  /* 0x000000ffff0d7224 */ /* 0x000fe400078e0004 */
[----:B------:R-:W-:Y:S02]  /*11e40*/  IMAD.MOV.U32 R12, RZ, RZ, RZ ;  /* 0x000000ffff0c7224 */ /* 0x000fe400078e00ff */
[----:B------:R-:W-:Y:S02]  /*11e50*/  IMAD.MOV.U32 R15, RZ, RZ, -0x1 ;  /* 0xffffffffff0f7424 */ /* 0x000fe400078e00ff */
[----:B------:R-:W-:-:S04]  /*11e60*/  IMAD R17, R17, 0xc0, R21 ;  /* 0x000000c011117824 */ /* 0x000fc800078e0215 */
[----:B------:R-:W-:Y:S02]  /*11e70*/  VIADD R8, R17, 0x20 ;  /* 0x0000002011087836 */ /* 0x000fe40000000000 */
[----:B--2---:R-:W-:Y:S02]  /*11e80*/  IMAD R5, R11, R9, RZ ;  /* 0x000000090b057224 */ /* 0x004fe400078e02ff */
[----:B------:R-:W-:-:S03]  /*11e90*/  IMAD.MOV.U32 R11, RZ, RZ, 0x1c1f ;  /* 0x00001c1fff0b7424 */ /* 0x000fc600078e00ff */
[----:B------:R-:W-:-:S13]  /*11ea0*/  ISETP.GE.AND P4, PT, R17, R5, PT ;  /* 0x000000051100720c */ /* 0x000fda0003f86270 */
[----:B-----5:R-:W-:Y:S05]  /*11eb0*/  WARPSYNC.COLLECTIVE R15, `(.L_x_10259) ;  /* 0x000000000f087348 */ /* 0x020fea0003c00000 */
[----:B------:R0:W1:Y:S02]  /*11ec0*/  SHFL.IDX P6, R14, R13, R12, R11 ;  /* 0x0000000c0d0e7389 */ /* 0x00006400000c000b */
[----:B01---5:R-:W-:Y:S01]  /*11ed0*/  ENDCOLLECTIVE ;  /* 0x000000000000791b */ /* 0x023fe20003800000 */
.L_x_10259:
[----:B------:R-:W-:Y:S02]  /*11ee0*/  IMAD.MOV.U32 R13, RZ, RZ, R0 ;  /* 0x000000ffff0d7224 */ /* 0x000fe400078e0000 */
[----:B------:R-:W-:-:S07]  /*11ef0*/  IMAD.MOV.U32 R2, RZ, RZ, R14 ;  /* 0x000000ffff027224 */ /* 0x000fce00078e000e */
[----:B------:R-:W-:Y:S05]  /*11f00*/  WARPSYNC.COLLECTIVE R15, `(.L_x_10260) ;  /* 0x000000000f087348 */ /* 0x000fea0003c00000 */
[----:B------:R0:W1:Y:S02]  /*11f10*/  SHFL.IDX P6, R14, R13, R12, R11 ;  /* 0x0000000c0d0e7389 */ /* 0x00006400000c000b */
[----:B01----:R-:W-:Y:S01]  /*11f20*/  ENDCOLLECTIVE ;  /* 0x000000000000791b */ /* 0x003fe20003800000 */
.L_x_10260:
[----:B------:R-:W-:Y:S02]  /*11f30*/  IMAD.MOV.U32 R13, RZ, RZ, R4 ;  /* 0x000000ffff0d7224 */ /* 0x000fe400078e0004 */
[----:B------:R-:W-:Y:S02]  /*11f40*/  IMAD.MOV.U32 R12, RZ, RZ, 0x1 ;  /* 0x00000001ff0c7424 */ /* 0x000fe400078e00ff */
[----:B------:R-:W-:-:S07]  /*11f50*/  IMAD.MOV.U32 R3, RZ, RZ, R14 ;  /* 0x000000ffff037224 */ /* 0x000fce00078e000e */
[----:B------:R-:W-:Y:S05]  /*11f60*/  WARPSYNC.COLLECTIVE R15, `(.L_x_10261) ;  /* 0x000000000f087348 */ /* 0x000fea0003c00000 */
[----:B------:R0:W1:Y:S02]  /*11f70*/  SHFL.IDX P6, R14, R13, R12, R11 ;  /* 0x0000000c0d0e7389 */ /* 0x00006400000c000b */
[----:B01----:R-:W-:Y:S01]  /*11f80*/  ENDCOLLECTIVE ;  /* 0x000000000000791b */ /* 0x003fe20003800000 */
.L_x_10261:
        /* <DEDUP_REMOVED lines=13> */
[----:B0-----:R-:W-:-:S07]  /*12060*/  MOV R2, R14 ;  /* 0x0000000e00027202 */ /* 0x001fce0000000f00 */
[----:B------:R-:W-:Y:S05]  /*12070*/  WARPSYNC.COLLECTIVE R15, `(.L_x_10262) ;  /* 0x000000000f087348 */ /* 0x000fea0003c00000 */
[----:B------:R0:W1:Y:S02]  /*12080*/  SHFL.IDX P6, R14, R13, R12, R11 ;  /* 0x0000000c0d0e7389 */ /* 0x00006400000c000b */
[----:B01----:R-:W-:Y:S01]  /*12090*/  ENDCOLLECTIVE ;  /* 0x000000000000791b */ /* 0x003fe20003800000 */
.L_x_10262:
[----:B------:R-:W-:Y:S02]  /*120a0*/  IMAD.MOV.U32 R13, RZ, RZ, R4 ;  /* 0x000000ffff0d7224 */ /* 0x000fe400078e0004 */
[----:B------:R-:W-:Y:S02]  /*120b0*/  IMAD.MOV.U32 R12, RZ, RZ, 0x2 ;  /* 0x00000002ff0c7424 */ /* 0x000fe400078e00ff */
[----:B------:R-:W-:-:S07]  /*120c0*/  IMAD.MOV.U32 R3, RZ, RZ, R14 ;  /* 0x000000ffff037224 */ /* 0x000fce00078e000e */
[----:B------:R-:W-:Y:S05]  /*120d0*/  WARPSYNC.COLLECTIVE R15, `(.L_x_10263) ;  /* 0x000000000f087348 */ /* 0x000fea0003c00000 */
[----:B------:R0:W1:Y:S02]  /*120e0*/  SHFL.IDX P6, R14, R13, R12, R11 ;  /* 0x0000000c0d0e7389 */ /* 0x00006400000c000b */
[----:B01----:R-:W-:Y:S01]  /*120f0*/  ENDCOLLECTIVE ;  /* 0x000000000000791b */ /* 0x003fe20003800000 */
.L_x_10263:
        /* <DEDUP_REMOVED lines=18> */
.L_x_10264:
[----:B------:R-:W-:Y:S02]  /*12220*/  IMAD.MOV.U32 R13, RZ, RZ, R4 ;  /* 0x000000ffff0d7224 */ /* 0x000fe400078e0004 */
[----:B------:R-:W-:Y:S02]  /*12230*/  IMAD.MOV.U32 R12, RZ, RZ, 0x3 ;  /* 0x00000003ff0c7424 */ /* 0x000fe400078e00ff */
[----:B------:R-:W-:-:S07]  /*12240*/  IMAD.MOV.U32 R3, RZ, RZ, R14 ;  /* 0x000000ffff037224 */ /* 0x000fce00078e000e */
[----:B------:R-:W-:Y:S05]  /*12250*/  WARPSYNC.COLLECTIVE R15, `(.L_x_10265) ;  /* 0x000000000f087348 */ /* 0x000fea0003c00000 */
[----:B------:R0:W1:Y:S02]  /*12260*/  SHFL.IDX P6, R14, R13, R12, R11 ;  /* 0x0000000c0d0e7389 */ /* 0x00006400000c000b */
[----:B01----:R-:W-:Y:S01]  /*12270*/  ENDCOLLECTIVE ;  /* 0x000000000000791b */ /* 0x003fe20003800000 */
.L_x_10265:
        /* <DEDUP_REMOVED lines=11> */
.L_x_10266:
        /* <DEDUP_REMOVED lines=13> */
.L_x_10267:
        /* <DEDUP_REMOVED lines=9> */
[----:B------:R-:W-:-:S07]  /*12490*/  MOV R0, R14 ;  /* 0x0000000e00007202 */ /* 0x000fce0000000f00 */
[----:B0-----:R-:W-:Y:S05]  /*124a0*/  WARPSYNC.COLLECTIVE R15, `(.L_x_10268) ;  /* 0x000000000f087348 */ /* 0x001fea0003c00000 */
[----:B------:R1:W2:Y:S02]  /*124b0*/  SHFL.IDX P6, R14, R13, R12, R11 ;  /* 0x0000000c0d0e7389 */ /* 0x0002a400000c000b */
[----:B012---:R-:W-:Y:S01]  /*124c0*/  ENDCOLLECTIVE ;  /* 0x000000000000791b */ /* 0x007fe20003800000 */
.L_x_10268:
        /* <DEDUP_REMOVED lines=8> */
.L_x_10269:
        /* <DEDUP_REMOVED lines=15> */
.L_x_10270:
[----:B------:R-:W-:Y:S01]  /*12640*/  IMAD.MOV.U32 R2, RZ, RZ, R14 ;  /* 0x000000ffff027224 */ /* 0x000fe200078e000e */
[----:B------:R-:W-:Y:S06]  /*12650*/  BRA `(.L_x_10271) ;  /* 0xffffffbc00047947 */ /* 0x000fec000383ffff */
.L_x_10157:
[----:B-1----:R1:W2:Y:S02]  /*12660*/  SYNCS.PHASECHK.TRANS64.TRYWAIT P0, [R22+URZ+0x31c20], R3 ;  /* 0x031c2003160075a7 */ /* 0x0022a4000800017f */
[----:B--2---:R-:W-:Y:S05]  /*12670*/  @!P0 NANOSLEEP.SYNCS 0x989680 ;  /* 0x009896800000895d */ /* 0x004fea0003900000 */
[----:B------:R-:W2:Y:S02]  /*12680*/  @!P0 SYNCS.PHASECHK.TRANS64 P0, [R22+URZ+0x31c20], R3 ;  /* 0x031c2003160085a7 */ /* 0x000ea4000800007f */
[----:B--2---:R-:W-:Y:S05]  /*12690*/  @!P0 BRA `(.L_x_10157) ;  /* 0xfffffffc00f08947 */ /* 0x004fea000383ffff */
[----:B------:R-:W-:Y:S05]  /*126a0*/  BRA `(.L_x_10272) ;  /* 0xffffffbc00747947 */ /* 0x000fea000383ffff */
.L_x_10166:
[----:B-1----:R1:W2:Y:S02]  /*126b0*/  SYNCS.PHASECHK.TRANS64.TRYWAIT P0, [R3+URZ+0x31c40], R2 ;  /* 0x031c4002030075a7 */ /* 0x0022a4000800017f */
[----:B--2---:R-:W-:Y:S05]  /*126c0*/  @!P0 NANOSLEEP.SYNCS 0x989680 ;  /* 0x009896800000895d */ /* 0x004fea0003900000 */
[----:B------:R-:W2:Y:S02]  /*126d0*/  @!P0 SYNCS.PHASECHK.TRANS64 P0, [R3+URZ+0x31c40], R2 ;  /* 0x031c4002030085a7 */ /* 0x000ea4000800007f */
[----:B--2---:R-:W-:Y:S05]  /*126e0*/  @!P0 BRA `(.L_x_10166) ;  /* 0xfffffffc00f08947 */ /* 0x004fea000383ffff */
[----:B------:R-:W-:Y:S05]  /*126f0*/  BRA `(.L_x_10273) ;  /* 0xffffffc000247947 */ /* 0x000fea000383ffff */
.L_x_10173:
[----:B0-----:R0:W1:Y:S02]  /*12700*/  SYNCS.PHASECHK.TRANS64.TRYWAIT P0, [R3+URZ+0x60], R2 ;  /* 0x00006002030075a7 */ /* 0x001064000800017f */
[----:B-1----:R-:W-:Y:S05]  /*12710*/  @!P0 NANOSLEEP.SYNCS 0x989680 ;  /* 0x009896800000895d */ /* 0x002fea0003900000 */
[----:B------:R-:W1:Y:S02]  /*12720*/  @!P0 SYNCS.PHASECHK.TRANS64 P0, [R3+URZ+0x60], R2 ;  /* 0x00006002030085a7 */ /* 0x000e64000800007f */
[----:B-1----:R-:W-:Y:S05]  /*12730*/  @!P0 BRA `(.L_x_10173) ;  /* 0xfffffffc00f08947 */ /* 0x002fea000383ffff */
[----:B------:R-:W-:Y:S05]  /*12740*/  BRA `(.L_x_10274) ;  /* 0xffffffc400307947 */ /* 0x000fea000383ffff */
.L_x_10183:
[----:B-1----:R1:W2:Y:S02]  /*12750*/  SYNCS.PHASECHK.TRANS64.TRYWAIT P0, [R3+URZ+0x31c40], R2 ;  /* 0x031c4002030075a7 */ /* 0x0022a4000800017f */
[----:B--2---:R-:W-:Y:S05]  /*12760*/  @!P0 NANOSLEEP.SYNCS 0x989680 ;  /* 0x009896800000895d */ /* 0x004fea0003900000 */
[----:B------:R-:W2:Y:S02]  /*12770*/  @!P0 SYNCS.PHASECHK.TRANS64 P0, [R3+URZ+0x31c40], R2 ;  /* 0x031c4002030085a7 */ /* 0x000ea4000800007f */
[----:B--2---:R-:W-:Y:S05]  /*12780*/  @!P0 BRA `(.L_x_10183) ;  /* 0xfffffffc00f08947 */ /* 0x004fea000383ffff */
[----:B------:R-:W-:Y:S05]  /*12790*/  BRA `(.L_x_10275) ;  /* 0xffffffc800e87947 */ /* 0x000fea000383ffff */
.L_x_10190:
[----:B0-----:R0:W1:Y:S02]  /*127a0*/  SYNCS.PHASECHK.TRANS64.TRYWAIT P0, [R12+URZ+0x60], R26 ;  /* 0x0000601a0c0075a7 */ /* 0x001064000800017f */
[----:B-1----:R-:W-:Y:S05]  /*127b0*/  @!P0 NANOSLEEP.SYNCS 0x989680 ;  /* 0x009896800000895d */ /* 0x002fea0003900000 */
[----:B------:R-:W1:Y:S02]  /*127c0*/  @!P0 SYNCS.PHASECHK.TRANS64 P0, [R12+URZ+0x60], R26 ;  /* 0x0000601a0c0085a7 */ /* 0x000e64000800007f */
[----:B-1----:R-:W-:Y:S05]  /*127d0*/  @!P0 BRA `(.L_x_10190) ;  /* 0xfffffffc00f08947 */ /* 0x002fea000383ffff */
[----:B------:R-:W-:Y:S05]  /*127e0*/  BRA `(.L_x_10276) ;  /* 0xffffffcc00f47947 */ /* 0x000fea000383ffff */
.L_x_10200:
[----:B-1----:R1:W2:Y:S02]  /*127f0*/  SYNCS.PHASECHK.TRANS64.TRYWAIT P0, [R2+URZ+0x31c40], R3 ;  /* 0x031c4003020075a7 */ /* 0x0022a4000800017f */
[----:B--2---:R-:W-:Y:S05]  /*12800*/  @!P0 NANOSLEEP.SYNCS 0x989680 ;  /* 0x009896800000895d */ /* 0x004fea0003900000 */
[----:B------:R-:W2:Y:S02]  /*12810*/  @!P0 SYNCS.PHASECHK.TRANS64 P0, [R2+URZ+0x31c40], R3 ;  /* 0x031c4003020085a7 */ /* 0x000ea4000800007f */
[----:B--2---:R-:W-:Y:S05]  /*12820*/  @!P0 BRA `(.L_x_10200) ;  /* 0xfffffffc00f08947 */ /* 0x004fea000383ffff */
[----:B------:R-:W-:Y:S05]  /*12830*/  BRA `(.L_x_10277) ;  /* 0xffffffd400787947 */ /* 0x000fea000383ffff */
.L_x_10207:
[----:B0-----:R0:W1:Y:S02]  /*12840*/  SYNCS.PHASECHK.TRANS64.TRYWAIT P0, [R8+URZ+0x60], R2 ;  /* 0x00006002080075a7 */ /* 0x001064000800017f */
[----:B-1----:R-:W-:Y:S05]  /*12850*/  @!P0 NANOSLEEP.SYNCS 0x989680 ;  /* 0x009896800000895d */ /* 0x002fea0003900000 */
[----:B------:R-:W1:Y:S02]  /*12860*/  @!P0 SYNCS.PHASECHK.TRANS64 P0, [R8+URZ+0x60], R2 ;  /* 0x00006002080085a7 */ /* 0x000e64000800007f */
[----:B-1----:R-:W-:Y:S05]  /*12870*/  @!P0 BRA `(.L_x_10207) ;  /* 0xfffffffc00f08947 */ /* 0x002fea000383ffff */
[----:B------:R-:W-:Y:S05]  /*12880*/  BRA `(.L_x_10278) ;  /* 0xffffffd800887947 */ /* 0x000fea000383ffff */
.L_x_10219:
[----:B-1----:R1:W2:Y:S02]  /*12890*/  SYNCS.PHASECHK.TRANS64.TRYWAIT P0, [R3+URZ+0x31c60], R0 ;  /* 0x031c6000030075a7 */ /* 0x0022a4000800017f */
[----:B--2---:R-:W-:Y:S05]  /*128a0*/  @!P0 NANOSLEEP.SYNCS 0x989680 ;  /* 0x009896800000895d */ /* 0x004fea0003900000 */
[----:B------:R-:W2:Y:S02]  /*128b0*/  @!P0 SYNCS.PHASECHK.TRANS64 P0, [R3+URZ+0x31c60], R0 ;  /* 0x031c6000030085a7 */ /* 0x000ea4000800007f */
[----:B--2---:R-:W-:Y:S05]  /*128c0*/  @!P0 BRA `(.L_x_10219) ;  /* 0xfffffffc00f08947 */ /* 0x004fea000383ffff */
[----:B------:R-:W-:Y:S05]  /*128d0*/  BRA `(.L_x_10279) ;  /* 0xffffffdc00fc7947 */ /* 0x000fea000383ffff */
.L_x_10227:
[----:B------:R-:W-:Y:S01]  /*128e0*/  BSSY B0, `(.L_x_10280) ;  /* 0x0000008000007945 */ /* 0x000fe20003800000 */
[----:B------:R-:W-:Y:S02]  /*128f0*/  IMAD.MOV.U32 R13, RZ, RZ, R16 ;  /* 0x000000ffff0d7224 */ /* 0x000fe400078e0010 */
[----:B------:R-:W-:Y:S02]  /*12900*/  IMAD.MOV.U32 R12, RZ, RZ, RZ ;  /* 0x000000ffff0c7224 */ /* 0x000fe400078e00ff */
[----:B------:R-:W-:Y:S02]  /*12910*/  IMAD.MOV.U32 R11, RZ, RZ, 0x1f ;  /* 0x0000001fff0b7424 */ /* 0x000fe400078e00ff */
[----:B------:R-:W-:-:S07]  /*12920*/  IMAD.MOV.U32 R15, RZ, RZ, -0x1 ;  /* 0xffffffffff0f7424 */ /* 0x000fce00078e00ff */
[----:B0-----:R-:W-:Y:S05]  /*12930*/  WARPSYNC.COLLECTIVE R15, `(.L_x_10281) ;  /* 0x000000000f087348 */ /* 0x001fea0003c00000 */
[----:B------:R1:W2:Y:S02]  /*12940*/  SHFL.IDX P6, R14, R13, R12, R11 ;  /* 0x0000000c0d0e7389 */ /* 0x0002a400000c000b */
[----:B012---:R-:W-:Y:S01]  /*12950*/  ENDCOLLECTIVE ;  /* 0x000000000000791b */ /* 0x007fe20003800000 */
.L_x_10281:
[----:B------:R-:W-:Y:S05]  /*12960*/  BSYNC B0 ;  /* 0x0000000000007941 */ /* 0x000fea0003800000 */
.L_x_10280:
        /* <DEDUP_REMOVED lines=9> */
.L_x_10282:
        /* <DEDUP_REMOVED lines=18> */
.L_x_10283:
[----:B------:R-:W-:Y:S01]  /*12b20*/  IMAD.MOV.U32 R12, RZ, RZ, 0x2 ;  /* 0x00000002ff0c7424 */ /* 0x000fe200078e00ff */
[----:B------:R-:W-:-:S05]  /*12b30*/  SEL R5, R14, RZ, P1 ;  /* 0x000000ff0e057207 */ /* 0x000fca0000800000 */
[----:B------:R-:W-:-:S04]  /*12b40*/  IMAD.IADD R5, R2, 0x1, R5 ;  /* 0x0000000102057824 */ /* 0x000fc800078e0205 */
[----:B------:R-:W-:-:S07]  /*12b50*/  IMAD.MOV.U32 R13, RZ, RZ, R5 ;  /* 0x000000ffff0d7224 */ /* 0x000fce00078e0005 */
[----:B------:R-:W-:Y:S05]  /*12b60*/  WARPSYNC.COLLECTIVE R15, `(.L_x_10284) ;  /* 0x000000000f087348 */ /* 0x000fea0003c00000 */
[----:B------:R0:W1:Y:S02]  /*12b70*/  SHFL.UP P6, R14, R13, R12, R11 ;  /* 0x0400000c0d0e7389 */ /* 0x00006400000c000b */
[----:B01----:R-:W-:Y:S01]  /*12b80*/  ENDCOLLECTIVE ;  /* 0x000000000000791b */ /* 0x003fe20003800000 */
.L_x_10284:
[----:B------:R-:W-:Y:S01]  /*12b90*/  IMAD.MOV.U32 R12, RZ, RZ, 0x4 ;  /* 0x00000004ff0c7424 */ /* 0x000fe200078e00ff */
[----:B------:R-:W-:-:S05]  /*12ba0*/  SEL R6, R14, RZ, P2 ;  /* 0x000000ff0e067207 */ /* 0x000fca0001000000 */
[----:B------:R-:W-:-:S04]  /*12bb0*/  IMAD.IADD R6, R5, 0x1, R6 ;  /* 0x0000000105067824 */ /* 0x000fc800078e0206 */
[----:B------:R-:W-:-:S07]  /*12bc0*/  IMAD.MOV.U32 R13, RZ, RZ, R6 ;  /* 0x000000ffff0d7224 */ /* 0x000fce00078e0006 */
[----:B------:R-:W-:Y:S05]  /*12bd0*/  WARPSYNC.COLLECTIVE R15, `(.L_x_10285) ;  /* 0x000000000f087348 */ /* 0x000fea0003c00000 */
[----:B------:R0:W1:Y:S02]  /*12be0*/  SHFL.UP P6, R14, R13, R12, R11 ;  /* 0x0400000c0d0e7389 */ /* 0x00006400000c000b */
[----:B01----:R-:W-:Y:S01]  /*12bf0*/  ENDCOLLECTIVE ;  /* 0x000000000000791b */ /* 0x003fe20003800000 */
.L_x_10285:
[----:B------:R-:W-:Y:S01]  /*12c00*/  IMAD.MOV.U32 R12, RZ, RZ, 0x8 ;  /* 0x00000008ff0c7424 */ /* 0x000fe200078e00ff */
[----:B------:R-:W-:-:S05]  /*12c10*/  SEL R7, R14, RZ, P3 ;  /* 0x000000ff0e077207 */ /* 0x000fca0001800000 */
[----:B------:R-:W-:-:S04]  /*12c20*/  IMAD.IADD R7, R6, 0x1, R7 ;  /* 0x0000000106077824 */ /* 0x000fc800078e0207 */
[----:B------:R-:W-:-:S07]  /*12c30*/  IMAD.MOV.U32 R13, RZ, RZ, R7 ;  /* 0x000000ffff0d7224 */ /* 0x000fce00078e0007 */
[----:B------:R-:W-:Y:S05]  /*12c40*/  WARPSYNC.COLLECTIVE R15, `(.L_x_10286) ;  /* 0x000000000f087348 */ /* 0x000fea0003c00000 */
[----:B------:R0:W1:Y:S02]  /*12c50*/  SHFL.UP P6, R14, R13, R12, R11 ;  /* 0x0400000c0d0e7389 */ /* 0x00006400000c000b */
[----:B01----:R-:W-:Y:S01]  /*12c60*/  ENDCOLLECTIVE ;  /* 0x000000000000791b */ /* 0x003fe20003800000 */
.L_x_10286:
[----:B------:R-:W-:Y:S01]  /*12c70*/  IMAD.MOV.U32 R12, RZ, RZ, 0x10 ;  /* 0x00000010ff0c7424 */ /* 0x000fe200078e00ff */
[----:B------:R-:W-:-:S05]  /*12c80*/  SEL R14, R14, RZ, P4 ;  /* 0x000000ff0e0e7207 */ /* 0x000fca0002000000 */
[----:B------:R-:W-:-:S04]  /*12c90*/  IMAD.IADD R5, R7, 0x1, R14 ;  /* 0x0000000107057824 */ /* 0x000fc800078e020e */
[----:B------:R-:W-:-:S07]  /*12ca0*/  IMAD.MOV.U32 R13, RZ, RZ, R5 ;  /* 0x000000ffff0d7224 */ /* 0x000fce00078e0005 */
[----:B------:R-:W-:Y:S05]  /*12cb0*/  WARPSYNC.COLLECTIVE R15, `(.L_x_10287) ;  /* 0x000000000f087348 */ /* 0x000fea0003c00000 */
[----:B------:R0:W1:Y:S02]  /*12cc0*/  SHFL.UP P6, R14, R13, R12, R11 ;  /* 0x0400000c0d0e7389 */ /* 0x00006400000c000b */
[----:B01----:R-:W-:Y:S01]  /*12cd0*/  ENDCOLLECTIVE ;  /* 0x000000000000791b */ /* 0x003fe20003800000 */
.L_x_10287:
[----:B------:R-:W-:Y:S02]  /*12ce0*/  IMAD.MOV.U32 R12, RZ, RZ, 0x1f ;  /* 0x0000001fff0c7424 */ /* 0x000fe400078e00ff */
[----:B------:R-:W-:Y:S01]  /*12cf0*/  IMAD.MOV.U32 R11, RZ, RZ, 0x1f ;  /* 0x0000001fff0b7424 */ /* 0x000fe200078e00ff */
[----:B------:R-:W-:-:S05]  /*12d00*/  SEL R14, R14, RZ, P5 ;  /* 0x000000ff0e0e7207 */ /* 0x000fca0002800000 */
[----:B------:R-:W-:-:S05]  /*12d10*/  IMAD.IADD R3, R5, 0x1, R14 ;  /* 0x0000000105037824 */ /* 0x000fca00078e020e */
[----:B------:R-:W-:-:S07]  /*12d20*/  MOV R13, R3 ;  /* 0x00000003000d7202 */ /* 0x000fce0000000f00 */
[----:B------:R-:W-:Y:S05]  /*12d30*/  WARPSYNC.COLLECTIVE R15, `(.L_x_10288) ;  /* 0x000000000f087348 */ /* 0x000fea0003c00000 */
[----:B------:R0:W1:Y:S02]  /*12d40*/  SHFL.IDX P6, R14, R13, R12, R11 ;  /* 0x0000000c0d0e7389 */ /* 0x00006400000c000b */
[----:B01----:R-:W-:Y:S01]  /*12d50*/  ENDCOLLECTIVE ;  /* 0x000000000000791b */ /* 0x003fe20003800000 */
.L_x_10288:
[----:B------:R-:W-:Y:S05]  /*12d60*/  BRA `(.L_x_10289) ;  /* 0xffffffe000a87947 */ /* 0x000fea000383ffff */
.L_x_10232:
        /* <DEDUP_REMOVED lines=8> */
.L_x_10291:
[----:B------:R-:W-:Y:S05]  /*12df0*/  BSYNC B0 ;  /* 0x0000000000007941 */ /* 0x000fea0003800000 */
.L_x_10290:
[----:B------:R-:W-:Y:S01]  /*12e00*/  SEL R13, R14, RZ, P1 ;  /* 0x000000ff0e0d7207 */ /* 0x000fe20000800000 */
[----:B------:R-:W-:Y:S02]  /*12e10*/  IMAD.MOV.U32 R12, RZ, RZ, 0x2 ;  /* 0x00000002ff0c7424 */ /* 0x000fe400078e00ff */
[----:B------:R-:W-:Y:S02]  /*12e20*/  IMAD.MOV.U32 R11, RZ, RZ, RZ ;  /* 0x000000ffff0b7224 */ /* 0x000fe400078e00ff */
[----:B------:R-:W-:Y:S02]  /*12e30*/  IMAD.IADD R13, R2, 0x1, R13 ;  /* 0x00000001020d7824 */ /* 0x000fe400078e020d */
[----:B------:R-:W-:-:S07]  /*12e40*/  IMAD.MOV.U32 R15, RZ, RZ, -0x1 ;  /* 0xffffffffff0f7424 */ /* 0x000fce00078e00ff */
[----:B------:R-:W-:Y:S05]  /*12e50*/  WARPSYNC.COLLECTIVE R15, `(.L_x_10292) ;  /* 0x000000000f087348 */ /* 0x000fea0003c00000 */
[----:B------:R0:W1:Y:S02]  /*12e60*/  SHFL.UP P6, R14, R13, R12, R11 ;  /* 0x0400000c0d0e7389 */ /* 0x00006400000c000b */
[----:B01----:R-:W-:Y:S01]  /*12e70*/  ENDCOLLECTIVE ;  /* 0x000000000000791b */ /* 0x003fe20003800000 */
.L_x_10292:
[----:B------:R-:W-:Y:S01]  /*12e80*/  IMAD.MOV.U32 R12, RZ, RZ, 0x4 ;  /* 0x00000004ff0c7424 */ /* 0x000fe200078e00ff */
[----:B------:R-:W-:-:S05]  /*12e90*/  SEL R14, R14, RZ, P2 ;  /* 0x000000ff0e0e7207 */ /* 0x000fca0001000000 */
[----:B------:R-:W-:-:S04]  /*12ea0*/  IMAD.IADD R3, R13, 0x1, R14 ;  /* 0x000000010d037824 */ /* 0x000fc800078e020e */
[----:B------:R-:W-:-:S07]  /*12eb0*/  IMAD.MOV.U32 R13, RZ, RZ, R3 ;  /* 0x000000ffff0d7224 */ /* 0x000fce00078e0003 */
[----:B------:R-:W-:Y:S05]  /*12ec0*/  WARPSYNC.COLLECTIVE R15, `(.L_x_10293) ;  /* 0x000000000f087348 */ /* 0x000fea0003c00000 */
[----:B------:R0:W1:Y:S02]  /*12ed0*/  SHFL.UP P6, R14, R13, R12, R11 ;  /* 0x0400000c0d0e7389 */ /* 0x00006400000c000b */
[----:B01----:R-:W-:Y:S01]  /*12ee0*/  ENDCOLLECTIVE ;  /* 0x000000000000791b */ /* 0x003fe20003800000 */
.L_x_10293:
[----:B------:R-:W-:Y:S01]  /*12ef0*/  IMAD.MOV.U32 R12, RZ, RZ, 0x8 ;  /* 0x00000008ff0c7424 */ /* 0x000fe200078e00ff */
[----:B------:R-:W-:-:S05]  /*12f00*/  SEL R14, R14, RZ, P3 ;  /* 0x000000ff0e0e7207 */ /* 0x000fca0001800000 */
[----:B------:R-:W-:-:S04]  /*12f10*/  IMAD.IADD R5, R3, 0x1, R14 ;  /* 0x0000000103057824 */ /* 0x000fc800078e020e */
[----:B------:R-:W-:-:S07]  /*12f20*/  IMAD.MOV.U32 R13, RZ, RZ, R5 ;  /* 0x000000ffff0d7224 */ /* 0x000fce00078e0005 */
[----:B------:R-:W-:Y:S05]  /*12f30*/  WARPSYNC.COLLECTIVE R15, `(.L_x_10294) ;  /* 0x000000000f087348 */ /* 0x000fea0003c00000 */
[----:B------:R0:W1:Y:S02]  /*12f40*/  SHFL.UP P6, R14, R13, R12, R11 ;  /* 0x0400000c0d0e7389 */ /* 0x00006400000c000b */
[----:B01----:R-:W-:Y:S01]  /*12f50*/  ENDCOLLECTIVE ;  /* 0x000000000000791b */ /* 0x003fe20003800000 */
.L_x_10294:
[----:B------:R-:W-:Y:S01]  /*12f60*/  IMAD.MOV.U32 R12, RZ, RZ, 0x10 ;  /* 0x00000010ff0c7424 */ /* 0x000fe200078e00ff */
[----:B------:R-:W-:-:S05]  /*12f70*/  SEL R6, R14, RZ, P4 ;  /* 0x000000ff0e067207 */ /* 0x000fca0002000000 */
[----:B------:R-:W-:-:S04]  /*12f80*/  IMAD.IADD R6, R5, 0x1, R6 ;  /* 0x0000000105067824 */ /* 0x000fc800078e0206 */
[----:B------:R-:W-:-:S07]  /*12f90*/  IMAD.MOV.U32 R13, RZ, RZ, R6 ;  /* 0x000000ffff0d7224 */ /* 0x000fce00078e0006 */
[----:B------:R-:W-:Y:S05]  /*12fa0*/  WARPSYNC.COLLECTIVE R15, `(.L_x_10295) ;  /* 0x000000000f087348 */ /* 0x000fea0003c00000 */
[----:B------:R0:W1:Y:S02]  /*12fb0*/  SHFL.UP P6, R14, R13, R12, R11 ;  /* 0x0400000c0d0e7389 */ /* 0x00006400000c000b */
[----:B01----:R-:W-:Y:S01]  /*12fc0*/  ENDCOLLECTIVE ;  /* 0x000000000000791b */ /* 0x003fe20003800000 */
.L_x_10295:
[----:B------:R-:W-:Y:S02]  /*12fd0*/  IMAD.MOV.U32 R12, RZ, RZ, 0x1f ;  /* 0x0000001fff0c7424 */ /* 0x000fe400078e00ff */
[----:B------:R-:W-:Y:S01]  /*12fe0*/  IMAD.MOV.U32 R11, RZ, RZ, 0x1f ;  /* 0x0000001fff0b7424 */ /* 0x000fe200078e00ff */
[----:B------:R-:W-:-:S04]  /*12ff0*/  SEL R3, R14, RZ, P5 ;  /* 0x000000ff0e037207 */ /* 0x000fc80002800000 */
[----:B------:R-:W-:-:S05]  /*13000*/  IADD3 R3, R6, R3, RZ ;  /* 0x0000000306037210 */ /* 0x000fca0007ffe0ff */
[----:B------:R-:W-:-:S07]  /*13010*/  IMAD.MOV.U32 R13, RZ, RZ, R3 ;  /* 0x000000ffff0d7224 */ /* 0x000fce00078e0003 */
[----:B------:R-:W-:Y:S05]  /*13020*/  WARPSYNC.COLLECTIVE R15, `(.L_x_10296) ;  /* 0x000000000f087348 */ /* 0x000fea0003c00000 */
[----:B------:R0:W1:Y:S02]  /*13030*/  SHFL.IDX P6, R14, R13, R12, R11 ;  /* 0x0000000c0d0e7389 */ /* 0x00006400000c000b */
[----:B01----:R-:W-:Y:S01]  /*13040*/  ENDCOLLECTIVE ;  /* 0x000000000000791b */ /* 0x003fe20003800000 */
.L_x_10296:
[----:B------:R-:W-:Y:S05]  /*13050*/  BRA `(.L_x_10297) ;  /* 0xffffffe000887947 */ /* 0x000fea000383ffff */
.L_x_10234:
[----:B------:R-:W-:Y:S01]  /*13060*/  BSSY B0, `(.L_x_10298) ;  /* 0x0000006000007945 */ /* 0x000fe20003800000 */
[----:B------:R-:W-:Y:S01]  /*13070*/  PLOP3.LUT P6, PT, P6, PT, PT, 0x8, 0x0 ;  /* 0x000000000000781c */ /* 0x000fe200037ce170 */
[----:B------:R-:W-:-:S12]  /*13080*/  IMAD.MOV.U32 R15, RZ, RZ, -0x1 ;  /* 0xffffffffff0f7424 */ /* 0x000fd800078e00ff */
[----:B0-----:R-:W-:Y:S05]  /*13090*/  WARPSYNC.COLLECTIVE R15, `(.L_x_10299) ;  /* 0x000000000f087348 */ /* 0x001fea0003c00000 */
[----:B------:R-:W-:Y:S01]  /*130a0*/  VOTE.ANY R14, PT, P6 ;  /* 0x00000000000e7806 */ /* 0x000fe200030e0100 */
[----:B0-----:R-:W-:Y:S06]  /*130b0*/  ENDCOLLECTIVE ;  /* 0x000000000000791b */ /* 0x001fec0003800000 */
.L_x_10299:
[----:B------:R-:W-:Y:S05]  /*130c0*/  BSYNC B0 ;  /* 0x0000000000007941 */ /* 0x000fea0003800000 */
.L_x_10298:
        /* <DEDUP_REMOVED lines=9> */
.L_x_10300:
[----:B------:R-:W-:Y:S01]  /*13160*/  IMAD.MOV.U32 R17, RZ, RZ, R14 ;  /* 0x000000ffff117224 */ /* 0x000fe200078e000e */
[----:B------:R-:W-:Y:S06]  /*13170*/  BRA `(.L_x_10301) ;  /* 0xffffffe000787947 */ /* 0x000fec000383ffff */
.L_x_10236:
[----:B------:R-:W-:Y:S01]  /*13180*/  BSSY B0, `(.L_x_10302) ;  /* 0x0000007000007945 */ /* 0x000fe20003800000 */
[----:B------:R-:W-:Y:S02]  /*13190*/  IMAD.MOV.U32 R13, RZ, RZ, R3 ;  /* 0x000000ffff0d7224 */ /* 0x000fe400078e0003 */
[----:B------:R-:W-:Y:S02]  /*131a0*/  IMAD.MOV.U32 R11, RZ, RZ, 0x1f ;  /* 0x0000001fff0b7424 */ /* 0x000fe400078e00ff */
[----:B------:R-:W-:-:S07]  /*131b0*/  IMAD.MOV.U32 R15, RZ, RZ, -0x1 ;  /* 0xffffffffff0f7424 */ /* 0x000fce00078e00ff */
[----:B012---:R-:W-:Y:S05]  /*131c0*/  WARPSYNC.COLLECTIVE R15, `(.L_x_10303) ;  /* 0x000000000f087348 */ /* 0x007fea0003c00000 */
[----:B------:R3:W4:Y:S02]  /*131d0*/  SHFL.IDX P6, R14, R13, R12, R11 ;  /* 0x0000000c0d0e7389 */ /* 0x00072400000c000b */
[----:B01234-:R-:W-:Y:S01]  /*131e0*/  ENDCOLLECTIVE ;  /* 0x000000000000791b */ /* 0x01ffe20003800000 */
.L_x_10303:
[----:B------:R-:W-:Y:S05]  /*131f0*/  BSYNC B0 ;  /* 0x0000000000007941 */ /* 0x000fea0003800000 */
.L_x_10302:
[----:B------:R-:W-:Y:S05]  /*13200*/  BRA `(.L_x_10235) ;  /* 0xffffffe000707947 */ /* 0x000fea000383ffff */
.L_x_10240:
[----:B0-----:R0:W2:Y:S02]  /*13210*/  SYNCS.PHASECHK.TRANS64.TRYWAIT P0, [R9+URZ+0x31c20], R0 ;  /* 0x031c2000090075a7 */ /* 0x0010a4000800017f */
[----:B--2---:R-:W-:Y:S05]  /*13220*/  @!P0 NANOSLEEP.SYNCS 0x989680 ;  /* 0x009896800000895d */ /* 0x004fea0003900000 */
[----:B------:R-:W2:Y:S02]  /*13230*/  @!P0 SYNCS.PHASECHK.TRANS64 P0, [R9+URZ+0x31c20], R0 ;  /* 0x031c2000090085a7 */ /* 0x000ea4000800007f */
[----:B--2---:R-:W-:Y:S05]  /*13240*/  @!P0 BRA `(.L_x_10240) ;  /* 0xfffffffc00f08947 */ /* 0x004fea000383ffff */
[----:B------:R-:W-:Y:S05]  /*13250*/  BRA `(.L_x_10304) ;  /* 0xffffffe4005c7947 */ /* 0x000fea000383ffff */
.L_x_10241:
        /* <DEDUP_REMOVED lines=11> */
.L_x_10306:
[----:B------:R-:W-:Y:S05]  /*13310*/  BSYNC B0 ;  /* 0x0000000000007941 */ /* 0x000fea0003800000 */
.L_x_10305:
[----:B------:R-:W-:Y:S05]  /*13320*/  BRA `(.L_x_10307) ;  /* 0xffffffe400447947 */ /* 0x000fea000383ffff */
.L_x_10244:
[----:B------:R-:W-:Y:S01]  /*13330*/  BSSY B1, `(.L_x_10308) ;  /* 0x0000006000017945 */ /* 0x000fe20003800000 */
[----:B------:R-:W-:-:S07]  /*13340*/  IMAD.MOV.U32 R15, RZ, RZ, -0x1 ;  /* 0xffffffffff0f7424 */ /* 0x000fce00078e00ff */
[----:B01-3--:R-:W-:Y:S05]  /*13350*/  WARPSYNC.COLLECTIVE R15, `(.L_x_10309) ;  /* 0x000000000f0c7348 */ /* 0x00bfea0003c00000 */
[----:B------:R-:W-:Y:S02]  /*13360*/  ELECT P6, UR62, PT ;  /* 0x00000000003e782f */ /* 0x000fe400038c0000 */
[----:B------:R-:W-:Y:S01]  /*13370*/  MOV R14, UR62 ;  /* 0x0000003e000e7c02 */ /* 0x000fe20008000f00 */
[----:B01-3--:R-:W-:Y:S10]  /*13380*/  ENDCOLLECTIVE ;  /* 0x000000000000791b */ /* 0x00bff40003800000 */
.L_x_10309:
[----:B------:R-:W-:Y:S05]  /*13390*/  BSYNC B1 ;  /* 0x0000000000017941 */ /* 0x000fea0003800000 */
.L_x_10308:
[----:B------:R-:W-:Y:S05]  /*133a0*/  BRA `(.L_x_10310) ;  /* 0xffffffe4003c7947 */ /* 0x000fea000383ffff */
.L_x_10246:
[----:B0-----:R0:W2:Y:S02]  /*133b0*/  SYNCS.PHASECHK.TRANS64.TRYWAIT P0, [R5+URZ], R4 ;  /* 0x00000004050075a7 */ /* 0x0010a4000800017f */
[----:B--2---:R-:W-:Y:S05]  /*133c0*/  @!P0 NANOSLEEP.SYNCS 0x989680 ;  /* 0x009896800000895d */ /* 0x004fea0003900000 */
[----:B------:R-:W2:Y:S02]  /*133d0*/  @!P0 SYNCS.PHASECHK.TRANS64 P0, [R5+URZ], R4 ;  /* 0x00000004050085a7 */ /* 0x000ea4000800007f */
[----:B--2---:R-:W-:Y:S05]  /*133e0*/  @!P0 BRA `(.L_x_10246) ;  /* 0xfffffffc00f08947 */ /* 0x004fea000383ffff */
[----:B------:R-:W-:Y:S05]  /*133f0*/  BRA `(.L_x_10311) ;  /* 0xffffffe400707947 */ /* 0x000fea000383ffff */
.L_x_10247:
[----:B--2---:R2:W4:Y:S02]  /*13400*/  SYNCS.PHASECHK.TRANS64.TRYWAIT P0, [R3+URZ], R2 ;  /* 0x00000002030075a7 */ /* 0x004524000800017f */
[----:B----4-:R-:W-:Y:S05]  /*13410*/  @!P0 NANOSLEEP.SYNCS 0x989680 ;  /* 0x009896800000895d */ /* 0x010fea0003900000 */
[----:B------:R-:W4:Y:S02]  /*13420*/  @!P0 SYNCS.PHASECHK.TRANS64 P0, [R3+URZ], R2 ;  /* 0x00000002030085a7 */ /* 0x000f24000800007f */
[----:B----4-:R-:W-:Y:S05]  /*13430*/  @!P0 BRA `(.L_x_10247) ;  /* 0xfffffffc00f08947 */ /* 0x010fea000383ffff */
[----:B------:R-:W-:Y:S05]  /*13440*/  BRA `(.L_x_10312) ;  /* 0xffffffe400647947 */ /* 0x000fea000383ffff */
.L_x_10249:
[----:B----4-:R4:W0:Y:S02]  /*13450*/  SYNCS.PHASECHK.TRANS64.TRYWAIT P0, [R23+URZ], R4 ;  /* 0x00000004170075a7 */ /* 0x010824000800017f */
[----:B0-----:R-:W-:Y:S05]  /*13460*/  @!P0 NANOSLEEP.SYNCS 0x989680 ;  /* 0x009896800000895d */ /* 0x001fea0003900000 */
[----:B------:R-:W0:Y:S02]  /*13470*/  @!P0 SYNCS.PHASECHK.TRANS64 P0, [R23+URZ], R4 ;  /* 0x00000004170085a7 */ /* 0x000e24000800007f */
[----:B0-----:R-:W-:Y:S05]  /*13480*/  @!P0 BRA `(.L_x_10249) ;  /* 0xfffffffc00f08947 */ /* 0x001fea000383ffff */
[----:B------:R-:W-:Y:S05]  /*13490*/  BRA `(.L_x_10313) ;  /* 0xffffffe400687947 */ /* 0x000fea000383ffff */
.L_x_10314:
        /* <DEDUP_REMOVED lines=14> */
.L_x_15324:


//--------------------- .text._ZN7cutlass13device_kernelIN5flash11enable_sm90INS1_16FlashAttnFwdSm90INS1_25CollectiveMainloopFwdSm90ILi2EN4cute5tupleIJNS5_1CILi1EEES8_S8_EEENS6_IJNS7_ILi192EEENS7_ILi144EEENS7_ILi96EEEEEELi96ENS_6half_tEfNS_4arch4Sm90ELb0ELb0ELb1ELb1ELb0ELb1ELb0ELb0ELb1ELb1ELb0ELb0EEENS1_21CollectiveEpilogueFwdINS6_IJSA_SC_SB_EEES9_SE_SG_Li384ELb1ELb1ELb0ELb0EEENS1_36VarlenDynamicPersistentTileSchedulerILi192ELi144ELi384ELi128ELb0ELb1ELb1ELb0ELb1ELb1EEEEEEEEEvNT_6ParamsE --------------------------
	.section	.text._ZN7cutlass13device_kernelIN5flash11enable_sm90INS1_16FlashAttnFwdSm90INS1_25CollectiveMainloopFwdSm90ILi2EN4cute5tupleIJNS5_1CILi1EEES8_S8_EEENS6_IJNS7_ILi192EEENS7_ILi144EEENS7_ILi96EEEEEELi96ENS_6half_tEfNS_4arch4Sm90ELb0ELb0ELb1ELb1ELb0ELb1ELb0ELb0ELb1ELb1ELb0ELb0EEENS1_21CollectiveEpilogueFwdINS6_IJSA_SC_SB_EEES9_SE_SG_Li384ELb1ELb1ELb0ELb0EEENS1_36VarlenDynamicPersistentTileSchedulerILi192ELi144ELi384ELi128ELb0ELb1ELb1ELb0ELb1ELb1EEEEEEEEEvNT_6ParamsE,"ax",@progbits
	.align	128
.text._ZN7cutlass13device_kernelIN5flash11enable_sm90INS1_16FlashAttnFwdSm90INS1_25CollectiveMainloopFwdSm90ILi2EN4cute5tupleIJNS5_1CILi1EEES8_S8_EEENS6_IJNS7_ILi192EEENS7_ILi144EEENS7_ILi96EEEEEELi96ENS_6half_tEfNS_4arch4Sm90ELb0ELb0ELb1ELb1ELb0ELb1ELb0ELb0ELb1ELb1ELb0ELb0EEENS1_21CollectiveEpilogueFwdINS6_IJSA_SC_SB_EEES9_SE_SG_Li384ELb1ELb1ELb0ELb0EEENS1_36VarlenDynamicPersistentTileSchedulerILi192ELi144ELi384ELi128ELb0ELb1ELb1ELb0ELb1ELb1EEEEEEEEEvNT_6ParamsE:
        .type           _ZN7cutlass13device_kernelIN5flash11enable_sm90INS1_16FlashAttnFwdSm90INS1_25CollectiveMainloopFwdSm90ILi2EN4cute5tupleIJNS5_1CILi1EEES8_S8_EEENS6_IJNS7_ILi192EEENS7_ILi144EEENS7_ILi96EEEEEELi96ENS_6half_tEfNS_4arch4Sm90ELb0ELb0ELb1ELb1ELb0ELb1ELb0ELb0ELb1ELb1ELb0ELb0EEENS1_21CollectiveEpilogueFwdINS6_IJSA_SC_SB_EEES9_SE_SG_Li384ELb1ELb1ELb0ELb0EEENS1_36VarlenDynamicPersistentTileSchedulerILi192ELi144ELi384ELi128ELb0ELb1ELb1ELb0ELb1ELb1EEEEEEEEEvNT_6ParamsE,@function
        .size           _ZN7cutlass13device_kernelIN5flash11enable_sm90INS1_16FlashAttnFwdSm90INS1_25CollectiveMainloopFwdSm90ILi2EN4cute5tupleIJNS5_1CILi1EEES8_S8_EEENS6_IJNS7_ILi192EEENS7_ILi144EEENS7_ILi96EEEEEELi96ENS_6half_tEfNS_4arch4Sm90ELb0ELb0ELb1ELb1ELb0ELb1ELb0ELb0ELb1ELb1ELb0ELb0EEENS1_21CollectiveEpilogueFwdINS6_IJSA_SC_SB_EEES9_SE_SG_Li384ELb1ELb1ELb0ELb0EEENS1_36VarlenDynamicPersistentTileSchedulerILi192ELi144ELi384ELi128ELb0ELb1ELb1ELb0ELb1ELb1EEEEEEEEEvNT_6ParamsE,(.L_x_15325 - _ZN7cutlass13device_kernelIN5flash11enable_sm90INS1_16FlashAttnFwdSm90INS1_25CollectiveMainloopFwdSm90ILi2EN4cute5tupleIJNS5_1CILi1EEES8_S8_EEENS6_IJNS7_ILi192EEENS7_ILi144EEENS7_ILi96EEEEEELi96ENS_6half_tEfNS_4arch4Sm90ELb0ELb0ELb1ELb1ELb0ELb1ELb0ELb0ELb1ELb1ELb0ELb0EEENS1_21CollectiveEpilogueFwdINS6_IJSA_SC_SB_EEES9_SE_SG_Li384ELb1ELb1ELb0ELb0EEENS1_36VarlenDynamicPersistentTileSchedulerILi192ELi144ELi384ELi128ELb0ELb1ELb1ELb0ELb1ELb1EEEEEEEEEvNT_6ParamsE)
        .other          _ZN7cutlass13device_kernelIN5flash11enable_sm90INS1_16FlashAttnFwdSm90INS1_25CollectiveMainloopFwdSm90ILi2EN4cute5tupleIJNS5_1CILi1EEES8_S8_EEENS6_IJNS7_ILi192EEENS7_ILi144EEENS7_ILi96EEEEEELi96ENS_6half_tEfNS_4arch4Sm90ELb0ELb0ELb1ELb1ELb0ELb1ELb0ELb0ELb1ELb1ELb0ELb0EEENS1_21CollectiveEpilogueFwdINS6_IJSA_SC_SB_EEES9_SE_SG_Li384ELb1ELb1ELb0ELb0EEENS1_36VarlenDynamicPersistentTileSchedulerILi192ELi144ELi384ELi128ELb0ELb1ELb1ELb0ELb1ELb1EEEEEEEEEvNT_6ParamsE,@"STO_CUDA_ENTRY STV_DEFAULT"
_ZN7cutlass13device_kernelIN5flash11enable_sm90INS1_16FlashAttnFwdSm90INS1_25CollectiveMainloopFwdSm90ILi2EN4cute5tupleIJNS5_1CILi1EEES8_S8_EEENS6_IJNS7_ILi192EEENS7_ILi144EEENS7_ILi96EEEEEELi96ENS_6half_tEfNS_4arch4Sm90ELb0ELb0ELb1ELb1ELb0ELb1ELb0ELb0ELb1ELb1ELb0ELb0EEENS1_21CollectiveEpilogueFwdINS6_IJSA_SC_SB_EEES9_SE_SG_Li384ELb1ELb1ELb0ELb0EEENS1_36VarlenDynamicPersistentTileSchedulerILi192ELi144ELi384ELi128ELb0ELb1ELb1ELb0ELb1ELb1EEEEEEEEEvNT_6ParamsE:
        /* <DEDUP_REMOVED lines=23> */
.L_x_10316:
[----:B------:R-:W-:Y:S05]  /*0170*/  BSYNC B0 ;  /* 0x0000000000007941 */ /* 0x000fea0003800000 */
.L_x_10315:
        /* <DEDUP_REMOVED lines=40> */
.L_x_10317:
        /* <DEDUP_REMOVED lines=22> */
.L_x_10318:
        /* <DEDUP_REMOVED lines=18> */
.L_x_10319:
        /* <DEDUP_REMOVED lines=22> */
.L_x_10320:
        /* <DEDUP_REMOVED lines=22> */
.L_x_10321:
        /* <DEDUP_REMOVED lines=9> */
.L_x_10324:
[----:B------:R-:W-:-:S08]  /*09d0*/  NOP ;  /* 0x0000000000007918 */ /* 0x000fd00000000000 */
[----:B------:R-:W0:Y:S02]  /*09e0*/  USETMAXREG.TRY_ALLOC.CTAPOOL UP0, 0xa0 ;  /* 0x000000a0000079c8 */ /* 0x000e240008000600 */
[----:B0-----:R-:W-:-:S13]  /*09f0*/  PLOP3.LUT P0, PT, PT, PT, UP0, 0x80, 0x0 ;  /* 0x000000000000781c */ /* 0x001fda0003f0f008 */
[----:B------:R-:W-:Y:S05]  /*0a00*/  @!P0 BRA `(.L_x_10324) ;  /* 0xfffffffc00f08947 */ /* 0x000fea000383ffff */
[----:B------:R-:W3:Y:S01]  /*0a10*/  LDL.LU R0, [R1] ;  /* 0x0000000001007983 */ /* 0x000ee20000300800 */
[----:B--2---:R-:W0:Y:S01]  /*0a20*/  S2R R2, SR_TID.X ;  /* 0x0000000000027919 */ /* 0x004e220000002100 */
[----:B------:R-:W1:Y:S01]  /*0a30*/  S2UR UR5, SR_CgaCtaId ;  /* 0x00000000000579c3 */ /* 0x000e620000008800 */
[----:B------:R-:W-:Y:S01]  /*0a40*/  UMOV UR4, 0x400 ;  /* 0x0000040000047882 */ /* 0x000fe20000000000 */
[----:B0-----:R-:W-:-:S06]  /*0a50*/  SHF.R.U32.HI R2, RZ, 0x7, R2 ;  /* 0x00000007ff027819 */ /* 0x001fcc0000011602 */
[----:B------:R-:W-:Y:S06]  /*0a60*/  BAR.ARV 0x8, 0x200 ;  /* 0x0208000000007b1d */ /* 0x000fec0000002000 */
[----:B------:R-:W-:-:S13]  /*0a70*/  ISETP.NE.AND P0, PT, R2, 0x1, PT ;  /* 0x000000010200780c */ /* 0x000fda0003f05270 */
[----:B------:R-:W-:Y:S08]  /*0a80*/  @!P0 BAR.ARV 0x9, 0x100 ;  /* 0x0244000000008b1d */ /* 0x000ff00000002000 */
[----:B------:R-:W-:Y:S01]  /*0a90*/  BAR.SYNC.DEFER_BLOCKING 0x5, 0x200 ;  /* 0x0148000000007b1d */ /* 0x000fe20000010000 */
[----:B-1----:R-:W-:-:S06]  /*0aa0*/  ULEA UR4, UR5, UR4, 0x18 ;  /* 0x0000000405047291 */ /* 0x002fcc000f8ec03f */
[----:B------:R-:W-:Y:S01]  /*0ab0*/  IMAD.U32 R16, RZ, RZ, UR4 ;  /* 0x00000004ff107e24 */ /* 0x000fe2000f8e00ff */
[----:B------:R-:W-:-:S04]  /*0ac0*/  ULDC UR4, c[0x0][0xc3c] ;  /* 0x00030f0000047ab9 */ /* 0x000fc80000000800 */
[----:B------:R-:W0:Y:S01]  /*0ad0*/  LDS.128 R108, [R16+0x31cd0] ;  /* 0x031cd000106c7984 */ /* 0x000e220000000c00 */
[----:B------:R-:W-:Y:S06]  /*0ae0*/  BAR.ARV 0x4, 0x200 ;  /* 0x0108000000007b1d */ /* 0x000fec0000002000 */
[----:B---3--:R-:W-:-:S04]  /*0af0*/  LOP3.LUT R0, R0, 0xfffffffb, RZ, 0xc0, !PT ;  /* 0xfffffffb00007812 */ /* 0x008fc800078ec0ff */
[----:B------:R-:W-:-:S05]  /*0b00*/  @P0 LOP3.LUT R0, R0, 0x4, RZ, 0xfc, !PT ;  /* 0x0000000400000812 */ /* 0x000fca00078efcff */
[----:B------:R1:W-:Y:S01]  /*0b10*/  STL [R1], R0 ;  /* 0x0000000001007387 */ /* 0x0003e20000100800 */
[----:B0-----:R-:W-:-:S13]  /*0b20*/  ISETP.GE.AND P0, PT, R111, UR4, PT ;  /* 0x000000046f007c0c */ /* 0x001fda000bf06270 */
[----:B-1----:R-:W-:Y:S05]  /*0b30*/  @P0 BRA `(.L_x_10325) ;  /* 0x000001e000140947 */ /* 0x002fea0003800000 */
[----:B------:R-:W0:Y:S01]  /*0b40*/  S2R R0, SR_TID.X ;  /* 0x0000000000007919 */ /* 0x000e220000002100 */
[----:B------:R-:W-:Y:S02]  /*0b50*/  IMAD.MOV.U32 R20, RZ, RZ, -0x2 ;  /* 0xfffffffeff147424 */ /* 0x000fe400078e00ff */
[----:B0-----:R-:W-:-:S05]  /*0b60*/  VIADD R28, R0, 0xffffff80 ;  /* 0xffffff80001c7836 */ /* 0x001fca0000000000 */
[-C--:B------:R-:W-:Y:S02]  /*0b70*/  LEA.HI R4, R28, R28.reuse, RZ, 0x1 ;  /* 0x0000001c1c047211 */ /* 0x080fe400078f08ff */
[----:B------:R-:W-:Y:S02]  /*0b80*/  SHF.R.S32.HI R0, RZ, 0x1f, R28 ;  /* 0x0000001fff007819 */ /* 0x000fe4000001141c */
[----:B------:R-:W-:Y:S02]  /*0b90*/  LOP3.LUT R2, R4, 0xfffffffe, RZ, 0xc0, !PT ;  /* 0xfffffffe04027812 */ /* 0x000fe400078ec0ff */
[----:B------:R-:W-:Y:S02]  /*0ba0*/  LEA.HI R3, R0, R28, RZ, 0x4 ;  /* 0x0000001c00037211 */ /* 0x000fe400078f20ff */
[----:B------:R-:W-:Y:S01]  /*0bb0*/  SHF.R.S32.HI R19, RZ, 0x1, R4 ;  /* 0x00000001ff137819 */ /* 0x000fe20000011404 */
[----:B------:R-:W-:Y:S01]  /*0bc0*/  IMAD.IADD R22, R28, 0x1, -R2 ;  /* 0x000000011c167824 */ /* 0x000fe200078e0a02 */
[----:B------:R-:W-:-:S02]  /*0bd0*/  SHF.R.S32.HI R2, RZ, 0x4, R3 ;  /* 0x00000004ff027819 */ /* 0x000fc40000011403 */
[----:B------:R-:W-:Y:S01]  /*0be0*/  LEA.HI R5, R4, R19, RZ, 0x1 ;  /* 0x0000001304057211 */ /* 0x000fe200078f08ff */
[----:B------:R-:W-:Y:S01]  /*0bf0*/  IMAD.SHL.U32 R26, R22, 0x4, RZ ;  /* 0x00000004161a7824 */ /* 0x000fe200078e00ff */
[----:B------:R-:W-:Y:S02]  /*0c00*/  LEA.HI R4, R3, R2, RZ, 0x1 ;  /* 0x0000000203047211 */ /* 0x000fe400078f08ff */
[----:B------:R-:W-:Y:S01]  /*0c10*/  LOP3.LUT R6, R5, 0x7fffffe, RZ, 0xc0, !PT ;  /* 0x07fffffe05067812 */ /* 0x000fe200078ec0ff */
[----:B------:R-:W-:Y:S01]  /*0c20*/  VIADD R25, R26, 0x10 ;  /* 0x000000101a197836 */ /* 0x000fe20000000000 */
[----:B------:R-:W-:Y:S01]  /*0c30*/  LOP3.LUT R5, R4, 0x1ffffffe, RZ, 0xc0, !PT ;  /* 0x1ffffffe04057812 */ /* 0x000fe200078ec0ff */
[C---:B------:R-:W-:Y:S01]  /*0c40*/  VIADD R21, R26.reuse, 0x20 ;  /* 0x000000201a157836 */ /* 0x040fe20000000000 */
[----:B------:R-:W-:Y:S01]  /*0c50*/  LOP3.LUT R3, R3, 0xfffffff0, RZ, 0xc0, !PT ;  /* 0xfffffff003037812 */ /* 0x000fe200078ec0ff */
[----:B------:R-:W-:Y:S01]  /*0c60*/  IMAD.IADD R4, R26, 0x1, R25 ;  /* 0x000000011a047824 */ /* 0x000fe200078e0219 */
[----:B------:R-:W-:Y:S01]  /*0c70*/  STL [R1+0x48], R26 ;  /* 0x0000481a01007387 */ /* 0x000fe20000100800 */
[----:B------:R-:W-:-:S02]  /*0c80*/  IMAD.IADD R7, R19, 0x1, -R6 ;  /* 0x0000000113077824 */ /* 0x000fc400078e0a06 */
[C---:B------:R-:W-:Y:S01]  /*0c90*/  IMAD.IADD R5, R2.reuse, 0x1, -R5 ;  /* 0x0000000102057824 */ /* 0x040fe200078e0a05 */
[----:B------:R-:W-:Y:S01]  /*0ca0*/  SHF.R.S32.HI R9, RZ, 0x1f, R4 ;  /* 0x0000001fff097819 */ /* 0x000fe20000011404 */
[----:B------:R-:W-:Y:S01]  /*0cb0*/  IMAD R17, R2, 0x8, R7 ;  /* 0x0000000802117824 */ /* 0x000fe200078e0207 */
[----:B------:R-:W-:Y:S01]  /*0cc0*/  LEA.HI R2, R0, R28, RZ, 0x7 ;  /* 0x0000001c00027211 */ /* 0x000fe200078f38ff */
[----:B------:R-:W-:Y:S01]  /*0cd0*/  IMAD.IADD R6, R26, 0x1, R21 ;  /* 0x000000011a067824 */ /* 0x000fe200078e0215 */
[CC--:B------:R-:W-:Y:S01]  /*0ce0*/  LEA.HI R12, R9.reuse, R4.reuse, RZ, 0x3 ;  /* 0x00000004090c7211 */ /* 0x0c0fe200078f18ff */
[----:B------:R-:W-:Y:S01]  /*0cf0*/  IMAD.IADD R3, R28, 0x1, -R3 ;  /* 0x000000011c037824 */ /* 0x000fe200078e0a03 */
[----:B------:R-:W-:Y:S01]  /*0d00*/  LEA.HI R14, R9, R4, RZ, 0x5 ;  /* 0x00000004090e7211 */ /* 0x000fe200078f28ff */
[----:B------:R-:W-:Y:S01]  /*0d10*/  STL [R1+0x68], R25 ;  /* 0x0000681901007387 */ /* 0x000fe20000100800 */
[----:B------:R-:W-:Y:S01]  /*0d20*/  LOP3.LUT R4, R2, 0xffffff80, RZ, 0xc0, !PT ;  /* 0xffffff8002047812 */ /* 0x000fe200078ec0ff */
[----:B------:R-:W-:Y:S01]  /*0d30*/  IMAD.SHL.U32 R5, R5, 0x8, RZ ;  /* 0x0000000805057824 */ /* 0x000fe200078e00ff */
[----:B------:R-:W-:Y:S01]  /*0d40*/  SHF.R.S32.HI R7, RZ, 0x1f, R6 ;  /* 0x0000001fff077819 */ /* 0x000fe20000011406 */
[----:B------:R-:W-:Y:S01]  /*0d50*/  STL [R1+0x70], R21 ;  /* 0x0000701501007387 */ /* 0x000fe20000100800 */
[----:B------:R-:W-:Y:S01]  /*0d60*/  SHF.R.S32.HI R29, RZ, 0x7, R2 ;  /* 0x00000007ff1d7819 */ /* 0x000fe20000011402 */
[----:B------:R-:W-:Y:S01]  /*0d70*/  IMAD.IADD R24, R28, 0x1, -R4 ;  /* 0x000000011c187824 */ /* 0x000fe200078e0a04 */
[----:B------:R-:W-:-:S02]  /*0d80*/  SHF.R.S32.HI R4, RZ, 0x1f, R3 ;  /* 0x0000001fff047819 */ /* 0x000fc40000011403 */
[CC--:B------:R-:W-:Y:S02]  /*0d90*/  LEA.HI R13, R7.reuse, R6.reuse, RZ, 0x3 ;  /* 0x00000006070d7211 */ /* 0x0c0fe400078f18ff */
[----:B------:R-:W-:Y:S02]  /*0da0*/  LEA.HI R15, R7, R6, RZ, 0x5 ;  /* 0x00000006070f7211 */ /* 0x000fe400078f28ff */
[CC--:B------:R-:W-:Y:S02]  /*0db0*/  LEA.HI R6, R0.reuse, R28.reuse, RZ, 0x5 ;  /* 0x0000001c00067211 */ /* 0x0c0fe400078f28ff */
[----:B------:R-:W-:Y:S02]  /*0dc0*/  SHF.R.S32.HI R8, RZ, 0x1f, R24 ;  /* 0x0000001fff087819 */ /* 0x000fe40000011418 */
[----:B------:R-:W-:Y:S02]  /*0dd0*/  LEA.HI R7, R0, R28, RZ, 0x2 ;  /* 0x0000001c00077211 */ /* 0x000fe400078f10ff */
[----:B------:R-:W-:-:S02]  /*0de0*/  LEA.HI R0, R4, R3, RZ, 0x3 ;  /* 0x0000000304007211 */ /* 0x000fc400078f18ff */
[----:B------:R-:W-:Y:S02]  /*0df0*/  LEA.HI R9, R8, R24, RZ, 0x2 ;  /* 0x0000001808097211 */ /* 0x000fe400078f10ff */
[----:B------:R-:W-:Y:S01]  /*0e00*/  LEA.HI R4, R4, R3, RZ, 0x2 ;  /* 0x0000000304047211 */ /* 0x000fe200078f10ff */
[----:B------:R-:W-:Y:S01]  /*0e10*/  IMAD.SHL.U32 R2, R0, 0x10, RZ ;  /* 0x0000001000027824 */ /* 0x000fe200078e00ff */
[----:B------:R-:W-:Y:S02]  /*0e20*/  LOP3.LUT R10, R9, 0x7ffffffc, RZ, 0xc0, !PT ;  /* 0x7ffffffc090a7812 */ /* 0x000fe400078ec0ff */
[----:B------:R-:W-:Y:S02]  /*0e30*/  SHF.R.S32.HI R6, RZ, 0x5, R6 ;  /* 0x00000005ff067819 */ /* 0x000fe40000011406 */
[----:B------:R-:W-:Y:S01]  /*0e40*/  LOP3.LUT R0, R4, 0x7fffffc, RZ, 0xc0, !PT ;  /* 0x07fffffc04007812 */ /* 0x000fe200078ec0ff */
[----:B------:R-:W-:Y:S01]  /*0e50*/  IMAD.IADD R11, R24, 0x1, -R10 ;  /* 0x00000001180b7824 */ /* 0x000fe200078e0a0a */
[----:B------:R-:W-:Y:S01]  /*0e60*/  LOP3.LUT R2, R2, 0x7fffff80, RZ, 0xc0, !PT ;  /* 0x7fffff8002027812 */ /* 0x000fe200078ec0ff */
[----:B------:R-:W-:Y:S01]  /*0e70*/  IMAD R18, R6, 0x10, R3 ;  /* 0x0000001006127824 */ /* 0x000fe200078e0203 */
[----:B------:R-:W-:-:S02]  /*0e80*/  IADD3 R0, R3, -R0, RZ ;  /* 0x8000000003007210 */ /* 0x000fc40007ffe0ff */
[--C-:B------:R-:W-:Y:S01]  /*0e90*/  SHF.R.S32.HI R30, RZ, 0x2, R7.reuse ;  /* 0x00000002ff1e7819 */ /* 0x100fe20000011407 */
[----:B------:R-:W-:Y:S01]  /*0ea0*/  IMAD R3, R6, 0x100, R2 ;  /* 0x0000010006037824 */ /* 0x000fe200078e0202 */
[----:B------:R-:W-:Y:S01]  /*0eb0*/  SHF.R.S32.HI R10, RZ, 0x1f, R7 ;  /* 0x0000001fff0a7819 */ /* 0x000fe20000011407 */
[----:B------:R-:W-:Y:S01]  /*0ec0*/  IMAD R2, R11, R20, 0x90 ;  /* 0x000000900b027424 */ /* 0x000fe200078e0214 */
[--C-:B------:R-:W-:Y:S02]  /*0ed0*/  SHF.R.S32.HI R6, RZ, 0x2, R9.reuse ;  /* 0x00000002ff067819 */ /* 0x100fe40000011409 */
[----:B------:R-:W-:Y:S02]  /*0ee0*/  LEA.HI R10, R10, R30, RZ, 0x2 ;  /* 0x0000001e0a0a7211 */ /* 0x000fe400078f10ff */
[----:B------:R0:W-:Y:S01]  /*0ef0*/  STL [R1+0xcc], R2 ;  /* 0x0000cc0201007387 */ /* 0x0001e20000100800 */
[----:B------:R-:W-:Y:S02]  /*0f00*/  SHF.R.S32.HI R9, RZ, 0x1f, R9 ;  /* 0x0000001fff097819 */ /* 0x000fe40000011409 */
[----:B------:R-:W-:Y:S01]  /*0f10*/  LOP3.LUT R10, R10, 0xfffffffc, RZ, 0xc0, !PT ;  /* 0xfffffffc0a0a7812 */ /* 0x000fe200078ec0ff */
[----:B------:R-:W2:Y:S01]  /*0f20*/  LDL.LU R11, [R1+0x28] ;  /* 0x00002800010b7983 */ /* 0x000ea20000300800 */
[----:B------:R-:W-:-:S02]  /*0f30*/  SHF.R.S32.HI R4, RZ, 0x2, R4 ;  /* 0x00000002ff047819 */ /* 0x000fc40000011404 */
[----:B------:R-:W-:Y:S01]  /*0f40*/  LEA.HI R9, R9, R6, RZ, 0x3 ;  /* 0x0000000609097211 */ /* 0x000fe200078f18ff */
[----:B------:R-:W-:Y:S02]  /*0f50*/  IMAD.IADD R20, R30, 0x1, -R10 ;  /* 0x000000011e147824 */ /* 0x000fe400078e0a0a */
[----:B------:R-:W-:Y:S02]  /*0f60*/  IMAD.SHL.U32 R4, R4, 0x40, RZ ;  /* 0x0000004004047824 */ /* 0x000fe400078e00ff */
[----:B------:R-:W-:Y:S01]  /*0f70*/  IMAD R3, R0, 0x10, R3 ;  /* 0x0000001000037824 */ /* 0x000fe200078e0203 */
[----:B------:R-:W-:Y:S01]  /*0f80*/  LOP3.LUT R9, R9, 0xfffffff8, RZ, 0xc0, !PT ;  /* 0xfffffff809097812 */ /* 0x000fe200078ec0ff */
[----:B0-----:R-:W-:Y:S01]  /*0f90*/  IMAD.HI R2, R29, 0x55555556, RZ ;  /* 0x555555561d027827 */ /* 0x001fe200078e02ff */
[----:B------:R-:W-:Y:S02]  /*0fa0*/  LEA.HI R8, R8, R24, RZ, 0x5 ;  /* 0x0000001808087211 */ /* 0x000fe400078f28ff */
[----:B------:R-:W-:Y:S01]  /*0fb0*/  LOP3.LUT R4, R4, 0x40, RZ, 0xc0, !PT ;  /* 0x0000004004047812 */ /* 0x000fe200078ec0ff */
[----:B------:R-:W-:-:S02]  /*0fc0*/  IMAD.SHL.U32 R0, R20, 0x40, RZ ;  /* 0x0000004014007824 */ /* 0x000fc400078e00ff */
[----:B------:R-:W-:Y:S01]  /*0fd0*/  IMAD.U32 R10, R18, 0x20, R5 ;  /* 0x00000020120a7824 */ /* 0x000fe200078e0005 */
[----:B------:R-:W-:Y:S01]  /*0fe0*/  LEA.HI R2, R2, R2, RZ, 0x1 ;  /* 0x0000000202027211 */ /* 0x000fe200078f08ff */
[----:B------:R-:W-:Y:S01]  /*0ff0*/  IMAD.IADD R9, R6, 0x1, -R9 ;  /* 0x0000000106097824 */ /* 0x000fe200078e0a09 */
[----:B------:R-:W-:Y:S02]  /*1000*/  LOP3.LUT R24, R0, 0xc0, RZ, 0xc0, !PT ;  /* 0x000000c000187812 */ /* 0x000fe400078ec0ff */
[----:B------:R-:W-:Y:S01]  /*1010*/  SHF.R.S32.HI R8, RZ, 0x5, R8 ;  /* 0x00000005ff087819 */ /* 0x000fe20000011408 */
[----:B------:R-:W-:Y:S01]  /*1020*/  STL [R1+0xd0], R10 ;  /* 0x0000d00a01007387 */ /* 0x000fe20000100800 */
[----:B------:R-:W-:Y:S01]  /*1030*/  LOP3.LUT R5, R4, 0x8, R5, 0xf8, !PT ;  /* 0x0000000804057812 */ /* 0x000fe200078ef805 */
[----:B------:R-:W-:Y:S01]  /*1040*/  IMAD.SHL.U32 R18, R17, 0x20, RZ ;  /* 0x0000002011127824 */ /* 0x000fe200078e00ff */
[----:B------:R-:W-:Y:S01]  /*1050*/  SHF.R.U32.HI R4, RZ, 0x3, R4 ;  /* 0x00000003ff047819 */ /* 0x000fe20000011604 */
[----:B------:R0:W-:Y:S01]  /*1060*/  STL [R1+0x88], R20 ;  /* 0x0000881401007387 */ /* 0x0001e20000100800 */
[----:B------:R-:W-:Y:S01]  /*1070*/  SHF.R.S32.HI R15, RZ, 0x5, R15 ;  /* 0x00000005ff0f7819 */ /* 0x000fe2000001140f */
[----:B------:R-:W-:Y:S01]  /*1080*/  IMAD R2, R2, -0x3, R29 ;  /* 0xfffffffd02027824 */ /* 0x000fe200078e021d */
[----:B------:R-:W-:Y:S01]  /*1090*/  LOP3.LUT R6, R24, 0x18, R13, 0xf8, !PT ;  /* 0x0000001818067812 */ /* 0x000fe200078ef80d */
[----:B------:R-:W-:Y:S01]  /*10a0*/  IMAD R9, R8, 0x10, R9 ;  /* 0x0000001008097824 */ /* 0x000fe200078e0209 */
[----:B------:R-:W-:-:S02]  /*10b0*/  LOP3.LUT R0, R24, 0x18, R12, 0xf8, !PT ;  /* 0x0000001818007812 */ /* 0x000fc400078ef80c */
[----:B0-----:R-:W-:Y:S01]  /*10c0*/  SHF.R.U32.HI R20, RZ, 0x3, R24 ;  /* 0x00000003ff147819 */ /* 0x001fe20000011618 */
[----:B------:R-:W-:Y:S01]  /*10d0*/  IMAD R15, R15, 0x1800, R18 ;  /* 0x000018000f0f7824 */ /* 0x000fe200078e0212 */
[----:B------:R-:W-:Y:S01]  /*10e0*/  LOP3.LUT R4, R5, R4, RZ, 0x3c, !PT ;  /* 0x0000000405047212 */ /* 0x000fe200078e3cff */
[----:B------:R-:W-:Y:S01]  /*10f0*/  IMAD R10, R2, 0x40, R9 ;  /* 0x00000040020a7824 */ /* 0x000fe200078e0209 */
[-C--:B------:R-:W-:Y:S02]  /*1100*/  LOP3.LUT R6, R6, R20.reuse, RZ, 0x3c, !PT ;  /* 0x0000001406067212 */ /* 0x080fe400078e3cff */
[----:B------:R-:W-:Y:S01]  /*1110*/  LOP3.LUT R5, R0, R20, RZ, 0x3c, !PT ;  /* 0x0000001400057212 */ /* 0x000fe200078e3cff */
[----:B------:R-:W-:Y:S01]  /*1120*/  STL [R1+0x54], R24 ;  /* 0x0000541801007387 */ /* 0x000fe20000100800 */
[----:B------:R-:W-:Y:S01]  /*1130*/  LOP3.LUT R7, R7, 0xfffffffc, RZ, 0xc0, !PT ;  /* 0xfffffffc07077812 */ /* 0x000fe200078ec0ff */
[----:B------:R-:W-:Y:S01]  /*1140*/  IMAD.IADD R6, R15, 0x1, R6 ;  /* 0x000000010f067824 */ /* 0x000fe200078e0206 */
[----:B------:R-:W-:Y:S01]  /*1150*/  SHF.R.S32.HI R14, RZ, 0x5, R14 ;  /* 0x00000005ff0e7819 */ /* 0x000fe2000001140e */
[----:B------:R-:W-:Y:S01]  /*1160*/  STL [R1+0x5c], R18 ;  /* 0x00005c1201007387 */ /* 0x000fe20000100800 */
[----:B------:R-:W-:-:S03]  /*1170*/  VIADD R15, R26, 0x18 ;  /* 0x000000181a0f7836 */ /* 0x000fc60000000000 */
[----:B------:R-:W-:Y:S01]  /*1180*/  STL [R1+0x58], R20 ;  /* 0x0000581401007387 */ /* 0x000fe20000100800 */
[----:B------:R-:W-:Y:S02]  /*1190*/  IMAD.IADD R3, R4, 0x1, R3 ;  /* 0x0000000104037824 */ /* 0x000fe400078e0203 */
[----:B------:R-:W-:Y:S01]  /*11a0*/  VIADD R2, R26, 0x8 ;  /* 0x000000081a027836 */ /* 0x000fe20000000000 */
[----:B------:R-:W-:Y:S01]  /*11b0*/  STL [R1+0xc4], R10 ;  /* 0x0000c40a01007387 */ /* 0x000fe20000100800 */
[----:B------:R-:W-:Y:S02]  /*11c0*/  IMAD.IADD R4, R28, 0x1, -R7 ;  /* 0x000000011c047824 */ /* 0x000fe400078e0a07 */
[----:B------:R-:W-:Y:S01]  /*11d0*/  IMAD R14, R14, 0x1800, R18 ;  /* 0x000018000e0e7824 */ /* 0x000fe200078e0212 */
[----:B------:R-:W-:-:S03]  /*11e0*/  SHF.R.S32.HI R7, RZ, 0x1f, R15 ;  /* 0x0000001fff077819 */ /* 0x000fc6000001140f */
[----:B------:R-:W-:Y:S02]  /*11f0*/  IMAD.IADD R5, R14, 0x1, R5 ;  /* 0x000000010e057824 */ /* 0x000fe400078e0205 */
[----:B------:R-:W-:Y:S01]  /*1200*/  VIADD R14, R26, 0x28 ;  /* 0x000000281a0e7836 */ /* 0x000fe20000000000 */
[----:B------:R-:W-:Y:S02]  /*1210*/  SHF.L.U64.HI R7, R15, 0x1, R7 ;  /* 0x000000010f077819 */ /* 0x000fe40000010207 */
[----:B------:R-:W-:Y:S02]  /*1220*/  SHF.L.U32 R22, R22, 0x3, RZ ;  /* 0x0000000316167819 */ /* 0x000fe400000006ff */
[----:B------:R-:W-:Y:S02]  /*1230*/  SHF.R.S32.HI R8, RZ, 0x1f, R21 ;  /* 0x0000001fff087819 */ /* 0x000fe40000011415 */
[----:B------:R-:W-:Y:S02]  /*1240*/  SHF.R.S32.HI R9, RZ, 0x1f, R14 ;  /* 0x0000001fff097819 */ /* 0x000fe4000001140e */
[----:B------:R-:W-:Y:S01]  /*1250*/  SHF.L.U64.HI R8, R21, 0x1, R8 ;  /* 0x0000000115087819 */ /* 0x000fe20000010208 */
[----:B------:R-:W-:Y:S01]  /*1260*/  IMAD.MOV.U32 R17, RZ, RZ, RZ ;  /* 0x000000ffff117224 */ /* 0x000fe200078e00ff */
[----:B------:R-:W-:-:S02]  /*1270*/  CS2R R154, SRZ ;  /* 0x00000000009a7805 */ /* 0x000fc4000001ff00 */
[----:B--2---:R-:W-:Y:S01]  /*1280*/  LOP3.LUT R0, R11, 0x1, RZ, 0xfc, !PT ;  /* 0x000000010b007812 */ /* 0x004fe200078efcff */
[----:B------:R-:W-:-:S04]  /*1290*/  VIADD R11, R16, 0xda00 ;  /* 0x0000da00100b7836 */ /* 0x000fc80000000000 */
[----:B------:R0:W-:Y:S04]  /*12a0*/  STL [R1+0x50], R0 ;  /* 0x0000500001007387 */ /* 0x0001e80000100800 */
[----:B------:R-:W-:Y:S04]  /*12b0*/  STL [R1+0x98], RZ ;  /* 0x000098ff01007387 */ /* 0x000fe80000100800 */
[----:B------:R-:W-:Y:S01]  /*12c0*/  STL [R1+0xc0], R11 ;  /* 0x0000c00b01007387 */ /* 0x000fe20000100800 */
[----:B0-----:R-:W-:-:S03]  /*12d0*/  SHF.R.S32.HI R0, RZ, 0x1f, R19 ;  /* 0x0000001fff007819 */ /* 0x001fc60000011413 */
[----:B------:R-:W-:Y:S01]  /*12e0*/  STL [R1+0x60], RZ ;  /* 0x000060ff01007387 */ /* 0x000fe20000100800 */
[----:B------:R-:W-:-:S03]  /*12f0*/  LEA.HI R0, R4, R4, RZ, 0x1 ;  /* 0x0000000404007211 */ /* 0x000fc600078f08ff */
[----:B------:R-:W-:Y:S04]  /*1300*/  STL [R1+0x6c], R15 ;  /* 0x00006c0f01007387 */ /* 0x000fe80000100800 */
[----:B------:R0:W-:Y:S01]  /*1310*/  STL [R1+0x64], R2 ;  /* 0x0000640201007387 */ /* 0x0001e20000100800 */
[----:B------:R-:W-:Y:S02]  /*1320*/  LOP3.LUT R0, R0, 0x1ffffffe, RZ, 0xc0, !PT ;  /* 0x1ffffffe00007812 */ /* 0x000fe400078ec0ff */
[----:B0-----:R-:W-:-:S04]  /*1330*/  SHF.R.S32.HI R2, RZ, 0x1f, R25 ;  /* 0x0000001fff027819 */ /* 0x001fc80000011419 */
[----:B------:R-:W-:Y:S01]  /*1340*/  SHF.L.U64.HI R25, R25, 0x1, R2 ;  /* 0x0000000119197819 */ /* 0x000fe20000010202 */
[----:B------:R-:W-:Y:S01]  /*1350*/  STL [R1+0x74], R14 ;  /* 0x0000740e01007387 */ /* 0x000fe20000100800 */
[----:B------:R-:W-:Y:S01]  /*1360*/  IMAD.IADD R0, R4, 0x1, -R0 ;  /* 0x0000000104007824 */ /* 0x000fe200078e0a00 */
[C-C-:B------:R-:W-:Y:S02]  /*1370*/  LOP3.LUT R4, R24.reuse, 0x18, R22.reuse, 0xf8, !PT ;  /* 0x0000001818047812 */ /* 0x140fe400078ef816 */
[----:B------:R-:W-:Y:S01]  /*1380*/  STL [R1+0xa4], R25 ;  /* 0x0000a41901007387 */ /* 0x000fe20000100800 */
[----:B------:R-:W-:-:S03]  /*1390*/  LOP3.LUT R2, R24, 0x8, R22, 0xf8, !PT ;  /* 0x0000000818027812 */ /* 0x000fc600078ef816 */
[----:B------:R0:W-:Y:S01]  /*13a0*/  STL [R1+0xa8], R7 ;  /* 0x0000a80701007387 */ /* 0x0001e20000100800 */
[-C--:B------:R-:W-:Y:S02]  /*13b0*/  LOP3.LUT R4, R4, R20.reuse, RZ, 0x3c, !PT ;  /* 0x0000001404047212 */ /* 0x080fe400078e3cff */
[----:B------:R-:W-:Y:S01]  /*13c0*/  LOP3.LUT R2, R2, R20, RZ, 0x3c, !PT ;  /* 0x0000001402027212 */ /* 0x000fe200078e3cff */
[----:B------:R1:W-:Y:S01]  /*13d0*/  STL [R1+0xac], R8 ;  /* 0x0000ac0801007387 */ /* 0x0003e20000100800 */
[----:B0-----:R-:W-:Y:S01]  /*13e0*/  SHF.L.U64.HI R7, R14, 0x1, R9 ;  /* 0x000000010e077819 */ /* 0x001fe20000010209 */
[----:B------:R-:W-:-:S04]  /*13f0*/  IMAD.IADD R4, R18, 0x1, R4 ;  /* 0x0000000112047824 */ /* 0x000fc800078e0204 */
[----:B------:R0:W-:Y:S01]  /*1400*/  STL [R1+0xb0], R7 ;  /* 0x0000b00701007387 */ /* 0x0001e20000100800 */
[----:B-1----:R-:W-:Y:S01]  /*1410*/  SHF.R.S32.HI R8, RZ, 0x3, R13 ;  /* 0x00000003ff087819 */ /* 0x002fe2000001140d */
[----:B------:R-:W-:Y:S01]  /*1420*/  IMAD.IADD R2, R18, 0x1, R2 ;  /* 0x0000000112027824 */ /* 0x000fe200078e0202 */
[----:B0-----:R-:W-:Y:S01]  /*1430*/  SHF.R.S32.HI R7, RZ, 0x3, R12 ;  /* 0x00000003ff077819 */ /* 0x001fe2000001140c */
[----:B------:R-:W-:-:S04]  /*1440*/  IMAD R0, R0, 0x8, R10 ;  /* 0x0000000800007824 */ /* 0x000fc800078e020a */
[----:B------:R0:W-:Y:S04]  /*1450*/  STL [R1+0x9c], R7 ;  /* 0x00009c0701007387 */ /* 0x0001e80000100800 */
[----:B------:R-:W-:Y:S04]  /*1460*/  STL [R1+0xa0], R8 ;  /* 0x0000a00801007387 */ /* 0x000fe80000100800 */
[----:B------:R1:W-:Y:S01]  /*1470*/  STL [R1+0x84], R2 ;  /* 0x0000840201007387 */ /* 0x0003e20000100800 */
[--C-:B0-----:R-:W-:Y:S02]  /*1480*/  IMAD R7, R4, 0x2, R11.reuse ;  /* 0x0000000204077824 */ /* 0x101fe400078e020b */
[----:B------:R-:W-:-:S03]  /*1490*/  IMAD R4, R5, 0x2, R11 ;  /* 0x0000000205047824 */ /* 0x000fc600078e020b */
[----:B------:R0:W-:Y:S01]  /*14a0*/  STL [R1+0xbc], R7 ;  /* 0x0000bc0701007387 */ /* 0x0001e20000100800 */
[----:B-1----:R-:W-:-:S03]  /*14b0*/  IMAD R2, R6, 0x2, R11 ;  /* 0x0000000206027824 */ /* 0x002fc600078e020b */
[----:B------:R0:W-:Y:S04]  /*14c0*/  STL [R1+0xb8], R4 ;  /* 0x0000b80401007387 */ /* 0x0001e80000100800 */
[----:B------:R0:W-:Y:S04]  /*14d0*/  STL [R1+0xb4], R2 ;  /* 0x0000b40201007387 */ /* 0x0001e80000100800 */
[----:B------:R0:W-:Y:S01]  /*14e0*/  STL [R1+0xc8], R0 ;  /* 0x0000c80001007387 */ /* 0x0001e20000100800 */
[----:B------:R-:W-:-:S07]  /*14f0*/  IMAD R18, R3, 0x2, R16 ;  /* 0x0000000203127824 */ /* 0x000fce00078e0210 */
.L_x_10460:
[----:B0---4-:R-:W0:Y:S02]  /*1500*/  LDC.64 R2, c[0x0][0xc88] ;  /* 0x00032200ff027b82 */ /* 0x011e240000000a00 */
[----:B0-----:R-:W-:-:S05]  /*1510*/  IMAD.WIDE R2, R111, 0x4, R2 ;  /* 0x000000046f027825 */ /* 0x001fca00078e0202 */
[----:B--23--:R0:W2:Y:S01]  /*1520*/  LDG.E R10, desc[UR60][R2.64] ;  /* 0x0000003c020a7981 */ /* 0x00c0a2000c1e1900 */
[----:B------:R-:W-:Y:S05]  /*1530*/  YIELD ;  /* 0x0000000000007946 */ /* 0x000fea0003800000 */
[----:B------:R-:W-:Y:S01]  /*1540*/  ULDC.64 UR4, c[0x0][0xa28] ;  /* 0x00028a0000047ab9 */ /* 0x000fe20000000a00 */
[----:B------:R-:W-:Y:S01]  /*1550*/  ULDC.64 UR8, c[0x0][0xa18] ;  /* 0x0002860000087ab9 */ /* 0x000fe20000000a00 */
[----:B------:R-:W-:Y:S01]  /*1560*/  ISETP.NE.U32.AND P1, PT, RZ, UR4, PT ;  /* 0x00000004ff007c0c */ /* 0x000fe2000bf25070 */
[----:B------:R-:W-:Y:S01]  /*1570*/  ULDC.64 UR6, c[0x0][0xa08] ;  /* 0x0002820000067ab9 */ /* 0x000fe20000000a00 */
[----:B0-----:R-:W-:Y:S01]  /*1580*/  IMAD.MOV.U32 R3, RZ, RZ, RZ ;  /* 0x000000ffff037224 */ /* 0x001fe200078e00ff */
[----:B------:R-:W-:Y:S01]  /*1590*/  ISETP.NE.U32.AND P0, PT, RZ, UR6, PT ;  /* 0x00000006ff007c0c */ /* 0x000fe2000bf05070 */
[----:B------:R-:W-:Y:S01]  /*15a0*/  IMAD.MOV.U32 R29, RZ, RZ, RZ ;  /* 0x000000ffff1d7224 */ /* 0x000fe200078e00ff */
[----:B------:R-:W-:-:S02]  /*15b0*/  ISETP.NE.AND.EX P1, PT, RZ, UR5, PT, P1 ;  /* 0x00000005ff007c0c */ /* 0x000fc4000bf25310 */
[----:B------:R-:W-:Y:S02]  /*15c0*/  ISETP.NE.AND.EX P0, PT, RZ, UR7, PT, P0 ;  /* 0x00000007ff007c0c */ /* 0x000fe4000bf05300 */
[----:B--2---:R-:W-:Y:S01]  /*15d0*/  SHF.R.S32.HI R0, RZ, 0x1f, R10 ;  /* 0x0000001fff007819 */ /* 0x004fe2000001140a */
[----:B------:R-:W-:-:S08]  /*15e0*/  IMAD.SHL.U32 R28, R10, 0x4, RZ ;  /* 0x000000040a1c7824 */ /* 0x000fd000078e00ff */
[C---:B------:R-:W-:Y:S01]  /*15f0*/  @P1 LEA R4, P2, R10.reuse, UR4, 0x2 ;  /* 0x000000040a041c11 */ /* 0x040fe2000f8410ff */
[----:B------:R0:W-:Y:S01]  /*1600*/  STL [R1+0x8c], R10 ;  /* 0x00008c0a01007387 */ /* 0x0001e20000100800 */
[C-C-:B------:R-:W-:Y:S02]  /*1610*/  SHF.L.U64.HI R30, R10.reuse, 0x2, R0.reuse ;  /* 0x000000020a1e7819 */ /* 0x140fe40000010200 */
[----:B------:R-:W-:Y:S02]  /*1620*/  @P1 LEA.HI.X R5, R10, UR5, R0, 0x2, P2 ;  /* 0x000000050a051c11 */ /* 0x000fe400090f1400 */
[----:B------:R-:W-:Y:S01]  /*1630*/  ISETP.NE.U32.AND P2, PT, RZ, UR8, PT ;  /* 0x00000008ff007c0c */ /* 0x000fe2000bf45070 */
[----:B------:R-:W-:Y:S01]  /*1640*/  ULDC UR4, c[0x0][0x288] ;  /* 0x0000a20000047ab9 */ /* 0x000fe20000000800 */
[----:B------:R-:W-:Y:S01]  /*1650*/  IADD3 R8, P3, R28, UR6, RZ ;  /* 0x000000061c087c10 */ /* 0x000fe2000ff7e0ff */
[----:B------:R0:W5:Y:S01]  /*1660*/  @P1 LDG.E R3, desc[UR60][R4.64] ;  /* 0x0000003c04031981 */ /* 0x000162000c1e1900 */
[----:B------:R-:W-:Y:S01]  /*1670*/  ISETP.NE.AND.EX P2, PT, RZ, UR9, PT, P2 ;  /* 0x00000009ff007c0c */ /* 0x000fe2000bf45320 */
[----:B------:R-:W-:Y:S01]  /*1680*/  IMAD.U32 R111, RZ, RZ, UR4 ;  /* 0x00000004ff6f7e24 */ /* 0x000fe2000f8e00ff */
[----:B------:R-:W-:Y:S01]  /*1690*/  IADD3.X R9, R30, UR7, RZ, P3, !PT ;  /* 0x000000071e097c10 */ /* 0x000fe20009ffe4ff */
[----:B------:R-:W-:-:S04]  /*16a0*/  ULDC.64 UR4, c[0x0][0x418] ;  /* 0x0001060000047ab9 */ /* 0x000fc80000000a00 */
[----:B------:R0:W5:Y:S06]  /*16b0*/  @P0 LDG.E R29, desc[UR60][R8.64] ;  /* 0x0000003c081d0981 */ /* 0x00016c000c1e1900 */
        /* <DEDUP_REMOVED lines=11> */
[----:B------:R-:W-:Y:S02]  /*1770*/  IMAD.U32 R26, RZ, RZ, UR4 ;  /* 0x00000004ff1a7e24 */ /* 0x000fe4000f8e00ff */
[----:B------:R-:W-:Y:S01]  /*1780*/  IMAD.MOV.U32 R27, RZ, RZ, R10 ;  /* 0x000000ffff1b7224 */ /* 0x000fe200078e000a */
[----:B01----:R-:W-:Y:S06]  /*1790*/  @P2 BRA `(.L_x_10326) ;  /* 0x0000000000242947 */ /* 0x003fec0003800000 */
        /* <DEDUP_REMOVED lines=9> */
.L_x_10326:
[----:B------:R-:W-:Y:S01]  /*1830*/  ULDC.64 UR4, c[0x0][0xa20] ;  /* 0x0002880000047ab9 */ /* 0x000fe20000000a00 */
[----:B------:R0:W-:Y:S01]  /*1840*/  STL [R1+0x94], R109 ;  /* 0x0000946d01007387 */ /* 0x0001e20000100800 */
[----:B------:R-:W-:-:S03]  /*1850*/  ISETP.NE.U32.AND P1, PT, RZ, UR4, PT ;  /* 0x00000004ff007c0c */ /* 0x000fc6000bf25070 */
[----:B------:R0:W-:Y:S01]  /*1860*/  STL [R1+0x90], R110 ;  /* 0x0000906e01007387 */ /* 0x0001e20000100800 */
[----:B------:R-:W-:-:S13]  /*1870*/  ISETP.NE.AND.EX P1, PT, RZ, UR5, PT, P1 ;  /* 0x00000005ff007c0c */ /* 0x000fda000bf25310 */
[----:B0-----:R-:W-:Y:S05]  /*1880*/  @!P1 BRA `(.L_x_10327) ;  /* 0x0000000000109947 */ /* 0x001fea0003800000 */
[----:B------:R-:W-:-:S04]  /*1890*/  IADD3 R4, P0, R28, UR4, RZ ;  /* 0x000000041c047c10 */ /* 0x000fc8000ff1e0ff */
[----:B------:R-:W-:-:S05]  /*18a0*/  IADD3.X R5, R30, UR5, RZ, P0, !PT ;  /* 0x000000051e057c10 */ /* 0x000fca00087fe4ff */
[----:B------:R0:W5:Y:S01]  /*18b0*/  LDG.E R26, desc[UR60][R4.64] ;  /* 0x0000003c041a7981 */ /* 0x000162000c1e1900 */
[----:B------:R-:W-:Y:S05]  /*18c0*/  BRA `(.L_x_10328) ;  /* 0x0000000000107947 */ /* 0x000fea0003800000 */
.L_x_10327:
[----:B------:R-:W-:Y:S05]  /*18d0*/  @!P0 BRA `(.L_x_10328) ;  /* 0x00000000000c8947 */ /* 0x000fea0003800000 */
[----:B------:R-:W2:Y:S04]  /*18e0*/  LDG.E R5, desc[UR60][R8.64] ;  /* 0x0000003c08057981 */ /* 0x000ea8000c1e1900 */
[----:B------:R-:W2:Y:S02]  /*18f0*/  LDG.E R26, desc[UR60][R8.64+0x4] ;  /* 0x0000043c081a7981 */ /* 0x000ea4000c1e1900 */
[----:B--2---:R-:W-:-:S07]  /*1900*/  IMAD.IADD R26, R26, 0x1, -R5 ;  /* 0x000000011a1a7824 */ /* 0x004fce00078e0a05 */
.L_x_10328:
[----:B------:R-:W-:Y:S02]  /*1910*/  ULDC.64 UR4, c[0x0][0xa10] ;  /* 0x0002840000047ab9 */ /* 0x000fe40000000a00 */
[----:B------:R-:W-:-:S04]  /*1920*/  ISETP.NE.U32.AND P0, PT, RZ, UR4, PT ;  /* 0x00000004ff007c0c */ /* 0x000fc8000bf05070 */
[----:B------:R-:W-:Y:S01]  /*1930*/  ISETP.NE.AND.EX P0, PT, RZ, UR5, PT, P0 ;  /* 0x00000005ff007c0c */ /* 0x000fe2000bf05300 */
[----:B-----5:R-:W-:Y:S01]  /*1940*/  IMAD.IADD R3, R26, 0x1, -R3 ;  /* 0x000000011a037824 */ /* 0x020fe200078e0a03 */
        /* <DEDUP_REMOVED lines=13> */
[----:B--2---:R-:W-:-:S04]  /*1a20*/  @P0 IMAD.IADD R2, R9, 0x1, -R0 ;  /* 0x0000000109020824 */ /* 0x004fc800078e0a00 */
        /* <DEDUP_REMOVED lines=8> */
[----:B------:R-:W-:-:S05]  /*1ab0*/  IMAD.WIDE.U32 R4, R4, 0x38e38e39, RZ ;  /* 0x38e38e3904047825 */ /* 0x000fca00078e00ff */
[----:B------:R-:W-:-:S05]  /*1ac0*/  SHF.R.U32.HI R83, RZ, 0x5, R5 ;  /* 0x00000005ff537819 */ /* 0x000fca0000011605 */
[----:B------:R-:W-:Y:S02]  /*1ad0*/  IMAD.MOV.U32 R24, RZ, RZ, R83 ;  /* 0x000000ffff187224 */ /* 0x000fe400078e0053 */
[----:B------:R-:W-:-:S04]  /*1ae0*/  @P0 VIADD R0, R3, 0x8f ;  /* 0x0000008f03000836 */ /* 0x000fc80000000000 */
        /* <DEDUP_REMOVED lines=26> */
.L_x_10331:
[----:B------:R-:W-:Y:S05]  /*1c90*/  BSYNC B6 ;  /* 0x0000000000067941 */ /* 0x000fea0003800000 */
.L_x_10330:
        /* <DEDUP_REMOVED lines=20> */
.L_x_10333:
[----:B------:R-:W-:Y:S05]  /*1de0*/  BSYNC B6 ;  /* 0x0000000000067941 */ /* 0x000fea0003800000 */
.L_x_10332:
[----:B------:R-:W2:Y:S01]  /*1df0*/  LDL.64 R14, [R1+0x48] ;  /* 0x00004800010e7983 */ /* 0x000ea20000100a00 */
[----:B------:R-:W-:Y:S01]  /*1e00*/  ULDC.64 UR4, c[0x0][0x9f8] ;  /* 0x00027e0000047ab9 */ /* 0x000fe20000000a00 */
[----:B------:R-:W0:Y:S01]  /*1e10*/  LDC.64 R68, c[0x0][0x408] ;  /* 0x00010200ff447b82 */ /* 0x000e220000000a00 */
[----:B------:R-:W-:Y:S01]  /*1e20*/  ISETP.NE.U32.AND P0, PT, RZ, UR4, PT ;  /* 0x00000004ff007c0c */ /* 0x000fe2000bf05070 */
[----:B------:R-:W3:Y:S01]  /*1e30*/  LDL.64 R38, [R1+0x48] ;  /* 0x0000480001267983 */ /* 0x000ee20000100a00 */
[----:B------:R-:W-:Y:S01]  /*1e40*/  IMAD.IADD R76, R29, 0x1, R26 ;  /* 0x000000011d4c7824 */ /* 0x000fe200078e021a */
[----:B------:R-:W-:Y:S01]  /*1e50*/  ULDC.64 UR6, c[0x0][0xa08] ;  /* 0x0002820000067ab9 */ /* 0x000fe20000000a00 */
[----:B------:R-:W-:Y:S01]  /*1e60*/  ISETP.NE.AND.EX P0, PT, RZ, UR5, PT, P0 ;  /* 0x00000005ff007c0c */ /* 0x000fe2000bf05300 */
[----:B------:R-:W4:Y:S02]  /*1e70*/  LDL R32, [R1+0x54] ;  /* 0x0000540001207983 */ /* 0x000f240000100800 */
[----:B------:R-:W1:Y:S02]  /*1e80*/  LDC.64 R74, c[0x0][0x3f8] ;  /* 0x0000fe00ff4a7b82 */ /* 0x000e640000000a00 */
[----:B------:R-:W4:Y:S08]  /*1e90*/  LDL.LU R37, [R1] ;  /* 0x0000000001257983 */ /* 0x000f300000300800 */
[----:B------:R-:W-:-:S04]  /*1ea0*/  @P0 IADD3 R4, P1, R28, UR4, RZ ;  /* 0x000000041c040c10 */ /* 0x000fc8000ff3e0ff */
[----:B------:R-:W-:Y:S01]  /*1eb0*/  @P0 IADD3.X R5, R30, UR5, RZ, P1, !PT ;  /* 0x000000051e050c10 */ /* 0x000fe20008ffe4ff */
[----:B------:R-:W0:Y:S01]  /*1ec0*/  S2R R20, SR_TID.X ;  /* 0x0000000000147919 */ /* 0x000e220000002100 */
[----:B------:R-:W0:Y:S01]  /*1ed0*/  LDC.64 R30, c[0x0][0x300] ;  /* 0x0000c000ff1e7b82 */ /* 0x000e220000000a00 */
[----:B------:R-:W-:Y:S01]  /*1ee0*/  SHF.R.S32.HI R11, RZ, 0x1f, R76 ;  /* 0x0000001fff0b7819 */ /* 0x000fe2000001144c */
[----:B------:R-:W-:Y:S01]  /*1ef0*/  ULDC.64 UR4, c[0x0][0x308] ;  /* 0x0000c20000047ab9 */ /* 0x000fe20000000a00 */
[----:B------:R0:W4:Y:S01]  /*1f00*/  @P0 LDG.E R27, desc[UR60][R4.64] ;  /* 0x0000003c041b0981 */ /* 0x000122000c1e1900 */
[----:B------:R-:W-:Y:S02]  /*1f10*/  ISETP.NE.U32.AND P0, PT, RZ, UR6, PT ;  /* 0x00000006ff007c0c */ /* 0x000fe4000bf05070 */
[----:B------:R-:W-:Y:S02]  /*1f20*/  SHF.R.S32.HI R8, RZ, 0x1f, R110 ;  /* 0x0000001fff087819 */ /* 0x000fe4000001146e */
[----:B------:R-:W-:Y:S01]  /*1f30*/  ISETP.NE.AND.EX P0, PT, RZ, UR7, PT, P0 ;  /* 0x00000007ff007c0c */ /* 0x000fe2000bf05300 */
[----:B0-----:R-:W-:-:S02]  /*1f40*/  IMAD R0, R11, R30, RZ ;  /* 0x0000001e0b007224 */ /* 0x001fc400078e02ff */
[----:B------:R-:W-:-:S04]  /*1f50*/  IMAD.WIDE.U32 R6, R76, R30, RZ ;  /* 0x0000001e4c067225 */ /* 0x000fc800078e00ff */
[----:B------:R-:W-:Y:S01]  /*1f60*/  IMAD R3, R76, R31, R0 ;  /* 0x0000001f4c037224 */ /* 0x000fe200078e0200 */
[----:B------:R-:W-:-:S03]  /*1f70*/  SHF.R.U32.HI R36, RZ, 0x7, R20 ;  /* 0x00000007ff247819 */ /* 0x000fc60000011614 */
[----:B------:R-:W-:Y:S01]  /*1f80*/  IMAD.IADD R7, R7, 0x1, R3 ;  /* 0x0000000107077824 */ /* 0x000fe200078e0203 */
[----:B------:R-:W-:Y:S01]  /*1f90*/  SHF.R.S32.HI R34, RZ, 0x1f, R19 ;  /* 0x0000001fff227819 */ /* 0x000fe20000011413 */
[----:B------:R-:W-:Y:S01]  /*1fa0*/  IMAD R3, R8, UR4, RZ ;  /* 0x0000000408037c24 */ /* 0x000fe2000f8e02ff */
[----:B------:R-:W-:Y:S01]  /*1fb0*/  SHF.R.S32.HI R23, RZ, 0x1f, R22 ;  /* 0x0000001fff177819 */ /* 0x000fe20000011416 */
[----:B------:R-:W-:Y:S01]  /*1fc0*/  IMAD.WIDE.U32 R4, R110, UR4, R6 ;  /* 0x000000046e047c25 */ /* 0x000fe2000f8e0006 */
[----:B-----5:R-:W-:-:S03]  /*1fd0*/  SHF.R.S32.HI R35, RZ, 0x1f, R106 ;  /* 0x0000001fff237819 */ /* 0x020fc6000001146a */
[----:B------:R-:W-:Y:S01]  /*1fe0*/  VIADD R81, R22, 0x50 ;  /* 0x0000005016517836 */ /* 0x000fe20000000000 */
[----:B--2---:R-:W0:Y:S01]  /*1ff0*/  LDC R15, c[0x0][0x3f4] ;  /* 0x0000fd00ff0f7b82 */ /* 0x004e220000000800 */
[----:B---3--:R-:W-:Y:S01]  /*2000*/  MOV R38, R14 ;  /* 0x0000000e00267202 */ /* 0x008fe20000000f00 */
[----:B------:R-:W-:Y:S01]  /*2010*/  IMAD R3, R110, UR5, R3 ;  /* 0x000000056e037c24 */ /* 0x000fe2000f8e0203 */
[----:B------:R-:W-:Y:S01]  /*2020*/  ISETP.NE.AND P6, PT, R36, 0x1, PT ;  /* 0x000000012400780c */ /* 0x000fe20003fc5270 */
[----:B------:R-:W-:Y:S01]  /*2030*/  ULDC.64 UR4, c[0x0][0x310] ;  /* 0x0000c40000047ab9 */ /* 0x000fe20000000a00 */
[----:B------:R-:W-:Y:S01]  /*2040*/  SHF.R.S32.HI R39, RZ, 0x1f, R38 ;  /* 0x0000001fff277819 */ /* 0x000fe20000011426 */
[----:B------:R-:W-:-:S04]  /*2050*/  IMAD.IADD R5, R5, 0x1, R3 ;  /* 0x0000000105057824 */ /* 0x000fc800078e0203 */
[----:B------:R2:W-:Y:S01]  /*2060*/  STL [R1+0x4c], R39 ;  /* 0x00004c2701007387 */ /* 0x0005e20000100800 */
[----:B------:R-:W-:-:S03]  /*2070*/  IMAD.WIDE.U32 R66, R19, R68, R38 ;  /* 0x0000004413427225 */ /* 0x000fc600078e0026 */
[----:B------:R-:W3:Y:S01]  /*2080*/  LDL R40, [R1+0x5c] ;  /* 0x00005c0001287983 */ /* 0x000ee20000100800 */
[----:B-1----:R-:W-:-:S03]  /*2090*/  IMAD.WIDE.U32 R72, R19, R74, R38 ;  /* 0x0000004a13487225 */ /* 0x002fc600078e0026 */
[----:B------:R-:W3:Y:S04]  /*20a0*/  LDL R38, [R1+0x88] ;  /* 0x0000880001267983 */ /* 0x000ee80000100800 */
[----:B--2---:R-:W2:Y:S01]  /*20b0*/  LDL R39, [R1+0x58] ;  /* 0x0000580001277983 */ /* 0x004ea20000100800 */
[----:B----4-:R-:W-:Y:S02]  /*20c0*/  SHF.R.S32.HI R0, RZ, 0x1f, R27 ;  /* 0x0000001fff007819 */ /* 0x010fe4000001141b */
[----:B------:R-:W-:Y:S02]  /*20d0*/  SEL R33, R27, RZ, !P0 ;  /* 0x000000ff1b217207 */ /* 0x000fe40004000000 */
[----:B------:R-:W-:-:S05]  /*20e0*/  SEL R13, R0, RZ, !P0 ;  /* 0x000000ff000d7207 */ /* 0x000fca0004000000 */
[----:B------:R-:W-:Y:S02]  /*20f0*/  IMAD R0, R13, UR4, RZ ;  /* 0x000000040d007c24 */ /* 0x000fe4000f8e02ff */
[----:B------:R-:W-:-:S04]  /*2100*/  IMAD.WIDE.U32 R26, R33, UR4, R4 ;  /* 0x00000004211a7c25 */ /* 0x000fc8000f8e0004 */
[----:B------:R-:W-:Y:S02]  /*2110*/  IMAD R3, R33, UR5, R0 ;  /* 0x0000000521037c24 */ /* 0x000fe4000f8e0200 */
[----:B------:R-:W-:Y:S01]  /*2120*/  VIADD R0, R22, 0x10 ;  /* 0x0000001016007836 */ /* 0x000fe20000000000 */
[----:B------:R-:W-:Y:S05]  /*2130*/  @!P6 WARPSYNC.ALL ;  /* 0x000000000000e948 */ /* 0x000fea0003800000 */
[----:B------:R-:W-:Y:S01]  /*2140*/  ULDC.64 UR6, c[0x0][0x330] ;  /* 0x0000cc0000067ab9 */ /* 0x000fe20000000a00 */
[----:B------:R-:W-:Y:S01]  /*2150*/  ULDC UR4, c[0x0][0x2f4] ;  /* 0x0000bd0000047ab9 */ /* 0x000fe20000000800 */
[----:B------:R-:W-:Y:S01]  /*2160*/  IMAD R6, R34, R30, RZ ;  /* 0x0000001e22067224 */ /* 0x000fe200078e02ff */
[----:B------:R-:W-:Y:S01]  /*2170*/  ISETP.GE.AND P1, PT, R0, UR4, PT ;  /* 0x0000000400007c0c */ /* 0x000fe2000bf26270 */
[----:B------:R-:W-:-:S02]  /*2180*/  IMAD R7, R8, UR6, RZ ;  /* 0x0000000608077c24 */ /* 0x000fc4000f8e02ff */
[C---:B------:R-:W-:Y:S01]  /*2190*/  IMAD R91, R19.reuse, R31, R6 ;  /* 0x0000001f135b7224 */ /* 0x040fe200078e0206 */
[----:B------:R-:W-:Y:S01]  /*21a0*/  SEL R6, RZ, 0xffffffff, P1 ;  /* 0xffffffffff067807 */ /* 0x000fe20000800000 */
[----:B------:R-:W-:Y:S01]  /*21b0*/  IMAD.WIDE.U32 R4, R19, R30, R22 ;  /* 0x0000001e13047225 */ /* 0x000fe200078e0016 */
[----:B------:R-:W-:-:S03]  /*21c0*/  ISETP.GE.AND P0, PT, R22, UR4, PT ;  /* 0x0000000416007c0c */ /* 0x000fc6000bf06270 */
[C---:B------:R-:W-:Y:S02]  /*21d0*/  IMAD R7, R110.reuse, UR7, R7 ;  /* 0x000000076e077c24 */ /* 0x040fe4000f8e0207 */
[----:B------:R-:W-:Y:S01]  /*21e0*/  IMAD.WIDE.U32 R28, R110, UR6, R22 ;  /* 0x000000066e1c7c25 */ /* 0x000fe2000f8e0016 */
[----:B------:R-:W-:Y:S01]  /*21f0*/  IADD3 R92, P2, R26, R4, RZ ;  /* 0x000000041a5c7210 */ /* 0x000fe20007f5e0ff */
[----:B------:R-:W-:Y:S02]  /*2200*/  ULDC.64 UR6, c[0x0][0x338] ;  /* 0x0000ce0000067ab9 */ /* 0x000fe40000000a00 */
[----:B------:R-:W-:Y:S01]  /*2210*/  IMAD.IADD R29, R29, 0x1, R7 ;  /* 0x000000011d1d7824 */ /* 0x000fe200078e0207 */
[----:B------:R-:W-:Y:S01]  /*2220*/  SEL R4, RZ, 0x1, P0 ;  /* 0x00000001ff047807 */ /* 0x000fe20000000000 */
[----:B------:R-:W-:Y:S02]  /*2230*/  IMAD.SHL.U32 R7, R6, 0x2, RZ ;  /* 0x0000000206077824 */ /* 0x000fe400078e00ff */
[----:B------:R-:W-:-:S03]  /*2240*/  IMAD.IADD R3, R27, 0x1, R3 ;  /* 0x000000011b037824 */ /* 0x000fc600078e0203 */
[----:B------:R-:W-:Y:S01]  /*2250*/  LOP3.LUT R7, R7, 0x2, R4, 0xe2, !PT ;  /* 0x0000000207077812 */ /* 0x000fe200078ee204 */
[C---:B------:R-:W-:Y:S01]  /*2260*/  VIADD R4, R22.reuse, 0x20 ;  /* 0x0000002016047836 */ /* 0x040fe20000000000 */
[----:B------:R-:W-:Y:S01]  /*2270*/  IADD3.X R91, R3, R5, R91, P2, !PT ;  /* 0x00000005035b7210 */ /* 0x000fe200017fe45b */
[----:B------:R-:W-:Y:S02]  /*2280*/  VIADD R5, R22, 0x30 ;  /* 0x0000003016057836 */ /* 0x000fe40000000000 */
[-C--:B------:R-:W-:Y:S01]  /*2290*/  IMAD R8, R34, R68.reuse, RZ ;  /* 0x0000004422087224 */ /* 0x080fe200078e02ff */
[----:B0-----:R-:W-:Y:S01]  /*22a0*/  ISETP.GE.AND P3, PT, R4, R15, PT ;  /* 0x0000000f0400720c */ /* 0x001fe20003f66270 */
[----:B------:R-:W-:Y:S01]  /*22b0*/  VIADD R6, R22, 0x40 ;  /* 0x0000004016067836 */ /* 0x000fe20000000000 */
[----:B------:R-:W-:Y:S02]  /*22c0*/  ISETP.GE.AND P0, PT, R4, UR4, PT ;  /* 0x0000000404007c0c */ /* 0x000fe4000bf06270 */
[----:B------:R-:W-:Y:S01]  /*22d0*/  ISETP.GE.AND P1, PT, R5, UR4, PT ;  /* 0x0000000405007c0c */ /* 0x000fe2000bf26270 */
[C---:B------:R-:W-:Y:S01]  /*22e0*/  IMAD R21, R19.reuse, R69, R8 ;  /* 0x0000004513157224 */ /* 0x040fe200078e0208 */
[----:B------:R-:W-:Y:S01]  /*22f0*/  SEL R8, RZ, 0x4, P0 ;  /* 0x00000004ff087807 */ /* 0x000fe20000000000 */
[----:B------:R-:W-:Y:S01]  /*2300*/  IMAD.WIDE.U32 R64, R19, R68, R22 ;  /* 0x0000004413407225 */ /* 0x000fe200078e0016 */
[----:B------:R-:W-:-:S02]  /*2310*/  SEL R9, RZ, 0x8, P1 ;  /* 0x00000008ff097807 */ /* 0x000fc40000800000 */
[----:B------:R-:W-:Y:S02]  /*2320*/  ISETP.GE.AND P0, PT, R6, UR4, PT ;  /* 0x0000000406007c0c */ /* 0x000fe4000bf06270 */
[----:B------:R-:W-:Y:S01]  /*2330*/  LOP3.LUT R37, R37, 0xfffffffe, RZ, 0xc0, !PT ;  /* 0xfffffffe25257812 */ /* 0x000fe200078ec0ff */
[----:B------:R-:W-:Y:S01]  /*2340*/  IMAD.IADD R65, R65, 0x1, R21 ;  /* 0x0000000141417824 */ /* 0x000fe200078e0215 */
[----:B------:R-:W-:Y:S01]  /*2350*/  LOP3.LUT R7, R9, R7, R8, 0xfe, !PT ;  /* 0x0000000709077212 */ /* 0x000fe200078efe08 */
[----:B------:R-:W-:Y:S01]  /*2360*/  IMAD.IADD R67, R21, 0x1, R67 ;  /* 0x0000000115437824 */ /* 0x000fe200078e0243 */
[----:B------:R-:W-:Y:S02]  /*2370*/  SEL R10, RZ, 0x10, P0 ;  /* 0x00000010ff0a7807 */ /* 0x000fe40000000000 */
[----:B------:R-:W-:Y:S02]  /*2380*/  ISETP.GE.AND P0, PT, R22, R15, PT ;  /* 0x0000000f1600720c */ /* 0x000fe40003f06270 */
[----:B------:R-:W-:-:S02]  /*2390*/  @P3 LOP3.LUT R37, R37, 0x1, RZ, 0xfc, !PT ;  /* 0x0000000125253812 */ /* 0x000fc400078efcff */
[----:B------:R-:W-:Y:S01]  /*23a0*/  SEL R21, R15, RZ, P3 ;  /* 0x000000ff0f157207 */ /* 0x000fe20001800000 */
[----:B------:R-:W-:Y:S01]  /*23b0*/  IMAD R13, R13, UR6, RZ ;  /* 0x000000060d0d7c24 */ /* 0x000fe2000f8e02ff */
[----:B------:R-:W-:Y:S01]  /*23c0*/  ISETP.GE.AND P1, PT, R0, R15, PT ;  /* 0x0000000f0000720c */ /* 0x000fe20003f26270 */
[----:B------:R-:W-:Y:S01]  /*23d0*/  IMAD R8, R34, R74, RZ ;  /* 0x0000004a22087224 */ /* 0x000fe200078e02ff */
[----:B------:R-:W-:Y:S02]  /*23e0*/  LOP3.LUT R10, R7, R10, RZ, 0xfc, !PT ;  /* 0x0000000a070a7212 */ /* 0x000fe400078efcff */
[----:B------:R-:W-:Y:S01]  /*23f0*/  SEL R7, R15, RZ, P0 ;  /* 0x000000ff0f077207 */ /* 0x000fe20000000000 */
[----:B------:R-:W-:Y:S01]  /*2400*/  IMAD R13, R33, UR7, R13 ;  /* 0x00000007210d7c24 */ /* 0x000fe2000f8e020d */
[----:B------:R-:W-:Y:S01]  /*2410*/  SEL R9, R15, RZ, P1 ;  /* 0x000000ff0f097207 */ /* 0x000fe20000800000 */
[----:B------:R-:W-:Y:S01]  /*2420*/  IMAD.WIDE.U32 R28, R33, UR6, R28 ;  /* 0x00000006211c7c25 */ /* 0x000fe2000f8e001c */
[----:B------:R-:W-:-:S03]  /*2430*/  LOP3.LUT R37, R37, 0xfffffffd, RZ, 0xc0, !PT ;  /* 0xfffffffd25257812 */ /* 0x000fc600078ec0ff */
[C---:B------:R-:W-:Y:S02]  /*2440*/  IMAD R33, R19.reuse, R75, R8 ;  /* 0x0000004b13217224 */ /* 0x040fe400078e0208 */
[----:B------:R-:W-:Y:S02]  /*2450*/  IMAD.IADD R8, R22, 0x1, R7 ;  /* 0x0000000116087824 */ /* 0x000fe400078e0207 */
[----:B------:R-:W-:-:S04]  /*2460*/  IMAD.WIDE.U32 R70, R19, R74, R22 ;  /* 0x0000004a13467225 */ /* 0x000fc800078e0016 */
[----:B------:R-:W-:Y:S02]  /*2470*/  IMAD.IADD R20, R4, 0x1, R21 ;  /* 0x0000000104147824 */ /* 0x000fe400078e0215 */
[----:B------:R-:W-:Y:S01]  /*2480*/  IMAD.IADD R14, R0, 0x1, R9 ;  /* 0x00000001000e7824 */ /* 0x000fe200078e0209 */
[----:B------:R-:W-:Y:S01]  /*2490*/  SHF.R.S32.HI R9, RZ, 0x1f, R8 ;  /* 0x0000001fff097819 */ /* 0x000fe20000011408 */
[----:B------:R-:W-:Y:S02]  /*24a0*/  IMAD.IADD R71, R71, 0x1, R33 ;  /* 0x0000000147477824 */ /* 0x000fe400078e0221 */
[----:B------:R-:W-:Y:S01]  /*24b0*/  IMAD.IADD R73, R33, 0x1, R73 ;  /* 0x0000000121497824 */ /* 0x000fe200078e0249 */
[----:B------:R-:W-:Y:S02]  /*24c0*/  SHF.R.S32.HI R33, RZ, 0x1f, R20 ;  /* 0x0000001fff217819 */ /* 0x000fe40000011414 */
[----:B------:R-:W-:Y:S02]  /*24d0*/  SHF.R.S32.HI R21, RZ, 0x1f, R14 ;  /* 0x0000001fff157819 */ /* 0x000fe4000001140e */
[----:B------:R-:W-:-:S02]  /*24e0*/  LEA.HI R7, R9, R8, RZ, 0x3 ;  /* 0x0000000809077211 */ /* 0x000fc400078f18ff */
[----:B------:R-:W-:Y:S02]  /*24f0*/  LEA.HI R12, R9, R8, RZ, 0x5 ;  /* 0x00000008090c7211 */ /* 0x000fe400078f28ff */
[----:B------:R-:W-:Y:S02]  /*2500*/  LEA.HI R9, R33, R20, RZ, 0x3 ;  /* 0x0000001421097211 */ /* 0x000fe400078f18ff */
[----:B------:R-:W-:Y:S02]  /*2510*/  LEA.HI R8, R21, R14, RZ, 0x3 ;  /* 0x0000000e15087211 */ /* 0x000fe400078f18ff */
[----:B------:R-:W-:Y:S02]  /*2520*/  LEA.HI R20, R33, R20, RZ, 0x5 ;  /* 0x0000001421147211 */ /* 0x000fe400078f28ff */
[----:B------:R-:W-:Y:S02]  /*2530*/  LEA.HI R21, R21, R14, RZ, 0x5 ;  /* 0x0000000e15157211 */ /* 0x000fe400078f28ff */
[----:B------:R-:W-:-:S02]  /*2540*/  IADD3 R76, P2, R19, R76, RZ ;  /* 0x0000004c134c7210 */ /* 0x000fc40007f5e0ff */
[----:B------:R-:W-:Y:S02]  /*2550*/  SHF.R.S32.HI R14, RZ, 0x5, R12 ;  /* 0x00000005ff0e7819 */ /* 0x000fe4000001140c */
[----:B------:R-:W-:Y:S02]  /*2560*/  SHF.R.S32.HI R33, RZ, 0x5, R20 ;  /* 0x00000005ff217819 */ /* 0x000fe40000011414 */
[----:B------:R-:W-:Y:S01]  /*2570*/  LOP3.LUT R12, R32, 0x18, R7, 0xf8, !PT ;  /* 0x00000018200c7812 */ /* 0x000fe200078ef807 */
[----:B------:R-:W-:Y:S01]  /*2580*/  IMAD.X R77, R34, 0x1, R11, P2 ;  /* 0x00000001224d7824 */ /* 0x000fe200010e060b */
[----:B------:R-:W-:Y:S02]  /*2590*/  SHF.R.S32.HI R21, RZ, 0x5, R21 ;  /* 0x00000005ff157819 */ /* 0x000fe40000011415 */
[----:B------:R-:W-:Y:S02]  /*25a0*/  LOP3.LUT R20, R32, 0x18, R8, 0xf8, !PT ;  /* 0x0000001820147812 */ /* 0x000fe400078ef808 */
[----:B------:R-:W-:-:S02]  /*25b0*/  ISETP.GE.AND P2, PT, R81, UR4, PT ;  /* 0x0000000451007c0c */ /* 0x000fc4000bf46270 */
[----:B------:R-:W-:Y:S02]  /*25c0*/  LOP3.LUT R32, R32, 0x18, R9, 0xf8, !PT ;  /* 0x0000001820207812 */ /* 0x000fe400078ef809 */
[----:B------:R-:W-:Y:S01]  /*25d0*/  SEL R11, RZ, 0x20, P2 ;  /* 0x00000020ff0b7807 */ /* 0x000fe20001000000 */
[----:B------:R-:W-:Y:S02]  /*25e0*/  IMAD R99, R75, 0x90, RZ ;  /* 0x000000904b637824 */ /* 0x000fe400078e02ff */
[----:B------:R-:W-:Y:S01]  /*25f0*/  IMAD.WIDE.U32 R70, R106, R74, R70 ;  /* 0x0000004a6a467225 */ /* 0x000fe200078e0046 */
[----:B------:R-:W-:-:S03]  /*2600*/  LOP3.LUT R80, R7, 0xfffffff8, RZ, 0xc0, !PT ;  /* 0xfffffff807507812 */ /* 0x000fc600078ec0ff */
[----:B------:R-:W-:Y:S01]  /*2610*/  IMAD.WIDE.U32 R72, R106, R74, R72 ;  /* 0x0000004a6a487225 */ /* 0x000fe200078e0048 */
[----:B------:R-:W-:-:S03]  /*2620*/  LOP3.LUT R79, R8, 0xfffffff8, RZ, 0xc0, !PT ;  /* 0xfffffff8084f7812 */ /* 0x000fc600078ec0ff */
[----:B------:R-:W-:Y:S01]  /*2630*/  IMAD.SHL.U32 R108, R15, 0x2, RZ ;  /* 0x000000020f6c7824 */ /* 0x000fe200078e00ff */
[----:B------:R-:W-:Y:S01]  /*2640*/  LOP3.LUT R15, R10, R11, RZ, 0xfc, !PT ;  /* 0x0000000b0a0f7212 */ /* 0x000fe200078efcff */
[----:B------:R-:W-:Y:S01]  /*2650*/  IMAD R93, R31, 0x90, RZ ;  /* 0x000000901f5d7824 */ /* 0x000fe200078e02ff */
[----:B------:R-:W-:Y:S01]  /*2660*/  LOP3.LUT R78, R9, 0xfffffff8, RZ, 0xc0, !PT ;  /* 0xfffffff8094e7812 */ /* 0x000fe200078ec0ff */
[----:B------:R-:W-:-:S04]  /*2670*/  IMAD.WIDE.U32 R64, R106, R68, R64 ;  /* 0x000000446a407225 */ /* 0x000fc800078e0040 */
[----:B------:R-:W-:Y:S01]  /*2680*/  IMAD.WIDE.U32 R66, R106, R68, R66 ;  /* 0x000000446a427225 */ /* 0x000fe200078e0042 */
[----:B------:R-:W-:-:S03]  /*2690*/  LOP3.LUT R11, R15, 0x2, RZ, 0xc0, !PT ;  /* 0x000000020f0b7812 */ /* 0x000fc600078ec0ff */
[----:B------:R-:W-:Y:S01]  /*26a0*/  IMAD.WIDE.U32 R30, R30, 0x90, RZ ;  /* 0x000000901e1e7825 */ /* 0x000fe200078e00ff */
[----:B------:R-:W-:-:S03]  /*26b0*/  SHF.R.S32.HI R102, RZ, 0x1f, R80 ;  /* 0x0000001fff667819 */ /* 0x000fc60000011450 */
[----:B------:R-:W-:Y:S01]  /*26c0*/  IMAD.IADD R88, R29, 0x1, R13 ;  /* 0x000000011d587824 */ /* 0x000fe200078e020d */
[----:B------:R-:W-:Y:S01]  /*26d0*/  LOP3.LUT R13, R15, 0x8, RZ, 0xc0, !PT ;  /* 0x000000080f0d7812 */ /* 0x000fe200078ec0ff */
[----:B------:R-:W-:Y:S01]  /*26e0*/  VIADD R113, R36, 0x8 ;  /* 0x0000000824717836 */ /* 0x000fe20000000000 */
[----:B------:R-:W-:Y:S01]  /*26f0*/  SHF.R.S32.HI R101, RZ, 0x1f, R79 ;  /* 0x0000001fff657819 */ /* 0x000fe2000001144f */
[----:B------:R-:W-:Y:S01]  /*2700*/  IMAD.IADD R93, R31, 0x1, R93 ;  /* 0x000000011f5d7824 */ /* 0x000fe200078e025d */
[----:B------:R-:W-:Y:S02]  /*2710*/  SHF.R.S32.HI R100, RZ, 0x1f, R78 ;  /* 0x0000001fff647819 */ /* 0x000fe4000001144e */
[----:B------:R-:W-:Y:S01]  /*2720*/  LOP3.LUT R10, R10, 0x1, RZ, 0xc0, !PT ;  /* 0x000000010a0a7812 */ /* 0x000fe200078ec0ff */
[----:B------:R-:W-:Y:S01]  /*2730*/  @!P6 BAR.SYNC.DEFER_BLOCKING 0x9, 0x100 ;  /* 0x024400000000eb1d */ /* 0x000fe20000010000 */
[----:B---3--:R-:W-:-:S13]  /*2740*/  LOP3.LUT P3, RZ, R38, 0x2, RZ, 0xc0, !PT ;  /* 0x0000000226ff7812 */ /* 0x008fda000786c0ff */
[----:B------:R-:W-:-:S05]  /*2750*/  @P3 LOP3.LUT R37, R37, 0x2, RZ, 0xfc, !PT ;  /* 0x0000000225253812 */ /* 0x000fca00078efcff */
[----:B------:R0:W-:Y:S01]  /*2760*/  STL [R1], R37 ;  /* 0x0000002501007387 */ /* 0x0001e20000100800 */
[-C--:B--2---:R-:W-:Y:S01]  /*2770*/  LOP3.LUT R105, R12, R39.reuse, RZ, 0x3c, !PT ;  /* 0x000000270c697212 */ /* 0x084fe200078e3cff */
[----:B------:R-:W-:Y:S01]  /*2780*/  IMAD R12, R35, R68, RZ ;  /* 0x00000044230c7224 */ /* 0x000fe200078e02ff */
[-C--:B------:R-:W-:Y:S01]  /*2790*/  LOP3.LUT R20, R20, R39.reuse, RZ, 0x3c, !PT ;  /* 0x0000002714147212 */ /* 0x080fe200078e3cff */
[--C-:B------:R-:W-:Y:S02]  /*27a0*/  IMAD R21, R21, 0x1200, R40.reuse ;  /* 0x0000120015157824 */ /* 0x100fe400078e0228 */
[----:B------:R-:W-:Y:S01]  /*27b0*/  IMAD R35, R35, R74, RZ ;  /* 0x0000004a23237224 */ /* 0x000fe200078e02ff */
[----:B------:R-:W-:Y:S01]  /*27c0*/  LOP3.LUT R32, R32, R39, RZ, 0x3c, !PT ;  /* 0x0000002720207212 */ /* 0x000fe200078e3cff */
[----:B------:R-:W-:Y:S02]  /*27d0*/  IMAD R14, R14, 0x1200, R40 ;  /* 0x000012000e0e7824 */ /* 0x000fe400078e0228 */
[----:B------:R-:W-:-:S02]  /*27e0*/  IMAD.IADD R104, R21, 0x1, R20 ;  /* 0x0000000115687824 */ /* 0x000fc400078e0214 */
[C---:B------:R-:W-:Y:S02]  /*27f0*/  IMAD R35, R106.reuse, R75, R35 ;  /* 0x0000004b6a237224 */ /* 0x040fe400078e0223 */
[----:B------:R-:W-:Y:S02]  /*2800*/  IMAD R85, R106, R69, R12 ;  /* 0x000000456a557224 */ /* 0x000fe400078e020c */
[----:B------:R-:W-:Y:S02]  /*2810*/  IMAD R21, R69, 0x90, RZ ;  /* 0x0000009045157824 */ /* 0x000fe400078e02ff */
[----:B------:R-:W-:Y:S01]  /*2820*/  IMAD.WIDE.U32 R74, R74, 0x90, RZ ;  /* 0x000000904a4a7825 */ /* 0x000fe200078e00ff */
[----:B------:R-:W-:-:S03]  /*2830*/  LOP3.LUT R12, R15, 0x4, RZ, 0xc0, !PT ;  /* 0x000000040f0c7812 */ /* 0x000fc600078ec0ff */
[----:B------:R-:W-:Y:S02]  /*2840*/  IMAD R33, R33, 0x1200, R40 ;  /* 0x0000120021217824 */ /* 0x000fe400078e0228 */
[----:B------:R-:W-:Y:S01]  /*2850*/  IMAD.WIDE.U32 R68, R68, 0x90, RZ ;  /* 0x0000009044447825 */ /* 0x000fe200078e00ff */
[----:B------:R-:W-:-:S03]  /*2860*/  IADD3 R99, R75, R99, RZ ;  /* 0x000000634b637210 */ /* 0x000fc60007ffe0ff */
[----:B------:R-:W-:Y:S01]  /*2870*/  IMAD.IADD R105, R14, 0x1, R105 ;  /* 0x000000010e697824 */ /* 0x000fe200078e0269 */
[----:B------:R-:W-:Y:S01]  /*2880*/  LOP3.LUT R14, R15, 0x10, RZ, 0xc0, !PT ;  /* 0x000000100f0e7812 */ /* 0x000fe200078ec0ff */
[----:B------:R-:W-:Y:S01]  /*2890*/  IMAD.IADD R87, R65, 0x1, R85 ;  /* 0x0000000141577824 */ /* 0x000fe200078e0255 */
[----:B------:R-:W-:Y:S01]  /*28a0*/  LOP3.LUT R15, R15, 0x20, RZ, 0xc0, !PT ;  /* 0x000000200f0f7812 */ /* 0x000fe200078ec0ff */
[----:B------:R-:W-:Y:S02]  /*28b0*/  IMAD.IADD R103, R33, 0x1, R32 ;  /* 0x0000000121677824 */ /* 0x000fe400078e0220 */
[----:B------:R-:W-:Y:S02]  /*28c0*/  IMAD.IADD R98, R69, 0x1, R21 ;  /* 0x0000000145627824 */ /* 0x000fe400078e0215 */
[----:B------:R-:W-:Y:S02]  /*28d0*/  IMAD.IADD R85, R85, 0x1, R67 ;  /* 0x0000000155557824 */ /* 0x000fe400078e0243 */
[----:B------:R-:W-:-:S02]  /*28e0*/  IMAD.IADD R86, R71, 0x1, R35 ;  /* 0x0000000147567824 */ /* 0x000fc400078e0223 */
[----:B0-----:R-:W-:-:S07]  /*28f0*/  IMAD.IADD R84, R35, 0x1, R73 ;  /* 0x0000000123547824 */ /* 0x001fce00078e0249 */
.L_x_10389:
[----:B------:R-:W2:Y:S01]  /*2900*/  LDL R20, [R1+0x88] ;  /* 0x0000880001147983 */ /* 0x000ea20000100800 */
[----:B------:R-:W0:Y:S03]  /*2910*/  LDC.64 R94, c[0x0][0x2e8] ;  /* 0x0000ba00ff5e7b82 */ /* 0x000e260000000a00 */
[----:B---3--:R-:W3:Y:S01]  /*2920*/  LDL R34, [R1+0x84] ;  /* 0x0000840001227983 */ /* 0x008ee20000100800 */
[----:B------:R-:W-:-:S04]  /*2930*/  VIADD R39, R24, 0xffffffff ;  /* 0xffffffff18277836 */ /* 0x000fc80000000000 */
[----:B-1----:R-:W1:Y:S01]  /*2940*/  LDC R107, c[0x0][0x3f4] ;  /* 0x0000fd00ff6b7b82 */ /* 0x002e620000000800 */
[----:B------:R-:W-:Y:S01]  /*2950*/  SHF.R.S32.HI R32, RZ, 0x1f, R39 ;  /* 0x0000001fff207819 */ /* 0x000fe20000011427 */
[-C--:B------:R-:W-:Y:S02]  /*2960*/  IMAD R21, R93, R39.reuse, RZ ;  /* 0x000000275d157224 */ /* 0x080fe400078e02ff */
[----:B------:R-:W-:-:S04]  /*2970*/  IMAD.WIDE.U32 R60, R30, R39, RZ ;  /* 0x000000271e3c7225 */ /* 0x000fc800078e00ff */
[----:B------:R-:W-:Y:S01]  /*2980*/  IMAD R33, R32, R30, R21 ;  /* 0x0000001e20217224 */ /* 0x000fe200078e0215 */
[----:B------:R-:W-:-:S03]  /*2990*/  IADD3 R21, P2, R92, R60, RZ ;  /* 0x0000003c5c157210 */ /* 0x000fc60007f5e0ff */
[----:B------:R-:W-:-:S04]  /*29a0*/  IMAD.IADD R96, R61, 0x1, R33 ;  /* 0x000000013d607824 */ /* 0x000fc800078e0221 */
[----:B------:R-:W-:Y:S01]  /*29b0*/  IMAD.X R24, R96, 0x1, R91, P2 ;  /* 0x0000000160187824 */ /* 0x000fe200010e065b */
[----:B0-----:R-:W-:-:S04]  /*29c0*/  LEA R36, P3, R21, R94, 0x1 ;  /* 0x0000005e15247211 */ /* 0x001fc800078608ff */
[----:B------:R-:W-:Y:S02]  /*29d0*/  LEA.HI.X R37, R21, R95, R24, 0x1, P3 ;  /* 0x0000005f15257211 */ /* 0x000fe400018f0c18 */
[----:B-1----:R-:W-:Y:S01]  /*29e0*/  ISETP.GE.AND P3, PT, R107, 0x1, PT ;  /* 0x000000016b00780c */ /* 0x002fe20003f66270 */
[----:B------:R-:W-:Y:S05]  /*29f0*/  YIELD ;  /* 0x0000000000007946 */ /* 0x000fea0003800000 */
[----:B------:R-:W-:Y:S01]  /*2a00*/  BSSY B0, `(.L_x_10334) ;  /* 0x00003df000007945 */ /* 0x000fe20003800000 */
[----:B------:R-:W-:Y:S01]  /*2a10*/  ISETP.GT.AND P2, PT, R39, R83, PT ;  /* 0x000000532700720c */ /* 0x000fe20003f44270 */
[----:B------:R-:W-:Y:S01]  /*2a20*/  IMAD.MOV.U32 R24, RZ, RZ, R39 ;  /* 0x000000ffff187224 */ /* 0x000fe200078e0027 */
[----:B--2---:R-:W-:Y:S01]  /*2a30*/  LOP3.LUT P4, RZ, R20, 0x2, RZ, 0xc0, !PT ;  /* 0x0000000214ff7812 */ /* 0x004fe2000788c0ff */
[----:B---3--:R-:W-:-:S04]  /*2a40*/  IMAD R82, R17, 0x3600, R34 ;  /* 0x0000360011527824 */ /* 0x008fc800078e0222 */
[----:B------:R-:W-:-:S08]  /*2a50*/  VIADD R20, R82, 0x10 ;  /* 0x0000001052147836 */ /* 0x000fd00000000000 */
[C---:B------:R-:W-:Y:S02]  /*2a60*/  @P4 VIADD R20, R82.reuse, 0xfffffff0 ;  /* 0xfffffff052144836 */ /* 0x040fe40000000000 */
[--C-:B------:R-:W-:Y:S02]  /*2a70*/  IMAD R82, R82, 0x2, R25.reuse ;  /* 0x0000000252527824 */ /* 0x100fe400078e0219 */
[----:B------:R-:W-:Y:S01]  /*2a80*/  IMAD R21, R20, 0x2, R25 ;  /* 0x0000000214157824 */ /* 0x000fe200078e0219 */
[----:B------:R-:W-:Y:S06]  /*2a90*/  @!P3 BRA `(.L_x_10335) ;  /* 0x0000003800d4b947 */ /* 0x000fec0003800000 */
[----:B------:R-:W-:Y:S01]  /*2aa0*/  ULDC.U8 UR4, c[0x0][0x410] ;  /* 0x0001040000047ab9 */ /* 0x000fe20000000000 */
[-C--:B------:R-:W-:Y:S01]  /*2ab0*/  IMAD R33, R99, R39.reuse, RZ ;  /* 0x0000002763217224 */ /* 0x080fe200078e02ff */
        /* <DEDUP_REMOVED lines=26> */
[----:B------:R-:W2:Y:S04]  /*2c60*/  LDL.64 R118, [R1+0x48] ;  /* 0x0000480001767983 */ /* 0x000ea80000100a00 */
[----:B------:R-:W3:Y:S04]  /*2c70*/  LDL R117, [R1+0x64] ;  /* 0x0000640001757983 */ /* 0x000ee80000100800 */
[----:B------:R-:W4:Y:S04]  /*2c80*/  LDL R116, [R1+0x68] ;  /* 0x0000680001747983 */ /* 0x000f280000100800 */
[----:B------:R-:W4:Y:S04]  /*2c90*/  LDL R114, [R1+0x6c] ;  /* 0x00006c0001727983 */ /* 0x000f280000100800 */
[----:B------:R-:W4:Y:S04]  /*2ca0*/  LDL R110, [R1+0x70] ;  /* 0x00007000016e7983 */ /* 0x000f280000100800 */
[----:B------:R-:W4:Y:S01]  /*2cb0*/  LDL R97, [R1+0x74] ;  /* 0x0000740001617983 */ /* 0x000f220000100800 */
[----:B------:R-:W-:Y:S01]  /*2cc0*/  IADD3 R58, P3, R72, R58, RZ ;  /* 0x0000003a483a7210 */ /* 0x000fe20007f7e0ff */
[----:B------:R-:W-:Y:S01]  /*2cd0*/  ULDC.64 UR4, c[0x0][0x3e8] ;  /* 0x0000fa0000047ab9 */ /* 0x000fe20000000a00 */
[----:B------:R-:W-:-:S02]  /*2ce0*/  CS2R R62, SRZ ;  /* 0x00000000003e7805 */ /* 0x000fc4000001ff00 */
[----:B------:R-:W-:Y:S01]  /*2cf0*/  CS2R R94, SRZ ;  /* 0x00000000005e7805 */ /* 0x000fe2000001ff00 */
[----:B------:R-:W-:Y:S01]  /*2d00*/  IMAD.X R35, R20, 0x1, R84, P3 ;  /* 0x0000000114237824 */ /* 0x000fe200018e0654 */
[----:B------:R-:W-:-:S05]  /*2d10*/  IADD3 R56, P3, R66, R56, RZ ;  /* 0x0000003842387210 */ /* 0x000fca0007f7e0ff */
[----:B------:R-:W-:Y:S01]  /*2d20*/  IMAD.X R33, R90, 0x1, R85, P3 ;  /* 0x000000015a217824 */ /* 0x000fe200018e0655 */
[----:B------:R-:W-:-:S04]  /*2d30*/  LEA R34, P3, R58, UR4, 0x1 ;  /* 0x000000043a227c11 */ /* 0x000fc8000f8608ff */
[----:B------:R-:W-:Y:S01]  /*2d40*/  LEA.HI.X R35, R58, UR5, R35, 0x1, P3 ;  /* 0x000000053a237c11 */ /* 0x000fe200098f0c23 */
[----:B------:R-:W-:Y:S02]  /*2d50*/  ULDC.64 UR4, c[0x0][0x400] ;  /* 0x0001000000047ab9 */ /* 0x000fe40000000a00 */
[----:B------:R-:W-:-:S04]  /*2d60*/  LEA R32, P3, R56, UR4, 0x1 ;  /* 0x0000000438207c11 */ /* 0x000fc8000f8608ff */
[----:B------:R-:W-:Y:S02]  /*2d70*/  LEA.HI.X R33, R56, UR5, R33, 0x1, P3 ;  /* 0x0000000538217c11 */ /* 0x000fe400098f0c21 */
        /* <DEDUP_REMOVED lines=10> */
[----:B--2---:R-:W-:-:S13]  /*2e20*/  ISETP.GE.AND P3, PT, R118, R107, PT ;  /* 0x0000006b7600720c */ /* 0x004fda0003f66270 */
[----:B------:R0:W5:Y:S04]  /*2e30*/  @!P3 LDG.E.64 R62, desc[UR60][R34.64] ;  /* 0x0000003c223eb981 */ /* 0x000168000c1e1b00 */
[----:B------:R0:W5:Y:S01]  /*2e40*/  @!P3 LDG.E.64 R94, desc[UR60][R32.64] ;  /* 0x0000003c205eb981 */ /* 0x000162000c1e1b00 */
[----:B---3--:R-:W-:-:S13]  /*2e50*/  ISETP.GE.AND P3, PT, R117, R107, PT ;  /* 0x0000006b7500720c */ /* 0x008fda0003f66270 */
[----:B------:R0:W5:Y:S04]  /*2e60*/  @!P3 LDG.E.64 R54, desc[UR60][R34.64+0x10] ;  /* 0x0000103c2236b981 */ /* 0x000168000c1e1b00 */
[----:B------:R0:W5:Y:S01]  /*2e70*/  @!P3 LDG.E.64 R60, desc[UR60][R32.64+0x10] ;  /* 0x0000103c203cb981 */ /* 0x000162000c1e1b00 */
[----:B----4-:R-:W-:-:S13]  /*2e80*/  ISETP.GE.AND P3, PT, R116, R107, PT ;  /* 0x0000006b7400720c */ /* 0x010fda0003f66270 */
[----:B------:R0:W5:Y:S04]  /*2e90*/  @!P3 LDG.E.64 R50, desc[UR60][R34.64+0x20] ;  /* 0x0000203c2232b981 */ /* 0x000168000c1e1b00 */
[----:B------:R0:W5:Y:S01]  /*2ea0*/  @!P3 LDG.E.64 R52, desc[UR60][R32.64+0x20] ;  /* 0x0000203c2034b981 */ /* 0x000162000c1e1b00 */
[----:B------:R-:W-:-:S13]  /*2eb0*/  ISETP.GE.AND P3, PT, R114, R107, PT ;  /* 0x0000006b7200720c */ /* 0x000fda0003f66270 */
[----:B------:R0:W5:Y:S04]  /*2ec0*/  @!P3 LDG.E.64 R46, desc[UR60][R34.64+0x30] ;  /* 0x0000303c222eb981 */ /* 0x000168000c1e1b00 */
[----:B------:R0:W5:Y:S01]  /*2ed0*/  @!P3 LDG.E.64 R48, desc[UR60][R32.64+0x30] ;  /* 0x0000303c2030b981 */ /* 0x000162000c1e1b00 */
[----:B------:R-:W-:-:S13]  /*2ee0*/  ISETP.GE.AND P3, PT, R110, R107, PT ;  /* 0x0000006b6e00720c */ /* 0x000fda0003f66270 */
[----:B------:R0:W5:Y:S04]  /*2ef0*/  @!P3 LDG.E.64 R42, desc[UR60][R34.64+0x40] ;  /* 0x0000403c222ab981 */ /* 0x000168000c1e1b00 */
[----:B------:R0:W5:Y:S01]  /*2f00*/  @!P3 LDG.E.64 R44, desc[UR60][R32.64+0x40] ;  /* 0x0000403c202cb981 */ /* 0x000162000c1e1b00 */
[----:B------:R-:W-:-:S13]  /*2f10*/  ISETP.GE.AND P3, PT, R97, R107, PT ;  /* 0x0000006b6100720c */ /* 0x000fda0003f66270 */
[----:B------:R0:W5:Y:S04]  /*2f20*/  @!P3 LDG.E.64 R38, desc[UR60][R34.64+0x50] ;  /* 0x0000503c2226b981 */ /* 0x000168000c1e1b00 */
[----:B------:R0:W5:Y:S02]  /*2f30*/  @!P3 LDG.E.64 R40, desc[UR60][R32.64+0x50] ;  /* 0x0000503c2028b981 */ /* 0x000164000c1e1b00 */
.L_x_10338:
[----:B------:R-:W-:Y:S05]  /*2f40*/  BSYNC B1 ;  /* 0x0000000000017941 */ /* 0x000fea0003800000 */
.L_x_10337:
[----:B0-----:R-:W2:Y:S01]  /*2f50*/  LDL R33, [R1+0x50] ;  /* 0x0000500001217983 */ /* 0x001ea20000100800 */
[----:B-----5:R-:W-:Y:S01]  /*2f60*/  IMAD.MOV.U32 R20, RZ, RZ, R38 ;  /* 0x000000ffff147224 */ /* 0x020fe200078e0026 */
        /* <DEDUP_REMOVED lines=28> */
[----:B------:R-:W-:Y:S02]  /*3130*/  PRMT R120, R20, 0x5410, R32 ;  /* 0x0000541014787816 */ /* 0x000fe40000000020 */
[----:B------:R-:W-:-:S04]  /*3140*/  MOV R20, R60 ;  /* 0x0000003c00147202 */ /* 0x000fc80000000f00 */
[----:B------:R-:W-:Y:S01]  /*3150*/  PRMT R121, R20, 0x7610, R121 ;  /* 0x0000761014797816 */ /* 0x000fe20000000079 */
[----:B------:R-:W-:-:S05]  /*3160*/  IMAD.MOV.U32 R20, RZ, RZ, R61 ;  /* 0x000000ffff147224 */ /* 0x000fca00078e003d */
[----:B------:R-:W-:Y:S01]  /*3170*/  PRMT R121, R121, 0x5410, R20 ;  /* 0x0000541079797816 */ /* 0x000fe20000000014 */
[----:B------:R-:W-:-:S05]  /*3180*/  IMAD.MOV.U32 R20, RZ, RZ, R94 ;  /* 0x000000ffff147224 */ /* 0x000fca00078e005e */
[----:B------:R-:W-:Y:S01]  /*3190*/  PRMT R123, R20, 0x7610, R123 ;  /* 0x00007610147b7816 */ /* 0x000fe2000000007b */
[----:B------:R-:W-:-:S05]  /*31a0*/  IMAD.MOV.U32 R20, RZ, RZ, R95 ;  /* 0x000000ffff147224 */ /* 0x000fca00078e005f */
[----:B------:R-:W-:Y:S02]  /*31b0*/  PRMT R123, R123, 0x5410, R20 ;  /* 0x000054107b7b7816 */ /* 0x000fe40000000014 */
[----:B--2---:R-:W-:-:S13]  /*31c0*/  ISETP.NE.AND P3, PT, R33, 0x3, PT ;  /* 0x000000032100780c */ /* 0x004fda0003f65270 */
[----:B------:R-:W-:Y:S05]  /*31d0*/  @!P3 BRA `(.L_x_10339) ;  /* 0x000000000004b947 */ /* 0x000fea0003800000 */
[----:B------:R-:W-:Y:S01]  /*31e0*/  BPT.TRAP 0x1 ;  /* 0x000000040000795c */ /* 0x000fe20000300000 */
.L_x_10339:
[----:B------:R-:W-:Y:S01]  /*31f0*/  IMAD R20, R17, 0x8, R16 ;  /* 0x0000000811147824 */ /* 0x000fe200078e0210 */
[----:B------:R-:W-:Y:S01]  /*3200*/  SHF.L.U32 R90, R155, 0x1f, RZ ;  /* 0x0000001f9b5a7819 */ /* 0x000fe200000006ff */
[----:B------:R-:W-:Y:S03]  /*3210*/  BSSY B1, `(.L_x_10340) ;  /* 0x0000003000017945 */ /* 0x000fe60003800000 */
[----:B------:R-:W0:Y:S02]  /*3220*/  SYNCS.PHASECHK.TRANS64.TRYWAIT P5, [R20+URZ+0x31c90], R90 ;  /* 0x031c905a140075a7 */ /* 0x000e2400080a017f */
[----:B0-----:R-:W-:Y:S05]  /*3230*/  @!P5 BRA `(.L_x_10341) ;  /* 0x000001b8005cd947 */ /* 0x001fea0003800000 */
.L_x_10629:
[----:B------:R-:W-:Y:S05]  /*3240*/  BSYNC B1 ;  /* 0x0000000000017941 */ /* 0x000fea0003800000 */
.L_x_10340:
[----:B------:R-:W-:Y:S05]  /*3250*/  @P4 BRA `(.L_x_10342) ;  /* 0x0000003400644947 */ /* 0x000fea0003800000 */
[----:B------:R-:W-:Y:S01]  /*3260*/  ISETP.NE.AND P4, PT, R10, RZ, PT ;  /* 0x000000ff0a00720c */ /* 0x000fe20003f85270 */
[----:B------:R-:W-:-:S12]  /*3270*/  BSSY B1, `(.L_x_10343) ;  /* 0x0000032000017945 */ /* 0x000fd80003800000 */
[----:B------:R-:W-:Y:S05]  /*3280*/  @!P4 BRA `(.L_x_10344) ;  /* 0x0000000000c0c947 */ /* 0x000fea0003800000 */
[----:B------:R-:W2:Y:S01]  /*3290*/  LDL.64 R56, [R1+0x48] ;  /* 0x0000480001387983 */ /* 0x000ea20000100a00 */
[----:B------:R-:W-:Y:S03]  /*32a0*/  BSSY B2, `(.L_x_10345) ;  /* 0x000002d000027945 */ /* 0x000fe60003800000 */
[----:B------:R1:W3:Y:S01]  /*32b0*/  LDS.128 R32, [R82+0x16800] ;  /* 0x0168000052207984 */ /* 0x0002e20000000c00 */
[----:B--2---:R-:W-:-:S13]  /*32c0*/  ISETP.GE.AND P4, PT, R56, R107, PT ;  /* 0x0000006b3800720c */ /* 0x004fda0003f86270 */
[----:B-1-3--:R-:W-:Y:S05]  /*32d0*/  @P4 BRA `(.L_x_10346) ;  /* 0x0000000000a44947 */ /* 0x00afea0003800000 */
[----:B------:R-:W-:Y:S01]  /*32e0*/  SHF.R.U64 R56, R62, 0x10, R63 ;  /* 0x000000103e387819 */ /* 0x000fe2000000123f */
[----:B------:R-:W-:Y:S01]  /*32f0*/  HADD2.F32 R58, -RZ, R33.H1_H1 ;  /* 0x30000021ff3a7230 */ /* 0x000fe20000004100 */
[--C-:B------:R-:W-:Y:S02]  /*3300*/  SHF.R.U64 R57, R94, 0x10, R95.reuse ;  /* 0x000000105e397819 */ /* 0x100fe4000000125f */
        /* <DEDUP_REMOVED lines=9> */
[----:B------:R-:W-:Y:S02]  /*33a0*/  IMAD.MOV.U32 R63, RZ, RZ, R34 ;  /* 0x000000ffff3f7224 */ /* 0x000fe400078e0022 */
[-C--:B------:R-:W-:Y:S01]  /*33b0*/  FFMA.FTZ R33, R56, R59.reuse, -R33 ;  /* 0x0000003b38217223 */ /* 0x080fe20000010821 */
[----:B------:R-:W-:Y:S02]  /*33c0*/  HADD2.F32 R95, -RZ, R123.H1_H1 ;  /* 0x3000007bff5f7230 */ /* 0x000fe40000004100 */
[----:B------:R-:W-:Y:S01]  /*33d0*/  FFMA.FTZ R56, R58, R59, R57 ;  /* 0x0000003b3a387223 */ /* 0x000fe20000010039 */
[----:B------:R-:W-:-:S02]  /*33e0*/  HADD2.F32 R57, -RZ, R35.H1_H1 ;  /* 0x30000023ff397230 */ /* 0x000fc40000004100 */
[----:B------:R-:W-:Y:S02]  /*33f0*/  HADD2.F32 R59, -RZ, R35.H0_H0 ;  /* 0x20000023ff3b7230 */ /* 0x000fe40000004100 */
[----:B------:R-:W-:Y:S02]  /*3400*/  HADD2.F32 R34, -RZ, R63.H1_H1 ;  /* 0x3000003fff227230 */ /* 0x000fe40000004100 */
[----:B------:R-:W-:Y:S01]  /*3410*/  FMUL.FTZ R58, R57, R94 ;  /* 0x0000005e393a7220 */ /* 0x000fe20000410000 */
[----:B------:R-:W-:-:S03]  /*3420*/  F2FP.F16.F32.PACK_AB R33, R56, R33 ;  /* 0x000000213821723e */ /* 0x000fc600000000ff */
[C---:B------:R-:W-:Y:S01]  /*3430*/  FFMA.FTZ R35, R59.reuse, R62, -R58 ;  /* 0x0000003e3b237223 */ /* 0x040fe2000001083a */
[----:B------:R-:W-:Y:S01]  /*3440*/  FMUL.FTZ R58, R59, R94 ;  /* 0x0000005e3b3a7220 */ /* 0x000fe20000410000 */
[----:B------:R-:W-:Y:S02]  /*3450*/  HADD2.F32 R94, -RZ, R123.H0_H0 ;  /* 0x2000007bff5e7230 */ /* 0x000fe40000004100 */
        /* <DEDUP_REMOVED lines=8> */
[----:B------:R-:W-:Y:S01]  /*34e0*/  FFMA.FTZ R57, R57, R62, R94 ;  /* 0x0000003e39397223 */ /* 0x000fe2000001005e */
[----:B------:R-:W-:Y:S02]  /*34f0*/  HADD2.F32 R94, -RZ, R63.H0_H0 ;  /* 0x2000003fff5e7230 */ /* 0x000fe40000004100 */
[-C--:B------:R-:W-:Y:S01]  /*3500*/  FMUL.FTZ R63, R34, R95.reuse ;  /* 0x0000005f223f7220 */ /* 0x080fe20000410000 */
[----:B------:R-:W-:Y:S01]  /*3510*/  HADD2.F32 R59, -RZ, R122.H0_H0 ;  /* 0x2000007aff3b7230 */ /* 0x000fe20000004100 */
[----:B------:R-:W-:Y:S01]  /*3520*/  F2FP.F16.F32.PACK_AB R32, R57, R32 ;  /* 0x000000203920723e */ /* 0x000fe200000000ff */
[----:B------:R-:W-:-:S03]  /*3530*/  FMUL.FTZ R95, R94, R95 ;  /* 0x0000005f5e5f7220 */ /* 0x000fc60000410000 */
[-C--:B------:R-:W-:Y:S01]  /*3540*/  FFMA.FTZ R62, R94, R59.reuse, -R63 ;  /* 0x0000003b5e3e7223 */ /* 0x080fe2000001083f */
[----:B------:R-:W-:-:S05]  /*3550*/  FFMA.FTZ R95, R34, R59, R95 ;  /* 0x0000003b225f7223 */ /* 0x000fca000001005f */
[----:B------:R-:W-:-:S07]  /*3560*/  F2FP.F16.F32.PACK_AB R34, R95, R62 ;  /* 0x0000003e5f22723e */ /* 0x000fce00000000ff */
.L_x_10346:
[----:B------:R-:W-:Y:S05]  /*3570*/  BSYNC B2 ;  /* 0x0000000000027941 */ /* 0x000fea0003800000 */
.L_x_10345:
[----:B------:R1:W-:Y:S02]  /*3580*/  STG.E.128 desc[UR60][R36.64], R32 ;  /* 0x0000002024007986 */ /* 0x0003e4000c101d3c */
.L_x_10344:
[----:B------:R-:W-:Y:S05]  /*3590*/  BSYNC B1 ;  /* 0x0000000000017941 */ /* 0x000fea0003800000 */
.L_x_10343:
[----:B------:R-:W-:Y:S01]  /*35a0*/  ISETP.NE.AND P4, PT, R11, RZ, PT ;  /* 0x000000ff0b00720c */ /* 0x000fe20003f85270 */
[----:B------:R-:W-:-:S12]  /*35b0*/  BSSY B1, `(.L_x_10347) ;  /* 0x0000034000017945 */ /* 0x000fd80003800000 */
[----:B------:R-:W-:Y:S05]  /*35c0*/  @!P4 BRA `(.L_x_10348) ;  /* 0x0000000000c8c947 */ /* 0x000fea0003800000 */
[----:B------:R-:W2:Y:S01]  /*35d0*/  LDL R56, [R1+0x64] ;  /* 0x0000640001387983 */ /* 0x000ea20000100800 */
[----:B------:R-:W-:Y:S03]  /*35e0*/  BSSY B2, `(.L_x_10349) ;  /* 0x000002f000027945 */ /* 0x000fe60003800000 */
[----:B-1----:R1:W3:Y:S01]  /*35f0*/  LDS.128 R32, [R21+0x16800] ;  /* 0x0168000015207984 */ /* 0x0022e20000000c00 */
[----:B--2---:R-:W-:-:S13]  /*3600*/  ISETP.GE.AND P4, PT, R56, R107, PT ;  /* 0x0000006b3800720c */ /* 0x004fda0003f86270 */
[----:B-1-3--:R-:W-:Y:S05]  /*3610*/  @P4 BRA `(.L_x_10350) ;  /* 0x0000000000ac4947 */ /* 0x00afea0003800000 */
[----:B------:R-:W-:Y:S01]  /*3620*/  SHF.R.U64 R56, R54, 0x10, R55 ;  /* 0x0000001036387819 */ /* 0x000fe20000001237 */
[----:B------:R-:W-:Y:S01]  /*3630*/  IMAD.MOV.U32 R57, RZ, RZ, R33 ;  /* 0x000000ffff397224 */ /* 0x000fe200078e0021 */
[----:B------:R-:W-:Y:S01]  /*3640*/  SHF.R.U32.HI R54, RZ, 0x10, R55 ;  /* 0x00000010ff367819 */ /* 0x000fe20000011637 */
[----:B------:R-:W-:Y:S01]  /*3650*/  HADD2.F32 R59, -RZ, R121.H0_H0 ;  /* 0x20000079ff3b7230 */ /* 0x000fe20000004100 */
[--C-:B------:R-:W-:Y:S02]  /*3660*/  SHF.R.U64 R55, R60, 0x10, R61.reuse ;  /* 0x000000103c377819 */ /* 0x100fe4000000123d */
[--C-:B------:R-:W-:Y:S01]  /*3670*/  HADD2.F32 R58, -RZ, R57.reuse.H1_H1 ;  /* 0x30000039ff3a7230 */ /* 0x100fe20000004100 */
[----:B------:R-:W-:Y:S01]  /*3680*/  SHF.R.U32.HI R60, RZ, 0x10, R61 ;  /* 0x00000010ff3c7819 */ /* 0x000fe2000001163d */
[----:B------:R-:W-:Y:S02]  /*3690*/  HADD2.F32 R62, -RZ, R57.H0_H0 ;  /* 0x20000039ff3e7230 */ /* 0x000fe40000004100 */
[----:B------:R-:W-:-:S02]  /*36a0*/  HADD2.F32 R33, -RZ, R55.H0_H0 ;  /* 0x20000037ff217230 */ /* 0x000fc40000004100 */
[----:B------:R-:W-:Y:S02]  /*36b0*/  HADD2.F32 R55, -RZ, R56.H0_H0 ;  /* 0x20000038ff377230 */ /* 0x000fe40000004100 */
[----:B------:R-:W-:Y:S02]  /*36c0*/  HADD2.F32 R60, -RZ, R60.H0_H0 ;  /* 0x2000003cff3c7230 */ /* 0x000fe40000004100 */
[-C--:B------:R-:W-:Y:S01]  /*36d0*/  FMUL.FTZ R57, R58, R33.reuse ;  /* 0x000000213a397220 */ /* 0x080fe20000410000 */
[----:B------:R-:W-:-:S03]  /*36e0*/  FMUL.FTZ R33, R62, R33 ;  /* 0x000000213e217220 */ /* 0x000fc60000410000 */
[-C--:B------:R-:W-:Y:S01]  /*36f0*/  FFMA.FTZ R56, R62, R55.reuse, -R57 ;  /* 0x000000373e387223 */ /* 0x080fe20000010839 */
[----:B------:R-:W-:Y:S01]  /*3700*/  FFMA.FTZ R33, R58, R55, R33 ;  /* 0x000000373a217223 */ /* 0x000fe20000010021 */
[----:B------:R-:W-:Y:S02]  /*3710*/  IMAD.MOV.U32 R55, RZ, RZ, R35 ;  /* 0x000000ffff377224 */ /* 0x000fe400078e0023 */
[----:B------:R-:W-:Y:S02]  /*3720*/  HADD2.F32 R58, -RZ, R54.H0_H0 ;  /* 0x20000036ff3a7230 */ /* 0x000fe40000004100 */
[----:B------:R-:W-:Y:S01]  /*3730*/  F2FP.F16.F32.PACK_AB R33, R33, R56 ;  /* 0x000000382121723e */ /* 0x000fe200000000ff */
[--C-:B------:R-:W-:Y:S02]  /*3740*/  HADD2.F32 R35, -RZ, R55.reuse.H1_H1 ;  /* 0x30000037ff237230 */ /* 0x100fe40000004100 */
[----:B------:R-:W-:-:S03]  /*3750*/  HADD2.F32 R55, -RZ, R55.H0_H0 ;  /* 0x20000037ff377230 */ /* 0x000fc60000004100 */
[-C--:B------:R-:W-:Y:S02]  /*3760*/  FMUL.FTZ R54, R35, R60.reuse ;  /* 0x0000003c23367220 */ /* 0x080fe40000410000 */
[C---:B------:R-:W-:Y:S02]  /*3770*/  FMUL.FTZ R60, R55.reuse, R60 ;  /* 0x0000003c373c7220 */ /* 0x040fe40000410000 */
[-C--:B------:R-:W-:Y:S01]  /*3780*/  FFMA.FTZ R54, R55, R58.reuse, -R54 ;  /* 0x0000003a37367223 */ /* 0x080fe20000010836 */
[----:B------:R-:W-:Y:S02]  /*3790*/  HADD2.F32 R55, -RZ, R119.H0_H0 ;  /* 0x20000077ff377230 */ /* 0x000fe40000004100 */
[----:B------:R-:W-:Y:S01]  /*37a0*/  FFMA.FTZ R35, R35, R58, R60 ;  /* 0x0000003a23237223 */ /* 0x000fe2000001003c */
[----:B------:R-:W-:-:S04]  /*37b0*/  IMAD.MOV.U32 R58, RZ, RZ, R32 ;  /* 0x000000ffff3a7224 */ /* 0x000fc800078e0020 */
[----:B------:R-:W-:Y:S01]  /*37c0*/  F2FP.F16.F32.PACK_AB R35, R35, R54 ;  /* 0x000000362323723e */ /* 0x000fe200000000ff */
[--C-:B------:R-:W-:Y:S02]  /*37d0*/  HADD2.F32 R32, -RZ, R58.reuse.H1_H1 ;  /* 0x3000003aff207230 */ /* 0x100fe40000004100 */
[----:B------:R-:W-:-:S03]  /*37e0*/  HADD2.F32 R58, -RZ, R58.H0_H0 ;  /* 0x2000003aff3a7230 */ /* 0x000fc60000004100 */
[-C--:B------:R-:W-:Y:S02]  /*37f0*/  FMUL.FTZ R57, R32, R59.reuse ;  /* 0x0000003b20397220 */ /* 0x080fe40000410000 */
[C---:B------:R-:W-:Y:S02]  /*3800*/  FMUL.FTZ R59, R58.reuse, R59 ;  /* 0x0000003b3a3b7220 */ /* 0x040fe40000410000 */
[-C--:B------:R-:W-:Y:S01]  /*3810*/  FFMA.FTZ R57, R58, R55.reuse, -R57 ;  /* 0x000000373a397223 */ /* 0x080fe20000010839 */
[--C-:B------:R-:W-:Y:S02]  /*3820*/  HADD2.F32 R58, -RZ, R34.reuse.H1_H1 ;  /* 0x30000022ff3a7230 */ /* 0x100fe40000004100 */
[----:B------:R-:W-:Y:S01]  /*3830*/  FFMA.FTZ R32, R32, R55, R59 ;  /* 0x0000003720207223 */ /* 0x000fe2000001003b */
[----:B------:R-:W-:Y:S02]  /*3840*/  HADD2.F32 R55, -RZ, R121.H1_H1 ;  /* 0x30000079ff377230 */ /* 0x000fe40000004100 */
[----:B------:R-:W-:-:S02]  /*3850*/  HADD2.F32 R34, -RZ, R34.H0_H0 ;  /* 0x20000022ff227230 */ /* 0x000fc40000004100 */
[----:B------:R-:W-:Y:S02]  /*3860*/  HADD2.F32 R59, -RZ, R119.H1_H1 ;  /* 0x30000077ff3b7230 */ /* 0x000fe40000004100 */
[----:B------:R-:W-:Y:S01]  /*3870*/  FMUL.FTZ R61, R58, R55 ;  /* 0x000000373a3d7220 */ /* 0x000fe20000410000 */
[----:B------:R-:W-:Y:S01]  /*3880*/  F2FP.F16.F32.PACK_AB R32, R32, R57 ;  /* 0x000000392020723e */ /* 0x000fe200000000ff */
[C---:B------:R-:W-:Y:S02]  /*3890*/  FMUL.FTZ R55, R34.reuse, R55 ;  /* 0x0000003722377220 */ /* 0x040fe40000410000 */
[-C--:B------:R-:W-:Y:S02]  /*38a0*/  FFMA.FTZ R61, R34, R59.reuse, -R61 ;  /* 0x0000003b223d7223 */ /* 0x080fe4000001083d */
[----:B------:R-:W-:-:S05]  /*38b0*/  FFMA.FTZ R58, R58, R59, R55 ;  /* 0x0000003b3a3a7223 */ /* 0x000fca0000010037 */
[----:B------:R-:W-:-:S07]  /*38c0*/  F2FP.F16.F32.PACK_AB R34, R58, R61 ;  /* 0x0000003d3a22723e */ /* 0x000fce00000000ff */
.L_x_10350:
[----:B------:R-:W-:Y:S05]  /*38d0*/  BSYNC B2 ;  /* 0x0000000000027941 */ /* 0x000fea0003800000 */
.L_x_10349:
[----:B------:R2:W-:Y:S02]  /*38e0*/  STG.E.128 desc[UR60][R36.64+0x20], R32 ;  /* 0x0000202024007986 */ /* 0x0005e4000c101d3c */
.L_x_10348:
[----:B------:R-:W-:Y:S05]  /*38f0*/  BSYNC B1 ;  /* 0x0000000000017941 */ /* 0x000fea0003800000 */
.L_x_10347:
[----:B------:R-:W-:Y:S01]  /*3900*/  ISETP.NE.AND P4, PT, R12, RZ, PT ;  /* 0x000000ff0c00720c */ /* 0x000fe20003f85270 */
[----:B------:R-:W-:-:S12]  /*3910*/  BSSY B1, `(.L_x_10351) ;  /* 0x0000035000017945 */ /* 0x000fd80003800000 */
[----:B------:R-:W-:Y:S05]  /*3920*/  @!P4 BRA `(.L_x_10352) ;  /* 0x0000000000ccc947 */ /* 0x000fea0003800000 */
[----:B------:R-:W3:Y:S01]  /*3930*/  LDL R54, [R1+0x68] ;  /* 0x0000680001367983 */ /* 0x000ee20000100800 */
[----:B------:R-:W-:Y:S03]  /*3940*/  BSSY B2, `(.L_x_10353) ;  /* 0x0000030000027945 */ /* 0x000fe60003800000 */
[----:B-12---:R1:W2:Y:S01]  /*3950*/  LDS.128 R32, [R82+0x18c00] ;  /* 0x018c000052207984 */ /* 0x0062a20000000c00 */
[----:B---3--:R-:W-:-:S13]  /*3960*/  ISETP.GE.AND P4, PT, R54, R107, PT ;  /* 0x0000006b3600720c */ /* 0x008fda0003f86270 */
[----:B-12---:R-:W-:Y:S05]  /*3970*/  @P4 BRA `(.L_x_10354) ;  /* 0x0000000000b04947 */ /* 0x006fea0003800000 */
[----:B------:R-:W-:Y:S01]  /*3980*/  SHF.R.U64 R54, R52, 0x10, R53 ;  /* 0x0000001034367819 */ /* 0x000fe20000001235 */
[----:B------:R-:W-:Y:S01]  /*3990*/  IMAD.MOV.U32 R52, RZ, RZ, R33 ;  /* 0x000000ffff347224 */ /* 0x000fe200078e0021 */
[----:B------:R-:W-:Y:S01]  /*39a0*/  SHF.R.U64 R50, R50, 0x10, R51 ;  /* 0x0000001032327819 */ /* 0x000fe20000001233 */
[----:B------:R-:W-:Y:S01]  /*39b0*/  HADD2.F32 R57, -RZ, R120.H1_H1 ;  /* 0x30000078ff397230 */ /* 0x000fe20000004100 */
        /* <DEDUP_REMOVED lines=8> */
[----:B------:R-:W-:Y:S02]  /*3a40*/  HADD2.F32 R55, -RZ, R120.H0_H0 ;  /* 0x20000078ff377230 */ /* 0x000fe40000004100 */
[----:B------:R-:W-:Y:S01]  /*3a50*/  FFMA.FTZ R33, R33, R50, R54 ;  /* 0x0000003221217223 */ /* 0x000fe20000010036 */
[----:B------:R-:W-:Y:S01]  /*3a60*/  IMAD.MOV.U32 R54, RZ, RZ, R35 ;  /* 0x000000ffff367224 */ /* 0x000fe200078e0023 */
[----:B------:R-:W-:Y:S01]  /*3a70*/  SHF.R.U32.HI R50, RZ, 0x10, R51 ;  /* 0x00000010ff327819 */ /* 0x000fe20000011633 */
[----:B------:R-:W-:Y:S02]  /*3a80*/  IMAD.MOV.U32 R51, RZ, RZ, R32 ;  /* 0x000000ffff337224 */ /* 0x000fe400078e0020 */
        /* <DEDUP_REMOVED lines=27> */
.L_x_10354:
[----:B------:R-:W-:Y:S05]  /*3c40*/  BSYNC B2 ;  /* 0x0000000000027941 */ /* 0x000fea0003800000 */
.L_x_10353:
[----:B------:R3:W-:Y:S02]  /*3c50*/  STG.E.128 desc[UR60][R36.64+0x40], R32 ;  /* 0x0000402024007986 */ /* 0x0007e4000c101d3c */
.L_x_10352:
[----:B------:R-:W-:Y:S05]  /*3c60*/  BSYNC B1 ;  /* 0x0000000000017941 */ /* 0x000fea0003800000 */
.L_x_10351:
[----:B------:R-:W-:Y:S01]  /*3c70*/  ISETP.NE.AND P4, PT, R13, RZ, PT ;  /* 0x000000ff0d00720c */ /* 0x000fe20003f85270 */
[----:B------:R-:W-:-:S12]  /*3c80*/  BSSY B1, `(.L_x_10355) ;  /* 0x0000034000017945 */ /* 0x000fd80003800000 */
[----:B------:R-:W-:Y:S05]  /*3c90*/  @!P4 BRA `(.L_x_10356) ;  /* 0x0000000000c8c947 */ /* 0x000fea0003800000 */
[----:B------:R-:W4:Y:S01]  /*3ca0*/  LDL R50, [R1+0x6c] ;  /* 0x00006c0001327983 */ /* 0x000f220000100800 */
[----:B------:R-:W-:Y:S03]  /*3cb0*/  BSSY B2, `(.L_x_10357) ;  /* 0x000002f000027945 */ /* 0x000fe60003800000 */
[----:B-123--:R1:W2:Y:S01]  /*3cc0*/  LDS.128 R32, [R21+0x18c00] ;  /* 0x018c000015207984 */ /* 0x00e2a20000000c00 */
[----:B----4-:R-:W-:-:S13]  /*3cd0*/  ISETP.GE.AND P4, PT, R50, R107, PT ;  /* 0x0000006b3200720c */ /* 0x010fda0003f86270 */
[----:B-12---:R-:W-:Y:S05]  /*3ce0*/  @P4 BRA `(.L_x_10358) ;  /* 0x0000000000ac4947 */ /* 0x006fea0003800000 */
[----:B------:R-:W-:Y:S01]  /*3cf0*/  SHF.R.U64 R48, R48, 0x10, R49 ;  /* 0x0000001030307819 */ /* 0x000fe20000001231 */
[----:B------:R-:W-:Y:S01]  /*3d00*/  IMAD.MOV.U32 R50, RZ, RZ, R33 ;  /* 0x000000ffff327224 */ /* 0x000fe200078e0021 */
        /* <DEDUP_REMOVED lines=11> */
[----:B------:R-:W-:Y:S01]  /*3dc0*/  SHF.R.U32.HI R48, RZ, 0x10, R49 ;  /* 0x00000010ff307819 */ /* 0x000fe20000011631 */
[----:B------:R-:W-:Y:S02]  /*3dd0*/  IMAD.MOV.U32 R46, RZ, RZ, R35 ;  /* 0x000000ffff2e7224 */ /* 0x000fe400078e0023 */
[----:B------:R-:W-:Y:S01]  /*3de0*/  HADD2.F32 R49, -RZ, R116.H1_H1 ;  /* 0x30000074ff317230 */ /* 0x000fe20000004100 */
[----:B------:R-:W-:Y:S01]  /*3df0*/  F2FP.F16.F32.PACK_AB R33, R33, R50 ;  /* 0x000000322121723e */ /* 0x000fe200000000ff */
[----:B------:R-:W-:Y:S02]  /*3e00*/  HADD2.F32 R48, -RZ, R48.H0_H0 ;  /* 0x20000030ff307230 */ /* 0x000fe40000004100 */
[--C-:B------:R-:W-:Y:S02]  /*3e10*/  HADD2.F32 R35, -RZ, R46.reuse.H1_H1 ;  /* 0x3000002eff237230 */ /* 0x100fe40000004100 */
[----:B------:R-:W-:-:S02]  /*3e20*/  HADD2.F32 R47, -RZ, R46.H0_H0 ;  /* 0x2000002eff2f7230 */ /* 0x000fc40000004100 */
[----:B------:R-:W-:Y:S02]  /*3e30*/  IMAD.MOV.U32 R46, RZ, RZ, R32 ;  /* 0x000000ffff2e7224 */ /* 0x000fe400078e0020 */
[-C--:B------:R-:W-:Y:S01]  /*3e40*/  FMUL.FTZ R32, R35, R48.reuse ;  /* 0x0000003023207220 */ /* 0x080fe20000410000 */
[----:B------:R-:W-:-:S03]  /*3e50*/  FMUL.FTZ R48, R47, R48 ;  /* 0x000000302f307220 */ /* 0x000fc60000410000 */
[-C--:B------:R-:W-:Y:S01]  /*3e60*/  FFMA.FTZ R32, R47, R52.reuse, -R32 ;  /* 0x000000342f207223 */ /* 0x080fe20000010820 */
[--C-:B------:R-:W-:Y:S02]  /*3e70*/  HADD2.F32 R47, -RZ, R46.reuse.H1_H1 ;  /* 0x3000002eff2f7230 */ /* 0x100fe40000004100 */
[----:B------:R-:W-:Y:S01]  /*3e80*/  FFMA.FTZ R35, R35, R52, R48 ;  /* 0x0000003423237223 */ /* 0x000fe20000010030 */
[--C-:B------:R-:W-:Y:S02]  /*3e90*/  HADD2.F32 R48, -RZ, R117.reuse.H0_H0 ;  /* 0x20000075ff307230 */ /* 0x100fe40000004100 */
[----:B------:R-:W-:Y:S02]  /*3ea0*/  HADD2.F32 R46, -RZ, R46.H0_H0 ;  /* 0x2000002eff2e7230 */ /* 0x000fe40000004100 */
[----:B------:R-:W-:Y:S02]  /*3eb0*/  HADD2.F32 R117, -RZ, R117.H1_H1 ;  /* 0x30000075ff757230 */ /* 0x000fe40000004100 */
[----:B------:R-:W-:Y:S01]  /*3ec0*/  FMUL.FTZ R51, R47, R48 ;  /* 0x000000302f337220 */ /* 0x000fe20000410000 */
[----:B------:R-:W-:Y:S01]  /*3ed0*/  F2FP.F16.F32.PACK_AB R35, R35, R32 ;  /* 0x000000202323723e */ /* 0x000fe200000000ff */
        /* <DEDUP_REMOVED lines=8> */
[----:B------:R-:W-:Y:S02]  /*3f60*/  F2FP.F16.F32.PACK_AB R32, R49, R46 ;  /* 0x0000002e3120723e */ /* 0x000fe400000000ff */
[-C--:B------:R-:W-:Y:S01]  /*3f70*/  FFMA.FTZ R51, R34, R47.reuse, -R51 ;  /* 0x0000002f22337223 */ /* 0x080fe20000010833 */
[----:B------:R-:W-:-:S05]  /*3f80*/  FFMA.FTZ R48, R48, R47, R117 ;  /* 0x0000002f30307223 */ /* 0x000fca0000010075 */
[----:B------:R-:W-:-:S07]  /*3f90*/  F2FP.F16.F32.PACK_AB R34, R48, R51 ;  /* 0x000000333022723e */ /* 0x000fce00000000ff */
.L_x_10358:
[----:B------:R-:W-:Y:S05]  /*3fa0*/  BSYNC B2 ;  /* 0x0000000000027941 */ /* 0x000fea0003800000 */
.L_x_10357:
[----:B------:R4:W-:Y:S02]  /*3fb0*/  STG.E.128 desc[UR60][R36.64+0x60], R32 ;  /* 0x0000602024007986 */ /* 0x0009e4000c101d3c */
.L_x_10356:
[----:B------:R-:W-:Y:S05]  /*3fc0*/  BSYNC B1 ;  /* 0x0000000000017941 */ /* 0x000fea0003800000 */
.L_x_10355:
[----:B------:R-:W-:Y:S01]  /*3fd0*/  ISETP.NE.AND P4, PT, R14, RZ, PT ;  /* 0x000000ff0e00720c */ /* 0x000fe20003f85270 */
[----:B------:R-:W-:-:S12]  /*3fe0*/  BSSY B1, `(.L_x_10359) ;  /* 0x0000031000017945 */ /* 0x000fd80003800000 */
[----:B------:R-:W-:Y:S05]  /*3ff0*/  @!P4 BRA `(.L_x_10360) ;  /* 0x0000000000bcc947 */ /* 0x000fea0003800000 */
[----:B------:R-:W5:Y:S01]  /*4000*/  LDL R46, [R1+0x70] ;  /* 0x00007000012e7983 */ /* 0x000f620000100800 */
[----:B------:R-:W-:Y:S03]  /*4010*/  BSSY B2, `(.L_x_10361) ;  /* 0x000002c000027945 */ /* 0x000fe60003800000 */
[----:B-1234-:R1:W2:Y:S01]  /*4020*/  LDS.128 R32, [R82+0x1b000] ;  /* 0x01b0000052207984 */ /* 0x01e2a20000000c00 */
[----:B-----5:R-:W-:-:S13]  /*4030*/  ISETP.GE.AND P4, PT, R46, R107, PT ;  /* 0x0000006b2e00720c */ /* 0x020fda0003f86270 */
[----:B-12---:R-:W-:Y:S05]  /*4040*/  @P4 BRA `(.L_x_10362) ;  /* 0x0000000000a04947 */ /* 0x006fea0003800000 */
[----:B------:R-:W-:Y:S02]  /*4050*/  SHF.R.U64 R42, R42, 0x10, R43 ;  /* 0x000000102a2a7819 */ /* 0x000fe4000000122b */
[--C-:B------:R-:W-:Y:S01]  /*4060*/  SHF.R.U64 R46, R44, 0x10, R45.reuse ;  /* 0x000000102c2e7819 */ /* 0x100fe2000000122d */
[--C-:B------:R-:W-:Y:S01]  /*4070*/  HADD2.F32 R44, -RZ, R35.reuse.H1_H1 ;  /* 0x30000023ff2c7230 */ /* 0x100fe20000004100 */
[----:B------:R-:W-:Y:S01]  /*4080*/  SHF.R.U32.HI R47, RZ, 0x10, R45 ;  /* 0x00000010ff2f7819 */ /* 0x000fe2000001162d */
[----:B------:R-:W-:Y:S01]  /*4090*/  HADD2.F32 R35, -RZ, R35.H0_H0 ;  /* 0x20000023ff237230 */ /* 0x000fe20000004100 */
[----:B------:R-:W-:Y:S01]  /*40a0*/  SHF.R.U32.HI R48, RZ, 0x10, R43 ;  /* 0x00000010ff307819 */ /* 0x000fe2000001162b */
[----:B------:R-:W-:Y:S02]  /*40b0*/  HADD2.F32 R43, -RZ, R42.H0_H0 ;  /* 0x2000002aff2b7230 */ /* 0x000fe40000004100 */
[----:B------:R-:W-:Y:S02]  /*40c0*/  HADD2.F32 R42, -RZ, R33.H1_H1 ;  /* 0x30000021ff2a7230 */ /* 0x000fe40000004100 */
[----:B------:R-:W-:-:S02]  /*40d0*/  HADD2.F32 R46, -RZ, R46.H0_H0 ;  /* 0x2000002eff2e7230 */ /* 0x000fc40000004100 */
[----:B------:R-:W-:Y:S02]  /*40e0*/  HADD2.F32 R33, -RZ, R33.H0_H0 ;  /* 0x20000021ff217230 */ /* 0x000fe40000004100 */
[----:B------:R-:W-:Y:S02]  /*40f0*/  HADD2.F32 R47, -RZ, R47.H0_H0 ;  /* 0x2000002fff2f7230 */ /* 0x000fe40000004100 */
[----:B------:R-:W-:Y:S02]  /*4100*/  HADD2.F32 R45, -RZ, R48.H0_H0 ;  /* 0x20000030ff2d7230 */ /* 0x000fe40000004100 */
[-C--:B------:R-:W-:Y:S01]  /*4110*/  FMUL.FTZ R48, R42, R46.reuse ;  /* 0x0000002e2a307220 */ /* 0x080fe20000410000 */
[----:B------:R-:W-:Y:S01]  /*4120*/  FMUL.FTZ R49, R33, R46 ;  /* 0x0000002e21317220 */ /* 0x000fe20000410000 */
[-C--:B------:R-:W-:Y:S01]  /*4130*/  FMUL.FTZ R46, R44, R47.reuse ;  /* 0x0000002f2c2e7220 */ /* 0x080fe20000410000 */
[----:B------:R-:W-:Y:S01]  /*4140*/  FMUL.FTZ R47, R35, R47 ;  /* 0x0000002f232f7220 */ /* 0x000fe20000410000 */
[-C--:B------:R-:W-:Y:S01]  /*4150*/  FFMA.FTZ R33, R33, R43.reuse, -R48 ;  /* 0x0000002b21217223 */ /* 0x080fe20000010830 */
[----:B------:R-:W-:Y:S01]  /*4160*/  FFMA.FTZ R42, R42, R43, R49 ;  /* 0x0000002b2a2a7223 */ /* 0x000fe20000010031 */
[----:B------:R-:W-:-:S02]  /*4170*/  HADD2.F32 R43, -RZ, R32.H1_H1 ;  /* 0x30000020ff2b7230 */ /* 0x000fc40000004100 */
[-C--:B------:R-:W-:Y:S01]  /*4180*/  FFMA.FTZ R44, R44, R45.reuse, R47 ;  /* 0x0000002d2c2c7223 */ /* 0x080fe2000001002f */
[----:B------:R-:W-:Y:S01]  /*4190*/  FFMA.FTZ R35, R35, R45, -R46 ;  /* 0x0000002d23237223 */ /* 0x000fe2000001082e */
[----:B------:R-:W-:Y:S01]  /*41a0*/  HADD2.F32 R47, -RZ, R114.H0_H0 ;  /* 0x20000072ff2f7230 */ /* 0x000fe20000004100 */
        /* <DEDUP_REMOVED lines=18> */
.L_x_10362:
[----:B------:R-:W-:Y:S05]  /*42d0*/  BSYNC B2 ;  /* 0x0000000000027941 */ /* 0x000fea0003800000 */
.L_x_10361:
[----:B------:R1:W-:Y:S02]  /*42e0*/  STG.E.128 desc[UR60][R36.64+0x80], R32 ;  /* 0x0000802024007986 */ /* 0x0003e4000c101d3c */
.L_x_10360:
[----:B------:R-:W-:Y:S05]  /*42f0*/  BSYNC B1 ;  /* 0x0000000000017941 */ /* 0x000fea0003800000 */
.L_x_10359:
[----:B------:R-:W-:-:S13]  /*4300*/  ISETP.NE.AND P4, PT, R15, RZ, PT ;  /* 0x000000ff0f00720c */ /* 0x000fda0003f85270 */
[----:B------:R-:W-:Y:S05]  /*4310*/  @!P4 BRA `(.L_x_10342) ;  /* 0x000000240034c947 */ /* 0x000fea0003800000 */
[----:B------:R-:W5:Y:S01]  /*4320*/  LDL R42, [R1+0x74] ;  /* 0x00007400012a7983 */ /* 0x000f620000100800 */
[----:B------:R-:W-:Y:S03]  /*4330*/  BSSY B1, `(.L_x_10363) ;  /* 0x000002d000017945 */ /* 0x000fe60003800000 */
[----:B-1234-:R1:W2:Y:S01]  /*4340*/  LDS.128 R32, [R21+0x1b000] ;  /* 0x01b0000015207984 */ /* 0x01e2a20000000c00 */
[----:B-----5:R-:W-:-:S13]  /*4350*/  ISETP.GE.AND P4, PT, R42, R107, PT ;  /* 0x0000006b2a00720c */ /* 0x020fda0003f86270 */
[----:B-12---:R-:W-:Y:S05]  /*4360*/  @P4 BRA `(.L_x_10364) ;  /* 0x0000000000a44947 */ /* 0x006fea0003800000 */
[--C-:B------:R-:W-:Y:S01]  /*4370*/  SHF.R.U64 R43, R38, 0x10, R39.reuse ;  /* 0x00000010262b7819 */ /* 0x100fe20000001227 */
[----:B------:R-:W-:Y:S01]  /*4380*/  IMAD.MOV.U32 R38, RZ, RZ, R34 ;  /* 0x000000ffff267224 */ /* 0x000fe200078e0022 */
        /* <DEDUP_REMOVED lines=39> */
.L_x_10364:
[----:B------:R-:W-:Y:S05]  /*4600*/  BSYNC B1 ;  /* 0x0000000000017941 */ /* 0x000fea0003800000 */
.L_x_10363:
[----:B------:R1:W-:Y:S01]  /*4610*/  STG.E.128 desc[UR60][R36.64+0xa0], R32 ;  /* 0x0000a02024007986 */ /* 0x0003e2000c101d3c */
[----:B------:R-:W-:Y:S05]  /*4620*/  BRA `(.L_x_10342) ;  /* 0x0000002000707947 */ /* 0x000fea0003800000 */
.L_x_10336:
        /* <DEDUP_REMOVED lines=21> */
[----:B------:R-:W-:Y:S02]  /*4780*/  IADD3 R57, P3, R64, R56, RZ ;  /* 0x0000003840397210 */ /* 0x000fe40007f7e0ff */
[----:B------:R-:W-:-:S03]  /*4790*/  CS2R R52, SRZ ;  /* 0x0000000000347805 */ /* 0x000fc6000001ff00 */
[----:B------:R-:W-:Y:S01]  /*47a0*/  IMAD.X R90, R90, 0x1, R87, P3 ;  /* 0x000000015a5a7824 */ /* 0x000fe200018e0657 */
        /* <DEDUP_REMOVED lines=10> */
[----:B------:R-:W5:Y:S04]  /*4850*/  @!P3 LDG.E.128 R40, desc[UR60][R44.64] ;  /* 0x0000003c2c28b981 */ /* 0x000f68000c1e1d00 */
[----:B------:R-:W5:Y:S01]  /*4860*/  @!P3 LDG.E.128 R52, desc[UR60][R56.64] ;  /* 0x0000003c3834b981 */ /* 0x000f62000c1e1d00 */
[----:B------:R-:W-:Y:S02]  /*4870*/  ISETP.GE.AND P3, PT, R0, R107, PT ;  /* 0x0000006b0000720c */ /* 0x000fe40003f66270 */
[----:B------:R-:W-:Y:S02]  /*4880*/  CS2R R34, SRZ ;  /* 0x0000000000227805 */ /* 0x000fe4000001ff00 */
[----:B------:R-:W-:-:S09]  /*4890*/  CS2R R32, SRZ ;  /* 0x0000000000207805 */ /* 0x000fd2000001ff00 */
[----:B------:R-:W5:Y:S04]  /*48a0*/  @!P3 LDG.E.128 R36, desc[UR60][R44.64+0x20] ;  /* 0x0000203c2c24b981 */ /* 0x000f68000c1e1d00 */
[----:B------:R-:W5:Y:S01]  /*48b0*/  @!P3 LDG.E.128 R48, desc[UR60][R56.64+0x20] ;  /* 0x0000203c3830b981 */ /* 0x000f62000c1e1d00 */
[----:B------:R-:W-:Y:S02]  /*48c0*/  ISETP.GE.AND P3, PT, R4, R107, PT ;  /* 0x0000006b0400720c */ /* 0x000fe40003f66270 */
[----:B------:R-:W-:-:S11]  /*48d0*/  CS2R R46, SRZ ;  /* 0x00000000002e7805 */ /* 0x000fd6000001ff00 */
[----:B------:R0:W5:Y:S02]  /*48e0*/  @!P3 LDG.E.128 R32, desc[UR60][R44.64+0x40] ;  /* 0x0000403c2c20b981 */ /* 0x000164000c1e1d00 */
[----:B0-----:R-:W-:-:S06]  /*48f0*/  CS2R R44, SRZ ;  /* 0x00000000002c7805 */ /* 0x001fcc000001ff00 */
[----:B------:R0:W5:Y:S02]  /*4900*/  @!P3 LDG.E.128 R44, desc[UR60][R56.64+0x40] ;  /* 0x0000403c382cb981 */ /* 0x000164000c1e1d00 */
.L_x_10366:
[----:B------:R-:W-:Y:S05]  /*4910*/  BSYNC B1 ;  /* 0x0000000000017941 */ /* 0x000fea0003800000 */
.L_x_10365:
        /* <DEDUP_REMOVED lines=12> */
[----:B------:R-:W-:-:S03]  /*49e0*/  IMAD.MOV.U32 R56, RZ, RZ, R36 ;  /* 0x000000ffff387224 */ /* 0x000fc600078e0024 */
[----:B------:R-:W-:Y:S01]  /*49f0*/  PRMT R130, R20, 0x7610, R130 ;  /* 0x0000761014827816 */ /* 0x000fe20000000082 */
[----:B------:R-:W-:Y:S01]  /*4a00*/  IMAD.MOV.U32 R20, RZ, RZ, R42 ;  /* 0x000000ffff147224 */ /* 0x000fe200078e002a */
[----:B------:R-:W-:Y:S01]  /*4a10*/  PRMT R128, R56, 0x7610, R128 ;  /* 0x0000761038807816 */ /* 0x000fe20000000080 */
[----:B------:R-:W-:-:S05]  /*4a20*/  IMAD.MOV.U32 R56, RZ, RZ, R43 ;  /* 0x000000ffff387224 */ /* 0x000fca00078e002b */
        /* <DEDUP_REMOVED lines=15> */
[----:B------:R-:W-:-:S04]  /*4b20*/  PRMT R127, R56, 0x7610, R127 ;  /* 0x00007610387f7816 */ /* 0x000fc8000000007f */
        /* <DEDUP_REMOVED lines=14> */
.L_x_10367:
[----:B------:R-:W-:Y:S01]  /*4c10*/  IMAD R20, R17, 0x8, R16 ;  /* 0x0000000811147824 */ /* 0x000fe200078e0210 */
[----:B------:R-:W-:Y:S01]  /*4c20*/  SHF.L.U32 R90, R155, 0x1f, RZ ;  /* 0x0000001f9b5a7819 */ /* 0x000fe200000006ff */
[----:B------:R-:W-:Y:S03]  /*4c30*/  BSSY B1, `(.L_x_10368) ;  /* 0x0000003000017945 */ /* 0x000fe60003800000 */
[----:B------:R-:W0:Y:S02]  /*4c40*/  SYNCS.PHASECHK.TRANS64.TRYWAIT P5, [R20+URZ+0x31c90], R90 ;  /* 0x031c905a140075a7 */ /* 0x000e2400080a017f */
[----:B0-----:R-:W-:Y:S05]  /*4c50*/  @!P5 BRA `(.L_x_10369) ;  /* 0x0000019c00e8d947 */ /* 0x001fea0003800000 */
.L_x_10630:
[----:B------:R-:W-:Y:S05]  /*4c60*/  BSYNC B1 ;  /* 0x0000000000017941 */ /* 0x000fea0003800000 */
.L_x_10368:
[----:B------:R-:W-:Y:S05]  /*4c70*/  @P4 BRA `(.L_x_10342) ;  /* 0x0000001800dc4947 */ /* 0x000fea0003800000 */
[----:B------:R-:W1:Y:S01]  /*4c80*/  LDC R110, c[0x0][0x2f4] ;  /* 0x0000bd00ff6e7b82 */ /* 0x000e620000000800 */
[----:B------:R-:W-:Y:S01]  /*4c90*/  ISETP.NE.AND P4, PT, R10, RZ, PT ;  /* 0x000000ff0a00720c */ /* 0x000fe20003f85270 */
[----:B------:R-:W-:Y:S01]  /*4ca0*/  ULDC.64 UR4, c[0x0][0x300] ;  /* 0x0000c00000047ab9 */ /* 0x000fe20000000a00 */
[----:B------:R-:W-:Y:S01]  /*4cb0*/  SHF.R.S32.HI R56, RZ, 0x1f, R19 ;  /* 0x0000001fff387819 */ /* 0x000fe20000011413 */
[----:B------:R-:W-:Y:S01]  /*4cc0*/  IMAD.MOV.U32 R97, RZ, RZ, R96 ;  /* 0x000000ffff617224 */ /* 0x000fe200078e0060 */
[----:B------:R-:W-:Y:S01]  /*4cd0*/  BSSY B1, `(.L_x_10370) ;  /* 0x0000088000017945 */ /* 0x000fe20003800000 */
[----:B------:R-:W-:Y:S02]  /*4ce0*/  IMAD.MOV.U32 R96, RZ, RZ, R60 ;  /* 0x000000ffff607224 */ /* 0x000fe400078e003c */
[----:B------:R-:W-:Y:S02]  /*4cf0*/  IMAD R56, R56, UR4, RZ ;  /* 0x0000000438387c24 */ /* 0x000fe4000f8e02ff */
[----:B------:R-:W-:-:S04]  /*4d00*/  IMAD.WIDE.U32 R96, R19, UR4, R96 ;  /* 0x0000000413607c25 */ /* 0x000fc8000f8e0060 */
[----:B------:R-:W-:-:S04]  /*4d10*/  IMAD R56, R19, UR5, R56 ;  /* 0x0000000513387c24 */ /* 0x000fc8000f8e0238 */
[----:B------:R-:W-:Y:S02]  /*4d20*/  IMAD.IADD R114, R56, 0x1, R97 ;  /* 0x0000000138727824 */ /* 0x000fe400078e0261 */
[----:B-1----:R-:W-:Y:S01]  /*4d30*/  IMAD.IADD R116, R110, 0x1, -R108 ;  /* 0x000000016e747824 */ /* 0x002fe200078e0a6c */
[----:B------:R-:W-:Y:S06]  /*4d40*/  @!P4 BRA `(.L_x_10371) ;  /* 0x000000080000c947 */ /* 0x000fec0003800000 */
[----:B------:R-:W2:Y:S04]  /*4d50*/  LDL R62, [R1+0x54] ;  /* 0x00005400013e7983 */ /* 0x000ea80000100800 */
[----:B------:R-:W3:Y:S04]  /*4d60*/  LDL R58, [R1+0x58] ;  /* 0x00005800013a7983 */ /* 0x000ee80000100800 */
[----:B------:R-:W4:Y:S01]  /*4d70*/  LDL R59, [R1+0x5c] ;  /* 0x00005c00013b7983 */ /* 0x000f220000100800 */
[----:B------:R-:W-:-:S04]  /*4d80*/  SEL R56, R108, R116, !P0 ;  /* 0x000000746c387207 */ /* 0x000fc80004000000 */
[----:B------:R-:W-:-:S04]  /*4d90*/  SHF.R.S32.HI R57, RZ, 0x1f, R56 ;  /* 0x0000001fff397819 */ /* 0x000fc80000011438 */
[----:B------:R-:W-:-:S04]  /*4da0*/  LEA.HI R57, R57, R56, RZ, 0x4 ;  /* 0x0000003839397211 */ /* 0x000fc800078f20ff */
[----:B------:R-:W-:-:S04]  /*4db0*/  SHF.R.S32.HI R57, RZ, 0x4, R57 ;  /* 0x00000004ff397819 */ /* 0x000fc80000011439 */
[----:B------:R-:W-:-:S04]  /*4dc0*/  LEA.HI.SX32 R117, R7, R57, 0x1d ;  /* 0x0000003907757211 */ /* 0x000fc800078feaff */
[----:B------:R-:W-:-:S04]  /*4dd0*/  SHF.R.S32.HI R57, RZ, 0x1f, R117 ;  /* 0x0000001fff397819 */ /* 0x000fc80000011475 */
[----:B------:R-:W-:Y:S01]  /*4de0*/  LEA.HI R57, R57, R117, RZ, 0x2 ;  /* 0x0000007539397211 */ /* 0x000fe200078f10ff */
[----:B------:R-:W-:-:S03]  /*4df0*/  IMAD.SHL.U32 R117, R117, 0x8, RZ ;  /* 0x0000000875757824 */ /* 0x000fc600078e00ff */
[----:B------:R-:W-:Y:S02]  /*4e00*/  SHF.R.S32.HI R57, RZ, 0x2, R57 ;  /* 0x00000002ff397819 */ /* 0x000fe40000011439 */
[----:B------:R-:W-:Y:S01]  /*4e10*/  ISETP.GE.AND P4, PT, R22, R107, PT ;  /* 0x0000006b1600720c */ /* 0x000fe20003f86270 */
[----:B------:R-:W-:Y:S01]  /*4e20*/  BSSY B2, `(.L_x_10372) ;  /* 0x0000066000027945 */ /* 0x000fe20003800000 */
[----:B--2---:R-:W-:-:S04]  /*4e30*/  LOP3.LUT R56, R62, 0x18, R117, 0xf8, !PT ;  /* 0x000000183e387812 */ /* 0x004fc800078ef875 */
[----:B---3--:R-:W-:Y:S01]  /*4e40*/  LOP3.LUT R56, R56, R58, RZ, 0x3c, !PT ;  /* 0x0000003a38387212 */ /* 0x008fe200078e3cff */
[----:B----4-:R-:W-:-:S04]  /*4e50*/  IMAD R57, R57, 0x1200, R59 ;  /* 0x0000120039397824 */ /* 0x010fc800078e023b */
[----:B------:R-:W-:-:S04]  /*4e60*/  IMAD.IADD R56, R57, 0x1, R56 ;  /* 0x0000000139387824 */ /* 0x000fc800078e0238 */
[C---:B------:R-:W-:Y:S02]  /*4e70*/  IMAD R60, R17.reuse, 0x3600, R56 ;  /* 0x00003600113c7824 */ /* 0x040fe400078e0238 */
[----:B------:R-:W-:Y:S02]  /*4e80*/  IMAD R56, R17, 0x3600, R105 ;  /* 0x0000360011387824 */ /* 0x000fe400078e0269 */
[--C-:B------:R-:W-:Y:S02]  /*4e90*/  IMAD R60, R60, 0x2, R16.reuse ;  /* 0x000000023c3c7824 */ /* 0x100fe400078e0210 */
[----:B------:R-:W-:-:S04]  /*4ea0*/  IMAD R56, R56, 0x2, R16 ;  /* 0x0000000238387824 */ /* 0x000fc800078e0210 */
[----:B------:R-:W1:Y:S04]  /*4eb0*/  LDS.128 R60, [R60+0x16a00] ;  /* 0x016a00003c3c7984 */ /* 0x000e680000000c00 */
[----:B------:R-:W2:Y:S01]  /*4ec0*/  LDS.128 R56, [R56+0x16a00] ;  /* 0x016a000038387984 */ /* 0x000ea20000000c00 */
[----:B------:R-:W-:Y:S05]  /*4ed0*/  @P4 BRA `(.L_x_10373) ;  /* 0x0000000400684947 */ /* 0x000fea0003800000 */
[----:B-1----:R-:W-:Y:S01]  /*4ee0*/  IMAD.MOV.U32 R120, RZ, RZ, R61 ;  /* 0x000000ffff787224 */ /* 0x002fe200078e003d */
        /* <DEDUP_REMOVED lines=8> */
[CC--:B------:R-:W-:Y:S01]  /*4f70*/  FMUL.FTZ R61, R57.reuse, R118.reuse ;  /* 0x00000076393d7220 */ /* 0x0c0fe20000410000 */
        /* <DEDUP_REMOVED lines=12> */
[----:B------:R-:W-:Y:S02]  /*5040*/  HADD2.F32 R118, -RZ, R118.H0_H0 ;  /* 0x20000076ff767230 */ /* 0x000fe40000004100 */
[C---:B------:R-:W-:Y:S01]  /*5050*/  FMUL.FTZ R121, R53.reuse, R121 ;  /* 0x0000007935797220 */ /* 0x040fe20000410000 */
[----:B------:R-:W-:Y:S01]  /*5060*/  FFMA.FTZ R53, R53, R41, -R119 ;  /* 0x0000002935357223 */ /* 0x000fe20000010877 */
[----:B------:R-:W-:-:S02]  /*5070*/  HADD2.F32 R119, -RZ, R133.H0_H0 ;  /* 0x20000085ff777230 */ /* 0x000fc40000004100 */
[----:B------:R-:W-:Y:S01]  /*5080*/  FFMA.FTZ R41, R52, R41, R121 ;  /* 0x0000002934297223 */ /* 0x000fe20000010079 */
[----:B------:R-:W-:Y:S02]  /*5090*/  IMAD.MOV.U32 R52, RZ, RZ, R59 ;  /* 0x000000ffff347224 */ /* 0x000fe400078e003b */
[----:B------:R-:W-:Y:S02]  /*50a0*/  HADD2.F32 R121, -RZ, R131.H1_H1 ;  /* 0x30000083ff797230 */ /* 0x000fe40000004100 */
[----:B------:R-:W-:Y:S01]  /*50b0*/  FMUL.FTZ R59, R120, R119 ;  /* 0x00000077783b7220 */ /* 0x000fe20000410000 */
[----:B------:R-:W-:Y:S01]  /*50c0*/  F2FP.F16.F32.PACK_AB R53, R53, R61 ;  /* 0x0000003d3535723e */ /* 0x000fe200000000ff */
[----:B------:R-:W-:Y:S01]  /*50d0*/  HADD2.F32 R122, -RZ, R52.H0_H0 ;  /* 0x20000034ff7a7230 */ /* 0x000fe20000004100 */
[----:B------:R-:W-:-:S03]  /*50e0*/  F2FP.F16.F32.PACK_AB R41, R41, R57 ;  /* 0x000000392929723e */ /* 0x000fc600000000ff */
[----:B------:R-:W-:Y:S02]  /*50f0*/  IMAD.MOV.U32 R57, RZ, RZ, R53 ;  /* 0x000000ffff397224 */ /* 0x000fe400078e0035 */
[C---:B------:R-:W-:Y:S01]  /*5100*/  FMUL.FTZ R119, R122.reuse, R119 ;  /* 0x000000777a777220 */ /* 0x040fe20000410000 */
[-C--:B------:R-:W-:Y:S01]  /*5110*/  FFMA.FTZ R59, R122, R121.reuse, -R59 ;  /* 0x000000797a3b7223 */ /* 0x080fe2000001083b */
[----:B------:R-:W-:Y:S02]  /*5120*/  HADD2.F32 R122, -RZ, R133.H1_H1 ;  /* 0x30000085ff7a7230 */ /* 0x000fe40000004100 */
[----:B------:R-:W-:Y:S01]  /*5130*/  FFMA.FTZ R119, R120, R121, R119 ;  /* 0x0000007978777223 */ /* 0x000fe20000010077 */
[----:B------:R-:W-:Y:S01]  /*5140*/  SHF.R.U32.HI R120, RZ, 0x10, R43 ;  /* 0x00000010ff787819 */ /* 0x000fe2000001162b */
[----:B------:R-:W-:Y:S01]  /*5150*/  IMAD.MOV.U32 R61, RZ, RZ, R41 ;  /* 0x000000ffff3d7224 */ /* 0x000fe200078e0029 */
[--C-:B------:R-:W-:Y:S01]  /*5160*/  SHF.R.U64 R43, R54, 0x10, R55.reuse ;  /* 0x00000010362b7819 */ /* 0x100fe20000001237 */
[----:B------:R-:W-:Y:S01]  /*5170*/  HADD2.F32 R54, -RZ, R63.H1_H1 ;  /* 0x3000003fff367230 */ /* 0x000fe20000004100 */
[----:B------:R-:W-:Y:S01]  /*5180*/  SHF.R.U32.HI R55, RZ, 0x10, R55 ;  /* 0x00000010ff377819 */ /* 0x000fe20000011637 */
[----:B------:R-:W-:-:S02]  /*5190*/  HADD2.F32 R63, -RZ, R52.H1_H1 ;  /* 0x30000034ff3f7230 */ /* 0x000fc40000004100 */
[----:B------:R-:W-:Y:S02]  /*51a0*/  HADD2.F32 R120, -RZ, R120.H0_H0 ;  /* 0x20000078ff787230 */ /* 0x000fe40000004100 */
        /* <DEDUP_REMOVED lines=9> */
[----:B------:R-:W-:Y:S02]  /*5240*/  HADD2.F32 R63, -RZ, R132.H0_H0 ;  /* 0x20000084ff3f7230 */ /* 0x000fe40000004100 */
[-C--:B------:R-:W-:Y:S01]  /*5250*/  FMUL.FTZ R121, R54, R122.reuse ;  /* 0x0000007a36797220 */ /* 0x080fe20000410000 */
[----:B------:R-:W-:Y:S01]  /*5260*/  F2FP.F16.F32.PACK_AB R55, R55, R119 ;  /* 0x000000773737723e */ /* 0x000fe200000000ff */
[----:B------:R-:W-:-:S02]  /*5270*/  FMUL.FTZ R122, R120, R122 ;  /* 0x0000007a787a7220 */ /* 0x000fc40000410000 */
        /* <DEDUP_REMOVED lines=8> */
[C---:B------:R-:W-:Y:S01]  /*5300*/  FMUL.FTZ R118, R60.reuse, R118 ;  /* 0x000000763c767220 */ /* 0x040fe20000410000 */
[----:B------:R-:W-:Y:S02]  /*5310*/  HADD2.F32 R58, -RZ, R58.H1_H1 ;  /* 0x3000003aff3a7230 */ /* 0x000fe40000004100 */
[-C--:B------:R-:W-:Y:S01]  /*5320*/  FFMA.FTZ R40, R60, R56.reuse, -R40 ;  /* 0x000000383c287223 */ /* 0x080fe20000010828 */
[----:B------:R-:W-:Y:S02]  /*5330*/  HADD2.F32 R60, -RZ, R131.H0_H0 ;  /* 0x20000083ff3c7230 */ /* 0x000fe40000004100 */
[----:B------:R-:W-:Y:S01]  /*5340*/  FFMA.FTZ R54, R54, R56, R118 ;  /* 0x0000003836367223 */ /* 0x000fe20000010076 */
[--C-:B------:R-:W-:Y:S02]  /*5350*/  HADD2.F32 R56, -RZ, R62.reuse.H0_H0 ;  /* 0x2000003eff387230 */ /* 0x100fe40000004100 */
[----:B------:R-:W-:Y:S01]  /*5360*/  HADD2.F32 R62, -RZ, R62.H1_H1 ;  /* 0x3000003eff3e7230 */ /* 0x000fe20000004100 */
[----:B------:R-:W-:-:S02]  /*5370*/  F2FP.F16.F32.PACK_AB R40, R40, R121 ;  /* 0x000000792828723e */ /* 0x000fc400000000ff */
[-C--:B------:R-:W-:Y:S01]  /*5380*/  FMUL.FTZ R118, R56, R120.reuse ;  /* 0x0000007838767220 */ /* 0x080fe20000410000 */
[C---:B------:R-:W-:Y:S01]  /*5390*/  FMUL.FTZ R120, R63.reuse, R120 ;  /* 0x000000783f787220 */ /* 0x040fe20000410000 */
[----:B------:R-:W-:Y:S02]  /*53a0*/  F2FP.F16.F32.PACK_AB R54, R54, R122 ;  /* 0x0000007a3636723e */ /* 0x000fe400000000ff */
        /* <DEDUP_REMOVED lines=11> */
[----:B------:R-:W-:Y:S02]  /*5460*/  IMAD.MOV.U32 R58, RZ, RZ, R118 ;  /* 0x000000ffff3a7224 */ /* 0x000fe400078e0076 */
[----:B------:R-:W-:-:S07]  /*5470*/  IMAD.MOV.U32 R62, RZ, RZ, R43 ;  /* 0x000000ffff3e7224 */ /* 0x000fce00078e002b */
.L_x_10373:
[----:B------:R-:W-:Y:S05]  /*5480*/  BSYNC B2 ;  /* 0x0000000000027941 */ /* 0x000fea0003800000 */
.L_x_10372:
        /* <DEDUP_REMOVED lines=11> */
[----:B-1----:R2:W-:Y:S04]  /*5540*/  @!P4 STG.E.128 desc[UR60][R42.64], R60 ;  /* 0x0000003c2a00c986 */ /* 0x0025e8000c101d3c */
.L_x_10371:
[----:B------:R-:W-:Y:S05]  /*5550*/  BSYNC B1 ;  /* 0x0000000000017941 */ /* 0x000fea0003800000 */
.L_x_10370:
[----:B------:R-:W-:Y:S01]  /*5560*/  ISETP.NE.AND P4, PT, R11, RZ, PT ;  /* 0x000000ff0b00720c */ /* 0x000fe20003f85270 */
[----:B------:R-:W-:-:S12]  /*5570*/  BSSY B1, `(.L_x_10374) ;  /* 0x0000082000017945 */ /* 0x000fd80003800000 */
[----:B------:R-:W-:Y:S05]  /*5580*/  @!P4 BRA `(.L_x_10375) ;  /* 0x000000080000c947 */ /* 0x000fea0003800000 */
[----:B------:R-:W3:Y:S04]  /*5590*/  LDL R52, [R1+0x54] ;  /* 0x0000540001347983 */ /* 0x000ee80000100800 */
[----:B--2---:R-:W2:Y:S04]  /*55a0*/  LDL R42, [R1+0x58] ;  /* 0x00005800012a7983 */ /* 0x004ea80000100800 */
        /* <DEDUP_REMOVED lines=12> */
[----:B---3--:R-:W-:-:S04]  /*5670*/  LOP3.LUT R40, R52, 0x18, R56, 0xf8, !PT ;  /* 0x0000001834287812 */ /* 0x008fc800078ef838 */
[----:B--2---:R-:W-:Y:S01]  /*5680*/  LOP3.LUT R40, R40, R42, RZ, 0x3c, !PT ;  /* 0x0000002a28287212 */ /* 0x004fe200078e3cff */
        /* <DEDUP_REMOVED lines=13> */
[----:B------:R-:W-:Y:S01]  /*5760*/  HADD2.F32 R59, -RZ, R130.H1_H1 ;  /* 0x30000082ff3b7230 */ /* 0x000fe20000004100 */
[----:B------:R-:W-:Y:S01]  /*5770*/  SHF.R.U64 R38, R38, 0x10, R39 ;  /* 0x0000001026267819 */ /* 0x000fe20000001227 */
[----:B------:R-:W-:Y:S02]  /*5780*/  HADD2.F32 R41, -RZ, R58.H0_H0 ;  /* 0x2000003aff297230 */ /* 0x000fe40000004100 */
[----:B------:R-:W-:Y:S02]  /*5790*/  HADD2.F32 R61, -RZ, R57.H0_H0 ;  /* 0x20000039ff3d7230 */ /* 0x000fe40000004100 */
[----:B------:R-:W-:-:S02]  /*57a0*/  HADD2.F32 R60, -RZ, R130.H0_H0 ;  /* 0x20000082ff3c7230 */ /* 0x000fc40000004100 */
[-C--:B------:R-:W-:Y:S01]  /*57b0*/  FMUL.FTZ R53, R41, R59.reuse ;  /* 0x0000003b29357220 */ /* 0x080fe20000410000 */
[----:B------:R-:W-:Y:S02]  /*57c0*/  HADD2.F32 R58, -RZ, R58.H1_H1 ;  /* 0x3000003aff3a7230 */ /* 0x000fe40000004100 */
[C---:B------:R-:W-:Y:S01]  /*57d0*/  FMUL.FTZ R59, R61.reuse, R59 ;  /* 0x0000003b3d3b7220 */ /* 0x040fe20000410000 */
[----:B------:R-:W-:Y:S02]  /*57e0*/  HADD2.F32 R37, -RZ, R37.H0_H0 ;  /* 0x20000025ff257230 */ /* 0x000fe40000004100 */
[-C--:B------:R-:W-:Y:S01]  /*57f0*/  FFMA.FTZ R53, R61, R60.reuse, -R53 ;  /* 0x0000003c3d357223 */ /* 0x080fe20000010835 */
[----:B------:R-:W-:Y:S02]  /*5800*/  HADD2.F32 R36, -RZ, R36.H0_H0 ;  /* 0x20000024ff247230 */ /* 0x000fe40000004100 */
[----:B------:R-:W-:Y:S01]  /*5810*/  FFMA.FTZ R41, R41, R60, R59 ;  /* 0x0000003c29297223 */ /* 0x000fe2000001003b */
[--C-:B------:R-:W-:Y:S01]  /*5820*/  SHF.R.U32.HI R59, RZ, 0x10, R49.reuse ;  /* 0x00000010ff3b7819 */ /* 0x100fe20000011631 */
[----:B------:R-:W-:Y:S01]  /*5830*/  HADD2.F32 R60, -RZ, R129.H1_H1 ;  /* 0x30000081ff3c7230 */ /* 0x000fe20000004100 */
[----:B------:R-:W-:Y:S01]  /*5840*/  SHF.R.U64 R49, R48, 0x10, R49 ;  /* 0x0000001030317819 */ /* 0x000fe20000001231 */
[----:B------:R-:W-:-:S02]  /*5850*/  HADD2.F32 R48, -RZ, R57.H1_H1 ;  /* 0x30000039ff307230 */ /* 0x000fc40000004100 */
[----:B------:R-:W-:Y:S02]  /*5860*/  HADD2.F32 R59, -RZ, R59.H0_H0 ;  /* 0x2000003bff3b7230 */ /* 0x000fe40000004100 */
[----:B------:R-:W-:Y:S02]  /*5870*/  HADD2.F32 R49, -RZ, R49.H0_H0 ;  /* 0x20000031ff317230 */ /* 0x000fe40000004100 */
[----:B------:R-:W-:Y:S02]  /*5880*/  HADD2.F32 R38, -RZ, R38.H0_H0 ;  /* 0x20000026ff267230 */ /* 0x000fe40000004100 */
[-C--:B------:R-:W-:Y:S01]  /*5890*/  FMUL.FTZ R57, R58, R59.reuse ;  /* 0x0000003b3a397220 */ /* 0x080fe20000410000 */
[----:B------:R-:W-:-:S03]  /*58a0*/  FMUL.FTZ R59, R48, R59 ;  /* 0x0000003b303b7220 */ /* 0x000fc60000410000 */
[-C--:B------:R-:W-:Y:S01]  /*58b0*/  FFMA.FTZ R48, R48, R37.reuse, -R57 ;  /* 0x0000002530307223 */ /* 0x080fe20000010839 */
[----:B------:R-:W-:Y:S02]  /*58c0*/  HADD2.F32 R57, -RZ, R55.H0_H0 ;  /* 0x20000037ff397230 */ /* 0x000fe40000004100 */
[----:B------:R-:W-:Y:S01]  /*58d0*/  FFMA.FTZ R37, R58, R37, R59 ;  /* 0x000000253a257223 */ /* 0x000fe2000001003b */
[----:B------:R-:W-:Y:S02]  /*58e0*/  HADD2.F32 R58, -RZ, R129.H0_H0 ;  /* 0x20000081ff3a7230 */ /* 0x000fe40000004100 */
[--C-:B------:R-:W-:Y:S02]  /*58f0*/  HADD2.F32 R59, -RZ, R43.reuse.H0_H0 ;  /* 0x2000002bff3b7230 */ /* 0x100fe40000004100 */
[----:B------:R-:W-:Y:S01]  /*5900*/  FMUL.FTZ R61, R57, R60 ;  /* 0x0000003c393d7220 */ /* 0x000fe20000410000 */
[----:B------:R-:W-:Y:S01]  /*5910*/  HADD2.F32 R43, -RZ, R43.H1_H1 ;  /* 0x3000002bff2b7230 */ /* 0x000fe20000004100 */
[----:B------:R-:W-:-:S02]  /*5920*/  F2FP.F16.F32.PACK_AB R48, R48, R53 ;  /* 0x000000353030723e */ /* 0x000fc400000000ff */
[C---:B------:R-:W-:Y:S01]  /*5930*/  FFMA.FTZ R61, R59.reuse, R58, -R61 ;  /* 0x0000003a3b3d7223 */ /* 0x040fe2000001083d */
[----:B------:R-:W-:Y:S01]  /*5940*/  FMUL.FTZ R59, R59, R60 ;  /* 0x0000003c3b3b7220 */ /* 0x000fe20000410000 */
[----:B------:R-:W-:Y:S01]  /*5950*/  F2FP.F16.F32.PACK_AB R37, R37, R41 ;  /* 0x000000292525723e */ /* 0x000fe200000000ff */
[----:B------:R-:W-:Y:S02]  /*5960*/  IMAD.MOV.U32 R41, RZ, RZ, R48 ;  /* 0x000000ffff297224 */ /* 0x000fe400078e0030 */
[----:B------:R-:W-:Y:S01]  /*5970*/  FFMA.FTZ R59, R57, R58, R59 ;  /* 0x0000003a393b7223 */ /* 0x000fe2000001003b */
[----:B------:R-:W-:Y:S01]  /*5980*/  SHF.R.U32.HI R57, RZ, 0x10, R39 ;  /* 0x00000010ff397819 */ /* 0x000fe20000011627 */
[----:B------:R-:W-:Y:S01]  /*5990*/  IMAD.MOV.U32 R53, RZ, RZ, R37 ;  /* 0x000000ffff357224 */ /* 0x000fe200078e0025 */
[--C-:B------:R-:W-:Y:S02]  /*59a0*/  SHF.R.U64 R39, R50, 0x10, R51.reuse ;  /* 0x0000001032277819 */ /* 0x100fe40000001233 */
[----:B------:R-:W-:Y:S01]  /*59b0*/  SHF.R.U32.HI R50, RZ, 0x10, R51 ;  /* 0x00000010ff327819 */ /* 0x000fe20000011633 */
[----:B------:R-:W-:-:S02]  /*59c0*/  HADD2.F32 R51, -RZ, R55.H1_H1 ;  /* 0x30000037ff337230 */ /* 0x000fc40000004100 */
[----:B------:R-:W-:Y:S02]  /*59d0*/  HADD2.F32 R57, -RZ, R57.H0_H0 ;  /* 0x20000039ff397230 */ /* 0x000fe40000004100 */
[----:B------:R-:W-:Y:S02]  /*59e0*/  HADD2.F32 R50, -RZ, R50.H0_H0 ;  /* 0x20000032ff327230 */ /* 0x000fe40000004100 */
[----:B------:R-:W-:-:S03]  /*59f0*/  HADD2.F32 R39, -RZ, R39.H0_H0 ;  /* 0x20000027ff277230 */ /* 0x000fc60000004100 */
[----:B------:R-:W-:-:S04]  /*5a00*/  FMUL.FTZ R55, R51, R50 ;  /* 0x0000003233377220 */ /* 0x000fc80000410000 */
[CC--:B------:R-:W-:Y:S01]  /*5a10*/  FFMA.FTZ R55, R43.reuse, R57.reuse, -R55 ;  /* 0x000000392b377223 */ /* 0x0c0fe20000010837 */
[----:B------:R-:W-:Y:S01]  /*5a20*/  FMUL.FTZ R43, R43, R50 ;  /* 0x000000322b2b7220 */ /* 0x000fe20000410000 */
[--C-:B------:R-:W-:Y:S02]  /*5a30*/  HADD2.F32 R50, -RZ, R52.reuse.H0_H0 ;  /* 0x20000034ff327230 */ /* 0x100fe40000004100 */
[----:B------:R-:W-:Y:S02]  /*5a40*/  HADD2.F32 R52, -RZ, R52.H1_H1 ;  /* 0x30000034ff347230 */ /* 0x000fe40000004100 */
[----:B------:R-:W-:Y:S01]  /*5a50*/  FFMA.FTZ R43, R51, R57, R43 ;  /* 0x00000039332b7223 */ /* 0x000fe2000001002b */
[----:B------:R-:W-:Y:S01]  /*5a60*/  HADD2.F32 R57, -RZ, R128.H1_H1 ;  /* 0x30000080ff397230 */ /* 0x000fe20000004100 */
[----:B------:R-:W-:Y:S01]  /*5a70*/  F2FP.F16.F32.PACK_AB R55, R55, R61 ;  /* 0x0000003d3737723e */ /* 0x000fe200000000ff */
[----:B------:R-:W-:Y:S02]  /*5a80*/  HADD2.F32 R51, -RZ, R40.H0_H0 ;  /* 0x20000028ff337230 */ /* 0x000fe40000004100 */
[----:B------:R-:W-:-:S02]  /*5a90*/  HADD2.F32 R128, -RZ, R128.H0_H0 ;  /* 0x20000080ff807230 */ /* 0x000fc40000004100 */
[CC--:B------:R-:W-:Y:S01]  /*5aa0*/  FMUL.FTZ R58, R50.reuse, R57.reuse ;  /* 0x00000039323a7220 */ /* 0x0c0fe20000410000 */
[----:B------:R-:W-:Y:S02]  /*5ab0*/  HADD2.F32 R40, -RZ, R40.H1_H1 ;  /* 0x30000028ff287230 */ /* 0x000fe40000004100 */
[----:B------:R-:W-:Y:S01]  /*5ac0*/  FMUL.FTZ R57, R51, R57 ;  /* 0x0000003933397220 */ /* 0x000fe20000410000 */
[----:B------:R-:W-:Y:S01]  /*5ad0*/  F2FP.F16.F32.PACK_AB R59, R43, R59 ;  /* 0x0000003b2b3b723e */ /* 0x000fe200000000ff */
[-C--:B------:R-:W-:Y:S01]  /*5ae0*/  FFMA.FTZ R58, R51, R128.reuse, -R58 ;  /* 0x00000080333a7223 */ /* 0x080fe2000001083a */
[--C-:B------:R-:W-:Y:S02]  /*5af0*/  HADD2.F32 R51, -RZ, R127.reuse.H0_H0 ;  /* 0x2000007fff337230 */ /* 0x100fe40000004100 */
        /* <DEDUP_REMOVED lines=28> */
.L_x_10377:
[----:B------:R-:W-:Y:S05]  /*5cc0*/  BSYNC B2 ;  /* 0x0000000000027941 */ /* 0x000fea0003800000 */
.L_x_10376:
        /* <DEDUP_REMOVED lines=12> */
.L_x_10375:
[----:B------:R-:W-:Y:S05]  /*5d90*/  BSYNC B1 ;  /* 0x0000000000017941 */ /* 0x000fea0003800000 */
.L_x_10374:
[----:B------:R-:W-:-:S13]  /*5da0*/  ISETP.NE.AND P4, PT, R12, RZ, PT ;  /* 0x000000ff0c00720c */ /* 0x000fda0003f85270 */
[----:B------:R-:W-:Y:S05]  /*5db0*/  @!P4 BRA `(.L_x_10342) ;  /* 0x00000008008cc947 */ /* 0x000fea0003800000 */
[----:B---3--:R-:W3:Y:S04]  /*5dc0*/  LDL R36, [R1] ;  /* 0x0000000001247983 */ /* 0x008ee80000100800 */
[----:B------:R-:W2:Y:S04]  /*5dd0*/  LDL R39, [R1+0x54] ;  /* 0x0000540001277983 */ /* 0x000ea80000100800 */
[----:B------:R-:W4:Y:S04]  /*5de0*/  LDL R38, [R1+0x5c] ;  /* 0x00005c0001267983 */ /* 0x000f280000100800 */
[----:B------:R-:W5:Y:S01]  /*5df0*/  LDL R37, [R1+0x58] ;  /* 0x0000580001257983 */ /* 0x000f620000100800 */
[----:B------:R-:W-:Y:S01]  /*5e00*/  BSSY B1, `(.L_x_10378) ;  /* 0x0000074000017945 */ /* 0x000fe20003800000 */
[----:B---3--:R-:W-:-:S02]  /*5e10*/  LOP3.LUT P6, RZ, R36, 0x1, RZ, 0xc0, !PT ;  /* 0x0000000124ff7812 */ /* 0x008fc400078cc0ff */
[----:B------:R-:W-:Y:S02]  /*5e20*/  IADD3 R36, P4, P5, R26, R96, R78 ;  /* 0x000000601a247210 */ /* 0x000fe40007d9e04e */
[----:B--2---:R-:W-:Y:S01]  /*5e30*/  MOV R40, R39 ;  /* 0x0000002700287202 */ /* 0x004fe20000000f00 */
[----:B----4-:R-:W-:Y:S01]  /*5e40*/  IMAD.MOV.U32 R39, RZ, RZ, R38 ;  /* 0x000000ffff277224 */ /* 0x010fe200078e0026 */
[----:B------:R-:W-:Y:S01]  /*5e50*/  SEL R116, R108, R116, !P6 ;  /* 0x000000746c747207 */ /* 0x000fe20007000000 */
[----:B-----5:R-:W-:Y:S01]  /*5e60*/  IMAD.MOV.U32 R38, RZ, RZ, R37 ;  /* 0x000000ffff267224 */ /* 0x020fe200078e0025 */
[----:B------:R-:W-:Y:S02]  /*5e70*/  IADD3.X R37, R3, R114, R100, P4, P5 ;  /* 0x0000007203257210 */ /* 0x000fe400027ea464 */
[----:B------:R-:W-:-:S04]  /*5e80*/  LEA R48, P4, R36, R94, 0x1 ;  /* 0x0000005e24307211 */ /* 0x000fc800078808ff */
[----:B------:R-:W-:Y:S02]  /*5e90*/  LEA.HI.X R49, R36, R95, R37, 0x1, P4 ;  /* 0x0000005f24317211 */ /* 0x000fe400020f0c25 */
[----:B------:R-:W-:-:S04]  /*5ea0*/  SHF.R.S32.HI R37, RZ, 0x1f, R116 ;  /* 0x0000001fff257819 */ /* 0x000fc80000011474 */
[----:B------:R-:W-:-:S04]  /*5eb0*/  LEA.HI R37, R37, R116, RZ, 0x4 ;  /* 0x0000007425257211 */ /* 0x000fc800078f20ff */
[----:B------:R-:W-:-:S04]  /*5ec0*/  SHF.R.S32.HI R36, RZ, 0x4, R37 ;  /* 0x00000004ff247819 */ /* 0x000fc80000011425 */
        /* <DEDUP_REMOVED lines=13> */
[----:B------:R-:W1:Y:S04]  /*5fa0*/  LDS.128 R36, [R37+0x16a00] ;  /* 0x016a000025247984 */ /* 0x000e680000000c00 */
[----:B------:R-:W2:Y:S01]  /*5fb0*/  LDS.128 R40, [R40+0x16a00] ;  /* 0x016a000028287984 */ /* 0x000ea20000000c00 */
[----:B------:R-:W-:-:S13]  /*5fc0*/  ISETP.GE.AND P4, PT, R4, R107, PT ;  /* 0x0000006b0400720c */ /* 0x000fda0003f86270 */
[----:B------:R-:W-:Y:S05]  /*5fd0*/  @P4 BRA `(.L_x_10379) ;  /* 0x0000000400584947 */ /* 0x000fea0003800000 */
[----:B------:R-:W-:Y:S01]  /*5fe0*/  HADD2.F32 R53, -RZ, R126.H1_H1 ;  /* 0x3000007eff357230 */ /* 0x000fe20000004100 */
[----:B------:R-:W-:Y:S01]  /*5ff0*/  SHF.R.U64 R32, R32, 0x10, R33 ;  /* 0x0000001020207819 */ /* 0x000fe20000001221 */
[----:B--2---:R-:W-:Y:S01]  /*6000*/  HADD2.F32 R51, -RZ, R41.H0_H0 ;  /* 0x20000029ff337230 */ /* 0x004fe20000004100 */
[----:B------:R-:W-:Y:S01]  /*6010*/  SHF.R.U32.HI R56, RZ, 0x10, R47 ;  /* 0x00000010ff387819 */ /* 0x000fe2000001162f */
[----:B-1----:R-:W-:Y:S01]  /*6020*/  HADD2.F32 R52, -RZ, R37.H0_H0 ;  /* 0x20000025ff347230 */ /* 0x002fe20000004100 */
[----:B------:R-:W-:Y:S01]  /*6030*/  SHF.R.U32.HI R58, RZ, 0x10, R35 ;  /* 0x00000010ff3a7819 */ /* 0x000fe20000011623 */
[----:B------:R-:W-:Y:S02]  /*6040*/  HADD2.F32 R54, -RZ, R124.H1_H1 ;  /* 0x3000007cff367230 */ /* 0x000fe40000004100 */
[-C--:B------:R-:W-:Y:S01]  /*6050*/  FMUL.FTZ R55, R51, R53.reuse ;  /* 0x0000003533377220 */ /* 0x080fe20000410000 */
[----:B------:R-:W-:Y:S02]  /*6060*/  HADD2.F32 R41, -RZ, R41.H1_H1 ;  /* 0x30000029ff297230 */ /* 0x000fe40000004100 */
[----:B------:R-:W-:Y:S01]  /*6070*/  FMUL.FTZ R53, R52, R53 ;  /* 0x0000003534357220 */ /* 0x000fe20000410000 */
[----:B------:R-:W-:-:S02]  /*6080*/  HADD2.F32 R56, -RZ, R56.H0_H0 ;  /* 0x20000038ff387230 */ /* 0x000fc40000004100 */
[-C--:B------:R-:W-:Y:S01]  /*6090*/  FFMA.FTZ R55, R52, R54.reuse, -R55 ;  /* 0x0000003634377223 */ /* 0x080fe20000010837 */
[----:B------:R-:W-:Y:S02]  /*60a0*/  HADD2.F32 R52, -RZ, R37.H1_H1 ;  /* 0x30000025ff347230 */ /* 0x000fe40000004100 */
[----:B------:R-:W-:Y:S01]  /*60b0*/  FFMA.FTZ R53, R51, R54, R53 ;  /* 0x0000003633357223 */ /* 0x000fe20000010035 */
[----:B------:R-:W-:Y:S01]  /*60c0*/  SHF.R.U32.HI R51, RZ, 0x10, R45 ;  /* 0x00000010ff337819 */ /* 0x000fe2000001162d */
[----:B------:R-:W-:Y:S01]  /*60d0*/  HADD2.F32 R58, -RZ, R58.H0_H0 ;  /* 0x2000003aff3a7230 */ /* 0x000fe20000004100 */
[----:B------:R-:W-:Y:S01]  /*60e0*/  SHF.R.U32.HI R54, RZ, 0x10, R33 ;  /* 0x00000010ff367819 */ /* 0x000fe20000011621 */
[----:B------:R-:W-:Y:S01]  /*60f0*/  IMAD.MOV.U32 R33, RZ, RZ, R43 ;  /* 0x000000ffff217224 */ /* 0x000fe200078e002b */
[----:B------:R-:W-:Y:S01]  /*6100*/  SHF.R.U64 R44, R44, 0x10, R45 ;  /* 0x000000102c2c7819 */ /* 0x000fe2000000122d */
[----:B------:R-:W-:Y:S01]  /*6110*/  HADD2.F32 R51, -RZ, R51.H0_H0 ;  /* 0x20000033ff337230 */ /* 0x000fe20000004100 */
[----:B------:R-:W-:Y:S01]  /*6120*/  SHF.R.U64 R46, R46, 0x10, R47 ;  /* 0x000000102e2e7819 */ /* 0x000fe2000000122f */
[----:B------:R-:W-:Y:S01]  /*6130*/  HADD2.F32 R37, -RZ, R54.H0_H0 ;  /* 0x20000036ff257230 */ /* 0x000fe20000004100 */
[----:B------:R-:W-:Y:S01]  /*6140*/  SHF.R.U64 R35, R34, 0x10, R35 ;  /* 0x0000001022237819 */ /* 0x000fe20000001223 */
[----:B------:R-:W-:-:S02]  /*6150*/  HADD2.F32 R43, -RZ, R125.H1_H1 ;  /* 0x3000007dff2b7230 */ /* 0x000fc40000004100 */
[CC--:B------:R-:W-:Y:S01]  /*6160*/  FMUL.FTZ R54, R41.reuse, R51.reuse ;  /* 0x0000003329367220 */ /* 0x0c0fe20000410000 */
[C---:B------:R-:W-:Y:S01]  /*6170*/  FMUL.FTZ R51, R52.reuse, R51 ;  /* 0x0000003334337220 */ /* 0x040fe20000410000 */
[----:B------:R-:W-:Y:S02]  /*6180*/  HADD2.F32 R45, -RZ, R123.H1_H1 ;  /* 0x3000007bff2d7230 */ /* 0x000fe40000004100 */
[-C--:B------:R-:W-:Y:S01]  /*6190*/  FFMA.FTZ R54, R52, R37.reuse, -R54 ;  /* 0x0000002534367223 */ /* 0x080fe20000010836 */
[----:B------:R-:W-:Y:S01]  /*61a0*/  FFMA.FTZ R51, R41, R37, R51 ;  /* 0x0000002529337223 */ /* 0x000fe20000010033 */
[----:B------:R-:W-:Y:S02]  /*61b0*/  IMAD.MOV.U32 R37, RZ, RZ, R39 ;  /* 0x000000ffff257224 */ /* 0x000fe400078e0027 */
[--C-:B------:R-:W-:Y:S01]  /*61c0*/  HADD2.F32 R39, -RZ, R33.reuse.H0_H0 ;  /* 0x20000021ff277230 */ /* 0x100fe20000004100 */
[----:B------:R-:W-:Y:S01]  /*61d0*/  F2FP.F16.F32.PACK_AB R54, R54, R55 ;  /* 0x000000373636723e */ /* 0x000fe200000000ff */
        /* <DEDUP_REMOVED lines=8> */
[----:B------:R-:W-:Y:S02]  /*6260*/  HADD2.F32 R124, -RZ, R124.H0_H0 ;  /* 0x2000007cff7c7230 */ /* 0x000fe40000004100 */
[C---:B------:R-:W-:Y:S01]  /*6270*/  FMUL.FTZ R56, R37.reuse, R56 ;  /* 0x0000003825387220 */ /* 0x040fe20000410000 */
[----:B------:R-:W-:Y:S01]  /*6280*/  FFMA.FTZ R37, R37, R58, -R60 ;  /* 0x0000003a25257223 */ /* 0x000fe2000001083c */
[----:B------:R-:W-:Y:S01]  /*6290*/  FFMA.FTZ R43, R39, R45, R43 ;  /* 0x0000002d272b7223 */ /* 0x000fe2000001002b */
[----:B------:R-:W-:-:S02]  /*62a0*/  HADD2.F32 R39, -RZ, R36.H0_H0 ;  /* 0x20000024ff277230 */ /* 0x000fc40000004100 */
[----:B------:R-:W-:Y:S01]  /*62b0*/  FFMA.FTZ R56, R33, R58, R56 ;  /* 0x0000003a21387223 */ /* 0x000fe20000010038 */
[----:B------:R-:W-:Y:S02]  /*62c0*/  HADD2.F32 R33, -RZ, R40.H0_H0 ;  /* 0x20000028ff217230 */ /* 0x000fe40000004100 */
[----:B------:R-:W-:Y:S01]  /*62d0*/  FFMA.FTZ R52, R41, R45, -R52 ;  /* 0x0000002d29347223 */ /* 0x000fe20000010834 */
[----:B------:R-:W-:Y:S02]  /*62e0*/  HADD2.F32 R44, -RZ, R44.H0_H0 ;  /* 0x2000002cff2c7230 */ /* 0x000fe40000004100 */
[----:B------:R-:W-:Y:S02]  /*62f0*/  HADD2.F32 R32, -RZ, R32.H0_H0 ;  /* 0x20000020ff207230 */ /* 0x000fe40000004100 */
[-C--:B------:R-:W-:Y:S01]  /*6300*/  FMUL.FTZ R58, R33, R126.reuse ;  /* 0x0000007e213a7220 */ /* 0x080fe20000410000 */
[----:B------:R-:W-:Y:S01]  /*6310*/  FMUL.FTZ R126, R39, R126 ;  /* 0x0000007e277e7220 */ /* 0x000fe20000410000 */
[----:B------:R-:W-:Y:S01]  /*6320*/  HADD2.F32 R125, -RZ, R125.H0_H0 ;  /* 0x2000007dff7d7230 */ /* 0x000fe20000004100 */
[----:B------:R-:W-:Y:S01]  /*6330*/  F2FP.F16.F32.PACK_AB R52, R37, R52 ;  /* 0x000000342534723e */ /* 0x000fe200000000ff */
        /* <DEDUP_REMOVED lines=8> */
[C---:B------:R-:W-:Y:S01]  /*63c0*/  FMUL.FTZ R44, R33.reuse, R44 ;  /* 0x0000002c212c7220 */ /* 0x040fe20000410000 */
[----:B------:R-:W-:Y:S02]  /*63d0*/  IMAD.MOV.U32 R37, RZ, RZ, R54 ;  /* 0x000000ffff257224 */ /* 0x000fe400078e0036 */
[----:B------:R-:W-:Y:S01]  /*63e0*/  FFMA.FTZ R33, R33, R32, -R36 ;  /* 0x0000002021217223 */ /* 0x000fe20000010824 */
[----:B------:R-:W-:-:S02]  /*63f0*/  HADD2.F32 R36, -RZ, R42.H0_H0 ;  /* 0x2000002aff247230 */ /* 0x000fc40000004100 */
[----:B------:R-:W-:Y:S01]  /*6400*/  FFMA.FTZ R39, R39, R32, R44 ;  /* 0x0000002027277223 */ /* 0x000fe2000001002c */
[----:B------:R-:W-:Y:S02]  /*6410*/  HADD2.F32 R32, -RZ, R38.H0_H0 ;  /* 0x20000026ff207230 */ /* 0x000fe40000004100 */
[----:B------:R-:W-:Y:S02]  /*6420*/  HADD2.F32 R42, -RZ, R42.H1_H1 ;  /* 0x3000002aff2a7230 */ /* 0x000fe40000004100 */
[-C--:B------:R-:W-:Y:S01]  /*6430*/  FMUL.FTZ R41, R36, R125.reuse ;  /* 0x0000007d24297220 */ /* 0x080fe20000410000 */
[----:B------:R-:W-:Y:S02]  /*6440*/  HADD2.F32 R38, -RZ, R38.H1_H1 ;  /* 0x30000026ff267230 */ /* 0x000fe40000004100 */
[C---:B------:R-:W-:Y:S01]  /*6450*/  FMUL.FTZ R125, R32.reuse, R125 ;  /* 0x0000007d207d7220 */ /* 0x040fe20000410000 */
[----:B------:R-:W-:Y:S01]  /*6460*/  F2FP.F16.F32.PACK_AB R33, R33, R58 ;  /* 0x0000003a2121723e */ /* 0x000fe200000000ff */
[----:B------:R-:W-:Y:S01]  /*6470*/  FFMA.FTZ R32, R32, R123, -R41 ;  /* 0x0000007b20207223 */ /* 0x000fe20000010829 */
[----:B------:R-:W-:-:S02]  /*6480*/  HADD2.F32 R41, -RZ, R46.H0_H0 ;  /* 0x2000002eff297230 */ /* 0x000fc40000004100 */
[----:B------:R-:W-:Y:S01]  /*6490*/  FFMA.FTZ R36, R36, R123, R125 ;  /* 0x0000007b24247223 */ /* 0x000fe2000001007d */
[----:B------:R-:W-:Y:S01]  /*64a0*/  F2FP.F16.F32.PACK_AB R40, R39, R126 ;  /* 0x0000007e2728723e */ /* 0x000fe200000000ff */
[----:B------:R-:W-:Y:S02]  /*64b0*/  IMAD.MOV.U32 R39, RZ, RZ, R52 ;  /* 0x000000ffff277224 */ /* 0x000fe400078e0034 */
[-C--:B------:R-:W-:Y:S01]  /*64c0*/  FMUL.FTZ R45, R42, R41.reuse ;  /* 0x000000292a2d7220 */ /* 0x080fe20000410000 */
[----:B------:R-:W-:-:S03]  /*64d0*/  FMUL.FTZ R41, R38, R41 ;  /* 0x0000002926297220 */ /* 0x000fc60000410000 */
[-C--:B------:R-:W-:Y:S01]  /*64e0*/  FFMA.FTZ R45, R38, R35.reuse, -R45 ;  /* 0x00000023262d7223 */ /* 0x080fe2000001082d */
[----:B------:R-:W-:-:S04]  /*64f0*/  FFMA.FTZ R41, R42, R35, R41 ;  /* 0x000000232a297223 */ /* 0x000fc80000010029 */
[----:B------:R-:W-:Y:S02]  /*6500*/  F2FP.F16.F32.PACK_AB R38, R45, R32 ;  /* 0x000000202d26723e */ /* 0x000fe400000000ff */
[----:B------:R-:W-:Y:S01]  /*6510*/  F2FP.F16.F32.PACK_AB R42, R41, R36 ;  /* 0x00000024292a723e */ /* 0x000fe200000000ff */
[----:B------:R-:W-:Y:S02]  /*6520*/  IMAD.MOV.U32 R36, RZ, RZ, R33 ;  /* 0x000000ffff247224 */ /* 0x000fe400078e0021 */
[----:B------:R-:W-:-:S07]  /*6530*/  IMAD.MOV.U32 R41, RZ, RZ, R51 ;  /* 0x000000ffff297224 */ /* 0x000fce00078e0033 */
.L_x_10379:
[----:B------:R-:W-:Y:S05]  /*6540*/  BSYNC B1 ;  /* 0x0000000000017941 */ /* 0x000fea0003800000 */
.L_x_10378:
[----:B-1----:R4:W-:Y:S01]  /*6550*/  STG.E.128 desc[UR60][R48.64], R36 ;  /* 0x0000002430007986 */ /* 0x0029e2000c101d3c */
[----:B------:R-:W-:-:S13]  /*6560*/  ISETP.GE.AND P4, PT, R50, R110, PT ;  /* 0x0000006e3200720c */ /* 0x000fda0003f86270 */
[----:B------:R-:W-:Y:S05]  /*6570*/  @P4 BRA `(.L_x_10342) ;  /* 0x00000000009c4947 */ /* 0x000fea0003800000 */
[--C-:B------:R-:W-:Y:S02]  /*6580*/  SHF.R.S32.HI R32, RZ, 0x1f, R50.reuse ;  /* 0x0000001fff207819 */ /* 0x100fe40000011432 */
[----:B------:R-:W-:-:S04]  /*6590*/  IADD3 R50, P4, P5, R26, R96, R50 ;  /* 0x000000601a327210 */ /* 0x000fc80007d9e032 */
[----:B------:R-:W-:Y:S02]  /*65a0*/  IADD3.X R32, R3, R114, R32, P4, P5 ;  /* 0x0000007203207210 */ /* 0x000fe400027ea420 */
[----:B------:R-:W-:-:S04]  /*65b0*/  LEA R94, P4, R50, R94, 0x1 ;  /* 0x0000005e325e7211 */ /* 0x000fc800078808ff */
[----:B------:R-:W-:-:S05]  /*65c0*/  LEA.HI.X R95, R50, R95, R32, 0x1, P4 ;  /* 0x0000005f325f7211 */ /* 0x000fca00020f0c20 */
[----:B--2---:R1:W-:Y:S01]  /*65d0*/  STG.E.128 desc[UR60][R94.64], R40 ;  /* 0x000000285e007986 */ /* 0x0043e2000c101d3c */
[----:B------:R-:W-:Y:S05]  /*65e0*/  BRA `(.L_x_10342) ;  /* 0x0000000000807947 */ /* 0x000fea0003800000 */
.L_x_10335:
[----:B------:R-:W2:Y:S02]  /*65f0*/  LDL R32, [R1+0x50] ;  /* 0x0000500001207983 */ /* 0x000ea40000100800 */
[----:B--2---:R-:W-:-:S13]  /*6600*/  ISETP.NE.AND P3, PT, R32, 0x3, PT ;  /* 0x000000032000780c */ /* 0x004fda0003f65270 */
[----:B------:R-:W-:Y:S05]  /*6610*/  @!P3 BRA `(.L_x_10380) ;  /* 0x000000000004b947 */ /* 0x000fea0003800000 */
[----:B------:R-:W-:Y:S01]  /*6620*/  BPT.TRAP 0x1 ;  /* 0x000000040000795c */ /* 0x000fe20000300000 */
.L_x_10380:
[----:B------:R-:W-:Y:S01]  /*6630*/  IMAD R20, R17, 0x8, R16 ;  /* 0x0000000811147824 */ /* 0x000fe200078e0210 */
[----:B------:R-:W-:Y:S01]  /*6640*/  SHF.L.U32 R90, R155, 0x1f, RZ ;  /* 0x0000001f9b5a7819 */ /* 0x000fe200000006ff */
[----:B------:R-:W-:Y:S01]  /*6650*/  IMAD R89, R24, -0x90, R2 ;  /* 0xffffff7018597824 */ /* 0x000fe200078e0202 */
[----:B------:R-:W-:Y:S02]  /*6660*/  BSSY B1, `(.L_x_10381) ;  /* 0x0000004000017945 */ /* 0x000fe40003800000 */
[----:B------:R-:W0:Y:S02]  /*6670*/  SYNCS.PHASECHK.TRANS64.TRYWAIT P4, [R20+URZ+0x31c90], R90 ;  /* 0x031c905a140075a7 */ /* 0x000e24000808017f */
[----:B------:R-:W-:Y:S01]  /*6680*/  VIMNMX R89, R89, 0x90, PT ;  /* 0x0000009059597848 */ /* 0x000fe20003fe0100 */
[----:B0-----:R-:W-:Y:S06]  /*6690*/  @!P4 BRA `(.L_x_10382) ;  /* 0x00000184006cc947 */ /* 0x001fec0003800000 */
.L_x_10631:
[----:B------:R-:W-:Y:S05]  /*66a0*/  BSYNC B1 ;  /* 0x0000000000017941 */ /* 0x000fea0003800000 */
.L_x_10381:
[----:B------:R-:W-:-:S13]  /*66b0*/  ISETP.GE.AND P4, PT, R19, R89, PT ;  /* 0x000000591300720c */ /* 0x000fda0003f86270 */
        /* <DEDUP_REMOVED lines=19> */
.L_x_10342:
[----:B------:R-:W-:Y:S05]  /*67f0*/  BSYNC B0 ;  /* 0x0000000000007941 */ /* 0x000fea0003800000 */
.L_x_10334:
        /* <DEDUP_REMOVED lines=17> */
.L_x_10384:
[----:B------:R-:W-:Y:S05]  /*6910*/  BSYNC B0 ;  /* 0x0000000000007941 */ /* 0x000fea0003800000 */
.L_x_10383:
[----:B------:R-:W2:Y:S01]  /*6920*/  SYNCS.PHASECHK.TRANS64.TRYWAIT P3, [R20+URZ+0x31cb0], R90 ;  /* 0x031cb05a140075a7 */ /* 0x000ea2000806017f */
[----:B------:R-:W-:Y:S04]  /*6930*/  BSSY B0, `(.L_x_10385) ;  /* 0x0000002000007945 */ /* 0x000fe80003800000 */
[----:B--2---:R-:W-:Y:S05]  /*6940*/  @!P3 BRA `(.L_x_10386) ;  /* 0x0000018000d4b947 */ /* 0x004fea0003800000 */
.L_x_10632:
[----:B------:R-:W-:Y:S05]  /*6950*/  BSYNC B0 ;  /* 0x0000000000007941 */ /* 0x000fea0003800000 */
.L_x_10385:
[----:B------:R-:W-:Y:S01]  /*6960*/  ISETP.GE.AND P3, PT, R19, R89, PT ;  /* 0x000000591300720c */ /* 0x000fe20003f66270 */
[----:B------:R-:W-:-:S12]  /*6970*/  BSSY B0, `(.L_x_10387) ;  /* 0x0000020000007945 */ /* 0x000fd80003800000 */
[----:B------:R-:W-:Y:S05]  /*6980*/  @P3 BRA `(.L_x_10388) ;  /* 0x0000000000783947 */ /* 0x000fea0003800000 */
[----:B------:R-:W-:Y:S01]  /*6990*/  IMAD.WIDE R34, R24, 0x90, R76 ;  /* 0x0000009018227825 */ /* 0x000fe200078e024c */
[----:B------:R-:W-:-:S03]  /*69a0*/  ULDC.64 UR4, c[0x0][0x328] ;  /* 0x0000ca0000047ab9 */ /* 0x000fc60000000a00 */
[----:B------:R-:W-:Y:S02]  /*69b0*/  IMAD R35, R35, UR4, RZ ;  /* 0x0000000423237c24 */ /* 0x000fe4000f8e02ff */
[----:B-1----:R-:W-:Y:S02]  /*69c0*/  IMAD.MOV.U32 R32, RZ, RZ, R28 ;  /* 0x000000ffff207224 */ /* 0x002fe400078e001c */
[----:B------:R-:W-:Y:S02]  /*69d0*/  IMAD.MOV.U32 R33, RZ, RZ, R88 ;  /* 0x000000ffff217224 */ /* 0x000fe400078e0058 */
[C---:B------:R-:W-:Y:S02]  /*69e0*/  IMAD R35, R34.reuse, UR5, R35 ;  /* 0x0000000522237c24 */ /* 0x040fe4000f8e0223 */
[----:B------:R-:W-:Y:S01]  /*69f0*/  IMAD.WIDE.U32 R32, R34, UR4, R32 ;  /* 0x0000000422207c25 */ /* 0x000fe2000f8e0020 */
[----:B------:R-:W-:-:S03]  /*6a00*/  ULDC.64 UR4, c[0x0][0x318] ;  /* 0x0000c60000047ab9 */ /* 0x000fc60000000a00 */
[----:B------:R-:W-:Y:S01]  /*6a10*/  IMAD.IADD R33, R33, 0x1, R35 ;  /* 0x0000000121217824 */ /* 0x000fe200078e0223 */
[----:B------:R-:W-:Y:S01]  /*6a20*/  LEA R36, P3, R32, UR4, 0x1 ;  /* 0x0000000420247c11 */ /* 0x000fe2000f8608ff */
[----:B------:R-:W-:-:S03]  /*6a30*/  ULDC UR4, c[0x0][0x2f4] ;  /* 0x0000bd0000047ab9 */ /* 0x000fc60000000800 */
[----:B------:R-:W-:Y:S02]  /*6a40*/  LEA.HI.X R37, R32, UR5, R33, 0x1, P3 ;  /* 0x0000000520257c11 */ /* 0x000fe400098f0c21 */
        /* <DEDUP_REMOVED lines=17> */
[----:B-1----:R3:W-:Y:S02]  /*6b60*/  @!P3 STG.E.128 desc[UR60][R36.64+0xa0], R32 ;  /* 0x0000a0202400b986 */ /* 0x0027e4000c101d3c */
.L_x_10388:
[----:B------:R-:W-:Y:S05]  /*6b70*/  BSYNC B0 ;  /* 0x0000000000007941 */ /* 0x000fea0003800000 */
.L_x_10387:
[----:B------:R-:W-:Y:S01]  /*6b80*/  @!PT LDS RZ, [RZ] ;  /* 0x00000000fffff984 */ /* 0x000fe20000000800 */
[----:B------:R-:W-:Y:S01]  /*6b90*/  @!PT LDS RZ, [RZ] ;  /* 0x00000000fffff984 */ /* 0x000fe20000000800 */
[----:B------:R-:W-:Y:S01]  /*6ba0*/  @!PT LDS RZ, [RZ] ;  /* 0x00000000fffff984 */ /* 0x000fe20000000800 */
[----:B------:R-:W-:Y:S01]  /*6bb0*/  @!PT LDS RZ, [RZ] ;  /* 0x00000000fffff984 */ /* 0x000fe20000000800 */
[----:B------:R4:W-:Y:S06]  /*6bc0*/  MEMBAR.ALL.CTA ;  /* 0x0000000000007992 */ /* 0x0009ec0000008000 */
[----:B----4-:R-:W4:Y:S01]  /*6bd0*/  FENCE.VIEW.ASYNC.S ;  /* 0x00000000000073c6 */ /* 0x010f220000000000 */
[----:B0-2---:R-:W-:Y:S01]  /*6be0*/  @!P4 VIADD R20, R20, 0x31cc0 ;  /* 0x00031cc01414c836 */ /* 0x005fe20000000000 */
[----:B------:R-:W-:-:S04]  /*6bf0*/  IADD3 R17, R17, 0x1, RZ ;  /* 0x0000000111117810 */ /* 0x000fc80007ffe0ff */
[----:B------:R-:W-:Y:S01]  /*6c00*/  @!P4 PRMT R20, RZ, 0x654, R20 ;  /* 0x00000654ff14c816 */ /* 0x000fe20000000014 */
[----:B----4-:R0:W-:Y:S01]  /*6c10*/  BAR.SYNC.DEFER_BLOCKING R113, 0x80 ;  /* 0x000200710000751d */ /* 0x0101e20000010000 */
[----:B------:R-:W-:-:S04]  /*6c20*/  ISETP.NE.AND P3, PT, R17, 0x2, PT ;  /* 0x000000021100780c */ /* 0x000fc80003f65270 */
[----:B------:R-:W-:Y:S01]  /*6c30*/  SEL R17, R17, RZ, P3 ;  /* 0x000000ff11117207 */ /* 0x000fe20001800000 */
[----:B------:R2:W-:Y:S02]  /*6c40*/  @!P4 SYNCS.ARRIVE.TRANS64.RED.A1T0 RZ, [R20+URZ], RZ ;  /* 0x000000ff14ffc9a7 */ /* 0x0005e4000810043f */
[----:B--2---:R-:W-:-:S04]  /*6c50*/  SEL R20, RZ, 0x1, P3 ;  /* 0x00000001ff147807 */ /* 0x004fc80001800000 */
[----:B------:R-:W-:Y:S01]  /*6c60*/  LOP3.LUT R155, R155, R20, RZ, 0x3c, !PT ;  /* 0x000000149b9b7212 */ /* 0x000fe200078e3cff */
[----:B0-----:R-:W-:Y:S06]  /*6c70*/  @P2 BRA `(.L_x_10389) ;  /* 0xffffffbc00202947 */ /* 0x001fec000383ffff */
[----:B------:R-:W0:Y:S01]  /*6c80*/  S2R R21, SR_TID.X ;  /* 0x0000000000157919 */ /* 0x000e220000002100 */
[----:B------:R-:W-:Y:S02]  /*6c90*/  PLOP3.LUT P0, PT, PT, PT, PT, 0x8, 0x0 ;  /* 0x000000000000781c */ /* 0x000fe40003f0e170 */
[----:B0-----:R-:W-:-:S04]  /*6ca0*/  SHF.R.U32.HI R21, RZ, 0x7, R21 ;  /* 0x00000007ff157819 */ /* 0x001fc80000011615 */
[----:B------:R-:W-:-:S13]  /*6cb0*/  ISETP.NE.AND P5, PT, R21, 0x1, PT ;  /* 0x000000011500780c */ /* 0x000fda0003fa5270 */
[----:B------:R-:W-:Y:S06]  /*6cc0*/  @!P5 BAR.ARV 0x9, 0x100 ;  /* 0x024400000000db1d */ /* 0x000fec0000002000 */
.L_x_10329:
[----:B------:R-:W-:Y:S02]  /*6cd0*/  ISETP.GE.AND P2, PT, R112, 0x1, PT ;  /* 0x000000017000780c */ /* 0x000fe40003f46270 */
[----:B------:R-:W-:Y:S02]  /*6ce0*/  CS2R R2, SRZ ;  /* 0x0000000000027805 */ /* 0x000fe4000001ff00 */
[----:B------:R-:W-:Y:S01]  /*6cf0*/  PLOP3.LUT P1, PT, PT, PT, PT, 0x80, 0x0 ;  /* 0x000000000000781c */ /* 0x000fe20003f2f070 */
[----:B------:R-:W-:Y:S01]  /*6d00*/  IMAD.MOV.U32 R0, RZ, RZ, RZ ;  /* 0x000000ffff007224 */ /* 0x000fe200078e00ff */
[----:B------:R-:W-:Y:S01]  /*6d10*/  CS2R R30, SRZ ;  /* 0x00000000001e7805 */ /* 0x000fe2000001ff00 */
[----:B------:R-:W-:Y:S01]  /*6d20*/  IMAD.MOV.U32 R71, RZ, RZ, RZ ;  /* 0x000000ffff477224 */ /* 0x000fe200078e00ff */
[----:B------:R-:W-:Y:S02]  /*6d30*/  CS2R R48, SRZ ;  /* 0x0000000000307805 */ /* 0x000fe4000001ff00 */
[----:B-1-3--:R-:W-:-:S02]  /*6d40*/  CS2R R32, SRZ ;  /* 0x0000000000207805 */ /* 0x00afc4000001ff00 */
        /* <DEDUP_REMOVED lines=14> */
[----:B------:R-:W-:Y:S01]  /*6e30*/  CS2R R72, SRZ ;  /* 0x0000000000487805 */ /* 0x000fe2000001ff00 */
[----:B------:R-:W-:Y:S01]  /*6e40*/  IMAD.MOV.U32 R82, RZ, RZ, RZ ;  /* 0x000000ffff527224 */ /* 0x000fe200078e00ff */
[----:B------:R-:W-:Y:S01]  /*6e50*/  CS2R R78, SRZ ;  /* 0x00000000004e7805 */ /* 0x000fe2000001ff00 */
[----:B------:R-:W-:Y:S01]  /*6e60*/  IMAD.MOV.U32 R84, RZ, RZ, RZ ;  /* 0x000000ffff547224 */ /* 0x000fe200078e00ff */
[----:B------:R-:W-:Y:S01]  /*6e70*/  CS2R R60, SRZ ;  /* 0x00000000003c7805 */ /* 0x000fe2000001ff00 */
[----:B------:R-:W-:Y:S02]  /*6e80*/  IMAD.MOV.U32 R81, RZ, RZ, RZ ;  /* 0x000000ffff517224 */ /* 0x000fe400078e00ff */
[----:B------:R-:W-:Y:S02]  /*6e90*/  IMAD.MOV.U32 R6, RZ, RZ, RZ ;  /* 0x000000ffff067224 */ /* 0x000fe400078e00ff */
[----:B------:R-:W-:Y:S01]  /*6ea0*/  IMAD.MOV.U32 R86, RZ, RZ, RZ ;  /* 0x000000ffff567224 */ /* 0x000fe200078e00ff */
[----:B------:R-:W-:Y:S06]  /*6eb0*/  @P0 BRA `(.L_x_10390) ;  /* 0x00000000000c0947 */ /* 0x000fec0003800000 */
[----:B------:R-:W0:Y:S01]  /*6ec0*/  FENCE.VIEW.ASYNC.G ;  /* 0x00000000000073c6 */ /* 0x000e220000000100 */
[----:B------:R-:W-:Y:S05]  /*6ed0*/  WARPSYNC.ALL ;  /* 0x0000000000007948 */ /* 0x000fea0003800000 */
[----:B0-----:R-:W-:Y:S06]  /*6ee0*/  BAR.ARV 0xc, 0x200 ;  /* 0x0308000000007b1d */ /* 0x001fec0000002000 */
.L_x_10390:
[----:B------:R-:W-:Y:S02]  /*6ef0*/  IMAD.MOV.U32 R80, RZ, RZ, RZ ;  /* 0x000000ffff507224 */ /* 0x000fe400078e00ff */
        /* <DEDUP_REMOVED lines=10> */
[----:B0-----:R0:W-:Y:S02]  /*6fa0*/  STL [R1+0x78], R0 ;  /* 0x0000780001007387 */ /* 0x0011e40000100800 */
.L_x_10635:
[----:B------:R-:W0:Y:S01]  /*6fb0*/  LDL R3, [R1+0x78] ;  /* 0x0000780001037983 */ /* 0x000e220000100800 */
[----:B------:R-:W-:Y:S01]  /*6fc0*/  BSSY B6, `(.L_x_10393) ;  /* 0x000001b000067945 */ /* 0x000fe20003800000 */
[----:B0-----:R-:W-:-:S05]  /*6fd0*/  IMAD.HI R0, R3, 0x55555556, RZ ;  /* 0x5555555603007827 */ /* 0x001fca00078e02ff */
[----:B------:R-:W-:-:S05]  /*6fe0*/  LEA.HI R2, R0, R0, RZ, 0x1 ;  /* 0x0000000000027211 */ /* 0x000fca00078f08ff */
[----:B------:R-:W-:Y:S02]  /*6ff0*/  IMAD R2, R2, -0x3, R3 ;  /* 0xfffffffd02027824 */ /* 0x000fe400078e0203 */
[----:B------:R-:W-:-:S04]  /*7000*/  VIADD R3, R16, 0x24300 ;  /* 0x0002430010037836 */ /* 0x000fc80000000000 */
[----:B------:R-:W-:Y:S01]  /*7010*/  IMAD R0, R2, 0x800, R3 ;  /* 0x0000080002007824 */ /* 0x000fe200078e0203 */
[----:B------:R-:W-:-:S04]  /*7020*/  LOP3.LUT P0, RZ, R3, 0x9f, RZ, 0xc0, !PT ;  /* 0x0000009f03ff7812 */ /* 0x000fc8000780c0ff */
[----:B------:R-:W-:-:S04]  /*7030*/  SHF.R.U32.HI R0, RZ, 0x4, R0 ;  /* 0x00000004ff007819 */ /* 0x000fc80000011600 */
[----:B------:R-:W-:-:S05]  /*7040*/  LOP3.LUT R0, R0, 0x3fff, RZ, 0xc0, !PT ;  /* 0x00003fff00007812 */ /* 0x000fca00078ec0ff */
[----:B------:R0:W-:Y:S01]  /*7050*/  STL [R1+0x80], R0 ;  /* 0x0000800001007387 */ /* 0x0001e20000100800 */
[----:B------:R-:W-:Y:S05]  /*7060*/  @!P0 BRA `(.L_x_10394) ;  /* 0x0000000000408947 */ /* 0x000fea0003800000 */
[----:B0-----:R-:W-:Y:S01]  /*7070*/  MOV R0, 0x0 ;  /* 0x0000000000007802 */ /* 0x001fe20000000f00 */
[----:B------:R-:W-:Y:S01]  /*7080*/  ULDC.64 UR4, c[0x4][0x1b8] ;  /* 0x01006e0000047ab9 */ /* 0x000fe20000000a00 */
[----:B------:R-:W-:Y:S01]  /*7090*/  ULDC.64 UR6, c[0x4][0x1c0] ;  /* 0x0100700000067ab9 */ /* 0x000fe20000000a00 */
[----:B------:R-:W-:Y:S01]  /*70a0*/  IMAD.U32 R4, RZ, RZ, UR4 ;  /* 0x00000004ff047e24 */ /* 0x000fe2000f8e00ff */
[----:B-1----:R0:W1:Y:S01]  /*70b0*/  LDC.64 R14, c[0x4][R0] ;  /* 0x01000000000e7b82 */ /* 0x0020620000000a00 */
        /* <DEDUP_REMOVED lines=11> */
.L_x_10394:
[----:B------:R-:W-:Y:S05]  /*7170*/  BSYNC B6 ;  /* 0x0000000000067941 */ /* 0x000fea0003800000 */
.L_x_10393:
[----:B------:R-:W-:Y:S02]  /*7180*/  ULDC UR4, c[0x0][0x3f4] ;  /* 0x0000fd0000047ab9 */ /* 0x000fe40000000800 */
[----:B------:R-:W-:-:S13]  /*7190*/  ISETP.LT.AND P0, PT, RZ, UR4, PT ;  /* 0x00000004ff007c0c */ /* 0x000fda000bf01270 */
[----:B------:R-:W-:Y:S05]  /*71a0*/  @P0 BRA `(.L_x_10395) ;  /* 0x0000000000400947 */ /* 0x000fea0003800000 */
[----:B------:R-:W0:Y:S02]  /*71b0*/  LDL R20, [R1+0x98] ;  /* 0x0000980001147983 */ /* 0x000e240000100800 */
[----:B0-----:R-:W-:-:S04]  /*71c0*/  LEA.HI R0, R20, R20, RZ, 0x1 ;  /* 0x0000001414007211 */ /* 0x001fc800078f08ff */
        /* <DEDUP_REMOVED lines=8> */
.L_x_10398:
[----:B--2---:R2:W3:Y:S02]  /*7250*/  SYNCS.PHASECHK.TRANS64.TRYWAIT P0, [R16+URZ+0x31c00], R3 ;  /* 0x031c0003100075a7 */ /* 0x0044e4000800017f */
[----:B---3--:R-:W-:Y:S05]  /*7260*/  @!P0 NANOSLEEP.SYNCS 0x989680 ;  /* 0x009896800000895d */ /* 0x008fea0003900000 */
[----:B------:R-:W3:Y:S02]  /*7270*/  @!P0 SYNCS.PHASECHK.TRANS64 P0, [R16+URZ+0x31c00], R3 ;  /* 0x031c0003100085a7 */ /* 0x000ee4000800007f */
[----:B---3--:R-:W-:Y:S05]  /*7280*/  @!P0 BRA `(.L_x_10398) ;  /* 0xfffffffc00f08947 */ /* 0x008fea000383ffff */
.L_x_10397:
[----:B------:R-:W-:Y:S05]  /*7290*/  BSYNC B0 ;  /* 0x0000000000007941 */ /* 0x000fea0003800000 */
.L_x_10396:
[----:B------:R-:W-:Y:S05]  /*72a0*/  BRA `(.L_x_10399) ;  /* 0x0000003800487947 */ /* 0x000fea0003800000 */
.L_x_10395:
[----:B------:R-:W2:Y:S01]  /*72b0*/  LDL R6, [R1+0xc0] ;  /* 0x0000c00001067983 */ /* 0x000ea20000100800 */
[----:B0----5:R-:W-:Y:S01]  /*72c0*/  SHF.R.S32.HI R0, RZ, 0x1f, R106 ;  /* 0x0000001fff007819 */ /* 0x021fe2000001146a */
        /* <DEDUP_REMOVED lines=16> */
[----:B--2---:R-:W-:-:S13]  /*73d0*/  LOP3.LUT P0, RZ, R6, 0x1bf, RZ, 0xc0, !PT ;  /* 0x000001bf06ff7812 */ /* 0x004fda000780c0ff */
[----:B------:R-:W-:Y:S05]  /*73e0*/  @!P0 BRA `(.L_x_10400) ;  /* 0x0000000000408947 */ /* 0x000fea0003800000 */
[----:B------:R-:W-:Y:S01]  /*73f0*/  MOV R0, 0x0 ;  /* 0x0000000000007802 */ /* 0x000fe20000000f00 */
[----:B------:R-:W-:Y:S01]  /*7400*/  ULDC.64 UR4, c[0x4][0x1b8] ;  /* 0x01006e0000047ab9 */ /* 0x000fe20000000a00 */
[----:B------:R-:W-:Y:S01]  /*7410*/  ULDC.64 UR6, c[0x4][0x1c0] ;  /* 0x0100700000067ab9 */ /* 0x000fe20000000a00 */
[----:B------:R-:W-:Y:S01]  /*7420*/  IMAD.U32 R4, RZ, RZ, UR4 ;  /* 0x00000004ff047e24 */ /* 0x000fe2000f8e00ff */
[----:B-1----:R0:W1:Y:S01]  /*7430*/  LDC.64 R14, c[0x4][R0] ;  /* 0x01000000000e7b82 */ /* 0x0020620000000a00 */
        /* <DEDUP_REMOVED lines=11> */
.L_x_10400:
[----:B------:R-:W-:Y:S01]  /*74f0*/  ULDC.U8 UR4, c[0x0][0x410] ;  /* 0x0001040000047ab9 */ /* 0x000fe20000000000 */
[----:B------:R-:W-:Y:S01]  /*7500*/  BSSY B0, `(.L_x_10401) ;  /* 0x0000364000007945 */ /* 0x000fe20003800000 */
[----:B------:R-:W-:Y:S01]  /*7510*/  ISETP.NE.AND P0, PT, RZ, UR4, PT ;  /* 0x00000004ff007c0c */ /* 0x000fe2000bf05270 */
[----:B------:R-:W-:-:S12]  /*7520*/  IMAD R7, R109, 0xc0, R19 ;  /* 0x000000c06d077824 */ /* 0x000fd800078e0213 */
[----:B------:R-:W-:Y:S05]  /*7530*/  @!P0 BRA `(.L_x_10402) ;  /* 0x0000001800d88947 */ /* 0x000fea0003800000 */
[----:B------:R-:W-:-:S03]  /*7540*/  UMOV UR4, 0xffffffff ;  /* 0xffffffff00047882 */ /* 0x000fc60000000000 */
[----:B------:R-:W-:Y:S05]  /*7550*/  BRA.DIV UR4, `(.L_x_10403) ;  /* 0x0000017a04247947 */ /* 0x000fea000b800000 */
[----:B------:R0:W2:Y:S04]  /*7560*/  SHFL.IDX PT, R3, R25, RZ, 0x1e1f ;  /* 0x001e1fff19037589 */ /* 0x0000a800000e0000 */
[----:B------:R0:W3:Y:S04]  /*7570*/  SHFL.IDX PT, R0, R24, RZ, 0x1e1f ;  /* 0x001e1fff18007589 */ /* 0x0000e800000e0000 */
[----:B------:R0:W4:Y:S04]  /*7580*/  SHFL.IDX PT, R5, R27, RZ, 0x1e1f ;  /* 0x001e1fff1b057589 */ /* 0x00012800000e0000 */
[----:B------:R0:W0:Y:S02]  /*7590*/  SHFL.IDX PT, R4, R26, RZ, 0x1e1f ;  /* 0x001e1fff1a047589 */ /* 0x00002400000e0000 */
.L_x_10641:
[----:B------:R-:W5:Y:S01]  /*75a0*/  LDL R47, [R1+0x98] ;  /* 0x00009800012f7983 */ /* 0x000f620000100800 */
[----:B------:R-:W-:Y:S01]  /*75b0*/  ULDC UR4, c[0x0][0x448] ;  /* 0x0001120000047ab9 */ /* 0x000fe20000000800 */
[----:B------:R-:W-:Y:S01]  /*75c0*/  BSSY B1, `(.L_x_10404) ;  /* 0x000005c000017945 */ /* 0x000fe20003800000 */
[----:B------:R-:W-:Y:S01]  /*75d0*/  IMAD R8, R111, UR4, RZ ;  /* 0x000000046f087c24 */ /* 0x000fe2000f8e02ff */
[----:B------:R-:W-:Y:S02]  /*75e0*/  CS2R R36, SRZ ;  /* 0x0000000000247805 */ /* 0x000fe4000001ff00 */
[----:B------:R-:W-:Y:S02]  /*75f0*/  CS2R R32, SRZ ;  /* 0x0000000000207805 */ /* 0x000fe4000001ff00 */
[----:B0-----:R-:W-:Y:S01]  /*7600*/  CS2R R26, SRZ ;  /* 0x00000000001a7805 */ /* 0x001fe2000001ff00 */
[----:B------:R-:W-:Y:S01]  /*7610*/  IMAD R6, R109, -0xc0, R8 ;  /* 0xffffff406d067824 */ /* 0x000fe200078e0208 */
[----:B------:R-:W-:-:S02]  /*7620*/  ISETP.GE.AND P1, PT, R7, R8, PT ;  /* 0x000000080700720c */ /* 0x000fc40003f26270 */
[----:B------:R-:W-:Y:S02]  /*7630*/  CS2R R20, SRZ ;  /* 0x0000000000147805 */ /* 0x000fe4000001ff00 */
[----:B------:R-:W-:Y:S02]  /*7640*/  CS2R R12, SRZ ;  /* 0x00000000000c7805 */ /* 0x000fe4000001ff00 */
[----:B------:R-:W-:Y:S02]  /*7650*/  CS2R R8, SRZ ;  /* 0x0000000000087805 */ /* 0x000fe4000001ff00 */
[----:B------:R-:W-:Y:S02]  /*7660*/  VIMNMX R6, R6, 0xc0, PT ;  /* 0x000000c006067848 */ /* 0x000fe40003fe0100 */
[----:B------:R-:W-:Y:S02]  /*7670*/  CS2R R34, SRZ ;  /* 0x0000000000227805 */ /* 0x000fe4000001ff00 */
[----:B------:R-:W-:-:S02]  /*7680*/  CS2R R30, SRZ ;  /* 0x00000000001e7805 */ /* 0x000fc4000001ff00 */
[----:B------:R-:W-:Y:S02]  /*7690*/  CS2R R28, SRZ ;  /* 0x00000000001c7805 */ /* 0x000fe4000001ff00 */
[----:B------:R-:W-:Y:S02]  /*76a0*/  ISETP.GE.AND P0, PT, R19, R6, PT ;  /* 0x000000061300720c */ /* 0x000fe40003f06270 */
[----:B------:R-:W-:Y:S02]  /*76b0*/  CS2R R24, SRZ ;  /* 0x0000000000187805 */ /* 0x000fe4000001ff00 */
[----:B-1----:R-:W-:Y:S02]  /*76c0*/  CS2R R14, SRZ ;  /* 0x00000000000e7805 */ /* 0x002fe4000001ff00 */
[----:B------:R-:W-:Y:S02]  /*76d0*/  CS2R R10, SRZ ;  /* 0x00000000000a7805 */ /* 0x000fe4000001ff00 */
[----:B-----5:R-:W-:Y:S01]  /*76e0*/  LEA.HI R46, R47, R47, RZ, 0x1 ;  /* 0x0000002f2f2e7211 */ /* 0x020fe200078f08ff */
[----:B------:R-:W-:Y:S06]  /*76f0*/  @P1 BRA `(.L_x_10405) ;  /* 0x0000000400201947 */ /* 0x000fec0003800000 */
[----:B------:R-:W2:Y:S01]  /*7700*/  LDL R41, [R1+0x64] ;  /* 0x0000640001297983 */ /* 0x000ea20000100800 */
[----:B------:R-:W-:-:S03]  /*7710*/  ULDC UR4, c[0x0][0x3f4] ;  /* 0x0000fd0000047ab9 */ /* 0x000fc60000000800 */
[----:B------:R-:W3:Y:S04]  /*7720*/  LDL R40, [R1+0x68] ;  /* 0x0000680001287983 */ /* 0x000ee80000100800 */
[----:B------:R-:W4:Y:S04]  /*7730*/  LDL R39, [R1+0x6c] ;  /* 0x00006c0001277983 */ /* 0x000f280000100800 */
[----:B------:R-:W4:Y:S04]  /*7740*/  LDL R38, [R1+0xa4] ;  /* 0x0000a40001267983 */ /* 0x000f280000100800 */
[----:B------:R-:W4:Y:S04]  /*7750*/  LDL R43, [R1+0xa8] ;  /* 0x0000a800012b7983 */ /* 0x000f280000100800 */
[----:B------:R-:W4:Y:S04]  /*7760*/  LDL R42, [R1+0x70] ;  /* 0x00007000012a7983 */ /* 0x000f280000100800 */
[----:B------:R-:W4:Y:S04]  /*7770*/  LDL.64 R44, [R1+0x48] ;  /* 0x00004800012c7983 */ /* 0x000f280000100a00 */
[----:B------:R-:W4:Y:S04]  /*7780*/  LDL R14, [R1+0x74] ;  /* 0x00007400010e7983 */ /* 0x000f280000100800 */
[----:B------:R-:W4:Y:S04]  /*7790*/  LDL R49, [R1+0xac] ;  /* 0x0000ac0001317983 */ /* 0x000f280000100800 */
[----:B------:R-:W4:Y:S01]  /*77a0*/  LDL R48, [R1+0xb0] ;  /* 0x0000b00001307983 */ /* 0x000f220000100800 */
        /* <DEDUP_REMOVED lines=8> */
[C---:B--2---:R-:W-:Y:S01]  /*7830*/  ISETP.GE.AND P2, PT, R41.reuse, UR4, PT ;  /* 0x0000000429007c0c */ /* 0x044fe2000bf46270 */
[C---:B------:R-:W-:Y:S01]  /*7840*/  IMAD.SHL.U32 R9, R41.reuse, 0x2, RZ ;  /* 0x0000000229097824 */ /* 0x040fe200078e00ff */
[----:B------:R-:W-:Y:S02]  /*7850*/  SHF.R.S32.HI R6, RZ, 0x1f, R41 ;  /* 0x0000001fff067819 */ /* 0x000fe40000011429 */
[C---:B---3--:R-:W-:Y:S01]  /*7860*/  ISETP.GE.AND P1, PT, R40.reuse, UR4, PT ;  /* 0x0000000428007c0c */ /* 0x048fe2000bf26270 */
[----:B------:R-:W-:Y:S01]  /*7870*/  IMAD.SHL.U32 R13, R40, 0x2, RZ ;  /* 0x00000002280d7824 */ /* 0x000fe200078e00ff */
[----:B------:R-:W-:-:S07]  /*7880*/  SHF.L.U64.HI R10, R41, 0x1, R6 ;  /* 0x00000001290a7819 */ /* 0x000fce0000010206 */
[-C--:B------:R-:W-:Y:S02]  /*7890*/  @!P2 IADD3 R6, P3, R0, R9.reuse, RZ ;  /* 0x000000090006a210 */ /* 0x080fe40007f7e0ff */
[----:B------:R-:W-:-:S03]  /*78a0*/  @!P2 IADD3 R8, P4, R4, R9, RZ ;  /* 0x000000090408a210 */ /* 0x000fc60007f9e0ff */
[----:B------:R-:W-:Y:S01]  /*78b0*/  @!P2 IMAD.X R7, R3, 0x1, R10, P3 ;  /* 0x000000010307a824 */ /* 0x000fe200018e060a */
[----:B----4-:R-:W-:Y:S02]  /*78c0*/  ISETP.GE.AND P3, PT, R39, UR4, PT ;  /* 0x0000000427007c0c */ /* 0x010fe4000bf66270 */
[----:B------:R-:W-:Y:S02]  /*78d0*/  @!P2 IADD3.X R9, R5, R10, RZ, P4, !PT ;  /* 0x0000000a0509a210 */ /* 0x000fe400027fe4ff */
[----:B------:R0:W5:Y:S01]  /*78e0*/  @!P2 LD.E.64 R30, desc[UR60][R6.64] ;  /* 0x0000003c061ea980 */ /* 0x000162000c101b00 */
[-C--:B------:R-:W-:Y:S01]  /*78f0*/  @!P1 IADD3 R10, P4, R0, R13.reuse, RZ ;  /* 0x0000000d000a9210 */ /* 0x080fe20007f9e0ff */
[----:B------:R-:W-:Y:S02]  /*7900*/  IMAD.SHL.U32 R41, R39, 0x2, RZ ;  /* 0x0000000227297824 */ /* 0x000fe400078e00ff */
[----:B------:R-:W5:Y:S01]  /*7910*/  @!P2 LD.E.64 R32, desc[UR60][R8.64] ;  /* 0x0000003c0820a980 */ /* 0x000f62000c101b00 */
[----:B------:R-:W-:Y:S01]  /*7920*/  @!P1 IADD3 R12, P2, R4, R13, RZ ;  /* 0x0000000d040c9210 */ /* 0x000fe20007f5e0ff */
[----:B------:R-:W-:-:S03]  /*7930*/  @!P1 IMAD.X R11, R3, 0x1, R38, P4 ;  /* 0x00000001030b9824 */ /* 0x000fc600020e0626 */
[-C--:B------:R-:W-:Y:S01]  /*7940*/  @!P3 IADD3 R40, P4, R4, R41.reuse, RZ ;  /* 0x000000290428b210 */ /* 0x080fe20007f9e0ff */
[C---:B------:R-:W-:Y:S01]  /*7950*/  @!P1 IMAD.X R13, R5.reuse, 0x1, R38, P2 ;  /* 0x00000001050d9824 */ /* 0x040fe200010e0626 */
[----:B------:R-:W-:Y:S01]  /*7960*/  @!P3 IADD3 R38, P2, R0, R41, RZ ;  /* 0x000000290026b210 */ /* 0x000fe20007f5e0ff */
[----:B------:R1:W5:Y:S02]  /*7970*/  @!P1 LD.E.64 R28, desc[UR60][R10.64] ;  /* 0x0000003c0a1c9980 */ /* 0x000364000c101b00 */
[--C-:B------:R-:W-:Y:S02]  /*7980*/  @!P3 IMAD.X R41, R5, 0x1, R43.reuse, P4 ;  /* 0x000000010529b824 */ /* 0x100fe400020e062b */
[----:B------:R-:W5:Y:S01]  /*7990*/  @!P1 LD.E.64 R26, desc[UR60][R12.64] ;  /* 0x0000003c0c1a9980 */ /* 0x000f62000c101b00 */
[----:B------:R-:W-:Y:S01]  /*79a0*/  @!P3 IMAD.X R39, R3, 0x1, R43, P2 ;  /* 0x000000010327b824 */ /* 0x000fe200010e062b */
[----:B------:R-:W-:Y:S02]  /*79b0*/  ISETP.GE.AND P1, PT, R42, UR4, PT ;  /* 0x000000042a007c0c */ /* 0x000fe4000bf26270 */
[----:B------:R-:W-:Y:S01]  /*79c0*/  ISETP.GE.AND P2, PT, R44, UR4, PT ;  /* 0x000000042c007c0c */ /* 0x000fe2000bf46270 */
[----:B------:R2:W5:Y:S01]  /*79d0*/  @!P3 LD.E.64 R20, desc[UR60][R40.64] ;  /* 0x0000003c2814b980 */ /* 0x000562000c101b00 */
[----:B0-----:R-:W-:-:S03]  /*79e0*/  IMAD.SHL.U32 R7, R42, 0x2, RZ ;  /* 0x000000022a077824 */ /* 0x001fc600078e00ff */
[----:B------:R0:W5:Y:S01]  /*79f0*/  @!P3 LD.E.64 R24, desc[UR60][R38.64] ;  /* 0x0000003c2618b980 */ /* 0x000162000c101b00 */
[C---:B------:R-:W-:Y:S01]  /*7a00*/  ISETP.GE.AND P3, PT, R14.reuse, UR4, PT ;  /* 0x000000040e007c0c */ /* 0x040fe2000bf66270 */
[----:B-1----:R-:W-:-:S04]  /*7a10*/  IMAD.SHL.U32 R11, R14, 0x2, RZ ;  /* 0x000000020e0b7824 */ /* 0x002fc800078e00ff */
[-C--:B------:R-:W-:Y:S02]  /*7a20*/  @!P1 IADD3 R42, P5, R0, R7.reuse, RZ ;  /* 0x00000007002a9210 */ /* 0x080fe40007fbe0ff */
[----:B------:R-:W-:Y:S01]  /*7a30*/  @!P1 IADD3 R6, P4, R4, R7, RZ ;  /* 0x0000000704069210 */ /* 0x000fe20007f9e0ff */
[----:B------:R-:W-:Y:S02]  /*7a40*/  @!P2 IMAD.MOV.U32 R8, RZ, RZ, R0 ;  /* 0x000000ffff08a224 */ /* 0x000fe400078e0000 */
[----:B------:R-:W-:Y:S02]  /*7a50*/  @!P2 IMAD.MOV.U32 R9, RZ, RZ, R3 ;  /* 0x000000ffff09a224 */ /* 0x000fe400078e0003 */
[----:B--2---:R-:W-:-:S04]  /*7a60*/  @!P2 IMAD.WIDE R40, R44, 0x2, R4 ;  /* 0x000000022c28a825 */ /* 0x004fc800078e0204 */
[----:B0-----:R-:W-:-:S04]  /*7a70*/  @!P2 IMAD.WIDE R38, R44, 0x2, R8 ;  /* 0x000000022c26a825 */ /* 0x001fc800078e0208 */
[--C-:B------:R-:W-:Y:S01]  /*7a80*/  @!P1 IMAD.X R43, R3, 0x1, R49.reuse, P5 ;  /* 0x00000001032b9824 */ /* 0x100fe200028e0631 */
[-C--:B------:R-:W-:Y:S01]  /*7a90*/  @!P3 IADD3 R44, P5, R0, R11.reuse, RZ ;  /* 0x0000000b002cb210 */ /* 0x080fe20007fbe0ff */
[----:B------:R-:W-:Y:S01]  /*7aa0*/  @!P1 IMAD.X R7, R5, 0x1, R49, P4 ;  /* 0x0000000105079824 */ /* 0x000fe200020e0631 */
[----:B------:R-:W-:Y:S02]  /*7ab0*/  @!P3 IADD3 R4, P4, R4, R11, RZ ;  /* 0x0000000b0404b210 */ /* 0x000fe40007f9e0ff */
        /* <DEDUP_REMOVED lines=11> */
[----:B------:R0:W5:Y:S02]  /*7b70*/  @!P3 LD.E.64 R8, desc[UR60][R4.64] ;  /* 0x0000003c0408b980 */ /* 0x000164000c101b00 */
.L_x_10405:
[----:B------:R-:W-:Y:S05]  /*7b80*/  BSYNC B1 ;  /* 0x0000000000017941 */ /* 0x000fea0003800000 */
.L_x_10404:
[----:B--2--5:R-:W-:Y:S01]  /*7b90*/  IMAD.MOV.U32 R3, RZ, RZ, R37 ;  /* 0x000000ffff037224 */ /* 0x024fe200078e0025 */
[----:B------:R-:W-:Y:S01]  /*7ba0*/  LOP3.LUT R46, R46, 0xfffffffe, RZ, 0xc0, !PT ;  /* 0xfffffffe2e2e7812 */ /* 0x000fe200078ec0ff */
[----:B---3--:R-:W-:Y:S01]  /*7bb0*/  IMAD.MOV.U32 R0, RZ, RZ, R36 ;  /* 0x000000ffff007224 */ /* 0x008fe200078e0024 */
[----:B------:R-:W-:Y:S01]  /*7bc0*/  BSSY B1, `(.L_x_10406) ;  /* 0x000002b000017945 */ /* 0x000fe20003800000 */
[----:B0-----:R-:W-:Y:S01]  /*7bd0*/  IMAD.MOV.U32 R4, RZ, RZ, R32 ;  /* 0x000000ffff047224 */ /* 0x001fe200078e0020 */
[----:B------:R-:W-:Y:S01]  /*7be0*/  PRMT R45, R45, 0x5410, R3 ;  /* 0x000054102d2d7816 */ /* 0x000fe20000000003 */
[----:B------:R-:W-:Y:S01]  /*7bf0*/  IMAD.IADD R3, R47, 0x1, -R46 ;  /* 0x000000012f037824 */ /* 0x000fe200078e0a2e */
[----:B------:R-:W-:Y:S01]  /*7c00*/  PRMT R48, R0, 0x7610, R48 ;  /* 0x0000761000307816 */ /* 0x000fe20000000030 */
[----:B------:R-:W-:Y:S01]  /*7c10*/  IMAD.MOV.U32 R0, RZ, RZ, R33 ;  /* 0x000000ffff007224 */ /* 0x000fe200078e0021 */
[----:B------:R-:W-:Y:S01]  /*7c20*/  PRMT R56, R4, 0x7610, R56 ;  /* 0x0000761004387816 */ /* 0x000fe20000000038 */
[----:B----4-:R-:W-:Y:S01]  /*7c30*/  IMAD.MOV.U32 R5, RZ, RZ, R27 ;  /* 0x000000ffff057224 */ /* 0x010fe200078e001b */
[----:B------:R-:W-:Y:S01]  /*7c40*/  SHF.L.U32 R3, R3, 0x1f, RZ ;  /* 0x0000001f03037819 */ /* 0x000fe200000006ff */
[----:B------:R-:W-:Y:S01]  /*7c50*/  IMAD.MOV.U32 R6, RZ, RZ, R13 ;  /* 0x000000ffff067224 */ /* 0x000fe200078e000d */
[----:B------:R-:W-:-:S02]  /*7c60*/  MOV R4, R26 ;  /* 0x0000001a00047202 */ /* 0x000fc40000000f00 */
[----:B------:R-:W0:Y:S01]  /*7c70*/  SYNCS.PHASECHK.TRANS64.TRYWAIT P1, [R16+URZ+0x31c00], R3 ;  /* 0x031c0003100075a7 */ /* 0x000e22000802017f */
        /* <DEDUP_REMOVED lines=30> */
[----:B0-----:R-:W-:Y:S06]  /*7e60*/  @!P1 BRA `(.L_x_10407) ;  /* 0x0000017000549947 */ /* 0x001fec0003800000 */
.L_x_10642:
[----:B------:R-:W-:Y:S05]  /*7e70*/  BSYNC B1 ;  /* 0x0000000000017941 */ /* 0x000fea0003800000 */
.L_x_10406:
[----:B------:R-:W-:Y:S01]  /*7e80*/  PRMT R39, R0, 0x5410, R4 ;  /* 0x0000541000277816 */ /* 0x000fe20000000004 */
[----:B------:R-:W-:Y:S06]  /*7e90*/  @P0 BRA `(.L_x_10408) ;  /* 0x0000002c00280947 */ /* 0x000fec0003800000 */
[----:B------:R-:W2:Y:S01]  /*7ea0*/  LDL.64 R52, [R1+0x48] ;  /* 0x0000480001347983 */ /* 0x000ea20000100a00 */
[----:B------:R-:W2:Y:S03]  /*7eb0*/  LDC R0, c[0x0][0x3f4] ;  /* 0x0000fd00ff007b82 */ /* 0x000ea60000000800 */
[----:B------:R-:W0:Y:S04]  /*7ec0*/  LDL R51, [R1+0x84] ;  /* 0x0000840001337983 */ /* 0x000e280000100800 */
[----:B------:R-:W3:Y:S04]  /*7ed0*/  LDL R50, [R1+0x64] ;  /* 0x0000640001327983 */ /* 0x000ee80000100800 */
[----:B------:R-:W4:Y:S04]  /*7ee0*/  LDL R49, [R1+0x68] ;  /* 0x0000680001317983 */ /* 0x000f280000100800 */
[----:B------:R-:W5:Y:S04]  /*7ef0*/  LDL R47, [R1+0x6c] ;  /* 0x00006c00012f7983 */ /* 0x000f680000100800 */
[----:B------:R-:W5:Y:S04]  /*7f00*/  LDL R7, [R1+0x70] ;  /* 0x0000700001077983 */ /* 0x000f680000100800 */
[----:B------:R-:W5:Y:S04]  /*7f10*/  LDL R6, [R1+0x74] ;  /* 0x0000740001067983 */ /* 0x000f680000100800 */
[----:B------:R-:W5:Y:S01]  /*7f20*/  LDL R5, [R1+0x88] ;  /* 0x0000880001057983 */ /* 0x000f620000100800 */
[----:B------:R-:W-:Y:S01]  /*7f30*/  BSSY B1, `(.L_x_10409) ;  /* 0x0000035000017945 */ /* 0x000fe20003800000 */
[-C--:B--2---:R-:W-:Y:S01]  /*7f40*/  ISETP.GE.AND P6, PT, R52, R0.reuse, PT ;  /* 0x000000003400720c */ /* 0x084fe20003fc6270 */
[----:B0-----:R-:W-:Y:S01]  /*7f50*/  IMAD R3, R51, 0x2, R16 ;  /* 0x0000000233037824 */ /* 0x001fe200078e0210 */
[----:B---3--:R-:W-:-:S02]  /*7f60*/  ISETP.GE.AND P0, PT, R50, R0, PT ;  /* 0x000000003200720c */ /* 0x008fc40003f06270 */
[-C--:B----4-:R-:W-:Y:S02]  /*7f70*/  ISETP.GE.AND P1, PT, R49, R0.reuse, PT ;  /* 0x000000003100720c */ /* 0x090fe40003f26270 */
[-C--:B-----5:R-:W-:Y:S02]  /*7f80*/  ISETP.GE.AND P2, PT, R47, R0.reuse, PT ;  /* 0x000000002f00720c */ /* 0x0a0fe40003f46270 */
[-C--:B------:R-:W-:Y:S02]  /*7f90*/  ISETP.GE.AND P3, PT, R7, R0.reuse, PT ;  /* 0x000000000700720c */ /* 0x080fe40003f66270 */
[----:B------:R-:W-:Y:S01]  /*7fa0*/  ISETP.GE.AND P4, PT, R6, R0, PT ;  /* 0x000000000600720c */ /* 0x000fe20003f86270 */
[----:B------:R-:W-:Y:S01]  /*7fb0*/  VIADD R0, R3, 0x20 ;  /* 0x0000002003007836 */ /* 0x000fe20000000000 */
[----:B------:R-:W-:Y:S01]  /*7fc0*/  LOP3.LUT P5, RZ, R5, 0x2, RZ, 0xc0, !PT ;  /* 0x0000000205ff7812 */ /* 0x000fe200078ac0ff */
[----:B------:R-:W-:-:S12]  /*7fd0*/  @P6 BRA `(.L_x_10410) ;  /* 0x0000000000a86947 */ /* 0x000fd80003800000 */
[----:B------:R-:W0:Y:S01]  /*7fe0*/  LDS.128 R4, [R3+0xda00] ;  /* 0x00da000003047984 */ /* 0x000e220000000c00 */
        /* <DEDUP_REMOVED lines=20> */
[----:B------:R-:W-:Y:S02]  /*8130*/  HADD2.F32 R6, -RZ, R5.H0_H0 ;  /* 0x20000005ff067230 */ /* 0x000fe40000004100 */
[----:B------:R-:W-:Y:S01]  /*8140*/  FFMA.FTZ R51, R36, R47, -R51 ;  /* 0x0000002f24337223 */ /* 0x000fe20000010833 */
[----:B------:R-:W-:Y:S02]  /*8150*/  HADD2.F32 R46, -RZ, R45.H1_H1 ;  /* 0x3000002dff2e7230 */ /* 0x000fe40000004100 */
[----:B------:R-:W-:Y:S01]  /*8160*/  FFMA.FTZ R47, R7, R48, R52 ;  /* 0x00000030072f7223 */ /* 0x000fe20000010034 */
[----:B------:R-:W-:Y:S02]  /*8170*/  HADD2.F32 R5, -RZ, R5.H1_H1 ;  /* 0x30000005ff057230 */ /* 0x000fe40000004100 */
[----:B------:R-:W-:-:S02]  /*8180*/  HADD2.F32 R36, -RZ, R57.H0_H0 ;  /* 0x20000039ff247230 */ /* 0x000fc40000004100 */
        /* <DEDUP_REMOVED lines=14> */
[----:B------:R0:W-:Y:S02]  /*8270*/  STS.128 [R3+0xda00], R4 ;  /* 0x00da000403007388 */ /* 0x0001e40000000c00 */
.L_x_10410:
[----:B------:R-:W-:Y:S05]  /*8280*/  BSYNC B1 ;  /* 0x0000000000017941 */ /* 0x000fea0003800000 */
.L_x_10409:
[----:B------:R-:W-:Y:S01]  /*8290*/  BSSY B1, `(.L_x_10411) ;  /* 0x000002d000017945 */ /* 0x000fe20003800000 */
[----:B------:R-:W-:-:S03]  /*82a0*/  @P5 VIADD R0, R3, 0xffffffe0 ;  /* 0xffffffe003005836 */ /* 0x000fc60000000000 */
[----:B------:R-:W-:Y:S05]  /*82b0*/  @P0 BRA `(.L_x_10412) ;  /* 0x0000000000a80947 */ /* 0x000fea0003800000 */
[----:B0-----:R-:W0:Y:S01]  /*82c0*/  LDS.128 R4, [R0+0xda00] ;  /* 0x00da000000047984 */ /* 0x001e220000000c00 */
[----:B------:R-:W-:Y:S01]  /*82d0*/  SHF.R.U32.HI R35, RZ, 0x10, R31 ;  /* 0x00000010ff237819 */ /* 0x000fe2000001161f */
[----:B------:R-:W-:Y:S01]  /*82e0*/  HADD2.F32 R36, -RZ, R56.H0_H0 ;  /* 0x20000038ff247230 */ /* 0x000fe20000004100 */
        /* <DEDUP_REMOVED lines=39> */
.L_x_10412:
[----:B------:R-:W-:Y:S05]  /*8560*/  BSYNC B1 ;  /* 0x0000000000017941 */ /* 0x000fea0003800000 */
.L_x_10411:
[----:B------:R-:W-:Y:S04]  /*8570*/  BSSY B1, `(.L_x_10413) ;  /* 0x000002c000017945 */ /* 0x000fe80003800000 */
[----:B------:R-:W-:Y:S05]  /*8580*/  @P1 BRA `(.L_x_10414) ;  /* 0x0000000000a81947 */ /* 0x000fea0003800000 */
[----:B01----:R-:W0:Y:S01]  /*8590*/  LDS.128 R4, [R3+0x10a00] ;  /* 0x010a000003047984 */ /* 0x003e220000000c00 */
        /* <DEDUP_REMOVED lines=41> */
.L_x_10414:
[----:B------:R-:W-:Y:S05]  /*8830*/  BSYNC B1 ;  /* 0x0000000000017941 */ /* 0x000fea0003800000 */
.L_x_10413:
        /* <DEDUP_REMOVED lines=44> */
.L_x_10416:
[----:B------:R-:W-:Y:S05]  /*8b00*/  BSYNC B1 ;  /* 0x0000000000017941 */ /* 0x000fea0003800000 */
.L_x_10415:
        /* <DEDUP_REMOVED lines=44> */
.L_x_10418:
[----:B------:R-:W-:Y:S05]  /*8dd0*/  BSYNC B1 ;  /* 0x0000000000017941 */ /* 0x000fea0003800000 */
.L_x_10417:
[----:B------:R-:W-:Y:S05]  /*8de0*/  @P4 BRA `(.L_x_10408) ;  /* 0x0000001c00544947 */ /* 0x000fea0003800000 */
[----:B01234-:R-:W0:Y:S01]  /*8df0*/  LDS.128 R4, [R0+0x13a00] ;  /* 0x013a000000047984 */ /* 0x01fe220000000c00 */
        /* <DEDUP_REMOVED lines=8> */
[----:B------:R-:W-:-:S02]  /*8e80*/  HADD2.F32 R11, -RZ, R39.H0_H0 ;  /* 0x20000027ff0b7230 */ /* 0x000fc40000004100 */
[----:B------:R-:W-:Y:S02]  /*8e90*/  HADD2.F32 R39, -RZ, R39.H1_H1 ;  /* 0x30000027ff277230 */ /* 0x000fe40000004100 */
[--C-:B0-----:R-:W-:Y:S02]  /*8ea0*/  HADD2.F32 R10, -RZ, R7.reuse.H1_H1 ;  /* 0x30000007ff0a7230 */ /* 0x101fe40000004100 */
        /* <DEDUP_REMOVED lines=31> */
.L_x_10402:
[----:B------:R-:W-:-:S03]  /*90a0*/  UMOV UR4, 0xffffffff ;  /* 0xffffffff00047882 */ /* 0x000fc60000000000 */
[----:B------:R-:W-:Y:S05]  /*90b0*/  BRA.DIV UR4, `(.L_x_10419) ;  /* 0x0000015e04d47947 */ /* 0x000fea000b800000 */
[----:B------:R-:W0:Y:S04]  /*90c0*/  SHFL.IDX PT, R3, R25, RZ, 0x1e1f ;  /* 0x001e1fff19037589 */ /* 0x000e2800000e0000 */
[----:B------:R-:W2:Y:S04]  /*90d0*/  SHFL.IDX PT, R0, R24, RZ, 0x1e1f ;  /* 0x001e1fff18007589 */ /* 0x000ea800000e0000 */
[----:B------:R3:W4:Y:S04]  /*90e0*/  SHFL.IDX PT, R5, R27, RZ, 0x1e1f ;  /* 0x001e1fff1b057589 */ /* 0x00072800000e0000 */
[----:B-1----:R3:W1:Y:S01]  /*90f0*/  SHFL.IDX PT, R14, R26, RZ, 0x1e1f ;  /* 0x001e1fff1a0e7589 */ /* 0x00266200000e0000 */
[----:B0-----:R-:W-:-:S02]  /*9100*/  IMAD.MOV.U32 R21, RZ, RZ, R3 ;  /* 0x000000ffff157224 */ /* 0x001fc400078e0003 */
[----:B--23--:R-:W-:-:S07]  /*9110*/  IMAD.MOV.U32 R20, RZ, RZ, R0 ;  /* 0x000000ffff147224 */ /* 0x00cfce00078e0000 */
.L_x_10648:
[----:B------:R-:W2:Y:S01]  /*9120*/  LDL R47, [R1+0x98] ;  /* 0x00009800012f7983 */ /* 0x000ea20000100800 */
[----:B------:R-:W-:Y:S01]  /*9130*/  ULDC UR4, c[0x0][0x448] ;  /* 0x0001120000047ab9 */ /* 0x000fe20000000800 */
[----:B------:R-:W-:Y:S01]  /*9140*/  BSSY B1, `(.L_x_10420) ;  /* 0x0000038000017945 */ /* 0x000fe20003800000 */
[----:B------:R-:W-:Y:S01]  /*9150*/  IMAD R4, R111, UR4, RZ ;  /* 0x000000046f047c24 */ /* 0x000fe2000f8e02ff */
[----:B------:R-:W-:Y:S01]  /*9160*/  CS2R R8, SRZ ;  /* 0x0000000000087805 */ /* 0x000fe2000001ff00 */
[----:B-1----:R-:W-:Y:S01]  /*9170*/  IMAD.MOV.U32 R36, RZ, RZ, R14 ;  /* 0x000000ffff247224 */ /* 0x002fe200078e000e */
[----:B------:R-:W-:Y:S01]  /*9180*/  CS2R R10, SRZ ;  /* 0x00000000000a7805 */ /* 0x000fe2000001ff00 */
[----:B------:R-:W-:Y:S01]  /*9190*/  IMAD R0, R109, -0xc0, R4 ;  /* 0xffffff406d007824 */ /* 0x000fe200078e0204 */
[----:B------:R-:W-:Y:S01]  /*91a0*/  ISETP.GE.AND P1, PT, R7, R4, PT ;  /* 0x000000040700720c */ /* 0x000fe20003f26270 */
[----:B----4-:R-:W-:Y:S01]  /*91b0*/  IMAD.MOV.U32 R37, RZ, RZ, R5 ;  /* 0x000000ffff257224 */ /* 0x010fe200078e0005 */
[----:B------:R-:W-:-:S02]  /*91c0*/  CS2R R4, SRZ ;  /* 0x0000000000047805 */ /* 0x000fc4000001ff00 */
[----:B------:R-:W-:Y:S02]  /*91d0*/  CS2R R6, SRZ ;  /* 0x0000000000067805 */ /* 0x000fe4000001ff00 */
[----:B------:R-:W-:Y:S02]  /*91e0*/  VIMNMX R0, R0, 0xc0, PT ;  /* 0x000000c000007848 */ /* 0x000fe40003fe0100 */
        /* <DEDUP_REMOVED lines=9> */
[----:B--2---:R-:W-:Y:S01]  /*9280*/  LEA.HI R0, R47, R47, RZ, 0x1 ;  /* 0x0000002f2f007211 */ /* 0x004fe200078f08ff */
[----:B------:R-:W-:Y:S06]  /*9290*/  @P1 BRA `(.L_x_10421) ;  /* 0x0000000000881947 */ /* 0x000fec0003800000 */
[----:B------:R-:W2:Y:S04]  /*92a0*/  LDL R39, [R1+0x9c] ;  /* 0x00009c0001277983 */ /* 0x000ea80000100800 */
[----:B------:R-:W3:Y:S01]  /*92b0*/  LDL R38, [R1+0xa0] ;  /* 0x0000a00001267983 */ /* 0x000ee20000100800 */
[C---:B------:R-:W-:Y:S01]  /*92c0*/  VIADD R3, R22.reuse, 0x10 ;  /* 0x0000001016037836 */ /* 0x040fe20000000000 */
[----:B------:R-:W-:Y:S01]  /*92d0*/  ULDC UR4, c[0x0][0x3f4] ;  /* 0x0000fd0000047ab9 */ /* 0x000fe20000000800 */
[C---:B------:R-:W-:Y:S01]  /*92e0*/  VIADD R4, R22.reuse, 0x20 ;  /* 0x0000002016047836 */ /* 0x040fe20000000000 */
[----:B------:R-:W-:Y:S02]  /*92f0*/  ISETP.GE.AND P1, PT, R22, UR4, PT ;  /* 0x0000000416007c0c */ /* 0x000fe4000bf26270 */
[----:B------:R-:W-:-:S02]  /*9300*/  CS2R R24, SRZ ;  /* 0x0000000000187805 */ /* 0x000fc4000001ff00 */
[----:B------:R-:W-:Y:S02]  /*9310*/  ISETP.GE.AND P2, PT, R3, UR4, PT ;  /* 0x0000000403007c0c */ /* 0x000fe4000bf46270 */
[----:B------:R-:W-:Y:S02]  /*9320*/  CS2R R26, SRZ ;  /* 0x00000000001a7805 */ /* 0x000fe4000001ff00 */
[----:B------:R-:W-:Y:S02]  /*9330*/  ISETP.GE.AND P3, PT, R4, UR4, PT ;  /* 0x0000000404007c0c */ /* 0x000fe4000bf66270 */
[----:B------:R-:W-:Y:S02]  /*9340*/  CS2R R4, SRZ ;  /* 0x0000000000047805 */ /* 0x000fe4000001ff00 */
[----:B------:R-:W-:Y:S02]  /*9350*/  CS2R R6, SRZ ;  /* 0x0000000000067805 */ /* 0x000fe4000001ff00 */
[----:B------:R-:W-:Y:S01]  /*9360*/  CS2R R28, SRZ ;  /* 0x00000000001c7805 */ /* 0x000fe2000001ff00 */
[----:B------:R-:W-:Y:S01]  /*9370*/  @!P1 IMAD.WIDE R12, R22, 0x2, R20 ;  /* 0x00000002160c9825 */ /* 0x000fe200078e0214 */
[----:B------:R-:W-:-:S02]  /*9380*/  CS2R R30, SRZ ;  /* 0x00000000001e7805 */ /* 0x000fc4000001ff00 */
[----:B------:R-:W-:Y:S02]  /*9390*/  CS2R R8, SRZ ;  /* 0x0000000000087805 */ /* 0x000fe4000001ff00 */
[----:B------:R-:W-:Y:S02]  /*93a0*/  CS2R R10, SRZ ;  /* 0x00000000000a7805 */ /* 0x000fe4000001ff00 */
[----:B------:R-:W-:Y:S01]  /*93b0*/  CS2R R32, SRZ ;  /* 0x0000000000207805 */ /* 0x000fe2000001ff00 */
[----:B------:R0:W5:Y:S01]  /*93c0*/  @!P1 LD.E.128 R24, desc[UR60][R12.64] ;  /* 0x0000003c0c189980 */ /* 0x000162000c101d00 */
[----:B------:R-:W-:Y:S02]  /*93d0*/  CS2R R34, SRZ ;  /* 0x0000000000227805 */ /* 0x000fe4000001ff00 */
[----:B------:R-:W-:Y:S02]  /*93e0*/  CS2R R14, SRZ ;  /* 0x00000000000e7805 */ /* 0x000fe4000001ff00 */
[----:B0-----:R-:W-:Y:S01]  /*93f0*/  CS2R R12, SRZ ;  /* 0x00000000000c7805 */ /* 0x001fe2000001ff00 */
[----:B--2---:R-:W-:-:S02]  /*9400*/  @!P2 IMAD.SHL.U32 R3, R39, 0x8, RZ ;  /* 0x000000082703a824 */ /* 0x004fc400078e00ff */
        /* <DEDUP_REMOVED lines=11> */
.L_x_10421:
[----:B------:R-:W-:Y:S05]  /*94c0*/  BSYNC B1 ;  /* 0x0000000000017941 */ /* 0x000fea0003800000 */
.L_x_10420:
[----:B------:R-:W-:Y:S01]  /*94d0*/  LOP3.LUT R0, R0, 0xfffffffe, RZ, 0xc0, !PT ;  /* 0xfffffffe00007812 */ /* 0x000fe200078ec0ff */
[----:B-----5:R-:W-:Y:S01]  /*94e0*/  IMAD.MOV.U32 R3, RZ, RZ, R4 ;  /* 0x000000ffff037224 */ /* 0x020fe200078e0004 */
[----:B------:R-:W-:Y:S01]  /*94f0*/  BSSY B1, `(.L_x_10422) ;  /* 0x000002e000017945 */ /* 0x000fe20003800000 */
[----:B0-----:R-:W-:Y:S02]  /*9500*/  IMAD.MOV.U32 R20, RZ, RZ, R5 ;  /* 0x000000ffff147224 */ /* 0x001fe400078e0005 */
[----:B------:R-:W-:Y:S01]  /*9510*/  IMAD.IADD R0, R47, 0x1, -R0 ;  /* 0x000000012f007824 */ /* 0x000fe200078e0a00 */
[----:B------:R-:W-:Y:S01]  /*9520*/  PRMT R61, R3, 0x7610, R61 ;  /* 0x00007610033d7816 */ /* 0x000fe2000000003d */
        /* <DEDUP_REMOVED lines=41> */
[----:B0-----:R-:W-:Y:S06]  /*97c0*/  @!P1 BRA `(.L_x_10423) ;  /* 0x0000015800889947 */ /* 0x001fec0003800000 */
.L_x_10649:
[----:B------:R-:W-:Y:S05]  /*97d0*/  BSYNC B1 ;  /* 0x0000000000017941 */ /* 0x000fea0003800000 */
.L_x_10422:
[----:B------:R-:W-:Y:S01]  /*97e0*/  PRMT R47, R0, 0x5410, R20 ;  /* 0x00005410002f7816 */ /* 0x000fe20000000014 */
[----:B------:R-:W-:Y:S06]  /*97f0*/  @P0 BRA `(.L_x_10408) ;  /* 0x0000001000d00947 */ /* 0x000fec0003800000 */
[----:B------:R1:W5:Y:S01]  /*9800*/  LDL R69, [R1+0x54] ;  /* 0x0000540001457983 */ /* 0x0003620000100800 */
[----:B0-----:R-:W0:Y:S03]  /*9810*/  LDC R3, c[0x0][0x3f4] ;  /* 0x0000fd00ff037b82 */ /* 0x001e260000000800 */
[----:B------:R1:W5:Y:S04]  /*9820*/  LDL R68, [R1+0x5c] ;  /* 0x00005c0001447983 */ /* 0x0003680000100800 */
[----:B------:R1:W5:Y:S01]  /*9830*/  LDL R67, [R1+0x58] ;  /* 0x0000580001437983 */ /* 0x0003620000100800 */
[C---:B------:R-:W-:Y:S01]  /*9840*/  VIADD R0, R22.reuse, 0x10 ;  /* 0x0000001016007836 */ /* 0x040fe20000000000 */
[C---:B------:R-:W-:Y:S01]  /*9850*/  IADD3 R20, R22.reuse, 0x20, RZ ;  /* 0x0000002016147810 */ /* 0x040fe20007ffe0ff */
[----:B------:R-:W-:Y:S01]  /*9860*/  BSSY B1, `(.L_x_10424) ;  /* 0x0000069000017945 */ /* 0x000fe20003800000 */
[----:B0-----:R-:W-:-:S02]  /*9870*/  ISETP.GE.AND P0, PT, R22, R3, PT ;  /* 0x000000031600720c */ /* 0x001fc40003f06270 */
[-C--:B------:R-:W-:Y:S02]  /*9880*/  ISETP.GE.AND P1, PT, R0, R3.reuse, PT ;  /* 0x000000030000720c */ /* 0x080fe40003f26270 */
[----:B------:R-:W-:-:S09]  /*9890*/  ISETP.GE.AND P2, PT, R20, R3, PT ;  /* 0x000000031400720c */ /* 0x000fd20003f46270 */
[----:B-1----:R-:W-:Y:S05]  /*98a0*/  @P0 BRA `(.L_x_10425) ;  /* 0x0000000400900947 */ /* 0x002fea0003800000 */
[----:B------:R-:W2:Y:S01]  /*98b0*/  LDL R70, [R1+0xbc] ;  /* 0x0000bc0001467983 */ /* 0x000ea20000100800 */
[----:B------:R-:W0:Y:S02]  /*98c0*/  S2R R21, SR_TID.X ;  /* 0x0000000000157919 */ /* 0x000e240000002100 */
[----:B0-----:R-:W-:-:S05]  /*98d0*/  VIADD R36, R21, 0xffffff80 ;  /* 0xffffff8015247836 */ /* 0x001fca0000000000 */
[----:B------:R-:W-:-:S04]  /*98e0*/  LEA.HI R21, R36, R36, RZ, 0x1 ;  /* 0x0000002424157211 */ /* 0x000fc800078f08ff */
[----:B------:R-:W-:-:S05]  /*98f0*/  LOP3.LUT R21, R21, 0xfffffffe, RZ, 0xc0, !PT ;  /* 0xfffffffe15157812 */ /* 0x000fca00078ec0ff */
[----:B------:R-:W-:-:S05]  /*9900*/  IMAD.IADD R21, R36, 0x1, -R21 ;  /* 0x0000000124157824 */ /* 0x000fca00078e0a15 */
[----:B------:R-:W-:-:S04]  /*9910*/  LEA.HI R0, R3, R21, RZ, 0x1d ;  /* 0x0000001503007211 */ /* 0x000fc800078fe8ff */
[----:B------:R-:W-:-:S04]  /*9920*/  SHF.R.S32.HI R21, RZ, 0x1f, R0 ;  /* 0x0000001fff157819 */ /* 0x000fc80000011400 */
[----:B------:R-:W-:Y:S01]  /*9930*/  LEA.HI R21, R21, R0, RZ, 0x2 ;  /* 0x0000000015157211 */ /* 0x000fe200078f10ff */
[----:B------:R-:W-:-:S03]  /*9940*/  IMAD.SHL.U32 R0, R0, 0x8, RZ ;  /* 0x0000000800007824 */ /* 0x000fc600078e00ff */
[----:B------:R-:W-:Y:S02]  /*9950*/  SHF.R.S32.HI R21, RZ, 0x2, R21 ;  /* 0x00000002ff157819 */ /* 0x000fe40000011415 */
[----:B-----5:R-:W-:-:S03]  /*9960*/  LOP3.LUT R0, R69, 0x18, R0, 0xf8, !PT ;  /* 0x0000001845007812 */ /* 0x020fc600078ef800 */
[----:B------:R-:W-:Y:S01]  /*9970*/  IMAD R21, R21, 0x1800, R68 ;  /* 0x0000180015157824 */ /* 0x000fe200078e0244 */
[----:B------:R-:W-:-:S05]  /*9980*/  LOP3.LUT R0, R0, R67, RZ, 0x3c, !PT ;  /* 0x0000004300007212 */ /* 0x000fca00078e3cff */
[----:B------:R-:W-:-:S04]  /*9990*/  IMAD.IADD R21, R21, 0x1, R0 ;  /* 0x0000000115157824 */ /* 0x000fc800078e0200 */
[----:B------:R-:W-:-:S05]  /*99a0*/  IMAD R0, R21, 0x2, R16 ;  /* 0x0000000215007824 */ /* 0x000fca00078e0210 */
[----:B------:R-:W0:Y:S01]  /*99b0*/  LDS.128 R40, [R0+0xda00] ;  /* 0x00da000000287984 */ /* 0x000e220000000c00 */
[--C-:B------:R-:W-:Y:S02]  /*99c0*/  SHF.R.U64 R21, R4, 0x10, R5.reuse ;  /* 0x0000001004157819 */ /* 0x100fe40000001205 */
[----:B------:R-:W-:Y:S01]  /*99d0*/  SHF.R.U32.HI R59, RZ, 0x10, R5 ;  /* 0x00000010ff3b7819 */ /* 0x000fe20000011605 */
[----:B------:R-:W-:Y:S01]  /*99e0*/  HADD2.F32 R58, -RZ, R58.H0_H0 ;  /* 0x2000003aff3a7230 */ /* 0x000fe20000004100 */
[----:B------:R-:W-:Y:S01]  /*99f0*/  SHF.R.U64 R5, R6, 0x10, R7 ;  /* 0x0000001006057819 */ /* 0x000fe20000001207 */
[----:B------:R-:W-:Y:S01]  /*9a00*/  HADD2.F32 R55, -RZ, R55.H0_H0 ;  /* 0x20000037ff377230 */ /* 0x000fe20000004100 */
[--C-:B------:R-:W-:Y:S02]  /*9a10*/  SHF.R.U64 R20, R24, 0x10, R25.reuse ;  /* 0x0000001018147819 */ /* 0x100fe40000001219 */
[----:B------:R-:W-:Y:S01]  /*9a20*/  SHF.R.U32.HI R57, RZ, 0x10, R25 ;  /* 0x00000010ff397819 */ /* 0x000fe20000011619 */
[----:B------:R-:W-:Y:S01]  /*9a30*/  HADD2.F32 R59, -RZ, R59.H0_H0 ;  /* 0x2000003bff3b7230 */ /* 0x000fe20000004100 */
[----:B------:R-:W-:-:S02]  /*9a40*/  SHF.R.U64 R4, R26, 0x10, R27 ;  /* 0x000000101a047819 */ /* 0x000fc4000000121b */
[----:B------:R-:W-:Y:S02]  /*9a50*/  SHF.R.U32.HI R26, RZ, 0x10, R27 ;  /* 0x00000010ff1a7819 */ /* 0x000fe4000001161b */
[----:B------:R-:W-:Y:S01]  /*9a60*/  SHF.R.U32.HI R65, RZ, 0x10, R7 ;  /* 0x00000010ff417819 */ /* 0x000fe20000011607 */
[--C-:B0-----:R-:W-:Y:S02]  /*9a70*/  HADD2.F32 R6, -RZ, R41.reuse.H0_H0 ;  /* 0x20000029ff067230 */ /* 0x101fe40000004100 */
[----:B------:R-:W-:-:S03]  /*9a80*/  HADD2.F32 R52, -RZ, R41.H1_H1 ;  /* 0x30000029ff347230 */ /* 0x000fc60000004100 */
[C---:B------:R-:W-:Y:S01]  /*9a90*/  FMUL.FTZ R56, R6.reuse, R58 ;  /* 0x0000003a06387220 */ /* 0x040fe20000410000 */
[----:B------:R-:W-:Y:S01]  /*9aa0*/  FMUL.FTZ R60, R6, R55 ;  /* 0x00000037063c7220 */ /* 0x000fe20000410000 */
[----:B------:R-:W-:Y:S01]  /*9ab0*/  FMUL.FTZ R62, R52, R59 ;  /* 0x0000003b343e7220 */ /* 0x000fe20000410000 */
[----:B------:R-:W-:Y:S02]  /*9ac0*/  HADD2.F32 R41, -RZ, R40.H0_H0 ;  /* 0x20000028ff297230 */ /* 0x000fe40000004100 */
[----:B------:R-:W-:Y:S02]  /*9ad0*/  HADD2.F32 R53, -RZ, R42.H0_H0 ;  /* 0x2000002aff357230 */ /* 0x000fe40000004100 */
[--C-:B------:R-:W-:Y:S02]  /*9ae0*/  HADD2.F32 R54, -RZ, R43.reuse.H0_H0 ;  /* 0x2000002bff367230 */ /* 0x100fe40000004100 */
[----:B------:R-:W-:Y:S02]  /*9af0*/  HADD2.F32 R43, -RZ, R43.H1_H1 ;  /* 0x3000002bff2b7230 */ /* 0x000fe40000004100 */
[----:B------:R-:W-:-:S02]  /*9b00*/  HADD2.F32 R26, -RZ, R26.H0_H0 ;  /* 0x2000001aff1a7230 */ /* 0x000fc40000004100 */
[----:B------:R-:W-:Y:S02]  /*9b10*/  HADD2.F32 R40, -RZ, R40.H1_H1 ;  /* 0x30000028ff287230 */ /* 0x000fe40000004100 */
[----:B------:R-:W-:Y:S02]  /*9b20*/  HADD2.F32 R42, -RZ, R42.H1_H1 ;  /* 0x3000002aff2a7230 */ /* 0x000fe40000004100 */
[----:B------:R-:W-:Y:S01]  /*9b30*/  HADD2.F32 R21, -RZ, R21.H0_H0 ;  /* 0x20000015ff157230 */ /* 0x000fe20000004100 */
[----:B--2---:R-:W0:Y:S02]  /*9b40*/  LDS.128 R36, [R70] ;  /* 0x0000000046247984 */ /* 0x004e240000000c00 */
[--C-:B0-----:R-:W-:Y:S02]  /*9b50*/  HADD2.F32 R25, -RZ, R37.reuse.H0_H0 ;  /* 0x20000025ff197230 */ /* 0x101fe40000004100 */
[----:B------:R-:W-:-:S03]  /*9b60*/  HADD2.F32 R37, -RZ, R37.H1_H1 ;  /* 0x30000025ff257230 */ /* 0x000fc60000004100 */
[----:B------:R-:W-:Y:S01]  /*9b70*/  FFMA.FTZ R6, R25, R55, -R56 ;  /* 0x0000003719067223 */ /* 0x000fe20000010838 */
[----:B------:R-:W-:Y:S02]  /*9b80*/  HADD2.F32 R56, -RZ, R57.H0_H0 ;  /* 0x20000039ff387230 */ /* 0x000fe40000004100 */
[--C-:B------:R-:W-:Y:S02]  /*9b90*/  HADD2.F32 R57, -RZ, R61.reuse.H0_H0 ;  /* 0x2000003dff397230 */ /* 0x100fe40000004100 */
[----:B------:R-:W-:Y:S02]  /*9ba0*/  HADD2.F32 R55, -RZ, R61.H1_H1 ;  /* 0x3000003dff377230 */ /* 0x000fe40000004100 */
[-C--:B------:R-:W-:Y:S01]  /*9bb0*/  FMUL.FTZ R52, R52, R56.reuse ;  /* 0x0000003834347220 */ /* 0x080fe20000410000 */
[----:B------:R-:W-:Y:S01]  /*9bc0*/  FFMA.FTZ R63, R37, R56, -R62 ;  /* 0x00000038253f7223 */ /* 0x000fe2000001083e */
[----:B------:R-:W-:Y:S02]  /*9bd0*/  HADD2.F32 R24, -RZ, R36.H0_H0 ;  /* 0x20000024ff187230 */ /* 0x000fe40000004100 */
[----:B------:R-:W-:Y:S01]  /*9be0*/  FFMA.FTZ R25, R25, R58, R60 ;  /* 0x0000003a19197223 */ /* 0x000fe2000001003c */
[----:B------:R-:W-:-:S02]  /*9bf0*/  HADD2.F32 R56, -RZ, R64.H0_H0 ;  /* 0x20000040ff387230 */ /* 0x000fc40000004100 */
[C---:B------:R-:W-:Y:S01]  /*9c00*/  FMUL.FTZ R61, R41.reuse, R57 ;  /* 0x00000039293d7220 */ /* 0x040fe20000410000 */
[----:B------:R-:W-:Y:S01]  /*9c10*/  FMUL.FTZ R58, R41, R55 ;  /* 0x00000037293a7220 */ /* 0x000fe20000410000 */
[----:B------:R-:W-:Y:S01]  /*9c20*/  FFMA.FTZ R60, R37, R59, R52 ;  /* 0x0000003b253c7223 */ /* 0x000fe20000010034 */
[----:B------:R-:W-:Y:S02]  /*9c30*/  HADD2.F32 R27, -RZ, R38.H0_H0 ;  /* 0x20000026ff1b7230 */ /* 0x000fe40000004100 */
[C---:B------:R-:W-:Y:S01]  /*9c40*/  FFMA.FTZ R61, R24.reuse, R55, -R61 ;  /* 0x00000037183d7223 */ /* 0x040fe2000001083d */
[----:B------:R-:W-:Y:S02]  /*9c50*/  HADD2.F32 R52, -RZ, R66.H0_H0 ;  /* 0x20000042ff347230 */ /* 0x000fe40000004100 */
[----:B------:R-:W-:Y:S01]  /*9c60*/  FFMA.FTZ R58, R24, R57, R58 ;  /* 0x00000039183a7223 */ /* 0x000fe2000001003a */
[----:B------:R-:W-:Y:S01]  /*9c70*/  FMUL.FTZ R62, R53, R56 ;  /* 0x00000038353e7220 */ /* 0x000fe20000410000 */
[----:B------:R-:W-:-:S02]  /*9c80*/  HADD2.F32 R37, -RZ, R64.H1_H1 ;  /* 0x30000040ff257230 */ /* 0x000fc40000004100 */
[----:B------:R-:W-:Y:S02]  /*9c90*/  HADD2.F32 R24, -RZ, R66.H1_H1 ;  /* 0x30000042ff187230 */ /* 0x000fe40000004100 */
[-C--:B------:R-:W-:Y:S01]  /*9ca0*/  FMUL.FTZ R64, R53, R52.reuse ;  /* 0x0000003435407220 */ /* 0x080fe20000410000 */
[----:B------:R-:W-:Y:S02]  /*9cb0*/  HADD2.F32 R7, -RZ, R39.H0_H0 ;  /* 0x20000027ff077230 */ /* 0x000fe40000004100 */
[----:B------:R-:W-:Y:S01]  /*9cc0*/  FFMA.FTZ R62, R27, R52, -R62 ;  /* 0x000000341b3e7223 */ /* 0x000fe2000001083e */
[----:B------:R-:W-:Y:S02]  /*9cd0*/  HADD2.F32 R52, -RZ, R65.H0_H0 ;  /* 0x20000041ff347230 */ /* 0x000fe40000004100 */
[C---:B------:R-:W-:Y:S01]  /*9ce0*/  FMUL.FTZ R66, R54.reuse, R37 ;  /* 0x0000002536427220 */ /* 0x040fe20000410000 */
[----:B------:R-:W-:Y:S01]  /*9cf0*/  FMUL.FTZ R54, R54, R24 ;  /* 0x0000001836367220 */ /* 0x000fe20000410000 */
[----:B------:R-:W-:-:S02]  /*9d00*/  HADD2.F32 R39, -RZ, R39.H1_H1 ;  /* 0x30000027ff277230 */ /* 0x000fc40000004100 */
[----:B------:R-:W-:Y:S01]  /*9d10*/  FFMA.FTZ R64, R27, R56, R64 ;  /* 0x000000381b407223 */ /* 0x000fe20000010040 */
[----:B------:R-:W-:Y:S01]  /*9d20*/  FFMA.FTZ R66, R7, R24, -R66 ;  /* 0x0000001807427223 */ /* 0x000fe20000010842 */
[----:B------:R-:W-:Y:S01]  /*9d30*/  FMUL.FTZ R56, R43, R52 ;  /* 0x000000342b387220 */ /* 0x000fe20000410000 */
[----:B------:R-:W-:Y:S01]  /*9d40*/  FFMA.FTZ R54, R7, R37, R54 ;  /* 0x0000002507367223 */ /* 0x000fe20000010036 */
[-C--:B------:R-:W-:Y:S01]  /*9d50*/  FMUL.FTZ R24, R43, R26.reuse ;  /* 0x0000001a2b187220 */ /* 0x080fe20000410000 */
[----:B------:R-:W-:Y:S02]  /*9d60*/  HADD2.F32 R27, -RZ, R5.H0_H0 ;  /* 0x20000005ff1b7230 */ /* 0x000fe40000004100 */
[----:B------:R-:W-:Y:S02]  /*9d70*/  HADD2.F32 R7, -RZ, R20.H0_H0 ;  /* 0x20000014ff077230 */ /* 0x000fe40000004100 */
[----:B------:R-:W-:Y:S02]  /*9d80*/  HADD2.F32 R5, -RZ, R4.H0_H0 ;  /* 0x20000004ff057230 */ /* 0x000fe40000004100 */
[----:B------:R-:W-:Y:S01]  /*9d90*/  FFMA.FTZ R41, R39, R26, -R56 ;  /* 0x0000001a27297223 */ /* 0x000fe20000010838 */
[----:B------:R-:W-:-:S02]  /*9da0*/  HADD2.F32 R36, -RZ, R36.H1_H1 ;  /* 0x30000024ff247230 */ /* 0x000fc40000004100 */
        /* <DEDUP_REMOVED lines=20> */
.L_x_10425:
[----:B------:R-:W-:Y:S05]  /*9ef0*/  BSYNC B1 ;  /* 0x0000000000017941 */ /* 0x000fea0003800000 */
.L_x_10424:
[----:B------:R-:W-:Y:S04]  /*9f00*/  BSSY B1, `(.L_x_10426) ;  /* 0x0000062000017945 */ /* 0x000fe80003800000 */
[----:B------:R-:W-:Y:S05]  /*9f10*/  @P1 BRA `(.L_x_10427) ;  /* 0x0000000400801947 */ /* 0x000fea0003800000 */
[----:B0-----:R-:W2:Y:S04]  /*9f20*/  LDL R0, [R1+0x9c] ;  /* 0x00009c0001007983 */ /* 0x001ea80000100800 */
[----:B------:R-:W3:Y:S01]  /*9f30*/  LDL R55, [R1+0xb8] ;  /* 0x0000b80001377983 */ /* 0x000ee20000100800 */
[----:B------:R-:W-:Y:S02]  /*9f40*/  SHF.R.U32.HI R38, RZ, 0x10, R9 ;  /* 0x00000010ff267819 */ /* 0x000fe40000011609 */
[--C-:B------:R-:W-:Y:S02]  /*9f50*/  SHF.R.U64 R54, R30, 0x10, R31.reuse ;  /* 0x000000101e367819 */ /* 0x100fe4000000121f */
[----:B------:R-:W-:Y:S01]  /*9f60*/  SHF.R.U32.HI R53, RZ, 0x10, R31 ;  /* 0x00000010ff357819 */ /* 0x000fe2000001161f */
[--C-:B------:R-:W-:Y:S01]  /*9f70*/  HADD2.F32 R31, -RZ, R51.reuse.H1_H1 ;  /* 0x30000033ff1f7230 */ /* 0x100fe20000004100 */
[----:B------:R-:W-:Y:S01]  /*9f80*/  SHF.R.U32.HI R36, RZ, 0x10, R29 ;  /* 0x00000010ff247819 */ /* 0x000fe2000001161d */
[----:B------:R-:W-:Y:S01]  /*9f90*/  HADD2.F32 R51, -RZ, R51.H0_H0 ;  /* 0x20000033ff337230 */ /* 0x000fe20000004100 */
[----:B------:R-:W-:Y:S01]  /*9fa0*/  SHF.R.U64 R52, R8, 0x10, R9 ;  /* 0x0000001008347819 */ /* 0x000fe20000001209 */
[----:B------:R-:W-:Y:S01]  /*9fb0*/  HADD2.F32 R38, -RZ, R38.H0_H0 ;  /* 0x20000026ff267230 */ /* 0x000fe20000004100 */
[----:B------:R-:W-:-:S02]  /*9fc0*/  SHF.R.U64 R43, R10, 0x10, R11 ;  /* 0x000000100a2b7819 */ /* 0x000fc4000000120b */
[----:B------:R-:W-:Y:S02]  /*9fd0*/  SHF.R.U32.HI R41, RZ, 0x10, R11 ;  /* 0x00000010ff297819 */ /* 0x000fe4000001160b */
[----:B--2---:R-:W-:-:S04]  /*9fe0*/  LEA.HI R0, R3, R0, RZ, 0x1d ;  /* 0x0000000003007211 */ /* 0x004fc800078fe8ff */
[----:B------:R-:W-:-:S04]  /*9ff0*/  SHF.R.S32.HI R5, RZ, 0x1f, R0 ;  /* 0x0000001fff057819 */ /* 0x000fc80000011400 */
[----:B------:R-:W-:Y:S01]  /*a000*/  LEA.HI R5, R5, R0, RZ, 0x2 ;  /* 0x0000000005057211 */ /* 0x000fe200078f10ff */
[----:B------:R-:W-:-:S03]  /*a010*/  IMAD.SHL.U32 R0, R0, 0x8, RZ ;  /* 0x0000000800007824 */ /* 0x000fc600078e00ff */
[----:B------:R-:W-:Y:S02]  /*a020*/  SHF.R.S32.HI R5, RZ, 0x2, R5 ;  /* 0x00000002ff057819 */ /* 0x000fe40000011405 */
[----:B-----5:R-:W-:-:S03]  /*a030*/  LOP3.LUT R0, R69, 0x18, R0, 0xf8, !PT ;  /* 0x0000001845007812 */ /* 0x020fc600078ef800 */
[----:B------:R-:W-:Y:S01]  /*a040*/  IMAD R20, R5, 0x1800, R68 ;  /* 0x0000180005147824 */ /* 0x000fe200078e0244 */
[----:B------:R-:W-:Y:S01]  /*a050*/  LOP3.LUT R21, R0, R67, RZ, 0x3c, !PT ;  /* 0x0000004300157212 */ /* 0x000fe200078e3cff */
[----:B---3--:R-:W0:Y:S04]  /*a060*/  LDS.128 R4, [R55] ;  /* 0x0000000037047984 */ /* 0x008e280000000c00 */
[----:B------:R-:W-:Y:S01]  /*a070*/  IMAD.IADD R21, R20, 0x1, R21 ;  /* 0x0000000114157824 */ /* 0x000fe200078e0215 */
[----:B------:R-:W-:-:S03]  /*a080*/  SHF.R.U64 R20, R28, 0x10, R29 ;  /* 0x000000101c147819 */ /* 0x000fc6000000121d */
        /* <DEDUP_REMOVED lines=15> */
[C---:B------:R-:W-:Y:S01]  /*a180*/  FMUL.FTZ R40, R25.reuse, R38 ;  /* 0x0000002619287220 */ /* 0x040fe20000410000 */
[----:B------:R-:W-:Y:S02]  /*a190*/  HADD2.F32 R36, -RZ, R48.H0_H0 ;  /* 0x20000030ff247230 */ /* 0x000fe40000004100 */
        /* <DEDUP_REMOVED lines=8> */
[----:B------:R-:W-:Y:S02]  /*a220*/  HADD2.F32 R48, -RZ, R48.H1_H1 ;  /* 0x30000030ff307230 */ /* 0x000fe40000004100 */
[C---:B------:R-:W-:Y:S01]  /*a230*/  FFMA.FTZ R25, R5.reuse, R8, -R28 ;  /* 0x0000000805197223 */ /* 0x040fe2000001081c */
[----:B------:R-:W-:Y:S02]  /*a240*/  HADD2.F32 R8, -RZ, R49.H1_H1 ;  /* 0x30000031ff087230 */ /* 0x000fe40000004100 */
[----:B------:R-:W-:Y:S01]  /*a250*/  FFMA.FTZ R36, R5, R36, R21 ;  /* 0x0000002405247223 */ /* 0x000fe20000010015 */
[----:B------:R-:W-:Y:S02]  /*a260*/  HADD2.F32 R30, -RZ, R27.H0_H0 ;  /* 0x2000001bff1e7230 */ /* 0x000fe40000004100 */
[----:B------:R-:W-:Y:S01]  /*a270*/  FMUL.FTZ R5, R29, R48 ;  /* 0x000000301d057220 */ /* 0x000fe20000410000 */
[----:B------:R-:W-:-:S02]  /*a280*/  HADD2.F32 R49, -RZ, R49.H0_H0 ;  /* 0x20000031ff317230 */ /* 0x000fc40000004100 */
[----:B------:R-:W-:Y:S01]  /*a290*/  FFMA.FTZ R42, R9, R38, R42 ;  /* 0x00000026092a7223 */ /* 0x000fe2000001002a */
[----:B------:R-:W-:Y:S02]  /*a2a0*/  HADD2.F32 R50, -RZ, R50.H1_H1 ;  /* 0x30000032ff327230 */ /* 0x000fe40000004100 */
[-C--:B------:R-:W-:Y:S01]  /*a2b0*/  FMUL.FTZ R9, R29, R8.reuse ;  /* 0x000000081d097220 */ /* 0x080fe20000410000 */
[----:B------:R-:W-:Y:S01]  /*a2c0*/  FFMA.FTZ R29, R10, R8, -R5 ;  /* 0x000000080a1d7223 */ /* 0x000fe20000010805 */
[C---:B------:R-:W-:Y:S01]  /*a2d0*/  FMUL.FTZ R38, R30.reuse, R49 ;  /* 0x000000311e267220 */ /* 0x040fe20000410000 */
[----:B------:R-:W-:Y:S02]  /*a2e0*/  HADD2.F32 R27, -RZ, R27.H1_H1 ;  /* 0x3000001bff1b7230 */ /* 0x000fe40000004100 */
[----:B------:R-:W-:Y:S01]  /*a2f0*/  FMUL.FTZ R30, R30, R50 ;  /* 0x000000321e1e7220 */ /* 0x000fe20000410000 */
[----:B------:R-:W-:Y:S02]  /*a300*/  HADD2.F32 R28, -RZ, R41.H0_H0 ;  /* 0x20000029ff1c7230 */ /* 0x000fe40000004100 */
[----:B------:R-:W-:Y:S01]  /*a310*/  FFMA.FTZ R10, R10, R48, R9 ;  /* 0x000000300a0a7223 */ /* 0x000fe20000010009 */
[----:B------:R-:W-:-:S02]  /*a320*/  HADD2.F32 R8, -RZ, R53.H0_H0 ;  /* 0x20000035ff087230 */ /* 0x000fc40000004100 */
        /* <DEDUP_REMOVED lines=31> */
.L_x_10427:
[----:B------:R-:W-:Y:S05]  /*a520*/  BSYNC B1 ;  /* 0x0000000000017941 */ /* 0x000fea0003800000 */
.L_x_10426:
[----:B------:R-:W-:Y:S05]  /*a530*/  @P2 BRA `(.L_x_10408) ;  /* 0x0000000400802947 */ /* 0x000fea0003800000 */
[----:B01----:R-:W2:Y:S04]  /*a540*/  LDL R0, [R1+0xa0] ;  /* 0x0000a00001007983 */ /* 0x003ea80000100800 */
[----:B------:R-:W3:Y:S01]  /*a550*/  LDL R39, [R1+0xb4] ;  /* 0x0000b40001277983 */ /* 0x000ee20000100800 */
[--C-:B------:R-:W-:Y:S01]  /*a560*/  SHF.R.U64 R38, R32, 0x10, R33.reuse ;  /* 0x0000001020267819 */ /* 0x100fe20000001221 */
[----:B------:R-:W-:Y:S01]  /*a570*/  HADD2.F32 R25, -RZ, R46.H1_H1 ;  /* 0x3000002eff197230 */ /* 0x000fe20000004100 */
[----:B------:R-:W-:Y:S01]  /*a580*/  SHF.R.U32.HI R32, RZ, 0x10, R33 ;  /* 0x00000010ff207819 */ /* 0x000fe20000011621 */
[--C-:B------:R-:W-:Y:S01]  /*a590*/  HADD2.F32 R26, -RZ, R44.reuse.H1_H1 ;  /* 0x3000002cff1a7230 */ /* 0x100fe20000004100 */
[----:B------:R-:W-:Y:S01]  /*a5a0*/  SHF.R.U64 R37, R34, 0x10, R35 ;  /* 0x0000001022257819 */ /* 0x000fe20000001223 */
[----:B------:R-:W-:Y:S01]  /*a5b0*/  HADD2.F32 R44, -RZ, R44.H0_H0 ;  /* 0x2000002cff2c7230 */ /* 0x000fe20000004100 */
[--C-:B------:R-:W-:Y:S01]  /*a5c0*/  SHF.R.U64 R34, R14, 0x10, R15.reuse ;  /* 0x000000100e227819 */ /* 0x100fe2000000120f */
[----:B------:R-:W-:Y:S01]  /*a5d0*/  HADD2.F32 R46, -RZ, R46.H0_H0 ;  /* 0x2000002eff2e7230 */ /* 0x000fe20000004100 */
[----:B------:R-:W-:-:S02]  /*a5e0*/  SHF.R.U32.HI R33, RZ, 0x10, R15 ;  /* 0x00000010ff217819 */ /* 0x000fc4000001160f */
[--C-:B------:R-:W-:Y:S02]  /*a5f0*/  SHF.R.U32.HI R27, RZ, 0x10, R13.reuse ;  /* 0x00000010ff1b7819 */ /* 0x100fe4000001160d */
[----:B------:R-:W-:Y:S02]  /*a600*/  SHF.R.U64 R36, R12, 0x10, R13 ;  /* 0x000000100c247819 */ /* 0x000fe4000000120d */
[----:B------:R-:W-:Y:S01]  /*a610*/  SHF.R.U32.HI R35, RZ, 0x10, R35 ;  /* 0x00000010ff237819 */ /* 0x000fe20000011623 */
[----:B------:R-:W-:Y:S01]  /*a620*/  HADD2.F32 R27, -RZ, R27.H0_H0 ;  /* 0x2000001bff1b7230 */ /* 0x000fe20000004100 */
[----:B--2---:R-:W-:-:S04]  /*a630*/  LEA.HI R3, R3, R0, RZ, 0x1d ;  /* 0x0000000003037211 */ /* 0x004fc800078fe8ff */
[----:B------:R-:W-:Y:S01]  /*a640*/  SHF.R.S32.HI R0, RZ, 0x1f, R3 ;  /* 0x0000001fff007819 */ /* 0x000fe20000011403 */
[----:B---3--:R-:W0:Y:S03]  /*a650*/  LDS.128 R4, [R39] ;  /* 0x0000000027047984 */ /* 0x008e260000000c00 */
        /* <DEDUP_REMOVED lines=27> */
[----:B------:R-:W-:Y:S01]  /*a810*/  FMUL.FTZ R26, R20, R15 ;  /* 0x0000000f141a7220 */ /* 0x000fe20000410000 */
[----:B------:R-:W-:Y:S02]  /*a820*/  HADD2.F32 R21, -RZ, R10.H0_H0 ;  /* 0x2000000aff157230 */ /* 0x000fe40000004100 */
[-C--:B------:R-:W-:Y:S01]  /*a830*/  FMUL.FTZ R9, R9, R46.reuse ;  /* 0x0000002e09097220 */ /* 0x080fe20000410000 */
[----:B------:R-:W-:Y:S02]  /*a840*/  HADD2.F32 R20, -RZ, R45.H0_H0 ;  /* 0x2000002dff147230 */ /* 0x000fe40000004100 */
[----:B------:R-:W-:Y:S01]  /*a850*/  FFMA.FTZ R46, R3, R46, -R12 ;  /* 0x0000002e032e7223 */ /* 0x000fe2000001080c */
[----:B------:R-:W-:-:S02]  /*a860*/  HADD2.F32 R24, -RZ, R11.H0_H0 ;  /* 0x2000000bff187230 */ /* 0x000fc40000004100 */
[----:B------:R-:W-:Y:S01]  /*a870*/  FFMA.FTZ R30, R5, R27, R26 ;  /* 0x0000001b051e7223 */ /* 0x000fe2000001001a */
[----:B------:R-:W-:Y:S02]  /*a880*/  HADD2.F32 R12, -RZ, R47.H0_H0 ;  /* 0x2000002fff0c7230 */ /* 0x000fe40000004100 */
[----:B------:R-:W-:Y:S01]  /*a890*/  FMUL.FTZ R26, R21, R20 ;  /* 0x00000014151a7220 */ /* 0x000fe20000410000 */
[----:B------:R-:W-:Y:S02]  /*a8a0*/  HADD2.F32 R45, -RZ, R45.H1_H1 ;  /* 0x3000002dff2d7230 */ /* 0x000fe40000004100 */
[----:B------:R-:W-:Y:S01]  /*a8b0*/  FFMA.FTZ R28, R5, R15, -R28 ;  /* 0x0000000f051c7223 */ /* 0x000fe2000001081c */
        /* <DEDUP_REMOVED lines=12> */
[C---:B------:R-:W-:Y:S01]  /*a980*/  FMUL.FTZ R20, R11.reuse, R26 ;  /* 0x0000001a0b147220 */ /* 0x040fe20000410000 */
[----:B------:R-:W-:Y:S02]  /*a990*/  HADD2.F32 R8, -RZ, R8.H1_H1 ;  /* 0x30000008ff087230 */ /* 0x000fe40000004100 */
[----:B------:R-:W-:Y:S01]  /*a9a0*/  FMUL.FTZ R14, R11, R12 ;  /* 0x0000000c0b0e7220 */ /* 0x000fe20000410000 */
[----:B------:R-:W-:-:S02]  /*a9b0*/  HADD2.F32 R10, -RZ, R10.H1_H1 ;  /* 0x3000000aff0a7230 */ /* 0x000fc40000004100 */
[C---:B------:R-:W-:Y:S01]  /*a9c0*/  FFMA.FTZ R20, R7.reuse, R12, -R20 ;  /* 0x0000000c07147223 */ /* 0x040fe20000010814 */
[----:B------:R-:W-:Y:S02]  /*a9d0*/  HADD2.F32 R9, -RZ, R36.H0_H0 ;  /* 0x20000024ff097230 */ /* 0x000fe40000004100 */
[----:B------:R-:W-:Y:S01]  /*a9e0*/  FFMA.FTZ R25, R7, R26, R14 ;  /* 0x0000001a07197223 */ /* 0x000fe2000001000e */
[----:B------:R-:W-:Y:S02]  /*a9f0*/  HADD2.F32 R11, -RZ, R34.H0_H0 ;  /* 0x20000022ff0b7230 */ /* 0x000fe40000004100 */
[----:B------:R-:W-:Y:S02]  /*aa00*/  HADD2.F32 R3, -RZ, R38.H0_H0 ;  /* 0x20000026ff037230 */ /* 0x000fe40000004100 */
        /* <DEDUP_REMOVED lines=19> */
.L_x_10408:
[----:B------:R-:W-:Y:S05]  /*ab40*/  BSYNC B0 ;  /* 0x0000000000007941 */ /* 0x000fea0003800000 */
.L_x_10401:
[----:B------:R-:W-:Y:S01]  /*ab50*/  @!PT LDS RZ, [RZ] ;  /* 0x00000000fffff984 */ /* 0x000fe20000000800 */
[----:B------:R-:W-:Y:S01]  /*ab60*/  @!PT LDS RZ, [RZ] ;  /* 0x00000000fffff984 */ /* 0x000fe20000000800 */
[----:B------:R-:W-:Y:S01]  /*ab70*/  @!PT LDS RZ, [RZ] ;  /* 0x00000000fffff984 */ /* 0x000fe20000000800 */
[----:B------:R-:W-:Y:S01]  /*ab80*/  @!PT LDS RZ, [RZ] ;  /* 0x00000000fffff984 */ /* 0x000fe20000000800 */
[----:B------:R1:W-:Y:S06]  /*ab90*/  MEMBAR.ALL.CTA ;  /* 0x0000000000007992 */ /* 0x0003ec0000008000 */
[----:B-1----:R-:W1:Y:S01]  /*aba0*/  FENCE.VIEW.ASYNC.S ;  /* 0x00000000000073c6 */ /* 0x002e620000000000 */
[----:B------:R-:W-:Y:S05]  /*abb0*/  WARPSYNC.ALL ;  /* 0x0000000000007948 */ /* 0x000fea0003800000 */
[----:B-1----:R-:W-:Y:S06]  /*abc0*/  BAR.SYNC.DEFER_BLOCKING 0xd, 0x180 ;  /* 0x0346000000007b1d */ /* 0x002fec0000010000 */
.L_x_10399:
[----:B0--3--:R-:W3:Y:S02]  /*abd0*/  LDL R0, [R1+0x50] ;  /* 0x0000500001007983 */ /* 0x009ee40000100800 */
[----:B---3--:R-:W-:-:S13]  /*abe0*/  ISETP.NE.AND P0, PT, R0, 0x3, PT ;  /* 0x000000030000780c */ /* 0x008fda0003f05270 */
[----:B------:R-:W-:Y:S05]  /*abf0*/  @!P0 BRA `(.L_x_10428) ;  /* 0x0000000000048947 */ /* 0x000fea0003800000 */
[----:B------:R-:W-:Y:S01]  /*ac00*/  BPT.TRAP 0x1 ;  /* 0x000000040000795c */ /* 0x000fe20000300000 */
.L_x_10428:
[----:B--2-4-:R-:W2:Y:S01]  /*ac10*/  LDL R3, [R1+0x60] ;  /* 0x0000600001037983 */ /* 0x014ea20000100800 */
[----:B------:R-:W-:Y:S01]  /*ac20*/  IMAD R0, R154, 0x8, R16 ;  /* 0x000000089a007824 */ /* 0x000fe200078e0210 */
[----:B--2---:R-:W-:-:S04]  /*ac30*/  SHF.L.U32 R5, R3, 0x1f, RZ ;  /* 0x0000001f03057819 */ /* 0x004fc800000006ff */
[----:B------:R0:W2:Y:S01]  /*ac40*/  SYNCS.PHASECHK.TRANS64.TRYWAIT P1, [R0+URZ+0x31c30], R5 ;  /* 0x031c3005000075a7 */ /* 0x0000a2000802017f */
[----:B------:R-:W-:Y:S05]  /*ac50*/  @!P0 BRA `(.L_x_10429) ;  /* 0x0000000000048947 */ /* 0x000fea0003800000 */
[----:B------:R-:W-:Y:S01]  /*ac60*/  BPT.TRAP 0x1 ;  /* 0x000000040000795c */ /* 0x000fe20000300000 */
.L_x_10429:
[----:B------:R-:W-:Y:S02]  /*ac70*/  IMAD R2, R2, 0x1000, R16 ;  /* 0x0000100002027824 */ /* 0x000fe400078e0210 */
[----:B------:R-:W-:Y:S02]  /*ac80*/  VIADD R4, R16, 0x16a00 ;  /* 0x00016a0010047836 */ /* 0x000fe40000000000 */
[----:B------:R-:W-:-:S03]  /*ac90*/  VIADD R3, R2, 0xda00 ;  /* 0x0000da0002037836 */ /* 0x000fc60000000000 */
[----:B------:R-:W-:Y:S02]  /*aca0*/  SHF.R.U32.HI R2, RZ, 0x4, R4 ;  /* 0x00000004ff027819 */ /* 0x000fe40000011604 */
[----:B------:R-:W-:Y:S02]  /*acb0*/  SHF.R.U32.HI R3, RZ, 0x4, R3 ;  /* 0x00000004ff037819 */ /* 0x000fe40000011603 */
[----:B------:R-:W-:Y:S02]  /*acc0*/  LOP3.LUT R2, R2, 0x3fff, RZ, 0xc0, !PT ;  /* 0x00003fff02027812 */ /* 0x000fe400078ec0ff */
[----:B------:R-:W-:Y:S02]  /*acd0*/  LOP3.LUT R3, R3, 0x3fff, RZ, 0xc0, !PT ;  /* 0x00003fff03037812 */ /* 0x000fe400078ec0ff */
[----:B------:R-:W-:-:S05]  /*ace0*/  LOP3.LUT R2, R2, 0x10000, RZ, 0xfc, !PT ;  /* 0x0001000002027812 */ /* 0x000fca00078efcff */
[----:B------:R3:W-:Y:S01]  /*acf0*/  STL [R1+0x7c], R2 ;  /* 0x00007c0201007387 */ /* 0x0007e20000100800 */
[----:B--2---:R-:W-:Y:S05]  /*ad00*/  @P1 BRA `(.L_x_10430) ;  /* 0x0000000000081947 */ /* 0x004fea0003800000 */
[----:B------:R-:W2:Y:S02]  /*ad10*/  SYNCS.PHASECHK.TRANS64.TRYWAIT P1, [R0+URZ+0x31c30], R5 ;  /* 0x031c3005000075a7 */ /* 0x000ea4000802017f */
[----:B--2---:R-:W-:Y:S05]  /*ad20*/  @!P1 BRA `(.L_x_10431) ;  /* 0x0000014400449947 */ /* 0x004fea0003800000 */
.L_x_10430:
[----:B------:R-:W1:Y:S01]  /*ad30*/  LDL R4, [R1+0x7c] ;  /* 0x00007c0001047983 */ /* 0x000e620000100800 */
[----:B---3--:R-:W-:Y:S01]  /*ad40*/  LOP3.LUT R2, R3, 0x10000, RZ, 0xfc, !PT ;  /* 0x0001000003027812 */ /* 0x008fe200078efcff */
[----:B------:R-:W-:Y:S02]  /*ad50*/  IMAD.MOV.U32 R15, RZ, RZ, -0x7fffffe0 ;  /* 0x80000020ff0f7424 */ /* 0x000fe400078e00ff */
[----:B------:R-:W-:Y:S01]  /*ad60*/  IMAD.MOV.U32 R3, RZ, RZ, -0x7fffffe0 ;  /* 0x80000020ff037424 */ /* 0x000fe200078e00ff */
[----:B------:R-:W-:Y:S05]  /*ad70*/  WARPSYNC.ALL ;  /* 0x0000000000007948 */ /* 0x000fea0003800000 */
[----:B------:R-:W-:Y:S01]  /*ad80*/  R2UR UR7, R15 ;  /* 0x000000000f0772ca */ /* 0x000fe200000e0000 */
[----:B------:R-:W3:Y:S01]  /*ad90*/  LDL R99, [R1+0xcc] ;  /* 0x0000cc0001637983 */ /* 0x000ee20000100800 */
[----:B------:R-:W-:-:S02]  /*ada0*/  R2UR UR4, R2 ;  /* 0x00000000020472ca */ /* 0x000fc400000e0000 */
[C---:B------:R-:W-:Y:S01]  /*adb0*/  R2UR UR5, R3.reuse ;  /* 0x00000000030572ca */ /* 0x040fe200000e0000 */
[----:B------:R-:W-:Y:S01]  /*adc0*/  WARPGROUP.ARRIVE ;  /* 0x00000000000079c5 */ /* 0x000fe20000000000 */
[----:B0-2---:R-:W-:Y:S02]  /*add0*/  IMAD.MOV.U32 R5, RZ, RZ, -0x7fffffe0 ;  /* 0x80000020ff057424 */ /* 0x005fe400078e00ff */
[----:B------:R-:W-:Y:S01]  /*ade0*/  IMAD.MOV.U32 R7, RZ, RZ, -0x7fffffe0 ;  /* 0x80000020ff077424 */ /* 0x000fe200078e00ff */
[C---:B------:R-:W-:Y:S02]  /*adf0*/  R2UR UR8, R2.reuse ;  /* 0x00000000020872ca */ /* 0x040fe400000e0000 */
[----:B------:R-:W-:Y:S02]  /*ae00*/  R2UR UR9, R3 ;  /* 0x00000000030972ca */ /* 0x000fe400000e0000 */
[----:B------:R-:W-:Y:S02]  /*ae10*/  R2UR UR11, R7 ;  /* 0x00000000070b72ca */ /* 0x000fe400000e0000 */
[----:B------:R-:W-:-:S02]  /*ae20*/  R2UR UR12, R2 ;  /* 0x00000000020c72ca */ /* 0x000fc400000e0000 */
[C---:B------:R-:W-:Y:S01]  /*ae30*/  R2UR UR13, R3.reuse ;  /* 0x00000000030d72ca */ /* 0x040fe200000e0000 */
[----:B------:R-:W-:Y:S01]  /*ae40*/  IMAD.MOV.U32 R9, RZ, RZ, -0x7fffffe0 ;  /* 0x80000020ff097424 */ /* 0x000fe200078e00ff */
[----:B------:R-:W-:Y:S02]  /*ae50*/  R2UR UR16, R2 ;  /* 0x00000000021072ca */ /* 0x000fe400000e0000 */
[----:B------:R-:W-:Y:S02]  /*ae60*/  R2UR UR17, R3 ;  /* 0x00000000031172ca */ /* 0x000fe400000e0000 */
[----:B------:R-:W-:Y:S01]  /*ae70*/  R2UR UR19, R9 ;  /* 0x00000000091372ca */ /* 0x000fe200000e0000 */
[----:B-1----:R-:W-:-:S05]  /*ae80*/  IMAD R14, R154, 0x6c0, R4 ;  /* 0x000006c09a0e7824 */ /* 0x002fca00078e0204 */
[----:B------:R-:W-:-:S13]  /*ae90*/  R2UR UR6, R14 ;  /* 0x000000000e0672ca */ /* 0x000fda00000e0000 */
[----:B------:R-:W-:Y:S01]  /*aea0*/  HGMMA.64x16x16.F32 R88, gdesc[UR4], RZ, !UPT, gsb0 ;  /* 0x00200000045879f0 */ /* 0x000fe2000c0008ff */
[----:B------:R-:W-:Y:S01]  /*aeb0*/  VIADD R4, R14, 0x40 ;  /* 0x000000400e047836 */ /* 0x000fe20000000000 */
[----:B------:R-:W-:Y:S02]  /*aec0*/  R2UR UR7, R5 ;  /* 0x00000000050772ca */ /* 0x000fe400000e0000 */
[----:B------:R-:W-:Y:S02]  /*aed0*/  R2UR UR4, R2 ;  /* 0x00000000020472ca */ /* 0x000fe400000e0000 */
[----:B------:R-:W-:Y:S02]  /*aee0*/  R2UR UR6, R4 ;  /* 0x00000000040672ca */ /* 0x000fe400000e0000 */
[----:B------:R-:W-:Y:S01]  /*aef0*/  R2UR UR5, R3 ;  /* 0x00000000030572ca */ /* 0x000fe200000e0000 */
[----:B------:R-:W-:Y:S02]  /*af00*/  WARPGROUP.DEPBAR.LE gsb0, 0x0 ;  /* 0x00008000000079c5 */ /* 0x000fe40000010000 */
[----:B------:R-:W-:-:S10]  /*af10*/  WARPGROUP.ARRIVE ;  /* 0x00000000000079c5 */ /* 0x000fd40000000000 */
[----:B------:R-:W-:Y:S01]  /*af20*/  HGMMA.64x16x16.F32 R80, gdesc[UR4], RZ, !UPT, gsb0 ;  /* 0x00200000045079f0 */ /* 0x000fe2000c0008ff */
[----:B------:R-:W-:-:S04]  /*af30*/  IADD3 R6, R14, 0x80, RZ ;  /* 0x000000800e067810 */ /* 0x000fc80007ffe0ff */
[----:B------:R-:W-:Y:S01]  /*af40*/  R2UR UR10, R6 ;  /* 0x00000000060a72ca */ /* 0x000fe200000e0000 */
[----:B------:R-:W-:Y:S02]  /*af50*/  WARPGROUP.DEPBAR.LE gsb0, 0x0 ;  /* 0x00008000000079c5 */ /* 0x000fe40000010000 */
[----:B------:R-:W-:-:S10]  /*af60*/  WARPGROUP.ARRIVE ;  /* 0x00000000000079c5 */ /* 0x000fd40000000000 */
[----:B------:R-:W-:Y:S01]  /*af70*/  HGMMA.64x16x16.F32 R72, gdesc[UR8], RZ, !UPT, gsb0 ;  /* 0x00200000084879f0 */ /* 0x000fe2000c0008ff */
[----:B------:R-:W-:Y:S02]  /*af80*/  VIADD R4, R14, 0xc0 ;  /* 0x000000c00e047836 */ /* 0x000fe40000000000 */
[----:B------:R-:W-:-:S03]  /*af90*/  IMAD.MOV.U32 R5, RZ, RZ, -0x7fffffe0 ;  /* 0x80000020ff057424 */ /* 0x000fc600078e00ff */
[----:B------:R-:W-:Y:S02]  /*afa0*/  R2UR UR14, R4 ;  /* 0x00000000040e72ca */ /* 0x000fe400000e0000 */
[----:B------:R-:W-:Y:S01]  /*afb0*/  R2UR UR15, R5 ;  /* 0x00000000050f72ca */ /* 0x000fe200000e0000 */
[----:B------:R-:W-:Y:S02]  /*afc0*/  WARPGROUP.DEPBAR.LE gsb0, 0x0 ;  /* 0x00008000000079c5 */ /* 0x000fe40000010000 */
[----:B-----5:R-:W-:-:S10]  /*afd0*/  WARPGROUP.ARRIVE ;  /* 0x00000000000079c5 */ /* 0x020fd40000000000 */
[----:B------:R-:W-:Y:S01]  /*afe0*/  HGMMA.64x16x16.F32 R64, gdesc[UR12], RZ, !UPT, gsb0 ;  /* 0x002000000c4079f0 */ /* 0x000fe2000c0008ff */
[----:B------:R-:W-:-:S05]  /*aff0*/  VIADD R8, R14, 0x100 ;  /* 0x000001000e087836 */ /* 0x000fca0000000000 */
[----:B------:R-:W-:Y:S01]  /*b000*/  R2UR UR18, R8 ;  /* 0x00000000081272ca */ /* 0x000fe200000e0000 */
[----:B------:R-:W-:Y:S02]  /*b010*/  WARPGROUP.DEPBAR.LE gsb0, 0x0 ;  /* 0x00008000000079c5 */ /* 0x000fe40000010000 */
[----:B------:R-:W-:-:S10]  /*b020*/  WARPGROUP.ARRIVE ;  /* 0x00000000000079c5 */ /* 0x000fd40000000000 */
[----:B------:R-:W-:Y:S01]  /*b030*/  HGMMA.64x16x16.F32 R56, gdesc[UR16], RZ, !UPT, gsb0 ;  /* 0x00200000103879f0 */ /* 0x000fe2000c0008ff */
[----:B------:R-:W-:Y:S02]  /*b040*/  VIADD R6, R14, 0x140 ;  /* 0x000001400e067836 */ /* 0x000fe40000000000 */
[----:B------:R-:W-:Y:S01]  /*b050*/  IMAD.MOV.U32 R7, RZ, RZ, -0x7fffffe0 ;  /* 0x80000020ff077424 */ /* 0x000fe200078e00ff */
[----:B------:R-:W-:Y:S02]  /*b060*/  R2UR UR20, R2 ;  /* 0x00000000021472ca */ /* 0x000fe400000e0000 */
[----:B------:R-:W-:Y:S02]  /*b070*/  R2UR UR22, R6 ;  /* 0x00000000061672ca */ /* 0x000fe400000e0000 */
[----:B------:R-:W-:Y:S02]  /*b080*/  R2UR UR23, R7 ;  /* 0x00000000071772ca */ /* 0x000fe400000e0000 */
[----:B------:R-:W-:Y:S01]  /*b090*/  R2UR UR21, R3 ;  /* 0x00000000031572ca */ /* 0x000fe200000e0000 */
[----:B------:R-:W-:-:S02]  /*b0a0*/  WARPGROUP.DEPBAR.LE gsb0, 0x0 ;  /* 0x00008000000079c5 */ /* 0x000fc40000010000 */
        /* <DEDUP_REMOVED lines=30> */
[----:B------:R-:W-:Y:S02]  /*b290*/  IMAD.MOV.U32 R5, RZ, RZ, -0x7fffffe0 ;  /* 0x80000020ff057424 */ /* 0x000fe400078e00ff */
[----:B------:R-:W-:Y:S02]  /*b2a0*/  VIADD R8, R2, 0x2 ;  /* 0x0000000202087836 */ /* 0x000fe40000000000 */
[----:B------:R-:W-:Y:S01]  /*b2b0*/  IMAD.MOV.U32 R9, RZ, RZ, -0x7fffffe0 ;  /* 0x80000020ff097424 */ /* 0x000fe200078e00ff */
[----:B------:R-:W-:Y:S02]  /*b2c0*/  R2UR UR38, R4 ;  /* 0x00000000042672ca */ /* 0x000fe400000e0000 */
[----:B------:R-:W-:-:S02]  /*b2d0*/  R2UR UR39, R5 ;  /* 0x00000000052772ca */ /* 0x000fc400000e0000 */
[----:B------:R-:W-:Y:S02]  /*b2e0*/  R2UR UR36, R8 ;  /* 0x00000000082472ca */ /* 0x000fe400000e0000 */
[----:B------:R-:W-:Y:S01]  /*b2f0*/  R2UR UR37, R9 ;  /* 0x00000000092572ca */ /* 0x000fe200000e0000 */
[----:B------:R-:W-:Y:S02]  /*b300*/  WARPGROUP.DEPBAR.LE gsb0, 0x0 ;  /* 0x00008000000079c5 */ /* 0x000fe40000010000 */
[----:B------:R-:W-:-:S10]  /*b310*/  WARPGROUP.ARRIVE ;  /* 0x00000000000079c5 */ /* 0x000fd40000000000 */
[----:B------:R-:W-:Y:S01]  /*b320*/  HGMMA.64x16x16.F32 R88, gdesc[UR36], R88, gsb0 ;  /* 0x00200000245879f0 */ /* 0x000fe20008000858 */
[----:B------:R-:W-:Y:S01]  /*b330*/  IMAD.MOV.U32 R7, RZ, RZ, -0x7fffffe0 ;  /* 0x80000020ff077424 */ /* 0x000fe200078e00ff */
[----:B------:R-:W-:Y:S02]  /*b340*/  IADD3 R6, R14, 0x42, RZ ;  /* 0x000000420e067810 */ /* 0x000fe40007ffe0ff */
[----:B------:R-:W-:Y:S02]  /*b350*/  R2UR UR4, R8 ;  /* 0x00000000080472ca */ /* 0x000fe400000e0000 */
[----:B------:R-:W-:Y:S02]  /*b360*/  R2UR UR6, R6 ;  /* 0x00000000060672ca */ /* 0x000fe400000e0000 */
[----:B------:R-:W-:Y:S02]  /*b370*/  R2UR UR7, R7 ;  /* 0x00000000070772ca */ /* 0x000fe400000e0000 */
[----:B------:R-:W-:Y:S01]  /*b380*/  R2UR UR5, R9 ;  /* 0x00000000090572ca */ /* 0x000fe200000e0000 */
[----:B------:R-:W-:-:S02]  /*b390*/  WARPGROUP.DEPBAR.LE gsb0, 0x0 ;  /* 0x00008000000079c5 */ /* 0x000fc40000010000 */
[----:B------:R-:W-:-:S10]  /*b3a0*/  WARPGROUP.ARRIVE ;  /* 0x00000000000079c5 */ /* 0x000fd40000000000 */
[----:B------:R-:W-:Y:S01]  /*b3b0*/  HGMMA.64x16x16.F32 R80, gdesc[UR4], R80, gsb0 ;  /* 0x00200000045079f0 */ /* 0x000fe20008000850 */
        /* <DEDUP_REMOVED lines=63> */
[----:B------:R-:W-:Y:S01]  /*b7b0*/  VIADD R6, R14, 0x240 ;  /* 0x000002400e067836 */ /* 0x000fe20000000000 */
[----:B------:R-:W-:Y:S01]  /*b7c0*/  MOV R13, 0x80000020 ;  /* 0x80000020000d7802 */ /* 0x000fe20000000f00 */
[----:B------:R-:W-:Y:S02]  /*b7d0*/  IMAD.MOV.U32 R7, RZ, RZ, -0x7fffffe0 ;  /* 0x80000020ff077424 */ /* 0x000fe400078e00ff */
[----:B------:R-:W-:Y:S01]  /*b7e0*/  VIADD R12, R2, 0x300 ;  /* 0x00000300020c7836 */ /* 0x000fe20000000000 */
[----:B------:R-:W-:Y:S02]  /*b7f0*/  R2UR UR38, R6 ;  /* 0x00000000062672ca */ /* 0x000fe400000e0000 */
[----:B------:R-:W-:Y:S02]  /*b800*/  R2UR UR39, R7 ;  /* 0x00000000072772ca */ /* 0x000fe400000e0000 */
[----:B------:R-:W-:-:S02]  /*b810*/  R2UR UR36, R12 ;  /* 0x000000000c2472ca */ /* 0x000fc400000e0000 */
[----:B------:R-:W-:Y:S01]  /*b820*/  R2UR UR37, R13 ;  /* 0x000000000d2572ca */ /* 0x000fe200000e0000 */
[----:B------:R-:W-:Y:S02]  /*b830*/  WARPGROUP.DEPBAR.LE gsb0, 0x0 ;  /* 0x00008000000079c5 */ /* 0x000fe40000010000 */
        /* <DEDUP_REMOVED lines=75> */
[----:B------:R-:W-:Y:S01]  /*bcf0*/  IADD3 R10, R2, 0x302, RZ ;  /* 0x00000302020a7810 */ /* 0x000fe20007ffe0ff */
[----:B------:R-:W-:Y:S02]  /*bd00*/  IMAD.MOV.U32 R7, RZ, RZ, -0x7fffffe0 ;  /* 0x80000020ff077424 */ /* 0x000fe400078e00ff */
[----:B------:R-:W-:Y:S01]  /*bd10*/  IMAD.MOV.U32 R11, RZ, RZ, -0x7fffffe0 ;  /* 0x80000020ff0b7424 */ /* 0x000fe200078e00ff */
        /* <DEDUP_REMOVED lines=80> */
[----:B------:R-:W-:-:S04]  /*c220*/  MOV R7, 0x80000020 ;  /* 0x8000002000077802 */ /* 0x000fc80000000f00 */
[----:B------:R-:W-:Y:S01]  /*c230*/  R2UR UR38, R6 ;  /* 0x00000000062672ca */ /* 0x000fe200000e0000 */
[----:B------:R-:W-:Y:S01]  /*c240*/  VIADD R6, R2, 0x600 ;  /* 0x0000060002067836 */ /* 0x000fe20000000000 */
[----:B------:R-:W-:Y:S01]  /*c250*/  R2UR UR39, R7 ;  /* 0x00000000072772ca */ /* 0x000fe200000e0000 */
[----:B------:R-:W-:-:S03]  /*c260*/  IMAD.MOV.U32 R7, RZ, RZ, -0x7fffffe0 ;  /* 0x80000020ff077424 */ /* 0x000fc600078e00ff */
[----:B------:R-:W-:Y:S02]  /*c270*/  R2UR UR36, R6 ;  /* 0x00000000062472ca */ /* 0x000fe400000e0000 */
        /* <DEDUP_REMOVED lines=97> */
[----:B------:R-:W-:Y:S01]  /*c890*/  R2UR UR8, R4 ;  /* 0x00000000040872ca */ /* 0x000fe200000e0000 */
[----:B------:R-:W-:Y:S01]  /*c8a0*/  IMAD.MOV.U32 R21, RZ, RZ, -0x7fffffe0 ;  /* 0x80000020ff157424 */ /* 0x000fe200078e00ff */
[----:B------:R-:W-:Y:S01]  /*c8b0*/  R2UR UR9, R5 ;  /* 0x00000000050972ca */ /* 0x000fe200000e0000 */
[----:B------:R-:W-:Y:S01]  /*c8c0*/  ULDC UR4, c[0x0][0x9d8] ;  /* 0x0002760000047ab9 */ /* 0x000fe20000000800 */
[----:B------:R-:W-:Y:S01]  /*c8d0*/  R2UR UR10, R20 ;  /* 0x00000000140a72ca */ /* 0x000fe200000e0000 */
[----:B---3--:R-:W-:Y:S01]  /*c8e0*/  IMAD.IADD R100, R99, 0x1, R112 ;  /* 0x0000000163647824 */ /* 0x008fe200078e0270 */
[----:B------:R-:W-:Y:S01]  /*c8f0*/  R2UR UR11, R21 ;  /* 0x00000000150b72ca */ /* 0x000fe200000e0000 */
[----:B------:R-:W-:Y:S01]  /*c900*/  ULDC UR5, c[0x0][0x988] ;  /* 0x0002620000057ab9 */ /* 0x000fe20000000800 */
[----:B------:R-:W-:-:S02]  /*c910*/  WARPGROUP.DEPBAR.LE gsb0, 0x0 ;  /* 0x00008000000079c5 */ /* 0x000fc40000010000 */
[----:B------:R-:W-:-:S09]  /*c920*/  WARPGROUP.ARRIVE ;  /* 0x00000000000079c5 */ /* 0x000fd20000000000 */
        /* <DEDUP_REMOVED lines=39> */
[----:B------:R-:W-:Y:S01]  /*cba0*/  FMUL.FTZ R15, R88, UR4 ;  /* 0x00000004580f7c20 */ /* 0x000fe20008410000 */
[----:B------:R-:W-:Y:S02]  /*cbb0*/  R2UR UR8, R4 ;  /* 0x00000000040872ca */ /* 0x000fe400000e0000 */
[----:B------:R-:W-:Y:S02]  /*cbc0*/  R2UR UR10, R20 ;  /* 0x00000000140a72ca */ /* 0x000fe400000e0000 */
[----:B------:R-:W-:Y:S02]  /*cbd0*/  R2UR UR11, R21 ;  /* 0x00000000150b72ca */ /* 0x000fe400000e0000 */
        /* <DEDUP_REMOVED lines=9> */
[----:B------:R-:W-:Y:S08]  /*cc70*/  MUFU.TANH R15, R15 ;  /* 0x0000000f000f7308 */ /* 0x000ff00000002400 */
[----:B------:R-:W-:Y:S08]  /*cc80*/  MUFU.TANH R92, R92 ;  /* 0x0000005c005c7308 */ /* 0x000ff00000002400 */
[----:B------:R-:W0:Y:S01]  /*cc90*/  MUFU.TANH R94, R94 ;  /* 0x0000005e005e7308 */ /* 0x000e220000002400 */
[----:B------:R-:W-:Y:S01]  /*cca0*/  FMUL.FTZ R80, R80, UR4 ;  /* 0x0000000450507c20 */ /* 0x000fe20008410000 */
[----:B------:R-:W-:-:S02]  /*ccb0*/  WARPGROUP.DEPBAR.LE gsb0, 0x0 ;  /* 0x00008000000079c5 */ /* 0x000fc40000010000 */
[----:B------:R-:W-:-:S04]  /*ccc0*/  WARPGROUP.ARRIVE ;  /* 0x00000000000079c5 */ /* 0x000fc80000000000 */
[----:B------:R-:W1:Y:S02]  /*ccd0*/  MUFU.TANH R88, R88 ;  /* 0x0000005800587308 */ /* 0x000e640000002400 */
[----:B------:R-:W-:Y:S01]  /*cce0*/  HGMMA.64x16x16.F32 R32, gdesc[UR8], R32, gsb0 ;  /* 0x00200000082079f0 */ /* 0x000fe20008000820 */
[----:B------:R-:W-:-:S05]  /*ccf0*/  FMUL.FTZ R95, R40, UR4 ;  /* 0x00000004285f7c20 */ /* 0x000fca0008410000 */
[----:B------:R-:W-:Y:S01]  /*cd00*/  MUFU.TANH R74, R74 ;  /* 0x0000004a004a7308 */ /* 0x000fe20000002400 */
[----:B------:R-:W-:Y:S02]  /*cd10*/  VIADD R40, R14, 0x682 ;  /* 0x000006820e287836 */ /* 0x000fe40000000000 */
[----:B------:R-:W-:-:S05]  /*cd20*/  IMAD R14, R115, -0x90, R100 ;  /* 0xffffff70730e7824 */ /* 0x000fca00078e0264 */
[----:B------:R-:W2:Y:S01]  /*cd30*/  MUFU.TANH R91, R91 ;  /* 0x0000005b005b7308 */ /* 0x000ea20000002400 */
[----:B------:R-:W-:Y:S01]  /*cd40*/  FMUL.FTZ R81, R81, UR4 ;  /* 0x0000000451517c20 */ /* 0x000fe20008410000 */
[----:B------:R-:W-:Y:S01]  /*cd50*/  FMUL.FTZ R97, R55, UR4 ;  /* 0x0000000437617c20 */ /* 0x000fe20008410000 */
[C---:B------:R-:W-:Y:S01]  /*cd60*/  ISETP.GT.AND P3, PT, R14.reuse, 0x9, PT ;  /* 0x000000090e00780c */ /* 0x040fe20003f64270 */
[----:B------:R-:W-:Y:S01]  /*cd70*/  FMUL.FTZ R55, R41, UR4 ;  /* 0x0000000429377c20 */ /* 0x000fe20008410000 */
[----:B------:R-:W-:Y:S01]  /*cd80*/  IMAD.MOV.U32 R41, RZ, RZ, -0x7fffffe0 ;  /* 0x80000020ff297424 */ /* 0x000fe200078e00ff */
[C---:B------:R-:W-:Y:S02]  /*cd90*/  ISETP.GT.AND P5, PT, R14.reuse, RZ, PT ;  /* 0x000000ff0e00720c */ /* 0x040fe40003fa4270 */
[----:B------:R-:W3:Y:S01]  /*cda0*/  MUFU.TANH R89, R89 ;  /* 0x0000005900597308 */ /* 0x000ee20000002400 */
[----:B------:R-:W-:Y:S01]  /*cdb0*/  ISETP.GT.AND P1, PT, R14, 0x1, PT ;  /* 0x000000010e00780c */ /* 0x000fe20003f24270 */
[----:B------:R-:W-:Y:S01]  /*cdc0*/  FMUL.FTZ R84, R84, UR4 ;  /* 0x0000000454547c20 */ /* 0x000fe20008410000 */
[----:B------:R-:W-:Y:S01]  /*cdd0*/  FMUL.FTZ R98, R53, UR4 ;  /* 0x0000000435627c20 */ /* 0x000fe20008410000 */
[----:B------:R-:W-:Y:S01]  /*cde0*/  FMUL.FTZ R53, R42, UR4 ;  /* 0x000000042a357c20 */ /* 0x000fe20008410000 */
[----:B0-----:R-:W-:-:S03]  /*cdf0*/  FSEL R94, R94, -INF , P3 ;  /* 0xff8000005e5e7808 */ /* 0x001fc60001800000 */
[----:B------:R-:W0:Y:S01]  /*ce00*/  MUFU.TANH R80, R80 ;  /* 0x0000005000507308 */ /* 0x000e220000002400 */
[----:B------:R-:W-:Y:S02]  /*ce10*/  FSEL R92, R92, -INF , P3 ;  /* 0xff8000005c5c7808 */ /* 0x000fe40001800000 */
[C---:B------:R-:W-:Y:S01]  /*ce20*/  ISETP.GT.AND P3, PT, R14.reuse, 0x20, PT ;  /* 0x000000200e00780c */ /* 0x040fe20003f64270 */
[----:B------:R-:W-:Y:S01]  /*ce30*/  FMUL.FTZ R85, R85, UR4 ;  /* 0x0000000455557c20 */ /* 0x000fe20008410000 */
[----:B------:R-:W-:-:S03]  /*ce40*/  ISETP.GT.AND P2, PT, R14, 0x8, PT ;  /* 0x000000080e00780c */ /* 0x000fc60003f44270 */
[----:B------:R-:W4:Y:S01]  /*ce50*/  MUFU.TANH R90, R90 ;  /* 0x0000005a005a7308 */ /* 0x000f220000002400 */
[----:B------:R-:W-:Y:S02]  /*ce60*/  FSEL R21, R15, -INF , P5 ;  /* 0xff8000000f157808 */ /* 0x000fe40002800000 */
[----:B-1----:R-:W-:Y:S02]  /*ce70*/  FSEL R88, R88, -INF , P1 ;  /* 0xff80000058587808 */ /* 0x002fe40000800000 */
[----:B------:R-:W-:-:S03]  /*ce80*/  R2UR UR15, R41 ;  /* 0x00000000290f72ca */ /* 0x000fc600000e0000 */
[----:B------:R-:W1:Y:S01]  /*ce90*/  MUFU.TANH R81, R81 ;  /* 0x0000005100517308 */ /* 0x000e620000002400 */
[----:B------:R-:W-:Y:S01]  /*cea0*/  FMUL.FTZ R82, R82, UR4 ;  /* 0x0000000452527c20 */ /* 0x000fe20008410000 */
[----:B--2---:R-:W-:Y:S01]  /*ceb0*/  FSEL R91, R91, -INF , P2 ;  /* 0xff8000005b5b7808 */ /* 0x004fe20001000000 */
[----:B------:R-:W-:Y:S01]  /*cec0*/  FMUL.FTZ R72, R72, UR4 ;  /* 0x0000000448487c20 */ /* 0x000fe20008410000 */
[----:B------:R-:W-:-:S04]  /*ced0*/  R2UR UR14, R40 ;  /* 0x00000000280e72ca */ /* 0x000fc800000e0000 */
[----:B------:R-:W2:Y:S01]  /*cee0*/  MUFU.TANH R93, R93 ;  /* 0x0000005d005d7308 */ /* 0x000ea20000002400 */
[----:B------:R-:W-:Y:S01]  /*cef0*/  FMUL.FTZ R83, R83, UR4 ;  /* 0x0000000453537c20 */ /* 0x000fe20008410000 */
[----:B------:R-:W-:-:S06]  /*cf00*/  ISETP.GT.AND P4, PT, R14, 0x10, PT ;  /* 0x000000100e00780c */ /* 0x000fcc0003f84270 */
[----:B------:R3:W-:Y:S01]  /*cf10*/  MUFU.TANH R41, R53 ;  /* 0x0000003500297308 */ /* 0x0007e20000002400 */
[----:B------:R-:W-:-:S07]  /*cf20*/  FMUL.FTZ R73, R73, UR4 ;  /* 0x0000000449497c20 */ /* 0x000fce0008410000 */
[----:B------:R-:W2:Y:S01]  /*cf30*/  MUFU.TANH R84, R84 ;  /* 0x0000005400547308 */ /* 0x000ea20000002400 */
[----:B---3--:R-:W-:Y:S02]  /*cf40*/  FSEL R53, R74, -INF , P3 ;  /* 0xff8000004a357808 */ /* 0x008fe40001800000 */
[----:B------:R-:W-:-:S05]  /*cf50*/  FMNMX.FTZ R74, R21, R88, !PT ;  /* 0x00000058154a7209 */ /* 0x000fca0007810000 */
[----:B------:R-:W3:Y:S01]  /*cf60*/  MUFU.TANH R85, R85 ;  /* 0x0000005500557308 */ /* 0x000ee20000002400 */
[----:B------:R-:W-:Y:S01]  /*cf70*/  FSEL R89, R89, -INF , P5 ;  /* 0xff80000059597808 */ /* 0x000fe20002800000 */
[----:B------:R-:W-:Y:S01]  /*cf80*/  FMUL.FTZ R86, R86, UR4 ;  /* 0x0000000456567c20 */ /* 0x000fe20008410000 */
[----:B------:R-:W-:-:S05]  /*cf90*/  ISETP.GT.AND P5, PT, R14, 0x11, PT ;  /* 0x000000110e00780c */ /* 0x000fca0003fa4270 */
[----:B------:R4:W-:Y:S01]  /*cfa0*/  MUFU.TANH R40, R55 ;  /* 0x0000003700287308 */ /* 0x0009e20000002400 */
[----:B0-----:R-:W-:Y:S01]  /*cfb0*/  FSEL R80, R80, -INF , P4 ;  /* 0xff80000050507808 */ /* 0x001fe20002000000 */
[----:B------:R-:W-:Y:S01]  /*cfc0*/  FMUL.FTZ R76, R76, UR4 ;  /* 0x000000044c4c7c20 */ /* 0x000fe20008410000 */
[----:B----4-:R-:W-:-:S05]  /*cfd0*/  FMNMX.FTZ R55, R91, R74, !PT ;  /* 0x0000004a5b377209 */ /* 0x010fca0007810000 */
[----:B------:R-:W0:Y:S01]  /*cfe0*/  MUFU.TANH R82, R82 ;  /* 0x0000005200527308 */ /* 0x000e220000002400 */
[----:B------:R-:W-:-:S07]  /*cff0*/  FMNMX.FTZ R55, R92, R55, !PT ;  /* 0x000000375c377209 */ /* 0x000fce0007810000 */
[----:B------:R-:W4:Y:S01]  /*d000*/  MUFU.TANH R72, R72 ;  /* 0x0000004800487308 */ /* 0x000f220000002400 */
[----:B------:R-:W-:Y:S01]  /*d010*/  FSEL R90, R90, -INF , P1 ;  /* 0xff8000005a5a7808 */ /* 0x000fe20000800000 */
[----:B------:R-:W-:Y:S01]  /*d020*/  FMUL.FTZ R87, R87, UR4 ;  /* 0x0000000457577c20 */ /* 0x000fe20008410000 */
[----:B------:R-:W-:Y:S01]  /*d030*/  ISETP.GT.AND P1, PT, R14, 0x18, PT ;  /* 0x000000180e00780c */ /* 0x000fe20003f24270 */
[----:B------:R-:W-:Y:S01]  /*d040*/  FMUL.FTZ R77, R77, UR4 ;  /* 0x000000044d4d7c20 */ /* 0x000fe20008410000 */
[----:B-1----:R-:W-:-:S03]  /*d050*/  FSEL R81, R81, -INF , P5 ;  /* 0xff80000051517808 */ /* 0x002fc60002800000 */
[----:B------:R-:W1:Y:S01]  /*d060*/  MUFU.TANH R83, R83 ;  /* 0x0000005300537308 */ /* 0x000e620000002400 */
[----:B------:R-:W-:Y:S02]  /*d070*/  FMNMX.FTZ R74, R80, R55, !PT ;  /* 0x00000037504a7209 */ /* 0x000fe40007810000 */
[----:B--2---:R-:W-:-:S05]  /*d080*/  FSEL R93, R93, -INF , P2 ;  /* 0xff8000005d5d7808 */ /* 0x004fca0001000000 */
[----:B------:R-:W2:Y:S01]  /*d090*/  MUFU.TANH R73, R73 ;  /* 0x0000004900497308 */ /* 0x000ea20000002400 */
[----:B------:R-:W-:Y:S01]  /*d0a0*/  ISETP.GT.AND P2, PT, R14, 0x19, PT ;  /* 0x000000190e00780c */ /* 0x000fe20003f44270 */
[----:B------:R-:W-:Y:S01]  /*d0b0*/  FMUL.FTZ R64, R64, UR4 ;  /* 0x0000000440407c20 */ /* 0x000fe20008410000 */
[----:B------:R-:W-:Y:S02]  /*d0c0*/  FSEL R84, R84, -INF , P1 ;  /* 0xff80000054547808 */ /* 0x000fe40000800000 */
[----:B------:R-:W-:-:S03]  /*d0d0*/  FMNMX.FTZ R55, R81, R74, !PT ;  /* 0x0000004a51377209 */ /* 0x000fc60007810000 */
[----:B------:R-:W2:Y:S01]  /*d0e0*/  MUFU.TANH R86, R86 ;  /* 0x0000005600567308 */ /* 0x000ea20000002400 */
[----:B------:R-:W-:Y:S01]  /*d0f0*/  FMUL.FTZ R75, R75, UR4 ;  /* 0x000000044b4b7c20 */ /* 0x000fe20008410000 */
[----:B---3--:R-:W-:-:S06]  /*d100*/  FSEL R85, R85, -INF , P2 ;  /* 0xff80000055557808 */ /* 0x008fcc0001000000 */
[----:B------:R-:W3:Y:S01]  /*d110*/  MUFU.TANH R76, R76 ;  /* 0x0000004c004c7308 */ /* 0x000ee20000002400 */
[----:B------:R-:W-:Y:S01]  /*d120*/  FMNMX.FTZ R74, R84, R55, !PT ;  /* 0x00000037544a7209 */ /* 0x000fe20007810000 */
[----:B------:R-:W-:Y:S01]  /*d130*/  FMUL.FTZ R65, R65, UR4 ;  /* 0x0000000441417c20 */ /* 0x000fe20008410000 */
[----:B------:R-:W-:-:S05]  /*d140*/  R2UR UR12, R4 ;  /* 0x00000000040c72ca */ /* 0x000fca00000e0000 */
[----:B------:R-:W3:Y:S01]  /*d150*/  MUFU.TANH R87, R87 ;  /* 0x0000005700577308 */ /* 0x000ee20000002400 */
[----:B------:R-:W-:Y:S01]  /*d160*/  R2UR UR13, R5 ;  /* 0x00000000050d72ca */ /* 0x000fe200000e0000 */
[----:B------:R-:W-:Y:S01]  /*d170*/  FMUL.FTZ R78, R78, UR4 ;  /* 0x000000044e4e7c20 */ /* 0x000fe20008410000 */
[----:B0-----:R-:W-:-:S05]  /*d180*/  FSEL R82, R82, -INF , P4 ;  /* 0xff80000052527808 */ /* 0x001fca0002000000 */
[----:B------:R-:W0:Y:S01]  /*d190*/  MUFU.TANH R77, R77 ;  /* 0x0000004d004d7308 */ /* 0x000e220000002400 */
[----:B------:R-:W-:Y:S01]  /*d1a0*/  ISETP.GT.AND P4, PT, R14, 0x21, PT ;  /* 0x000000210e00780c */ /* 0x000fe20003f84270 */
[----:B------:R-:W-:Y:S01]  /*d1b0*/  FMUL.FTZ R68, R68, UR4 ;  /* 0x0000000444447c20 */ /* 0x000fe20008410000 */
[----:B----4-:R-:W-:Y:S02]  /*d1c0*/  FSEL R72, R72, -INF , P3 ;  /* 0xff80000048487808 */ /* 0x010fe40001800000 */
[----:B------:R-:W-:-:S03]  /*d1d0*/  FMNMX.FTZ R55, R85, R74, !PT ;  /* 0x0000004a55377209 */ /* 0x000fc60007810000 */
[----:B------:R-:W4:Y:S01]  /*d1e0*/  MUFU.TANH R64, R64 ;  /* 0x0000004000407308 */ /* 0x000f220000002400 */
[----:B-1----:R-:W-:Y:S01]  /*d1f0*/  FSEL R83, R83, -INF , P5 ;  /* 0xff80000053537808 */ /* 0x002fe20002800000 */
[----:B------:R-:W-:Y:S01]  /*d200*/  FMUL.FTZ R79, R79, UR4 ;  /* 0x000000044f4f7c20 */ /* 0x000fe20008410000 */
[----:B------:R-:W-:Y:S02]  /*d210*/  WARPGROUP.DEPBAR.LE gsb0, 0x0 ;  /* 0x00008000000079c5 */ /* 0x000fe40000010000 */
[----:B------:R-:W-:-:S03]  /*d220*/  ISETP.GT.AND P5, PT, R14, 0x28, PT ;  /* 0x000000280e00780c */ /* 0x000fc60003fa4270 */
[----:B------:R-:W1:Y:S01]  /*d230*/  MUFU.TANH R75, R75 ;  /* 0x0000004b004b7308 */ /* 0x000e620000002400 */
[----:B--2---:R-:W-:Y:S01]  /*d240*/  FSEL R73, R73, -INF , P4 ;  /* 0xff80000049497808 */ /* 0x004fe20002000000 */
[----:B------:R-:W-:Y:S01]  /*d250*/  FMUL.FTZ R69, R69, UR4 ;  /* 0x0000000445457c20 */ /* 0x000fe20008410000 */
[----:B------:R-:W-:Y:S01]  /*d260*/  FMNMX.FTZ R74, R72, R55, !PT ;  /* 0x00000037484a7209 */ /* 0x000fe20007810000 */
[----:B------:R-:W-:-:S04]  /*d270*/  WARPGROUP.ARRIVE ;  /* 0x00000000000079c5 */ /* 0x000fc80000000000 */
[----:B------:R-:W2:Y:S01]  /*d280*/  MUFU.TANH R65, R65 ;  /* 0x0000004100417308 */ /* 0x000ea20000002400 */
[----:B------:R-:W-:Y:S01]  /*d290*/  FSEL R86, R86, -INF , P1 ;  /* 0xff80000056567808 */ /* 0x000fe20000800000 */
[----:B------:R-:W-:Y:S01]  /*d2a0*/  FMUL.FTZ R66, R66, UR4 ;  /* 0x0000000442427c20 */ /* 0x000fe20008410000 */
[----:B------:R-:W-:Y:S01]  /*d2b0*/  ISETP.GT.AND P1, PT, R14, 0x29, PT ;  /* 0x000000290e00780c */ /* 0x000fe20003f24270 */
[----:B------:R-:W-:Y:S01]  /*d2c0*/  FMUL.FTZ R56, R56, UR4 ;  /* 0x0000000438387c20 */ /* 0x000fe20008410000 */
[----:B---3--:R-:W-:Y:S01]  /*d2d0*/  FSEL R76, R76, -INF , P5 ;  /* 0xff8000004c4c7808 */ /* 0x008fe20002800000 */
[----:B------:R-:W-:Y:S02]  /*d2e0*/  HGMMA.64x16x16.F32 R24, gdesc[UR12], R24, gsb0 ;  /* 0x002000000c1879f0 */ /* 0x000fe40008000818 */
[----:B------:R-:W3:Y:S01]  /*d2f0*/  MUFU.TANH R78, R78 ;  /* 0x0000004e004e7308 */ /* 0x000ee20000002400 */
[----:B------:R-:W-:Y:S01]  /*d300*/  FMNMX.FTZ R55, R73, R74, !PT ;  /* 0x0000004a49377209 */ /* 0x000fe20007810000 */
[----:B------:R-:W-:Y:S01]  /*d310*/  FMUL.FTZ R67, R67, UR4 ;  /* 0x0000000443437c20 */ /* 0x000fe20008410000 */
[----:B------:R-:W-:-:S05]  /*d320*/  FSEL R87, R87, -INF , P2 ;  /* 0xff80000057577808 */ /* 0x000fca0001000000 */
[----:B------:R-:W3:Y:S01]  /*d330*/  MUFU.TANH R68, R68 ;  /* 0x0000004400447308 */ /* 0x000ee20000002400 */
[----:B------:R-:W-:Y:S01]  /*d340*/  ISETP.GT.AND P2, PT, R14, 0x30, PT ;  /* 0x000000300e00780c */ /* 0x000fe20003f44270 */
[----:B------:R-:W-:Y:S01]  /*d350*/  FMUL.FTZ R57, R57, UR4 ;  /* 0x0000000439397c20 */ /* 0x000fe20008410000 */
[----:B0-----:R-:W-:Y:S02]  /*d360*/  FSEL R77, R77, -INF , P1 ;  /* 0xff8000004d4d7808 */ /* 0x001fe40000800000 */
[----:B------:R-:W-:-:S03]  /*d370*/  FMNMX.FTZ R74, R76, R55, !PT ;  /* 0x000000374c4a7209 */ /* 0x000fc60007810000 */
[----:B------:R-:W0:Y:S01]  /*d380*/  MUFU.TANH R79, R79 ;  /* 0x0000004f004f7308 */ /* 0x000e220000002400 */
[----:B------:R-:W-:Y:S01]  /*d390*/  FMUL.FTZ R70, R70, UR4 ;  /* 0x0000000446467c20 */ /* 0x000fe20008410000 */
[----:B------:R-:W-:-:S06]  /*d3a0*/  ISETP.GT.AND P3, PT, R14, 0x31, PT ;  /* 0x000000310e00780c */ /* 0x000fcc0003f64270 */
[----:B------:R-:W0:Y:S01]  /*d3b0*/  MUFU.TANH R69, R69 ;  /* 0x0000004500457308 */ /* 0x000e220000002400 */
[----:B----4-:R-:W-:Y:S01]  /*d3c0*/  FSEL R64, R64, -INF , P2 ;  /* 0xff80000040407808 */ /* 0x010fe20001000000 */
[----:B------:R-:W-:Y:S01]  /*d3d0*/  FMUL.FTZ R60, R60, UR4 ;  /* 0x000000043c3c7c20 */ /* 0x000fe20008410000 */
[----:B------:R-:W-:-:S05]  /*d3e0*/  FMNMX.FTZ R55, R77, R74, !PT ;  /* 0x0000004a4d377209 */ /* 0x000fca0007810000 */
[----:B------:R-:W4:Y:S01]  /*d3f0*/  MUFU.TANH R66, R66 ;  /* 0x0000004200427308 */ /* 0x000f220000002400 */
[----:B-1----:R-:W-:Y:S01]  /*d400*/  FSEL R75, R75, -INF , P4 ;  /* 0xff8000004b4b7808 */ /* 0x002fe20002000000 */
[----:B------:R-:W-:Y:S01]  /*d410*/  FMUL.FTZ R71, R71, UR4 ;  /* 0x0000000447477c20 */ /* 0x000fe20008410000 */
[----:B------:R-:W-:-:S05]  /*d420*/  ISETP.GT.AND P4, PT, R14, 0x38, PT ;  /* 0x000000380e00780c */ /* 0x000fca0003f84270 */
[----:B------:R-:W1:Y:S01]  /*d430*/  MUFU.TANH R56, R56 ;  /* 0x0000003800387308 */ /* 0x000e620000002400 */
[----:B--2---:R-:W-:Y:S01]  /*d440*/  FSEL R65, R65, -INF , P3 ;  /* 0xff80000041417808 */ /* 0x004fe20001800000 */
[----:B------:R-:W-:Y:S01]  /*d450*/  FMUL.FTZ R61, R61, UR4 ;  /* 0x000000043d3d7c20 */ /* 0x000fe20008410000 */
[----:B------:R-:W-:-:S05]  /*d460*/  FMNMX.FTZ R74, R64, R55, !PT ;  /* 0x00000037404a7209 */ /* 0x000fca0007810000 */
[----:B------:R-:W2:Y:S01]  /*d470*/  MUFU.TANH R67, R67 ;  /* 0x0000004300437308 */ /* 0x000ea20000002400 */
[----:B---3--:R-:W-:Y:S01]  /*d480*/  FSEL R78, R78, -INF , P5 ;  /* 0xff8000004e4e7808 */ /* 0x008fe20002800000 */
[----:B------:R-:W-:Y:S01]  /*d490*/  FMUL.FTZ R58, R58, UR4 ;  /* 0x000000043a3a7c20 */ /* 0x000fe20008410000 */
[----:B------:R-:W-:-:S05]  /*d4a0*/  ISETP.GT.AND P5, PT, R14, 0x39, PT ;  /* 0x000000390e00780c */ /* 0x000fca0003fa4270 */
[----:B------:R-:W3:Y:S01]  /*d4b0*/  MUFU.TANH R57, R57 ;  /* 0x0000003900397308 */ /* 0x000ee20000002400 */
[----:B------:R-:W-:Y:S01]  /*d4c0*/  FSEL R68, R68, -INF , P4 ;  /* 0xff80000044447808 */ /* 0x000fe20002000000 */
[----:B------:R-:W-:Y:S01]  /*d4d0*/  FMUL.FTZ R48, R48, UR4 ;  /* 0x0000000430307c20 */ /* 0x000fe20008410000 */
[----:B------:R-:W-:-:S05]  /*d4e0*/  FMNMX.FTZ R55, R65, R74, !PT ;  /* 0x0000004a41377209 */ /* 0x000fca0007810000 */
[----:B------:R-:W3:Y:S01]  /*d4f0*/  MUFU.TANH R70, R70 ;  /* 0x0000004600467308 */ /* 0x000ee20000002400 */
[----:B0-----:R-:W-:Y:S01]  /*d500*/  FSEL R79, R79, -INF , P1 ;  /* 0xff8000004f4f7808 */ /* 0x001fe20000800000 */
[----:B------:R-:W-:Y:S01]  /*d510*/  FMUL.FTZ R59, R59, UR4 ;  /* 0x000000043b3b7c20 */ /* 0x000fe20008410000 */
[----:B------:R-:W-:-:S05]  /*d520*/  ISETP.GT.AND P1, PT, R14, 0x40, PT ;  /* 0x000000400e00780c */ /* 0x000fca0003f24270 */
[----:B------:R-:W0:Y:S01]  /*d530*/  MUFU.TANH R60, R60 ;  /* 0x0000003c003c7308 */ /* 0x000e220000002400 */
[----:B------:R-:W-:Y:S01]  /*d540*/  FSEL R69, R69, -INF , P5 ;  /* 0xff80000045457808 */ /* 0x000fe20002800000 */
[----:B------:R-:W-:Y:S01]  /*d550*/  FMUL.FTZ R49, R49, UR4 ;  /* 0x0000000431317c20 */ /* 0x000fe20008410000 */
[----:B----4-:R-:W-:-:S05]  /*d560*/  FSEL R66, R66, -INF , P2 ;  /* 0xff80000042427808 */ /* 0x010fca0001000000 */
[----:B------:R-:W4:Y:S01]  /*d570*/  MUFU.TANH R71, R71 ;  /* 0x0000004700477308 */ /* 0x000f220000002400 */
[----:B------:R-:W-:Y:S01]  /*d580*/  FMUL.FTZ R62, R62, UR4 ;  /* 0x000000043e3e7c20 */ /* 0x000fe20008410000 */
[----:B------:R-:W-:-:S06]  /*d590*/  ISETP.GT.AND P2, PT, R14, 0x41, PT ;  /* 0x000000410e00780c */ /* 0x000fcc0003f44270 */
[----:B------:R2:W-:Y:S01]  /*d5a0*/  MUFU.TANH R15, R95 ;  /* 0x0000005f000f7308 */ /* 0x0005e20000002400 */
[----:B-1----:R-:W-:Y:S01]  /*d5b0*/  FSEL R56, R56, -INF , P1 ;  /* 0xff80000038387808 */ /* 0x002fe20000800000 */
[----:B------:R-:W-:-:S06]  /*d5c0*/  FMUL.FTZ R52, R52, UR4 ;  /* 0x0000000434347c20 */ /* 0x000fcc0008410000 */
[----:B------:R-:W1:Y:S01]  /*d5d0*/  MUFU.TANH R61, R61 ;  /* 0x0000003d003d7308 */ /* 0x000e620000002400 */
[----:B--2---:R-:W-:Y:S01]  /*d5e0*/  FMUL.FTZ R95, R34, UR4 ;  /* 0x00000004225f7c20 */ /* 0x004fe20008410000 */
[----:B------:R-:W-:-:S04]  /*d5f0*/  FMNMX.FTZ R34, R68, R55, !PT ;  /* 0x0000003744227209 */ /* 0x000fc80007810000 */
[----:B------:R-:W-:Y:S02]  /*d600*/  FMNMX.FTZ R55, R69, R34, !PT ;  /* 0x0000002245377209 */ /* 0x000fe40007810000 */
[----:B------:R-:W2:Y:S01]  /*d610*/  MUFU.TANH R58, R58 ;  /* 0x0000003a003a7308 */ /* 0x000ea20000002400 */
[----:B------:R-:W-:Y:S01]  /*d620*/  FSEL R67, R67, -INF , P3 ;  /* 0xff80000043437808 */ /* 0x000fe20001800000 */
[----:B------:R-:W-:Y:S01]  /*d630*/  FMUL.FTZ R63, R63, UR4 ;  /* 0x000000043f3f7c20 */ /* 0x000fe20008410000 */
[----:B------:R-:W-:-:S05]  /*d640*/  ISETP.GT.AND P3, PT, R14, 0x48, PT ;  /* 0x000000480e00780c */ /* 0x000fca0003f64270 */
[----:B------:R-:W2:Y:S01]  /*d650*/  MUFU.TANH R48, R48 ;  /* 0x0000003000307308 */ /* 0x000ea20000002400 */
[----:B---3--:R-:W-:Y:S02]  /*d660*/  FSEL R57, R57, -INF , P2 ;  /* 0xff80000039397808 */ /* 0x008fe40001000000 */
[----:B------:R-:W-:-:S05]  /*d670*/  FMNMX.FTZ R34, R56, R55, !PT ;  /* 0x0000003738227209 */ /* 0x000fca0007810000 */
[----:B------:R-:W3:Y:S01]  /*d680*/  MUFU.TANH R59, R59 ;  /* 0x0000003b003b7308 */ /* 0x000ee20000002400 */
[----:B------:R-:W-:Y:S01]  /*d690*/  FSEL R70, R70, -INF , P4 ;  /* 0xff80000046467808 */ /* 0x000fe20002000000 */
[----:B------:R-:W-:Y:S01]  /*d6a0*/  FMUL.FTZ R50, R50, UR4 ;  /* 0x0000000432327c20 */ /* 0x000fe20008410000 */
[----:B------:R-:W-:-:S05]  /*d6b0*/  ISETP.GT.AND P4, PT, R14, 0x49, PT ;  /* 0x000000490e00780c */ /* 0x000fca0003f84270 */
[----:B------:R-:W3:Y:S01]  /*d6c0*/  MUFU.TANH R49, R49 ;  /* 0x0000003100317308 */ /* 0x000ee20000002400 */
[----:B0-----:R-:W-:Y:S01]  /*d6d0*/  FSEL R60, R60, -INF , P3 ;  /* 0xff8000003c3c7808 */ /* 0x001fe20001800000 */
[----:B------:R-:W-:Y:S01]  /*d6e0*/  FMUL.FTZ R51, R51, UR4 ;  /* 0x0000000433337c20 */ /* 0x000fe20008410000 */
[----:B----4-:R-:W-:-:S05]  /*d6f0*/  FSEL R71, R71, -INF , P5 ;  /* 0xff80000047477808 */ /* 0x010fca0002800000 */
[----:B------:R-:W0:Y:S01]  /*d700*/  MUFU.TANH R62, R62 ;  /* 0x0000003e003e7308 */ /* 0x000e220000002400 */
[----:B------:R-:W-:Y:S02]  /*d710*/  ISETP.GT.AND P5, PT, R14, 0x50, PT ;  /* 0x000000500e00780c */ /* 0x000fe40003fa4270 */
[----:B-1----:R-:W-:-:S05]  /*d720*/  FSEL R61, R61, -INF , P4 ;  /* 0xff8000003d3d7808 */ /* 0x002fca0002000000 */
[----:B------:R-:W1:Y:S08]  /*d730*/  MUFU.TANH R52, R52 ;  /* 0x0000003400347308 */ /* 0x000e700000002400 */
[----:B------:R4:W-:Y:S01]  /*d740*/  MUFU.TANH R20, R97 ;  /* 0x0000006100147308 */ /* 0x0009e20000002400 */
[----:B--2---:R-:W-:Y:S01]  /*d750*/  FSEL R58, R58, -INF , P1 ;  /* 0xff8000003a3a7808 */ /* 0x004fe20000800000 */
[----:B------:R-:W-:Y:S01]  /*d760*/  FMUL.FTZ R55, R37, UR4 ;  /* 0x0000000425377c20 */ /* 0x000fe20008410000 */
[----:B----4-:R-:W-:-:S05]  /*d770*/  FMNMX.FTZ R97, R57, R34, !PT ;  /* 0x0000002239617209 */ /* 0x010fca0007810000 */
[----:B------:R-:W2:Y:S01]  /*d780*/  MUFU.TANH R63, R63 ;  /* 0x0000003f003f7308 */ /* 0x000ea20000002400 */
[----:B------:R-:W-:-:S07]  /*d790*/  FMNMX.FTZ R34, R60, R97, !PT ;  /* 0x000000613c227209 */ /* 0x000fce0007810000 */
[----:B------:R-:W4:Y:S01]  /*d7a0*/  MUFU.TANH R42, R98 ;  /* 0x00000062002a7308 */ /* 0x000f220000002400 */
[----:B------:R-:W-:Y:S01]  /*d7b0*/  ISETP.GT.AND P1, PT, R14, 0x51, PT ;  /* 0x000000510e00780c */ /* 0x000fe20003f24270 */
[----:B------:R-:W-:Y:S01]  /*d7c0*/  FMUL.FTZ R44, R44, UR4 ;  /* 0x000000042c2c7c20 */ /* 0x000fe20008410000 */
[----:B------:R-:W-:Y:S02]  /*d7d0*/  FSEL R48, R48, -INF , P5 ;  /* 0xff80000030307808 */ /* 0x000fe40002800000 */
[----:B------:R-:W-:-:S03]  /*d7e0*/  FMNMX.FTZ R37, R61, R34, !PT ;  /* 0x000000223d257209 */ /* 0x000fc60007810000 */
[----:B------:R-:W4:Y:S01]  /*d7f0*/  MUFU.TANH R50, R50 ;  /* 0x0000003200327308 */ /* 0x000f220000002400 */
[----:B------:R-:W-:Y:S01]  /*d800*/  FMUL.FTZ R96, R54, UR4 ;  /* 0x0000000436607c20 */ /* 0x000fe20008410000 */
[----:B---3--:R-:W-:Y:S01]  /*d810*/  FSEL R59, R59, -INF , P2 ;  /* 0xff8000003b3b7808 */ /* 0x008fe20001000000 */
[----:B------:R-:W-:Y:S01]  /*d820*/  FMUL.FTZ R54, R43, UR4 ;  /* 0x000000042b367c20 */ /* 0x000fe20008410000 */
[----:B------:R-:W-:Y:S01]  /*d830*/  ISETP.GT.AND P2, PT, R14, 0x58, PT ;  /* 0x000000580e00780c */ /* 0x000fe20003f44270 */
[----:B------:R-:W-:Y:S01]  /*d840*/  FMUL.FTZ R45, R45, UR4 ;  /* 0x000000042d2d7c20 */ /* 0x000fe20008410000 */
[----:B------:R-:W-:Y:S02]  /*d850*/  FSEL R49, R49, -INF , P1 ;  /* 0xff80000031317808 */ /* 0x000fe40000800000 */
[----:B------:R-:W3:Y:S01]  /*d860*/  MUFU.TANH R51, R51 ;  /* 0x0000003300337308 */ /* 0x000ee20000002400 */
[----:B------:R-:W-:Y:S02]  /*d870*/  FMNMX.FTZ R34, R48, R37, !PT ;  /* 0x0000002530227209 */ /* 0x000fe40007810000 */
[----:B0-----:R-:W-:Y:S01]  /*d880*/  FSEL R62, R62, -INF , P3 ;  /* 0xff8000003e3e7808 */ /* 0x001fe20001800000 */
[----:B------:R-:W-:Y:S01]  /*d890*/  FMUL.FTZ R32, R32, UR4 ;  /* 0x0000000420207c20 */ /* 0x000fe20008410000 */
[----:B------:R-:W-:-:S03]  /*d8a0*/  ISETP.GT.AND P3, PT, R14, 0x59, PT ;  /* 0x000000590e00780c */ /* 0x000fc60003f64270 */
[----:B------:R-:W0:Y:S01]  /*d8b0*/  MUFU.TANH R43, R96 ;  /* 0x00000060002b7308 */ /* 0x000e220000002400 */
[----:B-1----:R-:W-:Y:S02]  /*d8c0*/  FSEL R52, R52, -INF , P2 ;  /* 0xff80000034347808 */ /* 0x002fe40001000000 */
[----:B------:R-:W-:-:S05]  /*d8d0*/  FMNMX.FTZ R37, R49, R34, !PT ;  /* 0x0000002231257209 */ /* 0x000fca0007810000 */
[----:B------:R-:W1:Y:S01]  /*d8e0*/  MUFU.TANH R44, R44 ;  /* 0x0000002c002c7308 */ /* 0x000e620000002400 */
[----:B--2---:R-:W-:Y:S01]  /*d8f0*/  FSEL R63, R63, -INF , P4 ;  /* 0xff8000003f3f7808 */ /* 0x004fe20002000000 */
[----:B------:R-:W-:Y:S01]  /*d900*/  FMUL.FTZ R33, R33, UR4 ;  /* 0x0000000421217c20 */ /* 0x000fe20008410000 */
[----:B------:R-:W-:Y:S02]  /*d910*/  ISETP.GT.AND P4, PT, R14, 0x60, PT ;  /* 0x000000600e00780c */ /* 0x000fe40003f84270 */
[----:B----4-:R-:W-:Y:S02]  /*d920*/  FSEL R42, R42, -INF , P3 ;  /* 0xff8000002a2a7808 */ /* 0x010fe40001800000 */
[----:B------:R-:W-:Y:S01]  /*d930*/  FMNMX.FTZ R37, R52, R37, !PT ;  /* 0x0000002534257209 */ /* 0x000fe20007810000 */
[----:B------:R-:W2:Y:S01]  /*d940*/  MUFU.TANH R45, R45 ;  /* 0x0000002d002d7308 */ /* 0x000ea20000002400 */
[----:B------:R-:W-:Y:S02]  /*d950*/  WARPGROUP.DEPBAR.LE gsb0, 0x0 ;  /* 0x00008000000079c5 */ /* 0x000fe40000010000 */
[----:B------:R-:W-:Y:S01]  /*d960*/  FSEL R50, R50, -INF , P5 ;  /* 0xff80000032327808 */ /* 0x000fe20002800000 */
[----:B------:R-:W-:Y:S01]  /*d970*/  FMUL.FTZ R34, R24, UR4 ;  /* 0x0000000418227c20 */ /* 0x000fe20008410000 */
[----:B------:R-:W-:Y:S01]  /*d980*/  FMUL.FTZ R46, R46, UR4 ;  /* 0x000000042e2e7c20 */ /* 0x000fe20008410000 */
[----:B------:R-:W-:Y:S01]  /*d990*/  FMUL.FTZ R47, R47, UR4 ;  /* 0x000000042f2f7c20 */ /* 0x000fe20008410000 */
[----:B------:R-:W-:Y:S01]  /*d9a0*/  ISETP.GT.AND P5, PT, R14, 0x61, PT ;  /* 0x000000610e00780c */ /* 0x000fe20003fa4270 */
[----:B------:R-:W-:Y:S01]  /*d9b0*/  MUFU.TANH R32, R32 ;  /* 0x0000002000207308 */ /* 0x000fe20000002400 */
[----:B------:R-:W-:Y:S01]  /*d9c0*/  FSEL R24, R15, -INF , P4 ;  /* 0xff8000000f187808 */ /* 0x000fe20002000000 */
[----:B------:R-:W-:Y:S01]  /*d9d0*/  FMUL.FTZ R74, R36, UR4 ;  /* 0x00000004244a7c20 */ /* 0x000fe20008410000 */
[----:B------:R-:W-:-:S02]  /*d9e0*/  FMNMX.FTZ R37, R42, R37, !PT ;  /* 0x000000252a257209 */ /* 0x000fc40007810000 */
[----:B---3--:R-:W-:-:S03]  /*d9f0*/  FSEL R51, R51, -INF , P1 ;  /* 0xff80000033337808 */ /* 0x008fc60000800000 */
[----:B------:R-:W3:Y:S01]  /*da00*/  MUFU.TANH R54, R54 ;  /* 0x0000003600367308 */ /* 0x000ee20000002400 */
[----:B------:R-:W-:Y:S02]  /*da10*/  ISETP.GT.AND P1, PT, R14, 0x68, PT ;  /* 0x000000680e00780c */ /* 0x000fe40003f24270 */
[----:B------:R-:W-:Y:S02]  /*da20*/  FSEL R40, R40, -INF , P5 ;  /* 0xff80000028287808 */ /* 0x000fe40002800000 */
[----:B------:R-:W-:-:S03]  /*da30*/  FMNMX.FTZ R37, R24, R37, !PT ;  /* 0x0000002518257209 */ /* 0x000fc60007810000 */
[----:B------:R-:W4:Y:S01]  /*da40*/  MUFU.TANH R33, R33 ;  /* 0x0000002100217308 */ /* 0x000f220000002400 */
[----:B0-----:R-:W-:Y:S02]  /*da50*/  FSEL R43, R43, -INF , P2 ;  /* 0xff8000002b2b7808 */ /* 0x001fe40001000000 */
[----:B------:R-:W-:Y:S02]  /*da60*/  ISETP.GT.AND P2, PT, R14, 0x69, PT ;  /* 0x000000690e00780c */ /* 0x000fe40003f44270 */
[----:B-1----:R-:W-:-:S03]  /*da70*/  FSEL R44, R44, -INF , P1 ;  /* 0xff8000002c2c7808 */ /* 0x002fc60000800000 */
[----:B------:R-:W0:Y:S01]  /*da80*/  MUFU.TANH R46, R46 ;  /* 0x0000002e002e7308 */ /* 0x000e220000002400 */
[----:B------:R-:W-:Y:S01]  /*da90*/  FMNMX.FTZ R37, R40, R37, !PT ;  /* 0x0000002528257209 */ /* 0x000fe20007810000 */
[----:B------:R-:W-:Y:S01]  /*daa0*/  FMUL.FTZ R35, R35, UR4 ;  /* 0x0000000423237c20 */ /* 0x000fe20008410000 */
[----:B------:R-:W-:-:S05]  /*dab0*/  FSEL R20, R20, -INF , P3 ;  /* 0xff80000014147808 */ /* 0x000fca0001800000 */
[----:B------:R-:W1:Y:S01]  /*dac0*/  MUFU.TANH R47, R47 ;  /* 0x0000002f002f7308 */ /* 0x000e620000002400 */
[----:B------:R-:W-:Y:S01]  /*dad0*/  FMUL.FTZ R36, R38, UR4 ;  /* 0x0000000426247c20 */ /* 0x000fe20008410000 */
[----:B------:R-:W-:-:S06]  /*dae0*/  ISETP.GT.AND P3, PT, R14, 0x70, PT ;  /* 0x000000700e00780c */ /* 0x000fcc0003f64270 */
[----:B------:R-:W1:Y:S01]  /*daf0*/  MUFU.TANH R74, R74 ;  /* 0x0000004a004a7308 */ /* 0x000e620000002400 */
[----:B--2---:R-:W-:Y:S01]  /*db00*/  FSEL R45, R45, -INF , P2 ;  /* 0xff8000002d2d7808 */ /* 0x004fe20001000000 */
[----:B------:R-:W-:Y:S01]  /*db10*/  FMUL.FTZ R38, R25, UR4 ;  /* 0x0000000419267c20 */ /* 0x000fe20008410000 */
[----:B------:R-:W-:-:S05]  /*db20*/  FMNMX.FTZ R96, R44, R37, !PT ;  /* 0x000000252c607209 */ /* 0x000fca0007810000 */
[----:B------:R-:W2:Y:S01]  /*db30*/  MUFU.TANH R55, R55 ;  /* 0x0000003700377308 */ /* 0x000ea20000002400 */
[----:B------:R-:W-:Y:S01]  /*db40*/  FSEL R41, R41, -INF , P4 ;  /* 0xff80000029297808 */ /* 0x000fe20002000000 */
[----:B------:R-:W-:Y:S01]  /*db50*/  FMUL.FTZ R37, R28, UR4 ;  /* 0x000000041c257c20 */ /* 0x000fe20008410000 */
[----:B------:R-:W-:Y:S02]  /*db60*/  ISETP.GT.AND P4, PT, R14, 0x71, PT ;  /* 0x000000710e00780c */ /* 0x000fe40003f84270 */
[----:B------:R-:W-:-:S03]  /*db70*/  FMNMX.FTZ R25, R45, R96, !PT ;  /* 0x000000602d197209 */ /* 0x000fc60007810000 */
[----:B------:R-:W2:Y:S01]  /*db80*/  MUFU.TANH R95, R95 ;  /* 0x0000005f005f7308 */ /* 0x000ea20000002400 */
[----:B---3--:R-:W-:Y:S02]  /*db90*/  FSEL R54, R54, -INF , P5 ;  /* 0xff80000036367808 */ /* 0x008fe40002800000 */
[----:B------:R-:W-:-:S05]  /*dba0*/  ISETP.GT.AND P5, PT, R14, 0x78, PT ;  /* 0x000000780e00780c */ /* 0x000fca0003fa4270 */
[----:B------:R3:W2:Y:S01]  /*dbb0*/  MUFU.TANH R15, R34 ;  /* 0x00000022000f7308 */ /* 0x0006a20000002400 */
[----:B----4-:R-:W-:Y:S02]  /*dbc0*/  FSEL R33, R33, -INF , P4 ;  /* 0xff80000021217808 */ /* 0x010fe40002000000 */
[----:B---3--:R-:W-:-:S05]  /*dbd0*/  FSEL R34, R32, -INF , P3 ;  /* 0xff80000020227808 */ /* 0x008fca0001800000 */
[----:B------:R-:W3:Y:S01]  /*dbe0*/  MUFU.TANH R35, R35 ;  /* 0x0000002300237308 */ /* 0x000ee20000002400 */
[----:B------:R-:W-:Y:S01]  /*dbf0*/  FMNMX.FTZ R28, R34, R25, !PT ;  /* 0x00000019221c7209 */ /* 0x000fe20007810000 */
[----:B------:R-:W-:-:S06]  /*dc00*/  FMUL.FTZ R25, R29, UR4 ;  /* 0x000000041d197c20 */ /* 0x000fcc0008410000 */
[----:B------:R-:W4:Y:S01]  /*dc10*/  MUFU.TANH R38, R38 ;  /* 0x0000002600267308 */ /* 0x000f220000002400 */
[----:B0-----:R-:W-:Y:S02]  /*dc20*/  FSEL R46, R46, -INF , P1 ;  /* 0xff8000002e2e7808 */ /* 0x001fe40000800000 */
[----:B-1----:R-:W-:Y:S02]  /*dc30*/  FSEL R29, R47, -INF , P2 ;  /* 0xff8000002f1d7808 */ /* 0x002fe40001000000 */
[----:B------:R-:W-:-:S03]  /*dc40*/  ISETP.GT.AND P1, PT, R14, 0x79, PT ;  /* 0x000000790e00780c */ /* 0x000fc60003f24270 */
[----:B------:R-:W0:Y:S01]  /*dc50*/  MUFU.TANH R36, R36 ;  /* 0x0000002400247308 */ /* 0x000e220000002400 */
[----:B------:R-:W-:Y:S02]  /*dc60*/  FSEL R74, R74, -INF , P5 ;  /* 0xff8000004a4a7808 */ /* 0x000fe40002800000 */
[----:B------:R-:W-:-:S05]  /*dc70*/  FMNMX.FTZ R47, R33, R28, !PT ;  /* 0x0000001c212f7209 */ /* 0x000fca0007810000 */
[----:B------:R-:W1:Y:S01]  /*dc80*/  MUFU.TANH R37, R37 ;  /* 0x0000002500257308 */ /* 0x000e620000002400 */
[----:B------:R-:W-:Y:S02]  /*dc90*/  ISETP.GT.AND P2, PT, R14, 0x80, PT ;  /* 0x000000800e00780c */ /* 0x000fe40003f44270 */
[----:B--2---:R-:W-:Y:S02]  /*dca0*/  FSEL R55, R55, -INF , P1 ;  /* 0xff80000037377808 */ /* 0x004fe40000800000 */
[----:B------:R-:W-:-:S03]  /*dcb0*/  FMNMX.FTZ R28, R74, R47, !PT ;  /* 0x0000002f4a1c7209 */ /* 0x000fc60007810000 */
[----:B------:R0:W2:Y:S01]  /*dcc0*/  MUFU.TANH R96, R25 ;  /* 0x0000001900607308 */ /* 0x0000a20000002400 */
[----:B------:R-:W-:Y:S02]  /*dcd0*/  FSEL R32, R95, -INF , P3 ;  /* 0xff8000005f207808 */ /* 0x000fe40001800000 */
[C---:B------:R-:W-:Y:S02]  /*dce0*/  ISETP.GT.AND P3, PT, R14.reuse, 0x81, PT ;  /* 0x000000810e00780c */ /* 0x040fe40003f64270 */
[----:B------:R-:W-:Y:S02]  /*dcf0*/  FSEL R47, R15, -INF , P2 ;  /* 0xff8000000f2f7808 */ /* 0x000fe40001000000 */
[----:B------:R-:W-:Y:S02]  /*dd00*/  FMNMX.FTZ R98, R55, R28, !PT ;  /* 0x0000001c37627209 */ /* 0x000fe40007810000 */
[----:B---3--:R-:W-:Y:S02]  /*dd10*/  FSEL R28, R35, -INF , P4 ;  /* 0xff800000231c7808 */ /* 0x008fe40002000000 */
[----:B------:R-:W-:-:S02]  /*dd20*/  ISETP.GT.AND P4, PT, R14, 0x88, PT ;  /* 0x000000880e00780c */ /* 0x000fc40003f84270 */
[----:B----4-:R-:W-:Y:S02]  /*dd30*/  FSEL R38, R38, -INF , P3 ;  /* 0xff80000026267808 */ /* 0x010fe40001800000 */
[----:B------:R-:W-:Y:S02]  /*dd40*/  FMNMX.FTZ R15, R47, R98, !PT ;  /* 0x000000622f0f7209 */ /* 0x000fe40007810000 */
[----:B0-----:R-:W-:Y:S02]  /*dd50*/  FSEL R25, R36, -INF , P5 ;  /* 0xff80000024197808 */ /* 0x001fe40002800000 */
[----:B------:R-:W-:Y:S02]  /*dd60*/  ISETP.GT.AND P5, PT, R14, 0x89, PT ;  /* 0x000000890e00780c */ /* 0x000fe40003fa4270 */
[----:B-1----:R-:W-:Y:S02]  /*dd70*/  FSEL R37, R37, -INF , P4 ;  /* 0xff80000025257808 */ /* 0x002fe40002000000 */
[----:B------:R-:W-:-:S02]  /*dd80*/  FMNMX.FTZ R14, R38, R15, !PT ;  /* 0x0000000f260e7209 */ /* 0x000fc40007810000 */
[----:B--2---:R-:W-:Y:S02]  /*dd90*/  FSEL R35, R96, -INF , P5 ;  /* 0xff80000060237808 */ /* 0x004fe40002800000 */
[----:B------:R-:W-:-:S04]  /*dda0*/  FMNMX.FTZ R14, R37, R14, !PT ;  /* 0x0000000e250e7209 */ /* 0x000fc80007810000 */
[----:B------:R-:W-:-:S05]  /*ddb0*/  FMNMX.FTZ R95, R35, R14, !PT ;  /* 0x0000000e235f7209 */ /* 0x000fca0007810000 */
[----:B------:R-:W0:Y:S02]  /*ddc0*/  SHFL.BFLY PT, R14, R95, 0x2, 0x1f ;  /* 0x0c401f005f0e7f89 */ /* 0x000e2400000e0000 */
[----:B0-----:R-:W-:-:S05]  /*ddd0*/  FMNMX.FTZ R98, R95, R14, !PT ;  /* 0x0000000e5f627209 */ /* 0x001fca0007810000 */
[----:B------:R-:W0:Y:S01]  /*dde0*/  SHFL.BFLY PT, R15, R98, 0x1, 0x1f ;  /* 0x0c201f00620f7f89 */ /* 0x000e2200000e0000 */
[----:B------:R-:W-:Y:S01]  /*ddf0*/  FMUL.FTZ R97, R26, UR4 ;  /* 0x000000041a617c20 */ /* 0x000fe20008410000 */
[----:B0-----:R-:W-:Y:S01]  /*de00*/  FMNMX.FTZ R14, R98, R15, !PT ;  /* 0x0000000f620e7209 */ /* 0x001fe20007810000 */
[----:B------:R-:W-:-:S03]  /*de10*/  IMAD.U32 R15, RZ, RZ, UR5 ;  /* 0x00000005ff0f7e24 */ /* 0x000fc6000f8e00ff */
[C---:B------:R-:W-:Y:S01]  /*de20*/  FSETP.NEU.FTZ.AND P6, PT, R14.reuse, -INF , PT ;  /* 0xff8000000e00780b */ /* 0x040fe20003fdd000 */
[----:B------:R-:W-:Y:S01]  /*de30*/  FMUL.FTZ R36, R14, R15 ;  /* 0x0000000f0e247220 */ /* 0x000fe20000410000 */
[----:B------:R-:W-:-:S04]  /*de40*/  FMUL.FTZ R98, R27, UR4 ;  /* 0x000000041b627c20 */ /* 0x000fc80008410000 */
[----:B------:R-:W-:-:S05]  /*de50*/  FSEL R36, R36, RZ, P6 ;  /* 0x000000ff24247208 */ /* 0x000fca0003000000 */
[-CC-:B------:R-:W-:Y:S01]  /*de60*/  FFMA.FTZ R27, R88, R15.reuse, -R36.reuse ;  /* 0x0000000f581b7223 */ /* 0x180fe20000010824 */
[----:B------:R-:W-:Y:S01]  /*de70*/  FMNMX.FTZ R88, R89, R90, !PT ;  /* 0x0000005a59587209 */ /* 0x000fe20007810000 */
[----:B------:R-:W-:-:S03]  /*de80*/  FFMA.FTZ R26, R21, R15, -R36 ;  /* 0x0000000f151a7223 */ /* 0x000fc60000010824 */
[----:B------:R-:W-:-:S04]  /*de90*/  FMNMX.FTZ R21, R93, R88, !PT ;  /* 0x000000585d157209 */ /* 0x000fc80007810000 */
[----:B------:R-:W-:-:S04]  /*dea0*/  FMNMX.FTZ R21, R94, R21, !PT ;  /* 0x000000155e157209 */ /* 0x000fc80007810000 */
[----:B------:R-:W-:-:S04]  /*deb0*/  FMNMX.FTZ R88, R82, R21, !PT ;  /* 0x0000001552587209 */ /* 0x000fc80007810000 */
[----:B------:R-:W-:Y:S01]  /*dec0*/  FMNMX.FTZ R21, R83, R88, !PT ;  /* 0x0000005853157209 */ /* 0x000fe20007810000 */
[----:B------:R-:W-:-:S03]  /*ded0*/  FMUL.FTZ R96, R39, UR4 ;  /* 0x0000000427607c20 */ /* 0x000fc60008410000 */
[----:B------:R-:W-:Y:S01]  /*dee0*/  FMNMX.FTZ R88, R86, R21, !PT ;  /* 0x0000001556587209 */ /* 0x000fe20007810000 */
[----:B------:R-:W-:-:S03]  /*def0*/  FFMA.FTZ R39, R72, R15, -R36 ;  /* 0x0000000f48277223 */ /* 0x000fc60000010824 */
        /* <DEDUP_REMOVED lines=8> */
[----:B------:R0:W-:Y:S03]  /*df80*/  MUFU.EX2 R88, R39 ;  /* 0x0000002700587308 */ /* 0x0001e60000000800 */
[----:B------:R-:W-:Y:S01]  /*df90*/  FMNMX.FTZ R21, R71, R72, !PT ;  /* 0x0000004847157209 */ /* 0x000fe20007810000 */
[----:B0-----:R-:W-:-:S03]  /*dfa0*/  FFMA.FTZ R39, R64, R15, -R36 ;  /* 0x0000000f40277223 */ /* 0x001fc60000010824 */
[----:B------:R-:W-:-:S04]  /*dfb0*/  FMNMX.FTZ R64, R58, R21, !PT ;  /* 0x000000153a407209 */ /* 0x000fc80007810000 */
[----:B------:R-:W-:Y:S01]  /*dfc0*/  FMNMX.FTZ R21, R59, R64, !PT ;  /* 0x000000403b157209 */ /* 0x000fe20007810000 */
[----:B------:R-:W-:-:S03]  /*dfd0*/  FMUL.FTZ R99, R30, UR4 ;  /* 0x000000041e637c20 */ /* 0x000fc60008410000 */
[----:B------:R-:W-:Y:S01]  /*dfe0*/  FMNMX.FTZ R72, R62, R21, !PT ;  /* 0x000000153e487209 */ /* 0x000fe20007810000 */
[-CC-:B------:R-:W-:Y:S01]  /*dff0*/  FFMA.FTZ R30, R91, R15.reuse, -R36.reuse ;  /* 0x0000000f5b1e7223 */ /* 0x180fe20000010824 */
[-CC-:B------:R-:W-:Y:S02]  /*e000*/  FFMA.FTZ R91, R73, R15.reuse, -R36.reuse ;  /* 0x0000000f495b7223 */ /* 0x180fe40000010824 */
[----:B------:R-:W-:Y:S01]  /*e010*/  FMNMX.FTZ R21, R63, R72, !PT ;  /* 0x000000483f157209 */ /* 0x000fe20007810000 */
[-CC-:B------:R-:W-:Y:S01]  /*e020*/  FFMA.FTZ R73, R65, R15.reuse, -R36.reuse ;  /* 0x0000000f41497223 */ /* 0x180fe20000010824 */
[----:B------:R-:W-:Y:S02]  /*e030*/  FFMA.FTZ R65, R68, R15, -R36 ;  /* 0x0000000f44417223 */ /* 0x000fe40000010824 */
        /* <DEDUP_REMOVED lines=8> */
[----:B------:R-:W-:-:S04]  /*e0c0*/  FMNMX.FTZ R56, R20, R21, !PT ;  /* 0x0000001514387209 */ /* 0x000fc80007810000 */
[----:B------:R-:W-:Y:S01]  /*e0d0*/  FMNMX.FTZ R21, R41, R56, !PT ;  /* 0x0000003829157209 */ /* 0x000fe20007810000 */
[----:B------:R-:W0:Y:S03]  /*e0e0*/  MUFU.TANH R96, R96 ;  /* 0x0000006000607308 */ /* 0x000e260000002400 */
[----:B------:R-:W-:-:S04]  /*e0f0*/  FMNMX.FTZ R21, R54, R21, !PT ;  /* 0x0000001536157209 */ /* 0x000fc80007810000 */
[----:B------:R-:W-:Y:S01]  /*e100*/  FMNMX.FTZ R56, R46, R21, !PT ;  /* 0x000000152e387209 */ /* 0x000fe20007810000 */
[----:B------:R-:W1:Y:S03]  /*e110*/  MUFU.TANH R97, R97 ;  /* 0x0000006100617308 */ /* 0x000e660000002400 */
[----:B------:R-:W-:-:S04]  /*e120*/  FMNMX.FTZ R21, R29, R56, !PT ;  /* 0x000000381d157209 */ /* 0x000fc80007810000 */
[----:B------:R-:W-:Y:S01]  /*e130*/  FMNMX.FTZ R21, R32, R21, !PT ;  /* 0x0000001520157209 */ /* 0x000fe20007810000 */
[----:B------:R-:W2:Y:S03]  /*e140*/  MUFU.TANH R98, R98 ;  /* 0x0000006200627308 */ /* 0x000ea60000002400 */
[----:B------:R-:W-:-:S05]  /*e150*/  FMNMX.FTZ R56, R28, R21, !PT ;  /* 0x000000151c387209 */ /* 0x000fca0007810000 */
[----:B------:R-:W3:Y:S01]  /*e160*/  MUFU.TANH R99, R99 ;  /* 0x0000006300637308 */ /* 0x000ee20000002400 */
[----:B0-----:R-:W-:Y:S02]  /*e170*/  FSEL R96, R96, -INF , P1 ;  /* 0xff80000060607808 */ /* 0x001fe40000800000 */
[----:B------:R-:W-:-:S05]  /*e180*/  FMNMX.FTZ R21, R25, R56, !PT ;  /* 0x0000003819157209 */ /* 0x000fca0007810000 */
[----:B------:R-:W0:Y:S01]  /*e190*/  MUFU.TANH R100, R100 ;  /* 0x0000006400647308 */ /* 0x000e220000002400 */
[----:B-1----:R-:W-:Y:S02]  /*e1a0*/  FSEL R97, R97, -INF , P2 ;  /* 0xff80000061617808 */ /* 0x002fe40001000000 */
[----:B------:R-:W-:Y:S02]  /*e1b0*/  FMNMX.FTZ R56, R96, R21, !PT ;  /* 0x0000001560387209 */ /* 0x000fe40007810000 */
[----:B--2---:R-:W-:Y:S02]  /*e1c0*/  FSEL R98, R98, -INF , P3 ;  /* 0xff80000062627808 */ /* 0x004fe40001800000 */
[----:B------:R-:W-:Y:S02]  /*e1d0*/  FMNMX.FTZ R21, R97, R56, !PT ;  /* 0x0000003861157209 */ /* 0x000fe40007810000 */
[----:B---3--:R-:W-:Y:S02]  /*e1e0*/  FSEL R99, R99, -INF , P4 ;  /* 0xff80000063637808 */ /* 0x008fe40002000000 */
[----:B------:R-:W-:-:S04]  /*e1f0*/  FMNMX.FTZ R56, R98, R21, !PT ;  /* 0x0000001562387209 */ /* 0x000fc80007810000 */
        /* <DEDUP_REMOVED lines=9> */
[----:B------:R-:W1:Y:S01]  /*e290*/  S2R R101, SR_TID.X ;  /* 0x0000000000657919 */ /* 0x000e620000002100 */
[----:B------:R2:W-:Y:S02]  /*e2a0*/  MUFU.EX2 R64, R73 ;  /* 0x0000004900407308 */ /* 0x0005e40000000800 */
[-CC-:B--2---:R-:W-:Y:S01]  /*e2b0*/  FFMA.FTZ R73, R44, R15.reuse, -R36.reuse ;  /* 0x0000000f2c497223 */ /* 0x184fe20000010824 */
[----:B------:R-:W-:Y:S01]  /*e2c0*/  FFMA.FTZ R44, R74, R15, -R36 ;  /* 0x0000000f4a2c7223 */ /* 0x000fe20000010824 */
[----:B0-----:R-:W-:-:S04]  /*e2d0*/  FMNMX.FTZ R74, R24, R21, !PT ;  /* 0x00000015184a7209 */ /* 0x001fc80007810000 */
[C---:B------:R-:W-:Y:S01]  /*e2e0*/  FSETP.NEU.FTZ.AND P1, PT, R74.reuse, -INF , PT ;  /* 0xff8000004a00780b */ /* 0x040fe20003f3d000 */
[-C--:B------:R-:W-:Y:S01]  /*e2f0*/  FMUL.FTZ R24, R74, R15.reuse ;  /* 0x0000000f4a187220 */ /* 0x080fe20000410000 */
[----:B------:R0:W-:Y:S01]  /*e300*/  MUFU.EX2 R68, R76 ;  /* 0x0000004c00447308 */ /* 0x0001e20000000800 */
[-CC-:B------:R-:W-:Y:S01]  /*e310*/  FFMA.FTZ R95, R77, R15.reuse, -R36.reuse ;  /* 0x0000000f4d5f7223 */ /* 0x180fe20000010824 */
[-CC-:B------:R-:W-:Y:S02]  /*e320*/  FFMA.FTZ R77, R45, R15.reuse, -R36.reuse ;  /* 0x0000000f2d4d7223 */ /* 0x180fe40000010824 */
[----:B------:R-:W-:Y:S01]  /*e330*/  FSEL R24, R24, RZ, P1 ;  /* 0x000000ff18187208 */ /* 0x000fe20000800000 */
        /* <DEDUP_REMOVED lines=18> */
[-CC-:B------:R-:W-:Y:S01]  /*e460*/  FFMA.FTZ R35, R90, R15.reuse, -R24.reuse ;  /* 0x0000000f5a237223 */ /* 0x180fe20000010818 */
[----:B------:R-:W-:Y:S01]  /*e470*/  MUFU.EX2 R26, R26 ;  /* 0x0000001a001a7308 */ /* 0x000fe20000000800 */
[-CC-:B------:R-:W-:Y:S01]  /*e480*/  FFMA.FTZ R37, R93, R15.reuse, -R24.reuse ;  /* 0x0000000f5d257223 */ /* 0x180fe20000010818 */
[----:B------:R-:W-:Y:S01]  /*e490*/  FFMA.FTZ R55, R94, R15, -R24 ;  /* 0x0000000f5e377223 */ /* 0x000fe20000010818 */
[----:B-1----:R-:W-:-:S05]  /*e4a0*/  LOP3.LUT R101, R101, 0x7f, RZ, 0xc0, !PT ;  /* 0x0000007f65657812 */ /* 0x002fca00078ec0ff */
[----:B------:R-:W0:Y:S01]  /*e4b0*/  MUFU.EX2 R27, R27 ;  /* 0x0000001b001b7308 */ /* 0x000e220000000800 */
[----:B------:R-:W-:-:S07]  /*e4c0*/  FFMA.FTZ R82, R82, R15, -R24 ;  /* 0x0000000f52527223 */ /* 0x000fce0000010818 */
[----:B------:R-:W-:Y:S01]  /*e4d0*/  MUFU.EX2 R33, R33 ;  /* 0x0000002100217308 */ /* 0x000fe20000000800 */
[----:B------:R-:W-:-:S07]  /*e4e0*/  ISETP.NE.AND P1, PT, R101, RZ, PT ;  /* 0x000000ff6500720c */ /* 0x000fce0003f25270 */
[----:B------:R-:W1:Y:S08]  /*e4f0*/  MUFU.EX2 R35, R35 ;  /* 0x0000002300237308 */ /* 0x000e700000000800 */
[----:B------:R-:W2:Y:S01]  /*e500*/  MUFU.EX2 R30, R30 ;  /* 0x0000001e001e7308 */ /* 0x000ea20000000800 */
[----:B------:R-:W-:-:S07]  /*e510*/  FFMA.FTZ R83, R83, R15, -R24 ;  /* 0x0000000f53537223 */ /* 0x000fce0000010818 */
[----:B------:R-:W3:Y:S08]  /*e520*/  MUFU.EX2 R37, R37 ;  /* 0x0000002500257308 */ /* 0x000ef00000000800 */
[----:B------:R-:W4:Y:S01]  /*e530*/  MUFU.EX2 R31, R31 ;  /* 0x0000001f001f7308 */ /* 0x000f220000000800 */
[-CC-:B------:R-:W-:Y:S01]  /*e540*/  FFMA.FTZ R86, R86, R15.reuse, -R24.reuse ;  /* 0x0000000f56567223 */ /* 0x180fe20000010818 */
[----:B------:R-:W-:-:S06]  /*e550*/  FFMA.FTZ R101, R51, R15, -R24 ;  /* 0x0000000f33657223 */ /* 0x000fcc0000010818 */
[----:B------:R-:W4:Y:S01]  /*e560*/  MUFU.EX2 R55, R55 ;  /* 0x0000003700377308 */ /* 0x000f220000000800 */
[----:B0-----:R-:W-:-:S07]  /*e570*/  FADD.FTZ R51, R26, R27 ;  /* 0x0000001b1a337221 */ /* 0x001fce0000010000 */
[----:B------:R-:W0:Y:S01]  /*e580*/  MUFU.EX2 R80, R80 ;  /* 0x0000005000507308 */ /* 0x000e220000000800 */
[----:B-1----:R-:W-:Y:S01]  /*e590*/  FADD.FTZ R90, R33, R35 ;  /* 0x00000023215a7221 */ /* 0x002fe20000010000 */
[----:B------:R-:W-:-:S06]  /*e5a0*/  FFMA.FTZ R87, R87, R15, -R24 ;  /* 0x0000000f57577223 */ /* 0x000fcc0000010818 */
[----:B------:R-:W1:Y:S01]  /*e5b0*/  MUFU.EX2 R82, R82 ;  /* 0x0000005200527308 */ /* 0x000e620000000800 */
[----:B--2---:R-:W-:Y:S01]  /*e5c0*/  FADD.FTZ R102, R30, R51 ;  /* 0x000000331e667221 */ /* 0x004fe20000010000 */
[----:B------:R-:W-:-:S06]  /*e5d0*/  @!P1 VIADD R0, R0, 0x31c40 ;  /* 0x00031c4000009836 */ /* 0x000fcc0000000000 */
[----:B------:R-:W2:Y:S01]  /*e5e0*/  MUFU.EX2 R81, R81 ;  /* 0x0000005100517308 */ /* 0x000ea20000000800 */
[----:B------:R-:W-:Y:S01]  /*e5f0*/  FFMA.FTZ R93, R46, R15, -R24 ;  /* 0x0000000f2e5d7223 */ /* 0x000fe20000010818 */
[----:B---3--:R-:W-:-:S06]  /*e600*/  FADD.FTZ R46, R37, R90 ;  /* 0x0000005a252e7221 */ /* 0x008fcc0000010000 */
[----:B------:R-:W3:Y:S01]  /*e610*/  MUFU.EX2 R83, R83 ;  /* 0x0000005300537308 */ /* 0x000ee20000000800 */
[-CC-:B------:R-:W-:Y:S01]  /*e620*/  FFMA.FTZ R89, R53, R15.reuse, -R24.reuse ;  /* 0x0000000f35597223 */ /* 0x180fe20000010818 */
[----:B------:R-:W-:Y:S01]  /*e630*/  FFMA.FTZ R34, R41, R15, -R24 ;  /* 0x0000000f29227223 */ /* 0x000fe20000010818 */
[----:B----4-:R-:W-:-:S05]  /*e640*/  FADD.FTZ R41, R31, R102 ;  /* 0x000000661f297221 */ /* 0x010fca0000010000 */
[----:B------:R-:W4:Y:S01]  /*e650*/  MUFU.EX2 R84, R84 ;  /* 0x0000005400547308 */ /* 0x000f220000000800 */
[-CC-:B------:R-:W-:Y:S01]  /*e660*/  FFMA.FTZ R53, R66, R15.reuse, -R24.reuse ;  /* 0x0000000f42357223 */ /* 0x180fe20000010818 */
[-CC-:B------:R-:W-:Y:S01]  /*e670*/  FFMA.FTZ R90, R29, R15.reuse, -R24.reuse ;  /* 0x0000000f1d5a7223 */ /* 0x180fe20000010818 */
[----:B------:R-:W-:-:S05]  /*e680*/  FFMA.FTZ R66, R67, R15, -R24 ;  /* 0x0000000f43427223 */ /* 0x000fca0000010818 */
[----:B------:R-:W4:Y:S01]  /*e690*/  MUFU.EX2 R86, R86 ;  /* 0x0000005600567308 */ /* 0x000f220000000800 */
[----:B------:R-:W-:Y:S01]  /*e6a0*/  @!P1 PRMT R0, RZ, 0x654, R0 ;  /* 0x00000654ff009816 */ /* 0x000fe20000000000 */
[----:B------:R-:W-:Y:S01]  /*e6b0*/  FADD.FTZ R29, R55, R46 ;  /* 0x0000002e371d7221 */ /* 0x000fe20000010000 */
[-CC-:B------:R-:W-:Y:S01]  /*e6c0*/  FFMA.FTZ R75, R75, R15.reuse, -R24.reuse ;  /* 0x0000000f4b4b7223 */ /* 0x180fe20000010818 */
[----:B------:R-:W-:-:S04]  /*e6d0*/  FFMA.FTZ R67, R70, R15, -R24 ;  /* 0x0000000f46437223 */ /* 0x000fc80000010818 */
[----:B------:R-:W4:Y:S01]  /*e6e0*/  MUFU.EX2 R85, R85 ;  /* 0x0000005500557308 */ /* 0x000f220000000800 */
[-CC-:B------:R-:W-:Y:S01]  /*e6f0*/  FFMA.FTZ R51, R32, R15.reuse, -R24.reuse ;  /* 0x0000000f20337223 */ /* 0x180fe20000010818 */
[-CC-:B------:R-:W-:Y:S01]  /*e700*/  FFMA.FTZ R70, R71, R15.reuse, -R24.reuse ;  /* 0x0000000f47467223 */ /* 0x180fe20000010818 */
[----:B------:R-:W-:Y:S01]  /*e710*/  FFMA.FTZ R50, R50, R15, -R24 ;  /* 0x0000000f32327223 */ /* 0x000fe20000010818 */
[----:B0-----:R-:W-:-:S04]  /*e720*/  FADD.FTZ R32, R80, R41 ;  /* 0x0000002950207221 */ /* 0x001fc80000010000 */
[----:B------:R-:W0:Y:S01]  /*e730*/  MUFU.EX2 R87, R87 ;  /* 0x0000005700577308 */ /* 0x000e220000000800 */
[-CC-:B------:R-:W-:Y:S01]  /*e740*/  FFMA.FTZ R71, R28, R15.reuse, -R24.reuse ;  /* 0x0000000f1c477223 */ /* 0x180fe20000010818 */
[----:B-1----:R-:W-:Y:S01]  /*e750*/  FADD.FTZ R28, R82, R29 ;  /* 0x0000001d521c7221 */ /* 0x002fe20000010000 */
[----:B------:R-:W-:Y:S01]  /*e760*/  FFMA.FTZ R78, R78, R15, -R24 ;  /* 0x0000000f4e4e7223 */ /* 0x000fe20000010818 */
[----:B------:R1:W-:Y:S01]  /*e770*/  @!P1 SYNCS.ARRIVE.TRANS64.RED.A1T0 RZ, [R0+URZ], RZ ;  /* 0x000000ff00ff99a7 */ /* 0x0003e2000810043f */
[----:B--2---:R-:W-:-:S03]  /*e780*/  FADD.FTZ R29, R81, R32 ;  /* 0x00000020511d7221 */ /* 0x004fc60000010000 */
[----:B------:R-:W2:Y:S01]  /*e790*/  MUFU.EX2 R89, R89 ;  /* 0x0000005900597308 */ /* 0x000ea20000000800 */
[----:B------:R-:W-:-:S07]  /*e7a0*/  FFMA.FTZ R79, R79, R15, -R24 ;  /* 0x0000000f4f4f7223 */ /* 0x000fce0000010818 */
[----:B------:R-:W2:Y:S08]  /*e7b0*/  MUFU.EX2 R91, R91 ;  /* 0x0000005b005b7308 */ /* 0x000eb00000000800 */
[----:B-1----:R1:W-:Y:S08]  /*e7c0*/  MUFU.EX2 R0, R50 ;  /* 0x0000003200007308 */ /* 0x0023f00000000800 */
[----:B------:R-:W2:Y:S01]  /*e7d0*/  MUFU.EX2 R75, R75 ;  /* 0x0000004b004b7308 */ /* 0x000ea20000000800 */
[----:B-1----:R-:W-:Y:S01]  /*e7e0*/  FFMA.FTZ R50, R25, R15, -R24 ;  /* 0x0000000f19327223 */ /* 0x002fe20000010818 */
[----:B---3--:R-:W-:Y:S01]  /*e7f0*/  FADD.FTZ R25, R83, R28 ;  /* 0x0000001c53197221 */ /* 0x008fe20000010000 */
[----:B----4-:R-:W-:-:S05]  /*e800*/  FADD.FTZ R28, R84, R29 ;  /* 0x0000001d541c7221 */ /* 0x010fca0000010000 */
[----:B------:R-:W1:Y:S01]  /*e810*/  MUFU.EX2 R92, R92 ;  /* 0x0000005c005c7308 */ /* 0x000e620000000800 */
[----:B------:R-:W-:Y:S01]  /*e820*/  FADD.FTZ R32, R86, R25 ;  /* 0x0000001956207221 */ /* 0x000fe20000010000 */
[----:B------:R-:W-:-:S06]  /*e830*/  FADD.FTZ R25, R85, R28 ;  /* 0x0000001c55197221 */ /* 0x000fcc0000010000 */
[----:B------:R-:W3:Y:S01]  /*e840*/  MUFU.EX2 R78, R78 ;  /* 0x0000004e004e7308 */ /* 0x000ee20000000800 */
[----:B0-----:R-:W-:Y:S01]  /*e850*/  FADD.FTZ R32, R87, R32 ;  /* 0x0000002057207221 */ /* 0x001fe20000010000 */
[----:B------:R-:W-:-:S06]  /*e860*/  FADD.FTZ R28, R88, R25 ;  /* 0x00000019581c7221 */ /* 0x000fcc0000010000 */
[----:B------:R-:W-:Y:S01]  /*e870*/  MUFU.EX2 R95, R95 ;  /* 0x0000005f005f7308 */ /* 0x000fe20000000800 */
[----:B--2---:R-:W-:Y:S01]  /*e880*/  FADD.FTZ R32, R89, R32 ;  /* 0x0000002059207221 */ /* 0x004fe20000010000 */
[----:B------:R-:W-:-:S06]  /*e890*/  FFMA.FTZ R94, R43, R15, -R24 ;  /* 0x0000000f2b5e7223 */ /* 0x000fcc0000010818 */
[----:B------:R-:W0:Y:S01]  /*e8a0*/  MUFU.EX2 R79, R79 ;  /* 0x0000004f004f7308 */ /* 0x000e220000000800 */
[-CC-:B------:R-:W-:Y:S01]  /*e8b0*/  FFMA.FTZ R58, R58, R15.reuse, -R24.reuse ;  /* 0x0000000f3a3a7223 */ /* 0x180fe20000010818 */
[-CC-:B------:R-:W-:Y:S01]  /*e8c0*/  FFMA.FTZ R59, R59, R15.reuse, -R24.reuse ;  /* 0x0000000f3b3b7223 */ /* 0x180fe20000010818 */
[----:B------:R-:W-:-:S05]  /*e8d0*/  FFMA.FTZ R62, R62, R15, -R24 ;  /* 0x0000000f3e3e7223 */ /* 0x000fca0000010818 */
[----:B------:R-:W-:Y:S01]  /*e8e0*/  MUFU.EX2 R39, R39 ;  /* 0x0000002700277308 */ /* 0x000fe20000000800 */
[-CC-:B------:R-:W-:Y:S01]  /*e8f0*/  FFMA.FTZ R63, R63, R15.reuse, -R24.reuse ;  /* 0x0000000f3f3f7223 */ /* 0x180fe20000010818 */
[-CC-:B------:R-:W-:Y:S01]  /*e900*/  FFMA.FTZ R43, R20, R15.reuse, -R24.reuse ;  /* 0x0000000f142b7223 */ /* 0x180fe20000010818 */
[-CC-:B------:R-:W-:Y:S01]  /*e910*/  FFMA.FTZ R54, R54, R15.reuse, -R24.reuse ;  /* 0x0000000f36367223 */ /* 0x180fe20000010818 */
[-CC-:B------:R-:W-:Y:S01]  /*e920*/  FFMA.FTZ R96, R96, R15.reuse, -R24.reuse ;  /* 0x0000000f60607223 */ /* 0x180fe20000010818 */
[----:B------:R-:W-:-:S03]  /*e930*/  FFMA.FTZ R97, R97, R15, -R24 ;  /* 0x0000000f61617223 */ /* 0x000fc60000010818 */
[----:B------:R-:W2:Y:S01]  /*e940*/  MUFU.EX2 R53, R53 ;  /* 0x0000003500357308 */ /* 0x000ea20000000800 */
[-CC-:B------:R-:W-:Y:S01]  /*e950*/  FFMA.FTZ R98, R98, R15.reuse, -R24.reuse ;  /* 0x0000000f62627223 */ /* 0x180fe20000010818 */
[-CC-:B------:R-:W-:Y:S01]  /*e960*/  FFMA.FTZ R99, R99, R15.reuse, -R24.reuse ;  /* 0x0000000f63637223 */ /* 0x180fe20000010818 */
[----:B------:R-:W-:Y:S01]  /*e970*/  FFMA.FTZ R100, R100, R15, -R24 ;  /* 0x0000000f64647223 */ /* 0x000fe20000010818 */
[----:B------:R-:W-:Y:S01]  /*e980*/  FADD.FTZ R25, R91, R28 ;  /* 0x0000001c5b197221 */ /* 0x000fe20000010000 */
[----:B------:R-:W-:Y:S01]  /*e990*/  F2FP.F16.F32.PACK_AB R24, R27, R26 ;  /* 0x0000001a1b18723e */ /* 0x000fe200000000ff */
[----:B------:R-:W-:Y:S02]  /*e9a0*/  FADD.FTZ R27, R75, R32 ;  /* 0x000000204b1b7221 */ /* 0x000fe40000010000 */
[----:B------:R-:W4:Y:S01]  /*e9b0*/  MUFU.EX2 R66, R66 ;  /* 0x0000004200427308 */ /* 0x000f220000000800 */
[----:B------:R-:W-:Y:S01]  /*e9c0*/  F2FP.F16.F32.PACK_AB R26, R31, R30 ;  /* 0x0000001e1f1a723e */ /* 0x000fe200000000ff */
[----:B-1----:R-:W-:Y:S01]  /*e9d0*/  FADD.FTZ R30, R92, R25 ;  /* 0x000000195c1e7221 */ /* 0x002fe20000010000 */
[----:B------:R-:W-:Y:S01]  /*e9e0*/  F2FP.F16.F32.PACK_AB R28, R81, R80 ;  /* 0x00000050511c723e */ /* 0x000fe200000000ff */
[----:B---3--:R-:W-:-:S04]  /*e9f0*/  FADD.FTZ R80, R78, R27 ;  /* 0x0000001b4e507221 */ /* 0x008fc80000010000 */
[----:B------:R-:W1:Y:S01]  /*ea00*/  MUFU.EX2 R65, R65 ;  /* 0x0000004100417308 */ /* 0x000e620000000800 */
[----:B0-----:R-:W-:-:S07]  /*ea10*/  FADD.FTZ R80, R79, R80 ;  /* 0x000000504f507221 */ /* 0x001fce0000010000 */
[----:B------:R-:W0:Y:S01]  /*ea20*/  MUFU.EX2 R67, R67 ;  /* 0x0000004300437308 */ /* 0x000e220000000800 */
[----:B--2---:R-:W-:-:S07]  /*ea30*/  FADD.FTZ R29, R53, R80 ;  /* 0x00000050351d7221 */ /* 0x004fce0000010000 */
[----:B------:R2:W-:Y:S08]  /*ea40*/  MUFU.EX2 R41, R94 ;  /* 0x0000005e00297308 */ /* 0x0005f00000000800 */
[----:B------:R-:W3:Y:S01]  /*ea50*/  MUFU.EX2 R70, R70 ;  /* 0x0000004600467308 */ /* 0x000ee20000000800 */
[----:B--2---:R-:W-:-:S04]  /*ea60*/  FADD.FTZ R94, R95, R30 ;  /* 0x0000001e5f5e7221 */ /* 0x004fc80000010000 */
[----:B------:R-:W-:-:S03]  /*ea70*/  FADD.FTZ R25, R39, R94 ;  /* 0x0000005e27197221 */ /* 0x000fc60000010000 */
[----:B------:R-:W2:Y:S01]  /*ea80*/  MUFU.EX2 R69, R69 ;  /* 0x0000004500457308 */ /* 0x000ea20000000800 */
[----:B------:R-:W-:Y:S01]  /*ea90*/  FADD.FTZ R80, R64, R25 ;  /* 0x0000001940507221 */ /* 0x000fe20000010000 */
[----:B------:R-:W-:Y:S01]  /*eaa0*/  F2FP.F16.F32.PACK_AB R30, R85, R84 ;  /* 0x00000054551e723e */ /* 0x000fe200000000ff */
[----:B----4-:R-:W-:-:S05]  /*eab0*/  FADD.FTZ R84, R66, R29 ;  /* 0x0000001d42547221 */ /* 0x010fca0000010000 */
[----:B------:R-:W4:Y:S01]  /*eac0*/  MUFU.EX2 R58, R58 ;  /* 0x0000003a003a7308 */ /* 0x000f220000000800 */
[----:B-1----:R-:W-:Y:S01]  /*ead0*/  FADD.FTZ R31, R65, R80 ;  /* 0x00000050411f7221 */ /* 0x002fe20000010000 */
[----:B------:R-:W-:-:S06]  /*eae0*/  F2FP.F16.F32.PACK_AB R25, R35, R33 ;  /* 0x000000212319723e */ /* 0x000fcc00000000ff */
[----:B------:R-:W1:Y:S01]  /*eaf0*/  MUFU.EX2 R72, R72 ;  /* 0x0000004800487308 */ /* 0x000e620000000800 */
[----:B0-----:R-:W-:-:S07]  /*eb00*/  FADD.FTZ R35, R67, R84 ;  /* 0x0000005443237221 */ /* 0x001fce0000010000 */
[----:B------:R-:W0:Y:S01]  /*eb10*/  MUFU.EX2 R59, R59 ;  /* 0x0000003b003b7308 */ /* 0x000e220000000800 */
[----:B------:R-:W-:Y:S01]  /*eb20*/  FADD.FTZ R80, R68, R31 ;  /* 0x0000001f44507221 */ /* 0x000fe20000010000 */
[----:B------:R-:W-:-:S06]  /*eb30*/  F2FP.F16.F32.PACK_AB R27, R55, R37 ;  /* 0x00000025371b723e */ /* 0x000fcc00000000ff */
[----:B------:R-:W0:Y:S01]  /*eb40*/  MUFU.EX2 R60, R60 ;  /* 0x0000003c003c7308 */ /* 0x000e220000000800 */
[----:B---3--:R-:W-:-:S07]  /*eb50*/  FADD.FTZ R37, R70, R35 ;  /* 0x0000002346257221 */ /* 0x008fce0000010000 */
[----:B------:R-:W3:Y:S01]  /*eb60*/  MUFU.EX2 R62, R62 ;  /* 0x0000003e003e7308 */ /* 0x000ee20000000800 */
[----:B--2---:R-:W-:Y:S01]  /*eb70*/  FADD.FTZ R55, R69, R80 ;  /* 0x0000005045377221 */ /* 0x004fe20000010000 */
[----:B------:R-:W-:-:S06]  /*eb80*/  F2FP.F16.F32.PACK_AB R35, R79, R78 ;  /* 0x0000004e4f23723e */ /* 0x000fcc00000000ff */
[----:B------:R-:W2:Y:S01]  /*eb90*/  MUFU.EX2 R76, R76 ;  /* 0x0000004c004c7308 */ /* 0x000ea20000000800 */
[----:B----4-:R-:W-:-:S07]  /*eba0*/  FADD.FTZ R78, R58, R37 ;  /* 0x000000253a4e7221 */ /* 0x010fce0000010000 */
[----:B------:R-:W4:Y:S01]  /*ebb0*/  MUFU.EX2 R63, R63 ;  /* 0x0000003f003f7308 */ /* 0x000f220000000800 */
[----:B-1----:R-:W-:-:S07]  /*ebc0*/  FADD.FTZ R55, R72, R55 ;  /* 0x0000003748377221 */ /* 0x002fce0000010000 */
[----:B------:R-:W1:Y:S01]  /*ebd0*/  MUFU.EX2 R48, R48 ;  /* 0x0000003000307308 */ /* 0x000e620000000800 */
[----:B0-----:R-:W-:Y:S01]  /*ebe0*/  FADD.FTZ R37, R59, R78 ;  /* 0x0000004e3b257221 */ /* 0x001fe20000010000 */
[----:B------:R-:W-:-:S06]  /*ebf0*/  FADD.FTZ R55, R60, R55 ;  /* 0x000000373c377221 */ /* 0x000fcc0000010000 */
[----:B------:R-:W0:Y:S01]  /*ec00*/  MUFU.EX2 R49, R49 ;  /* 0x0000003100317308 */ /* 0x000e220000000800 */
[----:B---3--:R-:W-:-:S07]  /*ec10*/  FADD.FTZ R80, R62, R37 ;  /* 0x000000253e507221 */ /* 0x008fce0000010000 */
[----:B------:R-:W-:Y:S01]  /*ec20*/  MUFU.EX2 R20, R101 ;  /* 0x0000006500147308 */ /* 0x000fe20000000800 */
[----:B--2---:R-:W-:-:S07]  /*ec30*/  FADD.FTZ R55, R76, R55 ;  /* 0x000000374c377221 */ /* 0x004fce0000010000 */
[----:B------:R-:W2:Y:S01]  /*ec40*/  MUFU.EX2 R52, R52 ;  /* 0x0000003400347308 */ /* 0x000ea20000000800 */
[----:B------:R3:W-:Y:S01]  /*ec50*/  STSM.16.M88.4 [R18+0x24300], R24 ;  /* 0x0243001812007844 */ /* 0x0007e20000000200 */
[----:B----4-:R-:W-:Y:S01]  /*ec60*/  FADD.FTZ R37, R63, R80 ;  /* 0x000000503f257221 */ /* 0x010fe20000010000 */
[----:B------:R-:W-:-:S05]  /*ec70*/  F2FP.F16.F32.PACK_AB R29, R83, R82 ;  /* 0x00000052531d723e */ /* 0x000fca00000000ff */
[----:B------:R-:W4:Y:S01]  /*ec80*/  MUFU.EX2 R56, R56 ;  /* 0x0000003800387308 */ /* 0x000f220000000800 */
[----:B------:R-:W-:Y:S02]  /*ec90*/  F2FP.F16.F32.PACK_AB R31, R87, R86 ;  /* 0x00000056571f723e */ /* 0x000fe400000000ff */
[----:B------:R-:W-:Y:S02]  /*eca0*/  F2FP.F16.F32.PACK_AB R32, R91, R88 ;  /* 0x000000585b20723e */ /* 0x000fe400000000ff */
[----:B------:R-:W-:-:S03]  /*ecb0*/  F2FP.F16.F32.PACK_AB R33, R75, R89 ;  /* 0x000000594b21723e */ /* 0x000fc600000000ff */
[----:B------:R-:W-:Y:S01]  /*ecc0*/  MUFU.EX2 R43, R43 ;  /* 0x0000002b002b7308 */ /* 0x000fe20000000800 */
[----:B---3--:R-:W-:Y:S01]  /*ecd0*/  F2FP.F16.F32.PACK_AB R24, R64, R39 ;  /* 0x000000274018723e */ /* 0x008fe200000000ff */
[----:B-1----:R-:W-:Y:S01]  /*ece0*/  FADD.FTZ R64, R48, R55 ;  /* 0x0000003730407221 */ /* 0x002fe20000010000 */
[----:B------:R-:W-:-:S05]  /*ecf0*/  FADD.FTZ R37, R0, R37 ;  /* 0x0000002500257221 */ /* 0x000fca0000010000 */
[----:B------:R-:W1:Y:S01]  /*ed00*/  MUFU.EX2 R57, R57 ;  /* 0x0000003900397308 */ /* 0x000e620000000800 */
[----:B------:R2:W-:Y:S01]  /*ed10*/  STSM.16.M88.4 [R18+0x25b00], R28 ;  /* 0x025b001c12007844 */ /* 0x0005e20000000200 */
[----:B0-----:R-:W-:-:S06]  /*ed20*/  FADD.FTZ R27, R49, R64 ;  /* 0x00000040311b7221 */ /* 0x001fcc0000010000 */
[----:B------:R0:W3:Y:S02]  /*ed30*/  MUFU.EX2 R46, R34 ;  /* 0x00000022002e7308 */ /* 0x0000e40000000800 */
[----:B0-----:R-:W-:-:S06]  /*ed40*/  F2FP.F16.F32.PACK_AB R34, R95, R92 ;  /* 0x0000005c5f22723e */ /* 0x001fcc00000000ff */
[----:B------:R-:W0:Y:S01]  /*ed50*/  MUFU.EX2 R61, R61 ;  /* 0x0000003d003d7308 */ /* 0x000e220000000800 */
[----:B--2---:R-:W-:Y:S01]  /*ed60*/  FADD.FTZ R29, R52, R27 ;  /* 0x0000001b341d7221 */ /* 0x004fe20000010000 */
[----:B------:R2:W-:Y:S06]  /*ed70*/  STSM.16.M88.4 [R18+0x27300], R32 ;  /* 0x0273002012007844 */ /* 0x0005ec0000000200 */
[----:B------:R-:W0:Y:S08]  /*ed80*/  MUFU.EX2 R54, R54 ;  /* 0x0000003600367308 */ /* 0x000e300000000800 */
[----:B------:R-:W0:Y:S01]  /*ed90*/  MUFU.EX2 R73, R73 ;  /* 0x0000004900497308 */ /* 0x000e220000000800 */
[----:B--2---:R-:W-:Y:S01]  /*eda0*/  FADD.FTZ R32, R20, R37 ;  /* 0x0000002514207221 */ /* 0x004fe20000010000 */
[----:B----4-:R-:W-:-:S06]  /*edb0*/  FADD.FTZ R34, R56, R29 ;  /* 0x0000001d38227221 */ /* 0x010fcc0000010000 */
[----:B------:R-:W2:Y:S01]  /*edc0*/  MUFU.EX2 R93, R93 ;  /* 0x0000005d005d7308 */ /* 0x000ea20000000800 */
[----:B------:R-:W-:Y:S01]  /*edd0*/  FADD.FTZ R32, R41, R32 ;  /* 0x0000002029207221 */ /* 0x000fe20000010000 */
[----:B-1----:R-:W-:-:S03]  /*ede0*/  FADD.FTZ R34, R57, R34 ;  /* 0x0000002239227221 */ /* 0x002fc60000010000 */
[----:B------:R-:W-:-:S03]  /*edf0*/  FADD.FTZ R33, R43, R32 ;  /* 0x000000202b217221 */ /* 0x000fc60000010000 */
[----:B------:R-:W1:Y:S01]  /*ee00*/  MUFU.EX2 R77, R77 ;  /* 0x0000004d004d7308 */ /* 0x000e620000000800 */
[----:B---3--:R-:W-:-:S07]  /*ee10*/  FADD.FTZ R33, R46, R33 ;  /* 0x000000212e217221 */ /* 0x008fce0000010000 */
[----:B------:R-:W3:Y:S01]  /*ee20*/  MUFU.EX2 R90, R90 ;  /* 0x0000005a005a7308 */ /* 0x000ee20000000800 */
[----:B0-----:R-:W-:-:S07]  /*ee30*/  FADD.FTZ R34, R61, R34 ;  /* 0x000000223d227221 */ /* 0x001fce0000010000 */
[----:B------:R-:W0:Y:S01]  /*ee40*/  MUFU.EX2 R40, R40 ;  /* 0x0000002800287308 */ /* 0x000e220000000800 */
[----:B------:R-:W-:Y:S01]  /*ee50*/  F2FP.F16.F32.PACK_AB R26, R68, R65 ;  /* 0x00000041441a723e */ /* 0x000fe200000000ff */
[----:B------:R-:W-:Y:S01]  /*ee60*/  FADD.FTZ R32, R54, R33 ;  /* 0x0000002136207221 */ /* 0x000fe20000010000 */
[----:B------:R-:W-:-:S05]  /*ee70*/  F2FP.F16.F32.PACK_AB R25, R66, R53 ;  /* 0x000000354219723e */ /* 0x000fca00000000ff */
[----:B------:R-:W-:Y:S01]  /*ee80*/  MUFU.EX2 R51, R51 ;  /* 0x0000003300337308 */ /* 0x000fe20000000800 */
[----:B------:R-:W-:Y:S01]  /*ee90*/  F2FP.F16.F32.PACK_AB R27, R70, R67 ;  /* 0x00000043461b723e */ /* 0x000fe200000000ff */
[----:B------:R-:W-:-:S06]  /*eea0*/  FADD.FTZ R34, R73, R34 ;  /* 0x0000002249227221 */ /* 0x000fcc0000010000 */
[----:B------:R-:W4:Y:S01]  /*eeb0*/  MUFU.EX2 R42, R42 ;  /* 0x0000002a002a7308 */ /* 0x000f220000000800 */
[----:B--2---:R-:W-:Y:S01]  /*eec0*/  FADD.FTZ R33, R93, R32 ;  /* 0x000000205d217221 */ /* 0x004fe20000010000 */
[----:B------:R1:W-:Y:S06]  /*eed0*/  STSM.16.M88.4 [R18+0x28b00], R24 ;  /* 0x028b001812007844 */ /* 0x0003ec0000000200 */
[----:B------:R-:W2:Y:S01]  /*eee0*/  MUFU.EX2 R78, R71 ;  /* 0x00000047004e7308 */ /* 0x000ea20000000800 */
[----:B------:R-:W-:Y:S02]  /*eef0*/  F2FP.F16.F32.PACK_AB R28, R72, R69 ;  /* 0x00000045481c723e */ /* 0x000fe400000000ff */
[----:B------:R-:W-:-:S05]  /*ef00*/  F2FP.F16.F32.PACK_AB R30, R76, R60 ;  /* 0x0000003c4c1e723e */ /* 0x000fca00000000ff */
[----:B------:R-:W2:Y:S01]  /*ef10*/  MUFU.EX2 R44, R44 ;  /* 0x0000002c002c7308 */ /* 0x000ea20000000800 */
[----:B------:R-:W-:Y:S01]  /*ef20*/  F2FP.F16.F32.PACK_AB R29, R59, R58 ;  /* 0x0000003a3b1d723e */ /* 0x000fe200000000ff */
[----:B-1----:R-:W-:Y:S01]  /*ef30*/  FADD.FTZ R25, R77, R34 ;  /* 0x000000224d197221 */ /* 0x002fe20000010000 */
[----:B------:R-:W-:-:S05]  /*ef40*/  F2FP.F16.F32.PACK_AB R31, R63, R62 ;  /* 0x0000003e3f1f723e */ /* 0x000fca00000000ff */
[----:B------:R-:W1:Y:S01]  /*ef50*/  MUFU.EX2 R50, R50 ;  /* 0x0000003200327308 */ /* 0x000e620000000800 */
[----:B---3--:R-:W-:Y:S01]  /*ef60*/  FADD.FTZ R32, R90, R33 ;  /* 0x000000215a207221 */ /* 0x008fe20000010000 */
[----:B0-----:R-:W-:-:S06]  /*ef70*/  FADD.FTZ R27, R40, R25 ;  /* 0x00000019281b7221 */ /* 0x001fcc0000010000 */
[----:B------:R-:W0:Y:S01]  /*ef80*/  MUFU.EX2 R45, R45 ;  /* 0x0000002d002d7308 */ /* 0x000e220000000800 */
[----:B------:R3:W-:Y:S07]  /*ef90*/  STSM.16.M88.4 [R18+0x2a300], R28 ;  /* 0x02a3001c12007844 */ /* 0x0007ee0000000200 */
[----:B------:R-:W0:Y:S01]  /*efa0*/  MUFU.EX2 R35, R96 ;  /* 0x0000006000237308 */ /* 0x000e220000000800 */
[----:B----4-:R-:W-:-:S07]  /*efb0*/  FADD.FTZ R33, R42, R27 ;  /* 0x0000001b2a217221 */ /* 0x010fce0000010000 */
[----:B------:R-:W4:Y:S01]  /*efc0*/  MUFU.EX2 R47, R47 ;  /* 0x0000002f002f7308 */ /* 0x000f220000000800 */
[----:B---3--:R-:W-:Y:S01]  /*efd0*/  FADD.FTZ R31, R51, R32 ;  /* 0x00000020331f7221 */ /* 0x008fe20000010000 */
[----:B------:R-:W-:-:S06]  /*efe0*/  F2FP.F16.F32.PACK_AB R25, R20, R0 ;  /* 0x000000001419723e */ /* 0x000fcc00000000ff */
[----:B------:R-:W3:Y:S01]  /*eff0*/  MUFU.EX2 R97, R97 ;  /* 0x0000006100617308 */ /* 0x000ee20000000800 */
[----:B--2---:R-:W-:Y:S01]  /*f000*/  FADD.FTZ R37, R78, R31 ;  /* 0x0000001f4e257221 */ /* 0x004fe20000010000 */
[----:B------:R-:W-:-:S06]  /*f010*/  FADD.FTZ R0, R44, R33 ;  /* 0x000000212c007221 */ /* 0x000fcc0000010000 */
[----:B------:R-:W2:Y:S01]  /*f020*/  MUFU.EX2 R38, R38 ;  /* 0x0000002600267308 */ /* 0x000ea20000000800 */
[----:B-1----:R-:W-:-:S07]  /*f030*/  FADD.FTZ R20, R50, R37 ;  /* 0x0000002532147221 */ /* 0x002fce0000010000 */
[----:B------:R-:W-:Y:S01]  /*f040*/  MUFU.EX2 R21, R21 ;  /* 0x0000001500157308 */ /* 0x000fe20000000800 */
[----:B0-----:R-:W-:-:S07]  /*f050*/  FADD.FTZ R0, R45, R0 ;  /* 0x000000002d007221 */ /* 0x001fce0000010000 */
[----:B------:R-:W-:Y:S08]  /*f060*/  MUFU.EX2 R36, R36 ;  /* 0x0000002400247308 */ /* 0x000ff00000000800 */
[----:B------:R-:W0:Y:S08]  /*f070*/  MUFU.EX2 R98, R98 ;  /* 0x0000006200627308 */ /* 0x000e300000000800 */
[----:B------:R-:W-:Y:S08]  /*f080*/  MUFU.EX2 R99, R99 ;  /* 0x0000006300637308 */ /* 0x000ff00000000800 */
[----:B------:R-:W1:Y:S01]  /*f090*/  MUFU.EX2 R100, R100 ;  /* 0x0000006400647308 */ /* 0x000e620000000800 */
[----:B------:R-:W-:Y:S01]  /*f0a0*/  FADD.FTZ R20, R35, R20 ;  /* 0x0000001423147221 */ /* 0x000fe20000010000 */
[----:B------:R-:W-:Y:S01]  /*f0b0*/  F2FP.F16.F32.PACK_AB R24, R49, R48 ;  /* 0x000000303118723e */ /* 0x000fe200000000ff */
[----:B----4-:R-:W-:Y:S01]  /*f0c0*/  FADD.FTZ R33, R47, R0 ;  /* 0x000000002f217221 */ /* 0x010fe20000010000 */
[----:B------:R-:W-:-:S02]  /*f0d0*/  F2FP.F16.F32.PACK_AB R26, R56, R52 ;  /* 0x00000034381a723e */ /* 0x000fc400000000ff */
[----:B------:R-:W-:Y:S01]  /*f0e0*/  F2FP.F16.F32.PACK_AB R27, R43, R41 ;  /* 0x000000292b1b723e */ /* 0x000fe200000000ff */
[----:B---3--:R-:W-:Y:S01]  /*f0f0*/  FADD.FTZ R37, R97, R20 ;  /* 0x0000001461257221 */ /* 0x008fe20000010000 */
[----:B------:R-:W-:Y:S01]  /*f100*/  F2FP.F16.F32.PACK_AB R28, R61, R57 ;  /* 0x000000393d1c723e */ /* 0x000fe200000000ff */
[----:B--2---:R-:W-:Y:S01]  /*f110*/  FADD.FTZ R0, R38, R33 ;  /* 0x0000002126007221 */ /* 0x004fe20000010000 */
[----:B------:R-:W-:Y:S01]  /*f120*/  F2FP.F16.F32.PACK_AB R30, R77, R73 ;  /* 0x000000494d1e723e */ /* 0x000fe200000000ff */
[----:B------:R2:W-:Y:S01]  /*f130*/  STSM.16.M88.4 [R18+0x2bb00], R24 ;  /* 0x02bb001812007844 */ /* 0x0005e20000000200 */
[----:B------:R-:W-:Y:S02]  /*f140*/  F2FP.F16.F32.PACK_AB R29, R54, R46 ;  /* 0x0000002e361d723e */ /* 0x000fe400000000ff */
[----:B------:R-:W-:Y:S01]  /*f150*/  F2FP.F16.F32.PACK_AB R31, R90, R93 ;  /* 0x0000005d5a1f723e */ /* 0x000fe200000000ff */
[----:B0-----:R-:W-:Y:S01]  /*f160*/  FADD.FTZ R20, R98, R37 ;  /* 0x0000002562147221 */ /* 0x001fe20000010000 */
[----:B------:R-:W-:-:S02]  /*f170*/  F2FP.F16.F32.PACK_AB R32, R42, R40 ;  /* 0x000000282a20723e */ /* 0x000fc400000000ff */
[----:B------:R-:W-:Y:S02]  /*f180*/  F2FP.F16.F32.PACK_AB R34, R45, R44 ;  /* 0x0000002c2d22723e */ /* 0x000fe400000000ff */
[----:B------:R-:W-:Y:S02]  /*f190*/  F2FP.F16.F32.PACK_AB R33, R78, R51 ;  /* 0x000000334e21723e */ /* 0x000fe400000000ff */
[----:B------:R-:W-:Y:S01]  /*f1a0*/  F2FP.F16.F32.PACK_AB R35, R35, R50 ;  /* 0x000000322323723e */ /* 0x000fe200000000ff */
[----:B------:R-:W-:Y:S01]  /*f1b0*/  STSM.16.M88.4 [R18+0x2d300], R28 ;  /* 0x02d3001c12007844 */ /* 0x000fe20000000200 */
[----:B--2---:R-:W-:Y:S02]  /*f1c0*/  F2FP.F16.F32.PACK_AB R24, R38, R47 ;  /* 0x0000002f2618723e */ /* 0x004fe400000000ff */
[----:B------:R-:W-:Y:S02]  /*f1d0*/  F2FP.F16.F32.PACK_AB R25, R98, R97 ;  /* 0x000000616219723e */ /* 0x000fe400000000ff */
[----:B------:R-:W-:-:S02]  /*f1e0*/  F2FP.F16.F32.PACK_AB R26, R36, R21 ;  /* 0x00000015241a723e */ /* 0x000fc400000000ff */
[----:B-1----:R-:W-:Y:S01]  /*f1f0*/  F2FP.F16.F32.PACK_AB R27, R100, R99 ;  /* 0x00000063641b723e */ /* 0x002fe200000000ff */
[----:B------:R-:W-:Y:S01]  /*f200*/  FADD.FTZ R21, R21, R0 ;  /* 0x0000000015157221 */ /* 0x000fe20000010000 */
[----:B------:R0:W-:Y:S01]  /*f210*/  STSM.16.M88.4 [R18+0x2eb00], R32 ;  /* 0x02eb002012007844 */ /* 0x0001e20000000200 */
[----:B------:R-:W-:-:S03]  /*f220*/  FADD.FTZ R99, R99, R20 ;  /* 0x0000001463637221 */ /* 0x000fc60000010000 */
[----:B------:R1:W-:Y:S01]  /*f230*/  STSM.16.M88.4 [R18+0x30300], R24 ;  /* 0x0303001812007844 */ /* 0x0003e20000000200 */
[----:B------:R-:W-:Y:S01]  /*f240*/  FADD.FTZ R20, R36, R21 ;  /* 0x0000001524147221 */ /* 0x000fe20000010000 */
[----:B------:R-:W-:Y:S01]  /*f250*/  FADD.FTZ R0, R100, R99 ;  /* 0x0000006364007221 */ /* 0x000fe20000010000 */
[----:B------:R2:W-:Y:S06]  /*f260*/  MEMBAR.ALL.CTA ;  /* 0x0000000000007992 */ /* 0x0005ec0000008000 */
[----:B--2---:R-:W2:Y:S04]  /*f270*/  FENCE.VIEW.ASYNC.S ;  /* 0x00000000000073c6 */ /* 0x004ea80000000000 */
[----:B------:R3:W-:Y:S04]  /*f280*/  STL [R1+0x3c], R20 ;  /* 0x00003c1401007387 */ /* 0x0007e80000100800 */
[----:B------:R3:W-:Y:S01]  /*f290*/  STL [R1+0x44], R0 ;  /* 0x0000440001007387 */ /* 0x0007e20000100800 */
[----:B------:R-:W-:Y:S01]  /*f2a0*/  ISETP.GE.AND P2, PT, R112, 0x91, PT ;  /* 0x000000917000780c */ /* 0x000fe20003f46270 */
[----:B------:R-:W-:-:S04]  /*f2b0*/  IMAD.MOV.U32 R71, RZ, RZ, RZ ;  /* 0x000000ffff477224 */ /* 0x000fc800078e00ff */
[--C-:B------:R-:W-:Y:S01]  /*f2c0*/  IMAD.MOV.U32 R70, RZ, RZ, R71.reuse ;  /* 0x000000ffff467224 */ /* 0x100fe200078e0047 */
[-C--:B------:R-:W-:Y:S01]  /*f2d0*/  MOV R56, R71.reuse ;  /* 0x0000004700387202 */ /* 0x080fe20000000f00 */
[--C-:B------:R-:W-:Y:S01]  /*f2e0*/  IMAD.MOV.U32 R69, RZ, RZ, R71.reuse ;  /* 0x000000ffff457224 */ /* 0x100fe200078e0047 */
[----:B------:R-:W-:Y:S01]  /*f2f0*/  MOV R37, R71 ;  /* 0x0000004700257202 */ /* 0x000fe20000000f00 */
        /* <DEDUP_REMOVED lines=31> */
[--C-:B0-----:R-:W-:Y:S02]  /*f4f0*/  IMAD.MOV.U32 R35, RZ, RZ, R71.reuse ;  /* 0x000000ffff237224 */ /* 0x101fe400078e0047 */
[--C-:B------:R-:W-:Y:S02]  /*f500*/  IMAD.MOV.U32 R34, RZ, RZ, R71.reuse ;  /* 0x000000ffff227224 */ /* 0x100fe400078e0047 */
[----:B------:R-:W-:-:S02]  /*f510*/  IMAD.MOV.U32 R33, RZ, RZ, R71 ;  /* 0x000000ffff217224 */ /* 0x000fc400078e0047 */
[--C-:B------:R-:W-:Y:S02]  /*f520*/  IMAD.MOV.U32 R32, RZ, RZ, R71.reuse ;  /* 0x000000ffff207224 */ /* 0x100fe400078e0047 */
[--C-:B------:R-:W-:Y:S02]  /*f530*/  IMAD.MOV.U32 R31, RZ, RZ, R71.reuse ;  /* 0x000000ffff1f7224 */ /* 0x100fe400078e0047 */
[--C-:B------:R-:W-:Y:S02]  /*f540*/  IMAD.MOV.U32 R30, RZ, RZ, R71.reuse ;  /* 0x000000ffff1e7224 */ /* 0x100fe400078e0047 */
[--C-:B------:R-:W-:Y:S02]  /*f550*/  IMAD.MOV.U32 R29, RZ, RZ, R71.reuse ;  /* 0x000000ffff1d7224 */ /* 0x100fe400078e0047 */
[--C-:B------:R-:W-:Y:S02]  /*f560*/  IMAD.MOV.U32 R28, RZ, RZ, R71.reuse ;  /* 0x000000ffff1c7224 */ /* 0x100fe400078e0047 */
[----:B-1----:R-:W-:-:S02]  /*f570*/  IMAD.MOV.U32 R27, RZ, RZ, R71 ;  /* 0x000000ffff1b7224 */ /* 0x002fc400078e0047 */
[--C-:B------:R-:W-:Y:S02]  /*f580*/  IMAD.MOV.U32 R26, RZ, RZ, R71.reuse ;  /* 0x000000ffff1a7224 */ /* 0x100fe400078e0047 */
[--C-:B------:R-:W-:Y:S02]  /*f590*/  IMAD.MOV.U32 R25, RZ, RZ, R71.reuse ;  /* 0x000000ffff197224 */ /* 0x100fe400078e0047 */
[----:B------:R-:W-:Y:S01]  /*f5a0*/  IMAD.MOV.U32 R24, RZ, RZ, R71 ;  /* 0x000000ffff187224 */ /* 0x000fe200078e0047 */
[----:B--2---:R-:W-:Y:S01]  /*f5b0*/  NOP ;  /* 0x0000000000007918 */ /* 0x004fe20000000000 */
[----:B---3--:R-:W-:Y:S05]  /*f5c0*/  @!P2 BRA `(.L_x_10432) ;  /* 0x000000540048a947 */ /* 0x008fea0003800000 */
[----:B------:R-:W-:Y:S01]  /*f5d0*/  VIADD R0, R115, 0xfffffffe ;  /* 0xfffffffe73007836 */ /* 0x000fe20000000000 */
[----:B------:R-:W-:Y:S01]  /*f5e0*/  STL [R1+0x38], R74 ;  /* 0x0000384a01007387 */ /* 0x000fe20000100800 */
[----:B------:R-:W-:-:S03]  /*f5f0*/  IMAD.MOV.U32 R156, RZ, RZ, R14 ;  /* 0x000000ffff9c7224 */ /* 0x000fc600078e000e */
[----:B------:R0:W-:Y:S04]  /*f600*/  STL [R1+0x40], R0 ;  /* 0x0000400001007387 */ /* 0x0001e80000100800 */
[----:B------:R1:W5:Y:S01]  /*f610*/  LDL.LU R157, [R1+0x60] ;  /* 0x00006000019d7983 */ /* 0x0003620000300800 */
[----:B------:R-:W-:Y:S02]  /*f620*/  CS2R R70, SRZ ;  /* 0x0000000000467805 */ /* 0x000fe4000001ff00 */
[----:B------:R-:W-:Y:S02]  /*f630*/  CS2R R68, SRZ ;  /* 0x0000000000447805 */ /* 0x000fe4000001ff00 */
[----:B------:R-:W-:Y:S02]  /*f640*/  CS2R R66, SRZ ;  /* 0x0000000000427805 */ /* 0x000fe4000001ff00 */
[----:B------:R-:W-:-:S02]  /*f650*/  CS2R R64, SRZ ;  /* 0x0000000000407805 */ /* 0x000fc4000001ff00 */
[----:B------:R-:W-:Y:S01]  /*f660*/  CS2R R62, SRZ ;  /* 0x00000000003e7805 */ /* 0x000fe2000001ff00 */
[----:B0-----:R-:W-:Y:S01]  /*f670*/  IMAD.MOV.U32 R0, RZ, RZ, R154 ;  /* 0x000000ffff007224 */ /* 0x001fe200078e009a */
        /* <DEDUP_REMOVED lines=18> */
[----:B-1----:R-:W-:-:S07]  /*f7a0*/  CS2R R24, SRZ ;  /* 0x0000000000187805 */ /* 0x002fce000001ff00 */
.L_x_10442:
[----:B------:R-:W2:Y:S01]  /*f7b0*/  LDL R15, [R1+0x78] ;  /* 0x00007800010f7983 */ /* 0x000ea20000100800 */
[----:B------:R-:W-:Y:S01]  /*f7c0*/  VIADD R154, R0, 0x1 ;  /* 0x00000001009a7836 */ /* 0x000fe20000000000 */
[----:B------:R-:W-:Y:S05]  /*f7d0*/  YIELD ;  /* 0x0000000000007946 */ /* 0x000fea0003800000 */
[----:B------:R-:W-:-:S04]  /*f7e0*/  ISETP.NE.AND P3, PT, R154, 0x2, PT ;  /* 0x000000029a00780c */ /* 0x000fc80003f65270 */
[----:B------:R-:W-:Y:S02]  /*f7f0*/  SEL R14, RZ, 0x1, P3 ;  /* 0x00000001ff0e7807 */ /* 0x000fe40001800000 */
[----:B------:R-:W-:Y:S02]  /*f800*/  SEL R154, R154, RZ, P3 ;  /* 0x000000ff9a9a7207 */ /* 0x000fe40001800000 */
[----:B--2---:R-:W-:Y:S02]  /*f810*/  ISETP.NE.AND P2, PT, R15, RZ, PT ;  /* 0x000000ff0f00720c */ /* 0x004fe40003f45270 */
[----:B-----5:R-:W-:-:S05]  /*f820*/  LOP3.LUT R15, R157, R14, RZ, 0x3c, !PT ;  /* 0x0000000e9d0f7212 */ /* 0x020fca00078e3cff */
[----:B------:R0:W-:Y:S06]  /*f830*/  STL [R1+0x60], R15 ;  /* 0x0000600f01007387 */ /* 0x0001ec0000100800 */
[----:B------:R-:W-:Y:S05]  /*f840*/  @P2 BRA `(.L_x_10433) ;  /* 0x0000000000302947 */ /* 0x000fea0003800000 */
[----:B------:R-:W-:Y:S05]  /*f850*/  @!P0 BRA `(.L_x_10434) ;  /* 0x0000000000048947 */ /* 0x000fea0003800000 */
[----:B------:R-:W-:Y:S01]  /*f860*/  BPT.TRAP 0x1 ;  /* 0x000000040000795c */ /* 0x000fe20000300000 */
.L_x_10434:
[----:B------:R-:W-:Y:S01]  /*f870*/  IMAD R14, R154, 0x8, R16 ;  /* 0x000000089a0e7824 */ /* 0x000fe200078e0210 */
[----:B0-----:R-:W-:-:S04]  /*f880*/  SHF.L.U32 R15, R15, 0x1f, RZ ;  /* 0x0000001f0f0f7819 */ /* 0x001fc800000006ff */
[----:B------:R0:W1:Y:S01]  /*f890*/  SYNCS.PHASECHK.TRANS64.TRYWAIT P3, [R14+URZ+0x31c30], R15 ;  /* 0x031c300f0e0075a7 */ /* 0x000062000806017f */
[----:B------:R-:W-:Y:S05]  /*f8a0*/  @!P0 BRA `(.L_x_10435) ;  /* 0x0000000000048947 */ /* 0x000fea0003800000 */
[----:B------:R-:W-:Y:S01]  /*f8b0*/  BPT.TRAP 0x1 ;  /* 0x000000040000795c */ /* 0x000fe20000300000 */
.L_x_10435:
[----:B------:R-:W-:Y:S04]  /*f8c0*/  BSSY B0, `(.L_x_10433) ;  /* 0x0000004000007945 */ /* 0x000fe80003800000 */
[----:B-1----:R-:W-:Y:S05]  /*f8d0*/  @P3 BRA `(.L_x_10436) ;  /* 0x0000000000083947 */ /* 0x002fea0003800000 */
[----:B------:R-:W1:Y:S02]  /*f8e0*/  SYNCS.PHASECHK.TRANS64.TRYWAIT P3, [R14+URZ+0x31c30], R15 ;  /* 0x031c300f0e0075a7 */ /* 0x000e64000806017f */
[----:B-1----:R-:W-:Y:S05]  /*f8f0*/  @!P3 BRA `(.L_x_10437) ;  /* 0x000000f80064b947 */ /* 0x002fea0003800000 */
.L_x_10436:
[----:B------:R-:W-:Y:S05]  /*f900*/  BSYNC B0 ;  /* 0x0000000000007941 */ /* 0x000fea0003800000 */
.L_x_10433:
[----:B01----:R-:W2:Y:S01]  /*f910*/  LDL R14, [R1+0x7c] ;  /* 0x00007c00010e7983 */ /* 0x003ea20000100800 */
[----:B------:R-:W-:Y:S05]  /*f920*/  WARPSYNC.ALL ;  /* 0x0000000000007948 */ /* 0x000fea0003800000 */
[----:B------:R-:W0:Y:S01]  /*f930*/  S2R R20, SR_TID.X ;  /* 0x0000000000147919 */ /* 0x000e220000002100 */
[----:B------:R-:W-:Y:S01]  /*f940*/  IMAD.MOV.U32 R21, RZ, RZ, -0x7fffffe0 ;  /* 0x80000020ff157424 */ /* 0x000fe200078e00ff */
[----:B------:R-:W-:Y:S01]  /*f950*/  R2UR UR52, R2 ;  /* 0x00000000023472ca */ /* 0x000fe200000e0000 */
[----:B------:R-:W-:Y:S01]  /*f960*/  IMAD.MOV.U32 R73, RZ, RZ, -0x7fffffe0 ;  /* 0x80000020ff497424 */ /* 0x000fe200078e00ff */
[----:B------:R-:W-:Y:S01]  /*f970*/  R2UR UR53, R3 ;  /* 0x00000000033572ca */ /* 0x000fe200000e0000 */
[----:B------:R-:W-:Y:S01]  /*f980*/  IMAD.MOV.U32 R149, RZ, RZ, -0x7fffffe0 ;  /* 0x80000020ff957424 */ /* 0x000fe200078e00ff */
[C---:B------:R-:W-:Y:S01]  /*f990*/  R2UR UR7, R21.reuse ;  /* 0x00000000150772ca */ /* 0x040fe200000e0000 */
[----:B------:R-:W-:Y:S01]  /*f9a0*/  IMAD.MOV.U32 R15, RZ, RZ, -0x7fffffe0 ;  /* 0x80000020ff0f7424 */ /* 0x000fe200078e00ff */
[----:B------:R-:W-:Y:S01]  /*f9b0*/  R2UR UR11, R21 ;  /* 0x00000000150b72ca */ /* 0x000fe200000e0000 */
[----:B------:R-:W-:Y:S01]  /*f9c0*/  IMAD.MOV.U32 R83, RZ, RZ, -0x7fffffe0 ;  /* 0x80000020ff537424 */ /* 0x000fe200078e00ff */
[----:B------:R-:W-:Y:S01]  /*f9d0*/  R2UR UR55, R73 ;  /* 0x00000000493772ca */ /* 0x000fe200000e0000 */
[----:B------:R1:W-:Y:S01]  /*f9e0*/  STL [R1+0x100], R28 ;  /* 0x0001001c01007387 */ /* 0x0003e20000100800 */
[----:B------:R-:W-:Y:S01]  /*f9f0*/  R2UR UR5, R21 ;  /* 0x00000000150572ca */ /* 0x000fe200000e0000 */
[----:B------:R-:W-:Y:S01]  /*fa00*/  IMAD.MOV.U32 R151, RZ, RZ, -0x7fffffe0 ;  /* 0x80000020ff977424 */ /* 0x000fe200078e00ff */
[C---:B------:R-:W-:Y:S01]  /*fa10*/  R2UR UR59, R15.reuse ;  /* 0x000000000f3b72ca */ /* 0x040fe200000e0000 */
[----:B------:R-:W-:Y:S01]  /*fa20*/  STL [R1+0xfc], R27 ;  /* 0x0000fc1b01007387 */ /* 0x000fe20000100800 */
[----:B------:R-:W-:-:S02]  /*fa30*/  R2UR UR9, R15 ;  /* 0x000000000f0972ca */ /* 0x000fc400000e0000 */
[----:B------:R-:W-:Y:S01]  /*fa40*/  R2UR UR56, R2 ;  /* 0x00000000023872ca */ /* 0x000fe200000e0000 */
[----:B------:R-:W-:Y:S01]  /*fa50*/  STL [R1+0xf8], R26 ;  /* 0x0000f81a01007387 */ /* 0x000fe20000100800 */
[----:B------:R-:W-:Y:S01]  /*fa60*/  MOV R75, UR7 ;  /* 0x00000007004b7c02 */ /* 0x000fe20008000f00 */
[----:B------:R-:W-:Y:S01]  /*fa70*/  UMOV UR7, UR11 ;  /* 0x0000000b00077c82 */ /* 0x000fe20008000000 */
[----:B------:R-:W-:Y:S01]  /*fa80*/  R2UR UR57, R3 ;  /* 0x00000000033972ca */ /* 0x000fe200000e0000 */
[----:B------:R-:W-:Y:S01]  /*fa90*/  STL [R1+0xf4], R25 ;  /* 0x0000f41901007387 */ /* 0x000fe20000100800 */
[----:B------:R-:W-:Y:S01]  /*faa0*/  MOV R78, UR55 ;  /* 0x00000037004e7c02 */ /* 0x000fe20008000f00 */
[----:B------:R-:W-:Y:S01]  /*fab0*/  UMOV UR55, UR5 ;  /* 0x0000000500377c82 */ /* 0x000fe20008000000 */
[----:B------:R-:W-:Y:S01]  /*fac0*/  MOV R21, UR7 ;  /* 0x0000000700157c02 */ /* 0x000fe20008000f00 */
[----:B------:R-:W-:Y:S01]  /*fad0*/  STL [R1+0xf0], R24 ;  /* 0x0000f01801007387 */ /* 0x000fe20000100800 */
[----:B------:R-:W-:-:S02]  /*fae0*/  R2UR UR7, R149 ;  /* 0x00000000950772ca */ /* 0x000fc400000e0000 */
[----:B------:R-:W-:Y:S01]  /*faf0*/  R2UR UR5, R3 ;  /* 0x00000000030572ca */ /* 0x000fe200000e0000 */
[----:B------:R-:W-:Y:S01]  /*fb00*/  STL [R1+0xec], R23 ;  /* 0x0000ec1701007387 */ /* 0x000fe20000100800 */
[----:B0-----:R-:W-:Y:S02]  /*fb10*/  SHF.R.U32.HI R20, RZ, 0x7, R20 ;  /* 0x00000007ff147819 */ /* 0x001fe40000011614 */
[----:B------:R-:W-:Y:S01]  /*fb20*/  MOV R76, UR59 ;  /* 0x0000003b004c7c02 */ /* 0x000fe20008000f00 */
[----:B------:R-:W-:Y:S01]  /*fb30*/  UMOV UR59, UR9 ;  /* 0x00000009003b7c82 */ /* 0x000fe20008000000 */
[----:B------:R-:W-:Y:S01]  /*fb40*/  IADD3 R74, R20, 0x8, RZ ;  /* 0x00000008144a7810 */ /* 0x000fe20007ffe0ff */
[----:B------:R-:W-:Y:S01]  /*fb50*/  STL [R1+0xe8], R22 ;  /* 0x0000e81601007387 */ /* 0x000fe20000100800 */
[----:B------:R-:W-:Y:S02]  /*fb60*/  R2UR UR9, R73 ;  /* 0x00000000490972ca */ /* 0x000fe400000e0000 */
[C---:B------:R-:W-:Y:S01]  /*fb70*/  R2UR UR11, R15.reuse ;  /* 0x000000000f0b72ca */ /* 0x040fe200000e0000 */
[----:B------:R0:W-:Y:S01]  /*fb80*/  BAR.SYNC.DEFER_BLOCKING R74, 0x100 ;  /* 0x0004004a0000751d */ /* 0x0001e20000010000 */
[----:B------:R-:W-:-:S02]  /*fb90*/  R2UR UR23, R15 ;  /* 0x000000000f1772ca */ /* 0x000fc400000e0000 */
[C---:B------:R-:W-:Y:S02]  /*fba0*/  R2UR UR35, R15.reuse ;  /* 0x000000000f2372ca */ /* 0x040fe400000e0000 */
[C---:B------:R-:W-:Y:S02]  /*fbb0*/  R2UR UR47, R15.reuse ;  /* 0x000000000f2f72ca */ /* 0x040fe400000e0000 */
[C---:B------:R-:W-:Y:S01]  /*fbc0*/  R2UR UR33, R15.reuse ;  /* 0x000000000f2172ca */ /* 0x040fe200000e0000 */
[----:B------:R-:W-:Y:S01]  /*fbd0*/  STL [R1+0xe4], R19 ;  /* 0x0000e41301007387 */ /* 0x000fe20000100800 */
[C---:B------:R-:W-:Y:S01]  /*fbe0*/  R2UR UR29, R15.reuse ;  /* 0x000000000f1d72ca */ /* 0x040fe200000e0000 */
[----:B------:R-:W-:Y:S01]  /*fbf0*/  IMAD.U32 R153, RZ, RZ, UR9 ;  /* 0x00000009ff997e24 */ /* 0x000fe2000f8e00ff */
[----:B------:R-:W-:Y:S01]  /*fc00*/  R2UR UR9, R15 ;  /* 0x000000000f0972ca */ /* 0x000fe200000e0000 */
[----:B------:R-:W-:Y:S01]  /*fc10*/  STL [R1+0xe0], R18 ;  /* 0x0000e01201007387 */ /* 0x000fe20000100800 */
[----:B------:R-:W-:-:S02]  /*fc20*/  R2UR UR15, R83 ;  /* 0x00000000530f72ca */ /* 0x000fc400000e0000 */
[C---:B------:R-:W-:Y:S01]  /*fc30*/  R2UR UR31, R83.reuse ;  /* 0x00000000531f72ca */ /* 0x040fe200000e0000 */
[----:B------:R-:W-:Y:S01]  /*fc40*/  STL [R1+0xdc], R17 ;  /* 0x0000dc1101007387 */ /* 0x000fe20000100800 */
[C---:B------:R-:W-:Y:S02]  /*fc50*/  R2UR UR39, R83.reuse ;  /* 0x00000000532772ca */ /* 0x040fe400000e0000 */
[C---:B------:R-:W-:Y:S01]  /*fc60*/  R2UR UR51, R83.reuse ;  /* 0x00000000533372ca */ /* 0x040fe200000e0000 */
[----:B------:R-:W-:Y:S01]  /*fc70*/  STL [R1+0xd8], R16 ;  /* 0x0000d81001007387 */ /* 0x000fe20000100800 */
[----:B------:R-:W-:Y:S02]  /*fc80*/  R2UR UR25, R83 ;  /* 0x00000000531972ca */ /* 0x000fe400000e0000 */
[C---:B------:R-:W-:Y:S01]  /*fc90*/  R2UR UR19, R73.reuse ;  /* 0x00000000491372ca */ /* 0x040fe200000e0000 */
[----:B------:R-:W-:Y:S01]  /*fca0*/  WARPGROUP.ARRIVE ;  /* 0x00000000000079c5 */ /* 0x000fe20000000000 */
[----:B------:R-:W-:Y:S01]  /*fcb0*/  IMAD.U32 R15, RZ, RZ, UR9 ;  /* 0x00000009ff0f7e24 */ /* 0x000fe2000f8e00ff */
[C---:B------:R-:W-:Y:S01]  /*fcc0*/  R2UR UR27, R73.reuse ;  /* 0x00000000491b72ca */ /* 0x040fe200000e0000 */
[----:B------:R3:W-:Y:S01]  /*fcd0*/  STL [R1+0xd4], R0 ;  /* 0x0000d40001007387 */ /* 0x0007e20000100800 */
[----:B------:R-:W-:-:S02]  /*fce0*/  R2UR UR43, R73 ;  /* 0x00000000492b72ca */ /* 0x000fc400000e0000 */
[C---:B------:R-:W-:Y:S02]  /*fcf0*/  R2UR UR21, R73.reuse ;  /* 0x00000000491572ca */ /* 0x040fe400000e0000 */
[----:B------:R-:W-:Y:S02]  /*fd00*/  R2UR UR17, R73 ;  /* 0x00000000491172ca */ /* 0x000fe400000e0000 */
[----:B------:R-:W-:Y:S02]  /*fd10*/  MOV R73, 0x80000020 ;  /* 0x8000002000497802 */ /* 0x000fe40000000f00 */
[----:B-1----:R-:W-:Y:S02]  /*fd20*/  MOV R28, UR60 ;  /* 0x0000003c001c7c02 */ /* 0x002fe40008000f00 */
[----:B------:R-:W-:Y:S01]  /*fd30*/  R2UR UR13, R73 ;  /* 0x00000000490d72ca */ /* 0x000fe200000e0000 */
[----:B------:R-:W-:Y:S01]  /*fd40*/  IMAD.MOV.U32 R73, RZ, RZ, -0x7fffffe0 ;  /* 0x80000020ff497424 */ /* 0x000fe200078e00ff */
[----:B---3--:R-:W-:-:S02]  /*fd50*/  MOV R0, UR61 ;  /* 0x0000003d00007c02 */ /* 0x008fc40008000f00 */
[C---:B------:R-:W-:Y:S02]  /*fd60*/  R2UR UR40, R8.reuse ;  /* 0x00000000082872ca */ /* 0x040fe400000e0000 */
[----:B------:R-:W-:Y:S01]  /*fd70*/  R2UR UR61, R73 ;  /* 0x00000000493d72ca */ /* 0x000fe200000e0000 */
[----:B------:R-:W-:Y:S01]  /*fd80*/  IMAD.MOV.U32 R73, RZ, RZ, -0x7fffffe0 ;  /* 0x80000020ff497424 */ /* 0x000fe200078e00ff */
[C---:B------:R-:W-:Y:S02]  /*fd90*/  R2UR UR41, R9.reuse ;  /* 0x00000000092972ca */ /* 0x040fe400000e0000 */
[C---:B------:R-:W-:Y:S02]  /*fda0*/  R2UR UR44, R8.reuse ;  /* 0x00000000082c72ca */ /* 0x040fe400000e0000 */
[----:B------:R-:W-:Y:S02]  /*fdb0*/  R2UR UR45, R9 ;  /* 0x00000000092d72ca */ /* 0x000fe400000e0000 */
[----:B------:R-:W-:-:S02]  /*fdc0*/  R2UR UR48, R8 ;  /* 0x00000000083072ca */ /* 0x000fc400000e0000 */
[----:B------:R-:W-:Y:S01]  /*fdd0*/  R2UR UR49, R9 ;  /* 0x00000000093172ca */ /* 0x000fe200000e0000 */
[----:B--2---:R-:W-:-:S04]  /*fde0*/  IMAD R148, R154, 0x6c0, R14 ;  /* 0x000006c09a947824 */ /* 0x004fc800078e020e */
[C---:B------:R-:W-:Y:S02]  /*fdf0*/  VIADD R20, R148.reuse, 0x40 ;  /* 0x0000004094147836 */ /* 0x040fe40000000000 */
[C---:B------:R-:W-:Y:S02]  /*fe00*/  VIADD R72, R148.reuse, 0x100 ;  /* 0x0000010094487836 */ /* 0x040fe40000000000 */
        /* <DEDUP_REMOVED lines=27> */
[----:B0-----:R-:W-:Y:S01]  /*ffc0*/  MOV R74, UR6 ;  /* 0x00000006004a7c02 */ /* 0x001fe20008000f00 */
[----:B------:R-:W-:Y:S01]  /*ffd0*/  UMOV UR6, UR10 ;  /* 0x0000000a00067c82 */ /* 0x000fe20008000000 */
[----:B------:R-:W-:Y:S01]  /*ffe0*/  R2UR UR10, R14 ;  /* 0x000000000e0a72ca */ /* 0x000fe200000e0000 */
[C---:B------:R-:W-:Y:S01]  /*fff0*/  VIADD R14, R148.reuse, 0x42 ;  /* 0x00000042940e7836 */ /* 0x040fe20000000000 */
[----:B------:R-:W-:Y:S01]  /*10000*/  MOV R80, UR6 ;  /* 0x0000000600507c02 */ /* 0x000fe20008000f00 */
[C---:B------:R-:W-:Y:S01]  /*10010*/  VIADD R150, R148.reuse, 0x402 ;  /* 0x0000040294967836 */ /* 0x040fe20000000000 */
[----:B------:R-:W-:-:S02]  /*10020*/  R2UR UR6, R148 ;  /* 0x00000000940672ca */ /* 0x000fc400000e0000 */
[----:B------:R-:W-:Y:S01]  /*10030*/  R2UR UR22, R14 ;  /* 0x000000000e1672ca */ /* 0x000fe200000e0000 */
[----:B------:R-:W-:Y:S01]  /*10040*/  VIADD R14, R148, 0x102 ;  /* 0x00000102940e7836 */ /* 0x000fe20000000000 */
[----:B------:R-:W-:Y:S01]  /*10050*/  R2UR UR20, R72 ;  /* 0x00000000481472ca */ /* 0x000fe200000e0000 */
[----:B------:R-:W-:Y:S01]  /*10060*/  VIADD R72, R148, 0x340 ;  /* 0x0000034094487836 */ /* 0x000fe20000000000 */
[----:B------:R-:W-:Y:S02]  /*10070*/  R2UR UR30, R82 ;  /* 0x00000000521e72ca */ /* 0x000fe400000e0000 */
[----:B------:R-:W-:Y:S01]  /*10080*/  R2UR UR34, R14 ;  /* 0x000000000e2272ca */ /* 0x000fe200000e0000 */
[----:B------:R-:W-:Y:S01]  /*10090*/  VIADD R14, R148, 0x1c2 ;  /* 0x000001c2940e7836 */ /* 0x000fe20000000000 */
[----:B------:R-:W-:Y:S01]  /*100a0*/  R2UR UR8, R72 ;  /* 0x00000000480872ca */ /* 0x000fe200000e0000 */
[C---:B------:R-:W-:Y:S01]  /*100b0*/  VIADD R72, R148.reuse, 0x3c0 ;  /* 0x000003c094487836 */ /* 0x040fe20000000000 */
[----:B------:R-:W-:Y:S01]  /*100c0*/  IADD3 R82, R148, 0x142, RZ ;  /* 0x0000014294527810 */ /* 0x000fe20007ffe0ff */
[----:B------:R-:W-:Y:S01]  /*100d0*/  HGMMA.64x16x16.F32 R136, gdesc[UR4], RZ, !UPT, gsb0 ;  /* 0x00200000048879f0 */ /* 0x000fe2000c0008ff */
[----:B------:R-:W-:Y:S01]  /*100e0*/  R2UR UR7, R21 ;  /* 0x00000000150772ca */ /* 0x000fe200000e0000 */
[----:B------:R-:W-:Y:S01]  /*100f0*/  IMAD.MOV.U32 R21, RZ, RZ, -0x7fffffe0 ;  /* 0x80000020ff157424 */ /* 0x000fe200078e00ff */
[----:B------:R-:W-:-:S02]  /*10100*/  R2UR UR6, R80 ;  /* 0x00000000500672ca */ /* 0x000fc400000e0000 */
[----:B------:R-:W-:Y:S02]  /*10110*/  R2UR UR4, R2 ;  /* 0x00000000020472ca */ /* 0x000fe400000e0000 */
[----:B------:R-:W-:Y:S02]  /*10120*/  R2UR UR5, R3 ;  /* 0x00000000030572ca */ /* 0x000fe400000e0000 */
[----:B------:R-:W-:Y:S01]  /*10130*/  R2UR UR46, R14 ;  /* 0x000000000e2e72ca */ /* 0x000fe200000e0000 */
[----:B------:R-:W-:Y:S01]  /*10140*/  VIADD R14, R148, 0x240 ;  /* 0x00000240940e7836 */ /* 0x000fe20000000000 */
[----:B------:R-:W-:Y:S01]  /*10150*/  R2UR UR9, R21 ;  /* 0x00000000150972ca */ /* 0x000fe200000e0000 */
[----:B------:R-:W-:Y:S01]  /*10160*/  IMAD.U32 R152, RZ, RZ, UR8 ;  /* 0x00000008ff987e24 */ /* 0x000fe2000f8e00ff */
[----:B------:R-:W-:Y:S01]  /*10170*/  R2UR UR38, R82 ;  /* 0x00000000522672ca */ /* 0x000fe200000e0000 */
[----:B------:R-:W-:Y:S01]  /*10180*/  VIADD R82, R148, 0x202 ;  /* 0x0000020294527836 */ /* 0x000fe20000000000 */
[----:B------:R-:W-:Y:S01]  /*10190*/  R2UR UR32, R14 ;  /* 0x000000000e2072ca */ /* 0x000fe200000e0000 */
[----:B------:R-:W-:Y:S01]  /*101a0*/  VIADD R14, R148, 0x300 ;  /* 0x00000300940e7836 */ /* 0x000fe20000000000 */
[----:B------:R-:W-:Y:S01]  /*101b0*/  R2UR UR16, R72 ;  /* 0x00000000481072ca */ /* 0x000fe200000e0000 */
[----:B------:R-:W-:Y:S01]  /*101c0*/  IMAD.MOV.U32 R21, RZ, RZ, -0x7fffffe0 ;  /* 0x80000020ff157424 */ /* 0x000fe200078e00ff */
[----:B------:R-:W-:Y:S01]  /*101d0*/  R2UR UR50, R82 ;  /* 0x00000000523272ca */ /* 0x000fe200000e0000 */
[----:B------:R-:W-:Y:S01]  /*101e0*/  VIADD R82, R148, 0x280 ;  /* 0x0000028094527836 */ /* 0x000fe20000000000 */
[----:B------:R-:W-:Y:S01]  /*101f0*/  R2UR UR28, R14 ;  /* 0x000000000e1c72ca */ /* 0x000fe200000e0000 */
[C---:B------:R-:W-:Y:S01]  /*10200*/  VIADD R14, R148.reuse, 0x380 ;  /* 0x00000380940e7836 */ /* 0x040fe20000000000 */
[----:B------:R-:W-:Y:S01]  /*10210*/  R2UR UR37, R21 ;  /* 0x00000000152572ca */ /* 0x000fe200000e0000 */
[----:B------:R-:W-:Y:S01]  /*10220*/  VIADD R72, R148, 0x440 ;  /* 0x0000044094487836 */ /* 0x000fe20000000000 */
[----:B------:R-:W-:Y:S01]  /*10230*/  R2UR UR24, R82 ;  /* 0x00000000521872ca */ /* 0x000fe200000e0000 */
[----:B------:R-:W-:Y:S01]  /*10240*/  IMAD.MOV.U32 R21, RZ, RZ, -0x7fffffe0 ;  /* 0x80000020ff157424 */ /* 0x000fe200078e00ff */
[----:B------:R-:W-:-:S02]  /*10250*/  R2UR UR8, R14 ;  /* 0x000000000e0872ca */ /* 0x000fc400000e0000 */
[----:B------:R-:W-:Y:S01]  /*10260*/  R2UR UR12, R72 ;  /* 0x00000000480c72ca */ /* 0x000fe200000e0000 */
[----:B------:R-:W-:-:S05]  /*10270*/  VIADD R72, R148, 0x2c2 ;  /* 0x000002c294487836 */ /* 0x000fca0000000000 */
[----:B------:R-:W-:Y:S01]  /*10280*/  R2UR UR60, R72 ;  /* 0x00000000483c72ca */ /* 0x000fe200000e0000 */
[----:B------:R-:W-:Y:S01]  /*10290*/  IMAD.U32 R145, RZ, RZ, UR37 ;  /* 0x00000025ff917e24 */ /* 0x000fe2000f8e00ff */
[----:B------:R-:W-:Y:S01]  /*102a0*/  R2UR UR37, R21 ;  /* 0x00000000152572ca */ /* 0x000fe200000e0000 */
[----:B------:R-:W-:Y:S02]  /*102b0*/  IMAD.MOV.U32 R21, RZ, RZ, -0x7fffffe0 ;  /* 0x80000020ff157424 */ /* 0x000fe400078e00ff */
[----:B------:R-:W-:Y:S01]  /*102c0*/  IMAD.U32 R14, RZ, RZ, UR8 ;  /* 0x00000008ff0e7e24 */ /* 0x000fe2000f8e00ff */
[----:B------:R-:W-:Y:S01]  /*102d0*/  R2UR UR8, R20 ;  /* 0x00000000140872ca */ /* 0x000fe200000e0000 */
[C---:B------:R-:W-:Y:S02]  /*102e0*/  VIADD R20, R148.reuse, 0x242 ;  /* 0x0000024294147836 */ /* 0x040fe40000000000 */
[----:B------:R-:W-:-:S03]  /*102f0*/  VIADD R72, R148, 0x342 ;  /* 0x0000034294487836 */ /* 0x000fc60000000000 */
[----:B------:R-:W-:Y:S01]  /*10300*/  R2UR UR36, R20 ;  /* 0x00000000142472ca */ /* 0x000fe200000e0000 */
[----:B------:R-:W-:Y:S02]  /*10310*/  VIADD R20, R148, 0x282 ;  /* 0x0000028294147836 */ /* 0x000fe40000000000 */
[----:B------:R-:W-:Y:S01]  /*10320*/  IMAD.U32 R147, RZ, RZ, UR37 ;  /* 0x00000025ff937e24 */ /* 0x000fe2000f8e00ff */
[----:B------:R-:W-:Y:S01]  /*10330*/  R2UR UR37, R9 ;  /* 0x00000000092572ca */ /* 0x000fe200000e0000 */
[----:B------:R-:W-:Y:S02]  /*10340*/  WARPGROUP.DEPBAR.LE gsb0, 0x0 ;  /* 0x00008000000079c5 */ /* 0x000fe40000010000 */
[----:B------:R-:W-:-:S06]  /*10350*/  WARPGROUP.ARRIVE ;  /* 0x00000000000079c5 */ /* 0x000fcc0000000000 */
[----:B------:R-:W-:Y:S01]  /*10360*/  HGMMA.64x16x16.F32 R128, gdesc[UR52], RZ, !UPT, gsb0 ;  /* 0x00200000348079f0 */ /* 0x000fe2000c0008ff */
[----:B------:R-:W-:Y:S01]  /*10370*/  R2UR UR55, R78 ;  /* 0x000000004e3772ca */ /* 0x000fe200000e0000 */
[----:B------:R-:W-:Y:S01]  /*10380*/  IMAD.U32 R144, RZ, RZ, UR36 ;  /* 0x00000024ff907e24 */ /* 0x000fe2000f8e00ff */
[----:B------:R-:W-:Y:S02]  /*10390*/  R2UR UR54, R79 ;  /* 0x000000004f3672ca */ /* 0x000fe400000e0000 */
[----:B------:R-:W-:Y:S02]  /*103a0*/  R2UR UR52, R2 ;  /* 0x00000000023472ca */ /* 0x000fe400000e0000 */
[----:B------:R-:W-:Y:S02]  /*103b0*/  R2UR UR53, R3 ;  /* 0x00000000033572ca */ /* 0x000fe400000e0000 */
[----:B------:R-:W-:Y:S01]  /*103c0*/  R2UR UR36, R20 ;  /* 0x00000000142472ca */ /* 0x000fe200000e0000 */
[----:B------:R-:W-:-:S12]  /*103d0*/  VIADD R20, R148, 0x302 ;  /* 0x0000030294147836 */ /* 0x000fd80000000000 */
[----:B------:R-:W-:Y:S01]  /*103e0*/  IMAD.U32 R146, RZ, RZ, UR36 ;  /* 0x00000024ff927e24 */ /* 0x000fe2000f8e00ff */
[----:B------:R-:W-:Y:S01]  /*103f0*/  R2UR UR36, R8 ;  /* 0x00000000082472ca */ /* 0x000fe200000e0000 */
[----:B------:R-:W-:Y:S02]  /*10400*/  WARPGROUP.DEPBAR.LE gsb0, 0x0 ;  /* 0x00008000000079c5 */ /* 0x000fe40000010000 */
[----:B------:R-:W-:-:S06]  /*10410*/  WARPGROUP.ARRIVE ;  /* 0x00000000000079c5 */ /* 0x000fcc0000000000 */
[----:B------:R-:W-:Y:S01]  /*10420*/  HGMMA.64x16x16.F32 R120, gdesc[UR56], RZ, !UPT, gsb0 ;  /* 0x00200000387879f0 */ /* 0x000fe2000c0008ff */
[----:B------:R-:W-:Y:S02]  /*10430*/  R2UR UR59, R76 ;  /* 0x000000004c3b72ca */ /* 0x000fe400000e0000 */
[----:B------:R-:W-:Y:S02]  /*10440*/  R2UR UR58, R77 ;  /* 0x000000004d3a72ca */ /* 0x000fe400000e0000 */
[----:B------:R-:W-:Y:S02]  /*10450*/  R2UR UR56, R2 ;  /* 0x00000000023872ca */ /* 0x000fe400000e0000 */
[----:B------:R-:W-:Y:S01]  /*10460*/  R2UR UR57, R3 ;  /* 0x00000000033972ca */ /* 0x000fe200000e0000 */
[----:B------:R-:W-:Y:S02]  /*10470*/  WARPGROUP.DEPBAR.LE gsb0, 0x0 ;  /* 0x00008000000079c5 */ /* 0x000fe40000010000 */
[----:B------:R-:W-:-:S06]  /*10480*/  WARPGROUP.ARRIVE ;  /* 0x00000000000079c5 */ /* 0x000fcc0000000000 */
[----:B------:R-:W-:Y:S01]  /*10490*/  HGMMA.64x16x16.F32 R112, gdesc[UR4], RZ, !UPT, gsb0 ;  /* 0x00200000047079f0 */ /* 0x000fe2000c0008ff */
[----:B------:R-:W-:Y:S01]  /*104a0*/  R2UR UR7, R75 ;  /* 0x000000004b0772ca */ /* 0x000fe200000e0000 */
[----:B------:R-:W-:Y:S01]  /*104b0*/  IMAD.MOV.U32 R75, RZ, RZ, -0x7fffffe0 ;  /* 0x80000020ff4b7424 */ /* 0x000fe200078e00ff */
[----:B------:R-:W-:Y:S01]  /*104c0*/  R2UR UR6, R74 ;  /* 0x000000004a0672ca */ /* 0x000fe200000e0000 */
[----:B------:R-:W-:Y:S01]  /*104d0*/  VIADD R74, R148, 0x382 ;  /* 0x00000382944a7836 */ /* 0x000fe20000000000 */
[----:B------:R-:W-:Y:S02]  /*104e0*/  R2UR UR4, R2 ;  /* 0x00000000020472ca */ /* 0x000fe400000e0000 */
[----:B------:R-:W-:Y:S01]  /*104f0*/  R2UR UR5, R3 ;  /* 0x00000000030572ca */ /* 0x000fe200000e0000 */
[----:B------:R-:W-:Y:S02]  /*10500*/  WARPGROUP.DEPBAR.LE gsb0, 0x0 ;  /* 0x00008000000079c5 */ /* 0x000fe40000010000 */
[----:B------:R-:W-:-:S06]  /*10510*/  WARPGROUP.ARRIVE ;  /* 0x00000000000079c5 */ /* 0x000fcc0000000000 */
[----:B------:R-:W-:Y:S01]  /*10520*/  HGMMA.64x16x16.F32 R104, gdesc[UR52], RZ, !UPT, gsb0 ;  /* 0x00200000346879f0 */ /* 0x000fe2000c0008ff */
[----:B------:R-:W-:Y:S01]  /*10530*/  UMOV UR54, UR12 ;  /* 0x0000000c00367c82 */ /* 0x000fe20008000000 */
[----:B------:R-:W-:Y:S01]  /*10540*/  UMOV UR55, UR13 ;  /* 0x0000000d00377c82 */ /* 0x000fe20008000000 */
[----:B------:R-:W-:Y:S01]  /*10550*/  R2UR UR12, R20 ;  /* 0x00000000140c72ca */ /* 0x000fe200000e0000 */
[----:B------:R-:W-:Y:S01]  /*10560*/  UMOV UR52, UR16 ;  /* 0x0000001000347c82 */ /* 0x000fe20008000000 */
[----:B------:R-:W-:Y:S01]  /*10570*/  R2UR UR13, R21 ;  /* 0x00000000150d72ca */ /* 0x000fe200000e0000 */
[----:B------:R-:W-:Y:S01]  /*10580*/  UMOV UR53, UR17 ;  /* 0x0000001100357c82 */ /* 0x000fe20008000000 */
[C---:B------:R-:W-:Y:S02]  /*10590*/  R2UR UR16, R8.reuse ;  /* 0x00000000081072ca */ /* 0x040fe400000e0000 */
[----:B------:R-:W-:Y:S02]  /*105a0*/  R2UR UR17, R9 ;  /* 0x00000000091172ca */ /* 0x000fe400000e0000 */
[----:B------:R-:W-:Y:S01]  /*105b0*/  MOV R27, UR55 ;  /* 0x00000037001b7c02 */ /* 0x000fe20008000f00 */
[----:B------:R-:W-:Y:S01]  /*105c0*/  UMOV UR55, UR25 ;  /* 0x0000001900377c82 */ /* 0x000fe20008000000 */
[----:B------:R-:W-:Y:S01]  /*105d0*/  MOV R26, UR54 ;  /* 0x00000036001a7c02 */ /* 0x000fe20008000f00 */
[----:B------:R-:W-:Y:S01]  /*105e0*/  UMOV UR54, UR24 ;  /* 0x0000001800367c82 */ /* 0x000fe20008000000 */
[----:B------:R-:W-:Y:S01]  /*105f0*/  R2UR UR24, R8 ;  /* 0x00000000081872ca */ /* 0x000fe200000e0000 */
[----:B------:R-:W-:Y:S01]  /*10600*/  IMAD.U32 R20, RZ, RZ, UR12 ;  /* 0x0000000cff147e24 */ /* 0x000fe2000f8e00ff */
[----:B------:R-:W-:Y:S01]  /*10610*/  R2UR UR12, R2 ;  /* 0x00000000020c72ca */ /* 0x000fe200000e0000 */
[----:B------:R-:W-:Y:S01]  /*10620*/  IMAD.U32 R21, RZ, RZ, UR13 ;  /* 0x0000000dff157e24 */ /* 0x000fe2000f8e00ff */
[----:B------:R-:W-:-:S02]  /*10630*/  R2UR UR13, R3 ;  /* 0x00000000030d72ca */ /* 0x000fc400000e0000 */
[----:B------:R-:W-:Y:S01]  /*10640*/  R2UR UR25, R9 ;  /* 0x00000000091972ca */ /* 0x000fe200000e0000 */
[----:B------:R-:W-:Y:S02]  /*10650*/  WARPGROUP.DEPBAR.LE gsb0, 0x0 ;  /* 0x00008000000079c5 */ /* 0x000fe40000010000 */
[----:B------:R-:W-:-:S06]  /*10660*/  WARPGROUP.ARRIVE ;  /* 0x00000000000079c5 */ /* 0x000fcc0000000000 */
[----:B------:R-:W-:Y:S01]  /*10670*/  HGMMA.64x16x16.F32 R96, gdesc[UR56], RZ, !UPT, gsb0 ;  /* 0x00200000386079f0 */ /* 0x000fe2000c0008ff */
[----:B------:R-:W-:Y:S01]  /*10680*/  UMOV UR58, UR8 ;  /* 0x00000008003a7c82 */ /* 0x000fe20008000000 */
[----:B------:R-:W-:Y:S01]  /*10690*/  UMOV UR59, UR9 ;  /* 0x00000009003b7c82 */ /* 0x000fe20008000000 */
[----:B------:R-:W-:Y:S02]  /*106a0*/  R2UR UR8, R2 ;  /* 0x00000000020872ca */ /* 0x000fe400000e0000 */
[----:B------:R-:W-:Y:S02]  /*106b0*/  R2UR UR9, R3 ;  /* 0x00000000030972ca */ /* 0x000fe400000e0000 */
[----:B------:R-:W-:Y:S01]  /*106c0*/  R2UR UR56, R72 ;  /* 0x00000000483872ca */ /* 0x000fe200000e0000 */
[----:B------:R-:W-:Y:S01]  /*106d0*/  VIADD R72, R148, 0x3c2 ;  /* 0x000003c294487836 */ /* 0x000fe20000000000 */
[----:B------:R-:W-:Y:S02]  /*106e0*/  R2UR UR57, R73 ;  /* 0x00000000493972ca */ /* 0x000fe400000e0000 */
[----:B------:R-:W-:Y:S01]  /*106f0*/  MOV R73, 0x80000020 ;  /* 0x8000002000497802 */ /* 0x000fe20000000f00 */
[----:B------:R-:W-:-:S02]  /*10700*/  WARPGROUP.DEPBAR.LE gsb0, 0x0 ;  /* 0x00008000000079c5 */ /* 0x000fc40000010000 */
[----:B------:R-:W-:-:S06]  /*10710*/  WARPGROUP.ARRIVE ;  /* 0x00000000000079c5 */ /* 0x000fcc0000000000 */
[----:B------:R-:W-:Y:S01]  /*10720*/  HGMMA.64x16x16.F32 R88, gdesc[UR4], RZ, !UPT, gsb0 ;  /* 0x00200000045879f0 */ /* 0x000fe2000c0008ff */
[----:B------:R-:W-:Y:S01]  /*10730*/  R2UR UR6, R74 ;  /* 0x000000004a0672ca */ /* 0x000fe200000e0000 */
[----:B------:R-:W-:Y:S01]  /*10740*/  UMOV UR4, UR20 ;  /* 0x0000001400047c82 */ /* 0x000fe20008000000 */
[----:B------:R-:W-:Y:S01]  /*10750*/  R2UR UR7, R75 ;  /* 0x000000004b0772ca */ /* 0x000fe200000e0000 */
[----:B------:R-:W-:Y:S01]  /*10760*/  UMOV UR5, UR21 ;  /* 0x0000001500057c82 */ /* 0x000fe20008000000 */
[----:B------:R-:W-:Y:S02]  /*10770*/  R2UR UR20, R8 ;  /* 0x00000000081472ca */ /* 0x000fe400000e0000 */
[----:B------:R-:W-:-:S07]  /*10780*/  R2UR UR21, R9 ;  /* 0x00000000091572ca */ /* 0x000fce00000e0000 */
[----:B------:R-:W-:Y:S01]  /*10790*/  MOV R22, UR6 ;  /* 0x0000000600167c02 */ /* 0x000fe20008000f00 */
[----:B------:R-:W-:Y:S01]  /*107a0*/  UMOV UR6, UR32 ;  /* 0x0000002000067c82 */ /* 0x000fe20008000000 */
[----:B------:R-:W-:Y:S01]  /*107b0*/  MOV R23, UR7 ;  /* 0x0000000700177c02 */ /* 0x000fe20008000f00 */
[----:B------:R-:W-:Y:S01]  /*107c0*/  UMOV UR7, UR33 ;  /* 0x0000002100077c82 */ /* 0x000fe20008000000 */
[----:B------:R-:W-:Y:S02]  /*107d0*/  R2UR UR32, R8 ;  /* 0x00000000082072ca */ /* 0x000fe400000e0000 */
[----:B------:R-:W-:Y:S01]  /*107e0*/  R2UR UR33, R9 ;  /* 0x00000000092172ca */ /* 0x000fe200000e0000 */
[----:B------:R-:W-:Y:S02]  /*107f0*/  WARPGROUP.DEPBAR.LE gsb0, 0x0 ;  /* 0x00008000000079c5 */ /* 0x000fe40000010000 */
[----:B------:R-:W-:-:S06]  /*10800*/  WARPGROUP.ARRIVE ;  /* 0x00000000000079c5 */ /* 0x000fcc0000000000 */
[----:B------:R-:W-:Y:S01]  /*10810*/  HGMMA.64x16x16.F32 R80, gdesc[UR8], RZ, !UPT, gsb0 ;  /* 0x00200000085079f0 */ /* 0x000fe2000c0008ff */
[----:B------:R-:W-:Y:S02]  /*10820*/  R2UR UR10, R72 ;  /* 0x00000000480a72ca */ /* 0x000fe400000e0000 */
[----:B------:R-:W-:Y:S02]  /*10830*/  R2UR UR11, R73 ;  /* 0x00000000490b72ca */ /* 0x000fe400000e0000 */
        /* <DEDUP_REMOVED lines=11> */
[----:B------:R-:W-:Y:S01]  /*108f0*/  R2UR UR14, R150 ;  /* 0x00000000960e72ca */ /* 0x000fe200000e0000 */
[----:B------:R-:W-:Y:S01]  /*10900*/  VIADD R150, R148, 0x442 ;  /* 0x0000044294967836 */ /* 0x000fe20000000000 */
[----:B------:R-:W-:Y:S01]  /*10910*/  R2UR UR15, R151 ;  /* 0x00000000970f72ca */ /* 0x000fe200000e0000 */
[----:B------:R-:W-:Y:S01]  /*10920*/  IMAD.MOV.U32 R151, RZ, RZ, -0x7fffffe0 ;  /* 0x80000020ff977424 */ /* 0x000fe200078e00ff */
[----:B------:R-:W-:Y:S02]  /*10930*/  WARPGROUP.DEPBAR.LE gsb0, 0x0 ;  /* 0x00008000000079c5 */ /* 0x000fe40000010000 */
[----:B------:R-:W-:-:S06]  /*10940*/  WARPGROUP.ARRIVE ;  /* 0x00000000000079c5 */ /* 0x000fcc0000000000 */
[----:B------:R-:W-:Y:S01]  /*10950*/  HGMMA.64x16x16.F32 R136, gdesc[UR16], R136, gsb0 ;  /* 0x00200000108879f0 */ /* 0x000fe20008000888 */
        /* <DEDUP_REMOVED lines=8> */
[----:B------:R-:W-:Y:S01]  /*109e0*/  IMAD.MOV.U32 R150, RZ, RZ, R0 ;  /* 0x000000ffff967224 */ /* 0x000fe200078e0000 */
        /* <DEDUP_REMOVED lines=39> */
[----:B------:R-:W-:Y:S02]  /*10c60*/  R2UR UR5, R13 ;  /* 0x000000000d0572ca */ /* 0x000fe400000e0000 */
[----:B------:R-:W-:Y:S01]  /*10c70*/  R2UR UR50, R14 ;  /* 0x000000000e3272ca */ /* 0x000fe200000e0000 */
[----:B------:R-:W-:Y:S01]  /*10c80*/  VIADD R14, R148, 0x4c0 ;  /* 0x000004c0940e7836 */ /* 0x000fe20000000000 */
[----:B------:R-:W-:Y:S01]  /*10c90*/  R2UR UR51, R15 ;  /* 0x000000000f3372ca */ /* 0x000fe200000e0000 */
[----:B------:R-:W-:Y:S01]  /*10ca0*/  IMAD.MOV.U32 R15, RZ, RZ, -0x7fffffe0 ;  /* 0x80000020ff0f7424 */ /* 0x000fe200078e00ff */
[----:B------:R-:W-:Y:S02]  /*10cb0*/  R2UR UR48, R12 ;  /* 0x000000000c3072ca */ /* 0x000fe400000e0000 */
[----:B------:R-:W-:-:S02]  /*10cc0*/  R2UR UR49, R13 ;  /* 0x000000000d3172ca */ /* 0x000fc400000e0000 */
[----:B------:R-:W-:Y:S02]  /*10cd0*/  R2UR UR44, R12 ;  /* 0x000000000c2c72ca */ /* 0x000fe400000e0000 */
[----:B------:R-:W-:Y:S02]  /*10ce0*/  R2UR UR45, R13 ;  /* 0x000000000d2d72ca */ /* 0x000fe400000e0000 */
[----:B------:R-:W-:Y:S01]  /*10cf0*/  R2UR UR26, R14 ;  /* 0x000000000e1a72ca */ /* 0x000fe200000e0000 */
[----:B------:R-:W-:Y:S01]  /*10d00*/  VIADD R14, R148, 0x500 ;  /* 0x00000500940e7836 */ /* 0x000fe20000000000 */
[----:B------:R-:W-:Y:S01]  /*10d10*/  R2UR UR27, R15 ;  /* 0x000000000f1b72ca */ /* 0x000fe200000e0000 */
[----:B------:R-:W-:-:S03]  /*10d20*/  IMAD.MOV.U32 R15, RZ, RZ, -0x7fffffe0 ;  /* 0x80000020ff0f7424 */ /* 0x000fc600078e00ff */
[----:B------:R-:W-:Y:S01]  /*10d30*/  R2UR UR30, R14 ;  /* 0x000000000e1e72ca */ /* 0x000fe200000e0000 */
[----:B------:R-:W-:Y:S01]  /*10d40*/  VIADD R14, R148, 0x540 ;  /* 0x00000540940e7836 */ /* 0x000fe20000000000 */
[----:B------:R-:W-:Y:S01]  /*10d50*/  R2UR UR31, R15 ;  /* 0x000000000f1f72ca */ /* 0x000fe200000e0000 */
[----:B------:R-:W-:-:S03]  /*10d60*/  IMAD.MOV.U32 R15, RZ, RZ, -0x7fffffe0 ;  /* 0x80000020ff0f7424 */ /* 0x000fc600078e00ff */
[----:B------:R-:W-:Y:S01]  /*10d70*/  R2UR UR34, R14 ;  /* 0x000000000e2272ca */ /* 0x000fe200000e0000 */
[----:B------:R-:W-:Y:S01]  /*10d80*/  VIADD R14, R148, 0x580 ;  /* 0x00000580940e7836 */ /* 0x000fe20000000000 */
[----:B------:R-:W-:Y:S01]  /*10d90*/  R2UR UR35, R15 ;  /* 0x000000000f2372ca */ /* 0x000fe200000e0000 */
[----:B------:R-:W-:Y:S01]  /*10da0*/  IMAD.MOV.U32 R15, RZ, RZ, -0x7fffffe0 ;  /* 0x80000020ff0f7424 */ /* 0x000fe200078e00ff */
[----:B------:R-:W-:Y:S02]  /*10db0*/  R2UR UR36, R10 ;  /* 0x000000000a2472ca */ /* 0x000fe400000e0000 */
[----:B------:R-:W-:Y:S01]  /*10dc0*/  R2UR UR38, R14 ;  /* 0x000000000e2672ca */ /* 0x000fe200000e0000 */
[----:B------:R-:W-:Y:S01]  /*10dd0*/  IMAD.MOV.U32 R14, RZ, RZ, R150 ;  /* 0x000000ffff0e7224 */ /* 0x000fe200078e0096 */
[----:B------:R-:W-:Y:S02]  /*10de0*/  R2UR UR39, R15 ;  /* 0x000000000f2772ca */ /* 0x000fe400000e0000 */
[----:B------:R-:W-:-:S02]  /*10df0*/  R2UR UR37, R11 ;  /* 0x000000000b2572ca */ /* 0x000fc400000e0000 */
[----:B------:R-:W-:Y:S02]  /*10e00*/  R2UR UR32, R10 ;  /* 0x000000000a2072ca */ /* 0x000fe400000e0000 */
[----:B------:R-:W-:Y:S02]  /*10e10*/  MOV R151, UR34 ;  /* 0x0000002200977c02 */ /* 0x000fe40008000f00 */
[----:B------:R-:W-:Y:S02]  /*10e20*/  MOV R152, UR35 ;  /* 0x0000002300987c02 */ /* 0x000fe40008000f00 */
[----:B------:R-:W-:Y:S02]  /*10e30*/  R2UR UR34, R146 ;  /* 0x00000000922272ca */ /* 0x000fe400000e0000 */
[----:B------:R-:W-:Y:S02]  /*10e40*/  MOV R149, UR38 ;  /* 0x0000002600957c02 */ /* 0x000fe40008000f00 */
[----:B------:R-:W-:Y:S01]  /*10e50*/  MOV R150, UR39 ;  /* 0x0000002700967c02 */ /* 0x000fe20008000f00 */
[----:B------:R-:W-:-:S02]  /*10e60*/  WARPGROUP.DEPBAR.LE gsb0, 0x0 ;  /* 0x00008000000079c5 */ /* 0x000fc40000010000 */
[----:B------:R-:W-:Y:S01]  /*10e70*/  WARPGROUP.ARRIVE ;  /* 0x00000000000079c5 */ /* 0x000fe20000000000 */
[----:B------:R-:W-:Y:S02]  /*10e80*/  R2UR UR38, R144 ;  /* 0x00000000902672ca */ /* 0x000fe400000e0000 */
[----:B------:R-:W-:Y:S02]  /*10e90*/  R2UR UR39, R145 ;  /* 0x00000000912772ca */ /* 0x000fe400000e0000 */
[----:B------:R-:W-:Y:S01]  /*10ea0*/  R2UR UR35, R147 ;  /* 0x00000000932372ca */ /* 0x000fe200000e0000 */
[----:B------:R-:W-:Y:S01]  /*10eb0*/  HGMMA.64x16x16.F32 R136, gdesc[UR20], R136, gsb0 ;  /* 0x00200000148879f0 */ /* 0x000fe20008000888 */
[----:B------:R-:W-:Y:S01]  /*10ec0*/  UMOV UR22, UR56 ;  /* 0x0000003800167c82 */ /* 0x000fe20008000000 */
[----:B------:R-:W-:Y:S01]  /*10ed0*/  UMOV UR23, UR57 ;  /* 0x0000003900177c82 */ /* 0x000fe20008000000 */
[----:B------:R-:W-:Y:S02]  /*10ee0*/  R2UR UR33, R11 ;  /* 0x000000000b2172ca */ /* 0x000fe400000e0000 */
[----:B------:R-:W-:-:S02]  /*10ef0*/  R2UR UR28, R10 ;  /* 0x000000000a1c72ca */ /* 0x000fc400000e0000 */
[----:B------:R-:W-:Y:S02]  /*10f00*/  R2UR UR29, R11 ;  /* 0x000000000b1d72ca */ /* 0x000fe400000e0000 */
[----:B------:R-:W-:Y:S01]  /*10f10*/  MOV R19, UR31 ;  /* 0x0000001f00137c02 */ /* 0x000fe20008000f00 */
[----:B------:R-:W-:Y:S01]  /*10f20*/  UMOV UR31, UR61 ;  /* 0x0000003d001f7c82 */ /* 0x000fe20008000000 */
[----:B------:R-:W-:Y:S01]  /*10f30*/  MOV R153, UR30 ;  /* 0x0000001e00997c02 */ /* 0x000fe20008000f00 */
[----:B------:R-:W-:Y:S01]  /*10f40*/  UMOV UR30, UR60 ;  /* 0x0000003c001e7c82 */ /* 0x000fe20008000000 */
[----:B------:R-:W-:Y:S02]  /*10f50*/  MOV R18, UR27 ;  /* 0x0000001b00127c02 */ /* 0x000fe40008000f00 */
[----:B------:R-:W-:Y:S01]  /*10f60*/  MOV R17, UR26 ;  /* 0x0000001a00117c02 */ /* 0x000fe20008000f00 */
[----:B------:R-:W-:Y:S02]  /*10f70*/  WARPGROUP.DEPBAR.LE gsb0, 0x0 ;  /* 0x00008000000079c5 */ /* 0x000fe40000010000 */
[----:B------:R-:W-:Y:S01]  /*10f80*/  WARPGROUP.ARRIVE ;  /* 0x00000000000079c5 */ /* 0x000fe20000000000 */
[----:B------:R-:W-:-:S02]  /*10f90*/  R2UR UR56, R12 ;  /* 0x000000000c3872ca */ /* 0x000fc400000e0000 */
[----:B------:R-:W-:Y:S02]  /*10fa0*/  R2UR UR57, R13 ;  /* 0x000000000d3972ca */ /* 0x000fe400000e0000 */
[----:B------:R-:W-:Y:S01]  /*10fb0*/  R2UR UR26, R20 ;  /* 0x00000000141a72ca */ /* 0x000fe200000e0000 */
[----:B------:R-:W-:Y:S01]  /*10fc0*/  HGMMA.64x16x16.F32 R128, gdesc[UR52], R128, gsb0 ;  /* 0x00200000348079f0 */ /* 0x000fe20008000880 */
[----:B------:R-:W-:Y:S02]  /*10fd0*/  R2UR UR27, R21 ;  /* 0x00000000151b72ca */ /* 0x000fe400000e0000 */
[C---:B------:R-:W-:Y:S02]  /*10fe0*/  R2UR UR24, R10.reuse ;  /* 0x000000000a1872ca */ /* 0x040fe400000e0000 */
[----:B------:R-:W-:Y:S02]  /*10ff0*/  R2UR UR25, R11 ;  /* 0x000000000b1972ca */ /* 0x000fe400000e0000 */
[----:B------:R-:W-:-:S02]  /*11000*/  R2UR UR20, R10 ;  /* 0x000000000a1472ca */ /* 0x000fc400000e0000 */
[C---:B------:R-:W-:Y:S02]  /*11010*/  R2UR UR21, R11.reuse ;  /* 0x000000000b1572ca */ /* 0x040fe400000e0000 */
[C---:B------:R-:W-:Y:S02]  /*11020*/  R2UR UR12, R10.reuse ;  /* 0x000000000a0c72ca */ /* 0x040fe400000e0000 */
[C---:B------:R-:W-:Y:S02]  /*11030*/  R2UR UR13, R11.reuse ;  /* 0x000000000b0d72ca */ /* 0x040fe400000e0000 */
[----:B------:R-:W-:Y:S02]  /*11040*/  R2UR UR16, R10 ;  /* 0x000000000a1072ca */ /* 0x000fe400000e0000 */
[----:B------:R-:W-:Y:S01]  /*11050*/  R2UR UR17, R11 ;  /* 0x000000000b1172ca */ /* 0x000fe200000e0000 */
[----:B------:R-:W-:Y:S01]  /*11060*/  IMAD.MOV.U32 R15, RZ, RZ, -0x7fffffe0 ;  /* 0x80000020ff0f7424 */ /* 0x000fe200078e00ff */
[----:B------:R-:W-:-:S02]  /*11070*/  R2UR UR61, R14 ;  /* 0x000000000e3d72ca */ /* 0x000fc400000e0000 */
[----:B------:R-:W-:Y:S01]  /*11080*/  R2UR UR60, R28 ;  /* 0x000000001c3c72ca */ /* 0x000fe200000e0000 */
[----:B------:R-:W-:Y:S02]  /*11090*/  WARPGROUP.DEPBAR.LE gsb0, 0x0 ;  /* 0x00008000000079c5 */ /* 0x000fe40000010000 */
[----:B------:R-:W-:Y:S01]  /*110a0*/  WARPGROUP.ARRIVE ;  /* 0x00000000000079c5 */ /* 0x000fe20000000000 */
[----:B------:R-:W-:Y:S02]  /*110b0*/  R2UR UR55, R27 ;  /* 0x000000001b3772ca */ /* 0x000fe400000e0000 */
[----:B------:R-:W-:Y:S02]  /*110c0*/  R2UR UR54, R26 ;  /* 0x000000001a3672ca */ /* 0x000fe400000e0000 */
[----:B------:R-:W-:Y:S01]  /*110d0*/  R2UR UR52, R12 ;  /* 0x000000000c3472ca */ /* 0x000fe200000e0000 */
[----:B------:R-:W-:Y:S01]  /*110e0*/  HGMMA.64x16x16.F32 R120, gdesc[UR40], R120, gsb0 ;  /* 0x00200000287879f0 */ /* 0x000fe20008000878 */
[----:B------:R-:W-:Y:S01]  /*110f0*/  R2UR UR53, R13 ;  /* 0x000000000d3572ca */ /* 0x000fe200000e0000 */
[----:B------:R-:W-:Y:S01]  /*11100*/  VIADD R14, R148, 0x5c0 ;  /* 0x000005c0940e7836 */ /* 0x000fe20000000000 */
[----:B------:R0:W5:Y:S01]  /*11110*/  LDL.LU R28, [R1+0x100] ;  /* 0x00010000011c7983 */ /* 0x0001620000300800 */
[----:B------:R-:W-:-:S02]  /*11120*/  WARPGROUP.DEPBAR.LE gsb0, 0x0 ;  /* 0x00008000000079c5 */ /* 0x000fc40000010000 */
[----:B------:R-:W-:Y:S01]  /*11130*/  WARPGROUP.ARRIVE ;  /* 0x00000000000079c5 */ /* 0x000fe20000000000 */
[----:B------:R-:W-:Y:S01]  /*11140*/  R2UR UR42, R14 ;  /* 0x000000000e2a72ca */ /* 0x000fe200000e0000 */
[----:B------:R0:W5:Y:S04]  /*11150*/  LDL.LU R27, [R1+0xfc] ;  /* 0x0000fc00011b7983 */ /* 0x0001680000300800 */
[----:B------:R-:W-:Y:S01]  /*11160*/  HGMMA.64x16x16.F32 R112, gdesc[UR8], R112, gsb0 ;  /* 0x00200000087079f0 */ /* 0x000fe20008000870 */
[----:B------:R-:W-:Y:S01]  /*11170*/  R2UR UR43, R15 ;  /* 0x000000000f2b72ca */ /* 0x000fe200000e0000 */
[----:B------:R0:W5:Y:S01]  /*11180*/  LDL.LU R26, [R1+0xf8] ;  /* 0x0000f800011a7983 */ /* 0x0001620000300800 */
[----:B------:R-:W-:Y:S01]  /*11190*/  R2UR UR11, R25 ;  /* 0x00000000190b72ca */ /* 0x000fe200000e0000 */
[----:B------:R-:W-:-:S02]  /*111a0*/  WARPGROUP.DEPBAR.LE gsb0, 0x0 ;  /* 0x00008000000079c5 */ /* 0x000fc40000010000 */
[----:B------:R-:W-:Y:S01]  /*111b0*/  WARPGROUP.ARRIVE ;  /* 0x00000000000079c5 */ /* 0x000fe20000000000 */
[----:B------:R-:W-:Y:S02]  /*111c0*/  R2UR UR10, R24 ;  /* 0x00000000180a72ca */ /* 0x000fe400000e0000 */
[----:B------:R-:W-:Y:S02]  /*111d0*/  R2UR UR8, R10 ;  /* 0x000000000a0872ca */ /* 0x000fe400000e0000 */
[----:B------:R-:W-:Y:S01]  /*111e0*/  R2UR UR9, R11 ;  /* 0x000000000b0972ca */ /* 0x000fe200000e0000 */
[----:B------:R-:W-:Y:S01]  /*111f0*/  HGMMA.64x16x16.F32 R104, gdesc[UR4], R104, gsb0 ;  /* 0x00200000046879f0 */ /* 0x000fe20008000868 */
[----:B------:R-:W-:Y:S02]  /*11200*/  R2UR UR40, R6 ;  /* 0x00000000062872ca */ /* 0x000fe400000e0000 */
[----:B------:R-:W-:Y:S01]  /*11210*/  R2UR UR41, R7 ;  /* 0x00000000072972ca */ /* 0x000fe200000e0000 */
[----:B------:R-:W-:Y:S01]  /*11220*/  IMAD.MOV.U32 R15, RZ, RZ, -0x7fffffe0 ;  /* 0x80000020ff0f7424 */ /* 0x000fe200078e00ff */
[----:B------:R-:W-:Y:S01]  /*11230*/  IADD3 R14, R148, 0x600, RZ ;  /* 0x00000600940e7810 */ /* 0x000fe20007ffe0ff */
[----:B------:R0:W5:Y:S01]  /*11240*/  LDL.LU R25, [R1+0xf4] ;  /* 0x0000f40001197983 */ /* 0x0001620000300800 */
[----:B------:R-:W-:-:S02]  /*11250*/  R2UR UR7, R23 ;  /* 0x00000000170772ca */ /* 0x000fc400000e0000 */
[----:B------:R-:W-:Y:S01]  /*11260*/  R2UR UR6, R22 ;  /* 0x00000000160672ca */ /* 0x000fe200000e0000 */
[----:B------:R0:W5:Y:S01]  /*11270*/  LDL.LU R24, [R1+0xf0] ;  /* 0x0000f00001187983 */ /* 0x0001620000300800 */
[----:B------:R-:W-:Y:S02]  /*11280*/  R2UR UR4, R10 ;  /* 0x000000000a0472ca */ /* 0x000fe400000e0000 */
[----:B------:R-:W-:Y:S01]  /*11290*/  R2UR UR5, R11 ;  /* 0x000000000b0572ca */ /* 0x000fe200000e0000 */
[----:B------:R0:W5:Y:S04]  /*112a0*/  LDL.LU R23, [R1+0xec] ;  /* 0x0000ec0001177983 */ /* 0x0001680000300800 */
[----:B------:R0:W5:Y:S01]  /*112b0*/  LDL.LU R22, [R1+0xe8] ;  /* 0x0000e80001167983 */ /* 0x0001620000300800 */
        /* <DEDUP_REMOVED lines=44> */
[----:B------:R-:W-:-:S10]  /*11580*/  WARPGROUP.ARRIVE ;  /* 0x00000000000079c5 */ /* 0x000fd40000000000 */
        /* <DEDUP_REMOVED lines=9> */
[----:B------:R-:W-:Y:S01]  /*11620*/  R2UR UR30, R153 ;  /* 0x00000000991e72ca */ /* 0x000fe200000e0000 */
[----:B------:R0:W5:Y:S01]  /*11630*/  LDL.LU R19, [R1+0xe4] ;  /* 0x0000e40001137983 */ /* 0x0001620000300800 */
[----:B------:R-:W-:Y:S02]  /*11640*/  R2UR UR28, R6 ;  /* 0x00000000061c72ca */ /* 0x000fe400000e0000 */
[----:B------:R-:W-:Y:S01]  /*11650*/  R2UR UR29, R7 ;  /* 0x00000000071d72ca */ /* 0x000fe200000e0000 */
        /* <DEDUP_REMOVED lines=8> */
[----:B------:R-:W-:Y:S01]  /*116e0*/  R2UR UR38, R149 ;  /* 0x00000000952672ca */ /* 0x000fe200000e0000 */
[----:B------:R0:W5:Y:S01]  /*116f0*/  LDL.LU R0, [R1+0xd4] ;  /* 0x0000d40001007983 */ /* 0x0001620000300800 */
        /* <DEDUP_REMOVED lines=8> */
[----:B------:R-:W-:Y:S02]  /*11780*/  WARPGROUP.DEPBAR.LE gsb0, 0x0 ;  /* 0x00008000000079c5 */ /* 0x000fe40000010000 */
[----:B------:R-:W-:-:S10]  /*11790*/  WARPGROUP.ARRIVE ;  /* 0x00000000000079c5 */ /* 0x000fd40000000000 */
        /* <DEDUP_REMOVED lines=84> */
[----:B------:R-:W-:Y:S02]  /*11ce0*/  MOV R15, 0x80000020 ;  /* 0x80000020000f7802 */ /* 0x000fe40000000f00 */
        /* <DEDUP_REMOVED lines=24> */
[----:B------:R-:W-:Y:S03]  /*11e70*/  HGMMA.64x16x16.F32 R72, gdesc[UR32], R72, gsb0 ;  /* 0x00200000204879f0 */ /* 0x000fe60008000848 */
[----:B------:R-:W-:Y:S02]  /*11e80*/  WARPGROUP.DEPBAR.LE gsb0, 0x0 ;  /* 0x00008000000079c5 */ /* 0x000fe40000010000 */
[----:B0-----:R-:W-:Y:S05]  /*11e90*/  @P2 BRA `(.L_x_10438) ;  /* 0x0000000000282947 */ /* 0x001fea0003800000 */
[----:B------:R-:W-:Y:S05]  /*11ea0*/  @!P0 BRA `(.L_x_10439) ;  /* 0x0000000000048947 */ /* 0x000fea0003800000 */
[----:B------:R-:W-:Y:S01]  /*11eb0*/  BPT.TRAP 0x1 ;  /* 0x000000040000795c */ /* 0x000fe20000300000 */
.L_x_10439:
[----:B------:R-:W-:Y:S01]  /*11ec0*/  SHF.L.U32 R14, R157, 0x1f, RZ ;  /* 0x0000001f9d0e7819 */ /* 0x000fe200000006ff */
[----:B-----5:R-:W-:-:S04]  /*11ed0*/  IMAD R15, R0, 0x8, R16 ;  /* 0x00000008000f7824 */ /* 0x020fc800078e0210 */
[----:B------:R0:W1:Y:S01]  /*11ee0*/  SYNCS.PHASECHK.TRANS64.TRYWAIT P2, [R15+URZ+0x31c50], R14 ;  /* 0x031c500e0f0075a7 */ /* 0x000062000804017f */
[----:B------:R-:W-:Y:S05]  /*11ef0*/  @!P0 BRA `(.L_x_10440) ;  /* 0x0000000000048947 */ /* 0x000fea0003800000 */
[----:B------:R-:W-:Y:S01]  /*11f00*/  BPT.TRAP 0x1 ;  /* 0x000000040000795c */ /* 0x000fe20000300000 */
.L_x_10440:
[----:B-1----:R-:W-:Y:S05]  /*11f10*/  @P2 BRA `(.L_x_10438) ;  /* 0x0000000000082947 */ /* 0x002fea0003800000 */
[----:B------:R-:W1:Y:S02]  /*11f20*/  SYNCS.PHASECHK.TRANS64.TRYWAIT P2, [R15+URZ+0x31c50], R14 ;  /* 0x031c500e0f0075a7 */ /* 0x000e64000804017f */
[----:B-1----:R-:W-:Y:S05]  /*11f30*/  @!P2 BRA `(.L_x_10441) ;  /* 0x000000d000e8a947 */ /* 0x002fea0003800000 */
.L_x_10438:
[----:B------:R-:W-:Y:S05]  /*11f40*/  WARPSYNC.ALL ;  /* 0x0000000000007948 */ /* 0x000fea0003800000 */
[----:B------:R-:W-:Y:S01]  /*11f50*/  ULDC UR4, c[0x0][0x9d8] ;  /* 0x0002760000047ab9 */ /* 0x000fe20000000800 */
[----:B------:R2:W-:Y:S01]  /*11f60*/  STL [R1+0xd4], R2 ;  /* 0x0000d40201007387 */ /* 0x0005e20000100800 */
        /* <DEDUP_REMOVED lines=23> */
[----:B01----:R-:W-:Y:S01]  /*120e0*/  FMNMX.FTZ R14, R153, R156, !PT ;  /* 0x0000009c990e7209 */ /* 0x003fe20007810000 */
[----:B------:R-:W-:Y:S01]  /*120f0*/  FMUL.FTZ R113, R88, UR4 ;  /* 0x0000000458717c20 */ /* 0x000fe20008410000 */
[----:B------:R-:W-:Y:S01]  /*12100*/  FMUL.FTZ R116, R89, UR4 ;  /* 0x0000000459747c20 */ /* 0x000fe20008410000 */
[----:B------:R-:W-:Y:S01]  /*12110*/  FMUL.FTZ R92, R92, UR4 ;  /* 0x000000045c5c7c20 */ /* 0x000fe20008410000 */
[----:B------:R-:W-:Y:S01]  /*12120*/  FMUL.FTZ R140, R80, UR4 ;  /* 0x00000004508c7c20 */ /* 0x000fe20008410000 */
[----:B------:R-:W-:Y:S01]  /*12130*/  FMUL.FTZ R148, R81, UR4 ;  /* 0x0000000451947c20 */ /* 0x000fe20008410000 */
[----:B------:R-:W-:Y:S01]  /*12140*/  FMUL.FTZ R147, R84, UR4 ;  /* 0x0000000454937c20 */ /* 0x000fe20008410000 */
[----:B--2---:R0:W1:Y:S01]  /*12150*/  MUFU.TANH R2, R138 ;  /* 0x0000008a00027308 */ /* 0x0040620000002400 */
        /* <DEDUP_REMOVED lines=8> */
[----:B0-----:R-:W-:Y:S01]  /*121e0*/  FMUL.FTZ R138, R128, UR4 ;  /* 0x00000004808a7c20 */ /* 0x001fe20008410000 */
[----:B----4-:R-:W-:Y:S01]  /*121f0*/  FMNMX.FTZ R14, R144, R14, !PT ;  /* 0x0000000e900e7209 */ /* 0x010fe20007810000 */
[----:B------:R-:W-:Y:S01]  /*12200*/  FMUL.FTZ R128, R120, UR4 ;  /* 0x0000000478807c20 */ /* 0x000fe20008410000 */
[----:B------:R-:W-:Y:S01]  /*12210*/  FMUL.FTZ R120, R124, UR4 ;  /* 0x000000047c787c20 */ /* 0x000fe20008410000 */
[----:B------:R-:W-:Y:S01]  /*12220*/  FMUL.FTZ R124, R112, UR4 ;  /* 0x00000004707c7c20 */ /* 0x000fe20008410000 */
[----:B------:R-:W-:Y:S01]  /*12230*/  FMUL.FTZ R112, R117, UR4 ;  /* 0x0000000475707c20 */ /* 0x000fe20008410000 */
[----:B------:R-:W-:Y:S01]  /*12240*/  FMUL.FTZ R117, R93, UR4 ;  /* 0x000000045d757c20 */ /* 0x000fe20008410000 */
[----:B------:R-:W0:Y:S01]  /*12250*/  MUFU.TANH R138, R138 ;  /* 0x0000008a008a7308 */ /* 0x000e220000002400 */
[----:B------:R-:W-:Y:S01]  /*12260*/  ULDC UR5, c[0x0][0x988] ;  /* 0x0002620000057ab9 */ /* 0x000fe20000000800 */
[----:B------:R-:W-:Y:S01]  /*12270*/  FMUL.FTZ R134, R134, UR4 ;  /* 0x0000000486867c20 */ /* 0x000fe20008410000 */
[----:B------:R-:W-:Y:S01]  /*12280*/  FMUL.FTZ R114, R114, UR4 ;  /* 0x0000000472727c20 */ /* 0x000fe20008410000 */
[----:B------:R-:W-:Y:S01]  /*12290*/  FMUL.FTZ R157, R115, UR4 ;  /* 0x00000004739d7c20 */ /* 0x000fe20008410000 */
[----:B-1----:R-:W-:Y:S01]  /*122a0*/  STL [R1+0x34], R2 ;  /* 0x0000340201007387 */ /* 0x002fe20000100800 */
        /* <DEDUP_REMOVED lines=13> */
[----:B------:R-:W-:-:S05]  /*12380*/  FMUL.FTZ R131, R131, UR4 ;  /* 0x0000000483837c20 */ /* 0x000fca0008410000 */
        /* <DEDUP_REMOVED lines=58> */
[----:B------:R-:W-:Y:S01]  /*12730*/  MUFU.TANH R80, R123 ;  /* 0x0000007b00507308 */ /* 0x000fe20000002400 */
[----:B0-----:R-:W-:-:S07]  /*12740*/  FMNMX.FTZ R14, R150, R14, !PT ;  /* 0x0000000e960e7209 */ /* 0x001fce0007810000 */
[----:B------:R0:W2:Y:S01]  /*12750*/  MUFU.TANH R72, R134 ;  /* 0x0000008600487308 */ /* 0x0000a20000002400 */
[----:B-1----:R-:W-:-:S05]  /*12760*/  FMNMX.FTZ R14, R151, R14, !PT ;  /* 0x0000000e970e7209 */ /* 0x002fca0007810000 */
[----:B------:R-:W1:Y:S02]  /*12770*/  SHFL.BFLY PT, R15, R14, 0x2, 0x1f ;  /* 0x0c401f000e0f7f89 */ /* 0x000e6400000e0000 */
[----:B------:R-:W-:Y:S08]  /*12780*/  MUFU.TANH R88, R114 ;  /* 0x0000007200587308 */ /* 0x000ff00000002400 */
[----:B------:R-:W3:Y:S08]  /*12790*/  MUFU.TANH R73, R142 ;  /* 0x0000008e00497308 */ /* 0x000ef00000002400 */
[----:B------:R-:W4:Y:S01]  /*127a0*/  MUFU.TANH R93, R126 ;  /* 0x0000007e005d7308 */ /* 0x000f220000002400 */
[----:B-1----:R-:W-:-:S07]  /*127b0*/  FMNMX.FTZ R14, R14, R15, !PT ;  /* 0x0000000f0e0e7209 */ /* 0x002fce0007810000 */
[----:B------:R-:W-:Y:S01]  /*127c0*/  MUFU.TANH R89, R127 ;  /* 0x0000007f00597308 */ /* 0x000fe20000002400 */
[----:B------:R-:W1:Y:S07]  /*127d0*/  SHFL.BFLY PT, R15, R14, 0x1, 0x1f ;  /* 0x0c201f000e0f7f89 */ /* 0x000e6e00000e0000 */
[----:B------:R-:W-:Y:S08]  /*127e0*/  MUFU.TANH R85, R122 ;  /* 0x0000007a00557308 */ /* 0x000ff00000002400 */
[----:B------:R2:W-:Y:S08]  /*127f0*/  MUFU.TANH R84, R135 ;  /* 0x0000008700547308 */ /* 0x0005f00000002400 */
[----:B------:R-:W4:Y:S01]  /*12800*/  MUFU.TANH R81, R143 ;  /* 0x0000008f00517308 */ /* 0x000f220000002400 */
[----:B-1----:R-:W-:Y:S01]  /*12810*/  FMNMX.FTZ R14, R14, R15, !PT ;  /* 0x0000000f0e0e7209 */ /* 0x002fe20007810000 */
[----:B------:R-:W-:-:S04]  /*12820*/  IMAD.U32 R15, RZ, RZ, UR5 ;  /* 0x00000005ff0f7e24 */ /* 0x000fc8000f8e00ff */
[CC--:B0-----:R-:W-:Y:S01]  /*12830*/  FMUL.FTZ R134, R14.reuse, R15.reuse ;  /* 0x0000000f0e867220 */ /* 0x0c1fe20000410000 */
[----:B------:R-:W-:Y:S01]  /*12840*/  FADD.FTZ R133, -R14, R156 ;  /* 0x0000009c0e857221 */ /* 0x000fe20000010100 */
[----:B--2---:R-:W-:Y:S01]  /*12850*/  IMAD.MOV.U32 R135, RZ, RZ, R72 ;  /* 0x000000ffff877224 */ /* 0x004fe200078e0048 */
[----:B------:R0:W-:Y:S01]  /*12860*/  MUFU.TANH R156, R118 ;  /* 0x00000076009c7308 */ /* 0x0001e20000002400 */
[-CC-:B------:R-:W-:Y:S01]  /*12870*/  FFMA.FTZ R115, R152, R15.reuse, -R134.reuse ;  /* 0x0000000f98737223 */ /* 0x180fe20000010886 */
[-C--:B------:R-:W-:Y:S01]  /*12880*/  FFMA.FTZ R114, R153, R15.reuse, -R134 ;  /* 0x0000000f99727223 */ /* 0x080fe20000010886 */
[----:B------:R-:W-:Y:S01]  /*12890*/  IMAD.MOV.U32 R152, RZ, RZ, R80 ;  /* 0x000000ffff987224 */ /* 0x000fe200078e0050 */
[----:B------:R-:W2:Y:S01]  /*128a0*/  LDL.LU R153, [R1+0x38] ;  /* 0x0000380001997983 */ /* 0x000ea20000300800 */
[-CC-:B------:R-:W-:Y:S01]  /*128b0*/  FFMA.FTZ R80, R105, R15.reuse, -R134.reuse ;  /* 0x0000000f69507223 */ /* 0x180fe20000010886 */
[-CC-:B------:R-:W-:Y:S01]  /*128c0*/  FFMA.FTZ R77, R109, R15.reuse, -R134.reuse ;  /* 0x0000000f6d4d7223 */ /* 0x180fe20000010886 */
[-C--:B------:R-:W-:Y:S01]  /*128d0*/  FMUL.FTZ R133, R133, R15.reuse ;  /* 0x0000000f85857220 */ /* 0x080fe20000410000 */
[----:B------:R-:W2:Y:S01]  /*128e0*/  LDL.LU R105, [R1+0x34] ;  /* 0x0000340001697983 */ /* 0x000ea20000300800 */
[----:B------:R-:W-:Y:S03]  /*128f0*/  MUFU.TANH R2, R139 ;  /* 0x0000008b00027308 */ /* 0x000fe60000002400 */
[----:B------:R-:W2:Y:S01]  /*12900*/  LDL.LU R109, [R1+0x3c] ;  /* 0x00003c00016d7983 */ /* 0x000ea20000300800 */
[----:B------:R-:W-:Y:S01]  /*12910*/  FFMA.FTZ R127, R121, R15, -R134 ;  /* 0x0000000f797f7223 */ /* 0x000fe20000010886 */
[----:B---3--:R-:W-:-:S02]  /*12920*/  IMAD.MOV.U32 R121, RZ, RZ, R73 ;  /* 0x000000ffff797224 */ /* 0x008fc400078e0049 */
[-CC-:B------:R-:W-:Y:S01]  /*12930*/  FFMA.FTZ R123, R20, R15.reuse, -R134.reuse ;  /* 0x0000000f147b7223 */ /* 0x180fe20000010886 */
[-CC-:B------:R-:W-:Y:S01]  /*12940*/  FFMA.FTZ R73, R104, R15.reuse, -R134.reuse ;  /* 0x0000000f68497223 */ /* 0x180fe20000010886 */
[----:B------:R-:W-:Y:S01]  /*12950*/  MUFU.EX2 R20, R133 ;  /* 0x0000008500147308 */ /* 0x000fe20000000800 */
[-CC-:B------:R-:W-:Y:S01]  /*12960*/  FFMA.FTZ R126, R120, R15.reuse, -R134.reuse ;  /* 0x0000000f787e7223 */ /* 0x180fe20000010886 */
[----:B----4-:R-:W-:Y:S02]  /*12970*/  IMAD.MOV.U32 R120, RZ, RZ, R93 ;  /* 0x000000ffff787224 */ /* 0x010fe400078e005d */
[-CC-:B------:R-:W-:Y:S01]  /*12980*/  FFMA.FTZ R93, R100, R15.reuse, -R134.reuse ;  /* 0x0000000f645d7223 */ /* 0x180fe20000010886 */
[----:B0-----:R-:W-:-:S03]  /*12990*/  FFMA.FTZ R118, R144, R15, -R134 ;  /* 0x0000000f90767223 */ /* 0x001fc60000010886 */
[----:B------:R-:W-:Y:S01]  /*129a0*/  MUFU.EX2 R104, R114 ;  /* 0x0000007200687308 */ /* 0x000fe20000000800 */
[----:B------:R-:W-:-:S07]  /*129b0*/  FFMA.FTZ R122, R141, R15, -R134 ;  /* 0x0000000f8d7a7223 */ /* 0x000fce0000010886 */
[----:B------:R0:W-:Y:S01]  /*129c0*/  MUFU.EX2 R100, R115 ;  /* 0x0000007300647308 */ /* 0x0001e20000000800 */
[----:B------:R-:W-:-:S07]  /*129d0*/  FFMA.FTZ R72, R97, R15, -R134 ;  /* 0x0000000f61487223 */ /* 0x000fce0000010886 */
[----:B------:R1:W3:Y:S01]  /*129e0*/  MUFU.TANH R139, R130 ;  /* 0x00000082008b7308 */ /* 0x0002e20000002400 */
[----:B0-----:R-:W-:-:S07]  /*129f0*/  FMUL.FTZ R115, R106, UR4 ;  /* 0x000000046a737c20 */ /* 0x001fce0008410000 */
[----:B------:R-:W0:Y:S08]  /*12a00*/  MUFU.EX2 R106, R118 ;  /* 0x00000076006a7308 */ /* 0x000e300000000800 */
[----:B------:R-:W4:Y:S01]  /*12a10*/  MUFU.EX2 R122, R122 ;  /* 0x0000007a007a7308 */ /* 0x000f220000000800 */
[----:B-1----:R-:W-:Y:S01]  /*12a20*/  FFMA.FTZ R130, R136, R15, -R134 ;  /* 0x0000000f88827223 */ /* 0x002fe20000010886 */
[----:B------:R-:W-:-:S06]  /*12a30*/  IMAD.MOV.U32 R136, RZ, RZ, R81 ;  /* 0x000000ffff887224 */ /* 0x000fcc00078e0051 */
[----:B------:R1:W4:Y:S01]  /*12a40*/  MUFU.TANH R143, R131 ;  /* 0x00000083008f7308 */ /* 0x0003220000002400 */
[-C--:B------:R-:W-:Y:S01]  /*12a50*/  FFMA.FTZ R81, R112, R15.reuse, -R134 ;  /* 0x0000000f70517223 */ /* 0x080fe20000010886 */
[----:B------:R-:W-:Y:S02]  /*12a60*/  IMAD.MOV.U32 R112, RZ, RZ, R88 ;  /* 0x000000ffff707224 */ /* 0x000fe400078e0058 */
[-CC-:B------:R-:W-:Y:S01]  /*12a70*/  FFMA.FTZ R88, R108, R15.reuse, -R134.reuse ;  /* 0x0000000f6c587223 */ /* 0x180fe20000010886 */
[----:B------:R-:W-:Y:S02]  /*12a80*/  IMAD.MOV.U32 R108, RZ, RZ, R89 ;  /* 0x000000ffff6c7224 */ /* 0x000fe400078e0059 */
[-C--:B------:R-:W-:Y:S02]  /*12a90*/  FFMA.FTZ R89, R113, R15.reuse, -R134 ;  /* 0x0000000f71597223 */ /* 0x080fe40000010886 */
[----:B------:R-:W-:Y:S02]  /*12aa0*/  IMAD.MOV.U32 R113, RZ, RZ, R108 ;  /* 0x000000ffff717224 */ /* 0x000fe400078e006c */
[----:B-1----:R-:W-:Y:S01]  /*12ab0*/  FFMA.FTZ R131, R137, R15, -R134 ;  /* 0x0000000f89837223 */ /* 0x002fe20000010886 */
[----:B------:R-:W-:Y:S01]  /*12ac0*/  FMUL.FTZ R108, R102, UR4 ;  /* 0x00000004666c7c20 */ /* 0x000fe20008410000 */
[----:B------:R-:W-:Y:S01]  /*12ad0*/  IMAD.MOV.U32 R137, RZ, RZ, R84 ;  /* 0x000000ffff897224 */ /* 0x000fe200078e0054 */
[----:B------:R-:W1:Y:S01]  /*12ae0*/  MUFU.TANH R157, R157 ;  /* 0x0000009d009d7308 */ /* 0x000e620000002400 */
[----:B------:R-:W-:-:S02]  /*12af0*/  IMAD.MOV.U32 R102, RZ, RZ, R135 ;  /* 0x000000ffff667224 */ /* 0x000fc400078e0087 */
[----:B------:R-:W-:Y:S01]  /*12b00*/  FMUL.FTZ R114, R119, UR4 ;  /* 0x0000000477727c20 */ /* 0x000fe20008410000 */
[-CC-:B------:R-:W-:Y:S01]  /*12b10*/  FFMA.FTZ R132, R138, R15.reuse, -R134.reuse ;  /* 0x0000000f8a847223 */ /* 0x180fe20000010886 */
[----:B------:R-:W-:Y:S01]  /*12b20*/  FMUL.FTZ R119, R98, UR4 ;  /* 0x0000000462777c20 */ /* 0x000fe20008410000 */
[----:B------:R-:W-:Y:S02]  /*12b30*/  IMAD.MOV.U32 R138, RZ, RZ, R85 ;  /* 0x000000ffff8a7224 */ /* 0x000fe400078e0055 */
[-CC-:B------:R-:W-:Y:S01]  /*12b40*/  FFMA.FTZ R76, R21, R15.reuse, -R134.reuse ;  /* 0x0000000f154c7223 */ /* 0x180fe20000010886 */
[----:B------:R-:W-:Y:S02]  /*12b50*/  IMAD.MOV.U32 R98, RZ, RZ, R137 ;  /* 0x000000ffff627224 */ /* 0x000fe400078e0089 */
[-C--:B------:R-:W-:Y:S01]  /*12b60*/  FFMA.FTZ R21, R101, R15.reuse, -R134 ;  /* 0x0000000f65157223 */ /* 0x080fe20000010886 */
[----:B------:R-:W-:Y:S02]  /*12b70*/  IMAD.MOV.U32 R101, RZ, RZ, R120 ;  /* 0x000000ffff657224 */ /* 0x000fe400078e0078 */
[----:B------:R-:W-:Y:S01]  /*12b80*/  FMUL.FTZ R120, R99, UR4 ;  /* 0x0000000463787c20 */ /* 0x000fe20008410000 */
[----:B------:R-:W-:Y:S01]  /*12b90*/  IMAD.MOV.U32 R99, RZ, RZ, R138 ;  /* 0x000000ffff637224 */ /* 0x000fe200078e008a */
[----:B------:R-:W1:Y:S01]  /*12ba0*/  MUFU.TANH R114, R114 ;  /* 0x0000007200727308 */ /* 0x000e620000002400 */
[-CC-:B------:R-:W-:Y:S01]  /*12bb0*/  FFMA.FTZ R85, R116, R15.reuse, -R134.reuse ;  /* 0x0000000f74557223 */ /* 0x180fe20000010886 */
[----:B------:R-:W-:Y:S01]  /*12bc0*/  FMUL.FTZ R116, R107, UR4 ;  /* 0x000000046b747c20 */ /* 0x000fe20008410000 */
[----:B------:R-:W-:Y:S01]  /*12bd0*/  FFMA.FTZ R84, R117, R15, -R134 ;  /* 0x0000000f75547223 */ /* 0x000fe20000010886 */
[----:B------:R-:W-:-:S04]  /*12be0*/  FMUL.FTZ R117, R110, UR4 ;  /* 0x000000046e757c20 */ /* 0x000fc80008410000 */
[----:B------:R-:W1:Y:S01]  /*12bf0*/  MUFU.TANH R115, R115 ;  /* 0x0000007300737308 */ /* 0x000e620000002400 */
[----:B------:R-:W-:-:S07]  /*12c00*/  FMUL.FTZ R118, R111, UR4 ;  /* 0x000000046f767c20 */ /* 0x000fce0008410000 */
[----:B------:R-:W1:Y:S08]  /*12c10*/  MUFU.TANH R116, R116 ;  /* 0x0000007400747308 */ /* 0x000e700000002400 */
[----:B------:R-:W1:Y:S08]  /*12c20*/  MUFU.TANH R117, R117 ;  /* 0x0000007500757308 */ /* 0x000e700000002400 */
[----:B------:R-:W1:Y:S08]  /*12c30*/  MUFU.TANH R118, R118 ;  /* 0x0000007600767308 */ /* 0x000e700000002400 */
[----:B------:R-:W1:Y:S01]  /*12c40*/  MUFU.TANH R119, R119 ;  /* 0x0000007700777308 */ /* 0x000e620000002400 */
[----:B------:R-:W-:-:S07]  /*12c50*/  FMUL.FTZ R110, R90, UR4 ;  /* 0x000000045a6e7c20 */ /* 0x000fce0008410000 */
[----:B------:R-:W1:Y:S01]  /*12c60*/  MUFU.TANH R120, R120 ;  /* 0x0000007800787308 */ /* 0x000e620000002400 */
[----:B------:R-:W-:-:S07]  /*12c70*/  FMUL.FTZ R111, R91, UR4 ;  /* 0x000000045b6f7c20 */ /* 0x000fce0008410000 */
[----:B------:R-:W1:Y:S01]  /*12c80*/  MUFU.TANH R108, R108 ;  /* 0x0000006c006c7308 */ /* 0x000e620000002400 */
[----:B------:R-:W-:Y:S01]  /*12c90*/  FMUL.FTZ R133, R94, UR4 ;  /* 0x000000045e857c20 */ /* 0x000fe20008410000 */
[-CC-:B------:R-:W-:Y:S01]  /*12ca0*/  FFMA.FTZ R129, R129, R15.reuse, -R134.reuse ;  /* 0x0000000f81817223 */ /* 0x180fe20000010886 */
[----:B------:R-:W-:-:S05]  /*12cb0*/  FFMA.FTZ R128, R128, R15, -R134 ;  /* 0x0000000f80807223 */ /* 0x000fca0000010886 */
        /* <DEDUP_REMOVED lines=13> */
[----:B------:R-:W-:Y:S01]  /*12d90*/  FFMA.FTZ R151, R151, R15, -R134 ;  /* 0x0000000f97977223 */ /* 0x000fe20000010886 */
[----:B------:R-:W-:-:S02]  /*12da0*/  FMUL.FTZ R134, R95, UR4 ;  /* 0x000000045f867c20 */ /* 0x000fc40008410000 */
[----:B------:R-:W-:Y:S01]  /*12db0*/  MUFU.TANH R133, R133 ;  /* 0x0000008500857308 */ /* 0x000fe20000002400 */
[----:B------:R-:W-:Y:S01]  /*12dc0*/  FMUL.FTZ R135, R82, UR4 ;  /* 0x0000000452877c20 */ /* 0x000fe20008410000 */
[----:B------:R-:W-:-:S06]  /*12dd0*/  FMUL.FTZ R137, R86, UR4 ;  /* 0x0000000456897c20 */ /* 0x000fcc0008410000 */
[----:B------:R-:W-:Y:S01]  /*12de0*/  MUFU.TANH R134, R134 ;  /* 0x0000008600867308 */ /* 0x000fe20000002400 */
[----:B---3--:R-:W-:-:S07]  /*12df0*/  IMAD.MOV.U32 R90, RZ, RZ, R139 ;  /* 0x000000ffff5a7224 */ /* 0x008fce00078e008b */
[----:B------:R-:W-:Y:S01]  /*12e00*/  MUFU.TANH R135, R135 ;  /* 0x0000008700877308 */ /* 0x000fe20000002400 */
[----:B------:R-:W-:-:S07]  /*12e10*/  FMUL.FTZ R145, R75, UR4 ;  /* 0x000000044b917c20 */ /* 0x000fce0008410000 */
[----:B------:R-:W-:Y:S01]  /*12e20*/  MUFU.TANH R137, R137 ;  /* 0x0000008900897308 */ /* 0x000fe20000002400 */
[----:B--2---:R-:W-:-:S04]  /*12e30*/  FFMA.FTZ R97, R20, R109, R104 ;  /* 0x0000006d14617223 */ /* 0x004fc80000010068 */
[C---:B------:R-:W-:Y:S01]  /*12e40*/  FADD.FTZ R97, R100.reuse, R97 ;  /* 0x0000006164617221 */ /* 0x040fe20000010000 */
[----:B------:R-:W-:-:S03]  /*12e50*/  F2FP.F16.F32.PACK_AB R104, R100, R104 ;  /* 0x000000686468723e */ /* 0x000fc600000000ff */
[----:B0-----:R-:W-:Y:S01]  /*12e60*/  FADD.FTZ R97, R106, R97 ;  /* 0x000000616a617221 */ /* 0x001fe20000010000 */
[----:B------:R-:W-:-:S03]  /*12e70*/  IMAD.MOV.U32 R100, RZ, RZ, R152 ;  /* 0x000000ffff647224 */ /* 0x000fc600078e0098 */
[----:B----4-:R-:W-:Y:S01]  /*12e80*/  FADD.FTZ R152, R122, R97 ;  /* 0x000000617a987221 */ /* 0x010fe20000010000 */
[----:B------:R-:W-:-:S04]  /*12e90*/  FMNMX.FTZ R97, R105, R153, !PT ;  /* 0x0000009969617209 */ /* 0x000fc80007810000 */
[----:B------:R-:W-:Y:S02]  /*12ea0*/  FMNMX.FTZ R97, R2, R97, !PT ;  /* 0x0000006102617209 */ /* 0x000fe40007810000 */
[----:B------:R-:W-:Y:S02]  /*12eb0*/  F2FP.F16.F32.PACK_AB R106, R122, R106 ;  /* 0x0000006a7a6a723e */ /* 0x000fe400000000ff */
[----:B------:R-:W-:Y:S02]  /*12ec0*/  MOV R122, R136 ;  /* 0x00000088007a7202 */ /* 0x000fe40000000f00 */
        /* <DEDUP_REMOVED lines=14> */
[----:B------:R-:W-:Y:S01]  /*12fb0*/  FMNMX.FTZ R97, R115, R97, !PT ;  /* 0x0000006173617209 */ /* 0x000fe20007810000 */
[----:B------:R-:W-:-:S03]  /*12fc0*/  FMUL.FTZ R109, R103, UR4 ;  /* 0x00000004676d7c20 */ /* 0x000fc60008410000 */
[----:B------:R-:W-:-:S04]  /*12fd0*/  FMNMX.FTZ R97, R116, R97, !PT ;  /* 0x0000006174617209 */ /* 0x000fc80007810000 */
[----:B------:R-:W-:Y:S01]  /*12fe0*/  FMNMX.FTZ R97, R117, R97, !PT ;  /* 0x0000006175617209 */ /* 0x000fe20007810000 */
[----:B------:R-:W0:Y:S03]  /*12ff0*/  MUFU.TANH R109, R109 ;  /* 0x0000006d006d7308 */ /* 0x000e260000002400 */
[----:B------:R-:W-:-:S04]  /*13000*/  FMNMX.FTZ R97, R118, R97, !PT ;  /* 0x0000006176617209 */ /* 0x000fc80007810000 */
[----:B------:R-:W-:-:S04]  /*13010*/  FMNMX.FTZ R97, R119, R97, !PT ;  /* 0x0000006177617209 */ /* 0x000fc80007810000 */
[----:B------:R-:W-:-:S04]  /*13020*/  FMNMX.FTZ R97, R120, R97, !PT ;  /* 0x0000006178617209 */ /* 0x000fc80007810000 */
[----:B------:R-:W-:Y:S01]  /*13030*/  FMNMX.FTZ R97, R108, R97, !PT ;  /* 0x000000616c617209 */ /* 0x000fe20007810000 */
[----:B------:R-:W-:-:S03]  /*13040*/  FMUL.FTZ R136, R83, UR4 ;  /* 0x0000000453887c20 */ /* 0x000fc60008410000 */
[----:B0-----:R-:W-:-:S04]  /*13050*/  FMNMX.FTZ R97, R109, R97, !PT ;  /* 0x000000616d617209 */ /* 0x001fc80007810000 */
[----:B------:R-:W-:Y:S01]  /*13060*/  FMNMX.FTZ R97, R110, R97, !PT ;  /* 0x000000616e617209 */ /* 0x000fe20007810000 */
[----:B------:R-:W0:Y:S01]  /*13070*/  MUFU.TANH R136, R136 ;  /* 0x0000008800887308 */ /* 0x000e220000002400 */
[----:B------:R-:W-:Y:S02]  /*13080*/  FMUL.FTZ R139, R87, UR4 ;  /* 0x00000004578b7c20 */ /* 0x000fe40008410000 */
[----:B------:R-:W-:Y:S01]  /*13090*/  FMNMX.FTZ R97, R111, R97, !PT ;  /* 0x000000616f617209 */ /* 0x000fe20007810000 */
[----:B------:R-:W-:Y:S02]  /*130a0*/  IMAD.MOV.U32 R103, RZ, RZ, R143 ;  /* 0x000000ffff677224 */ /* 0x000fe400078e008f */
[----:B------:R-:W-:Y:S01]  /*130b0*/  FMUL.FTZ R143, R74, UR4 ;  /* 0x000000044a8f7c20 */ /* 0x000fe20008410000 */
[----:B------:R-:W-:Y:S01]  /*130c0*/  FMNMX.FTZ R97, R133, R97, !PT ;  /* 0x0000006185617209 */ /* 0x000fe20007810000 */
[----:B------:R-:W1:Y:S03]  /*130d0*/  MUFU.TANH R139, R139 ;  /* 0x0000008b008b7308 */ /* 0x000e660000002400 */
[----:B------:R-:W-:Y:S01]  /*130e0*/  FMNMX.FTZ R97, R134, R97, !PT ;  /* 0x0000006186617209 */ /* 0x000fe20007810000 */
[----:B------:R-:W-:-:S03]  /*130f0*/  FMUL.FTZ R147, R78, UR4 ;  /* 0x000000044e937c20 */ /* 0x000fc60008410000 */
[----:B------:R-:W-:Y:S01]  /*13100*/  FMNMX.FTZ R97, R135, R97, !PT ;  /* 0x0000006187617209 */ /* 0x000fe20007810000 */
[----:B------:R-:W2:Y:S01]  /*13110*/  MUFU.TANH R143, R143 ;  /* 0x0000008f008f7308 */ /* 0x000ea20000002400 */
[----:B------:R-:W-:Y:S02]  /*13120*/  FMUL.FTZ R148, R79, UR4 ;  /* 0x000000044f947c20 */ /* 0x000fe40008410000 */
[----:B0-----:R-:W-:-:S05]  /*13130*/  FMNMX.FTZ R97, R136, R97, !PT ;  /* 0x0000006188617209 */ /* 0x001fca0007810000 */
[----:B------:R-:W0:Y:S01]  /*13140*/  MUFU.TANH R145, R145 ;  /* 0x0000009100917308 */ /* 0x000e220000002400 */
[----:B------:R-:W-:-:S07]  /*13150*/  FMNMX.FTZ R97, R137, R97, !PT ;  /* 0x0000006189617209 */ /* 0x000fce0007810000 */
[----:B------:R-:W3:Y:S01]  /*13160*/  MUFU.TANH R147, R147 ;  /* 0x0000009300937308 */ /* 0x000ee20000002400 */
[----:B-1----:R-:W-:-:S07]  /*13170*/  FMNMX.FTZ R97, R139, R97, !PT ;  /* 0x000000618b617209 */ /* 0x002fce0007810000 */
[----:B------:R-:W1:Y:S01]  /*13180*/  MUFU.TANH R148, R148 ;  /* 0x0000009400947308 */ /* 0x000e620000002400 */
[----:B--2---:R-:W-:-:S04]  /*13190*/  FMNMX.FTZ R97, R143, R97, !PT ;  /* 0x000000618f617209 */ /* 0x004fc80007810000 */
[----:B0-----:R-:W-:-:S04]  /*131a0*/  FMNMX.FTZ R97, R145, R97, !PT ;  /* 0x0000006191617209 */ /* 0x001fc80007810000 */
[----:B---3--:R-:W-:-:S04]  /*131b0*/  FMNMX.FTZ R74, R147, R97, !PT ;  /* 0x00000061934a7209 */ /* 0x008fc80007810000 */
[----:B-1----:R-:W-:-:S05]  /*131c0*/  FMNMX.FTZ R74, R148, R74, !PT ;  /* 0x0000004a944a7209 */ /* 0x002fca0007810000 */
[----:B------:R-:W0:Y:S02]  /*131d0*/  SHFL.BFLY PT, R75, R74, 0x2, 0x1f ;  /* 0x0c401f004a4b7f89 */ /* 0x000e2400000e0000 */
[----:B0-----:R-:W-:-:S05]  /*131e0*/  FMNMX.FTZ R74, R74, R75, !PT ;  /* 0x0000004b4a4a7209 */ /* 0x001fca0007810000 */
[----:B------:R-:W0:Y:S02]  /*131f0*/  SHFL.BFLY PT, R75, R74, 0x1, 0x1f ;  /* 0x0c201f004a4b7f89 */ /* 0x000e2400000e0000 */
[----:B0-----:R-:W-:-:S05]  /*13200*/  FMNMX.FTZ R74, R74, R75, !PT ;  /* 0x0000004b4a4a7209 */ /* 0x001fca0007810000 */
[----:B------:R-:W-:-:S04]  /*13210*/  FMUL.FTZ R138, R74, R15 ;  /* 0x0000000f4a8a7220 */ /* 0x000fc80000410000 */
[-CC-:B------:R-:W-:Y:S01]  /*13220*/  FFMA.FTZ R107, R2, R15.reuse, -R138.reuse ;  /* 0x0000000f026b7223 */ /* 0x180fe2000001088a */
[-CC-:B------:R-:W-:Y:S01]  /*13230*/  FFMA.FTZ R82, R133, R15.reuse, -R138.reuse ;  /* 0x0000000f85527223 */ /* 0x180fe2000001088a */
[----:B------:R0:W5:Y:S04]  /*13240*/  LDL.LU R2, [R1+0xd4] ;  /* 0x0000d40001027983 */ /* 0x0001680000300800 */
[----:B------:R-:W2:Y:S01]  /*13250*/  LDL R133, [R1+0x80] ;  /* 0x0000800001857983 */ /* 0x000ea20000100800 */
[-CC-:B------:R-:W-:Y:S01]  /*13260*/  FFMA.FTZ R94, R90, R15.reuse, -R138.reuse ;  /* 0x0000000f5a5e7223 */ /* 0x180fe2000001088a */
[----:B------:R-:W-:Y:S01]  /*13270*/  FFMA.FTZ R90, R108, R15, -R138 ;  /* 0x0000000f6c5a7223 */ /* 0x000fe2000001088a */
[----:B-----5:R-:W-:-:S05]  /*13280*/  VIADD R108, R16, 0x200 ;  /* 0x00000200106c7836 */ /* 0x020fca0000000000 */
[----:B------:R-:W-:-:S04]  /*13290*/  SHF.R.U32.HI R108, RZ, 0x4, R108 ;  /* 0x00000004ff6c7819 */ /* 0x000fc8000001166c */
[----:B------:R-:W-:-:S04]  /*132a0*/  LOP3.LUT R108, R108, 0x3fff, RZ, 0xc0, !PT ;  /* 0x00003fff6c6c7812 */ /* 0x000fc800078ec0ff */
[----:B------:R-:W-:Y:S01]  /*132b0*/  LOP3.LUT R108, R108, 0x2400000, RZ, 0xfc, !PT ;  /* 0x024000006c6c7812 */ /* 0x000fe200078efcff */
[----:B------:R-:W-:-:S04]  /*132c0*/  FFMA.FTZ R87, R110, R15, -R138 ;  /* 0x0000000f6e577223 */ /* 0x000fc8000001088a */
[----:B------:R-:W-:-:S04]  /*132d0*/  IMAD R108, R0, 0x6c0, R108 ;  /* 0x000006c0006c7824 */ /* 0x000fc800078e026c */
[----:B------:R-:W-:-:S05]  /*132e0*/  VIADD R110, R108, 0x40 ;  /* 0x000000406c6e7836 */ /* 0x000fca0000000000 */
[----:B------:R-:W-:Y:S01]  /*132f0*/  R2UR UR10, R110 ;  /* 0x000000006e0a72ca */ /* 0x000fe200000e0000 */
        /* <DEDUP_REMOVED lines=8> */
[C---:B------:R-:W-:Y:S02]  /*13380*/  VIADD R110, R108.reuse, 0x180 ;  /* 0x000001806c6e7836 */ /* 0x040fe40000000000 */
[----:B------:R-:W-:Y:S01]  /*13390*/  FFMA.FTZ R91, R109, R15, -R138 ;  /* 0x0000000f6d5b7223 */ /* 0x000fe2000001088a */
[----:B------:R-:W-:Y:S01]  /*133a0*/  IMAD.MOV.U32 R109, RZ, RZ, -0x7fffffe0 ;  /* 0x80000020ff6d7424 */ /* 0x000fe200078e00ff */
[----:B------:R-:W-:Y:S02]  /*133b0*/  R2UR UR6, R108 ;  /* 0x000000006c0672ca */ /* 0x000fe400000e0000 */
[----:B------:R-:W-:Y:S01]  /*133c0*/  R2UR UR30, R110 ;  /* 0x000000006e1e72ca */ /* 0x000fe200000e0000 */
[C---:B------:R-:W-:Y:S02]  /*133d0*/  VIADD R110, R108.reuse, 0x1c0 ;  /* 0x000001c06c6e7836 */ /* 0x040fe40000000000 */
[----:B------:R-:W-:Y:S01]  /*133e0*/  VIADD R108, R108, 0x200 ;  /* 0x000002006c6c7836 */ /* 0x000fe20000000000 */
[----:B------:R-:W-:-:S02]  /*133f0*/  R2UR UR7, R109 ;  /* 0x000000006d0772ca */ /* 0x000fc400000e0000 */
[----:B------:R-:W-:Y:S01]  /*13400*/  R2UR UR39, R109 ;  /* 0x000000006d2772ca */ /* 0x000fe200000e0000 */
[----:B------:R-:W-:Y:S01]  /*13410*/  IMAD.MOV.U32 R109, RZ, RZ, -0x3ffffff0 ;  /* 0xc0000010ff6d7424 */ /* 0x000fe200078e00ff */
[----:B------:R-:W-:-:S04]  /*13420*/  R2UR UR38, R108 ;  /* 0x000000006c2672ca */ /* 0x000fc800000e0000 */
[----:B------:R-:W-:Y:S01]  /*13430*/  R2UR UR5, R109 ;  /* 0x000000006d0572ca */ /* 0x000fe200000e0000 */
[----:B------:R-:W-:Y:S01]  /*13440*/  WARPGROUP.ARRIVE ;  /* 0x00000000000079c5 */ /* 0x000fe20000000000 */
[----:B------:R-:W-:Y:S01]  /*13450*/  FFMA.FTZ R79, R111, R15, -R138 ;  /* 0x0000000f6f4f7223 */ /* 0x000fe2000001088a */
[----:B------:R-:W-:Y:S01]  /*13460*/  IMAD.MOV.U32 R111, RZ, RZ, -0x7fffffe0 ;  /* 0x80000020ff6f7424 */ /* 0x000fe200078e00ff */
[----:B------:R-:W-:-:S04]  /*13470*/  R2UR UR34, R110 ;  /* 0x000000006e2272ca */ /* 0x000fc800000e0000 */
[C---:B------:R-:W-:Y:S02]  /*13480*/  R2UR UR11, R111.reuse ;  /* 0x000000006f0b72ca */ /* 0x040fe400000e0000 */
[C---:B------:R-:W-:Y:S02]  /*13490*/  R2UR UR15, R111.reuse ;  /* 0x000000006f0f72ca */ /* 0x040fe400000e0000 */
[C---:B------:R-:W-:Y:S02]  /*134a0*/  R2UR UR19, R111.reuse ;  /* 0x000000006f1372ca */ /* 0x040fe400000e0000 */
[C---:B------:R-:W-:Y:S02]  /*134b0*/  R2UR UR23, R111.reuse ;  /* 0x000000006f1772ca */ /* 0x040fe400000e0000 */
[C---:B------:R-:W-:Y:S02]  /*134c0*/  R2UR UR27, R111.reuse ;  /* 0x000000006f1b72ca */ /* 0x040fe400000e0000 */
[----:B------:R-:W-:-:S02]  /*134d0*/  R2UR UR31, R111 ;  /* 0x000000006f1f72ca */ /* 0x000fc400000e0000 */
[----:B------:R-:W-:Y:S02]  /*134e0*/  R2UR UR35, R111 ;  /* 0x000000006f2372ca */ /* 0x000fe400000e0000 */
[----:B------:R-:W-:-:S04]  /*134f0*/  MOV R111, 0xc0000010 ;  /* 0xc0000010006f7802 */ /* 0x000fc80000000f00 */
[----:B------:R-:W-:Y:S01]  /*13500*/  R2UR UR9, R111 ;  /* 0x000000006f0972ca */ /* 0x000fe200000e0000 */
[----:B------:R-:W-:Y:S01]  /*13510*/  IMAD.MOV.U32 R111, RZ, RZ, -0x3ffffff0 ;  /* 0xc0000010ff6f7424 */ /* 0x000fe200078e00ff */
[----:B--2---:R-:W-:-:S04]  /*13520*/  LOP3.LUT R108, R133, 0x10000, RZ, 0xfc, !PT ;  /* 0x00010000856c7812 */ /* 0x004fc800078efcff */
[----:B------:R-:W-:Y:S01]  /*13530*/  R2UR UR13, R111 ;  /* 0x000000006f0d72ca */ /* 0x000fe200000e0000 */
[----:B------:R-:W2:Y:S01]  /*13540*/  LDL.LU R133, [R1+0x44] ;  /* 0x0000440001857983 */ /* 0x000ea20000300800 */
[----:B------:R-:W-:-:S13]  /*13550*/  R2UR UR4, R108 ;  /* 0x000000006c0472ca */ /* 0x000fda00000e0000 */
[----:B------:R-:W-:Y:S01]  /*13560*/  HGMMA.64x96x16.F32 R24, gdesc[UR4].tnspB, R24, gsb0 ;  /* 0x41600000041879f0 */ /* 0x000fe20008000818 */
[----:B------:R-:W-:-:S05]  /*13570*/  VIADD R110, R108, 0x180 ;  /* 0x000001806c6e7836 */ /* 0x000fca0000000000 */
[----:B------:R-:W-:Y:S01]  /*13580*/  R2UR UR8, R110 ;  /* 0x000000006e0872ca */ /* 0x000fe200000e0000 */
[----:B------:R-:W-:Y:S01]  /*13590*/  VIADD R110, R108, 0x300 ;  /* 0x000003006c6e7836 */ /* 0x000fe20000000000 */
[----:B------:R-:W-:Y:S02]  /*135a0*/  WARPGROUP.DEPBAR.LE gsb0, 0x0 ;  /* 0x00008000000079c5 */ /* 0x000fe40000010000 */
[----:B------:R-:W-:-:S09]  /*135b0*/  WARPGROUP.ARRIVE ;  /* 0x00000000000079c5 */ /* 0x000fd20000000000 */
[----:B------:R-:W-:Y:S01]  /*135c0*/  HGMMA.64x96x16.F32 R24, gdesc[UR8].tnspB, R24, gsb0 ;  /* 0x41600000081879f0 */ /* 0x000fe20008000818 */
[----:B------:R-:W-:Y:S01]  /*135d0*/  R2UR UR12, R110 ;  /* 0x000000006e0c72ca */ /* 0x000fe200000e0000 */
[----:B------:R-:W-:Y:S02]  /*135e0*/  VIADD R110, R108, 0x480 ;  /* 0x000004806c6e7836 */ /* 0x000fe40000000000 */
[----:B------:R-:W-:-:S03]  /*135f0*/  IMAD.MOV.U32 R111, RZ, RZ, -0x3ffffff0 ;  /* 0xc0000010ff6f7424 */ /* 0x000fc600078e00ff */
[----:B------:R-:W-:Y:S02]  /*13600*/  R2UR UR16, R110 ;  /* 0x000000006e1072ca */ /* 0x000fe400000e0000 */
[----:B------:R-:W-:Y:S01]  /*13610*/  R2UR UR17, R111 ;  /* 0x000000006f1172ca */ /* 0x000fe200000e0000 */
[----:B------:R-:W-:Y:S02]  /*13620*/  WARPGROUP.DEPBAR.LE gsb0, 0x0 ;  /* 0x00008000000079c5 */ /* 0x000fe40000010000 */
[----:B------:R-:W-:-:S06]  /*13630*/  WARPGROUP.ARRIVE ;  /* 0x00000000000079c5 */ /* 0x000fcc0000000000 */
[----:B------:R-:W-:Y:S01]  /*13640*/  HGMMA.64x96x16.F32 R24, gdesc[UR12].tnspB, R24, gsb0 ;  /* 0x416000000c1879f0 */ /* 0x000fe20008000818 */
        /* <DEDUP_REMOVED lines=28> */
[----:B------:R-:W-:-:S04]  /*13810*/  FADD.FTZ R109, -R74, R153 ;  /* 0x000000994a6d7221 */ /* 0x000fc80000010100 */
[----:B------:R-:W-:Y:S01]  /*13820*/  FMUL.FTZ R109, R109, R15 ;  /* 0x0000000f6d6d7220 */ /* 0x000fe20000410000 */
[----:B------:R-:W-:-:S03]  /*13830*/  VIADD R108, R108, 0xc00 ;  /* 0x00000c006c6c7836 */ /* 0x000fc60000000000 */
[----:B------:R1:W-:Y:S01]  /*13840*/  MUFU.EX2 R110, R109 ;  /* 0x0000006d006e7308 */ /* 0x0003e20000000800 */
[----:B------:R-:W-:Y:S02]  /*13850*/  WARPGROUP.DEPBAR.LE gsb0, 0x0 ;  /* 0x00008000000079c5 */ /* 0x000fe40000010000 */
[----:B------:R-:W-:-:S06]  /*13860*/  WARPGROUP.ARRIVE ;  /* 0x00000000000079c5 */ /* 0x000fcc0000000000 */
[----:B------:R-:W-:Y:S01]  /*13870*/  HGMMA.64x96x16.F32 R24, gdesc[UR32].tnspB, R24, gsb0 ;  /* 0x41600000201879f0 */ /* 0x000fe20008000818 */
[----:B-1----:R-:W-:Y:S01]  /*13880*/  IMAD.MOV.U32 R109, RZ, RZ, -0x3ffffff0 ;  /* 0xc0000010ff6d7424 */ /* 0x002fe200078e00ff */
[----:B------:R-:W-:-:S04]  /*13890*/  R2UR UR36, R108 ;  /* 0x000000006c2472ca */ /* 0x000fc800000e0000 */
[----:B------:R-:W-:Y:S01]  /*138a0*/  R2UR UR37, R109 ;  /* 0x000000006d2572ca */ /* 0x000fe200000e0000 */
[----:B------:R-:W1:Y:S01]  /*138b0*/  S2R R153, SR_TID.X ;  /* 0x0000000000997919 */ /* 0x000e620000002100 */
[-CC-:B------:R-:W-:Y:S01]  /*138c0*/  FFMA.FTZ R105, R105, R15.reuse, -R138.reuse ;  /* 0x0000000f69697223 */ /* 0x180fe2000001088a */
[----:B------:R-:W-:Y:S01]  /*138d0*/  FFMA.FTZ R83, R134, R15, -R138 ;  /* 0x0000000f86537223 */ /* 0x000fe2000001088a */
[----:B------:R-:W-:Y:S08]  /*138e0*/  MUFU.EX2 R108, R107 ;  /* 0x0000006b006c7308 */ /* 0x000ff00000000800 */
[----:B------:R-:W2:Y:S01]  /*138f0*/  MUFU.EX2 R105, R105 ;  /* 0x0000006900697308 */ /* 0x000ea20000000800 */
[----:B------:R-:W-:-:S02]  /*13900*/  WARPGROUP.DEPBAR.LE gsb0, 0x0 ;  /* 0x00008000000079c5 */ /* 0x000fc40000010000 */
[----:B------:R-:W-:-:S06]  /*13910*/  WARPGROUP.ARRIVE ;  /* 0x00000000000079c5 */ /* 0x000fcc0000000000 */
[----:B------:R-:W-:Y:S01]  /*13920*/  HGMMA.64x96x16.F32 R24, gdesc[UR36].tnspB, R24, gsb0 ;  /* 0x41600000241879f0 */ /* 0x000fe20008000818 */
[----:B-1----:R-:W-:Y:S01]  /*13930*/  SHF.R.U32.HI R134, RZ, 0x7, R153 ;  /* 0x00000007ff867819 */ /* 0x002fe20000011699 */
[-CC-:B------:R-:W-:Y:S01]  /*13940*/  FFMA.FTZ R122, R122, R15.reuse, -R138.reuse ;  /* 0x0000000f7a7a7223 */ /* 0x180fe2000001088a */
[----:B------:R-:W-:Y:S01]  /*13950*/  FFMA.FTZ R121, R121, R15, -R138 ;  /* 0x0000000f79797223 */ /* 0x000fe2000001088a */
[----:B------:R-:W-:Y:S02]  /*13960*/  ISETP.GE.U32.AND P2, PT, R153, 0x180, PT ;  /* 0x000001809900780c */ /* 0x000fe40003f46070 */
[----:B------:R-:W-:Y:S01]  /*13970*/  VIADD R109, R134, 0x9 ;  /* 0x00000009866d7836 */ /* 0x000fe20000000000 */
[----:B------:R-:W-:Y:S01]  /*13980*/  MUFU.EX2 R107, R121 ;  /* 0x00000079006b7308 */ /* 0x000fe20000000800 */
[----:B--2---:R-:W-:-:S03]  /*13990*/  FFMA.FTZ R111, R110, R133, R105 ;  /* 0x000000856e6f7223 */ /* 0x004fc60000010069 */
[----:B------:R-:W-:-:S04]  /*139a0*/  SEL R109, R109, 0x9, !P2 ;  /* 0x000000096d6d7807 */ /* 0x000fc80005000000 */
[----:B------:R-:W-:Y:S01]  /*139b0*/  MUFU.EX2 R122, R122 ;  /* 0x0000007a007a7308 */ /* 0x000fe20000000800 */
[----:B------:R-:W-:Y:S01]  /*139c0*/  F2FP.F16.F32.PACK_AB R105, R108, R105 ;  /* 0x000000696c69723e */ /* 0x000fe200000000ff */
[----:B------:R-:W-:-:S06]  /*139d0*/  FFMA.FTZ R95, R103, R15, -R138 ;  /* 0x0000000f675f7223 */ /* 0x000fcc000001088a */
[----:B------:R-:W1:Y:S01]  /*139e0*/  MUFU.EX2 R132, R132 ;  /* 0x0000008400847308 */ /* 0x000e620000000800 */
[----:B------:R-:W-:-:S07]  /*139f0*/  FFMA.FTZ R97, R102, R15, -R138 ;  /* 0x0000000f66617223 */ /* 0x000fce000001088a */
[----:B------:R-:W2:Y:S01]  /*13a00*/  MUFU.EX2 R131, R131 ;  /* 0x0000008300837308 */ /* 0x000ea20000000800 */
[----:B------:R-:W-:-:S07]  /*13a10*/  FFMA.FTZ R98, R98, R15, -R138 ;  /* 0x0000000f62627223 */ /* 0x000fce000001088a */
[----:B------:R-:W3:Y:S01]  /*13a20*/  MUFU.EX2 R130, R130 ;  /* 0x0000008200827308 */ /* 0x000ee20000000800 */
[----:B-1----:R-:W-:-:S07]  /*13a30*/  FADD.FTZ R152, R132, R152 ;  /* 0x0000009884987221 */ /* 0x002fce0000010000 */
[----:B------:R-:W-:Y:S01]  /*13a40*/  MUFU.EX2 R95, R95 ;  /* 0x0000005f005f7308 */ /* 0x000fe20000000800 */
[----:B------:R-:W-:-:S07]  /*13a50*/  FFMA.FTZ R99, R99, R15, -R138 ;  /* 0x0000000f63637223 */ /* 0x000fce000001088a */
[----:B------:R-:W1:Y:S01]  /*13a60*/  MUFU.EX2 R129, R129 ;  /* 0x0000008100817308 */ /* 0x000e620000000800 */
[----:B------:R-:W-:-:S07]  /*13a70*/  FFMA.FTZ R100, R100, R15, -R138 ;  /* 0x0000000f64647223 */ /* 0x000fce000001088a */
[----:B------:R-:W-:Y:S01]  /*13a80*/  MUFU.EX2 R97, R97 ;  /* 0x0000006100617308 */ /* 0x000fe20000000800 */
[----:B--2---:R-:W-:-:S07]  /*13a90*/  FADD.FTZ R152, R131, R152 ;  /* 0x0000009883987221 */ /* 0x004fce0000010000 */
[----:B------:R-:W-:Y:S01]  /*13aa0*/  MUFU.EX2 R128, R128 ;  /* 0x0000008000807308 */ /* 0x000fe20000000800 */
[----:B------:R-:W-:Y:S02]  /*13ab0*/  WARPGROUP.DEPBAR.LE gsb0, 0x0 ;  /* 0x00008000000079c5 */ /* 0x000fe40000010000 */
[----:B------:R2:W-:Y:S06]  /*13ac0*/  BAR.ARV R109, 0x100 ;  /* 0x0004006d0000751d */ /* 0x0005ec0000002000 */
[----:B--2---:R-:W-:Y:S01]  /*13ad0*/  FADD.FTZ R109, R108, R111 ;  /* 0x0000006f6c6d7221 */ /* 0x004fe20000010000 */
[----:B------:R-:W-:-:S02]  /*13ae0*/  @!P1 IMAD R111, R154, 0x8, R16 ;  /* 0x000000089a6f9824 */ /* 0x000fc400078e0210 */
[----:B------:R-:W-:-:S03]  /*13af0*/  @!P1 IMAD R108, R0, 0x8, R16 ;  /* 0x00000008006c9824 */ /* 0x000fc600078e0210 */
[----:B------:R-:W-:Y:S01]  /*13b00*/  @!P1 IADD3 R111, R111, 0x31c40, RZ ;  /* 0x00031c406f6f9810 */ /* 0x000fe20007ffe0ff */
[----:B------:R-:W-:Y:S02]  /*13b10*/  @!P1 VIADD R108, R108, 0x31c60 ;  /* 0x00031c606c6c9836 */ /* 0x000fe40000000000 */
[----:B------:R-:W-:Y:S01]  /*13b20*/  FADD.FTZ R0, R107, R109 ;  /* 0x0000006d6b007221 */ /* 0x000fe20000010000 */
[C---:B------:R-:W-:Y:S02]  /*13b30*/  F2FP.F16.F32.PACK_AB R107, R122.reuse, R107 ;  /* 0x0000006b7a6b723e */ /* 0x040fe400000000ff */
[----:B------:R-:W-:Y:S02]  /*13b40*/  @!P1 PRMT R111, RZ, 0x654, R111 ;  /* 0x00000654ff6f9816 */ /* 0x000fe4000000006f */
[----:B------:R-:W-:Y:S02]  /*13b50*/  @!P1 PRMT R108, RZ, 0x654, R108 ;  /* 0x00000654ff6c9816 */ /* 0x000fe4000000006c */
[----:B------:R2:W-:Y:S02]  /*13b60*/  @!P1 SYNCS.ARRIVE.TRANS64.RED.A1T0 RZ, [R111+URZ], RZ ;  /* 0x000000ff6fff99a7 */ /* 0x0005e4000810043f */
[----:B------:R4:W-:Y:S01]  /*13b70*/  @!P1 SYNCS.ARRIVE.TRANS64.RED.A1T0 RZ, [R108+URZ], RZ ;  /* 0x000000ff6cff99a7 */ /* 0x0009e2000810043f */
[----:B------:R0:W-:Y:S01]  /*13b80*/  STSM.16.M88.4 [R18+0x24300], R104 ;  /* 0x0243006812007844 */ /* 0x0001e20000000200 */
[----:B------:R-:W-:Y:S01]  /*13b90*/  MUFU.EX2 R98, R98 ;  /* 0x0000006200627308 */ /* 0x000fe20000000800 */
[----:B------:R-:W-:-:S07]  /*13ba0*/  FADD.FTZ R122, R122, R0 ;  /* 0x000000007a7a7221 */ /* 0x000fce0000010000 */
[----:B0-----:R-:W-:Y:S08]  /*13bb0*/  MUFU.EX2 R105, R89 ;  /* 0x0000005900697308 */ /* 0x001ff00000000800 */
[----:B------:R-:W0:Y:S01]  /*13bc0*/  MUFU.EX2 R89, R94 ;  /* 0x0000005e00597308 */ /* 0x000e220000000800 */
[----:B------:R-:W-:Y:S01]  /*13bd0*/  FFMA.FTZ R101, R101, R15, -R138 ;  /* 0x0000000f65657223 */ /* 0x000fe2000001088a */
[----:B---3--:R-:W-:-:S06]  /*13be0*/  FADD.FTZ R152, R130, R152 ;  /* 0x0000009882987221 */ /* 0x008fcc0000010000 */
[----:B------:R-:W3:Y:S01]  /*13bf0*/  MUFU.EX2 R127, R127 ;  /* 0x0000007f007f7308 */ /* 0x000ee20000000800 */
[----:B------:R-:W-:-:S07]  /*13c00*/  FFMA.FTZ R102, R113, R15, -R138 ;  /* 0x0000000f71667223 */ /* 0x000fce000001088a */
[----:B------:R-:W-:Y:S01]  /*13c10*/  MUFU.EX2 R121, R81 ;  /* 0x0000005100797308 */ /* 0x000fe20000000800 */
[----:B-1----:R-:W-:-:S07]  /*13c20*/  FADD.FTZ R152, R129, R152 ;  /* 0x0000009881987221 */ /* 0x002fce0000010000 */
[----:B------:R0:W-:Y:S08]  /*13c30*/  MUFU.EX2 R133, R80 ;  /* 0x0000005000857308 */ /* 0x0001f00000000800 */
[----:B------:R-:W-:Y:S01]  /*13c40*/  MUFU.EX2 R81, R99 ;  /* 0x0000006300517308 */ /* 0x000fe20000000800 */
[----:B0-----:R-:W-:-:S04]  /*13c50*/  FADD.FTZ R80, R89, R122 ;  /* 0x0000007a59507221 */ /* 0x001fc80000010000 */
[----:B------:R-:W-:-:S03]  /*13c60*/  FADD.FTZ R80, R95, R80 ;  /* 0x000000505f507221 */ /* 0x000fc60000010000 */
[----:B------:R-:W0:Y:S01]  /*13c70*/  MUFU.EX2 R126, R126 ;  /* 0x0000007e007e7308 */ /* 0x000e220000000800 */
[----:B------:R-:W-:Y:S01]  /*13c80*/  FADD.FTZ R80, R97, R80 ;  /* 0x0000005061507221 */ /* 0x000fe20000010000 */
[----:B------:R-:W-:-:S06]  /*13c90*/  FFMA.FTZ R103, R112, R15, -R138 ;  /* 0x0000000f70677223 */ /* 0x000fcc000001088a */
[----:B------:R-:W1:Y:S01]  /*13ca0*/  MUFU.EX2 R100, R100 ;  /* 0x0000006400647308 */ /* 0x000e620000000800 */
[-CC-:B------:R-:W-:Y:S01]  /*13cb0*/  FFMA.FTZ R112, R157, R15.reuse, -R138.reuse ;  /* 0x0000000f9d707223 */ /* 0x180fe2000001088a */
[-CC-:B------:R-:W-:Y:S01]  /*13cc0*/  FFMA.FTZ R113, R156, R15.reuse, -R138.reuse ;  /* 0x0000000f9c717223 */ /* 0x180fe2000001088a */
[----:B------:R-:W-:-:S05]  /*13cd0*/  FFMA.FTZ R114, R114, R15, -R138 ;  /* 0x0000000f72727223 */ /* 0x000fca000001088a */
[----:B------:R-:W2:Y:S01]  /*13ce0*/  MUFU.EX2 R125, R125 ;  /* 0x0000007d007d7308 */ /* 0x000ea20000000800 */
[-CC-:B------:R-:W-:Y:S01]  /*13cf0*/  FFMA.FTZ R115, R115, R15.reuse, -R138.reuse ;  /* 0x0000000f73737223 */ /* 0x180fe2000001088a */
[-CC-:B------:R-:W-:Y:S01]  /*13d00*/  FFMA.FTZ R116, R116, R15.reuse, -R138.reuse ;  /* 0x0000000f74747223 */ /* 0x180fe2000001088a */
[-CC-:B------:R-:W-:Y:S01]  /*13d10*/  FFMA.FTZ R117, R117, R15.reuse, -R138.reuse ;  /* 0x0000000f75757223 */ /* 0x180fe2000001088a */
[-CC-:B------:R-:W-:Y:S01]  /*13d20*/  FFMA.FTZ R118, R118, R15.reuse, -R138.reuse ;  /* 0x0000000f76767223 */ /* 0x180fe2000001088a */
[----:B------:R-:W-:-:S03]  /*13d30*/  FFMA.FTZ R119, R119, R15, -R138 ;  /* 0x0000000f77777223 */ /* 0x000fc6000001088a */
[----:B------:R-:W4:Y:S01]  /*13d40*/  MUFU.EX2 R101, R101 ;  /* 0x0000006500657308 */ /* 0x000f220000000800 */
        /* <DEDUP_REMOVED lines=10> */
[----:B------:R-:W-:-:S05]  /*13df0*/  FADD.FTZ R152, R128, R152 ;  /* 0x0000009880987221 */ /* 0x000fca0000010000 */
[----:B------:R0:W-:Y:S01]  /*13e00*/  MUFU.EX2 R138, R84 ;  /* 0x00000054008a7308 */ /* 0x0001e20000000800 */
[----:B---3--:R-:W-:-:S07]  /*13e10*/  FADD.FTZ R152, R127, R152 ;  /* 0x000000987f987221 */ /* 0x008fce0000010000 */
[----:B------:R-:W3:Y:S01]  /*13e20*/  MUFU.EX2 R102, R102 ;  /* 0x0000006600667308 */ /* 0x000ee20000000800 */
[----:B0-----:R-:W-:Y:S01]  /*13e30*/  FADD.FTZ R84, R98, R80 ;  /* 0x0000005062547221 */ /* 0x001fe20000010000 */
[----:B------:R-:W-:-:S03]  /*13e40*/  FADD.FTZ R152, R126, R152 ;  /* 0x000000987e987221 */ /* 0x000fc60000010000 */
[----:B------:R-:W-:-:S03]  /*13e50*/  FADD.FTZ R84, R81, R84 ;  /* 0x0000005451547221 */ /* 0x000fc60000010000 */
[----:B------:R-:W0:Y:S01]  /*13e60*/  MUFU.EX2 R123, R123 ;  /* 0x0000007b007b7308 */ /* 0x000e220000000800 */
[----:B-1----:R-:W-:-:S07]  /*13e70*/  FADD.FTZ R84, R100, R84 ;  /* 0x0000005464547221 */ /* 0x002fce0000010000 */
[----:B------:R-:W-:Y:S01]  /*13e80*/  MUFU.EX2 R137, R85 ;  /* 0x0000005500897308 */ /* 0x000fe20000000800 */
[----:B--2---:R-:W-:-:S07]  /*13e90*/  FADD.FTZ R152, R125, R152 ;  /* 0x000000987d987221 */ /* 0x004fce0000010000 */
[----:B------:R-:W1:Y:S01]  /*13ea0*/  MUFU.EX2 R85, R103 ;  /* 0x0000006700557308 */ /* 0x000e620000000800 */
[----:B------:R-:W-:-:S07]  /*13eb0*/  F2FP.F16.F32.PACK_AB R89, R95, R89 ;  /* 0x000000595f59723e */ /* 0x000fce00000000ff */
[----:B------:R-:W2:Y:S01]  /*13ec0*/  MUFU.EX2 R111, R76 ;  /* 0x0000004c006f7308 */ /* 0x000ea20000000800 */
[----:B----4-:R-:W-:-:S07]  /*13ed0*/  FADD.FTZ R84, R101, R84 ;  /* 0x0000005465547221 */ /* 0x010fce0000010000 */
[----:B------:R-:W4:Y:S01]  /*13ee0*/  MUFU.EX2 R112, R112 ;  /* 0x0000007000707308 */ /* 0x000f220000000800 */
[----:B---3--:R-:W-:-:S07]  /*13ef0*/  FADD.FTZ R84, R102, R84 ;  /* 0x0000005466547221 */ /* 0x008fce0000010000 */
[----:B------:R-:W3:Y:S08]  /*13f00*/  MUFU.EX2 R113, R113 ;  /* 0x0000007100717308 */ /* 0x000ef00000000800 */
[----:B------:R-:W3:Y:S08]  /*13f10*/  MUFU.EX2 R109, R73 ;  /* 0x00000049006d7308 */ /* 0x000ef00000000800 */
[----:B------:R0:W-:Y:S08]  /*13f20*/  MUFU.EX2 R95, R87 ;  /* 0x00000057005f7308 */ /* 0x0001f00000000800 */
[----:B------:R-:W3:Y:S01]  /*13f30*/  MUFU.EX2 R114, R114 ;  /* 0x0000007200727308 */ /* 0x000ee20000000800 */
[----:B0-----:R-:W-:-:S04]  /*13f40*/  FADD.FTZ R87, R124, R152 ;  /* 0x000000987c577221 */ /* 0x001fc80000010000 */
[----:B------:R-:W-:-:S03]  /*13f50*/  FADD.FTZ R87, R123, R87 ;  /* 0x000000577b577221 */ /* 0x000fc60000010000 */
[----:B------:R0:W-:Y:S02]  /*13f60*/  MUFU.EX2 R94, R91 ;  /* 0x0000005b005e7308 */ /* 0x0001e40000000800 */
[----:B0-----:R-:W-:-:S06]  /*13f70*/  F2FP.F16.F32.PACK_AB R91, R98, R97 ;  /* 0x00000061625b723e */ /* 0x001fcc00000000ff */
[----:B------:R-:W0:Y:S08]  /*13f80*/  MUFU.EX2 R115, R115 ;  /* 0x0000007300737308 */ /* 0x000e300000000800 */
[----:B------:R-:W-:Y:S08]  /*13f90*/  MUFU.EX2 R98, R79 ;  /* 0x0000004f00627308 */ /* 0x000ff00000000800 */
[----:B------:R1:W-:Y:S08]  /*13fa0*/  MUFU.EX2 R79, R82 ;  /* 0x00000052004f7308 */ /* 0x0003f00000000800 */
[----:B------:R-:W-:Y:S01]  /*13fb0*/  MUFU.EX2 R108, R88 ;  /* 0x00000058006c7308 */ /* 0x000fe20000000800 */
[----:B-1----:R-:W-:Y:S01]  /*13fc0*/  FADD.FTZ R82, R85, R84 ;  /* 0x0000005455527221 */ /* 0x002fe20000010000 */
[----:B--2---:R-:W-:-:S03]  /*13fd0*/  FADD.FTZ R84, R111, R87 ;  /* 0x000000576f547221 */ /* 0x004fc60000010000 */
[----:B----4-:R-:W-:-:S03]  /*13fe0*/  FADD.FTZ R82, R112, R82 ;  /* 0x0000005270527221 */ /* 0x010fc60000010000 */
[----:B------:R-:W1:Y:S01]  /*13ff0*/  MUFU.EX2 R116, R116 ;  /* 0x0000007400747308 */ /* 0x000e620000000800 */
[----:B------:R-:W-:Y:S01]  /*14000*/  FADD.FTZ R84, R121, R84 ;  /* 0x0000005479547221 */ /* 0x000fe20000010000 */
[----:B---3--:R-:W-:-:S06]  /*14010*/  FADD.FTZ R82, R113, R82 ;  /* 0x0000005271527221 */ /* 0x008fcc0000010000 */
[----:B------:R-:W-:Y:S08]  /*14020*/  MUFU.EX2 R134, R77 ;  /* 0x0000004d00867308 */ /* 0x000ff00000000800 */
[----:B------:R-:W2:Y:S08]  /*14030*/  MUFU.EX2 R117, R117 ;  /* 0x0000007500757308 */ /* 0x000eb00000000800 */
[----:B------:R-:W3:Y:S08]  /*14040*/  MUFU.EX2 R107, R96 ;  /* 0x00000060006b7308 */ /* 0x000ef00000000800 */
[----:B------:R4:W-:Y:S08]  /*14050*/  MUFU.EX2 R99, R83 ;  /* 0x0000005300637308 */ /* 0x0009f00000000800 */
[----:B------:R-:W3:Y:S01]  /*14060*/  MUFU.EX2 R118, R118 ;  /* 0x0000007600767308 */ /* 0x000ee20000000800 */
[----:B----4-:R-:W-:Y:S01]  /*14070*/  FADD.FTZ R83, R109, R84 ;  /* 0x000000546d537221 */ /* 0x010fe20000010000 */
[----:B------:R-:W-:-:S03]  /*14080*/  FADD.FTZ R84, R114, R82 ;  /* 0x0000005272547221 */ /* 0x000fc60000010000 */
[----:B------:R-:W-:-:S03]  /*14090*/  FADD.FTZ R83, R133, R83 ;  /* 0x0000005385537221 */ /* 0x000fc60000010000 */
[----:B------:R-:W4:Y:S01]  /*140a0*/  MUFU.EX2 R135, R72 ;  /* 0x0000004800877308 */ /* 0x000f220000000800 */
[----:B0-----:R-:W-:-:S07]  /*140b0*/  FADD.FTZ R84, R115, R84 ;  /* 0x0000005473547221 */ /* 0x001fce0000010000 */
[----:B------:R-:W0:Y:S01]  /*140c0*/  MUFU.EX2 R119, R119 ;  /* 0x0000007700777308 */ /* 0x000e220000000800 */
[----:B-1----:R-:W-:Y:S01]  /*140d0*/  FADD.FTZ R84, R116, R84 ;  /* 0x0000005474547221 */ /* 0x002fe20000010000 */
[----:B------:R-:W-:-:S06]  /*140e0*/  F2FP.F16.F32.PACK_AB R88, R131, R132 ;  /* 0x000000848358723e */ /* 0x000fcc00000000ff */
[----:B------:R-:W1:Y:S01]  /*140f0*/  MUFU.EX2 R106, R93 ;  /* 0x0000005d006a7308 */ /* 0x000e620000000800 */
[----:B------:R-:W-:-:S07]  /*14100*/  F2FP.F16.F32.PACK_AB R80, R127, R128 ;  /* 0x000000807f50723e */ /* 0x000fce00000000ff */
[----:B------:R3:W-:Y:S01]  /*14110*/  MUFU.EX2 R97, R86 ;  /* 0x0000005600617308 */ /* 0x0007e20000000800 */
[----:B------:R-:W-:Y:S01]  /*14120*/  F2FP.F16.F32.PACK_AB R81, R100, R81 ;  /* 0x000000516451723e */ /* 0x000fe200000000ff */
[----:B--2---:R-:W-:Y:S01]  /*14130*/  FADD.FTZ R87, R117, R84 ;  /* 0x0000005475577221 */ /* 0x004fe20000010000 */
[----:B------:R-:W-:-:S05]  /*14140*/  F2FP.F16.F32.PACK_AB R82, R125, R126 ;  /* 0x0000007e7d52723e */ /* 0x000fca00000000ff */
[----:B------:R-:W2:Y:S01]  /*14150*/  MUFU.EX2 R120, R120 ;  /* 0x0000007800787308 */ /* 0x000ea20000000800 */
[----:B---3--:R-:W-:Y:S01]  /*14160*/  FADD.FTZ R86, R108, R83 ;  /* 0x000000536c567221 */ /* 0x008fe20000010000 */
[----:B------:R-:W-:-:S03]  /*14170*/  F2FP.F16.F32.PACK_AB R83, R102, R101 ;  /* 0x000000656653723e */ /* 0x000fc600000000ff */
[----:B------:R-:W-:-:S03]  /*14180*/  FADD.FTZ R86, R134, R86 ;  /* 0x0000005686567221 */ /* 0x000fc60000010000 */
[----:B------:R-:W3:Y:S01]  /*14190*/  MUFU.EX2 R136, R21 ;  /* 0x0000001500887308 */ /* 0x000ee20000000800 */
[----:B------:R-:W-:Y:S01]  /*141a0*/  FADD.FTZ R86, R107, R86 ;  /* 0x000000566b567221 */ /* 0x000fe20000010000 */
[----:B------:R-:W-:-:S06]  /*141b0*/  FADD.FTZ R87, R118, R87 ;  /* 0x0000005776577221 */ /* 0x000fcc0000010000 */
[----:B------:R4:W3:Y:S02]  /*141c0*/  MUFU.EX2 R0, R90 ;  /* 0x0000005a00007308 */ /* 0x0008e40000000800 */
[----:B----4-:R-:W-:-:S05]  /*141d0*/  F2FP.F16.F32.PACK_AB R90, R129, R130 ;  /* 0x00000082815a723e */ /* 0x010fca00000000ff */
[----:B------:R-:W-:Y:S04]  /*141e0*/  STSM.16.M88.4 [R18+0x25b00], R88 ;  /* 0x025b005812007844 */ /* 0x000fe80000000200 */
[----:B------:R4:W-:Y:S01]  /*141f0*/  STSM.16.M88.4 [R18+0x27300], R80 ;  /* 0x0273005012007844 */ /* 0x0009e20000000200 */
[----:B------:R-:W3:Y:S01]  /*14200*/  MUFU.EX2 R104, R92 ;  /* 0x0000005c00687308 */ /* 0x000ee20000000800 */
[----:B----4-:R-:W-:Y:S01]  /*14210*/  FADD.FTZ R80, R135, R86 ;  /* 0x0000005687507221 */ /* 0x010fe20000010000 */
[----:B0-----:R-:W-:-:S03]  /*14220*/  FADD.FTZ R81, R119, R87 ;  /* 0x0000005777517221 */ /* 0x001fc60000010000 */
[----:B-1----:R-:W-:Y:S01]  /*14230*/  FADD.FTZ R80, R106, R80 ;  /* 0x000000506a507221 */ /* 0x002fe20000010000 */
[----:B--2---:R-:W-:-:S03]  /*14240*/  FADD.FTZ R81, R120, R81 ;  /* 0x0000005178517221 */ /* 0x004fc60000010000 */
[----:B---3--:R-:W-:Y:S01]  /*14250*/  FADD.FTZ R80, R136, R80 ;  /* 0x0000005088507221 */ /* 0x008fe20000010000 */
[----:B------:R-:W-:Y:S01]  /*14260*/  FADD.FTZ R81, R0, R81 ;  /* 0x0000005100517221 */ /* 0x000fe20000010000 */
[----:B------:R-:W0:Y:S02]  /*14270*/  MUFU.EX2 R93, R140 ;  /* 0x0000008c005d7308 */ /* 0x000e240000000800 */
[----:B------:R-:W-:Y:S01]  /*14280*/  FADD.FTZ R80, R105, R80 ;  /* 0x0000005069507221 */ /* 0x000fe20000010000 */
[----:B------:R-:W-:-:S03]  /*14290*/  FADD.FTZ R81, R94, R81 ;  /* 0x000000515e517221 */ /* 0x000fc60000010000 */
[----:B------:R-:W-:Y:S02]  /*142a0*/  FADD.FTZ R80, R137, R80 ;  /* 0x0000005089507221 */ /* 0x000fe40000010000 */
[----:B------:R-:W1:Y:S01]  /*142b0*/  MUFU.EX2 R96, R141 ;  /* 0x0000008d00607308 */ /* 0x000e620000000800 */
[----:B------:R-:W-:Y:S01]  /*142c0*/  FADD.FTZ R81, R95, R81 ;  /* 0x000000515f517221 */ /* 0x000fe20000010000 */
[----:B------:R-:W-:-:S03]  /*142d0*/  FADD.FTZ R82, R104, R80 ;  /* 0x0000005068527221 */ /* 0x000fc60000010000 */
[----:B------:R-:W-:-:S03]  /*142e0*/  FADD.FTZ R100, R98, R81 ;  /* 0x0000005162647221 */ /* 0x000fc60000010000 */
[----:B------:R-:W-:Y:S01]  /*142f0*/  MUFU.EX2 R77, R142 ;  /* 0x0000008e004d7308 */ /* 0x000fe20000000800 */
[----:B------:R-:W-:Y:S01]  /*14300*/  FADD.FTZ R82, R138, R82 ;  /* 0x000000528a527221 */ /* 0x000fe20000010000 */
[----:B------:R-:W-:-:S06]  /*14310*/  FADD.FTZ R100, R79, R100 ;  /* 0x000000644f647221 */ /* 0x000fcc0000010000 */
[----:B------:R-:W2:Y:S01]  /*14320*/  MUFU.EX2 R75, R75 ;  /* 0x0000004b004b7308 */ /* 0x000ea20000000800 */
[----:B0-----:R-:W-:Y:S01]  /*14330*/  FADD.FTZ R101, R93, R82 ;  /* 0x000000525d657221 */ /* 0x001fe20000010000 */
[----:B------:R-:W-:-:S06]  /*14340*/  F2FP.F16.F32.PACK_AB R84, R123, R124 ;  /* 0x0000007c7b54723e */ /* 0x000fcc00000000ff */
[----:B------:R-:W-:Y:S01]  /*14350*/  MUFU.EX2 R92, R144 ;  /* 0x00000090005c7308 */ /* 0x000fe20000000800 */
[----:B------:R-:W-:Y:S01]  /*14360*/  F2FP.F16.F32.PACK_AB R85, R112, R85 ;  /* 0x000000557055723e */ /* 0x000fe200000000ff */
[----:B------:R-:W-:Y:S01]  /*14370*/  FADD.FTZ R100, R99, R100 ;  /* 0x0000006463647221 */ /* 0x000fe20000010000 */
[----:B------:R-:W-:-:S05]  /*14380*/  F2FP.F16.F32.PACK_AB R86, R121, R111 ;  /* 0x0000006f7956723e */ /* 0x000fca00000000ff */
[----:B------:R-:W0:Y:S01]  /*14390*/  MUFU.EX2 R78, R78 ;  /* 0x0000004e004e7308 */ /* 0x000e220000000800 */
[----:B------:R-:W-:Y:S02]  /*143a0*/  F2FP.F16.F32.PACK_AB R87, R114, R113 ;  /* 0x000000717257723e */ /* 0x000fe400000000ff */
[----:B------:R-:W-:Y:S02]  /*143b0*/  F2FP.F16.F32.PACK_AB R88, R133, R109 ;  /* 0x0000006d8558723e */ /* 0x000fe400000000ff */
[----:B------:R-:W-:-:S03]  /*143c0*/  F2FP.F16.F32.PACK_AB R89, R116, R115 ;  /* 0x000000737459723e */ /* 0x000fc600000000ff */
[----:B------:R-:W3:Y:S01]  /*143d0*/  MUFU.EX2 R21, R146 ;  /* 0x0000009200157308 */ /* 0x000ee20000000800 */
[----:B------:R-:W-:Y:S02]  /*143e0*/  F2FP.F16.F32.PACK_AB R90, R134, R108 ;  /* 0x0000006c865a723e */ /* 0x000fe400000000ff */
[----:B------:R-:W-:-:S05]  /*143f0*/  F2FP.F16.F32.PACK_AB R91, R118, R117 ;  /* 0x00000075765b723e */ /* 0x000fca00000000ff */
[----:B------:R-:W4:Y:S01]  /*14400*/  MUFU.EX2 R72, R149 ;  /* 0x0000009500487308 */ /* 0x000f220000000800 */
[----:B------:R-:W-:Y:S01]  /*14410*/  F2FP.F16.F32.PACK_AB R83, R94, R0 ;  /* 0x000000005e53723e */ /* 0x000fe200000000ff */
[----:B-1----:R-:W-:Y:S01]  /*14420*/  FADD.FTZ R0, R96, R101 ;  /* 0x0000006560007221 */ /* 0x002fe20000010000 */
[----:B------:R2:W-:Y:S01]  /*14430*/  STSM.16.M88.4 [R18+0x28b00], R84 ;  /* 0x028b005412007844 */ /* 0x0005e20000000200 */
[----:B------:R-:W-:-:S03]  /*14440*/  FADD.FTZ R100, R97, R100 ;  /* 0x0000006461647221 */ /* 0x000fc60000010000 */
[----:B------:R1:W-:Y:S01]  /*14450*/  STSM.16.M88.4 [R18+0x2a300], R88 ;  /* 0x02a3005812007844 */ /* 0x0003e20000000200 */
[----:B--2---:R-:W-:Y:S01]  /*14460*/  FADD.FTZ R87, R75, R100 ;  /* 0x000000644b577221 */ /* 0x004fe20000010000 */
[----:B-1----:R-:W-:-:S03]  /*14470*/  FADD.FTZ R89, R77, R0 ;  /* 0x000000004d597221 */ /* 0x002fc60000010000 */
[----:B0-----:R-:W-:Y:S01]  /*14480*/  FADD.FTZ R0, R78, R87 ;  /* 0x000000574e007221 */ /* 0x001fe20000010000 */
[C---:B------:R-:W-:Y:S01]  /*14490*/  FADD.FTZ R88, R92.reuse, R89 ;  /* 0x000000595c587221 */ /* 0x040fe20000010000 */
[----:B------:R-:W-:Y:S02]  /*144a0*/  F2FP.F16.F32.PACK_AB R87, R99, R79 ;  /* 0x0000004f6357723e */ /* 0x000fe400000000ff */
[----:B------:R-:W-:Y:S01]  /*144b0*/  F2FP.F16.F32.PACK_AB R90, R92, R77 ;  /* 0x0000004d5c5a723e */ /* 0x000fe200000000ff */
[----:B---3--:R-:W-:Y:S01]  /*144c0*/  FADD.FTZ R79, R21, R88 ;  /* 0x00000058154f7221 */ /* 0x008fe20000010000 */
[----:B----4-:R-:W-:Y:S02]  /*144d0*/  F2FP.F16.F32.PACK_AB R92, R72, R21 ;  /* 0x00000015485c723e */ /* 0x010fe400000000ff */
[----:B------:R-:W2:Y:S01]  /*144e0*/  LDL.LU R21, [R1+0x40] ;  /* 0x0000400001157983 */ /* 0x000ea20000300800 */
[----:B------:R-:W0:Y:S08]  /*144f0*/  MUFU.EX2 R139, R139 ;  /* 0x0000008b008b7308 */ /* 0x000e300000000800 */
[----:B------:R-:W1:Y:S08]  /*14500*/  MUFU.EX2 R143, R143 ;  /* 0x0000008f008f7308 */ /* 0x000e700000000800 */
[----:B------:R-:W3:Y:S01]  /*14510*/  MUFU.EX2 R145, R145 ;  /* 0x0000009100917308 */ /* 0x000ee20000000800 */
[----:B0-----:R-:W-:-:S07]  /*14520*/  FADD.FTZ R0, R139, R0 ;  /* 0x000000008b007221 */ /* 0x001fce0000010000 */
[----:B------:R-:W0:Y:S08]  /*14530*/  MUFU.EX2 R73, R150 ;  /* 0x0000009600497308 */ /* 0x000e300000000800 */
[----:B------:R-:W-:Y:S08]  /*14540*/  MUFU.EX2 R147, R147 ;  /* 0x0000009300937308 */ /* 0x000ff00000000800 */
[----:B------:R-:W4:Y:S01]  /*14550*/  MUFU.EX2 R148, R148 ;  /* 0x0000009400947308 */ /* 0x000f220000000800 */
[----:B-1----:R-:W-:-:S07]  /*14560*/  FADD.FTZ R0, R143, R0 ;  /* 0x000000008f007221 */ /* 0x002fce0000010000 */
[----:B------:R-:W1:Y:S01]  /*14570*/  MUFU.EX2 R76, R151 ;  /* 0x00000097004c7308 */ /* 0x000e620000000800 */
[----:B------:R-:W-:Y:S01]  /*14580*/  FADD.FTZ R94, R72, R79 ;  /* 0x0000004f485e7221 */ /* 0x000fe20000010000 */
[----:B---3--:R-:W-:Y:S01]  /*14590*/  FADD.FTZ R0, R145, R0 ;  /* 0x0000000091007221 */ /* 0x008fe20000010000 */
[----:B------:R-:W-:Y:S02]  /*145a0*/  F2FP.F16.F32.PACK_AB R85, R98, R95 ;  /* 0x0000005f6255723e */ /* 0x000fe400000000ff */
[----:B------:R-:W-:Y:S01]  /*145b0*/  F2FP.F16.F32.PACK_AB R89, R75, R97 ;  /* 0x000000614b59723e */ /* 0x000fe200000000ff */
[----:B0-----:R-:W-:Y:S01]  /*145c0*/  FADD.FTZ R75, R73, R94 ;  /* 0x0000005e494b7221 */ /* 0x001fe20000010000 */
[----:B------:R-:W-:Y:S02]  /*145d0*/  F2FP.F16.F32.PACK_AB R80, R135, R107 ;  /* 0x0000006b8750723e */ /* 0x000fe400000000ff */
[----:B----4-:R-:W-:Y:S01]  /*145e0*/  F2FP.F16.F32.PACK_AB R95, R148, R147 ;  /* 0x00000093945f723e */ /* 0x010fe200000000ff */
[----:B------:R-:W-:Y:S01]  /*145f0*/  FADD.FTZ R147, R147, R0 ;  /* 0x0000000093937221 */ /* 0x000fe20000010000 */
[----:B------:R-:W-:-:S02]  /*14600*/  F2FP.F16.F32.PACK_AB R81, R120, R119 ;  /* 0x000000777851723e */ /* 0x000fc400000000ff */
[----:B------:R-:W-:Y:S02]  /*14610*/  F2FP.F16.F32.PACK_AB R82, R136, R106 ;  /* 0x0000006a8852723e */ /* 0x000fe400000000ff */
[----:B------:R-:W-:Y:S02]  /*14620*/  F2FP.F16.F32.PACK_AB R84, R137, R105 ;  /* 0x000000698954723e */ /* 0x000fe400000000ff */
[----:B------:R-:W-:Y:S01]  /*14630*/  F2FP.F16.F32.PACK_AB R86, R138, R104 ;  /* 0x000000688a56723e */ /* 0x000fe200000000ff */
[----:B-1----:R-:W-:Y:S01]  /*14640*/  FADD.FTZ R72, R76, R75 ;  /* 0x0000004b4c487221 */ /* 0x002fe20000010000 */
[----:B------:R-:W-:Y:S02]  /*14650*/  F2FP.F16.F32.PACK_AB R88, R96, R93 ;  /* 0x0000005d6058723e */ /* 0x000fe400000000ff */
[----:B------:R-:W-:Y:S01]  /*14660*/  F2FP.F16.F32.PACK_AB R91, R139, R78 ;  /* 0x0000004e8b5b723e */ /* 0x000fe200000000ff */
[----:B------:R-:W-:Y:S01]  /*14670*/  FADD.FTZ R0, R148, R147 ;  /* 0x0000009394007221 */ /* 0x000fe20000010000 */
[----:B------:R-:W-:-:S02]  /*14680*/  F2FP.F16.F32.PACK_AB R93, R145, R143 ;  /* 0x0000008f915d723e */ /* 0x000fc400000000ff */
[----:B------:R-:W-:Y:S01]  /*14690*/  F2FP.F16.F32.PACK_AB R94, R76, R73 ;  /* 0x000000494c5e723e */ /* 0x000fe200000000ff */
[----:B------:R-:W-:Y:S04]  /*146a0*/  STSM.16.M88.4 [R18+0x2bb00], R80 ;  /* 0x02bb005012007844 */ /* 0x000fe80000000200 */
[----:B------:R-:W-:Y:S04]  /*146b0*/  STSM.16.M88.4 [R18+0x2d300], R84 ;  /* 0x02d3005412007844 */ /* 0x000fe80000000200 */
[----:B------:R-:W-:Y:S04]  /*146c0*/  STSM.16.M88.4 [R18+0x2eb00], R88 ;  /* 0x02eb005812007844 */ /* 0x000fe80000000200 */
[----:B------:R-:W-:Y:S04]  /*146d0*/  STL [R1+0x3c], R72 ;  /* 0x00003c4801007387 */ /* 0x000fe80000100800 */
[----:B------:R-:W-:Y:S04]  /*146e0*/  STSM.16.M88.4 [R18+0x30300], R92 ;  /* 0x0303005c12007844 */ /* 0x000fe80000000200 */
[----:B------:R2:W-:Y:S01]  /*146f0*/  STL [R1+0x44], R0 ;  /* 0x0000440001007387 */ /* 0x0005e20000100800 */
[----:B------:R-:W-:Y:S01]  /*14700*/  @!PT LDS RZ, [RZ] ;  /* 0x00000000fffff984 */ /* 0x000fe20000000800 */
[----:B------:R-:W-:Y:S01]  /*14710*/  @!PT LDS RZ, [RZ] ;  /* 0x00000000fffff984 */ /* 0x000fe20000000800 */
[----:B------:R-:W-:Y:S01]  /*14720*/  @!PT LDS RZ, [RZ] ;  /* 0x00000000fffff984 */ /* 0x000fe20000000800 */
[----:B------:R-:W-:Y:S01]  /*14730*/  @!PT LDS RZ, [RZ] ;  /* 0x00000000fffff984 */ /* 0x000fe20000000800 */
[----:B------:R0:W-:Y:S06]  /*14740*/  MEMBAR.ALL.CTA ;  /* 0x0000000000007992 */ /* 0x0001ec0000008000 */
[----:B0-----:R-:W0:Y:S04]  /*14750*/  FENCE.VIEW.ASYNC.S ;  /* 0x00000000000073c6 */ /* 0x001e280000000000 */
[----:B------:R1:W5:Y:S01]  /*14760*/  LDL R157, [R1+0x60] ;  /* 0x00006000019d7983 */ /* 0x0003620000100800 */
        /* <DEDUP_REMOVED lines=49> */
[----:B--2---:R-:W-:-:S05]  /*14a80*/  VIADD R0, R21, 0xffffffff ;  /* 0xffffffff15007836 */ /* 0x004fca0000000000 */
[----:B------:R2:W-:Y:S04]  /*14a90*/  STL [R1+0x40], R0 ;  /* 0x0000400001007387 */ /* 0x0005e80000100800 */
[----:B------:R1:W-:Y:S01]  /*14aa0*/  STL [R1+0x38], R74 ;  /* 0x0000384a01007387 */ /* 0x0003e20000100800 */
[----:B------:R-:W-:Y:S01]  /*14ab0*/  ISETP.GT.AND P2, PT, R21, RZ, PT ;  /* 0x000000ff1500720c */ /* 0x000fe20003f44270 */
[----:B--2---:R-:W-:Y:S01]  /*14ac0*/  IMAD.MOV.U32 R0, RZ, RZ, R154 ;  /* 0x000000ffff007224 */ /* 0x004fe200078e009a */
[----:B0-----:R-:W-:-:S11]  /*14ad0*/  NOP ;  /* 0x0000000000007918 */ /* 0x001fd60000000000 */
[----:B-1----:R-:W-:Y:S05]  /*14ae0*/  @P2 BRA `(.L_x_10442) ;  /* 0xffffffac00302947 */ /* 0x002fea000383ffff */
.L_x_10432:
[----:B------:R-:W-:Y:S05]  /*14af0*/  WARPSYNC.ALL ;  /* 0x0000000000007948 */ /* 0x000fea0003800000 */
[----:B------:R-:W-:Y:S06]  /*14b00*/  BAR.ARV 0x8, 0x200 ;  /* 0x0208000000007b1d */ /* 0x000fec0000002000 */
[----:B------:R-:W-:Y:S05]  /*14b10*/  @!P0 BRA `(.L_x_10443) ;  /* 0x0000000000048947 */ /* 0x000fea0003800000 */
[----:B------:R-:W-:Y:S01]  /*14b20*/  BPT.TRAP 0x1 ;  /* 0x000000040000795c */ /* 0x000fe20000300000 */
.L_x_10443:
[----:B------:R-:W2:Y:S01]  /*14b30*/  LDL R2, [R1+0x60] ;  /* 0x0000600001027983 */ /* 0x000ea20000100800 */
[----:B------:R-:W-:Y:S01]  /*14b40*/  IMAD R0, R154, 0x8, R16 ;  /* 0x000000089a007824 */ /* 0x000fe200078e0210 */
[----:B--2---:R-:W-:-:S04]  /*14b50*/  SHF.L.U32 R3, R2, 0x1f, RZ ;  /* 0x0000001f02037819 */ /* 0x004fc800000006ff */
[----:B------:R0:W1:Y:S01]  /*14b60*/  SYNCS.PHASECHK.TRANS64.TRYWAIT P2, [R0+URZ+0x31c50], R3 ;  /* 0x031c5003000075a7 */ /* 0x000062000804017f */
[----:B------:R-:W-:Y:S05]  /*14b70*/  @!P0 BRA `(.L_x_10444) ;  /* 0x0000000000048947 */ /* 0x000fea0003800000 */
[----:B------:R-:W-:Y:S01]  /*14b80*/  BPT.TRAP 0x1 ;  /* 0x000000040000795c */ /* 0x000fe20000300000 */
.L_x_10444:
[----:B------:R-:W2:Y:S01]  /*14b90*/  LDL.LU R2, [R1+0x80] ;  /* 0x0000800001027983 */ /* 0x000ea20000300800 */
[----:B------:R-:W-:Y:S02]  /*14ba0*/  VIADD R16, R16, 0x200 ;  /* 0x0000020010107836 */ /* 0x000fe40000000000 */
[----:B------:R-:W-:-:S03]  /*14bb0*/  IMAD.MOV.U32 R5, RZ, RZ, -0x3ffffff0 ;  /* 0xc0000010ff057424 */ /* 0x000fc600078e00ff */
[----:B------:R-:W-:-:S04]  /*14bc0*/  SHF.R.U32.HI R16, RZ, 0x4, R16 ;  /* 0x00000004ff107819 */ /* 0x000fc80000011610 */
[----:B------:R-:W-:-:S04]  /*14bd0*/  LOP3.LUT R16, R16, 0x3fff, RZ, 0xc0, !PT ;  /* 0x00003fff10107812 */ /* 0x000fc800078ec0ff */
[----:B------:R-:W-:Y:S02]  /*14be0*/  LOP3.LUT R7, R16, 0x2400000, RZ, 0xfc, !PT ;  /* 0x0240000010077812 */ /* 0x000fe400078efcff */
[----:B--2---:R-:W-:Y:S01]  /*14bf0*/  LOP3.LUT R4, R2, 0x10000, RZ, 0xfc, !PT ;  /* 0x0001000002047812 */ /* 0x004fe200078efcff */
[----:B-1----:R-:W-:Y:S06]  /*14c00*/  @P2 BRA `(.L_x_10445) ;  /* 0x0000000000082947 */ /* 0x002fec0003800000 */
[----:B------:R-:W1:Y:S02]  /*14c10*/  SYNCS.PHASECHK.TRANS64.TRYWAIT P0, [R0+URZ+0x31c50], R3 ;  /* 0x031c5003000075a7 */ /* 0x000e64000800017f */
[----:B-1----:R-:W-:Y:S05]  /*14c20*/  @!P0 BRA `(.L_x_10446) ;  /* 0x000000a400c08947 */ /* 0x002fea0003800000 */
.L_x_10445:
[----:B------:R-:W-:Y:S01]  /*14c30*/  IMAD R2, R154, 0x6c0, R7 ;  /* 0x000006c09a027824 */ /* 0x000fe200078e0207 */
[----:B------:R-:W2:Y:S01]  /*14c40*/  LDL.LU R12, [R1+0x3c] ;  /* 0x00003c00010c7983 */ /* 0x000ea20000300800 */
[----:B01----:R-:W-:Y:S01]  /*14c50*/  IMAD.MOV.U32 R3, RZ, RZ, -0x7fffffe0 ;  /* 0x80000020ff037424 */ /* 0x003fe200078e00ff */
[----:B------:R-:W-:Y:S05]  /*14c60*/  WARPSYNC.ALL ;  /* 0x0000000000007948 */ /* 0x000fea0003800000 */
[C---:B------:R-:W-:Y:S01]  /*14c70*/  R2UR UR4, R4.reuse ;  /* 0x00000000040472ca */ /* 0x040fe200000e0000 */
[----:B------:R-:W-:Y:S01]  /*14c80*/  VIADD R6, R4, 0x180 ;  /* 0x0000018004067836 */ /* 0x000fe20000000000 */
[----:B------:R-:W-:Y:S01]  /*14c90*/  R2UR UR5, R5 ;  /* 0x00000000050572ca */ /* 0x000fe200000e0000 */
[C---:B------:R-:W-:Y:S01]  /*14ca0*/  VIADD R8, R2.reuse, 0x40 ;  /* 0x0000004002087836 */ /* 0x040fe20000000000 */
[----:B------:R-:W-:Y:S01]  /*14cb0*/  R2UR UR6, R2 ;  /* 0x00000000020672ca */ /* 0x000fe200000e0000 */
[----:B------:R-:W-:Y:S01]  /*14cc0*/  IMAD.MOV.U32 R7, RZ, RZ, -0x3ffffff0 ;  /* 0xc0000010ff077424 */ /* 0x000fe200078e00ff */
[----:B------:R-:W-:Y:S01]  /*14cd0*/  R2UR UR7, R3 ;  /* 0x00000000030772ca */ /* 0x000fe200000e0000 */
[----:B------:R-:W-:Y:S01]  /*14ce0*/  WARPGROUP.ARRIVE ;  /* 0x00000000000079c5 */ /* 0x000fe20000000000 */
[----:B------:R-:W-:Y:S01]  /*14cf0*/  IMAD.MOV.U32 R9, RZ, RZ, -0x7fffffe0 ;  /* 0x80000020ff097424 */ /* 0x000fe200078e00ff */
[----:B------:R-:W3:Y:S01]  /*14d00*/  LDL.LU R10, [R1+0x44] ;  /* 0x00004400010a7983 */ /* 0x000ee20000300800 */
[----:B------:R-:W-:Y:S01]  /*14d10*/  IMAD.MOV.U32 R3, RZ, RZ, -0x7fffffe0 ;  /* 0x80000020ff037424 */ /* 0x000fe200078e00ff */
[----:B------:R-:W-:-:S02]  /*14d20*/  MOV R5, 0xc0000010 ;  /* 0xc000001000057802 */ /* 0x000fc40000000f00 */
[----:B------:R-:W4:Y:S01]  /*14d30*/  LDL.LU R11, [R1+0x60] ;  /* 0x00006000010b7983 */ /* 0x000f220000300800 */
[----:B------:R-:W-:-:S05]  /*14d40*/  VIADD R154, R154, 0x1 ;  /* 0x000000019a9a7836 */ /* 0x000fca0000000000 */
[----:B------:R-:W-:Y:S01]  /*14d50*/  HGMMA.64x96x16.F32 R24, gdesc[UR4].tnspB, R24, gsb0 ;  /* 0x41600000041879f0 */ /* 0x000fe20008000818 */
[----:B------:R-:W-:Y:S01]  /*14d60*/  R2UR UR4, R6 ;  /* 0x00000000060472ca */ /* 0x000fe200000e0000 */
[----:B------:R-:W-:Y:S01]  /*14d70*/  VIADD R6, R4, 0x300 ;  /* 0x0000030004067836 */ /* 0x000fe20000000000 */
[----:B------:R-:W-:Y:S01]  /*14d80*/  R2UR UR5, R7 ;  /* 0x00000000070572ca */ /* 0x000fe200000e0000 */
[----:B------:R-:W-:Y:S01]  /*14d90*/  IMAD.MOV.U32 R7, RZ, RZ, -0x3ffffff0 ;  /* 0xc0000010ff077424 */ /* 0x000fe200078e00ff */
[----:B------:R-:W-:Y:S01]  /*14da0*/  R2UR UR6, R8 ;  /* 0x00000000080672ca */ /* 0x000fe200000e0000 */
[----:B------:R-:W-:Y:S01]  /*14db0*/  VIADD R8, R2, 0x80 ;  /* 0x0000008002087836 */ /* 0x000fe20000000000 */
[----:B------:R-:W-:Y:S01]  /*14dc0*/  R2UR UR7, R9 ;  /* 0x00000000090772ca */ /* 0x000fe200000e0000 */
[----:B------:R-:W-:Y:S01]  /*14dd0*/  IMAD.MOV.U32 R9, RZ, RZ, -0x7fffffe0 ;  /* 0x80000020ff097424 */ /* 0x000fe200078e00ff */
[----:B------:R-:W-:Y:S01]  /*14de0*/  ISETP.NE.AND P0, PT, R154, 0x2, PT ;  /* 0x000000029a00780c */ /* 0x000fe20003f05270 */
[----:B------:R-:W-:-:S02]  /*14df0*/  WARPGROUP.DEPBAR.LE gsb0, 0x0 ;  /* 0x00008000000079c5 */ /* 0x000fc40000010000 */
[----:B------:R-:W-:-:S08]  /*14e00*/  WARPGROUP.ARRIVE ;  /* 0x00000000000079c5 */ /* 0x000fd00000000000 */
[----:B------:R-:W-:Y:S01]  /*14e10*/  HGMMA.64x96x16.F32 R24, gdesc[UR4].tnspB, R24, gsb0 ;  /* 0x41600000041879f0 */ /* 0x000fe20008000818 */
[----:B------:R-:W-:Y:S01]  /*14e20*/  R2UR UR4, R6 ;  /* 0x00000000060472ca */ /* 0x000fe200000e0000 */
[----:B------:R-:W-:Y:S01]  /*14e30*/  VIADD R6, R4, 0x480 ;  /* 0x0000048004067836 */ /* 0x000fe20000000000 */
[----:B------:R-:W-:Y:S01]  /*14e40*/  R2UR UR5, R7 ;  /* 0x00000000070572ca */ /* 0x000fe200000e0000 */
[----:B------:R-:W-:Y:S01]  /*14e50*/  IMAD.MOV.U32 R7, RZ, RZ, -0x3ffffff0 ;  /* 0xc0000010ff077424 */ /* 0x000fe200078e00ff */
[----:B------:R-:W-:Y:S01]  /*14e60*/  R2UR UR6, R8 ;  /* 0x00000000080672ca */ /* 0x000fe200000e0000 */
[----:B------:R-:W-:Y:S01]  /*14e70*/  VIADD R8, R2, 0xc0 ;  /* 0x000000c002087836 */ /* 0x000fe20000000000 */
[----:B------:R-:W-:Y:S02]  /*14e80*/  R2UR UR7, R9 ;  /* 0x00000000090772ca */ /* 0x000fe400000e0000 */
[----:B------:R-:W-:Y:S01]  /*14e90*/  MOV R9, 0x80000020 ;  /* 0x8000002000097802 */ /* 0x000fe20000000f00 */
        /* <DEDUP_REMOVED lines=11> */
[----:B------:R-:W-:Y:S02]  /*14f50*/  WARPGROUP.DEPBAR.LE gsb0, 0x0 ;  /* 0x00008000000079c5 */ /* 0x000fe40000010000 */
[----:B------:R-:W-:-:S09]  /*14f60*/  WARPGROUP.ARRIVE ;  /* 0x00000000000079c5 */ /* 0x000fd20000000000 */
        /* <DEDUP_REMOVED lines=28> */
[C---:B------:R-:W-:Y:S01]  /*15130*/  VIADD R8, R2.reuse, 0x1c0 ;  /* 0x000001c002087836 */ /* 0x040fe20000000000 */
[----:B------:R-:W-:Y:S01]  /*15140*/  R2UR UR7, R9 ;  /* 0x00000000090772ca */ /* 0x000fe200000e0000 */
[----:B------:R-:W-:Y:S02]  /*15150*/  IMAD.MOV.U32 R9, RZ, RZ, -0x7fffffe0 ;  /* 0x80000020ff097424 */ /* 0x000fe400078e00ff */
[----:B------:R-:W-:-:S02]  /*15160*/  VIADD R2, R2, 0x200 ;  /* 0x0000020002027836 */ /* 0x000fc40000000000 */
[----:B------:R-:W-:Y:S01]  /*15170*/  VIADD R4, R4, 0xc00 ;  /* 0x00000c0004047836 */ /* 0x000fe20000000000 */
[----:B------:R-:W-:Y:S02]  /*15180*/  WARPGROUP.DEPBAR.LE gsb0, 0x0 ;  /* 0x00008000000079c5 */ /* 0x000fe40000010000 */
[----:B------:R-:W-:-:S06]  /*15190*/  WARPGROUP.ARRIVE ;  /* 0x00000000000079c5 */ /* 0x000fcc0000000000 */
[----:B------:R-:W-:Y:S01]  /*151a0*/  HGMMA.64x96x16.F32 R24, gdesc[UR4].tnspB, R24, gsb0 ;  /* 0x41600000041879f0 */ /* 0x000fe20008000818 */
[----:B------:R-:W-:Y:S02]  /*151b0*/  R2UR UR4, R6 ;  /* 0x00000000060472ca */ /* 0x000fe400000e0000 */
[----:B------:R-:W-:Y:S02]  /*151c0*/  R2UR UR5, R7 ;  /* 0x00000000070572ca */ /* 0x000fe400000e0000 */
[----:B------:R-:W-:Y:S02]  /*151d0*/  R2UR UR6, R8 ;  /* 0x00000000080672ca */ /* 0x000fe400000e0000 */
[----:B------:R-:W-:Y:S01]  /*151e0*/  R2UR UR7, R9 ;  /* 0x00000000090772ca */ /* 0x000fe200000e0000 */
[----:B------:R-:W-:Y:S02]  /*151f0*/  WARPGROUP.DEPBAR.LE gsb0, 0x0 ;  /* 0x00008000000079c5 */ /* 0x000fe40000010000 */
[----:B------:R-:W-:-:S10]  /*15200*/  WARPGROUP.ARRIVE ;  /* 0x00000000000079c5 */ /* 0x000fd40000000000 */
[----:B------:R-:W-:Y:S01]  /*15210*/  HGMMA.64x96x16.F32 R24, gdesc[UR4].tnspB, R24, gsb0 ;  /* 0x41600000041879f0 */ /* 0x000fe20008000818 */
[----:B------:R-:W-:Y:S02]  /*15220*/  R2UR UR6, R2 ;  /* 0x00000000020672ca */ /* 0x000fe400000e0000 */
[----:B--2---:R-:W0:Y:S01]  /*15230*/  SHFL.BFLY PT, R2, R12, 0x2, 0x1f ;  /* 0x0c401f000c027f89 */ /* 0x004e2200000e0000 */
[----:B------:R-:W-:Y:S02]  /*15240*/  R2UR UR7, R3 ;  /* 0x00000000030772ca */ /* 0x000fe400000e0000 */
[----:B------:R-:W-:Y:S01]  /*15250*/  R2UR UR4, R4 ;  /* 0x00000000040472ca */ /* 0x000fe200000e0000 */
[----:B---3--:R-:W1:Y:S01]  /*15260*/  SHFL.BFLY PT, R3, R10, 0x2, 0x1f ;  /* 0x0c401f000a037f89 */ /* 0x008e6200000e0000 */
[----:B------:R-:W-:Y:S01]  /*15270*/  R2UR UR5, R5 ;  /* 0x00000000050572ca */ /* 0x000fe200000e0000 */
[----:B0-----:R-:W-:Y:S01]  /*15280*/  FADD.FTZ R2, R2, R12 ;  /* 0x0000000c02027221 */ /* 0x001fe20000010000 */
[----:B-1----:R-:W-:-:S04]  /*15290*/  FADD.FTZ R4, R3, R10 ;  /* 0x0000000a03047221 */ /* 0x002fc80000010000 */
[----:B------:R-:W0:Y:S04]  /*152a0*/  SHFL.BFLY PT, R3, R2, 0x1, 0x1f ;  /* 0x0c201f0002037f89 */ /* 0x000e2800000e0000 */
[----:B------:R-:W1:Y:S01]  /*152b0*/  SHFL.BFLY PT, R5, R4, 0x1, 0x1f ;  /* 0x0c201f0004057f89 */ /* 0x000e6200000e0000 */
[----:B0-----:R-:W-:Y:S01]  /*152c0*/  FADD.FTZ R9, R2, R3 ;  /* 0x0000000302097221 */ /* 0x001fe20000010000 */
[----:B------:R-:W-:Y:S01]  /*152d0*/  SEL R2, RZ, 0x1, P0 ;  /* 0x00000001ff027807 */ /* 0x000fe20000000000 */
[----:B-1----:R-:W-:-:S03]  /*152e0*/  FADD.FTZ R10, R4, R5 ;  /* 0x00000005040a7221 */ /* 0x002fc60000010000 */
[----:B------:R-:W-:Y:S02]  /*152f0*/  FSETP.NE.FTZ.AND P2, PT, R9, RZ, PT ;  /* 0x000000ff0900720b */ /* 0x000fe40003f55000 */
[----:B------:R-:W-:Y:S02]  /*15300*/  CS2R R4, SRZ ;  /* 0x0000000000047805 */ /* 0x000fe4000001ff00 */
[----:B----4-:R-:W-:Y:S02]  /*15310*/  LOP3.LUT R11, R11, R2, RZ, 0x3c, !PT ;  /* 0x000000020b0b7212 */ /* 0x010fe400078e3cff */
[----:B------:R-:W-:-:S07]  /*15320*/  FSETP.NE.FTZ.AND P3, PT, R10, RZ, PT ;  /* 0x000000ff0a00720b */ /* 0x000fce0003f75000 */
[----:B------:R-:W0:Y:S08]  /*15330*/  @P2 MUFU.LG2 R6, R9 ;  /* 0x0000000900062308 */ /* 0x000e300000000c00 */
[----:B------:R1:W-:Y:S08]  /*15340*/  @P2 MUFU.RCP R5, R9 ;  /* 0x0000000900052308 */ /* 0x0003f00000001000 */
[----:B------:R-:W2:Y:S01]  /*15350*/  @P3 MUFU.LG2 R7, R10 ;  /* 0x0000000a00073308 */ /* 0x000ea20000000c00 */
[----:B-1----:R-:W3:Y:S01]  /*15360*/  LDL.LU R9, [R1+0x98] ;  /* 0x0000980001097983 */ /* 0x002ee20000300800 */
[----:B------:R-:W-:-:S02]  /*15370*/  WARPGROUP.DEPBAR.LE gsb0, 0x0 ;  /* 0x00008000000079c5 */ /* 0x000fc40000010000 */
[----:B------:R-:W-:-:S06]  /*15380*/  WARPGROUP.ARRIVE ;  /* 0x00000000000079c5 */ /* 0x000fcc0000000000 */
[----:B------:R-:W-:Y:S01]  /*15390*/  HGMMA.64x96x16.F32 R24, gdesc[UR4].tnspB, R24, gsb0 ;  /* 0x41600000041879f0 */ /* 0x000fe20008000818 */
[----:B------:R1:W-:Y:S01]  /*153a0*/  STL [R1+0x60], R11 ;  /* 0x0000600b01007387 */ /* 0x0003e20000100800 */
[----:B------:R-:W4:Y:S01]  /*153b0*/  @P3 MUFU.RCP R4, R10 ;  /* 0x0000000a00043308 */ /* 0x000f220000001000 */
[----:B------:R-:W-:Y:S02]  /*153c0*/  @!P1 VIADD R8, R0, 0x31c60 ;  /* 0x00031c6000089836 */ /* 0x000fe40000000000 */
[C---:B------:R-:W-:Y:S01]  /*153d0*/  @P2 FMUL.FTZ R3, R15.reuse, 0.69314718246459960938 ;  /* 0x3f3172180f032820 */ /* 0x040fe20000410000 */
[----:B0-----:R-:W-:Y:S01]  /*153e0*/  @P2 FMUL.FTZ R6, R6, 0.69314718246459960938 ;  /* 0x3f31721806062820 */ /* 0x001fe20000410000 */
[----:B------:R-:W-:Y:S01]  /*153f0*/  @P3 FMUL.FTZ R12, R15, 0.69314718246459960938 ;  /* 0x3f3172180f0c3820 */ /* 0x000fe20000410000 */
[----:B--2---:R-:W-:Y:S01]  /*15400*/  @P3 FMUL.FTZ R7, R7, 0.69314718246459960938 ;  /* 0x3f31721807073820 */ /* 0x004fe20000410000 */
[----:B------:R-:W-:Y:S01]  /*15410*/  IMAD.MOV.U32 R0, RZ, RZ, -0x800000 ;  /* 0xff800000ff007424 */ /* 0x000fe200078e00ff */
[----:B------:R-:W-:Y:S01]  /*15420*/  @!P1 PRMT R8, RZ, 0x654, R8 ;  /* 0x00000654ff089816 */ /* 0x000fe20000000008 */
[----:B------:R-:W-:-:S02]  /*15430*/  IMAD.MOV.U32 R2, RZ, RZ, -0x800000 ;  /* 0xff800000ff027424 */ /* 0x000fc400078e00ff */
[----:B------:R-:W-:Y:S01]  /*15440*/  @P2 FFMA.FTZ R0, R3, R14, R6 ;  /* 0x0000000e03002223 */ /* 0x000fe20000010006 */
[----:B------:R-:W-:Y:S01]  /*15450*/  @P3 FFMA.FTZ R2, R12, R74, R7 ;  /* 0x0000004a0c023223 */ /* 0x000fe20000010007 */
[----:B------:R-:W-:Y:S01]  /*15460*/  SEL R154, R154, RZ, P0 ;  /* 0x000000ff9a9a7207 */ /* 0x000fe20000000000 */
[----:B------:R-:W-:Y:S02]  /*15470*/  WARPGROUP.DEPBAR.LE gsb0, 0x0 ;  /* 0x00008000000079c5 */ /* 0x000fe40000010000 */
        /* <DEDUP_REMOVED lines=50> */
[----:B---3--:R-:W-:-:S05]  /*157a0*/  VIADD R9, R9, 0x1 ;  /* 0x0000000109097836 */ /* 0x008fca0000000000 */
[----:B------:R1:W-:Y:S02]  /*157b0*/  STL [R1+0x98], R9 ;  /* 0x0000980901007387 */ /* 0x0003e40000100800 */
.L_x_10391:
[----:B------:R-:W2:Y:S01]  /*157c0*/  LDL R85, [R1+0x8c] ;  /* 0x00008c0001557983 */ /* 0x000ea20000100800 */
[----:B------:R-:W0:Y:S01]  /*157d0*/  S2R R4, SR_TID.X ;  /* 0x0000000000047919 */ /* 0x000e220000002100 */
[----:B------:R-:W-:Y:S05]  /*157e0*/  WARPSYNC.ALL ;  /* 0x0000000000007948 */ /* 0x000fea0003800000 */
[----:B------:R-:W3:Y:S01]  /*157f0*/  S2UR UR5, SR_CgaCtaId ;  /* 0x00000000000579c3 */ /* 0x000ee20000008800 */
[----:B------:R-:W-:Y:S01]  /*15800*/  UMOV UR4, 0x400 ;  /* 0x0000040000047882 */ /* 0x000fe20000000000 */
[----:B0-----:R-:W-:-:S05]  /*15810*/  VIADD R87, R4, 0xffffff80 ;  /* 0xffffff8004577836 */ /* 0x001fca0000000000 */
[----:B------:R-:W-:-:S04]  /*15820*/  SHF.R.S32.HI R70, RZ, 0x1f, R87 ;  /* 0x0000001fff467819 */ /* 0x000fc80000011457 */
[----:B------:R-:W-:Y:S01]  /*15830*/  LEA.HI R70, R70, R87, RZ, 0x2 ;  /* 0x0000005746467211 */ /* 0x000fe200078f10ff */
[----:B---3--:R-:W-:-:S03]  /*15840*/  ULEA UR4, UR5, UR4, 0x18 ;  /* 0x0000000405047291 */ /* 0x008fc6000f8ec03f */
[----:B------:R-:W-:-:S05]  /*15850*/  LOP3.LUT R70, R70, 0xfffffffc, RZ, 0xc0, !PT ;  /* 0xfffffffc46467812 */ /* 0x000fca00078ec0ff */
[----:B------:R-:W-:Y:S02]  /*15860*/  IMAD.IADD R70, R87, 0x1, -R70 ;  /* 0x0000000157467824 */ /* 0x000fe400078e0a46 */
[----:B------:R-:W-:Y:S01]  /*15870*/  IMAD.U32 R16, RZ, RZ, UR4 ;  /* 0x00000004ff107e24 */ /* 0x000fe2000f8e00ff */
[----:B------:R-:W-:Y:S01]  /*15880*/  BAR.SYNC.DEFER_BLOCKING 0x5, 0x200 ;  /* 0x0148000000007b1d */ /* 0x000fe20000010000 */
[----:B------:R-:W-:-:S04]  /*15890*/  IMAD.SHL.U32 R36, R70, 0x8, RZ ;  /* 0x0000000846247824 */ /* 0x000fc800078e00ff */
[C---:B------:R-:W-:Y:S02]  /*158a0*/  VIADD R37, R36.reuse, 0x40 ;  /* 0x0000004024257836 */ /* 0x040fe40000000000 */
[----:B------:R-:W-:Y:S01]  /*158b0*/  VIADD R38, R36, 0x20 ;  /* 0x0000002024267836 */ /* 0x000fe20000000000 */
[----:B------:R-:W-:Y:S02]  /*158c0*/  BSSY B0, `(.L_x_10447) ;  /* 0x00001b8000007945 */ /* 0x000fe40003800000 */
[----:B------:R-:W-:Y:S02]  /*158d0*/  SHF.R.S32.HI R40, RZ, 0x1f, R37 ;  /* 0x0000001fff287819 */ /* 0x000fe40000011425 */
[----:B------:R-:W-:Y:S01]  /*158e0*/  SHF.R.S32.HI R39, RZ, 0x1f, R38 ;  /* 0x0000001fff277819 */ /* 0x000fe20000011426 */
[----:B------:R0:W3:Y:S01]  /*158f0*/  LDS.128 R108, [R16+0x31cd0] ;  /* 0x031cd000106c7984 */ /* 0x0000e20000000c00 */
[----:B------:R-:W-:Y:S06]  /*15900*/  BAR.ARV 0x4, 0x200 ;  /* 0x0108000000007b1d */ /* 0x000fec0000002000 */
[----:B--2---:R-:W-:Y:S01]  /*15910*/  SHF.R.S32.HI R54, RZ, 0x1f, R85 ;  /* 0x0000001fff367819 */ /* 0x004fe20000011455 */
[----:B------:R-:W-:-:S03]  /*15920*/  IMAD.SHL.U32 R58, R85, 0x4, RZ ;  /* 0x00000004553a7824 */ /* 0x000fc600078e00ff */
[----:B------:R-:W-:Y:S01]  /*15930*/  SHF.L.U64.HI R55, R85, 0x2, R54 ;  /* 0x0000000255377819 */ /* 0x000fe20000010236 */
[----:B0--3--:R-:W-:Y:S06]  /*15940*/  @P1 BRA `(.L_x_10448) ;  /* 0x0000001000441947 */ /* 0x009fec0003800000 */
[----:B------:R-:W2:Y:S01]  /*15950*/  LDL R4, [R1+0xd0] ;  /* 0x0000d00001047983 */ /* 0x000ea20000100800 */
[----:B------:R-:W-:Y:S05]  /*15960*/  WARPSYNC.ALL ;  /* 0x0000000000007948 */ /* 0x000fea0003800000 */
[----:B------:R-:W0:Y:S01]  /*15970*/  S2R R5, SR_SWINHI ;  /* 0x0000000000057919 */ /* 0x000e220000002f00 */
[----:B------:R-:W-:Y:S01]  /*15980*/  F2FP.F16.F32.PACK_AB R6, R81, R6 ;  /* 0x000000065106723e */ /* 0x000fe200000000ff */
[----:B------:R-:W-:Y:S01]  /*15990*/  ULDC.64 UR4, c[0x0][0xc00] ;  /* 0x0003000000047ab9 */ /* 0x000fe20000000a00 */
[----:B------:R-:W-:Y:S02]  /*159a0*/  F2FP.F16.F32.PACK_AB R27, R68, R27 ;  /* 0x0000001b441b723e */ /* 0x000fe400000000ff */
[----:B------:R-:W-:-:S02]  /*159b0*/  MOV R20, R16 ;  /* 0x0000001000147202 */ /* 0x000fc40000000f00 */
[----:B0-----:R-:W-:Y:S01]  /*159c0*/  MOV R21, R5 ;  /* 0x0000000500157202 */ /* 0x001fe20000000f00 */
[----:B------:R-:W-:Y:S02]  /*159d0*/  BAR.SYNC.DEFER_BLOCKING 0x1, 0x180 ;  /* 0x0046000000007b1d */ /* 0x000fe40000010000 */
[----:B--2---:R-:W-:-:S03]  /*159e0*/  IMAD.WIDE R4, R4, 0x2, R20 ;  /* 0x0000000204047825 */ /* 0x004fc600078e0214 */
[C---:B------:R-:W-:Y:S02]  /*159f0*/  IADD3 R59, P4, R4.reuse, 0x20, RZ ;  /* 0x00000020043b7810 */ /* 0x040fe40007f9e0ff */
[C---:B------:R-:W-:Y:S02]  /*15a00*/  IADD3 R63, P3, R4.reuse, 0x3000, RZ ;  /* 0x00003000043f7810 */ /* 0x040fe40007f7e0ff */
[----:B-1----:R-:W-:Y:S01]  /*15a10*/  LOP3.LUT R8, R59, 0x180, RZ, 0xc0, !PT ;  /* 0x000001803b087812 */ /* 0x002fe200078ec0ff */
[--C-:B------:R-:W-:Y:S01]  /*15a20*/  IMAD.X R13, RZ, RZ, R5.reuse, P4 ;  /* 0x000000ffff0d7224 */ /* 0x100fe200020e0605 */
[----:B------:R-:W-:Y:S01]  /*15a30*/  IADD3 R67, P2, R4, 0x3020, RZ ;  /* 0x0000302004437810 */ /* 0x000fe20007f5e0ff */
[--C-:B------:R-:W-:Y:S01]  /*15a40*/  IMAD.X R15, RZ, RZ, R5.reuse, P3 ;  /* 0x000000ffff0f7224 */ /* 0x100fe200018e0605 */
[----:B------:R-:W-:Y:S02]  /*15a50*/  SHF.R.U64 R8, R8, 0x3, RZ ;  /* 0x0000000308087819 */ /* 0x000fe400000012ff */
[C---:B------:R-:W-:Y:S01]  /*15a60*/  IADD3 R62, P1, R4.reuse, 0x6000, RZ ;  /* 0x00006000043e7810 */ /* 0x040fe20007f3e0ff */
[----:B------:R-:W-:Y:S01]  /*15a70*/  IMAD.X R25, RZ, RZ, R5, P2 ;  /* 0x000000ffff197224 */ /* 0x000fe200010e0605 */
[----:B------:R-:W-:-:S02]  /*15a80*/  LOP3.LUT R9, R4, 0x180, RZ, 0xc0, !PT ;  /* 0x0000018004097812 */ /* 0x000fc400078ec0ff */
[----:B------:R-:W-:Y:S02]  /*15a90*/  LOP3.LUT R12, R8, R59, RZ, 0x3c, !PT ;  /* 0x0000003b080c7212 */ /* 0x000fe400078e3cff */
[----:B------:R-:W-:Y:S02]  /*15aa0*/  LOP3.LUT R8, R63, 0x180, RZ, 0xc0, !PT ;  /* 0x000001803f087812 */ /* 0x000fe400078ec0ff */
[----:B------:R-:W-:Y:S02]  /*15ab0*/  LOP3.LUT R10, R67, 0x180, RZ, 0xc0, !PT ;  /* 0x00000180430a7812 */ /* 0x000fe400078ec0ff */
[----:B------:R-:W-:Y:S02]  /*15ac0*/  LOP3.LUT R59, R62, 0x180, RZ, 0xc0, !PT ;  /* 0x000001803e3b7812 */ /* 0x000fe400078ec0ff */
[----:B------:R-:W-:Y:S02]  /*15ad0*/  SHF.R.U64 R9, R9, 0x3, RZ ;  /* 0x0000000309097819 */ /* 0x000fe400000012ff */
[----:B------:R-:W-:-:S02]  /*15ae0*/  SHF.R.U64 R8, R8, 0x3, RZ ;  /* 0x0000000308087819 */ /* 0x000fc400000012ff */
[----:B------:R-:W-:Y:S02]  /*15af0*/  IADD3 R83, P0, R4, 0x6020, RZ ;  /* 0x0000602004537810 */ /* 0x000fe40007f1e0ff */
[----:B------:R-:W-:Y:S02]  /*15b00*/  SHF.R.U64 R10, R10, 0x3, RZ ;  /* 0x000000030a0a7819 */ /* 0x000fe400000012ff */
[----:B------:R-:W-:Y:S01]  /*15b10*/  SHF.R.U64 R59, R59, 0x3, RZ ;  /* 0x000000033b3b7819 */ /* 0x000fe200000012ff */
[--C-:B------:R-:W-:Y:S01]  /*15b20*/  IMAD.X R11, RZ, RZ, R5.reuse, P0 ;  /* 0x000000ffff0b7224 */ /* 0x100fe200000e0605 */
[----:B------:R-:W-:Y:S01]  /*15b30*/  LOP3.LUT R4, R9, R4, RZ, 0x3c, !PT ;  /* 0x0000000409047212 */ /* 0x000fe200078e3cff */
[----:B------:R-:W-:Y:S01]  /*15b40*/  IMAD.X R9, RZ, RZ, R5, P1 ;  /* 0x000000ffff097224 */ /* 0x000fe200008e0605 */
[----:B------:R-:W-:Y:S02]  /*15b50*/  LOP3.LUT R14, R8, R63, RZ, 0x3c, !PT ;  /* 0x0000003f080e7212 */ /* 0x000fe400078e3cff */
[----:B------:R-:W-:-:S02]  /*15b60*/  LOP3.LUT R24, R10, R67, RZ, 0x3c, !PT ;  /* 0x000000430a187212 */ /* 0x000fc400078e3cff */
[----:B------:R-:W-:Y:S02]  /*15b70*/  LOP3.LUT R8, R59, R62, RZ, 0x3c, !PT ;  /* 0x0000003e3b087212 */ /* 0x000fe400078e3cff */
[----:B------:R-:W-:Y:S02]  /*15b80*/  LOP3.LUT R66, R83, 0x180, RZ, 0xc0, !PT ;  /* 0x0000018053427812 */ /* 0x000fe400078ec0ff */
[----:B------:R-:W-:Y:S02]  /*15b90*/  MOV R62, R4 ;  /* 0x00000004003e7202 */ /* 0x000fe40000000f00 */
[----:B------:R-:W-:Y:S02]  /*15ba0*/  F2FP.F16.F32.PACK_AB R4, R80, R7 ;  /* 0x000000075004723e */ /* 0x000fe400000000ff */
[----:B------:R-:W-:Y:S02]  /*15bb0*/  F2FP.F16.F32.PACK_AB R5, R86, R61 ;  /* 0x0000003d5605723e */ /* 0x000fe400000000ff */
[----:B------:R-:W-:-:S02]  /*15bc0*/  F2FP.F16.F32.PACK_AB R7, R69, R60 ;  /* 0x0000003c4507723e */ /* 0x000fc400000000ff */
[----:B------:R-:W-:Y:S02]  /*15bd0*/  MOV R61, R12 ;  /* 0x0000000c003d7202 */ /* 0x000fe40000000f00 */
[----:B------:R-:W-:Y:S01]  /*15be0*/  MOV R60, R14 ;  /* 0x0000000e003c7202 */ /* 0x000fe20000000f00 */
[----:B------:R0:W-:Y:S01]  /*15bf0*/  STSM.16.M88.4 [R62], R4 ;  /* 0x000000043e007844 */ /* 0x0001e20000000200 */
[----:B------:R-:W-:Y:S02]  /*15c00*/  MOV R59, R24 ;  /* 0x00000018003b7202 */ /* 0x000fe40000000f00 */
[----:B------:R-:W-:Y:S02]  /*15c10*/  SHF.R.U64 R66, R66, 0x3, RZ ;  /* 0x0000000342427819 */ /* 0x000fe400000012ff */
        /* <DEDUP_REMOVED lines=8> */
[----:B------:R-:W-:-:S02]  /*15ca0*/  LOP3.LUT R10, R66, R83, RZ, 0x3c, !PT ;  /* 0x00000053420a7212 */ /* 0x000fc400078e3cff */
[----:B------:R-:W-:Y:S01]  /*15cb0*/  ISETP.NE.U32.AND P0, PT, RZ, UR4, PT ;  /* 0x00000004ff007c0c */ /* 0x000fe2000bf05070 */
[----:B------:R1:W-:Y:S01]  /*15cc0*/  STSM.16.M88.4 [R60], R24 ;  /* 0x000000183c007844 */ /* 0x0003e20000000200 */
[----:B------:R-:W-:Y:S02]  /*15cd0*/  MOV R53, R8 ;  /* 0x0000000800357202 */ /* 0x000fe40000000f00 */
[----:B------:R-:W-:Y:S02]  /*15ce0*/  MOV R44, R10 ;  /* 0x0000000a002c7202 */ /* 0x000fe40000000f00 */
[----:B0-----:R-:W-:Y:S02]  /*15cf0*/  F2FP.F16.F32.PACK_AB R4, R76, R41 ;  /* 0x000000294c04723e */ /* 0x001fe400000000ff */
[----:B------:R-:W-:Y:S02]  /*15d00*/  F2FP.F16.F32.PACK_AB R5, R64, R43 ;  /* 0x0000002b4005723e */ /* 0x000fe400000000ff */
[----:B------:R-:W-:-:S02]  /*15d10*/  F2FP.F16.F32.PACK_AB R6, R48, R33 ;  /* 0x000000213006723e */ /* 0x000fc400000000ff */
[----:B------:R-:W-:Y:S02]  /*15d20*/  F2FP.F16.F32.PACK_AB R7, R51, R42 ;  /* 0x0000002a3307723e */ /* 0x000fe400000000ff */
[----:B------:R-:W-:Y:S02]  /*15d30*/  F2FP.F16.F32.PACK_AB R8, R52, R3 ;  /* 0x000000033408723e */ /* 0x000fe400000000ff */
[----:B------:R-:W-:Y:S01]  /*15d40*/  F2FP.F16.F32.PACK_AB R9, R50, R35 ;  /* 0x000000233209723e */ /* 0x000fe200000000ff */
[----:B------:R0:W-:Y:S01]  /*15d50*/  STSM.16.M88.4 [R59], R4 ;  /* 0x000000043b007844 */ /* 0x0001e20000000200 */
[----:B-1----:R-:W-:Y:S01]  /*15d60*/  IADD3 R24, P1, R58, UR4, RZ ;  /* 0x000000043a187c10 */ /* 0x002fe2000ff3e0ff */
[----:B------:R-:W1:Y:S01]  /*15d70*/  LDC R3, c[0x0][0xbe8] ;  /* 0x0002fa00ff037b82 */ /* 0x000e620000000800 */
[----:B------:R-:W-:Y:S02]  /*15d80*/  F2FP.F16.F32.PACK_AB R10, R45, R28 ;  /* 0x0000001c2d0a723e */ /* 0x000fe400000000ff */
[----:B------:R-:W-:-:S02]  /*15d90*/  F2FP.F16.F32.PACK_AB R11, R47, R34 ;  /* 0x000000222f0b723e */ /* 0x000fc400000000ff */
[----:B------:R-:W-:Y:S02]  /*15da0*/  F2FP.F16.F32.PACK_AB R12, R56, R29 ;  /* 0x0000001d380c723e */ /* 0x000fe400000000ff */
[----:B------:R-:W-:Y:S01]  /*15db0*/  F2FP.F16.F32.PACK_AB R13, R46, R31 ;  /* 0x0000001f2e0d723e */ /* 0x000fe200000000ff */
[----:B------:R2:W-:Y:S01]  /*15dc0*/  STSM.16.M88.4 [R53], R8 ;  /* 0x0000000835007844 */ /* 0x0005e20000000200 */
[----:B------:R-:W-:Y:S02]  /*15dd0*/  F2FP.F16.F32.PACK_AB R14, R49, R32 ;  /* 0x00000020310e723e */ /* 0x000fe400000000ff */
[----:B------:R-:W-:Y:S02]  /*15de0*/  F2FP.F16.F32.PACK_AB R15, R71, R30 ;  /* 0x0000001e470f723e */ /* 0x000fe400000000ff */
[----:B------:R-:W-:Y:S02]  /*15df0*/  ISETP.NE.AND.EX P0, PT, RZ, UR5, PT, P0 ;  /* 0x00000005ff007c0c */ /* 0x000fe4000bf05300 */
[----:B------:R-:W-:Y:S01]  /*15e00*/  IADD3.X R25, R55, UR5, RZ, P1, !PT ;  /* 0x0000000537197c10 */ /* 0x000fe20008ffe4ff */
[----:B------:R-:W-:Y:S01]  /*15e10*/  ULDC.64 UR4, c[0x0][0xc08] ;  /* 0x0003020000047ab9 */ /* 0x000fe20000000a00 */
[----:B------:R2:W-:Y:S01]  /*15e20*/  STSM.16.M88.4 [R44], R12 ;  /* 0x0000000c2c007844 */ /* 0x0005e20000000200 */
[----:B------:R-:W-:Y:S01]  /*15e30*/  BAR.SYNC.DEFER_BLOCKING 0x1, 0x180 ;  /* 0x0046000000007b1d */ /* 0x000fe20000010000 */
[----:B------:R-:W-:-:S02]  /*15e40*/  ISETP.NE.U32.AND P2, PT, RZ, UR4, PT ;  /* 0x00000004ff007c0c */ /* 0x000fc4000bf45070 */
[----:B------:R-:W-:Y:S02]  /*15e50*/  MOV R42, RZ ;  /* 0x000000ff002a7202 */ /* 0x000fe40000000f00 */
[----:B------:R-:W-:-:S13]  /*15e60*/  ISETP.NE.AND.EX P2, PT, RZ, UR5, PT, P2 ;  /* 0x00000005ff007c0c */ /* 0x000fda000bf45320 */
[----:B------:R-:W-:Y:S01]  /*15e70*/  @P2 IADD3 R58, P3, R58, UR4, RZ ;  /* 0x000000043a3a2c10 */ /* 0x000fe2000ff7e0ff */
[----:B------:R-:W-:Y:S02]  /*15e80*/  ULDC UR4, c[0x0][0xa88] ;  /* 0x0002a20000047ab9 */ /* 0x000fe40000000800 */
[----:B0-----:R-:W-:Y:S01]  /*15e90*/  IMAD.U32 R6, RZ, RZ, UR4 ;  /* 0x00000004ff067e24 */ /* 0x001fe2000f8e00ff */
[----:B------:R-:W-:Y:S01]  /*15ea0*/  @P2 IADD3.X R59, R55, UR5, RZ, P3, !PT ;  /* 0x00000005373b2c10 */ /* 0x000fe20009ffe4ff */
[----:B------:R2:W5:Y:S01]  /*15eb0*/  @P0 LDG.E R42, desc[UR60][R24.64] ;  /* 0x0000003c182a0981 */ /* 0x000562000c1e1900 */
[----:B-1----:R-:W-:-:S03]  /*15ec0*/  ISETP.NE.AND P1, PT, R3, 0x1, PT ;  /* 0x000000010300780c */ /* 0x002fc60003f25270 */
[----:B------:R2:W5:Y:S10]  /*15ed0*/  @P2 LDG.E R6, desc[UR60][R58.64] ;  /* 0x0000003c3a062981 */ /* 0x000574000c1e1900 */
[----:B------:R-:W0:Y:S08]  /*15ee0*/  @P1 LDC R5, c[0x0][0xbec] ;  /* 0x0002fb00ff051b82 */ /* 0x000e300000000800 */
[----:B------:R-:W1:Y:S01]  /*15ef0*/  @P1 LDC R27, c[0x0][0xbf0] ;  /* 0x0002fc00ff1b1b82 */ /* 0x000e620000000800 */
[----:B--2---:R-:W-:Y:S05]  /*15f00*/  @P2 BRA `(.L_x_10449) ;  /* 0x0000000000102947 */ /* 0x004fea0003800000 */
[----:B------:R-:W-:Y:S05]  /*15f10*/  @!P0 BRA `(.L_x_10449) ;  /* 0x00000000000c8947 */ /* 0x000fea0003800000 */
[----:B------:R-:W2:Y:S04]  /*15f20*/  LDG.E R7, desc[UR60][R24.64] ;  /* 0x0000003c18077981 */ /* 0x000ea8000c1e1900 */
[----:B-----5:R-:W2:Y:S02]  /*15f30*/  LDG.E R6, desc[UR60][R24.64+0x4] ;  /* 0x0000043c18067981 */ /* 0x020ea4000c1e1900 */
[----:B--2---:R-:W-:-:S07]  /*15f40*/  IMAD.IADD R6, R6, 0x1, -R7 ;  /* 0x0000000106067824 */ /* 0x004fce00078e0a07 */
.L_x_10449:
[----:B------:R-:W2:Y:S01]  /*15f50*/  LDL R4, [R1+0xc8] ;  /* 0x0000c80001047983 */ /* 0x000ea20000100800 */
[--C-:B------:R-:W-:Y:S01]  /*15f60*/  SHF.R.S32.HI R52, RZ, 0x1f, R87.reuse ;  /* 0x0000001fff347819 */ /* 0x100fe20000011457 */
[----:B------:R-:W-:Y:S01]  /*15f70*/  ULDC.64 UR4, c[0x0][0xb90] ;  /* 0x0002e40000047ab9 */ /* 0x000fe20000000a00 */
[----:B-----5:R-:W-:Y:S01]  /*15f80*/  SHF.R.S32.HI R43, RZ, 0x1f, R42 ;  /* 0x0000001fff2b7819 */ /* 0x020fe2000001142a */
[----:B------:R-:W3:Y:S01]  /*15f90*/  LDL.LU R55, [R1+0x90] ;  /* 0x0000900001377983 */ /* 0x000ee20000300800 */
[----:B------:R-:W-:Y:S02]  /*15fa0*/  SEL R54, R54, RZ, !P0 ;  /* 0x000000ff36367207 */ /* 0x000fe40004000000 */
[----:B------:R-:W-:Y:S01]  /*15fb0*/  SEL R48, R85, RZ, !P0 ;  /* 0x000000ff55307207 */ /* 0x000fe20004000000 */
[----:B------:R-:W2:Y:S01]  /*15fc0*/  LDL.LU R50, [R1+0x94] ;  /* 0x0000940001327983 */ /* 0x000ea20000300800 */
[----:B------:R-:W-:Y:S02]  /*15fd0*/  LEA.HI R52, R52, R87, RZ, 0x2 ;  /* 0x0000005734347211 */ /* 0x000fe400078f10ff */
[----:B------:R-:W-:Y:S01]  /*15fe0*/  SHF.R.S32.HI R26, RZ, 0x1f, R87 ;  /* 0x0000001fff1a7819 */ /* 0x000fe20000011457 */
[----:B------:R-:W4:Y:S01]  /*15ff0*/  LDL R14, [R1+0xc4] ;  /* 0x0000c400010e7983 */ /* 0x000f220000100800 */
[----:B------:R-:W-:Y:S01]  /*16000*/  SHF.R.S32.HI R52, RZ, 0x2, R52 ;  /* 0x00000002ff347819 */ /* 0x000fe20000011434 */
[----:B------:R-:W-:Y:S01]  /*16010*/  IMAD R41, R6, R3, RZ ;  /* 0x0000000306297224 */ /* 0x000fe200078e02ff */
[----:B------:R-:W4:Y:S03]  /*16020*/  @P1 LDC R51, c[0x0][0xbec] ;  /* 0x0002fb00ff331b82 */ /* 0x000f260000000800 */
[----:B------:R-:W-:-:S04]  /*16030*/  IMAD R9, R52, 0x20, R36 ;  /* 0x0000002034097824 */ /* 0x000fc800078e0224 */
[----:B------:R-:W-:Y:S01]  /*16040*/  IMAD.WIDE R20, R9, 0x2, R20 ;  /* 0x0000000209147825 */ /* 0x000fe200078e0214 */
[----:B------:R-:W-:Y:S01]  /*16050*/  LEA.HI R26, R26, R87, RZ, 0x7 ;  /* 0x000000571a1a7211 */ /* 0x000fe200078f38ff */
[----:B------:R-:W4:Y:S03]  /*16060*/  @P1 LDC R53, c[0x0][0xbf0] ;  /* 0x0002fc00ff351b82 */ /* 0x000f260000000800 */
[----:B------:R-:W-:Y:S02]  /*16070*/  LOP3.LUT R26, R26, 0xffffff80, RZ, 0xc0, !PT ;  /* 0xffffff801a1a7812 */ /* 0x000fe400078ec0ff */
[----:B------:R-:W-:-:S03]  /*16080*/  IADD3 R13, P3, R20, 0x3000, RZ ;  /* 0x00003000140d7810 */ /* 0x000fc60007f7e0ff */
[----:B------:R-:W-:Y:S01]  /*16090*/  IMAD.IADD R26, R87, 0x1, -R26 ;  /* 0x00000001571a7824 */ /* 0x000fe200078e0a1a */
[----:B------:R-:W-:Y:S02]  /*160a0*/  IADD3 R15, P2, R20, 0x1800, RZ ;  /* 0x00001800140f7810 */ /* 0x000fe40007f5e0ff */
[----:B------:R-:W-:-:S04]  /*160b0*/  LOP3.LUT R12, R13, 0x180, RZ, 0xc0, !PT ;  /* 0x000001800d0c7812 */ /* 0x000fc800078ec0ff */
[----:B------:R-:W-:-:S04]  /*160c0*/  SHF.R.U64 R12, R12, 0x3, RZ ;  /* 0x000000030c0c7819 */ /* 0x000fc800000012ff */
[----:B------:R-:W-:Y:S01]  /*160d0*/  LOP3.LUT R12, R12, R13, RZ, 0x3c, !PT ;  /* 0x0000000d0c0c7212 */ /* 0x000fe200078e3cff */
[----:B------:R-:W-:Y:S01]  /*160e0*/  IMAD.X R13, RZ, RZ, R21, P3 ;  /* 0x000000ffff0d7224 */ /* 0x000fe200018e0615 */
[C---:B------:R-:W-:Y:S02]  /*160f0*/  IADD3 R25, P5, R20.reuse, 0x4800, RZ ;  /* 0x0000480014197810 */ /* 0x040fe40007fbe0ff */
[----:B------:R-:W-:Y:S02]  /*16100*/  IADD3 R29, P4, R20, 0x6000, RZ ;  /* 0x00006000141d7810 */ /* 0x000fe40007f9e0ff */
        /* <DEDUP_REMOVED lines=8> */
[----:B------:R-:W-:Y:S01]  /*16190*/  BSSY B1, `(.L_x_10450) ;  /* 0x0000079000017945 */ /* 0x000fe20003800000 */
[----:B---3--:R-:W-:Y:S01]  /*161a0*/  SHF.R.S32.HI R49, RZ, 0x1f, R55 ;  /* 0x0000001fff317819 */ /* 0x008fe20000011437 */
[----:B--2---:R-:W-:-:S04]  /*161b0*/  IMAD R10, R50, 0xc0, R4 ;  /* 0x000000c0320a7824 */ /* 0x004fc800078e0204 */
[----:B------:R-:W-:Y:S02]  /*161c0*/  IMAD R4, R49, UR4, RZ ;  /* 0x0000000431047c24 */ /* 0x000fe4000f8e02ff */
[----:B0-----:R-:W-:-:S04]  /*161d0*/  @P1 IMAD.HI.U32 R8, R10, R5, RZ ;  /* 0x000000050a081227 */ /* 0x001fc800078e00ff */
        /* <DEDUP_REMOVED lines=23> */
[----:B------:R-:W-:Y:S01]  /*16350*/  SHFL.IDX PT, R46, R10, RZ, 0x1c1f ;  /* 0x001c1fff0a2e7589 */ /* 0x000fe200000e0000 */
[----:B----4-:R-:W-:-:S03]  /*16360*/  IMAD R4, R50, 0xc0, R14 ;  /* 0x000000c032047824 */ /* 0x010fc600078e020e */
[----:B------:R-:W-:Y:S01]  /*16370*/  SHFL.IDX PT, R44, R10, 0x1, 0x1c1f ;  /* 0x003c1f000a2c7f89 */ /* 0x000fe200000e0000 */
[----:B------:R-:W-:Y:S01]  /*16380*/  IMAD.X R9, RZ, RZ, R21, P2 ;  /* 0x000000ffff097224 */ /* 0x000fe200010e0615 */
[----:B------:R-:W-:Y:S01]  /*16390*/  LOP3.LUT R7, R20, 0x180, RZ, 0xc0, !PT ;  /* 0x0000018014077812 */ /* 0x000fe200078ec0ff */
[----:B------:R-:W-:Y:S01]  /*163a0*/  ULDC.64 UR4, c[0x0][0xaa0] ;  /* 0x0002a80000047ab9 */ /* 0x000fe20000000a00 */
[----:B------:R-:W0:Y:S01]  /*163b0*/  SHFL.IDX PT, R47, R11, RZ, 0x1c1f ;  /* 0x001c1fff0b2f7589 */ /* 0x000e2200000e0000 */
[----:B------:R-:W-:-:S03]  /*163c0*/  LOP3.LUT P0, RZ, R26, 0x3, RZ, 0xc0, !PT ;  /* 0x000000031aff7812 */ /* 0x000fc6000780c0ff */
[----:B------:R-:W1:Y:S01]  /*163d0*/  SHFL.IDX PT, R45, R11, 0x1, 0x1c1f ;  /* 0x003c1f000b2d7f89 */ /* 0x000e6200000e0000 */
[C---:B------:R-:W-:Y:S01]  /*163e0*/  ISETP.GE.OR P2, PT, R4.reuse, R41, P0 ;  /* 0x000000290400720c */ /* 0x040fe20000746670 */
[----:B------:R-:W-:Y:S01]  /*163f0*/  VIADD R4, R4, 0x8 ;  /* 0x0000000804047836 */ /* 0x000fe20000000000 */
[----:B------:R-:W-:-:S04]  /*16400*/  IADD3 R5, P3, R20, 0x7800, RZ ;  /* 0x0000780014057810 */ /* 0x000fc80007f7e0ff */
[----:B------:R-:W-:Y:S02]  /*16410*/  ISETP.GE.OR P0, PT, R4, R41, P0 ;  /* 0x000000290400720c */ /* 0x000fe40000706670 */
[----:B------:R-:W-:Y:S01]  /*16420*/  LOP3.LUT R4, R5, 0x180, RZ, 0xc0, !PT ;  /* 0x0000018005047812 */ /* 0x000fe200078ec0ff */
[----:B------:R-:W-:Y:S01]  /*16430*/  IMAD R43, R43, UR4, RZ ;  /* 0x000000042b2b7c24 */ /* 0x000fe2000f8e02ff */
[----:B------:R-:W-:Y:S02]  /*16440*/  SHF.R.U64 R7, R7, 0x3, RZ ;  /* 0x0000000307077819 */ /* 0x000fe400000012ff */
[----:B------:R-:W-:Y:S02]  /*16450*/  SHF.R.U64 R4, R4, 0x3, RZ ;  /* 0x0000000304047819 */ /* 0x000fe400000012ff */
[----:B------:R-:W-:Y:S01]  /*16460*/  LOP3.LUT R20, R7, R20, RZ, 0x3c, !PT ;  /* 0x0000001407147212 */ /* 0x000fe200078e3cff */
[----:B0-----:R0:W-:Y:S01]  /*16470*/  @!P2 ST.E desc[UR60][R46.64], R0 ;  /* 0x000000002e00a985 */ /* 0x0011e2000c10193c */
[----:B------:R-:W-:-:S03]  /*16480*/  LOP3.LUT R32, R4, R5, RZ, 0x3c, !PT ;  /* 0x0000000504207212 */ /* 0x000fc600078e3cff */
[----:B-1----:R1:W-:Y:S04]  /*16490*/  @!P0 ST.E desc[UR60][R44.64], R2 ;  /* 0x000000022c008985 */ /* 0x0023e8000c10193c */
[----:B------:R2:W5:Y:S01]  /*164a0*/  LD.E.128 R4, desc[UR60][R20.64] ;  /* 0x0000003c14047980 */ /* 0x000562000c101d00 */
[C---:B0-----:R-:W-:Y:S01]  /*164b0*/  IMAD R47, R42.reuse, UR5, R43 ;  /* 0x000000052a2f7c24 */ /* 0x041fe2000f8e022b */
[----:B------:R-:W-:Y:S01]  /*164c0*/  LOP3.LUT R8, R15, 0x180, RZ, 0xc0, !PT ;  /* 0x000001800f087812 */ /* 0x000fe200078ec0ff */
[----:B------:R-:W-:Y:S01]  /*164d0*/  IMAD.WIDE.U32 R42, R42, UR4, RZ ;  /* 0x000000042a2a7c25 */ /* 0x000fe2000f8e00ff */
[----:B------:R-:W-:Y:S01]  /*164e0*/  ULDC.64 UR4, c[0x0][0xae8] ;  /* 0x0002ba0000047ab9 */ /* 0x000fe20000000a00 */
[----:B------:R-:W5:Y:S02]  /*164f0*/  LD.E.128 R24, desc[UR60][R24.64] ;  /* 0x0000003c18187980 */ /* 0x000f64000c101d00 */
[----:B------:R-:W-:-:S02]  /*16500*/  IMAD R0, R70, 0x60, R52 ;  /* 0x0000006046007824 */ /* 0x000fc400078e0234 */
[----:B--2---:R-:W-:Y:S01]  /*16510*/  IMAD.MOV.U32 R20, RZ, RZ, R42 ;  /* 0x000000ffff147224 */ /* 0x004fe200078e002a */
[----:B------:R-:W5:Y:S01]  /*16520*/  LD.E.128 R28, desc[UR60][R28.64] ;  /* 0x0000003c1c1c7980 */ /* 0x000f62000c101d00 */
[----:B------:R-:W-:Y:S02]  /*16530*/  IMAD R42, R50, 0xc0, R0 ;  /* 0x000000c0322a7824 */ /* 0x000fe400078e0200 */
[----:B------:R-:W-:Y:S02]  /*16540*/  IMAD.X R33, RZ, RZ, R21, P3 ;  /* 0x000000ffff217224 */ /* 0x000fe400018e0615 */
[----:B------:R-:W-:Y:S02]  /*16550*/  IMAD.IADD R21, R43, 0x1, R47 ;  /* 0x000000012b157824 */ /* 0x000fe400078e022f */
[----:B------:R-:W-:Y:S02]  /*16560*/  IMAD R49, R49, UR4, RZ ;  /* 0x0000000431317c24 */ /* 0x000fe4000f8e02ff */
[----:B------:R-:W-:Y:S01]  /*16570*/  @P1 IMAD.HI.U32 R0, R42, R51, RZ ;  /* 0x000000332a001227 */ /* 0x000fe200078e00ff */
[----:B------:R-:W-:Y:S01]  /*16580*/  SHF.R.U64 R8, R8, 0x3, RZ ;  /* 0x0000000308087819 */ /* 0x000fe200000012ff */
[----:B------:R-:W5:Y:S02]  /*16590*/  LD.E.128 R32, desc[UR60][R32.64] ;  /* 0x0000003c20207980 */ /* 0x000f64000c101d00 */
[----:B------:R-:W-:-:S02]  /*165a0*/  IMAD R49, R55, UR5, R49 ;  /* 0x0000000537317c24 */ /* 0x000fc4000f8e0231 */
[----:B------:R-:W-:Y:S01]  /*165b0*/  IMAD.WIDE.U32 R20, R55, UR4, R20 ;  /* 0x0000000437147c25 */ /* 0x000fe2000f8e0014 */
[----:B------:R-:W-:-:S03]  /*165c0*/  ULDC.64 UR4, c[0x0][0xaf0] ;  /* 0x0002bc0000047ab9 */ /* 0x000fc60000000a00 */
[----:B------:R-:W-:Y:S01]  /*165d0*/  IMAD.MOV.U32 R43, RZ, RZ, R42 ;  /* 0x000000ffff2b7224 */ /* 0x000fe200078e002a */
[----:B------:R-:W-:Y:S01]  /*165e0*/  @P1 SHF.R.U32.HI R43, RZ, R53, R0 ;  /* 0x00000035ff2b1219 */ /* 0x000fe20000011600 */
[----:B-1----:R-:W-:Y:S02]  /*165f0*/  IMAD R45, R54, UR4, RZ ;  /* 0x00000004362d7c24 */ /* 0x002fe4000f8e02ff */
[----:B------:R-:W-:Y:S01]  /*16600*/  IMAD.IADD R21, R21, 0x1, R49 ;  /* 0x0000000115157824 */ /* 0x000fe200078e0231 */
[----:B------:R-:W-:Y:S01]  /*16610*/  SHF.R.S32.HI R0, RZ, 0x1f, R43 ;  /* 0x0000001fff007819 */ /* 0x000fe2000001142b */
[C---:B------:R-:W-:Y:S01]  /*16620*/  IMAD R45, R48.reuse, UR5, R45 ;  /* 0x00000005302d7c24 */ /* 0x040fe2000f8e022d */
[----:B------:R-:W-:Y:S01]  /*16630*/  IADD3 R2, -R43, RZ, RZ ;  /* 0x000000ff2b027210 */ /* 0x000fe20007ffe1ff */
[----:B------:R-:W-:Y:S01]  /*16640*/  IMAD.WIDE.U32 R48, R48, UR4, R20 ;  /* 0x0000000430307c25 */ /* 0x000fe2000f8e0014 */
[----:B------:R-:W-:Y:S01]  /*16650*/  LOP3.LUT R8, R8, R15, RZ, 0x3c, !PT ;  /* 0x0000000f08087212 */ /* 0x000fe200078e3cff */
[----:B------:R-:W-:Y:S01]  /*16660*/  ULDC.64 UR4, c[0x0][0xae0] ;  /* 0x0002b80000047ab9 */ /* 0x000fe20000000a00 */
[----:B------:R-:W5:Y:S01]  /*16670*/  LD.E.128 R12, desc[UR60][R12.64] ;  /* 0x0000003c0c0c7980 */ /* 0x000f62000c101d00 */
[----:B------:R-:W-:-:S02]  /*16680*/  IMAD R0, R0, UR4, RZ ;  /* 0x0000000400007c24 */ /* 0x000fc4000f8e02ff */
        /* <DEDUP_REMOVED lines=15> */
[----:B------:R-:W-:Y:S02]  /*16780*/  IMAD R48, R50, 0xc0, R52 ;  /* 0x000000c032307824 */ /* 0x000fe400078e0234 */
        /* <DEDUP_REMOVED lines=8> */
[----:B------:R-:W-:Y:S01]  /*16810*/  PRMT R0, RZ, 0x654, R0 ;  /* 0x00000654ff007816 */ /* 0x000fe20000000000 */
[----:B0-----:R0:W1:Y:S03]  /*16820*/  SHFL.IDX PT, R20, R46, RZ, 0x1c1f ;  /* 0x001c1fff2e147589 */ /* 0x00106600000e0000 */
[----:B------:R0:W-:Y:S01]  /*16830*/  SYNCS.ARRIVE.TRANS64.RED.A1T0 RZ, [R0+URZ], RZ ;  /* 0x000000ff00ff79a7 */ /* 0x0001e2000810043f */
[----:B------:R0:W2:Y:S01]  /*16840*/  SHFL.IDX PT, R21, R47, RZ, 0x1c1f ;  /* 0x001c1fff2f157589 */ /* 0x0000a200000e0000 */
[----:B------:R-:W-:Y:S05]  /*16850*/  @P0 BRA `(.L_x_10451) ;  /* 0x0000000000300947 */ /* 0x000fea0003800000 */
        /* <DEDUP_REMOVED lines=12> */
.L_x_10451:
[----:B------:R-:W-:Y:S05]  /*16920*/  BSYNC B1 ;  /* 0x0000000000017941 */ /* 0x000fea0003800000 */
.L_x_10450:
[----:B0-----:R-:W-:Y:S01]  /*16930*/  VIADD R0, R48, 0x60 ;  /* 0x0000006030007836 */ /* 0x001fe20000000000 */
[----:B---3-5:R0:W3:Y:S04]  /*16940*/  SHFL.IDX PT, R5, R47, 0x1, 0x1c1f ;  /* 0x003c1f002f057f89 */ /* 0x0280e800000e0000 */
[----:B------:R-:W-:Y:S01]  /*16950*/  ISETP.GE.AND P0, PT, R0, R41, PT ;  /* 0x000000290000720c */ /* 0x000fe20003f06270 */
[----:B------:R0:W4:-:S12]  /*16960*/  SHFL.IDX PT, R4, R46, 0x1, 0x1c1f ;  /* 0x003c1f002e047f89 */ /* 0x00011800000e0000 */
[----:B0-----:R-:W-:Y:S05]  /*16970*/  @P0 BRA `(.L_x_10452) ;  /* 0x0000000800b00947 */ /* 0x001fea0003800000 */
[----:B------:R-:W-:Y:S02]  /*16980*/  ULDC UR4, c[0x0][0xac8] ;  /* 0x0002b20000047ab9 */ /* 0x000fe40000000800 */
[----:B------:R-:W-:Y:S02]  /*16990*/  ISETP.GE.AND P2, PT, R38, UR4, PT ;  /* 0x0000000426007c0c */ /* 0x000fe4000bf46270 */
[----:B------:R-:W-:-:S11]  /*169a0*/  ISETP.GE.AND P1, PT, R36, UR4, PT ;  /* 0x0000000424007c0c */ /* 0x000fd6000bf26270 */
[----:B----4-:R-:W-:Y:S02]  /*169b0*/  @!P2 LEA R6, P0, R38, R4, 0x1 ;  /* 0x000000042606a211 */ /* 0x010fe400078008ff */
[----:B---3--:R-:W-:Y:S02]  /*169c0*/  @!P1 IMAD.WIDE R2, R36, 0x2, R4 ;  /* 0x0000000224029825 */ /* 0x008fe400078e0204 */
        /* <DEDUP_REMOVED lines=9> */
.L_x_10448:
[----:B------:R-:W-:Y:S01]  /*16a60*/  ULDC.64 UR4, c[0x0][0xc00] ;  /* 0x0003000000047ab9 */ /* 0x000fe20000000a00 */
[----:B------:R-:W-:Y:S01]  /*16a70*/  IMAD.MOV.U32 R0, RZ, RZ, RZ ;  /* 0x000000ffff007224 */ /* 0x000fe200078e00ff */
[----:B------:R-:W-:Y:S01]  /*16a80*/  ISETP.NE.U32.AND P0, PT, RZ, UR4, PT ;  /* 0x00000004ff007c0c */ /* 0x000fe2000bf05070 */
[----:B------:R-:W0:Y:S01]  /*16a90*/  LDC R25, c[0x0][0xbe8] ;  /* 0x0002fa00ff197b82 */ /* 0x000e220000000800 */
[----:B------:R-:W-:Y:S02]  /*16aa0*/  IADD3 R2, P1, R58, UR4, RZ ;  /* 0x000000043a027c10 */ /* 0x000fe4000ff3e0ff */
[----:B------:R-:W-:Y:S02]  /*16ab0*/  ISETP.NE.AND.EX P0, PT, RZ, UR5, PT, P0 ;  /* 0x00000005ff007c0c */ /* 0x000fe4000bf05300 */
[----:B------:R-:W-:Y:S01]  /*16ac0*/  IADD3.X R3, R55, UR5, RZ, P1, !PT ;  /* 0x0000000537037c10 */ /* 0x000fe20008ffe4ff */
[----:B------:R-:W-:Y:S02]  /*16ad0*/  ULDC.64 UR4, c[0x0][0xc08] ;  /* 0x0003020000047ab9 */ /* 0x000fe40000000a00 */
[----:B------:R-:W-:-:S04]  /*16ae0*/  ISETP.NE.U32.AND P1, PT, RZ, UR4, PT ;  /* 0x00000004ff007c0c */ /* 0x000fc8000bf25070 */
[----:B------:R-:W-:-:S04]  /*16af0*/  ISETP.NE.AND.EX P1, PT, RZ, UR5, PT, P1 ;  /* 0x00000005ff007c0c */ /* 0x000fc8000bf25310 */
[----:B------:R2:W5:Y:S01]  /*16b00*/  @P0 LDG.E R0, desc[UR60][R2.64] ;  /* 0x0000003c02000981 */ /* 0x000562000c1e1900 */
[----:B------:R-:W3:Y:S08]  /*16b10*/  S2R R4, SR_TID.X ;  /* 0x0000000000047919 */ /* 0x000ef00000002100 */
[----:B------:R-:W-:Y:S01]  /*16b20*/  @P1 IADD3 R58, P2, R58, UR4, RZ ;  /* 0x000000043a3a1c10 */ /* 0x000fe2000ff5e0ff */
[----:B------:R-:W-:-:S02]  /*16b30*/  ULDC UR4, c[0x0][0xa88] ;  /* 0x0002a20000047ab9 */ /* 0x000fc40000000800 */
[----:B------:R-:W-:Y:S01]  /*16b40*/  IMAD.U32 R6, RZ, RZ, UR4 ;  /* 0x00000004ff067e24 */ /* 0x000fe2000f8e00ff */
[----:B------:R-:W-:-:S05]  /*16b50*/  @P1 IADD3.X R59, R55, UR5, RZ, P2, !PT ;  /* 0x00000005373b1c10 */ /* 0x000fca00097fe4ff */
[----:B------:R2:W5:Y:S01]  /*16b60*/  @P1 LDG.E R6, desc[UR60][R58.64] ;  /* 0x0000003c3a061981 */ /* 0x000562000c1e1900 */
[----:B0-----:R-:W-:-:S13]  /*16b70*/  ISETP.NE.AND P2, PT, R25, 0x1, PT ;  /* 0x000000011900780c */ /* 0x001fda0003f45270 */
[----:B------:R-:W0:Y:S01]  /*16b80*/  @P2 LDC R12, c[0x0][0xbec] ;  /* 0x0002fb00ff0c2b82 */ /* 0x000e220000000800 */
[----:B---3--:R-:W-:-:S07]  /*16b90*/  VIADD R24, R4, 0xffffff80 ;  /* 0xffffff8004187836 */ /* 0x008fce0000000000 */
[----:B------:R-:W3:Y:S01]  /*16ba0*/  @P2 LDC R27, c[0x0][0xbf0] ;  /* 0x0002fc00ff1b2b82 */ /* 0x000ee20000000800 */
[----:B------:R-:W-:Y:S01]  /*16bb0*/  ISETP.GE.AND P3, PT, R24, 0xc0, PT ;  /* 0x000000c01800780c */ /* 0x000fe20003f66270 */
[----:B--2---:R-:W-:-:S12]  /*16bc0*/  @P1 BRA `(.L_x_10453) ;  /* 0x0000000000101947 */ /* 0x004fd80003800000 */
[----:B------:R-:W-:Y:S05]  /*16bd0*/  @!P0 BRA `(.L_x_10453) ;  /* 0x00000000000c8947 */ /* 0x000fea0003800000 */
[----:B------:R-:W2:Y:S04]  /*16be0*/  LDG.E R5, desc[UR60][R2.64] ;  /* 0x0000003c02057981 */ /* 0x000ea8000c1e1900 */
[----:B-----5:R-:W2:Y:S02]  /*16bf0*/  LDG.E R6, desc[UR60][R2.64+0x4] ;  /* 0x0000043c02067981 */ /* 0x020ea4000c1e1900 */
[----:B--2---:R-:W-:-:S07]  /*16c00*/  IMAD.IADD R6, R6, 0x1, -R5 ;  /* 0x0000000106067824 */ /* 0x004fce00078e0a05 */
.L_x_10453:
[----:B------:R-:W2:Y:S04]  /*16c10*/  LDL R14, [R1+0x90] ;  /* 0x00009000010e7983 */ /* 0x000ea80000100800 */
[----:B------:R4:W5:Y:S01]  /*16c20*/  LDL R20, [R1+0x94] ;  /* 0x0000940001147983 */ /* 0x0009620000100800 */
[----:B------:R-:W-:Y:S01]  /*16c30*/  BSSY B1, `(.L_x_10454) ;  /* 0x000002d000017945 */ /* 0x000fe20003800000 */
[----:B------:R-:W-:Y:S02]  /*16c40*/  SEL R13, R85, RZ, !P0 ;  /* 0x000000ff550d7207 */ /* 0x000fe40004000000 */
[----:B------:R-:W-:Y:S02]  /*16c50*/  SEL R54, R54, RZ, !P0 ;  /* 0x000000ff36367207 */ /* 0x000fe40004000000 */
[----:B-1---5:R-:W-:-:S02]  /*16c60*/  SHF.R.S32.HI R11, RZ, 0x1f, R0 ;  /* 0x0000001fff0b7819 */ /* 0x022fc40000011400 */
[----:B--2---:R-:W-:Y:S01]  /*16c70*/  SHF.R.S32.HI R10, RZ, 0x1f, R14 ;  /* 0x0000001fff0a7819 */ /* 0x004fe2000001140e */
[----:B----4-:R-:W-:Y:S06]  /*16c80*/  @P3 BRA `(.L_x_10455) ;  /* 0x00000000009c3947 */ /* 0x010fec0003800000 */
[----:B------:R-:W1:Y:S01]  /*16c90*/  LDC R9, c[0x0][0xbe8] ;  /* 0x0002fa00ff097b82 */ /* 0x000e620000000800 */
[----:B------:R-:W-:-:S04]  /*16ca0*/  IMAD R2, R20, 0xc0, R4 ;  /* 0x000000c014027824 */ /* 0x000fc800078e0204 */
[----:B------:R-:W-:Y:S02]  /*16cb0*/  VIADD R8, R2, 0xffffff80 ;  /* 0xffffff8002087836 */ /* 0x000fe40000000000 */
[----:B-1----:R-:W-:-:S05]  /*16cc0*/  IMAD R3, R6, R9, RZ ;  /* 0x0000000906037224 */ /* 0x002fca00078e02ff */
        /* <DEDUP_REMOVED lines=35> */
.L_x_10455:
[----:B------:R-:W-:Y:S05]  /*16f00*/  BSYNC B1 ;  /* 0x0000000000017941 */ /* 0x000fea0003800000 */
.L_x_10454:
[----:B------:R-:W-:Y:S01]  /*16f10*/  SHF.R.S32.HI R8, RZ, 0x1f, R24 ;  /* 0x0000001fff087819 */ /* 0x000fe20000011418 */
[----:B------:R-:W-:Y:S02]  /*16f20*/  ULDC.64 UR4, c[0x0][0xaa0] ;  /* 0x0002a80000047ab9 */ /* 0x000fe40000000a00 */
[----:B-1----:R-:W-:Y:S01]  /*16f30*/  IMAD R3, R11, UR4, RZ ;  /* 0x000000040b037c24 */ /* 0x002fe2000f8e02ff */
[----:B------:R-:W-:-:S03]  /*16f40*/  LEA.HI R8, R8, R24, RZ, 0x2 ;  /* 0x0000001808087211 */ /* 0x000fc600078f10ff */
[C---:B------:R-:W-:Y:S01]  /*16f50*/  IMAD R5, R0.reuse, UR5, R3 ;  /* 0x0000000500057c24 */ /* 0x040fe2000f8e0203 */
[----:B------:R-:W-:Y:S01]  /*16f60*/  SHF.R.S32.HI R8, RZ, 0x2, R8 ;  /* 0x00000002ff087819 */ /* 0x000fe20000011408 */
[----:B------:R-:W-:Y:S01]  /*16f70*/  IMAD.WIDE.U32 R2, R0, UR4, RZ ;  /* 0x0000000400027c25 */ /* 0x000fe2000f8e00ff */
[----:B------:R-:W-:-:S03]  /*16f80*/  ULDC.64 UR4, c[0x0][0xae8] ;  /* 0x0002ba0000047ab9 */ /* 0x000fc60000000a00 */
[----:B------:R-:W-:Y:S02]  /*16f90*/  IMAD R0, R70, 0x60, R8 ;  /* 0x0000006046007824 */ /* 0x000fe400078e0208 */
[----:B------:R-:W-:Y:S02]  /*16fa0*/  IMAD.IADD R3, R3, 0x1, R5 ;  /* 0x0000000103037824 */ /* 0x000fe400078e0205 */
[----:B------:R-:W-:Y:S02]  /*16fb0*/  IMAD R9, R20, 0xc0, R0 ;  /* 0x000000c014097824 */ /* 0x000fe400078e0200 */
[----:B------:R-:W-:Y:S02]  /*16fc0*/  IMAD R4, R10, UR4, RZ ;  /* 0x000000040a047c24 */ /* 0x000fe4000f8e02ff */
[----:B0-----:R-:W-:Y:S01]  /*16fd0*/  @P2 IMAD.HI.U32 R0, R9, R12, RZ ;  /* 0x0000000c09002227 */ /* 0x001fe200078e00ff */
[----:B------:R-:W-:-:S03]  /*16fe0*/  MOV R5, R9 ;  /* 0x0000000900057202 */ /* 0x000fc60000000f00 */
[C---:B------:R-:W-:Y:S01]  /*16ff0*/  IMAD R7, R14.reuse, UR5, R4 ;  /* 0x000000050e077c24 */ /* 0x040fe2000f8e0204 */
[----:B---3--:R-:W-:Y:S01]  /*17000*/  @P2 SHF.R.U32.HI R5, RZ, R27, R0 ;  /* 0x0000001bff052219 */ /* 0x008fe20000011600 */
        /* <DEDUP_REMOVED lines=18> */
[----:B------:R-:W-:-:S04]  /*17130*/  IMAD.WIDE.U32 R2, R7, UR4, R2 ;  /* 0x0000000407027c25 */ /* 0x000fc8000f8e0002 */
[----:B------:R-:W-:Y:S01]  /*17140*/  IMAD R7, R7, UR5, R0 ;  /* 0x0000000507077c24 */ /* 0x000fe2000f8e0200 */
[----:B------:R-:W-:Y:S02]  /*17150*/  ULDC.64 UR4, c[0x0][0xa80] ;  /* 0x0002a00000047ab9 */ /* 0x000fe40000000a00 */
[----:B------:R-:W-:Y:S01]  /*17160*/  LEA R0, P0, R2, UR4, 0x1 ;  /* 0x0000000402007c11 */ /* 0x000fe2000f8008ff */
[----:B------:R-:W-:Y:S01]  /*17170*/  IMAD.IADD R3, R3, 0x1, R7 ;  /* 0x0000000103037824 */ /* 0x000fe200078e0207 */
[----:B------:R-:W-:-:S04]  /*17180*/  UMOV UR4, 0xffffffff ;  /* 0xffffffff00047882 */ /* 0x000fc80000000000 */
[----:B------:R-:W-:Y:S01]  /*17190*/  LEA.HI.X R2, R2, UR5, R3, 0x1, P0 ;  /* 0x0000000502027c11 */ /* 0x000fe200080f0c03 */
[----:B------:R-:W-:Y:S06]  /*171a0*/  BRA.DIV UR4, `(.L_x_10456) ;  /* 0x0000008204747947 */ /* 0x000fec000b800000 */
[----:B------:R0:W1:Y:S04]  /*171b0*/  SHFL.IDX PT, R3, R2, RZ, 0x1c1f ;  /* 0x001c1fff02037589 */ /* 0x00006800000e0000 */
[----:B------:R0:W2:Y:S02]  /*171c0*/  SHFL.IDX PT, R14, R0, RZ, 0x1c1f ;  /* 0x001c1fff000e7589 */ /* 0x0000a400000e0000 */
.L_x_10652:
[----:B------:R-:W-:Y:S01]  /*171d0*/  IMAD R25, R6, R25, RZ ;  /* 0x0000001906197224 */ /* 0x000fe200078e02ff */
[----:B------:R-:W-:Y:S01]  /*171e0*/  BSSY B1, `(.L_x_10457) ;  /* 0x0000011000017945 */ /* 0x000fe20003800000 */
[----:B------:R-:W-:-:S05]  /*171f0*/  IMAD R4, R20, 0xc0, R8 ;  /* 0x000000c014047824 */ /* 0x000fca00078e0208 */
[----:B------:R-:W-:-:S13]  /*17200*/  ISETP.GE.AND P0, PT, R4, R25, PT ;  /* 0x000000190400720c */ /* 0x000fda0003f06270 */
[----:B------:R-:W-:Y:S05]  /*17210*/  @P0 BRA `(.L_x_10458) ;  /* 0x0000000000340947 */ /* 0x000fea0003800000 */
[----:B------:R-:W-:Y:S02]  /*17220*/  ULDC UR4, c[0x0][0xac8] ;  /* 0x0002b20000047ab9 */ /* 0x000fe40000000800 */
[----:B------:R-:W-:Y:S02]  /*17230*/  ISETP.GE.AND P2, PT, R36, UR4, PT ;  /* 0x0000000424007c0c */ /* 0x000fe4000bf46270 */
[----:B------:R-:W-:Y:S02]  /*17240*/  ISETP.GE.AND P3, PT, R38, UR4, PT ;  /* 0x0000000426007c0c */ /* 0x000fe4000bf66270 */
[----:B------:R-:W-:-:S09]  /*17250*/  ISETP.GE.AND P4, PT, R37, UR4, PT ;  /* 0x0000000425007c0c */ /* 0x000fd2000bf86270 */
[----:B-1----:R-:W-:Y:S02]  /*17260*/  @!P2 IMAD.MOV.U32 R15, RZ, RZ, R3 ;  /* 0x000000ffff0fa224 */ /* 0x002fe400078e0003 */
[-C--:B--2---:R-:W-:Y:S02]  /*17270*/  @!P3 LEA R8, P0, R38, R14.reuse, 0x1 ;  /* 0x0000000e2608b211 */ /* 0x084fe400078008ff */
[C---:B------:R-:W-:Y:S01]  /*17280*/  @!P4 LEA R10, P1, R37.reuse, R14, 0x1 ;  /* 0x0000000e250ac211 */ /* 0x040fe200078208ff */
[----:B------:R-:W-:Y:S01]  /*17290*/  @!P2 IMAD.WIDE R6, R36, 0x2, R14 ;  /* 0x000000022406a825 */ /* 0x000fe200078e020e */
[-C--:B------:R-:W-:Y:S02]  /*172a0*/  @!P3 LEA.HI.X R9, R38, R3.reuse, R39, 0x1, P0 ;  /* 0x000000032609b211 */ /* 0x080fe400000f0c27 */
[----:B------:R-:W-:Y:S02]  /*172b0*/  @!P4 LEA.HI.X R11, R37, R3, R40, 0x1, P1 ;  /* 0x00000003250bc211 */ /* 0x000fe400008f0c28 */
[----:B------:R3:W-:Y:S04]  /*172c0*/  @!P2 ST.E.128 desc[UR60][R6.64], RZ ;  /* 0x000000ff0600a985 */ /* 0x0007e8000c101d3c */
[----:B------:R3:W-:Y:S04]  /*172d0*/  @!P3 ST.E.128 desc[UR60][R8.64], RZ ;  /* 0x000000ff0800b985 */ /* 0x0007e8000c101d3c */
[----:B------:R3:W-:Y:S02]  /*172e0*/  @!P4 ST.E.128 desc[UR60][R10.64], RZ ;  /* 0x000000ff0a00c985 */ /* 0x0007e4000c101d3c */
.L_x_10458:
[----:B------:R-:W-:Y:S05]  /*172f0*/  BSYNC B1 ;  /* 0x0000000000017941 */ /* 0x000fea0003800000 */
.L_x_10457:
[----:B------:R-:W-:-:S03]  /*17300*/  UMOV UR4, 0xffffffff ;  /* 0xffffffff00047882 */ /* 0x000fc60000000000 */
[----:B------:R-:W-:Y:S05]  /*17310*/  BRA.DIV UR4, `(.L_x_10459) ;  /* 0x00000082044c7947 */ /* 0x000fea000b800000 */
[----:B-1----:R1:W4:Y:S04]  /*17320*/  SHFL.IDX PT, R3, R2, 0x1, 0x1c1f ;  /* 0x003c1f0002037f89 */ /* 0x00232800000e0000 */
[----:B--2---:R1:W2:Y:S02]  /*17330*/  SHFL.IDX PT, R14, R0, 0x1, 0x1c1f ;  /* 0x003c1f00000e7f89 */ /* 0x0042a400000e0000 */
.L_x_10656:
[----:B01----:R-:W-:-:S05]  /*17340*/  VIADD R0, R4, 0x60 ;  /* 0x0000006004007836 */ /* 0x003fca0000000000 */
[----:B------:R-:W-:-:S13]  /*17350*/  ISETP.GE.AND P0, PT, R0, R25, PT ;  /* 0x000000190000720c */ /* 0x000fda0003f06270 */
[----:B------:R-:W-:Y:S05]  /*17360*/  @P0 BRA `(.L_x_10452) ;  /* 0x0000000000340947 */ /* 0x000fea0003800000 */
[----:B------:R-:W-:Y:S02]  /*17370*/  ULDC UR4, c[0x0][0xac8] ;  /* 0x0002b20000047ab9 */ /* 0x000fe40000000800 */
[----:B------:R-:W-:Y:S02]  /*17380*/  ISETP.GE.AND P2, PT, R36, UR4, PT ;  /* 0x0000000424007c0c */ /* 0x000fe4000bf46270 */
[----:B------:R-:W-:Y:S02]  /*17390*/  ISETP.GE.AND P3, PT, R38, UR4, PT ;  /* 0x0000000426007c0c */ /* 0x000fe4000bf66270 */
[----:B------:R-:W-:-:S09]  /*173a0*/  ISETP.GE.AND P4, PT, R37, UR4, PT ;  /* 0x0000000425007c0c */ /* 0x000fd2000bf86270 */
[----:B----4-:R-:W-:Y:S02]  /*173b0*/  @!P2 IMAD.MOV.U32 R15, RZ, RZ, R3 ;  /* 0x000000ffff0fa224 */ /* 0x010fe400078e0003 */
[-C--:B--23--:R-:W-:Y:S02]  /*173c0*/  @!P3 LEA R6, P0, R38, R14.reuse, 0x1 ;  /* 0x0000000e2606b211 */ /* 0x08cfe400078008ff */
[C---:B------:R-:W-:Y:S01]  /*173d0*/  @!P4 LEA R2, P1, R37.reuse, R14, 0x1 ;  /* 0x0000000e2502c211 */ /* 0x040fe200078208ff */
[----:B------:R-:W-:Y:S01]  /*173e0*/  @!P2 IMAD.WIDE R4, R36, 0x2, R14 ;  /* 0x000000022404a825 */ /* 0x000fe200078e020e */
[-C--:B------:R-:W-:Y:S02]  /*173f0*/  @!P3 LEA.HI.X R7, R38, R3.reuse, R39, 0x1, P0 ;  /* 0x000000032607b211 */ /* 0x080fe400000f0c27 */
[----:B------:R-:W-:Y:S02]  /*17400*/  @!P4 LEA.HI.X R3, R37, R3, R40, 0x1, P1 ;  /* 0x000000032503c211 */ /* 0x000fe400008f0c28 */
[----:B------:R0:W-:Y:S04]  /*17410*/  @!P2 ST.E.128 desc[UR60][R4.64], RZ ;  /* 0x000000ff0400a985 */ /* 0x0001e8000c101d3c */
[----:B------:R0:W-:Y:S04]  /*17420*/  @!P3 ST.E.128 desc[UR60][R6.64], RZ ;  /* 0x000000ff0600b985 */ /* 0x0001e8000c101d3c */
[----:B------:R0:W-:Y:S02]  /*17430*/  @!P4 ST.E.128 desc[UR60][R2.64], RZ ;  /* 0x000000ff0200c985 */ /* 0x0001e4000c101d3c */
.L_x_10452:
[----:B------:R-:W-:Y:S05]  /*17440*/  BSYNC B0 ;  /* 0x0000000000007941 */ /* 0x000fea0003800000 */
.L_x_10447:
[----:B------:R-:W-:Y:S02]  /*17450*/  ULDC UR4, c[0x0][0xc3c] ;  /* 0x00030f0000047ab9 */ /* 0x000fe40000000800 */
[----:B------:R-:W-:-:S13]  /*17460*/  ISETP.GE.AND P0, PT, R111, UR4, PT ;  /* 0x000000046f007c0c */ /* 0x000fda000bf06270 */
[----:B------:R-:W-:Y:S05]  /*17470*/  @!P0 BRA `(.L_x_10460) ;  /* 0xfffffea000208947 */ /* 0x000fea000383ffff */
[----:B------:R-:W-:Y:S05]  /*17480*/  BRA `(.L_x_10325) ;  /* 0x0000007400c07947 */ /* 0x000fea0003800000 */
.L_x_10323:
[----:B------:R-:W-:-:S08]  /*17490*/  NOP ;  /* 0x0000000000007918 */ /* 0x000fd00000000000 */
[----:B--2---:R-:W0:-:S00]  /*174a0*/  USETMAXREG.DEALLOC.CTAPOOL 0x20 ;  /* 0x00000020000079c8 */ /* 0x004e0000080e0500 */
[----:B0-----:R-:W2:Y:S01]  /*174b0*/  LDL.LU R2, [R1] ;  /* 0x0000000001027983 */ /* 0x001ea20000300800 */
[----:B------:R-:W-:-:S06]  /*174c0*/  LOP3.LUT R0, R0, 0x3, RZ, 0xc0, !PT ;  /* 0x0000000300007812 */ /* 0x000fcc00078ec0ff */
[----:B------:R-:W0:Y:S02]  /*174d0*/  SHFL.IDX PT, R0, R0, RZ, 0x1f ;  /* 0x00001fff00007589 */ /* 0x000e2400000e0000 */
[----:B0-----:R-:W-:Y:S01]  /*174e0*/  ISETP.NE.AND P0, PT, R0, RZ, PT ;  /* 0x000000ff0000720c */ /* 0x001fe20003f05270 */
[----:B------:R-:W-:Y:S01]  /*174f0*/  IMAD.MOV.U32 R0, RZ, RZ, RZ ;  /* 0x000000ffff007224 */ /* 0x000fe200078e00ff */
        /* <DEDUP_REMOVED lines=11> */
.L_x_10461:
        /* <DEDUP_REMOVED lines=42> */
.L_x_10467:
        /* <DEDUP_REMOVED lines=9> */
[----:B------:R-:W0:Y:S02]  /*178e0*/  LDC.64 R2, c[0x0][0xc80] ;  /* 0x00032000ff027b82 */ /* 0x000e240000000a00 */
[----:B0-----:R-:W-:-:S05]  /*178f0*/  IMAD.WIDE R2, R7, 0x4, R2 ;  /* 0x0000000407027825 */ /* 0x001fca00078e0202 */
[----:B------:R0:W5:Y:S02]  /*17900*/  LDG.E R0, desc[UR60][R2.64] ;  /* 0x0000003c02007981 */ /* 0x000164000c1e1900 */
.L_x_10466:
[----:B------:R-:W-:Y:S05]  /*17910*/  BSYNC B0 ;  /* 0x0000000000007941 */ /* 0x000fea0003800000 */
.L_x_10465:
        /* <DEDUP_REMOVED lines=21> */
.L_x_10463:
        /* <DEDUP_REMOVED lines=15> */
.L_x_10468:
        /* <DEDUP_REMOVED lines=28> */
.L_x_10464:
[----:B------:R-:W-:Y:S02]  /*17d20*/  IMAD.MOV.U32 R17, RZ, RZ, RZ ;  /* 0x000000ffff117224 */ /* 0x000fe400078e00ff */
[----:B------:R-:W-:Y:S02]  /*17d30*/  IMAD.U32 R16, RZ, RZ, UR6 ;  /* 0x00000006ff107e24 */ /* 0x000fe4000f8e00ff */
[----:B------:R-:W-:-:S07]  /*17d40*/  IMAD.MOV.U32 R18, RZ, RZ, RZ ;  /* 0x000000ffff127224 */ /* 0x000fce00078e00ff */
.L_x_10469:
[----:B------:R-:W-:-:S13]  /*17d50*/  ISETP.NE.AND P0, PT, R5, RZ, PT ;  /* 0x000000ff0500720c */ /* 0x000fda0003f05270 */
[----:B------:R-:W0:Y:S01]  /*17d60*/  @!P0 S2R R3, SR_CgaCtaId ;  /* 0x0000000000038919 */ /* 0x000e220000008800 */
[----:B------:R-:W-:-:S04]  /*17d70*/  @!P0 MOV R0, 0x400 ;  /* 0x0000040000008802 */ /* 0x000fc80000000f00 */
[----:B0-----:R-:W-:-:S05]  /*17d80*/  @!P0 LEA R0, R3, R0, 0x18 ;  /* 0x0000000003008211 */ /* 0x001fca00078ec0ff */
[----:B------:R2:W-:Y:S01]  /*17d90*/  @!P0 STS.128 [R0+0x31cd0], R16 ;  /* 0x031cd01000008388 */ /* 0x0005e20000000c00 */
[----:B------:R-:W-:Y:S06]  /*17da0*/  BAR.ARV 0x5, 0x200 ;  /* 0x0148000000007b1d */ /* 0x000fec0000002000 */
.L_x_10462:
[----:B------:R3:W-:Y:S01]  /*17db0*/  STL [R1+0x38], RZ ;  /* 0x000038ff01007387 */ /* 0x0007e20000100800 */
[----:B------:R-:W-:Y:S01]  /*17dc0*/  ULDC UR4, c[0x0][0xc3c] ;  /* 0x00030f0000047ab9 */ /* 0x000fe20000000800 */
[----:B------:R-:W-:Y:S01]  /*17dd0*/  IMAD.MOV.U32 R26, RZ, RZ, 0x1 ;  /* 0x00000001ff1a7424 */ /* 0x000fe200078e00ff */
[----:B-1----:R-:W-:Y:S01]  /*17de0*/  ISETP.GE.AND P0, PT, R19, UR4, PT ;  /* 0x0000000413007c0c */ /* 0x002fe2000bf06270 */
[----:B------:R-:W-:-:S12]  /*17df0*/  IMAD.MOV.U32 R23, RZ, RZ, RZ ;  /* 0x000000ffff177224 */ /* 0x000fd800078e00ff */
[----:B---3--:R-:W-:Y:S05]  /*17e00*/  @P0 BRA `(.L_x_10470) ;  /* 0x0000006800840947 */ /* 0x008fea0003800000 */
[----:B------:R-:W3:Y:S04]  /*17e10*/  LDL R7, [R1+0x28] ;  /* 0x0000280001077983 */ /* 0x000ee80000100800 */
[----:B------:R-:W4:Y:S01]  /*17e20*/  LDL.LU R5, [R1] ;  /* 0x0000000001057983 */ /* 0x000f220000300800 */
[----:B------:R-:W1:Y:S01]  /*17e30*/  S2R R8, SR_TID.X ;  /* 0x0000000000087919 */ /* 0x000e620000002100 */
[----:B------:R-:W5:Y:S01]  /*17e40*/  S2UR UR5, SR_CgaCtaId ;  /* 0x00000000000579c3 */ /* 0x000f620000008800 */
[----:B------:R-:W-:Y:S01]  /*17e50*/  UMOV UR4, 0x400 ;  /* 0x0000040000047882 */ /* 0x000fe20000000000 */
[C---:B-1----:R-:W-:Y:S01]  /*17e60*/  LOP3.LUT R6, R8.reuse, 0x7f, RZ, 0xc0, !PT ;  /* 0x0000007f08067812 */ /* 0x042fe200078ec0ff */
[----:B--2---:R-:W-:-:S04]  /*17e70*/  IMAD.SHL.U32 R0, R8, 0x8, RZ ;  /* 0x0000000808007824 */ /* 0x004fc800078e00ff */
[----:B------:R-:W-:Y:S01]  /*17e80*/  IMAD.SHL.U32 R4, R6, 0x8, RZ ;  /* 0x0000000806047824 */ /* 0x000fe200078e00ff */
[C---:B------:R-:W-:Y:S02]  /*17e90*/  LOP3.LUT R3, R0.reuse, 0x20, RZ, 0xc0, !PT ;  /* 0x0000002000037812 */ /* 0x040fe400078ec0ff */
[----:B0-----:R-:W-:Y:S02]  /*17ea0*/  LOP3.LUT R2, R0, 0xd8, RZ, 0xc0, !PT ;  /* 0x000000d800027812 */ /* 0x001fe400078ec0ff */
[----:B------:R-:W-:Y:S02]  /*17eb0*/  ISETP.NE.AND P1, PT, R6, RZ, PT ;  /* 0x000000ff0600720c */ /* 0x000fe40003f25270 */
[----:B------:R-:W-:Y:S02]  /*17ec0*/  LOP3.LUT R3, R3, 0x300, R4, 0xf8, !PT ;  /* 0x0000030003037812 */ /* 0x000fe400078ef804 */
[----:B------:R-:W-:-:S04]  /*17ed0*/  LOP3.LUT R2, R2, 0x18, R8, 0x78, !PT ;  /* 0x0000001802027812 */ /* 0x000fc800078e7808 */
[----:B------:R-:W-:Y:S02]  /*17ee0*/  LOP3.LUT R3, R3, R2, RZ, 0xfc, !PT ;  /* 0x0000000203037212 */ /* 0x000fe400078efcff */
[----:B------:R-:W-:Y:S01]  /*17ef0*/  LOP3.LUT P0, R2, R8, 0x1f, RZ, 0xc0, !PT ;  /* 0x0000001f08027812 */ /* 0x000fe2000780c0ff */
[----:B-----5:R-:W-:Y:S01]  /*17f00*/  ULEA UR4, UR5, UR4, 0x18 ;  /* 0x0000000405047291 */ /* 0x020fe2000f8ec03f */
[----:B------:R-:W-:-:S03]  /*17f10*/  SHF.R.U32.HI R4, RZ, 0x2, R6 ;  /* 0x00000002ff047819 */ /* 0x000fc60000011606 */
[----:B------:R0:W-:Y:S02]  /*17f20*/  STL [R1+0xc], R2 ;  /* 0x00000c0201007387 */ /* 0x0001e40000100800 */
[----:B------:R-:W-:Y:S02]  /*17f30*/  IMAD.U32 R22, RZ, RZ, UR4 ;  /* 0x00000004ff167e24 */ /* 0x000fe4000f8e00ff */
[----:B0-----:R-:W-:-:S05]  /*17f40*/  IMAD.SHL.U32 R2, R8, 0x20, RZ ;  /* 0x0000002008027824 */ /* 0x001fca00078e00ff */
[----:B------:R-:W-:Y:S01]  /*17f50*/  LOP3.LUT R4, R4, 0x60, R2, 0xf8, !PT ;  /* 0x0000006004047812 */ /* 0x000fe200078ef802 */
[----:B------:R-:W-:Y:S01]  /*17f60*/  IMAD R2, R3, 0x2, R22 ;  /* 0x0000000203027824 */ /* 0x000fe200078e0216 */
[----:B------:R-:W-:Y:S01]  /*17f70*/  LOP3.LUT R0, R0, 0x18, RZ, 0xc0, !PT ;  /* 0x0000001800007812 */ /* 0x000fe200078ec0ff */
[----:B------:R-:W-:Y:S01]  /*17f80*/  BSSY B8, `(.L_x_10470) ;  /* 0x0000689000087945 */ /* 0x000fe20003800000 */
[----:B------:R-:W-:Y:S02]  /*17f90*/  IMAD.MOV.U32 R29, RZ, RZ, RZ ;  /* 0x000000ffff1d7224 */ /* 0x000fe400078e00ff */
[----:B------:R-:W-:Y:S02]  /*17fa0*/  IMAD.MOV.U32 R26, RZ, RZ, 0x1 ;  /* 0x00000001ff1a7424 */ /* 0x000fe400078e00ff */
[----:B------:R-:W-:Y:S01]  /*17fb0*/  IMAD.MOV.U32 R23, RZ, RZ, RZ ;  /* 0x000000ffff177224 */ /* 0x000fe200078e00ff */
[----:B------:R-:W-:Y:S01]  /*17fc0*/  ULDC.64 UR36, c[0x0][0x198] ;  /* 0x0000660000247ab9 */ /* 0x000fe20000000a00 */
[----:B------:R-:W-:Y:S01]  /*17fd0*/  ULDC UR38, c[0x0][0xc] ;  /* 0x0000030000267ab9 */ /* 0x000fe20000000800 */
[----:B----4-:R-:W-:-:S04]  /*17fe0*/  LOP3.LUT R5, R5, 0xfffffffd, RZ, 0xc0, !PT ;  /* 0xfffffffd05057812 */ /* 0x010fc800078ec0ff */
[----:B------:R-:W-:-:S04]  /*17ff0*/  @P1 LOP3.LUT R5, R5, 0x2, RZ, 0xfc, !PT ;  /* 0x0000000205051812 */ /* 0x000fc800078efcff */
[----:B------:R-:W-:-:S04]  /*18000*/  LOP3.LUT R5, R5, 0xfffffffe, RZ, 0xc0, !PT ;  /* 0xfffffffe05057812 */ /* 0x000fc800078ec0ff */
[----:B------:R-:W-:Y:S02]  /*18010*/  @P0 LOP3.LUT R5, R5, 0x1, RZ, 0xfc, !PT ;  /* 0x0000000105050812 */ /* 0x000fe400078efcff */
[----:B------:R-:W-:Y:S02]  /*18020*/  ISETP.NE.OR P0, PT, R6, RZ, !P0 ;  /* 0x000000ff0600720c */ /* 0x000fe40004705670 */
[----:B---3--:R-:W-:Y:S01]  /*18030*/  LOP3.LUT R8, R7, 0x2, RZ, 0xfc, !PT ;  /* 0x0000000207087812 */ /* 0x008fe200078efcff */
[----:B------:R-:W-:Y:S01]  /*18040*/  IMAD.MOV.U32 R7, RZ, RZ, 0x1 ;  /* 0x00000001ff077424 */ /* 0x000fe200078e00ff */
[----:B------:R-:W-:-:S03]  /*18050*/  LOP3.LUT R5, R5, 0xfffffff7, RZ, 0xc0, !PT ;  /* 0xfffffff705057812 */ /* 0x000fc600078ec0ff */
[----:B------:R-:W-:Y:S04]  /*18060*/  STL [R1+0x18], R8 ;  /* 0x0000180801007387 */ /* 0x000fe80000100800 */
[----:B------:R-:W-:Y:S02]  /*18070*/  STL [R1+0x4], R7 ;  /* 0x0000040701007387 */ /* 0x000fe40000100800 */
[----:B------:R-:W-:Y:S02]  /*18080*/  @P0 LOP3.LUT R5, R5, 0x8, RZ, 0xfc, !PT ;  /* 0x0000000805050812 */ /* 0x000fe400078efcff */
[----:B------:R0:W-:Y:S04]  /*18090*/  STL [R1+0x10], R2 ;  /* 0x0000100201007387 */ /* 0x0001e80000100800 */
[----:B------:R1:W-:Y:S04]  /*180a0*/  STL [R1+0x38], RZ ;  /* 0x000038ff01007387 */ /* 0x0003e80000100800 */
[----:B------:R1:W-:Y:S01]  /*180b0*/  STL [R1], R5 ;  /* 0x0000000501007387 */ /* 0x0003e20000100800 */
[----:B0-----:R-:W-:-:S02]  /*180c0*/  LOP3.LUT R2, R0, 0x20, RZ, 0xfc, !PT ;  /* 0x0000002000027812 */ /* 0x001fc400078efcff */
[----:B------:R-:W-:-:S07]  /*180d0*/  LOP3.LUT R0, R0, 0x40, RZ, 0xfc, !PT ;  /* 0x0000004000007812 */ /* 0x000fce00078efcff */
.L_x_10618:
[----:B0-----:R-:W0:Y:S02]  /*180e0*/  LDC.64 R2, c[0x0][0xc88] ;  /* 0x00032200ff027b82 */ /* 0x001e240000000a00 */
[----:B0-----:R-:W-:-:S05]  /*180f0*/  IMAD.WIDE R2, R19, 0x4, R2 ;  /* 0x0000000413027825 */ /* 0x001fca00078e0202 */
[----:B--2---:R0:W2:Y:S01]  /*18100*/  LDG.E R13, desc[UR60][R2.64] ;  /* 0x0000003c020d7981 */ /* 0x0040a2000c1e1900 */
[----:B------:R-:W-:Y:S05]  /*18110*/  YIELD ;  /* 0x0000000000007946 */ /* 0x000fea0003800000 */
[----:B------:R-:W-:Y:S01]  /*18120*/  ULDC.64 UR4, c[0x0][0xa28] ;  /* 0x00028a0000047ab9 */ /* 0x000fe20000000a00 */
[----:B------:R-:W-:Y:S01]  /*18130*/  ULDC.64 UR6, c[0x0][0xa18] ;  /* 0x0002860000067ab9 */ /* 0x000fe20000000a00 */
[----:B------:R-:W-:Y:S01]  /*18140*/  ISETP.NE.U32.AND P0, PT, RZ, UR4, PT ;  /* 0x00000004ff007c0c */ /* 0x000fe2000bf05070 */
[----:B------:R-:W-:Y:S01]  /*18150*/  ULDC.64 UR8, c[0x0][0xa10] ;  /* 0x0002840000087ab9 */ /* 0x000fe20000000a00 */
[----:B------:R-:W-:-:S02]  /*18160*/  ISETP.NE.U32.AND P3, PT, RZ, UR6, PT ;  /* 0x00000006ff007c0c */ /* 0x000fc4000bf65070 */
[----:B0-----:R-:W-:Y:S02]  /*18170*/  CS2R R2, SRZ ;  /* 0x0000000000027805 */ /* 0x001fe4000001ff00 */
[----:B------:R-:W-:Y:S02]  /*18180*/  ISETP.NE.AND.EX P0, PT, RZ, UR5, PT, P0 ;  /* 0x00000005ff007c0c */ /* 0x000fe4000bf05300 */
[----:B------:R-:W-:Y:S02]  /*18190*/  ISETP.NE.AND.EX P3, PT, RZ, UR7, PT, P3 ;  /* 0x00000007ff007c0c */ /* 0x000fe4000bf65330 */
[----:B--2---:R-:W-:Y:S01]  /*181a0*/  SHF.R.S32.HI R0, RZ, 0x1f, R13 ;  /* 0x0000001fff007819 */ /* 0x004fe2000001140d */
[----:B------:R-:W-:Y:S08]  /*181b0*/  STL [R1+0x14], R13 ;  /* 0x0000140d01007387 */ /* 0x000ff00000100800 */
[----:B------:R-:W-:-:S02]  /*181c0*/  @P0 LEA R4, P1, R13, UR4, 0x2 ;  /* 0x000000040d040c11 */ /* 0x000fc4000f8210ff */
[C---:B------:R-:W-:Y:S01]  /*181d0*/  SHF.L.U32 R24, R13.reuse, 0x2, RZ ;  /* 0x000000020d187819 */ /* 0x040fe200000006ff */
[----:B------:R0:W-:Y:S01]  /*181e0*/  STL [R1+0x2c], R0 ;  /* 0x00002c0001007387 */ /* 0x0001e20000100800 */
[C-C-:B-1----:R-:W-:Y:S01]  /*181f0*/  @P0 LEA.HI.X R5, R13.reuse, UR5, R0.reuse, 0x2, P1 ;  /* 0x000000050d050c11 */ /* 0x142fe200088f1400 */
[----:B------:R-:W-:Y:S01]  /*18200*/  ULDC.64 UR4, c[0x0][0xa00] ;  /* 0x0002800000047ab9 */ /* 0x000fe20000000a00 */
[----:B------:R-:W-:Y:S02]  /*18210*/  SHF.L.U64.HI R12, R13, 0x2, R0 ;  /* 0x000000020d0c7819 */ /* 0x000fe40000010200 */
[----:B------:R-:W-:Y:S01]  /*18220*/  @P3 IADD3 R10, P1, R24, UR6, RZ ;  /* 0x00000006180a3c10 */ /* 0x000fe2000ff3e0ff */
[----:B------:R1:W5:Y:S01]  /*18230*/  @P0 LDG.E R2, desc[UR60][R4.64] ;  /* 0x0000003c04020981 */ /* 0x000362000c1e1900 */
[----:B------:R-:W-:Y:S02]  /*18240*/  IMAD.MOV.U32 R28, RZ, RZ, RZ ;  /* 0x000000ffff1c7224 */ /* 0x000fe400078e00ff */
[----:B------:R-:W-:Y:S01]  /*18250*/  @P3 IADD3.X R11, R12, UR7, RZ, P1, !PT ;  /* 0x000000070c0b3c10 */ /* 0x000fe20008ffe4ff */
[----:B------:R-:W-:Y:S01]  /*18260*/  ULDC.64 UR6, c[0x0][0xa08] ;  /* 0x0002820000067ab9 */ /* 0x000fe20000000a00 */
[----:B0-----:R-:W-:Y:S01]  /*18270*/  IMAD.MOV.U32 R0, RZ, RZ, RZ ;  /* 0x000000ffff007224 */ /* 0x001fe200078e00ff */
[----:B------:R-:W-:Y:S01]  /*18280*/  IADD3 R8, P1, R24, UR6, RZ ;  /* 0x0000000618087c10 */ /* 0x000fe2000ff3e0ff */
[----:B------:R-:W-:Y:S01]  /*18290*/  STL [R1+0x8], R12 ;  /* 0x0000080c01007387 */ /* 0x000fe20000100800 */
[----:B------:R-:W-:-:S02]  /*182a0*/  ISETP.NE.U32.AND P2, PT, RZ, UR6, PT ;  /* 0x00000006ff007c0c */ /* 0x000fc4000bf45070 */
[----:B------:R-:W-:Y:S02]  /*182b0*/  IADD3.X R9, R12, UR7, RZ, P1, !PT ;  /* 0x000000070c097c10 */ /* 0x000fe40008ffe4ff */
[----:B------:R-:W-:Y:S02]  /*182c0*/  ISETP.NE.U32.AND P1, PT, RZ, UR4, PT ;  /* 0x00000004ff007c0c */ /* 0x000fe4000bf25070 */
[----:B-1----:R-:W-:Y:S02]  /*182d0*/  IADD3 R4, P0, R24, UR4, RZ ;  /* 0x0000000418047c10 */ /* 0x002fe4000ff1e0ff */
[----:B------:R-:W-:Y:S02]  /*182e0*/  ISETP.NE.AND.EX P1, PT, RZ, UR5, PT, P1 ;  /* 0x00000005ff007c0c */ /* 0x000fe4000bf25310 */
[----:B------:R-:W-:Y:S02]  /*182f0*/  IADD3.X R5, R12, UR5, RZ, P0, !PT ;  /* 0x000000050c057c10 */ /* 0x000fe400087fe4ff */
[----:B------:R-:W-:Y:S01]  /*18300*/  IADD3 R6, P0, R24, UR8, RZ ;  /* 0x0000000818067c10 */ /* 0x000fe2000ff1e0ff */
[----:B------:R-:W-:Y:S01]  /*18310*/  ULDC UR4, c[0x0][0x288] ;  /* 0x0000a20000047ab9 */ /* 0x000fe20000000800 */
[----:B------:R-:W-:-:S02]  /*18320*/  ISETP.NE.AND.EX P2, PT, RZ, UR7, PT, P2 ;  /* 0x00000007ff007c0c */ /* 0x000fc4000bf45320 */
[----:B------:R-:W-:Y:S02]  /*18330*/  IADD3.X R7, R12, UR9, RZ, P0, !PT ;  /* 0x000000090c077c10 */ /* 0x000fe400087fe4ff */
[----:B------:R-:W-:-:S03]  /*18340*/  ISETP.NE.U32.AND P0, PT, RZ, UR8, PT ;  /* 0x00000008ff007c0c */ /* 0x000fc6000bf05070 */
[----:B------:R-:W2:Y:S01]  /*18350*/  @P1 LDG.E R0, desc[UR60][R4.64] ;  /* 0x0000003c04001981 */ /* 0x000ea2000c1e1900 */
[----:B------:R-:W-:-:S05]  /*18360*/  ISETP.NE.AND.EX P0, PT, RZ, UR9, PT, P0 ;  /* 0x00000009ff007c0c */ /* 0x000fca000bf05300 */
[----:B------:R-:W5:Y:S08]  /*18370*/  @P2 LDG.E R28, desc[UR60][R8.64] ;  /* 0x0000003c081c2981 */ /* 0x000f70000c1e1900 */
        /* <DEDUP_REMOVED lines=11> */
[----:B------:R-:W-:-:S03]  /*18430*/  ULDC UR5, c[0x0][0x348] ;  /* 0x0000d20000057ab9 */ /* 0x000fc60000000800 */
[----:B0-----:R-:W-:Y:S01]  /*18440*/  IMAD.U32 R10, RZ, RZ, UR4 ;  /* 0x00000004ff0a7e24 */ /* 0x001fe2000f8e00ff */
[----:B--2---:R0:W-:Y:S02]  /*18450*/  STL [R1+0x40], R0 ;  /* 0x0000400001007387 */ /* 0x0041e40000100800 */
[----:B0-----:R-:W-:Y:S01]  /*18460*/  IMAD.U32 R0, RZ, RZ, UR5 ;  /* 0x00000005ff007e24 */ /* 0x001fe2000f8e00ff */
[----:B----4-:R-:W-:Y:S06]  /*18470*/  @P3 BRA `(.L_x_10471) ;  /* 0x0000000000143947 */ /* 0x010fec0003800000 */
[----:B------:R-:W-:Y:S05]  /*18480*/  @!P1 BRA `(.L_x_10471) ;  /* 0x0000000000109947 */ /* 0x000fea0003800000 */
[----:B------:R-:W2:Y:S04]  /*18490*/  LDG.E R11, desc[UR60][R4.64] ;  /* 0x0000003c040b7981 */ /* 0x000ea8000c1e1900 */
[----:B------:R-:W2:Y:S02]  /*184a0*/  LDG.E R4, desc[UR60][R4.64+0x4] ;  /* 0x0000043c04047981 */ /* 0x000ea4000c1e1900 */
[----:B--2---:R-:W-:-:S05]  /*184b0*/  IMAD.IADD R4, R4, 0x1, -R11 ;  /* 0x0000000104047824 */ /* 0x004fca00078e0a0b */
[----:B------:R0:W-:Y:S02]  /*184c0*/  STL [R1+0x40], R4 ;  /* 0x0000400401007387 */ /* 0x0001e40000100800 */
.L_x_10471:
[----:B------:R-:W-:Y:S01]  /*184d0*/  ULDC.64 UR4, c[0x0][0xa20] ;  /* 0x0002880000047ab9 */ /* 0x000fe20000000a00 */
[----:B-----5:R-:W-:Y:S01]  /*184e0*/  IMAD.IADD R28, R28, 0x1, R2 ;  /* 0x000000011c1c7824 */ /* 0x020fe200078e0202 */
[----:B------:R-:W-:Y:S01]  /*184f0*/  ISETP.NE.U32.AND P1, PT, RZ, UR4, PT ;  /* 0x00000004ff007c0c */ /* 0x000fe2000bf25070 */
[----:B------:R-:W-:-:S03]  /*18500*/  IMAD.MOV.U32 R25, RZ, RZ, R13 ;  /* 0x000000ffff197224 */ /* 0x000fc600078e000d */
[----:B------:R-:W-:-:S13]  /*18510*/  ISETP.NE.AND.EX P1, PT, RZ, UR5, PT, P1 ;  /* 0x00000005ff007c0c */ /* 0x000fda000bf25310 */
[----:B------:R-:W-:Y:S05]  /*18520*/  @!P1 BRA `(.L_x_10472) ;  /* 0x0000000000109947 */ /* 0x000fea0003800000 */
[----:B------:R-:W-:-:S04]  /*18530*/  IADD3 R10, P1, R24, UR4, RZ ;  /* 0x00000004180a7c10 */ /* 0x000fc8000ff3e0ff */
[----:B------:R-:W-:-:S05]  /*18540*/  IADD3.X R11, R12, UR5, RZ, P1, !PT ;  /* 0x000000050c0b7c10 */ /* 0x000fca0008ffe4ff */
[----:B------:R1:W5:Y:S01]  /*18550*/  LDG.E R10, desc[UR60][R10.64] ;  /* 0x0000003c0a0a7981 */ /* 0x000362000c1e1900 */
[----:B------:R-:W-:Y:S05]  /*18560*/  BRA `(.L_x_10473) ;  /* 0x0000000000107947 */ /* 0x000fea0003800000 */
.L_x_10472:
[----:B------:R-:W-:Y:S05]  /*18570*/  @!P2 BRA `(.L_x_10473) ;  /* 0x00000000000ca947 */ /* 0x000fea0003800000 */
[----:B------:R-:W2:Y:S04]  /*18580*/  LDG.E R10, desc[UR60][R8.64] ;  /* 0x0000003c080a7981 */ /* 0x000ea8000c1e1900 */
[----:B------:R-:W2:Y:S02]  /*18590*/  LDG.E R8, desc[UR60][R8.64+0x4] ;  /* 0x0000043c08087981 */ /* 0x000ea4000c1e1900 */
[----:B--2---:R-:W-:-:S07]  /*185a0*/  IMAD.IADD R10, R8, 0x1, -R10 ;  /* 0x00000001080a7824 */ /* 0x004fce00078e0a0a */
.L_x_10473:
[----:B-----5:R-:W-:Y:S02]  /*185b0*/  IMAD.IADD R10, R10, 0x1, -R2 ;  /* 0x000000010a0a7824 */ /* 0x020fe400078e0a02 */
[----:B------:R-:W2:Y:S04]  /*185c0*/  @P0 LDG.E R2, desc[UR60][R6.64] ;  /* 0x0000003c06020981 */ /* 0x000ea8000c1e1900 */
[----:B------:R-:W2:Y:S01]  /*185d0*/  @P0 LDG.E R6, desc[UR60][R6.64+0x4] ;  /* 0x0000043c06060981 */ /* 0x000ea2000c1e1900 */
[----:B------:R-:W-:Y:S01]  /*185e0*/  BSSY B0, `(.L_x_10474) ;  /* 0x000015a000007945 */ /* 0x000fe20003800000 */
[----:B------:R-:W-:Y:S01]  /*185f0*/  PLOP3.LUT P5, PT, PT, PT, PT, 0x80, 0x0 ;  /* 0x000000000000781c */ /* 0x000fe20003faf070 */
[----:B--2---:R-:W-:-:S04]  /*18600*/  @P0 IMAD.IADD R0, R6, 0x1, -R2 ;  /* 0x0000000106000824 */ /* 0x004fc800078e0a02 */
[----:B0-----:R-:W-:-:S04]  /*18610*/  IMAD.IADD R4, R10, 0x1, R0 ;  /* 0x000000010a047824 */ /* 0x001fc800078e0200 */
[----:B------:R-:W-:Y:S01]  /*18620*/  VIADD R2, R4, 0x8f ;  /* 0x0000008f04027836 */ /* 0x000fe20000000000 */
[----:B------:R0:W-:Y:S03]  /*18630*/  STL [R1+0x3c], R4 ;  /* 0x00003c0401007387 */ /* 0x0001e60000100800 */
[----:B------:R-:W-:-:S05]  /*18640*/  IMAD.HI R2, R2, 0x38e38e39, RZ ;  /* 0x38e38e3902027827 */ /* 0x000fca00078e02ff */
[----:B0-----:R-:W-:-:S04]  /*18650*/  SHF.R.U32.HI R4, RZ, 0x1f, R2 ;  /* 0x0000001fff047819 */ /* 0x001fc80000011602 */
[----:B------:R-:W-:Y:S01]  /*18660*/  LEA.HI.SX32 R5, R2, R4, 0x1b ;  /* 0x0000000402057211 */ /* 0x000fe200078fdaff */
[----:B------:R-:W-:-:S04]  /*18670*/  IMAD.MOV R4, RZ, RZ, -R10 ;  /* 0x000000ffff047224 */ /* 0x000fc800078e0a0a */
[----:B------:R-:W-:Y:S01]  /*18680*/  IMAD R2, R5, 0x90, -R10 ;  /* 0x0000009005027824 */ /* 0x000fe200078e0a0a */
[----:B------:R-:W-:Y:S01]  /*18690*/  VIMNMX R4, RZ, R4, !PT ;  /* 0x00000004ff047248 */ /* 0x000fe20007fe0100 */
[----:B------:R0:W-:Y:S03]  /*186a0*/  STL [R1+0x1c], R5 ;  /* 0x00001c0501007387 */ /* 0x0001e60000100800 */
[----:B------:R-:W-:-:S04]  /*186b0*/  VIMNMX R0, R2, R0, PT ;  /* 0x0000000002007248 */ /* 0x000fc80003fe0100 */
[----:B------:R-:W-:Y:S01]  /*186c0*/  ISETP.GT.AND P1, PT, R0, R4, PT ;  /* 0x000000040000720c */ /* 0x000fe20003f24270 */
[----:B0-----:R-:W-:-:S05]  /*186d0*/  IMAD.WIDE.U32 R4, R4, 0x38e38e39, RZ ;  /* 0x38e38e3904047825 */ /* 0x001fca00078e00ff */
[----:B------:R-:W-:-:S07]  /*186e0*/  SHF.R.U32.HI R2, RZ, 0x5, R5 ;  /* 0x00000005ff027819 */ /* 0x000fce0000011605 */
[----:B------:R-:W-:Y:S02]  /*186f0*/  @P1 VIADD R0, R0, 0x8f ;  /* 0x0000008f00001836 */ /* 0x000fe40000000000 */
[----:B------:R-:W-:Y:S02]  /*18700*/  IMAD.MOV.U32 R4, RZ, RZ, R2 ;  /* 0x000000ffff047224 */ /* 0x000fe400078e0002 */
        /* <DEDUP_REMOVED lines=11> */
[----:B------:R0:W2:Y:S02]  /*187c0*/  SHFL.IDX PT, R14, R5, RZ, 0x1f ;  /* 0x00001fff050e7589 */ /* 0x0000a400000e0000 */
.L_x_10659:
[----:B--2---:R-:W-:Y:S02]  /*187d0*/  ISETP.NE.AND P0, PT, R14, RZ, PT ;  /* 0x000000ff0e00720c */ /* 0x004fe40003f05270 */
[----:B------:R-:W-:-:S11]  /*187e0*/  PLOP3.LUT P2, PT, PT, PT, PT, 0x8, 0x0 ;  /* 0x000000000000781c */ /* 0x000fd60003f4e170 */
[----:B------:R-:W-:Y:S05]  /*187f0*/  @P0 BRA `(.L_x_10477) ;  /* 0x00000000000c0947 */ /* 0x000fea0003800000 */
[----:B------:R-:W-:-:S03]  /*18800*/  UMOV UR4, 0xffffffff ;  /* 0xffffffff00047882 */ /* 0x000fc60000000000 */
[----:B------:R-:W-:Y:S05]  /*18810*/  BRA.DIV UR4, `(.L_x_10478) ;  /* 0x0000006e04887947 */ /* 0x000fea000b800000 */
[----:B------:R-:W-:-:S13]  /*18820*/  ELECT P2, URZ, PT ;  /* 0x00000000003f782f */ /* 0x000fda0003840000 */
.L_x_10477:
[----:B0-----:R-:W2:Y:S01]  /*18830*/  LDL R5, [R1+0x38] ;  /* 0x0000380001057983 */ /* 0x001ea20000100800 */
[----:B------:R-:W-:Y:S01]  /*18840*/  BSSY B1, `(.L_x_10479) ;  /* 0x0000008000017945 */ /* 0x000fe20003800000 */
[----:B--2---:R-:W-:-:S05]  /*18850*/  VIADD R5, R5, 0x1 ;  /* 0x0000000105057836 */ /* 0x004fca0000000000 */
[----:B------:R-:W-:-:S04]  /*18860*/  LEA.HI R6, R5, R5, RZ, 0x1 ;  /* 0x0000000505067211 */ /* 0x000fc800078f08ff */
[----:B------:R-:W-:-:S05]  /*18870*/  LOP3.LUT R6, R6, 0xfffffffe, RZ, 0xc0, !PT ;  /* 0xfffffffe06067812 */ /* 0x000fca00078ec0ff */
[----:B------:R-:W-:-:S05]  /*18880*/  IMAD.IADD R5, R5, 0x1, -R6 ;  /* 0x0000000105057824 */ /* 0x000fca00078e0a06 */
[----:B------:R-:W-:-:S04]  /*18890*/  SHF.L.U32 R5, R5, 0x1f, RZ ;  /* 0x0000001f05057819 */ /* 0x000fc800000006ff */
[----:B------:R-:W0:Y:S02]  /*188a0*/  SYNCS.PHASECHK.TRANS64.TRYWAIT P0, [R22+URZ+0x31c20], R5 ;  /* 0x031c2005160075a7 */ /* 0x000e24000800017f */
[----:B0-----:R-:W-:Y:S05]  /*188b0*/  @!P0 BRA `(.L_x_10480) ;  /* 0x0000006c00848947 */ /* 0x001fea0003800000 */
.L_x_10662:
[----:B------:R-:W-:Y:S05]  /*188c0*/  BSYNC B1 ;  /* 0x0000000000017941 */ /* 0x000fea0003800000 */
.L_x_10479:
[----:B------:R-:W-:Y:S04]  /*188d0*/  BSSY B1, `(.L_x_10481) ;  /* 0x000008a000017945 */ /* 0x000fe80003800000 */
[----:B------:R-:W-:Y:S05]  /*188e0*/  @!P2 BRA `(.L_x_10482) ;  /* 0x000000080020a947 */ /* 0x000fea0003800000 */
[----:B------:R-:W2:Y:S01]  /*188f0*/  LDL R7, [R1+0x4] ;  /* 0x0000040001077983 */ /* 0x000ea20000100800 */
[----:B------:R-:W-:Y:S01]  /*18900*/  LEA R8, R29, R22, 0x3 ;  /* 0x000000161d087211 */ /* 0x000fe200078e18ff */
[----:B------:R-:W3:Y:S01]  /*18910*/  S2R R6, SR_TID.X ;  /* 0x0000000000067919 */ /* 0x000ee20000002100 */
[----:B------:R-:W-:Y:S01]  /*18920*/  BSSY B2, `(.L_x_10483) ;  /* 0x0000006000027945 */ /* 0x000fe20003800000 */
[----:B---3--:R-:W-:-:S04]  /*18930*/  LOP3.LUT R6, R6, 0x7f, RZ, 0xc0, !PT ;  /* 0x0000007f06067812 */ /* 0x008fc800078ec0ff */
[----:B------:R-:W-:Y:S02]  /*18940*/  ISETP.NE.AND P4, PT, R6, RZ, PT ;  /* 0x000000ff0600720c */ /* 0x000fe40003f85270 */
[----:B--2---:R-:W-:-:S04]  /*18950*/  SHF.L.U32 R10, R7, 0x1f, RZ ;  /* 0x0000001f070a7819 */ /* 0x004fc800000006ff */
[----:B------:R-:W2:Y:S02]  /*18960*/  SYNCS.PHASECHK.TRANS64.TRYWAIT P0, [R8+URZ+0x31ca0], R10 ;  /* 0x031ca00a080075a7 */ /* 0x000ea4000800017f */
[----:B--2---:R-:W-:Y:S05]  /*18970*/  @!P0 BRA `(.L_x_10484) ;  /* 0x0000006c00688947 */ /* 0x004fea0003800000 */
.L_x_10663:
[----:B------:R-:W-:Y:S05]  /*18980*/  BSYNC B2 ;  /* 0x0000000000027941 */ /* 0x000fea0003800000 */
.L_x_10483:
[----:B------:R-:W-:Y:S04]  /*18990*/  BSSY B2, `(.L_x_10485) ;  /* 0x0000008000027945 */ /* 0x000fe80003800000 */
[----:B------:R-:W-:Y:S05]  /*189a0*/  @P4 BRA `(.L_x_10486) ;  /* 0x0000000000184947 */ /* 0x000fea0003800000 */
[----:B0-----:R-:W3:Y:S02]  /*189b0*/  LDL R5, [R1] ;  /* 0x0000000001057983 */ /* 0x001ee40000100800 */
[----:B---3--:R-:W-:Y:S01]  /*189c0*/  LOP3.LUT P0, RZ, R5, 0x1, RZ, 0xc0, !PT ;  /* 0x0000000105ff7812 */ /* 0x008fe2000780c0ff */
[----:B------:R-:W-:-:S04]  /*189d0*/  IMAD.MOV.U32 R5, RZ, RZ, 0x6c00 ;  /* 0x00006c00ff057424 */ /* 0x000fc800078e00ff */
[----:B------:R3:W-:Y:S08]  /*189e0*/  SYNCS.ARRIVE.TRANS64 RZ, [R8+URZ+0x31c90], R5 ;  /* 0x031c900508ff79a7 */ /* 0x0007f0000800003f */
[----:B------:R-:W-:Y:S05]  /*189f0*/  @!P0 BRA `(.L_x_10486) ;  /* 0x0000000000048947 */ /* 0x000fea0003800000 */
[----:B------:R-:W-:Y:S01]  /*18a00*/  BPT.TRAP 0x1 ;  /* 0x000000040000795c */ /* 0x000fe20000300000 */
.L_x_10486:
[----:B------:R-:W-:Y:S05]  /*18a10*/  BSYNC B2 ;  /* 0x0000000000027941 */ /* 0x000fea0003800000 */
.L_x_10485:
[----:B------:R-:W-:Y:S01]  /*18a20*/  IMAD.MOV.U32 R14, RZ, RZ, RZ ;  /* 0x000000ffff0e7224 */ /* 0x000fe200078e00ff */
[----:B------:R-:W-:Y:S01]  /*18a30*/  UIADD3 UR4, UP0, UR36, 0x570, URZ ;  /* 0x0000057024047890 */ /* 0x000fe2000ff1e03f */
[----:B------:R-:W-:Y:S01]  /*18a40*/  IMAD R6, R4, 0x90, R3 ;  /* 0x0000009004067824 */ /* 0x000fe200078e0203 */
[----:B------:R-:W-:Y:S01]  /*18a50*/  PLOP3.LUT P0, PT, PT, PT, PT, 0x80, 0x0 ;  /* 0x000000000000781c */ /* 0x000fe20003f0f070 */
[----:B------:R-:W-:Y:S01]  /*18a60*/  IMAD R7, R29, 0x6c00, R22 ;  /* 0x00006c001d077824 */ /* 0x000fe200078e0216 */
[----:B------:R-:W-:Y:S01]  /*18a70*/  R2UR UR10, R14 ;  /* 0x000000000e0a72ca */ /* 0x000fe200000e0000 */
[----:B------:R-:W-:Y:S01]  /*18a80*/  VIADD R6, R6, 0xffffff70 ;  /* 0xffffff7006067836 */ /* 0x000fe20000000000 */
[----:B------:R-:W-:Y:S01]  /*18a90*/  UIADD3.X UR5, URZ, UR37, URZ, UP0, !UPT ;  /* 0x000000253f057290 */ /* 0x000fe200087fe43f */
[----:B0--3--:R-:W-:Y:S01]  /*18aa0*/  VIADD R5, R8, 0x31c90 ;  /* 0x00031c9008057836 */ /* 0x009fe20000000000 */
[----:B------:R-:W-:Y:S01]  /*18ab0*/  UMOV UR6, 0x0 ;  /* 0x0000000000067882 */ /* 0x000fe20000000000 */
[----:B------:R-:W-:Y:S01]  /*18ac0*/  VIADD R9, R7, 0x16a00 ;  /* 0x00016a0007097836 */ /* 0x000fe20000000000 */
[----:B------:R-:W-:-:S09]  /*18ad0*/  UMOV UR7, 0x12f00000 ;  /* 0x12f0000000077882 */ /* 0x000fd20000000000 */
.L_x_10487:
        /* <DEDUP_REMOVED lines=16> */
.L_x_10488:
        /* <DEDUP_REMOVED lines=16> */
.L_x_10489:
        /* <DEDUP_REMOVED lines=13> */
.L_x_10664:
[----:B------:R-:W-:Y:S05]  /*18db0*/  BSYNC B2 ;  /* 0x0000000000027941 */ /* 0x000fea0003800000 */
.L_x_10490:
[----:B------:R-:W-:Y:S01]  /*18dc0*/  BSSY B2, `(.L_x_10492) ;  /* 0x000000a000027945 */ /* 0x000fe20003800000 */
[----:B0-2---:R-:W-:Y:S02]  /*18dd0*/  IMAD.MOV.U32 R10, RZ, RZ, 0x0 ;  /* 0x00000000ff0a7424 */ /* 0x005fe400078e00ff */
[----:B-1----:R-:W-:Y:S01]  /*18de0*/  IMAD.MOV.U32 R11, RZ, RZ, 0x12f00000 ;  /* 0x12f00000ff0b7424 */ /* 0x002fe200078e00ff */
[----:B------:R-:W-:Y:S06]  /*18df0*/  @P4 BRA `(.L_x_10493) ;  /* 0x0000000000184947 */ /* 0x000fec0003800000 */
[----:B------:R-:W2:Y:S02]  /*18e00*/  LDL R5, [R1] ;  /* 0x0000000001057983 */ /* 0x000ea40000100800 */
[----:B--2---:R-:W-:Y:S01]  /*18e10*/  LOP3.LUT P0, RZ, R5, 0x1, RZ, 0xc0, !PT ;  /* 0x0000000105ff7812 */ /* 0x004fe2000780c0ff */
[----:B------:R-:W-:-:S04]  /*18e20*/  IMAD.MOV.U32 R5, RZ, RZ, 0x6c00 ;  /* 0x00006c00ff057424 */ /* 0x000fc800078e00ff */
[----:B------:R0:W-:Y:S08]  /*18e30*/  SYNCS.ARRIVE.TRANS64 RZ, [R8+URZ+0x31cb0], R5 ;  /* 0x031cb00508ff79a7 */ /* 0x0001f0000800003f */
[----:B------:R-:W-:Y:S05]  /*18e40*/  @!P0 BRA `(.L_x_10493) ;  /* 0x0000000000048947 */ /* 0x000fea0003800000 */
[----:B------:R-:W-:Y:S01]  /*18e50*/  BPT.TRAP 0x1 ;  /* 0x000000040000795c */ /* 0x000fe20000300000 */
.L_x_10493:
[----:B------:R-:W-:Y:S05]  /*18e60*/  BSYNC B2 ;  /* 0x0000000000027941 */ /* 0x000fea0003800000 */
.L_x_10492:
        /* <DEDUP_REMOVED lines=8> */
.L_x_10494:
        /* <DEDUP_REMOVED lines=15> */
.L_x_10495:
        /* <DEDUP_REMOVED lines=15> */
.L_x_10496:
        /* <DEDUP_REMOVED lines=10> */
.L_x_10482:
[----:B------:R-:W-:Y:S05]  /*19170*/  BSYNC B1 ;  /* 0x0000000000017941 */ /* 0x000fea0003800000 */
.L_x_10481:
[----:B0-----:R-:W2:Y:S01]  /*19180*/  LDL.LU R5, [R1+0x4] ;  /* 0x0000040001057983 */ /* 0x001ea20000300800 */
[----:B------:R-:W-:Y:S01]  /*19190*/  VIADD R29, R29, 0x1 ;  /* 0x000000011d1d7836 */ /* 0x000fe20000000000 */
[----:B------:R-:W-:Y:S01]  /*191a0*/  PLOP3.LUT P5, PT, PT, PT, PT, 0x8, 0x0 ;  /* 0x000000000000781c */ /* 0x000fe20003fae170 */
[----:B------:R-:W-:-:S03]  /*191b0*/  VIADD R9, R4, 0xfffffffe ;  /* 0xfffffffe04097836 */ /* 0x000fc60000000000 */
[----:B------:R-:W-:-:S04]  /*191c0*/  ISETP.NE.AND P0, PT, R29, 0x2, PT ;  /* 0x000000021d00780c */ /* 0x000fc80003f05270 */
[----:B------:R-:W-:Y:S02]  /*191d0*/  SEL R4, RZ, 0x1, P0 ;  /* 0x00000001ff047807 */ /* 0x000fe40000000000 */
[----:B------:R-:W-:Y:S02]  /*191e0*/  SEL R29, R29, RZ, P0 ;  /* 0x000000ff1d1d7207 */ /* 0x000fe40000000000 */
[----:B------:R-:W-:Y:S02]  /*191f0*/  ISETP.GE.AND P0, PT, R9, R2, PT ;  /* 0x000000020900720c */ /* 0x000fe40003f06270 */
[----:B--2---:R-:W-:-:S05]  /*19200*/  LOP3.LUT R5, R5, R4, RZ, 0x3c, !PT ;  /* 0x0000000405057212 */ /* 0x004fca00078e3cff */
[----:B------:R0:W-:Y:S06]  /*19210*/  STL [R1+0x4], R5 ;  /* 0x0000040501007387 */ /* 0x0001ec0000100800 */
[----:B------:R-:W-:Y:S05]  /*19220*/  @!P0 BRA `(.L_x_10475) ;  /* 0x0000000800548947 */ /* 0x000fea0003800000 */
.L_x_10513:
[----:B------:R-:W-:Y:S05]  /*19230*/  YIELD ;  /* 0x0000000000007946 */ /* 0x000fea0003800000 */
[----:B------:R-:W-:Y:S04]  /*19240*/  BSSY B1, `(.L_x_10497) ;  /* 0x0000089000017945 */ /* 0x000fe80003800000 */
[----:B--2---:R-:W-:Y:S05]  /*19250*/  @!P2 BRA `(.L_x_10498) ;  /* 0x00000008001ca947 */ /* 0x004fea0003800000 */
[----:B0-----:R-:W2:Y:S01]  /*19260*/  LDL R5, [R1+0x4] ;  /* 0x0000040001057983 */ /* 0x001ea20000100800 */
[----:B------:R-:W-:Y:S01]  /*19270*/  LEA R8, R29, R22, 0x3 ;  /* 0x000000161d087211 */ /* 0x000fe200078e18ff */
[----:B------:R-:W0:Y:S01]  /*19280*/  S2R R4, SR_TID.X ;  /* 0x0000000000047919 */ /* 0x000e220000002100 */
[----:B------:R-:W-:Y:S01]  /*19290*/  BSSY B2, `(.L_x_10499) ;  /* 0x0000006000027945 */ /* 0x000fe20003800000 */
[----:B0-----:R-:W-:-:S04]  /*192a0*/  LOP3.LUT R4, R4, 0x7f, RZ, 0xc0, !PT ;  /* 0x0000007f04047812 */ /* 0x001fc800078ec0ff */
[----:B------:R-:W-:Y:S02]  /*192b0*/  ISETP.NE.AND P1, PT, R4, RZ, PT ;  /* 0x000000ff0400720c */ /* 0x000fe40003f25270 */
[----:B--2---:R-:W-:-:S04]  /*192c0*/  SHF.L.U32 R7, R5, 0x1f, RZ ;  /* 0x0000001f05077819 */ /* 0x004fc800000006ff */
[----:B------:R-:W0:Y:S02]  /*192d0*/  SYNCS.PHASECHK.TRANS64.TRYWAIT P0, [R8+URZ+0x31ca0], R7 ;  /* 0x031ca007080075a7 */ /* 0x000e24000800017f */
[----:B0-----:R-:W-:Y:S05]  /*192e0*/  @!P0 BRA `(.L_x_10500) ;  /* 0x0000006400348947 */ /* 0x001fea0003800000 */
.L_x_10665:
[----:B------:R-:W-:Y:S05]  /*192f0*/  BSYNC B2 ;  /* 0x0000000000027941 */ /* 0x000fea0003800000 */
.L_x_10499:
        /* <DEDUP_REMOVED lines=8> */
.L_x_10502:
[----:B------:R-:W-:Y:S05]  /*19380*/  BSYNC B2 ;  /* 0x0000000000027941 */ /* 0x000fea0003800000 */
.L_x_10501:
[----:B------:R-:W-:Y:S01]  /*19390*/  IMAD.MOV.U32 R12, RZ, RZ, RZ ;  /* 0x000000ffff0c7224 */ /* 0x000fe200078e00ff */
[----:B------:R-:W-:Y:S01]  /*193a0*/  UIADD3 UR4, UP0, UR36, 0x570, URZ ;  /* 0x0000057024047890 */ /* 0x000fe2000ff1e03f */
[----:B------:R-:W-:Y:S01]  /*193b0*/  IMAD R6, R29, 0x6c00, R22 ;  /* 0x00006c001d067824 */ /* 0x000fe200078e0216 */
[----:B------:R-:W-:Y:S01]  /*193c0*/  PLOP3.LUT P0, PT, PT, PT, PT, 0x80, 0x0 ;  /* 0x000000000000781c */ /* 0x000fe20003f0f070 */
[----:B------:R-:W-:Y:S01]  /*193d0*/  IMAD R5, R9, 0x90, R3 ;  /* 0x0000009009057824 */ /* 0x000fe200078e0203 */
[----:B------:R-:W-:Y:S01]  /*193e0*/  R2UR UR10, R12 ;  /* 0x000000000c0a72ca */ /* 0x000fe200000e0000 */
[----:B--2---:R-:W-:Y:S01]  /*193f0*/  VIADD R4, R8, 0x31c90 ;  /* 0x00031c9008047836 */ /* 0x004fe20000000000 */
[----:B------:R-:W-:Y:S01]  /*19400*/  UIADD3.X UR5, URZ, UR37, URZ, UP0, !UPT ;  /* 0x000000253f057290 */ /* 0x000fe200087fe43f */
[----:B------:R-:W-:Y:S01]  /*19410*/  VIADD R10, R6, 0x16a00 ;  /* 0x00016a00060a7836 */ /* 0x000fe20000000000 */
[----:B------:R-:W-:Y:S01]  /*19420*/  UMOV UR6, 0x0 ;  /* 0x0000000000067882 */ /* 0x000fe20000000000 */
[----:B------:R-:W-:-:S10]  /*19430*/  UMOV UR7, 0x12f00000 ;  /* 0x12f0000000077882 */ /* 0x000fd40000000000 */
.L_x_10503:
        /* <DEDUP_REMOVED lines=16> */
.L_x_10504:
        /* <DEDUP_REMOVED lines=16> */
.L_x_10505:
        /* <DEDUP_REMOVED lines=13> */
.L_x_10666:
[----:B------:R-:W-:Y:S05]  /*19710*/  BSYNC B2 ;  /* 0x0000000000027941 */ /* 0x000fea0003800000 */
.L_x_10506:
[----:B------:R-:W-:Y:S01]  /*19720*/  BSSY B2, `(.L_x_10508) ;  /* 0x000000a000027945 */ /* 0x000fe20003800000 */
[----:B------:R-:W-:Y:S02]  /*19730*/  IMAD.MOV.U32 R10, RZ, RZ, 0x0 ;  /* 0x00000000ff0a7424 */ /* 0x000fe400078e00ff */
[----:B-1----:R-:W-:Y:S01]  /*19740*/  IMAD.MOV.U32 R11, RZ, RZ, 0x12f00000 ;  /* 0x12f00000ff0b7424 */ /* 0x002fe200078e00ff */
[----:B------:R-:W-:Y:S06]  /*19750*/  @P1 BRA `(.L_x_10509) ;  /* 0x0000000000181947 */ /* 0x000fec0003800000 */
[----:B------:R-:W3:Y:S02]  /*19760*/  LDL R4, [R1] ;  /* 0x0000000001047983 */ /* 0x000ee40000100800 */
[----:B---3--:R-:W-:Y:S01]  /*19770*/  LOP3.LUT P0, RZ, R4, 0x1, RZ, 0xc0, !PT ;  /* 0x0000000104ff7812 */ /* 0x008fe2000780c0ff */
[----:B------:R-:W-:-:S04]  /*19780*/  IMAD.MOV.U32 R4, RZ, RZ, 0x6c00 ;  /* 0x00006c00ff047424 */ /* 0x000fc800078e00ff */
[----:B------:R1:W-:Y:S08]  /*19790*/  SYNCS.ARRIVE.TRANS64 RZ, [R8+URZ+0x31cb0], R4 ;  /* 0x031cb00408ff79a7 */ /* 0x0003f0000800003f */
[----:B------:R-:W-:Y:S05]  /*197a0*/  @!P0 BRA `(.L_x_10509) ;  /* 0x0000000000048947 */ /* 0x000fea0003800000 */
[----:B------:R-:W-:Y:S01]  /*197b0*/  BPT.TRAP 0x1 ;  /* 0x000000040000795c */ /* 0x000fe20000300000 */
.L_x_10509:
[----:B------:R-:W-:Y:S05]  /*197c0*/  BSYNC B2 ;  /* 0x0000000000027941 */ /* 0x000fea0003800000 */
.L_x_10508:
        /* <DEDUP_REMOVED lines=8> */
.L_x_10510:
        /* <DEDUP_REMOVED lines=15> */
.L_x_10511:
        /* <DEDUP_REMOVED lines=15> */
.L_x_10512:
        /* <DEDUP_REMOVED lines=10> */
.L_x_10498:
[----:B------:R-:W-:Y:S05]  /*19ad0*/  BSYNC B1 ;  /* 0x0000000000017941 */ /* 0x000fea0003800000 */
.L_x_10497:
[----:B------:R-:W2:Y:S01]  /*19ae0*/  LDL.LU R7, [R1+0x4] ;  /* 0x0000040001077983 */ /* 0x000ea20000300800 */
[----:B------:R-:W-:-:S05]  /*19af0*/  VIADD R29, R29, 0x1 ;  /* 0x000000011d1d7836 */ /* 0x000fca0000000000 */
[----:B------:R-:W-:-:S04]  /*19b00*/  ISETP.NE.AND P0, PT, R29, 0x2, PT ;  /* 0x000000021d00780c */ /* 0x000fc80003f05270 */
[----:B------:R-:W-:Y:S02]  /*19b10*/  SEL R4, RZ, 0x1, P0 ;  /* 0x00000001ff047807 */ /* 0x000fe40000000000 */
[----:B------:R-:W-:Y:S02]  /*19b20*/  SEL R29, R29, RZ, P0 ;  /* 0x000000ff1d1d7207 */ /* 0x000fe40000000000 */
[C---:B------:R-:W-:Y:S01]  /*19b30*/  ISETP.GT.AND P0, PT, R9.reuse, R2, PT ;  /* 0x000000020900720c */ /* 0x040fe20003f04270 */
[----:B------:R-:W-:Y:S01]  /*19b40*/  VIADD R9, R9, 0xffffffff ;  /* 0xffffffff09097836 */ /* 0x000fe20000000000 */
[----:B--2---:R-:W-:-:S05]  /*19b50*/  LOP3.LUT R7, R7, R4, RZ, 0x3c, !PT ;  /* 0x0000000407077212 */ /* 0x004fca00078e3cff */
[----:B------:R2:W-:Y:S06]  /*19b60*/  STL [R1+0x4], R7 ;  /* 0x0000040701007387 */ /* 0x0005ec0000100800 */
[----:B------:R-:W-:Y:S05]  /*19b70*/  @P0 BRA `(.L_x_10513) ;  /* 0xfffffff400ac0947 */ /* 0x000fea000383ffff */
.L_x_10475:
[----:B------:R-:W-:Y:S05]  /*19b80*/  BSYNC B0 ;  /* 0x0000000000007941 */ /* 0x000fea0003800000 */
.L_x_10474:
[----:B------:R-:W3:Y:S01]  /*19b90*/  LDL R4, [R1+0x3c] ;  /* 0x00003c0001047983 */ /* 0x000ee20000100800 */
[----:B------:R-:W-:Y:S05]  /*19ba0*/  @!P5 WARPSYNC.ALL ;  /* 0x000000000000d948 */ /* 0x000fea0003800000 */
[----:B------:R-:W-:Y:S01]  /*19bb0*/  BSSY B7, `(.L_x_10514) ;  /* 0x0000427000077945 */ /* 0x000fe20003800000 */
[----:B------:R-:W-:Y:S01]  /*19bc0*/  @!P5 BAR.SYNC.DEFER_BLOCKING 0xc, 0x200 ;  /* 0x030800000000db1d */ /* 0x000fe20000010000 */
[----:B---3--:R-:W-:-:S13]  /*19bd0*/  ISETP.GT.AND P0, PT, R4, RZ, PT ;  /* 0x000000ff0400720c */ /* 0x008fda0003f04270 */
[----:B------:R-:W-:Y:S05]  /*19be0*/  @P0 BRA `(.L_x_10515) ;  /* 0x0000000000440947 */ /* 0x000fea0003800000 */
[----:B------:R-:W3:Y:S02]  /*19bf0*/  S2R R4, SR_TID.X ;  /* 0x0000000000047919 */ /* 0x000ee40000002100 */
[----:B---3--:R-:W-:-:S04]  /*19c00*/  LOP3.LUT R4, R4, 0x7f, RZ, 0xc0, !PT ;  /* 0x0000007f04047812 */ /* 0x008fc800078ec0ff */
[----:B------:R-:W-:-:S13]  /*19c10*/  ISETP.NE.AND P1, PT, R4, RZ, PT ;  /* 0x000000ff0400720c */ /* 0x000fda0003f25270 */
[----:B------:R-:W-:Y:S05]  /*19c20*/  @P1 BRA `(.L_x_10516) ;  /* 0x00000040007c1947 */ /* 0x000fea0003800000 */
[----:B0-----:R-:W0:Y:S01]  /*19c30*/  S2R R5, SR_LANEID ;  /* 0x0000000000057919 */ /* 0x001e220000000000 */
        /* <DEDUP_REMOVED lines=8> */
[----:B--2---:R-:W0:Y:S01]  /*19cc0*/  POPC R7, R4 ;  /* 0x0000000400077309 */ /* 0x004e220000000000 */
[----:B---3--:R-:W0:Y:S02]  /*19cd0*/  SHFL.IDX PT, R0, R3, R0, 0x1f ;  /* 0x00001f0003007589 */ /* 0x008e2400000e0000 */
[----:B0-----:R-:W-:Y:S01]  /*19ce0*/  IADD3 R16, R0, UR38, R7 ;  /* 0x0000002600107c10 */ /* 0x001fe2000fffe007 */
[----:B------:R-:W-:Y:S06]  /*19cf0*/  BRA `(.L_x_10516) ;  /* 0x0000004000487947 */ /* 0x000fec0003800000 */
.L_x_10515:
        /* <DEDUP_REMOVED lines=9> */
[----:B0-----:R-:W-:Y:S01]  /*19d90*/  IMAD.U32 R5, RZ, RZ, UR7 ;  /* 0x00000007ff057e24 */ /* 0x001fe2000f8e00ff */
[----:B------:R-:W0:Y:S01]  /*19da0*/  LDC.64 R2, c[0x4][R2] ;  /* 0x0100000002027b82 */ /* 0x000e220000000a00 */
[----:B------:R-:W-:Y:S02]  /*19db0*/  IMAD.U32 R6, RZ, RZ, UR8 ;  /* 0x00000008ff067e24 */ /* 0x000fe4000f8e00ff */
[----:B--2---:R-:W-:Y:S02]  /*19dc0*/  IMAD.U32 R7, RZ, RZ, UR9 ;  /* 0x00000009ff077e24 */ /* 0x004fe4000f8e00ff */
[----:B------:R-:W-:-:S02]  /*19dd0*/  IMAD.U32 R10, RZ, RZ, UR4 ;  /* 0x00000004ff0a7e24 */ /* 0x000fc4000f8e00ff */
[----:B-1----:R-:W-:Y:S02]  /*19de0*/  IMAD.U32 R11, RZ, RZ, UR5 ;  /* 0x00000005ff0b7e24 */ /* 0x002fe4000f8e00ff */
[----:B------:R-:W-:Y:S02]  /*19df0*/  IMAD.MOV.U32 R8, RZ, RZ, 0x70 ;  /* 0x00000070ff087424 */ /* 0x000fe400078e00ff */
[----:B------:R-:W-:Y:S02]  /*19e00*/  IMAD.MOV.U32 R12, RZ, RZ, 0x1 ;  /* 0x00000001ff0c7424 */ /* 0x000fe400078e00ff */
[----:B------:R-:W-:-:S07]  /*19e10*/  IMAD.MOV.U32 R13, RZ, RZ, RZ ;  /* 0x000000ffff0d7224 */ /* 0x000fce00078e00ff */
[----:B------:R-:W-:-:S07]  /*19e20*/  LEPC R20, `(.L_x_10518) ;  /* 0x000000001014794e */ /* 0x000fce0000000000 */
[----:B0-----:R-:W-:Y:S05]  /*19e30*/  CALL.ABS.NOINC R2 ;  /* 0x0000000002007343 */ /* 0x001fea0003c00000 */
.L_x_10518:
[----:B------:R-:W-:Y:S05]  /*19e40*/  BSYNC B6 ;  /* 0x0000000000067941 */ /* 0x000fea0003800000 */
.L_x_10517:
        /* <DEDUP_REMOVED lines=10> */
[----:B0-----:R-:W-:Y:S02]  /*19ef0*/  IMAD.U32 R5, RZ, RZ, UR7 ;  /* 0x00000007ff057e24 */ /* 0x001fe4000f8e00ff */
[----:B------:R-:W-:Y:S02]  /*19f00*/  IMAD.U32 R6, RZ, RZ, UR8 ;  /* 0x00000008ff067e24 */ /* 0x000fe4000f8e00ff */
[----:B--2---:R-:W-:-:S02]  /*19f10*/  IMAD.U32 R7, RZ, RZ, UR9 ;  /* 0x00000009ff077e24 */ /* 0x004fc4000f8e00ff */
[----:B------:R-:W-:Y:S02]  /*19f20*/  IMAD.U32 R10, RZ, RZ, UR4 ;  /* 0x00000004ff0a7e24 */ /* 0x000fe4000f8e00ff */
[----:B-1----:R-:W-:Y:S02]  /*19f30*/  IMAD.U32 R11, RZ, RZ, UR5 ;  /* 0x00000005ff0b7e24 */ /* 0x002fe4000f8e00ff */
[----:B------:R-:W-:Y:S02]  /*19f40*/  IMAD.MOV.U32 R8, RZ, RZ, 0x70 ;  /* 0x00000070ff087424 */ /* 0x000fe400078e00ff */
[----:B------:R-:W-:Y:S02]  /*19f50*/  IMAD.MOV.U32 R12, RZ, RZ, 0x1 ;  /* 0x00000001ff0c7424 */ /* 0x000fe400078e00ff */
[----:B---3--:R-:W-:-:S07]  /*19f60*/  IMAD.MOV.U32 R13, RZ, RZ, RZ ;  /* 0x000000ffff0d7224 */ /* 0x008fce00078e00ff */
[----:B------:R-:W-:-:S07]  /*19f70*/  LEPC R20, `(.L_x_10521) ;  /* 0x000000001014794e */ /* 0x000fce0000000000 */
[----:B----4-:R-:W-:Y:S05]  /*19f80*/  CALL.ABS.NOINC R2 ;  /* 0x0000000002007343 */ /* 0x010fea0003c00000 */
.L_x_10521:
        /* <DEDUP_REMOVED lines=16> */
.L_x_10520:
[----:B------:R-:W-:Y:S05]  /*1a090*/  BSYNC B6 ;  /* 0x0000000000067941 */ /* 0x000fea0003800000 */
.L_x_10519:
[----:B------:R-:W3:Y:S01]  /*1a0a0*/  LDL.LU R21, [R1+0x8] ;  /* 0x0000080001157983 */ /* 0x000ee20000300800 */
[----:B------:R-:W-:Y:S02]  /*1a0b0*/  ULDC.64 UR4, c[0x0][0x9f8] ;  /* 0x00027e0000047ab9 */ /* 0x000fe40000000a00 */
[----:B------:R-:W-:Y:S01]  /*1a0c0*/  ISETP.NE.U32.AND P0, PT, RZ, UR4, PT ;  /* 0x00000004ff007c0c */ /* 0x000fe2000bf05070 */
[----:B------:R-:W4:Y:S03]  /*1a0d0*/  LDL R20, [R1+0x1c] ;  /* 0x00001c0001147983 */ /* 0x000f260000100800 */
[----:B------:R-:W-:-:S13]  /*1a0e0*/  ISETP.NE.AND.EX P0, PT, RZ, UR5, PT, P0 ;  /* 0x00000005ff007c0c */ /* 0x000fda000bf05300 */
[----:B------:R-:W-:-:S04]  /*1a0f0*/  @P0 IADD3 R2, P1, R24, UR4, RZ ;  /* 0x0000000418020c10 */ /* 0x000fc8000ff3e0ff */
[----:B---3--:R-:W-:Y:S01]  /*1a100*/  @P0 IADD3.X R3, R21, UR5, RZ, P1, !PT ;  /* 0x0000000515030c10 */ /* 0x008fe20008ffe4ff */
[----:B------:R-:W-:-:S04]  /*1a110*/  ULDC.64 UR4, c[0x0][0xa08] ;  /* 0x0002820000047ab9 */ /* 0x000fc80000000a00 */
[----:B------:R3:W2:Y:S01]  /*1a120*/  @P0 LDG.E R25, desc[UR60][R2.64] ;  /* 0x0000003c02190981 */ /* 0x0006a2000c1e1900 */
[----:B----4-:R-:W-:-:S05]  /*1a130*/  VIADD R8, R20, 0xffffffff ;  /* 0xffffffff14087836 */ /* 0x010fca0000000000 */
[----:B------:R4:W-:Y:S01]  /*1a140*/  STL [R1+0x20], R8 ;  /* 0x0000200801007387 */ /* 0x0009e20000100800 */
[----:B---3--:R-:W3:Y:S02]  /*1a150*/  LDC.64 R2, c[0x0][0x418] ;  /* 0x00010600ff027b82 */ /* 0x008ee40000000a00 */
[----:B---3--:R-:W-:Y:S01]  /*1a160*/  LOP3.LUT P0, RZ, R2, UR4, RZ, 0xfc, !PT ;  /* 0x0000000402ff7c12 */ /* 0x008fe2000f80fcff */
[----:B------:R-:W-:-:S03]  /*1a170*/  UMOV UR4, 0xffffffff ;  /* 0xffffffff00047882 */ /* 0x000fc60000000000 */
[----:B------:R-:W-:Y:S02]  /*1a180*/  LOP3.LUT P0, RZ, R3, UR5, RZ, 0xfc, P0 ;  /* 0x0000000503ff7c12 */ /* 0x000fe4000800fcff */
[----:B--2---:R-:W-:Y:S02]  /*1a190*/  SHF.R.S32.HI R7, RZ, 0x1f, R25 ;  /* 0x0000001fff077819 */ /* 0x004fe40000011419 */
[----:B------:R-:W-:-:S03]  /*1a1a0*/  SEL R24, R25, RZ, !P0 ;  /* 0x000000ff19187207 */ /* 0x000fc60004000000 */
[----:B------:R4:W-:Y:S01]  /*1a1b0*/  STL [R1+0x8], R7 ;  /* 0x0000080701007387 */ /* 0x0009e20000100800 */
[----:B------:R-:W-:Y:S05]  /*1a1c0*/  BRA.DIV UR4, `(.L_x_10522) ;  /* 0x0000005604a47947 */ /* 0x000fea000b800000 */
[----:B------:R-:W2:Y:S02]  /*1a1d0*/  S2R R0, SR_TID.X ;  /* 0x0000000000007919 */ /* 0x000ea40000002100 */
[----:B--2---:R-:W-:-:S04]  /*1a1e0*/  SHF.R.U32.HI R0, RZ, 0x5, R0 ;  /* 0x00000005ff007819 */ /* 0x004fc80000011600 */
[----:B------:R-:W-:-:S05]  /*1a1f0*/  LOP3.LUT R0, R0, 0x3, RZ, 0xc0, !PT ;  /* 0x0000000300007812 */ /* 0x000fca00078ec0ff */
[----:B------:R2:W3:Y:S02]  /*1a200*/  SHFL.IDX PT, R14, R0, RZ, 0x1f ;  /* 0x00001fff000e7589 */ /* 0x0004e400000e0000 */
.L_x_10669:
[----:B--2---:R-:W2:Y:S01]  /*1a210*/  LDL.LU R0, [R1] ;  /* 0x0000000001007983 */ /* 0x004ea20000300800 */
[----:B------:R-:W-:Y:S02]  /*1a220*/  PLOP3.LUT P1, PT, PT, PT, PT, 0x8, 0x0 ;  /* 0x000000000000781c */ /* 0x000fe40003f2e170 */
[----:B---3--:R-:W-:Y:S02]  /*1a230*/  ISETP.NE.AND P0, PT, R14, RZ, PT ;  /* 0x000000ff0e00720c */ /* 0x008fe40003f05270 */
[----:B--2---:R-:W-:-:S09]  /*1a240*/  LOP3.LUT R0, R0, 0xfffffffb, RZ, 0xc0, !PT ;  /* 0xfffffffb00007812 */ /* 0x004fd200078ec0ff */
[----:B------:R-:W-:-:S05]  /*1a250*/  @P1 LOP3.LUT R0, R0, 0x4, RZ, 0xfc, !PT ;  /* 0x0000000400001812 */ /* 0x000fca00078efcff */
[----:B------:R2:W-:Y:S01]  /*1a260*/  STL [R1], R0 ;  /* 0x0000000001007387 */ /* 0x0005e20000100800 */
[----:B------:R-:W-:Y:S05]  /*1a270*/  @P0 BRA `(.L_x_10523) ;  /* 0x0000000400200947 */ /* 0x000fea0003800000 */
[----:B------:R-:W-:-:S03]  /*1a280*/  UMOV UR4, 0xffffffff ;  /* 0xffffffff00047882 */ /* 0x000fc60000000000 */
[----:B------:R-:W-:Y:S05]  /*1a290*/  BRA.DIV UR4, `(.L_x_10524) ;  /* 0x0000005604a47947 */ /* 0x000fea000b800000 */
[----:B------:R-:W-:-:S13]  /*1a2a0*/  ELECT P6, URZ, PT ;  /* 0x00000000003f782f */ /* 0x000fda00038c0000 */
.L_x_10672:
[----:B------:R-:W-:Y:S05]  /*1a2b0*/  @!P6 BRA `(.L_x_10523) ;  /* 0x000000040010e947 */ /* 0x000fea0003800000 */
[----:B------:R-:W-:Y:S01]  /*1a2c0*/  ISETP.NE.U32.AND P0, PT, R2, RZ, PT ;  /* 0x000000ff0200720c */ /* 0x000fe20003f05070 */
[----:B------:R-:W-:-:S03]  /*1a2d0*/  IMAD.MOV.U32 R27, RZ, RZ, R8 ;  /* 0x000000ffff1b7224 */ /* 0x000fc600078e0008 */
[----:B------:R-:W-:-:S13]  /*1a2e0*/  ISETP.NE.AND.EX P0, PT, R3, RZ, PT, P0 ;  /* 0x000000ff0300720c */ /* 0x000fda0003f05300 */
[----:B------:R-:W-:Y:S05]  /*1a2f0*/  @!P0 BRA `(.L_x_10525) ;  /* 0x0000000000488947 */ /* 0x000fea0003800000 */
[----:B------:R-:W3:Y:S01]  /*1a300*/  LDC R6, c[0x0][0x43c] ;  /* 0x00010f00ff067b82 */ /* 0x000ee20000000800 */
[----:B--2---:R-:W-:Y:S01]  /*1a310*/  IMAD.MOV.U32 R0, RZ, RZ, R8 ;  /* 0x000000ffff007224 */ /* 0x004fe200078e0008 */
[----:B------:R-:W-:Y:S01]  /*1a320*/  ULDC.64 UR4, c[0x0][0x428] ;  /* 0x00010a0000047ab9 */ /* 0x000fe20000000a00 */
[----:B---3--:R-:W-:-:S13]  /*1a330*/  ISETP.NE.AND P0, PT, R6, 0x1, PT ;  /* 0x000000010600780c */ /* 0x008fda0003f05270 */
[----:B0-----:R-:W0:Y:S02]  /*1a340*/  @P0 LDC.64 R4, c[0x0][0x440] ;  /* 0x00011000ff040b82 */ /* 0x001e240000000a00 */
[----:B0-----:R-:W-:-:S05]  /*1a350*/  @P0 IMAD.HI.U32 R4, R8, R4, RZ ;  /* 0x0000000408040227 */ /* 0x001fca00078e00ff */
[----:B------:R-:W-:-:S04]  /*1a360*/  @P0 SHF.R.U32.HI R0, RZ, R5, R4 ;  /* 0x00000005ff000219 */ /* 0x000fc80000011604 */
[--C-:B------:R-:W-:Y:S01]  /*1a370*/  SHF.R.S32.HI R5, RZ, 0x1f, R0.reuse ;  /* 0x0000001fff057819 */ /* 0x100fe20000011400 */
[--C-:B------:R-:W-:Y:S02]  /*1a380*/  IMAD.MOV R27, RZ, RZ, -R0.reuse ;  /* 0x000000ffff1b7224 */ /* 0x100fe400078e0a00 */
[----:B------:R-:W-:Y:S02]  /*1a390*/  IMAD.MOV.U32 R4, RZ, RZ, R0 ;  /* 0x000000ffff047224 */ /* 0x000fe400078e0000 */
        /* <DEDUP_REMOVED lines=8> */
.L_x_10525:
[----:B--2---:R-:W-:Y:S01]  /*1a420*/  IMAD R0, R23, 0x8, R22 ;  /* 0x0000000817007824 */ /* 0x004fe200078e0216 */
[----:B---3--:R-:W-:-:S04]  /*1a430*/  SHF.L.U32 R2, R26, 0x1f, RZ ;  /* 0x0000001f1a027819 */ /* 0x008fc800000006ff */
[----:B------:R-:W2:Y:S02]  /*1a440*/  SYNCS.PHASECHK.TRANS64.TRYWAIT P0, [R0+URZ+0x31c40], R2 ;  /* 0x031c4002000075a7 */ /* 0x000ea4000800017f */
[----:B--2---:R-:W-:Y:S05]  /*1a450*/  @!P0 BRA `(.L_x_10526) ;  /* 0x0000005400548947 */ /* 0x004fea0003800000 */
.L_x_10673:
[----:B------:R-:W3:Y:S02]  /*1a460*/  S2R R3, SR_TID.X ;  /* 0x0000000000037919 */ /* 0x000ee40000002100 */
[----:B---3--:R-:W-:Y:S02]  /*1a470*/  LOP3.LUT R4, R3, 0x7f, RZ, 0xc0, !PT ;  /* 0x0000007f03047812 */ /* 0x008fe400078ec0ff */
[----:B------:R3:W5:Y:S02]  /*1a480*/  LDL R3, [R1] ;  /* 0x0000000001037983 */ /* 0x0007640000100800 */
[----:B------:R-:W-:-:S13]  /*1a490*/  ISETP.NE.AND P0, PT, R4, RZ, PT ;  /* 0x000000ff0400720c */ /* 0x000fda0003f05270 */
[----:B---3--:R-:W-:Y:S05]  /*1a4a0*/  @P0 BRA `(.L_x_10527) ;  /* 0x0000000000140947 */ /* 0x008fea0003800000 */
[----:B-----5:R-:W-:Y:S01]  /*1a4b0*/  LOP3.LUT P1, RZ, R3, 0x1, RZ, 0xc0, !PT ;  /* 0x0000000103ff7812 */ /* 0x020fe2000782c0ff */
[----:B--2---:R-:W-:-:S04]  /*1a4c0*/  IMAD.MOV.U32 R2, RZ, RZ, 0x6c00 ;  /* 0x00006c00ff027424 */ /* 0x004fc800078e00ff */
[----:B------:R3:W-:Y:S08]  /*1a4d0*/  SYNCS.ARRIVE.TRANS64 RZ, [R0+URZ+0x31c30], R2 ;  /* 0x031c300200ff79a7 */ /* 0x0007f0000800003f */
[----:B------:R-:W-:Y:S05]  /*1a4e0*/  @!P1 BRA `(.L_x_10527) ;  /* 0x0000000000049947 */ /* 0x000fea0003800000 */
[----:B------:R-:W-:Y:S01]  /*1a4f0*/  BPT.TRAP 0x1 ;  /* 0x000000040000795c */ /* 0x000fe20000300000 */
.L_x_10527:
[----:B------:R-:W-:Y:S01]  /*1a500*/  R2UR UR9, R0 ;  /* 0x00000000000972ca */ /* 0x000fe200000e0000 */
[----:B--23--:R-:W-:Y:S01]  /*1a510*/  IMAD R0, R23, 0x6c00, R22 ;  /* 0x00006c0017007824 */ /* 0x00cfe200078e0216 */
        /* <DEDUP_REMOVED lines=11> */
[----:B------:R-:W-:Y:S01]  /*1a5d0*/  UIADD3 UR9, UR9, 0x31c30, URZ ;  /* 0x00031c3009097890 */ /* 0x000fe2000fffe03f */
[----:B------:R-:W-:-:S03]  /*1a5e0*/  LOP3.LUT R3, R3, 0xfffffffb, RZ, 0xc0, !PT ;  /* 0xfffffffb03037812 */ /* 0x000fc600078ec0ff */
[----:B------:R-:W-:Y:S02]  /*1a5f0*/  UIMAD UR11, UR11, 0x90, UR5 ;  /* 0x000000900b0b78a4 */ /* 0x000fe4000f8e0205 */
[----:B------:R-:W-:Y:S02]  /*1a600*/  UIADD3 UR14, UR8, 0x16a00, URZ ;  /* 0x00016a00080e7890 */ /* 0x000fe4000fffe03f */
[----:B------:R-:W-:Y:S02]  /*1a610*/  UIADD3.X UR5, URZ, UR37, URZ, UP0, !UPT ;  /* 0x000000253f057290 */ /* 0x000fe400087fe43f */
[----:B------:R-:W-:Y:S02]  /*1a620*/  UIADD3 UR15, UR8, 0x18e00, URZ ;  /* 0x00018e00080f7890 */ /* 0x000fe4000fffe03f */
[----:B------:R-:W-:Y:S01]  /*1a630*/  UIADD3 UR16, UR8, 0x1b200, URZ ;  /* 0x0001b20008107890 */ /* 0x000fe2000fffe03f */
[----:B------:R-:W-:Y:S02]  /*1a640*/  @P0 LOP3.LUT R3, R3, 0x4, RZ, 0xfc, !PT ;  /* 0x0000000403030812 */ /* 0x000fe400078efcff */
[----:B------:R-:W-:Y:S01]  /*1a650*/  UMOV UR8, UR14 ;  /* 0x0000000e00087c82 */ /* 0x000fe20008000000 */
[----:B------:R-:W-:Y:S01]  /*1a660*/  UMOV UR14, 0x40 ;  /* 0x00000040000e7882 */ /* 0x000fe20000000000 */
[----:B------:R2:W-:Y:S01]  /*1a670*/  UTMALDG.4D [UR8], [UR4], desc[UR6] ;  /* 0x00000608040075b4 */ /* 0x0005e20008019000 */
[----:B------:R3:W-:Y:S01]  /*1a680*/  STL [R1], R3 ;  /* 0x0000000301007387 */ /* 0x0007e20000100800 */
[----:B--2---:R-:W-:Y:S01]  /*1a690*/  UMOV UR8, UR15 ;  /* 0x0000000f00087c82 */ /* 0x004fe20008000000 */
[----:B------:R-:W-:-:S02]  /*1a6a0*/  UMOV UR10, UR17 ;  /* 0x00000011000a7c82 */ /* 0x000fc40008000000 */
[----:B------:R2:W-:Y:S02]  /*1a6b0*/  UTMALDG.4D [UR8], [UR4], desc[UR6] ;  /* 0x00000608040075b4 */ /* 0x0005e40008019000 */
[----:B--2---:R-:W-:Y:S01]  /*1a6c0*/  UMOV UR8, UR16 ;  /* 0x0000001000087c82 */ /* 0x004fe20008000000 */
[----:B------:R-:W-:Y:S02]  /*1a6d0*/  UMOV UR10, UR14 ;  /* 0x0000000e000a7c82 */ /* 0x000fe40008000000 */
[----:B------:R3:W-:Y:S02]  /*1a6e0*/  UTMALDG.4D [UR8], [UR4], desc[UR6] ;  /* 0x00000608040075b4 */ /* 0x0007e40008019000 */
[----:B---3--:R-:W-:Y:S01]  /*1a6f0*/  NOP ;  /* 0x0000000000007918 */ /* 0x008fe20000000000 */
.L_x_10523:
[----:B------:R-:W3:Y:S04]  /*1a700*/  LDL.LU R4, [R1+0x24] ;  /* 0x0000240001047983 */ /* 0x000ee80000300800 */
[----:B------:R-:W5:Y:S04]  /*1a710*/  LDL.LU R6, [R1+0x14] ;  /* 0x0000140001067983 */ /* 0x000f680000300800 */
[----:B------:R-:W4:Y:S01]  /*1a720*/  LDL.LU R3, [R1+0x2c] ;  /* 0x00002c0001037983 */ /* 0x000f220000300800 */
[----:B------:R-:W-:Y:S05]  /*1a730*/  WARPSYNC.ALL ;  /* 0x0000000000007948 */ /* 0x000fea0003800000 */
[----:B------:R-:W-:Y:S01]  /*1a740*/  ULDC.64 UR6, c[0x0][0xa00] ;  /* 0x0002800000067ab9 */ /* 0x000fe20000000a00 */
[----:B------:R-:W-:Y:S01]  /*1a750*/  ULDC.64 UR4, c[0x0][0x298] ;  /* 0x0000a60000047ab9 */ /* 0x000fe20000000a00 */
[----:B------:R-:W-:Y:S01]  /*1a760*/  BAR.SYNC.DEFER_BLOCKING 0x8, 0x200 ;  /* 0x0208000000007b1d */ /* 0x000fe20000010000 */
[----:B------:R-:W-:Y:S01]  /*1a770*/  ISETP.NE.U32.AND P0, PT, RZ, UR6, PT ;  /* 0x00000006ff007c0c */ /* 0x000fe2000bf05070 */
[----:B--2---:R-:W-:-:S03]  /*1a780*/  VIADD R0, R22, 0xda00 ;  /* 0x0000da0016007836 */ /* 0x004fc60000000000 */
[----:B------:R-:W-:Y:S01]  /*1a790*/  ISETP.NE.AND.EX P0, PT, RZ, UR7, PT, P0 ;  /* 0x00000007ff007c0c */ /* 0x000fe2000bf05300 */
[----:B------:R-:W-:Y:S01]  /*1a7a0*/  BSSY B6, `(.L_x_10528) ;  /* 0x0000020000067945 */ /* 0x000fe20003800000 */
[----:B------:R-:W-:Y:S02]  /*1a7b0*/  LOP3.LUT P1, RZ, R0, 0x1bf, RZ, 0xc0, !PT ;  /* 0x000001bf00ff7812 */ /* 0x000fe4000782c0ff */
[----:B---3--:R-:W-:-:S05]  /*1a7c0*/  SHF.R.S32.HI R2, RZ, 0x1f, R4 ;  /* 0x0000001fff027819 */ /* 0x008fca0000011404 */
[----:B------:R-:W-:Y:S01]  /*1a7d0*/  IMAD R2, R2, UR4, RZ ;  /* 0x0000000402027c24 */ /* 0x000fe2000f8e02ff */
[----:B----4-:R-:W-:-:S03]  /*1a7e0*/  SEL R3, R3, RZ, !P0 ;  /* 0x000000ff03037207 */ /* 0x010fc60004000000 */
[----:B------:R-:W-:Y:S01]  /*1a7f0*/  IMAD R0, R4, UR5, R2 ;  /* 0x0000000504007c24 */ /* 0x000fe2000f8e0202 */
[----:B-----5:R-:W-:Y:S01]  /*1a800*/  SEL R2, R6, RZ, !P0 ;  /* 0x000000ff06027207 */ /* 0x020fe20004000000 */
[----:B0-----:R-:W-:-:S05]  /*1a810*/  IMAD.WIDE.U32 R4, R4, UR4, RZ ;  /* 0x0000000404047c25 */ /* 0x001fca000f8e00ff */
[----:B------:R-:W-:Y:S04]  /*1a820*/  STL.64 [R1+0x30], R4 ;  /* 0x0000300401007387 */ /* 0x000fe80000100a00 */
[----:B------:R0:W-:Y:S04]  /*1a830*/  STL [R1+0x14], R2 ;  /* 0x0000140201007387 */ /* 0x0001e80000100800 */
[----:B------:R2:W-:Y:S01]  /*1a840*/  STL [R1+0x44], R3 ;  /* 0x0000440301007387 */ /* 0x0005e20000100800 */
[----:B0-----:R-:W-:Y:S02]  /*1a850*/  IADD3 R2, R5, R0, RZ ;  /* 0x0000000005027210 */ /* 0x001fe40007ffe0ff */
        /* <DEDUP_REMOVED lines=14> */
[----:B-1----:R-:W-:Y:S02]  /*1a940*/  IMAD.U32 R11, RZ, RZ, UR9 ;  /* 0x00000009ff0b7e24 */ /* 0x002fe4000f8e00ff */
[----:B------:R-:W-:Y:S02]  /*1a950*/  IMAD.MOV.U32 R8, RZ, RZ, 0x70 ;  /* 0x00000070ff087424 */ /* 0x000fe400078e00ff */
[----:B------:R-:W-:Y:S02]  /*1a960*/  IMAD.MOV.U32 R12, RZ, RZ, 0x1 ;  /* 0x00000001ff0c7424 */ /* 0x000fe400078e00ff */
[----:B------:R-:W-:-:S07]  /*1a970*/  IMAD.MOV.U32 R13, RZ, RZ, RZ ;  /* 0x000000ffff0d7224 */ /* 0x000fce00078e00ff */
[----:B------:R-:W-:-:S07]  /*1a980*/  LEPC R20, `(.L_x_10529) ;  /* 0x000000001014794e */ /* 0x000fce0000000000 */
[----:B0-----:R-:W-:Y:S05]  /*1a990*/  CALL.ABS.NOINC R2 ;  /* 0x0000000002007343 */ /* 0x001fea0003c00000 */
.L_x_10529:
[----:B------:R-:W-:Y:S05]  /*1a9a0*/  BSYNC B6 ;  /* 0x0000000000067941 */ /* 0x000fea0003800000 */
.L_x_10528:
[----:B--2---:R-:W2:Y:S01]  /*1a9b0*/  LDL.LU R0, [R1+0x24] ;  /* 0x0000240001007983 */ /* 0x004ea20000300800 */
[----:B------:R-:W0:Y:S01]  /*1a9c0*/  LDC R10, c[0x0][0x448] ;  /* 0x00011200ff0a7b82 */ /* 0x000e220000000800 */
[----:B------:R-:W-:Y:S01]  /*1a9d0*/  ULDC.64 UR4, c[0x0][0x2d8] ;  /* 0x0000b60000047ab9 */ /* 0x000fe20000000a00 */
[----:B------:R-:W-:Y:S01]  /*1a9e0*/  ULDC.64 UR6, c[0x0][0x2c8] ;  /* 0x0000b20000067ab9 */ /* 0x000fe20000000a00 */
[----:B------:R-:W2:Y:S01]  /*1a9f0*/  LDL.LU.64 R2, [R1+0x30] ;  /* 0x0000300001027983 */ /* 0x000ea20000300a00 */
[----:B------:R-:W-:-:S03]  /*1aa00*/  ULDC.64 UR8, c[0x0][0x280] ;  /* 0x0000a00000087ab9 */ /* 0x000fc60000000a00 */
[----:B------:R-:W3:Y:S04]  /*1aa10*/  LDL.LU R20, [R1+0x2c] ;  /* 0x00002c0001147983 */ /* 0x000ee80000300800 */
[----:B------:R-:W4:Y:S04]  /*1aa20*/  LDL.LU R21, [R1+0x44] ;  /* 0x0000440001157983 */ /* 0x000f280000300800 */
[----:B------:R-:W5:Y:S01]  /*1aa30*/  LDL.LU R4, [R1+0x14] ;  /* 0x0000140001047983 */ /* 0x000f620000300800 */
[----:B------:R-:W1:Y:S01]  /*1aa40*/  S2R R13, SR_TID.X ;  /* 0x00000000000d7919 */ /* 0x000e620000002100 */
[----:B0-----:R-:W-:-:S13]  /*1aa50*/  ISETP.NE.AND P0, PT, R10, 0x1, PT ;  /* 0x000000010a00780c */ /* 0x001fda0003f05270 */
[----:B------:R-:W0:Y:S01]  /*1aa60*/  @P0 LDC R5, c[0x0][0x450] ;  /* 0x00011400ff050b82 */ /* 0x000e220000000800 */
[----:B-1----:R-:W-:-:S05]  /*1aa70*/  IMAD.SHL.U32 R11, R13, 0x8, RZ ;  /* 0x000000080d0b7824 */ /* 0x002fca00078e00ff */
[----:B------:R-:W-:-:S04]  /*1aa80*/  LOP3.LUT R11, R11, 0x18, RZ, 0xc0, !PT ;  /* 0x000000180b0b7812 */ /* 0x000fc800078ec0ff */
[C---:B------:R-:W-:Y:S02]  /*1aa90*/  LOP3.LUT R12, R11.reuse, 0x20, RZ, 0xfc, !PT ;  /* 0x000000200b0c7812 */ /* 0x040fe400078efcff */
[----:B------:R-:W-:Y:S01]  /*1aaa0*/  LOP3.LUT R11, R11, 0x40, RZ, 0xfc, !PT ;  /* 0x000000400b0b7812 */ /* 0x000fe200078efcff */
[----:B--2---:R-:W-:Y:S02]  /*1aab0*/  IMAD.MOV.U32 R3, RZ, RZ, R0 ;  /* 0x000000ffff037224 */ /* 0x004fe400078e0000 */
[----:B---3--:R-:W-:Y:S02]  /*1aac0*/  IMAD R0, R20, UR4, RZ ;  /* 0x0000000414007c24 */ /* 0x008fe4000f8e02ff */
[C---:B------:R-:W-:Y:S01]  /*1aad0*/  IMAD.WIDE.U32 R2, R18.reuse, UR4, R2 ;  /* 0x0000000412027c25 */ /* 0x040fe2000f8e0002 */
[----:B------:R-:W1:Y:S03]  /*1aae0*/  S2R R20, SR_TID.X ;  /* 0x0000000000147919 */ /* 0x000e660000002100 */
[----:B------:R-:W-:Y:S01]  /*1aaf0*/  IMAD R0, R18, UR5, R0 ;  /* 0x0000000512007c24 */ /* 0x000fe2000f8e0200 */
[----:B------:R-:W-:-:S03]  /*1ab00*/  ULDC.64 UR4, c[0x0][0x2e0] ;  /* 0x0000b80000047ab9 */ /* 0x000fc60000000a00 */
[----:B------:R-:W-:Y:S02]  /*1ab10*/  IMAD.IADD R3, R3, 0x1, R0 ;  /* 0x0000000103037824 */ /* 0x000fe400078e0200 */
[----:B----4-:R-:W-:Y:S02]  /*1ab20*/  IMAD R0, R21, UR4, RZ ;  /* 0x0000000415007c24 */ /* 0x010fe4000f8e02ff */
[----:B------:R-:W2:Y:S01]  /*1ab30*/  S2R R21, SR_TID.X ;  /* 0x0000000000157919 */ /* 0x000ea20000002100 */
[----:B-----5:R-:W-:-:S04]  /*1ab40*/  IMAD.WIDE.U32 R2, R4, UR4, R2 ;  /* 0x0000000404027c25 */ /* 0x020fc8000f8e0002 */
[----:B------:R-:W-:Y:S01]  /*1ab50*/  IMAD R0, R4, UR5, R0 ;  /* 0x0000000504007c24 */ /* 0x000fe2000f8e0200 */
[----:B------:R-:W-:Y:S01]  /*1ab60*/  ULDC.64 UR4, c[0x0][0x2d0] ;  /* 0x0000b40000047ab9 */ /* 0x000fe20000000a00 */
[----:B------:R-:W3:Y:S02]  /*1ab70*/  @P0 LDC R4, c[0x0][0x44c] ;  /* 0x00011300ff040b82 */ /* 0x000ee40000000800 */
[----:B------:R-:W-:Y:S01]  /*1ab80*/  IMAD.IADD R3, R3, 0x1, R0 ;  /* 0x0000000103037824 */ /* 0x000fe200078e0200 */
[----:B-1----:R-:W-:-:S04]  /*1ab90*/  LOP3.LUT R20, R20, 0x7f, RZ, 0xc0, !PT ;  /* 0x0000007f14147812 */ /* 0x002fc800078ec0ff */
[----:B------:R-:W-:Y:S01]  /*1aba0*/  SHF.R.U32.HI R20, RZ, 0x2, R20 ;  /* 0x00000002ff147819 */ /* 0x000fe20000011614 */
[----:B--2---:R-:W-:Y:S01]  /*1abb0*/  IMAD.SHL.U32 R6, R21, 0x20, RZ ;  /* 0x0000002015067824 */ /* 0x004fe200078e00ff */
[----:B------:R-:W-:-:S04]  /*1abc0*/  LOP3.LUT R21, R13, 0x7f, RZ, 0xc0, !PT ;  /* 0x0000007f0d157812 */ /* 0x000fc800078ec0ff */
[----:B------:R-:W-:Y:S01]  /*1abd0*/  LOP3.LUT R6, R20, 0x60, R6, 0xf8, !PT ;  /* 0x0000006014067812 */ /* 0x000fe200078ef806 */
[----:B------:R-:W-:Y:S01]  /*1abe0*/  IMAD.SHL.U32 R20, R13, 0x8, RZ ;  /* 0x000000080d147824 */ /* 0x000fe200078e00ff */
[----:B------:R-:W-:-:S03]  /*1abf0*/  SHF.R.U32.HI R21, RZ, 0x2, R21 ;  /* 0x00000002ff157819 */ /* 0x000fc60000011615 */
[----:B------:R-:W-:Y:S01]  /*1ac00*/  IMAD R8, R17, 0xc0, R6 ;  /* 0x000000c011087824 */ /* 0x000fe200078e0206 */
[----:B------:R-:W-:-:S03]  /*1ac10*/  LOP3.LUT R20, R20, 0x18, RZ, 0xc0, !PT ;  /* 0x0000001814147812 */ /* 0x000fc600078ec0ff */
[----:B---3--:R-:W-:-:S04]  /*1ac20*/  @P0 IMAD.HI.U32 R0, R8, R4, RZ ;  /* 0x0000000408000227 */ /* 0x008fc800078e00ff */
[----:B------:R-:W-:Y:S01]  /*1ac30*/  IMAD.MOV.U32 R4, RZ, RZ, R8 ;  /* 0x000000ffff047224 */ /* 0x000fe200078e0008 */
[----:B0-----:R-:W-:-:S04]  /*1ac40*/  @P0 SHF.R.U32.HI R4, RZ, R5, R0 ;  /* 0x00000005ff040219 */ /* 0x001fc80000011600 */
[--C-:B------:R-:W-:Y:S01]  /*1ac50*/  SHF.R.S32.HI R0, RZ, 0x1f, R4.reuse ;  /* 0x0000001fff007819 */ /* 0x100fe20000011404 */
[----:B------:R-:W-:-:S04]  /*1ac60*/  IMAD.MOV R6, RZ, RZ, -R4 ;  /* 0x000000ffff067224 */ /* 0x000fc800078e0a04 */
[----:B------:R-:W-:-:S04]  /*1ac70*/  IMAD R0, R0, UR4, RZ ;  /* 0x0000000400007c24 */ /* 0x000fc8000f8e02ff */
[C---:B------:R-:W-:Y:S02]  /*1ac80*/  IMAD R0, R4.reuse, UR5, R0 ;  /* 0x0000000504007c24 */ /* 0x040fe4000f8e0200 */
[----:B------:R-:W-:-:S04]  /*1ac90*/  IMAD.WIDE.U32 R4, R4, UR4, R2 ;  /* 0x0000000404047c25 */ /* 0x000fc8000f8e0002 */
[----:B------:R-:W-:Y:S02]  /*1aca0*/  IMAD.IADD R5, R5, 0x1, R0 ;  /* 0x0000000105057824 */ /* 0x000fe400078e0200 */
[----:B------:R-:W-:Y:S01]  /*1acb0*/  IMAD R0, R10, R6, R8 ;  /* 0x000000060a007224 */ /* 0x000fe200078e0208 */
[----:B------:R-:W-:-:S04]  /*1acc0*/  IADD3 R8, R8, 0x80, RZ ;  /* 0x0000008008087810 */ /* 0x000fc80007ffe0ff */
[----:B------:R-:W-:-:S05]  /*1acd0*/  SHF.R.S32.HI R6, RZ, 0x1f, R0 ;  /* 0x0000001fff067819 */ /* 0x000fca0000011400 */
[----:B------:R-:W-:Y:S02]  /*1ace0*/  IMAD R9, R6, UR6, RZ ;  /* 0x0000000606097c24 */ /* 0x000fe4000f8e02ff */
[C---:B------:R-:W-:Y:S02]  /*1acf0*/  IMAD.WIDE.U32 R6, R0.reuse, UR6, R4 ;  /* 0x0000000600067c25 */ /* 0x040fe4000f8e0004 */
[----:B------:R-:W0:Y:S02]  /*1ad00*/  @P0 LDC R5, c[0x0][0x44c] ;  /* 0x00011300ff050b82 */ /* 0x000e240000000800 */
[----:B------:R-:W-:Y:S01]  /*1ad10*/  IMAD R0, R0, UR7, R9 ;  /* 0x0000000700007c24 */ /* 0x000fe2000f8e0209 */
[----:B------:R-:W-:-:S03]  /*1ad20*/  LEA R4, P1, R6, UR8, 0x1 ;  /* 0x0000000806047c11 */ /* 0x000fc6000f8208ff */
[----:B------:R-:W-:Y:S02]  /*1ad30*/  IMAD.IADD R0, R7, 0x1, R0 ;  /* 0x0000000107007824 */ /* 0x000fe400078e0200 */
[----:B------:R-:W1:Y:S03]  /*1ad40*/  @P0 LDC R7, c[0x0][0x450] ;  /* 0x00011400ff070b82 */ /* 0x000e660000000800 */
[----:B------:R-:W-:Y:S01]  /*1ad50*/  LEA.HI.X R0, R6, UR9, R0, 0x1, P1 ;  /* 0x0000000906007c11 */ /* 0x000fe200088f0c00 */
[----:B------:R-:W-:Y:S02]  /*1ad60*/  IMAD.MOV.U32 R6, RZ, RZ, R8 ;  /* 0x000000ffff067224 */ /* 0x000fe400078e0008 */
[----:B0-----:R-:W-:-:S05]  /*1ad70*/  @P0 IMAD.HI.U32 R5, R8, R5, RZ ;  /* 0x0000000508050227 */ /* 0x001fca00078e00ff */
[----:B-1----:R-:W-:-:S04]  /*1ad80*/  @P0 SHF.R.U32.HI R6, RZ, R7, R5 ;  /* 0x00000007ff060219 */ /* 0x002fc80000011605 */
[--C-:B------:R-:W-:Y:S01]  /*1ad90*/  SHF.R.S32.HI R7, RZ, 0x1f, R6.reuse ;  /* 0x0000001fff077819 */ /* 0x100fe20000011406 */
[----:B------:R-:W-:Y:S02]  /*1ada0*/  IMAD.MOV R5, RZ, RZ, -R6 ;  /* 0x000000ffff057224 */ /* 0x000fe400078e0a06 */
[----:B------:R-:W-:-:S04]  /*1adb0*/  IMAD.WIDE.U32 R2, R6, UR4, R2 ;  /* 0x0000000406027c25 */ /* 0x000fc8000f8e0002 */
[----:B------:R-:W-:Y:S01]  /*1adc0*/  IMAD R7, R7, UR4, RZ ;  /* 0x0000000407077c24 */ /* 0x000fe2000f8e02ff */
[----:B------:R-:W-:Y:S01]  /*1add0*/  ULDC UR4, c[0x0][0x2b8] ;  /* 0x0000ae0000047ab9 */ /* 0x000fe20000000800 */
[----:B------:R-:W-:Y:S01]  /*1ade0*/  IMAD R5, R10, R5, R8 ;  /* 0x000000050a057224 */ /* 0x000fe200078e0208 */
[----:B------:R-:W-:Y:S01]  /*1adf0*/  ISETP.GE.AND P3, PT, R20, UR4, PT ;  /* 0x0000000414007c0c */ /* 0x000fe2000bf66270 */
[----:B------:R-:W-:Y:S01]  /*1ae00*/  IMAD R6, R6, UR5, R7 ;  /* 0x0000000506067c24 */ /* 0x000fe2000f8e0207 */
[----:B------:R-:W-:Y:S01]  /*1ae10*/  UMOV UR5, 0xffffffff ;  /* 0xffffffff00057882 */ /* 0x000fe20000000000 */
[----:B------:R-:W-:Y:S02]  /*1ae20*/  ISETP.GE.AND P1, PT, R11, UR4, PT ;  /* 0x000000040b007c0c */ /* 0x000fe4000bf26270 */
[----:B------:R-:W-:Y:S01]  /*1ae30*/  IMAD.IADD R3, R3, 0x1, R6 ;  /* 0x0000000103037824 */ /* 0x000fe200078e0206 */
[----:B------:R-:W-:Y:S01]  /*1ae40*/  SHF.R.S32.HI R6, RZ, 0x1f, R5 ;  /* 0x0000001fff067819 */ /* 0x000fe20000011405 */
[----:B------:R-:W-:-:S04]  /*1ae50*/  IMAD.WIDE.U32 R2, R5, UR6, R2 ;  /* 0x0000000605027c25 */ /* 0x000fc8000f8e0002 */
[----:B------:R-:W-:Y:S01]  /*1ae60*/  IMAD R6, R6, UR6, RZ ;  /* 0x0000000606067c24 */ /* 0x000fe2000f8e02ff */
[----:B------:R-:W-:-:S03]  /*1ae70*/  LEA R8, P0, R2, UR8, 0x1 ;  /* 0x0000000802087c11 */ /* 0x000fc6000f8008ff */
[----:B------:R-:W-:-:S04]  /*1ae80*/  IMAD R6, R5, UR7, R6 ;  /* 0x0000000705067c24 */ /* 0x000fc8000f8e0206 */
[----:B------:R-:W-:-:S05]  /*1ae90*/  IMAD.IADD R3, R3, 0x1, R6 ;  /* 0x0000000103037824 */ /* 0x000fca00078e0206 */
[----:B------:R-:W-:Y:S02]  /*1aea0*/  LEA.HI.X R3, R2, UR9, R3, 0x1, P0 ;  /* 0x0000000902037c11 */ /* 0x000fe400080f0c03 */
[----:B------:R-:W-:Y:S01]  /*1aeb0*/  ISETP.GE.AND P0, PT, R12, UR4, PT ;  /* 0x000000040c007c0c */ /* 0x000fe2000bf06270 */
[----:B------:R-:W-:-:S12]  /*1aec0*/  BRA.DIV UR5, `(.L_x_10530) ;  /* 0x0000004a05cc7947 */ /* 0x000fd8000b800000 */
[----:B------:R-:W2:Y:S04]  /*1aed0*/  LDL.LU R5, [R1+0x40] ;  /* 0x0000400001057983 */ /* 0x000ea80000300800 */
[----:B------:R-:W3:Y:S01]  /*1aee0*/  LDL R9, [R1+0x10] ;  /* 0x0000100001097983 */ /* 0x000ee20000100800 */
[----:B------:R-:W-:-:S03]  /*1aef0*/  IMAD R17, R17, 0xc0, R21 ;  /* 0x000000c011117824 */ /* 0x000fc600078e0215 */
[----:B------:R-:W0:Y:S04]  /*1af00*/  SHFL.IDX PT, R7, R4, RZ, 0x1c1f ;  /* 0x001c1fff04077589 */ /* 0x000e2800000e0000 */
[----:B------:R-:W1:Y:S01]  /*1af10*/  SHFL.IDX PT, R6, R0, RZ, 0x1c1f ;  /* 0x001c1fff00067589 */ /* 0x000e6200000e0000 */
[----:B--2---:R-:W-:Y:S02]  /*1af20*/  IMAD R2, R5, R10, RZ ;  /* 0x0000000a05027224 */ /* 0x004fe400078e02ff */
[----:B------:R-:W-:-:S03]  /*1af30*/  VIADD R5, R17, 0x20 ;  /* 0x0000002011057836 */ /* 0x000fc60000000000 */
[----:B------:R-:W-:-:S13]  /*1af40*/  ISETP.GE.AND P2, PT, R17, R2, PT ;  /* 0x000000021100720c */ /* 0x000fda0003f46270 */
        /* <DEDUP_REMOVED lines=20> */
[----:B------:R0:W-:Y:S01]  /*1b090*/  @!P2 LDGSTS.E.BYPASS.LTC128B.128 [R9+0x14200], desc[UR60][R6.64+0x80], !P1 ;  /* 0x142000800609afae */ /* 0x0001e2000c901d7c */
[----:B------:R-:W-:Y:S01]  /*1b0a0*/  ISETP.GE.AND P2, PT, R5, R2, PT ;  /* 0x000000020500720c */ /* 0x000fe20003f46270 */
[----:B------:R-:W-:-:S02]  /*1b0b0*/  VIADD R5, R17, 0x60 ;  /* 0x0000006011057836 */ /* 0x000fc40000000000 */
[----:B0-----:R-:W0:Y:S04]  /*1b0c0*/  SHFL.IDX PT, R7, R4, 0x2, 0x1c1f ;  /* 0x005c1f0004077f89 */ /* 0x001e2800000e0000 */
[----:B------:R-:W1:Y:S04]  /*1b0d0*/  SHFL.IDX PT, R6, R0, 0x2, 0x1c1f ;  /* 0x005c1f0000067f89 */ /* 0x000e6800000e0000 */
[----:B------:R-:W2:Y:S04]  /*1b0e0*/  SHFL.IDX PT, R4, R4, 0x3, 0x1c1f ;  /* 0x007c1f0004047f89 */ /* 0x000ea800000e0000 */
[----:B------:R-:W3:Y:S01]  /*1b0f0*/  SHFL.IDX PT, R0, R0, 0x3, 0x1c1f ;  /* 0x007c1f0000007f89 */ /* 0x000ee200000e0000 */
[----:B0-----:R-:W-:-:S05]  /*1b100*/  @!P2 LEA R7, P4, R20, R7, 0x1 ;  /* 0x000000071407a211 */ /* 0x001fca00078808ff */
[----:B-1----:R-:W-:-:S05]  /*1b110*/  @!P2 IMAD.X R6, RZ, RZ, R6, P4 ;  /* 0x000000ffff06a224 */ /* 0x002fca00020e0606 */
[----:B------:R-:W-:-:S04]  /*1b120*/  @!P2 LOP3.LUT R7, R7, R6, RZ, 0x3c, !PT ;  /* 0x000000060707a212 */ /* 0x000fc800078e3cff */
[----:B------:R-:W-:-:S04]  /*1b130*/  @!P2 LOP3.LUT R6, R7, R6, RZ, 0x3c, !PT ;  /* 0x000000060706a212 */ /* 0x000fc800078e3cff */
[----:B------:R-:W-:-:S05]  /*1b140*/  @!P2 LOP3.LUT R7, R7, R6, RZ, 0x3c, !PT ;  /* 0x000000060707a212 */ /* 0x000fca00078e3cff */
[----:B------:R-:W-:Y:S04]  /*1b150*/  @!P2 LDGSTS.E.BYPASS.LTC128B.128 [R9+0xea00], desc[UR60][R6.64], !P3 ;  /* 0x0ea000000609afae */ /* 0x000fe8000d901d7c */
[----:B------:R-:W-:Y:S04]  /*1b160*/  @!P2 LDGSTS.E.BYPASS.LTC128B.128 [R9+0x11a00], desc[UR60][R6.64+0x40], !P0 ;  /* 0x11a000400609afae */ /* 0x000fe8000c101d7c */
[----:B------:R-:W-:Y:S01]  /*1b170*/  @!P2 LDGSTS.E.BYPASS.LTC128B.128 [R9+0x14a00], desc[UR60][R6.64+0x80], !P1 ;  /* 0x14a000800609afae */ /* 0x000fe2000c901d7c */
[----:B------:R-:W-:-:S13]  /*1b180*/  ISETP.GE.AND P2, PT, R5, R2, PT ;  /* 0x000000020500720c */ /* 0x000fda0003f46270 */
[----:B--2---:R-:W-:-:S05]  /*1b190*/  @!P2 LEA R4, P4, R20, R4, 0x1 ;  /* 0x000000041404a211 */ /* 0x004fca00078808ff */
[----:B---3--:R-:W-:-:S04]  /*1b1a0*/  @!P2 IMAD.X R0, RZ, RZ, R0, P4 ;  /* 0x000000ffff00a224 */ /* 0x008fc800020e0600 */
[----:B------:R-:W-:Y:S02]  /*1b1b0*/  @!P2 IMAD.MOV.U32 R5, RZ, RZ, R0 ;  /* 0x000000ffff05a224 */ /* 0x000fe400078e0000 */
[----:B------:R-:W-:Y:S04]  /*1b1c0*/  SHFL.IDX PT, R0, R3, RZ, 0x1c1f ;  /* 0x001c1fff03007589 */ /* 0x000fe800000e0000 */
[----:B------:R-:W-:Y:S04]  /*1b1d0*/  @!P2 LDGSTS.E.BYPASS.LTC128B.128 [R9+0xf200], desc[UR60][R4.64], !P3 ;  /* 0x0f2000000409afae */ /* 0x000fe8000d901d7c */
[----:B------:R-:W-:Y:S04]  /*1b1e0*/  @!P2 LDGSTS.E.BYPASS.LTC128B.128 [R9+0x12200], desc[UR60][R4.64+0x40], !P0 ;  /* 0x122000400409afae */ /* 0x000fe8000c101d7c */
[----:B------:R0:W-:Y:S04]  /*1b1f0*/  @!P2 LDGSTS.E.BYPASS.LTC128B.128 [R9+0x15200], desc[UR60][R4.64+0x80], !P1 ;  /* 0x152000800409afae */ /* 0x0001e8000c901d7c */
[----:B------:R-:W-:Y:S04]  /*1b200*/  SHFL.IDX PT, R3, R3, 0x1, 0x1c1f ;  /* 0x003c1f0003037f89 */ /* 0x000fe800000e0000 */
[----:B0-----:R-:W0:Y:S01]  /*1b210*/  SHFL.IDX PT, R4, R8, RZ, 0x1c1f ;  /* 0x001c1fff08047589 */ /* 0x001e2200000e0000 */
[----:B------:R-:W-:-:S03]  /*1b220*/  VIADD R5, R17, 0x80 ;  /* 0x0000008011057836 */ /* 0x000fc60000000000 */
[----:B------:R-:W1:Y:S02]  /*1b230*/  SHFL.IDX PT, R8, R8, 0x1, 0x1c1f ;  /* 0x003c1f0008087f89 */ /* 0x000e6400000e0000 */
[----:B------:R-:W-:-:S13]  /*1b240*/  ISETP.GE.AND P2, PT, R5, R2, PT ;  /* 0x000000020500720c */ /* 0x000fda0003f46270 */
[----:B0-----:R-:W-:-:S05]  /*1b250*/  @!P2 LEA R4, P4, R20, R4, 0x1 ;  /* 0x000000041404a211 */ /* 0x001fca00078808ff */
[----:B------:R-:W-:-:S04]  /*1b260*/  @!P2 IMAD.X R0, RZ, RZ, R0, P4 ;  /* 0x000000ffff00a224 */ /* 0x000fc800020e0600 */
[----:B------:R-:W-:-:S05]  /*1b270*/  @!P2 IMAD.MOV.U32 R5, RZ, RZ, R0 ;  /* 0x000000ffff05a224 */ /* 0x000fca00078e0000 */
[----:B------:R0:W-:Y:S04]  /*1b280*/  @!P2 LDGSTS.E.BYPASS.LTC128B.128 [R9+0xfa00], desc[UR60][R4.64], !P3 ;  /* 0x0fa000000409afae */ /* 0x0001e8000d901d7c */
[----:B------:R0:W-:Y:S04]  /*1b290*/  @!P2 LDGSTS.E.BYPASS.LTC128B.128 [R9+0x12a00], desc[UR60][R4.64+0x40], !P0 ;  /* 0x12a000400409afae */ /* 0x0001e8000c101d7c */
[----:B-1----:R0:W-:Y:S02]  /*1b2a0*/  @!P2 LDGSTS.E.BYPASS.LTC128B.128 [R9+0x15a00], desc[UR60][R4.64+0x80], !P1 ;  /* 0x15a000800409afae */ /* 0x0021e4000c901d7c */
.L_x_10686:
[----:B------:R-:W2:Y:S01]  /*1b2b0*/  LDL R0, [R1+0x10] ;  /* 0x0000100001007983 */ /* 0x000ea20000100800 */
[----:B------:R-:W-:-:S04]  /*1b2c0*/  IADD3 R17, R17, 0xa0, RZ ;  /* 0x000000a011117810 */ /* 0x000fc80007ffe0ff */
[----:B------:R-:W-:-:S13]  /*1b2d0*/  ISETP.GE.AND P2, PT, R17, R2, PT ;  /* 0x000000021100720c */ /* 0x000fda0003f46270 */
[----:B------:R-:W-:-:S05]  /*1b2e0*/  @!P2 LEA R2, P4, R20, R8, 0x1 ;  /* 0x000000081402a211 */ /* 0x000fca00078808ff */
[----:B------:R-:W-:-:S05]  /*1b2f0*/  @!P2 IMAD.X R3, RZ, RZ, R3, P4 ;  /* 0x000000ffff03a224 */ /* 0x000fca00020e0603 */
[----:B------:R-:W-:Y:S01]  /*1b300*/  @!PT LDS RZ, [RZ] ;  /* 0x00000000fffff984 */ /* 0x000fe20000000800 */
[----:B------:R-:W-:Y:S01]  /*1b310*/  @!PT LDS RZ, [RZ] ;  /* 0x00000000fffff984 */ /* 0x000fe20000000800 */
[----:B------:R-:W-:Y:S01]  /*1b320*/  @!PT LDS RZ, [RZ] ;  /* 0x00000000fffff984 */ /* 0x000fe20000000800 */
[----:B--2---:R1:W-:Y:S04]  /*1b330*/  @!P2 LDGSTS.E.BYPASS.LTC128B.128 [R0+0x10200], desc[UR60][R2.64], !P3 ;  /* 0x102000000200afae */ /* 0x0043e8000d901d7c */
[----:B------:R1:W-:Y:S01]  /*1b340*/  @!P2 LDGSTS.E.BYPASS.LTC128B.128 [R0+0x13200], desc[UR60][R2.64+0x40], !P0 ;  /* 0x132000400200afae */ /* 0x0003e2000c101d7c */
[----:B------:R-:W-:-:S03]  /*1b350*/  PLOP3.LUT P0, PT, PT, PT, PT, 0x80, 0x0 ;  /* 0x000000000000781c */ /* 0x000fc60003f0f070 */
[----:B------:R1:W-:Y:S01]  /*1b360*/  @!P2 LDGSTS.E.BYPASS.LTC128B.128 [R0+0x16200], desc[UR60][R2.64+0x80], !P1 ;  /* 0x162000800200afae */ /* 0x0003e2000c901d7c */
[----:B------:R-:W-:-:S09]  /*1b370*/  NOP ;  /* 0x0000000000007918 */ /* 0x000fd20000000000 */
.L_x_10531:
        /* <DEDUP_REMOVED lines=17> */
[----:B-12---:R-:W-:Y:S05]  /*1b490*/  @!P0 BRA `(.L_x_10533) ;  /* 0x0000004c006c8947 */ /* 0x006fea0003800000 */
.L_x_10687:
[----:B------:R-:W-:Y:S05]  /*1b4a0*/  BSYNC B0 ;  /* 0x0000000000007941 */ /* 0x000fea0003800000 */
.L_x_10532:
[----:B------:R-:W2:Y:S01]  /*1b4b0*/  LDL.LU R2, [R1+0x3c] ;  /* 0x00003c0001027983 */ /* 0x000ea20000300800 */
[----:B------:R-:W-:Y:S01]  /*1b4c0*/  BSSY B0, `(.L_x_10534) ;  /* 0x0000231000007945 */ /* 0x000fe20003800000 */
[----:B--2---:R-:W-:-:S13]  /*1b4d0*/  ISETP.GE.AND P0, PT, R2, 0x91, PT ;  /* 0x000000910200780c */ /* 0x004fda0003f06270 */
[----:B------:R-:W-:Y:S05]  /*1b4e0*/  @!P0 BRA `(.L_x_10535) ;  /* 0x0000002000b88947 */ /* 0x000fea0003800000 */
[----:B------:R-:W2:Y:S01]  /*1b4f0*/  LDL R2, [R1+0x1c] ;  /* 0x00001c0001027983 */ /* 0x000ea20000100800 */
[----:B-1----:R-:W-:Y:S01]  /*1b500*/  IMAD.MOV.U32 R0, RZ, RZ, 0x1 ;  /* 0x00000001ff007424 */ /* 0x002fe200078e00ff */
        /* <DEDUP_REMOVED lines=15> */
[----:B--2---:R-:W-:-:S13]  /*1b600*/  LOP3.LUT P1, RZ, R2, 0x4, RZ, 0xc0, !PT ;  /* 0x0000000402ff7812 */ /* 0x004fda000782c0ff */
[----:B------:R-:W-:Y:S05]  /*1b610*/  @!P1 BRA `(.L_x_10539) ;  /* 0x0000000800a09947 */ /* 0x000fea0003800000 */
[----:B------:R-:W-:Y:S01]  /*1b620*/  ULDC.64 UR4, c[0x0][0x418] ;  /* 0x0001060000047ab9 */ /* 0x000fe20000000a00 */
[----:B0-----:R-:W-:Y:S01]  /*1b630*/  IMAD.MOV.U32 R5, RZ, RZ, R24 ;  /* 0x000000ffff057224 */ /* 0x001fe200078e0018 */
[----:B------:R-:W-:-:S04]  /*1b640*/  ISETP.NE.U32.AND P0, PT, RZ, UR4, PT ;  /* 0x00000004ff007c0c */ /* 0x000fc8000bf05070 */
[----:B------:R-:W-:-:S13]  /*1b650*/  ISETP.NE.AND.EX P0, PT, RZ, UR5, PT, P0 ;  /* 0x00000005ff007c0c */ /* 0x000fda000bf05300 */
[----:B------:R-:W-:Y:S05]  /*1b660*/  @!P0 BRA `(.L_x_10540) ;  /* 0x0000000000488947 */ /* 0x000fea0003800000 */
[----:B------:R-:W2:Y:S01]  /*1b670*/  LDL R9, [R1+0x8] ;  /* 0x0000080001097983 */ /* 0x000ea20000100800 */
        /* <DEDUP_REMOVED lines=11> */
[----:B--2---:R-:W-:-:S04]  /*1b730*/  IMAD R4, R9, UR6, RZ ;  /* 0x0000000609047c24 */ /* 0x004fc8000f8e02ff */
[----:B------:R-:W-:-:S04]  /*1b740*/  IMAD R4, R25, UR7, R4 ;  /* 0x0000000719047c24 */ /* 0x000fc8000f8e0204 */
[----:B------:R-:W-:Y:S01]  /*1b750*/  IMAD.IADD R3, R4, 0x1, R3 ;  /* 0x0000000104037824 */ /* 0x000fe200078e0203 */
[----:B------:R-:W-:-:S04]  /*1b760*/  LEA R4, P0, R2, UR4, 0x2 ;  /* 0x0000000402047c11 */ /* 0x000fc8000f8010ff */
[----:B------:R-:W-:-:S06]  /*1b770*/  LEA.HI.X R5, R2, UR5, R3, 0x2, P0 ;  /* 0x0000000502057c11 */ /* 0x000fcc00080f1403 */
[----:B------:R0:W5:Y:S03]  /*1b780*/  LDG.E R5, desc[UR60][R4.64] ;  /* 0x0000003c04057981 */ /* 0x000166000c1e1900 */
.L_x_10540:
[----:B------:R-:W-:Y:S01]  /*1b790*/  IMAD R3, R6, 0x8, R22 ;  /* 0x0000000806037824 */ /* 0x000fe200078e0216 */
[----:B------:R-:W-:Y:S01]  /*1b7a0*/  SHF.L.U32 R2, R8, 0x1f, RZ ;  /* 0x0000001f08027819 */ /* 0x000fe200000006ff */
[----:B------:R-:W-:Y:S03]  /*1b7b0*/  BSSY B3, `(.L_x_10541) ;  /* 0x0000003000037945 */ /* 0x000fe60003800000 */
[----:B------:R-:W1:Y:S02]  /*1b7c0*/  SYNCS.PHASECHK.TRANS64.TRYWAIT P0, [R3+URZ+0x31c40], R2 ;  /* 0x031c4002030075a7 */ /* 0x000e64000800017f */
[----:B-1----:R-:W-:Y:S05]  /*1b7d0*/  @!P0 BRA `(.L_x_10542) ;  /* 0x0000004800b08947 */ /* 0x002fea0003800000 */
.L_x_10688:
[----:B------:R-:W-:Y:S05]  /*1b7e0*/  BSYNC B3 ;  /* 0x0000000000037941 */ /* 0x000fea0003800000 */
.L_x_10541:
[----:B0-----:R-:W0:Y:S01]  /*1b7f0*/  S2R R4, SR_TID.X ;  /* 0x0000000000047919 */ /* 0x001e220000002100 */
[----:B------:R-:W-:Y:S01]  /*1b800*/  BSSY B3, `(.L_x_10543) ;  /* 0x000000a000037945 */ /* 0x000fe20003800000 */
[----:B0-----:R-:W-:-:S04]  /*1b810*/  LOP3.LUT R4, R4, 0x7f, RZ, 0xc0, !PT ;  /* 0x0000007f04047812 */ /* 0x001fc800078ec0ff */
[----:B------:R-:W-:-:S13]  /*1b820*/  ISETP.NE.AND P0, PT, R4, RZ, PT ;  /* 0x000000ff0400720c */ /* 0x000fda0003f05270 */
[----:B------:R-:W-:Y:S05]  /*1b830*/  @P0 BRA `(.L_x_10544) ;  /* 0x0000000000180947 */ /* 0x000fea0003800000 */
[----:B------:R-:W2:Y:S01]  /*1b840*/  LDL R4, [R1] ;  /* 0x0000000001047983 */ /* 0x000ea20000100800 */
[----:B-1----:R-:W-:-:S04]  /*1b850*/  IMAD.MOV.U32 R2, RZ, RZ, 0x6c00 ;  /* 0x00006c00ff027424 */ /* 0x002fc800078e00ff */
[----:B------:R0:W-:Y:S01]  /*1b860*/  SYNCS.ARRIVE.TRANS64 RZ, [R3+URZ+0x31c30], R2 ;  /* 0x031c300203ff79a7 */ /* 0x0001e2000800003f */
[----:B--2---:R-:W-:-:S13]  /*1b870*/  LOP3.LUT P1, RZ, R4, 0x1, RZ, 0xc0, !PT ;  /* 0x0000000104ff7812 */ /* 0x004fda000782c0ff */
[----:B0-----:R-:W-:Y:S05]  /*1b880*/  @!P1 BRA `(.L_x_10544) ;  /* 0x0000000000049947 */ /* 0x001fea0003800000 */
[----:B------:R-:W-:Y:S01]  /*1b890*/  BPT.TRAP 0x1 ;  /* 0x000000040000795c */ /* 0x000fe20000300000 */
.L_x_10544:
[----:B------:R-:W-:Y:S05]  /*1b8a0*/  BSYNC B3 ;  /* 0x0000000000037941 */ /* 0x000fea0003800000 */
.L_x_10543:
        /* <DEDUP_REMOVED lines=11> */
.L_x_10545:
        /* <DEDUP_REMOVED lines=16> */
.L_x_10546:
        /* <DEDUP_REMOVED lines=16> */
.L_x_10547:
        /* <DEDUP_REMOVED lines=15> */
.L_x_10689:
[----:B------:R-:W-:Y:S05]  /*1bc50*/  BSYNC B3 ;  /* 0x0000000000037941 */ /* 0x000fea0003800000 */
.L_x_10548:
[----:B------:R-:W1:Y:S02]  /*1bc60*/  S2R R4, SR_TID.X ;  /* 0x0000000000047919 */ /* 0x000e640000002100 */
[----:B-1----:R-:W-:Y:S02]  /*1bc70*/  LOP3.LUT R9, R4, 0x7f, RZ, 0xc0, !PT ;  /* 0x0000007f04097812 */ /* 0x002fe400078ec0ff */
[----:B------:R-:W2:Y:S02]  /*1bc80*/  LDL R4, [R1+0x18] ;  /* 0x0000180001047983 */ /* 0x000ea40000100800 */
[----:B------:R-:W-:-:S13]  /*1bc90*/  ISETP.NE.AND P0, PT, R9, RZ, PT ;  /* 0x000000ff0900720c */ /* 0x000fda0003f05270 */
[----:B0-----:R-:W-:-:S04]  /*1bca0*/  @!P0 IMAD.MOV.U32 R3, RZ, RZ, 0x6c00 ;  /* 0x00006c00ff038424 */ /* 0x001fc800078e00ff */
[----:B------:R2:W-:Y:S02]  /*1bcb0*/  @!P0 SYNCS.ARRIVE.TRANS64 RZ, [R2+URZ+0x31c50], R3 ;  /* 0x031c500302ff89a7 */ /* 0x0005e4000800003f */
[----:B--2---:R-:W-:-:S04]  /*1bcc0*/  PRMT R3, R4, 0x9910, RZ ;  /* 0x0000991004037816 */ /* 0x004fc800000000ff */
[----:B------:R-:W-:-:S13]  /*1bcd0*/  ISETP.NE.AND P0, PT, R3, 0x2, PT ;  /* 0x000000020300780c */ /* 0x000fda0003f05270 */
[----:B------:R-:W-:Y:S05]  /*1bce0*/  @P0 BRA `(.L_x_10550) ;  /* 0x0000000000040947 */ /* 0x000fea0003800000 */
[----:B------:R-:W-:Y:S01]  /*1bcf0*/  BPT.TRAP 0x1 ;  /* 0x000000040000795c */ /* 0x000fe20000300000 */
.L_x_10550:
[----:B------:R-:W2:Y:S01]  /*1bd00*/  LDL R3, [R1] ;  /* 0x0000000001037983 */ /* 0x000ea20000100800 */
[----:B------:R-:W-:Y:S01]  /*1bd10*/  BSSY B3, `(.L_x_10551) ;  /* 0x0000004000037945 */ /* 0x000fe20003800000 */
[----:B--2---:R-:W-:-:S13]  /*1bd20*/  LOP3.LUT P0, RZ, R3, 0x8, RZ, 0xc0, !PT ;  /* 0x0000000803ff7812 */ /* 0x004fda000780c0ff */
[----:B------:R-:W-:Y:S05]  /*1bd30*/  @P0 BRA `(.L_x_10552) ;  /* 0x0000000000040947 */ /* 0x000fea0003800000 */
[----:B------:R-:W-:Y:S01]  /*1bd40*/  BPT.TRAP 0x1 ;  /* 0x000000040000795c */ /* 0x000fe20000300000 */
.L_x_10552:
[----:B------:R-:W-:Y:S05]  /*1bd50*/  BSYNC B3 ;  /* 0x0000000000037941 */ /* 0x000fea0003800000 */
.L_x_10551:
[----:B------:R-:W-:Y:S01]  /*1bd60*/  R2UR UR10, R10 ;  /* 0x000000000a0a72ca */ /* 0x000fe200000e0000 */
[----:B------:R-:W-:Y:S01]  /*1bd70*/  IMAD R3, R23, 0x6c00, R22 ;  /* 0x00006c0017037824 */ /* 0x000fe200078e0216 */
[----:B------:R-:W-:Y:S01]  /*1bd80*/  UIADD3 UR4, UP0, UR36, 0x470, URZ ;  /* 0x0000047024047890 */ /* 0x000fe2000ff1e03f */
[----:B------:R-:W-:Y:S01]  /*1bd90*/  PLOP3.LUT P0, PT, PT, PT, PT, 0x80, 0x0 ;  /* 0x000000000000781c */ /* 0x000fe20003f0f070 */
[----:B------:R-:W-:Y:S01]  /*1bda0*/  IMAD R4, R27, 0x90, R28 ;  /* 0x000000901b047824 */ /* 0x000fe200078e021c */
[----:B------:R-:W-:Y:S01]  /*1bdb0*/  UMOV UR6, 0x0 ;  /* 0x0000000000067882 */ /* 0x000fe20000000000 */
[----:B------:R-:W-:Y:S01]  /*1bdc0*/  VIADD R2, R2, 0x31c50 ;  /* 0x00031c5002027836 */ /* 0x000fe20000000000 */
[----:B------:R-:W-:Y:S01]  /*1bdd0*/  UIADD3.X UR5, URZ, UR37, URZ, UP0, !UPT ;  /* 0x000000253f057290 */ /* 0x000fe200087fe43f */
[----:B------:R-:W-:Y:S01]  /*1bde0*/  VIADD R9, R3, 0x200 ;  /* 0x0000020003097836 */ /* 0x000fe20000000000 */
[----:B------:R-:W-:-:S10]  /*1bdf0*/  UMOV UR7, 0x14f00000 ;  /* 0x14f0000000077882 */ /* 0x000fd40000000000 */
.L_x_10553:
        /* <DEDUP_REMOVED lines=15> */
.L_x_10554:
        /* <DEDUP_REMOVED lines=15> */
.L_x_10555:
        /* <DEDUP_REMOVED lines=12> */
.L_x_10539:
[----:B------:R-:W-:Y:S05]  /*1c0a0*/  BSYNC B1 ;  /* 0x0000000000017941 */ /* 0x000fea0003800000 */
.L_x_10538:
[----:B------:R-:W2:Y:S01]  /*1c0b0*/  LDL.LU R0, [R1+0x1c] ;  /* 0x00001c0001007983 */ /* 0x000ea20000300800 */
[----:B------:R-:W-:Y:S02]  /*1c0c0*/  IMAD.MOV.U32 R23, RZ, RZ, R6 ;  /* 0x000000ffff177224 */ /* 0x000fe400078e0006 */
[----:B------:R-:W-:Y:S02]  /*1c0d0*/  IMAD.MOV.U32 R26, RZ, RZ, R8 ;  /* 0x000000ffff1a7224 */ /* 0x000fe400078e0008 */
[----:B--2---:R-:W-:-:S07]  /*1c0e0*/  VIADD R0, R0, 0xfffffffd ;  /* 0xfffffffd00007836 */ /* 0x004fce0000000000 */
.L_x_10537:
[----:B------:R-:W-:Y:S05]  /*1c0f0*/  BSYNC B2 ;  /* 0x0000000000027941 */ /* 0x000fea0003800000 */
.L_x_10536:
[----:B------:R-:W2:Y:S01]  /*1c100*/  LDL.LU R2, [R1+0x20] ;  /* 0x0000200001027983 */ /* 0x000ea20000300800 */
[----:B------:R-:W-:-:S05]  /*1c110*/  IMAD.MOV R7, RZ, RZ, -R7 ;  /* 0x000000ffff077224 */ /* 0x000fca00078e0a07 */
[----:B--2---:R-:W-:-:S13]  /*1c120*/  ISETP.NE.AND P0, PT, R2, R7, PT ;  /* 0x000000070200720c */ /* 0x004fda0003f05270 */
[----:B------:R-:W-:Y:S05]  /*1c130*/  @!P0 BRA `(.L_x_10535) ;  /* 0x0000001400a48947 */ /* 0x000fea0003800000 */
[----:B0-----:R-:W-:-:S07]  /*1c140*/  IMAD.MOV.U32 R4, RZ, RZ, R24 ;  /* 0x000000ffff047224 */ /* 0x001fce00078e0018 */
.L_x_10592:
[----:B------:R-:W2:Y:S01]  /*1c150*/  LDL R2, [R1] ;  /* 0x0000000001027983 */ /* 0x000ea20000100800 */
[----:B------:R-:W-:Y:S01]  /*1c160*/  VIADD R6, R23, 0x1 ;  /* 0x0000000117067836 */ /* 0x000fe20000000000 */
[----:B------:R-:W-:Y:S05]  /*1c170*/  YIELD ;  /* 0x0000000000007946 */ /* 0x000fea0003800000 */
[----:B------:R-:W-:Y:S01]  /*1c180*/  ISETP.NE.AND P0, PT, R6, 0x2, PT ;  /* 0x000000020600780c */ /* 0x000fe20003f05270 */
[----:B------:R-:W-:Y:S03]  /*1c190*/  BSSY B1, `(.L_x_10556) ;  /* 0x00000ae000017945 */ /* 0x000fe60003800000 */
[----:B------:R-:W-:-:S02]  /*1c1a0*/  SEL R7, RZ, 0x1, P0 ;  /* 0x00000001ff077807 */ /* 0x000fc40000000000 */
[----:B------:R-:W-:Y:S02]  /*1c1b0*/  SEL R6, R6, RZ, P0 ;  /* 0x000000ff06067207 */ /* 0x000fe40000000000 */
[----:B------:R-:W-:Y:S02]  /*1c1c0*/  LOP3.LUT R7, R26, R7, RZ, 0x3c, !PT ;  /* 0x000000071a077212 */ /* 0x000fe400078e3cff */
[----:B--2---:R-:W-:-:S13]  /*1c1d0*/  LOP3.LUT P1, RZ, R2, 0x4, RZ, 0xc0, !PT ;  /* 0x0000000402ff7812 */ /* 0x004fda000782c0ff */
[----:B------:R-:W-:Y:S05]  /*1c1e0*/  @!P1 BRA `(.L_x_10557) ;  /* 0x0000000800a09947 */ /* 0x000fea0003800000 */
[----:B------:R-:W-:Y:S01]  /*1c1f0*/  ULDC.64 UR4, c[0x0][0x418] ;  /* 0x0001060000047ab9 */ /* 0x000fe20000000a00 */
[----:B------:R-:W-:Y:S02]  /*1c200*/  MOV R8, R0 ;  /* 0x0000000000087202 */ /* 0x000fe40000000f00 */
        /* <DEDUP_REMOVED lines=19> */
[----:B------:R-:W-:-:S05]  /*1c340*/  LEA.HI.X R5, R2, UR5, R3, 0x2, P0 ;  /* 0x0000000502057c11 */ /* 0x000fca00080f1403 */
[----:B------:R0:W5:Y:S04]  /*1c350*/  LDG.E R4, desc[UR60][R4.64] ;  /* 0x0000003c04047981 */ /* 0x000168000c1e1900 */
.L_x_10558:
[----:B0-----:R-:W-:Y:S01]  /*1c360*/  IMAD R5, R6, 0x8, R22 ;  /* 0x0000000806057824 */ /* 0x001fe200078e0216 */
[----:B------:R-:W-:Y:S01]  /*1c370*/  SHF.L.U32 R2, R7, 0x1f, RZ ;  /* 0x0000001f07027819 */ /* 0x000fe200000006ff */
[----:B------:R-:W-:Y:S03]  /*1c380*/  BSSY B2, `(.L_x_10559) ;  /* 0x0000003000027945 */ /* 0x000fe60003800000 */
[----:B------:R-:W0:Y:S02]  /*1c390*/  SYNCS.PHASECHK.TRANS64.TRYWAIT P0, [R5+URZ+0x31c40], R2 ;  /* 0x031c4002050075a7 */ /* 0x000e24000800017f */
[----:B0-----:R-:W-:Y:S05]  /*1c3a0*/  @!P0 BRA `(.L_x_10560) ;  /* 0x0000003c00e48947 */ /* 0x001fea0003800000 */
.L_x_10690:
[----:B------:R-:W-:Y:S05]  /*1c3b0*/  BSYNC B2 ;  /* 0x0000000000027941 */ /* 0x000fea0003800000 */
.L_x_10559:
[----:B------:R-:W1:Y:S01]  /*1c3c0*/  S2R R3, SR_TID.X ;  /* 0x0000000000037919 */ /* 0x000e620000002100 */
[----:B------:R-:W-:Y:S01]  /*1c3d0*/  BSSY B2, `(.L_x_10561) ;  /* 0x000000a000027945 */ /* 0x000fe20003800000 */
[----:B-1----:R-:W-:-:S04]  /*1c3e0*/  LOP3.LUT R3, R3, 0x7f, RZ, 0xc0, !PT ;  /* 0x0000007f03037812 */ /* 0x002fc800078ec0ff */
[----:B------:R-:W-:-:S13]  /*1c3f0*/  ISETP.NE.AND P0, PT, R3, RZ, PT ;  /* 0x000000ff0300720c */ /* 0x000fda0003f05270 */
[----:B------:R-:W-:Y:S05]  /*1c400*/  @P0 BRA `(.L_x_10562) ;  /* 0x0000000000180947 */ /* 0x000fea0003800000 */
[----:B------:R-:W2:Y:S01]  /*1c410*/  LDL R3, [R1] ;  /* 0x0000000001037983 */ /* 0x000ea20000100800 */
[----:B0-----:R-:W-:-:S04]  /*1c420*/  IMAD.MOV.U32 R2, RZ, RZ, 0x6c00 ;  /* 0x00006c00ff027424 */ /* 0x001fc800078e00ff */
[----:B------:R1:W-:Y:S01]  /*1c430*/  SYNCS.ARRIVE.TRANS64 RZ, [R5+URZ+0x31c30], R2 ;  /* 0x031c300205ff79a7 */ /* 0x0003e2000800003f */
[----:B--2---:R-:W-:-:S13]  /*1c440*/  LOP3.LUT P1, RZ, R3, 0x1, RZ, 0xc0, !PT ;  /* 0x0000000103ff7812 */ /* 0x004fda000782c0ff */
[----:B-1----:R-:W-:Y:S05]  /*1c450*/  @!P1 BRA `(.L_x_10562) ;  /* 0x0000000000049947 */ /* 0x002fea0003800000 */
[----:B------:R-:W-:Y:S01]  /*1c460*/  BPT.TRAP 0x1 ;  /* 0x000000040000795c */ /* 0x000fe20000300000 */
.L_x_10562:
[----:B------:R-:W-:Y:S05]  /*1c470*/  BSYNC B2 ;  /* 0x0000000000027941 */ /* 0x000fea0003800000 */
.L_x_10561:
[----:B------:R-:W-:Y:S01]  /*1c480*/  IMAD.MOV.U32 R11, RZ, RZ, RZ ;  /* 0x000000ffff0b7224 */ /* 0x000fe200078e00ff */
[----:B------:R-:W-:Y:S01]  /*1c490*/  UIADD3 UR4, UP0, UR36, 0x370, URZ ;  /* 0x0000037024047890 */ /* 0x000fe2000ff1e03f */
[----:B------:R-:W-:Y:S01]  /*1c4a0*/  IMAD R9, R6, 0x6c00, R22 ;  /* 0x00006c0006097824 */ /* 0x000fe200078e0216 */
[----:B------:R-:W-:Y:S01]  /*1c4b0*/  PLOP3.LUT P0, PT, PT, PT, PT, 0x80, 0x0 ;  /* 0x000000000000781c */ /* 0x000fe20003f0f070 */
[----:B0-----:R-:W-:Y:S01]  /*1c4c0*/  VIADD R5, R5, 0x31c30 ;  /* 0x00031c3005057836 */ /* 0x001fe20000000000 */
[----:B------:R-:W-:Y:S01]  /*1c4d0*/  R2UR UR10, R11 ;  /* 0x000000000b0a72ca */ /* 0x000fe200000e0000 */
[----:B------:R-:W-:Y:S01]  /*1c4e0*/  IMAD R3, R8, 0x90, R28 ;  /* 0x0000009008037824 */ /* 0x000fe200078e021c */
[----:B------:R-:W-:Y:S01]  /*1c4f0*/  UIADD3.X UR5, URZ, UR37, URZ, UP0, !UPT ;  /* 0x000000253f057290 */ /* 0x000fe200087fe43f */
[----:B------:R-:W-:Y:S01]  /*1c500*/  VIADD R2, R9, 0x16a00 ;  /* 0x00016a0009027836 */ /* 0x000fe20000000000 */
[----:B------:R-:W-:Y:S01]  /*1c510*/  UMOV UR6, 0x0 ;  /* 0x0000000000067882 */ /* 0x000fe20000000000 */
[----:B------:R-:W-:-:S10]  /*1c520*/  UMOV UR7, 0x14f00000 ;  /* 0x14f0000000077882 */ /* 0x000fd40000000000 */
.L_x_10563:
        /* <DEDUP_REMOVED lines=16> */
.L_x_10564:
        /* <DEDUP_REMOVED lines=16> */
.L_x_10565:
        /* <DEDUP_REMOVED lines=15> */
.L_x_10691:
[----:B------:R-:W-:Y:S05]  /*1c820*/  BSYNC B2 ;  /* 0x0000000000027941 */ /* 0x000fea0003800000 */
.L_x_10566:
        /* <DEDUP_REMOVED lines=10> */
.L_x_10568:
[----:B------:R-:W2:Y:S01]  /*1c8d0*/  LDL R5, [R1] ;  /* 0x0000000001057983 */ /* 0x000ea20000100800 */
[----:B------:R-:W-:Y:S01]  /*1c8e0*/  BSSY B2, `(.L_x_10569) ;  /* 0x0000004000027945 */ /* 0x000fe20003800000 */
[----:B--2---:R-:W-:-:S13]  /*1c8f0*/  LOP3.LUT P0, RZ, R5, 0x8, RZ, 0xc0, !PT ;  /* 0x0000000805ff7812 */ /* 0x004fda000780c0ff */
[----:B------:R-:W-:Y:S05]  /*1c900*/  @P0 BRA `(.L_x_10570) ;  /* 0x0000000000040947 */ /* 0x000fea0003800000 */
[----:B------:R-:W-:Y:S01]  /*1c910*/  BPT.TRAP 0x1 ;  /* 0x000000040000795c */ /* 0x000fe20000300000 */
.L_x_10570:
[----:B------:R-:W-:Y:S05]  /*1c920*/  BSYNC B2 ;  /* 0x0000000000027941 */ /* 0x000fea0003800000 */
.L_x_10569:
[----:B------:R-:W-:Y:S01]  /*1c930*/  R2UR UR10, R11 ;  /* 0x000000000b0a72ca */ /* 0x000fe200000e0000 */
[----:B------:R-:W-:Y:S01]  /*1c940*/  IMAD R23, R23, 0x6c00, R22 ;  /* 0x00006c0017177824 */ /* 0x000fe200078e0216 */
[----:B------:R-:W-:Y:S01]  /*1c950*/  UIADD3 UR4, UP0, UR36, 0x470, URZ ;  /* 0x0000047024047890 */ /* 0x000fe2000ff1e03f */
[----:B------:R-:W-:Y:S01]  /*1c960*/  PLOP3.LUT P0, PT, PT, PT, PT, 0x80, 0x0 ;  /* 0x000000000000781c */ /* 0x000fe20003f0f070 */
[----:B------:R-:W-:Y:S01]  /*1c970*/  IMAD R5, R27, 0x90, R28 ;  /* 0x000000901b057824 */ /* 0x000fe200078e021c */
[----:B------:R-:W-:Y:S01]  /*1c980*/  UMOV UR6, 0x0 ;  /* 0x0000000000067882 */ /* 0x000fe20000000000 */
[----:B0-----:R-:W-:Y:S01]  /*1c990*/  VIADD R3, R3, 0x31c50 ;  /* 0x00031c5003037836 */ /* 0x001fe20000000000 */
[----:B------:R-:W-:Y:S01]  /*1c9a0*/  UIADD3.X UR5, URZ, UR37, URZ, UP0, !UPT ;  /* 0x000000253f057290 */ /* 0x000fe200087fe43f */
[----:B------:R-:W-:Y:S01]  /*1c9b0*/  VIADD R9, R23, 0x200 ;  /* 0x0000020017097836 */ /* 0x000fe20000000000 */
[----:B------:R-:W-:-:S10]  /*1c9c0*/  UMOV UR7, 0x14f00000 ;  /* 0x14f0000000077882 */ /* 0x000fd40000000000 */
.L_x_10571:
        /* <DEDUP_REMOVED lines=15> */
.L_x_10572:
        /* <DEDUP_REMOVED lines=15> */
.L_x_10573:
        /* <DEDUP_REMOVED lines=12> */
.L_x_10557:
[----:B------:R-:W-:Y:S05]  /*1cc70*/  BSYNC B1 ;  /* 0x0000000000017941 */ /* 0x000fea0003800000 */
.L_x_10556:
        /* <DEDUP_REMOVED lines=10> */
[----:B------:R-:W-:Y:S01]  /*1cd20*/  VIADD R8, R0, 0xffffffff ;  /* 0xffffffff00087836 */ /* 0x000fe20000000000 */
        /* <DEDUP_REMOVED lines=21> */
.L_x_10576:
[----:B0-----:R-:W-:Y:S01]  /*1ce80*/  IMAD R5, R23, 0x8, R22 ;  /* 0x0000000817057824 */ /* 0x001fe200078e0216 */
[----:B------:R-:W-:Y:S01]  /*1ce90*/  SHF.L.U32 R2, R26, 0x1f, RZ ;  /* 0x0000001f1a027819 */ /* 0x000fe200000006ff */
[----:B------:R-:W-:Y:S03]  /*1cea0*/  BSSY B2, `(.L_x_10577) ;  /* 0x0000003000027945 */ /* 0x000fe60003800000 */
[----:B------:R-:W0:Y:S02]  /*1ceb0*/  SYNCS.PHASECHK.TRANS64.TRYWAIT P0, [R5+URZ+0x31c40], R2 ;  /* 0x031c4002050075a7 */ /* 0x000e24000800017f */
[----:B0-----:R-:W-:Y:S05]  /*1cec0*/  @!P0 BRA `(.L_x_10578) ;  /* 0x0000003400448947 */ /* 0x001fea0003800000 */
.L_x_10692:
[----:B------:R-:W-:Y:S05]  /*1ced0*/  BSYNC B2 ;  /* 0x0000000000027941 */ /* 0x000fea0003800000 */
.L_x_10577:
        /* <DEDUP_REMOVED lines=11> */
.L_x_10580:
[----:B------:R-:W-:Y:S05]  /*1cf90*/  BSYNC B2 ;  /* 0x0000000000027941 */ /* 0x000fea0003800000 */
.L_x_10579:
        /* <DEDUP_REMOVED lines=11> */
.L_x_10581:
        /* <DEDUP_REMOVED lines=16> */
.L_x_10582:
        /* <DEDUP_REMOVED lines=16> */
.L_x_10583:
        /* <DEDUP_REMOVED lines=15> */
.L_x_10693:
[----:B------:R-:W-:Y:S05]  /*1d340*/  BSYNC B2 ;  /* 0x0000000000027941 */ /* 0x000fea0003800000 */
.L_x_10584:
[----:B------:R-:W2:Y:S01]  /*1d350*/  LDL R9, [R1+0x18] ;  /* 0x0000180001097983 */ /* 0x000ea20000100800 */
[----:B------:R-:W1:Y:S02]  /*1d360*/  S2R R5, SR_TID.X ;  /* 0x0000000000057919 */ /* 0x000e640000002100 */
[----:B-1----:R-:W-:-:S04]  /*1d370*/  LOP3.LUT R5, R5, 0x7f, RZ, 0xc0, !PT ;  /* 0x0000007f05057812 */ /* 0x002fc800078ec0ff */
[----:B------:R-:W-:-:S13]  /*1d380*/  ISETP.NE.AND P0, PT, R5, RZ, PT ;  /* 0x000000ff0500720c */ /* 0x000fda0003f05270 */
[----:B------:R-:W-:-:S04]  /*1d390*/  @!P0 MOV R5, 0x6c00 ;  /* 0x00006c0000058802 */ /* 0x000fc80000000f00 */
[----:B------:R2:W-:Y:S02]  /*1d3a0*/  @!P0 SYNCS.ARRIVE.TRANS64 RZ, [R3+URZ+0x31c50], R5 ;  /* 0x031c500503ff89a7 */ /* 0x0005e4000800003f */
[----:B--2---:R-:W-:-:S04]  /*1d3b0*/  PRMT R5, R9, 0x9910, RZ ;  /* 0x0000991009057816 */ /* 0x004fc800000000ff */
[----:B------:R-:W-:-:S13]  /*1d3c0*/  ISETP.NE.AND P0, PT, R5, 0x2, PT ;  /* 0x000000020500780c */ /* 0x000fda0003f05270 */
[----:B------:R-:W-:Y:S05]  /*1d3d0*/  @P0 BRA `(.L_x_10586) ;  /* 0x0000000000040947 */ /* 0x000fea0003800000 */
[----:B------:R-:W-:Y:S01]  /*1d3e0*/  BPT.TRAP 0x1 ;  /* 0x000000040000795c */ /* 0x000fe20000300000 */
.L_x_10586:
[----:B------:R-:W2:Y:S01]  /*1d3f0*/  LDL R5, [R1] ;  /* 0x0000000001057983 */ /* 0x000ea20000100800 */
[----:B------:R-:W-:Y:S01]  /*1d400*/  BSSY B2, `(.L_x_10587) ;  /* 0x0000004000027945 */ /* 0x000fe20003800000 */
[----:B--2---:R-:W-:-:S13]  /*1d410*/  LOP3.LUT P0, RZ, R5, 0x8, RZ, 0xc0, !PT ;  /* 0x0000000805ff7812 */ /* 0x004fda000780c0ff */
[----:B------:R-:W-:Y:S05]  /*1d420*/  @P0 BRA `(.L_x_10588) ;  /* 0x0000000000040947 */ /* 0x000fea0003800000 */
[----:B------:R-:W-:Y:S01]  /*1d430*/  BPT.TRAP 0x1 ;  /* 0x000000040000795c */ /* 0x000fe20000300000 */
.L_x_10588:
[----:B------:R-:W-:Y:S05]  /*1d440*/  BSYNC B2 ;  /* 0x0000000000027941 */ /* 0x000fea0003800000 */
.L_x_10587:
        /* <DEDUP_REMOVED lines=10> */
.L_x_10589:
        /* <DEDUP_REMOVED lines=15> */
.L_x_10590:
        /* <DEDUP_REMOVED lines=15> */
.L_x_10591:
        /* <DEDUP_REMOVED lines=12> */
.L_x_10575:
[----:B------:R-:W-:Y:S05]  /*1d790*/  BSYNC B1 ;  /* 0x0000000000017941 */ /* 0x000fea0003800000 */
.L_x_10574:
[C---:B------:R-:W-:Y:S01]  /*1d7a0*/  ISETP.GT.AND P0, PT, R0.reuse, 0x1, PT ;  /* 0x000000010000780c */ /* 0x040fe20003f04270 */
[----:B------:R-:W-:-:S12]  /*1d7b0*/  VIADD R0, R0, 0xfffffffe ;  /* 0xfffffffe00007836 */ /* 0x000fd80000000000 */
[----:B------:R-:W-:Y:S05]  /*1d7c0*/  @P0 BRA `(.L_x_10592) ;  /* 0xffffffe800600947 */ /* 0x000fea000383ffff */
.L_x_10535:
[----:B------:R-:W-:Y:S05]  /*1d7d0*/  BSYNC B0 ;  /* 0x0000000000007941 */ /* 0x000fea0003800000 */
.L_x_10534:
[----:B------:R-:W2:Y:S01]  /*1d7e0*/  S2R R2, SR_TID.X ;  /* 0x0000000000027919 */ /* 0x000ea20000002100 */
[----:B------:R-:W-:Y:S01]  /*1d7f0*/  BSSY B0, `(.L_x_10593) ;  /* 0x0000010000007945 */ /* 0x000fe20003800000 */
[----:B--2---:R-:W-:-:S04]  /*1d800*/  LOP3.LUT R2, R2, 0x7f, RZ, 0xc0, !PT ;  /* 0x0000007f02027812 */ /* 0x004fc800078ec0ff */
[----:B------:R-:W-:-:S13]  /*1d810*/  ISETP.NE.AND P0, PT, R2, RZ, PT ;  /* 0x000000ff0200720c */ /* 0x000fda0003f05270 */
[----:B------:R-:W-:Y:S05]  /*1d820*/  @P0 BRA `(.L_x_10594) ;  /* 0x0000000000300947 */ /* 0x000fea0003800000 */
[----:B0-----:R-:W0:Y:S01]  /*1d830*/  S2R R5, SR_LANEID ;  /* 0x0000000000057919 */ /* 0x001e220000000000 */
[----:B------:R-:W-:Y:S01]  /*1d840*/  VOTEU.ANY UR4, UPT, PT ;  /* 0x0000000000047886 */ /* 0x000fe200038e0100 */
[----:B------:R-:W2:Y:S01]  /*1d850*/  LDC.64 R2, c[0x0][0xc60] ;  /* 0x00031800ff027b82 */ /* 0x000ea20000000a00 */
[----:B-1----:R-:W0:Y:S02]  /*1d860*/  FLO.U32 R0, UR4 ;  /* 0x0000000400007d00 */ /* 0x002e2400080e0000 */
[----:B0-----:R-:W-:-:S06]  /*1d870*/  ISETP.EQ.U32.AND P0, PT, R0, R5, PT ;  /* 0x000000050000720c */ /* 0x001fcc0003f02070 */
[----:B------:R-:W2:Y:S07]  /*1d880*/  POPC R5, UR4 ;  /* 0x0000000400057d09 */ /* 0x000eae0008000000 */
[----:B--2---:R-:W2:Y:S01]  /*1d890*/  @P0 ATOMG.E.ADD.STRONG.GPU PT, R3, desc[UR60][R2.64], R5 ;  /* 0x00000005020309a8 */ /* 0x004ea200081ee1fc */
[----:B------:R-:W0:Y:S02]  /*1d8a0*/  S2R R4, SR_LTMASK ;  /* 0x0000000000047919 */ /* 0x000e240000003900 */
[----:B0-----:R-:W-:-:S04]  /*1d8b0*/  LOP3.LUT R4, R4, UR4, RZ, 0xc0, !PT ;  /* 0x0000000404047c12 */ /* 0x001fc8000f8ec0ff */
[----:B------:R-:W0:Y:S01]  /*1d8c0*/  POPC R7, R4 ;  /* 0x0000000400077309 */ /* 0x000e220000000000 */
[----:B--2---:R-:W0:Y:S02]  /*1d8d0*/  SHFL.IDX PT, R0, R3, R0, 0x1f ;  /* 0x00001f0003007589 */ /* 0x004e2400000e0000 */
[----:B0-----:R-:W-:-:S07]  /*1d8e0*/  IADD3 R16, R0, UR38, R7 ;  /* 0x0000002600107c10 */ /* 0x001fce000fffe007 */
.L_x_10594:
[----:B------:R-:W-:Y:S05]  /*1d8f0*/  BSYNC B0 ;  /* 0x0000000000007941 */ /* 0x000fea0003800000 */
.L_x_10593:
[----:B-1----:R-:W2:Y:S01]  /*1d900*/  LDL R0, [R1] ;  /* 0x0000000001007983 */ /* 0x002ea20000100800 */
[----:B------:R-:W-:Y:S01]  /*1d910*/  BSSY B0, `(.L_x_10595) ;  /* 0x000004b000007945 */ /* 0x000fe20003800000 */
[----:B--2---:R-:W-:-:S13]  /*1d920*/  LOP3.LUT P0, RZ, R0, 0x4, RZ, 0xc0, !PT ;  /* 0x0000000400ff7812 */ /* 0x004fda000780c0ff */
[----:B------:R-:W-:Y:S05]  /*1d930*/  @!P0 BRA `(.L_x_10596) ;  /* 0x0000000400208947 */ /* 0x000fea0003800000 */
[----:B------:R-:W-:Y:S01]  /*1d940*/  IMAD R0, R23, 0x8, R22 ;  /* 0x0000000817007824 */ /* 0x000fe200078e0216 */
[----:B------:R-:W-:Y:S01]  /*1d950*/  SHF.L.U32 R3, R26, 0x1f, RZ ;  /* 0x0000001f1a037819 */ /* 0x000fe200000006ff */
[----:B------:R-:W-:Y:S03]  /*1d960*/  BSSY B1, `(.L_x_10597) ;  /* 0x0000003000017945 */ /* 0x000fe60003800000 */
[----:B------:R-:W1:Y:S02]  /*1d970*/  SYNCS.PHASECHK.TRANS64.TRYWAIT P0, [R0+URZ+0x31c60], R3 ;  /* 0x031c6003000075a7 */ /* 0x000e64000800017f */
[----:B-1----:R-:W-:Y:S05]  /*1d980*/  @!P0 BRA `(.L_x_10598) ;  /* 0x0000002800bc8947 */ /* 0x002fea0003800000 */
.L_x_10694:
[----:B------:R-:W-:Y:S05]  /*1d990*/  BSYNC B1 ;  /* 0x0000000000017941 */ /* 0x000fea0003800000 */
.L_x_10597:
[----:B------:R-:W0:Y:S02]  /*1d9a0*/  S2R R2, SR_TID.X ;  /* 0x0000000000027919 */ /* 0x000e240000002100 */
[----:B0-----:R-:W-:Y:S02]  /*1d9b0*/  LOP3.LUT R4, R2, 0x7f, RZ, 0xc0, !PT ;  /* 0x0000007f02047812 */ /* 0x001fe400078ec0ff */
[----:B------:R-:W2:Y:S02]  /*1d9c0*/  LDL R2, [R1+0x18] ;  /* 0x0000180001027983 */ /* 0x000ea40000100800 */
[----:B------:R-:W-:-:S13]  /*1d9d0*/  ISETP.NE.AND P0, PT, R4, RZ, PT ;  /* 0x000000ff0400720c */ /* 0x000fda0003f05270 */
[----:B-1----:R-:W-:-:S04]  /*1d9e0*/  @!P0 IMAD.MOV.U32 R3, RZ, RZ, 0x6c00 ;  /* 0x00006c00ff038424 */ /* 0x002fc800078e00ff */
[----:B------:R0:W-:Y:S01]  /*1d9f0*/  @!P0 SYNCS.ARRIVE.TRANS64 RZ, [R0+URZ+0x31c50], R3 ;  /* 0x031c500300ff89a7 */ /* 0x0001e2000800003f */
[----:B--2---:R-:W-:-:S04]  /*1da00*/  PRMT R2, R2, 0x9910, RZ ;  /* 0x0000991002027816 */ /* 0x004fc800000000ff */
[----:B------:R-:W-:-:S13]  /*1da10*/  ISETP.NE.AND P0, PT, R2, 0x2, PT ;  /* 0x000000020200780c */ /* 0x000fda0003f05270 */
[----:B0-----:R-:W-:Y:S05]  /*1da20*/  @P0 BRA `(.L_x_10599) ;  /* 0x0000000000040947 */ /* 0x001fea0003800000 */
[----:B------:R-:W-:Y:S01]  /*1da30*/  BPT.TRAP 0x1 ;  /* 0x000000040000795c */ /* 0x000fe20000300000 */
.L_x_10599:
[----:B------:R-:W2:Y:S01]  /*1da40*/  LDL R2, [R1] ;  /* 0x0000000001027983 */ /* 0x000ea20000100800 */
[----:B------:R-:W-:Y:S01]  /*1da50*/  BSSY B1, `(.L_x_10600) ;  /* 0x0000004000017945 */ /* 0x000fe20003800000 */
[----:B--2---:R-:W-:-:S13]  /*1da60*/  LOP3.LUT P0, RZ, R2, 0x8, RZ, 0xc0, !PT ;  /* 0x0000000802ff7812 */ /* 0x004fda000780c0ff */
[----:B------:R-:W-:Y:S05]  /*1da70*/  @P0 BRA `(.L_x_10601) ;  /* 0x0000000000040947 */ /* 0x000fea0003800000 */
[----:B------:R-:W-:Y:S01]  /*1da80*/  BPT.TRAP 0x1 ;  /* 0x000000040000795c */ /* 0x000fe20000300000 */
.L_x_10601:
[----:B------:R-:W-:Y:S05]  /*1da90*/  BSYNC B1 ;  /* 0x0000000000017941 */ /* 0x000fea0003800000 */
.L_x_10600:
        /* <DEDUP_REMOVED lines=8> */
[----:B------:R-:W-:Y:S01]  /*1db20*/  UMOV UR7, 0x14f00000 ;  /* 0x14f0000000077882 */ /* 0x000fe20000000000 */
[----:B------:R-:W-:-:S09]  /*1db30*/  UMOV UR10, URZ ;  /* 0x0000003f000a7c82 */ /* 0x000fd20008000000 */
.L_x_10602:
        /* <DEDUP_REMOVED lines=15> */
.L_x_10603:
        /* <DEDUP_REMOVED lines=15> */
.L_x_10604:
        /* <DEDUP_REMOVED lines=10> */
.L_x_10596:
[----:B------:R-:W-:Y:S05]  /*1ddc0*/  BSYNC B0 ;  /* 0x0000000000007941 */ /* 0x000fea0003800000 */
.L_x_10595:
[----:B------:R-:W-:-:S05]  /*1ddd0*/  VIADD R23, R23, 0x1 ;  /* 0x0000000117177836 */ /* 0x000fca0000000000 */
[----:B------:R-:W-:-:S04]  /*1dde0*/  ISETP.NE.AND P0, PT, R23, 0x2, PT ;  /* 0x000000021700780c */ /* 0x000fc80003f05270 */
[----:B------:R-:W-:Y:S02]  /*1ddf0*/  SEL R3, RZ, 0x1, P0 ;  /* 0x00000001ff037807 */ /* 0x000fe40000000000 */
[----:B------:R-:W-:Y:S02]  /*1de00*/  SEL R23, R23, RZ, P0 ;  /* 0x000000ff17177207 */ /* 0x000fe40000000000 */
[----:B------:R-:W-:-:S07]  /*1de10*/  LOP3.LUT R26, R26, R3, RZ, 0x3c, !PT ;  /* 0x000000031a1a7212 */ /* 0x000fce00078e3cff */
.L_x_10516:
[----:B------:R-:W-:Y:S05]  /*1de20*/  BSYNC B7 ;  /* 0x0000000000077941 */ /* 0x000fea0003800000 */
.L_x_10514:
[----:B0-----:R-:W3:Y:S02]  /*1de30*/  LDL R9, [R1] ;  /* 0x0000000001097983 */ /* 0x001ee40000100800 */
[----:B---3--:R-:W-:-:S13]  /*1de40*/  LOP3.LUT P0, RZ, R9, 0x10, RZ, 0xc0, !PT ;  /* 0x0000001009ff7812 */ /* 0x008fda000780c0ff */
[----:B------:R-:W-:Y:S05]  /*1de50*/  @!P0 BRA `(.L_x_10605) ;  /* 0x0000000000248947 */ /* 0x000fea0003800000 */
[----:B------:R-:W-:Y:S05]  /*1de60*/  WARPSYNC.ALL ;  /* 0x0000000000007948 */ /* 0x000fea0003800000 */
[----:B------:R-:W0:Y:S08]  /*1de70*/  S2UR UR5, SR_CgaCtaId ;  /* 0x00000000000579c3 */ /* 0x000e300000008800 */
[----:B------:R-:W-:Y:S06]  /*1de80*/  BAR.SYNC.DEFER_BLOCKING 0x5, 0x200 ;  /* 0x0148000000007b1d */ /* 0x000fec0000010000 */
[----:B------:R-:W-:-:S02]  /*1de90*/  UMOV UR4, 0x400 ;  /* 0x0000040000047882 */ /* 0x000fc40000000000 */
[----:B0-----:R-:W-:-:S06]  /*1dea0*/  ULEA UR4, UR5, UR4, 0x18 ;  /* 0x0000000405047291 */ /* 0x001fcc000f8ec03f */
[----:B------:R-:W-:-:S05]  /*1deb0*/  IMAD.U32 R22, RZ, RZ, UR4 ;  /* 0x00000004ff167e24 */ /* 0x000fca000f8e00ff */
[----:B------:R0:W3:Y:S01]  /*1dec0*/  LDS.128 R16, [R22+0x31cd0] ;  /* 0x031cd00016107984 */ /* 0x0000e20000000c00 */
[----:B------:R-:W-:Y:S06]  /*1ded0*/  BAR.ARV 0x4, 0x200 ;  /* 0x0108000000007b1d */ /* 0x000fec0000002000 */
[----:B------:R-:W-:Y:S05]  /*1dee0*/  BRA `(.L_x_10606) ;  /* 0x00000008003c7947 */ /* 0x000fea0003800000 */
.L_x_10605:
[----:B------:R-:W3:Y:S01]  /*1def0*/  LDL R8, [R1+0xc] ;  /* 0x00000c0001087983 */ /* 0x000ee20000100800 */
[----:B------:R-:W-:Y:S01]  /*1df00*/  UMOV UR4, 0xffffffff ;  /* 0xffffffff00047882 */ /* 0x000fe20000000000 */
[----:B---3--:R-:W-:Y:S02]  /*1df10*/  ISETP.NE.AND P5, PT, R8, 0x1f, PT ;  /* 0x0000001f0800780c */ /* 0x008fe40003fa5270 */
[----:B------:R-:W-:Y:S11]  /*1df20*/  BRA.DIV UR4, `(.L_x_10607) ;  /* 0x0000002604687947 */ /* 0x000ff6000b800000 */
[----:B------:R-:W-:Y:S01]  /*1df30*/  IMAD.IADD R5, R19, 0x1, R8 ;  /* 0x0000000113057824 */ /* 0x000fe200078e0208 */
[----:B------:R-:W-:Y:S01]  /*1df40*/  ULDC UR4, c[0x0][0xc3c] ;  /* 0x00030f0000047ab9 */ /* 0x000fe20000000800 */
[----:B------:R-:W-:-:S03]  /*1df50*/  LOP3.LUT P4, RZ, R9, 0x1, RZ, 0xc0, !PT ;  /* 0x0000000109ff7812 */ /* 0x000fc6000788c0ff */
[----:B------:R-:W-:-:S13]  /*1df60*/  ISETP.GE.OR P0, PT, R5, UR4, !P5 ;  /* 0x0000000405007c0c */ /* 0x000fda000ef06670 */
[----:B------:R-:W0:Y:S02]  /*1df70*/  @!P0 LDC.64 R2, c[0x0][0xc80] ;  /* 0x00032000ff028b82 */ /* 0x000e240000000a00 */
[----:B0-----:R-:W-:-:S06]  /*1df80*/  @!P0 IMAD.WIDE R2, R5, 0x4, R2 ;  /* 0x0000000405028825 */ /* 0x001fcc00078e0202 */
[----:B------:R0:W3:Y:S01]  /*1df90*/  @!P0 LDG.E R3, desc[UR60][R2.64] ;  /* 0x0000003c02038981 */ /* 0x0000e2000c1e1900 */
[C---:B------:R-:W-:Y:S02]  /*1dfa0*/  ISETP.GE.U32.AND P1, PT, R8.reuse, 0x4, PT ;  /* 0x000000040800780c */ /* 0x040fe40003f26070 */
[C---:B------:R-:W-:Y:S01]  /*1dfb0*/  ISETP.GE.U32.AND P2, PT, R8.reuse, 0x8, PT ;  /* 0x000000080800780c */ /* 0x040fe20003f46070 */
[----:B------:R-:W-:Y:S01]  /*1dfc0*/  SHFL.IDX PT, R0, R16, RZ, 0x1f ;  /* 0x00001fff10007589 */ /* 0x000fe200000e0000 */
[----:B------:R-:W-:-:S03]  /*1dfd0*/  ISETP.GE.U32.AND P3, PT, R8, 0x10, PT ;  /* 0x000000100800780c */ /* 0x000fc60003f66070 */
[----:B------:R-:W-:Y:S01]  /*1dfe0*/  SHFL.IDX PT, R4, R16, 0x1, 0x1f ;  /* 0x00201f0010047f89 */ /* 0x000fe200000e0000 */
[----:B0-----:R-:W-:Y:S01]  /*1dff0*/  IMAD.MOV.U32 R2, RZ, RZ, RZ ;  /* 0x000000ffff027224 */ /* 0x001fe200078e00ff */
[----:B---3--:R-:W-:Y:S02]  /*1e000*/  @!P0 MOV R2, R3 ;  /* 0x0000000300028202 */ /* 0x008fe40000000f00 */
[----:B------:R-:W-:-:S03]  /*1e010*/  ISETP.GE.U32.AND P0, PT, R8, 0x2, PT ;  /* 0x000000020800780c */ /* 0x000fc60003f06070 */
[----:B------:R-:W0:Y:S02]  /*1e020*/  SHFL.UP PT, R14, R2, 0x1, RZ ;  /* 0x04200000020e7989 */ /* 0x000e2400000e00ff */
[----:B0-----:R-:W-:-:S05]  /*1e030*/  SEL R5, R14, RZ, P4 ;  /* 0x000000ff0e057207 */ /* 0x001fca0002000000 */
[----:B------:R-:W-:-:S05]  /*1e040*/  IMAD.IADD R5, R2, 0x1, R5 ;  /* 0x0000000102057824 */ /* 0x000fca00078e0205 */
[----:B------:R-:W0:Y:S02]  /*1e050*/  SHFL.UP PT, R14, R5, 0x2, RZ ;  /* 0x04400000050e7989 */ /* 0x000e2400000e00ff */
[----:B0-----:R-:W-:-:S05]  /*1e060*/  SEL R6, R14, RZ, P0 ;  /* 0x000000ff0e067207 */ /* 0x001fca0000000000 */
[----:B------:R-:W-:-:S05]  /*1e070*/  IMAD.IADD R6, R5, 0x1, R6 ;  /* 0x0000000105067824 */ /* 0x000fca00078e0206 */
[----:B------:R-:W2:Y:S02]  /*1e080*/  SHFL.UP PT, R14, R6, 0x4, RZ ;  /* 0x04800000060e7989 */ /* 0x000ea400000e00ff */
[----:B--2---:R-:W-:-:S05]  /*1e090*/  SEL R7, R14, RZ, P1 ;  /* 0x000000ff0e077207 */ /* 0x004fca0000800000 */
        /* <DEDUP_REMOVED lines=8> */
.L_x_10704:
[----:B------:R-:W-:Y:S02]  /*1e120*/  ULDC UR4, c[0x0][0xc38] ;  /* 0x00030e0000047ab9 */ /* 0x000fe40000000800 */
[----:B------:R-:W-:-:S04]  /*1e130*/  IMAD.U32 R16, RZ, RZ, UR4 ;  /* 0x00000004ff107e24 */ /* 0x000fc8000f8e00ff */
[----:B--2---:R-:W-:-:S04]  /*1e140*/  IMAD R5, R14, R16, RZ ;  /* 0x000000100e057224 */ /* 0x004fc800078e02ff */
[----:B------:R-:W-:-:S05]  /*1e150*/  IMAD.IADD R4, R4, 0x1, R5 ;  /* 0x0000000104047824 */ /* 0x000fca00078e0205 */
[----:B------:R-:W-:-:S13]  /*1e160*/  ISETP.GT.AND P4, PT, R4, R0, PT ;  /* 0x000000000400720c */ /* 0x000fda0003f84270 */
[----:B------:R-:W-:Y:S05]  /*1e170*/  @P4 BRA `(.L_x_10608) ;  /* 0x0000000000a04947 */ /* 0x000fea0003800000 */
.L_x_10613:
[----:B------:R-:W2:Y:S01]  /*1e180*/  LDC R6, c[0x0][0xc3c] ;  /* 0x00030f00ff067b82 */ /* 0x000ea20000000800 */
[----:B------:R-:W-:-:S05]  /*1e190*/  VIADD R19, R19, 0x1f ;  /* 0x0000001f13137836 */ /* 0x000fca0000000000 */
[----:B--2---:R-:W-:-:S13]  /*1e1a0*/  ISETP.GE.AND P4, PT, R19, R6, PT ;  /* 0x000000061300720c */ /* 0x004fda0003f86270 */
[----:B------:R-:W-:Y:S05]  /*1e1b0*/  @P4 BRA `(.L_x_10609) ;  /* 0x0000000400484947 */ /* 0x000fea0003800000 */
[----:B------:R-:W2:Y:S01]  /*1e1c0*/  LDL R2, [R1+0xc] ;  /* 0x00000c0001027983 */ /* 0x000ea20000100800 */
[----:B------:R-:W-:Y:S01]  /*1e1d0*/  BSSY B0, `(.L_x_10610) ;  /* 0x0000008000007945 */ /* 0x000fe20003800000 */
[----:B--2---:R-:W-:Y:S02]  /*1e1e0*/  IMAD.IADD R5, R19, 0x1, R2 ;  /* 0x0000000113057824 */ /* 0x004fe400078e0202 */
[----:B------:R-:W-:-:S03]  /*1e1f0*/  IMAD.MOV.U32 R2, RZ, RZ, RZ ;  /* 0x000000ffff027224 */ /* 0x000fc600078e00ff */
[----:B------:R-:W-:-:S13]  /*1e200*/  ISETP.GE.OR P4, PT, R5, R6, !P5 ;  /* 0x000000060500720c */ /* 0x000fda0006f86670 */
[----:B------:R-:W-:Y:S05]  /*1e210*/  @P4 BRA `(.L_x_10611) ;  /* 0x00000000000c4947 */ /* 0x000fea0003800000 */
[----:B0-----:R-:W0:Y:S02]  /*1e220*/  LDC.64 R2, c[0x0][0xc80] ;  /* 0x00032000ff027b82 */ /* 0x001e240000000a00 */
[----:B0-----:R-:W-:-:S06]  /*1e230*/  IMAD.WIDE R2, R5, 0x4, R2 ;  /* 0x0000000405027825 */ /* 0x001fcc00078e0202 */
[----:B------:R2:W5:Y:S02]  /*1e240*/  LDG.E R2, desc[UR60][R2.64] ;  /* 0x0000003c02027981 */ /* 0x000564000c1e1900 */
.L_x_10611:
[----:B------:R-:W-:Y:S05]  /*1e250*/  BSYNC B0 ;  /* 0x0000000000007941 */ /* 0x000fea0003800000 */
.L_x_10610:
[----:B------:R-:W-:-:S03]  /*1e260*/  UMOV UR4, 0xffffffff ;  /* 0xffffffff00047882 */ /* 0x000fc60000000000 */
[----:B------:R-:W-:Y:S05]  /*1e270*/  BRA.DIV UR4, `(.L_x_10612) ;  /* 0x0000002604b87947 */ /* 0x000fea000b800000 */
[----:B------:R-:W3:Y:S04]  /*1e280*/  LDL R5, [R1] ;  /* 0x0000000001057983 */ /* 0x000ee80000100800 */
[----:B-----5:R-:W4:Y:S01]  /*1e290*/  SHFL.UP PT, R14, R2, 0x1, RZ ;  /* 0x04200000020e7989 */ /* 0x020f2200000e00ff */
[----:B---3--:R-:W-:-:S04]  /*1e2a0*/  LOP3.LUT P4, RZ, R5, 0x1, RZ, 0xc0, !PT ;  /* 0x0000000105ff7812 */ /* 0x008fc8000788c0ff */
[----:B----4-:R-:W-:-:S05]  /*1e2b0*/  SEL R13, R14, RZ, P4 ;  /* 0x000000ff0e0d7207 */ /* 0x010fca0002000000 */
        /* <DEDUP_REMOVED lines=12> */
[----:B0-2---:R-:W-:-:S05]  /*1e380*/  IMAD.IADD R3, R7, 0x1, R14 ;  /* 0x0000000107037824 */ /* 0x005fca00078e020e */
[----:B------:R0:W2:Y:S02]  /*1e390*/  SHFL.IDX PT, R14, R3, 0x1f, 0x1f ;  /* 0x03e01f00030e7f89 */ /* 0x0000a400000e0000 */
.L_x_10712:
[----:B------:R-:W-:Y:S02]  /*1e3a0*/  ULDC UR4, c[0x0][0xc38] ;  /* 0x00030e0000047ab9 */ /* 0x000fe40000000800 */
[----:B------:R-:W-:-:S04]  /*1e3b0*/  IMAD.U32 R16, RZ, RZ, UR4 ;  /* 0x00000004ff107e24 */ /* 0x000fc8000f8e00ff */
[----:B--2---:R-:W-:-:S04]  /*1e3c0*/  IMAD R5, R14, R16, RZ ;  /* 0x000000100e057224 */ /* 0x004fc800078e02ff */
[----:B------:R-:W-:-:S05]  /*1e3d0*/  IMAD.IADD R4, R5, 0x1, R4 ;  /* 0x0000000105047824 */ /* 0x000fca00078e0204 */
[----:B------:R-:W-:-:S13]  /*1e3e0*/  ISETP.GT.AND P4, PT, R4, R0, PT ;  /* 0x000000000400720c */ /* 0x000fda0003f84270 */
[----:B------:R-:W-:Y:S05]  /*1e3f0*/  @!P4 BRA `(.L_x_10613) ;  /* 0xfffffffc0060c947 */ /* 0x000fea000383ffff */
.L_x_10608:
        /* <DEDUP_REMOVED lines=8> */
.L_x_10716:
[----:B------:R-:W-:Y:S01]  /*1e480*/  ISETP.NE.AND P0, PT, R5, RZ, PT ;  /* 0x000000ff0500720c */ /* 0x000fe20003f05270 */
[----:B------:R-:W-:-:S12]  /*1e490*/  IMAD.MOV.U32 R14, RZ, RZ, RZ ;  /* 0x000000ffff0e7224 */ /* 0x000fd800078e00ff */
[----:B------:R-:W-:Y:S05]  /*1e4a0*/  @!P0 BRA `(.L_x_10615) ;  /* 0x0000000000108947 */ /* 0x000fea0003800000 */
[----:B------:R-:W-:Y:S01]  /*1e4b0*/  UMOV UR4, 0xffffffff ;  /* 0xffffffff00047882 */ /* 0x000fe20000000000 */
[----:B------:R-:W-:Y:S02]  /*1e4c0*/  VIADD R12, R4, 0xffffffff ;  /* 0xffffffff040c7836 */ /* 0x000fe40000000000 */
[----:B------:R-:W-:Y:S05]  /*1e4d0*/  BRA.DIV UR4, `(.L_x_10616) ;  /* 0x0000002a042c7947 */ /* 0x000fea000b800000 */
[----:B------:R4:W0:Y:S02]  /*1e4e0*/  SHFL.IDX PT, R14, R3, R12, 0x1f ;  /* 0x00001f0c030e7589 */ /* 0x00082400000e0000 */
.L_x_10615:
[-C--:B---3--:R-:W-:Y:S01]  /*1e4f0*/  IABS R5, R17.reuse ;  /* 0x0000001100057213 */ /* 0x088fe20000000000 */
[----:B0-----:R-:W-:Y:S01]  /*1e500*/  IMAD R16, R14, R16, R6 ;  /* 0x000000100e107224 */ /* 0x001fe200078e0206 */
[----:B------:R-:W-:Y:S01]  /*1e510*/  IABS R8, R17 ;  /* 0x0000001100087213 */ /* 0x000fe20000000000 */
[----:B------:R-:W-:Y:S01]  /*1e520*/  IMAD.IADD R19, R4, 0x1, R19 ;  /* 0x0000000104137824 */ /* 0x000fe200078e0213 */
[----:B------:R-:W0:Y:S01]  /*1e530*/  I2F.RP R6, R5 ;  /* 0x0000000500067306 */ /* 0x000e220000209400 */
[----:B------:R-:W-:-:S07]  /*1e540*/  IMAD.IADD R0, R0, 0x1, -R16 ;  /* 0x0000000100007824 */ /* 0x000fce00078e0a10 */
[----:B0-----:R-:W0:Y:S02]  /*1e550*/  MUFU.RCP R6, R6 ;  /* 0x0000000600067308 */ /* 0x001e240000001000 */
[----:B0-----:R-:W-:Y:S02]  /*1e560*/  VIADD R7, R6, 0xffffffe ;  /* 0x0ffffffe06077836 */ /* 0x001fe40000000000 */
[----:B------:R-:W-:-:S04]  /*1e570*/  IMAD.MOV R6, RZ, RZ, -R8 ;  /* 0x000000ffff067224 */ /* 0x000fc800078e0a08 */
[----:B----4-:R-:W2:Y:S02]  /*1e580*/  F2I.FTZ.U32.TRUNC.NTZ R3, R7 ;  /* 0x0000000700037305 */ /* 0x010ea4000021f000 */
[----:B--2---:R-:W-:-:S04]  /*1e590*/  IMAD.MOV R2, RZ, RZ, -R3 ;  /* 0x000000ffff027224 */ /* 0x004fc800078e0a03 */
[----:B------:R-:W-:Y:S02]  /*1e5a0*/  IMAD R9, R2, R5, RZ ;  /* 0x0000000502097224 */ /* 0x000fe400078e02ff */
[----:B------:R-:W-:-:S04]  /*1e5b0*/  IMAD.MOV.U32 R2, RZ, RZ, RZ ;  /* 0x000000ffff027224 */ /* 0x000fc800078e00ff */
[----:B------:R-:W-:Y:S01]  /*1e5c0*/  IMAD.HI.U32 R2, R3, R9, R2 ;  /* 0x0000000903027227 */ /* 0x000fe200078e0002 */
        /* <DEDUP_REMOVED lines=17> */
.L_x_10609:
[----:B------:R-:W-:Y:S01]  /*1e6e0*/  UMOV UR4, URZ ;  /* 0x0000003f00047c82 */ /* 0x000fe20008000000 */
[----:B------:R-:W-:Y:S01]  /*1e6f0*/  UMOV UR5, URZ ;  /* 0x0000003f00057c82 */ /* 0x000fe20008000000 */
[----:B------:R-:W-:Y:S01]  /*1e700*/  ULDC UR6, c[0x0][0xc3c] ;  /* 0x00030f0000067ab9 */ /* 0x000fe20000000800 */
[----:B------:R-:W-:Y:S01]  /*1e710*/  IMAD.MOV.U32 R16, RZ, RZ, R0 ;  /* 0x000000ffff107224 */ /* 0x000fe200078e0000 */
[----:B------:R-:W-:Y:S01]  /*1e720*/  MOV R19, UR6 ;  /* 0x0000000600137c02 */ /* 0x000fe20008000f00 */
[----:B------:R-:W-:Y:S02]  /*1e730*/  IMAD.U32 R17, RZ, RZ, UR4 ;  /* 0x00000004ff117e24 */ /* 0x000fe4000f8e00ff */
[----:B------:R-:W-:-:S07]  /*1e740*/  IMAD.U32 R18, RZ, RZ, UR5 ;  /* 0x00000005ff127e24 */ /* 0x000fce000f8e00ff */
.L_x_10617:
[----:B------:R-:W2:Y:S01]  /*1e750*/  LDL R0, [R1+0xc] ;  /* 0x00000c0001007983 */ /* 0x000ea20000100800 */
[----:B------:R-:W-:Y:S05]  /*1e760*/  WARPSYNC.ALL ;  /* 0x0000000000007948 */ /* 0x000fea0003800000 */
[----:B------:R-:W-:Y:S01]  /*1e770*/  BAR.SYNC.DEFER_BLOCKING 0x4, 0x200 ;  /* 0x0108000000007b1d */ /* 0x000fe20000010000 */
[----:B--2---:R-:W-:-:S13]  /*1e780*/  ISETP.NE.AND P0, PT, R0, RZ, PT ;  /* 0x000000ff0000720c */ /* 0x004fda0003f05270 */
[----:B0-----:R-:W0:Y:S01]  /*1e790*/  @!P0 S2R R3, SR_CgaCtaId ;  /* 0x0000000000038919 */ /* 0x001e220000008800 */
[----:B------:R-:W-:-:S04]  /*1e7a0*/  @!P0 MOV R0, 0x400 ;  /* 0x0000040000008802 */ /* 0x000fc80000000f00 */
[----:B0-----:R-:W-:-:S05]  /*1e7b0*/  @!P0 LEA R22, R3, R0, 0x18 ;  /* 0x0000000003168211 */ /* 0x001fca00078ec0ff */
[----:B------:R4:W-:Y:S01]  /*1e7c0*/  @!P0 STS.128 [R22+0x31cd0], R16 ;  /* 0x031cd01016008388 */ /* 0x0009e20000000c00 */
[----:B------:R-:W-:Y:S06]  /*1e7d0*/  BAR.ARV 0x5, 0x200 ;  /* 0x0148000000007b1d */ /* 0x000fec0000002000 */
.L_x_10606:
[----:B------:R-:W-:Y:S02]  /*1e7e0*/  ULDC UR4, c[0x0][0xc3c] ;  /* 0x00030f0000047ab9 */ /* 0x000fe40000000800 */
[----:B---3--:R-:W-:-:S13]  /*1e7f0*/  ISETP.GE.AND P0, PT, R19, UR4, PT ;  /* 0x0000000413007c0c */ /* 0x008fda000bf06270 */
[----:B------:R-:W-:Y:S05]  /*1e800*/  @!P0 BRA `(.L_x_10618) ;  /* 0xffffff9800348947 */ /* 0x000fea000383ffff */
[----:B------:R-:W-:Y:S05]  /*1e810*/  BSYNC B8 ;  /* 0x0000000000087941 */ /* 0x000fea0003800000 */
.L_x_10470:
[----:B--2---:R-:W2:Y:S01]  /*1e820*/  LDL.LU R0, [R1+0x38] ;  /* 0x0000380001007983 */ /* 0x004ea20000300800 */
[----:B------:R-:W-:Y:S01]  /*1e830*/  BSSY B0, `(.L_x_10619) ;  /* 0x000000b000007945 */ /* 0x000fe20003800000 */
[----:B------:R-:W3:Y:S01]  /*1e840*/  S2R R5, SR_CgaCtaId ;  /* 0x0000000000057919 */ /* 0x000ee20000008800 */
[----:B--2---:R-:W-:-:S05]  /*1e850*/  VIADD R0, R0, 0x1 ;  /* 0x0000000100007836 */ /* 0x004fca0000000000 */
[----:B0-----:R-:W-:-:S04]  /*1e860*/  LEA.HI R2, R0, R0, RZ, 0x1 ;  /* 0x0000000000027211 */ /* 0x001fc800078f08ff */
[----:B------:R-:W-:Y:S02]  /*1e870*/  LOP3.LUT R3, R2, 0xfffffffe, RZ, 0xc0, !PT ;  /* 0xfffffffe02037812 */ /* 0x000fe400078ec0ff */
[----:B------:R-:W-:-:S03]  /*1e880*/  MOV R2, 0x400 ;  /* 0x0000040000027802 */ /* 0x000fc60000000f00 */
[----:B------:R-:W-:Y:S01]  /*1e890*/  IMAD.IADD R0, R0, 0x1, -R3 ;  /* 0x0000000100007824 */ /* 0x000fe200078e0a03 */
[----:B---3--:R-:W-:-:S04]  /*1e8a0*/  LEA R9, R5, R2, 0x18 ;  /* 0x0000000205097211 */ /* 0x008fc800078ec0ff */
[----:B------:R-:W-:-:S04]  /*1e8b0*/  SHF.L.U32 R0, R0, 0x1f, RZ ;  /* 0x0000001f00007819 */ /* 0x000fc800000006ff */
[----:B------:R-:W0:Y:S02]  /*1e8c0*/  SYNCS.PHASECHK.TRANS64.TRYWAIT P0, [R9+URZ+0x31c20], R0 ;  /* 0x031c2000090075a7 */ /* 0x000e24000800017f */
[----:B0-----:R-:W-:Y:S05]  /*1e8d0*/  @!P0 BRA `(.L_x_10620) ;  /* 0x0000002400508947 */ /* 0x001fea0003800000 */
.L_x_10719:
[----:B------:R-:W-:Y:S05]  /*1e8e0*/  BSYNC B0 ;  /* 0x0000000000007941 */ /* 0x000fea0003800000 */
.L_x_10619:
[----:B------:R-:W-:-:S03]  /*1e8f0*/  UMOV UR4, 0xffffffff ;  /* 0xffffffff00047882 */ /* 0x000fc60000000000 */
[----:B------:R-:W-:Y:S05]  /*1e900*/  BRA.DIV UR4, `(.L_x_10621) ;  /* 0x0000002604587947 */ /* 0x000fea000b800000 */
[----:B0-----:R-:W0:Y:S02]  /*1e910*/  S2R R0, SR_TID.X ;  /* 0x0000000000007919 */ /* 0x001e240000002100 */
[----:B0-----:R-:W-:-:S04]  /*1e920*/  SHF.R.U32.HI R0, RZ, 0x5, R0 ;  /* 0x00000005ff007819 */ /* 0x001fc80000011600 */
[----:B------:R-:W-:-:S05]  /*1e930*/  LOP3.LUT R0, R0, 0x3, RZ, 0xc0, !PT ;  /* 0x0000000300007812 */ /* 0x000fca00078ec0ff */
[----:B------:R0:W2:Y:S02]  /*1e940*/  SHFL.IDX PT, R14, R0, RZ, 0x1f ;  /* 0x00001fff000e7589 */ /* 0x0000a400000e0000 */
.L_x_10722:
[----:B--2---:R-:W-:-:S13]  /*1e950*/  ISETP.NE.AND P0, PT, R14, RZ, PT ;  /* 0x000000ff0e00720c */ /* 0x004fda0003f05270 */
[----:B------:R-:W-:Y:S05]  /*1e960*/  @P0 BRA `(.L_x_10325) ;  /* 0x0000000000880947 */ /* 0x000fea0003800000 */
[----:B------:R-:W-:-:S03]  /*1e970*/  UMOV UR4, 0xffffffff ;  /* 0xffffffff00047882 */ /* 0x000fc60000000000 */
[----:B------:R-:W-:Y:S05]  /*1e980*/  BRA.DIV UR4, `(.L_x_10622) ;  /* 0x00000026046c7947 */ /* 0x000fea000b800000 */
[----:B------:R-:W-:-:S13]  /*1e990*/  ELECT P6, URZ, PT ;  /* 0x00000000003f782f */ /* 0x000fda00038c0000 */
.L_x_10725:
[----:B------:R-:W-:Y:S05]  /*1e9a0*/  @!P6 BRA `(.L_x_10325) ;  /* 0x000000000078e947 */ /* 0x000fea0003800000 */
[----:B0-----:R-:W2:Y:S02]  /*1e9b0*/  LDL.LU R0, [R1+0x28] ;  /* 0x0000280001007983 */ /* 0x001ea40000300800 */
[----:B--2---:R-:W-:-:S04]  /*1e9c0*/  LOP3.LUT R0, R0, 0x2, RZ, 0xfc, !PT ;  /* 0x0000000200007812 */ /* 0x004fc800078efcff */
[----:B------:R-:W-:-:S13]  /*1e9d0*/  ISETP.NE.AND P2, PT, R0, 0x3, PT ;  /* 0x000000030000780c */ /* 0x000fda0003f45270 */
[----:B------:R-:W-:Y:S05]  /*1e9e0*/  @!P2 BRA `(.L_x_10623) ;  /* 0x000000000004a947 */ /* 0x000fea0003800000 */
[----:B------:R-:W-:Y:S01]  /*1e9f0*/  BPT.TRAP 0x1 ;  /* 0x000000040000795c */ /* 0x000fe20000300000 */
.L_x_10623:
        /* <DEDUP_REMOVED lines=12> */
.L_x_10726:
[----:B------:R-:W2:Y:S02]  /*1eac0*/  SYNCS.PHASECHK.TRANS64.TRYWAIT P0, [R3+URZ], R2 ;  /* 0x00000002030075a7 */ /* 0x000ea4000800017f */
[----:B--2---:R-:W-:Y:S05]  /*1ead0*/  @!P0 BRA `(.L_x_10625) ;  /* 0x00000024004c8947 */ /* 0x004fea0003800000 */
.L_x_10727:
[----:B------:R-:W-:Y:S05]  /*1eae0*/  @!P2 BRA `(.L_x_10626) ;  /* 0x000000000004a947 */ /* 0x000fea0003800000 */
[----:B------:R-:W-:Y:S01]  /*1eaf0*/  BPT.TRAP 0x1 ;  /* 0x000000040000795c */ /* 0x000fe20000300000 */
.L_x_10626:
[----:B------:R-:W-:-:S04]  /*1eb00*/  VIADD R0, R9, 0x31c60 ;  /* 0x00031c6009007836 */ /* 0x000fc80000000000 */
[----:B------:R-:W-:-:S04]  /*1eb10*/  IMAD R23, R23, 0x8, R0 ;  /* 0x0000000817177824 */ /* 0x000fc800078e0200 */
[----:B------:R-:W3:Y:S02]  /*1eb20*/  SYNCS.PHASECHK.TRANS64.TRYWAIT P0, [R23+URZ], R4 ;  /* 0x00000004170075a7 */ /* 0x000ee4000800017f */
[----:B---3--:R-:W-:Y:S05]  /*1eb30*/  @!P0 BRA `(.L_x_10627) ;  /* 0x0000002400488947 */ /* 0x008fea0003800000 */
.L_x_10728:
[----:B------:R-:W-:-:S07]  /*1eb40*/  IMAD R7, R7, 0x8, R0 ;  /* 0x0000000807077824 */ /* 0x000fce00078e0200 */
.L_x_10628:
[----:B------:R0:W0:Y:S02]  /*1eb50*/  SYNCS.PHASECHK.TRANS64.TRYWAIT P0, [R7+URZ], R2 ;  /* 0x00000002070075a7 */ /* 0x000024000800017f */
[----:B0-----:R-:W-:Y:S05]  /*1eb60*/  @!P0 NANOSLEEP.SYNCS 0x989680 ;  /* 0x009896800000895d */ /* 0x001fea0003900000 */
[----:B------:R-:W0:Y:S02]  /*1eb70*/  @!P0 SYNCS.PHASECHK.TRANS64 P0, [R7+URZ], R2 ;  /* 0x00000002070085a7 */ /* 0x000e24000800007f */
[----:B0-----:R-:W-:Y:S05]  /*1eb80*/  @!P0 BRA `(.L_x_10628) ;  /* 0xfffffffc00f08947 */ /* 0x001fea000383ffff */
.L_x_10325:
[----:B------:R-:W-:Y:S05]  /*1eb90*/  BSYNC B9 ;  /* 0x0000000000097941 */ /* 0x000fea0003800000 */
.L_x_10322:
[----:B------:R-:W-:Y:S05]  /*1eba0*/  EXIT ;  /* 0x000000000000794d */ /* 0x000fea0003800000 */
.L_x_10341:
[----:B0-----:R0:W1:Y:S02]  /*1ebb0*/  SYNCS.PHASECHK.TRANS64.TRYWAIT P5, [R20+URZ+0x31c90], R90 ;  /* 0x031c905a140075a7 */ /* 0x00106400080a017f */
[----:B-1----:R-:W-:Y:S05]  /*1ebc0*/  @!P5 NANOSLEEP.SYNCS 0x989680 ;  /* 0x009896800000d95d */ /* 0x002fea0003900000 */
[----:B------:R-:W1:Y:S02]  /*1ebd0*/  @!P5 SYNCS.PHASECHK.TRANS64 P5, [R20+URZ+0x31c90], R90 ;  /* 0x031c905a1400d5a7 */ /* 0x000e6400080a007f */
[----:B-1----:R-:W-:Y:S05]  /*1ebe0*/  @!P5 BRA `(.L_x_10341) ;  /* 0xfffffffc00f0d947 */ /* 0x002fea000383ffff */
[----:B------:R-:W-:Y:S05]  /*1ebf0*/  BRA `(.L_x_10629) ;  /* 0xfffffe4400907947 */ /* 0x000fea000383ffff */
.L_x_10369:
[----:B0-----:R0:W1:Y:S02]  /*1ec00*/  SYNCS.PHASECHK.TRANS64.TRYWAIT P5, [R20+URZ+0x31c90], R90 ;  /* 0x031c905a140075a7 */ /* 0x00106400080a017f */
[----:B-1----:R-:W-:Y:S05]  /*1ec10*/  @!P5 NANOSLEEP.SYNCS 0x989680 ;  /* 0x009896800000d95d */ /* 0x002fea0003900000 */
[----:B------:R-:W1:Y:S02]  /*1ec20*/  @!P5 SYNCS.PHASECHK.TRANS64 P5, [R20+URZ+0x31c90], R90 ;  /* 0x031c905a1400d5a7 */ /* 0x000e6400080a007f */
[----:B-1----:R-:W-:Y:S05]  /*1ec30*/  @!P5 BRA `(.L_x_10369) ;  /* 0xfffffffc00f0d947 */ /* 0x002fea000383ffff */
[----:B------:R-:W-:Y:S05]  /*1ec40*/  BRA `(.L_x_10630) ;  /* 0xfffffe6000047947 */ /* 0x000fea000383ffff */
.L_x_10382:
[----:B0-----:R0:W1:Y:S02]  /*1ec50*/  SYNCS.PHASECHK.TRANS64.TRYWAIT P4, [R20+URZ+0x31c90], R90 ;  /* 0x031c905a140075a7 */ /* 0x001064000808017f */
[----:B-1----:R-:W-:Y:S05]  /*1ec60*/  @!P4 NANOSLEEP.SYNCS 0x989680 ;  /* 0x009896800000c95d */ /* 0x002fea0003900000 */
[----:B------:R-:W1:Y:S02]  /*1ec70*/  @!P4 SYNCS.PHASECHK.TRANS64 P4, [R20+URZ+0x31c90], R90 ;  /* 0x031c905a1400c5a7 */ /* 0x000e64000808007f */
[----:B-1----:R-:W-:Y:S05]  /*1ec80*/  @!P4 BRA `(.L_x_10382) ;  /* 0xfffffffc00f0c947 */ /* 0x002fea000383ffff */
[----:B------:R-:W-:Y:S05]  /*1ec90*/  BRA `(.L_x_10631) ;  /* 0xfffffe7800807947 */ /* 0x000fea000383ffff */
.L_x_10386:
[----:B--2---:R2:W3:Y:S02]  /*1eca0*/  SYNCS.PHASECHK.TRANS64.TRYWAIT P3, [R20+URZ+0x31cb0], R90 ;  /* 0x031cb05a140075a7 */ /* 0x0044e4000806017f */
[----:B---3--:R-:W-:Y:S05]  /*1ecb0*/  @!P3 NANOSLEEP.SYNCS 0x989680 ;  /* 0x009896800000b95d */ /* 0x008fea0003900000 */
[----:B------:R-:W3:Y:S02]  /*1ecc0*/  @!P3 SYNCS.PHASECHK.TRANS64 P3, [R20+URZ+0x31cb0], R90 ;  /* 0x031cb05a1400b5a7 */ /* 0x000ee4000806007f */
[----:B---3--:R-:W-:Y:S05]  /*1ecd0*/  @!P3 BRA `(.L_x_10386) ;  /* 0xfffffffc00f0b947 */ /* 0x008fea000383ffff */
[----:B------:R-:W-:Y:S05]  /*1ece0*/  BRA `(.L_x_10632) ;  /* 0xfffffe7c00187947 */ /* 0x000fea000383ffff */
.L_x_10392:
[----:B------:R-:W0:Y:S01]  /*1ecf0*/  S2R R4, SR_TID.X ;  /* 0x0000000000047919 */ /* 0x000e220000002100 */
[----:B------:R-:W-:Y:S01]  /*1ed00*/  BSSY B0, `(.L_x_10633) ;  /* 0x000000c000007945 */ /* 0x000fe20003800000 */
[----:B------:R-:W-:Y:S02]  /*1ed10*/  IMAD.MOV.U32 R12, RZ, RZ, RZ ;  /* 0x000000ffff0c7224 */ /* 0x000fe400078e00ff */
[----:B------:R-:W-:Y:S02]  /*1ed20*/  IMAD.MOV.U32 R11, RZ, RZ, 0x1f ;  /* 0x0000001fff0b7424 */ /* 0x000fe400078e00ff */
[----:B------:R-:W-:Y:S02]  /*1ed30*/  IMAD.MOV.U32 R15, RZ, RZ, -0x1 ;  /* 0xffffffffff0f7424 */ /* 0x000fe400078e00ff */
[----:B0-----:R-:W-:-:S05]  /*1ed40*/  VIADD R5, R4, 0xffffff80 ;  /* 0xffffff8004057836 */ /* 0x001fca0000000000 */
[----:B------:R-:W-:-:S04]  /*1ed50*/  SHF.R.S32.HI R4, RZ, 0x1f, R5 ;  /* 0x0000001fff047819 */ /* 0x000fc80000011405 */
[----:B------:R-:W-:-:S04]  /*1ed60*/  LEA.HI R4, R4, R5, RZ, 0x7 ;  /* 0x0000000504047211 */ /* 0x000fc800078f38ff */
[----:B------:R-:W-:-:S05]  /*1ed70*/  SHF.R.S32.HI R4, RZ, 0x7, R4 ;  /* 0x00000007ff047819 */ /* 0x000fca0000011404 */
[----:B------:R-:W-:-:S07]  /*1ed80*/  IMAD.MOV.U32 R13, RZ, RZ, R4 ;  /* 0x000000ffff0d7224 */ /* 0x000fce00078e0004 */
[----:B-----5:R-:W-:Y:S05]  /*1ed90*/  WARPSYNC.COLLECTIVE R15, `(.L_x_10634) ;  /* 0x000000000f087348 */ /* 0x020fea0003c00000 */
[----:B------:R0:W1:Y:S02]  /*1eda0*/  SHFL.IDX P6, R14, R13, R12, R11 ;  /* 0x0000000c0d0e7389 */ /* 0x00006400000c000b */
[----:B01---5:R-:W-:Y:S01]  /*1edb0*/  ENDCOLLECTIVE ;  /* 0x000000000000791b */ /* 0x023fe20003800000 */
.L_x_10634:
[----:B------:R-:W-:Y:S05]  /*1edc0*/  BSYNC B0 ;  /* 0x0000000000007941 */ /* 0x000fea0003800000 */
.L_x_10633:
[----:B------:R1:W-:Y:S01]  /*1edd0*/  STL [R1+0x78], R14 ;  /* 0x0000780e01007387 */ /* 0x0003e20000100800 */
[----:B------:R-:W-:Y:S05]  /*1ede0*/  BRA `(.L_x_10635) ;  /* 0xfffffe8000707947 */ /* 0x000fea000383ffff */
.L_x_10403:
[----:B------:R-:W-:Y:S01]  /*1edf0*/  BSSY B1, `(.L_x_10636) ;  /* 0x0000008000017945 */ /* 0x000fe20003800000 */
[----:B------:R-:W-:Y:S01]  /*1ee00*/  IMAD.MOV.U32 R13, RZ, RZ, R25 ;  /* 0x000000ffff0d7224 */ /* 0x000fe200078e0019 */
[----:B------:R-:W-:Y:S01]  /*1ee10*/  MOV R15, 0xffffffff ;  /* 0xffffffff000f7802 */ /* 0x000fe20000000f00 */
[----:B------:R-:W-:Y:S02]  /*1ee20*/  IMAD.MOV.U32 R12, RZ, RZ, RZ ;  /* 0x000000ffff0c7224 */ /* 0x000fe400078e00ff */
[----:B------:R-:W-:-:S07]  /*1ee30*/  IMAD.MOV.U32 R11, RZ, RZ, 0x1e1f ;  /* 0x00001e1fff0b7424 */ /* 0x000fce00078e00ff */
[----:B-1----:R-:W-:Y:S05]  /*1ee40*/  WARPSYNC.COLLECTIVE R15, `(.L_x_10637) ;  /* 0x000000000f087348 */ /* 0x002fea0003c00000 */
[----:B-1----:R0:W1:Y:S02]  /*1ee50*/  SHFL.IDX P6, R14, R13, R12, R11 ;  /* 0x0000000c0d0e7389 */ /* 0x00206400000c000b */
[----:B01----:R-:W-:Y:S01]  /*1ee60*/  ENDCOLLECTIVE ;  /* 0x000000000000791b */ /* 0x003fe20003800000 */
.L_x_10637:
[----:B------:R-:W-:Y:S05]  /*1ee70*/  BSYNC B1 ;  /* 0x0000000000017941 */ /* 0x000fea0003800000 */
.L_x_10636:
[----:B------:R-:W-:Y:S02]  /*1ee80*/  IMAD.MOV.U32 R13, RZ, RZ, R24 ;  /* 0x000000ffff0d7224 */ /* 0x000fe400078e0018 */
[----:B------:R-:W-:Y:S02]  /*1ee90*/  IMAD.MOV.U32 R12, RZ, RZ, RZ ;  /* 0x000000ffff0c7224 */ /* 0x000fe400078e00ff */
[----:B------:R-:W-:Y:S02]  /*1eea0*/  IMAD.MOV.U32 R11, RZ, RZ, 0x1e1f ;  /* 0x00001e1fff0b7424 */ /* 0x000fe400078e00ff */
[----:B------:R-:W-:Y:S02]  /*1eeb0*/  IMAD.MOV.U32 R15, RZ, RZ, -0x1 ;  /* 0xffffffffff0f7424 */ /* 0x000fe400078e00ff */
[----:B------:R-:W-:-:S07]  /*1eec0*/  IMAD.MOV.U32 R3, RZ, RZ, R14 ;  /* 0x000000ffff037224 */ /* 0x000fce00078e000e */
[----:B------:R-:W-:Y:S05]  /*1eed0*/  WARPSYNC.COLLECTIVE R15, `(.L_x_10638) ;  /* 0x000000000f087348 */ /* 0x000fea0003c00000 */
[----:B------:R0:W1:Y:S02]  /*1eee0*/  SHFL.IDX P6, R14, R13, R12, R11 ;  /* 0x0000000c0d0e7389 */ /* 0x00006400000c000b */
[----:B01----:R-:W-:Y:S01]  /*1eef0*/  ENDCOLLECTIVE ;  /* 0x000000000000791b */ /* 0x003fe20003800000 */
.L_x_10638:
[----:B------:R-:W-:Y:S02]  /*1ef00*/  IMAD.MOV.U32 R13, RZ, RZ, R27 ;  /* 0x000000ffff0d7224 */ /* 0x000fe400078e001b */
[----:B------:R-:W-:-:S07]  /*1ef10*/  IMAD.MOV.U32 R0, RZ, RZ, R14 ;  /* 0x000000ffff007224 */ /* 0x000fce00078e000e */
[----:B------:R-:W-:Y:S05]  /*1ef20*/  WARPSYNC.COLLECTIVE R15, `(.L_x_10639) ;  /* 0x000000000f087348 */ /* 0x000fea0003c00000 */
[----:B------:R0:W1:Y:S02]  /*1ef30*/  SHFL.IDX P6, R14, R13, R12, R11 ;  /* 0x0000000c0d0e7389 */ /* 0x00006400000c000b */
[----:B01----:R-:W-:Y:S01]  /*1ef40*/  ENDCOLLECTIVE ;  /* 0x000000000000791b */ /* 0x003fe20003800000 */
.L_x_10639:
[----:B------:R-:W-:Y:S02]  /*1ef50*/  IMAD.MOV.U32 R13, RZ, RZ, R26 ;  /* 0x000000ffff0d7224 */ /* 0x000fe400078e001a */
[----:B------:R-:W-:-:S07]  /*1ef60*/  IMAD.MOV.U32 R5, RZ, RZ, R14 ;  /* 0x000000ffff057224 */ /* 0x000fce00078e000e */
[----:B------:R-:W-:Y:S05]  /*1ef70*/  WARPSYNC.COLLECTIVE R15, `(.L_x_10640) ;  /* 0x000000000f087348 */ /* 0x000fea0003c00000 */
[----:B------:R0:W1:Y:S02]  /*1ef80*/  SHFL.IDX P6, R14, R13, R12, R11 ;  /* 0x0000000c0d0e7389 */ /* 0x00006400000c000b */
[----:B01----:R-:W-:Y:S01]  /*1ef90*/  ENDCOLLECTIVE ;  /* 0x000000000000791b */ /* 0x003fe20003800000 */
.L_x_10640:
[----:B------:R-:W-:Y:S01]  /*1efa0*/  IMAD.MOV.U32 R4, RZ, RZ, R14 ;  /* 0x000000ffff047224 */ /* 0x000fe200078e000e */
[----:B------:R-:W-:Y:S06]  /*1efb0*/  BRA `(.L_x_10641) ;  /* 0xfffffe8400787947 */ /* 0x000fec000383ffff */
.L_x_10407:
[----:B0-----:R0:W1:Y:S02]  /*1efc0*/  SYNCS.PHASECHK.TRANS64.TRYWAIT P1, [R16+URZ+0x31c00], R3 ;  /* 0x031c0003100075a7 */ /* 0x001064000802017f */
[----:B-1----:R-:W-:Y:S05]  /*1efd0*/  @!P1 NANOSLEEP.SYNCS 0x989680 ;  /* 0x009896800000995d */ /* 0x002fea0003900000 */
[----:B------:R-:W1:Y:S02]  /*1efe0*/  @!P1 SYNCS.PHASECHK.TRANS64 P1, [R16+URZ+0x31c00], R3 ;  /* 0x031c0003100095a7 */ /* 0x000e64000802007f */
[----:B-1----:R-:W-:Y:S05]  /*1eff0*/  @!P1 BRA `(.L_x_10407) ;  /* 0xfffffffc00f09947 */ /* 0x002fea000383ffff */
[----:B------:R-:W-:Y:S05]  /*1f000*/  BRA `(.L_x_10642) ;  /* 0xfffffe8c00987947 */ /* 0x000fea000383ffff */
.L_x_10419:
[----:B------:R-:W-:Y:S01]  /*1f010*/  BSSY B1, `(.L_x_10643) ;  /* 0x0000008000017945 */ /* 0x000fe20003800000 */
[----:B------:R-:W-:Y:S02]  /*1f020*/  IMAD.MOV.U32 R13, RZ, RZ, R25 ;  /* 0x000000ffff0d7224 */ /* 0x000fe400078e0019 */
[----:B------:R-:W-:Y:S02]  /*1f030*/  IMAD.MOV.U32 R12, RZ, RZ, RZ ;  /* 0x000000ffff0c7224 */ /* 0x000fe400078e00ff */
[----:B------:R-:W-:Y:S02]  /*1f040*/  IMAD.MOV.U32 R11, RZ, RZ, 0x1e1f ;  /* 0x00001e1fff0b7424 */ /* 0x000fe400078e00ff */
[----:B------:R-:W-:-:S07]  /*1f050*/  IMAD.MOV.U32 R15, RZ, RZ, -0x1 ;  /* 0xffffffffff0f7424 */ /* 0x000fce00078e00ff */
[----:B-1----:R-:W-:Y:S05]  /*1f060*/  WARPSYNC.COLLECTIVE R15, `(.L_x_10644) ;  /* 0x000000000f087348 */ /* 0x002fea0003c00000 */
[----:B-1----:R0:W1:Y:S02]  /*1f070*/  SHFL.IDX P6, R14, R13, R12, R11 ;  /* 0x0000000c0d0e7389 */ /* 0x00206400000c000b */
[----:B01----:R-:W-:Y:S01]  /*1f080*/  ENDCOLLECTIVE ;  /* 0x000000000000791b */ /* 0x003fe20003800000 */
.L_x_10644:
[----:B------:R-:W-:Y:S05]  /*1f090*/  BSYNC B1 ;  /* 0x0000000000017941 */ /* 0x000fea0003800000 */
.L_x_10643:
[----:B------:R-:W-:Y:S01]  /*1f0a0*/  IMAD.MOV.U32 R13, RZ, RZ, R24 ;  /* 0x000000ffff0d7224 */ /* 0x000fe200078e0018 */
[----:B------:R-:W-:Y:S01]  /*1f0b0*/  MOV R11, 0x1e1f ;  /* 0x00001e1f000b7802 */ /* 0x000fe20000000f00 */
[----:B------:R-:W-:Y:S02]  /*1f0c0*/  IMAD.MOV.U32 R12, RZ, RZ, RZ ;  /* 0x000000ffff0c7224 */ /* 0x000fe400078e00ff */
[----:B------:R-:W-:Y:S02]  /*1f0d0*/  IMAD.MOV.U32 R15, RZ, RZ, -0x1 ;  /* 0xffffffffff0f7424 */ /* 0x000fe400078e00ff */
[----:B------:R-:W-:-:S07]  /*1f0e0*/  IMAD.MOV.U32 R3, RZ, RZ, R14 ;  /* 0x000000ffff037224 */ /* 0x000fce00078e000e */
[----:B------:R-:W-:Y:S05]  /*1f0f0*/  WARPSYNC.COLLECTIVE R15, `(.L_x_10645) ;  /* 0x000000000f087348 */ /* 0x000fea0003c00000 */
[----:B------:R0:W1:Y:S02]  /*1f100*/  SHFL.IDX P6, R14, R13, R12, R11 ;  /* 0x0000000c0d0e7389 */ /* 0x00006400000c000b */
[----:B01----:R-:W-:Y:S01]  /*1f110*/  ENDCOLLECTIVE ;  /* 0x000000000000791b */ /* 0x003fe20003800000 */
.L_x_10645:
[----:B------:R-:W-:Y:S02]  /*1f120*/  IMAD.MOV.U32 R21, RZ, RZ, R3 ;  /* 0x000000ffff157224 */ /* 0x000fe400078e0003 */
[----:B------:R-:W-:Y:S02]  /*1f130*/  IMAD.MOV.U32 R13, RZ, RZ, R27 ;  /* 0x000000ffff0d7224 */ /* 0x000fe400078e001b */
[----:B------:R-:W-:-:S07]  /*1f140*/  IMAD.MOV.U32 R0, RZ, RZ, R14 ;  /* 0x000000ffff007224 */ /* 0x000fce00078e000e */
[----:B------:R-:W-:Y:S05]  /*1f150*/  WARPSYNC.COLLECTIVE R15, `(.L_x_10646) ;  /* 0x000000000f087348 */ /* 0x000fea0003c00000 */
[----:B------:R0:W1:Y:S02]  /*1f160*/  SHFL.IDX P6, R14, R13, R12, R11 ;  /* 0x0000000c0d0e7389 */ /* 0x00006400000c000b */
[----:B01----:R-:W-:Y:S01]  /*1f170*/  ENDCOLLECTIVE ;  /* 0x000000000000791b */ /* 0x003fe20003800000 */
.L_x_10646:
[----:B------:R-:W-:Y:S02]  /*1f180*/  IMAD.MOV.U32 R20, RZ, RZ, R0 ;  /* 0x000000ffff147224 */ /* 0x000fe400078e0000 */
[----:B------:R-:W-:Y:S02]  /*1f190*/  IMAD.MOV.U32 R13, RZ, RZ, R26 ;  /* 0x000000ffff0d7224 */ /* 0x000fe400078e001a */
[----:B------:R-:W-:-:S07]  /*1f1a0*/  IMAD.MOV.U32 R5, RZ, RZ, R14 ;  /* 0x000000ffff057224 */ /* 0x000fce00078e000e */
[----:B------:R-:W-:Y:S05]  /*1f1b0*/  WARPSYNC.COLLECTIVE R15, `(.L_x_10647) ;  /* 0x000000000f087348 */ /* 0x000fea0003c00000 */
[----:B------:R0:W1:Y:S02]  /*1f1c0*/  SHFL.IDX P6, R14, R13, R12, R11 ;  /* 0x0000000c0d0e7389 */ /* 0x00006400000c000b */
[----:B01----:R-:W-:Y:S01]  /*1f1d0*/  ENDCOLLECTIVE ;  /* 0x000000000000791b */ /* 0x003fe20003800000 */
.L_x_10647:
[----:B------:R-:W-:Y:S05]  /*1f1e0*/  BRA `(.L_x_10648) ;  /* 0xfffffe9c00cc7947 */ /* 0x000fea000383ffff */
.L_x_10423:
[----:B0-----:R0:W1:Y:S02]  /*1f1f0*/  SYNCS.PHASECHK.TRANS64.TRYWAIT P1, [R16+URZ+0x31c00], R3 ;  /* 0x031c0003100075a7 */ /* 0x001064000802017f */
[----:B-1----:R-:W-:Y:S05]  /*1f200*/  @!P1 NANOSLEEP.SYNCS 0x989680 ;  /* 0x009896800000995d */ /* 0x002fea0003900000 */
[----:B------:R-:W1:Y:S02]  /*1f210*/  @!P1 SYNCS.PHASECHK.TRANS64 P1, [R16+URZ+0x31c00], R3 ;  /* 0x031c0003100095a7 */ /* 0x000e64000802007f */
[----:B-1----:R-:W-:Y:S05]  /*1f220*/  @!P1 BRA `(.L_x_10423) ;  /* 0xfffffffc00f09947 */ /* 0x002fea000383ffff */
[----:B------:R-:W-:Y:S05]  /*1f230*/  BRA `(.L_x_10649) ;  /* 0xfffffea400647947 */ /* 0x000fea000383ffff */
.L_x_10431:
[----:B--2---:R2:W4:Y:S02]  /*1f240*/  SYNCS.PHASECHK.TRANS64.TRYWAIT P1, [R0+URZ+0x31c30], R5 ;  /* 0x031c3005000075a7 */ /* 0x004524000802017f */
[----:B----4-:R-:W-:Y:S05]  /*1f250*/  @!P1 NANOSLEEP.SYNCS 0x989680 ;  /* 0x009896800000995d */ /* 0x010fea0003900000 */
[----:B------:R-:W4:Y:S02]  /*1f260*/  @!P1 SYNCS.PHASECHK.TRANS64 P1, [R0+URZ+0x31c30], R5 ;  /* 0x031c3005000095a7 */ /* 0x000f24000802007f */
[----:B----4-:R-:W-:Y:S05]  /*1f270*/  @!P1 BRA `(.L_x_10431) ;  /* 0xfffffffc00f09947 */ /* 0x010fea000383ffff */
[----:B------:R-:W-:Y:S05]  /*1f280*/  BRA `(.L_x_10430) ;  /* 0xfffffeb800a87947 */ /* 0x000fea000383ffff */
.L_x_10437:
[----:B-1----:R1:W2:Y:S02]  /*1f290*/  SYNCS.PHASECHK.TRANS64.TRYWAIT P3, [R14+URZ+0x31c30], R15 ;  /* 0x031c300f0e0075a7 */ /* 0x0022a4000806017f */
[----:B--2---:R-:W-:Y:S05]  /*1f2a0*/  @!P3 NANOSLEEP.SYNCS 0x989680 ;  /* 0x009896800000b95d */ /* 0x004fea0003900000 */
[----:B------:R-:W2:Y:S02]  /*1f2b0*/  @!P3 SYNCS.PHASECHK.TRANS64 P3, [R14+URZ+0x31c30], R15 ;  /* 0x031c300f0e00b5a7 */ /* 0x000ea4000806007f */
[----:B--2---:R-:W-:Y:S05]  /*1f2c0*/  @!P3 BRA `(.L_x_10437) ;  /* 0xfffffffc00f0b947 */ /* 0x004fea000383ffff */
[----:B------:R-:W-:Y:S05]  /*1f2d0*/  BRA `(.L_x_10436) ;  /* 0xffffff0400887947 */ /* 0x000fea000383ffff */
.L_x_10441:
[----:B-1----:R1:W2:Y:S02]  /*1f2e0*/  SYNCS.PHASECHK.TRANS64.TRYWAIT P2, [R15+URZ+0x31c50], R14 ;  /* 0x031c500e0f0075a7 */ /* 0x0022a4000804017f */
[----:B--2---:R-:W-:Y:S05]  /*1f2f0*/  @!P2 NANOSLEEP.SYNCS 0x989680 ;  /* 0x009896800000a95d */ /* 0x004fea0003900000 */
[----:B------:R-:W2:Y:S02]  /*1f300*/  @!P2 SYNCS.PHASECHK.TRANS64 P2, [R15+URZ+0x31c50], R14 ;  /* 0x031c500e0f00a5a7 */ /* 0x000ea4000804007f */
[----:B--2---:R-:W-:Y:S05]  /*1f310*/  @!P2 BRA `(.L_x_10441) ;  /* 0xfffffffc00f0a947 */ /* 0x004fea000383ffff */
[----:B------:R-:W-:Y:S05]  /*1f320*/  BRA `(.L_x_10438) ;  /* 0xffffff2c00047947 */ /* 0x000fea000383ffff */
.L_x_10446:
[----:B-1----:R1:W2:Y:S02]  /*1f330*/  SYNCS.PHASECHK.TRANS64.TRYWAIT P0, [R0+URZ+0x31c50], R3 ;  /* 0x031c5003000075a7 */ /* 0x0022a4000800017f */
[----:B--2---:R-:W-:Y:S05]  /*1f340*/  @!P0 NANOSLEEP.SYNCS 0x989680 ;  /* 0x009896800000895d */ /* 0x004fea0003900000 */
[----:B------:R-:W2:Y:S02]  /*1f350*/  @!P0 SYNCS.PHASECHK.TRANS64 P0, [R0+URZ+0x31c50], R3 ;  /* 0x031c5003000085a7 */ /* 0x000ea4000800007f */
[----:B--2---:R-:W-:Y:S05]  /*1f360*/  @!P0 BRA `(.L_x_10446) ;  /* 0xfffffffc00f08947 */ /* 0x004fea000383ffff */
[----:B------:R-:W-:Y:S05]  /*1f370*/  BRA `(.L_x_10445) ;  /* 0xffffff58002c7947 */ /* 0x000fea000383ffff */
.L_x_10456:
[----:B------:R-:W-:Y:S02]  /*1f380*/  IMAD.MOV.U32 R13, RZ, RZ, R2 ;  /* 0x000000ffff0d7224 */ /* 0x000fe400078e0002 */
[----:B------:R-:W-:Y:S02]  /*1f390*/  IMAD.MOV.U32 R12, RZ, RZ, RZ ;  /* 0x000000ffff0c7224 */ /* 0x000fe400078e00ff */
[----:B------:R-:W-:Y:S02]  /*1f3a0*/  IMAD.MOV.U32 R11, RZ, RZ, 0x1c1f ;  /* 0x00001c1fff0b7424 */ /* 0x000fe400078e00ff */
[----:B------:R-:W-:-:S07]  /*1f3b0*/  IMAD.MOV.U32 R15, RZ, RZ, -0x1 ;  /* 0xffffffffff0f7424 */ /* 0x000fce00078e00ff */
[----:B------:R-:W-:Y:S05]  /*1f3c0*/  WARPSYNC.COLLECTIVE R15, `(.L_x_10650) ;  /* 0x000000000f087348 */ /* 0x000fea0003c00000 */
[----:B------:R0:W1:Y:S02]  /*1f3d0*/  SHFL.IDX P6, R14, R13, R12, R11 ;  /* 0x0000000c0d0e7389 */ /* 0x00006400000c000b */
[----:B01----:R-:W-:Y:S01]  /*1f3e0*/  ENDCOLLECTIVE ;  /* 0x000000000000791b */ /* 0x003fe20003800000 */
.L_x_10650:
[----:B------:R-:W-:Y:S02]  /*1f3f0*/  IMAD.MOV.U32 R13, RZ, RZ, R0 ;  /* 0x000000ffff0d7224 */ /* 0x000fe400078e0000 */
[----:B------:R-:W-:-:S07]  /*1f400*/  IMAD.MOV.U32 R3, RZ, RZ, R14 ;  /* 0x000000ffff037224 */ /* 0x000fce00078e000e */
[----:B------:R-:W-:Y:S05]  /*1f410*/  WARPSYNC.COLLECTIVE R15, `(.L_x_10651) ;  /* 0x000000000f087348 */ /* 0x000fea0003c00000 */
[----:B------:R0:W1:Y:S02]  /*1f420*/  SHFL.IDX P6, R14, R13, R12, R11 ;  /* 0x0000000c0d0e7389 */ /* 0x00006400000c000b */
[----:B01----:R-:W-:Y:S01]  /*1f430*/  ENDCOLLECTIVE ;  /* 0x000000000000791b */ /* 0x003fe20003800000 */
.L_x_10651:
[----:B------:R-:W-:Y:S05]  /*1f440*/  BRA `(.L_x_10652) ;  /* 0xffffff7c00607947 */ /* 0x000fea000383ffff */
.L_x_10459:
[----:B------:R-:W-:Y:S01]  /*1f450*/  BSSY B1, `(.L_x_10653) ;  /* 0x0000008000017945 */ /* 0x000fe20003800000 */
[----:B------:R-:W-:Y:S02]  /*1f460*/  IMAD.MOV.U32 R13, RZ, RZ, R2 ;  /* 0x000000ffff0d7224 */ /* 0x000fe400078e0002 */
[----:B------:R-:W-:Y:S02]  /*1f470*/  IMAD.MOV.U32 R12, RZ, RZ, 0x1 ;  /* 0x00000001ff0c7424 */ /* 0x000fe400078e00ff */
[----:B---3--:R-:W-:Y:S02]  /*1f480*/  IMAD.MOV.U32 R11, RZ, RZ, 0x1c1f ;  /* 0x00001c1fff0b7424 */ /* 0x008fe400078e00ff */
[----:B------:R-:W-:-:S07]  /*1f490*/  IMAD.MOV.U32 R15, RZ, RZ, -0x1 ;  /* 0xffffffffff0f7424 */ /* 0x000fce00078e00ff */
[----:B012---:R-:W-:Y:S05]  /*1f4a0*/  WARPSYNC.COLLECTIVE R15, `(.L_x_10654) ;  /* 0x000000000f087348 */ /* 0x007fea0003c00000 */
[----:B--2---:R2:W3:Y:S02]  /*1f4b0*/  SHFL.IDX P6, R14, R13, R12, R11 ;  /* 0x0000000c0d0e7389 */ /* 0x0044e400000c000b */
[----:B0123--:R-:W-:Y:S01]  /*1f4c0*/  ENDCOLLECTIVE ;  /* 0x000000000000791b */ /* 0x00ffe20003800000 */
.L_x_10654:
[----:B------:R-:W-:Y:S05]  /*1f4d0*/  BSYNC B1 ;  /* 0x0000000000017941 */ /* 0x000fea0003800000 */
.L_x_10653:
        /* <DEDUP_REMOVED lines=8> */
.L_x_10655:
[----:B------:R-:W-:Y:S05]  /*1f560*/  BRA `(.L_x_10656) ;  /* 0xffffff7c00747947 */ /* 0x000fea000383ffff */
.L_x_10476:
[----:B------:R-:W0:Y:S01]  /*1f570*/  S2R R8, SR_TID.X ;  /* 0x0000000000087919 */ /* 0x000e220000002100 */
[----:B------:R-:W-:Y:S01]  /*1f580*/  BSSY B1, `(.L_x_10657) ;  /* 0x000000a000017945 */ /* 0x000fe20003800000 */
[----:B------:R-:W-:Y:S02]  /*1f590*/  IMAD.MOV.U32 R12, RZ, RZ, RZ ;  /* 0x000000ffff0c7224 */ /* 0x000fe400078e00ff */
[----:B-1----:R-:W-:Y:S02]  /*1f5a0*/  IMAD.MOV.U32 R11, RZ, RZ, 0x1f ;  /* 0x0000001fff0b7424 */ /* 0x002fe400078e00ff */
[----:B------:R-:W-:Y:S01]  /*1f5b0*/  IMAD.MOV.U32 R15, RZ, RZ, -0x1 ;  /* 0xffffffffff0f7424 */ /* 0x000fe200078e00ff */
[----:B0-----:R-:W-:-:S04]  /*1f5c0*/  SHF.R.U32.HI R8, RZ, 0x5, R8 ;  /* 0x00000005ff087819 */ /* 0x001fc80000011608 */
[----:B------:R-:W-:-:S05]  /*1f5d0*/  LOP3.LUT R8, R8, 0x3, RZ, 0xc0, !PT ;  /* 0x0000000308087812 */ /* 0x000fca00078ec0ff */
[----:B------:R-:W-:-:S07]  /*1f5e0*/  IMAD.MOV.U32 R13, RZ, RZ, R8 ;  /* 0x000000ffff0d7224 */ /* 0x000fce00078e0008 */
[----:B------:R-:W-:Y:S05]  /*1f5f0*/  WARPSYNC.COLLECTIVE R15, `(.L_x_10658) ;  /* 0x000000000f087348 */ /* 0x000fea0003c00000 */
[----:B------:R0:W1:Y:S02]  /*1f600*/  SHFL.IDX P6, R14, R13, R12, R11 ;  /* 0x0000000c0d0e7389 */ /* 0x00006400000c000b */
[----:B01----:R-:W-:Y:S01]  /*1f610*/  ENDCOLLECTIVE ;  /* 0x000000000000791b */ /* 0x003fe20003800000 */
.L_x_10658:
[----:B------:R-:W-:Y:S05]  /*1f620*/  BSYNC B1 ;  /* 0x0000000000017941 */ /* 0x000fea0003800000 */
.L_x_10657:
[----:B------:R-:W-:Y:S05]  /*1f630*/  BRA `(.L_x_10659) ;  /* 0xffffff9000647947 */ /* 0x000fea000383ffff */
.L_x_10478:
[----:B------:R-:W-:Y:S01]  /*1f640*/  BSSY B1, `(.L_x_10660) ;  /* 0x0000006000017945 */ /* 0x000fe20003800000 */
[----:B------:R-:W-:-:S07]  /*1f650*/  IMAD.MOV.U32 R15, RZ, RZ, -0x1 ;  /* 0xffffffffff0f7424 */ /* 0x000fce00078e00ff */
[----:B01----:R-:W-:Y:S05]  /*1f660*/  WARPSYNC.COLLECTIVE R15, `(.L_x_10661) ;  /* 0x000000000f0c7348 */ /* 0x003fea0003c00000 */
[----:B------:R-:W-:Y:S02]  /*1f670*/  ELECT P6, UR62, PT ;  /* 0x00000000003e782f */ /* 0x000fe400038c0000 */
[----:B------:R-:W-:Y:S01]  /*1f680*/  MOV R14, UR62 ;  /* 0x0000003e000e7c02 */ /* 0x000fe20008000f00 */
[----:B01----:R-:W-:Y:S10]  /*1f690*/  ENDCOLLECTIVE ;  /* 0x000000000000791b */ /* 0x003ff40003800000 */
.L_x_10661:
[----:B------:R-:W-:Y:S05]  /*1f6a0*/  BSYNC B1 ;  /* 0x0000000000017941 */ /* 0x000fea0003800000 */
.L_x_10660:
[----:B------:R-:W-:Y:S01]  /*1f6b0*/  PLOP3.LUT P2, PT, P6, PT, PT, 0x80, 0x0 ;  /* 0x000000000000781c */ /* 0x000fe2000374f070 */
[----:B------:R-:W-:-:S12]  /*1f6c0*/  BRA `(.L_x_10477) ;  /* 0xffffff9000587947 */ /* 0x000fd8000383ffff */
.L_x_10480:
[----:B0-----:R0:W2:Y:S02]  /*1f6d0*/  SYNCS.PHASECHK.TRANS64.TRYWAIT P0, [R22+URZ+0x31c20], R5 ;  /* 0x031c2005160075a7 */ /* 0x0010a4000800017f */
[----:B--2---:R-:W-:Y:S05]  /*1f6e0*/  @!P0 NANOSLEEP.SYNCS 0x989680 ;  /* 0x009896800000895d */ /* 0x004fea0003900000 */
[----:B------:R-:W2:Y:S02]  /*1f6f0*/  @!P0 SYNCS.PHASECHK.TRANS64 P0, [R22+URZ+0x31c20], R5 ;  /* 0x031c2005160085a7 */ /* 0x000ea4000800007f */
[----:B--2---:R-:W-:Y:S05]  /*1f700*/  @!P0 BRA `(.L_x_10480) ;  /* 0xfffffffc00f08947 */ /* 0x004fea000383ffff */
[----:B------:R-:W-:Y:S05]  /*1f710*/  BRA `(.L_x_10662) ;  /* 0xffffff9000687947 */ /* 0x000fea000383ffff */
.L_x_10484:
[----:B--2---:R2:W3:Y:S02]  /*1f720*/  SYNCS.PHASECHK.TRANS64.TRYWAIT P0, [R8+URZ+0x31ca0], R10 ;  /* 0x031ca00a080075a7 */ /* 0x0044e4000800017f */
[----:B---3--:R-:W-:Y:S05]  /*1f730*/  @!P0 NANOSLEEP.SYNCS 0x989680 ;  /* 0x009896800000895d */ /* 0x008fea0003900000 */
[----:B------:R-:W3:Y:S02]  /*1f740*/  @!P0 SYNCS.PHASECHK.TRANS64 P0, [R8+URZ+0x31ca0], R10 ;  /* 0x031ca00a080085a7 */ /* 0x000ee4000800007f */
[----:B---3--:R-:W-:Y:S05]  /*1f750*/  @!P0 BRA `(.L_x_10484) ;  /* 0xfffffffc00f08947 */ /* 0x008fea000383ffff */
[----:B------:R-:W-:Y:S05]  /*1f760*/  BRA `(.L_x_10663) ;  /* 0xffffff9000847947 */ /* 0x000fea000383ffff */
.L_x_10491:
[----:B0-----:R0:W3:Y:S02]  /*1f770*/  SYNCS.PHASECHK.TRANS64.TRYWAIT P0, [R8+URZ+0x31cc0], R10 ;  /* 0x031cc00a080075a7 */ /* 0x0010e4000800017f */
[----:B---3--:R-:W-:Y:S05]  /*1f780*/  @!P0 NANOSLEEP.SYNCS 0x989680 ;  /* 0x009896800000895d */ /* 0x008fea0003900000 */
[----:B------:R-:W3:Y:S02]  /*1f790*/  @!P0 SYNCS.PHASECHK.TRANS64 P0, [R8+URZ+0x31cc0], R10 ;  /* 0x031cc00a080085a7 */ /* 0x000ee4000800007f */
[----:B---3--:R-:W-:Y:S05]  /*1f7a0*/  @!P0 BRA `(.L_x_10491) ;  /* 0xfffffffc00f08947 */ /* 0x008fea000383ffff */
[----:B------:R-:W-:Y:S05]  /*1f7b0*/  BRA `(.L_x_10664) ;  /* 0xffffff94007c7947 */ /* 0x000fea000383ffff */
.L_x_10500:
[----:B0-----:R0:W2:Y:S02]  /*1f7c0*/  SYNCS.PHASECHK.TRANS64.TRYWAIT P0, [R8+URZ+0x31ca0], R7 ;  /* 0x031ca007080075a7 */ /* 0x0010a4000800017f */
[----:B--2---:R-:W-:Y:S05]  /*1f7d0*/  @!P0 NANOSLEEP.SYNCS 0x989680 ;  /* 0x009896800000895d */ /* 0x004fea0003900000 */
[----:B------:R-:W2:Y:S02]  /*1f7e0*/  @!P0 SYNCS.PHASECHK.TRANS64 P0, [R8+URZ+0x31ca0], R7 ;  /* 0x031ca007080085a7 */ /* 0x000ea4000800007f */
[----:B--2---:R-:W-:Y:S05]  /*1f7f0*/  @!P0 BRA `(.L_x_10500) ;  /* 0xfffffffc00f08947 */ /* 0x004fea000383ffff */
[----:B------:R-:W-:Y:S05]  /*1f800*/  BRA `(.L_x_10665) ;  /* 0xffffff9800b87947 */ /* 0x000fea000383ffff */
.L_x_10507:
[----:B--2---:R2:W3:Y:S02]  /*1f810*/  SYNCS.PHASECHK.TRANS64.TRYWAIT P0, [R8+URZ+0x31cc0], R7 ;  /* 0x031cc007080075a7 */ /* 0x0044e4000800017f */
[----:B---3--:R-:W-:Y:S05]  /*1f820*/  @!P0 NANOSLEEP.SYNCS 0x989680 ;  /* 0x009896800000895d */ /* 0x008fea0003900000 */
[----:B------:R-:W3:Y:S02]  /*1f830*/  @!P0 SYNCS.PHASECHK.TRANS64 P0, [R8+URZ+0x31cc0], R7 ;  /* 0x031cc007080085a7 */ /* 0x000ee4000800007f */
[----:B---3--:R-:W-:Y:S05]  /*1f840*/  @!P0 BRA `(.L_x_10507) ;  /* 0xfffffffc00f08947 */ /* 0x008fea000383ffff */
[----:B------:R-:W-:Y:S05]  /*1f850*/  BRA `(.L_x_10666) ;  /* 0xffffff9c00ac7947 */ /* 0x000fea000383ffff */
.L_x_10522:
[----:B------:R-:W2:Y:S01]  /*1f860*/  S2R R20, SR_TID.X ;  /* 0x0000000000147919 */ /* 0x000ea20000002100 */
[----:B------:R-:W-:Y:S01]  /*1f870*/  BSSY B0, `(.L_x_10667) ;  /* 0x000000a000007945 */ /* 0x000fe20003800000 */
[----:B------:R-:W-:Y:S02]  /*1f880*/  IMAD.MOV.U32 R12, RZ, RZ, RZ ;  /* 0x000000ffff0c7224 */ /* 0x000fe400078e00ff */
[----:B-1----:R-:W-:Y:S02]  /*1f890*/  IMAD.MOV.U32 R11, RZ, RZ, 0x1f ;  /* 0x0000001fff0b7424 */ /* 0x002fe400078e00ff */
[----:B------:R-:W-:Y:S01]  /*1f8a0*/  IMAD.MOV.U32 R15, RZ, RZ, -0x1 ;  /* 0xffffffffff0f7424 */ /* 0x000fe200078e00ff */
[----:B--2---:R-:W-:-:S04]  /*1f8b0*/  SHF.R.U32.HI R20, RZ, 0x5, R20 ;  /* 0x00000005ff147819 */ /* 0x004fc80000011614 */
[----:B------:R-:W-:-:S05]  /*1f8c0*/  LOP3.LUT R20, R20, 0x3, RZ, 0xc0, !PT ;  /* 0x0000000314147812 */ /* 0x000fca00078ec0ff */
[----:B------:R-:W-:-:S07]  /*1f8d0*/  IMAD.MOV.U32 R13, RZ, RZ, R20 ;  /* 0x000000ffff0d7224 */ /* 0x000fce00078e0014 */
[----:B0---4-:R-:W-:Y:S05]  /*1f8e0*/  WARPSYNC.COLLECTIVE R15, `(.L_x_10668) ;  /* 0x000000000f087348 */ /* 0x011fea0003c00000 */
[----:B------:R1:W2:Y:S02]  /*1f8f0*/  SHFL.IDX P6, R14, R13, R12, R11 ;  /* 0x0000000c0d0e7389 */ /* 0x0002a400000c000b */
[----:B012-4-:R-:W-:Y:S01]  /*1f900*/  ENDCOLLECTIVE ;  /* 0x000000000000791b */ /* 0x017fe20003800000 */
.L_x_10668:
[----:B------:R-:W-:Y:S05]  /*1f910*/  BSYNC B0 ;  /* 0x0000000000007941 */ /* 0x000fea0003800000 */
.L_x_10667:
[----:B------:R-:W-:Y:S05]  /*1f920*/  BRA `(.L_x_10669) ;  /* 0xffffffa800387947 */ /* 0x000fea000383ffff */
.L_x_10524:
[----:B------:R-:W-:Y:S01]  /*1f930*/  BSSY B0, `(.L_x_10670) ;  /* 0x0000006000007945 */ /* 0x000fe20003800000 */
[----:B------:R-:W-:-:S07]  /*1f940*/  IMAD.MOV.U32 R15, RZ, RZ, -0x1 ;  /* 0xffffffffff0f7424 */ /* 0x000fce00078e00ff */
[----:B012-4-:R-:W-:Y:S05]  /*1f950*/  WARPSYNC.COLLECTIVE R15, `(.L_x_10671) ;  /* 0x000000000f0c7348 */ /* 0x017fea0003c00000 */
[----:B------:R-:W-:Y:S02]  /*1f960*/  ELECT P6, UR62, PT ;  /* 0x00000000003e782f */ /* 0x000fe400038c0000 */
[----:B------:R-:W-:Y:S01]  /*1f970*/  MOV R14, UR62 ;  /* 0x0000003e000e7c02 */ /* 0x000fe20008000f00 */
[----:B012-4-:R-:W-:Y:S10]  /*1f980*/  ENDCOLLECTIVE ;  /* 0x000000000000791b */ /* 0x017ff40003800000 */
.L_x_10671:
[----:B------:R-:W-:Y:S05]  /*1f990*/  BSYNC B0 ;  /* 0x0000000000007941 */ /* 0x000fea0003800000 */
.L_x_10670:
[----:B------:R-:W-:Y:S05]  /*1f9a0*/  BRA `(.L_x_10672) ;  /* 0xffffffa800407947 */ /* 0x000fea000383ffff */
.L_x_10526:
[----:B--2---:R2:W3:Y:S02]  /*1f9b0*/  SYNCS.PHASECHK.TRANS64.TRYWAIT P0, [R0+URZ+0x31c40], R2 ;  /* 0x031c4002000075a7 */ /* 0x0044e4000800017f */
[----:B---3--:R-:W-:Y:S05]  /*1f9c0*/  @!P0 NANOSLEEP.SYNCS 0x989680 ;  /* 0x009896800000895d */ /* 0x008fea0003900000 */
[----:B------:R-:W3:Y:S02]  /*1f9d0*/  @!P0 SYNCS.PHASECHK.TRANS64 P0, [R0+URZ+0x31c40], R2 ;  /* 0x031c4002000085a7 */ /* 0x000ee4000800007f */
[----:B---3--:R-:W-:Y:S05]  /*1f9e0*/  @!P0 BRA `(.L_x_10526) ;  /* 0xfffffffc00f08947 */ /* 0x008fea000383ffff */
[----:B------:R-:W-:Y:S05]  /*1f9f0*/  BRA `(.L_x_10673) ;  /* 0xffffffa800987947 */ /* 0x000fea000383ffff */
.L_x_10530:
[----:B------:R-:W2:Y:S04]  /*1fa00*/  LDL.LU R11, [R1+0x40] ;  /* 0x00004000010b7983 */ /* 0x000ea80000300800 */
[----:B------:R0:W5:Y:S01]  /*1fa10*/  LDL R9, [R1+0x10] ;  /* 0x0000100001097983 */ /* 0x0001620000100800 */
[----:B------:R-:W-:Y:S01]  /*1fa20*/  IMAD.MOV.U32 R13, RZ, RZ, R0 ;  /* 0x000000ffff0d7224 */ /* 0x000fe200078e0000 */
[----:B------:R-:W-:Y:S01]  /*1fa30*/  MOV R15, 0xffffffff ;  /* 0xffffffff000f7802 */ /* 0x000fe20000000f00 */
[----:B------:R-:W-:Y:S02]  /*1fa40*/  IMAD.MOV.U32 R12, RZ, RZ, RZ ;  /* 0x000000ffff0c7224 */ /* 0x000fe400078e00ff */
[----:B------:R-:W-:-:S04]  /*1fa50*/  IMAD R17, R17, 0xc0, R21 ;  /* 0x000000c011117824 */ /* 0x000fc800078e0215 */
[----:B------:R-:W-:Y:S02]  /*1fa60*/  VIADD R5, R17, 0x20 ;  /* 0x0000002011057836 */ /* 0x000fe40000000000 */
[----:B--2---:R-:W-:Y:S02]  /*1fa70*/  IMAD R2, R11, R10, RZ ;  /* 0x0000000a0b027224 */ /* 0x004fe400078e02ff */
[----:B0-----:R-:W-:-:S07]  /*1fa80*/  IMAD.MOV.U32 R11, RZ, RZ, 0x1c1f ;  /* 0x00001c1fff0b7424 */ /* 0x001fce00078e00ff */
[----:B-----5:R-:W-:Y:S05]  /*1fa90*/  WARPSYNC.COLLECTIVE R15, `(.L_x_10674) ;  /* 0x000000000f087348 */ /* 0x020fea0003c00000 */
[----:B------:R0:W1:Y:S02]  /*1faa0*/  SHFL.IDX P6, R14, R13, R12, R11 ;  /* 0x0000000c0d0e7389 */ /* 0x00006400000c000b */
[----:B01---5:R-:W-:Y:S01]  /*1fab0*/  ENDCOLLECTIVE ;  /* 0x000000000000791b */ /* 0x023fe20003800000 */
.L_x_10674:
[----:B------:R-:W-:Y:S02]  /*1fac0*/  IMAD.MOV.U32 R13, RZ, RZ, R4 ;  /* 0x000000ffff0d7224 */ /* 0x000fe400078e0004 */
[----:B------:R-:W-:-:S07]  /*1fad0*/  IMAD.MOV.U32 R6, RZ, RZ, R14 ;  /* 0x000000ffff067224 */ /* 0x000fce00078e000e */
[----:B------:R-:W-:Y:S05]  /*1fae0*/  WARPSYNC.COLLECTIVE R15, `(.L_x_10675) ;  /* 0x000000000f087348 */ /* 0x000fea0003c00000 */
[----:B------:R0:W1:Y:S02]  /*1faf0*/  SHFL.IDX P6, R14, R13, R12, R11 ;  /* 0x0000000c0d0e7389 */ /* 0x00006400000c000b */
[----:B01----:R-:W-:Y:S01]  /*1fb00*/  ENDCOLLECTIVE ;  /* 0x000000000000791b */ /* 0x003fe20003800000 */
.L_x_10675:
[----:B------:R-:W-:Y:S01]  /*1fb10*/  ISETP.GE.AND P2, PT, R17, R2, PT ;  /* 0x000000021100720c */ /* 0x000fe20003f46270 */
[----:B------:R-:W-:Y:S02]  /*1fb20*/  IMAD.MOV.U32 R13, RZ, RZ, R0 ;  /* 0x000000ffff0d7224 */ /* 0x000fe400078e0000 */
[----:B------:R-:W-:Y:S02]  /*1fb30*/  IMAD.MOV.U32 R12, RZ, RZ, 0x1 ;  /* 0x00000001ff0c7424 */ /* 0x000fe400078e00ff */
[----:B------:R-:W-:-:S08]  /*1fb40*/  IMAD.MOV.U32 R7, RZ, RZ, R14 ;  /* 0x000000ffff077224 */ /* 0x000fd000078e000e */
[----:B------:R-:W-:Y:S05]  /*1fb50*/  WARPSYNC.COLLECTIVE R15, `(.L_x_10676) ;  /* 0x000000000f087348 */ /* 0x000fea0003c00000 */
[----:B------:R0:W1:Y:S02]  /*1fb60*/  SHFL.IDX P6, R14, R13, R12, R11 ;  /* 0x0000000c0d0e7389 */ /* 0x00006400000c000b */
[----:B01----:R-:W-:Y:S01]  /*1fb70*/  ENDCOLLECTIVE ;  /* 0x000000000000791b */ /* 0x003fe20003800000 */
.L_x_10676:
[----:B------:R-:W-:-:S05]  /*1fb80*/  @!P2 LEA R7, P4, R20, R7, 0x1 ;  /* 0x000000071407a211 */ /* 0x000fca00078808ff */
[----:B------:R-:W-:-:S05]  /*1fb90*/  @!P2 IMAD.X R6, RZ, RZ, R6, P4 ;  /* 0x000000ffff06a224 */ /* 0x000fca00020e0606 */
[----:B------:R-:W-:-:S04]  /*1fba0*/  @!P2 LOP3.LUT R7, R7, R6, RZ, 0x3c, !PT ;  /* 0x000000060707a212 */ /* 0x000fc800078e3cff */
[----:B------:R-:W-:-:S04]  /*1fbb0*/  @!P2 LOP3.LUT R6, R7, R6, RZ, 0x3c, !PT ;  /* 0x000000060706a212 */ /* 0x000fc800078e3cff */
[----:B------:R-:W-:Y:S01]  /*1fbc0*/  @!P2 LOP3.LUT R7, R7, R6, RZ, 0x3c, !PT ;  /* 0x000000060707a212 */ /* 0x000fe200078e3cff */
[----:B------:R-:W-:-:S04]  /*1fbd0*/  IMAD.MOV.U32 R13, RZ, RZ, R4 ;  /* 0x000000ffff0d7224 */ /* 0x000fc800078e0004 */
        /* <DEDUP_REMOVED lines=10> */
.L_x_10677:
[----:B------:R-:W-:Y:S01]  /*1fc80*/  ISETP.GE.AND P2, PT, R5, R2, PT ;  /* 0x000000020500720c */ /* 0x000fe20003f46270 */
[----:B------:R-:W-:Y:S02]  /*1fc90*/  IMAD.MOV.U32 R13, RZ, RZ, R0 ;  /* 0x000000ffff0d7224 */ /* 0x000fe400078e0000 */
[----:B------:R-:W-:Y:S02]  /*1fca0*/  IMAD.MOV.U32 R12, RZ, RZ, 0x2 ;  /* 0x00000002ff0c7424 */ /* 0x000fe400078e00ff */
[----:B------:R-:W-:-:S08]  /*1fcb0*/  IMAD.MOV.U32 R7, RZ, RZ, R14 ;  /* 0x000000ffff077224 */ /* 0x000fd000078e000e */
[----:B------:R-:W-:Y:S05]  /*1fcc0*/  WARPSYNC.COLLECTIVE R15, `(.L_x_10678) ;  /* 0x000000000f087348 */ /* 0x000fea0003c00000 */
[----:B------:R0:W1:Y:S02]  /*1fcd0*/  SHFL.IDX P6, R14, R13, R12, R11 ;  /* 0x0000000c0d0e7389 */ /* 0x00006400000c000b */
[----:B01----:R-:W-:Y:S01]  /*1fce0*/  ENDCOLLECTIVE ;  /* 0x000000000000791b */ /* 0x003fe20003800000 */
.L_x_10678:
        /* <DEDUP_REMOVED lines=16> */
.L_x_10679:
[----:B------:R-:W-:Y:S02]  /*1fdf0*/  VIADD R5, R17, 0x40 ;  /* 0x0000004011057836 */ /* 0x000fe40000000000 */
[----:B------:R-:W-:Y:S02]  /*1fe00*/  IMAD.MOV.U32 R13, RZ, RZ, R0 ;  /* 0x000000ffff0d7224 */ /* 0x000fe400078e0000 */
[----:B------:R-:W-:Y:S01]  /*1fe10*/  IMAD.MOV.U32 R12, RZ, RZ, 0x3 ;  /* 0x00000003ff0c7424 */ /* 0x000fe200078e00ff */
[----:B------:R-:W-:Y:S01]  /*1fe20*/  ISETP.GE.AND P2, PT, R5, R2, PT ;  /* 0x000000020500720c */ /* 0x000fe20003f46270 */
[----:B------:R-:W-:-:S12]  /*1fe30*/  IMAD.MOV.U32 R7, RZ, RZ, R14 ;  /* 0x000000ffff077224 */ /* 0x000fd800078e000e */
[----:B------:R-:W-:Y:S05]  /*1fe40*/  WARPSYNC.COLLECTIVE R15, `(.L_x_10680) ;  /* 0x000000000f087348 */ /* 0x000fea0003c00000 */
[----:B------:R0:W1:Y:S02]  /*1fe50*/  SHFL.IDX P6, R14, R13, R12, R11 ;  /* 0x0000000c0d0e7389 */ /* 0x00006400000c000b */
[----:B01----:R-:W-:Y:S01]  /*1fe60*/  ENDCOLLECTIVE ;  /* 0x000000000000791b */ /* 0x003fe20003800000 */
.L_x_10680:
[----:B------:R-:W-:-:S04]  /*1fe70*/  @!P2 LEA R7, P4, R20, R7, 0x1 ;  /* 0x000000071407a211 */ /* 0x000fc800078808ff */
[----:B------:R-:W-:Y:S01]  /*1fe80*/  @!P2 IADD3.X R6, RZ, R6, RZ, P4, !PT ;  /* 0x00000006ff06a210 */ /* 0x000fe200027fe4ff */
[----:B------:R-:W-:-:S03]  /*1fe90*/  IMAD.MOV.U32 R13, RZ, RZ, R4 ;  /* 0x000000ffff0d7224 */ /* 0x000fc600078e0004 */
[----:B------:R-:W-:Y:S01]  /*1fea0*/  @!P2 LOP3.LUT R7, R7, R6, RZ, 0x3c, !PT ;  /* 0x000000060707a212 */ /* 0x000fe200078e3cff */
[----:B------:R-:W-:-:S07]  /*1feb0*/  IMAD.MOV.U32 R0, RZ, RZ, R14 ;  /* 0x000000ffff007224 */ /* 0x000fce00078e000e */
[----:B------:R-:W-:Y:S05]  /*1fec0*/  WARPSYNC.COLLECTIVE R15, `(.L_x_10681) ;  /* 0x000000000f087348 */ /* 0x000fea0003c00000 */
[----:B------:R0:W1:Y:S02]  /*1fed0*/  SHFL.IDX P6, R14, R13, R12, R11 ;  /* 0x0000000c0d0e7389 */ /* 0x00006400000c000b */
[----:B01----:R-:W-:Y:S01]  /*1fee0*/  ENDCOLLECTIVE ;  /* 0x000000000000791b */ /* 0x003fe20003800000 */
.L_x_10681:
[----:B------:R-:W-:Y:S01]  /*1fef0*/  @!P2 LOP3.LUT R6, R7, R6, RZ, 0x3c, !PT ;  /* 0x000000060706a212 */ /* 0x000fe200078e3cff */
[----:B------:R-:W-:-:S03]  /*1ff00*/  VIADD R5, R17, 0x60 ;  /* 0x0000006011057836 */ /* 0x000fc60000000000 */
[----:B------:R-:W-:-:S05]  /*1ff10*/  @!P2 LOP3.LUT R7, R7, R6, RZ, 0x3c, !PT ;  /* 0x000000060707a212 */ /* 0x000fca00078e3cff */
[----:B------:R-:W-:Y:S01]  /*1ff20*/  @!PT LDS RZ, [RZ] ;  /* 0x00000000fffff984 */ /* 0x000fe20000000800 */
[----:B------:R-:W-:Y:S01]  /*1ff30*/  @!PT LDS RZ, [RZ] ;  /* 0x00000000fffff984 */ /* 0x000fe20000000800 */
[----:B------:R-:W-:Y:S01]  /*1ff40*/  @!PT LDS RZ, [RZ] ;  /* 0x00000000fffff984 */ /* 0x000fe20000000800 */
[----:B------:R0:W-:Y:S04]  /*1ff50*/  @!P2 LDGSTS.E.BYPASS.LTC128B.128 [R9+0xea00], desc[UR60][R6.64], !P3 ;  /* 0x0ea000000609afae */ /* 0x0001e8000d901d7c */
[----:B------:R0:W-:Y:S01]  /*1ff60*/  @!P2 LDGSTS.E.BYPASS.LTC128B.128 [R9+0x11a00], desc[UR60][R6.64+0x40], !P0 ;  /* 0x11a000400609afae */ /* 0x0001e2000c101d7c */
[----:B------:R-:W-:-:S03]  /*1ff70*/  IMAD.MOV.U32 R13, RZ, RZ, R3 ;  /* 0x000000ffff0d7224 */ /* 0x000fc600078e0003 */
[----:B------:R0:W-:Y:S01]  /*1ff80*/  @!P2 LDGSTS.E.BYPASS.LTC128B.128 [R9+0x14a00], desc[UR60][R6.64+0x80], !P1 ;  /* 0x14a000800609afae */ /* 0x0001e2000c901d7c */
[----:B------:R-:W-:Y:S01]  /*1ff90*/  ISETP.GE.AND P2, PT, R5, R2, PT ;  /* 0x000000020500720c */ /* 0x000fe20003f46270 */
[----:B------:R-:W-:Y:S02]  /*1ffa0*/  IMAD.MOV.U32 R12, RZ, RZ, RZ ;  /* 0x000000ffff0c7224 */ /* 0x000fe400078e00ff */
[----:B------:R-:W-:-:S10]  /*1ffb0*/  IMAD.MOV.U32 R4, RZ, RZ, R14 ;  /* 0x000000ffff047224 */ /* 0x000fd400078e000e */
[----:B0-----:R-:W-:Y:S05]  /*1ffc0*/  WARPSYNC.COLLECTIVE R15, `(.L_x_10682) ;  /* 0x000000000f087348 */ /* 0x001fea0003c00000 */
[----:B------:R1:W2:Y:S02]  /*1ffd0*/  SHFL.IDX P6, R14, R13, R12, R11 ;  /* 0x0000000c0d0e7389 */ /* 0x0002a400000c000b */
[----:B012---:R-:W-:Y:S01]  /*1ffe0*/  ENDCOLLECTIVE ;  /* 0x000000000000791b */ /* 0x007fe20003800000 */
.L_x_10682:
        /* <DEDUP_REMOVED lines=16> */
.L_x_10683:
[----:B------:R-:W-:Y:S01]  /*200f0*/  IMAD.MOV.U32 R13, RZ, RZ, R3 ;  /* 0x000000ffff0d7224 */ /* 0x000fe200078e0003 */
[----:B------:R-:W-:Y:S01]  /*20100*/  MOV R12, 0x1 ;  /* 0x00000001000c7802 */ /* 0x000fe20000000f00 */
[----:B------:R-:W-:-:S07]  /*20110*/  IMAD.MOV.U32 R4, RZ, RZ, R14 ;  /* 0x000000ffff047224 */ /* 0x000fce00078e000e */
[----:B------:R-:W-:Y:S05]  /*20120*/  WARPSYNC.COLLECTIVE R15, `(.L_x_10684) ;  /* 0x000000000f087348 */ /* 0x000fea0003c00000 */
[----:B------:R0:W1:Y:S02]  /*20130*/  SHFL.IDX P6, R14, R13, R12, R11 ;  /* 0x0000000c0d0e7389 */ /* 0x00006400000c000b */
[----:B01----:R-:W-:Y:S01]  /*20140*/  ENDCOLLECTIVE ;  /* 0x000000000000791b */ /* 0x003fe20003800000 */
.L_x_10684:
        /* <DEDUP_REMOVED lines=14> */
.L_x_10685:
[----:B------:R-:W-:Y:S01]  /*20230*/  IMAD.MOV.U32 R8, RZ, RZ, R14 ;  /* 0x000000ffff087224 */ /* 0x000fe200078e000e */
[----:B------:R-:W-:Y:S06]  /*20240*/  BRA `(.L_x_10686) ;  /* 0xffffffb000187947 */ /* 0x000fec000383ffff */
.L_x_10533:
[----:B-1----:R1:W2:Y:S02]  /*20250*/  SYNCS.PHASECHK.TRANS64.TRYWAIT P0, [R22+URZ+0x31c20], R0 ;  /* 0x031c2000160075a7 */ /* 0x0022a4000800017f */
[----:B--2---:R-:W-:Y:S05]  /*20260*/  @!P0 NANOSLEEP.SYNCS 0x989680 ;  /* 0x009896800000895d */ /* 0x004fea0003900000 */
[----:B------:R-:W2:Y:S02]  /*20270*/  @!P0 SYNCS.PHASECHK.TRANS64 P0, [R22+URZ+0x31c20], R0 ;  /* 0x031c2000160085a7 */ /* 0x000ea4000800007f */
[----:B--2---:R-:W-:Y:S05]  /*20280*/  @!P0 BRA `(.L_x_10533) ;  /* 0xfffffffc00f08947 */ /* 0x004fea000383ffff */
[----:B------:R-:W-:Y:S05]  /*20290*/  BRA `(.L_x_10687) ;  /* 0xffffffb000807947 */ /* 0x000fea000383ffff */
.L_x_10542:
[----:B-1----:R1:W2:Y:S02]  /*202a0*/  SYNCS.PHASECHK.TRANS64.TRYWAIT P0, [R3+URZ+0x31c40], R2 ;  /* 0x031c4002030075a7 */ /* 0x0022a4000800017f */
[----:B--2---:R-:W-:Y:S05]  /*202b0*/  @!P0 NANOSLEEP.SYNCS 0x989680 ;  /* 0x009896800000895d */ /* 0x004fea0003900000 */
[----:B------:R-:W2:Y:S02]  /*202c0*/  @!P0 SYNCS.PHASECHK.TRANS64 P0, [R3+URZ+0x31c40], R2 ;  /* 0x031c4002030085a7 */ /* 0x000ea4000800007f */
[----:B--2---:R-:W-:Y:S05]  /*202d0*/  @!P0 BRA `(.L_x_10542) ;  /* 0xfffffffc00f08947 */ /* 0x004fea000383ffff */
[----:B------:R-:W-:Y:S05]  /*202e0*/  BRA `(.L_x_10688) ;  /* 0xffffffb4003c7947 */ /* 0x000fea000383ffff */
.L_x_10549:
[----:B0-----:R0:W1:Y:S02]  /*202f0*/  SYNCS.PHASECHK.TRANS64.TRYWAIT P0, [R2+URZ+0x31c60], R3 ;  /* 0x031c6003020075a7 */ /* 0x001064000800017f */
[----:B-1----:R-:W-:Y:S05]  /*20300*/  @!P0 NANOSLEEP.SYNCS 0x989680 ;  /* 0x009896800000895d */ /* 0x002fea0003900000 */
[----:B------:R-:W1:Y:S02]  /*20310*/  @!P0 SYNCS.PHASECHK.TRANS64 P0, [R2+URZ+0x31c60], R3 ;  /* 0x031c6003020085a7 */ /* 0x000e64000800007f */
[----:B-1----:R-:W-:Y:S05]  /*20320*/  @!P0 BRA `(.L_x_10549) ;  /* 0xfffffffc00f08947 */ /* 0x002fea000383ffff */
[----:B------:R-:W-:Y:S05]  /*20330*/  BRA `(.L_x_10689) ;  /* 0xffffffb800447947 */ /* 0x000fea000383ffff */
.L_x_10560:
[----:B0-----:R0:W1:Y:S02]  /*20340*/  SYNCS.PHASECHK.TRANS64.TRYWAIT P0, [R5+URZ+0x31c40], R2 ;  /* 0x031c4002050075a7 */ /* 0x001064000800017f */
[----:B-1----:R-:W-:Y:S05]  /*20350*/  @!P0 NANOSLEEP.SYNCS 0x989680 ;  /* 0x009896800000895d */ /* 0x002fea0003900000 */
[----:B------:R-:W1:Y:S02]  /*20360*/  @!P0 SYNCS.PHASECHK.TRANS64 P0, [R5+URZ+0x31c40], R2 ;  /* 0x031c4002050085a7 */ /* 0x000e64000800007f */
[----:B-1----:R-:W-:Y:S05]  /*20370*/  @!P0 BRA `(.L_x_10560) ;  /* 0xfffffffc00f08947 */ /* 0x002fea000383ffff */
[----:B------:R-:W-:Y:S05]  /*20380*/  BRA `(.L_x_10690) ;  /* 0xffffffc000087947 */ /* 0x000fea000383ffff */
.L_x_10567:
[----:B0-----:R0:W1:Y:S02]  /*20390*/  SYNCS.PHASECHK.TRANS64.TRYWAIT P0, [R3+URZ+0x31c60], R26 ;  /* 0x031c601a030075a7 */ /* 0x001064000800017f */
[----:B-1----:R-:W-:Y:S05]  /*203a0*/  @!P0 NANOSLEEP.SYNCS 0x989680 ;  /* 0x009896800000895d */ /* 0x002fea0003900000 */
[----:B------:R-:W1:Y:S02]  /*203b0*/  @!P0 SYNCS.PHASECHK.TRANS64 P0, [R3+URZ+0x31c60], R26 ;  /* 0x031c601a030085a7 */ /* 0x000e64000800007f */
[----:B-1----:R-:W-:Y:S05]  /*203c0*/  @!P0 BRA `(.L_x_10567) ;  /* 0xfffffffc00f08947 */ /* 0x002fea000383ffff */
[----:B------:R-:W-:Y:S05]  /*203d0*/  BRA `(.L_x_10691) ;  /* 0xffffffc400107947 */ /* 0x000fea000383ffff */
.L_x_10578:
[----:B0-----:R0:W1:Y:S02]  /*203e0*/  SYNCS.PHASECHK.TRANS64.TRYWAIT P0, [R5+URZ+0x31c40], R2 ;  /* 0x031c4002050075a7 */ /* 0x001064000800017f */
[----:B-1----:R-:W-:Y:S05]  /*203f0*/  @!P0 NANOSLEEP.SYNCS 0x989680 ;  /* 0x009896800000895d */ /* 0x002fea0003900000 */
[----:B------:R-:W1:Y:S02]  /*20400*/  @!P0 SYNCS.PHASECHK.TRANS64 P0, [R5+URZ+0x31c40], R2 ;  /* 0x031c4002050085a7 */ /* 0x000e64000800007f */
[----:B-1----:R-:W-:Y:S05]  /*20410*/  @!P0 BRA `(.L_x_10578) ;  /* 0xfffffffc00f08947 */ /* 0x002fea000383ffff */
[----:B------:R-:W-:Y:S05]  /*20420*/  BRA `(.L_x_10692) ;  /* 0xffffffc800a87947 */ /* 0x000fea000383ffff */
.L_x_10585:
[----:B0-----:R0:W1:Y:S02]  /*20430*/  SYNCS.PHASECHK.TRANS64.TRYWAIT P0, [R3+URZ+0x31c60], R7 ;  /* 0x031c6007030075a7 */ /* 0x001064000800017f */
[----:B-1----:R-:W-:Y:S05]  /*20440*/  @!P0 NANOSLEEP.SYNCS 0x989680 ;  /* 0x009896800000895d */ /* 0x002fea0003900000 */
[----:B------:R-:W1:Y:S02]  /*20450*/  @!P0 SYNCS.PHASECHK.TRANS64 P0, [R3+URZ+0x31c60], R7 ;  /* 0x031c6007030085a7 */ /* 0x000e64000800007f */
[----:B-1----:R-:W-:Y:S05]  /*20460*/  @!P0 BRA `(.L_x_10585) ;  /* 0xfffffffc00f08947 */ /* 0x002fea000383ffff */
[----:B------:R-:W-:Y:S05]  /*20470*/  BRA `(.L_x_10693) ;  /* 0xffffffcc00b07947 */ /* 0x000fea000383ffff */
.L_x_10598:
[----:B-1----:R1:W2:Y:S02]  /*20480*/  SYNCS.PHASECHK.TRANS64.TRYWAIT P0, [R0+URZ+0x31c60], R3 ;  /* 0x031c6003000075a7 */ /* 0x0022a4000800017f */
[----:B--2---:R-:W-:Y:S05]  /*20490*/  @!P0 NANOSLEEP.SYNCS 0x989680 ;  /* 0x009896800000895d */ /* 0x004fea0003900000 */
[----:B------:R-:W2:Y:S02]  /*204a0*/  @!P0 SYNCS.PHASECHK.TRANS64 P0, [R0+URZ+0x31c60], R3 ;  /* 0x031c6003000085a7 */ /* 0x000ea4000800007f */
[----:B--2---:R-:W-:Y:S05]  /*204b0*/  @!P0 BRA `(.L_x_10598) ;  /* 0xfffffffc00f08947 */ /* 0x004fea000383ffff */
[----:B------:R-:W-:Y:S05]  /*204c0*/  BRA `(.L_x_10694) ;  /* 0xffffffd400307947 */ /* 0x000fea000383ffff */
.L_x_10607:
[----:B------:R-:W-:Y:S01]  /*204d0*/  BSSY B0, `(.L_x_10695) ;  /* 0x0000008000007945 */ /* 0x000fe20003800000 */
[----:B------:R-:W-:Y:S02]  /*204e0*/  IMAD.MOV.U32 R13, RZ, RZ, R16 ;  /* 0x000000ffff0d7224 */ /* 0x000fe400078e0010 */
[----:B------:R-:W-:Y:S02]  /*204f0*/  IMAD.MOV.U32 R12, RZ, RZ, RZ ;  /* 0x000000ffff0c7224 */ /* 0x000fe400078e00ff */
[----:B-1----:R-:W-:Y:S02]  /*20500*/  IMAD.MOV.U32 R11, RZ, RZ, 0x1f ;  /* 0x0000001fff0b7424 */ /* 0x002fe400078e00ff */
[----:B------:R-:W-:-:S07]  /*20510*/  IMAD.MOV.U32 R15, RZ, RZ, -0x1 ;  /* 0xffffffffff0f7424 */ /* 0x000fce00078e00ff */
[----:B--2---:R-:W-:Y:S05]  /*20520*/  WARPSYNC.COLLECTIVE R15, `(.L_x_10696) ;  /* 0x000000000f087348 */ /* 0x004fea0003c00000 */
[----:B------:R0:W1:Y:S02]  /*20530*/  SHFL.IDX P6, R14, R13, R12, R11 ;  /* 0x0000000c0d0e7389 */ /* 0x00006400000c000b */
[----:B012---:R-:W-:Y:S01]  /*20540*/  ENDCOLLECTIVE ;  /* 0x000000000000791b */ /* 0x007fe20003800000 */
.L_x_10696:
[----:B------:R-:W-:Y:S05]  /*20550*/  BSYNC B0 ;  /* 0x0000000000007941 */ /* 0x000fea0003800000 */
.L_x_10695:
[----:B------:R-:W-:Y:S01]  /*20560*/  IMAD.MOV.U32 R13, RZ, RZ, R16 ;  /* 0x000000ffff0d7224 */ /* 0x000fe200078e0010 */
[----:B------:R-:W-:Y:S01]  /*20570*/  LOP3.LUT P1, RZ, R9, 0x1, RZ, 0xc0, !PT ;  /* 0x0000000109ff7812 */ /* 0x000fe2000782c0ff */
        /* <DEDUP_REMOVED lines=8> */
.L_x_10697:
        /* <DEDUP_REMOVED lines=16> */
.L_x_10698:
[----:B------:R-:W-:Y:S01]  /*20700*/  IMAD.MOV.U32 R12, RZ, RZ, 0x2 ;  /* 0x00000002ff0c7424 */ /* 0x000fe200078e00ff */
[----:B------:R-:W-:Y:S02]  /*20710*/  SEL R5, R14, RZ, P1 ;  /* 0x000000ff0e057207 */ /* 0x000fe40000800000 */
[----:B------:R-:W-:-:S03]  /*20720*/  ISETP.GE.U32.AND P1, PT, R8, 0x4, PT ;  /* 0x000000040800780c */ /* 0x000fc60003f26070 */
[----:B------:R-:W-:-:S04]  /*20730*/  IMAD.IADD R5, R2, 0x1, R5 ;  /* 0x0000000102057824 */ /* 0x000fc800078e0205 */
[----:B------:R-:W-:-:S07]  /*20740*/  IMAD.MOV.U32 R13, RZ, RZ, R5 ;  /* 0x000000ffff0d7224 */ /* 0x000fce00078e0005 */
[----:B------:R-:W-:Y:S05]  /*20750*/  WARPSYNC.COLLECTIVE R15, `(.L_x_10699) ;  /* 0x000000000f087348 */ /* 0x000fea0003c00000 */
[----:B------:R0:W1:Y:S02]  /*20760*/  SHFL.UP P6, R14, R13, R12, R11 ;  /* 0x0400000c0d0e7389 */ /* 0x00006400000c000b */
[----:B01----:R-:W-:Y:S01]  /*20770*/  ENDCOLLECTIVE ;  /* 0x000000000000791b */ /* 0x003fe20003800000 */
.L_x_10699:
[----:B------:R-:W-:Y:S01]  /*20780*/  IMAD.MOV.U32 R12, RZ, RZ, 0x4 ;  /* 0x00000004ff0c7424 */ /* 0x000fe200078e00ff */
[----:B------:R-:W-:-:S05]  /*20790*/  SEL R6, R14, RZ, P0 ;  /* 0x000000ff0e067207 */ /* 0x000fca0000000000 */
[----:B------:R-:W-:-:S04]  /*207a0*/  IMAD.IADD R6, R5, 0x1, R6 ;  /* 0x0000000105067824 */ /* 0x000fc800078e0206 */
[----:B------:R-:W-:-:S07]  /*207b0*/  IMAD.MOV.U32 R13, RZ, RZ, R6 ;  /* 0x000000ffff0d7224 */ /* 0x000fce00078e0006 */
[----:B------:R-:W-:Y:S05]  /*207c0*/  WARPSYNC.COLLECTIVE R15, `(.L_x_10700) ;  /* 0x000000000f087348 */ /* 0x000fea0003c00000 */
[----:B------:R0:W1:Y:S02]  /*207d0*/  SHFL.UP P6, R14, R13, R12, R11 ;  /* 0x0400000c0d0e7389 */ /* 0x00006400000c000b */
[----:B01----:R-:W-:Y:S01]  /*207e0*/  ENDCOLLECTIVE ;  /* 0x000000000000791b */ /* 0x003fe20003800000 */
.L_x_10700:
[----:B------:R-:W-:Y:S01]  /*207f0*/  IMAD.MOV.U32 R12, RZ, RZ, 0x8 ;  /* 0x00000008ff0c7424 */ /* 0x000fe200078e00ff */
[----:B------:R-:W-:-:S05]  /*20800*/  SEL R7, R14, RZ, P1 ;  /* 0x000000ff0e077207 */ /* 0x000fca0000800000 */
[----:B------:R-:W-:-:S04]  /*20810*/  IMAD.IADD R7, R6, 0x1, R7 ;  /* 0x0000000106077824 */ /* 0x000fc800078e0207 */
[----:B------:R-:W-:-:S07]  /*20820*/  IMAD.MOV.U32 R13, RZ, RZ, R7 ;  /* 0x000000ffff0d7224 */ /* 0x000fce00078e0007 */
[----:B------:R-:W-:Y:S05]  /*20830*/  WARPSYNC.COLLECTIVE R15, `(.L_x_10701) ;  /* 0x000000000f087348 */ /* 0x000fea0003c00000 */
[----:B------:R0:W1:Y:S02]  /*20840*/  SHFL.UP P6, R14, R13, R12, R11 ;  /* 0x0400000c0d0e7389 */ /* 0x00006400000c000b */
[----:B01----:R-:W-:Y:S01]  /*20850*/  ENDCOLLECTIVE ;  /* 0x000000000000791b */ /* 0x003fe20003800000 */
.L_x_10701:
[----:B------:R-:W-:Y:S01]  /*20860*/  IMAD.MOV.U32 R12, RZ, RZ, 0x10 ;  /* 0x00000010ff0c7424 */ /* 0x000fe200078e00ff */
[----:B------:R-:W-:-:S05]  /*20870*/  SEL R14, R14, RZ, P2 ;  /* 0x000000ff0e0e7207 */ /* 0x000fca0001000000 */
[----:B------:R-:W-:-:S04]  /*20880*/  IMAD.IADD R5, R7, 0x1, R14 ;  /* 0x0000000107057824 */ /* 0x000fc800078e020e */
[----:B------:R-:W-:-:S07]  /*20890*/  IMAD.MOV.U32 R13, RZ, RZ, R5 ;  /* 0x000000ffff0d7224 */ /* 0x000fce00078e0005 */
[----:B------:R-:W-:Y:S05]  /*208a0*/  WARPSYNC.COLLECTIVE R15, `(.L_x_10702) ;  /* 0x000000000f087348 */ /* 0x000fea0003c00000 */
[----:B------:R0:W1:Y:S02]  /*208b0*/  SHFL.UP P6, R14, R13, R12, R11 ;  /* 0x0400000c0d0e7389 */ /* 0x00006400000c000b */
[----:B01----:R-:W-:Y:S01]  /*208c0*/  ENDCOLLECTIVE ;  /* 0x000000000000791b */ /* 0x003fe20003800000 */
.L_x_10702:
        /* <DEDUP_REMOVED lines=8> */
.L_x_10703:
[----:B------:R-:W-:Y:S05]  /*20950*/  BRA `(.L_x_10704) ;  /* 0xffffffd400f07947 */ /* 0x000fea000383ffff */
.L_x_10612:
[----:B------:R-:W-:Y:S01]  /*20960*/  BSSY B0, `(.L_x_10705) ;  /* 0x0000008000007945 */ /* 0x000fe20003800000 */
[----:B-----5:R-:W-:Y:S01]  /*20970*/  IMAD.MOV.U32 R13, RZ, RZ, R2 ;  /* 0x000000ffff0d7224 */ /* 0x020fe200078e0002 */
[----:B------:R-:W-:Y:S01]  /*20980*/  MOV R12, 0x1 ;  /* 0x00000001000c7802 */ /* 0x000fe20000000f00 */
[----:B-1----:R-:W-:Y:S02]  /*20990*/  IMAD.MOV.U32 R11, RZ, RZ, RZ ;  /* 0x000000ffff0b7224 */ /* 0x002fe400078e00ff */
[----:B------:R-:W-:-:S07]  /*209a0*/  IMAD.MOV.U32 R15, RZ, RZ, -0x1 ;  /* 0xffffffffff0f7424 */ /* 0x000fce00078e00ff */
[----:B0-2---:R-:W-:Y:S05]  /*209b0*/  WARPSYNC.COLLECTIVE R15, `(.L_x_10706) ;  /* 0x000000000f087348 */ /* 0x005fea0003c00000 */
[----:B------:R1:W3:Y:S02]  /*209c0*/  SHFL.UP P6, R14, R13, R12, R11 ;  /* 0x0400000c0d0e7389 */ /* 0x0002e400000c000b */
[----:B0123--:R-:W-:Y:S01]  /*209d0*/  ENDCOLLECTIVE ;  /* 0x000000000000791b */ /* 0x00ffe20003800000 */
.L_x_10706:
[----:B------:R-:W-:Y:S05]  /*209e0*/  BSYNC B0 ;  /* 0x0000000000007941 */ /* 0x000fea0003800000 */
.L_x_10705:
[----:B------:R-:W2:Y:S01]  /*209f0*/  LDL R3, [R1] ;  /* 0x0000000001037983 */ /* 0x000ea20000100800 */
[----:B------:R-:W-:Y:S02]  /*20a00*/  IMAD.MOV.U32 R12, RZ, RZ, 0x2 ;  /* 0x00000002ff0c7424 */ /* 0x000fe400078e00ff */
[----:B------:R-:W-:Y:S02]  /*20a10*/  IMAD.MOV.U32 R11, RZ, RZ, RZ ;  /* 0x000000ffff0b7224 */ /* 0x000fe400078e00ff */
[----:B------:R-:W-:Y:S01]  /*20a20*/  IMAD.MOV.U32 R15, RZ, RZ, -0x1 ;  /* 0xffffffffff0f7424 */ /* 0x000fe200078e00ff */
[----:B--2---:R-:W-:-:S04]  /*20a30*/  LOP3.LUT P4, RZ, R3, 0x1, RZ, 0xc0, !PT ;  /* 0x0000000103ff7812 */ /* 0x004fc8000788c0ff */
[----:B------:R-:W-:-:S05]  /*20a40*/  SEL R13, R14, RZ, P4 ;  /* 0x000000ff0e0d7207 */ /* 0x000fca0002000000 */
[----:B------:R-:W-:-:S07]  /*20a50*/  IMAD.IADD R13, R2, 0x1, R13 ;  /* 0x00000001020d7824 */ /* 0x000fce00078e020d */
[----:B------:R-:W-:Y:S05]  /*20a60*/  WARPSYNC.COLLECTIVE R15, `(.L_x_10707) ;  /* 0x000000000f087348 */ /* 0x000fea0003c00000 */
[----:B------:R0:W1:Y:S02]  /*20a70*/  SHFL.UP P6, R14, R13, R12, R11 ;  /* 0x0400000c0d0e7389 */ /* 0x00006400000c000b */
[----:B01----:R-:W-:Y:S01]  /*20a80*/  ENDCOLLECTIVE ;  /* 0x000000000000791b */ /* 0x003fe20003800000 */
.L_x_10707:
[----:B------:R-:W-:Y:S01]  /*20a90*/  IMAD.MOV.U32 R12, RZ, RZ, 0x4 ;  /* 0x00000004ff0c7424 */ /* 0x000fe200078e00ff */
[----:B------:R-:W-:-:S05]  /*20aa0*/  SEL R14, R14, RZ, P0 ;  /* 0x000000ff0e0e7207 */ /* 0x000fca0000000000 */
[----:B------:R-:W-:-:S04]  /*20ab0*/  IMAD.IADD R5, R13, 0x1, R14 ;  /* 0x000000010d057824 */ /* 0x000fc800078e020e */
[----:B------:R-:W-:-:S07]  /*20ac0*/  IMAD.MOV.U32 R13, RZ, RZ, R5 ;  /* 0x000000ffff0d7224 */ /* 0x000fce00078e0005 */
[----:B------:R-:W-:Y:S05]  /*20ad0*/  WARPSYNC.COLLECTIVE R15, `(.L_x_10708) ;  /* 0x000000000f087348 */ /* 0x000fea0003c00000 */
[----:B------:R0:W1:Y:S02]  /*20ae0*/  SHFL.UP P6, R14, R13, R12, R11 ;  /* 0x0400000c0d0e7389 */ /* 0x00006400000c000b */
[----:B01----:R-:W-:Y:S01]  /*20af0*/  ENDCOLLECTIVE ;  /* 0x000000000000791b */ /* 0x003fe20003800000 */
.L_x_10708:
[----:B------:R-:W-:Y:S01]  /*20b00*/  IMAD.MOV.U32 R12, RZ, RZ, 0x8 ;  /* 0x00000008ff0c7424 */ /* 0x000fe200078e00ff */
[----:B------:R-:W-:-:S05]  /*20b10*/  SEL R6, R14, RZ, P1 ;  /* 0x000000ff0e067207 */ /* 0x000fca0000800000 */
[----:B------:R-:W-:-:S04]  /*20b20*/  IMAD.IADD R6, R5, 0x1, R6 ;  /* 0x0000000105067824 */ /* 0x000fc800078e0206 */
[----:B------:R-:W-:-:S07]  /*20b30*/  IMAD.MOV.U32 R13, RZ, RZ, R6 ;  /* 0x000000ffff0d7224 */ /* 0x000fce00078e0006 */
[----:B------:R-:W-:Y:S05]  /*20b40*/  WARPSYNC.COLLECTIVE R15, `(.L_x_10709) ;  /* 0x000000000f087348 */ /* 0x000fea0003c00000 */
[----:B------:R0:W1:Y:S02]  /*20b50*/  SHFL.UP P6, R14, R13, R12, R11 ;  /* 0x0400000c0d0e7389 */ /* 0x00006400000c000b */
[----:B01----:R-:W-:Y:S01]  /*20b60*/  ENDCOLLECTIVE ;  /* 0x000000000000791b */ /* 0x003fe20003800000 */
.L_x_10709:
[----:B------:R-:W-:Y:S01]  /*20b70*/  IMAD.MOV.U32 R12, RZ, RZ, 0x10 ;  /* 0x00000010ff0c7424 */ /* 0x000fe200078e00ff */
[----:B------:R-:W-:-:S05]  /*20b80*/  SEL R7, R14, RZ, P2 ;  /* 0x000000ff0e077207 */ /* 0x000fca0001000000 */
[----:B------:R-:W-:-:S04]  /*20b90*/  IMAD.IADD R7, R6, 0x1, R7 ;  /* 0x0000000106077824 */ /* 0x000fc800078e0207 */
[----:B------:R-:W-:-:S07]  /*20ba0*/  IMAD.MOV.U32 R13, RZ, RZ, R7 ;  /* 0x000000ffff0d7224 */ /* 0x000fce00078e0007 */
[----:B------:R-:W-:Y:S05]  /*20bb0*/  WARPSYNC.COLLECTIVE R15, `(.L_x_10710) ;  /* 0x000000000f087348 */ /* 0x000fea0003c00000 */
[----:B------:R0:W1:Y:S02]  /*20bc0*/  SHFL.UP P6, R14, R13, R12, R11 ;  /* 0x0400000c0d0e7389 */ /* 0x00006400000c000b */
[----:B01----:R-:W-:Y:S01]  /*20bd0*/  ENDCOLLECTIVE ;  /* 0x000000000000791b */ /* 0x003fe20003800000 */
.L_x_10710:
[----:B------:R-:W-:Y:S01]  /*20be0*/  MOV R12, 0x1f ;  /* 0x0000001f000c7802 */ /* 0x000fe20000000f00 */
[----:B------:R-:W-:Y:S01]  /*20bf0*/  IMAD.MOV.U32 R11, RZ, RZ, 0x1f ;  /* 0x0000001fff0b7424 */ /* 0x000fe200078e00ff */
[----:B------:R-:W-:-:S05]  /*20c00*/  SEL R14, R14, RZ, P3 ;  /* 0x000000ff0e0e7207 */ /* 0x000fca0001800000 */
[----:B------:R-:W-:-:S04]  /*20c10*/  IMAD.IADD R3, R7, 0x1, R14 ;  /* 0x0000000107037824 */ /* 0x000fc800078e020e */
[----:B------:R-:W-:-:S07]  /*20c20*/  IMAD.MOV.U32 R13, RZ, RZ, R3 ;  /* 0x000000ffff0d7224 */ /* 0x000fce00078e0003 */
[----:B------:R-:W-:Y:S05]  /*20c30*/  WARPSYNC.COLLECTIVE R15, `(.L_x_10711) ;  /* 0x000000000f087348 */ /* 0x000fea0003c00000 */
[----:B------:R0:W1:Y:S02]  /*20c40*/  SHFL.IDX P6, R14, R13, R12, R11 ;  /* 0x0000000c0d0e7389 */ /* 0x00006400000c000b */
[----:B01----:R-:W-:Y:S01]  /*20c50*/  ENDCOLLECTIVE ;  /* 0x000000000000791b */ /* 0x003fe20003800000 */
.L_x_10711:
[----:B------:R-:W-:Y:S05]  /*20c60*/  BRA `(.L_x_10712) ;  /* 0xffffffd400cc7947 */ /* 0x000fea000383ffff */
.L_x_10614:
[----:B------:R-:W-:Y:S01]  /*20c70*/  BSSY B0, `(.L_x_10713) ;  /* 0x0000006000007945 */ /* 0x000fe20003800000 */
[----:B------:R-:W-:Y:S01]  /*20c80*/  PLOP3.LUT P6, PT, P6, PT, PT, 0x8, 0x0 ;  /* 0x000000000000781c */ /* 0x000fe200037ce170 */
[----:B------:R-:W-:-:S12]  /*20c90*/  IMAD.MOV.U32 R15, RZ, RZ, -0x1 ;  /* 0xffffffffff0f7424 */ /* 0x000fd800078e00ff */
[----:B01----:R-:W-:Y:S05]  /*20ca0*/  WARPSYNC.COLLECTIVE R15, `(.L_x_10714) ;  /* 0x000000000f087348 */ /* 0x003fea0003c00000 */
[----:B------:R-:W-:Y:S01]  /*20cb0*/  VOTE.ANY R14, PT, P6 ;  /* 0x00000000000e7806 */ /* 0x000fe200030e0100 */
[----:B01----:R-:W-:Y:S06]  /*20cc0*/  ENDCOLLECTIVE ;  /* 0x000000000000791b */ /* 0x003fec0003800000 */
.L_x_10714:
[----:B------:R-:W-:Y:S05]  /*20cd0*/  BSYNC B0 ;  /* 0x0000000000007941 */ /* 0x000fea0003800000 */
.L_x_10713:
        /* <DEDUP_REMOVED lines=9> */
.L_x_10715:
[----:B------:R-:W-:Y:S01]  /*20d70*/  IMAD.MOV.U32 R17, RZ, RZ, R14 ;  /* 0x000000ffff117224 */ /* 0x000fe200078e000e */
[----:B------:R-:W-:Y:S06]  /*20d80*/  BRA `(.L_x_10716) ;  /* 0xffffffd400bc7947 */ /* 0x000fec000383ffff */
.L_x_10616:
[----:B------:R-:W-:Y:S01]  /*20d90*/  BSSY B0, `(.L_x_10717) ;  /* 0x0000007000007945 */ /* 0x000fe20003800000 */
[----:B------:R-:W-:Y:S02]  /*20da0*/  IMAD.MOV.U32 R13, RZ, RZ, R3 ;  /* 0x000000ffff0d7224 */ /* 0x000fe400078e0003 */
[----:B-1----:R-:W-:Y:S02]  /*20db0*/  IMAD.MOV.U32 R11, RZ, RZ, 0x1f ;  /* 0x0000001fff0b7424 */ /* 0x002fe400078e00ff */
[----:B------:R-:W-:-:S07]  /*20dc0*/  IMAD.MOV.U32 R15, RZ, RZ, -0x1 ;  /* 0xffffffffff0f7424 */ /* 0x000fce00078e00ff */
[----:B0-23--:R-:W-:Y:S05]  /*20dd0*/  WARPSYNC.COLLECTIVE R15, `(.L_x_10718) ;  /* 0x000000000f087348 */ /* 0x00dfea0003c00000 */
[----:B------:R1:W4:Y:S02]  /*20de0*/  SHFL.IDX P6, R14, R13, R12, R11 ;  /* 0x0000000c0d0e7389 */ /* 0x00032400000c000b */
[----:B01234-:R-:W-:Y:S01]  /*20df0*/  ENDCOLLECTIVE ;  /* 0x000000000000791b */ /* 0x01ffe20003800000 */
.L_x_10718:
[----:B------:R-:W-:Y:S05]  /*20e00*/  BSYNC B0 ;  /* 0x0000000000007941 */ /* 0x000fea0003800000 */
.L_x_10717:
[----:B------:R-:W-:Y:S05]  /*20e10*/  BRA `(.L_x_10615) ;  /* 0xffffffd400b47947 */ /* 0x000fea000383ffff */
.L_x_10620:
[----:B0-----:R0:W2:Y:S02]  /*20e20*/  SYNCS.PHASECHK.TRANS64.TRYWAIT P0, [R9+URZ+0x31c20], R0 ;  /* 0x031c2000090075a7 */ /* 0x0010a4000800017f */
[----:B--2---:R-:W-:Y:S05]  /*20e30*/  @!P0 NANOSLEEP.SYNCS 0x989680 ;  /* 0x009896800000895d */ /* 0x004fea0003900000 */
[----:B------:R-:W2:Y:S02]  /*20e40*/  @!P0 SYNCS.PHASECHK.TRANS64 P0, [R9+URZ+0x31c20], R0 ;  /* 0x031c2000090085a7 */ /* 0x000ea4000800007f */
[----:B--2---:R-:W-:Y:S05]  /*20e50*/  @!P0 BRA `(.L_x_10620) ;  /* 0xfffffffc00f08947 */ /* 0x004fea000383ffff */
[----:B------:R-:W-:Y:S05]  /*20e60*/  BRA `(.L_x_10719) ;  /* 0xffffffd8009c7947 */ /* 0x000fea000383ffff */
.L_x_10621:
        /* <DEDUP_REMOVED lines=11> */
.L_x_10721:
[----:B------:R-:W-:Y:S05]  /*20f20*/  BSYNC B0 ;  /* 0x0000000000007941 */ /* 0x000fea0003800000 */
.L_x_10720:
[----:B------:R-:W-:Y:S05]  /*20f30*/  BRA `(.L_x_10722) ;  /* 0xffffffd800847947 */ /* 0x000fea000383ffff */
.L_x_10622:
[----:B------:R-:W-:Y:S01]  /*20f40*/  BSSY B0, `(.L_x_10723) ;  /* 0x0000006000007945 */ /* 0x000fe20003800000 */
[----:B------:R-:W-:-:S07]  /*20f50*/  IMAD.MOV.U32 R15, RZ, RZ, -0x1 ;  /* 0xffffffffff0f7424 */ /* 0x000fce00078e00ff */
[----:B01--4-:R-:W-:Y:S05]  /*20f60*/  WARPSYNC.COLLECTIVE R15, `(.L_x_10724) ;  /* 0x000000000f0c7348 */ /* 0x013fea0003c00000 */
[----:B------:R-:W-:Y:S02]  /*20f70*/  ELECT P6, UR62, PT ;  /* 0x00000000003e782f */ /* 0x000fe400038c0000 */
[----:B------:R-:W-:Y:S01]  /*20f80*/  MOV R14, UR62 ;  /* 0x0000003e000e7c02 */ /* 0x000fe20008000f00 */
[----:B01--4-:R-:W-:Y:S10]  /*20f90*/  ENDCOLLECTIVE ;  /* 0x000000000000791b */ /* 0x013ff40003800000 */
.L_x_10724:
[----:B------:R-:W-:Y:S05]  /*20fa0*/  BSYNC B0 ;  /* 0x0000000000007941 */ /* 0x000fea0003800000 */
.L_x_10723:
[----:B------:R-:W-:Y:S05]  /*20fb0*/  BRA `(.L_x_10725) ;  /* 0xffffffd800787947 */ /* 0x000fea000383ffff */
.L_x_10624:
[----:B0-----:R0:W2:Y:S02]  /*20fc0*/  SYNCS.PHASECHK.TRANS64.TRYWAIT P0, [R5+URZ], R4 ;  /* 0x00000004050075a7 */ /* 0x0010a4000800017f */
[----:B--2---:R-:W-:Y:S05]  /*20fd0*/  @!P0 NANOSLEEP.SYNCS 0x989680 ;  /* 0x009896800000895d */ /* 0x004fea0003900000 */
[----:B------:R-:W2:Y:S02]  /*20fe0*/  @!P0 SYNCS.PHASECHK.TRANS64 P0, [R5+URZ], R4 ;  /* 0x00000004050085a7 */ /* 0x000ea4000800007f */
[----:B--2---:R-:W-:Y:S05]  /*20ff0*/  @!P0 BRA `(.L_x_10624) ;  /* 0xfffffffc00f08947 */ /* 0x004fea000383ffff */
[----:B------:R-:W-:Y:S05]  /*21000*/  BRA `(.L_x_10726) ;  /* 0xffffffd800ac7947 */ /* 0x000fea000383ffff */
.L_x_10625:
[----:B--2---:R2:W3:Y:S02]  /*21010*/  SYNCS.PHASECHK.TRANS64.TRYWAIT P0, [R3+URZ], R2 ;  /* 0x00000002030075a7 */ /* 0x0044e4000800017f */
[----:B---3--:R-:W-:Y:S05]  /*21020*/  @!P0 NANOSLEEP.SYNCS 0x989680 ;  /* 0x009896800000895d */ /* 0x008fea0003900000 */
[----:B------:R-:W3:Y:S02]  /*21030*/  @!P0 SYNCS.PHASECHK.TRANS64 P0, [R3+URZ], R2 ;  /* 0x00000002030085a7 */ /* 0x000ee4000800007f */
[----:B---3--:R-:W-:Y:S05]  /*21040*/  @!P0 BRA `(.L_x_10625) ;  /* 0xfffffffc00f08947 */ /* 0x008fea000383ffff */
[----:B------:R-:W-:Y:S05]  /*21050*/  BRA `(.L_x_10727) ;  /* 0xffffffd800a07947 */ /* 0x000fea000383ffff */
.L_x_10627:
[----:B---3--:R3:W0:Y:S02]  /*21060*/  SYNCS.PHASECHK.TRANS64.TRYWAIT P0, [R23+URZ], R4 ;  /* 0x00000004170075a7 */ /* 0x008624000800017f */
[----:B0-----:R-:W-:Y:S05]  /*21070*/  @!P0 NANOSLEEP.SYNCS 0x989680 ;  /* 0x009896800000895d */ /* 0x001fea0003900000 */
[----:B------:R-:W0:Y:S02]  /*21080*/  @!P0 SYNCS.PHASECHK.TRANS64 P0, [R23+URZ], R4 ;  /* 0x00000004170085a7 */ /* 0x000e24000800007f */
[----:B0-----:R-:W-:Y:S05]  /*21090*/  @!P0 BRA `(.L_x_10627) ;  /* 0xfffffffc00f08947 */ /* 0x001fea000383ffff */
[----:B------:R-:W-:Y:S05]  /*210a0*/  BRA `(.L_x_10728) ;  /* 0xffffffd800a47947 */ /* 0x000fea000383ffff */
.L_x_10729:
        /* <DEDUP_REMOVED lines=13> */
.L_x_15325:


//--------------------- .text._ZN7cutlass13device_kernelIN5flash11enable_sm90INS1_16FlashAttnFwdSm90INS1_25CollectiveMainloopFwdSm90ILi2EN4cute5tupleIJNS5_1CILi1EEES8_S8_EEENS6_IJNS7_ILi192EEENS7_ILi128EEENS7_ILi96EEEEEELi96ENS_6half_tEfNS_4arch4Sm90ELb0ELb1ELb1ELb0ELb0ELb0ELb0ELb0ELb1ELb1ELb0ELb0EEENS1_21CollectiveEpilogueFwdINS6_IJSA_SC_SB_EEES9_SE_SG_Li384ELb0ELb1ELb0ELb0EEENS1_30DynamicPersistentTileSchedulerILi384ELi128ELb0ELb1ELb1EEEEEEEEEvNT_6ParamsE --------------------------
	.section	.text._ZN7cutlass13device_kernelIN5flash11enable_sm90INS1_16FlashAttnFwdSm90INS1_25CollectiveMainloopFwdSm90ILi2EN4cute5tupleIJNS5_1CILi1EEES8_S8_EEENS6_IJNS7_ILi192EEENS7_ILi128EEENS7_ILi96EEEEEELi96ENS_6half_tEfNS_4arch4Sm90ELb0ELb1ELb1ELb0ELb0ELb0ELb0ELb0ELb1ELb1ELb0ELb0EEENS1_21CollectiveEpilogueFwdINS6_IJSA_SC_SB_EEES9_SE_SG_Li384ELb0ELb1ELb0ELb0EEENS1_30DynamicPersistentTileSchedulerILi384ELi128ELb0ELb1ELb1EEEEEEEEEvNT_6ParamsE,"ax",@progbits
	.align	128
.text._ZN7cutlass13device_kernelIN5flash11enable_sm90INS1_16FlashAttnFwdSm90INS1_25CollectiveMainloopFwdSm90ILi2EN4cute5tupleIJNS5_1CILi1EEES8_S8_EEENS6_IJNS7_ILi192EEENS7_ILi128EEENS7_ILi96EEEEEELi96ENS_6half_tEfNS_4arch4Sm90ELb0ELb1ELb1ELb0ELb0ELb0ELb0ELb0ELb1ELb1ELb0ELb0EEENS1_21CollectiveEpilogueFwdINS6_IJSA_SC_SB_EEES9_SE_SG_Li384ELb0ELb1ELb0ELb0EEENS1_30DynamicPersistentTileSchedulerILi384ELi128ELb0ELb1ELb1EEEEEEEEEvNT_6ParamsE:
        .type           _ZN7cutlass13device_kernelIN5flash11enable_sm90INS1_16FlashAttnFwdSm90INS1_25CollectiveMainloopFwdSm90ILi2EN4cute5tupleIJNS5_1CILi1EEES8_S8_EEENS6_IJNS7_ILi192EEENS7_ILi128EEENS7_ILi96EEEEEELi96ENS_6half_tEfNS_4arch4Sm90ELb0ELb1ELb1ELb0ELb0ELb0ELb0ELb0ELb1ELb1ELb0ELb0EEENS1_21CollectiveEpilogueFwdINS6_IJSA_SC_SB_EEES9_SE_SG_Li384ELb0ELb1ELb0ELb0EEENS1_30DynamicPersistentTileSchedulerILi384ELi128ELb0ELb1ELb1EEEEEEEEEvNT_6ParamsE,@function
        .size           _ZN7cutlass13device_kernelIN5flash11enable_sm90INS1_16FlashAttnFwdSm90INS1_25CollectiveMainloopFwdSm90ILi2EN4cute5tupleIJNS5_1CILi1EEES8_S8_EEENS6_IJNS7_ILi192EEENS7_ILi128EEENS7_ILi96EEEEEELi96ENS_6half_tEfNS_4arch4Sm90ELb0ELb1ELb1ELb0ELb0ELb0ELb0ELb0ELb1ELb1ELb0ELb0EEENS1_21CollectiveEpilogueFwdINS6_IJSA_SC_SB_EEES9_SE_SG_Li384ELb0ELb1ELb0ELb0EEENS1_30DynamicPersistentTileSchedulerILi384ELi128ELb0ELb1ELb1EEEEEEEEEvNT_6ParamsE,(.L_x_15326 - _ZN7cutlass13device_kernelIN5flash11enable_sm90INS1_16FlashAttnFwdSm90INS1_25CollectiveMainloopFwdSm90ILi2EN4cute5tupleIJNS5_1CILi1EEES8_S8_EEENS6_IJNS7_ILi192EEENS7_ILi128EEENS7_ILi96EEEEEELi96ENS_6half_tEfNS_4arch4Sm90ELb0ELb1ELb1ELb0ELb0ELb0ELb0ELb0ELb1ELb1ELb0ELb0EEENS1_21CollectiveEpilogueFwdINS6_IJSA_SC_SB_EEES9_SE_SG_Li384ELb0ELb1ELb0ELb0EEENS1_30DynamicPersistentTileSchedulerILi384ELi128ELb0ELb1ELb1EEEEEEEEEvNT_6ParamsE)
        .other          _ZN7cutlass13device_kernelIN5flash11enable_sm90INS1_16FlashAttnFwdSm90INS1_25CollectiveMainloopFwdSm90ILi2EN4cute5tupleIJNS5_1CILi1EEES8_S8_EEENS6_IJNS7_ILi192EEENS7_ILi128EEENS7_ILi96EEEEEELi96ENS_6half_tEfNS_4arch4Sm90ELb0ELb1ELb1ELb0ELb0ELb0ELb0ELb0ELb1ELb1ELb0ELb0EEENS1_21CollectiveEpilogueFwdINS6_IJSA_SC_SB_EEES9_SE_SG_Li384ELb0ELb1ELb0ELb0EEENS1_30DynamicPersistentTileSchedulerILi384ELi128ELb0ELb1ELb1EEEEEEEEEvNT_6ParamsE,@"STO_CUDA_ENTRY STV_DEFAULT"
_ZN7cutlass13device_kernelIN5flash11enable_sm90INS1_16FlashAttnFwdSm90INS1_25CollectiveMainloopFwdSm90ILi2EN4cute5tupleIJNS5_1CILi1EEES8_S8_EEENS6_IJNS7_ILi192EEENS7_ILi128EEENS7_ILi96EEEEEELi96ENS_6half_tEfNS_4arch4Sm90ELb0ELb1ELb1ELb0ELb0ELb0ELb0ELb0ELb1ELb1ELb0ELb0EEENS1_21CollectiveEpilogueFwdINS6_IJSA_SC_SB_EEES9_SE_SG_Li384ELb0ELb1ELb0ELb0EEENS1_30DynamicPersistentTileSchedulerILi384ELi128ELb0ELb1ELb1EEEEEEEEEvNT_6ParamsE:
[----:B------:R-:W0:Y:S01]  /*0000*/  LDC R1, c[0x0][0x28] ;  /* 0x00000a00ff017b82 */ /* 0x000e220000000800 */
[----:B------:R-:W1:Y:S01]  /*0010*/  S2R R3, SR_TID.X ;  /* 0x0000000000037919 */ /* 0x000e620000002100 */
[----:B------:R-:W-:Y:S01]  /*0020*/  ELECT P0, URZ, PT ;  /* 0x00000000003f782f */ /* 0x000fe20003800000 */
[----:B------:R-:W-:Y:S01]  /*0030*/  BSSY B0, `(.L_x_10730) ;  /* 0x000000e000007945 */ /* 0x000fe20003800000 */
[--C-:B-1----:R-:W-:Y:S02]  /*0040*/  SHF.R.U32.HI R0, RZ, 0x5, R3.reuse ;  /* 0x00000005ff007819 */ /* 0x102fe40000011603 */
[----:B------:R-:W-:-:S03]  /*0050*/  SHF.R.U32.HI R3, RZ, 0x7, R3 ;  /* 0x00000007ff037819 */ /* 0x000fc60000011603 */
[----:B------:R-:W1:Y:S02]  /*0060*/  SHFL.IDX PT, R2, R0, RZ, 0x1f ;  /* 0x00001fff00027589 */ /* 0x000e6400000e0000 */
[----:B-1----:R-:W-:-:S13]  /*0070*/  ISETP.EQ.AND P0, PT, R2, RZ, P0 ;  /* 0x000000ff0200720c */ /* 0x002fda0000702270 */
[----:B0-----:R-:W-:Y:S05]  /*0080*/  @!P0 BRA `(.L_x_10731) ;  /* 0x0000000000208947 */ /* 0x001fea0003800000 */
        /* <DEDUP_REMOVED lines=8> */
.L_x_10731:
[----:B------:R-:W-:Y:S05]  /*0110*/  BSYNC B0 ;  /* 0x0000000000007941 */ /* 0x000fea0003800000 */
.L_x_10730:
        /* <DEDUP_REMOVED lines=41> */
.L_x_10732:
        /* <DEDUP_REMOVED lines=22> */
.L_x_10733:
        /* <DEDUP_REMOVED lines=18> */
.L_x_10734:
        /* <DEDUP_REMOVED lines=22> */
.L_x_10735:
        /* <DEDUP_REMOVED lines=22> */
.L_x_10736:
[----:B------:R-:W-:Y:S01]  /*08f0*/  PLOP3.LUT P0, PT, PT, PT, UP0, 0x80, 0x0 ;  /* 0x000000000000781c */ /* 0x000fe20003f0f008 */
[----:B------:R-:W-:Y:S01]  /*0900*/  UMOV UR38, 0x1 ;  /* 0x0000000100267882 */ /* 0x000fe20000000000 */
[----:B------:R-:W-:Y:S01]  /*0910*/  NOP ;  /* 0x0000000000007918 */ /* 0x000fe20000000000 */
[----:B------:R-:W-:Y:S01]  /*0920*/  USEL UR38, UR38, 0x2, !UP0 ;  /* 0x0000000226267887 */ /* 0x000fe2000c000000 */
[----:B------:R-:W-:Y:S01]  /*0930*/  ULDC.64 UR48, c[0x0][0x208] ;  /* 0x0000820000307ab9 */ /* 0x000fe20000000a00 */
[----:B012-4-:R-:W-:Y:S08]  /*0940*/  BAR.SYNC.DEFER_BLOCKING 0x0 ;  /* 0x0000000000007b1d */ /* 0x017ff00000010000 */
[----:B------:R-:W-:Y:S05]  /*0950*/  @!P0 BRA `(.L_x_10737) ;  /* 0x0000010c00508947 */ /* 0x000fea0003800000 */
.L_x_10738:
        /* <DEDUP_REMOVED lines=15> */
[----:B------:R-:W0:Y:S01]  /*0a50*/  S2UR UR5, SR_CgaCtaId ;  /* 0x00000000000579c3 */ /* 0x000e220000008800 */
[----:B------:R-:W-:Y:S01]  /*0a60*/  UMOV UR42, 0x400 ;  /* 0x00000400002a7882 */ /* 0x000fe20000000000 */
[----:B------:R-:W-:Y:S01]  /*0a70*/  IMAD.MOV.U32 R18, RZ, RZ, 0x40 ;  /* 0x00000040ff127424 */ /* 0x000fe200078e00ff */
[----:B------:R-:W-:Y:S01]  /*0a80*/  ULOP3.LUT UR47, UR38, 0x1, URZ, 0xfc, !UPT ;  /* 0x00000001262f7892 */ /* 0x000fe2000f8efc3f */
[----:B------:R-:W-:Y:S01]  /*0a90*/  SHF.R.S32.HI R3, RZ, 0x1f, R150 ;  /* 0x0000001fff037819 */ /* 0x000fe20000011496 */
[----:B------:R-:W-:Y:S01]  /*0aa0*/  UMOV UR46, URZ ;  /* 0x0000003f002e7c82 */ /* 0x000fe20008000000 */
[----:B------:R-:W-:Y:S01]  /*0ab0*/  UMOV UR50, URZ ;  /* 0x0000003f00327c82 */ /* 0x000fe20008000000 */
[----:B------:R-:W-:Y:S01]  /*0ac0*/  UMOV UR45, URZ ;  /* 0x0000003f002d7c82 */ /* 0x000fe20008000000 */
[CC--:B------:R-:W-:Y:S02]  /*0ad0*/  LEA.HI R0, R3.reuse, R150.reuse, RZ, 0x4 ;  /* 0x0000009603007211 */ /* 0x0c0fe400078f20ff */
[----:B------:R-:W-:-:S02]  /*0ae0*/  LEA.HI R145, R3, R150, RZ, 0x7 ;  /* 0x0000009603917211 */ /* 0x000fc400078f38ff */
[----:B------:R-:W-:Y:S02]  /*0af0*/  LOP3.LUT R5, R0, 0xfffffff0, RZ, 0xc0, !PT ;  /* 0xfffffff000057812 */ /* 0x000fe400078ec0ff */
[----:B------:R-:W-:Y:S02]  /*0b00*/  SHF.R.S32.HI R7, RZ, 0x4, R0 ;  /* 0x00000004ff077819 */ /* 0x000fe40000011400 */
[----:B------:R-:W-:Y:S01]  /*0b10*/  LOP3.LUT R9, R145, 0xffffff80, RZ, 0xc0, !PT ;  /* 0xffffff8091097812 */ /* 0x000fe200078ec0ff */
[----:B------:R-:W-:Y:S01]  /*0b20*/  IMAD.IADD R5, R150, 0x1, -R5 ;  /* 0x0000000196057824 */ /* 0x000fe200078e0a05 */
[----:B------:R-:W-:Y:S02]  /*0b30*/  LEA.HI R2, R0, R7, RZ, 0x1 ;  /* 0x0000000700027211 */ /* 0x000fe400078f08ff */
[----:B------:R-:W-:Y:S01]  /*0b40*/  LEA.HI R4, R3, R150, RZ, 0x5 ;  /* 0x0000009603047211 */ /* 0x000fe200078f28ff */
[----:B------:R-:W-:Y:S01]  /*0b50*/  IMAD.IADD R144, R150, 0x1, -R9 ;  /* 0x0000000196907824 */ /* 0x000fe200078e0a09 */
[----:B------:R-:W-:-:S02]  /*0b60*/  SHF.R.S32.HI R0, RZ, 0x1f, R5 ;  /* 0x0000001fff007819 */ /* 0x000fc40000011405 */
[----:B------:R-:W-:Y:S01]  /*0b70*/  LOP3.LUT R2, R2, 0x1ffffffe, RZ, 0xc0, !PT ;  /* 0x1ffffffe02027812 */ /* 0x000fe200078ec0ff */
[----:B0-----:R-:W-:Y:S01]  /*0b80*/  ULEA UR42, UR5, UR42, 0x18 ;  /* 0x0000002a052a7291 */ /* 0x001fe2000f8ec03f */
[----:B------:R-:W-:Y:S02]  /*0b90*/  LEA.HI R0, R0, R5, RZ, 0x3 ;  /* 0x0000000500007211 */ /* 0x000fe400078f18ff */
[----:B------:R-:W-:Y:S01]  /*0ba0*/  SHF.R.S32.HI R4, RZ, 0x5, R4 ;  /* 0x00000005ff047819 */ /* 0x000fe20000011404 */
[----:B------:R-:W-:Y:S01]  /*0bb0*/  IMAD.IADD R7, R7, 0x1, -R2 ;  /* 0x0000000107077824 */ /* 0x000fe200078e0a02 */
[C---:B------:R-:W-:Y:S01]  /*0bc0*/  LOP3.LUT R2, R0.reuse, 0xfffffff8, RZ, 0xc0, !PT ;  /* 0xfffffff800027812 */ /* 0x040fe200078ec0ff */
[----:B------:R-:W-:Y:S01]  /*0bd0*/  IMAD.SHL.U32 R0, R0, 0x40, RZ ;  /* 0x0000004000007824 */ /* 0x000fe200078e00ff */
[----:B------:R-:W-:Y:S01]  /*0be0*/  SHF.R.S32.HI R9, RZ, 0x1f, R144 ;  /* 0x0000001fff097819 */ /* 0x000fe20000011490 */
[----:B------:R-:W-:Y:S01]  /*0bf0*/  IMAD R10, R4, 0x10, R5 ;  /* 0x00000010040a7824 */ /* 0x000fe200078e0205 */
[----:B------:R-:W-:Y:S01]  /*0c00*/  LEA.HI R3, R3, R150, RZ, 0x2 ;  /* 0x0000009603037211 */ /* 0x000fe200078f10ff */
[----:B------:R-:W-:Y:S01]  /*0c10*/  IMAD.IADD R2, R5, 0x1, -R2 ;  /* 0x0000000105027824 */ /* 0x000fe200078e0a02 */
[----:B------:R-:W-:Y:S01]  /*0c20*/  LEA.HI R6, R9, R144, RZ, 0x2 ;  /* 0x0000009009067211 */ /* 0x000fe200078f10ff */
[----:B------:R-:W-:Y:S01]  /*0c30*/  IMAD.SHL.U32 R7, R7, 0x8, RZ ;  /* 0x0000000807077824 */ /* 0x000fe200078e00ff */
[----:B------:R-:W-:-:S02]  /*0c40*/  LOP3.LUT R0, R0, 0x7ffffe00, RZ, 0xc0, !PT ;  /* 0x7ffffe0000007812 */ /* 0x000fc400078ec0ff */
[C---:B------:R-:W-:Y:S01]  /*0c50*/  R2P PR, R2.reuse, 0x6 ;  /* 0x0000000602007804 */ /* 0x040fe20000000000 */
[----:B------:R-:W-:Y:S01]  /*0c60*/  IMAD.SHL.U32 R2, R2, 0x40, RZ ;  /* 0x0000004002027824 */ /* 0x000fe200078e00ff */
[--C-:B------:R-:W-:Y:S01]  /*0c70*/  SHF.R.S32.HI R8, RZ, 0x2, R6.reuse ;  /* 0x00000002ff087819 */ /* 0x100fe20000011406 */
[----:B------:R-:W-:Y:S01]  /*0c80*/  IMAD.U32 R147, R10, 0x20, R7 ;  /* 0x000000200a937824 */ /* 0x000fe200078e0007 */
[----:B------:R-:W-:Y:S01]  /*0c90*/  SHF.R.S32.HI R11, RZ, 0x1f, R6 ;  /* 0x0000001fff0b7819 */ /* 0x000fe20000011406 */
[----:B------:R-:W-:Y:S01]  /*0ca0*/  IMAD R0, R4, 0x400, R0 ;  /* 0x0000040004007824 */ /* 0x000fe200078e0200 */
[----:B------:R-:W-:Y:S02]  /*0cb0*/  LOP3.LUT R2, R2, 0x1c0, RZ, 0xc0, !PT ;  /* 0x000001c002027812 */ /* 0x000fe400078ec0ff */
[----:B------:R-:W-:Y:S02]  /*0cc0*/  SHF.R.S32.HI R145, RZ, 0x7, R145 ;  /* 0x00000007ff917819 */ /* 0x000fe40000011491 */
[----:B------:R-:W-:-:S02]  /*0cd0*/  LOP3.LUT R7, R2, 0x8, R7, 0xf8, !PT ;  /* 0x0000000802077812 */ /* 0x000fc400078ef807 */
[----:B------:R-:W-:Y:S01]  /*0ce0*/  SHF.R.U32.HI R2, RZ, 0x3, R2 ;  /* 0x00000003ff027819 */ /* 0x000fe20000011602 */
[----:B------:R-:W-:Y:S01]  /*0cf0*/  IMAD.HI R4, R145, 0x55555556, RZ ;  /* 0x5555555691047827 */ /* 0x000fe200078e02ff */
[----:B------:R-:W-:Y:S02]  /*0d00*/  LOP3.LUT R141, R3, 0xfffffffc, RZ, 0xc0, !PT ;  /* 0xfffffffc038d7812 */ /* 0x000fe400078ec0ff */
[----:B------:R-:W-:Y:S02]  /*0d10*/  LOP3.LUT R7, R7, R2, RZ, 0x3c, !PT ;  /* 0x0000000207077212 */ /* 0x000fe400078e3cff */
[----:B------:R-:W-:Y:S01]  /*0d20*/  LEA.HI R11, R11, R8, RZ, 0x3 ;  /* 0x000000080b0b7211 */ /* 0x000fe200078f18ff */
[----:B------:R-:W-:Y:S01]  /*0d30*/  IMAD.IADD R141, R150, 0x1, -R141 ;  /* 0x00000001968d7824 */ /* 0x000fe200078e0a8d */
[----:B------:R-:W-:Y:S01]  /*0d40*/  LEA.HI R9, R9, R144, RZ, 0x5 ;  /* 0x0000009009097211 */ /* 0x000fe200078f28ff */
[----:B------:R-:W-:Y:S01]  /*0d50*/  IMAD.IADD R0, R0, 0x1, R7 ;  /* 0x0000000100007824 */ /* 0x000fe200078e0207 */
[----:B------:R-:W-:Y:S01]  /*0d60*/  LOP3.LUT R11, R11, 0xfffffff8, RZ, 0xc0, !PT ;  /* 0xfffffff80b0b7812 */ /* 0x000fe200078ec0ff */
[----:B------:R-:W-:Y:S01]  /*0d70*/  IMAD.SHL.U32 R138, R141, 0x8, RZ ;  /* 0x000000088d8a7824 */ /* 0x000fe200078e00ff */
[----:B------:R-:W-:-:S02]  /*0d80*/  LEA.HI R4, R4, R4, RZ, 0x1 ;  /* 0x0000000404047211 */ /* 0x000fc400078f08ff */
[----:B------:R-:W-:Y:S01]  /*0d90*/  SHF.R.S32.HI R9, RZ, 0x5, R9 ;  /* 0x00000005ff097819 */ /* 0x000fe20000011409 */
[----:B------:R-:W-:Y:S01]  /*0da0*/  IMAD.IADD R8, R8, 0x1, -R11 ;  /* 0x0000000108087824 */ /* 0x000fe200078e0a0b */
[----:B------:R-:W-:Y:S01]  /*0db0*/  LEA.HI R2, R141, R141, RZ, 0x1 ;  /* 0x0000008d8d027211 */ /* 0x000fe200078f08ff */
[----:B------:R-:W-:Y:S01]  /*0dc0*/  IMAD R4, R4, -0x3, R145 ;  /* 0xfffffffd04047824 */ /* 0x000fe200078e0291 */
[----:B------:R-:W-:Y:S01]  /*0dd0*/  LEA R17, R0, UR42, 0x1 ;  /* 0x0000002a00117c11 */ /* 0x000fe2000f8e08ff */
[----:B------:R-:W-:Y:S01]  /*0de0*/  IMAD R9, R9, 0x10, R8 ;  /* 0x0000001009097824 */ /* 0x000fe200078e0208 */
[----:B------:R-:W-:Y:S01]  /*0df0*/  LOP3.LUT R2, R2, 0x1ffffffe, RZ, 0xc0, !PT ;  /* 0x1ffffffe02027812 */ /* 0x000fe200078ec0ff */
[----:B------:R-:W-:Y:S01]  /*0e00*/  VIADD R139, R138, 0x20 ;  /* 0x000000208a8b7836 */ /* 0x000fe20000000000 */
[----:B------:R-:W-:Y:S01]  /*0e10*/  SHF.R.S32.HI R142, RZ, 0x2, R3 ;  /* 0x00000002ff8e7819 */ /* 0x000fe20000011403 */
[C---:B------:R-:W-:Y:S01]  /*0e20*/  VIADD R22, R17.reuse, 0x21800 ;  /* 0x0002180011167836 */ /* 0x040fe20000000000 */
[----:B------:R-:W-:Y:S01]  /*0e30*/  SEL R18, R18, 0xffffffc0, !P2 ;  /* 0xffffffc012127807 */ /* 0x000fe20005000000 */
[----:B------:R-:W-:Y:S01]  /*0e40*/  VIADD R140, R138, 0x40 ;  /* 0x000000408a8c7836 */ /* 0x000fe20000000000 */
[----:B------:R-:W-:Y:S01]  /*0e50*/  LOP3.LUT R3, R6, 0x7ffffffc, RZ, 0xc0, !PT ;  /* 0x7ffffffc06037812 */ /* 0x000fe200078ec0ff */
[----:B------:R-:W-:Y:S01]  /*0e60*/  VIADD R23, R17, 0x21820 ;  /* 0x0002182011177836 */ /* 0x000fe20000000000 */
[----:B------:R-:W-:Y:S01]  /*0e70*/  SHF.R.S32.HI R149, RZ, 0x1f, R139 ;  /* 0x0000001fff957819 */ /* 0x000fe2000001148b */
[----:B------:R-:W-:Y:S01]  /*0e80*/  IMAD R146, R4, 0x40, R9 ;  /* 0x0000004004927824 */ /* 0x000fe200078e0209 */
[----:B------:R-:W-:Y:S01]  /*0e90*/  SHF.R.S32.HI R148, RZ, 0x1f, R140 ;  /* 0x0000001fff947819 */ /* 0x000fe2000001148c */
[----:B------:R-:W-:-:S02]  /*0ea0*/  IMAD.IADD R137, R141, 0x1, -R2 ;  /* 0x000000018d897824 */ /* 0x000fc400078e0a02 */
[C---:B------:R-:W-:Y:S02]  /*0eb0*/  @P1 VIADD R23, R22.reuse, 0xffffffe0 ;  /* 0xffffffe016171836 */ /* 0x040fe40000000000 */
[----:B------:R-:W-:Y:S02]  /*0ec0*/  IMAD.IADD R22, R22, 0x1, R18 ;  /* 0x0000000116167824 */ /* 0x000fe400078e0212 */
[----:B------:R-:W-:Y:S02]  /*0ed0*/  IMAD.IADD R16, R144, 0x1, -R3 ;  /* 0x0000000190107824 */ /* 0x000fe400078e0a03 */
[----:B------:R-:W-:Y:S02]  /*0ee0*/  IMAD R137, R137, 0x8, R146 ;  /* 0x0000000889897824 */ /* 0x000fe400078e0292 */
[----:B------:R-:W-:Y:S02]  /*0ef0*/  IMAD.IADD R18, R18, 0x1, R23 ;  /* 0x0000000112127824 */ /* 0x000fe400078e0217 */
[----:B------:R-:W-:-:S07]  /*0f00*/  VIADD R136, R23, 0x6000 ;  /* 0x0000600017887836 */ /* 0x000fce0000000000 */
.L_x_10827:
        /* <DEDUP_REMOVED lines=21> */
.L_x_10739:
[----:B------:R-:W-:Y:S01]  /*1060*/  ULDC UR7, c[0x0][0xc54] ;  /* 0x0003150000077ab9 */ /* 0x000fe20000000800 */
[----:B------:R-:W-:Y:S01]  /*1070*/  UMOV UR6, UR9 ;  /* 0x0000000900067c82 */ /* 0x000fe20008000000 */
[----:B------:R-:W-:-:S11]  /*1080*/  UISETP.NE.AND UP0, UPT, UR7, 0x1, UPT ;  /* 0x000000010700788c */ /* 0x000fd6000bf05270 */
[----:B------:R-:W-:Y:S02]  /*1090*/  @UP0 ULDC.64 UR10, c[0x0][0xc58] ;  /* 0x00031600000a0ab9 */ /* 0x000fe40000000a00 */
[----:B------:R-:W-:-:S04]  /*10a0*/  UIMAD.WIDE.U32 UR4, UR9, UR10, URZ ;  /* 0x0000000a090472a5 */ /* 0x000fc8000f8e003f */
[----:B------:R-:W-:-:S04]  /*10b0*/  @UP0 USHF.R.U32.HI UR6, URZ, UR11, UR5 ;  /* 0x0000000b3f060299 */ /* 0x000fc80008011605 */
[----:B------:R-:W-:-:S12]  /*10c0*/  UIMAD UR4, UR6, UR7, URZ ;  /* 0x00000007060472a4 */ /* 0x000fd8000f8e023f */
.L_x_10740:
        /* <DEDUP_REMOVED lines=9> */
[----:B------:R-:W-:-:S02]  /*1160*/  UIMAD UR41, UR6, 0xc0, URZ ;  /* 0x000000c0062978a4 */ /* 0x000fc4000f8e023f */
        /* <DEDUP_REMOVED lines=39> */
.L_x_10742:
[----:B------:R-:W-:-:S11]  /*13e0*/  UISETP.NE.AND UP0, UPT, UR5, 0x1, UPT ;  /* 0x000000010500788c */ /* 0x000fd6000bf05270 */
[----:B------:R-:W-:Y:S02]  /*13f0*/  @UP0 ULDC.64 UR8, c[0x0][0x9e8] ;  /* 0x00027a0000080ab9 */ /* 0x000fe40000000a00 */
[----:B------:R-:W-:-:S04]  /*1400*/  UIMAD.WIDE.U32 UR6, UR4, UR8, URZ ;  /* 0x00000008040672a5 */ /* 0x000fc8000f8e003f */
[----:B------:R-:W-:-:S12]  /*1410*/  @UP0 USHF.R.U32.HI UR4, URZ, UR9, UR7 ;  /* 0x000000093f040299 */ /* 0x000fd80008011607 */
.L_x_10743:
[----:B------:R-:W-:-:S06]  /*1420*/  UIMAD UR4, UR4, UR5, UR5 ;  /* 0x00000005040472a4 */ /* 0x000fcc000f8e0205 */
[----:B------:R-:W-:-:S07]  /*1430*/  VIMNMX R0, R0, UR4, PT ;  /* 0x0000000400007c48 */ /* 0x000fce000bfe0100 */
.L_x_10741:
        /* <DEDUP_REMOVED lines=29> */
.L_x_10745:
[----:B------:R-:W-:-:S11]  /*1610*/  UISETP.NE.AND UP0, UPT, UR5, 0x1, UPT ;  /* 0x000000010500788c */ /* 0x000fd6000bf05270 */
[----:B------:R-:W-:Y:S02]  /*1620*/  @UP0 ULDC.64 UR10, c[0x0][0x9e8] ;  /* 0x00027a00000a0ab9 */ /* 0x000fe40000000a00 */
[----:B------:R-:W-:-:S04]  /*1630*/  UIMAD.WIDE.U32 UR6, UR4, UR10, URZ ;  /* 0x0000000a040672a5 */ /* 0x000fc8000f8e003f */
[----:B------:R-:W-:-:S12]  /*1640*/  @UP0 USHF.R.U32.HI UR4, URZ, UR11, UR7 ;  /* 0x0000000b3f040299 */ /* 0x000fd80008011607 */
.L_x_10746:
[----:B------:R-:W-:-:S04]  /*1650*/  UIMAD UR4, UR4, UR5, URZ ;  /* 0x00000005040472a4 */ /* 0x000fc8000f8e023f */
[----:B------:R-:W-:-:S04]  /*1660*/  UISETP.LT.AND UP0, UPT, UR9, UR4, UPT ;  /* 0x000000040900728c */ /* 0x000fc8000bf01270 */
[----:B------:R-:W-:-:S12]  /*1670*/  USEL UR9, UR9, UR4, !UP0 ;  /* 0x0000000409097287 */ /* 0x000fd8000c000000 */
.L_x_10744:
[----:B------:R-:W-:Y:S01]  /*1680*/  USHF.R.S32.HI UR4, URZ, 0x1f, UR9 ;  /* 0x0000001f3f047899 */ /* 0x000fe20008011409 */
[----:B------:R-:W-:Y:S01]  /*1690*/  PLOP3.LUT P0, PT, PT, PT, PT, 0x80, 0x0 ;  /* 0x000000000000781c */ /* 0x000fe20003f0f070 */
[----:B------:R-:W-:Y:S01]  /*16a0*/  IMAD.MOV.U32 R36, RZ, RZ, RZ ;  /* 0x000000ffff247224 */ /* 0x000fe200078e00ff */
[----:B------:R-:W-:Y:S01]  /*16b0*/  CS2R R30, SRZ ;  /* 0x00000000001e7805 */ /* 0x000fe2000001ff00 */
[----:B------:R-:W-:Y:S01]  /*16c0*/  ULEA.HI UR4, UR4, UR9, URZ, 0x7 ;  /* 0x0000000904047291 */ /* 0x000fe2000f8f383f */
[----:B------:R-:W-:Y:S01]  /*16d0*/  IMAD.MOV.U32 R0, RZ, RZ, RZ ;  /* 0x000000ffff007224 */ /* 0x000fe200078e00ff */
[----:B------:R-:W-:Y:S01]  /*16e0*/  CS2R R28, SRZ ;  /* 0x00000000001c7805 */ /* 0x000fe2000001ff00 */
[----:B------:R-:W-:Y:S01]  /*16f0*/  IMAD.MOV.U32 R48, RZ, RZ, RZ ;  /* 0x000000ffff307224 */ /* 0x000fe200078e00ff */
[----:B------:R-:W-:Y:S01]  /*1700*/  USHF.R.S32.HI UR4, URZ, 0x7, UR4 ;  /* 0x000000073f047899 */ /* 0x000fe20008011404 */
[----:B------:R-:W-:Y:S01]  /*1710*/  IMAD.MOV.U32 R133, RZ, RZ, RZ ;  /* 0x000000ffff857224 */ /* 0x000fe200078e00ff */
[----:B------:R-:W-:Y:S01]  /*1720*/  CS2R R26, SRZ ;  /* 0x00000000001a7805 */ /* 0x000fe2000001ff00 */
[----:B------:R-:W-:Y:S01]  /*1730*/  IMAD.MOV.U32 R44, RZ, RZ, RZ ;  /* 0x000000ffff2c7224 */ /* 0x000fe200078e00ff */
[----:B------:R-:W-:Y:S01]  /*1740*/  UISETP.LT.AND UP0, UPT, URZ, UR4, UPT ;  /* 0x000000043f00728c */ /* 0x000fe2000bf01270 */
[----:B------:R-:W-:Y:S01]  /*1750*/  IMAD.MOV.U32 R129, RZ, RZ, RZ ;  /* 0x000000ffff817224 */ /* 0x000fe200078e00ff */
[----:B------:R-:W-:Y:S01]  /*1760*/  CS2R R122, SRZ ;  /* 0x00000000007a7805 */ /* 0x000fe2000001ff00 */
[----:B------:R-:W-:Y:S01]  /*1770*/  IMAD.MOV.U32 R46, RZ, RZ, RZ ;  /* 0x000000ffff2e7224 */ /* 0x000fe200078e00ff */
[----:B------:R-:W-:Y:S01]  /*1780*/  USEL UR39, URZ, UR4, !UP0 ;  /* 0x000000043f277287 */ /* 0x000fe2000c000000 */
[----:B------:R-:W-:Y:S01]  /*1790*/  IMAD.MOV.U32 R125, RZ, RZ, RZ ;  /* 0x000000ffff7d7224 */ /* 0x000fe200078e00ff */
[----:B------:R-:W-:-:S02]  /*17a0*/  CS2R R120, SRZ ;  /* 0x0000000000787805 */ /* 0x000fc4000001ff00 */
[----:B------:R-:W-:Y:S02]  /*17b0*/  CS2R R118, SRZ ;  /* 0x0000000000767805 */ /* 0x000fe4000001ff00 */
[----:B------:R-:W-:Y:S02]  /*17c0*/  CS2R R116, SRZ ;  /* 0x0000000000747805 */ /* 0x000fe4000001ff00 */
[----:B------:R-:W-:Y:S02]  /*17d0*/  CS2R R114, SRZ ;  /* 0x0000000000727805 */ /* 0x000fe4000001ff00 */
[----:B------:R-:W-:Y:S02]  /*17e0*/  ISETP.GT.AND P1, PT, R88, UR39, PT ;  /* 0x0000002758007c0c */ /* 0x000fe4000bf24270 */
        /* <DEDUP_REMOVED lines=15> */
[----:B------:R-:W0:Y:S02]  /*18e0*/  SHFL.IDX PT, R0, R145, RZ, 0x1f ;  /* 0x00001fff91007589 */ /* 0x000e2400000e0000 */
[----:B0-----:R-:W-:-:S13]  /*18f0*/  R2UR UR37, R0 ;  /* 0x00000000002572ca */ /* 0x001fda00000e0000 */
[----:B------:R-:W-:-:S04]  /*1900*/  UIMAD.WIDE UR4, UR37, 0x55555556, URZ ;  /* 0x55555556250478a5 */ /* 0x000fc8000f8e023f */
[----:B------:R-:W-:Y:S02]  /*1910*/  ULEA.HI UR51, UR5, UR5, URZ, 0x1 ;  /* 0x0000000505337291 */ /* 0x000fe4000f8f083f */
[----:B------:R-:W-:Y:S02]  /*1920*/  UIADD3 UR5, UR42, 0x21800, URZ ;  /* 0x000218002a057890 */ /* 0x000fe4000fffe03f */
[----:B------:R-:W-:Y:S02]  /*1930*/  UIMAD UR51, UR51, -0x3, UR37 ;  /* 0xfffffffd333378a4 */ /* 0x000fe4000f8e0225 */
[----:B------:R-:W-:Y:S02]  /*1940*/  ULOP3.LUT UP0, URZ, UR5, 0x3ff, URZ, 0xc0, !UPT ;  /* 0x000003ff053f7892 */ /* 0x000fe4000f80c03f */
[----:B------:R-:W-:Y:S02]  /*1950*/  ULEA UR4, UR51, UR42, 0xc ;  /* 0x0000002a33047291 */ /* 0x000fe4000f8e603f */
[----:B------:R-:W-:-:S02]  /*1960*/  ULEA UR5, UR51, UR5, 0xd ;  /* 0x0000000533057291 */ /* 0x000fc4000f8e683f */
[----:B------:R-:W-:Y:S01]  /*1970*/  PLOP3.LUT P0, PT, PT, PT, UP0, 0x80, 0x0 ;  /* 0x000000000000781c */ /* 0x000fe20003f0f008 */
[----:B------:R-:W-:Y:S02]  /*1980*/  UIADD3 UR4, UR4, 0xc400, URZ ;  /* 0x0000c40004047890 */ /* 0x000fe4000fffe03f */
[----:B------:R-:W-:Y:S02]  /*1990*/  USHF.R.U32.HI UR5, URZ, 0x4, UR5 ;  /* 0x000000043f057899 */ /* 0x000fe40008011605 */
[----:B------:R-:W-:Y:S02]  /*19a0*/  USHF.R.U32.HI UR4, URZ, 0x4, UR4 ;  /* 0x000000043f047899 */ /* 0x000fe40008011604 */
[----:B------:R-:W-:Y:S02]  /*19b0*/  ULOP3.LUT UR36, UR5, 0x3fff, URZ, 0xc0, !UPT ;  /* 0x00003fff05247892 */ /* 0x000fe4000f8ec03f */
[----:B------:R-:W-:-:S04]  /*19c0*/  ULOP3.LUT UR53, UR4, 0x3fff, URZ, 0xc0, !UPT ;  /* 0x00003fff04357892 */ /* 0x000fc8000f8ec03f */
[----:B------:R-:W-:Y:S08]  /*19d0*/  @!P0 BRA `(.L_x_10748) ;  /* 0x0000000000408947 */ /* 0x000ff00003800000 */
        /* <DEDUP_REMOVED lines=16> */
.L_x_10748:
        /* <DEDUP_REMOVED lines=9> */
.L_x_10939:
[----:B------:R-:W-:Y:S05]  /*1b70*/  @!P0 BRA `(.L_x_10750) ;  /* 0x0000000000048947 */ /* 0x000fea0003800000 */
[----:B------:R-:W-:Y:S01]  /*1b80*/  BPT.TRAP 0x1 ;  /* 0x000000040000795c */ /* 0x000fe20000300000 */
.L_x_10750:
[----:B------:R-:W-:Y:S02]  /*1b90*/  IMAD.U32 R90, RZ, RZ, UR45 ;  /* 0x0000002dff5a7e24 */ /* 0x000fe4000f8e00ff */
[----:B0-----:R-:W-:-:S03]  /*1ba0*/  IMAD.U32 R3, RZ, RZ, UR50 ;  /* 0x00000032ff037e24 */ /* 0x001fc6000f8e00ff */
[----:B------:R-:W-:Y:S02]  /*1bb0*/  LEA R90, R90, UR42, 0x3 ;  /* 0x0000002a5a5a7c11 */ /* 0x000fe4000f8e18ff */
[----:B------:R-:W-:-:S04]  /*1bc0*/  SHF.L.U32 R3, R3, 0x1f, RZ ;  /* 0x0000001f03037819 */ /* 0x000fc800000006ff */
[----:B------:R0:W1:Y:S01]  /*1bd0*/  SYNCS.PHASECHK.TRANS64.TRYWAIT P2, [R90+URZ+0x2d830], R3 ;  /* 0x02d830035a0075a7 */ /* 0x000062000804017f */
[----:B------:R-:W-:Y:S05]  /*1be0*/  @!P0 BRA `(.L_x_10751) ;  /* 0x0000000000048947 */ /* 0x000fea0003800000 */
[----:B------:R-:W-:Y:S01]  /*1bf0*/  BPT.TRAP 0x1 ;  /* 0x000000040000795c */ /* 0x000fe20000300000 */
.L_x_10751:
[----:B------:R-:W2:Y:S02]  /*1c00*/  S2R R0, SR_TID.X ;  /* 0x0000000000007919 */ /* 0x000ea40000002100 */
[----:B--2---:R-:W-:Y:S01]  /*1c10*/  LOP3.LUT P1, RZ, R0, 0x7f, RZ, 0xc0, !PT ;  /* 0x0000007f00ff7812 */ /* 0x004fe2000782c0ff */
[----:B-1----:R-:W-:-:S12]  /*1c20*/  @P2 BRA `(.L_x_10752) ;  /* 0x0000000000082947 */ /* 0x002fd80003800000 */
[----:B------:R-:W1:Y:S02]  /*1c30*/  SYNCS.PHASECHK.TRANS64.TRYWAIT P2, [R90+URZ+0x2d830], R3 ;  /* 0x02d830035a0075a7 */ /* 0x000e64000804017f */
[----:B-1----:R-:W-:Y:S05]  /*1c40*/  @!P2 BRA `(.L_x_10753) ;  /* 0x000001480030a947 */ /* 0x002fea0003800000 */
.L_x_10752:
[----:B------:R-:W-:Y:S05]  /*1c50*/  WARPSYNC.ALL ;  /* 0x0000000000007948 */ /* 0x000fea0003800000 */
[----:B------:R-:W-:Y:S01]  /*1c60*/  UIADD3 UR4, UR42, 0x15400, URZ ;  /* 0x000154002a047890 */ /* 0x000fe2000fffe03f */
[----:B------:R-:W-:Y:S01]  /*1c70*/  WARPGROUP.ARRIVE ;  /* 0x00000000000079c5 */ /* 0x000fe20000000000 */
[----:B------:R-:W-:Y:S01]  /*1c80*/  UMOV UR5, 0x80000020 ;  /* 0x8000002000057882 */ /* 0x000fe20000000000 */
[----:B------:R-:W-:Y:S01]  /*1c90*/  UMOV UR7, 0x80000020 ;  /* 0x8000002000077882 */ /* 0x000fe20000000000 */
[----:B------:R-:W-:Y:S01]  /*1ca0*/  USHF.R.U32.HI UR4, URZ, 0x4, UR4 ;  /* 0x000000043f047899 */ /* 0x000fe20008011604 */
[----:B------:R-:W2:Y:S01]  /*1cb0*/  LDC R143, c[0x0][0x288] ;  /* 0x0000a200ff8f7b82 */ /* 0x000ea20000000800 */
[----:B------:R-:W-:Y:S01]  /*1cc0*/  UMOV UR9, 0x80000020 ;  /* 0x8000002000097882 */ /* 0x000fe20000000000 */
[----:B------:R-:W-:Y:S01]  /*1cd0*/  UMOV UR11, 0x80000020 ;  /* 0x80000020000b7882 */ /* 0x000fe20000000000 */
[----:B------:R-:W-:Y:S01]  /*1ce0*/  ULOP3.LUT UR4, UR4, 0x3fff, URZ, 0xc0, !UPT ;  /* 0x00003fff04047892 */ /* 0x000fe2000f8ec03f */
[----:B01----:R-:W-:Y:S01]  /*1cf0*/  @!P1 VIADD R90, R90, 0x2d840 ;  /* 0x0002d8405a5a9836 */ /* 0x003fe20000000000 */
[----:B------:R-:W-:Y:S01]  /*1d00*/  UMOV UR13, 0x80000020 ;  /* 0x80000020000d7882 */ /* 0x000fe20000000000 */
[----:B------:R-:W-:Y:S01]  /*1d10*/  UMOV UR15, 0x80000020 ;  /* 0x80000020000f7882 */ /* 0x000fe20000000000 */
[----:B------:R-:W-:-:S02]  /*1d20*/  ULOP3.LUT UR32, UR4, 0x10000, URZ, 0xfc, !UPT ;  /* 0x0001000004207892 */ /* 0x000fc4000f8efc3f */
[----:B------:R-:W-:Y:S01]  /*1d30*/  ULOP3.LUT UR4, UR53, 0x10000, URZ, 0xfc, !UPT ;  /* 0x0001000035047892 */ /* 0x000fe2000f8efc3f */
[----:B------:R-:W-:Y:S01]  /*1d40*/  @!P1 PRMT R90, RZ, 0x654, R90 ;  /* 0x00000654ff5a9816 */ /* 0x000fe2000000005a */
[----:B------:R-:W-:Y:S02]  /*1d50*/  UIMAD UR6, UR45, 0x600, UR32 ;  /* 0x000006002d0678a4 */ /* 0x000fe4000f8e0220 */
[----:B------:R-:W-:Y:S02]  /*1d60*/  UIADD3 UR8, UR4, 0x2, URZ ;  /* 0x0000000204087890 */ /* 0x000fe4000fffe03f */
[----:B------:R-:W-:Y:S02]  /*1d70*/  UIADD3 UR10, UR6, 0x2, URZ ;  /* 0x00000002060a7890 */ /* 0x000fe4000fffe03f */
[----:B------:R-:W-:Y:S02]  /*1d80*/  UIADD3 UR12, UR4, 0x300, URZ ;  /* 0x00000300040c7890 */ /* 0x000fe4000fffe03f */
[----:B------:R-:W-:-:S02]  /*1d90*/  UIADD3 UR14, UR6, 0x200, URZ ;  /* 0x00000200060e7890 */ /* 0x000fc4000fffe03f */
[----:B------:R-:W-:Y:S01]  /*1da0*/  HGMMA.64x128x16.F32 R24, gdesc[UR4], RZ, !UPT, gsb0 ;  /* 0x01e00000041879f0 */ /* 0x000fe2000c0008ff */
        /* <DEDUP_REMOVED lines=14> */
[----:B------:R-:W-:Y:S02]  /*1e90*/  UISETP.NE.AND UP0, UPT, UR6, 0x1, UPT ;  /* 0x000000010600788c */ /* 0x000fe4000bf05270 */
[----:B------:R-:W-:-:S04]  /*1ea0*/  ULOP3.LUT UR33, URZ, UR33, URZ, 0x33, !UPT ;  /* 0x000000213f217292 */ /* 0x000fc8000f8e333f */
[----:B------:R-:W-:Y:S02]  /*1eb0*/  PLOP3.LUT P2, PT, PT, PT, UP0, 0x80, 0x0 ;  /* 0x000000000000781c */ /* 0x000fe40003f4f008 */
[----:B------:R-:W-:-:S03]  /*1ec0*/  PLOP3.LUT P3, PT, PT, PT, UP0, 0x80, 0x0 ;  /* 0x000000000000781c */ /* 0x000fc60003f6f008 */
        /* <DEDUP_REMOVED lines=21> */
[----:B------:R-:W-:Y:S01]  /*2020*/  VIADD R29, R137, UR41 ;  /* 0x00000029891d7c36 */ /* 0x000fe20008000000 */
[----:B------:R-:W0:Y:S01]  /*2030*/  LDC R71, c[0x0][0x2f0] ;  /* 0x0000bc00ff477b82 */ /* 0x000e220000000800 */
[----:B------:R-:W-:Y:S01]  /*2040*/  FMUL.FTZ R5, R30, UR10 ;  /* 0x0000000a1e057c20 */ /* 0x000fe20008410000 */
[----:B------:R-:W-:Y:S01]  /*2050*/  FMUL.FTZ R9, R39, UR10 ;  /* 0x0000000a27097c20 */ /* 0x000fe20008410000 */
[----:B------:R-:W-:Y:S01]  /*2060*/  FMUL.FTZ R39, R40, UR10 ;  /* 0x0000000a28277c20 */ /* 0x000fe20008410000 */
[----:B------:R-:W-:-:S04]  /*2070*/  @P2 IMAD.HI.U32 R30, R29, UR6, RZ ;  /* 0x000000061d1e2c27 */ /* 0x000fc8000f8e00ff */
[----:B------:R-:W-:Y:S01]  /*2080*/  FMUL.FTZ R40, R41, UR10 ;  /* 0x0000000a29287c20 */ /* 0x000fe20008410000 */
[----:B------:R-:W-:Y:S01]  /*2090*/  FMUL.FTZ R95, R36, UR10 ;  /* 0x0000000a245f7c20 */ /* 0x000fe20008410000 */
[----:B------:R-:W-:Y:S01]  /*20a0*/  FMUL.FTZ R41, R44, UR10 ;  /* 0x0000000a2c297c20 */ /* 0x000fe20008410000 */
[----:B------:R-:W-:Y:S01]  /*20b0*/  FMUL.FTZ R44, R49, UR10 ;  /* 0x0000000a312c7c20 */ /* 0x000fe20008410000 */
[----:B------:R-:W-:Y:S01]  /*20c0*/  FMUL.FTZ R36, R70, UR10 ;  /* 0x0000000a46247c20 */ /* 0x000fe20008410000 */
[----:B------:R-:W-:Y:S01]  /*20d0*/  @UP0 ULDC UR6, c[0x0][0x450] ;  /* 0x0001140000060ab9 */ /* 0x000fe20000000800 */
[----:B------:R-:W-:Y:S01]  /*20e0*/  FMUL.FTZ R49, R57, UR10 ;  /* 0x0000000a39317c20 */ /* 0x000fe20008410000 */
[----:B------:R-:W-:Y:S01]  /*20f0*/  IMAD.MOV.U32 R70, RZ, RZ, R29 ;  /* 0x000000ffff467224 */ /* 0x000fe200078e001d */
[----:B------:R-:W-:Y:S01]  /*2100*/  @P3 SHF.R.U32.HI R70, RZ, UR6, R30 ;  /* 0x00000006ff463c19 */ /* 0x000fe2000801161e */
[----:B------:R-:W-:Y:S02]  /*2110*/  IMAD.MOV.U32 R57, RZ, RZ, -0x80 ;  /* 0xffffff80ff397424 */ /* 0x000fe400078e00ff */
[----:B------:R-:W-:Y:S01]  /*2120*/  FMUL.FTZ R12, R47, UR10 ;  /* 0x0000000a2f0c7c20 */ /* 0x000fe20008410000 */
[----:B------:R-:W-:Y:S01]  /*2130*/  FMUL.FTZ R47, R56, UR10 ;  /* 0x0000000a382f7c20 */ /* 0x000fe20008410000 */
[----:B------:R-:W-:Y:S01]  /*2140*/  FMUL.FTZ R2, R24, UR10 ;  /* 0x0000000a18027c20 */ /* 0x000fe20008410000 */
[----:B------:R-:W-:Y:S01]  /*2150*/  FMUL.FTZ R56, R72, UR10 ;  /* 0x0000000a48387c20 */ /* 0x000fe20008410000 */
[----:B------:R-:W-:Y:S01]  /*2160*/  FMUL.FTZ R24, R59, UR10 ;  /* 0x0000000a3b187c20 */ /* 0x000fe20008410000 */
[----:B------:R-:W-:Y:S01]  /*2170*/  IMAD R72, R88, R57, 0x80 ;  /* 0x0000008058487424 */ /* 0x000fe200078e0239 */
[----:B------:R-:W1:Y:S01]  /*2180*/  SHFL.IDX PT, R59, R70, RZ, 0x1c1f ;  /* 0x001c1fff463b7589 */ /* 0x000e6200000e0000 */
[----:B------:R-:W-:Y:S01]  /*2190*/  ULDC.64 UR6, c[0x0][0x9e0] ;  /* 0x0002780000067ab9 */ /* 0x000fe20000000a00 */
[----:B------:R-:W-:Y:S01]  /*21a0*/  FMUL.FTZ R10, R42, UR10 ;  /* 0x0000000a2a0a7c20 */ /* 0x000fe20008410000 */
[----:B------:R-:W-:Y:S01]  /*21b0*/  FMUL.FTZ R13, R46, UR10 ;  /* 0x0000000a2e0d7c20 */ /* 0x000fe20008410000 */
[----:B------:R-:W-:Y:S01]  /*21c0*/  VIADD R57, R72, 0x1 ;  /* 0x0000000148397836 */ /* 0x000fe20000000000 */
[----:B------:R-:W-:Y:S01]  /*21d0*/  UISETP.GE.AND UP1, UPT, UR7, 0x1, UPT ;  /* 0x000000010700788c */ /* 0x000fe2000bf26270 */
        /* <DEDUP_REMOVED lines=46> */
[----:B------:R-:W-:Y:S01]  /*24c0*/  PLOP3.LUT P2, PT, PT, PT, UP1, 0x40, 0x0 ;  /* 0x000000000000781c */ /* 0x000fe20003f4e818 */
[----:B------:R-:W3:Y:S01]  /*24d0*/  MUFU.TANH R2, R2 ;  /* 0x0000000200027308 */ /* 0x000ee20000002400 */
[C---:B0-----:R-:W-:Y:S01]  /*24e0*/  IMAD R57, R71.reuse, UR43, R72 ;  /* 0x0000002b47397c24 */ /* 0x041fe2000f8e0248 */
[----:B------:R0:W-:Y:S01]  /*24f0*/  @!P1 SYNCS.ARRIVE.TRANS64.RED.A1T0 RZ, [R90+URZ], RZ ;  /* 0x000000ff5aff99a7 */ /* 0x0001e2000810043f */
[----:B------:R-:W-:Y:S01]  /*2500*/  IMAD R58, R71, UR43, R58 ;  /* 0x0000002b473a7c24 */ /* 0x000fe2000f8e023a */
[----:B------:R-:W-:Y:S01]  /*2510*/  LEA R75, R88, 0xffffff80, 0x7 ;  /* 0xffffff80584b7811 */ /* 0x000fe200078e38ff */
[----:B------:R-:W-:-:S02]  /*2520*/  IMAD R74, R16, -0x2, R57 ;  /* 0xfffffffe104a7824 */ /* 0x000fc400078e0239 */
[----:B--2---:R-:W-:Y:S01]  /*2530*/  IMAD.IADD R58, R58, 0x1, -R143 ;  /* 0x000000013a3a7824 */ /* 0x004fe200078e0a8f */
[----:B------:R-:W2:Y:S03]  /*2540*/  MUFU.TANH R89, R89 ;  /* 0x0000005900597308 */ /* 0x000ea60000002400 */
[C---:B------:R-:W-:Y:S02]  /*2550*/  VIADD R77, R58.reuse, UR6 ;  /* 0x000000063a4d7c36 */ /* 0x040fe40008000000 */
[----:B------:R-:W-:-:S03]  /*2560*/  VIADD R76, R58, UR33 ;  /* 0x000000213a4c7c36 */ /* 0x000fc60008000000 */
[----:B------:R-:W4:Y:S01]  /*2570*/  MUFU.TANH R0, R0 ;  /* 0x0000000000007308 */ /* 0x000f220000002400 */
[----:B-1----:R-:W-:Y:S01]  /*2580*/  VIADDMNMX R68, R59, R77, R74, PT ;  /* 0x0000004d3b447246 */ /* 0x002fe2000380014a */
[----:B------:R-:W-:-:S06]  /*2590*/  IMAD.IADD R69, R76, 0x1, R59 ;  /* 0x000000014c457824 */ /* 0x000fcc00078e023b */
[----:B------:R-:W1:Y:S08]  /*25a0*/  MUFU.TANH R3, R3 ;  /* 0x0000000300037308 */ /* 0x000e700000002400 */
        /* <DEDUP_REMOVED lines=74> */
.L_x_10756:
[----:B------:R-:W-:-:S06]  /*2a50*/  UISETP.NE.AND UP2, UPT, UR7, 0x1, UPT ;  /* 0x000000010700788c */ /* 0x000fcc000bf45270 */
[----:B------:R-:W-:-:S05]  /*2a60*/  PLOP3.LUT P2, PT, PT, PT, UP2, 0x80, 0x0 ;  /* 0x000000000000781c */ /* 0x000fca0003f4f028 */
[----:B------:R-:W-:-:S08]  /*2a70*/  @UP2 ULDC.64 UR10, c[0x0][0x9e8] ;  /* 0x00027a00000a2ab9 */ /* 0x000fd00000000a00 */
[----:B------:R-:W-:-:S05]  /*2a80*/  @P2 IMAD.HI.U32 R57, R58, UR10, RZ ;  /* 0x0000000a3a392c27 */ /* 0x000fca000f8e00ff */
[----:B------:R-:W-:-:S07]  /*2a90*/  @P2 SHF.R.U32.HI R58, RZ, UR11, R57 ;  /* 0x0000000bff3a2c19 */ /* 0x000fce0008011639 */
.L_x_10757:
[----:B------:R-:W-:Y:S05]  /*2aa0*/  BSYNC B0 ;  /* 0x0000000000007941 */ /* 0x000fea0003800000 */
.L_x_10755:
[----:B------:R-:W-:-:S04]  /*2ab0*/  IMAD R57, R58, UR7, -R75 ;  /* 0x000000073a397c24 */ /* 0x000fc8000f8e0a4b */
[----:B------:R-:W-:-:S05]  /*2ac0*/  IMAD R57, R16, -0x2, R57 ;  /* 0xfffffffe10397824 */ /* 0x000fca00078e0239 */
[----:B------:R-:W-:Y:S02]  /*2ad0*/  VIMNMX R69, R69, R57, !PT ;  /* 0x0000003945457248 */ /* 0x000fe40007fe0100 */
[----:B------:R-:W-:-:S07]  /*2ae0*/  VIADDMNMX R68, R57, UR7, R68, PT ;  /* 0x0000000739447c46 */ /* 0x000fce000b800144 */
.L_x_10754:
[C---:B------:R-:W-:Y:S02]  /*2af0*/  ISETP.GE.AND P4, PT, R72.reuse, 0x9, PT ;  /* 0x000000094800780c */ /* 0x040fe40003f86270 */
[C---:B------:R-:W-:Y:S02]  /*2b00*/  ISETP.GE.AND P2, PT, R72.reuse, 0x2, PT ;  /* 0x000000024800780c */ /* 0x040fe40003f46270 */
[----:B------:R-:W-:Y:S02]  /*2b10*/  ISETP.GE.AND P5, PT, R72, 0xa, PT ;  /* 0x0000000a4800780c */ /* 0x000fe40003fa6270 */
[----:B------:R-:W-:Y:S02]  /*2b20*/  LOP3.LUT R19, R19, 0xfffffffd, RZ, 0xc0, !PT ;  /* 0xfffffffd13137812 */ /* 0x000fe400078ec0ff */
[----:B------:R-:W-:-:S04]  /*2b30*/  ISETP.GT.AND P3, PT, R69, 0x1, !P2 ;  /* 0x000000014500780c */ /* 0x000fc80005764270 */
[----:B------:R-:W-:Y:S02]  /*2b40*/  ISETP.LT.OR P3, PT, R68, 0x2, P3 ;  /* 0x000000024400780c */ /* 0x000fe40001f61670 */
[----:B------:R-:W-:Y:S02]  /*2b50*/  @P4 LOP3.LUT R19, R19, 0x2, RZ, 0xfc, !PT ;  /* 0x0000000213134812 */ /* 0x000fe400078efcff */
[----:B------:R-:W-:Y:S02]  /*2b60*/  FSEL R89, R89, -INF , !P3 ;  /* 0xff80000059597808 */ /* 0x000fe40005800000 */
[----:B------:R-:W-:Y:S02]  /*2b70*/  LOP3.LUT R19, R19, 0xfffffffb, RZ, 0xc0, !PT ;  /* 0xfffffffb13137812 */ /* 0x000fe400078ec0ff */
[----:B------:R-:W-:Y:S02]  /*2b80*/  ISETP.GT.AND P4, PT, R69, 0x8, !P4 ;  /* 0x000000084500780c */ /* 0x000fe40006784270 */
[----:B------:R-:W-:-:S02]  /*2b90*/  @P5 LOP3.LUT R19, R19, 0x4, RZ, 0xfc, !PT ;  /* 0x0000000413135812 */ /* 0x000fc400078efcff */
[----:B------:R-:W-:Y:S02]  /*2ba0*/  ISETP.GT.AND P3, PT, R69, 0x9, !P5 ;  /* 0x000000094500780c */ /* 0x000fe40006f64270 */
[----:B------:R-:W-:Y:S02]  /*2bb0*/  ISETP.GE.AND P5, PT, R72, 0x11, PT ;  /* 0x000000114800780c */ /* 0x000fe40003fa6270 */
[C---:B------:R-:W-:Y:S02]  /*2bc0*/  ISETP.LT.OR P4, PT, R68.reuse, 0x9, P4 ;  /* 0x000000094400780c */ /* 0x040fe40002781670 */
[----:B------:R-:W-:Y:S02]  /*2bd0*/  ISETP.LT.OR P3, PT, R68, 0xa, P3 ;  /* 0x0000000a4400780c */ /* 0x000fe40001f61670 */
[----:B0-----:R-:W-:Y:S02]  /*2be0*/  FSEL R91, R91, -INF , !P4 ;  /* 0xff8000005b5b7808 */ /* 0x001fe40006000000 */
[----:B------:R-:W-:-:S02]  /*2bf0*/  ISETP.GE.AND P4, PT, R72, 0x12, PT ;  /* 0x000000124800780c */ /* 0x000fc40003f86270 */
[----:B------:R-:W-:Y:S02]  /*2c00*/  LOP3.LUT R19, R19, 0xfffffff7, RZ, 0xc0, !PT ;  /* 0xfffffff713137812 */ /* 0x000fe400078ec0ff */
[----:B------:R-:W-:Y:S02]  /*2c10*/  FSEL R92, R92, -INF , !P3 ;  /* 0xff8000005c5c7808 */ /* 0x000fe40005800000 */
[----:B------:R-:W-:Y:S02]  /*2c20*/  ISETP.GT.AND P3, PT, R69, 0x10, !P5 ;  /* 0x000000104500780c */ /* 0x000fe40006f64270 */
[----:B------:R-:W-:Y:S02]  /*2c30*/  @P5 LOP3.LUT R19, R19, 0x8, RZ, 0xfc, !PT ;  /* 0x0000000813135812 */ /* 0x000fe400078efcff */
[----:B------:R-:W-:Y:S02]  /*2c40*/  ISETP.LT.OR P3, PT, R68, 0x11, P3 ;  /* 0x000000114400780c */ /* 0x000fe40001f61670 */
[----:B------:R-:W-:-:S02]  /*2c50*/  LOP3.LUT R19, R19, 0xfdffffff, RZ, 0xc0, !PT ;  /* 0xfdffffff13137812 */ /* 0x000fc400078ec0ff */
[----:B------:R-:W-:Y:S02]  /*2c60*/  FSEL R93, R93, -INF , !P3 ;  /* 0xff8000005d5d7808 */ /* 0x000fe40005800000 */
[----:B------:R-:W-:Y:S02]  /*2c70*/  @P4 LOP3.LUT R19, R19, 0x2000000, RZ, 0xfc, !PT ;  /* 0x0200000013134812 */ /* 0x000fe400078efcff */
[----:B------:R-:W-:Y:S02]  /*2c80*/  ISETP.GT.AND P3, PT, R69, 0x11, !P4 ;  /* 0x000000114500780c */ /* 0x000fe40006764270 */
[----:B------:R-:W-:Y:S02]  /*2c90*/  ISETP.GE.AND P4, PT, R72, 0x19, PT ;  /* 0x000000194800780c */ /* 0x000fe40003f86270 */
[----:B------:R-:W-:Y:S02]  /*2ca0*/  ISETP.LT.OR P3, PT, R68, 0x12, P3 ;  /* 0x000000124400780c */ /* 0x000fe40001f61670 */
[----:B------:R-:W-:-:S02]  /*2cb0*/  LOP3.LUT R19, R19, 0xfeffffff, RZ, 0xc0, !PT ;  /* 0xfeffffff13137812 */ /* 0x000fc400078ec0ff */
        /* <DEDUP_REMOVED lines=153> */
[----:B------:R-:W-:-:S04]  /*3650*/  ISETP.GT.AND P6, PT, R69, 0x79, !P6 ;  /* 0x000000794500780c */ /* 0x000fc800077c4270 */
[----:B------:R-:W-:-:S04]  /*3660*/  ISETP.LT.OR P6, PT, R68, 0x7a, P6 ;  /* 0x0000007a4400780c */ /* 0x000fc800037c1670 */
[----:B------:R-:W-:Y:S02]  /*3670*/  FSEL R40, R85, -INF , !P6 ;  /* 0xff80000055287808 */ /* 0x000fe40007000000 */
[----:B------:R-:W-:Y:S01]  /*3680*/  PLOP3.LUT P6, PT, PT, PT, UP1, 0x40, 0x0 ;  /* 0x000000000000781c */ /* 0x000fe20003fce818 */
[----:B0-----:R-:W-:Y:S01]  /*3690*/  IMAD.IADD R69, R76, 0x1, R2 ;  /* 0x000000014c457824 */ /* 0x001fe200078e0202 */
[----:B------:R-:W-:-:S11]  /*36a0*/  VIADDMNMX R68, R2, R77, R74, PT ;  /* 0x0000004d02447246 */ /* 0x000fd6000380014a */
        /* <DEDUP_REMOVED lines=15> */
.L_x_10760:
[----:B------:R-:W-:-:S06]  /*37a0*/  UISETP.NE.AND UP2, UPT, UR7, 0x1, UPT ;  /* 0x000000010700788c */ /* 0x000fcc000bf45270 */
[----:B------:R-:W-:-:S05]  /*37b0*/  PLOP3.LUT P6, PT, PT, PT, UP2, 0x80, 0x0 ;  /* 0x000000000000781c */ /* 0x000fca0003fcf028 */
[----:B------:R-:W-:-:S08]  /*37c0*/  @UP2 ULDC.64 UR10, c[0x0][0x9e8] ;  /* 0x00027a00000a2ab9 */ /* 0x000fd00000000a00 */
[----:B------:R-:W-:Y:S01]  /*37d0*/  @P6 IMAD.HI.U32 R56, R2, UR10, RZ ;  /* 0x0000000a02386c27 */ /* 0x000fe2000f8e00ff */
[----:B------:R-:W-:-:S13]  /*37e0*/  PLOP3.LUT P6, PT, PT, PT, UP2, 0x80, 0x0 ;  /* 0x000000000000781c */ /* 0x000fda0003fcf028 */
[----:B------:R-:W-:-:S07]  /*37f0*/  @P6 SHF.R.U32.HI R2, RZ, UR11, R56 ;  /* 0x0000000bff026c19 */ /* 0x000fce0008011638 */
.L_x_10761:
[----:B------:R-:W-:Y:S05]  /*3800*/  BSYNC B0 ;  /* 0x0000000000007941 */ /* 0x000fea0003800000 */
.L_x_10759:
[----:B------:R-:W-:-:S04]  /*3810*/  IMAD R65, R2, UR7, -R75 ;  /* 0x0000000702417c24 */ /* 0x000fc8000f8e0a4b */
[----:B------:R-:W-:-:S05]  /*3820*/  IMAD R65, R16, -0x2, R65 ;  /* 0xfffffffe10417824 */ /* 0x000fca00078e0241 */
[----:B------:R-:W-:Y:S02]  /*3830*/  VIMNMX R69, R69, R65, !PT ;  /* 0x0000004145457248 */ /* 0x000fe40007fe0100 */
[----:B------:R-:W-:-:S07]  /*3840*/  VIADDMNMX R68, R65, UR7, R68, PT ;  /* 0x0000000741447c46 */ /* 0x000fce000b800144 */
.L_x_10758:
[----:B------:R-:W-:Y:S01]  /*3850*/  ISETP.GT.AND P2, PT, R69, 0x1, !P2 ;  /* 0x000000014500780c */ /* 0x000fe20005744270 */
[----:B------:R-:W-:Y:S01]  /*3860*/  ULDC UR34, c[0x0][0x988] ;  /* 0x0002620000227ab9 */ /* 0x000fe20000000800 */
[----:B------:R-:W-:Y:S01]  /*3870*/  LOP3.LUT P6, RZ, R19, 0x8, RZ, 0xc0, !PT ;  /* 0x0000000813ff7812 */ /* 0x000fe200078cc0ff */
[----:B------:R-:W-:Y:S01]  /*3880*/  @UP0 ULDC UR10, c[0x0][0x44c] ;  /* 0x00011300000a0ab9 */ /* 0x000fe20000000800 */
[----:B------:R-:W-:Y:S01]  /*3890*/  ISETP.LT.OR P2, PT, R68, 0x2, P2 ;  /* 0x000000024400780c */ /* 0x000fe20001741670 */
[----:B------:R-:W-:Y:S01]  /*38a0*/  UIMAD.WIDE.U32 UR10, UR41, UR10, URZ ;  /* 0x0000000a290a72a5 */ /* 0x000fe2000f8e003f */
[----:B------:R-:W-:Y:S01]  /*38b0*/  ISETP.GT.AND P3, PT, R69, 0x70, !P3 ;  /* 0x000000704500780c */ /* 0x000fe20005f64270 */
[----:B------:R-:W-:Y:S01]  /*38c0*/  @UP0 ULDC UR15, c[0x0][0x450] ;  /* 0x00011400000f0ab9 */ /* 0x000fe20000000800 */
[----:B------:R-:W-:Y:S01]  /*38d0*/  FSEL R3, R3, -INF , !P2 ;  /* 0xff80000003037808 */ /* 0x000fe20005000000 */
[----:B------:R-:W-:Y:S01]  /*38e0*/  UMOV UR14, UR41 ;  /* 0x00000029000e7c82 */ /* 0x000fe20008000000 */
[----:B------:R-:W-:Y:S01]  /*38f0*/  LOP3.LUT P2, RZ, R19, 0x2, RZ, 0xc0, !PT ;  /* 0x0000000213ff7812 */ /* 0x000fe2000784c0ff */
[----:B------:R-:W-:Y:S01]  /*3900*/  @UP0 USHF.R.U32.HI UR14, URZ, UR15, UR11 ;  /* 0x0000000f3f0e0299 */ /* 0x000fe2000801160b */
[----:B------:R-:W-:-:S02]  /*3910*/  ISETP.GT.AND P4, PT, R69, 0x71, !P4 ;  /* 0x000000714500780c */ /* 0x000fc40006784270 */
[C---:B------:R-:W-:Y:S01]  /*3920*/  ISETP.GT.AND P2, PT, R69.reuse, 0x8, !P2 ;  /* 0x000000084500780c */ /* 0x040fe20005744270 */
[----:B------:R-:W-:Y:S01]  /*3930*/  UIADD3 UR52, UR52, UR14, URZ ;  /* 0x0000000e34347290 */ /* 0x000fe2000fffe03f */
[C---:B------:R-:W-:Y:S02]  /*3940*/  ISETP.LT.OR P3, PT, R68.reuse, 0x71, P3 ;  /* 0x000000714400780c */ /* 0x040fe40001f61670 */
[----:B------:R-:W-:Y:S01]  /*3950*/  ISETP.LT.OR P2, PT, R68, 0x9, P2 ;  /* 0x000000094400780c */ /* 0x000fe20001741670 */
[----:B------:R-:W-:Y:S01]  /*3960*/  UIADD3 UR6, UR52, UR6, URZ ;  /* 0x0000000634067290 */ /* 0x000fe2000fffe03f */
[----:B------:R-:W-:Y:S02]  /*3970*/  ISETP.GT.AND P5, PT, R69, 0x78, !P5 ;  /* 0x000000784500780c */ /* 0x000fe40006fa4270 */
[----:B------:R-:W-:Y:S02]  /*3980*/  FSEL R56, R5, -INF , !P2 ;  /* 0xff80000005387808 */ /* 0x000fe40005000000 */
[----:B------:R-:W-:-:S02]  /*3990*/  LOP3.LUT P2, RZ, R19, 0x4, RZ, 0xc0, !PT ;  /* 0x0000000413ff7812 */ /* 0x000fc4000784c0ff */
[C---:B------:R-:W-:Y:S02]  /*39a0*/  ISETP.LT.OR P4, PT, R68.reuse, 0x72, P4 ;  /* 0x000000724400780c */ /* 0x040fe40002781670 */
[----:B------:R-:W-:Y:S02]  /*39b0*/  ISETP.GT.AND P2, PT, R69, 0x9, !P2 ;  /* 0x000000094500780c */ /* 0x000fe40005744270 */
[----:B------:R-:W-:Y:S02]  /*39c0*/  FSEL R27, R27, -INF , !P3 ;  /* 0xff8000001b1b7808 */ /* 0x000fe40005800000 */
[C---:B------:R-:W-:Y:S02]  /*39d0*/  ISETP.LT.OR P2, PT, R68.reuse, 0xa, P2 ;  /* 0x0000000a4400780c */ /* 0x040fe40001741670 */
[----:B------:R-:W-:Y:S02]  /*39e0*/  ISETP.LT.OR P5, PT, R68, 0x79, P5 ;  /* 0x000000794400780c */ /* 0x000fe40002fa1670 */
[----:B------:R-:W-:-:S02]  /*39f0*/  FSEL R65, R4, -INF , !P2 ;  /* 0xff80000004417808 */ /* 0x000fc40005000000 */
[----:B------:R-:W-:Y:S02]  /*3a00*/  ISETP.GT.AND P2, PT, R69, 0x10, !P6 ;  /* 0x000000104500780c */ /* 0x000fe40007744270 */
[----:B------:R-:W-:Y:S02]  /*3a10*/  LOP3.LUT P6, RZ, R19, 0x8000, RZ, 0xc0, !PT ;  /* 0x0000800013ff7812 */ /* 0x000fe400078cc0ff */
[----:B------:R-:W-:Y:S02]  /*3a20*/  ISETP.LT.OR P2, PT, R68, 0x11, P2 ;  /* 0x000000114400780c */ /* 0x000fe40001741670 */
[----:B------:R-:W-:Y:S02]  /*3a30*/  FMNMX.FTZ R4, R73, R89, !PT ;  /* 0x0000005949047209 */ /* 0x000fe40007810000 */
[----:B------:R-:W-:Y:S02]  /*3a40*/  FSEL R66, R6, -INF , !P2 ;  /* 0xff80000006427808 */ /* 0x000fe40005000000 */
[----:B------:R-:W-:-:S02]  /*3a50*/  LOP3.LUT P2, RZ, R19, 0x2000000, RZ, 0xc0, !PT ;  /* 0x0200000013ff7812 */ /* 0x000fc4000784c0ff */
[----:B------:R-:W-:Y:S02]  /*3a60*/  FSEL R28, R28, -INF , !P4 ;  /* 0xff8000001c1c7808 */ /* 0x000fe40006000000 */
[----:B------:R-:W-:Y:S02]  /*3a70*/  ISETP.GT.AND P2, PT, R69, 0x11, !P2 ;  /* 0x000000114500780c */ /* 0x000fe40005744270 */
[----:B------:R-:W-:Y:S02]  /*3a80*/  FSEL R29, R29, -INF , !P5 ;  /* 0xff8000001d1d7808 */ /* 0x000fe40006800000 */
[----:B------:R-:W-:-:S04]  /*3a90*/  ISETP.LT.OR P2, PT, R68, 0x12, P2 ;  /* 0x000000124400780c */ /* 0x000fc80001741670 */
[----:B------:R-:W-:Y:S02]  /*3aa0*/  FSEL R67, R7, -INF , !P2 ;  /* 0xff80000007437808 */ /* 0x000fe40005000000 */
[----:B------:R-:W-:-:S04]  /*3ab0*/  LOP3.LUT P2, RZ, R19, 0x1000000, RZ, 0xc0, !PT ;  /* 0x0100000013ff7812 */ /* 0x000fc8000784c0ff */
[----:B------:R-:W-:-:S04]  /*3ac0*/  ISETP.GT.AND P2, PT, R69, 0x18, !P2 ;  /* 0x000000184500780c */ /* 0x000fc80005744270 */
        /* <DEDUP_REMOVED lines=34> */
[----:B------:R-:W-:Y:S02]  /*3cf0*/  ISETP.GT.AND P2, PT, R69, 0x39, !P6 ;  /* 0x000000394500780c */ /* 0x000fe40007744270 */
[----:B------:R-:W-:Y:S02]  /*3d00*/  LOP3.LUT P6, RZ, R19, 0x10, RZ, 0xc0, !PT ;  /* 0x0000001013ff7812 */ /* 0x000fe400078cc0ff */
        /* <DEDUP_REMOVED lines=26> */
[----:B------:R-:W-:Y:S02]  /*3eb0*/  FMNMX.FTZ R33, R91, R4, !PT ;  /* 0x000000045b217209 */ /* 0x000fe40007810000 */
[----:B------:R-:W-:Y:S02]  /*3ec0*/  LOP3.LUT P2, RZ, R19, 0x100, RZ, 0xc0, !PT ;  /* 0x0000010013ff7812 */ /* 0x000fe4000784c0ff */
[----:B------:R-:W-:Y:S02]  /*3ed0*/  FMNMX.FTZ R4, R92, R33, !PT ;  /* 0x000000215c047209 */ /* 0x000fe40007810000 */
[----:B------:R-:W-:Y:S02]  /*3ee0*/  ISETP.GT.AND P2, PT, R69, 0x58, !P2 ;  /* 0x000000584500780c */ /* 0x000fe40005744270 */
[----:B------:R-:W-:-:S02]  /*3ef0*/  FMNMX.FTZ R33, R93, R4, !PT ;  /* 0x000000045d217209 */ /* 0x000fc40007810000 */
[----:B------:R-:W-:Y:S02]  /*3f00*/  ISETP.LT.OR P2, PT, R68, 0x59, P2 ;  /* 0x000000594400780c */ /* 0x000fe40001741670 */
[----:B------:R-:W-:Y:S02]  /*3f10*/  FMNMX.FTZ R4, R94, R33, !PT ;  /* 0x000000215e047209 */ /* 0x000fe40007810000 */
[----:B------:R-:W-:Y:S02]  /*3f20*/  FSEL R2, R36, -INF , !P2 ;  /* 0xff80000024027808 */ /* 0x000fe40005000000 */
[----:B------:R-:W-:Y:S02]  /*3f30*/  FMNMX.FTZ R33, R95, R4, !PT ;  /* 0x000000045f217209 */ /* 0x000fe40007810000 */
[----:B------:R-:W-:Y:S02]  /*3f40*/  LOP3.LUT P2, RZ, R19, 0x80, RZ, 0xc0, !PT ;  /* 0x0000008013ff7812 */ /* 0x000fe4000784c0ff */
[----:B------:R-:W-:-:S02]  /*3f50*/  FMNMX.FTZ R33, R96, R33, !PT ;  /* 0x0000002160217209 */ /* 0x000fc40007810000 */
[----:B------:R-:W-:Y:S02]  /*3f60*/  ISETP.GT.AND P2, PT, R69, 0x59, !P2 ;  /* 0x000000594500780c */ /* 0x000fe40005744270 */
[----:B------:R-:W-:Y:S02]  /*3f70*/  FMNMX.FTZ R4, R64, R33, !PT ;  /* 0x0000002140047209 */ /* 0x000fe40007810000 */
[----:B------:R-:W-:Y:S02]  /*3f80*/  ISETP.LT.OR P2, PT, R68, 0x5a, P2 ;  /* 0x0000005a4400780c */ /* 0x000fe40001741670 */
[----:B------:R-:W-:Y:S02]  /*3f90*/  FMNMX.FTZ R4, R61, R4, !PT ;  /* 0x000000043d047209 */ /* 0x000fe40007810000 */
[----:B------:R-:W-:Y:S02]  /*3fa0*/  FSEL R6, R35, -INF , !P2 ;  /* 0xff80000023067808 */ /* 0x000fe40005000000 */
[----:B------:R-:W-:-:S02]  /*3fb0*/  FMNMX.FTZ R33, R63, R4, !PT ;  /* 0x000000043f217209 */ /* 0x000fc40007810000 */
[----:B------:R-:W-:Y:S02]  /*3fc0*/  LOP3.LUT P2, RZ, R19, 0x40, RZ, 0xc0, !PT ;  /* 0x0000004013ff7812 */ /* 0x000fe4000784c0ff */
[----:B------:R-:W-:Y:S02]  /*3fd0*/  FMNMX.FTZ R33, R62, R33, !PT ;  /* 0x000000213e217209 */ /* 0x000fe40007810000 */
[----:B------:R-:W-:Y:S02]  /*3fe0*/  ISETP.GT.AND P2, PT, R69, 0x60, !P2 ;  /* 0x000000604500780c */ /* 0x000fe40005744270 */
[----:B------:R-:W-:Y:S02]  /*3ff0*/  FMNMX.FTZ R4, R60, R33, !PT ;  /* 0x000000213c047209 */ /* 0x000fe40007810000 */
[----:B------:R-:W-:Y:S02]  /*4000*/  ISETP.LT.OR P2, PT, R68, 0x61, P2 ;  /* 0x000000614400780c */ /* 0x000fe40001741670 */
[----:B------:R-:W-:-:S02]  /*4010*/  FMNMX.FTZ R4, R57, R4, !PT ;  /* 0x0000000439047209 */ /* 0x000fc40007810000 */
        /* <DEDUP_REMOVED lines=30> */
[----:B0-----:R-:W-:-:S04]  /*4200*/  FMNMX.FTZ R4, R8, R35, !PT ;  /* 0x0000002308047209 */ /* 0x001fc80007810000 */
[C---:B------:R-:W-:Y:S01]  /*4210*/  FSETP.NEU.FTZ.AND P2, PT, R4.reuse, -INF , PT ;  /* 0xff8000000400780b */ /* 0x040fe20003f5d000 */
[----:B------:R-:W-:-:S05]  /*4220*/  FMUL.FTZ R76, R4, UR34 ;  /* 0x00000022044c7c20 */ /* 0x000fca0008410000 */
[----:B------:R-:W-:Y:S02]  /*4230*/  FSEL R76, R76, RZ, P2 ;  /* 0x000000ff4c4c7208 */ /* 0x000fe40001000000 */
[----:B------:R-:W-:Y:S02]  /*4240*/  ISETP.GT.AND P2, PT, R69, RZ, !P6 ;  /* 0x000000ff4500720c */ /* 0x000fe40007744270 */
[----:B------:R-:W-:Y:S01]  /*4250*/  LOP3.LUT P6, RZ, R19, 0x8000000, RZ, 0xc0, !PT ;  /* 0x0800000013ff7812 */ /* 0x000fe200078cc0ff */
[--C-:B------:R-:W-:Y:S01]  /*4260*/  FFMA.FTZ R33, R73, UR34, -R76.reuse ;  /* 0x0000002249217c23 */ /* 0x100fe2000801084c */
[----:B------:R-:W-:Y:S01]  /*4270*/  ISETP.LT.OR P2, PT, R68, 0x1, P2 ;  /* 0x000000014400780c */ /* 0x000fe20001741670 */
[--C-:B------:R-:W-:Y:S01]  /*4280*/  FFMA.FTZ R36, R89, UR34, -R76.reuse ;  /* 0x0000002259247c23 */ /* 0x100fe2000801084c */
[----:B------:R-:W-:Y:S01]  /*4290*/  ISETP.GT.AND P6, PT, R69, 0x79, !P6 ;  /* 0x000000794500780c */ /* 0x000fe200077c4270 */
[--C-:B------:R-:W-:Y:S01]  /*42a0*/  FFMA.FTZ R35, R91, UR34, -R76.reuse ;  /* 0x000000225b237c23 */ /* 0x100fe2000801084c */
[----:B------:R-:W-:Y:S01]  /*42b0*/  FSEL R74, R0, -INF , !P2 ;  /* 0xff800000004a7808 */ /* 0x000fe20005000000 */
[----:B------:R-:W-:Y:S01]  /*42c0*/  MUFU.EX2 R33, R33 ;  /* 0x0000002100217308 */ /* 0x000fe20000000800 */
[----:B------:R-:W-:Y:S01]  /*42d0*/  LOP3.LUT P2, RZ, R19, 0x4000000, RZ, 0xc0, !PT ;  /* 0x0400000013ff7812 */ /* 0x000fe2000784c0ff */
[--C-:B------:R-:W-:Y:S01]  /*42e0*/  FFMA.FTZ R70, R92, UR34, -R76.reuse ;  /* 0x000000225c467c23 */ /* 0x100fe2000801084c */
[----:B------:R-:W-:Y:S01]  /*42f0*/  FMNMX.FTZ R73, R74, R3, !PT ;  /* 0x000000034a497209 */ /* 0x000fe20007810000 */
[--C-:B------:R-:W-:Y:S01]  /*4300*/  FFMA.FTZ R0, R93, UR34, -R76.reuse ;  /* 0x000000225d007c23 */ /* 0x100fe2000801084c */
[----:B------:R-:W-:Y:S01]  /*4310*/  ISETP.GT.AND P2, PT, R69, 0x69, !P2 ;  /* 0x000000694500780c */ /* 0x000fe20005744270 */
[--C-:B------:R-:W-:Y:S01]  /*4320*/  FFMA.FTZ R94, R94, UR34, -R76.reuse ;  /* 0x000000225e5e7c23 */ /* 0x100fe2000801084c */
[----:B------:R-:W-:Y:S01]  /*4330*/  FMNMX.FTZ R8, R56, R73, !PT ;  /* 0x0000004938087209 */ /* 0x000fe20007810000 */
[----:B------:R-:W-:Y:S01]  /*4340*/  MUFU.EX2 R36, R36 ;  /* 0x0000002400247308 */ /* 0x000fe20000000800 */
[----:B------:R-:W-:Y:S01]  /*4350*/  ISETP.LT.OR P2, PT, R68, 0x6a, P2 ;  /* 0x0000006a4400780c */ /* 0x000fe20001741670 */
[--C-:B------:R-:W-:Y:S01]  /*4360*/  FFMA.FTZ R72, R95, UR34, -R76.reuse ;  /* 0x000000225f487c23 */ /* 0x100fe2000801084c */
[----:B------:R-:W-:Y:S01]  /*4370*/  FMNMX.FTZ R73, R65, R8, !PT ;  /* 0x0000000841497209 */ /* 0x000fe20007810000 */
[--C-:B------:R-:W-:Y:S01]  /*4380*/  FFMA.FTZ R96, R96, UR34, -R76.reuse ;  /* 0x0000002260607c23 */ /* 0x100fe2000801084c */
[----:B------:R-:W-:Y:S01]  /*4390*/  FSEL R26, R26, -INF , !P2 ;  /* 0xff8000001a1a7808 */ /* 0x000fe20005000000 */
        /* <DEDUP_REMOVED lines=27> */
[----:B------:R-:W-:Y:S01]  /*4550*/  FFMA.FTZ R40, R40, UR34, -R76 ;  /* 0x0000002228287c23 */ /* 0x000fe2000801084c */
        /* <DEDUP_REMOVED lines=26> */
[----:B------:R-:W-:-:S03]  /*4700*/  FFMA.FTZ R77, R49, UR34, -R76 ;  /* 0x00000022314d7c23 */ /* 0x000fc6000801084c */
[----:B------:R-:W-:-:S03]  /*4710*/  FMNMX.FTZ R49, R27, R8, !PT ;  /* 0x000000081b317209 */ /* 0x000fc60007810000 */
        /* <DEDUP_REMOVED lines=8> */
[----:B------:R-:W-:Y:S01]  /*47a0*/  FFMA.FTZ R54, R55, UR34, -R76 ;  /* 0x0000002237367c23 */ /* 0x000fe2000801084c */
[----:B------:R-:W-:Y:S01]  /*47b0*/  FMNMX.FTZ R69, R30, R69, !PT ;  /* 0x000000451e457209 */ /* 0x000fe20007810000 */
[----:B------:R-:W-:Y:S04]  /*47c0*/  MUFU.EX2 R57, R57 ;  /* 0x0000003900397308 */ /* 0x000fe80000000800 */
[----:B------:R-:W1:Y:S04]  /*47d0*/  SHFL.BFLY PT, R8, R69, 0x2, 0x1f ;  /* 0x0c401f0045087f89 */ /* 0x000e6800000e0000 */
        /* <DEDUP_REMOVED lines=9> */
[----:B-1----:R-:W-:-:S04]  /*4870*/  FMNMX.FTZ R8, R55, R8, !PT ;  /* 0x0000000837087209 */ /* 0x002fc80007810000 */
        /* <DEDUP_REMOVED lines=17> */
[----:B------:R2:W3:Y:S01]  /*4990*/  MUFU.EX2 R82, R69 ;  /* 0x0000004500527308 */ /* 0x0004e20000000800 */
[--C-:B------:R-:W-:Y:S01]  /*49a0*/  FFMA.FTZ R67, R10, UR34, -R55.reuse ;  /* 0x000000220a437c23 */ /* 0x100fe20008010837 */
[--C-:B-1----:R-:W-:Y:S01]  /*49b0*/  FFMA.FTZ R74, R11, UR34, -R55.reuse ;  /* 0x000000220b4a7c23 */ /* 0x102fe20008010837 */
[--C-:B------:R-:W-:Y:S01]  /*49c0*/  FFMA.FTZ R11, R25, UR34, -R55.reuse ;  /* 0x00000022190b7c23 */ /* 0x100fe20008010837 */
[--C-:B------:R-:W-:Y:S01]  /*49d0*/  FFMA.FTZ R80, R31, UR34, -R55.reuse ;  /* 0x000000221f507c23 */ /* 0x100fe20008010837 */
[--C-:B------:R-:W-:Y:S01]  /*49e0*/  FFMA.FTZ R10, R14, UR34, -R55.reuse ;  /* 0x000000220e0a7c23 */ /* 0x100fe20008010837 */
[--C-:B------:R-:W-:Y:S01]  /*49f0*/  FFMA.FTZ R20, R20, UR34, -R55.reuse ;  /* 0x0000002214147c23 */ /* 0x100fe20008010837 */
[--C-:B------:R-:W-:Y:S01]  /*4a00*/  FFMA.FTZ R6, R6, UR34, -R55.reuse ;  /* 0x0000002206067c23 */ /* 0x100fe20008010837 */
[----:B------:R1:W4:Y:S01]  /*4a10*/  MUFU.EX2 R79, R76 ;  /* 0x0000004c004f7308 */ /* 0x0003220000000800 */
[--C-:B--2---:R-:W-:Y:S01]  /*4a20*/  FFMA.FTZ R69, R13, UR34, -R55.reuse ;  /* 0x000000220d457c23 */ /* 0x104fe20008010837 */
[----:B0-----:R-:W-:Y:S01]  /*4a30*/  F2FP.F16.F32.PACK_AB R14, R70, R35 ;  /* 0x00000023460e723e */ /* 0x001fe200000000ff */
[--C-:B------:R-:W-:Y:S01]  /*4a40*/  FFMA.FTZ R5, R5, UR34, -R55.reuse ;  /* 0x0000002205057c23 */ /* 0x100fe20008010837 */
[--C-:B------:R-:W-:Y:S01]  /*4a50*/  FFMA.FTZ R2, R2, UR34, -R55.reuse ;  /* 0x0000002202027c23 */ /* 0x100fe20008010837 */
[----:B------:R-:W-:-:S03]  /*4a60*/  FFMA.FTZ R48, R48, UR34, -R55 ;  /* 0x0000002230307c23 */ /* 0x000fc60008010837 */
[----:B------:R0:W2:Y:S01]  /*4a70*/  MUFU.EX2 R84, R78 ;  /* 0x0000004e00547308 */ /* 0x0000a20000000800 */
[----:B-1----:R-:W-:Y:S01]  /*4a80*/  FFMA.FTZ R76, R24, UR34, -R55 ;  /* 0x00000022184c7c23 */ /* 0x002fe20008010837 */
[----:B---3--:R-:W-:-:S06]  /*4a90*/  FADD.FTZ R24, R77, R82 ;  /* 0x000000524d187221 */ /* 0x008fcc0000010000 */
[----:B------:R-:W1:Y:S01]  /*4aa0*/  MUFU.EX2 R3, R3 ;  /* 0x0000000300037308 */ /* 0x000e620000000800 */
[----:B0-----:R-:W-:Y:S01]  /*4ab0*/  FFMA.FTZ R78, R12, UR34, -R55 ;  /* 0x000000220c4e7c23 */ /* 0x001fe20008010837 */
[----:B------:R-:W-:Y:S01]  /*4ac0*/  FADD.FTZ R12, R33, R36 ;  /* 0x00000024210c7221 */ /* 0x000fe20000010000 */
[----:B----4-:R-:W-:-:S03]  /*4ad0*/  FADD.FTZ R15, R79, R24 ;  /* 0x000000184f0f7221 */ /* 0x010fc60000010000 */
[----:B------:R-:W-:Y:S01]  /*4ae0*/  FADD.FTZ R13, R35, R12 ;  /* 0x0000000c230d7221 */ /* 0x000fe20000010000 */
[----:B------:R-:W-:Y:S01]  /*4af0*/  F2FP.F16.F32.PACK_AB R12, R36, R33 ;  /* 0x00000021240c723e */ /* 0x000fe200000000ff */
[----:B------:R-:W0:Y:S01]  /*4b00*/  MUFU.EX2 R56, R56 ;  /* 0x0000003800387308 */ /* 0x000e220000000800 */
[----:B--2---:R-:W-:Y:S01]  /*4b10*/  FADD.FTZ R24, R84, R15 ;  /* 0x0000000f54187221 */ /* 0x004fe20000010000 */
[----:B------:R-:W-:Y:S01]  /*4b20*/  FADD.FTZ R13, R70, R13 ;  /* 0x0000000d460d7221 */ /* 0x000fe20000010000 */
[--C-:B------:R-:W-:Y:S01]  /*4b30*/  FFMA.FTZ R36, R34, UR34, -R55.reuse ;  /* 0x0000002222247c23 */ /* 0x100fe20008010837 */
[----:B------:R-:W-:Y:S01]  /*4b40*/  F2FP.F16.F32.PACK_AB R15, R84, R79 ;  /* 0x0000004f540f723e */ /* 0x000fe200000000ff */
[----:B------:R-:W-:Y:S01]  /*4b50*/  FFMA.FTZ R70, R29, UR34, -R55 ;  /* 0x000000221d467c23 */ /* 0x000fe20008010837 */
[----:B------:R-:W-:Y:S01]  /*4b60*/  FADD.FTZ R32, R0, R13 ;  /* 0x0000000d00207221 */ /* 0x000fe20000010000 */
[----:B------:R-:W-:Y:S01]  /*4b70*/  F2FP.F16.F32.PACK_AB R13, R82, R77 ;  /* 0x0000004d520d723e */ /* 0x000fe200000000ff */
[----:B------:R-:W2:Y:S01]  /*4b80*/  MUFU.EX2 R65, R65 ;  /* 0x0000004100417308 */ /* 0x000ea20000000800 */
[----:B-1----:R-:W-:Y:S01]  /*4b90*/  FADD.FTZ R31, R3, R24 ;  /* 0x00000018031f7221 */ /* 0x002fe20000010000 */
[----:B------:R-:W-:Y:S01]  /*4ba0*/  FADD.FTZ R25, R73, R32 ;  /* 0x0000002049197221 */ /* 0x000fe20000010000 */
[----:B------:R-:W-:Y:S01]  /*4bb0*/  FFMA.FTZ R35, R28, UR34, -R55 ;  /* 0x000000221c237c23 */ /* 0x000fe20008010837 */
[----:B------:R1:W-:Y:S01]  /*4bc0*/  STSM.16.M88.4 [R17+0x21800], R12 ;  /* 0x0218000c11007844 */ /* 0x0003e20000000200 */
[----:B------:R-:W-:Y:S01]  /*4bd0*/  F2FP.F16.F32.PACK_AB R28, R61, R64 ;  /* 0x000000403d1c723e */ /* 0x000fe200000000ff */
[----:B------:R-:W-:Y:S01]  /*4be0*/  FADD.FTZ R32, R72, R25 ;  /* 0x0000001948207221 */ /* 0x000fe20000010000 */
[----:B------:R-:W-:Y:S01]  /*4bf0*/  FFMA.FTZ R25, R37, UR34, -R55 ;  /* 0x0000002225197c23 */ /* 0x000fe20008010837 */
[----:B------:R-:W3:Y:S01]  /*4c00*/  MUFU.EX2 R66, R66 ;  /* 0x0000004200427308 */ /* 0x000ee20000000800 */
[----:B0-----:R-:W-:Y:S01]  /*4c10*/  FADD.FTZ R24, R56, R31 ;  /* 0x0000001f38187221 */ /* 0x001fe20000010000 */
[----:B------:R-:W-:Y:S01]  /*4c20*/  FADD.FTZ R33, R75, R32 ;  /* 0x000000204b217221 */ /* 0x000fe20000010000 */
[----:B------:R-:W-:-:S03]  /*4c30*/  FFMA.FTZ R31, R38, UR34, -R55 ;  /* 0x00000022261f7c23 */ /* 0x000fc60008010837 */
[----:B------:R-:W-:Y:S02]  /*4c40*/  FADD.FTZ R32, R64, R33 ;  /* 0x0000002140207221 */ /* 0x000fe40000010000 */
[----:B------:R-:W0:Y:S01]  /*4c50*/  MUFU.EX2 R67, R67 ;  /* 0x0000004300437308 */ /* 0x000e220000000800 */
[----:B--2---:R-:W-:Y:S01]  /*4c60*/  FADD.FTZ R33, R65, R24 ;  /* 0x0000001841217221 */ /* 0x004fe20000010000 */
[----:B------:R-:W-:Y:S01]  /*4c70*/  FADD.FTZ R34, R61, R32 ;  /* 0x000000203d227221 */ /* 0x000fe20000010000 */
[----:B------:R-:W-:Y:S01]  /*4c80*/  FFMA.FTZ R32, R26, UR34, -R55 ;  /* 0x000000221a207c23 */ /* 0x000fe20008010837 */
[----:B-1----:R-:W-:Y:S02]  /*4c90*/  F2FP.F16.F32.PACK_AB R12, R57, R60 ;  /* 0x0000003c390c723e */ /* 0x002fe400000000ff */
[----:B------:R-:W-:Y:S01]  /*4ca0*/  FADD.FTZ R77, R63, R34 ;  /* 0x000000223f4d7221 */ /* 0x000fe20000010000 */
[----:B------:R-:W-:Y:S01]  /*4cb0*/  F2FP.F16.F32.PACK_AB R14, R58, R59 ;  /* 0x0000003b3a0e723e */ /* 0x000fe200000000ff */
[----:B------:R-:W1:Y:S01]  /*4cc0*/  MUFU.EX2 R74, R74 ;  /* 0x0000004a004a7308 */ /* 0x000e620000000800 */
[----:B---3--:R-:W-:Y:S01]  /*4cd0*/  FADD.FTZ R24, R66, R33 ;  /* 0x0000002142187221 */ /* 0x008fe20000010000 */
[----:B------:R-:W-:Y:S01]  /*4ce0*/  FFMA.FTZ R33, R27, UR34, -R55 ;  /* 0x000000221b217c23 */ /* 0x000fe20008010837 */
[----:B------:R-:W-:Y:S01]  /*4cf0*/  FADD.FTZ R79, R62, R77 ;  /* 0x0000004d3e4f7221 */ /* 0x000fe20000010000 */
[----:B------:R-:W-:Y:S01]  /*4d00*/  FFMA.FTZ R77, R30, UR34, -R55 ;  /* 0x000000221e4d7c23 */ /* 0x000fe20008010837 */
[----:B------:R-:W-:-:S02]  /*4d10*/  F2FP.F16.F32.PACK_AB R30, R62, R63 ;  /* 0x0000003f3e1e723e */ /* 0x000fc400000000ff */
[----:B------:R-:W-:Y:S01]  /*4d20*/  FADD.FTZ R26, R60, R79 ;  /* 0x0000004f3c1a7221 */ /* 0x000fe20000010000 */
[----:B------:R-:W2:Y:S01]  /*4d30*/  MUFU.EX2 R69, R69 ;  /* 0x0000004500457308 */ /* 0x000ea20000000800 */
[----:B0-----:R-:W-:Y:S01]  /*4d40*/  FADD.FTZ R27, R67, R24 ;  /* 0x00000018431b7221 */ /* 0x001fe20000010000 */
[----:B------:R-:W-:-:S06]  /*4d50*/  F2FP.F16.F32.PACK_AB R34, R50, R49 ;  /* 0x000000313222723e */ /* 0x000fcc00000000ff */
[----:B------:R-:W0:Y:S01]  /*4d60*/  MUFU.EX2 R78, R78 ;  /* 0x0000004e004e7308 */ /* 0x000e220000000800 */
[----:B-1----:R-:W-:-:S07]  /*4d70*/  FADD.FTZ R24, R74, R27 ;  /* 0x0000001b4a187221 */ /* 0x002fce0000010000 */
[----:B------:R-:W1:Y:S01]  /*4d80*/  MUFU.EX2 R7, R7 ;  /* 0x0000000700077308 */ /* 0x000e620000000800 */
[----:B--2---:R-:W-:Y:S01]  /*4d90*/  FADD.FTZ R27, R69, R24 ;  /* 0x00000018451b7221 */ /* 0x004fe20000010000 */
[----:B------:R-:W-:-:S06]  /*4da0*/  F2FP.F16.F32.PACK_AB R24, R73, R0 ;  /* 0x000000004918723e */ /* 0x000fcc00000000ff */
[----:B------:R-:W2:Y:S01]  /*4db0*/  MUFU.EX2 R10, R10 ;  /* 0x0000000a000a7308 */ /* 0x000ea20000000800 */
[----:B0-----:R-:W-:-:S07]  /*4dc0*/  FADD.FTZ R0, R78, R27 ;  /* 0x0000001b4e007221 */ /* 0x001fce0000010000 */
[----:B------:R-:W0:Y:S01]  /*4dd0*/  MUFU.EX2 R9, R9 ;  /* 0x0000000900097308 */ /* 0x000e220000000800 */
[----:B-1----:R-:W-:-:S07]  /*4de0*/  FADD.FTZ R27, R7, R0 ;  /* 0x00000000071b7221 */ /* 0x002fce0000010000 */
[----:B------:R1:W-:Y:S01]  /*4df0*/  MUFU.EX2 R37, R6 ;  /* 0x0000000600257308 */ /* 0x0003e20000000800 */
[----:B--2---:R-:W-:Y:S01]  /*4e00*/  FADD.FTZ R0, R10, R27 ;  /* 0x0000001b0a007221 */ /* 0x004fe20000010000 */
[----:B------:R-:W-:-:S06]  /*4e10*/  F2FP.F16.F32.PACK_AB R27, R66, R65 ;  /* 0x00000041421b723e */ /* 0x000fcc00000000ff */
[----:B------:R-:W2:Y:S01]  /*4e20*/  MUFU.EX2 R20, R20 ;  /* 0x0000001400147308 */ /* 0x000ea20000000800 */
[----:B-1----:R-:W-:Y:S01]  /*4e30*/  FADD.FTZ R6, R57, R26 ;  /* 0x0000001a39067221 */ /* 0x002fe20000010000 */
[----:B------:R-:W-:-:S03]  /*4e40*/  F2FP.F16.F32.PACK_AB R26, R75, R72 ;  /* 0x000000484b1a723e */ /* 0x000fc600000000ff */
[----:B------:R-:W-:-:S03]  /*4e50*/  FADD.FTZ R29, R59, R6 ;  /* 0x000000063b1d7221 */ /* 0x000fc60000010000 */
[----:B------:R-:W1:Y:S01]  /*4e60*/  MUFU.EX2 R11, R11 ;  /* 0x0000000b000b7308 */ /* 0x000e620000000800 */
[----:B------:R-:W-:Y:S01]  /*4e70*/  FADD.FTZ R6, R58, R29 ;  /* 0x0000001d3a067221 */ /* 0x000fe20000010000 */
[----:B------:R-:W-:-:S03]  /*4e80*/  F2FP.F16.F32.PACK_AB R29, R74, R67 ;  /* 0x000000434a1d723e */ /* 0x000fc600000000ff */
[----:B------:R-:W-:-:S03]  /*4e90*/  FADD.FTZ R13, R47, R6 ;  /* 0x000000062f0d7221 */ /* 0x000fc60000010000 */
[----:B------:R-:W3:Y:S01]  /*4ea0*/  MUFU.EX2 R76, R76 ;  /* 0x0000004c004c7308 */ /* 0x000ee20000000800 */
[----:B------:R-:W-:-:S04]  /*4eb0*/  FADD.FTZ R6, R68, R13 ;  /* 0x0000000d44067221 */ /* 0x000fc80000010000 */
[----:B------:R-:W-:-:S03]  /*4ec0*/  FADD.FTZ R15, R49, R6 ;  /* 0x00000006310f7221 */ /* 0x000fc60000010000 */
[----:B------:R4:W-:Y:S08]  /*4ed0*/  MUFU.EX2 R38, R25 ;  /* 0x0000001900267308 */ /* 0x0009f00000000800 */
[----:B------:R-:W5:Y:S01]  /*4ee0*/  MUFU.EX2 R21, R21 ;  /* 0x0000001500157308 */ /* 0x000f620000000800 */
[----:B----4-:R-:W-:Y:S01]  /*4ef0*/  F2FP.F16.F32.PACK_AB R25, R56, R3 ;  /* 0x000000033819723e */ /* 0x010fe200000000ff */
[----:B0-----:R-:W-:-:S04]  /*4f00*/  FADD.FTZ R3, R9, R0 ;  /* 0x0000000009037221 */ /* 0x001fc80000010000 */
[----:B--2---:R-:W-:Y:S01]  /*4f10*/  FADD.FTZ R0, R20, R3 ;  /* 0x0000000314007221 */ /* 0x004fe20000010000 */
[----:B------:R0:W-:Y:S01]  /*4f20*/  STSM.16.M88.4 [R23], R24 ;  /* 0x0000001817007844 */ /* 0x0001e20000000200 */
[----:B------:R-:W2:Y:S02]  /*4f30*/  MUFU.EX2 R80, R80 ;  /* 0x0000005000507308 */ /* 0x000ea40000000800 */
[----:B-1----:R-:W-:Y:S01]  /*4f40*/  FADD.FTZ R13, R11, R0 ;  /* 0x000000000b0d7221 */ /* 0x002fe20000010000 */
[----:B------:R-:W-:-:S03]  /*4f50*/  FADD.FTZ R0, R50, R15 ;  /* 0x0000000f32007221 */ /* 0x000fc60000010000 */
[----:B---3--:R-:W-:Y:S01]  /*4f60*/  FADD.FTZ R6, R76, R13 ;  /* 0x0000000d4c067221 */ /* 0x008fe20000010000 */
[----:B------:R-:W-:Y:S01]  /*4f70*/  FADD.FTZ R15, R51, R0 ;  /* 0x00000000330f7221 */ /* 0x000fe20000010000 */
[----:B------:R-:W1:Y:S02]  /*4f80*/  MUFU.EX2 R36, R36 ;  /* 0x0000002400247308 */ /* 0x000e640000000800 */
[----:B-----5:R-:W-:Y:S01]  /*4f90*/  FADD.FTZ R13, R21, R6 ;  /* 0x00000006150d7221 */ /* 0x020fe20000010000 */
[----:B------:R-:W-:-:S04]  /*4fa0*/  FADD.FTZ R6, R52, R15 ;  /* 0x0000000f34067221 */ /* 0x000fc80000010000 */
[----:B------:R-:W-:Y:S01]  /*4fb0*/  FADD.FTZ R15, R53, R6 ;  /* 0x00000006350f7221 */ /* 0x000fe20000010000 */
[----:B------:R-:W3:Y:S01]  /*4fc0*/  MUFU.EX2 R5, R5 ;  /* 0x0000000500057308 */ /* 0x000ee20000000800 */
[----:B--2---:R-:W-:Y:S01]  /*4fd0*/  FADD.FTZ R13, R80, R13 ;  /* 0x0000000d500d7221 */ /* 0x004fe20000010000 */
[----:B0-----:R-:W-:-:S06]  /*4fe0*/  F2FP.F16.F32.PACK_AB R24, R52, R51 ;  /* 0x000000333418723e */ /* 0x001fcc00000000ff */
[----:B------:R-:W0:Y:S01]  /*4ff0*/  MUFU.EX2 R2, R2 ;  /* 0x0000000200027308 */ /* 0x000e220000000800 */
[----:B-1----:R-:W-:Y:S01]  /*5000*/  FADD.FTZ R6, R36, R13 ;  /* 0x0000000d24067221 */ /* 0x002fe20000010000 */
[----:B------:R-:W-:-:S06]  /*5010*/  F2FP.F16.F32.PACK_AB R13, R10, R7 ;  /* 0x000000070a0d723e */ /* 0x000fcc00000000ff */
[----:B------:R-:W1:Y:S01]  /*5020*/  MUFU.EX2 R54, R54 ;  /* 0x0000003600367308 */ /* 0x000e620000000800 */
[----:B---3--:R-:W-:-:S07]  /*5030*/  FADD.FTZ R25, R5, R6 ;  /* 0x0000000605197221 */ /* 0x008fce0000010000 */
[----:B------:R-:W2:Y:S01]  /*5040*/  MUFU.EX2 R46, R46 ;  /* 0x0000002e002e7308 */ /* 0x000ea20000000800 */
[----:B0-----:R-:W-:Y:S01]  /*5050*/  FADD.FTZ R6, R2, R25 ;  /* 0x0000001902067221 */ /* 0x001fe20000010000 */
[----:B------:R-:W-:-:S03]  /*5060*/  F2FP.F16.F32.PACK_AB R25, R5, R36 ;  /* 0x000000240519723e */ /* 0x000fc600000000ff */
[----:B------:R-:W-:-:S03]  /*5070*/  FADD.FTZ R5, R37, R6 ;  /* 0x0000000625057221 */ /* 0x000fc60000010000 */
[----:B------:R0:W-:Y:S01]  /*5080*/  MUFU.EX2 R3, R32 ;  /* 0x0000002000037308 */ /* 0x0001e20000000800 */
[----:B-1----:R-:W-:Y:S01]  /*5090*/  FADD.FTZ R27, R54, R15 ;  /* 0x0000000f361b7221 */ /* 0x002fe20000010000 */
[----:B------:R-:W-:Y:S02]  /*50a0*/  F2FP.F16.F32.PACK_AB R15, R20, R9 ;  /* 0x00000009140f723e */ /* 0x000fe400000000ff */
[----:B------:R-:W-:-:S04]  /*50b0*/  F2FP.F16.F32.PACK_AB R26, R54, R53 ;  /* 0x00000035361a723e */ /* 0x000fc800000000ff */
[----:B------:R-:W1:Y:S01]  /*50c0*/  MUFU.EX2 R45, R45 ;  /* 0x0000002d002d7308 */ /* 0x000e620000000800 */
[----:B0-----:R-:W-:Y:S01]  /*50d0*/  F2FP.F16.F32.PACK_AB R32, R68, R47 ;  /* 0x0000002f4420723e */ /* 0x001fe200000000ff */
[----:B--2---:R-:W-:Y:S01]  /*50e0*/  FADD.FTZ R6, R46, R27 ;  /* 0x0000001b2e067221 */ /* 0x004fe20000010000 */
[----:B------:R-:W-:Y:S01]  /*50f0*/  F2FP.F16.F32.PACK_AB R27, R37, R2 ;  /* 0x00000002251b723e */ /* 0x000fe200000000ff */
[----:B------:R-:W-:-:S04]  /*5100*/  FADD.FTZ R2, R38, R5 ;  /* 0x0000000526027221 */ /* 0x000fc80000010000 */
[----:B------:R-:W-:Y:S08]  /*5110*/  MUFU.EX2 R44, R44 ;  /* 0x0000002c002c7308 */ /* 0x000ff00000000800 */
[----:B------:R-:W-:Y:S01]  /*5120*/  MUFU.EX2 R43, R43 ;  /* 0x0000002b002b7308 */ /* 0x000fe20000000800 */
[----:B-1----:R-:W-:-:S07]  /*5130*/  FADD.FTZ R5, R45, R6 ;  /* 0x000000062d057221 */ /* 0x002fce0000010000 */
[----:B------:R0:W1:Y:S08]  /*5140*/  MUFU.EX2 R55, R31 ;  /* 0x0000001f00377308 */ /* 0x0000700000000800 */
[----:B------:R-:W2:Y:S01]  /*5150*/  MUFU.EX2 R48, R48 ;  /* 0x0000003000307308 */ /* 0x000ea20000000800 */
[----:B0-----:R-:W-:-:S05]  /*5160*/  F2FP.F16.F32.PACK_AB R31, R78, R69 ;  /* 0x000000454e1f723e */ /* 0x001fca00000000ff */
[----:B------:R0:W-:Y:S02]  /*5170*/  STSM.16.M88.4 [R22], R28 ;  /* 0x0000001c16007844 */ /* 0x0001e40000000200 */
[----:B------:R-:W-:Y:S01]  /*5180*/  MUFU.EX2 R42, R42 ;  /* 0x0000002a002a7308 */ /* 0x000fe20000000800 */
[----:B-1----:R-:W-:Y:S01]  /*5190*/  FADD.FTZ R7, R55, R2 ;  /* 0x0000000237077221 */ /* 0x002fe20000010000 */
[----:B------:R1:W-:Y:S01]  /*51a0*/  STSM.16.M88.4 [R18], R12 ;  /* 0x0000000c12007844 */ /* 0x0003e20000000200 */
[----:B------:R-:W-:-:S04]  /*51b0*/  FADD.FTZ R2, R44, R5 ;  /* 0x000000052c027221 */ /* 0x000fc80000010000 */
[----:B------:R-:W-:Y:S01]  /*51c0*/  FADD.FTZ R5, R43, R2 ;  /* 0x000000022b057221 */ /* 0x000fe20000010000 */
[----:B------:R-:W1:Y:S01]  /*51d0*/  MUFU.EX2 R41, R41 ;  /* 0x0000002900297308 */ /* 0x000e620000000800 */
[----:B--2---:R-:W-:-:S04]  /*51e0*/  FADD.FTZ R6, R48, R7 ;  /* 0x0000000730067221 */ /* 0x004fc80000010000 */
[----:B------:R-:W-:Y:S01]  /*51f0*/  FADD.FTZ R7, R3, R6 ;  /* 0x0000000603077221 */ /* 0x000fe20000010000 */
[----:B0-----:R-:W-:Y:S02]  /*5200*/  F2FP.F16.F32.PACK_AB R28, R45, R46 ;  /* 0x0000002e2d1c723e */ /* 0x001fe400000000ff */
[----:B------:R-:W0:Y:S01]  /*5210*/  MUFU.EX2 R39, R39 ;  /* 0x0000002700277308 */ /* 0x000e220000000800 */
[----:B------:R-:W-:Y:S02]  /*5220*/  F2FP.F16.F32.PACK_AB R30, R43, R44 ;  /* 0x0000002c2b1e723e */ /* 0x000fe400000000ff */
[----:B------:R-:W-:Y:S02]  /*5230*/  F2FP.F16.F32.PACK_AB R29, R55, R38 ;  /* 0x00000026371d723e */ /* 0x000fe400000000ff */
[----:B------:R-:W-:-:S03]  /*5240*/  F2FP.F16.F32.PACK_AB R31, R3, R48 ;  /* 0x00000030031f723e */ /* 0x000fc600000000ff */
[----:B------:R-:W2:Y:S01]  /*5250*/  MUFU.EX2 R40, R40 ;  /* 0x0000002800287308 */ /* 0x000ea20000000800 */
[----:B-1----:R-:W-:Y:S01]  /*5260*/  F2FP.F16.F32.PACK_AB R12, R41, R42 ;  /* 0x0000002a290c723e */ /* 0x002fe200000000ff */
[----:B------:R-:W-:-:S04]  /*5270*/  FADD.FTZ R42, R42, R5 ;  /* 0x000000052a2a7221 */ /* 0x000fc80000010000 */
[----:B------:R-:W-:Y:S02]  /*5280*/  FADD.FTZ R42, R41, R42 ;  /* 0x0000002a292a7221 */ /* 0x000fe40000010000 */
[----:B------:R1:W-:Y:S02]  /*5290*/  MUFU.EX2 R0, R33 ;  /* 0x0000002100007308 */ /* 0x0003e40000000800 */
[----:B0-----:R-:W-:-:S06]  /*52a0*/  FADD.FTZ R3, R39, R42 ;  /* 0x0000002a27037221 */ /* 0x001fcc0000010000 */
[----:B------:R0:W3:Y:S01]  /*52b0*/  MUFU.EX2 R47, R35 ;  /* 0x00000023002f7308 */ /* 0x0000e20000000800 */
[----:B-1----:R-:W-:Y:S01]  /*52c0*/  F2FP.F16.F32.PACK_AB R33, R76, R11 ;  /* 0x0000000b4c21723e */ /* 0x002fe200000000ff */
[C---:B--2---:R-:W-:Y:S01]  /*52d0*/  FADD.FTZ R3, R40.reuse, R3 ;  /* 0x0000000328037221 */ /* 0x044fe20000010000 */
[----:B------:R-:W-:-:S05]  /*52e0*/  F2FP.F16.F32.PACK_AB R14, R40, R39 ;  /* 0x00000027280e723e */ /* 0x000fca00000000ff */
[----:B------:R-:W1:Y:S01]  /*52f0*/  MUFU.EX2 R70, R70 ;  /* 0x0000004600467308 */ /* 0x000e620000000800 */
[----:B0-----:R-:W-:-:S05]  /*5300*/  F2FP.F16.F32.PACK_AB R35, R80, R21 ;  /* 0x000000155023723e */ /* 0x001fca00000000ff */
[----:B------:R0:W-:Y:S02]  /*5310*/  STSM.16.M88.4 [R17+0x27800], R32 ;  /* 0x0278002011007844 */ /* 0x0001e40000000200 */
[----:B------:R-:W2:Y:S01]  /*5320*/  MUFU.EX2 R77, R77 ;  /* 0x0000004d004d7308 */ /* 0x000ea20000000800 */
[----:B---3--:R-:W-:Y:S01]  /*5330*/  F2FP.F16.F32.PACK_AB R13, R47, R0 ;  /* 0x000000002f0d723e */ /* 0x008fe200000000ff */
[----:B------:R0:W-:Y:S01]  /*5340*/  STSM.16.M88.4 [R136], R24 ;  /* 0x0000001888007844 */ /* 0x0001e20000000200 */
[----:B------:R-:W-:-:S03]  /*5350*/  FADD.FTZ R0, R0, R7 ;  /* 0x0000000700007221 */ /* 0x000fc60000010000 */
[----:B------:R0:W-:Y:S01]  /*5360*/  STSM.16.M88.4 [R22+0x6000], R28 ;  /* 0x0060001c16007844 */ /* 0x0001e20000000200 */
[----:B------:R-:W-:Y:S01]  /*5370*/  FADD.FTZ R47, R47, R0 ;  /* 0x000000002f2f7221 */ /* 0x000fe20000010000 */
[----:B------:R-:W-:-:S03]  /*5380*/  VIADD R0, R88, 0xfffffffe ;  /* 0xfffffffe58007836 */ /* 0x000fc60000000000 */
[----:B-1----:R-:W-:Y:S01]  /*5390*/  FADD.FTZ R2, R70, R47 ;  /* 0x0000002f46027221 */ /* 0x002fe20000010000 */
[----:B--2---:R-:W-:-:S03]  /*53a0*/  F2FP.F16.F32.PACK_AB R15, R77, R70 ;  /* 0x000000464d0f723e */ /* 0x004fc600000000ff */
[----:B------:R-:W-:Y:S02]  /*53b0*/  FADD.FTZ R2, R77, R2 ;  /* 0x000000024d027221 */ /* 0x000fe40000010000 */
[----:B------:R0:W-:Y:S01]  /*53c0*/  STSM.16.M88.4 [R18+0x6000], R12 ;  /* 0x0060000c12007844 */ /* 0x0001e20000000200 */
[----:B------:R1:W-:Y:S06]  /*53d0*/  MEMBAR.ALL.CTA ;  /* 0x0000000000007992 */ /* 0x0003ec0000008000 */
[----:B-1----:R-:W1:Y:S02]  /*53e0*/  FENCE.VIEW.ASYNC.S ;  /* 0x00000000000073c6 */ /* 0x002e640000000000 */
[----:B-1----:R-:W-:Y:S01]  /*53f0*/  NOP ;  /* 0x0000000000007918 */ /* 0x002fe20000000000 */
[----:B------:R-:W-:Y:S05]  /*5400*/  @P2 BRA `(.L_x_10762) ;  /* 0x0000000000442947 */ /* 0x000fea0003800000 */
        /* <DEDUP_REMOVED lines=10> */
.L_x_10763:
[----:B------:R-:W-:-:S11]  /*54b0*/  UISETP.NE.AND UP2, UPT, UR7, 0x1, UPT ;  /* 0x000000010700788c */ /* 0x000fd6000bf45270 */
[----:B------:R-:W-:Y:S02]  /*54c0*/  @UP2 ULDC.64 UR10, c[0x0][0x9e8] ;  /* 0x00027a00000a2ab9 */ /* 0x000fe40000000a00 */
[----:B------:R-:W-:-:S04]  /*54d0*/  UIMAD.WIDE.U32 UR14, UR18, UR10, URZ ;  /* 0x0000000a120e72a5 */ /* 0x000fc8000f8e003f */
[----:B------:R-:W-:-:S12]  /*54e0*/  @UP2 USHF.R.U32.HI UR18, URZ, UR11, UR15 ;  /* 0x0000000b3f122299 */ /* 0x000fd8000801160f */
.L_x_10764:
[----:B------:R-:W-:-:S04]  /*54f0*/  UIMAD UR7, UR18, UR7, UR7 ;  /* 0x00000007120772a4 */ /* 0x000fc8000f8e0207 */
[----:B------:R-:W-:-:S04]  /*5500*/  UISETP.LT.AND UP2, UPT, UR6, UR7, UPT ;  /* 0x000000070600728c */ /* 0x000fc8000bf41270 */
[----:B------:R-:W-:-:S12]  /*5510*/  USEL UR6, UR6, UR7, UP2 ;  /* 0x0000000706067287 */ /* 0x000fd80009000000 */
.L_x_10762:
        /* <DEDUP_REMOVED lines=31> */
[----:B------:R-:W-:Y:S01]  /*5710*/  IMAD.MOV.U32 R135, RZ, RZ, RZ ;  /* 0x000000ffff877224 */ /* 0x000fe200078e00ff */
[----:B------:R-:W-:Y:S01]  /*5720*/  ULDC UR35, c[0x0][0x9e4] ;  /* 0x0002790000237ab9 */ /* 0x000fe20000000800 */
[----:B------:R-:W-:Y:S01]  /*5730*/  ULDC UR53, c[0x0][0x9d8] ;  /* 0x0002760000357ab9 */ /* 0x000fe20000000800 */
[----:B------:R-:W-:Y:S01]  /*5740*/  ULDC UR34, c[0x0][0x988] ;  /* 0x0002620000227ab9 */ /* 0x000fe20000000800 */
[----:B------:R-:W-:-:S05]  /*5750*/  ULDC UR52, c[0x0][0x9e0] ;  /* 0x0002780000347ab9 */ /* 0x000fca0000000800 */
.L_x_10782:
        /* <DEDUP_REMOVED lines=9> */
.L_x_10767:
[----:B------:R-:W-:Y:S01]  /*57f0*/  ULEA UR6, UR55, UR42, 0x3 ;  /* 0x0000002a37067291 */ /* 0x000fe2000f8e183f */
[----:B------:R-:W-:-:S05]  /*5800*/  IMAD.U32 R5, RZ, RZ, UR54 ;  /* 0x00000036ff057e24 */ /* 0x000fca000f8e00ff */
[----:B------:R-:W-:-:S04]  /*5810*/  SHF.L.U32 R5, R5, 0x1f, RZ ;  /* 0x0000001f05057819 */ /* 0x000fc800000006ff */
[----:B------:R1:W2:Y:S01]  /*5820*/  SYNCS.PHASECHK.TRANS64.TRYWAIT P2, [UR6+0x2d830], R5 ;  /* 0x02d83005ff0075a7 */ /* 0x0002a20008040146 */
[----:B------:R-:W-:Y:S05]  /*5830*/  @!P0 BRA `(.L_x_10768) ;  /* 0x0000000000048947 */ /* 0x000fea0003800000 */
[----:B------:R-:W-:Y:S01]  /*5840*/  BPT.TRAP 0x1 ;  /* 0x000000040000795c */ /* 0x000fe20000300000 */
.L_x_10768:
[----:B--2---:R-:W-:Y:S05]  /*5850*/  @P2 BRA `(.L_x_10766) ;  /* 0x0000000000082947 */ /* 0x004fea0003800000 */
[----:B------:R-:W2:Y:S02]  /*5860*/  SYNCS.PHASECHK.TRANS64.TRYWAIT P2, [UR6+0x2d830], R5 ;  /* 0x02d83005ff0075a7 */ /* 0x000ea40008040146 */
[----:B--2---:R-:W-:Y:S05]  /*5870*/  @!P2 BRA `(.L_x_10769) ;  /* 0x0000010c0038a947 */ /* 0x004fea0003800000 */
.L_x_10766:
[----:B--2---:R-:W2:Y:S01]  /*5880*/  S2R R6, SR_TID.X ;  /* 0x0000000000067919 */ /* 0x004ea20000002100 */
[----:B------:R-:W-:Y:S01]  /*5890*/  UIMAD UR6, UR55, 0x600, UR32 ;  /* 0x00000600370678a4 */ /* 0x000fe2000f8e0220 */
        /* <DEDUP_REMOVED lines=12> */
[----:B-1----:R-:W-:-:S05]  /*5960*/  VIADD R5, R6, 0x8 ;  /* 0x0000000806057836 */ /* 0x002fca0000000000 */
[----:B------:R1:W-:Y:S06]  /*5970*/  BAR.SYNC.DEFER_BLOCKING R5, 0x100 ;  /* 0x000400050000751d */ /* 0x0003ec0000010000 */
[----:B0-----:R-:W-:-:S06]  /*5980*/  WARPGROUP.ARRIVE ;  /* 0x00000000000079c5 */ /* 0x001fcc0000000000 */
        /* <DEDUP_REMOVED lines=17> */
[----:B-1----:R-:W-:Y:S05]  /*5aa0*/  @P3 BRA `(.L_x_10770) ;  /* 0x00000000002c3947 */ /* 0x002fea0003800000 */
[----:B------:R-:W-:Y:S05]  /*5ab0*/  @!P0 BRA `(.L_x_10771) ;  /* 0x0000000000048947 */ /* 0x000fea0003800000 */
[----:B------:R-:W-:Y:S01]  /*5ac0*/  BPT.TRAP 0x1 ;  /* 0x000000040000795c */ /* 0x000fe20000300000 */
.L_x_10771:
[----:B------:R-:W-:Y:S01]  /*5ad0*/  ULEA UR6, UR45, UR42, 0x3 ;  /* 0x0000002a2d067291 */ /* 0x000fe2000f8e183f */
[----:B------:R-:W-:-:S05]  /*5ae0*/  IMAD.U32 R5, RZ, RZ, UR50 ;  /* 0x00000032ff057e24 */ /* 0x000fca000f8e00ff */
[----:B------:R-:W-:-:S04]  /*5af0*/  SHF.L.U32 R5, R5, 0x1f, RZ ;  /* 0x0000001f05057819 */ /* 0x000fc800000006ff */
[----:B------:R0:W1:Y:S01]  /*5b00*/  SYNCS.PHASECHK.TRANS64.TRYWAIT P2, [UR6+0x2d850], R5 ;  /* 0x02d85005ff0075a7 */ /* 0x0000620008040146 */
[----:B------:R-:W-:Y:S05]  /*5b10*/  @!P0 BRA `(.L_x_10772) ;  /* 0x0000000000048947 */ /* 0x000fea0003800000 */
[----:B------:R-:W-:Y:S01]  /*5b20*/  BPT.TRAP 0x1 ;  /* 0x000000040000795c */ /* 0x000fe20000300000 */
.L_x_10772:
[----:B-1----:R-:W-:Y:S05]  /*5b30*/  @P2 BRA `(.L_x_10770) ;  /* 0x0000000000082947 */ /* 0x002fea0003800000 */
[----:B------:R-:W1:Y:S02]  /*5b40*/  SYNCS.PHASECHK.TRANS64.TRYWAIT P2, [UR6+0x2d850], R5 ;  /* 0x02d85005ff0075a7 */ /* 0x000e640008040146 */
[----:B-1----:R-:W-:Y:S05]  /*5b50*/  @!P2 BRA `(.L_x_10773) ;  /* 0x000001080098a947 */ /* 0x002fea0003800000 */
.L_x_10770:
[----:B------:R-:W-:Y:S01]  /*5b60*/  UIADD3 UR6, UR42, 0x400, URZ ;  /* 0x000004002a067890 */ /* 0x000fe2000fffe03f */
[----:B------:R-:W-:Y:S01]  /*5b70*/  WARPGROUP.ARRIVE ;  /* 0x00000000000079c5 */ /* 0x000fe20000000000 */
[----:B------:R-:W-:-:S05]  /*5b80*/  ULEA UR7, UR51, UR42, 0xd ;  /* 0x0000002a33077291 */ /* 0x000fca000f8e683f */
[----:B------:R-:W2:Y:S01]  /*5b90*/  S2R R152, SR_TID.X ;  /* 0x0000000000987919 */ /* 0x000ea20000002100 */
[----:B------:R-:W-:Y:S01]  /*5ba0*/  USHF.R.U32.HI UR6, URZ, 0x4, UR6 ;  /* 0x000000043f067899 */ /* 0x000fe20008011606 */
[----:B------:R-:W-:Y:S01]  /*5bb0*/  PLOP3.LUT P2, PT, PT, PT, UP0, 0x80, 0x0 ;  /* 0x000000000000781c */ /* 0x000fe20003f4f008 */
[----:B------:R-:W-:Y:S01]  /*5bc0*/  UIADD3 UR7, UR7, 0x21800, URZ ;  /* 0x0002180007077890 */ /* 0x000fe2000fffe03f */
[----:B------:R-:W-:Y:S01]  /*5bd0*/  PLOP3.LUT P3, PT, PT, PT, UP0, 0x80, 0x0 ;  /* 0x000000000000781c */ /* 0x000fe20003f6f008 */
[----:B------:R-:W-:Y:S01]  /*5be0*/  ULOP3.LUT UR6, UR6, 0x3fff, URZ, 0xc0, !UPT ;  /* 0x00003fff06067892 */ /* 0x000fe2000f8ec03f */
[----:B------:R-:W-:Y:S01]  /*5bf0*/  VIADD R151, R137, UR41 ;  /* 0x0000002989977c36 */ /* 0x000fe20008000000 */
[----:B------:R-:W-:Y:S01]  /*5c00*/  USHF.R.U32.HI UR7, URZ, 0x4, UR7 ;  /* 0x000000043f077899 */ /* 0x000fe20008011607 */
[----:B------:R-:W-:Y:S01]  /*5c10*/  FMUL.FTZ R9, R27, UR53 ;  /* 0x000000351b097c20 */ /* 0x000fe20008410000 */
[----:B------:R-:W-:Y:S01]  /*5c20*/  ULOP3.LUT UR10, UR6, 0x2000000, URZ, 0xfc, !UPT ;  /* 0x02000000060a7892 */ /* 0x000fe2000f8efc3f */
[----:B------:R-:W-:Y:S01]  /*5c30*/  FMUL.FTZ R20, R34, UR53 ;  /* 0x0000003522147c20 */ /* 0x000fe20008410000 */
[----:B------:R-:W-:Y:S01]  /*5c40*/  ULOP3.LUT UR6, UR7, 0x3fff, URZ, 0xc0, !UPT ;  /* 0x00003fff07067892 */ /* 0x000fe2000f8ec03f */
[----:B------:R-:W-:Y:S01]  /*5c50*/  FMUL.FTZ R27, R39, UR53 ;  /* 0x00000035271b7c20 */ /* 0x000fe20008410000 */
[----:B------:R-:W-:Y:S01]  /*5c60*/  UIMAD UR7, UR45, 0x600, UR10 ;  /* 0x000006002d0778a4 */ /* 0x000fe2000f8e020a */
[----:B------:R-:W-:Y:S01]  /*5c70*/  FMUL.FTZ R34, R46, UR53 ;  /* 0x000000352e227c20 */ /* 0x000fe20008410000 */
[----:B------:R-:W-:Y:S01]  /*5c80*/  ULOP3.LUT UR6, UR6, 0x10000, URZ, 0xfc, !UPT ;  /* 0x0001000006067892 */ /* 0x000fe2000f8efc3f */
[----:B------:R-:W-:Y:S01]  /*5c90*/  FMUL.FTZ R39, R51, UR53 ;  /* 0x0000003533277c20 */ /* 0x000fe20008410000 */
[----:B------:R-:W-:Y:S01]  /*5ca0*/  UMOV UR31, 0x80000020 ;  /* 0x80000020001f7882 */ /* 0x000fe20000000000 */
[----:B------:R-:W-:Y:S01]  /*5cb0*/  UMOV UR29, 0x40000040 ;  /* 0x40000040001d7882 */ /* 0x000fe20000000000 */
[----:B------:R-:W-:Y:S01]  /*5cc0*/  FMUL.FTZ R51, R61, UR53 ;  /* 0x000000353d337c20 */ /* 0x000fe20008410000 */
[----:B------:R-:W-:Y:S01]  /*5cd0*/  UMOV UR30, UR7 ;  /* 0x00000007001e7c82 */ /* 0x000fe20008000000 */
[----:B------:R-:W-:Y:S01]  /*5ce0*/  FMUL.FTZ R61, R71, UR53 ;  /* 0x00000035473d7c20 */ /* 0x000fe20008410000 */
[----:B------:R-:W-:Y:S01]  /*5cf0*/  UMOV UR28, UR6 ;  /* 0x00000006001c7c82 */ /* 0x000fe20008000000 */
[----:B------:R-:W3:Y:S01]  /*5d00*/  LDC R71, c[0x0][0x2f0] ;  /* 0x0000bc00ff477b82 */ /* 0x000ee20000000800 */
[----:B------:R-:W-:Y:S01]  /*5d10*/  HGMMA.64x96x16.F32 R88, gdesc[UR28].tnspB, R88, gsb0 ;  /* 0x416000001c5879f0 */ /* 0x000fe20008000858 */
[----:B------:R-:W-:Y:S01]  /*5d20*/  UIADD3 UR30, UR7, 0x40, URZ ;  /* 0x00000040071e7890 */ /* 0x000fe2000fffe03f */
[----:B------:R-:W-:Y:S01]  /*5d30*/  FMUL.FTZ R13, R31, UR53 ;  /* 0x000000351f0d7c20 */ /* 0x000fe20008410000 */
[----:B------:R-:W-:Y:S01]  /*5d40*/  UIADD3 UR28, UR6, 0x2, URZ ;  /* 0x00000002061c7890 */ /* 0x000fe2000fffe03f */
[----:B------:R-:W-:Y:S01]  /*5d50*/  FMUL.FTZ R31, R43, UR53 ;  /* 0x000000352b1f7c20 */ /* 0x000fe20008410000 */
[----:B------:R-:W-:Y:S01]  /*5d60*/  UMOV UR31, 0x80000020 ;  /* 0x80000020001f7882 */ /* 0x000fe20000000000 */
[----:B------:R-:W-:Y:S01]  /*5d70*/  UMOV UR29, 0x40000040 ;  /* 0x40000040001d7882 */ /* 0x000fe20000000000 */
[----:B------:R-:W-:Y:S01]  /*5d80*/  FMUL.FTZ R43, R55, UR53 ;  /* 0x00000035372b7c20 */ /* 0x000fe20008410000 */
[----:B--2---:R-:W-:Y:S01]  /*5d90*/  SHF.R.U32.HI R143, RZ, 0x7, R152 ;  /* 0x00000007ff8f7819 */ /* 0x004fe20000011698 */
[----:B------:R-:W-:Y:S01]  /*5da0*/  FMUL.FTZ R55, R65, UR53 ;  /* 0x0000003541377c20 */ /* 0x000fe20008410000 */
[----:B-1----:R-:W-:Y:S01]  /*5db0*/  FMUL.FTZ R6, R25, UR53 ;  /* 0x0000003519067c20 */ /* 0x002fe20008410000 */
        /* <DEDUP_REMOVED lines=14> */
[----:B0-----:R-:W-:Y:S01]  /*5ea0*/  FMUL.FTZ R5, R24, UR53 ;  /* 0x0000003518057c20 */ /* 0x001fe20008410000 */
        /* <DEDUP_REMOVED lines=16> */
[----:B------:R-:W-:-:S02]  /*5fb0*/  IMAD.U32 R47, RZ, RZ, UR55 ;  /* 0x00000037ff2f7e24 */ /* 0x000fc4000f8e00ff */
        /* <DEDUP_REMOVED lines=17> */
[----:B------:R-:W-:-:S02]  /*60d0*/  IMAD R80, R16, -0x2, R79 ;  /* 0xfffffffe10507824 */ /* 0x000fc400078e024f */
[----:B------:R-:W-:Y:S01]  /*60e0*/  FMUL.FTZ R72, R81, UR53 ;  /* 0x0000003551487c20 */ /* 0x000fe20008410000 */
[----:B------:R-:W-:Y:S01]  /*60f0*/  FMUL.FTZ R73, R82, UR53 ;  /* 0x0000003552497c20 */ /* 0x000fe20008410000 */
[----:B------:R-:W-:Y:S01]  /*6100*/  FMUL.FTZ R74, R83, UR53 ;  /* 0x00000035534a7c20 */ /* 0x000fe20008410000 */
[----:B------:R-:W-:Y:S01]  /*6110*/  FMUL.FTZ R76, R85, UR53 ;  /* 0x00000035554c7c20 */ /* 0x000fe20008410000 */
[----:B------:R-:W-:Y:S01]  /*6120*/  FMUL.FTZ R78, R86, UR53 ;  /* 0x00000035564e7c20 */ /* 0x000fe20008410000 */
[----:B------:R-:W-:Y:S01]  /*6130*/  FMUL.FTZ R79, R87, UR53 ;  /* 0x00000035574f7c20 */ /* 0x000fe20008410000 */
[----:B------:R-:W-:Y:S01]  /*6140*/  @!P1 LEA R47, R47, UR42, 0x3 ;  /* 0x0000002a2f2f9c11 */ /* 0x000fe2000f8e18ff */
[----:B------:R-:W0:Y:S01]  /*6150*/  MUFU.TANH R5, R5 ;  /* 0x0000000500057308 */ /* 0x000e220000002400 */
[----:B---3--:R-:W-:-:S03]  /*6160*/  IMAD R80, R71, UR43, R80 ;  /* 0x0000002b47507c24 */ /* 0x008fc6000f8e0250 */
[----:B------:R-:W-:-:S04]  /*6170*/  @!P1 VIADD R47, R47, 0x2d840 ;  /* 0x0002d8402f2f9836 */ /* 0x000fc80000000000 */
[----:B------:R-:W1:Y:S01]  /*6180*/  MUFU.TANH R6, R6 ;  /* 0x0000000600067308 */ /* 0x000e620000002400 */
[----:B------:R-:W-:-:S07]  /*6190*/  @!P1 PRMT R47, RZ, 0x654, R47 ;  /* 0x00000654ff2f9816 */ /* 0x000fce000000002f */
[----:B------:R-:W2:Y:S08]  /*61a0*/  MUFU.TANH R7, R7 ;  /* 0x0000000700077308 */ /* 0x000eb00000002400 */
[----:B------:R-:W3:Y:S08]  /*61b0*/  MUFU.TANH R9, R9 ;  /* 0x0000000900097308 */ /* 0x000ef00000002400 */
[----:B------:R-:W4:Y:S01]  /*61c0*/  MUFU.TANH R10, R10 ;  /* 0x0000000a000a7308 */ /* 0x000f220000002400 */
[----:B------:R-:W-:-:S02]  /*61d0*/  WARPGROUP.DEPBAR.LE gsb0, 0x0 ;  /* 0x00008000000079c5 */ /* 0x000fc40000010000 */
[----:B------:R-:W-:-:S05]  /*61e0*/  WARPGROUP.ARRIVE ;  /* 0x00000000000079c5 */ /* 0x000fca0000000000 */
[----:B------:R-:W0:Y:S01]  /*61f0*/  MUFU.TANH R11, R11 ;  /* 0x0000000b000b7308 */ /* 0x000e220000002400 */
[----:B------:R-:W-:Y:S01]  /*6200*/  HGMMA.64x96x16.F32 R88, gdesc[UR28].tnspB, R88, gsb0 ;  /* 0x416000001c5879f0 */ /* 0x000fe20008000858 */
[----:B------:R-:W-:Y:S02]  /*6210*/  UIADD3 UR30, UR7, 0x80, URZ ;  /* 0x00000080071e7890 */ /* 0x000fe4000fffe03f */
[----:B------:R-:W-:Y:S01]  /*6220*/  UIADD3 UR28, UR6, 0x4, URZ ;  /* 0x00000004061c7890 */ /* 0x000fe2000fffe03f */
[----:B------:R-:W-:Y:S01]  /*6230*/  UMOV UR31, 0x80000020 ;  /* 0x80000020001f7882 */ /* 0x000fe20000000000 */
[----:B------:R-:W-:Y:S02]  /*6240*/  UMOV UR29, 0x40000040 ;  /* 0x40000040001d7882 */ /* 0x000fe40000000000 */
        /* <DEDUP_REMOVED lines=15> */
[----:B------:R-:W-:Y:S01]  /*6340*/  HGMMA.64x96x16.F32 R88, gdesc[UR28].tnspB, R88, gsb0 ;  /* 0x416000001c5879f0 */ /* 0x000fe20008000858 */
[----:B------:R-:W-:Y:S02]  /*6350*/  UIADD3 UR30, UR7, 0xc0, URZ ;  /* 0x000000c0071e7890 */ /* 0x000fe4000fffe03f */
[----:B------:R-:W-:-:S04]  /*6360*/  UIADD3 UR28, UR6, 0x6, URZ ;  /* 0x00000006061c7890 */ /* 0x000fc8000fffe03f */
[----:B------:R-:W0:Y:S01]  /*6370*/  MUFU.TANH R31, R31 ;  /* 0x0000001f001f7308 */ /* 0x000e220000002400 */
[----:B------:R-:W-:Y:S01]  /*6380*/  UMOV UR31, 0x80000020 ;  /* 0x80000020001f7882 */ /* 0x000fe20000000000 */
[----:B------:R-:W-:-:S06]  /*6390*/  UMOV UR29, 0x40000040 ;  /* 0x40000040001d7882 */ /* 0x000fcc0000000000 */
        /* <DEDUP_REMOVED lines=64> */
[----:B------:R-:W0:Y:S01]  /*67a0*/  MUFU.TANH R79, R79 ;  /* 0x0000004f004f7308 */ /* 0x000e220000002400 */
[----:B------:R-:W-:-:S02]  /*67b0*/  WARPGROUP.DEPBAR.LE gsb0, 0x0 ;  /* 0x00008000000079c5 */ /* 0x000fc40000010000 */
[----:B------:R-:W-:-:S06]  /*67c0*/  WARPGROUP.ARRIVE ;  /* 0x00000000000079c5 */ /* 0x000fcc0000000000 */
[----:B------:R-:W-:Y:S01]  /*67d0*/  HGMMA.64x96x16.F32 R88, gdesc[UR28].tnspB, R88, gsb0 ;  /* 0x416000001c5879f0 */ /* 0x000fe20008000858 */
[----:B------:R-:W-:Y:S02]  /*67e0*/  UIADD3 UR30, UR7, 0x1c0, URZ ;  /* 0x000001c0071e7890 */ /* 0x000fe4000fffe03f */
[----:B------:R-:W-:Y:S01]  /*67f0*/  UIADD3 UR28, UR6, 0x606, URZ ;  /* 0x00000606061c7890 */ /* 0x000fe2000fffe03f */
[----:B------:R-:W-:Y:S01]  /*6800*/  UMOV UR31, 0x80000020 ;  /* 0x80000020001f7882 */ /* 0x000fe20000000000 */
[----:B------:R-:W-:Y:S01]  /*6810*/  UMOV UR29, 0x40000040 ;  /* 0x40000040001d7882 */ /* 0x000fe20000000000 */
[----:B------:R-:W-:Y:S02]  /*6820*/  @UP0 ULDC UR6, c[0x0][0x44c] ;  /* 0x0001130000060ab9 */ /* 0x000fe40000000800 */
[----:B------:R-:W-:Y:S01]  /*6830*/  @P2 IMAD.HI.U32 R46, R151, UR6, RZ ;  /* 0x00000006972e2c27 */ /* 0x000fe2000f8e00ff */
[----:B------:R-:W-:Y:S01]  /*6840*/  @UP0 ULDC UR6, c[0x0][0x450] ;  /* 0x0001140000060ab9 */ /* 0x000fe20000000800 */
[----:B------:R-:W-:-:S03]  /*6850*/  ISETP.GE.U32.AND P2, PT, R152, 0x180, PT ;  /* 0x000001809800780c */ /* 0x000fc60003f46070 */
[----:B------:R-:W-:Y:S01]  /*6860*/  @P3 SHF.R.U32.HI R151, RZ, UR6, R46 ;  /* 0x00000006ff973c19 */ /* 0x000fe2000801162e */
[----:B------:R-:W-:Y:S02]  /*6870*/  VIADD R46, R143, 0x9 ;  /* 0x000000098f2e7836 */ /* 0x000fe40000000000 */
[----:B------:R-:W5:Y:S02]  /*6880*/  LDC R143, c[0x0][0x288] ;  /* 0x0000a200ff8f7b82 */ /* 0x000f640000000800 */
[----:B------:R-:W1:Y:S01]  /*6890*/  SHFL.IDX PT, R84, R151, RZ, 0x1c1f ;  /* 0x001c1fff97547589 */ /* 0x000e6200000e0000 */
[----:B------:R-:W-:Y:S02]  /*68a0*/  SEL R46, R46, 0x9, !P2 ;  /* 0x000000092e2e7807 */ /* 0x000fe40005000000 */
[----:B------:R-:W-:Y:S01]  /*68b0*/  PLOP3.LUT P2, PT, PT, PT, UP1, 0x40, 0x0 ;  /* 0x000000000000781c */ /* 0x000fe20003f4e818 */
[----:B-----5:R-:W-:-:S04]  /*68c0*/  IMAD.IADD R80, R80, 0x1, -R143 ;  /* 0x0000000150507824 */ /* 0x020fc800078e0a8f */
[C---:B------:R-:W-:Y:S02]  /*68d0*/  VIADD R83, R80.reuse, UR52 ;  /* 0x0000003450537c36 */ /* 0x040fe40008000000 */
[----:B------:R-:W-:Y:S02]  /*68e0*/  VIADD R82, R80, UR33 ;  /* 0x0000002150527c36 */ /* 0x000fe40008000000 */
[C---:B-1----:R-:W-:Y:S02]  /*68f0*/  IMAD.IADD R81, R84.reuse, 0x1, R83 ;  /* 0x0000000154517824 */ /* 0x042fe400078e0253 */
[----:B------:R-:W-:Y:S01]  /*6900*/  IMAD.IADD R80, R84, 0x1, R82 ;  /* 0x0000000154507824 */ /* 0x000fe200078e0252 */
[----:B------:R-:W-:Y:S02]  /*6910*/  WARPGROUP.DEPBAR.LE gsb0, 0x0 ;  /* 0x00008000000079c5 */ /* 0x000fe40000010000 */
[----:B------:R-:W-:-:S06]  /*6920*/  WARPGROUP.ARRIVE ;  /* 0x00000000000079c5 */ /* 0x000fcc0000000000 */
[----:B------:R-:W-:Y:S03]  /*6930*/  HGMMA.64x96x16.F32 R88, gdesc[UR28].tnspB, R88, gsb0 ;  /* 0x416000001c5879f0 */ /* 0x000fe60008000858 */
[----:B------:R-:W-:Y:S02]  /*6940*/  WARPGROUP.DEPBAR.LE gsb0, 0x0 ;  /* 0x00008000000079c5 */ /* 0x000fe40000010000 */
[----:B------:R1:W-:Y:S06]  /*6950*/  BAR.ARV R46, 0x100 ;  /* 0x0004002e0000751d */ /* 0x0003ec0000002000 */
[----:B------:R1:W-:Y:S01]  /*6960*/  @!P1 SYNCS.ARRIVE.TRANS64.RED.A1T0 RZ, [R47+URZ], RZ ;  /* 0x000000ff2fff99a7 */ /* 0x0003e2000810043f */
[----:B0-234-:R-:W-:Y:S05]  /*6970*/  @P2 BRA `(.L_x_10774) ;  /* 0x00000000005c2947 */ /* 0x01dfea0003800000 */
[----:B-1----:R-:W-:Y:S01]  /*6980*/  IMAD R46, R71, UR43, R84 ;  /* 0x0000002b472e7c24 */ /* 0x002fe2000f8e0254 */
        /* <DEDUP_REMOVED lines=12> */
.L_x_10776:
[----:B------:R-:W-:-:S05]  /*6a50*/  IMAD.U32 R84, RZ, RZ, UR35 ;  /* 0x00000023ff547e24 */ /* 0x000fca000f8e00ff */
[----:B------:R-:W-:-:S13]  /*6a60*/  ISETP.NE.AND P2, PT, R84, 0x1, PT ;  /* 0x000000015400780c */ /* 0x000fda0003f45270 */
[----:B------:R-:W0:Y:S02]  /*6a70*/  @P2 LDC.64 R46, c[0x0][0x9e8] ;  /* 0x00027a00ff2e2b82 */ /* 0x000e240000000a00 */
[----:B0-----:R-:W-:-:S05]  /*6a80*/  @P2 IMAD.HI.U32 R46, R85, R46, RZ ;  /* 0x0000002e552e2227 */ /* 0x001fca00078e00ff */
[----:B------:R-:W-:-:S07]  /*6a90*/  @P2 SHF.R.U32.HI R85, RZ, R47, R46 ;  /* 0x0000002fff552219 */ /* 0x000fce000001162e */
.L_x_10777:
[----:B------:R-:W-:Y:S05]  /*6aa0*/  BSYNC B0 ;  /* 0x0000000000007941 */ /* 0x000fea0003800000 */
.L_x_10775:
[----:B------:R-:W-:-:S04]  /*6ab0*/  IMAD R85, R85, R84, -R75 ;  /* 0x0000005455557224 */ /* 0x000fc800078e0a4b */
[----:B------:R-:W-:-:S05]  /*6ac0*/  IMAD R85, R16, -0x2, R85 ;  /* 0xfffffffe10557824 */ /* 0x000fca00078e0255 */
[----:B------:R-:W-:Y:S02]  /*6ad0*/  VIADDMNMX R81, R85, R84, R81, PT ;  /* 0x0000005455517246 */ /* 0x000fe40003800151 */
[----:B------:R-:W-:-:S07]  /*6ae0*/  VIMNMX R80, R80, R85, !PT ;  /* 0x0000005550507248 */ /* 0x000fce0007fe0100 */
.L_x_10774:
[----:B------:R-:W-:Y:S01]  /*6af0*/  ISETP.GT.AND P2, PT, R0, -0x1, PT ;  /* 0xffffffff0000780c */ /* 0x000fe20003f44270 */
[----:B------:R-:W0:Y:S03]  /*6b00*/  SHFL.IDX PT, R84, R151, 0x1, 0x1c1f ;  /* 0x003c1f0097547f89 */ /* 0x000e2600000e0000 */
[C---:B------:R-:W-:Y:S02]  /*6b10*/  ISETP.GT.AND P5, PT, R80.reuse, RZ, P2 ;  /* 0x000000ff5000720c */ /* 0x040fe400017a4270 */
[C---:B------:R-:W-:Y:S02]  /*6b20*/  ISETP.GT.AND P4, PT, R80.reuse, 0x1, P2 ;  /* 0x000000015000780c */ /* 0x040fe40001784270 */
[----:B------:R-:W-:Y:S02]  /*6b30*/  ISETP.LT.OR P5, PT, R81, 0x1, P5 ;  /* 0x000000015100780c */ /* 0x000fe40002fa1670 */
[----:B------:R-:W-:-:S02]  /*6b40*/  ISETP.GT.AND P6, PT, R80, 0x8, P2 ;  /* 0x000000085000780c */ /* 0x000fc400017c4270 */
[----:B------:R-:W-:Y:S02]  /*6b50*/  FSEL R5, R5, -INF , !P5 ;  /* 0xff80000005057808 */ /* 0x000fe40006800000 */
[C---:B------:R-:W-:Y:S02]  /*6b60*/  ISETP.GT.AND P5, PT, R80.reuse, 0x10, P2 ;  /* 0x000000105000780c */ /* 0x040fe400017a4270 */
[----:B------:R-:W-:Y:S02]  /*6b70*/  ISETP.GT.AND P3, PT, R80, 0x9, P2 ;  /* 0x000000095000780c */ /* 0x000fe40001764270 */
[C---:B------:R-:W-:Y:S02]  /*6b80*/  ISETP.LT.OR P5, PT, R81.reuse, 0x11, P5 ;  /* 0x000000115100780c */ /* 0x040fe40002fa1670 */
[----:B------:R-:W-:Y:S02]  /*6b90*/  ISETP.LT.OR P4, PT, R81, 0x2, P4 ;  /* 0x000000025100780c */ /* 0x000fe40002781670 */
[----:B------:R-:W-:-:S02]  /*6ba0*/  FSEL R14, R14, -INF , !P5 ;  /* 0xff8000000e0e7808 */ /* 0x000fc40006800000 */
[----:B------:R-:W-:Y:S01]  /*6bb0*/  ISETP.GT.AND P5, PT, R80, 0x20, P2 ;  /* 0x000000205000780c */ /* 0x000fe200017a4270 */
[--C-:B0-----:R-:W-:Y:S01]  /*6bc0*/  IMAD.IADD R83, R83, 0x1, R84.reuse ;  /* 0x0000000153537824 */ /* 0x101fe200078e0254 */
[C---:B------:R-:W-:Y:S01]  /*6bd0*/  ISETP.LT.OR P6, PT, R81.reuse, 0x9, P6 ;  /* 0x000000095100780c */ /* 0x040fe200037c1670 */
[----:B------:R-:W-:Y:S01]  /*6be0*/  IMAD.IADD R82, R82, 0x1, R84 ;  /* 0x0000000152527824 */ /* 0x000fe200078e0254 */
[C---:B------:R-:W-:Y:S02]  /*6bf0*/  ISETP.LT.OR P3, PT, R81.reuse, 0xa, P3 ;  /* 0x0000000a5100780c */ /* 0x040fe40001f61670 */
[----:B------:R-:W-:Y:S02]  /*6c00*/  ISETP.LT.OR P5, PT, R81, 0x21, P5 ;  /* 0x000000215100780c */ /* 0x000fe40002fa1670 */
[----:B------:R-:W-:Y:S02]  /*6c10*/  FSEL R6, R6, -INF , !P4 ;  /* 0xff80000006067808 */ /* 0x000fe40006000000 */
[----:B-1----:R-:W-:-:S02]  /*6c20*/  FSEL R46, R10, -INF , !P6 ;  /* 0xff8000000a2e7808 */ /* 0x002fc40007000000 */
        /* <DEDUP_REMOVED lines=77> */
[----:B------:R-:W-:-:S02]  /*7100*/  ISETP.LT.OR P3, PT, R81, 0x7a, P3 ;  /* 0x0000007a5100780c */ /* 0x000fc40001f61670 */
[----:B------:R-:W-:Y:S02]  /*7110*/  FSEL R72, R72, -INF , !P4 ;  /* 0xff80000048487808 */ /* 0x000fe40006000000 */
        /* <DEDUP_REMOVED lines=16> */
.L_x_10780:
[----:B------:R-:W-:-:S05]  /*7220*/  IMAD.U32 R80, RZ, RZ, UR35 ;  /* 0x00000023ff507e24 */ /* 0x000fca000f8e00ff */
[----:B------:R-:W-:-:S13]  /*7230*/  ISETP.NE.AND P3, PT, R80, 0x1, PT ;  /* 0x000000015000780c */ /* 0x000fda0003f65270 */
[----:B------:R-:W0:Y:S02]  /*7240*/  @P3 LDC.64 R10, c[0x0][0x9e8] ;  /* 0x00027a00ff0a3b82 */ /* 0x000e240000000a00 */
[----:B0-----:R-:W-:-:S05]  /*7250*/  @P3 IMAD.HI.U32 R10, R84, R10, RZ ;  /* 0x0000000a540a3227 */ /* 0x001fca00078e00ff */
[----:B------:R-:W-:-:S07]  /*7260*/  @P3 SHF.R.U32.HI R84, RZ, R11, R10 ;  /* 0x0000000bff543219 */ /* 0x000fce000001160a */
.L_x_10781:
[----:B------:R-:W-:Y:S05]  /*7270*/  BSYNC B0 ;  /* 0x0000000000007941 */ /* 0x000fea0003800000 */
.L_x_10779:
[----:B------:R-:W-:-:S04]  /*7280*/  IMAD R75, R84, R80, -R75 ;  /* 0x00000050544b7224 */ /* 0x000fc800078e0a4b */
[----:B------:R-:W-:-:S05]  /*7290*/  IMAD R75, R16, -0x2, R75 ;  /* 0xfffffffe104b7824 */ /* 0x000fca00078e024b */
[----:B------:R-:W-:Y:S02]  /*72a0*/  VIADDMNMX R83, R75, R80, R83, PT ;  /* 0x000000504b537246 */ /* 0x000fe40003800153 */
[----:B------:R-:W-:-:S07]  /*72b0*/  VIMNMX R82, R82, R75, !PT ;  /* 0x0000004b52527248 */ /* 0x000fce0007fe0100 */
.L_x_10778:
        /* <DEDUP_REMOVED lines=24> */
[----:B------:R-:W-:-:S02]  /*7440*/  ISETP.GT.AND P5, PT, R82, RZ, P2 ;  /* 0x000000ff5200720c */ /* 0x000fc400017a4270 */
[----:B------:R-:W-:Y:S02]  /*7450*/  FMNMX.FTZ R10, R36, R11, !PT ;  /* 0x0000000b240a7209 */ /* 0x000fe40007810000 */
[----:B------:R-:W-:Y:S02]  /*7460*/  ISETP.LT.OR P5, PT, R83, 0x1, P5 ;  /* 0x000000015300780c */ /* 0x000fe40002fa1670 */
[----:B------:R-:W-:Y:S02]  /*7470*/  FMNMX.FTZ R11, R37, R10, !PT ;  /* 0x0000000a250b7209 */ /* 0x000fe40007810000 */
[----:B------:R-:W-:Y:S02]  /*7480*/  ISETP.GT.AND P3, PT, R82, 0x8, P2 ;  /* 0x000000085200780c */ /* 0x000fe40001764270 */
[----:B------:R-:W-:Y:S02]  /*7490*/  FMNMX.FTZ R10, R40, R11, !PT ;  /* 0x0000000b280a7209 */ /* 0x000fe40007810000 */
[----:B------:R-:W-:-:S02]  /*74a0*/  FSEL R7, R7, -INF , !P5 ;  /* 0xff80000007077808 */ /* 0x000fc40006800000 */
        /* <DEDUP_REMOVED lines=25> */
[----:B------:R-:W-:Y:S02]  /*7640*/  ISETP.GT.AND P5, PT, R82, 0x38, P2 ;  /* 0x000000385200780c */ /* 0x000fe400017a4270 */
[----:B------:R-:W-:Y:S02]  /*7650*/  FMNMX.FTZ R11, R70, R11, !PT ;  /* 0x0000000b460b7209 */ /* 0x000fe40007810000 */
[----:B------:R-:W-:Y:S02]  /*7660*/  ISETP.LT.OR P3, PT, R83, 0x32, P3 ;  /* 0x000000325300780c */ /* 0x000fe40001f61670 */
[----:B------:R-:W-:Y:S02]  /*7670*/  FMNMX.FTZ R10, R72, R11, !PT ;  /* 0x0000000b480a7209 */ /* 0x000fe40007810000 */
[----:B------:R-:W-:-:S02]  /*7680*/  FSEL R39, R39, -INF , !P3 ;  /* 0xff80000027277808 */ /* 0x000fc40005800000 */
[----:B------:R-:W-:Y:S02]  /*7690*/  FMNMX.FTZ R11, R77, R10, !PT ;  /* 0x0000000a4d0b7209 */ /* 0x000fe40007810000 */
[----:B------:R-:W-:Y:S02]  /*76a0*/  ISETP.LT.OR P5, PT, R83, 0x39, P5 ;  /* 0x000000395300780c */ /* 0x000fe40002fa1670 */
[----:B------:R-:W-:Y:S02]  /*76b0*/  FMNMX.FTZ R11, R76, R11, !PT ;  /* 0x0000000b4c0b7209 */ /* 0x000fe40007810000 */
[----:B------:R-:W-:Y:S02]  /*76c0*/  ISETP.GT.AND P3, PT, R82, 0x40, P2 ;  /* 0x000000405200780c */ /* 0x000fe40001764270 */
[----:B------:R-:W-:Y:S01]  /*76d0*/  FSEL R42, R42, -INF , !P5 ;  /* 0xff8000002a2a7808 */ /* 0x000fe20006800000 */
[----:B------:R-:W0:Y:S01]  /*76e0*/  SHFL.BFLY PT, R10, R11, 0x2, 0x1f ;  /* 0x0c401f000b0a7f89 */ /* 0x000e2200000e0000 */
[----:B------:R-:W-:-:S02]  /*76f0*/  ISETP.GT.AND P5, PT, R82, 0x41, P2 ;  /* 0x000000415200780c */ /* 0x000fc400017a4270 */
[C---:B------:R-:W-:Y:S02]  /*7700*/  ISETP.LT.OR P3, PT, R83.reuse, 0x41, P3 ;  /* 0x000000415300780c */ /* 0x040fe40001f61670 */
[----:B------:R-:W-:Y:S02]  /*7710*/  ISETP.LT.OR P5, PT, R83, 0x42, P5 ;  /* 0x000000425300780c */ /* 0x000fe40002fa1670 */
[----:B------:R-:W-:Y:S02]  /*7720*/  FSEL R48, R48, -INF , !P3 ;  /* 0xff80000030307808 */ /* 0x000fe40005800000 */
[C---:B------:R-:W-:Y:S02]  /*7730*/  ISETP.GT.AND P3, PT, R82.reuse, 0x49, P2 ;  /* 0x000000495200780c */ /* 0x040fe40001764270 */
[----:B------:R-:W-:Y:S02]  /*7740*/  FSEL R49, R49, -INF , !P5 ;  /* 0xff80000031317808 */ /* 0x000fe40006800000 */
[----:B------:R-:W-:-:S02]  /*7750*/  ISETP.GT.AND P5, PT, R82, 0x50, P2 ;  /* 0x000000505200780c */ /* 0x000fc400017a4270 */
[C---:B------:R-:W-:Y:S02]  /*7760*/  ISETP.LT.OR P3, PT, R83.reuse, 0x4a, P3 ;  /* 0x0000004a5300780c */ /* 0x040fe40001f61670 */
[----:B------:R-:W-:Y:S02]  /*7770*/  ISETP.LT.OR P5, PT, R83, 0x51, P5 ;  /* 0x000000515300780c */ /* 0x000fe40002fa1670 */
[----:B------:R-:W-:Y:S02]  /*7780*/  FSEL R53, R53, -INF , !P3 ;  /* 0xff80000035357808 */ /* 0x000fe40005800000 */
[----:B------:R-:W-:Y:S02]  /*7790*/  ISETP.GT.AND P3, PT, R82, 0x58, P2 ;  /* 0x000000585200780c */ /* 0x000fe40001764270 */
[----:B------:R-:W-:Y:S02]  /*77a0*/  FSEL R56, R56, -INF , !P5 ;  /* 0xff80000038387808 */ /* 0x000fe40006800000 */
[----:B0-----:R-:W-:-:S02]  /*77b0*/  FMNMX.FTZ R75, R11, R10, !PT ;  /* 0x0000000a0b4b7209 */ /* 0x001fc40007810000 */
[----:B------:R-:W-:Y:S02]  /*77c0*/  FSEL R11, R9, -INF , !P4 ;  /* 0xff800000090b7808 */ /* 0x000fe40006000000 */
[C---:B------:R-:W-:Y:S01]  /*77d0*/  ISETP.GT.AND P4, PT, R82.reuse, 0x10, P2 ;  /* 0x000000105200780c */ /* 0x040fe20001784270 */
[----:B------:R-:W0:Y:S01]  /*77e0*/  SHFL.BFLY PT, R10, R75, 0x1, 0x1f ;  /* 0x0c201f004b0a7f89 */ /* 0x000e2200000e0000 */
[----:B------:R-:W-:Y:S02]  /*77f0*/  ISETP.GT.AND P5, PT, R82, 0x59, P2 ;  /* 0x000000595200780c */ /* 0x000fe400017a4270 */
[C---:B------:R-:W-:Y:S02]  /*7800*/  ISETP.LT.OR P4, PT, R83.reuse, 0x11, P4 ;  /* 0x000000115300780c */ /* 0x040fe40002781670 */
[----:B------:R-:W-:Y:S02]  /*7810*/  ISETP.LT.OR P3, PT, R83, 0x59, P3 ;  /* 0x000000595300780c */ /* 0x000fe40001f61670 */
        /* <DEDUP_REMOVED lines=8> */
[----:B------:R-:W-:Y:S02]  /*78a0*/  ISETP.LT.OR P3, PT, R83, 0x62, P3 ;  /* 0x000000625300780c */ /* 0x000fe40001f61670 */
[----:B0-----:R-:W-:Y:S02]  /*78b0*/  FMNMX.FTZ R10, R75, R10, !PT ;  /* 0x0000000a4b0a7209 */ /* 0x001fe40007810000 */
[----:B------:R-:W-:Y:S02]  /*78c0*/  FSEL R65, R65, -INF , !P3 ;  /* 0xff80000041417808 */ /* 0x000fe40005800000 */
[C---:B------:R-:W-:Y:S01]  /*78d0*/  FSETP.NEU.FTZ.AND P6, PT, R10.reuse, -INF , PT ;  /* 0xff8000000a00780b */ /* 0x040fe20003fdd000 */
[----:B------:R-:W-:Y:S01]  /*78e0*/  FMUL.FTZ R80, R10, UR34 ;  /* 0x000000220a507c20 */ /* 0x000fe20008410000 */
[----:B------:R-:W-:-:S02]  /*78f0*/  ISETP.LT.OR P5, PT, R83, 0x69, P5 ;  /* 0x000000695300780c */ /* 0x000fc40002fa1670 */
[----:B------:R-:W-:Y:S02]  /*7900*/  ISETP.GT.AND P3, PT, R82, 0x70, P2 ;  /* 0x000000705200780c */ /* 0x000fe40001764270 */
[----:B------:R-:W-:Y:S02]  /*7910*/  FSEL R9, R80, RZ, P6 ;  /* 0x000000ff50097208 */ /* 0x000fe40003000000 */
[----:B------:R-:W-:Y:S02]  /*7920*/  FMNMX.FTZ R80, R7, R8, !PT ;  /* 0x0000000807507209 */ /* 0x000fe40007810000 */
[----:B------:R-:W-:Y:S01]  /*7930*/  FSEL R68, R68, -INF , !P5 ;  /* 0xff80000044447808 */ /* 0x000fe20006800000 */
[--C-:B------:R-:W-:Y:S01]  /*7940*/  FFMA.FTZ R75, R46, UR34, -R9.reuse ;  /* 0x000000222e4b7c23 */ /* 0x100fe20008010809 */
[----:B------:R-:W-:Y:S01]  /*7950*/  FSEL R46, R27, -INF , !P4 ;  /* 0xff8000001b2e7808 */ /* 0x000fe20006000000 */
[--C-:B------:R-:W-:Y:S01]  /*7960*/  FFMA.FTZ R5, R5, UR34, -R9.reuse ;  /* 0x0000002205057c23 */ /* 0x100fe20008010809 */
[C---:B------:R-:W-:Y:S01]  /*7970*/  ISETP.GT.AND P4, PT, R82.reuse, 0x28, P2 ;  /* 0x000000285200780c */ /* 0x040fe20001784270 */
[----:B------:R0:W-:Y:S01]  /*7980*/  MUFU.EX2 R27, R75 ;  /* 0x0000004b001b7308 */ /* 0x0001e20000000800 */
[----:B------:R-:W-:Y:S01]  /*7990*/  ISETP.GT.AND P5, PT, R82, 0x71, P2 ;  /* 0x000000715200780c */ /* 0x000fe200017a4270 */
[--C-:B------:R-:W-:Y:S01]  /*79a0*/  FFMA.FTZ R6, R6, UR34, -R9.reuse ;  /* 0x0000002206067c23 */ /* 0x100fe20008010809 */
[----:B------:R-:W-:Y:S01]  /*79b0*/  ISETP.LT.OR P4, PT, R83, 0x29, P4 ;  /* 0x000000295300780c */ /* 0x000fe20002781670 */
[--C-:B------:R-:W-:Y:S01]  /*79c0*/  FFMA.FTZ R47, R47, UR34, -R9.reuse ;  /* 0x000000222f2f7c23 */ /* 0x100fe20008010809 */
[----:B------:R-:W-:Y:S01]  /*79d0*/  ISETP.LT.OR P3, PT, R83, 0x71, P3 ;  /* 0x000000715300780c */ /* 0x000fe20001f61670 */
[--C-:B------:R-:W-:Y:S01]  /*79e0*/  FFMA.FTZ R14, R14, UR34, -R9.reuse ;  /* 0x000000220e0e7c23 */ /* 0x100fe20008010809 */
[----:B------:R-:W-:Y:S01]  /*79f0*/  FSEL R34, R34, -INF , !P4 ;  /* 0xff80000022227808 */ /* 0x000fe20006000000 */
[--C-:B------:R-:W-:Y:S01]  /*7a00*/  FFMA.FTZ R15, R15, UR34, -R9.reuse ;  /* 0x000000220f0f7c23 */ /* 0x100fe20008010809 */
[----:B0-----:R-:W-:Y:S01]  /*7a10*/  FMNMX.FTZ R75, R11, R80, !PT ;  /* 0x000000500b4b7209 */ /* 0x001fe20007810000 */
        /* <DEDUP_REMOVED lines=48> */
[----:B------:R-:W-:Y:S02]  /*7d20*/  ISETP.GT.AND P4, PT, R82, 0x60, P2 ;  /* 0x000000605200780c */ /* 0x000fe40001784270 */
[----:B------:R-:W-:Y:S02]  /*7d30*/  FMNMX.FTZ R80, R42, R75, !PT ;  /* 0x0000004b2a507209 */ /* 0x000fe40007810000 */
[----:B------:R-:W-:Y:S01]  /*7d40*/  ISETP.LT.OR P4, PT, R83, 0x61, P4 ;  /* 0x000000615300780c */ /* 0x000fe20002781670 */
[----:B------:R-:W-:Y:S01]  /*7d50*/  MUFU.EX2 R6, R6 ;  /* 0x0000000600067308 */ /* 0x000fe20000000800 */
[----:B------:R-:W-:Y:S02]  /*7d60*/  FMNMX.FTZ R75, R43, R80, !PT ;  /* 0x000000502b4b7209 */ /* 0x000fe40007810000 */
[----:B------:R-:W-:Y:S02]  /*7d70*/  FSEL R64, R64, -INF , !P4 ;  /* 0xff80000040407808 */ /* 0x000fe40006000000 */
[----:B------:R-:W-:-:S02]  /*7d80*/  FMNMX.FTZ R80, R48, R75, !PT ;  /* 0x0000004b30507209 */ /* 0x000fc40007810000 */
[----:B------:R-:W-:Y:S01]  /*7d90*/  ISETP.GT.AND P4, PT, R82, 0x69, P2 ;  /* 0x000000695200780c */ /* 0x000fe20001784270 */
[----:B------:R-:W-:Y:S01]  /*7da0*/  MUFU.EX2 R47, R47 ;  /* 0x0000002f002f7308 */ /* 0x000fe20000000800 */
[----:B------:R-:W-:Y:S02]  /*7db0*/  FMNMX.FTZ R75, R49, R80, !PT ;  /* 0x00000050314b7209 */ /* 0x000fe40007810000 */
[C---:B------:R-:W-:Y:S02]  /*7dc0*/  ISETP.LT.OR P4, PT, R83.reuse, 0x6a, P4 ;  /* 0x0000006a5300780c */ /* 0x040fe40002781670 */
[----:B------:R-:W-:Y:S02]  /*7dd0*/  FMNMX.FTZ R80, R52, R75, !PT ;  /* 0x0000004b34507209 */ /* 0x000fe40007810000 */
[----:B------:R-:W-:Y:S01]  /*7de0*/  ISETP.LT.OR P5, PT, R83, 0x72, P5 ;  /* 0x000000725300780c */ /* 0x000fe20002fa1670 */
[----:B------:R-:W-:Y:S01]  /*7df0*/  MUFU.EX2 R14, R14 ;  /* 0x0000000e000e7308 */ /* 0x000fe20000000800 */
[----:B------:R-:W-:-:S04]  /*7e00*/  FMNMX.FTZ R75, R53, R80, !PT ;  /* 0x00000050354b7209 */ /* 0x000fc80007810000 */
[----:B------:R-:W-:-:S03]  /*7e10*/  FMNMX.FTZ R80, R56, R75, !PT ;  /* 0x0000004b38507209 */ /* 0x000fc60007810000 */
[----:B------:R-:W-:Y:S01]  /*7e20*/  MUFU.EX2 R15, R15 ;  /* 0x0000000f000f7308 */ /* 0x000fe20000000800 */
[----:B------:R-:W-:-:S04]  /*7e30*/  FMNMX.FTZ R75, R57, R80, !PT ;  /* 0x00000050394b7209 */ /* 0x000fc80007810000 */
[----:B------:R-:W-:Y:S02]  /*7e40*/  FMNMX.FTZ R80, R60, R75, !PT ;  /* 0x0000004b3c507209 */ /* 0x000fe40007810000 */
[----:B------:R-:W-:Y:S01]  /*7e50*/  FSEL R75, R69, -INF , !P4 ;  /* 0xff800000454b7808 */ /* 0x000fe20006000000 */
[----:B------:R-:W-:Y:S01]  /*7e60*/  MUFU.EX2 R24, R24 ;  /* 0x0000001800187308 */ /* 0x000fe20000000800 */
[----:B------:R-:W-:Y:S02]  /*7e70*/  FMNMX.FTZ R81, R61, R80, !PT ;  /* 0x000000503d517209 */ /* 0x000fe40007810000 */
[----:B------:R-:W-:Y:S02]  /*7e80*/  ISETP.GT.AND P4, PT, R82, 0x78, P2 ;  /* 0x000000785200780c */ /* 0x000fe40001784270 */
[----:B------:R-:W-:Y:S02]  /*7e90*/  FMNMX.FTZ R80, R64, R81, !PT ;  /* 0x0000005140507209 */ /* 0x000fe40007810000 */
[----:B------:R-:W-:Y:S01]  /*7ea0*/  ISETP.GT.AND P2, PT, R82, 0x79, P2 ;  /* 0x000000795200780c */ /* 0x000fe20001744270 */
[----:B------:R-:W-:Y:S01]  /*7eb0*/  MUFU.EX2 R25, R25 ;  /* 0x0000001900197308 */ /* 0x000fe20000000800 */
[----:B------:R-:W-:-:S02]  /*7ec0*/  FMNMX.FTZ R69, R65, R80, !PT ;  /* 0x0000005041457209 */ /* 0x000fc40007810000 */
[----:B------:R-:W-:Y:S02]  /*7ed0*/  FSEL R80, R73, -INF , !P3 ;  /* 0xff80000049507808 */ /* 0x000fe40005800000 */
[----:B------:R-:W-:Y:S02]  /*7ee0*/  FMNMX.FTZ R82, R68, R69, !PT ;  /* 0x0000004544527209 */ /* 0x000fe40007810000 */
[----:B------:R-:W-:Y:S01]  /*7ef0*/  FSEL R81, R74, -INF , !P5 ;  /* 0xff8000004a517808 */ /* 0x000fe20006800000 */
[----:B------:R-:W-:Y:S01]  /*7f00*/  MUFU.EX2 R28, R28 ;  /* 0x0000001c001c7308 */ /* 0x000fe20000000800 */
[----:B------:R-:W-:Y:S01]  /*7f10*/  FMNMX.FTZ R69, R75, R82, !PT ;  /* 0x000000524b457209 */ /* 0x000fe20007810000 */
[----:B------:R-:W-:Y:S01]  /*7f20*/  FFMA.FTZ R82, R76, UR34, -R9 ;  /* 0x000000224c527c23 */ /* 0x000fe20008010809 */
[----:B------:R-:W-:Y:S02]  /*7f30*/  ISETP.LT.OR P4, PT, R83, 0x79, P4 ;  /* 0x000000795300780c */ /* 0x000fe40002781670 */
[----:B------:R-:W-:-:S02]  /*7f40*/  FMNMX.FTZ R74, R80, R69, !PT ;  /* 0x00000045504a7209 */ /* 0x000fc40007810000 */
[----:B------:R-:W-:Y:S01]  /*7f50*/  ISETP.LT.OR P2, PT, R83, 0x7a, P2 ;  /* 0x0000007a5300780c */ /* 0x000fe20001741670 */
[----:B------:R-:W-:Y:S01]  /*7f60*/  MUFU.EX2 R29, R29 ;  /* 0x0000001d001d7308 */ /* 0x000fe20000000800 */
[----:B------:R-:W-:Y:S02]  /*7f70*/  FSEL R78, R78, -INF , !P4 ;  /* 0xff8000004e4e7808 */ /* 0x000fe40006000000 */
[----:B------:R-:W-:Y:S02]  /*7f80*/  FMNMX.FTZ R69, R81, R74, !PT ;  /* 0x0000004a51457209 */ /* 0x000fe40007810000 */
[----:B------:R-:W-:Y:S02]  /*7f90*/  FSEL R79, R79, -INF , !P2 ;  /* 0xff8000004f4f7808 */ /* 0x000fe40005000000 */
        /* <DEDUP_REMOVED lines=8> */
[--C-:B------:R-:W-:Y:S01]  /*8020*/  FFMA.FTZ R69, R70, UR34, -R9.reuse ;  /* 0x0000002246457c23 */ /* 0x100fe20008010809 */
[----:B------:R-:W-:Y:S01]  /*8030*/  FFMA.FTZ R70, R77, UR34, -R9 ;  /* 0x000000224d467c23 */ /* 0x000fe20008010809 */
[----:B------:R-:W-:-:S04]  /*8040*/  FSEL R77, R10, RZ, P6 ;  /* 0x000000ff0a4d7208 */ /* 0x000fc80003000000 */
[----:B------:R-:W-:Y:S01]  /*8050*/  MUFU.EX2 R40, R40 ;  /* 0x0000002800287308 */ /* 0x000fe20000000800 */
[----:B------:R-:W0:Y:S01]  /*8060*/  SHFL.BFLY PT, R74, R73, 0x1, 0x1f ;  /* 0x0c201f00494a7f89 */ /* 0x000e2200000e0000 */
[----:B------:R-:W-:-:S06]  /*8070*/  FADD.FTZ R77, -R77, R4 ;  /* 0x000000044d4d7221 */ /* 0x000fcc0000010100 */
        /* <DEDUP_REMOVED lines=9> */
[--C-:B------:R-:W-:Y:S01]  /*8110*/  FFMA.FTZ R83, R35, UR34, -R76.reuse ;  /* 0x0000002223537c23 */ /* 0x100fe2000801084c */
[--C-:B------:R-:W-:Y:S01]  /*8120*/  FFMA.FTZ R4, R12, UR34, -R76.reuse ;  /* 0x000000220c047c23 */ /* 0x100fe2000801084c */
[----:B------:R-:W-:Y:S01]  /*8130*/  FSEL R35, R9, RZ, P2 ;  /* 0x000000ff09237208 */ /* 0x000fe20001000000 */
        /* <DEDUP_REMOVED lines=12> */
[----:B------:R-:W-:Y:S01]  /*8200*/  FFMA.FTZ R11, R38, UR34, -R76 ;  /* 0x00000022260b7c23 */ /* 0x000fe2000801084c */
[----:B------:R-:W-:-:S02]  /*8210*/  IMAD.U32 R38, RZ, RZ, UR45 ;  /* 0x0000002dff267e24 */ /* 0x000fc4000f8e00ff */
[--C-:B------:R-:W-:Y:S01]  /*8220*/  FFMA.FTZ R31, R31, UR34, -R76.reuse ;  /* 0x000000221f1f7c23 */ /* 0x100fe2000801084c */
[----:B------:R-:W-:Y:S01]  /*8230*/  FFMA.FTZ R53, R53, UR34, -R76 ;  /* 0x0000002235357c23 */ /* 0x000fe2000801084c */
[----:B------:R-:W-:Y:S01]  /*8240*/  MUFU.EX2 R7, R7 ;  /* 0x0000000700077308 */ /* 0x000fe20000000800 */
[----:B-1----:R-:W-:Y:S01]  /*8250*/  FADD.FTZ R4, -R35, R8 ;  /* 0x0000000823047221 */ /* 0x002fe20000010100 */
[----:B0-----:R-:W-:Y:S01]  /*8260*/  FFMA.FTZ R49, R74, R3, R5 ;  /* 0x000000034a317223 */ /* 0x001fe20000010005 */
[----:B------:R-:W-:Y:S01]  /*8270*/  @!P1 LEA R38, R38, UR42, 0x3 ;  /* 0x0000002a26269c11 */ /* 0x000fe2000f8e18ff */
[--C-:B------:R-:W-:Y:S01]  /*8280*/  FFMA.FTZ R34, R34, UR34, -R76.reuse ;  /* 0x0000002222227c23 */ /* 0x100fe2000801084c */
[----:B------:R-:W-:Y:S01]  /*8290*/  FMUL.FTZ R4, R4, UR34 ;  /* 0x0000002204047c20 */ /* 0x000fe20008410000 */
[--C-:B------:R-:W-:Y:S01]  /*82a0*/  FFMA.FTZ R13, R39, UR34, -R76.reuse ;  /* 0x00000022270d7c23 */ /* 0x100fe2000801084c */
[----:B------:R-:W-:Y:S01]  /*82b0*/  FFMA.FTZ R3, R52, UR34, -R76 ;  /* 0x0000002234037c23 */ /* 0x000fe2000801084c */
[----:B------:R-:W-:Y:S01]  /*82c0*/  MUFU.EX2 R77, R77 ;  /* 0x0000004d004d7308 */ /* 0x000fe20000000800 */
[----:B------:R-:W-:-:S02]  /*82d0*/  @!P1 VIADD R38, R38, 0x2d860 ;  /* 0x0002d86026269836 */ /* 0x000fc40000000000 */
[--C-:B------:R-:W-:Y:S01]  /*82e0*/  FFMA.FTZ R39, R42, UR34, -R76.reuse ;  /* 0x000000222a277c23 */ /* 0x100fe2000801084c */
[--C-:B------:R-:W-:Y:S01]  /*82f0*/  FFMA.FTZ R42, R48, UR34, -R76.reuse ;  /* 0x00000022302a7c23 */ /* 0x100fe2000801084c */
[--C-:B------:R-:W-:Y:S01]  /*8300*/  FFMA.FTZ R57, R57, UR34, -R76.reuse ;  /* 0x0000002239397c23 */ /* 0x100fe2000801084c */
[----:B------:R-:W-:Y:S01]  /*8310*/  FFMA.FTZ R48, R61, UR34, -R76 ;  /* 0x000000223d307c23 */ /* 0x000fe2000801084c */
[----:B------:R-:W-:Y:S01]  /*8320*/  @!P1 PRMT R38, RZ, 0x654, R38 ;  /* 0x00000654ff269816 */ /* 0x000fe20000000026 */
[--C-:B------:R-:W-:Y:S01]  /*8330*/  FFMA.FTZ R64, R64, UR34, -R76.reuse ;  /* 0x0000002240407c23 */ /* 0x100fe2000801084c */
[----:B------:R0:W1:Y:S01]  /*8340*/  MUFU.EX2 R8, R4 ;  /* 0x0000000400087308 */ /* 0x0000620000000800 */
[--C-:B------:R-:W-:Y:S01]  /*8350*/  FFMA.FTZ R68, R68, UR34, -R76.reuse ;  /* 0x0000002244447c23 */ /* 0x100fe2000801084c */
[----:B------:R2:W-:Y:S01]  /*8360*/  @!P1 SYNCS.ARRIVE.TRANS64.RED.A1T0 RZ, [R38+URZ], RZ ;  /* 0x000000ff26ff99a7 */ /* 0x0005e2000810043f */
[--C-:B------:R-:W-:Y:S01]  /*8370*/  FFMA.FTZ R75, R75, UR34, -R76.reuse ;  /* 0x000000224b4b7c23 */ /* 0x100fe2000801084c */
[--C-:B------:R-:W-:Y:S01]  /*8380*/  FFMA.FTZ R80, R80, UR34, -R76.reuse ;  /* 0x0000002250507c23 */ /* 0x100fe2000801084c */
[--C-:B------:R-:W-:Y:S01]  /*8390*/  FFMA.FTZ R81, R81, UR34, -R76.reuse ;  /* 0x0000002251517c23 */ /* 0x100fe2000801084c */
[----:B------:R-:W-:Y:S01]  /*83a0*/  FFMA.FTZ R78, R78, UR34, -R76 ;  /* 0x000000224e4e7c23 */ /* 0x000fe2000801084c */
[----:B------:R-:W-:Y:S01]  /*83b0*/  ISETP.GT.AND P2, PT, R0, UR56, PT ;  /* 0x0000003800007c0c */ /* 0x000fe2000bf44270 */
[----:B------:R-:W3:Y:S01]  /*83c0*/  MUFU.EX2 R84, R84 ;  /* 0x0000005400547308 */ /* 0x000ee20000000800 */
[----:B0-----:R-:W-:Y:S01]  /*83d0*/  FADD.FTZ R4, R6, R49 ;  /* 0x0000003106047221 */ /* 0x001fe20000010000 */
[----:B------:R-:W-:Y:S01]  /*83e0*/  UMOV UR45, UR55 ;  /* 0x00000037002d7c82 */ /* 0x000fe20008000000 */
[-C--:B------:R-:W-:Y:S01]  /*83f0*/  FMUL.FTZ R88, R88, R74.reuse ;  /* 0x0000004a58587220 */ /* 0x080fe20000410000 */
[-C--:B------:R-:W-:Y:S01]  /*8400*/  FMUL.FTZ R89, R89, R74.reuse ;  /* 0x0000004a59597220 */ /* 0x080fe20000410000 */
[-C--:B------:R-:W-:Y:S01]  /*8410*/  FMUL.FTZ R92, R92, R74.reuse ;  /* 0x0000004a5c5c7220 */ /* 0x080fe20000410000 */
[-C--:B------:R-:W-:Y:S01]  /*8420*/  FMUL.FTZ R93, R93, R74.reuse ;  /* 0x0000004a5d5d7220 */ /* 0x080fe20000410000 */
[----:B------:R-:W-:Y:S01]  /*8430*/  FMUL.FTZ R96, R96, R74 ;  /* 0x0000004a60607220 */ /* 0x000fe20000410000 */
[----:B------:R-:W0:Y:S01]  /*8440*/  MUFU.EX2 R12, R12 ;  /* 0x0000000c000c7308 */ /* 0x000e220000000800 */
[----:B-1----:R-:W-:Y:S01]  /*8450*/  FFMA.FTZ R2, R8, R2, R7 ;  /* 0x0000000208027223 */ /* 0x002fe20000010007 */
[-C--:B------:R-:W-:Y:S01]  /*8460*/  FMUL.FTZ R90, R90, R8.reuse ;  /* 0x000000085a5a7220 */ /* 0x080fe20000410000 */
[-C--:B------:R-:W-:Y:S01]  /*8470*/  FMUL.FTZ R91, R91, R8.reuse ;  /* 0x000000085b5b7220 */ /* 0x080fe20000410000 */
[-C--:B------:R-:W-:Y:S01]  /*8480*/  FMUL.FTZ R94, R94, R8.reuse ;  /* 0x000000085e5e7220 */ /* 0x080fe20000410000 */
[-C--:B------:R-:W-:Y:S01]  /*8490*/  FMUL.FTZ R95, R95, R8.reuse ;  /* 0x000000085f5f7220 */ /* 0x080fe20000410000 */
[-C--:B------:R-:W-:Y:S01]  /*84a0*/  FMUL.FTZ R98, R98, R8.reuse ;  /* 0x0000000862627220 */ /* 0x080fe20000410000 */
[-C--:B------:R-:W-:Y:S01]  /*84b0*/  FMUL.FTZ R99, R99, R8.reuse ;  /* 0x0000000863637220 */ /* 0x080fe20000410000 */
[----:B------:R1:W-:Y:S01]  /*84c0*/  MUFU.EX2 R35, R30 ;  /* 0x0000001e00237308 */ /* 0x0003e20000000800 */
[-C--:B------:R-:W-:Y:S01]  /*84d0*/  FMUL.FTZ R102, R102, R8.reuse ;  /* 0x0000000866667220 */ /* 0x080fe20000410000 */
[-C--:B------:R-:W-:Y:S01]  /*84e0*/  FMUL.FTZ R103, R103, R8.reuse ;  /* 0x0000000867677220 */ /* 0x080fe20000410000 */
[-C--:B------:R-:W-:Y:S01]  /*84f0*/  FMUL.FTZ R106, R106, R8.reuse ;  /* 0x000000086a6a7220 */ /* 0x080fe20000410000 */
[-C--:B------:R-:W-:Y:S01]  /*8500*/  FMUL.FTZ R107, R107, R8.reuse ;  /* 0x000000086b6b7220 */ /* 0x080fe20000410000 */
[-C--:B------:R-:W-:Y:S01]  /*8510*/  FMUL.FTZ R110, R110, R8.reuse ;  /* 0x000000086e6e7220 */ /* 0x080fe20000410000 */
[-C--:B------:R-:W-:Y:S01]  /*8520*/  FMUL.FTZ R111, R111, R8.reuse ;  /* 0x000000086f6f7220 */ /* 0x080fe20000410000 */
[----:B------:R-:W-:Y:S01]  /*8530*/  FMUL.FTZ R114, R114, R8 ;  /* 0x0000000872727220 */ /* 0x000fe20000410000 */
[----:B------:R-:W4:Y:S01]  /*8540*/  MUFU.EX2 R20, R20 ;  /* 0x0000001400147308 */ /* 0x000f220000000800 */
[----:B-1----:R-:W-:Y:S01]  /*8550*/  FADD.FTZ R30, R27, R4 ;  /* 0x000000041b1e7221 */ /* 0x002fe20000010000 */
[----:B------:R-:W-:Y:S01]  /*8560*/  F2FP.F16.F32.PACK_AB R4, R6, R5 ;  /* 0x000000050604723e */ /* 0x000fe200000000ff */
[----:B------:R-:W-:Y:S01]  /*8570*/  FADD.FTZ R5, R77, R2 ;  /* 0x000000024d057221 */ /* 0x000fe20000010000 */
[C---:B------:R-:W-:Y:S01]  /*8580*/  F2FP.F16.F32.PACK_AB R6, R47.reuse, R27 ;  /* 0x0000001b2f06723e */ /* 0x040fe200000000ff */
[----:B------:R-:W-:Y:S01]  /*8590*/  FADD.FTZ R49, R47, R30 ;  /* 0x0000001e2f317221 */ /* 0x000fe20000010000 */
[----:B------:R-:W-:Y:S01]  /*85a0*/  FFMA.FTZ R2, R56, UR34, -R76 ;  /* 0x0000002238027c23 */ /* 0x000fe2000801084c */
[----:B------:R-:W-:Y:S01]  /*85b0*/  FADD.FTZ R27, R82, R5 ;  /* 0x00000005521b7221 */ /* 0x000fe20000010000 */
[----:B------:R-:W1:Y:S01]  /*85c0*/  MUFU.EX2 R21, R21 ;  /* 0x0000001500157308 */ /* 0x000e620000000800 */
[----:B------:R-:W-:Y:S01]  /*85d0*/  FADD.FTZ R30, R14, R49 ;  /* 0x000000310e1e7221 */ /* 0x000fe20000010000 */
[----:B------:R-:W-:Y:S01]  /*85e0*/  F2FP.F16.F32.PACK_AB R5, R77, R7 ;  /* 0x000000074d05723e */ /* 0x000fe200000000ff */
[C---:B---3--:R-:W-:Y:S01]  /*85f0*/  FADD.FTZ R27, R84.reuse, R27 ;  /* 0x0000001b541b7221 */ /* 0x048fe20000010000 */
[----:B------:R-:W-:Y:S01]  /*8600*/  F2FP.F16.F32.PACK_AB R7, R84, R82 ;  /* 0x000000525407723e */ /* 0x000fe200000000ff */
[----:B------:R-:W-:Y:S01]  /*8610*/  FADD.FTZ R77, R15, R30 ;  /* 0x0000001e0f4d7221 */ /* 0x000fe20000010000 */
[-C--:B------:R-:W-:Y:S01]  /*8620*/  FMUL.FTZ R115, R115, R8.reuse ;  /* 0x0000000873737220 */ /* 0x080fe20000410000 */
[----:B0-----:R-:W-:Y:S01]  /*8630*/  FADD.FTZ R49, R12, R27 ;  /* 0x0000001b0c317221 */ /* 0x001fe20000010000 */
[----:B------:R-:W0:Y:S01]  /*8640*/  MUFU.EX2 R26, R26 ;  /* 0x0000001a001a7308 */ /* 0x000e220000000800 */
[----:B--2---:R-:W-:Y:S01]  /*8650*/  FADD.FTZ R38, R24, R77 ;  /* 0x0000004d18267221 */ /* 0x004fe20000010000 */
[----:B------:R2:W-:Y:S01]  /*8660*/  STSM.16.M88.4 [R17+0x21800], R4 ;  /* 0x0218000411007844 */ /* 0x0005e20000000200 */
[----:B----4-:R-:W-:Y:S01]  /*8670*/  FADD.FTZ R30, R20, R49 ;  /* 0x00000031141e7221 */ /* 0x010fe20000010000 */
[----:B------:R-:W-:Y:S01]  /*8680*/  FFMA.FTZ R27, R60, UR34, -R76 ;  /* 0x000000223c1b7c23 */ /* 0x000fe2000801084c */
        /* <DEDUP_REMOVED lines=12> */
[C---:B0-----:R-:W-:Y:S01]  /*8750*/  FADD.FTZ R49, R26.reuse, R49 ;  /* 0x000000311a317221 */ /* 0x041fe20000010000 */
[----:B--2---:R-:W-:Y:S01]  /*8760*/  F2FP.F16.F32.PACK_AB R4, R15, R14 ;  /* 0x0000000e0f04723e */ /* 0x004fe200000000ff */
[----:B------:R-:W-:Y:S01]  /*8770*/  FMUL.FTZ R135, R135, R8 ;  /* 0x0000000887877220 */ /* 0x000fe20000410000 */
[----:B------:R-:W-:Y:S01]  /*8780*/  F2FP.F16.F32.PACK_AB R6, R25, R24 ;  /* 0x000000181906723e */ /* 0x000fe200000000ff */
[-C--:B------:R-:W-:Y:S01]  /*8790*/  FMUL.FTZ R97, R97, R74.reuse ;  /* 0x0000004a61617220 */ /* 0x080fe20000410000 */
[----:B------:R-:W-:Y:S01]  /*87a0*/  F2FP.F16.F32.PACK_AB R7, R26, R21 ;  /* 0x000000151a07723e */ /* 0x000fe200000000ff */
[----:B------:R-:W-:Y:S01]  /*87b0*/  FMUL.FTZ R100, R100, R74 ;  /* 0x0000004a64647220 */ /* 0x000fe20000410000 */
[----:B------:R0:W-:Y:S01]  /*87c0*/  MUFU.EX2 R47, R53 ;  /* 0x00000035002f7308 */ /* 0x0001e20000000800 */
[----:B------:R-:W-:Y:S01]  /*87d0*/  F2FP.F16.F32.PACK_AB R5, R20, R12 ;  /* 0x0000000c1405723e */ /* 0x000fe200000000ff */
[-C--:B------:R-:W-:Y:S01]  /*87e0*/  FMUL.FTZ R101, R101, R74.reuse ;  /* 0x0000004a65657220 */ /* 0x080fe20000410000 */
[-C--:B------:R-:W-:Y:S01]  /*87f0*/  FMUL.FTZ R104, R104, R74.reuse ;  /* 0x0000004a68687220 */ /* 0x080fe20000410000 */
[-C--:B------:R-:W-:Y:S01]  /*8800*/  FMUL.FTZ R105, R105, R74.reuse ;  /* 0x0000004a69697220 */ /* 0x080fe20000410000 */
[-C--:B------:R-:W-:Y:S01]  /*8810*/  FMUL.FTZ R108, R108, R74.reuse ;  /* 0x0000004a6c6c7220 */ /* 0x080fe20000410000 */
[----:B------:R2:W-:Y:S01]  /*8820*/  STSM.16.M88.4 [R23], R4 ;  /* 0x0000000417007844 */ /* 0x0005e20000000200 */
[-C--:B------:R-:W-:Y:S01]  /*8830*/  FMUL.FTZ R109, R109, R74.reuse ;  /* 0x0000004a6d6d7220 */ /* 0x080fe20000410000 */
[----:B------:R-:W4:Y:S01]  /*8840*/  MUFU.EX2 R34, R34 ;  /* 0x0000002200227308 */ /* 0x000f220000000800 */
[----:B0-----:R-:W-:Y:S01]  /*8850*/  FADD.FTZ R53, R25, R38 ;  /* 0x0000002619357221 */ /* 0x001fe20000010000 */
[--C-:B------:R-:W-:Y:S01]  /*8860*/  FFMA.FTZ R38, R65, UR34, -R76.reuse ;  /* 0x0000002241267c23 */ /* 0x100fe2000801084c */
[----:B------:R-:W-:Y:S01]  /*8870*/  FFMA.FTZ R76, R79, UR34, -R76 ;  /* 0x000000224f4c7c23 */ /* 0x000fe2000801084c */
[----:B------:R-:W-:Y:S01]  /*8880*/  FMUL.FTZ R112, R112, R74 ;  /* 0x0000004a70707220 */ /* 0x000fe20000410000 */
[----:B------:R-:W-:Y:S01]  /*8890*/  FADD.FTZ R30, R28, R53 ;  /* 0x000000351c1e7221 */ /* 0x000fe20000010000 */
[----:B------:R-:W-:Y:S01]  /*88a0*/  F2FP.F16.F32.PACK_AB R28, R29, R28 ;  /* 0x0000001c1d1c723e */ /* 0x000fe200000000ff */
[----:B------:R-:W-:Y:S01]  /*88b0*/  FMUL.FTZ R113, R113, R74 ;  /* 0x0000004a71717220 */ /* 0x000fe20000410000 */
[----:B------:R-:W0:Y:S01]  /*88c0*/  MUFU.EX2 R83, R83 ;  /* 0x0000005300537308 */ /* 0x000e220000000800 */
[----:B------:R-:W-:Y:S01]  /*88d0*/  FADD.FTZ R53, R29, R30 ;  /* 0x0000001e1d357221 */ /* 0x000fe20000010000 */
[----:B---3--:R-:W-:Y:S01]  /*88e0*/  FADD.FTZ R30, R46, R49 ;  /* 0x000000312e1e7221 */ /* 0x008fe20000010000 */
[C---:B-1----:R-:W-:Y:S01]  /*88f0*/  F2FP.F16.F32.PACK_AB R29, R31.reuse, R46 ;  /* 0x0000002e1f1d723e */ /* 0x042fe200000000ff */
[-C--:B------:R-:W-:Y:S01]  /*8900*/  FMUL.FTZ R116, R116, R74.reuse ;  /* 0x0000004a74747220 */ /* 0x080fe20000410000 */
[----:B------:R-:W-:Y:S01]  /*8910*/  FADD.FTZ R52, R32, R53 ;  /* 0x0000003520347221 */ /* 0x000fe20000010000 */
[----:B------:R-:W-:Y:S01]  /*8920*/  FADD.FTZ R49, R31, R30 ;  /* 0x0000001e1f317221 */ /* 0x000fe20000010000 */
[-C--:B------:R-:W-:Y:S01]  /*8930*/  FMUL.FTZ R117, R117, R74.reuse ;  /* 0x0000004a75757220 */ /* 0x080fe20000410000 */
[----:B------:R-:W1:Y:S01]  /*8940*/  MUFU.EX2 R11, R11 ;  /* 0x0000000b000b7308 */ /* 0x000e620000000800 */
[----:B------:R-:W-:Y:S01]  /*8950*/  FADD.FTZ R53, R33, R52 ;  /* 0x0000003421357221 */ /* 0x000fe20000010000 */
[----:B----4-:R-:W-:Y:S01]  /*8960*/  FADD.FTZ R30, R34, R49 ;  /* 0x00000031221e7221 */ /* 0x010fe20000010000 */
[-C--:B------:R-:W-:Y:S01]  /*8970*/  FMUL.FTZ R120, R120, R74.reuse ;  /* 0x0000004a78787220 */ /* 0x080fe20000410000 */
[----:B------:R-:W-:Y:S01]  /*8980*/  FMUL.FTZ R121, R121, R74 ;  /* 0x0000004a79797220 */ /* 0x000fe20000410000 */
[----:B------:R-:W-:Y:S01]  /*8990*/  FADD.FTZ R52, R36, R53 ;  /* 0x0000003524347221 */ /* 0x000fe20000010000 */
[----:B------:R-:W-:Y:S01]  /*89a0*/  F2FP.F16.F32.PACK_AB R36, R37, R36 ;  /* 0x000000242524723e */ /* 0x000fe200000000ff */
[----:B------:R-:W-:Y:S01]  /*89b0*/  FMUL.FTZ R124, R124, R74 ;  /* 0x0000004a7c7c7220 */ /* 0x000fe20000410000 */
[----:B------:R-:W3:Y:S01]  /*89c0*/  MUFU.EX2 R13, R13 ;  /* 0x0000000d000d7308 */ /* 0x000ee20000000800 */
[----:B0-----:R-:W-:Y:S01]  /*89d0*/  FADD.FTZ R30, R83, R30 ;  /* 0x0000001e531e7221 */ /* 0x001fe20000010000 */
[----:B------:R-:W-:Y:S01]  /*89e0*/  FADD.FTZ R49, R37, R52 ;  /* 0x0000003425317221 */ /* 0x000fe20000010000 */
[----:B------:R-:W-:Y:S01]  /*89f0*/  F2FP.F16.F32.PACK_AB R31, R83, R34 ;  /* 0x00000022531f723e */ /* 0x000fe200000000ff */
        /* <DEDUP_REMOVED lines=8> */
[----:B------:R-:W-:Y:S01]  /*8a80*/  FMUL.FTZ R133, R133, R74 ;  /* 0x0000004a85857220 */ /* 0x000fe20000410000 */
[----:B------:R-:W-:-:S02]  /*8a90*/  VIADD R0, R0, 0xffffffff ;  /* 0xffffffff00007836 */ /* 0x000fc40000000000 */
[----:B------:R-:W-:Y:S01]  /*8aa0*/  IMAD.MOV.U32 R8, RZ, RZ, R9 ;  /* 0x000000ffff087224 */ /* 0x000fe200078e0009 */
[----:B------:R-:W1:Y:S01]  /*8ab0*/  MUFU.EX2 R42, R42 ;  /* 0x0000002a002a7308 */ /* 0x000e620000000800 */
[----:B---3--:R-:W-:Y:S01]  /*8ac0*/  FADD.FTZ R24, R13, R30 ;  /* 0x0000001e0d187221 */ /* 0x008fe20000010000 */
[----:B------:R-:W-:Y:S01]  /*8ad0*/  F2FP.F16.F32.PACK_AB R30, R33, R32 ;  /* 0x00000020211e723e */ /* 0x000fe200000000ff */
[----:B------:R-:W-:Y:S01]  /*8ae0*/  FADD.FTZ R32, R44, R15 ;  /* 0x0000000f2c207221 */ /* 0x000fe20000010000 */
[----:B------:R-:W-:Y:S02]  /*8af0*/  F2FP.F16.F32.PACK_AB R37, R13, R11 ;  /* 0x0000000b0d25723e */ /* 0x000fe400000000ff */
[C---:B------:R-:W-:Y:S01]  /*8b00*/  F2FP.F16.F32.PACK_AB R44, R45.reuse, R44 ;  /* 0x0000002c2d2c723e */ /* 0x040fe200000000ff */
[----:B------:R-:W-:Y:S01]  /*8b10*/  FADD.FTZ R21, R45, R32 ;  /* 0x000000202d157221 */ /* 0x000fe20000010000 */
[----:B------:R-:W3:Y:S01]  /*8b20*/  MUFU.EX2 R50, R50 ;  /* 0x0000003200327308 */ /* 0x000ee20000000800 */
[----:B0-----:R-:W-:Y:S01]  /*8b30*/  FADD.FTZ R24, R39, R24 ;  /* 0x0000001827187221 */ /* 0x001fe20000010000 */
[C---:B------:R-:W-:Y:S01]  /*8b40*/  F2FP.F16.F32.PACK_AB R39, R35.reuse, R39 ;  /* 0x000000272327723e */ /* 0x040fe200000000ff */
[----:B------:R-:W-:Y:S02]  /*8b50*/  STSM.16.M88.4 [R22], R28 ;  /* 0x0000001c16007844 */ /* 0x000fe40000000200 */
[----:B------:R-:W-:-:S03]  /*8b60*/  FADD.FTZ R15, R35, R24 ;  /* 0x00000018230f7221 */ /* 0x000fc60000010000 */
        /* <DEDUP_REMOVED lines=12> */
[----:B------:R-:W2:Y:S01]  /*8c30*/  MUFU.EX2 R2, R2 ;  /* 0x0000000200027308 */ /* 0x000ea20000000800 */
[----:B0-----:R-:W-:Y:S01]  /*8c40*/  FADD.FTZ R20, R54, R15 ;  /* 0x0000000f36147221 */ /* 0x001fe20000010000 */
[C---:B------:R-:W-:Y:S01]  /*8c50*/  FADD.FTZ R15, R47.reuse, R12 ;  /* 0x0000000c2f0f7221 */ /* 0x040fe20000010000 */
[----:B------:R-:W-:-:S05]  /*8c60*/  F2FP.F16.F32.PACK_AB R47, R47, R3 ;  /* 0x000000032f2f723e */ /* 0x000fca00000000ff */
        /* <DEDUP_REMOVED lines=17> */
[----:B------:R1:W3:Y:S01]  /*8d80*/  MUFU.EX2 R65, R64 ;  /* 0x0000004000417308 */ /* 0x0002e20000000800 */
[C---:B--2---:R-:W-:Y:S01]  /*8d90*/  FADD.FTZ R4, R48.reuse, R5 ;  /* 0x0000000530047221 */ /* 0x044fe20000010000 */
[----:B------:R-:W-:-:S06]  /*8da0*/  F2FP.F16.F32.PACK_AB R59, R48, R27 ;  /* 0x0000001b303b723e */ /* 0x000fcc00000000ff */
[----:B------:R-:W2:Y:S01]  /*8db0*/  MUFU.EX2 R66, R66 ;  /* 0x0000004200427308 */ /* 0x000ea20000000800 */
[C---:B0-----:R-:W-:Y:S01]  /*8dc0*/  FADD.FTZ R5, R63.reuse, R6 ;  /* 0x000000063f057221 */ /* 0x041fe20000010000 */
[----:B-1----:R-:W-:-:S06]  /*8dd0*/  F2FP.F16.F32.PACK_AB R64, R63, R62 ;  /* 0x0000003e3f40723e */ /* 0x002fcc00000000ff */
[----:B------:R-:W0:Y:S01]  /*8de0*/  MUFU.EX2 R67, R67 ;  /* 0x0000004300437308 */ /* 0x000e220000000800 */
[----:B---3--:R-:W-:-:S07]  /*8df0*/  FADD.FTZ R3, R65, R4 ;  /* 0x0000000441037221 */ /* 0x008fce0000010000 */
[----:B------:R1:W3:Y:S01]  /*8e00*/  MUFU.EX2 R14, R38 ;  /* 0x00000026000e7308 */ /* 0x0002e20000000800 */
[----:B--2---:R-:W-:-:S07]  /*8e10*/  FADD.FTZ R4, R66, R5 ;  /* 0x0000000542047221 */ /* 0x004fce0000010000 */
[----:B------:R-:W2:Y:S01]  /*8e20*/  MUFU.EX2 R69, R69 ;  /* 0x0000004500457308 */ /* 0x000ea20000000800 */
[----:B0-----:R-:W-:Y:S01]  /*8e30*/  FADD.FTZ R6, R67, R4 ;  /* 0x0000000443067221 */ /* 0x001fe20000010000 */
[----:B-1----:R-:W-:Y:S02]  /*8e40*/  F2FP.F16.F32.PACK_AB R38, R41, R40 ;  /* 0x000000282926723e */ /* 0x002fe400000000ff */
[----:B------:R-:W-:-:S03]  /*8e50*/  F2FP.F16.F32.PACK_AB R66, R67, R66 ;  /* 0x000000424342723e */ /* 0x000fc600000000ff */
[----:B------:R-:W-:Y:S01]  /*8e60*/  STSM.16.M88.4 [R18], R36 ;  /* 0x0000002412007844 */ /* 0x000fe20000000200 */
[----:B------:R-:W0:Y:S01]  /*8e70*/  MUFU.EX2 R68, R68 ;  /* 0x0000004400447308 */ /* 0x000e220000000800 */
[C---:B---3--:R-:W-:Y:S01]  /*8e80*/  FADD.FTZ R3, R14.reuse, R3 ;  /* 0x000000030e037221 */ /* 0x048fe20000010000 */
[----:B------:R-:W-:Y:S01]  /*8e90*/  F2FP.F16.F32.PACK_AB R65, R14, R65 ;  /* 0x000000410e41723e */ /* 0x000fe200000000ff */
[----:B------:R-:W-:Y:S04]  /*8ea0*/  STSM.16.M88.4 [R17+0x27800], R44 ;  /* 0x0278002c11007844 */ /* 0x000fe80000000200 */
[----:B------:R-:W-:Y:S01]  /*8eb0*/  STSM.16.M88.4 [R136], R56 ;  /* 0x0000003888007844 */ /* 0x000fe20000000200 */
[----:B------:R-:W1:Y:S01]  /*8ec0*/  MUFU.EX2 R72, R72 ;  /* 0x0000004800487308 */ /* 0x000e620000000800 */
[----:B--2---:R-:W-:-:S07]  /*8ed0*/  FADD.FTZ R5, R69, R6 ;  /* 0x0000000645057221 */ /* 0x004fce0000010000 */
[----:B------:R-:W2:Y:S01]  /*8ee0*/  MUFU.EX2 R75, R75 ;  /* 0x0000004b004b7308 */ /* 0x000ea20000000800 */
[----:B0-----:R-:W-:-:S07]  /*8ef0*/  FADD.FTZ R4, R68, R3 ;  /* 0x0000000344047221 */ /* 0x001fce0000010000 */
[----:B------:R-:W0:Y:S01]  /*8f00*/  MUFU.EX2 R70, R70 ;  /* 0x0000004600467308 */ /* 0x000e220000000800 */
[----:B-1----:R-:W-:-:S07]  /*8f10*/  FADD.FTZ R11, R72, R5 ;  /* 0x00000005480b7221 */ /* 0x002fce0000010000 */
[----:B------:R-:W1:Y:S01]  /*8f20*/  MUFU.EX2 R80, R80 ;  /* 0x0000005000507308 */ /* 0x000e620000000800 */
[C---:B--2---:R-:W-:Y:S01]  /*8f30*/  FADD.FTZ R3, R75.reuse, R4 ;  /* 0x000000044b037221 */ /* 0x044fe20000010000 */
[----:B------:R-:W-:Y:S02]  /*8f40*/  F2FP.F16.F32.PACK_AB R67, R75, R68 ;  /* 0x000000444b43723e */ /* 0x000fe400000000ff */
[----:B------:R-:W-:-:S03]  /*8f50*/  F2FP.F16.F32.PACK_AB R4, R72, R69 ;  /* 0x000000454804723e */ /* 0x000fc600000000ff */
[----:B------:R-:W-:Y:S01]  /*8f60*/  STSM.16.M88.4 [R22+0x6000], R64 ;  /* 0x0060004016007844 */ /* 0x000fe20000000200 */
        /* <DEDUP_REMOVED lines=10> */
[C---:B-1----:R-:W-:Y:S02]  /*9010*/  F2FP.F16.F32.PACK_AB R7, R13.reuse, R78 ;  /* 0x0000004e0d07723e */ /* 0x042fe400000000ff */
[----:B------:R-:W-:-:S03]  /*9020*/  FADD.FTZ R2, R13, R2 ;  /* 0x000000020d027221 */ /* 0x000fc60000010000 */
[----:B------:R0:W-:Y:S01]  /*9030*/  STSM.16.M88.4 [R18+0x6000], R4 ;  /* 0x0060000412007844 */ /* 0x0001e20000000200 */
[----:B------:R1:W-:Y:S06]  /*9040*/  MEMBAR.ALL.CTA ;  /* 0x0000000000007992 */ /* 0x0003ec0000008000 */
[----:B-1----:R-:W1:Y:S01]  /*9050*/  FENCE.VIEW.ASYNC.S ;  /* 0x00000000000073c6 */ /* 0x002e620000000000 */
[----:B0-----:R-:W-:Y:S01]  /*9060*/  IMAD.MOV.U32 R4, RZ, RZ, R10 ;  /* 0x000000ffff047224 */ /* 0x001fe200078e000a */
[----:B-1----:R-:W-:Y:S01]  /*9070*/  NOP ;  /* 0x0000000000007918 */ /* 0x002fe20000000000 */
[----:B------:R-:W-:Y:S05]  /*9080*/  @P2 BRA `(.L_x_10782) ;  /* 0xffffffc400b42947 */ /* 0x000fea000383ffff */
[----:B------:R-:W-:Y:S01]  /*9090*/  IMAD.MOV.U32 R8, RZ, RZ, R9 ;  /* 0x000000ffff087224 */ /* 0x000fe200078e0009 */
[----:B------:R-:W-:Y:S01]  /*90a0*/  UMOV UR45, UR55 ;  /* 0x00000037002d7c82 */ /* 0x000fe20008000000 */
[----:B------:R-:W-:Y:S01]  /*90b0*/  IMAD.MOV.U32 R4, RZ, RZ, R10 ;  /* 0x000000ffff047224 */ /* 0x000fe200078e000a */
[----:B------:R-:W-:-:S06]  /*90c0*/  UMOV UR50, UR54 ;  /* 0x0000003600327c82 */ /* 0x000fcc0008000000 */
.L_x_10765:
[----:B------:R-:W1:Y:S01]  /*90d0*/  LDC R5, c[0x0][0x448] ;  /* 0x00011200ff057b82 */ /* 0x000e620000000800 */
[----:B------:R-:W-:Y:S01]  /*90e0*/  UIADD3 UR6, UR41, 0xbf, URZ ;  /* 0x000000bf29067890 */ /* 0x000fe2000fffe03f */
[----:B------:R-:W-:-:S05]  /*90f0*/  IADD3 R10, -R143, 0x1, RZ ;  /* 0x000000018f0a7810 */ /* 0x000fca0007ffe1ff */
[----:B------:R-:W-:Y:S01]  /*9100*/  IMAD R10, R71, UR43, R10 ;  /* 0x0000002b470a7c24 */ /* 0x000fe2000f8e020a */
[----:B0-----:R-:W0:Y:S01]  /*9110*/  LDC R12, c[0x0][0x9e4] ;  /* 0x00027900ff0c7b82 */ /* 0x001e220000000800 */
[----:B-1----:R-:W-:Y:S02]  /*9120*/  ISETP.NE.AND P5, PT, R5, 0x1, PT ;  /* 0x000000010500780c */ /* 0x002fe40003fa5270 */
[----:B0-----:R-:W-:-:S11]  /*9130*/  ISETP.GE.AND P6, PT, R12, 0x1, PT ;  /* 0x000000010c00780c */ /* 0x001fd60003fc6270 */
        /* <DEDUP_REMOVED lines=18> */
.L_x_10784:
[----:B------:R-:W-:-:S13]  /*9260*/  ISETP.NE.AND P2, PT, R12, 0x1, PT ;  /* 0x000000010c00780c */ /* 0x000fda0003f45270 */
[----:B------:R-:W0:Y:S02]  /*9270*/  @P2 LDC.64 R10, c[0x0][0x9e8] ;  /* 0x00027a00ff0a2b82 */ /* 0x000e240000000a00 */
[----:B0-----:R-:W-:-:S05]  /*9280*/  @P2 IMAD.HI.U32 R10, R5, R10, RZ ;  /* 0x0000000a050a2227 */ /* 0x001fca00078e00ff */
[----:B------:R-:W-:-:S07]  /*9290*/  @P2 SHF.R.U32.HI R5, RZ, R11, R10 ;  /* 0x0000000bff052219 */ /* 0x000fce000001160a */
.L_x_10785:
[----:B------:R-:W-:-:S05]  /*92a0*/  IMAD R5, R5, R12, RZ ;  /* 0x0000000c05057224 */ /* 0x000fca00078e02ff */
[----:B------:R-:W-:-:S07]  /*92b0*/  VIMNMX R6, R6, R5, !PT ;  /* 0x0000000506067248 */ /* 0x000fce0007fe0100 */
.L_x_10783:
        /* <DEDUP_REMOVED lines=13> */
.L_x_10795:
[----:B------:R-:W-:Y:S01]  /*9390*/  UIADD3 UR45, UR51, 0x1, URZ ;  /* 0x00000001332d7890 */ /* 0x000fe2000fffe03f */
[----:B------:R-:W-:-:S03]  /*93a0*/  ISETP.NE.AND P2, PT, RZ, UR37, PT ;  /* 0x00000025ff007c0c */ /* 0x000fc6000bf45270 */
[----:B------:R-:W-:-:S04]  /*93b0*/  UISETP.NE.AND UP0, UPT, UR45, 0x2, UPT ;  /* 0x000000022d00788c */ /* 0x000fc8000bf05270 */
[----:B------:R-:W-:Y:S02]  /*93c0*/  USEL UR50, URZ, 0x1, UP0 ;  /* 0x000000013f327887 */ /* 0x000fe40008000000 */
[----:B------:R-:W-:Y:S02]  /*93d0*/  USEL UR45, UR45, URZ, UP0 ;  /* 0x0000003f2d2d7287 */ /* 0x000fe40008000000 */
[----:B------:R-:W-:Y:S02]  /*93e0*/  ULOP3.LUT UR50, UR28, UR50, URZ, 0x3c, !UPT ;  /* 0x000000321c327292 */ /* 0x000fe4000f8e3c3f */
[----:B0-----:R-:W-:Y:S10]  /*93f0*/  @P2 BRA `(.L_x_10787) ;  /* 0x00000000002c2947 */ /* 0x001ff40003800000 */
[----:B------:R-:W-:Y:S05]  /*9400*/  @!P0 BRA `(.L_x_10788) ;  /* 0x0000000000048947 */ /* 0x000fea0003800000 */
[----:B------:R-:W-:Y:S01]  /*9410*/  BPT.TRAP 0x1 ;  /* 0x000000040000795c */ /* 0x000fe20000300000 */
.L_x_10788:
[----:B------:R-:W-:Y:S01]  /*9420*/  ULEA UR6, UR45, UR42, 0x3 ;  /* 0x0000002a2d067291 */ /* 0x000fe2000f8e183f */
[----:B------:R-:W-:-:S05]  /*9430*/  IMAD.U32 R4, RZ, RZ, UR50 ;  /* 0x00000032ff047e24 */ /* 0x000fca000f8e00ff */
[----:B------:R-:W-:-:S04]  /*9440*/  SHF.L.U32 R4, R4, 0x1f, RZ ;  /* 0x0000001f04047819 */ /* 0x000fc800000006ff */
[----:B------:R0:W1:Y:S01]  /*9450*/  SYNCS.PHASECHK.TRANS64.TRYWAIT P3, [UR6+0x2d830], R4 ;  /* 0x02d83004ff0075a7 */ /* 0x0000620008060146 */
[----:B------:R-:W-:Y:S05]  /*9460*/  @!P0 BRA `(.L_x_10789) ;  /* 0x0000000000048947 */ /* 0x000fea0003800000 */
[----:B------:R-:W-:Y:S01]  /*9470*/  BPT.TRAP 0x1 ;  /* 0x000000040000795c */ /* 0x000fe20000300000 */
.L_x_10789:
[----:B-1----:R-:W-:Y:S05]  /*9480*/  @P3 BRA `(.L_x_10787) ;  /* 0x0000000000083947 */ /* 0x002fea0003800000 */
[----:B------:R-:W1:Y:S02]  /*9490*/  SYNCS.PHASECHK.TRANS64.TRYWAIT P3, [UR6+0x2d830], R4 ;  /* 0x02d83004ff0075a7 */ /* 0x000e640008060146 */
[----:B-1----:R-:W-:Y:S05]  /*94a0*/  @!P3 BRA `(.L_x_10790) ;  /* 0x000000d0005cb947 */ /* 0x002fea0003800000 */
.L_x_10787:
[----:B------:R-:W2:Y:S01]  /*94b0*/  S2R R8, SR_TID.X ;  /* 0x0000000000087919 */ /* 0x000ea20000002100 */
        /* <DEDUP_REMOVED lines=36> */
.L_x_10792:
[----:B------:R-:W-:Y:S01]  /*9700*/  ULEA UR6, UR51, UR42, 0x3 ;  /* 0x0000002a33067291 */ /* 0x000fe2000f8e183f */
[----:B------:R-:W-:-:S05]  /*9710*/  IMAD.U32 R4, RZ, RZ, UR28 ;  /* 0x0000001cff047e24 */ /* 0x000fca000f8e00ff */
[----:B------:R-:W-:-:S04]  /*9720*/  SHF.L.U32 R4, R4, 0x1f, RZ ;  /* 0x0000001f04047819 */ /* 0x000fc800000006ff */
[----:B------:R0:W1:Y:S01]  /*9730*/  SYNCS.PHASECHK.TRANS64.TRYWAIT P2, [UR6+0x2d850], R4 ;  /* 0x02d85004ff0075a7 */ /* 0x0000620008040146 */
[----:B------:R-:W-:Y:S05]  /*9740*/  @!P0 BRA `(.L_x_10793) ;  /* 0x0000000000048947 */ /* 0x000fea0003800000 */
[----:B------:R-:W-:Y:S01]  /*9750*/  BPT.TRAP 0x1 ;  /* 0x000000040000795c */ /* 0x000fe20000300000 */
.L_x_10793:
[----:B-1----:R-:W-:Y:S05]  /*9760*/  @P2 BRA `(.L_x_10791) ;  /* 0x0000000000082947 */ /* 0x002fea0003800000 */
[----:B------:R-:W1:Y:S02]  /*9770*/  SYNCS.PHASECHK.TRANS64.TRYWAIT P2, [UR6+0x2d850], R4 ;  /* 0x02d85004ff0075a7 */ /* 0x000e640008040146 */
[----:B-1----:R-:W-:Y:S05]  /*9780*/  @!P2 BRA `(.L_x_10794) ;  /* 0x000000cc00bca947 */ /* 0x002fea0003800000 */
.L_x_10791:
[----:B------:R-:W-:Y:S01]  /*9790*/  UIADD3 UR6, UR42, 0x400, URZ ;  /* 0x000004002a067890 */ /* 0x000fe2000fffe03f */
[----:B------:R-:W-:Y:S01]  /*97a0*/  WARPGROUP.ARRIVE ;  /* 0x00000000000079c5 */ /* 0x000fe20000000000 */
[----:B------:R-:W-:Y:S01]  /*97b0*/  UMOV UR29, 0x40000040 ;  /* 0x40000040001d7882 */ /* 0x000fe20000000000 */
[----:B------:R-:W-:Y:S01]  /*97c0*/  UMOV UR31, 0x80000020 ;  /* 0x80000020001f7882 */ /* 0x000fe20000000000 */
[----:B------:R-:W-:Y:S01]  /*97d0*/  USHF.R.U32.HI UR6, URZ, 0x4, UR6 ;  /* 0x000000043f067899 */ /* 0x000fe20008011606 */
[----:B------:R-:W-:Y:S01]  /*97e0*/  FMUL.FTZ R8, R24, UR35 ;  /* 0x0000002318087c20 */ /* 0x000fe20008410000 */
[----:B------:R-:W-:Y:S01]  /*97f0*/  FMUL.FTZ R10, R25, UR35 ;  /* 0x00000023190a7c20 */ /* 0x000fe20008410000 */
[----:B------:R-:W-:Y:S01]  /*9800*/  FMUL.FTZ R12, R28, UR35 ;  /* 0x000000231c0c7c20 */ /* 0x000fe20008410000 */
[----:B------:R-:W-:Y:S01]  /*9810*/  ULOP3.LUT UR6, UR6, 0x3fff, URZ, 0xc0, !UPT ;  /* 0x00003fff06067892 */ /* 0x000fe2000f8ec03f */
[----:B------:R-:W-:Y:S01]  /*9820*/  FMUL.FTZ R13, R29, UR35 ;  /* 0x000000231d0d7c20 */ /* 0x000fe20008410000 */
[----:B------:R-:W-:Y:S01]  /*9830*/  FMUL.FTZ R20, R32, UR35 ;  /* 0x0000002320147c20 */ /* 0x000fe20008410000 */
[----:B------:R-:W2:Y:S01]  /*9840*/  MUFU.TANH R8, R8 ;  /* 0x0000000800087308 */ /* 0x000ea20000002400 */
[----:B------:R-:W-:Y:S01]  /*9850*/  ULOP3.LUT UR7, UR6, 0x2000000, URZ, 0xfc, !UPT ;  /* 0x0200000006077892 */ /* 0x000fe2000f8efc3f */
[----:B------:R-:W-:Y:S01]  /*9860*/  FMUL.FTZ R24, R33, UR35 ;  /* 0x0000002321187c20 */ /* 0x000fe20008410000 */
[----:B------:R-:W-:Y:S01]  /*9870*/  ULOP3.LUT UR6, UR36, 0x10000, URZ, 0xfc, !UPT ;  /* 0x0001000024067892 */ /* 0x000fe2000f8efc3f */
[----:B------:R-:W-:Y:S01]  /*9880*/  FMUL.FTZ R21, R34, UR35 ;  /* 0x0000002322157c20 */ /* 0x000fe20008410000 */
[----:B------:R-:W-:Y:S01]  /*9890*/  UIMAD UR7, UR51, 0x600, UR7 ;  /* 0x00000600330778a4 */ /* 0x000fe2000f8e0207 */
[----:B------:R-:W-:Y:S01]  /*98a0*/  FMUL.FTZ R34, R44, UR35 ;  /* 0x000000232c227c20 */ /* 0x000fe20008410000 */
[----:B------:R-:W-:Y:S01]  /*98b0*/  FMUL.FTZ R44, R53, UR35 ;  /* 0x00000023352c7c20 */ /* 0x000fe20008410000 */
[----:B------:R-:W3:Y:S01]  /*98c0*/  MUFU.TANH R10, R10 ;  /* 0x0000000a000a7308 */ /* 0x000ee20000002400 */
[----:B-1----:R-:W-:Y:S01]  /*98d0*/  FMUL.FTZ R9, R26, UR35 ;  /* 0x000000231a097c20 */ /* 0x002fe20008410000 */
[----:B------:R-:W-:Y:S01]  /*98e0*/  UMOV UR28, UR6 ;  /* 0x00000006001c7c82 */ /* 0x000fe20008000000 */
[----:B------:R-:W-:Y:S01]  /*98f0*/  FMUL.FTZ R26, R36, UR35 ;  /* 0x00000023241a7c20 */ /* 0x000fe20008410000 */
[----:B------:R-:W-:Y:S01]  /*9900*/  UMOV UR30, UR7 ;  /* 0x00000007001e7c82 */ /* 0x000fe20008000000 */
[----:B------:R-:W-:Y:S01]  /*9910*/  FMUL.FTZ R28, R37, UR35 ;  /* 0x00000023251c7c20 */ /* 0x000fe20008410000 */
[----:B------:R-:W-:Y:S01]  /*9920*/  HGMMA.64x96x16.F32 R88, gdesc[UR28].tnspB, R88, gsb0 ;  /* 0x416000001c5879f0 */ /* 0x000fe20008000858 */
[----:B------:R-:W-:Y:S01]  /*9930*/  UIADD3 UR28, UR6, 0x2, URZ ;  /* 0x00000002061c7890 */ /* 0x000fe2000fffe03f */
[----:B------:R-:W0:Y:S01]  /*9940*/  MUFU.TANH R12, R12 ;  /* 0x0000000c000c7308 */ /* 0x000e220000002400 */
[----:B------:R-:W-:Y:S01]  /*9950*/  UIADD3 UR30, UR7, 0x40, URZ ;  /* 0x00000040071e7890 */ /* 0x000fe2000fffe03f */
[----:B--2---:R-:W-:Y:S01]  /*9960*/  FMNMX.FTZ R53, R8, R5, !PT ;  /* 0x0000000508357209 */ /* 0x004fe20007810000 */
[----:B------:R-:W-:Y:S01]  /*9970*/  UMOV UR29, 0x40000040 ;  /* 0x40000040001d7882 */ /* 0x000fe20000000000 */
[----:B------:R-:W-:Y:S01]  /*9980*/  UMOV UR31, 0x80000020 ;  /* 0x80000020001f7882 */ /* 0x000fe20000000000 */
        /* <DEDUP_REMOVED lines=56> */
[----:B------:R-:W2:Y:S03]  /*9d10*/  S2R R151, SR_TID.X ;  /* 0x0000000000977919 */ /* 0x000ea60000002100 */
[----:B------:R-:W3:Y:S01]  /*9d20*/  MUFU.TANH R34, R34 ;  /* 0x0000002200227308 */ /* 0x000ee20000002400 */
[----:B0-----:R-:W-:-:S07]  /*9d30*/  FMNMX.FTZ R57, R30, R57, !PT ;  /* 0x000000391e397209 */ /* 0x001fce0007810000 */
[----:B------:R-:W0:Y:S01]  /*9d40*/  MUFU.TANH R36, R36 ;  /* 0x0000002400247308 */ /* 0x000e220000002400 */
[----:B-1----:R-:W-:-:S07]  /*9d50*/  FMNMX.FTZ R57, R32, R57, !PT ;  /* 0x0000003920397209 */ /* 0x002fce0007810000 */
[----:B------:R-:W1:Y:S01]  /*9d60*/  MUFU.TANH R38, R38 ;  /* 0x0000002600267308 */ /* 0x000e620000002400 */
[----:B---3--:R-:W-:Y:S01]  /*9d70*/  FMNMX.FTZ R59, R34, R57, !PT ;  /* 0x00000039223b7209 */ /* 0x008fe20007810000 */
[----:B------:R-:W-:Y:S01]  /*9d80*/  FMUL.FTZ R57, R72, UR35 ;  /* 0x0000002348397c20 */ /* 0x000fe20008410000 */
[----:B------:R-:W-:-:S05]  /*9d90*/  FMUL.FTZ R72, R78, UR35 ;  /* 0x000000234e487c20 */ /* 0x000fca0008410000 */
[----:B------:R-:W3:Y:S01]  /*9da0*/  MUFU.TANH R39, R39 ;  /* 0x0000002700277308 */ /* 0x000ee20000002400 */
[----:B0-----:R-:W-:Y:S02]  /*9db0*/  FMNMX.FTZ R59, R36, R59, !PT ;  /* 0x0000003b243b7209 */ /* 0x001fe40007810000 */
[----:B--2---:R-:W-:Y:S02]  /*9dc0*/  SHF.R.U32.HI R143, RZ, 0x7, R151 ;  /* 0x00000007ff8f7819 */ /* 0x004fe40000011697 */
[----:B------:R-:W-:-:S03]  /*9dd0*/  ISETP.GE.U32.AND P2, PT, R151, 0x180, PT ;  /* 0x000001809700780c */ /* 0x000fc60003f46070 */
[----:B------:R-:W0:Y:S01]  /*9de0*/  MUFU.TANH R42, R42 ;  /* 0x0000002a002a7308 */ /* 0x000e220000002400 */
[----:B-1----:R-:W-:Y:S01]  /*9df0*/  FMNMX.FTZ R4, R38, R59, !PT ;  /* 0x0000003b26047209 */ /* 0x002fe20007810000 */
[----:B------:R-:W-:Y:S02]  /*9e00*/  WARPGROUP.DEPBAR.LE gsb0, 0x0 ;  /* 0x00008000000079c5 */ /* 0x000fe40000010000 */
[----:B------:R-:W-:-:S04]  /*9e10*/  WARPGROUP.ARRIVE ;  /* 0x00000000000079c5 */ /* 0x000fc80000000000 */
[----:B------:R-:W1:Y:S01]  /*9e20*/  MUFU.TANH R44, R44 ;  /* 0x0000002c002c7308 */ /* 0x000e620000002400 */
[----:B---3--:R-:W-:Y:S01]  /*9e30*/  FMNMX.FTZ R59, R39, R4, !PT ;  /* 0x00000004273b7209 */ /* 0x008fe20007810000 */
[----:B------:R-:W-:Y:S01]  /*9e40*/  HGMMA.64x96x16.F32 R88, gdesc[UR28].tnspB, R88, gsb0 ;  /* 0x416000001c5879f0 */ /* 0x000fe20008000858 */
[----:B------:R-:W-:Y:S02]  /*9e50*/  UIADD3 UR28, UR6, 0x4, URZ ;  /* 0x00000004061c7890 */ /* 0x000fe4000fffe03f */
[----:B------:R-:W-:-:S03]  /*9e60*/  UIADD3 UR30, UR7, 0x80, URZ ;  /* 0x00000080071e7890 */ /* 0x000fc6000fffe03f */
[----:B------:R-:W2:Y:S01]  /*9e70*/  MUFU.TANH R46, R46 ;  /* 0x0000002e002e7308 */ /* 0x000ea20000002400 */
[----:B------:R-:W-:Y:S01]  /*9e80*/  UMOV UR29, 0x40000040 ;  /* 0x40000040001d7882 */ /* 0x000fe20000000000 */
[----:B------:R-:W-:Y:S01]  /*9e90*/  UMOV UR31, 0x80000020 ;  /* 0x80000020001f7882 */ /* 0x000fe20000000000 */
[----:B0-----:R-:W-:Y:S01]  /*9ea0*/  FMNMX.FTZ R61, R42, R59, !PT ;  /* 0x0000003b2a3d7209 */ /* 0x001fe20007810000 */
[----:B------:R-:W-:Y:S01]  /*9eb0*/  FMUL.FTZ R59, R76, UR35 ;  /* 0x000000234c3b7c20 */ /* 0x000fe20008410000 */
[----:B------:R-:W-:-:S03]  /*9ec0*/  FMUL.FTZ R76, R86, UR35 ;  /* 0x00000023564c7c20 */ /* 0x000fc60008410000 */
        /* <DEDUP_REMOVED lines=31> */
[----:B------:R-:W-:Y:S02]  /*a0c0*/  UIADD3 UR28, UR6, 0x6, URZ ;  /* 0x00000006061c7890 */ /* 0x000fe4000fffe03f */
[----:B------:R-:W-:Y:S01]  /*a0d0*/  UIADD3 UR30, UR7, 0xc0, URZ ;  /* 0x000000c0071e7890 */ /* 0x000fe2000fffe03f */
[----:B------:R-:W-:Y:S01]  /*a0e0*/  UMOV UR29, 0x40000040 ;  /* 0x40000040001d7882 */ /* 0x000fe20000000000 */
[----:B------:R-:W-:Y:S01]  /*a0f0*/  UMOV UR31, 0x80000020 ;  /* 0x80000020001f7882 */ /* 0x000fe20000000000 */
        /* <DEDUP_REMOVED lines=8> */
[----:B------:R-:W-:Y:S01]  /*a180*/  FMUL.FTZ R69, R71, UR35 ;  /* 0x0000002347457c20 */ /* 0x000fe20008410000 */
[----:B------:R-:W-:Y:S01]  /*a190*/  FMUL.FTZ R71, R75, UR35 ;  /* 0x000000234b477c20 */ /* 0x000fe20008410000 */
[----:B------:R-:W-:Y:S02]  /*a1a0*/  FMUL.FTZ R75, R83, UR35 ;  /* 0x00000023534b7c20 */ /* 0x000fe40008410000 */
[----:B------:R-:W2:Y:S02]  /*a1b0*/  SHFL.BFLY PT, R73, R4, 0x2, 0x1f ;  /* 0x0c401f0004497f89 */ /* 0x000ea400000e0000 */
[----:B------:R-:W3:Y:S08]  /*a1c0*/  MUFU.TANH R14, R14 ;  /* 0x0000000e000e7308 */ /* 0x000ef00000002400 */
[----:B------:R-:W4:Y:S08]  /*a1d0*/  MUFU.TANH R15, R15 ;  /* 0x0000000f000f7308 */ /* 0x000f300000002400 */
[----:B------:R-:W5:Y:S01]  /*a1e0*/  MUFU.TANH R21, R21 ;  /* 0x0000001500157308 */ /* 0x000f620000002400 */
[----:B--2---:R-:W-:Y:S01]  /*a1f0*/  FMNMX.FTZ R80, R4, R73, !PT ;  /* 0x0000004904507209 */ /* 0x004fe20007810000 */
[----:B------:R-:W-:-:S06]  /*a200*/  FMUL.FTZ R73, R79, UR35 ;  /* 0x000000234f497c20 */ /* 0x000fcc0008410000 */
[----:B------:R-:W2:Y:S01]  /*a210*/  MUFU.TANH R25, R25 ;  /* 0x0000001900197308 */ /* 0x000ea20000002400 */
[----:B------:R-:W0:Y:S07]  /*a220*/  SHFL.BFLY PT, R81, R80, 0x1, 0x1f ;  /* 0x0c201f0050517f89 */ /* 0x000e2e00000e0000 */
[----:B------:R-:W2:Y:S08]  /*a230*/  MUFU.TANH R27, R27 ;  /* 0x0000001b001b7308 */ /* 0x000eb00000002400 */
[----:B------:R-:W2:Y:S08]  /*a240*/  MUFU.TANH R29, R29 ;  /* 0x0000001d001d7308 */ /* 0x000eb00000002400 */
[----:B------:R-:W2:Y:S01]  /*a250*/  MUFU.TANH R31, R31 ;  /* 0x0000001f001f7308 */ /* 0x000ea20000002400 */
[----:B0-----:R-:W-:-:S05]  /*a260*/  FMNMX.FTZ R4, R80, R81, !PT ;  /* 0x0000005150047209 */ /* 0x001fca0007810000 */
[C---:B------:R-:W-:Y:S02]  /*a270*/  FMUL.FTZ R79, R4.reuse, UR34 ;  /* 0x00000022044f7c20 */ /* 0x040fe40008410000 */
[----:B------:R-:W0:Y:S01]  /*a280*/  MUFU.TANH R33, R33 ;  /* 0x0000002100217308 */ /* 0x000e220000002400 */
[----:B------:R-:W-:Y:S01]  /*a290*/  FADD.FTZ R5, -R4, R5 ;  /* 0x0000000504057221 */ /* 0x000fe20000010100 */
[--C-:B------:R-:W-:Y:S01]  /*a2a0*/  FFMA.FTZ R78, R8, UR34, -R79.reuse ;  /* 0x00000022084e7c23 */ /* 0x100fe2000801084f */
[----:B------:R-:W-:Y:S01]  /*a2b0*/  FMNMX.FTZ R8, R9, R7, !PT ;  /* 0x0000000709087209 */ /* 0x000fe20007810000 */
[--C-:B------:R-:W-:Y:S01]  /*a2c0*/  FFMA.FTZ R82, R39, UR34, -R79.reuse ;  /* 0x0000002227527c23 */ /* 0x100fe2000801084f */
[----:B------:R-:W-:Y:S02]  /*a2d0*/  WARPGROUP.DEPBAR.LE gsb0, 0x0 ;  /* 0x00008000000079c5 */ /* 0x000fe40000010000 */
[----:B------:R-:W-:Y:S01]  /*a2e0*/  WARPGROUP.ARRIVE ;  /* 0x00000000000079c5 */ /* 0x000fe20000000000 */
[----:B-1----:R-:W-:Y:S01]  /*a2f0*/  FMNMX.FTZ R81, R11, R8, !PT ;  /* 0x000000080b517209 */ /* 0x002fe20007810000 */
[----:B------:R-:W1:Y:S01]  /*a300*/  MUFU.TANH R35, R35 ;  /* 0x0000002300237308 */ /* 0x000e620000002400 */
[--C-:B------:R-:W-:Y:S01]  /*a310*/  FFMA.FTZ R80, R36, UR34, -R79.reuse ;  /* 0x0000002224507c23 */ /* 0x100fe2000801084f */
[--C-:B------:R-:W-:Y:S01]  /*a320*/  FFMA.FTZ R10, R10, UR34, -R79.reuse ;  /* 0x000000220a0a7c23 */ /* 0x100fe2000801084f */
[----:B---3--:R-:W-:Y:S01]  /*a330*/  FMNMX.FTZ R8, R14, R81, !PT ;  /* 0x000000510e087209 */ /* 0x008fe20007810000 */
[----:B------:R-:W-:Y:S01]  /*a340*/  HGMMA.64x96x16.F32 R88, gdesc[UR28].tnspB, R88, gsb0 ;  /* 0x416000001c5879f0 */ /* 0x000fe20008000858 */
[----:B------:R-:W-:Y:S01]  /*a350*/  UIADD3 UR28, UR6, 0x600, URZ ;  /* 0x00000600061c7890 */ /* 0x000fe2000fffe03f */
[--C-:B------:R-:W-:Y:S01]  /*a360*/  FFMA.FTZ R12, R12, UR34, -R79.reuse ;  /* 0x000000220c0c7c23 */ /* 0x100fe2000801084f */
[----:B------:R-:W-:Y:S01]  /*a370*/  UIADD3 UR30, UR7, 0x100, URZ ;  /* 0x00000100071e7890 */ /* 0x000fe2000fffe03f */
[----:B----4-:R-:W-:Y:S01]  /*a380*/  FMNMX.FTZ R8, R15, R8, !PT ;  /* 0x000000080f087209 */ /* 0x010fe20007810000 */
[----:B------:R-:W-:Y:S01]  /*a390*/  UMOV UR29, 0x40000040 ;  /* 0x40000040001d7882 */ /* 0x000fe20000000000 */
[----:B------:R-:W-:Y:S01]  /*a3a0*/  UMOV UR31, 0x80000020 ;  /* 0x80000020001f7882 */ /* 0x000fe20000000000 */
[----:B------:R-:W3:Y:S01]  /*a3b0*/  MUFU.TANH R37, R37 ;  /* 0x0000002500257308 */ /* 0x000ee20000002400 */
[----:B-----5:R-:W-:Y:S01]  /*a3c0*/  FMNMX.FTZ R8, R21, R8, !PT ;  /* 0x0000000815087209 */ /* 0x020fe20007810000 */
[--C-:B------:R-:W-:Y:S01]  /*a3d0*/  FFMA.FTZ R13, R13, UR34, -R79.reuse ;  /* 0x000000220d0d7c23 */ /* 0x100fe2000801084f */
[--C-:B------:R-:W-:Y:S01]  /*a3e0*/  FFMA.FTZ R20, R20, UR34, -R79.reuse ;  /* 0x0000002214147c23 */ /* 0x100fe2000801084f */
[--C-:B------:R-:W-:Y:S01]  /*a3f0*/  FFMA.FTZ R24, R24, UR34, -R79.reuse ;  /* 0x0000002218187c23 */ /* 0x100fe2000801084f */
[----:B--2---:R-:W-:Y:S01]  /*a400*/  FMNMX.FTZ R8, R25, R8, !PT ;  /* 0x0000000819087209 */ /* 0x004fe20007810000 */
[--C-:B------:R-:W-:Y:S01]  /*a410*/  FFMA.FTZ R26, R26, UR34, -R79.reuse ;  /* 0x000000221a1a7c23 */ /* 0x100fe2000801084f */
[--C-:B------:R-:W-:Y:S01]  /*a420*/  FFMA.FTZ R28, R28, UR34, -R79.reuse ;  /* 0x000000221c1c7c23 */ /* 0x100fe2000801084f */
[----:B------:R-:W2:Y:S01]  /*a430*/  MUFU.TANH R40, R40 ;  /* 0x0000002800287308 */ /* 0x000ea20000002400 */
[----:B------:R-:W-:Y:S01]  /*a440*/  FMNMX.FTZ R8, R27, R8, !PT ;  /* 0x000000081b087209 */ /* 0x000fe20007810000 */
[--C-:B------:R-:W-:Y:S01]  /*a450*/  FFMA.FTZ R30, R30, UR34, -R79.reuse ;  /* 0x000000221e1e7c23 */ /* 0x100fe2000801084f */
[--C-:B------:R-:W-:Y:S01]  /*a460*/  FFMA.FTZ R32, R32, UR34, -R79.reuse ;  /* 0x0000002220207c23 */ /* 0x100fe2000801084f */
[--C-:B------:R-:W-:Y:S01]  /*a470*/  FFMA.FTZ R34, R34, UR34, -R79.reuse ;  /* 0x0000002222227c23 */ /* 0x100fe2000801084f */
[----:B------:R-:W-:Y:S01]  /*a480*/  FMNMX.FTZ R8, R29, R8, !PT ;  /* 0x000000081d087209 */ /* 0x000fe20007810000 */
[--C-:B------:R-:W-:Y:S01]  /*a490*/  FFMA.FTZ R38, R38, UR34, -R79.reuse ;  /* 0x0000002226267c23 */ /* 0x100fe2000801084f */
[--C-:B------:R-:W-:Y:S01]  /*a4a0*/  FFMA.FTZ R42, R42, UR34, -R79.reuse ;  /* 0x000000222a2a7c23 */ /* 0x100fe2000801084f */
[----:B------:R-:W4:Y:S01]  /*a4b0*/  MUFU.TANH R41, R41 ;  /* 0x0000002900297308 */ /* 0x000f220000002400 */
[----:B------:R-:W-:Y:S01]  /*a4c0*/  FMNMX.FTZ R8, R31, R8, !PT ;  /* 0x000000081f087209 */ /* 0x000fe20007810000 */
[--C-:B------:R-:W-:Y:S01]  /*a4d0*/  FFMA.FTZ R44, R44, UR34, -R79.reuse ;  /* 0x000000222c2c7c23 */ /* 0x100fe2000801084f */
[--C-:B------:R-:W-:Y:S01]  /*a4e0*/  FFMA.FTZ R46, R46, UR34, -R79.reuse ;  /* 0x000000222e2e7c23 */ /* 0x100fe2000801084f */
[--C-:B------:R-:W-:Y:S01]  /*a4f0*/  FFMA.FTZ R47, R47, UR34, -R79.reuse ;  /* 0x000000222f2f7c23 */ /* 0x100fe2000801084f */
[----:B0-----:R-:W-:Y:S01]  /*a500*/  FMNMX.FTZ R8, R33, R8, !PT ;  /* 0x0000000821087209 */ /* 0x001fe20007810000 */
[--C-:B------:R-:W-:Y:S01]  /*a510*/  FFMA.FTZ R50, R50, UR34, -R79.reuse ;  /* 0x0000002232327c23 */ /* 0x100fe2000801084f */
[--C-:B------:R-:W-:Y:S01]  /*a520*/  FFMA.FTZ R52, R52, UR34, -R79.reuse ;  /* 0x0000002234347c23 */ /* 0x100fe2000801084f */
[----:B------:R-:W0:Y:S01]  /*a530*/  MUFU.TANH R43, R43 ;  /* 0x0000002b002b7308 */ /* 0x000e220000002400 */
[----:B-1----:R-:W-:Y:S01]  /*a540*/  FMNMX.FTZ R8, R35, R8, !PT ;  /* 0x0000000823087209 */ /* 0x002fe20007810000 */
[--C-:B------:R-:W-:Y:S01]  /*a550*/  FFMA.FTZ R53, R53, UR34, -R79.reuse ;  /* 0x0000002235357c23 */ /* 0x100fe2000801084f */
[--C-:B------:R-:W-:Y:S01]  /*a560*/  FFMA.FTZ R54, R54, UR34, -R79.reuse ;  /* 0x0000002236367c23 */ /* 0x100fe2000801084f */
[--C-:B------:R-:W-:Y:S01]  /*a570*/  FFMA.FTZ R55, R55, UR34, -R79.reuse ;  /* 0x0000002237377c23 */ /* 0x100fe2000801084f */
[----:B---3--:R-:W-:Y:S01]  /*a580*/  FMNMX.FTZ R81, R37, R8, !PT ;  /* 0x0000000825517209 */ /* 0x008fe20007810000 */
[--C-:B------:R-:W-:Y:S01]  /*a590*/  FFMA.FTZ R56, R56, UR34, -R79.reuse ;  /* 0x0000002238387c23 */ /* 0x100fe2000801084f */
[--C-:B------:R-:W-:Y:S01]  /*a5a0*/  FFMA.FTZ R57, R57, UR34, -R79.reuse ;  /* 0x0000002239397c23 */ /* 0x100fe2000801084f */
[----:B------:R-:W1:Y:S01]  /*a5b0*/  MUFU.TANH R45, R45 ;  /* 0x0000002d002d7308 */ /* 0x000e620000002400 */
[----:B--2---:R-:W-:Y:S01]  /*a5c0*/  FMNMX.FTZ R8, R40, R81, !PT ;  /* 0x0000005128087209 */ /* 0x004fe20007810000 */
[--C-:B------:R-:W-:Y:S01]  /*a5d0*/  FFMA.FTZ R58, R58, UR34, -R79.reuse ;  /* 0x000000223a3a7c23 */ /* 0x100fe2000801084f */
[--C-:B------:R-:W-:Y:S01]  /*a5e0*/  FFMA.FTZ R59, R59, UR34, -R79.reuse ;  /* 0x000000223b3b7c23 */ /* 0x100fe2000801084f */
[--C-:B------:R-:W-:Y:S01]  /*a5f0*/  FFMA.FTZ R60, R60, UR34, -R79.reuse ;  /* 0x000000223c3c7c23 */ /* 0x100fe2000801084f */
[----:B----4-:R-:W-:Y:S01]  /*a600*/  FMNMX.FTZ R8, R41, R8, !PT ;  /* 0x0000000829087209 */ /* 0x010fe20007810000 */
[--C-:B------:R-:W-:Y:S01]  /*a610*/  FFMA.FTZ R61, R61, UR34, -R79.reuse ;  /* 0x000000223d3d7c23 */ /* 0x100fe2000801084f */
[--C-:B------:R-:W-:Y:S01]  /*a620*/  FFMA.FTZ R62, R62, UR34, -R79.reuse ;  /* 0x000000223e3e7c23 */ /* 0x100fe2000801084f */
[----:B------:R-:W2:Y:S01]  /*a630*/  MUFU.TANH R48, R48 ;  /* 0x0000003000307308 */ /* 0x000ea20000002400 */
[----:B0-----:R-:W-:Y:S01]  /*a640*/  FMNMX.FTZ R8, R43, R8, !PT ;  /* 0x000000082b087209 */ /* 0x001fe20007810000 */
[--C-:B------:R-:W-:Y:S01]  /*a650*/  FFMA.FTZ R65, R65, UR34, -R79.reuse ;  /* 0x0000002241417c23 */ /* 0x100fe2000801084f */
[----:B------:R-:W-:Y:S01]  /*a660*/  FFMA.FTZ R64, R64, UR34, -R79 ;  /* 0x0000002240407c23 */ /* 0x000fe2000801084f */
[----:B------:R-:W-:-:S04]  /*a670*/  FMUL.FTZ R5, R5, UR34 ;  /* 0x0000002205057c20 */ /* 0x000fc80008410000 */
        /* <DEDUP_REMOVED lines=18> */
[----:B--2---:R-:W-:Y:S01]  /*a7a0*/  FMNMX.FTZ R8, R68, R39, !PT ;  /* 0x0000002744087209 */ /* 0x004fe20007810000 */
[----:B------:R-:W-:Y:S02]  /*a7b0*/  UIADD3 UR30, UR7, 0x140, URZ ;  /* 0x00000140071e7890 */ /* 0x000fe4000fffe03f */
[----:B------:R-:W1:Y:S01]  /*a7c0*/  MUFU.TANH R70, R70 ;  /* 0x0000004600467308 */ /* 0x000e620000002400 */
[----:B------:R-:W-:Y:S01]  /*a7d0*/  UMOV UR29, 0x40000040 ;  /* 0x40000040001d7882 */ /* 0x000fe20000000000 */
[----:B------:R-:W-:-:S06]  /*a7e0*/  UMOV UR31, 0x80000020 ;  /* 0x80000020001f7882 */ /* 0x000fcc0000000000 */
        /* <DEDUP_REMOVED lines=14> */
[----:B------:R-:W-:Y:S01]  /*a8d0*/  MUFU.EX2 R5, R5 ;  /* 0x0000000500057308 */ /* 0x000fe20000000800 */
[----:B-1----:R-:W-:-:S07]  /*a8e0*/  FMNMX.FTZ R8, R76, R39, !PT ;  /* 0x000000274c087209 */ /* 0x002fce0007810000 */
[----:B------:R-:W-:Y:S01]  /*a8f0*/  MUFU.EX2 R78, R78 ;  /* 0x0000004e004e7308 */ /* 0x000fe20000000800 */
[----:B--2---:R-:W-:-:S05]  /*a900*/  FMNMX.FTZ R8, R77, R8, !PT ;  /* 0x000000084d087209 */ /* 0x004fca0007810000 */
[----:B------:R-:W0:Y:S02]  /*a910*/  SHFL.BFLY PT, R39, R8, 0x2, 0x1f ;  /* 0x0c401f0008277f89 */ /* 0x000e2400000e0000 */
[----:B------:R1:W-:Y:S08]  /*a920*/  MUFU.EX2 R81, R38 ;  /* 0x0000002600517308 */ /* 0x0003f00000000800 */
[----:B------:R-:W-:Y:S01]  /*a930*/  MUFU.EX2 R10, R10 ;  /* 0x0000000a000a7308 */ /* 0x000fe20000000800 */
[----:B-1----:R-:W-:Y:S01]  /*a940*/  IMAD.U32 R38, RZ, RZ, UR51 ;  /* 0x00000033ff267e24 */ /* 0x002fe2000f8e00ff */
[----:B------:R-:W-:-:S04]  /*a950*/  UMOV UR51, UR45 ;  /* 0x0000002d00337c82 */ /* 0x000fc80008000000 */
[----:B------:R-:W-:Y:S02]  /*a960*/  @!P1 LEA R38, R38, UR42, 0x3 ;  /* 0x0000002a26269c11 */ /* 0x000fe4000f8e18ff */
[----:B------:R-:W-:Y:S01]  /*a970*/  MUFU.EX2 R12, R12 ;  /* 0x0000000c000c7308 */ /* 0x000fe20000000800 */
[----:B------:R-:W-:Y:S02]  /*a980*/  WARPGROUP.DEPBAR.LE gsb0, 0x0 ;  /* 0x00008000000079c5 */ /* 0x000fe40000010000 */
[----:B------:R-:W-:Y:S01]  /*a990*/  WARPGROUP.ARRIVE ;  /* 0x00000000000079c5 */ /* 0x000fe20000000000 */
[----:B------:R-:W-:Y:S01]  /*a9a0*/  @!P1 VIADD R38, R38, 0x2d860 ;  /* 0x0002d86026269836 */ /* 0x000fe20000000000 */
[----:B0-----:R-:W-:-:S03]  /*a9b0*/  FMNMX.FTZ R39, R8, R39, !PT ;  /* 0x0000002708277209 */ /* 0x001fc60007810000 */
[----:B------:R-:W-:Y:S01]  /*a9c0*/  MUFU.EX2 R13, R13 ;  /* 0x0000000d000d7308 */ /* 0x000fe20000000800 */
[----:B------:R-:W-:Y:S01]  /*a9d0*/  HGMMA.64x96x16.F32 R88, gdesc[UR28].tnspB, R88, gsb0 ;  /* 0x416000001c5879f0 */ /* 0x000fe20008000858 */
[----:B------:R-:W-:Y:S01]  /*a9e0*/  UIADD3 UR28, UR6, 0x604, URZ ;  /* 0x00000604061c7890 */ /* 0x000fe2000fffe03f */
[----:B------:R-:W0:Y:S01]  /*a9f0*/  SHFL.BFLY PT, R8, R39, 0x1, 0x1f ;  /* 0x0c201f0027087f89 */ /* 0x000e2200000e0000 */
[----:B------:R-:W-:Y:S01]  /*aa00*/  UIADD3 UR30, UR7, 0x180, URZ ;  /* 0x00000180071e7890 */ /* 0x000fe2000fffe03f */
[----:B------:R-:W-:Y:S01]  /*aa10*/  @!P1 PRMT R38, RZ, 0x654, R38 ;  /* 0x00000654ff269816 */ /* 0x000fe20000000026 */
[----:B------:R-:W-:Y:S01]  /*aa20*/  UMOV UR29, 0x40000040 ;  /* 0x40000040001d7882 */ /* 0x000fe20000000000 */
[----:B------:R-:W-:Y:S01]  /*aa30*/  UMOV UR31, 0x80000020 ;  /* 0x80000020001f7882 */ /* 0x000fe20000000000 */
[----:B------:R-:W-:Y:S08]  /*aa40*/  MUFU.EX2 R20, R20 ;  /* 0x0000001400147308 */ /* 0x000ff00000000800 */
[----:B------:R-:W-:Y:S08]  /*aa50*/  MUFU.EX2 R24, R24 ;  /* 0x0000001800187308 */ /* 0x000ff00000000800 */
[----:B------:R-:W-:Y:S01]  /*aa60*/  MUFU.EX2 R26, R26 ;  /* 0x0000001a001a7308 */ /* 0x000fe20000000800 */
[----:B0-----:R-:W-:-:S05]  /*aa70*/  FMNMX.FTZ R8, R39, R8, !PT ;  /* 0x0000000827087209 */ /* 0x001fca0007810000 */
[C---:B------:R-:W-:Y:S01]  /*aa80*/  FMUL.FTZ R36, R8.reuse, UR34 ;  /* 0x0000002208247c20 */ /* 0x040fe20008410000 */
[----:B------:R-:W-:Y:S01]  /*aa90*/  FADD.FTZ R7, -R8, R7 ;  /* 0x0000000708077221 */ /* 0x000fe20000010100 */
[----:B------:R-:W-:Y:S02]  /*aaa0*/  MUFU.EX2 R28, R28 ;  /* 0x0000001c001c7308 */ /* 0x000fe40000000800 */
[--C-:B------:R-:W-:Y:S01]  /*aab0*/  FFMA.FTZ R79, R21, UR34, -R36.reuse ;  /* 0x00000022154f7c23 */ /* 0x100fe20008010824 */
[--C-:B------:R-:W-:Y:S01]  /*aac0*/  FFMA.FTZ R21, R31, UR34, -R36.reuse ;  /* 0x000000221f157c23 */ /* 0x100fe20008010824 */
[----:B------:R-:W-:Y:S01]  /*aad0*/  FMUL.FTZ R7, R7, UR34 ;  /* 0x0000002207077c20 */ /* 0x000fe20008410000 */
[--C-:B------:R-:W-:Y:S01]  /*aae0*/  FFMA.FTZ R9, R9, UR34, -R36.reuse ;  /* 0x0000002209097c23 */ /* 0x100fe20008010824 */
[--C-:B------:R-:W-:Y:S01]  /*aaf0*/  FFMA.FTZ R31, R37, UR34, -R36.reuse ;  /* 0x00000022251f7c23 */ /* 0x100fe20008010824 */
[----:B------:R-:W-:Y:S02]  /*ab00*/  IMAD.U32 R37, RZ, RZ, UR45 ;  /* 0x0000002dff257e24 */ /* 0x000fe4000f8e00ff */
[--C-:B------:R-:W-:Y:S01]  /*ab10*/  FFMA.FTZ R11, R11, UR34, -R36.reuse ;  /* 0x000000220b0b7c23 */ /* 0x100fe20008010824 */
[--C-:B------:R-:W-:Y:S01]  /*ab20*/  FFMA.FTZ R39, R14, UR34, -R36.reuse ;  /* 0x000000220e277c23 */ /* 0x100fe20008010824 */
[----:B------:R-:W-:Y:S01]  /*ab30*/  MUFU.EX2 R7, R7 ;  /* 0x0000000700077308 */ /* 0x000fe20000000800 */
[----:B------:R-:W-:Y:S01]  /*ab40*/  VIADD R14, R143, 0x9 ;  /* 0x000000098f0e7836 */ /* 0x000fe20000000000 */
[----:B------:R-:W-:Y:S01]  /*ab50*/  @!P1 LEA R37, R37, UR42, 0x3 ;  /* 0x0000002a25259c11 */ /* 0x000fe2000f8e18ff */
[--C-:B------:R-:W-:Y:S01]  /*ab60*/  FFMA.FTZ R83, R15, UR34, -R36.reuse ;  /* 0x000000220f537c23 */ /* 0x100fe20008010824 */
[--C-:B------:R-:W-:Y:S01]  /*ab70*/  FFMA.FTZ R15, R40, UR34, -R36.reuse ;  /* 0x00000022280f7c23 */ /* 0x100fe20008010824 */
[--C-:B------:R-:W-:Y:S01]  /*ab80*/  FFMA.FTZ R25, R25, UR34, -R36.reuse ;  /* 0x0000002219197c23 */ /* 0x100fe20008010824 */
[----:B------:R-:W-:Y:S01]  /*ab90*/  SEL R40, R14, 0x9, !P2 ;  /* 0x000000090e287807 */ /* 0x000fe20005000000 */
[----:B------:R-:W-:Y:S01]  /*aba0*/  @!P1 VIADD R37, R37, 0x2d840 ;  /* 0x0002d84025259836 */ /* 0x000fe20000000000 */
[----:B------:R-:W0:Y:S01]  /*abb0*/  MUFU.EX2 R9, R9 ;  /* 0x0000000900097308 */ /* 0x000e220000000800 */
[--C-:B------:R-:W-:Y:S01]  /*abc0*/  FFMA.FTZ R27, R27, UR34, -R36.reuse ;  /* 0x000000221b1b7c23 */ /* 0x100fe20008010824 */
[--C-:B------:R-:W-:Y:S01]  /*abd0*/  FFMA.FTZ R29, R29, UR34, -R36.reuse ;  /* 0x000000221d1d7c23 */ /* 0x100fe20008010824 */
[--C-:B------:R-:W-:Y:S01]  /*abe0*/  FFMA.FTZ R33, R33, UR34, -R36.reuse ;  /* 0x0000002221217c23 */ /* 0x100fe20008010824 */
[----:B------:R-:W-:Y:S01]  /*abf0*/  @!P1 PRMT R37, RZ, 0x654, R37 ;  /* 0x00000654ff259816 */ /* 0x000fe20000000025 */
        /* <DEDUP_REMOVED lines=12> */
[----:B0-----:R-:W-:Y:S01]  /*acc0*/  FFMA.FTZ R2, R7, R2, R9 ;  /* 0x0000000207027223 */ /* 0x001fe20000010009 */
[--C-:B------:R-:W-:Y:S01]  /*acd0*/  FFMA.FTZ R72, R72, UR34, -R36.reuse ;  /* 0x0000002248487c23 */ /* 0x100fe20008010824 */
[--C-:B------:R-:W-:Y:S01]  /*ace0*/  FFMA.FTZ R73, R73, UR34, -R36.reuse ;  /* 0x0000002249497c23 */ /* 0x100fe20008010824 */
[--C-:B------:R-:W-:Y:S01]  /*acf0*/  FFMA.FTZ R74, R74, UR34, -R36.reuse ;  /* 0x000000224a4a7c23 */ /* 0x100fe20008010824 */
[--C-:B------:R-:W-:Y:S01]  /*ad00*/  FFMA.FTZ R75, R75, UR34, -R36.reuse ;  /* 0x000000224b4b7c23 */ /* 0x100fe20008010824 */
[--C-:B------:R-:W-:Y:S01]  /*ad10*/  FFMA.FTZ R76, R76, UR34, -R36.reuse ;  /* 0x000000224c4c7c23 */ /* 0x100fe20008010824 */
[----:B------:R-:W-:Y:S01]  /*ad20*/  FFMA.FTZ R77, R77, UR34, -R36 ;  /* 0x000000224d4d7c23 */ /* 0x000fe20008010824 */
[----:B------:R-:W-:Y:S01]  /*ad30*/  MUFU.EX2 R83, R83 ;  /* 0x0000005300537308 */ /* 0x000fe20000000800 */
[C---:B------:R-:W-:Y:S01]  /*ad40*/  ISETP.GT.AND P2, PT, R0.reuse, R6, PT ;  /* 0x000000060000720c */ /* 0x040fe20003f44270 */
[----:B------:R-:W-:-:S06]  /*ad50*/  VIADD R0, R0, 0xffffffff ;  /* 0xffffffff00007836 */ /* 0x000fcc0000000000 */
        /* <DEDUP_REMOVED lines=27> */
[----:B------:R-:W-:-:S06]  /*af10*/  UMOV UR28, UR50 ;  /* 0x00000032001c7c82 */ /* 0x000fcc0008000000 */
        /* <DEDUP_REMOVED lines=23> */
[----:B------:R-:W-:Y:S01]  /*b090*/  FMUL.FTZ R97, R97, R5 ;  /* 0x0000000561617220 */ /* 0x000fe20000410000 */
[----:B-1----:R-:W-:Y:S01]  /*b0a0*/  FFMA.FTZ R37, R63, UR34, -R36 ;  /* 0x000000223f257c23 */ /* 0x002fe20008010824 */
[----:B------:R-:W-:Y:S01]  /*b0b0*/  FFMA.FTZ R63, R5, R3, R78 ;  /* 0x00000003053f7223 */ /* 0x000fe2000001004e */
[--C-:B------:R-:W-:Y:S01]  /*b0c0*/  FFMA.FTZ R3, R66, UR34, -R36.reuse ;  /* 0x0000002242037c23 */ /* 0x100fe20008010824 */
[--C-:B------:R-:W-:Y:S01]  /*b0d0*/  FFMA.FTZ R66, R67, UR34, -R36.reuse ;  /* 0x0000002243427c23 */ /* 0x100fe20008010824 */
[----:B------:R1:W-:Y:S01]  /*b0e0*/  @!P1 SYNCS.ARRIVE.TRANS64.RED.A1T0 RZ, [R38+URZ], RZ ;  /* 0x000000ff26ff99a7 */ /* 0x0003e2000810043f */
[----:B------:R-:W-:Y:S01]  /*b0f0*/  FADD.FTZ R67, R10, R63 ;  /* 0x0000003f0a437221 */ /* 0x000fe20000010000 */
[----:B------:R-:W-:Y:S01]  /*b100*/  FFMA.FTZ R63, R68, UR34, -R36 ;  /* 0x00000022443f7c23 */ /* 0x000fe20008010824 */
[----:B------:R-:W-:Y:S01]  /*b110*/  F2FP.F16.F32.PACK_AB R36, R10, R78 ;  /* 0x0000004e0a24723e */ /* 0x000fe200000000ff */
[----:B------:R-:W-:Y:S01]  /*b120*/  MUFU.EX2 R3, R3 ;  /* 0x0000000300037308 */ /* 0x000fe20000000800 */
[----:B0-----:R-:W-:Y:S01]  /*b130*/  FADD.FTZ R40, R12, R67 ;  /* 0x000000430c287221 */ /* 0x001fe20000010000 */
[-C--:B------:R-:W-:Y:S01]  /*b140*/  FMUL.FTZ R100, R100, R5.reuse ;  /* 0x0000000564647220 */ /* 0x080fe20000410000 */
[----:B------:R-:W-:Y:S01]  /*b150*/  FMUL.FTZ R101, R101, R5 ;  /* 0x0000000565657220 */ /* 0x000fe20000410000 */
[----:B-1----:R-:W-:Y:S01]  /*b160*/  FADD.FTZ R38, R11, R2 ;  /* 0x000000020b267221 */ /* 0x002fe20000010000 */
[----:B------:R-:W-:Y:S01]  /*b170*/  FADD.FTZ R67, R13, R40 ;  /* 0x000000280d437221 */ /* 0x000fe20000010000 */
[----:B------:R-:W-:Y:S01]  /*b180*/  F2FP.F16.F32.PACK_AB R40, R82, R81 ;  /* 0x000000515228723e */ /* 0x000fe200000000ff */
[----:B------:R-:W-:Y:S01]  /*b190*/  FMUL.FTZ R104, R104, R5 ;  /* 0x0000000568687220 */ /* 0x000fe20000410000 */
[----:B------:R-:W-:Y:S01]  /*b1a0*/  FADD.FTZ R38, R39, R38 ;  /* 0x0000002627267221 */ /* 0x000fe20000010000 */
[----:B------:R-:W-:Y:S01]  /*b1b0*/  FADD.FTZ R67, R20, R67 ;  /* 0x0000004314437221 */ /* 0x000fe20000010000 */
[----:B------:R0:W-:Y:S01]  /*b1c0*/  MUFU.EX2 R2, R37 ;  /* 0x0000002500027308 */ /* 0x0001e20000000800 */
[C---:B------:R-:W-:Y:S01]  /*b1d0*/  F2FP.F16.F32.PACK_AB R39, R83.reuse, R39 ;  /* 0x000000275327723e */ /* 0x040fe200000000ff */
[----:B------:R-:W-:Y:S01]  /*b1e0*/  FADD.FTZ R38, R83, R38 ;  /* 0x0000002653267221 */ /* 0x000fe20000010000 */
[C---:B------:R-:W-:Y:S01]  /*b1f0*/  FADD.FTZ R67, R24.reuse, R67 ;  /* 0x0000004318437221 */ /* 0x040fe20000010000 */
[----:B------:R-:W-:Y:S01]  /*b200*/  F2FP.F16.F32.PACK_AB R24, R24, R20 ;  /* 0x000000141818723e */ /* 0x000fe200000000ff */
[----:B------:R-:W-:Y:S01]  /*b210*/  FMUL.FTZ R105, R105, R5 ;  /* 0x0000000569697220 */ /* 0x000fe20000410000 */
[----:B------:R-:W-:Y:S01]  /*b220*/  FADD.FTZ R38, R79, R38 ;  /* 0x000000264f267221 */ /* 0x000fe20000010000 */
[----:B------:R-:W-:Y:S01]  /*b230*/  FADD.FTZ R67, R26, R67 ;  /* 0x000000431a437221 */ /* 0x000fe20000010000 */
[----:B------:R-:W1:Y:S01]  /*b240*/  MUFU.EX2 R66, R66 ;  /* 0x0000004200427308 */ /* 0x000e620000000800 */
[----:B0-----:R-:W-:Y:S01]  /*b250*/  F2FP.F16.F32.PACK_AB R37, R11, R9 ;  /* 0x000000090b25723e */ /* 0x001fe200000000ff */
[C---:B------:R-:W-:Y:S01]  /*b260*/  FADD.FTZ R38, R25.reuse, R38 ;  /* 0x0000002619267221 */ /* 0x040fe20000010000 */
[----:B------:R-:W-:Y:S01]  /*b270*/  FADD.FTZ R67, R28, R67 ;  /* 0x000000431c437221 */ /* 0x000fe20000010000 */
[----:B------:R-:W-:Y:S01]  /*b280*/  F2FP.F16.F32.PACK_AB R25, R25, R79 ;  /* 0x0000004f1919723e */ /* 0x000fe200000000ff */
[----:B------:R-:W-:Y:S01]  /*b290*/  FMUL.FTZ R108, R108, R5 ;  /* 0x000000056c6c7220 */ /* 0x000fe20000410000 */
[----:B------:R-:W-:Y:S01]  /*b2a0*/  FADD.FTZ R38, R27, R38 ;  /* 0x000000261b267221 */ /* 0x000fe20000010000 */
[----:B------:R-:W-:Y:S01]  /*b2b0*/  FADD.FTZ R67, R30, R67 ;  /* 0x000000431e437221 */ /* 0x000fe20000010000 */
[----:B------:R-:W-:Y:S01]  /*b2c0*/  MUFU.EX2 R63, R63 ;  /* 0x0000003f003f7308 */ /* 0x000fe20000000800 */
[C---:B------:R-:W-:Y:S01]  /*b2d0*/  F2FP.F16.F32.PACK_AB R27, R29.reuse, R27 ;  /* 0x0000001b1d1b723e */ /* 0x040fe200000000ff */
[----:B------:R-:W-:Y:S01]  /*b2e0*/  FADD.FTZ R38, R29, R38 ;  /* 0x000000261d267221 */ /* 0x000fe20000010000 */
[----:B------:R-:W-:Y:S01]  /*b2f0*/  FADD.FTZ R67, R32, R67 ;  /* 0x0000004320437221 */ /* 0x000fe20000010000 */
[----:B------:R-:W-:Y:S01]  /*b300*/  F2FP.F16.F32.PACK_AB R26, R28, R26 ;  /* 0x0000001a1c1a723e */ /* 0x000fe200000000ff */
[----:B------:R-:W-:Y:S01]  /*b310*/  FMUL.FTZ R109, R109, R5 ;  /* 0x000000056d6d7220 */ /* 0x000fe20000410000 */
[----:B------:R-:W-:Y:S01]  /*b320*/  FADD.FTZ R10, R21, R38 ;  /* 0x00000026150a7221 */ /* 0x000fe20000010000 */
[----:B------:R-:W-:Y:S01]  /*b330*/  F2FP.F16.F32.PACK_AB R38, R13, R12 ;  /* 0x0000000c0d26723e */ /* 0x000fe200000000ff */
[----:B------:R-:W-:Y:S01]  /*b340*/  FADD.FTZ R67, R34, R67 ;  /* 0x0000004322437221 */ /* 0x000fe20000010000 */
[----:B------:R-:W-:Y:S01]  /*b350*/  MUFU.EX2 R70, R70 ;  /* 0x0000004600467308 */ /* 0x000fe20000000800 */
[C---:B------:R-:W-:Y:S01]  /*b360*/  FADD.FTZ R12, R33.reuse, R10 ;  /* 0x0000000a210c7221 */ /* 0x040fe20000010000 */
[----:B------:R-:W-:Y:S01]  /*b370*/  F2FP.F16.F32.PACK_AB R33, R33, R21 ;  /* 0x000000152121723e */ /* 0x000fe200000000ff */
[----:B------:R-:W-:Y:S01]  /*b380*/  FADD.FTZ R20, R80, R67 ;  /* 0x0000004350147221 */ /* 0x000fe20000010000 */
[----:B-1----:R-:W-:Y:S01]  /*b390*/  F2FP.F16.F32.PACK_AB R13, R66, R3 ;  /* 0x00000003420d723e */ /* 0x002fe200000000ff */
[----:B------:R-:W-:Y:S01]  /*b3a0*/  FADD.FTZ R12, R35, R12 ;  /* 0x0000000c230c7221 */ /* 0x000fe20000010000 */
[----:B------:R-:W-:Y:S01]  /*b3b0*/  F2FP.F16.F32.PACK_AB R32, R32, R30 ;  /* 0x0000001e2020723e */ /* 0x000fe200000000ff */
[----:B------:R-:W-:Y:S01]  /*b3c0*/  FADD.FTZ R9, R81, R20 ;  /* 0x0000001451097221 */ /* 0x000fe20000010000 */
[----:B------:R-:W0:Y:S01]  /*b3d0*/  MUFU.EX2 R10, R69 ;  /* 0x00000045000a7308 */ /* 0x000e220000000800 */
[C---:B------:R-:W-:Y:S01]  /*b3e0*/  FADD.FTZ R12, R31.reuse, R12 ;  /* 0x0000000c1f0c7221 */ /* 0x040fe20000010000 */
[----:B------:R-:W-:Y:S01]  /*b3f0*/  F2FP.F16.F32.PACK_AB R34, R80, R34 ;  /* 0x000000225022723e */ /* 0x000fe200000000ff */
[----:B------:R-:W-:Y:S01]  /*b400*/  FADD.FTZ R9, R82, R9 ;  /* 0x0000000952097221 */ /* 0x000fe20000010000 */
[----:B------:R-:W-:Y:S01]  /*b410*/  F2FP.F16.F32.PACK_AB R35, R31, R35 ;  /* 0x000000231f23723e */ /* 0x000fe200000000ff */
[----:B------:R-:W-:Y:S01]  /*b420*/  FADD.FTZ R12, R15, R12 ;  /* 0x0000000c0f0c7221 */ /* 0x000fe20000010000 */
[----:B------:R-:W-:Y:S01]  /*b430*/  STSM.16.M88.4 [R17+0x21800], R36 ;  /* 0x0218002411007844 */ /* 0x000fe20000000200 */
[----:B------:R-:W-:Y:S01]  /*b440*/  FADD.FTZ R9, R42, R9 ;  /* 0x000000092a097221 */ /* 0x000fe20000010000 */
[----:B------:R-:W1:Y:S01]  /*b450*/  MUFU.EX2 R71, R71 ;  /* 0x0000004700477308 */ /* 0x000e620000000800 */
[C---:B------:R-:W-:Y:S01]  /*b460*/  FADD.FTZ R12, R41.reuse, R12 ;  /* 0x0000000c290c7221 */ /* 0x040fe20000010000 */
[----:B------:R-:W-:Y:S01]  /*b470*/  F2FP.F16.F32.PACK_AB R41, R41, R15 ;  /* 0x0000000f2929723e */ /* 0x000fe200000000ff */
[C---:B------:R-:W-:Y:S01]  /*b480*/  FADD.FTZ R9, R44.reuse, R9 ;  /* 0x000000092c097221 */ /* 0x040fe20000010000 */
[----:B------:R-:W-:Y:S01]  /*b490*/  F2FP.F16.F32.PACK_AB R42, R44, R42 ;  /* 0x0000002a2c2a723e */ /* 0x000fe200000000ff */
[----:B------:R-:W-:Y:S01]  /*b4a0*/  FADD.FTZ R12, R43, R12 ;  /* 0x0000000c2b0c7221 */ /* 0x000fe20000010000 */
[C---:B------:R-:W-:Y:S01]  /*b4b0*/  F2FP.F16.F32.PACK_AB R43, R45.reuse, R43 ;  /* 0x0000002b2d2b723e */ /* 0x040fe200000000ff */
[----:B------:R1:W-:Y:S01]  /*b4c0*/  STSM.16.M88.4 [R23], R24 ;  /* 0x0000001817007844 */ /* 0x0003e20000000200 */
[----:B------:R-:W-:Y:S01]  /*b4d0*/  MUFU.EX2 R72, R72 ;  /* 0x0000004800487308 */ /* 0x000fe20000000800 */
[----:B------:R-:W-:Y:S01]  /*b4e0*/  FADD.FTZ R11, R45, R12 ;  /* 0x0000000c2d0b7221 */ /* 0x000fe20000010000 */
[----:B------:R-:W-:Y:S01]  /*b4f0*/  FADD.FTZ R12, R46, R9 ;  /* 0x000000092e0c7221 */ /* 0x000fe20000010000 */
[----:B0-----:R-:W-:Y:S01]  /*b500*/  F2FP.F16.F32.PACK_AB R15, R10, R63 ;  /* 0x0000003f0a0f723e */ /* 0x001fe200000000ff */
[----:B------:R0:W-:Y:S01]  /*b510*/  STSM.16.M88.4 [R22], R32 ;  /* 0x0000002016007844 */ /* 0x0001e20000000200 */
[----:B------:R-:W-:Y:S01]  /*b520*/  FADD.FTZ R20, R14, R11 ;  /* 0x0000000b0e147221 */ /* 0x000fe20000010000 */
[----:B------:R-:W-:Y:S01]  /*b530*/  FADD.FTZ R9, R47, R12 ;  /* 0x0000000c2f097221 */ /* 0x000fe20000010000 */
[----:B------:R-:W-:Y:S01]  /*b540*/  FMUL.FTZ R112, R112, R5 ;  /* 0x0000000570707220 */ /* 0x000fe20000410000 */
[----:B------:R-:W2:Y:S01]  /*b550*/  MUFU.EX2 R58, R58 ;  /* 0x0000003a003a7308 */ /* 0x000ea20000000800 */
[C---:B------:R-:W-:Y:S01]  /*b560*/  FADD.FTZ R20, R49.reuse, R20 ;  /* 0x0000001431147221 */ /* 0x040fe20000010000 */
[----:B------:R-:W-:Y:S01]  /*b570*/  FADD.FTZ R9, R50, R9 ;  /* 0x0000000932097221 */ /* 0x000fe20000010000 */
[----:B------:R-:W-:Y:S01]  /*b580*/  F2FP.F16.F32.PACK_AB R49, R49, R14 ;  /* 0x0000000e3131723e */ /* 0x000fe200000000ff */
[----:B------:R0:W-:Y:S01]  /*b590*/  STSM.16.M88.4 [R18], R40 ;  /* 0x0000002812007844 */ /* 0x0001e20000000200 */
[----:B------:R-:W-:Y:S01]  /*b5a0*/  FADD.FTZ R11, R51, R20 ;  /* 0x00000014330b7221 */ /* 0x000fe20000010000 */
[----:B------:R-:W-:Y:S01]  /*b5b0*/  FADD.FTZ R12, R52, R9 ;  /* 0x00000009340c7221 */ /* 0x000fe20000010000 */
[C---:B------:R-:W-:Y:S01]  /*b5c0*/  F2FP.F16.F32.PACK_AB R51, R2.reuse, R51 ;  /* 0x000000330233723e */ /* 0x040fe200000000ff */
[----:B------:R-:W3:Y:S01]  /*b5d0*/  MUFU.EX2 R73, R73 ;  /* 0x0000004900497308 */ /* 0x000ee20000000800 */
[----:B------:R-:W-:Y:S01]  /*b5e0*/  FADD.FTZ R20, R2, R11 ;  /* 0x0000000b02147221 */ /* 0x000fe20000010000 */
[----:B------:R-:W-:Y:S01]  /*b5f0*/  FADD.FTZ R9, R53, R12 ;  /* 0x0000000c35097221 */ /* 0x000fe20000010000 */
[----:B------:R-:W-:Y:S01]  /*b600*/  F2FP.F16.F32.PACK_AB R50, R52, R50 ;  /* 0x000000323432723e */ /* 0x000fe200000000ff */
[----:B------:R-:W-:Y:S01]  /*b610*/  FMUL.FTZ R113, R113, R5 ;  /* 0x0000000571717220 */ /* 0x000fe20000410000 */
[----:B------:R-:W-:Y:S01]  /*b620*/  FADD.FTZ R11, R3, R20 ;  /* 0x00000014030b7221 */ /* 0x000fe20000010000 */
[----:B------:R-:W-:Y:S01]  /*b630*/  FADD.FTZ R12, R54, R9 ;  /* 0x00000009360c7221 */ /* 0x000fe20000010000 */
[----:B-1----:R-:W-:Y:S01]  /*b640*/  F2FP.F16.F32.PACK_AB R25, R71, R70 ;  /* 0x000000464719723e */ /* 0x002fe200000000ff */
[----:B------:R-:W1:Y:S01]  /*b650*/  MUFU.EX2 R59, R59 ;  /* 0x0000003b003b7308 */ /* 0x000e620000000800 */
[----:B------:R-:W-:Y:S01]  /*b660*/  FADD.FTZ R14, R66, R11 ;  /* 0x0000000b420e7221 */ /* 0x000fe20000010000 */
[----:B------:R-:W-:Y:S01]  /*b670*/  FADD.FTZ R9, R55, R12 ;  /* 0x0000000c37097221 */ /* 0x000fe20000010000 */
[----:B------:R-:W-:Y:S01]  /*b680*/  F2FP.F16.F32.PACK_AB R12, R54, R53 ;  /* 0x00000035360c723e */ /* 0x000fe200000000ff */
[----:B------:R0:W-:Y:S01]  /*b690*/  STSM.16.M88.4 [R17+0x27800], R48 ;  /* 0x0278003011007844 */ /* 0x0001e20000000200 */
[----:B------:R-:W-:Y:S01]  /*b6a0*/  FADD.FTZ R11, R63, R14 ;  /* 0x0000000e3f0b7221 */ /* 0x000fe20000010000 */
[----:B------:R-:W-:Y:S01]  /*b6b0*/  FADD.FTZ R2, R56, R9 ;  /* 0x0000000938027221 */ /* 0x000fe20000010000 */
[----:B--2---:R-:W-:Y:S01]  /*b6c0*/  F2FP.F16.F32.PACK_AB R24, R58, R57 ;  /* 0x000000393a18723e */ /* 0x004fe200000000ff */
[----:B------:R-:W2:Y:S01]  /*b6d0*/  MUFU.EX2 R60, R60 ;  /* 0x0000003c003c7308 */ /* 0x000ea20000000800 */
[----:B------:R-:W-:Y:S01]  /*b6e0*/  FADD.FTZ R11, R10, R11 ;  /* 0x0000000b0a0b7221 */ /* 0x000fe20000010000 */
[----:B------:R-:W-:Y:S01]  /*b6f0*/  FADD.FTZ R9, R57, R2 ;  /* 0x0000000239097221 */ /* 0x000fe20000010000 */
[----:B---3--:R-:W-:Y:S01]  /*b700*/  F2FP.F16.F32.PACK_AB R27, R73, R72 ;  /* 0x00000048491b723e */ /* 0x008fe200000000ff */
[-C--:B------:R-:W-:Y:S01]  /*b710*/  FMUL.FTZ R116, R116, R5.reuse ;  /* 0x0000000574747220 */ /* 0x080fe20000410000 */
[----:B------:R-:W-:Y:S01]  /*b720*/  FADD.FTZ R2, R70, R11 ;  /* 0x0000000b46027221 */ /* 0x000fe20000010000 */
[----:B------:R-:W-:Y:S01]  /*b730*/  FADD.FTZ R14, R58, R9 ;  /* 0x000000093a0e7221 */ /* 0x000fe20000010000 */
[----:B------:R-:W-:Y:S01]  /*b740*/  FMUL.FTZ R117, R117, R5 ;  /* 0x0000000575757220 */ /* 0x000fe20000410000 */
[----:B------:R-:W3:Y:S01]  /*b750*/  MUFU.EX2 R29, R74 ;  /* 0x0000004a001d7308 */ /* 0x000ee20000000800 */
[----:B------:R-:W-:Y:S01]  /*b760*/  FADD.FTZ R3, R71, R2 ;  /* 0x0000000247037221 */ /* 0x000fe20000010000 */
[----:B-1----:R-:W-:Y:S01]  /*b770*/  FADD.FTZ R9, R59, R14 ;  /* 0x0000000e3b097221 */ /* 0x002fe20000010000 */
[----:B------:R-:W-:Y:S01]  /*b780*/  F2FP.F16.F32.PACK_AB R14, R56, R55 ;  /* 0x00000037380e723e */ /* 0x000fe200000000ff */
[-C--:B------:R-:W-:Y:S01]  /*b790*/  FMUL.FTZ R120, R120, R5.reuse ;  /* 0x0000000578787220 */ /* 0x080fe20000410000 */
[----:B------:R-:W-:Y:S01]  /*b7a0*/  FADD.FTZ R2, R72, R3 ;  /* 0x0000000348027221 */ /* 0x000fe20000010000 */
[-C--:B------:R-:W-:Y:S01]  /*b7b0*/  FMUL.FTZ R121, R121, R5.reuse ;  /* 0x0000000579797220 */ /* 0x080fe20000410000 */
[----:B------:R-:W-:Y:S01]  /*b7c0*/  FMUL.FTZ R124, R124, R5 ;  /* 0x000000057c7c7220 */ /* 0x000fe20000410000 */
[----:B------:R-:W1:Y:S01]  /*b7d0*/  MUFU.EX2 R61, R61 ;  /* 0x0000003d003d7308 */ /* 0x000e620000000800 */
[----:B------:R-:W-:Y:S01]  /*b7e0*/  FADD.FTZ R2, R73, R2 ;  /* 0x0000000249027221 */ /* 0x000fe20000010000 */
[C---:B--2---:R-:W-:Y:S01]  /*b7f0*/  F2FP.F16.F32.PACK_AB R26, R60.reuse, R59 ;  /* 0x0000003b3c1a723e */ /* 0x044fe200000000ff */
[----:B------:R0:W-:Y:S01]  /*b800*/  STSM.16.M88.4 [R136], R12 ;  /* 0x0000000c88007844 */ /* 0x0001e20000000200 */
[----:B------:R-:W-:Y:S01]  /*b810*/  FADD.FTZ R10, R60, R9 ;  /* 0x000000093c0a7221 */ /* 0x000fe20000010000 */
[-C--:B------:R-:W-:Y:S01]  /*b820*/  FMUL.FTZ R125, R125, R5.reuse ;  /* 0x000000057d7d7220 */ /* 0x080fe20000410000 */
[-C--:B------:R-:W-:Y:S01]  /*b830*/  FMUL.FTZ R128, R128, R5.reuse ;  /* 0x0000000580807220 */ /* 0x080fe20000410000 */
[----:B------:R0:W-:Y:S01]  /*b840*/  STSM.16.M88.4 [R22+0x6000], R24 ;  /* 0x0060001816007844 */ /* 0x0001e20000000200 */
[----:B------:R-:W2:Y:S01]  /*b850*/  MUFU.EX2 R62, R62 ;  /* 0x0000003e003e7308 */ /* 0x000ea20000000800 */
[----:B---3--:R-:W-:Y:S01]  /*b860*/  FADD.FTZ R2, R29, R2 ;  /* 0x000000021d027221 */ /* 0x008fe20000010000 */
[-C--:B------:R-:W-:Y:S01]  /*b870*/  FMUL.FTZ R129, R129, R5.reuse ;  /* 0x0000000581817220 */ /* 0x080fe20000410000 */
[-C--:B------:R-:W-:Y:S01]  /*b880*/  FMUL.FTZ R132, R132, R5.reuse ;  /* 0x0000000584847220 */ /* 0x080fe20000410000 */
[----:B------:R-:W-:Y:S01]  /*b890*/  FMUL.FTZ R133, R133, R5 ;  /* 0x0000000585857220 */ /* 0x000fe20000410000 */
        /* <DEDUP_REMOVED lines=12> */
[C---:B--2---:R-:W-:Y:S01]  /*b960*/  F2FP.F16.F32.PACK_AB R28, R62.reuse, R61 ;  /* 0x0000003d3e1c723e */ /* 0x044fe200000000ff */
[----:B------:R-:W-:Y:S01]  /*b970*/  FADD.FTZ R10, R62, R3 ;  /* 0x000000033e0a7221 */ /* 0x000fe20000010000 */
[-C--:B------:R-:W-:Y:S01]  /*b980*/  FMUL.FTZ R107, R107, R7.reuse ;  /* 0x000000076b6b7220 */ /* 0x080fe20000410000 */
[-C--:B------:R-:W-:Y:S01]  /*b990*/  FMUL.FTZ R110, R110, R7.reuse ;  /* 0x000000076e6e7220 */ /* 0x080fe20000410000 */
[-C--:B------:R-:W-:Y:S01]  /*b9a0*/  FMUL.FTZ R111, R111, R7.reuse ;  /* 0x000000076f6f7220 */ /* 0x080fe20000410000 */
[-C--:B------:R-:W-:Y:S01]  /*b9b0*/  FMUL.FTZ R114, R114, R7.reuse ;  /* 0x0000000772727220 */ /* 0x080fe20000410000 */
[-C--:B------:R-:W-:Y:S01]  /*b9c0*/  FMUL.FTZ R115, R115, R7.reuse ;  /* 0x0000000773737220 */ /* 0x080fe20000410000 */
[----:B------:R-:W2:Y:S01]  /*b9d0*/  MUFU.EX2 R75, R75 ;  /* 0x0000004b004b7308 */ /* 0x000ea20000000800 */
        /* <DEDUP_REMOVED lines=8> */
[----:B-1----:R-:W-:Y:S01]  /*ba60*/  F2FP.F16.F32.PACK_AB R30, R64, R65 ;  /* 0x00000041401e723e */ /* 0x002fe200000000ff */
[-C--:B------:R-:W-:Y:S01]  /*ba70*/  FMUL.FTZ R130, R130, R7.reuse ;  /* 0x0000000782827220 */ /* 0x080fe20000410000 */
[-C--:B------:R-:W-:Y:S01]  /*ba80*/  FMUL.FTZ R131, R131, R7.reuse ;  /* 0x0000000783837220 */ /* 0x080fe20000410000 */
[-C--:B------:R-:W-:Y:S01]  /*ba90*/  FMUL.FTZ R134, R134, R7.reuse ;  /* 0x0000000786867220 */ /* 0x080fe20000410000 */
[----:B------:R-:W-:Y:S01]  /*baa0*/  FMUL.FTZ R135, R135, R7 ;  /* 0x0000000787877220 */ /* 0x000fe20000410000 */
[----:B------:R-:W-:Y:S01]  /*bab0*/  FADD.FTZ R3, R64, R3 ;  /* 0x0000000340037221 */ /* 0x000fe20000010000 */
[----:B------:R-:W-:Y:S01]  /*bac0*/  IMAD.MOV.U32 R7, RZ, RZ, R8 ;  /* 0x000000ffff077224 */ /* 0x000fe200078e0008 */
[----:B------:R-:W1:Y:S01]  /*bad0*/  MUFU.EX2 R77, R77 ;  /* 0x0000004d004d7308 */ /* 0x000e620000000800 */
[C---:B--2---:R-:W-:Y:S01]  /*bae0*/  F2FP.F16.F32.PACK_AB R29, R75.reuse, R29 ;  /* 0x0000001d4b1d723e */ /* 0x044fe200000000ff */
[----:B------:R-:W-:Y:S01]  /*baf0*/  FADD.FTZ R2, R75, R2 ;  /* 0x000000024b027221 */ /* 0x000fe20000010000 */
[----:B------:R-:W-:-:S03]  /*bb00*/  IMAD.MOV.U32 R5, RZ, RZ, R4 ;  /* 0x000000ffff057224 */ /* 0x000fc600078e0004 */
[----:B---3--:R-:W-:Y:S01]  /*bb10*/  FADD.FTZ R2, R21, R2 ;  /* 0x0000000215027221 */ /* 0x008fe20000010000 */
        /* <DEDUP_REMOVED lines=11> */
.L_x_10786:
        /* <DEDUP_REMOVED lines=11> */
.L_x_10813:
[----:B------:R-:W-:Y:S01]  /*bc80*/  UIADD3 UR45, UR54, 0x1, URZ ;  /* 0x00000001362d7890 */ /* 0x000fe2000fffe03f */
[----:B------:R-:W-:-:S03]  /*bc90*/  ISETP.NE.AND P2, PT, RZ, UR37, PT ;  /* 0x00000025ff007c0c */ /* 0x000fc6000bf45270 */
[----:B------:R-:W-:-:S04]  /*bca0*/  UISETP.NE.AND UP0, UPT, UR45, 0x2, UPT ;  /* 0x000000022d00788c */ /* 0x000fc8000bf05270 */
[----:B------:R-:W-:Y:S02]  /*bcb0*/  USEL UR50, URZ, 0x1, UP0 ;  /* 0x000000013f327887 */ /* 0x000fe40008000000 */
[----:B------:R-:W-:Y:S02]  /*bcc0*/  USEL UR45, UR45, URZ, UP0 ;  /* 0x0000003f2d2d7287 */ /* 0x000fe40008000000 */
[----:B------:R-:W-:Y:S02]  /*bcd0*/  ULOP3.LUT UR50, UR28, UR50, URZ, 0x3c, !UPT ;  /* 0x000000321c327292 */ /* 0x000fe4000f8e3c3f */
[----:B---3--:R-:W-:Y:S10]  /*bce0*/  @P2 BRA `(.L_x_10797) ;  /* 0x00000000002c2947 */ /* 0x008ff40003800000 */
[----:B------:R-:W-:Y:S05]  /*bcf0*/  @!P0 BRA `(.L_x_10798) ;  /* 0x0000000000048947 */ /* 0x000fea0003800000 */
[----:B------:R-:W-:Y:S01]  /*bd00*/  BPT.TRAP 0x1 ;  /* 0x000000040000795c */ /* 0x000fe20000300000 */
.L_x_10798:
[----:B------:R-:W-:Y:S01]  /*bd10*/  ULEA UR6, UR45, UR42, 0x3 ;  /* 0x0000002a2d067291 */ /* 0x000fe2000f8e183f */
[----:B------:R-:W-:-:S05]  /*bd20*/  IMAD.U32 R4, RZ, RZ, UR50 ;  /* 0x00000032ff047e24 */ /* 0x000fca000f8e00ff */
[----:B------:R-:W-:-:S04]  /*bd30*/  SHF.L.U32 R4, R4, 0x1f, RZ ;  /* 0x0000001f04047819 */ /* 0x000fc800000006ff */
[----:B------:R1:W2:Y:S01]  /*bd40*/  SYNCS.PHASECHK.TRANS64.TRYWAIT P3, [UR6+0x2d830], R4 ;  /* 0x02d83004ff0075a7 */ /* 0x0002a20008060146 */
[----:B------:R-:W-:Y:S05]  /*bd50*/  @!P0 BRA `(.L_x_10799) ;  /* 0x0000000000048947 */ /* 0x000fea0003800000 */
[----:B------:R-:W-:Y:S01]  /*bd60*/  BPT.TRAP 0x1 ;  /* 0x000000040000795c */ /* 0x000fe20000300000 */
.L_x_10799:
[----:B--2---:R-:W-:Y:S05]  /*bd70*/  @P3 BRA `(.L_x_10797) ;  /* 0x0000000000083947 */ /* 0x004fea0003800000 */
[----:B------:R-:W2:Y:S02]  /*bd80*/  SYNCS.PHASECHK.TRANS64.TRYWAIT P3, [UR6+0x2d830], R4 ;  /* 0x02d83004ff0075a7 */ /* 0x000ea40008060146 */
[----:B--2---:R-:W-:Y:S05]  /*bd90*/  @!P3 BRA `(.L_x_10800) ;  /* 0x000000a80050b947 */ /* 0x004fea0003800000 */
.L_x_10797:
        /* <DEDUP_REMOVED lines=37> */
.L_x_10802:
[----:B------:R-:W-:Y:S01]  /*bff0*/  ULEA UR6, UR54, UR42, 0x3 ;  /* 0x0000002a36067291 */ /* 0x000fe2000f8e183f */
[----:B------:R-:W-:-:S05]  /*c000*/  IMAD.U32 R4, RZ, RZ, UR28 ;  /* 0x0000001cff047e24 */ /* 0x000fca000f8e00ff */
[----:B------:R-:W-:-:S04]  /*c010*/  SHF.L.U32 R4, R4, 0x1f, RZ ;  /* 0x0000001f04047819 */ /* 0x000fc800000006ff */
[----:B------:R0:W1:Y:S01]  /*c020*/  SYNCS.PHASECHK.TRANS64.TRYWAIT P2, [UR6+0x2d850], R4 ;  /* 0x02d85004ff0075a7 */ /* 0x0000620008040146 */
[----:B------:R-:W-:Y:S05]  /*c030*/  @!P0 BRA `(.L_x_10803) ;  /* 0x0000000000048947 */ /* 0x000fea0003800000 */
[----:B------:R-:W-:Y:S01]  /*c040*/  BPT.TRAP 0x1 ;  /* 0x000000040000795c */ /* 0x000fe20000300000 */
.L_x_10803:
[----:B-1----:R-:W-:Y:S05]  /*c050*/  @P2 BRA `(.L_x_10801) ;  /* 0x0000000000082947 */ /* 0x002fea0003800000 */
[----:B------:R-:W1:Y:S02]  /*c060*/  SYNCS.PHASECHK.TRANS64.TRYWAIT P2, [UR6+0x2d850], R4 ;  /* 0x02d85004ff0075a7 */ /* 0x000e640008040146 */
[----:B-1----:R-:W-:Y:S05]  /*c070*/  @!P2 BRA `(.L_x_10804) ;  /* 0x000000a400b0a947 */ /* 0x002fea0003800000 */
.L_x_10801:
[----:B------:R-:W-:Y:S01]  /*c080*/  UIADD3 UR6, UR42, 0x400, URZ ;  /* 0x000004002a067890 */ /* 0x000fe2000fffe03f */
[----:B------:R-:W-:Y:S01]  /*c090*/  WARPGROUP.ARRIVE ;  /* 0x00000000000079c5 */ /* 0x000fe20000000000 */
[----:B------:R-:W-:Y:S01]  /*c0a0*/  UMOV UR29, 0x40000040 ;  /* 0x40000040001d7882 */ /* 0x000fe20000000000 */
[----:B------:R-:W-:Y:S01]  /*c0b0*/  UMOV UR31, 0x80000020 ;  /* 0x80000020001f7882 */ /* 0x000fe20000000000 */
[----:B------:R-:W-:-:S03]  /*c0c0*/  USHF.R.U32.HI UR6, URZ, 0x4, UR6 ;  /* 0x000000043f067899 */ /* 0x000fc60008011606 */
[----:B------:R-:W2:Y:S01]  /*c0d0*/  S2R R151, SR_TID.X ;  /* 0x0000000000977919 */ /* 0x000ea20000002100 */
[----:B------:R-:W-:Y:S01]  /*c0e0*/  FMUL.FTZ R21, R35, UR53 ;  /* 0x0000003523157c20 */ /* 0x000fe20008410000 */
[----:B------:R-:W-:Y:S01]  /*c0f0*/  FMUL.FTZ R35, R47, UR53 ;  /* 0x000000352f237c20 */ /* 0x000fe20008410000 */
[----:B------:R-:W-:Y:S01]  /*c100*/  ULOP3.LUT UR6, UR6, 0x3fff, URZ, 0xc0, !UPT ;  /* 0x00003fff06067892 */ /* 0x000fe2000f8ec03f */
[----:B------:R-:W3:Y:S01]  /*c110*/  @P5 LDC R47, c[0x0][0x44c] ;  /* 0x00011300ff2f5b82 */ /* 0x000ee20000000800 */
[----:B------:R-:W-:Y:S01]  /*c120*/  FMUL.FTZ R20, R34, UR53 ;  /* 0x0000003522147c20 */ /* 0x000fe20008410000 */
[----:B------:R-:W-:Y:S01]  /*c130*/  FMUL.FTZ R34, R46, UR53 ;  /* 0x000000352e227c20 */ /* 0x000fe20008410000 */
[----:B------:R-:W-:Y:S01]  /*c140*/  ULOP3.LUT UR7, UR6, 0x2000000, URZ, 0xfc, !UPT ;  /* 0x0200000006077892 */ /* 0x000fe2000f8efc3f */
[----:B------:R-:W-:Y:S01]  /*c150*/  FMUL.FTZ R12, R30, UR53 ;  /* 0x000000351e0c7c20 */ /* 0x000fe20008410000 */
[----:B------:R-:W-:Y:S01]  /*c160*/  ULOP3.LUT UR6, UR36, 0x10000, URZ, 0xfc, !UPT ;  /* 0x0001000024067892 */ /* 0x000fe2000f8efc3f */
[----:B------:R-:W-:Y:S01]  /*c170*/  FMUL.FTZ R30, R42, UR53 ;  /* 0x000000352a1e7c20 */ /* 0x000fe20008410000 */
[----:B------:R-:W-:Y:S01]  /*c180*/  UIMAD UR7, UR54, 0x600, UR7 ;  /* 0x00000600360778a4 */ /* 0x000fe2000f8e0207 */
[----:B------:R-:W4:Y:S01]  /*c190*/  @P5 LDC R46, c[0x0][0x450] ;  /* 0x00011400ff2e5b82 */ /* 0x000f220000000800 */
[----:B------:R-:W-:Y:S01]  /*c1a0*/  FMUL.FTZ R42, R53, UR53 ;  /* 0x00000035352a7c20 */ /* 0x000fe20008410000 */
[----:B------:R-:W-:Y:S01]  /*c1b0*/  FMUL.FTZ R53, R63, UR53 ;  /* 0x000000353f357c20 */ /* 0x000fe20008410000 */
[----:B------:R-:W-:Y:S01]  /*c1c0*/  FMUL.FTZ R63, R74, UR53 ;  /* 0x000000354a3f7c20 */ /* 0x000fe20008410000 */
[----:B------:R-:W-:Y:S01]  /*c1d0*/  UMOV UR28, UR6 ;  /* 0x00000006001c7c82 */ /* 0x000fe20008000000 */
[----:B------:R-:W-:Y:S01]  /*c1e0*/  VIADD R74, R137, UR41 ;  /* 0x00000029894a7c36 */ /* 0x000fe20008000000 */
[----:B------:R-:W-:Y:S01]  /*c1f0*/  UMOV UR30, UR7 ;  /* 0x00000007001e7c82 */ /* 0x000fe20008000000 */
[----:B-1----:R-:W-:Y:S01]  /*c200*/  FMUL.FTZ R7, R26, UR53 ;  /* 0x000000351a077c20 */ /* 0x002fe20008410000 */
        /* <DEDUP_REMOVED lines=8> */
[----:B---3--:R-:W-:-:S04]  /*c290*/  @P5 IMAD.HI.U32 R47, R74, R47, RZ ;  /* 0x0000002f4a2f5227 */ /* 0x008fc800078e00ff */
[----:B------:R-:W-:Y:S01]  /*c2a0*/  FMUL.FTZ R60, R69, UR53 ;  /* 0x00000035453c7c20 */ /* 0x000fe20008410000 */
[----:B------:R-:W-:Y:S01]  /*c2b0*/  FMUL.FTZ R69, R79, UR53 ;  /* 0x000000354f457c20 */ /* 0x000fe20008410000 */
[----:B------:R-:W-:Y:S01]  /*c2c0*/  FMUL.FTZ R8, R25, UR53 ;  /* 0x0000003519087c20 */ /* 0x000fe20008410000 */
[----:B--2---:R-:W-:Y:S01]  /*c2d0*/  SHF.R.U32.HI R143, RZ, 0x7, R151 ;  /* 0x00000007ff8f7819 */ /* 0x004fe20000011697 */
[----:B------:R-:W1:Y:S01]  /*c2e0*/  LDC R79, c[0x0][0x2f0] ;  /* 0x0000bc00ff4f7b82 */ /* 0x000e620000000800 */
[----:B------:R-:W-:Y:S01]  /*c2f0*/  FMUL.FTZ R25, R37, UR53 ;  /* 0x0000003525197c20 */ /* 0x000fe20008410000 */
[----:B------:R-:W-:Y:S01]  /*c300*/  FMUL.FTZ R37, R49, UR53 ;  /* 0x0000003531257c20 */ /* 0x000fe20008410000 */
[----:B----4-:R-:W-:Y:S01]  /*c310*/  @P5 SHF.R.U32.HI R74, RZ, R46, R47 ;  /* 0x0000002eff4a5219 */ /* 0x010fe2000001162f */
[----:B------:R-:W-:Y:S01]  /*c320*/  VIADD R46, R143, 0x9 ;  /* 0x000000098f2e7836 */ /* 0x000fe20000000000 */
[----:B------:R-:W-:Y:S01]  /*c330*/  ISETP.GE.U32.AND P2, PT, R151, 0x180, PT ;  /* 0x000001809700780c */ /* 0x000fe20003f46070 */
        /* <DEDUP_REMOVED lines=8> */
[----:B------:R-:W-:Y:S01]  /*c3c0*/  SEL R80, R46, 0x9, !P2 ;  /* 0x000000092e507807 */ /* 0x000fe20005000000 */
[----:B------:R-:W-:Y:S01]  /*c3d0*/  FMUL.FTZ R66, R76, UR53 ;  /* 0x000000354c427c20 */ /* 0x000fe20008410000 */
[----:B------:R-:W-:Y:S01]  /*c3e0*/  @!P1 LEA R46, R47, UR42, 0x3 ;  /* 0x0000002a2f2e9c11 */ /* 0x000fe2000f8e18ff */
[----:B------:R-:W-:-:S02]  /*c3f0*/  IMAD.SHL.U32 R76, R0, 0x80, RZ ;  /* 0x00000080004c7824 */ /* 0x000fc400078e00ff */
[----:B0-----:R-:W-:Y:S01]  /*c400*/  FMUL.FTZ R4, R24, UR53 ;  /* 0x0000003518047c20 */ /* 0x001fe20008410000 */
        /* <DEDUP_REMOVED lines=13> */
[----:B------:R-:W-:-:S02]  /*c4e0*/  @!P1 VIADD R46, R46, 0x2d840 ;  /* 0x0002d8402e2e9836 */ /* 0x000fc40000000000 */
        /* <DEDUP_REMOVED lines=25> */
[----:B------:R-:W-:Y:S01]  /*c680*/  @!P1 PRMT R81, RZ, 0x654, R46 ;  /* 0x00000654ff519816 */ /* 0x000fe2000000002e */
[----:B------:R-:W-:Y:S01]  /*c690*/  IMAD R46, R16, -0x2, R47 ;  /* 0xfffffffe102e7824 */ /* 0x000fe200078e022f */
[----:B------:R-:W2:Y:S03]  /*c6a0*/  MUFU.TANH R4, R4 ;  /* 0x0000000400047308 */ /* 0x000ea60000002400 */
[----:B-1----:R-:W-:-:S04]  /*c6b0*/  IMAD R46, R79, UR43, R46 ;  /* 0x0000002b4f2e7c24 */ /* 0x002fc8000f8e022e */
[----:B------:R-:W-:Y:S01]  /*c6c0*/  VIADD R46, R46, -UR52 ;  /* 0x800000342e2e7c36 */ /* 0x000fe20008000000 */
[----:B------:R-:W1:Y:S03]  /*c6d0*/  MUFU.TANH R8, R8 ;  /* 0x0000000800087308 */ /* 0x000e660000002400 */
[C---:B------:R-:W-:Y:S02]  /*c6e0*/  VIADD R84, R46.reuse, UR51 ;  /* 0x000000332e547c36 */ /* 0x040fe40008000000 */
[----:B------:R-:W-:Y:S02]  /*c6f0*/  VIADD R83, R46, UR33 ;  /* 0x000000212e537c36 */ /* 0x000fe40008000000 */
[----:B0-----:R-:W-:Y:S01]  /*c700*/  IMAD.IADD R82, R152, 0x1, R84 ;  /* 0x0000000198527824 */ /* 0x001fe200078e0254 */
[----:B------:R-:W0:Y:S08]  /*c710*/  MUFU.TANH R7, R7 ;  /* 0x0000000700077308 */ /* 0x000e300000002400 */
[----:B------:R-:W3:Y:S01]  /*c720*/  MUFU.TANH R9, R9 ;  /* 0x0000000900097308 */ /* 0x000ee20000002400 */
[----:B------:R-:W-:-:S02]  /*c730*/  WARPGROUP.DEPBAR.LE gsb0, 0x0 ;  /* 0x00008000000079c5 */ /* 0x000fc40000010000 */
[----:B------:R-:W-:-:S05]  /*c740*/  WARPGROUP.ARRIVE ;  /* 0x00000000000079c5 */ /* 0x000fca0000000000 */
[----:B------:R-:W4:Y:S01]  /*c750*/  MUFU.TANH R10, R10 ;  /* 0x0000000a000a7308 */ /* 0x000f220000002400 */
        /* <DEDUP_REMOVED lines=100> */
[----:B------:R-:W-:Y:S03]  /*cda0*/  HGMMA.64x96x16.F32 R88, gdesc[UR28].tnspB, R88, gsb0 ;  /* 0x416000001c5879f0 */ /* 0x000fe60008000858 */
[----:B------:R-:W-:Y:S02]  /*cdb0*/  WARPGROUP.DEPBAR.LE gsb0, 0x0 ;  /* 0x00008000000079c5 */ /* 0x000fe40000010000 */
[----:B------:R5:W-:Y:S06]  /*cdc0*/  BAR.ARV R80, 0x100 ;  /* 0x000400500000751d */ /* 0x000bec0000002000 */
[----:B------:R2:W-:Y:S01]  /*cdd0*/  @!P1 SYNCS.ARRIVE.TRANS64.RED.A1T0 RZ, [R81+URZ], RZ ;  /* 0x000000ff51ff99a7 */ /* 0x0005e2000810043f */
[----:B-----5:R-:W-:-:S06]  /*cde0*/  FMUL.FTZ R80, R87, UR53 ;  /* 0x0000003557507c20 */ /* 0x020fcc0008410000 */
[----:B------:R-:W0:Y:S01]  /*cdf0*/  MUFU.TANH R80, R80 ;  /* 0x0000005000507308 */ /* 0x000e220000002400 */
[----:B--2---:R-:W-:Y:S01]  /*ce00*/  IMAD.IADD R81, R152, 0x1, R83 ;  /* 0x0000000198517824 */ /* 0x004fe200078e0253 */
[----:B-1-34-:R-:W-:Y:S06]  /*ce10*/  @!P6 BRA `(.L_x_10805) ;  /* 0x00000000005ce947 */ /* 0x01afec0003800000 */
        /* <DEDUP_REMOVED lines=13> */
.L_x_10807:
[----:B------:R-:W-:-:S05]  /*cef0*/  IMAD.U32 R86, RZ, RZ, UR35 ;  /* 0x00000023ff567e24 */ /* 0x000fca000f8e00ff */
[----:B------:R-:W-:-:S13]  /*cf00*/  ISETP.NE.AND P2, PT, R86, 0x1, PT ;  /* 0x000000015600780c */ /* 0x000fda0003f45270 */
[----:B------:R-:W1:Y:S02]  /*cf10*/  @P2 LDC.64 R46, c[0x0][0x9e8] ;  /* 0x00027a00ff2e2b82 */ /* 0x000e640000000a00 */
[----:B-1----:R-:W-:-:S05]  /*cf20*/  @P2 IMAD.HI.U32 R46, R85, R46, RZ ;  /* 0x0000002e552e2227 */ /* 0x002fca00078e00ff */
[----:B------:R-:W-:-:S07]  /*cf30*/  @P2 SHF.R.U32.HI R85, RZ, R47, R46 ;  /* 0x0000002fff552219 */ /* 0x000fce000001162e */
.L_x_10808:
[----:B------:R-:W-:Y:S05]  /*cf40*/  BSYNC B0 ;  /* 0x0000000000007941 */ /* 0x000fea0003800000 */
.L_x_10806:
[----:B------:R-:W-:-:S04]  /*cf50*/  IMAD R85, R85, R86, -R76 ;  /* 0x0000005655557224 */ /* 0x000fc800078e0a4c */
[----:B------:R-:W-:-:S05]  /*cf60*/  IMAD R85, R16, -0x2, R85 ;  /* 0xfffffffe10557824 */ /* 0x000fca00078e0255 */
[----:B------:R-:W-:Y:S02]  /*cf70*/  VIADDMNMX R82, R85, R86, R82, PT ;  /* 0x0000005655527246 */ /* 0x000fe40003800152 */
[----:B------:R-:W-:-:S07]  /*cf80*/  VIMNMX R81, R81, R85, !PT ;  /* 0x0000005551517248 */ /* 0x000fce0007fe0100 */
.L_x_10805:
        /* <DEDUP_REMOVED lines=12> */
[----:B------:R-:W-:Y:S01]  /*d050*/  FSEL R47, R10, -INF , !P4 ;  /* 0xff8000000a2f7808 */ /* 0x000fe20006000000 */
[--C-:B-1----:R-:W-:Y:S01]  /*d060*/  IMAD.IADD R84, R84, 0x1, R74.reuse ;  /* 0x0000000154547824 */ /* 0x102fe200078e024a */
[----:B0-----:R-:W-:Y:S01]  /*d070*/  FSEL R85, R11, -INF , !P3 ;  /* 0xff8000000b557808 */ /* 0x001fe20005800000 */
        /* <DEDUP_REMOVED lines=99> */
.L_x_10811:
[----:B------:R-:W-:-:S05]  /*d6b0*/  IMAD.U32 R4, RZ, RZ, UR35 ;  /* 0x00000023ff047e24 */ /* 0x000fca000f8e00ff */
[----:B------:R-:W-:-:S13]  /*d6c0*/  ISETP.NE.AND P3, PT, R4, 0x1, PT ;  /* 0x000000010400780c */ /* 0x000fda0003f65270 */
[----:B------:R-:W0:Y:S02]  /*d6d0*/  @P3 LDC.64 R10, c[0x0][0x9e8] ;  /* 0x00027a00ff0a3b82 */ /* 0x000e240000000a00 */
[----:B0-----:R-:W-:-:S05]  /*d6e0*/  @P3 IMAD.HI.U32 R10, R79, R10, RZ ;  /* 0x0000000a4f0a3227 */ /* 0x001fca00078e00ff */
[----:B------:R-:W-:-:S07]  /*d6f0*/  @P3 SHF.R.U32.HI R79, RZ, R11, R10 ;  /* 0x0000000bff4f3219 */ /* 0x000fce000001160a */
.L_x_10812:
[----:B------:R-:W-:Y:S05]  /*d700*/  BSYNC B0 ;  /* 0x0000000000007941 */ /* 0x000fea0003800000 */
.L_x_10810:
[----:B------:R-:W-:-:S04]  /*d710*/  IMAD R79, R79, R4, -R76 ;  /* 0x000000044f4f7224 */ /* 0x000fc800078e0a4c */
[----:B------:R-:W-:-:S05]  /*d720*/  IMAD R79, R16, -0x2, R79 ;  /* 0xfffffffe104f7824 */ /* 0x000fca00078e024f */
[----:B------:R-:W-:Y:S02]  /*d730*/  VIADDMNMX R84, R79, R4, R84, PT ;  /* 0x000000044f547246 */ /* 0x000fe40003800154 */
[----:B------:R-:W-:-:S07]  /*d740*/  VIMNMX R83, R83, R79, !PT ;  /* 0x0000004f53537248 */ /* 0x000fce0007fe0100 */
.L_x_10809:
        /* <DEDUP_REMOVED lines=65> */
[C---:B------:R-:W-:Y:S01]  /*db60*/  ISETP.LT.OR P3, PT, R84.reuse, 0x22, P3 ;  /* 0x000000225400780c */ /* 0x040fe20001f61670 */
[----:B------:R-:W0:Y:S01]  /*db70*/  SHFL.BFLY PT, R11, R4, 0x2, 0x1f ;  /* 0x0c401f00040b7f89 */ /* 0x000e2200000e0000 */
[----:B------:R-:W-:-:S02]  /*db80*/  ISETP.LT.OR P4, PT, R84, 0x39, P4 ;  /* 0x000000395400780c */ /* 0x000fc40002781670 */
[----:B------:R-:W-:Y:S02]  /*db90*/  FSEL R31, R31, -INF , !P3 ;  /* 0xff8000001f1f7808 */ /* 0x000fe40005800000 */
[----:B------:R-:W-:Y:S02]  /*dba0*/  ISETP.GT.AND P3, PT, R83, 0x29, P2 ;  /* 0x000000295300780c */ /* 0x000fe40001764270 */
[----:B------:R-:W-:Y:S02]  /*dbb0*/  FSEL R41, R41, -INF , !P4 ;  /* 0xff80000029297808 */ /* 0x000fe40006000000 */
[----:B------:R-:W-:Y:S02]  /*dbc0*/  ISETP.GT.AND P4, PT, R83, 0x40, P2 ;  /* 0x000000405300780c */ /* 0x000fe40001784270 */
[C---:B------:R-:W-:Y:S02]  /*dbd0*/  ISETP.LT.OR P3, PT, R84.reuse, 0x2a, P3 ;  /* 0x0000002a5400780c */ /* 0x040fe40001f61670 */
[----:B------:R-:W-:-:S02]  /*dbe0*/  ISETP.LT.OR P4, PT, R84, 0x41, P4 ;  /* 0x000000415400780c */ /* 0x000fc40002781670 */
[----:B------:R-:W-:Y:S02]  /*dbf0*/  FSEL R35, R35, -INF , !P3 ;  /* 0xff80000023237808 */ /* 0x000fe40005800000 */
[----:B------:R-:W-:Y:S02]  /*dc00*/  ISETP.GT.AND P3, PT, R83, 0x31, P2 ;  /* 0x000000315300780c */ /* 0x000fe40001764270 */
[----:B------:R-:W-:Y:S02]  /*dc10*/  FSEL R45, R45, -INF , !P4 ;  /* 0xff8000002d2d7808 */ /* 0x000fe40006000000 */
[----:B------:R-:W-:Y:S02]  /*dc20*/  ISETP.GT.AND P4, PT, R83, 0x41, P2 ;  /* 0x000000415300780c */ /* 0x000fe40001784270 */
[----:B------:R-:W-:Y:S02]  /*dc30*/  ISETP.LT.OR P3, PT, R84, 0x32, P3 ;  /* 0x000000325400780c */ /* 0x000fe40001f61670 */
[----:B0-----:R-:W-:-:S02]  /*dc40*/  FMNMX.FTZ R4, R4, R11, !PT ;  /* 0x0000000b04047209 */ /* 0x001fc40007810000 */
[C---:B------:R-:W-:Y:S02]  /*dc50*/  ISETP.LT.OR P4, PT, R84.reuse, 0x42, P4 ;  /* 0x000000425400780c */ /* 0x040fe40002781670 */
[----:B------:R-:W-:Y:S01]  /*dc60*/  FSEL R39, R39, -INF , !P3 ;  /* 0xff80000027277808 */ /* 0x000fe20005800000 */
[----:B------:R-:W0:Y:S01]  /*dc70*/  SHFL.BFLY PT, R11, R4, 0x1, 0x1f ;  /* 0x0c201f00040b7f89 */ /* 0x000e2200000e0000 */
[----:B------:R-:W-:Y:S02]  /*dc80*/  ISETP.GT.AND P3, PT, R83, 0x39, P2 ;  /* 0x000000395300780c */ /* 0x000fe40001764270 */
[----:B------:R-:W-:Y:S02]  /*dc90*/  FSEL R49, R49, -INF , !P4 ;  /* 0xff80000031317808 */ /* 0x000fe40006000000 */
[----:B------:R-:W-:Y:S02]  /*dca0*/  ISETP.GT.AND P4, PT, R83, 0x48, P2 ;  /* 0x000000485300780c */ /* 0x000fe40001784270 */
[----:B------:R-:W-:-:S02]  /*dcb0*/  ISETP.LT.OR P3, PT, R84, 0x3a, P3 ;  /* 0x0000003a5400780c */ /* 0x000fc40001f61670 */
[----:B------:R-:W-:Y:S02]  /*dcc0*/  ISETP.LT.OR P4, PT, R84, 0x49, P4 ;  /* 0x000000495400780c */ /* 0x000fe40002781670 */
[----:B------:R-:W-:Y:S02]  /*dcd0*/  FSEL R43, R43, -INF , !P3 ;  /* 0xff8000002b2b7808 */ /* 0x000fe40005800000 */
[----:B------:R-:W-:Y:S02]  /*dce0*/  FSEL R51, R51, -INF , !P4 ;  /* 0xff80000033337808 */ /* 0x000fe40006000000 */
[----:B------:R-:W-:-:S04]  /*dcf0*/  ISETP.GT.AND P4, PT, R83, RZ, P2 ;  /* 0x000000ff5300720c */ /* 0x000fc80001784270 */
[----:B------:R-:W-:Y:S02]  /*dd00*/  ISETP.LT.OR P4, PT, R84, 0x1, P4 ;  /* 0x000000015400780c */ /* 0x000fe40002781670 */
[----:B0-----:R-:W-:-:S04]  /*dd10*/  FMNMX.FTZ R4, R4, R11, !PT ;  /* 0x0000000b04047209 */ /* 0x001fc80007810000 */
[C---:B------:R-:W-:Y:S01]  /*dd20*/  FSETP.NEU.FTZ.AND P3, PT, R4.reuse, -INF , PT ;  /* 0xff8000000400780b */ /* 0x040fe20003f7d000 */
[----:B------:R-:W-:-:S05]  /*dd30*/  FMUL.FTZ R11, R4, UR34 ;  /* 0x00000022040b7c20 */ /* 0x000fca0008410000 */
[----:B------:R-:W-:-:S05]  /*dd40*/  FSEL R11, R11, RZ, P3 ;  /* 0x000000ff0b0b7208 */ /* 0x000fca0001800000 */
[--C-:B------:R-:W-:Y:S01]  /*dd50*/  FFMA.FTZ R76, R14, UR34, -R11.reuse ;  /* 0x000000220e4c7c23 */ /* 0x100fe2000801080b */
[----:B------:R-:W-:Y:S01]  /*dd60*/  FSEL R14, R7, -INF , !P4 ;  /* 0xff800000070e7808 */ /* 0x000fe20006000000 */
[--C-:B------:R-:W-:Y:S01]  /*dd70*/  FFMA.FTZ R10, R46, UR34, -R11.reuse ;  /* 0x000000222e0a7c23 */ /* 0x100fe2000801080b */
[--C-:B------:R-:W-:Y:S01]  /*dd80*/  FFMA.FTZ R46, R8, UR34, -R11.reuse ;  /* 0x00000022082e7c23 */ /* 0x100fe2000801080b */
[----:B------:R-:W-:Y:S01]  /*dd90*/  ISETP.GT.AND P4, PT, R83, 0x49, P2 ;  /* 0x000000495300780c */ /* 0x000fe20001784270 */
[----:B------:R0:W-:Y:S01]  /*dda0*/  MUFU.EX2 R7, R76 ;  /* 0x0000004c00077308 */ /* 0x0001e20000000800 */
        /* <DEDUP_REMOVED lines=9> */
[--C-:B0-----:R-:W-:Y:S01]  /*de40*/  FFMA.FTZ R76, R72, UR34, -R11.reuse ;  /* 0x00000022484c7c23 */ /* 0x101fe2000801080b */
        /* <DEDUP_REMOVED lines=45> */
[----:B------:R-:W-:Y:S01]  /*e120*/  FFMA.FTZ R77, R77, UR34, -R11 ;  /* 0x000000224d4d7c23 */ /* 0x000fe2000801080b */
[----:B------:R-:W-:Y:S01]  /*e130*/  ISETP.GT.AND P4, PT, R83, 0x60, P2 ;  /* 0x000000605300780c */ /* 0x000fe20001784270 */
[----:B------:R-:W-:Y:S01]  /*e140*/  MUFU.EX2 R10, R10 ;  /* 0x0000000a000a7308 */ /* 0x000fe20000000800 */
[----:B------:R-:W-:-:S02]  /*e150*/  FMNMX.FTZ R8, R41, R8, !PT ;  /* 0x0000000829087209 */ /* 0x000fc40007810000 */
[C---:B------:R-:W-:Y:S02]  /*e160*/  ISETP.LT.OR P4, PT, R84.reuse, 0x61, P4 ;  /* 0x000000615400780c */ /* 0x040fe40002781670 */
[----:B------:R-:W-:Y:S02]  /*e170*/  FMNMX.FTZ R8, R43, R8, !PT ;  /* 0x000000082b087209 */ /* 0x000fe40007810000 */
[----:B------:R-:W-:Y:S01]  /*e180*/  FSEL R63, R63, -INF , !P4 ;  /* 0xff8000003f3f7808 */ /* 0x000fe20006000000 */
[----:B------:R-:W0:Y:S01]  /*e190*/  MUFU.EX2 R46, R46 ;  /* 0x0000002e002e7308 */ /* 0x000e220000000800 */
[----:B------:R-:W-:Y:S02]  /*e1a0*/  ISETP.GT.AND P4, PT, R83, 0x61, P2 ;  /* 0x000000615300780c */ /* 0x000fe40001784270 */
[----:B------:R-:W-:Y:S02]  /*e1b0*/  FMNMX.FTZ R8, R45, R8, !PT ;  /* 0x000000082d087209 */ /* 0x000fe40007810000 */
[----:B------:R-:W-:-:S02]  /*e1c0*/  ISETP.LT.OR P4, PT, R84, 0x62, P4 ;  /* 0x000000625400780c */ /* 0x000fc40002781670 */
[----:B------:R-:W-:Y:S01]  /*e1d0*/  FMNMX.FTZ R8, R49, R8, !PT ;  /* 0x0000000831087209 */ /* 0x000fe20007810000 */
[----:B------:R-:W-:Y:S01]  /*e1e0*/  MUFU.EX2 R47, R47 ;  /* 0x0000002f002f7308 */ /* 0x000fe20000000800 */
[----:B------:R-:W-:Y:S02]  /*e1f0*/  FSEL R65, R65, -INF , !P4 ;  /* 0xff80000041417808 */ /* 0x000fe40006000000 */
[----:B------:R-:W-:Y:S02]  /*e200*/  ISETP.GT.AND P4, PT, R83, 0x68, P2 ;  /* 0x000000685300780c */ /* 0x000fe40001784270 */
[----:B------:R-:W-:Y:S02]  /*e210*/  FMNMX.FTZ R8, R51, R8, !PT ;  /* 0x0000000833087209 */ /* 0x000fe40007810000 */
[----:B------:R-:W-:Y:S01]  /*e220*/  ISETP.LT.OR P4, PT, R84, 0x69, P4 ;  /* 0x000000695400780c */ /* 0x000fe20002781670 */
[----:B------:R-:W-:Y:S01]  /*e230*/  MUFU.EX2 R74, R74 ;  /* 0x0000004a004a7308 */ /* 0x000fe20000000800 */
[----:B------:R-:W-:-:S02]  /*e240*/  FMNMX.FTZ R8, R53, R8, !PT ;  /* 0x0000000835087209 */ /* 0x000fc40007810000 */
[----:B------:R-:W-:Y:S02]  /*e250*/  FSEL R67, R67, -INF , !P4 ;  /* 0xff80000043437808 */ /* 0x000fe40006000000 */
[----:B------:R-:W-:Y:S02]  /*e260*/  FMNMX.FTZ R8, R55, R8, !PT ;  /* 0x0000000837087209 */ /* 0x000fe40007810000 */
[----:B------:R-:W-:Y:S01]  /*e270*/  ISETP.GT.AND P4, PT, R83, 0x69, P2 ;  /* 0x000000695300780c */ /* 0x000fe20001784270 */
[----:B------:R-:W-:Y:S01]  /*e280*/  MUFU.EX2 R15, R15 ;  /* 0x0000000f000f7308 */ /* 0x000fe20000000800 */
[----:B------:R-:W-:Y:S02]  /*e290*/  FMNMX.FTZ R8, R57, R8, !PT ;  /* 0x0000000839087209 */ /* 0x000fe40007810000 */
[----:B------:R-:W-:Y:S02]  /*e2a0*/  ISETP.LT.OR P4, PT, R84, 0x6a, P4 ;  /* 0x0000006a5400780c */ /* 0x000fe40002781670 */
[----:B------:R-:W-:-:S02]  /*e2b0*/  FMNMX.FTZ R8, R59, R8, !PT ;  /* 0x000000083b087209 */ /* 0x000fc40007810000 */
[----:B------:R-:W-:Y:S01]  /*e2c0*/  FSEL R69, R69, -INF , !P4 ;  /* 0xff80000045457808 */ /* 0x000fe20006000000 */
[----:B------:R-:W-:Y:S01]  /*e2d0*/  MUFU.EX2 R24, R24 ;  /* 0x0000001800187308 */ /* 0x000fe20000000800 */
[----:B------:R-:W-:Y:S02]  /*e2e0*/  ISETP.GT.AND P4, PT, R83, 0x70, P2 ;  /* 0x000000705300780c */ /* 0x000fe40001784270 */
[----:B------:R-:W-:Y:S02]  /*e2f0*/  FMNMX.FTZ R8, R61, R8, !PT ;  /* 0x000000083d087209 */ /* 0x000fe40007810000 */
[----:B------:R-:W-:Y:S02]  /*e300*/  ISETP.LT.OR P4, PT, R84, 0x71, P4 ;  /* 0x000000715400780c */ /* 0x000fe40002781670 */
[----:B------:R-:W-:Y:S01]  /*e310*/  FMNMX.FTZ R8, R63, R8, !PT ;  /* 0x000000083f087209 */ /* 0x000fe20007810000 */
[----:B------:R-:W-:Y:S01]  /*e320*/  MUFU.EX2 R25, R25 ;  /* 0x0000001900197308 */ /* 0x000fe20000000800 */
[----:B------:R-:W-:-:S02]  /*e330*/  FSEL R79, R71, -INF , !P4 ;  /* 0xff800000474f7808 */ /* 0x000fc40006000000 */
[----:B------:R-:W-:Y:S02]  /*e340*/  ISETP.GT.AND P4, PT, R83, 0x71, P2 ;  /* 0x000000715300780c */ /* 0x000fe40001784270 */
[----:B------:R-:W-:Y:S02]  /*e350*/  FMNMX.FTZ R8, R65, R8, !PT ;  /* 0x0000000841087209 */ /* 0x000fe40007810000 */
[----:B------:R-:W-:Y:S01]  /*e360*/  ISETP.LT.OR P4, PT, R84, 0x72, P4 ;  /* 0x000000725400780c */ /* 0x000fe20002781670 */
[----:B------:R-:W-:Y:S01]  /*e370*/  MUFU.EX2 R28, R28 ;  /* 0x0000001c001c7308 */ /* 0x000fe20000000800 */
[----:B------:R-:W-:Y:S02]  /*e380*/  FMNMX.FTZ R8, R67, R8, !PT ;  /* 0x0000000843087209 */ /* 0x000fe40007810000 */
[----:B------:R-:W-:Y:S02]  /*e390*/  FSEL R81, R73, -INF , !P4 ;  /* 0xff80000049517808 */ /* 0x000fe40006000000 */
[----:B------:R-:W-:-:S02]  /*e3a0*/  ISETP.GT.AND P4, PT, R83, 0x78, P2 ;  /* 0x000000785300780c */ /* 0x000fc40001784270 */
[----:B------:R-:W-:Y:S01]  /*e3b0*/  FMNMX.FTZ R8, R69, R8, !PT ;  /* 0x0000000845087209 */ /* 0x000fe20007810000 */
[----:B------:R-:W-:Y:S01]  /*e3c0*/  MUFU.EX2 R29, R29 ;  /* 0x0000001d001d7308 */ /* 0x000fe20000000800 */
[----:B------:R-:W-:Y:S02]  /*e3d0*/  ISETP.GT.AND P2, PT, R83, 0x79, P2 ;  /* 0x000000795300780c */ /* 0x000fe40001744270 */
[C---:B------:R-:W-:Y:S02]  /*e3e0*/  ISETP.LT.OR P4, PT, R84.reuse, 0x79, P4 ;  /* 0x000000795400780c */ /* 0x040fe40002781670 */
[----:B------:R-:W-:Y:S02]  /*e3f0*/  FMNMX.FTZ R8, R79, R8, !PT ;  /* 0x000000084f087209 */ /* 0x000fe40007810000 */
[----:B------:R-:W-:Y:S01]  /*e400*/  ISETP.LT.OR P2, PT, R84, 0x7a, P2 ;  /* 0x0000007a5400780c */ /* 0x000fe20001741670 */
[----:B------:R-:W-:Y:S01]  /*e410*/  MUFU.EX2 R32, R32 ;  /* 0x0000002000207308 */ /* 0x000fe20000000800 */
[----:B------:R-:W-:-:S02]  /*e420*/  FSEL R82, R75, -INF , !P4 ;  /* 0xff8000004b527808 */ /* 0x000fc40006000000 */
[----:B------:R-:W-:Y:S02]  /*e430*/  FMNMX.FTZ R71, R81, R8, !PT ;  /* 0x0000000851477209 */ /* 0x000fe40007810000 */
[----:B------:R-:W-:Y:S02]  /*e440*/  FSEL R80, R80, -INF , !P2 ;  /* 0xff80000050507808 */ /* 0x000fe40005000000 */
[----:B------:R-:W-:Y:S01]  /*e450*/  FMNMX.FTZ R71, R82, R71, !PT ;  /* 0x0000004752477209 */ /* 0x000fe20007810000 */
[----:B------:R-:W-:Y:S01]  /*e460*/  MUFU.EX2 R33, R33 ;  /* 0x0000002100217308 */ /* 0x000fe20000000800 */
[----:B------:R-:W-:Y:S02]  /*e470*/  FSEL R72, R4, RZ, P3 ;  /* 0x000000ff04487208 */ /* 0x000fe40001800000 */
[----:B------:R-:W-:-:S03]  /*e480*/  FMNMX.FTZ R71, R80, R71, !PT ;  /* 0x0000004750477209 */ /* 0x000fc60007810000 */
[----:B------:R-:W-:Y:S02]  /*e490*/  FADD.FTZ R72, -R72, R5 ;  /* 0x0000000548487221 */ /* 0x000fe40000010100 */
[----:B------:R-:W1:Y:S01]  /*e4a0*/  SHFL.BFLY PT, R8, R71, 0x2, 0x1f ;  /* 0x0c401f0047087f89 */ /* 0x000e6200000e0000 */
[----:B------:R-:W-:Y:S08]  /*e4b0*/  MUFU.EX2 R5, R77 ;  /* 0x0000004d00057308 */ /* 0x000ff00000000800 */
[----:B------:R-:W-:Y:S08]  /*e4c0*/  MUFU.EX2 R36, R36 ;  /* 0x0000002400247308 */ /* 0x000ff00000000800 */
[----:B------:R-:W-:Y:S01]  /*e4d0*/  MUFU.EX2 R37, R37 ;  /* 0x0000002500257308 */ /* 0x000fe20000000800 */
[----:B-1----:R-:W-:Y:S01]  /*e4e0*/  FMNMX.FTZ R8, R71, R8, !PT ;  /* 0x0000000847087209 */ /* 0x002fe20007810000 */
[----:B------:R-:W-:Y:S01]  /*e4f0*/  FFMA.FTZ R71, R78, UR34, -R11 ;  /* 0x000000224e477c23 */ /* 0x000fe2000801080b */
[----:B------:R-:W-:-:S05]  /*e500*/  FMUL.FTZ R11, R72, UR34 ;  /* 0x00000022480b7c20 */ /* 0x000fca0008410000 */
[----:B------:R-:W-:Y:S01]  /*e510*/  MUFU.EX2 R40, R40 ;  /* 0x0000002800287308 */ /* 0x000fe20000000800 */
[----:B0-----:R-:W-:Y:S01]  /*e520*/  F2FP.F16.F32.PACK_AB R72, R46, R10 ;  /* 0x0000000a2e48723e */ /* 0x001fe200000000ff */
[----:B------:R-:W0:Y:S06]  /*e530*/  SHFL.BFLY PT, R73, R8, 0x1, 0x1f ;  /* 0x0c201f0008497f89 */ /* 0x000e2c00000e0000 */
[----:B------:R-:W1:Y:S08]  /*e540*/  MUFU.EX2 R11, R11 ;  /* 0x0000000b000b7308 */ /* 0x000e700000000800 */
[----:B------:R-:W-:Y:S08]  /*e550*/  MUFU.EX2 R42, R42 ;  /* 0x0000002a002a7308 */ /* 0x000ff00000000800 */
[----:B------:R-:W-:Y:S01]  /*e560*/  MUFU.EX2 R44, R44 ;  /* 0x0000002c002c7308 */ /* 0x000fe20000000800 */
[----:B-1----:R-:W-:Y:S01]  /*e570*/  FFMA.FTZ R3, R11, R3, R10 ;  /* 0x000000030b037223 */ /* 0x002fe2000001000a */
[----:B0-----:R-:W-:Y:S01]  /*e580*/  FMNMX.FTZ R8, R8, R73, !PT ;  /* 0x0000004908087209 */ /* 0x001fe20007810000 */
[-C--:B------:R-:W-:Y:S01]  /*e590*/  FMUL.FTZ R88, R88, R11.reuse ;  /* 0x0000000b58587220 */ /* 0x080fe20000410000 */
[-C--:B------:R-:W-:Y:S01]  /*e5a0*/  FMUL.FTZ R89, R89, R11.reuse ;  /* 0x0000000b59597220 */ /* 0x080fe20000410000 */
[-C--:B------:R-:W-:Y:S01]  /*e5b0*/  FMUL.FTZ R92, R92, R11.reuse ;  /* 0x0000000b5c5c7220 */ /* 0x080fe20000410000 */
[C---:B------:R-:W-:Y:S01]  /*e5c0*/  FSETP.NEU.FTZ.AND P2, PT, R8.reuse, -INF , PT ;  /* 0xff8000000800780b */ /* 0x040fe20003f5d000 */
[----:B------:R-:W-:Y:S01]  /*e5d0*/  FMUL.FTZ R78, R8, UR34 ;  /* 0x00000022084e7c20 */ /* 0x000fe20008410000 */
        /* <DEDUP_REMOVED lines=9> */
[--C-:B------:R-:W-:Y:S01]  /*e670*/  FFMA.FTZ R83, R35, UR34, -R78.reuse ;  /* 0x0000002223537c23 */ /* 0x100fe2000801084e */
[----:B------:R-:W-:Y:S01]  /*e680*/  FSEL R35, R8, RZ, P2 ;  /* 0x000000ff08237208 */ /* 0x000fe20001000000 */
[--C-:B------:R-:W-:Y:S01]  /*e690*/  FFMA.FTZ R73, R14, UR34, -R78.reuse ;  /* 0x000000220e497c23 */ /* 0x100fe2000801084e */
[--C-:B------:R-:W-:Y:S01]  /*e6a0*/  FFMA.FTZ R14, R9, UR34, -R78.reuse ;  /* 0x00000022090e7c23 */ /* 0x100fe2000801084e */
[----:B------:R-:W-:Y:S01]  /*e6b0*/  FFMA.FTZ R77, R30, UR34, -R78 ;  /* 0x000000221e4d7c23 */ /* 0x000fe2000801084e */
[----:B------:R-:W-:-:S02]  /*e6c0*/  IMAD.U32 R30, RZ, RZ, UR54 ;  /* 0x00000036ff1e7e24 */ /* 0x000fc4000f8e00ff */
[----:B------:R-:W-:Y:S01]  /*e6d0*/  FADD.FTZ R6, -R35, R6 ;  /* 0x0000000623067221 */ /* 0x000fe20000010100 */
[--C-:B------:R-:W-:Y:S01]  /*e6e0*/  FFMA.FTZ R75, R12, UR34, -R78.reuse ;  /* 0x000000220c4b7c23 */ /* 0x100fe2000801084e */
[----:B------:R-:W-:Y:S01]  /*e6f0*/  MUFU.EX2 R73, R73 ;  /* 0x0000004900497308 */ /* 0x000fe20000000800 */
[--C-:B------:R-:W-:Y:S01]  /*e700*/  FFMA.FTZ R12, R13, UR34, -R78.reuse ;  /* 0x000000220d0c7c23 */ /* 0x100fe2000801084e */
[----:B------:R-:W-:Y:S01]  /*e710*/  FMUL.FTZ R6, R6, UR34 ;  /* 0x0000002206067c20 */ /* 0x000fe20008410000 */
[----:B------:R-:W-:Y:S01]  /*e720*/  @!P1 LEA R30, R30, UR42, 0x3 ;  /* 0x0000002a1e1e9c11 */ /* 0x000fe2000f8e18ff */
[--C-:B------:R-:W-:Y:S01]  /*e730*/  FFMA.FTZ R13, R20, UR34, -R78.reuse ;  /* 0x00000022140d7c23 */ /* 0x100fe2000801084e */
[--C-:B------:R-:W-:Y:S01]  /*e740*/  FFMA.FTZ R21, R21, UR34, -R78.reuse ;  /* 0x0000002215157c23 */ /* 0x100fe2000801084e */
[--C-:B------:R-:W-:Y:S01]  /*e750*/  FFMA.FTZ R9, R38, UR34, -R78.reuse ;  /* 0x0000002226097c23 */ /* 0x100fe2000801084e */
[----:B------:R-:W-:Y:S01]  /*e760*/  FFMA.FTZ R43, R43, UR34, -R78 ;  /* 0x000000222b2b7c23 */ /* 0x000fe2000801084e */
[----:B------:R-:W0:Y:S01]  /*e770*/  MUFU.EX2 R6, R6 ;  /* 0x0000000600067308 */ /* 0x000e220000000800 */
[----:B------:R-:W-:-:S02]  /*e780*/  @!P1 VIADD R30, R30, 0x2d860 ;  /* 0x0002d8601e1e9836 */ /* 0x000fc40000000000 */
[--C-:B------:R-:W-:Y:S01]  /*e790*/  FFMA.FTZ R26, R26, UR34, -R78.reuse ;  /* 0x000000221a1a7c23 */ /* 0x100fe2000801084e */
[--C-:B------:R-:W-:Y:S01]  /*e7a0*/  FFMA.FTZ R27, R27, UR34, -R78.reuse ;  /* 0x000000221b1b7c23 */ /* 0x100fe2000801084e */
[--C-:B------:R-:W-:Y:S01]  /*e7b0*/  FFMA.FTZ R31, R31, UR34, -R78.reuse ;  /* 0x000000221f1f7c23 */ /* 0x100fe2000801084e */
[----:B------:R-:W-:Y:S01]  /*e7c0*/  FFMA.FTZ R34, R34, UR34, -R78 ;  /* 0x0000002222227c23 */ /* 0x000fe2000801084e */
[----:B------:R-:W-:Y:S01]  /*e7d0*/  @!P1 PRMT R38, RZ, 0x654, R30 ;  /* 0x00000654ff269816 */ /* 0x000fe2000000001e */
[----:B------:R-:W-:Y:S01]  /*e7e0*/  FADD.FTZ R30, R46, R3 ;  /* 0x000000032e1e7221 */ /* 0x000fe20000010000 */
[----:B------:R-:W1:Y:S01]  /*e7f0*/  MUFU.EX2 R14, R14 ;  /* 0x0000000e000e7308 */ /* 0x000e620000000800 */
[--C-:B------:R-:W-:Y:S01]  /*e800*/  FFMA.FTZ R20, R39, UR34, -R78.reuse ;  /* 0x0000002227147c23 */ /* 0x100fe2000801084e */
[--C-:B------:R-:W-:Y:S01]  /*e810*/  FFMA.FTZ R39, R41, UR34, -R78.reuse ;  /* 0x0000002229277c23 */ /* 0x100fe2000801084e */
[--C-:B------:R-:W-:Y:S01]  /*e820*/  FFMA.FTZ R41, R45, UR34, -R78.reuse ;  /* 0x000000222d297c23 */ /* 0x100fe2000801084e */
[--C-:B------:R-:W-:Y:S01]  /*e830*/  FFMA.FTZ R49, R49, UR34, -R78.reuse ;  /* 0x0000002231317c23 */ /* 0x100fe2000801084e */
[--C-:B------:R-:W-:Y:S01]  /*e840*/  FFMA.FTZ R51, R51, UR34, -R78.reuse ;  /* 0x0000002233337c23 */ /* 0x100fe2000801084e */
[----:B------:R2:W-:Y:S01]  /*e850*/  @!P1 SYNCS.ARRIVE.TRANS64.RED.A1T0 RZ, [R38+URZ], RZ ;  /* 0x000000ff26ff99a7 */ /* 0x0005e2000810043f */
[--C-:B------:R-:W-:Y:S01]  /*e860*/  FFMA.FTZ R10, R53, UR34, -R78.reuse ;  /* 0x00000022350a7c23 */ /* 0x100fe2000801084e */
[----:B------:R-:W3:Y:S01]  /*e870*/  MUFU.EX2 R75, R75 ;  /* 0x0000004b004b7308 */ /* 0x000ee20000000800 */
[----:B0-----:R-:W-:Y:S01]  /*e880*/  FFMA.FTZ R3, R6, R2, R73 ;  /* 0x0000000206037223 */ /* 0x001fe20000010049 */
[--C-:B------:R-:W-:Y:S01]  /*e890*/  FFMA.FTZ R57, R57, UR34, -R78.reuse ;  /* 0x0000002239397c23 */ /* 0x100fe2000801084e */
[--C-:B------:R-:W-:Y:S01]  /*e8a0*/  FFMA.FTZ R59, R59, UR34, -R78.reuse ;  /* 0x000000223b3b7c23 */ /* 0x100fe2000801084e */
[--C-:B------:R-:W-:Y:S01]  /*e8b0*/  FFMA.FTZ R46, R61, UR34, -R78.reuse ;  /* 0x000000223d2e7c23 */ /* 0x100fe2000801084e */
[--C-:B------:R-:W-:Y:S01]  /*e8c0*/  FFMA.FTZ R65, R65, UR34, -R78.reuse ;  /* 0x0000002241417c23 */ /* 0x100fe2000801084e */
[--C-:B------:R-:W-:Y:S01]  /*e8d0*/  FFMA.FTZ R67, R67, UR34, -R78.reuse ;  /* 0x0000002243437c23 */ /* 0x100fe2000801084e */
[--C-:B------:R-:W-:Y:S01]  /*e8e0*/  FFMA.FTZ R69, R69, UR34, -R78.reuse ;  /* 0x0000002245457c23 */ /* 0x100fe2000801084e */
[----:B------:R-:W0:Y:S01]  /*e8f0*/  MUFU.EX2 R12, R12 ;  /* 0x0000000c000c7308 */ /* 0x000e220000000800 */
[C---:B-1----:R-:W-:Y:S01]  /*e900*/  FADD.FTZ R2, R14.reuse, R3 ;  /* 0x000000030e027221 */ /* 0x042fe20000010000 */
[----:B------:R-:W-:Y:S01]  /*e910*/  F2FP.F16.F32.PACK_AB R73, R14, R73 ;  /* 0x000000490e49723e */ /* 0x000fe200000000ff */
[--C-:B------:R-:W-:Y:S01]  /*e920*/  FFMA.FTZ R79, R79, UR34, -R78.reuse ;  /* 0x000000224f4f7c23 */ /* 0x100fe2000801084e */
[--C-:B------:R-:W-:Y:S01]  /*e930*/  FFMA.FTZ R82, R82, UR34, -R78.reuse ;  /* 0x0000002252527c23 */ /* 0x100fe2000801084e */
[----:B------:R-:W-:Y:S01]  /*e940*/  FFMA.FTZ R81, R81, UR34, -R78 ;  /* 0x0000002251517c23 */ /* 0x000fe2000801084e */
[----:B------:R-:W-:Y:S01]  /*e950*/  ISETP.GT.AND P2, PT, R0, UR39, PT ;  /* 0x0000002700007c0c */ /* 0x000fe2000bf44270 */
[----:B------:R-:W-:Y:S01]  /*e960*/  UMOV UR54, UR45 ;  /* 0x0000002d00367c82 */ /* 0x000fe20008000000 */
[----:B------:R-:W1:Y:S01]  /*e970*/  MUFU.EX2 R13, R13 ;  /* 0x0000000d000d7308 */ /* 0x000e620000000800 */
[----:B---3--:R-:W-:Y:S01]  /*e980*/  FADD.FTZ R3, R75, R2 ;  /* 0x000000024b037221 */ /* 0x008fe20000010000 */
[----:B------:R-:W-:Y:S01]  /*e990*/  FFMA.FTZ R2, R55, UR34, -R78 ;  /* 0x0000002237027c23 */ /* 0x000fe2000801084e */
[-C--:B------:R-:W-:Y:S01]  /*e9a0*/  FMUL.FTZ R90, R90, R6.reuse ;  /* 0x000000065a5a7220 */ /* 0x080fe20000410000 */
[-C--:B------:R-:W-:Y:S01]  /*e9b0*/  FMUL.FTZ R91, R91, R6.reuse ;  /* 0x000000065b5b7220 */ /* 0x080fe20000410000 */
[-C--:B------:R-:W-:Y:S01]  /*e9c0*/  FMUL.FTZ R94, R94, R6.reuse ;  /* 0x000000065e5e7220 */ /* 0x080fe20000410000 */
[-C--:B------:R-:W-:Y:S01]  /*e9d0*/  FMUL.FTZ R95, R95, R6.reuse ;  /* 0x000000065f5f7220 */ /* 0x080fe20000410000 */
[-C--:B------:R-:W-:Y:S01]  /*e9e0*/  FMUL.FTZ R98, R98, R6.reuse ;  /* 0x0000000662627220 */ /* 0x080fe20000410000 */
[----:B------:R3:W-:Y:S01]  /*e9f0*/  MUFU.EX2 R35, R43 ;  /* 0x0000002b00237308 */ /* 0x0007e20000000800 */
        /* <DEDUP_REMOVED lines=8> */
[----:B---3--:R-:W-:Y:S01]  /*ea80*/  FADD.FTZ R43, R47, R30 ;  /* 0x0000001e2f2b7221 */ /* 0x008fe20000010000 */
[----:B-1----:R-:W-:Y:S01]  /*ea90*/  FADD.FTZ R14, R13, R14 ;  /* 0x0000000e0d0e7221 */ /* 0x002fe20000010000 */
[-C--:B------:R-:W-:Y:S01]  /*eaa0*/  FMUL.FTZ R110, R110, R6.reuse ;  /* 0x000000066e6e7220 */ /* 0x080fe20000410000 */
[-C--:B------:R-:W-:Y:S01]  /*eab0*/  FMUL.FTZ R111, R111, R6.reuse ;  /* 0x000000066f6f7220 */ /* 0x080fe20000410000 */
[C---:B------:R-:W-:Y:S01]  /*eac0*/  FADD.FTZ R30, R74.reuse, R43 ;  /* 0x0000002b4a1e7221 */ /* 0x040fe20000010000 */
[----:B------:R-:W-:Y:S01]  /*ead0*/  F2FP.F16.F32.PACK_AB R74, R74, R47 ;  /* 0x0000002f4a4a723e */ /* 0x000fe200000000ff */
[-C--:B------:R-:W-:Y:S01]  /*eae0*/  FMUL.FTZ R114, R114, R6.reuse ;  /* 0x0000000672727220 */ /* 0x080fe20000410000 */
[----:B------:R-:W1:Y:S01]  /*eaf0*/  MUFU.EX2 R26, R26 ;  /* 0x0000001a001a7308 */ /* 0x000e620000000800 */
[----:B------:R-:W-:Y:S01]  /*eb00*/  FADD.FTZ R30, R7, R30 ;  /* 0x0000001e071e7221 */ /* 0x000fe20000010000 */
[-C--:B------:R-:W-:Y:S01]  /*eb10*/  FMUL.FTZ R115, R115, R6.reuse ;  /* 0x0000000673737220 */ /* 0x080fe20000410000 */
[----:B------:R-:W-:Y:S01]  /*eb20*/  STSM.16.M88.4 [R17+0x21800], R72 ;  /* 0x0218004811007844 */ /* 0x000fe20000000200 */
[-C--:B------:R-:W-:Y:S01]  /*eb30*/  FMUL.FTZ R118, R118, R6.reuse ;  /* 0x0000000676767220 */ /* 0x080fe20000410000 */
[----:B------:R-:W-:Y:S01]  /*eb40*/  FADD.FTZ R3, R15, R30 ;  /* 0x0000001e0f037221 */ /* 0x000fe20000010000 */
[-C--:B------:R-:W-:Y:S01]  /*eb50*/  FMUL.FTZ R119, R119, R6.reuse ;  /* 0x0000000677777220 */ /* 0x080fe20000410000 */
[-C--:B------:R-:W-:Y:S01]  /*eb60*/  FMUL.FTZ R122, R122, R6.reuse ;  /* 0x000000067a7a7220 */ /* 0x080fe20000410000 */
[----:B------:R-:W3:Y:S01]  /*eb70*/  MUFU.EX2 R27, R27 ;  /* 0x0000001b001b7308 */ /* 0x000ee20000000800 */
[----:B------:R-:W-:Y:S01]  /*eb80*/  FADD.FTZ R12, R24, R3 ;  /* 0x00000003180c7221 */ /* 0x000fe20000010000 */
[----:B0-----:R-:W-:Y:S01]  /*eb90*/  FADD.FTZ R43, R21, R14 ;  /* 0x0000000e152b7221 */ /* 0x001fe20000010000 */
[----:B------:R-:W-:Y:S01]  /*eba0*/  FFMA.FTZ R3, R63, UR34, -R78 ;  /* 0x000000223f037c23 */ /* 0x000fe2000801084e */
[----:B------:R-:W-:Y:S01]  /*ebb0*/  F2FP.F16.F32.PACK_AB R13, R21, R13 ;  /* 0x0000000d150d723e */ /* 0x000fe200000000ff */
[----:B------:R-:W-:Y:S01]  /*ebc0*/  FADD.FTZ R45, R25, R12 ;  /* 0x0000000c192d7221 */ /* 0x000fe20000010000 */
[----:B------:R-:W-:Y:S01]  /*ebd0*/  FFMA.FTZ R78, R80, UR34, -R78 ;  /* 0x00000022504e7c23 */ /* 0x000fe2000801084e */
[----:B------:R-:W-:Y:S01]  /*ebe0*/  FMUL.FTZ R123, R123, R6 ;  /* 0x000000067b7b7220 */ /* 0x000fe20000410000 */
[----:B------:R-:W0:Y:S01]  /*ebf0*/  MUFU.EX2 R77, R77 ;  /* 0x0000004d004d7308 */ /* 0x000e220000000800 */
[----:B-1----:R-:W-:Y:S01]  /*ec00*/  FADD.FTZ R12, R26, R43 ;  /* 0x0000002b1a0c7221 */ /* 0x002fe20000010000 */
[----:B------:R-:W-:Y:S01]  /*ec10*/  FADD.FTZ R14, R28, R45 ;  /* 0x0000002d1c0e7221 */ /* 0x000fe20000010000 */
[----:B------:R-:W-:Y:S01]  /*ec20*/  F2FP.F16.F32.PACK_AB R28, R29, R28 ;  /* 0x0000001c1d1c723e */ /* 0x000fe200000000ff */
[-C--:B------:R-:W-:Y:S01]  /*ec30*/  FMUL.FTZ R126, R126, R6.reuse ;  /* 0x000000067e7e7220 */ /* 0x080fe20000410000 */
[-C--:B------:R-:W-:Y:S01]  /*ec40*/  FMUL.FTZ R127, R127, R6.reuse ;  /* 0x000000067f7f7220 */ /* 0x080fe20000410000 */
[----:B------:R-:W-:Y:S01]  /*ec50*/  FADD.FTZ R43, R29, R14 ;  /* 0x0000000e1d2b7221 */ /* 0x000fe20000010000 */
[-C--:B------:R-:W-:Y:S01]  /*ec60*/  FMUL.FTZ R130, R130, R6.reuse ;  /* 0x0000000682827220 */ /* 0x080fe20000410000 */
[----:B------:R-:W1:Y:S01]  /*ec70*/  MUFU.EX2 R31, R31 ;  /* 0x0000001f001f7308 */ /* 0x000e620000000800 */
[----:B---3--:R-:W-:Y:S01]  /*ec80*/  FADD.FTZ R12, R27, R12 ;  /* 0x0000000c1b0c7221 */ /* 0x008fe20000010000 */
[----:B------:R-:W-:Y:S01]  /*ec90*/  FADD.FTZ R14, R32, R43 ;  /* 0x0000002b200e7221 */ /* 0x000fe20000010000 */
[-C--:B------:R-:W-:Y:S01]  /*eca0*/  FMUL.FTZ R131, R131, R6.reuse ;  /* 0x0000000683837220 */ /* 0x080fe20000410000 */
[-C--:B------:R-:W-:Y:S01]  /*ecb0*/  FMUL.FTZ R134, R134, R6.reuse ;  /* 0x0000000686867220 */ /* 0x080fe20000410000 */
[----:B------:R-:W-:Y:S01]  /*ecc0*/  FMUL.FTZ R135, R135, R6 ;  /* 0x0000000687877220 */ /* 0x000fe20000410000 */
[----:B------:R-:W-:Y:S01]  /*ecd0*/  FADD.FTZ R45, R33, R14 ;  /* 0x0000000e212d7221 */ /* 0x000fe20000010000 */
[-C--:B------:R-:W-:Y:S01]  /*ece0*/  FMUL.FTZ R105, R105, R11.reuse ;  /* 0x0000000b69697220 */ /* 0x080fe20000410000 */
[----:B------:R-:W3:Y:S01]  /*ecf0*/  MUFU.EX2 R34, R34 ;  /* 0x0000002200227308 */ /* 0x000ee20000000800 */
[----:B0-----:R-:W-:Y:S01]  /*ed00*/  FADD.FTZ R12, R77, R12 ;  /* 0x0000000c4d0c7221 */ /* 0x001fe20000010000 */
[----:B------:R-:W-:Y:S01]  /*ed10*/  FADD.FTZ R30, R36, R45 ;  /* 0x0000002d241e7221 */ /* 0x000fe20000010000 */
[----:B------:R-:W-:Y:S01]  /*ed20*/  F2FP.F16.F32.PACK_AB R36, R37, R36 ;  /* 0x000000242524723e */ /* 0x000fe200000000ff */
[-C--:B------:R-:W-:Y:S01]  /*ed30*/  FMUL.FTZ R108, R108, R11.reuse ;  /* 0x0000000b6c6c7220 */ /* 0x080fe20000410000 */
[-C--:B------:R-:W-:Y:S01]  /*ed40*/  FMUL.FTZ R109, R109, R11.reuse ;  /* 0x0000000b6d6d7220 */ /* 0x080fe20000410000 */
[-C--:B------:R-:W-:Y:S01]  /*ed50*/  FMUL.FTZ R112, R112, R11.reuse ;  /* 0x0000000b70707220 */ /* 0x080fe20000410000 */
        /* <DEDUP_REMOVED lines=11> */
[----:B------:R-:W-:Y:S01]  /*ee10*/  FADD.FTZ R43, R37, R30 ;  /* 0x0000001e252b7221 */ /* 0x000fe20000010000 */
[----:B------:R-:W-:Y:S01]  /*ee20*/  F2FP.F16.F32.PACK_AB R30, R33, R32 ;  /* 0x00000020211e723e */ /* 0x000fe200000000ff */
[-C--:B------:R-:W-:Y:S01]  /*ee30*/  FMUL.FTZ R125, R125, R11.reuse ;  /* 0x0000000b7d7d7220 */ /* 0x080fe20000410000 */
[-C--:B------:R-:W-:Y:S01]  /*ee40*/  FMUL.FTZ R128, R128, R11.reuse ;  /* 0x0000000b80807220 */ /* 0x080fe20000410000 */
[----:B------:R-:W-:Y:S01]  /*ee50*/  FADD.FTZ R43, R40, R43 ;  /* 0x0000002b282b7221 */ /* 0x000fe20000010000 */
[----:B------:R-:W-:Y:S01]  /*ee60*/  FMUL.FTZ R129, R129, R11 ;  /* 0x0000000b81817220 */ /* 0x000fe20000410000 */
[----:B------:R-:W2:Y:S01]  /*ee70*/  MUFU.EX2 R20, R20 ;  /* 0x0000001400147308 */ /* 0x000ea20000000800 */
[----:B0-----:R-:W-:Y:S01]  /*ee80*/  FADD.FTZ R14, R83, R12 ;  /* 0x0000000c530e7221 */ /* 0x001fe20000010000 */
[----:B------:R-:W-:Y:S01]  /*ee90*/  F2FP.F16.F32.PACK_AB R12, R15, R7 ;  /* 0x000000070f0c723e */ /* 0x000fe200000000ff */
[----:B------:R-:W-:Y:S01]  /*eea0*/  FADD.FTZ R43, R42, R43 ;  /* 0x0000002b2a2b7221 */ /* 0x000fe20000010000 */
[----:B------:R-:W-:Y:S01]  /*eeb0*/  F2FP.F16.F32.PACK_AB R15, R27, R26 ;  /* 0x0000001a1b0f723e */ /* 0x000fe200000000ff */
[-C--:B------:R-:W-:Y:S01]  /*eec0*/  FMUL.FTZ R132, R132, R11.reuse ;  /* 0x0000000b84847220 */ /* 0x080fe20000410000 */
[----:B------:R-:W-:Y:S01]  /*eed0*/  F2FP.F16.F32.PACK_AB R31, R83, R34 ;  /* 0x00000022531f723e */ /* 0x000fe200000000ff */
[----:B------:R-:W-:Y:S01]  /*eee0*/  FADD.FTZ R43, R44, R43 ;  /* 0x0000002b2c2b7221 */ /* 0x000fe20000010000 */
[----:B------:R-:W0:Y:S01]  /*eef0*/  MUFU.EX2 R39, R39 ;  /* 0x0000002700277308 */ /* 0x000e220000000800 */
[----:B-1----:R-:W-:Y:S01]  /*ef00*/  FADD.FTZ R7, R9, R14 ;  /* 0x0000000e09077221 */ /* 0x002fe20000010000 */
[----:B------:R-:W-:Y:S01]  /*ef10*/  F2FP.F16.F32.PACK_AB R14, R25, R24 ;  /* 0x00000018190e723e */ /* 0x000fe200000000ff */
[C---:B------:R-:W-:Y:S01]  /*ef20*/  FADD.FTZ R43, R48.reuse, R43 ;  /* 0x0000002b302b7221 */ /* 0x040fe20000010000 */
[----:B------:R-:W-:Y:S01]  /*ef30*/  F2FP.F16.F32.PACK_AB R48, R48, R44 ;  /* 0x0000002c3030723e */ /* 0x000fe200000000ff */
[----:B------:R-:W-:Y:S01]  /*ef40*/  FMUL.FTZ R133, R133, R11 ;  /* 0x0000000b85857220 */ /* 0x000fe20000410000 */
[----:B------:R-:W-:-:S02]  /*ef50*/  VIADD R0, R0, 0xffffffff ;  /* 0xffffffff00007836 */ /* 0x000fc40000000000 */
[----:B------:R-:W-:Y:S01]  /*ef60*/  FADD.FTZ R43, R50, R43 ;  /* 0x0000002b322b7221 */ /* 0x000fe20000010000 */
[----:B------:R-:W1:Y:S01]  /*ef70*/  MUFU.EX2 R41, R41 ;  /* 0x0000002900297308 */ /* 0x000e620000000800 */
[C---:B--2---:R-:W-:Y:S01]  /*ef80*/  FADD.FTZ R38, R20.reuse, R7 ;  /* 0x0000000714267221 */ /* 0x044fe20000010000 */
[----:B------:R2:W-:Y:S01]  /*ef90*/  STSM.16.M88.4 [R23], R12 ;  /* 0x0000000c17007844 */ /* 0x0005e20000000200 */
[----:B------:R-:W-:Y:S01]  /*efa0*/  F2FP.F16.F32.PACK_AB R37, R20, R9 ;  /* 0x000000091425723e */ /* 0x000fe200000000ff */
[----:B------:R-:W-:Y:S02]  /*efb0*/  IMAD.MOV.U32 R6, RZ, RZ, R8 ;  /* 0x000000ffff067224 */ /* 0x000fe400078e0008 */
[----:B------:R3:W-:Y:S02]  /*efc0*/  STSM.16.M88.4 [R22], R28 ;  /* 0x0000001c16007844 */ /* 0x0007e40000000200 */
[----:B------:R-:W4:Y:S01]  /*efd0*/  MUFU.EX2 R49, R49 ;  /* 0x0000003100317308 */ /* 0x000f220000000800 */
[----:B0-----:R-:W-:Y:S01]  /*efe0*/  FADD.FTZ R38, R39, R38 ;  /* 0x0000002627267221 */ /* 0x001fe20000010000 */
[----:B------:R-:W-:-:S03]  /*eff0*/  F2FP.F16.F32.PACK_AB R39, R35, R39 ;  /* 0x000000272327723e */ /* 0x000fc600000000ff */
[----:B------:R-:W-:-:S03]  /*f000*/  FADD.FTZ R38, R35, R38 ;  /* 0x0000002623267221 */ /* 0x000fc60000010000 */
[----:B------:R-:W0:Y:S01]  /*f010*/  MUFU.EX2 R51, R51 ;  /* 0x0000003300337308 */ /* 0x000e220000000800 */
[----:B-1----:R-:W-:-:S07]  /*f020*/  FADD.FTZ R38, R41, R38 ;  /* 0x0000002629267221 */ /* 0x002fce0000010000 */
[----:B------:R-:W1:Y:S01]  /*f030*/  MUFU.EX2 R52, R52 ;  /* 0x0000003400347308 */ /* 0x000e620000000800 */
[C---:B----4-:R-:W-:Y:S01]  /*f040*/  FADD.FTZ R38, R49.reuse, R38 ;  /* 0x0000002631267221 */ /* 0x050fe20000010000 */
[----:B------:R-:W-:-:S06]  /*f050*/  F2FP.F16.F32.PACK_AB R49, R49, R41 ;  /* 0x000000293131723e */ /* 0x000fcc00000000ff */
[----:B------:R-:W4:Y:S01]  /*f060*/  MUFU.EX2 R10, R10 ;  /* 0x0000000a000a7308 */ /* 0x000f220000000800 */
[----:B0-----:R-:W-:Y:S01]  /*f070*/  FADD.FTZ R7, R51, R38 ;  /* 0x0000002633077221 */ /* 0x001fe20000010000 */
[----:B------:R-:W-:-:S05]  /*f080*/  F2FP.F16.F32.PACK_AB R38, R42, R40 ;  /* 0x000000282a26723e */ /* 0x000fca00000000ff */
[----:B------:R3:W-:Y:S01]  /*f090*/  STSM.16.M88.4 [R18], R36 ;  /* 0x0000002412007844 */ /* 0x0007e20000000200 */
[----:B------:R-:W0:Y:S01]  /*f0a0*/  MUFU.EX2 R54, R54 ;  /* 0x0000003600367308 */ /* 0x000e220000000800 */
[C---:B-1----:R-:W-:Y:S01]  /*f0b0*/  FADD.FTZ R43, R52.reuse, R43 ;  /* 0x0000002b342b7221 */ /* 0x042fe20000010000 */
[----:B------:R-:W-:-:S06]  /*f0c0*/  F2FP.F16.F32.PACK_AB R50, R52, R50 ;  /* 0x000000323432723e */ /* 0x000fcc00000000ff */
[----:B------:R-:W2:Y:S01]  /*f0d0*/  MUFU.EX2 R2, R2 ;  /* 0x0000000200027308 */ /* 0x000ea20000000800 */
[C---:B----4-:R-:W-:Y:S01]  /*f0e0*/  FADD.FTZ R7, R10.reuse, R7 ;  /* 0x000000070a077221 */ /* 0x050fe20000010000 */
[----:B------:R-:W-:-:S05]  /*f0f0*/  F2FP.F16.F32.PACK_AB R51, R10, R51 ;  /* 0x000000330a33723e */ /* 0x000fca00000000ff */
[----:B------:R3:W-:Y:S01]  /*f100*/  STSM.16.M88.4 [R17+0x27800], R48 ;  /* 0x0278003011007844 */ /* 0x0007e20000000200 */
        /* <DEDUP_REMOVED lines=19> */
[----:B------:R-:W-:-:S05]  /*f240*/  F2FP.F16.F32.PACK_AB R59, R46, R59 ;  /* 0x0000003b2e3b723e */ /* 0x000fca00000000ff */
[----:B------:R3:W-:Y:S01]  /*f250*/  STSM.16.M88.4 [R136], R56 ;  /* 0x0000003888007844 */ /* 0x0007e20000000200 */
        /* <DEDUP_REMOVED lines=19> */
[----:B------:R-:W-:-:S05]  /*f390*/  F2FP.F16.F32.PACK_AB R67, R26, R67 ;  /* 0x000000431a43723e */ /* 0x000fca00000000ff */
[----:B------:R3:W-:Y:S01]  /*f3a0*/  STSM.16.M88.4 [R22+0x6000], R64 ;  /* 0x0060004016007844 */ /* 0x0007e20000000200 */
        /* <DEDUP_REMOVED lines=10> */
[----:B------:R2:W4:Y:S01]  /*f450*/  MUFU.EX2 R9, R78 ;  /* 0x0000004e00097308 */ /* 0x0005220000000800 */
[----:B-1----:R-:W-:-:S04]  /*f460*/  FADD.FTZ R10, R71, R10 ;  /* 0x0000000a470a7221 */ /* 0x002fc80000010000 */
[C---:B------:R-:W-:Y:S01]  /*f470*/  FADD.FTZ R3, R5.reuse, R10 ;  /* 0x0000000a05037221 */ /* 0x040fe20000010000 */
[----:B--2---:R-:W-:Y:S01]  /*f480*/  F2FP.F16.F32.PACK_AB R78, R5, R71 ;  /* 0x00000047054e723e */ /* 0x004fe200000000ff */
[----:B0-----:R-:W-:Y:S01]  /*f490*/  FADD.FTZ R7, R82, R7 ;  /* 0x0000000752077221 */ /* 0x001fe20000010000 */
[----:B------:R-:W-:Y:S01]  /*f4a0*/  IMAD.MOV.U32 R5, RZ, RZ, R4 ;  /* 0x000000ffff057224 */ /* 0x000fe200078e0004 */
[C---:B----4-:R-:W-:Y:S02]  /*f4b0*/  F2FP.F16.F32.PACK_AB R79, R9.reuse, R82 ;  /* 0x00000052094f723e */ /* 0x050fe400000000ff */
[----:B------:R-:W-:-:S03]  /*f4c0*/  FADD.FTZ R2, R9, R7 ;  /* 0x0000000709027221 */ /* 0x000fc60000010000 */
[----:B------:R3:W-:Y:S01]  /*f4d0*/  STSM.16.M88.4 [R18+0x6000], R76 ;  /* 0x0060004c12007844 */ /* 0x0007e20000000200 */
[----:B------:R0:W-:Y:S06]  /*f4e0*/  MEMBAR.ALL.CTA ;  /* 0x0000000000007992 */ /* 0x0001ec0000008000 */
[----:B0-----:R-:W0:Y:S02]  /*f4f0*/  FENCE.VIEW.ASYNC.S ;  /* 0x00000000000073c6 */ /* 0x001e240000000000 */
[----:B0-----:R-:W-:Y:S01]  /*f500*/  NOP ;  /* 0x0000000000007918 */ /* 0x001fe20000000000 */
[----:B------:R-:W-:Y:S05]  /*f510*/  @P2 BRA `(.L_x_10813) ;  /* 0xffffffc400d82947 */ /* 0x000fea000383ffff */
.L_x_10796:
[----:B------:R-:W-:Y:S06]  /*f520*/  BAR.ARV 0x8, 0x200 ;  /* 0x0208000000007b1d */ /* 0x000fec0000002000 */
[----:B------:R-:W-:Y:S05]  /*f530*/  @!P0 BRA `(.L_x_10814) ;  /* 0x0000000000048947 */ /* 0x000fea0003800000 */
[----:B------:R-:W-:Y:S01]  /*f540*/  BPT.TRAP 0x1 ;  /* 0x000000040000795c */ /* 0x000fe20000300000 */
.L_x_10814:
[----:B------:R-:W-:Y:S01]  /*f550*/  ULEA UR9, UR45, UR42, 0x3 ;  /* 0x0000002a2d097291 */ /* 0x000fe2000f8e183f */
[----:B------:R-:W-:-:S05]  /*f560*/  IMAD.U32 R0, RZ, RZ, UR50 ;  /* 0x00000032ff007e24 */ /* 0x000fca000f8e00ff */
[----:B------:R-:W-:-:S04]  /*f570*/  SHF.L.U32 R0, R0, 0x1f, RZ ;  /* 0x0000001f00007819 */ /* 0x000fc800000006ff */
[----:B------:R1:W2:Y:S01]  /*f580*/  SYNCS.PHASECHK.TRANS64.TRYWAIT P2, [UR9+0x2d850], R0 ;  /* 0x02d85000ff0075a7 */ /* 0x0002a20008040149 */
[----:B------:R-:W-:Y:S05]  /*f590*/  @!P0 BRA `(.L_x_10815) ;  /* 0x0000000000048947 */ /* 0x000fea0003800000 */
[----:B------:R-:W-:Y:S01]  /*f5a0*/  BPT.TRAP 0x1 ;  /* 0x000000040000795c */ /* 0x000fe20000300000 */
.L_x_10815:
[----:B--2---:R-:W-:Y:S05]  /*f5b0*/  @P2 BRA `(.L_x_10816) ;  /* 0x0000000000082947 */ /* 0x004fea0003800000 */
[----:B------:R-:W2:Y:S02]  /*f5c0*/  SYNCS.PHASECHK.TRANS64.TRYWAIT P0, [UR9+0x2d850], R0 ;  /* 0x02d85000ff0075a7 */ /* 0x000ea40008000149 */
[----:B--2---:R-:W-:Y:S05]  /*f5d0*/  @!P0 BRA `(.L_x_10817) ;  /* 0x0000007000708947 */ /* 0x004fea0003800000 */
.L_x_10816:
[----:B------:R-:W-:Y:S01]  /*f5e0*/  UIADD3 UR42, UR42, 0x400, URZ ;  /* 0x000004002a2a7890 */ /* 0x000fe2000fffe03f */
[----:B------:R-:W-:Y:S01]  /*f5f0*/  WARPGROUP.ARRIVE ;  /* 0x00000000000079c5 */ /* 0x000fe20000000000 */
[----:B------:R-:W-:Y:S01]  /*f600*/  ULOP3.LUT UR36, UR36, 0x10000, URZ, 0xfc, !UPT ;  /* 0x0001000024247892 */ /* 0x000fe2000f8efc3f */
[----:B-12---:R-:W1:Y:S01]  /*f610*/  SHFL.BFLY PT, R0, R3, 0x2, 0x1f ;  /* 0x0c401f0003007f89 */ /* 0x006e6200000e0000 */
[----:B------:R-:W-:Y:S01]  /*f620*/  USHF.R.U32.HI UR42, URZ, 0x4, UR42 ;  /* 0x000000043f2a7899 */ /* 0x000fe2000801162a */
[----:B------:R-:W-:Y:S01]  /*f630*/  IMAD.U32 R11, RZ, RZ, UR9 ;  /* 0x00000009ff0b7e24 */ /* 0x000fe2000f8e00ff */
[----:B------:R-:W-:Y:S01]  /*f640*/  UMOV UR5, 0x40000040 ;  /* 0x4000004000057882 */ /* 0x000fe20000000000 */
[----:B------:R-:W-:Y:S01]  /*f650*/  UMOV UR7, 0x80000020 ;  /* 0x8000002000077882 */ /* 0x000fe20000000000 */
[----:B------:R-:W-:Y:S01]  /*f660*/  ULOP3.LUT UR42, UR42, 0x3fff, URZ, 0xc0, !UPT ;  /* 0x00003fff2a2a7892 */ /* 0x000fe2000f8ec03f */
[----:B------:R-:W2:Y:S01]  /*f670*/  SHFL.BFLY PT, R5, R2, 0x2, 0x1f ;  /* 0x0c401f0002057f89 */ /* 0x000ea200000e0000 */
[----:B------:R-:W-:Y:S01]  /*f680*/  UMOV UR4, UR36 ;  /* 0x0000002400047c82 */ /* 0x000fe20008000000 */
[----:B0--3--:R-:W-:Y:S01]  /*f690*/  IMAD.MOV.U32 R48, RZ, RZ, RZ ;  /* 0x000000ffff307224 */ /* 0x009fe200078e00ff */
[----:B------:R-:W-:Y:S01]  /*f6a0*/  ULOP3.LUT UR8, UR42, 0x2000000, URZ, 0xfc, !UPT ;  /* 0x020000002a087892 */ /* 0x000fe2000f8efc3f */
[----:B------:R-:W-:Y:S01]  /*f6b0*/  IMAD.U32 R12, RZ, RZ, UR34 ;  /* 0x00000022ff0c7e24 */ /* 0x000fe2000f8e00ff */
[----:B------:R-:W-:Y:S01]  /*f6c0*/  UIADD3 UR46, UR46, 0x1, URZ ;  /* 0x000000012e2e7890 */ /* 0x000fe2000fffe03f */
[----:B------:R-:W-:Y:S01]  /*f6d0*/  IMAD.MOV.U32 R36, RZ, RZ, -0x800000 ;  /* 0xff800000ff247424 */ /* 0x000fe200078e00ff */
[----:B------:R-:W-:-:S02]  /*f6e0*/  UIMAD UR8, UR45, 0x600, UR8 ;  /* 0x000006002d0878a4 */ /* 0x000fc4000f8e0208 */
[----:B------:R-:W-:-:S04]  /*f6f0*/  UIADD3 UR45, UR45, 0x1, URZ ;  /* 0x000000012d2d7890 */ /* 0x000fc8000fffe03f */
[----:B------:R-:W-:Y:S01]  /*f700*/  UISETP.NE.AND UP0, UPT, UR45, 0x2, UPT ;  /* 0x000000022d00788c */ /* 0x000fe2000bf05270 */
[----:B------:R-:W-:Y:S02]  /*f710*/  UMOV UR6, UR8 ;  /* 0x0000000800067c82 */ /* 0x000fe40008000000 */
[----:B------:R-:W-:Y:S01]  /*f720*/  HGMMA.64x96x16.F32 R88, gdesc[UR4].tnspB, R88, gsb0 ;  /* 0x41600000045879f0 */ /* 0x000fe20008000858 */
[----:B------:R-:W-:Y:S01]  /*f730*/  UIADD3 UR4, UR36, 0x2, URZ ;  /* 0x0000000224047890 */ /* 0x000fe2000fffe03f */
[----:B-1----:R-:W-:Y:S01]  /*f740*/  FADD.FTZ R0, R0, R3 ;  /* 0x0000000300007221 */ /* 0x002fe20000010000 */
[----:B------:R-:W-:Y:S01]  /*f750*/  UIADD3 UR6, UR8, 0x40, URZ ;  /* 0x0000004008067890 */ /* 0x000fe2000fffe03f */
[----:B------:R-:W-:Y:S01]  /*f760*/  IMAD.U32 R3, RZ, RZ, UR34 ;  /* 0x00000022ff037e24 */ /* 0x000fe2000f8e00ff */
[----:B------:R-:W-:Y:S01]  /*f770*/  UMOV UR5, 0x40000040 ;  /* 0x4000004000057882 */ /* 0x000fe20000000000 */
[----:B------:R-:W-:Y:S01]  /*f780*/  UMOV UR7, 0x80000020 ;  /* 0x8000002000077882 */ /* 0x000fe20000000000 */
[----:B--2---:R-:W-:Y:S01]  /*f790*/  FADD.FTZ R6, R5, R2 ;  /* 0x0000000205067221 */ /* 0x004fe20000010000 */
[----:B------:R-:W-:Y:S01]  /*f7a0*/  IMAD.MOV.U32 R2, RZ, RZ, RZ ;  /* 0x000000ffff027224 */ /* 0x000fe200078e00ff */
[----:B------:R-:W0:Y:S01]  /*f7b0*/  SHFL.BFLY PT, R5, R0, 0x1, 0x1f ;  /* 0x0c201f0000057f89 */ /* 0x000e2200000e0000 */
[----:B------:R-:W-:-:S03]  /*f7c0*/  USEL UR45, UR45, URZ, UP0 ;  /* 0x0000003f2d2d7287 */ /* 0x000fc60008000000 */
[----:B------:R-:W1:Y:S01]  /*f7d0*/  SHFL.BFLY PT, R7, R6, 0x1, 0x1f ;  /* 0x0c201f0006077f89 */ /* 0x000e6200000e0000 */
[----:B0-----:R-:W-:Y:S01]  /*f7e0*/  FADD.FTZ R9, R0, R5 ;  /* 0x0000000500097221 */ /* 0x001fe20000010000 */
[----:B------:R-:W-:Y:S02]  /*f7f0*/  IMAD.MOV.U32 R0, RZ, RZ, -0x800000 ;  /* 0xff800000ff007424 */ /* 0x000fe400078e00ff */
[----:B-1----:R-:W-:Y:S02]  /*f800*/  FADD.FTZ R10, R6, R7 ;  /* 0x00000007060a7221 */ /* 0x002fe40000010000 */
[----:B------:R-:W-:-:S03]  /*f810*/  FSETP.NE.FTZ.AND P0, PT, R9, RZ, PT ;  /* 0x000000ff0900720b */ /* 0x000fc60003f15000 */
[----:B------:R-:W-:-:S10]  /*f820*/  FSETP.NE.FTZ.AND P2, PT, R10, RZ, PT ;  /* 0x000000ff0a00720b */ /* 0x000fd40003f55000 */
[----:B------:R-:W0:Y:S01]  /*f830*/  @P0 MUFU.LG2 R5, R9 ;  /* 0x0000000900050308 */ /* 0x000e220000000c00 */
[----:B------:R-:W-:Y:S02]  /*f840*/  @P0 FMUL.FTZ R3, R3, 0.69314718246459960938 ;  /* 0x3f31721803030820 */ /* 0x000fe40000410000 */
[----:B------:R-:W-:-:S05]  /*f850*/  @P2 FMUL.FTZ R12, R12, 0.69314718246459960938 ;  /* 0x3f3172180c0c2820 */ /* 0x000fca0000410000 */
        /* <DEDUP_REMOVED lines=55> */
[----:B------:R-:W-:-:S04]  /*fbd0*/  USEL UR4, URZ, 0x1, UP0 ;  /* 0x000000013f047887 */ /* 0x000fc80008000000 */
[----:B------:R-:W-:Y:S01]  /*fbe0*/  ULOP3.LUT UR50, UR50, UR4, URZ, 0x3c, !UPT ;  /* 0x0000000432327292 */ /* 0x000fe2000f8e3c3f */
        /* <DEDUP_REMOVED lines=49> */
[----:B-1----:R-:W-:-:S07]  /*ff00*/  FMUL.FTZ R48, R135, R48 ;  /* 0x0000003087307220 */ /* 0x002fce0000410000 */
.L_x_10747:
[----:B------:R-:W0:Y:S08]  /*ff10*/  S2UR UR4, SR_CgaCtaId ;  /* 0x00000000000479c3 */ /* 0x000e300000008800 */
[----:B------:R-:W-:Y:S06]  /*ff20*/  BAR.SYNC.DEFER_BLOCKING 0x5, 0x200 ;  /* 0x0148000000007b1d */ /* 0x000fec0000010000 */
[----:B------:R-:W-:Y:S01]  /*ff30*/  UMOV UR42, 0x400 ;  /* 0x00000400002a7882 */ /* 0x000fe20000000000 */
[----:B------:R-:W-:Y:S01]  /*ff40*/  BSSY B0, `(.L_x_10818) ;  /* 0x0000170000007945 */ /* 0x000fe20003800000 */
[----:B0-----:R-:W-:-:S09]  /*ff50*/  ULEA UR42, UR4, UR42, 0x18 ;  /* 0x0000002a042a7291 */ /* 0x001fd2000f8ec03f */
[----:B------:R-:W0:Y:S02]  /*ff60*/  LDS R2, [UR42+0x2d8d0] ;  /* 0x02d8d02aff027984 */ /* 0x000e240008000800 */
[----:B0-----:R-:W-:Y:S01]  /*ff70*/  R2UR UR4, R2 ;  /* 0x00000000020472ca */ /* 0x001fe200000e0000 */
[----:B------:R-:W-:Y:S06]  /*ff80*/  BAR.ARV 0x4, 0x200 ;  /* 0x0108000000007b1d */ /* 0x000fec0000002000 */
[----:B------:R-:W-:Y:S08]  /*ff90*/  @P0 BRA `(.L_x_10819) ;  /* 0x0000000c00bc0947 */ /* 0x000ff00003800000 */
[----:B------:R-:W0:Y:S01]  /*ffa0*/  S2UR UR5, SR_SWINHI ;  /* 0x00000000000579c3 */ /* 0x000e220000002f00 */
[----:B------:R-:W-:-:S07]  /*ffb0*/  IMAD R3, R142, 0x20, R138 ;  /* 0x000000208e037824 */ /* 0x000fce00078e028a */
[----:B------:R-:W-:Y:S01]  /*ffc0*/  BAR.SYNC.DEFER_BLOCKING 0x1, 0x180 ;  /* 0x0046000000007b1d */ /* 0x000fe20000010000 */
[----:B------:R-:W-:Y:S01]  /*ffd0*/  USHF.R.S32.HI UR10, URZ, 0x1f, UR40 ;  /* 0x0000001f3f0a7899 */ /* 0x000fe20008011428 */
[----:B------:R-:W-:Y:S01]  /*ffe0*/  VIADD R52, R137, UR41 ;  /* 0x0000002989347c36 */ /* 0x000fe20008000000 */
[----:B------:R-:W-:Y:S01]  /*fff0*/  USHF.R.S32.HI UR12, URZ, 0x1f, UR44 ;  /* 0x0000001f3f0c7899 */ /* 0x000fe2000801142c */
[----:B------:R-:W-:-:S04]  /*10000*/  F2FP.F16.F32.PACK_AB R6, R93, R6 ;  /* 0x000000065d06723e */ /* 0x000fc800000000ff */
[----:B------:R-:W1:Y:S01]  /*10010*/  LDC R37, c[0x0][0xbe8] ;  /* 0x0002fa00ff257b82 */ /* 0x000e620000000800 */
[----:B------:R-:W-:Y:S01]  /*10020*/  ULDC.64 UR8, c[0x0][0xb90] ;  /* 0x0002e40000087ab9 */ /* 0x000fe20000000a00 */
[----:B------:R-:W-:Y:S02]  /*10030*/  F2FP.F16.F32.PACK_AB R26, R125, R26 ;  /* 0x0000001a7d1a723e */ /* 0x000fe400000000ff */
[----:B------:R-:W-:Y:S02]  /*10040*/  F2FP.F16.F32.PACK_AB R27, R46, R27 ;  /* 0x0000001b2e1b723e */ /* 0x000fe400000000ff */
[----:B------:R-:W-:Y:S02]  /*10050*/  F2FP.F16.F32.PACK_AB R28, R129, R28 ;  /* 0x0000001c811c723e */ /* 0x000fe400000000ff */
[----:B------:R-:W-:Y:S02]  /*10060*/  F2FP.F16.F32.PACK_AB R29, R44, R29 ;  /* 0x0000001d2c1d723e */ /* 0x000fe400000000ff */
[----:B------:R-:W-:-:S02]  /*10070*/  F2FP.F16.F32.PACK_AB R30, R133, R30 ;  /* 0x0000001e851e723e */ /* 0x000fc400000000ff */
[----:B------:R-:W-:Y:S01]  /*10080*/  F2FP.F16.F32.PACK_AB R31, R48, R31 ;  /* 0x0000001f301f723e */ /* 0x000fe200000000ff */
[----:B------:R-:W-:Y:S01]  /*10090*/  UMOV UR6, UR42 ;  /* 0x0000002a00067c82 */ /* 0x000fe20008000000 */
[----:B0-----:R-:W-:Y:S01]  /*100a0*/  UMOV UR7, UR5 ;  /* 0x0000000500077c82 */ /* 0x001fe20008000000 */
[----:B------:R-:W-:Y:S01]  /*100b0*/  UIMAD UR5, UR10, UR8, URZ ;  /* 0x000000080a0572a4 */ /* 0x000fe2000f8e023f */
[----:B------:R-:W-:Y:S02]  /*100c0*/  IMAD.U32 R40, RZ, RZ, UR6 ;  /* 0x00000006ff287e24 */ /* 0x000fe4000f8e00ff */
[----:B------:R-:W-:Y:S01]  /*100d0*/  IMAD.U32 R41, RZ, RZ, UR7 ;  /* 0x00000007ff297e24 */ /* 0x000fe2000f8e00ff */
[----:B------:R-:W-:Y:S02]  /*100e0*/  UIMAD.WIDE.U32 UR6, UR40, UR8, URZ ;  /* 0x00000008280672a5 */ /* 0x000fe4000f8e003f */
[----:B------:R-:W-:Y:S01]  /*100f0*/  UIMAD UR5, UR40, UR9, UR5 ;  /* 0x00000009280572a4 */ /* 0x000fe2000f8e0205 */
[----:B------:R-:W-:-:S02]  /*10100*/  IMAD.WIDE R4, R147, 0x2, R40 ;  /* 0x0000000293047825 */ /* 0x000fc400078e0228 */
[----:B------:R-:W-:Y:S01]  /*10110*/  ULDC.64 UR8, c[0x0][0xb98] ;  /* 0x0002e60000087ab9 */ /* 0x000fe20000000a00 */
[----:B------:R-:W-:Y:S01]  /*10120*/  UIADD3 UR7, UR7, UR5, URZ ;  /* 0x0000000507077290 */ /* 0x000fe2000fffe03f */
[----:B------:R-:W-:Y:S01]  /*10130*/  IMAD.WIDE R40, R3, 0x2, R40 ;  /* 0x0000000203287825 */ /* 0x000fe200078e0228 */
[C---:B------:R-:W-:Y:S01]  /*10140*/  IADD3 R35, P1, R4.reuse, 0x6000, RZ ;  /* 0x0000600004237810 */ /* 0x040fe20007f3e0ff */
[----:B------:R-:W-:Y:S01]  /*10150*/  UIMAD UR5, UR12, UR8, URZ ;  /* 0x000000080c0572a4 */ /* 0x000fe2000f8e023f */
[C---:B------:R-:W-:Y:S01]  /*10160*/  LOP3.LUT R3, R4.reuse, 0x180, RZ, 0xc0, !PT ;  /* 0x0000018004037812 */ /* 0x040fe200078ec0ff */
[----:B------:R-:W-:Y:S01]  /*10170*/  UIMAD.WIDE.U32 UR6, UR44, UR8, UR6 ;  /* 0x000000082c0672a5 */ /* 0x000fe2000f8e0006 */
[C---:B------:R-:W-:Y:S01]  /*10180*/  IADD3 R8, P3, R4.reuse, 0x3000, RZ ;  /* 0x0000300004087810 */ /* 0x040fe20007f7e0ff */
[--C-:B------:R-:W-:Y:S01]  /*10190*/  IMAD.X R25, RZ, RZ, R5.reuse, P1 ;  /* 0x000000ffff197224 */ /* 0x100fe200008e0605 */
[----:B-1----:R-:W-:Y:S01]  /*101a0*/  ISETP.NE.AND P1, PT, R37, 0x1, PT ;  /* 0x000000012500780c */ /* 0x002fe20003f25270 */
[----:B------:R-:W-:Y:S01]  /*101b0*/  UIMAD UR5, UR44, UR9, UR5 ;  /* 0x000000092c0572a4 */ /* 0x000fe2000f8e0205 */
[----:B------:R-:W-:Y:S01]  /*101c0*/  SHF.R.U64 R3, R3, 0x3, RZ ;  /* 0x0000000303037819 */ /* 0x000fe200000012ff */
[----:B------:R-:W-:Y:S01]  /*101d0*/  IMAD.X R13, RZ, RZ, R5, P3 ;  /* 0x000000ffff0d7224 */ /* 0x000fe200018e0605 */
[C---:B------:R-:W-:Y:S01]  /*101e0*/  IADD3 R21, P4, R4.reuse, 0x20, RZ ;  /* 0x0000002004157810 */ /* 0x040fe20007f9e0ff */
[----:B------:R-:W-:Y:S01]  /*101f0*/  ULDC.64 UR8, c[0x0][0xae8] ;  /* 0x0002ba0000087ab9 */ /* 0x000fe20000000a00 */
[----:B------:R-:W-:-:S02]  /*10200*/  IADD3 R15, P0, R4, 0x6020, RZ ;  /* 0x00006020040f7810 */ /* 0x000fc40007f1e0ff */
[----:B------:R-:W-:Y:S01]  /*10210*/  IADD3 R33, P2, R4, 0x3020, RZ ;  /* 0x0000302004217810 */ /* 0x000fe20007f5e0ff */
[--C-:B------:R-:W-:Y:S01]  /*10220*/  IMAD.X R9, RZ, RZ, R5.reuse, P4 ;  /* 0x000000ffff097224 */ /* 0x100fe200020e0605 */
[----:B------:R-:W-:Y:S02]  /*10230*/  LOP3.LUT R4, R3, R4, RZ, 0x3c, !PT ;  /* 0x0000000403047212 */ /* 0x000fe400078e3cff */
[----:B------:R-:W-:Y:S01]  /*10240*/  LOP3.LUT R12, R35, 0x180, RZ, 0xc0, !PT ;  /* 0x00000180230c7812 */ /* 0x000fe200078ec0ff */
[----:B------:R-:W0:Y:S01]  /*10250*/  @P1 LDC R45, c[0x0][0xbec] ;  /* 0x0002fb00ff2d1b82 */ /* 0x000e220000000800 */
[----:B------:R-:W-:Y:S01]  /*10260*/  LOP3.LUT R3, R8, 0x180, RZ, 0xc0, !PT ;  /* 0x0000018008037812 */ /* 0x000fe200078ec0ff */
[----:B------:R-:W-:Y:S01]  /*10270*/  IMAD.X R11, RZ, RZ, R5, P2 ;  /* 0x000000ffff0b7224 */ /* 0x000fe200010e0605 */
[----:B------:R-:W-:Y:S02]  /*10280*/  LOP3.LUT R2, R21, 0x180, RZ, 0xc0, !PT ;  /* 0x0000018015027812 */ /* 0x000fe400078ec0ff */
[----:B------:R-:W-:-:S02]  /*10290*/  SHF.R.U64 R12, R12, 0x3, RZ ;  /* 0x000000030c0c7819 */ /* 0x000fc400000012ff */
[----:B------:R-:W-:Y:S01]  /*102a0*/  SHF.R.U64 R3, R3, 0x3, RZ ;  /* 0x0000000303037819 */ /* 0x000fe200000012ff */
[----:B------:R-:W1:Y:S01]  /*102b0*/  @P1 LDC R50, c[0x0][0xbf0] ;  /* 0x0002fc00ff321b82 */ /* 0x000e620000000800 */
[----:B------:R-:W-:Y:S02]  /*102c0*/  SHF.R.U64 R2, R2, 0x3, RZ ;  /* 0x0000000302027819 */ /* 0x000fe400000012ff */
[----:B------:R-:W-:Y:S02]  /*102d0*/  IADD3 R43, P5, R40, 0x7800, RZ ;  /* 0x00007800282b7810 */ /* 0x000fe40007fbe0ff */
[----:B------:R-:W-:Y:S02]  /*102e0*/  LOP3.LUT R24, R12, R35, RZ, 0x3c, !PT ;  /* 0x000000230c187212 */ /* 0x000fe400078e3cff */
[----:B------:R-:W-:Y:S02]  /*102f0*/  LOP3.LUT R14, R15, 0x180, RZ, 0xc0, !PT ;  /* 0x000001800f0e7812 */ /* 0x000fe400078ec0ff */
[----:B------:R-:W-:-:S02]  /*10300*/  LOP3.LUT R12, R3, R8, RZ, 0x3c, !PT ;  /* 0x00000008030c7212 */ /* 0x000fc400078e3cff */
[----:B------:R-:W-:Y:S02]  /*10310*/  LOP3.LUT R8, R2, R21, RZ, 0x3c, !PT ;  /* 0x0000001502087212 */ /* 0x000fe400078e3cff */
[----:B------:R-:W-:Y:S02]  /*10320*/  LOP3.LUT R2, R43, 0x180, RZ, 0xc0, !PT ;  /* 0x000001802b027812 */ /* 0x000fe400078ec0ff */
[----:B------:R-:W-:Y:S01]  /*10330*/  SHF.R.U64 R14, R14, 0x3, RZ ;  /* 0x000000030e0e7819 */ /* 0x000fe200000012ff */
[----:B0-----:R-:W-:Y:S01]  /*10340*/  @P1 IMAD.HI.U32 R45, R52, R45, RZ ;  /* 0x0000002d342d1227 */ /* 0x001fe200078e00ff */
[----:B------:R-:W-:Y:S02]  /*10350*/  SHF.R.U64 R2, R2, 0x3, RZ ;  /* 0x0000000302027819 */ /* 0x000fe400000012ff */
[----:B------:R-:W-:Y:S01]  /*10360*/  LOP3.LUT R14, R14, R15, RZ, 0x3c, !PT ;  /* 0x0000000f0e0e7212 */ /* 0x000fe200078e3cff */
[----:B------:R-:W-:Y:S01]  /*10370*/  IMAD.X R15, RZ, RZ, R5, P0 ;  /* 0x000000ffff0f7224 */ /* 0x000fe200000e0605 */
[----:B------:R-:W-:-:S02]  /*10380*/  IADD3 R39, P0, R40, 0x1800, RZ ;  /* 0x0000180028277810 */ /* 0x000fc40007f1e0ff */
[----:B------:R-:W-:Y:S01]  /*10390*/  LOP3.LUT R2, R2, R43, RZ, 0x3c, !PT ;  /* 0x0000002b02027212 */ /* 0x000fe200078e3cff */
[----:B------:R-:W-:Y:S01]  /*103a0*/  IMAD.MOV.U32 R43, RZ, RZ, R52 ;  /* 0x000000ffff2b7224 */ /* 0x000fe200078e0034 */
[----:B-1----:R-:W-:Y:S02]  /*103b0*/  @P1 SHF.R.U32.HI R43, RZ, R50, R45 ;  /* 0x00000032ff2b1219 */ /* 0x002fe4000001162d */
[----:B------:R-:W-:Y:S02]  /*103c0*/  LOP3.LUT R38, R39, 0x180, RZ, 0xc0, !PT ;  /* 0x0000018027267812 */ /* 0x000fe400078ec0ff */
[----:B------:R-:W-:Y:S02]  /*103d0*/  MOV R47, R4 ;  /* 0x00000004002f7202 */ /* 0x000fe40000000f00 */
[----:B------:R-:W-:Y:S01]  /*103e0*/  F2FP.F16.F32.PACK_AB R4, R42, R7 ;  /* 0x000000072a04723e */ /* 0x000fe200000000ff */
[----:B------:R-:W-:Y:S01]  /*103f0*/  IMAD.MOV R42, RZ, RZ, -R43 ;  /* 0x000000ffff2a7224 */ /* 0x000fe200078e0a2b */
[----:B------:R-:W-:-:S02]  /*10400*/  LOP3.LUT R10, R33, 0x180, RZ, 0xc0, !PT ;  /* 0x00000180210a7812 */ /* 0x000fc400078ec0ff */
[----:B------:R-:W-:Y:S02]  /*10410*/  SHF.R.U64 R38, R38, 0x3, RZ ;  /* 0x0000000326267819 */ /* 0x000fe400000012ff */
[----:B------:R-:W-:Y:S02]  /*10420*/  F2FP.F16.F32.PACK_AB R5, R91, R90 ;  /* 0x0000005a5b05723e */ /* 0x000fe400000000ff */
[----:B------:R-:W-:Y:S02]  /*10430*/  F2FP.F16.F32.PACK_AB R7, R95, R94 ;  /* 0x0000005e5f07723e */ /* 0x000fe400000000ff */
[----:B------:R-:W-:Y:S01]  /*10440*/  MOV R57, R14 ;  /* 0x0000000e00397202 */ /* 0x000fe20000000f00 */
[C---:B------:R-:W-:Y:S01]  /*10450*/  IMAD R15, R37.reuse, R42, R52 ;  /* 0x0000002a250f7224 */ /* 0x040fe200078e0234 */
[----:B------:R-:W-:Y:S01]  /*10460*/  SHF.R.U64 R10, R10, 0x3, RZ ;  /* 0x000000030a0a7819 */ /* 0x000fe200000012ff */
[----:B------:R0:W-:Y:S01]  /*10470*/  STSM.16.M88.4 [R47], R4 ;  /* 0x000000042f007844 */ /* 0x0001e20000000200 */
[----:B------:R-:W-:Y:S01]  /*10480*/  LOP3.LUT R38, R38, R39, RZ, 0x3c, !PT ;  /* 0x0000002726267212 */ /* 0x000fe200078e3cff */
[----:B------:R-:W-:Y:S01]  /*10490*/  IMAD.X R39, RZ, RZ, R41, P0 ;  /* 0x000000ffff277224 */ /* 0x000fe200000e0629 */
[----:B------:R-:W-:Y:S01]  /*104a0*/  MOV R62, R24 ;  /* 0x00000018003e7202 */ /* 0x000fe20000000f00 */
[----:B------:R-:W-:Y:S01]  /*104b0*/  IMAD.U32 R25, RZ, RZ, UR5 ;  /* 0x00000005ff197e24 */ /* 0x000fe2000f8e00ff */
[----:B------:R-:W-:Y:S01]  /*104c0*/  SHF.R.S32.HI R14, RZ, 0x1f, R43 ;  /* 0x0000001fff0e7819 */ /* 0x000fe2000001142b */
[----:B------:R-:W-:Y:S01]  /*104d0*/  ULDC UR5, c[0x0][0xa88] ;  /* 0x0002a20000057ab9 */ /* 0x000fe20000000800 */
[----:B------:R-:W-:Y:S01]  /*104e0*/  LOP3.LUT R10, R10, R33, RZ, 0x3c, !PT ;  /* 0x000000210a0a7212 */ /* 0x000fe200078e3cff */
[----:B------:R-:W-:Y:S01]  /*104f0*/  IMAD R56, R37, UR5, RZ ;  /* 0x0000000525387c24 */ /* 0x000fe2000f8e02ff */
[----:B------:R-:W-:-:S02]  /*10500*/  IADD3 R33, P3, R40, 0x4800, RZ ;  /* 0x0000480028217810 */ /* 0x000fc40007f7e0ff */
[----:B------:R-:W-:Y:S02]  /*10510*/  IADD3 R35, P2, R40, 0x3000, RZ ;  /* 0x0000300028237810 */ /* 0x000fe40007f5e0ff */
[----:B------:R-:W-:Y:S02]  /*10520*/  LOP3.LUT R32, R33, 0x180, RZ, 0xc0, !PT ;  /* 0x0000018021207812 */ /* 0x000fe400078ec0ff */
[----:B------:R-:W-:Y:S02]  /*10530*/  LOP3.LUT R34, R35, 0x180, RZ, 0xc0, !PT ;  /* 0x0000018023227812 */ /* 0x000fe400078ec0ff */
[----:B0-----:R-:W-:Y:S02]  /*10540*/  IADD3 R4, P0, R43, UR6, RZ ;  /* 0x000000062b047c10 */ /* 0x001fe4000ff1e0ff */
[----:B------:R-:W-:Y:S02]  /*10550*/  SHF.R.S32.HI R6, RZ, 0x1f, R15 ;  /* 0x0000001fff067819 */ /* 0x000fe4000001140f */
[----:B------:R-:W-:Y:S01]  /*10560*/  IADD3.X R5, R14, UR7, R25, P0, !PT ;  /* 0x000000070e057c10 */ /* 0x000fe200087fe419 */
[----:B------:R-:W-:Y:S01]  /*10570*/  ULDC.64 UR6, c[0x0][0xb88] ;  /* 0x0002e20000067ab9 */ /* 0x000fe20000000a00 */
[----:B------:R-:W-:Y:S01]  /*10580*/  SHF.R.U64 R32, R32, 0x3, RZ ;  /* 0x0000000320207819 */ /* 0x000fe200000012ff */
[----:B------:R-:W-:Y:S01]  /*10590*/  IMAD R6, R6, UR6, RZ ;  /* 0x0000000606067c24 */ /* 0x000fe2000f8e02ff */
[----:B------:R-:W-:Y:S01]  /*105a0*/  MOV R63, R10 ;  /* 0x0000000a003f7202 */ /* 0x000fe20000000f00 */
[----:B------:R-:W-:Y:S01]  /*105b0*/  IMAD.WIDE.U32 R4, R15, UR6, R4 ;  /* 0x000000060f047c25 */ /* 0x000fe2000f8e0004 */
[----:B------:R-:W-:-:S02]  /*105c0*/  SHF.R.U64 R34, R34, 0x3, RZ ;  /* 0x0000000322227819 */ /* 0x000fc400000012ff */
[----:B------:R-:W-:Y:S01]  /*105d0*/  LOP3.LUT R32, R32, R33, RZ, 0x3c, !PT ;  /* 0x0000002120207212 */ /* 0x000fe200078e3cff */
[----:B------:R-:W-:Y:S01]  /*105e0*/  IMAD R15, R15, UR7, R6 ;  /* 0x000000070f0f7c24 */ /* 0x000fe2000f8e0206 */
[----:B------:R-:W-:Y:S01]  /*105f0*/  ULDC.64 UR6, c[0x0][0xb50] ;  /* 0x0002d40000067ab9 */ /* 0x000fe20000000a00 */
[----:B------:R-:W-:Y:S01]  /*10600*/  VIADD R11, R146, UR41 ;  /* 0x00000029920b7c36 */ /* 0x000fe20008000000 */
[----:B------:R-:W-:Y:S01]  /*10610*/  LOP3.LUT P0, RZ, R144, 0x3, RZ, 0xc0, !PT ;  /* 0x0000000390ff7812 */ /* 0x000fe2000780c0ff */
[----:B------:R-:W-:Y:S01]  /*10620*/  IMAD.X R33, RZ, RZ, R41, P3 ;  /* 0x000000ffff217224 */ /* 0x000fe200018e0629 */
[----:B------:R-:W-:Y:S01]  /*10630*/  LEA R42, P3, R4, UR6, 0x2 ;  /* 0x00000006042a7c11 */ /* 0x000fe2000f8610ff */
[----:B------:R-:W-:Y:S01]  /*10640*/  VIADD R7, R11, 0x8 ;  /* 0x000000080b077836 */ /* 0x000fe20000000000 */
[----:B------:R-:W-:Y:S01]  /*10650*/  LOP3.LUT R34, R34, R35, RZ, 0x3c, !PT ;  /* 0x0000002322227212 */ /* 0x000fe200078e3cff */
[----:B------:R-:W-:Y:S01]  /*10660*/  IMAD.IADD R5, R5, 0x1, R15 ;  /* 0x0000000105057824 */ /* 0x000fe200078e020f */
[----:B------:R-:W-:Y:S01]  /*10670*/  MOV R53, R8 ;  /* 0x0000000800357202 */ /* 0x000fe20000000f00 */
        /* <DEDUP_REMOVED lines=8> */
[----:B------:R-:W0:Y:S01]  /*10700*/  SHFL.IDX PT, R59, R43, RZ, 0x1c1f ;  /* 0x001c1fff2b3b7589 */ /* 0x000e2200000e0000 */
[----:B------:R-:W-:Y:S02]  /*10710*/  F2FP.F16.F32.PACK_AB R6, R101, R100 ;  /* 0x000000646506723e */ /* 0x000fe400000000ff */
[----:B------:R-:W-:Y:S01]  /*10720*/  F2FP.F16.F32.PACK_AB R7, R103, R102 ;  /* 0x000000666707723e */ /* 0x000fe200000000ff */
[----:B------:R-:W1:Y:S01]  /*10730*/  SHFL.IDX PT, R61, R43, 0x1, 0x1c1f ;  /* 0x003c1f002b3d7f89 */ /* 0x000e6200000e0000 */
[----:B------:R-:W-:-:S02]  /*10740*/  MOV R52, R12 ;  /* 0x0000000c00347202 */ /* 0x000fc40000000f00 */
[----:B------:R-:W-:Y:S01]  /*10750*/  F2FP.F16.F32.PACK_AB R8, R105, R104 ;  /* 0x000000686908723e */ /* 0x000fe200000000ff */
[----:B------:R-:W-:Y:S01]  /*10760*/  STSM.16.M88.4 [R53], R4 ;  /* 0x0000000435007844 */ /* 0x000fe20000000200 */
[----:B------:R-:W-:Y:S02]  /*10770*/  F2FP.F16.F32.PACK_AB R9, R107, R106 ;  /* 0x0000006a6b09723e */ /* 0x000fe400000000ff */
[----:B------:R-:W-:Y:S02]  /*10780*/  F2FP.F16.F32.PACK_AB R10, R109, R108 ;  /* 0x0000006c6d0a723e */ /* 0x000fe400000000ff */
[----:B------:R-:W-:Y:S02]  /*10790*/  F2FP.F16.F32.PACK_AB R11, R111, R110 ;  /* 0x0000006e6f0b723e */ /* 0x000fe400000000ff */
[----:B------:R-:W-:Y:S02]  /*107a0*/  F2FP.F16.F32.PACK_AB R12, R113, R112 ;  /* 0x00000070710c723e */ /* 0x000fe400000000ff */
[----:B------:R-:W-:Y:S01]  /*107b0*/  F2FP.F16.F32.PACK_AB R13, R115, R114 ;  /* 0x00000072730d723e */ /* 0x000fe200000000ff */
[----:B------:R-:W-:Y:S01]  /*107c0*/  STSM.16.M88.4 [R52], R8 ;  /* 0x0000000834007844 */ /* 0x000fe20000000200 */
[----:B------:R-:W-:-:S02]  /*107d0*/  F2FP.F16.F32.PACK_AB R14, R117, R116 ;  /* 0x00000074750e723e */ /* 0x000fc400000000ff */
[----:B------:R-:W-:Y:S02]  /*107e0*/  F2FP.F16.F32.PACK_AB R15, R119, R118 ;  /* 0x00000076770f723e */ /* 0x000fe400000000ff */
[----:B------:R-:W-:Y:S02]  /*107f0*/  F2FP.F16.F32.PACK_AB R24, R121, R120 ;  /* 0x000000787918723e */ /* 0x000fe400000000ff */
[----:B------:R-:W-:Y:S01]  /*10800*/  F2FP.F16.F32.PACK_AB R25, R123, R122 ;  /* 0x0000007a7b19723e */ /* 0x000fe200000000ff */
[----:B------:R2:W-:Y:S01]  /*10810*/  STSM.16.M88.4 [R63], R12 ;  /* 0x0000000c3f007844 */ /* 0x0005e20000000200 */
[C---:B------:R-:W-:Y:S02]  /*10820*/  IADD3 R21, P4, R40.reuse, 0x6000, RZ ;  /* 0x0000600028157810 */ /* 0x040fe40007f9e0ff */
[----:B------:R-:W-:Y:S01]  /*10830*/  LOP3.LUT R3, R40, 0x180, RZ, 0xc0, !PT ;  /* 0x0000018028037812 */ /* 0x000fe200078ec0ff */
[----:B------:R3:W-:Y:S01]  /*10840*/  STSM.16.M88.4 [R62], R24 ;  /* 0x000000183e007844 */ /* 0x0007e20000000200 */
[----:B------:R-:W-:Y:S01]  /*10850*/  UIMAD UR5, UR10, UR8, URZ ;  /* 0x000000080a0572a4 */ /* 0x000fe2000f8e023f */
[----:B------:R-:W-:-:S02]  /*10860*/  LOP3.LUT R20, R21, 0x180, RZ, 0xc0, !PT ;  /* 0x0000018015147812 */ /* 0x000fc400078ec0ff */
[----:B------:R-:W-:Y:S01]  /*10870*/  STSM.16.M88.4 [R57], R28 ;  /* 0x0000001c39007844 */ /* 0x000fe20000000200 */
[----:B------:R-:W-:Y:S01]  /*10880*/  UIMAD.WIDE.U32 UR6, UR40, UR8, URZ ;  /* 0x00000008280672a5 */ /* 0x000fe2000f8e003f */
[----:B------:R-:W-:Y:S01]  /*10890*/  SHF.R.U64 R3, R3, 0x3, RZ ;  /* 0x0000000303037819 */ /* 0x000fe200000012ff */
[----:B------:R-:W-:Y:S01]  /*108a0*/  ULDC.64 UR10, c[0x0][0xaf0] ;  /* 0x0002bc00000a7ab9 */ /* 0x000fe20000000a00 */
[----:B------:R-:W-:Y:S08]  /*108b0*/  BAR.SYNC.DEFER_BLOCKING 0x1, 0x180 ;  /* 0x0046000000007b1d */ /* 0x000ff00000010000 */
[----:B--2---:R-:W2:Y:S08]  /*108c0*/  @P1 LDC R15, c[0x0][0xbec] ;  /* 0x0002fb00ff0f1b82 */ /* 0x004eb00000000800 */
[----:B---3--:R-:W3:Y:S01]  /*108d0*/  @P1 LDC R25, c[0x0][0xbf0] ;  /* 0x0002fc00ff191b82 */ /* 0x008ee20000000800 */
[----:B------:R-:W-:Y:S01]  /*108e0*/  UIMAD UR5, UR40, UR9, UR5 ;  /* 0x00000009280572a4 */ /* 0x000fe2000f8e0205 */
[----:B------:R-:W-:-:S02]  /*108f0*/  SHF.R.U64 R20, R20, 0x3, RZ ;  /* 0x0000000314147819 */ /* 0x000fc400000012ff */
[----:B------:R-:W-:Y:S01]  /*10900*/  LOP3.LUT R40, R3, R40, RZ, 0x3c, !PT ;  /* 0x0000002803287212 */ /* 0x000fe200078e3cff */
[----:B0-----:R0:W-:Y:S01]  /*10910*/  @!P2 ST.E desc[UR48][R58.64], R0 ;  /* 0x000000003a00a985 */ /* 0x0011e2000c101930 */
[----:B------:R-:W-:Y:S01]  /*10920*/  UIMAD UR8, UR12, UR10, URZ ;  /* 0x0000000a0c0872a4 */ /* 0x000fe2000f8e023f */
[--C-:B------:R-:W-:Y:S01]  /*10930*/  IMAD.X R3, RZ, RZ, R41.reuse, P5 ;  /* 0x000000ffff037224 */ /* 0x100fe200028e0629 */
[----:B------:R-:W-:Y:S01]  /*10940*/  UIADD3 UR7, UR7, UR5, URZ ;  /* 0x0000000507077290 */ /* 0x000fe2000fffe03f */
[----:B------:R-:W-:Y:S01]  /*10950*/  LOP3.LUT R20, R20, R21, RZ, 0x3c, !PT ;  /* 0x0000001514147212 */ /* 0x000fe200078e3cff */
[----:B0-----:R-:W-:Y:S01]  /*10960*/  IMAD R0, R141, 0x60, R142 ;  /* 0x000000608d007824 */ /* 0x001fe200078e028e */
[----:B------:R-:W-:Y:S01]  /*10970*/  UIMAD UR5, UR44, UR11, UR8 ;  /* 0x0000000b2c0572a4 */ /* 0x000fe2000f8e0208 */
[----:B------:R-:W-:Y:S01]  /*10980*/  IMAD.X R21, RZ, RZ, R41, P4 ;  /* 0x000000ffff157224 */ /* 0x000fe200020e0629 */
[----:B-1----:R0:W-:Y:S01]  /*10990*/  @!P0 ST.E desc[UR48][R60.64], R36 ;  /* 0x000000243c008985 */ /* 0x0021e2000c101930 */
[----:B------:R-:W-:Y:S01]  /*109a0*/  VIADD R14, R0, UR41 ;  /* 0x00000029000e7c36 */ /* 0x000fe20008000000 */
[----:B------:R-:W-:Y:S01]  /*109b0*/  UIMAD.WIDE.U32 UR6, UR44, UR10, UR6 ;  /* 0x0000000a2c0672a5 */ /* 0x000fe2000f8e0006 */
[----:B------:R-:W-:-:S02]  /*109c0*/  ULDC.64 UR8, c[0x0][0xae0] ;  /* 0x0002b80000087ab9 */ /* 0x000fc40000000a00 */
[----:B--2---:R-:W-:Y:S01]  /*109d0*/  @P1 IMAD.HI.U32 R0, R14, R15, RZ ;  /* 0x0000000f0e001227 */ /* 0x004fe200078e00ff */
[----:B------:R1:W5:Y:S03]  /*109e0*/  LD.E.128 R8, desc[UR48][R2.64] ;  /* 0x0000003002087980 */ /* 0x000366000c101d00 */
[----:B------:R-:W-:Y:S01]  /*109f0*/  IMAD.MOV.U32 R13, RZ, RZ, R14 ;  /* 0x000000ffff0d7224 */ /* 0x000fe200078e000e */
[----:B---3--:R-:W-:Y:S01]  /*10a00*/  @P1 SHF.R.U32.HI R13, RZ, R25, R0 ;  /* 0x00000019ff0d1219 */ /* 0x008fe20000011600 */
[----:B------:R-:W-:Y:S01]  /*10a10*/  UIADD3 UR5, UR7, UR5, URZ ;  /* 0x0000000507057290 */ /* 0x000fe2000fffe03f */
[----:B------:R-:W5:Y:S02]  /*10a20*/  LD.E.128 R40, desc[UR48][R40.64] ;  /* 0x0000003028287980 */ /* 0x000f64000c101d00 */
[--C-:B------:R-:W-:Y:S01]  /*10a30*/  SHF.R.S32.HI R0, RZ, 0x1f, R13.reuse ;  /* 0x0000001fff007819 */ /* 0x100fe2000001140d */
[----:B------:R-:W-:Y:S01]  /*10a40*/  IMAD.MOV R12, RZ, RZ, -R13 ;  /* 0x000000ffff0c7224 */ /* 0x000fe200078e0a0d */
[----:B------:R0:W5:Y:S01]  /*10a50*/  LD.E.128 R44, desc[UR48][R38.64] ;  /* 0x00000030262c7980 */ /* 0x000162000c101d00 */
[----:B-1----:R-:W-:-:S02]  /*10a60*/  IMAD.U32 R3, RZ, RZ, UR7 ;  /* 0x00000007ff037e24 */ /* 0x002fc4000f8e00ff */
[----:B------:R-:W-:Y:S01]  /*10a70*/  IMAD R0, R0, UR8, RZ ;  /* 0x0000000800007c24 */ /* 0x000fe2000f8e02ff */
[----:B------:R0:W5:Y:S01]  /*10a80*/  LD.E.128 R48, desc[UR48][R34.64] ;  /* 0x0000003022307980 */ /* 0x000162000c101d00 */
[----:B------:R-:W-:Y:S02]  /*10a90*/  IMAD R37, R37, R12, R14 ;  /* 0x0000000c25257224 */ /* 0x000fe400078e020e */
[----:B------:R-:W-:Y:S01]  /*10aa0*/  IMAD.U32 R2, RZ, RZ, UR6 ;  /* 0x00000006ff027e24 */ /* 0x000fe2000f8e00ff */
[----:B------:R0:W5:Y:S01]  /*10ab0*/  LD.E.128 R4, desc[UR48][R32.64] ;  /* 0x0000003020047980 */ /* 0x000162000c101d00 */
[----:B------:R-:W-:Y:S01]  /*10ac0*/  IMAD.U32 R3, RZ, RZ, UR5 ;  /* 0x00000005ff037e24 */ /* 0x000fe2000f8e00ff */
[----:B------:R-:W-:Y:S01]  /*10ad0*/  ULDC.64 UR6, c[0x0][0xad8] ;  /* 0x0002b60000067ab9 */ /* 0x000fe20000000a00 */
[C---:B------:R-:W-:Y:S01]  /*10ae0*/  IMAD R15, R13.reuse, UR9, R0 ;  /* 0x000000090d0f7c24 */ /* 0x040fe2000f8e0200 */
        /* <DEDUP_REMOVED lines=11> */
[----:B------:R-:W-:Y:S01]  /*10ba0*/  VIADD R25, R142, UR41 ;  /* 0x000000298e197c36 */ /* 0x000fe20008000000 */
[----:B------:R-:W-:Y:S01]  /*10bb0*/  UIADD3 UR5, UR42, 0x2d820, URZ ;  /* 0x0002d8202a057890 */ /* 0x000fe2000fffe03f */
[C---:B------:R-:W-:Y:S02]  /*10bc0*/  IMAD R13, R37.reuse, UR7, R0 ;  /* 0x00000007250d7c24 */ /* 0x040fe4000f8e0200 */
[----:B------:R-:W-:Y:S01]  /*10bd0*/  IMAD.WIDE.U32 R2, R37, UR6, R2 ;  /* 0x0000000625027c25 */ /* 0x000fe2000f8e0002 */
[----:B------:R-:W-:Y:S01]  /*10be0*/  ISETP.GE.AND P0, PT, R25, R56, PT ;  /* 0x000000381900720c */ /* 0x000fe20003f06270 */
[----:B------:R-:W-:Y:S01]  /*10bf0*/  ULDC.64 UR6, c[0x0][0xa80] ;  /* 0x0002a00000067ab9 */ /* 0x000fe20000000a00 */
[----:B------:R-:W-:Y:S01]  /*10c00*/  UPRMT UR5, URZ, 0x654, UR5 ;  /* 0x000006543f057896 */ /* 0x000fe20008000005 */
[----:B------:R-:W-:Y:S01]  /*10c10*/  IMAD.IADD R3, R3, 0x1, R13 ;  /* 0x0000000103037824 */ /* 0x000fe200078e020d */
[----:B------:R-:W-:-:S04]  /*10c20*/  LEA R0, P1, R2, UR6, 0x1 ;  /* 0x0000000602007c11 */ /* 0x000fc8000f8208ff */
[----:B------:R-:W-:Y:S01]  /*10c30*/  LEA.HI.X R24, R2, UR7, R3, 0x1, P1 ;  /* 0x0000000702187c11 */ /* 0x000fe200088f0c03 */
[----:B-1----:R0:W1:Y:S01]  /*10c40*/  SHFL.IDX PT, R12, R0, RZ, 0x1c1f ;  /* 0x001c1fff000c7589 */ /* 0x00206200000e0000 */
[----:B------:R-:W-:Y:S03]  /*10c50*/  BSSY B1, `(.L_x_10820) ;  /* 0x0000010000017945 */ /* 0x000fe60003800000 */
[----:B------:R0:W2:Y:S01]  /*10c60*/  SHFL.IDX PT, R13, R24, RZ, 0x1c1f ;  /* 0x001c1fff180d7589 */ /* 0x0000a200000e0000 */
[----:B------:R-:W-:Y:S01]  /*10c70*/  SYNCS.ARRIVE.TRANS64.RED.A1T0 RZ, [UR5], RZ ;  /* 0x000000ffffff79a7 */ /* 0x000fe20008100405 */
[----:B------:R-:W-:Y:S05]  /*10c80*/  @P0 BRA `(.L_x_10821) ;  /* 0x0000000000300947 */ /* 0x000fea0003800000 */
[----:B------:R-:W-:Y:S02]  /*10c90*/  ULDC UR5, c[0x0][0xac8] ;  /* 0x0002b20000057ab9 */ /* 0x000fe40000000800 */
[----:B------:R-:W-:Y:S02]  /*10ca0*/  ISETP.GE.AND P1, PT, R139, UR5, PT ;  /* 0x000000058b007c0c */ /* 0x000fe4000bf26270 */
[----:B------:R-:W-:Y:S02]  /*10cb0*/  ISETP.GE.AND P2, PT, R140, UR5, PT ;  /* 0x000000058c007c0c */ /* 0x000fe4000bf46270 */
[----:B------:R-:W-:-:S09]  /*10cc0*/  ISETP.GE.AND P0, PT, R138, UR5, PT ;  /* 0x000000058a007c0c */ /* 0x000fd2000bf06270 */
[CC--:B-1----:R-:W-:Y:S02]  /*10cd0*/  @!P1 LEA R14, P3, R139.reuse, R12.reuse, 0x1 ;  /* 0x0000000c8b0e9211 */ /* 0x0c2fe400078608ff */
[----:B0-----:R-:W-:Y:S02]  /*10ce0*/  @!P2 LEA R20, P4, R140, R12, 0x1 ;  /* 0x0000000c8c14a211 */ /* 0x001fe400078808ff */
[----:B--2---:R-:W-:Y:S01]  /*10cf0*/  @!P0 IMAD.WIDE R2, R138, 0x2, R12 ;  /* 0x000000028a028825 */ /* 0x004fe200078e020c */
[-C--:B------:R-:W-:Y:S02]  /*10d00*/  @!P1 LEA.HI.X R15, R139, R13.reuse, R149, 0x1, P3 ;  /* 0x0000000d8b0f9211 */ /* 0x080fe400018f0c95 */
[----:B------:R-:W-:Y:S02]  /*10d10*/  @!P2 LEA.HI.X R21, R140, R13, R148, 0x1, P4 ;  /* 0x0000000d8c15a211 */ /* 0x000fe400020f0c94 */
[----:B-----5:R3:W-:Y:S04]  /*10d20*/  @!P0 ST.E.128 desc[UR48][R2.64], R40 ;  /* 0x0000002802008985 */ /* 0x0207e8000c101d30 */
[----:B------:R3:W-:Y:S04]  /*10d30*/  @!P1 ST.E.128 desc[UR48][R14.64], R48 ;  /* 0x000000300e009985 */ /* 0x0007e8000c101d30 */
[----:B------:R3:W-:Y:S02]  /*10d40*/  @!P2 ST.E.128 desc[UR48][R20.64], R52 ;  /* 0x000000341400a985 */ /* 0x0007e4000c101d30 */
.L_x_10821:
[----:B------:R-:W-:Y:S05]  /*10d50*/  BSYNC B1 ;  /* 0x0000000000017941 */ /* 0x000fea0003800000 */
.L_x_10820:
[----:B---3--:R-:W-:Y:S01]  /*10d60*/  VIADD R3, R25, 0x60 ;  /* 0x0000006019037836 */ /* 0x008fe20000000000 */
[----:B--2---:R2:W3:Y:S04]  /*10d70*/  SHFL.IDX PT, R13, R24, 0x1, 0x1c1f ;  /* 0x003c1f00180d7f89 */ /* 0x0044e800000e0000 */
[----:B------:R-:W-:Y:S01]  /*10d80*/  ISETP.GE.AND P0, PT, R3, R56, PT ;  /* 0x000000380300720c */ /* 0x000fe20003f06270 */
[----:B-1----:R2:W1:-:S12]  /*10d90*/  SHFL.IDX PT, R12, R0, 0x1, 0x1c1f ;  /* 0x003c1f00000c7f89 */ /* 0x00245800000e0000 */
[----:B--2---:R-:W-:Y:S05]  /*10da0*/  @P0 BRA `(.L_x_10822) ;  /* 0x0000000800240947 */ /* 0x004fea0003800000 */
[----:B------:R-:W-:Y:S02]  /*10db0*/  ULDC UR5, c[0x0][0xac8] ;  /* 0x0002b20000057ab9 */ /* 0x000fe40000000800 */
[----:B------:R-:W-:Y:S02]  /*10dc0*/  ISETP.GE.AND P2, PT, R139, UR5, PT ;  /* 0x000000058b007c0c */ /* 0x000fe4000bf46270 */
[----:B------:R-:W-:-:S11]  /*10dd0*/  ISETP.GE.AND P1, PT, R138, UR5, PT ;  /* 0x000000058a007c0c */ /* 0x000fd6000bf26270 */
[C---:B-1----:R-:W-:Y:S02]  /*10de0*/  @!P2 LEA R14, P0, R139.reuse, R12, 0x1 ;  /* 0x0000000c8b0ea211 */ /* 0x042fe400078008ff */
[----:B---3--:R-:W-:Y:S02]  /*10df0*/  @!P1 IMAD.WIDE R2, R138, 0x2, R12 ;  /* 0x000000028a029825 */ /* 0x008fe400078e020c */
[----:B------:R-:W-:Y:S02]  /*10e00*/  @!P2 LEA.HI.X R15, R139, R13, R149, 0x1, P0 ;  /* 0x0000000d8b0fa211 */ /* 0x000fe400000f0c95 */
[----:B------:R-:W-:Y:S01]  /*10e10*/  ISETP.GE.AND P0, PT, R140, UR5, PT ;  /* 0x000000058c007c0c */ /* 0x000fe2000bf06270 */
[----:B-----5:R1:W-:Y:S04]  /*10e20*/  @!P1 ST.E.128 desc[UR48][R2.64], R44 ;  /* 0x0000002c02009985 */ /* 0x0203e8000c101d30 */
[----:B------:R1:W-:Y:S08]  /*10e30*/  @!P2 ST.E.128 desc[UR48][R14.64], R4 ;  /* 0x000000040e00a985 */ /* 0x0003f0000c101d30 */
[----:B------:R-:W-:Y:S05]  /*10e40*/  @P0 BRA `(.L_x_10822) ;  /* 0x0000000400fc0947 */ /* 0x000fea0003800000 */
[----:B-1----:R-:W-:-:S04]  /*10e50*/  LEA R2, P0, R140, R12, 0x1 ;  /* 0x0000000c8c027211 */ /* 0x002fc800078008ff */
[----:B------:R-:W-:-:S05]  /*10e60*/  LEA.HI.X R3, R140, R13, R148, 0x1, P0 ;  /* 0x0000000d8c037211 */ /* 0x000fca00000f0c94 */
[----:B------:R1:W-:Y:S01]  /*10e70*/  ST.E.128 desc[UR48][R2.64], R8 ;  /* 0x0000000802007985 */ /* 0x0003e2000c101d30 */
[----:B------:R-:W-:Y:S05]  /*10e80*/  BRA `(.L_x_10822) ;  /* 0x0000000400ec7947 */ /* 0x000fea0003800000 */
.L_x_10819:
        /* <DEDUP_REMOVED lines=50> */
.L_x_10824:
[----:B------:R-:W-:Y:S05]  /*111b0*/  BSYNC B1 ;  /* 0x0000000000017941 */ /* 0x000fea0003800000 */
.L_x_10823:
        /* <DEDUP_REMOVED lines=19> */
[----:B------:R-:W-:Y:S02]  /*112f0*/  IMAD R7, R8, R7, R6 ;  /* 0x0000000708077224 */ /* 0x000fe400078e0206 */
[----:B------:R-:W-:Y:S02]  /*11300*/  IMAD R0, R0, UR8, RZ ;  /* 0x0000000800007c24 */ /* 0x000fe4000f8e02ff */
[----:B------:R-:W-:Y:S01]  /*11310*/  IMAD.U32 R2, RZ, RZ, UR6 ;  /* 0x00000006ff027e24 */ /* 0x000fe2000f8e00ff */
[----:B------:R-:W-:Y:S01]  /*11320*/  ULDC.64 UR6, c[0x0][0xad8] ;  /* 0x0002b60000067ab9 */ /* 0x000fe20000000a00 */
[----:B------:R-:W-:Y:S01]  /*11330*/  IMAD.U32 R3, RZ, RZ, UR5 ;  /* 0x00000005ff037e24 */ /* 0x000fe2000f8e00ff */
[----:B------:R-:W-:Y:S01]  /*11340*/  ULDC UR5, c[0x0][0xa88] ;  /* 0x0002a20000057ab9 */ /* 0x000fe20000000800 */
[C---:B------:R-:W-:Y:S01]  /*11350*/  IMAD R9, R5.reuse, UR9, R0 ;  /* 0x0000000905097c24 */ /* 0x040fe2000f8e0200 */
[----:B------:R-:W-:Y:S01]  /*11360*/  SHF.R.S32.HI R0, RZ, 0x1f, R7 ;  /* 0x0000001fff007819 */ /* 0x000fe20000011407 */
[----:B------:R-:W-:-:S04]  /*11370*/  IMAD.WIDE.U32 R2, R5, UR8, R2 ;  /* 0x0000000805027c25 */ /* 0x000fc8000f8e0002 */
[----:B------:R-:W-:Y:S02]  /*11380*/  IMAD R0, R0, UR6, RZ ;  /* 0x0000000600007c24 */ /* 0x000fe4000f8e02ff */
[----:B------:R-:W-:Y:S02]  /*11390*/  IMAD.IADD R3, R3, 0x1, R9 ;  /* 0x0000000103037824 */ /* 0x000fe400078e0209 */
[C---:B------:R-:W-:Y:S02]  /*113a0*/  IMAD R5, R7.reuse, UR7, R0 ;  /* 0x0000000707057c24 */ /* 0x040fe4000f8e0200 */
[----:B------:R-:W-:Y:S01]  /*113b0*/  IMAD.WIDE.U32 R2, R7, UR6, R2 ;  /* 0x0000000607027c25 */ /* 0x000fe2000f8e0002 */
[----:B------:R-:W-:-:S03]  /*113c0*/  ULDC.64 UR6, c[0x0][0xa80] ;  /* 0x0002a00000067ab9 */ /* 0x000fc60000000a00 */
[----:B------:R-:W-:Y:S01]  /*113d0*/  IMAD R7, R8, UR5, RZ ;  /* 0x0000000508077c24 */ /* 0x000fe2000f8e02ff */
[----:B------:R-:W-:Y:S01]  /*113e0*/  LEA R4, P1, R2, UR6, 0x1 ;  /* 0x0000000602047c11 */ /* 0x000fe2000f8208ff */
[----:B------:R-:W-:Y:S02]  /*113f0*/  VIADD R0, R142, UR41 ;  /* 0x000000298e007c36 */ /* 0x000fe40008000000 */
[----:B------:R-:W-:-:S03]  /*11400*/  IMAD.IADD R3, R3, 0x1, R5 ;  /* 0x0000000103037824 */ /* 0x000fc600078e0205 */
[----:B------:R-:W-:Y:S02]  /*11410*/  ISETP.GE.AND P0, PT, R0, R7, PT ;  /* 0x000000070000720c */ /* 0x000fe40003f06270 */
[----:B------:R-:W-:Y:S02]  /*11420*/  LEA.HI.X R5, R2, UR7, R3, 0x1, P1 ;  /* 0x0000000702057c11 */ /* 0x000fe400088f0c03 */
[----:B------:R0:W1:Y:S04]  /*11430*/  SHFL.IDX PT, R2, R4, RZ, 0x1c1f ;  /* 0x001c1fff04027589 */ /* 0x00006800000e0000 */
[----:B------:R0:W2:Y:S05]  /*11440*/  SHFL.IDX PT, R3, R5, RZ, 0x1c1f ;  /* 0x001c1fff05037589 */ /* 0x0000aa00000e0000 */
[----:B------:R-:W-:Y:S05]  /*11450*/  @P0 BRA `(.L_x_10826) ;  /* 0x0000000000300947 */ /* 0x000fea0003800000 */
[----:B------:R-:W-:Y:S02]  /*11460*/  ULDC UR5, c[0x0][0xac8] ;  /* 0x0002b20000057ab9 */ /* 0x000fe40000000800 */
[----:B------:R-:W-:Y:S02]  /*11470*/  ISETP.GE.AND P3, PT, R139, UR5, PT ;  /* 0x000000058b007c0c */ /* 0x000fe4000bf66270 */
[----:B------:R-:W-:Y:S02]  /*11480*/  ISETP.GE.AND P4, PT, R140, UR5, PT ;  /* 0x000000058c007c0c */ /* 0x000fe4000bf86270 */
[----:B------:R-:W-:-:S09]  /*11490*/  ISETP.GE.AND P2, PT, R138, UR5, PT ;  /* 0x000000058a007c0c */ /* 0x000fd2000bf46270 */
[CC--:B-1----:R-:W-:Y:S02]  /*114a0*/  @!P3 LEA R10, P0, R139.reuse, R2.reuse, 0x1 ;  /* 0x000000028b0ab211 */ /* 0x0c2fe400078008ff */
[----:B------:R-:W-:Y:S02]  /*114b0*/  @!P4 LEA R12, P1, R140, R2, 0x1 ;  /* 0x000000028c0cc211 */ /* 0x000fe400078208ff */
[----:B--2---:R-:W-:Y:S01]  /*114c0*/  @!P2 IMAD.WIDE R8, R138, 0x2, R2 ;  /* 0x000000028a08a825 */ /* 0x004fe200078e0202 */
[-C--:B------:R-:W-:Y:S02]  /*114d0*/  @!P3 LEA.HI.X R11, R139, R3.reuse, R149, 0x1, P0 ;  /* 0x000000038b0bb211 */ /* 0x080fe400000f0c95 */
[----:B------:R-:W-:Y:S02]  /*114e0*/  @!P4 LEA.HI.X R13, R140, R3, R148, 0x1, P1 ;  /* 0x000000038c0dc211 */ /* 0x000fe400008f0c94 */
[----:B------:R3:W-:Y:S04]  /*114f0*/  @!P2 ST.E.128 desc[UR48][R8.64], RZ ;  /* 0x000000ff0800a985 */ /* 0x0007e8000c101d30 */
[----:B------:R3:W-:Y:S04]  /*11500*/  @!P3 ST.E.128 desc[UR48][R10.64], RZ ;  /* 0x000000ff0a00b985 */ /* 0x0007e8000c101d30 */
[----:B------:R3:W-:Y:S02]  /*11510*/  @!P4 ST.E.128 desc[UR48][R12.64], RZ ;  /* 0x000000ff0c00c985 */ /* 0x0007e4000c101d30 */
.L_x_10826:
[----:B------:R-:W-:Y:S05]  /*11520*/  BSYNC B1 ;  /* 0x0000000000017941 */ /* 0x000fea0003800000 */
.L_x_10825:
[----:B------:R-:W-:Y:S01]  /*11530*/  VIADD R0, R0, 0x60 ;  /* 0x0000006000007836 */ /* 0x000fe20000000000 */
[----:B--2---:R2:W4:Y:S04]  /*11540*/  SHFL.IDX PT, R3, R5, 0x1, 0x1c1f ;  /* 0x003c1f0005037f89 */ /* 0x00452800000e0000 */
[----:B------:R-:W-:Y:S01]  /*11550*/  ISETP.GE.AND P0, PT, R0, R7, PT ;  /* 0x000000070000720c */ /* 0x000fe20003f06270 */
[----:B-1----:R2:W1:-:S12]  /*11560*/  SHFL.IDX PT, R2, R4, 0x1, 0x1c1f ;  /* 0x003c1f0004027f89 */ /* 0x00245800000e0000 */
[----:B--2---:R-:W-:Y:S05]  /*11570*/  @P0 BRA `(.L_x_10822) ;  /* 0x0000000000300947 */ /* 0x004fea0003800000 */
[----:B------:R-:W-:Y:S02]  /*11580*/  ULDC UR5, c[0x0][0xac8] ;  /* 0x0002b20000057ab9 */ /* 0x000fe40000000800 */
[----:B------:R-:W-:Y:S02]  /*11590*/  ISETP.GE.AND P3, PT, R139, UR5, PT ;  /* 0x000000058b007c0c */ /* 0x000fe4000bf66270 */
[----:B------:R-:W-:Y:S02]  /*115a0*/  ISETP.GE.AND P4, PT, R140, UR5, PT ;  /* 0x000000058c007c0c */ /* 0x000fe4000bf86270 */
[----:B------:R-:W-:-:S09]  /*115b0*/  ISETP.GE.AND P2, PT, R138, UR5, PT ;  /* 0x000000058a007c0c */ /* 0x000fd2000bf46270 */
[CC--:B-1----:R-:W-:Y:S02]  /*115c0*/  @!P3 LEA R6, P0, R139.reuse, R2.reuse, 0x1 ;  /* 0x000000028b06b211 */ /* 0x0c2fe400078008ff */
[----:B---3--:R-:W-:Y:S02]  /*115d0*/  @!P4 LEA R8, P1, R140, R2, 0x1 ;  /* 0x000000028c08c211 */ /* 0x008fe400078208ff */
[----:B0---4-:R-:W-:Y:S01]  /*115e0*/  @!P2 IMAD.WIDE R4, R138, 0x2, R2 ;  /* 0x000000028a04a825 */ /* 0x011fe200078e0202 */
[-C--:B------:R-:W-:Y:S02]  /*115f0*/  @!P3 LEA.HI.X R7, R139, R3.reuse, R149, 0x1, P0 ;  /* 0x000000038b07b211 */ /* 0x080fe400000f0c95 */
[----:B------:R-:W-:Y:S02]  /*11600*/  @!P4 LEA.HI.X R9, R140, R3, R148, 0x1, P1 ;  /* 0x000000038c09c211 */ /* 0x000fe400008f0c94 */
[----:B------:R2:W-:Y:S04]  /*11610*/  @!P2 ST.E.128 desc[UR48][R4.64], RZ ;  /* 0x000000ff0400a985 */ /* 0x0005e8000c101d30 */
[----:B------:R2:W-:Y:S04]  /*11620*/  @!P3 ST.E.128 desc[UR48][R6.64], RZ ;  /* 0x000000ff0600b985 */ /* 0x0005e8000c101d30 */
[----:B------:R2:W-:Y:S02]  /*11630*/  @!P4 ST.E.128 desc[UR48][R8.64], RZ ;  /* 0x000000ff0800c985 */ /* 0x0005e4000c101d30 */
.L_x_10822:
[----:B------:R-:W-:Y:S05]  /*11640*/  BSYNC B0 ;  /* 0x0000000000007941 */ /* 0x000fea0003800000 */
.L_x_10818:
[----:B------:R-:W-:Y:S02]  /*11650*/  ULDC UR5, c[0x0][0xc38] ;  /* 0x00030e0000057ab9 */ /* 0x000fe40000000800 */
[----:B------:R-:W-:-:S06]  /*11660*/  UISETP.GE.AND UP0, UPT, UR4, UR5, UPT ;  /* 0x000000050400728c */ /* 0x000fcc000bf06270 */
[----:B------:R-:W-:-:S13]  /*11670*/  PLOP3.LUT P0, PT, PT, PT, UP0, 0x80, 0x0 ;  /* 0x000000000000781c */ /* 0x000fda0003f0f008 */
[----:B------:R-:W-:Y:S05]  /*11680*/  @!P0 BRA `(.L_x_10827) ;  /* 0xfffffef800208947 */ /* 0x000fea000383ffff */
[----:B------:R-:W-:Y:S05]  /*11690*/  EXIT ;  /* 0x000000000000794d */ /* 0x000fea0003800000 */
.L_x_10737:
[----:B------:R-:W-:-:S08]  /*116a0*/  NOP ;  /* 0x0000000000007918 */ /* 0x000fd00000000000 */
[----:B------:R-:W0:-:S00]  /*116b0*/  USETMAXREG.DEALLOC.CTAPOOL 0x20 ;  /* 0x00000020000079c8 */ /* 0x000e0000080e0500 */
[----:B0-----:R-:W-:-:S06]  /*116c0*/  LOP3.LUT R0, R0, 0x3, RZ, 0xc0, !PT ;  /* 0x0000000300007812 */ /* 0x001fcc00078ec0ff */
[----:B------:R-:W0:Y:S01]  /*116d0*/  S2UR UR6, SR_CTAID.X ;  /* 0x00000000000679c3 */ /* 0x000e220000002500 */
[----:B------:R-:W-:Y:S01]  /*116e0*/  LOP3.LUT R19, R19, 0xfffffffb, RZ, 0xc0, !PT ;  /* 0xfffffffb13137812 */ /* 0x000fe200078ec0ff */
[----:B------:R-:W-:Y:S01]  /*116f0*/  IMAD.MOV.U32 R16, RZ, RZ, RZ ;  /* 0x000000ffff107224 */ /* 0x000fe200078e00ff */
[----:B------:R1:W2:Y:S01]  /*11700*/  SHFL.IDX PT, R2, R0, RZ, 0x1f ;  /* 0x00001fff00027589 */ /* 0x0002a200000e0000 */
[----:B------:R-:W-:Y:S02]  /*11710*/  IMAD.MOV.U32 R24, RZ, RZ, 0x1 ;  /* 0x00000001ff187424 */ /* 0x000fe400078e00ff */
[----:B------:R-:W-:Y:S02]  /*11720*/  IMAD.MOV.U32 R29, RZ, RZ, RZ ;  /* 0x000000ffff1d7224 */ /* 0x000fe400078e00ff */
[----:B-1----:R-:W0:Y:S01]  /*11730*/  LDC R0, c[0x0][0xc38] ;  /* 0x00030e00ff007b82 */ /* 0x002e220000000800 */
[----:B--2---:R-:W-:-:S13]  /*11740*/  ISETP.NE.AND P0, PT, R2, RZ, PT ;  /* 0x000000ff0200720c */ /* 0x004fda0003f05270 */
[----:B------:R-:W-:Y:S01]  /*11750*/  @P0 LOP3.LUT R19, R19, 0x4, RZ, 0xfc, !PT ;  /* 0x0000000413130812 */ /* 0x000fe200078efcff */
[----:B------:R-:W-:Y:S06]  /*11760*/  @P0 BAR.ARV 0x4, 0x200 ;  /* 0x0108000000000b1d */ /* 0x000fec0000002000 */
[----:B0-----:R-:W-:-:S13]  /*11770*/  ISETP.LE.AND P0, PT, R0, UR6, PT ;  /* 0x0000000600007c0c */ /* 0x001fda000bf03270 */
[----:B------:R-:W-:Y:S05]  /*11780*/  @P0 BRA `(.L_x_10828) ;  /* 0x0000004800640947 */ /* 0x000fea0003800000 */
[----:B------:R-:W0:Y:S01]  /*11790*/  S2R R6, SR_TID.X ;  /* 0x0000000000067919 */ /* 0x000e220000002100 */
[----:B------:R-:W1:Y:S01]  /*117a0*/  S2UR UR5, SR_CgaCtaId ;  /* 0x00000000000579c3 */ /* 0x000e620000008800 */
[----:B------:R-:W-:Y:S01]  /*117b0*/  UMOV UR4, 0x400 ;  /* 0x0000040000047882 */ /* 0x000fe20000000000 */
[----:B------:R-:W-:Y:S01]  /*117c0*/  IMAD.U32 R27, RZ, RZ, UR6 ;  /* 0x00000006ff1b7e24 */ /* 0x000fe2000f8e00ff */
[----:B------:R-:W-:Y:S01]  /*117d0*/  ULDC UR42, c[0x0][0xc] ;  /* 0x00000300002a7ab9 */ /* 0x000fe20000000800 */
[----:B------:R-:W-:Y:S01]  /*117e0*/  IMAD.MOV.U32 R24, RZ, RZ, 0x1 ;  /* 0x00000001ff187424 */ /* 0x000fe200078e00ff */
[----:B------:R-:W-:Y:S01]  /*117f0*/  ULDC.64 UR46, c[0x0][0x198] ;  /* 0x00006600002e7ab9 */ /* 0x000fe20000000a00 */
[----:B------:R-:W-:Y:S02]  /*11800*/  IMAD.MOV.U32 R29, RZ, RZ, RZ ;  /* 0x000000ffff1d7224 */ /* 0x000fe400078e00ff */
[----:B------:R-:W-:Y:S01]  /*11810*/  IMAD.MOV.U32 R16, RZ, RZ, RZ ;  /* 0x000000ffff107224 */ /* 0x000fe200078e00ff */
[----:B-1----:R-:W-:-:S06]  /*11820*/  ULEA UR4, UR5, UR4, 0x18 ;  /* 0x0000000405047291 */ /* 0x002fcc000f8ec03f */
[----:B------:R-:W-:Y:S01]  /*11830*/  IMAD.U32 R17, RZ, RZ, UR4 ;  /* 0x00000004ff117e24 */ /* 0x000fe2000f8e00ff */
[C---:B0-----:R-:W-:Y:S01]  /*11840*/  LOP3.LUT R5, R6.reuse, 0x7f, RZ, 0xc0, !PT ;  /* 0x0000007f06057812 */ /* 0x041fe200078ec0ff */
[C---:B------:R-:W-:Y:S01]  /*11850*/  IMAD.SHL.U32 R0, R6.reuse, 0x8, RZ ;  /* 0x0000000806007824 */ /* 0x040fe200078e00ff */
[----:B------:R-:W-:-:S03]  /*11860*/  LOP3.LUT R28, R6, 0x1f, RZ, 0xc0, !PT ;  /* 0x0000001f061c7812 */ /* 0x000fc600078ec0ff */
[----:B------:R-:W-:Y:S01]  /*11870*/  IMAD.SHL.U32 R4, R5, 0x8, RZ ;  /* 0x0000000805047824 */ /* 0x000fe200078e00ff */
[C---:B------:R-:W-:Y:S02]  /*11880*/  LOP3.LUT R3, R0.reuse, 0x20, RZ, 0xc0, !PT ;  /* 0x0000002000037812 */ /* 0x040fe400078ec0ff */
[----:B------:R-:W-:Y:S02]  /*11890*/  LOP3.LUT R2, R0, 0xd8, RZ, 0xc0, !PT ;  /* 0x000000d800027812 */ /* 0x000fe400078ec0ff */
[----:B------:R-:W-:Y:S02]  /*118a0*/  LOP3.LUT R3, R3, 0x300, R4, 0xf8, !PT ;  /* 0x0000030003037812 */ /* 0x000fe400078ef804 */
[----:B------:R-:W-:Y:S02]  /*118b0*/  LOP3.LUT R2, R2, 0x18, R6, 0x78, !PT ;  /* 0x0000001802027812 */ /* 0x000fe400078e7806 */
[----:B------:R-:W-:Y:S02]  /*118c0*/  LOP3.LUT R0, R0, 0x18, RZ, 0xc0, !PT ;  /* 0x0000001800007812 */ /* 0x000fe400078ec0ff */
[----:B------:R-:W-:Y:S01]  /*118d0*/  LOP3.LUT R26, R3, R2, RZ, 0xfc, !PT ;  /* 0x00000002031a7212 */ /* 0x000fe200078efcff */
[----:B------:R-:W-:Y:S01]  /*118e0*/  IMAD.SHL.U32 R2, R6, 0x20, RZ ;  /* 0x0000002006027824 */ /* 0x000fe200078e00ff */
[----:B------:R-:W-:-:S03]  /*118f0*/  SHF.R.U32.HI R3, RZ, 0x2, R5 ;  /* 0x00000002ff037819 */ /* 0x000fc60000011605 */
[----:B------:R-:W-:Y:S01]  /*11900*/  IMAD R26, R26, 0x2, R17 ;  /* 0x000000021a1a7824 */ /* 0x000fe200078e0211 */
[----:B------:R-:W-:Y:S02]  /*11910*/  LOP3.LUT R3, R3, 0x60, R2, 0xf8, !PT ;  /* 0x0000006003037812 */ /* 0x000fe400078ef802 */
[C---:B------:R-:W-:Y:S02]  /*11920*/  LOP3.LUT R2, R0.reuse, 0x20, RZ, 0xfc, !PT ;  /* 0x0000002000027812 */ /* 0x040fe400078efcff */
[----:B------:R-:W-:-:S07]  /*11930*/  LOP3.LUT R0, R0, 0x40, RZ, 0xfc, !PT ;  /* 0x0000004000007812 */ /* 0x000fce00078efcff */
.L_x_10926:
[----:B------:R-:W-:Y:S01]  /*11940*/  ULDC UR8, c[0x0][0xc60] ;  /* 0x0003180000087ab9 */ /* 0x000fe20000000800 */
[C---:B------:R-:W-:Y:S01]  /*11950*/  R2UR UR7, R27.reuse ;  /* 0x000000001b0772ca */ /* 0x040fe200000e0000 */
[----:B------:R-:W-:Y:S01]  /*11960*/  UISETP.NE.AND UP0, UPT, UR8, 0x1, UPT ;  /* 0x000000010800788c */ /* 0x000fe2000bf05270 */
[----:B------:R-:W-:-:S10]  /*11970*/  R2UR UR6, R27 ;  /* 0x000000001b0672ca */ /* 0x000fd400000e0000 */
        /* <DEDUP_REMOVED lines=9> */
[----:B0-----:R-:W-:Y:S05]  /*11a10*/  @!P0 BRA `(.L_x_10829) ;  /* 0x0000000000208947 */ /* 0x001fea0003800000 */
        /* <DEDUP_REMOVED lines=8> */
.L_x_10829:
[----:B------:R-:W-:Y:S01]  /*11aa0*/  ULDC UR9, c[0x0][0xc54] ;  /* 0x0003150000097ab9 */ /* 0x000fe20000000800 */
[----:B------:R-:W-:Y:S01]  /*11ab0*/  UMOV UR6, UR8 ;  /* 0x0000000800067c82 */ /* 0x000fe20008000000 */
[----:B------:R-:W-:-:S11]  /*11ac0*/  UISETP.NE.AND UP0, UPT, UR9, 0x1, UPT ;  /* 0x000000010900788c */ /* 0x000fd6000bf05270 */
[----:B------:R-:W-:Y:S02]  /*11ad0*/  @UP0 ULDC.64 UR10, c[0x0][0xc58] ;  /* 0x00031600000a0ab9 */ /* 0x000fe40000000a00 */
[----:B------:R-:W-:-:S04]  /*11ae0*/  UIMAD.WIDE.U32 UR4, UR8, UR10, URZ ;  /* 0x0000000a080472a5 */ /* 0x000fc8000f8e003f */
[----:B------:R-:W-:-:S04]  /*11af0*/  @UP0 USHF.R.U32.HI UR6, URZ, UR11, UR5 ;  /* 0x0000000b3f060299 */ /* 0x000fc80008011605 */
[----:B------:R-:W-:-:S12]  /*11b00*/  UIMAD UR4, UR6, UR9, URZ ;  /* 0x00000009060472a4 */ /* 0x000fd8000f8e023f */
.L_x_10830:
[----:B------:R-:W-:Y:S02]  /*11b10*/  ULOP3.LUT UR5, URZ, UR6, URZ, 0x33, !UPT ;  /* 0x000000063f057292 */ /* 0x000fe4000f8e333f */
[----:B------:R-:W-:Y:S01]  /*11b20*/  UIADD3 UR4, UR8, -UR4, URZ ;  /* 0x8000000408047290 */ /* 0x000fe2000fffe03f */
[----:B------:R-:W-:Y:S01]  /*11b30*/  ULDC UR15, c[0x0][0xc48] ;  /* 0x00031200000f7ab9 */ /* 0x000fe20000000800 */
[----:B------:R-:W-:Y:S01]  /*11b40*/  ULDC UR9, c[0x0][0x448] ;  /* 0x0001120000097ab9 */ /* 0x000fe20000000800 */
[----:B------:R-:W-:Y:S01]  /*11b50*/  ULDC UR41, c[0x0][0xc3c] ;  /* 0x00030f0000297ab9 */ /* 0x000fe20000000800 */
[----:B------:R-:W-:Y:S02]  /*11b60*/  UISETP.NE.AND UP2, UPT, UR15, 0x1, UPT ;  /* 0x000000010f00788c */ /* 0x000fe4000bf45270 */
[----:B------:R-:W-:Y:S02]  /*11b70*/  UISETP.NE.AND UP1, UPT, UR9, 0x1, UPT ;  /* 0x000000010900788c */ /* 0x000fe4000bf25270 */
[----:B------:R-:W-:Y:S01]  /*11b80*/  UIADD3 UR41, UR5, UR41, URZ ;  /* 0x0000002905297290 */ /* 0x000fe2000fffe03f */
[----:B------:R-:W-:Y:S01]  /*11b90*/  ULDC UR14, c[0x0][0xc54] ;  /* 0x00031500000e7ab9 */ /* 0x000fe20000000800 */
[----:B------:R-:W-:Y:S01]  /*11ba0*/  ULDC.64 UR10, c[0x0][0x418] ;  /* 0x00010600000a7ab9 */ /* 0x000fe20000000a00 */
[----:B------:R-:W-:-:S02]  /*11bb0*/  UIMAD UR14, UR7, UR14, UR4 ;  /* 0x0000000e070e72a4 */ /* 0x000fc4000f8e0204 */
[----:B------:R-:W-:Y:S01]  /*11bc0*/  UISETP.NE.U32.AND UP0, UPT, UR10, URZ, UPT ;  /* 0x0000003f0a00728c */ /* 0x000fe2000bf05070 */
[----:B------:R-:W-:Y:S01]  /*11bd0*/  ULDC.64 UR4, c[0x0][0x9e0] ;  /* 0x0002780000047ab9 */ /* 0x000fe20000000a00 */
[----:B------:R-:W-:Y:S02]  /*11be0*/  UIMAD UR41, UR41, 0xc0, URZ ;  /* 0x000000c0292978a4 */ /* 0x000fe4000f8e023f */
[----:B------:R-:W-:Y:S02]  /*11bf0*/  UISETP.GE.AND UP3, UPT, UR5, 0x1, UPT ;  /* 0x000000010500788c */ /* 0x000fe4000bf66270 */
[----:B------:R-:W-:Y:S02]  /*11c00*/  UISETP.NE.AND.EX UP0, UPT, UR11, URZ, UPT, UP0 ;  /* 0x0000003f0b00728c */ /* 0x000fe4000bf05300 */
[----:B------:R-:W-:Y:S01]  /*11c10*/  UIADD3 UR9, UR41, 0xbf, URZ ;  /* 0x000000bf29097890 */ /* 0x000fe2000fffe03f */
[----:B------:R-:W-:Y:S01]  /*11c20*/  ULDC UR8, c[0x0][0x424] ;  /* 0x0001090000087ab9 */ /* 0x000fe20000000800 */
[----:B------:R-:W-:Y:S01]  /*11c30*/  ULDC UR6, c[0x0][0x288] ;  /* 0x0000a20000067ab9 */ /* 0x000fe20000000800 */
[----:B------:R-:W-:Y:S01]  /*11c40*/  @UP2 ULDC UR10, c[0x0][0xc4c] ;  /* 0x00031300000a2ab9 */ /* 0x000fe20000000800 */
[----:B------:R-:W-:Y:S01]  /*11c50*/  @UP1 ULDC UR12, c[0x0][0x44c] ;  /* 0x00011300000c1ab9 */ /* 0x000fe20000000800 */
[----:B------:R-:W-:Y:S01]  /*11c60*/  UIADD3 UR16, -UR6, 0x1, URZ ;  /* 0x0000000106107890 */ /* 0x000fe2000fffe13f */
[----:B------:R-:W-:Y:S01]  /*11c70*/  PLOP3.LUT P1, PT, PT, PT, UP3, 0x80, 0x0 ;  /* 0x000000000000781c */ /* 0x000fe20003f2f038 */
[----:B------:R-:W-:-:S02]  /*11c80*/  UIMAD.WIDE.U32 UR10, UR14, UR10, URZ ;  /* 0x0000000a0e0a72a5 */ /* 0x000fc4000f8e003f */
[----:B------:R-:W-:Y:S02]  /*11c90*/  USEL UR8, UR8, 0x1, UP0 ;  /* 0x0000000108087887 */ /* 0x000fe40008000000 */
        /* <DEDUP_REMOVED lines=23> */
.L_x_10832:
[----:B------:R-:W-:-:S11]  /*11e10*/  UISETP.NE.AND UP0, UPT, UR5, 0x1, UPT ;  /* 0x000000010500788c */ /* 0x000fd6000bf05270 */
[----:B------:R-:W-:Y:S02]  /*11e20*/  @UP0 ULDC.64 UR12, c[0x0][0x9e8] ;  /* 0x00027a00000c0ab9 */ /* 0x000fe40000000a00 */
[----:B------:R-:W-:-:S04]  /*11e30*/  UIMAD.WIDE.U32 UR10, UR9, UR12, URZ ;  /* 0x0000000c090a72a5 */ /* 0x000fc8000f8e003f */
[----:B------:R-:W-:-:S12]  /*11e40*/  @UP0 USHF.R.U32.HI UR9, URZ, UR13, UR11 ;  /* 0x0000000d3f090299 */ /* 0x000fd8000801160b */
.L_x_10833:
[----:B------:R-:W-:-:S04]  /*11e50*/  UIMAD UR9, UR9, UR5, UR5 ;  /* 0x00000005090972a4 */ /* 0x000fc8000f8e0205 */
[----:B------:R-:W-:-:S04]  /*11e60*/  UISETP.LT.AND UP0, UPT, UR4, UR9, UPT ;  /* 0x000000090400728c */ /* 0x000fc8000bf01270 */
[----:B------:R-:W-:-:S12]  /*11e70*/  USEL UR4, UR4, UR9, UP0 ;  /* 0x0000000904047287 */ /* 0x000fd80008000000 */
.L_x_10831:
        /* <DEDUP_REMOVED lines=30> */
.L_x_10835:
[----:B------:R-:W-:-:S11]  /*12060*/  UISETP.NE.AND UP0, UPT, UR5, 0x1, UPT ;  /* 0x000000010500788c */ /* 0x000fd6000bf05270 */
[----:B------:R-:W-:Y:S02]  /*12070*/  @UP0 ULDC.64 UR10, c[0x0][0x9e8] ;  /* 0x00027a00000a0ab9 */ /* 0x000fe40000000a00 */
[----:B------:R-:W-:-:S04]  /*12080*/  UIMAD.WIDE.U32 UR6, UR4, UR10, URZ ;  /* 0x0000000a040672a5 */ /* 0x000fc8000f8e003f */
[----:B------:R-:W-:-:S12]  /*12090*/  @UP0 USHF.R.U32.HI UR4, URZ, UR11, UR7 ;  /* 0x0000000b3f040299 */ /* 0x000fd80008011607 */
.L_x_10836:
[----:B------:R-:W-:-:S04]  /*120a0*/  UIMAD UR4, UR4, UR5, URZ ;  /* 0x00000005040472a4 */ /* 0x000fc8000f8e023f */
[----:B------:R-:W-:-:S04]  /*120b0*/  UISETP.LT.AND UP0, UPT, UR8, UR4, UPT ;  /* 0x000000040800728c */ /* 0x000fc8000bf01270 */
[----:B------:R-:W-:-:S12]  /*120c0*/  USEL UR8, UR8, UR4, !UP0 ;  /* 0x0000000408087287 */ /* 0x000fd8000c000000 */
.L_x_10834:
        /* <DEDUP_REMOVED lines=19> */
[----:B-1----:R-:W2:Y:S01]  /*12200*/  @P0 ATOMG.E.ADD.STRONG.GPU PT, R3, desc[UR48][R2.64], R5 ;  /* 0x00000005020309a8 */ /* 0x002ea200081ee1f0 */
[----:B------:R-:W0:Y:S02]  /*12210*/  S2R R4, SR_LTMASK ;  /* 0x0000000000047919 */ /* 0x000e240000003900 */
[----:B0-----:R-:W-:-:S04]  /*12220*/  LOP3.LUT R4, R4, UR4, RZ, 0xc0, !PT ;  /* 0x0000000404047c12 */ /* 0x001fc8000f8ec0ff */
[----:B------:R-:W0:Y:S01]  /*12230*/  POPC R27, R4 ;  /* 0x00000004001b7309 */ /* 0x000e220000000000 */
[----:B--2---:R-:W0:Y:S02]  /*12240*/  SHFL.IDX PT, R0, R3, R0, 0x1f ;  /* 0x00001f0003007589 */ /* 0x004e2400000e0000 */
[----:B0-----:R-:W-:Y:S01]  /*12250*/  IADD3 R27, R0, UR42, R27 ;  /* 0x0000002a001b7c10 */ /* 0x001fe2000fffe01b */
[----:B------:R-:W-:Y:S06]  /*12260*/  BRA `(.L_x_10839) ;  /* 0x0000003c00447947 */ /* 0x000fec0003800000 */
.L_x_10838:
        /* <DEDUP_REMOVED lines=20> */
.L_x_10841:
[----:B------:R-:W-:Y:S05]  /*123b0*/  BSYNC B6 ;  /* 0x0000000000067941 */ /* 0x000fea0003800000 */
.L_x_10840:
        /* <DEDUP_REMOVED lines=20> */
.L_x_10844:
        /* <DEDUP_REMOVED lines=15> */
.L_x_10843:
[----:B------:R-:W-:Y:S05]  /*125f0*/  BSYNC B6 ;  /* 0x0000000000067941 */ /* 0x000fea0003800000 */
.L_x_10842:
[----:B------:R-:W-:Y:S01]  /*12600*/  ULDC.64 UR4, c[0x0][0x9f8] ;  /* 0x00027e0000047ab9 */ /* 0x000fe20000000a00 */
[----:B------:R-:W-:Y:S01]  /*12610*/  IMAD.U32 R23, RZ, RZ, UR43 ;  /* 0x0000002bff177e24 */ /* 0x000fe2000f8e00ff */
[----:B------:R-:W-:-:S04]  /*12620*/  UISETP.NE.U32.AND UP0, UPT, UR4, URZ, UPT ;  /* 0x0000003f0400728c */ /* 0x000fc8000bf05070 */
        /* <DEDUP_REMOVED lines=18> */
[----:B--2---:R-:W-:Y:S02]  /*12750*/  SHF.R.S32.HI R25, RZ, 0x1f, R23 ;  /* 0x0000001fff197819 */ /* 0x004fe40000011417 */
[----:B------:R-:W-:Y:S01]  /*12760*/  SEL R18, R23, RZ, !P1 ;  /* 0x000000ff17127207 */ /* 0x000fe20004800000 */
[----:B------:R-:W-:Y:S06]  /*12770*/  BRA.DIV UR4, `(.L_x_10845) ;  /* 0x0000004204207947 */ /* 0x000fec000b800000 */
[----:B------:R0:W1:Y:S02]  /*12780*/  SHFL.IDX PT, R14, R20, RZ, 0x1f ;  /* 0x00001fff140e7589 */ /* 0x00006400000e0000 */
.L_x_10941:
[----:B-1----:R-:W-:Y:S02]  /*12790*/  ISETP.NE.AND P0, PT, R14, RZ, PT ;  /* 0x000000ff0e00720c */ /* 0x002fe40003f05270 */
[----:B------:R-:W-:Y:S02]  /*127a0*/  PLOP3.LUT P2, PT, PT, PT, PT, 0x8, 0x0 ;  /* 0x000000000000781c */ /* 0x000fe40003f4e170 */
[----:B------:R-:W-:-:S11]  /*127b0*/  LOP3.LUT R19, R19, 0xfffffffd, RZ, 0xc0, !PT ;  /* 0xfffffffd13137812 */ /* 0x000fd600078ec0ff */
[----:B------:R-:W-:Y:S01]  /*127c0*/  @P2 LOP3.LUT R19, R19, 0x2, RZ, 0xfc, !PT ;  /* 0x0000000213132812 */ /* 0x000fe200078efcff */
[----:B------:R-:W-:Y:S06]  /*127d0*/  @P0 BRA `(.L_x_10846) ;  /* 0x0000000400140947 */ /* 0x000fec0003800000 */
[----:B------:R-:W-:-:S03]  /*127e0*/  UMOV UR4, 0xffffffff ;  /* 0xffffffff00047882 */ /* 0x000fc60000000000 */
[----:B------:R-:W-:Y:S05]  /*127f0*/  BRA.DIV UR4, `(.L_x_10847) ;  /* 0x0000004204207947 */ /* 0x000fea000b800000 */
[----:B------:R-:W-:-:S13]  /*12800*/  ELECT P6, URZ, PT ;  /* 0x00000000003f782f */ /* 0x000fda00038c0000 */
.L_x_10944:
[----:B------:R-:W-:Y:S05]  /*12810*/  @!P6 BRA `(.L_x_10846) ;  /* 0x000000040004e947 */ /* 0x000fea0003800000 */
[----:B------:R-:W-:Y:S01]  /*12820*/  IMAD.MOV.U32 R18, RZ, RZ, R23 ;  /* 0x000000ffff127224 */ /* 0x000fe200078e0017 */
[----:B------:R-:W-:Y:S06]  /*12830*/  @!P1 BRA `(.L_x_10848) ;  /* 0x0000000000489947 */ /* 0x000fec0003800000 */
[----:B------:R-:W1:Y:S01]  /*12840*/  LDC R0, c[0x0][0x43c] ;  /* 0x00010f00ff007b82 */ /* 0x000e620000000800 */
[----:B------:R-:W-:Y:S01]  /*12850*/  IMAD.MOV.U32 R6, RZ, RZ, R22 ;  /* 0x000000ffff067224 */ /* 0x000fe200078e0016 */
[----:B------:R-:W-:Y:S02]  /*12860*/  ULDC.64 UR4, c[0x0][0x428] ;  /* 0x00010a0000047ab9 */ /* 0x000fe40000000a00 */
[----:B------:R-:W-:-:S04]  /*12870*/  IMAD R8, R25, UR4, RZ ;  /* 0x0000000419087c24 */ /* 0x000fc8000f8e02ff */
[----:B------:R-:W-:Y:S01]  /*12880*/  IMAD R7, R23, UR5, R8 ;  /* 0x0000000517077c24 */ /* 0x000fe2000f8e0208 */
[----:B-1----:R-:W-:-:S13]  /*12890*/  ISETP.NE.AND P0, PT, R0, 0x1, PT ;  /* 0x000000010000780c */ /* 0x002fda0003f05270 */
[----:B------:R-:W1:Y:S02]  /*128a0*/  @P0 LDC.64 R4, c[0x0][0x440] ;  /* 0x00011000ff040b82 */ /* 0x000e640000000a00 */
[----:B-1----:R-:W-:-:S05]  /*128b0*/  @P0 IMAD.HI.U32 R4, R22, R4, RZ ;  /* 0x0000000416040227 */ /* 0x002fca00078e00ff */
[----:B------:R-:W-:-:S04]  /*128c0*/  @P0 SHF.R.U32.HI R6, RZ, R5, R4 ;  /* 0x00000005ff060219 */ /* 0x000fc80000011604 */
[--C-:B------:R-:W-:Y:S01]  /*128d0*/  SHF.R.S32.HI R5, RZ, 0x1f, R6.reuse ;  /* 0x0000001fff057819 */ /* 0x100fe20000011406 */
[----:B------:R-:W-:-:S04]  /*128e0*/  IMAD.MOV.U32 R4, RZ, RZ, R6 ;  /* 0x000000ffff047224 */ /* 0x000fc800078e0006 */
[----:B------:R-:W-:-:S04]  /*128f0*/  IMAD.WIDE.U32 R4, R23, UR4, R4 ;  /* 0x0000000417047c25 */ /* 0x000fc8000f8e0004 */
[----:B------:R-:W-:Y:S01]  /*12900*/  IMAD.IADD R5, R5, 0x1, R7 ;  /* 0x0000000105057824 */ /* 0x000fe200078e0207 */
[----:B------:R-:W-:-:S04]  /*12910*/  LEA R2, P0, R4, R2, 0x2 ;  /* 0x0000000204027211 */ /* 0x000fc800078010ff */
[----:B------:R-:W-:-:S05]  /*12920*/  LEA.HI.X R3, R4, R3, R5, 0x2, P0 ;  /* 0x0000000304037211 */ /* 0x000fca00000f1405 */
[----:B------:R1:W5:Y:S01]  /*12930*/  LDG.E R18, desc[UR48][R2.64] ;  /* 0x0000003002127981 */ /* 0x000362000c1e1900 */
[----:B------:R-:W-:-:S04]  /*12940*/  IMAD.MOV R5, RZ, RZ, -R6 ;  /* 0x000000ffff057224 */ /* 0x000fc800078e0a06 */
[----:B------:R-:W-:-:S07]  /*12950*/  IMAD R22, R0, R5, R22 ;  /* 0x0000000500167224 */ /* 0x000fce00078e0216 */
.L_x_10848:
[----:B------:R-:W2:Y:S01]  /*12960*/  S2R R0, SR_TID.X ;  /* 0x0000000000007919 */ /* 0x000ea20000002100 */
[----:B-1----:R-:W-:Y:S01]  /*12970*/  IMAD R3, R16, 0x8, R17 ;  /* 0x0000000810037824 */ /* 0x002fe200078e0211 */
[----:B--2---:R-:W-:Y:S02]  /*12980*/  LOP3.LUT R2, R0, 0x7f, RZ, 0xc0, !PT ;  /* 0x0000007f00027812 */ /* 0x004fe400078ec0ff */
[----:B------:R-:W-:Y:S02]  /*12990*/  SHF.L.U32 R0, R24, 0x1f, RZ ;  /* 0x0000001f18007819 */ /* 0x000fe400000006ff */
[----:B------:R-:W-:Y:S02]  /*129a0*/  ISETP.NE.AND P1, PT, R2, RZ, PT ;  /* 0x000000ff0200720c */ /* 0x000fe40003f25270 */
[----:B------:R-:W1:Y:S02]  /*129b0*/  SYNCS.PHASECHK.TRANS64.TRYWAIT P0, [R3+URZ+0x2d840], R0 ;  /* 0x02d84000030075a7 */ /* 0x000e64000800017f */
[----:B-1----:R-:W-:Y:S09]  /*129c0*/  @!P0 BRA `(.L_x_10849) ;  /* 0x0000003c00cc8947 */ /* 0x002ff20003800000 */
.L_x_10945:
[----:B------:R-:W-:Y:S05]  /*129d0*/  @P1 BRA `(.L_x_10850) ;  /* 0x0000000000141947 */ /* 0x000fea0003800000 */
[----:B------:R-:W-:Y:S01]  /*129e0*/  ISETP.NE.AND P0, PT, R28, RZ, PT ;  /* 0x000000ff1c00720c */ /* 0x000fe20003f05270 */
[----:B-1----:R-:W-:-:S04]  /*129f0*/  IMAD.MOV.U32 R0, RZ, RZ, 0x6000 ;  /* 0x00006000ff007424 */ /* 0x002fc800078e00ff */
[----:B------:R2:W-:Y:S08]  /*12a00*/  SYNCS.ARRIVE.TRANS64 RZ, [R3+URZ+0x2d830], R0 ;  /* 0x02d8300003ff79a7 */ /* 0x0005f0000800003f */
[----:B------:R-:W-:Y:S05]  /*12a10*/  @!P0 BRA `(.L_x_10850) ;  /* 0x0000000000048947 */ /* 0x000fea0003800000 */
[----:B------:R-:W-:Y:S01]  /*12a20*/  BPT.TRAP 0x1 ;  /* 0x000000040000795c */ /* 0x000fe20000300000 */
.L_x_10850:
[----:B-12---:R-:W-:Y:S01]  /*12a30*/  IMAD R0, R16, 0x6000, R17 ;  /* 0x0000600010007824 */ /* 0x006fe200078e0211 */
        /* <DEDUP_REMOVED lines=11> */
[----:B------:R-:W-:Y:S01]  /*12af0*/  UMOV UR10, 0x40 ;  /* 0x00000040000a7882 */ /* 0x000fe20000000000 */
[----:B------:R-:W-:Y:S01]  /*12b00*/  UMOV UR12, UR36 ;  /* 0x00000024000c7c82 */ /* 0x000fe20008000000 */
[----:B------:R-:W-:Y:S01]  /*12b10*/  UIADD3 UR33, UR33, 0x2d830, URZ ;  /* 0x0002d83021217890 */ /* 0x000fe2000fffe03f */
[----:B------:R-:W-:Y:S01]  /*12b20*/  PLOP3.LUT P0, PT, PT, PT, PT, 0x80, 0x0 ;  /* 0x000000000000781c */ /* 0x000fe20003f0f070 */
[----:B------:R-:W-:Y:S01]  /*12b30*/  USHF.L.U32 UR35, UR35, 0x7, URZ ;  /* 0x0000000723237899 */ /* 0x000fe2000800063f */
[----:B------:R-:W-:Y:S01]  /*12b40*/  LOP3.LUT R19, R19, 0xfffffffd, RZ, 0xc0, !PT ;  /* 0xfffffffd13137812 */ /* 0x000fe200078ec0ff */
[----:B------:R-:W-:-:S02]  /*12b50*/  UIADD3 UR32, UR8, 0x15400, URZ ;  /* 0x0001540008207890 */ /* 0x000fc4000fffe03f */
        /* <DEDUP_REMOVED lines=9> */
[----:B------:R-:W-:Y:S01]  /*12bf0*/  @P0 LOP3.LUT R19, R19, 0x2, RZ, 0xfc, !PT ;  /* 0x0000000213130812 */ /* 0x000fe200078efcff */
[----:B------:R1:W-:Y:S01]  /*12c00*/  UTMALDG.4D [UR16], [UR4], desc[UR6] ;  /* 0x00000610040075b4 */ /* 0x0003e20008019000 */
[----:B------:R1:W-:Y:S02]  /*12c10*/  UTMALDG.4D [UR8], [UR4], desc[UR6] ;  /* 0x00000608040075b4 */ /* 0x0003e40008019000 */
[----:B-1----:R-:W-:-:S03]  /*12c20*/  NOP ;  /* 0x0000000000007918 */ /* 0x002fc60000000000 */
.L_x_10846:
[----:B------:R-:W-:Y:S05]  /*12c30*/  WARPSYNC.ALL ;  /* 0x0000000000007948 */ /* 0x000fea0003800000 */
[----:B------:R-:W-:Y:S01]  /*12c40*/  VIADD R0, R17, 0xc400 ;  /* 0x0000c40011007836 */ /* 0x000fe20000000000 */
[----:B------:R-:W-:Y:S01]  /*12c50*/  USHF.R.S32.HI UR4, URZ, 0x1f, UR36 ;  /* 0x0000001f3f047899 */ /* 0x000fe20008011424 */
[----:B------:R-:W-:Y:S01]  /*12c60*/  BAR.SYNC.DEFER_BLOCKING 0x8, 0x200 ;  /* 0x0208000000007b1d */ /* 0x000fe20000010000 */
[----:B------:R-:W-:Y:S02]  /*12c70*/  USHF.R.S32.HI UR37, URZ, 0x1f, UR43 ;  /* 0x0000001f3f257899 */ /* 0x000fe4000801142b */
[----:B------:R-:W-:-:S03]  /*12c80*/  LOP3.LUT P0, RZ, R0, 0x1bf, RZ, 0xc0, !PT ;  /* 0x000001bf00ff7812 */ /* 0x000fc6000780c0ff */
[----:B------:R-:W-:Y:S01]  /*12c90*/  ULDC.64 UR6, c[0x0][0x2d8] ;  /* 0x0000b60000067ab9 */ /* 0x000fe20000000a00 */
[----:B------:R-:W-:Y:S01]  /*12ca0*/  BSSY B6, `(.L_x_10851) ;  /* 0x0000016000067945 */ /* 0x000fe20003800000 */
[----:B------:R-:W-:Y:S02]  /*12cb0*/  UIMAD UR4, UR4, UR6, URZ ;  /* 0x00000006040472a4 */ /* 0x000fe4000f8e023f */
[----:B------:R-:W-:Y:S02]  /*12cc0*/  UIMAD.WIDE.U32 UR50, UR36, UR6, URZ ;  /* 0x00000006243272a5 */ /* 0x000fe4000f8e003f */
[----:B------:R-:W-:-:S04]  /*12cd0*/  UIMAD UR4, UR36, UR7, UR4 ;  /* 0x00000007240472a4 */ /* 0x000fc8000f8e0204 */
[----:B------:R-:W-:Y:S01]  /*12ce0*/  UIADD3 UR45, UR51, UR4, URZ ;  /* 0x00000004332d7290 */ /* 0x000fe2000fffe03f */
[----:B------:R-:W-:Y:S11]  /*12cf0*/  @!P0 BRA `(.L_x_10852) ;  /* 0x0000000000408947 */ /* 0x000ff60003800000 */
        /* <DEDUP_REMOVED lines=14> */
[----:B0-----:R-:W-:-:S07]  /*12de0*/  LEPC R20, `(.L_x_10852) ;  /* 0x000000001014794e */ /* 0x001fce0000000000 */
[----:B-1----:R-:W-:Y:S05]  /*12df0*/  CALL.ABS.NOINC R2 ;  /* 0x0000000002007343 */ /* 0x002fea0003c00000 */
.L_x_10852:
[----:B------:R-:W-:Y:S05]  /*12e00*/  BSYNC B6 ;  /* 0x0000000000067941 */ /* 0x000fea0003800000 */
.L_x_10851:
[----:B------:R-:W1:Y:S01]  /*12e10*/  LDC R9, c[0x0][0x448] ;  /* 0x00011200ff097b82 */ /* 0x000e620000000800 */
[----:B0-----:R-:W0:Y:S01]  /*12e20*/  S2R R20, SR_TID.X ;  /* 0x0000000000147919 */ /* 0x001e220000002100 */
[----:B------:R-:W-:Y:S01]  /*12e30*/  ULDC.64 UR8, c[0x0][0x2e0] ;  /* 0x0000b80000087ab9 */ /* 0x000fe20000000a00 */
[----:B------:R-:W-:Y:S01]  /*12e40*/  UMOV UR44, UR50 ;  /* 0x00000032002c7c82 */ /* 0x000fe20008000000 */
[----:B------:R-:W-:Y:S01]  /*12e50*/  UIMAD UR6, UR37, UR8, URZ ;  /* 0x00000008250672a4 */ /* 0x000fe2000f8e023f */
[----:B------:R-:W2:Y:S01]  /*12e60*/  S2R R10, SR_TID.X ;  /* 0x00000000000a7919 */ /* 0x000ea20000002100 */
[----:B------:R-:W-:Y:S02]  /*12e70*/  UIMAD.WIDE.U32 UR4, UR43, UR8, UR44 ;  /* 0x000000082b0472a5 */ /* 0x000fe4000f8e002c */
[----:B------:R-:W-:-:S03]  /*12e80*/  UIMAD UR6, UR43, UR9, UR6 ;  /* 0x000000092b0672a4 */ /* 0x000fc6000f8e0206 */
[----:B------:R-:W-:Y:S01]  /*12e90*/  ULDC.64 UR8, c[0x0][0x2d0] ;  /* 0x0000b40000087ab9 */ /* 0x000fe20000000a00 */
[----:B------:R-:W-:Y:S01]  /*12ea0*/  UIADD3 UR6, UR5, UR6, URZ ;  /* 0x0000000605067290 */ /* 0x000fe2000fffe03f */
[----:B------:R-:W-:-:S04]  /*12eb0*/  IMAD.U32 R4, RZ, RZ, UR4 ;  /* 0x00000004ff047e24 */ /* 0x000fc8000f8e00ff */
[----:B------:R-:W-:Y:S01]  /*12ec0*/  IMAD.MOV.U32 R2, RZ, RZ, R4 ;  /* 0x000000ffff027224 */ /* 0x000fe200078e0004 */
[----:B-1----:R-:W-:Y:S02]  /*12ed0*/  ISETP.NE.AND P1, PT, R9, 0x1, PT ;  /* 0x000000010900780c */ /* 0x002fe40003f25270 */
[C---:B0-----:R-:W-:Y:S01]  /*12ee0*/  LOP3.LUT R21, R20.reuse, 0x7f, RZ, 0xc0, !PT ;  /* 0x0000007f14157812 */ /* 0x041fe200078ec0ff */
[----:B------:R-:W-:-:S10]  /*12ef0*/  IMAD.SHL.U32 R20, R20, 0x20, RZ ;  /* 0x0000002014147824 */ /* 0x000fd400078e00ff */
[----:B------:R-:W0:Y:S01]  /*12f00*/  @P1 LDC R3, c[0x0][0x44c] ;  /* 0x00011300ff031b82 */ /* 0x000e220000000800 */
[----:B------:R-:W-:Y:S01]  /*12f10*/  SHF.R.U32.HI R21, RZ, 0x2, R21 ;  /* 0x00000002ff157819 */ /* 0x000fe20000011615 */
[----:B--2---:R-:W-:-:S03]  /*12f20*/  IMAD.SHL.U32 R10, R10, 0x8, RZ ;  /* 0x000000080a0a7824 */ /* 0x004fc600078e00ff */
[----:B------:R-:W-:Y:S02]  /*12f30*/  LOP3.LUT R20, R21, 0x60, R20, 0xf8, !PT ;  /* 0x0000006015147812 */ /* 0x000fe400078ef814 */
[----:B------:R-:W1:Y:S01]  /*12f40*/  S2R R21, SR_TID.X ;  /* 0x0000000000157919 */ /* 0x000e620000002100 */
[----:B------:R-:W2:Y:S01]  /*12f50*/  @P1 LDC R5, c[0x0][0x450] ;  /* 0x00011400ff051b82 */ /* 0x000ea20000000800 */
[----:B------:R-:W-:Y:S01]  /*12f60*/  LOP3.LUT R10, R10, 0x18, RZ, 0xc0, !PT ;  /* 0x000000180a0a7812 */ /* 0x000fe200078ec0ff */
[----:B------:R-:W-:-:S03]  /*12f70*/  VIADD R6, R20, UR41 ;  /* 0x0000002914067c36 */ /* 0x000fc60008000000 */
[C---:B------:R-:W-:Y:S01]  /*12f80*/  LOP3.LUT R12, R10.reuse, 0x20, RZ, 0xfc, !PT ;  /* 0x000000200a0c7812 */ /* 0x040fe200078efcff */
[----:B------:R-:W-:Y:S01]  /*12f90*/  IMAD.MOV.U32 R7, RZ, RZ, R6 ;  /* 0x000000ffff077224 */ /* 0x000fe200078e0006 */
[----:B------:R-:W-:Y:S01]  /*12fa0*/  LOP3.LUT R10, R10, 0x40, RZ, 0xfc, !PT ;  /* 0x000000400a0a7812 */ /* 0x000fe200078efcff */
[----:B0-----:R-:W-:-:S04]  /*12fb0*/  @P1 IMAD.HI.U32 R0, R6, R3, RZ ;  /* 0x0000000306001227 */ /* 0x001fc800078e00ff */
[----:B------:R-:W-:Y:S01]  /*12fc0*/  IMAD.U32 R3, RZ, RZ, UR6 ;  /* 0x00000006ff037e24 */ /* 0x000fe2000f8e00ff */
[----:B------:R-:W-:Y:S01]  /*12fd0*/  ULDC.64 UR6, c[0x0][0x280] ;  /* 0x0000a00000067ab9 */ /* 0x000fe20000000a00 */
[----:B--2---:R-:W-:Y:S01]  /*12fe0*/  @P1 SHF.R.U32.HI R7, RZ, R5, R0 ;  /* 0x00000005ff071219 */ /* 0x004fe20000011600 */
[----:B------:R-:W-:Y:S01]  /*12ff0*/  IMAD.U32 R5, RZ, RZ, UR5 ;  /* 0x00000005ff057e24 */ /* 0x000fe2000f8e00ff */
[----:B------:R-:W-:Y:S02]  /*13000*/  ULDC.64 UR4, c[0x0][0x2c8] ;  /* 0x0000b20000047ab9 */ /* 0x000fe40000000a00 */
[----:B------:R-:W-:Y:S01]  /*13010*/  SHF.R.S32.HI R0, RZ, 0x1f, R7 ;  /* 0x0000001fff007819 */ /* 0x000fe20000011407 */
[----:B------:R-:W-:-:S04]  /*13020*/  IMAD.WIDE.U32 R4, R7, UR8, R2 ;  /* 0x0000000807047c25 */ /* 0x000fc8000f8e0002 */
[----:B------:R-:W-:Y:S02]  /*13030*/  IMAD R0, R0, UR8, RZ ;  /* 0x0000000800007c24 */ /* 0x000fe4000f8e02ff */
[C---:B-1----:R-:W-:Y:S01]  /*13040*/  IMAD.SHL.U32 R20, R21.reuse, 0x8, RZ ;  /* 0x0000000815147824 */ /* 0x042fe200078e00ff */
[----:B------:R-:W-:Y:S01]  /*13050*/  LOP3.LUT R21, R21, 0x7f, RZ, 0xc0, !PT ;  /* 0x0000007f15157812 */ /* 0x000fe200078ec0ff */
[----:B------:R-:W-:Y:S02]  /*13060*/  IMAD R11, R7, UR9, R0 ;  /* 0x00000009070b7c24 */ /* 0x000fe4000f8e0200 */
[----:B------:R-:W-:Y:S01]  /*13070*/  IMAD.MOV R0, RZ, RZ, -R7 ;  /* 0x000000ffff007224 */ /* 0x000fe200078e0a07 */
[----:B------:R-:W-:Y:S01]  /*13080*/  LOP3.LUT R20, R20, 0x18, RZ, 0xc0, !PT ;  /* 0x0000001814147812 */ /* 0x000fe200078ec0ff */
[----:B------:R-:W-:Y:S01]  /*13090*/  IMAD.IADD R5, R5, 0x1, R11 ;  /* 0x0000000105057824 */ /* 0x000fe200078e020b */
[----:B------:R-:W-:Y:S01]  /*130a0*/  SHF.R.U32.HI R21, RZ, 0x2, R21 ;  /* 0x00000002ff157819 */ /* 0x000fe20000011615 */
[----:B------:R-:W-:-:S02]  /*130b0*/  IMAD R7, R9, R0, R6 ;  /* 0x0000000009077224 */ /* 0x000fc400078e0206 */
[----:B------:R-:W-:Y:S02]  /*130c0*/  VIADD R6, R6, 0x80 ;  /* 0x0000008006067836 */ /* 0x000fe40000000000 */
[----:B------:R-:W-:Y:S01]  /*130d0*/  IMAD.WIDE.U32 R4, R7, UR4, R4 ;  /* 0x0000000407047c25 */ /* 0x000fe2000f8e0004 */
[----:B------:R-:W-:-:S05]  /*130e0*/  SHF.R.S32.HI R0, RZ, 0x1f, R7 ;  /* 0x0000001fff007819 */ /* 0x000fca0000011407 */
[----:B------:R-:W-:-:S04]  /*130f0*/  IMAD R0, R0, UR4, RZ ;  /* 0x0000000400007c24 */ /* 0x000fc8000f8e02ff */
[----:B------:R-:W-:Y:S01]  /*13100*/  IMAD R11, R7, UR5, R0 ;  /* 0x00000005070b7c24 */ /* 0x000fe2000f8e0200 */
[----:B------:R-:W-:Y:S01]  /*13110*/  LEA R0, P0, R4, UR6, 0x1 ;  /* 0x0000000604007c11 */ /* 0x000fe2000f8008ff */
[----:B------:R-:W0:Y:S02]  /*13120*/  @P1 LDC R7, c[0x0][0x44c] ;  /* 0x00011300ff071b82 */ /* 0x000e240000000800 */
[----:B------:R-:W-:-:S05]  /*13130*/  IMAD.IADD R5, R5, 0x1, R11 ;  /* 0x0000000105057824 */ /* 0x000fca00078e020b */
[----:B------:R-:W-:Y:S02]  /*13140*/  LEA.HI.X R4, R4, UR7, R5, 0x1, P0 ;  /* 0x0000000704047c11 */ /* 0x000fe400080f0c05 */
[----:B------:R-:W1:Y:S01]  /*13150*/  @P1 LDC R5, c[0x0][0x450] ;  /* 0x00011400ff051b82 */ /* 0x000e620000000800 */
[----:B0-----:R-:W-:-:S04]  /*13160*/  @P1 IMAD.HI.U32 R8, R6, R7, RZ ;  /* 0x0000000706081227 */ /* 0x001fc800078e00ff */
[----:B------:R-:W-:Y:S01]  /*13170*/  IMAD.MOV.U32 R7, RZ, RZ, R6 ;  /* 0x000000ffff077224 */ /* 0x000fe200078e0006 */
[----:B-1----:R-:W-:-:S05]  /*13180*/  @P1 SHF.R.U32.HI R7, RZ, R5, R8 ;  /* 0x00000005ff071219 */ /* 0x002fca0000011608 */
[----:B------:R-:W-:Y:S02]  /*13190*/  IMAD.MOV R5, RZ, RZ, -R7 ;  /* 0x000000ffff057224 */ /* 0x000fe400078e0a07 */
[----:B------:R-:W-:-:S04]  /*131a0*/  IMAD.WIDE.U32 R2, R7, UR8, R2 ;  /* 0x0000000807027c25 */ /* 0x000fc8000f8e0002 */
[----:B------:R-:W-:Y:S01]  /*131b0*/  IMAD R5, R9, R5, R6 ;  /* 0x0000000509057224 */ /* 0x000fe200078e0206 */
[----:B------:R-:W-:-:S05]  /*131c0*/  SHF.R.S32.HI R6, RZ, 0x1f, R7 ;  /* 0x0000001fff067819 */ /* 0x000fca0000011407 */
[----:B------:R-:W-:-:S04]  /*131d0*/  IMAD R6, R6, UR8, RZ ;  /* 0x0000000806067c24 */ /* 0x000fc8000f8e02ff */
[----:B------:R-:W-:Y:S01]  /*131e0*/  IMAD R7, R7, UR9, R6 ;  /* 0x0000000907077c24 */ /* 0x000fe2000f8e0206 */
[----:B------:R-:W-:-:S03]  /*131f0*/  SHF.R.S32.HI R6, RZ, 0x1f, R5 ;  /* 0x0000001fff067819 */ /* 0x000fc60000011405 */
[----:B------:R-:W-:Y:S02]  /*13200*/  IMAD.IADD R3, R3, 0x1, R7 ;  /* 0x0000000103037824 */ /* 0x000fe400078e0207 */
[----:B------:R-:W-:Y:S02]  /*13210*/  IMAD R6, R6, UR4, RZ ;  /* 0x0000000406067c24 */ /* 0x000fe4000f8e02ff */
[C---:B------:R-:W-:Y:S01]  /*13220*/  IMAD.WIDE.U32 R2, R5.reuse, UR4, R2 ;  /* 0x0000000405027c25 */ /* 0x040fe2000f8e0002 */
[----:B------:R-:W-:Y:S02]  /*13230*/  ULDC UR4, c[0x0][0x2b8] ;  /* 0x0000ae0000047ab9 */ /* 0x000fe40000000800 */
[----:B------:R-:W-:Y:S01]  /*13240*/  ISETP.GE.AND P1, PT, R12, UR4, PT ;  /* 0x000000040c007c0c */ /* 0x000fe2000bf26270 */
[----:B------:R-:W-:Y:S01]  /*13250*/  IMAD R7, R5, UR5, R6 ;  /* 0x0000000505077c24 */ /* 0x000fe2000f8e0206 */
[----:B------:R-:W-:Y:S02]  /*13260*/  LEA R8, P0, R2, UR6, 0x1 ;  /* 0x0000000602087c11 */ /* 0x000fe4000f8008ff */
[----:B------:R-:W-:Y:S01]  /*13270*/  ISETP.GE.AND P2, PT, R10, UR4, PT ;  /* 0x000000040a007c0c */ /* 0x000fe2000bf46270 */
[----:B------:R-:W-:-:S05]  /*13280*/  IMAD.IADD R7, R3, 0x1, R7 ;  /* 0x0000000103077824 */ /* 0x000fca00078e0207 */
[----:B------:R-:W-:Y:S02]  /*13290*/  LEA.HI.X R7, R2, UR7, R7, 0x1, P0 ;  /* 0x0000000702077c11 */ /* 0x000fe400080f0c07 */
[----:B------:R-:W-:Y:S01]  /*132a0*/  ISETP.GE.AND P0, PT, R20, UR4, PT ;  /* 0x0000000414007c0c */ /* 0x000fe2000bf06270 */
[----:B------:R-:W-:-:S03]  /*132b0*/  UMOV UR4, 0xffffffff ;  /* 0xffffffff00047882 */ /* 0x000fc60000000000 */
[----:B------:R-:W-:Y:S09]  /*132c0*/  BRA.DIV UR4, `(.L_x_10853) ;  /* 0x0000003604a07947 */ /* 0x000ff2000b800000 */
[----:B------:R-:W0:Y:S01]  /*132d0*/  SHFL.IDX PT, R14, R0, RZ, 0x1c1f ;  /* 0x001c1fff000e7589 */ /* 0x000e2200000e0000 */
[----:B------:R-:W-:Y:S01]  /*132e0*/  ULDC UR4, c[0x0][0x288] ;  /* 0x0000a20000047ab9 */ /* 0x000fe20000000800 */
[----:B------:R-:W-:Y:S02]  /*132f0*/  VIADD R6, R21, UR41 ;  /* 0x0000002915067c36 */ /* 0x000fe40008000000 */
[----:B------:R-:W1:Y:S01]  /*13300*/  SHFL.IDX PT, R2, R4, RZ, 0x1c1f ;  /* 0x001c1fff04027589 */ /* 0x000e6200000e0000 */
[----:B------:R-:W-:Y:S02]  /*13310*/  IMAD R5, R9, UR4, RZ ;  /* 0x0000000409057c24 */ /* 0x000fe4000f8e02ff */
[----:B------:R-:W-:-:S03]  /*13320*/  VIADD R10, R6, 0x20 ;  /* 0x00000020060a7836 */ /* 0x000fc60000000000 */
[----:B------:R-:W-:-:S13]  /*13330*/  ISETP.GE.AND P4, PT, R6, R5, PT ;  /* 0x000000050600720c */ /* 0x000fda0003f86270 */
[----:B0-----:R-:W-:-:S05]  /*13340*/  @!P4 LEA R14, P3, R20, R14, 0x1 ;  /* 0x0000000e140ec211 */ /* 0x001fca00078608ff */
[----:B-1----:R-:W-:Y:S02]  /*13350*/  @!P4 IMAD.X R3, RZ, RZ, R2, P3 ;  /* 0x000000ffff03c224 */ /* 0x002fe400018e0602 */
[----:B------:R-:W-:Y:S02]  /*13360*/  @!P4 IMAD.MOV.U32 R2, RZ, RZ, R14 ;  /* 0x000000ffff02c224 */ /* 0x000fe400078e000e */
[----:B------:R-:W0:Y:S04]  /*13370*/  SHFL.IDX PT, R14, R0, 0x1, 0x1c1f ;  /* 0x003c1f00000e7f89 */ /* 0x000e2800000e0000 */
[----:B------:R-:W-:Y:S04]  /*13380*/  @!P4 LDGSTS.E.BYPASS.LTC128B.128 [R26+0xc400], desc[UR48][R2.64], !P0 ;  /* 0x0c400000021acfae */ /* 0x000fe8000c101d70 */
[----:B------:R-:W-:Y:S04]  /*13390*/  @!P4 LDGSTS.E.BYPASS.LTC128B.128 [R26+0xf400], desc[UR48][R2.64+0x40], !P1 ;  /* 0x0f400040021acfae */ /* 0x000fe8000c901d70 */
[----:B------:R1:W-:Y:S01]  /*133a0*/  @!P4 LDGSTS.E.BYPASS.LTC128B.128 [R26+0x12400], desc[UR48][R2.64+0x80], !P2 ;  /* 0x12400080021acfae */ /* 0x0003e2000d101d70 */
[----:B------:R-:W-:Y:S01]  /*133b0*/  ISETP.GE.AND P4, PT, R10, R5, PT ;  /* 0x000000050a00720c */ /* 0x000fe20003f86270 */
[----:B------:R-:W-:-:S02]  /*133c0*/  VIADD R10, R6, 0x40 ;  /* 0x00000040060a7836 */ /* 0x000fc40000000000 */
[----:B-1----:R-:W1:Y:S10]  /*133d0*/  SHFL.IDX PT, R2, R4, 0x1, 0x1c1f ;  /* 0x003c1f0004027f89 */ /* 0x002e7400000e0000 */
[----:B0-----:R-:W-:-:S05]  /*133e0*/  @!P4 LEA R14, P3, R20, R14, 0x1 ;  /* 0x0000000e140ec211 */ /* 0x001fca00078608ff */
[----:B-1----:R-:W-:Y:S02]  /*133f0*/  @!P4 IMAD.X R9, RZ, RZ, R2, P3 ;  /* 0x000000ffff09c224 */ /* 0x002fe400018e0602 */
[----:B------:R-:W-:Y:S02]  /*13400*/  @!P4 IMAD.MOV.U32 R2, RZ, RZ, R14 ;  /* 0x000000ffff02c224 */ /* 0x000fe400078e000e */
[----:B------:R-:W-:Y:S01]  /*13410*/  @!P4 IMAD.MOV.U32 R3, RZ, RZ, R9 ;  /* 0x000000ffff03c224 */ /* 0x000fe200078e0009 */
[----:B------:R-:W0:Y:S04]  /*13420*/  SHFL.IDX PT, R14, R0, 0x2, 0x1c1f ;  /* 0x005c1f00000e7f89 */ /* 0x000e2800000e0000 */
[----:B------:R-:W-:Y:S04]  /*13430*/  @!P4 LDGSTS.E.BYPASS.LTC128B.128 [R26+0xcc00], desc[UR48][R2.64], !P0 ;  /* 0x0cc00000021acfae */ /* 0x000fe8000c101d70 */
[----:B------:R-:W-:Y:S04]  /*13440*/  @!P4 LDGSTS.E.BYPASS.LTC128B.128 [R26+0xfc00], desc[UR48][R2.64+0x40], !P1 ;  /* 0x0fc00040021acfae */ /* 0x000fe8000c901d70 */
[----:B------:R1:W-:Y:S01]  /*13450*/  @!P4 LDGSTS.E.BYPASS.LTC128B.128 [R26+0x12c00], desc[UR48][R2.64+0x80], !P2 ;  /* 0x12c00080021acfae */ /* 0x0003e2000d101d70 */
[----:B------:R-:W-:Y:S01]  /*13460*/  ISETP.GE.AND P4, PT, R10, R5, PT ;  /* 0x000000050a00720c */ /* 0x000fe20003f86270 */
[----:B------:R-:W-:-:S02]  /*13470*/  VIADD R10, R6, 0x60 ;  /* 0x00000060060a7836 */ /* 0x000fc40000000000 */
[----:B-1----:R-:W1:Y:S10]  /*13480*/  SHFL.IDX PT, R2, R4, 0x2, 0x1c1f ;  /* 0x005c1f0004027f89 */ /* 0x002e7400000e0000 */
[----:B0-----:R-:W-:Y:S01]  /*13490*/  @!P4 LEA R14, P3, R20, R14, 0x1 ;  /* 0x0000000e140ec211 */ /* 0x001fe200078608ff */
[----:B------:R-:W-:Y:S04]  /*134a0*/  SHFL.IDX PT, R4, R4, 0x3, 0x1c1f ;  /* 0x007c1f0004047f89 */ /* 0x000fe800000e0000 */
[----:B-1----:R-:W-:-:S02]  /*134b0*/  @!P4 IMAD.X R9, RZ, RZ, R2, P3 ;  /* 0x000000ffff09c224 */ /* 0x002fc400018e0602 */
[----:B------:R-:W-:Y:S02]  /*134c0*/  @!P4 IMAD.MOV.U32 R2, RZ, RZ, R14 ;  /* 0x000000ffff02c224 */ /* 0x000fe400078e000e */
[----:B------:R-:W0:Y:S01]  /*134d0*/  SHFL.IDX PT, R14, R0, 0x3, 0x1c1f ;  /* 0x007c1f00000e7f89 */ /* 0x000e2200000e0000 */
[----:B------:R-:W-:-:S03]  /*134e0*/  @!P4 IMAD.MOV.U32 R3, RZ, RZ, R9 ;  /* 0x000000ffff03c224 */ /* 0x000fc600078e0009 */
[----:B------:R-:W-:Y:S04]  /*134f0*/  SHFL.IDX PT, R0, R7, RZ, 0x1c1f ;  /* 0x001c1fff07007589 */ /* 0x000fe800000e0000 */
[----:B------:R-:W-:Y:S04]  /*13500*/  @!P4 LDGSTS.E.BYPASS.LTC128B.128 [R26+0xd400], desc[UR48][R2.64], !P0 ;  /* 0x0d400000021acfae */ /* 0x000fe8000c101d70 */
[----:B------:R-:W-:Y:S04]  /*13510*/  @!P4 LDGSTS.E.BYPASS.LTC128B.128 [R26+0x10400], desc[UR48][R2.64+0x40], !P1 ;  /* 0x10400040021acfae */ /* 0x000fe8000c901d70 */
[----:B------:R1:W-:Y:S01]  /*13520*/  @!P4 LDGSTS.E.BYPASS.LTC128B.128 [R26+0x13400], desc[UR48][R2.64+0x80], !P2 ;  /* 0x13400080021acfae */ /* 0x0003e2000d101d70 */
[----:B------:R-:W-:Y:S01]  /*13530*/  ISETP.GE.AND P4, PT, R10, R5, PT ;  /* 0x000000050a00720c */ /* 0x000fe20003f86270 */
[----:B------:R-:W-:-:S02]  /*13540*/  VIADD R10, R6, 0x80 ;  /* 0x00000080060a7836 */ /* 0x000fc40000000000 */
[----:B------:R-:W-:Y:S10]  /*13550*/  SHFL.IDX PT, R7, R7, 0x1, 0x1c1f ;  /* 0x003c1f0007077f89 */ /* 0x000ff400000e0000 */
[----:B0-----:R-:W-:-:S05]  /*13560*/  @!P4 LEA R14, P3, R20, R14, 0x1 ;  /* 0x0000000e140ec211 */ /* 0x001fca00078608ff */
[----:B------:R-:W-:Y:S02]  /*13570*/  @!P4 IMAD.X R9, RZ, RZ, R4, P3 ;  /* 0x000000ffff09c224 */ /* 0x000fe400018e0604 */
[----:B-1----:R-:W-:Y:S02]  /*13580*/  @!P4 IMAD.MOV.U32 R2, RZ, RZ, R14 ;  /* 0x000000ffff02c224 */ /* 0x002fe400078e000e */
[----:B------:R-:W0:Y:S01]  /*13590*/  SHFL.IDX PT, R14, R8, RZ, 0x1c1f ;  /* 0x001c1fff080e7589 */ /* 0x000e2200000e0000 */
[----:B------:R-:W-:-:S05]  /*135a0*/  @!P4 IMAD.MOV.U32 R3, RZ, RZ, R9 ;  /* 0x000000ffff03c224 */ /* 0x000fca00078e0009 */
[----:B------:R-:W-:Y:S04]  /*135b0*/  @!P4 LDGSTS.E.BYPASS.LTC128B.128 [R26+0xdc00], desc[UR48][R2.64], !P0 ;  /* 0x0dc00000021acfae */ /* 0x000fe8000c101d70 */
[----:B------:R-:W-:Y:S04]  /*135c0*/  @!P4 LDGSTS.E.BYPASS.LTC128B.128 [R26+0x10c00], desc[UR48][R2.64+0x40], !P1 ;  /* 0x10c00040021acfae */ /* 0x000fe8000c901d70 */
[----:B------:R1:W-:Y:S01]  /*135d0*/  @!P4 LDGSTS.E.BYPASS.LTC128B.128 [R26+0x13c00], desc[UR48][R2.64+0x80], !P2 ;  /* 0x13c00080021acfae */ /* 0x0003e2000d101d70 */
[----:B------:R-:W-:-:S13]  /*135e0*/  ISETP.GE.AND P4, PT, R10, R5, PT ;  /* 0x000000050a00720c */ /* 0x000fda0003f86270 */
[----:B0-----:R-:W-:-:S05]  /*135f0*/  @!P4 LEA R14, P3, R20, R14, 0x1 ;  /* 0x0000000e140ec211 */ /* 0x001fca00078608ff */
[----:B------:R-:W-:Y:S02]  /*13600*/  @!P4 IMAD.X R9, RZ, RZ, R0, P3 ;  /* 0x000000ffff09c224 */ /* 0x000fe400018e0600 */
[----:B-1----:R-:W-:Y:S02]  /*13610*/  @!P4 IMAD.MOV.U32 R2, RZ, RZ, R14 ;  /* 0x000000ffff02c224 */ /* 0x002fe400078e000e */
[----:B------:R-:W-:Y:S01]  /*13620*/  @!P4 IMAD.MOV.U32 R3, RZ, RZ, R9 ;  /* 0x000000ffff03c224 */ /* 0x000fe200078e0009 */
[----:B------:R0:W1:Y:S04]  /*13630*/  SHFL.IDX PT, R14, R8, 0x1, 0x1c1f ;  /* 0x003c1f00080e7f89 */ /* 0x00006800000e0000 */
[----:B------:R0:W-:Y:S04]  /*13640*/  @!P4 LDGSTS.E.BYPASS.LTC128B.128 [R26+0xe400], desc[UR48][R2.64], !P0 ;  /* 0x0e400000021acfae */ /* 0x0001e8000c101d70 */
[----:B------:R0:W-:Y:S04]  /*13650*/  @!P4 LDGSTS.E.BYPASS.LTC128B.128 [R26+0x11400], desc[UR48][R2.64+0x40], !P1 ;  /* 0x11400040021acfae */ /* 0x0001e8000c901d70 */
[----:B------:R0:W-:Y:S02]  /*13660*/  @!P4 LDGSTS.E.BYPASS.LTC128B.128 [R26+0x14400], desc[UR48][R2.64+0x80], !P2 ;  /* 0x14400080021acfae */ /* 0x0001e4000d101d70 */
.L_x_10958:
[----:B------:R-:W-:Y:S02]  /*13670*/  VIADD R6, R6, 0xa0 ;  /* 0x000000a006067836 */ /* 0x000fe40000000000 */
[----:B------:R-:W-:-:S03]  /*13680*/  VIADD R0, R17, 0x2d800 ;  /* 0x0002d80011007836 */ /* 0x000fc60000000000 */
[----:B------:R-:W-:-:S13]  /*13690*/  ISETP.GE.AND P3, PT, R6, R5, PT ;  /* 0x000000050600720c */ /* 0x000fda0003f66270 */
[----:B01----:R-:W-:-:S05]  /*136a0*/  @!P3 LEA R2, P4, R20, R14, 0x1 ;  /* 0x0000000e1402b211 */ /* 0x003fca00078808ff */
[----:B------:R-:W-:-:S05]  /*136b0*/  @!P3 IMAD.X R3, RZ, RZ, R7, P4 ;  /* 0x000000ffff03b224 */ /* 0x000fca00020e0607 */
[----:B------:R-:W-:Y:S01]  /*136c0*/  @!PT LDS RZ, [RZ] ;  /* 0x00000000fffff984 */ /* 0x000fe20000000800 */
[----:B------:R-:W-:Y:S01]  /*136d0*/  @!PT LDS RZ, [RZ] ;  /* 0x00000000fffff984 */ /* 0x000fe20000000800 */
[----:B------:R-:W-:Y:S01]  /*136e0*/  @!PT LDS RZ, [RZ] ;  /* 0x00000000fffff984 */ /* 0x000fe20000000800 */
[----:B------:R0:W-:Y:S01]  /*136f0*/  @!P3 LDGSTS.E.BYPASS.LTC128B.128 [R26+0xec00], desc[UR48][R2.64], !P0 ;  /* 0x0ec00000021abfae */ /* 0x0001e2000c101d70 */
[----:B------:R-:W-:-:S03]  /*13700*/  PLOP3.LUT P0, PT, PT, PT, PT, 0x80, 0x0 ;  /* 0x000000000000781c */ /* 0x000fc60003f0f070 */
[----:B------:R0:W-:Y:S04]  /*13710*/  @!P3 LDGSTS.E.BYPASS.LTC128B.128 [R26+0x11c00], desc[UR48][R2.64+0x40], !P1 ;  /* 0x11c00040021abfae */ /* 0x0001e8000c901d70 */
[----:B------:R0:W-:Y:S01]  /*13720*/  @!P3 LDGSTS.E.BYPASS.LTC128B.128 [R26+0x14c00], desc[UR48][R2.64+0x80], !P2 ;  /* 0x14c00080021abfae */ /* 0x0001e2000d101d70 */
[----:B------:R-:W-:-:S05]  /*13730*/  NOP ;  /* 0x0000000000007918 */ /* 0x000fca0000000000 */
.L_x_10854:
[----:B------:R-:W-:Y:S02]  /*13740*/  PLOP3.LUT P1, PT, P1, P0, PT, 0xa2, 0x0 ;  /* 0x000000000000781c */ /* 0x000fe40000f21472 */
[----:B------:R-:W-:-:S08]  /*13750*/  @P0 R2UR P1, UR4, R17 ;  /* 0x00000000110402ca */ /* 0x000fd00000020000 */
[----:B------:R-:W-:-:S05]  /*13760*/  @P0 PLOP3.LUT P0, PT, P1, PT, PT, 0x80, 0x0 ;  /* 0x000000000000081c */ /* 0x000fca0000f0f070 */
[----:B------:R-:W-:Y:S01]  /*13770*/  @!P1 SYNCS.ARRIVE.TRANS64.RED.A0T1 RZ, [UR4+0x2d800], RZ ;  /* 0x02d800ffffff99a7 */ /* 0x000fe20008200404 */
[----:B------:R-:W-:Y:S07]  /*13780*/  @!P1 ARRIVES.LDGSTSBAR.64.TRANSCNT [UR4+0x2d800] ;  /* 0x02d80000ff0099b0 */ /* 0x000fee0008000a84 */
[----:B------:R-:W-:Y:S05]  /*13790*/  @P0 BRA.U.ANY `(.L_x_10854) ;  /* 0xfffffffd00e80947 */ /* 0x000fea000393ffff */
[----:B------:R-:W-:-:S05]  /*137a0*/  VIADD R29, R29, 0x1 ;  /* 0x000000011d1d7836 */ /* 0x000fca0000000000 */
[----:B0-----:R-:W-:-:S04]  /*137b0*/  LEA.HI R2, R29, R29, RZ, 0x1 ;  /* 0x0000001d1d027211 */ /* 0x001fc800078f08ff */
        /* <DEDUP_REMOVED lines=8> */
.L_x_10959:
[----:B------:R-:W-:Y:S05]  /*13840*/  BSYNC B0 ;  /* 0x0000000000007941 */ /* 0x000fea0003800000 */
.L_x_10855:
        /* <DEDUP_REMOVED lines=12> */
[----:B------:R-:W-:Y:S01]  /*13910*/  LOP3.LUT P1, RZ, R19, 0x2, RZ, 0xc0, !PT ;  /* 0x0000000213ff7812 */ /* 0x000fe2000782c0ff */
[----:B------:R-:W-:Y:S01]  /*13920*/  VIADD R8, R16, 0x1 ;  /* 0x0000000110087836 */ /* 0x000fe20000000000 */
[----:B------:R-:W-:Y:S04]  /*13930*/  BSSY B0, `(.L_x_10859) ;  /* 0x00000a7000007945 */ /* 0x000fe80003800000 */
[----:B------:R-:W-:-:S04]  /*13940*/  ISETP.NE.AND P0, PT, R8, 0x2, PT ;  /* 0x000000020800780c */ /* 0x000fc80003f05270 */
[----:B------:R-:W-:Y:S02]  /*13950*/  SEL R9, RZ, 0x1, P0 ;  /* 0x00000001ff097807 */ /* 0x000fe40000000000 */
[----:B------:R-:W-:Y:S02]  /*13960*/  SEL R8, R8, RZ, P0 ;  /* 0x000000ff08087207 */ /* 0x000fe40000000000 */
[----:B------:R-:W-:Y:S01]  /*13970*/  LOP3.LUT R9, R24, R9, RZ, 0x3c, !PT ;  /* 0x0000000918097212 */ /* 0x000fe200078e3cff */
[----:B------:R-:W-:Y:S06]  /*13980*/  @!P1 BRA `(.L_x_10860) ;  /* 0x0000000800849947 */ /* 0x000fec0003800000 */
[----:B------:R-:W-:Y:S01]  /*13990*/  LOP3.LUT P1, RZ, R19, 0x1, RZ, 0xc0, !PT ;  /* 0x0000000113ff7812 */ /* 0x000fe2000782c0ff */
[----:B------:R-:W-:-:S12]  /*139a0*/  IMAD.MOV.U32 R4, RZ, RZ, R18 ;  /* 0x000000ffff047224 */ /* 0x000fd800078e0012 */
[----:B------:R-:W-:Y:S05]  /*139b0*/  @!P1 BRA `(.L_x_10861) ;  /* 0x0000000000489947 */ /* 0x000fea0003800000 */
[----:B------:R-:W0:Y:S01]  /*139c0*/  LDC R5, c[0x0][0x43c] ;  /* 0x00010f00ff057b82 */ /* 0x000e220000000800 */
[----:B------:R-:W-:Y:S02]  /*139d0*/  ULDC.64 UR4, c[0x0][0x428] ;  /* 0x00010a0000047ab9 */ /* 0x000fe40000000a00 */
[----:B------:R-:W-:-:S04]  /*139e0*/  IMAD R10, R25, UR4, RZ ;  /* 0x00000004190a7c24 */ /* 0x000fc8000f8e02ff */
[----:B------:R-:W-:Y:S01]  /*139f0*/  IMAD R10, R23, UR5, R10 ;  /* 0x00000005170a7c24 */ /* 0x000fe2000f8e020a */
[----:B0-----:R-:W-:-:S13]  /*13a00*/  ISETP.NE.AND P0, PT, R5, 0x1, PT ;  /* 0x000000010500780c */ /* 0x001fda0003f05270 */
[----:B------:R-:W0:Y:S02]  /*13a10*/  @P0 LDC.64 R2, c[0x0][0x440] ;  /* 0x00011000ff020b82 */ /* 0x000e240000000a00 */
[----:B0-----:R-:W-:-:S04]  /*13a20*/  @P0 IMAD.HI.U32 R4, R6, R2, RZ ;  /* 0x0000000206040227 */ /* 0x001fc800078e00ff */
[----:B------:R-:W-:Y:S01]  /*13a30*/  IMAD.MOV.U32 R2, RZ, RZ, R6 ;  /* 0x000000ffff027224 */ /* 0x000fe200078e0006 */
[----:B------:R-:W-:-:S05]  /*13a40*/  @P0 SHF.R.U32.HI R2, RZ, R3, R4 ;  /* 0x00000003ff020219 */ /* 0x000fca0000011604 */
[----:B------:R-:W-:-:S04]  /*13a50*/  IMAD.MOV R3, RZ, RZ, -R2 ;  /* 0x000000ffff037224 */ /* 0x000fc800078e0a02 */
[----:B------:R-:W-:Y:S01]  /*13a60*/  IMAD R6, R5, R3, R6 ;  /* 0x0000000305067224 */ /* 0x000fe200078e0206 */
[--C-:B------:R-:W-:Y:S01]  /*13a70*/  SHF.R.S32.HI R3, RZ, 0x1f, R2.reuse ;  /* 0x0000001fff037819 */ /* 0x100fe20000011402 */
[----:B------:R-:W0:Y:S02]  /*13a80*/  LDC.64 R4, c[0x0][0x418] ;  /* 0x00010600ff047b82 */ /* 0x000e240000000a00 */
[----:B------:R-:W-:-:S04]  /*13a90*/  IMAD.WIDE.U32 R2, R23, UR4, R2 ;  /* 0x0000000417027c25 */ /* 0x000fc8000f8e0002 */
[----:B------:R-:W-:Y:S01]  /*13aa0*/  IMAD.IADD R10, R10, 0x1, R3 ;  /* 0x000000010a0a7824 */ /* 0x000fe200078e0203 */
[----:B0-----:R-:W-:-:S04]  /*13ab0*/  LEA R4, P0, R2, R4, 0x2 ;  /* 0x0000000402047211 */ /* 0x001fc800078010ff */
[----:B------:R-:W-:-:S05]  /*13ac0*/  LEA.HI.X R5, R2, R5, R10, 0x2, P0 ;  /* 0x0000000502057211 */ /* 0x000fca00000f140a */
[----:B------:R0:W5:Y:S04]  /*13ad0*/  LDG.E R4, desc[UR48][R4.64] ;  /* 0x0000003004047981 */ /* 0x000168000c1e1900 */
.L_x_10861:
[----:B------:R-:W0:Y:S01]  /*13ae0*/  S2R R2, SR_TID.X ;  /* 0x0000000000027919 */ /* 0x000e220000002100 */
[----:B------:R-:W-:Y:S01]  /*13af0*/  IMAD R3, R8, 0x8, R17 ;  /* 0x0000000808037824 */ /* 0x000fe200078e0211 */
[----:B------:R-:W-:Y:S01]  /*13b00*/  BSSY B1, `(.L_x_10862) ;  /* 0x0000006000017945 */ /* 0x000fe20003800000 */
[----:B0-----:R-:W-:Y:S02]  /*13b10*/  LOP3.LUT R5, R2, 0x7f, RZ, 0xc0, !PT ;  /* 0x0000007f02057812 */ /* 0x001fe400078ec0ff */
[----:B------:R-:W-:Y:S02]  /*13b20*/  SHF.L.U32 R2, R9, 0x1f, RZ ;  /* 0x0000001f09027819 */ /* 0x000fe400000006ff */
[----:B------:R-:W-:Y:S02]  /*13b30*/  ISETP.NE.AND P1, PT, R5, RZ, PT ;  /* 0x000000ff0500720c */ /* 0x000fe40003f25270 */
[----:B------:R-:W0:Y:S02]  /*13b40*/  SYNCS.PHASECHK.TRANS64.TRYWAIT P0, [R3+URZ+0x2d840], R2 ;  /* 0x02d84002030075a7 */ /* 0x000e24000800017f */
[----:B0-----:R-:W-:Y:S09]  /*13b50*/  @!P0 BRA `(.L_x_10863) ;  /* 0x0000003400808947 */ /* 0x001ff20003800000 */
.L_x_10960:
[----:B------:R-:W-:Y:S05]  /*13b60*/  BSYNC B1 ;  /* 0x0000000000017941 */ /* 0x000fea0003800000 */
.L_x_10862:
[----:B------:R-:W-:Y:S04]  /*13b70*/  BSSY B1, `(.L_x_10864) ;  /* 0x0000007000017945 */ /* 0x000fe80003800000 */
[----:B------:R-:W-:Y:S05]  /*13b80*/  @P1 BRA `(.L_x_10865) ;  /* 0x0000000000141947 */ /* 0x000fea0003800000 */
[----:B------:R-:W-:Y:S01]  /*13b90*/  ISETP.NE.AND P0, PT, R28, RZ, PT ;  /* 0x000000ff1c00720c */ /* 0x000fe20003f05270 */
[----:B0-----:R-:W-:-:S04]  /*13ba0*/  IMAD.MOV.U32 R2, RZ, RZ, 0x6000 ;  /* 0x00006000ff027424 */ /* 0x001fc800078e00ff */
[----:B------:R1:W-:Y:S08]  /*13bb0*/  SYNCS.ARRIVE.TRANS64 RZ, [R3+URZ+0x2d830], R2 ;  /* 0x02d8300203ff79a7 */ /* 0x0003f0000800003f */
[----:B------:R-:W-:Y:S05]  /*13bc0*/  @!P0 BRA `(.L_x_10865) ;  /* 0x0000000000048947 */ /* 0x000fea0003800000 */
[----:B------:R-:W-:Y:S01]  /*13bd0*/  BPT.TRAP 0x1 ;  /* 0x000000040000795c */ /* 0x000fe20000300000 */
.L_x_10865:
[----:B------:R-:W-:Y:S05]  /*13be0*/  BSYNC B1 ;  /* 0x0000000000017941 */ /* 0x000fea0003800000 */
.L_x_10864:
[----:B------:R-:W-:Y:S01]  /*13bf0*/  IMAD.MOV.U32 R12, RZ, RZ, RZ ;  /* 0x000000ffff0c7224 */ /* 0x000fe200078e00ff */
[----:B------:R-:W-:Y:S01]  /*13c00*/  UIADD3 UR4, UP0, UR46, 0x370, URZ ;  /* 0x000003702e047890 */ /* 0x000fe2000ff1e03f */
[----:B------:R-:W-:Y:S01]  /*13c10*/  IMAD R11, R8, 0x6000, R17 ;  /* 0x00006000080b7824 */ /* 0x000fe200078e0211 */
[----:B------:R-:W-:Y:S01]  /*13c20*/  PLOP3.LUT P0, PT, PT, PT, PT, 0x80, 0x0 ;  /* 0x000000000000781c */ /* 0x000fe20003f0f070 */
[----:B01----:R-:W-:Y:S01]  /*13c30*/  VIADD R3, R3, 0x2d830 ;  /* 0x0002d83003037836 */ /* 0x003fe20000000000 */
[----:B------:R-:W-:Y:S01]  /*13c40*/  R2UR UR10, R12 ;  /* 0x000000000c0a72ca */ /* 0x000fe200000e0000 */
[----:B------:R-:W-:Y:S01]  /*13c50*/  IMAD.SHL.U32 R2, R6, 0x80, RZ ;  /* 0x0000008006027824 */ /* 0x000fe200078e00ff */
[----:B------:R-:W-:Y:S01]  /*13c60*/  UIADD3.X UR5, URZ, UR47, URZ, UP0, !UPT ;  /* 0x0000002f3f057290 */ /* 0x000fe200087fe43f */
[----:B------:R-:W-:Y:S01]  /*13c70*/  VIADD R5, R11, 0x15400 ;  /* 0x000154000b057836 */ /* 0x000fe20000000000 */
[----:B------:R-:W-:Y:S01]  /*13c80*/  UMOV UR6, 0x0 ;  /* 0x0000000000067882 */ /* 0x000fe20000000000 */
[----:B------:R-:W-:-:S10]  /*13c90*/  UMOV UR7, 0x14f00000 ;  /* 0x14f0000000077882 */ /* 0x000fd40000000000 */
.L_x_10866:
        /* <DEDUP_REMOVED lines=16> */
.L_x_10867:
        /* <DEDUP_REMOVED lines=16> */
.L_x_10868:
        /* <DEDUP_REMOVED lines=15> */
.L_x_10961:
[----:B------:R-:W-:Y:S05]  /*13f90*/  BSYNC B1 ;  /* 0x0000000000017941 */ /* 0x000fea0003800000 */
.L_x_10869:
[----:B------:R-:W-:Y:S01]  /*13fa0*/  BSSY B1, `(.L_x_10871) ;  /* 0x000000a000017945 */ /* 0x000fe20003800000 */
[----:B0-----:R-:W-:Y:S02]  /*13fb0*/  IMAD.MOV.U32 R2, RZ, RZ, 0x0 ;  /* 0x00000000ff027424 */ /* 0x001fe400078e00ff */
[----:B------:R-:W-:Y:S01]  /*13fc0*/  IMAD.MOV.U32 R3, RZ, RZ, 0x14f00000 ;  /* 0x14f00000ff037424 */ /* 0x000fe200078e00ff */
[----:B------:R-:W-:Y:S06]  /*13fd0*/  @P1 BRA `(.L_x_10872) ;  /* 0x0000000000181947 */ /* 0x000fec0003800000 */
[----:B------:R-:W-:Y:S01]  /*13fe0*/  ISETP.NE.AND P0, PT, R28, RZ, PT ;  /* 0x000000ff1c00720c */ /* 0x000fe20003f05270 */
[----:B------:R-:W-:Y:S02]  /*13ff0*/  IMAD R11, R16, 0x8, R17 ;  /* 0x00000008100b7824 */ /* 0x000fe400078e0211 */
[----:B------:R-:W-:-:S04]  /*14000*/  IMAD.MOV.U32 R13, RZ, RZ, 0x6000 ;  /* 0x00006000ff0d7424 */ /* 0x000fc800078e00ff */
[----:B------:R0:W-:Y:S06]  /*14010*/  SYNCS.ARRIVE.TRANS64 RZ, [R11+URZ+0x2d850], R13 ;  /* 0x02d8500d0bff79a7 */ /* 0x0001ec000800003f */
[----:B------:R-:W-:Y:S05]  /*14020*/  @!P0 BRA `(.L_x_10872) ;  /* 0x0000000000048947 */ /* 0x000fea0003800000 */
[----:B------:R-:W-:Y:S01]  /*14030*/  BPT.TRAP 0x1 ;  /* 0x000000040000795c */ /* 0x000fe20000300000 */
.L_x_10872:
[----:B------:R-:W-:Y:S05]  /*14040*/  BSYNC B1 ;  /* 0x0000000000017941 */ /* 0x000fea0003800000 */
.L_x_10871:
[----:B------:R-:W-:Y:S01]  /*14050*/  R2UR UR6, R2 ;  /* 0x00000000020672ca */ /* 0x000fe200000e0000 */
[--C-:B0-----:R-:W-:Y:S01]  /*14060*/  IMAD R11, R16, 0x8, R17.reuse ;  /* 0x00000008100b7824 */ /* 0x101fe200078e0211 */
[----:B------:R-:W-:Y:S01]  /*14070*/  R2UR UR7, R3 ;  /* 0x00000000030772ca */ /* 0x000fe200000e0000 */
[----:B------:R-:W-:Y:S01]  /*14080*/  UIADD3 UR4, UP0, UR46, 0x470, URZ ;  /* 0x000004702e047890 */ /* 0x000fe2000ff1e03f */
[----:B------:R-:W-:Y:S01]  /*14090*/  R2UR UR10, R12 ;  /* 0x000000000c0a72ca */ /* 0x000fe200000e0000 */
[----:B------:R-:W-:Y:S01]  /*140a0*/  IMAD R12, R16, 0x6000, R17 ;  /* 0x00006000100c7824 */ /* 0x000fe200078e0211 */
[----:B------:R-:W-:Y:S01]  /*140b0*/  PLOP3.LUT P0, PT, PT, PT, PT, 0x80, 0x0 ;  /* 0x000000000000781c */ /* 0x000fe20003f0f070 */
[----:B------:R-:W-:Y:S01]  /*140c0*/  IMAD.SHL.U32 R13, R22, 0x80, RZ ;  /* 0x00000080160d7824 */ /* 0x000fe200078e00ff */
[----:B------:R-:W-:Y:S01]  /*140d0*/  UIADD3.X UR5, URZ, UR47, URZ, UP0, !UPT ;  /* 0x0000002f3f057290 */ /* 0x000fe200087fe43f */
[----:B------:R-:W-:Y:S02]  /*140e0*/  VIADD R11, R11, 0x2d850 ;  /* 0x0002d8500b0b7836 */ /* 0x000fe40000000000 */
[----:B------:R-:W-:-:S09]  /*140f0*/  VIADD R14, R12, 0x400 ;  /* 0x000004000c0e7836 */ /* 0x000fd20000000000 */
.L_x_10873:
        /* <DEDUP_REMOVED lines=15> */
.L_x_10874:
        /* <DEDUP_REMOVED lines=15> */
.L_x_10875:
        /* <DEDUP_REMOVED lines=12> */
.L_x_10860:
[----:B------:R-:W-:Y:S05]  /*143a0*/  BSYNC B0 ;  /* 0x0000000000007941 */ /* 0x000fea0003800000 */
.L_x_10859:
[----:B------:R-:W-:Y:S01]  /*143b0*/  UIADD3 UR4, UR40, -0x3, URZ ;  /* 0xfffffffd28047890 */ /* 0x000fe2000fffe03f */
[----:B------:R-:W-:Y:S02]  /*143c0*/  IMAD.MOV.U32 R16, RZ, RZ, R8 ;  /* 0x000000ffff107224 */ /* 0x000fe400078e0008 */
[----:B------:R-:W-:-:S03]  /*143d0*/  IMAD.MOV.U32 R24, RZ, RZ, R9 ;  /* 0x000000ffff187224 */ /* 0x000fc600078e0009 */
[----:B------:R-:W-:-:S07]  /*143e0*/  IMAD.U32 R6, RZ, RZ, UR4 ;  /* 0x00000004ff067e24 */ /* 0x000fce000f8e00ff */
.L_x_10858:
[----:B------:R-:W-:Y:S01]  /*143f0*/  ULOP3.LUT UR4, URZ, UR40, URZ, 0x33, !UPT ;  /* 0x000000283f047292 */ /* 0x000fe2000f8e333f */
[----:B------:R-:W-:Y:S01]  /*14400*/  VIADD R7, R7, 0xfffffffe ;  /* 0xfffffffe07077836 */ /* 0x000fe20000000000 */
[----:B------:R-:W-:Y:S04]  /*14410*/  BSSY B0, `(.L_x_10857) ;  /* 0x000015a000007945 */ /* 0x000fe80003800000 */
[----:B------:R-:W-:-:S13]  /*14420*/  ISETP.NE.AND P0, PT, R7, UR4, PT ;  /* 0x0000000407007c0c */ /* 0x000fda000bf05270 */
[----:B------:R-:W-:Y:S05]  /*14430*/  @!P0 BRA `(.L_x_10876) ;  /* 0x00000014005c8947 */ /* 0x000fea0003800000 */
[----:B------:R-:W-:-:S07]  /*14440*/  IMAD.MOV.U32 R4, RZ, RZ, R18 ;  /* 0x000000ffff047224 */ /* 0x000fce00078e0012 */
.L_x_10911:
[----:B------:R-:W-:Y:S01]  /*14450*/  LOP3.LUT P1, RZ, R19, 0x2, RZ, 0xc0, !PT ;  /* 0x0000000213ff7812 */ /* 0x000fe2000782c0ff */
[----:B------:R-:W-:Y:S01]  /*14460*/  VIADD R7, R16, 0x1 ;  /* 0x0000000110077836 */ /* 0x000fe20000000000 */
[----:B------:R-:W-:Y:S05]  /*14470*/  YIELD ;  /* 0x0000000000007946 */ /* 0x000fea0003800000 */
[----:B------:R-:W-:Y:S01]  /*14480*/  ISETP.NE.AND P0, PT, R7, 0x2, PT ;  /* 0x000000020700780c */ /* 0x000fe20003f05270 */
[----:B------:R-:W-:Y:S03]  /*14490*/  BSSY B1, `(.L_x_10877) ;  /* 0x00000a4000017945 */ /* 0x000fe60003800000 */
[----:B------:R-:W-:-:S02]  /*144a0*/  SEL R3, RZ, 0x1, P0 ;  /* 0x00000001ff037807 */ /* 0x000fc40000000000 */
[----:B------:R-:W-:Y:S02]  /*144b0*/  SEL R7, R7, RZ, P0 ;  /* 0x000000ff07077207 */ /* 0x000fe40000000000 */
[----:B------:R-:W-:Y:S01]  /*144c0*/  LOP3.LUT R8, R24, R3, RZ, 0x3c, !PT ;  /* 0x0000000318087212 */ /* 0x000fe200078e3cff */
[----:B------:R-:W-:Y:S06]  /*144d0*/  @!P1 BRA `(.L_x_10878) ;  /* 0x00000008007c9947 */ /* 0x000fec0003800000 */
[----:B------:R-:W-:Y:S01]  /*144e0*/  LOP3.LUT P1, RZ, R19, 0x1, RZ, 0xc0, !PT ;  /* 0x0000000113ff7812 */ /* 0x000fe2000782c0ff */
        /* <DEDUP_REMOVED lines=9> */
[----:B------:R-:W-:-:S03]  /*14580*/  IMAD R4, R25, UR4, RZ ;  /* 0x0000000419047c24 */ /* 0x000fc6000f8e02ff */
[--C-:B------:R-:W-:Y:S01]  /*14590*/  SHF.R.S32.HI R3, RZ, 0x1f, R2.reuse ;  /* 0x0000001fff037819 */ /* 0x100fe20000011402 */
[----:B------:R-:W-:-:S04]  /*145a0*/  IMAD.MOV R9, RZ, RZ, -R2 ;  /* 0x000000ffff097224 */ /* 0x000fc800078e0a02 */
[----:B------:R-:W-:Y:S02]  /*145b0*/  IMAD R9, R5, R9, R6 ;  /* 0x0000000905097224 */ /* 0x000fe400078e0206 */
[C---:B------:R-:W-:Y:S02]  /*145c0*/  IMAD R5, R23.reuse, UR5, R4 ;  /* 0x0000000517057c24 */ /* 0x040fe4000f8e0204 */
[----:B------:R-:W-:Y:S01]  /*145d0*/  IMAD.WIDE.U32 R2, R23, UR4, R2 ;  /* 0x0000000417027c25 */ /* 0x000fe2000f8e0002 */
[----:B------:R-:W-:-:S03]  /*145e0*/  ULDC.64 UR4, c[0x0][0x418] ;  /* 0x0001060000047ab9 */ /* 0x000fc60000000a00 */
[----:B------:R-:W-:Y:S01]  /*145f0*/  IMAD.IADD R5, R5, 0x1, R3 ;  /* 0x0000000105057824 */ /* 0x000fe200078e0203 */
[----:B------:R-:W-:-:S04]  /*14600*/  LEA R4, P0, R2, UR4, 0x2 ;  /* 0x0000000402047c11 */ /* 0x000fc8000f8010ff */
[----:B------:R-:W-:-:S05]  /*14610*/  LEA.HI.X R5, R2, UR5, R5, 0x2, P0 ;  /* 0x0000000502057c11 */ /* 0x000fca00080f1405 */
[----:B------:R0:W5:Y:S04]  /*14620*/  LDG.E R4, desc[UR48][R4.64] ;  /* 0x0000003004047981 */ /* 0x000168000c1e1900 */
.L_x_10879:
        /* <DEDUP_REMOVED lines=8> */
.L_x_10962:
[----:B------:R-:W-:Y:S05]  /*146b0*/  BSYNC B2 ;  /* 0x0000000000027941 */ /* 0x000fea0003800000 */
.L_x_10880:
[----:B------:R-:W-:Y:S04]  /*146c0*/  BSSY B2, `(.L_x_10882) ;  /* 0x0000007000027945 */ /* 0x000fe80003800000 */
[----:B------:R-:W-:Y:S05]  /*146d0*/  @P1 BRA `(.L_x_10883) ;  /* 0x0000000000141947 */ /* 0x000fea0003800000 */
[----:B------:R-:W-:Y:S01]  /*146e0*/  ISETP.NE.AND P0, PT, R28, RZ, PT ;  /* 0x000000ff1c00720c */ /* 0x000fe20003f05270 */
[----:B0-----:R-:W-:-:S04]  /*146f0*/  IMAD.MOV.U32 R2, RZ, RZ, 0x6000 ;  /* 0x00006000ff027424 */ /* 0x001fc800078e00ff */
[----:B------:R1:W-:Y:S08]  /*14700*/  SYNCS.ARRIVE.TRANS64 RZ, [R3+URZ+0x2d830], R2 ;  /* 0x02d8300203ff79a7 */ /* 0x0003f0000800003f */
[----:B------:R-:W-:Y:S05]  /*14710*/  @!P0 BRA `(.L_x_10883) ;  /* 0x0000000000048947 */ /* 0x000fea0003800000 */
[----:B------:R-:W-:Y:S01]  /*14720*/  BPT.TRAP 0x1 ;  /* 0x000000040000795c */ /* 0x000fe20000300000 */
.L_x_10883:
[----:B------:R-:W-:Y:S05]  /*14730*/  BSYNC B2 ;  /* 0x0000000000027941 */ /* 0x000fea0003800000 */
.L_x_10882:
        /* <DEDUP_REMOVED lines=11> */
.L_x_10884:
        /* <DEDUP_REMOVED lines=16> */
.L_x_10885:
        /* <DEDUP_REMOVED lines=16> */
.L_x_10886:
        /* <DEDUP_REMOVED lines=15> */
.L_x_10963:
[----:B------:R-:W-:Y:S05]  /*14ae0*/  BSYNC B2 ;  /* 0x0000000000027941 */ /* 0x000fea0003800000 */
.L_x_10887:
[----:B------:R-:W-:Y:S01]  /*14af0*/  BSSY B2, `(.L_x_10889) ;  /* 0x0000009000027945 */ /* 0x000fe20003800000 */
[----:B------:R-:W-:Y:S02]  /*14b00*/  IMAD.MOV.U32 R2, RZ, RZ, 0x0 ;  /* 0x00000000ff027424 */ /* 0x000fe400078e00ff */
[----:B0-----:R-:W-:Y:S01]  /*14b10*/  IMAD.MOV.U32 R3, RZ, RZ, 0x14f00000 ;  /* 0x14f00000ff037424 */ /* 0x001fe200078e00ff */
[----:B------:R-:W-:Y:S06]  /*14b20*/  @P1 BRA `(.L_x_10890) ;  /* 0x0000000000141947 */ /* 0x000fec0003800000 */
[----:B------:R-:W-:Y:S01]  /*14b30*/  ISETP.NE.AND P0, PT, R28, RZ, PT ;  /* 0x000000ff1c00720c */ /* 0x000fe20003f05270 */
[----:B------:R-:W-:-:S04]  /*14b40*/  IMAD.MOV.U32 R13, RZ, RZ, 0x6000 ;  /* 0x00006000ff0d7424 */ /* 0x000fc800078e00ff */
[----:B------:R0:W-:Y:S08]  /*14b50*/  SYNCS.ARRIVE.TRANS64 RZ, [R12+URZ+0x50], R13 ;  /* 0x0000500d0cff79a7 */ /* 0x0001f0000800003f */
[----:B------:R-:W-:Y:S05]  /*14b60*/  @!P0 BRA `(.L_x_10890) ;  /* 0x0000000000048947 */ /* 0x000fea0003800000 */
[----:B------:R-:W-:Y:S01]  /*14b70*/  BPT.TRAP 0x1 ;  /* 0x000000040000795c */ /* 0x000fe20000300000 */
.L_x_10890:
[----:B------:R-:W-:Y:S05]  /*14b80*/  BSYNC B2 ;  /* 0x0000000000027941 */ /* 0x000fea0003800000 */
.L_x_10889:
        /* <DEDUP_REMOVED lines=10> */
.L_x_10891:
        /* <DEDUP_REMOVED lines=15> */
.L_x_10892:
        /* <DEDUP_REMOVED lines=15> */
.L_x_10893:
        /* <DEDUP_REMOVED lines=12> */
.L_x_10878:
[----:B------:R-:W-:Y:S05]  /*14ed0*/  BSYNC B1 ;  /* 0x0000000000017941 */ /* 0x000fea0003800000 */
.L_x_10877:
[----:B------:R-:W-:Y:S01]  /*14ee0*/  LOP3.LUT P1, RZ, R19, 0x2, RZ, 0xc0, !PT ;  /* 0x0000000213ff7812 */ /* 0x000fe2000782c0ff */
[----:B------:R-:W-:Y:S01]  /*14ef0*/  VIADD R16, R7, 0x1 ;  /* 0x0000000107107836 */ /* 0x000fe20000000000 */
[----:B------:R-:W-:Y:S01]  /*14f00*/  BSSY B1, `(.L_x_10894) ;  /* 0x00000a7000017945 */ /* 0x000fe20003800000 */
[----:B------:R-:W-:-:S03]  /*14f10*/  VIADD R9, R6, 0xffffffff ;  /* 0xffffffff06097836 */ /* 0x000fc60000000000 */
        /* <DEDUP_REMOVED lines=26> */
.L_x_10896:
[----:B------:R-:W-:Y:S01]  /*150c0*/  IMAD R2, R16, 0x8, R17 ;  /* 0x0000000810027824 */ /* 0x000fe200078e0211 */
[----:B------:R-:W-:Y:S01]  /*150d0*/  SHF.L.U32 R3, R24, 0x1f, RZ ;  /* 0x0000001f18037819 */ /* 0x000fe200000006ff */
[----:B------:R-:W-:Y:S03]  /*150e0*/  BSSY B2, `(.L_x_10897) ;  /* 0x0000003000027945 */ /* 0x000fe60003800000 */
[----:B------:R-:W1:Y:S02]  /*150f0*/  SYNCS.PHASECHK.TRANS64.TRYWAIT P0, [R2+URZ+0x2d840], R3 ;  /* 0x02d84003020075a7 */ /* 0x000e64000800017f */
[----:B-1----:R-:W-:Y:S05]  /*15100*/  @!P0 BRA `(.L_x_10898) ;  /* 0x0000002000648947 */ /* 0x002fea0003800000 */
.L_x_10964:
[----:B------:R-:W-:Y:S05]  /*15110*/  BSYNC B2 ;  /* 0x0000000000027941 */ /* 0x000fea0003800000 */
.L_x_10897:
[----:B0-----:R-:W0:Y:S01]  /*15120*/  S2R R5, SR_TID.X ;  /* 0x0000000000057919 */ /* 0x001e220000002100 */
[----:B------:R-:W-:Y:S01]  /*15130*/  BSSY B2, `(.L_x_10899) ;  /* 0x0000009000027945 */ /* 0x000fe20003800000 */
[----:B0-----:R-:W-:-:S04]  /*15140*/  LOP3.LUT R5, R5, 0x7f, RZ, 0xc0, !PT ;  /* 0x0000007f05057812 */ /* 0x001fc800078ec0ff */
[----:B------:R-:W-:-:S13]  /*15150*/  ISETP.NE.AND P1, PT, R5, RZ, PT ;  /* 0x000000ff0500720c */ /* 0x000fda0003f25270 */
[----:B------:R-:W-:Y:S05]  /*15160*/  @P1 BRA `(.L_x_10900) ;  /* 0x0000000000141947 */ /* 0x000fea0003800000 */
[----:B------:R-:W-:Y:S01]  /*15170*/  ISETP.NE.AND P0, PT, R28, RZ, PT ;  /* 0x000000ff1c00720c */ /* 0x000fe20003f05270 */
[----:B-1----:R-:W-:-:S04]  /*15180*/  IMAD.MOV.U32 R3, RZ, RZ, 0x6000 ;  /* 0x00006000ff037424 */ /* 0x002fc800078e00ff */
[----:B------:R0:W-:Y:S08]  /*15190*/  SYNCS.ARRIVE.TRANS64 RZ, [R2+URZ+0x2d830], R3 ;  /* 0x02d8300302ff79a7 */ /* 0x0001f0000800003f */
[----:B------:R-:W-:Y:S05]  /*151a0*/  @!P0 BRA `(.L_x_10900) ;  /* 0x0000000000048947 */ /* 0x000fea0003800000 */
[----:B------:R-:W-:Y:S01]  /*151b0*/  BPT.TRAP 0x1 ;  /* 0x000000040000795c */ /* 0x000fe20000300000 */
.L_x_10900:
[----:B------:R-:W-:Y:S05]  /*151c0*/  BSYNC B2 ;  /* 0x0000000000027941 */ /* 0x000fea0003800000 */
.L_x_10899:
[----:B------:R-:W-:Y:S01]  /*151d0*/  IMAD.MOV.U32 R5, RZ, RZ, RZ ;  /* 0x000000ffff057224 */ /* 0x000fe200078e00ff */
[----:B------:R-:W-:Y:S01]  /*151e0*/  UIADD3 UR4, UP0, UR46, 0x370, URZ ;  /* 0x000003702e047890 */ /* 0x000fe2000ff1e03f */
[C---:B01----:R-:W-:Y:S01]  /*151f0*/  IMAD R3, R16.reuse, 0x8, R0 ;  /* 0x0000000810037824 */ /* 0x043fe200078e0200 */
[----:B------:R-:W-:Y:S01]  /*15200*/  PLOP3.LUT P0, PT, PT, PT, PT, 0x80, 0x0 ;  /* 0x000000000000781c */ /* 0x000fe20003f0f070 */
[----:B------:R-:W-:Y:S01]  /*15210*/  IMAD R13, R16, 0x6000, R17 ;  /* 0x00006000100d7824 */ /* 0x000fe200078e0211 */
[----:B------:R-:W-:Y:S01]  /*15220*/  R2UR UR10, R5 ;  /* 0x00000000050a72ca */ /* 0x000fe200000e0000 */
[----:B------:R-:W-:Y:S01]  /*15230*/  VIADD R3, R3, 0x30 ;  /* 0x0000003003037836 */ /* 0x000fe20000000000 */
[----:B------:R-:W-:Y:S01]  /*15240*/  UIADD3.X UR5, URZ, UR47, URZ, UP0, !UPT ;  /* 0x0000002f3f057290 */ /* 0x000fe200087fe43f */
[----:B------:R-:W-:Y:S01]  /*15250*/  IMAD.SHL.U32 R2, R10, 0x80, RZ ;  /* 0x000000800a027824 */ /* 0x000fe200078e00ff */
[----:B------:R-:W-:Y:S01]  /*15260*/  UMOV UR6, 0x0 ;  /* 0x0000000000067882 */ /* 0x000fe20000000000 */
[----:B------:R-:W-:Y:S01]  /*15270*/  VIADD R11, R13, 0x15400 ;  /* 0x000154000d0b7836 */ /* 0x000fe20000000000 */
[----:B------:R-:W-:-:S09]  /*15280*/  UMOV UR7, 0x14f00000 ;  /* 0x14f0000000077882 */ /* 0x000fd20000000000 */
.L_x_10901:
        /* <DEDUP_REMOVED lines=16> */
.L_x_10902:
        /* <DEDUP_REMOVED lines=16> */
.L_x_10903:
        /* <DEDUP_REMOVED lines=15> */
.L_x_10965:
[----:B------:R-:W-:Y:S05]  /*15580*/  BSYNC B2 ;  /* 0x0000000000027941 */ /* 0x000fea0003800000 */
.L_x_10904:
[----:B------:R-:W-:Y:S01]  /*15590*/  BSSY B2, `(.L_x_10906) ;  /* 0x0000009000027945 */ /* 0x000fe20003800000 */
[----:B0-----:R-:W-:Y:S02]  /*155a0*/  IMAD.MOV.U32 R2, RZ, RZ, 0x0 ;  /* 0x00000000ff027424 */ /* 0x001fe400078e00ff */
[----:B------:R-:W-:Y:S01]  /*155b0*/  IMAD.MOV.U32 R3, RZ, RZ, 0x14f00000 ;  /* 0x14f00000ff037424 */ /* 0x000fe200078e00ff */
[----:B------:R-:W-:Y:S06]  /*155c0*/  @P1 BRA `(.L_x_10907) ;  /* 0x0000000000141947 */ /* 0x000fec0003800000 */
[----:B------:R-:W-:Y:S01]  /*155d0*/  ISETP.NE.AND P0, PT, R28, RZ, PT ;  /* 0x000000ff1c00720c */ /* 0x000fe20003f05270 */
[----:B------:R-:W-:-:S04]  /*155e0*/  IMAD.MOV.U32 R13, RZ, RZ, 0x6000 ;  /* 0x00006000ff0d7424 */ /* 0x000fc800078e00ff */
[----:B------:R0:W-:Y:S08]  /*155f0*/  SYNCS.ARRIVE.TRANS64 RZ, [R8+URZ+0x50], R13 ;  /* 0x0000500d08ff79a7 */ /* 0x0001f0000800003f */
[----:B------:R-:W-:Y:S05]  /*15600*/  @!P0 BRA `(.L_x_10907) ;  /* 0x0000000000048947 */ /* 0x000fea0003800000 */
[----:B------:R-:W-:Y:S01]  /*15610*/  BPT.TRAP 0x1 ;  /* 0x000000040000795c */ /* 0x000fe20000300000 */
.L_x_10907:
[----:B------:R-:W-:Y:S05]  /*15620*/  BSYNC B2 ;  /* 0x0000000000027941 */ /* 0x000fea0003800000 */
.L_x_10906:
        /* <DEDUP_REMOVED lines=10> */
.L_x_10908:
        /* <DEDUP_REMOVED lines=15> */
.L_x_10909:
        /* <DEDUP_REMOVED lines=15> */
.L_x_10910:
        /* <DEDUP_REMOVED lines=12> */
.L_x_10895:
[----:B------:R-:W-:Y:S05]  /*15970*/  BSYNC B1 ;  /* 0x0000000000017941 */ /* 0x000fea0003800000 */
.L_x_10894:
[----:B------:R-:W-:Y:S01]  /*15980*/  ISETP.GT.AND P0, PT, R9, UR39, PT ;  /* 0x0000002709007c0c */ /* 0x000fe2000bf04270 */
[----:B------:R-:W-:-:S12]  /*15990*/  VIADD R6, R6, 0xfffffffe ;  /* 0xfffffffe06067836 */ /* 0x000fd80000000000 */
[----:B------:R-:W-:Y:S05]  /*159a0*/  @P0 BRA `(.L_x_10911) ;  /* 0xffffffe800a80947 */ /* 0x000fea000383ffff */
.L_x_10876:
[----:B------:R-:W-:Y:S05]  /*159b0*/  BSYNC B0 ;  /* 0x0000000000007941 */ /* 0x000fea0003800000 */
.L_x_10857:
[----:B------:R-:W1:Y:S01]  /*159c0*/  S2R R0, SR_TID.X ;  /* 0x0000000000007919 */ /* 0x000e620000002100 */
[----:B------:R-:W-:Y:S01]  /*159d0*/  BSSY B0, `(.L_x_10912) ;  /* 0x0000010000007945 */ /* 0x000fe20003800000 */
        /* <DEDUP_REMOVED lines=14> */
[----:B0-----:R-:W-:-:S07]  /*15ac0*/  IADD3 R27, R0, UR42, R27 ;  /* 0x0000002a001b7c10 */ /* 0x001fce000fffe01b */
.L_x_10913:
[----:B------:R-:W-:Y:S05]  /*15ad0*/  BSYNC B0 ;  /* 0x0000000000007941 */ /* 0x000fea0003800000 */
.L_x_10912:
[----:B------:R-:W-:Y:S01]  /*15ae0*/  LOP3.LUT P0, RZ, R19, 0x2, RZ, 0xc0, !PT ;  /* 0x0000000213ff7812 */ /* 0x000fe2000780c0ff */
[----:B------:R-:W-:-:S12]  /*15af0*/  BSSY B0, `(.L_x_10914) ;  /* 0x0000043000007945 */ /* 0x000fd80003800000 */
[----:B------:R-:W-:Y:S05]  /*15b00*/  @!P0 BRA `(.L_x_10915) ;  /* 0x0000000400048947 */ /* 0x000fea0003800000 */
[----:B------:R-:W-:Y:S01]  /*15b10*/  IMAD R3, R16, 0x8, R17 ;  /* 0x0000000810037824 */ /* 0x000fe200078e0211 */
[----:B------:R-:W-:Y:S01]  /*15b20*/  SHF.L.U32 R0, R24, 0x1f, RZ ;  /* 0x0000001f18007819 */ /* 0x000fe200000006ff */
[----:B------:R-:W-:Y:S01]  /*15b30*/  BSSY B1, `(.L_x_10916) ;  /* 0x0000004000017945 */ /* 0x000fe20003800000 */
[----:B------:R-:W-:Y:S02]  /*15b40*/  ISETP.NE.AND P2, PT, R6, RZ, PT ;  /* 0x000000ff0600720c */ /* 0x000fe40003f45270 */
[----:B------:R-:W1:Y:S02]  /*15b50*/  SYNCS.PHASECHK.TRANS64.TRYWAIT P0, [R3+URZ+0x2d860], R0 ;  /* 0x02d86000030075a7 */ /* 0x000e64000800017f */
[----:B-1----:R-:W-:Y:S09]  /*15b60*/  @!P0 BRA `(.L_x_10917) ;  /* 0x0000001400f48947 */ /* 0x002ff20003800000 */
.L_x_10966:
[----:B------:R-:W-:Y:S05]  /*15b70*/  BSYNC B1 ;  /* 0x0000000000017941 */ /* 0x000fea0003800000 */
.L_x_10916:
[----:B------:R-:W-:Y:S04]  /*15b80*/  BSSY B1, `(.L_x_10918) ;  /* 0x0000007000017945 */ /* 0x000fe80003800000 */
[----:B------:R-:W-:Y:S05]  /*15b90*/  @P2 BRA `(.L_x_10919) ;  /* 0x0000000000142947 */ /* 0x000fea0003800000 */
[----:B------:R-:W-:Y:S01]  /*15ba0*/  ISETP.NE.AND P0, PT, R28, RZ, PT ;  /* 0x000000ff1c00720c */ /* 0x000fe20003f05270 */
[----:B-1----:R-:W-:-:S04]  /*15bb0*/  IMAD.MOV.U32 R0, RZ, RZ, 0x6000 ;  /* 0x00006000ff007424 */ /* 0x002fc800078e00ff */
[----:B------:R2:W-:Y:S08]  /*15bc0*/  SYNCS.ARRIVE.TRANS64 RZ, [R3+URZ+0x2d850], R0 ;  /* 0x02d8500003ff79a7 */ /* 0x0005f0000800003f */
[----:B------:R-:W-:Y:S05]  /*15bd0*/  @!P0 BRA `(.L_x_10919) ;  /* 0x0000000000048947 */ /* 0x000fea0003800000 */
[----:B------:R-:W-:Y:S01]  /*15be0*/  BPT.TRAP 0x1 ;  /* 0x000000040000795c */ /* 0x000fe20000300000 */
.L_x_10919:
[----:B------:R-:W-:Y:S05]  /*15bf0*/  BSYNC B1 ;  /* 0x0000000000017941 */ /* 0x000fea0003800000 */
.L_x_10918:
[----:B-12---:R-:W-:Y:S01]  /*15c00*/  IMAD R0, R16, 0x6000, R17 ;  /* 0x0000600010007824 */ /* 0x006fe200078e0211 */
[----:B------:R-:W-:Y:S01]  /*15c10*/  UIADD3 UR4, UP0, UR46, 0x470, URZ ;  /* 0x000004702e047890 */ /* 0x000fe2000ff1e03f */
[----:B0-----:R-:W-:Y:S01]  /*15c20*/  VIADD R2, R3, 0x2d850 ;  /* 0x0002d85003027836 */ /* 0x001fe20000000000 */
[----:B------:R-:W-:Y:S01]  /*15c30*/  PLOP3.LUT P0, PT, PT, PT, PT, 0x80, 0x0 ;  /* 0x000000000000781c */ /* 0x000fe20003f0f070 */
[----:B------:R-:W-:Y:S01]  /*15c40*/  IMAD.SHL.U32 R22, R22, 0x80, RZ ;  /* 0x0000008016167824 */ /* 0x000fe200078e00ff */
[----:B------:R-:W-:Y:S01]  /*15c50*/  UIADD3.X UR5, URZ, UR47, URZ, UP0, !UPT ;  /* 0x0000002f3f057290 */ /* 0x000fe200087fe43f */
[----:B------:R-:W-:Y:S01]  /*15c60*/  VIADD R3, R0, 0x400 ;  /* 0x0000040000037836 */ /* 0x000fe20000000000 */
[----:B------:R-:W-:Y:S01]  /*15c70*/  UMOV UR6, 0x0 ;  /* 0x0000000000067882 */ /* 0x000fe20000000000 */
[----:B------:R-:W-:Y:S01]  /*15c80*/  UMOV UR7, 0x14f00000 ;  /* 0x14f0000000077882 */ /* 0x000fe20000000000 */
[----:B------:R-:W-:-:S08]  /*15c90*/  UMOV UR10, URZ ;  /* 0x0000003f000a7c82 */ /* 0x000fd00008000000 */
.L_x_10920:
        /* <DEDUP_REMOVED lines=15> */
.L_x_10921:
        /* <DEDUP_REMOVED lines=15> */
.L_x_10922:
        /* <DEDUP_REMOVED lines=9> */
[----:B-1----:R-:W-:Y:S05]  /*15f10*/  @P0 BRA.U.ANY `(.L_x_10922) ;  /* 0xfffffffd00d80947 */ /* 0x002fea000393ffff */
.L_x_10915:
[----:B------:R-:W-:Y:S05]  /*15f20*/  BSYNC B0 ;  /* 0x0000000000007941 */ /* 0x000fea0003800000 */
.L_x_10914:
[----:B------:R-:W-:-:S05]  /*15f30*/  VIADD R16, R16, 0x1 ;  /* 0x0000000110107836 */ /* 0x000fca0000000000 */
[----:B------:R-:W-:-:S04]  /*15f40*/  ISETP.NE.AND P0, PT, R16, 0x2, PT ;  /* 0x000000021000780c */ /* 0x000fc80003f05270 */
[----:B------:R-:W-:Y:S02]  /*15f50*/  SEL R3, RZ, 0x1, P0 ;  /* 0x00000001ff037807 */ /* 0x000fe40000000000 */
[----:B------:R-:W-:Y:S02]  /*15f60*/  SEL R16, R16, RZ, P0 ;  /* 0x000000ff10107207 */ /* 0x000fe40000000000 */
[----:B------:R-:W-:-:S07]  /*15f70*/  LOP3.LUT R24, R24, R3, RZ, 0x3c, !PT ;  /* 0x0000000318187212 */ /* 0x000fce00078e3cff */
.L_x_10839:
[----:B------:R-:W-:Y:S05]  /*15f80*/  BSYNC B7 ;  /* 0x0000000000077941 */ /* 0x000fea0003800000 */
.L_x_10837:
[----:B------:R-:W-:-:S13]  /*15f90*/  LOP3.LUT P0, RZ, R19, 0x4, RZ, 0xc0, !PT ;  /* 0x0000000413ff7812 */ /* 0x000fda000780c0ff */
[----:B------:R-:W-:Y:S05]  /*15fa0*/  @!P0 BRA `(.L_x_10923) ;  /* 0x0000000000248947 */ /* 0x000fea0003800000 */
[----:B------:R-:W-:Y:S05]  /*15fb0*/  WARPSYNC.ALL ;  /* 0x0000000000007948 */ /* 0x000fea0003800000 */
[----:B------:R-:W1:Y:S08]  /*15fc0*/  S2UR UR5, SR_CgaCtaId ;  /* 0x00000000000579c3 */ /* 0x000e700000008800 */
[----:B------:R-:W-:Y:S06]  /*15fd0*/  BAR.SYNC.DEFER_BLOCKING 0x5, 0x200 ;  /* 0x0148000000007b1d */ /* 0x000fec0000010000 */
[----:B------:R-:W-:-:S02]  /*15fe0*/  UMOV UR4, 0x400 ;  /* 0x0000040000047882 */ /* 0x000fc40000000000 */
[----:B-1----:R-:W-:-:S06]  /*15ff0*/  ULEA UR4, UR5, UR4, 0x18 ;  /* 0x0000000405047291 */ /* 0x002fcc000f8ec03f */
[----:B0-----:R-:W-:-:S05]  /*16000*/  IMAD.U32 R17, RZ, RZ, UR4 ;  /* 0x00000004ff117e24 */ /* 0x001fca000f8e00ff */
[----:B------:R0:W1:Y:S01]  /*16010*/  LDS R27, [R17+0x2d8d0] ;  /* 0x02d8d000111b7984 */ /* 0x0000620000000800 */
[----:B------:R-:W-:Y:S06]  /*16020*/  BAR.ARV 0x4, 0x200 ;  /* 0x0108000000007b1d */ /* 0x000fec0000002000 */
[----:B------:R-:W-:Y:S05]  /*16030*/  BRA `(.L_x_10924) ;  /* 0x00000000002c7947 */ /* 0x000fea0003800000 */
.L_x_10923:
[----:B------:R-:W-:-:S03]  /*16040*/  UMOV UR4, 0xffffffff ;  /* 0xffffffff00047882 */ /* 0x000fc60000000000 */
[----:B------:R-:W-:Y:S05]  /*16050*/  BRA.DIV UR4, `(.L_x_10925) ;  /* 0x0000001204cc7947 */ /* 0x000fea000b800000 */
[----:B------:R1:W2:Y:S02]  /*16060*/  SHFL.IDX PT, R14, R27, RZ, 0x1f ;  /* 0x00001fff1b0e7589 */ /* 0x0002a400000e0000 */
.L_x_10969:
[----:B------:R-:W0:Y:S01]  /*16070*/  @!P1 S2R R3, SR_CgaCtaId ;  /* 0x0000000000039919 */ /* 0x000e220000008800 */
[----:B------:R-:W-:Y:S05]  /*16080*/  WARPSYNC.ALL ;  /* 0x0000000000007948 */ /* 0x000fea0003800000 */
[----:B------:R-:W-:Y:S01]  /*16090*/  BAR.SYNC.DEFER_BLOCKING 0x4, 0x200 ;  /* 0x0108000000007b1d */ /* 0x000fe20000010000 */
[----:B------:R-:W-:-:S04]  /*160a0*/  @!P1 MOV R0, 0x400 ;  /* 0x0000040000009802 */ /* 0x000fc80000000f00 */
[----:B0-----:R-:W-:-:S05]  /*160b0*/  @!P1 LEA R17, R3, R0, 0x18 ;  /* 0x0000000003119211 */ /* 0x001fca00078ec0ff */
[----:B------:R1:W-:Y:S02]  /*160c0*/  @!P1 STS [R17+0x2d8d0], R27 ;  /* 0x02d8d01b11009388 */ /* 0x0003e40000000800 */
[----:B-12---:R-:W-:Y:S01]  /*160d0*/  IMAD.MOV.U32 R27, RZ, RZ, R14 ;  /* 0x000000ffff1b7224 */ /* 0x006fe200078e000e */
[----:B------:R-:W-:Y:S06]  /*160e0*/  BAR.ARV 0x5, 0x200 ;  /* 0x0148000000007b1d */ /* 0x000fec0000002000 */
.L_x_10924:
[----:B------:R-:W-:Y:S02]  /*160f0*/  ULDC UR4, c[0x0][0xc38] ;  /* 0x00030e0000047ab9 */ /* 0x000fe40000000800 */
[----:B-1----:R-:W-:-:S13]  /*16100*/  ISETP.GE.AND P0, PT, R27, UR4, PT ;  /* 0x000000041b007c0c */ /* 0x002fda000bf06270 */
[----:B------:R-:W-:Y:S05]  /*16110*/  @!P0 BRA `(.L_x_10926) ;  /* 0xffffffb800088947 */ /* 0x000fea000383ffff */
.L_x_10828:
[----:B------:R-:W1:Y:S01]  /*16120*/  S2R R3, SR_CgaCtaId ;  /* 0x0000000000037919 */ /* 0x000e620000008800 */
[----:B------:R-:W-:Y:S01]  /*16130*/  VIADD R29, R29, 0x1 ;  /* 0x000000011d1d7836 */ /* 0x000fe20000000000 */
[----:B------:R-:W-:Y:S01]  /*16140*/  MOV R2, 0x400 ;  /* 0x0000040000027802 */ /* 0x000fe20000000f00 */
[----:B------:R-:W-:Y:S03]  /*16150*/  BSSY B0, `(.L_x_10927) ;  /* 0x0000008000007945 */ /* 0x000fe60003800000 */
[----:B------:R-:W-:-:S04]  /*16160*/  LEA.HI R0, R29, R29, RZ, 0x1 ;  /* 0x0000001d1d007211 */ /* 0x000fc800078f08ff */
[----:B------:R-:W-:-:S05]  /*16170*/  LOP3.LUT R0, R0, 0xfffffffe, RZ, 0xc0, !PT ;  /* 0xfffffffe00007812 */ /* 0x000fca00078ec0ff */
[----:B------:R-:W-:-:S05]  /*16180*/  IMAD.IADD R0, R29, 0x1, -R0 ;  /* 0x000000011d007824 */ /* 0x000fca00078e0a00 */
[----:B------:R-:W-:Y:S02]  /*16190*/  SHF.L.U32 R0, R0, 0x1f, RZ ;  /* 0x0000001f00007819 */ /* 0x000fe400000006ff */
[----:B-1----:R-:W-:-:S04]  /*161a0*/  LEA R9, R3, R2, 0x18 ;  /* 0x0000000203097211 */ /* 0x002fc800078ec0ff */
[----:B------:R-:W1:Y:S02]  /*161b0*/  SYNCS.PHASECHK.TRANS64.TRYWAIT P0, [R9+URZ+0x2d820], R0 ;  /* 0x02d82000090075a7 */ /* 0x000e64000800017f */
[----:B-1----:R-:W-:Y:S05]  /*161c0*/  @!P0 BRA `(.L_x_10928) ;  /* 0x0000001000988947 */ /* 0x002fea0003800000 */
.L_x_10970:
[----:B------:R-:W-:Y:S05]  /*161d0*/  BSYNC B0 ;  /* 0x0000000000007941 */ /* 0x000fea0003800000 */
.L_x_10927:
[----:B------:R-:W-:-:S03]  /*161e0*/  UMOV UR4, 0xffffffff ;  /* 0xffffffff00047882 */ /* 0x000fc60000000000 */
[----:B------:R-:W-:Y:S05]  /*161f0*/  BRA.DIV UR4, `(.L_x_10929) ;  /* 0x0000001204a07947 */ /* 0x000fea000b800000 */
[----:B-1----:R-:W1:Y:S02]  /*16200*/  S2R R0, SR_TID.X ;  /* 0x0000000000007919 */ /* 0x002e640000002100 */
[----:B-1----:R-:W-:-:S04]  /*16210*/  SHF.R.U32.HI R0, RZ, 0x5, R0 ;  /* 0x00000005ff007819 */ /* 0x002fc80000011600 */
[----:B------:R-:W-:-:S05]  /*16220*/  LOP3.LUT R0, R0, 0x3, RZ, 0xc0, !PT ;  /* 0x0000000300007812 */ /* 0x000fca00078ec0ff */
[----:B------:R1:W2:Y:S02]  /*16230*/  SHFL.IDX PT, R14, R0, RZ, 0x1f ;  /* 0x00001fff000e7589 */ /* 0x0002a400000e0000 */
.L_x_10973:
[----:B--2---:R-:W-:Y:S01]  /*16240*/  ISETP.NE.AND P0, PT, R14, RZ, PT ;  /* 0x000000ff0e00720c */ /* 0x004fe20003f05270 */
[----:B------:R-:W-:-:S12]  /*16250*/  BSSY B0, `(.L_x_10930) ;  /* 0x0000024000007945 */ /* 0x000fd80003800000 */
[----:B------:R-:W-:Y:S05]  /*16260*/  @P0 BRA `(.L_x_10931) ;  /* 0x0000000000880947 */ /* 0x000fea0003800000 */
[----:B------:R-:W-:-:S03]  /*16270*/  UMOV UR4, 0xffffffff ;  /* 0xffffffff00047882 */ /* 0x000fc60000000000 */
[----:B------:R-:W-:Y:S05]  /*16280*/  BRA.DIV UR4, `(.L_x_10932) ;  /* 0x0000001204b07947 */ /* 0x000fea000b800000 */
[----:B------:R-:W-:-:S13]  /*16290*/  ELECT P6, URZ, PT ;  /* 0x00000000003f782f */ /* 0x000fda00038c0000 */
.L_x_10976:
[----:B------:R-:W-:Y:S05]  /*162a0*/  @!P6 BRA `(.L_x_10931) ;  /* 0x000000000078e947 */ /* 0x000fea0003800000 */
[----:B------:R-:W-:-:S06]  /*162b0*/  ULOP3.LUT UR4, UR38, 0x2, URZ, 0xfc, !UPT ;  /* 0x0000000226047892 */ /* 0x000fcc000f8efc3f */
[----:B-1----:R-:W-:-:S05]  /*162c0*/  IMAD.U32 R0, RZ, RZ, UR4 ;  /* 0x00000004ff007e24 */ /* 0x002fca000f8e00ff */
[----:B------:R-:W-:-:S13]  /*162d0*/  ISETP.NE.AND P2, PT, R0, 0x3, PT ;  /* 0x000000030000780c */ /* 0x000fda0003f45270 */
[----:B------:R-:W-:Y:S05]  /*162e0*/  @!P2 BRA `(.L_x_10933) ;  /* 0x000000000004a947 */ /* 0x000fea0003800000 */
[----:B------:R-:W-:Y:S01]  /*162f0*/  BPT.TRAP 0x1 ;  /* 0x000000040000795c */ /* 0x000fe20000300000 */
.L_x_10933:
[----:B------:R-:W-:Y:S01]  /*16300*/  VIADD R3, R9, 0x2d840 ;  /* 0x0002d84009037836 */ /* 0x000fe20000000000 */
[----:B------:R-:W-:Y:S01]  /*16310*/  SHF.L.U32 R2, R24, 0x1f, RZ ;  /* 0x0000001f18027819 */ /* 0x000fe200000006ff */
[C---:B------:R-:W-:Y:S02]  /*16320*/  VIADD R0, R16.reuse, 0x1 ;  /* 0x0000000110007836 */ /* 0x040fe40000000000 */
[----:B------:R-:W-:-:S03]  /*16330*/  IMAD R7, R16, 0x8, R3 ;  /* 0x0000000810077824 */ /* 0x000fc600078e0203 */
        /* <DEDUP_REMOVED lines=8> */
.L_x_10977:
[----:B------:R-:W2:Y:S02]  /*163c0*/  SYNCS.PHASECHK.TRANS64.TRYWAIT P0, [R3+URZ], R0 ;  /* 0x00000000030075a7 */ /* 0x000ea4000800017f */
[----:B--2---:R-:W-:Y:S05]  /*163d0*/  @!P0 BRA `(.L_x_10935) ;  /* 0x0000001000908947 */ /* 0x004fea0003800000 */
.L_x_10978:
[----:B------:R-:W-:Y:S05]  /*163e0*/  @!P2 BRA `(.L_x_10936) ;  /* 0x000000000004a947 */ /* 0x000fea0003800000 */
[----:B------:R-:W-:Y:S01]  /*163f0*/  BPT.TRAP 0x1 ;  /* 0x000000040000795c */ /* 0x000fe20000300000 */
.L_x_10936:
[----:B--2---:R-:W-:-:S04]  /*16400*/  VIADD R3, R9, 0x2d860 ;  /* 0x0002d86009037836 */ /* 0x004fc80000000000 */
[----:B------:R-:W-:-:S04]  /*16410*/  IMAD R5, R16, 0x8, R3 ;  /* 0x0000000810057824 */ /* 0x000fc800078e0203 */
[----:B------:R-:W2:Y:S02]  /*16420*/  SYNCS.PHASECHK.TRANS64.TRYWAIT P0, [R5+URZ], R2 ;  /* 0x00000002050075a7 */ /* 0x000ea4000800017f */
[----:B--2---:R-:W-:Y:S05]  /*16430*/  @!P0 BRA `(.L_x_10937) ;  /* 0x00000010008c8947 */ /* 0x004fea0003800000 */
.L_x_10979:
[----:B------:R-:W-:-:S07]  /*16440*/  IMAD R3, R4, 0x8, R3 ;  /* 0x0000000804037824 */ /* 0x000fce00078e0203 */
.L_x_10938:
[----:B---3--:R3:W4:Y:S02]  /*16450*/  SYNCS.PHASECHK.TRANS64.TRYWAIT P0, [R3+URZ], R0 ;  /* 0x00000000030075a7 */ /* 0x008724000800017f */
[----:B----4-:R-:W-:Y:S05]  /*16460*/  @!P0 NANOSLEEP.SYNCS 0x989680 ;  /* 0x009896800000895d */ /* 0x010fea0003900000 */
[----:B------:R-:W4:Y:S02]  /*16470*/  @!P0 SYNCS.PHASECHK.TRANS64 P0, [R3+URZ], R0 ;  /* 0x00000000030085a7 */ /* 0x000f24000800007f */
[----:B----4-:R-:W-:Y:S05]  /*16480*/  @!P0 BRA `(.L_x_10938) ;  /* 0xfffffffc00f08947 */ /* 0x010fea000383ffff */
.L_x_10931:
[----:B------:R-:W-:Y:S05]  /*16490*/  BSYNC B0 ;  /* 0x0000000000007941 */ /* 0x000fea0003800000 */
.L_x_10930:
[----:B------:R-:W-:Y:S05]  /*164a0*/  EXIT ;  /* 0x000000000000794d */ /* 0x000fea0003800000 */
.L_x_10749:
[----:B0-----:R-:W-:-:S04]  /*164b0*/  IMAD.U32 R3, RZ, RZ, UR42 ;  /* 0x0000002aff037e24 */ /* 0x001fc8000f8e00ff */
[----:B------:R0:W1:Y:S03]  /*164c0*/  SYNCS.PHASECHK.TRANS64.TRYWAIT P1, [R3+URZ+0x2d800], R0 ;  /* 0x02d80000030075a7 */ /* 0x000066000802017f */
[----:B-1----:R-:W-:Y:S05]  /*164d0*/  @!P1 NANOSLEEP.SYNCS 0x989680 ;  /* 0x009896800000995d */ /* 0x002fea0003900000 */
[----:B------:R-:W1:Y:S02]  /*164e0*/  @!P1 SYNCS.PHASECHK.TRANS64 P1, [R3+URZ+0x2d800], R0 ;  /* 0x02d80000030095a7 */ /* 0x000e64000802007f */
[----:B-1----:R-:W-:Y:S05]  /*164f0*/  @!P1 BRA `(.L_x_10749) ;  /* 0xfffffffc00ec9947 */ /* 0x002fea000383ffff */
[----:B------:R-:W-:Y:S05]  /*16500*/  BRA `(.L_x_10939) ;  /* 0xfffffeb400987947 */ /* 0x000fea000383ffff */
.L_x_10753:
[----:B-1----:R1:W2:Y:S02]  /*16510*/  SYNCS.PHASECHK.TRANS64.TRYWAIT P2, [R90+URZ+0x2d830], R3 ;  /* 0x02d830035a0075a7 */ /* 0x0022a4000804017f */
[----:B--2---:R-:W-:Y:S05]  /*16520*/  @!P2 NANOSLEEP.SYNCS 0x989680 ;  /* 0x009896800000a95d */ /* 0x004fea0003900000 */
[----:B------:R-:W2:Y:S02]  /*16530*/  @!P2 SYNCS.PHASECHK.TRANS64 P2, [R90+URZ+0x2d830], R3 ;  /* 0x02d830035a00a5a7 */ /* 0x000ea4000804007f */
[----:B--2---:R-:W-:Y:S05]  /*16540*/  @!P2 BRA `(.L_x_10753) ;  /* 0xfffffffc00f0a947 */ /* 0x004fea000383ffff */
[----:B------:R-:W-:Y:S05]  /*16550*/  BRA `(.L_x_10752) ;  /* 0xfffffeb400bc7947 */ /* 0x000fea000383ffff */
.L_x_10769:
[----:B--2---:R-:W-:-:S04]  /*16560*/  IMAD.U32 R6, RZ, RZ, UR6 ;  /* 0x00000006ff067e24 */ /* 0x004fc8000f8e00ff */
[----:B------:R2:W3:Y:S03]  /*16570*/  SYNCS.PHASECHK.TRANS64.TRYWAIT P2, [R6+URZ+0x2d830], R5 ;  /* 0x02d83005060075a7 */ /* 0x0004e6000804017f */
[----:B---3--:R-:W-:Y:S05]  /*16580*/  @!P2 NANOSLEEP.SYNCS 0x989680 ;  /* 0x009896800000a95d */ /* 0x008fea0003900000 */
[----:B------:R-:W3:Y:S02]  /*16590*/  @!P2 SYNCS.PHASECHK.TRANS64 P2, [R6+URZ+0x2d830], R5 ;  /* 0x02d830050600a5a7 */ /* 0x000ee4000804007f */
[----:B---3--:R-:W-:Y:S05]  /*165a0*/  @!P2 BRA `(.L_x_10769) ;  /* 0xfffffffc00eca947 */ /* 0x008fea000383ffff */
[----:B------:R-:W-:Y:S05]  /*165b0*/  BRA `(.L_x_10766) ;  /* 0xfffffef000b07947 */ /* 0x000fea000383ffff */
.L_x_10773:
[----:B-1----:R-:W-:-:S04]  /*165c0*/  IMAD.U32 R6, RZ, RZ, UR6 ;  /* 0x00000006ff067e24 */ /* 0x002fc8000f8e00ff */
[----:B------:R1:W2:Y:S03]  /*165d0*/  SYNCS.PHASECHK.TRANS64.TRYWAIT P2, [R6+URZ+0x2d850], R5 ;  /* 0x02d85005060075a7 */ /* 0x0002a6000804017f */
[----:B--2---:R-:W-:Y:S05]  /*165e0*/  @!P2 NANOSLEEP.SYNCS 0x989680 ;  /* 0x009896800000a95d */ /* 0x004fea0003900000 */
[----:B------:R-:W2:Y:S02]  /*165f0*/  @!P2 SYNCS.PHASECHK.TRANS64 P2, [R6+URZ+0x2d850], R5 ;  /* 0x02d850050600a5a7 */ /* 0x000ea4000804007f */
[----:B--2---:R-:W-:Y:S05]  /*16600*/  @!P2 BRA `(.L_x_10773) ;  /* 0xfffffffc00eca947 */ /* 0x004fea000383ffff */
[----:B------:R-:W-:Y:S05]  /*16610*/  BRA `(.L_x_10770) ;  /* 0xfffffef400507947 */ /* 0x000fea000383ffff */
.L_x_10790:
[----:B-1----:R-:W-:-:S04]  /*16620*/  IMAD.U32 R9, RZ, RZ, UR6 ;  /* 0x00000006ff097e24 */ /* 0x002fc8000f8e00ff */
[----:B------:R1:W2:Y:S03]  /*16630*/  SYNCS.PHASECHK.TRANS64.TRYWAIT P3, [R9+URZ+0x2d830], R4 ;  /* 0x02d83004090075a7 */ /* 0x0002a6000806017f */
[----:B--2---:R-:W-:Y:S05]  /*16640*/  @!P3 NANOSLEEP.SYNCS 0x989680 ;  /* 0x009896800000b95d */ /* 0x004fea0003900000 */
[----:B------:R-:W2:Y:S02]  /*16650*/  @!P3 SYNCS.PHASECHK.TRANS64 P3, [R9+URZ+0x2d830], R4 ;  /* 0x02d830040900b5a7 */ /* 0x000ea4000806007f */
[----:B--2---:R-:W-:Y:S05]  /*16660*/  @!P3 BRA `(.L_x_10790) ;  /* 0xfffffffc00ecb947 */ /* 0x004fea000383ffff */
[----:B------:R-:W-:Y:S05]  /*16670*/  BRA `(.L_x_10787) ;  /* 0xffffff2c008c7947 */ /* 0x000fea000383ffff */
.L_x_10794:
[----:B-1----:R-:W-:-:S04]  /*16680*/  IMAD.U32 R9, RZ, RZ, UR6 ;  /* 0x00000006ff097e24 */ /* 0x002fc8000f8e00ff */
[----:B------:R1:W2:Y:S03]  /*16690*/  SYNCS.PHASECHK.TRANS64.TRYWAIT P2, [R9+URZ+0x2d850], R4 ;  /* 0x02d85004090075a7 */ /* 0x0002a6000804017f */
[----:B--2---:R-:W-:Y:S05]  /*166a0*/  @!P2 NANOSLEEP.SYNCS 0x989680 ;  /* 0x009896800000a95d */ /* 0x004fea0003900000 */
[----:B------:R-:W2:Y:S02]  /*166b0*/  @!P2 SYNCS.PHASECHK.TRANS64 P2, [R9+URZ+0x2d850], R4 ;  /* 0x02d850040900a5a7 */ /* 0x000ea4000804007f */
[----:B--2---:R-:W-:Y:S05]  /*166c0*/  @!P2 BRA `(.L_x_10794) ;  /* 0xfffffffc00eca947 */ /* 0x004fea000383ffff */
[----:B------:R-:W-:Y:S05]  /*166d0*/  BRA `(.L_x_10791) ;  /* 0xffffff30002c7947 */ /* 0x000fea000383ffff */
.L_x_10800:
[----:B--2---:R-:W-:-:S04]  /*166e0*/  IMAD.U32 R7, RZ, RZ, UR6 ;  /* 0x00000006ff077e24 */ /* 0x004fc8000f8e00ff */
[----:B------:R2:W3:Y:S03]  /*166f0*/  SYNCS.PHASECHK.TRANS64.TRYWAIT P3, [R7+URZ+0x2d830], R4 ;  /* 0x02d83004070075a7 */ /* 0x0004e6000806017f */
[----:B---3--:R-:W-:Y:S05]  /*16700*/  @!P3 NANOSLEEP.SYNCS 0x989680 ;  /* 0x009896800000b95d */ /* 0x008fea0003900000 */
[----:B------:R-:W3:Y:S02]  /*16710*/  @!P3 SYNCS.PHASECHK.TRANS64 P3, [R7+URZ+0x2d830], R4 ;  /* 0x02d830040700b5a7 */ /* 0x000ee4000806007f */
[----:B---3--:R-:W-:Y:S05]  /*16720*/  @!P3 BRA `(.L_x_10800) ;  /* 0xfffffffc00ecb947 */ /* 0x008fea000383ffff */
[----:B------:R-:W-:Y:S05]  /*16730*/  BRA `(.L_x_10797) ;  /* 0xffffff5400987947 */ /* 0x000fea000383ffff */
.L_x_10804:
[----:B-1----:R-:W-:-:S04]  /*16740*/  IMAD.U32 R7, RZ, RZ, UR6 ;  /* 0x00000006ff077e24 */ /* 0x002fc8000f8e00ff */
[----:B------:R1:W2:Y:S03]  /*16750*/  SYNCS.PHASECHK.TRANS64.TRYWAIT P2, [R7+URZ+0x2d850], R4 ;  /* 0x02d85004070075a7 */ /* 0x0002a6000804017f */
[----:B--2---:R-:W-:Y:S05]  /*16760*/  @!P2 NANOSLEEP.SYNCS 0x989680 ;  /* 0x009896800000a95d */ /* 0x004fea0003900000 */
[----:B------:R-:W2:Y:S02]  /*16770*/  @!P2 SYNCS.PHASECHK.TRANS64 P2, [R7+URZ+0x2d850], R4 ;  /* 0x02d850040700a5a7 */ /* 0x000ea4000804007f */
[----:B--2---:R-:W-:Y:S05]  /*16780*/  @!P2 BRA `(.L_x_10804) ;  /* 0xfffffffc00eca947 */ /* 0x004fea000383ffff */
[----:B------:R-:W-:Y:S05]  /*16790*/  BRA `(.L_x_10801) ;  /* 0xffffff5800387947 */ /* 0x000fea000383ffff */
.L_x_10817:
[----:B--2---:R-:W-:-:S04]  /*167a0*/  IMAD.U32 R5, RZ, RZ, UR9 ;  /* 0x00000009ff057e24 */ /* 0x004fc8000f8e00ff */
[----:B------:R2:W4:Y:S03]  /*167b0*/  SYNCS.PHASECHK.TRANS64.TRYWAIT P0, [R5+URZ+0x2d850], R0 ;  /* 0x02d85000050075a7 */ /* 0x000526000800017f */
[----:B----4-:R-:W-:Y:S05]  /*167c0*/  @!P0 NANOSLEEP.SYNCS 0x989680 ;  /* 0x009896800000895d */ /* 0x010fea0003900000 */
[----:B------:R-:W4:Y:S02]  /*167d0*/  @!P0 SYNCS.PHASECHK.TRANS64 P0, [R5+URZ+0x2d850], R0 ;  /* 0x02d85000050085a7 */ /* 0x000f24000800007f */
[----:B----4-:R-:W-:Y:S05]  /*167e0*/  @!P0 BRA `(.L_x_10817) ;  /* 0xfffffffc00ec8947 */ /* 0x010fea000383ffff */
[----:B------:R-:W-:Y:S05]  /*167f0*/  BRA `(.L_x_10816) ;  /* 0xffffff8c00787947 */ /* 0x000fea000383ffff */
.L_x_10845:
[----:B------:R-:W-:Y:S02]  /*16800*/  IMAD.MOV.U32 R13, RZ, RZ, R20 ;  /* 0x000000ffff0d7224 */ /* 0x000fe400078e0014 */
[----:B------:R-:W-:Y:S02]  /*16810*/  IMAD.MOV.U32 R12, RZ, RZ, RZ ;  /* 0x000000ffff0c7224 */ /* 0x000fe400078e00ff */
[----:B------:R-:W-:Y:S02]  /*16820*/  IMAD.MOV.U32 R11, RZ, RZ, 0x1f ;  /* 0x0000001fff0b7424 */ /* 0x000fe400078e00ff */
[----:B------:R-:W-:-:S07]  /*16830*/  IMAD.MOV.U32 R15, RZ, RZ, -0x1 ;  /* 0xffffffffff0f7424 */ /* 0x000fce00078e00ff */
[----:B------:R-:W-:Y:S05]  /*16840*/  WARPSYNC.COLLECTIVE R15, `(.L_x_10940) ;  /* 0x000000000f087348 */ /* 0x000fea0003c00000 */
[----:B------:R0:W1:Y:S02]  /*16850*/  SHFL.IDX P6, R14, R13, R12, R11 ;  /* 0x0000000c0d0e7389 */ /* 0x00006400000c000b */
[----:B01----:R-:W-:Y:S01]  /*16860*/  ENDCOLLECTIVE ;  /* 0x000000000000791b */ /* 0x003fe20003800000 */
.L_x_10940:
[----:B------:R-:W-:Y:S05]  /*16870*/  BRA `(.L_x_10941) ;  /* 0xffffffbc00c47947 */ /* 0x000fea000383ffff */
.L_x_10847:
[----:B------:R-:W-:Y:S01]  /*16880*/  BSSY B0, `(.L_x_10942) ;  /* 0x0000006000007945 */ /* 0x000fe20003800000 */
[----:B------:R-:W-:-:S07]  /*16890*/  IMAD.MOV.U32 R15, RZ, RZ, -0x1 ;  /* 0xffffffffff0f7424 */ /* 0x000fce00078e00ff */
[----:B0-----:R-:W-:Y:S05]  /*168a0*/  WARPSYNC.COLLECTIVE R15, `(.L_x_10943) ;  /* 0x000000000f0c7348 */ /* 0x001fea0003c00000 */
[----:B------:R-:W-:Y:S02]  /*168b0*/  ELECT P6, UR62, PT ;  /* 0x00000000003e782f */ /* 0x000fe400038c0000 */
[----:B------:R-:W-:Y:S01]  /*168c0*/  MOV R14, UR62 ;  /* 0x0000003e000e7c02 */ /* 0x000fe20008000f00 */
[----:B0-----:R-:W-:Y:S10]  /*168d0*/  ENDCOLLECTIVE ;  /* 0x000000000000791b */ /* 0x001ff40003800000 */
.L_x_10943:
[----:B------:R-:W-:Y:S05]  /*168e0*/  BSYNC B0 ;  /* 0x0000000000007941 */ /* 0x000fea0003800000 */
.L_x_10942:
[----:B------:R-:W-:Y:S05]  /*168f0*/  BRA `(.L_x_10944) ;  /* 0xffffffbc00c47947 */ /* 0x000fea000383ffff */
.L_x_10849:
[----:B-1----:R1:W2:Y:S02]  /*16900*/  SYNCS.PHASECHK.TRANS64.TRYWAIT P0, [R3+URZ+0x2d840], R0 ;  /* 0x02d84000030075a7 */ /* 0x0022a4000800017f */
[----:B--2---:R-:W-:Y:S05]  /*16910*/  @!P0 NANOSLEEP.SYNCS 0x989680 ;  /* 0x009896800000895d */ /* 0x004fea0003900000 */
[----:B------:R-:W2:Y:S02]  /*16920*/  @!P0 SYNCS.PHASECHK.TRANS64 P0, [R3+URZ+0x2d840], R0 ;  /* 0x02d84000030085a7 */ /* 0x000ea4000800007f */
[----:B--2---:R-:W-:Y:S05]  /*16930*/  @!P0 BRA `(.L_x_10849) ;  /* 0xfffffffc00f08947 */ /* 0x004fea000383ffff */
[----:B------:R-:W-:Y:S05]  /*16940*/  BRA `(.L_x_10945) ;  /* 0xffffffc000207947 */ /* 0x000fea000383ffff */
.L_x_10853:
[----:B------:R-:W-:Y:S02]  /*16950*/  IMAD.MOV.U32 R13, RZ, RZ, R4 ;  /* 0x000000ffff0d7224 */ /* 0x000fe400078e0004 */
[----:B------:R-:W-:Y:S02]  /*16960*/  IMAD.MOV.U32 R12, RZ, RZ, RZ ;  /* 0x000000ffff0c7224 */ /* 0x000fe400078e00ff */
[----:B------:R-:W-:Y:S02]  /*16970*/  IMAD.MOV.U32 R11, RZ, RZ, 0x1c1f ;  /* 0x00001c1fff0b7424 */ /* 0x000fe400078e00ff */
[----:B------:R-:W-:Y:S02]  /*16980*/  IMAD.MOV.U32 R15, RZ, RZ, -0x1 ;  /* 0xffffffffff0f7424 */ /* 0x000fe400078e00ff */
[----:B------:R-:W-:-:S07]  /*16990*/  VIADD R6, R21, UR41 ;  /* 0x0000002915067c36 */ /* 0x000fce0008000000 */
[----:B------:R-:W-:Y:S05]  /*169a0*/  WARPSYNC.COLLECTIVE R15, `(.L_x_10946) ;  /* 0x000000000f087348 */ /* 0x000fea0003c00000 */
[----:B------:R0:W1:Y:S02]  /*169b0*/  SHFL.IDX P6, R14, R13, R12, R11 ;  /* 0x0000000c0d0e7389 */ /* 0x00006400000c000b */
[----:B01----:R-:W-:Y:S01]  /*169c0*/  ENDCOLLECTIVE ;  /* 0x000000000000791b */ /* 0x003fe20003800000 */
.L_x_10946:
[----:B------:R-:W-:Y:S02]  /*169d0*/  VIADD R10, R6, 0x20 ;  /* 0x00000020060a7836 */ /* 0x000fe40000000000 */
[----:B------:R-:W-:Y:S02]  /*169e0*/  IMAD.MOV.U32 R13, RZ, RZ, R0 ;  /* 0x000000ffff0d7224 */ /* 0x000fe400078e0000 */
[----:B------:R-:W-:-:S07]  /*169f0*/  IMAD.MOV.U32 R2, RZ, RZ, R14 ;  /* 0x000000ffff027224 */ /* 0x000fce00078e000e */
[----:B------:R-:W-:Y:S05]  /*16a00*/  WARPSYNC.COLLECTIVE R15, `(.L_x_10947) ;  /* 0x000000000f087348 */ /* 0x000fea0003c00000 */
[----:B------:R0:W1:Y:S02]  /*16a10*/  SHFL.IDX P6, R14, R13, R12, R11 ;  /* 0x0000000c0d0e7389 */ /* 0x00006400000c000b */
[----:B01----:R-:W-:Y:S01]  /*16a20*/  ENDCOLLECTIVE ;  /* 0x000000000000791b */ /* 0x003fe20003800000 */
.L_x_10947:
[----:B------:R-:W-:Y:S02]  /*16a30*/  ULDC UR4, c[0x0][0x288] ;  /* 0x0000a20000047ab9 */ /* 0x000fe40000000800 */
[----:B------:R-:W-:-:S05]  /*16a40*/  IMAD R5, R9, UR4, RZ ;  /* 0x0000000409057c24 */ /* 0x000fca000f8e02ff */
[----:B------:R-:W-:Y:S01]  /*16a50*/  ISETP.GE.AND P4, PT, R6, R5, PT ;  /* 0x000000050600720c */ /* 0x000fe20003f86270 */
[----:B------:R-:W-:Y:S02]  /*16a60*/  IMAD.MOV.U32 R13, RZ, RZ, R4 ;  /* 0x000000ffff0d7224 */ /* 0x000fe400078e0004 */
[----:B------:R-:W-:-:S10]  /*16a70*/  IMAD.MOV.U32 R12, RZ, RZ, 0x1 ;  /* 0x00000001ff0c7424 */ /* 0x000fd400078e00ff */
[----:B------:R-:W-:-:S05]  /*16a80*/  @!P4 LEA R14, P3, R20, R14, 0x1 ;  /* 0x0000000e140ec211 */ /* 0x000fca00078608ff */
[----:B------:R-:W-:Y:S02]  /*16a90*/  @!P4 IMAD.X R3, RZ, RZ, R2, P3 ;  /* 0x000000ffff03c224 */ /* 0x000fe400018e0602 */
[----:B------:R-:W-:-:S07]  /*16aa0*/  @!P4 IMAD.MOV.U32 R2, RZ, RZ, R14 ;  /* 0x000000ffff02c224 */ /* 0x000fce00078e000e */
[----:B------:R-:W-:Y:S05]  /*16ab0*/  WARPSYNC.COLLECTIVE R15, `(.L_x_10948) ;  /* 0x000000000f087348 */ /* 0x000fea0003c00000 */
[----:B------:R0:W1:Y:S02]  /*16ac0*/  SHFL.IDX P6, R14, R13, R12, R11 ;  /* 0x0000000c0d0e7389 */ /* 0x00006400000c000b */
[----:B01----:R-:W-:Y:S01]  /*16ad0*/  ENDCOLLECTIVE ;  /* 0x000000000000791b */ /* 0x003fe20003800000 */
.L_x_10948:
        /* <DEDUP_REMOVED lines=8> */
[----:B------:R-:W-:Y:S02]  /*16b60*/  VIADD R10, R6, 0x40 ;  /* 0x00000040060a7836 */ /* 0x000fe40000000000 */
[----:B0-----:R-:W-:-:S08]  /*16b70*/  IMAD.MOV.U32 R2, RZ, RZ, R14 ;  /* 0x000000ffff027224 */ /* 0x001fd000078e000e */
[----:B------:R-:W-:Y:S05]  /*16b80*/  WARPSYNC.COLLECTIVE R15, `(.L_x_10949) ;  /* 0x000000000f087348 */ /* 0x000fea0003c00000 */
[----:B------:R0:W1:Y:S02]  /*16b90*/  SHFL.IDX P6, R14, R13, R12, R11 ;  /* 0x0000000c0d0e7389 */ /* 0x00006400000c000b */
[----:B01----:R-:W-:Y:S01]  /*16ba0*/  ENDCOLLECTIVE ;  /* 0x000000000000791b */ /* 0x003fe20003800000 */
.L_x_10949:
[----:B------:R-:W-:Y:S02]  /*16bb0*/  IMAD.MOV.U32 R13, RZ, RZ, R4 ;  /* 0x000000ffff0d7224 */ /* 0x000fe400078e0004 */
[----:B------:R-:W-:Y:S01]  /*16bc0*/  IMAD.MOV.U32 R12, RZ, RZ, 0x2 ;  /* 0x00000002ff0c7424 */ /* 0x000fe200078e00ff */
[----:B------:R-:W-:-:S05]  /*16bd0*/  @!P4 LEA R14, P3, R20, R14, 0x1 ;  /* 0x0000000e140ec211 */ /* 0x000fca00078608ff */
[----:B------:R-:W-:Y:S02]  /*16be0*/  @!P4 IMAD.X R9, RZ, RZ, R2, P3 ;  /* 0x000000ffff09c224 */ /* 0x000fe400018e0602 */
[----:B------:R-:W-:-:S07]  /*16bf0*/  @!P4 IMAD.MOV.U32 R2, RZ, RZ, R14 ;  /* 0x000000ffff02c224 */ /* 0x000fce00078e000e */
[----:B------:R-:W-:Y:S05]  /*16c00*/  WARPSYNC.COLLECTIVE R15, `(.L_x_10950) ;  /* 0x000000000f087348 */ /* 0x000fea0003c00000 */
[----:B------:R0:W1:Y:S02]  /*16c10*/  SHFL.IDX P6, R14, R13, R12, R11 ;  /* 0x0000000c0d0e7389 */ /* 0x00006400000c000b */
[----:B01----:R-:W-:Y:S01]  /*16c20*/  ENDCOLLECTIVE ;  /* 0x000000000000791b */ /* 0x003fe20003800000 */
.L_x_10950:
[----:B------:R-:W-:-:S05]  /*16c30*/  @!P4 IMAD.MOV.U32 R3, RZ, RZ, R9 ;  /* 0x000000ffff03c224 */ /* 0x000fca00078e0009 */
[----:B------:R-:W-:Y:S01]  /*16c40*/  @!PT LDS RZ, [RZ] ;  /* 0x00000000fffff984 */ /* 0x000fe20000000800 */
[----:B------:R-:W-:Y:S01]  /*16c50*/  @!PT LDS RZ, [RZ] ;  /* 0x00000000fffff984 */ /* 0x000fe20000000800 */
[----:B------:R-:W-:Y:S01]  /*16c60*/  @!PT LDS RZ, [RZ] ;  /* 0x00000000fffff984 */ /* 0x000fe20000000800 */
[----:B------:R-:W-:Y:S04]  /*16c70*/  @!P4 LDGSTS.E.BYPASS.LTC128B.128 [R26+0xcc00], desc[UR48][R2.64], !P0 ;  /* 0x0cc00000021acfae */ /* 0x000fe8000c101d70 */
[----:B------:R-:W-:Y:S01]  /*16c80*/  @!P4 LDGSTS.E.BYPASS.LTC128B.128 [R26+0xfc00], desc[UR48][R2.64+0x40], !P1 ;  /* 0x0fc00040021acfae */ /* 0x000fe2000c901d70 */
[----:B------:R-:W-:-:S03]  /*16c90*/  IMAD.MOV.U32 R13, RZ, RZ, R0 ;  /* 0x000000ffff0d7224 */ /* 0x000fc600078e0000 */
[----:B------:R0:W-:Y:S01]  /*16ca0*/  @!P4 LDGSTS.E.BYPASS.LTC128B.128 [R26+0x12c00], desc[UR48][R2.64+0x80], !P2 ;  /* 0x12c00080021acfae */ /* 0x0001e2000d101d70 */
[----:B------:R-:W-:Y:S01]  /*16cb0*/  ISETP.GE.AND P4, PT, R10, R5, PT ;  /* 0x000000050a00720c */ /* 0x000fe20003f86270 */
[----:B0-----:R-:W-:-:S12]  /*16cc0*/  IMAD.MOV.U32 R2, RZ, RZ, R14 ;  /* 0x000000ffff027224 */ /* 0x001fd800078e000e */
[----:B------:R-:W-:Y:S05]  /*16cd0*/  WARPSYNC.COLLECTIVE R15, `(.L_x_10951) ;  /* 0x000000000f087348 */ /* 0x000fea0003c00000 */
[----:B------:R0:W1:Y:S02]  /*16ce0*/  SHFL.IDX P6, R14, R13, R12, R11 ;  /* 0x0000000c0d0e7389 */ /* 0x00006400000c000b */
[----:B01----:R-:W-:Y:S01]  /*16cf0*/  ENDCOLLECTIVE ;  /* 0x000000000000791b */ /* 0x003fe20003800000 */
.L_x_10951:
        /* <DEDUP_REMOVED lines=8> */
.L_x_10952:
[----:B------:R-:W-:-:S05]  /*16d80*/  @!P4 IMAD.MOV.U32 R3, RZ, RZ, R9 ;  /* 0x000000ffff03c224 */ /* 0x000fca00078e0009 */
[----:B------:R-:W-:Y:S01]  /*16d90*/  @!PT LDS RZ, [RZ] ;  /* 0x00000000fffff984 */ /* 0x000fe20000000800 */
[----:B------:R-:W-:Y:S01]  /*16da0*/  @!PT LDS RZ, [RZ] ;  /* 0x00000000fffff984 */ /* 0x000fe20000000800 */
[----:B------:R-:W-:Y:S01]  /*16db0*/  @!PT LDS RZ, [RZ] ;  /* 0x00000000fffff984 */ /* 0x000fe20000000800 */
[----:B------:R0:W-:Y:S04]  /*16dc0*/  @!P4 LDGSTS.E.BYPASS.LTC128B.128 [R26+0xd400], desc[UR48][R2.64], !P0 ;  /* 0x0d400000021acfae */ /* 0x0001e8000c101d70 */
[----:B------:R0:W-:Y:S01]  /*16dd0*/  @!P4 LDGSTS.E.BYPASS.LTC128B.128 [R26+0x10400], desc[UR48][R2.64+0x40], !P1 ;  /* 0x10400040021acfae */ /* 0x0001e2000c901d70 */
[----:B------:R-:W-:-:S03]  /*16de0*/  IMAD.MOV.U32 R13, RZ, RZ, R0 ;  /* 0x000000ffff0d7224 */ /* 0x000fc600078e0000 */
[----:B------:R0:W-:Y:S01]  /*16df0*/  @!P4 LDGSTS.E.BYPASS.LTC128B.128 [R26+0x13400], desc[UR48][R2.64+0x80], !P2 ;  /* 0x13400080021acfae */ /* 0x0001e2000d101d70 */
[----:B------:R-:W-:-:S05]  /*16e00*/  VIADD R0, R6, 0x60 ;  /* 0x0000006006007836 */ /* 0x000fca0000000000 */
[----:B------:R-:W-:Y:S01]  /*16e10*/  ISETP.GE.AND P4, PT, R0, R5, PT ;  /* 0x000000050000720c */ /* 0x000fe20003f86270 */
[----:B------:R-:W-:Y:S02]  /*16e20*/  VIADD R0, R6, 0x80 ;  /* 0x0000008006007836 */ /* 0x000fe40000000000 */
[----:B------:R-:W-:-:S10]  /*16e30*/  IMAD.MOV.U32 R4, RZ, RZ, R14 ;  /* 0x000000ffff047224 */ /* 0x000fd400078e000e */
[----:B0-----:R-:W-:Y:S05]  /*16e40*/  WARPSYNC.COLLECTIVE R15, `(.L_x_10953) ;  /* 0x000000000f087348 */ /* 0x001fea0003c00000 */
[----:B------:R1:W2:Y:S02]  /*16e50*/  SHFL.IDX P6, R14, R13, R12, R11 ;  /* 0x0000000c0d0e7389 */ /* 0x0002a400000c000b */
[----:B012---:R-:W-:Y:S01]  /*16e60*/  ENDCOLLECTIVE ;  /* 0x000000000000791b */ /* 0x007fe20003800000 */
.L_x_10953:
[----:B------:R-:W-:Y:S02]  /*16e70*/  IMAD.MOV.U32 R13, RZ, RZ, R7 ;  /* 0x000000ffff0d7224 */ /* 0x000fe400078e0007 */
[----:B------:R-:W-:Y:S01]  /*16e80*/  IMAD.MOV.U32 R12, RZ, RZ, RZ ;  /* 0x000000ffff0c7224 */ /* 0x000fe200078e00ff */
[----:B------:R-:W-:-:S05]  /*16e90*/  @!P4 LEA R14, P3, R20, R14, 0x1 ;  /* 0x0000000e140ec211 */ /* 0x000fca00078608ff */
[----:B------:R-:W-:-:S08]  /*16ea0*/  @!P4 IMAD.MOV.U32 R2, RZ, RZ, R14 ;  /* 0x000000ffff02c224 */ /* 0x000fd000078e000e */
[----:B------:R-:W-:Y:S05]  /*16eb0*/  WARPSYNC.COLLECTIVE R15, `(.L_x_10954) ;  /* 0x000000000f087348 */ /* 0x000fea0003c00000 */
[----:B------:R0:W1:Y:S02]  /*16ec0*/  SHFL.IDX P6, R14, R13, R12, R11 ;  /* 0x0000000c0d0e7389 */ /* 0x00006400000c000b */
[----:B01----:R-:W-:Y:S01]  /*16ed0*/  ENDCOLLECTIVE ;  /* 0x000000000000791b */ /* 0x003fe20003800000 */
.L_x_10954:
[----:B------:R-:W-:-:S04]  /*16ee0*/  @!P4 IMAD.X R9, RZ, RZ, R4, P3 ;  /* 0x000000ffff09c224 */ /* 0x000fc800018e0604 */
[----:B------:R-:W-:-:S05]  /*16ef0*/  @!P4 IMAD.MOV.U32 R3, RZ, RZ, R9 ;  /* 0x000000ffff03c224 */ /* 0x000fca00078e0009 */
[----:B------:R-:W-:Y:S01]  /*16f00*/  @!PT LDS RZ, [RZ] ;  /* 0x00000000fffff984 */ /* 0x000fe20000000800 */
[----:B------:R-:W-:Y:S01]  /*16f10*/  @!PT LDS RZ, [RZ] ;  /* 0x00000000fffff984 */ /* 0x000fe20000000800 */
[----:B------:R-:W-:Y:S01]  /*16f20*/  @!PT LDS RZ, [RZ] ;  /* 0x00000000fffff984 */ /* 0x000fe20000000800 */
[----:B------:R0:W-:Y:S01]  /*16f30*/  @!P4 LDGSTS.E.BYPASS.LTC128B.128 [R26+0xdc00], desc[UR48][R2.64], !P0 ;  /* 0x0dc00000021acfae */ /* 0x0001e2000c101d70 */
[----:B------:R-:W-:-:S03]  /*16f40*/  IMAD.MOV.U32 R13, RZ, RZ, R8 ;  /* 0x000000ffff0d7224 */ /* 0x000fc600078e0008 */
[----:B------:R0:W-:Y:S04]  /*16f50*/  @!P4 LDGSTS.E.BYPASS.LTC128B.128 [R26+0x10c00], desc[UR48][R2.64+0x40], !P1 ;  /* 0x10c00040021acfae */ /* 0x0001e8000c901d70 */
[----:B------:R0:W-:Y:S01]  /*16f60*/  @!P4 LDGSTS.E.BYPASS.LTC128B.128 [R26+0x13c00], desc[UR48][R2.64+0x80], !P2 ;  /* 0x13c00080021acfae */ /* 0x0001e2000d101d70 */
[----:B------:R-:W-:Y:S01]  /*16f70*/  ISETP.GE.AND P4, PT, R0, R5, PT ;  /* 0x000000050000720c */ /* 0x000fe20003f86270 */
[----:B------:R-:W-:-:S12]  /*16f80*/  IMAD.MOV.U32 R0, RZ, RZ, R14 ;  /* 0x000000ffff007224 */ /* 0x000fd800078e000e */
[----:B0-----:R-:W-:Y:S05]  /*16f90*/  WARPSYNC.COLLECTIVE R15, `(.L_x_10955) ;  /* 0x000000000f087348 */ /* 0x001fea0003c00000 */
[----:B------:R1:W2:Y:S02]  /*16fa0*/  SHFL.IDX P6, R14, R13, R12, R11 ;  /* 0x0000000c0d0e7389 */ /* 0x0002a400000c000b */
[----:B012---:R-:W-:Y:S01]  /*16fb0*/  ENDCOLLECTIVE ;  /* 0x000000000000791b */ /* 0x007fe20003800000 */
.L_x_10955:
[----:B------:R-:W-:Y:S02]  /*16fc0*/  IMAD.MOV.U32 R13, RZ, RZ, R7 ;  /* 0x000000ffff0d7224 */ /* 0x000fe400078e0007 */
[----:B------:R-:W-:Y:S01]  /*16fd0*/  IMAD.MOV.U32 R12, RZ, RZ, 0x1 ;  /* 0x00000001ff0c7424 */ /* 0x000fe200078e00ff */
[----:B------:R-:W-:-:S05]  /*16fe0*/  @!P4 LEA R14, P3, R20, R14, 0x1 ;  /* 0x0000000e140ec211 */ /* 0x000fca00078608ff */
[----:B------:R-:W-:-:S08]  /*16ff0*/  @!P4 IMAD.MOV.U32 R2, RZ, RZ, R14 ;  /* 0x000000ffff02c224 */ /* 0x000fd000078e000e */
[----:B------:R-:W-:Y:S05]  /*17000*/  WARPSYNC.COLLECTIVE R15, `(.L_x_10956) ;  /* 0x000000000f087348 */ /* 0x000fea0003c00000 */
[----:B------:R0:W1:Y:S02]  /*17010*/  SHFL.IDX P6, R14, R13, R12, R11 ;  /* 0x0000000c0d0e7389 */ /* 0x00006400000c000b */
[----:B01----:R-:W-:Y:S01]  /*17020*/  ENDCOLLECTIVE ;  /* 0x000000000000791b */ /* 0x003fe20003800000 */
.L_x_10956:
        /* <DEDUP_REMOVED lines=13> */
.L_x_10957:
[----:B------:R-:W-:Y:S05]  /*17100*/  BRA `(.L_x_10958) ;  /* 0xffffffc400587947 */ /* 0x000fea000383ffff */
.L_x_10856:
[----:B0-----:R0:W1:Y:S02]  /*17110*/  SYNCS.PHASECHK.TRANS64.TRYWAIT P0, [R17+URZ+0x2d820], R2 ;  /* 0x02d82002110075a7 */ /* 0x001064000800017f */
[----:B-1----:R-:W-:Y:S05]  /*17120*/  @!P0 NANOSLEEP.SYNCS 0x989680 ;  /* 0x009896800000895d */ /* 0x002fea0003900000 */
[----:B------:R-:W1:Y:S02]  /*17130*/  @!P0 SYNCS.PHASECHK.TRANS64 P0, [R17+URZ+0x2d820], R2 ;  /* 0x02d82002110085a7 */ /* 0x000e64000800007f */
[----:B-1----:R-:W-:Y:S05]  /*17140*/  @!P0 BRA `(.L_x_10856) ;  /* 0xfffffffc00f08947 */ /* 0x002fea000383ffff */
[----:B------:R-:W-:Y:S05]  /*17150*/  BRA `(.L_x_10959) ;  /* 0xffffffc400b87947 */ /* 0x000fea000383ffff */
.L_x_10863:
[----:B0-----:R0:W1:Y:S02]  /*17160*/  SYNCS.PHASECHK.TRANS64.TRYWAIT P0, [R3+URZ+0x2d840], R2 ;  /* 0x02d84002030075a7 */ /* 0x001064000800017f */
[----:B-1----:R-:W-:Y:S05]  /*17170*/  @!P0 NANOSLEEP.SYNCS 0x989680 ;  /* 0x009896800000895d */ /* 0x002fea0003900000 */
[----:B------:R-:W1:Y:S02]  /*17180*/  @!P0 SYNCS.PHASECHK.TRANS64 P0, [R3+URZ+0x2d840], R2 ;  /* 0x02d84002030085a7 */ /* 0x000e64000800007f */
[----:B-1----:R-:W-:Y:S05]  /*17190*/  @!P0 BRA `(.L_x_10863) ;  /* 0xfffffffc00f08947 */ /* 0x002fea000383ffff */
[----:B------:R-:W-:Y:S05]  /*171a0*/  BRA `(.L_x_10960) ;  /* 0xffffffc8006c7947 */ /* 0x000fea000383ffff */
.L_x_10870:
[----:B0-----:R0:W1:Y:S02]  /*171b0*/  SYNCS.PHASECHK.TRANS64.TRYWAIT P0, [R2+URZ+0x60], R3 ;  /* 0x00006003020075a7 */ /* 0x001064000800017f */
[----:B-1----:R-:W-:Y:S05]  /*171c0*/  @!P0 NANOSLEEP.SYNCS 0x989680 ;  /* 0x009896800000895d */ /* 0x002fea0003900000 */
[----:B------:R-:W1:Y:S02]  /*171d0*/  @!P0 SYNCS.PHASECHK.TRANS64 P0, [R2+URZ+0x60], R3 ;  /* 0x00006003020085a7 */ /* 0x000e64000800007f */
[----:B-1----:R-:W-:Y:S05]  /*171e0*/  @!P0 BRA `(.L_x_10870) ;  /* 0xfffffffc00f08947 */ /* 0x002fea000383ffff */
[----:B------:R-:W-:Y:S05]  /*171f0*/  BRA `(.L_x_10961) ;  /* 0xffffffcc00647947 */ /* 0x000fea000383ffff */
.L_x_10881:
[----:B0-----:R0:W1:Y:S02]  /*17200*/  SYNCS.PHASECHK.TRANS64.TRYWAIT P0, [R3+URZ+0x2d840], R2 ;  /* 0x02d84002030075a7 */ /* 0x001064000800017f */
[----:B-1----:R-:W-:Y:S05]  /*17210*/  @!P0 NANOSLEEP.SYNCS 0x989680 ;  /* 0x009896800000895d */ /* 0x002fea0003900000 */
[----:B------:R-:W1:Y:S02]  /*17220*/  @!P0 SYNCS.PHASECHK.TRANS64 P0, [R3+URZ+0x2d840], R2 ;  /* 0x02d84002030085a7 */ /* 0x000e64000800007f */
[----:B-1----:R-:W-:Y:S05]  /*17230*/  @!P0 BRA `(.L_x_10881) ;  /* 0xfffffffc00f08947 */ /* 0x002fea000383ffff */
[----:B------:R-:W-:Y:S05]  /*17240*/  BRA `(.L_x_10962) ;  /* 0xffffffd400187947 */ /* 0x000fea000383ffff */
.L_x_10888:
[----:B0-----:R0:W1:Y:S02]  /*17250*/  SYNCS.PHASECHK.TRANS64.TRYWAIT P0, [R12+URZ+0x60], R3 ;  /* 0x000060030c0075a7 */ /* 0x001064000800017f */
[----:B-1----:R-:W-:Y:S05]  /*17260*/  @!P0 NANOSLEEP.SYNCS 0x989680 ;  /* 0x009896800000895d */ /* 0x002fea0003900000 */
[----:B------:R-:W1:Y:S02]  /*17270*/  @!P0 SYNCS.PHASECHK.TRANS64 P0, [R12+URZ+0x60], R3 ;  /* 0x000060030c0085a7 */ /* 0x000e64000800007f */
[----:B-1----:R-:W-:Y:S05]  /*17280*/  @!P0 BRA `(.L_x_10888) ;  /* 0xfffffffc00f08947 */ /* 0x002fea000383ffff */
[----:B------:R-:W-:Y:S05]  /*17290*/  BRA `(.L_x_10963) ;  /* 0xffffffd800107947 */ /* 0x000fea000383ffff */
.L_x_10898:
[----:B-1----:R1:W2:Y:S02]  /*172a0*/  SYNCS.PHASECHK.TRANS64.TRYWAIT P0, [R2+URZ+0x2d840], R3 ;  /* 0x02d84003020075a7 */ /* 0x0022a4000800017f */
[----:B--2---:R-:W-:Y:S05]  /*172b0*/  @!P0 NANOSLEEP.SYNCS 0x989680 ;  /* 0x009896800000895d */ /* 0x004fea0003900000 */
[----:B------:R-:W2:Y:S02]  /*172c0*/  @!P0 SYNCS.PHASECHK.TRANS64 P0, [R2+URZ+0x2d840], R3 ;  /* 0x02d84003020085a7 */ /* 0x000ea4000800007f */
[----:B--2---:R-:W-:Y:S05]  /*172d0*/  @!P0 BRA `(.L_x_10898) ;  /* 0xfffffffc00f08947 */ /* 0x004fea000383ffff */
[----:B------:R-:W-:Y:S05]  /*172e0*/  BRA `(.L_x_10964) ;  /* 0xffffffdc00887947 */ /* 0x000fea000383ffff */
.L_x_10905:
[----:B0-----:R0:W1:Y:S02]  /*172f0*/  SYNCS.PHASECHK.TRANS64.TRYWAIT P0, [R8+URZ+0x60], R2 ;  /* 0x00006002080075a7 */ /* 0x001064000800017f */
[----:B-1----:R-:W-:Y:S05]  /*17300*/  @!P0 NANOSLEEP.SYNCS 0x989680 ;  /* 0x009896800000895d */ /* 0x002fea0003900000 */
[----:B------:R-:W1:Y:S02]  /*17310*/  @!P0 SYNCS.PHASECHK.TRANS64 P0, [R8+URZ+0x60], R2 ;  /* 0x00006002080085a7 */ /* 0x000e64000800007f */
[----:B-1----:R-:W-:Y:S05]  /*17320*/  @!P0 BRA `(.L_x_10905) ;  /* 0xfffffffc00f08947 */ /* 0x002fea000383ffff */
[----:B------:R-:W-:Y:S05]  /*17330*/  BRA `(.L_x_10965) ;  /* 0xffffffe000907947 */ /* 0x000fea000383ffff */
.L_x_10917:
[----:B-1----:R1:W2:Y:S02]  /*17340*/  SYNCS.PHASECHK.TRANS64.TRYWAIT P0, [R3+URZ+0x2d860], R0 ;  /* 0x02d86000030075a7 */ /* 0x0022a4000800017f */
[----:B--2---:R-:W-:Y:S05]  /*17350*/  @!P0 NANOSLEEP.SYNCS 0x989680 ;  /* 0x009896800000895d */ /* 0x004fea0003900000 */
[----:B------:R-:W2:Y:S02]  /*17360*/  @!P0 SYNCS.PHASECHK.TRANS64 P0, [R3+URZ+0x2d860], R0 ;  /* 0x02d86000030085a7 */ /* 0x000ea4000800007f */
[----:B--2---:R-:W-:Y:S05]  /*17370*/  @!P0 BRA `(.L_x_10917) ;  /* 0xfffffffc00f08947 */ /* 0x004fea000383ffff */
[----:B------:R-:W-:Y:S05]  /*17380*/  BRA `(.L_x_10966) ;  /* 0xffffffe400f87947 */ /* 0x000fea000383ffff */
.L_x_10925:
        /* <DEDUP_REMOVED lines=8> */
.L_x_10968:
[----:B------:R-:W-:Y:S05]  /*17410*/  BSYNC B0 ;  /* 0x0000000000007941 */ /* 0x000fea0003800000 */
.L_x_10967:
[----:B------:R-:W-:Y:S05]  /*17420*/  BRA `(.L_x_10969) ;  /* 0xffffffec00107947 */ /* 0x000fea000383ffff */
.L_x_10928:
[----:B-1----:R1:W2:Y:S02]  /*17430*/  SYNCS.PHASECHK.TRANS64.TRYWAIT P0, [R9+URZ+0x2d820], R0 ;  /* 0x02d82000090075a7 */ /* 0x0022a4000800017f */
[----:B--2---:R-:W-:Y:S05]  /*17440*/  @!P0 NANOSLEEP.SYNCS 0x989680 ;  /* 0x009896800000895d */ /* 0x004fea0003900000 */
[----:B------:R-:W2:Y:S02]  /*17450*/  @!P0 SYNCS.PHASECHK.TRANS64 P0, [R9+URZ+0x2d820], R0 ;  /* 0x02d82000090085a7 */ /* 0x000ea4000800007f */
[----:B--2---:R-:W-:Y:S05]  /*17460*/  @!P0 BRA `(.L_x_10928) ;  /* 0xfffffffc00f08947 */ /* 0x004fea000383ffff */
[----:B------:R-:W-:Y:S05]  /*17470*/  BRA `(.L_x_10970) ;  /* 0xffffffec00547947 */ /* 0x000fea000383ffff */
.L_x_10929:
        /* <DEDUP_REMOVED lines=11> */
.L_x_10972:
[----:B------:R-:W-:Y:S05]  /*17530*/  BSYNC B0 ;  /* 0x0000000000007941 */ /* 0x000fea0003800000 */
.L_x_10971:
[----:B------:R-:W-:Y:S05]  /*17540*/  BRA `(.L_x_10973) ;  /* 0xffffffec003c7947 */ /* 0x000fea000383ffff */
.L_x_10932:
[----:B------:R-:W-:Y:S01]  /*17550*/  BSSY B1, `(.L_x_10974) ;  /* 0x0000006000017945 */ /* 0x000fe20003800000 */
[----:B------:R-:W-:-:S07]  /*17560*/  IMAD.MOV.U32 R15, RZ, RZ, -0x1 ;  /* 0xffffffffff0f7424 */ /* 0x000fce00078e00ff */
[----:B01----:R-:W-:Y:S05]  /*17570*/  WARPSYNC.COLLECTIVE R15, `(.L_x_10975) ;  /* 0x000000000f0c7348 */ /* 0x003fea0003c00000 */
[----:B------:R-:W-:Y:S02]  /*17580*/  ELECT P6, UR62, PT ;  /* 0x00000000003e782f */ /* 0x000fe400038c0000 */
[----:B------:R-:W-:Y:S01]  /*17590*/  MOV R14, UR62 ;  /* 0x0000003e000e7c02 */ /* 0x000fe20008000f00 */
[----:B01----:R-:W-:Y:S10]  /*175a0*/  ENDCOLLECTIVE ;  /* 0x000000000000791b */ /* 0x003ff40003800000 */
.L_x_10975:
[----:B------:R-:W-:Y:S05]  /*175b0*/  BSYNC B1 ;  /* 0x0000000000017941 */ /* 0x000fea0003800000 */
.L_x_10974:
[----:B------:R-:W-:Y:S05]  /*175c0*/  BRA `(.L_x_10976) ;  /* 0xffffffec00347947 */ /* 0x000fea000383ffff */
.L_x_10934:
[----:B-1----:R1:W2:Y:S02]  /*175d0*/  SYNCS.PHASECHK.TRANS64.TRYWAIT P0, [R7+URZ], R2 ;  /* 0x00000002070075a7 */ /* 0x0022a4000800017f */
[----:B--2---:R-:W-:Y:S05]  /*175e0*/  @!P0 NANOSLEEP.SYNCS 0x989680 ;  /* 0x009896800000895d */ /* 0x004fea0003900000 */
[----:B------:R-:W2:Y:S02]  /*175f0*/  @!P0 SYNCS.PHASECHK.TRANS64 P0, [R7+URZ], R2 ;  /* 0x00000002070085a7 */ /* 0x000ea4000800007f */
[----:B--2---:R-:W-:Y:S05]  /*17600*/  @!P0 BRA `(.L_x_10934) ;  /* 0xfffffffc00f08947 */ /* 0x004fea000383ffff */
[----:B------:R-:W-:Y:S05]  /*17610*/  BRA `(.L_x_10977) ;  /* 0xffffffec00687947 */ /* 0x000fea000383ffff */
.L_x_10935:
[----:B--2---:R2:W3:Y:S02]  /*17620*/  SYNCS.PHASECHK.TRANS64.TRYWAIT P0, [R3+URZ], R0 ;  /* 0x00000000030075a7 */ /* 0x0044e4000800017f */
[----:B---3--:R-:W-:Y:S05]  /*17630*/  @!P0 NANOSLEEP.SYNCS 0x989680 ;  /* 0x009896800000895d */ /* 0x008fea0003900000 */
[----:B------:R-:W3:Y:S02]  /*17640*/  @!P0 SYNCS.PHASECHK.TRANS64 P0, [R3+URZ], R0 ;  /* 0x00000000030085a7 */ /* 0x000ee4000800007f */
[----:B---3--:R-:W-:Y:S05]  /*17650*/  @!P0 BRA `(.L_x_10935) ;  /* 0xfffffffc00f08947 */ /* 0x008fea000383ffff */
[----:B------:R-:W-:Y:S05]  /*17660*/  BRA `(.L_x_10978) ;  /* 0xffffffec005c7947 */ /* 0x000fea000383ffff */
.L_x_10937:
[----:B--2---:R2:W3:Y:S02]  /*17670*/  SYNCS.PHASECHK.TRANS64.TRYWAIT P0, [R5+URZ], R2 ;  /* 0x00000002050075a7 */ /* 0x0044e4000800017f */
[----:B---3--:R-:W-:Y:S05]  /*17680*/  @!P0 NANOSLEEP.SYNCS 0x989680 ;  /* 0x009896800000895d */ /* 0x008fea0003900000 */
[----:B------:R-:W3:Y:S02]  /*17690*/  @!P0 SYNCS.PHASECHK.TRANS64 P0, [R5+URZ], R2 ;  /* 0x00000002050085a7 */ /* 0x000ee4000800007f */
[----:B---3--:R-:W-:Y:S05]  /*176a0*/  @!P0 BRA `(.L_x_10937) ;  /* 0xfffffffc00f08947 */ /* 0x008fea000383ffff */
[----:B------:R-:W-:Y:S05]  /*176b0*/  BRA `(.L_x_10979) ;  /* 0xffffffec00607947 */ /* 0x000fea000383ffff */
.L_x_10980:
        /* <DEDUP_REMOVED lines=12> */
.L_x_15326:


//--------------------- .text._ZN7cutlass13device_kernelIN5flash11enable_sm90INS1_16FlashAttnFwdSm90INS1_25CollectiveMainloopFwdSm90ILi2EN4cute5tupleIJNS5_1CILi1EEES8_S8_EEENS6_IJNS7_ILi192EEENS7_ILi128EEENS7_ILi96EEEEEELi96ENS_6half_tEfNS_4arch4Sm90ELb0ELb1ELb1ELb1ELb0ELb0ELb0ELb0ELb1ELb1ELb0ELb0EEENS1_21CollectiveEpilogueFwdINS6_IJSA_SC_SB_EEES9_SE_SG_Li384ELb1ELb1ELb0ELb0EEENS1_36VarlenDynamicPersistentTileSchedulerILi192ELi128ELi384ELi128ELb0ELb1ELb1ELb1ELb0ELb1EEEEEEEEEvNT_6ParamsE --------------------------
	.section	.text._ZN7cutlass13device_kernelIN5flash11enable_sm90INS1_16FlashAttnFwdSm90INS1_25CollectiveMainloopFwdSm90ILi2EN4cute5tupleIJNS5_1CILi1EEES8_S8_EEENS6_IJNS7_ILi192EEENS7_ILi128EEENS7_ILi96EEEEEELi96ENS_6half_tEfNS_4arch4Sm90ELb0ELb1ELb1ELb1ELb0ELb0ELb0ELb0ELb1ELb1ELb0ELb0EEENS1_21CollectiveEpilogueFwdINS6_IJSA_SC_SB_EEES9_SE_SG_Li384ELb1ELb1ELb0ELb0EEENS1_36VarlenDynamicPersistentTileSchedulerILi192ELi128ELi384ELi128ELb0ELb1ELb1ELb1ELb0ELb1EEEEEEEEEvNT_6ParamsE,"ax",@progbits
	.align	128
.text._ZN7cutlass13device_kernelIN5flash11enable_sm90INS1_16FlashAttnFwdSm90INS1_25CollectiveMainloopFwdSm90ILi2EN4cute5tupleIJNS5_1CILi1EEES8_S8_EEENS6_IJNS7_ILi192EEENS7_ILi128EEENS7_ILi96EEEEEELi96ENS_6half_tEfNS_4arch4Sm90ELb0ELb1ELb1ELb1ELb0ELb0ELb0ELb0ELb1ELb1ELb0ELb0EEENS1_21CollectiveEpilogueFwdINS6_IJSA_SC_SB_EEES9_SE_SG_Li384ELb1ELb1ELb0ELb0EEENS1_36VarlenDynamicPersistentTileSchedulerILi192ELi128ELi384ELi128ELb0ELb1ELb1ELb1ELb0ELb1EEEEEEEEEvNT_6ParamsE:
        .type           _ZN7cutlass13device_kernelIN5flash11enable_sm90INS1_16FlashAttnFwdSm90INS1_25CollectiveMainloopFwdSm90ILi2EN4cute5tupleIJNS5_1CILi1EEES8_S8_EEENS6_IJNS7_ILi192EEENS7_ILi128EEENS7_ILi96EEEEEELi96ENS_6half_tEfNS_4arch4Sm90ELb0ELb1ELb1ELb1ELb0ELb0ELb0ELb0ELb1ELb1ELb0ELb0EEENS1_21CollectiveEpilogueFwdINS6_IJSA_SC_SB_EEES9_SE_SG_Li384ELb1ELb1ELb0ELb0EEENS1_36VarlenDynamicPersistentTileSchedulerILi192ELi128ELi384ELi128ELb0ELb1ELb1ELb1ELb0ELb1EEEEEEEEEvNT_6ParamsE,@function
        .size           _ZN7cutlass13device_kernelIN5flash11enable_sm90INS1_16FlashAttnFwdSm90INS1_25CollectiveMainloopFwdSm90ILi2EN4cute5tupleIJNS5_1CILi1EEES8_S8_EEENS6_IJNS7_ILi192EEENS7_ILi128EEENS7_ILi96EEEEEELi96ENS_6half_tEfNS_4arch4Sm90ELb0ELb1ELb1ELb1ELb0ELb0ELb0ELb0ELb1ELb1ELb0ELb0EEENS1_21CollectiveEpilogueFwdINS6_IJSA_SC_SB_EEES9_SE_SG_Li384ELb1ELb1ELb0ELb0EEENS1_36VarlenDynamicPersistentTileSchedulerILi192ELi128ELi384ELi128ELb0ELb1ELb1ELb1ELb0ELb1EEEEEEEEEvNT_6ParamsE,(.L_x_15327 - _ZN7cutlass13device_kernelIN5flash11enable_sm90INS1_16FlashAttnFwdSm90INS1_25CollectiveMainloopFwdSm90ILi2EN4cute5tupleIJNS5_1CILi1EEES8_S8_EEENS6_IJNS7_ILi192EEENS7_ILi128EEENS7_ILi96EEEEEELi96ENS_6half_tEfNS_4arch4Sm90ELb0ELb1ELb1ELb1ELb0ELb0ELb0ELb0ELb1ELb1ELb0ELb0EEENS1_21CollectiveEpilogueFwdINS6_IJSA_SC_SB_EEES9_SE_SG_Li384ELb1ELb1ELb0ELb0EEENS1_36VarlenDynamicPersistentTileSchedulerILi192ELi128ELi384ELi128ELb0ELb1ELb1ELb1ELb0ELb1EEEEEEEEEvNT_6ParamsE)
        .other          _ZN7cutlass13device_kernelIN5flash11enable_sm90INS1_16FlashAttnFwdSm90INS1_25CollectiveMainloopFwdSm90ILi2EN4cute5tupleIJNS5_1CILi1EEES8_S8_EEENS6_IJNS7_ILi192EEENS7_ILi128EEENS7_ILi96EEEEEELi96ENS_6half_tEfNS_4arch4Sm90ELb0ELb1ELb1ELb1ELb0ELb0ELb0ELb0ELb1ELb1ELb0ELb0EEENS1_21CollectiveEpilogueFwdINS6_IJSA_SC_SB_EEES9_SE_SG_Li384ELb1ELb1ELb0ELb0EEENS1_36VarlenDynamicPersistentTileSchedulerILi192ELi128ELi384ELi128ELb0ELb1ELb1ELb1ELb0ELb1EEEEEEEEEvNT_6ParamsE,@"STO_CUDA_ENTRY STV_DEFAULT"
_ZN7cutlass13device_kernelIN5flash11enable_sm90INS1_16FlashAttnFwdSm90INS1_25CollectiveMainloopFwdSm90ILi2EN4cute5tupleIJNS5_1CILi1EEES8_S8_EEENS6_IJNS7_ILi192EEENS7_ILi128EEENS7_ILi96EEEEEELi96ENS_6half_tEfNS_4arch4Sm90ELb0ELb1ELb1ELb1ELb0ELb0ELb0ELb0ELb1ELb1ELb0ELb0EEENS1_21CollectiveEpilogueFwdINS6_IJSA_SC_SB_EEES9_SE_SG_Li384ELb1ELb1ELb0ELb0EEENS1_36VarlenDynamicPersistentTileSchedulerILi192ELi128ELi384ELi128ELb0ELb1ELb1ELb1ELb0ELb1EEEEEEEEEvNT_6ParamsE:
        /* <DEDUP_REMOVED lines=18> */
.L_x_10982:
[----:B------:R-:W-:Y:S05]  /*0120*/  BSYNC B0 ;  /* 0x0000000000007941 */ /* 0x000fea0003800000 */
.L_x_10981:
        /* <DEDUP_REMOVED lines=41> */
.L_x_10983:
        /* <DEDUP_REMOVED lines=22> */
.L_x_10984:
        /* <DEDUP_REMOVED lines=18> */
.L_x_10985:
        /* <DEDUP_REMOVED lines=22> */
.L_x_10986:
        /* <DEDUP_REMOVED lines=22> */
.L_x_10987:
[----:B------:R-:W-:Y:S01]  /*0900*/  PLOP3.LUT P0, PT, PT, PT, UP0, 0x80, 0x0 ;  /* 0x000000000000781c */ /* 0x000fe20003f0f008 */
[----:B------:R-:W-:Y:S01]  /*0910*/  UMOV UR36, 0x1 ;  /* 0x0000000100247882 */ /* 0x000fe20000000000 */
[----:B------:R-:W-:Y:S01]  /*0920*/  NOP ;  /* 0x0000000000007918 */ /* 0x000fe20000000000 */
[----:B------:R-:W-:Y:S01]  /*0930*/  USEL UR36, UR36, 0x2, !UP0 ;  /* 0x0000000224247887 */ /* 0x000fe2000c000000 */
[----:B------:R-:W-:Y:S01]  /*0940*/  ULDC.64 UR50, c[0x0][0x208] ;  /* 0x0000820000327ab9 */ /* 0x000fe20000000a00 */
[----:B012-4-:R-:W-:Y:S08]  /*0950*/  BAR.SYNC.DEFER_BLOCKING 0x0 ;  /* 0x0000000000007b1d */ /* 0x017ff00000010000 */
[----:B------:R-:W-:Y:S05]  /*0960*/  @!P0 BRA `(.L_x_10988) ;  /* 0x0000011000c48947 */ /* 0x000fea0003800000 */
.L_x_10989:
        /* <DEDUP_REMOVED lines=18> */
[----:B------:R-:W-:Y:S01]  /*0a90*/  VIADD R148, R2, 0xffffff80 ;  /* 0xffffff8002947836 */ /* 0x000fe20000000000 */
[----:B------:R-:W-:Y:S01]  /*0aa0*/  R2UR UR5, R9 ;  /* 0x00000000090572ca */ /* 0x000fe200000e0000 */
[----:B------:R-:W-:Y:S01]  /*0ab0*/  IMAD.MOV.U32 R18, RZ, RZ, 0x40 ;  /* 0x00000040ff127424 */ /* 0x000fe200078e00ff */
[----:B------:R-:W-:Y:S01]  /*0ac0*/  R2UR UR7, R10 ;  /* 0x000000000a0772ca */ /* 0x000fe200000e0000 */
[----:B------:R-:W-:Y:S01]  /*0ad0*/  ULOP3.LUT UR48, UR36, 0x1, URZ, 0xfc, !UPT ;  /* 0x0000000124307892 */ /* 0x000fe2000f8efc3f */
[----:B------:R-:W-:Y:S01]  /*0ae0*/  SHF.R.S32.HI R3, RZ, 0x1f, R148 ;  /* 0x0000001fff037819 */ /* 0x000fe20000011494 */
[----:B------:R-:W-:Y:S01]  /*0af0*/  UMOV UR47, URZ ;  /* 0x0000003f002f7c82 */ /* 0x000fe20008000000 */
[----:B------:R-:W-:Y:S01]  /*0b00*/  R2UR UR6, R11 ;  /* 0x000000000b0672ca */ /* 0x000fe200000e0000 */
[----:B------:R-:W-:Y:S01]  /*0b10*/  UMOV UR49, URZ ;  /* 0x0000003f00317c82 */ /* 0x000fe20008000000 */
[CC--:B------:R-:W-:Y:S01]  /*0b20*/  LEA.HI R143, R3.reuse, R148.reuse, RZ, 0x7 ;  /* 0x00000094038f7211 */ /* 0x0c0fe200078f38ff */
[----:B------:R-:W-:Y:S01]  /*0b30*/  UMOV UR46, URZ ;  /* 0x0000003f002e7c82 */ /* 0x000fe20008000000 */
[----:B------:R-:W-:-:S02]  /*0b40*/  LEA.HI R0, R3, R148, RZ, 0x4 ;  /* 0x0000009403007211 */ /* 0x000fc400078f20ff */
[----:B------:R-:W-:Y:S02]  /*0b50*/  LOP3.LUT R7, R143, 0xffffff80, RZ, 0xc0, !PT ;  /* 0xffffff808f077812 */ /* 0x000fe400078ec0ff */
[----:B------:R-:W-:Y:S02]  /*0b60*/  LOP3.LUT R5, R0, 0xfffffff0, RZ, 0xc0, !PT ;  /* 0xfffffff000057812 */ /* 0x000fe400078ec0ff */
[----:B------:R-:W-:Y:S01]  /*0b70*/  LEA.HI R4, R3, R148, RZ, 0x5 ;  /* 0x0000009403047211 */ /* 0x000fe200078f28ff */
[C---:B------:R-:W-:Y:S01]  /*0b80*/  IMAD.IADD R142, R148.reuse, 0x1, -R7 ;  /* 0x00000001948e7824 */ /* 0x040fe200078e0a07 */
[----:B------:R-:W-:Y:S01]  /*0b90*/  SHF.R.S32.HI R7, RZ, 0x4, R0 ;  /* 0x00000004ff077819 */ /* 0x000fe20000011400 */
[----:B------:R-:W-:Y:S01]  /*0ba0*/  IMAD.IADD R5, R148, 0x1, -R5 ;  /* 0x0000000194057824 */ /* 0x000fe200078e0a05 */
[----:B------:R-:W-:Y:S02]  /*0bb0*/  SHF.R.S32.HI R6, RZ, 0x5, R4 ;  /* 0x00000005ff067819 */ /* 0x000fe40000011404 */
[----:B------:R-:W-:-:S02]  /*0bc0*/  LEA.HI R2, R0, R7, RZ, 0x1 ;  /* 0x0000000700027211 */ /* 0x000fc400078f08ff */
[--C-:B------:R-:W-:Y:S01]  /*0bd0*/  SHF.R.S32.HI R0, RZ, 0x1f, R5.reuse ;  /* 0x0000001fff007819 */ /* 0x100fe20000011405 */
[----:B------:R-:W-:Y:S01]  /*0be0*/  IMAD R12, R6, 0x10, R5 ;  /* 0x00000010060c7824 */ /* 0x000fe200078e0205 */
[----:B------:R-:W-:Y:S02]  /*0bf0*/  LOP3.LUT R2, R2, 0x1ffffffe, RZ, 0xc0, !PT ;  /* 0x1ffffffe02027812 */ /* 0x000fe400078ec0ff */
[----:B------:R-:W-:Y:S02]  /*0c00*/  LEA.HI R0, R0, R5, RZ, 0x3 ;  /* 0x0000000500007211 */ /* 0x000fe400078f18ff */
[----:B------:R-:W-:Y:S01]  /*0c10*/  SHF.R.S32.HI R143, RZ, 0x7, R143 ;  /* 0x00000007ff8f7819 */ /* 0x000fe2000001148f */
[----:B------:R-:W-:Y:S01]  /*0c20*/  IMAD.IADD R2, R7, 0x1, -R2 ;  /* 0x0000000107027824 */ /* 0x000fe200078e0a02 */
[----:B------:R-:W-:Y:S01]  /*0c30*/  LEA.HI R141, R3, R148, RZ, 0x2 ;  /* 0x00000094038d7211 */ /* 0x000fe200078f10ff */
[C---:B------:R-:W-:Y:S01]  /*0c40*/  IMAD.SHL.U32 R4, R0.reuse, 0x40, RZ ;  /* 0x0000004000047824 */ /* 0x040fe200078e00ff */
[----:B------:R-:W-:Y:S01]  /*0c50*/  LOP3.LUT R0, R0, 0xfffffff8, RZ, 0xc0, !PT ;  /* 0xfffffff800007812 */ /* 0x000fe200078ec0ff */
[----:B------:R-:W-:Y:S01]  /*0c60*/  IMAD.SHL.U32 R3, R2, 0x8, RZ ;  /* 0x0000000802037824 */ /* 0x000fe200078e00ff */
[----:B------:R-:W-:-:S02]  /*0c70*/  SHF.R.S32.HI R9, RZ, 0x1f, R142 ;  /* 0x0000001fff097819 */ /* 0x000fc4000001148e */
[----:B------:R-:W-:Y:S01]  /*0c80*/  LOP3.LUT R4, R4, 0x7ffffe00, RZ, 0xc0, !PT ;  /* 0x7ffffe0004047812 */ /* 0x000fe200078ec0ff */
[----:B------:R-:W-:Y:S01]  /*0c90*/  IMAD.IADD R0, R5, 0x1, -R0 ;  /* 0x0000000105007824 */ /* 0x000fe200078e0a00 */
[-C--:B------:R-:W-:Y:S01]  /*0ca0*/  LEA.HI R8, R9, R142.reuse, RZ, 0x2 ;  /* 0x0000008e09087211 */ /* 0x080fe200078f10ff */
[----:B------:R-:W-:Y:S01]  /*0cb0*/  IMAD.HI R5, R143, 0x55555556, RZ ;  /* 0x555555568f057827 */ /* 0x000fe200078e02ff */
[----:B------:R-:W-:Y:S02]  /*0cc0*/  LEA.HI R9, R9, R142, RZ, 0x5 ;  /* 0x0000008e09097211 */ /* 0x000fe400078f28ff */
[----:B------:R-:W-:Y:S01]  /*0cd0*/  SHF.R.S32.HI R10, RZ, 0x2, R8 ;  /* 0x00000002ff0a7819 */ /* 0x000fe20000011408 */
[----:B------:R-:W-:Y:S01]  /*0ce0*/  IMAD R6, R6, 0x400, R4 ;  /* 0x0000040006067824 */ /* 0x000fe200078e0204 */
[----:B------:R-:W-:Y:S01]  /*0cf0*/  SHF.R.S32.HI R11, RZ, 0x1f, R8 ;  /* 0x0000001fff0b7819 */ /* 0x000fe20000011408 */
[----:B------:R-:W-:Y:S01]  /*0d00*/  IMAD.SHL.U32 R4, R0, 0x40, RZ ;  /* 0x0000004000047824 */ /* 0x000fe200078e00ff */
[----:B------:R-:W-:Y:S01]  /*0d10*/  LEA.HI R2, R5, R5, RZ, 0x1 ;  /* 0x0000000505027211 */ /* 0x000fe200078f08ff */
[----:B------:R-:W-:Y:S01]  /*0d20*/  IMAD.U32 R145, R12, 0x20, R3 ;  /* 0x000000200c917824 */ /* 0x000fe200078e0003 */
[----:B------:R-:W-:-:S02]  /*0d30*/  LOP3.LUT R5, R141, 0xfffffffc, RZ, 0xc0, !PT ;  /* 0xfffffffc8d057812 */ /* 0x000fc400078ec0ff */
[----:B------:R-:W-:Y:S01]  /*0d40*/  LOP3.LUT R4, R4, 0x1c0, RZ, 0xc0, !PT ;  /* 0x000001c004047812 */ /* 0x000fe200078ec0ff */
[----:B------:R-:W-:Y:S01]  /*0d50*/  IMAD R2, R2, -0x3, R143 ;  /* 0xfffffffd02027824 */ /* 0x000fe200078e028f */
[----:B------:R-:W-:Y:S01]  /*0d60*/  LEA.HI R11, R11, R10, RZ, 0x3 ;  /* 0x0000000a0b0b7211 */ /* 0x000fe200078f18ff */
[----:B------:R-:W-:Y:S01]  /*0d70*/  IMAD.IADD R140, R148, 0x1, -R5 ;  /* 0x00000001948c7824 */ /* 0x000fe200078e0a05 */
[----:B------:R-:W-:Y:S02]  /*0d80*/  LOP3.LUT R3, R4, 0x8, R3, 0xf8, !PT ;  /* 0x0000000804037812 */ /* 0x000fe400078ef803 */
[----:B------:R-:W-:Y:S01]  /*0d90*/  SHF.R.U32.HI R4, RZ, 0x3, R4 ;  /* 0x00000003ff047819 */ /* 0x000fe20000011604 */
[----:B------:R-:W-:Y:S01]  /*0da0*/  IMAD.SHL.U32 R137, R140, 0x8, RZ ;  /* 0x000000088c897824 */ /* 0x000fe200078e00ff */
[----:B------:R-:W-:Y:S02]  /*0db0*/  LOP3.LUT R11, R11, 0xfffffff8, RZ, 0xc0, !PT ;  /* 0xfffffff80b0b7812 */ /* 0x000fe400078ec0ff */
[----:B------:R-:W-:Y:S01]  /*0dc0*/  LOP3.LUT R3, R3, R4, RZ, 0x3c, !PT ;  /* 0x0000000403037212 */ /* 0x000fe200078e3cff */
[C---:B------:R-:W-:Y:S01]  /*0dd0*/  VIADD R138, R137.reuse, 0x20 ;  /* 0x00000020898a7836 */ /* 0x040fe20000000000 */
[----:B------:R-:W-:Y:S01]  /*0de0*/  R2P PR, R0, 0x6 ;  /* 0x0000000600007804 */ /* 0x000fe20000000000 */
[----:B------:R-:W-:Y:S01]  /*0df0*/  IMAD.IADD R10, R10, 0x1, -R11 ;  /* 0x000000010a0a7824 */ /* 0x000fe200078e0a0b */
[----:B------:R-:W-:Y:S01]  /*0e00*/  SHF.R.S32.HI R9, RZ, 0x5, R9 ;  /* 0x00000005ff097819 */ /* 0x000fe20000011409 */
[----:B------:R-:W-:Y:S01]  /*0e10*/  IMAD.IADD R3, R6, 0x1, R3 ;  /* 0x0000000106037824 */ /* 0x000fe200078e0203 */
[----:B------:R-:W-:Y:S01]  /*0e20*/  LEA.HI R0, R140, R140, RZ, 0x1 ;  /* 0x0000008c8c007211 */ /* 0x000fe200078f08ff */
[----:B------:R-:W-:Y:S01]  /*0e30*/  VIADD R139, R137, 0x40 ;  /* 0x00000040898b7836 */ /* 0x000fe20000000000 */
[----:B------:R-:W-:Y:S01]  /*0e40*/  SEL R18, R18, 0xffffffc0, !P2 ;  /* 0xffffffc012127807 */ /* 0x000fe20005000000 */
[----:B------:R-:W-:Y:S01]  /*0e50*/  IMAD R9, R9, 0x10, R10 ;  /* 0x0000001009097824 */ /* 0x000fe200078e020a */
[----:B------:R-:W-:-:S02]  /*0e60*/  LEA R17, R3, UR42, 0x1 ;  /* 0x0000002a03117c11 */ /* 0x000fc4000f8e08ff */
[----:B------:R-:W-:Y:S01]  /*0e70*/  LOP3.LUT R5, R0, 0x1ffffffe, RZ, 0xc0, !PT ;  /* 0x1ffffffe00057812 */ /* 0x000fe200078ec0ff */
[----:B------:R-:W-:Y:S01]  /*0e80*/  IMAD R144, R2, 0x40, R9 ;  /* 0x0000004002907824 */ /* 0x000fe200078e0209 */
[----:B------:R-:W-:Y:S01]  /*0e90*/  LOP3.LUT R3, R8, 0x7ffffffc, RZ, 0xc0, !PT ;  /* 0x7ffffffc08037812 */ /* 0x000fe200078ec0ff */
[C---:B------:R-:W-:Y:S01]  /*0ea0*/  VIADD R19, R17.reuse, 0x21800 ;  /* 0x0002180011137836 */ /* 0x040fe20000000000 */
[----:B------:R-:W-:Y:S01]  /*0eb0*/  SHF.R.S32.HI R141, RZ, 0x2, R141 ;  /* 0x00000002ff8d7819 */ /* 0x000fe2000001148d */
[----:B------:R-:W-:Y:S01]  /*0ec0*/  VIADD R22, R17, 0x21820 ;  /* 0x0002182011167836 */ /* 0x000fe20000000000 */
[----:B------:R-:W-:Y:S01]  /*0ed0*/  SHF.R.S32.HI R147, RZ, 0x1f, R138 ;  /* 0x0000001fff937819 */ /* 0x000fe2000001148a */
[----:B------:R-:W-:Y:S01]  /*0ee0*/  IMAD.IADD R5, R140, 0x1, -R5 ;  /* 0x000000018c057824 */ /* 0x000fe200078e0a05 */
[----:B------:R-:W-:Y:S01]  /*0ef0*/  SHF.R.S32.HI R146, RZ, 0x1f, R139 ;  /* 0x0000001fff927819 */ /* 0x000fe2000001148b */
[C---:B------:R-:W-:Y:S02]  /*0f00*/  @P1 VIADD R22, R19.reuse, 0xffffffe0 ;  /* 0xffffffe013161836 */ /* 0x040fe40000000000 */
[----:B------:R-:W-:-:S02]  /*0f10*/  IMAD.IADD R19, R19, 0x1, R18 ;  /* 0x0000000113137824 */ /* 0x000fc400078e0212 */
[----:B------:R-:W-:Y:S02]  /*0f20*/  IMAD.IADD R16, R142, 0x1, -R3 ;  /* 0x000000018e107824 */ /* 0x000fe400078e0a03 */
[----:B------:R-:W-:Y:S02]  /*0f30*/  IMAD R136, R5, 0x8, R144 ;  /* 0x0000000805887824 */ /* 0x000fe400078e0290 */
[----:B------:R-:W-:Y:S02]  /*0f40*/  IMAD.IADD R18, R18, 0x1, R22 ;  /* 0x0000000112127824 */ /* 0x000fe400078e0216 */
[----:B------:R-:W-:-:S07]  /*0f50*/  VIADD R23, R22, 0x6000 ;  /* 0x0000600016177836 */ /* 0x000fce0000000000 */
.L_x_11081:
        /* <DEDUP_REMOVED lines=12> */
[----:B01-3--:R-:W-:Y:S02]  /*1020*/  IMAD.U32 R2, RZ, RZ, UR8 ;  /* 0x00000008ff027e24 */ /* 0x00bfe4000f8e00ff */
[----:B----4-:R-:W-:Y:S01]  /*1030*/  IMAD.U32 R3, RZ, RZ, UR9 ;  /* 0x00000009ff037e24 */ /* 0x010fe2000f8e00ff */
[----:B------:R-:W-:-:S04]  /*1040*/  @UP1 UIMAD.WIDE UR8, UR6, 0x4, UR10 ;  /* 0x00000004060818a5 */ /* 0x000fc8000f8e020a */
[----:B--2---:R-:W2:Y:S02]  /*1050*/  @P0 LDG.E R2, desc[UR50][R2.64] ;  /* 0x0000003202020981 */ /* 0x004ea4000c1e1900 */
[----:B------:R-:W-:Y:S02]  /*1060*/  IMAD.U32 R4, RZ, RZ, UR8 ;  /* 0x00000008ff047e24 */ /* 0x000fe4000f8e00ff */
[----:B------:R-:W-:Y:S01]  /*1070*/  IMAD.U32 R5, RZ, RZ, UR9 ;  /* 0x00000009ff057e24 */ /* 0x000fe2000f8e00ff */
[----:B------:R-:W-:-:S04]  /*1080*/  ULDC.64 UR8, c[0x0][0x418] ;  /* 0x0001060000087ab9 */ /* 0x000fc80000000a00 */
[----:B------:R-:W3:Y:S01]  /*1090*/  @P2 LDG.E R4, desc[UR50][R4.64] ;  /* 0x0000003204042981 */ /* 0x000ee2000c1e1900 */
        /* <DEDUP_REMOVED lines=27> */
.L_x_10990:
        /* <DEDUP_REMOVED lines=9> */
.L_x_10991:
        /* <DEDUP_REMOVED lines=13> */
.L_x_10992:
[----:B------:R-:W-:Y:S01]  /*13b0*/  ULDC UR6, c[0x0][0x448] ;  /* 0x0001120000067ab9 */ /* 0x000fe20000000800 */
[----:B------:R-:W-:Y:S02]  /*13c0*/  UIMAD UR39, UR5, 0xc0, URZ ;  /* 0x000000c0052778a4 */ /* 0x000fe4000f8e023f */
        /* <DEDUP_REMOVED lines=25> */
.L_x_10994:
[----:B------:R-:W-:-:S11]  /*1560*/  UISETP.NE.AND UP1, UPT, UR5, 0x1, UPT ;  /* 0x000000010500788c */ /* 0x000fd6000bf25270 */
[----:B------:R-:W-:Y:S02]  /*1570*/  @UP1 ULDC.64 UR8, c[0x0][0x9e8] ;  /* 0x00027a0000081ab9 */ /* 0x000fe40000000a00 */
[----:B------:R-:W-:-:S04]  /*1580*/  UIMAD.WIDE.U32 UR6, UR4, UR8, URZ ;  /* 0x00000008040672a5 */ /* 0x000fc8000f8e003f */
[----:B------:R-:W-:-:S12]  /*1590*/  @UP1 USHF.R.U32.HI UR4, URZ, UR9, UR7 ;  /* 0x000000093f041299 */ /* 0x000fd80008011607 */
.L_x_10995:
[----:B------:R-:W-:-:S06]  /*15a0*/  UIMAD UR4, UR4, UR5, UR5 ;  /* 0x00000005040472a4 */ /* 0x000fcc000f8e0205 */
[----:B------:R-:W-:-:S07]  /*15b0*/  VIMNMX R0, R0, UR4, PT ;  /* 0x0000000400007c48 */ /* 0x000fce000bfe0100 */
.L_x_10993:
        /* <DEDUP_REMOVED lines=29> */
.L_x_10997:
[----:B------:R-:W-:-:S11]  /*1790*/  UISETP.NE.AND UP0, UPT, UR5, 0x1, UPT ;  /* 0x000000010500788c */ /* 0x000fd6000bf05270 */
[----:B------:R-:W-:Y:S02]  /*17a0*/  @UP0 ULDC.64 UR10, c[0x0][0x9e8] ;  /* 0x00027a00000a0ab9 */ /* 0x000fe40000000a00 */
[----:B------:R-:W-:-:S04]  /*17b0*/  UIMAD.WIDE.U32 UR6, UR4, UR10, URZ ;  /* 0x0000000a040672a5 */ /* 0x000fc8000f8e003f */
[----:B------:R-:W-:-:S12]  /*17c0*/  @UP0 USHF.R.U32.HI UR4, URZ, UR11, UR7 ;  /* 0x0000000b3f040299 */ /* 0x000fd80008011607 */
.L_x_10998:
[----:B------:R-:W-:-:S04]  /*17d0*/  UIMAD UR4, UR4, UR5, URZ ;  /* 0x00000005040472a4 */ /* 0x000fc8000f8e023f */
[----:B------:R-:W-:-:S04]  /*17e0*/  UISETP.LT.AND UP0, UPT, UR9, UR4, UPT ;  /* 0x000000040900728c */ /* 0x000fc8000bf01270 */
[----:B------:R-:W-:-:S12]  /*17f0*/  USEL UR9, UR9, UR4, !UP0 ;  /* 0x0000000409097287 */ /* 0x000fd8000c000000 */
.L_x_10996:
        /* <DEDUP_REMOVED lines=10> */
[----:B------:R-:W-:Y:S01]  /*18a0*/  CS2R R26, SRZ ;  /* 0x00000000001a7805 */ /* 0x000fe2000001ff00 */
[----:B------:R-:W-:Y:S01]  /*18b0*/  IMAD.MOV.U32 R126, RZ, RZ, RZ ;  /* 0x000000ffff7e7224 */ /* 0x000fe200078e00ff */
[----:B------:R-:W-:Y:S01]  /*18c0*/  UISETP.LT.AND UP0, UPT, URZ, UR4, UPT ;  /* 0x000000043f00728c */ /* 0x000fe2000bf01270 */
[----:B------:R-:W-:Y:S01]  /*18d0*/  IMAD.MOV.U32 R125, RZ, RZ, RZ ;  /* 0x000000ffff7d7224 */ /* 0x000fe200078e00ff */
[----:B------:R-:W-:Y:S02]  /*18e0*/  CS2R R122, SRZ ;  /* 0x00000000007a7805 */ /* 0x000fe4000001ff00 */
[----:B------:R-:W-:Y:S01]  /*18f0*/  CS2R R120, SRZ ;  /* 0x0000000000787805 */ /* 0x000fe2000001ff00 */
[----:B------:R-:W-:Y:S01]  /*1900*/  USEL UR37, URZ, UR4, !UP0 ;  /* 0x000000043f257287 */ /* 0x000fe2000c000000 */
[----:B------:R-:W-:Y:S02]  /*1910*/  CS2R R118, SRZ ;  /* 0x0000000000767805 */ /* 0x000fe4000001ff00 */
        /* <DEDUP_REMOVED lines=15> */
[----:B------:R-:W-:Y:S02]  /*1a10*/  IMAD.MOV.U32 R89, RZ, RZ, RZ ;  /* 0x000000ffff597224 */ /* 0x000fe400078e00ff */
        /* <DEDUP_REMOVED lines=34> */
.L_x_11000:
        /* <DEDUP_REMOVED lines=9> */
.L_x_11216:
[----:B------:R-:W-:Y:S05]  /*1cd0*/  @!P0 BRA `(.L_x_11002) ;  /* 0x0000000000048947 */ /* 0x000fea0003800000 */
[----:B------:R-:W-:Y:S01]  /*1ce0*/  BPT.TRAP 0x1 ;  /* 0x000000040000795c */ /* 0x000fe20000300000 */
.L_x_11002:
[----:B------:R-:W-:Y:S02]  /*1cf0*/  IMAD.U32 R90, RZ, RZ, UR46 ;  /* 0x0000002eff5a7e24 */ /* 0x000fe4000f8e00ff */
[----:B0-----:R-:W-:-:S03]  /*1d00*/  IMAD.U32 R3, RZ, RZ, UR49 ;  /* 0x00000031ff037e24 */ /* 0x001fc6000f8e00ff */
[----:B------:R-:W-:Y:S02]  /*1d10*/  LEA R90, R90, UR42, 0x3 ;  /* 0x0000002a5a5a7c11 */ /* 0x000fe4000f8e18ff */
[----:B------:R-:W-:-:S04]  /*1d20*/  SHF.L.U32 R3, R3, 0x1f, RZ ;  /* 0x0000001f03037819 */ /* 0x000fc800000006ff */
[----:B------:R0:W1:Y:S01]  /*1d30*/  SYNCS.PHASECHK.TRANS64.TRYWAIT P2, [R90+URZ+0x2d830], R3 ;  /* 0x02d830035a0075a7 */ /* 0x000062000804017f */
[----:B------:R-:W-:Y:S05]  /*1d40*/  @!P0 BRA `(.L_x_11003) ;  /* 0x0000000000048947 */ /* 0x000fea0003800000 */
[----:B------:R-:W-:Y:S01]  /*1d50*/  BPT.TRAP 0x1 ;  /* 0x000000040000795c */ /* 0x000fe20000300000 */
.L_x_11003:
[----:B------:R-:W2:Y:S02]  /*1d60*/  S2R R0, SR_TID.X ;  /* 0x0000000000007919 */ /* 0x000ea40000002100 */
[----:B--2---:R-:W-:Y:S01]  /*1d70*/  LOP3.LUT P1, RZ, R0, 0x7f, RZ, 0xc0, !PT ;  /* 0x0000007f00ff7812 */ /* 0x004fe2000782c0ff */
[----:B-1----:R-:W-:-:S12]  /*1d80*/  @P2 BRA `(.L_x_11004) ;  /* 0x0000000000082947 */ /* 0x002fd80003800000 */
[----:B------:R-:W1:Y:S02]  /*1d90*/  SYNCS.PHASECHK.TRANS64.TRYWAIT P2, [R90+URZ+0x2d830], R3 ;  /* 0x02d830035a0075a7 */ /* 0x000e64000804017f */
[----:B-1----:R-:W-:Y:S05]  /*1da0*/  @!P2 BRA `(.L_x_11005) ;  /* 0x0000016400a0a947 */ /* 0x002fea0003800000 */
.L_x_11004:
[----:B------:R-:W-:Y:S05]  /*1db0*/  WARPSYNC.ALL ;  /* 0x0000000000007948 */ /* 0x000fea0003800000 */
[----:B------:R-:W-:Y:S01]  /*1dc0*/  UIADD3 UR4, UR42, 0x15400, URZ ;  /* 0x000154002a047890 */ /* 0x000fe2000fffe03f */
[----:B------:R-:W-:Y:S01]  /*1dd0*/  WARPGROUP.ARRIVE ;  /* 0x00000000000079c5 */ /* 0x000fe20000000000 */
[----:B------:R-:W-:Y:S01]  /*1de0*/  UMOV UR5, 0x80000020 ;  /* 0x8000002000057882 */ /* 0x000fe20000000000 */
[----:B------:R-:W-:Y:S01]  /*1df0*/  UMOV UR7, 0x80000020 ;  /* 0x8000002000077882 */ /* 0x000fe20000000000 */
[----:B------:R-:W-:Y:S01]  /*1e00*/  USHF.R.U32.HI UR4, URZ, 0x4, UR4 ;  /* 0x000000043f047899 */ /* 0x000fe20008011604 */
[----:B01----:R-:W-:Y:S01]  /*1e10*/  @!P1 VIADD R90, R90, 0x2d840 ;  /* 0x0002d8405a5a9836 */ /* 0x003fe20000000000 */
[----:B------:R-:W-:Y:S01]  /*1e20*/  UMOV UR9, 0x80000020 ;  /* 0x8000002000097882 */ /* 0x000fe20000000000 */
[----:B------:R-:W-:Y:S01]  /*1e30*/  UMOV UR11, 0x80000020 ;  /* 0x80000020000b7882 */ /* 0x000fe20000000000 */
[----:B------:R-:W-:Y:S01]  /*1e40*/  ULOP3.LUT UR4, UR4, 0x3fff, URZ, 0xc0, !UPT ;  /* 0x00003fff04047892 */ /* 0x000fe2000f8ec03f */
[----:B------:R-:W-:Y:S01]  /*1e50*/  UMOV UR13, 0x80000020 ;  /* 0x80000020000d7882 */ /* 0x000fe20000000000 */
[----:B------:R-:W-:-:S02]  /*1e60*/  UMOV UR15, 0x80000020 ;  /* 0x80000020000f7882 */ /* 0x000fc40000000000 */
[----:B------:R-:W-:Y:S01]  /*1e70*/  ULOP3.LUT UR32, UR4, 0x10000, URZ, 0xfc, !UPT ;  /* 0x0001000004207892 */ /* 0x000fe2000f8efc3f */
[----:B------:R-:W-:Y:S01]  /*1e80*/  @!P1 PRMT R90, RZ, 0x654, R90 ;  /* 0x00000654ff5a9816 */ /* 0x000fe2000000005a */
[----:B------:R-:W-:Y:S02]  /*1e90*/  ULOP3.LUT UR4, UR54, 0x10000, URZ, 0xfc, !UPT ;  /* 0x0001000036047892 */ /* 0x000fe4000f8efc3f */
[----:B------:R-:W-:Y:S02]  /*1ea0*/  UIMAD UR6, UR46, 0x600, UR32 ;  /* 0x000006002e0678a4 */ /* 0x000fe4000f8e0220 */
[----:B------:R-:W-:Y:S02]  /*1eb0*/  UIADD3 UR8, UR4, 0x2, URZ ;  /* 0x0000000204087890 */ /* 0x000fe4000fffe03f */
[----:B------:R-:W-:Y:S02]  /*1ec0*/  UIADD3 UR10, UR6, 0x2, URZ ;  /* 0x00000002060a7890 */ /* 0x000fe4000fffe03f */
[----:B------:R-:W-:-:S02]  /*1ed0*/  UIADD3 UR12, UR4, 0x300, URZ ;  /* 0x00000300040c7890 */ /* 0x000fc4000fffe03f */
[----:B------:R-:W-:Y:S02]  /*1ee0*/  UIADD3 UR14, UR6, 0x200, URZ ;  /* 0x00000200060e7890 */ /* 0x000fe4000fffe03f */
        /* <DEDUP_REMOVED lines=38> */
[----:B------:R-:W-:Y:S02]  /*2150*/  VIADD R27, R136, UR39 ;  /* 0x00000027881b7c36 */ /* 0x000fe40008000000 */
[----:B------:R-:W-:Y:S01]  /*2160*/  FMUL.FTZ R91, R28, UR10 ;  /* 0x0000000a1c5b7c20 */ /* 0x000fe20008410000 */
[----:B------:R-:W-:Y:S01]  /*2170*/  FMUL.FTZ R6, R35, UR10 ;  /* 0x0000000a23067c20 */ /* 0x000fe20008410000 */
[----:B------:R-:W-:Y:S01]  /*2180*/  FMUL.FTZ R35, R70, UR10 ;  /* 0x0000000a46237c20 */ /* 0x000fe20008410000 */
[----:B------:R-:W-:Y:S01]  /*2190*/  @P2 IMAD.HI.U32 R28, R27, UR6, RZ ;  /* 0x000000061b1c2c27 */ /* 0x000fe2000f8e00ff */
[----:B------:R-:W-:-:S03]  /*21a0*/  @UP0 ULDC UR6, c[0x0][0x450] ;  /* 0x0001140000060ab9 */ /* 0x000fc60000000800 */
[----:B------:R-:W-:Y:S01]  /*21b0*/  FMUL.FTZ R8, R39, UR10 ;  /* 0x0000000a27087c20 */ /* 0x000fe20008410000 */
        /* <DEDUP_REMOVED lines=8> */
[----:B------:R-:W0:Y:S01]  /*2240*/  SHFL.IDX PT, R58, R70, RZ, 0x1c1f ;  /* 0x001c1fff463a7589 */ /* 0x000e2200000e0000 */
[----:B------:R-:W-:Y:S01]  /*2250*/  IMAD R74, R88, R27, 0x80 ;  /* 0x00000080584a7424 */ /* 0x000fe200078e021b */
[----:B------:R-:W-:Y:S01]  /*2260*/  ULDC.64 UR6, c[0x0][0x9e0] ;  /* 0x0002780000067ab9 */ /* 0x000fe20000000a00 */
[----:B------:R-:W-:Y:S01]  /*2270*/  FMUL.FTZ R9, R38, UR10 ;  /* 0x0000000a26097c20 */ /* 0x000fe20008410000 */
[----:B------:R-:W-:Y:S01]  /*2280*/  FMUL.FTZ R92, R29, UR10 ;  /* 0x0000000a1d5c7c20 */ /* 0x000fe20008410000 */
[----:B------:R-:W-:Y:S01]  /*2290*/  FMUL.FTZ R38, R40, UR10 ;  /* 0x0000000a28267c20 */ /* 0x000fe20008410000 */
[----:B------:R-:W-:Y:S01]  /*22a0*/  FMUL.FTZ R15, R50, UR10 ;  /* 0x0000000a320f7c20 */ /* 0x000fe20008410000 */
        /* <DEDUP_REMOVED lines=54> */
[----:B------:R-:W-:Y:S01]  /*2610*/  IMAD.U32 R61, RZ, RZ, UR45 ;  /* 0x0000002dff3d7e24 */ /* 0x000fe2000f8e00ff */
[----:B------:R-:W1:Y:S01]  /*2620*/  MUFU.TANH R2, R2 ;  /* 0x0000000200027308 */ /* 0x000e620000002400 */
[----:B------:R-:W-:Y:S01]  /*2630*/  VIADD R57, R74, UR38 ;  /* 0x000000264a397c36 */ /* 0x000fe20008000000 */
[----:B------:R2:W-:Y:S01]  /*2640*/  @!P1 SYNCS.ARRIVE.TRANS64.RED.A1T0 RZ, [R90+URZ], RZ ;  /* 0x000000ff5aff99a7 */ /* 0x0005e2000810043f */
[----:B------:R-:W-:-:S02]  /*2650*/  LEA R73, R88, 0xffffff80, 0x7 ;  /* 0xffffff8058497811 */ /* 0x000fc400078e38ff */
[----:B------:R-:W-:Y:S01]  /*2660*/  IADD3 R56, -R61, UR38, R56 ;  /* 0x000000263d387c10 */ /* 0x000fe2000fffe138 */
[----:B------:R-:W-:Y:S02]  /*2670*/  IMAD R75, R16, -0x2, R57 ;  /* 0xfffffffe104b7824 */ /* 0x000fe400078e0239 */
[----:B------:R-:W3:Y:S02]  /*2680*/  MUFU.TANH R89, R89 ;  /* 0x0000005900597308 */ /* 0x000ee40000002400 */
[C---:B------:R-:W-:Y:S02]  /*2690*/  VIADD R76, R56.reuse, UR6 ;  /* 0x00000006384c7c36 */ /* 0x040fe40008000000 */
[----:B------:R-:W-:-:S03]  /*26a0*/  VIADD R77, R56, UR33 ;  /* 0x00000021384d7c36 */ /* 0x000fc60008000000 */
[----:B0-----:R-:W-:Y:S01]  /*26b0*/  VIADDMNMX R71, R58, R76, R75, PT ;  /* 0x0000004c3a477246 */ /* 0x001fe2000380014b */
[----:B------:R-:W0:Y:S01]  /*26c0*/  MUFU.TANH R0, R0 ;  /* 0x0000000000007308 */ /* 0x000e220000002400 */
[----:B------:R-:W-:-:S07]  /*26d0*/  IMAD.IADD R72, R77, 0x1, R58 ;  /* 0x000000014d487824 */ /* 0x000fce00078e023a */
        /* <DEDUP_REMOVED lines=75> */
.L_x_11008:
[----:B------:R-:W-:-:S06]  /*2b90*/  UISETP.NE.AND UP2, UPT, UR7, 0x1, UPT ;  /* 0x000000010700788c */ /* 0x000fcc000bf45270 */
[----:B------:R-:W-:-:S05]  /*2ba0*/  PLOP3.LUT P2, PT, PT, PT, UP2, 0x80, 0x0 ;  /* 0x000000000000781c */ /* 0x000fca0003f4f028 */
[----:B------:R-:W-:-:S08]  /*2bb0*/  @UP2 ULDC.64 UR10, c[0x0][0x9e8] ;  /* 0x00027a00000a2ab9 */ /* 0x000fd00000000a00 */
[----:B------:R-:W-:-:S05]  /*2bc0*/  @P2 IMAD.HI.U32 R57, R56, UR10, RZ ;  /* 0x0000000a38392c27 */ /* 0x000fca000f8e00ff */
[----:B------:R-:W-:-:S07]  /*2bd0*/  @P2 SHF.R.U32.HI R56, RZ, UR11, R57 ;  /* 0x0000000bff382c19 */ /* 0x000fce0008011639 */
.L_x_11009:
[----:B------:R-:W-:Y:S05]  /*2be0*/  BSYNC B0 ;  /* 0x0000000000007941 */ /* 0x000fea0003800000 */
.L_x_11007:
[----:B------:R-:W-:-:S04]  /*2bf0*/  IMAD R57, R56, UR7, -R73 ;  /* 0x0000000738397c24 */ /* 0x000fc8000f8e0a49 */
[----:B------:R-:W-:-:S05]  /*2c00*/  IMAD R57, R16, -0x2, R57 ;  /* 0xfffffffe10397824 */ /* 0x000fca00078e0239 */
[----:B------:R-:W-:Y:S02]  /*2c10*/  VIMNMX R72, R72, R57, !PT ;  /* 0x0000003948487248 */ /* 0x000fe40007fe0100 */
[----:B------:R-:W-:-:S07]  /*2c20*/  VIADDMNMX R71, R57, UR7, R71, PT ;  /* 0x0000000739477c46 */ /* 0x000fce000b800147 */
.L_x_11006:
[----:B------:R-:W2:Y:S01]  /*2c30*/  LDL.LU R78, [R1] ;  /* 0x00000000014e7983 */ /* 0x000ea20000300800 */
[C---:B------:R-:W-:Y:S02]  /*2c40*/  ISETP.GE.AND P4, PT, R74.reuse, 0x9, PT ;  /* 0x000000094a00780c */ /* 0x040fe40003f86270 */
[C---:B------:R-:W-:Y:S02]  /*2c50*/  ISETP.GE.AND P2, PT, R74.reuse, 0x2, PT ;  /* 0x000000024a00780c */ /* 0x040fe40003f46270 */
[----:B------:R-:W-:Y:S02]  /*2c60*/  ISETP.GE.AND P5, PT, R74, 0xa, PT ;  /* 0x0000000a4a00780c */ /* 0x000fe40003fa6270 */
[----:B------:R-:W-:-:S04]  /*2c70*/  ISETP.GT.AND P3, PT, R72, 0x1, !P2 ;  /* 0x000000014800780c */ /* 0x000fc80005764270 */
[----:B------:R-:W-:-:S04]  /*2c80*/  ISETP.LT.OR P3, PT, R71, 0x2, P3 ;  /* 0x000000024700780c */ /* 0x000fc80001f61670 */
[----:B------:R-:W-:Y:S02]  /*2c90*/  FSEL R89, R89, -INF , !P3 ;  /* 0xff80000059597808 */ /* 0x000fe40005800000 */
[----:B------:R-:W-:-:S04]  /*2ca0*/  ISETP.GT.AND P3, PT, R72, 0x9, !P5 ;  /* 0x000000094800780c */ /* 0x000fc80006f64270 */
[----:B------:R-:W-:-:S04]  /*2cb0*/  ISETP.LT.OR P3, PT, R71, 0xa, P3 ;  /* 0x0000000a4700780c */ /* 0x000fc80001f61670 */
[----:B0-----:R-:W-:Y:S02]  /*2cc0*/  FSEL R92, R92, -INF , !P3 ;  /* 0xff8000005c5c7808 */ /* 0x001fe40005800000 */
[----:B--2---:R-:W-:-:S04]  /*2cd0*/  LOP3.LUT R78, R78, 0xfffffffd, RZ, 0xc0, !PT ;  /* 0xfffffffd4e4e7812 */ /* 0x004fc800078ec0ff */
[----:B------:R-:W-:Y:S02]  /*2ce0*/  @P4 LOP3.LUT R78, R78, 0x2, RZ, 0xfc, !PT ;  /* 0x000000024e4e4812 */ /* 0x000fe400078efcff */
[----:B------:R-:W-:Y:S02]  /*2cf0*/  ISETP.GT.AND P4, PT, R72, 0x8, !P4 ;  /* 0x000000084800780c */ /* 0x000fe40006784270 */
[----:B------:R-:W-:Y:S02]  /*2d00*/  LOP3.LUT R78, R78, 0xfffffffb, RZ, 0xc0, !PT ;  /* 0xfffffffb4e4e7812 */ /* 0x000fe400078ec0ff */
[----:B------:R-:W-:Y:S02]  /*2d10*/  ISETP.LT.OR P4, PT, R71, 0x9, P4 ;  /* 0x000000094700780c */ /* 0x000fe40002781670 */
[----:B------:R-:W-:Y:S02]  /*2d20*/  @P5 LOP3.LUT R78, R78, 0x4, RZ, 0xfc, !PT ;  /* 0x000000044e4e5812 */ /* 0x000fe400078efcff */
[----:B------:R-:W-:-:S02]  /*2d30*/  ISETP.GE.AND P5, PT, R74, 0x11, PT ;  /* 0x000000114a00780c */ /* 0x000fc40003fa6270 */
[----:B------:R-:W-:Y:S02]  /*2d40*/  FSEL R91, R91, -INF , !P4 ;  /* 0xff8000005b5b7808 */ /* 0x000fe40006000000 */
        /* <DEDUP_REMOVED lines=9> */
[----:B------:R-:W-:Y:S02]  /*2de0*/  ISETP.GE.AND P4, PT, R74, 0x19, PT ;  /* 0x000000194a00780c */ /* 0x000fe40003f86270 */
[----:B------:R-:W-:Y:S02]  /*2df0*/  ISETP.LT.OR P3, PT, R71, 0x12, P3 ;  /* 0x000000124700780c */ /* 0x000fe40001f61670 */
[----:B------:R-:W-:Y:S02]  /*2e00*/  LOP3.LUT R78, R78, 0xfeffffff, RZ, 0xc0, !PT ;  /* 0xfeffffff4e4e7812 */ /* 0x000fe400078ec0ff */
        /* <DEDUP_REMOVED lines=61> */
[----:B------:R-:W-:Y:S01]  /*31e0*/  ISETP.GT.AND P3, PT, R72, 0x40, !P4 ;  /* 0x000000404800780c */ /* 0x000fe20006764270 */
[----:B------:R-:W0:Y:S03]  /*31f0*/  SHFL.IDX PT, R46, R70, 0x1, 0x1c1f ;  /* 0x003c1f00462e7f89 */ /* 0x000e2600000e0000 */
        /* <DEDUP_REMOVED lines=53> */
[----:B------:R-:W-:Y:S02]  /*3550*/  ISETP.GT.AND P3, PT, R72, 0x61, !P4 ;  /* 0x000000614800780c */ /* 0x000fe40006764270 */
[----:B0-----:R-:W-:-:S02]  /*3560*/  VIADDMNMX R66, R46, R76, R75, PT ;  /* 0x0000004c2e427246 */ /* 0x001fc4000380014b */
[----:B------:R-:W-:-:S03]  /*3570*/  ISETP.LT.OR P3, PT, R71, 0x62, P3 ;  /* 0x000000624700780c */ /* 0x000fc60001f61670 */
[----:B------:R-:W-:Y:S02]  /*3580*/  @P4 LOP3.LUT R78, R78, 0x20, RZ, 0xfc, !PT ;  /* 0x000000204e4e4812 */ /* 0x000fe400078efcff */
[----:B------:R-:W-:Y:S02]  /*3590*/  ISETP.GE.AND P4, PT, R74, 0x69, PT ;  /* 0x000000694a00780c */ /* 0x000fe40003f86270 */
[----:B------:R-:W-:Y:S01]  /*35a0*/  FSEL R42, R67, -INF , !P3 ;  /* 0xff800000432a7808 */ /* 0x000fe20005800000 */
[----:B------:R-:W-:Y:S01]  /*35b0*/  IMAD.IADD R67, R77, 0x1, R46 ;  /* 0x000000014d437824 */ /* 0x000fe200078e022e */
        /* <DEDUP_REMOVED lines=36> */
[----:B------:R-:W-:-:S13]  /*3800*/  PLOP3.LUT P6, PT, PT, PT, UP1, 0x40, 0x0 ;  /* 0x000000000000781c */ /* 0x000fda0003fce818 */
[----:B0-----:R-:W-:Y:S05]  /*3810*/  @P6 BRA `(.L_x_11010) ;  /* 0x0000000000646947 */ /* 0x001fea0003800000 */
        /* <DEDUP_REMOVED lines=14> */
.L_x_11012:
[----:B------:R-:W-:-:S06]  /*3900*/  UISETP.NE.AND UP2, UPT, UR7, 0x1, UPT ;  /* 0x000000010700788c */ /* 0x000fcc000bf45270 */
[----:B------:R-:W-:-:S05]  /*3910*/  PLOP3.LUT P6, PT, PT, PT, UP2, 0x80, 0x0 ;  /* 0x000000000000781c */ /* 0x000fca0003fcf028 */
[----:B------:R-:W-:-:S08]  /*3920*/  @UP2 ULDC.64 UR10, c[0x0][0x9e8] ;  /* 0x00027a00000a2ab9 */ /* 0x000fd00000000a00 */
[----:B------:R-:W-:Y:S01]  /*3930*/  @P6 IMAD.HI.U32 R59, R46, UR10, RZ ;  /* 0x0000000a2e3b6c27 */ /* 0x000fe2000f8e00ff */
[----:B------:R-:W-:-:S13]  /*3940*/  PLOP3.LUT P6, PT, PT, PT, UP2, 0x80, 0x0 ;  /* 0x000000000000781c */ /* 0x000fda0003fcf028 */
[----:B------:R-:W-:-:S07]  /*3950*/  @P6 SHF.R.U32.HI R46, RZ, UR11, R59 ;  /* 0x0000000bff2e6c19 */ /* 0x000fce000801163b */
.L_x_11013:
[----:B------:R-:W-:Y:S05]  /*3960*/  BSYNC B0 ;  /* 0x0000000000007941 */ /* 0x000fea0003800000 */
.L_x_11011:
[----:B------:R-:W-:-:S04]  /*3970*/  IMAD R59, R46, UR7, -R73 ;  /* 0x000000072e3b7c24 */ /* 0x000fc8000f8e0a49 */
[----:B------:R-:W-:-:S05]  /*3980*/  IMAD R59, R16, -0x2, R59 ;  /* 0xfffffffe103b7824 */ /* 0x000fca00078e023b */
[----:B------:R-:W-:Y:S02]  /*3990*/  VIMNMX R67, R67, R59, !PT ;  /* 0x0000003b43437248 */ /* 0x000fe40007fe0100 */
[----:B------:R-:W-:-:S07]  /*39a0*/  VIADDMNMX R66, R59, UR7, R66, PT ;  /* 0x000000073b427c46 */ /* 0x000fce000b800142 */
.L_x_11010:
[C---:B------:R-:W-:Y:S01]  /*39b0*/  ISETP.GT.AND P2, PT, R67.reuse, 0x1, !P2 ;  /* 0x000000014300780c */ /* 0x040fe20005744270 */
        /* <DEDUP_REMOVED lines=27> */
[----:B------:R-:W-:Y:S02]  /*3b70*/  FMNMX.FTZ R4, R68, R89, !PT ;  /* 0x0000005944047209 */ /* 0x000fe40007810000 */
[----:B------:R-:W-:Y:S02]  /*3b80*/  ISETP.LT.OR P2, PT, R66, 0x11, P2 ;  /* 0x000000114200780c */ /* 0x000fe40001741670 */
[C---:B------:R-:W-:Y:S02]  /*3b90*/  LOP3.LUT P6, RZ, R78.reuse, 0x8000, RZ, 0xc0, !PT ;  /* 0x000080004eff7812 */ /* 0x040fe400078cc0ff */
[----:B------:R-:W-:Y:S02]  /*3ba0*/  FSEL R59, R7, -INF , !P2 ;  /* 0xff800000073b7808 */ /* 0x000fe40005000000 */
[----:B------:R-:W-:-:S02]  /*3bb0*/  LOP3.LUT P2, RZ, R78, 0x2000000, RZ, 0xc0, !PT ;  /* 0x020000004eff7812 */ /* 0x000fc4000784c0ff */
[----:B------:R-:W-:Y:S02]  /*3bc0*/  FMNMX.FTZ R7, R91, R4, !PT ;  /* 0x000000045b077209 */ /* 0x000fe40007810000 */
[----:B------:R-:W-:Y:S02]  /*3bd0*/  ISETP.GT.AND P2, PT, R67, 0x11, !P2 ;  /* 0x000000114300780c */ /* 0x000fe40005744270 */
[----:B------:R-:W-:Y:S02]  /*3be0*/  FMNMX.FTZ R4, R92, R7, !PT ;  /* 0x000000075c047209 */ /* 0x000fe40007810000 */
[----:B------:R-:W-:Y:S02]  /*3bf0*/  ISETP.LT.OR P2, PT, R66, 0x12, P2 ;  /* 0x000000124200780c */ /* 0x000fe40001741670 */
[----:B------:R-:W-:Y:S02]  /*3c00*/  FMNMX.FTZ R7, R93, R4, !PT ;  /* 0x000000045d077209 */ /* 0x000fe40007810000 */
        /* <DEDUP_REMOVED lines=34> */
[----:B------:R-:W-:Y:S02]  /*3e30*/  FMNMX.FTZ R4, R52, R7, !PT ;  /* 0x0000000734047209 */ /* 0x000fe40007810000 */
        /* <DEDUP_REMOVED lines=29> */
[----:B------:R-:W-:Y:S01]  /*4010*/  ISETP.GT.AND P2, PT, R67, 0x39, !P6 ;  /* 0x000000394300780c */ /* 0x000fe20007744270 */
[----:B------:R-:W0:Y:S01]  /*4020*/  SHFL.BFLY PT, R4, R7, 0x2, 0x1f ;  /* 0x0c401f0007047f89 */ /* 0x000e2200000e0000 */
[----:B------:R-:W-:Y:S02]  /*4030*/  LOP3.LUT P6, RZ, R78, 0x10, RZ, 0xc0, !PT ;  /* 0x000000104eff7812 */ /* 0x000fe400078cc0ff */
[----:B------:R-:W-:-:S02]  /*4040*/  ISETP.LT.OR P2, PT, R66, 0x3a, P2 ;  /* 0x0000003a4200780c */ /* 0x000fc40001741670 */
[----:B------:R-:W-:Y:S02]  /*4050*/  FSEL R26, R26, -INF , !P4 ;  /* 0xff8000001a1a7808 */ /* 0x000fe40006000000 */
[----:B------:R-:W-:Y:S02]  /*4060*/  FSEL R20, R20, -INF , !P2 ;  /* 0xff80000014147808 */ /* 0x000fe40005000000 */
[----:B------:R-:W-:Y:S02]  /*4070*/  LOP3.LUT P2, RZ, R78, 0x4000, RZ, 0xc0, !PT ;  /* 0x000040004eff7812 */ /* 0x000fe4000784c0ff */
[----:B------:R-:W-:Y:S02]  /*4080*/  FSEL R27, R27, -INF , !P5 ;  /* 0xff8000001b1b7808 */ /* 0x000fe40006800000 */
[----:B------:R-:W-:-:S04]  /*4090*/  ISETP.GT.AND P2, PT, R67, 0x40, !P2 ;  /* 0x000000404300780c */ /* 0x000fc80005744270 */
[----:B------:R-:W-:-:S04]  /*40a0*/  ISETP.LT.OR P2, PT, R66, 0x41, P2 ;  /* 0x000000414200780c */ /* 0x000fc80001741670 */
[----:B------:R-:W-:Y:S02]  /*40b0*/  FSEL R30, R30, -INF , !P2 ;  /* 0xff8000001e1e7808 */ /* 0x000fe40005000000 */
[----:B------:R-:W-:Y:S02]  /*40c0*/  LOP3.LUT P2, RZ, R78, 0x2000, RZ, 0xc0, !PT ;  /* 0x000020004eff7812 */ /* 0x000fe4000784c0ff */
[----:B0-----:R-:W-:Y:S02]  /*40d0*/  FMNMX.FTZ R69, R7, R4, !PT ;  /* 0x0000000407457209 */ /* 0x001fe40007810000 */
[----:B------:R-:W-:-:S03]  /*40e0*/  ISETP.GT.AND P2, PT, R67, 0x41, !P2 ;  /* 0x000000414300780c */ /* 0x000fc60005744270 */
[----:B------:R-:W0:Y:S01]  /*40f0*/  SHFL.BFLY PT, R4, R69, 0x1, 0x1f ;  /* 0x0c201f0045047f89 */ /* 0x000e2200000e0000 */
[----:B------:R-:W-:-:S04]  /*4100*/  ISETP.LT.OR P2, PT, R66, 0x42, P2 ;  /* 0x000000424200780c */ /* 0x000fc80001741670 */
[----:B------:R-:W-:Y:S02]  /*4110*/  FSEL R29, R29, -INF , !P2 ;  /* 0xff8000001d1d7808 */ /* 0x000fe40005000000 */
[----:B------:R-:W-:-:S04]  /*4120*/  LOP3.LUT P2, RZ, R78, 0x1000, RZ, 0xc0, !PT ;  /* 0x000010004eff7812 */ /* 0x000fc8000784c0ff */
[----:B------:R-:W-:-:S04]  /*4130*/  ISETP.GT.AND P2, PT, R67, 0x48, !P2 ;  /* 0x000000484300780c */ /* 0x000fc80005744270 */
[----:B------:R-:W-:-:S04]  /*4140*/  ISETP.LT.OR P2, PT, R66, 0x49, P2 ;  /* 0x000000494200780c */ /* 0x000fc80001741670 */
[----:B------:R-:W-:Y:S02]  /*4150*/  FSEL R32, R32, -INF , !P2 ;  /* 0xff80000020207808 */ /* 0x000fe40005000000 */
[----:B------:R-:W-:Y:S02]  /*4160*/  LOP3.LUT P2, RZ, R78, 0x800, RZ, 0xc0, !PT ;  /* 0x000008004eff7812 */ /* 0x000fe4000784c0ff */
[----:B0-----:R-:W-:Y:S02]  /*4170*/  FMNMX.FTZ R4, R69, R4, !PT ;  /* 0x0000000445047209 */ /* 0x001fe40007810000 */
[----:B------:R-:W-:-:S03]  /*4180*/  ISETP.GT.AND P2, PT, R67, 0x49, !P2 ;  /* 0x000000494300780c */ /* 0x000fc60005744270 */
[----:B------:R-:W-:Y:S01]  /*4190*/  FMUL.FTZ R77, R4, UR34 ;  /* 0x00000022044d7c20 */ /* 0x000fe20008410000 */
        /* <DEDUP_REMOVED lines=30> */
[----:B------:R-:W-:-:S04]  /*4380*/  FSETP.NEU.FTZ.AND P2, PT, R4, -INF , PT ;  /* 0xff8000000400780b */ /* 0x000fc80003f5d000 */
[----:B------:R-:W-:Y:S02]  /*4390*/  FSEL R77, R77, RZ, P2 ;  /* 0x000000ff4d4d7208 */ /* 0x000fe40001000000 */
[C---:B------:R-:W-:Y:S02]  /*43a0*/  ISETP.GT.AND P2, PT, R67.reuse, RZ, !P6 ;  /* 0x000000ff4300720c */ /* 0x040fe40007744270 */
[----:B------:R-:W-:Y:S01]  /*43b0*/  LOP3.LUT P6, RZ, R78, 0x8000000, RZ, 0xc0, !PT ;  /* 0x080000004eff7812 */ /* 0x000fe200078cc0ff */
[--C-:B------:R-:W-:Y:S01]  /*43c0*/  FFMA.FTZ R75, R56, UR34, -R77.reuse ;  /* 0x00000022384b7c23 */ /* 0x100fe2000801084d */
[----:B------:R-:W-:Y:S01]  /*43d0*/  ISETP.LT.OR P2, PT, R66, 0x1, P2 ;  /* 0x000000014200780c */ /* 0x000fe20001741670 */
[--C-:B------:R-:W-:Y:S01]  /*43e0*/  FFMA.FTZ R68, R68, UR34, -R77.reuse ;  /* 0x0000002244447c23 */ /* 0x100fe2000801084d */
[----:B------:R-:W-:Y:S01]  /*43f0*/  ISETP.GT.AND P6, PT, R67, 0x79, !P6 ;  /* 0x000000794300780c */ /* 0x000fe200077c4270 */
[--C-:B------:R-:W-:Y:S01]  /*4400*/  FFMA.FTZ R71, R89, UR34, -R77.reuse ;  /* 0x0000002259477c23 */ /* 0x100fe2000801084d */
[----:B------:R-:W-:Y:S01]  /*4410*/  FSEL R74, R0, -INF , !P2 ;  /* 0xff800000004a7808 */ /* 0x000fe20005000000 */
[--C-:B------:R-:W-:Y:S01]  /*4420*/  FFMA.FTZ R69, R91, UR34, -R77.reuse ;  /* 0x000000225b457c23 */ /* 0x100fe2000801084d */
        /* <DEDUP_REMOVED lines=32> */
[----:B------:R-:W1:Y:S01]  /*4630*/  MUFU.EX2 R69, R69 ;  /* 0x0000004500457308 */ /* 0x000e620000000800 */
[--C-:B------:R-:W-:Y:S01]  /*4640*/  FFMA.FTZ R95, R95, UR34, -R77.reuse ;  /* 0x000000225f5f7c23 */ /* 0x100fe2000801084d */
[----:B------:R-:W-:Y:S01]  /*4650*/  FMNMX.FTZ R56, R10, R7, !PT ;  /* 0x000000070a387209 */ /* 0x000fe20007810000 */
[--C-:B------:R-:W-:Y:S01]  /*4660*/  FFMA.FTZ R63, R63, UR34, -R77.reuse ;  /* 0x000000223f3f7c23 */ /* 0x100fe2000801084d */
[--C-:B------:R-:W-:Y:S01]  /*4670*/  FFMA.FTZ R61, R61, UR34, -R77.reuse ;  /* 0x000000223d3d7c23 */ /* 0x100fe2000801084d */
[--C-:B------:R-:W-:Y:S01]  /*4680*/  FFMA.FTZ R58, R58, UR34, -R77.reuse ;  /* 0x000000223a3a7c23 */ /* 0x100fe2000801084d */
[----:B------:R-:W-:Y:S01]  /*4690*/  FMNMX.FTZ R7, R13, R56, !PT ;  /* 0x000000380d077209 */ /* 0x000fe20007810000 */
[--C-:B------:R-:W-:Y:S01]  /*46a0*/  FFMA.FTZ R48, R48, UR34, -R77.reuse ;  /* 0x0000002230307c23 */ /* 0x100fe2000801084d */
[----:B------:R-:W2:Y:S01]  /*46b0*/  MUFU.EX2 R70, R70 ;  /* 0x0000004600467308 */ /* 0x000ea20000000800 */
[--C-:B------:R-:W-:Y:S01]  /*46c0*/  FFMA.FTZ R39, R39, UR34, -R77.reuse ;  /* 0x0000002227277c23 */ /* 0x100fe2000801084d */
[----:B------:R-:W-:Y:S01]  /*46d0*/  FMNMX.FTZ R76, R12, R7, !PT ;  /* 0x000000070c4c7209 */ /* 0x000fe20007810000 */
[--C-:B------:R-:W-:Y:S01]  /*46e0*/  FFMA.FTZ R38, R38, UR34, -R77.reuse ;  /* 0x0000002226267c23 */ /* 0x100fe2000801084d */
[--C-:B------:R-:W-:Y:S01]  /*46f0*/  FFMA.FTZ R37, R37, UR34, -R77.reuse ;  /* 0x0000002225257c23 */ /* 0x100fe2000801084d */
[--C-:B------:R-:W-:Y:S01]  /*4700*/  FFMA.FTZ R2, R2, UR34, -R77.reuse ;  /* 0x0000002202027c23 */ /* 0x100fe2000801084d */
[----:B------:R-:W-:Y:S01]  /*4710*/  FMNMX.FTZ R7, R15, R76, !PT ;  /* 0x0000004c0f077209 */ /* 0x000fe20007810000 */
[----:B------:R-:W-:Y:S01]  /*4720*/  FFMA.FTZ R76, R64, UR34, -R77 ;  /* 0x00000022404c7c23 */ /* 0x000fe2000801084d */
[----:B------:R-:W-:Y:S02]  /*4730*/  MUFU.EX2 R56, R78 ;  /* 0x0000004e00387308 */ /* 0x000fe40000000800 */
[----:B------:R-:W-:-:S04]  /*4740*/  FMNMX.FTZ R62, R14, R7, !PT ;  /* 0x000000070e3e7209 */ /* 0x000fc80007810000 */
[----:B------:R-:W-:Y:S02]  /*4750*/  FMNMX.FTZ R7, R21, R62, !PT ;  /* 0x0000003e15077209 */ /* 0x000fe40007810000 */
[----:B------:R3:W-:Y:S02]  /*4760*/  MUFU.EX2 R62, R76 ;  /* 0x0000004c003e7308 */ /* 0x0007e40000000800 */
[----:B------:R-:W-:-:S04]  /*4770*/  FMNMX.FTZ R7, R20, R7, !PT ;  /* 0x0000000714077209 */ /* 0x000fc80007810000 */
[----:B------:R-:W-:Y:S02]  /*4780*/  FMNMX.FTZ R64, R30, R7, !PT ;  /* 0x000000071e407209 */ /* 0x000fe40007810000 */
[----:B------:R-:W4:Y:S02]  /*4790*/  MUFU.EX2 R0, R93 ;  /* 0x0000005d00007308 */ /* 0x000f240000000800 */
[----:B------:R-:W-:-:S04]  /*47a0*/  FMNMX.FTZ R7, R29, R64, !PT ;  /* 0x000000401d077209 */ /* 0x000fc80007810000 */
[----:B------:R-:W-:Y:S02]  /*47b0*/  FMNMX.FTZ R64, R32, R7, !PT ;  /* 0x0000000720407209 */ /* 0x000fe40007810000 */
[----:B------:R-:W-:Y:S02]  /*47c0*/  MUFU.EX2 R73, R73 ;  /* 0x0000004900497308 */ /* 0x000fe40000000800 */
[----:B------:R-:W-:Y:S01]  /*47d0*/  FMNMX.FTZ R7, R31, R64, !PT ;  /* 0x000000401f077209 */ /* 0x000fe20007810000 */
[--C-:B------:R-:W-:Y:S01]  /*47e0*/  FFMA.FTZ R64, R57, UR34, -R77.reuse ;  /* 0x0000002239407c23 */ /* 0x100fe2000801084d */
[----:B------:R-:W-:Y:S02]  /*47f0*/  FFMA.FTZ R57, R60, UR34, -R77 ;  /* 0x000000223c397c23 */ /* 0x000fe4000801084d */
        /* <DEDUP_REMOVED lines=17> */
[----:B------:R-:W-:-:S05]  /*4910*/  FMNMX.FTZ R7, R28, R7, !PT ;  /* 0x000000071c077209 */ /* 0x000fca0007810000 */
[----:B------:R-:W5:Y:S01]  /*4920*/  SHFL.BFLY PT, R60, R7, 0x2, 0x1f ;  /* 0x0c401f00073c7f89 */ /* 0x000f6200000e0000 */
[----:B------:R-:W-:Y:S08]  /*4930*/  MUFU.EX2 R64, R64 ;  /* 0x0000004000407308 */ /* 0x000ff00000000800 */
[----:B------:R-:W-:Y:S08]  /*4940*/  MUFU.EX2 R57, R57 ;  /* 0x0000003900397308 */ /* 0x000ff00000000800 */
[----:B------:R-:W-:Y:S01]  /*4950*/  MUFU.EX2 R58, R58 ;  /* 0x0000003a003a7308 */ /* 0x000fe20000000800 */
[----:B-----5:R-:W-:-:S07]  /*4960*/  FMNMX.FTZ R60, R7, R60, !PT ;  /* 0x0000003c073c7209 */ /* 0x020fce0007810000 */
[----:B------:R-:W-:Y:S01]  /*4970*/  MUFU.EX2 R48, R48 ;  /* 0x0000003000307308 */ /* 0x000fe20000000800 */
[----:B------:R-:W5:Y:S07]  /*4980*/  SHFL.BFLY PT, R7, R60, 0x1, 0x1f ;  /* 0x0c201f003c077f89 */ /* 0x000f6e00000e0000 */
[----:B------:R-:W-:Y:S08]  /*4990*/  MUFU.EX2 R67, R67 ;  /* 0x0000004300437308 */ /* 0x000ff00000000800 */
[----:B------:R-:W-:Y:S08]  /*49a0*/  MUFU.EX2 R51, R51 ;  /* 0x0000003300337308 */ /* 0x000ff00000000800 */
[----:B------:R-:W-:Y:S01]  /*49b0*/  MUFU.EX2 R52, R52 ;  /* 0x0000003400347308 */ /* 0x000fe20000000800 */
[----:B-----5:R-:W-:-:S04]  /*49c0*/  FMNMX.FTZ R7, R60, R7, !PT ;  /* 0x000000073c077209 */ /* 0x020fc80007810000 */
[C---:B------:R-:W-:Y:S01]  /*49d0*/  FSETP.NEU.FTZ.AND P2, PT, R7.reuse, -INF , PT ;  /* 0xff8000000700780b */ /* 0x040fe20003f5d000 */
[----:B------:R-:W-:Y:S02]  /*49e0*/  FMUL.FTZ R44, R7, UR34 ;  /* 0x00000022072c7c20 */ /* 0x000fe40008410000 */
[----:B------:R-:W-:Y:S03]  /*49f0*/  MUFU.EX2 R53, R53 ;  /* 0x0000003500357308 */ /* 0x000fe60000000800 */
        /* <DEDUP_REMOVED lines=9> */
[----:B0-----:R-:W-:Y:S01]  /*4a90*/  FADD.FTZ R8, R68, R71 ;  /* 0x0000004744087221 */ /* 0x001fe20000010000 */
[----:B------:R0:W-:Y:S01]  /*4aa0*/  MUFU.EX2 R78, R74 ;  /* 0x0000004a004e7308 */ /* 0x0001e20000000800 */
[--C-:B------:R-:W-:Y:S01]  /*4ab0*/  FFMA.FTZ R6, R6, UR34, -R44.reuse ;  /* 0x0000002206067c23 */ /* 0x100fe2000801082c */
[----:B------:R-:W-:Y:S01]  /*4ac0*/  FFMA.FTZ R46, R9, UR34, -R44 ;  /* 0x00000022092e7c23 */ /* 0x000fe2000801082c */
[----:B-1----:R-:W-:Y:S01]  /*4ad0*/  FADD.FTZ R9, R69, R8 ;  /* 0x0000000845097221 */ /* 0x002fe20000010000 */
[--C-:B---3--:R-:W-:Y:S01]  /*4ae0*/  FFMA.FTZ R66, R11, UR34, -R44.reuse ;  /* 0x000000220b427c23 */ /* 0x108fe2000801082c */
[--C-:B------:R-:W-:Y:S01]  /*4af0*/  FFMA.FTZ R79, R12, UR34, -R44.reuse ;  /* 0x000000220c4f7c23 */ /* 0x100fe2000801082c */
[--C-:B------:R-:W-:Y:S01]  /*4b00*/  FFMA.FTZ R77, R10, UR34, -R44.reuse ;  /* 0x000000220a4d7c23 */ /* 0x100fe2000801082c */
[----:B--2---:R-:W-:Y:S01]  /*4b10*/  FADD.FTZ R11, R70, R9 ;  /* 0x00000009460b7221 */ /* 0x004fe20000010000 */
[----:B------:R1:W2:Y:S01]  /*4b20*/  MUFU.EX2 R81, R60 ;  /* 0x0000003c00517308 */ /* 0x0002a20000000800 */
[--C-:B------:R-:W-:Y:S01]  /*4b30*/  FFMA.FTZ R21, R21, UR34, -R44.reuse ;  /* 0x0000002215157c23 */ /* 0x100fe2000801082c */
[--C-:B------:R-:W-:Y:S01]  /*4b40*/  FFMA.FTZ R20, R20, UR34, -R44.reuse ;  /* 0x0000002214147c23 */ /* 0x100fe2000801082c */
[--C-:B0-----:R-:W-:Y:S01]  /*4b50*/  FFMA.FTZ R74, R30, UR34, -R44.reuse ;  /* 0x000000221e4a7c23 */ /* 0x101fe2000801082c */
[----:B------:R-:W-:Y:S01]  /*4b60*/  F2FP.F16.F32.PACK_AB R10, R70, R69 ;  /* 0x00000045460a723e */ /* 0x000fe200000000ff */
[--C-:B------:R-:W-:Y:S01]  /*4b70*/  FFMA.FTZ R30, R24, UR34, -R44.reuse ;  /* 0x00000022181e7c23 */ /* 0x100fe2000801082c */
[--C-:B------:R-:W-:Y:S01]  /*4b80*/  FFMA.FTZ R69, R26, UR34, -R44.reuse ;  /* 0x000000221a457c23 */ /* 0x100fe2000801082c */
[--C-:B------:R-:W-:Y:S01]  /*4b90*/  FFMA.FTZ R29, R29, UR34, -R44.reuse ;  /* 0x000000221d1d7c23 */ /* 0x100fe2000801082c */
[----:B------:R0:W3:Y:S01]  /*4ba0*/  MUFU.EX2 R80, R5 ;  /* 0x0000000500507308 */ /* 0x0000e20000000800 */
[--C-:B-1----:R-:W-:Y:S01]  /*4bb0*/  FFMA.FTZ R60, R14, UR34, -R44.reuse ;  /* 0x000000220e3c7c23 */ /* 0x102fe2000801082c */
[----:B----4-:R-:W-:Y:S01]  /*4bc0*/  FADD.FTZ R14, R0, R11 ;  /* 0x0000000b000e7221 */ /* 0x010fe20000010000 */
[----:B------:R-:W-:Y:S01]  /*4bd0*/  F2FP.F16.F32.PACK_AB R8, R71, R68 ;  /* 0x000000444708723e */ /* 0x000fe200000000ff */
[--C-:B------:R-:W-:Y:S01]  /*4be0*/  FFMA.FTZ R32, R32, UR34, -R44.reuse ;  /* 0x0000002220207c23 */ /* 0x100fe2000801082c */
[--C-:B------:R-:W-:Y:S01]  /*4bf0*/  FFMA.FTZ R31, R31, UR34, -R44.reuse ;  /* 0x000000221f1f7c23 */ /* 0x100fe2000801082c */
[--C-:B------:R-:W-:Y:S01]  /*4c00*/  FFMA.FTZ R34, R34, UR34, -R44.reuse ;  /* 0x0000002222227c23 */ /* 0x100fe2000801082c */
[--C-:B------:R-:W-:Y:S01]  /*4c10*/  FFMA.FTZ R33, R33, UR34, -R44.reuse ;  /* 0x0000002221217c23 */ /* 0x100fe2000801082c */
[----:B------:R1:W4:Y:S01]  /*4c20*/  MUFU.EX2 R83, R76 ;  /* 0x0000004c00537308 */ /* 0x0003220000000800 */
[----:B--2---:R-:W-:Y:S01]  /*4c30*/  FADD.FTZ R9, R78, R81 ;  /* 0x000000514e097221 */ /* 0x004fe20000010000 */
[--C-:B0-----:R-:W-:Y:S01]  /*4c40*/  FFMA.FTZ R5, R15, UR34, -R44.reuse ;  /* 0x000000220f057c23 */ /* 0x101fe2000801082c */
[--C-:B------:R-:W-:Y:S01]  /*4c50*/  FFMA.FTZ R35, R35, UR34, -R44.reuse ;  /* 0x0000002223237c23 */ /* 0x100fe2000801082c */
[--C-:B------:R-:W-:Y:S01]  /*4c60*/  FFMA.FTZ R36, R36, UR34, -R44.reuse ;  /* 0x0000002224247c23 */ /* 0x100fe2000801082c */
[--C-:B------:R-:W-:Y:S01]  /*4c70*/  FFMA.FTZ R45, R45, UR34, -R44.reuse ;  /* 0x000000222d2d7c23 */ /* 0x100fe2000801082c */
[--C-:B------:R-:W-:Y:S01]  /*4c80*/  FFMA.FTZ R47, R47, UR34, -R44.reuse ;  /* 0x000000222f2f7c23 */ /* 0x100fe2000801082c */
[--C-:B------:R-:W-:Y:S01]  /*4c90*/  FFMA.FTZ R49, R49, UR34, -R44.reuse ;  /* 0x0000002231317c23 */ /* 0x100fe2000801082c */
[----:B------:R-:W0:Y:S01]  /*4ca0*/  MUFU.EX2 R3, R3 ;  /* 0x0000000300037308 */ /* 0x000e220000000800 */
[----:B---3--:R-:W-:Y:S01]  /*4cb0*/  FADD.FTZ R12, R80, R9 ;  /* 0x00000009500c7221 */ /* 0x008fe20000010000 */
[----:B-1----:R-:W-:Y:S01]  /*4cc0*/  FFMA.FTZ R76, R13, UR34, -R44 ;  /* 0x000000220d4c7c23 */ /* 0x002fe2000801082c */
[----:B------:R-:W-:Y:S01]  /*4cd0*/  FADD.FTZ R13, R73, R14 ;  /* 0x0000000e490d7221 */ /* 0x000fe20000010000 */
[----:B------:R-:W-:Y:S01]  /*4ce0*/  F2FP.F16.F32.PACK_AB R9, R81, R78 ;  /* 0x0000004e5109723e */ /* 0x000fe200000000ff */
[--C-:B------:R-:W-:Y:S01]  /*4cf0*/  FFMA.FTZ R68, R25, UR34, -R44.reuse ;  /* 0x0000002219447c23 */ /* 0x100fe2000801082c */
[----:B------:R-:W-:Y:S01]  /*4d00*/  FFMA.FTZ R70, R27, UR34, -R44 ;  /* 0x000000221b467c23 */ /* 0x000fe2000801082c */
[----:B------:R-:W-:Y:S01]  /*4d10*/  FADD.FTZ R14, R72, R13 ;  /* 0x0000000d480e7221 */ /* 0x000fe20000010000 */
[----:B------:R-:W1:Y:S01]  /*4d20*/  MUFU.EX2 R6, R6 ;  /* 0x0000000600067308 */ /* 0x000e620000000800 */
[C---:B----4-:R-:W-:Y:S01]  /*4d30*/  FADD.FTZ R12, R83.reuse, R12 ;  /* 0x0000000c530c7221 */ /* 0x050fe20000010000 */
[----:B------:R-:W-:Y:S01]  /*4d40*/  F2FP.F16.F32.PACK_AB R11, R83, R80 ;  /* 0x00000050530b723e */ /* 0x000fe200000000ff */
[----:B------:R-:W-:Y:S01]  /*4d50*/  FADD.FTZ R15, R75, R14 ;  /* 0x0000000e4b0f7221 */ /* 0x000fe20000010000 */
[----:B------:R-:W-:-:S03]  /*4d60*/  FFMA.FTZ R44, R28, UR34, -R44 ;  /* 0x000000221c2c7c23 */ /* 0x000fc6000801082c */
[----:B------:R-:W-:Y:S01]  /*4d70*/  FADD.FTZ R14, R56, R15 ;  /* 0x0000000f380e7221 */ /* 0x000fe20000010000 */
[----:B------:R-:W2:Y:S01]  /*4d80*/  MUFU.EX2 R46, R46 ;  /* 0x0000002e002e7308 */ /* 0x000ea20000000800 */
[----:B0-----:R-:W-:Y:S01]  /*4d90*/  FADD.FTZ R13, R3, R12 ;  /* 0x0000000c030d7221 */ /* 0x001fe20000010000 */
[----:B------:R0:W-:Y:S01]  /*4da0*/  STSM.16.M88.4 [R17+0x21800], R8 ;  /* 0x0218000811007844 */ /* 0x0001e20000000200 */
[----:B------:R-:W-:-:S04]  /*4db0*/  FADD.FTZ R15, R65, R14 ;  /* 0x0000000e410f7221 */ /* 0x000fc80000010000 */
[----:B------:R-:W-:Y:S01]  /*4dc0*/  FADD.FTZ R14, R62, R15 ;  /* 0x0000000f3e0e7221 */ /* 0x000fe20000010000 */
[----:B------:R-:W3:Y:S01]  /*4dd0*/  MUFU.EX2 R59, R59 ;  /* 0x0000003b003b7308 */ /* 0x000ee20000000800 */
[----:B-1----:R-:W-:Y:S02]  /*4de0*/  FADD.FTZ R13, R6, R13 ;  /* 0x0000000d060d7221 */ /* 0x002fe40000010000 */
[----:B------:R-:W-:-:S04]  /*4df0*/  FADD.FTZ R14, R63, R14 ;  /* 0x0000000e3f0e7221 */ /* 0x000fc80000010000 */
[----:B------:R-:W-:Y:S01]  /*4e00*/  FADD.FTZ R15, R61, R14 ;  /* 0x0000000e3d0f7221 */ /* 0x000fe20000010000 */
[----:B------:R-:W1:Y:S01]  /*4e10*/  MUFU.EX2 R66, R66 ;  /* 0x0000004200427308 */ /* 0x000e620000000800 */
[----:B--2---:R-:W-:Y:S02]  /*4e20*/  FADD.FTZ R12, R46, R13 ;  /* 0x0000000d2e0c7221 */ /* 0x004fe40000010000 */
[----:B------:R-:W-:-:S04]  /*4e30*/  FADD.FTZ R26, R64, R15 ;  /* 0x0000000f401a7221 */ /* 0x000fc80000010000 */
[----:B------:R-:W-:Y:S01]  /*4e40*/  FADD.FTZ R15, R57, R26 ;  /* 0x0000001a390f7221 */ /* 0x000fe20000010000 */
[----:B------:R-:W2:Y:S01]  /*4e50*/  MUFU.EX2 R77, R77 ;  /* 0x0000004d004d7308 */ /* 0x000ea20000000800 */
[----:B---3--:R-:W-:Y:S01]  /*4e60*/  FADD.FTZ R13, R59, R12 ;  /* 0x0000000c3b0d7221 */ /* 0x008fe20000010000 */
[----:B------:R-:W-:Y:S01]  /*4e70*/  F2FP.F16.F32.PACK_AB R26, R63, R62 ;  /* 0x0000003e3f1a723e */ /* 0x000fe200000000ff */
[----:B------:R-:W-:-:S05]  /*4e80*/  FADD.FTZ R15, R58, R15 ;  /* 0x0000000f3a0f7221 */ /* 0x000fca0000010000 */
[----:B------:R-:W3:Y:S01]  /*4e90*/  MUFU.EX2 R76, R76 ;  /* 0x0000004c004c7308 */ /* 0x000ee20000000800 */
[----:B-1----:R-:W-:-:S07]  /*4ea0*/  FADD.FTZ R12, R66, R13 ;  /* 0x0000000d420c7221 */ /* 0x002fce0000010000 */
[----:B------:R-:W1:Y:S01]  /*4eb0*/  MUFU.EX2 R79, R79 ;  /* 0x0000004f004f7308 */ /* 0x000e620000000800 */
[----:B--2---:R-:W-:Y:S01]  /*4ec0*/  FADD.FTZ R13, R77, R12 ;  /* 0x0000000c4d0d7221 */ /* 0x004fe20000010000 */
[----:B------:R-:W-:Y:S02]  /*4ed0*/  F2FP.F16.F32.PACK_AB R12, R73, R0 ;  /* 0x00000000490c723e */ /* 0x000fe400000000ff */
[----:B------:R-:W-:-:S04]  /*4ee0*/  F2FP.F16.F32.PACK_AB R25, R77, R66 ;  /* 0x000000424d19723e */ /* 0x000fc800000000ff */
[----:B------:R-:W2:Y:S01]  /*4ef0*/  MUFU.EX2 R5, R5 ;  /* 0x0000000500057308 */ /* 0x000ea20000000800 */
[----:B---3--:R-:W-:-:S07]  /*4f00*/  FADD.FTZ R14, R76, R13 ;  /* 0x0000000d4c0e7221 */ /* 0x008fce0000010000 */
[----:B------:R-:W0:Y:S01]  /*4f10*/  MUFU.EX2 R60, R60 ;  /* 0x0000003c003c7308 */ /* 0x000e220000000800 */
[----:B-1----:R-:W-:Y:S01]  /*4f20*/  FADD.FTZ R24, R79, R14 ;  /* 0x0000000e4f187221 */ /* 0x002fe20000010000 */
[----:B------:R-:W-:Y:S02]  /*4f30*/  F2FP.F16.F32.PACK_AB R14, R75, R72 ;  /* 0x000000484b0e723e */ /* 0x000fe400000000ff */
[----:B------:R-:W-:-:S04]  /*4f40*/  F2FP.F16.F32.PACK_AB R27, R79, R76 ;  /* 0x0000004c4f1b723e */ /* 0x000fc800000000ff */
[----:B------:R-:W1:Y:S01]  /*4f50*/  MUFU.EX2 R21, R21 ;  /* 0x0000001500157308 */ /* 0x000e620000000800 */
[----:B--2---:R-:W-:Y:S01]  /*4f60*/  FADD.FTZ R13, R5, R24 ;  /* 0x00000018050d7221 */ /* 0x004fe20000010000 */
[----:B------:R-:W-:-:S06]  /*4f70*/  F2FP.F16.F32.PACK_AB R24, R65, R56 ;  /* 0x000000384118723e */ /* 0x000fcc00000000ff */
[----:B------:R-:W2:Y:S01]  /*4f80*/  MUFU.EX2 R20, R20 ;  /* 0x0000001400147308 */ /* 0x000ea20000000800 */
[----:B0-----:R-:W-:Y:S01]  /*4f90*/  FADD.FTZ R8, R60, R13 ;  /* 0x0000000d3c087221 */ /* 0x001fe20000010000 */
[----:B------:R-:W-:Y:S01]  /*4fa0*/  F2FP.F16.F32.PACK_AB R13, R6, R3 ;  /* 0x00000003060d723e */ /* 0x000fe200000000ff */
[----:B------:R-:W-:Y:S01]  /*4fb0*/  FADD.FTZ R6, R48, R15 ;  /* 0x0000000f30067221 */ /* 0x000fe20000010000 */
[----:B------:R-:W-:-:S03]  /*4fc0*/  F2FP.F16.F32.PACK_AB R15, R59, R46 ;  /* 0x0000002e3b0f723e */ /* 0x000fc600000000ff */
[----:B------:R-:W-:Y:S01]  /*4fd0*/  FADD.FTZ R9, R67, R6 ;  /* 0x0000000643097221 */ /* 0x000fe20000010000 */
[----:B------:R-:W0:Y:S01]  /*4fe0*/  MUFU.EX2 R74, R74 ;  /* 0x0000004a004a7308 */ /* 0x000e220000000800 */
[----:B-1----:R-:W-:Y:S01]  /*4ff0*/  FADD.FTZ R3, R21, R8 ;  /* 0x0000000815037221 */ /* 0x002fe20000010000 */
[----:B------:R1:W-:Y:S01]  /*5000*/  STSM.16.M88.4 [R22], R12 ;  /* 0x0000000c16007844 */ /* 0x0003e20000000200 */
[----:B------:R-:W-:-:S03]  /*5010*/  FADD.FTZ R10, R50, R9 ;  /* 0x00000009320a7221 */ /* 0x000fc60000010000 */
[----:B------:R3:W-:Y:S01]  /*5020*/  STSM.16.M88.4 [R19], R24 ;  /* 0x0000001813007844 */ /* 0x0007e20000000200 */
[----:B------:R-:W-:Y:S01]  /*5030*/  FADD.FTZ R9, R51, R10 ;  /* 0x0000000a33097221 */ /* 0x000fe20000010000 */
[----:B------:R-:W4:Y:S01]  /*5040*/  MUFU.EX2 R29, R29 ;  /* 0x0000001d001d7308 */ /* 0x000f220000000800 */
[C---:B--2---:R-:W-:Y:S01]  /*5050*/  FADD.FTZ R3, R20.reuse, R3 ;  /* 0x0000000314037221 */ /* 0x044fe20000010000 */
[----:B------:R-:W-:Y:S01]  /*5060*/  F2FP.F16.F32.PACK_AB R11, R20, R21 ;  /* 0x00000015140b723e */ /* 0x000fe200000000ff */
[----:B------:R-:W-:Y:S01]  /*5070*/  FADD.FTZ R28, R52, R9 ;  /* 0x00000009341c7221 */ /* 0x000fe20000010000 */
[----:B------:R-:W-:-:S03]  /*5080*/  F2FP.F16.F32.PACK_AB R10, R58, R57 ;  /* 0x000000393a0a723e */ /* 0x000fc600000000ff */
[----:B------:R-:W-:Y:S01]  /*5090*/  FADD.FTZ R9, R53, R28 ;  /* 0x0000001c35097221 */ /* 0x000fe20000010000 */
[----:B------:R-:W2:Y:S01]  /*50a0*/  MUFU.EX2 R32, R32 ;  /* 0x0000002000207308 */ /* 0x000ea20000000800 */
[----:B0-----:R-:W-:Y:S01]  /*50b0*/  FADD.FTZ R8, R74, R3 ;  /* 0x000000034a087221 */ /* 0x001fe20000010000 */
[----:B------:R-:W-:Y:S01]  /*50c0*/  F2FP.F16.F32.PACK_AB R28, R67, R48 ;  /* 0x00000030431c723e */ /* 0x000fe200000000ff */
[----:B-1----:R-:W-:Y:S01]  /*50d0*/  FADD.FTZ R14, R54, R9 ;  /* 0x00000009360e7221 */ /* 0x002fe20000010000 */
[----:B------:R-:W-:Y:S02]  /*50e0*/  F2FP.F16.F32.PACK_AB R9, R60, R5 ;  /* 0x000000053c09723e */ /* 0x000fe400000000ff */
[----:B------:R-:W-:Y:S02]  /*50f0*/  F2FP.F16.F32.PACK_AB R12, R53, R52 ;  /* 0x00000034350c723e */ /* 0x000fe400000000ff */
[----:B------:R-:W0:Y:S01]  /*5100*/  MUFU.EX2 R31, R31 ;  /* 0x0000001f001f7308 */ /* 0x000e220000000800 */
[----:B----4-:R-:W-:Y:S01]  /*5110*/  FADD.FTZ R3, R29, R8 ;  /* 0x000000081d037221 */ /* 0x010fe20000010000 */
[----:B------:R-:W-:-:S02]  /*5120*/  F2FP.F16.F32.PACK_AB R8, R64, R61 ;  /* 0x0000003d4008723e */ /* 0x000fc400000000ff */
[----:B------:R-:W-:-:S03]  /*5130*/  F2FP.F16.F32.PACK_AB R29, R29, R74 ;  /* 0x0000004a1d1d723e */ /* 0x000fc600000000ff */
[----:B------:R1:W-:Y:S01]  /*5140*/  STSM.16.M88.4 [R18], R8 ;  /* 0x0000000812007844 */ /* 0x0003e20000000200 */
[----:B------:R-:W3:Y:S01]  /*5150*/  MUFU.EX2 R34, R34 ;  /* 0x0000002200227308 */ /* 0x000ee20000000800 */
[----:B--2---:R-:W-:-:S07]  /*5160*/  FADD.FTZ R46, R32, R3 ;  /* 0x00000003202e7221 */ /* 0x004fce0000010000 */
[----:B------:R-:W2:Y:S01]  /*5170*/  MUFU.EX2 R33, R33 ;  /* 0x0000002100217308 */ /* 0x000ea20000000800 */
[C---:B0-----:R-:W-:Y:S01]  /*5180*/  FADD.FTZ R3, R31.reuse, R46 ;  /* 0x0000002e1f037221 */ /* 0x041fe20000010000 */
[----:B------:R-:W-:-:S06]  /*5190*/  F2FP.F16.F32.PACK_AB R31, R31, R32 ;  /* 0x000000201f1f723e */ /* 0x000fcc00000000ff */
[----:B------:R-:W0:Y:S01]  /*51a0*/  MUFU.EX2 R55, R55 ;  /* 0x0000003700377308 */ /* 0x000e220000000800 */
[----:B---3--:R-:W-:-:S07]  /*51b0*/  FADD.FTZ R24, R34, R3 ;  /* 0x0000000322187221 */ /* 0x008fce0000010000 */
[----:B------:R-:W3:Y:S01]  /*51c0*/  MUFU.EX2 R35, R35 ;  /* 0x0000002300237308 */ /* 0x000ee20000000800 */
[C---:B--2---:R-:W-:Y:S01]  /*51d0*/  FADD.FTZ R24, R33.reuse, R24 ;  /* 0x0000001821187221 */ /* 0x044fe20000010000 */
[----:B------:R-:W-:-:S06]  /*51e0*/  F2FP.F16.F32.PACK_AB R13, R33, R34 ;  /* 0x00000022210d723e */ /* 0x000fcc00000000ff */
[----:B------:R-:W2:Y:S01]  /*51f0*/  MUFU.EX2 R40, R40 ;  /* 0x0000002800287308 */ /* 0x000ea20000000800 */
[C---:B0-----:R-:W-:Y:S01]  /*5200*/  FADD.FTZ R15, R55.reuse, R14 ;  /* 0x0000000e370f7221 */ /* 0x041fe20000010000 */
[----:B------:R-:W-:-:S06]  /*5210*/  F2FP.F16.F32.PACK_AB R14, R55, R54 ;  /* 0x00000036370e723e */ /* 0x000fcc00000000ff */
[----:B------:R-:W0:Y:S01]  /*5220*/  MUFU.EX2 R41, R41 ;  /* 0x0000002900297308 */ /* 0x000e220000000800 */
[----:B---3--:R-:W-:-:S07]  /*5230*/  FADD.FTZ R3, R35, R24 ;  /* 0x0000001823037221 */ /* 0x008fce0000010000 */
        /* <DEDUP_REMOVED lines=11> */
[C---:B0-----:R-:W-:Y:S01]  /*52f0*/  F2FP.F16.F32.PACK_AB R15, R36.reuse, R35 ;  /* 0x00000023240f723e */ /* 0x041fe200000000ff */
[----:B------:R-:W-:-:S06]  /*5300*/  FADD.FTZ R20, R36, R3 ;  /* 0x0000000324147221 */ /* 0x000fcc0000010000 */
[----:B------:R-:W0:Y:S01]  /*5310*/  MUFU.EX2 R49, R49 ;  /* 0x0000003100317308 */ /* 0x000e220000000800 */
[----:B---3--:R-:W-:-:S07]  /*5320*/  FADD.FTZ R3, R45, R20 ;  /* 0x000000142d037221 */ /* 0x008fce0000010000 */
[----:B------:R3:W4:Y:S01]  /*5330*/  MUFU.EX2 R6, R30 ;  /* 0x0000001e00067308 */ /* 0x0007220000000800 */
[C---:B--2---:R-:W-:Y:S01]  /*5340*/  F2FP.F16.F32.PACK_AB R41, R0.reuse, R45 ;  /* 0x0000002d0029723e */ /* 0x044fe200000000ff */
[----:B------:R-:W-:Y:S01]  /*5350*/  FADD.FTZ R20, R0, R3 ;  /* 0x0000000300147221 */ /* 0x000fe20000010000 */
[----:B------:R-:W-:-:S05]  /*5360*/  VIADD R0, R88, 0xfffffffe ;  /* 0xfffffffe58007836 */ /* 0x000fca0000000000 */
[----:B------:R-:W-:Y:S01]  /*5370*/  MUFU.EX2 R39, R39 ;  /* 0x0000002700277308 */ /* 0x000fe20000000800 */
[----:B---3--:R-:W-:Y:S01]  /*5380*/  F2FP.F16.F32.PACK_AB R30, R51, R50 ;  /* 0x00000032331e723e */ /* 0x008fe200000000ff */
[----:B0-----:R-:W-:-:S04]  /*5390*/  FADD.FTZ R3, R49, R20 ;  /* 0x0000001431037221 */ /* 0x001fc80000010000 */
[----:B------:R0:W-:Y:S02]  /*53a0*/  STSM.16.M88.4 [R17+0x27800], R28 ;  /* 0x0278001c11007844 */ /* 0x0001e40000000200 */
[----:B------:R-:W1:Y:S01]  /*53b0*/  MUFU.EX2 R38, R38 ;  /* 0x0000002600267308 */ /* 0x000e620000000800 */
[C---:B----4-:R-:W-:Y:S01]  /*53c0*/  F2FP.F16.F32.PACK_AB R43, R6.reuse, R49 ;  /* 0x00000031062b723e */ /* 0x050fe200000000ff */
[----:B------:R0:W-:Y:S01]  /*53d0*/  STSM.16.M88.4 [R23], R12 ;  /* 0x0000000c17007844 */ /* 0x0001e20000000200 */
[----:B------:R-:W-:-:S03]  /*53e0*/  FADD.FTZ R3, R6, R3 ;  /* 0x0000000306037221 */ /* 0x000fc60000010000 */
[----:B------:R0:W-:Y:S02]  /*53f0*/  STSM.16.M88.4 [R19+0x6000], R40 ;  /* 0x0060002813007844 */ /* 0x0001e40000000200 */
[----:B------:R-:W-:Y:S08]  /*5400*/  MUFU.EX2 R37, R37 ;  /* 0x0000002500257308 */ /* 0x000ff00000000800 */
[----:B------:R-:W2:Y:S01]  /*5410*/  MUFU.EX2 R2, R2 ;  /* 0x0000000200027308 */ /* 0x000ea20000000800 */
[----:B-1----:R-:W-:Y:S01]  /*5420*/  F2FP.F16.F32.PACK_AB R8, R38, R39 ;  /* 0x000000272608723e */ /* 0x002fe200000000ff */
[----:B------:R-:W-:-:S04]  /*5430*/  FADD.FTZ R39, R39, R24 ;  /* 0x0000001827277221 */ /* 0x000fc80000010000 */
[----:B------:R-:W-:Y:S02]  /*5440*/  FADD.FTZ R38, R38, R39 ;  /* 0x0000002726267221 */ /* 0x000fe40000010000 */
[----:B------:R-:W-:Y:S08]  /*5450*/  MUFU.EX2 R68, R68 ;  /* 0x0000004400447308 */ /* 0x000ff00000000800 */
[----:B------:R-:W1:Y:S01]  /*5460*/  MUFU.EX2 R69, R69 ;  /* 0x0000004500457308 */ /* 0x000e620000000800 */
[----:B--2---:R-:W-:-:S07]  /*5470*/  F2FP.F16.F32.PACK_AB R10, R2, R37 ;  /* 0x00000025020a723e */ /* 0x004fce00000000ff */
[----:B------:R-:W-:Y:S08]  /*5480*/  MUFU.EX2 R70, R70 ;  /* 0x0000004600467308 */ /* 0x000ff00000000800 */
[----:B------:R-:W2:Y:S01]  /*5490*/  MUFU.EX2 R5, R44 ;  /* 0x0000002c00057308 */ /* 0x000ea20000000800 */
[----:B-1----:R-:W-:Y:S01]  /*54a0*/  F2FP.F16.F32.PACK_AB R9, R69, R68 ;  /* 0x000000444509723e */ /* 0x002fe200000000ff */
[----:B------:R-:W-:Y:S01]  /*54b0*/  FADD.FTZ R68, R68, R3 ;  /* 0x0000000344447221 */ /* 0x000fe20000010000 */
[----:B------:R-:W-:-:S03]  /*54c0*/  FADD.FTZ R3, R37, R38 ;  /* 0x0000002625037221 */ /* 0x000fc60000010000 */
[----:B------:R-:W-:Y:S01]  /*54d0*/  FADD.FTZ R69, R69, R68 ;  /* 0x0000004445457221 */ /* 0x000fe20000010000 */
[----:B------:R-:W-:Y:S01]  /*54e0*/  FADD.FTZ R3, R2, R3 ;  /* 0x0000000302037221 */ /* 0x000fe20000010000 */
[----:B--2---:R-:W-:Y:S02]  /*54f0*/  F2FP.F16.F32.PACK_AB R11, R5, R70 ;  /* 0x00000046050b723e */ /* 0x004fe400000000ff */
[----:B------:R-:W-:-:S03]  /*5500*/  FADD.FTZ R70, R70, R69 ;  /* 0x0000004546467221 */ /* 0x000fc60000010000 */
[----:B------:R0:W-:Y:S01]  /*5510*/  STSM.16.M88.4 [R18+0x6000], R8 ;  /* 0x0060000812007844 */ /* 0x0001e20000000200 */
[----:B------:R-:W-:Y:S01]  /*5520*/  FADD.FTZ R2, R5, R70 ;  /* 0x0000004605027221 */ /* 0x000fe20000010000 */
        /* <DEDUP_REMOVED lines=14> */
.L_x_11015:
[----:B------:R-:W-:-:S11]  /*5610*/  UISETP.NE.AND UP2, UPT, UR7, 0x1, UPT ;  /* 0x000000010700788c */ /* 0x000fd6000bf45270 */
[----:B------:R-:W-:Y:S02]  /*5620*/  @UP2 ULDC.64 UR10, c[0x0][0x9e8] ;  /* 0x00027a00000a2ab9 */ /* 0x000fe40000000a00 */
[----:B------:R-:W-:-:S04]  /*5630*/  UIMAD.WIDE.U32 UR14, UR18, UR10, URZ ;  /* 0x0000000a120e72a5 */ /* 0x000fc8000f8e003f */
[----:B------:R-:W-:-:S12]  /*5640*/  @UP2 USHF.R.U32.HI UR18, URZ, UR11, UR15 ;  /* 0x0000000b3f122299 */ /* 0x000fd8000801160f */
.L_x_11016:
[----:B------:R-:W-:-:S04]  /*5650*/  UIMAD UR7, UR18, UR7, UR7 ;  /* 0x00000007120772a4 */ /* 0x000fc8000f8e0207 */
[----:B------:R-:W-:-:S04]  /*5660*/  UISETP.LT.AND UP2, UPT, UR6, UR7, UPT ;  /* 0x000000070600728c */ /* 0x000fc8000bf41270 */
[----:B------:R-:W-:-:S12]  /*5670*/  USEL UR6, UR6, UR7, UP2 ;  /* 0x0000000706067287 */ /* 0x000fd80009000000 */
.L_x_11014:
        /* <DEDUP_REMOVED lines=36> */
.L_x_11034:
        /* <DEDUP_REMOVED lines=9> */
.L_x_11019:
[----:B------:R-:W-:Y:S01]  /*5950*/  ULEA UR6, UR56, UR42, 0x3 ;  /* 0x0000002a38067291 */ /* 0x000fe2000f8e183f */
[----:B------:R-:W-:-:S05]  /*5960*/  IMAD.U32 R5, RZ, RZ, UR55 ;  /* 0x00000037ff057e24 */ /* 0x000fca000f8e00ff */
[----:B------:R-:W-:-:S04]  /*5970*/  SHF.L.U32 R5, R5, 0x1f, RZ ;  /* 0x0000001f05057819 */ /* 0x000fc800000006ff */
[----:B------:R1:W2:Y:S01]  /*5980*/  SYNCS.PHASECHK.TRANS64.TRYWAIT P2, [UR6+0x2d830], R5 ;  /* 0x02d83005ff0075a7 */ /* 0x0002a20008040146 */
[----:B------:R-:W-:Y:S05]  /*5990*/  @!P0 BRA `(.L_x_11020) ;  /* 0x0000000000048947 */ /* 0x000fea0003800000 */
[----:B------:R-:W-:Y:S01]  /*59a0*/  BPT.TRAP 0x1 ;  /* 0x000000040000795c */ /* 0x000fe20000300000 */
.L_x_11020:
[----:B--2---:R-:W-:Y:S05]  /*59b0*/  @P2 BRA `(.L_x_11018) ;  /* 0x0000000000082947 */ /* 0x004fea0003800000 */
[----:B------:R-:W2:Y:S02]  /*59c0*/  SYNCS.PHASECHK.TRANS64.TRYWAIT P2, [UR6+0x2d830], R5 ;  /* 0x02d83005ff0075a7 */ /* 0x000ea40008040146 */
[----:B--2---:R-:W-:Y:S05]  /*59d0*/  @!P2 BRA `(.L_x_11021) ;  /* 0x0000012800a8a947 */ /* 0x004fea0003800000 */
.L_x_11018:
        /* <DEDUP_REMOVED lines=37> */
.L_x_11023:
[----:B------:R-:W-:Y:S01]  /*5c30*/  ULEA UR6, UR46, UR42, 0x3 ;  /* 0x0000002a2e067291 */ /* 0x000fe2000f8e183f */
[----:B------:R-:W-:-:S05]  /*5c40*/  IMAD.U32 R5, RZ, RZ, UR49 ;  /* 0x00000031ff057e24 */ /* 0x000fca000f8e00ff */
[----:B------:R-:W-:-:S04]  /*5c50*/  SHF.L.U32 R5, R5, 0x1f, RZ ;  /* 0x0000001f05057819 */ /* 0x000fc800000006ff */
[----:B------:R0:W1:Y:S01]  /*5c60*/  SYNCS.PHASECHK.TRANS64.TRYWAIT P2, [UR6+0x2d850], R5 ;  /* 0x02d85005ff0075a7 */ /* 0x0000620008040146 */
[----:B------:R-:W-:Y:S05]  /*5c70*/  @!P0 BRA `(.L_x_11024) ;  /* 0x0000000000048947 */ /* 0x000fea0003800000 */
[----:B------:R-:W-:Y:S01]  /*5c80*/  BPT.TRAP 0x1 ;  /* 0x000000040000795c */ /* 0x000fe20000300000 */
.L_x_11024:
[----:B-1----:R-:W-:Y:S05]  /*5c90*/  @P2 BRA `(.L_x_11022) ;  /* 0x0000000000082947 */ /* 0x002fea0003800000 */
[----:B------:R-:W1:Y:S02]  /*5ca0*/  SYNCS.PHASECHK.TRANS64.TRYWAIT P2, [UR6+0x2d850], R5 ;  /* 0x02d85005ff0075a7 */ /* 0x000e640008040146 */
[----:B-1----:R-:W-:Y:S05]  /*5cb0*/  @!P2 BRA `(.L_x_11025) ;  /* 0x000001280008a947 */ /* 0x002fea0003800000 */
.L_x_11022:
[----:B------:R-:W-:Y:S01]  /*5cc0*/  UIADD3 UR6, UR42, 0x400, URZ ;  /* 0x000004002a067890 */ /* 0x000fe2000fffe03f */
[----:B------:R-:W-:Y:S01]  /*5cd0*/  WARPGROUP.ARRIVE ;  /* 0x00000000000079c5 */ /* 0x000fe20000000000 */
[----:B------:R-:W-:-:S05]  /*5ce0*/  ULEA UR7, UR52, UR42, 0xd ;  /* 0x0000002a34077291 */ /* 0x000fca000f8e683f */
[----:B------:R-:W2:Y:S01]  /*5cf0*/  S2R R150, SR_TID.X ;  /* 0x0000000000967919 */ /* 0x000ea20000002100 */
[----:B------:R-:W-:Y:S01]  /*5d00*/  USHF.R.U32.HI UR6, URZ, 0x4, UR6 ;  /* 0x000000043f067899 */ /* 0x000fe20008011606 */
[----:B------:R-:W-:Y:S01]  /*5d10*/  PLOP3.LUT P2, PT, PT, PT, UP0, 0x80, 0x0 ;  /* 0x000000000000781c */ /* 0x000fe20003f4f008 */
[----:B------:R-:W-:Y:S01]  /*5d20*/  UIADD3 UR7, UR7, 0x21800, URZ ;  /* 0x0002180007077890 */ /* 0x000fe2000fffe03f */
[----:B------:R-:W-:Y:S01]  /*5d30*/  FMUL.FTZ R11, R29, UR54 ;  /* 0x000000361d0b7c20 */ /* 0x000fe20008410000 */
[----:B------:R-:W-:Y:S01]  /*5d40*/  ULOP3.LUT UR6, UR6, 0x3fff, URZ, 0xc0, !UPT ;  /* 0x00003fff06067892 */ /* 0x000fe2000f8ec03f */
[----:B------:R-:W-:Y:S01]  /*5d50*/  FMUL.FTZ R29, R41, UR54 ;  /* 0x00000036291d7c20 */ /* 0x000fe20008410000 */
[----:B------:R-:W-:Y:S01]  /*5d60*/  USHF.R.U32.HI UR7, URZ, 0x4, UR7 ;  /* 0x000000043f077899 */ /* 0x000fe20008011607 */
[----:B------:R-:W-:Y:S01]  /*5d70*/  FMUL.FTZ R41, R53, UR54 ;  /* 0x0000003635297c20 */ /* 0x000fe20008410000 */
[----:B------:R-:W-:Y:S01]  /*5d80*/  ULOP3.LUT UR10, UR6, 0x2000000, URZ, 0xfc, !UPT ;  /* 0x02000000060a7892 */ /* 0x000fe2000f8efc3f */
[----:B------:R-:W-:Y:S01]  /*5d90*/  PLOP3.LUT P3, PT, PT, PT, UP0, 0x80, 0x0 ;  /* 0x000000000000781c */ /* 0x000fe20003f6f008 */
        /* <DEDUP_REMOVED lines=8> */
[----:B------:R-:W-:Y:S01]  /*5e20*/  VIADD R83, R136, UR39 ;  /* 0x0000002788537c36 */ /* 0x000fe20008000000 */
[----:B------:R-:W-:Y:S01]  /*5e30*/  UMOV UR30, UR7 ;  /* 0x00000007001e7c82 */ /* 0x000fe20008000000 */
[----:B------:R-:W-:Y:S01]  /*5e40*/  FMUL.FTZ R20, R34, UR54 ;  /* 0x0000003622147c20 */ /* 0x000fe20008410000 */
[----:B------:R-:W-:Y:S01]  /*5e50*/  UMOV UR28, UR6 ;  /* 0x00000006001c7c82 */ /* 0x000fe20008000000 */
[----:B------:R-:W-:Y:S01]  /*5e60*/  FMUL.FTZ R34, R46, UR54 ;  /* 0x000000362e227c20 */ /* 0x000fe20008410000 */
        /* <DEDUP_REMOVED lines=14> */
[----:B--2---:R-:W-:Y:S01]  /*5f50*/  SHF.R.U32.HI R149, RZ, 0x7, R150 ;  /* 0x00000007ff957819 */ /* 0x004fe20000011696 */
[----:B-1----:R-:W-:Y:S01]  /*5f60*/  FMUL.FTZ R6, R25, UR54 ;  /* 0x0000003619067c20 */ /* 0x002fe20008410000 */
[----:B------:R-:W-:Y:S01]  /*5f70*/  FMUL.FTZ R66, R76, UR54 ;  /* 0x000000364c427c20 */ /* 0x000fe20008410000 */
[----:B------:R-:W-:Y:S01]  /*5f80*/  FMUL.FTZ R77, R85, UR54 ;  /* 0x00000036554d7c20 */ /* 0x000fe20008410000 */
[----:B0-----:R-:W-:Y:S01]  /*5f90*/  FMUL.FTZ R5, R24, UR54 ;  /* 0x0000003618057c20 */ /* 0x001fe20008410000 */
        /* <DEDUP_REMOVED lines=46> */
[----:B------:R-:W-:Y:S01]  /*6280*/  @!P1 LEA R47, R47, UR42, 0x3 ;  /* 0x0000002a2f2f9c11 */ /* 0x000fe2000f8e18ff */
[----:B------:R-:W-:Y:S01]  /*6290*/  IMAD R79, R16, -0x2, R79 ;  /* 0xfffffffe104f7824 */ /* 0x000fe200078e024f */
[----:B------:R-:W0:Y:S01]  /*62a0*/  MUFU.TANH R5, R5 ;  /* 0x0000000500057308 */ /* 0x000e220000002400 */
[----:B------:R-:W-:-:S02]  /*62b0*/  IMAD.U32 R80, RZ, RZ, UR45 ;  /* 0x0000002dff507e24 */ /* 0x000fc4000f8e00ff */
[----:B------:R-:W-:-:S03]  /*62c0*/  @!P1 VIADD R47, R47, 0x2d840 ;  /* 0x0002d8402f2f9836 */ /* 0x000fc60000000000 */
[----:B------:R-:W-:Y:S02]  /*62d0*/  IADD3 R79, -R80, UR38, R79 ;  /* 0x00000026504f7c10 */ /* 0x000fe4000fffe14f */
[----:B------:R-:W1:Y:S01]  /*62e0*/  MUFU.TANH R6, R6 ;  /* 0x0000000600067308 */ /* 0x000e620000002400 */
[----:B------:R-:W-:Y:S02]  /*62f0*/  @!P1 PRMT R47, RZ, 0x654, R47 ;  /* 0x00000654ff2f9816 */ /* 0x000fe4000000002f */
[C---:B------:R-:W-:Y:S02]  /*6300*/  VIADD R82, R79.reuse, UR53 ;  /* 0x000000354f527c36 */ /* 0x040fe40008000000 */
[----:B------:R-:W-:-:S03]  /*6310*/  VIADD R81, R79, UR33 ;  /* 0x000000214f517c36 */ /* 0x000fc60008000000 */
        /* <DEDUP_REMOVED lines=109> */
[----:B------:R-:W-:-:S04]  /*69f0*/  VIADD R46, R149, 0x9 ;  /* 0x00000009952e7836 */ /* 0x000fc80000000000 */
[----:B------:R-:W5:Y:S01]  /*6a00*/  SHFL.IDX PT, R85, R83, RZ, 0x1c1f ;  /* 0x001c1fff53557589 */ /* 0x000f6200000e0000 */
[----:B------:R-:W-:Y:S02]  /*6a10*/  SEL R46, R46, 0x9, !P2 ;  /* 0x000000092e2e7807 */ /* 0x000fe40005000000 */
[----:B------:R-:W-:Y:S01]  /*6a20*/  PLOP3.LUT P2, PT, PT, PT, UP1, 0x40, 0x0 ;  /* 0x000000000000781c */ /* 0x000fe20003f4e818 */
[C---:B-----5:R-:W-:Y:S02]  /*6a30*/  IMAD.IADD R80, R85.reuse, 0x1, R82 ;  /* 0x0000000155507824 */ /* 0x060fe400078e0252 */
[----:B------:R-:W-:Y:S01]  /*6a40*/  IMAD.IADD R79, R85, 0x1, R81 ;  /* 0x00000001554f7824 */ /* 0x000fe200078e0251 */
[----:B------:R-:W-:Y:S02]  /*6a50*/  WARPGROUP.DEPBAR.LE gsb0, 0x0 ;  /* 0x00008000000079c5 */ /* 0x000fe40000010000 */
[----:B------:R-:W-:-:S06]  /*6a60*/  WARPGROUP.ARRIVE ;  /* 0x00000000000079c5 */ /* 0x000fcc0000000000 */
[----:B------:R-:W-:Y:S03]  /*6a70*/  HGMMA.64x96x16.F32 R88, gdesc[UR28].tnspB, R88, gsb0 ;  /* 0x416000001c5879f0 */ /* 0x000fe60008000858 */
[----:B------:R-:W-:Y:S02]  /*6a80*/  WARPGROUP.DEPBAR.LE gsb0, 0x0 ;  /* 0x00008000000079c5 */ /* 0x000fe40000010000 */
[----:B------:R0:W-:Y:S06]  /*6a90*/  BAR.ARV R46, 0x100 ;  /* 0x0004002e0000751d */ /* 0x0001ec0000002000 */
[----:B------:R0:W-:Y:S01]  /*6aa0*/  @!P1 SYNCS.ARRIVE.TRANS64.RED.A1T0 RZ, [R47+URZ], RZ ;  /* 0x000000ff2fff99a7 */ /* 0x0001e2000810043f */
        /* <DEDUP_REMOVED lines=14> */
.L_x_11028:
[----:B------:R-:W-:-:S05]  /*6b90*/  IMAD.U32 R84, RZ, RZ, UR35 ;  /* 0x00000023ff547e24 */ /* 0x000fca000f8e00ff */
[----:B------:R-:W-:-:S13]  /*6ba0*/  ISETP.NE.AND P2, PT, R84, 0x1, PT ;  /* 0x000000015400780c */ /* 0x000fda0003f45270 */
[----:B------:R-:W0:Y:S02]  /*6bb0*/  @P2 LDC.64 R46, c[0x0][0x9e8] ;  /* 0x00027a00ff2e2b82 */ /* 0x000e240000000a00 */
[----:B0-----:R-:W-:-:S05]  /*6bc0*/  @P2 IMAD.HI.U32 R46, R85, R46, RZ ;  /* 0x0000002e552e2227 */ /* 0x001fca00078e00ff */
[----:B------:R-:W-:-:S07]  /*6bd0*/  @P2 SHF.R.U32.HI R85, RZ, R47, R46 ;  /* 0x0000002fff552219 */ /* 0x000fce000001162e */
.L_x_11029:
[----:B------:R-:W-:Y:S05]  /*6be0*/  BSYNC B0 ;  /* 0x0000000000007941 */ /* 0x000fea0003800000 */
.L_x_11027:
[----:B------:R-:W-:-:S04]  /*6bf0*/  IMAD R85, R85, R84, -R76 ;  /* 0x0000005455557224 */ /* 0x000fc800078e0a4c */
[----:B------:R-:W-:-:S05]  /*6c00*/  IMAD R85, R16, -0x2, R85 ;  /* 0xfffffffe10557824 */ /* 0x000fca00078e0255 */
[----:B------:R-:W-:Y:S02]  /*6c10*/  VIADDMNMX R80, R85, R84, R80, PT ;  /* 0x0000005455507246 */ /* 0x000fe40003800150 */
[----:B------:R-:W-:-:S07]  /*6c20*/  VIMNMX R79, R79, R85, !PT ;  /* 0x000000554f4f7248 */ /* 0x000fce0007fe0100 */
.L_x_11026:
[----:B------:R-:W-:Y:S01]  /*6c30*/  ISETP.GT.AND P2, PT, R0, -0x1, PT ;  /* 0xffffffff0000780c */ /* 0x000fe20003f44270 */
[----:B------:R-:W1:Y:S03]  /*6c40*/  SHFL.IDX PT, R83, R83, 0x1, 0x1c1f ;  /* 0x003c1f0053537f89 */ /* 0x000e6600000e0000 */
[C---:B------:R-:W-:Y:S02]  /*6c50*/  ISETP.GT.AND P5, PT, R79.reuse, RZ, P2 ;  /* 0x000000ff4f00720c */ /* 0x040fe400017a4270 */
[C---:B------:R-:W-:Y:S02]  /*6c60*/  ISETP.GT.AND P4, PT, R79.reuse, 0x1, P2 ;  /* 0x000000014f00780c */ /* 0x040fe40001784270 */
        /* <DEDUP_REMOVED lines=8> */
[----:B------:R-:W-:Y:S01]  /*6cf0*/  ISETP.GT.AND P5, PT, R79, 0x20, P2 ;  /* 0x000000204f00780c */ /* 0x000fe200017a4270 */
[--C-:B-1----:R-:W-:Y:S01]  /*6d00*/  IMAD.IADD R82, R82, 0x1, R83.reuse ;  /* 0x0000000152527824 */ /* 0x102fe200078e0253 */
[C---:B------:R-:W-:Y:S01]  /*6d10*/  ISETP.LT.OR P6, PT, R80.reuse, 0x9, P6 ;  /* 0x000000095000780c */ /* 0x040fe200037c1670 */
[----:B------:R-:W-:Y:S01]  /*6d20*/  IMAD.IADD R81, R81, 0x1, R83 ;  /* 0x0000000151517824 */ /* 0x000fe200078e0253 */
[C---:B------:R-:W-:Y:S02]  /*6d30*/  ISETP.LT.OR P3, PT, R80.reuse, 0xa, P3 ;  /* 0x0000000a5000780c */ /* 0x040fe40001f61670 */
[----:B------:R-:W-:Y:S02]  /*6d40*/  ISETP.LT.OR P5, PT, R80, 0x21, P5 ;  /* 0x000000215000780c */ /* 0x000fe40002fa1670 */
[----:B------:R-:W-:Y:S02]  /*6d50*/  FSEL R6, R6, -INF , !P4 ;  /* 0xff80000006067808 */ /* 0x000fe40006000000 */
[----:B------:R-:W-:-:S02]  /*6d60*/  FSEL R46, R10, -INF , !P6 ;  /* 0xff8000000a2e7808 */ /* 0x000fc40007000000 */
[----:B------:R-:W-:Y:S02]  /*6d70*/  FSEL R47, R11, -INF , !P3 ;  /* 0xff8000000b2f7808 */ /* 0x000fe40005800000 */
[C---:B------:R-:W-:Y:S02]  /*6d80*/  ISETP.GT.AND P4, PT, R79.reuse, 0x11, P2 ;  /* 0x000000114f00780c */ /* 0x040fe40001784270 */
[C---:B------:R-:W-:Y:S02]  /*6d90*/  ISETP.GT.AND P6, PT, R79.reuse, 0x18, P2 ;  /* 0x000000184f00780c */ /* 0x040fe400017c4270 */
[C---:B------:R-:W-:Y:S02]  /*6da0*/  ISETP.GT.AND P3, PT, R79.reuse, 0x19, P2 ;  /* 0x000000194f00780c */ /* 0x040fe40001764270 */
        /* <DEDUP_REMOVED lines=91> */
.L_x_11032:
[----:B------:R-:W-:-:S05]  /*7360*/  IMAD.U32 R79, RZ, RZ, UR35 ;  /* 0x00000023ff4f7e24 */ /* 0x000fca000f8e00ff */
[----:B------:R-:W-:-:S13]  /*7370*/  ISETP.NE.AND P3, PT, R79, 0x1, PT ;  /* 0x000000014f00780c */ /* 0x000fda0003f65270 */
[----:B------:R-:W0:Y:S02]  /*7380*/  @P3 LDC.64 R10, c[0x0][0x9e8] ;  /* 0x00027a00ff0a3b82 */ /* 0x000e240000000a00 */
[----:B0-----:R-:W-:-:S05]  /*7390*/  @P3 IMAD.HI.U32 R10, R83, R10, RZ ;  /* 0x0000000a530a3227 */ /* 0x001fca00078e00ff */
[----:B------:R-:W-:-:S07]  /*73a0*/  @P3 SHF.R.U32.HI R83, RZ, R11, R10 ;  /* 0x0000000bff533219 */ /* 0x000fce000001160a */
.L_x_11033:
[----:B------:R-:W-:Y:S05]  /*73b0*/  BSYNC B0 ;  /* 0x0000000000007941 */ /* 0x000fea0003800000 */
.L_x_11031:
[----:B------:R-:W-:-:S04]  /*73c0*/  IMAD R83, R83, R79, -R76 ;  /* 0x0000004f53537224 */ /* 0x000fc800078e0a4c */
[----:B------:R-:W-:-:S05]  /*73d0*/  IMAD R83, R16, -0x2, R83 ;  /* 0xfffffffe10537824 */ /* 0x000fca00078e0253 */
[----:B------:R-:W-:Y:S02]  /*73e0*/  VIADDMNMX R82, R83, R79, R82, PT ;  /* 0x0000004f53527246 */ /* 0x000fe40003800152 */
[----:B------:R-:W-:-:S07]  /*73f0*/  VIMNMX R81, R81, R83, !PT ;  /* 0x0000005351517248 */ /* 0x000fce0007fe0100 */
.L_x_11030:
        /* <DEDUP_REMOVED lines=35> */
[----:B------:R-:W-:Y:S02]  /*7630*/  FMNMX.FTZ R11, R45, R10, !PT ;  /* 0x0000000a2d0b7209 */ /* 0x000fe40007810000 */
[----:B------:R-:W-:-:S02]  /*7640*/  FSEL R30, R30, -INF , !P5 ;  /* 0xff8000001e1e7808 */ /* 0x000fc40006800000 */
[----:B------:R-:W-:Y:S02]  /*7650*/  FMNMX.FTZ R10, R50, R11, !PT ;  /* 0x0000000b320a7209 */ /* 0x000fe40007810000 */
[----:B------:R-:W-:Y:S02]  /*7660*/  ISETP.GT.AND P5, PT, R81, RZ, P2 ;  /* 0x000000ff5100720c */ /* 0x000fe400017a4270 */
        /* <DEDUP_REMOVED lines=27> */
[----:B------:R-:W-:-:S05]  /*7820*/  FSEL R11, R79, RZ, P6 ;  /* 0x000000ff4f0b7208 */ /* 0x000fca0003000000 */
[--C-:B------:R-:W-:Y:S01]  /*7830*/  FFMA.FTZ R76, R46, UR34, -R11.reuse ;  /* 0x000000222e4c7c23 */ /* 0x100fe2000801080b */
[--C-:B------:R-:W-:Y:S01]  /*7840*/  FFMA.FTZ R80, R14, UR34, -R11.reuse ;  /* 0x000000220e507c23 */ /* 0x100fe2000801080b */
[----:B------:R-:W-:Y:S01]  /*7850*/  FSEL R14, R8, -INF , !P5 ;  /* 0xff800000080e7808 */ /* 0x000fe20006800000 */
[--C-:B------:R-:W-:Y:S01]  /*7860*/  FFMA.FTZ R79, R47, UR34, -R11.reuse ;  /* 0x000000222f4f7c23 */ /* 0x100fe2000801080b */
[----:B------:R-:W-:Y:S01]  /*7870*/  FSEL R46, R27, -INF , !P4 ;  /* 0xff8000001b2e7808 */ /* 0x000fe20006000000 */
[----:B------:R-:W-:Y:S01]  /*7880*/  MUFU.EX2 R8, R80 ;  /* 0x0000005000087308 */ /* 0x000fe20000000800 */
[----:B------:R-:W-:Y:S01]  /*7890*/  FSEL R47, R31, -INF , !P3 ;  /* 0xff8000001f2f7808 */ /* 0x000fe20005800000 */
[--C-:B------:R-:W-:Y:S01]  /*78a0*/  FFMA.FTZ R5, R5, UR34, -R11.reuse ;  /* 0x0000002205057c23 */ /* 0x100fe2000801080b */
[C---:B------:R-:W-:Y:S01]  /*78b0*/  ISETP.GT.AND P4, PT, R81.reuse, 0x28, P2 ;  /* 0x000000285100780c */ /* 0x040fe20001784270 */
[--C-:B------:R-:W-:Y:S01]  /*78c0*/  FFMA.FTZ R6, R6, UR34, -R11.reuse ;  /* 0x0000002206067c23 */ /* 0x100fe2000801080b */
[----:B------:R-:W-:Y:S01]  /*78d0*/  ISETP.GT.AND P3, PT, R81, 0x29, P2 ;  /* 0x000000295100780c */ /* 0x000fe20001764270 */
[--C-:B------:R-:W-:Y:S01]  /*78e0*/  FFMA.FTZ R15, R15, UR34, -R11.reuse ;  /* 0x000000220f0f7c23 */ /* 0x100fe2000801080b */
[C---:B------:R-:W-:Y:S01]  /*78f0*/  ISETP.LT.OR P4, PT, R82.reuse, 0x29, P4 ;  /* 0x000000295200780c */ /* 0x040fe20002781670 */
[----:B------:R0:W-:Y:S01]  /*7900*/  MUFU.EX2 R27, R76 ;  /* 0x0000004c001b7308 */ /* 0x0001e20000000800 */
[----:B------:R-:W-:Y:S01]  /*7910*/  ISETP.LT.OR P5, PT, R82, 0x2a, P3 ;  /* 0x0000002a5200780c */ /* 0x000fe20001fa1670 */
[--C-:B------:R-:W-:Y:S01]  /*7920*/  FFMA.FTZ R24, R24, UR34, -R11.reuse ;  /* 0x0000002218187c23 */ /* 0x100fe2000801080b */
[----:B------:R-:W-:Y:S01]  /*7930*/  FSEL R34, R34, -INF , !P4 ;  /* 0xff80000022227808 */ /* 0x000fe20006000000 */
[--C-:B------:R-:W-:Y:S01]  /*7940*/  FFMA.FTZ R25, R25, UR34, -R11.reuse ;  /* 0x0000002219197c23 */ /* 0x100fe2000801080b */
[C---:B------:R-:W-:Y:S01]  /*7950*/  ISETP.GT.AND P4, PT, R81.reuse, 0x30, P2 ;  /* 0x000000305100780c */ /* 0x040fe20001784270 */
[--C-:B------:R-:W-:Y:S01]  /*7960*/  FFMA.FTZ R28, R28, UR34, -R11.reuse ;  /* 0x000000221c1c7c23 */ /* 0x100fe2000801080b */
[----:B------:R-:W-:Y:S01]  /*7970*/  ISETP.GT.AND P3, PT, R81, 0x31, P2 ;  /* 0x000000315100780c */ /* 0x000fe20001764270 */
[----:B------:R1:W-:Y:S01]  /*7980*/  MUFU.EX2 R31, R79 ;  /* 0x0000004f001f7308 */ /* 0x0003e20000000800 */
[----:B0-----:R-:W-:Y:S01]  /*7990*/  FMNMX.FTZ R76, R14, R7, !PT ;  /* 0x000000070e4c7209 */ /* 0x001fe20007810000 */
[--C-:B------:R-:W-:Y:S01]  /*79a0*/  FFMA.FTZ R29, R29, UR34, -R11.reuse ;  /* 0x000000221d1d7c23 */ /* 0x100fe2000801080b */
[----:B------:R-:W-:Y:S01]  /*79b0*/  FSEL R35, R35, -INF , !P5 ;  /* 0xff80000023237808 */ /* 0x000fe20006800000 */
[--C-:B------:R-:W-:Y:S01]  /*79c0*/  FFMA.FTZ R32, R32, UR34, -R11.reuse ;  /* 0x0000002220207c23 */ /* 0x100fe2000801080b */
[----:B------:R-:W-:Y:S01]  /*79d0*/  ISETP.LT.OR P4, PT, R82, 0x31, P4 ;  /* 0x000000315200780c */ /* 0x000fe20002781670 */
[--C-:B------:R-:W-:Y:S01]  /*79e0*/  FFMA.FTZ R33, R33, UR34, -R11.reuse ;  /* 0x0000002221217c23 */ /* 0x100fe2000801080b */
[----:B------:R-:W-:Y:S01]  /*79f0*/  ISETP.GT.AND P5, PT, R81, 0x38, P2 ;  /* 0x000000385100780c */ /* 0x000fe200017a4270 */
[--C-:B------:R-:W-:Y:S01]  /*7a00*/  FFMA.FTZ R36, R36, UR34, -R11.reuse ;  /* 0x0000002224247c23 */ /* 0x100fe2000801080b */
[----:B-1----:R-:W-:Y:S01]  /*7a10*/  FMNMX.FTZ R79, R9, R76, !PT ;  /* 0x0000004c094f7209 */ /* 0x002fe20007810000 */
        /* <DEDUP_REMOVED lines=31> */
[----:B------:R-:W-:Y:S01]  /*7c10*/  FMNMX.FTZ R79, R47, R76, !PT ;  /* 0x0000004c2f4f7209 */ /* 0x000fe20007810000 */
[----:B------:R-:W-:Y:S01]  /*7c20*/  MUFU.EX2 R5, R5 ;  /* 0x0000000500057308 */ /* 0x000fe20000000800 */
[----:B------:R-:W-:-:S02]  /*7c30*/  ISETP.GT.AND P5, PT, R81, 0x41, P2 ;  /* 0x000000415100780c */ /* 0x000fc400017a4270 */
[----:B------:R-:W-:Y:S02]  /*7c40*/  FMNMX.FTZ R76, R34, R79, !PT ;  /* 0x0000004f224c7209 */ /* 0x000fe40007810000 */
[----:B------:R-:W-:Y:S02]  /*7c50*/  FSEL R43, R43, -INF , !P4 ;  /* 0xff8000002b2b7808 */ /* 0x000fe40006000000 */
[----:B------:R-:W-:Y:S01]  /*7c60*/  FMNMX.FTZ R79, R35, R76, !PT ;  /* 0x0000004c234f7209 */ /* 0x000fe20007810000 */
[----:B------:R-:W-:Y:S01]  /*7c70*/  MUFU.EX2 R6, R6 ;  /* 0x0000000600067308 */ /* 0x000fe20000000800 */
[----:B------:R-:W-:Y:S02]  /*7c80*/  ISETP.LT.OR P3, PT, R82, 0x41, P3 ;  /* 0x000000415200780c */ /* 0x000fe40001f61670 */
[----:B------:R-:W-:Y:S02]  /*7c90*/  FMNMX.FTZ R76, R38, R79, !PT ;  /* 0x0000004f264c7209 */ /* 0x000fe40007810000 */
[----:B------:R-:W-:-:S02]  /*7ca0*/  ISETP.GT.AND P4, PT, R81, 0x48, P2 ;  /* 0x000000485100780c */ /* 0x000fc40001784270 */
[----:B------:R-:W-:Y:S01]  /*7cb0*/  FMNMX.FTZ R79, R39, R76, !PT ;  /* 0x0000004c274f7209 */ /* 0x000fe20007810000 */
[----:B------:R-:W-:Y:S01]  /*7cc0*/  MUFU.EX2 R15, R15 ;  /* 0x0000000f000f7308 */ /* 0x000fe20000000800 */
[----:B------:R-:W-:Y:S02]  /*7cd0*/  ISETP.LT.OR P5, PT, R82, 0x42, P5 ;  /* 0x000000425200780c */ /* 0x000fe40002fa1670 */
[----:B------:R-:W-:Y:S02]  /*7ce0*/  FMNMX.FTZ R76, R42, R79, !PT ;  /* 0x0000004f2a4c7209 */ /* 0x000fe40007810000 */
        /* <DEDUP_REMOVED lines=14> */
[----:B------:R-:W-:Y:S02]  /*7dd0*/  FSEL R53, R53, -INF , !P3 ;  /* 0xff80000035357808 */ /* 0x000fe40005800000 */
        /* <DEDUP_REMOVED lines=9> */
[----:B------:R-:W-:Y:S02]  /*7e70*/  FSEL R57, R57, -INF , !P4 ;  /* 0xff80000039397808 */ /* 0x000fe40006000000 */
        /* <DEDUP_REMOVED lines=8> */
[----:B------:R-:W-:-:S02]  /*7f00*/  ISETP.LT.OR P4, PT, R82, 0x61, P4 ;  /* 0x000000615200780c */ /* 0x000fc40002781670 */
[----:B------:R-:W-:Y:S02]  /*7f10*/  ISETP.GT.AND P3, PT, R81, 0x61, P2 ;  /* 0x000000615100780c */ /* 0x000fe40001764270 */
[----:B------:R-:W-:Y:S02]  /*7f20*/  FSEL R61, R61, -INF , !P5 ;  /* 0xff8000003d3d7808 */ /* 0x000fe40006800000 */
[----:B------:R-:W-:Y:S01]  /*7f30*/  FMNMX.FTZ R76, R60, R79, !PT ;  /* 0x0000004f3c4c7209 */ /* 0x000fe20007810000 */
[----:B------:R-:W-:Y:S01]  /*7f40*/  MUFU.EX2 R37, R37 ;  /* 0x0000002500257308 */ /* 0x000fe20000000800 */
[----:B------:R-:W-:Y:S02]  /*7f50*/  FSEL R64, R64, -INF , !P4 ;  /* 0xff80000040407808 */ /* 0x000fe40006000000 */
[C---:B------:R-:W-:Y:S02]  /*7f60*/  ISETP.GT.AND P4, PT, R81.reuse, 0x69, P2 ;  /* 0x000000695100780c */ /* 0x040fe40001784270 */
[----:B------:R-:W-:-:S02]  /*7f70*/  ISETP.GT.AND P5, PT, R81, 0x68, P2 ;  /* 0x000000685100780c */ /* 0x000fc400017a4270 */
[C---:B------:R-:W-:Y:S01]  /*7f80*/  ISETP.LT.OR P3, PT, R82.reuse, 0x62, P3 ;  /* 0x000000625200780c */ /* 0x040fe20001f61670 */
[----:B------:R-:W-:Y:S01]  /*7f90*/  MUFU.EX2 R40, R40 ;  /* 0x0000002800287308 */ /* 0x000fe20000000800 */
[----:B------:R-:W-:Y:S02]  /*7fa0*/  FMNMX.FTZ R79, R61, R76, !PT ;  /* 0x0000004c3d4f7209 */ /* 0x000fe40007810000 */
[C---:B------:R-:W-:Y:S02]  /*7fb0*/  ISETP.LT.OR P4, PT, R82.reuse, 0x6a, P4 ;  /* 0x0000006a5200780c */ /* 0x040fe40002781670 */
[----:B------:R-:W-:Y:S02]  /*7fc0*/  FSEL R65, R65, -INF , !P3 ;  /* 0xff80000041417808 */ /* 0x000fe40005800000 */
[----:B------:R-:W-:Y:S01]  /*7fd0*/  ISETP.LT.OR P5, PT, R82, 0x69, P5 ;  /* 0x000000695200780c */ /* 0x000fe20002fa1670 */
[----:B------:R-:W-:Y:S01]  /*7fe0*/  MUFU.EX2 R41, R41 ;  /* 0x0000002900297308 */ /* 0x000fe20000000800 */
[----:B------:R-:W-:-:S02]  /*7ff0*/  FMNMX.FTZ R80, R64, R79, !PT ;  /* 0x0000004f40507209 */ /* 0x000fc40007810000 */
[----:B------:R-:W-:Y:S02]  /*8000*/  ISETP.GT.AND P3, PT, R81, 0x70, P2 ;  /* 0x000000705100780c */ /* 0x000fe40001764270 */
[----:B------:R-:W-:Y:S02]  /*8010*/  FSEL R76, R69, -INF , !P4 ;  /* 0xff800000454c7808 */ /* 0x000fe40006000000 */
[----:B------:R-:W-:Y:S01]  /*8020*/  FSEL R68, R68, -INF , !P5 ;  /* 0xff80000044447808 */ /* 0x000fe20006800000 */
[----:B------:R-:W-:Y:S01]  /*8030*/  MUFU.EX2 R44, R44 ;  /* 0x0000002c002c7308 */ /* 0x000fe20000000800 */
[----:B------:R-:W-:Y:S02]  /*8040*/  FMNMX.FTZ R69, R65, R80, !PT ;  /* 0x0000005041457209 */ /* 0x000fe40007810000 */
[----:B------:R-:W-:Y:S02]  /*8050*/  ISETP.LT.OR P3, PT, R82, 0x71, P3 ;  /* 0x000000715200780c */ /* 0x000fe40001f61670 */
[----:B------:R-:W-:-:S02]  /*8060*/  ISETP.GT.AND P5, PT, R81, 0x71, P2 ;  /* 0x000000715100780c */ /* 0x000fc400017a4270 */
[----:B------:R-:W-:Y:S01]  /*8070*/  FMNMX.FTZ R69, R68, R69, !PT ;  /* 0x0000004544457209 */ /* 0x000fe20007810000 */
[----:B------:R-:W-:Y:S01]  /*8080*/  MUFU.EX2 R45, R45 ;  /* 0x0000002d002d7308 */ /* 0x000fe20000000800 */
[----:B------:R-:W-:Y:S02]  /*8090*/  FSEL R79, R72, -INF , !P3 ;  /* 0xff800000484f7808 */ /* 0x000fe40005800000 */
[C---:B------:R-:W-:Y:S02]  /*80a0*/  ISETP.GT.AND P4, PT, R81.reuse, 0x78, P2 ;  /* 0x000000785100780c */ /* 0x040fe40001784270 */
[----:B------:R-:W-:Y:S02]  /*80b0*/  ISETP.LT.OR P5, PT, R82, 0x72, P5 ;  /* 0x000000725200780c */ /* 0x000fe40002fa1670 */
[----:B------:R-:W-:Y:S01]  /*80c0*/  FMNMX.FTZ R72, R76, R69, !PT ;  /* 0x000000454c487209 */ /* 0x000fe20007810000 */
[----:B------:R-:W-:Y:S01]  /*80d0*/  MUFU.EX2 R50, R50 ;  /* 0x0000003200327308 */ /* 0x000fe20000000800 */
[----:B------:R-:W-:-:S02]  /*80e0*/  ISETP.GT.AND P2, PT, R81, 0x79, P2 ;  /* 0x000000795100780c */ /* 0x000fc40001744270 */
[C---:B------:R-:W-:Y:S02]  /*80f0*/  ISETP.LT.OR P4, PT, R82.reuse, 0x79, P4 ;  /* 0x000000795200780c */ /* 0x040fe40002781670 */
[----:B------:R-:W-:Y:S02]  /*8100*/  FSEL R80, R73, -INF , !P5 ;  /* 0xff80000049507808 */ /* 0x000fe40006800000 */
[----:B------:R-:W-:Y:S01]  /*8110*/  FMNMX.FTZ R69, R79, R72, !PT ;  /* 0x000000484f457209 */ /* 0x000fe20007810000 */
[----:B------:R-:W-:Y:S01]  /*8120*/  MUFU.EX2 R51, R51 ;  /* 0x0000003300337308 */ /* 0x000fe20000000800 */
[----:B------:R-:W-:Y:S01]  /*8130*/  ISETP.LT.OR P2, PT, R82, 0x7a, P2 ;  /* 0x0000007a5200780c */ /* 0x000fe20001741670 */
[----:B------:R-:W-:Y:S01]  /*8140*/  FFMA.FTZ R82, R77, UR34, -R11 ;  /* 0x000000224d527c23 */ /* 0x000fe2000801080b */
[----:B------:R-:W-:Y:S02]  /*8150*/  FSEL R75, R75, -INF , !P4 ;  /* 0xff8000004b4b7808 */ /* 0x000fe40006000000 */
[----:B------:R-:W-:-:S02]  /*8160*/  FMNMX.FTZ R72, R80, R69, !PT ;  /* 0x0000004550487209 */ /* 0x000fc40007810000 */
[----:B------:R-:W-:Y:S01]  /*8170*/  FSEL R78, R78, -INF , !P2 ;  /* 0xff8000004e4e7808 */ /* 0x000fe20005000000 */
[----:B------:R-:W-:Y:S01]  /*8180*/  MUFU.EX2 R54, R54 ;  /* 0x0000003600367308 */ /* 0x000fe20000000800 */
[----:B------:R-:W-:Y:S02]  /*8190*/  FMNMX.FTZ R69, R75, R72, !PT ;  /* 0x000000484b457209 */ /* 0x000fe40007810000 */
[----:B------:R-:W-:Y:S02]  /*81a0*/  FSEL R81, R10, RZ, P6 ;  /* 0x000000ff0a517208 */ /* 0x000fe40003000000 */
[----:B------:R-:W-:-:S03]  /*81b0*/  FMNMX.FTZ R69, R78, R69, !PT ;  /* 0x000000454e457209 */ /* 0x000fc60007810000 */
[----:B------:R-:W-:Y:S01]  /*81c0*/  FADD.FTZ R81, -R81, R4 ;  /* 0x0000000451517221 */ /* 0x000fe20000010100 */
[----:B------:R-:W-:Y:S01]  /*81d0*/  MUFU.EX2 R55, R55 ;  /* 0x0000003700377308 */ /* 0x000fe20000000800 */
[----:B------:R-:W0:Y:S07]  /*81e0*/  SHFL.BFLY PT, R72, R69, 0x2, 0x1f ;  /* 0x0c401f0045487f89 */ /* 0x000e2e00000e0000 */
[----:B------:R-:W-:Y:S08]  /*81f0*/  MUFU.EX2 R58, R58 ;  /* 0x0000003a003a7308 */ /* 0x000ff00000000800 */
[----:B------:R-:W-:Y:S08]  /*8200*/  MUFU.EX2 R59, R59 ;  /* 0x0000003b003b7308 */ /* 0x000ff00000000800 */
[----:B------:R-:W-:Y:S01]  /*8210*/  MUFU.EX2 R62, R62 ;  /* 0x0000003e003e7308 */ /* 0x000fe20000000800 */
[----:B0-----:R-:W-:Y:S01]  /*8220*/  FMNMX.FTZ R72, R69, R72, !PT ;  /* 0x0000004845487209 */ /* 0x001fe20007810000 */
[--C-:B------:R-:W-:Y:S01]  /*8230*/  FFMA.FTZ R69, R70, UR34, -R11.reuse ;  /* 0x0000002246457c23 */ /* 0x100fe2000801080b */
[----:B------:R-:W-:-:S03]  /*8240*/  FFMA.FTZ R70, R74, UR34, -R11 ;  /* 0x000000224a467c23 */ /* 0x000fc6000801080b */
[----:B------:R-:W0:Y:S02]  /*8250*/  SHFL.BFLY PT, R73, R72, 0x1, 0x1f ;  /* 0x0c201f0048497f89 */ /* 0x000e2400000e0000 */
[----:B------:R-:W-:Y:S08]  /*8260*/  MUFU.EX2 R63, R63 ;  /* 0x0000003f003f7308 */ /* 0x000ff00000000800 */
[----:B------:R-:W-:Y:S08]  /*8270*/  MUFU.EX2 R66, R66 ;  /* 0x0000004200427308 */ /* 0x000ff00000000800 */
[----:B------:R-:W-:Y:S01]  /*8280*/  MUFU.EX2 R67, R67 ;  /* 0x0000004300437308 */ /* 0x000fe20000000800 */
[----:B0-----:R-:W-:Y:S01]  /*8290*/  FMNMX.FTZ R11, R72, R73, !PT ;  /* 0x00000049480b7209 */ /* 0x001fe20007810000 */
[----:B------:R-:W-:-:S06]  /*82a0*/  FMUL.FTZ R73, R81, UR34 ;  /* 0x0000002251497c20 */ /* 0x000fcc0008410000 */
[----:B------:R-:W-:Y:S01]  /*82b0*/  MUFU.EX2 R72, R82 ;  /* 0x0000005200487308 */ /* 0x000fe20000000800 */
[C---:B------:R-:W-:Y:S01]  /*82c0*/  FSETP.NEU.FTZ.AND P2, PT, R11.reuse, -INF , PT ;  /* 0xff8000000b00780b */ /* 0x040fe20003f5d000 */
[----:B------:R-:W-:-:S03]  /*82d0*/  FMUL.FTZ R77, R11, UR34 ;  /* 0x000000220b4d7c20 */ /* 0x000fc60008410000 */
[----:B------:R-:W-:Y:S02]  /*82e0*/  FSEL R4, R11, RZ, P2 ;  /* 0x000000ff0b047208 */ /* 0x000fe40001000000 */
[----:B------:R-:W-:Y:S01]  /*82f0*/  FSEL R77, R77, RZ, P2 ;  /* 0x000000ff4d4d7208 */ /* 0x000fe20001000000 */
[----:B------:R-:W0:Y:S01]  /*8300*/  MUFU.EX2 R73, R73 ;  /* 0x0000004900497308 */ /* 0x000e220000000800 */
[----:B------:R-:W-:Y:S01]  /*8310*/  ISETP.GT.AND P2, PT, R0, UR57, PT ;  /* 0x0000003900007c0c */ /* 0x000fe2000bf44270 */
[----:B------:R-:W-:Y:S01]  /*8320*/  FADD.FTZ R4, -R4, R7 ;  /* 0x0000000704047221 */ /* 0x000fe20000010100 */
[----:B------:R-:W-:Y:S02]  /*8330*/  VIADD R0, R0, 0xffffffff ;  /* 0xffffffff00007836 */ /* 0x000fe40000000000 */
[--C-:B------:R-:W-:Y:S01]  /*8340*/  FFMA.FTZ R84, R13, UR34, -R77.reuse ;  /* 0x000000220d547c23 */ /* 0x100fe2000801084d */
[--C-:B------:R-:W-:Y:S01]  /*8350*/  FFMA.FTZ R13, R20, UR34, -R77.reuse ;  /* 0x00000022140d7c23 */ /* 0x100fe2000801084d */
[--C-:B------:R-:W-:Y:S01]  /*8360*/  FFMA.FTZ R74, R14, UR34, -R77.reuse ;  /* 0x000000220e4a7c23 */ /* 0x100fe2000801084d */
[--C-:B------:R-:W-:Y:S01]  /*8370*/  FFMA.FTZ R20, R21, UR34, -R77.reuse ;  /* 0x0000002215147c23 */ /* 0x100fe2000801084d */
[--C-:B------:R-:W-:Y:S01]  /*8380*/  FFMA.FTZ R21, R26, UR34, -R77.reuse ;  /* 0x000000221a157c23 */ /* 0x100fe2000801084d */
[--C-:B------:R-:W-:Y:S01]  /*8390*/  FFMA.FTZ R26, R46, UR34, -R77.reuse ;  /* 0x000000222e1a7c23 */ /* 0x100fe2000801084d */
[----:B------:R-:W-:Y:S01]  /*83a0*/  FMUL.FTZ R4, R4, UR34 ;  /* 0x0000002204047c20 */ /* 0x000fe20008410000 */
[--C-:B------:R-:W-:Y:S01]  /*83b0*/  FFMA.FTZ R46, R30, UR34, -R77.reuse ;  /* 0x000000221e2e7c23 */ /* 0x100fe2000801084d */
[--C-:B------:R-:W-:Y:S01]  /*83c0*/  FFMA.FTZ R81, R9, UR34, -R77.reuse ;  /* 0x0000002209517c23 */ /* 0x100fe2000801084d */
[----:B------:R-:W-:Y:S01]  /*83d0*/  IMAD.U32 R30, RZ, RZ, UR46 ;  /* 0x0000002eff1e7e24 */ /* 0x000fe2000f8e00ff */
[----:B------:R-:W-:Y:S01]  /*83e0*/  MUFU.EX2 R74, R74 ;  /* 0x0000004a004a7308 */ /* 0x000fe20000000800 */
[--C-:B------:R-:W-:Y:S01]  /*83f0*/  FFMA.FTZ R12, R12, UR34, -R77.reuse ;  /* 0x000000220c0c7c23 */ /* 0x100fe2000801084d */
[----:B------:R-:W-:Y:S01]  /*8400*/  FFMA.FTZ R83, R35, UR34, -R77 ;  /* 0x0000002223537c23 */ /* 0x000fe2000801084d */
[----:B0-----:R-:W-:Y:S01]  /*8410*/  FFMA.FTZ R7, R73, R3, R5 ;  /* 0x0000000349077223 */ /* 0x001fe20000010005 */
[----:B------:R-:W-:Y:S01]  /*8420*/  @!P1 LEA R30, R30, UR42, 0x3 ;  /* 0x0000002a1e1e9c11 */ /* 0x000fe2000f8e18ff */
[--C-:B------:R-:W-:Y:S01]  /*8430*/  FFMA.FTZ R35, R43, UR34, -R77.reuse ;  /* 0x000000222b237c23 */ /* 0x100fe2000801084d */
[--C-:B------:R-:W-:Y:S01]  /*8440*/  FFMA.FTZ R43, R49, UR34, -R77.reuse ;  /* 0x00000022312b7c23 */ /* 0x100fe2000801084d */
[----:B------:R-:W-:Y:S01]  /*8450*/  FFMA.FTZ R47, R47, UR34, -R77 ;  /* 0x000000222f2f7c23 */ /* 0x000fe2000801084d */
[----:B------:R0:W1:Y:S01]  /*8460*/  MUFU.EX2 R9, R4 ;  /* 0x0000000400097308 */ /* 0x0000620000000800 */
[----:B------:R-:W-:-:S02]  /*8470*/  @!P1 VIADD R30, R30, 0x2d860 ;  /* 0x0002d8601e1e9836 */ /* 0x000fc40000000000 */
[--C-:B------:R-:W-:Y:S01]  /*8480*/  FFMA.FTZ R34, R34, UR34, -R77.reuse ;  /* 0x0000002222227c23 */ /* 0x100fe2000801084d */
[--C-:B------:R-:W-:Y:S01]  /*8490*/  FFMA.FTZ R14, R39, UR34, -R77.reuse ;  /* 0x00000022270e7c23 */ /* 0x100fe2000801084d */
[--C-:B------:R-:W-:Y:S01]  /*84a0*/  FFMA.FTZ R39, R42, UR34, -R77.reuse ;  /* 0x000000222a277c23 */ /* 0x100fe2000801084d */
[--C-:B------:R-:W-:Y:S01]  /*84b0*/  FFMA.FTZ R42, R48, UR34, -R77.reuse ;  /* 0x00000022302a7c23 */ /* 0x100fe2000801084d */
[----:B------:R-:W-:Y:S01]  /*84c0*/  @!P1 PRMT R30, RZ, 0x654, R30 ;  /* 0x00000654ff1e9816 */ /* 0x000fe2000000001e */
[----:B------:R-:W-:Y:S01]  /*84d0*/  FFMA.FTZ R48, R53, UR34, -R77 ;  /* 0x0000002235307c23 */ /* 0x000fe2000801084d */
[----:B------:R-:W2:Y:S01]  /*84e0*/  MUFU.EX2 R81, R81 ;  /* 0x0000005100517308 */ /* 0x000ea20000000800 */
[----:B0-----:R-:W-:Y:S01]  /*84f0*/  FADD.FTZ R4, R6, R7 ;  /* 0x0000000706047221 */ /* 0x001fe20000010000 */
[----:B------:R0:W-:Y:S01]  /*8500*/  @!P1 SYNCS.ARRIVE.TRANS64.RED.A1T0 RZ, [R30+URZ], RZ ;  /* 0x000000ff1eff99a7 */ /* 0x0001e2000810043f */
[--C-:B------:R-:W-:Y:S01]  /*8510*/  FFMA.FTZ R3, R52, UR34, -R77.reuse ;  /* 0x0000002234037c23 */ /* 0x100fe2000801084d */
[--C-:B------:R-:W-:Y:S01]  /*8520*/  FFMA.FTZ R57, R57, UR34, -R77.reuse ;  /* 0x0000002239397c23 */ /* 0x100fe2000801084d */
[--C-:B------:R-:W-:Y:S01]  /*8530*/  FFMA.FTZ R52, R61, UR34, -R77.reuse ;  /* 0x000000223d347c23 */ /* 0x100fe2000801084d */
[--C-:B------:R-:W-:Y:S01]  /*8540*/  FFMA.FTZ R65, R65, UR34, -R77.reuse ;  /* 0x0000002241417c23 */ /* 0x100fe2000801084d */
[--C-:B------:R-:W-:Y:S01]  /*8550*/  FFMA.FTZ R68, R68, UR34, -R77.reuse ;  /* 0x0000002244447c23 */ /* 0x100fe2000801084d */
[----:B------:R3:W4:Y:S01]  /*8560*/  MUFU.EX2 R82, R12 ;  /* 0x0000000c00527308 */ /* 0x0007220000000800 */
[----:B-1----:R-:W-:Y:S01]  /*8570*/  FFMA.FTZ R2, R9, R2, R74 ;  /* 0x0000000209027223 */ /* 0x002fe2000001004a */
[----:B0-----:R-:W-:Y:S01]  /*8580*/  FADD.FTZ R30, R27, R4 ;  /* 0x000000041b1e7221 */ /* 0x001fe20000010000 */
[----:B------:R-:W-:Y:S01]  /*8590*/  F2FP.F16.F32.PACK_AB R4, R6, R5 ;  /* 0x000000050604723e */ /* 0x000fe200000000ff */
[--C-:B------:R-:W-:Y:S01]  /*85a0*/  FFMA.FTZ R76, R76, UR34, -R77.reuse ;  /* 0x000000224c4c7c23 */ /* 0x100fe2000801084d */
[C---:B------:R-:W-:Y:S01]  /*85b0*/  F2FP.F16.F32.PACK_AB R6, R31.reuse, R27 ;  /* 0x0000001b1f06723e */ /* 0x040fe200000000ff */
[----:B------:R-:W-:Y:S01]  /*85c0*/  FADD.FTZ R49, R31, R30 ;  /* 0x0000001e1f317221 */ /* 0x000fe20000010000 */
[--C-:B------:R-:W-:Y:S01]  /*85d0*/  FFMA.FTZ R79, R79, UR34, -R77.reuse ;  /* 0x000000224f4f7c23 */ /* 0x100fe2000801084d */
[----:B------:R-:W0:Y:S01]  /*85e0*/  MUFU.EX2 R84, R84 ;  /* 0x0000005400547308 */ /* 0x000e220000000800 */
[----:B--2---:R-:W-:Y:S01]  /*85f0*/  FADD.FTZ R5, R81, R2 ;  /* 0x0000000251057221 */ /* 0x004fe20000010000 */
[----:B---3--:R-:W-:Y:S01]  /*8600*/  FFMA.FTZ R12, R38, UR34, -R77 ;  /* 0x00000022260c7c23 */ /* 0x008fe2000801084d */
[----:B------:R-:W-:Y:S01]  /*8610*/  FADD.FTZ R38, R8, R49 ;  /* 0x0000003108267221 */ /* 0x000fe20000010000 */
[--C-:B------:R-:W-:Y:S01]  /*8620*/  FFMA.FTZ R2, R56, UR34, -R77.reuse ;  /* 0x0000002238027c23 */ /* 0x100fe2000801084d */
[--C-:B------:R-:W-:Y:S01]  /*8630*/  FFMA.FTZ R49, R64, UR34, -R77.reuse ;  /* 0x0000002240317c23 */ /* 0x100fe2000801084d */
[----:B------:R-:W-:Y:S01]  /*8640*/  FFMA.FTZ R80, R80, UR34, -R77 ;  /* 0x0000002250507c23 */ /* 0x000fe2000801084d */
[----:B------:R-:W-:Y:S01]  /*8650*/  FADD.FTZ R27, R15, R38 ;  /* 0x000000260f1b7221 */ /* 0x000fe20000010000 */
[----:B------:R-:W1:Y:S01]  /*8660*/  MUFU.EX2 R13, R13 ;  /* 0x0000000d000d7308 */ /* 0x000e620000000800 */
[----:B----4-:R-:W-:Y:S01]  /*8670*/  FADD.FTZ R7, R82, R5 ;  /* 0x0000000552077221 */ /* 0x010fe20000010000 */
[----:B------:R-:W-:Y:S01]  /*8680*/  F2FP.F16.F32.PACK_AB R5, R81, R74 ;  /* 0x0000004a5105723e */ /* 0x000fe200000000ff */
[----:B------:R-:W-:Y:S01]  /*8690*/  FADD.FTZ R38, R24, R27 ;  /* 0x0000001b18267221 */ /* 0x000fe20000010000 */
[--C-:B------:R-:W-:Y:S01]  /*86a0*/  FFMA.FTZ R27, R60, UR34, -R77.reuse ;  /* 0x000000223c1b7c23 */ /* 0x100fe2000801084d */
[--C-:B------:R-:W-:Y:S01]  /*86b0*/  FFMA.FTZ R75, R75, UR34, -R77.reuse ;  /* 0x000000224b4b7c23 */ /* 0x100fe2000801084d */
[----:B------:R-:W-:Y:S01]  /*86c0*/  FFMA.FTZ R77, R78, UR34, -R77 ;  /* 0x000000224e4d7c23 */ /* 0x000fe2000801084d */
[----:B------:R-:W-:Y:S01]  /*86d0*/  FADD.FTZ R53, R25, R38 ;  /* 0x0000002619357221 */ /* 0x000fe20000010000 */
[----:B------:R-:W2:Y:S01]  /*86e0*/  MUFU.EX2 R20, R20 ;  /* 0x0000001400147308 */ /* 0x000ea20000000800 */
[C---:B0-----:R-:W-:Y:S01]  /*86f0*/  FADD.FTZ R30, R84.reuse, R7 ;  /* 0x00000007541e7221 */ /* 0x041fe20000010000 */
[----:B------:R-:W-:Y:S01]  /*8700*/  F2FP.F16.F32.PACK_AB R7, R84, R82 ;  /* 0x000000525407723e */ /* 0x000fe200000000ff */
[----:B------:R-:W-:Y:S01]  /*8710*/  UMOV UR46, UR56 ;  /* 0x00000038002e7c82 */ /* 0x000fe20008000000 */
[----:B------:R-:W-:Y:S01]  /*8720*/  F2FP.F16.F32.PACK_AB R56, R55, R54 ;  /* 0x000000363738723e */ /* 0x000fe200000000ff */
[-C--:B------:R-:W-:Y:S01]  /*8730*/  FMUL.FTZ R88, R88, R73.reuse ;  /* 0x0000004958587220 */ /* 0x080fe20000410000 */
[----:B------:R-:W-:Y:S01]  /*8740*/  F2FP.F16.F32.PACK_AB R64, R63, R62 ;  /* 0x0000003e3f40723e */ /* 0x000fe200000000ff */
[----:B------:R0:W-:Y:S01]  /*8750*/  STSM.16.M88.4 [R17+0x21800], R4 ;  /* 0x0218000411007844 */ /* 0x0001e20000000200 */
        /* <DEDUP_REMOVED lines=15> */
[----:B0-----:R-:W-:Y:S01]  /*8850*/  F2FP.F16.F32.PACK_AB R4, R15, R8 ;  /* 0x000000080f04723e */ /* 0x001fe200000000ff */
[----:B------:R-:W0:Y:S01]  /*8860*/  MUFU.EX2 R46, R46 ;  /* 0x0000002e002e7308 */ /* 0x000e220000000800 */
[----:B---3--:R-:W-:Y:S01]  /*8870*/  FADD.FTZ R31, R21, R30 ;  /* 0x0000001e151f7221 */ /* 0x008fe20000010000 */
[----:B------:R-:W-:Y:S01]  /*8880*/  FADD.FTZ R30, R28, R53 ;  /* 0x000000351c1e7221 */ /* 0x000fe20000010000 */
[----:B------:R-:W-:Y:S01]  /*8890*/  F2FP.F16.F32.PACK_AB R6, R25, R24 ;  /* 0x000000181906723e */ /* 0x000fe200000000ff */
[----:B------:R-:W-:Y:S01]  /*88a0*/  FMUL.FTZ R112, R112, R73 ;  /* 0x0000004970707220 */ /* 0x000fe20000410000 */
[----:B------:R-:W-:Y:S01]  /*88b0*/  F2FP.F16.F32.PACK_AB R5, R20, R13 ;  /* 0x0000000d1405723e */ /* 0x000fe200000000ff */
[C---:B------:R-:W-:Y:S01]  /*88c0*/  FADD.FTZ R53, R29.reuse, R30 ;  /* 0x0000001e1d357221 */ /* 0x040fe20000010000 */
[----:B------:R-:W-:Y:S01]  /*88d0*/  F2FP.F16.F32.PACK_AB R28, R29, R28 ;  /* 0x0000001c1d1c723e */ /* 0x000fe200000000ff */
[----:B------:R-:W2:Y:S01]  /*88e0*/  MUFU.EX2 R47, R47 ;  /* 0x0000002f002f7308 */ /* 0x000ea20000000800 */
        /* <DEDUP_REMOVED lines=8> */
[----:B0-----:R-:W-:Y:S01]  /*8970*/  FADD.FTZ R30, R46, R31 ;  /* 0x0000001f2e1e7221 */ /* 0x001fe20000010000 */
[----:B------:R-:W-:Y:S01]  /*8980*/  FADD.FTZ R38, R36, R53 ;  /* 0x0000003524267221 */ /* 0x000fe20000010000 */
[----:B------:R0:W-:Y:S01]  /*8990*/  STSM.16.M88.4 [R22], R4 ;  /* 0x0000000416007844 */ /* 0x0001e20000000200 */
[C---:B------:R-:W-:Y:S01]  /*89a0*/  F2FP.F16.F32.PACK_AB R36, R37.reuse, R36 ;  /* 0x000000242524723e */ /* 0x040fe200000000ff */
[-C--:B------:R-:W-:Y:S01]  /*89b0*/  FMUL.FTZ R120, R120, R73.reuse ;  /* 0x0000004978787220 */ /* 0x080fe20000410000 */
[----:B------:R-:W-:Y:S01]  /*89c0*/  FADD.FTZ R53, R37, R38 ;  /* 0x0000002625357221 */ /* 0x000fe20000010000 */
[----:B------:R-:W-:Y:S01]  /*89d0*/  F2FP.F16.F32.PACK_AB R38, R41, R40 ;  /* 0x000000282926723e */ /* 0x000fe200000000ff */
[----:B------:R-:W3:Y:S01]  /*89e0*/  MUFU.EX2 R83, R83 ;  /* 0x0000005300537308 */ /* 0x000ee20000000800 */
[C---:B--2---:R-:W-:Y:S01]  /*89f0*/  FADD.FTZ R31, R47.reuse, R30 ;  /* 0x0000001e2f1f7221 */ /* 0x044fe20000010000 */
[----:B------:R-:W-:Y:S01]  /*8a00*/  FADD.FTZ R8, R40, R53 ;  /* 0x0000003528087221 */ /* 0x000fe20000010000 */
[----:B------:R-:W-:Y:S01]  /*8a10*/  F2FP.F16.F32.PACK_AB R29, R47, R46 ;  /* 0x0000002e2f1d723e */ /* 0x000fe200000000ff */
[-C--:B------:R-:W-:Y:S01]  /*8a20*/  FMUL.FTZ R121, R121, R73.reuse ;  /* 0x0000004979797220 */ /* 0x080fe20000410000 */
[----:B------:R-:W-:Y:S01]  /*8a30*/  F2FP.F16.F32.PACK_AB R46, R51, R50 ;  /* 0x00000032332e723e */ /* 0x000fe200000000ff */
[----:B------:R-:W-:Y:S01]  /*8a40*/  FADD.FTZ R15, R41, R8 ;  /* 0x00000008290f7221 */ /* 0x000fe20000010000 */
[-C--:B------:R-:W-:Y:S01]  /*8a50*/  FMUL.FTZ R124, R124, R73.reuse ;  /* 0x000000497c7c7220 */ /* 0x080fe20000410000 */
[----:B------:R-:W2:Y:S01]  /*8a60*/  MUFU.EX2 R12, R12 ;  /* 0x0000000c000c7308 */ /* 0x000ea20000000800 */
[----:B-1----:R-:W-:Y:S01]  /*8a70*/  FADD.FTZ R30, R34, R31 ;  /* 0x0000001f221e7221 */ /* 0x002fe20000010000 */
[-C--:B------:R-:W-:Y:S01]  /*8a80*/  FMUL.FTZ R125, R125, R73.reuse ;  /* 0x000000497d7d7220 */ /* 0x080fe20000410000 */
[-C--:B------:R-:W-:Y:S01]  /*8a90*/  FMUL.FTZ R128, R128, R73.reuse ;  /* 0x0000004980807220 */ /* 0x080fe20000410000 */
[-C--:B------:R-:W-:Y:S01]  /*8aa0*/  FMUL.FTZ R129, R129, R73.reuse ;  /* 0x0000004981817220 */ /* 0x080fe20000410000 */
[-C--:B------:R-:W-:Y:S01]  /*8ab0*/  FMUL.FTZ R132, R132, R73.reuse ;  /* 0x0000004984847220 */ /* 0x080fe20000410000 */
[----:B------:R-:W-:Y:S01]  /*8ac0*/  FMUL.FTZ R133, R133, R73 ;  /* 0x0000004985857220 */ /* 0x000fe20000410000 */
[-C--:B------:R-:W-:Y:S01]  /*8ad0*/  FMUL.FTZ R90, R90, R9.reuse ;  /* 0x000000095a5a7220 */ /* 0x080fe20000410000 */
[----:B------:R-:W1:Y:S01]  /*8ae0*/  MUFU.EX2 R14, R14 ;  /* 0x0000000e000e7308 */ /* 0x000e620000000800 */
[----:B---3--:R-:W-:Y:S01]  /*8af0*/  FADD.FTZ R31, R83, R30 ;  /* 0x0000001e531f7221 */ /* 0x008fe20000010000 */
[----:B------:R-:W-:Y:S01]  /*8b00*/  F2FP.F16.F32.PACK_AB R30, R33, R32 ;  /* 0x00000020211e723e */ /* 0x000fe200000000ff */
[----:B------:R-:W-:Y:S01]  /*8b10*/  FADD.FTZ R32, R44, R15 ;  /* 0x0000000f2c207221 */ /* 0x000fe20000010000 */
[----:B------:R-:W-:Y:S01]  /*8b20*/  F2FP.F16.F32.PACK_AB R44, R45, R44 ;  /* 0x0000002c2d2c723e */ /* 0x000fe200000000ff */
[-C--:B------:R-:W-:Y:S01]  /*8b30*/  FMUL.FTZ R91, R91, R9.reuse ;  /* 0x000000095b5b7220 */ /* 0x080fe20000410000 */
[-C--:B------:R-:W-:Y:S01]  /*8b40*/  FMUL.FTZ R94, R94, R9.reuse ;  /* 0x000000095e5e7220 */ /* 0x080fe20000410000 */
[----:B------:R-:W-:Y:S01]  /*8b50*/  FADD.FTZ R15, R45, R32 ;  /* 0x000000202d0f7221 */ /* 0x000fe20000010000 */
        /* <DEDUP_REMOVED lines=12> */
[----:B------:R-:W-:Y:S01]  /*8c20*/  F2FP.F16.F32.PACK_AB R31, R83, R34 ;  /* 0x00000022531f723e */ /* 0x000fe200000000ff */
[-C--:B------:R-:W-:Y:S01]  /*8c30*/  FMUL.FTZ R110, R110, R9.reuse ;  /* 0x000000096e6e7220 */ /* 0x080fe20000410000 */
[-C--:B------:R-:W-:Y:S01]  /*8c40*/  FMUL.FTZ R111, R111, R9.reuse ;  /* 0x000000096f6f7220 */ /* 0x080fe20000410000 */
[-C--:B------:R-:W-:Y:S01]  /*8c50*/  FMUL.FTZ R114, R114, R9.reuse ;  /* 0x0000000972727220 */ /* 0x080fe20000410000 */
[----:B------:R-:W1:Y:S01]  /*8c60*/  MUFU.EX2 R42, R42 ;  /* 0x0000002a002a7308 */ /* 0x000e620000000800 */
[----:B---3--:R-:W-:Y:S01]  /*8c70*/  FADD.FTZ R24, R39, R24 ;  /* 0x0000001827187221 */ /* 0x008fe20000010000 */
[----:B------:R-:W-:Y:S01]  /*8c80*/  STSM.16.M88.4 [R19], R28 ;  /* 0x0000001c13007844 */ /* 0x000fe20000000200 */
[-C--:B------:R-:W-:Y:S01]  /*8c90*/  FMUL.FTZ R115, R115, R9.reuse ;  /* 0x0000000973737220 */ /* 0x080fe20000410000 */
[-C--:B------:R-:W-:Y:S01]  /*8ca0*/  FMUL.FTZ R118, R118, R9.reuse ;  /* 0x0000000976767220 */ /* 0x080fe20000410000 */
[-C--:B------:R-:W-:Y:S01]  /*8cb0*/  FMUL.FTZ R119, R119, R9.reuse ;  /* 0x0000000977777220 */ /* 0x080fe20000410000 */
[-C--:B------:R-:W-:Y:S01]  /*8cc0*/  FMUL.FTZ R122, R122, R9.reuse ;  /* 0x000000097a7a7220 */ /* 0x080fe20000410000 */
[----:B------:R-:W-:Y:S01]  /*8cd0*/  FMUL.FTZ R123, R123, R9 ;  /* 0x000000097b7b7220 */ /* 0x000fe20000410000 */
[----:B------:R-:W3:Y:S01]  /*8ce0*/  MUFU.EX2 R43, R43 ;  /* 0x0000002b002b7308 */ /* 0x000ee20000000800 */
[C---:B--2---:R-:W-:Y:S01]  /*8cf0*/  FADD.FTZ R13, R35.reuse, R24 ;  /* 0x00000018230d7221 */ /* 0x044fe20000010000 */
[----:B------:R-:W-:Y:S01]  /*8d00*/  FADD.FTZ R24, R50, R15 ;  /* 0x0000000f32187221 */ /* 0x000fe20000010000 */
[----:B------:R-:W-:Y:S01]  /*8d10*/  F2FP.F16.F32.PACK_AB R39, R35, R39 ;  /* 0x000000272327723e */ /* 0x000fe200000000ff */
[-C--:B------:R-:W-:Y:S01]  /*8d20*/  FMUL.FTZ R126, R126, R9.reuse ;  /* 0x000000097e7e7220 */ /* 0x080fe20000410000 */
[-C--:B------:R-:W-:Y:S01]  /*8d30*/  FMUL.FTZ R127, R127, R9.reuse ;  /* 0x000000097f7f7220 */ /* 0x080fe20000410000 */
[----:B------:R-:W-:Y:S01]  /*8d40*/  FADD.FTZ R21, R51, R24 ;  /* 0x0000001833157221 */ /* 0x000fe20000010000 */
[-C--:B------:R-:W-:Y:S01]  /*8d50*/  FMUL.FTZ R130, R130, R9.reuse ;  /* 0x0000000982827220 */ /* 0x080fe20000410000 */
[----:B------:R-:W2:Y:S01]  /*8d60*/  MUFU.EX2 R3, R3 ;  /* 0x0000000300037308 */ /* 0x000ea20000000800 */
[----:B-1----:R-:W-:Y:S01]  /*8d70*/  FADD.FTZ R20, R42, R13 ;  /* 0x0000000d2a147221 */ /* 0x002fe20000010000 */
[----:B------:R-:W-:Y:S01]  /*8d80*/  STSM.16.M88.4 [R18], R36 ;  /* 0x0000002412007844 */ /* 0x000fe20000000200 */
[-C--:B------:R-:W-:Y:S01]  /*8d90*/  FMUL.FTZ R131, R131, R9.reuse ;  /* 0x0000000983837220 */ /* 0x080fe20000410000 */
[-C--:B------:R-:W-:Y:S01]  /*8da0*/  FMUL.FTZ R134, R134, R9.reuse ;  /* 0x0000000986867220 */ /* 0x080fe20000410000 */
[----:B------:R-:W-:-:S03]  /*8db0*/  FMUL.FTZ R135, R135, R9 ;  /* 0x0000000987877220 */ /* 0x000fc60000410000 */
[----:B------:R-:W1:Y:S01]  /*8dc0*/  MUFU.EX2 R48, R48 ;  /* 0x0000003000307308 */ /* 0x000e620000000800 */
[C---:B---3--:R-:W-:Y:S01]  /*8dd0*/  FADD.FTZ R20, R43.reuse, R20 ;  /* 0x000000142b147221 */ /* 0x048fe20000010000 */
[----:B------:R-:W-:-:S06]  /*8de0*/  F2FP.F16.F32.PACK_AB R45, R43, R42 ;  /* 0x0000002a2b2d723e */ /* 0x000fcc00000000ff */
[----:B------:R-:W3:Y:S01]  /*8df0*/  MUFU.EX2 R2, R2 ;  /* 0x0000000200027308 */ /* 0x000ee20000000800 */
[----:B--2---:R-:W-:Y:S01]  /*8e00*/  FADD.FTZ R15, R3, R20 ;  /* 0x00000014030f7221 */ /* 0x004fe20000010000 */
[----:B------:R-:W-:-:S04]  /*8e10*/  FADD.FTZ R20, R54, R21 ;  /* 0x0000001536147221 */ /* 0x000fc80000010000 */
[----:B------:R-:W-:Y:S02]  /*8e20*/  FADD.FTZ R21, R55, R20 ;  /* 0x0000001437157221 */ /* 0x000fe40000010000 */
[----:B------:R-:W2:Y:S01]  /*8e30*/  MUFU.EX2 R57, R57 ;  /* 0x0000003900397308 */ /* 0x000ea20000000800 */
[----:B-1----:R-:W-:Y:S01]  /*8e40*/  FADD.FTZ R15, R48, R15 ;  /* 0x0000000f300f7221 */ /* 0x002fe20000010000 */
[----:B0-----:R-:W-:Y:S01]  /*8e50*/  FADD.FTZ R6, R58, R21 ;  /* 0x000000153a067221 */ /* 0x001fe20000010000 */
[----:B------:R-:W-:Y:S02]  /*8e60*/  F2FP.F16.F32.PACK_AB R47, R48, R3 ;  /* 0x00000003302f723e */ /* 0x000fe400000000ff */
[C---:B------:R-:W-:Y:S01]  /*8e70*/  F2FP.F16.F32.PACK_AB R58, R59.reuse, R58 ;  /* 0x0000003a3b3a723e */ /* 0x040fe200000000ff */
[----:B------:R-:W-:Y:S02]  /*8e80*/  FADD.FTZ R7, R59, R6 ;  /* 0x000000063b077221 */ /* 0x000fe40000010000 */
[----:B------:R-:W0:Y:S01]  /*8e90*/  MUFU.EX2 R27, R27 ;  /* 0x0000001b001b7308 */ /* 0x000e220000000800 */
[----:B---3--:R-:W-:Y:S01]  /*8ea0*/  FADD.FTZ R4, R2, R15 ;  /* 0x0000000f02047221 */ /* 0x008fe20000010000 */
[----:B------:R-:W-:Y:S01]  /*8eb0*/  FADD.FTZ R6, R62, R7 ;  /* 0x000000073e067221 */ /* 0x000fe20000010000 */
[----:B------:R-:W-:Y:S05]  /*8ec0*/  STSM.16.M88.4 [R17+0x27800], R44 ;  /* 0x0278002c11007844 */ /* 0x000fea0000000200 */
[----:B------:R-:W1:Y:S01]  /*8ed0*/  MUFU.EX2 R52, R52 ;  /* 0x0000003400347308 */ /* 0x000e620000000800 */
[C---:B--2---:R-:W-:Y:S01]  /*8ee0*/  FADD.FTZ R4, R57.reuse, R4 ;  /* 0x0000000439047221 */ /* 0x044fe20000010000 */
[----:B------:R-:W-:-:S06]  /*8ef0*/  F2FP.F16.F32.PACK_AB R57, R57, R2 ;  /* 0x000000023939723e */ /* 0x000fcc00000000ff */
[----:B------:R-:W2:Y:S01]  /*8f00*/  MUFU.EX2 R49, R49 ;  /* 0x0000003100317308 */ /* 0x000ea20000000800 */
[----:B0-----:R-:W-:-:S07]  /*8f10*/  FADD.FTZ R5, R27, R4 ;  /* 0x000000041b057221 */ /* 0x001fce0000010000 */
[----:B------:R-:W0:Y:S01]  /*8f20*/  MUFU.EX2 R8, R65 ;  /* 0x0000004100087308 */ /* 0x000e220000000800 */
[C---:B-1----:R-:W-:Y:S01]  /*8f30*/  FADD.FTZ R4, R52.reuse, R5 ;  /* 0x0000000534047221 */ /* 0x042fe20000010000 */
[----:B------:R-:W-:Y:S01]  /*8f40*/  FADD.FTZ R5, R63, R6 ;  /* 0x000000063f057221 */ /* 0x000fe20000010000 */
[----:B------:R-:W-:-:S05]  /*8f50*/  F2FP.F16.F32.PACK_AB R59, R52, R27 ;  /* 0x0000001b343b723e */ /* 0x000fca00000000ff */
[----:B------:R-:W1:Y:S01]  /*8f60*/  MUFU.EX2 R69, R69 ;  /* 0x0000004500457308 */ /* 0x000e620000000800 */
[----:B--2---:R-:W-:Y:S01]  /*8f70*/  FADD.FTZ R3, R49, R4 ;  /* 0x0000000431037221 */ /* 0x004fe20000010000 */
[----:B------:R-:W-:Y:S01]  /*8f80*/  FADD.FTZ R4, R66, R5 ;  /* 0x0000000542047221 */ /* 0x000fe20000010000 */
[C---:B------:R-:W-:Y:S01]  /*8f90*/  F2FP.F16.F32.PACK_AB R66, R67.reuse, R66 ;  /* 0x000000424342723e */ /* 0x040fe200000000ff */
[----:B------:R-:W-:Y:S02]  /*8fa0*/  STSM.16.M88.4 [R23], R56 ;  /* 0x0000003817007844 */ /* 0x000fe40000000200 */
[----:B------:R-:W-:Y:S02]  /*8fb0*/  FADD.FTZ R6, R67, R4 ;  /* 0x0000000443067221 */ /* 0x000fe40000010000 */
        /* <DEDUP_REMOVED lines=11> */
[----:B------:R-:W-:Y:S02]  /*9070*/  F2FP.F16.F32.PACK_AB R67, R13, R68 ;  /* 0x000000440d43723e */ /* 0x000fe400000000ff */
[----:B------:R-:W-:-:S03]  /*9080*/  F2FP.F16.F32.PACK_AB R4, R71, R69 ;  /* 0x000000454704723e */ /* 0x000fc600000000ff */
[----:B------:R-:W-:Y:S01]  /*9090*/  STSM.16.M88.4 [R19+0x6000], R64 ;  /* 0x0060004013007844 */ /* 0x000fe20000000200 */
[----:B------:R-:W1:Y:S01]  /*90a0*/  MUFU.EX2 R80, R80 ;  /* 0x0000005000507308 */ /* 0x000e620000000800 */
[----:B--2---:R-:W-:Y:S01]  /*90b0*/  F2FP.F16.F32.PACK_AB R6, R72, R70 ;  /* 0x000000464806723e */ /* 0x004fe200000000ff */
[----:B------:R-:W-:-:S06]  /*90c0*/  FADD.FTZ R15, R70, R15 ;  /* 0x0000000f460f7221 */ /* 0x000fcc0000010000 */
[----:B------:R-:W2:Y:S01]  /*90d0*/  MUFU.EX2 R12, R75 ;  /* 0x0000004b000c7308 */ /* 0x000ea20000000800 */
[----:B0-----:R-:W-:-:S07]  /*90e0*/  FADD.FTZ R3, R20, R3 ;  /* 0x0000000314037221 */ /* 0x001fce0000010000 */
[----:B------:R-:W0:Y:S01]  /*90f0*/  MUFU.EX2 R77, R77 ;  /* 0x0000004d004d7308 */ /* 0x000e220000000800 */
[C---:B-1----:R-:W-:Y:S01]  /*9100*/  F2FP.F16.F32.PACK_AB R5, R80.reuse, R20 ;  /* 0x000000145005723e */ /* 0x042fe200000000ff */
[----:B------:R-:W-:-:S04]  /*9110*/  FADD.FTZ R3, R80, R3 ;  /* 0x0000000350037221 */ /* 0x000fc80000010000 */
[----:B--2---:R-:W-:Y:S01]  /*9120*/  FADD.FTZ R2, R12, R3 ;  /* 0x000000030c027221 */ /* 0x004fe20000010000 */
[----:B------:R-:W-:Y:S01]  /*9130*/  FADD.FTZ R3, R72, R15 ;  /* 0x0000000f48037221 */ /* 0x000fe20000010000 */
[C---:B0-----:R-:W-:Y:S02]  /*9140*/  F2FP.F16.F32.PACK_AB R7, R77.reuse, R12 ;  /* 0x0000000c4d07723e */ /* 0x041fe400000000ff */
[----:B------:R-:W-:-:S03]  /*9150*/  FADD.FTZ R2, R77, R2 ;  /* 0x000000024d027221 */ /* 0x000fc60000010000 */
[----:B------:R0:W-:Y:S01]  /*9160*/  STSM.16.M88.4 [R18+0x6000], R4 ;  /* 0x0060000412007844 */ /* 0x0001e20000000200 */
[----:B------:R1:W-:Y:S06]  /*9170*/  MEMBAR.ALL.CTA ;  /* 0x0000000000007992 */ /* 0x0003ec0000008000 */
[----:B-1----:R-:W1:Y:S01]  /*9180*/  FENCE.VIEW.ASYNC.S ;  /* 0x00000000000073c6 */ /* 0x002e620000000000 */
[----:B0-----:R-:W-:Y:S02]  /*9190*/  IMAD.MOV.U32 R4, RZ, RZ, R10 ;  /* 0x000000ffff047224 */ /* 0x001fe400078e000a */
[----:B------:R-:W-:Y:S01]  /*91a0*/  IMAD.MOV.U32 R7, RZ, RZ, R11 ;  /* 0x000000ffff077224 */ /* 0x000fe200078e000b */
[----:B-1----:R-:W-:Y:S01]  /*91b0*/  NOP ;  /* 0x0000000000007918 */ /* 0x002fe20000000000 */
[----:B------:R-:W-:Y:S05]  /*91c0*/  @P2 BRA `(.L_x_11034) ;  /* 0xffffffc400bc2947 */ /* 0x000fea000383ffff */
[----:B------:R-:W-:Y:S01]  /*91d0*/  IMAD.MOV.U32 R7, RZ, RZ, R11 ;  /* 0x000000ffff077224 */ /* 0x000fe200078e000b */
[----:B------:R-:W-:Y:S01]  /*91e0*/  UMOV UR46, UR56 ;  /* 0x00000038002e7c82 */ /* 0x000fe20008000000 */
[----:B------:R-:W-:Y:S01]  /*91f0*/  IMAD.MOV.U32 R4, RZ, RZ, R10 ;  /* 0x000000ffff047224 */ /* 0x000fe200078e000a */
[----:B------:R-:W-:-:S06]  /*9200*/  UMOV UR49, UR55 ;  /* 0x0000003700317c82 */ /* 0x000fcc0008000000 */
.L_x_11017:
        /* <DEDUP_REMOVED lines=26> */
.L_x_11036:
[----:B------:R-:W-:-:S11]  /*93b0*/  UISETP.NE.AND UP1, UPT, UR18, 0x1, UPT ;  /* 0x000000011200788c */ /* 0x000fd6000bf25270 */
[----:B------:R-:W-:Y:S02]  /*93c0*/  @UP1 ULDC.64 UR6, c[0x0][0x9e8] ;  /* 0x00027a0000061ab9 */ /* 0x000fe40000000a00 */
[----:B------:R-:W-:-:S04]  /*93d0*/  UIMAD.WIDE.U32 UR10, UR14, UR6, URZ ;  /* 0x000000060e0a72a5 */ /* 0x000fc8000f8e003f */
[----:B------:R-:W-:-:S12]  /*93e0*/  @UP1 USHF.R.U32.HI UR14, URZ, UR7, UR11 ;  /* 0x000000073f0e1299 */ /* 0x000fd8000801160b */
.L_x_11037:
[----:B------:R-:W-:-:S04]  /*93f0*/  UIMAD UR14, UR14, UR18, URZ ;  /* 0x000000120e0e72a4 */ /* 0x000fc8000f8e023f */
[----:B------:R-:W-:-:S04]  /*9400*/  UISETP.LT.AND UP1, UPT, UR15, UR14, UPT ;  /* 0x0000000e0f00728c */ /* 0x000fc8000bf21270 */
[----:B------:R-:W-:-:S12]  /*9410*/  USEL UR15, UR15, UR14, !UP1 ;  /* 0x0000000e0f0f7287 */ /* 0x000fd8000c800000 */
.L_x_11035:
        /* <DEDUP_REMOVED lines=14> */
.L_x_11047:
        /* <DEDUP_REMOVED lines=9> */
.L_x_11040:
[----:B------:R-:W-:Y:S01]  /*9590*/  ULEA UR6, UR46, UR42, 0x3 ;  /* 0x0000002a2e067291 */ /* 0x000fe2000f8e183f */
[----:B------:R-:W-:-:S05]  /*95a0*/  IMAD.U32 R4, RZ, RZ, UR49 ;  /* 0x00000031ff047e24 */ /* 0x000fca000f8e00ff */
[----:B------:R-:W-:-:S04]  /*95b0*/  SHF.L.U32 R4, R4, 0x1f, RZ ;  /* 0x0000001f04047819 */ /* 0x000fc800000006ff */
[----:B------:R1:W2:Y:S01]  /*95c0*/  SYNCS.PHASECHK.TRANS64.TRYWAIT P2, [UR6+0x2d830], R4 ;  /* 0x02d83004ff0075a7 */ /* 0x0002a20008040146 */
[----:B------:R-:W-:Y:S05]  /*95d0*/  @!P0 BRA `(.L_x_11041) ;  /* 0x0000000000048947 */ /* 0x000fea0003800000 */
[----:B------:R-:W-:Y:S01]  /*95e0*/  BPT.TRAP 0x1 ;  /* 0x000000040000795c */ /* 0x000fe20000300000 */
.L_x_11041:
[----:B--2---:R-:W-:Y:S05]  /*95f0*/  @P2 BRA `(.L_x_11039) ;  /* 0x0000000000082947 */ /* 0x004fea0003800000 */
[----:B------:R-:W2:Y:S02]  /*9600*/  SYNCS.PHASECHK.TRANS64.TRYWAIT P2, [UR6+0x2d830], R4 ;  /* 0x02d83004ff0075a7 */ /* 0x000ea40008040146 */
[----:B--2---:R-:W-:Y:S05]  /*9610*/  @!P2 BRA `(.L_x_11042) ;  /* 0x000000ec00c8a947 */ /* 0x004fea0003800000 */
.L_x_11039:
        /* <DEDUP_REMOVED lines=37> */
.L_x_11044:
[----:B------:R-:W-:Y:S01]  /*9870*/  ULEA UR6, UR53, UR42, 0x3 ;  /* 0x0000002a35067291 */ /* 0x000fe2000f8e183f */
[----:B------:R-:W-:-:S05]  /*9880*/  IMAD.U32 R4, RZ, RZ, UR28 ;  /* 0x0000001cff047e24 */ /* 0x000fca000f8e00ff */
[----:B------:R-:W-:-:S04]  /*9890*/  SHF.L.U32 R4, R4, 0x1f, RZ ;  /* 0x0000001f04047819 */ /* 0x000fc800000006ff */
[----:B------:R0:W1:Y:S01]  /*98a0*/  SYNCS.PHASECHK.TRANS64.TRYWAIT P2, [UR6+0x2d850], R4 ;  /* 0x02d85004ff0075a7 */ /* 0x0000620008040146 */
[----:B------:R-:W-:Y:S05]  /*98b0*/  @!P0 BRA `(.L_x_11045) ;  /* 0x0000000000048947 */ /* 0x000fea0003800000 */
[----:B------:R-:W-:Y:S01]  /*98c0*/  BPT.TRAP 0x1 ;  /* 0x000000040000795c */ /* 0x000fe20000300000 */
.L_x_11045:
[----:B-1----:R-:W-:Y:S05]  /*98d0*/  @P2 BRA `(.L_x_11043) ;  /* 0x0000000000082947 */ /* 0x002fea0003800000 */
[----:B------:R-:W1:Y:S02]  /*98e0*/  SYNCS.PHASECHK.TRANS64.TRYWAIT P2, [UR6+0x2d850], R4 ;  /* 0x02d85004ff0075a7 */ /* 0x000e640008040146 */
[----:B-1----:R-:W-:Y:S05]  /*98f0*/  @!P2 BRA `(.L_x_11046) ;  /* 0x000000ec0028a947 */ /* 0x002fea0003800000 */
.L_x_11043:
[----:B------:R-:W-:Y:S01]  /*9900*/  UIADD3 UR6, UR42, 0x400, URZ ;  /* 0x000004002a067890 */ /* 0x000fe2000fffe03f */
[----:B------:R-:W-:Y:S01]  /*9910*/  WARPGROUP.ARRIVE ;  /* 0x00000000000079c5 */ /* 0x000fe20000000000 */
[----:B------:R-:W-:Y:S01]  /*9920*/  UMOV UR29, 0x40000040 ;  /* 0x40000040001d7882 */ /* 0x000fe20000000000 */
[----:B------:R-:W-:Y:S01]  /*9930*/  UMOV UR31, 0x80000020 ;  /* 0x80000020001f7882 */ /* 0x000fe20000000000 */
[----:B------:R-:W-:Y:S01]  /*9940*/  USHF.R.U32.HI UR6, URZ, 0x4, UR6 ;  /* 0x000000043f067899 */ /* 0x000fe20008011606 */
[----:B-1----:R-:W-:Y:S01]  /*9950*/  FMUL.FTZ R7, R24, UR35 ;  /* 0x0000002318077c20 */ /* 0x002fe20008410000 */
        /* <DEDUP_REMOVED lines=84> */
[----:B0-----:R-:W-:-:S07]  /*9ea0*/  FMNMX.FTZ R4, R31, R4, !PT ;  /* 0x000000041f047209 */ /* 0x001fce0007810000 */
[----:B------:R-:W0:Y:S01]  /*9eb0*/  MUFU.TANH R37, R37 ;  /* 0x0000002500257308 */ /* 0x000e220000002400 */
[----:B---3--:R-:W-:-:S07]  /*9ec0*/  FMNMX.FTZ R4, R33, R4, !PT ;  /* 0x0000000421047209 */ /* 0x008fce0007810000 */
[----:B------:R-:W3:Y:S01]  /*9ed0*/  MUFU.TANH R38, R38 ;  /* 0x0000002600267308 */ /* 0x000ee20000002400 */
[----:B--2---:R-:W-:Y:S02]  /*9ee0*/  FMNMX.FTZ R4, R35, R4, !PT ;  /* 0x0000000423047209 */ /* 0x004fe40007810000 */
[----:B-1----:R-:W-:Y:S02]  /*9ef0*/  SHF.R.U32.HI R149, RZ, 0x7, R150 ;  /* 0x00000007ff957819 */ /* 0x002fe40000011696 */
[----:B------:R-:W-:-:S03]  /*9f00*/  ISETP.GE.U32.AND P2, PT, R150, 0x180, PT ;  /* 0x000001809600780c */ /* 0x000fc60003f46070 */
[----:B------:R-:W1:Y:S01]  /*9f10*/  MUFU.TANH R41, R41 ;  /* 0x0000002900297308 */ /* 0x000e620000002400 */
[----:B0-----:R-:W-:Y:S01]  /*9f20*/  FMNMX.FTZ R59, R37, R4, !PT ;  /* 0x00000004253b7209 */ /* 0x001fe20007810000 */
[----:B------:R-:W-:Y:S02]  /*9f30*/  WARPGROUP.DEPBAR.LE gsb0, 0x0 ;  /* 0x00008000000079c5 */ /* 0x000fe40000010000 */
[----:B------:R-:W-:-:S04]  /*9f40*/  WARPGROUP.ARRIVE ;  /* 0x00000000000079c5 */ /* 0x000fc80000000000 */
[----:B------:R-:W0:Y:S01]  /*9f50*/  MUFU.TANH R43, R43 ;  /* 0x0000002b002b7308 */ /* 0x000e220000002400 */
[----:B---3--:R-:W-:Y:S01]  /*9f60*/  FMNMX.FTZ R4, R38, R59, !PT ;  /* 0x0000003b26047209 */ /* 0x008fe20007810000 */
[----:B------:R-:W-:Y:S01]  /*9f70*/  FMUL.FTZ R59, R76, UR35 ;  /* 0x000000234c3b7c20 */ /* 0x000fe20008410000 */
[----:B------:R-:W-:Y:S01]  /*9f80*/  FMUL.FTZ R76, R87, UR35 ;  /* 0x00000023574c7c20 */ /* 0x000fe20008410000 */
[----:B------:R-:W-:Y:S01]  /*9f90*/  HGMMA.64x96x16.F32 R88, gdesc[UR28].tnspB, R88, gsb0 ;  /* 0x416000001c5879f0 */ /* 0x000fe20008000858 */
[----:B------:R-:W-:Y:S02]  /*9fa0*/  UIADD3 UR28, UR6, 0x4, URZ ;  /* 0x00000004061c7890 */ /* 0x000fe4000fffe03f */
[----:B------:R-:W-:Y:S01]  /*9fb0*/  UIADD3 UR30, UR7, 0x80, URZ ;  /* 0x00000080071e7890 */ /* 0x000fe2000fffe03f */
[----:B------:R-:W2:Y:S01]  /*9fc0*/  MUFU.TANH R45, R45 ;  /* 0x0000002d002d7308 */ /* 0x000ea20000002400 */
[----:B------:R-:W-:Y:S01]  /*9fd0*/  UMOV UR29, 0x40000040 ;  /* 0x40000040001d7882 */ /* 0x000fe20000000000 */
[----:B------:R-:W-:Y:S01]  /*9fe0*/  UMOV UR31, 0x80000020 ;  /* 0x80000020001f7882 */ /* 0x000fe20000000000 */
[----:B-1----:R-:W-:-:S05]  /*9ff0*/  FMNMX.FTZ R4, R41, R4, !PT ;  /* 0x0000000429047209 */ /* 0x002fca0007810000 */
[----:B------:R-:W1:Y:S01]  /*a000*/  MUFU.TANH R46, R46 ;  /* 0x0000002e002e7308 */ /* 0x000e620000002400 */
[----:B0-----:R-:W-:-:S07]  /*a010*/  FMNMX.FTZ R4, R43, R4, !PT ;  /* 0x000000042b047209 */ /* 0x001fce0007810000 */
[----:B------:R-:W0:Y:S01]  /*a020*/  MUFU.TANH R49, R49 ;  /* 0x0000003100317308 */ /* 0x000e220000002400 */
[----:B--2---:R-:W-:-:S07]  /*a030*/  FMNMX.FTZ R61, R45, R4, !PT ;  /* 0x000000042d3d7209 */ /* 0x004fce0007810000 */
[----:B------:R-:W2:Y:S01]  /*a040*/  MUFU.TANH R50, R50 ;  /* 0x0000003200327308 */ /* 0x000ea20000002400 */
[----:B-1----:R-:W-:Y:S01]  /*a050*/  FMNMX.FTZ R4, R46, R61, !PT ;  /* 0x0000003d2e047209 */ /* 0x002fe20007810000 */
[----:B------:R-:W-:-:S06]  /*a060*/  FMUL.FTZ R61, R80, UR35 ;  /* 0x00000023503d7c20 */ /* 0x000fcc0008410000 */
        /* <DEDUP_REMOVED lines=16> */
[----:B--2---:R-:W-:Y:S01]  /*a170*/  FMNMX.FTZ R4, R58, R65, !PT ;  /* 0x000000413a047209 */ /* 0x004fe20007810000 */
[----:B------:R-:W-:Y:S01]  /*a180*/  FMUL.FTZ R65, R66, UR35 ;  /* 0x0000002342417c20 */ /* 0x000fe20008410000 */
[----:B------:R-:W-:Y:S01]  /*a190*/  FMUL.FTZ R66, R67, UR35 ;  /* 0x0000002343427c20 */ /* 0x000fe20008410000 */
[----:B------:R-:W-:Y:S01]  /*a1a0*/  FMUL.FTZ R67, R70, UR35 ;  /* 0x0000002346437c20 */ /* 0x000fe20008410000 */
[----:B------:R-:W-:Y:S01]  /*a1b0*/  FMUL.FTZ R70, R75, UR35 ;  /* 0x000000234b467c20 */ /* 0x000fe20008410000 */
[----:B------:R-:W-:Y:S02]  /*a1c0*/  FMUL.FTZ R75, R86, UR35 ;  /* 0x00000023564b7c20 */ /* 0x000fe40008410000 */
[----:B------:R-:W2:Y:S01]  /*a1d0*/  MUFU.TANH R61, R61 ;  /* 0x0000003d003d7308 */ /* 0x000ea20000002400 */
[----:B-1----:R-:W-:Y:S01]  /*a1e0*/  FMNMX.FTZ R69, R59, R4, !PT ;  /* 0x000000043b457209 */ /* 0x002fe20007810000 */
[----:B------:R-:W-:-:S02]  /*a1f0*/  WARPGROUP.DEPBAR.LE gsb0, 0x0 ;  /* 0x00008000000079c5 */ /* 0x000fc40000010000 */
        /* <DEDUP_REMOVED lines=13> */
[----:B0-----:R-:W-:Y:S01]  /*a2d0*/  FMNMX.FTZ R4, R64, R69, !PT ;  /* 0x0000004540047209 */ /* 0x001fe20007810000 */
[----:B------:R-:W-:Y:S01]  /*a2e0*/  FMUL.FTZ R69, R74, UR35 ;  /* 0x000000234a457c20 */ /* 0x000fe20008410000 */
[----:B------:R-:W-:-:S05]  /*a2f0*/  FMUL.FTZ R74, R83, UR35 ;  /* 0x00000023534a7c20 */ /* 0x000fca0008410000 */
[----:B------:R-:W0:Y:S01]  /*a300*/  MUFU.TANH R10, R10 ;  /* 0x0000000a000a7308 */ /* 0x000e220000002400 */
[----:B--2---:R-:W-:-:S05]  /*a310*/  FMNMX.FTZ R4, R63, R4, !PT ;  /* 0x000000043f047209 */ /* 0x004fca0007810000 */
[----:B------:R-:W2:Y:S02]  /*a320*/  SHFL.BFLY PT, R73, R4, 0x2, 0x1f ;  /* 0x0c401f0004497f89 */ /* 0x000ea400000e0000 */
[----:B------:R-:W3:Y:S08]  /*a330*/  MUFU.TANH R13, R13 ;  /* 0x0000000d000d7308 */ /* 0x000ef00000002400 */
[----:B------:R-:W4:Y:S08]  /*a340*/  MUFU.TANH R14, R14 ;  /* 0x0000000e000e7308 */ /* 0x000f300000002400 */
[----:B------:R-:W5:Y:S01]  /*a350*/  MUFU.TANH R20, R20 ;  /* 0x0000001400147308 */ /* 0x000f620000002400 */
[----:B--2---:R-:W-:Y:S01]  /*a360*/  FMNMX.FTZ R77, R4, R73, !PT ;  /* 0x00000049044d7209 */ /* 0x004fe20007810000 */
[----:B------:R-:W-:-:S06]  /*a370*/  FMUL.FTZ R73, R82, UR35 ;  /* 0x0000002352497c20 */ /* 0x000fcc0008410000 */
[----:B------:R-:W2:Y:S01]  /*a380*/  MUFU.TANH R24, R24 ;  /* 0x0000001800187308 */ /* 0x000ea20000002400 */
[----:B------:R-:W1:Y:S07]  /*a390*/  SHFL.BFLY PT, R4, R77, 0x1, 0x1f ;  /* 0x0c201f004d047f89 */ /* 0x000e6e00000e0000 */
[----:B------:R-:W2:Y:S08]  /*a3a0*/  MUFU.TANH R26, R26 ;  /* 0x0000001a001a7308 */ /* 0x000eb00000002400 */
[----:B------:R-:W2:Y:S08]  /*a3b0*/  MUFU.TANH R28, R28 ;  /* 0x0000001c001c7308 */ /* 0x000eb00000002400 */
[----:B------:R-:W2:Y:S01]  /*a3c0*/  MUFU.TANH R30, R30 ;  /* 0x0000001e001e7308 */ /* 0x000ea20000002400 */
[----:B-1----:R-:W-:-:S05]  /*a3d0*/  FMNMX.FTZ R4, R77, R4, !PT ;  /* 0x000000044d047209 */ /* 0x002fca0007810000 */
[C---:B------:R-:W-:Y:S02]  /*a3e0*/  FMUL.FTZ R78, R4.reuse, UR34 ;  /* 0x00000022044e7c20 */ /* 0x040fe40008410000 */
[----:B------:R-:W1:Y:S01]  /*a3f0*/  MUFU.TANH R32, R32 ;  /* 0x0000002000207308 */ /* 0x000e620000002400 */
[----:B------:R-:W-:Y:S01]  /*a400*/  FADD.FTZ R5, -R4, R5 ;  /* 0x0000000504057221 */ /* 0x000fe20000010100 */
[--C-:B------:R-:W-:Y:S01]  /*a410*/  FFMA.FTZ R77, R7, UR34, -R78.reuse ;  /* 0x00000022074d7c23 */ /* 0x100fe2000801084e */
[----:B------:R-:W-:Y:S02]  /*a420*/  FMNMX.FTZ R7, R8, R6, !PT ;  /* 0x0000000608077209 */ /* 0x000fe40007810000 */
[----:B------:R-:W-:Y:S01]  /*a430*/  FMUL.FTZ R5, R5, UR34 ;  /* 0x0000002205057c20 */ /* 0x000fe20008410000 */
[----:B------:R-:W-:Y:S02]  /*a440*/  WARPGROUP.DEPBAR.LE gsb0, 0x0 ;  /* 0x00008000000079c5 */ /* 0x000fe40000010000 */
[----:B------:R-:W-:Y:S01]  /*a450*/  WARPGROUP.ARRIVE ;  /* 0x00000000000079c5 */ /* 0x000fe20000000000 */
[----:B0-----:R-:W-:Y:S01]  /*a460*/  FMNMX.FTZ R80, R10, R7, !PT ;  /* 0x000000070a507209 */ /* 0x001fe20007810000 */
[----:B------:R-:W0:Y:S01]  /*a470*/  MUFU.TANH R34, R34 ;  /* 0x0000002200227308 */ /* 0x000e220000002400 */
        /* <DEDUP_REMOVED lines=31> */
[----:B-1----:R-:W-:Y:S01]  /*a670*/  FMNMX.FTZ R7, R32, R7, !PT ;  /* 0x0000000720077209 */ /* 0x002fe20007810000 */
[--C-:B------:R-:W-:Y:S01]  /*a680*/  FFMA.FTZ R46, R46, UR34, -R78.reuse ;  /* 0x000000222e2e7c23 */ /* 0x100fe2000801084e */
[--C-:B------:R-:W-:Y:S01]  /*a690*/  FFMA.FTZ R49, R49, UR34, -R78.reuse ;  /* 0x0000002231317c23 */ /* 0x100fe2000801084e */
[----:B------:R-:W1:Y:S01]  /*a6a0*/  MUFU.TANH R42, R42 ;  /* 0x0000002a002a7308 */ /* 0x000e620000002400 */
[----:B0-----:R-:W-:Y:S01]  /*a6b0*/  FMNMX.FTZ R7, R34, R7, !PT ;  /* 0x0000000722077209 */ /* 0x001fe20007810000 */
[--C-:B------:R-:W-:Y:S01]  /*a6c0*/  FFMA.FTZ R50, R50, UR34, -R78.reuse ;  /* 0x0000002232327c23 */ /* 0x100fe2000801084e */
[--C-:B------:R-:W-:Y:S01]  /*a6d0*/  FFMA.FTZ R53, R53, UR34, -R78.reuse ;  /* 0x0000002235357c23 */ /* 0x100fe2000801084e */
[--C-:B------:R-:W-:Y:S01]  /*a6e0*/  FFMA.FTZ R54, R54, UR34, -R78.reuse ;  /* 0x0000002236367c23 */ /* 0x100fe2000801084e */
[----:B---3--:R-:W-:Y:S01]  /*a6f0*/  FMNMX.FTZ R80, R36, R7, !PT ;  /* 0x0000000724507209 */ /* 0x008fe20007810000 */
[--C-:B------:R-:W-:Y:S01]  /*a700*/  FFMA.FTZ R55, R55, UR34, -R78.reuse ;  /* 0x0000002237377c23 */ /* 0x100fe2000801084e */
[--C-:B------:R-:W-:Y:S01]  /*a710*/  FFMA.FTZ R56, R56, UR34, -R78.reuse ;  /* 0x0000002238387c23 */ /* 0x100fe2000801084e */
[----:B------:R-:W0:Y:S01]  /*a720*/  MUFU.TANH R44, R44 ;  /* 0x0000002c002c7308 */ /* 0x000e220000002400 */
        /* <DEDUP_REMOVED lines=8> */
[----:B-1----:R-:W-:Y:S01]  /*a7b0*/  FMNMX.FTZ R7, R42, R7, !PT ;  /* 0x000000072a077209 */ /* 0x002fe20007810000 */
[--C-:B------:R-:W-:Y:S01]  /*a7c0*/  FFMA.FTZ R62, R62, UR34, -R78.reuse ;  /* 0x000000223e3e7c23 */ /* 0x100fe2000801084e */
[--C-:B------:R-:W-:Y:S01]  /*a7d0*/  FFMA.FTZ R64, R64, UR34, -R78.reuse ;  /* 0x0000002240407c23 */ /* 0x100fe2000801084e */
[----:B------:R-:W-:-:S04]  /*a7e0*/  FFMA.FTZ R63, R63, UR34, -R78 ;  /* 0x000000223f3f7c23 */ /* 0x000fc8000801084e */
        /* <DEDUP_REMOVED lines=18> */
[----:B--2---:R-:W-:Y:S01]  /*a910*/  FMNMX.FTZ R7, R67, R80, !PT ;  /* 0x0000005043077209 */ /* 0x004fe20007810000 */
        /* <DEDUP_REMOVED lines=18> */
[----:B------:R-:W-:Y:S01]  /*aa40*/  MUFU.EX2 R5, R5 ;  /* 0x0000000500057308 */ /* 0x000fe20000000800 */
[----:B0-----:R-:W-:-:S07]  /*aa50*/  FMNMX.FTZ R7, R75, R80, !PT ;  /* 0x000000504b077209 */ /* 0x001fce0007810000 */
[----:B------:R-:W-:Y:S01]  /*aa60*/  MUFU.EX2 R77, R77 ;  /* 0x0000004d004d7308 */ /* 0x000fe20000000800 */
[----:B--2---:R-:W-:-:S05]  /*aa70*/  FMNMX.FTZ R7, R76, R7, !PT ;  /* 0x000000074c077209 */ /* 0x004fca0007810000 */
[----:B------:R-:W0:Y:S02]  /*aa80*/  SHFL.BFLY PT, R80, R7, 0x2, 0x1f ;  /* 0x0c401f0007507f89 */ /* 0x000e2400000e0000 */
[----:B------:R-:W-:Y:S08]  /*aa90*/  MUFU.EX2 R9, R9 ;  /* 0x0000000900097308 */ /* 0x000ff00000000800 */
[----:B------:R-:W-:Y:S08]  /*aaa0*/  MUFU.EX2 R11, R11 ;  /* 0x0000000b000b7308 */ /* 0x000ff00000000800 */
[----:B------:R-:W-:Y:S01]  /*aab0*/  MUFU.EX2 R12, R12 ;  /* 0x0000000c000c7308 */ /* 0x000fe20000000800 */
[----:B------:R-:W-:-:S02]  /*aac0*/  WARPGROUP.DEPBAR.LE gsb0, 0x0 ;  /* 0x00008000000079c5 */ /* 0x000fc40000010000 */
[----:B------:R-:W-:Y:S01]  /*aad0*/  WARPGROUP.ARRIVE ;  /* 0x00000000000079c5 */ /* 0x000fe20000000000 */
[----:B0-----:R-:W-:-:S04]  /*aae0*/  FMNMX.FTZ R80, R7, R80, !PT ;  /* 0x0000005007507209 */ /* 0x001fc80007810000 */
[----:B------:R-:W-:Y:S01]  /*aaf0*/  MUFU.EX2 R15, R15 ;  /* 0x0000000f000f7308 */ /* 0x000fe20000000800 */
[----:B------:R-:W-:Y:S01]  /*ab00*/  HGMMA.64x96x16.F32 R88, gdesc[UR28].tnspB, R88, gsb0 ;  /* 0x416000001c5879f0 */ /* 0x000fe20008000858 */
[----:B------:R-:W-:Y:S01]  /*ab10*/  UIADD3 UR28, UR6, 0x604, URZ ;  /* 0x00000604061c7890 */ /* 0x000fe2000fffe03f */
[----:B------:R-:W0:Y:S01]  /*ab20*/  SHFL.BFLY PT, R7, R80, 0x1, 0x1f ;  /* 0x0c201f0050077f89 */ /* 0x000e2200000e0000 */
[----:B------:R-:W-:Y:S01]  /*ab30*/  UIADD3 UR30, UR7, 0x180, URZ ;  /* 0x00000180071e7890 */ /* 0x000fe2000fffe03f */
[----:B------:R-:W-:Y:S01]  /*ab40*/  UMOV UR29, 0x40000040 ;  /* 0x40000040001d7882 */ /* 0x000fe20000000000 */
[----:B------:R-:W-:Y:S02]  /*ab50*/  UMOV UR31, 0x80000020 ;  /* 0x80000020001f7882 */ /* 0x000fe40000000000 */
        /* <DEDUP_REMOVED lines=8> */
[----:B------:R-:W-:Y:S01]  /*abe0*/  FMUL.FTZ R6, R6, UR34 ;  /* 0x0000002206067c20 */ /* 0x000fe20008410000 */
[--C-:B------:R-:W-:Y:S01]  /*abf0*/  FFMA.FTZ R78, R8, UR34, -R81.reuse ;  /* 0x00000022084e7c23 */ /* 0x100fe20008010851 */
[----:B------:R-:W-:Y:S02]  /*ac00*/  IMAD.U32 R10, RZ, RZ, UR46 ;  /* 0x0000002eff0a7e24 */ /* 0x000fe4000f8e00ff */
[----:B------:R-:W-:Y:S01]  /*ac10*/  FFMA.FTZ R82, R24, UR34, -R81 ;  /* 0x0000002218527c23 */ /* 0x000fe20008010851 */
[----:B------:R-:W-:-:S02]  /*ac20*/  VIADD R8, R149, 0x9 ;  /* 0x0000000995087836 */ /* 0x000fc40000000000 */
[--C-:B------:R-:W-:Y:S01]  /*ac30*/  FFMA.FTZ R24, R26, UR34, -R81.reuse ;  /* 0x000000221a187c23 */ /* 0x100fe20008010851 */
[----:B------:R-:W-:Y:S01]  /*ac40*/  MUFU.EX2 R6, R6 ;  /* 0x0000000600067308 */ /* 0x000fe20000000800 */
[----:B------:R-:W-:Y:S01]  /*ac50*/  @!P1 LEA R10, R10, UR42, 0x3 ;  /* 0x0000002a0a0a9c11 */ /* 0x000fe2000f8e18ff */
[--C-:B------:R-:W-:Y:S01]  /*ac60*/  FFMA.FTZ R26, R30, UR34, -R81.reuse ;  /* 0x000000221e1a7c23 */ /* 0x100fe20008010851 */
        /* <DEDUP_REMOVED lines=9> */
[--C-:B------:R-:W-:Y:S01]  /*ad00*/  FFMA.FTZ R34, R36, UR34, -R81.reuse ;  /* 0x0000002224227c23 */ /* 0x100fe20008010851 */
[--C-:B------:R-:W-:Y:S01]  /*ad10*/  FFMA.FTZ R36, R40, UR34, -R81.reuse ;  /* 0x0000002228247c23 */ /* 0x100fe20008010851 */
[----:B------:R-:W-:Y:S01]  /*ad20*/  IMAD.U32 R40, RZ, RZ, UR53 ;  /* 0x00000035ff287e24 */ /* 0x000fe2000f8e00ff */
[----:B------:R-:W-:Y:S01]  /*ad30*/  @!P1 PRMT R8, RZ, 0x654, R8 ;  /* 0x00000654ff089816 */ /* 0x000fe20000000008 */
[----:B------:R-:W1:Y:S01]  /*ad40*/  MUFU.EX2 R79, R79 ;  /* 0x0000004f004f7308 */ /* 0x000e620000000800 */
[--C-:B------:R-:W-:Y:S01]  /*ad50*/  FFMA.FTZ R13, R20, UR34, -R81.reuse ;  /* 0x00000022140d7c23 */ /* 0x100fe20008010851 */
[--C-:B------:R-:W-:Y:S01]  /*ad60*/  FFMA.FTZ R83, R28, UR34, -R81.reuse ;  /* 0x000000221c537c23 */ /* 0x100fe20008010851 */
[----:B------:R-:W-:Y:S01]  /*ad70*/  @!P1 LEA R40, R40, UR42, 0x3 ;  /* 0x0000002a28289c11 */ /* 0x000fe2000f8e18ff */
[--C-:B------:R-:W-:Y:S01]  /*ad80*/  FFMA.FTZ R65, R65, UR34, -R81.reuse ;  /* 0x0000002241417c23 */ /* 0x100fe20008010851 */
[--C-:B------:R-:W-:Y:S01]  /*ad90*/  FFMA.FTZ R28, R42, UR34, -R81.reuse ;  /* 0x000000222a1c7c23 */ /* 0x100fe20008010851 */
[--C-:B------:R-:W-:Y:S01]  /*ada0*/  FFMA.FTZ R20, R47, UR34, -R81.reuse ;  /* 0x000000222f147c23 */ /* 0x100fe20008010851 */
[----:B------:R-:W-:Y:S01]  /*adb0*/  FFMA.FTZ R42, R51, UR34, -R81 ;  /* 0x00000022332a7c23 */ /* 0x000fe20008010851 */
[----:B------:R-:W2:Y:S01]  /*adc0*/  MUFU.EX2 R80, R80 ;  /* 0x0000005000507308 */ /* 0x000ea20000000800 */
[----:B0-----:R-:W-:Y:S01]  /*add0*/  FFMA.FTZ R2, R6, R2, R78 ;  /* 0x0000000206027223 */ /* 0x001fe2000001004e */
[----:B------:R-:W-:-:S02]  /*ade0*/  @!P1 VIADD R10, R40, 0x2d860 ;  /* 0x0002d860280a9836 */ /* 0x000fc40000000000 */
[--C-:B------:R-:W-:Y:S01]  /*adf0*/  FFMA.FTZ R40, R48, UR34, -R81.reuse ;  /* 0x0000002230287c23 */ /* 0x100fe20008010851 */
[--C-:B------:R-:W-:Y:S01]  /*ae00*/  FFMA.FTZ R52, R52, UR34, -R81.reuse ;  /* 0x0000002234347c23 */ /* 0x100fe20008010851 */
[--C-:B------:R-:W-:Y:S01]  /*ae10*/  FFMA.FTZ R47, R66, UR34, -R81.reuse ;  /* 0x00000022422f7c23 */ /* 0x100fe20008010851 */
[--C-:B------:R-:W-:Y:S01]  /*ae20*/  FFMA.FTZ R51, R68, UR34, -R81.reuse ;  /* 0x0000002244337c23 */ /* 0x100fe20008010851 */
[----:B------:R-:W-:Y:S01]  /*ae30*/  @!P1 PRMT R10, RZ, 0x654, R10 ;  /* 0x00000654ff0a9816 */ /* 0x000fe2000000000a */
        /* <DEDUP_REMOVED lines=9> */
[----:B------:R-:W-:Y:S01]  /*aed0*/  FFMA.FTZ R76, R76, UR34, -R81 ;  /* 0x000000224c4c7c23 */ /* 0x000fe20008010851 */
[C---:B------:R-:W-:Y:S01]  /*aee0*/  ISETP.GT.AND P2, PT, R0.reuse, UR52, PT ;  /* 0x0000003400007c0c */ /* 0x040fe2000bf44270 */
[----:B------:R-:W-:Y:S01]  /*aef0*/  UMOV UR53, UR46 ;  /* 0x0000002e00357c82 */ /* 0x000fe20008000000 */
[----:B------:R-:W-:-:S04]  /*af00*/  VIADD R0, R0, 0xffffffff ;  /* 0xffffffff00007836 */ /* 0x000fc80000000000 */
[----:B------:R-:W4:Y:S08]  /*af10*/  MUFU.EX2 R82, R82 ;  /* 0x0000005200527308 */ /* 0x000f300000000800 */
[----:B------:R-:W5:Y:S01]  /*af20*/  MUFU.EX2 R24, R24 ;  /* 0x0000001800187308 */ /* 0x000f620000000800 */
[----:B------:R-:W-:Y:S02]  /*af30*/  WARPGROUP.DEPBAR.LE gsb0, 0x0 ;  /* 0x00008000000079c5 */ /* 0x000fe40000010000 */
[----:B------:R-:W-:-:S05]  /*af40*/  WARPGROUP.ARRIVE ;  /* 0x00000000000079c5 */ /* 0x000fca0000000000 */
[----:B------:R-:W5:Y:S01]  /*af50*/  MUFU.EX2 R83, R83 ;  /* 0x0000005300537308 */ /* 0x000f620000000800 */
[----:B------:R-:W-:Y:S01]  /*af60*/  HGMMA.64x96x16.F32 R88, gdesc[UR28].tnspB, R88, gsb0 ;  /* 0x416000001c5879f0 */ /* 0x000fe20008000858 */
[----:B------:R-:W-:Y:S02]  /*af70*/  UIADD3 UR28, UR6, 0x606, URZ ;  /* 0x00000606061c7890 */ /* 0x000fe4000fffe03f */
[----:B------:R-:W-:-:S04]  /*af80*/  UIADD3 UR30, UR7, 0x1c0, URZ ;  /* 0x000001c0071e7890 */ /* 0x000fc8000fffe03f */
[----:B------:R-:W5:Y:S01]  /*af90*/  MUFU.EX2 R26, R26 ;  /* 0x0000001a001a7308 */ /* 0x000f620000000800 */
[----:B------:R-:W-:Y:S01]  /*afa0*/  UMOV UR29, 0x40000040 ;  /* 0x40000040001d7882 */ /* 0x000fe20000000000 */
[----:B------:R-:W-:-:S06]  /*afb0*/  UMOV UR31, 0x80000020 ;  /* 0x80000020001f7882 */ /* 0x000fcc0000000000 */
[----:B------:R-:W-:Y:S08]  /*afc0*/  MUFU.EX2 R31, R31 ;  /* 0x0000001f001f7308 */ /* 0x000ff00000000800 */
[----:B------:R-:W5:Y:S08]  /*afd0*/  MUFU.EX2 R84, R84 ;  /* 0x0000005400547308 */ /* 0x000f700000000800 */
        /* <DEDUP_REMOVED lines=9> */
[----:B------:R-:W5:Y:S01]  /*b070*/  MUFU.EX2 R28, R28 ;  /* 0x0000001c001c7308 */ /* 0x000f620000000800 */
[----:B------:R-:W-:-:S02]  /*b080*/  WARPGROUP.DEPBAR.LE gsb0, 0x0 ;  /* 0x00008000000079c5 */ /* 0x000fc40000010000 */
[----:B------:R-:W-:-:S05]  /*b090*/  WARPGROUP.ARRIVE ;  /* 0x00000000000079c5 */ /* 0x000fca0000000000 */
[----:B------:R-:W-:Y:S01]  /*b0a0*/  MUFU.EX2 R43, R43 ;  /* 0x0000002b002b7308 */ /* 0x000fe20000000800 */
[----:B------:R-:W-:Y:S01]  /*b0b0*/  HGMMA.64x96x16.F32 R88, gdesc[UR28].tnspB, R88, gsb0 ;  /* 0x416000001c5879f0 */ /* 0x000fe20008000858 */
[----:B------:R-:W-:-:S06]  /*b0c0*/  UMOV UR28, UR49 ;  /* 0x00000031001c7c82 */ /* 0x000fcc0008000000 */
[----:B------:R-:W5:Y:S08]  /*b0d0*/  MUFU.EX2 R39, R39 ;  /* 0x0000002700277308 */ /* 0x000f700000000800 */
[----:B------:R-:W-:Y:S08]  /*b0e0*/  MUFU.EX2 R45, R45 ;  /* 0x0000002d002d7308 */ /* 0x000ff00000000800 */
[----:B------:R-:W5:Y:S08]  /*b0f0*/  MUFU.EX2 R20, R20 ;  /* 0x0000001400147308 */ /* 0x000f700000000800 */
[----:B------:R-:W-:Y:S08]  /*b100*/  MUFU.EX2 R46, R46 ;  /* 0x0000002e002e7308 */ /* 0x000ff00000000800 */
[----:B------:R-:W5:Y:S08]  /*b110*/  MUFU.EX2 R40, R40 ;  /* 0x0000002800287308 */ /* 0x000f700000000800 */
[----:B------:R-:W5:Y:S08]  /*b120*/  MUFU.EX2 R49, R49 ;  /* 0x0000003100317308 */ /* 0x000f700000000800 */
[----:B------:R-:W5:Y:S08]  /*b130*/  MUFU.EX2 R42, R42 ;  /* 0x0000002a002a7308 */ /* 0x000f700000000800 */
[----:B------:R-:W5:Y:S08]  /*b140*/  MUFU.EX2 R50, R50 ;  /* 0x0000003200327308 */ /* 0x000f700000000800 */
        /* <DEDUP_REMOVED lines=8> */
[----:B-1----:R-:W-:Y:S01]  /*b1d0*/  FFMA.FTZ R44, R67, UR34, -R81 ;  /* 0x00000022432c7c23 */ /* 0x002fe20008010851 */
[----:B------:R-:W-:Y:S01]  /*b1e0*/  FADD.FTZ R67, R79, R2 ;  /* 0x000000024f437221 */ /* 0x000fe20000010000 */
[-C--:B------:R-:W-:Y:S01]  /*b1f0*/  FMUL.FTZ R88, R88, R5.reuse ;  /* 0x0000000558587220 */ /* 0x080fe20000410000 */
[-C--:B------:R-:W-:Y:S01]  /*b200*/  FMUL.FTZ R89, R89, R5.reuse ;  /* 0x0000000559597220 */ /* 0x080fe20000410000 */
[----:B------:R-:W-:Y:S01]  /*b210*/  FMUL.FTZ R92, R92, R5 ;  /* 0x000000055c5c7220 */ /* 0x000fe20000410000 */
[----:B--2---:R-:W-:Y:S01]  /*b220*/  FADD.FTZ R67, R80, R67 ;  /* 0x0000004350437221 */ /* 0x004fe20000010000 */
[----:B0-----:R-:W-:Y:S01]  /*b230*/  FFMA.FTZ R8, R5, R3, R77 ;  /* 0x0000000305087223 */ /* 0x001fe2000001004d */
[----:B------:R0:W-:Y:S01]  /*b240*/  @!P1 SYNCS.ARRIVE.TRANS64.RED.A1T0 RZ, [R10+URZ], RZ ;  /* 0x000000ff0aff99a7 */ /* 0x0001e2000810043f */
[----:B------:R1:W-:Y:S01]  /*b250*/  MUFU.EX2 R2, R65 ;  /* 0x0000004100027308 */ /* 0x0003e20000000800 */
[-C--:B------:R-:W-:Y:S01]  /*b260*/  FMUL.FTZ R93, R93, R5.reuse ;  /* 0x000000055d5d7220 */ /* 0x080fe20000410000 */
[----:B------:R-:W-:Y:S01]  /*b270*/  FADD.FTZ R8, R9, R8 ;  /* 0x0000000809087221 */ /* 0x000fe20000010000 */
[-C--:B------:R-:W-:Y:S01]  /*b280*/  FMUL.FTZ R96, R96, R5.reuse ;  /* 0x0000000560607220 */ /* 0x080fe20000410000 */
[-C--:B------:R-:W-:Y:S01]  /*b290*/  FMUL.FTZ R97, R97, R5.reuse ;  /* 0x0000000561617220 */ /* 0x080fe20000410000 */
[-C--:B------:R-:W-:Y:S01]  /*b2a0*/  FMUL.FTZ R100, R100, R5.reuse ;  /* 0x0000000564647220 */ /* 0x080fe20000410000 */
[----:B------:R-:W-:Y:S01]  /*b2b0*/  FADD.FTZ R85, R11, R8 ;  /* 0x000000080b557221 */ /* 0x000fe20000010000 */
[----:B0-----:R-:W-:Y:S01]  /*b2c0*/  FADD.FTZ R10, R14, R67 ;  /* 0x000000430e0a7221 */ /* 0x001fe20000010000 */
[----:B------:R0:W2:Y:S01]  /*b2d0*/  MUFU.EX2 R3, R52 ;  /* 0x0000003400037308 */ /* 0x0000a20000000800 */
[----:B------:R-:W-:Y:S01]  /*b2e0*/  FMUL.FTZ R101, R101, R5 ;  /* 0x0000000565657220 */ /* 0x000fe20000410000 */
[----:B------:R-:W-:Y:S01]  /*b2f0*/  FADD.FTZ R8, R12, R85 ;  /* 0x000000550c087221 */ /* 0x000fe20000010000 */
[----:B---3--:R-:W-:Y:S01]  /*b300*/  FADD.FTZ R67, R13, R10 ;  /* 0x0000000a0d437221 */ /* 0x008fe20000010000 */
[----:B----4-:R-:W-:Y:S01]  /*b310*/  F2FP.F16.F32.PACK_AB R13, R82, R13 ;  /* 0x0000000d520d723e */ /* 0x010fe200000000ff */
[-C--:B------:R-:W-:Y:S01]  /*b320*/  FMUL.FTZ R104, R104, R5.reuse ;  /* 0x0000000568687220 */ /* 0x080fe20000410000 */
[----:B------:R-:W-:Y:S01]  /*b330*/  FADD.FTZ R8, R15, R8 ;  /* 0x000000080f087221 */ /* 0x000fe20000010000 */
[----:B------:R-:W-:Y:S01]  /*b340*/  FADD.FTZ R67, R82, R67 ;  /* 0x0000004352437221 */ /* 0x000fe20000010000 */
[----:B------:R-:W3:Y:S01]  /*b350*/  MUFU.EX2 R44, R44 ;  /* 0x0000002c002c7308 */ /* 0x000ee20000000800 */
[-C--:B------:R-:W-:Y:S01]  /*b360*/  FMUL.FTZ R105, R105, R5.reuse ;  /* 0x0000000569697220 */ /* 0x080fe20000410000 */
[----:B------:R-:W-:Y:S01]  /*b370*/  FADD.FTZ R8, R21, R8 ;  /* 0x0000000815087221 */ /* 0x000fe20000010000 */
[----:B-----5:R-:W-:Y:S01]  /*b380*/  FADD.FTZ R10, R24, R67 ;  /* 0x00000043180a7221 */ /* 0x020fe20000010000 */
[-C--:B------:R-:W-:Y:S01]  /*b390*/  FMUL.FTZ R108, R108, R5.reuse ;  /* 0x000000056c6c7220 */ /* 0x080fe20000410000 */
[----:B------:R-:W-:Y:S01]  /*b3a0*/  FMUL.FTZ R109, R109, R5 ;  /* 0x000000056d6d7220 */ /* 0x000fe20000410000 */
[----:B------:R-:W-:Y:S01]  /*b3b0*/  FADD.FTZ R8, R25, R8 ;  /* 0x0000000819087221 */ /* 0x000fe20000010000 */
[----:B-1----:R-:W-:Y:S01]  /*b3c0*/  FADD.FTZ R65, R83, R10 ;  /* 0x0000000a53417221 */ /* 0x002fe20000010000 */
        /* <DEDUP_REMOVED lines=9> */
[----:B------:R-:W4:Y:S01]  /*b460*/  MUFU.EX2 R57, R57 ;  /* 0x0000003900397308 */ /* 0x000f220000000800 */
[C---:B------:R-:W-:Y:S01]  /*b470*/  FADD.FTZ R48, R31.reuse, R48 ;  /* 0x000000301f307221 */ /* 0x040fe20000010000 */
[----:B------:R-:W-:Y:S01]  /*b480*/  FADD.FTZ R65, R32, R65 ;  /* 0x0000004120417221 */ /* 0x000fe20000010000 */
[----:B------:R-:W-:Y:S01]  /*b490*/  F2FP.F16.F32.PACK_AB R24, R31, R29 ;  /* 0x0000001d1f18723e */ /* 0x000fe200000000ff */
[----:B------:R-:W-:Y:S01]  /*b4a0*/  FMUL.FTZ R113, R113, R5 ;  /* 0x0000000571717220 */ /* 0x000fe20000410000 */
[----:B------:R-:W-:Y:S01]  /*b4b0*/  FADD.FTZ R48, R33, R48 ;  /* 0x0000003021307221 */ /* 0x000fe20000010000 */
[----:B------:R-:W-:Y:S01]  /*b4c0*/  FADD.FTZ R65, R34, R65 ;  /* 0x0000004122417221 */ /* 0x000fe20000010000 */
[----:B------:R-:W-:Y:S01]  /*b4d0*/  F2FP.F16.F32.PACK_AB R11, R14, R80 ;  /* 0x000000500e0b723e */ /* 0x000fe200000000ff */
[----:B------:R-:W5:Y:S01]  /*b4e0*/  MUFU.EX2 R69, R69 ;  /* 0x0000004500457308 */ /* 0x000f620000000800 */
[----:B------:R-:W-:Y:S01]  /*b4f0*/  FADD.FTZ R48, R35, R48 ;  /* 0x0000003023307221 */ /* 0x000fe20000010000 */
        /* <DEDUP_REMOVED lines=8> */
[----:B0-----:R-:W-:Y:S01]  /*b580*/  FADD.FTZ R52, R28, R65 ;  /* 0x000000411c347221 */ /* 0x001fe20000010000 */
[----:B------:R-:W-:Y:S01]  /*b590*/  F2FP.F16.F32.PACK_AB R8, R9, R77 ;  /* 0x0000004d0908723e */ /* 0x000fe200000000ff */
[----:B------:R-:W-:Y:S01]  /*b5a0*/  FMUL.FTZ R117, R117, R5 ;  /* 0x0000000575757220 */ /* 0x000fe20000410000 */
[----:B------:R-:W-:Y:S01]  /*b5b0*/  FADD.FTZ R48, R41, R48 ;  /* 0x0000003029307221 */ /* 0x000fe20000010000 */
[----:B------:R-:W-:Y:S01]  /*b5c0*/  FADD.FTZ R21, R39, R52 ;  /* 0x0000003427157221 */ /* 0x000fe20000010000 */
[----:B------:R-:W-:Y:S01]  /*b5d0*/  F2FP.F16.F32.PACK_AB R9, R79, R78 ;  /* 0x0000004e4f09723e */ /* 0x000fe200000000ff */
[----:B------:R-:W0:Y:S01]  /*b5e0*/  MUFU.EX2 R70, R70 ;  /* 0x0000004600467308 */ /* 0x000e220000000800 */
[----:B------:R-:W-:Y:S01]  /*b5f0*/  FADD.FTZ R48, R43, R48 ;  /* 0x000000302b307221 */ /* 0x000fe20000010000 */
[----:B------:R-:W-:Y:S01]  /*b600*/  FADD.FTZ R21, R20, R21 ;  /* 0x0000001514157221 */ /* 0x000fe20000010000 */
[----:B------:R-:W-:Y:S01]  /*b610*/  F2FP.F16.F32.PACK_AB R25, R84, R26 ;  /* 0x0000001a5419723e */ /* 0x000fe200000000ff */
[----:B------:R2:W-:Y:S01]  /*b620*/  STSM.16.M88.4 [R17+0x21800], R8 ;  /* 0x0218000811007844 */ /* 0x0005e20000000200 */
[----:B------:R-:W-:Y:S01]  /*b630*/  FADD.FTZ R29, R45, R48 ;  /* 0x000000302d1d7221 */ /* 0x000fe20000010000 */
[----:B------:R-:W-:Y:S01]  /*b640*/  FADD.FTZ R21, R40, R21 ;  /* 0x0000001528157221 */ /* 0x000fe20000010000 */
[----:B------:R-:W-:Y:S01]  /*b650*/  F2FP.F16.F32.PACK_AB R26, R35, R33 ;  /* 0x00000021231a723e */ /* 0x000fe200000000ff */
[----:B------:R3:W-:Y:S01]  /*b660*/  STSM.16.M88.4 [R22], R12 ;  /* 0x0000000c16007844 */ /* 0x0007e20000000200 */
[----:B------:R-:W-:Y:S01]  /*b670*/  FADD.FTZ R32, R46, R29 ;  /* 0x0000001d2e207221 */ /* 0x000fe20000010000 */
[----:B------:R-:W0:Y:S01]  /*b680*/  MUFU.EX2 R59, R59 ;  /* 0x0000003b003b7308 */ /* 0x000e220000000800 */
[-C--:B------:R-:W-:Y:S01]  /*b690*/  FMUL.FTZ R120, R120, R5.reuse ;  /* 0x0000000578787220 */ /* 0x080fe20000410000 */
[----:B------:R1:W-:Y:S01]  /*b6a0*/  STSM.16.M88.4 [R19], R24 ;  /* 0x0000001813007844 */ /* 0x0003e20000000200 */
[----:B------:R-:W-:Y:S01]  /*b6b0*/  FADD.FTZ R29, R49, R32 ;  /* 0x00000020311d7221 */ /* 0x000fe20000010000 */
[----:B------:R-:W-:Y:S01]  /*b6c0*/  FADD.FTZ R32, R42, R21 ;  /* 0x000000152a207221 */ /* 0x000fe20000010000 */
[-C--:B------:R-:W-:Y:S01]  /*b6d0*/  FMUL.FTZ R121, R121, R5.reuse ;  /* 0x0000000579797220 */ /* 0x080fe20000410000 */
[-C--:B------:R-:W-:Y:S01]  /*b6e0*/  FMUL.FTZ R124, R124, R5.reuse ;  /* 0x000000057c7c7220 */ /* 0x080fe20000410000 */
[-C--:B------:R-:W-:Y:S01]  /*b6f0*/  FMUL.FTZ R125, R125, R5.reuse ;  /* 0x000000057d7d7220 */ /* 0x080fe20000410000 */
[----:B------:R-:W0:Y:S01]  /*b700*/  MUFU.EX2 R71, R71 ;  /* 0x0000004700477308 */ /* 0x000e220000000800 */
[-C--:B------:R-:W-:Y:S01]  /*b710*/  FMUL.FTZ R128, R128, R5.reuse ;  /* 0x0000000580807220 */ /* 0x080fe20000410000 */
[----:B--2---:R-:W-:Y:S01]  /*b720*/  F2FP.F16.F32.PACK_AB R9, R36, R30 ;  /* 0x0000001e2409723e */ /* 0x004fe200000000ff */
[----:B------:R-:W-:Y:S01]  /*b730*/  FADD.FTZ R30, R50, R29 ;  /* 0x0000001d321e7221 */ /* 0x000fe20000010000 */
[----:B------:R-:W-:Y:S01]  /*b740*/  F2FP.F16.F32.PACK_AB R11, R39, R28 ;  /* 0x0000001c270b723e */ /* 0x000fe200000000ff */
[----:B------:R-:W-:Y:S01]  /*b750*/  FMUL.FTZ R129, R129, R5 ;  /* 0x0000000581817220 */ /* 0x000fe20000410000 */
[----:B---3--:R-:W-:Y:S01]  /*b760*/  FADD.FTZ R13, R3, R32 ;  /* 0x00000020030d7221 */ /* 0x008fe20000010000 */
[----:B------:R-:W-:Y:S01]  /*b770*/  FADD.FTZ R15, R53, R30 ;  /* 0x0000001e350f7221 */ /* 0x000fe20000010000 */
[----:B------:R-:W2:Y:S01]  /*b780*/  MUFU.EX2 R60, R60 ;  /* 0x0000003c003c7308 */ /* 0x000ea20000000800 */
[----:B------:R-:W-:Y:S01]  /*b790*/  F2FP.F16.F32.PACK_AB R8, R38, R37 ;  /* 0x000000252608723e */ /* 0x000fe200000000ff */
[----:B------:R-:W-:Y:S01]  /*b7a0*/  FADD.FTZ R14, R2, R13 ;  /* 0x0000000d020e7221 */ /* 0x000fe20000010000 */
[----:B-1----:R-:W-:Y:S01]  /*b7b0*/  FADD.FTZ R24, R54, R15 ;  /* 0x0000000f36187221 */ /* 0x002fe20000010000 */
[----:B------:R-:W-:Y:S01]  /*b7c0*/  F2FP.F16.F32.PACK_AB R13, R40, R20 ;  /* 0x00000014280d723e */ /* 0x000fe200000000ff */
[----:B------:R-:W-:Y:S01]  /*b7d0*/  FMUL.FTZ R132, R132, R5 ;  /* 0x0000000584847220 */ /* 0x000fe20000410000 */
[----:B------:R-:W-:Y:S01]  /*b7e0*/  FADD.FTZ R15, R47, R14 ;  /* 0x0000000e2f0f7221 */ /* 0x000fe20000010000 */
[----:B------:R-:W-:Y:S01]  /*b7f0*/  FADD.FTZ R21, R55, R24 ;  /* 0x0000001837157221 */ /* 0x000fe20000010000 */
[----:B------:R-:W-:Y:S01]  /*b800*/  MUFU.EX2 R61, R61 ;  /* 0x0000003d003d7308 */ /* 0x000fe20000000800 */
[----:B------:R-:W-:Y:S01]  /*b810*/  F2FP.F16.F32.PACK_AB R10, R43, R41 ;  /* 0x000000292b0a723e */ /* 0x000fe200000000ff */
[----:B------:R-:W-:Y:S01]  /*b820*/  FADD.FTZ R20, R44, R15 ;  /* 0x0000000f2c147221 */ /* 0x000fe20000010000 */
[----:B------:R-:W-:Y:S01]  /*b830*/  FADD.FTZ R24, R56, R21 ;  /* 0x0000001538187221 */ /* 0x000fe20000010000 */
[----:B------:R-:W-:Y:S01]  /*b840*/  F2FP.F16.F32.PACK_AB R15, R3, R42 ;  /* 0x0000002a030f723e */ /* 0x000fe200000000ff */
[----:B------:R-:W-:Y:S01]  /*b850*/  FMUL.FTZ R133, R133, R5 ;  /* 0x0000000585857220 */ /* 0x000fe20000410000 */
[----:B------:R-:W-:Y:S01]  /*b860*/  FADD.FTZ R20, R51, R20 ;  /* 0x0000001433147221 */ /* 0x000fe20000010000 */
[----:B----4-:R-:W-:Y:S01]  /*b870*/  FADD.FTZ R3, R57, R24 ;  /* 0x0000001839037221 */ /* 0x010fe20000010000 */
[----:B------:R-:W1:Y:S01]  /*b880*/  MUFU.EX2 R72, R72 ;  /* 0x0000004800487308 */ /* 0x000e620000000800 */
[----:B------:R-:W-:Y:S01]  /*b890*/  F2FP.F16.F32.PACK_AB R25, R47, R2 ;  /* 0x000000022f19723e */ /* 0x000fe200000000ff */
[----:B-----5:R-:W-:Y:S01]  /*b8a0*/  FADD.FTZ R21, R69, R20 ;  /* 0x0000001445157221 */ /* 0x020fe20000010000 */
[----:B------:R-:W-:Y:S01]  /*b8b0*/  FADD.FTZ R20, R58, R3 ;  /* 0x000000033a147221 */ /* 0x000fe20000010000 */
[----:B------:R-:W-:Y:S01]  /*b8c0*/  F2FP.F16.F32.PACK_AB R12, R46, R45 ;  /* 0x0000002d2e0c723e */ /* 0x000fe200000000ff */
[----:B------:R3:W-:Y:S01]  /*b8d0*/  STSM.16.M88.4 [R18], R8 ;  /* 0x0000000812007844 */ /* 0x0007e20000000200 */
[----:B0-----:R-:W-:Y:S01]  /*b8e0*/  FADD.FTZ R2, R70, R21 ;  /* 0x0000001546027221 */ /* 0x001fe20000010000 */
[----:B------:R-:W-:Y:S01]  /*b8f0*/  FADD.FTZ R3, R59, R20 ;  /* 0x000000143b037221 */ /* 0x000fe20000010000 */
[----:B------:R-:W0:Y:S01]  /*b900*/  MUFU.EX2 R62, R62 ;  /* 0x0000003e003e7308 */ /* 0x000e220000000800 */
[----:B------:R-:W-:Y:S01]  /*b910*/  F2FP.F16.F32.PACK_AB R14, R50, R49 ;  /* 0x00000031320e723e */ /* 0x000fe200000000ff */
[-C--:B------:R-:W-:Y:S01]  /*b920*/  FMUL.FTZ R90, R90, R6.reuse ;  /* 0x000000065a5a7220 */ /* 0x080fe20000410000 */
[----:B------:R-:W-:Y:S01]  /*b930*/  F2FP.F16.F32.PACK_AB R24, R54, R53 ;  /* 0x000000353618723e */ /* 0x000fe200000000ff */
[----:B------:R-:W-:Y:S01]  /*b940*/  FMUL.FTZ R91, R91, R6 ;  /* 0x000000065b5b7220 */ /* 0x000fe20000410000 */
[----:B------:R-:W-:Y:S01]  /*b950*/  F2FP.F16.F32.PACK_AB R26, R56, R55 ;  /* 0x00000037381a723e */ /* 0x000fe200000000ff */
[----:B------:R4:W-:Y:S01]  /*b960*/  STSM.16.M88.4 [R17+0x27800], R12 ;  /* 0x0278000c11007844 */ /* 0x0009e20000000200 */
[----:B------:R-:W-:Y:S01]  /*b970*/  F2FP.F16.F32.PACK_AB R27, R51, R44 ;  /* 0x0000002c331b723e */ /* 0x000fe200000000ff */
[----:B------:R-:W-:Y:S01]  /*b980*/  MUFU.EX2 R64, R64 ;  /* 0x0000004000407308 */ /* 0x000fe20000000800 */
[-C--:B------:R-:W-:Y:S01]  /*b990*/  FMUL.FTZ R94, R94, R6.reuse ;  /* 0x000000065e5e7220 */ /* 0x080fe20000410000 */
[-C--:B------:R-:W-:Y:S01]  /*b9a0*/  FMUL.FTZ R95, R95, R6.reuse ;  /* 0x000000065f5f7220 */ /* 0x080fe20000410000 */
[-C--:B------:R-:W-:Y:S01]  /*b9b0*/  FMUL.FTZ R98, R98, R6.reuse ;  /* 0x0000000662627220 */ /* 0x080fe20000410000 */
[----:B------:R0:W-:Y:S01]  /*b9c0*/  STSM.16.M88.4 [R23], R24 ;  /* 0x0000001817007844 */ /* 0x0001e20000000200 */
[----:B---3--:R-:W-:Y:S01]  /*b9d0*/  FADD.FTZ R9, R71, R2 ;  /* 0x0000000247097221 */ /* 0x008fe20000010000 */
[----:B--2---:R-:W-:Y:S01]  /*b9e0*/  FADD.FTZ R2, R60, R3 ;  /* 0x000000033c027221 */ /* 0x004fe20000010000 */
[----:B------:R-:W-:Y:S01]  /*b9f0*/  F2FP.F16.F32.PACK_AB R8, R58, R57 ;  /* 0x000000393a08723e */ /* 0x000fe200000000ff */
[----:B------:R-:W2:Y:S01]  /*ba00*/  MUFU.EX2 R63, R63 ;  /* 0x0000003f003f7308 */ /* 0x000ea20000000800 */
[----:B-1----:R-:W-:Y:S01]  /*ba10*/  FADD.FTZ R3, R72, R9 ;  /* 0x0000000948037221 */ /* 0x002fe20000010000 */
[----:B------:R-:W-:Y:S01]  /*ba20*/  F2FP.F16.F32.PACK_AB R9, R70, R69 ;  /* 0x000000454609723e */ /* 0x000fe200000000ff */
[-C--:B------:R-:W-:Y:S01]  /*ba30*/  FMUL.FTZ R99, R99, R6.reuse ;  /* 0x0000000663637220 */ /* 0x080fe20000410000 */
[----:B------:R-:W-:Y:S01]  /*ba40*/  F2FP.F16.F32.PACK_AB R10, R60, R59 ;  /* 0x0000003b3c0a723e */ /* 0x000fe200000000ff */
[-C--:B------:R-:W-:Y:S01]  /*ba50*/  FMUL.FTZ R102, R102, R6.reuse ;  /* 0x0000000666667220 */ /* 0x080fe20000410000 */
[----:B----4-:R-:W-:Y:S01]  /*ba60*/  FADD.FTZ R13, R61, R2 ;  /* 0x000000023d0d7221 */ /* 0x010fe20000010000 */
[----:B------:R-:W-:Y:S01]  /*ba70*/  F2FP.F16.F32.PACK_AB R11, R72, R71 ;  /* 0x00000047480b723e */ /* 0x000fe200000000ff */
[----:B------:R-:W1:Y:S01]  /*ba80*/  MUFU.EX2 R32, R73 ;  /* 0x0000004900207308 */ /* 0x000e620000000800 */
[C---:B0-----:R-:W-:Y:S01]  /*ba90*/  F2FP.F16.F32.PACK_AB R12, R62.reuse, R61 ;  /* 0x0000003d3e0c723e */ /* 0x041fe200000000ff */
[----:B------:R-:W-:Y:S01]  /*baa0*/  FADD.FTZ R21, R62, R13 ;  /* 0x0000000d3e157221 */ /* 0x000fe20000010000 */
[-C--:B------:R-:W-:Y:S01]  /*bab0*/  FMUL.FTZ R103, R103, R6.reuse ;  /* 0x0000000667677220 */ /* 0x080fe20000410000 */
[----:B------:R3:W-:Y:S01]  /*bac0*/  STSM.16.M88.4 [R19+0x6000], R8 ;  /* 0x0060000813007844 */ /* 0x0007e20000000200 */
[-C--:B------:R-:W-:Y:S01]  /*bad0*/  FMUL.FTZ R106, R106, R6.reuse ;  /* 0x000000066a6a7220 */ /* 0x080fe20000410000 */
[-C--:B------:R-:W-:Y:S01]  /*bae0*/  FMUL.FTZ R107, R107, R6.reuse ;  /* 0x000000066b6b7220 */ /* 0x080fe20000410000 */
[----:B------:R-:W-:Y:S01]  /*baf0*/  FMUL.FTZ R110, R110, R6 ;  /* 0x000000066e6e7220 */ /* 0x000fe20000410000 */
[----:B------:R-:W0:Y:S01]  /*bb00*/  MUFU.EX2 R74, R74 ;  /* 0x0000004a004a7308 */ /* 0x000e220000000800 */
[----:B--2---:R-:W-:Y:S01]  /*bb10*/  F2FP.F16.F32.PACK_AB R14, R63, R64 ;  /* 0x000000403f0e723e */ /* 0x004fe200000000ff */
        /* <DEDUP_REMOVED lines=15> */
[C---:B0-----:R-:W-:Y:S01]  /*bc10*/  F2FP.F16.F32.PACK_AB R13, R74.reuse, R32 ;  /* 0x000000204a0d723e */ /* 0x041fe200000000ff */
[----:B------:R-:W-:Y:S01]  /*bc20*/  FADD.FTZ R3, R74, R3 ;  /* 0x000000034a037221 */ /* 0x000fe20000010000 */
[-C--:B------:R-:W-:Y:S01]  /*bc30*/  FMUL.FTZ R134, R134, R6.reuse ;  /* 0x0000000686867220 */ /* 0x080fe20000410000 */
[----:B------:R-:W-:Y:S01]  /*bc40*/  FMUL.FTZ R135, R135, R6 ;  /* 0x0000000687877220 */ /* 0x000fe20000410000 */
[----:B------:R-:W-:-:S02]  /*bc50*/  IMAD.MOV.U32 R6, RZ, RZ, R7 ;  /* 0x000000ffff067224 */ /* 0x000fc400078e0007 */
[----:B------:R-:W-:Y:S02]  /*bc60*/  IMAD.MOV.U32 R5, RZ, RZ, R4 ;  /* 0x000000ffff057224 */ /* 0x000fe400078e0004 */
[----:B--2---:R-:W-:Y:S01]  /*bc70*/  FADD.FTZ R2, R28, R3 ;  /* 0x000000031c027221 */ /* 0x004fe20000010000 */
[----:B------:R-:W-:Y:S01]  /*bc80*/  FADD.FTZ R3, R63, R64 ;  /* 0x000000403f037221 */ /* 0x000fe20000010000 */
[C---:B-1----:R-:W-:Y:S02]  /*bc90*/  F2FP.F16.F32.PACK_AB R15, R29.reuse, R28 ;  /* 0x0000001c1d0f723e */ /* 0x042fe400000000ff */
[----:B------:R-:W-:-:S03]  /*bca0*/  FADD.FTZ R2, R29, R2 ;  /* 0x000000021d027221 */ /* 0x000fc60000010000 */
[----:B------:R3:W-:Y:S01]  /*bcb0*/  STSM.16.M88.4 [R18+0x6000], R12 ;  /* 0x0060000c12007844 */ /* 0x0007e20000000200 */
[----:B------:R-:W-:Y:S01]  /*bcc0*/  @!PT LDS RZ, [RZ] ;  /* 0x00000000fffff984 */ /* 0x000fe20000000800 */
[----:B------:R-:W-:Y:S01]  /*bcd0*/  @!PT LDS RZ, [RZ] ;  /* 0x00000000fffff984 */ /* 0x000fe20000000800 */
[----:B------:R-:W-:Y:S01]  /*bce0*/  @!PT LDS RZ, [RZ] ;  /* 0x00000000fffff984 */ /* 0x000fe20000000800 */
[----:B------:R-:W-:Y:S01]  /*bcf0*/  @!PT LDS RZ, [RZ] ;  /* 0x00000000fffff984 */ /* 0x000fe20000000800 */
[----:B------:R0:W-:Y:S06]  /*bd00*/  MEMBAR.ALL.CTA ;  /* 0x0000000000007992 */ /* 0x0001ec0000008000 */
[----:B0-----:R-:W0:Y:S02]  /*bd10*/  FENCE.VIEW.ASYNC.S ;  /* 0x00000000000073c6 */ /* 0x001e240000000000 */
[----:B0-----:R-:W-:Y:S01]  /*bd20*/  NOP ;  /* 0x0000000000007918 */ /* 0x001fe20000000000 */
[----:B------:R-:W-:Y:S05]  /*bd30*/  @P2 BRA `(.L_x_11047) ;  /* 0xffffffd400f02947 */ /* 0x000fea000383ffff */
.L_x_11038:
        /* <DEDUP_REMOVED lines=10> */
.L_x_11065:
[----:B------:R-:W-:Y:S01]  /*bde0*/  UIADD3 UR46, UR54, 0x1, URZ ;  /* 0x00000001362e7890 */ /* 0x000fe2000fffe03f */
[----:B------:R-:W-:-:S03]  /*bdf0*/  ISETP.NE.AND P3, PT, RZ, UR44, PT ;  /* 0x0000002cff007c0c */ /* 0x000fc6000bf65270 */
[----:B------:R-:W-:-:S04]  /*be00*/  UISETP.NE.AND UP1, UPT, UR46, 0x2, UPT ;  /* 0x000000022e00788c */ /* 0x000fc8000bf25270 */
[----:B------:R-:W-:Y:S02]  /*be10*/  USEL UR49, URZ, 0x1, UP1 ;  /* 0x000000013f317887 */ /* 0x000fe40008800000 */
[----:B------:R-:W-:Y:S02]  /*be20*/  USEL UR46, UR46, URZ, UP1 ;  /* 0x0000003f2e2e7287 */ /* 0x000fe40008800000 */
[----:B------:R-:W-:Y:S02]  /*be30*/  ULOP3.LUT UR49, UR28, UR49, URZ, 0x3c, !UPT ;  /* 0x000000311c317292 */ /* 0x000fe4000f8e3c3f */
[----:B-1----:R-:W-:Y:S10]  /*be40*/  @P3 BRA `(.L_x_11049) ;  /* 0x00000000002c3947 */ /* 0x002ff40003800000 */
[----:B------:R-:W-:Y:S05]  /*be50*/  @!P0 BRA `(.L_x_11050) ;  /* 0x0000000000048947 */ /* 0x000fea0003800000 */
[----:B------:R-:W-:Y:S01]  /*be60*/  BPT.TRAP 0x1 ;  /* 0x000000040000795c */ /* 0x000fe20000300000 */
.L_x_11050:
[----:B------:R-:W-:Y:S01]  /*be70*/  ULEA UR6, UR46, UR42, 0x3 ;  /* 0x0000002a2e067291 */ /* 0x000fe2000f8e183f */
[----:B------:R-:W-:-:S05]  /*be80*/  IMAD.U32 R4, RZ, RZ, UR49 ;  /* 0x00000031ff047e24 */ /* 0x000fca000f8e00ff */
[----:B------:R-:W-:-:S04]  /*be90*/  SHF.L.U32 R4, R4, 0x1f, RZ ;  /* 0x0000001f04047819 */ /* 0x000fc800000006ff */
[----:B------:R1:W2:Y:S01]  /*bea0*/  SYNCS.PHASECHK.TRANS64.TRYWAIT P2, [UR6+0x2d830], R4 ;  /* 0x02d83004ff0075a7 */ /* 0x0002a20008040146 */
[----:B------:R-:W-:Y:S05]  /*beb0*/  @!P0 BRA `(.L_x_11051) ;  /* 0x0000000000048947 */ /* 0x000fea0003800000 */
[----:B------:R-:W-:Y:S01]  /*bec0*/  BPT.TRAP 0x1 ;  /* 0x000000040000795c */ /* 0x000fe20000300000 */
.L_x_11051:
[----:B--2---:R-:W-:Y:S05]  /*bed0*/  @P2 BRA `(.L_x_11049) ;  /* 0x0000000000082947 */ /* 0x004fea0003800000 */
[----:B------:R-:W2:Y:S02]  /*bee0*/  SYNCS.PHASECHK.TRANS64.TRYWAIT P2, [UR6+0x2d830], R4 ;  /* 0x02d83004ff0075a7 */ /* 0x000ea40008040146 */
[----:B--2---:R-:W-:Y:S05]  /*bef0*/  @!P2 BRA `(.L_x_11052) ;  /* 0x000000c400c0a947 */ /* 0x004fea0003800000 */
.L_x_11049:
        /* <DEDUP_REMOVED lines=37> */
.L_x_11054:
[----:B------:R-:W-:Y:S01]  /*c150*/  ULEA UR6, UR54, UR42, 0x3 ;  /* 0x0000002a36067291 */ /* 0x000fe2000f8e183f */
[----:B------:R-:W-:-:S05]  /*c160*/  IMAD.U32 R4, RZ, RZ, UR28 ;  /* 0x0000001cff047e24 */ /* 0x000fca000f8e00ff */
[----:B------:R-:W-:-:S04]  /*c170*/  SHF.L.U32 R4, R4, 0x1f, RZ ;  /* 0x0000001f04047819 */ /* 0x000fc800000006ff */
[----:B------:R0:W1:Y:S01]  /*c180*/  SYNCS.PHASECHK.TRANS64.TRYWAIT P2, [UR6+0x2d850], R4 ;  /* 0x02d85004ff0075a7 */ /* 0x0000620008040146 */
[----:B------:R-:W-:Y:S05]  /*c190*/  @!P0 BRA `(.L_x_11055) ;  /* 0x0000000000048947 */ /* 0x000fea0003800000 */
[----:B------:R-:W-:Y:S01]  /*c1a0*/  BPT.TRAP 0x1 ;  /* 0x000000040000795c */ /* 0x000fe20000300000 */
.L_x_11055:
[----:B-1----:R-:W-:Y:S05]  /*c1b0*/  @P2 BRA `(.L_x_11053) ;  /* 0x0000000000082947 */ /* 0x002fea0003800000 */
[----:B------:R-:W1:Y:S02]  /*c1c0*/  SYNCS.PHASECHK.TRANS64.TRYWAIT P2, [UR6+0x2d850], R4 ;  /* 0x02d85004ff0075a7 */ /* 0x000e640008040146 */
[----:B-1----:R-:W-:Y:S05]  /*c1d0*/  @!P2 BRA `(.L_x_11056) ;  /* 0x000000c40020a947 */ /* 0x002fea0003800000 */
.L_x_11053:
[----:B------:R-:W-:Y:S01]  /*c1e0*/  UIADD3 UR6, UR42, 0x400, URZ ;  /* 0x000004002a067890 */ /* 0x000fe2000fffe03f */
[----:B------:R-:W-:Y:S01]  /*c1f0*/  WARPGROUP.ARRIVE ;  /* 0x00000000000079c5 */ /* 0x000fe20000000000 */
[----:B------:R-:W-:Y:S01]  /*c200*/  UMOV UR29, 0x40000040 ;  /* 0x40000040001d7882 */ /* 0x000fe20000000000 */
[----:B------:R-:W-:Y:S01]  /*c210*/  UMOV UR31, 0x80000020 ;  /* 0x80000020001f7882 */ /* 0x000fe20000000000 */
[----:B------:R-:W-:-:S03]  /*c220*/  USHF.R.U32.HI UR6, URZ, 0x4, UR6 ;  /* 0x000000043f067899 */ /* 0x000fc60008011606 */
[----:B------:R-:W2:Y:S01]  /*c230*/  S2R R150, SR_TID.X ;  /* 0x0000000000967919 */ /* 0x000ea20000002100 */
[----:B------:R-:W-:Y:S01]  /*c240*/  PLOP3.LUT P2, PT, PT, PT, UP0, 0x80, 0x0 ;  /* 0x000000000000781c */ /* 0x000fe20003f4f008 */
[----:B---3--:R-:W-:Y:S01]  /*c250*/  FMUL.FTZ R12, R29, UR53 ;  /* 0x000000351d0c7c20 */ /* 0x008fe20008410000 */
[----:B------:R-:W-:Y:S01]  /*c260*/  ULOP3.LUT UR6, UR6, 0x3fff, URZ, 0xc0, !UPT ;  /* 0x00003fff06067892 */ /* 0x000fe2000f8ec03f */
[----:B------:R-:W-:Y:S01]  /*c270*/  FMUL.FTZ R29, R42, UR53 ;  /* 0x000000352a1d7c20 */ /* 0x000fe20008410000 */
[----:B------:R-:W-:Y:S01]  /*c280*/  FMUL.FTZ R42, R53, UR53 ;  /* 0x00000035352a7c20 */ /* 0x000fe20008410000 */
[----:B------:R-:W-:Y:S01]  /*c290*/  FMUL.FTZ R53, R63, UR53 ;  /* 0x000000353f357c20 */ /* 0x000fe20008410000 */
[----:B------:R-:W-:Y:S01]  /*c2a0*/  ULOP3.LUT UR7, UR6, 0x2000000, URZ, 0xfc, !UPT ;  /* 0x0200000006077892 */ /* 0x000fe2000f8efc3f */
[----:B------:R-:W-:Y:S01]  /*c2b0*/  FMUL.FTZ R63, R74, UR53 ;  /* 0x000000354a3f7c20 */ /* 0x000fe20008410000 */
[----:B------:R-:W-:Y:S01]  /*c2c0*/  ULOP3.LUT UR6, UR43, 0x10000, URZ, 0xfc, !UPT ;  /* 0x000100002b067892 */ /* 0x000fe2000f8efc3f */
[----:B------:R-:W-:Y:S01]  /*c2d0*/  FMUL.FTZ R21, R35, UR53 ;  /* 0x0000003523157c20 */ /* 0x000fe20008410000 */
[----:B------:R-:W-:Y:S01]  /*c2e0*/  UIMAD UR7, UR54, 0x600, UR7 ;  /* 0x00000600360778a4 */ /* 0x000fe2000f8e0207 */
[----:B------:R-:W-:-:S02]  /*c2f0*/  VIADD R74, R136, UR39 ;  /* 0x00000027884a7c36 */ /* 0x000fc40008000000 */
[----:B------:R-:W-:Y:S01]  /*c300*/  FMUL.FTZ R35, R47, UR53 ;  /* 0x000000352f237c20 */ /* 0x000fe20008410000 */
[----:B------:R-:W-:Y:S01]  /*c310*/  FMUL.FTZ R15, R33, UR53 ;  /* 0x00000035210f7c20 */ /* 0x000fe20008410000 */
[----:B------:R-:W-:Y:S01]  /*c320*/  IMAD.U32 R47, RZ, RZ, UR46 ;  /* 0x0000002eff2f7e24 */ /* 0x000fe2000f8e00ff */
[----:B------:R-:W-:Y:S01]  /*c330*/  UMOV UR28, UR6 ;  /* 0x00000006001c7c82 */ /* 0x000fe20008000000 */
[----:B------:R-:W-:Y:S01]  /*c340*/  FMUL.FTZ R33, R46, UR53 ;  /* 0x000000352e217c20 */ /* 0x000fe20008410000 */
[----:B------:R-:W-:Y:S01]  /*c350*/  UMOV UR30, UR7 ;  /* 0x00000007001e7c82 */ /* 0x000fe20008000000 */
[----:B-1----:R-:W-:Y:S01]  /*c360*/  FMUL.FTZ R7, R26, UR53 ;  /* 0x000000351a077c20 */ /* 0x002fe20008410000 */
[----:B------:R-:W-:Y:S01]  /*c370*/  HGMMA.64x96x16.F32 R88, gdesc[UR28].tnspB, R88, gsb0 ;  /* 0x416000001c5879f0 */ /* 0x000fe20008000858 */
[----:B------:R-:W-:Y:S01]  /*c380*/  UIADD3 UR28, UR6, 0x2, URZ ;  /* 0x00000002061c7890 */ /* 0x000fe2000fffe03f */
[----:B------:R-:W-:Y:S01]  /*c390*/  @!P1 LEA R47, R47, UR42, 0x3 ;  /* 0x0000002a2f2f9c11 */ /* 0x000fe2000f8e18ff */
[----:B------:R-:W-:Y:S01]  /*c3a0*/  UIADD3 UR30, UR7, 0x40, URZ ;  /* 0x00000040071e7890 */ /* 0x000fe2000fffe03f */
[----:B0-----:R-:W-:Y:S01]  /*c3b0*/  FMUL.FTZ R4, R24, UR53 ;  /* 0x0000003518047c20 */ /* 0x001fe20008410000 */
[----:B------:R-:W-:Y:S01]  /*c3c0*/  UMOV UR29, 0x40000040 ;  /* 0x40000040001d7882 */ /* 0x000fe20000000000 */
[----:B------:R-:W-:Y:S01]  /*c3d0*/  UMOV UR31, 0x80000020 ;  /* 0x80000020001f7882 */ /* 0x000fe20000000000 */
[----:B------:R-:W-:Y:S01]  /*c3e0*/  FMUL.FTZ R26, R37, UR53 ;  /* 0x00000035251a7c20 */ /* 0x000fe20008410000 */
[----:B------:R-:W-:Y:S01]  /*c3f0*/  FMUL.FTZ R24, R36, UR53 ;  /* 0x0000003524187c20 */ /* 0x000fe20008410000 */
[----:B------:R-:W-:Y:S01]  /*c400*/  FMUL.FTZ R37, R50, UR53 ;  /* 0x0000003532257c20 */ /* 0x000fe20008410000 */
[----:B------:R-:W-:Y:S01]  /*c410*/  FMUL.FTZ R20, R34, UR53 ;  /* 0x0000003522147c20 */ /* 0x000fe20008410000 */
[----:B------:R-:W-:Y:S01]  /*c420*/  FMUL.FTZ R36, R48, UR53 ;  /* 0x0000003530247c20 */ /* 0x000fe20008410000 */
[----:B--2---:R-:W-:Y:S01]  /*c430*/  SHF.R.U32.HI R149, RZ, 0x7, R150 ;  /* 0x00000007ff957819 */ /* 0x004fe20000011696 */
        /* <DEDUP_REMOVED lines=51> */
[----:B------:R-:W-:Y:S01]  /*c770*/  IMAD R47, R16, -0x2, R47 ;  /* 0xfffffffe102f7824 */ /* 0x000fe200078e022f */
[----:B------:R-:W0:Y:S01]  /*c780*/  MUFU.TANH R4, R4 ;  /* 0x0000000400047308 */ /* 0x000e220000002400 */
[----:B------:R-:W-:-:S05]  /*c790*/  IMAD.U32 R80, RZ, RZ, UR45 ;  /* 0x0000002dff507e24 */ /* 0x000fca000f8e00ff */
[----:B------:R-:W-:Y:S02]  /*c7a0*/  IADD3 R47, -R80, UR38, R47 ;  /* 0x00000026502f7c10 */ /* 0x000fe4000fffe12f */
[----:B------:R-:W1:Y:S03]  /*c7b0*/  MUFU.TANH R8, R8 ;  /* 0x0000000800087308 */ /* 0x000e660000002400 */
        /* <DEDUP_REMOVED lines=97> */
[----:B------:R-:W0:Y:S01]  /*cdd0*/  MUFU.TANH R76, R76 ;  /* 0x0000004c004c7308 */ /* 0x000e220000002400 */
[----:B------:R-:W-:Y:S02]  /*cde0*/  WARPGROUP.DEPBAR.LE gsb0, 0x0 ;  /* 0x00008000000079c5 */ /* 0x000fe40000010000 */
        /* <DEDUP_REMOVED lines=8> */
[----:B------:R-:W-:-:S04]  /*ce70*/  @UP0 ULDC UR6, c[0x0][0x450] ;  /* 0x0001140000060ab9 */ /* 0x000fc80000000800 */
[----:B------:R-:W-:Y:S01]  /*ce80*/  @P2 SHF.R.U32.HI R74, RZ, UR6, R46 ;  /* 0x00000006ff4a2c19 */ /* 0x000fe2000801162e */
[----:B------:R-:W-:Y:S01]  /*ce90*/  VIADD R46, R149, 0x9 ;  /* 0x00000009952e7836 */ /* 0x000fe20000000000 */
[----:B------:R-:W-:-:S03]  /*cea0*/  ISETP.GE.U32.AND P2, PT, R150, 0x180, PT ;  /* 0x000001809600780c */ /* 0x000fc60003f46070 */
[----:B------:R-:W5:Y:S01]  /*ceb0*/  SHFL.IDX PT, R85, R74, RZ, 0x1c1f ;  /* 0x001c1fff4a557589 */ /* 0x000f6200000e0000 */
[----:B------:R-:W-:Y:S01]  /*cec0*/  SEL R46, R46, 0x9, !P2 ;  /* 0x000000092e2e7807 */ /* 0x000fe20005000000 */
[C---:B-----5:R-:W-:Y:S02]  /*ced0*/  IMAD.IADD R81, R85.reuse, 0x1, R83 ;  /* 0x0000000155517824 */ /* 0x060fe400078e0253 */
[----:B------:R-:W-:Y:S01]  /*cee0*/  IMAD.IADD R80, R85, 0x1, R82 ;  /* 0x0000000155507824 */ /* 0x000fe200078e0252 */
[----:B------:R-:W-:Y:S02]  /*cef0*/  WARPGROUP.DEPBAR.LE gsb0, 0x0 ;  /* 0x00008000000079c5 */ /* 0x000fe40000010000 */
[----:B------:R-:W-:-:S06]  /*cf00*/  WARPGROUP.ARRIVE ;  /* 0x00000000000079c5 */ /* 0x000fcc0000000000 */
[----:B------:R-:W-:Y:S03]  /*cf10*/  HGMMA.64x96x16.F32 R88, gdesc[UR28].tnspB, R88, gsb0 ;  /* 0x416000001c5879f0 */ /* 0x000fe60008000858 */
[----:B------:R-:W-:Y:S02]  /*cf20*/  WARPGROUP.DEPBAR.LE gsb0, 0x0 ;  /* 0x00008000000079c5 */ /* 0x000fe40000010000 */
[----:B------:R0:W-:Y:S06]  /*cf30*/  BAR.ARV R46, 0x100 ;  /* 0x0004002e0000751d */ /* 0x0001ec0000002000 */
[----:B------:R5:W-:Y:S02]  /*cf40*/  @!P1 SYNCS.ARRIVE.TRANS64.RED.A1T0 RZ, [R77+URZ], RZ ;  /* 0x000000ff4dff99a7 */ /* 0x000be4000810043f */
[----:B-----5:R-:W-:-:S06]  /*cf50*/  FMUL.FTZ R77, R87, UR53 ;  /* 0x00000035574d7c20 */ /* 0x020fcc0008410000 */
[----:B------:R-:W0:Y:S01]  /*cf60*/  MUFU.TANH R77, R77 ;  /* 0x0000004d004d7308 */ /* 0x000e220000002400 */
[----:B-1234-:R-:W-:Y:S05]  /*cf70*/  @!P5 BRA `(.L_x_11057) ;  /* 0x00000000005cd947 */ /* 0x01efea0003800000 */
        /* <DEDUP_REMOVED lines=13> */
.L_x_11059:
[----:B------:R-:W-:-:S05]  /*d050*/  IMAD.U32 R84, RZ, RZ, UR35 ;  /* 0x00000023ff547e24 */ /* 0x000fca000f8e00ff */
[----:B------:R-:W-:-:S13]  /*d060*/  ISETP.NE.AND P2, PT, R84, 0x1, PT ;  /* 0x000000015400780c */ /* 0x000fda0003f45270 */
[----:B------:R-:W0:Y:S02]  /*d070*/  @P2 LDC.64 R46, c[0x0][0x9e8] ;  /* 0x00027a00ff2e2b82 */ /* 0x000e240000000a00 */
[----:B0-----:R-:W-:-:S05]  /*d080*/  @P2 IMAD.HI.U32 R46, R85, R46, RZ ;  /* 0x0000002e552e2227 */ /* 0x001fca00078e00ff */
[----:B------:R-:W-:-:S07]  /*d090*/  @P2 SHF.R.U32.HI R85, RZ, R47, R46 ;  /* 0x0000002fff552219 */ /* 0x000fce000001162e */
.L_x_11060:
[----:B------:R-:W-:Y:S05]  /*d0a0*/  BSYNC B0 ;  /* 0x0000000000007941 */ /* 0x000fea0003800000 */
.L_x_11058:
[----:B------:R-:W-:-:S04]  /*d0b0*/  IMAD R85, R85, R84, -R78 ;  /* 0x0000005455557224 */ /* 0x000fc800078e0a4e */
[----:B------:R-:W-:-:S05]  /*d0c0*/  IMAD R85, R16, -0x2, R85 ;  /* 0xfffffffe10557824 */ /* 0x000fca00078e0255 */
[----:B------:R-:W-:Y:S02]  /*d0d0*/  VIADDMNMX R81, R85, R84, R81, PT ;  /* 0x0000005455517246 */ /* 0x000fe40003800151 */
[----:B------:R-:W-:-:S07]  /*d0e0*/  VIMNMX R80, R80, R85, !PT ;  /* 0x0000005550507248 */ /* 0x000fce0007fe0100 */
.L_x_11057:
        /* <DEDUP_REMOVED lines=9> */
[C---:B------:R-:W-:Y:S02]  /*d180*/  ISETP.GT.AND P4, PT, R80.reuse, 0x9, P2 ;  /* 0x000000095000780c */ /* 0x040fe40001784270 */
[----:B------:R-:W-:Y:S02]  /*d190*/  ISETP.GT.AND P6, PT, R80, 0x10, P2 ;  /* 0x000000105000780c */ /* 0x000fe400017c4270 */
[----:B------:R-:W-:-:S02]  /*d1a0*/  ISETP.LT.OR P3, PT, R81, 0x9, P3 ;  /* 0x000000095100780c */ /* 0x000fc40001f61670 */
[----:B------:R-:W-:Y:S01]  /*d1b0*/  ISETP.LT.OR P4, PT, R81, 0xa, P4 ;  /* 0x0000000a5100780c */ /* 0x000fe20002781670 */
[--C-:B-1----:R-:W-:Y:S01]  /*d1c0*/  IMAD.IADD R83, R83, 0x1, R74.reuse ;  /* 0x0000000153537824 */ /* 0x102fe200078e024a */
[----:B------:R-:W-:Y:S01]  /*d1d0*/  ISETP.LT.OR P6, PT, R81, 0x11, P6 ;  /* 0x000000115100780c */ /* 0x000fe200037c1670 */
[----:B------:R-:W-:Y:S01]  /*d1e0*/  IMAD.IADD R82, R82, 0x1, R74 ;  /* 0x0000000152527824 */ /* 0x000fe200078e024a */
        /* <DEDUP_REMOVED lines=98> */
.L_x_11063:
[----:B------:R-:W-:-:S05]  /*d810*/  IMAD.U32 R4, RZ, RZ, UR35 ;  /* 0x00000023ff047e24 */ /* 0x000fca000f8e00ff */
[----:B------:R-:W-:-:S13]  /*d820*/  ISETP.NE.AND P3, PT, R4, 0x1, PT ;  /* 0x000000010400780c */ /* 0x000fda0003f65270 */
[----:B------:R-:W0:Y:S02]  /*d830*/  @P3 LDC.64 R14, c[0x0][0x9e8] ;  /* 0x00027a00ff0e3b82 */ /* 0x000e240000000a00 */
[----:B0-----:R-:W-:-:S05]  /*d840*/  @P3 IMAD.HI.U32 R14, R81, R14, RZ ;  /* 0x0000000e510e3227 */ /* 0x001fca00078e00ff */
[----:B------:R-:W-:-:S07]  /*d850*/  @P3 SHF.R.U32.HI R81, RZ, R15, R14 ;  /* 0x0000000fff513219 */ /* 0x000fce000001160e */
.L_x_11064:
[----:B------:R-:W-:Y:S05]  /*d860*/  BSYNC B0 ;  /* 0x0000000000007941 */ /* 0x000fea0003800000 */
.L_x_11062:
[----:B------:R-:W-:-:S04]  /*d870*/  IMAD R81, R81, R4, -R78 ;  /* 0x0000000451517224 */ /* 0x000fc800078e0a4e */
[----:B------:R-:W-:-:S05]  /*d880*/  IMAD R81, R16, -0x2, R81 ;  /* 0xfffffffe10517824 */ /* 0x000fca00078e0251 */
[----:B------:R-:W-:Y:S02]  /*d890*/  VIADDMNMX R83, R81, R4, R83, PT ;  /* 0x0000000451537246 */ /* 0x000fe40003800153 */
[----:B------:R-:W-:-:S07]  /*d8a0*/  VIMNMX R82, R82, R81, !PT ;  /* 0x0000005152527248 */ /* 0x000fce0007fe0100 */
.L_x_11061:
        /* <DEDUP_REMOVED lines=20> */
[----:B------:R-:W-:Y:S02]  /*d9f0*/  ISETP.GT.AND P4, PT, R82, 0x1, P2 ;  /* 0x000000015200780c */ /* 0x000fe40001784270 */
[----:B------:R-:W-:Y:S02]  /*da00*/  FMNMX.FTZ R15, R32, R15, !PT ;  /* 0x0000000f200f7209 */ /* 0x000fe40007810000 */
[----:B------:R-:W-:Y:S02]  /*da10*/  FSEL R27, R27, -INF , !P3 ;  /* 0xff8000001b1b7808 */ /* 0x000fe40005800000 */
[----:B------:R-:W-:Y:S02]  /*da20*/  FMNMX.FTZ R15, R34, R15, !PT ;  /* 0x0000000f220f7209 */ /* 0x000fe40007810000 */
[----:B------:R-:W-:-:S02]  /*da30*/  ISETP.GT.AND P3, PT, R82, 0x21, P2 ;  /* 0x000000215200780c */ /* 0x000fc40001764270 */
[----:B------:R-:W-:Y:S02]  /*da40*/  FMNMX.FTZ R15, R36, R15, !PT ;  /* 0x0000000f240f7209 */ /* 0x000fe40007810000 */
[C---:B------:R-:W-:Y:S02]  /*da50*/  ISETP.LT.OR P6, PT, R83.reuse, 0x9, P6 ;  /* 0x000000095300780c */ /* 0x040fe400037c1670 */
        /* <DEDUP_REMOVED lines=60> */
[C---:B------:R-:W-:Y:S01]  /*de20*/  FSETP.NEU.FTZ.AND P6, PT, R4.reuse, -INF , PT ;  /* 0xff8000000400780b */ /* 0x040fe20003fdd000 */
[----:B------:R-:W-:Y:S01]  /*de30*/  FMUL.FTZ R15, R4, UR34 ;  /* 0x00000022040f7c20 */ /* 0x000fe20008410000 */
[----:B------:R-:W-:-:S04]  /*de40*/  ISETP.GT.AND P4, PT, R82, 0x59, P2 ;  /* 0x000000595200780c */ /* 0x000fc80001784270 */
[----:B------:R-:W-:Y:S02]  /*de50*/  FSEL R15, R15, RZ, P6 ;  /* 0x000000ff0f0f7208 */ /* 0x000fe40003000000 */
[----:B------:R-:W-:-:S03]  /*de60*/  ISETP.LT.OR P4, PT, R83, 0x5a, P4 ;  /* 0x0000005a5300780c */ /* 0x000fc60002781670 */
        /* <DEDUP_REMOVED lines=14> */
[----:B------:R0:W-:Y:S01]  /*df50*/  MUFU.EX2 R37, R84 ;  /* 0x0000005400257308 */ /* 0x0001e20000000800 */
        /* <DEDUP_REMOVED lines=27> */
[----:B------:R-:W-:Y:S01]  /*e110*/  FFMA.FTZ R79, R79, UR34, -R15 ;  /* 0x000000224f4f7c23 */ /* 0x000fe2000801080f */
        /* <DEDUP_REMOVED lines=12> */
[----:B------:R-:W-:Y:S02]  /*e1e0*/  FMNMX.FTZ R78, R41, R78, !PT ;  /* 0x0000004e294e7209 */ /* 0x000fe40007810000 */
        /* <DEDUP_REMOVED lines=17> */
[----:B------:R-:W-:Y:S01]  /*e300*/  FSEL R63, R63, -INF , !P3 ;  /* 0xff8000003f3f7808 */ /* 0x000fe20005800000 */
[----:B------:R-:W-:Y:S01]  /*e310*/  MUFU.EX2 R26, R26 ;  /* 0x0000001a001a7308 */ /* 0x000fe20000000800 */
[----:B------:R-:W-:-:S02]  /*e320*/  FMNMX.FTZ R78, R59, R78, !PT ;  /* 0x0000004e3b4e7209 */ /* 0x000fc40007810000 */
[C---:B------:R-:W-:Y:S02]  /*e330*/  ISETP.GT.AND P3, PT, R82.reuse, 0x68, P2 ;  /* 0x000000685200780c */ /* 0x040fe40001764270 */
[----:B------:R-:W-:Y:S02]  /*e340*/  ISETP.LT.OR P4, PT, R83, 0x62, P4 ;  /* 0x000000625300780c */ /* 0x000fe40002781670 */
[----:B------:R-:W-:Y:S01]  /*e350*/  FMNMX.FTZ R78, R61, R78, !PT ;  /* 0x0000004e3d4e7209 */ /* 0x000fe20007810000 */
[----:B------:R-:W-:Y:S01]  /*e360*/  MUFU.EX2 R28, R28 ;  /* 0x0000001c001c7308 */ /* 0x000fe20000000800 */
[----:B------:R-:W-:Y:S02]  /*e370*/  ISETP.LT.OR P3, PT, R83, 0x69, P3 ;  /* 0x000000695300780c */ /* 0x000fe40001f61670 */
[----:B------:R-:W-:Y:S02]  /*e380*/  FSEL R65, R65, -INF , !P4 ;  /* 0xff80000041417808 */ /* 0x000fe40006000000 */
[----:B------:R-:W-:-:S02]  /*e390*/  ISETP.GT.AND P4, PT, R82, 0x69, P2 ;  /* 0x000000695200780c */ /* 0x000fc40001784270 */
[----:B------:R-:W-:Y:S01]  /*e3a0*/  FMNMX.FTZ R80, R63, R78, !PT ;  /* 0x0000004e3f507209 */ /* 0x000fe20007810000 */
[----:B------:R-:W-:Y:S01]  /*e3b0*/  MUFU.EX2 R30, R30 ;  /* 0x0000001e001e7308 */ /* 0x000fe20000000800 */
[----:B------:R-:W-:Y:S02]  /*e3c0*/  FSEL R67, R67, -INF , !P3 ;  /* 0xff80000043437808 */ /* 0x000fe40005800000 */
[----:B------:R-:W-:Y:S02]  /*e3d0*/  ISETP.GT.AND P3, PT, R82, 0x70, P2 ;  /* 0x000000705200780c */ /* 0x000fe40001764270 */
[----:B------:R-:W-:Y:S02]  /*e3e0*/  ISETP.LT.OR P4, PT, R83, 0x6a, P4 ;  /* 0x0000006a5300780c */ /* 0x000fe40002781670 */
[----:B0-----:R-:W-:Y:S01]  /*e3f0*/  FMNMX.FTZ R84, R65, R80, !PT ;  /* 0x0000005041547209 */ /* 0x001fe20007810000 */
[----:B------:R-:W-:Y:S01]  /*e400*/  MUFU.EX2 R32, R32 ;  /* 0x0000002000207308 */ /* 0x000fe20000000800 */
[----:B------:R-:W-:-:S02]  /*e410*/  ISETP.LT.OR P3, PT, R83, 0x71, P3 ;  /* 0x000000715300780c */ /* 0x000fc40001f61670 */
[----:B------:R-:W-:Y:S01]  /*e420*/  FSEL R78, R69, -INF , !P4 ;  /* 0xff800000454e7808 */ /* 0x000fe20006000000 */
[--C-:B------:R-:W-:Y:S01]  /*e430*/  FFMA.FTZ R69, R52, UR34, -R15.reuse ;  /* 0x0000002234457c23 */ /* 0x100fe2000801080f */
[----:B------:R-:W-:Y:S02]  /*e440*/  ISETP.GT.AND P4, PT, R82, 0x71, P2 ;  /* 0x000000715200780c */ /* 0x000fe40001784270 */
[----:B------:R-:W-:Y:S01]  /*e450*/  FMNMX.FTZ R7, R67, R84, !PT ;  /* 0x0000005443077209 */ /* 0x000fe20007810000 */
[----:B------:R-:W-:Y:S01]  /*e460*/  MUFU.EX2 R34, R34 ;  /* 0x0000002200227308 */ /* 0x000fe20000000800 */
[----:B------:R-:W-:Y:S01]  /*e470*/  FSEL R80, R71, -INF , !P3 ;  /* 0xff80000047507808 */ /* 0x000fe20005800000 */
[--C-:B------:R-:W-:Y:S01]  /*e480*/  FFMA.FTZ R71, R54, UR34, -R15.reuse ;  /* 0x0000002236477c23 */ /* 0x100fe2000801080f */
[----:B------:R-:W-:Y:S01]  /*e490*/  ISETP.GT.AND P3, PT, R82, 0x78, P2 ;  /* 0x000000785200780c */ /* 0x000fe20001764270 */
[--C-:B------:R-:W-:Y:S01]  /*e4a0*/  FFMA.FTZ R54, R56, UR34, -R15.reuse ;  /* 0x0000002238367c23 */ /* 0x100fe2000801080f */
[C---:B------:R-:W-:Y:S01]  /*e4b0*/  ISETP.LT.OR P4, PT, R83.reuse, 0x72, P4 ;  /* 0x000000725300780c */ /* 0x040fe20002781670 */
[--C-:B------:R-:W-:Y:S01]  /*e4c0*/  FFMA.FTZ R56, R58, UR34, -R15.reuse ;  /* 0x000000223a387c23 */ /* 0x100fe2000801080f */
[----:B------:R-:W-:Y:S01]  /*e4d0*/  FMNMX.FTZ R7, R78, R7, !PT ;  /* 0x000000074e077209 */ /* 0x000fe20007810000 */
[--C-:B------:R-:W-:Y:S01]  /*e4e0*/  FFMA.FTZ R58, R60, UR34, -R15.reuse ;  /* 0x000000223c3a7c23 */ /* 0x100fe2000801080f */
[----:B------:R-:W-:Y:S01]  /*e4f0*/  ISETP.GT.AND P2, PT, R82, 0x79, P2 ;  /* 0x000000795200780c */ /* 0x000fe20001744270 */
[--C-:B------:R-:W-:Y:S01]  /*e500*/  FFMA.FTZ R60, R62, UR34, -R15.reuse ;  /* 0x000000223e3c7c23 */ /* 0x100fe2000801080f */
[----:B------:R-:W-:Y:S01]  /*e510*/  ISETP.LT.OR P3, PT, R83, 0x79, P3 ;  /* 0x000000795300780c */ /* 0x000fe20001f61670 */
[--C-:B------:R-:W-:Y:S01]  /*e520*/  FFMA.FTZ R62, R64, UR34, -R15.reuse ;  /* 0x00000022403e7c23 */ /* 0x100fe2000801080f */
[----:B------:R-:W-:Y:S01]  /*e530*/  FSEL R73, R73, -INF , !P4 ;  /* 0xff80000049497808 */ /* 0x000fe20006000000 */
        /* <DEDUP_REMOVED lines=9> */
[----:B------:R-:W-:-:S03]  /*e5d0*/  FMNMX.FTZ R52, R76, R7, !PT ;  /* 0x000000074c347209 */ /* 0x000fc60007810000 */
[----:B------:R-:W-:Y:S01]  /*e5e0*/  MUFU.EX2 R38, R38 ;  /* 0x0000002600267308 */ /* 0x000fe20000000800 */
[----:B------:R-:W-:-:S05]  /*e5f0*/  FMNMX.FTZ R7, R77, R52, !PT ;  /* 0x000000344d077209 */ /* 0x000fca0007810000 */
[----:B------:R-:W0:Y:S02]  /*e600*/  SHFL.BFLY PT, R82, R7, 0x2, 0x1f ;  /* 0x0c401f0007527f89 */ /* 0x000e2400000e0000 */
[----:B------:R1:W-:Y:S08]  /*e610*/  MUFU.EX2 R52, R71 ;  /* 0x0000004700347308 */ /* 0x0003f00000000800 */
[----:B------:R-:W-:Y:S01]  /*e620*/  MUFU.EX2 R40, R40 ;  /* 0x0000002800287308 */ /* 0x000fe20000000800 */
[----:B-1----:R-:W-:Y:S01]  /*e630*/  FFMA.FTZ R71, R72, UR34, -R15 ;  /* 0x0000002248477c23 */ /* 0x002fe2000801080f */
[----:B------:R-:W-:-:S05]  /*e640*/  FSEL R72, R4, RZ, P6 ;  /* 0x000000ff04487208 */ /* 0x000fca0003000000 */
[----:B------:R-:W-:Y:S01]  /*e650*/  FADD.FTZ R72, -R72, R5 ;  /* 0x0000000548487221 */ /* 0x000fe20000010100 */
[----:B------:R-:W-:Y:S03]  /*e660*/  MUFU.EX2 R42, R42 ;  /* 0x0000002a002a7308 */ /* 0x000fe60000000800 */
[----:B------:R-:W-:Y:S01]  /*e670*/  FMUL.FTZ R15, R72, UR34 ;  /* 0x00000022480f7c20 */ /* 0x000fe20008410000 */
[----:B0-----:R-:W-:-:S04]  /*e680*/  FMNMX.FTZ R82, R7, R82, !PT ;  /* 0x0000005207527209 */ /* 0x001fc80007810000 */
[----:B------:R-:W-:Y:S01]  /*e690*/  MUFU.EX2 R5, R79 ;  /* 0x0000004f00057308 */ /* 0x000fe20000000800 */
[----:B------:R-:W0:Y:S07]  /*e6a0*/  SHFL.BFLY PT, R7, R82, 0x1, 0x1f ;  /* 0x0c201f0052077f89 */ /* 0x000e2e00000e0000 */
[----:B------:R-:W1:Y:S08]  /*e6b0*/  MUFU.EX2 R15, R15 ;  /* 0x0000000f000f7308 */ /* 0x000e700000000800 */
[----:B------:R-:W-:Y:S08]  /*e6c0*/  MUFU.EX2 R44, R44 ;  /* 0x0000002c002c7308 */ /* 0x000ff00000000800 */
[----:B------:R-:W-:Y:S01]  /*e6d0*/  MUFU.EX2 R48, R48 ;  /* 0x0000003000307308 */ /* 0x000fe20000000800 */
[----:B-1----:R-:W-:Y:S01]  /*e6e0*/  FFMA.FTZ R3, R15, R3, R14 ;  /* 0x000000030f037223 */ /* 0x002fe2000001000e */
[----:B------:R-:W-:Y:S01]  /*e6f0*/  FMUL.FTZ R88, R88, R15 ;  /* 0x0000000f58587220 */ /* 0x000fe20000410000 */
[----:B0-----:R-:W-:Y:S01]  /*e700*/  FMNMX.FTZ R7, R82, R7, !PT ;  /* 0x0000000752077209 */ /* 0x001fe20007810000 */
[-C--:B------:R-:W-:Y:S01]  /*e710*/  FMUL.FTZ R89, R89, R15.reuse ;  /* 0x0000000f59597220 */ /* 0x080fe20000410000 */
[C---:B------:R-:W-:Y:S01]  /*e720*/  FADD.FTZ R3, R8.reuse, R3 ;  /* 0x0000000308037221 */ /* 0x040fe20000010000 */
[----:B------:R-:W-:Y:S01]  /*e730*/  F2FP.F16.F32.PACK_AB R8, R8, R14 ;  /* 0x0000000e0808723e */ /* 0x000fe200000000ff */
[-C--:B------:R-:W-:Y:S01]  /*e740*/  FMUL.FTZ R92, R92, R15.reuse ;  /* 0x0000000f5c5c7220 */ /* 0x080fe20000410000 */
[C---:B------:R-:W-:Y:S01]  /*e750*/  FMUL.FTZ R75, R7.reuse, UR34 ;  /* 0x00000022074b7c20 */ /* 0x040fe20008410000 */
[----:B------:R-:W-:Y:S01]  /*e760*/  FSETP.NEU.FTZ.AND P2, PT, R7, -INF , PT ;  /* 0xff8000000700780b */ /* 0x000fe20003f5d000 */
[----:B------:R-:W-:Y:S01]  /*e770*/  FADD.FTZ R3, R10, R3 ;  /* 0x000000030a037221 */ /* 0x000fe20000010000 */
[----:B------:R-:W-:Y:S01]  /*e780*/  MUFU.EX2 R50, R50 ;  /* 0x0000003200327308 */ /* 0x000fe20000000800 */
[C---:B------:R-:W-:Y:S01]  /*e790*/  F2FP.F16.F32.PACK_AB R10, R12.reuse, R10 ;  /* 0x0000000a0c0a723e */ /* 0x040fe200000000ff */
[-C--:B------:R-:W-:Y:S01]  /*e7a0*/  FMUL.FTZ R93, R93, R15.reuse ;  /* 0x0000000f5d5d7220 */ /* 0x080fe20000410000 */
[----:B------:R-:W-:Y:S01]  /*e7b0*/  FSEL R72, R75, RZ, P2 ;  /* 0x000000ff4b487208 */ /* 0x000fe20001000000 */
[----:B------:R-:W-:Y:S01]  /*e7c0*/  FADD.FTZ R14, R12, R3 ;  /* 0x000000030c0e7221 */ /* 0x000fe20000010000 */
[-C--:B------:R-:W-:Y:S01]  /*e7d0*/  FMUL.FTZ R96, R96, R15.reuse ;  /* 0x0000000f60607220 */ /* 0x080fe20000410000 */
[-C--:B------:R-:W-:Y:S01]  /*e7e0*/  FMUL.FTZ R97, R97, R15.reuse ;  /* 0x0000000f61617220 */ /* 0x080fe20000410000 */
[----:B------:R-:W-:Y:S01]  /*e7f0*/  FMUL.FTZ R100, R100, R15 ;  /* 0x0000000f64647220 */ /* 0x000fe20000410000 */
[--C-:B------:R-:W-:Y:S01]  /*e800*/  FFMA.FTZ R79, R35, UR34, -R72.reuse ;  /* 0x00000022234f7c23 */ /* 0x100fe20008010848 */
[----:B------:R-:W-:Y:S01]  /*e810*/  FSEL R35, R7, RZ, P2 ;  /* 0x000000ff07237208 */ /* 0x000fe20001000000 */
[--C-:B------:R-:W-:Y:S01]  /*e820*/  FFMA.FTZ R75, R46, UR34, -R72.reuse ;  /* 0x000000222e4b7c23 */ /* 0x100fe20008010848 */
[--C-:B------:R-:W-:Y:S01]  /*e830*/  FFMA.FTZ R9, R9, UR34, -R72.reuse ;  /* 0x0000002209097c23 */ /* 0x100fe20008010848 */
[--C-:B------:R-:W-:Y:S01]  /*e840*/  FFMA.FTZ R11, R11, UR34, -R72.reuse ;  /* 0x000000220b0b7c23 */ /* 0x100fe20008010848 */
[----:B------:R-:W-:Y:S01]  /*e850*/  FFMA.FTZ R81, R13, UR34, -R72 ;  /* 0x000000220d517c23 */ /* 0x000fe20008010848 */
[----:B------:R-:W-:Y:S01]  /*e860*/  FADD.FTZ R6, -R35, R6 ;  /* 0x0000000623067221 */ /* 0x000fe20000010100 */
[--C-:B------:R-:W-:Y:S01]  /*e870*/  FFMA.FTZ R20, R20, UR34, -R72.reuse ;  /* 0x0000002214147c23 */ /* 0x100fe20008010848 */
[----:B------:R-:W-:Y:S01]  /*e880*/  MUFU.EX2 R75, R75 ;  /* 0x0000004b004b7308 */ /* 0x000fe20000000800 */
[--C-:B------:R-:W-:Y:S01]  /*e890*/  FFMA.FTZ R46, R21, UR34, -R72.reuse ;  /* 0x00000022152e7c23 */ /* 0x100fe20008010848 */
[----:B------:R-:W-:Y:S01]  /*e8a0*/  FMUL.FTZ R6, R6, UR34 ;  /* 0x0000002206067c20 */ /* 0x000fe20008410000 */
[--C-:B------:R-:W-:Y:S01]  /*e8b0*/  FFMA.FTZ R13, R74, UR34, -R72.reuse ;  /* 0x000000224a0d7c23 */ /* 0x100fe20008010848 */
[--C-:B------:R-:W-:Y:S01]  /*e8c0*/  FFMA.FTZ R25, R25, UR34, -R72.reuse ;  /* 0x0000002219197c23 */ /* 0x100fe20008010848 */
[--C-:B------:R-:W-:Y:S01]  /*e8d0*/  FFMA.FTZ R27, R27, UR34, -R72.reuse ;  /* 0x000000221b1b7c23 */ /* 0x100fe20008010848 */
[--C-:B------:R-:W-:Y:S01]  /*e8e0*/  FFMA.FTZ R29, R29, UR34, -R72.reuse ;  /* 0x000000221d1d7c23 */ /* 0x100fe20008010848 */
[--C-:B------:R-:W-:Y:S01]  /*e8f0*/  FFMA.FTZ R31, R31, UR34, -R72.reuse ;  /* 0x000000221f1f7c23 */ /* 0x100fe20008010848 */
[----:B------:R-:W0:Y:S01]  /*e900*/  MUFU.EX2 R6, R6 ;  /* 0x0000000600067308 */ /* 0x000e220000000800 */
[----:B------:R-:W-:Y:S01]  /*e910*/  FFMA.FTZ R43, R43, UR34, -R72 ;  /* 0x000000222b2b7c23 */ /* 0x000fe20008010848 */
[----:B------:R-:W-:Y:S01]  /*e920*/  FADD.FTZ R14, R47, R14 ;  /* 0x0000000e2f0e7221 */ /* 0x000fe20000010000 */
[--C-:B------:R-:W-:Y:S01]  /*e930*/  FFMA.FTZ R33, R33, UR34, -R72.reuse ;  /* 0x0000002221217c23 */ /* 0x100fe20008010848 */
[--C-:B------:R-:W-:Y:S01]  /*e940*/  FFMA.FTZ R21, R39, UR34, -R72.reuse ;  /* 0x0000002227157c23 */ /* 0x100fe20008010848 */
[--C-:B------:R-:W-:Y:S01]  /*e950*/  FFMA.FTZ R39, R41, UR34, -R72.reuse ;  /* 0x0000002229277c23 */ /* 0x100fe20008010848 */
[--C-:B------:R-:W-:Y:S01]  /*e960*/  FFMA.FTZ R41, R45, UR34, -R72.reuse ;  /* 0x000000222d297c23 */ /* 0x100fe20008010848 */
[----:B------:R-:W-:Y:S01]  /*e970*/  FFMA.FTZ R49, R49, UR34, -R72 ;  /* 0x0000002231317c23 */ /* 0x000fe20008010848 */
[----:B------:R-:W1:Y:S01]  /*e980*/  MUFU.EX2 R9, R9 ;  /* 0x0000000900097308 */ /* 0x000e620000000800 */
[----:B------:R-:W-:-:S02]  /*e990*/  IMAD.U32 R45, RZ, RZ, UR54 ;  /* 0x00000036ff2d7e24 */ /* 0x000fc4000f8e00ff */
[--C-:B------:R-:W-:Y:S01]  /*e9a0*/  FFMA.FTZ R51, R51, UR34, -R72.reuse ;  /* 0x0000002233337c23 */ /* 0x100fe20008010848 */
[--C-:B------:R-:W-:Y:S01]  /*e9b0*/  FFMA.FTZ R12, R57, UR34, -R72.reuse ;  /* 0x00000022390c7c23 */ /* 0x100fe20008010848 */
[--C-:B------:R-:W-:Y:S01]  /*e9c0*/  FFMA.FTZ R65, R65, UR34, -R72.reuse ;  /* 0x0000002241417c23 */ /* 0x100fe20008010848 */
[--C-:B------:R-:W-:Y:S01]  /*e9d0*/  FFMA.FTZ R67, R67, UR34, -R72.reuse ;  /* 0x0000002243437c23 */ /* 0x100fe20008010848 */
[----:B------:R-:W-:Y:S01]  /*e9e0*/  @!P1 LEA R45, R45, UR42, 0x3 ;  /* 0x0000002a2d2d9c11 */ /* 0x000fe2000f8e18ff */
[--C-:B------:R-:W-:Y:S01]  /*e9f0*/  FFMA.FTZ R78, R78, UR34, -R72.reuse ;  /* 0x000000224e4e7c23 */ /* 0x100fe20008010848 */
[----:B------:R-:W2:Y:S01]  /*ea00*/  MUFU.EX2 R11, R11 ;  /* 0x0000000b000b7308 */ /* 0x000ea20000000800 */
[----:B0-----:R-:W-:Y:S01]  /*ea10*/  FFMA.FTZ R74, R6, R2, R75 ;  /* 0x00000002064a7223 */ /* 0x001fe2000001004b */
[--C-:B------:R-:W-:Y:S01]  /*ea20*/  FFMA.FTZ R2, R53, UR34, -R72.reuse ;  /* 0x0000002235027c23 */ /* 0x100fe20008010848 */
[----:B------:R-:W-:Y:S01]  /*ea30*/  FFMA.FTZ R53, R55, UR34, -R72 ;  /* 0x0000002237357c23 */ /* 0x000fe20008010848 */
[----:B------:R-:W-:-:S02]  /*ea40*/  @!P1 VIADD R45, R45, 0x2d860 ;  /* 0x0002d8602d2d9836 */ /* 0x000fc40000000000 */
[--C-:B------:R-:W-:Y:S01]  /*ea50*/  FFMA.FTZ R55, R59, UR34, -R72.reuse ;  /* 0x000000223b377c23 */ /* 0x100fe20008010848 */
[--C-:B------:R-:W-:Y:S01]  /*ea60*/  FFMA.FTZ R80, R80, UR34, -R72.reuse ;  /* 0x0000002250507c23 */ /* 0x100fe20008010848 */
[----:B------:R-:W-:Y:S01]  /*ea70*/  FFMA.FTZ R76, R76, UR34, -R72 ;  /* 0x000000224c4c7c23 */ /* 0x000fe20008010848 */
[----:B------:R-:W0:Y:S01]  /*ea80*/  MUFU.EX2 R81, R81 ;  /* 0x0000005100517308 */ /* 0x000e220000000800 */
[----:B-1----:R-:W-:Y:S01]  /*ea90*/  FADD.FTZ R74, R9, R74 ;  /* 0x0000004a094a7221 */ /* 0x002fe20000010000 */
[----:B------:R-:W-:Y:S01]  /*eaa0*/  @!P1 PRMT R45, RZ, 0x654, R45 ;  /* 0x00000654ff2d9816 */ /* 0x000fe2000000002d */
[----:B------:R-:W-:Y:S01]  /*eab0*/  FFMA.FTZ R73, R73, UR34, -R72 ;  /* 0x0000002249497c23 */ /* 0x000fe20008010848 */
[----:B------:R-:W-:Y:S01]  /*eac0*/  F2FP.F16.F32.PACK_AB R9, R9, R75 ;  /* 0x0000004b0909723e */ /* 0x000fe200000000ff */
[----:B------:R-:W-:Y:S01]  /*ead0*/  UMOV UR54, UR46 ;  /* 0x0000002e00367c82 */ /* 0x000fe20008000000 */
[----:B------:R1:W-:Y:S01]  /*eae0*/  @!P1 SYNCS.ARRIVE.TRANS64.RED.A1T0 RZ, [R45+URZ], RZ ;  /* 0x000000ff2dff99a7 */ /* 0x0003e2000810043f */
[----:B------:R-:W-:Y:S01]  /*eaf0*/  ISETP.GT.AND P2, PT, R0, UR37, PT ;  /* 0x0000002500007c0c */ /* 0x000fe2000bf44270 */
        /* <DEDUP_REMOVED lines=9> */
[C---:B0-----:R-:W-:Y:S01]  /*eb90*/  FADD.FTZ R3, R81.reuse, R74 ;  /* 0x0000004a51037221 */ /* 0x041fe20000010000 */
[----:B------:R-:W-:Y:S01]  /*eba0*/  F2FP.F16.F32.PACK_AB R11, R81, R11 ;  /* 0x0000000b510b723e */ /* 0x000fe200000000ff */
[-C--:B------:R-:W-:Y:S01]  /*ebb0*/  FMUL.FTZ R102, R102, R6.reuse ;  /* 0x0000000666667220 */ /* 0x080fe20000410000 */
[-C--:B------:R-:W-:Y:S01]  /*ebc0*/  FMUL.FTZ R103, R103, R6.reuse ;  /* 0x0000000667677220 */ /* 0x080fe20000410000 */
[-C--:B------:R-:W-:Y:S01]  /*ebd0*/  FMUL.FTZ R106, R106, R6.reuse ;  /* 0x000000066a6a7220 */ /* 0x080fe20000410000 */
[-C--:B------:R-:W-:Y:S01]  /*ebe0*/  FMUL.FTZ R107, R107, R6.reuse ;  /* 0x000000066b6b7220 */ /* 0x080fe20000410000 */
[----:B------:R0:W-:Y:S01]  /*ebf0*/  STSM.16.M88.4 [R17+0x21800], R8 ;  /* 0x0218000811007844 */ /* 0x0001e20000000200 */
[----:B------:R-:W4:Y:S01]  /*ec00*/  MUFU.EX2 R25, R25 ;  /* 0x0000001900197308 */ /* 0x000f220000000800 */
        /* <DEDUP_REMOVED lines=8> */
[----:B--2---:R-:W-:Y:S01]  /*ec90*/  FADD.FTZ R74, R46, R3 ;  /* 0x000000032e4a7221 */ /* 0x004fe20000010000 */
[-C--:B------:R-:W-:Y:S01]  /*eca0*/  FMUL.FTZ R122, R122, R6.reuse ;  /* 0x000000067a7a7220 */ /* 0x080fe20000410000 */
[-C--:B------:R-:W-:Y:S01]  /*ecb0*/  FMUL.FTZ R123, R123, R6.reuse ;  /* 0x000000067b7b7220 */ /* 0x080fe20000410000 */
[-C--:B------:R-:W-:Y:S01]  /*ecc0*/  FMUL.FTZ R126, R126, R6.reuse ;  /* 0x000000067e7e7220 */ /* 0x080fe20000410000 */
[-C--:B------:R-:W-:Y:S01]  /*ecd0*/  FMUL.FTZ R127, R127, R6.reuse ;  /* 0x000000067f7f7220 */ /* 0x080fe20000410000 */
[----:B------:R-:W-:Y:S01]  /*ece0*/  FMUL.FTZ R130, R130, R6 ;  /* 0x0000000682827220 */ /* 0x000fe20000410000 */
[----:B0-----:R-:W-:Y:S01]  /*ecf0*/  F2FP.F16.F32.PACK_AB R9, R46, R20 ;  /* 0x000000142e09723e */ /* 0x001fe200000000ff */
[----:B------:R-:W0:Y:S01]  /*ed00*/  MUFU.EX2 R29, R29 ;  /* 0x0000001d001d7308 */ /* 0x000e220000000800 */
[----:B----4-:R-:W-:Y:S01]  /*ed10*/  FADD.FTZ R74, R25, R74 ;  /* 0x0000004a194a7221 */ /* 0x010fe20000010000 */
[----:B------:R-:W-:Y:S01]  /*ed20*/  F2FP.F16.F32.PACK_AB R8, R37, R47 ;  /* 0x0000002f2508723e */ /* 0x000fe200000000ff */
[----:B------:R-:W-:Y:S01]  /*ed30*/  FMUL.FTZ R131, R131, R6 ;  /* 0x0000000683837220 */ /* 0x000fe20000410000 */
[----:B------:R-:W-:Y:S01]  /*ed40*/  F2FP.F16.F32.PACK_AB R10, R26, R24 ;  /* 0x000000181a0a723e */ /* 0x000fe200000000ff */
[-C--:B------:R-:W-:Y:S01]  /*ed50*/  FMUL.FTZ R134, R134, R6.reuse ;  /* 0x0000000686867220 */ /* 0x080fe20000410000 */
[----:B------:R-:W-:Y:S01]  /*ed60*/  FMUL.FTZ R135, R135, R6 ;  /* 0x0000000687877220 */ /* 0x000fe20000410000 */
[----:B------:R-:W-:Y:S01]  /*ed70*/  FMUL.FTZ R101, R101, R15 ;  /* 0x0000000f65657220 */ /* 0x000fe20000410000 */
[----:B------:R2:W-:Y:S01]  /*ed80*/  MUFU.EX2 R35, R43 ;  /* 0x0000002b00237308 */ /* 0x0005e20000000800 */
[C---:B---3--:R-:W-:Y:S01]  /*ed90*/  FADD.FTZ R74, R27.reuse, R74 ;  /* 0x0000004a1b4a7221 */ /* 0x048fe20000010000 */
[----:B------:R-:W-:Y:S01]  /*eda0*/  F2FP.F16.F32.PACK_AB R11, R27, R25 ;  /* 0x000000191b0b723e */ /* 0x000fe200000000ff */
[-C--:B------:R-:W-:Y:S01]  /*edb0*/  FMUL.FTZ R104, R104, R15.reuse ;  /* 0x0000000f68687220 */ /* 0x080fe20000410000 */
[-C--:B------:R-:W-:Y:S01]  /*edc0*/  FMUL.FTZ R105, R105, R15.reuse ;  /* 0x0000000f69697220 */ /* 0x080fe20000410000 */
[-C--:B------:R-:W-:Y:S01]  /*edd0*/  FMUL.FTZ R108, R108, R15.reuse ;  /* 0x0000000f6c6c7220 */ /* 0x080fe20000410000 */
[-C--:B------:R-:W-:Y:S01]  /*ede0*/  FMUL.FTZ R109, R109, R15.reuse ;  /* 0x0000000f6d6d7220 */ /* 0x080fe20000410000 */
[----:B------:R3:W-:Y:S01]  /*edf0*/  STSM.16.M88.4 [R22], R8 ;  /* 0x0000000816007844 */ /* 0x0007e20000000200 */
[----:B------:R-:W4:Y:S01]  /*ee00*/  MUFU.EX2 R31, R31 ;  /* 0x0000001f001f7308 */ /* 0x000f220000000800 */
[----:B--2---:R-:W-:Y:S01]  /*ee10*/  FADD.FTZ R43, R37, R14 ;  /* 0x0000000e252b7221 */ /* 0x004fe20000010000 */
[----:B0-----:R-:W-:Y:S01]  /*ee20*/  FADD.FTZ R74, R29, R74 ;  /* 0x0000004a1d4a7221 */ /* 0x001fe20000010000 */
[--C-:B------:R-:W-:Y:S01]  /*ee30*/  FFMA.FTZ R14, R61, UR34, -R72.reuse ;  /* 0x000000223d0e7c23 */ /* 0x100fe20008010848 */
[--C-:B------:R-:W-:Y:S01]  /*ee40*/  FFMA.FTZ R61, R63, UR34, -R72.reuse ;  /* 0x000000223f3d7c23 */ /* 0x100fe20008010848 */
[----:B------:R-:W-:Y:S01]  /*ee50*/  FADD.FTZ R43, R24, R43 ;  /* 0x0000002b182b7221 */ /* 0x000fe20000010000 */
[----:B------:R-:W-:Y:S01]  /*ee60*/  FFMA.FTZ R72, R77, UR34, -R72 ;  /* 0x000000224d487c23 */ /* 0x000fe20008010848 */
[-C--:B------:R-:W-:Y:S01]  /*ee70*/  FMUL.FTZ R112, R112, R15.reuse ;  /* 0x0000000f70707220 */ /* 0x080fe20000410000 */
[----:B------:R-:W0:Y:S01]  /*ee80*/  MUFU.EX2 R33, R33 ;  /* 0x0000002100217308 */ /* 0x000e220000000800 */
[----:B------:R-:W-:Y:S01]  /*ee90*/  FADD.FTZ R43, R26, R43 ;  /* 0x0000002b1a2b7221 */ /* 0x000fe20000010000 */
[-C--:B------:R-:W-:Y:S01]  /*eea0*/  FMUL.FTZ R113, R113, R15.reuse ;  /* 0x0000000f71717220 */ /* 0x080fe20000410000 */
[-C--:B------:R-:W-:Y:S01]  /*eeb0*/  FMUL.FTZ R116, R116, R15.reuse ;  /* 0x0000000f74747220 */ /* 0x080fe20000410000 */
[-C--:B------:R-:W-:Y:S01]  /*eec0*/  FMUL.FTZ R117, R117, R15.reuse ;  /* 0x0000000f75757220 */ /* 0x080fe20000410000 */
[----:B------:R-:W-:Y:S01]  /*eed0*/  FADD.FTZ R43, R28, R43 ;  /* 0x0000002b1c2b7221 */ /* 0x000fe20000010000 */
[----:B------:R-:W-:Y:S01]  /*eee0*/  F2FP.F16.F32.PACK_AB R28, R30, R28 ;  /* 0x0000001c1e1c723e */ /* 0x000fe200000000ff */
[----:B------:R-:W-:Y:S01]  /*eef0*/  FMUL.FTZ R120, R120, R15 ;  /* 0x0000000f78787220 */ /* 0x000fe20000410000 */
[----:B------:R-:W2:Y:S01]  /*ef00*/  MUFU.EX2 R79, R79 ;  /* 0x0000004f004f7308 */ /* 0x000ea20000000800 */
[----:B------:R-:W-:Y:S01]  /*ef10*/  FADD.FTZ R43, R30, R43 ;  /* 0x0000002b1e2b7221 */ /* 0x000fe20000010000 */
[C---:B----4-:R-:W-:Y:S01]  /*ef20*/  FADD.FTZ R74, R31.reuse, R74 ;  /* 0x0000004a1f4a7221 */ /* 0x050fe20000010000 */
[----:B------:R-:W-:Y:S01]  /*ef30*/  F2FP.F16.F32.PACK_AB R29, R31, R29 ;  /* 0x0000001d1f1d723e */ /* 0x000fe200000000ff */
[-C--:B------:R-:W-:Y:S01]  /*ef40*/  FMUL.FTZ R121, R121, R15.reuse ;  /* 0x0000000f79797220 */ /* 0x080fe20000410000 */
[----:B------:R-:W-:Y:S01]  /*ef50*/  FADD.FTZ R43, R32, R43 ;  /* 0x0000002b202b7221 */ /* 0x000fe20000010000 */
[----:B------:R-:W-:Y:S01]  /*ef60*/  F2FP.F16.F32.PACK_AB R30, R34, R32 ;  /* 0x00000020221e723e */ /* 0x000fe200000000ff */
[-C--:B------:R-:W-:Y:S01]  /*ef70*/  FMUL.FTZ R124, R124, R15.reuse ;  /* 0x0000000f7c7c7220 */ /* 0x080fe20000410000 */
[----:B------:R-:W4:Y:S01]  /*ef80*/  MUFU.EX2 R13, R13 ;  /* 0x0000000d000d7308 */ /* 0x000f220000000800 */
[----:B0-----:R-:W-:Y:S01]  /*ef90*/  FADD.FTZ R74, R33, R74 ;  /* 0x0000004a214a7221 */ /* 0x001fe20000010000 */
[----:B------:R-:W-:Y:S01]  /*efa0*/  FADD.FTZ R43, R34, R43 ;  /* 0x0000002b222b7221 */ /* 0x000fe20000010000 */
[-C--:B------:R-:W-:Y:S01]  /*efb0*/  FMUL.FTZ R125, R125, R15.reuse ;  /* 0x0000000f7d7d7220 */ /* 0x080fe20000410000 */
[-C--:B------:R-:W-:Y:S01]  /*efc0*/  FMUL.FTZ R128, R128, R15.reuse ;  /* 0x0000000f80807220 */ /* 0x080fe20000410000 */
[----:B------:R-:W-:Y:S01]  /*efd0*/  FMUL.FTZ R129, R129, R15 ;  /* 0x0000000f81817220 */ /* 0x000fe20000410000 */
[----:B------:R-:W-:Y:S01]  /*efe0*/  FADD.FTZ R43, R36, R43 ;  /* 0x0000002b242b7221 */ /* 0x000fe20000010000 */
[C---:B------:R-:W-:Y:S01]  /*eff0*/  F2FP.F16.F32.PACK_AB R36, R38.reuse, R36 ;  /* 0x000000242624723e */ /* 0x040fe200000000ff */
[----:B------:R-:W0:Y:S01]  /*f000*/  MUFU.EX2 R21, R21 ;  /* 0x0000001500157308 */ /* 0x000e220000000800 */
[C---:B--2---:R-:W-:Y:S01]  /*f010*/  FADD.FTZ R74, R79.reuse, R74 ;  /* 0x0000004a4f4a7221 */ /* 0x044fe20000010000 */
[----:B------:R-:W-:Y:S01]  /*f020*/  FADD.FTZ R43, R38, R43 ;  /* 0x0000002b262b7221 */ /* 0x000fe20000010000 */
[----:B------:R-:W-:Y:S01]  /*f030*/  F2FP.F16.F32.PACK_AB R31, R79, R33 ;  /* 0x000000214f1f723e */ /* 0x000fe200000000ff */
[-C--:B------:R-:W-:Y:S01]  /*f040*/  FMUL.FTZ R132, R132, R15.reuse ;  /* 0x0000000f84847220 */ /* 0x080fe20000410000 */
[----:B------:R-:W-:Y:S01]  /*f050*/  F2FP.F16.F32.PACK_AB R38, R42, R40 ;  /* 0x000000282a26723e */ /* 0x000fe200000000ff */
[----:B------:R-:W-:Y:S01]  /*f060*/  FADD.FTZ R43, R40, R43 ;  /* 0x0000002b282b7221 */ /* 0x000fe20000010000 */
[----:B------:R-:W-:Y:S01]  /*f070*/  FMUL.FTZ R133, R133, R15 ;  /* 0x0000000f85857220 */ /* 0x000fe20000410000 */
[----:B------:R-:W2:Y:S01]  /*f080*/  MUFU.EX2 R39, R39 ;  /* 0x0000002700277308 */ /* 0x000ea20000000800 */
[----:B----4-:R-:W-:Y:S01]  /*f090*/  FADD.FTZ R74, R13, R74 ;  /* 0x0000004a0d4a7221 */ /* 0x010fe20000010000 */
[----:B------:R-:W-:Y:S01]  /*f0a0*/  FADD.FTZ R43, R42, R43 ;  /* 0x0000002b2a2b7221 */ /* 0x000fe20000010000 */
[----:B------:R1:W-:Y:S01]  /*f0b0*/  STSM.16.M88.4 [R19], R28 ;  /* 0x0000001c13007844 */ /* 0x0003e20000000200 */
[----:B------:R-:W-:-:S02]  /*f0c0*/  VIADD R0, R0, 0xffffffff ;  /* 0xffffffff00007836 */ /* 0x000fc40000000000 */
[----:B------:R-:W-:Y:S01]  /*f0d0*/  FADD.FTZ R43, R44, R43 ;  /* 0x0000002b2c2b7221 */ /* 0x000fe20000010000 */
[----:B------:R-:W-:Y:S01]  /*f0e0*/  IMAD.MOV.U32 R6, RZ, RZ, R7 ;  /* 0x000000ffff067224 */ /* 0x000fe200078e0007 */
[----:B------:R-:W4:Y:S01]  /*f0f0*/  MUFU.EX2 R41, R41 ;  /* 0x0000002900297308 */ /* 0x000f220000000800 */
[C---:B0-----:R-:W-:Y:S01]  /*f100*/  FADD.FTZ R74, R21.reuse, R74 ;  /* 0x0000004a154a7221 */ /* 0x041fe20000010000 */
[C---:B------:R-:W-:Y:S01]  /*f110*/  FADD.FTZ R43, R48.reuse, R43 ;  /* 0x0000002b302b7221 */ /* 0x040fe20000010000 */
[----:B------:R-:W-:Y:S02]  /*f120*/  F2FP.F16.F32.PACK_AB R37, R21, R13 ;  /* 0x0000000d1525723e */ /* 0x000fe400000000ff */
[----:B------:R-:W-:Y:S01]  /*f130*/  F2FP.F16.F32.PACK_AB R48, R48, R44 ;  /* 0x0000002c3030723e */ /* 0x000fe200000000ff */
[----:B------:R-:W-:Y:S02]  /*f140*/  FADD.FTZ R20, R50, R43 ;  /* 0x0000002b32147221 */ /* 0x000fe40000010000 */
[----:B------:R-:W0:Y:S01]  /*f150*/  MUFU.EX2 R49, R49 ;  /* 0x0000003100317308 */ /* 0x000e220000000800 */
[----:B--2---:R-:W-:Y:S01]  /*f160*/  FADD.FTZ R74, R39, R74 ;  /* 0x0000004a274a7221 */ /* 0x004fe20000010000 */
[----:B------:R-:W-:-:S03]  /*f170*/  F2FP.F16.F32.PACK_AB R39, R35, R39 ;  /* 0x000000272327723e */ /* 0x000fc600000000ff */
[----:B------:R-:W-:Y:S02]  /*f180*/  FADD.FTZ R74, R35, R74 ;  /* 0x0000004a234a7221 */ /* 0x000fe40000010000 */
[----:B------:R1:W-:Y:S01]  /*f190*/  STSM.16.M88.4 [R18], R36 ;  /* 0x0000002412007844 */ /* 0x0003e20000000200 */
[----:B------:R-:W2:Y:S01]  /*f1a0*/  MUFU.EX2 R51, R51 ;  /* 0x0000003300337308 */ /* 0x000ea20000000800 */
[----:B----4-:R-:W-:-:S07]  /*f1b0*/  FADD.FTZ R74, R41, R74 ;  /* 0x0000004a294a7221 */ /* 0x010fce0000010000 */
[----:B------:R-:W4:Y:S01]  /*f1c0*/  MUFU.EX2 R69, R69 ;  /* 0x0000004500457308 */ /* 0x000f220000000800 */
[C---:B0-----:R-:W-:Y:S01]  /*f1d0*/  FADD.FTZ R74, R49.reuse, R74 ;  /* 0x0000004a314a7221 */ /* 0x041fe20000010000 */
[----:B------:R-:W-:-:S06]  /*f1e0*/  F2FP.F16.F32.PACK_AB R49, R49, R41 ;  /* 0x000000293131723e */ /* 0x000fcc00000000ff */
[----:B------:R-:W0:Y:S01]  /*f1f0*/  MUFU.EX2 R2, R2 ;  /* 0x0000000200027308 */ /* 0x000e220000000800 */
[----:B--2---:R-:W-:-:S07]  /*f200*/  FADD.FTZ R3, R51, R74 ;  /* 0x0000004a33037221 */ /* 0x004fce0000010000 */
[----:B------:R-:W2:Y:S01]  /*f210*/  MUFU.EX2 R53, R53 ;  /* 0x0000003500357308 */ /* 0x000ea20000000800 */
[C---:B----4-:R-:W-:Y:S01]  /*f220*/  FADD.FTZ R25, R69.reuse, R20 ;  /* 0x0000001445197221 */ /* 0x050fe20000010000 */
[----:B------:R-:W-:-:S03]  /*f230*/  F2FP.F16.F32.PACK_AB R50, R69, R50 ;  /* 0x000000324532723e */ /* 0x000fc600000000ff */
[----:B------:R-:W-:-:S03]  /*f240*/  FADD.FTZ R25, R52, R25 ;  /* 0x0000001934197221 */ /* 0x000fc60000010000 */
[----:B------:R-:W3:Y:S01]  /*f250*/  MUFU.EX2 R12, R12 ;  /* 0x0000000c000c7308 */ /* 0x000ee20000000800 */
[C---:B0-----:R-:W-:Y:S01]  /*f260*/  FADD.FTZ R20, R2.reuse, R3 ;  /* 0x0000000302147221 */ /* 0x041fe20000010000 */
[----:B------:R-:W-:-:S05]  /*f270*/  F2FP.F16.F32.PACK_AB R51, R2, R51 ;  /* 0x000000330233723e */ /* 0x000fca00000000ff */
[----:B------:R1:W-:Y:S01]  /*f280*/  STSM.16.M88.4 [R17+0x27800], R48 ;  /* 0x0278003011007844 */ /* 0x0003e20000000200 */
        /* <DEDUP_REMOVED lines=24> */
[----:B------:R-:W-:-:S05]  /*f410*/  F2FP.F16.F32.PACK_AB R54, R58, R56 ;  /* 0x000000383a36723e */ /* 0x000fca00000000ff */
[----:B------:R1:W-:Y:S01]  /*f420*/  STSM.16.M88.4 [R23], R52 ;  /* 0x0000003417007844 */ /* 0x0003e20000000200 */
[----:B------:R-:W2:Y:S01]  /*f430*/  MUFU.EX2 R80, R80 ;  /* 0x0000005000507308 */ /* 0x000ea20000000800 */
[C---:B---3--:R-:W-:Y:S01]  /*f440*/  FADD.FTZ R3, R78.reuse, R3 ;  /* 0x000000034e037221 */ /* 0x048fe20000010000 */
[----:B------:R-:W-:-:S06]  /*f450*/  F2FP.F16.F32.PACK_AB R63, R78, R63 ;  /* 0x0000003f4e3f723e */ /* 0x000fcc00000000ff */
[----:B------:R-:W3:Y:S01]  /*f460*/  MUFU.EX2 R62, R62 ;  /* 0x0000003e003e7308 */ /* 0x000ee20000000800 */
[----:B0-----:R-:W-:-:S07]  /*f470*/  FADD.FTZ R25, R60, R25 ;  /* 0x000000193c197221 */ /* 0x001fce0000010000 */
        /* <DEDUP_REMOVED lines=8> */
[C---:B--2---:R-:W-:Y:S01]  /*f500*/  F2FP.F16.F32.PACK_AB R62, R66.reuse, R64 ;  /* 0x00000040423e723e */ /* 0x044fe200000000ff */
[----:B------:R-:W-:-:S04]  /*f510*/  FADD.FTZ R25, R66, R25 ;  /* 0x0000001942197221 */ /* 0x000fc80000010000 */
[----:B------:R1:W-:Y:S02]  /*f520*/  STSM.16.M88.4 [R19+0x6000], R60 ;  /* 0x0060003c13007844 */ /* 0x0003e40000000200 */
[----:B------:R-:W2:Y:S01]  /*f530*/  MUFU.EX2 R71, R71 ;  /* 0x0000004700477308 */ /* 0x000ea20000000800 */
[C---:B---3--:R-:W-:Y:S01]  /*f540*/  FADD.FTZ R3, R9.reuse, R3 ;  /* 0x0000000309037221 */ /* 0x048fe20000010000 */
[----:B------:R-:W-:-:S06]  /*f550*/  F2FP.F16.F32.PACK_AB R9, R9, R80 ;  /* 0x000000500909723e */ /* 0x000fcc00000000ff */
[----:B------:R-:W3:Y:S01]  /*f560*/  MUFU.EX2 R68, R68 ;  /* 0x0000004400447308 */ /* 0x000ee20000000800 */
[----:B0-----:R-:W-:-:S07]  /*f570*/  FADD.FTZ R2, R70, R25 ;  /* 0x0000001946027221 */ /* 0x001fce0000010000 */
[----:B------:R-:W0:Y:S01]  /*f580*/  MUFU.EX2 R76, R76 ;  /* 0x0000004c004c7308 */ /* 0x000e220000000800 */
[C---:B--2---:R-:W-:Y:S01]  /*f590*/  F2FP.F16.F32.PACK_AB R8, R71.reuse, R70 ;  /* 0x000000464708723e */ /* 0x044fe200000000ff */
[----:B------:R-:W-:-:S06]  /*f5a0*/  FADD.FTZ R13, R71, R2 ;  /* 0x00000002470d7221 */ /* 0x000fcc0000010000 */
[----:B------:R-:W2:Y:S01]  /*f5b0*/  MUFU.EX2 R21, R72 ;  /* 0x0000004800157308 */ /* 0x000ea20000000800 */
[----:B---3--:R-:W-:Y:S01]  /*f5c0*/  F2FP.F16.F32.PACK_AB R10, R5, R68 ;  /* 0x00000044050a723e */ /* 0x008fe200000000ff */
[----:B------:R-:W-:Y:S01]  /*f5d0*/  FADD.FTZ R68, R68, R13 ;  /* 0x0000000d44447221 */ /* 0x000fe20000010000 */
[----:B0-----:R-:W-:-:S03]  /*f5e0*/  FADD.FTZ R2, R76, R3 ;  /* 0x000000034c027221 */ /* 0x001fc60000010000 */
[----:B------:R-:W-:Y:S01]  /*f5f0*/  FADD.FTZ R3, R5, R68 ;  /* 0x0000004405037221 */ /* 0x000fe20000010000 */
[----:B------:R-:W-:Y:S01]  /*f600*/  IMAD.MOV.U32 R5, RZ, RZ, R4 ;  /* 0x000000ffff057224 */ /* 0x000fe200078e0004 */
[C---:B--2---:R-:W-:Y:S01]  /*f610*/  F2FP.F16.F32.PACK_AB R11, R21.reuse, R76 ;  /* 0x0000004c150b723e */ /* 0x044fe200000000ff */
[----:B------:R-:W-:-:S04]  /*f620*/  FADD.FTZ R2, R21, R2 ;  /* 0x0000000215027221 */ /* 0x000fc80000010000 */
[----:B------:R1:W-:Y:S01]  /*f630*/  STSM.16.M88.4 [R18+0x6000], R8 ;  /* 0x0060000812007844 */ /* 0x0003e20000000200 */
[----:B------:R0:W-:Y:S06]  /*f640*/  MEMBAR.ALL.CTA ;  /* 0x0000000000007992 */ /* 0x0001ec0000008000 */
[----:B0-----:R-:W0:Y:S02]  /*f650*/  FENCE.VIEW.ASYNC.S ;  /* 0x00000000000073c6 */ /* 0x001e240000000000 */
[----:B0-----:R-:W-:Y:S01]  /*f660*/  NOP ;  /* 0x0000000000007918 */ /* 0x001fe20000000000 */
[----:B------:R-:W-:Y:S05]  /*f670*/  @P2 BRA `(.L_x_11065) ;  /* 0xffffffc400d82947 */ /* 0x000fea000383ffff */
.L_x_11048:
[----:B------:R-:W-:Y:S06]  /*f680*/  BAR.ARV 0x8, 0x200 ;  /* 0x0208000000007b1d */ /* 0x000fec0000002000 */
[----:B------:R-:W-:Y:S05]  /*f690*/  @!P0 BRA `(.L_x_11066) ;  /* 0x0000000000048947 */ /* 0x000fea0003800000 */
[----:B------:R-:W-:Y:S01]  /*f6a0*/  BPT.TRAP 0x1 ;  /* 0x000000040000795c */ /* 0x000fe20000300000 */
.L_x_11066:
[----:B------:R-:W-:Y:S01]  /*f6b0*/  ULEA UR9, UR46, UR42, 0x3 ;  /* 0x0000002a2e097291 */ /* 0x000fe2000f8e183f */
[----:B------:R-:W-:-:S05]  /*f6c0*/  IMAD.U32 R0, RZ, RZ, UR49 ;  /* 0x00000031ff007e24 */ /* 0x000fca000f8e00ff */
[----:B------:R-:W-:-:S04]  /*f6d0*/  SHF.L.U32 R0, R0, 0x1f, RZ ;  /* 0x0000001f00007819 */ /* 0x000fc800000006ff */
[----:B------:R2:W4:Y:S01]  /*f6e0*/  SYNCS.PHASECHK.TRANS64.TRYWAIT P2, [UR9+0x2d850], R0 ;  /* 0x02d85000ff0075a7 */ /* 0x0005220008040149 */
[----:B------:R-:W-:Y:S05]  /*f6f0*/  @!P0 BRA `(.L_x_11067) ;  /* 0x0000000000048947 */ /* 0x000fea0003800000 */
[----:B------:R-:W-:Y:S01]  /*f700*/  BPT.TRAP 0x1 ;  /* 0x000000040000795c */ /* 0x000fe20000300000 */
.L_x_11067:
[----:B----4-:R-:W-:Y:S05]  /*f710*/  @P2 BRA `(.L_x_11068) ;  /* 0x0000000000082947 */ /* 0x010fea0003800000 */
[----:B------:R-:W4:Y:S02]  /*f720*/  SYNCS.PHASECHK.TRANS64.TRYWAIT P0, [UR9+0x2d850], R0 ;  /* 0x02d85000ff0075a7 */ /* 0x000f240008000149 */
[----:B----4-:R-:W-:Y:S05]  /*f730*/  @!P0 BRA `(.L_x_11069) ;  /* 0x0000008c00e08947 */ /* 0x010fea0003800000 */
.L_x_11068:
[----:B------:R-:W-:Y:S01]  /*f740*/  UIADD3 UR42, UR42, 0x400, URZ ;  /* 0x000004002a2a7890 */ /* 0x000fe2000fffe03f */
[----:B------:R-:W-:Y:S01]  /*f750*/  WARPGROUP.ARRIVE ;  /* 0x00000000000079c5 */ /* 0x000fe20000000000 */
[----:B------:R-:W-:Y:S01]  /*f760*/  ULOP3.LUT UR43, UR43, 0x10000, URZ, 0xfc, !UPT ;  /* 0x000100002b2b7892 */ /* 0x000fe2000f8efc3f */
[----:B--2-4-:R-:W2:Y:S01]  /*f770*/  SHFL.BFLY PT, R0, R3, 0x2, 0x1f ;  /* 0x0c401f0003007f89 */ /* 0x014ea200000e0000 */
[----:B------:R-:W-:Y:S01]  /*f780*/  USHF.R.U32.HI UR42, URZ, 0x4, UR42 ;  /* 0x000000043f2a7899 */ /* 0x000fe2000801162a */
[----:B0--3--:R-:W-:Y:S01]  /*f790*/  IMAD.U32 R13, RZ, RZ, UR34 ;  /* 0x00000022ff0d7e24 */ /* 0x009fe2000f8e00ff */
[----:B------:R-:W-:Y:S01]  /*f7a0*/  UMOV UR5, 0x40000040 ;  /* 0x4000004000057882 */ /* 0x000fe20000000000 */
[----:B------:R-:W-:Y:S01]  /*f7b0*/  UMOV UR7, 0x80000020 ;  /* 0x8000002000077882 */ /* 0x000fe20000000000 */
[----:B------:R-:W-:Y:S01]  /*f7c0*/  ULOP3.LUT UR42, UR42, 0x3fff, URZ, 0xc0, !UPT ;  /* 0x00003fff2a2a7892 */ /* 0x000fe2000f8ec03f */
[----:B------:R-:W0:Y:S01]  /*f7d0*/  SHFL.BFLY PT, R5, R2, 0x2, 0x1f ;  /* 0x0c401f0002057f89 */ /* 0x000e2200000e0000 */
[----:B------:R-:W-:Y:S01]  /*f7e0*/  UMOV UR4, UR43 ;  /* 0x0000002b00047c82 */ /* 0x000fe20008000000 */
[----:B------:R-:W-:-:S02]  /*f7f0*/  UIADD3 UR47, UR47, 0x1, URZ ;  /* 0x000000012f2f7890 */ /* 0x000fc4000fffe03f */
[----:B------:R-:W-:-:S04]  /*f800*/  ULOP3.LUT UR8, UR42, 0x2000000, URZ, 0xfc, !UPT ;  /* 0x020000002a087892 */ /* 0x000fc8000f8efc3f */
[----:B------:R-:W-:Y:S02]  /*f810*/  UIMAD UR8, UR46, 0x600, UR8 ;  /* 0x000006002e0878a4 */ /* 0x000fe4000f8e0208 */
[----:B------:R-:W-:-:S04]  /*f820*/  UIADD3 UR46, UR46, 0x1, URZ ;  /* 0x000000012e2e7890 */ /* 0x000fc8000fffe03f */
[----:B------:R-:W-:Y:S01]  /*f830*/  UISETP.NE.AND UP0, UPT, UR46, 0x2, UPT ;  /* 0x000000022e00788c */ /* 0x000fe2000bf05270 */
[----:B------:R-:W-:Y:S02]  /*f840*/  UMOV UR6, UR8 ;  /* 0x0000000800067c82 */ /* 0x000fe40008000000 */
[----:B------:R-:W-:Y:S01]  /*f850*/  HGMMA.64x96x16.F32 R88, gdesc[UR4].tnspB, R88, gsb0 ;  /* 0x41600000045879f0 */ /* 0x000fe20008000858 */
[----:B------:R-:W-:Y:S01]  /*f860*/  UIADD3 UR4, UR43, 0x2, URZ ;  /* 0x000000022b047890 */ /* 0x000fe2000fffe03f */
[----:B--2---:R-:W-:Y:S01]  /*f870*/  FADD.FTZ R0, R0, R3 ;  /* 0x0000000300007221 */ /* 0x004fe20000010000 */
[----:B------:R-:W-:Y:S01]  /*f880*/  UIADD3 UR6, UR8, 0x40, URZ ;  /* 0x0000004008067890 */ /* 0x000fe2000fffe03f */
[----:B------:R-:W-:Y:S01]  /*f890*/  IMAD.MOV.U32 R3, RZ, RZ, RZ ;  /* 0x000000ffff037224 */ /* 0x000fe200078e00ff */
[----:B------:R-:W-:Y:S01]  /*f8a0*/  UMOV UR5, 0x40000040 ;  /* 0x4000004000057882 */ /* 0x000fe20000000000 */
[----:B------:R-:W-:Y:S01]  /*f8b0*/  UMOV UR7, 0x80000020 ;  /* 0x8000002000077882 */ /* 0x000fe20000000000 */
[----:B0-----:R-:W-:Y:S01]  /*f8c0*/  FADD.FTZ R6, R5, R2 ;  /* 0x0000000205067221 */ /* 0x001fe20000010000 */
[----:B------:R-:W-:Y:S01]  /*f8d0*/  IMAD.MOV.U32 R2, RZ, RZ, -0x800000 ;  /* 0xff800000ff027424 */ /* 0x000fe200078e00ff */
[----:B------:R-:W0:Y:S01]  /*f8e0*/  SHFL.BFLY PT, R5, R0, 0x1, 0x1f ;  /* 0x0c201f0000057f89 */ /* 0x000e2200000e0000 */
[----:B------:R-:W-:-:S03]  /*f8f0*/  USEL UR46, UR46, URZ, UP0 ;  /* 0x0000003f2e2e7287 */ /* 0x000fc60008000000 */
[----:B-1----:R-:W1:Y:S01]  /*f900*/  SHFL.BFLY PT, R9, R6, 0x1, 0x1f ;  /* 0x0c201f0006097f89 */ /* 0x002e6200000e0000 */
[----:B0-----:R-:W-:Y:S01]  /*f910*/  FADD.FTZ R11, R0, R5 ;  /* 0x00000005000b7221 */ /* 0x001fe20000010000 */
[----:B------:R-:W-:Y:S02]  /*f920*/  IMAD.U32 R5, RZ, RZ, UR34 ;  /* 0x00000022ff057e24 */ /* 0x000fe4000f8e00ff */
[----:B------:R-:W-:Y:S02]  /*f930*/  IMAD.MOV.U32 R0, RZ, RZ, -0x800000 ;  /* 0xff800000ff007424 */ /* 0x000fe400078e00ff */
[----:B-1----:R-:W-:Y:S01]  /*f940*/  FADD.FTZ R12, R6, R9 ;  /* 0x00000009060c7221 */ /* 0x002fe20000010000 */
[----:B------:R-:W-:Y:S01]  /*f950*/  FSETP.NE.FTZ.AND P0, PT, R11, RZ, PT ;  /* 0x000000ff0b00720b */ /* 0x000fe20003f15000 */
[----:B------:R-:W-:Y:S02]  /*f960*/  IMAD.U32 R6, RZ, RZ, UR9 ;  /* 0x00000009ff067e24 */ /* 0x000fe4000f8e00ff */
[----:B------:R-:W-:Y:S01]  /*f970*/  IMAD.MOV.U32 R9, RZ, RZ, RZ ;  /* 0x000000ffff097224 */ /* 0x000fe200078e00ff */
[----:B------:R-:W-:Y:S01]  /*f980*/  FSETP.NE.FTZ.AND P2, PT, R12, RZ, PT ;  /* 0x000000ff0c00720b */ /* 0x000fe20003f55000 */
[----:B------:R-:W-:-:S05]  /*f990*/  @!P1 VIADD R6, R6, 0x2d860 ;  /* 0x0002d86006069836 */ /* 0x000fca0000000000 */
[----:B------:R-:W-:-:S03]  /*f9a0*/  @!P1 PRMT R6, RZ, 0x654, R6 ;  /* 0x00000654ff069816 */ /* 0x000fc60000000006 */
[----:B------:R-:W0:Y:S01]  /*f9b0*/  @P0 MUFU.LG2 R8, R11 ;  /* 0x0000000b00080308 */ /* 0x000e220000000c00 */
[----:B------:R-:W-:-:S07]  /*f9c0*/  @P0 FMUL.FTZ R5, R5, 0.69314718246459960938 ;  /* 0x3f31721805050820 */ /* 0x000fce0000410000 */
[----:B------:R-:W1:Y:S08]  /*f9d0*/  @P2 MUFU.LG2 R10, R12 ;  /* 0x0000000c000a2308 */ /* 0x000e700000000c00 */
[----:B------:R2:W3:Y:S01]  /*f9e0*/  @P0 MUFU.RCP R3, R11 ;  /* 0x0000000b00030308 */ /* 0x0004e20000001000 */
[----:B0-----:R-:W-:-:S04]  /*f9f0*/  @P0 FMUL.FTZ R8, R8, 0.69314718246459960938 ;  /* 0x3f31721808080820 */ /* 0x001fc80000410000 */
[----:B------:R-:W-:Y:S01]  /*fa00*/  @P0 FFMA.FTZ R2, R5, R4, R8 ;  /* 0x0000000405020223 */ /* 0x000fe20000010008 */
[----:B------:R-:W-:Y:S02]  /*fa10*/  PLOP3.LUT P0, PT, PT, PT, PT, 0x8, 0x0 ;  /* 0x000000000000781c */ /* 0x000fe40003f0e170 */
[----:B------:R3:W0:Y:S01]  /*fa20*/  @P2 MUFU.RCP R9, R12 ;  /* 0x0000000c00092308 */ /* 0x0006220000001000 */
[----:B--2---:R-:W-:Y:S01]  /*fa30*/  @P2 FMUL.FTZ R11, R13, 0.69314718246459960938 ;  /* 0x3f3172180d0b2820 */ /* 0x004fe20000410000 */
        /* <DEDUP_REMOVED lines=99> */
.L_x_10999:
[----:B------:R-:W0:Y:S08]  /*10070*/  S2UR UR4, SR_CgaCtaId ;  /* 0x00000000000479c3 */ /* 0x000e300000008800 */
[----:B------:R-:W-:Y:S06]  /*10080*/  BAR.SYNC.DEFER_BLOCKING 0x5, 0x200 ;  /* 0x0148000000007b1d */ /* 0x000fec0000010000 */
[----:B------:R-:W-:Y:S01]  /*10090*/  UMOV UR42, 0x400 ;  /* 0x00000400002a7882 */ /* 0x000fe20000000000 */
[----:B------:R-:W-:Y:S01]  /*100a0*/  BSSY B0, `(.L_x_11070) ;  /* 0x00001b8000007945 */ /* 0x000fe20003800000 */
[----:B0-----:R-:W-:-:S09]  /*100b0*/  ULEA UR42, UR4, UR42, 0x18 ;  /* 0x0000002a042a7291 */ /* 0x001fd2000f8ec03f */
[----:B------:R-:W0:Y:S02]  /*100c0*/  LDS.128 R4, [UR42+0x2d8d0] ;  /* 0x02d8d02aff047984 */ /* 0x000e240008000c00 */
[----:B0-----:R-:W-:Y:S02]  /*100d0*/  R2UR UR5, R5 ;  /* 0x00000000050572ca */ /* 0x001fe400000e0000 */
[----:B------:R-:W-:Y:S02]  /*100e0*/  R2UR UR7, R6 ;  /* 0x00000000060772ca */ /* 0x000fe400000e0000 */
[----:B------:R-:W-:Y:S01]  /*100f0*/  R2UR UR6, R7 ;  /* 0x00000000070672ca */ /* 0x000fe200000e0000 */
[----:B------:R-:W-:Y:S06]  /*10100*/  BAR.ARV 0x4, 0x200 ;  /* 0x0108000000007b1d */ /* 0x000fec0000002000 */
[----:B------:R-:W-:Y:S08]  /*10110*/  @P0 BRA `(.L_x_11071) ;  /* 0x0000001000480947 */ /* 0x000ff00003800000 */
[----:B------:R-:W0:Y:S08]  /*10120*/  S2UR UR4, SR_SWINHI ;  /* 0x00000000000479c3 */ /* 0x000e300000002f00 */
[----:B------:R-:W-:Y:S01]  /*10130*/  BAR.SYNC.DEFER_BLOCKING 0x1, 0x180 ;  /* 0x0046000000007b1d */ /* 0x000fe20000010000 */
[----:B------:R-:W-:Y:S02]  /*10140*/  F2FP.F16.F32.PACK_AB R6, R93, R92 ;  /* 0x0000005c5d06723e */ /* 0x000fe400000000ff */
[----:B------:R-:W-:-:S02]  /*10150*/  F2FP.F16.F32.PACK_AB R7, R95, R94 ;  /* 0x0000005e5f07723e */ /* 0x000fc400000000ff */
[----:B------:R-:W-:Y:S02]  /*10160*/  F2FP.F16.F32.PACK_AB R26, R125, R26 ;  /* 0x0000001a7d1a723e */ /* 0x000fe400000000ff */
[----:B------:R-:W-:Y:S01]  /*10170*/  F2FP.F16.F32.PACK_AB R27, R27, R126 ;  /* 0x0000007e1b1b723e */ /* 0x000fe200000000ff */
[----:B------:R-:W1:Y:S01]  /*10180*/  LDC R40, c[0x0][0xbe8] ;  /* 0x0002fa00ff287b82 */ /* 0x000e620000000800 */
[----:B------:R-:W-:Y:S01]  /*10190*/  UMOV UR8, UR42 ;  /* 0x0000002a00087c82 */ /* 0x000fe20008000000 */
[----:B0-----:R-:W-:Y:S01]  /*101a0*/  UMOV UR9, UR4 ;  /* 0x0000000400097c82 */ /* 0x001fe20008000000 */
[----:B------:R-:W-:Y:S02]  /*101b0*/  IMAD.U32 R20, RZ, RZ, UR8 ;  /* 0x00000008ff147e24 */ /* 0x000fe4000f8e00ff */
[----:B------:R-:W-:Y:S01]  /*101c0*/  IMAD.U32 R21, RZ, RZ, UR9 ;  /* 0x00000009ff157e24 */ /* 0x000fe2000f8e00ff */
[----:B------:R-:W-:Y:S02]  /*101d0*/  ULDC.64 UR8, c[0x0][0xc00] ;  /* 0x0003000000087ab9 */ /* 0x000fe40000000a00 */
[----:B------:R-:W-:Y:S01]  /*101e0*/  UISETP.NE.U32.AND UP0, UPT, UR8, URZ, UPT ;  /* 0x0000003f0800728c */ /* 0x000fe2000bf05070 */
[----:B------:R-:W-:-:S03]  /*101f0*/  IMAD.WIDE R4, R145, 0x2, R20 ;  /* 0x0000000291047825 */ /* 0x000fc600078e0214 */
[----:B------:R-:W-:Y:S01]  /*10200*/  UISETP.NE.AND.EX UP0, UPT, UR9, URZ, UPT, UP0 ;  /* 0x0000003f0900728c */ /* 0x000fe2000bf05300 */
[C---:B------:R-:W-:Y:S02]  /*10210*/  LOP3.LUT R3, R4.reuse, 0x180, RZ, 0xc0, !PT ;  /* 0x0000018004037812 */ /* 0x040fe400078ec0ff */
[----:B------:R-:W-:Y:S01]  /*10220*/  ULDC.64 UR8, c[0x0][0xc00] ;  /* 0x0003000000087ab9 */ /* 0x000fe20000000a00 */
[C---:B------:R-:W-:Y:S01]  /*10230*/  IADD3 R9, P0, R4.reuse, 0x6020, RZ ;  /* 0x0000602004097810 */ /* 0x040fe20007f1e0ff */
[----:B------:R-:W-:Y:S01]  /*10240*/  UIMAD.WIDE UR8, UR40, 0x4, UR8 ;  /* 0x00000004280878a5 */ /* 0x000fe2000f8e0208 */
[C---:B------:R-:W-:Y:S02]  /*10250*/  IADD3 R11, P1, R4.reuse, 0x6000, RZ ;  /* 0x00006000040b7810 */ /* 0x040fe40007f3e0ff */
[----:B------:R-:W-:Y:S02]  /*10260*/  SHF.R.U64 R3, R3, 0x3, RZ ;  /* 0x0000000303037819 */ /* 0x000fe400000012ff */
[----:B------:R-:W-:Y:S01]  /*10270*/  IADD3 R29, P4, R4, 0x20, RZ ;  /* 0x00000020041d7810 */ /* 0x000fe20007f9e0ff */
[----:B------:R-:W-:Y:S01]  /*10280*/  IMAD.U32 R28, RZ, RZ, UR8 ;  /* 0x00000008ff1c7e24 */ /* 0x000fe2000f8e00ff */
[----:B------:R-:W-:-:S02]  /*10290*/  LOP3.LUT R8, R9, 0x180, RZ, 0xc0, !PT ;  /* 0x0000018009087812 */ /* 0x000fc400078ec0ff */
[----:B------:R-:W-:Y:S01]  /*102a0*/  LOP3.LUT R10, R11, 0x180, RZ, 0xc0, !PT ;  /* 0x000001800b0a7812 */ /* 0x000fe200078ec0ff */
[--C-:B------:R-:W-:Y:S01]  /*102b0*/  IMAD.X R25, RZ, RZ, R5.reuse, P4 ;  /* 0x000000ffff197224 */ /* 0x100fe200020e0605 */
[C---:B------:R-:W-:Y:S02]  /*102c0*/  IADD3 R33, P2, R4.reuse, 0x3020, RZ ;  /* 0x0000302004217810 */ /* 0x040fe40007f5e0ff */
[----:B------:R-:W-:Y:S02]  /*102d0*/  IADD3 R31, P3, R4, 0x3000, RZ ;  /* 0x00003000041f7810 */ /* 0x000fe40007f7e0ff */
[----:B------:R-:W-:Y:S01]  /*102e0*/  LOP3.LUT R4, R3, R4, RZ, 0x3c, !PT ;  /* 0x0000000403047212 */ /* 0x000fe200078e3cff */
[--C-:B------:R-:W-:Y:S01]  /*102f0*/  IMAD.X R13, RZ, RZ, R5.reuse, P2 ;  /* 0x000000ffff0d7224 */ /* 0x100fe200010e0605 */
[----:B------:R-:W-:Y:S01]  /*10300*/  LOP3.LUT R24, R29, 0x180, RZ, 0xc0, !PT ;  /* 0x000001801d187812 */ /* 0x000fe200078ec0ff */
[----:B------:R-:W-:Y:S01]  /*10310*/  IMAD.X R15, RZ, RZ, R5, P3 ;  /* 0x000000ffff0f7224 */ /* 0x000fe200018e0605 */
[----:B------:R-:W-:-:S02]  /*10320*/  SHF.R.U64 R8, R8, 0x3, RZ ;  /* 0x0000000308087819 */ /* 0x000fc400000012ff */
[----:B------:R-:W-:Y:S02]  /*10330*/  SHF.R.U64 R10, R10, 0x3, RZ ;  /* 0x000000030a0a7819 */ /* 0x000fe400000012ff */
[----:B------:R-:W-:Y:S02]  /*10340*/  MOV R3, R4 ;  /* 0x0000000400037202 */ /* 0x000fe40000000f00 */
[----:B------:R-:W-:Y:S02]  /*10350*/  LOP3.LUT R14, R31, 0x180, RZ, 0xc0, !PT ;  /* 0x000001801f0e7812 */ /* 0x000fe400078ec0ff */
[----:B------:R-:W-:Y:S02]  /*10360*/  F2FP.F16.F32.PACK_AB R4, R89, R12 ;  /* 0x0000000c5904723e */ /* 0x000fe400000000ff */
[----:B------:R-:W-:Y:S02]  /*10370*/  LOP3.LUT R12, R33, 0x180, RZ, 0xc0, !PT ;  /* 0x00000180210c7812 */ /* 0x000fe400078ec0ff */
[----:B------:R-:W-:-:S02]  /*10380*/  SHF.R.U64 R24, R24, 0x3, RZ ;  /* 0x0000000318187819 */ /* 0x000fc400000012ff */
[----:B------:R-:W-:Y:S01]  /*10390*/  LOP3.LUT R8, R8, R9, RZ, 0x3c, !PT ;  /* 0x0000000908087212 */ /* 0x000fe200078e3cff */
[--C-:B------:R-:W-:Y:S01]  /*103a0*/  IMAD.X R9, RZ, RZ, R5.reuse, P0 ;  /* 0x000000ffff097224 */ /* 0x100fe200000e0605 */
[----:B------:R-:W-:Y:S01]  /*103b0*/  LOP3.LUT R10, R10, R11, RZ, 0x3c, !PT ;  /* 0x0000000b0a0a7212 */ /* 0x000fe200078e3cff */
[----:B------:R-:W-:Y:S01]  /*103c0*/  IMAD.X R11, RZ, RZ, R5, P1 ;  /* 0x000000ffff0b7224 */ /* 0x000fe200008e0605 */
[----:B------:R-:W-:Y:S02]  /*103d0*/  SHF.R.U64 R14, R14, 0x3, RZ ;  /* 0x000000030e0e7819 */ /* 0x000fe400000012ff */
[----:B------:R-:W-:Y:S02]  /*103e0*/  SHF.R.U64 R12, R12, 0x3, RZ ;  /* 0x000000030c0c7819 */ /* 0x000fe400000012ff */
[----:B------:R-:W-:Y:S01]  /*103f0*/  LOP3.LUT R24, R24, R29, RZ, 0x3c, !PT ;  /* 0x0000001d18187212 */ /* 0x000fe200078e3cff */
[----:B------:R-:W-:Y:S01]  /*10400*/  IMAD.U32 R29, RZ, RZ, UR9 ;  /* 0x00000009ff1d7e24 */ /* 0x000fe2000f8e00ff */
[----:B------:R-:W-:Y:S01]  /*10410*/  F2FP.F16.F32.PACK_AB R5, R91, R90 ;  /* 0x0000005a5b05723e */ /* 0x000fe200000000ff */
[----:B------:R-:W-:Y:S01]  /*10420*/  ULDC.64 UR8, c[0x0][0xc08] ;  /* 0x0003020000087ab9 */ /* 0x000fe20000000a00 */
[----:B------:R-:W-:-:S02]  /*10430*/  LOP3.LUT R14, R14, R31, RZ, 0x3c, !PT ;  /* 0x0000001f0e0e7212 */ /* 0x000fc400078e3cff */
[----:B------:R-:W-:Y:S01]  /*10440*/  MOV R30, R8 ;  /* 0x00000008001e7202 */ /* 0x000fe20000000f00 */
[----:B------:R0:W-:Y:S01]  /*10450*/  STSM.16.M88.4 [R3], R4 ;  /* 0x0000000403007844 */ /* 0x0001e20000000200 */
[----:B------:R-:W-:Y:S02]  /*10460*/  MOV R31, R10 ;  /* 0x0000000a001f7202 */ /* 0x000fe40000000f00 */
[----:B------:R-:W-:Y:S02]  /*10470*/  LOP3.LUT R12, R12, R33, RZ, 0x3c, !PT ;  /* 0x000000210c0c7212 */ /* 0x000fe400078e3cff */
        /* <DEDUP_REMOVED lines=19> */
[----:B------:R-:W-:Y:S01]  /*105b0*/  STSM.16.M88.4 [R32], R12 ;  /* 0x0000000c20007844 */ /* 0x000fe20000000200 */
[----:B------:R-:W-:Y:S02]  /*105c0*/  F2FP.F16.F32.PACK_AB R8, R129, R128 ;  /* 0x000000808108723e */ /* 0x000fe400000000ff */
[----:B------:R-:W-:Y:S01]  /*105d0*/  F2FP.F16.F32.PACK_AB R9, R131, R130 ;  /* 0x000000828309723e */ /* 0x000fe200000000ff */
[----:B------:R-:W-:Y:S01]  /*105e0*/  STSM.16.M88.4 [R31], R24 ;  /* 0x000000181f007844 */ /* 0x000fe20000000200 */
[----:B------:R-:W-:Y:S02]  /*105f0*/  F2FP.F16.F32.PACK_AB R10, R133, R132 ;  /* 0x00000084850a723e */ /* 0x000fe400000000ff */
[----:B------:R-:W-:-:S02]  /*10600*/  F2FP.F16.F32.PACK_AB R11, R135, R134 ;  /* 0x00000086870b723e */ /* 0x000fc400000000ff */
[----:B------:R-:W-:-:S03]  /*10610*/  PLOP3.LUT P0, PT, PT, PT, UP0, 0x80, 0x0 ;  /* 0x000000000000781c */ /* 0x000fc60003f0f008 */
[----:B------:R2:W-:Y:S01]  /*10620*/  STSM.16.M88.4 [R30], R8 ;  /* 0x000000081e007844 */ /* 0x0005e20000000200 */
[----:B------:R-:W-:Y:S09]  /*10630*/  BAR.SYNC.DEFER_BLOCKING 0x1, 0x180 ;  /* 0x0046000000007b1d */ /* 0x000ff20000010000 */
[----:B------:R-:W3:Y:S01]  /*10640*/  @P0 LDG.E R3, desc[UR50][R28.64] ;  /* 0x000000321c030981 */ /* 0x000ee2000c1e1900 */
[----:B------:R-:W-:Y:S01]  /*10650*/  UISETP.NE.U32.AND UP1, UPT, UR8, URZ, UPT ;  /* 0x0000003f0800728c */ /* 0x000fe2000bf25070 */
[----:B-1----:R-:W-:Y:S01]  /*10660*/  ISETP.NE.AND P1, PT, R40, 0x1, PT ;  /* 0x000000012800780c */ /* 0x002fe20003f25270 */
[----:B------:R-:W-:Y:S01]  /*10670*/  ULDC UR10, c[0x0][0xa88] ;  /* 0x0002a200000a7ab9 */ /* 0x000fe20000000800 */
[----:B------:R-:W-:Y:S01]  /*10680*/  UMOV UR4, URZ ;  /* 0x0000003f00047c82 */ /* 0x000fe20008000000 */
[----:B------:R-:W-:-:S06]  /*10690*/  UISETP.NE.AND.EX UP1, UPT, UR9, URZ, UPT, UP1 ;  /* 0x0000003f0900728c */ /* 0x000fcc000bf25310 */
[----:B------:R-:W-:-:S04]  /*106a0*/  PLOP3.LUT P2, PT, PT, PT, UP1, 0x80, 0x0 ;  /* 0x000000000000781c */ /* 0x000fc80003f4f018 */
[----:B0-----:R-:W0:Y:S01]  /*106b0*/  @P1 LDC R5, c[0x0][0xbec] ;  /* 0x0002fb00ff051b82 */ /* 0x001e220000000800 */
[----:B------:R-:W-:Y:S02]  /*106c0*/  @UP1 ULDC.64 UR8, c[0x0][0xc08] ;  /* 0x0003020000081ab9 */ /* 0x000fe40000000a00 */
[----:B------:R-:W-:-:S05]  /*106d0*/  @UP1 UIMAD.WIDE UR8, UR40, 0x4, UR8 ;  /* 0x00000004280818a5 */ /* 0x000fca000f8e0208 */
[----:B------:R-:W1:Y:S01]  /*106e0*/  @P1 LDC R6, c[0x0][0xbf0] ;  /* 0x0002fc00ff061b82 */ /* 0x000e620000000800 */
[----:B--2---:R-:W-:Y:S02]  /*106f0*/  IMAD.U32 R8, RZ, RZ, UR8 ;  /* 0x00000008ff087e24 */ /* 0x004fe4000f8e00ff */
        /* <DEDUP_REMOVED lines=9> */
.L_x_11072:
[----:B--2---:R-:W-:Y:S01]  /*10790*/  VIADD R8, R136, UR39 ;  /* 0x0000002788087c36 */ /* 0x004fe20008000000 */
[----:B------:R-:W-:Y:S01]  /*107a0*/  USHF.R.S32.HI UR9, URZ, 0x1f, UR4 ;  /* 0x0000001f3f097899 */ /* 0x000fe20008011404 */
[----:B-----5:R-:W-:Y:S01]  /*107b0*/  IMAD R41, R3, R40, RZ ;  /* 0x0000002803297224 */ /* 0x020fe200078e02ff */
[----:B------:R-:W-:Y:S01]  /*107c0*/  USHF.R.S32.HI UR16, URZ, 0x1f, UR41 ;  /* 0x0000001f3f107899 */ /* 0x000fe20008011429 */
[----:B------:R-:W-:Y:S01]  /*107d0*/  @P1 IMAD.HI.U32 R5, R8, R5, RZ ;  /* 0x0000000508051227 */ /* 0x000fe200078e00ff */
[----:B------:R-:W-:Y:S01]  /*107e0*/  ULDC.64 UR14, c[0x0][0xb90] ;  /* 0x0002e400000e7ab9 */ /* 0x000fe20000000a00 */
[----:B------:R-:W-:Y:S01]  /*107f0*/  UMOV UR8, UR4 ;  /* 0x0000000400087c82 */ /* 0x000fe20008000000 */
[----:B------:R-:W-:Y:S01]  /*10800*/  UIMAD UR12, UR16, UR14, URZ ;  /* 0x0000000e100c72a4 */ /* 0x000fe2000f8e023f */
[----:B------:R-:W-:Y:S01]  /*10810*/  IMAD.MOV.U32 R4, RZ, RZ, R8 ;  /* 0x000000ffff047224 */ /* 0x000fe200078e0008 */
[----:B------:R-:W-:Y:S01]  /*10820*/  UIMAD.WIDE.U32 UR10, UR41, UR14, UR8 ;  /* 0x0000000e290a72a5 */ /* 0x000fe2000f8e0008 */
[----:B------:R-:W-:Y:S01]  /*10830*/  @P1 SHF.R.U32.HI R4, RZ, R6, R5 ;  /* 0x00000006ff041219 */ /* 0x000fe20000011605 */
[----:B------:R-:W-:Y:S01]  /*10840*/  USHF.R.S32.HI UR8, URZ, 0x1f, UR40 ;  /* 0x0000001f3f087899 */ /* 0x000fe20008011428 */
[----:B------:R-:W-:Y:S01]  /*10850*/  IMAD R5, R141, 0x20, R137 ;  /* 0x000000208d057824 */ /* 0x000fe200078e0289 */
[----:B------:R-:W-:Y:S01]  /*10860*/  UIMAD UR12, UR41, UR15, UR12 ;  /* 0x0000000f290c72a4 */ /* 0x000fe2000f8e020c */
[--C-:B------:R-:W-:Y:S01]  /*10870*/  SHF.R.S32.HI R6, RZ, 0x1f, R4.reuse ;  /* 0x0000001fff067819 */ /* 0x100fe20000011404 */
[----:B------:R-:W-:Y:S01]  /*10880*/  USEL UR18, UR8, URZ, !UP0 ;  /* 0x0000003f08127287 */ /* 0x000fe2000c000000 */
[----:B------:R-:W-:Y:S01]  /*10890*/  IMAD.MOV R7, RZ, RZ, -R4 ;  /* 0x000000ffff077224 */ /* 0x000fe200078e0a04 */
[----:B------:R-:W-:Y:S01]  /*108a0*/  ULDC.64 UR14, c[0x0][0xb98] ;  /* 0x0002e600000e7ab9 */ /* 0x000fe20000000a00 */
[----:B------:R-:W-:Y:S01]  /*108b0*/  USEL UR17, UR40, URZ, !UP0 ;  /* 0x0000003f28117287 */ /* 0x000fe2000c000000 */
[----:B------:R-:W-:Y:S01]  /*108c0*/  IMAD.WIDE R20, R5, 0x2, R20 ;  /* 0x0000000205147825 */ /* 0x000fe200078e0214 */
[----:B------:R-:W-:-:S02]  /*108d0*/  UIMAD UR8, UR18, UR14, URZ ;  /* 0x0000000e120872a4 */ /* 0x000fc4000f8e023f */
[----:B------:R-:W-:Y:S01]  /*108e0*/  UIADD3 UR11, UR11, UR12, URZ ;  /* 0x0000000c0b0b7290 */ /* 0x000fe2000fffe03f */
[----:B------:R-:W-:Y:S01]  /*108f0*/  IMAD R7, R40, R7, R8 ;  /* 0x0000000728077224 */ /* 0x000fe200078e0208 */
[----:B------:R-:W-:Y:S01]  /*10900*/  UIMAD UR8, UR17, UR15, UR8 ;  /* 0x0000000f110872a4 */ /* 0x000fe2000f8e0208 */
[C---:B------:R-:W-:Y:S01]  /*10910*/  IADD3 R9, P2, R20.reuse, 0x1800, RZ ;  /* 0x0000180014097810 */ /* 0x040fe20007f5e0ff */
[----:B------:R-:W-:Y:S01]  /*10920*/  UIMAD.WIDE.U32 UR10, UR17, UR14, UR10 ;  /* 0x0000000e110a72a5 */ /* 0x000fe2000f8e000a */
[----:B------:R-:W-:Y:S01]  /*10930*/  IADD3 R25, P6, R20, 0x3000, RZ ;  /* 0x0000300014197810 */ /* 0x000fe20007fde0ff */
[----:B------:R-:W-:Y:S01]  /*10940*/  ULDC.64 UR12, c[0x0][0xb88] ;  /* 0x0002e200000c7ab9 */ /* 0x000fe20000000a00 */
[----:B------:R-:W-:Y:S01]  /*10950*/  SHF.R.S32.HI R5, RZ, 0x1f, R7 ;  /* 0x0000001fff057819 */ /* 0x000fe20000011407 */
[----:B------:R-:W-:Y:S01]  /*10960*/  IMAD.U32 R11, RZ, RZ, UR8 ;  /* 0x00000008ff0b7e24 */ /* 0x000fe2000f8e00ff */
[----:B------:R-:W-:Y:S02]  /*10970*/  LOP3.LUT R8, R9, 0x180, RZ, 0xc0, !PT ;  /* 0x0000018009087812 */ /* 0x000fe400078ec0ff */
[----:B------:R-:W-:Y:S01]  /*10980*/  IADD3 R4, P0, R4, UR10, RZ ;  /* 0x0000000a04047c10 */ /* 0x000fe2000ff1e0ff */
[----:B------:R-:W-:Y:S01]  /*10990*/  IMAD R10, R5, UR12, RZ ;  /* 0x0000000c050a7c24 */ /* 0x000fe2000f8e02ff */
[----:B------:R-:W-:-:S02]  /*109a0*/  SHF.R.U64 R8, R8, 0x3, RZ ;  /* 0x0000000308087819 */ /* 0x000fc400000012ff */
[----:B------:R-:W-:Y:S01]  /*109b0*/  IADD3.X R5, R6, UR11, R11, P0, !PT ;  /* 0x0000000b06057c10 */ /* 0x000fe200087fe40b */
[----:B------:R-:W-:Y:S01]  /*109c0*/  ULDC.64 UR10, c[0x0][0xb50] ;  /* 0x0002d400000a7ab9 */ /* 0x000fe20000000a00 */
[----:B------:R-:W-:Y:S01]  /*109d0*/  LOP3.LUT R6, R8, R9, RZ, 0x3c, !PT ;  /* 0x0000000908067212 */ /* 0x000fe200078e3cff */
[C---:B------:R-:W-:Y:S01]  /*109e0*/  IMAD R9, R7.reuse, UR13, R10 ;  /* 0x0000000d07097c24 */ /* 0x040fe2000f8e020a */
[C---:B------:R-:W-:Y:S01]  /*109f0*/  IADD3 R13, P5, R20.reuse, 0x4800, RZ ;  /* 0x00004800140d7810 */ /* 0x040fe20007fbe0ff */
[----:B------:R-:W-:Y:S01]  /*10a00*/  IMAD.WIDE.U32 R4, R7, UR12, R4 ;  /* 0x0000000c07047c25 */ /* 0x000fe2000f8e0004 */
[----:B------:R-:W-:Y:S01]  /*10a10*/  ULDC.64 UR12, c[0x0][0xaa0] ;  /* 0x0002a800000c7ab9 */ /* 0x000fe20000000a00 */
[----:B------:R-:W-:Y:S02]  /*10a20*/  IADD3 R33, P4, R20, 0x6000, RZ ;  /* 0x0000600014217810 */ /* 0x000fe40007f9e0ff */
[----:B------:R-:W-:Y:S01]  /*10a30*/  IMAD.IADD R5, R5, 0x1, R9 ;  /* 0x0000000105057824 */ /* 0x000fe200078e0209 */
[----:B------:R-:W-:Y:S01]  /*10a40*/  LEA R8, P0, R4, UR10, 0x2 ;  /* 0x0000000a04087c11 */ /* 0x000fe2000f8010ff */
[----:B------:R-:W-:Y:S01]  /*10a50*/  VIADD R10, R144, UR39 ;  /* 0x00000027900a7c36 */ /* 0x000fe20008000000 */
[----:B------:R-:W-:Y:S01]  /*10a60*/  LOP3.LUT R24, R25, 0x180, RZ, 0xc0, !PT ;  /* 0x0000018019187812 */ /* 0x000fe200078ec0ff */
[----:B------:R-:W-:Y:S01]  /*10a70*/  IMAD.X R7, RZ, RZ, R21, P2 ;  /* 0x000000ffff077224 */ /* 0x000fe200010e0615 */
[----:B------:R-:W-:Y:S01]  /*10a80*/  LEA.HI.X R9, R4, UR11, R5, 0x2, P0 ;  /* 0x0000000b04097c11 */ /* 0x000fe200080f1405 */
[----:B------:R-:W-:Y:S01]  /*10a90*/  SHFL.IDX PT, R36, R8, RZ, 0x1c1f ;  /* 0x001c1fff08247589 */ /* 0x000fe200000e0000 */
[----:B------:R-:W-:Y:S01]  /*10aa0*/  LOP3.LUT P0, RZ, R142, 0x3, RZ, 0xc0, !PT ;  /* 0x000000038eff7812 */ /* 0x000fe2000780c0ff */
[----:B------:R-:W-:Y:S01]  /*10ab0*/  VIADD R3, R10, 0x8 ;  /* 0x000000080a037836 */ /* 0x000fe20000000000 */
[----:B------:R-:W-:Y:S01]  /*10ac0*/  IADD3 R4, P3, R20, 0x7800, RZ ;  /* 0x0000780014047810 */ /* 0x000fe20007f7e0ff */
[----:B------:R-:W0:Y:S01]  /*10ad0*/  SHFL.IDX PT, R37, R9, RZ, 0x1c1f ;  /* 0x001c1fff09257589 */ /* 0x000e2200000e0000 */
[----:B------:R-:W-:-:S02]  /*10ae0*/  ISETP.GE.OR P2, PT, R10, R41, P0 ;  /* 0x000000290a00720c */ /* 0x000fc40000746670 */
[----:B------:R-:W-:Y:S01]  /*10af0*/  ISETP.GE.OR P0, PT, R3, R41, P0 ;  /* 0x000000290300720c */ /* 0x000fe20000706670 */
[----:B------:R-:W-:Y:S01]  /*10b00*/  SHFL.IDX PT, R38, R8, 0x1, 0x1c1f ;  /* 0x003c1f0008267f89 */ /* 0x000fe200000e0000 */
[----:B------:R-:W-:Y:S01]  /*10b10*/  LOP3.LUT R3, R4, 0x180, RZ, 0xc0, !PT ;  /* 0x0000018004037812 */ /* 0x000fe200078ec0ff */
[----:B------:R-:W-:Y:S01]  /*10b20*/  UIMAD UR10, UR9, UR12, URZ ;  /* 0x0000000c090a72a4 */ /* 0x000fe2000f8e023f */
[----:B------:R-:W-:Y:S01]  /*10b30*/  LOP3.LUT R5, R20, 0x180, RZ, 0xc0, !PT ;  /* 0x0000018014057812 */ /* 0x000fe200078ec0ff */
[----:B------:R-:W1:Y:S01]  /*10b40*/  SHFL.IDX PT, R39, R9, 0x1, 0x1c1f ;  /* 0x003c1f0009277f89 */ /* 0x000e6200000e0000 */
[----:B------:R-:W-:Y:S01]  /*10b50*/  SHF.R.U64 R3, R3, 0x3, RZ ;  /* 0x0000000303037819 */ /* 0x000fe200000012ff */
[----:B------:R-:W-:Y:S01]  /*10b60*/  IMAD.X R29, RZ, RZ, R21, P3 ;  /* 0x000000ffff1d7224 */ /* 0x000fe200018e0615 */
[----:B------:R-:W-:Y:S02]  /*10b70*/  SHF.R.U64 R5, R5, 0x3, RZ ;  /* 0x0000000305057819 */ /* 0x000fe400000012ff */
[----:B------:R-:W-:-:S02]  /*10b80*/  LOP3.LUT R28, R3, R4, RZ, 0x3c, !PT ;  /* 0x00000004031c7212 */ /* 0x000fc400078e3cff */
[----:B------:R-:W2:Y:S01]  /*10b90*/  @P1 LDC R3, c[0x0][0xbec] ;  /* 0x0002fb00ff031b82 */ /* 0x000ea20000000800 */
[----:B------:R-:W-:Y:S02]  /*10ba0*/  LOP3.LUT R20, R5, R20, RZ, 0x3c, !PT ;  /* 0x0000001405147212 */ /* 0x000fe400078e3cff */
[----:B------:R-:W-:Y:S02]  /*10bb0*/  LOP3.LUT R12, R13, 0x180, RZ, 0xc0, !PT ;  /* 0x000001800d0c7812 */ /* 0x000fe400078ec0ff */
[----:B------:R-:W-:Y:S02]  /*10bc0*/  LOP3.LUT R32, R33, 0x180, RZ, 0xc0, !PT ;  /* 0x0000018021207812 */ /* 0x000fe400078ec0ff */
[----:B------:R-:W-:Y:S01]  /*10bd0*/  SHF.R.U64 R24, R24, 0x3, RZ ;  /* 0x0000000318187819 */ /* 0x000fe200000012ff */
[----:B0-----:R0:W-:Y:S01]  /*10be0*/  @!P2 ST.E desc[UR50][R36.64], R2 ;  /* 0x000000022400a985 */ /* 0x0011e2000c101932 */
[----:B------:R-:W-:Y:S01]  /*10bf0*/  UIMAD.WIDE.U32 UR8, UR4, UR12, URZ ;  /* 0x0000000c040872a5 */ /* 0x000fe2000f8e003f */
[----:B------:R-:W-:Y:S01]  /*10c00*/  SHF.R.U64 R12, R12, 0x3, RZ ;  /* 0x000000030c0c7819 */ /* 0x000fe200000012ff */
[----:B------:R-:W-:Y:S01]  /*10c10*/  UIMAD UR10, UR4, UR13, UR10 ;  /* 0x0000000d040a72a4 */ /* 0x000fe2000f8e020a */
[----:B------:R-:W-:-:S02]  /*10c20*/  SHF.R.U64 R32, R32, 0x3, RZ ;  /* 0x0000000320207819 */ /* 0x000fc400000012ff */
[----:B------:R-:W-:Y:S01]  /*10c30*/  ULDC.64 UR12, c[0x0][0xae8] ;  /* 0x0002ba00000c7ab9 */ /* 0x000fe20000000a00 */
[----:B------:R-:W-:Y:S01]  /*10c40*/  LOP3.LUT R24, R24, R25, RZ, 0x3c, !PT ;  /* 0x0000001918187212 */ /* 0x000fe200078e3cff */
[----:B-1----:R1:W-:Y:S01]  /*10c50*/  @!P0 ST.E desc[UR50][R38.64], R0 ;  /* 0x0000000026008985 */ /* 0x0023e2000c101932 */
[----:B0-----:R-:W0:Y:S03]  /*10c60*/  @P1 LDC R37, c[0x0][0xbf0] ;  /* 0x0002fc00ff251b82 */ /* 0x001e260000000800 */
[----:B------:R3:W5:Y:S01]  /*10c70*/  LD.E.128 R8, desc[UR50][R20.64] ;  /* 0x0000003214087980 */ /* 0x000762000c101d00 */
[----:B------:R-:W-:Y:S01]  /*10c80*/  UIADD3 UR9, UR9, UR10, URZ ;  /* 0x0000000a09097290 */ /* 0x000fe2000fffe03f */
[----:B------:R-:W-:Y:S01]  /*10c90*/  LOP3.LUT R12, R12, R13, RZ, 0x3c, !PT ;  /* 0x0000000d0c0c7212 */ /* 0x000fe200078e3cff */
[----:B------:R-:W-:Y:S01]  /*10ca0*/  UIMAD UR4, UR16, UR12, URZ ;  /* 0x0000000c100472a4 */ /* 0x000fe2000f8e023f */
[----:B------:R-:W-:Y:S01]  /*10cb0*/  LOP3.LUT R32, R32, R33, RZ, 0x3c, !PT ;  /* 0x0000002120207212 */ /* 0x000fe200078e3cff */
[----:B------:R-:W-:-:S02]  /*10cc0*/  IMAD.X R25, RZ, RZ, R21, P6 ;  /* 0x000000ffff197224 */ /* 0x000fc400030e0615 */
[----:B-1----:R-:W-:Y:S01]  /*10cd0*/  IMAD R0, R140, 0x60, R141 ;  /* 0x000000608c007824 */ /* 0x002fe200078e028d */
[----:B------:R-:W-:Y:S01]  /*10ce0*/  UIMAD UR4, UR41, UR13, UR4 ;  /* 0x0000000d290472a4 */ /* 0x000fe2000f8e0204 */
[--C-:B------:R-:W-:Y:S01]  /*10cf0*/  IMAD.X R13, RZ, RZ, R21.reuse, P5 ;  /* 0x000000ffff0d7224 */ /* 0x100fe200028e0615 */
[----:B------:R-:W-:Y:S01]  /*10d00*/  ULDC.64 UR10, c[0x0][0xaf0] ;  /* 0x0002bc00000a7ab9 */ /* 0x000fe20000000a00 */
[----:B---3--:R-:W-:Y:S01]  /*10d10*/  VIADD R20, R0, UR39 ;  /* 0x0000002700147c36 */ /* 0x008fe20008000000 */
[----:B------:R-:W-:Y:S01]  /*10d20*/  UIMAD.WIDE.U32 UR8, UR41, UR12, UR8 ;  /* 0x0000000c290872a5 */ /* 0x000fe2000f8e0008 */
[----:B------:R-:W-:Y:S01]  /*10d30*/  IMAD.X R33, RZ, RZ, R21, P4 ;  /* 0x000000ffff217224 */ /* 0x000fe200020e0615 */
[----:B------:R-:W5:Y:S01]  /*10d40*/  LD.E.128 R4, desc[UR50][R6.64] ;  /* 0x0000003206047980 */ /* 0x000f62000c101d00 */
[----:B--2---:R-:W-:Y:S01]  /*10d50*/  @P1 IMAD.HI.U32 R0, R20, R3, RZ ;  /* 0x0000000314001227 */ /* 0x004fe200078e00ff */
[----:B------:R-:W-:Y:S02]  /*10d60*/  UIADD3 UR9, UR9, UR4, URZ ;  /* 0x0000000409097290 */ /* 0x000fe4000fffe03f */
[----:B------:R-:W5:Y:S01]  /*10d70*/  LD.E.128 R24, desc[UR50][R24.64] ;  /* 0x0000003218187980 */ /* 0x000f62000c101d00 */
[----:B------:R-:W-:Y:S01]  /*10d80*/  IMAD.MOV.U32 R21, RZ, RZ, R20 ;  /* 0x000000ffff157224 */ /* 0x000fe200078e0014 */
[----:B------:R-:W-:-:S02]  /*10d90*/  UIMAD UR4, UR18, UR10, URZ ;  /* 0x0000000a120472a4 */ /* 0x000fc4000f8e023f */
[----:B------:R-:W5:Y:S01]  /*10da0*/  LD.E.128 R12, desc[UR50][R12.64] ;  /* 0x000000320c0c7980 */ /* 0x000f62000c101d00 */
[----:B0-----:R-:W-:Y:S01]  /*10db0*/  @P1 SHF.R.U32.HI R21, RZ, R37, R0 ;  /* 0x00000025ff151219 */ /* 0x001fe20000011600 */
[----:B------:R-:W-:Y:S02]  /*10dc0*/  UIMAD UR4, UR17, UR11, UR4 ;  /* 0x0000000b110472a4 */ /* 0x000fe4000f8e0204 */
        /* <DEDUP_REMOVED lines=9> */
[----:B------:R-:W-:Y:S02]  /*10e60*/  IMAD R39, R21, UR11, R0 ;  /* 0x0000000b15277c24 */ /* 0x000fe4000f8e0200 */
[----:B------:R-:W-:Y:S01]  /*10e70*/  IMAD.U32 R3, RZ, RZ, UR9 ;  /* 0x00000009ff037e24 */ /* 0x000fe2000f8e00ff */
[----:B------:R-:W-:Y:S01]  /*10e80*/  SHF.R.S32.HI R0, RZ, 0x1f, R37 ;  /* 0x0000001fff007819 */ /* 0x000fe20000011425 */
[----:B------:R-:W-:Y:S01]  /*10e90*/  IMAD.U32 R2, RZ, RZ, UR8 ;  /* 0x00000008ff027e24 */ /* 0x000fe2000f8e00ff */
[----:B------:R-:W-:Y:S01]  /*10ea0*/  ULDC.64 UR8, c[0x0][0xad8] ;  /* 0x0002b60000087ab9 */ /* 0x000fe20000000a00 */
[----:B------:R-:W-:Y:S01]  /*10eb0*/  IMAD.U32 R3, RZ, RZ, UR4 ;  /* 0x00000004ff037e24 */ /* 0x000fe2000f8e00ff */
[----:B------:R-:W-:Y:S01]  /*10ec0*/  @!PT LDS RZ, [RZ] ;  /* 0x00000000fffff984 */ /* 0x000fe20000000800 */
[----:B------:R-:W-:Y:S01]  /*10ed0*/  @!PT LDS RZ, [RZ] ;  /* 0x00000000fffff984 */ /* 0x000fe20000000800 */
[----:B------:R-:W-:Y:S01]  /*10ee0*/  @!PT LDS RZ, [RZ] ;  /* 0x00000000fffff984 */ /* 0x000fe20000000800 */
[----:B------:R-:W-:Y:S01]  /*10ef0*/  @!PT LDS RZ, [RZ] ;  /* 0x00000000fffff984 */ /* 0x000fe20000000800 */
[----:B------:R0:W-:Y:S06]  /*10f00*/  MEMBAR.ALL.CTA ;  /* 0x0000000000007992 */ /* 0x0001ec0000008000 */
[----:B0-----:R-:W0:Y:S01]  /*10f10*/  FENCE.VIEW.ASYNC.S ;  /* 0x00000000000073c6 */ /* 0x001e220000000000 */
[----:B------:R-:W-:-:S02]  /*10f20*/  IMAD R0, R0, UR8, RZ ;  /* 0x0000000800007c24 */ /* 0x000fc4000f8e02ff */
[----:B------:R-:W-:-:S04]  /*10f30*/  IMAD.WIDE.U32 R2, R21, UR10, R2 ;  /* 0x0000000a15027c25 */ /* 0x000fc8000f8e0002 */
[----:B------:R-:W-:Y:S02]  /*10f40*/  IMAD.IADD R3, R3, 0x1, R39 ;  /* 0x0000000103037824 */ /* 0x000fe400078e0227 */
[----:B------:R-:W-:Y:S02]  /*10f50*/  IMAD R21, R37, UR9, R0 ;  /* 0x0000000925157c24 */ /* 0x000fe4000f8e0200 */
[----:B------:R-:W-:Y:S01]  /*10f60*/  VIADD R0, R141, UR39 ;  /* 0x000000278d007c36 */ /* 0x000fe20008000000 */
[----:B------:R-:W-:Y:S01]  /*10f70*/  UIADD3 UR4, UR42, 0x2d820, URZ ;  /* 0x0002d8202a047890 */ /* 0x000fe2000fffe03f */
[----:B------:R-:W-:Y:S01]  /*10f80*/  IMAD.WIDE.U32 R2, R37, UR8, R2 ;  /* 0x0000000825027c25 */ /* 0x000fe2000f8e0002 */
[----:B------:R-:W-:Y:S02]  /*10f90*/  ULDC.64 UR8, c[0x0][0xa80] ;  /* 0x0002a00000087ab9 */ /* 0x000fe40000000a00 */
[----:B------:R-:W-:Y:S01]  /*10fa0*/  ISETP.GE.AND P0, PT, R0, R41, PT ;  /* 0x000000290000720c */ /* 0x000fe20003f06270 */
[----:B------:R-:W-:Y:S01]  /*10fb0*/  IMAD.IADD R3, R3, 0x1, R21 ;  /* 0x0000000103037824 */ /* 0x000fe200078e0215 */
[----:B------:R-:W-:Y:S01]  /*10fc0*/  LEA R40, P1, R2, UR8, 0x1 ;  /* 0x0000000802287c11 */ /* 0x000fe2000f8208ff */
[----:B------:R-:W-:-:S03]  /*10fd0*/  UPRMT UR4, URZ, 0x654, UR4 ;  /* 0x000006543f047896 */ /* 0x000fc60008000004 */
[----:B------:R-:W-:Y:S01]  /*10fe0*/  LEA.HI.X R42, R2, UR9, R3, 0x1, P1 ;  /* 0x00000009022a7c11 */ /* 0x000fe200088f0c03 */
[----:B0-----:R0:W1:Y:S01]  /*10ff0*/  SHFL.IDX PT, R20, R40, RZ, 0x1c1f ;  /* 0x001c1fff28147589 */ /* 0x00106200000e0000 */
        /* <DEDUP_REMOVED lines=13> */
[----:B-----5:R3:W-:Y:S04]  /*110d0*/  @!P0 ST.E.128 desc[UR50][R2.64], R8 ;  /* 0x0000000802008985 */ /* 0x0207e8000c101d32 */
[----:B------:R3:W-:Y:S04]  /*110e0*/  @!P1 ST.E.128 desc[UR50][R36.64], R24 ;  /* 0x0000001824009985 */ /* 0x0007e8000c101d32 */
[----:B------:R3:W-:Y:S02]  /*110f0*/  @!P2 ST.E.128 desc[UR50][R38.64], R32 ;  /* 0x000000202600a985 */ /* 0x0007e4000c101d32 */
.L_x_11074:
[----:B------:R-:W-:Y:S05]  /*11100*/  BSYNC B1 ;  /* 0x0000000000017941 */ /* 0x000fea0003800000 */
.L_x_11073:
        /* <DEDUP_REMOVED lines=15> */
[----:B---3--:R-:W-:-:S04]  /*11200*/  LEA R2, P0, R139, R8, 0x1 ;  /* 0x000000088b027211 */ /* 0x008fc800078008ff */
[----:B------:R-:W-:-:S05]  /*11210*/  LEA.HI.X R3, R139, R9, R146, 0x1, P0 ;  /* 0x000000098b037211 */ /* 0x000fca00000f0c92 */
[----:B------:R0:W-:Y:S01]  /*11220*/  ST.E.128 desc[UR50][R2.64], R28 ;  /* 0x0000001c02007985 */ /* 0x0001e2000c101d32 */
[----:B------:R-:W-:Y:S05]  /*11230*/  BRA `(.L_x_11075) ;  /* 0x0000000800787947 */ /* 0x000fea0003800000 */
.L_x_11071:
        /* <DEDUP_REMOVED lines=32> */
.L_x_11076:
        /* <DEDUP_REMOVED lines=47> */
.L_x_11078:
[----:B------:R-:W-:Y:S05]  /*11730*/  BSYNC B1 ;  /* 0x0000000000017941 */ /* 0x000fea0003800000 */
.L_x_11077:
        /* <DEDUP_REMOVED lines=18> */
[----:B0-----:R-:W-:-:S03]  /*11860*/  @P0 SHF.R.U32.HI R5, RZ, R3, R2 ;  /* 0x00000003ff050219 */ /* 0x001fc60000011602 */
[----:B------:R-:W-:Y:S01]  /*11870*/  UIMAD UR4, UR8, UR13, UR4 ;  /* 0x0000000d080472a4 */ /* 0x000fe2000f8e0204 */
[--C-:B------:R-:W-:Y:S01]  /*11880*/  SHF.R.S32.HI R2, RZ, 0x1f, R5.reuse ;  /* 0x0000001fff027819 */ /* 0x100fe20000011405 */
[----:B------:R-:W-:Y:S01]  /*11890*/  UIMAD.WIDE.U32 UR8, UR8, UR12, UR10 ;  /* 0x0000000c080872a5 */ /* 0x000fe2000f8e000a */
[----:B------:R-:W-:Y:S02]  /*118a0*/  IMAD.MOV R7, RZ, RZ, -R5 ;  /* 0x000000ffff077224 */ /* 0x000fe400078e0a05 */
[----:B------:R-:W-:Y:S01]  /*118b0*/  ULDC.64 UR10, c[0x0][0xae0] ;  /* 0x0002b800000a7ab9 */ /* 0x000fe20000000a00 */
[----:B------:R-:W-:Y:S01]  /*118c0*/  UIADD3 UR4, UR9, UR4, URZ ;  /* 0x0000000409047290 */ /* 0x000fe2000fffe03f */
[----:B------:R-:W-:Y:S02]  /*118d0*/  IMAD R7, R11, R7, R4 ;  /* 0x000000070b077224 */ /* 0x000fe400078e0204 */
[----:B------:R-:W-:Y:S02]  /*118e0*/  IMAD R6, R2, UR10, RZ ;  /* 0x0000000a02067c24 */ /* 0x000fe4000f8e02ff */
[----:B------:R-:W-:Y:S01]  /*118f0*/  IMAD.U32 R3, RZ, RZ, UR9 ;  /* 0x00000009ff037e24 */ /* 0x000fe2000f8e00ff */
[----:B------:R-:W-:Y:S01]  /*11900*/  SHF.R.S32.HI R4, RZ, 0x1f, R7 ;  /* 0x0000001fff047819 */ /* 0x000fe20000011407 */
[----:B------:R-:W-:Y:S01]  /*11910*/  IMAD.U32 R2, RZ, RZ, UR8 ;  /* 0x00000008ff027e24 */ /* 0x000fe2000f8e00ff */
[----:B------:R-:W-:Y:S01]  /*11920*/  ULDC.64 UR8, c[0x0][0xad8] ;  /* 0x0002b60000087ab9 */ /* 0x000fe20000000a00 */
[----:B------:R-:W-:-:S02]  /*11930*/  IMAD.U32 R3, RZ, RZ, UR4 ;  /* 0x00000004ff037e24 */ /* 0x000fc4000f8e00ff */
[C---:B------:R-:W-:Y:S02]  /*11940*/  IMAD R9, R5.reuse, UR11, R6 ;  /* 0x0000000b05097c24 */ /* 0x040fe4000f8e0206 */
[----:B------:R-:W-:-:S04]  /*11950*/  IMAD.WIDE.U32 R2, R5, UR10, R2 ;  /* 0x0000000a05027c25 */ /* 0x000fc8000f8e0002 */
[----:B------:R-:W-:Y:S02]  /*11960*/  IMAD R4, R4, UR8, RZ ;  /* 0x0000000804047c24 */ /* 0x000fe4000f8e02ff */
[----:B------:R-:W-:Y:S02]  /*11970*/  IMAD.IADD R3, R3, 0x1, R9 ;  /* 0x0000000103037824 */ /* 0x000fe400078e0209 */
[----:B-----5:R-:W-:Y:S02]  /*11980*/  IMAD R11, R0, R11, RZ ;  /* 0x0000000b000b7224 */ /* 0x020fe400078e02ff */
[----:B------:R-:W-:Y:S02]  /*11990*/  VIADD R0, R141, UR39 ;  /* 0x000000278d007c36 */ /* 0x000fe40008000000 */
[C---:B------:R-:W-:Y:S02]  /*119a0*/  IMAD R5, R7.reuse, UR9, R4 ;  /* 0x0000000907057c24 */ /* 0x040fe4000f8e0204 */
[----:B------:R-:W-:Y:S01]  /*119b0*/  IMAD.WIDE.U32 R2, R7, UR8, R2 ;  /* 0x0000000807027c25 */ /* 0x000fe2000f8e0002 */
[----:B------:R-:W-:Y:S01]  /*119c0*/  ISETP.GE.AND P0, PT, R0, R11, PT ;  /* 0x0000000b0000720c */ /* 0x000fe20003f06270 */
[----:B------:R-:W-:-:S02]  /*119d0*/  ULDC.64 UR8, c[0x0][0xa80] ;  /* 0x0002a00000087ab9 */ /* 0x000fc40000000a00 */
[----:B------:R-:W-:Y:S01]  /*119e0*/  IMAD.IADD R3, R3, 0x1, R5 ;  /* 0x0000000103037824 */ /* 0x000fe200078e0205 */
[----:B------:R-:W-:-:S04]  /*119f0*/  LEA R4, P1, R2, UR8, 0x1 ;  /* 0x0000000802047c11 */ /* 0x000fc8000f8208ff */
[----:B------:R-:W-:Y:S02]  /*11a00*/  LEA.HI.X R5, R2, UR9, R3, 0x1, P1 ;  /* 0x0000000902057c11 */ /* 0x000fe400088f0c03 */
[----:B------:R0:W1:Y:S04]  /*11a10*/  SHFL.IDX PT, R2, R4, RZ, 0x1c1f ;  /* 0x001c1fff04027589 */ /* 0x00006800000e0000 */
[----:B------:R0:W2:Y:S01]  /*11a20*/  SHFL.IDX PT, R3, R5, RZ, 0x1c1f ;  /* 0x001c1fff05037589 */ /* 0x0000a200000e0000 */
        /* <DEDUP_REMOVED lines=13> */
.L_x_11080:
[----:B------:R-:W-:Y:S05]  /*11b00*/  BSYNC B1 ;  /* 0x0000000000017941 */ /* 0x000fea0003800000 */
.L_x_11079:
        /* <DEDUP_REMOVED lines=9> */
[CC--:B-1-3--:R-:W-:Y:S02]  /*11ba0*/  @!P3 LEA R6, P0, R138.reuse, R2.reuse, 0x1 ;  /* 0x000000028a06b211 */ /* 0x0cafe400078008ff */
[----:B------:R-:W-:Y:S02]  /*11bb0*/  @!P4 LEA R8, P1, R139, R2, 0x1 ;  /* 0x000000028b08c211 */ /* 0x000fe400078208ff */
[----:B0---4-:R-:W-:Y:S01]  /*11bc0*/  @!P2 IMAD.WIDE R4, R137, 0x2, R2 ;  /* 0x000000028904a825 */ /* 0x011fe200078e0202 */
[-C--:B------:R-:W-:Y:S02]  /*11bd0*/  @!P3 LEA.HI.X R7, R138, R3.reuse, R147, 0x1, P0 ;  /* 0x000000038a07b211 */ /* 0x080fe400000f0c93 */
[----:B------:R-:W-:Y:S02]  /*11be0*/  @!P4 LEA.HI.X R9, R139, R3, R146, 0x1, P1 ;  /* 0x000000038b09c211 */ /* 0x000fe400008f0c92 */
[----:B------:R0:W-:Y:S04]  /*11bf0*/  @!P2 ST.E.128 desc[UR50][R4.64], RZ ;  /* 0x000000ff0400a985 */ /* 0x0001e8000c101d32 */
[----:B------:R0:W-:Y:S04]  /*11c00*/  @!P3 ST.E.128 desc[UR50][R6.64], RZ ;  /* 0x000000ff0600b985 */ /* 0x0001e8000c101d32 */
[----:B------:R0:W-:Y:S02]  /*11c10*/  @!P4 ST.E.128 desc[UR50][R8.64], RZ ;  /* 0x000000ff0800c985 */ /* 0x0001e4000c101d32 */
.L_x_11075:
[----:B------:R-:W-:Y:S05]  /*11c20*/  BSYNC B0 ;  /* 0x0000000000007941 */ /* 0x000fea0003800000 */
.L_x_11070:
[----:B------:R-:W-:Y:S02]  /*11c30*/  ULDC UR4, c[0x0][0xc3c] ;  /* 0x00030f0000047ab9 */ /* 0x000fe40000000800 */
[----:B------:R-:W-:-:S06]  /*11c40*/  UISETP.GE.AND UP0, UPT, UR6, UR4, UPT ;  /* 0x000000040600728c */ /* 0x000fcc000bf06270 */
[----:B------:R-:W-:-:S13]  /*11c50*/  PLOP3.LUT P0, PT, PT, PT, UP0, 0x80, 0x0 ;  /* 0x000000000000781c */ /* 0x000fda0003f0f008 */
[----:B------:R-:W-:Y:S05]  /*11c60*/  @!P0 BRA `(.L_x_11081) ;  /* 0xfffffef000bc8947 */ /* 0x000fea000383ffff */
[----:B------:R-:W-:Y:S05]  /*11c70*/  EXIT ;  /* 0x000000000000794d */ /* 0x000fea0003800000 */
.L_x_10988:
[----:B------:R-:W-:-:S08]  /*11c80*/  NOP ;  /* 0x0000000000007918 */ /* 0x000fd00000000000 */
[----:B------:R-:W0:-:S00]  /*11c90*/  USETMAXREG.DEALLOC.CTAPOOL 0x20 ;  /* 0x00000020000079c8 */ /* 0x000e0000080e0500 */
        /* <DEDUP_REMOVED lines=16> */
.L_x_11082:
        /* <DEDUP_REMOVED lines=42> */
.L_x_11088:
        /* <DEDUP_REMOVED lines=12> */
.L_x_11087:
[----:B------:R-:W-:Y:S05]  /*12100*/  BSYNC B0 ;  /* 0x0000000000007941 */ /* 0x000fea0003800000 */
.L_x_11086:
        /* <DEDUP_REMOVED lines=21> */
.L_x_11084:
        /* <DEDUP_REMOVED lines=21> */
.L_x_11089:
[----:B-1----:R-:W-:Y:S01]  /*123b0*/  IMAD R16, R16, UR5, R13 ;  /* 0x0000000510107c24 */ /* 0x002fe2000f8e020d */
[----:B------:R-:W-:Y:S01]  /*123c0*/  IABS R10, R4 ;  /* 0x00000004000a7213 */ /* 0x000fe20000000000 */
[----:B------:R-:W-:Y:S02]  /*123d0*/  IMAD R11, R11, R8, RZ ;  /* 0x000000080b0b7224 */ /* 0x000fe400078e02ff */
[----:B------:R-:W-:Y:S01]  /*123e0*/  IMAD.MOV.U32 R2, RZ, RZ, RZ ;  /* 0x000000ffff027224 */ /* 0x000fe200078e00ff */
[----:B0-----:R-:W-:Y:S01]  /*123f0*/  IADD3 R9, -R16, UR6, RZ ;  /* 0x0000000610097c10 */ /* 0x001fe2000fffe1ff */
[----:B------:R-:W-:Y:S02]  /*12400*/  IMAD.MOV R10, RZ, RZ, -R10 ;  /* 0x000000ffff0a7224 */ /* 0x000fe400078e0a0a */
[----:B------:R-:W-:Y:S01]  /*12410*/  IMAD.HI.U32 R2, R3, R11, R2 ;  /* 0x0000000b03027227 */ /* 0x000fe200078e0002 */
[----:B------:R-:W-:-:S05]  /*12420*/  IABS R6, R9 ;  /* 0x0000000900067213 */ /* 0x000fca0000000000 */
        /* <DEDUP_REMOVED lines=17> */
[----:B------:R-:W-:Y:S02]  /*12540*/  IMAD R4, R4, R2, R9 ;  /* 0x0000000204047224 */ /* 0x000fe400078e0209 */
[----:B------:R-:W-:Y:S01]  /*12550*/  IMAD.MOV.U32 R2, RZ, RZ, RZ ;  /* 0x000000ffff027224 */ /* 0x000fe200078e00ff */
[----:B------:R-:W-:-:S04]  /*12560*/  VIADDMNMX R7, R8, UR5, R7, PT ;  /* 0x0000000508077c46 */ /* 0x000fc8000b800107 */
[-C--:B------:R-:W-:Y:S02]  /*12570*/  IABS R8, R7.reuse ;  /* 0x0000000700087213 */ /* 0x080fe40000000000 */
[----:B------:R-:W-:Y:S02]  /*12580*/  IABS R12, R7 ;  /* 0x00000007000c7213 */ /* 0x000fe40000000000 */
[----:B------:R-:W0:Y:S08]  /*12590*/  I2F.RP R10, R8 ;  /* 0x00000008000a7306 */ /* 0x000e300000209400 */
[----:B0-----:R-:W0:Y:S02]  /*125a0*/  MUFU.RCP R10, R10 ;  /* 0x0000000a000a7308 */ /* 0x001e240000001000 */
[----:B0-----:R-:W-:-:S06]  /*125b0*/  VIADD R3, R10, 0xffffffe ;  /* 0x0ffffffe0a037836 */ /* 0x001fcc0000000000 */
[----:B------:R-:W0:Y:S02]  /*125c0*/  F2I.FTZ.U32.TRUNC.NTZ R3, R3 ;  /* 0x0000000300037305 */ /* 0x000e24000021f000 */
[----:B0-----:R-:W-:-:S04]  /*125d0*/  IMAD.MOV R11, RZ, RZ, -R3 ;  /* 0x000000ffff0b7224 */ /* 0x001fc800078e0a03 */
[----:B------:R-:W-:Y:S01]  /*125e0*/  IMAD R9, R11, R8, RZ ;  /* 0x000000080b097224 */ /* 0x000fe200078e02ff */
[----:B------:R-:W-:-:S03]  /*125f0*/  IABS R11, R4 ;  /* 0x00000004000b7213 */ /* 0x000fc60000000000 */
[----:B------:R-:W-:-:S04]  /*12600*/  IMAD.HI.U32 R2, R3, R9, R2 ;  /* 0x0000000903027227 */ /* 0x000fc800078e0002 */
[----:B------:R-:W-:Y:S02]  /*12610*/  IMAD.MOV.U32 R9, RZ, RZ, R11 ;  /* 0x000000ffff097224 */ /* 0x000fe400078e000b */
        /* <DEDUP_REMOVED lines=9> */
[----:B------:R-:W-:Y:S01]  /*126b0*/  ISETP.GE.AND P2, PT, R3, RZ, PT ;  /* 0x000000ff0300720c */ /* 0x000fe20003f46270 */
[----:B------:R-:W-:-:S06]  /*126c0*/  IMAD.IADD R3, R4, 0x1, R6 ;  /* 0x0000000104037824 */ /* 0x000fcc00078e0206 */
[----:B------:R-:W-:-:S06]  /*126d0*/  @P0 VIADD R2, R2, 0x1 ;  /* 0x0000000102020836 */ /* 0x000fcc0000000000 */
[----:B------:R-:W-:Y:S01]  /*126e0*/  @!P2 IMAD.MOV R2, RZ, RZ, -R2 ;  /* 0x000000ffff02a224 */ /* 0x000fe200078e0a02 */
[----:B------:R-:W-:Y:S01]  /*126f0*/  @!P1 LOP3.LUT R2, RZ, R7, RZ, 0x33, !PT ;  /* 0x00000007ff029212 */ /* 0x000fe200078e33ff */
[----:B------:R-:W-:-:S03]  /*12700*/  IMAD.MOV R7, RZ, RZ, -R7 ;  /* 0x000000ffff077224 */ /* 0x000fc600078e0a07 */
[----:B------:R-:W-:Y:S01]  /*12710*/  LOP3.LUT R17, RZ, R2, RZ, 0x33, !PT ;  /* 0x00000002ff117212 */ /* 0x000fe200078e33ff */
[----:B------:R-:W-:-:S04]  /*12720*/  IMAD R18, R2, R7, R3 ;  /* 0x0000000702127224 */ /* 0x000fc800078e0203 */
[----:B------:R-:W-:Y:S01]  /*12730*/  IMAD.IADD R17, R0, 0x1, R17 ;  /* 0x0000000100117824 */ /* 0x000fe200078e0211 */
[----:B------:R-:W-:Y:S06]  /*12740*/  BRA `(.L_x_11090) ;  /* 0x00000000000c7947 */ /* 0x000fec0003800000 */
.L_x_11085:
[----:B------:R-:W-:Y:S02]  /*12750*/  IMAD.MOV.U32 R17, RZ, RZ, RZ ;  /* 0x000000ffff117224 */ /* 0x000fe400078e00ff */
[----:B------:R-:W-:Y:S02]  /*12760*/  IMAD.U32 R16, RZ, RZ, UR6 ;  /* 0x00000006ff107e24 */ /* 0x000fe4000f8e00ff */
[----:B------:R-:W-:-:S07]  /*12770*/  IMAD.MOV.U32 R18, RZ, RZ, RZ ;  /* 0x000000ffff127224 */ /* 0x000fce00078e00ff */
.L_x_11090:
[----:B------:R-:W-:-:S13]  /*12780*/  ISETP.NE.AND P0, PT, R5, RZ, PT ;  /* 0x000000ff0500720c */ /* 0x000fda0003f05270 */
[----:B------:R-:W0:Y:S01]  /*12790*/  @!P0 S2R R3, SR_CgaCtaId ;  /* 0x0000000000038919 */ /* 0x000e220000008800 */
[----:B------:R-:W-:-:S04]  /*127a0*/  @!P0 MOV R0, 0x400 ;  /* 0x0000040000008802 */ /* 0x000fc80000000f00 */
[----:B0-----:R-:W-:-:S05]  /*127b0*/  @!P0 LEA R0, R3, R0, 0x18 ;  /* 0x0000000003008211 */ /* 0x001fca00078ec0ff */
[----:B------:R0:W-:Y:S01]  /*127c0*/  @!P0 STS.128 [R0+0x2d8d0], R16 ;  /* 0x02d8d01000008388 */ /* 0x0001e20000000c00 */
[----:B------:R-:W-:Y:S06]  /*127d0*/  BAR.ARV 0x5, 0x200 ;  /* 0x0148000000007b1d */ /* 0x000fec0000002000 */
.L_x_11083:
[----:B------:R2:W-:Y:S01]  /*127e0*/  STL [R1+0x1c], RZ ;  /* 0x00001cff01007387 */ /* 0x0005e20000100800 */
[----:B------:R-:W-:Y:S01]  /*127f0*/  ULDC UR4, c[0x0][0xc3c] ;  /* 0x00030f0000047ab9 */ /* 0x000fe20000000800 */
[----:B------:R-:W-:Y:S01]  /*12800*/  IMAD.MOV.U32 R26, RZ, RZ, 0x1 ;  /* 0x00000001ff1a7424 */ /* 0x000fe200078e00ff */
[----:B-1----:R-:W-:Y:S01]  /*12810*/  ISETP.GE.AND P0, PT, R19, UR4, PT ;  /* 0x0000000413007c0c */ /* 0x002fe2000bf06270 */
[----:B------:R-:W-:-:S12]  /*12820*/  IMAD.MOV.U32 R23, RZ, RZ, RZ ;  /* 0x000000ffff177224 */ /* 0x000fd800078e00ff */
[----:B--2---:R-:W-:Y:S05]  /*12830*/  @P0 BRA `(.L_x_11091) ;  /* 0x0000005400fc0947 */ /* 0x004fea0003800000 */
[----:B------:R-:W1:Y:S01]  /*12840*/  S2R R6, SR_TID.X ;  /* 0x0000000000067919 */ /* 0x000e620000002100 */
[----:B------:R-:W2:Y:S01]  /*12850*/  S2UR UR5, SR_CgaCtaId ;  /* 0x00000000000579c3 */ /* 0x000ea20000008800 */
[----:B------:R-:W-:Y:S01]  /*12860*/  UMOV UR4, 0x400 ;  /* 0x0000040000047882 */ /* 0x000fe20000000000 */
[----:B------:R-:W-:Y:S01]  /*12870*/  BSSY B8, `(.L_x_11091) ;  /* 0x000057b000087945 */ /* 0x000fe20003800000 */
[----:B------:R3:W-:Y:S01]  /*12880*/  STL [R1+0x1c], RZ ;  /* 0x00001cff01007387 */ /* 0x0007e20000100800 */
[----:B------:R-:W-:Y:S01]  /*12890*/  IMAD.MOV.U32 R26, RZ, RZ, 0x1 ;  /* 0x00000001ff1a7424 */ /* 0x000fe200078e00ff */
[----:B------:R-:W-:Y:S01]  /*128a0*/  ULDC UR37, c[0x0][0xc] ;  /* 0x0000030000257ab9 */ /* 0x000fe20000000800 */
[----:B------:R-:W-:Y:S01]  /*128b0*/  IMAD.MOV.U32 R23, RZ, RZ, RZ ;  /* 0x000000ffff177224 */ /* 0x000fe200078e00ff */
[----:B------:R-:W-:Y:S01]  /*128c0*/  ULDC.64 UR38, c[0x0][0x198] ;  /* 0x0000660000267ab9 */ /* 0x000fe20000000a00 */
[----:B--2---:R-:W-:-:S06]  /*128d0*/  ULEA UR4, UR5, UR4, 0x18 ;  /* 0x0000000405047291 */ /* 0x004fcc000f8ec03f */
[----:B------:R-:W-:Y:S01]  /*128e0*/  IMAD.U32 R22, RZ, RZ, UR4 ;  /* 0x00000004ff167e24 */ /* 0x000fe2000f8e00ff */
[C---:B-1----:R-:W-:Y:S01]  /*128f0*/  LOP3.LUT R5, R6.reuse, 0x7f, RZ, 0xc0, !PT ;  /* 0x0000007f06057812 */ /* 0x042fe200078ec0ff */
[----:B0-----:R-:W-:-:S04]  /*12900*/  IMAD.SHL.U32 R0, R6, 0x8, RZ ;  /* 0x0000000806007824 */ /* 0x001fc800078e00ff */
[----:B------:R-:W-:Y:S01]  /*12910*/  IMAD.SHL.U32 R4, R5, 0x8, RZ ;  /* 0x0000000805047824 */ /* 0x000fe200078e00ff */
[C---:B------:R-:W-:Y:S02]  /*12920*/  LOP3.LUT R3, R0.reuse, 0x20, RZ, 0xc0, !PT ;  /* 0x0000002000037812 */ /* 0x040fe400078ec0ff */
[----:B------:R-:W-:Y:S02]  /*12930*/  LOP3.LUT R2, R0, 0xd8, RZ, 0xc0, !PT ;  /* 0x000000d800027812 */ /* 0x000fe400078ec0ff */
[----:B------:R-:W-:Y:S02]  /*12940*/  LOP3.LUT R3, R3, 0x300, R4, 0xf8, !PT ;  /* 0x0000030003037812 */ /* 0x000fe400078ef804 */
[----:B------:R-:W-:Y:S02]  /*12950*/  LOP3.LUT R2, R2, 0x18, R6, 0x78, !PT ;  /* 0x0000001802027812 */ /* 0x000fe400078e7806 */
[----:B------:R-:W-:Y:S02]  /*12960*/  SHF.R.U32.HI R4, RZ, 0x2, R5 ;  /* 0x00000002ff047819 */ /* 0x000fe40000011605 */
[----:B------:R-:W-:Y:S01]  /*12970*/  LOP3.LUT R3, R3, R2, RZ, 0xfc, !PT ;  /* 0x0000000203037212 */ /* 0x000fe200078efcff */
[----:B------:R-:W-:Y:S01]  /*12980*/  IMAD.SHL.U32 R2, R6, 0x20, RZ ;  /* 0x0000002006027824 */ /* 0x000fe200078e00ff */
[----:B------:R-:W-:-:S04]  /*12990*/  LOP3.LUT R0, R0, 0x18, RZ, 0xc0, !PT ;  /* 0x0000001800007812 */ /* 0x000fc800078ec0ff */
[----:B------:R-:W-:Y:S01]  /*129a0*/  LOP3.LUT R5, R4, 0x60, R2, 0xf8, !PT ;  /* 0x0000006004057812 */ /* 0x000fe200078ef802 */
[----:B------:R-:W-:Y:S01]  /*129b0*/  IMAD R2, R3, 0x2, R22 ;  /* 0x0000000203027824 */ /* 0x000fe200078e0216 */
[C---:B------:R-:W-:Y:S02]  /*129c0*/  LOP3.LUT R4, R0.reuse, 0x20, RZ, 0xfc, !PT ;  /* 0x0000002000047812 */ /* 0x040fe400078efcff */
[----:B------:R-:W-:Y:S02]  /*129d0*/  LOP3.LUT R0, R0, 0x40, RZ, 0xfc, !PT ;  /* 0x0000004000007812 */ /* 0x000fe400078efcff */
[----:B------:R3:W-:Y:S05]  /*129e0*/  STL [R1+0x4], R2 ;  /* 0x0000040201007387 */ /* 0x0007ea0000100800 */
.L_x_11203:
[----:B------:R-:W-:Y:S05]  /*129f0*/  YIELD ;  /* 0x0000000000007946 */ /* 0x000fea0003800000 */
[----:B------:R-:W-:Y:S01]  /*12a00*/  ULDC.64 UR4, c[0x0][0xa28] ;  /* 0x00028a0000047ab9 */ /* 0x000fe20000000a00 */
[----:B------:R-:W-:Y:S01]  /*12a10*/  IMAD.MOV.U32 R0, RZ, RZ, RZ ;  /* 0x000000ffff007224 */ /* 0x000fe200078e00ff */
[----:B------:R-:W-:Y:S01]  /*12a20*/  ISETP.NE.U32.AND P0, PT, RZ, UR4, PT ;  /* 0x00000004ff007c0c */ /* 0x000fe2000bf05070 */
[----:B0-----:R-:W0:Y:S01]  /*12a30*/  LDC.64 R4, c[0x0][0xa00] ;  /* 0x00028000ff047b82 */ /* 0x001e220000000a00 */
[----:B------:R-:W-:Y:S01]  /*12a40*/  IMAD.MOV.U32 R8, RZ, RZ, RZ ;  /* 0x000000ffff087224 */ /* 0x000fe200078e00ff */
[----:B------:R-:W-:Y:S01]  /*12a50*/  ULDC.64 UR6, c[0x0][0xa08] ;  /* 0x0002820000067ab9 */ /* 0x000fe20000000a00 */
[----:B------:R-:W-:Y:S01]  /*12a60*/  ISETP.NE.AND.EX P0, PT, RZ, UR5, PT, P0 ;  /* 0x00000005ff007c0c */ /* 0x000fe2000bf05300 */
[----:B------:R-:W-:-:S12]  /*12a70*/  ULDC.64 UR4, c[0x0][0xa18] ;  /* 0x0002860000047ab9 */ /* 0x000fd80000000a00 */
[----:B-1-3--:R-:W1:Y:S02]  /*12a80*/  @P0 LDC.64 R2, c[0x0][0xa28] ;  /* 0x00028a00ff020b82 */ /* 0x00ae640000000a00 */
[----:B-1----:R-:W-:-:S05]  /*12a90*/  @P0 IMAD.WIDE R2, R19, 0x4, R2 ;  /* 0x0000000413020825 */ /* 0x002fca00078e0202 */
[----:B------:R1:W5:Y:S01]  /*12aa0*/  @P0 LDG.E R0, desc[UR50][R2.64] ;  /* 0x0000003202000981 */ /* 0x000362000c1e1900 */
[----:B------:R-:W-:Y:S01]  /*12ab0*/  ISETP.NE.U32.AND P0, PT, RZ, UR4, PT ;  /* 0x00000004ff007c0c */ /* 0x000fe2000bf05070 */
[----:B0-----:R-:W-:Y:S01]  /*12ac0*/  IMAD.WIDE R4, R19, 0x4, R4 ;  /* 0x0000000413047825 */ /* 0x001fe200078e0204 */
[----:B------:R-:W-:Y:S02]  /*12ad0*/  ISETP.NE.U32.AND P1, PT, RZ, UR6, PT ;  /* 0x00000006ff007c0c */ /* 0x000fe4000bf25070 */
[----:B------:R-:W-:Y:S01]  /*12ae0*/  ISETP.NE.AND.EX P2, PT, RZ, UR5, PT, P0 ;  /* 0x00000005ff007c0c */ /* 0x000fe2000bf45300 */
[----:B------:R-:W-:Y:S01]  /*12af0*/  ULDC.64 UR4, c[0x0][0xa00] ;  /* 0x0002800000047ab9 */ /* 0x000fe20000000a00 */
[----:B------:R-:W-:Y:S01]  /*12b00*/  ISETP.NE.AND.EX P1, PT, RZ, UR7, PT, P1 ;  /* 0x00000007ff007c0c */ /* 0x000fe2000bf25310 */
[----:B------:R-:W-:Y:S01]  /*12b10*/  IMAD.MOV.U32 R27, RZ, RZ, RZ ;  /* 0x000000ffff1b7224 */ /* 0x000fe200078e00ff */
[----:B------:R-:W-:Y:S01]  /*12b20*/  ISETP.NE.U32.AND P0, PT, RZ, UR4, PT ;  /* 0x00000004ff007c0c */ /* 0x000fe2000bf05070 */
[----:B-1----:R-:W0:Y:S03]  /*12b30*/  LDC.64 R2, c[0x0][0xa08] ;  /* 0x00028200ff027b82 */ /* 0x002e260000000a00 */
[----:B------:R-:W-:-:S05]  /*12b40*/  ISETP.NE.AND.EX P0, PT, RZ, UR5, PT, P0 ;  /* 0x00000005ff007c0c */ /* 0x000fca000bf05300 */
[----:B------:R-:W1:Y:S08]  /*12b50*/  @P2 LDC.64 R6, c[0x0][0xa18] ;  /* 0x00028600ff062b82 */ /* 0x000e700000000a00 */
[----:B--2---:R-:W2:Y:S01]  /*12b60*/  @P0 LDG.E R8, desc[UR50][R4.64] ;  /* 0x0000003204080981 */ /* 0x004ea2000c1e1900 */
        /* <DEDUP_REMOVED lines=16> */
[----:B------:R-:W-:Y:S01]  /*12c70*/  IMAD.MOV.U32 R9, RZ, RZ, R8 ;  /* 0x000000ffff097224 */ /* 0x000fe200078e0008 */
[----:B----4-:R-:W-:Y:S06]  /*12c80*/  @P2 BRA `(.L_x_11092) ;  /* 0x0000000000142947 */ /* 0x010fec0003800000 */
[----:B------:R-:W-:Y:S05]  /*12c90*/  @!P0 BRA `(.L_x_11092) ;  /* 0x0000000000108947 */ /* 0x000fea0003800000 */
[----:B0-----:R-:W2:Y:S04]  /*12ca0*/  LDG.E R8, desc[UR50][R4.64] ;  /* 0x0000003204087981 */ /* 0x001ea8000c1e1900 */
[----:B------:R-:W2:Y:S02]  /*12cb0*/  LDG.E R7, desc[UR50][R4.64+0x4] ;  /* 0x0000043204077981 */ /* 0x000ea4000c1e1900 */
[----:B--2---:R-:W-:-:S05]  /*12cc0*/  IMAD.IADD R9, R7, 0x1, -R8 ;  /* 0x0000000107097824 */ /* 0x004fca00078e0a08 */
[----:B------:R1:W-:Y:S02]  /*12cd0*/  STL [R1+0x10], R9 ;  /* 0x0000100901007387 */ /* 0x0003e40000100800 */
.L_x_11092:
[----:B------:R-:W-:Y:S01]  /*12ce0*/  ULDC.64 UR4, c[0x0][0xa20] ;  /* 0x0002880000047ab9 */ /* 0x000fe20000000a00 */
[----:B-----5:R-:W-:Y:S01]  /*12cf0*/  IMAD.IADD R27, R27, 0x1, R0 ;  /* 0x000000011b1b7824 */ /* 0x020fe200078e0200 */
[----:B------:R-:W-:-:S04]  /*12d00*/  ISETP.NE.U32.AND P0, PT, RZ, UR4, PT ;  /* 0x00000004ff007c0c */ /* 0x000fc8000bf05070 */
[----:B------:R-:W-:-:S13]  /*12d10*/  ISETP.NE.AND.EX P0, PT, RZ, UR5, PT, P0 ;  /* 0x00000005ff007c0c */ /* 0x000fda000bf05300 */
[----:B------:R-:W-:Y:S05]  /*12d20*/  @!P0 BRA `(.L_x_11093) ;  /* 0x0000000000108947 */ /* 0x000fea0003800000 */
[----:B------:R-:W2:Y:S02]  /*12d30*/  LDC.64 R2, c[0x0][0xa20] ;  /* 0x00028800ff027b82 */ /* 0x000ea40000000a00 */
[----:B--2---:R-:W-:-:S05]  /*12d40*/  IMAD.WIDE R2, R19, 0x4, R2 ;  /* 0x0000000413027825 */ /* 0x004fca00078e0202 */
[----:B------:R2:W5:Y:S01]  /*12d50*/  LDG.E R6, desc[UR50][R2.64] ;  /* 0x0000003202067981 */ /* 0x000562000c1e1900 */
[----:B------:R-:W-:Y:S05]  /*12d60*/  BRA `(.L_x_11094) ;  /* 0x0000000000107947 */ /* 0x000fea0003800000 */
.L_x_11093:
[----:B------:R-:W-:Y:S05]  /*12d70*/  @!P1 BRA `(.L_x_11094) ;  /* 0x00000000000c9947 */ /* 0x000fea0003800000 */
[----:B------:R-:W2:Y:S04]  /*12d80*/  LDG.E R5, desc[UR50][R2.64] ;  /* 0x0000003202057981 */ /* 0x000ea8000c1e1900 */
[----:B------:R-:W2:Y:S02]  /*12d90*/  LDG.E R6, desc[UR50][R2.64+0x4] ;  /* 0x0000043202067981 */ /* 0x000ea4000c1e1900 */
[----:B--2---:R-:W-:-:S07]  /*12da0*/  IMAD.IADD R6, R6, 0x1, -R5 ;  /* 0x0000000106067824 */ /* 0x004fce00078e0a05 */
.L_x_11094:
[----:B--2---:R-:W2:Y:S01]  /*12db0*/  LDC R2, c[0x0][0x448] ;  /* 0x00011200ff027b82 */ /* 0x004ea20000000800 */
[----:B0-----:R-:W-:Y:S02]  /*12dc0*/  IMAD R8, R17, 0xc0, RZ ;  /* 0x000000c011087824 */ /* 0x001fe400078e02ff */
[----:B-----5:R-:W-:Y:S02]  /*12dd0*/  IMAD.IADD R6, R6, 0x1, -R0 ;  /* 0x0000000106067824 */ /* 0x020fe400078e0a00 */
[----:B------:R-:W-:Y:S01]  /*12de0*/  VIADD R0, R8, 0xbf ;  /* 0x000000bf08007836 */ /* 0x000fe20000000000 */
[----:B------:R0:W-:Y:S01]  /*12df0*/  STL [R1+0xc], R8 ;  /* 0x00000c0801007387 */ /* 0x0001e20000100800 */
[----:B--2---:R-:W-:Y:S02]  /*12e00*/  ISETP.NE.AND P1, PT, R2, 0x1, PT ;  /* 0x000000010200780c */ /* 0x004fe40003f25270 */
[----:B------:R-:W2:Y:S11]  /*12e10*/  LDC.64 R2, c[0x0][0x9e0] ;  /* 0x00027800ff027b82 */ /* 0x000eb60000000a00 */
[----:B------:R-:W3:Y:S08]  /*12e20*/  @P1 LDC R5, c[0x0][0x44c] ;  /* 0x00011300ff051b82 */ /* 0x000ef00000000800 */
[----:B------:R-:W4:Y:S01]  /*12e30*/  @P1 LDC R4, c[0x0][0x450] ;  /* 0x00011400ff041b82 */ /* 0x000f220000000800 */
[----:B--2---:R-:W-:Y:S01]  /*12e40*/  ISETP.GE.AND P2, PT, R3, 0x1, PT ;  /* 0x000000010300780c */ /* 0x004fe20003f46270 */
[----:B---3--:R-:W-:-:S05]  /*12e50*/  @P1 IMAD.HI.U32 R5, R0, R5, RZ ;  /* 0x0000000500051227 */ /* 0x008fca00078e00ff */
[----:B----4-:R-:W-:Y:S02]  /*12e60*/  @P1 SHF.R.U32.HI R0, RZ, R4, R5 ;  /* 0x00000004ff001219 */ /* 0x010fe40000011605 */
[----:B------:R-:W-:-:S05]  /*12e70*/  IADD3 R5, R6, 0x1, -R9 ;  /* 0x0000000106057810 */ /* 0x000fca0007ffe809 */
[----:B------:R-:W-:-:S04]  /*12e80*/  IMAD.IADD R7, R5, 0x1, R0 ;  /* 0x0000000105077824 */ /* 0x000fc800078e0200 */
[----:B------:R-:W-:Y:S01]  /*12e90*/  IMAD.IADD R2, R7, 0x1, R2 ;  /* 0x0000000107027824 */ /* 0x000fe200078e0202 */
[----:B0-----:R-:W-:Y:S06]  /*12ea0*/  @!P2 BRA `(.L_x_11095) ;  /* 0x000000000048a947 */ /* 0x001fec0003800000 */
        /* <DEDUP_REMOVED lines=11> */
.L_x_11097:
[----:B------:R-:W-:-:S13]  /*12f60*/  ISETP.NE.AND P0, PT, R3, 0x1, PT ;  /* 0x000000010300780c */ /* 0x000fda0003f05270 */
[----:B------:R-:W0:Y:S02]  /*12f70*/  @P0 LDC.64 R4, c[0x0][0x9e8] ;  /* 0x00027a00ff040b82 */ /* 0x000e240000000a00 */
[----:B0-----:R-:W-:-:S05]  /*12f80*/  @P0 IMAD.HI.U32 R4, R0, R4, RZ ;  /* 0x0000000400040227 */ /* 0x001fca00078e00ff */
[----:B------:R-:W-:-:S07]  /*12f90*/  @P0 SHF.R.U32.HI R0, RZ, R5, R4 ;  /* 0x00000005ff000219 */ /* 0x000fce0000011604 */
.L_x_11098:
[----:B------:R-:W-:Y:S05]  /*12fa0*/  BSYNC B0 ;  /* 0x0000000000007941 */ /* 0x000fea0003800000 */
.L_x_11096:
[----:B------:R-:W-:-:S05]  /*12fb0*/  IMAD R5, R0, R3, R3 ;  /* 0x0000000300057224 */ /* 0x000fca00078e0203 */
[----:B------:R-:W-:-:S07]  /*12fc0*/  VIMNMX R2, R2, R5, PT ;  /* 0x0000000502027248 */ /* 0x000fce0003fe0100 */
.L_x_11095:
[----:B------:R-:W0:Y:S01]  /*12fd0*/  @P1 LDC R0, c[0x0][0x44c] ;  /* 0x00011300ff001b82 */ /* 0x000e220000000800 */
[----:B------:R-:W-:Y:S01]  /*12fe0*/  VIADD R2, R2, 0x7f ;  /* 0x0000007f02027836 */ /* 0x000fe20000000000 */
[----:B------:R-:W-:Y:S01]  /*12ff0*/  ULDC UR4, c[0x0][0x9dc] ;  /* 0x0002770000047ab9 */ /* 0x000fe20000000800 */
[----:B------:R-:W-:-:S05]  /*13000*/  IMAD.MOV.U32 R5, RZ, RZ, R8 ;  /* 0x000000ffff057224 */ /* 0x000fca00078e0008 */
[----:B------:R-:W2:Y:S01]  /*13010*/  @P1 LDC R7, c[0x0][0x450] ;  /* 0x00011400ff071b82 */ /* 0x000ea20000000800 */
[----:B0-----:R-:W-:-:S05]  /*13020*/  @P1 IMAD.HI.U32 R0, R8, R0, RZ ;  /* 0x0000000008001227 */ /* 0x001fca00078e00ff */
[----:B--2---:R-:W-:Y:S01]  /*13030*/  @P1 SHF.R.U32.HI R5, RZ, R7, R0 ;  /* 0x00000007ff051219 */ /* 0x004fe20000011600 */
[----:B------:R-:W-:Y:S01]  /*13040*/  VIADD R0, R6, 0x7f ;  /* 0x0000007f06007836 */ /* 0x000fe20000000000 */
[----:B------:R-:W-:Y:S02]  /*13050*/  SHF.R.S32.HI R7, RZ, 0x1f, R2 ;  /* 0x0000001fff077819 */ /* 0x000fe40000011402 */
[----:B------:R-:W-:Y:S02]  /*13060*/  IADD3 R6, R5, R6, -R9 ;  /* 0x0000000605067210 */ /* 0x000fe40007ffe809 */
[----:B------:R-:W-:Y:S02]  /*13070*/  LEA.HI R2, R7, R2, RZ, 0x7 ;  /* 0x0000000207027211 */ /* 0x000fe400078f38ff */
[----:B------:R-:W-:Y:S02]  /*13080*/  SHF.R.S32.HI R7, RZ, 0x1f, R0 ;  /* 0x0000001fff077819 */ /* 0x000fe40000011400 */
[----:B------:R-:W-:-:S02]  /*13090*/  SHF.R.S32.HI R2, RZ, 0x7, R2 ;  /* 0x00000007ff027819 */ /* 0x000fc40000011402 */
[----:B------:R-:W-:Y:S01]  /*130a0*/  LEA.HI R7, R7, R0, RZ, 0x7 ;  /* 0x0000000007077211 */ /* 0x000fe200078f38ff */
[----:B------:R-:W-:-:S03]  /*130b0*/  VIADD R0, R6, -UR4 ;  /* 0x8000000406007c36 */ /* 0x000fc60008000000 */
[----:B------:R-:W-:-:S04]  /*130c0*/  SHF.R.S32.HI R7, RZ, 0x7, R7 ;  /* 0x00000007ff077819 */ /* 0x000fc80000011407 */
[----:B------:R-:W-:-:S05]  /*130d0*/  VIMNMX R24, R7, R2, PT ;  /* 0x0000000207187248 */ /* 0x000fca0003fe0100 */
[----:B------:R0:W-:Y:S01]  /*130e0*/  STL [R1+0x8], R24 ;  /* 0x0000081801007387 */ /* 0x0001e20000100800 */
[----:B------:R-:W-:Y:S05]  /*130f0*/  @!P2 BRA `(.L_x_11099) ;  /* 0x000000000048a947 */ /* 0x000fea0003800000 */
[----:B------:R-:W-:Y:S01]  /*13100*/  IMAD.MOV.U32 R2, RZ, RZ, R6 ;  /* 0x000000ffff027224 */ /* 0x000fe200078e0006 */
[----:B------:R-:W-:Y:S04]  /*13110*/  BSSY B0, `(.L_x_11100) ;  /* 0x000000e000007945 */ /* 0x000fe80003800000 */
[----:B------:R-:W-:-:S13]  /*13120*/  ISETP.GT.AND P0, PT, R2, -0x1, PT ;  /* 0xffffffff0200780c */ /* 0x000fda0003f04270 */
[----:B------:R-:W-:Y:S05]  /*13130*/  @P0 BRA `(.L_x_11101) ;  /* 0x00000000001c0947 */ /* 0x000fea0003800000 */
[----:B------:R-:W-:Y:S02]  /*13140*/  ISETP.NE.AND P0, PT, R3, 0x1, PT ;  /* 0x000000010300780c */ /* 0x000fe40003f05270 */
[----:B------:R-:W-:-:S11]  /*13150*/  LOP3.LUT R7, RZ, R2, RZ, 0x33, !PT ;  /* 0x00000002ff077212 */ /* 0x000fd600078e33ff */
[----:B------:R-:W2:Y:S02]  /*13160*/  @P0 LDC.64 R4, c[0x0][0x9e8] ;  /* 0x00027a00ff040b82 */ /* 0x000ea40000000a00 */
[----:B--2---:R-:W-:-:S05]  /*13170*/  @P0 IMAD.HI.U32 R4, R7, R4, RZ ;  /* 0x0000000407040227 */ /* 0x004fca00078e00ff */
[----:B------:R-:W-:-:S04]  /*13180*/  @P0 SHF.R.U32.HI R7, RZ, R5, R4 ;  /* 0x00000005ff070219 */ /* 0x000fc80000011604 */
[----:B------:R-:W-:Y:S01]  /*13190*/  LOP3.LUT R2, RZ, R7, RZ, 0x33, !PT ;  /* 0x00000007ff027212 */ /* 0x000fe200078e33ff */
[----:B------:R-:W-:Y:S06]  /*131a0*/  BRA `(.L_x_11102) ;  /* 0x0000000000107947 */ /* 0x000fec0003800000 */
.L_x_11101:
[----:B------:R-:W-:-:S13]  /*131b0*/  ISETP.NE.AND P0, PT, R3, 0x1, PT ;  /* 0x000000010300780c */ /* 0x000fda0003f05270 */
[----:B------:R-:W2:Y:S02]  /*131c0*/  @P0 LDC.64 R4, c[0x0][0x9e8] ;  /* 0x00027a00ff040b82 */ /* 0x000ea40000000a00 */
[----:B--2---:R-:W-:-:S05]  /*131d0*/  @P0 IMAD.HI.U32 R4, R2, R4, RZ ;  /* 0x0000000402040227 */ /* 0x004fca00078e00ff */
[----:B------:R-:W-:-:S07]  /*131e0*/  @P0 SHF.R.U32.HI R2, RZ, R5, R4 ;  /* 0x00000005ff020219 */ /* 0x000fce0000011604 */
.L_x_11102:
[----:B------:R-:W-:Y:S05]  /*131f0*/  BSYNC B0 ;  /* 0x0000000000007941 */ /* 0x000fea0003800000 */
.L_x_11100:
[----:B------:R-:W-:-:S05]  /*13200*/  IMAD R3, R2, R3, RZ ;  /* 0x0000000302037224 */ /* 0x000fca00078e02ff */
[----:B------:R-:W-:-:S07]  /*13210*/  VIMNMX R0, R0, R3, !PT ;  /* 0x0000000300007248 */ /* 0x000fce0007fe0100 */
.L_x_11099:
[----:B------:R-:W-:Y:S01]  /*13220*/  SHF.R.S32.HI R3, RZ, 0x1f, R0 ;  /* 0x0000001fff037819 */ /* 0x000fe20000011400 */
[----:B------:R-:W-:Y:S03]  /*13230*/  BSSY B7, `(.L_x_11103) ;  /* 0x000041c000077945 */ /* 0x000fe60003800000 */
[----:B------:R-:W-:-:S04]  /*13240*/  LEA.HI R3, R3, R0, RZ, 0x7 ;  /* 0x0000000003037211 */ /* 0x000fc800078f38ff */
[----:B------:R-:W-:-:S04]  /*13250*/  SHF.R.S32.HI R3, RZ, 0x7, R3 ;  /* 0x00000007ff037819 */ /* 0x000fc80000011403 */
[----:B------:R-:W-:-:S04]  /*13260*/  VIMNMX R29, RZ, R3, !PT ;  /* 0x00000003ff1d7248 */ /* 0x000fc80007fe0100 */
[----:B------:R-:W-:-:S13]  /*13270*/  ISETP.GT.AND P0, PT, R24, R29, PT ;  /* 0x0000001d1800720c */ /* 0x000fda0003f04270 */
        /* <DEDUP_REMOVED lines=8> */
[----:B------:R-:W2:Y:S02]  /*13300*/  FLO.U32 R0, UR4 ;  /* 0x0000000400007d00 */ /* 0x000ea400080e0000 */
        /* <DEDUP_REMOVED lines=9> */
.L_x_11104:
        /* <DEDUP_REMOVED lines=20> */
.L_x_11107:
[----:B------:R-:W-:Y:S05]  /*134e0*/  BSYNC B6 ;  /* 0x0000000000067941 */ /* 0x000fea0003800000 */
.L_x_11106:
        /* <DEDUP_REMOVED lines=20> */
.L_x_11110:
        /* <DEDUP_REMOVED lines=15> */
.L_x_11109:
[----:B------:R-:W-:Y:S05]  /*13720*/  BSYNC B6 ;  /* 0x0000000000067941 */ /* 0x000fea0003800000 */
.L_x_11108:
[----:B------:R-:W-:Y:S01]  /*13730*/  ULDC.64 UR4, c[0x0][0x9f8] ;  /* 0x00027e0000047ab9 */ /* 0x000fe20000000a00 */
[----:B------:R-:W-:Y:S01]  /*13740*/  IMAD.MOV.U32 R25, RZ, RZ, R19 ;  /* 0x000000ffff197224 */ /* 0x000fe200078e0013 */
[----:B------:R-:W-:-:S04]  /*13750*/  ISETP.NE.U32.AND P0, PT, RZ, UR4, PT ;  /* 0x00000004ff007c0c */ /* 0x000fc8000bf05070 */
[----:B------:R-:W-:Y:S01]  /*13760*/  ISETP.NE.AND.EX P0, PT, RZ, UR5, PT, P0 ;  /* 0x00000005ff007c0c */ /* 0x000fe2000bf05300 */
[----:B------:R-:W-:-:S12]  /*13770*/  ULDC.64 UR4, c[0x0][0xa08] ;  /* 0x0002820000047ab9 */ /* 0x000fd80000000a00 */
[----:B------:R-:W2:Y:S02]  /*13780*/  @P0 LDC.64 R2, c[0x0][0x9f8] ;  /* 0x00027e00ff020b82 */ /* 0x000ea40000000a00 */
[----:B--2---:R-:W-:-:S05]  /*13790*/  @P0 IMAD.WIDE R2, R19, 0x4, R2 ;  /* 0x0000000413020825 */ /* 0x004fca00078e0202 */
[----:B------:R2:W3:Y:S01]  /*137a0*/  @P0 LDG.E R25, desc[UR50][R2.64] ;  /* 0x0000003202190981 */ /* 0x0004e2000c1e1900 */
[----:B0-----:R-:W-:Y:S01]  /*137b0*/  VIADD R24, R24, 0xffffffff ;  /* 0xffffffff18187836 */ /* 0x001fe20000000000 */
[----:B--2---:R-:W0:Y:S02]  /*137c0*/  LDC.64 R2, c[0x0][0x418] ;  /* 0x00010600ff027b82 */ /* 0x004e240000000a00 */
[----:B0-----:R-:W-:Y:S01]  /*137d0*/  LOP3.LUT P0, RZ, R2, UR4, RZ, 0xfc, !PT ;  /* 0x0000000402ff7c12 */ /* 0x001fe2000f80fcff */
[----:B------:R-:W-:-:S03]  /*137e0*/  UMOV UR4, 0xffffffff ;  /* 0xffffffff00047882 */ /* 0x000fc60000000000 */
[----:B------:R-:W-:Y:S02]  /*137f0*/  LOP3.LUT P0, RZ, R3, UR5, RZ, 0xfc, P0 ;  /* 0x0000000503ff7c12 */ /* 0x000fe4000800fcff */
[----:B---3--:R-:W-:Y:S02]  /*13800*/  SHF.R.S32.HI R28, RZ, 0x1f, R25 ;  /* 0x0000001fff1c7819 */ /* 0x008fe40000011419 */
[----:B------:R-:W-:Y:S01]  /*13810*/  SEL R17, R25, RZ, !P0 ;  /* 0x000000ff19117207 */ /* 0x000fe20004000000 */
[----:B------:R-:W-:Y:S08]  /*13820*/  BRA.DIV UR4, `(.L_x_11111) ;  /* 0x0000004e04bc7947 */ /* 0x000ff0000b800000 */
[----:B------:R-:W0:Y:S02]  /*13830*/  S2R R0, SR_TID.X ;  /* 0x0000000000007919 */ /* 0x000e240000002100 */
[----:B0-----:R-:W-:-:S04]  /*13840*/  SHF.R.U32.HI R0, RZ, 0x5, R0 ;  /* 0x00000005ff007819 */ /* 0x001fc80000011600 */
[----:B------:R-:W-:-:S05]  /*13850*/  LOP3.LUT R0, R0, 0x3, RZ, 0xc0, !PT ;  /* 0x0000000300007812 */ /* 0x000fca00078ec0ff */
[----:B------:R0:W2:Y:S02]  /*13860*/  SHFL.IDX PT, R14, R0, RZ, 0x1f ;  /* 0x00001fff000e7589 */ /* 0x0000a400000e0000 */
.L_x_11219:
[----:B0-----:R-:W3:Y:S01]  /*13870*/  LDL.LU R0, [R1] ;  /* 0x0000000001007983 */ /* 0x001ee20000300800 */
[----:B------:R-:W-:Y:S02]  /*13880*/  PLOP3.LUT P1, PT, PT, PT, PT, 0x8, 0x0 ;  /* 0x000000000000781c */ /* 0x000fe40003f2e170 */
[----:B--2---:R-:W-:Y:S02]  /*13890*/  ISETP.NE.AND P0, PT, R14, RZ, PT ;  /* 0x000000ff0e00720c */ /* 0x004fe40003f05270 */
[----:B---3--:R-:W-:-:S09]  /*138a0*/  LOP3.LUT R0, R0, 0xfffffffe, RZ, 0xc0, !PT ;  /* 0xfffffffe00007812 */ /* 0x008fd200078ec0ff */
[----:B------:R-:W-:-:S05]  /*138b0*/  @P1 LOP3.LUT R0, R0, 0x1, RZ, 0xfc, !PT ;  /* 0x0000000100001812 */ /* 0x000fca00078efcff */
[----:B------:R0:W-:Y:S01]  /*138c0*/  STL [R1], R0 ;  /* 0x0000000001007387 */ /* 0x0001e20000100800 */
[----:B------:R-:W-:Y:S05]  /*138d0*/  @P0 BRA `(.L_x_11112) ;  /* 0x0000000400200947 */ /* 0x000fea0003800000 */
[----:B------:R-:W-:-:S03]  /*138e0*/  UMOV UR4, 0xffffffff ;  /* 0xffffffff00047882 */ /* 0x000fc60000000000 */
[----:B------:R-:W-:Y:S05]  /*138f0*/  BRA.DIV UR4, `(.L_x_11113) ;  /* 0x0000004e04bc7947 */ /* 0x000fea000b800000 */
[----:B------:R-:W-:-:S13]  /*13900*/  ELECT P6, URZ, PT ;  /* 0x00000000003f782f */ /* 0x000fda00038c0000 */
.L_x_11222:
[----:B------:R-:W-:Y:S05]  /*13910*/  @!P6 BRA `(.L_x_11112) ;  /* 0x000000040010e947 */ /* 0x000fea0003800000 */
[----:B------:R-:W-:-:S04]  /*13920*/  ISETP.NE.U32.AND P0, PT, R2, RZ, PT ;  /* 0x000000ff0200720c */ /* 0x000fc80003f05070 */
[----:B------:R-:W-:-:S13]  /*13930*/  ISETP.NE.AND.EX P0, PT, R3, RZ, PT, P0 ;  /* 0x000000ff0300720c */ /* 0x000fda0003f05300 */
[----:B------:R-:W-:Y:S05]  /*13940*/  @!P0 BRA `(.L_x_11114) ;  /* 0x0000000000448947 */ /* 0x000fea0003800000 */
[----:B------:R-:W2:Y:S01]  /*13950*/  LDC R6, c[0x0][0x43c] ;  /* 0x00010f00ff067b82 */ /* 0x000ea20000000800 */
[----:B------:R-:W-:Y:S01]  /*13960*/  ULDC.64 UR4, c[0x0][0x428] ;  /* 0x00010a0000047ab9 */ /* 0x000fe20000000a00 */
[----:B--2---:R-:W-:-:S13]  /*13970*/  ISETP.NE.AND P0, PT, R6, 0x1, PT ;  /* 0x000000010600780c */ /* 0x004fda0003f05270 */
        /* <DEDUP_REMOVED lines=14> */
.L_x_11114:
[----:B0-----:R-:W-:Y:S01]  /*13a60*/  IMAD R0, R23, 0x8, R22 ;  /* 0x0000000817007824 */ /* 0x001fe200078e0216 */
[----:B--2---:R-:W-:-:S04]  /*13a70*/  SHF.L.U32 R3, R26, 0x1f, RZ ;  /* 0x0000001f1a037819 */ /* 0x004fc800000006ff */
[----:B------:R-:W0:Y:S02]  /*13a80*/  SYNCS.PHASECHK.TRANS64.TRYWAIT P0, [R0+URZ+0x2d840], R3 ;  /* 0x02d84003000075a7 */ /* 0x000e24000800017f */
[----:B0-----:R-:W-:Y:S05]  /*13a90*/  @!P0 BRA `(.L_x_11115) ;  /* 0x0000004c00748947 */ /* 0x001fea0003800000 */
.L_x_11223:
        /* <DEDUP_REMOVED lines=11> */
.L_x_11116:
[----:B------:R-:W2:Y:S01]  /*13b50*/  LDL.LU R2, [R1] ;  /* 0x0000000001027983 */ /* 0x000ea20000300800 */
[----:B------:R-:W-:Y:S01]  /*13b60*/  R2UR UR9, R0 ;  /* 0x00000000000972ca */ /* 0x000fe200000e0000 */
[----:B0-----:R-:W-:Y:S01]  /*13b70*/  IMAD R0, R23, 0x6000, R22 ;  /* 0x0000600017007824 */ /* 0x001fe200078e0216 */
        /* <DEDUP_REMOVED lines=11> */
[----:B------:R-:W-:-:S04]  /*13c30*/  UIADD3 UR9, UR9, 0x2d830, URZ ;  /* 0x0002d83009097890 */ /* 0x000fc8000fffe03f */
[----:B------:R-:W-:Y:S02]  /*13c40*/  ULEA UR11, UR11, UR5, 0x7 ;  /* 0x000000050b0b7291 */ /* 0x000fe4000f8e383f */
[----:B------:R-:W-:Y:S02]  /*13c50*/  UIADD3 UR14, UR8, 0x15400, URZ ;  /* 0x00015400080e7890 */ /* 0x000fe4000fffe03f */
        /* <DEDUP_REMOVED lines=11> */
[----:B------:R3:W-:Y:S01]  /*13d10*/  UTMALDG.4D [UR8], [UR4], desc[UR6] ;  /* 0x00000608040075b4 */ /* 0x0007e20008019000 */
[----:B--2---:R-:W-:-:S04]  /*13d20*/  LOP3.LUT R2, R2, 0xfffffffe, RZ, 0xc0, !PT ;  /* 0xfffffffe02027812 */ /* 0x004fc800078ec0ff */
[----:B------:R-:W-:-:S05]  /*13d30*/  @P0 LOP3.LUT R2, R2, 0x1, RZ, 0xfc, !PT ;  /* 0x0000000102020812 */ /* 0x000fca00078efcff */
[----:B------:R3:W-:Y:S01]  /*13d40*/  STL [R1], R2 ;  /* 0x0000000201007387 */ /* 0x0007e20000100800 */
[----:B------:R-:W-:Y:S01]  /*13d50*/  NOP ;  /* 0x0000000000007918 */ /* 0x000fe20000000000 */
.L_x_11112:
[----:B------:R-:W0:Y:S01]  /*13d60*/  LDL.LU R3, [R1+0x14] ;  /* 0x0000140001037983 */ /* 0x000e220000300800 */
[----:B------:R-:W-:Y:S05]  /*13d70*/  WARPSYNC.ALL ;  /* 0x0000000000007948 */ /* 0x000fea0003800000 */
[----:B---3--:R-:W-:Y:S01]  /*13d80*/  ULDC.64 UR4, c[0x0][0x298] ;  /* 0x0000a60000047ab9 */ /* 0x008fe20000000a00 */
[----:B------:R-:W-:Y:S01]  /*13d90*/  ULDC.64 UR6, c[0x0][0xa00] ;  /* 0x0002800000067ab9 */ /* 0x000fe20000000a00 */
[----:B------:R-:W-:Y:S01]  /*13da0*/  VIADD R2, R22, 0xc400 ;  /* 0x0000c40016027836 */ /* 0x000fe20000000000 */
[----:B------:R-:W-:Y:S01]  /*13db0*/  BAR.SYNC.DEFER_BLOCKING 0x8, 0x200 ;  /* 0x0208000000007b1d */ /* 0x000fe20000010000 */
[----:B------:R-:W-:-:S03]  /*13dc0*/  ISETP.NE.U32.AND P0, PT, RZ, UR6, PT ;  /* 0x00000006ff007c0c */ /* 0x000fc6000bf05070 */
[----:B------:R-:W-:Y:S02]  /*13dd0*/  LOP3.LUT P1, RZ, R2, 0x1bf, RZ, 0xc0, !PT ;  /* 0x000001bf02ff7812 */ /* 0x000fe4000782c0ff */
[----:B------:R-:W-:Y:S01]  /*13de0*/  ISETP.NE.AND.EX P0, PT, RZ, UR7, PT, P0 ;  /* 0x00000007ff007c0c */ /* 0x000fe2000bf05300 */
[----:B------:R-:W-:Y:S01]  /*13df0*/  BSSY B6, `(.L_x_11117) ;  /* 0x0000020000067945 */ /* 0x000fe20003800000 */
[----:B------:R-:W-:Y:S02]  /*13e00*/  SHF.R.S32.HI R2, RZ, 0x1f, R19 ;  /* 0x0000001fff027819 */ /* 0x000fe40000011413 */
[----:B0-----:R-:W-:Y:S01]  /*13e10*/  SHF.R.S32.HI R0, RZ, 0x1f, R3 ;  /* 0x0000001fff007819 */ /* 0x001fe20000011403 */
[----:B------:R-:W-:-:S04]  /*13e20*/  IMAD.WIDE.U32 R4, R3, UR4, RZ ;  /* 0x0000000403047c25 */ /* 0x000fc8000f8e00ff */
[----:B------:R-:W-:Y:S01]  /*13e30*/  IMAD R0, R0, UR4, RZ ;  /* 0x0000000400007c24 */ /* 0x000fe2000f8e02ff */
[----:B------:R-:W-:Y:S03]  /*13e40*/  STL.64 [R1+0x20], R4 ;  /* 0x0000200401007387 */ /* 0x000fe60000100a00 */
[----:B------:R-:W-:Y:S01]  /*13e50*/  IMAD R0, R3, UR5, R0 ;  /* 0x0000000503007c24 */ /* 0x000fe2000f8e0200 */
[----:B------:R-:W-:Y:S02]  /*13e60*/  SEL R3, R2, RZ, !P0 ;  /* 0x000000ff02037207 */ /* 0x000fe40004000000 */
[----:B------:R-:W-:Y:S01]  /*13e70*/  SHF.R.S32.HI R2, RZ, 0x1f, R18 ;  /* 0x0000001fff027819 */ /* 0x000fe20000011412 */
[----:B------:R-:W-:-:S05]  /*13e80*/  IMAD.IADD R0, R5, 0x1, R0 ;  /* 0x0000000105007824 */ /* 0x000fca00078e0200 */
[----:B------:R0:W-:Y:S04]  /*13e90*/  STL [R1+0x28], R0 ;  /* 0x0000280001007387 */ /* 0x0001e80000100800 */
[----:B------:R2:W-:Y:S01]  /*13ea0*/  STL [R1+0x30], R3 ;  /* 0x0000300301007387 */ /* 0x0005e20000100800 */
[----:B0-----:R-:W-:-:S05]  /*13eb0*/  SEL R0, R19, RZ, !P0 ;  /* 0x000000ff13007207 */ /* 0x001fca0004000000 */
        /* <DEDUP_REMOVED lines=19> */
.L_x_11118:
[----:B------:R-:W-:Y:S05]  /*13ff0*/  BSYNC B6 ;  /* 0x0000000000067941 */ /* 0x000fea0003800000 */
.L_x_11117:
[----:B--2---:R-:W2:Y:S01]  /*14000*/  LDL.LU R0, [R1+0x28] ;  /* 0x0000280001007983 */ /* 0x004ea20000300800 */
[----:B-1----:R-:W0:Y:S01]  /*14010*/  LDC R9, c[0x0][0x448] ;  /* 0x00011200ff097b82 */ /* 0x002e220000000800 */
[----:B------:R-:W-:Y:S01]  /*14020*/  ULDC.64 UR4, c[0x0][0x2d8] ;  /* 0x0000b60000047ab9 */ /* 0x000fe20000000a00 */
[----:B------:R-:W-:Y:S01]  /*14030*/  ULDC.64 UR6, c[0x0][0x2c8] ;  /* 0x0000b20000067ab9 */ /* 0x000fe20000000a00 */
[----:B------:R-:W2:Y:S01]  /*14040*/  LDL.LU.64 R2, [R1+0x20] ;  /* 0x0000200001027983 */ /* 0x000ea20000300a00 */
[----:B------:R-:W-:-:S03]  /*14050*/  ULDC.64 UR8, c[0x0][0x280] ;  /* 0x0000a00000087ab9 */ /* 0x000fc60000000a00 */
[----:B------:R-:W3:Y:S04]  /*14060*/  LDL.LU R20, [R1+0x2c] ;  /* 0x00002c0001147983 */ /* 0x000ee80000300800 */
[----:B------:R-:W4:Y:S04]  /*14070*/  LDL.LU R21, [R1+0x30] ;  /* 0x0000300001157983 */ /* 0x000f280000300800 */
[----:B------:R-:W4:Y:S04]  /*14080*/  LDL.LU R4, [R1+0x14] ;  /* 0x0000140001047983 */ /* 0x000f280000300800 */
[----:B------:R-:W4:Y:S01]  /*14090*/  LDL R12, [R1+0xc] ;  /* 0x00000c00010c7983 */ /* 0x000f220000100800 */
[----:B0-----:R-:W-:-:S13]  /*140a0*/  ISETP.NE.AND P1, PT, R9, 0x1, PT ;  /* 0x000000010900780c */ /* 0x001fda0003f25270 */
[----:B------:R-:W0:Y:S01]  /*140b0*/  @P1 LDC R5, c[0x0][0x450] ;  /* 0x00011400ff051b82 */ /* 0x000e220000000800 */
[----:B------:R-:W1:Y:S01]  /*140c0*/  S2R R10, SR_TID.X ;  /* 0x00000000000a7919 */ /* 0x000e620000002100 */
[----:B--2---:R-:W-:Y:S02]  /*140d0*/  IMAD.MOV.U32 R3, RZ, RZ, R0 ;  /* 0x000000ffff037224 */ /* 0x004fe400078e0000 */
[----:B---3--:R-:W-:Y:S02]  /*140e0*/  IMAD R0, R20, UR4, RZ ;  /* 0x0000000414007c24 */ /* 0x008fe4000f8e02ff */
        /* <DEDUP_REMOVED lines=14> */
[----:B---3--:R-:W-:-:S05]  /*141d0*/  IMAD.SHL.U32 R6, R21, 0x20, RZ ;  /* 0x0000002015067824 */ /* 0x008fca00078e00ff */
[----:B------:R-:W-:-:S05]  /*141e0*/  LOP3.LUT R6, R20, 0x60, R6, 0xf8, !PT ;  /* 0x0000006014067812 */ /* 0x000fca00078ef806 */
[----:B------:R-:W-:-:S04]  /*141f0*/  IMAD.IADD R0, R6, 0x1, R12 ;  /* 0x0000000106007824 */ /* 0x000fc800078e020c */
[----:B----4-:R-:W-:-:S04]  /*14200*/  @P1 IMAD.HI.U32 R6, R0, R4, RZ ;  /* 0x0000000400061227 */ /* 0x010fc800078e00ff */
[----:B------:R-:W-:Y:S01]  /*14210*/  IMAD.MOV.U32 R4, RZ, RZ, R0 ;  /* 0x000000ffff047224 */ /* 0x000fe200078e0000 */
[----:B0-----:R-:W-:-:S04]  /*14220*/  @P1 SHF.R.U32.HI R4, RZ, R5, R6 ;  /* 0x00000005ff041219 */ /* 0x001fc80000011606 */
[--C-:B------:R-:W-:Y:S01]  /*14230*/  SHF.R.S32.HI R5, RZ, 0x1f, R4.reuse ;  /* 0x0000001fff057819 */ /* 0x100fe20000011404 */
[----:B------:R-:W-:-:S04]  /*14240*/  IMAD.MOV R6, RZ, RZ, -R4 ;  /* 0x000000ffff067224 */ /* 0x000fc800078e0a04 */
[----:B------:R-:W-:Y:S02]  /*14250*/  IMAD R5, R5, UR4, RZ ;  /* 0x0000000405057c24 */ /* 0x000fe4000f8e02ff */
[----:B------:R-:W-:Y:S02]  /*14260*/  IMAD R6, R9, R6, R0 ;  /* 0x0000000609067224 */ /* 0x000fe400078e0200 */
[C---:B------:R-:W-:Y:S02]  /*14270*/  IMAD R7, R4.reuse, UR5, R5 ;  /* 0x0000000504077c24 */ /* 0x040fe4000f8e0205 */
[----:B------:R-:W-:-:S04]  /*14280*/  IMAD.WIDE.U32 R4, R4, UR4, R2 ;  /* 0x0000000404047c25 */ /* 0x000fc8000f8e0002 */
[----:B------:R-:W-:Y:S01]  /*14290*/  IMAD.IADD R5, R5, 0x1, R7 ;  /* 0x0000000105057824 */ /* 0x000fe200078e0207 */
[----:B------:R-:W-:-:S05]  /*142a0*/  SHF.R.S32.HI R7, RZ, 0x1f, R6 ;  /* 0x0000001fff077819 */ /* 0x000fca0000011406 */
[----:B------:R-:W-:Y:S02]  /*142b0*/  IMAD R7, R7, UR6, RZ ;  /* 0x0000000607077c24 */ /* 0x000fe4000f8e02ff */
[----:B------:R-:W-:-:S04]  /*142c0*/  IMAD.WIDE.U32 R4, R6, UR6, R4 ;  /* 0x0000000606047c25 */ /* 0x000fc8000f8e0004 */
[----:B------:R-:W-:Y:S02]  /*142d0*/  IMAD R6, R6, UR7, R7 ;  /* 0x0000000706067c24 */ /* 0x000fe4000f8e0207 */
[----:B------:R-:W0:Y:S02]  /*142e0*/  @P1 LDC R7, c[0x0][0x450] ;  /* 0x00011400ff071b82 */ /* 0x000e240000000800 */
[----:B------:R-:W-:Y:S01]  /*142f0*/  IMAD.IADD R6, R5, 0x1, R6 ;  /* 0x0000000105067824 */ /* 0x000fe200078e0206 */
[----:B------:R-:W-:-:S04]  /*14300*/  LEA R5, P0, R4, UR8, 0x1 ;  /* 0x0000000804057c11 */ /* 0x000fc8000f8008ff */
[----:B------:R-:W-:Y:S02]  /*14310*/  LEA.HI.X R4, R4, UR9, R6, 0x1, P0 ;  /* 0x0000000904047c11 */ /* 0x000fe400080f0c06 */
[----:B------:R-:W2:Y:S01]  /*14320*/  @P1 LDC R6, c[0x0][0x44c] ;  /* 0x00011300ff061b82 */ /* 0x000ea20000000800 */
[----:B------:R-:W-:Y:S02]  /*14330*/  VIADD R0, R0, 0x80 ;  /* 0x0000008000007836 */ /* 0x000fe40000000000 */
[----:B-1----:R-:W-:-:S05]  /*14340*/  IMAD.SHL.U32 R21, R10, 0x8, RZ ;  /* 0x000000080a157824 */ /* 0x002fca00078e00ff */
[----:B------:R-:W-:Y:S01]  /*14350*/  LOP3.LUT R21, R21, 0x18, RZ, 0xc0, !PT ;  /* 0x0000001815157812 */ /* 0x000fe200078ec0ff */
[----:B--2---:R-:W-:-:S04]  /*14360*/  @P1 IMAD.HI.U32 R8, R0, R6, RZ ;  /* 0x0000000600081227 */ /* 0x004fc800078e00ff */
[----:B------:R-:W-:Y:S01]  /*14370*/  IMAD.MOV.U32 R6, RZ, RZ, R0 ;  /* 0x000000ffff067224 */ /* 0x000fe200078e0000 */
[----:B0-----:R-:W-:-:S05]  /*14380*/  @P1 SHF.R.U32.HI R6, RZ, R7, R8 ;  /* 0x00000007ff061219 */ /* 0x001fca0000011608 */
[----:B------:R-:W-:-:S04]  /*14390*/  IMAD.MOV R7, RZ, RZ, -R6 ;  /* 0x000000ffff077224 */ /* 0x000fc800078e0a06 */
[----:B------:R-:W-:Y:S01]  /*143a0*/  IMAD R0, R9, R7, R0 ;  /* 0x0000000709007224 */ /* 0x000fe200078e0200 */
        /* <DEDUP_REMOVED lines=9> */
[----:B------:R-:W-:-:S03]  /*14440*/  SHF.R.S32.HI R6, RZ, 0x1f, R0 ;  /* 0x0000001fff067819 */ /* 0x000fc60000011400 */
[----:B------:R-:W-:Y:S02]  /*14450*/  IMAD.IADD R3, R3, 0x1, R7 ;  /* 0x0000000103037824 */ /* 0x000fe400078e0207 */
[----:B------:R-:W-:Y:S02]  /*14460*/  IMAD R6, R6, UR6, RZ ;  /* 0x0000000606067c24 */ /* 0x000fe4000f8e02ff */
[----:B------:R-:W-:Y:S01]  /*14470*/  IMAD.WIDE.U32 R2, R0, UR6, R2 ;  /* 0x0000000600027c25 */ /* 0x000fe2000f8e0002 */
[----:B------:R-:W-:-:S03]  /*14480*/  LOP3.LUT R13, R21, 0x20, RZ, 0xfc, !PT ;  /* 0x00000020150d7812 */ /* 0x000fc600078efcff */
[----:B------:R-:W-:Y:S01]  /*14490*/  IMAD R6, R0, UR7, R6 ;  /* 0x0000000700067c24 */ /* 0x000fe2000f8e0206 */
[----:B------:R-:W-:-:S03]  /*144a0*/  LEA R8, P3, R2, UR8, 0x1 ;  /* 0x0000000802087c11 */ /* 0x000fc6000f8608ff */
[----:B------:R-:W-:Y:S01]  /*144b0*/  IMAD.IADD R6, R3, 0x1, R6 ;  /* 0x0000000103067824 */ /* 0x000fe200078e0206 */
[----:B------:R-:W-:Y:S01]  /*144c0*/  ISETP.GE.AND P1, PT, R13, UR4, PT ;  /* 0x000000040d007c0c */ /* 0x000fe2000bf26270 */
[----:B-1----:R-:W-:-:S05]  /*144d0*/  IMAD.SHL.U32 R20, R11, 0x8, RZ ;  /* 0x000000080b147824 */ /* 0x002fca00078e00ff */
[----:B------:R-:W-:Y:S02]  /*144e0*/  LOP3.LUT R20, R20, 0x18, RZ, 0xc0, !PT ;  /* 0x0000001814147812 */ /* 0x000fe400078ec0ff */
[----:B------:R-:W-:Y:S02]  /*144f0*/  LOP3.LUT R21, R11, 0x7f, RZ, 0xc0, !PT ;  /* 0x0000007f0b157812 */ /* 0x000fe400078ec0ff */
[----:B------:R-:W-:Y:S01]  /*14500*/  ISETP.GE.AND P2, PT, R20, UR4, PT ;  /* 0x0000000414007c0c */ /* 0x000fe2000bf46270 */
[----:B------:R-:W-:Y:S01]  /*14510*/  UMOV UR4, 0xffffffff ;  /* 0xffffffff00047882 */ /* 0x000fe20000000000 */
[----:B------:R-:W-:Y:S02]  /*14520*/  LEA.HI.X R7, R2, UR9, R6, 0x1, P3 ;  /* 0x0000000902077c11 */ /* 0x000fe400098f0c06 */
[----:B------:R-:W-:Y:S01]  /*14530*/  SHF.R.U32.HI R21, RZ, 0x2, R21 ;  /* 0x00000002ff157819 */ /* 0x000fe20000011615 */
[----:B0-----:R-:W-:Y:S08]  /*14540*/  BRA.DIV UR4, `(.L_x_11119) ;  /* 0x0000004204dc7947 */ /* 0x001ff0000b800000 */
[----:B------:R-:W2:Y:S04]  /*14550*/  LDL.LU R2, [R1+0x10] ;  /* 0x0000100001027983 */ /* 0x000ea80000300800 */
[----:B------:R-:W3:Y:S04]  /*14560*/  LDL.LU R11, [R1+0xc] ;  /* 0x00000c00010b7983 */ /* 0x000ee80000300800 */
[----:B------:R-:W0:Y:S04]  /*14570*/  SHFL.IDX PT, R3, R5, RZ, 0x1c1f ;  /* 0x001c1fff05037589 */ /* 0x000e2800000e0000 */
[----:B------:R-:W-:Y:S01]  /*14580*/  SHFL.IDX PT, R14, R8, 0x1, 0x1c1f ;  /* 0x003c1f00080e7f89 */ /* 0x000fe200000e0000 */
[----:B--2---:R-:W-:-:S03]  /*14590*/  IMAD R6, R2, R9, RZ ;  /* 0x0000000902067224 */ /* 0x004fc600078e02ff */
[----:B------:R-:W1:Y:S01]  /*145a0*/  SHFL.IDX PT, R2, R4, RZ, 0x1c1f ;  /* 0x001c1fff04027589 */ /* 0x000e6200000e0000 */
[----:B---3--:R-:W-:-:S05]  /*145b0*/  IMAD.IADD R0, R21, 0x1, R11 ;  /* 0x0000000115007824 */ /* 0x008fca00078e020b */
        /* <DEDUP_REMOVED lines=34> */
[----:B0-----:R-:W0:Y:S01]  /*147e0*/  SHFL.IDX PT, R3, R5, 0x3, 0x1c1f ;  /* 0x007c1f0005037f89 */ /* 0x001e2200000e0000 */
[----:B------:R-:W-:-:S05]  /*147f0*/  VIADD R2, R0, 0x80 ;  /* 0x0000008000027836 */ /* 0x000fca0000000000 */
[----:B------:R-:W-:Y:S01]  /*14800*/  ISETP.GE.AND P3, PT, R2, R6, PT ;  /* 0x000000060200720c */ /* 0x000fe20003f66270 */
[----:B------:R-:W-:-:S05]  /*14810*/  VIADD R2, R0, 0x60 ;  /* 0x0000006000027836 */ /* 0x000fca0000000000 */
[----:B------:R-:W-:Y:S02]  /*14820*/  ISETP.GE.AND P4, PT, R2, R6, PT ;  /* 0x000000060200720c */ /* 0x000fe40003f86270 */
[----:B------:R-:W-:Y:S04]  /*14830*/  SHFL.IDX PT, R2, R7, RZ, 0x1c1f ;  /* 0x001c1fff07027589 */ /* 0x000fe800000e0000 */
[----:B------:R-:W-:Y:S07]  /*14840*/  SHFL.IDX PT, R7, R7, 0x1, 0x1c1f ;  /* 0x003c1f0007077f89 */ /* 0x000fee00000e0000 */
[----:B0-----:R-:W-:-:S05]  /*14850*/  @!P4 LEA R3, P5, R20, R3, 0x1 ;  /* 0x000000031403c211 */ /* 0x001fca00078a08ff */
[----:B------:R-:W-:Y:S02]  /*14860*/  @!P4 IMAD.X R9, RZ, RZ, R4, P5 ;  /* 0x000000ffff09c224 */ /* 0x000fe400028e0604 */
[----:B------:R-:W0:Y:S02]  /*14870*/  SHFL.IDX PT, R4, R8, RZ, 0x1c1f ;  /* 0x001c1fff08047589 */ /* 0x000e2400000e0000 */
[----:B0-----:R-:W-:-:S05]  /*14880*/  @!P3 LEA R4, P5, R20, R4, 0x1 ;  /* 0x000000041404b211 */ /* 0x001fca00078a08ff */
[----:B------:R-:W-:Y:S02]  /*14890*/  @!P3 IMAD.X R5, RZ, RZ, R2, P5 ;  /* 0x000000ffff05b224 */ /* 0x000fe400028e0602 */
[----:B------:R-:W-:Y:S02]  /*148a0*/  @!P4 IMAD.MOV.U32 R2, RZ, RZ, R3 ;  /* 0x000000ffff02c224 */ /* 0x000fe400078e0003 */
[----:B------:R-:W-:-:S05]  /*148b0*/  @!P4 IMAD.MOV.U32 R3, RZ, RZ, R9 ;  /* 0x000000ffff03c224 */ /* 0x000fca00078e0009 */
[----:B------:R-:W-:Y:S04]  /*148c0*/  @!P4 LDGSTS.E.BYPASS.LTC128B.128 [R10+0xdc00], desc[UR50][R2.64], !P2 ;  /* 0x0dc00000020acfae */ /* 0x000fe8000d101d72 */
[----:B------:R-:W-:Y:S04]  /*148d0*/  @!P4 LDGSTS.E.BYPASS.LTC128B.128 [R10+0x10c00], desc[UR50][R2.64+0x40], !P1 ;  /* 0x10c00040020acfae */ /* 0x000fe8000c901d72 */
[----:B------:R0:W-:Y:S02]  /*148e0*/  @!P4 LDGSTS.E.BYPASS.LTC128B.128 [R10+0x13c00], desc[UR50][R2.64+0x80], !P0 ;  /* 0x13c00080020acfae */ /* 0x0001e4000c101d72 */
[----:B0-----:R-:W-:-:S02]  /*148f0*/  @!P3 IMAD.MOV.U32 R2, RZ, RZ, R4 ;  /* 0x000000ffff02b224 */ /* 0x001fc400078e0004 */
[----:B------:R-:W-:-:S05]  /*14900*/  @!P3 IMAD.MOV.U32 R3, RZ, RZ, R5 ;  /* 0x000000ffff03b224 */ /* 0x000fca00078e0005 */
[----:B------:R0:W-:Y:S04]  /*14910*/  @!P3 LDGSTS.E.BYPASS.LTC128B.128 [R10+0xe400], desc[UR50][R2.64], !P2 ;  /* 0x0e400000020abfae */ /* 0x0001e8000d101d72 */
[----:B------:R0:W-:Y:S04]  /*14920*/  @!P3 LDGSTS.E.BYPASS.LTC128B.128 [R10+0x11400], desc[UR50][R2.64+0x40], !P1 ;  /* 0x11400040020abfae */ /* 0x0001e8000c901d72 */
[----:B------:R0:W-:Y:S02]  /*14930*/  @!P3 LDGSTS.E.BYPASS.LTC128B.128 [R10+0x14400], desc[UR50][R2.64+0x80], !P0 ;  /* 0x14400080020abfae */ /* 0x0001e4000c101d72 */
.L_x_11236:
[----:B0-----:R-:W-:Y:S02]  /*14940*/  VIADD R3, R0, 0xa0 ;  /* 0x000000a000037836 */ /* 0x001fe40000000000 */
[----:B------:R-:W-:-:S03]  /*14950*/  VIADD R8, R22, 0x2d800 ;  /* 0x0002d80016087836 */ /* 0x000fc60000000000 */
[----:B------:R-:W-:-:S13]  /*14960*/  ISETP.GE.AND P3, PT, R3, R6, PT ;  /* 0x000000060300720c */ /* 0x000fda0003f66270 */
[----:B------:R-:W-:-:S05]  /*14970*/  @!P3 LEA R2, P4, R20, R14, 0x1 ;  /* 0x0000000e1402b211 */ /* 0x000fca00078808ff */
        /* <DEDUP_REMOVED lines=9> */
.L_x_11120:
[----:B------:R-:W-:Y:S02]  /*14a10*/  PLOP3.LUT P1, PT, P1, P0, PT, 0xa2, 0x0 ;  /* 0x000000000000781c */ /* 0x000fe40000f21472 */
[----:B------:R-:W-:-:S08]  /*14a20*/  @P0 R2UR P1, UR4, R22 ;  /* 0x00000000160402ca */ /* 0x000fd00000020000 */
[----:B------:R-:W-:-:S05]  /*14a30*/  @P0 PLOP3.LUT P0, PT, P1, PT, PT, 0x80, 0x0 ;  /* 0x000000000000081c */ /* 0x000fca0000f0f070 */
[----:B------:R-:W-:Y:S01]  /*14a40*/  @!P1 SYNCS.ARRIVE.TRANS64.RED.A0T1 RZ, [UR4+0x2d800], RZ ;  /* 0x02d800ffffff99a7 */ /* 0x000fe20008200404 */
[----:B------:R-:W-:Y:S07]  /*14a50*/  @!P1 ARRIVES.LDGSTSBAR.64.TRANSCNT [UR4+0x2d800] ;  /* 0x02d80000ff0099b0 */ /* 0x000fee0008000a84 */
[----:B------:R-:W-:Y:S05]  /*14a60*/  @P0 BRA.U.ANY `(.L_x_11120) ;  /* 0xfffffffd00e80947 */ /* 0x000fea000393ffff */
[----:B0-----:R-:W2:Y:S02]  /*14a70*/  LDL.LU R2, [R1+0x1c] ;  /* 0x00001c0001027983 */ /* 0x001ea40000300800 */
[----:B--2---:R-:W-:-:S05]  /*14a80*/  VIADD R2, R2, 0x1 ;  /* 0x0000000102027836 */ /* 0x004fca0000000000 */
[----:B------:R0:W-:Y:S01]  /*14a90*/  STL [R1+0x1c], R2 ;  /* 0x00001c0201007387 */ /* 0x0001e20000100800 */
[----:B------:R-:W-:-:S04]  /*14aa0*/  LEA.HI R0, R2, R2, RZ, 0x1 ;  /* 0x0000000202007211 */ /* 0x000fc800078f08ff */
[----:B------:R-:W-:-:S05]  /*14ab0*/  LOP3.LUT R0, R0, 0xfffffffe, RZ, 0xc0, !PT ;  /* 0xfffffffe00007812 */ /* 0x000fca00078ec0ff */
[----:B------:R-:W-:-:S05]  /*14ac0*/  IMAD.IADD R0, R2, 0x1, -R0 ;  /* 0x0000000102007824 */ /* 0x000fca00078e0a00 */
[----:B------:R-:W-:Y:S01]  /*14ad0*/  SHF.L.U32 R3, R0, 0x1f, RZ ;  /* 0x0000001f00037819 */ /* 0x000fe200000006ff */
[----:B------:R-:W-:Y:S01]  /*14ae0*/  NOP ;  /* 0x0000000000007918 */ /* 0x000fe20000000000 */
[----:B0-----:R-:W2:Y:S01]  /*14af0*/  LDL R2, [R1+0x8] ;  /* 0x0000080001027983 */ /* 0x001ea20000100800 */
[----:B------:R0:W-:Y:S01]  /*14b00*/  SYNCS.ARRIVE.TRANS64.A1T0 RZ, [R22+URZ+0x2d800], RZ ;  /* 0x02d800ff16ff79a7 */ /* 0x0001e2000810003f */
[----:B------:R-:W-:Y:S01]  /*14b10*/  BSSY B0, `(.L_x_11121) ;  /* 0x0000005000007945 */ /* 0x000fe20003800000 */
[----:B------:R-:W1:Y:S01]  /*14b20*/  SYNCS.PHASECHK.TRANS64.TRYWAIT P0, [R22+URZ+0x2d820], R3 ;  /* 0x02d82003160075a7 */ /* 0x000e62000800017f */
[----:B--2---:R-:W-:-:S05]  /*14b30*/  VIADD R0, R2, 0xfffffffe ;  /* 0xfffffffe02007836 */ /* 0x004fca0000000000 */
[----:B------:R-:W-:Y:S01]  /*14b40*/  ISETP.GE.AND P1, PT, R0, R29, PT ;  /* 0x0000001d0000720c */ /* 0x000fe20003f26270 */
[----:B01----:R-:W-:-:S12]  /*14b50*/  @!P0 BRA `(.L_x_11122) ;  /* 0x0000004400708947 */ /* 0x003fd80003800000 */
.L_x_11237:
[----:B------:R-:W-:Y:S05]  /*14b60*/  BSYNC B0 ;  /* 0x0000000000007941 */ /* 0x000fea0003800000 */
.L_x_11121:
[----:B------:R-:W-:Y:S04]  /*14b70*/  BSSY B0, `(.L_x_11123) ;  /* 0x0000228000007945 */ /* 0x000fe80003800000 */
[----:B------:R-:W-:Y:S05]  /*14b80*/  @!P1 BRA `(.L_x_11124) ;  /* 0x0000002000989947 */ /* 0x000fea0003800000 */
[----:B------:R-:W0:Y:S01]  /*14b90*/  LDL R2, [R1+0x8] ;  /* 0x0000080001027983 */ /* 0x000e220000100800 */
[----:B------:R-:W-:Y:S01]  /*14ba0*/  LOP3.LUT R6, RZ, R29, RZ, 0x33, !PT ;  /* 0x0000001dff067212 */ /* 0x000fe200078e33ff */
[----:B------:R-:W-:Y:S01]  /*14bb0*/  BSSY B2, `(.L_x_11125) ;  /* 0x00000bb000027945 */ /* 0x000fe20003800000 */
[----:B0-----:R-:W-:-:S05]  /*14bc0*/  IMAD.MOV R3, RZ, RZ, -R2 ;  /* 0x000000ffff037224 */ /* 0x001fca00078e0a02 */
[----:B------:R-:W-:-:S05]  /*14bd0*/  VIADDMNMX R6, R3, 0x1, R6, !PT ;  /* 0x0000000103067846 */ /* 0x000fca0007800106 */
        /* <DEDUP_REMOVED lines=35> */
.L_x_11129:
[----:B------:R-:W-:Y:S01]  /*14e10*/  IMAD R3, R7, 0x8, R22 ;  /* 0x0000000807037824 */ /* 0x000fe200078e0216 */
[----:B------:R-:W-:Y:S01]  /*14e20*/  SHF.L.U32 R2, R9, 0x1f, RZ ;  /* 0x0000001f09027819 */ /* 0x000fe200000006ff */
[----:B------:R-:W-:Y:S03]  /*14e30*/  BSSY B3, `(.L_x_11130) ;  /* 0x0000003000037945 */ /* 0x000fe60003800000 */
[----:B------:R-:W1:Y:S02]  /*14e40*/  SYNCS.PHASECHK.TRANS64.TRYWAIT P0, [R3+URZ+0x2d840], R2 ;  /* 0x02d84002030075a7 */ /* 0x000e64000800017f */
[----:B-1----:R-:W-:Y:S05]  /*14e50*/  @!P0 BRA `(.L_x_11131) ;  /* 0x0000004000c48947 */ /* 0x002fea0003800000 */
.L_x_11238:
[----:B------:R-:W-:Y:S05]  /*14e60*/  BSYNC B3 ;  /* 0x0000000000037941 */ /* 0x000fea0003800000 */
.L_x_11130:
        /* <DEDUP_REMOVED lines=12> */
.L_x_11133:
[----:B------:R-:W-:Y:S05]  /*14f30*/  BSYNC B3 ;  /* 0x0000000000037941 */ /* 0x000fea0003800000 */
.L_x_11132:
        /* <DEDUP_REMOVED lines=11> */
.L_x_11134:
        /* <DEDUP_REMOVED lines=16> */
.L_x_11135:
        /* <DEDUP_REMOVED lines=16> */
.L_x_11136:
        /* <DEDUP_REMOVED lines=15> */
.L_x_11239:
[----:B------:R-:W-:Y:S05]  /*152e0*/  BSYNC B3 ;  /* 0x0000000000037941 */ /* 0x000fea0003800000 */
.L_x_11137:
        /* <DEDUP_REMOVED lines=12> */
.L_x_11140:
[----:B------:R-:W-:Y:S05]  /*153b0*/  BSYNC B3 ;  /* 0x0000000000037941 */ /* 0x000fea0003800000 */
.L_x_11139:
        /* <DEDUP_REMOVED lines=11> */
.L_x_11141:
        /* <DEDUP_REMOVED lines=15> */
.L_x_11142:
        /* <DEDUP_REMOVED lines=15> */
.L_x_11143:
        /* <DEDUP_REMOVED lines=12> */
.L_x_11128:
[----:B------:R-:W-:Y:S05]  /*15710*/  BSYNC B1 ;  /* 0x0000000000017941 */ /* 0x000fea0003800000 */
.L_x_11127:
[----:B------:R-:W2:Y:S01]  /*15720*/  LDL R0, [R1+0x8] ;  /* 0x0000080001007983 */ /* 0x000ea20000100800 */
[----:B------:R-:W-:Y:S02]  /*15730*/  IMAD.MOV.U32 R23, RZ, RZ, R7 ;  /* 0x000000ffff177224 */ /* 0x000fe400078e0007 */
[----:B------:R-:W-:Y:S02]  /*15740*/  IMAD.MOV.U32 R26, RZ, RZ, R9 ;  /* 0x000000ffff1a7224 */ /* 0x000fe400078e0009 */
[----:B--2---:R-:W-:-:S07]  /*15750*/  VIADD R0, R0, 0xfffffffd ;  /* 0xfffffffd00007836 */ /* 0x004fce0000000000 */
.L_x_11126:
[----:B------:R-:W-:Y:S05]  /*15760*/  BSYNC B2 ;  /* 0x0000000000027941 */ /* 0x000fea0003800000 */
.L_x_11125:
[----:B------:R-:W2:Y:S01]  /*15770*/  LDL.LU R2, [R1+0x8] ;  /* 0x0000080001027983 */ /* 0x000ea20000300800 */
[----:B------:R-:W-:Y:S01]  /*15780*/  VIADD R6, R6, 0xfffffffe ;  /* 0xfffffffe06067836 */ /* 0x000fe20000000000 */
[----:B--2---:R-:W-:-:S04]  /*15790*/  LOP3.LUT R3, RZ, R2, RZ, 0x33, !PT ;  /* 0x00000002ff037212 */ /* 0x004fc800078e33ff */
[----:B------:R-:W-:-:S13]  /*157a0*/  ISETP.NE.AND P0, PT, R6, R3, PT ;  /* 0x000000030600720c */ /* 0x000fda0003f05270 */
[----:B------:R-:W-:Y:S05]  /*157b0*/  @!P0 BRA `(.L_x_11124) ;  /* 0x00000014008c8947 */ /* 0x000fea0003800000 */
[----:B------:R-:W-:-:S07]  /*157c0*/  IMAD.MOV.U32 R4, RZ, RZ, R17 ;  /* 0x000000ffff047224 */ /* 0x000fce00078e0011 */
.L_x_11178:
        /* <DEDUP_REMOVED lines=32> */
.L_x_11146:
[----:B------:R-:W-:Y:S01]  /*159d0*/  IMAD R3, R6, 0x8, R22 ;  /* 0x0000000806037824 */ /* 0x000fe200078e0216 */
[----:B------:R-:W-:Y:S01]  /*159e0*/  SHF.L.U32 R2, R7, 0x1f, RZ ;  /* 0x0000001f07027819 */ /* 0x000fe200000006ff */
[----:B------:R-:W-:Y:S03]  /*159f0*/  BSSY B2, `(.L_x_11147) ;  /* 0x0000003000027945 */ /* 0x000fe60003800000 */
[----:B------:R-:W1:Y:S02]  /*15a00*/  SYNCS.PHASECHK.TRANS64.TRYWAIT P0, [R3+URZ+0x2d840], R2 ;  /* 0x02d84002030075a7 */ /* 0x000e64000800017f */
[----:B-1----:R-:W-:Y:S05]  /*15a10*/  @!P0 BRA `(.L_x_11148) ;  /* 0x0000003400fc8947 */ /* 0x002fea0003800000 */
.L_x_11240:
[----:B------:R-:W-:Y:S05]  /*15a20*/  BSYNC B2 ;  /* 0x0000000000027941 */ /* 0x000fea0003800000 */
.L_x_11147:
        /* <DEDUP_REMOVED lines=12> */
.L_x_11150:
[----:B------:R-:W-:Y:S05]  /*15af0*/  BSYNC B2 ;  /* 0x0000000000027941 */ /* 0x000fea0003800000 */
.L_x_11149:
        /* <DEDUP_REMOVED lines=11> */
.L_x_11151:
        /* <DEDUP_REMOVED lines=16> */
.L_x_11152:
        /* <DEDUP_REMOVED lines=16> */
.L_x_11153:
        /* <DEDUP_REMOVED lines=15> */
.L_x_11241:
[----:B------:R-:W-:Y:S05]  /*15ea0*/  BSYNC B2 ;  /* 0x0000000000027941 */ /* 0x000fea0003800000 */
.L_x_11154:
        /* <DEDUP_REMOVED lines=11> */
.L_x_11157:
[----:B------:R-:W-:Y:S05]  /*15f60*/  BSYNC B2 ;  /* 0x0000000000027941 */ /* 0x000fea0003800000 */
.L_x_11156:
        /* <DEDUP_REMOVED lines=10> */
.L_x_11158:
        /* <DEDUP_REMOVED lines=15> */
.L_x_11159:
        /* <DEDUP_REMOVED lines=15> */
.L_x_11160:
        /* <DEDUP_REMOVED lines=12> */
.L_x_11145:
[----:B------:R-:W-:Y:S05]  /*162b0*/  BSYNC B1 ;  /* 0x0000000000017941 */ /* 0x000fea0003800000 */
.L_x_11144:
[----:B------:R-:W2:Y:S01]  /*162c0*/  LDL R2, [R1] ;  /* 0x0000000001027983 */ /* 0x000ea20000100800 */
[----:B------:R-:W-:Y:S01]  /*162d0*/  VIADD R23, R6, 0x1 ;  /* 0x0000000106177836 */ /* 0x000fe20000000000 */
[----:B------:R-:W-:Y:S01]  /*162e0*/  BSSY B1, `(.L_x_11161) ;  /* 0x00000ad000017945 */ /* 0x000fe20003800000 */
[----:B------:R-:W-:-:S03]  /*162f0*/  VIADD R9, R0, 0xffffffff ;  /* 0xffffffff00097836 */ /* 0x000fc60000000000 */
        /* <DEDUP_REMOVED lines=28> */
.L_x_11163:
[----:B------:R-:W-:Y:S01]  /*164c0*/  IMAD R2, R23, 0x8, R22 ;  /* 0x0000000817027824 */ /* 0x000fe200078e0216 */
[----:B------:R-:W-:Y:S01]  /*164d0*/  SHF.L.U32 R3, R26, 0x1f, RZ ;  /* 0x0000001f1a037819 */ /* 0x000fe200000006ff */
[----:B------:R-:W-:Y:S03]  /*164e0*/  BSSY B2, `(.L_x_11164) ;  /* 0x0000003000027945 */ /* 0x000fe60003800000 */
[----:B------:R-:W1:Y:S02]  /*164f0*/  SYNCS.PHASECHK.TRANS64.TRYWAIT P0, [R2+URZ+0x2d840], R3 ;  /* 0x02d84003020075a7 */ /* 0x000e64000800017f */
[----:B-1----:R-:W-:Y:S05]  /*16500*/  @!P0 BRA `(.L_x_11165) ;  /* 0x0000002c00688947 */ /* 0x002fea0003800000 */
.L_x_11242:
[----:B------:R-:W-:Y:S05]  /*16510*/  BSYNC B2 ;  /* 0x0000000000027941 */ /* 0x000fea0003800000 */
.L_x_11164:
        /* <DEDUP_REMOVED lines=12> */
.L_x_11167:
[----:B------:R-:W-:Y:S05]  /*165e0*/  BSYNC B2 ;  /* 0x0000000000027941 */ /* 0x000fea0003800000 */
.L_x_11166:
        /* <DEDUP_REMOVED lines=12> */
.L_x_11168:
        /* <DEDUP_REMOVED lines=16> */
.L_x_11169:
        /* <DEDUP_REMOVED lines=16> */
.L_x_11170:
        /* <DEDUP_REMOVED lines=15> */
.L_x_11243:
[----:B------:R-:W-:Y:S05]  /*169a0*/  BSYNC B2 ;  /* 0x0000000000027941 */ /* 0x000fea0003800000 */
.L_x_11171:
        /* <DEDUP_REMOVED lines=11> */
.L_x_11174:
[----:B------:R-:W-:Y:S05]  /*16a60*/  BSYNC B2 ;  /* 0x0000000000027941 */ /* 0x000fea0003800000 */
.L_x_11173:
        /* <DEDUP_REMOVED lines=10> */
.L_x_11175:
        /* <DEDUP_REMOVED lines=15> */
.L_x_11176:
        /* <DEDUP_REMOVED lines=15> */
.L_x_11177:
        /* <DEDUP_REMOVED lines=12> */
.L_x_11162:
[----:B------:R-:W-:Y:S05]  /*16db0*/  BSYNC B1 ;  /* 0x0000000000017941 */ /* 0x000fea0003800000 */
.L_x_11161:
[----:B------:R-:W-:Y:S01]  /*16dc0*/  ISETP.GT.AND P0, PT, R9, R29, PT ;  /* 0x0000001d0900720c */ /* 0x000fe20003f04270 */
[----:B------:R-:W-:-:S12]  /*16dd0*/  VIADD R0, R0, 0xfffffffe ;  /* 0xfffffffe00007836 */ /* 0x000fd80000000000 */
[----:B------:R-:W-:Y:S05]  /*16de0*/  @P0 BRA `(.L_x_11178) ;  /* 0xffffffe800780947 */ /* 0x000fea000383ffff */
.L_x_11124:
[----:B------:R-:W-:Y:S05]  /*16df0*/  BSYNC B0 ;  /* 0x0000000000007941 */ /* 0x000fea0003800000 */
.L_x_11123:
        /* <DEDUP_REMOVED lines=17> */
.L_x_11180:
[----:B------:R-:W-:Y:S05]  /*16f10*/  BSYNC B0 ;  /* 0x0000000000007941 */ /* 0x000fea0003800000 */
.L_x_11179:
[----:B------:R-:W2:Y:S01]  /*16f20*/  LDL R0, [R1] ;  /* 0x0000000001007983 */ /* 0x000ea20000100800 */
[----:B------:R-:W-:Y:S01]  /*16f30*/  BSSY B0, `(.L_x_11181) ;  /* 0x0000046000007945 */ /* 0x000fe20003800000 */
[----:B--2---:R-:W-:-:S13]  /*16f40*/  LOP3.LUT P0, RZ, R0, 0x1, RZ, 0xc0, !PT ;  /* 0x0000000100ff7812 */ /* 0x004fda000780c0ff */
[----:B------:R-:W-:Y:S05]  /*16f50*/  @!P0 BRA `(.L_x_11182) ;  /* 0x00000004000c8947 */ /* 0x000fea0003800000 */
[----:B0-----:R-:W-:Y:S01]  /*16f60*/  IMAD R3, R23, 0x8, R22 ;  /* 0x0000000817037824 */ /* 0x001fe200078e0216 */
[----:B------:R-:W-:Y:S01]  /*16f70*/  SHF.L.U32 R0, R26, 0x1f, RZ ;  /* 0x0000001f1a007819 */ /* 0x000fe200000006ff */
[----:B------:R-:W-:Y:S01]  /*16f80*/  BSSY B1, `(.L_x_11183) ;  /* 0x0000004000017945 */ /* 0x000fe20003800000 */
[----:B------:R-:W-:Y:S02]  /*16f90*/  ISETP.NE.AND P1, PT, R6, RZ, PT ;  /* 0x000000ff0600720c */ /* 0x000fe40003f25270 */
[----:B------:R-:W0:Y:S02]  /*16fa0*/  SYNCS.PHASECHK.TRANS64.TRYWAIT P0, [R3+URZ+0x2d860], R0 ;  /* 0x02d86000030075a7 */ /* 0x000e24000800017f */
[----:B0-----:R-:W-:Y:S09]  /*16fb0*/  @!P0 BRA `(.L_x_11184) ;  /* 0x0000002000e48947 */ /* 0x001ff20003800000 */
.L_x_11244:
[----:B------:R-:W-:Y:S05]  /*16fc0*/  BSYNC B1 ;  /* 0x0000000000017941 */ /* 0x000fea0003800000 */
.L_x_11183:
        /* <DEDUP_REMOVED lines=9> */
.L_x_11186:
[----:B------:R-:W-:Y:S05]  /*17060*/  BSYNC B1 ;  /* 0x0000000000017941 */ /* 0x000fea0003800000 */
.L_x_11185:
[----:B0-----:R-:W-:Y:S01]  /*17070*/  IMAD R0, R23, 0x6000, R22 ;  /* 0x0000600017007824 */ /* 0x001fe200078e0216 */
        /* <DEDUP_REMOVED lines=9> */
.L_x_11187:
        /* <DEDUP_REMOVED lines=15> */
.L_x_11188:
        /* <DEDUP_REMOVED lines=15> */
.L_x_11189:
        /* <DEDUP_REMOVED lines=10> */
.L_x_11182:
[----:B------:R-:W-:Y:S05]  /*17390*/  BSYNC B0 ;  /* 0x0000000000007941 */ /* 0x000fea0003800000 */
.L_x_11181:
[----:B------:R-:W-:-:S05]  /*173a0*/  VIADD R23, R23, 0x1 ;  /* 0x0000000117177836 */ /* 0x000fca0000000000 */
[----:B------:R-:W-:-:S04]  /*173b0*/  ISETP.NE.AND P0, PT, R23, 0x2, PT ;  /* 0x000000021700780c */ /* 0x000fc80003f05270 */
[----:B0-----:R-:W-:Y:S02]  /*173c0*/  SEL R3, RZ, 0x1, P0 ;  /* 0x00000001ff037807 */ /* 0x001fe40000000000 */
[----:B------:R-:W-:Y:S02]  /*173d0*/  SEL R23, R23, RZ, P0 ;  /* 0x000000ff17177207 */ /* 0x000fe40000000000 */
[----:B------:R-:W-:-:S07]  /*173e0*/  LOP3.LUT R26, R26, R3, RZ, 0x3c, !PT ;  /* 0x000000031a1a7212 */ /* 0x000fce00078e3cff */
.L_x_11105:
[----:B------:R-:W-:Y:S05]  /*173f0*/  BSYNC B7 ;  /* 0x0000000000077941 */ /* 0x000fea0003800000 */
.L_x_11103:
[----:B------:R-:W2:Y:S02]  /*17400*/  LDL R0, [R1] ;  /* 0x0000000001007983 */ /* 0x000ea40000100800 */
        /* <DEDUP_REMOVED lines=8> */
[----:B------:R2:W3:Y:S01]  /*17490*/  LDS.128 R16, [R22+0x2d8d0] ;  /* 0x02d8d00016107984 */ /* 0x0004e20000000c00 */
[----:B------:R-:W-:Y:S06]  /*174a0*/  BAR.ARV 0x4, 0x200 ;  /* 0x0108000000007b1d */ /* 0x000fec0000002000 */
[----:B------:R-:W-:Y:S05]  /*174b0*/  BRA `(.L_x_11191) ;  /* 0x0000000800cc7947 */ /* 0x000fea0003800000 */
.L_x_11190:
        /* <DEDUP_REMOVED lines=10> */
[----:B------:R-:W2:Y:S01]  /*17560*/  @!P1 LDG.E R2, desc[UR50][R2.64] ;  /* 0x0000003202029981 */ /* 0x000ea2000c1e1900 */
[----:B------:R-:W-:Y:S01]  /*17570*/  IMAD.MOV.U32 R17, RZ, RZ, RZ ;  /* 0x000000ffff117224 */ /* 0x000fe200078e00ff */
[C---:B------:R-:W-:Y:S02]  /*17580*/  ISETP.GE.U32.AND P2, PT, R8.reuse, 0x2, PT ;  /* 0x000000020800780c */ /* 0x040fe40003f46070 */
[C---:B------:R-:W-:Y:S01]  /*17590*/  ISETP.GE.U32.AND P3, PT, R8.reuse, 0x4, PT ;  /* 0x000000040800780c */ /* 0x040fe20003f66070 */
[----:B------:R-:W-:Y:S01]  /*175a0*/  SHFL.IDX PT, R0, R16, RZ, 0x1f ;  /* 0x00001fff10007589 */ /* 0x000fe200000e0000 */
[C---:B------:R-:W-:Y:S02]  /*175b0*/  ISETP.GE.U32.AND P4, PT, R8.reuse, 0x8, PT ;  /* 0x000000080800780c */ /* 0x040fe40003f86070 */
[C---:B------:R-:W-:Y:S01]  /*175c0*/  ISETP.GE.U32.AND P5, PT, R8.reuse, 0x10, PT ;  /* 0x000000100800780c */ /* 0x040fe20003fa6070 */
[----:B--2---:R-:W-:Y:S01]  /*175d0*/  @!P1 IMAD.MOV.U32 R17, RZ, RZ, R2 ;  /* 0x000000ffff119224 */ /* 0x004fe200078e0002 */
[----:B------:R-:W-:-:S04]  /*175e0*/  ISETP.NE.AND P1, PT, R8, RZ, PT ;  /* 0x000000ff0800720c */ /* 0x000fc80003f25270 */
[----:B------:R-:W2:Y:S02]  /*175f0*/  SHFL.UP PT, R14, R17, 0x1, RZ ;  /* 0x04200000110e7989 */ /* 0x000ea400000e00ff */
[----:B--2---:R-:W-:-:S05]  /*17600*/  SEL R4, R14, RZ, P1 ;  /* 0x000000ff0e047207 */ /* 0x004fca0000800000 */
[----:B------:R-:W-:-:S05]  /*17610*/  IMAD.IADD R4, R17, 0x1, R4 ;  /* 0x0000000111047824 */ /* 0x000fca00078e0204 */
        /* <DEDUP_REMOVED lines=14> */
.L_x_11254:
[----:B------:R-:W-:Y:S02]  /*17700*/  ULDC UR4, c[0x0][0xc38] ;  /* 0x00030e0000047ab9 */ /* 0x000fe40000000800 */
[----:B------:R-:W-:-:S04]  /*17710*/  IMAD.U32 R4, RZ, RZ, UR4 ;  /* 0x00000004ff047e24 */ /* 0x000fc8000f8e00ff */
[----:B---3--:R-:W-:-:S04]  /*17720*/  IMAD R14, R14, R4, RZ ;  /* 0x000000040e0e7224 */ /* 0x008fc800078e02ff */
[----:B------:R-:W-:-:S05]  /*17730*/  IMAD.IADD R5, R5, 0x1, R14 ;  /* 0x0000000105057824 */ /* 0x000fca00078e020e */
[----:B------:R-:W-:-:S13]  /*17740*/  ISETP.GT.AND P6, PT, R5, R0, PT ;  /* 0x000000000500720c */ /* 0x000fda0003fc4270 */
[----:B------:R-:W-:Y:S05]  /*17750*/  @P6 BRA `(.L_x_11193) ;  /* 0x00000000009c6947 */ /* 0x000fea0003800000 */
.L_x_11198:
[----:B------:R-:W3:Y:S01]  /*17760*/  LDC R2, c[0x0][0xc3c] ;  /* 0x00030f00ff027b82 */ /* 0x000ee20000000800 */
[----:B------:R-:W-:-:S05]  /*17770*/  VIADD R19, R19, 0x1f ;  /* 0x0000001f13137836 */ /* 0x000fca0000000000 */
[----:B---3--:R-:W-:-:S13]  /*17780*/  ISETP.GE.AND P6, PT, R19, R2, PT ;  /* 0x000000021300720c */ /* 0x008fda0003fc6270 */
[----:B------:R-:W-:Y:S05]  /*17790*/  @P6 BRA `(.L_x_11194) ;  /* 0x0000000400d06947 */ /* 0x000fea0003800000 */
[----:B--2---:R-:W2:Y:S01]  /*177a0*/  S2R R3, SR_TID.X ;  /* 0x0000000000037919 */ /* 0x004ea20000002100 */
[----:B------:R-:W-:Y:S01]  /*177b0*/  BSSY B0, `(.L_x_11195) ;  /* 0x0000009000007945 */ /* 0x000fe20003800000 */
[----:B------:R-:W-:Y:S01]  /*177c0*/  IMAD.MOV.U32 R17, RZ, RZ, RZ ;  /* 0x000000ffff117224 */ /* 0x000fe200078e00ff */
[----:B--2---:R-:W-:-:S05]  /*177d0*/  LOP3.LUT R3, R3, 0x1f, RZ, 0xc0, !PT ;  /* 0x0000001f03037812 */ /* 0x004fca00078ec0ff */
[----:B------:R-:W-:-:S05]  /*177e0*/  IMAD.IADD R7, R19, 0x1, R3 ;  /* 0x0000000113077824 */ /* 0x000fca00078e0203 */
[----:B------:R-:W-:-:S13]  /*177f0*/  ISETP.GE.OR P6, PT, R7, R2, !P0 ;  /* 0x000000020700720c */ /* 0x000fda00047c6670 */
[----:B------:R-:W-:Y:S05]  /*17800*/  @P6 BRA `(.L_x_11196) ;  /* 0x00000000000c6947 */ /* 0x000fea0003800000 */
[----:B------:R-:W2:Y:S02]  /*17810*/  LDC.64 R2, c[0x0][0xc80] ;  /* 0x00032000ff027b82 */ /* 0x000ea40000000a00 */
[----:B--2---:R-:W-:-:S05]  /*17820*/  IMAD.WIDE R2, R7, 0x4, R2 ;  /* 0x0000000407027825 */ /* 0x004fca00078e0202 */
[----:B------:R2:W5:Y:S02]  /*17830*/  LDG.E R17, desc[UR50][R2.64] ;  /* 0x0000003202117981 */ /* 0x000564000c1e1900 */
.L_x_11196:
[----:B------:R-:W-:Y:S05]  /*17840*/  BSYNC B0 ;  /* 0x0000000000007941 */ /* 0x000fea0003800000 */
.L_x_11195:
[----:B------:R-:W-:-:S03]  /*17850*/  UMOV UR4, 0xffffffff ;  /* 0xffffffff00047882 */ /* 0x000fc60000000000 */
[----:B------:R-:W-:Y:S05]  /*17860*/  BRA.DIV UR4, `(.L_x_11197) ;  /* 0x0000001e04f07947 */ /* 0x000fea000b800000 */
[----:B-----5:R-:W3:Y:S02]  /*17870*/  SHFL.UP PT, R14, R17, 0x1, RZ ;  /* 0x04200000110e7989 */ /* 0x020ee400000e00ff */
[----:B---3--:R-:W-:-:S05]  /*17880*/  SEL R14, R14, RZ, P1 ;  /* 0x000000ff0e0e7207 */ /* 0x008fca0000800000 */
        /* <DEDUP_REMOVED lines=14> */
.L_x_11262:
[----:B------:R-:W-:Y:S02]  /*17970*/  ULDC UR4, c[0x0][0xc38] ;  /* 0x00030e0000047ab9 */ /* 0x000fe40000000800 */
[----:B------:R-:W-:-:S04]  /*17980*/  IMAD.U32 R4, RZ, RZ, UR4 ;  /* 0x00000004ff047e24 */ /* 0x000fc8000f8e00ff */
[----:B---3--:R-:W-:-:S04]  /*17990*/  IMAD R14, R14, R4, RZ ;  /* 0x000000040e0e7224 */ /* 0x008fc800078e02ff */
[----:B------:R-:W-:-:S05]  /*179a0*/  IMAD.IADD R5, R14, 0x1, R5 ;  /* 0x000000010e057824 */ /* 0x000fca00078e0205 */
[----:B------:R-:W-:-:S13]  /*179b0*/  ISETP.GT.AND P6, PT, R5, R0, PT ;  /* 0x000000000500720c */ /* 0x000fda0003fc4270 */
[----:B------:R-:W-:Y:S05]  /*179c0*/  @!P6 BRA `(.L_x_11198) ;  /* 0xfffffffc0064e947 */ /* 0x000fea000383ffff */
.L_x_11193:
        /* <DEDUP_REMOVED lines=8> */
.L_x_11266:
[----:B------:R-:W-:Y:S01]  /*17a50*/  ISETP.NE.AND P0, PT, R2, RZ, PT ;  /* 0x000000ff0200720c */ /* 0x000fe20003f05270 */
[----:B------:R-:W-:-:S12]  /*17a60*/  IMAD.MOV.U32 R14, RZ, RZ, RZ ;  /* 0x000000ffff0e7224 */ /* 0x000fd800078e00ff */
[----:B------:R-:W-:Y:S05]  /*17a70*/  @!P0 BRA `(.L_x_11200) ;  /* 0x0000000000108947 */ /* 0x000fea0003800000 */
[----:B------:R-:W-:Y:S01]  /*17a80*/  UMOV UR4, 0xffffffff ;  /* 0xffffffff00047882 */ /* 0x000fe20000000000 */
[----:B------:R-:W-:Y:S02]  /*17a90*/  VIADD R12, R6, 0xffffffff ;  /* 0xffffffff060c7836 */ /* 0x000fe40000000000 */
[----:B------:R-:W-:Y:S05]  /*17aa0*/  BRA.DIV UR4, `(.L_x_11201) ;  /* 0x0000002204647947 */ /* 0x000fea000b800000 */
[----:B------:R0:W0:Y:S02]  /*17ab0*/  SHFL.IDX PT, R14, R3, R12, 0x1f ;  /* 0x00001f0c030e7589 */ /* 0x00002400000e0000 */
.L_x_11200:
[----:B0-2---:R-:W0:Y:S01]  /*17ac0*/  LDC.64 R2, c[0x0][0xc90] ;  /* 0x00032400ff027b82 */ /* 0x005e220000000a00 */
[----:B------:R-:W-:-:S04]  /*17ad0*/  IMAD.IADD R19, R6, 0x1, R19 ;  /* 0x0000000106137824 */ /* 0x000fc800078e0213 */
[----:B0-----:R-:W-:-:S05]  /*17ae0*/  IMAD.WIDE R2, R19, 0x4, R2 ;  /* 0x0000000413027825 */ /* 0x001fca00078e0202 */
[----:B---3--:R0:W4:Y:S01]  /*17af0*/  LDG.E R6, desc[UR50][R2.64] ;  /* 0x0000003202067981 */ /* 0x008122000c1e1900 */
[----:B------:R-:W-:-:S04]  /*17b00*/  IMAD R16, R14, R4, R16 ;  /* 0x000000040e107224 */ /* 0x000fc800078e0210 */
[----:B------:R-:W-:Y:S02]  /*17b10*/  IMAD.IADD R0, R0, 0x1, -R16 ;  /* 0x0000000100007824 */ /* 0x000fe400078e0a10 */
[----:B0-----:R-:W-:Y:S02]  /*17b20*/  IMAD.MOV.U32 R2, RZ, RZ, RZ ;  /* 0x000000ffff027224 */ /* 0x001fe400078e00ff */
[----:B----4-:R-:W-:-:S05]  /*17b30*/  IMAD R5, R17, R6, RZ ;  /* 0x0000000611057224 */ /* 0x010fca00078e02ff */
[----:B------:R-:W-:-:S04]  /*17b40*/  IABS R7, R5 ;  /* 0x0000000500077213 */ /* 0x000fc80000000000 */
[----:B------:R-:W0:Y:S08]  /*17b50*/  I2F.RP R8, R7 ;  /* 0x0000000700087306 */ /* 0x000e300000209400 */
[----:B0-----:R-:W1:Y:S02]  /*17b60*/  MUFU.RCP R8, R8 ;  /* 0x0000000800087308 */ /* 0x001e640000001000 */
[----:B-1----:R-:W-:Y:S01]  /*17b70*/  VIADD R9, R8, 0xffffffe ;  /* 0x0ffffffe08097836 */ /* 0x002fe20000000000 */
[----:B------:R-:W-:-:S05]  /*17b80*/  IABS R8, R5 ;  /* 0x0000000500087213 */ /* 0x000fca0000000000 */
[----:B------:R-:W0:Y:S01]  /*17b90*/  F2I.FTZ.U32.TRUNC.NTZ R3, R9 ;  /* 0x0000000900037305 */ /* 0x000e22000021f000 */
[----:B------:R-:W-:Y:S02]  /*17ba0*/  IMAD.MOV R8, RZ, RZ, -R8 ;  /* 0x000000ffff087224 */ /* 0x000fe400078e0a08 */
[----:B0-----:R-:W-:-:S04]  /*17bb0*/  IMAD.MOV R10, RZ, RZ, -R3 ;  /* 0x000000ffff0a7224 */ /* 0x001fc800078e0a03 */
[----:B------:R-:W-:-:S04]  /*17bc0*/  IMAD R11, R10, R7, RZ ;  /* 0x000000070a0b7224 */ /* 0x000fc800078e02ff */
        /* <DEDUP_REMOVED lines=22> */
[----:B0-----:R-:W-:Y:S01]  /*17d30*/  VIADD R2, R8, 0xffffffe ;  /* 0x0ffffffe08027836 */ /* 0x001fe20000000000 */
[----:B------:R-:W-:-:S05]  /*17d40*/  IABS R8, R0 ;  /* 0x0000000000087213 */ /* 0x000fca0000000000 */
[----:B------:R0:W1:Y:S02]  /*17d50*/  F2I.FTZ.U32.TRUNC.NTZ R3, R2 ;  /* 0x0000000200037305 */ /* 0x000064000021f000 */
[----:B0-----:R-:W-:Y:S02]  /*17d60*/  IMAD.MOV.U32 R2, RZ, RZ, RZ ;  /* 0x000000ffff027224 */ /* 0x001fe400078e00ff */
[----:B-1----:R-:W-:-:S04]  /*17d70*/  IMAD.MOV R5, RZ, RZ, -R3 ;  /* 0x000000ffff057224 */ /* 0x002fc800078e0a03 */
[----:B------:R-:W-:-:S04]  /*17d80*/  IMAD R5, R5, R6, RZ ;  /* 0x0000000605057224 */ /* 0x000fc800078e02ff */
[----:B------:R-:W-:Y:S01]  /*17d90*/  IMAD.HI.U32 R3, R3, R5, R2 ;  /* 0x0000000503037227 */ /* 0x000fe200078e0002 */
[-C--:B------:R-:W-:Y:S02]  /*17da0*/  IABS R5, R4.reuse ;  /* 0x0000000400057213 */ /* 0x080fe40000000000 */
[C---:B------:R-:W-:Y:S01]  /*17db0*/  LOP3.LUT R2, R0.reuse, R4, RZ, 0x3c, !PT ;  /* 0x0000000400027212 */ /* 0x040fe200078e3cff */
[----:B------:R-:W-:Y:S02]  /*17dc0*/  IMAD.IADD R0, R0, 0x1, R7 ;  /* 0x0000000100007824 */ /* 0x000fe400078e0207 */
        /* <DEDUP_REMOVED lines=12> */
[----:B------:R-:W-:-:S04]  /*17e90*/  IMAD.MOV R4, RZ, RZ, -R4 ;  /* 0x000000ffff047224 */ /* 0x000fc800078e0a04 */
[----:B------:R-:W-:Y:S01]  /*17ea0*/  IMAD R18, R3, R4, R0 ;  /* 0x0000000403127224 */ /* 0x000fe200078e0200 */
[----:B------:R-:W-:-:S05]  /*17eb0*/  LOP3.LUT R0, RZ, R3, RZ, 0x33, !PT ;  /* 0x00000003ff007212 */ /* 0x000fca00078e33ff */
[----:B------:R-:W-:Y:S01]  /*17ec0*/  IMAD.IADD R17, R17, 0x1, R0 ;  /* 0x0000000111117824 */ /* 0x000fe200078e0200 */
[----:B------:R-:W-:Y:S06]  /*17ed0*/  BRA `(.L_x_11202) ;  /* 0x00000000001c7947 */ /* 0x000fec0003800000 */
.L_x_11194:
[----:B------:R-:W-:Y:S01]  /*17ee0*/  UMOV UR4, URZ ;  /* 0x0000003f00047c82 */ /* 0x000fe20008000000 */
[----:B------:R-:W-:Y:S01]  /*17ef0*/  UMOV UR5, URZ ;  /* 0x0000003f00057c82 */ /* 0x000fe20008000000 */
[----:B------:R-:W-:Y:S01]  /*17f00*/  ULDC UR6, c[0x0][0xc3c] ;  /* 0x00030f0000067ab9 */ /* 0x000fe20000000800 */
[----:B------:R-:W-:Y:S02]  /*17f10*/  IMAD.MOV.U32 R16, RZ, RZ, R0 ;  /* 0x000000ffff107224 */ /* 0x000fe400078e0000 */
[----:B------:R-:W-:Y:S02]  /*17f20*/  IMAD.U32 R17, RZ, RZ, UR4 ;  /* 0x00000004ff117e24 */ /* 0x000fe4000f8e00ff */
[----:B------:R-:W-:Y:S02]  /*17f30*/  IMAD.U32 R18, RZ, RZ, UR5 ;  /* 0x00000005ff127e24 */ /* 0x000fe4000f8e00ff */
[----:B------:R-:W-:-:S07]  /*17f40*/  IMAD.U32 R19, RZ, RZ, UR6 ;  /* 0x00000006ff137e24 */ /* 0x000fce000f8e00ff */
.L_x_11202:
[----:B------:R-:W3:Y:S01]  /*17f50*/  S2R R0, SR_TID.X ;  /* 0x0000000000007919 */ /* 0x000ee20000002100 */
[----:B------:R-:W-:Y:S05]  /*17f60*/  WARPSYNC.ALL ;  /* 0x0000000000007948 */ /* 0x000fea0003800000 */
[----:B------:R-:W-:Y:S01]  /*17f70*/  BAR.SYNC.DEFER_BLOCKING 0x4, 0x200 ;  /* 0x0108000000007b1d */ /* 0x000fe20000010000 */
[----:B---3--:R-:W-:-:S04]  /*17f80*/  LOP3.LUT R0, R0, 0x1f, RZ, 0xc0, !PT ;  /* 0x0000001f00007812 */ /* 0x008fc800078ec0ff */
[----:B------:R-:W-:-:S13]  /*17f90*/  ISETP.NE.AND P0, PT, R0, RZ, PT ;  /* 0x000000ff0000720c */ /* 0x000fda0003f05270 */
[----:B--2---:R-:W2:Y:S01]  /*17fa0*/  @!P0 S2R R3, SR_CgaCtaId ;  /* 0x0000000000038919 */ /* 0x004ea20000008800 */
[----:B------:R-:W-:-:S04]  /*17fb0*/  @!P0 MOV R0, 0x400 ;  /* 0x0000040000008802 */ /* 0x000fc80000000f00 */
[----:B--2---:R-:W-:-:S05]  /*17fc0*/  @!P0 LEA R22, R3, R0, 0x18 ;  /* 0x0000000003168211 */ /* 0x004fca00078ec0ff */
[----:B------:R4:W-:Y:S01]  /*17fd0*/  @!P0 STS.128 [R22+0x2d8d0], R16 ;  /* 0x02d8d01016008388 */ /* 0x0009e20000000c00 */
[----:B------:R-:W-:Y:S06]  /*17fe0*/  BAR.ARV 0x5, 0x200 ;  /* 0x0148000000007b1d */ /* 0x000fec0000002000 */
.L_x_11191:
[----:B------:R-:W-:Y:S02]  /*17ff0*/  ULDC UR4, c[0x0][0xc3c] ;  /* 0x00030f0000047ab9 */ /* 0x000fe40000000800 */
[----:B---3--:R-:W-:-:S13]  /*18000*/  ISETP.GE.AND P0, PT, R19, UR4, PT ;  /* 0x0000000413007c0c */ /* 0x008fda000bf06270 */
[----:B------:R-:W-:Y:S05]  /*18010*/  @!P0 BRA `(.L_x_11203) ;  /* 0xffffffa800748947 */ /* 0x000fea000383ffff */
[----:B------:R-:W-:Y:S05]  /*18020*/  BSYNC B8 ;  /* 0x0000000000087941 */ /* 0x000fea0003800000 */
.L_x_11091:
[----:B0-----:R-:W3:Y:S01]  /*18030*/  LDL.LU R0, [R1+0x1c] ;  /* 0x00001c0001007983 */ /* 0x001ee20000300800 */
[----:B------:R-:W-:Y:S01]  /*18040*/  BSSY B0, `(.L_x_11204) ;  /* 0x000000b000007945 */ /* 0x000fe20003800000 */
[----:B------:R-:W1:Y:S01]  /*18050*/  S2R R5, SR_CgaCtaId ;  /* 0x0000000000057919 */ /* 0x000e620000008800 */
[----:B---3--:R-:W-:-:S05]  /*18060*/  VIADD R0, R0, 0x1 ;  /* 0x0000000100007836 */ /* 0x008fca0000000000 */
[----:B------:R-:W-:-:S04]  /*18070*/  LEA.HI R2, R0, R0, RZ, 0x1 ;  /* 0x0000000000027211 */ /* 0x000fc800078f08ff */
[----:B------:R-:W-:Y:S02]  /*18080*/  LOP3.LUT R3, R2, 0xfffffffe, RZ, 0xc0, !PT ;  /* 0xfffffffe02037812 */ /* 0x000fe400078ec0ff */
[----:B------:R-:W-:-:S03]  /*18090*/  MOV R2, 0x400 ;  /* 0x0000040000027802 */ /* 0x000fc60000000f00 */
[----:B------:R-:W-:Y:S01]  /*180a0*/  IMAD.IADD R0, R0, 0x1, -R3 ;  /* 0x0000000100007824 */ /* 0x000fe200078e0a03 */
[----:B-1----:R-:W-:-:S04]  /*180b0*/  LEA R9, R5, R2, 0x18 ;  /* 0x0000000205097211 */ /* 0x002fc800078ec0ff */
[----:B------:R-:W-:-:S04]  /*180c0*/  SHF.L.U32 R0, R0, 0x1f, RZ ;  /* 0x0000001f00007819 */ /* 0x000fc800000006ff */
[----:B------:R-:W0:Y:S02]  /*180d0*/  SYNCS.PHASECHK.TRANS64.TRYWAIT P0, [R9+URZ+0x2d820], R0 ;  /* 0x02d82000090075a7 */ /* 0x000e24000800017f */
[----:B0-----:R-:W-:Y:S05]  /*180e0*/  @!P0 BRA `(.L_x_11205) ;  /* 0x0000001800f88947 */ /* 0x001fea0003800000 */
.L_x_11269:
[----:B------:R-:W-:Y:S05]  /*180f0*/  BSYNC B0 ;  /* 0x0000000000007941 */ /* 0x000fea0003800000 */
.L_x_11204:
[----:B------:R-:W-:-:S03]  /*18100*/  UMOV UR4, 0xffffffff ;  /* 0xffffffff00047882 */ /* 0x000fc60000000000 */
[----:B------:R-:W-:Y:S05]  /*18110*/  BRA.DIV UR4, `(.L_x_11206) ;  /* 0x0000001e04007947 */ /* 0x000fea000b800000 */
[----:B0-----:R-:W0:Y:S02]  /*18120*/  S2R R0, SR_TID.X ;  /* 0x0000000000007919 */ /* 0x001e240000002100 */
[----:B0-----:R-:W-:-:S04]  /*18130*/  SHF.R.U32.HI R0, RZ, 0x5, R0 ;  /* 0x00000005ff007819 */ /* 0x001fc80000011600 */
[----:B------:R-:W-:-:S05]  /*18140*/  LOP3.LUT R0, R0, 0x3, RZ, 0xc0, !PT ;  /* 0x0000000300007812 */ /* 0x000fca00078ec0ff */
[----:B------:R0:W1:Y:S02]  /*18150*/  SHFL.IDX PT, R14, R0, RZ, 0x1f ;  /* 0x00001fff000e7589 */ /* 0x00006400000e0000 */
.L_x_11272:
[----:B-1----:R-:W-:Y:S01]  /*18160*/  ISETP.NE.AND P0, PT, R14, RZ, PT ;  /* 0x000000ff0e00720c */ /* 0x002fe20003f05270 */
[----:B------:R-:W-:-:S12]  /*18170*/  BSSY B0, `(.L_x_11207) ;  /* 0x0000024000007945 */ /* 0x000fd80003800000 */
[----:B------:R-:W-:Y:S05]  /*18180*/  @P0 BRA `(.L_x_11208) ;  /* 0x0000000000880947 */ /* 0x000fea0003800000 */
[----:B------:R-:W-:-:S03]  /*18190*/  UMOV UR4, 0xffffffff ;  /* 0xffffffff00047882 */ /* 0x000fc60000000000 */
[----:B------:R-:W-:Y:S05]  /*181a0*/  BRA.DIV UR4, `(.L_x_11209) ;  /* 0x0000001e04107947 */ /* 0x000fea000b800000 */
[----:B------:R-:W-:-:S13]  /*181b0*/  ELECT P6, URZ, PT ;  /* 0x00000000003f782f */ /* 0x000fda00038c0000 */
.L_x_11275:
[----:B------:R-:W-:Y:S05]  /*181c0*/  @!P6 BRA `(.L_x_11208) ;  /* 0x000000000078e947 */ /* 0x000fea0003800000 */
[----:B------:R-:W-:-:S06]  /*181d0*/  ULOP3.LUT UR4, UR36, 0x2, URZ, 0xfc, !UPT ;  /* 0x0000000224047892 */ /* 0x000fcc000f8efc3f */
[----:B0-----:R-:W-:-:S05]  /*181e0*/  IMAD.U32 R0, RZ, RZ, UR4 ;  /* 0x00000004ff007e24 */ /* 0x001fca000f8e00ff */
[----:B------:R-:W-:-:S13]  /*181f0*/  ISETP.NE.AND P2, PT, R0, 0x3, PT ;  /* 0x000000030000780c */ /* 0x000fda0003f45270 */
[----:B------:R-:W-:Y:S05]  /*18200*/  @!P2 BRA `(.L_x_11210) ;  /* 0x000000000004a947 */ /* 0x000fea0003800000 */
[----:B------:R-:W-:Y:S01]  /*18210*/  BPT.TRAP 0x1 ;  /* 0x000000040000795c */ /* 0x000fe20000300000 */
.L_x_11210:
        /* <DEDUP_REMOVED lines=12> */
.L_x_11276:
[----:B------:R-:W1:Y:S02]  /*182e0*/  SYNCS.PHASECHK.TRANS64.TRYWAIT P0, [R3+URZ], R2 ;  /* 0x00000002030075a7 */ /* 0x000e64000800017f */
[----:B-1----:R-:W-:Y:S05]  /*182f0*/  @!P0 BRA `(.L_x_11212) ;  /* 0x0000001800f08947 */ /* 0x002fea0003800000 */
.L_x_11277:
[----:B------:R-:W-:Y:S05]  /*18300*/  @!P2 BRA `(.L_x_11213) ;  /* 0x000000000004a947 */ /* 0x000fea0003800000 */
[----:B------:R-:W-:Y:S01]  /*18310*/  BPT.TRAP 0x1 ;  /* 0x000000040000795c */ /* 0x000fe20000300000 */
.L_x_11213:
[----:B------:R-:W-:-:S04]  /*18320*/  VIADD R0, R9, 0x2d860 ;  /* 0x0002d86009007836 */ /* 0x000fc80000000000 */
[----:B------:R-:W-:-:S04]  /*18330*/  IMAD R23, R23, 0x8, R0 ;  /* 0x0000000817177824 */ /* 0x000fc800078e0200 */
[----:B------:R-:W3:Y:S02]  /*18340*/  SYNCS.PHASECHK.TRANS64.TRYWAIT P0, [R23+URZ], R4 ;  /* 0x00000004170075a7 */ /* 0x000ee4000800017f */
[----:B---3--:R-:W-:Y:S05]  /*18350*/  @!P0 BRA `(.L_x_11214) ;  /* 0x0000001800ec8947 */ /* 0x008fea0003800000 */
.L_x_11278:
[----:B------:R-:W-:-:S07]  /*18360*/  IMAD R7, R7, 0x8, R0 ;  /* 0x0000000807077824 */ /* 0x000fce00078e0200 */
.L_x_11215:
[----:B------:R0:W0:Y:S02]  /*18370*/  SYNCS.PHASECHK.TRANS64.TRYWAIT P0, [R7+URZ], R2 ;  /* 0x00000002070075a7 */ /* 0x000024000800017f */
[----:B0-----:R-:W-:Y:S05]  /*18380*/  @!P0 NANOSLEEP.SYNCS 0x989680 ;  /* 0x009896800000895d */ /* 0x001fea0003900000 */
[----:B------:R-:W0:Y:S02]  /*18390*/  @!P0 SYNCS.PHASECHK.TRANS64 P0, [R7+URZ], R2 ;  /* 0x00000002070085a7 */ /* 0x000e24000800007f */
[----:B0-----:R-:W-:Y:S05]  /*183a0*/  @!P0 BRA `(.L_x_11215) ;  /* 0xfffffffc00f08947 */ /* 0x001fea000383ffff */
.L_x_11208:
[----:B------:R-:W-:Y:S05]  /*183b0*/  BSYNC B0 ;  /* 0x0000000000007941 */ /* 0x000fea0003800000 */
.L_x_11207:
[----:B------:R-:W-:Y:S05]  /*183c0*/  EXIT ;  /* 0x000000000000794d */ /* 0x000fea0003800000 */
.L_x_11001:
[----:B0-----:R-:W-:-:S04]  /*183d0*/  IMAD.U32 R3, RZ, RZ, UR42 ;  /* 0x0000002aff037e24 */ /* 0x001fc8000f8e00ff */
[----:B------:R0:W1:Y:S03]  /*183e0*/  SYNCS.PHASECHK.TRANS64.TRYWAIT P1, [R3+URZ+0x2d800], R0 ;  /* 0x02d80000030075a7 */ /* 0x000066000802017f */
[----:B-1----:R-:W-:Y:S05]  /*183f0*/  @!P1 NANOSLEEP.SYNCS 0x989680 ;  /* 0x009896800000995d */ /* 0x002fea0003900000 */
[----:B------:R-:W1:Y:S02]  /*18400*/  @!P1 SYNCS.PHASECHK.TRANS64 P1, [R3+URZ+0x2d800], R0 ;  /* 0x02d80000030095a7 */ /* 0x000e64000802007f */
[----:B-1----:R-:W-:Y:S05]  /*18410*/  @!P1 BRA `(.L_x_11001) ;  /* 0xfffffffc00ec9947 */ /* 0x002fea000383ffff */
[----:B------:R-:W-:Y:S05]  /*18420*/  BRA `(.L_x_11216) ;  /* 0xfffffe9800287947 */ /* 0x000fea000383ffff */
.L_x_11005:
[----:B-1----:R1:W2:Y:S02]  /*18430*/  SYNCS.PHASECHK.TRANS64.TRYWAIT P2, [R90+URZ+0x2d830], R3 ;  /* 0x02d830035a0075a7 */ /* 0x0022a4000804017f */
[----:B--2---:R-:W-:Y:S05]  /*18440*/  @!P2 NANOSLEEP.SYNCS 0x989680 ;  /* 0x009896800000a95d */ /* 0x004fea0003900000 */
[----:B------:R-:W2:Y:S02]  /*18450*/  @!P2 SYNCS.PHASECHK.TRANS64 P2, [R90+URZ+0x2d830], R3 ;  /* 0x02d830035a00a5a7 */ /* 0x000ea4000804007f */
[----:B--2---:R-:W-:Y:S05]  /*18460*/  @!P2 BRA `(.L_x_11005) ;  /* 0xfffffffc00f0a947 */ /* 0x004fea000383ffff */
[----:B------:R-:W-:Y:S05]  /*18470*/  BRA `(.L_x_11004) ;  /* 0xfffffe98004c7947 */ /* 0x000fea000383ffff */
.L_x_11021:
[----:B--2---:R-:W-:-:S04]  /*18480*/  IMAD.U32 R6, RZ, RZ, UR6 ;  /* 0x00000006ff067e24 */ /* 0x004fc8000f8e00ff */
[----:B------:R2:W3:Y:S03]  /*18490*/  SYNCS.PHASECHK.TRANS64.TRYWAIT P2, [R6+URZ+0x2d830], R5 ;  /* 0x02d83005060075a7 */ /* 0x0004e6000804017f */
[----:B---3--:R-:W-:Y:S05]  /*184a0*/  @!P2 NANOSLEEP.SYNCS 0x989680 ;  /* 0x009896800000a95d */ /* 0x008fea0003900000 */
[----:B------:R-:W3:Y:S02]  /*184b0*/  @!P2 SYNCS.PHASECHK.TRANS64 P2, [R6+URZ+0x2d830], R5 ;  /* 0x02d830050600a5a7 */ /* 0x000ee4000804007f */
[----:B---3--:R-:W-:Y:S05]  /*184c0*/  @!P2 BRA `(.L_x_11021) ;  /* 0xfffffffc00eca947 */ /* 0x008fea000383ffff */
[----:B------:R-:W-:Y:S05]  /*184d0*/  BRA `(.L_x_11018) ;  /* 0xfffffed400407947 */ /* 0x000fea000383ffff */
.L_x_11025:
[----:B-1----:R-:W-:-:S04]  /*184e0*/  IMAD.U32 R6, RZ, RZ, UR6 ;  /* 0x00000006ff067e24 */ /* 0x002fc8000f8e00ff */
[----:B------:R1:W2:Y:S03]  /*184f0*/  SYNCS.PHASECHK.TRANS64.TRYWAIT P2, [R6+URZ+0x2d850], R5 ;  /* 0x02d85005060075a7 */ /* 0x0002a6000804017f */
[----:B--2---:R-:W-:Y:S05]  /*18500*/  @!P2 NANOSLEEP.SYNCS 0x989680 ;  /* 0x009896800000a95d */ /* 0x004fea0003900000 */
[----:B------:R-:W2:Y:S02]  /*18510*/  @!P2 SYNCS.PHASECHK.TRANS64 P2, [R6+URZ+0x2d850], R5 ;  /* 0x02d850050600a5a7 */ /* 0x000ea4000804007f */
[----:B--2---:R-:W-:Y:S05]  /*18520*/  @!P2 BRA `(.L_x_11025) ;  /* 0xfffffffc00eca947 */ /* 0x004fea000383ffff */
[----:B------:R-:W-:Y:S05]  /*18530*/  BRA `(.L_x_11022) ;  /* 0xfffffed400e07947 */ /* 0x000fea000383ffff */
.L_x_11042:
[----:B--2---:R-:W-:-:S04]  /*18540*/  IMAD.U32 R7, RZ, RZ, UR6 ;  /* 0x00000006ff077e24 */ /* 0x004fc8000f8e00ff */
[----:B------:R2:W3:Y:S03]  /*18550*/  SYNCS.PHASECHK.TRANS64.TRYWAIT P2, [R7+URZ+0x2d830], R4 ;  /* 0x02d83004070075a7 */ /* 0x0004e6000804017f */
[----:B---3--:R-:W-:Y:S05]  /*18560*/  @!P2 NANOSLEEP.SYNCS 0x989680 ;  /* 0x009896800000a95d */ /* 0x008fea0003900000 */
[----:B------:R-:W3:Y:S02]  /*18570*/  @!P2 SYNCS.PHASECHK.TRANS64 P2, [R7+URZ+0x2d830], R4 ;  /* 0x02d830040700a5a7 */ /* 0x000ee4000804007f */
[----:B---3--:R-:W-:Y:S05]  /*18580*/  @!P2 BRA `(.L_x_11042) ;  /* 0xfffffffc00eca947 */ /* 0x008fea000383ffff */
[----:B------:R-:W-:Y:S05]  /*18590*/  BRA `(.L_x_11039) ;  /* 0xffffff1000207947 */ /* 0x000fea000383ffff */
.L_x_11046:
[----:B-1----:R-:W-:-:S04]  /*185a0*/  IMAD.U32 R7, RZ, RZ, UR6 ;  /* 0x00000006ff077e24 */ /* 0x002fc8000f8e00ff */
[----:B------:R1:W2:Y:S03]  /*185b0*/  SYNCS.PHASECHK.TRANS64.TRYWAIT P2, [R7+URZ+0x2d850], R4 ;  /* 0x02d85004070075a7 */ /* 0x0002a6000804017f */
[----:B--2---:R-:W-:Y:S05]  /*185c0*/  @!P2 NANOSLEEP.SYNCS 0x989680 ;  /* 0x009896800000a95d */ /* 0x004fea0003900000 */
[----:B------:R-:W2:Y:S02]  /*185d0*/  @!P2 SYNCS.PHASECHK.TRANS64 P2, [R7+URZ+0x2d850], R4 ;  /* 0x02d850040700a5a7 */ /* 0x000ea4000804007f */
[----:B--2---:R-:W-:Y:S05]  /*185e0*/  @!P2 BRA `(.L_x_11046) ;  /* 0xfffffffc00eca947 */ /* 0x004fea000383ffff */
[----:B------:R-:W-:Y:S05]  /*185f0*/  BRA `(.L_x_11043) ;  /* 0xffffff1000c07947 */ /* 0x000fea000383ffff */
.L_x_11052:
[----:B--2---:R-:W-:-:S04]  /*18600*/  IMAD.U32 R7, RZ, RZ, UR6 ;  /* 0x00000006ff077e24 */ /* 0x004fc8000f8e00ff */
[----:B------:R2:W4:Y:S03]  /*18610*/  SYNCS.PHASECHK.TRANS64.TRYWAIT P2, [R7+URZ+0x2d830], R4 ;  /* 0x02d83004070075a7 */ /* 0x000526000804017f */
[----:B----4-:R-:W-:Y:S05]  /*18620*/  @!P2 NANOSLEEP.SYNCS 0x989680 ;  /* 0x009896800000a95d */ /* 0x010fea0003900000 */
[----:B------:R-:W4:Y:S02]  /*18630*/  @!P2 SYNCS.PHASECHK.TRANS64 P2, [R7+URZ+0x2d830], R4 ;  /* 0x02d830040700a5a7 */ /* 0x000f24000804007f */
[----:B----4-:R-:W-:Y:S05]  /*18640*/  @!P2 BRA `(.L_x_11052) ;  /* 0xfffffffc00eca947 */ /* 0x010fea000383ffff */
[----:B------:R-:W-:Y:S05]  /*18650*/  BRA `(.L_x_11049) ;  /* 0xffffff3800287947 */ /* 0x000fea000383ffff */
.L_x_11056:
[----:B-1----:R-:W-:-:S04]  /*18660*/  IMAD.U32 R7, RZ, RZ, UR6 ;  /* 0x00000006ff077e24 */ /* 0x002fc8000f8e00ff */
[----:B------:R1:W2:Y:S03]  /*18670*/  SYNCS.PHASECHK.TRANS64.TRYWAIT P2, [R7+URZ+0x2d850], R4 ;  /* 0x02d85004070075a7 */ /* 0x0002a6000804017f */
[----:B--2---:R-:W-:Y:S05]  /*18680*/  @!P2 NANOSLEEP.SYNCS 0x989680 ;  /* 0x009896800000a95d */ /* 0x004fea0003900000 */
[----:B------:R-:W2:Y:S02]  /*18690*/  @!P2 SYNCS.PHASECHK.TRANS64 P2, [R7+URZ+0x2d850], R4 ;  /* 0x02d850040700a5a7 */ /* 0x000ea4000804007f */
[----:B--2---:R-:W-:Y:S05]  /*186a0*/  @!P2 BRA `(.L_x_11056) ;  /* 0xfffffffc00eca947 */ /* 0x004fea000383ffff */
[----:B------:R-:W-:Y:S05]  /*186b0*/  BRA `(.L_x_11053) ;  /* 0xffffff3800c87947 */ /* 0x000fea000383ffff */
.L_x_11069:
[----:B----4-:R-:W-:-:S04]  /*186c0*/  IMAD.U32 R5, RZ, RZ, UR9 ;  /* 0x00000009ff057e24 */ /* 0x010fc8000f8e00ff */
[----:B------:R4:W0:Y:S03]  /*186d0*/  SYNCS.PHASECHK.TRANS64.TRYWAIT P0, [R5+URZ+0x2d850], R0 ;  /* 0x02d85000050075a7 */ /* 0x000826000800017f */
[----:B0-----:R-:W-:Y:S05]  /*186e0*/  @!P0 NANOSLEEP.SYNCS 0x989680 ;  /* 0x009896800000895d */ /* 0x001fea0003900000 */
[----:B------:R-:W0:Y:S02]  /*186f0*/  @!P0 SYNCS.PHASECHK.TRANS64 P0, [R5+URZ+0x2d850], R0 ;  /* 0x02d85000050085a7 */ /* 0x000e24000800007f */
[----:B0-----:R-:W-:Y:S05]  /*18700*/  @!P0 BRA `(.L_x_11069) ;  /* 0xfffffffc00ec8947 */ /* 0x001fea000383ffff */
[----:B------:R-:W-:Y:S05]  /*18710*/  BRA `(.L_x_11068) ;  /* 0xffffff7000087947 */ /* 0x000fea000383ffff */
.L_x_11111:
        /* <DEDUP_REMOVED lines=11> */
.L_x_11218:
[----:B------:R-:W-:Y:S05]  /*187d0*/  BSYNC B0 ;  /* 0x0000000000007941 */ /* 0x000fea0003800000 */
.L_x_11217:
[----:B------:R-:W-:Y:S05]  /*187e0*/  BRA `(.L_x_11219) ;  /* 0xffffffb000207947 */ /* 0x000fea000383ffff */
.L_x_11113:
[----:B------:R-:W-:Y:S01]  /*187f0*/  BSSY B0, `(.L_x_11220) ;  /* 0x0000006000007945 */ /* 0x000fe20003800000 */
[----:B------:R-:W-:-:S07]  /*18800*/  IMAD.MOV.U32 R15, RZ, RZ, -0x1 ;  /* 0xffffffffff0f7424 */ /* 0x000fce00078e00ff */
[----:B01----:R-:W-:Y:S05]  /*18810*/  WARPSYNC.COLLECTIVE R15, `(.L_x_11221) ;  /* 0x000000000f0c7348 */ /* 0x003fea0003c00000 */
[----:B------:R-:W-:Y:S02]  /*18820*/  ELECT P6, UR62, PT ;  /* 0x00000000003e782f */ /* 0x000fe400038c0000 */
[----:B------:R-:W-:Y:S01]  /*18830*/  MOV R14, UR62 ;  /* 0x0000003e000e7c02 */ /* 0x000fe20008000f00 */
[----:B01----:R-:W-:Y:S10]  /*18840*/  ENDCOLLECTIVE ;  /* 0x000000000000791b */ /* 0x003ff40003800000 */
.L_x_11221:
[----:B------:R-:W-:Y:S05]  /*18850*/  BSYNC B0 ;  /* 0x0000000000007941 */ /* 0x000fea0003800000 */
.L_x_11220:
[----:B------:R-:W-:Y:S05]  /*18860*/  BRA `(.L_x_11222) ;  /* 0xffffffb000287947 */ /* 0x000fea000383ffff */
.L_x_11115:
[----:B0-----:R0:W2:Y:S02]  /*18870*/  SYNCS.PHASECHK.TRANS64.TRYWAIT P0, [R0+URZ+0x2d840], R3 ;  /* 0x02d84003000075a7 */ /* 0x0010a4000800017f */
[----:B--2---:R-:W-:Y:S05]  /*18880*/  @!P0 NANOSLEEP.SYNCS 0x989680 ;  /* 0x009896800000895d */ /* 0x004fea0003900000 */
[----:B------:R-:W2:Y:S02]  /*18890*/  @!P0 SYNCS.PHASECHK.TRANS64 P0, [R0+URZ+0x2d840], R3 ;  /* 0x02d84003000085a7 */ /* 0x000ea4000800007f */
[----:B--2---:R-:W-:Y:S05]  /*188a0*/  @!P0 BRA `(.L_x_11115) ;  /* 0xfffffffc00f08947 */ /* 0x004fea000383ffff */
[----:B------:R-:W-:Y:S05]  /*188b0*/  BRA `(.L_x_11223) ;  /* 0xffffffb000787947 */ /* 0x000fea000383ffff */
.L_x_11119:
[----:B------:R-:W2:Y:S01]  /*188c0*/  LDL.LU R11, [R1+0x10] ;  /* 0x00001000010b7983 */ /* 0x000ea20000300800 */
[----:B------:R-:W-:Y:S02]  /*188d0*/  IMAD.MOV.U32 R0, RZ, RZ, R12 ;  /* 0x000000ffff007224 */ /* 0x000fe400078e000c */
[----:B------:R-:W-:Y:S02]  /*188e0*/  IMAD.MOV.U32 R13, RZ, RZ, R4 ;  /* 0x000000ffff0d7224 */ /* 0x000fe400078e0004 */
[----:B------:R-:W-:Y:S02]  /*188f0*/  IMAD.MOV.U32 R12, RZ, RZ, RZ ;  /* 0x000000ffff0c7224 */ /* 0x000fe400078e00ff */
[----:B------:R-:W-:Y:S02]  /*18900*/  IMAD.MOV.U32 R15, RZ, RZ, -0x1 ;  /* 0xffffffffff0f7424 */ /* 0x000fe400078e00ff */
[----:B------:R-:W-:Y:S02]  /*18910*/  IMAD.IADD R0, R21, 0x1, R0 ;  /* 0x0000000115007824 */ /* 0x000fe400078e0200 */
[----:B--2---:R-:W-:-:S02]  /*18920*/  IMAD R6, R11, R9, RZ ;  /* 0x000000090b067224 */ /* 0x004fc400078e02ff */
[----:B------:R-:W-:Y:S02]  /*18930*/  IMAD.MOV.U32 R11, RZ, RZ, 0x1c1f ;  /* 0x00001c1fff0b7424 */ /* 0x000fe400078e00ff */
[C---:B------:R-:W-:Y:S01]  /*18940*/  VIADD R9, R0.reuse, 0x20 ;  /* 0x0000002000097836 */ /* 0x040fe20000000000 */
[----:B------:R-:W-:-:S13]  /*18950*/  ISETP.GE.AND P4, PT, R0, R6, PT ;  /* 0x000000060000720c */ /* 0x000fda0003f86270 */
[----:B-----5:R-:W-:Y:S05]  /*18960*/  WARPSYNC.COLLECTIVE R15, `(.L_x_11224) ;  /* 0x000000000f087348 */ /* 0x020fea0003c00000 */
[----:B------:R0:W1:Y:S02]  /*18970*/  SHFL.IDX P6, R14, R13, R12, R11 ;  /* 0x0000000c0d0e7389 */ /* 0x00006400000c000b */
[----:B01---5:R-:W-:Y:S01]  /*18980*/  ENDCOLLECTIVE ;  /* 0x000000000000791b */ /* 0x023fe20003800000 */
.L_x_11224:
[----:B------:R-:W-:Y:S02]  /*18990*/  IMAD.MOV.U32 R13, RZ, RZ, R5 ;  /* 0x000000ffff0d7224 */ /* 0x000fe400078e0005 */
[----:B------:R-:W-:-:S07]  /*189a0*/  IMAD.MOV.U32 R2, RZ, RZ, R14 ;  /* 0x000000ffff027224 */ /* 0x000fce00078e000e */
[----:B------:R-:W-:Y:S05]  /*189b0*/  WARPSYNC.COLLECTIVE R15, `(.L_x_11225) ;  /* 0x000000000f087348 */ /* 0x000fea0003c00000 */
[----:B------:R0:W1:Y:S02]  /*189c0*/  SHFL.IDX P6, R14, R13, R12, R11 ;  /* 0x0000000c0d0e7389 */ /* 0x00006400000c000b */
[----:B01----:R-:W-:Y:S01]  /*189d0*/  ENDCOLLECTIVE ;  /* 0x000000000000791b */ /* 0x003fe20003800000 */
.L_x_11225:
[----:B------:R-:W-:Y:S02]  /*189e0*/  IMAD.MOV.U32 R13, RZ, RZ, R4 ;  /* 0x000000ffff0d7224 */ /* 0x000fe400078e0004 */
[----:B------:R-:W-:Y:S02]  /*189f0*/  IMAD.MOV.U32 R12, RZ, RZ, 0x1 ;  /* 0x00000001ff0c7424 */ /* 0x000fe400078e00ff */
[----:B------:R-:W-:-:S07]  /*18a00*/  IMAD.MOV.U32 R3, RZ, RZ, R14 ;  /* 0x000000ffff037224 */ /* 0x000fce00078e000e */
[----:B------:R-:W-:Y:S05]  /*18a10*/  WARPSYNC.COLLECTIVE R15, `(.L_x_11226) ;  /* 0x000000000f087348 */ /* 0x000fea0003c00000 */
[----:B------:R0:W1:Y:S02]  /*18a20*/  SHFL.IDX P6, R14, R13, R12, R11 ;  /* 0x0000000c0d0e7389 */ /* 0x00006400000c000b */
[----:B01----:R-:W-:Y:S01]  /*18a30*/  ENDCOLLECTIVE ;  /* 0x000000000000791b */ /* 0x003fe20003800000 */
.L_x_11226:
        /* <DEDUP_REMOVED lines=17> */
.L_x_11227:
[----:B------:R-:W-:Y:S02]  /*18b50*/  IMAD.MOV.U32 R13, RZ, RZ, R4 ;  /* 0x000000ffff0d7224 */ /* 0x000fe400078e0004 */
[----:B------:R-:W-:Y:S02]  /*18b60*/  IMAD.MOV.U32 R12, RZ, RZ, 0x2 ;  /* 0x00000002ff0c7424 */ /* 0x000fe400078e00ff */
[----:B------:R-:W-:-:S07]  /*18b70*/  IMAD.MOV.U32 R3, RZ, RZ, R14 ;  /* 0x000000ffff037224 */ /* 0x000fce00078e000e */
[----:B------:R-:W-:Y:S05]  /*18b80*/  WARPSYNC.COLLECTIVE R15, `(.L_x_11228) ;  /* 0x000000000f087348 */ /* 0x000fea0003c00000 */
[----:B------:R0:W1:Y:S02]  /*18b90*/  SHFL.IDX P6, R14, R13, R12, R11 ;  /* 0x0000000c0d0e7389 */ /* 0x00006400000c000b */
[----:B01----:R-:W-:Y:S01]  /*18ba0*/  ENDCOLLECTIVE ;  /* 0x000000000000791b */ /* 0x003fe20003800000 */
.L_x_11228:
        /* <DEDUP_REMOVED lines=18> */
.L_x_11229:
[----:B------:R-:W-:Y:S02]  /*18cd0*/  IMAD.MOV.U32 R13, RZ, RZ, R4 ;  /* 0x000000ffff0d7224 */ /* 0x000fe400078e0004 */
[----:B------:R-:W-:Y:S02]  /*18ce0*/  IMAD.MOV.U32 R12, RZ, RZ, 0x3 ;  /* 0x00000003ff0c7424 */ /* 0x000fe400078e00ff */
[----:B------:R-:W-:-:S07]  /*18cf0*/  IMAD.MOV.U32 R3, RZ, RZ, R14 ;  /* 0x000000ffff037224 */ /* 0x000fce00078e000e */
[----:B------:R-:W-:Y:S05]  /*18d00*/  WARPSYNC.COLLECTIVE R15, `(.L_x_11230) ;  /* 0x000000000f087348 */ /* 0x000fea0003c00000 */
[----:B------:R0:W1:Y:S02]  /*18d10*/  SHFL.IDX P6, R14, R13, R12, R11 ;  /* 0x0000000c0d0e7389 */ /* 0x00006400000c000b */
[----:B01----:R-:W-:Y:S01]  /*18d20*/  ENDCOLLECTIVE ;  /* 0x000000000000791b */ /* 0x003fe20003800000 */
.L_x_11230:
        /* <DEDUP_REMOVED lines=10> */
.L_x_11231:
[----:B------:R-:W-:Y:S01]  /*18dd0*/  @!PT LDS RZ, [RZ] ;  /* 0x00000000fffff984 */ /* 0x000fe20000000800 */
[----:B------:R-:W-:Y:S01]  /*18de0*/  @!PT LDS RZ, [RZ] ;  /* 0x00000000fffff984 */ /* 0x000fe20000000800 */
[----:B------:R-:W-:Y:S01]  /*18df0*/  @!PT LDS RZ, [RZ] ;  /* 0x00000000fffff984 */ /* 0x000fe20000000800 */
[----:B------:R-:W-:Y:S04]  /*18e00*/  @!P3 LDGSTS.E.BYPASS.LTC128B.128 [R10+0xd400], desc[UR50][R2.64], !P2 ;  /* 0x0d400000020abfae */ /* 0x000fe8000d101d72 */
[----:B------:R-:W-:Y:S04]  /*18e10*/  @!P3 LDGSTS.E.BYPASS.LTC128B.128 [R10+0x10400], desc[UR50][R2.64+0x40], !P1 ;  /* 0x10400040020abfae */ /* 0x000fe8000c901d72 */
[----:B------:R0:W-:Y:S01]  /*18e20*/  @!P3 LDGSTS.E.BYPASS.LTC128B.128 [R10+0x13400], desc[UR50][R2.64+0x80], !P0 ;  /* 0x13400080020abfae */ /* 0x0001e2000c101d72 */
[----:B------:R-:W-:Y:S02]  /*18e30*/  IMAD.MOV.U32 R13, RZ, RZ, R7 ;  /* 0x000000ffff0d7224 */ /* 0x000fe400078e0007 */
[----:B------:R-:W-:-:S02]  /*18e40*/  IMAD.MOV.U32 R12, RZ, RZ, RZ ;  /* 0x000000ffff0c7224 */ /* 0x000fc400078e00ff */
[----:B0-----:R-:W-:Y:S02]  /*18e50*/  VIADD R2, R0, 0x60 ;  /* 0x0000006000027836 */ /* 0x001fe40000000000 */
[----:B------:R-:W-:-:S07]  /*18e60*/  IMAD.MOV.U32 R3, RZ, RZ, R14 ;  /* 0x000000ffff037224 */ /* 0x000fce00078e000e */
[----:B------:R-:W-:Y:S05]  /*18e70*/  WARPSYNC.COLLECTIVE R15, `(.L_x_11232) ;  /* 0x000000000f087348 */ /* 0x000fea0003c00000 */
[----:B------:R0:W1:Y:S02]  /*18e80*/  SHFL.IDX P6, R14, R13, R12, R11 ;  /* 0x0000000c0d0e7389 */ /* 0x00006400000c000b */
[----:B01----:R-:W-:Y:S01]  /*18e90*/  ENDCOLLECTIVE ;  /* 0x000000000000791b */ /* 0x003fe20003800000 */
.L_x_11232:
[----:B------:R-:W-:-:S13]  /*18ea0*/  ISETP.GE.AND P3, PT, R2, R6, PT ;  /* 0x000000060200720c */ /* 0x000fda0003f66270 */
[----:B------:R-:W-:Y:S01]  /*18eb0*/  @!P3 LEA R3, P5, R20, R3, 0x1 ;  /* 0x000000031403b211 */ /* 0x000fe200078a08ff */
[----:B------:R-:W-:-:S04]  /*18ec0*/  IMAD.MOV.U32 R13, RZ, RZ, R8 ;  /* 0x000000ffff0d7224 */ /* 0x000fc800078e0008 */
[----:B------:R-:W-:Y:S02]  /*18ed0*/  @!P3 IMAD.X R9, RZ, RZ, R4, P5 ;  /* 0x000000ffff09b224 */ /* 0x000fe400028e0604 */
[----:B------:R-:W-:Y:S02]  /*18ee0*/  @!P3 IMAD.MOV.U32 R2, RZ, RZ, R3 ;  /* 0x000000ffff02b224 */ /* 0x000fe400078e0003 */
[----:B------:R-:W-:-:S05]  /*18ef0*/  @!P3 IMAD.MOV.U32 R3, RZ, RZ, R9 ;  /* 0x000000ffff03b224 */ /* 0x000fca00078e0009 */
        /* <DEDUP_REMOVED lines=10> */
.L_x_11233:
        /* <DEDUP_REMOVED lines=8> */
.L_x_11234:
        /* <DEDUP_REMOVED lines=15> */
.L_x_11235:
[----:B------:R-:W-:Y:S05]  /*19110*/  BRA `(.L_x_11236) ;  /* 0xffffffb800087947 */ /* 0x000fea000383ffff */
.L_x_11122:
[----:B0-----:R0:W1:Y:S02]  /*19120*/  SYNCS.PHASECHK.TRANS64.TRYWAIT P0, [R22+URZ+0x2d820], R3 ;  /* 0x02d82003160075a7 */ /* 0x001064000800017f */
[----:B-1----:R-:W-:Y:S05]  /*19130*/  @!P0 NANOSLEEP.SYNCS 0x989680 ;  /* 0x009896800000895d */ /* 0x002fea0003900000 */
[----:B------:R-:W1:Y:S02]  /*19140*/  @!P0 SYNCS.PHASECHK.TRANS64 P0, [R22+URZ+0x2d820], R3 ;  /* 0x02d82003160085a7 */ /* 0x000e64000800007f */
[----:B-1----:R-:W-:Y:S05]  /*19150*/  @!P0 BRA `(.L_x_11122) ;  /* 0xfffffffc00f08947 */ /* 0x002fea000383ffff */
[----:B------:R-:W-:Y:S05]  /*19160*/  BRA `(.L_x_11237) ;  /* 0xffffffb8007c7947 */ /* 0x000fea000383ffff */
.L_x_11131:
[----:B-1----:R1:W2:Y:S02]  /*19170*/  SYNCS.PHASECHK.TRANS64.TRYWAIT P0, [R3+URZ+0x2d840], R2 ;  /* 0x02d84002030075a7 */ /* 0x0022a4000800017f */
[----:B--2---:R-:W-:Y:S05]  /*19180*/  @!P0 NANOSLEEP.SYNCS 0x989680 ;  /* 0x009896800000895d */ /* 0x004fea0003900000 */
[----:B------:R-:W2:Y:S02]  /*19190*/  @!P0 SYNCS.PHASECHK.TRANS64 P0, [R3+URZ+0x2d840], R2 ;  /* 0x02d84002030085a7 */ /* 0x000ea4000800007f */
[----:B--2---:R-:W-:Y:S05]  /*191a0*/  @!P0 BRA `(.L_x_11131) ;  /* 0xfffffffc00f08947 */ /* 0x004fea000383ffff */
[----:B------:R-:W-:Y:S05]  /*191b0*/  BRA `(.L_x_11238) ;  /* 0xffffffbc00287947 */ /* 0x000fea000383ffff */
.L_x_11138:
[----:B0-----:R0:W1:Y:S02]  /*191c0*/  SYNCS.PHASECHK.TRANS64.TRYWAIT P0, [R3+URZ+0x60], R2 ;  /* 0x00006002030075a7 */ /* 0x001064000800017f */
[----:B-1----:R-:W-:Y:S05]  /*191d0*/  @!P0 NANOSLEEP.SYNCS 0x989680 ;  /* 0x009896800000895d */ /* 0x002fea0003900000 */
[----:B------:R-:W1:Y:S02]  /*191e0*/  @!P0 SYNCS.PHASECHK.TRANS64 P0, [R3+URZ+0x60], R2 ;  /* 0x00006002030085a7 */ /* 0x000e64000800007f */
[----:B-1----:R-:W-:Y:S05]  /*191f0*/  @!P0 BRA `(.L_x_11138) ;  /* 0xfffffffc00f08947 */ /* 0x002fea000383ffff */
[----:B------:R-:W-:Y:S05]  /*19200*/  BRA `(.L_x_11239) ;  /* 0xffffffc000347947 */ /* 0x000fea000383ffff */
.L_x_11148:
[----:B-1----:R1:W2:Y:S02]  /*19210*/  SYNCS.PHASECHK.TRANS64.TRYWAIT P0, [R3+URZ+0x2d840], R2 ;  /* 0x02d84002030075a7 */ /* 0x0022a4000800017f */
[----:B--2---:R-:W-:Y:S05]  /*19220*/  @!P0 NANOSLEEP.SYNCS 0x989680 ;  /* 0x009896800000895d */ /* 0x004fea0003900000 */
[----:B------:R-:W2:Y:S02]  /*19230*/  @!P0 SYNCS.PHASECHK.TRANS64 P0, [R3+URZ+0x2d840], R2 ;  /* 0x02d84002030085a7 */ /* 0x000ea4000800007f */
[----:B--2---:R-:W-:Y:S05]  /*19240*/  @!P0 BRA `(.L_x_11148) ;  /* 0xfffffffc00f08947 */ /* 0x004fea000383ffff */
[----:B------:R-:W-:Y:S05]  /*19250*/  BRA `(.L_x_11240) ;  /* 0xffffffc400f07947 */ /* 0x000fea000383ffff */
.L_x_11155:
[----:B0-----:R0:W1:Y:S02]  /*19260*/  SYNCS.PHASECHK.TRANS64.TRYWAIT P0, [R12+URZ+0x60], R26 ;  /* 0x0000601a0c0075a7 */ /* 0x001064000800017f */
[----:B-1----:R-:W-:Y:S05]  /*19270*/  @!P0 NANOSLEEP.SYNCS 0x989680 ;  /* 0x009896800000895d */ /* 0x002fea0003900000 */
[----:B------:R-:W1:Y:S02]  /*19280*/  @!P0 SYNCS.PHASECHK.TRANS64 P0, [R12+URZ+0x60], R26 ;  /* 0x0000601a0c0085a7 */ /* 0x000e64000800007f */
[----:B-1----:R-:W-:Y:S05]  /*19290*/  @!P0 BRA `(.L_x_11155) ;  /* 0xfffffffc00f08947 */ /* 0x002fea000383ffff */
[----:B------:R-:W-:Y:S05]  /*192a0*/  BRA `(.L_x_11241) ;  /* 0xffffffc800fc7947 */ /* 0x000fea000383ffff */
.L_x_11165:
[----:B-1----:R1:W2:Y:S02]  /*192b0*/  SYNCS.PHASECHK.TRANS64.TRYWAIT P0, [R2+URZ+0x2d840], R3 ;  /* 0x02d84003020075a7 */ /* 0x0022a4000800017f */
[----:B--2---:R-:W-:Y:S05]  /*192c0*/  @!P0 NANOSLEEP.SYNCS 0x989680 ;  /* 0x009896800000895d */ /* 0x004fea0003900000 */
[----:B------:R-:W2:Y:S02]  /*192d0*/  @!P0 SYNCS.PHASECHK.TRANS64 P0, [R2+URZ+0x2d840], R3 ;  /* 0x02d84003020085a7 */ /* 0x000ea4000800007f */
[----:B--2---:R-:W-:Y:S05]  /*192e0*/  @!P0 BRA `(.L_x_11165) ;  /* 0xfffffffc00f08947 */ /* 0x004fea000383ffff */
[----:B------:R-:W-:Y:S05]  /*192f0*/  BRA `(.L_x_11242) ;  /* 0xffffffd000847947 */ /* 0x000fea000383ffff */
.L_x_11172:
[----:B0-----:R0:W1:Y:S02]  /*19300*/  SYNCS.PHASECHK.TRANS64.TRYWAIT P0, [R7+URZ+0x60], R2 ;  /* 0x00006002070075a7 */ /* 0x001064000800017f */
[----:B-1----:R-:W-:Y:S05]  /*19310*/  @!P0 NANOSLEEP.SYNCS 0x989680 ;  /* 0x009896800000895d */ /* 0x002fea0003900000 */
[----:B------:R-:W1:Y:S02]  /*19320*/  @!P0 SYNCS.PHASECHK.TRANS64 P0, [R7+URZ+0x60], R2 ;  /* 0x00006002070085a7 */ /* 0x000e64000800007f */
[----:B-1----:R-:W-:Y:S05]  /*19330*/  @!P0 BRA `(.L_x_11172) ;  /* 0xfffffffc00f08947 */ /* 0x002fea000383ffff */
[----:B------:R-:W-:Y:S05]  /*19340*/  BRA `(.L_x_11243) ;  /* 0xffffffd400947947 */ /* 0x000fea000383ffff */
.L_x_11184:
[----:B0-----:R0:W1:Y:S02]  /*19350*/  SYNCS.PHASECHK.TRANS64.TRYWAIT P0, [R3+URZ+0x2d860], R0 ;  /* 0x02d86000030075a7 */ /* 0x001064000800017f */
[----:B-1----:R-:W-:Y:S05]  /*19360*/  @!P0 NANOSLEEP.SYNCS 0x989680 ;  /* 0x009896800000895d */ /* 0x002fea0003900000 */
[----:B------:R-:W1:Y:S02]  /*19370*/  @!P0 SYNCS.PHASECHK.TRANS64 P0, [R3+URZ+0x2d860], R0 ;  /* 0x02d86000030085a7 */ /* 0x000e64000800007f */
[----:B-1----:R-:W-:Y:S05]  /*19380*/  @!P0 BRA `(.L_x_11184) ;  /* 0xfffffffc00f08947 */ /* 0x002fea000383ffff */
[----:B------:R-:W-:Y:S05]  /*19390*/  BRA `(.L_x_11244) ;  /* 0xffffffdc00087947 */ /* 0x000fea000383ffff */
.L_x_11192:
        /* <DEDUP_REMOVED lines=8> */
.L_x_11246:
[----:B------:R-:W-:Y:S05]  /*19420*/  BSYNC B0 ;  /* 0x0000000000007941 */ /* 0x000fea0003800000 */
.L_x_11245:
        /* <DEDUP_REMOVED lines=9> */
.L_x_11247:
[----:B------:R-:W-:Y:S02]  /*194c0*/  ULDC UR4, c[0x0][0xc3c] ;  /* 0x00030f0000047ab9 */ /* 0x000fe40000000800 */
[----:B------:R-:W-:-:S13]  /*194d0*/  ISETP.GE.OR P1, PT, R7, UR4, !P0 ;  /* 0x0000000407007c0c */ /* 0x000fda000c726670 */
[----:B------:R-:W0:Y:S01]  /*194e0*/  @!P1 LDC.64 R2, c[0x0][0xc80] ;  /* 0x00032000ff029b82 */ /* 0x000e220000000a00 */
[----:B------:R-:W-:Y:S02]  /*194f0*/  IMAD.MOV.U32 R17, RZ, RZ, RZ ;  /* 0x000000ffff117224 */ /* 0x000fe400078e00ff */
[----:B------:R-:W-:Y:S02]  /*19500*/  IMAD.MOV.U32 R11, RZ, RZ, RZ ;  /* 0x000000ffff0b7224 */ /* 0x000fe400078e00ff */
[----:B------:R-:W-:Y:S02]  /*19510*/  IMAD.MOV.U32 R5, RZ, RZ, R14 ;  /* 0x000000ffff057224 */ /* 0x000fe400078e000e */
[----:B0-----:R-:W-:-:S06]  /*19520*/  @!P1 IMAD.WIDE R2, R7, 0x4, R2 ;  /* 0x0000000407029825 */ /* 0x001fcc00078e0202 */
[----:B------:R-:W2:Y:S01]  /*19530*/  @!P1 LDG.E R2, desc[UR50][R2.64] ;  /* 0x0000003202029981 */ /* 0x000ea2000c1e1900 */
[C---:B------:R-:W-:Y:S02]  /*19540*/  ISETP.GE.U32.AND P2, PT, R8.reuse, 0x2, PT ;  /* 0x000000020800780c */ /* 0x040fe40003f46070 */
[C---:B------:R-:W-:Y:S02]  /*19550*/  ISETP.GE.U32.AND P3, PT, R8.reuse, 0x4, PT ;  /* 0x000000040800780c */ /* 0x040fe40003f66070 */
[C---:B------:R-:W-:Y:S02]  /*19560*/  ISETP.GE.U32.AND P4, PT, R8.reuse, 0x8, PT ;  /* 0x000000080800780c */ /* 0x040fe40003f86070 */
[C---:B------:R-:W-:Y:S01]  /*19570*/  ISETP.GE.U32.AND P5, PT, R8.reuse, 0x10, PT ;  /* 0x000000100800780c */ /* 0x040fe20003fa6070 */
[----:B--2---:R-:W-:Y:S01]  /*19580*/  @!P1 IMAD.MOV.U32 R17, RZ, RZ, R2 ;  /* 0x000000ffff119224 */ /* 0x004fe200078e0002 */
[----:B------:R-:W-:-:S03]  /*19590*/  ISETP.NE.AND P1, PT, R8, RZ, PT ;  /* 0x000000ff0800720c */ /* 0x000fc60003f25270 */
[----:B------:R-:W-:-:S10]  /*195a0*/  IMAD.MOV.U32 R13, RZ, RZ, R17 ;  /* 0x000000ffff0d7224 */ /* 0x000fd400078e0011 */
[----:B------:R-:W-:Y:S05]  /*195b0*/  WARPSYNC.COLLECTIVE R15, `(.L_x_11248) ;  /* 0x000000000f087348 */ /* 0x000fea0003c00000 */
[----:B------:R0:W1:Y:S02]  /*195c0*/  SHFL.UP P6, R14, R13, R12, R11 ;  /* 0x0400000c0d0e7389 */ /* 0x00006400000c000b */
[----:B01----:R-:W-:Y:S01]  /*195d0*/  ENDCOLLECTIVE ;  /* 0x000000000000791b */ /* 0x003fe20003800000 */
.L_x_11248:
[----:B------:R-:W-:Y:S01]  /*195e0*/  IMAD.MOV.U32 R12, RZ, RZ, 0x2 ;  /* 0x00000002ff0c7424 */ /* 0x000fe200078e00ff */
[----:B------:R-:W-:-:S05]  /*195f0*/  SEL R4, R14, RZ, P1 ;  /* 0x000000ff0e047207 */ /* 0x000fca0000800000 */
[----:B------:R-:W-:-:S04]  /*19600*/  IMAD.IADD R4, R17, 0x1, R4 ;  /* 0x0000000111047824 */ /* 0x000fc800078e0204 */
[----:B------:R-:W-:-:S07]  /*19610*/  IMAD.MOV.U32 R13, RZ, RZ, R4 ;  /* 0x000000ffff0d7224 */ /* 0x000fce00078e0004 */
[----:B------:R-:W-:Y:S05]  /*19620*/  WARPSYNC.COLLECTIVE R15, `(.L_x_11249) ;  /* 0x000000000f087348 */ /* 0x000fea0003c00000 */
[----:B------:R0:W1:Y:S02]  /*19630*/  SHFL.UP P6, R14, R13, R12, R11 ;  /* 0x0400000c0d0e7389 */ /* 0x00006400000c000b */
[----:B01----:R-:W-:Y:S01]  /*19640*/  ENDCOLLECTIVE ;  /* 0x000000000000791b */ /* 0x003fe20003800000 */
.L_x_11249:
[----:B------:R-:W-:Y:S01]  /*19650*/  IMAD.MOV.U32 R12, RZ, RZ, 0x4 ;  /* 0x00000004ff0c7424 */ /* 0x000fe200078e00ff */
[----:B------:R-:W-:-:S05]  /*19660*/  SEL R3, R14, RZ, P2 ;  /* 0x000000ff0e037207 */ /* 0x000fca0001000000 */
[----:B------:R-:W-:-:S04]  /*19670*/  IMAD.IADD R6, R4, 0x1, R3 ;  /* 0x0000000104067824 */ /* 0x000fc800078e0203 */
[----:B------:R-:W-:-:S07]  /*19680*/  IMAD.MOV.U32 R13, RZ, RZ, R6 ;  /* 0x000000ffff0d7224 */ /* 0x000fce00078e0006 */
[----:B------:R-:W-:Y:S05]  /*19690*/  WARPSYNC.COLLECTIVE R15, `(.L_x_11250) ;  /* 0x000000000f087348 */ /* 0x000fea0003c00000 */
[----:B------:R0:W1:Y:S02]  /*196a0*/  SHFL.UP P6, R14, R13, R12, R11 ;  /* 0x0400000c0d0e7389 */ /* 0x00006400000c000b */
[----:B01----:R-:W-:Y:S01]  /*196b0*/  ENDCOLLECTIVE ;  /* 0x000000000000791b */ /* 0x003fe20003800000 */
.L_x_11250:
[----:B------:R-:W-:Y:S01]  /*196c0*/  IMAD.MOV.U32 R12, RZ, RZ, 0x8 ;  /* 0x00000008ff0c7424 */ /* 0x000fe200078e00ff */
[----:B------:R-:W-:-:S05]  /*196d0*/  SEL R3, R14, RZ, P3 ;  /* 0x000000ff0e037207 */ /* 0x000fca0001800000 */
[----:B------:R-:W-:-:S04]  /*196e0*/  IMAD.IADD R2, R6, 0x1, R3 ;  /* 0x0000000106027824 */ /* 0x000fc800078e0203 */
[----:B------:R-:W-:-:S07]  /*196f0*/  IMAD.MOV.U32 R13, RZ, RZ, R2 ;  /* 0x000000ffff0d7224 */ /* 0x000fce00078e0002 */
[----:B------:R-:W-:Y:S05]  /*19700*/  WARPSYNC.COLLECTIVE R15, `(.L_x_11251) ;  /* 0x000000000f087348 */ /* 0x000fea0003c00000 */
[----:B------:R0:W1:Y:S02]  /*19710*/  SHFL.UP P6, R14, R13, R12, R11 ;  /* 0x0400000c0d0e7389 */ /* 0x00006400000c000b */
[----:B01----:R-:W-:Y:S01]  /*19720*/  ENDCOLLECTIVE ;  /* 0x000000000000791b */ /* 0x003fe20003800000 */
.L_x_11251:
[----:B------:R-:W-:Y:S01]  /*19730*/  IMAD.MOV.U32 R12, RZ, RZ, 0x10 ;  /* 0x00000010ff0c7424 */ /* 0x000fe200078e00ff */
[----:B------:R-:W-:-:S05]  /*19740*/  SEL R3, R14, RZ, P4 ;  /* 0x000000ff0e037207 */ /* 0x000fca0002000000 */
[----:B------:R-:W-:-:S04]  /*19750*/  IMAD.IADD R3, R2, 0x1, R3 ;  /* 0x0000000102037824 */ /* 0x000fc800078e0203 */
[----:B------:R-:W-:-:S07]  /*19760*/  IMAD.MOV.U32 R13, RZ, RZ, R3 ;  /* 0x000000ffff0d7224 */ /* 0x000fce00078e0003 */
[----:B------:R-:W-:Y:S05]  /*19770*/  WARPSYNC.COLLECTIVE R15, `(.L_x_11252) ;  /* 0x000000000f087348 */ /* 0x000fea0003c00000 */
[----:B------:R0:W1:Y:S02]  /*19780*/  SHFL.UP P6, R14, R13, R12, R11 ;  /* 0x0400000c0d0e7389 */ /* 0x00006400000c000b */
[----:B01----:R-:W-:Y:S01]  /*19790*/  ENDCOLLECTIVE ;  /* 0x000000000000791b */ /* 0x003fe20003800000 */
.L_x_11252:
        /* <DEDUP_REMOVED lines=8> */
.L_x_11253:
[----:B------:R-:W-:Y:S05]  /*19820*/  BRA `(.L_x_11254) ;  /* 0xffffffdc00b47947 */ /* 0x000fea000383ffff */
.L_x_11197:
        /* <DEDUP_REMOVED lines=8> */
.L_x_11256:
[----:B------:R-:W-:Y:S05]  /*198b0*/  BSYNC B0 ;  /* 0x0000000000007941 */ /* 0x000fea0003800000 */
.L_x_11255:
        /* <DEDUP_REMOVED lines=8> */
.L_x_11257:
[----:B------:R-:W-:Y:S01]  /*19940*/  IMAD.MOV.U32 R12, RZ, RZ, 0x4 ;  /* 0x00000004ff0c7424 */ /* 0x000fe200078e00ff */
[----:B------:R-:W-:-:S05]  /*19950*/  SEL R2, R14, RZ, P2 ;  /* 0x000000ff0e027207 */ /* 0x000fca0001000000 */
[----:B------:R-:W-:-:S04]  /*19960*/  IMAD.IADD R2, R13, 0x1, R2 ;  /* 0x000000010d027824 */ /* 0x000fc800078e0202 */
[----:B------:R-:W-:-:S07]  /*19970*/  IMAD.MOV.U32 R13, RZ, RZ, R2 ;  /* 0x000000ffff0d7224 */ /* 0x000fce00078e0002 */
[----:B------:R-:W-:Y:S05]  /*19980*/  WARPSYNC.COLLECTIVE R15, `(.L_x_11258) ;  /* 0x000000000f087348 */ /* 0x000fea0003c00000 */
[----:B------:R0:W1:Y:S02]  /*19990*/  SHFL.UP P6, R14, R13, R12, R11 ;  /* 0x0400000c0d0e7389 */ /* 0x00006400000c000b */
[----:B01----:R-:W-:Y:S01]  /*199a0*/  ENDCOLLECTIVE ;  /* 0x000000000000791b */ /* 0x003fe20003800000 */
.L_x_11258:
[----:B------:R-:W-:Y:S01]  /*199b0*/  IMAD.MOV.U32 R12, RZ, RZ, 0x8 ;  /* 0x00000008ff0c7424 */ /* 0x000fe200078e00ff */
[----:B------:R-:W-:-:S05]  /*199c0*/  SEL R3, R14, RZ, P3 ;  /* 0x000000ff0e037207 */ /* 0x000fca0001800000 */
[----:B------:R-:W-:-:S04]  /*199d0*/  IMAD.IADD R3, R2, 0x1, R3 ;  /* 0x0000000102037824 */ /* 0x000fc800078e0203 */
[----:B------:R-:W-:-:S07]  /*199e0*/  IMAD.MOV.U32 R13, RZ, RZ, R3 ;  /* 0x000000ffff0d7224 */ /* 0x000fce00078e0003 */
[----:B------:R-:W-:Y:S05]  /*199f0*/  WARPSYNC.COLLECTIVE R15, `(.L_x_11259) ;  /* 0x000000000f087348 */ /* 0x000fea0003c00000 */
[----:B------:R0:W1:Y:S02]  /*19a00*/  SHFL.UP P6, R14, R13, R12, R11 ;  /* 0x0400000c0d0e7389 */ /* 0x00006400000c000b */
[----:B01----:R-:W-:Y:S01]  /*19a10*/  ENDCOLLECTIVE ;  /* 0x000000000000791b */ /* 0x003fe20003800000 */
.L_x_11259:
[----:B------:R-:W-:Y:S01]  /*19a20*/  IMAD.MOV.U32 R12, RZ, RZ, 0x10 ;  /* 0x00000010ff0c7424 */ /* 0x000fe200078e00ff */
[----:B------:R-:W-:-:S05]  /*19a30*/  SEL R4, R14, RZ, P4 ;  /* 0x000000ff0e047207 */ /* 0x000fca0002000000 */
[----:B------:R-:W-:-:S04]  /*19a40*/  IMAD.IADD R4, R3, 0x1, R4 ;  /* 0x0000000103047824 */ /* 0x000fc800078e0204 */
[----:B------:R-:W-:-:S07]  /*19a50*/  IMAD.MOV.U32 R13, RZ, RZ, R4 ;  /* 0x000000ffff0d7224 */ /* 0x000fce00078e0004 */
[----:B------:R-:W-:Y:S05]  /*19a60*/  WARPSYNC.COLLECTIVE R15, `(.L_x_11260) ;  /* 0x000000000f087348 */ /* 0x000fea0003c00000 */
[----:B------:R0:W1:Y:S02]  /*19a70*/  SHFL.UP P6, R14, R13, R12, R11 ;  /* 0x0400000c0d0e7389 */ /* 0x00006400000c000b */
[----:B01----:R-:W-:Y:S01]  /*19a80*/  ENDCOLLECTIVE ;  /* 0x000000000000791b */ /* 0x003fe20003800000 */
.L_x_11260:
        /* <DEDUP_REMOVED lines=8> */
.L_x_11261:
[----:B------:R-:W-:Y:S05]  /*19b10*/  BRA `(.L_x_11262) ;  /* 0xffffffdc00947947 */ /* 0x000fea000383ffff */
.L_x_11199:
[----:B------:R-:W-:Y:S01]  /*19b20*/  BSSY B0, `(.L_x_11263) ;  /* 0x0000006000007945 */ /* 0x000fe20003800000 */
[----:B------:R-:W-:Y:S01]  /*19b30*/  PLOP3.LUT P6, PT, P6, PT, PT, 0x8, 0x0 ;  /* 0x000000000000781c */ /* 0x000fe200037ce170 */
[----:B------:R-:W-:-:S12]  /*19b40*/  IMAD.MOV.U32 R15, RZ, RZ, -0x1 ;  /* 0xffffffffff0f7424 */ /* 0x000fd800078e00ff */
[----:B012---:R-:W-:Y:S05]  /*19b50*/  WARPSYNC.COLLECTIVE R15, `(.L_x_11264) ;  /* 0x000000000f087348 */ /* 0x007fea0003c00000 */
[----:B------:R-:W-:Y:S01]  /*19b60*/  VOTE.ANY R14, PT, P6 ;  /* 0x00000000000e7806 */ /* 0x000fe200030e0100 */
[----:B012---:R-:W-:Y:S06]  /*19b70*/  ENDCOLLECTIVE ;  /* 0x000000000000791b */ /* 0x007fec0003800000 */
.L_x_11264:
[----:B------:R-:W-:Y:S05]  /*19b80*/  BSYNC B0 ;  /* 0x0000000000007941 */ /* 0x000fea0003800000 */
.L_x_11263:
        /* <DEDUP_REMOVED lines=9> */
.L_x_11265:
[----:B------:R-:W-:Y:S01]  /*19c20*/  IMAD.MOV.U32 R17, RZ, RZ, R14 ;  /* 0x000000ffff117224 */ /* 0x000fe200078e000e */
[----:B------:R-:W-:Y:S06]  /*19c30*/  BRA `(.L_x_11266) ;  /* 0xffffffdc00847947 */ /* 0x000fec000383ffff */
.L_x_11201:
[----:B------:R-:W-:Y:S01]  /*19c40*/  BSSY B0, `(.L_x_11267) ;  /* 0x0000007000007945 */ /* 0x000fe20003800000 */
[----:B------:R-:W-:Y:S02]  /*19c50*/  IMAD.MOV.U32 R13, RZ, RZ, R3 ;  /* 0x000000ffff0d7224 */ /* 0x000fe400078e0003 */
[----:B------:R-:W-:Y:S02]  /*19c60*/  IMAD.MOV.U32 R11, RZ, RZ, 0x1f ;  /* 0x0000001fff0b7424 */ /* 0x000fe400078e00ff */
[----:B------:R-:W-:-:S07]  /*19c70*/  IMAD.MOV.U32 R15, RZ, RZ, -0x1 ;  /* 0xffffffffff0f7424 */ /* 0x000fce00078e00ff */
[----:B01234-:R-:W-:Y:S05]  /*19c80*/  WARPSYNC.COLLECTIVE R15, `(.L_x_11268) ;  /* 0x000000000f087348 */ /* 0x01ffea0003c00000 */
[----:B------:R0:W0:Y:S02]  /*19c90*/  SHFL.IDX P6, R14, R13, R12, R11 ;  /* 0x0000000c0d0e7389 */ /* 0x00002400000c000b */
[----:B01234-:R-:W-:Y:S01]  /*19ca0*/  ENDCOLLECTIVE ;  /* 0x000000000000791b */ /* 0x01ffe20003800000 */
.L_x_11268:
[----:B------:R-:W-:Y:S05]  /*19cb0*/  BSYNC B0 ;  /* 0x0000000000007941 */ /* 0x000fea0003800000 */
.L_x_11267:
[----:B------:R-:W-:Y:S05]  /*19cc0*/  BRA `(.L_x_11200) ;  /* 0xffffffdc007c7947 */ /* 0x000fea000383ffff */
.L_x_11205:
[----:B0-----:R0:W1:Y:S02]  /*19cd0*/  SYNCS.PHASECHK.TRANS64.TRYWAIT P0, [R9+URZ+0x2d820], R0 ;  /* 0x02d82000090075a7 */ /* 0x001064000800017f */
[----:B-1----:R-:W-:Y:S05]  /*19ce0*/  @!P0 NANOSLEEP.SYNCS 0x989680 ;  /* 0x009896800000895d */ /* 0x002fea0003900000 */
[----:B------:R-:W1:Y:S02]  /*19cf0*/  @!P0 SYNCS.PHASECHK.TRANS64 P0, [R9+URZ+0x2d820], R0 ;  /* 0x02d82000090085a7 */ /* 0x000e64000800007f */
[----:B-1----:R-:W-:Y:S05]  /*19d00*/  @!P0 BRA `(.L_x_11205) ;  /* 0xfffffffc00f08947 */ /* 0x002fea000383ffff */
[----:B------:R-:W-:Y:S05]  /*19d10*/  BRA `(.L_x_11269) ;  /* 0xffffffe000f47947 */ /* 0x000fea000383ffff */
.L_x_11206:
        /* <DEDUP_REMOVED lines=8> */
[----:B0-2-4-:R-:W-:Y:S05]  /*19da0*/  WARPSYNC.COLLECTIVE R15, `(.L_x_11271) ;  /* 0x000000000f087348 */ /* 0x015fea0003c00000 */
[----:B------:R1:W3:Y:S02]  /*19db0*/  SHFL.IDX P6, R14, R13, R12, R11 ;  /* 0x0000000c0d0e7389 */ /* 0x0002e400000c000b */
[----:B01234-:R-:W-:Y:S01]  /*19dc0*/  ENDCOLLECTIVE ;  /* 0x000000000000791b */ /* 0x01ffe20003800000 */
.L_x_11271:
[----:B------:R-:W-:Y:S05]  /*19dd0*/  BSYNC B0 ;  /* 0x0000000000007941 */ /* 0x000fea0003800000 */
.L_x_11270:
[----:B------:R-:W-:Y:S05]  /*19de0*/  BRA `(.L_x_11272) ;  /* 0xffffffe000dc7947 */ /* 0x000fea000383ffff */
.L_x_11209:
[----:B------:R-:W-:Y:S01]  /*19df0*/  BSSY B1, `(.L_x_11273) ;  /* 0x0000006000017945 */ /* 0x000fe20003800000 */
[----:B------:R-:W-:-:S07]  /*19e00*/  IMAD.MOV.U32 R15, RZ, RZ, -0x1 ;  /* 0xffffffffff0f7424 */ /* 0x000fce00078e00ff */
[----:B0-2-4-:R-:W-:Y:S05]  /*19e10*/  WARPSYNC.COLLECTIVE R15, `(.L_x_11274) ;  /* 0x000000000f0c7348 */ /* 0x015fea0003c00000 */
[----:B------:R-:W-:Y:S02]  /*19e20*/  ELECT P6, UR62, PT ;  /* 0x00000000003e782f */ /* 0x000fe400038c0000 */
[----:B------:R-:W-:Y:S01]  /*19e30*/  MOV R14, UR62 ;  /* 0x0000003e000e7c02 */ /* 0x000fe20008000f00 */
[----:B0-2-4-:R-:W-:Y:S10]  /*19e40*/  ENDCOLLECTIVE ;  /* 0x000000000000791b */ /* 0x015ff40003800000 */
.L_x_11274:
[----:B------:R-:W-:Y:S05]  /*19e50*/  BSYNC B1 ;  /* 0x0000000000017941 */ /* 0x000fea0003800000 */
.L_x_11273:
[----:B------:R-:W-:Y:S05]  /*19e60*/  BRA `(.L_x_11275) ;  /* 0xffffffe000d47947 */ /* 0x000fea000383ffff */
.L_x_11211:
[----:B0-----:R0:W1:Y:S02]  /*19e70*/  SYNCS.PHASECHK.TRANS64.TRYWAIT P0, [R5+URZ], R4 ;  /* 0x00000004050075a7 */ /* 0x001064000800017f */
[----:B-1----:R-:W-:Y:S05]  /*19e80*/  @!P0 NANOSLEEP.SYNCS 0x989680 ;  /* 0x009896800000895d */ /* 0x002fea0003900000 */
[----:B------:R-:W1:Y:S02]  /*19e90*/  @!P0 SYNCS.PHASECHK.TRANS64 P0, [R5+URZ], R4 ;  /* 0x00000004050085a7 */ /* 0x000e64000800007f */
[----:B-1----:R-:W-:Y:S05]  /*19ea0*/  @!P0 BRA `(.L_x_11211) ;  /* 0xfffffffc00f08947 */ /* 0x002fea000383ffff */
[----:B------:R-:W-:Y:S05]  /*19eb0*/  BRA `(.L_x_11276) ;  /* 0xffffffe400087947 */ /* 0x000fea000383ffff */
.L_x_11212:
[----:B-1----:R1:W3:Y:S02]  /*19ec0*/  SYNCS.PHASECHK.TRANS64.TRYWAIT P0, [R3+URZ], R2 ;  /* 0x00000002030075a7 */ /* 0x0022e4000800017f */
[----:B---3--:R-:W-:Y:S05]  /*19ed0*/  @!P0 NANOSLEEP.SYNCS 0x989680 ;  /* 0x009896800000895d */ /* 0x008fea0003900000 */
[----:B------:R-:W3:Y:S02]  /*19ee0*/  @!P0 SYNCS.PHASECHK.TRANS64 P0, [R3+URZ], R2 ;  /* 0x00000002030085a7 */ /* 0x000ee4000800007f */
[----:B---3--:R-:W-:Y:S05]  /*19ef0*/  @!P0 BRA `(.L_x_11212) ;  /* 0xfffffffc00f08947 */ /* 0x008fea000383ffff */
[----:B------:R-:W-:Y:S05]  /*19f00*/  BRA `(.L_x_11277) ;  /* 0xffffffe000fc7947 */ /* 0x000fea000383ffff */
.L_x_11214:
[----:B---3--:R3:W0:Y:S02]  /*19f10*/  SYNCS.PHASECHK.TRANS64.TRYWAIT P0, [R23+URZ], R4 ;  /* 0x00000004170075a7 */ /* 0x008624000800017f */
[----:B0-----:R-:W-:Y:S05]  /*19f20*/  @!P0 NANOSLEEP.SYNCS 0x989680 ;  /* 0x009896800000895d */ /* 0x001fea0003900000 */
[----:B------:R-:W0:Y:S02]  /*19f30*/  @!P0 SYNCS.PHASECHK.TRANS64 P0, [R23+URZ], R4 ;  /* 0x00000004170085a7 */ /* 0x000e24000800007f */
[----:B0-----:R-:W-:Y:S05]  /*19f40*/  @!P0 BRA `(.L_x_11214) ;  /* 0xfffffffc00f08947 */ /* 0x001fea000383ffff */
[----:B------:R-:W-:Y:S05]  /*19f50*/  BRA `(.L_x_11278) ;  /* 0xffffffe400007947 */ /* 0x000fea000383ffff */
.L_x_11279:
        /* <DEDUP_REMOVED lines=10> */
.L_x_15327:


//--------------------- .text._ZN7cutlass13device_kernelIN5flash11enable_sm90INS1_16FlashAttnFwdSm90INS1_25CollectiveMainloopFwdSm90ILi2EN4cute5tupleIJNS5_1CILi1EEES8_S8_EEENS6_IJNS7_ILi192EEENS7_ILi128EEENS7_ILi96EEEEEELi96ENS_6half_tEfNS_4arch4Sm90ELb0ELb1ELb1ELb1ELb0ELb1ELb0ELb0ELb1ELb1ELb0ELb0EEENS1_21CollectiveEpilogueFwdINS6_IJSA_SC_SB_EEES9_SE_SG_Li384ELb1ELb1ELb0ELb0EEENS1_36VarlenDynamicPersistentTileSchedulerILi192ELi128ELi384ELi128ELb0ELb1ELb1ELb1ELb0ELb1EEEEEEEEEvNT_6ParamsE --------------------------
	.section	.text._ZN7cutlass13device_kernelIN5flash11enable_sm90INS1_16FlashAttnFwdSm90INS1_25CollectiveMainloopFwdSm90ILi2EN4cute5tupleIJNS5_1CILi1EEES8_S8_EEENS6_IJNS7_ILi192EEENS7_ILi128EEENS7_ILi96EEEEEELi96ENS_6half_tEfNS_4arch4Sm90ELb0ELb1ELb1ELb1ELb0ELb1ELb0ELb0ELb1ELb1ELb0ELb0EEENS1_21CollectiveEpilogueFwdINS6_IJSA_SC_SB_EEES9_SE_SG_Li384ELb1ELb1ELb0ELb0EEENS1_36VarlenDynamicPersistentTileSchedulerILi192ELi128ELi384ELi128ELb0ELb1ELb1ELb1ELb0ELb1EEEEEEEEEvNT_6ParamsE,"ax",@progbits
	.align	128
.text._ZN7cutlass13device_kernelIN5flash11enable_sm90INS1_16FlashAttnFwdSm90INS1_25CollectiveMainloopFwdSm90ILi2EN4cute5tupleIJNS5_1CILi1EEES8_S8_EEENS6_IJNS7_ILi192EEENS7_ILi128EEENS7_ILi96EEEEEELi96ENS_6half_tEfNS_4arch4Sm90ELb0ELb1ELb1ELb1ELb0ELb1ELb0ELb0ELb1ELb1ELb0ELb0EEENS1_21CollectiveEpilogueFwdINS6_IJSA_SC_SB_EEES9_SE_SG_Li384ELb1ELb1ELb0ELb0EEENS1_36VarlenDynamicPersistentTileSchedulerILi192ELi128ELi384ELi128ELb0ELb1ELb1ELb1ELb0ELb1EEEEEEEEEvNT_6ParamsE:
        .type           _ZN7cutlass13device_kernelIN5flash11enable_sm90INS1_16FlashAttnFwdSm90INS1_25CollectiveMainloopFwdSm90ILi2EN4cute5tupleIJNS5_1CILi1EEES8_S8_EEENS6_IJNS7_ILi192EEENS7_ILi128EEENS7_ILi96EEEEEELi96ENS_6half_tEfNS_4arch4Sm90ELb0ELb1ELb1ELb1ELb0ELb1ELb0ELb0ELb1ELb1ELb0ELb0EEENS1_21CollectiveEpilogueFwdINS6_IJSA_SC_SB_EEES9_SE_SG_Li384ELb1ELb1ELb0ELb0EEENS1_36VarlenDynamicPersistentTileSchedulerILi192ELi128ELi384ELi128ELb0ELb1ELb1ELb1ELb0ELb1EEEEEEEEEvNT_6ParamsE,@function
        .size           _ZN7cutlass13device_kernelIN5flash11enable_sm90INS1_16FlashAttnFwdSm90INS1_25CollectiveMainloopFwdSm90ILi2EN4cute5tupleIJNS5_1CILi1EEES8_S8_EEENS6_IJNS7_ILi192EEENS7_ILi128EEENS7_ILi96EEEEEELi96ENS_6half_tEfNS_4arch4Sm90ELb0ELb1ELb1ELb1ELb0ELb1ELb0ELb0ELb1ELb1ELb0ELb0EEENS1_21CollectiveEpilogueFwdINS6_IJSA_SC_SB_EEES9_SE_SG_Li384ELb1ELb1ELb0ELb0EEENS1_36VarlenDynamicPersistentTileSchedulerILi192ELi128ELi384ELi128ELb0ELb1ELb1ELb1ELb0ELb1EEEEEEEEEvNT_6ParamsE,(.L_x_15328 - _ZN7cutlass13device_kernelIN5flash11enable_sm90INS1_16FlashAttnFwdSm90INS1_25CollectiveMainloopFwdSm90ILi2EN4cute5tupleIJNS5_1CILi1EEES8_S8_EEENS6_IJNS7_ILi192EEENS7_ILi128EEENS7_ILi96EEEEEELi96ENS_6half_tEfNS_4arch4Sm90ELb0ELb1ELb1ELb1ELb0ELb1ELb0ELb0ELb1ELb1ELb0ELb0EEENS1_21CollectiveEpilogueFwdINS6_IJSA_SC_SB_EEES9_SE_SG_Li384ELb1ELb1ELb0ELb0EEENS1_36VarlenDynamicPersistentTileSchedulerILi192ELi128ELi384ELi128ELb0ELb1ELb1ELb1ELb0ELb1EEEEEEEEEvNT_6ParamsE)
        .other          _ZN7cutlass13device_kernelIN5flash11enable_sm90INS1_16FlashAttnFwdSm90INS1_25CollectiveMainloopFwdSm90ILi2EN4cute5tupleIJNS5_1CILi1EEES8_S8_EEENS6_IJNS7_ILi192EEENS7_ILi128EEENS7_ILi96EEEEEELi96ENS_6half_tEfNS_4arch4Sm90ELb0ELb1ELb1ELb1ELb0ELb1ELb0ELb0ELb1ELb1ELb0ELb0EEENS1_21CollectiveEpilogueFwdINS6_IJSA_SC_SB_EEES9_SE_SG_Li384ELb1ELb1ELb0ELb0EEENS1_36VarlenDynamicPersistentTileSchedulerILi192ELi128ELi384ELi128ELb0ELb1ELb1ELb1ELb0ELb1EEEEEEEEEvNT_6ParamsE,@"STO_CUDA_ENTRY STV_DEFAULT"
_ZN7cutlass13device_kernelIN5flash11enable_sm90INS1_16FlashAttnFwdSm90INS1_25CollectiveMainloopFwdSm90ILi2EN4cute5tupleIJNS5_1CILi1EEES8_S8_EEENS6_IJNS7_ILi192EEENS7_ILi128EEENS7_ILi96EEEEEELi96ENS_6half_tEfNS_4arch4Sm90ELb0ELb1ELb1ELb1ELb0ELb1ELb0ELb0ELb1ELb1ELb0ELb0EEENS1_21CollectiveEpilogueFwdINS6_IJSA_SC_SB_EEES9_SE_SG_Li384ELb1ELb1ELb0ELb0EEENS1_36VarlenDynamicPersistentTileSchedulerILi192ELi128ELi384ELi128ELb0ELb1ELb1ELb1ELb0ELb1EEEEEEEEEvNT_6ParamsE:
        /* <DEDUP_REMOVED lines=24> */
.L_x_11281:
[----:B------:R-:W-:Y:S05]  /*0180*/  BSYNC B0 ;  /* 0x0000000000007941 */ /* 0x000fea0003800000 */
.L_x_11280:
        /* <DEDUP_REMOVED lines=41> */
.L_x_11282:
        /* <DEDUP_REMOVED lines=22> */
.L_x_11283:
        /* <DEDUP_REMOVED lines=18> */
.L_x_11284:
        /* <DEDUP_REMOVED lines=22> */
.L_x_11285:
        /* <DEDUP_REMOVED lines=22> */
.L_x_11286:
[----:B------:R-:W-:Y:S01]  /*0960*/  PLOP3.LUT P0, PT, PT, PT, UP0, 0x80, 0x0 ;  /* 0x000000000000781c */ /* 0x000fe20003f0f008 */
[----:B------:R-:W-:Y:S01]  /*0970*/  UMOV UR36, 0x1 ;  /* 0x0000000100247882 */ /* 0x000fe20000000000 */
[----:B------:R-:W-:Y:S01]  /*0980*/  NOP ;  /* 0x0000000000007918 */ /* 0x000fe20000000000 */
[----:B------:R-:W-:Y:S01]  /*0990*/  USEL UR36, UR36, 0x2, !UP0 ;  /* 0x0000000224247887 */ /* 0x000fe2000c000000 */
[----:B------:R-:W-:Y:S01]  /*09a0*/  BSSY B9, `(.L_x_11287) ;  /* 0x000239e000097945 */ /* 0x000fe20003800000 */
[----:B------:R-:W-:Y:S01]  /*09b0*/  ULDC.64 UR40, c[0x0][0x208] ;  /* 0x0000820000287ab9 */ /* 0x000fe20000000a00 */
[----:B012-4-:R-:W-:Y:S07]  /*09c0*/  BAR.SYNC.DEFER_BLOCKING 0x0 ;  /* 0x0000000000007b1d */ /* 0x017fee0000010000 */
[----:B------:R-:W-:Y:S05]  /*09d0*/  @!P0 BRA `(.L_x_11288) ;  /* 0x000001b8000c8947 */ /* 0x000fea0003800000 */
.L_x_11289:
[----:B------:R-:W-:-:S08]  /*09e0*/  NOP ;  /* 0x0000000000007918 */ /* 0x000fd00000000000 */
[----:B------:R-:W0:Y:S02]  /*09f0*/  USETMAXREG.TRY_ALLOC.CTAPOOL UP0, 0xa0 ;  /* 0x000000a0000079c8 */ /* 0x000e240008000600 */
[----:B0-----:R-:W-:-:S13]  /*0a00*/  PLOP3.LUT P0, PT, PT, PT, UP0, 0x80, 0x0 ;  /* 0x000000000000781c */ /* 0x001fda0003f0f008 */
[----:B------:R-:W-:Y:S05]  /*0a10*/  @!P0 BRA `(.L_x_11289) ;  /* 0xfffffffc00f08947 */ /* 0x000fea000383ffff */
[----:B------:R-:W0:Y:S01]  /*0a20*/  S2R R0, SR_TID.X ;  /* 0x0000000000007919 */ /* 0x000e220000002100 */
[----:B------:R-:W1:Y:S01]  /*0a30*/  S2UR UR5, SR_CgaCtaId ;  /* 0x00000000000579c3 */ /* 0x000e620000008800 */
[----:B------:R-:W-:Y:S01]  /*0a40*/  UMOV UR4, 0x400 ;  /* 0x0000040000047882 */ /* 0x000fe20000000000 */
[----:B------:R-:W-:-:S06]  /*0a50*/  LOP3.LUT R23, R23, 0xdfffffff, RZ, 0xc0, !PT ;  /* 0xdfffffff17177812 */ /* 0x000fcc00078ec0ff */
[----:B------:R-:W-:Y:S06]  /*0a60*/  BAR.ARV 0x8, 0x200 ;  /* 0x0208000000007b1d */ /* 0x000fec0000002000 */
[----:B-1----:R-:W-:-:S06]  /*0a70*/  ULEA UR4, UR5, UR4, 0x18 ;  /* 0x0000000405047291 */ /* 0x002fcc000f8ec03f */
[----:B------:R-:W-:Y:S01]  /*0a80*/  IMAD.U32 R2, RZ, RZ, UR4 ;  /* 0x00000004ff027e24 */ /* 0x000fe2000f8e00ff */
[----:B0-----:R-:W-:Y:S01]  /*0a90*/  SHF.R.U32.HI R0, RZ, 0x7, R0 ;  /* 0x00000007ff007819 */ /* 0x001fe20000011600 */
[----:B------:R-:W-:-:S03]  /*0aa0*/  ULDC UR4, c[0x0][0xc3c] ;  /* 0x00030f0000047ab9 */ /* 0x000fc60000000800 */
[----:B------:R-:W-:-:S13]  /*0ab0*/  ISETP.NE.AND P0, PT, R0, 0x1, PT ;  /* 0x000000010000780c */ /* 0x000fda0003f05270 */
[----:B------:R-:W-:Y:S01]  /*0ac0*/  @P0 LOP3.LUT R23, R23, 0x20000000, RZ, 0xfc, !PT ;  /* 0x2000000017170812 */ /* 0x000fe200078efcff */
[----:B------:R-:W-:Y:S08]  /*0ad0*/  @!P0 BAR.ARV 0x9, 0x100 ;  /* 0x0244000000008b1d */ /* 0x000ff00000002000 */
[----:B------:R-:W-:Y:S06]  /*0ae0*/  BAR.SYNC.DEFER_BLOCKING 0x5, 0x200 ;  /* 0x0148000000007b1d */ /* 0x000fec0000010000 */
[----:B------:R-:W0:Y:S02]  /*0af0*/  LDS.128 R72, [R2+0x2d8d0] ;  /* 0x02d8d00002487984 */ /* 0x000e240000000c00 */
[----:B------:R-:W-:Y:S06]  /*0b00*/  BAR.ARV 0x4, 0x200 ;  /* 0x0108000000007b1d */ /* 0x000fec0000002000 */
[----:B0-----:R-:W-:-:S13]  /*0b10*/  ISETP.GE.AND P0, PT, R75, UR4, PT ;  /* 0x000000044b007c0c */ /* 0x001fda000bf06270 */
[----:B------:R-:W-:Y:S05]  /*0b20*/  @P0 BRA `(.L_x_11290) ;  /* 0x0000023800140947 */ /* 0x000fea0003800000 */
[----:B------:R-:W0:Y:S01]  /*0b30*/  S2R R0, SR_TID.X ;  /* 0x0000000000007919 */ /* 0x000e220000002100 */
[----:B------:R-:W-:Y:S01]  /*0b40*/  R2UR UR38, R2 ;  /* 0x00000000022672ca */ /* 0x000fe200000e0000 */
[----:B------:R-:W-:Y:S01]  /*0b50*/  IMAD.MOV.U32 R141, RZ, RZ, 0x40 ;  /* 0x00000040ff8d7424 */ /* 0x000fe200078e00ff */
[----:B------:R-:W-:Y:S01]  /*0b60*/  ULOP3.LUT UR37, UR36, 0x1, URZ, 0xfc, !UPT ;  /* 0x0000000124257892 */ /* 0x000fe2000f8efc3f */
[----:B------:R-:W-:-:S10]  /*0b70*/  IMAD.MOV.U32 R154, RZ, RZ, RZ ;  /* 0x000000ffff9a7224 */ /* 0x000fd400078e00ff */
[----:B------:R-:W-:Y:S01]  /*0b80*/  UIADD3 UR38, UR38, 0xc400, URZ ;  /* 0x0000c40026267890 */ /* 0x000fe2000fffe03f */
[----:B0-----:R-:W-:-:S05]  /*0b90*/  VIADD R13, R0, 0xffffff80 ;  /* 0xffffff80000d7836 */ /* 0x001fca0000000000 */
[----:B------:R-:W-:Y:S02]  /*0ba0*/  SHF.R.S32.HI R0, RZ, 0x1f, R13 ;  /* 0x0000001fff007819 */ /* 0x000fe4000001140d */
[-C--:B------:R-:W-:Y:S02]  /*0bb0*/  LEA.HI R6, R13, R13.reuse, RZ, 0x1 ;  /* 0x0000000d0d067211 */ /* 0x080fe400078f08ff */
[CC--:B------:R-:W-:Y:S02]  /*0bc0*/  LEA.HI R8, R0.reuse, R13.reuse, RZ, 0x2 ;  /* 0x0000000d00087211 */ /* 0x0c0fe400078f10ff */
[----:B------:R-:W-:Y:S02]  /*0bd0*/  LEA.HI R4, R0, R13, RZ, 0x4 ;  /* 0x0000000d00047211 */ /* 0x000fe400078f20ff */
[----:B------:R-:W-:Y:S02]  /*0be0*/  SHF.R.S32.HI R19, RZ, 0x1, R6 ;  /* 0x00000001ff137819 */ /* 0x000fe40000011406 */
[----:B------:R-:W-:-:S02]  /*0bf0*/  LOP3.LUT R7, R6, 0xfffffffe, RZ, 0xc0, !PT ;  /* 0xfffffffe06077812 */ /* 0x000fc400078ec0ff */
[----:B------:R-:W-:Y:S02]  /*0c00*/  LOP3.LUT R10, R8, 0xfffffffc, RZ, 0xc0, !PT ;  /* 0xfffffffc080a7812 */ /* 0x000fe400078ec0ff */
[----:B------:R-:W-:Y:S01]  /*0c10*/  SHF.R.S32.HI R5, RZ, 0x4, R4 ;  /* 0x00000004ff057819 */ /* 0x000fe20000011404 */
[C---:B------:R-:W-:Y:S01]  /*0c20*/  IMAD.IADD R7, R13.reuse, 0x1, -R7 ;  /* 0x000000010d077824 */ /* 0x040fe200078e0a07 */
[----:B------:R-:W-:Y:S01]  /*0c30*/  LEA.HI R9, R6, R19, RZ, 0x1 ;  /* 0x0000001306097211 */ /* 0x000fe200078f08ff */
[----:B------:R-:W-:Y:S01]  /*0c40*/  IMAD.IADD R11, R13, 0x1, -R10 ;  /* 0x000000010d0b7824 */ /* 0x000fe200078e0a0a */
[----:B------:R-:W-:Y:S01]  /*0c50*/  LEA.HI R6, R4, R5, RZ, 0x1 ;  /* 0x0000000504067211 */ /* 0x000fe200078f08ff */
[----:B------:R-:W-:Y:S01]  /*0c60*/  IMAD.SHL.U32 R24, R7, 0x4, RZ ;  /* 0x0000000407187824 */ /* 0x000fe200078e00ff */
[----:B------:R-:W-:Y:S01]  /*0c70*/  LOP3.LUT R10, R9, 0x7fffffe, RZ, 0xc0, !PT ;  /* 0x07fffffe090a7812 */ /* 0x000fe200078ec0ff */
[----:B------:R-:W-:Y:S01]  /*0c80*/  IMAD.SHL.U32 R136, R7, 0x8, RZ ;  /* 0x0000000807887824 */ /* 0x000fe200078e00ff */
[----:B------:R-:W-:Y:S01]  /*0c90*/  LOP3.LUT R6, R6, 0x1ffffffe, RZ, 0xc0, !PT ;  /* 0x1ffffffe06067812 */ /* 0x000fe200078ec0ff */
[----:B------:R-:W-:Y:S01]  /*0ca0*/  VIADD R14, R24, 0x20 ;  /* 0x00000020180e7836 */ /* 0x000fe20000000000 */
[----:B------:R-:W-:Y:S01]  /*0cb0*/  LEA.HI R9, R11, R11, RZ, 0x1 ;  /* 0x0000000b0b097211 */ /* 0x000fe200078f08ff */
[----:B------:R-:W-:Y:S01]  /*0cc0*/  IMAD.IADD R10, R19, 0x1, -R10 ;  /* 0x00000001130a7824 */ /* 0x000fe200078e0a0a */
[----:B------:R-:W-:Y:S01]  /*0cd0*/  LEA.HI R3, R0, R13, RZ, 0x7 ;  /* 0x0000000d00037211 */ /* 0x000fe200078f38ff */
[----:B------:R-:W-:Y:S01]  /*0ce0*/  IMAD.IADD R6, R5, 0x1, -R6 ;  /* 0x0000000105067824 */ /* 0x000fe200078e0a06 */
[----:B------:R-:W-:Y:S01]  /*0cf0*/  LOP3.LUT R12, R9, 0x1ffffffe, RZ, 0xc0, !PT ;  /* 0x1ffffffe090c7812 */ /* 0x000fe200078ec0ff */
[----:B------:R-:W-:Y:S01]  /*0d00*/  IMAD R18, R5, 0x8, R10 ;  /* 0x0000000805127824 */ /* 0x000fe200078e020a */
[----:B------:R-:W-:Y:S01]  /*0d10*/  LOP3.LUT R4, R4, 0xfffffff0, RZ, 0xc0, !PT ;  /* 0xfffffff004047812 */ /* 0x000fe200078ec0ff */
[----:B------:R-:W-:Y:S01]  /*0d20*/  IMAD.IADD R9, R24, 0x1, R14 ;  /* 0x0000000118097824 */ /* 0x000fe200078e020e */
[----:B------:R-:W-:Y:S01]  /*0d30*/  LOP3.LUT R5, R3, 0xffffff80, RZ, 0xc0, !PT ;  /* 0xffffff8003057812 */ /* 0x000fe200078ec0ff */
[----:B------:R-:W-:Y:S01]  /*0d40*/  STL [R1], R24 ;  /* 0x0000001801007387 */ /* 0x000fe20000100800 */
[----:B------:R-:W-:Y:S01]  /*0d50*/  SHF.R.S32.HI R22, RZ, 0x7, R3 ;  /* 0x00000007ff167819 */ /* 0x000fe20000011403 */
[C---:B------:R-:W-:Y:S01]  /*0d60*/  IMAD.IADD R4, R13.reuse, 0x1, -R4 ;  /* 0x000000010d047824 */ /* 0x040fe200078e0a04 */
[----:B------:R-:W-:Y:S01]  /*0d70*/  SHF.R.S32.HI R10, RZ, 0x1f, R9 ;  /* 0x0000001fff0a7819 */ /* 0x000fe20000011409 */
[----:B------:R-:W-:Y:S01]  /*0d80*/  IMAD.IADD R20, R13, 0x1, -R5 ;  /* 0x000000010d147824 */ /* 0x000fe200078e0a05 */
[----:B------:R-:W-:Y:S01]  /*0d90*/  SHF.R.S32.HI R21, RZ, 0x2, R8 ;  /* 0x00000002ff157819 */ /* 0x000fe20000011408 */
[----:B------:R0:W-:Y:S01]  /*0da0*/  STL [R1+0x28], R14 ;  /* 0x0000280e01007387 */ /* 0x0001e20000100800 */
[-C--:B------:R-:W-:Y:S01]  /*0db0*/  LEA.HI R15, R10, R9.reuse, RZ, 0x3 ;  /* 0x000000090a0f7211 */ /* 0x080fe200078f18ff */
[----:B------:R-:W-:Y:S01]  /*0dc0*/  IMAD.SHL.U32 R6, R6, 0x8, RZ ;  /* 0x0000000806067824 */ /* 0x000fe200078e00ff */
[----:B------:R-:W-:-:S02]  /*0dd0*/  LEA.HI R16, R10, R9, RZ, 0x5 ;  /* 0x000000090a107211 */ /* 0x000fc400078f28ff */
[----:B------:R-:W-:Y:S02]  /*0de0*/  SHF.R.S32.HI R3, RZ, 0x1f, R4 ;  /* 0x0000001fff037819 */ /* 0x000fe40000011404 */
[----:B------:R-:W-:Y:S02]  /*0df0*/  SHF.R.S32.HI R10, RZ, 0x1f, R20 ;  /* 0x0000001fff0a7819 */ /* 0x000fe40000011414 */
[----:B------:R-:W-:Y:S01]  /*0e00*/  SHF.R.S32.HI R8, RZ, 0x1f, R8 ;  /* 0x0000001fff087819 */ /* 0x000fe20000011408 */
[----:B0-----:R-:W-:Y:S01]  /*0e10*/  IMAD.IADD R14, R11, 0x1, -R12 ;  /* 0x000000010b0e7824 */ /* 0x001fe200078e0a0c */
[----:B------:R-:W-:Y:S02]  /*0e20*/  LEA.HI R3, R3, R4, RZ, 0x3 ;  /* 0x0000000403037211 */ /* 0x000fe400078f18ff */
[----:B------:R-:W-:Y:S02]  /*0e30*/  LEA.HI R11, R10, R20, RZ, 0x2 ;  /* 0x000000140a0b7211 */ /* 0x000fe400078f10ff */
[----:B------:R-:W-:-:S02]  /*0e40*/  LEA.HI R8, R8, R21, RZ, 0x2 ;  /* 0x0000001508087211 */ /* 0x000fc400078f10ff */
[C---:B------:R-:W-:Y:S01]  /*0e50*/  LOP3.LUT R5, R3.reuse, 0xfffffff8, RZ, 0xc0, !PT ;  /* 0xfffffff803057812 */ /* 0x040fe200078ec0ff */
[----:B------:R-:W-:Y:S01]  /*0e60*/  IMAD.SHL.U32 R3, R3, 0x40, RZ ;  /* 0x0000004003037824 */ /* 0x000fe200078e00ff */
[--C-:B------:R-:W-:Y:S02]  /*0e70*/  SHF.R.S32.HI R12, RZ, 0x2, R11.reuse ;  /* 0x00000002ff0c7819 */ /* 0x100fe4000001140b */
[----:B------:R-:W-:Y:S01]  /*0e80*/  SHF.R.S32.HI R9, RZ, 0x1f, R11 ;  /* 0x0000001fff097819 */ /* 0x000fe2000001140b */
[----:B------:R-:W-:Y:S01]  /*0e90*/  IMAD.IADD R5, R4, 0x1, -R5 ;  /* 0x0000000104057824 */ /* 0x000fe200078e0a05 */
[----:B------:R-:W-:Y:S02]  /*0ea0*/  LEA.HI R0, R0, R13, RZ, 0x5 ;  /* 0x0000000d00007211 */ /* 0x000fe400078f28ff */
[----:B------:R-:W-:Y:S02]  /*0eb0*/  LOP3.LUT R8, R8, 0xfffffffc, RZ, 0xc0, !PT ;  /* 0xfffffffc08087812 */ /* 0x000fe400078ec0ff */
[----:B------:R-:W-:Y:S01]  /*0ec0*/  LEA.HI R13, R9, R12, RZ, 0x3 ;  /* 0x0000000c090d7211 */ /* 0x000fe200078f18ff */
[----:B------:R-:W-:Y:S01]  /*0ed0*/  IMAD.HI R9, R22, 0x55555556, RZ ;  /* 0x5555555616097827 */ /* 0x000fe200078e02ff */
[----:B------:R-:W-:-:S02]  /*0ee0*/  SHF.R.S32.HI R0, RZ, 0x5, R0 ;  /* 0x00000005ff007819 */ /* 0x000fc40000011400 */
[----:B------:R-:W-:Y:S01]  /*0ef0*/  LOP3.LUT R3, R3, 0x7ffffe00, RZ, 0xc0, !PT ;  /* 0x7ffffe0003037812 */ /* 0x000fe200078ec0ff */
[----:B------:R-:W-:Y:S01]  /*0f00*/  IMAD.IADD R21, R21, 0x1, -R8 ;  /* 0x0000000115157824 */ /* 0x000fe200078e0a08 */
[----:B------:R-:W-:Y:S01]  /*0f10*/  LOP3.LUT R13, R13, 0xfffffff8, RZ, 0xc0, !PT ;  /* 0xfffffff80d0d7812 */ /* 0x000fe200078ec0ff */
[----:B------:R-:W-:Y:S01]  /*0f20*/  IMAD R17, R0, 0x10, R4 ;  /* 0x0000001000117824 */ /* 0x000fe200078e0204 */
[----:B------:R-:W-:Y:S01]  /*0f30*/  LEA.HI R10, R10, R20, RZ, 0x5 ;  /* 0x000000140a0a7211 */ /* 0x000fe200078f28ff */
[----:B------:R-:W-:Y:S01]  /*0f40*/  IMAD R3, R0, 0x400, R3 ;  /* 0x0000040000037824 */ /* 0x000fe200078e0203 */
[----:B------:R-:W-:Y:S01]  /*0f50*/  R2P PR, R5, 0x6 ;  /* 0x0000000605007804 */ /* 0x000fe20000000000 */
[----:B------:R-:W-:Y:S01]  /*0f60*/  IMAD.SHL.U32 R0, R21, 0x40, RZ ;  /* 0x0000004015007824 */ /* 0x000fe200078e00ff */
[----:B------:R-:W-:Y:S01]  /*0f70*/  LEA.HI R9, R9, R9, RZ, 0x1 ;  /* 0x0000000909097211 */ /* 0x000fe200078f08ff */
[----:B------:R-:W-:Y:S01]  /*0f80*/  IMAD.SHL.U32 R5, R5, 0x40, RZ ;  /* 0x0000004005057824 */ /* 0x000fe200078e00ff */
[----:B------:R-:W-:Y:S01]  /*0f90*/  SHF.R.S32.HI R10, RZ, 0x5, R10 ;  /* 0x00000005ff0a7819 */ /* 0x000fe2000001140a */
[----:B------:R-:W-:Y:S01]  /*0fa0*/  IMAD.IADD R13, R12, 0x1, -R13 ;  /* 0x000000010c0d7824 */ /* 0x000fe200078e0a0d */
[----:B------:R0:W-:Y:S01]  /*0fb0*/  STL [R1+0x4c], R21 ;  /* 0x00004c1501007387 */ /* 0x0001e20000100800 */
[----:B------:R-:W-:Y:S01]  /*0fc0*/  IMAD.SHL.U32 R8, R18, 0x20, RZ ;  /* 0x0000002012087824 */ /* 0x000fe200078e00ff */
[----:B------:R-:W-:Y:S01]  /*0fd0*/  LOP3.LUT R5, R5, 0x1c0, RZ, 0xc0, !PT ;  /* 0x000001c005057812 */ /* 0x000fe200078ec0ff */
[----:B------:R-:W-:Y:S01]  /*0fe0*/  IMAD R9, R9, -0x3, R22 ;  /* 0xfffffffd09097824 */ /* 0x000fe200078e0216 */
[----:B------:R-:W-:Y:S01]  /*0ff0*/  SHF.R.S32.HI R16, RZ, 0x5, R16 ;  /* 0x00000005ff107819 */ /* 0x000fe20000011410 */
[----:B------:R-:W-:Y:S01]  /*1000*/  IMAD R10, R10, 0x10, R13 ;  /* 0x000000100a0a7824 */ /* 0x000fe200078e020d */
[----:B------:R-:W-:Y:S01]  /*1010*/  STL [R1+0x14], R8 ;  /* 0x0000140801007387 */ /* 0x000fe20000100800 */
[----:B------:R-:W-:Y:S01]  /*1020*/  SEL R141, R141, 0xffffffc0, !P2 ;  /* 0xffffffc08d8d7807 */ /* 0x000fe20005000000 */
[----:B------:R-:W-:Y:S01]  /*1030*/  IMAD.MOV.U32 R18, RZ, RZ, RZ ;  /* 0x000000ffff127224 */ /* 0x000fe200078e00ff */
[----:B------:R-:W-:Y:S01]  /*1040*/  LOP3.LUT R139, R11, 0x7ffffffc, RZ, 0xc0, !PT ;  /* 0x7ffffffc0b8b7812 */ /* 0x000fe200078ec0ff */
[----:B------:R-:W-:Y:S01]  /*1050*/  IMAD R4, R9, 0x40, R10 ;  /* 0x0000004009047824 */ /* 0x000fe200078e020a */
[----:B0-----:R-:W-:Y:S01]  /*1060*/  LOP3.LUT R21, R0, 0xc0, RZ, 0xc0, !PT ;  /* 0x000000c000157812 */ /* 0x001fe200078ec0ff */
[--C-:B------:R-:W-:Y:S01]  /*1070*/  IMAD.U32 R0, R17, 0x20, R6.reuse ;  /* 0x0000002011007824 */ /* 0x100fe200078e0006 */
[----:B------:R-:W-:Y:S01]  /*1080*/  LOP3.LUT R6, R5, 0x8, R6, 0xf8, !PT ;  /* 0x0000000805067812 */ /* 0x000fe200078ef806 */
[----:B------:R-:W-:Y:S01]  /*1090*/  IMAD R16, R16, 0x1800, R8 ;  /* 0x0000180010107824 */ /* 0x000fe200078e0208 */
[----:B------:R-:W-:Y:S01]  /*10a0*/  SHF.R.U32.HI R12, RZ, 0x3, R21 ;  /* 0x00000003ff0c7819 */ /* 0x000fe20000011615 */
[----:B------:R-:W-:Y:S01]  /*10b0*/  STL [R1+0xc], R21 ;  /* 0x00000c1501007387 */ /* 0x000fe20000100800 */
[----:B------:R-:W-:Y:S01]  /*10c0*/  SHF.R.U32.HI R5, RZ, 0x3, R5 ;  /* 0x00000003ff057819 */ /* 0x000fe20000011605 */
[----:B------:R-:W-:Y:S01]  /*10d0*/  IMAD.IADD R139, R20, 0x1, -R139 ;  /* 0x00000001148b7824 */ /* 0x000fe200078e0a8b */
[----:B------:R-:W-:Y:S01]  /*10e0*/  LOP3.LUT R15, R21, 0x18, R15, 0xf8, !PT ;  /* 0x00000018150f7812 */ /* 0x000fe200078ef80f */
[----:B------:R0:W-:Y:S01]  /*10f0*/  STL [R1+0x64], R0 ;  /* 0x0000640001007387 */ /* 0x0001e20000100800 */
[----:B------:R-:W-:-:S02]  /*1100*/  LOP3.LUT R6, R6, R5, RZ, 0x3c, !PT ;  /* 0x0000000506067212 */ /* 0x000fc400078e3cff */
[----:B------:R-:W-:Y:S01]  /*1110*/  LOP3.LUT R15, R15, R12, RZ, 0x3c, !PT ;  /* 0x0000000c0f0f7212 */ /* 0x000fe200078e3cff */
[----:B------:R-:W-:Y:S01]  /*1120*/  STL [R1+0x10], R12 ;  /* 0x0000100c01007387 */ /* 0x000fe20000100800 */
[----:B------:R-:W-:Y:S01]  /*1130*/  SHF.R.S32.HI R5, RZ, 0x1f, R19 ;  /* 0x0000001fff057819 */ /* 0x000fe20000011413 */
[----:B------:R-:W-:Y:S02]  /*1140*/  IMAD.IADD R3, R3, 0x1, R6 ;  /* 0x0000000103037824 */ /* 0x000fe400078e0206 */
[----:B------:R-:W-:Y:S01]  /*1150*/  STL [R1+0x60], R4 ;  /* 0x0000600401007387 */ /* 0x000fe20000100800 */
[C---:B------:R-:W-:Y:S02]  /*1160*/  VIADD R6, R24.reuse, 0x8 ;  /* 0x0000000818067836 */ /* 0x040fe40000000000 */
[C---:B0-----:R-:W-:Y:S01]  /*1170*/  VIADD R0, R24.reuse, 0x10 ;  /* 0x0000001018007836 */ /* 0x041fe20000000000 */
[----:B------:R-:W-:Y:S01]  /*1180*/  STL [R1+0x58], RZ ;  /* 0x000058ff01007387 */ /* 0x000fe20000100800 */
[----:B------:R-:W-:-:S02]  /*1190*/  VIADD R5, R24, 0x18 ;  /* 0x0000001818057836 */ /* 0x000fc40000000000 */
[----:B------:R-:W-:Y:S01]  /*11a0*/  IMAD R140, R3, 0x2, R2 ;  /* 0x00000002038c7824 */ /* 0x000fe200078e0202 */
[----:B------:R0:W-:Y:S01]  /*11b0*/  STL [R1+0x2c], R0 ;  /* 0x00002c0001007387 */ /* 0x0001e20000100800 */
[----:B------:R-:W-:Y:S02]  /*11c0*/  VIADD R3, R24, 0x28 ;  /* 0x0000002818037836 */ /* 0x000fe40000000000 */
[----:B------:R-:W-:Y:S01]  /*11d0*/  IMAD.IADD R15, R16, 0x1, R15 ;  /* 0x00000001100f7824 */ /* 0x000fe200078e020f */
[----:B------:R-:W-:Y:S01]  /*11e0*/  STL [R1+0x30], R6 ;  /* 0x0000300601007387 */ /* 0x000fe20000100800 */
[----:B------:R-:W-:Y:S01]  /*11f0*/  VIADD R142, R140, 0x21800 ;  /* 0x000218008c8e7836 */ /* 0x000fe20000000000 */
[----:B------:R-:W-:Y:S02]  /*1200*/  CS2R R16, SRZ ;  /* 0x0000000000107805 */ /* 0x000fe4000001ff00 */
[----:B------:R1:W-:Y:S01]  /*1210*/  STL [R1+0x34], R5 ;  /* 0x0000340501007387 */ /* 0x0003e20000100800 */
[----:B0-----:R-:W-:-:S03]  /*1220*/  LOP3.LUT R0, R21, 0x8, R136, 0xf8, !PT ;  /* 0x0000000815007812 */ /* 0x001fc600078ef888 */
[----:B------:R0:W-:Y:S01]  /*1230*/  STL [R1+0x38], R3 ;  /* 0x0000380301007387 */ /* 0x0001e20000100800 */
[----:B------:R-:W-:Y:S02]  /*1240*/  LOP3.LUT R0, R0, R12, RZ, 0x3c, !PT ;  /* 0x0000000c00007212 */ /* 0x000fe400078e3cff */
[----:B-1----:R-:W-:-:S03]  /*1250*/  LEA R5, R15, UR38, 0x1 ;  /* 0x000000260f057c11 */ /* 0x002fc6000f8e08ff */
[----:B------:R-:W-:Y:S02]  /*1260*/  IMAD.IADD R0, R8, 0x1, R0 ;  /* 0x0000000108007824 */ /* 0x000fe400078e0200 */
[----:B0-----:R-:W-:Y:S02]  /*1270*/  VIADD R3, R140, 0x21820 ;  /* 0x000218208c037836 */ /* 0x001fe40000000000 */
[C---:B------:R-:W-:Y:S01]  /*1280*/  @P1 VIADD R3, R142.reuse, 0xffffffe0 ;  /* 0xffffffe08e031836 */ /* 0x040fe20000000000 */
[----:B------:R0:W-:Y:S01]  /*1290*/  STL [R1+0x48], R0 ;  /* 0x0000480001007387 */ /* 0x0001e20000100800 */
[----:B------:R-:W-:Y:S02]  /*12a0*/  IMAD.IADD R142, R142, 0x1, R141 ;  /* 0x000000018e8e7824 */ /* 0x000fe400078e028d */
[----:B------:R-:W-:Y:S01]  /*12b0*/  IMAD.IADD R141, R141, 0x1, R3 ;  /* 0x000000018d8d7824 */ /* 0x000fe200078e0203 */
[----:B------:R-:W-:Y:S04]  /*12c0*/  STL [R1+0x5c], R5 ;  /* 0x00005c0501007387 */ /* 0x000fe80000100800 */
[----:B------:R-:W-:Y:S01]  /*12d0*/  STL [R1+0x20], R3 ;  /* 0x0000200301007387 */ /* 0x000fe20000100800 */
[----:B0-----:R-:W-:-:S05]  /*12e0*/  IMAD R0, R14, 0x8, R4 ;  /* 0x000000080e007824 */ /* 0x001fca00078e0204 */
[----:B------:R0:W-:Y:S02]  /*12f0*/  STL [R1+0x40], R0 ;  /* 0x0000400001007387 */ /* 0x0001e40000100800 */
[----:B0-----:R-:W-:-:S05]  /*1300*/  VIADD R0, R3, 0x6000 ;  /* 0x0000600003007836 */ /* 0x001fca0000000000 */
[----:B------:R0:W-:Y:S02]  /*1310*/  STL [R1+0x24], R0 ;  /* 0x0000240001007387 */ /* 0x0001e40000100800 */
.L_x_11495:
[----:B------:R-:W-:Y:S05]  /*1320*/  YIELD ;  /* 0x0000000000007946 */ /* 0x000fea0003800000 */
[----:B------:R-:W-:Y:S01]  /*1330*/  ULDC.64 UR4, c[0x0][0xa28] ;  /* 0x00028a0000047ab9 */ /* 0x000fe20000000a00 */
[----:B0-2-4-:R-:W1:Y:S01]  /*1340*/  LDC.64 R6, c[0x0][0xa08] ;  /* 0x00028200ff067b82 */ /* 0x015e620000000a00 */
        /* <DEDUP_REMOVED lines=9> */
[----:B------:R-:W2:Y:S01]  /*13e0*/  @P1 LDC.64 R4, c[0x0][0xa28] ;  /* 0x00028a00ff041b82 */ /* 0x000ea20000000a00 */
[----:B------:R-:W-:Y:S01]  /*13f0*/  ISETP.NE.AND.EX P0, PT, RZ, UR5, PT, P0 ;  /* 0x00000005ff007c0c */ /* 0x000fe2000bf05300 */
[----:B-1----:R-:W-:-:S06]  /*1400*/  IMAD.WIDE R10, R75, 0x4, R6 ;  /* 0x000000044b0a7825 */ /* 0x002fcc00078e0206 */
[----:B------:R-:W1:Y:S01]  /*1410*/  @P2 LDC.64 R8, c[0x0][0xa18] ;  /* 0x00028600ff082b82 */ /* 0x000e620000000a00 */
[----:B------:R-:W-:Y:S02]  /*1420*/  ULDC UR4, c[0x0][0x288] ;  /* 0x0000a20000047ab9 */ /* 0x000fe40000000800 */
[----:B------:R-:W-:Y:S01]  /*1430*/  IMAD.U32 R22, RZ, RZ, UR4 ;  /* 0x00000004ff167e24 */ /* 0x000fe2000f8e00ff */
[----:B------:R-:W-:Y:S02]  /*1440*/  ULDC.64 UR4, c[0x0][0x418] ;  /* 0x0001060000047ab9 */ /* 0x000fe40000000a00 */
[----:B---3--:R3:W5:Y:S01]  /*1450*/  @P0 LDG.E R27, desc[UR40][R10.64] ;  /* 0x000000280a1b0981 */ /* 0x008762000c1e1900 */
[----:B--2---:R-:W-:-:S05]  /*1460*/  @P1 IMAD.WIDE R4, R75, 0x4, R4 ;  /* 0x000000044b041825 */ /* 0x004fca00078e0204 */
[----:B------:R3:W5:Y:S01]  /*1470*/  @P1 LDG.E R3, desc[UR40][R4.64] ;  /* 0x0000002804031981 */ /* 0x000762000c1e1900 */
[----:B-1----:R-:W-:-:S05]  /*1480*/  @P2 IMAD.WIDE R6, R75, 0x4, R8 ;  /* 0x000000044b062825 */ /* 0x002fca00078e0208 */
        /* <DEDUP_REMOVED lines=10> */
[----:B---3--:R-:W-:Y:S06]  /*1530*/  @P2 BRA `(.L_x_11291) ;  /* 0x0000000000242947 */ /* 0x008fec0003800000 */
[----:B------:R-:W-:Y:S02]  /*1540*/  ULDC.64 UR4, c[0x0][0xa00] ;  /* 0x0002800000047ab9 */ /* 0x000fe40000000a00 */
[----:B------:R-:W-:-:S04]  /*1550*/  ISETP.NE.U32.AND P1, PT, RZ, UR4, PT ;  /* 0x00000004ff007c0c */ /* 0x000fc8000bf25070 */
[----:B------:R-:W-:-:S13]  /*1560*/  ISETP.NE.AND.EX P1, PT, RZ, UR5, PT, P1 ;  /* 0x00000005ff007c0c */ /* 0x000fda000bf25310 */
[----:B------:R-:W-:Y:S05]  /*1570*/  @!P1 BRA `(.L_x_11291) ;  /* 0x0000000000149947 */ /* 0x000fea0003800000 */
[----:B------:R-:W1:Y:S02]  /*1580*/  LDC.64 R4, c[0x0][0xa00] ;  /* 0x00028000ff047b82 */ /* 0x000e640000000a00 */
[----:B-1----:R-:W-:-:S05]  /*1590*/  IMAD.WIDE R4, R75, 0x4, R4 ;  /* 0x000000044b047825 */ /* 0x002fca00078e0204 */
[----:B-----5:R-:W2:Y:S04]  /*15a0*/  LDG.E R22, desc[UR40][R4.64] ;  /* 0x0000002804167981 */ /* 0x020ea8000c1e1900 */
[----:B------:R-:W2:Y:S02]  /*15b0*/  LDG.E R7, desc[UR40][R4.64+0x4] ;  /* 0x0000042804077981 */ /* 0x000ea4000c1e1900 */
[----:B--2---:R-:W-:-:S07]  /*15c0*/  IMAD.IADD R22, R7, 0x1, -R22 ;  /* 0x0000000107167824 */ /* 0x004fce00078e0a16 */
.L_x_11291:
[----:B------:R-:W-:Y:S01]  /*15d0*/  ULDC.64 UR4, c[0x0][0xa20] ;  /* 0x0002880000047ab9 */ /* 0x000fe20000000a00 */
[----:B------:R1:W-:Y:S01]  /*15e0*/  STL [R1+0x50], R74 ;  /* 0x0000504a01007387 */ /* 0x0003e20000100800 */
[----:B------:R-:W-:-:S03]  /*15f0*/  ISETP.NE.U32.AND P1, PT, RZ, UR4, PT ;  /* 0x00000004ff007c0c */ /* 0x000fc6000bf25070 */
[----:B------:R1:W-:Y:S01]  /*1600*/  STL [R1+0x54], R75 ;  /* 0x0000544b01007387 */ /* 0x0003e20000100800 */
[----:B------:R-:W-:-:S13]  /*1610*/  ISETP.NE.AND.EX P1, PT, RZ, UR5, PT, P1 ;  /* 0x00000005ff007c0c */ /* 0x000fda000bf25310 */
[----:B-1----:R-:W-:Y:S05]  /*1620*/  @!P1 BRA `(.L_x_11292) ;  /* 0x0000000000109947 */ /* 0x002fea0003800000 */
[----:B------:R-:W1:Y:S02]  /*1630*/  LDC.64 R28, c[0x0][0xa20] ;  /* 0x00028800ff1c7b82 */ /* 0x000e640000000a00 */
[----:B-1----:R-:W-:-:S06]  /*1640*/  IMAD.WIDE R28, R75, 0x4, R28 ;  /* 0x000000044b1c7825 */ /* 0x002fcc00078e021c */
[----:B------:R1:W5:Y:S01]  /*1650*/  LDG.E R28, desc[UR40][R28.64] ;  /* 0x000000281c1c7981 */ /* 0x000362000c1e1900 */
[----:B------:R-:W-:Y:S05]  /*1660*/  BRA `(.L_x_11293) ;  /* 0x0000000000107947 */ /* 0x000fea0003800000 */
.L_x_11292:
[----:B------:R-:W-:Y:S05]  /*1670*/  @!P0 BRA `(.L_x_11293) ;  /* 0x00000000000c8947 */ /* 0x000fea0003800000 */
[----:B------:R-:W2:Y:S04]  /*1680*/  LDG.E R5, desc[UR40][R10.64] ;  /* 0x000000280a057981 */ /* 0x000ea8000c1e1900 */
[----:B------:R-:W2:Y:S02]  /*1690*/  LDG.E R28, desc[UR40][R10.64+0x4] ;  /* 0x000004280a1c7981 */ /* 0x000ea4000c1e1900 */
[----:B--2---:R-:W-:-:S07]  /*16a0*/  IMAD.IADD R28, R28, 0x1, -R5 ;  /* 0x000000011c1c7824 */ /* 0x004fce00078e0a05 */
.L_x_11293:
[----:B------:R-:W-:Y:S01]  /*16b0*/  ULDC.64 UR4, c[0x0][0xa10] ;  /* 0x0002840000047ab9 */ /* 0x000fe20000000a00 */
[----:B------:R-:W2:Y:S01]  /*16c0*/  LDC R4, c[0x0][0x448] ;  /* 0x00011200ff047b82 */ /* 0x000ea20000000800 */
[----:B------:R-:W-:-:S04]  /*16d0*/  ISETP.NE.U32.AND P0, PT, RZ, UR4, PT ;  /* 0x00000004ff007c0c */ /* 0x000fc8000bf05070 */
[----:B------:R-:W-:Y:S01]  /*16e0*/  ISETP.NE.AND.EX P0, PT, RZ, UR5, PT, P0 ;  /* 0x00000005ff007c0c */ /* 0x000fe2000bf05300 */
[----:B------:R-:W-:Y:S02]  /*16f0*/  ULDC.64 UR4, c[0x0][0xa30] ;  /* 0x00028c0000047ab9 */ /* 0x000fe40000000a00 */
[----:B------:R-:W-:-:S04]  /*1700*/  ISETP.NE.U32.AND P1, PT, RZ, UR4, PT ;  /* 0x00000004ff007c0c */ /* 0x000fc8000bf25070 */
[----:B------:R-:W-:-:S06]  /*1710*/  ISETP.NE.AND.EX P1, PT, RZ, UR5, PT, P1 ;  /* 0x00000005ff007c0c */ /* 0x000fcc000bf25310 */
[----:B------:R-:W3:Y:S08]  /*1720*/  @P0 LDC.64 R6, c[0x0][0xa10] ;  /* 0x00028400ff060b82 */ /* 0x000ef00000000a00 */
[----:B------:R-:W4:Y:S01]  /*1730*/  @P1 LDC.64 R8, c[0x0][0xa30] ;  /* 0x00028c00ff081b82 */ /* 0x000f220000000a00 */
[----:B---3--:R-:W-:-:S05]  /*1740*/  @P0 IMAD.WIDE R6, R75, 0x4, R6 ;  /* 0x000000044b060825 */ /* 0x008fca00078e0206 */
[----:B0-----:R-:W3:Y:S04]  /*1750*/  @P0 LDG.E R0, desc[UR40][R6.64] ;  /* 0x0000002806000981 */ /* 0x001ee8000c1e1900 */
[----:B------:R-:W3:Y:S01]  /*1760*/  @P0 LDG.E R11, desc[UR40][R6.64+0x4] ;  /* 0x00000428060b0981 */ /* 0x000ee2000c1e1900 */
[----:B-----5:R-:W-:Y:S02]  /*1770*/  IMAD.MOV.U32 R105, RZ, RZ, R28 ;  /* 0x000000ffff697224 */ /* 0x020fe400078e001c */
[----:B----4-:R-:W-:-:S05]  /*1780*/  @P1 IMAD.WIDE R8, R75, 0x4, R8 ;  /* 0x000000044b081825 */ /* 0x010fca00078e0208 */
[----:B------:R0:W5:Y:S01]  /*1790*/  @P1 LDG.E R105, desc[UR40][R8.64] ;  /* 0x0000002808691981 */ /* 0x000162000c1e1900 */
[----:B--2---:R-:W-:Y:S01]  /*17a0*/  ISETP.NE.AND P1, PT, R4, 0x1, PT ;  /* 0x000000010400780c */ /* 0x004fe20003f25270 */
[----:B------:R-:W-:Y:S01]  /*17b0*/  IMAD R12, R73, 0xc0, RZ ;  /* 0x000000c0490c7824 */ /* 0x000fe200078e02ff */
[----:B------:R-:W2:Y:S04]  /*17c0*/  LDC.64 R4, c[0x0][0x9e0] ;  /* 0x00027800ff047b82 */ /* 0x000ea80000000a00 */
[----:B------:R4:W-:Y:S07]  /*17d0*/  STL [R1+0x18], R12 ;  /* 0x0000180c01007387 */ /* 0x0009ee0000100800 */
[----:B------:R-:W1:Y:S08]  /*17e0*/  @P1 LDC R13, c[0x0][0x44c] ;  /* 0x00011300ff0d1b82 */ /* 0x000e700000000800 */
[----:B------:R-:W0:Y:S01]  /*17f0*/  @P1 LDC R10, c[0x0][0x450] ;  /* 0x00011400ff0a1b82 */ /* 0x000e220000000800 */
[----:B--2---:R-:W-:Y:S01]  /*1800*/  ISETP.GE.AND P2, PT, R5, 0x1, PT ;  /* 0x000000010500780c */ /* 0x004fe20003f46270 */
[----:B---3--:R-:W-:-:S02]  /*1810*/  @P0 IMAD.IADD R24, R11, 0x1, -R0 ;  /* 0x000000010b180824 */ /* 0x008fc400078e0a00 */
[----:B------:R-:W-:Y:S02]  /*1820*/  IMAD.IADD R11, R28, 0x1, -R3 ;  /* 0x000000011c0b7824 */ /* 0x000fe400078e0a03 */
[----:B------:R-:W-:Y:S02]  /*1830*/  VIADD R0, R12, 0xbf ;  /* 0x000000bf0c007836 */ /* 0x000fe40000000000 */
[----:B------:R-:W-:Y:S02]  /*1840*/  IMAD.IADD R138, R11, 0x1, R24 ;  /* 0x000000010b8a7824 */ /* 0x000fe400078e0218 */
[----:B-1----:R-:W-:-:S03]  /*1850*/  @P1 IMAD.HI.U32 R3, R0, R13, RZ ;  /* 0x0000000d00031227 */ /* 0x002fc600078e00ff */
[C---:B------:R-:W-:Y:S01]  /*1860*/  IADD3 R111, R138.reuse, 0x1, -R22 ;  /* 0x000000018a6f7810 */ /* 0x040fe20007ffe816 */
[----:B------:R-:W-:Y:S01]  /*1870*/  IMAD.MOV.U32 R6, RZ, RZ, R0 ;  /* 0x000000ffff067224 */ /* 0x000fe200078e0000 */
[----:B0-----:R-:W-:Y:S01]  /*1880*/  @P1 SHF.R.U32.HI R6, RZ, R10, R3 ;  /* 0x0000000aff061219 */ /* 0x001fe20000011603 */
[----:B------:R-:W-:-:S04]  /*1890*/  VIADD R0, R138, 0x7f ;  /* 0x0000007f8a007836 */ /* 0x000fc80000000000 */
[----:B------:R-:W-:Y:S01]  /*18a0*/  IMAD.IADD R9, R111, 0x1, R6 ;  /* 0x000000016f097824 */ /* 0x000fe200078e0206 */
[----:B------:R-:W-:-:S03]  /*18b0*/  SHF.R.S32.HI R3, RZ, 0x1f, R0 ;  /* 0x0000001fff037819 */ /* 0x000fc60000011400 */
[----:B------:R-:W-:Y:S01]  /*18c0*/  IMAD.IADD R4, R9, 0x1, R4 ;  /* 0x0000000109047824 */ /* 0x000fe200078e0204 */
[----:B------:R-:W-:-:S04]  /*18d0*/  LEA.HI R3, R3, R0, RZ, 0x7 ;  /* 0x0000000003037211 */ /* 0x000fc800078f38ff */
[----:B------:R-:W-:Y:S01]  /*18e0*/  SHF.R.S32.HI R112, RZ, 0x7, R3 ;  /* 0x00000007ff707819 */ /* 0x000fe20000011403 */
[----:B----4-:R-:W-:Y:S06]  /*18f0*/  @!P2 BRA `(.L_x_11294) ;  /* 0x000000000048a947 */ /* 0x010fec0003800000 */
        /* <DEDUP_REMOVED lines=11> */
.L_x_11296:
[----:B------:R-:W-:-:S13]  /*19b0*/  ISETP.NE.AND P0, PT, R5, 0x1, PT ;  /* 0x000000010500780c */ /* 0x000fda0003f05270 */
[----:B------:R-:W0:Y:S02]  /*19c0*/  @P0 LDC.64 R6, c[0x0][0x9e8] ;  /* 0x00027a00ff060b82 */ /* 0x000e240000000a00 */
[----:B0-----:R-:W-:-:S05]  /*19d0*/  @P0 IMAD.HI.U32 R6, R0, R6, RZ ;  /* 0x0000000600060227 */ /* 0x001fca00078e00ff */
[----:B------:R-:W-:-:S07]  /*19e0*/  @P0 SHF.R.U32.HI R0, RZ, R7, R6 ;  /* 0x00000007ff000219 */ /* 0x000fce0000011606 */
.L_x_11297:
[----:B------:R-:W-:Y:S05]  /*19f0*/  BSYNC B0 ;  /* 0x0000000000007941 */ /* 0x000fea0003800000 */
.L_x_11295:
[----:B------:R-:W-:-:S05]  /*1a00*/  IMAD R3, R0, R5, R5 ;  /* 0x0000000500037224 */ /* 0x000fca00078e0205 */
[----:B------:R-:W-:-:S07]  /*1a10*/  VIMNMX R4, R4, R3, PT ;  /* 0x0000000304047248 */ /* 0x000fce0003fe0100 */
.L_x_11294:
        /* <DEDUP_REMOVED lines=20> */
.L_x_11300:
[----:B------:R-:W-:-:S13]  /*1b60*/  ISETP.NE.AND P0, PT, R5, 0x1, PT ;  /* 0x000000010500780c */ /* 0x000fda0003f05270 */
[----:B------:R-:W0:Y:S02]  /*1b70*/  @P0 LDC.64 R6, c[0x0][0x9e8] ;  /* 0x00027a00ff060b82 */ /* 0x000e240000000a00 */
[----:B0-----:R-:W-:-:S05]  /*1b80*/  @P0 IMAD.HI.U32 R6, R0, R6, RZ ;  /* 0x0000000600060227 */ /* 0x001fca00078e00ff */
[----:B------:R-:W-:-:S07]  /*1b90*/  @P0 SHF.R.U32.HI R0, RZ, R7, R6 ;  /* 0x00000007ff000219 */ /* 0x000fce0000011606 */
.L_x_11301:
[----:B------:R-:W-:Y:S05]  /*1ba0*/  BSYNC B0 ;  /* 0x0000000000007941 */ /* 0x000fea0003800000 */
.L_x_11299:
[----:B------:R-:W-:-:S05]  /*1bb0*/  IMAD R0, R0, R5, RZ ;  /* 0x0000000500007224 */ /* 0x000fca00078e02ff */
[----:B------:R-:W-:-:S07]  /*1bc0*/  VIMNMX R3, R3, R0, !PT ;  /* 0x0000000003037248 */ /* 0x000fce0007fe0100 */
.L_x_11298:
[----:B------:R-:W-:Y:S01]  /*1bd0*/  VIADD R4, R4, 0x7f ;  /* 0x0000007f04047836 */ /* 0x000fe20000000000 */
[----:B------:R-:W-:-:S04]  /*1be0*/  SHF.R.S32.HI R0, RZ, 0x1f, R3 ;  /* 0x0000001fff007819 */ /* 0x000fc80000011403 */
[----:B------:R-:W-:Y:S02]  /*1bf0*/  SHF.R.S32.HI R5, RZ, 0x1f, R4 ;  /* 0x0000001fff057819 */ /* 0x000fe40000011404 */
[----:B------:R-:W-:Y:S02]  /*1c00*/  LEA.HI R0, R0, R3, RZ, 0x7 ;  /* 0x0000000300007211 */ /* 0x000fe400078f38ff */
[----:B------:R-:W-:Y:S02]  /*1c10*/  LEA.HI R5, R5, R4, RZ, 0x7 ;  /* 0x0000000405057211 */ /* 0x000fe400078f38ff */
[----:B------:R-:W-:Y:S02]  /*1c20*/  SHF.R.S32.HI R0, RZ, 0x7, R0 ;  /* 0x00000007ff007819 */ /* 0x000fe40000011400 */
[----:B------:R-:W-:Y:S02]  /*1c30*/  SHF.R.S32.HI R5, RZ, 0x7, R5 ;  /* 0x00000007ff057819 */ /* 0x000fe40000011405 */
[----:B------:R-:W-:-:S02]  /*1c40*/  VIMNMX R0, RZ, R0, !PT ;  /* 0x00000000ff007248 */ /* 0x000fc40007fe0100 */
        /* <DEDUP_REMOVED lines=35> */
.L_x_11304:
[----:B------:R-:W-:Y:S05]  /*1e80*/  BSYNC B6 ;  /* 0x0000000000067941 */ /* 0x000fea0003800000 */
.L_x_11303:
        /* <DEDUP_REMOVED lines=20> */
.L_x_11306:
[----:B------:R-:W-:Y:S05]  /*1fd0*/  BSYNC B6 ;  /* 0x0000000000067941 */ /* 0x000fea0003800000 */
.L_x_11305:
[----:B------:R-:W-:Y:S01]  /*1fe0*/  IMAD.IADD R70, R27, 0x1, R28 ;  /* 0x000000011b467824 */ /* 0x000fe200078e021c */
[----:B------:R-:W2:Y:S01]  /*1ff0*/  LDL.64 R14, [R1] ;  /* 0x00000000010e7983 */ /* 0x000ea20000100a00 */
[----:B------:R-:W-:Y:S01]  /*2000*/  ULDC.64 UR4, c[0x0][0x9f8] ;  /* 0x00027e0000047ab9 */ /* 0x000fe20000000a00 */
[----:B------:R-:W0:Y:S01]  /*2010*/  LDC.64 R10, c[0x0][0x300] ;  /* 0x0000c000ff0a7b82 */ /* 0x000e220000000a00 */
[----:B------:R-:W-:Y:S01]  /*2020*/  ISETP.NE.U32.AND P0, PT, RZ, UR4, PT ;  /* 0x00000004ff007c0c */ /* 0x000fe2000bf05070 */
[----:B------:R-:W2:Y:S01]  /*2030*/  LDL.64 R28, [R1] ;  /* 0x00000000011c7983 */ /* 0x000ea20000100a00 */
[----:B------:R-:W-:Y:S02]  /*2040*/  ULDC.64 UR6, c[0x0][0xa08] ;  /* 0x0002820000067ab9 */ /* 0x000fe40000000a00 */
[----:B------:R-:W-:Y:S01]  /*2050*/  ISETP.NE.AND.EX P0, PT, RZ, UR5, PT, P0 ;  /* 0x00000005ff007c0c */ /* 0x000fe2000bf05300 */
[----:B------:R-:W3:Y:S01]  /*2060*/  LDL R37, [R1+0xc] ;  /* 0x00000c0001257983 */ /* 0x000ee20000100800 */
[----:B------:R-:W1:Y:S01]  /*2070*/  S2R R20, SR_TID.X ;  /* 0x0000000000147919 */ /* 0x000e620000002100 */
[----:B------:R-:W-:Y:S01]  /*2080*/  SHF.R.S32.HI R13, RZ, 0x1f, R70 ;  /* 0x0000001fff0d7819 */ /* 0x000fe20000011446 */
[----:B------:R-:W-:Y:S01]  /*2090*/  ULDC.64 UR4, c[0x0][0x308] ;  /* 0x0000c20000047ab9 */ /* 0x000fe20000000a00 */
[----:B------:R-:W-:Y:S01]  /*20a0*/  SHF.R.S32.HI R8, RZ, 0x1f, R74 ;  /* 0x0000001fff087819 */ /* 0x000fe2000001144a */
[----:B------:R-:W4:Y:S08]  /*20b0*/  LDC R107, c[0x0][0x3f4] ;  /* 0x0000fd00ff6b7b82 */ /* 0x000f300000000800 */
[----:B------:R-:W1:Y:S02]  /*20c0*/  @P0 LDC.64 R4, c[0x0][0x9f8] ;  /* 0x00027e00ff040b82 */ /* 0x000e640000000a00 */
[----:B-1----:R-:W-:-:S05]  /*20d0*/  @P0 IMAD.WIDE R4, R75, 0x4, R4 ;  /* 0x000000044b040825 */ /* 0x002fca00078e0204 */
[----:B------:R1:W4:Y:S01]  /*20e0*/  @P0 LDG.E R75, desc[UR40][R4.64] ;  /* 0x00000028044b0981 */ /* 0x000322000c1e1900 */
[-C--:B0-----:R-:W-:Y:S01]  /*20f0*/  IMAD R0, R13, R10.reuse, RZ ;  /* 0x0000000a0d007224 */ /* 0x081fe200078e02ff */
[----:B------:R-:W-:Y:S01]  /*2100*/  ISETP.NE.U32.AND P0, PT, RZ, UR6, PT ;  /* 0x00000006ff007c0c */ /* 0x000fe2000bf05070 */
[C---:B------:R-:W-:Y:S01]  /*2110*/  IMAD.WIDE.U32 R6, R70.reuse, R10, RZ ;  /* 0x0000000a46067225 */ /* 0x040fe200078e00ff */
[----:B------:R-:W-:Y:S02]  /*2120*/  SHF.R.U32.HI R33, RZ, 0x7, R20 ;  /* 0x00000007ff217819 */ /* 0x000fe40000011614 */
[----:B------:R-:W-:Y:S01]  /*2130*/  ISETP.NE.AND.EX P0, PT, RZ, UR7, PT, P0 ;  /* 0x00000007ff007c0c */ /* 0x000fe2000bf05300 */
[----:B------:R-:W-:Y:S01]  /*2140*/  IMAD R3, R70, R11, R0 ;  /* 0x0000000b46037224 */ /* 0x000fe200078e0200 */
[----:B------:R-:W-:-:S03]  /*2150*/  ISETP.NE.AND P6, PT, R33, 0x1, PT ;  /* 0x000000012100780c */ /* 0x000fc60003fc5270 */
[----:B------:R-:W-:Y:S02]  /*2160*/  IMAD.IADD R7, R7, 0x1, R3 ;  /* 0x0000000107077824 */ /* 0x000fe400078e0203 */
[----:B------:R-:W-:Y:S02]  /*2170*/  IMAD R3, R8, UR4, RZ ;  /* 0x0000000408037c24 */ /* 0x000fe4000f8e02ff */
[C---:B-1----:R-:W-:Y:S01]  /*2180*/  IMAD.WIDE.U32 R4, R74.reuse, UR4, R6 ;  /* 0x000000044a047c25 */ /* 0x042fe2000f8e0006 */
[----:B------:R-:W-:Y:S01]  /*2190*/  SHF.R.S32.HI R137, RZ, 0x1f, R136 ;  /* 0x0000001fff897819 */ /* 0x000fe20000011488 */
[----:B------:R-:W0:Y:S02]  /*21a0*/  LDC.64 R6, c[0x0][0x408] ;  /* 0x00010200ff067b82 */ /* 0x000e240000000a00 */
[----:B------:R-:W-:Y:S01]  /*21b0*/  IMAD R3, R74, UR5, R3 ;  /* 0x000000054a037c24 */ /* 0x000fe2000f8e0203 */
[----:B------:R-:W-:-:S03]  /*21c0*/  ULDC.64 UR4, c[0x0][0x310] ;  /* 0x0000c40000047ab9 */ /* 0x000fc60000000a00 */
[----:B------:R-:W-:Y:S02]  /*21d0*/  IMAD.IADD R5, R5, 0x1, R3 ;  /* 0x0000000105057824 */ /* 0x000fe400078e0203 */
[----:B--2---:R-:W-:-:S05]  /*21e0*/  IMAD.MOV.U32 R28, RZ, RZ, R14 ;  /* 0x000000ffff1c7224 */ /* 0x004fca00078e000e */
[----:B------:R-:W-:-:S05]  /*21f0*/  SHF.R.S32.HI R29, RZ, 0x1f, R28 ;  /* 0x0000001fff1d7819 */ /* 0x000fca000001141c */
[----:B------:R1:W-:Y:S04]  /*2200*/  STL [R1+0x4], R29 ;  /* 0x0000041d01007387 */ /* 0x0003e80000100800 */
[----:B------:R-:W2:Y:S04]  /*2210*/  LDL R36, [R1+0x10] ;  /* 0x0000100001247983 */ /* 0x000ea80000100800 */
[----:B------:R-:W2:Y:S04]  /*2220*/  LDL R35, [R1+0x14] ;  /* 0x0000140001237983 */ /* 0x000ea80000100800 */
[----:B------:R-:W2:Y:S01]  /*2230*/  LDL R34, [R1+0x4c] ;  /* 0x00004c0001227983 */ /* 0x000ea20000100800 */
[----:B------:R-:W-:-:S02]  /*2240*/  SHF.R.S32.HI R32, RZ, 0x1f, R19 ;  /* 0x0000001fff207819 */ /* 0x000fc40000011413 */
[----:B----4-:R-:W-:-:S04]  /*2250*/  SHF.R.S32.HI R0, RZ, 0x1f, R75 ;  /* 0x0000001fff007819 */ /* 0x010fc8000001144b */
[----:B------:R-:W-:Y:S02]  /*2260*/  SEL R93, R0, RZ, !P0 ;  /* 0x000000ff005d7207 */ /* 0x000fe40004000000 */
[----:B------:R-:W-:-:S03]  /*2270*/  SEL R75, R75, RZ, !P0 ;  /* 0x000000ff4b4b7207 */ /* 0x000fc60004000000 */
[----:B------:R-:W-:Y:S02]  /*2280*/  IMAD R0, R93, UR4, RZ ;  /* 0x000000045d007c24 */ /* 0x000fe4000f8e02ff */
[----:B------:R-:W-:-:S04]  /*2290*/  IMAD.WIDE.U32 R20, R75, UR4, R4 ;  /* 0x000000044b147c25 */ /* 0x000fc8000f8e0004 */
[----:B------:R-:W-:Y:S01]  /*22a0*/  IMAD R3, R75, UR5, R0 ;  /* 0x000000054b037c24 */ /* 0x000fe2000f8e0200 */
[----:B------:R-:W-:Y:S05]  /*22b0*/  @!P6 WARPSYNC.ALL ;  /* 0x000000000000e948 */ /* 0x000fea0003800000 */
[----:B------:R-:W-:Y:S01]  /*22c0*/  ULDC.64 UR4, c[0x0][0x330] ;  /* 0x0000cc0000047ab9 */ /* 0x000fe20000000a00 */
[C---:B------:R-:W-:Y:S02]  /*22d0*/  VIADD R0, R136.reuse, 0x10 ;  /* 0x0000001088007836 */ /* 0x040fe40000000000 */
[----:B------:R-:W-:Y:S01]  /*22e0*/  VIADD R72, R136, 0x30 ;  /* 0x0000003088487836 */ /* 0x000fe20000000000 */
[----:B------:R-:W-:Y:S01]  /*22f0*/  LOP3.LUT R23, R23, 0xfffffffe, RZ, 0xc0, !PT ;  /* 0xfffffffe17177812 */ /* 0x000fe200078ec0ff */
[----:B------:R-:W-:Y:S01]  /*2300*/  IMAD R5, R8, UR4, RZ ;  /* 0x0000000408057c24 */ /* 0x000fe2000f8e02ff */
[----:B------:R-:W-:Y:S01]  /*2310*/  ULDC.64 UR6, c[0x0][0x338] ;  /* 0x0000ce0000067ab9 */ /* 0x000fe20000000a00 */
[----:B------:R-:W-:Y:S01]  /*2320*/  IMAD.WIDE.U32 R60, R74, UR4, R136 ;  /* 0x000000044a3c7c25 */ /* 0x000fe2000f8e0088 */
[----:B------:R-:W-:-:S02]  /*2330*/  ULDC UR4, c[0x0][0x2f4] ;  /* 0x0000bd0000047ab9 */ /* 0x000fc40000000800 */
[----:B------:R-:W-:Y:S01]  /*2340*/  ISETP.GE.AND P1, PT, R0, UR4, PT ;  /* 0x0000000400007c0c */ /* 0x000fe2000bf26270 */
[-C--:B------:R-:W-:Y:S02]  /*2350*/  IMAD R8, R32, R10.reuse, RZ ;  /* 0x0000000a20087224 */ /* 0x080fe400078e02ff */
[----:B------:R-:W-:Y:S02]  /*2360*/  IMAD R9, R74, UR5, R5 ;  /* 0x000000054a097c24 */ /* 0x000fe4000f8e0205 */
[C---:B------:R-:W-:Y:S01]  /*2370*/  IMAD R94, R19.reuse, R11, R8 ;  /* 0x0000000b135e7224 */ /* 0x040fe200078e0208 */
[----:B------:R-:W-:Y:S01]  /*2380*/  SEL R8, RZ, 0xffffffff, P1 ;  /* 0xffffffffff087807 */ /* 0x000fe20000800000 */
[----:B------:R-:W-:Y:S01]  /*2390*/  IMAD.WIDE.U32 R4, R19, R10, R136 ;  /* 0x0000000a13047225 */ /* 0x000fe200078e0088 */
[----:B------:R-:W-:-:S03]  /*23a0*/  ISETP.GE.AND P0, PT, R136, UR4, PT ;  /* 0x0000000488007c0c */ /* 0x000fc6000bf06270 */
[----:B------:R-:W-:Y:S01]  /*23b0*/  IMAD.IADD R3, R21, 0x1, R3 ;  /* 0x0000000115037824 */ /* 0x000fe200078e0203 */
[----:B------:R-:W-:Y:S01]  /*23c0*/  IADD3 R95, P1, R20, R4, RZ ;  /* 0x00000004145f7210 */ /* 0x000fe20007f3e0ff */
[----:B------:R-:W-:Y:S01]  /*23d0*/  IMAD.IADD R61, R61, 0x1, R9 ;  /* 0x000000013d3d7824 */ /* 0x000fe200078e0209 */
[----:B------:R-:W-:Y:S01]  /*23e0*/  SEL R4, RZ, 0x1, P0 ;  /* 0x00000001ff047807 */ /* 0x000fe20000000000 */
[----:B------:R-:W-:Y:S01]  /*23f0*/  IMAD.SHL.U32 R9, R8, 0x2, RZ ;  /* 0x0000000208097824 */ /* 0x000fe200078e00ff */
[----:B------:R-:W-:-:S04]  /*2400*/  IADD3.X R94, R3, R5, R94, P1, !PT ;  /* 0x00000005035e7210 */ /* 0x000fc80000ffe45e */
[----:B------:R-:W-:Y:S01]  /*2410*/  LOP3.LUT R5, R9, 0x2, R4, 0xe2, !PT ;  /* 0x0000000209057812 */ /* 0x000fe200078ee204 */
[----:B------:R-:W-:Y:S01]  /*2420*/  VIADD R4, R136, 0x20 ;  /* 0x0000002088047836 */ /* 0x000fe20000000000 */
[----:B------:R-:W4:Y:S01]  /*2430*/  LDC.64 R8, c[0x0][0x3f8] ;  /* 0x0000fe00ff087b82 */ /* 0x000f220000000a00 */
[----:B0-----:R-:W-:Y:S01]  /*2440*/  IMAD R12, R32, R6, RZ ;  /* 0x00000006200c7224 */ /* 0x001fe200078e02ff */
[----:B------:R-:W-:Y:S01]  /*2450*/  ISETP.GE.AND P1, PT, R72, UR4, PT ;  /* 0x0000000448007c0c */ /* 0x000fe2000bf26270 */
[----:B------:R-:W-:Y:S01]  /*2460*/  VIADD R27, R136, 0x40 ;  /* 0x00000040881b7836 */ /* 0x000fe20000000000 */
[----:B------:R-:W-:Y:S01]  /*2470*/  ISETP.GE.AND P0, PT, R4, UR4, PT ;  /* 0x0000000404007c0c */ /* 0x000fe2000bf06270 */
[----:B------:R-:W-:Y:S01]  /*2480*/  IMAD R15, R19, R7, R12 ;  /* 0x00000007130f7224 */ /* 0x000fe200078e020c */
[----:B------:R-:W-:Y:S02]  /*2490*/  SEL R14, RZ, 0x8, P1 ;  /* 0x00000008ff0e7807 */ /* 0x000fe40000800000 */
[----:B------:R-:W-:-:S02]  /*24a0*/  SEL R12, RZ, 0x4, P0 ;  /* 0x00000004ff0c7807 */ /* 0x000fc40000000000 */
[----:B------:R-:W-:Y:S02]  /*24b0*/  ISETP.GE.AND P0, PT, R27, UR4, PT ;  /* 0x000000041b007c0c */ /* 0x000fe4000bf06270 */
[----:B------:R-:W-:Y:S02]  /*24c0*/  LOP3.LUT R12, R14, R5, R12, 0xfe, !PT ;  /* 0x000000050e0c7212 */ /* 0x000fe400078efe0c */
[----:B------:R-:W-:Y:S02]  /*24d0*/  SEL R5, RZ, 0x10, P0 ;  /* 0x00000010ff057807 */ /* 0x000fe40000000000 */
[----:B------:R-:W-:Y:S02]  /*24e0*/  ISETP.GE.AND P0, PT, R136, R107, PT ;  /* 0x0000006b8800720c */ /* 0x000fe40003f06270 */
[----:B------:R-:W-:Y:S02]  /*24f0*/  LOP3.LUT R12, R12, R5, RZ, 0xfc, !PT ;  /* 0x000000050c0c7212 */ /* 0x000fe400078efcff */
[----:B------:R-:W-:Y:S01]  /*2500*/  SEL R5, R107, RZ, P0 ;  /* 0x000000ff6b057207 */ /* 0x000fe20000000000 */
[----:B----4-:R-:W-:-:S04]  /*2510*/  IMAD R14, R32, R8, RZ ;  /* 0x00000008200e7224 */ /* 0x010fc800078e02ff */
[----:B------:R-:W-:Y:S02]  /*2520*/  IMAD.IADD R5, R136, 0x1, R5 ;  /* 0x0000000188057824 */ /* 0x000fe400078e0205 */
[C---:B------:R-:W-:Y:S01]  /*2530*/  IMAD R31, R19.reuse, R9, R14 ;  /* 0x00000009131f7224 */ /* 0x040fe200078e020e */
[-C--:B------:R-:W-:Y:S01]  /*2540*/  ISETP.GE.AND P1, PT, R0, R107.reuse, PT ;  /* 0x0000006b0000720c */ /* 0x080fe20003f26270 */
[CC--:B------:R-:W-:Y:S01]  /*2550*/  IMAD.WIDE.U32 R62, R19.reuse, R6.reuse, R136 ;  /* 0x00000006133e7225 */ /* 0x0c0fe200078e0088 */
[----:B------:R-:W-:Y:S02]  /*2560*/  SHF.R.S32.HI R14, RZ, 0x1f, R5 ;  /* 0x0000001fff0e7819 */ /* 0x000fe40000011405 */
[----:B------:R-:W-:Y:S01]  /*2570*/  ISETP.GE.AND P2, PT, R4, R107, PT ;  /* 0x0000006b0400720c */ /* 0x000fe20003f46270 */
[----:B------:R-:W-:Y:S01]  /*2580*/  IMAD.WIDE.U32 R64, R19, R6, R28 ;  /* 0x0000000613407225 */ /* 0x000fe200078e001c */
[CC--:B------:R-:W-:Y:S02]  /*2590*/  LEA.HI R76, R14.reuse, R5.reuse, RZ, 0x3 ;  /* 0x000000050e4c7211 */ /* 0x0c0fe400078f18ff */
[----:B------:R-:W-:Y:S01]  /*25a0*/  LEA.HI R5, R14, R5, RZ, 0x5 ;  /* 0x000000050e057211 */ /* 0x000fe200078f28ff */
[----:B------:R-:W-:-:S02]  /*25b0*/  IMAD.IADD R63, R63, 0x1, R15 ;  /* 0x000000013f3f7824 */ /* 0x000fc400078e020f */
[----:B------:R-:W-:Y:S01]  /*25c0*/  IMAD.IADD R65, R15, 0x1, R65 ;  /* 0x000000010f417824 */ /* 0x000fe200078e0241 */
[----:B------:R-:W-:Y:S01]  /*25d0*/  SEL R15, R107, RZ, P1 ;  /* 0x000000ff6b0f7207 */ /* 0x000fe20000800000 */
[----:B------:R-:W-:Y:S01]  /*25e0*/  IMAD.WIDE.U32 R68, R19, R8, R28 ;  /* 0x0000000813447225 */ /* 0x000fe200078e001c */
[----:B-1----:R-:W-:-:S03]  /*25f0*/  SEL R29, R107, RZ, P2 ;  /* 0x000000ff6b1d7207 */ /* 0x002fc60001000000 */
[----:B------:R-:W-:Y:S01]  /*2600*/  IMAD.SHL.U32 R14, R5, 0x80, RZ ;  /* 0x00000080050e7824 */ /* 0x000fe200078e00ff */
[----:B---3--:R-:W-:Y:S01]  /*2610*/  LOP3.LUT R5, R37, 0x18, R76, 0xf8, !PT ;  /* 0x0000001825057812 */ /* 0x008fe200078ef84c */
[----:B------:R-:W-:-:S04]  /*2620*/  IMAD.WIDE.U32 R66, R19, R8, R136 ;  /* 0x0000000813427225 */ /* 0x000fc800078e0088 */
[----:B------:R-:W-:Y:S02]  /*2630*/  IMAD.IADD R15, R0, 0x1, R15 ;  /* 0x00000001000f7824 */ /* 0x000fe400078e020f */
[----:B------:R-:W-:Y:S01]  /*2640*/  IMAD.IADD R29, R4, 0x1, R29 ;  /* 0x00000001041d7824 */ /* 0x000fe200078e021d */
[----:B------:R-:W-:Y:S01]  /*2650*/  @P2 LOP3.LUT R23, R23, 0x1, RZ, 0xfc, !PT ;  /* 0x0000000117172812 */ /* 0x000fe200078efcff */
[----:B------:R-:W-:Y:S01]  /*2660*/  IMAD R93, R93, UR6, RZ ;  /* 0x000000065d5d7c24 */ /* 0x000fe2000f8e02ff */
[----:B------:R-:W-:Y:S01]  /*2670*/  LOP3.LUT R14, R14, 0xfffff000, RZ, 0xc0, !PT ;  /* 0xfffff0000e0e7812 */ /* 0x000fe200078ec0ff */
[----:B------:R-:W-:Y:S01]  /*2680*/  IMAD.IADD R67, R67, 0x1, R31 ;  /* 0x0000000143437824 */ /* 0x000fe200078e021f */
[----:B------:R-:W-:Y:S01]  /*2690*/  SHF.R.S32.HI R28, RZ, 0x1f, R15 ;  /* 0x0000001fff1c7819 */ /* 0x000fe2000001140f */
[----:B------:R-:W-:Y:S01]  /*26a0*/  IMAD.IADD R69, R31, 0x1, R69 ;  /* 0x000000011f457824 */ /* 0x000fe200078e0245 */
[----:B------:R-:W-:Y:S01]  /*26b0*/  SHF.R.S32.HI R30, RZ, 0x1f, R29 ;  /* 0x0000001fff1e7819 */ /* 0x000fe2000001141d */
[----:B------:R-:W-:Y:S01]  /*26c0*/  VIADD R81, R136, 0x50 ;  /* 0x0000005088517836 */ /* 0x000fe20000000000 */
[----:B-----5:R-:W-:-:S02]  /*26d0*/  SHF.R.S32.HI R31, RZ, 0x1f, R105 ;  /* 0x0000001fff1f7819 */ /* 0x020fc40000011469 */
[----:B------:R-:W-:Y:S01]  /*26e0*/  IADD3 R70, P2, R19, R70, RZ ;  /* 0x0000004613467210 */ /* 0x000fe20007f5e0ff */
[C---:B------:R-:W-:Y:S01]  /*26f0*/  IMAD R93, R75.reuse, UR7, R93 ;  /* 0x000000074b5d7c24 */ /* 0x040fe2000f8e025d */
[----:B------:R-:W-:Y:S01]  /*2700*/  LEA.HI R74, R30, R29, RZ, 0x3 ;  /* 0x0000001d1e4a7211 */ /* 0x000fe200078f18ff */
[----:B------:R-:W-:Y:S01]  /*2710*/  IMAD.WIDE.U32 R60, R75, UR6, R60 ;  /* 0x000000064b3c7c25 */ /* 0x000fe2000f8e003c */
[-C--:B------:R-:W-:Y:S02]  /*2720*/  LEA.HI R75, R28, R15.reuse, RZ, 0x3 ;  /* 0x0000000f1c4b7211 */ /* 0x080fe400078f18ff */
[----:B------:R-:W-:Y:S01]  /*2730*/  SHF.L.U64.HI R96, R10, 0x7, R11 ;  /* 0x000000070a607819 */ /* 0x000fe2000001020b */
[----:B------:R-:W-:Y:S01]  /*2740*/  IMAD.X R71, R32, 0x1, R13, P2 ;  /* 0x0000000120477824 */ /* 0x000fe200010e060d */
[----:B------:R-:W-:Y:S02]  /*2750*/  LEA.HI R15, R28, R15, RZ, 0x5 ;  /* 0x0000000f1c0f7211 */ /* 0x000fe400078f28ff */
[----:B------:R-:W-:-:S02]  /*2760*/  LEA.HI R29, R30, R29, RZ, 0x5 ;  /* 0x0000001d1e1d7211 */ /* 0x000fc400078f28ff */
[----:B------:R-:W-:Y:S01]  /*2770*/  ISETP.GE.AND P2, PT, R81, UR4, PT ;  /* 0x0000000451007c0c */ /* 0x000fe2000bf46270 */
[----:B------:R-:W-:Y:S01]  /*2780*/  IMAD.SHL.U32 R28, R15, 0x80, RZ ;  /* 0x000000800f1c7824 */ /* 0x000fe200078e00ff */
[----:B------:R-:W-:Y:S01]  /*2790*/  SHF.L.U64.HI R98, R8, 0x7, R9 ;  /* 0x0000000708627819 */ /* 0x000fe20000010209 */
[----:B------:R-:W-:Y:S01]  /*27a0*/  IMAD.SHL.U32 R30, R29, 0x80, RZ ;  /* 0x000000801d1e7824 */ /* 0x000fe200078e00ff */
[C---:B------:R-:W-:Y:S02]  /*27b0*/  LOP3.LUT R15, R37.reuse, 0x18, R75, 0xf8, !PT ;  /* 0x00000018250f7812 */ /* 0x040fe400078ef84b */
[----:B------:R-:W-:Y:S01]  /*27c0*/  LOP3.LUT R29, R37, 0x18, R74, 0xf8, !PT ;  /* 0x00000018251d7812 */ /* 0x000fe200078ef84a */
[----:B------:R-:W-:Y:S01]  /*27d0*/  IMAD.WIDE.U32 R62, R105, R6, R62 ;  /* 0x00000006693e7225 */ /* 0x000fe200078e003e */
[----:B------:R-:W-:-:S03]  /*27e0*/  LOP3.LUT R28, R28, 0xfffff000, RZ, 0xc0, !PT ;  /* 0xfffff0001c1c7812 */ /* 0x000fc600078ec0ff */
[C---:B------:R-:W-:Y:S01]  /*27f0*/  IMAD.WIDE.U32 R64, R105.reuse, R6, R64 ;  /* 0x0000000669407225 */ /* 0x040fe200078e0040 */
[----:B------:R-:W-:Y:S02]  /*2800*/  LOP3.LUT R30, R30, 0xfffff000, RZ, 0xc0, !PT ;  /* 0xfffff0001e1e7812 */ /* 0x000fe400078ec0ff */
[----:B------:R-:W-:Y:S01]  /*2810*/  SHF.L.U64.HI R97, R6, 0x7, R7 ;  /* 0x0000000706617819 */ /* 0x000fe20000010207 */
[-C--:B------:R-:W-:Y:S01]  /*2820*/  IMAD.WIDE.U32 R66, R105, R8.reuse, R66 ;  /* 0x0000000869427225 */ /* 0x080fe200078e0042 */
[----:B------:R-:W-:Y:S02]  /*2830*/  LOP3.LUT R23, R23, 0xfffffffd, RZ, 0xc0, !PT ;  /* 0xfffffffd17177812 */ /* 0x000fe400078ec0ff */
[----:B------:R-:W-:Y:S01]  /*2840*/  LOP3.LUT R80, R76, 0xfffffff8, RZ, 0xc0, !PT ;  /* 0xfffffff84c507812 */ /* 0x000fe200078ec0ff */
[----:B------:R-:W-:Y:S01]  /*2850*/  IMAD.WIDE.U32 R68, R105, R8, R68 ;  /* 0x0000000869447225 */ /* 0x000fe200078e0044 */
[----:B------:R-:W-:Y:S02]  /*2860*/  LOP3.LUT R79, R75, 0xfffffff8, RZ, 0xc0, !PT ;  /* 0xfffffff84b4f7812 */ /* 0x000fe400078ec0ff */
[----:B------:R-:W-:Y:S01]  /*2870*/  LOP3.LUT R77, R74, 0xfffffff8, RZ, 0xc0, !PT ;  /* 0xfffffff84a4d7812 */ /* 0x000fe200078ec0ff */
[----:B------:R-:W-:Y:S01]  /*2880*/  VIADD R110, R33, 0x8 ;  /* 0x00000008216e7836 */ /* 0x000fe20000000000 */
[----:B------:R-:W-:Y:S01]  /*2890*/  SHF.R.S32.HI R101, RZ, 0x1f, R80 ;  /* 0x0000001fff657819 */ /* 0x000fe20000011450 */
[----:B------:R-:W-:Y:S01]  /*28a0*/  IMAD.SHL.U32 R107, R107, 0x2, RZ ;  /* 0x000000026b6b7824 */ /* 0x000fe200078e00ff */
[----:B------:R-:W-:Y:S01]  /*28b0*/  SHF.R.S32.HI R100, RZ, 0x1f, R79 ;  /* 0x0000001fff647819 */ /* 0x000fe2000001144f */
[----:B------:R-:W-:Y:S01]  /*28c0*/  IMAD.IADD R93, R61, 0x1, R93 ;  /* 0x000000013d5d7824 */ /* 0x000fe200078e025d */
[----:B------:R-:W-:-:S02]  /*28d0*/  SHF.R.S32.HI R99, RZ, 0x1f, R77 ;  /* 0x0000001fff637819 */ /* 0x000fc4000001144d */
[----:B--2---:R-:W-:-:S04]  /*28e0*/  LOP3.LUT R5, R5, R36, RZ, 0x3c, !PT ;  /* 0x0000002405057212 */ /* 0x004fc800078e3cff */
[----:B------:R-:W-:Y:S01]  /*28f0*/  IADD3 R104, R5, R14, R35 ;  /* 0x0000000e05687210 */ /* 0x000fe20007ffe023 */
[----:B------:R-:W-:Y:S02]  /*2900*/  IMAD.SHL.U32 R5, R10, 0x80, RZ ;  /* 0x000000800a057824 */ /* 0x000fe400078e00ff */
[C---:B------:R-:W-:Y:S01]  /*2910*/  IMAD R10, R31.reuse, R8, RZ ;  /* 0x000000081f0a7224 */ /* 0x040fe200078e02ff */
[----:B------:R-:W-:Y:S01]  /*2920*/  @!P6 BAR.SYNC.DEFER_BLOCKING 0x9, 0x100 ;  /* 0x024400000000eb1d */ /* 0x000fe20000010000 */
[----:B------:R-:W-:Y:S01]  /*2930*/  LOP3.LUT P3, RZ, R34, 0x2, RZ, 0xc0, !PT ;  /* 0x0000000222ff7812 */ /* 0x000fe2000786c0ff */
[----:B------:R-:W-:Y:S02]  /*2940*/  IMAD R14, R31, R6, RZ ;  /* 0x000000061f0e7224 */ /* 0x000fe400078e02ff */
[C---:B------:R-:W-:Y:S01]  /*2950*/  IMAD R83, R105.reuse, R9, R10 ;  /* 0x0000000969537224 */ /* 0x040fe200078e020a */
[----:B------:R-:W-:Y:S01]  /*2960*/  SEL R9, RZ, 0x20, P2 ;  /* 0x00000020ff097807 */ /* 0x000fe20001000000 */
[----:B------:R-:W-:Y:S01]  /*2970*/  IMAD R11, R105, R7, R14 ;  /* 0x00000007690b7224 */ /* 0x000fe200078e020e */
[----:B------:R-:W-:-:S02]  /*2980*/  LOP3.LUT R15, R15, R36, RZ, 0x3c, !PT ;  /* 0x000000240f0f7212 */ /* 0x000fc400078e3cff */
[----:B------:R-:W-:Y:S01]  /*2990*/  LOP3.LUT R13, R12, R9, RZ, 0xfc, !PT ;  /* 0x000000090c0d7212 */ /* 0x000fe200078efcff */
[----:B------:R-:W-:Y:S01]  /*29a0*/  IMAD.SHL.U32 R7, R8, 0x80, RZ ;  /* 0x0000008008077824 */ /* 0x000fe200078e00ff */
[----:B------:R-:W-:Y:S01]  /*29b0*/  LOP3.LUT R29, R29, R36, RZ, 0x3c, !PT ;  /* 0x000000241d1d7212 */ /* 0x000fe200078e3cff */
[----:B------:R-:W-:Y:S01]  /*29c0*/  IMAD.IADD R92, R63, 0x1, R11 ;  /* 0x000000013f5c7824 */ /* 0x000fe200078e020b */
[----:B------:R-:W-:Y:S01]  /*29d0*/  LOP3.LUT R8, R12, 0x1, RZ, 0xc0, !PT ;  /* 0x000000010c087812 */ /* 0x000fe200078ec0ff */
[----:B------:R-:W-:Y:S01]  /*29e0*/  IMAD.IADD R90, R11, 0x1, R65 ;  /* 0x000000010b5a7824 */ /* 0x000fe200078e0241 */
[----:B------:R-:W-:Y:S01]  /*29f0*/  LOP3.LUT R9, R13, 0x2, RZ, 0xc0, !PT ;  /* 0x000000020d097812 */ /* 0x000fe200078ec0ff */
[----:B------:R-:W-:Y:S01]  /*2a00*/  IMAD.IADD R91, R67, 0x1, R83 ;  /* 0x00000001435b7824 */ /* 0x000fe200078e0253 */
[C---:B------:R-:W-:Y:S01]  /*2a10*/  LOP3.LUT R10, R13.reuse, 0x4, RZ, 0xc0, !PT ;  /* 0x000000040d0a7812 */ /* 0x040fe200078ec0ff */
[----:B------:R-:W-:Y:S01]  /*2a20*/  IMAD.SHL.U32 R6, R6, 0x80, RZ ;  /* 0x0000008006067824 */ /* 0x000fe200078e00ff */
[----:B------:R-:W-:Y:S01]  /*2a30*/  LOP3.LUT R11, R13, 0x8, RZ, 0xc0, !PT ;  /* 0x000000080d0b7812 */ /* 0x000fe200078ec0ff */
[----:B------:R-:W-:Y:S01]  /*2a40*/  IMAD.IADD R83, R83, 0x1, R69 ;  /* 0x0000000153537824 */ /* 0x000fe200078e0245 */
[----:B------:R-:W-:-:S02]  /*2a50*/  LOP3.LUT R12, R13, 0x10, RZ, 0xc0, !PT ;  /* 0x000000100d0c7812 */ /* 0x000fc400078ec0ff */
[--C-:B------:R-:W-:Y:S02]  /*2a60*/  IADD3 R103, R15, R28, R35.reuse ;  /* 0x0000001c0f677210 */ /* 0x100fe40007ffe023 */
[----:B------:R-:W-:Y:S02]  /*2a70*/  IADD3 R102, R29, R30, R35 ;  /* 0x0000001e1d667210 */ /* 0x000fe40007ffe023 */
[----:B------:R-:W-:Y:S02]  /*2a80*/  @P3 LOP3.LUT R23, R23, 0x2, RZ, 0xfc, !PT ;  /* 0x0000000217173812 */ /* 0x000fe400078efcff */
[----:B------:R-:W-:-:S07]  /*2a90*/  LOP3.LUT R13, R13, 0x20, RZ, 0xc0, !PT ;  /* 0x000000200d0d7812 */ /* 0x000fce00078ec0ff */
.L_x_11362:
[----:B---3--:R-:W2:Y:S01]  /*2aa0*/  LDL R29, [R1+0x4c] ;  /* 0x00004c00011d7983 */ /* 0x008ea20000100800 */
[----:B0-----:R-:W0:Y:S03]  /*2ab0*/  LDC.64 R86, c[0x0][0x2e8] ;  /* 0x0000ba00ff567b82 */ /* 0x001e260000000a00 */
[----:B------:R-:W3:Y:S01]  /*2ac0*/  LDL R30, [R1+0x48] ;  /* 0x00004800011e7983 */ /* 0x000ee20000100800 */
        /* <DEDUP_REMOVED lines=18> */
[C---:B------:R-:W-:Y:S02]  /*2bf0*/  VIADD R29, R15.reuse, 0x10 ;  /* 0x000000100f1d7836 */ /* 0x040fe40000000000 */
[----:B------:R-:W-:-:S06]  /*2c00*/  IMAD R78, R15, 0x2, R26 ;  /* 0x000000020f4e7824 */ /* 0x000fcc00078e021a */
[----:B------:R-:W-:-:S04]  /*2c10*/  @P4 VIADD R29, R15, 0xfffffff0 ;  /* 0xfffffff00f1d4836 */ /* 0x000fc80000000000 */
[----:B------:R-:W-:Y:S01]  /*2c20*/  IMAD R15, R29, 0x2, R26 ;  /* 0x000000021d0f7824 */ /* 0x000fe200078e021a */
[----:B------:R-:W-:Y:S06]  /*2c30*/  @!P3 BRA `(.L_x_11308) ;  /* 0x0000003800a4b947 */ /* 0x000fec0003800000 */
[----:B------:R-:W-:Y:S01]  /*2c40*/  ULDC.U8 UR4, c[0x0][0x410] ;  /* 0x0001040000047ab9 */ /* 0x000fe20000000000 */
[-C--:B------:R-:W-:Y:S01]  /*2c50*/  IMAD R14, R98, R35.reuse, RZ ;  /* 0x00000023620e7224 */ /* 0x080fe200078e02ff */
[----:B------:R-:W-:Y:S01]  /*2c60*/  ISETP.NE.AND P3, PT, RZ, UR4, PT ;  /* 0x00000004ff007c0c */ /* 0x000fe2000bf65270 */
[----:B------:R-:W-:Y:S02]  /*2c70*/  IMAD R31, R97, R35, RZ ;  /* 0x00000023611f7224 */ /* 0x000fe400078e02ff */
        /* <DEDUP_REMOVED lines=24> */
[----:B------:R-:W2:Y:S04]  /*2e00*/  LDL.64 R116, [R1] ;  /* 0x0000000001747983 */ /* 0x000ea80000100a00 */
        /* <DEDUP_REMOVED lines=45> */
.L_x_11311:
[----:B------:R-:W-:Y:S05]  /*30e0*/  BSYNC B1 ;  /* 0x0000000000017941 */ /* 0x000fea0003800000 */
.L_x_11310:
[----:B-----5:R-:W-:Y:S01]  /*30f0*/  IMAD.MOV.U32 R14, RZ, RZ, R34 ;  /* 0x000000ffff0e7224 */ /* 0x020fe200078e0022 */
[----:B------:R-:W-:Y:S01]  /*3100*/  UISETP.NE.AND UP0, UPT, UR37, 0x3, UPT ;  /* 0x000000032500788c */ /* 0x000fe2000bf05270 */
[----:B0-----:R-:W-:Y:S02]  /*3110*/  IMAD.MOV.U32 R28, RZ, RZ, R35 ;  /* 0x000000ffff1c7224 */ /* 0x001fe400078e0023 */
[----:B------:R-:W-:Y:S02]  /*3120*/  IMAD.MOV.U32 R29, RZ, RZ, R38 ;  /* 0x000000ffff1d7224 */ /* 0x000fe400078e0026 */
        /* <DEDUP_REMOVED lines=15> */
[----:B------:R-:W-:-:S02]  /*3220*/  IMAD.MOV.U32 R29, RZ, RZ, R36 ;  /* 0x000000ffff1d7224 */ /* 0x000fc400078e0024 */
[----:B------:R-:W-:Y:S01]  /*3230*/  IMAD.MOV.U32 R30, RZ, RZ, R37 ;  /* 0x000000ffff1e7224 */ /* 0x000fe200078e0025 */
[----:B------:R-:W-:Y:S01]  /*3240*/  PRMT R118, R28, 0x5410, R14 ;  /* 0x000054101c767816 */ /* 0x000fe2000000000e */
[----:B------:R-:W-:Y:S02]  /*3250*/  IMAD.MOV.U32 R28, RZ, RZ, R40 ;  /* 0x000000ffff1c7224 */ /* 0x000fe400078e0028 */
[----:B------:R-:W-:Y:S01]  /*3260*/  IMAD.MOV.U32 R14, RZ, RZ, R45 ;  /* 0x000000ffff0e7224 */ /* 0x000fe200078e002d */
        /* <DEDUP_REMOVED lines=14> */
[----:B------:R-:W-:Y:S06]  /*3350*/  @!P3 BRA `(.L_x_11312) ;  /* 0x000000000004b947 */ /* 0x000fec0003800000 */
[----:B------:R-:W-:Y:S01]  /*3360*/  BPT.TRAP 0x1 ;  /* 0x000000040000795c */ /* 0x000fe20000300000 */
.L_x_11312:
[----:B------:R-:W-:Y:S01]  /*3370*/  IMAD R14, R17, 0x8, R2 ;  /* 0x00000008110e7824 */ /* 0x000fe200078e0202 */
[----:B------:R-:W-:Y:S01]  /*3380*/  SHF.L.U32 R85, R154, 0x1f, RZ ;  /* 0x0000001f9a557819 */ /* 0x000fe200000006ff */
[----:B------:R-:W-:Y:S03]  /*3390*/  BSSY B1, `(.L_x_11313) ;  /* 0x0000003000017945 */ /* 0x000fe60003800000 */
[----:B------:R-:W0:Y:S02]  /*33a0*/  SYNCS.PHASECHK.TRANS64.TRYWAIT P5, [R14+URZ+0x2d890], R85 ;  /* 0x02d890550e0075a7 */ /* 0x000e2400080a017f */
[----:B0-----:R-:W-:Y:S05]  /*33b0*/  @!P5 BRA `(.L_x_11314) ;  /* 0x0000020c00f8d947 */ /* 0x001fea0003800000 */
.L_x_11680:
[----:B------:R-:W-:Y:S05]  /*33c0*/  BSYNC B1 ;  /* 0x0000000000017941 */ /* 0x000fea0003800000 */
.L_x_11313:
[----:B------:R-:W-:Y:S05]  /*33d0*/  @P4 BRA `(.L_x_11315) ;  /* 0x00000034003c4947 */ /* 0x000fea0003800000 */
[----:B------:R-:W-:Y:S01]  /*33e0*/  ISETP.NE.AND P4, PT, R8, RZ, PT ;  /* 0x000000ff0800720c */ /* 0x000fe20003f85270 */
[----:B------:R-:W-:-:S12]  /*33f0*/  BSSY B1, `(.L_x_11316) ;  /* 0x0000033000017945 */ /* 0x000fd80003800000 */
[----:B------:R-:W-:Y:S05]  /*3400*/  @!P4 BRA `(.L_x_11317) ;  /* 0x0000000000c4c947 */ /* 0x000fea0003800000 */
[----:B------:R-:W2:Y:S01]  /*3410*/  LDL.64 R52, [R1] ;  /* 0x0000000001347983 */ /* 0x000ea20000100a00 */
        /* <DEDUP_REMOVED lines=16> */
[--C-:B------:R-:W-:Y:S02]  /*3520*/  HADD2.F32 R59, -RZ, R121.reuse.H0_H0 ;  /* 0x20000079ff3b7230 */ /* 0x100fe40000004100 */
[-C--:B------:R-:W-:Y:S01]  /*3530*/  FFMA.FTZ R29, R52, R55.reuse, -R29 ;  /* 0x00000037341d7223 */ /* 0x080fe2000001081d */
[----:B------:R-:W-:Y:S02]  /*3540*/  HADD2.F32 R87, -RZ, R121.H1_H1 ;  /* 0x30000079ff577230 */ /* 0x000fe40000004100 */
        /* <DEDUP_REMOVED lines=8> */
[--C-:B------:R-:W-:Y:S02]  /*35d0*/  HADD2.F32 R54, -RZ, R28.reuse.H0_H0 ;  /* 0x2000001cff367230 */ /* 0x100fe40000004100 */
[----:B------:R-:W-:Y:S01]  /*35e0*/  FFMA.FTZ R58, R31, R58, R86 ;  /* 0x0000003a1f3a7223 */ /* 0x000fe20000010056 */
[----:B------:R-:W-:Y:S02]  /*35f0*/  HADD2.F32 R28, -RZ, R28.H1_H1 ;  /* 0x3000001cff1c7230 */ /* 0x000fe40000004100 */
[----:B------:R-:W-:-:S02]  /*3600*/  HADD2.F32 R55, -RZ, R118.H1_H1 ;  /* 0x30000076ff377230 */ /* 0x000fc40000004100 */
[----:B------:R-:W-:Y:S01]  /*3610*/  F2FP.F16.F32.PACK_AB R53, R58, R53 ;  /* 0x000000353a35723e */ /* 0x000fe200000000ff */
        /* <DEDUP_REMOVED lines=9> */
[----:B------:R-:W-:Y:S01]  /*36b0*/  FMUL.FTZ R87, R54, R87 ;  /* 0x0000005736577220 */ /* 0x000fe20000410000 */
[----:B------:R-:W-:-:S02]  /*36c0*/  IMAD.MOV.U32 R31, RZ, RZ, R53 ;  /* 0x000000ffff1f7224 */ /* 0x000fc400078e0035 */
[-C--:B------:R-:W-:Y:S01]  /*36d0*/  FFMA.FTZ R59, R54, R55.reuse, -R59 ;  /* 0x00000037363b7223 */ /* 0x080fe2000001083b */
[----:B------:R-:W-:-:S05]  /*36e0*/  FFMA.FTZ R30, R30, R55, R87 ;  /* 0x000000371e1e7223 */ /* 0x000fca0000010057 */
[----:B------:R-:W-:-:S07]  /*36f0*/  F2FP.F16.F32.PACK_AB R30, R30, R59 ;  /* 0x0000003b1e1e723e */ /* 0x000fce00000000ff */
.L_x_11319:
[----:B------:R-:W-:Y:S05]  /*3700*/  BSYNC B2 ;  /* 0x0000000000027941 */ /* 0x000fea0003800000 */
.L_x_11318:
[----:B------:R1:W-:Y:S02]  /*3710*/  STG.E.128 desc[UR40][R32.64], R28 ;  /* 0x0000001c20007986 */ /* 0x0003e4000c101d28 */
.L_x_11317:
[----:B------:R-:W-:Y:S05]  /*3720*/  BSYNC B1 ;  /* 0x0000000000017941 */ /* 0x000fea0003800000 */
.L_x_11316:
        /* <DEDUP_REMOVED lines=10> */
[----:B------:R-:W-:-:S03]  /*37d0*/  SHF.R.U64 R50, R50, 0x10, R51 ;  /* 0x0000001032327819 */ /* 0x000fc60000001233 */
[----:B------:R-:W-:Y:S02]  /*37e0*/  HADD2.F32 R54, -RZ, R54.H0_H0 ;  /* 0x20000036ff367230 */ /* 0x000fe40000004100 */
[--C-:B------:R-:W-:Y:S02]  /*37f0*/  HADD2.F32 R29, -RZ, R52.reuse.H1_H1 ;  /* 0x30000034ff1d7230 */ /* 0x100fe40000004100 */
[----:B------:R-:W-:Y:S02]  /*3800*/  HADD2.F32 R53, -RZ, R52.H0_H0 ;  /* 0x20000034ff357230 */ /* 0x000fe40000004100 */
[----:B------:R-:W-:Y:S02]  /*3810*/  HADD2.F32 R50, -RZ, R50.H0_H0 ;  /* 0x20000032ff327230 */ /* 0x000fe40000004100 */
[-C--:B------:R-:W-:Y:S01]  /*3820*/  FMUL.FTZ R52, R29, R54.reuse ;  /* 0x000000361d347220 */ /* 0x080fe20000410000 */
[----:B------:R-:W-:-:S03]  /*3830*/  FMUL.FTZ R54, R53, R54 ;  /* 0x0000003635367220 */ /* 0x000fc60000410000 */
[-C--:B------:R-:W-:Y:S01]  /*3840*/  FFMA.FTZ R52, R53, R50.reuse, -R52 ;  /* 0x0000003235347223 */ /* 0x080fe20000010834 */
[--C-:B------:R-:W-:Y:S02]  /*3850*/  HADD2.F32 R53, -RZ, R117.reuse.H0_H0 ;  /* 0x20000075ff357230 */ /* 0x100fe40000004100 */
[----:B------:R-:W-:Y:S01]  /*3860*/  FFMA.FTZ R29, R29, R50, R54 ;  /* 0x000000321d1d7223 */ /* 0x000fe20000010036 */
[----:B------:R-:W-:Y:S01]  /*3870*/  SHF.R.U32.HI R50, RZ, 0x10, R51 ;  /* 0x00000010ff327819 */ /* 0x000fe20000011633 */
[----:B------:R-:W-:Y:S01]  /*3880*/  IMAD.MOV.U32 R51, RZ, RZ, R31 ;  /* 0x000000ffff337224 */ /* 0x000fe200078e001f */
[----:B------:R-:W-:Y:S01]  /*3890*/  SHF.R.U32.HI R54, RZ, 0x10, R57 ;  /* 0x00000010ff367819 */ /* 0x000fe20000011639 */
[----:B------:R-:W-:Y:S01]  /*38a0*/  HADD2.F32 R117, -RZ, R117.H1_H1 ;  /* 0x30000075ff757230 */ /* 0x000fe20000004100 */
[----:B------:R-:W-:Y:S01]  /*38b0*/  F2FP.F16.F32.PACK_AB R29, R29, R52 ;  /* 0x000000341d1d723e */ /* 0x000fe200000000ff */
[----:B------:R-:W-:Y:S02]  /*38c0*/  HADD2.F32 R50, -RZ, R50.H0_H0 ;  /* 0x20000032ff327230 */ /* 0x000fe40000004100 */
[----:B------:R-:W-:-:S02]  /*38d0*/  HADD2.F32 R54, -RZ, R54.H0_H0 ;  /* 0x20000036ff367230 */ /* 0x000fc40000004100 */
[--C-:B------:R-:W-:Y:S02]  /*38e0*/  HADD2.F32 R31, -RZ, R51.reuse.H1_H1 ;  /* 0x30000033ff1f7230 */ /* 0x100fe40000004100 */
[----:B------:R-:W-:-:S03]  /*38f0*/  HADD2.F32 R51, -RZ, R51.H0_H0 ;  /* 0x20000033ff337230 */ /* 0x000fc60000004100 */
[-C--:B------:R-:W-:Y:S02]  /*3900*/  FMUL.FTZ R56, R31, R54.reuse ;  /* 0x000000361f387220 */ /* 0x080fe40000410000 */
[C---:B------:R-:W-:Y:S02]  /*3910*/  FMUL.FTZ R54, R51.reuse, R54 ;  /* 0x0000003633367220 */ /* 0x040fe40000410000 */
[-C--:B------:R-:W-:Y:S01]  /*3920*/  FFMA.FTZ R56, R51, R50.reuse, -R56 ;  /* 0x0000003233387223 */ /* 0x080fe20000010838 */
[----:B------:R-:W-:Y:S02]  /*3930*/  HADD2.F32 R51, -RZ, R120.H0_H0 ;  /* 0x20000078ff337230 */ /* 0x000fe40000004100 */
[----:B------:R-:W-:Y:S01]  /*3940*/  FFMA.FTZ R31, R31, R50, R54 ;  /* 0x000000321f1f7223 */ /* 0x000fe20000010036 */
[--C-:B------:R-:W-:Y:S02]  /*3950*/  HADD2.F32 R50, -RZ, R28.reuse.H0_H0 ;  /* 0x2000001cff327230 */ /* 0x100fe40000004100 */
[----:B------:R-:W-:-:S02]  /*3960*/  HADD2.F32 R28, -RZ, R28.H1_H1 ;  /* 0x3000001cff1c7230 */ /* 0x000fc40000004100 */
[----:B------:R-:W-:-:S03]  /*3970*/  F2FP.F16.F32.PACK_AB R31, R31, R56 ;  /* 0x000000381f1f723e */ /* 0x000fc600000000ff */
[-C--:B------:R-:W-:Y:S01]  /*3980*/  FMUL.FTZ R55, R28, R51.reuse ;  /* 0x000000331c377220 */ /* 0x080fe20000410000 */
[----:B------:R-:W-:-:S03]  /*3990*/  FMUL.FTZ R51, R50, R51 ;  /* 0x0000003332337220 */ /* 0x000fc60000410000 */
[-C--:B------:R-:W-:Y:S01]  /*39a0*/  FFMA.FTZ R55, R50, R53.reuse, -R55 ;  /* 0x0000003532377223 */ /* 0x080fe20000010837 */
[----:B------:R-:W-:Y:S01]  /*39b0*/  FFMA.FTZ R28, R28, R53, R51 ;  /* 0x000000351c1c7223 */ /* 0x000fe20000010033 */
[--C-:B------:R-:W-:Y:S02]  /*39c0*/  HADD2.F32 R50, -RZ, R30.reuse.H0_H0 ;  /* 0x2000001eff327230 */ /* 0x100fe40000004100 */
[----:B------:R-:W-:Y:S02]  /*39d0*/  HADD2.F32 R30, -RZ, R30.H1_H1 ;  /* 0x3000001eff1e7230 */ /* 0x000fe40000004100 */
[----:B------:R-:W-:Y:S01]  /*39e0*/  HADD2.F32 R51, -RZ, R120.H1_H1 ;  /* 0x30000078ff337230 */ /* 0x000fe20000004100 */
[----:B------:R-:W-:-:S04]  /*39f0*/  F2FP.F16.F32.PACK_AB R28, R28, R55 ;  /* 0x000000371c1c723e */ /* 0x000fc800000000ff */
[-C--:B------:R-:W-:Y:S01]  /*3a00*/  FMUL.FTZ R53, R30, R51.reuse ;  /* 0x000000331e357220 */ /* 0x080fe20000410000 */
[----:B------:R-:W-:-:S03]  /*3a10*/  FMUL.FTZ R51, R50, R51 ;  /* 0x0000003332337220 */ /* 0x000fc60000410000 */
[-C--:B------:R-:W-:Y:S01]  /*3a20*/  FFMA.FTZ R53, R50, R117.reuse, -R53 ;  /* 0x0000007532357223 */ /* 0x080fe20000010835 */
[----:B------:R-:W-:-:S05]  /*3a30*/  FFMA.FTZ R30, R30, R117, R51 ;  /* 0x000000751e1e7223 */ /* 0x000fca0000010033 */
[----:B------:R-:W-:-:S07]  /*3a40*/  F2FP.F16.F32.PACK_AB R30, R30, R53 ;  /* 0x000000351e1e723e */ /* 0x000fce00000000ff */
.L_x_11323:
[----:B------:R-:W-:Y:S05]  /*3a50*/  BSYNC B2 ;  /* 0x0000000000027941 */ /* 0x000fea0003800000 */
.L_x_11322:
[----:B------:R2:W-:Y:S02]  /*3a60*/  STG.E.128 desc[UR40][R32.64+0x20], R28 ;  /* 0x0000201c20007986 */ /* 0x0005e4000c101d28 */
.L_x_11321:
[----:B------:R-:W-:Y:S05]  /*3a70*/  BSYNC B1 ;  /* 0x0000000000017941 */ /* 0x000fea0003800000 */
.L_x_11320:
        /* <DEDUP_REMOVED lines=8> */
[--C-:B------:R-:W-:Y:S02]  /*3b00*/  SHF.R.U64 R50, R46, 0x10, R47.reuse ;  /* 0x000000102e327819 */ /* 0x100fe4000000122f */
        /* <DEDUP_REMOVED lines=11> */
[----:B------:R-:W-:Y:S02]  /*3bc0*/  HADD2.F32 R48, -RZ, R50.H0_H0 ;  /* 0x20000032ff307230 */ /* 0x000fe40000004100 */
[----:B------:R-:W-:Y:S02]  /*3bd0*/  HADD2.F32 R50, -RZ, R46.H0_H0 ;  /* 0x2000002eff327230 */ /* 0x000fe40000004100 */
[----:B------:R-:W-:Y:S01]  /*3be0*/  FMUL.FTZ R46, R31, R54 ;  /* 0x000000361f2e7220 */ /* 0x000fe20000410000 */
[-C--:B------:R-:W-:Y:S01]  /*3bf0*/  FMUL.FTZ R54, R29, R52.reuse ;  /* 0x000000341d367220 */ /* 0x080fe20000410000 */
[----:B------:R-:W-:Y:S01]  /*3c00*/  FMUL.FTZ R52, R47, R52 ;  /* 0x000000342f347220 */ /* 0x000fe20000410000 */
[-C--:B------:R-:W-:Y:S01]  /*3c10*/  FFMA.FTZ R31, R31, R48.reuse, R56 ;  /* 0x000000301f1f7223 */ /* 0x080fe20000010038 */
[----:B------:R-:W-:Y:S01]  /*3c20*/  FFMA.FTZ R46, R49, R48, -R46 ;  /* 0x00000030312e7223 */ /* 0x000fe2000001082e */
[-C--:B------:R-:W-:Y:S01]  /*3c30*/  FFMA.FTZ R47, R47, R50.reuse, -R54 ;  /* 0x000000322f2f7223 */ /* 0x080fe20000010836 */
[----:B------:R-:W-:Y:S01]  /*3c40*/  FFMA.FTZ R50, R29, R50, R52 ;  /* 0x000000321d327223 */ /* 0x000fe20000010034 */
[----:B------:R-:W-:-:S02]  /*3c50*/  HADD2.F32 R51, -RZ, R119.H0_H0 ;  /* 0x20000077ff337230 */ /* 0x000fc40000004100 */
[--C-:B------:R-:W-:Y:S02]  /*3c60*/  HADD2.F32 R48, -RZ, R28.reuse.H1_H1 ;  /* 0x3000001cff307230 */ /* 0x100fe40000004100 */
[----:B------:R-:W-:Y:S02]  /*3c70*/  HADD2.F32 R52, -RZ, R28.H0_H0 ;  /* 0x2000001cff347230 */ /* 0x000fe40000004100 */
        /* <DEDUP_REMOVED lines=11> */
[----:B------:R-:W-:Y:S01]  /*3d30*/  F2FP.F16.F32.PACK_AB R29, R31, R46 ;  /* 0x0000002e1f1d723e */ /* 0x000fe200000000ff */
[----:B------:R-:W-:Y:S01]  /*3d40*/  FFMA.FTZ R55, R30, R49, -R55 ;  /* 0x000000311e377223 */ /* 0x000fe20000010837 */
[----:B------:R-:W-:Y:S01]  /*3d50*/  F2FP.F16.F32.PACK_AB R31, R50, R47 ;  /* 0x0000002f321f723e */ /* 0x000fe200000000ff */
[----:B------:R-:W-:Y:S01]  /*3d60*/  FFMA.FTZ R28, R28, R49, R119 ;  /* 0x000000311c1c7223 */ /* 0x000fe20000010077 */
[----:B------:R-:W-:-:S04]  /*3d70*/  F2FP.F16.F32.PACK_AB R48, R48, R53 ;  /* 0x000000353030723e */ /* 0x000fc800000000ff */
[----:B------:R-:W-:Y:S01]  /*3d80*/  F2FP.F16.F32.PACK_AB R30, R28, R55 ;  /* 0x000000371c1e723e */ /* 0x000fe200000000ff */
[----:B------:R-:W-:-:S07]  /*3d90*/  IMAD.MOV.U32 R28, RZ, RZ, R48 ;  /* 0x000000ffff1c7224 */ /* 0x000fce00078e0030 */
.L_x_11327:
[----:B------:R-:W-:Y:S05]  /*3da0*/  BSYNC B2 ;  /* 0x0000000000027941 */ /* 0x000fea0003800000 */
.L_x_11326:
[----:B------:R3:W-:Y:S02]  /*3db0*/  STG.E.128 desc[UR40][R32.64+0x40], R28 ;  /* 0x0000401c20007986 */ /* 0x0007e4000c101d28 */
.L_x_11325:
[----:B------:R-:W-:Y:S05]  /*3dc0*/  BSYNC B1 ;  /* 0x0000000000017941 */ /* 0x000fea0003800000 */
.L_x_11324:
        /* <DEDUP_REMOVED lines=8> */
[----:B------:R-:W-:Y:S02]  /*3e50*/  SHF.R.U64 R47, R44, 0x10, R45 ;  /* 0x000000102c2f7819 */ /* 0x000fe4000000122d */
[--C-:B------:R-:W-:Y:S01]  /*3e60*/  SHF.R.U64 R49, R42, 0x10, R43.reuse ;  /* 0x000000102a317819 */ /* 0x100fe2000000122b */
[----:B------:R-:W-:Y:S01]  /*3e70*/  IMAD.MOV.U32 R42, RZ, RZ, R28 ;  /* 0x000000ffff2a7224 */ /* 0x000fe200078e001c */
[----:B------:R-:W-:Y:S01]  /*3e80*/  SHF.R.U32.HI R46, RZ, 0x10, R43 ;  /* 0x00000010ff2e7819 */ /* 0x000fe2000001162b */
[----:B------:R-:W-:Y:S01]  /*3e90*/  IMAD.MOV.U32 R43, RZ, RZ, R31 ;  /* 0x000000ffff2b7224 */ /* 0x000fe200078e001f */
[----:B------:R-:W-:Y:S01]  /*3ea0*/  SHF.R.U32.HI R48, RZ, 0x10, R45 ;  /* 0x00000010ff307819 */ /* 0x000fe2000001162d */
[----:B------:R-:W-:Y:S02]  /*3eb0*/  HADD2.F32 R47, -RZ, R47.H0_H0 ;  /* 0x2000002fff2f7230 */ /* 0x000fe40000004100 */
[--C-:B------:R-:W-:Y:S02]  /*3ec0*/  HADD2.F32 R31, -RZ, R29.reuse.H1_H1 ;  /* 0x3000001dff1f7230 */ /* 0x100fe40000004100 */
[----:B------:R-:W-:-:S02]  /*3ed0*/  HADD2.F32 R28, -RZ, R29.H0_H0 ;  /* 0x2000001dff1c7230 */ /* 0x000fc40000004100 */
[----:B------:R-:W-:Y:S02]  /*3ee0*/  HADD2.F32 R48, -RZ, R48.H0_H0 ;  /* 0x20000030ff307230 */ /* 0x000fe40000004100 */
[-C--:B------:R-:W-:Y:S01]  /*3ef0*/  FMUL.FTZ R29, R31, R47.reuse ;  /* 0x0000002f1f1d7220 */ /* 0x080fe20000410000 */
[--C-:B------:R-:W-:Y:S02]  /*3f00*/  HADD2.F32 R44, -RZ, R43.reuse.H1_H1 ;  /* 0x3000002bff2c7230 */ /* 0x100fe40000004100 */
[----:B------:R-:W-:Y:S01]  /*3f10*/  FMUL.FTZ R50, R28, R47 ;  /* 0x0000002f1c327220 */ /* 0x000fe20000410000 */
[----:B------:R-:W-:Y:S02]  /*3f20*/  HADD2.F32 R43, -RZ, R43.H0_H0 ;  /* 0x2000002bff2b7230 */ /* 0x000fe40000004100 */
        /* <DEDUP_REMOVED lines=8> */
[--C-:B------:R-:W-:Y:S02]  /*3fb0*/  HADD2.F32 R43, -RZ, R42.reuse.H1_H1 ;  /* 0x3000002aff2b7230 */ /* 0x100fe40000004100 */
[----:B------:R-:W-:Y:S01]  /*3fc0*/  HADD2.F32 R47, -RZ, R115.H0_H0 ;  /* 0x20000073ff2f7230 */ /* 0x000fe20000004100 */
[----:B------:R-:W-:Y:S01]  /*3fd0*/  F2FP.F16.F32.PACK_AB R29, R29, R28 ;  /* 0x0000001c1d1d723e */ /* 0x000fe200000000ff */
[----:B------:R-:W-:Y:S01]  /*3fe0*/  HADD2.F32 R42, -RZ, R42.H0_H0 ;  /* 0x2000002aff2a7230 */ /* 0x000fe20000004100 */
[----:B------:R-:W-:Y:S01]  /*3ff0*/  F2FP.F16.F32.PACK_AB R31, R44, R31 ;  /* 0x0000001f2c1f723e */ /* 0x000fe200000000ff */
[----:B------:R-:W-:-:S02]  /*4000*/  HADD2.F32 R45, -RZ, R30.H1_H1 ;  /* 0x3000001eff2d7230 */ /* 0x000fc40000004100 */
[-C--:B------:R-:W-:Y:S01]  /*4010*/  FMUL.FTZ R49, R43, R47.reuse ;  /* 0x0000002f2b317220 */ /* 0x080fe20000410000 */
[----:B------:R-:W-:Y:S02]  /*4020*/  HADD2.F32 R115, -RZ, R115.H1_H1 ;  /* 0x30000073ff737230 */ /* 0x000fe40000004100 */
        /* <DEDUP_REMOVED lines=12> */
.L_x_11331:
[----:B------:R-:W-:Y:S05]  /*40f0*/  BSYNC B2 ;  /* 0x0000000000027941 */ /* 0x000fea0003800000 */
.L_x_11330:
[----:B------:R4:W-:Y:S02]  /*4100*/  STG.E.128 desc[UR40][R32.64+0x60], R28 ;  /* 0x0000601c20007986 */ /* 0x0009e4000c101d28 */
.L_x_11329:
[----:B------:R-:W-:Y:S05]  /*4110*/  BSYNC B1 ;  /* 0x0000000000017941 */ /* 0x000fea0003800000 */
.L_x_11328:
        /* <DEDUP_REMOVED lines=49> */
.L_x_11335:
[----:B------:R-:W-:Y:S05]  /*4430*/  BSYNC B2 ;  /* 0x0000000000027941 */ /* 0x000fea0003800000 */
.L_x_11334:
[----:B------:R1:W-:Y:S02]  /*4440*/  STG.E.128 desc[UR40][R32.64+0x80], R28 ;  /* 0x0000801c20007986 */ /* 0x0003e4000c101d28 */
.L_x_11333:
[----:B------:R-:W-:Y:S05]  /*4450*/  BSYNC B1 ;  /* 0x0000000000017941 */ /* 0x000fea0003800000 */
.L_x_11332:
        /* <DEDUP_REMOVED lines=48> */
.L_x_11337:
[----:B------:R-:W-:Y:S05]  /*4760*/  BSYNC B1 ;  /* 0x0000000000017941 */ /* 0x000fea0003800000 */
.L_x_11336:
[----:B------:R1:W-:Y:S01]  /*4770*/  STG.E.128 desc[UR40][R32.64+0xa0], R28 ;  /* 0x0000a01c20007986 */ /* 0x0003e2000c101d28 */
[----:B------:R-:W-:Y:S05]  /*4780*/  BRA `(.L_x_11315) ;  /* 0x0000002000507947 */ /* 0x000fea0003800000 */
.L_x_11309:
        /* <DEDUP_REMOVED lines=46> */
.L_x_11339:
[----:B------:R-:W-:Y:S05]  /*4a70*/  BSYNC B1 ;  /* 0x0000000000017941 */ /* 0x000fea0003800000 */
.L_x_11338:
        /* <DEDUP_REMOVED lines=43> */
[----:B------:R-:W-:Y:S02]  /*4d30*/  PRMT R116, R52, 0x7610, R116 ;  /* 0x0000761034747816 */ /* 0x000fe40000000074 */
[----:B------:R-:W-:Y:S01]  /*4d40*/  PRMT R131, R131, 0x5410, R14 ;  /* 0x0000541083837816 */ /* 0x000fe2000000000e */
[----:B------:R-:W-:Y:S06]  /*4d50*/  @!P3 BRA `(.L_x_11340) ;  /* 0x000000000004b947 */ /* 0x000fec0003800000 */
[----:B------:R-:W-:Y:S01]  /*4d60*/  BPT.TRAP 0x1 ;  /* 0x000000040000795c */ /* 0x000fe20000300000 */
.L_x_11340:
[----:B------:R-:W-:Y:S01]  /*4d70*/  IMAD R14, R17, 0x8, R2 ;  /* 0x00000008110e7824 */ /* 0x000fe200078e0202 */
[----:B------:R-:W-:Y:S01]  /*4d80*/  SHF.L.U32 R85, R154, 0x1f, RZ ;  /* 0x0000001f9a557819 */ /* 0x000fe200000006ff */
[----:B------:R-:W-:Y:S03]  /*4d90*/  BSSY B1, `(.L_x_11341) ;  /* 0x0000003000017945 */ /* 0x000fe60003800000 */
[----:B------:R-:W0:Y:S02]  /*4da0*/  SYNCS.PHASECHK.TRANS64.TRYWAIT P5, [R14+URZ+0x2d890], R85 ;  /* 0x02d890550e0075a7 */ /* 0x000e2400080a017f */
[----:B0-----:R-:W-:Y:S05]  /*4db0*/  @!P5 BRA `(.L_x_11342) ;  /* 0x000001f4008cd947 */ /* 0x001fea0003800000 */
.L_x_11681:
[----:B------:R-:W-:Y:S05]  /*4dc0*/  BSYNC B1 ;  /* 0x0000000000017941 */ /* 0x000fea0003800000 */
.L_x_11341:
        /* <DEDUP_REMOVED lines=17> */
[----:B------:R-:W-:Y:S01]  /*4ee0*/  SEL R52, R107, R114, !P0 ;  /* 0x000000726b347207 */ /* 0x000fe20004000000 */
[----:B------:R-:W-:Y:S01]  /*4ef0*/  BSSY B2, `(.L_x_11345) ;  /* 0x000006f000027945 */ /* 0x000fe20003800000 */
[----:B------:R-:W-:-:S02]  /*4f00*/  ISETP.GE.AND P4, PT, R136, R106, PT ;  /* 0x0000006a8800720c */ /* 0x000fc40003f86270 */
[----:B------:R-:W-:-:S04]  /*4f10*/  SHF.R.S32.HI R53, RZ, 0x1f, R52 ;  /* 0x0000001fff357819 */ /* 0x000fc80000011434 */
[----:B------:R-:W-:-:S04]  /*4f20*/  LEA.HI R53, R53, R52, RZ, 0x4 ;  /* 0x0000003435357211 */ /* 0x000fc800078f20ff */
[----:B------:R-:W-:-:S04]  /*4f30*/  SHF.R.S32.HI R53, RZ, 0x4, R53 ;  /* 0x00000004ff357819 */ /* 0x000fc80000011435 */
[----:B------:R-:W-:-:S04]  /*4f40*/  LEA.HI.SX32 R115, R76, R53, 0x1d ;  /* 0x000000354c737211 */ /* 0x000fc800078feaff */
[----:B------:R-:W-:-:S04]  /*4f50*/  SHF.R.S32.HI R52, RZ, 0x1f, R115 ;  /* 0x0000001fff347819 */ /* 0x000fc80000011473 */
[----:B------:R-:W-:Y:S01]  /*4f60*/  LEA.HI R52, R52, R115, RZ, 0x2 ;  /* 0x0000007334347211 */ /* 0x000fe200078f10ff */
[----:B------:R-:W-:-:S04]  /*4f70*/  IMAD.SHL.U32 R115, R115, 0x8, RZ ;  /* 0x0000000873737824 */ /* 0x000fc800078e00ff */
[----:B------:R-:W-:-:S05]  /*4f80*/  IMAD.SHL.U32 R52, R52, 0x400, RZ ;  /* 0x0000040034347824 */ /* 0x000fca00078e00ff */
[----:B------:R-:W-:Y:S02]  /*4f90*/  LOP3.LUT R52, R52, 0x7ffff000, RZ, 0xc0, !PT ;  /* 0x7ffff00034347812 */ /* 0x000fe400078ec0ff */
[----:B--2---:R-:W-:-:S04]  /*4fa0*/  LOP3.LUT R53, R58, 0x18, R115, 0xf8, !PT ;  /* 0x000000183a357812 */ /* 0x004fc800078ef873 */
[----:B---3--:R-:W-:-:S04]  /*4fb0*/  LOP3.LUT R53, R53, R55, RZ, 0x3c, !PT ;  /* 0x0000003735357212 */ /* 0x008fc800078e3cff */
[----:B----4-:R-:W-:-:S05]  /*4fc0*/  IADD3 R52, R53, R52, R54 ;  /* 0x0000003435347210 */ /* 0x010fca0007ffe036 */
        /* <DEDUP_REMOVED lines=97> */
.L_x_11346:
[----:B------:R-:W-:Y:S05]  /*55e0*/  BSYNC B2 ;  /* 0x0000000000027941 */ /* 0x000fea0003800000 */
.L_x_11345:
        /* <DEDUP_REMOVED lines=12> */
.L_x_11344:
[----:B------:R-:W-:Y:S05]  /*56b0*/  BSYNC B1 ;  /* 0x0000000000017941 */ /* 0x000fea0003800000 */
.L_x_11343:
[----:B------:R-:W-:Y:S01]  /*56c0*/  ISETP.NE.AND P4, PT, R9, RZ, PT ;  /* 0x000000ff0900720c */ /* 0x000fe20003f85270 */
[----:B------:R-:W-:-:S12]  /*56d0*/  BSSY B1, `(.L_x_11347) ;  /* 0x000007e000017945 */ /* 0x000fd80003800000 */
[----:B------:R-:W-:Y:S05]  /*56e0*/  @!P4 BRA `(.L_x_11348) ;  /* 0x0000000400f0c947 */ /* 0x000fea0003800000 */
[----:B------:R-:W3:Y:S04]  /*56f0*/  LDL R48, [R1+0xc] ;  /* 0x00000c0001307983 */ /* 0x000ee80000100800 */
[----:B--2---:R-:W2:Y:S04]  /*5700*/  LDL R39, [R1+0x10] ;  /* 0x0000100001277983 */ /* 0x004ea80000100800 */
        /* <DEDUP_REMOVED lines=8> */
[----:B------:R-:W-:Y:S01]  /*5790*/  SHF.R.S32.HI R37, RZ, 0x1f, R36 ;  /* 0x0000001fff257819 */ /* 0x000fe20000011424 */
[----:B------:R-:W-:-:S03]  /*57a0*/  IMAD.SHL.U32 R52, R36, 0x8, RZ ;  /* 0x0000000824347824 */ /* 0x000fc600078e00ff */
[----:B------:R-:W-:-:S05]  /*57b0*/  LEA.HI R37, R37, R36, RZ, 0x2 ;  /* 0x0000002425257211 */ /* 0x000fca00078f10ff */
[----:B------:R-:W-:-:S05]  /*57c0*/  IMAD.SHL.U32 R37, R37, 0x400, RZ ;  /* 0x0000040025257824 */ /* 0x000fca00078e00ff */
[----:B------:R-:W-:Y:S02]  /*57d0*/  LOP3.LUT R37, R37, 0x7ffff000, RZ, 0xc0, !PT ;  /* 0x7ffff00025257812 */ /* 0x000fe400078ec0ff */
[----:B---3--:R-:W-:-:S04]  /*57e0*/  LOP3.LUT R36, R48, 0x18, R52, 0xf8, !PT ;  /* 0x0000001830247812 */ /* 0x008fc800078ef834 */
[----:B--2---:R-:W-:-:S04]  /*57f0*/  LOP3.LUT R36, R36, R39, RZ, 0x3c, !PT ;  /* 0x0000002724247212 */ /* 0x004fc800078e3cff */
[----:B----4-:R-:W-:Y:S01]  /*5800*/  IADD3 R36, R36, R37, R38 ;  /* 0x0000002524247210 */ /* 0x010fe20007ffe026 */
[----:B------:R-:W-:-:S04]  /*5810*/  IMAD R37, R17, 0x3000, R103 ;  /* 0x0000300011257824 */ /* 0x000fc800078e0267 */
[----:B------:R-:W-:Y:S02]  /*5820*/  IMAD R39, R17, 0x3000, R36 ;  /* 0x0000300011277824 */ /* 0x000fe400078e0224 */
[--C-:B------:R-:W-:Y:S02]  /*5830*/  IMAD R37, R37, 0x2, R2.reuse ;  /* 0x0000000225257824 */ /* 0x100fe400078e0202 */
[----:B------:R-:W-:-:S04]  /*5840*/  IMAD R48, R39, 0x2, R2 ;  /* 0x0000000227307824 */ /* 0x000fc800078e0202 */
[----:B------:R-:W1:Y:S04]  /*5850*/  LDS.128 R36, [R37+0x15400] ;  /* 0x0154000025247984 */ /* 0x000e680000000c00 */
[----:B------:R-:W2:Y:S01]  /*5860*/  LDS.128 R48, [R48+0x15400] ;  /* 0x0154000030307984 */ /* 0x000ea20000000c00 */
[----:B------:R-:W-:Y:S05]  /*5870*/  @P4 BRA `(.L_x_11350) ;  /* 0x0000000400584947 */ /* 0x000fea0003800000 */
[----:B--2---:R-:W-:Y:S01]  /*5880*/  IMAD.MOV.U32 R54, RZ, RZ, R49 ;  /* 0x000000ffff367224 */ /* 0x004fe200078e0031 */
[----:B------:R-:W-:Y:S01]  /*5890*/  SHF.R.U64 R32, R32, 0x10, R33 ;  /* 0x0000001020207819 */ /* 0x000fe20000001221 */
[----:B-1----:R-:W-:Y:S01]  /*58a0*/  IMAD.MOV.U32 R53, RZ, RZ, R37 ;  /* 0x000000ffff357224 */ /* 0x002fe200078e0025 */
        /* <DEDUP_REMOVED lines=35> */
[----:B------:R-:W-:Y:S02]  /*5ae0*/  SHF.R.U32.HI R53, RZ, 0x10, R35 ;  /* 0x00000010ff357819 */ /* 0x000fe40000011623 */
        /* <DEDUP_REMOVED lines=29> */
[----:B------:R-:W-:Y:S02]  /*5cc0*/  HADD2.F32 R36, -RZ, R38.H0_H0 ;  /* 0x20000026ff247230 */ /* 0x000fe40000004100 */
[----:B------:R-:W-:Y:S02]  /*5cd0*/  HADD2.F32 R50, -RZ, R50.H1_H1 ;  /* 0x30000032ff327230 */ /* 0x000fe40000004100 */
[-C--:B------:R-:W-:Y:S01]  /*5ce0*/  FMUL.FTZ R48, R32, R47.reuse ;  /* 0x0000002f20307220 */ /* 0x080fe20000410000 */
[----:B------:R-:W-:Y:S02]  /*5cf0*/  HADD2.F32 R38, -RZ, R38.H1_H1 ;  /* 0x30000026ff267230 */ /* 0x000fe40000004100 */
[----:B------:R-:W-:Y:S01]  /*5d00*/  FMUL.FTZ R47, R36, R47 ;  /* 0x0000002f242f7220 */ /* 0x000fe20000410000 */
[----:B------:R-:W-:-:S02]  /*5d10*/  IMAD.MOV.U32 R39, RZ, RZ, R51 ;  /* 0x000000ffff277224 */ /* 0x000fc400078e0033 */
        /* <DEDUP_REMOVED lines=11> */
[----:B------:R-:W-:-:S07]  /*5dd0*/  F2FP.F16.F32.PACK_AB R50, R50, R47 ;  /* 0x0000002f3232723e */ /* 0x000fce00000000ff */
.L_x_11350:
[----:B------:R-:W-:Y:S05]  /*5de0*/  BSYNC B2 ;  /* 0x0000000000027941 */ /* 0x000fea0003800000 */
.L_x_11349:
        /* <DEDUP_REMOVED lines=9> */
[----:B-1----:R1:W-:Y:S01]  /*5e80*/  STG.E.128 desc[UR40][R32.64], R36 ;  /* 0x0000002420007986 */ /* 0x0023e2000c101d28 */
[----:B------:R-:W-:-:S05]  /*5e90*/  @!P4 LEA.HI.X R35, R52, R87, R35, 0x1, P5 ;  /* 0x000000573423c211 */ /* 0x000fca00028f0c23 */
[----:B--2---:R1:W-:Y:S04]  /*5ea0*/  @!P4 STG.E.128 desc[UR40][R34.64], R48 ;  /* 0x000000302200c986 */ /* 0x0043e8000c101d28 */
.L_x_11348:
[----:B------:R-:W-:Y:S05]  /*5eb0*/  BSYNC B1 ;  /* 0x0000000000017941 */ /* 0x000fea0003800000 */
.L_x_11347:
[----:B------:R-:W-:-:S13]  /*5ec0*/  ISETP.NE.AND P4, PT, R10, RZ, PT ;  /* 0x000000ff0a00720c */ /* 0x000fda0003f85270 */
[----:B------:R-:W-:Y:S05]  /*5ed0*/  @!P4 BRA `(.L_x_11315) ;  /* 0x00000008007cc947 */ /* 0x000fea0003800000 */
[----:B-12---:R-:W2:Y:S04]  /*5ee0*/  LDL R36, [R1+0xc] ;  /* 0x00000c0001247983 */ /* 0x006ea80000100800 */
[----:B------:R-:W3:Y:S04]  /*5ef0*/  LDL R35, [R1+0x10] ;  /* 0x0000100001237983 */ /* 0x000ee80000100800 */
[----:B------:R-:W4:Y:S01]  /*5f00*/  LDL R34, [R1+0x14] ;  /* 0x0000140001227983 */ /* 0x000f220000100800 */
[----:B------:R-:W-:Y:S01]  /*5f10*/  IADD3 R32, P4, P5, R20, R88, R77 ;  /* 0x0000005814207210 */ /* 0x000fe20007d9e04d */
[----:B------:R-:W-:Y:S01]  /*5f20*/  BSSY B1, `(.L_x_11351) ;  /* 0x0000070000017945 */ /* 0x000fe20003800000 */
[----:B------:R-:W-:-:S02]  /*5f30*/  LOP3.LUT P6, RZ, R23, 0x1, RZ, 0xc0, !PT ;  /* 0x0000000117ff7812 */ /* 0x000fc400078cc0ff */
[----:B------:R-:W-:Y:S02]  /*5f40*/  IADD3.X R33, R3, R109, R99, P4, P5 ;  /* 0x0000006d03217210 */ /* 0x000fe400027ea463 */
[C---:B------:R-:W-:Y:S02]  /*5f50*/  LEA R44, P4, R32.reuse, R86, 0x1 ;  /* 0x00000056202c7211 */ /* 0x040fe400078808ff */
[----:B------:R-:W-:Y:S02]  /*5f60*/  SEL R114, R107, R114, !P6 ;  /* 0x000000726b727207 */ /* 0x000fe40007000000 */
[----:B------:R-:W-:Y:S02]  /*5f70*/  LEA.HI.X R45, R32, R87, R33, 0x1, P4 ;  /* 0x00000057202d7211 */ /* 0x000fe400020f0c21 */
[----:B------:R-:W-:Y:S02]  /*5f80*/  SHF.R.S32.HI R33, RZ, 0x1f, R114 ;  /* 0x0000001fff217819 */ /* 0x000fe40000011472 */
[----:B------:R-:W-:-:S02]  /*5f90*/  ISETP.GE.AND P4, PT, R4, R106, PT ;  /* 0x0000006a0400720c */ /* 0x000fc40003f86270 */
        /* <DEDUP_REMOVED lines=8> */
[----:B--2---:R-:W-:-:S04]  /*6020*/  LOP3.LUT R32, R36, 0x18, R47, 0xf8, !PT ;  /* 0x0000001824207812 */ /* 0x004fc800078ef82f */
[----:B---3--:R-:W-:-:S04]  /*6030*/  LOP3.LUT R32, R32, R35, RZ, 0x3c, !PT ;  /* 0x0000002320207212 */ /* 0x008fc800078e3cff */
        /* <DEDUP_REMOVED lines=9> */
[----:B------:R-:W-:Y:S01]  /*60d0*/  HADD2.F32 R52, -RZ, R124.H1_H1 ;  /* 0x3000007cff347230 */ /* 0x000fe20000004100 */
[----:B------:R-:W-:Y:S01]  /*60e0*/  SHF.R.U32.HI R46, RZ, 0x10, R29 ;  /* 0x00000010ff2e7819 */ /* 0x000fe2000001161d */
[----:B-1----:R-:W-:Y:S01]  /*60f0*/  HADD2.F32 R48, -RZ, R33.H1_H1 ;  /* 0x30000021ff307230 */ /* 0x002fe20000004100 */
[----:B------:R-:W-:Y:S01]  /*6100*/  SHF.R.U64 R29, R40, 0x10, R41 ;  /* 0x00000010281d7819 */ /* 0x000fe20000001229 */
[----:B------:R-:W-:Y:S01]  /*6110*/  HADD2.F32 R50, -RZ, R122.H1_H1 ;  /* 0x3000007aff327230 */ /* 0x000fe20000004100 */
[--C-:B------:R-:W-:Y:S01]  /*6120*/  SHF.R.U64 R30, R30, 0x10, R31.reuse ;  /* 0x000000101e1e7819 */ /* 0x100fe2000000121f */
[----:B------:R-:W-:Y:S01]  /*6130*/  HADD2.F32 R46, -RZ, R46.H0_H0 ;  /* 0x2000002eff2e7230 */ /* 0x000fe20000004100 */
[----:B------:R-:W-:Y:S01]  /*6140*/  SHF.R.U32.HI R40, RZ, 0x10, R31 ;  /* 0x00000010ff287819 */ /* 0x000fe2000001161f */
[----:B------:R-:W-:Y:S01]  /*6150*/  HADD2.F32 R124, -RZ, R124.H0_H0 ;  /* 0x2000007cff7c7230 */ /* 0x000fe20000004100 */
[--C-:B------:R-:W-:Y:S01]  /*6160*/  SHF.R.U64 R31, R42, 0x10, R43.reuse ;  /* 0x000000102a1f7819 */ /* 0x100fe2000000122b */
[----:B------:R-:W-:Y:S01]  /*6170*/  HADD2.F32 R122, -RZ, R122.H0_H0 ;  /* 0x2000007aff7a7230 */ /* 0x000fe20000004100 */
[----:B------:R-:W-:Y:S01]  /*6180*/  SHF.R.U32.HI R42, RZ, 0x10, R43 ;  /* 0x00000010ff2a7819 */ /* 0x000fe2000001162b */
[----:B--2---:R-:W-:Y:S01]  /*6190*/  IMAD.MOV.U32 R43, RZ, RZ, R37 ;  /* 0x000000ffff2b7224 */ /* 0x004fe200078e0025 */
[----:B------:R-:W-:Y:S01]  /*61a0*/  SHF.R.U32.HI R41, RZ, 0x10, R41 ;  /* 0x00000010ff297819 */ /* 0x000fe20000011629 */
[----:B------:R-:W-:-:S02]  /*61b0*/  IMAD.MOV.U32 R37, RZ, RZ, R35 ;  /* 0x000000ffff257224 */ /* 0x000fc400078e0023 */
[----:B------:R-:W-:Y:S02]  /*61c0*/  HADD2.F32 R35, -RZ, R33.H0_H0 ;  /* 0x20000021ff237230 */ /* 0x000fe40000004100 */
[--C-:B------:R-:W-:Y:S02]  /*61d0*/  HADD2.F32 R49, -RZ, R43.reuse.H0_H0 ;  /* 0x2000002bff317230 */ /* 0x100fe40000004100 */
[----:B------:R-:W-:Y:S02]  /*61e0*/  HADD2.F32 R43, -RZ, R43.H1_H1 ;  /* 0x3000002bff2b7230 */ /* 0x000fe40000004100 */
[----:B------:R-:W-:Y:S02]  /*61f0*/  HADD2.F32 R41, -RZ, R41.H0_H0 ;  /* 0x20000029ff297230 */ /* 0x000fe40000004100 */
[-C--:B------:R-:W-:Y:S01]  /*6200*/  FMUL.FTZ R54, R49, R52.reuse ;  /* 0x0000003431367220 */ /* 0x080fe20000410000 */
[----:B------:R-:W-:Y:S02]  /*6210*/  FMUL.FTZ R52, R35, R52 ;  /* 0x0000003423347220 */ /* 0x000fe40000410000 */
[-C--:B------:R-:W-:Y:S01]  /*6220*/  FMUL.FTZ R51, R43, R41.reuse ;  /* 0x000000292b337220 */ /* 0x080fe20000410000 */
[C---:B------:R-:W-:Y:S01]  /*6230*/  FMUL.FTZ R56, R48.reuse, R41 ;  /* 0x0000002930387220 */ /* 0x040fe20000410000 */
[-C--:B------:R-:W-:Y:S01]  /*6240*/  FFMA.FTZ R33, R49, R50.reuse, R52 ;  /* 0x0000003231217223 */ /* 0x080fe20000010034 */
[----:B------:R-:W-:Y:S01]  /*6250*/  FFMA.FTZ R35, R35, R50, -R54 ;  /* 0x0000003223237223 */ /* 0x000fe20000010836 */
[-C--:B------:R-:W-:Y:S01]  /*6260*/  FFMA.FTZ R48, R48, R46.reuse, -R51 ;  /* 0x0000002e30307223 */ /* 0x080fe20000010833 */
[----:B------:R-:W-:Y:S01]  /*6270*/  FFMA.FTZ R46, R43, R46, R56 ;  /* 0x0000002e2b2e7223 */ /* 0x000fe20000010038 */
[----:B------:R-:W-:-:S02]  /*6280*/  HADD2.F32 R52, -RZ, R123.H1_H1 ;  /* 0x3000007bff347230 */ /* 0x000fc40000004100 */
[--C-:B------:R-:W-:Y:S01]  /*6290*/  HADD2.F32 R43, -RZ, R39.reuse.H0_H0 ;  /* 0x20000027ff2b7230 */ /* 0x100fe20000004100 */
[----:B------:R-:W-:Y:S01]  /*62a0*/  F2FP.F16.F32.PACK_AB R35, R48, R35 ;  /* 0x000000233023723e */ /* 0x000fe200000000ff */
[----:B------:R-:W-:Y:S02]  /*62b0*/  HADD2.F32 R49, -RZ, R39.H1_H1 ;  /* 0x30000027ff317230 */ /* 0x000fe40000004100 */
[----:B------:R-:W-:Y:S02]  /*62c0*/  HADD2.F32 R54, -RZ, R42.H0_H0 ;  /* 0x2000002aff367230 */ /* 0x000fe40000004100 */
[----:B------:R-:W-:Y:S02]  /*62d0*/  HADD2.F32 R41, -RZ, R37.H1_H1 ;  /* 0x30000025ff297230 */ /* 0x000fe40000004100 */
[----:B------:R-:W-:Y:S02]  /*62e0*/  HADD2.F32 R50, -RZ, R121.H1_H1 ;  /* 0x30000079ff327230 */ /* 0x000fe40000004100 */
[----:B------:R-:W-:Y:S01]  /*62f0*/  FMUL.FTZ R56, R49, R54 ;  /* 0x0000003631387220 */ /* 0x000fe20000410000 */
[----:B------:R-:W-:-:S02]  /*6300*/  HADD2.F32 R39, -RZ, R37.H0_H0 ;  /* 0x20000025ff277230 */ /* 0x000fc40000004100 */
[----:B------:R-:W-:Y:S01]  /*6310*/  FMUL.FTZ R54, R41, R54 ;  /* 0x0000003629367220 */ /* 0x000fe20000410000 */
[----:B------:R-:W-:Y:S02]  /*6320*/  HADD2.F32 R42, -RZ, R40.H0_H0 ;  /* 0x20000028ff2a7230 */ /* 0x000fe40000004100 */
[-C--:B------:R-:W-:Y:S01]  /*6330*/  FMUL.FTZ R40, R43, R52.reuse ;  /* 0x000000342b287220 */ /* 0x080fe20000410000 */
[----:B------:R-:W-:Y:S02]  /*6340*/  HADD2.F32 R123, -RZ, R123.H0_H0 ;  /* 0x2000007bff7b7230 */ /* 0x000fe40000004100 */
[C---:B------:R-:W-:Y:S01]  /*6350*/  FMUL.FTZ R52, R39.reuse, R52 ;  /* 0x0000003427347220 */ /* 0x040fe20000410000 */
[----:B------:R-:W-:Y:S02]  /*6360*/  HADD2.F32 R121, -RZ, R121.H0_H0 ;  /* 0x20000079ff797230 */ /* 0x000fe40000004100 */
[----:B------:R-:W-:Y:S01]  /*6370*/  FFMA.FTZ R37, R39, R50, -R40 ;  /* 0x0000003227257223 */ /* 0x000fe20000010828 */
        /* <DEDUP_REMOVED lines=8> */
[----:B------:R-:W-:Y:S01]  /*6400*/  HADD2.F32 R36, -RZ, R36.H1_H1 ;  /* 0x30000024ff247230 */ /* 0x000fe20000004100 */
[----:B------:R-:W-:Y:S01]  /*6410*/  F2FP.F16.F32.PACK_AB R39, R42, R39 ;  /* 0x000000272a27723e */ /* 0x000fe200000000ff */
[----:B------:R-:W-:Y:S02]  /*6420*/  HADD2.F32 R32, -RZ, R32.H1_H1 ;  /* 0x30000020ff207230 */ /* 0x000fe40000004100 */
        /* <DEDUP_REMOVED lines=11> */
[----:B------:R-:W-:Y:S02]  /*64e0*/  HADD2.F32 R38, -RZ, R38.H1_H1 ;  /* 0x30000026ff267230 */ /* 0x000fe40000004100 */
[--C-:B------:R-:W-:Y:S02]  /*64f0*/  HADD2.F32 R31, -RZ, R34.reuse.H0_H0 ;  /* 0x20000022ff1f7230 */ /* 0x100fe40000004100 */
[----:B------:R-:W-:Y:S02]  /*6500*/  HADD2.F32 R34, -RZ, R34.H1_H1 ;  /* 0x30000022ff227230 */ /* 0x000fe40000004100 */
[----:B------:R-:W-:Y:S01]  /*6510*/  FMUL.FTZ R51, R38, R49 ;  /* 0x0000003126337220 */ /* 0x000fe20000410000 */
[----:B------:R-:W-:Y:S02]  /*6520*/  HADD2.F32 R43, -RZ, R30.H0_H0 ;  /* 0x2000001eff2b7230 */ /* 0x000fe40000004100 */
[-C--:B------:R-:W-:Y:S01]  /*6530*/  FMUL.FTZ R30, R36, R123.reuse ;  /* 0x0000007b241e7220 */ /* 0x080fe20000410000 */
[----:B------:R-:W-:Y:S01]  /*6540*/  FMUL.FTZ R123, R31, R123 ;  /* 0x0000007b1f7b7220 */ /* 0x000fe20000410000 */
[----:B------:R-:W-:Y:S01]  /*6550*/  FMUL.FTZ R49, R34, R49 ;  /* 0x0000003122317220 */ /* 0x000fe20000410000 */
[----:B------:R-:W-:-:S02]  /*6560*/  IMAD.MOV.U32 R33, RZ, RZ, R35 ;  /* 0x000000ffff217224 */ /* 0x000fc400078e0023 */
[----:B------:R-:W-:Y:S01]  /*6570*/  FFMA.FTZ R30, R31, R121, -R30 ;  /* 0x000000791f1e7223 */ /* 0x000fe2000001081e */
[----:B------:R-:W-:Y:S01]  /*6580*/  FFMA.FTZ R51, R34, R43, -R51 ;  /* 0x0000002b22337223 */ /* 0x000fe20000010833 */
[----:B------:R-:W-:Y:S01]  /*6590*/  F2FP.F16.F32.PACK_AB R34, R41, R28 ;  /* 0x0000001c2922723e */ /* 0x000fe200000000ff */
[----:B------:R-:W-:Y:S01]  /*65a0*/  FFMA.FTZ R123, R36, R121, R123 ;  /* 0x00000079247b7223 */ /* 0x000fe2000001007b */
[----:B------:R-:W-:Y:S01]  /*65b0*/  FFMA.FTZ R38, R38, R43, R49 ;  /* 0x0000002b26267223 */ /* 0x000fe20000010031 */
[----:B------:R-:W-:Y:S01]  /*65c0*/  F2FP.F16.F32.PACK_AB R36, R32, R29 ;  /* 0x0000001d2024723e */ /* 0x000fe200000000ff */
[----:B------:R-:W-:Y:S01]  /*65d0*/  IMAD.MOV.U32 R35, RZ, RZ, R40 ;  /* 0x000000ffff237224 */ /* 0x000fe200078e0028 */
[----:B------:R-:W-:Y:S01]  /*65e0*/  F2FP.F16.F32.PACK_AB R51, R51, R30 ;  /* 0x0000001e3333723e */ /* 0x000fe200000000ff */
[----:B------:R-:W-:Y:S01]  /*65f0*/  IMAD.MOV.U32 R32, RZ, RZ, R34 ;  /* 0x000000ffff207224 */ /* 0x000fe200078e0022 */
[----:B------:R-:W-:-:S03]  /*6600*/  F2FP.F16.F32.PACK_AB R38, R38, R123 ;  /* 0x0000007b2626723e */ /* 0x000fc600000000ff */
[----:B------:R-:W-:-:S07]  /*6610*/  IMAD.MOV.U32 R34, RZ, RZ, R51 ;  /* 0x000000ffff227224 */ /* 0x000fce00078e0033 */
.L_x_11352:
[----:B------:R-:W-:Y:S05]  /*6620*/  BSYNC B1 ;  /* 0x0000000000017941 */ /* 0x000fea0003800000 */
.L_x_11351:
        /* <DEDUP_REMOVED lines=10> */
.L_x_11308:
[----:B------:R-:W-:-:S06]  /*66d0*/  UISETP.NE.AND UP0, UPT, UR37, 0x3, UPT ;  /* 0x000000032500788c */ /* 0x000fcc000bf05270 */
[----:B------:R-:W-:-:S13]  /*66e0*/  PLOP3.LUT P3, PT, PT, PT, UP0, 0x80, 0x0 ;  /* 0x000000000000781c */ /* 0x000fda0003f6f008 */
[----:B------:R-:W-:Y:S05]  /*66f0*/  @!P3 BRA `(.L_x_11353) ;  /* 0x000000000004b947 */ /* 0x000fea0003800000 */
[----:B------:R-:W-:Y:S01]  /*6700*/  BPT.TRAP 0x1 ;  /* 0x000000040000795c */ /* 0x000fe20000300000 */
.L_x_11353:
[----:B------:R-:W-:Y:S01]  /*6710*/  IMAD R14, R17, 0x8, R2 ;  /* 0x00000008110e7824 */ /* 0x000fe200078e0202 */
[----:B------:R-:W-:Y:S01]  /*6720*/  SHF.L.U32 R85, R154, 0x1f, RZ ;  /* 0x0000001f9a557819 */ /* 0x000fe200000006ff */
[----:B------:R-:W-:Y:S01]  /*6730*/  IMAD R84, R25, -0x80, R24 ;  /* 0xffffff8019547824 */ /* 0x000fe200078e0218 */
[----:B------:R-:W-:Y:S02]  /*6740*/  BSSY B1, `(.L_x_11354) ;  /* 0x0000004000017945 */ /* 0x000fe40003800000 */
[----:B------:R-:W0:Y:S02]  /*6750*/  SYNCS.PHASECHK.TRANS64.TRYWAIT P4, [R14+URZ+0x2d890], R85 ;  /* 0x02d890550e0075a7 */ /* 0x000e24000808017f */
[----:B------:R-:W-:Y:S01]  /*6760*/  VIMNMX R84, R84, 0x80, PT ;  /* 0x0000008054547848 */ /* 0x000fe20003fe0100 */
[----:B0-----:R-:W-:Y:S06]  /*6770*/  @!P4 BRA `(.L_x_11355) ;  /* 0x000001dc0030c947 */ /* 0x001fec0003800000 */
.L_x_11682:
[----:B------:R-:W-:Y:S05]  /*6780*/  BSYNC B1 ;  /* 0x0000000000017941 */ /* 0x000fea0003800000 */
.L_x_11354:
        /* <DEDUP_REMOVED lines=20> */
.L_x_11315:
[----:B------:R-:W-:Y:S05]  /*68d0*/  BSYNC B0 ;  /* 0x0000000000007941 */ /* 0x000fea0003800000 */
.L_x_11307:
        /* <DEDUP_REMOVED lines=17> */
.L_x_11357:
[----:B------:R-:W-:Y:S05]  /*69f0*/  BSYNC B0 ;  /* 0x0000000000007941 */ /* 0x000fea0003800000 */
.L_x_11356:
[----:B------:R-:W2:Y:S01]  /*6a00*/  SYNCS.PHASECHK.TRANS64.TRYWAIT P3, [R14+URZ+0x2d8b0], R85 ;  /* 0x02d8b0550e0075a7 */ /* 0x000ea2000806017f */
[----:B------:R-:W-:Y:S04]  /*6a10*/  BSSY B0, `(.L_x_11358) ;  /* 0x0000002000007945 */ /* 0x000fe80003800000 */
[----:B--2---:R-:W-:Y:S05]  /*6a20*/  @!P3 BRA `(.L_x_11359) ;  /* 0x000001d80098b947 */ /* 0x004fea0003800000 */
.L_x_11683:
[----:B------:R-:W-:Y:S05]  /*6a30*/  BSYNC B0 ;  /* 0x0000000000007941 */ /* 0x000fea0003800000 */
.L_x_11358:
        /* <DEDUP_REMOVED lines=33> */
.L_x_11361:
[----:B------:R-:W-:Y:S05]  /*6c50*/  BSYNC B0 ;  /* 0x0000000000007941 */ /* 0x000fea0003800000 */
.L_x_11360:
[----:B------:R-:W-:Y:S01]  /*6c60*/  @!PT LDS RZ, [RZ] ;  /* 0x00000000fffff984 */ /* 0x000fe20000000800 */
[----:B------:R-:W-:Y:S01]  /*6c70*/  @!PT LDS RZ, [RZ] ;  /* 0x00000000fffff984 */ /* 0x000fe20000000800 */
[----:B------:R-:W-:Y:S01]  /*6c80*/  @!PT LDS RZ, [RZ] ;  /* 0x00000000fffff984 */ /* 0x000fe20000000800 */
[----:B------:R-:W-:Y:S01]  /*6c90*/  @!PT LDS RZ, [RZ] ;  /* 0x00000000fffff984 */ /* 0x000fe20000000800 */
[----:B------:R4:W-:Y:S06]  /*6ca0*/  MEMBAR.ALL.CTA ;  /* 0x0000000000007992 */ /* 0x0009ec0000008000 */
[----:B----4-:R-:W4:Y:S01]  /*6cb0*/  FENCE.VIEW.ASYNC.S ;  /* 0x00000000000073c6 */ /* 0x010f220000000000 */
[----:B------:R-:W-:Y:S02]  /*6cc0*/  VIADD R17, R17, 0x1 ;  /* 0x0000000111117836 */ /* 0x000fe40000000000 */
[----:B0-2---:R-:W-:Y:S01]  /*6cd0*/  @!P4 VIADD R14, R14, 0x2d8c0 ;  /* 0x0002d8c00e0ec836 */ /* 0x005fe20000000000 */
[----:B----4-:R0:W-:Y:S02]  /*6ce0*/  BAR.SYNC.DEFER_BLOCKING R110, 0x80 ;  /* 0x0002006e0000751d */ /* 0x0101e40000010000 */
[----:B------:R-:W-:-:S02]  /*6cf0*/  ISETP.NE.AND P3, PT, R17, 0x2, PT ;  /* 0x000000021100780c */ /* 0x000fc40003f65270 */
[----:B------:R-:W-:Y:S02]  /*6d00*/  @!P4 PRMT R14, RZ, 0x654, R14 ;  /* 0x00000654ff0ec816 */ /* 0x000fe4000000000e */
[----:B------:R-:W-:Y:S02]  /*6d10*/  SEL R15, RZ, 0x1, P3 ;  /* 0x00000001ff0f7807 */ /* 0x000fe40001800000 */
[----:B------:R-:W-:Y:S02]  /*6d20*/  SEL R17, R17, RZ, P3 ;  /* 0x000000ff11117207 */ /* 0x000fe40001800000 */
[----:B------:R-:W-:Y:S01]  /*6d30*/  LOP3.LUT R154, R154, R15, RZ, 0x3c, !PT ;  /* 0x0000000f9a9a7212 */ /* 0x000fe200078e3cff */
[----:B------:R0:W-:Y:S01]  /*6d40*/  @!P4 SYNCS.ARRIVE.TRANS64.RED.A1T0 RZ, [R14+URZ], RZ ;  /* 0x000000ff0effc9a7 */ /* 0x0001e2000810043f */
[----:B------:R-:W-:Y:S05]  /*6d50*/  @P2 BRA `(.L_x_11362) ;  /* 0xffffffbc00502947 */ /* 0x000fea000383ffff */
[----:B-1-3--:R-:W1:Y:S01]  /*6d60*/  S2R R28, SR_TID.X ;  /* 0x00000000001c7919 */ /* 0x00ae620000002100 */
[----:B------:R-:W-:Y:S02]  /*6d70*/  PLOP3.LUT P0, PT, PT, PT, PT, 0x8, 0x0 ;  /* 0x000000000000781c */ /* 0x000fe40003f0e170 */
[----:B-1----:R-:W-:-:S04]  /*6d80*/  SHF.R.U32.HI R28, RZ, 0x7, R28 ;  /* 0x00000007ff1c7819 */ /* 0x002fc8000001161c */
[----:B------:R-:W-:-:S13]  /*6d90*/  ISETP.NE.AND P5, PT, R28, 0x1, PT ;  /* 0x000000011c00780c */ /* 0x000fda0003fa5270 */
[----:B------:R-:W-:Y:S06]  /*6da0*/  @!P5 BAR.ARV 0x9, 0x100 ;  /* 0x024400000000db1d */ /* 0x000fec0000002000 */
.L_x_11302:
[----:B------:R-:W2:Y:S01]  /*6db0*/  LDL R8, [R1+0x18] ;  /* 0x0000180001087983 */ /* 0x000ea20000100800 */
[----:B------:R-:W1:Y:S08]  /*6dc0*/  LDC R0, c[0x0][0x448] ;  /* 0x00011200ff007b82 */ /* 0x000e700000000800 */
[----:B------:R-:W3:Y:S01]  /*6dd0*/  LDC.64 R4, c[0x0][0x9e0] ;  /* 0x00027800ff047b82 */ /* 0x000ee20000000a00 */
[----:B-1----:R-:W-:-:S02]  /*6de0*/  ISETP.NE.AND P1, PT, R0, 0x1, PT ;  /* 0x000000010000780c */ /* 0x002fc40003f25270 */
[----:B---3--:R-:W-:-:S11]  /*6df0*/  ISETP.GE.AND P2, PT, R5, 0x1, PT ;  /* 0x000000010500780c */ /* 0x008fd60003f46270 */
[----:B------:R-:W1:Y:S08]  /*6e00*/  @P1 LDC R3, c[0x0][0x44c] ;  /* 0x00011300ff031b82 */ /* 0x000e700000000800 */
[----:B------:R-:W3:Y:S01]  /*6e10*/  @P1 LDC R6, c[0x0][0x450] ;  /* 0x00011400ff061b82 */ /* 0x000ee20000000800 */
[----:B--2---:R-:W-:-:S04]  /*6e20*/  VIADD R0, R8, 0xbf ;  /* 0x000000bf08007836 */ /* 0x004fc80000000000 */
[----:B-1----:R-:W-:-:S05]  /*6e30*/  @P1 IMAD.HI.U32 R3, R0, R3, RZ ;  /* 0x0000000300031227 */ /* 0x002fca00078e00ff */
[----:B---3--:R-:W-:-:S05]  /*6e40*/  @P1 SHF.R.U32.HI R0, RZ, R6, R3 ;  /* 0x00000006ff001219 */ /* 0x008fca0000011603 */
[----:B------:R-:W-:Y:S01]  /*6e50*/  IMAD.IADD R3, R111, 0x1, R0 ;  /* 0x000000016f037824 */ /* 0x000fe200078e0200 */
[----:B------:R-:W-:Y:S06]  /*6e60*/  @P0 BRA `(.L_x_11363) ;  /* 0x00000000000c0947 */ /* 0x000fec0003800000 */
[----:B------:R-:W1:Y:S01]  /*6e70*/  FENCE.VIEW.ASYNC.G ;  /* 0x00000000000073c6 */ /* 0x000e620000000100 */
[----:B------:R-:W-:Y:S05]  /*6e80*/  WARPSYNC.ALL ;  /* 0x0000000000007948 */ /* 0x000fea0003800000 */
[----:B-1----:R-:W-:Y:S06]  /*6e90*/  BAR.ARV 0xc, 0x200 ;  /* 0x0308000000007b1d */ /* 0x002fec0000002000 */
.L_x_11363:
        /* <DEDUP_REMOVED lines=13> */
.L_x_11366:
[----:B------:R-:W-:-:S13]  /*6f70*/  ISETP.NE.AND P0, PT, R5, 0x1, PT ;  /* 0x000000010500780c */ /* 0x000fda0003f05270 */
[----:B------:R-:W1:Y:S02]  /*6f80*/  @P0 LDC.64 R6, c[0x0][0x9e8] ;  /* 0x00027a00ff060b82 */ /* 0x000e640000000a00 */
[----:B-1----:R-:W-:-:S05]  /*6f90*/  @P0 IMAD.HI.U32 R6, R0, R6, RZ ;  /* 0x0000000600060227 */ /* 0x002fca00078e00ff */
[----:B------:R-:W-:-:S07]  /*6fa0*/  @P0 SHF.R.U32.HI R0, RZ, R7, R6 ;  /* 0x00000007ff000219 */ /* 0x000fce0000011606 */
.L_x_11367:
[----:B------:R-:W-:Y:S05]  /*6fb0*/  BSYNC B0 ;  /* 0x0000000000007941 */ /* 0x000fea0003800000 */
.L_x_11365:
[----:B------:R-:W-:-:S05]  /*6fc0*/  IMAD R3, R0, R5, R5 ;  /* 0x0000000500037224 */ /* 0x000fca00078e0205 */
[----:B------:R-:W-:-:S07]  /*6fd0*/  VIMNMX R4, R4, R3, PT ;  /* 0x0000000304047248 */ /* 0x000fce0003fe0100 */
.L_x_11364:
        /* <DEDUP_REMOVED lines=24> */
.L_x_11370:
[----:B------:R-:W-:-:S13]  /*7160*/  ISETP.NE.AND P0, PT, R5, 0x1, PT ;  /* 0x000000010500780c */ /* 0x000fda0003f05270 */
[----:B------:R-:W1:Y:S02]  /*7170*/  @P0 LDC.64 R6, c[0x0][0x9e8] ;  /* 0x00027a00ff060b82 */ /* 0x000e640000000a00 */
[----:B-1----:R-:W-:-:S05]  /*7180*/  @P0 IMAD.HI.U32 R6, R0, R6, RZ ;  /* 0x0000000600060227 */ /* 0x002fca00078e00ff */
[----:B------:R-:W-:-:S07]  /*7190*/  @P0 SHF.R.U32.HI R0, RZ, R7, R6 ;  /* 0x00000007ff000219 */ /* 0x000fce0000011606 */
.L_x_11371:
[----:B------:R-:W-:Y:S05]  /*71a0*/  BSYNC B0 ;  /* 0x0000000000007941 */ /* 0x000fea0003800000 */
.L_x_11369:
[----:B------:R-:W-:-:S05]  /*71b0*/  IMAD R5, R0, R5, RZ ;  /* 0x0000000500057224 */ /* 0x000fca00078e02ff */
[----:B------:R-:W-:-:S07]  /*71c0*/  VIMNMX R4, R4, R5, !PT ;  /* 0x0000000504047248 */ /* 0x000fce0007fe0100 */
.L_x_11368:
[----:B------:R-:W-:Y:S01]  /*71d0*/  SHF.R.S32.HI R5, RZ, 0x1f, R4 ;  /* 0x0000001fff057819 */ /* 0x000fe20000011404 */
[----:B------:R-:W-:Y:S01]  /*71e0*/  IMAD.MOV.U32 R3, RZ, RZ, RZ ;  /* 0x000000ffff037224 */ /* 0x000fe200078e00ff */
[----:B------:R-:W-:Y:S01]  /*71f0*/  PLOP3.LUT P0, PT, PT, PT, PT, 0x80, 0x0 ;  /* 0x000000000000781c */ /* 0x000fe20003f0f070 */
[----:B------:R-:W-:Y:S01]  /*7200*/  IMAD.MOV.U32 R0, RZ, RZ, RZ ;  /* 0x000000ffff007224 */ /* 0x000fe200078e00ff */
[----:B------:R-:W-:Y:S02]  /*7210*/  LEA.HI R5, R5, R4, RZ, 0x7 ;  /* 0x0000000405057211 */ /* 0x000fe400078f38ff */
[----:B------:R-:W-:Y:S02]  /*7220*/  CS2R R134, SRZ ;  /* 0x0000000000867805 */ /* 0x000fe4000001ff00 */
[----:B------:R-:W-:Y:S02]  /*7230*/  CS2R R132, SRZ ;  /* 0x0000000000847805 */ /* 0x000fe4000001ff00 */
[----:B------:R-:W-:-:S02]  /*7240*/  CS2R R130, SRZ ;  /* 0x0000000000827805 */ /* 0x000fc4000001ff00 */
[----:B------:R-:W-:Y:S02]  /*7250*/  SHF.R.S32.HI R5, RZ, 0x7, R5 ;  /* 0x00000007ff057819 */ /* 0x000fe40000011405 */
[----:B------:R-:W-:Y:S02]  /*7260*/  CS2R R128, SRZ ;  /* 0x0000000000807805 */ /* 0x000fe4000001ff00 */
[----:B------:R-:W-:Y:S02]  /*7270*/  CS2R R126, SRZ ;  /* 0x00000000007e7805 */ /* 0x000fe4000001ff00 */
[----:B------:R-:W-:Y:S02]  /*7280*/  CS2R R124, SRZ ;  /* 0x00000000007c7805 */ /* 0x000fe4000001ff00 */
[----:B------:R-:W-:Y:S02]  /*7290*/  VIMNMX R6, RZ, R5, !PT ;  /* 0x00000005ff067248 */ /* 0x000fe40007fe0100 */
[----:B------:R-:W-:-:S02]  /*72a0*/  CS2R R122, SRZ ;  /* 0x00000000007a7805 */ /* 0x000fc4000001ff00 */
[----:B------:R-:W-:Y:S02]  /*72b0*/  CS2R R120, SRZ ;  /* 0x0000000000787805 */ /* 0x000fe4000001ff00 */
[----:B------:R-:W-:Y:S02]  /*72c0*/  CS2R R118, SRZ ;  /* 0x0000000000767805 */ /* 0x000fe4000001ff00 */
[----:B------:R-:W-:Y:S01]  /*72d0*/  ISETP.GT.AND P1, PT, R88, R6, PT ;  /* 0x000000065800720c */ /* 0x000fe20003f24270 */
[----:B------:R1:W-:Y:S01]  /*72e0*/  STL [R1+0x44], R6 ;  /* 0x0000440601007387 */ /* 0x0003e20000100800 */
[----:B------:R-:W-:Y:S02]  /*72f0*/  CS2R R116, SRZ ;  /* 0x0000000000747805 */ /* 0x000fe4000001ff00 */
[----:B------:R-:W-:Y:S01]  /*7300*/  CS2R R114, SRZ ;  /* 0x0000000000727805 */ /* 0x000fe2000001ff00 */
[----:B------:R-:W-:Y:S01]  /*7310*/  IMAD.MOV.U32 R31, RZ, RZ, RZ ;  /* 0x000000ffff1f7224 */ /* 0x000fe200078e00ff */
[----:B0-----:R-:W-:Y:S01]  /*7320*/  CS2R R110, SRZ ;  /* 0x00000000006e7805 */ /* 0x001fe2000001ff00 */
[----:B------:R-:W-:Y:S01]  /*7330*/  IMAD.MOV.U32 R112, RZ, RZ, RZ ;  /* 0x000000ffff707224 */ /* 0x000fe200078e00ff */
[----:B------:R-:W-:Y:S01]  /*7340*/  CS2R R26, SRZ ;  /* 0x00000000001a7805 */ /* 0x000fe2000001ff00 */
[----:B------:R-:W-:Y:S01]  /*7350*/  IMAD.MOV.U32 R109, RZ, RZ, RZ ;  /* 0x000000ffff6d7224 */ /* 0x000fe200078e00ff */
[----:B------:R-:W-:Y:S01]  /*7360*/  CS2R R106, SRZ ;  /* 0x00000000006a7805 */ /* 0x000fe2000001ff00 */
[----:B------:R-:W-:Y:S01]  /*7370*/  IMAD.MOV.U32 R104, RZ, RZ, RZ ;  /* 0x000000ffff687224 */ /* 0x000fe200078e00ff */
[----:B------:R-:W-:-:S02]  /*7380*/  CS2R R102, SRZ ;  /* 0x0000000000667805 */ /* 0x000fc4000001ff00 */
[----:B------:R-:W-:Y:S02]  /*7390*/  CS2R R100, SRZ ;  /* 0x0000000000647805 */ /* 0x000fe4000001ff00 */
[----:B------:R-:W-:Y:S02]  /*73a0*/  CS2R R98, SRZ ;  /* 0x0000000000627805 */ /* 0x000fe4000001ff00 */
[----:B------:R-:W-:Y:S02]  /*73b0*/  CS2R R96, SRZ ;  /* 0x0000000000607805 */ /* 0x000fe4000001ff00 */
[----:B------:R-:W-:Y:S01]  /*73c0*/  CS2R R94, SRZ ;  /* 0x00000000005e7805 */ /* 0x000fe2000001ff00 */
[----:B------:R-:W-:Y:S01]  /*73d0*/  IMAD.MOV.U32 R93, RZ, RZ, RZ ;  /* 0x000000ffff5d7224 */ /* 0x000fe200078e00ff */
[----:B-1----:R-:W-:Y:S02]  /*73e0*/  CS2R R6, SRZ ;  /* 0x0000000000067805 */ /* 0x002fe4000001ff00 */
[----:B------:R-:W-:Y:S01]  /*73f0*/  CS2R R90, SRZ ;  /* 0x00000000005a7805 */ /* 0x000fe2000001ff00 */
        /* <DEDUP_REMOVED lines=8> */
[----:B------:R-:W-:-:S05]  /*7480*/  SHF.R.S32.HI R0, RZ, 0x7, R0 ;  /* 0x00000007ff007819 */ /* 0x000fca0000011400 */
[----:B------:R0:W1:Y:S02]  /*7490*/  SHFL.IDX PT, R156, R0, RZ, 0x1f ;  /* 0x00001fff009c7589 */ /* 0x00006400000e0000 */
.L_x_11686:
[----:B01----:R-:W-:Y:S01]  /*74a0*/  IMAD.HI R0, R156, 0x55555556, RZ ;  /* 0x555555569c007827 */ /* 0x003fe200078e02ff */
[----:B------:R-:W-:Y:S04]  /*74b0*/  BSSY B6, `(.L_x_11374) ;  /* 0x000001f000067945 */ /* 0x000fe80003800000 */
[----:B------:R-:W-:-:S05]  /*74c0*/  LEA.HI R3, R0, R0, RZ, 0x1 ;  /* 0x0000000000037211 */ /* 0x000fca00078f08ff */
[----:B------:R-:W-:Y:S02]  /*74d0*/  IMAD R4, R3, -0x3, R156 ;  /* 0xfffffffd03047824 */ /* 0x000fe400078e029c */
[----:B------:R-:W-:Y:S02]  /*74e0*/  VIADD R3, R2, 0x21800 ;  /* 0x0002180002037836 */ /* 0x000fe40000000000 */
[----:B------:R-:W-:Y:S01]  /*74f0*/  IMAD R0, R4, 0x1000, R2 ;  /* 0x0000100004007824 */ /* 0x000fe200078e0202 */
[----:B------:R0:W-:Y:S02]  /*7500*/  STL [R1+0x1c], R4 ;  /* 0x00001c0401007387 */ /* 0x0001e40000100800 */
[----:B------:R-:W-:Y:S01]  /*7510*/  LOP3.LUT P0, RZ, R3, 0x3ff, RZ, 0xc0, !PT ;  /* 0x000003ff03ff7812 */ /* 0x000fe2000780c0ff */
[----:B------:R-:W-:-:S05]  /*7520*/  VIADD R0, R0, 0xc400 ;  /* 0x0000c40000007836 */ /* 0x000fca0000000000 */
[----:B------:R-:W-:Y:S01]  /*7530*/  SHF.R.U32.HI R0, RZ, 0x4, R0 ;  /* 0x00000004ff007819 */ /* 0x000fe20000011600 */
[----:B0-----:R-:W-:-:S03]  /*7540*/  IMAD R4, R4, 0x2000, R3 ;  /* 0x0000200004047824 */ /* 0x001fc600078e0203 */
[----:B------:R-:W-:Y:S02]  /*7550*/  LOP3.LUT R44, R0, 0x3fff, RZ, 0xc0, !PT ;  /* 0x00003fff002c7812 */ /* 0x000fe400078ec0ff */
[----:B------:R-:W-:-:S04]  /*7560*/  SHF.R.U32.HI R4, RZ, 0x4, R4 ;  /* 0x00000004ff047819 */ /* 0x000fc80000011604 */
[----:B------:R-:W-:-:S05]  /*7570*/  LOP3.LUT R3, R4, 0x3fff, RZ, 0xc0, !PT ;  /* 0x00003fff04037812 */ /* 0x000fca00078ec0ff */
[----:B------:R0:W-:Y:S01]  /*7580*/  STL [R1+0x3c], R3 ;  /* 0x00003c0301007387 */ /* 0x0001e20000100800 */
[----:B------:R-:W-:Y:S05]  /*7590*/  @!P0 BRA `(.L_x_11375) ;  /* 0x0000000000408947 */ /* 0x000fea0003800000 */
[----:B------:R-:W-:Y:S01]  /*75a0*/  MOV R0, 0x0 ;  /* 0x0000000000007802 */ /* 0x000fe20000000f00 */
[----:B------:R-:W-:Y:S01]  /*75b0*/  ULDC.64 UR4, c[0x4][0x1b8] ;  /* 0x01006e0000047ab9 */ /* 0x000fe20000000a00 */
[----:B------:R-:W-:Y:S01]  /*75c0*/  ULDC.64 UR6, c[0x4][0x1c0] ;  /* 0x0100700000067ab9 */ /* 0x000fe20000000a00 */
[----:B------:R-:W-:Y:S01]  /*75d0*/  IMAD.U32 R4, RZ, RZ, UR4 ;  /* 0x00000004ff047e24 */ /* 0x000fe2000f8e00ff */
[----:B------:R1:W2:Y:S01]  /*75e0*/  LDC.64 R14, c[0x4][R0] ;  /* 0x01000000000e7b82 */ /* 0x0002a20000000a00 */
        /* <DEDUP_REMOVED lines=10> */
[----:B0-2--5:R-:W-:Y:S05]  /*7690*/  CALL.ABS.NOINC R14 ;  /* 0x000000000e007343 */ /* 0x025fea0003c00000 */
.L_x_11375:
[----:B------:R-:W-:Y:S05]  /*76a0*/  BSYNC B6 ;  /* 0x0000000000067941 */ /* 0x000fea0003800000 */
.L_x_11374:
[----:B------:R-:W-:Y:S02]  /*76b0*/  ULDC UR4, c[0x0][0x3f4] ;  /* 0x0000fd0000047ab9 */ /* 0x000fe40000000800 */
[----:B------:R-:W-:-:S13]  /*76c0*/  ISETP.LT.AND P0, PT, RZ, UR4, PT ;  /* 0x00000004ff007c0c */ /* 0x000fda000bf01270 */
[----:B------:R-:W-:Y:S05]  /*76d0*/  @P0 BRA `(.L_x_11376) ;  /* 0x0000000000400947 */ /* 0x000fea0003800000 */
[----:B------:R-:W2:Y:S02]  /*76e0*/  LDL R20, [R1+0x58] ;  /* 0x0000580001147983 */ /* 0x000ea40000100800 */
[----:B--2---:R-:W-:-:S04]  /*76f0*/  LEA.HI R0, R20, R20, RZ, 0x1 ;  /* 0x0000001414007211 */ /* 0x004fc800078f08ff */
[----:B------:R-:W-:-:S05]  /*7700*/  LOP3.LUT R0, R0, 0xfffffffe, RZ, 0xc0, !PT ;  /* 0xfffffffe00007812 */ /* 0x000fca00078ec0ff */
[----:B------:R-:W-:-:S05]  /*7710*/  IMAD.IADD R0, R20, 0x1, -R0 ;  /* 0x0000000114007824 */ /* 0x000fca00078e0a00 */
[----:B0-----:R-:W-:-:S04]  /*7720*/  SHF.L.U32 R3, R0, 0x1f, RZ ;  /* 0x0000001f00037819 */ /* 0x001fc800000006ff */
[----:B------:R0:W1:Y:S03]  /*7730*/  SYNCS.PHASECHK.TRANS64.TRYWAIT P0, [R2+URZ+0x2d800], R3 ;  /* 0x02d80003020075a7 */ /* 0x000066000800017f */
[----:B-1----:R-:W-:Y:S05]  /*7740*/  @!P0 NANOSLEEP.SYNCS 0x989680 ;  /* 0x009896800000895d */ /* 0x002fea0003900000 */
[----:B------:R-:W1:Y:S01]  /*7750*/  @!P0 SYNCS.PHASECHK.TRANS64 P0, [R2+URZ+0x2d800], R3 ;  /* 0x02d80003020085a7 */ /* 0x000e62000800007f */
[----:B------:R-:W-:Y:S04]  /*7760*/  BSSY B0, `(.L_x_11377) ;  /* 0x0000006000007945 */ /* 0x000fe80003800000 */
[----:B-1----:R-:W-:Y:S05]  /*7770*/  @P0 BRA `(.L_x_11378) ;  /* 0x0000000000100947 */ /* 0x002fea0003800000 */
.L_x_11379:
[----:B-1----:R1:W2:Y:S02]  /*7780*/  SYNCS.PHASECHK.TRANS64.TRYWAIT P0, [R2+URZ+0x2d800], R3 ;  /* 0x02d80003020075a7 */ /* 0x0022a4000800017f */
[----:B--2---:R-:W-:Y:S05]  /*7790*/  @!P0 NANOSLEEP.SYNCS 0x989680 ;  /* 0x009896800000895d */ /* 0x004fea0003900000 */
[----:B------:R-:W2:Y:S02]  /*77a0*/  @!P0 SYNCS.PHASECHK.TRANS64 P0, [R2+URZ+0x2d800], R3 ;  /* 0x02d80003020085a7 */ /* 0x000ea4000800007f */
[----:B--2---:R-:W-:Y:S05]  /*77b0*/  @!P0 BRA `(.L_x_11379) ;  /* 0xfffffffc00f08947 */ /* 0x004fea000383ffff */
.L_x_11378:
[----:B------:R-:W-:Y:S05]  /*77c0*/  BSYNC B0 ;  /* 0x0000000000007941 */ /* 0x000fea0003800000 */
.L_x_11377:
[----:B------:R-:W-:Y:S05]  /*77d0*/  BRA `(.L_x_11380) ;  /* 0x0000003c00507947 */ /* 0x000fea0003800000 */
.L_x_11376:
[----:B------:R-:W-:Y:S01]  /*77e0*/  ULOP3.LUT UP0, URZ, UR38, 0x1bf, URZ, 0xc0, !UPT ;  /* 0x000001bf263f7892 */ /* 0x000fe2000f80c03f */
[----:B-----5:R-:W-:Y:S01]  /*77f0*/  SHF.R.S32.HI R0, RZ, 0x1f, R105 ;  /* 0x0000001fff007819 */ /* 0x020fe20000011469 */
[----:B------:R-:W-:Y:S01]  /*7800*/  ULDC.64 UR4, c[0x0][0x3f8] ;  /* 0x0000fe0000047ab9 */ /* 0x000fe20000000a00 */
[----:B------:R-:W-:Y:S01]  /*7810*/  ULDC.64 UR6, c[0x0][0x408] ;  /* 0x0001020000067ab9 */ /* 0x000fe20000000a00 */
[----:B------:R-:W-:Y:S02]  /*7820*/  IMAD.WIDE.U32 R26, R105, UR4, RZ ;  /* 0x00000004691a7c25 */ /* 0x000fe4000f8e00ff */
[----:B------:R-:W-:Y:S02]  /*7830*/  PLOP3.LUT P0, PT, PT, PT, UP0, 0x80, 0x0 ;  /* 0x000000000000781c */ /* 0x000fe40003f0f008 */
        /* <DEDUP_REMOVED lines=24> */
.L_x_11381:
[----:B------:R-:W2:Y:S01]  /*79c0*/  LDL R20, [R1+0x18] ;  /* 0x0000180001147983 */ /* 0x000ea20000100800 */
[----:B------:R-:W-:Y:S01]  /*79d0*/  ULDC.U8 UR4, c[0x0][0x410] ;  /* 0x0001040000047ab9 */ /* 0x000fe20000000000 */
[----:B------:R-:W-:Y:S01]  /*79e0*/  BSSY B0, `(.L_x_11382) ;  /* 0x00003ab000007945 */ /* 0x000fe20003800000 */
[----:B------:R-:W-:Y:S01]  /*79f0*/  ISETP.NE.AND P0, PT, RZ, UR4, PT ;  /* 0x00000004ff007c0c */ /* 0x000fe2000bf05270 */
[----:B--2---:R-:W-:-:S12]  /*7a00*/  IMAD.IADD R10, R19, 0x1, R20 ;  /* 0x00000001130a7824 */ /* 0x004fd800078e0214 */
[----:B------:R-:W-:Y:S05]  /*7a10*/  @!P0 BRA `(.L_x_11383) ;  /* 0x0000001c00588947 */ /* 0x000fea0003800000 */
[----:B------:R-:W1:Y:S01]  /*7a20*/  LDC R21, c[0x0][0x448] ;  /* 0x00011200ff157b82 */ /* 0x000e620000000800 */
[----:B------:R-:W-:Y:S01]  /*7a30*/  ULDC.64 UR4, c[0x0][0x3f8] ;  /* 0x0000fe0000047ab9 */ /* 0x000fe20000000a00 */
[----:B------:R-:W-:Y:S01]  /*7a40*/  ULDC.64 UR6, c[0x0][0x408] ;  /* 0x0001020000067ab9 */ /* 0x000fe20000000a00 */
[----:B------:R-:W-:Y:S02]  /*7a50*/  IMAD.MOV.U32 R6, RZ, RZ, R26 ;  /* 0x000000ffff067224 */ /* 0x000fe400078e001a */
[----:B------:R-:W-:Y:S02]  /*7a60*/  IMAD.MOV.U32 R7, RZ, RZ, R29 ;  /* 0x000000ffff077224 */ /* 0x000fe400078e001d */
[----:B------:R-:W-:Y:S02]  /*7a70*/  IMAD.MOV.U32 R8, RZ, RZ, R24 ;  /* 0x000000ffff087224 */ /* 0x000fe400078e0018 */
[----:B------:R-:W-:Y:S01]  /*7a80*/  IMAD.MOV.U32 R9, RZ, RZ, R31 ;  /* 0x000000ffff097224 */ /* 0x000fe200078e001f */
[----:B-1----:R-:W-:-:S13]  /*7a90*/  ISETP.NE.AND P0, PT, R21, 0x1, PT ;  /* 0x000000011500780c */ /* 0x002fda0003f05270 */
[----:B0-----:R-:W0:Y:S08]  /*7aa0*/  @P0 LDC R3, c[0x0][0x44c] ;  /* 0x00011300ff030b82 */ /* 0x001e300000000800 */
[----:B------:R-:W1:Y:S01]  /*7ab0*/  @P0 LDC R5, c[0x0][0x450] ;  /* 0x00011400ff050b82 */ /* 0x000e620000000800 */
[----:B0-----:R-:W-:-:S04]  /*7ac0*/  @P0 IMAD.HI.U32 R0, R10, R3, RZ ;  /* 0x000000030a000227 */ /* 0x001fc800078e00ff */
[----:B------:R-:W-:Y:S01]  /*7ad0*/  IMAD.MOV.U32 R3, RZ, RZ, R10 ;  /* 0x000000ffff037224 */ /* 0x000fe200078e000a */
[----:B-1----:R-:W-:-:S04]  /*7ae0*/  @P0 SHF.R.U32.HI R3, RZ, R5, R0 ;  /* 0x00000005ff030219 */ /* 0x002fc80000011600 */
        /* <DEDUP_REMOVED lines=18> */
[----:B------:R-:W2:Y:S04]  /*7c10*/  SHFL.IDX PT, R0, R0, RZ, 0x1e1f ;  /* 0x001e1fff00007589 */ /* 0x000ea800000e0000 */
[----:B------:R-:W3:Y:S04]  /*7c20*/  SHFL.IDX PT, R5, R5, RZ, 0x1e1f ;  /* 0x001e1fff05057589 */ /* 0x000ee800000e0000 */
[----:B------:R0:W4:Y:S02]  /*7c30*/  SHFL.IDX PT, R14, R4, RZ, 0x1e1f ;  /* 0x001e1fff040e7589 */ /* 0x00012400000e0000 */
.L_x_11692:
[----:B------:R-:W5:Y:S01]  /*7c40*/  LDL R54, [R1+0x58] ;  /* 0x0000580001367983 */ /* 0x000f620000100800 */
[----:B------:R-:W-:Y:S01]  /*7c50*/  IMAD R6, R22, R21, RZ ;  /* 0x0000001516067224 */ /* 0x000fe200078e02ff */
[----:B------:R-:W-:Y:S01]  /*7c60*/  BSSY B1, `(.L_x_11385) ;  /* 0x0000060000017945 */ /* 0x000fe20003800000 */
[----:B------:R-:W-:Y:S02]  /*7c70*/  CS2R R38, SRZ ;  /* 0x0000000000267805 */ /* 0x000fe4000001ff00 */
[----:B------:R-:W-:Y:S01]  /*7c80*/  CS2R R34, SRZ ;  /* 0x0000000000227805 */ /* 0x000fe2000001ff00 */
[----:B------:R-:W-:Y:S01]  /*7c90*/  IMAD R73, R73, -0xc0, R6 ;  /* 0xffffff4049497824 */ /* 0x000fe200078e0206 */
[----:B------:R-:W-:Y:S02]  /*7ca0*/  ISETP.GE.AND P1, PT, R10, R6, PT ;  /* 0x000000060a00720c */ /* 0x000fe40003f26270 */
[----:B------:R-:W-:Y:S02]  /*7cb0*/  CS2R R30, SRZ ;  /* 0x00000000001e7805 */ /* 0x000fe4000001ff00 */
[----:B------:R-:W-:-:S02]  /*7cc0*/  CS2R R24, SRZ ;  /* 0x0000000000187805 */ /* 0x000fc4000001ff00 */
[----:B0-----:R-:W-:Y:S02]  /*7cd0*/  CS2R R12, SRZ ;  /* 0x00000000000c7805 */ /* 0x001fe4000001ff00 */
        /* <DEDUP_REMOVED lines=16> */
[----:B------:R-:W4:Y:S04]  /*7de0*/  LDL.64 R52, [R1] ;  /* 0x0000000001347983 */ /* 0x000f280000100a00 */
        /* <DEDUP_REMOVED lines=10> */
[C---:B--2---:R-:W-:Y:S01]  /*7e90*/  ISETP.GE.AND P4, PT, R7.reuse, UR4, PT ;  /* 0x0000000407007c0c */ /* 0x044fe2000bf86270 */
[----:B------:R-:W-:Y:S01]  /*7ea0*/  IMAD.SHL.U32 R9, R7, 0x2, RZ ;  /* 0x0000000207097824 */ /* 0x000fe200078e00ff */
[----:B------:R-:W-:Y:S02]  /*7eb0*/  SHF.R.S32.HI R4, RZ, 0x1f, R7 ;  /* 0x0000001fff047819 */ /* 0x000fe40000011407 */
[----:B---3--:R-:W-:Y:S02]  /*7ec0*/  ISETP.GE.AND P3, PT, R41, UR4, PT ;  /* 0x0000000429007c0c */ /* 0x008fe4000bf66270 */
[----:B------:R-:W-:-:S07]  /*7ed0*/  SHF.L.U64.HI R4, R7, 0x1, R4 ;  /* 0x0000000107047819 */ /* 0x000fce0000010204 */
[-C--:B----4-:R-:W-:Y:S02]  /*7ee0*/  @!P4 IADD3 R8, P2, R14, R9.reuse, RZ ;  /* 0x000000090e08c210 */ /* 0x090fe40007f5e0ff */
[----:B------:R-:W-:-:S03]  /*7ef0*/  @!P4 IADD3 R6, P1, R0, R9, RZ ;  /* 0x000000090006c210 */ /* 0x000fc60007f3e0ff */
[--C-:B------:R-:W-:Y:S01]  /*7f00*/  @!P4 IMAD.X R9, R5, 0x1, R4.reuse, P2 ;  /* 0x000000010509c824 */ /* 0x100fe200010e0604 */
[C---:B------:R-:W-:Y:S01]  /*7f10*/  ISETP.GE.AND P2, PT, R40.reuse, UR4, PT ;  /* 0x0000000428007c0c */ /* 0x040fe2000bf46270 */
[----:B-1----:R-:W-:Y:S01]  /*7f20*/  @!P4 IMAD.X R7, R3, 0x1, R4, P1 ;  /* 0x000000010307c824 */ /* 0x002fe200008e0604 */
[----:B------:R-:W-:Y:S01]  /*7f30*/  SHF.R.S32.HI R4, RZ, 0x1f, R41 ;  /* 0x0000001fff047819 */ /* 0x000fe20000011429 */
[----:B------:R-:W-:Y:S01]  /*7f40*/  IMAD.SHL.U32 R49, R41, 0x2, RZ ;  /* 0x0000000229317824 */ /* 0x000fe200078e00ff */
[----:B------:R-:W5:Y:S01]  /*7f50*/  @!P4 LD.E.64 R34, desc[UR40][R8.64] ;  /* 0x000000280822c980 */ /* 0x000f62000c101b00 */
[----:B------:R-:W-:Y:S01]  /*7f60*/  ISETP.GE.AND P1, PT, R15, UR4, PT ;  /* 0x000000040f007c0c */ /* 0x000fe2000bf26270 */
[----:B------:R-:W-:Y:S01]  /*7f70*/  IMAD.SHL.U32 R51, R40, 0x2, RZ ;  /* 0x0000000228337824 */ /* 0x000fe200078e00ff */
[----:B------:R-:W-:Y:S01]  /*7f80*/  SHF.L.U64.HI R4, R41, 0x1, R4 ;  /* 0x0000000129047819 */ /* 0x000fe20000010204 */
[----:B------:R0:W5:Y:S01]  /*7f90*/  @!P4 LD.E.64 R32, desc[UR40][R6.64] ;  /* 0x000000280620c980 */ /* 0x000162000c101b00 */
[----:B------:R-:W-:-:S02]  /*7fa0*/  @!P3 IADD3 R48, P4, R14, R49, RZ ;  /* 0x000000310e30b210 */ /* 0x000fc40007f9e0ff */
[----:B------:R-:W-:Y:S02]  /*7fb0*/  SHF.R.S32.HI R11, RZ, 0x1f, R40 ;  /* 0x0000001fff0b7819 */ /* 0x000fe40000011428 */
[----:B------:R-:W-:Y:S01]  /*7fc0*/  @!P3 IADD3 R46, P5, R0, R49, RZ ;  /* 0x00000031002eb210 */ /* 0x000fe20007fbe0ff */
[--C-:B------:R-:W-:Y:S01]  /*7fd0*/  @!P3 IMAD.X R49, R5, 0x1, R4.reuse, P4 ;  /* 0x000000010531b824 */ /* 0x100fe200020e0604 */
[-C--:B------:R-:W-:Y:S02]  /*7fe0*/  @!P2 IADD3 R50, P4, R14, R51.reuse, RZ ;  /* 0x000000330e32a210 */ /* 0x080fe40007f9e0ff */
[----:B0-----:R-:W-:Y:S01]  /*7ff0*/  SHF.L.U64.HI R6, R40, 0x1, R11 ;  /* 0x0000000128067819 */ /* 0x001fe2000001020b */
[----:B------:R-:W-:Y:S01]  /*8000*/  IMAD.SHL.U32 R7, R15, 0x2, RZ ;  /* 0x000000020f077824 */ /* 0x000fe200078e00ff */
[----:B------:R-:W-:Y:S01]  /*8010*/  SHF.R.S32.HI R10, RZ, 0x1f, R15 ;  /* 0x0000001fff0a7819 */ /* 0x000fe2000001140f */
[----:B------:R-:W-:Y:S01]  /*8020*/  @!P3 IMAD.X R47, R3, 0x1, R4, P5 ;  /* 0x00000001032fb824 */ /* 0x000fe200028e0604 */
[C---:B------:R-:W-:Y:S01]  /*8030*/  @!P2 IADD3 R42, P5, R0.reuse, R51, RZ ;  /* 0x00000033002aa210 */ /* 0x040fe20007fbe0ff */
[----:B------:R-:W-:Y:S01]  /*8040*/  @!P2 IMAD.X R51, R5, 0x1, R6, P4 ;  /* 0x000000010533a824 */ /* 0x000fe200020e0606 */
[----:B------:R-:W-:Y:S01]  /*8050*/  SHF.L.U64.HI R10, R15, 0x1, R10 ;  /* 0x000000010f0a7819 */ /* 0x000fe2000001020a */
[----:B------:R-:W5:Y:S01]  /*8060*/  @!P3 LD.E.64 R30, desc[UR40][R48.64] ;  /* 0x00000028301eb980 */ /* 0x000f62000c101b00 */
[-C--:B------:R-:W-:Y:S01]  /*8070*/  @!P1 IADD3 R40, P4, R0, R7.reuse, RZ ;  /* 0x0000000700289210 */ /* 0x080fe20007f9e0ff */
[C---:B------:R-:W-:Y:S01]  /*8080*/  @!P2 IMAD.X R43, R3.reuse, 0x1, R6, P5 ;  /* 0x00000001032ba824 */ /* 0x040fe200028e0606 */
[----:B------:R-:W-:Y:S01]  /*8090*/  ISETP.GE.AND P5, PT, R52, UR4, PT ;  /* 0x0000000434007c0c */ /* 0x000fe2000bfa6270 */
[----:B------:R-:W5:Y:S02]  /*80a0*/  @!P3 LD.E.64 R28, desc[UR40][R46.64] ;  /* 0x000000282e1cb980 */ /* 0x000f64000c101b00 */
[--C-:B------:R-:W-:Y:S01]  /*80b0*/  @!P1 IMAD.X R41, R3, 0x1, R10.reuse, P4 ;  /* 0x0000000103299824 */ /* 0x100fe200020e060a */
[----:B------:R-:W-:Y:S01]  /*80c0*/  @!P1 IADD3 R6, P4, R14, R7, RZ ;  /* 0x000000070e069210 */ /* 0x000fe20007f9e0ff */
[C---:B------:R-:W-:Y:S01]  /*80d0*/  IMAD.SHL.U32 R15, R12.reuse, 0x2, RZ ;  /* 0x000000020c0f7824 */ /* 0x040fe200078e00ff */
[----:B------:R-:W5:Y:S03]  /*80e0*/  @!P2 LD.E.64 R26, desc[UR40][R42.64] ;  /* 0x000000282a1aa980 */ /* 0x000f66000c101b00 */
[----:B------:R-:W-:Y:S01]  /*80f0*/  @!P1 IMAD.X R7, R5, 0x1, R10, P4 ;  /* 0x0000000105079824 */ /* 0x000fe200020e060a */
[----:B------:R-:W-:Y:S01]  /*8100*/  ISETP.GE.AND P4, PT, R12, UR4, PT ;  /* 0x000000040c007c0c */ /* 0x000fe2000bf86270 */
[----:B------:R-:W5:Y:S02]  /*8110*/  @!P2 LD.E.64 R24, desc[UR40][R50.64] ;  /* 0x000000283218a980 */ /* 0x000f64000c101b00 */
[----:B------:R-:W-:-:S02]  /*8120*/  @!P5 IMAD.MOV.U32 R8, RZ, RZ, R0 ;  /* 0x000000ffff08d224 */ /* 0x000fc400078e0000 */
[----:B------:R-:W-:Y:S01]  /*8130*/  @!P5 IMAD.MOV.U32 R9, RZ, RZ, R3 ;  /* 0x000000ffff09d224 */ /* 0x000fe200078e0003 */
[----:B------:R-:W5:Y:S01]  /*8140*/  @!P1 LD.E.64 R20, desc[UR40][R40.64] ;  /* 0x0000002828149980 */ /* 0x000f62000c101b00 */
[----:B------:R-:W-:Y:S02]  /*8150*/  @!P5 IMAD.MOV.U32 R4, RZ, RZ, R14 ;  /* 0x000000ffff04d224 */ /* 0x000fe400078e000e */
[----:B------:R-:W-:-:S04]  /*8160*/  @!P5 IMAD.WIDE R8, R52, 0x2, R8 ;  /* 0x000000023408d825 */ /* 0x000fc800078e0208 */
[----:B------:R-:W-:Y:S01]  /*8170*/  @!P5 IMAD.WIDE R10, R52, 0x2, R4 ;  /* 0x00000002340ad825 */ /* 0x000fe200078e0204 */
[----:B------:R-:W-:Y:S01]  /*8180*/  SHF.R.S32.HI R4, RZ, 0x1f, R12 ;  /* 0x0000001fff047819 */ /* 0x000fe2000001140c */
[----:B------:R0:W5:Y:S03]  /*8190*/  @!P5 LD.E.64 R36, desc[UR40][R8.64] ;  /* 0x000000280824d980 */ /* 0x000166000c101b00 */
[----:B------:R-:W-:Y:S01]  /*81a0*/  SHF.L.U64.HI R4, R12, 0x1, R4 ;  /* 0x000000010c047819 */ /* 0x000fe20000010204 */
[----:B------:R1:W5:Y:S01]  /*81b0*/  @!P5 LD.E.64 R38, desc[UR40][R10.64] ;  /* 0x000000280a26d980 */ /* 0x000362000c101b00 */
[----:B------:R-:W-:-:S05]  /*81c0*/  @!P4 IADD3 R52, P5, R0, R15, RZ ;  /* 0x0000000f0034c210 */ /* 0x000fca0007fbe0ff */
[--C-:B------:R-:W-:Y:S01]  /*81d0*/  @!P4 IMAD.X R53, R3, 0x1, R4.reuse, P5 ;  /* 0x000000010335c824 */ /* 0x100fe200028e0604 */
[----:B------:R-:W-:Y:S02]  /*81e0*/  @!P4 IADD3 R14, P5, R14, R15, RZ ;  /* 0x0000000f0e0ec210 */ /* 0x000fe40007fbe0ff */
[----:B------:R-:W-:Y:S02]  /*81f0*/  CS2R R12, SRZ ;  /* 0x00000000000c7805 */ /* 0x000fe4000001ff00 */
[----:B0-----:R-:W-:Y:S02]  /*8200*/  CS2R R8, SRZ ;  /* 0x0000000000087805 */ /* 0x001fe4000001ff00 */
[----:B-1----:R-:W-:Y:S01]  /*8210*/  CS2R R10, SRZ ;  /* 0x00000000000a7805 */ /* 0x002fe2000001ff00 */
[----:B------:R-:W-:Y:S01]  /*8220*/  @!P4 IMAD.X R15, R5, 0x1, R4, P5 ;  /* 0x00000001050fc824 */ /* 0x000fe200028e0604 */
[----:B------:R0:W5:Y:S04]  /*8230*/  @!P1 LD.E.64 R12, desc[UR40][R6.64] ;  /* 0x00000028060c9980 */ /* 0x000168000c101b00 */
[----:B------:R0:W5:Y:S04]  /*8240*/  @!P4 LD.E.64 R10, desc[UR40][R52.64] ;  /* 0x00000028340ac980 */ /* 0x000168000c101b00 */
[----:B------:R0:W5:Y:S02]  /*8250*/  @!P4 LD.E.64 R8, desc[UR40][R14.64] ;  /* 0x000000280e08c980 */ /* 0x000164000c101b00 */
.L_x_11386:
[----:B------:R-:W-:Y:S05]  /*8260*/  BSYNC B1 ;  /* 0x0000000000017941 */ /* 0x000fea0003800000 */
.L_x_11385:
[----:B-1---5:R-:W-:Y:S01]  /*8270*/  IMAD.MOV.U32 R3, RZ, RZ, R39 ;  /* 0x000000ffff037224 */ /* 0x022fe200078e0027 */
[----:B------:R-:W-:Y:S01]  /*8280*/  LOP3.LUT R45, R45, 0xfffffffe, RZ, 0xc0, !PT ;  /* 0xfffffffe2d2d7812 */ /* 0x000fe200078ec0ff */
[----:B--2---:R-:W-:Y:S01]  /*8290*/  IMAD.MOV.U32 R0, RZ, RZ, R38 ;  /* 0x000000ffff007224 */ /* 0x004fe200078e0026 */
[----:B------:R-:W-:Y:S01]  /*82a0*/  BSSY B1, `(.L_x_11387) ;  /* 0x000002b000017945 */ /* 0x000fe20003800000 */
[----:B------:R-:W-:Y:S01]  /*82b0*/  IMAD.MOV.U32 R4, RZ, RZ, R34 ;  /* 0x000000ffff047224 */ /* 0x000fe200078e0022 */
[----:B------:R-:W-:Y:S01]  /*82c0*/  PRMT R47, R47, 0x5410, R3 ;  /* 0x000054102f2f7816 */ /* 0x000fe20000000003 */
[----:B------:R-:W-:Y:S01]  /*82d0*/  IMAD.IADD R3, R54, 0x1, -R45 ;  /* 0x0000000136037824 */ /* 0x000fe200078e0a2d */
[----:B------:R-:W-:Y:S01]  /*82e0*/  PRMT R50, R0, 0x7610, R50 ;  /* 0x0000761000327816 */ /* 0x000fe20000000032 */
[----:B------:R-:W-:Y:S01]  /*82f0*/  IMAD.MOV.U32 R0, RZ, RZ, R35 ;  /* 0x000000ffff007224 */ /* 0x000fe200078e0023 */
[----:B------:R-:W-:Y:S01]  /*8300*/  PRMT R58, R4, 0x7610, R58 ;  /* 0x00007610043a7816 */ /* 0x000fe2000000003a */
[----:B------:R-:W-:Y:S01]  /*8310*/  IMAD.MOV.U32 R4, RZ, RZ, R30 ;  /* 0x000000ffff047224 */ /* 0x000fe200078e001e */
[----:B------:R-:W-:Y:S01]  /*8320*/  SHF.L.U32 R3, R3, 0x1f, RZ ;  /* 0x0000001f03037819 */ /* 0x000fe200000006ff */
[----:B---3--:R-:W-:Y:S01]  /*8330*/  IMAD.MOV.U32 R5, RZ, RZ, R31 ;  /* 0x000000ffff057224 */ /* 0x008fe200078e001f */
[----:B------:R-:W-:Y:S01]  /*8340*/  PRMT R47, R0, 0x7610, R47 ;  /* 0x00007610002f7816 */ /* 0x000fe2000000002f */
[----:B------:R-:W-:Y:S01]  /*8350*/  IMAD.MOV.U32 R0, RZ, RZ, R24 ;  /* 0x000000ffff007224 */ /* 0x000fe200078e0018 */
[----:B------:R-:W1:Y:S01]  /*8360*/  SYNCS.PHASECHK.TRANS64.TRYWAIT P1, [R2+URZ+0x2d800], R3 ;  /* 0x02d80003020075a7 */ /* 0x000e62000802017f */
[----:B------:R-:W-:Y:S01]  /*8370*/  PRMT R46, R4, 0x7610, R46 ;  /* 0x00007610042e7816 */ /* 0x000fe2000000002e */
[----:B------:R-:W-:Y:S01]  /*8380*/  IMAD.MOV.U32 R4, RZ, RZ, R25 ;  /* 0x000000ffff047224 */ /* 0x000fe200078e0019 */
[----:B------:R-:W-:Y:S01]  /*8390*/  PRMT R45, R45, 0x5410, R5 ;  /* 0x000054102d2d7816 */ /* 0x000fe20000000005 */
[----:B------:R-:W-:-:S02]  /*83a0*/  IMAD.MOV.U32 R5, RZ, RZ, R12 ;  /* 0x000000ffff057224 */ /* 0x000fc400078e000c */
[----:B0-----:R-:W-:Y:S01]  /*83b0*/  IMAD.MOV.U32 R6, RZ, RZ, R13 ;  /* 0x000000ffff067224 */ /* 0x001fe200078e000d */
[----:B------:R-:W-:Y:S01]  /*83c0*/  PRMT R42, R0, 0x5410, R4 ;  /* 0x00005410002a7816 */ /* 0x000fe20000000004 */
[----:B------:R-:W-:Y:S02]  /*83d0*/  IMAD.MOV.U32 R0, RZ, RZ, R8 ;  /* 0x000000ffff007224 */ /* 0x000fe400078e0008 */
[----:B------:R-:W-:Y:S01]  /*83e0*/  IMAD.MOV.U32 R4, RZ, RZ, R9 ;  /* 0x000000ffff047224 */ /* 0x000fe200078e0009 */
[----:B------:R-:W-:Y:S01]  /*83f0*/  PRMT R40, R5, 0x5410, R6 ;  /* 0x0000541005287816 */ /* 0x000fe20000000006 */
[----:B------:R-:W-:Y:S02]  /*8400*/  IMAD.MOV.U32 R5, RZ, RZ, R36 ;  /* 0x000000ffff057224 */ /* 0x000fe400078e0024 */
[----:B------:R-:W-:Y:S01]  /*8410*/  IMAD.MOV.U32 R6, RZ, RZ, R37 ;  /* 0x000000ffff067224 */ /* 0x000fe200078e0025 */
[----:B----4-:R-:W-:Y:S01]  /*8420*/  PRMT R14, R0, 0x5410, R4 ;  /* 0x00005410000e7816 */ /* 0x010fe20000000004 */
        /* <DEDUP_REMOVED lines=17> */
[----:B-1----:R-:W-:Y:S06]  /*8540*/  @!P1 BRA `(.L_x_11388) ;  /* 0x000001c000909947 */ /* 0x002fec0003800000 */
.L_x_11693:
[----:B------:R-:W-:Y:S05]  /*8550*/  BSYNC B1 ;  /* 0x0000000000017941 */ /* 0x000fea0003800000 */
.L_x_11387:
[----:B------:R-:W-:Y:S01]  /*8560*/  PRMT R15, R0, 0x5410, R4 ;  /* 0x00005410000f7816 */ /* 0x000fe20000000004 */
[----:B------:R-:W-:Y:S06]  /*8570*/  @P0 BRA `(.L_x_11389) ;  /* 0x0000002c00c40947 */ /* 0x000fec0003800000 */
[----:B------:R-:W2:Y:S01]  /*8580*/  LDL.64 R54, [R1] ;  /* 0x0000000001367983 */ /* 0x000ea20000100a00 */
        /* <DEDUP_REMOVED lines=61> */
.L_x_11391:
[----:B------:R-:W-:Y:S05]  /*8960*/  BSYNC B1 ;  /* 0x0000000000017941 */ /* 0x000fea0003800000 */
.L_x_11390:
[----:B------:R-:W-:Y:S01]  /*8970*/  BSSY B1, `(.L_x_11392) ;  /* 0x000002d000017945 */ /* 0x000fe20003800000 */
[----:B------:R-:W-:-:S03]  /*8980*/  @P5 VIADD R0, R3, 0xffffffe0 ;  /* 0xffffffe003005836 */ /* 0x000fc60000000000 */
        /* <DEDUP_REMOVED lines=10> */
[----:B------:R-:W-:-:S02]  /*8a30*/  HADD2.F32 R47, -RZ, R47.H0_H0 ;  /* 0x2000002fff2f7230 */ /* 0x000fc40000004100 */
        /* <DEDUP_REMOVED lines=32> */
.L_x_11393:
[----:B------:R-:W-:Y:S05]  /*8c40*/  BSYNC B1 ;  /* 0x0000000000017941 */ /* 0x000fea0003800000 */
.L_x_11392:
[----:B------:R-:W-:Y:S04]  /*8c50*/  BSSY B1, `(.L_x_11394) ;  /* 0x000002c000017945 */ /* 0x000fe80003800000 */
        /* <DEDUP_REMOVED lines=43> */
.L_x_11395:
[----:B------:R-:W-:Y:S05]  /*8f10*/  BSYNC B1 ;  /* 0x0000000000017941 */ /* 0x000fea0003800000 */
.L_x_11394:
        /* <DEDUP_REMOVED lines=44> */
.L_x_11397:
[----:B------:R-:W-:Y:S05]  /*91e0*/  BSYNC B1 ;  /* 0x0000000000017941 */ /* 0x000fea0003800000 */
.L_x_11396:
        /* <DEDUP_REMOVED lines=44> */
.L_x_11399:
[----:B------:R-:W-:Y:S05]  /*94b0*/  BSYNC B1 ;  /* 0x0000000000017941 */ /* 0x000fea0003800000 */
.L_x_11398:
        /* <DEDUP_REMOVED lines=44> */
.L_x_11383:
[----:B------:R-:W2:Y:S01]  /*9780*/  LDL R12, [R1+0x28] ;  /* 0x00002800010c7983 */ /* 0x000ea20000100800 */
[----:B------:R-:W1:Y:S01]  /*9790*/  LDC R25, c[0x0][0x448] ;  /* 0x00011200ff197b82 */ /* 0x000e620000000800 */
[----:B------:R-:W-:Y:S01]  /*97a0*/  ULDC.64 UR4, c[0x0][0x3f8] ;  /* 0x0000fe0000047ab9 */ /* 0x000fe20000000a00 */
[----:B------:R-:W-:Y:S01]  /*97b0*/  ULDC.64 UR6, c[0x0][0x408] ;  /* 0x0001020000067ab9 */ /* 0x000fe20000000a00 */
[----:B------:R-:W3:Y:S04]  /*97c0*/  LDL R11, [R1+0x2c] ;  /* 0x00002c00010b7983 */ /* 0x000ee80000100800 */
[----:B------:R-:W2:Y:S01]  /*97d0*/  LDL.64 R14, [R1] ;  /* 0x00000000010e7983 */ /* 0x000ea20000100a00 */
[----:B------:R-:W-:Y:S02]  /*97e0*/  IMAD.MOV.U32 R6, RZ, RZ, R26 ;  /* 0x000000ffff067224 */ /* 0x000fe400078e001a */
[----:B------:R-:W-:-:S02]  /*97f0*/  IMAD.MOV.U32 R7, RZ, RZ, R29 ;  /* 0x000000ffff077224 */ /* 0x000fc400078e001d */
        /* <DEDUP_REMOVED lines=24> */
[----:B--2---:R-:W-:-:S02]  /*9980*/  IMAD.IADD R3, R14, 0x1, R12 ;  /* 0x000000010e037824 */ /* 0x004fc400078e020c */
[----:B---3--:R-:W-:-:S03]  /*9990*/  IMAD.IADD R21, R14, 0x1, R11 ;  /* 0x000000010e157824 */ /* 0x008fc600078e020b */
[----:B------:R-:W-:Y:S02]  /*99a0*/  SHF.R.S32.HI R12, RZ, 0x1f, R3 ;  /* 0x0000001fff0c7819 */ /* 0x000fe40000011403 */
[----:B------:R-:W-:Y:S02]  /*99b0*/  SHF.R.S32.HI R46, RZ, 0x1f, R21 ;  /* 0x0000001fff2e7819 */ /* 0x000fe40000011415 */
[----:B------:R-:W-:Y:S02]  /*99c0*/  LEA.HI R12, R12, R3, RZ, 0x3 ;  /* 0x000000030c0c7211 */ /* 0x000fe400078f18ff */
[----:B------:R-:W-:Y:S02]  /*99d0*/  LEA.HI R45, R46, R21, RZ, 0x3 ;  /* 0x000000152e2d7211 */ /* 0x000fe400078f18ff */
[----:B------:R-:W-:Y:S02]  /*99e0*/  SHF.R.S32.HI R20, RZ, 0x3, R12 ;  /* 0x00000003ff147819 */ /* 0x000fe4000001140c */
[----:B------:R-:W-:Y:S01]  /*99f0*/  SHF.R.S32.HI R47, RZ, 0x3, R45 ;  /* 0x00000003ff2f7819 */ /* 0x000fe2000001142d */
[----:B------:R-:W-:Y:S06]  /*9a00*/  BRA.DIV UR4, `(.L_x_11400) ;  /* 0x000001ae04747947 */ /* 0x000fec000b800000 */
[----:B------:R-:W0:Y:S04]  /*9a10*/  SHFL.IDX PT, R3, R13, RZ, 0x1e1f ;  /* 0x001e1fff0d037589 */ /* 0x000e2800000e0000 */
[----:B------:R-:W1:Y:S04]  /*9a20*/  SHFL.IDX PT, R0, R0, RZ, 0x1e1f ;  /* 0x001e1fff00007589 */ /* 0x000e6800000e0000 */
[----:B------:R-:W2:Y:S04]  /*9a30*/  SHFL.IDX PT, R5, R5, RZ, 0x1e1f ;  /* 0x001e1fff05057589 */ /* 0x000ea800000e0000 */
[----:B------:R3:W4:Y:S01]  /*9a40*/  SHFL.IDX PT, R14, R4, RZ, 0x1e1f ;  /* 0x001e1fff040e7589 */ /* 0x00072200000e0000 */
[----:B0-----:R-:W-:-:S02]  /*9a50*/  IMAD.MOV.U32 R37, RZ, RZ, R3 ;  /* 0x000000ffff257224 */ /* 0x001fc400078e0003 */
[----:B-1-3--:R-:W-:-:S07]  /*9a60*/  IMAD.MOV.U32 R36, RZ, RZ, R0 ;  /* 0x000000ffff247224 */ /* 0x00afce00078e0000 */
.L_x_11699:
[----:B------:R-:W3:Y:S01]  /*9a70*/  LDL R51, [R1+0x58] ;  /* 0x0000580001337983 */ /* 0x000ee20000100800 */
[----:B------:R-:W-:Y:S01]  /*9a80*/  IMAD R25, R22, R25, RZ ;  /* 0x0000001916197224 */ /* 0x000fe200078e02ff */
[----:B------:R-:W-:Y:S01]  /*9a90*/  BSSY B1, `(.L_x_11401) ;  /* 0x0000035000017945 */ /* 0x000fe20003800000 */
[----:B----4-:R-:W-:Y:S01]  /*9aa0*/  IMAD.MOV.U32 R38, RZ, RZ, R14 ;  /* 0x000000ffff267224 */ /* 0x010fe200078e000e */
[----:B------:R-:W-:Y:S01]  /*9ab0*/  CS2R R6, SRZ ;  /* 0x0000000000067805 */ /* 0x000fe2000001ff00 */
[----:B------:R-:W-:Y:S01]  /*9ac0*/  IMAD R73, R73, -0xc0, R25 ;  /* 0xffffff4049497824 */ /* 0x000fe200078e0219 */
[----:B------:R-:W-:Y:S01]  /*9ad0*/  ISETP.GE.AND P1, PT, R10, R25, PT ;  /* 0x000000190a00720c */ /* 0x000fe20003f26270 */
[----:B--2---:R-:W-:Y:S01]  /*9ae0*/  IMAD.MOV.U32 R39, RZ, RZ, R5 ;  /* 0x000000ffff277224 */ /* 0x004fe200078e0005 */
[----:B------:R-:W-:Y:S02]  /*9af0*/  CS2R R4, SRZ ;  /* 0x0000000000047805 */ /* 0x000fe4000001ff00 */
[----:B------:R-:W-:-:S02]  /*9b00*/  CS2R R8, SRZ ;  /* 0x0000000000087805 */ /* 0x000fc4000001ff00 */
[----:B------:R-:W-:Y:S02]  /*9b10*/  VIMNMX R0, R73, 0xc0, PT ;  /* 0x000000c049007848 */ /* 0x000fe40003fe0100 */
        /* <DEDUP_REMOVED lines=10> */
[----:B---3--:R-:W-:Y:S01]  /*9bc0*/  LEA.HI R0, R51, R51, RZ, 0x1 ;  /* 0x0000003333007211 */ /* 0x008fe200078f08ff */
        /* <DEDUP_REMOVED lines=13> */
[----:B------:R-:W-:Y:S01]  /*9ca0*/  @!P2 IMAD.SHL.U32 R3, R47, 0x8, RZ ;  /* 0x000000082f03a824 */ /* 0x000fe200078e00ff */
[----:B------:R0:W5:Y:S01]  /*9cb0*/  @!P1 LD.E.128 R24, desc[UR40][R12.64] ;  /* 0x000000280c189980 */ /* 0x000162000c101d00 */
[----:B------:R-:W-:Y:S01]  /*9cc0*/  @!P3 IMAD.SHL.U32 R49, R20, 0x8, RZ ;  /* 0x000000081431b824 */ /* 0x000fe200078e00ff */
[----:B------:R-:W-:Y:S01]  /*9cd0*/  CS2R R30, SRZ ;  /* 0x00000000001e7805 */ /* 0x000fe2000001ff00 */
[--C-:B------:R-:W-:Y:S01]  /*9ce0*/  @!P2 IMAD.WIDE R40, R3, 0x2, R36.reuse ;  /* 0x000000020328a825 */ /* 0x100fe200078e0224 */
[----:B------:R-:W-:Y:S02]  /*9cf0*/  CS2R R8, SRZ ;  /* 0x0000000000087805 */ /* 0x000fe4000001ff00 */
[----:B------:R-:W-:Y:S02]  /*9d00*/  CS2R R10, SRZ ;  /* 0x00000000000a7805 */ /* 0x000fe4000001ff00 */
[----:B------:R-:W-:Y:S01]  /*9d10*/  CS2R R32, SRZ ;  /* 0x0000000000207805 */ /* 0x000fe2000001ff00 */
[----:B------:R-:W-:Y:S01]  /*9d20*/  @!P3 IMAD.WIDE R42, R49, 0x2, R36 ;  /* 0x00000002312ab825 */ /* 0x000fe200078e0224 */
[----:B------:R-:W-:-:S02]  /*9d30*/  CS2R R34, SRZ ;  /* 0x0000000000227805 */ /* 0x000fc4000001ff00 */
[----:B------:R-:W-:Y:S02]  /*9d40*/  CS2R R14, SRZ ;  /* 0x00000000000e7805 */ /* 0x000fe4000001ff00 */
[----:B0-----:R-:W-:Y:S01]  /*9d50*/  CS2R R12, SRZ ;  /* 0x00000000000c7805 */ /* 0x001fe2000001ff00 */
[--C-:B------:R-:W-:Y:S01]  /*9d60*/  @!P2 IMAD.WIDE R36, R3, 0x2, R38.reuse ;  /* 0x000000020324a825 */ /* 0x100fe200078e0226 */
[----:B------:R0:W5:Y:S03]  /*9d70*/  @!P2 LD.E.128 R28, desc[UR40][R40.64] ;  /* 0x00000028281ca980 */ /* 0x000166000c101d00 */
[--C-:B------:R-:W-:Y:S01]  /*9d80*/  @!P3 IMAD.WIDE R48, R49, 0x2, R38.reuse ;  /* 0x000000023130b825 */ /* 0x100fe200078e0226 */
[----:B------:R0:W5:Y:S03]  /*9d90*/  @!P2 LD.E.128 R8, desc[UR40][R36.64] ;  /* 0x000000282408a980 */ /* 0x000166000c101d00 */
[----:B------:R-:W-:Y:S01]  /*9da0*/  @!P1 IMAD.WIDE R38, R136, 0x2, R38 ;  /* 0x0000000288269825 */ /* 0x000fe200078e0226 */
[----:B------:R0:W5:Y:S04]  /*9db0*/  @!P3 LD.E.128 R32, desc[UR40][R42.64] ;  /* 0x000000282a20b980 */ /* 0x000168000c101d00 */
[----:B------:R0:W5:Y:S04]  /*9dc0*/  @!P1 LD.E.128 R4, desc[UR40][R38.64] ;  /* 0x0000002826049980 */ /* 0x000168000c101d00 */
[----:B------:R0:W5:Y:S02]  /*9dd0*/  @!P3 LD.E.128 R12, desc[UR40][R48.64] ;  /* 0x00000028300cb980 */ /* 0x000164000c101d00 */
.L_x_11402:
[----:B------:R-:W-:Y:S05]  /*9de0*/  BSYNC B1 ;  /* 0x0000000000017941 */ /* 0x000fea0003800000 */
.L_x_11401:
        /* <DEDUP_REMOVED lines=14> */
[----:B------:R-:W-:Y:S01]  /*9ed0*/  IMAD.MOV.U32 R0, RZ, RZ, R10 ;  /* 0x000000ffff007224 */ /* 0x000fe200078e000a */
[----:B------:R-:W-:Y:S01]  /*9ee0*/  PRMT R57, R36, 0x7610, R57 ;  /* 0x0000761024397816 */ /* 0x000fe20000000039 */
        /* <DEDUP_REMOVED lines=27> */
[----:B0-----:R-:W-:Y:S06]  /*a0a0*/  @!P1 BRA `(.L_x_11404) ;  /* 0x000001a800409947 */ /* 0x001fec0003800000 */
.L_x_11700:
[----:B------:R-:W-:Y:S05]  /*a0b0*/  BSYNC B1 ;  /* 0x0000000000017941 */ /* 0x000fea0003800000 */
.L_x_11403:
[----:B------:R-:W-:Y:S01]  /*a0c0*/  PRMT R51, R0, 0x5410, R36 ;  /* 0x0000541000337816 */ /* 0x000fe20000000024 */
[----:B------:R-:W-:Y:S06]  /*a0d0*/  @P0 BRA `(.L_x_11389) ;  /* 0x0000001000ec0947 */ /* 0x000fec0003800000 */
[----:B------:R1:W5:Y:S01]  /*a0e0*/  LDL R75, [R1+0xc] ;  /* 0x00000c00014b7983 */ /* 0x0003620000100800 */
[----:B0-----:R-:W0:Y:S03]  /*a0f0*/  LDC R3, c[0x0][0x3f4] ;  /* 0x0000fd00ff037b82 */ /* 0x001e260000000800 */
[----:B------:R1:W5:Y:S04]  /*a100*/  LDL R74, [R1+0x14] ;  /* 0x00001400014a7983 */ /* 0x0003680000100800 */
[----:B------:R1:W5:Y:S01]  /*a110*/  LDL R73, [R1+0x10] ;  /* 0x0000100001497983 */ /* 0x0003620000100800 */
[C---:B------:R-:W-:Y:S01]  /*a120*/  VIADD R0, R136.reuse, 0x10 ;  /* 0x0000001088007836 */ /* 0x040fe20000000000 */
[----:B------:R-:W-:Y:S01]  /*a130*/  BSSY B1, `(.L_x_11405) ;  /* 0x000006d000017945 */ /* 0x000fe20003800000 */
[C---:B------:R-:W-:Y:S01]  /*a140*/  VIADD R36, R136.reuse, 0x20 ;  /* 0x0000002088247836 */ /* 0x040fe20000000000 */
[----:B0-----:R-:W-:-:S02]  /*a150*/  ISETP.GE.AND P0, PT, R136, R3, PT ;  /* 0x000000038800720c */ /* 0x001fc40003f06270 */
[-C--:B------:R-:W-:Y:S02]  /*a160*/  ISETP.GE.AND P1, PT, R0, R3.reuse, PT ;  /* 0x000000030000720c */ /* 0x080fe40003f26270 */
[----:B------:R-:W-:-:S09]  /*a170*/  ISETP.GE.AND P2, PT, R36, R3, PT ;  /* 0x000000032400720c */ /* 0x000fd20003f46270 */
[----:B-1----:R-:W-:Y:S05]  /*a180*/  @P0 BRA `(.L_x_11406) ;  /* 0x00000004009c0947 */ /* 0x002fea0003800000 */
[----:B------:R-:W0:Y:S01]  /*a190*/  S2R R37, SR_TID.X ;  /* 0x0000000000257919 */ /* 0x000e220000002100 */
[----:B-----5:R-:W-:Y:S01]  /*a1a0*/  LOP3.LUT R36, R75, 0x18, R136, 0xf8, !PT ;  /* 0x000000184b247812 */ /* 0x020fe200078ef888 */
[----:B------:R-:W-:Y:S01]  /*a1b0*/  HADD2.F32 R67, -RZ, R67.H0_H0 ;  /* 0x20000043ff437230 */ /* 0x000fe20000004100 */
[--C-:B------:R-:W-:Y:S01]  /*a1c0*/  SHF.R.U64 R24, R24, 0x10, R25.reuse ;  /* 0x0000001018187819 */ /* 0x100fe20000001219 */
[----:B------:R-:W-:Y:S01]  /*a1d0*/  HADD2.F32 R63, -RZ, R63.H0_H0 ;  /* 0x2000003fff3f7230 */ /* 0x000fe20000004100 */
[----:B------:R-:W-:Y:S02]  /*a1e0*/  LOP3.LUT R36, R36, R73, RZ, 0x3c, !PT ;  /* 0x0000004924247212 */ /* 0x000fe400078e3cff */
[----:B------:R-:W-:Y:S02]  /*a1f0*/  SHF.R.U32.HI R64, RZ, 0x10, R25 ;  /* 0x00000010ff407819 */ /* 0x000fe40000011619 */
[--C-:B------:R-:W-:Y:S01]  /*a200*/  SHF.R.U64 R25, R4, 0x10, R5.reuse ;  /* 0x0000001004197819 */ /* 0x100fe20000001205 */
[----:B------:R-:W-:Y:S01]  /*a210*/  IMAD.IADD R38, R74, 0x1, R36 ;  /* 0x000000014a267824 */ /* 0x000fe200078e0224 */
[----:B------:R-:W-:Y:S01]  /*a220*/  SHF.R.U32.HI R66, RZ, 0x10, R5 ;  /* 0x00000010ff427819 */ /* 0x000fe20000011605 */
[----:B------:R-:W-:Y:S01]  /*a230*/  HADD2.F32 R64, -RZ, R64.H0_H0 ;  /* 0x20000040ff407230 */ /* 0x000fe20000004100 */
[----:B------:R-:W-:Y:S01]  /*a240*/  SHF.R.U64 R5, R6, 0x10, R7 ;  /* 0x0000001006057819 */ /* 0x000fe20000001207 */
[----:B------:R-:W-:Y:S01]  /*a250*/  HADD2.F32 R25, -RZ, R25.H0_H0 ;  /* 0x20000019ff197230 */ /* 0x000fe20000004100 */
[--C-:B------:R-:W-:Y:S01]  /*a260*/  SHF.R.U64 R4, R26, 0x10, R27.reuse ;  /* 0x000000101a047819 */ /* 0x100fe2000000121b */
[----:B------:R-:W-:Y:S01]  /*a270*/  HADD2.F32 R66, -RZ, R66.H0_H0 ;  /* 0x20000042ff427230 */ /* 0x000fe20000004100 */
[----:B------:R-:W-:-:S02]  /*a280*/  SHF.R.U32.HI R27, RZ, 0x10, R27 ;  /* 0x00000010ff1b7819 */ /* 0x000fc4000001161b */
[----:B------:R-:W-:Y:S01]  /*a290*/  SHF.R.U32.HI R71, RZ, 0x10, R7 ;  /* 0x00000010ff477819 */ /* 0x000fe20000011607 */
        /* <DEDUP_REMOVED lines=9> */
[----:B------:R-:W-:Y:S02]  /*a330*/  LOP3.LUT R36, R75, 0x18, R0, 0xf8, !PT ;  /* 0x000000184b247812 */ /* 0x000fe400078ef800 */
[----:B------:R-:W-:Y:S01]  /*a340*/  LEA R0, R38, UR38, 0x1 ;  /* 0x0000002626007c11 */ /* 0x000fe2000f8e08ff */
[----:B------:R-:W-:Y:S01]  /*a350*/  IMAD R40, R37, 0x1800, R74 ;  /* 0x0000180025287824 */ /* 0x000fe200078e024a */
[----:B------:R-:W-:-:S03]  /*a360*/  LOP3.LUT R41, R36, R73, RZ, 0x3c, !PT ;  /* 0x0000004924297212 */ /* 0x000fc600078e3cff */
[----:B------:R-:W0:Y:S02]  /*a370*/  LDS.128 R36, [R0] ;  /* 0x0000000000247984 */ /* 0x000e240000000c00 */
[----:B------:R-:W-:-:S04]  /*a380*/  IMAD.IADD R41, R40, 0x1, R41 ;  /* 0x0000000128297824 */ /* 0x000fc800078e0229 */
        /* <DEDUP_REMOVED lines=14> */
[----:B------:R-:W-:Y:S01]  /*a470*/  FFMA.FTZ R6, R26, R63, -R65 ;  /* 0x0000003f1a067223 */ /* 0x000fe20000010841 */
[----:B------:R-:W-:-:S02]  /*a480*/  HADD2.F32 R65, -RZ, R68.H0_H0 ;  /* 0x20000044ff417230 */ /* 0x000fc40000004100 */
[C---:B------:R-:W-:Y:S01]  /*a490*/  FMUL.FTZ R68, R41.reuse, R66 ;  /* 0x0000004229447220 */ /* 0x040fe20000410000 */
[----:B------:R-:W-:Y:S02]  /*a4a0*/  HADD2.F32 R63, -RZ, R70.H0_H0 ;  /* 0x20000046ff3f7230 */ /* 0x000fe40000004100 */
[-C--:B------:R-:W-:Y:S01]  /*a4b0*/  FMUL.FTZ R70, R41, R64.reuse ;  /* 0x0000004029467220 */ /* 0x080fe20000410000 */
[----:B------:R-:W-:Y:S01]  /*a4c0*/  FFMA.FTZ R26, R26, R67, R69 ;  /* 0x000000431a1a7223 */ /* 0x000fe20000010045 */
[C---:B------:R-:W-:Y:S01]  /*a4d0*/  FFMA.FTZ R41, R59.reuse, R64, -R68 ;  /* 0x000000403b297223 */ /* 0x040fe20000010844 */
[C---:B------:R-:W-:Y:S01]  /*a4e0*/  FMUL.FTZ R67, R60.reuse, R65 ;  /* 0x000000413c437220 */ /* 0x040fe20000410000 */
[----:B------:R-:W-:Y:S01]  /*a4f0*/  FMUL.FTZ R68, R60, R63 ;  /* 0x0000003f3c447220 */ /* 0x000fe20000410000 */
[----:B------:R-:W-:Y:S02]  /*a500*/  HADD2.F32 R64, -RZ, R57.H1_H1 ;  /* 0x30000039ff407230 */ /* 0x000fe40000004100 */
[----:B------:R-:W-:Y:S01]  /*a510*/  FFMA.FTZ R59, R59, R66, R70 ;  /* 0x000000423b3b7223 */ /* 0x000fe20000010046 */
[----:B------:R-:W-:-:S02]  /*a520*/  HADD2.F32 R62, -RZ, R43.H0_H0 ;  /* 0x2000002bff3e7230 */ /* 0x000fc40000004100 */
        /* <DEDUP_REMOVED lines=8> */
[CC--:B------:R-:W-:Y:S01]  /*a5b0*/  FMUL.FTZ R72, R62.reuse, R57.reuse ;  /* 0x000000393e487220 */ /* 0x0c0fe20000410000 */
[----:B------:R-:W-:Y:S01]  /*a5c0*/  FFMA.FTZ R61, R37, R60, -R66 ;  /* 0x0000003c253d7223 */ /* 0x000fe20000010842 */
[-C--:B------:R-:W-:Y:S01]  /*a5d0*/  FMUL.FTZ R62, R62, R58.reuse ;  /* 0x0000003a3e3e7220 */ /* 0x080fe20000410000 */
[----:B------:R-:W-:Y:S02]  /*a5e0*/  HADD2.F32 R66, -RZ, R71.H0_H0 ;  /* 0x20000047ff427230 */ /* 0x000fe40000004100 */
[C---:B------:R-:W-:Y:S01]  /*a5f0*/  FFMA.FTZ R72, R7.reuse, R58, -R72 ;  /* 0x0000003a07487223 */ /* 0x040fe20000010848 */
[----:B------:R-:W-:Y:S02]  /*a600*/  HADD2.F32 R60, -RZ, R27.H0_H0 ;  /* 0x2000001bff3c7230 */ /* 0x000fe40000004100 */
[----:B------:R-:W-:Y:S01]  /*a610*/  FFMA.FTZ R62, R7, R57, R62 ;  /* 0x00000039073e7223 */ /* 0x000fe2000001003e */
[----:B------:R-:W-:Y:S02]  /*a620*/  HADD2.F32 R40, -RZ, R40.H1_H1 ;  /* 0x30000028ff287230 */ /* 0x000fe40000004100 */
[----:B------:R-:W-:Y:S01]  /*a630*/  FFMA.FTZ R70, R37, R64, R70 ;  /* 0x0000004025467223 */ /* 0x000fe20000010046 */
[----:B------:R-:W-:-:S02]  /*a640*/  HADD2.F32 R7, -RZ, R24.H0_H0 ;  /* 0x20000018ff077230 */ /* 0x000fc40000004100 */
[C---:B------:R-:W-:Y:S01]  /*a650*/  FMUL.FTZ R64, R43.reuse, R66 ;  /* 0x000000422b407220 */ /* 0x040fe20000410000 */
[----:B------:R-:W-:Y:S02]  /*a660*/  HADD2.F32 R42, -RZ, R42.H1_H1 ;  /* 0x3000002aff2a7230 */ /* 0x000fe40000004100 */
[-C--:B------:R-:W-:Y:S01]  /*a670*/  FMUL.FTZ R58, R43, R60.reuse ;  /* 0x0000003c2b3a7220 */ /* 0x080fe20000410000 */
[----:B------:R-:W-:Y:S02]  /*a680*/  HADD2.F32 R27, -RZ, R5.H0_H0 ;  /* 0x20000005ff1b7230 */ /* 0x000fe40000004100 */
[----:B------:R-:W-:Y:S01]  /*a690*/  FMUL.FTZ R37, R40, R25 ;  /* 0x0000001928257220 */ /* 0x000fe20000410000 */
[----:B------:R-:W-:Y:S02]  /*a6a0*/  HADD2.F32 R5, -RZ, R4.H0_H0 ;  /* 0x20000004ff057230 */ /* 0x000fe40000004100 */
[----:B------:R-:W-:Y:S01]  /*a6b0*/  FFMA.FTZ R43, R39, R60, -R64 ;  /* 0x0000003c272b7223 */ /* 0x000fe20000010840 */
[----:B------:R-:W-:-:S02]  /*a6c0*/  HADD2.F32 R36, -RZ, R36.H1_H1 ;  /* 0x30000024ff247230 */ /* 0x000fc40000004100 */
[----:B------:R-:W-:Y:S01]  /*a6d0*/  FFMA.FTZ R57, R39, R66, R58 ;  /* 0x0000004227397223 */ /* 0x000fe2000001003a */
[----:B------:R-:W-:Y:S02]  /*a6e0*/  HADD2.F32 R38, -RZ, R38.H1_H1 ;  /* 0x30000026ff267230 */ /* 0x000fe40000004100 */
        /* <DEDUP_REMOVED lines=17> */
.L_x_11406:
[----:B------:R-:W-:Y:S05]  /*a800*/  BSYNC B1 ;  /* 0x0000000000017941 */ /* 0x000fea0003800000 */
.L_x_11405:
[----:B------:R-:W-:Y:S04]  /*a810*/  BSSY B1, `(.L_x_11407) ;  /* 0x0000067000017945 */ /* 0x000fe80003800000 */
[----:B------:R-:W-:Y:S05]  /*a820*/  @P1 BRA `(.L_x_11408) ;  /* 0x0000000400941947 */ /* 0x000fea0003800000 */
[----:B------:R-:W-:Y:S01]  /*a830*/  LEA.HI R21, R46, R21, RZ, 0x5 ;  /* 0x000000152e157211 */ /* 0x000fe200078f28ff */
[----:B------:R-:W-:Y:S01]  /*a840*/  HADD2.F32 R37, -RZ, R55.H1_H1 ;  /* 0x30000037ff257230 */ /* 0x000fe20000004100 */
[----:B------:R-:W-:Y:S01]  /*a850*/  LEA.HI R47, R3, R47, RZ, 0x1d ;  /* 0x0000002f032f7211 */ /* 0x000fe200078fe8ff */
[----:B------:R-:W-:Y:S01]  /*a860*/  HADD2.F32 R39, -RZ, R53.H1_H1 ;  /* 0x30000035ff277230 */ /* 0x000fe20000004100 */
[----:B------:R-:W-:Y:S02]  /*a870*/  SHF.R.S32.HI R21, RZ, 0x5, R21 ;  /* 0x00000005ff157819 */ /* 0x000fe40000011415 */
[----:B-----5:R-:W-:Y:S02]  /*a880*/  LOP3.LUT R45, R75, 0x18, R45, 0xf8, !PT ;  /* 0x000000184b2d7812 */ /* 0x020fe400078ef82d */
[----:B0-----:R-:W-:Y:S01]  /*a890*/  SHF.R.S32.HI R0, RZ, 0x1f, R47 ;  /* 0x0000001fff007819 */ /* 0x001fe2000001142f */
[----:B------:R-:W-:Y:S01]  /*a8a0*/  IMAD R21, R21, 0x1800, R74 ;  /* 0x0000180015157824 */ /* 0x000fe200078e024a */
[----:B------:R-:W-:-:S02]  /*a8b0*/  LOP3.LUT R4, R45, R73, RZ, 0x3c, !PT ;  /* 0x000000492d047212 */ /* 0x000fc400078e3cff */
[----:B------:R-:W-:Y:S01]  /*a8c0*/  LEA.HI R0, R0, R47, RZ, 0x2 ;  /* 0x0000002f00007211 */ /* 0x000fe200078f10ff */
[----:B------:R-:W-:Y:S01]  /*a8d0*/  IMAD.SHL.U32 R47, R47, 0x8, RZ ;  /* 0x000000082f2f7824 */ /* 0x000fe200078e00ff */
[----:B------:R-:W-:Y:S01]  /*a8e0*/  SHF.R.U64 R59, R28, 0x10, R29 ;  /* 0x000000101c3b7819 */ /* 0x000fe2000000121d */
[----:B------:R-:W-:Y:S01]  /*a8f0*/  IMAD.IADD R21, R21, 0x1, R4 ;  /* 0x0000000115157824 */ /* 0x000fe200078e0204 */
[----:B------:R-:W-:Y:S02]  /*a900*/  SHF.R.S32.HI R4, RZ, 0x2, R0 ;  /* 0x00000002ff047819 */ /* 0x000fe40000011400 */
[----:B------:R-:W-:Y:S02]  /*a910*/  LOP3.LUT R47, R75, 0x18, R47, 0xf8, !PT ;  /* 0x000000184b2f7812 */ /* 0x000fe400078ef82f */
[----:B------:R-:W-:Y:S01]  /*a920*/  LEA R0, R21, UR38, 0x1 ;  /* 0x0000002615007c11 */ /* 0x000fe2000f8e08ff */
[----:B------:R-:W-:Y:S01]  /*a930*/  IMAD R21, R4, 0x1800, R74 ;  /* 0x0000180004157824 */ /* 0x000fe200078e024a */
[----:B------:R-:W-:-:S02]  /*a940*/  LOP3.LUT R24, R47, R73, RZ, 0x3c, !PT ;  /* 0x000000492f187212 */ /* 0x000fc400078e3cff */
[----:B------:R-:W-:Y:S01]  /*a950*/  SHF.R.U32.HI R38, RZ, 0x10, R9 ;  /* 0x00000010ff267819 */ /* 0x000fe20000011609 */
[----:B------:R-:W0:Y:S01]  /*a960*/  LDS.128 R4, [R0] ;  /* 0x0000000000047984 */ /* 0x000e220000000c00 */
[----:B------:R-:W-:Y:S01]  /*a970*/  SHF.R.U32.HI R36, RZ, 0x10, R29 ;  /* 0x00000010ff247819 */ /* 0x000fe2000001161d */
[----:B------:R-:W-:Y:S01]  /*a980*/  IMAD.IADD R21, R21, 0x1, R24 ;  /* 0x0000000115157824 */ /* 0x000fe200078e0218 */
[----:B------:R-:W-:Y:S01]  /*a990*/  SHF.R.U64 R57, R8, 0x10, R9 ;  /* 0x0000001008397819 */ /* 0x000fe20000001209 */
[----:B------:R-:W-:Y:S01]  /*a9a0*/  HADD2.F32 R38, -RZ, R38.H0_H0 ;  /* 0x20000026ff267230 */ /* 0x000fe20000004100 */
[--C-:B------:R-:W-:Y:S01]  /*a9b0*/  SHF.R.U64 R58, R30, 0x10, R31.reuse ;  /* 0x000000101e3a7819 */ /* 0x100fe2000000121f */
[----:B------:R-:W-:Y:S01]  /*a9c0*/  IMAD R21, R21, 0x2, R2 ;  /* 0x0000000215157824 */ /* 0x000fe200078e0202 */
[----:B------:R-:W-:Y:S02]  /*a9d0*/  SHF.R.U32.HI R46, RZ, 0x10, R31 ;  /* 0x00000010ff2e7819 */ /* 0x000fe4000001161f */
[----:B------:R-:W-:-:S02]  /*a9e0*/  SHF.R.U32.HI R45, RZ, 0x10, R11 ;  /* 0x00000010ff2d7819 */ /* 0x000fc4000001160b */
[----:B------:R-:W1:Y:S01]  /*a9f0*/  LDS.128 R24, [R21+0xc400] ;  /* 0x00c4000015187984 */ /* 0x000e620000000c00 */
[----:B------:R-:W-:Y:S01]  /*aa00*/  SHF.R.U64 R47, R10, 0x10, R11 ;  /* 0x000000100a2f7819 */ /* 0x000fe2000000120b */
[--C-:B0-----:R-:W-:Y:S02]  /*aa10*/  HADD2.F32 R8, -RZ, R5.reuse.H0_H0 ;  /* 0x20000005ff087230 */ /* 0x101fe40000004100 */
[----:B------:R-:W-:Y:S02]  /*aa20*/  HADD2.F32 R9, -RZ, R5.H1_H1 ;  /* 0x30000005ff097230 */ /* 0x000fe40000004100 */
[----:B------:R-:W-:Y:S02]  /*aa30*/  HADD2.F32 R5, -RZ, R4.H0_H0 ;  /* 0x20000004ff057230 */ /* 0x000fe40000004100 */
[----:B------:R-:W-:Y:S02]  /*aa40*/  HADD2.F32 R10, -RZ, R6.H0_H0 ;  /* 0x20000006ff0a7230 */ /* 0x000fe40000004100 */
[----:B------:R-:W-:-:S02]  /*aa50*/  HADD2.F32 R11, -RZ, R7.H0_H0 ;  /* 0x20000007ff0b7230 */ /* 0x000fc40000004100 */
        /* <DEDUP_REMOVED lines=8> */
[C---:B------:R-:W-:Y:S01]  /*aae0*/  FFMA.FTZ R41, R8.reuse, R37, -R41 ;  /* 0x0000002508297223 */ /* 0x040fe20000010829 */
[----:B------:R-:W-:Y:S02]  /*aaf0*/  HADD2.F32 R36, -RZ, R53.H0_H0 ;  /* 0x20000035ff247230 */ /* 0x000fe40000004100 */
[----:B------:R-:W-:Y:S01]  /*ab00*/  FFMA.FTZ R43, R8, R39, R43 ;  /* 0x00000027082b7223 */ /* 0x000fe2000001002b */
[----:B------:R-:W-:Y:S02]  /*ab10*/  HADD2.F32 R8, -RZ, R55.H0_H0 ;  /* 0x20000037ff087230 */ /* 0x000fe40000004100 */
[-C--:B------:R-:W-:Y:S01]  /*ab20*/  FMUL.FTZ R42, R29, R28.reuse ;  /* 0x0000001c1d2a7220 */ /* 0x080fe20000410000 */
[----:B------:R-:W-:Y:S01]  /*ab30*/  FFMA.FTZ R40, R9, R28, -R40 ;  /* 0x0000001c09287223 */ /* 0x000fe20000010828 */
[----:B------:R-:W-:Y:S01]  /*ab40*/  FMUL.FTZ R28, R25, R36 ;  /* 0x00000024191c7220 */ /* 0x000fe20000410000 */
[----:B------:R-:W-:-:S02]  /*ab50*/  HADD2.F32 R29, -RZ, R54.H0_H0 ;  /* 0x20000036ff1d7230 */ /* 0x000fc40000004100 */
[----:B------:R-:W-:Y:S01]  /*ab60*/  FFMA.FTZ R42, R9, R38, R42 ;  /* 0x00000026092a7223 */ /* 0x000fe2000001002a */
[----:B------:R-:W-:Y:S02]  /*ab70*/  HADD2.F32 R30, -RZ, R26.H0_H0 ;  /* 0x2000001aff1e7230 */ /* 0x000fe40000004100 */
[-C--:B------:R-:W-:Y:S01]  /*ab80*/  FMUL.FTZ R25, R25, R8.reuse ;  /* 0x0000000819197220 */ /* 0x080fe20000410000 */
[----:B------:R-:W-:Y:S02]  /*ab90*/  HADD2.F32 R31, -RZ, R27.H0_H0 ;  /* 0x2000001bff1f7230 */ /* 0x000fe40000004100 */
[C---:B------:R-:W-:Y:S01]  /*aba0*/  FFMA.FTZ R37, R5.reuse, R8, -R28 ;  /* 0x0000000805257223 */ /* 0x040fe2000001081c */
[----:B------:R-:W-:Y:S02]  /*abb0*/  HADD2.F32 R9, -RZ, R56.H0_H0 ;  /* 0x20000038ff097230 */ /* 0x000fe40000004100 */
[----:B------:R-:W-:Y:S01]  /*abc0*/  FFMA.FTZ R36, R5, R36, R25 ;  /* 0x0000002405247223 */ /* 0x000fe20000010019 */
[----:B------:R-:W-:-:S02]  /*abd0*/  HADD2.F32 R54, -RZ, R54.H1_H1 ;  /* 0x30000036ff367230 */ /* 0x000fc40000004100 */
[C---:B------:R-:W-:Y:S01]  /*abe0*/  FMUL.FTZ R5, R30.reuse, R29 ;  /* 0x0000001d1e057220 */ /* 0x040fe20000410000 */
[----:B------:R-:W-:Y:S02]  /*abf0*/  HADD2.F32 R56, -RZ, R56.H1_H1 ;  /* 0x30000038ff387230 */ /* 0x000fe40000004100 */
[----:B------:R-:W-:Y:S01]  /*ac00*/  FMUL.FTZ R25, R30, R9 ;  /* 0x000000091e197220 */ /* 0x000fe20000410000 */
[----:B------:R-:W-:Y:S02]  /*ac10*/  HADD2.F32 R27, -RZ, R27.H1_H1 ;  /* 0x3000001bff1b7230 */ /* 0x000fe40000004100 */
[C---:B------:R-:W-:Y:S01]  /*ac20*/  FMUL.FTZ R38, R31.reuse, R54 ;  /* 0x000000361f267220 */ /* 0x040fe20000410000 */
[----:B------:R-:W-:Y:S02]  /*ac30*/  HADD2.F32 R28, -RZ, R45.H0_H0 ;  /* 0x2000002dff1c7230 */ /* 0x000fe40000004100 */
[----:B------:R-:W-:Y:S01]  /*ac40*/  FMUL.FTZ R31, R31, R56 ;  /* 0x000000381f1f7220 */ /* 0x000fe20000410000 */
[----:B------:R-:W-:-:S02]  /*ac50*/  HADD2.F32 R8, -RZ, R46.H0_H0 ;  /* 0x2000002eff087230 */ /* 0x000fc40000004100 */
[C---:B------:R-:W-:Y:S01]  /*ac60*/  FFMA.FTZ R30, R10.reuse, R9, -R5 ;  /* 0x000000090a1e7223 */ /* 0x040fe20000010805 */
[----:B------:R-:W-:Y:S01]  /*ac70*/  FFMA.FTZ R10, R10, R29, R25 ;  /* 0x0000001d0a0a7223 */ /* 0x000fe20000010019 */
[C---:B------:R-:W-:Y:S01]  /*ac80*/  FFMA.FTZ R38, R11.reuse, R56, -R38 ;  /* 0x000000380b267223 */ /* 0x040fe20000010826 */
[----:B------:R-:W-:Y:S01]  /*ac90*/  FFMA.FTZ R31, R11, R54, R31 ;  /* 0x000000360b1f7223 */ /* 0x000fe2000001001f */
[----:B------:R-:W-:Y:S02]  /*aca0*/  HADD2.F32 R24, -RZ, R24.H1_H1 ;  /* 0x30000018ff187230 */ /* 0x000fe40000004100 */
[C---:B------:R-:W-:Y:S01]  /*acb0*/  FMUL.FTZ R46, R27.reuse, R28 ;  /* 0x0000001c1b2e7220 */ /* 0x040fe20000410000 */
[----:B------:R-:W-:Y:S02]  /*acc0*/  HADD2.F32 R26, -RZ, R26.H1_H1 ;  /* 0x3000001aff1a7230 */ /* 0x000fe40000004100 */
        /* <DEDUP_REMOVED lines=27> */
.L_x_11408:
[----:B------:R-:W-:Y:S05]  /*ae80*/  BSYNC B1 ;  /* 0x0000000000017941 */ /* 0x000fea0003800000 */
.L_x_11407:
[----:B------:R-:W-:Y:S05]  /*ae90*/  @P2 BRA `(.L_x_11389) ;  /* 0x00000004007c2947 */ /* 0x000fea0003800000 */
[----:B------:R-:W2:Y:S01]  /*aea0*/  LDL R39, [R1+0x5c] ;  /* 0x00005c0001277983 */ /* 0x000ea20000100800 */
[----:B------:R-:W-:Y:S01]  /*aeb0*/  LEA.HI R3, R3, R20, RZ, 0x1d ;  /* 0x0000001403037211 */ /* 0x000fe200078fe8ff */
[----:B0-----:R-:W-:Y:S01]  /*aec0*/  HADD2.F32 R25, -RZ, R50.H1_H1 ;  /* 0x30000032ff197230 */ /* 0x001fe20000004100 */
[----:B------:R-:W-:Y:S01]  /*aed0*/  SHF.R.U32.HI R27, RZ, 0x10, R13 ;  /* 0x00000010ff1b7819 */ /* 0x000fe2000001160d */
[--C-:B------:R-:W-:Y:S01]  /*aee0*/  HADD2.F32 R26, -RZ, R48.reuse.H1_H1 ;  /* 0x30000030ff1a7230 */ /* 0x100fe20000004100 */
[----:B-1----:R-:W-:Y:S01]  /*aef0*/  SHF.R.S32.HI R0, RZ, 0x1f, R3 ;  /* 0x0000001fff007819 */ /* 0x002fe20000011403 */
[----:B------:R-:W-:Y:S01]  /*af00*/  HADD2.F32 R48, -RZ, R48.H0_H0 ;  /* 0x20000030ff307230 */ /* 0x000fe20000004100 */
[--C-:B------:R-:W-:Y:S01]  /*af10*/  SHF.R.U64 R38, R32, 0x10, R33.reuse ;  /* 0x0000001020267819 */ /* 0x100fe20000001221 */
[----:B------:R-:W-:Y:S01]  /*af20*/  HADD2.F32 R27, -RZ, R27.H0_H0 ;  /* 0x2000001bff1b7230 */ /* 0x000fe20000004100 */
[----:B------:R-:W-:Y:S01]  /*af30*/  LEA.HI R0, R0, R3, RZ, 0x2 ;  /* 0x0000000300007211 */ /* 0x000fe200078f10ff */
[----:B------:R-:W-:Y:S01]  /*af40*/  IMAD.SHL.U32 R3, R3, 0x8, RZ ;  /* 0x0000000803037824 */ /* 0x000fe200078e00ff */
[----:B------:R-:W-:Y:S01]  /*af50*/  SHF.R.U32.HI R28, RZ, 0x10, R33 ;  /* 0x00000010ff1c7819 */ /* 0x000fe20000011621 */
[----:B------:R-:W-:Y:S01]  /*af60*/  HADD2.F32 R50, -RZ, R50.H0_H0 ;  /* 0x20000032ff327230 */ /* 0x000fe20000004100 */
[----:B------:R-:W-:-:S02]  /*af70*/  SHF.R.S32.HI R0, RZ, 0x2, R0 ;  /* 0x00000002ff007819 */ /* 0x000fc40000011400 */
[----:B-----5:R-:W-:Y:S02]  /*af80*/  LOP3.LUT R3, R75, 0x18, R3, 0xf8, !PT ;  /* 0x000000184b037812 */ /* 0x020fe400078ef803 */
[--C-:B------:R-:W-:Y:S01]  /*af90*/  SHF.R.U64 R33, R14, 0x10, R15.reuse ;  /* 0x000000100e217819 */ /* 0x100fe2000000120f */
[----:B------:R-:W-:Y:S01]  /*afa0*/  IMAD R0, R0, 0x1800, R74 ;  /* 0x0000180000007824 */ /* 0x000fe200078e024a */
[----:B------:R-:W-:Y:S02]  /*afb0*/  LOP3.LUT R3, R3, R73, RZ, 0x3c, !PT ;  /* 0x0000004903037212 */ /* 0x000fe400078e3cff */
[----:B------:R-:W-:Y:S02]  /*afc0*/  SHF.R.U32.HI R32, RZ, 0x10, R15 ;  /* 0x00000010ff207819 */ /* 0x000fe4000001160f */
[----:B------:R-:W-:Y:S01]  /*afd0*/  SHF.R.U64 R36, R12, 0x10, R13 ;  /* 0x000000100c247819 */ /* 0x000fe2000000120d */
[----:B------:R-:W-:Y:S01]  /*afe0*/  IMAD.IADD R3, R0, 0x1, R3 ;  /* 0x0000000100037824 */ /* 0x000fe200078e0203 */
[----:B------:R-:W-:-:S02]  /*aff0*/  SHF.R.U64 R37, R34, 0x10, R35 ;  /* 0x0000001022257819 */ /* 0x000fc40000001223 */
[----:B------:R-:W-:Y:S01]  /*b000*/  SHF.R.U32.HI R34, RZ, 0x10, R35 ;  /* 0x00000010ff227819 */ /* 0x000fe20000011623 */
        /* <DEDUP_REMOVED lines=8> */
[----:B------:R-:W-:Y:S01]  /*b090*/  FMUL.FTZ R28, R20, R27 ;  /* 0x0000001b141c7220 */ /* 0x000fe20000410000 */
[----:B------:R-:W-:Y:S02]  /*b0a0*/  HADD2.F32 R21, -RZ, R10.H0_H0 ;  /* 0x2000000aff157230 */ /* 0x000fe40000004100 */
[--C-:B------:R-:W-:Y:S02]  /*b0b0*/  HADD2.F32 R24, -RZ, R11.reuse.H0_H0 ;  /* 0x2000000bff187230 */ /* 0x100fe40000004100 */
[----:B------:R-:W-:Y:S02]  /*b0c0*/  HADD2.F32 R11, -RZ, R11.H1_H1 ;  /* 0x3000000bff0b7230 */ /* 0x000fe40000004100 */
[----:B------:R-:W-:Y:S02]  /*b0d0*/  HADD2.F32 R8, -RZ, R8.H1_H1 ;  /* 0x30000008ff087230 */ /* 0x000fe40000004100 */
[----:B------:R-:W-:Y:S01]  /*b0e0*/  HADD2.F32 R10, -RZ, R10.H1_H1 ;  /* 0x3000000aff0a7230 */ /* 0x000fe20000004100 */
[----:B--2---:R-:W0:Y:S02]  /*b0f0*/  LDS.128 R4, [R39] ;  /* 0x0000000027047984 */ /* 0x004e240000000c00 */
[----:B0-----:R-:W-:-:S02]  /*b100*/  HADD2.F32 R12, -RZ, R5.H0_H0 ;  /* 0x20000005ff0c7230 */ /* 0x001fc40000004100 */
[----:B------:R-:W-:Y:S02]  /*b110*/  HADD2.F32 R5, -RZ, R5.H1_H1 ;  /* 0x30000005ff057230 */ /* 0x000fe40000004100 */
[----:B------:R-:W-:Y:S02]  /*b120*/  HADD2.F32 R0, -RZ, R4.H0_H0 ;  /* 0x20000004ff007230 */ /* 0x000fe40000004100 */
[C---:B------:R-:W-:Y:S01]  /*b130*/  FFMA.FTZ R29, R12.reuse, R25, -R29 ;  /* 0x000000190c1d7223 */ /* 0x040fe2000001081d */
[----:B------:R-:W-:Y:S01]  /*b140*/  FFMA.FTZ R31, R12, R26, R31 ;  /* 0x0000001a0c1f7223 */ /* 0x000fe2000001001f */
        /* <DEDUP_REMOVED lines=14> */
[----:B------:R-:W-:-:S02]  /*b230*/  HADD2.F32 R14, -RZ, R7.H0_H0 ;  /* 0x20000007ff0e7230 */ /* 0x000fc40000004100 */
        /* <DEDUP_REMOVED lines=37> */
.L_x_11389:
[----:B------:R-:W-:Y:S05]  /*b490*/  BSYNC B0 ;  /* 0x0000000000007941 */ /* 0x000fea0003800000 */
.L_x_11382:
        /* <DEDUP_REMOVED lines=8> */
.L_x_11380:
[----:B0--3--:R-:W-:-:S05]  /*b520*/  IMAD.U32 R0, RZ, RZ, UR37 ;  /* 0x00000025ff007e24 */ /* 0x009fca000f8e00ff */
[----:B------:R-:W-:-:S13]  /*b530*/  ISETP.NE.AND P0, PT, R0, 0x3, PT ;  /* 0x000000030000780c */ /* 0x000fda0003f05270 */
[----:B------:R-:W-:Y:S05]  /*b540*/  @!P0 BRA `(.L_x_11409) ;  /* 0x0000000000048947 */ /* 0x000fea0003800000 */
[----:B------:R-:W-:Y:S01]  /*b550*/  BPT.TRAP 0x1 ;  /* 0x000000040000795c */ /* 0x000fe20000300000 */
.L_x_11409:
[----:B------:R-:W-:Y:S01]  /*b560*/  IMAD R0, R16, 0x8, R2 ;  /* 0x0000000810007824 */ /* 0x000fe200078e0202 */
[----:B-12-4-:R-:W-:-:S04]  /*b570*/  SHF.L.U32 R3, R18, 0x1f, RZ ;  /* 0x0000001f12037819 */ /* 0x016fc800000006ff */
[----:B------:R0:W1:Y:S01]  /*b580*/  SYNCS.PHASECHK.TRANS64.TRYWAIT P2, [R0+URZ+0x2d830], R3 ;  /* 0x02d83003000075a7 */ /* 0x000062000804017f */
[----:B------:R-:W-:Y:S05]  /*b590*/  @!P0 BRA `(.L_x_11410) ;  /* 0x0000000000048947 */ /* 0x000fea0003800000 */
[----:B------:R-:W-:Y:S01]  /*b5a0*/  BPT.TRAP 0x1 ;  /* 0x000000040000795c */ /* 0x000fe20000300000 */
.L_x_11410:
[----:B------:R-:W2:Y:S02]  /*b5b0*/  S2R R4, SR_TID.X ;  /* 0x0000000000047919 */ /* 0x000ea40000002100 */
[----:B--2---:R-:W-:-:S04]  /*b5c0*/  LOP3.LUT R4, R4, 0x7f, RZ, 0xc0, !PT ;  /* 0x0000007f04047812 */ /* 0x004fc800078ec0ff */
[----:B------:R-:W-:Y:S01]  /*b5d0*/  ISETP.NE.AND P1, PT, R4, RZ, PT ;  /* 0x000000ff0400720c */ /* 0x000fe20003f25270 */
[----:B-1----:R-:W-:-:S12]  /*b5e0*/  @P2 BRA `(.L_x_11411) ;  /* 0x0000000000082947 */ /* 0x002fd80003800000 */
[----:B------:R-:W1:Y:S02]  /*b5f0*/  SYNCS.PHASECHK.TRANS64.TRYWAIT P2, [R0+URZ+0x2d830], R3 ;  /* 0x02d83003000075a7 */ /* 0x000e64000804017f */
[----:B-1----:R-:W-:Y:S05]  /*b600*/  @!P2 BRA `(.L_x_11412) ;  /* 0x0000019000fca947 */ /* 0x002fea0003800000 */
.L_x_11411:
[----:B------:R-:W-:Y:S05]  /*b610*/  WARPSYNC.ALL ;  /* 0x0000000000007948 */ /* 0x000fea0003800000 */
[----:B01----:R-:W-:Y:S01]  /*b620*/  VIADD R3, R2, 0x15400 ;  /* 0x0001540002037836 */ /* 0x003fe20000000000 */
[----:B------:R-:W-:Y:S01]  /*b630*/  LOP3.LUT R6, R44, 0x10000, RZ, 0xfc, !PT ;  /* 0x000100002c067812 */ /* 0x000fe200078efcff */
[----:B------:R-:W-:Y:S01]  /*b640*/  IMAD.MOV.U32 R7, RZ, RZ, -0x7fffffe0 ;  /* 0x80000020ff077424 */ /* 0x000fe200078e00ff */
[----:B------:R-:W2:Y:S01]  /*b650*/  LDL R90, [R1+0x40] ;  /* 0x00004000015a7983 */ /* 0x000ea20000100800 */
[----:B------:R-:W-:Y:S01]  /*b660*/  IMAD.MOV.U32 R5, RZ, RZ, -0x7fffffe0 ;  /* 0x80000020ff057424 */ /* 0x000fe200078e00ff */
[----:B------:R-:W-:Y:S01]  /*b670*/  SHF.R.U32.HI R3, RZ, 0x4, R3 ;  /* 0x00000004ff037819 */ /* 0x000fe20000011603 */
[----:B------:R-:W-:Y:S01]  /*b680*/  IMAD.MOV.U32 R153, RZ, RZ, -0x7fffffe0 ;  /* 0x80000020ff997424 */ /* 0x000fe200078e00ff */
[----:B------:R-:W2:Y:S01]  /*b690*/  LDL R89, [R1+0x18] ;  /* 0x0000180001597983 */ /* 0x000ea20000100800 */
[C---:B------:R-:W-:Y:S01]  /*b6a0*/  R2UR UR4, R6.reuse ;  /* 0x00000000060472ca */ /* 0x040fe200000e0000 */
[----:B-----5:R-:W-:Y:S01]  /*b6b0*/  WARPGROUP.ARRIVE ;  /* 0x00000000000079c5 */ /* 0x020fe20000000000 */
[----:B------:R-:W-:Y:S01]  /*b6c0*/  LOP3.LUT R3, R3, 0x3fff, RZ, 0xc0, !PT ;  /* 0x00003fff03037812 */ /* 0x000fe200078ec0ff */
[C---:B------:R-:W-:Y:S01]  /*b6d0*/  VIADD R152, R6.reuse, 0x2 ;  /* 0x0000000206987836 */ /* 0x040fe20000000000 */
[----:B------:R-:W-:Y:S01]  /*b6e0*/  R2UR UR5, R7 ;  /* 0x00000000070572ca */ /* 0x000fe200000e0000 */
[----:B------:R-:W-:Y:S01]  /*b6f0*/  IMAD.MOV.U32 R9, RZ, RZ, -0x7fffffe0 ;  /* 0x80000020ff097424 */ /* 0x000fe200078e00ff */
[----:B------:R-:W-:Y:S01]  /*b700*/  LOP3.LUT R157, R3, 0x10000, RZ, 0xfc, !PT ;  /* 0x00010000039d7812 */ /* 0x000fe200078efcff */
[----:B------:R-:W-:Y:S01]  /*b710*/  VIADD R150, R6, 0x300 ;  /* 0x0000030006967836 */ /* 0x000fe20000000000 */
[----:B------:R-:W-:Y:S01]  /*b720*/  R2UR UR7, R5 ;  /* 0x00000000050772ca */ /* 0x000fe200000e0000 */
[----:B------:R-:W-:Y:S01]  /*b730*/  IMAD.MOV.U32 R151, RZ, RZ, -0x7fffffe0 ;  /* 0x80000020ff977424 */ /* 0x000fe200078e00ff */
[----:B------:R-:W-:Y:S01]  /*b740*/  ULDC UR52, c[0x0][0x9dc] ;  /* 0x0002770000347ab9 */ /* 0x000fe20000000800 */
[----:B------:R-:W-:Y:S01]  /*b750*/  IMAD R4, R16, 0x600, R157 ;  /* 0x0000060010047824 */ /* 0x000fe200078e029d */
[----:B------:R-:W-:Y:S01]  /*b760*/  ULOP3.LUT UR52, URZ, UR52, URZ, 0x33, !UPT ;  /* 0x000000343f347292 */ /* 0x000fe2000f8e333f */
[----:B------:R-:W-:-:S02]  /*b770*/  VIADD R148, R6, 0x302 ;  /* 0x0000030206947836 */ /* 0x000fc40000000000 */
[C---:B------:R-:W-:Y:S01]  /*b780*/  VIADD R8, R4.reuse, 0x2 ;  /* 0x0000000204087836 */ /* 0x040fe20000000000 */
[----:B------:R-:W-:Y:S01]  /*b790*/  R2UR UR6, R4 ;  /* 0x00000000040672ca */ /* 0x000fe200000e0000 */
[----:B------:R-:W-:Y:S02]  /*b7a0*/  IMAD.MOV.U32 R149, RZ, RZ, -0x7fffffe0 ;  /* 0x80000020ff957424 */ /* 0x000fe400078e00ff */
[----:B------:R-:W-:Y:S02]  /*b7b0*/  VIADD R146, R6, 0x600 ;  /* 0x0000060006927836 */ /* 0x000fe40000000000 */
[----:B------:R-:W-:Y:S02]  /*b7c0*/  IMAD.MOV.U32 R147, RZ, RZ, -0x7fffffe0 ;  /* 0x80000020ff937424 */ /* 0x000fe400078e00ff */
[----:B------:R-:W-:Y:S02]  /*b7d0*/  IMAD.MOV.U32 R5, RZ, RZ, -0x7fffffe0 ;  /* 0x80000020ff057424 */ /* 0x000fe400078e00ff */
[----:B------:R-:W-:-:S04]  /*b7e0*/  @!P1 VIADD R0, R0, 0x2d840 ;  /* 0x0002d84000009836 */ /* 0x000fc80000000000 */
[----:B------:R-:W-:Y:S01]  /*b7f0*/  HGMMA.64x128x16.F32 R24, gdesc[UR4], RZ, !UPT, gsb0 ;  /* 0x01e00000041879f0 */ /* 0x000fe2000c0008ff */
[----:B------:R-:W-:Y:S02]  /*b800*/  R2UR UR4, R152 ;  /* 0x00000000980472ca */ /* 0x000fe400000e0000 */
[----:B------:R-:W-:Y:S02]  /*b810*/  R2UR UR5, R153 ;  /* 0x00000000990572ca */ /* 0x000fe400000e0000 */
[----:B------:R-:W-:Y:S01]  /*b820*/  R2UR UR6, R8 ;  /* 0x00000000080672ca */ /* 0x000fe200000e0000 */
[----:B------:R-:W-:Y:S01]  /*b830*/  VIADD R8, R4, 0x200 ;  /* 0x0000020004087836 */ /* 0x000fe20000000000 */
[----:B------:R-:W-:Y:S01]  /*b840*/  R2UR UR7, R9 ;  /* 0x00000000090772ca */ /* 0x000fe200000e0000 */
[----:B------:R-:W-:Y:S01]  /*b850*/  IMAD.MOV.U32 R9, RZ, RZ, -0x7fffffe0 ;  /* 0x80000020ff097424 */ /* 0x000fe200078e00ff */
[----:B------:R-:W-:Y:S01]  /*b860*/  @!P1 PRMT R0, RZ, 0x654, R0 ;  /* 0x00000654ff009816 */ /* 0x000fe20000000000 */
[----:B------:R-:W-:-:S02]  /*b870*/  WARPGROUP.DEPBAR.LE gsb0, 0x0 ;  /* 0x00008000000079c5 */ /* 0x000fc40000010000 */
[----:B------:R-:W-:-:S08]  /*b880*/  WARPGROUP.ARRIVE ;  /* 0x00000000000079c5 */ /* 0x000fd00000000000 */
[----:B------:R-:W-:Y:S01]  /*b890*/  HGMMA.64x128x16.F32 R24, gdesc[UR4], R24, gsb0 ;  /* 0x01e00000041879f0 */ /* 0x000fe20008000818 */
[----:B------:R-:W-:Y:S02]  /*b8a0*/  R2UR UR4, R150 ;  /* 0x00000000960472ca */ /* 0x000fe400000e0000 */
[----:B------:R-:W-:Y:S02]  /*b8b0*/  R2UR UR5, R151 ;  /* 0x00000000970572ca */ /* 0x000fe400000e0000 */
[----:B------:R-:W-:Y:S01]  /*b8c0*/  R2UR UR6, R8 ;  /* 0x00000000080672ca */ /* 0x000fe200000e0000 */
[----:B------:R-:W-:Y:S01]  /*b8d0*/  VIADD R8, R4, 0x202 ;  /* 0x0000020204087836 */ /* 0x000fe20000000000 */
[----:B------:R-:W-:Y:S01]  /*b8e0*/  R2UR UR7, R9 ;  /* 0x00000000090772ca */ /* 0x000fe200000e0000 */
[----:B------:R-:W-:Y:S01]  /*b8f0*/  IMAD.MOV.U32 R9, RZ, RZ, -0x7fffffe0 ;  /* 0x80000020ff097424 */ /* 0x000fe200078e00ff */
[----:B------:R-:W-:Y:S02]  /*b900*/  WARPGROUP.DEPBAR.LE gsb0, 0x0 ;  /* 0x00008000000079c5 */ /* 0x000fe40000010000 */
[----:B------:R-:W-:-:S09]  /*b910*/  WARPGROUP.ARRIVE ;  /* 0x00000000000079c5 */ /* 0x000fd20000000000 */
[----:B------:R-:W-:Y:S01]  /*b920*/  HGMMA.64x128x16.F32 R24, gdesc[UR4], R24, gsb0 ;  /* 0x01e00000041879f0 */ /* 0x000fe20008000818 */
[----:B------:R-:W-:Y:S02]  /*b930*/  R2UR UR4, R148 ;  /* 0x00000000940472ca */ /* 0x000fe400000e0000 */
[----:B------:R-:W-:Y:S02]  /*b940*/  R2UR UR5, R149 ;  /* 0x00000000950572ca */ /* 0x000fe400000e0000 */
[----:B------:R-:W-:Y:S01]  /*b950*/  R2UR UR6, R8 ;  /* 0x00000000080672ca */ /* 0x000fe200000e0000 */
[C---:B------:R-:W-:Y:S01]  /*b960*/  VIADD R8, R4.reuse, 0x400 ;  /* 0x0000040004087836 */ /* 0x040fe20000000000 */
[----:B------:R-:W-:Y:S01]  /*b970*/  R2UR UR7, R9 ;  /* 0x00000000090772ca */ /* 0x000fe200000e0000 */
[----:B------:R-:W-:Y:S02]  /*b980*/  IMAD.MOV.U32 R9, RZ, RZ, -0x7fffffe0 ;  /* 0x80000020ff097424 */ /* 0x000fe400078e00ff */
[----:B------:R-:W-:Y:S01]  /*b990*/  VIADD R4, R4, 0x402 ;  /* 0x0000040204047836 */ /* 0x000fe20000000000 */
[----:B------:R-:W-:-:S02]  /*b9a0*/  WARPGROUP.DEPBAR.LE gsb0, 0x0 ;  /* 0x00008000000079c5 */ /* 0x000fc40000010000 */
[----:B------:R-:W-:-:S07]  /*b9b0*/  WARPGROUP.ARRIVE ;  /* 0x00000000000079c5 */ /* 0x000fce0000000000 */
        /* <DEDUP_REMOVED lines=12> */
[----:B------:R-:W-:Y:S02]  /*ba80*/  R2UR UR6, R4 ;  /* 0x00000000040672ca */ /* 0x000fe400000e0000 */
[----:B------:R-:W-:Y:S01]  /*ba90*/  R2UR UR7, R5 ;  /* 0x00000000050772ca */ /* 0x000fe200000e0000 */
[----:B------:R-:W-:Y:S02]  /*baa0*/  WARPGROUP.DEPBAR.LE gsb0, 0x0 ;  /* 0x00008000000079c5 */ /* 0x000fe40000010000 */
[----:B------:R-:W-:-:S10]  /*bab0*/  WARPGROUP.ARRIVE ;  /* 0x00000000000079c5 */ /* 0x000fd40000000000 */
[----:B------:R-:W-:Y:S01]  /*bac0*/  HGMMA.64x128x16.F32 R24, gdesc[UR4], R24, gsb0 ;  /* 0x01e00000041879f0 */ /* 0x000fe20008000818 */
[----:B------:R-:W-:Y:S01]  /*bad0*/  ULDC UR4, c[0x0][0x9d8] ;  /* 0x0002760000047ab9 */ /* 0x000fe20000000800 */
[----:B------:R-:W-:Y:S02]  /*bae0*/  ULDC.64 UR6, c[0x0][0x9e0] ;  /* 0x0002780000067ab9 */ /* 0x000fe40000000a00 */
[----:B------:R-:W-:-:S06]  /*baf0*/  UISETP.GE.AND UP0, UPT, UR7, 0x1, UPT ;  /* 0x000000010700788c */ /* 0x000fcc000bf06270 */
[----:B------:R-:W-:Y:S01]  /*bb00*/  PLOP3.LUT P3, PT, PT, PT, UP0, 0x40, 0x0 ;  /* 0x000000000000781c */ /* 0x000fe20003f6e808 */
[----:B------:R-:W-:Y:S02]  /*bb10*/  WARPGROUP.DEPBAR.LE gsb0, 0x0 ;  /* 0x00008000000079c5 */ /* 0x000fe40000010000 */
[----:B------:R-:W-:Y:S01]  /*bb20*/  FMUL.FTZ R21, R34, UR4 ;  /* 0x0000000422157c20 */ /* 0x000fe20008410000 */
[----:B------:R-:W-:Y:S01]  /*bb30*/  FMUL.FTZ R34, R45, UR4 ;  /* 0x000000042d227c20 */ /* 0x000fe20008410000 */
[----:B------:R-:W-:Y:S01]  /*bb40*/  FMUL.FTZ R45, R56, UR4 ;  /* 0x00000004382d7c20 */ /* 0x000fe20008410000 */
[----:B------:R-:W-:Y:S01]  /*bb50*/  FMUL.FTZ R56, R67, UR4 ;  /* 0x0000000443387c20 */ /* 0x000fe20008410000 */
[----:B------:R-:W-:Y:S01]  /*bb60*/  FMUL.FTZ R14, R31, UR4 ;  /* 0x000000041f0e7c20 */ /* 0x000fe20008410000 */
[----:B------:R-:W0:Y:S01]  /*bb70*/  LDC R67, c[0x0][0x448] ;  /* 0x00011200ff437b82 */ /* 0x000e220000000800 */
        /* <DEDUP_REMOVED lines=14> */
[----:B--2---:R-:W-:-:S02]  /*bc60*/  IMAD.IADD R72, R90, 0x1, R89 ;  /* 0x000000015a487824 */ /* 0x004fc400078e0259 */
        /* <DEDUP_REMOVED lines=8> */
[----:B0-----:R-:W-:Y:S01]  /*bcf0*/  ISETP.NE.AND P2, PT, R67, 0x1, PT ;  /* 0x000000014300780c */ /* 0x001fe20003f45270 */
        /* <DEDUP_REMOVED lines=12> */
[----:B------:R-:W0:Y:S01]  /*bdc0*/  @P2 LDC R75, c[0x0][0x44c] ;  /* 0x00011300ff4b2b82 */ /* 0x000e220000000800 */
[----:B------:R-:W-:Y:S01]  /*bdd0*/  FMUL.FTZ R44, R55, UR4 ;  /* 0x00000004372c7c20 */ /* 0x000fe20008410000 */
[----:B------:R-:W-:Y:S01]  /*bde0*/  FMUL.FTZ R46, R57, UR4 ;  /* 0x00000004392e7c20 */ /* 0x000fe20008410000 */
[----:B------:R-:W-:Y:S01]  /*bdf0*/  FMUL.FTZ R47, R58, UR4 ;  /* 0x000000043a2f7c20 */ /* 0x000fe20008410000 */
[----:B------:R-:W-:Y:S01]  /*be00*/  FMUL.FTZ R48, R59, UR4 ;  /* 0x000000043b307c20 */ /* 0x000fe20008410000 */
[----:B------:R-:W-:Y:S01]  /*be10*/  FMUL.FTZ R49, R60, UR4 ;  /* 0x000000043c317c20 */ /* 0x000fe20008410000 */
[----:B------:R-:W-:Y:S01]  /*be20*/  FMUL.FTZ R51, R62, UR4 ;  /* 0x000000043e337c20 */ /* 0x000fe20008410000 */
[----:B------:R-:W-:Y:S01]  /*be30*/  FMUL.FTZ R52, R63, UR4 ;  /* 0x000000043f347c20 */ /* 0x000fe20008410000 */
[----:B------:R-:W1:Y:S01]  /*be40*/  @P2 LDC R76, c[0x0][0x450] ;  /* 0x00011400ff4c2b82 */ /* 0x000e620000000800 */
        /* <DEDUP_REMOVED lines=15> */
[----:B0-----:R-:W-:-:S04]  /*bf40*/  @P2 IMAD.HI.U32 R75, R72, R75, RZ ;  /* 0x0000004b484b2227 */ /* 0x001fc800078e00ff */
[----:B------:R-:W-:Y:S01]  /*bf50*/  FMUL.FTZ R77, R87, UR4 ;  /* 0x00000004574d7c20 */ /* 0x000fe20008410000 */
[----:B------:R-:W-:Y:S01]  /*bf60*/  FMUL.FTZ R86, R86, UR4 ;  /* 0x0000000456567c20 */ /* 0x000fe20008410000 */
[----:B------:R0:W-:Y:S01]  /*bf70*/  @!P1 SYNCS.ARRIVE.TRANS64.RED.A1T0 RZ, [R0+URZ], RZ ;  /* 0x000000ff00ff99a7 */ /* 0x0001e2000810043f */
[----:B------:R-:W2:Y:S01]  /*bf80*/  MUFU.TANH R3, R3 ;  /* 0x0000000300037308 */ /* 0x000ea20000002400 */
[C---:B------:R-:W-:Y:S02]  /*bf90*/  LEA R80, R88.reuse, 0xffffff80, 0x7 ;  /* 0xffffff8058507811 */ /* 0x040fe400078e38ff */
[----:B-1----:R-:W-:Y:S01]  /*bfa0*/  @P2 SHF.R.U32.HI R72, RZ, R76, R75 ;  /* 0x0000004cff482219 */ /* 0x002fe2000001164b */
[----:B------:R-:W-:Y:S02]  /*bfb0*/  IMAD.MOV.U32 R75, RZ, RZ, -0x80 ;  /* 0xffffff80ff4b7424 */ /* 0x000fe400078e00ff */
[----:B------:R-:W-:Y:S02]  /*bfc0*/  FMUL.FTZ R76, R85, UR4 ;  /* 0x00000004554c7c20 */ /* 0x000fe40008410000 */
[----:B------:R-:W1:Y:S01]  /*bfd0*/  MUFU.TANH R5, R5 ;  /* 0x0000000500057308 */ /* 0x000e620000002400 */
[----:B------:R-:W3:Y:S01]  /*bfe0*/  SHFL.IDX PT, R85, R72, RZ, 0x1c1f ;  /* 0x001c1fff48557589 */ /* 0x000ee200000e0000 */
[----:B------:R-:W-:-:S04]  /*bff0*/  IMAD R75, R88, R75, 0x80 ;  /* 0x00000080584b7424 */ /* 0x000fc800078e024b */
[----:B------:R-:W-:Y:S02]  /*c000*/  VIADD R78, R75, 0x1 ;  /* 0x000000014b4e7836 */ /* 0x000fe40000000000 */
[----:B------:R-:W4:Y:S02]  /*c010*/  MUFU.TANH R4, R4 ;  /* 0x0000000400047308 */ /* 0x000f240000002400 */
[----:B------:R-:W-:Y:S02]  /*c020*/  IMAD R79, R139, -0x2, R78 ;  /* 0xfffffffe8b4f7824 */ /* 0x000fe400078e024e */
[----:B------:R-:W-:-:S03]  /*c030*/  IMAD.IADD R78, R138, 0x1, R75 ;  /* 0x000000018a4e7824 */ /* 0x000fc600078e024b */
[----:B------:R-:W-:Y:S01]  /*c040*/  IADD3 R79, -R22, R79, R138 ;  /* 0x0000004f164f7210 */ /* 0x000fe20007ffe18a */
[----:B------:R-:W0:Y:S01]  /*c050*/  MUFU.TANH R10, R10 ;  /* 0x0000000a000a7308 */ /* 0x000e220000002400 */
[----:B------:R-:W-:-:S03]  /*c060*/  IMAD R83, R139, -0x2, R78 ;  /* 0xfffffffe8b537824 */ /* 0x000fc600078e024e */
[C---:B------:R-:W-:Y:S02]  /*c070*/  VIADD R82, R79.reuse, UR6 ;  /* 0x000000064f527c36 */ /* 0x040fe40008000000 */
[----:B------:R-:W-:Y:S02]  /*c080*/  VIADD R81, R79, UR52 ;  /* 0x000000344f517c36 */ /* 0x000fe40008000000 */
[----:B------:R-:W0:Y:S01]  /*c090*/  MUFU.TANH R11, R11 ;  /* 0x0000000b000b7308 */ /* 0x000e220000002400 */
[----:B---3--:R-:W-:Y:S01]  /*c0a0*/  VIADDMNMX R79, R85, R82, R83, PT ;  /* 0x00000052554f7246 */ /* 0x008fe20003800153 */
[----:B------:R-:W-:-:S06]  /*c0b0*/  IMAD.IADD R78, R81, 0x1, R85 ;  /* 0x00000001514e7824 */ /* 0x000fcc00078e0255 */
        /* <DEDUP_REMOVED lines=56> */
[----:B------:R-:W1:Y:S08]  /*c440*/  MUFU.TANH R76, R76 ;  /* 0x0000004c004c7308 */ /* 0x000e700000002400 */
[----:B0-----:R0:W0:Y:S08]  /*c450*/  MUFU.TANH R0, R86 ;  /* 0x0000005600007308 */ /* 0x0010300000002400 */
[----:B------:R-:W0:Y:S01]  /*c460*/  MUFU.TANH R77, R77 ;  /* 0x0000004d004d7308 */ /* 0x000e220000002400 */
[----:B-1234-:R-:W-:Y:S05]  /*c470*/  @P3 BRA `(.L_x_11413) ;  /* 0x0000000000583947 */ /* 0x01efea0003800000 */
        /* <DEDUP_REMOVED lines=12> */
.L_x_11415:
[----:B------:R-:W-:-:S06]  /*c540*/  UISETP.NE.AND UP1, UPT, UR7, 0x1, UPT ;  /* 0x000000010700788c */ /* 0x000fcc000bf25270 */
[----:B------:R-:W-:-:S05]  /*c550*/  PLOP3.LUT P3, PT, PT, PT, UP1, 0x80, 0x0 ;  /* 0x000000000000781c */ /* 0x000fca0003f6f018 */
[----:B------:R-:W-:-:S08]  /*c560*/  @UP1 ULDC.64 UR4, c[0x0][0x9e8] ;  /* 0x00027a0000041ab9 */ /* 0x000fd00000000a00 */
[----:B------:R-:W-:-:S05]  /*c570*/  @P3 IMAD.HI.U32 R84, R85, UR4, RZ ;  /* 0x0000000455543c27 */ /* 0x000fca000f8e00ff */
[----:B------:R-:W-:-:S07]  /*c580*/  @P3 SHF.R.U32.HI R85, RZ, UR5, R84 ;  /* 0x00000005ff553c19 */ /* 0x000fce0008011654 */
.L_x_11416:
[----:B------:R-:W-:Y:S05]  /*c590*/  BSYNC B0 ;  /* 0x0000000000007941 */ /* 0x000fea0003800000 */
.L_x_11414:
[----:B------:R-:W-:-:S04]  /*c5a0*/  IMAD R84, R85, UR7, -R80 ;  /* 0x0000000755547c24 */ /* 0x000fc8000f8e0a50 */
[----:B------:R-:W-:-:S05]  /*c5b0*/  IMAD R84, R139, -0x2, R84 ;  /* 0xfffffffe8b547824 */ /* 0x000fca00078e0254 */
[----:B------:R-:W-:Y:S02]  /*c5c0*/  VIMNMX R78, R78, R84, !PT ;  /* 0x000000544e4e7248 */ /* 0x000fe40007fe0100 */
[----:B------:R-:W-:-:S07]  /*c5d0*/  VIADDMNMX R79, R84, UR7, R79, PT ;  /* 0x00000007544f7c46 */ /* 0x000fce000b80014f */
.L_x_11413:
[C---:B------:R-:W-:Y:S02]  /*c5e0*/  ISETP.GE.AND P3, PT, R75.reuse, 0x2, PT ;  /* 0x000000024b00780c */ /* 0x040fe40003f66270 */
[----:B------:R-:W-:Y:S02]  /*c5f0*/  ISETP.GE.AND P5, PT, R75, 0x9, PT ;  /* 0x000000094b00780c */ /* 0x000fe40003fa6270 */
[----:B------:R-:W-:Y:S02]  /*c600*/  ISETP.GT.AND P4, PT, R78, 0x1, !P3 ;  /* 0x000000014e00780c */ /* 0x000fe40005f84270 */
[----:B------:R-:W-:Y:S02]  /*c610*/  LOP3.LUT R23, R23, 0xfffffffd, RZ, 0xc0, !PT ;  /* 0xfffffffd17177812 */ /* 0x000fe400078ec0ff */
[----:B------:R-:W-:-:S04]  /*c620*/  ISETP.LT.OR P4, PT, R79, 0x2, P4 ;  /* 0x000000024f00780c */ /* 0x000fc80002781670 */
[----:B------:R-:W-:Y:S02]  /*c630*/  FSEL R5, R5, -INF , !P4 ;  /* 0xff80000005057808 */ /* 0x000fe40006000000 */
[----:B------:R-:W-:Y:S02]  /*c640*/  ISETP.GT.AND P4, PT, R78, 0x8, !P5 ;  /* 0x000000084e00780c */ /* 0x000fe40006f84270 */
[----:B------:R-:W-:Y:S02]  /*c650*/  @P5 LOP3.LUT R23, R23, 0x2, RZ, 0xfc, !PT ;  /* 0x0000000217175812 */ /* 0x000fe400078efcff */
        /* <DEDUP_REMOVED lines=172> */
[----:B0-----:R-:W-:Y:S02]  /*d120*/  FSEL R86, R3, -INF , !P6 ;  /* 0xff80000003567808 */ /* 0x001fe40007000000 */
        /* <DEDUP_REMOVED lines=23> */
.L_x_11419:
[----:B------:R-:W-:-:S06]  /*d2a0*/  UISETP.NE.AND UP1, UPT, UR7, 0x1, UPT ;  /* 0x000000010700788c */ /* 0x000fcc000bf25270 */
[----:B------:R-:W-:-:S05]  /*d2b0*/  PLOP3.LUT P6, PT, PT, PT, UP1, 0x80, 0x0 ;  /* 0x000000000000781c */ /* 0x000fca0003fcf018 */
[----:B------:R-:W-:-:S08]  /*d2c0*/  @UP1 ULDC.64 UR4, c[0x0][0x9e8] ;  /* 0x00027a0000041ab9 */ /* 0x000fd00000000a00 */
[----:B------:R-:W-:Y:S01]  /*d2d0*/  @P6 IMAD.HI.U32 R12, R3, UR4, RZ ;  /* 0x00000004030c6c27 */ /* 0x000fe2000f8e00ff */
[----:B------:R-:W-:-:S13]  /*d2e0*/  PLOP3.LUT P6, PT, PT, PT, UP1, 0x80, 0x0 ;  /* 0x000000000000781c */ /* 0x000fda0003fcf018 */
[----:B------:R-:W-:-:S07]  /*d2f0*/  @P6 SHF.R.U32.HI R3, RZ, UR5, R12 ;  /* 0x00000005ff036c19 */ /* 0x000fce000801160c */
.L_x_11420:
[----:B------:R-:W-:Y:S05]  /*d300*/  BSYNC B0 ;  /* 0x0000000000007941 */ /* 0x000fea0003800000 */
.L_x_11418:
[----:B------:R-:W-:-:S04]  /*d310*/  IMAD R80, R3, UR7, -R80 ;  /* 0x0000000703507c24 */ /* 0x000fc8000f8e0a50 */
[----:B------:R-:W-:-:S05]  /*d320*/  IMAD R80, R139, -0x2, R80 ;  /* 0xfffffffe8b507824 */ /* 0x000fca00078e0250 */
[----:B------:R-:W-:Y:S02]  /*d330*/  VIMNMX R81, R81, R80, !PT ;  /* 0x0000005051517248 */ /* 0x000fe40007fe0100 */
[----:B------:R-:W-:-:S07]  /*d340*/  VIADDMNMX R82, R80, UR7, R82, PT ;  /* 0x0000000750527c46 */ /* 0x000fce000b800152 */
.L_x_11417:
[----:B------:R-:W-:Y:S01]  /*d350*/  ISETP.GT.AND P3, PT, R81, 0x1, !P3 ;  /* 0x000000015100780c */ /* 0x000fe20005f64270 */
[----:B------:R-:W-:Y:S01]  /*d360*/  ULDC UR39, c[0x0][0x988] ;  /* 0x0002620000277ab9 */ /* 0x000fe20000000800 */
[----:B------:R-:W2:Y:S01]  /*d370*/  LDL R87, [R1+0x20] ;  /* 0x0000200001577983 */ /* 0x000ea20000100800 */
[C---:B------:R-:W-:Y:S02]  /*d380*/  LOP3.LUT P6, RZ, R23.reuse, 0x2000000, RZ, 0xc0, !PT ;  /* 0x0200000017ff7812 */ /* 0x040fe400078cc0ff */
[----:B------:R-:W-:Y:S02]  /*d390*/  ISETP.LT.OR P3, PT, R82, 0x2, P3 ;  /* 0x000000025200780c */ /* 0x000fe40001f61670 */
[----:B------:R-:W-:Y:S02]  /*d3a0*/  FMNMX.FTZ R12, R86, R5, !PT ;  /* 0x00000005560c7209 */ /* 0x000fe40007810000 */
[----:B------:R-:W-:Y:S02]  /*d3b0*/  FSEL R10, R10, -INF , !P3 ;  /* 0xff8000000a0a7808 */ /* 0x000fe40005800000 */
[----:B------:R-:W-:-:S02]  /*d3c0*/  LOP3.LUT P3, RZ, R23, 0x2, RZ, 0xc0, !PT ;  /* 0x0000000217ff7812 */ /* 0x000fc4000786c0ff */
[C---:B------:R-:W-:Y:S02]  /*d3d0*/  ISETP.GT.AND P4, PT, R81.reuse, 0x71, !P4 ;  /* 0x000000715100780c */ /* 0x040fe40006784270 */
[C---:B------:R-:W-:Y:S02]  /*d3e0*/  ISETP.GT.AND P3, PT, R81.reuse, 0x8, !P3 ;  /* 0x000000085100780c */ /* 0x040fe40005f64270 */
[----:B------:R-:W-:Y:S02]  /*d3f0*/  ISETP.GT.AND P5, PT, R81, 0x78, !P5 ;  /* 0x000000785100780c */ /* 0x000fe40006fa4270 */
[C---:B------:R-:W-:Y:S02]  /*d400*/  ISETP.LT.OR P3, PT, R82.reuse, 0x9, P3 ;  /* 0x000000095200780c */ /* 0x040fe40001f61670 */
[----:B------:R-:W-:Y:S02]  /*d410*/  ISETP.LT.OR P4, PT, R82, 0x72, P4 ;  /* 0x000000725200780c */ /* 0x000fe40002781670 */
        /* <DEDUP_REMOVED lines=22> */
[----:B------:R-:W-:Y:S02]  /*d580*/  ISETP.GT.AND P3, PT, R81, 0x18, !P6 ;  /* 0x000000185100780c */ /* 0x000fe40007764270 */
[----:B------:R-:W-:Y:S02]  /*d590*/  LOP3.LUT P6, RZ, R23, 0x4000, RZ, 0xc0, !PT ;  /* 0x0000400017ff7812 */ /* 0x000fe400078cc0ff */
        /* <DEDUP_REMOVED lines=49> */
[C---:B------:R-:W-:Y:S02]  /*d8b0*/  ISETP.LT.OR P3, PT, R82.reuse, 0x32, P3 ;  /* 0x000000325200780c */ /* 0x040fe40001f61670 */
[----:B------:R-:W-:Y:S01]  /*d8c0*/  ISETP.LT.OR P5, PT, R82, 0x79, P5 ;  /* 0x000000795200780c */ /* 0x000fe20002fa1670 */
[----:B------:R-:W0:Y:S01]  /*d8d0*/  SHFL.BFLY PT, R12, R13, 0x2, 0x1f ;  /* 0x0c401f000d0c7f89 */ /* 0x000e2200000e0000 */
[----:B------:R-:W-:Y:S02]  /*d8e0*/  FSEL R40, R40, -INF , !P3 ;  /* 0xff80000028287808 */ /* 0x000fe40005800000 */
[----:B------:R-:W-:-:S04]  /*d8f0*/  LOP3.LUT P3, RZ, R23, 0x20000, RZ, 0xc0, !PT ;  /* 0x0002000017ff7812 */ /* 0x000fc8000786c0ff */
[----:B------:R-:W-:-:S04]  /*d900*/  ISETP.GT.AND P3, PT, R81, 0x38, !P3 ;  /* 0x000000385100780c */ /* 0x000fc80005f64270 */
[----:B------:R-:W-:-:S04]  /*d910*/  ISETP.LT.OR P3, PT, R82, 0x39, P3 ;  /* 0x000000395200780c */ /* 0x000fc80001f61670 */
[----:B------:R-:W-:Y:S02]  /*d920*/  FSEL R43, R43, -INF , !P3 ;  /* 0xff8000002b2b7808 */ /* 0x000fe40005800000 */
[----:B------:R-:W-:-:S04]  /*d930*/  LOP3.LUT P3, RZ, R23, 0x10000, RZ, 0xc0, !PT ;  /* 0x0001000017ff7812 */ /* 0x000fc8000786c0ff */
[----:B------:R-:W-:Y:S02]  /*d940*/  ISETP.GT.AND P3, PT, R81, 0x39, !P3 ;  /* 0x000000395100780c */ /* 0x000fe40005f64270 */
[----:B0-----:R-:W-:Y:S02]  /*d950*/  FMNMX.FTZ R72, R13, R12, !PT ;  /* 0x0000000c0d487209 */ /* 0x001fe40007810000 */
[----:B------:R-:W-:-:S03]  /*d960*/  ISETP.LT.OR P3, PT, R82, 0x3a, P3 ;  /* 0x0000003a5200780c */ /* 0x000fc60001f61670 */
[----:B------:R-:W0:Y:S01]  /*d970*/  SHFL.BFLY PT, R75, R72, 0x1, 0x1f ;  /* 0x0c201f00484b7f89 */ /* 0x000e2200000e0000 */
[----:B------:R-:W-:Y:S02]  /*d980*/  FSEL R44, R44, -INF , !P3 ;  /* 0xff8000002c2c7808 */ /* 0x000fe40005800000 */
[----:B------:R-:W-:-:S04]  /*d990*/  LOP3.LUT P3, RZ, R23, 0x8000, RZ, 0xc0, !PT ;  /* 0x0000800017ff7812 */ /* 0x000fc8000786c0ff */
[----:B------:R-:W-:-:S04]  /*d9a0*/  ISETP.GT.AND P3, PT, R81, 0x40, !P3 ;  /* 0x000000405100780c */ /* 0x000fc80005f64270 */
[----:B------:R-:W-:-:S04]  /*d9b0*/  ISETP.LT.OR P3, PT, R82, 0x41, P3 ;  /* 0x000000415200780c */ /* 0x000fc80001f61670 */
[----:B------:R-:W-:Y:S02]  /*d9c0*/  FSEL R47, R47, -INF , !P3 ;  /* 0xff8000002f2f7808 */ /* 0x000fe40005800000 */
[----:B------:R-:W-:Y:S02]  /*d9d0*/  ISETP.GT.AND P3, PT, R81, 0x41, !P6 ;  /* 0x000000415100780c */ /* 0x000fe40007764270 */
[----:B------:R-:W-:Y:S02]  /*d9e0*/  LOP3.LUT P6, RZ, R23, 0x8, RZ, 0xc0, !PT ;  /* 0x0000000817ff7812 */ /* 0x000fe400078cc0ff */
[----:B------:R-:W-:Y:S02]  /*d9f0*/  ISETP.LT.OR P3, PT, R82, 0x42, P3 ;  /* 0x000000425200780c */ /* 0x000fe40001f61670 */
[----:B0-----:R-:W-:Y:S02]  /*da00*/  FMNMX.FTZ R12, R72, R75, !PT ;  /* 0x0000004b480c7209 */ /* 0x001fe40007810000 */
[----:B------:R-:W-:-:S02]  /*da10*/  FSEL R48, R48, -INF , !P3 ;  /* 0xff80000030307808 */ /* 0x000fc40005800000 */
[----:B------:R-:W-:Y:S01]  /*da20*/  LOP3.LUT P3, RZ, R23, 0x2000, RZ, 0xc0, !PT ;  /* 0x0000200017ff7812 */ /* 0x000fe2000786c0ff */
[----:B------:R-:W-:-:S03]  /*da30*/  FMUL.FTZ R79, R12, UR39 ;  /* 0x000000270c4f7c20 */ /* 0x000fc60008410000 */
        /* <DEDUP_REMOVED lines=45> */
[----:B------:R-:W-:Y:S02]  /*dd10*/  ISETP.GT.AND P3, PT, R81, RZ, !P6 ;  /* 0x000000ff5100720c */ /* 0x000fe40007764270 */
[----:B------:R-:W-:Y:S01]  /*dd20*/  LOP3.LUT P6, RZ, R23, 0x10000000, RZ, 0xc0, !PT ;  /* 0x1000000017ff7812 */ /* 0x000fe200078cc0ff */
[--C-:B------:R-:W-:Y:S01]  /*dd30*/  FFMA.FTZ R83, R5, UR39, -R79.reuse ;  /* 0x0000002705537c23 */ /* 0x100fe2000801084f */
[----:B------:R-:W-:Y:S01]  /*dd40*/  ISETP.LT.OR P3, PT, R82, 0x1, P3 ;  /* 0x000000015200780c */ /* 0x000fe20001f61670 */
[--C-:B------:R-:W-:Y:S01]  /*dd50*/  FFMA.FTZ R85, R20, UR39, -R79.reuse ;  /* 0x0000002714557c23 */ /* 0x100fe2000801084f */
[--C-:B------:R-:W-:Y:S01]  /*dd60*/  FFMA.FTZ R72, R84, UR39, -R79.reuse ;  /* 0x0000002754487c23 */ /* 0x100fe2000801084f */
[--C-:B------:R-:W-:Y:S01]  /*dd70*/  FFMA.FTZ R84, R30, UR39, -R79.reuse ;  /* 0x000000271e547c23 */ /* 0x100fe2000801084f */
[----:B------:R-:W-:Y:S01]  /*dd80*/  FSEL R75, R4, -INF , !P3 ;  /* 0xff800000044b7808 */ /* 0x000fe20005800000 */
[--C-:B------:R-:W-:Y:S01]  /*dd90*/  FFMA.FTZ R30, R38, UR39, -R79.reuse ;  /* 0x00000027261e7c23 */ /* 0x100fe2000801084f */
[----:B------:R-:W-:Y:S01]  /*dda0*/  ISETP.GT.AND P3, PT, R81, 0x79, !P6 ;  /* 0x000000795100780c */ /* 0x000fe20007764270 */
[--C-:B------:R-:W-:Y:S01]  /*ddb0*/  FFMA.FTZ R15, R15, UR39, -R79.reuse ;  /* 0x000000270f0f7c23 */ /* 0x100fe2000801084f */
[----:B------:R-:W-:Y:S01]  /*ddc0*/  FMNMX.FTZ R78, R75, R10, !PT ;  /* 0x0000000a4b4e7209 */ /* 0x000fe20007810000 */
[--C-:B------:R-:W-:Y:S01]  /*ddd0*/  FFMA.FTZ R4, R86, UR39, -R79.reuse ;  /* 0x0000002756047c23 */ /* 0x100fe2000801084f */
[----:B------:R-:W-:Y:S01]  /*dde0*/  ISETP.LT.OR P3, PT, R82, 0x7a, P3 ;  /* 0x0000007a5200780c */ /* 0x000fe20001f61670 */
[--C-:B------:R-:W-:Y:S01]  /*ddf0*/  FFMA.FTZ R11, R11, UR39, -R79.reuse ;  /* 0x000000270b0b7c23 */ /* 0x100fe2000801084f */
[----:B------:R-:W-:Y:S01]  /*de00*/  FMNMX.FTZ R5, R3, R78, !PT ;  /* 0x0000004e03057209 */ /* 0x000fe20007810000 */
[----:B------:R-:W-:Y:S01]  /*de10*/  MUFU.EX2 R83, R83 ;  /* 0x0000005300537308 */ /* 0x000fe20000000800 */
        /* <DEDUP_REMOVED lines=8> */
[----:B------:R0:W-:Y:S01]  /*dea0*/  MUFU.EX2 R78, R15 ;  /* 0x0000000f004e7308 */ /* 0x0001e20000000800 */
        /* <DEDUP_REMOVED lines=8> */
[--C-:B0-----:R-:W-:Y:S01]  /*df30*/  FFMA.FTZ R15, R42, UR39, -R79.reuse ;  /* 0x000000272a0f7c23 */ /* 0x101fe2000801084f */
[----:B------:R-:W-:Y:S01]  /*df40*/  FMNMX.FTZ R20, R28, R5, !PT ;  /* 0x000000051c147209 */ /* 0x000fe20007810000 */
[----:B------:R-:W-:-:S03]  /*df50*/  FFMA.FTZ R34, R34, UR39, -R79 ;  /* 0x0000002722227c23 */ /* 0x000fc6000801084f */
[----:B------:R-:W-:Y:S02]  /*df60*/  FMNMX.FTZ R5, R31, R20, !PT ;  /* 0x000000141f057209 */ /* 0x000fe40007810000 */
[----:B------:R-:W0:Y:S02]  /*df70*/  MUFU.EX2 R11, R11 ;  /* 0x0000000b000b7308 */ /* 0x000e240000000800 */
[----:B------:R-:W-:-:S04]  /*df80*/  FMNMX.FTZ R20, R32, R5, !PT ;  /* 0x0000000520147209 */ /* 0x000fc80007810000 */
[----:B------:R-:W-:Y:S02]  /*df90*/  FMNMX.FTZ R5, R35, R20, !PT ;  /* 0x0000001423057209 */ /* 0x000fe40007810000 */
[----:B------:R-:W3:Y:S02]  /*dfa0*/  MUFU.EX2 R72, R72 ;  /* 0x0000004800487308 */ /* 0x000ee40000000800 */
[----:B------:R-:W-:-:S04]  /*dfb0*/  FMNMX.FTZ R20, R36, R5, !PT ;  /* 0x0000000524147209 */ /* 0x000fc80007810000 */
[----:B------:R-:W-:Y:S02]  /*dfc0*/  FMNMX.FTZ R5, R39, R20, !PT ;  /* 0x0000001427057209 */ /* 0x000fe40007810000 */
[----:B------:R4:W-:Y:S02]  /*dfd0*/  MUFU.EX2 R82, R46 ;  /* 0x0000002e00527308 */ /* 0x0009e40000000800 */
[----:B------:R-:W-:-:S04]  /*dfe0*/  FMNMX.FTZ R20, R40, R5, !PT ;  /* 0x0000000528147209 */ /* 0x000fc80007810000 */
[----:B------:R-:W-:Y:S02]  /*dff0*/  FMNMX.FTZ R5, R43, R20, !PT ;  /* 0x000000142b057209 */ /* 0x000fe40007810000 */
[----:B------:R-:W5:Y:S01]  /*e000*/  MUFU.EX2 R85, R85 ;  /* 0x0000005500557308 */ /* 0x000f620000000800 */
[--C-:B----4-:R-:W-:Y:S01]  /*e010*/  FFMA.FTZ R46, R54, UR39, -R79.reuse ;  /* 0x00000027362e7c23 */ /* 0x110fe2000801084f */
[----:B------:R-:W-:Y:S01]  /*e020*/  FMNMX.FTZ R20, R44, R5, !PT ;  /* 0x000000052c147209 */ /* 0x000fe20007810000 */
[--C-:B------:R-:W-:Y:S01]  /*e030*/  FFMA.FTZ R54, R61, UR39, -R79.reuse ;  /* 0x000000273d367c23 */ /* 0x100fe2000801084f */
[--C-:B------:R-:W-:Y:S02]  /*e040*/  FFMA.FTZ R61, R66, UR39, -R79.reuse ;  /* 0x00000027423d7c23 */ /* 0x100fe4000801084f */
[----:B------:R-:W-:Y:S02]  /*e050*/  FMNMX.FTZ R5, R47, R20, !PT ;  /* 0x000000142f057209 */ /* 0x000fe40007810000 */
[----:B------:R-:W4:Y:S02]  /*e060*/  MUFU.EX2 R25, R25 ;  /* 0x0000001900197308 */ /* 0x000f240000000800 */
[----:B------:R-:W-:Y:S01]  /*e070*/  FMNMX.FTZ R20, R48, R5, !PT ;  /* 0x0000000530147209 */ /* 0x000fe20007810000 */
[--C-:B------:R-:W-:Y:S01]  /*e080*/  FFMA.FTZ R5, R37, UR39, -R79.reuse ;  /* 0x0000002725057c23 */ /* 0x100fe2000801084f */
[--C-:B------:R-:W-:Y:S01]  /*e090*/  FFMA.FTZ R37, R45, UR39, -R79.reuse ;  /* 0x000000272d257c23 */ /* 0x100fe2000801084f */
[--C-:B------:R-:W-:Y:S01]  /*e0a0*/  FFMA.FTZ R45, R53, UR39, -R79.reuse ;  /* 0x00000027352d7c23 */ /* 0x100fe2000801084f */
[----:B------:R-:W-:Y:S01]  /*e0b0*/  FMNMX.FTZ R13, R51, R20, !PT ;  /* 0x00000014330d7209 */ /* 0x000fe20007810000 */
[--C-:B------:R-:W-:Y:S01]  /*e0c0*/  FFMA.FTZ R53, R58, UR39, -R79.reuse ;  /* 0x000000273a357c23 */ /* 0x100fe2000801084f */
[----:B------:R-:W2:Y:S01]  /*e0d0*/  MUFU.EX2 R80, R80 ;  /* 0x0000005000507308 */ /* 0x000ea20000000800 */
[----:B------:R-:W-:Y:S01]  /*e0e0*/  FFMA.FTZ R58, R65, UR39, -R79 ;  /* 0x00000027413a7c23 */ /* 0x000fe2000801084f */
[----:B------:R-:W-:-:S04]  /*e0f0*/  FMNMX.FTZ R20, R52, R13, !PT ;  /* 0x0000000d34147209 */ /* 0x000fc80007810000 */
[----:B------:R-:W-:Y:S02]  /*e100*/  FMNMX.FTZ R13, R55, R20, !PT ;  /* 0x00000014370d7209 */ /* 0x000fe40007810000 */
[----:B------:R1:W-:Y:S02]  /*e110*/  MUFU.EX2 R20, R30 ;  /* 0x0000001e00147308 */ /* 0x0003e40000000800 */
[----:B------:R-:W-:-:S04]  /*e120*/  FMNMX.FTZ R26, R56, R13, !PT ;  /* 0x0000000d381a7209 */ /* 0x000fc80007810000 */
[----:B------:R-:W-:Y:S02]  /*e130*/  FMNMX.FTZ R13, R59, R26, !PT ;  /* 0x0000001a3b0d7209 */ /* 0x000fe40007810000 */
[----:B------:R-:W2:Y:S02]  /*e140*/  MUFU.EX2 R29, R29 ;  /* 0x0000001d001d7308 */ /* 0x000ea40000000800 */
[----:B------:R-:W-:-:S04]  /*e150*/  FMNMX.FTZ R26, R60, R13, !PT ;  /* 0x0000000d3c1a7209 */ /* 0x000fc80007810000 */
[----:B------:R-:W-:Y:S02]  /*e160*/  FMNMX.FTZ R13, R63, R26, !PT ;  /* 0x0000001a3f0d7209 */ /* 0x000fe40007810000 */
[----:B------:R-:W-:Y:S02]  /*e170*/  MUFU.EX2 R84, R84 ;  /* 0x0000005400547308 */ /* 0x000fe40000000800 */
[----:B------:R-:W-:-:S04]  /*e180*/  FMNMX.FTZ R26, R64, R13, !PT ;  /* 0x0000000d401a7209 */ /* 0x000fc80007810000 */
[----:B------:R-:W-:Y:S02]  /*e190*/  FMNMX.FTZ R13, R67, R26, !PT ;  /* 0x0000001a430d7209 */ /* 0x000fe40007810000 */
[----:B------:R-:W-:Y:S01]  /*e1a0*/  FSEL R26, R71, -INF , !P4 ;  /* 0xff800000471a7808 */ /* 0x000fe20006000000 */
[--C-:B------:R-:W-:Y:S01]  /*e1b0*/  FFMA.FTZ R71, R49, UR39, -R79.reuse ;  /* 0x0000002731477c23 */ /* 0x100fe2000801084f */
[----:B-1----:R-:W-:Y:S01]  /*e1c0*/  FMNMX.FTZ R30, R68, R13, !PT ;  /* 0x0000000d441e7209 */ /* 0x002fe20007810000 */
[----:B------:R-:W-:Y:S01]  /*e1d0*/  FFMA.FTZ R49, R76, UR39, -R79 ;  /* 0x000000274c317c23 */ /* 0x000fe2000801084f */
[----:B------:R-:W-:Y:S02]  /*e1e0*/  MUFU.EX2 R33, R33 ;  /* 0x0000002100217308 */ /* 0x000fe40000000800 */
[----:B------:R-:W-:Y:S02]  /*e1f0*/  FMNMX.FTZ R13, R73, R30, !PT ;  /* 0x0000001e490d7209 */ /* 0x000fe40007810000 */
[----:B------:R-:W-:-:S02]  /*e200*/  FSEL R30, R0, -INF , !P5 ;  /* 0xff800000001e7808 */ /* 0x000fc40006800000 */
[----:B------:R-:W-:Y:S02]  /*e210*/  FMNMX.FTZ R13, R26, R13, !PT ;  /* 0x0000000d1a0d7209 */ /* 0x000fe40007810000 */
[----:B------:R-:W-:Y:S02]  /*e220*/  MUFU.EX2 R34, R34 ;  /* 0x0000002200227308 */ /* 0x000fe40000000800 */
[----:B------:R-:W-:-:S04]  /*e230*/  FMNMX.FTZ R0, R30, R13, !PT ;  /* 0x0000000d1e007209 */ /* 0x000fc80007810000 */
[----:B------:R-:W-:Y:S02]  /*e240*/  FMNMX.FTZ R0, R77, R0, !PT ;  /* 0x000000004d007209 */ /* 0x000fe40007810000 */
[----:B------:R-:W-:Y:S03]  /*e250*/  MUFU.EX2 R5, R5 ;  /* 0x0000000500057308 */ /* 0x000fe60000000800 */
[----:B------:R-:W1:Y:S05]  /*e260*/  SHFL.BFLY PT, R13, R0, 0x2, 0x1f ;  /* 0x0c401f00000d7f89 */ /* 0x000e6a00000e0000 */
[----:B------:R-:W-:Y:S08]  /*e270*/  MUFU.EX2 R38, R38 ;  /* 0x0000002600267308 */ /* 0x000ff00000000800 */
[----:B------:R-:W-:Y:S08]  /*e280*/  MUFU.EX2 R15, R15 ;  /* 0x0000000f000f7308 */ /* 0x000ff00000000800 */
[----:B------:R-:W-:Y:S01]  /*e290*/  MUFU.EX2 R37, R37 ;  /* 0x0000002500257308 */ /* 0x000fe20000000800 */
[----:B-1----:R-:W-:Y:S01]  /*e2a0*/  FMNMX.FTZ R42, R0, R13, !PT ;  /* 0x0000000d002a7209 */ /* 0x002fe20007810000 */
[----:B------:R-:W-:-:S04]  /*e2b0*/  FFMA.FTZ R0, R69, UR39, -R79 ;  /* 0x0000002745007c23 */ /* 0x000fc8000801084f */
[----:B------:R-:W1:Y:S02]  /*e2c0*/  SHFL.BFLY PT, R13, R42, 0x1, 0x1f ;  /* 0x0c201f002a0d7f89 */ /* 0x000e6400000e0000 */
[----:B------:R-:W-:Y:S08]  /*e2d0*/  MUFU.EX2 R71, R71 ;  /* 0x0000004700477308 */ /* 0x000ff00000000800 */
[----:B------:R-:W-:Y:S08]  /*e2e0*/  MUFU.EX2 R86, R86 ;  /* 0x0000005600567308 */ /* 0x000ff00000000800 */
[----:B------:R-:W-:Y:S01]  /*e2f0*/  MUFU.EX2 R45, R45 ;  /* 0x0000002d002d7308 */ /* 0x000fe20000000800 */
[----:B-1----:R-:W-:Y:S01]  /*e300*/  FMNMX.FTZ R13, R42, R13, !PT ;  /* 0x0000000d2a0d7209 */ /* 0x002fe20007810000 */
[----:B------:R-:W-:-:S06]  /*e310*/  FFMA.FTZ R42, R74, UR39, -R79 ;  /* 0x000000274a2a7c23 */ /* 0x000fcc000801084f */
[----:B------:R-:W-:Y:S01]  /*e320*/  MUFU.EX2 R46, R46 ;  /* 0x0000002e002e7308 */ /* 0x000fe20000000800 */
[C---:B------:R-:W-:Y:S01]  /*e330*/  FSETP.NEU.FTZ.AND P3, PT, R13.reuse, -INF , PT ;  /* 0xff8000000d00780b */ /* 0x040fe20003f7d000 */
[----:B------:R-:W-:-:S05]  /*e340*/  FMUL.FTZ R62, R13, UR39 ;  /* 0x000000270d3e7c20 */ /* 0x000fca0008410000 */
[----:B------:R-:W-:Y:S01]  /*e350*/  FSEL R76, R62, RZ, P3 ;  /* 0x000000ff3e4c7208 */ /* 0x000fe20001800000 */
[----:B------:R-:W-:Y:S04]  /*e360*/  MUFU.EX2 R50, R50 ;  /* 0x0000003200327308 */ /* 0x000fe80000000800 */
[--C-:B------:R-:W-:Y:S01]  /*e370*/  FFMA.FTZ R66, R24, UR39, -R76.reuse ;  /* 0x0000002718427c23 */ /* 0x100fe2000801084c */
[----:B------:R-:W-:Y:S01]  /*e380*/  FADD.FTZ R24, R4, R83 ;  /* 0x0000005304187221 */ /* 0x000fe20000010000 */
[--C-:B------:R-:W-:Y:S01]  /*e390*/  FFMA.FTZ R74, R31, UR39, -R76.reuse ;  /* 0x000000271f4a7c23 */ /* 0x100fe2000801084c */
[--C-:B------:R-:W-:Y:S01]  /*e3a0*/  FFMA.FTZ R70, R28, UR39, -R76.reuse ;  /* 0x000000271c467c23 */ /* 0x100fe2000801084c */
[----:B------:R-:W-:Y:S01]  /*e3b0*/  FFMA.FTZ R65, R10, UR39, -R76 ;  /* 0x000000270a417c23 */ /* 0x000fe2000801084c */
[----:B0-----:R-:W-:Y:S01]  /*e3c0*/  FADD.FTZ R31, R11, R24 ;  /* 0x000000180b1f7221 */ /* 0x001fe20000010000 */
[--C-:B------:R-:W-:Y:S01]  /*e3d0*/  FFMA.FTZ R62, R75, UR39, -R76.reuse ;  /* 0x000000274b3e7c23 */ /* 0x100fe2000801084c */
[--C-:B------:R-:W-:Y:S01]  /*e3e0*/  FFMA.FTZ R10, R39, UR39, -R76.reuse ;  /* 0x00000027270a7c23 */ /* 0x100fe2000801084c */
[--C-:B------:R-:W-:Y:S01]  /*e3f0*/  FFMA.FTZ R39, R40, UR39, -R76.reuse ;  /* 0x0000002728277c23 */ /* 0x100fe2000801084c */
[----:B---3--:R-:W-:Y:S01]  /*e400*/  FADD.FTZ R31, R72, R31 ;  /* 0x0000001f481f7221 */ /* 0x008fe20000010000 */
[--C-:B------:R-:W-:Y:S01]  /*e410*/  FFMA.FTZ R40, R43, UR39, -R76.reuse ;  /* 0x000000272b287c23 */ /* 0x100fe2000801084c */
[--C-:B------:R-:W-:Y:S01]  /*e420*/  FFMA.FTZ R43, R44, UR39, -R76.reuse ;  /* 0x000000272c2b7c23 */ /* 0x100fe2000801084c */
[--C-:B------:R-:W-:Y:S01]  /*e430*/  FFMA.FTZ R44, R47, UR39, -R76.reuse ;  /* 0x000000272f2c7c23 */ /* 0x100fe2000801084c */
[----:B------:R-:W-:Y:S01]  /*e440*/  FADD.FTZ R28, R78, R31 ;  /* 0x0000001f4e1c7221 */ /* 0x000fe20000010000 */
[--C-:B------:R-:W-:Y:S01]  /*e450*/  FFMA.FTZ R47, R48, UR39, -R76.reuse ;  /* 0x00000027302f7c23 */ /* 0x100fe2000801084c */
[----:B------:R-:W-:Y:S01]  /*e460*/  MUFU.EX2 R62, R62 ;  /* 0x0000003e003e7308 */ /* 0x000fe20000000800 */
[----:B------:R-:W-:Y:S01]  /*e470*/  FFMA.FTZ R69, R27, UR39, -R76 ;  /* 0x000000271b457c23 */ /* 0x000fe2000801084c */
[----:B-----5:R-:W-:Y:S01]  /*e480*/  FADD.FTZ R28, R85, R28 ;  /* 0x0000001c551c7221 */ /* 0x020fe20000010000 */
[--C-:B------:R-:W-:Y:S01]  /*e490*/  FFMA.FTZ R48, R51, UR39, -R76.reuse ;  /* 0x0000002733307c23 */ /* 0x100fe2000801084c */
[--C-:B------:R-:W-:Y:S01]  /*e4a0*/  FFMA.FTZ R51, R52, UR39, -R76.reuse ;  /* 0x0000002734337c23 */ /* 0x100fe2000801084c */
[----:B------:R-:W-:Y:S01]  /*e4b0*/  FFMA.FTZ R27, R60, UR39, -R76 ;  /* 0x000000273c1b7c23 */ /* 0x000fe2000801084c */
[----:B----4-:R-:W-:Y:S01]  /*e4c0*/  FADD.FTZ R79, R25, R28 ;  /* 0x0000001c194f7221 */ /* 0x010fe20000010000 */
[--C-:B------:R-:W-:Y:S01]  /*e4d0*/  FFMA.FTZ R52, R55, UR39, -R76.reuse ;  /* 0x0000002737347c23 */ /* 0x100fe2000801084c */
[----:B------:R-:W0:Y:S01]  /*e4e0*/  MUFU.EX2 R65, R65 ;  /* 0x0000004100417308 */ /* 0x000e220000000800 */
[--C-:B------:R-:W-:Y:S01]  /*e4f0*/  FFMA.FTZ R60, R26, UR39, -R76.reuse ;  /* 0x000000271a3c7c23 */ /* 0x100fe2000801084c */
[--C-:B------:R-:W-:Y:S01]  /*e500*/  FFMA.FTZ R55, R56, UR39, -R76.reuse ;  /* 0x0000002738377c23 */ /* 0x100fe2000801084c */
[----:B--2---:R-:W-:Y:S01]  /*e510*/  FADD.FTZ R26, R80, R79 ;  /* 0x0000004f501a7221 */ /* 0x004fe20000010000 */
        /* <DEDUP_REMOVED lines=14> */
[----:B------:R-:W-:Y:S01]  /*e600*/  FADD.FTZ R77, R29, R26 ;  /* 0x0000001a1d4d7221 */ /* 0x000fe20000010000 */
[----:B0-----:R-:W-:Y:S01]  /*e610*/  FADD.FTZ R24, R62, R65 ;  /* 0x000000413e187221 */ /* 0x001fe20000010000 */
[----:B------:R-:W0:Y:S01]  /*e620*/  MUFU.EX2 R3, R3 ;  /* 0x0000000300037308 */ /* 0x000e220000000800 */
[----:B------:R-:W-:Y:S01]  /*e630*/  F2FP.F16.F32.PACK_AB R26, R72, R11 ;  /* 0x0000000b481a723e */ /* 0x000fe200000000ff */
[C---:B------:R-:W-:Y:S01]  /*e640*/  FADD.FTZ R30, R84.reuse, R77 ;  /* 0x0000004d541e7221 */ /* 0x040fe20000010000 */
[----:B------:R-:W-:-:S02]  /*e650*/  F2FP.F16.F32.PACK_AB R32, R84, R29 ;  /* 0x0000001d5420723e */ /* 0x000fc400000000ff */
[----:B------:R-:W-:Y:S01]  /*e660*/  F2FP.F16.F32.PACK_AB R28, R85, R78 ;  /* 0x0000004e551c723e */ /* 0x000fe200000000ff */
[----:B------:R-:W-:Y:S01]  /*e670*/  FADD.FTZ R77, R33, R30 ;  /* 0x0000001e214d7221 */ /* 0x000fe20000010000 */
[----:B------:R-:W-:Y:S01]  /*e680*/  F2FP.F16.F32.PACK_AB R30, R80, R25 ;  /* 0x00000019501e723e */ /* 0x000fe200000000ff */
[----:B------:R-:W1:Y:S01]  /*e690*/  MUFU.EX2 R14, R14 ;  /* 0x0000000e000e7308 */ /* 0x000e620000000800 */
[----:B------:R-:W-:Y:S01]  /*e6a0*/  F2FP.F16.F32.PACK_AB R25, R65, R62 ;  /* 0x0000003e4119723e */ /* 0x000fe200000000ff */
[C---:B------:R-:W-:Y:S01]  /*e6b0*/  FADD.FTZ R72, R34.reuse, R77 ;  /* 0x0000004d22487221 */ /* 0x040fe20000010000 */
[----:B------:R-:W2:Y:S01]  /*e6c0*/  LDL R62, [R1+0x24] ;  /* 0x00002400013e7983 */ /* 0x000ea20000100800 */
[----:B------:R-:W-:Y:S02]  /*e6d0*/  F2FP.F16.F32.PACK_AB R34, R34, R33 ;  /* 0x000000212222723e */ /* 0x000fe400000000ff */
[----:B------:R-:W-:Y:S02]  /*e6e0*/  FADD.FTZ R29, R5, R72 ;  /* 0x00000048051d7221 */ /* 0x000fe40000010000 */
[----:B------:R-:W3:Y:S01]  /*e6f0*/  MUFU.EX2 R21, R21 ;  /* 0x0000001500157308 */ /* 0x000ee20000000800 */
[----:B0-----:R-:W-:-:S07]  /*e700*/  FADD.FTZ R31, R3, R24 ;  /* 0x00000018031f7221 */ /* 0x001fce0000010000 */
[----:B------:R-:W0:Y:S01]  /*e710*/  MUFU.EX2 R66, R66 ;  /* 0x0000004200427308 */ /* 0x000e220000000800 */
[----:B-1----:R-:W-:-:S07]  /*e720*/  FADD.FTZ R24, R14, R31 ;  /* 0x0000001f0e187221 */ /* 0x002fce0000010000 */
[----:B------:R-:W1:Y:S01]  /*e730*/  MUFU.EX2 R69, R69 ;  /* 0x0000004500457308 */ /* 0x000e620000000800 */
[----:B---3--:R-:W-:Y:S01]  /*e740*/  FADD.FTZ R31, R21, R24 ;  /* 0x00000018151f7221 */ /* 0x008fe20000010000 */
[----:B------:R-:W-:-:S06]  /*e750*/  F2FP.F16.F32.PACK_AB R24, R83, R4 ;  /* 0x000000045318723e */ /* 0x000fcc00000000ff */
[----:B------:R-:W3:Y:S01]  /*e760*/  MUFU.EX2 R70, R70 ;  /* 0x0000004600467308 */ /* 0x000ee20000000800 */
[----:B0-----:R-:W-:-:S07]  /*e770*/  FADD.FTZ R4, R66, R31 ;  /* 0x0000001f42047221 */ /* 0x001fce0000010000 */
[----:B------:R-:W0:Y:S01]  /*e780*/  MUFU.EX2 R74, R74 ;  /* 0x0000004a004a7308 */ /* 0x000e220000000800 */
[----:B-1----:R-:W-:-:S07]  /*e790*/  FADD.FTZ R31, R69, R4 ;  /* 0x00000004451f7221 */ /* 0x002fce0000010000 */
[----:B------:R-:W1:Y:S01]  /*e7a0*/  MUFU.EX2 R75, R75 ;  /* 0x0000004b004b7308 */ /* 0x000e620000000800 */
[----:B---3--:R-:W-:-:S07]  /*e7b0*/  FADD.FTZ R31, R70, R31 ;  /* 0x0000001f461f7221 */ /* 0x008fce0000010000 */
[----:B------:R-:W3:Y:S01]  /*e7c0*/  MUFU.EX2 R35, R35 ;  /* 0x0000002300237308 */ /* 0x000ee20000000800 */
[----:B0-----:R-:W-:Y:S01]  /*e7d0*/  FADD.FTZ R4, R74, R31 ;  /* 0x0000001f4a047221 */ /* 0x001fe20000010000 */
[----:B------:R-:W-:Y:S01]  /*e7e0*/  FADD.FTZ R31, R20, R29 ;  /* 0x0000001d141f7221 */ /* 0x000fe20000010000 */
[----:B------:R-:W-:-:S05]  /*e7f0*/  F2FP.F16.F32.PACK_AB R29, R66, R21 ;  /* 0x00000015421d723e */ /* 0x000fca00000000ff */
[----:B------:R-:W0:Y:S01]  /*e800*/  MUFU.EX2 R36, R36 ;  /* 0x0000002400247308 */ /* 0x000e220000000800 */
[C---:B-1----:R-:W-:Y:S01]  /*e810*/  FADD.FTZ R4, R75.reuse, R4 ;  /* 0x000000044b047221 */ /* 0x042fe20000010000 */
[----:B------:R-:W-:-:S06]  /*e820*/  F2FP.F16.F32.PACK_AB R33, R75, R74 ;  /* 0x0000004a4b21723e */ /* 0x000fcc00000000ff */
[----:B------:R-:W1:Y:S08]  /*e830*/  MUFU.EX2 R10, R10 ;  /* 0x0000000a000a7308 */ /* 0x000e700000000800 */
[----:B------:R-:W4:Y:S08]  /*e840*/  MUFU.EX2 R39, R39 ;  /* 0x0000002700277308 */ /* 0x000f300000000800 */
[----:B------:R5:W-:Y:S08]  /*e850*/  MUFU.EX2 R11, R27 ;  /* 0x0000001b000b7308 */ /* 0x000bf00000000800 */
[----:B------:R-:W4:Y:S01]  /*e860*/  MUFU.EX2 R40, R40 ;  /* 0x0000002800287308 */ /* 0x000f220000000800 */
[----:B-----5:R-:W-:Y:S01]  /*e870*/  F2FP.F16.F32.PACK_AB R27, R14, R3 ;  /* 0x000000030e1b723e */ /* 0x020fe200000000ff */
[----:B---3--:R-:W-:Y:S01]  /*e880*/  FADD.FTZ R3, R35, R4 ;  /* 0x0000000423037221 */ /* 0x008fe20000010000 */
[----:B------:R-:W-:Y:S01]  /*e890*/  FADD.FTZ R4, R38, R31 ;  /* 0x0000001f26047221 */ /* 0x000fe20000010000 */
[----:B0-----:R-:W-:-:S02]  /*e8a0*/  F2FP.F16.F32.PACK_AB R35, R36, R35 ;  /* 0x000000232423723e */ /* 0x001fc400000000ff */
[----:B------:R-:W-:Y:S01]  /*e8b0*/  FADD.FTZ R3, R36, R3 ;  /* 0x0000000324037221 */ /* 0x000fe20000010000 */
[----:B------:R-:W-:Y:S01]  /*e8c0*/  FADD.FTZ R14, R15, R4 ;  /* 0x000000040f0e7221 */ /* 0x000fe20000010000 */
[----:B------:R-:W0:Y:S01]  /*e8d0*/  MUFU.EX2 R43, R43 ;  /* 0x0000002b002b7308 */ /* 0x000e220000000800 */
[----:B------:R3:W-:Y:S01]  /*e8e0*/  STSM.16.M88.4 [R140+0x21800], R24 ;  /* 0x021800188c007844 */ /* 0x0007e20000000200 */
[----:B-1----:R-:W-:Y:S01]  /*e8f0*/  FADD.FTZ R4, R10, R3 ;  /* 0x000000030a047221 */ /* 0x002fe20000010000 */
[----:B------:R-:W-:Y:S01]  /*e900*/  FADD.FTZ R21, R37, R14 ;  /* 0x0000000e25157221 */ /* 0x000fe20000010000 */
[----:B------:R-:W-:Y:S02]  /*e910*/  F2FP.F16.F32.PACK_AB R31, R70, R69 ;  /* 0x00000045461f723e */ /* 0x000fe400000000ff */
[----:B----4-:R-:W-:Y:S02]  /*e920*/  FADD.FTZ R3, R39, R4 ;  /* 0x0000000427037221 */ /* 0x010fe40000010000 */
[----:B------:R-:W1:Y:S08]  /*e930*/  MUFU.EX2 R44, R44 ;  /* 0x0000002c002c7308 */ /* 0x000e700000000800 */
[----:B------:R-:W4:Y:S01]  /*e940*/  MUFU.EX2 R47, R47 ;  /* 0x0000002f002f7308 */ /* 0x000f220000000800 */
[----:B------:R-:W-:-:S07]  /*e950*/  FADD.FTZ R4, R40, R3 ;  /* 0x0000000328047221 */ /* 0x000fce0000010000 */
[----:B------:R-:W5:Y:S01]  /*e960*/  MUFU.EX2 R48, R48 ;  /* 0x0000003000307308 */ /* 0x000f620000000800 */
[----:B0-----:R-:W-:Y:S01]  /*e970*/  FADD.FTZ R3, R43, R4 ;  /* 0x000000042b037221 */ /* 0x001fe20000010000 */
[----:B------:R-:W-:-:S06]  /*e980*/  FADD.FTZ R14, R82, R21 ;  /* 0x00000015520e7221 */ /* 0x000fcc0000010000 */
[----:B------:R-:W0:Y:S01]  /*e990*/  MUFU.EX2 R51, R51 ;  /* 0x0000003300337308 */ /* 0x000e220000000800 */
[----:B-1----:R-:W-:Y:S01]  /*e9a0*/  FADD.FTZ R4, R44, R3 ;  /* 0x000000032c047221 */ /* 0x002fe20000010000 */
[----:B------:R-:W-:-:S06]  /*e9b0*/  FADD.FTZ R21, R71, R14 ;  /* 0x0000000e47157221 */ /* 0x000fcc0000010000 */
[----:B------:R-:W1:Y:S01]  /*e9c0*/  MUFU.EX2 R52, R52 ;  /* 0x0000003400347308 */ /* 0x000e620000000800 */
[----:B----4-:R-:W-:Y:S01]  /*e9d0*/  FADD.FTZ R3, R47, R4 ;  /* 0x000000042f037221 */ /* 0x010fe20000010000 */
[----:B------:R-:W-:-:S06]  /*e9e0*/  FADD.FTZ R14, R86, R21 ;  /* 0x00000015560e7221 */ /* 0x000fcc0000010000 */
[----:B------:R-:W4:Y:S01]  /*e9f0*/  MUFU.EX2 R55, R55 ;  /* 0x0000003700377308 */ /* 0x000f220000000800 */
[----:B-----5:R-:W-:Y:S01]  /*ea00*/  FADD.FTZ R4, R48, R3 ;  /* 0x0000000330047221 */ /* 0x020fe20000010000 */
[----:B------:R-:W-:-:S06]  /*ea10*/  F2FP.F16.F32.PACK_AB R36, R20, R5 ;  /* 0x000000051424723e */ /* 0x000fcc00000000ff */
[----:B------:R-:W5:Y:S01]  /*ea20*/  MUFU.EX2 R56, R56 ;  /* 0x0000003800387308 */ /* 0x000f620000000800 */
[----:B0-----:R-:W-:Y:S01]  /*ea30*/  FADD.FTZ R3, R51, R4 ;  /* 0x0000000433037221 */ /* 0x001fe20000010000 */
[----:B------:R-:W-:-:S06]  /*ea40*/  FADD.FTZ R5, R45, R14 ;  /* 0x0000000e2d057221 */ /* 0x000fcc0000010000 */
[----:B------:R-:W0:Y:S01]  /*ea50*/  MUFU.EX2 R53, R53 ;  /* 0x0000003500357308 */ /* 0x000e220000000800 */
[----:B---3--:R-:W-:-:S07]  /*ea60*/  F2FP.F16.F32.PACK_AB R24, R82, R37 ;  /* 0x000000255218723e */ /* 0x008fce00000000ff */
[----:B------:R-:W-:Y:S01]  /*ea70*/  MUFU.EX2 R54, R54 ;  /* 0x0000003600367308 */ /* 0x000fe20000000800 */
[----:B-1----:R-:W-:-:S07]  /*ea80*/  FADD.FTZ R4, R52, R3 ;  /* 0x0000000334047221 */ /* 0x002fce0000010000 */
[----:B------:R-:W1:Y:S08]  /*ea90*/  MUFU.EX2 R57, R57 ;  /* 0x0000003900397308 */ /* 0x000e700000000800 */
[----:B------:R-:W-:Y:S08]  /*eaa0*/  MUFU.EX2 R58, R58 ;  /* 0x0000003a003a7308 */ /* 0x000ff00000000800 */
[----:B------:R-:W3:Y:S08]  /*eab0*/  MUFU.EX2 R61, R61 ;  /* 0x0000003d003d7308 */ /* 0x000ef00000000800 */
[----:B------:R-:W-:Y:S08]  /*eac0*/  MUFU.EX2 R63, R63 ;  /* 0x0000003f003f7308 */ /* 0x000ff00000000800 */
[----:B------:R-:W3:Y:S08]  /*ead0*/  MUFU.EX2 R64, R64 ;  /* 0x0000004000407308 */ /* 0x000ef00000000800 */
[----:B------:R-:W-:Y:S08]  /*eae0*/  MUFU.EX2 R67, R67 ;  /* 0x0000004300437308 */ /* 0x000ff00000000800 */
[----:B------:R-:W3:Y:S01]  /*eaf0*/  MUFU.EX2 R68, R68 ;  /* 0x0000004400447308 */ /* 0x000ee20000000800 */
[----:B------:R-:W-:-:S07]  /*eb00*/  F2FP.F16.F32.PACK_AB R37, R39, R10 ;  /* 0x0000000a2725723e */ /* 0x000fce00000000ff */
[----:B------:R-:W-:Y:S01]  /*eb10*/  MUFU.EX2 R0, R0 ;  /* 0x0000000000007308 */ /* 0x000fe20000000800 */
[----:B------:R-:W-:-:S07]  /*eb20*/  FADD.FTZ R5, R46, R5 ;  /* 0x000000052e057221 */ /* 0x000fce0000010000 */
[----:B------:R-:W3:Y:S08]  /*eb30*/  MUFU.EX2 R41, R41 ;  /* 0x0000002900297308 */ /* 0x000ef00000000800 */
[----:B------:R-:W-:Y:S08]  /*eb40*/  MUFU.EX2 R42, R42 ;  /* 0x0000002a002a7308 */ /* 0x000ff00000000800 */
[----:B------:R-:W3:Y:S08]  /*eb50*/  MUFU.EX2 R49, R49 ;  /* 0x0000003100317308 */ /* 0x000ef00000000800 */
[----:B------:R-:W-:Y:S08]  /*eb60*/  MUFU.EX2 R73, R73 ;  /* 0x0000004900497308 */ /* 0x000ff00000000800 */
[----:B------:R-:W2:Y:S08]  /*eb70*/  MUFU.EX2 R60, R60 ;  /* 0x0000003c003c7308 */ /* 0x000eb00000000800 */
[----:B------:R-:W-:Y:S08]  /*eb80*/  MUFU.EX2 R59, R59 ;  /* 0x0000003b003b7308 */ /* 0x000ff00000000800 */
[----:B------:R-:W2:Y:S01]  /*eb90*/  MUFU.EX2 R76, R76 ;  /* 0x0000004c004c7308 */ /* 0x000ea20000000800 */
[----:B------:R-:W-:Y:S01]  /*eba0*/  F2FP.F16.F32.PACK_AB R38, R15, R38 ;  /* 0x000000260f26723e */ /* 0x000fe200000000ff */
[----:B------:R1:W-:Y:S01]  /*ebb0*/  STSM.16.M88.4 [R87], R28 ;  /* 0x0000001c57007844 */ /* 0x0003e20000000200 */
[----:B------:R-:W-:Y:S01]  /*ebc0*/  F2FP.F16.F32.PACK_AB R39, R43, R40 ;  /* 0x000000282b27723e */ /* 0x000fe200000000ff */
[----:B----4-:R-:W-:Y:S01]  /*ebd0*/  FADD.FTZ R3, R55, R4 ;  /* 0x0000000437037221 */ /* 0x010fe20000010000 */
[----:B------:R-:W-:-:S02]  /*ebe0*/  F2FP.F16.F32.PACK_AB R26, R86, R71 ;  /* 0x00000047561a723e */ /* 0x000fc400000000ff */
[----:B------:R-:W-:Y:S02]  /*ebf0*/  F2FP.F16.F32.PACK_AB R25, R47, R44 ;  /* 0x0000002c2f19723e */ /* 0x000fe400000000ff */
[----:B------:R-:W-:Y:S01]  /*ec00*/  F2FP.F16.F32.PACK_AB R27, R51, R48 ;  /* 0x00000030331b723e */ /* 0x000fe200000000ff */
[----:B------:R-:W-:Y:S01]  /*ec10*/  FADD.FTZ R10, R50, R5 ;  /* 0x00000005320a7221 */ /* 0x000fe20000010000 */
[----:B------:R4:W-:Y:S01]  /*ec20*/  STSM.16.M88.4 [R142], R32 ;  /* 0x000000208e007844 */ /* 0x0009e20000000200 */
[----:B------:R-:W2:Y:S01]  /*ec30*/  @P2 LDC R14, c[0x0][0x44c] ;  /* 0x00011300ff0e2b82 */ /* 0x000ea20000000800 */
[----:B-----5:R-:W-:Y:S02]  /*ec40*/  FADD.FTZ R4, R56, R3 ;  /* 0x0000000338047221 */ /* 0x020fe40000010000 */
[----:B------:R-:W-:Y:S01]  /*ec50*/  STSM.16.M88.4 [R141], R36 ;  /* 0x000000248d007844 */ /* 0x000fe20000000200 */
[----:B0-----:R-:W-:-:S03]  /*ec60*/  FADD.FTZ R5, R53, R10 ;  /* 0x0000000a35057221 */ /* 0x001fc60000010000 */
[----:B------:R0:W-:Y:S01]  /*ec70*/  STSM.16.M88.4 [R140+0x27800], R24 ;  /* 0x027800188c007844 */ /* 0x0001e20000000200 */
[----:B-1----:R-:W-:Y:S01]  /*ec80*/  F2FP.F16.F32.PACK_AB R28, R57, R54 ;  /* 0x00000036391c723e */ /* 0x002fe200000000ff */
[----:B------:R-:W1:Y:S01]  /*ec90*/  @P2 LDC R15, c[0x0][0x450] ;  /* 0x00011400ff0f2b82 */ /* 0x000e620000000800 */
[----:B---3--:R-:W-:Y:S02]  /*eca0*/  F2FP.F16.F32.PACK_AB R30, R61, R58 ;  /* 0x0000003a3d1e723e */ /* 0x008fe400000000ff */
[----:B------:R-:W-:Y:S02]  /*ecb0*/  F2FP.F16.F32.PACK_AB R29, R64, R63 ;  /* 0x0000003f401d723e */ /* 0x000fe400000000ff */
[----:B------:R-:W-:Y:S01]  /*ecc0*/  F2FP.F16.F32.PACK_AB R31, R68, R67 ;  /* 0x00000043441f723e */ /* 0x000fe200000000ff */
[----:B------:R-:W-:Y:S01]  /*ecd0*/  FADD.FTZ R4, R11, R4 ;  /* 0x000000040b047221 */ /* 0x000fe20000010000 */
[----:B----4-:R-:W-:Y:S02]  /*ece0*/  F2FP.F16.F32.PACK_AB R32, R41, R0 ;  /* 0x000000002920723e */ /* 0x010fe400000000ff */
[----:B------:R-:W-:-:S02]  /*ecf0*/  F2FP.F16.F32.PACK_AB R34, R49, R42 ;  /* 0x0000002a3122723e */ /* 0x000fc400000000ff */
[----:B--2---:R-:W-:Y:S02]  /*ed00*/  F2FP.F16.F32.PACK_AB R33, R60, R73 ;  /* 0x000000493c21723e */ /* 0x004fe400000000ff */
[----:B0-----:R-:W-:Y:S02]  /*ed10*/  F2FP.F16.F32.PACK_AB R24, R46, R45 ;  /* 0x0000002d2e18723e */ /* 0x001fe400000000ff */
[----:B------:R-:W-:Y:S02]  /*ed20*/  F2FP.F16.F32.PACK_AB R26, R53, R50 ;  /* 0x00000032351a723e */ /* 0x000fe400000000ff */
[----:B------:R-:W-:Y:S02]  /*ed30*/  F2FP.F16.F32.PACK_AB R25, R55, R52 ;  /* 0x000000343719723e */ /* 0x000fe400000000ff */
[----:B------:R-:W-:Y:S02]  /*ed40*/  F2FP.F16.F32.PACK_AB R27, R11, R56 ;  /* 0x000000380b1b723e */ /* 0x000fe400000000ff */
[----:B------:R-:W-:Y:S01]  /*ed50*/  F2FP.F16.F32.PACK_AB R35, R76, R59 ;  /* 0x0000003b4c23723e */ /* 0x000fe200000000ff */
[----:B------:R-:W-:-:S02]  /*ed60*/  FADD.FTZ R10, R54, R5 ;  /* 0x00000005360a7221 */ /* 0x000fc40000010000 */
[----:B------:R0:W-:Y:S01]  /*ed70*/  STSM.16.M88.4 [R62], R24 ;  /* 0x000000183e007844 */ /* 0x0001e20000000200 */
[----:B------:R-:W-:Y:S01]  /*ed80*/  FADD.FTZ R3, R63, R4 ;  /* 0x000000043f037221 */ /* 0x000fe20000010000 */
[----:B------:R-:W-:Y:S02]  /*ed90*/  FADD.FTZ R5, R57, R10 ;  /* 0x0000000a39057221 */ /* 0x000fe40000010000 */
[----:B------:R0:W-:Y:S04]  /*eda0*/  STSM.16.M88.4 [R142+0x6000], R28 ;  /* 0x0060001c8e007844 */ /* 0x0001e80000000200 */
[----:B------:R0:W-:Y:S01]  /*edb0*/  STSM.16.M88.4 [R141+0x6000], R32 ;  /* 0x006000208d007844 */ /* 0x0001e20000000200 */
[----:B------:R-:W-:Y:S01]  /*edc0*/  FADD.FTZ R4, R64, R3 ;  /* 0x0000000340047221 */ /* 0x000fe20000010000 */
[----:B------:R2:W-:Y:S06]  /*edd0*/  MEMBAR.ALL.CTA ;  /* 0x0000000000007992 */ /* 0x0005ec0000008000 */
[----:B--2---:R-:W2:Y:S01]  /*ede0*/  FENCE.VIEW.ASYNC.S ;  /* 0x00000000000073c6 */ /* 0x004ea20000000000 */
[----:B------:R-:W-:Y:S01]  /*edf0*/  FADD.FTZ R10, R58, R5 ;  /* 0x000000053a0a7221 */ /* 0x000fe20000010000 */
[----:B------:R-:W-:-:S03]  /*ee00*/  FADD.FTZ R3, R67, R4 ;  /* 0x0000000443037221 */ /* 0x000fc60000010000 */
[----:B------:R-:W-:Y:S01]  /*ee10*/  FADD.FTZ R5, R61, R10 ;  /* 0x0000000a3d057221 */ /* 0x000fe20000010000 */
[----:B------:R-:W-:Y:S01]  /*ee20*/  FADD.FTZ R68, R68, R3 ;  /* 0x0000000344447221 */ /* 0x000fe20000010000 */
[----:B------:R-:W-:Y:S01]  /*ee30*/  PLOP3.LUT P3, PT, PT, PT, UP0, 0x40, 0x0 ;  /* 0x000000000000781c */ /* 0x000fe20003f6e808 */
[----:B------:R-:W-:-:S04]  /*ee40*/  @P2 IMAD.HI.U32 R14, R89, R14, RZ ;  /* 0x0000000e590e2227 */ /* 0x000fc800078e00ff */
[----:B------:R-:W-:Y:S01]  /*ee50*/  FADD.FTZ R0, R0, R5 ;  /* 0x0000000500007221 */ /* 0x000fe20000010000 */
[----:B------:R-:W-:-:S03]  /*ee60*/  FADD.FTZ R73, R73, R68 ;  /* 0x0000004449497221 */ /* 0x000fc60000010000 */
[----:B------:R-:W-:Y:S01]  /*ee70*/  FADD.FTZ R41, R41, R0 ;  /* 0x0000000029297221 */ /* 0x000fe20000010000 */
[----:B------:R-:W-:Y:S01]  /*ee80*/  IMAD.MOV.U32 R0, RZ, RZ, R89 ;  /* 0x000000ffff007224 */ /* 0x000fe200078e0059 */
[----:B-1----:R-:W-:Y:S01]  /*ee90*/  @P2 SHF.R.U32.HI R0, RZ, R15, R14 ;  /* 0x0000000fff002219 */ /* 0x002fe2000001160e */
[----:B------:R-:W-:Y:S01]  /*eea0*/  FADD.FTZ R60, R60, R73 ;  /* 0x000000493c3c7221 */ /* 0x000fe20000010000 */
[----:B------:R-:W-:-:S03]  /*eeb0*/  FADD.FTZ R4, R42, R41 ;  /* 0x000000292a047221 */ /* 0x000fc60000010000 */
[----:B------:R-:W-:Y:S01]  /*eec0*/  FADD.FTZ R3, R59, R60 ;  /* 0x0000003c3b037221 */ /* 0x000fe20000010000 */
[----:B------:R-:W-:Y:S02]  /*eed0*/  IMAD.IADD R113, R113, 0x1, R0 ;  /* 0x0000000171717824 */ /* 0x000fe400078e0200 */
[----:B------:R-:W-:Y:S01]  /*eee0*/  FADD.FTZ R4, R49, R4 ;  /* 0x0000000431047221 */ /* 0x000fe20000010000 */
[----:B------:R-:W-:Y:S02]  /*eef0*/  VIADD R0, R88, 0xfffffffe ;  /* 0xfffffffe58007836 */ /* 0x000fe40000000000 */
[----:B------:R-:W-:Y:S01]  /*ef00*/  FADD.FTZ R3, R76, R3 ;  /* 0x000000034c037221 */ /* 0x000fe20000010000 */
[----:B------:R-:W-:Y:S01]  /*ef10*/  VIADD R5, R113, UR6 ;  /* 0x0000000671057c36 */ /* 0x000fe20008000000 */
[----:B--2---:R-:W-:Y:S01]  /*ef20*/  NOP ;  /* 0x0000000000007918 */ /* 0x004fe20000000000 */
[----:B0-----:R-:W-:Y:S05]  /*ef30*/  @P3 BRA `(.L_x_11421) ;  /* 0x0000000000543947 */ /* 0x001fea0003800000 */
[C---:B------:R-:W-:Y:S01]  /*ef40*/  ISETP.GT.AND P3, PT, R113.reuse, RZ, PT ;  /* 0x000000ff7100720c */ /* 0x040fe20003f64270 */
[----:B------:R-:W-:Y:S01]  /*ef50*/  BSSY B0, `(.L_x_11422) ;  /* 0x0000010000007945 */ /* 0x000fe20003800000 */
[----:B------:R-:W-:-:S11]  /*ef60*/  VIADD R10, R113, 0xffffffff ;  /* 0xffffffff710a7836 */ /* 0x000fd60000000000 */
[----:B------:R-:W-:Y:S05]  /*ef70*/  @P3 BRA `(.L_x_11423) ;  /* 0x0000000000203947 */ /* 0x000fea0003800000 */
[----:B------:R-:W-:Y:S01]  /*ef80*/  UISETP.NE.AND UP1, UPT, UR7, 0x1, UPT ;  /* 0x000000010700788c */ /* 0x000fe2000bf25270 */
[----:B------:R-:W-:-:S05]  /*ef90*/  IMAD.MOV R10, RZ, RZ, -R113 ;  /* 0x000000ffff0a7224 */ /* 0x000fca00078e0a71 */
[----:B------:R-:W-:-:S05]  /*efa0*/  PLOP3.LUT P3, PT, PT, PT, UP1, 0x80, 0x0 ;  /* 0x000000000000781c */ /* 0x000fca0003f6f018 */
[----:B------:R-:W-:-:S08]  /*efb0*/  @UP1 ULDC.64 UR4, c[0x0][0x9e8] ;  /* 0x00027a0000041ab9 */ /* 0x000fd00000000a00 */
[----:B------:R-:W-:-:S05]  /*efc0*/  @P3 IMAD.HI.U32 R11, R10, UR4, RZ ;  /* 0x000000040a0b3c27 */ /* 0x000fca000f8e00ff */
[----:B------:R-:W-:-:S04]  /*efd0*/  @P3 SHF.R.U32.HI R10, RZ, UR5, R11 ;  /* 0x00000005ff0a3c19 */ /* 0x000fc8000801160b */
[----:B------:R-:W-:Y:S01]  /*efe0*/  LOP3.LUT R10, RZ, R10, RZ, 0x33, !PT ;  /* 0x0000000aff0a7212 */ /* 0x000fe200078e33ff */
[----:B------:R-:W-:Y:S06]  /*eff0*/  BRA `(.L_x_11424) ;  /* 0x0000000000147947 */ /* 0x000fec0003800000 */
.L_x_11423:
[----:B------:R-:W-:-:S06]  /*f000*/  UISETP.NE.AND UP1, UPT, UR7, 0x1, UPT ;  /* 0x000000010700788c */ /* 0x000fcc000bf25270 */
[----:B------:R-:W-:-:S05]  /*f010*/  PLOP3.LUT P3, PT, PT, PT, UP1, 0x80, 0x0 ;  /* 0x000000000000781c */ /* 0x000fca0003f6f018 */
[----:B------:R-:W-:-:S08]  /*f020*/  @UP1 ULDC.64 UR4, c[0x0][0x9e8] ;  /* 0x00027a0000041ab9 */ /* 0x000fd00000000a00 */
[----:B------:R-:W-:-:S05]  /*f030*/  @P3 IMAD.HI.U32 R11, R10, UR4, RZ ;  /* 0x000000040a0b3c27 */ /* 0x000fca000f8e00ff */
[----:B------:R-:W-:-:S07]  /*f040*/  @P3 SHF.R.U32.HI R10, RZ, UR5, R11 ;  /* 0x00000005ff0a3c19 */ /* 0x000fce000801160b */
.L_x_11424:
[----:B------:R-:W-:Y:S05]  /*f050*/  BSYNC B0 ;  /* 0x0000000000007941 */ /* 0x000fea0003800000 */
.L_x_11422:
[----:B------:R-:W-:-:S04]  /*f060*/  IMAD.U32 R11, RZ, RZ, UR7 ;  /* 0x00000007ff0b7e24 */ /* 0x000fc8000f8e00ff */
[----:B------:R-:W-:-:S05]  /*f070*/  IMAD R10, R10, R11, UR7 ;  /* 0x000000070a0a7e24 */ /* 0x000fca000f8e020b */
[----:B------:R-:W-:-:S07]  /*f080*/  VIMNMX R5, R5, R10, PT ;  /* 0x0000000a05057248 */ /* 0x000fce0003fe0100 */
.L_x_11421:
[----:B------:R-:W2:Y:S01]  /*f090*/  LDL R11, [R1+0x44] ;  /* 0x00004400010b7983 */ /* 0x000ea20000100800 */
        /* <DEDUP_REMOVED lines=10> */
[----:B------:R-:W-:Y:S01]  /*f140*/  ULDC UR6, c[0x0][0x988] ;  /* 0x0002620000067ab9 */ /* 0x000fe20000000800 */
[----:B------:R-:W-:Y:S01]  /*f150*/  ULDC UR50, c[0x0][0x9e0] ;  /* 0x0002780000327ab9 */ /* 0x000fe20000000800 */
[----:B------:R-:W-:Y:S01]  /*f160*/  ULDC UR43, c[0x0][0x9e0] ;  /* 0x00027800002b7ab9 */ /* 0x000fe20000000800 */
        /* <DEDUP_REMOVED lines=24> */
[----:B--2---:R-:W-:-:S04]  /*f2f0*/  VIMNMX R11, R11, R10, !PT ;  /* 0x0000000a0b0b7248 */ /* 0x004fc80007fe0100 */
[----:B------:R-:W-:Y:S01]  /*f300*/  ISETP.GE.AND P3, PT, R0, R11, PT ;  /* 0x0000000b0000720c */ /* 0x000fe20003f66270 */
[----:B------:R0:W-:-:S12]  /*f310*/  STL [R1+0x8], R11 ;  /* 0x0000080b01007387 */ /* 0x0001d80000100800 */
[----:B0-----:R-:W-:Y:S05]  /*f320*/  @!P3 BRA `(.L_x_11425) ;  /* 0x0000003800e4b947 */ /* 0x001fea0003800000 */
[----:B------:R-:W-:-:S07]  /*f330*/  IMAD.MOV.U32 R135, RZ, RZ, RZ ;  /* 0x000000ffff877224 */ /* 0x000fce00078e00ff */
.L_x_11443:
        /* <DEDUP_REMOVED lines=10> */
.L_x_11427:
[----:B------:R-:W-:Y:S01]  /*f3e0*/  IMAD R11, R20, 0x8, R2 ;  /* 0x00000008140b7824 */ /* 0x000fe200078e0202 */
[----:B------:R-:W-:-:S04]  /*f3f0*/  SHF.L.U32 R10, R5, 0x1f, RZ ;  /* 0x0000001f050a7819 */ /* 0x000fc800000006ff */
[----:B------:R0:W1:Y:S01]  /*f400*/  SYNCS.PHASECHK.TRANS64.TRYWAIT P4, [R11+URZ+0x2d830], R10 ;  /* 0x02d8300a0b0075a7 */ /* 0x000062000808017f */
[----:B------:R-:W-:Y:S05]  /*f410*/  @!P0 BRA `(.L_x_11428) ;  /* 0x0000000000048947 */ /* 0x000fea0003800000 */
[----:B------:R-:W-:Y:S01]  /*f420*/  BPT.TRAP 0x1 ;  /* 0x000000040000795c */ /* 0x000fe20000300000 */
.L_x_11428:
[----:B------:R-:W-:Y:S04]  /*f430*/  BSSY B0, `(.L_x_11426) ;  /* 0x0000004000007945 */ /* 0x000fe80003800000 */
[----:B-1----:R-:W-:Y:S05]  /*f440*/  @P4 BRA `(.L_x_11429) ;  /* 0x0000000000084947 */ /* 0x002fea0003800000 */
[----:B------:R-:W1:Y:S02]  /*f450*/  SYNCS.PHASECHK.TRANS64.TRYWAIT P4, [R11+URZ+0x2d830], R10 ;  /* 0x02d8300a0b0075a7 */ /* 0x000e64000808017f */
[----:B-1----:R-:W-:Y:S05]  /*f460*/  @!P4 BRA `(.L_x_11430) ;  /* 0x000001540078c947 */ /* 0x002fea0003800000 */
.L_x_11429:
[----:B------:R-:W-:Y:S05]  /*f470*/  BSYNC B0 ;  /* 0x0000000000007941 */ /* 0x000fea0003800000 */
.L_x_11426:
[----:B01----:R-:W0:Y:S01]  /*f480*/  S2R R10, SR_TID.X ;  /* 0x00000000000a7919 */ /* 0x003e220000002100 */
[----:B------:R-:W-:Y:S05]  /*f490*/  WARPSYNC.ALL ;  /* 0x0000000000007948 */ /* 0x000fea0003800000 */
[----:B------:R-:W-:Y:S01]  /*f4a0*/  IMAD.MOV.U32 R11, RZ, RZ, -0x7fffffe0 ;  /* 0x80000020ff0b7424 */ /* 0x000fe200078e00ff */
[----:B------:R-:W-:Y:S01]  /*f4b0*/  R2UR UR8, R6 ;  /* 0x00000000060872ca */ /* 0x000fe200000e0000 */
[----:B------:R-:W-:Y:S01]  /*f4c0*/  IMAD.MOV.U32 R25, RZ, RZ, -0x7fffffe0 ;  /* 0x80000020ff197424 */ /* 0x000fe200078e00ff */
[----:B------:R-:W-:Y:S01]  /*f4d0*/  R2UR UR9, R7 ;  /* 0x00000000070972ca */ /* 0x000fe200000e0000 */
[----:B------:R-:W-:Y:S01]  /*f4e0*/  IMAD.MOV.U32 R27, RZ, RZ, -0x7fffffe0 ;  /* 0x80000020ff1b7424 */ /* 0x000fe200078e00ff */
[----:B------:R-:W-:Y:S01]  /*f4f0*/  R2UR UR11, R11 ;  /* 0x000000000b0b72ca */ /* 0x000fe200000e0000 */
[----:B------:R-:W-:Y:S01]  /*f500*/  IMAD.MOV.U32 R15, RZ, RZ, -0x7fffffe0 ;  /* 0x80000020ff0f7424 */ /* 0x000fe200078e00ff */
        /* <DEDUP_REMOVED lines=10> */
[----:B0-----:R-:W-:Y:S01]  /*f5b0*/  SHF.R.U32.HI R14, RZ, 0x7, R10 ;  /* 0x00000007ff0e7819 */ /* 0x001fe2000001160a */
[----:B------:R-:W-:Y:S01]  /*f5c0*/  IMAD R10, R20, 0x600, R157 ;  /* 0x00000600140a7824 */ /* 0x000fe200078e029d */
[----:B------:R-:W-:Y:S02]  /*f5d0*/  R2UR UR24, R146 ;  /* 0x00000000921872ca */ /* 0x000fe400000e0000 */
[----:B------:R-:W-:Y:S01]  /*f5e0*/  R2UR UR25, R147 ;  /* 0x00000000931972ca */ /* 0x000fe200000e0000 */
[----:B------:R-:W-:Y:S01]  /*f5f0*/  VIADD R21, R14, 0x8 ;  /* 0x000000080e157836 */ /* 0x000fe20000000000 */
[C---:B------:R-:W-:Y:S01]  /*f600*/  R2UR UR10, R10.reuse ;  /* 0x000000000a0a72ca */ /* 0x040fe200000e0000 */
[C---:B------:R-:W-:Y:S01]  /*f610*/  VIADD R24, R10.reuse, 0x2 ;  /* 0x000000020a187836 */ /* 0x040fe20000000000 */
[----:B------:R-:W-:Y:S01]  /*f620*/  R2UR UR31, R11 ;  /* 0x000000000b1f72ca */ /* 0x000fe200000e0000 */
[C---:B------:R-:W-:Y:S01]  /*f630*/  VIADD R26, R10.reuse, 0x400 ;  /* 0x000004000a1a7836 */ /* 0x040fe20000000000 */
[----:B------:R0:W-:Y:S01]  /*f640*/  BAR.SYNC.DEFER_BLOCKING R21, 0x100 ;  /* 0x000400150000751d */ /* 0x0001e20000010000 */
[----:B------:R-:W-:Y:S01]  /*f650*/  VIADD R14, R10, 0x200 ;  /* 0x000002000a0e7836 */ /* 0x000fe20000000000 */
[----:B------:R-:W-:Y:S01]  /*f660*/  R2UR UR14, R24 ;  /* 0x00000000180e72ca */ /* 0x000fe200000e0000 */
[----:B------:R-:W-:Y:S01]  /*f670*/  VIADD R24, R10, 0x202 ;  /* 0x000002020a187836 */ /* 0x000fe20000000000 */
[----:B------:R-:W-:Y:S01]  /*f680*/  R2UR UR26, R26 ;  /* 0x000000001a1a72ca */ /* 0x000fe200000e0000 */
[----:B------:R-:W-:Y:S01]  /*f690*/  VIADD R10, R10, 0x402 ;  /* 0x000004020a0a7836 */ /* 0x000fe20000000000 */
[----:B------:R-:W-:-:S02]  /*f6a0*/  R2UR UR18, R14 ;  /* 0x000000000e1272ca */ /* 0x000fc400000e0000 */
[----:B------:R-:W-:Y:S02]  /*f6b0*/  R2UR UR22, R24 ;  /* 0x00000000181672ca */ /* 0x000fe400000e0000 */
[----:B------:R-:W-:Y:S02]  /*f6c0*/  R2UR UR30, R10 ;  /* 0x000000000a1e72ca */ /* 0x000fe400000e0000 */
[----:B------:R-:W-:Y:S02]  /*f6d0*/  R2UR UR28, R8 ;  /* 0x00000000081c72ca */ /* 0x000fe400000e0000 */
[----:B------:R-:W-:Y:S01]  /*f6e0*/  R2UR UR29, R9 ;  /* 0x00000000091d72ca */ /* 0x000fe200000e0000 */
        /* <DEDUP_REMOVED lines=21> */
.L_x_11432:
[----:B------:R-:W-:Y:S01]  /*f840*/  SHF.L.U32 R10, R18, 0x1f, RZ ;  /* 0x0000001f120a7819 */ /* 0x000fe200000006ff */
[----:B------:R-:W-:-:S04]  /*f850*/  IMAD R11, R16, 0x8, R2 ;  /* 0x00000008100b7824 */ /* 0x000fc800078e0202 */
[----:B------:R0:W1:Y:S01]  /*f860*/  SYNCS.PHASECHK.TRANS64.TRYWAIT P3, [R11+URZ+0x2d850], R10 ;  /* 0x02d8500a0b0075a7 */ /* 0x000062000806017f */
[----:B------:R-:W-:Y:S05]  /*f870*/  @!P0 BRA `(.L_x_11433) ;  /* 0x0000000000048947 */ /* 0x000fea0003800000 */
[----:B------:R-:W-:Y:S01]  /*f880*/  BPT.TRAP 0x1 ;  /* 0x000000040000795c */ /* 0x000fe20000300000 */
.L_x_11433:
[----:B-1----:R-:W-:Y:S05]  /*f890*/  @P3 BRA `(.L_x_11431) ;  /* 0x0000000000083947 */ /* 0x002fea0003800000 */
[----:B------:R-:W1:Y:S02]  /*f8a0*/  SYNCS.PHASECHK.TRANS64.TRYWAIT P3, [R11+URZ+0x2d850], R10 ;  /* 0x02d8500a0b0075a7 */ /* 0x000e64000806017f */
[----:B-1----:R-:W-:Y:S05]  /*f8b0*/  @!P3 BRA `(.L_x_11434) ;  /* 0x000001500078b947 */ /* 0x002fea0003800000 */
.L_x_11431:
[----:B------:R-:W2:Y:S01]  /*f8c0*/  LDL R18, [R1+0x18] ;  /* 0x0000180001127983 */ /* 0x000ea20000100800 */
[----:B01----:R-:W0:Y:S03]  /*f8d0*/  @P2 LDC R11, c[0x0][0x44c] ;  /* 0x00011300ff0b2b82 */ /* 0x003e260000000800 */
[----:B------:R-:W2:Y:S04]  /*f8e0*/  LDL R14, [R1+0x40] ;  /* 0x00004000010e7983 */ /* 0x000ea80000100800 */
[----:B------:R-:W3:Y:S01]  /*f8f0*/  LDL R21, [R1+0x1c] ;  /* 0x00001c0001157983 */ /* 0x000ee20000100800 */
[----:B------:R-:W1:Y:S01]  /*f900*/  @P2 LDC R10, c[0x0][0x450] ;  /* 0x00011400ff0a2b82 */ /* 0x000e620000000800 */
[----:B------:R-:W-:Y:S05]  /*f910*/  WARPSYNC.ALL ;  /* 0x0000000000007948 */ /* 0x000fea0003800000 */
[----:B------:R-:W-:Y:S01]  /*f920*/  WARPGROUP.ARRIVE ;  /* 0x00000000000079c5 */ /* 0x000fe20000000000 */
[----:B------:R-:W-:Y:S01]  /*f930*/  UMOV UR9, 0x40000040 ;  /* 0x4000004000097882 */ /* 0x000fe20000000000 */
[----:B------:R-:W-:Y:S01]  /*f940*/  IMAD.MOV.U32 R15, RZ, RZ, -0x7fffffe0 ;  /* 0x80000020ff0f7424 */ /* 0x000fe200078e00ff */
[----:B------:R-:W-:Y:S01]  /*f950*/  UMOV UR13, 0x40000040 ;  /* 0x40000040000d7882 */ /* 0x000fe20000000000 */
[----:B------:R-:W-:Y:S01]  /*f960*/  UMOV UR17, 0x40000040 ;  /* 0x4000004000117882 */ /* 0x000fe20000000000 */
[----:B------:R-:W-:Y:S01]  /*f970*/  UMOV UR21, 0x40000040 ;  /* 0x4000004000157882 */ /* 0x000fe20000000000 */
[----:B------:R-:W-:Y:S01]  /*f980*/  UMOV UR25, 0x40000040 ;  /* 0x4000004000197882 */ /* 0x000fe20000000000 */
[C---:B------:R-:W-:Y:S01]  /*f990*/  R2UR UR15, R15.reuse ;  /* 0x000000000f0f72ca */ /* 0x040fe200000e0000 */
[----:B------:R-:W-:Y:S01]  /*f9a0*/  UMOV UR29, 0x40000040 ;  /* 0x40000040001d7882 */ /* 0x000fe20000000000 */
[C---:B------:R-:W-:Y:S01]  /*f9b0*/  R2UR UR19, R15.reuse ;  /* 0x000000000f1372ca */ /* 0x040fe200000e0000 */
[----:B------:R-:W-:Y:S01]  /*f9c0*/  UMOV UR33, 0x40000040 ;  /* 0x4000004000217882 */ /* 0x000fe20000000000 */
[C---:B------:R-:W-:Y:S01]  /*f9d0*/  R2UR UR23, R15.reuse ;  /* 0x000000000f1772ca */ /* 0x040fe200000e0000 */
[----:B------:R-:W4:Y:S01]  /*f9e0*/  S2R R144, SR_TID.X ;  /* 0x0000000000907919 */ /* 0x000f220000002100 */
[C---:B------:R-:W-:Y:S01]  /*f9f0*/  R2UR UR27, R15.reuse ;  /* 0x000000000f1b72ca */ /* 0x040fe200000e0000 */
[----:B------:R-:W-:Y:S01]  /*fa00*/  FMUL.FTZ R84, R84, UR51 ;  /* 0x0000003354547c20 */ /* 0x000fe20008410000 */
        /* <DEDUP_REMOVED lines=21> */
[----:B------:R-:W0:Y:S01]  /*fb60*/  MUFU.TANH R27, R27 ;  /* 0x0000001b001b7308 */ /* 0x000e220000002400 */
[----:B----4-:R-:W-:-:S02]  /*fb70*/  SHF.R.U32.HI R143, RZ, 0x7, R144 ;  /* 0x00000007ff8f7819 */ /* 0x010fc40000011690 */
[----:B------:R-:W-:-:S05]  /*fb80*/  ISETP.GE.U32.AND P3, PT, R144, 0x180, PT ;  /* 0x000001809000780c */ /* 0x000fca0003f66070 */
        /* <DEDUP_REMOVED lines=17> */
[----:B--2---:R-:W-:-:S04]  /*fca0*/  IMAD.IADD R18, R14, 0x1, R18 ;  /* 0x000000010e127824 */ /* 0x004fc800078e0212 */
[----:B0-----:R-:W-:-:S05]  /*fcb0*/  @P2 IMAD.HI.U32 R11, R18, R11, RZ ;  /* 0x0000000b120b2227 */ /* 0x001fca00078e00ff */
[----:B-1----:R-:W-:Y:S01]  /*fcc0*/  @P2 SHF.R.U32.HI R18, RZ, R10, R11 ;  /* 0x0000000aff122219 */ /* 0x002fe2000001160b */
[----:B------:R-:W-:Y:S02]  /*fcd0*/  IMAD.MOV.U32 R11, RZ, RZ, -0x7fffffe0 ;  /* 0x80000020ff0b7424 */ /* 0x000fe400078e00ff */
[----:B------:R-:W-:Y:S02]  /*fce0*/  VIADD R10, R2, 0x400 ;  /* 0x00000400020a7836 */ /* 0x000fe40000000000 */
[----:B------:R-:W0:Y:S01]  /*fcf0*/  SHFL.IDX PT, R145, R18, RZ, 0x1c1f ;  /* 0x001c1fff12917589 */ /* 0x000e2200000e0000 */
[----:B------:R-:W-:Y:S01]  /*fd00*/  R2UR UR11, R11 ;  /* 0x000000000b0b72ca */ /* 0x000fe200000e0000 */
[----:B---3--:R-:W-:Y:S01]  /*fd10*/  IMAD R11, R21, 0x2000, R2 ;  /* 0x00002000150b7824 */ /* 0x008fe200078e0202 */
[----:B------:R-:W-:Y:S01]  /*fd20*/  SHF.R.U32.HI R10, RZ, 0x4, R10 ;  /* 0x00000004ff0a7819 */ /* 0x000fe2000001160a */
[----:B------:R-:W-:Y:S01]  /*fd30*/  FMUL.FTZ R21, R28, UR51 ;  /* 0x000000331c157c20 */ /* 0x000fe20008410000 */
[----:B------:R-:W-:Y:S01]  /*fd40*/  FMUL.FTZ R28, R33, UR51 ;  /* 0x00000033211c7c20 */ /* 0x000fe20008410000 */
[----:B------:R-:W-:Y:S01]  /*fd50*/  FMUL.FTZ R33, R38, UR51 ;  /* 0x0000003326217c20 */ /* 0x000fe20008410000 */
[----:B------:R-:W-:Y:S01]  /*fd60*/  R2UR UR8, R11 ;  /* 0x000000000b0872ca */ /* 0x000fe200000e0000 */
[----:B------:R-:W-:Y:S01]  /*fd70*/  IMAD.MOV.U32 R11, RZ, RZ, -0x7fffffe0 ;  /* 0x80000020ff0b7424 */ /* 0x000fe200078e00ff */
        /* <DEDUP_REMOVED lines=11> */
[----:B------:R-:W-:Y:S01]  /*fe30*/  UIADD3 UR8, UR8, 0x21800, URZ ;  /* 0x0002180008087890 */ /* 0x000fe2000fffe03f */
[----:B------:R-:W-:Y:S01]  /*fe40*/  FMUL.FTZ R68, R71, UR51 ;  /* 0x0000003347447c20 */ /* 0x000fe20008410000 */
[C---:B------:R-:W-:Y:S01]  /*fe50*/  VIADD R14, R10.reuse, 0x40 ;  /* 0x000000400a0e7836 */ /* 0x040fe20000000000 */
[----:B------:R-:W-:Y:S01]  /*fe60*/  R2UR UR10, R10 ;  /* 0x000000000a0a72ca */ /* 0x000fe200000e0000 */
[----:B------:R-:W-:Y:S01]  /*fe70*/  USHF.R.U32.HI UR8, URZ, 0x4, UR8 ;  /* 0x000000043f087899 */ /* 0x000fe20008011608 */
[----:B------:R-:W-:Y:S01]  /*fe80*/  FMUL.FTZ R71, R74, UR51 ;  /* 0x000000334a477c20 */ /* 0x000fe20008410000 */
[----:B------:R-:W-:Y:S01]  /*fe90*/  FMUL.FTZ R74, R77, UR51 ;  /* 0x000000334d4a7c20 */ /* 0x000fe20008410000 */
[----:B------:R-:W-:Y:S01]  /*fea0*/  R2UR UR14, R14 ;  /* 0x000000000e0e72ca */ /* 0x000fe200000e0000 */
[----:B------:R-:W-:Y:S01]  /*feb0*/  ULOP3.LUT UR8, UR8, 0x3fff, URZ, 0xc0, !UPT ;  /* 0x00003fff08087892 */ /* 0x000fe2000f8ec03f */
[----:B------:R-:W-:-:S02]  /*fec0*/  VIADD R14, R10, 0x80 ;  /* 0x000000800a0e7836 */ /* 0x000fc40000000000 */
[----:B------:R-:W-:Y:S01]  /*fed0*/  FMUL.FTZ R77, R80, UR51 ;  /* 0x00000033504d7c20 */ /* 0x000fe20008410000 */
[----:B------:R-:W-:Y:S01]  /*fee0*/  FMUL.FTZ R80, R82, UR51 ;  /* 0x0000003352507c20 */ /* 0x000fe20008410000 */
[----:B------:R-:W-:Y:S01]  /*fef0*/  ULOP3.LUT UR8, UR8, 0x10000, URZ, 0xfc, !UPT ;  /* 0x0001000008087892 */ /* 0x000fe2000f8efc3f */
[----:B------:R-:W-:Y:S01]  /*ff00*/  IMAD.SHL.U32 R82, R0, 0x80, RZ ;  /* 0x0000008000527824 */ /* 0x000fe200078e00ff */
[----:B------:R-:W-:Y:S01]  /*ff10*/  R2UR UR18, R14 ;  /* 0x000000000e1272ca */ /* 0x000fe200000e0000 */
[----:B------:R-:W-:Y:S01]  /*ff20*/  VIADD R14, R10, 0xc0 ;  /* 0x000000c00a0e7836 */ /* 0x000fe20000000000 */
[----:B------:R-:W-:Y:S01]  /*ff30*/  UIADD3 UR12, UR8, 0x2, URZ ;  /* 0x00000002080c7890 */ /* 0x000fe2000fffe03f */
[----:B------:R-:W1:Y:S01]  /*ff40*/  MUFU.TANH R21, R21 ;  /* 0x0000001500157308 */ /* 0x000e620000002400 */
[----:B------:R-:W-:Y:S02]  /*ff50*/  UIADD3 UR16, UR8, 0x4, URZ ;  /* 0x0000000408107890 */ /* 0x000fe4000fffe03f */
[----:B------:R-:W-:Y:S01]  /*ff60*/  R2UR UR22, R14 ;  /* 0x000000000e1672ca */ /* 0x000fe200000e0000 */
[----:B------:R-:W-:Y:S01]  /*ff70*/  HGMMA.64x96x16.F32 R88, gdesc[UR8].tnspB, R88, gsb0 ;  /* 0x41600000085879f0 */ /* 0x000fe20008000858 */
[----:B------:R-:W-:Y:S01]  /*ff80*/  UIADD3 UR20, UR8, 0x6, URZ ;  /* 0x0000000608147890 */ /* 0x000fe2000fffe03f */
[----:B------:R-:W-:Y:S01]  /*ff90*/  VIADD R14, R10, 0x100 ;  /* 0x000001000a0e7836 */ /* 0x000fe20000000000 */
[----:B------:R-:W-:Y:S01]  /*ffa0*/  UIADD3 UR24, UR8, 0x600, URZ ;  /* 0x0000060008187890 */ /* 0x000fe2000fffe03f */
[----:B------:R-:W-:Y:S01]  /*ffb0*/  R2UR UR11, R11 ;  /* 0x000000000b0b72ca */ /* 0x000fe200000e0000 */
[----:B------:R-:W-:Y:S01]  /*ffc0*/  UIADD3 UR28, UR8, 0x602, URZ ;  /* 0x00000602081c7890 */ /* 0x000fe2000fffe03f */
[----:B------:R-:W-:Y:S01]  /*ffd0*/  FMUL.FTZ R11, R25, UR51 ;  /* 0x00000033190b7c20 */ /* 0x000fe20008410000 */
[----:B------:R-:W-:Y:S01]  /*ffe0*/  R2UR UR26, R14 ;  /* 0x000000000e1a72ca */ /* 0x000fe200000e0000 */
[----:B------:R-:W-:Y:S01]  /*fff0*/  VIADD R14, R10, 0x140 ;  /* 0x000001400a0e7836 */ /* 0x000fe20000000000 */
[----:B------:R-:W-:Y:S01]  /*10000*/  UIADD3 UR32, UR8, 0x604, URZ ;  /* 0x0000060408207890 */ /* 0x000fe2000fffe03f */
[----:B------:R-:W-:Y:S01]  /*10010*/  FMUL.FTZ R25, R30, UR51 ;  /* 0x000000331e197c20 */ /* 0x000fe20008410000 */
[----:B------:R-:W-:Y:S01]  /*10020*/  UIADD3 UR8, UR8, 0x606, URZ ;  /* 0x0000060608087890 */ /* 0x000fe2000fffe03f */
[----:B------:R-:W-:Y:S01]  /*10030*/  FMUL.FTZ R30, R35, UR51 ;  /* 0x00000033231e7c20 */ /* 0x000fe20008410000 */
[----:B------:R-:W-:Y:S01]  /*10040*/  R2UR UR30, R14 ;  /* 0x000000000e1e72ca */ /* 0x000fe200000e0000 */
[C---:B------:R-:W-:Y:S01]  /*10050*/  VIADD R14, R10.reuse, 0x180 ;  /* 0x000001800a0e7836 */ /* 0x040fe20000000000 */
[----:B------:R-:W-:Y:S01]  /*10060*/  UMOV UR9, 0x40000040 ;  /* 0x4000004000097882 */ /* 0x000fe20000000000 */
[----:B------:R-:W-:-:S02]  /*10070*/  VIADD R10, R10, 0x1c0 ;  /* 0x000001c00a0a7836 */ /* 0x000fc40000000000 */
[----:B------:R-:W-:Y:S01]  /*10080*/  FMUL.FTZ R35, R40, UR51 ;  /* 0x0000003328237c20 */ /* 0x000fe20008410000 */
[----:B------:R-:W-:Y:S01]  /*10090*/  FMUL.FTZ R40, R45, UR51 ;  /* 0x000000332d287c20 */ /* 0x000fe20008410000 */
[----:B------:R-:W-:Y:S01]  /*100a0*/  R2UR UR34, R14 ;  /* 0x000000000e2272ca */ /* 0x000fe200000e0000 */
[----:B------:R-:W-:Y:S01]  /*100b0*/  FMUL.FTZ R45, R50, UR51 ;  /* 0x00000033322d7c20 */ /* 0x000fe20008410000 */
[----:B------:R-:W-:Y:S01]  /*100c0*/  R2UR UR10, R10 ;  /* 0x000000000a0a72ca */ /* 0x000fe200000e0000 */
[----:B------:R-:W-:Y:S02]  /*100d0*/  VIADD R50, R143, 0x9 ;  /* 0x000000098f327836 */ /* 0x000fe40000000000 */
[----:B------:R-:W-:Y:S01]  /*100e0*/  FMUL.FTZ R10, R24, UR51 ;  /* 0x00000033180a7c20 */ /* 0x000fe20008410000 */
[----:B------:R-:W-:Y:S01]  /*100f0*/  FMUL.FTZ R24, R29, UR51 ;  /* 0x000000331d187c20 */ /* 0x000fe20008410000 */
[----:B------:R-:W-:Y:S01]  /*10100*/  FMUL.FTZ R29, R34, UR51 ;  /* 0x00000033221d7c20 */ /* 0x000fe20008410000 */
[----:B------:R-:W-:Y:S01]  /*10110*/  FMUL.FTZ R34, R39, UR51 ;  /* 0x0000003327227c20 */ /* 0x000fe20008410000 */
[----:B------:R-:W-:Y:S01]  /*10120*/  SEL R50, R50, 0x9, !P3 ;  /* 0x0000000932327807 */ /* 0x000fe20005800000 */
        /* <DEDUP_REMOVED lines=19> */
[----:B------:R-:W-:Y:S01]  /*10260*/  PLOP3.LUT P3, PT, PT, PT, UP0, 0x40, 0x0 ;  /* 0x000000000000781c */ /* 0x000fe20003f6e808 */
[----:B------:R-:W2:Y:S08]  /*10270*/  MUFU.TANH R10, R10 ;  /* 0x0000000a000a7308 */ /* 0x000eb00000002400 */
[----:B------:R-:W3:Y:S08]  /*10280*/  MUFU.TANH R11, R11 ;  /* 0x0000000b000b7308 */ /* 0x000ef00000002400 */
        /* <DEDUP_REMOVED lines=8> */
[----:B------:R-:W-:Y:S07]  /*10310*/  HGMMA.64x96x16.F32 R88, gdesc[UR12].tnspB, R88, gsb0 ;  /* 0x416000000c5879f0 */ /* 0x000fee0008000858 */
        /* <DEDUP_REMOVED lines=44> */
[----:B------:R-:W-:Y:S03]  /*105e0*/  HGMMA.64x96x16.F32 R88, gdesc[UR24].tnspB, R88, gsb0 ;  /* 0x41600000185879f0 */ /* 0x000fe60008000858 */
[----:B------:R-:W-:Y:S02]  /*105f0*/  WARPGROUP.DEPBAR.LE gsb0, 0x0 ;  /* 0x00008000000079c5 */ /* 0x000fe40000010000 */
        /* <DEDUP_REMOVED lines=9> */
[----:B------:R5:W-:Y:S06]  /*10690*/  BAR.ARV R50, 0x100 ;  /* 0x000400320000751d */ /* 0x000bec0000002000 */
[----:B-----5:R-:W-:-:S04]  /*106a0*/  @!P1 IMAD R50, R20, 0x8, R2 ;  /* 0x0000000814329824 */ /* 0x020fc800078e0202 */
[----:B------:R-:W-:-:S05]  /*106b0*/  @!P1 VIADD R50, R50, 0x2d840 ;  /* 0x0002d84032329836 */ /* 0x000fca0000000000 */
[----:B------:R-:W-:-:S04]  /*106c0*/  @!P1 PRMT R50, RZ, 0x654, R50 ;  /* 0x00000654ff329816 */ /* 0x000fc80000000032 */
[----:B------:R5:W-:Y:S02]  /*106d0*/  @!P1 SYNCS.ARRIVE.TRANS64.RED.A1T0 RZ, [R50+URZ], RZ ;  /* 0x000000ff32ff99a7 */ /* 0x000be4000810043f */
[----:B-----5:R-:W-:-:S05]  /*106e0*/  IADD3 R50, -R82, 0x1, RZ ;  /* 0x0000000152327810 */ /* 0x020fca0007ffe1ff */
[----:B------:R-:W-:-:S05]  /*106f0*/  IMAD R50, R139, -0x2, R50 ;  /* 0xfffffffe8b327824 */ /* 0x000fca00078e0232 */
[----:B------:R-:W-:-:S05]  /*10700*/  IADD3 R50, -R22, R50, R138 ;  /* 0x0000003216327210 */ /* 0x000fca0007ffe18a */
[C---:B------:R-:W-:Y:S02]  /*10710*/  VIADD R144, R50.reuse, UR50 ;  /* 0x0000003232907c36 */ /* 0x040fe40008000000 */
[----:B------:R-:W-:Y:S02]  /*10720*/  VIADD R143, R50, UR52 ;  /* 0x00000034328f7c36 */ /* 0x000fe40008000000 */
[C---:B0-----:R-:W-:Y:S02]  /*10730*/  IMAD.IADD R87, R145.reuse, 0x1, R144 ;  /* 0x0000000191577824 */ /* 0x041fe400078e0290 */
[----:B------:R-:W-:Y:S01]  /*10740*/  IMAD.IADD R86, R145, 0x1, R143 ;  /* 0x0000000191567824 */ /* 0x000fe200078e028f */
[----:B-1234-:R-:W-:Y:S06]  /*10750*/  @P3 BRA `(.L_x_11435) ;  /* 0x0000000000583947 */ /* 0x01efec0003800000 */
        /* <DEDUP_REMOVED lines=12> */
.L_x_11437:
[----:B------:R-:W-:-:S05]  /*10820*/  IMAD.U32 R155, RZ, RZ, UR42 ;  /* 0x0000002aff9b7e24 */ /* 0x000fca000f8e00ff */
[----:B------:R-:W-:-:S13]  /*10830*/  ISETP.NE.AND P3, PT, R155, 0x1, PT ;  /* 0x000000019b00780c */ /* 0x000fda0003f65270 */
[----:B------:R-:W0:Y:S02]  /*10840*/  @P3 LDC.64 R50, c[0x0][0x9e8] ;  /* 0x00027a00ff323b82 */ /* 0x000e240000000a00 */
[----:B0-----:R-:W-:-:S05]  /*10850*/  @P3 IMAD.HI.U32 R50, R145, R50, RZ ;  /* 0x0000003291323227 */ /* 0x001fca00078e00ff */
[----:B------:R-:W-:-:S07]  /*10860*/  @P3 SHF.R.U32.HI R145, RZ, R51, R50 ;  /* 0x00000033ff913219 */ /* 0x000fce0000011632 */
.L_x_11438:
[----:B------:R-:W-:Y:S05]  /*10870*/  BSYNC B0 ;  /* 0x0000000000007941 */ /* 0x000fea0003800000 */
.L_x_11436:
[----:B------:R-:W-:-:S04]  /*10880*/  IMAD R145, R145, R155, -R82 ;  /* 0x0000009b91917224 */ /* 0x000fc800078e0a52 */
[----:B------:R-:W-:-:S05]  /*10890*/  IMAD R145, R139, -0x2, R145 ;  /* 0xfffffffe8b917824 */ /* 0x000fca00078e0291 */
[----:B------:R-:W-:Y:S02]  /*108a0*/  VIMNMX R86, R86, R145, !PT ;  /* 0x0000009156567248 */ /* 0x000fe40007fe0100 */
[----:B------:R-:W-:-:S07]  /*108b0*/  VIADDMNMX R87, R145, R155, R87, PT ;  /* 0x0000009b91577246 */ /* 0x000fce0003800157 */
.L_x_11435:
        /* <DEDUP_REMOVED lines=8> */
[----:B------:R-:W-:Y:S02]  /*10940*/  FSEL R51, R11, -INF , !P5 ;  /* 0xff8000000b337808 */ /* 0x000fe40006800000 */
[----:B------:R-:W-:Y:S02]  /*10950*/  ISETP.LT.OR P4, PT, R87, 0x9, P4 ;  /* 0x000000095700780c */ /* 0x000fe40002781670 */
[----:B------:R-:W-:Y:S02]  /*10960*/  ISETP.GT.AND P5, PT, R86, 0x9, P3 ;  /* 0x000000095600780c */ /* 0x000fe40001fa4270 */
[----:B------:R-:W-:-:S02]  /*10970*/  FSEL R21, R21, -INF , !P4 ;  /* 0xff80000015157808 */ /* 0x000fc40006000000 */
[----:B------:R-:W-:Y:S01]  /*10980*/  ISETP.GT.AND P4, PT, R86, 0x10, P3 ;  /* 0x000000105600780c */ /* 0x000fe20001f84270 */
[--C-:B0-----:R-:W-:Y:S01]  /*10990*/  IMAD.IADD R144, R144, 0x1, R18.reuse ;  /* 0x0000000190907824 */ /* 0x101fe200078e0212 */
[----:B------:R-:W-:Y:S01]  /*109a0*/  ISETP.LT.OR P5, PT, R87, 0xa, P5 ;  /* 0x0000000a5700780c */ /* 0x000fe20002fa1670 */
[----:B------:R-:W-:Y:S01]  /*109b0*/  IMAD.IADD R143, R143, 0x1, R18 ;  /* 0x000000018f8f7824 */ /* 0x000fe200078e0212 */
[----:B------:R-:W-:Y:S02]  /*109c0*/  ISETP.LT.OR P4, PT, R87, 0x11, P4 ;  /* 0x000000115700780c */ /* 0x000fe40002781670 */
[----:B------:R-:W-:Y:S02]  /*109d0*/  FSEL R24, R24, -INF , !P5 ;  /* 0xff80000018187808 */ /* 0x000fe40006800000 */
[----:B------:R-:W-:Y:S02]  /*109e0*/  FSEL R27, R27, -INF , !P4 ;  /* 0xff8000001b1b7808 */ /* 0x000fe40006000000 */
[----:B------:R-:W-:-:S02]  /*109f0*/  ISETP.GT.AND P4, PT, R86, 0x18, P3 ;  /* 0x000000185600780c */ /* 0x000fc40001f84270 */
[C---:B------:R-:W-:Y:S02]  /*10a00*/  ISETP.GT.AND P5, PT, R86.reuse, 0x11, P3 ;  /* 0x000000115600780c */ /* 0x040fe40001fa4270 */
[C---:B------:R-:W-:Y:S02]  /*10a10*/  ISETP.LT.OR P4, PT, R87.reuse, 0x19, P4 ;  /* 0x000000195700780c */ /* 0x040fe40002781670 */
[----:B------:R-:W-:Y:S02]  /*10a20*/  ISETP.LT.OR P5, PT, R87, 0x12, P5 ;  /* 0x000000125700780c */ /* 0x000fe40002fa1670 */
[----:B------:R-:W-:Y:S02]  /*10a30*/  FSEL R31, R31, -INF , !P4 ;  /* 0xff8000001f1f7808 */ /* 0x000fe40006000000 */
[----:B------:R-:W-:Y:S02]  /*10a40*/  ISETP.GT.AND P4, PT, R86, 0x20, P3 ;  /* 0x000000205600780c */ /* 0x000fe40001f84270 */
[----:B------:R-:W-:-:S02]  /*10a50*/  FSEL R28, R28, -INF , !P5 ;  /* 0xff8000001c1c7808 */ /* 0x000fc40006800000 */
[----:B------:R-:W-:Y:S02]  /*10a60*/  ISETP.LT.OR P4, PT, R87, 0x21, P4 ;  /* 0x000000215700780c */ /* 0x000fe40002781670 */
[C---:B------:R-:W-:Y:S02]  /*10a70*/  ISETP.GT.AND P5, PT, R86.reuse, 0x19, P3 ;  /* 0x000000195600780c */ /* 0x040fe40001fa4270 */
[----:B------:R-:W-:Y:S02]  /*10a80*/  FSEL R35, R35, -INF , !P4 ;  /* 0xff80000023237808 */ /* 0x000fe40006000000 */
[----:B------:R-:W-:Y:S02]  /*10a90*/  ISETP.GT.AND P4, PT, R86, 0x28, P3 ;  /* 0x000000285600780c */ /* 0x000fe40001f84270 */
[C---:B------:R-:W-:Y:S02]  /*10aa0*/  ISETP.LT.OR P5, PT, R87.reuse, 0x1a, P5 ;  /* 0x0000001a5700780c */ /* 0x040fe40002fa1670 */
[----:B------:R-:W-:-:S02]  /*10ab0*/  ISETP.LT.OR P4, PT, R87, 0x29, P4 ;  /* 0x000000295700780c */ /* 0x000fc40002781670 */
[----:B------:R-:W-:Y:S02]  /*10ac0*/  FSEL R32, R32, -INF , !P5 ;  /* 0xff80000020207808 */ /* 0x000fe40006800000 */
        /* <DEDUP_REMOVED lines=60> */
[----:B------:R-:W-:Y:S02]  /*10e90*/  ISETP.GT.AND P5, PT, R86, 0x71, P3 ;  /* 0x000000715600780c */ /* 0x000fe40001fa4270 */
[----:B------:R-:W-:Y:S02]  /*10ea0*/  FSEL R84, R84, -INF , !P4 ;  /* 0xff80000054547808 */ /* 0x000fe40006000000 */
[----:B------:R-:W-:Y:S02]  /*10eb0*/  PLOP3.LUT P4, PT, PT, PT, UP0, 0x40, 0x0 ;  /* 0x000000000000781c */ /* 0x000fe40003f8e808 */
[----:B------:R-:W-:-:S04]  /*10ec0*/  ISETP.LT.OR P5, PT, R87, 0x72, P5 ;  /* 0x000000725700780c */ /* 0x000fc80002fa1670 */
[----:B------:R-:W-:Y:S02]  /*10ed0*/  FSEL R78, R78, -INF , !P5 ;  /* 0xff8000004e4e7808 */ /* 0x000fe40006800000 */
[----:B------:R-:W-:-:S04]  /*10ee0*/  ISETP.GT.AND P5, PT, R86, 0x79, P3 ;  /* 0x000000795600780c */ /* 0x000fc80001fa4270 */
[----:B------:R-:W-:-:S04]  /*10ef0*/  ISETP.LT.OR P5, PT, R87, 0x7a, P5 ;  /* 0x0000007a5700780c */ /* 0x000fc80002fa1670 */
[----:B------:R-:W-:Y:S01]  /*10f00*/  FSEL R85, R85, -INF , !P5 ;  /* 0xff80000055557808 */ /* 0x000fe20006800000 */
[----:B------:R-:W-:Y:S08]  /*10f10*/  @P4 BRA `(.L_x_11439) ;  /* 0x0000000000584947 */ /* 0x000ff00003800000 */
        /* <DEDUP_REMOVED lines=12> */
.L_x_11441:
[----:B------:R-:W-:-:S05]  /*10fe0*/  IMAD.U32 R86, RZ, RZ, UR42 ;  /* 0x0000002aff567e24 */ /* 0x000fca000f8e00ff */
[----:B------:R-:W-:-:S13]  /*10ff0*/  ISETP.NE.AND P4, PT, R86, 0x1, PT ;  /* 0x000000015600780c */ /* 0x000fda0003f85270 */
[----:B------:R-:W0:Y:S02]  /*11000*/  @P4 LDC.64 R10, c[0x0][0x9e8] ;  /* 0x00027a00ff0a4b82 */ /* 0x000e240000000a00 */
[----:B0-----:R-:W-:-:S05]  /*11010*/  @P4 IMAD.HI.U32 R10, R18, R10, RZ ;  /* 0x0000000a120a4227 */ /* 0x001fca00078e00ff */
[----:B------:R-:W-:-:S07]  /*11020*/  @P4 SHF.R.U32.HI R18, RZ, R11, R10 ;  /* 0x0000000bff124219 */ /* 0x000fce000001160a */
.L_x_11442:
[----:B------:R-:W-:Y:S05]  /*11030*/  BSYNC B0 ;  /* 0x0000000000007941 */ /* 0x000fea0003800000 */
.L_x_11440:
[----:B------:R-:W-:-:S04]  /*11040*/  IMAD R18, R18, R86, -R82 ;  /* 0x0000005612127224 */ /* 0x000fc800078e0a52 */
[----:B------:R-:W-:-:S05]  /*11050*/  IMAD R18, R139, -0x2, R18 ;  /* 0xfffffffe8b127824 */ /* 0x000fca00078e0212 */
[----:B------:R-:W-:Y:S02]  /*11060*/  VIMNMX R143, R143, R18, !PT ;  /* 0x000000128f8f7248 */ /* 0x000fe40007fe0100 */
[----:B------:R-:W-:-:S07]  /*11070*/  VIADDMNMX R144, R18, R86, R144, PT ;  /* 0x0000005612907246 */ /* 0x000fce0003800190 */
.L_x_11439:
[----:B------:R-:W-:Y:S01]  /*11080*/  @!P1 IMAD R10, R16, 0x8, R2 ;  /* 0x00000008100a9824 */ /* 0x000fe200078e0202 */
[----:B------:R-:W2:Y:S01]  /*11090*/  LDL R86, [R1+0x20] ;  /* 0x0000200001567983 */ /* 0x000ea20000100800 */
[----:B------:R-:W-:Y:S02]  /*110a0*/  UMOV UR39, UR7 ;  /* 0x0000000700277c82 */ /* 0x000fe40008000000 */
[----:B------:R-:W-:-:S05]  /*110b0*/  @!P1 VIADD R10, R10, 0x2d860 ;  /* 0x0002d8600a0a9836 */ /* 0x000fca0000000000 */
        /* <DEDUP_REMOVED lines=38> */
[----:B------:R-:W-:-:S04]  /*11320*/  FSETP.NEU.FTZ.AND P4, PT, R10, -INF , PT ;  /* 0xff8000000a00780b */ /* 0x000fc80003f9d000 */
[----:B------:R-:W-:-:S05]  /*11330*/  FSEL R11, R10, RZ, P4 ;  /* 0x000000ff0a0b7208 */ /* 0x000fca0002000000 */
[----:B------:R-:W-:Y:S01]  /*11340*/  FADD.FTZ R12, -R11, R12 ;  /* 0x0000000c0b0c7221 */ /* 0x000fe20000010100 */
[----:B------:R-:W-:-:S03]  /*11350*/  FMUL.FTZ R11, R10, UR39 ;  /* 0x000000270a0b7c20 */ /* 0x000fc60008410000 */
[----:B------:R-:W-:Y:S02]  /*11360*/  FMUL.FTZ R12, R12, UR39 ;  /* 0x000000270c0c7c20 */ /* 0x000fe40008410000 */
[----:B------:R-:W-:Y:S02]  /*11370*/  FSEL R11, R11, RZ, P4 ;  /* 0x000000ff0b0b7208 */ /* 0x000fe40002000000 */
[----:B------:R-:W-:Y:S02]  /*11380*/  ISETP.GT.AND P4, PT, R143, 0x1, P3 ;  /* 0x000000018f00780c */ /* 0x000fe40001f84270 */
[----:B------:R-:W-:Y:S01]  /*11390*/  MUFU.EX2 R12, R12 ;  /* 0x0000000c000c7308 */ /* 0x000fe20000000800 */
[--C-:B------:R-:W-:Y:S01]  /*113a0*/  FFMA.FTZ R50, R50, UR39, -R11.reuse ;  /* 0x0000002732327c23 */ /* 0x100fe2000801080b */
[----:B------:R-:W-:Y:S01]  /*113b0*/  ISETP.LT.OR P5, PT, R144, 0x2, P4 ;  /* 0x000000029000780c */ /* 0x000fe200027a1670 */
[--C-:B------:R-:W-:Y:S01]  /*113c0*/  FFMA.FTZ R51, R51, UR39, -R11.reuse ;  /* 0x0000002733337c23 */ /* 0x100fe2000801080b */
[--C-:B------:R-:W-:Y:S01]  /*113d0*/  FFMA.FTZ R21, R21, UR39, -R11.reuse ;  /* 0x0000002715157c23 */ /* 0x100fe2000801080b */
[--C-:B------:R-:W-:Y:S01]  /*113e0*/  FFMA.FTZ R24, R24, UR39, -R11.reuse ;  /* 0x0000002718187c23 */ /* 0x100fe2000801080b */
[----:B------:R-:W-:Y:S01]  /*113f0*/  FSEL R15, R15, -INF , !P5 ;  /* 0xff8000000f0f7808 */ /* 0x000fe20006800000 */
[--C-:B------:R-:W-:Y:S01]  /*11400*/  FFMA.FTZ R27, R27, UR39, -R11.reuse ;  /* 0x000000271b1b7c23 */ /* 0x100fe2000801080b */
[----:B------:R-:W-:Y:S01]  /*11410*/  ISETP.GT.AND P5, PT, R143, 0x9, P3 ;  /* 0x000000098f00780c */ /* 0x000fe20001fa4270 */
[--C-:B------:R-:W-:Y:S01]  /*11420*/  FFMA.FTZ R28, R28, UR39, -R11.reuse ;  /* 0x000000271c1c7c23 */ /* 0x100fe2000801080b */
[--C-:B------:R-:W-:Y:S01]  /*11430*/  FFMA.FTZ R31, R31, UR39, -R11.reuse ;  /* 0x000000271f1f7c23 */ /* 0x100fe2000801080b */
        /* <DEDUP_REMOVED lines=32> */
[----:B------:R-:W-:Y:S01]  /*11640*/  FSEL R85, R34, -INF , !P5 ;  /* 0xff80000022557808 */ /* 0x000fe20006800000 */
[----:B------:R-:W0:Y:S01]  /*11650*/  MUFU.EX2 R32, R50 ;  /* 0x0000003200207308 */ /* 0x000e220000000800 */
[----:B------:R-:W-:-:S02]  /*11660*/  ISETP.GT.AND P5, PT, R143, 0x21, P3 ;  /* 0x000000218f00780c */ /* 0x000fc40001fa4270 */
[C---:B------:R-:W-:Y:S02]  /*11670*/  ISETP.GT.AND P4, PT, R143.reuse, 0x8, P3 ;  /* 0x000000088f00780c */ /* 0x040fe40001f84270 */
[C---:B------:R-:W-:Y:S02]  /*11680*/  ISETP.LT.OR P5, PT, R144.reuse, 0x22, P5 ;  /* 0x000000229000780c */ /* 0x040fe40002fa1670 */
[----:B------:R-:W-:Y:S01]  /*11690*/  ISETP.LT.OR P4, PT, R144, 0x9, P4 ;  /* 0x000000099000780c */ /* 0x000fe20002781670 */
[----:B------:R-:W1:Y:S01]  /*116a0*/  MUFU.EX2 R51, R51 ;  /* 0x0000003300337308 */ /* 0x000e620000000800 */
[----:B------:R-:W-:Y:S02]  /*116b0*/  FSEL R38, R38, -INF , !P5 ;  /* 0xff80000026267808 */ /* 0x000fe40006800000 */
[----:B------:R-:W-:Y:S02]  /*116c0*/  ISETP.GT.AND P5, PT, R143, 0x29, P3 ;  /* 0x000000298f00780c */ /* 0x000fe40001fa4270 */
[----:B------:R-:W-:-:S02]  /*116d0*/  FSEL R25, R25, -INF , !P4 ;  /* 0xff80000019197808 */ /* 0x000fc40006000000 */
[----:B------:R-:W-:Y:S01]  /*116e0*/  ISETP.LT.OR P5, PT, R144, 0x2a, P5 ;  /* 0x0000002a9000780c */ /* 0x000fe20002fa1670 */
[----:B------:R-:W-:Y:S01]  /*116f0*/  MUFU.EX2 R24, R24 ;  /* 0x0000001800187308 */ /* 0x000fe20000000800 */
[C---:B------:R-:W-:Y:S01]  /*11700*/  ISETP.GT.AND P4, PT, R143.reuse, 0x10, P3 ;  /* 0x000000108f00780c */ /* 0x040fe20001f84270 */
[----:B0-----:R-:W-:Y:S01]  /*11710*/  FFMA.FTZ R4, R12, R4, R32 ;  /* 0x000000040c047223 */ /* 0x001fe20000010020 */
[----:B------:R-:W-:Y:S02]  /*11720*/  FSEL R42, R42, -INF , !P5 ;  /* 0xff8000002a2a7808 */ /* 0x000fe40006800000 */
[----:B------:R-:W-:Y:S02]  /*11730*/  ISETP.GT.AND P5, PT, R143, 0x31, P3 ;  /* 0x000000318f00780c */ /* 0x000fe40001fa4270 */
[C---:B------:R-:W-:Y:S01]  /*11740*/  ISETP.LT.OR P4, PT, R144.reuse, 0x11, P4 ;  /* 0x000000119000780c */ /* 0x040fe20002781670 */
[----:B------:R-:W-:Y:S01]  /*11750*/  MUFU.EX2 R27, R27 ;  /* 0x0000001b001b7308 */ /* 0x000fe20000000800 */
[----:B------:R-:W-:Y:S01]  /*11760*/  ISETP.LT.OR P5, PT, R144, 0x32, P5 ;  /* 0x000000329000780c */ /* 0x000fe20002fa1670 */
[----:B-1----:R-:W-:Y:S01]  /*11770*/  FADD.FTZ R4, R51, R4 ;  /* 0x0000000433047221 */ /* 0x002fe20000010000 */
[----:B------:R-:W-:-:S02]  /*11780*/  FSEL R29, R29, -INF , !P4 ;  /* 0xff8000001d1d7808 */ /* 0x000fc40006000000 */
[----:B------:R-:W-:Y:S02]  /*11790*/  FSEL R46, R46, -INF , !P5 ;  /* 0xff8000002e2e7808 */ /* 0x000fe40006800000 */
[C---:B------:R-:W-:Y:S01]  /*117a0*/  ISETP.GT.AND P5, PT, R143.reuse, 0x39, P3 ;  /* 0x000000398f00780c */ /* 0x040fe20001fa4270 */
[----:B------:R-:W-:Y:S01]  /*117b0*/  MUFU.EX2 R28, R28 ;  /* 0x0000001c001c7308 */ /* 0x000fe20000000800 */
[C---:B------:R-:W-:Y:S02]  /*117c0*/  ISETP.GT.AND P4, PT, R143.reuse, 0x18, P3 ;  /* 0x000000188f00780c */ /* 0x040fe40001f84270 */
[C---:B------:R-:W-:Y:S02]  /*117d0*/  ISETP.LT.OR P5, PT, R144.reuse, 0x3a, P5 ;  /* 0x0000003a9000780c */ /* 0x040fe40002fa1670 */
[----:B------:R-:W-:Y:S02]  /*117e0*/  ISETP.LT.OR P4, PT, R144, 0x19, P4 ;  /* 0x000000199000780c */ /* 0x000fe40002781670 */
[----:B------:R-:W-:Y:S01]  /*117f0*/  FSEL R52, R52, -INF , !P5 ;  /* 0xff80000034347808 */ /* 0x000fe20006800000 */
[----:B------:R-:W-:Y:S01]  /*11800*/  MUFU.EX2 R31, R31 ;  /* 0x0000001f001f7308 */ /* 0x000fe20000000800 */
[----:B------:R-:W-:-:S02]  /*11810*/  ISETP.GT.AND P5, PT, R143, 0x41, P3 ;  /* 0x000000418f00780c */ /* 0x000fc40001fa4270 */
[----:B------:R-:W-:Y:S02]  /*11820*/  FSEL R82, R33, -INF , !P4 ;  /* 0xff80000021527808 */ /* 0x000fe40006000000 */
[----:B------:R-:W-:Y:S02]  /*11830*/  ISETP.LT.OR P5, PT, R144, 0x42, P5 ;  /* 0x000000429000780c */ /* 0x000fe40002fa1670 */
[C---:B------:R-:W-:Y:S01]  /*11840*/  ISETP.GT.AND P4, PT, R143.reuse, 0x20, P3 ;  /* 0x000000208f00780c */ /* 0x040fe20001f84270 */
[----:B------:R-:W-:Y:S01]  /*11850*/  MUFU.EX2 R16, R16 ;  /* 0x0000001000107308 */ /* 0x000fe20000000800 */
[----:B------:R-:W-:Y:S02]  /*11860*/  FSEL R56, R56, -INF , !P5 ;  /* 0xff80000038387808 */ /* 0x000fe40006800000 */
[----:B------:R-:W-:Y:S02]  /*11870*/  ISETP.GT.AND P5, PT, R143, 0x49, P3 ;  /* 0x000000498f00780c */ /* 0x000fe40001fa4270 */
[----:B------:R-:W-:-:S02]  /*11880*/  ISETP.LT.OR P4, PT, R144, 0x21, P4 ;  /* 0x000000219000780c */ /* 0x000fc40002781670 */
[----:B------:R-:W-:Y:S01]  /*11890*/  ISETP.LT.OR P5, PT, R144, 0x4a, P5 ;  /* 0x0000004a9000780c */ /* 0x000fe20002fa1670 */
[----:B------:R-:W-:Y:S01]  /*118a0*/  MUFU.EX2 R18, R18 ;  /* 0x0000001200127308 */ /* 0x000fe20000000800 */
[----:B------:R-:W-:Y:S02]  /*118b0*/  FSEL R37, R37, -INF , !P4 ;  /* 0xff80000025257808 */ /* 0x000fe40006000000 */
[----:B------:R-:W-:Y:S02]  /*118c0*/  FSEL R60, R60, -INF , !P5 ;  /* 0xff8000003c3c7808 */ /* 0x000fe40006800000 */
[C---:B------:R-:W-:Y:S02]  /*118d0*/  ISETP.GT.AND P5, PT, R143.reuse, 0x51, P3 ;  /* 0x000000518f00780c */ /* 0x040fe40001fa4270 */
[----:B------:R-:W-:Y:S01]  /*118e0*/  ISETP.GT.AND P4, PT, R143, 0x28, P3 ;  /* 0x000000288f00780c */ /* 0x000fe20001f84270 */
[----:B------:R-:W-:Y:S01]  /*118f0*/  MUFU.EX2 R36, R36 ;  /* 0x0000002400247308 */ /* 0x000fe20000000800 */
[----:B------:R-:W-:-:S02]  /*11900*/  ISETP.LT.OR P5, PT, R144, 0x52, P5 ;  /* 0x000000529000780c */ /* 0x000fc40002fa1670 */
[----:B------:R-:W-:Y:S02]  /*11910*/  ISETP.LT.OR P4, PT, R144, 0x29, P4 ;  /* 0x000000299000780c */ /* 0x000fe40002781670 */
[----:B------:R-:W-:Y:S02]  /*11920*/  FSEL R64, R64, -INF , !P5 ;  /* 0xff80000040407808 */ /* 0x000fe40006800000 */
[----:B------:R-:W-:Y:S01]  /*11930*/  ISETP.GT.AND P5, PT, R143, 0x59, P3 ;  /* 0x000000598f00780c */ /* 0x000fe20001fa4270 */
[----:B------:R-:W-:Y:S01]  /*11940*/  MUFU.EX2 R39, R39 ;  /* 0x0000002700277308 */ /* 0x000fe20000000800 */
[----:B------:R-:W-:Y:S02]  /*11950*/  FSEL R41, R41, -INF , !P4 ;  /* 0xff80000029297808 */ /* 0x000fe40006000000 */
[----:B------:R-:W-:Y:S02]  /*11960*/  ISETP.LT.OR P5, PT, R144, 0x5a, P5 ;  /* 0x0000005a9000780c */ /* 0x000fe40002fa1670 */
[----:B------:R-:W-:-:S02]  /*11970*/  ISETP.GT.AND P4, PT, R143, 0x30, P3 ;  /* 0x000000308f00780c */ /* 0x000fc40001f84270 */
[----:B------:R-:W-:Y:S01]  /*11980*/  FSEL R68, R68, -INF , !P5 ;  /* 0xff80000044447808 */ /* 0x000fe20006800000 */
[----:B------:R-:W-:Y:S01]  /*11990*/  MUFU.EX2 R40, R40 ;  /* 0x0000002800287308 */ /* 0x000fe20000000800 */
[----:B------:R-:W-:Y:S02]  /*119a0*/  ISETP.GT.AND P5, PT, R143, 0x61, P3 ;  /* 0x000000618f00780c */ /* 0x000fe40001fa4270 */
[C---:B------:R-:W-:Y:S02]  /*119b0*/  ISETP.LT.OR P4, PT, R144.reuse, 0x31, P4 ;  /* 0x000000319000780c */ /* 0x040fe40002781670 */
[----:B------:R-:W-:Y:S02]  /*119c0*/  ISETP.LT.OR P5, PT, R144, 0x62, P5 ;  /* 0x000000629000780c */ /* 0x000fe40002fa1670 */
[----:B------:R-:W-:Y:S01]  /*119d0*/  FSEL R45, R45, -INF , !P4 ;  /* 0xff8000002d2d7808 */ /* 0x000fe20006000000 */
[----:B------:R-:W-:Y:S01]  /*119e0*/  MUFU.EX2 R43, R43 ;  /* 0x0000002b002b7308 */ /* 0x000fe20000000800 */
[----:B------:R-:W-:-:S02]  /*119f0*/  FSEL R72, R72, -INF , !P5 ;  /* 0xff80000048487808 */ /* 0x000fc40006800000 */
[C---:B------:R-:W-:Y:S02]  /*11a00*/  ISETP.GT.AND P5, PT, R143.reuse, 0x69, P3 ;  /* 0x000000698f00780c */ /* 0x040fe40001fa4270 */
[C---:B------:R-:W-:Y:S02]  /*11a10*/  ISETP.GT.AND P4, PT, R143.reuse, 0x38, P3 ;  /* 0x000000388f00780c */ /* 0x040fe40001f84270 */
[C---:B------:R-:W-:Y:S01]  /*11a20*/  ISETP.LT.OR P5, PT, R144.reuse, 0x6a, P5 ;  /* 0x0000006a9000780c */ /* 0x040fe20002fa1670 */
[----:B------:R-:W-:Y:S01]  /*11a30*/  MUFU.EX2 R44, R44 ;  /* 0x0000002c002c7308 */ /* 0x000fe20000000800 */
[----:B------:R-:W-:Y:S02]  /*11a40*/  ISETP.LT.OR P4, PT, R144, 0x39, P4 ;  /* 0x000000399000780c */ /* 0x000fe40002781670 */
[----:B------:R-:W-:Y:S02]  /*11a50*/  FSEL R76, R76, -INF , !P5 ;  /* 0xff8000004c4c7808 */ /* 0x000fe40006800000 */
[----:B------:R-:W-:-:S02]  /*11a60*/  ISETP.GT.AND P5, PT, R143, RZ, P3 ;  /* 0x000000ff8f00720c */ /* 0x000fc40001fa4270 */
[----:B------:R-:W-:Y:S01]  /*11a70*/  FSEL R49, R49, -INF , !P4 ;  /* 0xff80000031317808 */ /* 0x000fe20006000000 */
[----:B------:R-:W-:Y:S01]  /*11a80*/  MUFU.EX2 R47, R47 ;  /* 0x0000002f002f7308 */ /* 0x000fe20000000800 */
[----:B------:R-:W-:Y:S02]  /*11a90*/  ISETP.LT.OR P5, PT, R144, 0x1, P5 ;  /* 0x000000019000780c */ /* 0x000fe40002fa1670 */
[----:B------:R-:W-:Y:S02]  /*11aa0*/  ISETP.GT.AND P4, PT, R143, 0x40, P3 ;  /* 0x000000408f00780c */ /* 0x000fe40001f84270 */
[----:B------:R-:W-:Y:S02]  /*11ab0*/  FSEL R33, R14, -INF , !P5 ;  /* 0xff8000000e217808 */ /* 0x000fe40006800000 */
        /* <DEDUP_REMOVED lines=53> */
[----:B------:R-:W-:Y:S02]  /*11e10*/  ISETP.GT.AND P5, PT, R143, 0x78, P3 ;  /* 0x000000788f00780c */ /* 0x000fe40001fa4270 */
[----:B------:R-:W-:-:S02]  /*11e20*/  FMNMX.FTZ R14, R64, R14, !PT ;  /* 0x0000000e400e7209 */ /* 0x000fc40007810000 */
[----:B------:R-:W-:Y:S01]  /*11e30*/  ISETP.LT.OR P4, PT, R144, 0x72, P4 ;  /* 0x000000729000780c */ /* 0x000fe20002781670 */
        /* <DEDUP_REMOVED lines=9> */
[----:B------:R-:W-:Y:S01]  /*11ed0*/  ISETP.LT.OR P3, PT, R144, 0x7a, P3 ;  /* 0x0000007a9000780c */ /* 0x000fe20001f61670 */
[----:B------:R-:W-:Y:S01]  /*11ee0*/  MUFU.EX2 R77, R77 ;  /* 0x0000004d004d7308 */ /* 0x000fe20000000800 */
[----:B------:R-:W-:Y:S02]  /*11ef0*/  FMNMX.FTZ R14, R75, R14, !PT ;  /* 0x0000000e4b0e7209 */ /* 0x000fe40007810000 */
[----:B------:R-:W-:Y:S02]  /*11f00*/  FSEL R81, R81, -INF , !P5 ;  /* 0xff80000051517808 */ /* 0x000fe40006800000 */
[----:B------:R-:W-:-:S02]  /*11f10*/  FMNMX.FTZ R14, R76, R14, !PT ;  /* 0x0000000e4c0e7209 */ /* 0x000fc40007810000 */
[----:B------:R-:W-:Y:S01]  /*11f20*/  FSEL R83, R83, -INF , !P3 ;  /* 0xff80000053537808 */ /* 0x000fe20005800000 */
[----:B------:R-:W-:Y:S01]  /*11f30*/  MUFU.EX2 R78, R78 ;  /* 0x0000004e004e7308 */ /* 0x000fe20000000800 */
[----:B------:R-:W-:Y:S02]  /*11f40*/  FMNMX.FTZ R14, R80, R14, !PT ;  /* 0x0000000e500e7209 */ /* 0x000fe40007810000 */
[----:B------:R-:W-:Y:S02]  /*11f50*/  F2FP.F16.F32.PACK_AB R32, R51, R32 ;  /* 0x000000203320723e */ /* 0x000fe400000000ff */
[----:B------:R-:W-:-:S03]  /*11f60*/  FMNMX.FTZ R14, R79, R14, !PT ;  /* 0x0000000e4f0e7209 */ /* 0x000fc60007810000 */
[----:B------:R-:W-:Y:S01]  /*11f70*/  MUFU.EX2 R84, R84 ;  /* 0x0000005400547308 */ /* 0x000fe20000000800 */
[----:B------:R-:W-:-:S04]  /*11f80*/  FMNMX.FTZ R14, R81, R14, !PT ;  /* 0x0000000e510e7209 */ /* 0x000fc80007810000 */
[----:B------:R-:W-:-:S03]  /*11f90*/  FMNMX.FTZ R14, R83, R14, !PT ;  /* 0x0000000e530e7209 */ /* 0x000fc60007810000 */
[----:B------:R-:W-:Y:S02]  /*11fa0*/  MUFU.EX2 R11, R11 ;  /* 0x0000000b000b7308 */ /* 0x000fe40000000800 */
[----:B------:R-:W0:Y:S02]  /*11fb0*/  SHFL.BFLY PT, R34, R14, 0x2, 0x1f ;  /* 0x0c401f000e227f89 */ /* 0x000e2400000e0000 */
[----:B0-----:R-:W-:-:S04]  /*11fc0*/  FMNMX.FTZ R14, R14, R34, !PT ;  /* 0x000000220e0e7209 */ /* 0x001fc80007810000 */
[----:B------:R0:W1:Y:S02]  /*11fd0*/  MUFU.EX2 R34, R21 ;  /* 0x0000001500227308 */ /* 0x0000640000000800 */
[----:B0-----:R-:W0:Y:S01]  /*11fe0*/  SHFL.BFLY PT, R21, R14, 0x1, 0x1f ;  /* 0x0c201f000e157f89 */ /* 0x001e2200000e0000 */
[----:B-1----:R-:W-:Y:S01]  /*11ff0*/  FADD.FTZ R4, R34, R4 ;  /* 0x0000000422047221 */ /* 0x002fe20000010000 */
[----:B------:R-:W-:Y:S02]  /*12000*/  F2FP.F16.F32.PACK_AB R34, R24, R34 ;  /* 0x000000221822723e */ /* 0x000fe400000000ff */
[----:B0-----:R-:W-:Y:S01]  /*12010*/  FMNMX.FTZ R14, R14, R21, !PT ;  /* 0x000000150e0e7209 */ /* 0x001fe20007810000 */
[----:B------:R-:W-:-:S03]  /*12020*/  FADD.FTZ R21, R24, R4 ;  /* 0x0000000418157221 */ /* 0x000fc60000010000 */
[C---:B------:R-:W-:Y:S01]  /*12030*/  FSETP.NEU.FTZ.AND P3, PT, R14.reuse, -INF , PT ;  /* 0xff8000000e00780b */ /* 0x040fe20003f7d000 */
[----:B------:R-:W-:Y:S01]  /*12040*/  FMUL.FTZ R4, R14, UR39 ;  /* 0x000000270e047c20 */ /* 0x000fe20008410000 */
[----:B------:R-:W-:-:S04]  /*12050*/  FADD.FTZ R21, R27, R21 ;  /* 0x000000151b157221 */ /* 0x000fc80000010000 */
[----:B------:R-:W-:Y:S01]  /*12060*/  FSEL R4, R4, RZ, P3 ;  /* 0x000000ff04047208 */ /* 0x000fe20001800000 */
[C---:B------:R-:W-:Y:S01]  /*12070*/  FADD.FTZ R21, R28.reuse, R21 ;  /* 0x000000151c157221 */ /* 0x040fe20000010000 */
[----:B------:R-:W-:-:S03]  /*12080*/  F2FP.F16.F32.PACK_AB R28, R28, R27 ;  /* 0x0000001b1c1c723e */ /* 0x000fc600000000ff */
        /* <DEDUP_REMOVED lines=26> */
[----:B------:R-:W-:Y:S01]  /*12230*/  FFMA.FTZ R81, R81, UR39, -R4 ;  /* 0x0000002751517c23 */ /* 0x000fe20008010804 */
[----:B------:R-:W-:-:S03]  /*12240*/  F2FP.F16.F32.PACK_AB R38, R40, R39 ;  /* 0x000000272826723e */ /* 0x000fc600000000ff */
[----:B------:R-:W1:Y:S01]  /*12250*/  MUFU.EX2 R26, R26 ;  /* 0x0000001a001a7308 */ /* 0x000e620000000800 */
[----:B0-----:R-:W-:-:S07]  /*12260*/  F2FP.F16.F32.PACK_AB R33, R15, R24 ;  /* 0x000000180f21723e */ /* 0x001fce00000000ff */
[----:B------:R-:W-:Y:S08]  /*12270*/  MUFU.EX2 R29, R29 ;  /* 0x0000001d001d7308 */ /* 0x000ff00000000800 */
[----:B------:R-:W-:Y:S01]  /*12280*/  MUFU.EX2 R37, R37 ;  /* 0x0000002500257308 */ /* 0x000fe20000000800 */
[----:B-1----:R-:W-:-:S05]  /*12290*/  F2FP.F16.F32.PACK_AB R35, R26, R25 ;  /* 0x000000191a23723e */ /* 0x002fca00000000ff */
[----:B------:R0:W-:Y:S02]  /*122a0*/  STSM.16.M88.4 [R140+0x21800], R32 ;  /* 0x021800208c007844 */ /* 0x0001e40000000200 */
[----:B------:R-:W-:Y:S08]  /*122b0*/  MUFU.EX2 R50, R50 ;  /* 0x0000003200327308 */ /* 0x000ff00000000800 */
[----:B------:R-:W-:Y:S01]  /*122c0*/  MUFU.EX2 R51, R51 ;  /* 0x0000003300337308 */ /* 0x000fe20000000800 */
[--C-:B0-----:R-:W-:Y:S01]  /*122d0*/  FFMA.FTZ R32, R30, UR39, -R4.reuse ;  /* 0x000000271e207c23 */ /* 0x101fe20008010804 */
[----:B------:R-:W-:Y:S01]  /*122e0*/  FSEL R30, R14, RZ, P3 ;  /* 0x000000ff0e1e7208 */ /* 0x000fe20001800000 */
[--C-:B------:R-:W-:Y:S01]  /*122f0*/  FFMA.FTZ R33, R82, UR39, -R4.reuse ;  /* 0x0000002752217c23 */ /* 0x100fe20008010804 */
[----:B------:R-:W-:-:S04]  /*12300*/  FFMA.FTZ R34, R85, UR39, -R4 ;  /* 0x0000002755227c23 */ /* 0x000fc80008010804 */
[----:B------:R-:W-:Y:S01]  /*12310*/  MUFU.EX2 R42, R42 ;  /* 0x0000002a002a7308 */ /* 0x000fe20000000800 */
[----:B------:R-:W-:Y:S01]  /*12320*/  FFMA.FTZ R35, R46, UR39, -R4 ;  /* 0x000000272e237c23 */ /* 0x000fe20008010804 */
[----:B------:R-:W-:-:S04]  /*12330*/  FADD.FTZ R30, -R30, R13 ;  /* 0x0000000d1e1e7221 */ /* 0x000fc80000010100 */
[----:B------:R-:W-:Y:S01]  /*12340*/  FMUL.FTZ R13, R30, UR39 ;  /* 0x000000271e0d7c20 */ /* 0x000fe20008410000 */
[----:B------:R-:W-:Y:S01]  /*12350*/  F2FP.F16.F32.PACK_AB R30, R16, R31 ;  /* 0x0000001f101e723e */ /* 0x000fe200000000ff */
[----:B------:R-:W-:Y:S08]  /*12360*/  MUFU.EX2 R32, R32 ;  /* 0x0000002000207308 */ /* 0x000ff00000000800 */
[----:B------:R-:W0:Y:S08]  /*12370*/  MUFU.EX2 R13, R13 ;  /* 0x0000000d000d7308 */ /* 0x000e300000000800 */
[----:B------:R-:W-:Y:S08]  /*12380*/  MUFU.EX2 R33, R33 ;  /* 0x0000002100217308 */ /* 0x000ff00000000800 */
[----:B------:R-:W1:Y:S01]  /*12390*/  MUFU.EX2 R34, R34 ;  /* 0x0000002200227308 */ /* 0x000e620000000800 */
[----:B0-----:R-:W-:Y:S01]  /*123a0*/  FFMA.FTZ R24, R13, R3, R24 ;  /* 0x000000030d187223 */ /* 0x001fe20000010018 */
[--C-:B------:R-:W-:Y:S01]  /*123b0*/  FFMA.FTZ R3, R52, UR39, -R4.reuse ;  /* 0x0000002734037c23 */ /* 0x100fe20008010804 */
[----:B------:R-:W-:-:S02]  /*123c0*/  FFMA.FTZ R52, R60, UR39, -R4 ;  /* 0x000000273c347c23 */ /* 0x000fc40008010804 */
[----:B------:R-:W-:Y:S01]  /*123d0*/  FADD.FTZ R24, R15, R24 ;  /* 0x000000180f187221 */ /* 0x000fe20000010000 */
[----:B------:R-:W-:Y:S02]  /*123e0*/  FFMA.FTZ R15, R56, UR39, -R4 ;  /* 0x00000027380f7c23 */ /* 0x000fe40008010804 */
[----:B------:R-:W0:Y:S01]  /*123f0*/  MUFU.EX2 R45, R45 ;  /* 0x0000002d002d7308 */ /* 0x000e220000000800 */
[----:B------:R-:W-:-:S07]  /*12400*/  FADD.FTZ R24, R25, R24 ;  /* 0x0000001819187221 */ /* 0x000fce0000010000 */
[----:B------:R-:W-:Y:S01]  /*12410*/  MUFU.EX2 R41, R41 ;  /* 0x0000002900297308 */ /* 0x000fe20000000800 */
[----:B------:R-:W-:Y:S01]  /*12420*/  FADD.FTZ R24, R26, R24 ;  /* 0x000000181a187221 */ /* 0x000fe20000010000 */
[----:B------:R-:W-:Y:S01]  /*12430*/  FADD.FTZ R26, R31, R21 ;  /* 0x000000151f1a7221 */ /* 0x000fe20000010000 */
[----:B-1----:R-:W-:Y:S01]  /*12440*/  F2FP.F16.F32.PACK_AB R31, R34, R33 ;  /* 0x00000021221f723e */ /* 0x002fe200000000ff */
[----:B------:R-:W-:Y:S01]  /*12450*/  FFMA.FTZ R4, R83, UR39, -R4 ;  /* 0x0000002753047c23 */ /* 0x000fe20008010804 */
[----:B------:R-:W-:Y:S01]  /*12460*/  FADD.FTZ R24, R29, R24 ;  /* 0x000000181d187221 */ /* 0x000fe20000010000 */
[----:B------:R-:W-:Y:S01]  /*12470*/  FADD.FTZ R26, R16, R26 ;  /* 0x0000001a101a7221 */ /* 0x000fe20000010000 */
[C---:B------:R-:W-:Y:S01]  /*12480*/  F2FP.F16.F32.PACK_AB R29, R32.reuse, R29 ;  /* 0x0000001d201d723e */ /* 0x040fe200000000ff */
[----:B------:R-:W1:Y:S01]  /*12490*/  MUFU.EX2 R35, R35 ;  /* 0x0000002300237308 */ /* 0x000e620000000800 */
[----:B------:R-:W-:Y:S01]  /*124a0*/  FADD.FTZ R24, R32, R24 ;  /* 0x0000001820187221 */ /* 0x000fe20000010000 */
[----:B------:R-:W-:-:S02]  /*124b0*/  FADD.FTZ R26, R18, R26 ;  /* 0x0000001a121a7221 */ /* 0x000fc40000010000 */
[----:B--2---:R2:W-:Y:S01]  /*124c0*/  STSM.16.M88.4 [R86], R28 ;  /* 0x0000001c56007844 */ /* 0x0045e20000000200 */
[----:B------:R-:W-:Y:S01]  /*124d0*/  FADD.FTZ R24, R33, R24 ;  /* 0x0000001821187221 */ /* 0x000fe20000010000 */
[C---:B------:R-:W-:Y:S01]  /*124e0*/  FADD.FTZ R26, R36.reuse, R26 ;  /* 0x0000001a241a7221 */ /* 0x040fe20000010000 */
[----:B------:R-:W-:Y:S01]  /*124f0*/  F2FP.F16.F32.PACK_AB R36, R36, R18 ;  /* 0x000000122424723e */ /* 0x000fe200000000ff */
[----:B------:R-:W3:Y:S01]  /*12500*/  MUFU.EX2 R3, R3 ;  /* 0x0000000300037308 */ /* 0x000ee20000000800 */
[----:B------:R-:W-:Y:S01]  /*12510*/  FADD.FTZ R24, R34, R24 ;  /* 0x0000001822187221 */ /* 0x000fe20000010000 */
[----:B------:R-:W-:Y:S01]  /*12520*/  FADD.FTZ R26, R39, R26 ;  /* 0x0000001a271a7221 */ /* 0x000fe20000010000 */
[----:B------:R-:W4:Y:S05]  /*12530*/  LDL R33, [R1+0x24] ;  /* 0x0000240001217983 */ /* 0x000f2a0000100800 */
[----:B------:R-:W-:Y:S01]  /*12540*/  MUFU.EX2 R49, R49 ;  /* 0x0000003100317308 */ /* 0x000fe20000000800 */
[----:B------:R-:W-:Y:S01]  /*12550*/  FADD.FTZ R24, R37, R24 ;  /* 0x0000001825187221 */ /* 0x000fe20000010000 */
[----:B------:R-:W-:-:S06]  /*12560*/  FADD.FTZ R26, R40, R26 ;  /* 0x0000001a281a7221 */ /* 0x000fcc0000010000 */
        /* <DEDUP_REMOVED lines=8> */
[----:B------:R-:W-:Y:S01]  /*125f0*/  FADD.FTZ R18, R47, R18 ;  /* 0x000000122f127221 */ /* 0x000fe20000010000 */
[C---:B------:R-:W-:Y:S02]  /*12600*/  F2FP.F16.F32.PACK_AB R46, R48.reuse, R47 ;  /* 0x0000002f302e723e */ /* 0x040fe400000000ff */
[----:B0-----:R-:W-:Y:S01]  /*12610*/  FADD.FTZ R24, R45, R24 ;  /* 0x000000182d187221 */ /* 0x001fe20000010000 */
[----:B------:R-:W-:Y:S01]  /*12620*/  FADD.FTZ R26, R48, R18 ;  /* 0x00000012301a7221 */ /* 0x000fe20000010000 */
[----:B------:R-:W-:Y:S01]  /*12630*/  F2FP.F16.F32.PACK_AB R37, R50, R37 ;  /* 0x000000253225723e */ /* 0x000fe200000000ff */
[----:B------:R-:W0:Y:S01]  /*12640*/  MUFU.EX2 R25, R55 ;  /* 0x0000003700197308 */ /* 0x000e220000000800 */
[----:B-1----:R-:W-:Y:S01]  /*12650*/  FADD.FTZ R24, R35, R24 ;  /* 0x0000001823187221 */ /* 0x002fe20000010000 */
[----:B------:R-:W-:Y:S01]  /*12660*/  FADD.FTZ R26, R53, R26 ;  /* 0x0000001a351a7221 */ /* 0x000fe20000010000 */
[----:B------:R-:W-:-:S02]  /*12670*/  F2FP.F16.F32.PACK_AB R39, R42, R51 ;  /* 0x000000332a27723e */ /* 0x000fc400000000ff */
[----:B------:R-:W-:Y:S01]  /*12680*/  FADD.FTZ R24, R41, R24 ;  /* 0x0000001829187221 */ /* 0x000fe20000010000 */
[----:B------:R-:W-:Y:S02]  /*12690*/  FADD.FTZ R26, R54, R26 ;  /* 0x0000001a361a7221 */ /* 0x000fe40000010000 */
[----:B------:R-:W1:Y:S01]  /*126a0*/  MUFU.EX2 R15, R15 ;  /* 0x0000000f000f7308 */ /* 0x000e620000000800 */
[----:B---3--:R-:W-:Y:S01]  /*126b0*/  FADD.FTZ R24, R3, R24 ;  /* 0x0000001803187221 */ /* 0x008fe20000010000 */
[----:B------:R-:W-:-:S06]  /*126c0*/  FADD.FTZ R26, R57, R26 ;  /* 0x0000001a391a7221 */ /* 0x000fcc0000010000 */
[----:B------:R-:W3:Y:S01]  /*126d0*/  MUFU.EX2 R52, R52 ;  /* 0x0000003400347308 */ /* 0x000ee20000000800 */
[----:B0-----:R-:W-:Y:S01]  /*126e0*/  FADD.FTZ R24, R25, R24 ;  /* 0x0000001819187221 */ /* 0x001fe20000010000 */
[----:B------:R-:W-:-:S06]  /*126f0*/  FADD.FTZ R26, R58, R26 ;  /* 0x0000001a3a1a7221 */ /* 0x000fcc0000010000 */
[----:B------:R-:W0:Y:S01]  /*12700*/  MUFU.EX2 R21, R63 ;  /* 0x0000003f00157308 */ /* 0x000e220000000800 */
[----:B-1----:R-:W-:Y:S01]  /*12710*/  FADD.FTZ R24, R15, R24 ;  /* 0x000000180f187221 */ /* 0x002fe20000010000 */
[----:B------:R-:W-:-:S06]  /*12720*/  FADD.FTZ R26, R61, R26 ;  /* 0x0000001a3d1a7221 */ /* 0x000fcc0000010000 */
[----:B------:R-:W1:Y:S01]  /*12730*/  MUFU.EX2 R16, R64 ;  /* 0x0000004000107308 */ /* 0x000e620000000800 */
[----:B------:R-:W-:Y:S01]  /*12740*/  FADD.FTZ R24, R49, R24 ;  /* 0x0000001831187221 */ /* 0x000fe20000010000 */
[----:B------:R-:W-:-:S03]  /*12750*/  FADD.FTZ R26, R62, R26 ;  /* 0x0000001a3e1a7221 */ /* 0x000fc60000010000 */
[----:B---3--:R-:W-:Y:S01]  /*12760*/  FADD.FTZ R27, R52, R24 ;  /* 0x00000018341b7221 */ /* 0x008fe20000010000 */
[----:B--2---:R-:W-:Y:S02]  /*12770*/  FADD.FTZ R29, R65, R26 ;  /* 0x0000001a411d7221 */ /* 0x004fe40000010000 */
[----:B------:R-:W2:Y:S01]  /*12780*/  MUFU.EX2 R18, R72 ;  /* 0x0000004800127308 */ /* 0x000ea20000000800 */
[----:B0-----:R-:W-:Y:S01]  /*12790*/  FADD.FTZ R27, R21, R27 ;  /* 0x0000001b151b7221 */ /* 0x001fe20000010000 */
[----:B------:R-:W-:Y:S01]  /*127a0*/  FADD.FTZ R30, R66, R29 ;  /* 0x0000001d421e7221 */ /* 0x000fe20000010000 */
[----:B------:R-:W-:-:S03]  /*127b0*/  F2FP.F16.F32.PACK_AB R47, R3, R41 ;  /* 0x00000029032f723e */ /* 0x000fc600000000ff */
[----:B------:R-:W-:Y:S02]  /*127c0*/  FADD.FTZ R29, R69, R30 ;  /* 0x0000001e451d7221 */ /* 0x000fe40000010000 */
[----:B------:R-:W0:Y:S01]  /*127d0*/  MUFU.EX2 R75, R75 ;  /* 0x0000004b004b7308 */ /* 0x000e220000000800 */
[----:B-1----:R-:W-:Y:S01]  /*127e0*/  FADD.FTZ R28, R16, R27 ;  /* 0x0000001b101c7221 */ /* 0x002fe20000010000 */
[----:B------:R-:W-:-:S03]  /*127f0*/  FADD.FTZ R30, R70, R29 ;  /* 0x0000001d461e7221 */ /* 0x000fc60000010000 */
[----:B------:R-:W-:Y:S01]  /*12800*/  FADD.FTZ R3, R67, R28 ;  /* 0x0000001c43037221 */ /* 0x000fe20000010000 */
[----:B------:R-:W-:Y:S01]  /*12810*/  F2FP.F16.F32.PACK_AB R25, R15, R25 ;  /* 0x000000190f19723e */ /* 0x000fe200000000ff */
[----:B------:R-:W-:Y:S02]  /*12820*/  FADD.FTZ R15, R73, R30 ;  /* 0x0000001e490f7221 */ /* 0x000fe40000010000 */
[----:B------:R-:W-:Y:S02]  /*12830*/  FADD.FTZ R28, R68, R3 ;  /* 0x00000003441c7221 */ /* 0x000fe40000010000 */
[C---:B------:R-:W-:Y:S02]  /*12840*/  FADD.FTZ R32, R74.reuse, R15 ;  /* 0x0000000f4a207221 */ /* 0x040fe40000010000 */
[----:B------:R-:W-:Y:S01]  /*12850*/  FADD.FTZ R3, R71, R28 ;  /* 0x0000001c47037221 */ /* 0x000fe20000010000 */
[----:B------:R-:W-:Y:S02]  /*12860*/  F2FP.F16.F32.PACK_AB R74, R74, R73 ;  /* 0x000000494a4a723e */ /* 0x000fe400000000ff */
[C---:B--2---:R-:W-:Y:S01]  /*12870*/  F2FP.F16.F32.PACK_AB R73, R18.reuse, R71 ;  /* 0x000000471249723e */ /* 0x044fe200000000ff */
[----:B------:R-:W-:-:S02]  /*12880*/  FADD.FTZ R30, R18, R3 ;  /* 0x00000003121e7221 */ /* 0x000fc40000010000 */
[----:B------:R-:W2:Y:S01]  /*12890*/  LDL R18, [R1+0x8] ;  /* 0x0000080001127983 */ /* 0x000ea20000100800 */
[----:B------:R-:W1:Y:S08]  /*128a0*/  MUFU.EX2 R76, R76 ;  /* 0x0000004c004c7308 */ /* 0x000e700000000800 */
[----:B------:R-:W-:Y:S08]  /*128b0*/  MUFU.EX2 R80, R80 ;  /* 0x0000005000507308 */ /* 0x000ff00000000800 */
[----:B------:R-:W3:Y:S08]  /*128c0*/  MUFU.EX2 R79, R79 ;  /* 0x0000004f004f7308 */ /* 0x000ef00000000800 */
[----:B------:R-:W-:Y:S08]  /*128d0*/  MUFU.EX2 R81, R81 ;  /* 0x0000005100517308 */ /* 0x000ff00000000800 */
[----:B------:R-:W5:Y:S01]  /*128e0*/  MUFU.EX2 R28, R4 ;  /* 0x00000004001c7308 */ /* 0x000f620000000800 */
[----:B------:R-:W-:-:S02]  /*128f0*/  F2FP.F16.F32.PACK_AB R44, R44, R43 ;  /* 0x0000002b2c2c723e */ /* 0x000fc400000000ff */
[----:B------:R-:W-:Y:S02]  /*12900*/  F2FP.F16.F32.PACK_AB R45, R35, R45 ;  /* 0x0000002d232d723e */ /* 0x000fe400000000ff */
[----:B------:R-:W-:Y:S02]  /*12910*/  F2FP.F16.F32.PACK_AB R24, R54, R53 ;  /* 0x000000353618723e */ /* 0x000fe400000000ff */
[----:B------:R-:W-:Y:S02]  /*12920*/  F2FP.F16.F32.PACK_AB R26, R58, R57 ;  /* 0x000000393a1a723e */ /* 0x000fe400000000ff */
[----:B------:R-:W-:Y:S01]  /*12930*/  F2FP.F16.F32.PACK_AB R27, R52, R49 ;  /* 0x00000031341b723e */ /* 0x000fe200000000ff */
[----:B------:R-:W-:Y:S01]  /*12940*/  STSM.16.M88.4 [R142], R36 ;  /* 0x000000248e007844 */ /* 0x000fe20000000200 */
[----:B------:R-:W-:Y:S01]  /*12950*/  F2FP.F16.F32.PACK_AB R66, R66, R65 ;  /* 0x000000414242723e */ /* 0x000fe200000000ff */
[----:B0-----:R-:W-:Y:S01]  /*12960*/  FADD.FTZ R3, R75, R30 ;  /* 0x0000001e4b037221 */ /* 0x001fe20000010000 */
[----:B------:R-:W-:Y:S01]  /*12970*/  F2FP.F16.F32.PACK_AB R64, R62, R61 ;  /* 0x0000003d3e40723e */ /* 0x000fe200000000ff */
[----:B------:R-:W-:Y:S01]  /*12980*/  STSM.16.M88.4 [R141], R44 ;  /* 0x0000002c8d007844 */ /* 0x000fe20000000200 */
[----:B------:R-:W-:-:S02]  /*12990*/  F2FP.F16.F32.PACK_AB R65, R16, R21 ;  /* 0x000000151041723e */ /* 0x000fc400000000ff */
[----:B------:R-:W-:Y:S01]  /*129a0*/  F2FP.F16.F32.PACK_AB R67, R68, R67 ;  /* 0x000000434443723e */ /* 0x000fe200000000ff */
[----:B------:R0:W-:Y:S01]  /*129b0*/  STSM.16.M88.4 [R140+0x27800], R24 ;  /* 0x027800188c007844 */ /* 0x0001e20000000200 */
[----:B------:R-:W-:Y:S02]  /*129c0*/  F2FP.F16.F32.PACK_AB R72, R70, R69 ;  /* 0x000000454648723e */ /* 0x000fe400000000ff */
[----:B-1----:R-:W-:Y:S02]  /*129d0*/  F2FP.F16.F32.PACK_AB R75, R76, R75 ;  /* 0x0000004b4c4b723e */ /* 0x002fe400000000ff */
[----:B0-----:R-:W-:Y:S02]  /*129e0*/  F2FP.F16.F32.PACK_AB R24, R78, R77 ;  /* 0x0000004d4e18723e */ /* 0x001fe400000000ff */
[----:B---3--:R-:W-:Y:S02]  /*129f0*/  F2FP.F16.F32.PACK_AB R25, R79, R80 ;  /* 0x000000504f19723e */ /* 0x008fe400000000ff */
[----:B------:R-:W-:-:S02]  /*12a00*/  F2FP.F16.F32.PACK_AB R26, R11, R84 ;  /* 0x000000540b1a723e */ /* 0x000fc400000000ff */
[----:B-----5:R-:W-:Y:S01]  /*12a10*/  F2FP.F16.F32.PACK_AB R27, R28, R81 ;  /* 0x000000511c1b723e */ /* 0x020fe200000000ff */
[----:B------:R-:W-:Y:S01]  /*12a20*/  FADD.FTZ R3, R76, R3 ;  /* 0x000000034c037221 */ /* 0x000fe20000010000 */
[----:B------:R-:W-:-:S03]  /*12a30*/  FADD.FTZ R15, R77, R32 ;  /* 0x000000204d0f7221 */ /* 0x000fc60000010000 */
[----:B------:R-:W-:Y:S01]  /*12a40*/  FADD.FTZ R16, R80, R3 ;  /* 0x0000000350107221 */ /* 0x000fe20000010000 */
[----:B------:R-:W-:-:S03]  /*12a50*/  FADD.FTZ R15, R78, R15 ;  /* 0x0000000f4e0f7221 */ /* 0x000fc60000010000 */
[----:B------:R-:W-:Y:S01]  /*12a60*/  FADD.FTZ R16, R79, R16 ;  /* 0x000000104f107221 */ /* 0x000fe20000010000 */
[----:B------:R-:W-:-:S03]  /*12a70*/  FADD.FTZ R4, R84, R15 ;  /* 0x0000000f54047221 */ /* 0x000fc60000010000 */
        /* <DEDUP_REMOVED lines=49> */
[----:B------:R-:W-:Y:S01]  /*12d90*/  FADD.FTZ R4, R11, R4 ;  /* 0x000000040b047221 */ /* 0x000fe20000010000 */
[----:B------:R-:W-:Y:S01]  /*12da0*/  FADD.FTZ R3, R28, R3 ;  /* 0x000000031c037221 */ /* 0x000fe20000010000 */
[----:B------:R-:W-:-:S02]  /*12db0*/  IMAD.MOV.U32 R16, RZ, RZ, R20 ;  /* 0x000000ffff107224 */ /* 0x000fc400078e0014 */
[----:B------:R-:W-:Y:S02]  /*12dc0*/  IMAD.MOV.U32 R12, RZ, RZ, R10 ;  /* 0x000000ffff0c7224 */ /* 0x000fe400078e000a */
[----:B------:R-:W-:Y:S01]  /*12dd0*/  IMAD.MOV.U32 R13, RZ, RZ, R14 ;  /* 0x000000ffff0d7224 */ /* 0x000fe200078e000e */
[----:B----4-:R0:W-:Y:S04]  /*12de0*/  STSM.16.M88.4 [R33], R64 ;  /* 0x0000004021007844 */ /* 0x0101e80000000200 */
[----:B------:R0:W-:Y:S04]  /*12df0*/  STSM.16.M88.4 [R142+0x6000], R72 ;  /* 0x006000488e007844 */ /* 0x0001e80000000200 */
[----:B------:R0:W-:Y:S01]  /*12e00*/  STSM.16.M88.4 [R141+0x6000], R24 ;  /* 0x006000188d007844 */ /* 0x0001e20000000200 */
[----:B------:R1:W-:Y:S06]  /*12e10*/  MEMBAR.ALL.CTA ;  /* 0x0000000000007992 */ /* 0x0003ec0000008000 */
[----:B-1----:R-:W1:Y:S01]  /*12e20*/  FENCE.VIEW.ASYNC.S ;  /* 0x00000000000073c6 */ /* 0x002e620000000000 */
[C---:B--2---:R-:W-:Y:S01]  /*12e30*/  ISETP.GT.AND P3, PT, R0.reuse, R18, PT ;  /* 0x000000120000720c */ /* 0x044fe20003f64270 */
[----:B------:R-:W-:-:S02]  /*12e40*/  VIADD R0, R0, 0xffffffff ;  /* 0xffffffff00007836 */ /* 0x000fc40000000000 */
[----:B------:R-:W-:Y:S01]  /*12e50*/  IMAD.MOV.U32 R18, RZ, RZ, R5 ;  /* 0x000000ffff127224 */ /* 0x000fe200078e0005 */
[----:B-1----:R-:W-:-:S09]  /*12e60*/  NOP ;  /* 0x0000000000007918 */ /* 0x002fd20000000000 */
[----:B0-----:R-:W-:Y:S05]  /*12e70*/  @P3 BRA `(.L_x_11443) ;  /* 0xffffffc400303947 */ /* 0x001fea000383ffff */
[----:B------:R-:W-:Y:S02]  /*12e80*/  IMAD.MOV.U32 R13, RZ, RZ, R14 ;  /* 0x000000ffff0d7224 */ /* 0x000fe400078e000e */
[----:B------:R-:W-:Y:S02]  /*12e90*/  IMAD.MOV.U32 R12, RZ, RZ, R10 ;  /* 0x000000ffff0c7224 */ /* 0x000fe400078e000a */
[----:B------:R-:W-:Y:S02]  /*12ea0*/  IMAD.MOV.U32 R16, RZ, RZ, R20 ;  /* 0x000000ffff107224 */ /* 0x000fe400078e0014 */
[----:B------:R-:W-:-:S07]  /*12eb0*/  IMAD.MOV.U32 R18, RZ, RZ, R5 ;  /* 0x000000ffff127224 */ /* 0x000fce00078e0005 */
.L_x_11425:
        /* <DEDUP_REMOVED lines=8> */
[----:B--2---:R-:W-:Y:S01]  /*12f40*/  VIADD R5, R14, 0xbf ;  /* 0x000000bf0e057836 */ /* 0x004fe20000000000 */
[----:B------:R-:W-:-:S03]  /*12f50*/  IADD3 R14, R138, 0x1, -R22 ;  /* 0x000000018a0e7810 */ /* 0x000fc60007ffe816 */
        /* <DEDUP_REMOVED lines=15> */
.L_x_11446:
[----:B------:R-:W-:-:S13]  /*13050*/  ISETP.NE.AND P2, PT, R20, 0x1, PT ;  /* 0x000000011400780c */ /* 0x000fda0003f45270 */
[----:B------:R-:W0:Y:S02]  /*13060*/  @P2 LDC.64 R10, c[0x0][0x9e8] ;  /* 0x00027a00ff0a2b82 */ /* 0x000e240000000a00 */
[----:B0-----:R-:W-:-:S05]  /*13070*/  @P2 IMAD.HI.U32 R10, R5, R10, RZ ;  /* 0x0000000a050a2227 */ /* 0x001fca00078e00ff */
[----:B------:R-:W-:-:S07]  /*13080*/  @P2 SHF.R.U32.HI R5, RZ, R11, R10 ;  /* 0x0000000bff052219 */ /* 0x000fce000001160a */
.L_x_11447:
[----:B------:R-:W-:Y:S05]  /*13090*/  BSYNC B0 ;  /* 0x0000000000007941 */ /* 0x000fea0003800000 */
.L_x_11445:
[----:B------:R-:W-:-:S05]  /*130a0*/  IMAD R5, R5, R20, RZ ;  /* 0x0000001405057224 */ /* 0x000fca00078e02ff */
[----:B------:R-:W-:-:S07]  /*130b0*/  VIMNMX R14, R14, R5, !PT ;  /* 0x000000050e0e7248 */ /* 0x000fce0007fe0100 */
.L_x_11444:
[----:B------:R-:W2:Y:S01]  /*130c0*/  LDL R10, [R1+0x44] ;  /* 0x00004400010a7983 */ /* 0x000ea20000100800 */
[----:B------:R-:W-:-:S05]  /*130d0*/  VIADD R14, R14, 0x7f ;  /* 0x0000007f0e0e7836 */ /* 0x000fca0000000000 */
[----:B------:R-:W-:-:S04]  /*130e0*/  SHF.R.S32.HI R5, RZ, 0x1f, R14 ;  /* 0x0000001fff057819 */ /* 0x000fc8000001140e */
[----:B------:R-:W-:-:S04]  /*130f0*/  LEA.HI R5, R5, R14, RZ, 0x7 ;  /* 0x0000000e05057211 */ /* 0x000fc800078f38ff */
[----:B------:R-:W-:-:S04]  /*13100*/  SHF.R.S32.HI R5, RZ, 0x7, R5 ;  /* 0x00000007ff057819 */ /* 0x000fc80000011405 */
[----:B--2---:R-:W-:-:S04]  /*13110*/  VIMNMX R155, R10, R5, !PT ;  /* 0x000000050a9b7248 */ /* 0x004fc80007fe0100 */
[----:B------:R-:W-:-:S13]  /*13120*/  ISETP.GE.AND P2, PT, R0, R155, PT ;  /* 0x0000009b0000720c */ /* 0x000fda0003f46270 */
[----:B------:R-:W-:Y:S05]  /*13130*/  @!P2 BRA `(.L_x_11448) ;  /* 0x0000002800eca947 */ /* 0x000fea0003800000 */
[----:B------:R-:W-:Y:S02]  /*13140*/  IMAD.MOV.U32 R5, RZ, RZ, R13 ;  /* 0x000000ffff057224 */ /* 0x000fe400078e000d */
[----:B------:R-:W-:Y:S02]  /*13150*/  IMAD.MOV.U32 R11, RZ, RZ, R12 ;  /* 0x000000ffff0b7224 */ /* 0x000fe400078e000c */
[----:B------:R-:W-:Y:S02]  /*13160*/  IMAD.MOV.U32 R14, RZ, RZ, R18 ;  /* 0x000000ffff0e7224 */ /* 0x000fe400078e0012 */
[----:B------:R-:W-:-:S07]  /*13170*/  IMAD.MOV.U32 R10, RZ, RZ, R16 ;  /* 0x000000ffff0a7224 */ /* 0x000fce00078e0010 */
.L_x_11458:
        /* <DEDUP_REMOVED lines=10> */
.L_x_11450:
[----:B------:R-:W-:Y:S01]  /*13220*/  IMAD R12, R16, 0x8, R2 ;  /* 0x00000008100c7824 */ /* 0x000fe200078e0202 */
[----:B------:R-:W-:-:S04]  /*13230*/  SHF.L.U32 R13, R18, 0x1f, RZ ;  /* 0x0000001f120d7819 */ /* 0x000fc800000006ff */
[----:B------:R0:W1:Y:S01]  /*13240*/  SYNCS.PHASECHK.TRANS64.TRYWAIT P3, [R12+URZ+0x2d830], R13 ;  /* 0x02d8300d0c0075a7 */ /* 0x000062000806017f */
[----:B------:R-:W-:Y:S05]  /*13250*/  @!P0 BRA `(.L_x_11451) ;  /* 0x0000000000048947 */ /* 0x000fea0003800000 */
[----:B------:R-:W-:Y:S01]  /*13260*/  BPT.TRAP 0x1 ;  /* 0x000000040000795c */ /* 0x000fe20000300000 */
.L_x_11451:
[----:B------:R-:W-:Y:S04]  /*13270*/  BSSY B0, `(.L_x_11449) ;  /* 0x0000004000007945 */ /* 0x000fe80003800000 */
[----:B-1----:R-:W-:Y:S05]  /*13280*/  @P3 BRA `(.L_x_11452) ;  /* 0x0000000000083947 */ /* 0x002fea0003800000 */
[----:B------:R-:W1:Y:S02]  /*13290*/  SYNCS.PHASECHK.TRANS64.TRYWAIT P3, [R12+URZ+0x2d830], R13 ;  /* 0x02d8300d0c0075a7 */ /* 0x000e64000806017f */
[----:B-1----:R-:W-:Y:S05]  /*132a0*/  @!P3 BRA `(.L_x_11453) ;  /* 0x000001180010b947 */ /* 0x002fea0003800000 */
.L_x_11452:
[----:B------:R-:W-:Y:S05]  /*132b0*/  BSYNC B0 ;  /* 0x0000000000007941 */ /* 0x000fea0003800000 */
.L_x_11449:
        /* <DEDUP_REMOVED lines=60> */
.L_x_11455:
[----:B------:R-:W-:Y:S01]  /*13680*/  SHF.L.U32 R12, R14, 0x1f, RZ ;  /* 0x0000001f0e0c7819 */ /* 0x000fe200000006ff */
[----:B------:R-:W-:-:S04]  /*13690*/  IMAD R13, R10, 0x8, R2 ;  /* 0x000000080a0d7824 */ /* 0x000fc800078e0202 */
[----:B------:R0:W1:Y:S01]  /*136a0*/  SYNCS.PHASECHK.TRANS64.TRYWAIT P2, [R13+URZ+0x2d850], R12 ;  /* 0x02d8500c0d0075a7 */ /* 0x000062000804017f */
[----:B------:R-:W-:Y:S05]  /*136b0*/  @!P0 BRA `(.L_x_11456) ;  /* 0x0000000000048947 */ /* 0x000fea0003800000 */
[----:B------:R-:W-:Y:S01]  /*136c0*/  BPT.TRAP 0x1 ;  /* 0x000000040000795c */ /* 0x000fe20000300000 */
.L_x_11456:
[----:B-1----:R-:W-:Y:S05]  /*136d0*/  @P2 BRA `(.L_x_11454) ;  /* 0x0000000000082947 */ /* 0x002fea0003800000 */
[----:B------:R-:W1:Y:S02]  /*136e0*/  SYNCS.PHASECHK.TRANS64.TRYWAIT P2, [R13+URZ+0x2d850], R12 ;  /* 0x02d8500c0d0075a7 */ /* 0x000e64000804017f */
[----:B-1----:R-:W-:Y:S05]  /*136f0*/  @!P2 BRA `(.L_x_11457) ;  /* 0x000001140010a947 */ /* 0x002fea0003800000 */
.L_x_11454:
[----:B01----:R-:W-:Y:S01]  /*13700*/  VIADD R12, R2, 0x400 ;  /* 0x00000400020c7836 */ /* 0x003fe20000000000 */
[----:B------:R-:W-:Y:S05]  /*13710*/  WARPSYNC.ALL ;  /* 0x0000000000007948 */ /* 0x000fea0003800000 */
[----:B------:R-:W-:-:S04]  /*13720*/  SHF.R.U32.HI R12, RZ, 0x4, R12 ;  /* 0x00000004ff0c7819 */ /* 0x000fc8000001160c */
[----:B------:R-:W-:-:S04]  /*13730*/  LOP3.LUT R12, R12, 0x3fff, RZ, 0xc0, !PT ;  /* 0x00003fff0c0c7812 */ /* 0x000fc800078ec0ff */
[----:B------:R-:W-:-:S05]  /*13740*/  LOP3.LUT R12, R12, 0x2000000, RZ, 0xfc, !PT ;  /* 0x020000000c0c7812 */ /* 0x000fca00078efcff */
[----:B------:R-:W-:Y:S02]  /*13750*/  IMAD R12, R10, 0x600, R12 ;  /* 0x000006000a0c7824 */ /* 0x000fe400078e020c */
[----:B------:R-:W-:Y:S01]  /*13760*/  FMUL.FTZ R20, R29, UR49 ;  /* 0x000000311d147c20 */ /* 0x000fe20008410000 */
[----:B------:R-:W-:Y:S02]  /*13770*/  IMAD.MOV.U32 R13, RZ, RZ, -0x7fffffe0 ;  /* 0x80000020ff0d7424 */ /* 0x000fe400078e00ff */
[----:B------:R-:W-:Y:S01]  /*13780*/  FMUL.FTZ R21, R32, UR49 ;  /* 0x0000003120157c20 */ /* 0x000fe20008410000 */
[C---:B------:R-:W-:Y:S01]  /*13790*/  VIADD R14, R12.reuse, 0x40 ;  /* 0x000000400c0e7836 */ /* 0x040fe20000000000 */
[----:B------:R-:W-:Y:S01]  /*137a0*/  R2UR UR10, R12 ;  /* 0x000000000c0a72ca */ /* 0x000fe200000e0000 */
[----:B------:R-:W-:Y:S01]  /*137b0*/  IMAD.MOV.U32 R15, RZ, RZ, -0x7fffffe0 ;  /* 0x80000020ff0f7424 */ /* 0x000fe200078e00ff */
[C---:B------:R-:W-:Y:S01]  /*137c0*/  R2UR UR11, R13.reuse ;  /* 0x000000000d0b72ca */ /* 0x040fe200000e0000 */
[----:B------:R-:W-:Y:S01]  /*137d0*/  MUFU.TANH R20, R20 ;  /* 0x0000001400147308 */ /* 0x000fe20000002400 */
[----:B------:R-:W-:Y:S01]  /*137e0*/  R2UR UR14, R14 ;  /* 0x000000000e0e72ca */ /* 0x000fe200000e0000 */
[----:B------:R-:W-:Y:S01]  /*137f0*/  VIADD R14, R12, 0x80 ;  /* 0x000000800c0e7836 */ /* 0x000fe20000000000 */
[----:B------:R-:W-:Y:S01]  /*13800*/  R2UR UR47, R13 ;  /* 0x000000000d2f72ca */ /* 0x000fe200000e0000 */
[----:B------:R-:W-:Y:S01]  /*13810*/  FMUL.FTZ R13, R24, UR49 ;  /* 0x00000031180d7c20 */ /* 0x000fe20008410000 */
[----:B------:R-:W-:Y:S01]  /*13820*/  R2UR UR15, R15 ;  /* 0x000000000f0f72ca */ /* 0x000fe200000e0000 */
[----:B------:R-:W-:Y:S01]  /*13830*/  FMUL.FTZ R24, R33, UR49 ;  /* 0x0000003121187c20 */ /* 0x000fe20008410000 */
[----:B------:R-:W-:Y:S01]  /*13840*/  R2UR UR18, R14 ;  /* 0x000000000e1272ca */ /* 0x000fe200000e0000 */
[----:B------:R-:W-:Y:S01]  /*13850*/  VIADD R14, R12, 0xc0 ;  /* 0x000000c00c0e7836 */ /* 0x000fe20000000000 */
[C---:B------:R-:W-:Y:S01]  /*13860*/  R2UR UR19, R15.reuse ;  /* 0x000000000f1372ca */ /* 0x040fe200000e0000 */
[----:B------:R-:W0:Y:S01]  /*13870*/  MUFU.TANH R13, R13 ;  /* 0x0000000d000d7308 */ /* 0x000e220000002400 */
[C---:B------:R-:W-:Y:S01]  /*13880*/  R2UR UR23, R15.reuse ;  /* 0x000000000f1772ca */ /* 0x040fe200000e0000 */
[----:B------:R-:W-:Y:S01]  /*13890*/  FMUL.FTZ R29, R40, UR49 ;  /* 0x00000031281d7c20 */ /* 0x000fe20008410000 */
[----:B------:R-:W-:Y:S01]  /*138a0*/  R2UR UR22, R14 ;  /* 0x000000000e1672ca */ /* 0x000fe200000e0000 */
[----:B------:R-:W-:Y:S01]  /*138b0*/  VIADD R14, R12, 0x100 ;  /* 0x000001000c0e7836 */ /* 0x000fe20000000000 */
[----:B------:R-:W-:Y:S01]  /*138c0*/  R2UR UR27, R15 ;  /* 0x000000000f1b72ca */ /* 0x000fe200000e0000 */
[----:B------:R-:W-:Y:S01]  /*138d0*/  FMUL.FTZ R32, R41, UR49 ;  /* 0x0000003129207c20 */ /* 0x000fe20008410000 */
[C---:B------:R-:W-:Y:S01]  /*138e0*/  R2UR UR31, R15.reuse ;  /* 0x000000000f1f72ca */ /* 0x040fe200000e0000 */
[----:B------:R-:W-:Y:S01]  /*138f0*/  MUFU.TANH R21, R21 ;  /* 0x0000001500157308 */ /* 0x000fe20000002400 */
[----:B------:R-:W-:Y:S01]  /*13900*/  R2UR UR26, R14 ;  /* 0x000000000e1a72ca */ /* 0x000fe200000e0000 */
[----:B------:R-:W-:Y:S01]  /*13910*/  VIADD R14, R12, 0x140 ;  /* 0x000001400c0e7836 */ /* 0x000fe20000000000 */
[----:B------:R-:W-:Y:S01]  /*13920*/  R2UR UR35, R15 ;  /* 0x000000000f2372ca */ /* 0x000fe200000e0000 */
[----:B------:R-:W-:Y:S01]  /*13930*/  FMUL.FTZ R15, R28, UR49 ;  /* 0x000000311c0f7c20 */ /* 0x000fe20008410000 */
[----:B------:R-:W-:Y:S01]  /*13940*/  FMUL.FTZ R28, R37, UR49 ;  /* 0x00000031251c7c20 */ /* 0x000fe20008410000 */
[----:B------:R-:W-:Y:S01]  /*13950*/  FMUL.FTZ R33, R44, UR49 ;  /* 0x000000312c217c20 */ /* 0x000fe20008410000 */
[----:B------:R-:W-:Y:S01]  /*13960*/  R2UR UR30, R14 ;  /* 0x000000000e1e72ca */ /* 0x000fe200000e0000 */
[C---:B------:R-:W-:Y:S01]  /*13970*/  VIADD R14, R12.reuse, 0x180 ;  /* 0x000001800c0e7836 */ /* 0x040fe20000000000 */
[----:B------:R-:W-:Y:S01]  /*13980*/  MUFU.TANH R24, R24 ;  /* 0x0000001800187308 */ /* 0x000fe20000002400 */
[----:B------:R-:W-:-:S02]  /*13990*/  VIADD R12, R12, 0x1c0 ;  /* 0x000001c00c0c7836 */ /* 0x000fc40000000000 */
[----:B------:R-:W-:Y:S01]  /*139a0*/  FMUL.FTZ R37, R48, UR49 ;  /* 0x0000003130257c20 */ /* 0x000fe20008410000 */
[----:B------:R-:W-:Y:S01]  /*139b0*/  FMUL.FTZ R40, R49, UR49 ;  /* 0x0000003131287c20 */ /* 0x000fe20008410000 */
[----:B------:R-:W-:Y:S01]  /*139c0*/  R2UR UR34, R14 ;  /* 0x000000000e2272ca */ /* 0x000fe200000e0000 */
[----:B------:R-:W-:Y:S01]  /*139d0*/  FMUL.FTZ R14, R25, UR49 ;  /* 0x00000031190e7c20 */ /* 0x000fe20008410000 */
[----:B------:R-:W-:Y:S01]  /*139e0*/  R2UR UR46, R12 ;  /* 0x000000000c2e72ca */ /* 0x000fe200000e0000 */
        /* <DEDUP_REMOVED lines=29> */
[----:B------:R-:W-:Y:S01]  /*13bc0*/  UMOV UR39, UR6 ;  /* 0x0000000600277c82 */ /* 0x000fe20008000000 */
        /* <DEDUP_REMOVED lines=8> */
[----:B------:R-:W-:Y:S01]  /*13c50*/  FMNMX.FTZ R12, R21, R12, !PT ;  /* 0x0000000c150c7209 */ /* 0x000fe20007810000 */
[----:B------:R-:W-:Y:S01]  /*13c60*/  FMUL.FTZ R39, R39, UR49 ;  /* 0x0000003127277c20 */ /* 0x000fe20008410000 */
[----:B------:R-:W-:Y:S01]  /*13c70*/  FMUL.FTZ R38, R42, UR49 ;  /* 0x000000312a267c20 */ /* 0x000fe20008410000 */
[----:B------:R-:W3:Y:S01]  /*13c80*/  MUFU.TANH R32, R32 ;  /* 0x0000002000207308 */ /* 0x000ee20000002400 */
        /* <DEDUP_REMOVED lines=12> */
[----:B0-----:R-:W-:Y:S01]  /*13d50*/  FMNMX.FTZ R12, R29, R12, !PT ;  /* 0x0000000c1d0c7209 */ /* 0x001fe20007810000 */
[----:B------:R-:W-:Y:S01]  /*13d60*/  FMUL.FTZ R59, R66, UR49 ;  /* 0x00000031423b7c20 */ /* 0x000fe20008410000 */
[----:B------:R-:W-:Y:S01]  /*13d70*/  FMUL.FTZ R63, R70, UR49 ;  /* 0x00000031463f7c20 */ /* 0x000fe20008410000 */
        /* <DEDUP_REMOVED lines=51> */
[----:B-1----:R-:W-:-:S05]  /*140b0*/  FMNMX.FTZ R12, R76, R12, !PT ;  /* 0x0000000c4c0c7209 */ /* 0x002fca0007810000 */
[----:B------:R-:W0:Y:S02]  /*140c0*/  SHFL.BFLY PT, R26, R12, 0x2, 0x1f ;  /* 0x0c401f000c1a7f89 */ /* 0x000e2400000e0000 */
[----:B------:R-:W-:Y:S08]  /*140d0*/  MUFU.TANH R85, R85 ;  /* 0x0000005500557308 */ /* 0x000ff00000002400 */
[----:B------:R-:W-:Y:S08]  /*140e0*/  MUFU.TANH R144, R144 ;  /* 0x0000009000907308 */ /* 0x000ff00000002400 */
[----:B------:R-:W-:Y:S01]  /*140f0*/  MUFU.TANH R80, R80 ;  /* 0x0000005000507308 */ /* 0x000fe20000002400 */
[----:B0-----:R-:W-:-:S07]  /*14100*/  FMNMX.FTZ R12, R12, R26, !PT ;  /* 0x0000001a0c0c7209 */ /* 0x001fce0007810000 */
[----:B------:R-:W-:Y:S01]  /*14110*/  MUFU.TANH R81, R81 ;  /* 0x0000005100517308 */ /* 0x000fe20000002400 */
[----:B------:R-:W0:Y:S07]  /*14120*/  SHFL.BFLY PT, R26, R12, 0x1, 0x1f ;  /* 0x0c201f000c1a7f89 */ /* 0x000e2e00000e0000 */
[----:B------:R-:W-:Y:S08]  /*14130*/  MUFU.TANH R143, R143 ;  /* 0x0000008f008f7308 */ /* 0x000ff00000002400 */
[----:B------:R-:W-:Y:S08]  /*14140*/  MUFU.TANH R39, R39 ;  /* 0x0000002700277308 */ /* 0x000ff00000002400 */
[----:B------:R-:W-:Y:S01]  /*14150*/  MUFU.TANH R38, R38 ;  /* 0x0000002600267308 */ /* 0x000fe20000002400 */
[----:B0-----:R-:W-:-:S05]  /*14160*/  FMNMX.FTZ R12, R12, R26, !PT ;  /* 0x0000001a0c0c7209 */ /* 0x001fca0007810000 */
[C---:B------:R-:W-:Y:S01]  /*14170*/  FADD.FTZ R34, -R12.reuse, R11 ;  /* 0x0000000b0c227221 */ /* 0x040fe20000010100 */
[----:B------:R-:W-:Y:S01]  /*14180*/  FMUL.FTZ R26, R12, UR39 ;  /* 0x000000270c1a7c20 */ /* 0x000fe20008410000 */
[----:B------:R0:W-:Y:S02]  /*14190*/  MUFU.TANH R11, R50 ;  /* 0x00000032000b7308 */ /* 0x0001e40000002400 */
[----:B------:R-:W-:Y:S01]  /*141a0*/  FMUL.FTZ R34, R34, UR39 ;  /* 0x0000002722227c20 */ /* 0x000fe20008410000 */
[--C-:B------:R-:W-:Y:S01]  /*141b0*/  FFMA.FTZ R13, R13, UR39, -R26.reuse ;  /* 0x000000270d0d7c23 */ /* 0x100fe2000801081a */
[--C-:B------:R-:W-:Y:S01]  /*141c0*/  FFMA.FTZ R31, R14, UR39, -R26.reuse ;  /* 0x000000270e1f7c23 */ /* 0x100fe2000801081a */
[--C-:B------:R-:W-:Y:S01]  /*141d0*/  FFMA.FTZ R14, R24, UR39, -R26.reuse ;  /* 0x00000027180e7c23 */ /* 0x100fe2000801081a */
[--C-:B------:R-:W-:Y:S01]  /*141e0*/  FFMA.FTZ R30, R15, UR39, -R26.reuse ;  /* 0x000000270f1e7c23 */ /* 0x100fe2000801081a */
[--C-:B------:R-:W-:Y:S01]  /*141f0*/  FFMA.FTZ R20, R20, UR39, -R26.reuse ;  /* 0x0000002714147c23 */ /* 0x100fe2000801081a */
[----:B------:R-:W-:Y:S01]  /*14200*/  MUFU.EX2 R34, R34 ;  /* 0x0000002200227308 */ /* 0x000fe20000000800 */
[----:B0-----:R-:W-:Y:S01]  /*14210*/  FMUL.FTZ R50, R55, UR49 ;  /* 0x0000003137327c20 */ /* 0x001fe20008410000 */
[----:B------:R-:W-:Y:S01]  /*14220*/  FMUL.FTZ R55, R62, UR49 ;  /* 0x000000313e377c20 */ /* 0x000fe20008410000 */
[----:B------:R-:W-:Y:S01]  /*14230*/  FMUL.FTZ R62, R67, UR49 ;  /* 0x00000031433e7c20 */ /* 0x000fe20008410000 */
[----:B------:R-:W-:Y:S01]  /*14240*/  FMUL.FTZ R67, R74, UR49 ;  /* 0x000000314a437c20 */ /* 0x000fe20008410000 */
[----:B------:R-:W-:Y:S01]  /*14250*/  FMUL.FTZ R74, R79, UR49 ;  /* 0x000000314f4a7c20 */ /* 0x000fe20008410000 */
[----:B------:R-:W-:Y:S01]  /*14260*/  FMUL.FTZ R79, R87, UR49 ;  /* 0x00000031574f7c20 */ /* 0x000fe20008410000 */
[--C-:B------:R-:W-:Y:S01]  /*14270*/  FFMA.FTZ R21, R21, UR39, -R26.reuse ;  /* 0x0000002715157c23 */ /* 0x100fe2000801081a */
[----:B------:R-:W2:Y:S01]  /*14280*/  LDL R87, [R1+0x3c] ;  /* 0x00003c0001577983 */ /* 0x000ea20000100800 */
        /* <DEDUP_REMOVED lines=16> */
[----:B------:R-:W3:Y:S01]  /*14390*/  MUFU.TANH R35, R35 ;  /* 0x0000002300237308 */ /* 0x000ee20000002400 */
[----:B0-----:R-:W-:Y:S01]  /*143a0*/  FFMA.FTZ R4, R34, R4, R13 ;  /* 0x0000000422047223 */ /* 0x001fe2000001000d */
[--C-:B------:R-:W-:Y:S01]  /*143b0*/  FFMA.FTZ R53, R53, UR39, -R26.reuse ;  /* 0x0000002735357c23 */ /* 0x100fe2000801081a */
[--C-:B------:R-:W-:Y:S01]  /*143c0*/  FFMA.FTZ R56, R56, UR39, -R26.reuse ;  /* 0x0000002738387c23 */ /* 0x100fe2000801081a */
[--C-:B------:R-:W-:Y:S01]  /*143d0*/  FFMA.FTZ R57, R57, UR39, -R26.reuse ;  /* 0x0000002739397c23 */ /* 0x100fe2000801081a */
[--C-:B------:R-:W-:Y:S01]  /*143e0*/  FFMA.FTZ R60, R60, UR39, -R26.reuse ;  /* 0x000000273c3c7c23 */ /* 0x100fe2000801081a */
[--C-:B------:R-:W-:Y:S01]  /*143f0*/  FFMA.FTZ R61, R61, UR39, -R26.reuse ;  /* 0x000000273d3d7c23 */ /* 0x100fe2000801081a */
[----:B------:R-:W-:Y:S01]  /*14400*/  FFMA.FTZ R64, R64, UR39, -R26 ;  /* 0x0000002740407c23 */ /* 0x000fe2000801081a */
[----:B------:R-:W0:Y:S01]  /*14410*/  MUFU.TANH R42, R42 ;  /* 0x0000002a002a7308 */ /* 0x000e220000002400 */
[C---:B-1----:R-:W-:Y:S01]  /*14420*/  FADD.FTZ R4, R24.reuse, R4 ;  /* 0x0000000418047221 */ /* 0x042fe20000010000 */
[----:B------:R-:W-:Y:S01]  /*14430*/  F2FP.F16.F32.PACK_AB R24, R24, R13 ;  /* 0x0000000d1818723e */ /* 0x000fe200000000ff */
[--C-:B------:R-:W-:Y:S01]  /*14440*/  FFMA.FTZ R65, R65, UR39, -R26.reuse ;  /* 0x0000002741417c23 */ /* 0x100fe2000801081a */
[----:B------:R-:W-:Y:S01]  /*14450*/  FMNMX.FTZ R13, R145, R5, !PT ;  /* 0x00000005910d7209 */ /* 0x000fe20007810000 */
[--C-:B------:R-:W-:Y:S01]  /*14460*/  FFMA.FTZ R68, R68, UR39, -R26.reuse ;  /* 0x0000002744447c23 */ /* 0x100fe2000801081a */
[--C-:B------:R-:W-:Y:S01]  /*14470*/  FFMA.FTZ R69, R69, UR39, -R26.reuse ;  /* 0x0000002745457c23 */ /* 0x100fe2000801081a */
[--C-:B------:R-:W-:Y:S01]  /*14480*/  FFMA.FTZ R72, R72, UR39, -R26.reuse ;  /* 0x0000002748487c23 */ /* 0x100fe2000801081a */
[----:B------:R-:W-:Y:S01]  /*14490*/  FMNMX.FTZ R13, R84, R13, !PT ;  /* 0x0000000d540d7209 */ /* 0x000fe20007810000 */
[----:B------:R-:W1:Y:S01]  /*144a0*/  MUFU.TANH R27, R27 ;  /* 0x0000001b001b7308 */ /* 0x000e620000002400 */
[--C-:B------:R-:W-:Y:S01]  /*144b0*/  FFMA.FTZ R73, R73, UR39, -R26.reuse ;  /* 0x0000002749497c23 */ /* 0x100fe2000801081a */
[----:B------:R-:W-:Y:S01]  /*144c0*/  FFMA.FTZ R76, R76, UR39, -R26 ;  /* 0x000000274c4c7c23 */ /* 0x000fe2000801081a */
[----:B------:R-:W-:-:S04]  /*144d0*/  FMNMX.FTZ R13, R85, R13, !PT ;  /* 0x0000000d550d7209 */ /* 0x000fc80007810000 */
[----:B------:R-:W-:Y:S01]  /*144e0*/  FMNMX.FTZ R13, R144, R13, !PT ;  /* 0x0000000d900d7209 */ /* 0x000fe20007810000 */
[----:B------:R-:W4:Y:S03]  /*144f0*/  MUFU.TANH R46, R46 ;  /* 0x0000002e002e7308 */ /* 0x000f260000002400 */
[----:B------:R-:W-:-:S04]  /*14500*/  FMNMX.FTZ R13, R80, R13, !PT ;  /* 0x0000000d500d7209 */ /* 0x000fc80007810000 */
[----:B------:R-:W-:Y:S01]  /*14510*/  FMNMX.FTZ R13, R81, R13, !PT ;  /* 0x0000000d510d7209 */ /* 0x000fe20007810000 */
[----:B------:R-:W5:Y:S03]  /*14520*/  MUFU.TANH R47, R47 ;  /* 0x0000002f002f7308 */ /* 0x000f660000002400 */
[----:B------:R-:W-:-:S04]  /*14530*/  FMNMX.FTZ R13, R143, R13, !PT ;  /* 0x0000000d8f0d7209 */ /* 0x000fc80007810000 */
[----:B------:R-:W-:Y:S01]  /*14540*/  FMNMX.FTZ R13, R39, R13, !PT ;  /* 0x0000000d270d7209 */ /* 0x000fe20007810000 */
[----:B------:R-:W5:Y:S03]  /*14550*/  MUFU.TANH R50, R50 ;  /* 0x0000003200327308 */ /* 0x000f660000002400 */
[----:B------:R-:W-:-:S04]  /*14560*/  FMNMX.FTZ R13, R38, R13, !PT ;  /* 0x0000000d260d7209 */ /* 0x000fc80007810000 */
[----:B---3--:R-:W-:Y:S01]  /*14570*/  FMNMX.FTZ R13, R35, R13, !PT ;  /* 0x0000000d230d7209 */ /* 0x008fe20007810000 */
[----:B------:R-:W3:Y:S03]  /*14580*/  MUFU.TANH R51, R51 ;  /* 0x0000003300337308 */ /* 0x000ee60000002400 */
[----:B0-----:R-:W-:-:S04]  /*14590*/  FMNMX.FTZ R13, R42, R13, !PT ;  /* 0x0000000d2a0d7209 */ /* 0x001fc80007810000 */
[----:B-1----:R-:W-:Y:S01]  /*145a0*/  FMNMX.FTZ R13, R27, R13, !PT ;  /* 0x0000000d1b0d7209 */ /* 0x002fe20007810000 */
[----:B------:R-:W0:Y:S03]  /*145b0*/  MUFU.TANH R54, R54 ;  /* 0x0000003600367308 */ /* 0x000e260000002400 */
[----:B------:R-:W-:-:S04]  /*145c0*/  FMNMX.FTZ R13, R11, R13, !PT ;  /* 0x0000000d0b0d7209 */ /* 0x000fc80007810000 */
[----:B----4-:R-:W-:Y:S01]  /*145d0*/  FMNMX.FTZ R13, R46, R13, !PT ;  /* 0x0000000d2e0d7209 */ /* 0x010fe20007810000 */
[----:B------:R-:W1:Y:S03]  /*145e0*/  MUFU.TANH R55, R55 ;  /* 0x0000003700377308 */ /* 0x000e660000002400 */
[----:B-----5:R-:W-:-:S04]  /*145f0*/  FMNMX.FTZ R13, R47, R13, !PT ;  /* 0x0000000d2f0d7209 */ /* 0x020fc80007810000 */
[----:B------:R-:W-:Y:S01]  /*14600*/  FMNMX.FTZ R13, R50, R13, !PT ;  /* 0x0000000d320d7209 */ /* 0x000fe20007810000 */
[----:B------:R-:W4:Y:S03]  /*14610*/  MUFU.TANH R58, R58 ;  /* 0x0000003a003a7308 */ /* 0x000f260000002400 */
[----:B---3--:R-:W-:-:S04]  /*14620*/  FMNMX.FTZ R13, R51, R13, !PT ;  /* 0x0000000d330d7209 */ /* 0x008fc80007810000 */
[----:B0-----:R-:W-:Y:S01]  /*14630*/  FMNMX.FTZ R13, R54, R13, !PT ;  /* 0x0000000d360d7209 */ /* 0x001fe20007810000 */
[----:B------:R-:W0:Y:S03]  /*14640*/  MUFU.TANH R59, R59 ;  /* 0x0000003b003b7308 */ /* 0x000e260000002400 */
[----:B-1----:R-:W-:-:S05]  /*14650*/  FMNMX.FTZ R13, R55, R13, !PT ;  /* 0x0000000d370d7209 */ /* 0x002fca0007810000 */
[----:B------:R-:W1:Y:S01]  /*14660*/  MUFU.TANH R62, R62 ;  /* 0x0000003e003e7308 */ /* 0x000e620000002400 */
[----:B----4-:R-:W-:-:S07]  /*14670*/  FMNMX.FTZ R13, R58, R13, !PT ;  /* 0x0000000d3a0d7209 */ /* 0x010fce0007810000 */
[----:B------:R-:W3:Y:S01]  /*14680*/  MUFU.TANH R63, R63 ;  /* 0x0000003f003f7308 */ /* 0x000ee20000002400 */
[----:B0-----:R-:W-:-:S07]  /*14690*/  FMNMX.FTZ R13, R59, R13, !PT ;  /* 0x0000000d3b0d7209 */ /* 0x001fce0007810000 */
[----:B------:R-:W0:Y:S01]  /*146a0*/  MUFU.TANH R66, R66 ;  /* 0x0000004200427308 */ /* 0x000e220000002400 */
[----:B-1----:R-:W-:-:S07]  /*146b0*/  FMNMX.FTZ R13, R62, R13, !PT ;  /* 0x0000000d3e0d7209 */ /* 0x002fce0007810000 */
[----:B------:R-:W1:Y:S01]  /*146c0*/  MUFU.TANH R67, R67 ;  /* 0x0000004300437308 */ /* 0x000e620000002400 */
[----:B---3--:R-:W-:-:S07]  /*146d0*/  FMNMX.FTZ R13, R63, R13, !PT ;  /* 0x0000000d3f0d7209 */ /* 0x008fce0007810000 */
        /* <DEDUP_REMOVED lines=12> */
[----:B------:R-:W3:Y:S08]  /*147a0*/  MUFU.EX2 R26, R30 ;  /* 0x0000001e001a7308 */ /* 0x000ef00000000800 */
[----:B------:R-:W4:Y:S01]  /*147b0*/  MUFU.TANH R79, R79 ;  /* 0x0000004f004f7308 */ /* 0x000f220000002400 */
[----:B0-----:R-:W-:-:S07]  /*147c0*/  FMNMX.FTZ R13, R77, R13, !PT ;  /* 0x0000000d4d0d7209 */ /* 0x001fce0007810000 */
[----:B------:R-:W0:Y:S01]  /*147d0*/  MUFU.EX2 R20, R20 ;  /* 0x0000001400147308 */ /* 0x000e220000000800 */
[----:B-1----:R-:W-:Y:S01]  /*147e0*/  FMNMX.FTZ R13, R78, R13, !PT ;  /* 0x0000000d4e0d7209 */ /* 0x002fe20007810000 */
[----:B---3--:R-:W-:-:S03]  /*147f0*/  FADD.FTZ R4, R26, R4 ;  /* 0x000000041a047221 */ /* 0x008fc60000010000 */
[----:B----4-:R-:W-:Y:S01]  /*14800*/  FMNMX.FTZ R13, R79, R13, !PT ;  /* 0x0000000d4f0d7209 */ /* 0x010fe20007810000 */
[C---:B0-----:R-:W-:Y:S01]  /*14810*/  FADD.FTZ R4, R20.reuse, R4 ;  /* 0x0000000414047221 */ /* 0x041fe20000010000 */
[----:B------:R-:W-:-:S03]  /*14820*/  F2FP.F16.F32.PACK_AB R26, R20, R26 ;  /* 0x0000001a141a723e */ /* 0x000fc600000000ff */
[----:B------:R-:W0:Y:S02]  /*14830*/  SHFL.BFLY PT, R20, R13, 0x2, 0x1f ;  /* 0x0c401f000d147f89 */ /* 0x000e2400000e0000 */
[----:B0-----:R-:W-:-:S05]  /*14840*/  FMNMX.FTZ R13, R13, R20, !PT ;  /* 0x000000140d0d7209 */ /* 0x001fca0007810000 */
[----:B------:R-:W0:Y:S01]  /*14850*/  SHFL.BFLY PT, R20, R13, 0x1, 0x1f ;  /* 0x0c201f000d147f89 */ /* 0x000e2200000e0000 */
[----:B------:R-:W-:-:S05]  /*14860*/  IMAD.MOV.U32 R31, RZ, RZ, 0x40000040 ;  /* 0x40000040ff1f7424 */ /* 0x000fca00078e00ff */
[----:B------:R-:W-:Y:S02]  /*14870*/  R2UR UR9, R31 ;  /* 0x000000001f0972ca */ /* 0x000fe400000e0000 */
[----:B0-----:R-:W-:-:S05]  /*14880*/  FMNMX.FTZ R13, R13, R20, !PT ;  /* 0x000000140d0d7209 */ /* 0x001fca0007810000 */
[----:B------:R-:W-:-:S04]  /*14890*/  FMUL.FTZ R30, R13, UR39 ;  /* 0x000000270d1e7c20 */ /* 0x000fc80008410000 */
        /* <DEDUP_REMOVED lines=32> */
[----:B--2---:R-:W-:-:S04]  /*14aa0*/  LOP3.LUT R30, R87, 0x10000, RZ, 0xfc, !PT ;  /* 0x00010000571e7812 */ /* 0x004fc800078efcff */
[----:B------:R-:W-:Y:S01]  /*14ab0*/  R2UR UR8, R30 ;  /* 0x000000001e0872ca */ /* 0x000fe200000e0000 */
[----:B------:R-:W-:-:S12]  /*14ac0*/  WARPGROUP.ARRIVE ;  /* 0x00000000000079c5 */ /* 0x000fd80000000000 */
[----:B------:R-:W-:Y:S01]  /*14ad0*/  HGMMA.64x96x16.F32 R88, gdesc[UR8].tnspB, R88, gsb0 ;  /* 0x41600000085879f0 */ /* 0x000fe20008000858 */
[----:B------:R-:W-:Y:S02]  /*14ae0*/  VIADD R38, R30, 0x2 ;  /* 0x000000021e267836 */ /* 0x000fe40000000000 */
[----:B------:R-:W-:-:S03]  /*14af0*/  IMAD.MOV.U32 R39, RZ, RZ, 0x40000040 ;  /* 0x40000040ff277424 */ /* 0x000fc600078e00ff */
[----:B------:R-:W-:Y:S02]  /*14b00*/  R2UR UR12, R38 ;  /* 0x00000000260c72ca */ /* 0x000fe400000e0000 */
[----:B------:R-:W-:Y:S01]  /*14b10*/  R2UR UR13, R39 ;  /* 0x00000000270d72ca */ /* 0x000fe200000e0000 */
[----:B------:R-:W-:Y:S02]  /*14b20*/  VIADD R38, R30, 0x4 ;  /* 0x000000041e267836 */ /* 0x000fe40000000000 */
[----:B------:R-:W-:Y:S01]  /*14b30*/  IMAD.MOV.U32 R39, RZ, RZ, 0x40000040 ;  /* 0x40000040ff277424 */ /* 0x000fe200078e00ff */
[----:B------:R-:W-:Y:S02]  /*14b40*/  WARPGROUP.DEPBAR.LE gsb0, 0x0 ;  /* 0x00008000000079c5 */ /* 0x000fe40000010000 */
[----:B------:R-:W-:-:S07]  /*14b50*/  WARPGROUP.ARRIVE ;  /* 0x00000000000079c5 */ /* 0x000fce0000000000 */
[----:B------:R-:W-:Y:S01]  /*14b60*/  HGMMA.64x96x16.F32 R88, gdesc[UR12].tnspB, R88, gsb0 ;  /* 0x416000000c5879f0 */ /* 0x000fe20008000858 */
[----:B------:R-:W-:Y:S02]  /*14b70*/  R2UR UR16, R38 ;  /* 0x00000000261072ca */ /* 0x000fe400000e0000 */
[----:B------:R-:W-:Y:S01]  /*14b80*/  R2UR UR17, R39 ;  /* 0x00000000271172ca */ /* 0x000fe200000e0000 */
[----:B------:R-:W-:Y:S02]  /*14b90*/  VIADD R38, R30, 0x6 ;  /* 0x000000061e267836 */ /* 0x000fe40000000000 */
[----:B------:R-:W-:-:S03]  /*14ba0*/  IMAD.MOV.U32 R39, RZ, RZ, 0x40000040 ;  /* 0x40000040ff277424 */ /* 0x000fc600078e00ff */
[----:B------:R-:W-:Y:S01]  /*14bb0*/  R2UR UR20, R38 ;  /* 0x00000000261472ca */ /* 0x000fe200000e0000 */
[----:B------:R-:W-:Y:S02]  /*14bc0*/  WARPGROUP.DEPBAR.LE gsb0, 0x0 ;  /* 0x00008000000079c5 */ /* 0x000fe40000010000 */
[----:B------:R-:W-:-:S06]  /*14bd0*/  WARPGROUP.ARRIVE ;  /* 0x00000000000079c5 */ /* 0x000fcc0000000000 */
[----:B------:R-:W-:Y:S01]  /*14be0*/  HGMMA.64x96x16.F32 R88, gdesc[UR16].tnspB, R88, gsb0 ;  /* 0x41600000105879f0 */ /* 0x000fe20008000858 */
[----:B------:R-:W-:Y:S01]  /*14bf0*/  R2UR UR21, R39 ;  /* 0x00000000271572ca */ /* 0x000fe200000e0000 */
[----:B------:R-:W-:Y:S02]  /*14c00*/  VIADD R38, R30, 0x600 ;  /* 0x000006001e267836 */ /* 0x000fe40000000000 */
[----:B------:R-:W-:-:S03]  /*14c10*/  IMAD.MOV.U32 R39, RZ, RZ, 0x40000040 ;  /* 0x40000040ff277424 */ /* 0x000fc600078e00ff */
[----:B------:R-:W-:Y:S02]  /*14c20*/  R2UR UR24, R38 ;  /* 0x00000000261872ca */ /* 0x000fe400000e0000 */
[----:B------:R-:W-:Y:S01]  /*14c30*/  R2UR UR25, R39 ;  /* 0x00000000271972ca */ /* 0x000fe200000e0000 */
[----:B------:R-:W-:Y:S02]  /*14c40*/  WARPGROUP.DEPBAR.LE gsb0, 0x0 ;  /* 0x00008000000079c5 */ /* 0x000fe40000010000 */
[----:B------:R-:W-:-:S06]  /*14c50*/  WARPGROUP.ARRIVE ;  /* 0x00000000000079c5 */ /* 0x000fcc0000000000 */
[----:B------:R-:W-:Y:S01]  /*14c60*/  HGMMA.64x96x16.F32 R88, gdesc[UR20].tnspB, R88, gsb0 ;  /* 0x41600000145879f0 */ /* 0x000fe20008000858 */
        /* <DEDUP_REMOVED lines=18> */
[----:B------:R-:W2:Y:S01]  /*14d90*/  LDL R30, [R1+0x20] ;  /* 0x00002000011e7983 */ /* 0x000ea20000100800 */
[----:B------:R-:W-:Y:S02]  /*14da0*/  WARPGROUP.DEPBAR.LE gsb0, 0x0 ;  /* 0x00008000000079c5 */ /* 0x000fe40000010000 */
[----:B------:R-:W-:-:S06]  /*14db0*/  WARPGROUP.ARRIVE ;  /* 0x00000000000079c5 */ /* 0x000fcc0000000000 */
[----:B------:R-:W-:Y:S03]  /*14dc0*/  HGMMA.64x96x16.F32 R88, gdesc[UR32].tnspB, R88, gsb0 ;  /* 0x41600000205879f0 */ /* 0x000fe60008000858 */
[----:B------:R-:W0:Y:S01]  /*14dd0*/  S2R R87, SR_TID.X ;  /* 0x0000000000577919 */ /* 0x000e220000002100 */
[----:B------:R-:W-:-:S04]  /*14de0*/  FADD.FTZ R5, -R13, R5 ;  /* 0x000000050d057221 */ /* 0x000fc80000010100 */
[----:B------:R-:W-:Y:S01]  /*14df0*/  FMUL.FTZ R5, R5, UR39 ;  /* 0x0000002705057c20 */ /* 0x000fe20008410000 */
[----:B------:R-:W-:Y:S02]  /*14e00*/  WARPGROUP.DEPBAR.LE gsb0, 0x0 ;  /* 0x00008000000079c5 */ /* 0x000fe40000010000 */
[----:B------:R-:W-:-:S06]  /*14e10*/  WARPGROUP.ARRIVE ;  /* 0x00000000000079c5 */ /* 0x000fcc0000000000 */
[----:B------:R-:W-:Y:S01]  /*14e20*/  HGMMA.64x96x16.F32 R88, gdesc[UR44].tnspB, R88, gsb0 ;  /* 0x416000002c5879f0 */ /* 0x000fe20008000858 */
[----:B0-----:R-:W-:Y:S02]  /*14e30*/  SHF.R.U32.HI R27, RZ, 0x7, R87 ;  /* 0x00000007ff1b7819 */ /* 0x001fe40000011657 */
[----:B------:R-:W-:-:S03]  /*14e40*/  ISETP.GE.U32.AND P2, PT, R87, 0x180, PT ;  /* 0x000001805700780c */ /* 0x000fc60003f46070 */
[----:B------:R-:W-:Y:S01]  /*14e50*/  VIADD R27, R27, 0x9 ;  /* 0x000000091b1b7836 */ /* 0x000fe20000000000 */
[----:B------:R-:W-:Y:S04]  /*14e60*/  MUFU.EX2 R5, R5 ;  /* 0x0000000500057308 */ /* 0x000fe80000000800 */
[----:B------:R-:W-:-:S04]  /*14e70*/  SEL R27, R27, 0x9, !P2 ;  /* 0x000000091b1b7807 */ /* 0x000fc80005000000 */
[----:B------:R-:W0:Y:S08]  /*14e80*/  MUFU.EX2 R25, R25 ;  /* 0x0000001900197308 */ /* 0x000e300000000800 */
[----:B------:R-:W1:Y:S08]  /*14e90*/  MUFU.EX2 R84, R84 ;  /* 0x0000005400547308 */ /* 0x000e700000000800 */
[----:B------:R-:W-:Y:S08]  /*14ea0*/  MUFU.EX2 R85, R85 ;  /* 0x0000005500557308 */ /* 0x000ff00000000800 */
[----:B------:R-:W-:Y:S01]  /*14eb0*/  MUFU.EX2 R86, R86 ;  /* 0x0000005600567308 */ /* 0x000fe20000000800 */
[----:B------:R-:W-:-:S07]  /*14ec0*/  @!P1 IMAD R10, R10, 0x8, R2 ;  /* 0x000000080a0a9824 */ /* 0x000fce00078e0202 */
[----:B------:R-:W3:Y:S01]  /*14ed0*/  MUFU.EX2 R21, R21 ;  /* 0x0000001500157308 */ /* 0x000ee20000000800 */
[----:B------:R-:W-:-:S07]  /*14ee0*/  @!P1 VIADD R10, R10, 0x2d860 ;  /* 0x0002d8600a0a9836 */ /* 0x000fce0000000000 */
[----:B------:R-:W4:Y:S01]  /*14ef0*/  MUFU.EX2 R14, R14 ;  /* 0x0000000e000e7308 */ /* 0x000f220000000800 */
[----:B0-----:R-:W-:Y:S01]  /*14f00*/  FFMA.FTZ R3, R5, R3, R25 ;  /* 0x0000000305037223 */ /* 0x001fe20000010019 */
[----:B------:R-:W-:Y:S02]  /*14f10*/  @!P1 PRMT R10, RZ, 0x654, R10 ;  /* 0x00000654ff0a9816 */ /* 0x000fe4000000000a */
[----:B-1----:R-:W-:Y:S01]  /*14f20*/  F2FP.F16.F32.PACK_AB R25, R84, R25 ;  /* 0x000000195419723e */ /* 0x002fe200000000ff */
[----:B---3--:R-:W-:Y:S01]  /*14f30*/  FADD.FTZ R4, R21, R4 ;  /* 0x0000000415047221 */ /* 0x008fe20000010000 */
[----:B------:R-:W-:Y:S02]  /*14f40*/  WARPGROUP.DEPBAR.LE gsb0, 0x0 ;  /* 0x00008000000079c5 */ /* 0x000fe40000010000 */
[----:B------:R0:W-:Y:S06]  /*14f50*/  BAR.ARV R27, 0x100 ;  /* 0x0004001b0000751d */ /* 0x0001ec0000002000 */
[----:B0-----:R-:W-:-:S04]  /*14f60*/  @!P1 IMAD R27, R16, 0x8, R2 ;  /* 0x00000008101b9824 */ /* 0x001fc800078e0202 */
[----:B------:R-:W-:-:S05]  /*14f70*/  @!P1 VIADD R27, R27, 0x2d840 ;  /* 0x0002d8401b1b9836 */ /* 0x000fca0000000000 */
[----:B------:R-:W-:-:S04]  /*14f80*/  @!P1 PRMT R27, RZ, 0x654, R27 ;  /* 0x00000654ff1b9816 */ /* 0x000fc8000000001b */
[----:B------:R0:W-:Y:S02]  /*14f90*/  @!P1 SYNCS.ARRIVE.TRANS64.RED.A1T0 RZ, [R27+URZ], RZ ;  /* 0x000000ff1bff99a7 */ /* 0x0001e4000810043f */
[----:B0-----:R-:W-:Y:S01]  /*14fa0*/  F2FP.F16.F32.PACK_AB R27, R86, R85 ;  /* 0x00000055561b723e */ /* 0x001fe200000000ff */
[----:B------:R0:W-:Y:S04]  /*14fb0*/  @!P1 SYNCS.ARRIVE.TRANS64.RED.A1T0 RZ, [R10+URZ], RZ ;  /* 0x000000ff0aff99a7 */ /* 0x0001e8000810043f */
[----:B------:R4:W-:Y:S02]  /*14fc0*/  STSM.16.M88.4 [R140+0x21800], R24 ;  /* 0x021800188c007844 */ /* 0x0009e40000000200 */
[C---:B----4-:R-:W-:Y:S02]  /*14fd0*/  F2FP.F16.F32.PACK_AB R24, R14.reuse, R21 ;  /* 0x000000150e18723e */ /* 0x050fe400000000ff */
[----:B------:R-:W3:Y:S01]  /*14fe0*/  LDL R21, [R1+0x24] ;  /* 0x0000240001157983 */ /* 0x000ee20000100800 */
[----:B------:R-:W1:Y:S08]  /*14ff0*/  MUFU.EX2 R15, R15 ;  /* 0x0000000f000f7308 */ /* 0x000e700000000800 */
[----:B------:R-:W-:Y:S08]  /*15000*/  MUFU.EX2 R26, R28 ;  /* 0x0000001c001a7308 */ /* 0x000ff00000000800 */
[----:B------:R-:W-:Y:S08]  /*15010*/  MUFU.EX2 R80, R80 ;  /* 0x0000005000507308 */ /* 0x000ff00000000800 */
[----:B------:R-:W4:Y:S08]  /*15020*/  MUFU.EX2 R81, R81 ;  /* 0x0000005100517308 */ /* 0x000f300000000800 */
[----:B------:R-:W-:Y:S08]  /*15030*/  MUFU.EX2 R82, R82 ;  /* 0x0000005200527308 */ /* 0x000ff00000000800 */
[----:B------:R-:W5:Y:S01]  /*15040*/  MUFU.EX2 R83, R83 ;  /* 0x0000005300537308 */ /* 0x000f620000000800 */
[----:B------:R-:W-:-:S04]  /*15050*/  FADD.FTZ R4, R14, R4 ;  /* 0x000000040e047221 */ /* 0x000fc80000010000 */
[----:B-1----:R-:W-:Y:S01]  /*15060*/  FADD.FTZ R4, R15, R4 ;  /* 0x000000040f047221 */ /* 0x002fe20000010000 */
[----:B------:R-:W-:Y:S01]  /*15070*/  FADD.FTZ R3, R84, R3 ;  /* 0x0000000354037221 */ /* 0x000fe20000010000 */
[----:B----4-:R-:W-:Y:S02]  /*15080*/  F2FP.F16.F32.PACK_AB R25, R81, R80 ;  /* 0x000000505119723e */ /* 0x010fe400000000ff */
[C---:B------:R-:W-:Y:S01]  /*15090*/  FADD.FTZ R4, R26.reuse, R4 ;  /* 0x000000041a047221 */ /* 0x040fe20000010000 */
[----:B------:R-:W-:Y:S01]  /*150a0*/  F2FP.F16.F32.PACK_AB R26, R26, R15 ;  /* 0x0000000f1a1a723e */ /* 0x000fe200000000ff */
[----:B------:R-:W-:Y:S01]  /*150b0*/  FADD.FTZ R3, R85, R3 ;  /* 0x0000000355037221 */ /* 0x000fe20000010000 */
[----:B-----5:R-:W-:-:S03]  /*150c0*/  F2FP.F16.F32.PACK_AB R27, R83, R82 ;  /* 0x00000052531b723e */ /* 0x020fc600000000ff */
[----:B------:R-:W-:Y:S02]  /*150d0*/  FADD.FTZ R3, R86, R3 ;  /* 0x0000000356037221 */ /* 0x000fe40000010000 */
[----:B--2---:R1:W-:Y:S01]  /*150e0*/  STSM.16.M88.4 [R30], R24 ;  /* 0x000000181e007844 */ /* 0x0043e20000000200 */
[----:B------:R-:W-:Y:S01]  /*150f0*/  MUFU.EX2 R32, R32 ;  /* 0x0000002000207308 */ /* 0x000fe20000000800 */
[----:B------:R-:W-:-:S07]  /*15100*/  FADD.FTZ R3, R80, R3 ;  /* 0x0000000350037221 */ /* 0x000fce0000010000 */
[----:B------:R-:W-:Y:S08]  /*15110*/  MUFU.EX2 R20, R20 ;  /* 0x0000001400147308 */ /* 0x000ff00000000800 */
[----:B-1----:R-:W1:Y:S01]  /*15120*/  MUFU.EX2 R24, R29 ;  /* 0x0000001d00187308 */ /* 0x002e620000000800 */
[----:B------:R-:W-:-:S07]  /*15130*/  FADD.FTZ R3, R81, R3 ;  /* 0x0000000351037221 */ /* 0x000fce0000010000 */
[----:B------:R-:W2:Y:S01]  /*15140*/  MUFU.EX2 R26, R33 ;  /* 0x00000021001a7308 */ /* 0x000ea20000000800 */
[----:B------:R-:W-:-:S07]  /*15150*/  FADD.FTZ R3, R82, R3 ;  /* 0x0000000352037221 */ /* 0x000fce0000010000 */
[----:B------:R-:W4:Y:S01]  /*15160*/  MUFU.EX2 R25, R35 ;  /* 0x0000002300197308 */ /* 0x000f220000000800 */
[----:B-1----:R-:W-:Y:S01]  /*15170*/  FADD.FTZ R4, R24, R4 ;  /* 0x0000000418047221 */ /* 0x002fe20000010000 */
[----:B------:R-:W-:-:S06]  /*15180*/  FADD.FTZ R3, R83, R3 ;  /* 0x0000000353037221 */ /* 0x000fcc0000010000 */
[----:B0-----:R-:W0:Y:S08]  /*15190*/  MUFU.EX2 R10, R36 ;  /* 0x00000024000a7308 */ /* 0x001e300000000800 */
[----:B------:R-:W1:Y:S01]  /*151a0*/  MUFU.EX2 R27, R42 ;  /* 0x0000002a001b7308 */ /* 0x000e620000000800 */
[----:B------:R-:W-:Y:S01]  /*151b0*/  FADD.FTZ R4, R32, R4 ;  /* 0x0000000420047221 */ /* 0x000fe20000010000 */
[----:B------:R-:W-:-:S06]  /*151c0*/  FADD.FTZ R3, R20, R3 ;  /* 0x0000000314037221 */ /* 0x000fcc0000010000 */
[----:B------:R-:W5:Y:S08]  /*151d0*/  MUFU.EX2 R28, R37 ;  /* 0x00000025001c7308 */ /* 0x000f700000000800 */
[----:B------:R-:W5:Y:S01]  /*151e0*/  MUFU.EX2 R43, R43 ;  /* 0x0000002b002b7308 */ /* 0x000f620000000800 */
[----:B--2---:R-:W-:Y:S01]  /*151f0*/  FADD.FTZ R4, R26, R4 ;  /* 0x000000041a047221 */ /* 0x004fe20000010000 */
[----:B----4-:R-:W-:-:S06]  /*15200*/  FADD.FTZ R3, R25, R3 ;  /* 0x0000000319037221 */ /* 0x010fcc0000010000 */
[----:B------:R-:W2:Y:S08]  /*15210*/  MUFU.EX2 R14, R40 ;  /* 0x00000028000e7308 */ /* 0x000eb00000000800 */
[----:B------:R-:W4:Y:S01]  /*15220*/  MUFU.EX2 R11, R11 ;  /* 0x0000000b000b7308 */ /* 0x000f220000000800 */
[----:B0-----:R-:W-:Y:S01]  /*15230*/  FADD.FTZ R4, R10, R4 ;  /* 0x000000040a047221 */ /* 0x001fe20000010000 */
[----:B-1----:R-:W-:-:S06]  /*15240*/  FADD.FTZ R3, R27, R3 ;  /* 0x000000031b037221 */ /* 0x002fcc0000010000 */
[----:B------:R-:W0:Y:S08]  /*15250*/  MUFU.EX2 R30, R41 ;  /* 0x00000029001e7308 */ /* 0x000e300000000800 */
[----:B------:R-:W1:Y:S01]  /*15260*/  MUFU.EX2 R29, R46 ;  /* 0x0000002e001d7308 */ /* 0x000e620000000800 */
[----:B-----5:R-:W-:Y:S01]  /*15270*/  FADD.FTZ R4, R28, R4 ;  /* 0x000000041c047221 */ /* 0x020fe20000010000 */
        /* <DEDUP_REMOVED lines=14> */
[----:B------:R-:W3:Y:S01]  /*15360*/  MUFU.EX2 R54, R54 ;  /* 0x0000003600367308 */ /* 0x000ee20000000800 */
        /* <DEDUP_REMOVED lines=9> */
[----:B---3--:R-:W-:-:S06]  /*15400*/  FADD.FTZ R4, R54, R4 ;  /* 0x0000000436047221 */ /* 0x008fcc0000010000 */
[----:B------:R-:W3:Y:S08]  /*15410*/  MUFU.EX2 R56, R56 ;  /* 0x0000003800387308 */ /* 0x000ef00000000800 */
        /* <DEDUP_REMOVED lines=9> */
[----:B------:R-:W-:Y:S01]  /*154b0*/  F2FP.F16.F32.PACK_AB R29, R29, R11 ;  /* 0x0000000b1d1d723e */ /* 0x000fe200000000ff */
[----:B---3--:R-:W-:Y:S01]  /*154c0*/  FADD.FTZ R3, R56, R3 ;  /* 0x0000000338037221 */ /* 0x008fe20000010000 */
[----:B-----5:R-:W-:-:S05]  /*154d0*/  FADD.FTZ R11, R59, R4 ;  /* 0x000000043b0b7221 */ /* 0x020fca0000010000 */
[----:B------:R-:W3:Y:S01]  /*154e0*/  MUFU.EX2 R66, R66 ;  /* 0x0000004200427308 */ /* 0x000ee20000000800 */
[----:B--2---:R-:W-:Y:S01]  /*154f0*/  FADD.FTZ R3, R57, R3 ;  /* 0x0000000339037221 */ /* 0x004fe20000010000 */
[----:B----4-:R-:W-:-:S06]  /*15500*/  FADD.FTZ R4, R62, R11 ;  /* 0x0000000b3e047221 */ /* 0x010fcc0000010000 */
[----:B------:R-:W2:Y:S01]  /*15510*/  MUFU.EX2 R61, R61 ;  /* 0x0000003d003d7308 */ /* 0x000ea20000000800 */
[----:B------:R-:W-:-:S07]  /*15520*/  F2FP.F16.F32.PACK_AB R26, R10, R26 ;  /* 0x0000001a0a1a723e */ /* 0x000fce00000000ff */
[----:B------:R-:W4:Y:S01]  /*15530*/  MUFU.EX2 R67, R67 ;  /* 0x0000004300437308 */ /* 0x000f220000000800 */
[----:B0-----:R-:W-:Y:S01]  /*15540*/  FADD.FTZ R10, R60, R3 ;  /* 0x000000033c0a7221 */ /* 0x001fe20000010000 */
[----:B-1----:R-:W-:-:S06]  /*15550*/  FADD.FTZ R3, R63, R4 ;  /* 0x000000043f037221 */ /* 0x002fcc0000010000 */
[----:B------:R-:W0:Y:S08]  /*15560*/  MUFU.EX2 R64, R64 ;  /* 0x0000004000407308 */ /* 0x000e300000000800 */
[----:B------:R-:W1:Y:S01]  /*15570*/  MUFU.EX2 R70, R70 ;  /* 0x0000004600467308 */ /* 0x000e620000000800 */
[----:B---3--:R-:W-:-:S07]  /*15580*/  FADD.FTZ R4, R66, R3 ;  /* 0x0000000342047221 */ /* 0x008fce0000010000 */
        /* <DEDUP_REMOVED lines=9> */
[----:B------:R-:W1:Y:S08]  /*15620*/  MUFU.EX2 R41, R75 ;  /* 0x0000004b00297308 */ /* 0x000e700000000800 */
[----:B------:R-:W1:Y:S08]  /*15630*/  MUFU.EX2 R72, R72 ;  /* 0x0000004800487308 */ /* 0x000e700000000800 */
[----:B------:R-:W-:Y:S08]  /*15640*/  MUFU.EX2 R73, R73 ;  /* 0x0000004900497308 */ /* 0x000ff00000000800 */
[----:B------:R-:W-:Y:S08]  /*15650*/  MUFU.EX2 R76, R76 ;  /* 0x0000004c004c7308 */ /* 0x000ff00000000800 */
[----:B------:R-:W1:Y:S08]  /*15660*/  MUFU.EX2 R77, R77 ;  /* 0x0000004d004d7308 */ /* 0x000e700000000800 */
[----:B------:R-:W-:Y:S08]  /*15670*/  MUFU.EX2 R78, R78 ;  /* 0x0000004e004e7308 */ /* 0x000ff00000000800 */
[----:B------:R-:W1:Y:S01]  /*15680*/  MUFU.EX2 R79, R79 ;  /* 0x0000004f004f7308 */ /* 0x000e620000000800 */
[----:B---3--:R-:W-:Y:S01]  /*15690*/  FADD.FTZ R11, R65, R10 ;  /* 0x0000000a410b7221 */ /* 0x008fe20000010000 */
[----:B-----5:R-:W-:Y:S01]  /*156a0*/  FADD.FTZ R3, R71, R4 ;  /* 0x0000000447037221 */ /* 0x020fe20000010000 */
[----:B------:R-:W-:-:S02]  /*156b0*/  F2FP.F16.F32.PACK_AB R24, R32, R24 ;  /* 0x000000182018723e */ /* 0x000fc400000000ff */
[----:B------:R-:W-:Y:S02]  /*156c0*/  F2FP.F16.F32.PACK_AB R25, R25, R20 ;  /* 0x000000141919723e */ /* 0x000fe400000000ff */
[----:B------:R-:W-:Y:S02]  /*156d0*/  F2FP.F16.F32.PACK_AB R27, R43, R27 ;  /* 0x0000001b2b1b723e */ /* 0x000fe400000000ff */
[----:B------:R-:W-:Y:S02]  /*156e0*/  F2FP.F16.F32.PACK_AB R28, R14, R28 ;  /* 0x0000001c0e1c723e */ /* 0x000fe400000000ff */
[----:B------:R-:W-:Y:S02]  /*156f0*/  F2FP.F16.F32.PACK_AB R30, R44, R30 ;  /* 0x0000001e2c1e723e */ /* 0x000fe400000000ff */
[----:B------:R-:W-:Y:S01]  /*15700*/  F2FP.F16.F32.PACK_AB R31, R50, R31 ;  /* 0x0000001f321f723e */ /* 0x000fe200000000ff */
[----:B--2---:R-:W-:Y:S01]  /*15710*/  FADD.FTZ R11, R68, R11 ;  /* 0x0000000b440b7221 */ /* 0x004fe20000010000 */
[----:B----4-:R-:W-:Y:S01]  /*15720*/  FADD.FTZ R4, R74, R3 ;  /* 0x000000034a047221 */ /* 0x010fe20000010000 */
[----:B------:R2:W-:Y:S01]  /*15730*/  STSM.16.M88.4 [R142], R24 ;  /* 0x000000188e007844 */ /* 0x0005e20000000200 */
[----:B------:R-:W-:-:S02]  /*15740*/  F2FP.F16.F32.PACK_AB R36, R48, R36 ;  /* 0x000000243024723e */ /* 0x000fc400000000ff */
[----:B------:R-:W-:Y:S01]  /*15750*/  F2FP.F16.F32.PACK_AB R37, R54, R37 ;  /* 0x000000253625723e */ /* 0x000fe200000000ff */
[----:B------:R3:W-:Y:S01]  /*15760*/  STSM.16.M88.4 [R141], R28 ;  /* 0x0000001c8d007844 */ /* 0x0007e20000000200 */
[----:B------:R-:W-:Y:S02]  /*15770*/  F2FP.F16.F32.PACK_AB R38, R52, R38 ;  /* 0x000000263426723e */ /* 0x000fe400000000ff */
[----:B------:R-:W-:Y:S01]  /*15780*/  F2FP.F16.F32.PACK_AB R39, R58, R39 ;  /* 0x000000273a27723e */ /* 0x000fe200000000ff */
[----:B0-----:R-:W-:Y:S01]  /*15790*/  FADD.FTZ R11, R40, R11 ;  /* 0x0000000b280b7221 */ /* 0x001fe20000010000 */
[----:B-1----:R-:W-:Y:S01]  /*157a0*/  FADD.FTZ R4, R41, R4 ;  /* 0x0000000429047221 */ /* 0x002fe20000010000 */
[----:B------:R-:W-:Y:S02]  /*157b0*/  F2FP.F16.F32.PACK_AB R40, R72, R40 ;  /* 0x000000284828723e */ /* 0x000fe400000000ff */
[----:B------:R-:W-:Y:S02]  /*157c0*/  F2FP.F16.F32.PACK_AB R41, R77, R41 ;  /* 0x000000294d29723e */ /* 0x000fe400000000ff */
[----:B------:R-:W-:-:S02]  /*157d0*/  F2FP.F16.F32.PACK_AB R42, R76, R73 ;  /* 0x000000494c2a723e */ /* 0x000fc400000000ff */
[----:B--2---:R-:W-:Y:S02]  /*157e0*/  F2FP.F16.F32.PACK_AB R24, R56, R53 ;  /* 0x000000353818723e */ /* 0x004fe400000000ff */
[----:B------:R-:W-:Y:S02]  /*157f0*/  F2FP.F16.F32.PACK_AB R25, R62, R59 ;  /* 0x0000003b3e19723e */ /* 0x000fe400000000ff */
[----:B------:R-:W-:Y:S02]  /*15800*/  F2FP.F16.F32.PACK_AB R26, R60, R57 ;  /* 0x000000393c1a723e */ /* 0x000fe400000000ff */
[----:B------:R-:W-:Y:S02]  /*15810*/  F2FP.F16.F32.PACK_AB R27, R66, R63 ;  /* 0x0000003f421b723e */ /* 0x000fe400000000ff */
[----:B---3--:R-:W-:Y:S02]  /*15820*/  F2FP.F16.F32.PACK_AB R28, R64, R61 ;  /* 0x0000003d401c723e */ /* 0x008fe400000000ff */
[----:B------:R-:W-:-:S02]  /*15830*/  F2FP.F16.F32.PACK_AB R29, R70, R67 ;  /* 0x00000043461d723e */ /* 0x000fc400000000ff */
[----:B------:R-:W-:Y:S02]  /*15840*/  F2FP.F16.F32.PACK_AB R30, R68, R65 ;  /* 0x00000041441e723e */ /* 0x000fe400000000ff */
[----:B------:R-:W-:Y:S02]  /*15850*/  F2FP.F16.F32.PACK_AB R31, R74, R71 ;  /* 0x000000474a1f723e */ /* 0x000fe400000000ff */
[----:B------:R-:W-:Y:S01]  /*15860*/  F2FP.F16.F32.PACK_AB R43, R79, R78 ;  /* 0x0000004e4f2b723e */ /* 0x000fe200000000ff */
[----:B------:R0:W-:Y:S04]  /*15870*/  STSM.16.M88.4 [R140+0x27800], R36 ;  /* 0x027800248c007844 */ /* 0x0001e80000000200 */
[----:B------:R0:W-:Y:S04]  /*15880*/  STSM.16.M88.4 [R21], R24 ;  /* 0x0000001815007844 */ /* 0x0001e80000000200 */
[----:B------:R0:W-:Y:S04]  /*15890*/  STSM.16.M88.4 [R142+0x6000], R28 ;  /* 0x0060001c8e007844 */ /* 0x0001e80000000200 */
[----:B------:R0:W-:Y:S01]  /*158a0*/  STSM.16.M88.4 [R141+0x6000], R40 ;  /* 0x006000288d007844 */ /* 0x0001e20000000200 */
[----:B------:R-:W-:Y:S01]  /*158b0*/  @!PT LDS RZ, [RZ] ;  /* 0x00000000fffff984 */ /* 0x000fe20000000800 */
[----:B------:R-:W-:Y:S01]  /*158c0*/  @!PT LDS RZ, [RZ] ;  /* 0x00000000fffff984 */ /* 0x000fe20000000800 */
[----:B------:R-:W-:Y:S01]  /*158d0*/  @!PT LDS RZ, [RZ] ;  /* 0x00000000fffff984 */ /* 0x000fe20000000800 */
[----:B------:R-:W-:Y:S01]  /*158e0*/  @!PT LDS RZ, [RZ] ;  /* 0x00000000fffff984 */ /* 0x000fe20000000800 */
[----:B------:R1:W-:Y:S06]  /*158f0*/  MEMBAR.ALL.CTA ;  /* 0x0000000000007992 */ /* 0x0003ec0000008000 */
[----:B-1----:R-:W1:Y:S01]  /*15900*/  FENCE.VIEW.ASYNC.S ;  /* 0x00000000000073c6 */ /* 0x002e620000000000 */
[----:B------:R-:W-:Y:S01]  /*15910*/  ISETP.GT.AND P2, PT, R0, R155, PT ;  /* 0x0000009b0000720c */ /* 0x000fe20003f44270 */
[----:B------:R-:W-:Y:S01]  /*15920*/  FADD.FTZ R10, R72, R11 ;  /* 0x0000000b480a7221 */ /* 0x000fe20000010000 */
[----:B------:R-:W-:-:S03]  /*15930*/  FADD.FTZ R3, R77, R4 ;  /* 0x000000044d037221 */ /* 0x000fc60000010000 */
[----:B------:R-:W-:Y:S01]  /*15940*/  FADD.FTZ R11, R73, R10 ;  /* 0x0000000a490b7221 */ /* 0x000fe20000010000 */
[----:B------:R-:W-:Y:S01]  /*15950*/  FADD.FTZ R78, R78, R3 ;  /* 0x000000034e4e7221 */ /* 0x000fe20000010000 */
[-C--:B------:R-:W-:Y:S01]  /*15960*/  FMUL.FTZ R90, R90, R5.reuse ;  /* 0x000000055a5a7220 */ /* 0x080fe20000410000 */
[-C--:B------:R-:W-:Y:S01]  /*15970*/  FMUL.FTZ R91, R91, R5.reuse ;  /* 0x000000055b5b7220 */ /* 0x080fe20000410000 */
        /* <DEDUP_REMOVED lines=48> */
[----:B------:R-:W-:-:S02]  /*15c80*/  VIADD R0, R0, 0xffffffff ;  /* 0xffffffff00007836 */ /* 0x000fc40000000000 */
[----:B------:R-:W-:Y:S02]  /*15c90*/  IMAD.MOV.U32 R14, RZ, RZ, R18 ;  /* 0x000000ffff0e7224 */ /* 0x000fe400078e0012 */
[----:B------:R-:W-:Y:S02]  /*15ca0*/  IMAD.MOV.U32 R10, RZ, RZ, R16 ;  /* 0x000000ffff0a7224 */ /* 0x000fe400078e0010 */
[----:B------:R-:W-:Y:S02]  /*15cb0*/  IMAD.MOV.U32 R5, RZ, RZ, R13 ;  /* 0x000000ffff057224 */ /* 0x000fe400078e000d */
[----:B------:R-:W-:Y:S01]  /*15cc0*/  IMAD.MOV.U32 R11, RZ, RZ, R12 ;  /* 0x000000ffff0b7224 */ /* 0x000fe200078e000c */
[----:B-1----:R-:W-:Y:S01]  /*15cd0*/  NOP ;  /* 0x0000000000007918 */ /* 0x002fe20000000000 */
[----:B0-----:R-:W-:Y:S05]  /*15ce0*/  @P2 BRA `(.L_x_11458) ;  /* 0xffffffd400242947 */ /* 0x001fea000383ffff */
.L_x_11448:
[----:B------:R-:W2:Y:S02]  /*15cf0*/  LDL R5, [R1+0x44] ;  /* 0x0000440001057983 */ /* 0x000ea40000100800 */
[----:B--2---:R-:W-:-:S13]  /*15d00*/  ISETP.GE.AND P2, PT, R0, R5, PT ;  /* 0x000000050000720c */ /* 0x004fda0003f46270 */
[----:B------:R-:W-:Y:S05]  /*15d10*/  @!P2 BRA `(.L_x_11459) ;  /* 0x0000003c0000a947 */ /* 0x000fea0003800000 */
[----:B------:R-:W-:Y:S02]  /*15d20*/  IMAD.MOV.U32 R5, RZ, RZ, R13 ;  /* 0x000000ffff057224 */ /* 0x000fe400078e000d */
[----:B------:R-:W-:Y:S02]  /*15d30*/  IMAD.MOV.U32 R10, RZ, RZ, R12 ;  /* 0x000000ffff0a7224 */ /* 0x000fe400078e000c */
[----:B------:R-:W-:Y:S02]  /*15d40*/  IMAD.MOV.U32 R14, RZ, RZ, R18 ;  /* 0x000000ffff0e7224 */ /* 0x000fe400078e0012 */
[----:B------:R-:W-:-:S07]  /*15d50*/  IMAD.MOV.U32 R11, RZ, RZ, R16 ;  /* 0x000000ffff0b7224 */ /* 0x000fce00078e0010 */
.L_x_11477:
        /* <DEDUP_REMOVED lines=10> */
.L_x_11461:
[----:B------:R-:W-:Y:S01]  /*15e00*/  IMAD R12, R16, 0x8, R2 ;  /* 0x00000008100c7824 */ /* 0x000fe200078e0202 */
[----:B------:R-:W-:-:S04]  /*15e10*/  SHF.L.U32 R13, R18, 0x1f, RZ ;  /* 0x0000001f120d7819 */ /* 0x000fc800000006ff */
[----:B------:R0:W1:Y:S01]  /*15e20*/  SYNCS.PHASECHK.TRANS64.TRYWAIT P3, [R12+URZ+0x2d830], R13 ;  /* 0x02d8300d0c0075a7 */ /* 0x000062000806017f */
[----:B------:R-:W-:Y:S05]  /*15e30*/  @!P0 BRA `(.L_x_11462) ;  /* 0x0000000000048947 */ /* 0x000fea0003800000 */
[----:B------:R-:W-:Y:S01]  /*15e40*/  BPT.TRAP 0x1 ;  /* 0x000000040000795c */ /* 0x000fe20000300000 */
.L_x_11462:
[----:B------:R-:W-:Y:S04]  /*15e50*/  BSSY B0, `(.L_x_11460) ;  /* 0x0000004000007945 */ /* 0x000fe80003800000 */
[----:B-1----:R-:W-:Y:S05]  /*15e60*/  @P3 BRA `(.L_x_11463) ;  /* 0x0000000000083947 */ /* 0x002fea0003800000 */
[----:B------:R-:W1:Y:S02]  /*15e70*/  SYNCS.PHASECHK.TRANS64.TRYWAIT P3, [R12+URZ+0x2d830], R13 ;  /* 0x02d8300d0c0075a7 */ /* 0x000e64000806017f */
[----:B-1----:R-:W-:Y:S05]  /*15e80*/  @!P3 BRA `(.L_x_11464) ;  /* 0x000000ec0040b947 */ /* 0x002fea0003800000 */
.L_x_11463:
[----:B------:R-:W-:Y:S05]  /*15e90*/  BSYNC B0 ;  /* 0x0000000000007941 */ /* 0x000fea0003800000 */
.L_x_11460:
        /* <DEDUP_REMOVED lines=60> */
.L_x_11466:
[----:B------:R-:W-:Y:S01]  /*16260*/  SHF.L.U32 R12, R14, 0x1f, RZ ;  /* 0x0000001f0e0c7819 */ /* 0x000fe200000006ff */
[----:B------:R-:W-:-:S04]  /*16270*/  IMAD R13, R11, 0x8, R2 ;  /* 0x000000080b0d7824 */ /* 0x000fc800078e0202 */
[----:B------:R0:W1:Y:S01]  /*16280*/  SYNCS.PHASECHK.TRANS64.TRYWAIT P2, [R13+URZ+0x2d850], R12 ;  /* 0x02d8500c0d0075a7 */ /* 0x000062000804017f */
[----:B------:R-:W-:Y:S05]  /*16290*/  @!P0 BRA `(.L_x_11467) ;  /* 0x0000000000048947 */ /* 0x000fea0003800000 */
[----:B------:R-:W-:Y:S01]  /*162a0*/  BPT.TRAP 0x1 ;  /* 0x000000040000795c */ /* 0x000fe20000300000 */
.L_x_11467:
[----:B-1----:R-:W-:Y:S05]  /*162b0*/  @P2 BRA `(.L_x_11465) ;  /* 0x0000000000082947 */ /* 0x002fea0003800000 */
[----:B------:R-:W1:Y:S02]  /*162c0*/  SYNCS.PHASECHK.TRANS64.TRYWAIT P2, [R13+URZ+0x2d850], R12 ;  /* 0x02d8500c0d0075a7 */ /* 0x000e64000804017f */
[----:B-1----:R-:W-:Y:S05]  /*162d0*/  @!P2 BRA `(.L_x_11468) ;  /* 0x000000e80040a947 */ /* 0x002fea0003800000 */
.L_x_11465:
[----:B------:R-:W2:Y:S01]  /*162e0*/  LDL R143, [R1+0x18] ;  /* 0x00001800018f7983 */ /* 0x000ea20000100800 */
[----:B------:R-:W3:Y:S03]  /*162f0*/  @P5 LDC R14, c[0x0][0x44c] ;  /* 0x00011300ff0e5b82 */ /* 0x000ee60000000800 */
[----:B------:R-:W2:Y:S05]  /*16300*/  LDL R20, [R1+0x40] ;  /* 0x0000400001147983 */ /* 0x000eaa0000100800 */
[----:B01----:R-:W0:Y:S01]  /*16310*/  @P5 LDC R13, c[0x0][0x450] ;  /* 0x00011400ff0d5b82 */ /* 0x003e220000000800 */
[----:B------:R-:W-:Y:S05]  /*16320*/  WARPSYNC.ALL ;  /* 0x0000000000007948 */ /* 0x000fea0003800000 */
[----:B--2---:R-:W-:-:S02]  /*16330*/  IMAD.IADD R12, R20, 0x1, R143 ;  /* 0x00000001140c7824 */ /* 0x004fc400078e028f */
[----:B------:R-:W2:Y:S01]  /*16340*/  LDL R143, [R1+0x3c] ;  /* 0x00003c00018f7983 */ /* 0x000ea20000100800 */
[----:B------:R-:W-:Y:S01]  /*16350*/  IMAD.MOV.U32 R15, RZ, RZ, -0x7fffffe0 ;  /* 0x80000020ff0f7424 */ /* 0x000fe200078e00ff */
[----:B------:R-:W-:Y:S01]  /*16360*/  WARPGROUP.ARRIVE ;  /* 0x00000000000079c5 */ /* 0x000fe20000000000 */
[----:B---3--:R-:W-:-:S05]  /*16370*/  @P5 IMAD.HI.U32 R14, R12, R14, RZ ;  /* 0x0000000e0c0e5227 */ /* 0x008fca00078e00ff */
[----:B------:R-:W1:Y:S01]  /*16380*/  S2R R145, SR_TID.X ;  /* 0x0000000000917919 */ /* 0x000e620000002100 */
[C---:B------:R-:W-:Y:S01]  /*16390*/  R2UR UR11, R15.reuse ;  /* 0x000000000f0b72ca */ /* 0x040fe200000e0000 */
[----:B------:R-:W-:Y:S01]  /*163a0*/  IMAD.MOV.U32 R21, RZ, RZ, -0x7fffffe0 ;  /* 0x80000020ff157424 */ /* 0x000fe200078e00ff */
[----:B0-----:R-:W-:Y:S01]  /*163b0*/  @P5 SHF.R.U32.HI R12, RZ, R13, R14 ;  /* 0x0000000dff0c5219 */ /* 0x001fe2000001160e */
[----:B------:R-:W-:Y:S01]  /*163c0*/  VIADD R13, R2, 0x400 ;  /* 0x00000400020d7836 */ /* 0x000fe20000000000 */
[----:B------:R-:W-:Y:S01]  /*163d0*/  R2UR UR47, R15 ;  /* 0x000000000f2f72ca */ /* 0x000fe200000e0000 */
[----:B------:R-:W-:Y:S01]  /*163e0*/  IMAD.MOV.U32 R15, RZ, RZ, 0x40000040 ;  /* 0x40000040ff0f7424 */ /* 0x000fe200078e00ff */
[----:B------:R-:W-:Y:S02]  /*163f0*/  R2UR UR15, R21 ;  /* 0x00000000150f72ca */ /* 0x000fe400000e0000 */
[----:B------:R-:W-:Y:S02]  /*16400*/  SHF.R.U32.HI R13, RZ, 0x4, R13 ;  /* 0x00000004ff0d7819 */ /* 0x000fe4000001160d */
[----:B------:R-:W-:Y:S01]  /*16410*/  R2UR UR9, R15 ;  /* 0x000000000f0972ca */ /* 0x000fe200000e0000 */
[----:B------:R-:W-:Y:S01]  /*16420*/  IMAD.MOV.U32 R15, RZ, RZ, 0x40000040 ;  /* 0x40000040ff0f7424 */ /* 0x000fe200078e00ff */
[----:B------:R-:W-:-:S02]  /*16430*/  LOP3.LUT R13, R13, 0x3fff, RZ, 0xc0, !PT ;  /* 0x00003fff0d0d7812 */ /* 0x000fc400078ec0ff */
[----:B------:R-:W-:Y:S02]  /*16440*/  R2UR UR19, R21 ;  /* 0x00000000151372ca */ /* 0x000fe400000e0000 */
[----:B------:R-:W-:Y:S02]  /*16450*/  LOP3.LUT R13, R13, 0x2000000, RZ, 0xfc, !PT ;  /* 0x020000000d0d7812 */ /* 0x000fe400078efcff */
[C---:B------:R-:W-:Y:S02]  /*16460*/  R2UR UR23, R21.reuse ;  /* 0x00000000151772ca */ /* 0x040fe400000e0000 */
[----:B------:R-:W-:Y:S01]  /*16470*/  R2UR UR27, R21 ;  /* 0x00000000151b72ca */ /* 0x000fe200000e0000 */
[----:B------:R-:W-:Y:S01]  /*16480*/  IMAD R14, R11, 0x600, R13 ;  /* 0x000006000b0e7824 */ /* 0x000fe200078e020d */
[C---:B------:R-:W-:Y:S01]  /*16490*/  R2UR UR31, R21.reuse ;  /* 0x00000000151f72ca */ /* 0x040fe200000e0000 */
[----:B------:R-:W-:Y:S01]  /*164a0*/  FMUL.FTZ R13, R24, UR48 ;  /* 0x00000030180d7c20 */ /* 0x000fe20008410000 */
[----:B------:R-:W-:Y:S01]  /*164b0*/  R2UR UR35, R21 ;  /* 0x00000000152372ca */ /* 0x000fe200000e0000 */
[C---:B------:R-:W-:Y:S01]  /*164c0*/  VIADD R20, R14.reuse, 0x40 ;  /* 0x000000400e147836 */ /* 0x040fe20000000000 */
[----:B------:R-:W-:Y:S01]  /*164d0*/  R2UR UR10, R14 ;  /* 0x000000000e0a72ca */ /* 0x000fe200000e0000 */
[----:B------:R-:W-:Y:S01]  /*164e0*/  IMAD.MOV.U32 R21, RZ, RZ, 0x40000040 ;  /* 0x40000040ff157424 */ /* 0x000fe200078e00ff */
[----:B------:R-:W-:Y:S01]  /*164f0*/  R2UR UR45, R15 ;  /* 0x000000000f2d72ca */ /* 0x000fe200000e0000 */
[----:B------:R-:W-:Y:S01]  /*16500*/  FMUL.FTZ R15, R25, UR48 ;  /* 0x00000030190f7c20 */ /* 0x000fe20008410000 */
[----:B------:R-:W-:Y:S01]  /*16510*/  R2UR UR14, R20 ;  /* 0x00000000140e72ca */ /* 0x000fe200000e0000 */
[----:B------:R-:W-:Y:S01]  /*16520*/  VIADD R20, R14, 0x80 ;  /* 0x000000800e147836 */ /* 0x000fe20000000000 */
[----:B------:R-:W-:Y:S01]  /*16530*/  R2UR UR13, R21 ;  /* 0x00000000150d72ca */ /* 0x000fe200000e0000 */
[----:B------:R-:W-:Y:S01]  /*16540*/  IMAD.MOV.U32 R21, RZ, RZ, 0x40000040 ;  /* 0x40000040ff157424 */ /* 0x000fe200078e00ff */
[----:B-1----:R-:W-:Y:S01]  /*16550*/  SHF.R.U32.HI R144, RZ, 0x7, R145 ;  /* 0x00000007ff907819 */ /* 0x002fe20000011691 */
[----:B------:R-:W-:Y:S01]  /*16560*/  FMUL.FTZ R25, R29, UR48 ;  /* 0x000000301d197c20 */ /* 0x000fe20008410000 */
[----:B------:R-:W-:Y:S01]  /*16570*/  R2UR UR18, R20 ;  /* 0x00000000141272ca */ /* 0x000fe200000e0000 */
[----:B------:R-:W-:Y:S01]  /*16580*/  VIADD R20, R14, 0xc0 ;  /* 0x000000c00e147836 */ /* 0x000fe20000000000 */
[----:B------:R-:W-:Y:S01]  /*16590*/  R2UR UR17, R21 ;  /* 0x00000000151172ca */ /* 0x000fe200000e0000 */
[----:B------:R-:W-:Y:S01]  /*165a0*/  IMAD.MOV.U32 R21, RZ, RZ, 0x40000040 ;  /* 0x40000040ff157424 */ /* 0x000fe200078e00ff */
[----:B------:R-:W-:Y:S01]  /*165b0*/  ISETP.GE.U32.AND P2, PT, R145, 0x180, PT ;  /* 0x000001809100780c */ /* 0x000fe20003f46070 */
[----:B------:R-:W-:Y:S01]  /*165c0*/  FMUL.FTZ R29, R33, UR48 ;  /* 0x00000030211d7c20 */ /* 0x000fe20008410000 */
[----:B------:R-:W-:Y:S01]  /*165d0*/  R2UR UR22, R20 ;  /* 0x00000000141672ca */ /* 0x000fe200000e0000 */
[----:B------:R-:W-:Y:S01]  /*165e0*/  VIADD R20, R14, 0x100 ;  /* 0x000001000e147836 */ /* 0x000fe20000000000 */
[----:B------:R-:W-:Y:S01]  /*165f0*/  R2UR UR21, R21 ;  /* 0x00000000151572ca */ /* 0x000fe200000e0000 */
[----:B------:R-:W-:-:S02]  /*16600*/  IMAD.MOV.U32 R21, RZ, RZ, 0x40000040 ;  /* 0x40000040ff157424 */ /* 0x000fc400078e00ff */
[----:B------:R-:W-:Y:S01]  /*16610*/  FMUL.FTZ R33, R38, UR48 ;  /* 0x0000003026217c20 */ /* 0x000fe20008410000 */
[----:B------:R-:W-:Y:S01]  /*16620*/  FMUL.FTZ R38, R43, UR48 ;  /* 0x000000302b267c20 */ /* 0x000fe20008410000 */
[----:B------:R-:W-:Y:S01]  /*16630*/  R2UR UR26, R20 ;  /* 0x00000000141a72ca */ /* 0x000fe200000e0000 */
[----:B------:R-:W-:Y:S01]  /*16640*/  VIADD R20, R14, 0x140 ;  /* 0x000001400e147836 */ /* 0x000fe20000000000 */
[----:B------:R-:W-:Y:S01]  /*16650*/  R2UR UR25, R21 ;  /* 0x00000000151972ca */ /* 0x000fe200000e0000 */
[----:B------:R-:W-:Y:S02]  /*16660*/  IMAD.MOV.U32 R21, RZ, RZ, 0x40000040 ;  /* 0x40000040ff157424 */ /* 0x000fe400078e00ff */
[----:B------:R-:W-:Y:S01]  /*16670*/  FMUL.FTZ R43, R48, UR48 ;  /* 0x00000030302b7c20 */ /* 0x000fe20008410000 */
[----:B------:R-:W-:Y:S01]  /*16680*/  FMUL.FTZ R48, R54, UR48 ;  /* 0x0000003036307c20 */ /* 0x000fe20008410000 */
[----:B------:R-:W-:Y:S01]  /*16690*/  R2UR UR30, R20 ;  /* 0x00000000141e72ca */ /* 0x000fe200000e0000 */
[C---:B------:R-:W-:Y:S01]  /*166a0*/  VIADD R20, R14.reuse, 0x180 ;  /* 0x000001800e147836 */ /* 0x040fe20000000000 */
[----:B------:R-:W-:Y:S01]  /*166b0*/  R2UR UR29, R21 ;  /* 0x00000000151d72ca */ /* 0x000fe200000e0000 */
[----:B------:R-:W-:-:S02]  /*166c0*/  VIADD R14, R14, 0x1c0 ;  /* 0x000001c00e0e7836 */ /* 0x000fc40000000000 */
[----:B------:R-:W-:Y:S01]  /*166d0*/  FMUL.FTZ R54, R58, UR48 ;  /* 0x000000303a367c20 */ /* 0x000fe20008410000 */
[----:B------:R-:W-:Y:S01]  /*166e0*/  IMAD.MOV.U32 R21, RZ, RZ, 0x40000040 ;  /* 0x40000040ff157424 */ /* 0x000fe200078e00ff */
[----:B------:R-:W-:Y:S01]  /*166f0*/  R2UR UR34, R20 ;  /* 0x00000000142272ca */ /* 0x000fe200000e0000 */
[----:B------:R-:W-:Y:S01]  /*16700*/  FMUL.FTZ R58, R62, UR48 ;  /* 0x000000303e3a7c20 */ /* 0x000fe20008410000 */
[----:B------:R-:W-:Y:S01]  /*16710*/  R2UR UR46, R14 ;  /* 0x000000000e2e72ca */ /* 0x000fe200000e0000 */
[----:B------:R-:W0:Y:S01]  /*16720*/  SHFL.IDX PT, R145, R12, RZ, 0x1c1f ;  /* 0x001c1fff0c917589 */ /* 0x000e2200000e0000 */
[----:B------:R-:W-:Y:S01]  /*16730*/  R2UR UR33, R21 ;  /* 0x00000000152172ca */ /* 0x000fe200000e0000 */
        /* <DEDUP_REMOVED lines=44> */
[----:B--2---:R-:W-:Y:S01]  /*16a00*/  LOP3.LUT R14, R143, 0x10000, RZ, 0xfc, !PT ;  /* 0x000100008f0e7812 */ /* 0x004fe200078efcff */
[----:B------:R-:W-:Y:S01]  /*16a10*/  FMUL.FTZ R143, R81, UR48 ;  /* 0x00000030518f7c20 */ /* 0x000fe20008410000 */
[----:B------:R-:W-:-:S02]  /*16a20*/  IMAD.SHL.U32 R81, R0, 0x80, RZ ;  /* 0x0000008000517824 */ /* 0x000fc400078e00ff */
[C---:B------:R-:W-:Y:S01]  /*16a30*/  R2UR UR8, R14.reuse ;  /* 0x000000000e0872ca */ /* 0x040fe200000e0000 */
[----:B------:R-:W-:Y:S02]  /*16a40*/  VIADD R20, R14, 0x2 ;  /* 0x000000020e147836 */ /* 0x000fe40000000000 */
[----:B------:R-:W2:Y:S03]  /*16a50*/  MUFU.TANH R143, R143 ;  /* 0x0000008f008f7308 */ /* 0x000ea60000002400 */
[----:B------:R-:W-:Y:S01]  /*16a60*/  R2UR UR12, R20 ;  /* 0x00000000140c72ca */ /* 0x000fe200000e0000 */
[----:B------:R-:W-:-:S05]  /*16a70*/  VIADD R20, R14, 0x4 ;  /* 0x000000040e147836 */ /* 0x000fca0000000000 */
[----:B------:R-:W-:Y:S01]  /*16a80*/  R2UR UR16, R20 ;  /* 0x00000000141072ca */ /* 0x000fe200000e0000 */
[----:B------:R-:W-:Y:S01]  /*16a90*/  HGMMA.64x96x16.F32 R88, gdesc[UR8].tnspB, R88, gsb0 ;  /* 0x41600000085879f0 */ /* 0x000fe20008000858 */
[----:B------:R-:W-:-:S05]  /*16aa0*/  VIADD R20, R14, 0x6 ;  /* 0x000000060e147836 */ /* 0x000fca0000000000 */
[----:B------:R-:W-:Y:S01]  /*16ab0*/  R2UR UR20, R20 ;  /* 0x00000000141472ca */ /* 0x000fe200000e0000 */
[----:B------:R-:W-:-:S05]  /*16ac0*/  VIADD R20, R14, 0x600 ;  /* 0x000006000e147836 */ /* 0x000fca0000000000 */
[----:B------:R-:W-:Y:S01]  /*16ad0*/  R2UR UR24, R20 ;  /* 0x00000000141872ca */ /* 0x000fe200000e0000 */
[----:B------:R-:W-:-:S05]  /*16ae0*/  VIADD R20, R14, 0x602 ;  /* 0x000006020e147836 */ /* 0x000fca0000000000 */
[----:B------:R-:W-:Y:S01]  /*16af0*/  R2UR UR28, R20 ;  /* 0x00000000141c72ca */ /* 0x000fe200000e0000 */
[C---:B------:R-:W-:Y:S02]  /*16b00*/  VIADD R20, R14.reuse, 0x604 ;  /* 0x000006040e147836 */ /* 0x040fe40000000000 */
[----:B------:R-:W-:-:S03]  /*16b10*/  VIADD R14, R14, 0x606 ;  /* 0x000006060e0e7836 */ /* 0x000fc60000000000 */
        /* <DEDUP_REMOVED lines=110> */
[----:B-1234-:R-:W-:Y:S06]  /*17200*/  @!P4 BRA `(.L_x_11469) ;  /* 0x000000000058c947 */ /* 0x01efec0003800000 */
        /* <DEDUP_REMOVED lines=12> */
.L_x_11471:
[----:B------:R-:W-:-:S05]  /*172d0*/  IMAD.U32 R155, RZ, RZ, UR5 ;  /* 0x00000005ff9b7e24 */ /* 0x000fca000f8e00ff */
[----:B------:R-:W-:-:S13]  /*172e0*/  ISETP.NE.AND P2, PT, R155, 0x1, PT ;  /* 0x000000019b00780c */ /* 0x000fda0003f45270 */
[----:B------:R-:W0:Y:S02]  /*172f0*/  @P2 LDC.64 R50, c[0x0][0x9e8] ;  /* 0x00027a00ff322b82 */ /* 0x000e240000000a00 */
[----:B0-----:R-:W-:-:S05]  /*17300*/  @P2 IMAD.HI.U32 R50, R145, R50, RZ ;  /* 0x0000003291322227 */ /* 0x001fca00078e00ff */
[----:B------:R-:W-:-:S07]  /*17310*/  @P2 SHF.R.U32.HI R145, RZ, R51, R50 ;  /* 0x00000033ff912219 */ /* 0x000fce0000011632 */
.L_x_11472:
[----:B------:R-:W-:Y:S05]  /*17320*/  BSYNC B0 ;  /* 0x0000000000007941 */ /* 0x000fea0003800000 */
.L_x_11470:
[----:B------:R-:W-:-:S04]  /*17330*/  IMAD R145, R145, R155, -R81 ;  /* 0x0000009b91917224 */ /* 0x000fc800078e0a51 */
[----:B------:R-:W-:-:S05]  /*17340*/  IMAD R145, R139, -0x2, R145 ;  /* 0xfffffffe8b917824 */ /* 0x000fca00078e0291 */
[----:B------:R-:W-:Y:S02]  /*17350*/  VIMNMX R85, R85, R145, !PT ;  /* 0x0000009155557248 */ /* 0x000fe40007fe0100 */
[----:B------:R-:W-:-:S07]  /*17360*/  VIADDMNMX R86, R145, R155, R86, PT ;  /* 0x0000009b91567246 */ /* 0x000fce0003800156 */
.L_x_11469:
[----:B------:R-:W-:Y:S01]  /*17370*/  ISETP.GT.AND P3, PT, R0, -0x1, PT ;  /* 0xffffffff0000780c */ /* 0x000fe20003f64270 */
[----:B------:R-:W0:Y:S03]  /*17380*/  SHFL.IDX PT, R12, R12, 0x1, 0x1c1f ;  /* 0x003c1f000c0c7f89 */ /* 0x000e2600000e0000 */
[----:B------:R-:W-:-:S04]  /*17390*/  ISETP.GT.AND P2, PT, R85, RZ, P3 ;  /* 0x000000ff5500720c */ /* 0x000fc80001f44270 */
[----:B------:R-:W-:-:S04]  /*173a0*/  ISETP.LT.OR P2, PT, R86, 0x1, P2 ;  /* 0x000000015600780c */ /* 0x000fc80001741670 */
[----:B------:R-:W-:Y:S02]  /*173b0*/  FSEL R50, R13, -INF , !P2 ;  /* 0xff8000000d327808 */ /* 0x000fe40005000000 */
[----:B------:R-:W-:-:S04]  /*173c0*/  ISETP.GT.AND P2, PT, R85, 0x1, P3 ;  /* 0x000000015500780c */ /* 0x000fc80001f44270 */
[----:B------:R-:W-:-:S04]  /*173d0*/  ISETP.LT.OR P2, PT, R86, 0x2, P2 ;  /* 0x000000025600780c */ /* 0x000fc80001741670 */
[----:B------:R-:W-:Y:S02]  /*173e0*/  FSEL R15, R15, -INF , !P2 ;  /* 0xff8000000f0f7808 */ /* 0x000fe40005000000 */
[----:B------:R-:W-:Y:S01]  /*173f0*/  ISETP.GT.AND P2, PT, R85, 0x8, P3 ;  /* 0x000000085500780c */ /* 0x000fe20001f44270 */
[--C-:B0-----:R-:W-:Y:S02]  /*17400*/  IMAD.IADD R144, R144, 0x1, R12.reuse ;  /* 0x0000000190907824 */ /* 0x101fe400078e020c */
[----:B------:R-:W-:Y:S01]  /*17410*/  IMAD.IADD R87, R87, 0x1, R12 ;  /* 0x0000000157577824 */ /* 0x000fe200078e020c */
        /* <DEDUP_REMOVED lines=102> */
.L_x_11475:
[----:B------:R-:W-:-:S05]  /*17a80*/  IMAD.U32 R85, RZ, RZ, UR5 ;  /* 0x00000005ff557e24 */ /* 0x000fca000f8e00ff */
[----:B------:R-:W-:-:S13]  /*17a90*/  ISETP.NE.AND P2, PT, R85, 0x1, PT ;  /* 0x000000015500780c */ /* 0x000fda0003f45270 */
[----:B------:R-:W0:Y:S02]  /*17aa0*/  @P2 LDC.64 R12, c[0x0][0x9e8] ;  /* 0x00027a00ff0c2b82 */ /* 0x000e240000000a00 */
[----:B0-----:R-:W-:-:S05]  /*17ab0*/  @P2 IMAD.HI.U32 R12, R51, R12, RZ ;  /* 0x0000000c330c2227 */ /* 0x001fca00078e00ff */
[----:B------:R-:W-:-:S07]  /*17ac0*/  @P2 SHF.R.U32.HI R51, RZ, R13, R12 ;  /* 0x0000000dff332219 */ /* 0x000fce000001160c */
.L_x_11476:
[----:B------:R-:W-:Y:S05]  /*17ad0*/  BSYNC B0 ;  /* 0x0000000000007941 */ /* 0x000fea0003800000 */
.L_x_11474:
[----:B------:R-:W-:-:S04]  /*17ae0*/  IMAD R51, R51, R85, -R81 ;  /* 0x0000005533337224 */ /* 0x000fc800078e0a51 */
[----:B------:R-:W-:-:S05]  /*17af0*/  IMAD R51, R139, -0x2, R51 ;  /* 0xfffffffe8b337824 */ /* 0x000fca00078e0233 */
[----:B------:R-:W-:Y:S02]  /*17b00*/  VIMNMX R87, R87, R51, !PT ;  /* 0x0000003357577248 */ /* 0x000fe40007fe0100 */
[----:B------:R-:W-:-:S07]  /*17b10*/  VIADDMNMX R144, R51, R85, R144, PT ;  /* 0x0000005533907246 */ /* 0x000fce0003800190 */
.L_x_11473:
        /* <DEDUP_REMOVED lines=94> */
[----:B------:R-:W-:Y:S01]  /*18100*/  FFMA.FTZ R10, R84, UR39, -R10 ;  /* 0x00000027540a7c23 */ /* 0x000fe2000801080a */
[----:B------:R-:W-:Y:S01]  /*18110*/  FSEL R30, R30, -INF , !P2 ;  /* 0xff8000001e1e7808 */ /* 0x000fe20005000000 */
[----:B------:R-:W0:Y:S01]  /*18120*/  MUFU.EX2 R32, R50 ;  /* 0x0000003200207308 */ /* 0x000e220000000800 */
[----:B------:R-:W-:-:S04]  /*18130*/  ISETP.GT.AND P2, PT, R87, 0x18, P3 ;  /* 0x000000185700780c */ /* 0x000fc80001f44270 */
[----:B------:R-:W-:-:S03]  /*18140*/  ISETP.LT.OR P2, PT, R144, 0x19, P2 ;  /* 0x000000199000780c */ /* 0x000fc60001741670 */
[----:B------:R-:W1:Y:S01]  /*18150*/  MUFU.EX2 R15, R15 ;  /* 0x0000000f000f7308 */ /* 0x000e620000000800 */
[----:B------:R-:W-:Y:S02]  /*18160*/  FSEL R84, R33, -INF , !P2 ;  /* 0xff80000021547808 */ /* 0x000fe40005000000 */
[----:B------:R-:W-:-:S04]  /*18170*/  ISETP.GT.AND P2, PT, R87, 0x19, P3 ;  /* 0x000000195700780c */ /* 0x000fc80001f44270 */
[----:B------:R-:W-:Y:S01]  /*18180*/  ISETP.LT.OR P2, PT, R144, 0x1a, P2 ;  /* 0x0000001a9000780c */ /* 0x000fe20001741670 */
[----:B------:R-:W3:Y:S01]  /*18190*/  MUFU.EX2 R21, R21 ;  /* 0x0000001500157308 */ /* 0x000ee20000000800 */
[----:B0-----:R-:W-:Y:S02]  /*181a0*/  FFMA.FTZ R4, R11, R4, R32 ;  /* 0x000000040b047223 */ /* 0x001fe40000010020 */
[----:B------:R-:W-:Y:S02]  /*181b0*/  FSEL R85, R34, -INF , !P2 ;  /* 0xff80000022557808 */ /* 0x000fe40005000000 */
[----:B------:R-:W-:-:S03]  /*181c0*/  ISETP.GT.AND P2, PT, R87, 0x20, P3 ;  /* 0x000000205700780c */ /* 0x000fc60001f44270 */
[----:B------:R-:W0:Y:S01]  /*181d0*/  MUFU.EX2 R25, R25 ;  /* 0x0000001900197308 */ /* 0x000e220000000800 */
[----:B------:R-:W-:Y:S01]  /*181e0*/  ISETP.LT.OR P2, PT, R144, 0x21, P2 ;  /* 0x000000219000780c */ /* 0x000fe20001741670 */
[C---:B-1----:R-:W-:Y:S01]  /*181f0*/  FADD.FTZ R4, R15.reuse, R4 ;  /* 0x000000040f047221 */ /* 0x042fe20000010000 */
[----:B------:R-:W-:Y:S02]  /*18200*/  F2FP.F16.F32.PACK_AB R32, R15, R32 ;  /* 0x000000200f20723e */ /* 0x000fe400000000ff */
[----:B------:R-:W-:Y:S02]  /*18210*/  FSEL R36, R36, -INF , !P2 ;  /* 0xff80000024247808 */ /* 0x000fe40005000000 */
[----:B------:R-:W-:Y:S01]  /*18220*/  ISETP.GT.AND P2, PT, R87, 0x21, P3 ;  /* 0x000000215700780c */ /* 0x000fe20001f44270 */
[----:B------:R-:W1:Y:S01]  /*18230*/  MUFU.EX2 R27, R27 ;  /* 0x0000001b001b7308 */ /* 0x000e620000000800 */
[----:B---3--:R-:W-:Y:S02]  /*18240*/  FADD.FTZ R4, R21, R4 ;  /* 0x0000000415047221 */ /* 0x008fe40000010000 */
[----:B------:R-:W-:-:S04]  /*18250*/  ISETP.LT.OR P2, PT, R144, 0x22, P2 ;  /* 0x000000229000780c */ /* 0x000fc80001741670 */
[----:B------:R-:W-:Y:S01]  /*18260*/  FSEL R38, R38, -INF , !P2 ;  /* 0xff80000026267808 */ /* 0x000fe20005000000 */
[----:B------:R-:W3:Y:S01]  /*18270*/  MUFU.EX2 R29, R29 ;  /* 0x0000001d001d7308 */ /* 0x000ee20000000800 */
[----:B------:R-:W-:Y:S01]  /*18280*/  ISETP.GT.AND P2, PT, R87, 0x28, P3 ;  /* 0x000000285700780c */ /* 0x000fe20001f44270 */
[C---:B0-----:R-:W-:Y:S01]  /*18290*/  FADD.FTZ R4, R25.reuse, R4 ;  /* 0x0000000419047221 */ /* 0x041fe20000010000 */
[----:B------:R-:W-:Y:S02]  /*182a0*/  F2FP.F16.F32.PACK_AB R34, R25, R21 ;  /* 0x000000151922723e */ /* 0x000fe400000000ff */
[----:B------:R-:W-:-:S03]  /*182b0*/  ISETP.LT.OR P2, PT, R144, 0x29, P2 ;  /* 0x000000299000780c */ /* 0x000fc60001741670 */
[----:B------:R-:W-:Y:S01]  /*182c0*/  MUFU.EX2 R31, R31 ;  /* 0x0000001f001f7308 */ /* 0x000fe20000000800 */
[----:B------:R-:W-:Y:S01]  /*182d0*/  FSEL R40, R40, -INF , !P2 ;  /* 0xff80000028287808 */ /* 0x000fe20005000000 */
[----:B-1----:R-:W-:Y:S01]  /*182e0*/  FADD.FTZ R4, R27, R4 ;  /* 0x000000041b047221 */ /* 0x002fe20000010000 */
[----:B------:R-:W-:-:S04]  /*182f0*/  ISETP.GT.AND P2, PT, R87, 0x29, P3 ;  /* 0x000000295700780c */ /* 0x000fc80001f44270 */
[----:B------:R-:W-:Y:S01]  /*18300*/  ISETP.LT.OR P2, PT, R144, 0x2a, P2 ;  /* 0x0000002a9000780c */ /* 0x000fe20001741670 */
[----:B------:R-:W-:Y:S01]  /*18310*/  MUFU.EX2 R51, R51 ;  /* 0x0000003300337308 */ /* 0x000fe20000000800 */
[----:B---3--:R-:W-:Y:S02]  /*18320*/  FADD.FTZ R4, R29, R4 ;  /* 0x000000041d047221 */ /* 0x008fe40000010000 */
[----:B------:R-:W-:Y:S02]  /*18330*/  FSEL R42, R42, -INF , !P2 ;  /* 0xff8000002a2a7808 */ /* 0x000fe40005000000 */
[----:B------:R-:W-:-:S03]  /*18340*/  ISETP.GT.AND P2, PT, R87, 0x30, P3 ;  /* 0x000000305700780c */ /* 0x000fc60001f44270 */
[----:B------:R-:W-:Y:S01]  /*18350*/  MUFU.EX2 R81, R81 ;  /* 0x0000005100517308 */ /* 0x000fe20000000800 */
[----:B------:R-:W-:-:S04]  /*18360*/  ISETP.LT.OR P2, PT, R144, 0x31, P2 ;  /* 0x000000319000780c */ /* 0x000fc80001741670 */
[----:B------:R-:W-:Y:S02]  /*18370*/  FSEL R44, R44, -INF , !P2 ;  /* 0xff8000002c2c7808 */ /* 0x000fe40005000000 */
[----:B------:R-:W-:Y:S01]  /*18380*/  ISETP.GT.AND P2, PT, R87, 0x31, P3 ;  /* 0x000000315700780c */ /* 0x000fe20001f44270 */
[----:B------:R-:W-:Y:S03]  /*18390*/  MUFU.EX2 R37, R37 ;  /* 0x0000002500257308 */ /* 0x000fe60000000800 */
[----:B------:R-:W-:-:S04]  /*183a0*/  ISETP.LT.OR P2, PT, R144, 0x32, P2 ;  /* 0x000000329000780c */ /* 0x000fc80001741670 */
[----:B------:R-:W-:Y:S01]  /*183b0*/  FSEL R46, R46, -INF , !P2 ;  /* 0xff8000002e2e7808 */ /* 0x000fe20005000000 */
[----:B------:R-:W-:Y:S01]  /*183c0*/  MUFU.EX2 R39, R39 ;  /* 0x0000002700277308 */ /* 0x000fe20000000800 */
[----:B------:R-:W-:-:S04]  /*183d0*/  ISETP.GT.AND P2, PT, R87, 0x38, P3 ;  /* 0x000000385700780c */ /* 0x000fc80001f44270 */
[----:B------:R-:W-:-:S03]  /*183e0*/  ISETP.LT.OR P2, PT, R144, 0x39, P2 ;  /* 0x000000399000780c */ /* 0x000fc60001741670 */
[----:B------:R-:W-:Y:S01]  /*183f0*/  MUFU.EX2 R41, R41 ;  /* 0x0000002900297308 */ /* 0x000fe20000000800 */
[----:B------:R-:W-:Y:S02]  /*18400*/  FSEL R48, R48, -INF , !P2 ;  /* 0xff80000030307808 */ /* 0x000fe40005000000 */
[----:B------:R-:W-:-:S04]  /*18410*/  ISETP.GT.AND P2, PT, R87, 0x39, P3 ;  /* 0x000000395700780c */ /* 0x000fc80001f44270 */
[----:B------:R-:W-:Y:S01]  /*18420*/  ISETP.LT.OR P2, PT, R144, 0x3a, P2 ;  /* 0x0000003a9000780c */ /* 0x000fe20001741670 */
[----:B------:R-:W-:Y:S03]  /*18430*/  MUFU.EX2 R43, R43 ;  /* 0x0000002b002b7308 */ /* 0x000fe60000000800 */
        /* <DEDUP_REMOVED lines=61> */
[----:B------:R-:W-:-:S04]  /*18810*/  ISETP.GT.AND P2, PT, R87, RZ, P3 ;  /* 0x000000ff5700720c */ /* 0x000fc80001f44270 */
[----:B------:R-:W-:-:S03]  /*18820*/  ISETP.LT.OR P2, PT, R144, 0x1, P2 ;  /* 0x000000019000780c */ /* 0x000fc60001741670 */
[----:B------:R-:W-:Y:S01]  /*18830*/  MUFU.EX2 R10, R10 ;  /* 0x0000000a000a7308 */ /* 0x000fe20000000800 */
[----:B------:R-:W-:Y:S02]  /*18840*/  FSEL R14, R14, -INF , !P2 ;  /* 0xff8000000e0e7808 */ /* 0x000fe40005000000 */
        /* <DEDUP_REMOVED lines=47> */
[--C-:B------:R-:W-:Y:S01]  /*18b40*/  FFMA.FTZ R14, R14, UR39, -R15.reuse ;  /* 0x000000270e0e7c23 */ /* 0x100fe2000801080f */
[--C-:B------:R-:W-:Y:S01]  /*18b50*/  FFMA.FTZ R20, R20, UR39, -R15.reuse ;  /* 0x0000002714147c23 */ /* 0x100fe2000801080f */
[----:B------:R-:W-:Y:S01]  /*18b60*/  FSEL R26, R13, RZ, P2 ;  /* 0x000000ff0d1a7208 */ /* 0x000fe20001000000 */
[--C-:B------:R-:W-:Y:S01]  /*18b70*/  FFMA.FTZ R25, R28, UR39, -R15.reuse ;  /* 0x000000271c197c23 */ /* 0x100fe2000801080f */
[----:B------:R-:W-:Y:S01]  /*18b80*/  MUFU.EX2 R21, R21 ;  /* 0x0000001500157308 */ /* 0x000fe20000000800 */
[--C-:B------:R-:W-:Y:S01]  /*18b90*/  FFMA.FTZ R36, R36, UR39, -R15.reuse ;  /* 0x0000002724247c23 */ /* 0x100fe2000801080f */
[----:B------:R-:W-:Y:S01]  /*18ba0*/  FFMA.FTZ R50, R38, UR39, -R15 ;  /* 0x0000002726327c23 */ /* 0x000fe2000801080f */
[----:B------:R-:W-:Y:S01]  /*18bb0*/  FADD.FTZ R26, -R26, R5 ;  /* 0x000000051a1a7221 */ /* 0x000fe20000010100 */
[--C-:B------:R-:W-:Y:S01]  /*18bc0*/  FFMA.FTZ R42, R42, UR39, -R15.reuse ;  /* 0x000000272a2a7c23 */ /* 0x100fe2000801080f */
[--C-:B------:R-:W-:Y:S01]  /*18bd0*/  FFMA.FTZ R38, R46, UR39, -R15.reuse ;  /* 0x000000272e267c23 */ /* 0x100fe2000801080f */
[--C-:B------:R-:W-:Y:S01]  /*18be0*/  FFMA.FTZ R54, R54, UR39, -R15.reuse ;  /* 0x0000002736367c23 */ /* 0x100fe2000801080f */
[----:B------:R-:W-:Y:S01]  /*18bf0*/  FMUL.FTZ R5, R26, UR39 ;  /* 0x000000271a057c20 */ /* 0x000fe20008410000 */
        /* <DEDUP_REMOVED lines=13> */
[----:B------:R-:W1:Y:S08]  /*18cd0*/  MUFU.EX2 R24, R24 ;  /* 0x0000001800187308 */ /* 0x000e700000000800 */
[----:B------:R-:W3:Y:S01]  /*18ce0*/  MUFU.EX2 R5, R5 ;  /* 0x0000000500057308 */ /* 0x000ee20000000800 */
[----:B0-----:R-:W-:-:S07]  /*18cf0*/  F2FP.F16.F32.PACK_AB R33, R20, R14 ;  /* 0x0000000e1421723e */ /* 0x001fce00000000ff */
[----:B------:R-:W0:Y:S01]  /*18d00*/  MUFU.EX2 R25, R25 ;  /* 0x0000001900197308 */ /* 0x000e220000000800 */
[----:B-1----:R-:W-:-:S05]  /*18d10*/  F2FP.F16.F32.PACK_AB R35, R24, R21 ;  /* 0x000000151823723e */ /* 0x002fca00000000ff */
[----:B------:R1:W-:Y:S02]  /*18d20*/  STSM.16.M88.4 [R140+0x21800], R32 ;  /* 0x021800208c007844 */ /* 0x0003e40000000200 */
[----:B------:R-:W-:Y:S01]  /*18d30*/  MUFU.EX2 R36, R36 ;  /* 0x0000002400247308 */ /* 0x000fe20000000800 */
[----:B---3--:R-:W-:Y:S01]  /*18d40*/  FFMA.FTZ R14, R5, R3, R14 ;  /* 0x00000003050e7223 */ /* 0x008fe2000001000e */
[----:B------:R-:W-:-:S03]  /*18d50*/  FFMA.FTZ R3, R52, UR39, -R15 ;  /* 0x0000002734037c23 */ /* 0x000fc6000801080f */
[----:B------:R-:W-:Y:S01]  /*18d60*/  FADD.FTZ R14, R20, R14 ;  /* 0x0000000e140e7221 */ /* 0x000fe20000010000 */
[--C-:B------:R-:W-:Y:S02]  /*18d70*/  FFMA.FTZ R20, R56, UR39, -R15.reuse ;  /* 0x0000002738147c23 */ /* 0x100fe4000801080f */
[----:B------:R-:W-:Y:S01]  /*18d80*/  MUFU.EX2 R50, R50 ;  /* 0x0000003200327308 */ /* 0x000fe20000000800 */
[----:B------:R-:W-:Y:S01]  /*18d90*/  FADD.FTZ R26, R21, R14 ;  /* 0x0000000e151a7221 */ /* 0x000fe20000010000 */
[----:B------:R-:W-:-:S03]  /*18da0*/  FFMA.FTZ R21, R58, UR39, -R15 ;  /* 0x000000273a157c23 */ /* 0x000fc6000801080f */
[----:B------:R-:W-:Y:S01]  /*18db0*/  FADD.FTZ R26, R24, R26 ;  /* 0x0000001a181a7221 */ /* 0x000fe20000010000 */
[--C-:B-1----:R-:W-:Y:S01]  /*18dc0*/  FFMA.FTZ R32, R30, UR39, -R15.reuse ;  /* 0x000000271e207c23 */ /* 0x102fe2000801080f */
[--C-:B------:R-:W-:Y:S01]  /*18dd0*/  FFMA.FTZ R33, R84, UR39, -R15.reuse ;  /* 0x0000002754217c23 */ /* 0x100fe2000801080f */
[--C-:B------:R-:W-:Y:S01]  /*18de0*/  FFMA.FTZ R35, R85, UR39, -R15.reuse ;  /* 0x0000002755237c23 */ /* 0x100fe2000801080f */
[----:B0-----:R-:W-:Y:S01]  /*18df0*/  FADD.FTZ R28, R25, R26 ;  /* 0x0000001a191c7221 */ /* 0x001fe20000010000 */
[--C-:B------:R-:W-:Y:S01]  /*18e00*/  FFMA.FTZ R84, R40, UR39, -R15.reuse ;  /* 0x0000002728547c23 */ /* 0x100fe2000801080f */
[----:B------:R-:W-:Y:S01]  /*18e10*/  F2FP.F16.F32.PACK_AB R24, R29, R27 ;  /* 0x0000001b1d18723e */ /* 0x000fe200000000ff */
[----:B------:R-:W0:Y:S01]  /*18e20*/  MUFU.EX2 R32, R32 ;  /* 0x0000002000207308 */ /* 0x000e220000000800 */
[--C-:B------:R-:W-:Y:S01]  /*18e30*/  FFMA.FTZ R34, R44, UR39, -R15.reuse ;  /* 0x000000272c227c23 */ /* 0x100fe2000801080f */
[--C-:B------:R-:W-:Y:S01]  /*18e40*/  FFMA.FTZ R40, R48, UR39, -R15.reuse ;  /* 0x0000002730287c23 */ /* 0x100fe2000801080f */
[----:B------:R-:W-:Y:S01]  /*18e50*/  FADD.FTZ R27, R31, R4 ;  /* 0x000000041f1b7221 */ /* 0x000fe20000010000 */
[--C-:B------:R-:W-:Y:S01]  /*18e60*/  FFMA.FTZ R44, R64, UR39, -R15.reuse ;  /* 0x00000027402c7c23 */ /* 0x100fe2000801080f */
[C---:B------:R-:W-:Y:S01]  /*18e70*/  F2FP.F16.F32.PACK_AB R26, R51.reuse, R31 ;  /* 0x0000001f331a723e */ /* 0x040fe200000000ff */
[----:B------:R-:W-:Y:S01]  /*18e80*/  FFMA.FTZ R15, R82, UR39, -R15 ;  /* 0x00000027520f7c23 */ /* 0x000fe2000801080f */
[----:B------:R-:W-:Y:S01]  /*18e90*/  FADD.FTZ R27, R51, R27 ;  /* 0x0000001b331b7221 */ /* 0x000fe20000010000 */
[----:B------:R-:W1:Y:S01]  /*18ea0*/  MUFU.EX2 R33, R33 ;  /* 0x0000002100217308 */ /* 0x000e620000000800 */
[----:B------:R-:W-:-:S02]  /*18eb0*/  F2FP.F16.F32.PACK_AB R30, R41, R39 ;  /* 0x00000027291e723e */ /* 0x000fc400000000ff */
[----:B------:R-:W-:-:S04]  /*18ec0*/  FADD.FTZ R27, R81, R27 ;  /* 0x0000001b511b7221 */ /* 0x000fc80000010000 */
[----:B------:R-:W-:Y:S01]  /*18ed0*/  FADD.FTZ R27, R37, R27 ;  /* 0x0000001b251b7221 */ /* 0x000fe20000010000 */
[----:B------:R-:W3:Y:S01]  /*18ee0*/  MUFU.EX2 R35, R35 ;  /* 0x0000002300237308 */ /* 0x000ee20000000800 */
[C---:B0-----:R-:W-:Y:S01]  /*18ef0*/  FADD.FTZ R28, R32.reuse, R28 ;  /* 0x0000001c201c7221 */ /* 0x041fe20000010000 */
[----:B------:R-:W-:Y:S01]  /*18f00*/  F2FP.F16.F32.PACK_AB R25, R32, R25 ;  /* 0x000000192019723e */ /* 0x000fe200000000ff */
[----:B------:R-:W-:-:S04]  /*18f10*/  FADD.FTZ R27, R39, R27 ;  /* 0x0000001b271b7221 */ /* 0x000fc80000010000 */
[----:B------:R-:W-:Y:S01]  /*18f20*/  FADD.FTZ R27, R41, R27 ;  /* 0x0000001b291b7221 */ /* 0x000fe20000010000 */
[----:B------:R-:W0:Y:S01]  /*18f30*/  MUFU.EX2 R84, R84 ;  /* 0x0000005400547308 */ /* 0x000e220000000800 */
[----:B-1----:R-:W-:Y:S01]  /*18f40*/  FADD.FTZ R29, R33, R28 ;  /* 0x0000001c211d7221 */ /* 0x002fe20000010000 */
[----:B------:R-:W-:Y:S01]  /*18f50*/  F2FP.F16.F32.PACK_AB R28, R37, R81 ;  /* 0x00000051251c723e */ /* 0x000fe200000000ff */
[----:B------:R-:W-:-:S04]  /*18f60*/  FADD.FTZ R27, R43, R27 ;  /* 0x0000001b2b1b7221 */ /* 0x000fc80000010000 */
[----:B------:R-:W-:Y:S01]  /*18f70*/  FADD.FTZ R27, R45, R27 ;  /* 0x0000001b2d1b7221 */ /* 0x000fe20000010000 */
[----:B------:R-:W1:Y:S01]  /*18f80*/  MUFU.EX2 R42, R42 ;  /* 0x0000002a002a7308 */ /* 0x000e620000000800 */
[----:B---3--:R-:W-:Y:S02]  /*18f90*/  FADD.FTZ R29, R35, R29 ;  /* 0x0000001d231d7221 */ /* 0x008fe40000010000 */
[----:B------:R-:W-:Y:S02]  /*18fa0*/  FADD.FTZ R27, R47, R27 ;  /* 0x0000001b2f1b7221 */ /* 0x000fe40000010000 */
[----:B------:R-:W-:Y:S02]  /*18fb0*/  FADD.FTZ R29, R36, R29 ;  /* 0x0000001d241d7221 */ /* 0x000fe40000010000 */
[----:B------:R-:W-:Y:S01]  /*18fc0*/  FADD.FTZ R27, R49, R27 ;  /* 0x0000001b311b7221 */ /* 0x000fe20000010000 */
[----:B------:R-:W3:Y:S01]  /*18fd0*/  MUFU.EX2 R34, R34 ;  /* 0x0000002200227308 */ /* 0x000ee20000000800 */
[----:B------:R-:W-:-:S02]  /*18fe0*/  FADD.FTZ R29, R50, R29 ;  /* 0x0000001d321d7221 */ /* 0x000fc40000010000 */
[----:B------:R-:W-:Y:S01]  /*18ff0*/  FADD.FTZ R31, R53, R27 ;  /* 0x0000001b351f7221 */ /* 0x000fe20000010000 */
[----:B------:R-:W-:Y:S01]  /*19000*/  F2FP.F16.F32.PACK_AB R27, R35, R33 ;  /* 0x00000021231b723e */ /* 0x000fe200000000ff */
[----:B0-----:R-:W-:Y:S02]  /*19010*/  FADD.FTZ R29, R84, R29 ;  /* 0x0000001d541d7221 */ /* 0x001fe40000010000 */
[----:B------:R-:W-:Y:S01]  /*19020*/  FADD.FTZ R31, R55, R31 ;  /* 0x0000001f371f7221 */ /* 0x000fe20000010000 */
[----:B------:R-:W0:Y:S01]  /*19030*/  MUFU.EX2 R38, R38 ;  /* 0x0000002600267308 */ /* 0x000e220000000800 */
[C---:B-1----:R-:W-:Y:S01]  /*19040*/  FADD.FTZ R29, R42.reuse, R29 ;  /* 0x0000001d2a1d7221 */ /* 0x042fe20000010000 */
[----:B--2---:R1:W-:Y:S01]  /*19050*/  STSM.16.M88.4 [R86], R24 ;  /* 0x0000001856007844 */ /* 0x0043e20000000200 */
[----:B------:R-:W-:Y:S01]  /*19060*/  FADD.FTZ R33, R57, R31 ;  /* 0x0000001f39217221 */ /* 0x000fe20000010000 */
[----:B------:R-:W-:-:S04]  /*19070*/  F2FP.F16.F32.PACK_AB R31, R42, R84 ;  /* 0x000000542a1f723e */ /* 0x000fc800000000ff */
[----:B------:R-:W2:Y:S01]  /*19080*/  MUFU.EX2 R40, R40 ;  /* 0x0000002800287308 */ /* 0x000ea20000000800 */
[----:B---3--:R-:W-:-:S07]  /*19090*/  FADD.FTZ R29, R34, R29 ;  /* 0x0000001d221d7221 */ /* 0x008fce0000010000 */
[----:B------:R-:W3:Y:S01]  /*190a0*/  MUFU.EX2 R3, R3 ;  /* 0x0000000300037308 */ /* 0x000ee20000000800 */
[----:B0-----:R-:W-:-:S07]  /*190b0*/  FADD.FTZ R29, R38, R29 ;  /* 0x0000001d261d7221 */ /* 0x001fce0000010000 */
[----:B------:R-:W0:Y:S01]  /*190c0*/  MUFU.EX2 R14, R54 ;  /* 0x00000036000e7308 */ /* 0x000e220000000800 */
[----:B--2---:R-:W-:-:S07]  /*190d0*/  FADD.FTZ R29, R40, R29 ;  /* 0x0000001d281d7221 */ /* 0x004fce0000010000 */
        /* <DEDUP_REMOVED lines=13> */
[----:B---3--:R-:W-:Y:S01]  /*191b0*/  FADD.FTZ R35, R44, R35 ;  /* 0x000000232c237221 */ /* 0x008fe20000010000 */
[----:B------:R-:W-:Y:S01]  /*191c0*/  FADD.FTZ R33, R59, R33 ;  /* 0x000000213b217221 */ /* 0x000fe20000010000 */
[----:B------:R-:W-:Y:S02]  /*191d0*/  F2FP.F16.F32.PACK_AB R29, R50, R36 ;  /* 0x00000024321d723e */ /* 0x000fe400000000ff */
[----:B------:R-:W3:Y:S03]  /*191e0*/  LDL R36, [R1+0x24] ;  /* 0x0000240001247983 */ /* 0x000ee60000100800 */
[----:B------:R-:W4:Y:S01]  /*191f0*/  MUFU.EX2 R70, R70 ;  /* 0x0000004600467308 */ /* 0x000f220000000800 */
[----:B0-----:R-:W-:Y:S01]  /*19200*/  FADD.FTZ R35, R66, R35 ;  /* 0x0000002342237221 */ /* 0x001fe20000010000 */
[----:B------:R-:W-:-:S06]  /*19210*/  FADD.FTZ R33, R61, R33 ;  /* 0x000000213d217221 */ /* 0x000fcc0000010000 */
[----:B------:R-:W0:Y:S01]  /*19220*/  MUFU.EX2 R72, R72 ;  /* 0x0000004800487308 */ /* 0x000e220000000800 */
[----:B--2---:R-:W-:-:S07]  /*19230*/  FADD.FTZ R35, R68, R35 ;  /* 0x0000002344237221 */ /* 0x004fce0000010000 */
[----:B------:R-:W2:Y:S01]  /*19240*/  MUFU.EX2 R74, R74 ;  /* 0x0000004a004a7308 */ /* 0x000ea20000000800 */
[----:B------:R-:W-:Y:S01]  /*19250*/  FADD.FTZ R32, R63, R33 ;  /* 0x000000213f207221 */ /* 0x000fe20000010000 */
[----:B----4-:R-:W-:-:S06]  /*19260*/  FADD.FTZ R35, R70, R35 ;  /* 0x0000002346237221 */ /* 0x010fcc0000010000 */
[----:B------:R-:W4:Y:S01]  /*19270*/  MUFU.EX2 R76, R76 ;  /* 0x0000004c004c7308 */ /* 0x000f220000000800 */
[----:B0-----:R-:W-:-:S07]  /*19280*/  FADD.FTZ R35, R72, R35 ;  /* 0x0000002348237221 */ /* 0x001fce0000010000 */
[----:B------:R-:W0:Y:S01]  /*19290*/  MUFU.EX2 R33, R78 ;  /* 0x0000004e00217308 */ /* 0x000e220000000800 */
[----:B--2---:R-:W-:Y:S01]  /*192a0*/  FADD.FTZ R35, R74, R35 ;  /* 0x000000234a237221 */ /* 0x004fe20000010000 */
[----:B------:R2:W-:Y:S06]  /*192b0*/  STSM.16.M88.4 [R142], R28 ;  /* 0x0000001c8e007844 */ /* 0x0005ec0000000200 */
[----:B------:R-:W5:Y:S01]  /*192c0*/  MUFU.EX2 R79, R79 ;  /* 0x0000004f004f7308 */ /* 0x000f620000000800 */
[----:B-1----:R-:W-:Y:S02]  /*192d0*/  F2FP.F16.F32.PACK_AB R27, R3, R40 ;  /* 0x00000028031b723e */ /* 0x002fe400000000ff */
[----:B--2---:R-:W-:Y:S01]  /*192e0*/  F2FP.F16.F32.PACK_AB R29, R20, R14 ;  /* 0x0000000e141d723e */ /* 0x004fe200000000ff */
[----:B----4-:R-:W-:-:S04]  /*192f0*/  FADD.FTZ R14, R76, R35 ;  /* 0x000000234c0e7221 */ /* 0x010fc80000010000 */
[----:B0-----:R-:W-:-:S04]  /*19300*/  FADD.FTZ R14, R33, R14 ;  /* 0x0000000e210e7221 */ /* 0x001fc80000010000 */
[----:B-----5:R-:W-:Y:S02]  /*19310*/  FADD.FTZ R3, R79, R14 ;  /* 0x0000000e4f037221 */ /* 0x020fe40000010000 */
[----:B------:R-:W2:Y:S01]  /*19320*/  LDL R14, [R1+0x44] ;  /* 0x00004400010e7983 */ /* 0x000ea20000100800 */
[----:B------:R-:W-:-:S04]  /*19330*/  FADD.FTZ R32, R65, R32 ;  /* 0x0000002041207221 */ /* 0x000fc80000010000 */
[----:B------:R-:W-:-:S04]  /*19340*/  FADD.FTZ R32, R67, R32 ;  /* 0x0000002043207221 */ /* 0x000fc80000010000 */
[----:B------:R-:W-:Y:S01]  /*19350*/  FADD.FTZ R32, R69, R32 ;  /* 0x0000002045207221 */ /* 0x000fe20000010000 */
[----:B------:R-:W-:Y:S03]  /*19360*/  MUFU.EX2 R80, R80 ;  /* 0x0000005000507308 */ /* 0x000fe60000000800 */
[----:B------:R-:W-:-:S05]  /*19370*/  FADD.FTZ R32, R71, R32 ;  /* 0x0000002047207221 */ /* 0x000fca0000010000 */
[----:B------:R-:W0:Y:S01]  /*19380*/  MUFU.EX2 R15, R15 ;  /* 0x0000000f000f7308 */ /* 0x000e220000000800 */
[----:B------:R-:W-:Y:S01]  /*19390*/  FADD.FTZ R32, R73, R32 ;  /* 0x0000002049207221 */ /* 0x000fe20000010000 */
[----:B------:R-:W-:Y:S02]  /*193a0*/  F2FP.F16.F32.PACK_AB R24, R45, R43 ;  /* 0x0000002b2d18723e */ /* 0x000fe400000000ff */
[----:B------:R-:W-:Y:S01]  /*193b0*/  F2FP.F16.F32.PACK_AB R26, R49, R47 ;  /* 0x0000002f311a723e */ /* 0x000fe200000000ff */
[----:B------:R-:W-:Y:S01]  /*193c0*/  FADD.FTZ R32, R75, R32 ;  /* 0x000000204b207221 */ /* 0x000fe20000010000 */
[----:B------:R-:W-:Y:S02]  /*193d0*/  F2FP.F16.F32.PACK_AB R25, R38, R34 ;  /* 0x000000222619723e */ /* 0x000fe400000000ff */
[----:B------:R-:W-:Y:S02]  /*193e0*/  F2FP.F16.F32.PACK_AB R28, R55, R53 ;  /* 0x00000035371c723e */ /* 0x000fe400000000ff */
[----:B------:R-:W-:-:S02]  /*193f0*/  F2FP.F16.F32.PACK_AB R30, R59, R57 ;  /* 0x000000393b1e723e */ /* 0x000fc400000000ff */
[----:B------:R-:W-:Y:S01]  /*19400*/  F2FP.F16.F32.PACK_AB R31, R46, R21 ;  /* 0x000000152e1f723e */ /* 0x000fe200000000ff */
[----:B------:R-:W-:Y:S01]  /*19410*/  FADD.FTZ R32, R77, R32 ;  /* 0x000000204d207221 */ /* 0x000fe20000010000 */
[----:B------:R1:W-:Y:S01]  /*19420*/  STSM.16.M88.4 [R141], R24 ;  /* 0x000000188d007844 */ /* 0x0003e20000000200 */
[----:B------:R-:W-:Y:S02]  /*19430*/  F2FP.F16.F32.PACK_AB R33, R79, R33 ;  /* 0x000000214f21723e */ /* 0x000fe400000000ff */
[C---:B------:R-:W-:Y:S01]  /*19440*/  FADD.FTZ R20, R143.reuse, R32 ;  /* 0x000000208f147221 */ /* 0x040fe20000010000 */
[----:B------:R4:W-:Y:S01]  /*19450*/  STSM.16.M88.4 [R140+0x27800], R28 ;  /* 0x0278001c8c007844 */ /* 0x0009e20000000200 */
[----:B------:R-:W-:Y:S02]  /*19460*/  F2FP.F16.F32.PACK_AB R32, R143, R77 ;  /* 0x0000004d8f20723e */ /* 0x000fe400000000ff */
[----:B------:R-:W-:Y:S02]  /*19470*/  F2FP.F16.F32.PACK_AB R34, R10, R83 ;  /* 0x000000530a22723e */ /* 0x000fe400000000ff */
[----:B0-----:R-:W-:-:S02]  /*19480*/  F2FP.F16.F32.PACK_AB R35, R15, R80 ;  /* 0x000000500f23723e */ /* 0x001fc400000000ff */
[----:B-1----:R-:W-:Y:S02]  /*19490*/  F2FP.F16.F32.PACK_AB R24, R63, R61 ;  /* 0x0000003d3f18723e */ /* 0x002fe400000000ff */
[----:B------:R-:W-:Y:S02]  /*194a0*/  F2FP.F16.F32.PACK_AB R26, R67, R65 ;  /* 0x00000041431a723e */ /* 0x000fe400000000ff */
[----:B------:R-:W-:Y:S02]  /*194b0*/  F2FP.F16.F32.PACK_AB R25, R44, R4 ;  /* 0x000000042c19723e */ /* 0x000fe400000000ff */
[----:B------:R-:W-:Y:S02]  /*194c0*/  F2FP.F16.F32.PACK_AB R27, R68, R66 ;  /* 0x00000042441b723e */ /* 0x000fe400000000ff */
[----:B----4-:R-:W-:Y:S02]  /*194d0*/  F2FP.F16.F32.PACK_AB R28, R71, R69 ;  /* 0x00000045471c723e */ /* 0x010fe400000000ff */
[----:B------:R-:W-:-:S02]  /*194e0*/  F2FP.F16.F32.PACK_AB R30, R75, R73 ;  /* 0x000000494b1e723e */ /* 0x000fc400000000ff */
[----:B------:R-:W-:Y:S02]  /*194f0*/  F2FP.F16.F32.PACK_AB R29, R72, R70 ;  /* 0x00000046481d723e */ /* 0x000fe400000000ff */
[----:B------:R-:W-:Y:S01]  /*19500*/  F2FP.F16.F32.PACK_AB R31, R76, R74 ;  /* 0x0000004a4c1f723e */ /* 0x000fe200000000ff */
        /* <DEDUP_REMOVED lines=52> */
[----:B------:R-:W-:-:S02]  /*19850*/  IMAD.MOV.U32 R11, RZ, RZ, R16 ;  /* 0x000000ffff0b7224 */ /* 0x000fc400078e0010 */
[----:B------:R-:W-:Y:S02]  /*19860*/  IMAD.MOV.U32 R10, RZ, RZ, R12 ;  /* 0x000000ffff0a7224 */ /* 0x000fe400078e000c */
[----:B------:R-:W-:Y:S01]  /*19870*/  IMAD.MOV.U32 R5, RZ, RZ, R13 ;  /* 0x000000ffff057224 */ /* 0x000fe200078e000d */
[----:B---3--:R0:W-:Y:S04]  /*19880*/  STSM.16.M88.4 [R36], R24 ;  /* 0x0000001824007844 */ /* 0x0081e80000000200 */
        /* <DEDUP_REMOVED lines=9> */
.L_x_11459:
[----:B------:R-:W-:Y:S05]  /*19920*/  WARPSYNC.ALL ;  /* 0x0000000000007948 */ /* 0x000fea0003800000 */
[----:B------:R-:W-:Y:S06]  /*19930*/  BAR.ARV 0x8, 0x200 ;  /* 0x0208000000007b1d */ /* 0x000fec0000002000 */
[----:B------:R-:W-:Y:S05]  /*19940*/  @!P0 BRA `(.L_x_11478) ;  /* 0x0000000000048947 */ /* 0x000fea0003800000 */
[----:B------:R-:W-:Y:S01]  /*19950*/  BPT.TRAP 0x1 ;  /* 0x000000040000795c */ /* 0x000fe20000300000 */
.L_x_11478:
[----:B------:R-:W-:Y:S01]  /*19960*/  IMAD R11, R16, 0x8, R2 ;  /* 0x00000008100b7824 */ /* 0x000fe200078e0202 */
[----:B------:R-:W-:-:S04]  /*19970*/  SHF.L.U32 R0, R18, 0x1f, RZ ;  /* 0x0000001f12007819 */ /* 0x000fc800000006ff */
[----:B------:R0:W1:Y:S01]  /*19980*/  SYNCS.PHASECHK.TRANS64.TRYWAIT P2, [R11+URZ+0x2d850], R0 ;  /* 0x02d850000b0075a7 */ /* 0x000062000804017f */
[----:B------:R-:W-:Y:S05]  /*19990*/  @!P0 BRA `(.L_x_11479) ;  /* 0x0000000000048947 */ /* 0x000fea0003800000 */
[----:B------:R-:W-:Y:S01]  /*199a0*/  BPT.TRAP 0x1 ;  /* 0x000000040000795c */ /* 0x000fe20000300000 */
.L_x_11479:
[----:B------:R-:W2:Y:S01]  /*199b0*/  LDL.LU R5, [R1+0x3c] ;  /* 0x00003c0001057983 */ /* 0x000ea20000300800 */
[----:B------:R-:W-:Y:S02]  /*199c0*/  VIADD R2, R2, 0x400 ;  /* 0x0000040002027836 */ /* 0x000fe40000000000 */
[----:B------:R-:W-:-:S03]  /*199d0*/  IMAD.MOV.U32 R7, RZ, RZ, 0x40000040 ;  /* 0x40000040ff077424 */ /* 0x000fc600078e00ff */
[----:B------:R-:W-:-:S04]  /*199e0*/  SHF.R.U32.HI R2, RZ, 0x4, R2 ;  /* 0x00000004ff027819 */ /* 0x000fc80000011602 */
[----:B------:R-:W-:-:S04]  /*199f0*/  LOP3.LUT R2, R2, 0x3fff, RZ, 0xc0, !PT ;  /* 0x00003fff02027812 */ /* 0x000fc800078ec0ff */
[----:B------:R-:W-:Y:S02]  /*19a00*/  LOP3.LUT R9, R2, 0x2000000, RZ, 0xfc, !PT ;  /* 0x0200000002097812 */ /* 0x000fe400078efcff */
[----:B--2---:R-:W-:Y:S01]  /*19a10*/  LOP3.LUT R6, R5, 0x10000, RZ, 0xfc, !PT ;  /* 0x0001000005067812 */ /* 0x004fe200078efcff */
[----:B-1----:R-:W-:Y:S06]  /*19a20*/  @P2 BRA `(.L_x_11480) ;  /* 0x0000000000082947 */ /* 0x002fec0003800000 */
[----:B------:R-:W1:Y:S02]  /*19a30*/  SYNCS.PHASECHK.TRANS64.TRYWAIT P0, [R11+URZ+0x2d850], R0 ;  /* 0x02d850000b0075a7 */ /* 0x000e64000800017f */
[----:B-1----:R-:W-:Y:S05]  /*19a40*/  @!P0 BRA `(.L_x_11481) ;  /* 0x000000b000788947 */ /* 0x002fea0003800000 */
.L_x_11480:
[----:B------:R-:W-:Y:S01]  /*19a50*/  IMAD R8, R16, 0x600, R9 ;  /* 0x0000060010087824 */ /* 0x000fe200078e0209 */
[----:B------:R-:W2:Y:S01]  /*19a60*/  LDL.LU R22, [R1+0x58] ;  /* 0x0000580001167983 */ /* 0x000ea20000300800 */
[----:B------:R-:W-:Y:S01]  /*19a70*/  IMAD.MOV.U32 R9, RZ, RZ, -0x7fffffe0 ;  /* 0x80000020ff097424 */ /* 0x000fe200078e00ff */
[----:B------:R-:W-:Y:S05]  /*19a80*/  WARPSYNC.ALL ;  /* 0x0000000000007948 */ /* 0x000fea0003800000 */
[C---:B------:R-:W-:Y:S01]  /*19a90*/  R2UR UR4, R6.reuse ;  /* 0x00000000060472ca */ /* 0x040fe200000e0000 */
[----:B------:R-:W-:Y:S01]  /*19aa0*/  WARPGROUP.ARRIVE ;  /* 0x00000000000079c5 */ /* 0x000fe20000000000 */
[----:B------:R-:W-:Y:S01]  /*19ab0*/  R2UR UR5, R7 ;  /* 0x00000000070572ca */ /* 0x000fe200000e0000 */
[----:B------:R-:W-:Y:S01]  /*19ac0*/  VIADD R20, R6, 0x2 ;  /* 0x0000000206147836 */ /* 0x000fe20000000000 */
[C---:B------:R-:W-:Y:S01]  /*19ad0*/  R2UR UR6, R8.reuse ;  /* 0x00000000080672ca */ /* 0x040fe200000e0000 */
[----:B------:R-:W-:Y:S01]  /*19ae0*/  VIADD R14, R8, 0x40 ;  /* 0x00000040080e7836 */ /* 0x000fe20000000000 */
[----:B------:R-:W-:Y:S01]  /*19af0*/  R2UR UR7, R9 ;  /* 0x00000000090772ca */ /* 0x000fe200000e0000 */
[----:B------:R-:W-:Y:S01]  /*19b00*/  IMAD.MOV.U32 R21, RZ, RZ, 0x40000040 ;  /* 0x40000040ff157424 */ /* 0x000fe200078e00ff */
[----:B------:R-:W3:Y:S01]  /*19b10*/  SHFL.BFLY PT, R5, R4, 0x2, 0x1f ;  /* 0x0c401f0004057f89 */ /* 0x000ee200000e0000 */
[----:B------:R-:W-:-:S02]  /*19b20*/  IMAD.MOV.U32 R15, RZ, RZ, -0x7fffffe0 ;  /* 0x80000020ff0f7424 */ /* 0x000fc400078e00ff */
[----:B------:R-:W-:Y:S01]  /*19b30*/  IMAD.MOV.U32 R7, RZ, RZ, 0x40000040 ;  /* 0x40000040ff077424 */ /* 0x000fe200078e00ff */
[----:B01----:R-:W0:Y:S01]  /*19b40*/  SHFL.BFLY PT, R0, R3, 0x2, 0x1f ;  /* 0x0c401f0003007f89 */ /* 0x003e2200000e0000 */
[----:B------:R-:W-:Y:S02]  /*19b50*/  IMAD.MOV.U32 R9, RZ, RZ, -0x7fffffe0 ;  /* 0x80000020ff097424 */ /* 0x000fe400078e00ff */
[----:B------:R-:W-:-:S04]  /*19b60*/  VIADD R16, R16, 0x1 ;  /* 0x0000000110107836 */ /* 0x000fc80000000000 */
[----:B------:R-:W-:Y:S01]  /*19b70*/  HGMMA.64x96x16.F32 R88, gdesc[UR4].tnspB, R88, gsb0 ;  /* 0x41600000045879f0 */ /* 0x000fe20008000858 */
[----:B------:R-:W-:Y:S01]  /*19b80*/  R2UR UR4, R20 ;  /* 0x00000000140472ca */ /* 0x000fe200000e0000 */
[----:B------:R-:W-:Y:S01]  /*19b90*/  VIADD R20, R6, 0x4 ;  /* 0x0000000406147836 */ /* 0x000fe20000000000 */
[----:B------:R-:W-:Y:S01]  /*19ba0*/  R2UR UR5, R21 ;  /* 0x00000000150572ca */ /* 0x000fe200000e0000 */
[----:B------:R-:W-:Y:S01]  /*19bb0*/  IMAD.MOV.U32 R21, RZ, RZ, 0x40000040 ;  /* 0x40000040ff157424 */ /* 0x000fe200078e00ff */
[----:B------:R-:W-:Y:S01]  /*19bc0*/  R2UR UR6, R14 ;  /* 0x000000000e0672ca */ /* 0x000fe200000e0000 */
[----:B------:R-:W-:Y:S01]  /*19bd0*/  VIADD R14, R8, 0x80 ;  /* 0x00000080080e7836 */ /* 0x000fe20000000000 */
[----:B------:R-:W-:Y:S01]  /*19be0*/  R2UR UR7, R15 ;  /* 0x000000000f0772ca */ /* 0x000fe200000e0000 */
[----:B------:R-:W-:Y:S01]  /*19bf0*/  IMAD.MOV.U32 R15, RZ, RZ, -0x7fffffe0 ;  /* 0x80000020ff0f7424 */ /* 0x000fe200078e00ff */
[----:B------:R-:W-:Y:S01]  /*19c00*/  ISETP.NE.AND P2, PT, R16, 0x2, PT ;  /* 0x000000021000780c */ /* 0x000fe20003f45270 */
[----:B---3--:R-:W-:Y:S01]  /*19c10*/  FADD.FTZ R5, R5, R4 ;  /* 0x0000000405057221 */ /* 0x008fe20000010000 */
[----:B------:R-:W-:-:S02]  /*19c20*/  IMAD.MOV.U32 R4, RZ, RZ, RZ ;  /* 0x000000ffff047224 */ /* 0x000fc400078e00ff */
[----:B------:R-:W-:Y:S01]  /*19c30*/  SEL R16, R16, RZ, P2 ;  /* 0x000000ff10107207 */ /* 0x000fe20001000000 */
[----:B0-----:R-:W-:Y:S01]  /*19c40*/  FADD.FTZ R2, R0, R3 ;  /* 0x0000000300027221 */ /* 0x001fe20000010000 */
[----:B------:R-:W-:Y:S01]  /*19c50*/  SEL R3, RZ, 0x1, P2 ;  /* 0x00000001ff037807 */ /* 0x000fe20001000000 */
[----:B------:R-:W0:Y:S03]  /*19c60*/  SHFL.BFLY PT, R0, R5, 0x1, 0x1f ;  /* 0x0c201f0005007f89 */ /* 0x000e2600000e0000 */
[----:B------:R-:W-:Y:S01]  /*19c70*/  LOP3.LUT R18, R18, R3, RZ, 0x3c, !PT ;  /* 0x0000000312127212 */ /* 0x000fe200078e3cff */
[----:B------:R-:W-:Y:S01]  /*19c80*/  IMAD.MOV.U32 R3, RZ, RZ, -0x800000 ;  /* 0xff800000ff037424 */ /* 0x000fe200078e00ff */
[----:B------:R-:W-:Y:S02]  /*19c90*/  WARPGROUP.DEPBAR.LE gsb0, 0x0 ;  /* 0x00008000000079c5 */ /* 0x000fe40000010000 */
[----:B------:R-:W-:-:S06]  /*19ca0*/  WARPGROUP.ARRIVE ;  /* 0x00000000000079c5 */ /* 0x000fcc0000000000 */
        /* <DEDUP_REMOVED lines=19> */
[----:B------:R-:W-:Y:S02]  /*19de0*/  IMAD.MOV.U32 R15, RZ, RZ, -0x7fffffe0 ;  /* 0x80000020ff0f7424 */ /* 0x000fe400078e00ff */
[----:B--2---:R-:W-:-:S05]  /*19df0*/  VIADD R22, R22, 0x1 ;  /* 0x0000000116167836 */ /* 0x004fca0000000000 */
[----:B------:R-:W-:Y:S01]  /*19e00*/  STL [R1+0x58], R22 ;  /* 0x0000581601007387 */ /* 0x000fe20000100800 */
        /* <DEDUP_REMOVED lines=35> */
[----:B------:R-:W-:Y:S02]  /*1a040*/  R2UR UR5, R7 ;  /* 0x00000000070572ca */ /* 0x000fe400000e0000 */
[----:B------:R-:W-:Y:S01]  /*1a050*/  R2UR UR6, R8 ;  /* 0x00000000080672ca */ /* 0x000fe200000e0000 */
[----:B------:R-:W1:Y:S01]  /*1a060*/  SHFL.BFLY PT, R7, R2, 0x1, 0x1f ;  /* 0x0c201f0002077f89 */ /* 0x000e6200000e0000 */
[----:B------:R-:W-:Y:S01]  /*1a070*/  R2UR UR7, R9 ;  /* 0x00000000090772ca */ /* 0x000fe200000e0000 */
[----:B0-----:R-:W-:Y:S01]  /*1a080*/  FADD.FTZ R8, R5, R0 ;  /* 0x0000000005087221 */ /* 0x001fe20000010000 */
[----:B------:R-:W-:Y:S02]  /*1a090*/  @!P1 VIADD R9, R11, 0x2d860 ;  /* 0x0002d8600b099836 */ /* 0x000fe40000000000 */
[----:B------:R-:W-:-:S02]  /*1a0a0*/  IMAD.U32 R5, RZ, RZ, UR39 ;  /* 0x00000027ff057e24 */ /* 0x000fc4000f8e00ff */
[----:B------:R-:W-:Y:S01]  /*1a0b0*/  FSETP.NE.FTZ.AND P0, PT, R8, RZ, PT ;  /* 0x000000ff0800720b */ /* 0x000fe20003f15000 */
[----:B------:R-:W-:Y:S01]  /*1a0c0*/  IMAD.U32 R11, RZ, RZ, UR39 ;  /* 0x00000027ff0b7e24 */ /* 0x000fe2000f8e00ff */
[----:B------:R-:W-:Y:S01]  /*1a0d0*/  @!P1 PRMT R9, RZ, 0x654, R9 ;  /* 0x00000654ff099816 */ /* 0x000fe20000000009 */
[----:B------:R-:W-:-:S10]  /*1a0e0*/  IMAD.MOV.U32 R0, RZ, RZ, -0x800000 ;  /* 0xff800000ff007424 */ /* 0x000fd400078e00ff */
[----:B------:R-:W0:Y:S01]  /*1a0f0*/  @P0 MUFU.LG2 R6, R8 ;  /* 0x0000000800060308 */ /* 0x000e220000000c00 */
[----:B------:R-:W-:Y:S01]  /*1a100*/  @P0 FMUL.FTZ R5, R5, 0.69314718246459960938 ;  /* 0x3f31721805050820 */ /* 0x000fe20000410000 */
[----:B-1----:R-:W-:Y:S01]  /*1a110*/  FADD.FTZ R10, R2, R7 ;  /* 0x00000007020a7221 */ /* 0x002fe20000010000 */
[----:B------:R-:W-:-:S05]  /*1a120*/  IMAD.MOV.U32 R2, RZ, RZ, RZ ;  /* 0x000000ffff027224 */ /* 0x000fca00078e00ff */
[----:B------:R-:W-:Y:S01]  /*1a130*/  @P0 MUFU.RCP R4, R8 ;  /* 0x0000000800040308 */ /* 0x000fe20000001000 */
[----:B------:R-:W-:Y:S01]  /*1a140*/  FSETP.NE.FTZ.AND P3, PT, R10, RZ, PT ;  /* 0x000000ff0a00720b */ /* 0x000fe20003f75000 */
[----:B0-----:R-:W-:-:S04]  /*1a150*/  @P0 FMUL.FTZ R6, R6, 0.69314718246459960938 ;  /* 0x3f31721806060820 */ /* 0x001fc80000410000 */
[----:B------:R-:W-:-:S08]  /*1a160*/  @P0 FFMA.FTZ R0, R5, R12, R6 ;  /* 0x0000000c05000223 */ /* 0x000fd00000010006 */
[----:B------:R-:W0:Y:S01]  /*1a170*/  @P3 MUFU.LG2 R7, R10 ;  /* 0x0000000a00073308 */ /* 0x000e220000000c00 */
[----:B------:R-:W-:Y:S01]  /*1a180*/  @P3 FMUL.FTZ R11, R11, 0.69314718246459960938 ;  /* 0x3f3172180b0b3820 */ /* 0x000fe20000410000 */
[----:B------:R-:W-:-:S06]  /*1a190*/  PLOP3.LUT P0, PT, PT, PT, PT, 0x8, 0x0 ;  /* 0x000000000000781c */ /* 0x000fcc0003f0e170 */
[----:B------:R-:W1:Y:S01]  /*1a1a0*/  @P3 MUFU.RCP R2, R10 ;  /* 0x0000000a00023308 */ /* 0x000e620000001000 */
[----:B0-----:R-:W-:-:S04]  /*1a1b0*/  @P3 FMUL.FTZ R8, R7, 0.69314718246459960938 ;  /* 0x3f31721807083820 */ /* 0x001fc80000410000 */
[----:B------:R-:W-:Y:S01]  /*1a1c0*/  @P3 FFMA.FTZ R3, R11, R13, R8 ;  /* 0x0000000d0b033223 */ /* 0x000fe20000010008 */
[----:B------:R-:W-:Y:S02]  /*1a1d0*/  WARPGROUP.DEPBAR.LE gsb0, 0x0 ;  /* 0x00008000000079c5 */ /* 0x000fe40000010000 */
[----:B------:R-:W-:-:S06]  /*1a1e0*/  WARPGROUP.ARRIVE ;  /* 0x00000000000079c5 */ /* 0x000fcc0000000000 */
[----:B------:R-:W-:Y:S03]  /*1a1f0*/  HGMMA.64x96x16.F32 R88, gdesc[UR4].tnspB, R88, gsb0 ;  /* 0x41600000045879f0 */ /* 0x000fe60008000858 */
        /* <DEDUP_REMOVED lines=50> */
.L_x_11372:
[----:B------:R-:W0:Y:S01]  /*1a520*/  S2R R2, SR_TID.X ;  /* 0x0000000000027919 */ /* 0x000e220000002100 */
[----:B------:R-:W-:Y:S05]  /*1a530*/  WARPSYNC.ALL ;  /* 0x0000000000007948 */ /* 0x000fea0003800000 */
[----:B------:R-:W1:Y:S08]  /*1a540*/  S2UR UR5, SR_CgaCtaId ;  /* 0x00000000000579c3 */ /* 0x000e700000008800 */
[----:B------:R-:W-:Y:S06]  /*1a550*/  BAR.SYNC.DEFER_BLOCKING 0x5, 0x200 ;  /* 0x0148000000007b1d */ /* 0x000fec0000010000 */
[----:B------:R-:W-:Y:S01]  /*1a560*/  UMOV UR4, 0x400 ;  /* 0x0000040000047882 */ /* 0x000fe20000000000 */
[----:B------:R-:W-:Y:S01]  /*1a570*/  BSSY B0, `(.L_x_11482) ;  /* 0x00001c5000007945 */ /* 0x000fe20003800000 */
[----:B-1----:R-:W-:Y:S01]  /*1a580*/  ULEA UR4, UR5, UR4, 0x18 ;  /* 0x0000000405047291 */ /* 0x002fe2000f8ec03f */
[----:B0-----:R-:W-:-:S05]  /*1a590*/  VIADD R50, R2, 0xffffff80 ;  /* 0xffffff8002327836 */ /* 0x001fca0000000000 */
[----:B------:R-:W-:Y:S01]  /*1a5a0*/  IMAD.U32 R2, RZ, RZ, UR4 ;  /* 0x00000004ff027e24 */ /* 0x000fe2000f8e00ff */
[----:B------:R-:W-:-:S04]  /*1a5b0*/  SHF.R.S32.HI R4, RZ, 0x1f, R50 ;  /* 0x0000001fff047819 */ /* 0x000fc80000011432 */
[----:B------:R-:W-:Y:S01]  /*1a5c0*/  LEA.HI R4, R4, R50, RZ, 0x2 ;  /* 0x0000003204047211 */ /* 0x000fe200078f10ff */
[----:B------:R0:W1:Y:S03]  /*1a5d0*/  LDS.128 R72, [R2+0x2d8d0] ;  /* 0x02d8d00002487984 */ /* 0x0000660000000c00 */
[----:B------:R-:W-:-:S05]  /*1a5e0*/  LOP3.LUT R4, R4, 0xfffffffc, RZ, 0xc0, !PT ;  /* 0xfffffffc04047812 */ /* 0x000fca00078ec0ff */
[----:B------:R-:W-:-:S04]  /*1a5f0*/  IMAD.IADD R38, R50, 0x1, -R4 ;  /* 0x0000000132267824 */ /* 0x000fc800078e0a04 */
[----:B------:R-:W-:-:S04]  /*1a600*/  IMAD.SHL.U32 R22, R38, 0x8, RZ ;  /* 0x0000000826167824 */ /* 0x000fc800078e00ff */
[C---:B------:R-:W-:Y:S02]  /*1a610*/  VIADD R36, R22.reuse, 0x40 ;  /* 0x0000004016247836 */ /* 0x040fe40000000000 */
[----:B------:R-:W-:Y:S01]  /*1a620*/  VIADD R37, R22, 0x20 ;  /* 0x0000002016257836 */ /* 0x000fe20000000000 */
[----:B------:R-:W-:Y:S06]  /*1a630*/  BAR.ARV 0x4, 0x200 ;  /* 0x0108000000007b1d */ /* 0x000fec0000002000 */
[----:B0-----:R-:W-:Y:S05]  /*1a640*/  @P0 BRA `(.L_x_11483) ;  /* 0x00000010005c0947 */ /* 0x001fea0003800000 */
[----:B------:R-:W2:Y:S04]  /*1a650*/  LDL R8, [R1+0x64] ;  /* 0x0000640001087983 */ /* 0x000ea80000100800 */
[----:B------:R-:W3:Y:S01]  /*1a660*/  LDL R43, [R1+0x54] ;  /* 0x00005400012b7983 */ /* 0x000ee20000100800 */
[----:B------:R-:W0:Y:S01]  /*1a670*/  S2R R5, SR_SWINHI ;  /* 0x0000000000057919 */ /* 0x000e220000002f00 */
[----:B------:R-:W-:Y:S05]  /*1a680*/  WARPSYNC.ALL ;  /* 0x0000000000007948 */ /* 0x000fea0003800000 */
[----:B------:R-:W-:Y:S01]  /*1a690*/  ULDC.64 UR4, c[0x0][0xc00] ;  /* 0x0003000000047ab9 */ /* 0x000fe20000000a00 */
[----:B------:R-:W-:-:S02]  /*1a6a0*/  MOV R20, R2 ;  /* 0x0000000200147202 */ /* 0x000fc40000000f00 */
[----:B0-----:R-:W-:Y:S02]  /*1a6b0*/  MOV R21, R5 ;  /* 0x0000000500157202 */ /* 0x001fe40000000f00 */
[----:B------:R-:W-:Y:S02]  /*1a6c0*/  F2FP.F16.F32.PACK_AB R6, R93, R6 ;  /* 0x000000065d06723e */ /* 0x000fe400000000ff */
[----:B------:R-:W-:Y:S01]  /*1a6d0*/  F2FP.F16.F32.PACK_AB R26, R109, R26 ;  /* 0x0000001a6d1a723e */ /* 0x000fe200000000ff */
[----:B------:R-:W-:Y:S01]  /*1a6e0*/  IMAD.MOV.U32 R40, RZ, RZ, RZ ;  /* 0x000000ffff287224 */ /* 0x000fe200078e00ff */
[----:B------:R-:W-:Y:S01]  /*1a6f0*/  BAR.SYNC.DEFER_BLOCKING 0x1, 0x180 ;  /* 0x0046000000007b1d */ /* 0x000fe20000010000 */
[----:B--2---:R-:W-:-:S03]  /*1a700*/  IMAD.WIDE R4, R8, 0x2, R20 ;  /* 0x0000000208047825 */ /* 0x004fc600078e0214 */
[C---:B------:R-:W-:Y:S02]  /*1a710*/  LOP3.LUT R9, R4.reuse, 0x180, RZ, 0xc0, !PT ;  /* 0x0000018004097812 */ /* 0x040fe400078ec0ff */
[C---:B------:R-:W-:Y:S02]  /*1a720*/  IADD3 R29, P4, R4.reuse, 0x20, RZ ;  /* 0x00000020041d7810 */ /* 0x040fe40007f9e0ff */
[C---:B------:R-:W-:Y:S02]  /*1a730*/  IADD3 R30, P0, R4.reuse, 0x6020, RZ ;  /* 0x00006020041e7810 */ /* 0x040fe40007f1e0ff */
[----:B------:R-:W-:Y:S02]  /*1a740*/  SHF.R.U64 R9, R9, 0x3, RZ ;  /* 0x0000000309097819 */ /* 0x000fe400000012ff */
[----:B------:R-:W-:Y:S02]  /*1a750*/  LOP3.LUT R8, R29, 0x180, RZ, 0xc0, !PT ;  /* 0x000001801d087812 */ /* 0x000fe400078ec0ff */
[----:B------:R-:W-:-:S02]  /*1a760*/  IADD3 R33, P3, R4, 0x3000, RZ ;  /* 0x0000300004217810 */ /* 0x000fc40007f7e0ff */
[C---:B------:R-:W-:Y:S02]  /*1a770*/  IADD3 R35, P2, R4.reuse, 0x3020, RZ ;  /* 0x0000302004237810 */ /* 0x040fe40007f5e0ff */
[----:B------:R-:W-:Y:S02]  /*1a780*/  IADD3 R39, P1, R4, 0x6000, RZ ;  /* 0x0000600004277810 */ /* 0x000fe40007f3e0ff */
[----:B------:R-:W-:Y:S01]  /*1a790*/  LOP3.LUT R4, R9, R4, RZ, 0x3c, !PT ;  /* 0x0000000409047212 */ /* 0x000fe200078e3cff */
[----:B------:R-:W-:Y:S01]  /*1a7a0*/  IMAD.X R9, RZ, RZ, R5, P0 ;  /* 0x000000ffff097224 */ /* 0x000fe200000e0605 */
[----:B------:R-:W-:Y:S02]  /*1a7b0*/  SHF.R.U64 R8, R8, 0x3, RZ ;  /* 0x0000000308087819 */ /* 0x000fe400000012ff */
[----:B------:R-:W-:Y:S02]  /*1a7c0*/  ISETP.NE.U32.AND P0, PT, RZ, UR4, PT ;  /* 0x00000004ff007c0c */ /* 0x000fe4000bf05070 */
[----:B------:R-:W-:-:S02]  /*1a7d0*/  LOP3.LUT R10, R8, R29, RZ, 0x3c, !PT ;  /* 0x0000001d080a7212 */ /* 0x000fc400078e3cff */
[----:B------:R-:W-:Y:S02]  /*1a7e0*/  LOP3.LUT R8, R33, 0x180, RZ, 0xc0, !PT ;  /* 0x0000018021087812 */ /* 0x000fe400078ec0ff */
[----:B------:R-:W-:Y:S02]  /*1a7f0*/  LOP3.LUT R14, R35, 0x180, RZ, 0xc0, !PT ;  /* 0x00000180230e7812 */ /* 0x000fe400078ec0ff */
[----:B------:R-:W-:Y:S02]  /*1a800*/  LOP3.LUT R24, R39, 0x180, RZ, 0xc0, !PT ;  /* 0x0000018027187812 */ /* 0x000fe400078ec0ff */
[----:B------:R-:W-:Y:S02]  /*1a810*/  LOP3.LUT R29, R30, 0x180, RZ, 0xc0, !PT ;  /* 0x000001801e1d7812 */ /* 0x000fe400078ec0ff */
[----:B------:R-:W-:Y:S01]  /*1a820*/  ISETP.NE.AND.EX P0, PT, RZ, UR5, PT, P0 ;  /* 0x00000005ff007c0c */ /* 0x000fe2000bf05300 */
[----:B------:R-:W-:Y:S01]  /*1a830*/  ULDC.64 UR4, c[0x0][0xc08] ;  /* 0x0003020000047ab9 */ /* 0x000fe20000000a00 */
[----:B------:R-:W-:Y:S01]  /*1a840*/  IMAD.X R15, RZ, RZ, R5, P2 ;  /* 0x000000ffff0f7224 */ /* 0x000fe200010e0605 */
[----:B------:R-:W-:-:S02]  /*1a850*/  SHF.R.U64 R8, R8, 0x3, RZ ;  /* 0x0000000308087819 */ /* 0x000fc400000012ff */
[----:B------:R-:W-:Y:S02]  /*1a860*/  ISETP.NE.U32.AND P2, PT, RZ, UR4, PT ;  /* 0x00000004ff007c0c */ /* 0x000fe4000bf45070 */
[----:B------:R-:W-:Y:S02]  /*1a870*/  SHF.R.U64 R14, R14, 0x3, RZ ;  /* 0x000000030e0e7819 */ /* 0x000fe400000012ff */
[----:B------:R-:W-:Y:S02]  /*1a880*/  SHF.R.U64 R24, R24, 0x3, RZ ;  /* 0x0000000318187819 */ /* 0x000fe400000012ff */
[----:B------:R-:W-:Y:S01]  /*1a890*/  SHF.R.U64 R29, R29, 0x3, RZ ;  /* 0x000000031d1d7819 */ /* 0x000fe200000012ff */
[--C-:B------:R-:W-:Y:S01]  /*1a8a0*/  IMAD.X R13, RZ, RZ, R5.reuse, P3 ;  /* 0x000000ffff0d7224 */ /* 0x100fe200018e0605 */
[----:B------:R-:W-:Y:S01]  /*1a8b0*/  LOP3.LUT R12, R8, R33, RZ, 0x3c, !PT ;  /* 0x00000021080c7212 */ /* 0x000fe200078e3cff */
[--C-:B------:R-:W-:Y:S01]  /*1a8c0*/  IMAD.X R25, RZ, RZ, R5.reuse, P1 ;  /* 0x000000ffff197224 */ /* 0x100fe200008e0605 */
[----:B------:R-:W-:Y:S01]  /*1a8d0*/  ISETP.NE.AND.EX P2, PT, RZ, UR5, PT, P2 ;  /* 0x00000005ff007c0c */ /* 0x000fe2000bf45320 */
[----:B------:R-:W-:Y:S01]  /*1a8e0*/  IMAD.X R11, RZ, RZ, R5, P4 ;  /* 0x000000ffff0b7224 */ /* 0x000fe200020e0605 */
[----:B------:R-:W-:-:S02]  /*1a8f0*/  LOP3.LUT R14, R14, R35, RZ, 0x3c, !PT ;  /* 0x000000230e0e7212 */ /* 0x000fc400078e3cff */
[----:B------:R-:W-:Y:S02]  /*1a900*/  LOP3.LUT R24, R24, R39, RZ, 0x3c, !PT ;  /* 0x0000002718187212 */ /* 0x000fe400078e3cff */
[----:B------:R-:W-:Y:S01]  /*1a910*/  LOP3.LUT R8, R29, R30, RZ, 0x3c, !PT ;  /* 0x0000001e1d087212 */ /* 0x000fe200078e3cff */
[----:B------:R-:W-:Y:S01]  /*1a920*/  ULDC UR4, c[0x0][0xa88] ;  /* 0x0002a20000047ab9 */ /* 0x000fe20000000800 */
[----:B------:R-:W-:Y:S01]  /*1a930*/  MOV R30, R4 ;  /* 0x00000004001e7202 */ /* 0x000fe20000000f00 */
[----:B------:R-:W0:Y:S01]  /*1a940*/  LDC R39, c[0x0][0xbe8] ;  /* 0x0002fa00ff277b82 */ /* 0x000e220000000800 */
[----:B------:R-:W-:Y:S02]  /*1a950*/  F2FP.F16.F32.PACK_AB R4, R28, R7 ;  /* 0x000000071c04723e */ /* 0x000fe400000000ff */
[----:B------:R-:W-:Y:S02]  /*1a960*/  F2FP.F16.F32.PACK_AB R5, R91, R90 ;  /* 0x0000005a5b05723e */ /* 0x000fe400000000ff */
[----:B------:R-:W-:-:S02]  /*1a970*/  F2FP.F16.F32.PACK_AB R7, R95, R94 ;  /* 0x0000005e5f07723e */ /* 0x000fc400000000ff */
[----:B------:R-:W-:Y:S01]  /*1a980*/  MOV R34, R12 ;  /* 0x0000000c00227202 */ /* 0x000fe20000000f00 */
[----:B------:R-:W3:Y:S01]  /*1a990*/  LDC.64 R28, c[0x0][0xc00] ;  /* 0x00030000ff1c7b82 */ /* 0x000ee20000000a00 */
[----:B------:R-:W-:Y:S02]  /*1a9a0*/  MOV R33, R14 ;  /* 0x0000000e00217202 */ /* 0x000fe40000000f00 */
[----:B------:R-:W-:Y:S02]  /*1a9b0*/  MOV R32, R24 ;  /* 0x0000001800207202 */ /* 0x000fe40000000f00 */
[----:B------:R-:W-:Y:S02]  /*1a9c0*/  MOV R35, R10 ;  /* 0x0000000a00237202 */ /* 0x000fe40000000f00 */
[----:B------:R-:W-:Y:S02]  /*1a9d0*/  F2FP.F16.F32.PACK_AB R12, R97, R96 ;  /* 0x00000060610c723e */ /* 0x000fe400000000ff */
[----:B------:R-:W-:-:S02]  /*1a9e0*/  F2FP.F16.F32.PACK_AB R13, R99, R98 ;  /* 0x00000062630d723e */ /* 0x000fc400000000ff */
[----:B------:R-:W-:Y:S02]  /*1a9f0*/  F2FP.F16.F32.PACK_AB R14, R101, R100 ;  /* 0x00000064650e723e */ /* 0x000fe400000000ff */
[----:B------:R-:W-:Y:S02]  /*1aa00*/  F2FP.F16.F32.PACK_AB R15, R103, R102 ;  /* 0x00000066670f723e */ /* 0x000fe400000000ff */
[----:B------:R-:W-:Y:S02]  /*1aa10*/  F2FP.F16.F32.PACK_AB R24, R27, R104 ;  /* 0x000000681b18723e */ /* 0x000fe400000000ff */
[----:B------:R-:W-:Y:S02]  /*1aa20*/  F2FP.F16.F32.PACK_AB R25, R107, R106 ;  /* 0x0000006a6b19723e */ /* 0x000fe400000000ff */
[----:B------:R-:W-:Y:S01]  /*1aa30*/  F2FP.F16.F32.PACK_AB R27, R111, R110 ;  /* 0x0000006e6f1b723e */ /* 0x000fe200000000ff */
[----:B------:R2:W-:Y:S01]  /*1aa40*/  STSM.16.M88.4 [R30], R4 ;  /* 0x000000041e007844 */ /* 0x0005e20000000200 */
[----:B------:R-:W-:-:S02]  /*1aa50*/  F2FP.F16.F32.PACK_AB R10, R125, R124 ;  /* 0x0000007c7d0a723e */ /* 0x000fc400000000ff */
[----:B------:R-:W-:Y:S01]  /*1aa60*/  F2FP.F16.F32.PACK_AB R11, R127, R126 ;  /* 0x0000007e7f0b723e */ /* 0x000fe200000000ff */
[----:B------:R-:W-:Y:S04]  /*1aa70*/  STSM.16.M88.4 [R35], R12 ;  /* 0x0000000c23007844 */ /* 0x000fe80000000200 */
[----:B------:R4:W-:Y:S01]  /*1aa80*/  STSM.16.M88.4 [R34], R24 ;  /* 0x0000001822007844 */ /* 0x0009e20000000200 */
[----:B--2---:R-:W-:Y:S02]  /*1aa90*/  MOV R30, R8 ;  /* 0x00000008001e7202 */ /* 0x004fe40000000f00 */
[----:B------:R-:W-:Y:S02]  /*1aaa0*/  F2FP.F16.F32.PACK_AB R4, R31, R112 ;  /* 0x000000701f04723e */ /* 0x000fe400000000ff */
[----:B------:R-:W-:-:S02]  /*1aab0*/  F2FP.F16.F32.PACK_AB R5, R115, R114 ;  /* 0x000000727305723e */ /* 0x000fc400000000ff */
[----:B------:R-:W-:Y:S02]  /*1aac0*/  F2FP.F16.F32.PACK_AB R6, R117, R116 ;  /* 0x000000747506723e */ /* 0x000fe400000000ff */
[----:B------:R-:W-:Y:S01]  /*1aad0*/  F2FP.F16.F32.PACK_AB R7, R119, R118 ;  /* 0x000000767707723e */ /* 0x000fe200000000ff */
[----:B----4-:R-:W2:Y:S01]  /*1aae0*/  @P2 LDC.64 R24, c[0x0][0xc08] ;  /* 0x00030200ff182b82 */ /* 0x010ea20000000a00 */
[----:B------:R-:W-:Y:S02]  /*1aaf0*/  F2FP.F16.F32.PACK_AB R8, R121, R120 ;  /* 0x000000787908723e */ /* 0x000fe400000000ff */
[----:B------:R-:W-:Y:S02]  /*1ab00*/  F2FP.F16.F32.PACK_AB R9, R123, R122 ;  /* 0x0000007a7b09723e */ /* 0x000fe400000000ff */
[----:B------:R-:W-:Y:S02]  /*1ab10*/  F2FP.F16.F32.PACK_AB R12, R129, R128 ;  /* 0x00000080810c723e */ /* 0x000fe400000000ff */
[----:B------:R-:W-:-:S02]  /*1ab20*/  F2FP.F16.F32.PACK_AB R13, R131, R130 ;  /* 0x00000082830d723e */ /* 0x000fc400000000ff */
[----:B------:R-:W-:Y:S02]  /*1ab30*/  F2FP.F16.F32.PACK_AB R14, R133, R132 ;  /* 0x00000084850e723e */ /* 0x000fe400000000ff */
[----:B------:R-:W-:Y:S01]  /*1ab40*/  F2FP.F16.F32.PACK_AB R15, R135, R134 ;  /* 0x00000086870f723e */ /* 0x000fe200000000ff */
[----:B------:R2:W-:Y:S04]  /*1ab50*/  STSM.16.M88.4 [R33], R4 ;  /* 0x0000000421007844 */ /* 0x0005e80000000200 */
[----:B------:R4:W-:Y:S04]  /*1ab60*/  STSM.16.M88.4 [R32], R8 ;  /* 0x0000000820007844 */ /* 0x0009e80000000200 */
[----:B------:R0:W-:Y:S01]  /*1ab70*/  STSM.16.M88.4 [R30], R12 ;  /* 0x0000000c1e007844 */ /* 0x0001e20000000200 */
[----:B------:R-:W-:-:S02]  /*1ab80*/  IMAD.U32 R44, RZ, RZ, UR4 ;  /* 0x00000004ff2c7e24 */ /* 0x000fc4000f8e00ff */
[C---:B---3--:R-:W-:Y:S01]  /*1ab90*/  IMAD.WIDE R28, R43.reuse, 0x4, R28 ;  /* 0x000000042b1c7825 */ /* 0x048fe200078e021c */
[----:B------:R-:W-:Y:S03]  /*1aba0*/  BAR.SYNC.DEFER_BLOCKING 0x1, 0x180 ;  /* 0x0046000000007b1d */ /* 0x000fe60000010000 */
[----:B--2---:R-:W-:-:S03]  /*1abb0*/  @P2 IMAD.WIDE R4, R43, 0x4, R24 ;  /* 0x000000042b042825 */ /* 0x004fc600078e0218 */
[----:B------:R2:W5:Y:S04]  /*1abc0*/  @P0 LDG.E R40, desc[UR40][R28.64] ;  /* 0x000000281c280981 */ /* 0x000568000c1e1900 */
[----:B------:R2:W5:Y:S01]  /*1abd0*/  @P2 LDG.E R44, desc[UR40][R4.64] ;  /* 0x00000028042c2981 */ /* 0x000562000c1e1900 */
[----:B0-----:R-:W-:-:S13]  /*1abe0*/  ISETP.NE.AND P1, PT, R39, 0x1, PT ;  /* 0x000000012700780c */ /* 0x001fda0003f25270 */
[----:B------:R-:W0:Y:S08]  /*1abf0*/  @P1 LDC R6, c[0x0][0xbec] ;  /* 0x0002fb00ff061b82 */ /* 0x000e300000000800 */
[----:B----4-:R-:W3:Y:S01]  /*1ac00*/  @P1 LDC R9, c[0x0][0xbf0] ;  /* 0x0002fc00ff091b82 */ /* 0x010ee20000000800 */
[----:B--2---:R-:W-:Y:S05]  /*1ac10*/  @P2 BRA `(.L_x_11484) ;  /* 0x0000000000102947 */ /* 0x004fea0003800000 */
[----:B------:R-:W-:Y:S05]  /*1ac20*/  @!P0 BRA `(.L_x_11484) ;  /* 0x00000000000c8947 */ /* 0x000fea0003800000 */
[----:B------:R-:W2:Y:S04]  /*1ac30*/  LDG.E R5, desc[UR40][R28.64] ;  /* 0x000000281c057981 */ /* 0x000ea8000c1e1900 */
[----:B-----5:R-:W2:Y:S02]  /*1ac40*/  LDG.E R44, desc[UR40][R28.64+0x4] ;  /* 0x000004281c2c7981 */ /* 0x020ea4000c1e1900 */
[----:B--2---:R-:W-:-:S07]  /*1ac50*/  IMAD.IADD R44, R44, 0x1, -R5 ;  /* 0x000000012c2c7824 */ /* 0x004fce00078e0a05 */
.L_x_11484:
[----:B------:R-:W2:Y:S01]  /*1ac60*/  LDL R4, [R1+0x40] ;  /* 0x0000400001047983 */ /* 0x000ea20000100800 */
[----:B------:R-:W-:Y:S01]  /*1ac70*/  ULDC.64 UR4, c[0x0][0xb90] ;  /* 0x0002e40000047ab9 */ /* 0x000fe20000000a00 */
[----:B------:R-:W4:Y:S01]  /*1ac80*/  S2R R5, SR_TID.X ;  /* 0x0000000000057919 */ /* 0x000f220000002100 */
[----:B-----5:R-:W-:Y:S02]  /*1ac90*/  SHF.R.S32.HI R41, RZ, 0x1f, R40 ;  /* 0x0000001fff297819 */ /* 0x020fe40000011428 */
[----:B------:R-:W-:Y:S01]  /*1aca0*/  SHF.R.S32.HI R42, RZ, 0x1f, R43 ;  /* 0x0000001fff2a7819 */ /* 0x000fe2000001142b */
[----:B------:R-:W3:Y:S01]  /*1acb0*/  LDL.LU R53, [R1+0x50] ;  /* 0x0000500001357983 */ /* 0x000ee20000300800 */
[----:B------:R-:W-:Y:S01]  /*1acc0*/  IMAD R44, R44, R39, RZ ;  /* 0x000000272c2c7224 */ /* 0x000fe200078e02ff */
[----:B------:R-:W1:Y:S02]  /*1acd0*/  @P1 LDC R51, c[0x0][0xbec] ;  /* 0x0002fb00ff331b82 */ /* 0x000e640000000800 */
[----:B------:R-:W2:Y:S01]  /*1ace0*/  LDL.LU R52, [R1+0x18] ;  /* 0x0000180001347983 */ /* 0x000ea20000300800 */
[----:B------:R-:W-:-:S02]  /*1acf0*/  SEL R42, R42, RZ, !P0 ;  /* 0x000000ff2a2a7207 */ /* 0x000fc40004000000 */
[----:B------:R-:W-:Y:S01]  /*1ad00*/  SEL R43, R43, RZ, !P0 ;  /* 0x000000ff2b2b7207 */ /* 0x000fe20004000000 */
[----:B------:R-:W2:Y:S01]  /*1ad10*/  LDL R10, [R1+0x60] ;  /* 0x00006000010a7983 */ /* 0x000ea20000100800 */
[----:B----4-:R-:W-:-:S05]  /*1ad20*/  VIADD R15, R5, 0xffffff80 ;  /* 0xffffff80050f7836 */ /* 0x010fca0000000000 */
[----:B------:R-:W-:-:S04]  /*1ad30*/  SHF.R.S32.HI R50, RZ, 0x1f, R15 ;  /* 0x0000001fff327819 */ /* 0x000fc8000001140f */
[----:B------:R-:W-:-:S04]  /*1ad40*/  LEA.HI R50, R50, R15, RZ, 0x2 ;  /* 0x0000000f32327211 */ /* 0x000fc800078f10ff */
[----:B------:R-:W-:Y:S02]  /*1ad50*/  SHF.R.S32.HI R50, RZ, 0x2, R50 ;  /* 0x00000002ff327819 */ /* 0x000fe40000011432 */
[----:B------:R-:W-:-:S04]  /*1ad60*/  SHF.R.S32.HI R14, RZ, 0x1f, R15 ;  /* 0x0000001fff0e7819 */ /* 0x000fc8000001140f */
[----:B------:R-:W-:-:S04]  /*1ad70*/  LEA.HI R14, R14, R15, RZ, 0x7 ;  /* 0x0000000f0e0e7211 */ /* 0x000fc800078f38ff */
[----:B------:R-:W-:-:S05]  /*1ad80*/  LOP3.LUT R14, R14, 0xffffff80, RZ, 0xc0, !PT ;  /* 0xffffff800e0e7812 */ /* 0x000fca00078ec0ff */
[----:B------:R-:W-:Y:S02]  /*1ad90*/  IMAD.IADD R14, R15, 0x1, -R14 ;  /* 0x000000010f0e7824 */ /* 0x000fe400078e0a0e */
[----:B------:R-:W-:Y:S01]  /*1ada0*/  IMAD R38, R38, 0x60, R50 ;  /* 0x0000006026267824 */ /* 0x000fe200078e0232 */
[----:B------:R-:W-:Y:S01]  /*1adb0*/  BSSY B1, `(.L_x_11485) ;  /* 0x000008d000017945 */ /* 0x000fe20003800000 */
[----:B---3--:R-:W-:Y:S01]  /*1adc0*/  SHF.R.S32.HI R45, RZ, 0x1f, R53 ;  /* 0x0000001fff2d7819 */ /* 0x008fe20000011435 */
[----:B--2---:R-:W-:-:S04]  /*1add0*/  IMAD.IADD R13, R4, 0x1, R52 ;  /* 0x00000001040d7824 */ /* 0x004fc800078e0234 */
[----:B------:R-:W-:Y:S02]  /*1ade0*/  IMAD R4, R45, UR4, RZ ;  /* 0x000000042d047c24 */ /* 0x000fe4000f8e02ff */
[----:B0-----:R-:W-:-:S04]  /*1adf0*/  @P1 IMAD.HI.U32 R6, R13, R6, RZ ;  /* 0x000000060d061227 */ /* 0x001fc800078e00ff */
[----:B------:R-:W-:Y:S01]  /*1ae00*/  IMAD.MOV.U32 R7, RZ, RZ, R13 ;  /* 0x000000ffff077224 */ /* 0x000fe200078e000d */
[----:B------:R-:W-:Y:S01]  /*1ae10*/  @P1 SHF.R.U32.HI R7, RZ, R9, R6 ;  /* 0x00000009ff071219 */ /* 0x000fe20000011606 */
[C---:B------:R-:W-:Y:S02]  /*1ae20*/  IMAD R11, R53.reuse, UR5, R4 ;  /* 0x00000005350b7c24 */ /* 0x040fe4000f8e0204 */
[----:B------:R-:W-:Y:S01]  /*1ae30*/  IMAD.WIDE.U32 R4, R53, UR4, R40 ;  /* 0x0000000435047c25 */ /* 0x000fe2000f8e0028 */
[----:B------:R-:W-:-:S03]  /*1ae40*/  ULDC.64 UR4, c[0x0][0xb98] ;  /* 0x0002e60000047ab9 */ /* 0x000fc60000000a00 */
[----:B------:R-:W-:Y:S02]  /*1ae50*/  IMAD R9, R50, 0x20, R22 ;  /* 0x0000002032097824 */ /* 0x000fe400078e0216 */
        /* <DEDUP_REMOVED lines=20> */
[----:B------:R-:W-:Y:S01]  /*1afa0*/  IADD3 R7, P2, R20, 0x1800, RZ ;  /* 0x0000180014077810 */ /* 0x000fe20007f5e0ff */
[----:B------:R-:W-:Y:S02]  /*1afb0*/  IMAD.IADD R5, R10, 0x1, R52 ;  /* 0x000000010a057824 */ /* 0x000fe400078e0234 */
[----:B------:R-:W-:Y:S01]  /*1afc0*/  SHFL.IDX PT, R48, R6, 0x1, 0x1c1f ;  /* 0x003c1f0006307f89 */ /* 0x000fe200000e0000 */
[----:B------:R-:W-:Y:S01]  /*1afd0*/  LOP3.LUT P0, RZ, R14, 0x3, RZ, 0xc0, !PT ;  /* 0x000000030eff7812 */ /* 0x000fe2000780c0ff */
[----:B------:R-:W-:Y:S02]  /*1afe0*/  ULDC.64 UR4, c[0x0][0xaa0] ;  /* 0x0002a80000047ab9 */ /* 0x000fe40000000a00 */
[----:B------:R-:W0:Y:S04]  /*1aff0*/  SHFL.IDX PT, R47, R4, RZ, 0x1c1f ;  /* 0x001c1fff042f7589 */ /* 0x000e2800000e0000 */
[----:B------:R-:W2:Y:S01]  /*1b000*/  SHFL.IDX PT, R49, R4, 0x1, 0x1c1f ;  /* 0x003c1f0004317f89 */ /* 0x000ea200000e0000 */
[----:B------:R-:W-:Y:S01]  /*1b010*/  IMAD.X R9, RZ, RZ, R21, P2 ;  /* 0x000000ffff097224 */ /* 0x000fe200010e0615 */
[C---:B------:R-:W-:Y:S01]  /*1b020*/  ISETP.GE.OR P2, PT, R5.reuse, R44, P0 ;  /* 0x0000002c0500720c */ /* 0x040fe20000746670 */
[----:B------:R-:W-:Y:S01]  /*1b030*/  VIADD R5, R5, 0x8 ;  /* 0x0000000805057836 */ /* 0x000fe20000000000 */
[----:B------:R-:W-:-:S04]  /*1b040*/  IADD3 R13, P3, R20, 0x3000, RZ ;  /* 0x00003000140d7810 */ /* 0x000fc80007f7e0ff */
[----:B------:R-:W-:Y:S02]  /*1b050*/  ISETP.GE.OR P0, PT, R5, R44, P0 ;  /* 0x0000002c0500720c */ /* 0x000fe40000706670 */
[----:B------:R-:W-:Y:S02]  /*1b060*/  LOP3.LUT R12, R13, 0x180, RZ, 0xc0, !PT ;  /* 0x000001800d0c7812 */ /* 0x000fe400078ec0ff */
[----:B------:R-:W-:Y:S02]  /*1b070*/  LOP3.LUT R8, R7, 0x180, RZ, 0xc0, !PT ;  /* 0x0000018007087812 */ /* 0x000fe400078ec0ff */
[----:B------:R-:W-:Y:S02]  /*1b080*/  SHF.R.U64 R12, R12, 0x3, RZ ;  /* 0x000000030c0c7819 */ /* 0x000fe400000012ff */
[----:B------:R-:W-:Y:S02]  /*1b090*/  SHF.R.U64 R8, R8, 0x3, RZ ;  /* 0x0000000308087819 */ /* 0x000fe400000012ff */
[----:B------:R-:W-:Y:S01]  /*1b0a0*/  LOP3.LUT R12, R12, R13, RZ, 0x3c, !PT ;  /* 0x0000000d0c0c7212 */ /* 0x000fe200078e3cff */
[----:B------:R-:W-:Y:S01]  /*1b0b0*/  IMAD.X R13, RZ, RZ, R21, P3 ;  /* 0x000000ffff0d7224 */ /* 0x000fe200018e0615 */
[----:B------:R-:W-:Y:S01]  /*1b0c0*/  LOP3.LUT R8, R8, R7, RZ, 0x3c, !PT ;  /* 0x0000000708087212 */ /* 0x000fe200078e3cff */
[----:B0-----:R-:W-:Y:S01]  /*1b0d0*/  @!P2 ST.E desc[UR40][R46.64], R0 ;  /* 0x000000002e00a985 */ /* 0x001fe2000c101928 */
[----:B------:R-:W-:-:S02]  /*1b0e0*/  IADD3 R7, P3, R20, 0x7800, RZ ;  /* 0x0000780014077810 */ /* 0x000fc40007f7e0ff */
[C---:B------:R-:W-:Y:S01]  /*1b0f0*/  LOP3.LUT R11, R20.reuse, 0x180, RZ, 0xc0, !PT ;  /* 0x00000180140b7812 */ /* 0x040fe200078ec0ff */
[----:B--2---:R0:W-:Y:S01]  /*1b100*/  @!P0 ST.E desc[UR40][R48.64], R3 ;  /* 0x0000000330008985 */ /* 0x0041e2000c101928 */
[----:B------:R-:W-:Y:S01]  /*1b110*/  LOP3.LUT R4, R7, 0x180, RZ, 0xc0, !PT ;  /* 0x0000018007047812 */ /* 0x000fe200078ec0ff */
[----:B------:R-:W-:Y:S01]  /*1b120*/  IMAD R41, R41, UR4, RZ ;  /* 0x0000000429297c24 */ /* 0x000fe2000f8e02ff */
[C---:B------:R-:W-:Y:S02]  /*1b130*/  IADD3 R25, P5, R20.reuse, 0x4800, RZ ;  /* 0x0000480014197810 */ /* 0x040fe40007fbe0ff */
[----:B------:R-:W-:Y:S01]  /*1b140*/  IADD3 R29, P4, R20, 0x6000, RZ ;  /* 0x00006000141d7810 */ /* 0x000fe20007f9e0ff */
[----:B------:R-:W-:Y:S01]  /*1b150*/  IMAD.X R33, RZ, RZ, R21, P3 ;  /* 0x000000ffff217224 */ /* 0x000fe200018e0615 */
[----:B------:R-:W-:Y:S01]  /*1b160*/  SHF.R.U64 R11, R11, 0x3, RZ ;  /* 0x000000030b0b7819 */ /* 0x000fe200000012ff */
[----:B------:R-:W5:Y:S01]  /*1b170*/  LD.E.128 R12, desc[UR40][R12.64] ;  /* 0x000000280c0c7980 */ /* 0x000f62000c101d00 */
[----:B0-----:R-:W0:Y:S01]  /*1b180*/  @P1 LDC R49, c[0x0][0xbf0] ;  /* 0x0002fc00ff311b82 */ /* 0x001e220000000800 */
[----:B------:R-:W-:Y:S01]  /*1b190*/  SHF.R.U64 R4, R4, 0x3, RZ ;  /* 0x0000000304047819 */ /* 0x000fe200000012ff */
[----:B------:R-:W-:Y:S01]  /*1b1a0*/  IMAD R47, R40, UR5, R41 ;  /* 0x00000005282f7c24 */ /* 0x000fe2000f8e0229 */
[----:B------:R-:W-:-:S02]  /*1b1b0*/  LOP3.LUT R24, R25, 0x180, RZ, 0xc0, !PT ;  /* 0x0000018019187812 */ /* 0x000fc400078ec0ff */
[----:B------:R-:W-:Y:S02]  /*1b1c0*/  LOP3.LUT R28, R29, 0x180, RZ, 0xc0, !PT ;  /* 0x000001801d1c7812 */ /* 0x000fe400078ec0ff */
[----:B------:R-:W-:Y:S01]  /*1b1d0*/  LOP3.LUT R20, R11, R20, RZ, 0x3c, !PT ;  /* 0x000000140b147212 */ /* 0x000fe200078e3cff */
[----:B------:R-:W-:Y:S01]  /*1b1e0*/  IMAD.WIDE.U32 R40, R40, UR4, RZ ;  /* 0x0000000428287c25 */ /* 0x000fe2000f8e00ff */
[----:B------:R-:W-:Y:S01]  /*1b1f0*/  SHF.R.U64 R24, R24, 0x3, RZ ;  /* 0x0000000318187819 */ /* 0x000fe200000012ff */
[----:B------:R-:W-:Y:S01]  /*1b200*/  ULDC.64 UR4, c[0x0][0xae8] ;  /* 0x0002ba0000047ab9 */ /* 0x000fe20000000a00 */
[----:B------:R-:W-:Y:S01]  /*1b210*/  SHF.R.U64 R28, R28, 0x3, RZ ;  /* 0x000000031c1c7819 */ /* 0x000fe200000012ff */
[----:B------:R-:W5:Y:S01]  /*1b220*/  LD.E.128 R8, desc[UR40][R8.64] ;  /* 0x0000002808087980 */ /* 0x000f62000c101d00 */
[----:B------:R-:W-:-:S03]  /*1b230*/  LOP3.LUT R32, R4, R7, RZ, 0x3c, !PT ;  /* 0x0000000704207212 */ /* 0x000fc600078e3cff */
[----:B------:R2:W5:Y:S01]  /*1b240*/  LD.E.128 R4, desc[UR40][R20.64] ;  /* 0x0000002814047980 */ /* 0x000562000c101d00 */
[----:B------:R-:W-:Y:S01]  /*1b250*/  LOP3.LUT R24, R24, R25, RZ, 0x3c, !PT ;  /* 0x0000001918187212 */ /* 0x000fe200078e3cff */
[--C-:B------:R-:W-:Y:S01]  /*1b260*/  IMAD.X R25, RZ, RZ, R21.reuse, P5 ;  /* 0x000000ffff197224 */ /* 0x100fe200028e0615 */
[----:B------:R-:W-:Y:S01]  /*1b270*/  LOP3.LUT R28, R28, R29, RZ, 0x3c, !PT ;  /* 0x0000001d1c1c7212 */ /* 0x000fe200078e3cff */
[----:B------:R-:W-:Y:S01]  /*1b280*/  IMAD.X R29, RZ, RZ, R21, P4 ;  /* 0x000000ffff1d7224 */ /* 0x000fe200020e0615 */
[----:B------:R-:W5:Y:S01]  /*1b290*/  LD.E.128 R32, desc[UR40][R32.64] ;  /* 0x0000002820207980 */ /* 0x000f62000c101d00 */
[----:B------:R-:W-:-:S03]  /*1b2a0*/  IMAD R45, R45, UR4, RZ ;  /* 0x000000042d2d7c24 */ /* 0x000fc6000f8e02ff */
[----:B------:R-:W5:Y:S01]  /*1b2b0*/  LD.E.128 R24, desc[UR40][R24.64] ;  /* 0x0000002818187980 */ /* 0x000f62000c101d00 */
[----:B--2---:R-:W-:Y:S02]  /*1b2c0*/  IMAD.MOV.U32 R20, RZ, RZ, R40 ;  /* 0x000000ffff147224 */ /* 0x004fe400078e0028 */
[----:B------:R-:W-:Y:S01]  /*1b2d0*/  IMAD.IADD R40, R52, 0x1, R38 ;  /* 0x0000000134287824 */ /* 0x000fe200078e0226 */
[----:B------:R-:W5:Y:S01]  /*1b2e0*/  LD.E.128 R28, desc[UR40][R28.64] ;  /* 0x000000281c1c7980 */ /* 0x000f62000c101d00 */
[----:B------:R-:W-:Y:S02]  /*1b2f0*/  IMAD.IADD R21, R41, 0x1, R47 ;  /* 0x0000000129157824 */ /* 0x000fe400078e022f */
[----:B-1----:R-:W-:Y:S01]  /*1b300*/  @P1 IMAD.HI.U32 R0, R40, R51, RZ ;  /* 0x0000003328001227 */ /* 0x002fe200078e00ff */
        /* <DEDUP_REMOVED lines=8> */
[----:B------:R-:W-:-:S03]  /*1b390*/  ULDC.64 UR4, c[0x0][0xaf0] ;  /* 0x0002bc0000047ab9 */ /* 0x000fc60000000a00 */
[----:B------:R-:W-:Y:S01]  /*1b3a0*/  IMAD.MOV.U32 R3, RZ, RZ, R40 ;  /* 0x000000ffff037224 */ /* 0x000fe200078e0028 */
[----:B0-----:R-:W-:Y:S01]  /*1b3b0*/  @P1 SHF.R.U32.HI R3, RZ, R49, R0 ;  /* 0x00000031ff031219 */ /* 0x001fe20000011600 */
[----:B------:R-:W-:Y:S02]  /*1b3c0*/  IMAD.IADD R21, R21, 0x1, R45 ;  /* 0x0000000115157824 */ /* 0x000fe400078e022d */
[----:B------:R-:W-:Y:S01]  /*1b3d0*/  IMAD R42, R42, UR4, RZ ;  /* 0x000000042a2a7c24 */ /* 0x000fe2000f8e02ff */
[--C-:B------:R-:W-:Y:S01]  /*1b3e0*/  SHF.R.S32.HI R0, RZ, 0x1f, R3.reuse ;  /* 0x0000001fff007819 */ /* 0x100fe20000011403 */
[----:B------:R-:W-:Y:S02]  /*1b3f0*/  IMAD.MOV R38, RZ, RZ, -R3 ;  /* 0x000000ffff267224 */ /* 0x000fe400078e0a03 */
[C---:B------:R-:W-:Y:S02]  /*1b400*/  IMAD R41, R43.reuse, UR5, R42 ;  /* 0x000000052b297c24 */ /* 0x040fe4000f8e022a */
[----:B------:R-:W-:Y:S01]  /*1b410*/  IMAD.WIDE.U32 R20, R43, UR4, R20 ;  /* 0x000000042b147c25 */ /* 0x000fe2000f8e0014 */
[----:B------:R-:W-:-:S03]  /*1b420*/  ULDC.64 UR4, c[0x0][0xae0] ;  /* 0x0002b80000047ab9 */ /* 0x000fc60000000a00 */
[----:B------:R-:W-:Y:S02]  /*1b430*/  IMAD R0, R0, UR4, RZ ;  /* 0x0000000400007c24 */ /* 0x000fe4000f8e02ff */
        /* <DEDUP_REMOVED lines=18> */
[----:B-1----:R0:W1:Y:S03]  /*1b560*/  SHFL.IDX PT, R38, R45, RZ, 0x1c1f ;  /* 0x001c1fff2d267589 */ /* 0x00206600000e0000 */
[----:B------:R2:W-:Y:S01]  /*1b570*/  SYNCS.ARRIVE.TRANS64.RED.A1T0 RZ, [R0+URZ], RZ ;  /* 0x000000ff00ff79a7 */ /* 0x0005e2000810043f */
[----:B------:R0:W3:Y:S01]  /*1b580*/  SHFL.IDX PT, R39, R46, RZ, 0x1c1f ;  /* 0x001c1fff2e277589 */ /* 0x0000e200000e0000 */
[----:B------:R-:W-:Y:S02]  /*1b590*/  SHF.R.S32.HI R49, RZ, 0x1f, R36 ;  /* 0x0000001fff317819 */ /* 0x000fe40000011424 */
[----:B--2---:R-:W-:Y:S01]  /*1b5a0*/  SHF.R.S32.HI R0, RZ, 0x1f, R37 ;  /* 0x0000001fff007819 */ /* 0x004fe20000011425 */
[----:B0-----:R-:W-:Y:S06]  /*1b5b0*/  @P0 BRA `(.L_x_11486) ;  /* 0x0000000000300947 */ /* 0x001fec0003800000 */
[----:B------:R-:W-:Y:S02]  /*1b5c0*/  ULDC UR4, c[0x0][0xac8] ;  /* 0x0002b20000047ab9 */ /* 0x000fe40000000800 */
[----:B------:R-:W-:Y:S02]  /*1b5d0*/  ISETP.GE.AND P1, PT, R37, UR4, PT ;  /* 0x0000000425007c0c */ /* 0x000fe4000bf26270 */
[----:B------:R-:W-:Y:S02]  /*1b5e0*/  ISETP.GE.AND P2, PT, R36, UR4, PT ;  /* 0x0000000424007c0c */ /* 0x000fe4000bf46270 */
[----:B------:R-:W-:-:S09]  /*1b5f0*/  ISETP.GE.AND P0, PT, R22, UR4, PT ;  /* 0x0000000416007c0c */ /* 0x000fd2000bf06270 */
[CC--:B-1----:R-:W-:Y:S02]  /*1b600*/  @!P1 LEA R40, P3, R37.reuse, R38.reuse, 0x1 ;  /* 0x0000002625289211 */ /* 0x0c2fe400078608ff */
[----:B------:R-:W-:Y:S02]  /*1b610*/  @!P2 LEA R42, P4, R36, R38, 0x1 ;  /* 0x00000026242aa211 */ /* 0x000fe400078808ff */
[----:B---3--:R-:W-:Y:S01]  /*1b620*/  @!P0 IMAD.WIDE R20, R22, 0x2, R38 ;  /* 0x0000000216148825 */ /* 0x008fe200078e0226 */
[-C--:B------:R-:W-:Y:S02]  /*1b630*/  @!P1 LEA.HI.X R41, R37, R39.reuse, R0, 0x1, P3 ;  /* 0x0000002725299211 */ /* 0x080fe400018f0c00 */
[----:B------:R-:W-:Y:S02]  /*1b640*/  @!P2 LEA.HI.X R43, R36, R39, R49, 0x1, P4 ;  /* 0x00000027242ba211 */ /* 0x000fe400020f0c31 */
[----:B-----5:R0:W-:Y:S04]  /*1b650*/  @!P0 ST.E.128 desc[UR40][R20.64], R4 ;  /* 0x0000000414008985 */ /* 0x0201e8000c101d28 */
[----:B------:R0:W-:Y:S04]  /*1b660*/  @!P1 ST.E.128 desc[UR40][R40.64], R12 ;  /* 0x0000000c28009985 */ /* 0x0001e8000c101d28 */
[----:B------:R0:W-:Y:S02]  /*1b670*/  @!P2 ST.E.128 desc[UR40][R42.64], R28 ;  /* 0x0000001c2a00a985 */ /* 0x0001e4000c101d28 */
.L_x_11486:
[----:B------:R-:W-:Y:S05]  /*1b680*/  BSYNC B1 ;  /* 0x0000000000017941 */ /* 0x000fea0003800000 */
.L_x_11485:
[----:B------:R-:W-:Y:S01]  /*1b690*/  VIADD R3, R47, 0x60 ;  /* 0x000000602f037836 */ /* 0x000fe20000000000 */
[----:B0----5:R0:W2:Y:S04]  /*1b6a0*/  SHFL.IDX PT, R7, R46, 0x1, 0x1c1f ;  /* 0x003c1f002e077f89 */ /* 0x0210a800000e0000 */
[----:B------:R-:W-:Y:S01]  /*1b6b0*/  ISETP.GE.AND P0, PT, R3, R44, PT ;  /* 0x0000002c0300720c */ /* 0x000fe20003f06270 */
[----:B------:R0:W4:-:S12]  /*1b6c0*/  SHFL.IDX PT, R6, R45, 0x1, 0x1c1f ;  /* 0x003c1f002d067f89 */ /* 0x00011800000e0000 */
[----:B0-----:R-:W-:Y:S05]  /*1b6d0*/  @P0 BRA `(.L_x_11487) ;  /* 0x0000000800b80947 */ /* 0x001fea0003800000 */
[----:B------:R-:W-:Y:S02]  /*1b6e0*/  ULDC UR4, c[0x0][0xac8] ;  /* 0x0002b20000047ab9 */ /* 0x000fe40000000800 */
[----:B------:R-:W-:Y:S02]  /*1b6f0*/  ISETP.GE.AND P2, PT, R37, UR4, PT ;  /* 0x0000000425007c0c */ /* 0x000fe4000bf46270 */
[----:B------:R-:W-:-:S11]  /*1b700*/  ISETP.GE.AND P1, PT, R22, UR4, PT ;  /* 0x0000000416007c0c */ /* 0x000fd6000bf26270 */
[C---:B----4-:R-:W-:Y:S02]  /*1b710*/  @!P2 LEA R12, P0, R37.reuse, R6, 0x1 ;  /* 0x00000006250ca211 */ /* 0x050fe400078008ff */
[----:B--2---:R-:W-:Y:S02]  /*1b720*/  @!P1 IMAD.WIDE R4, R22, 0x2, R6 ;  /* 0x0000000216049825 */ /* 0x004fe400078e0206 */
        /* <DEDUP_REMOVED lines=9> */
.L_x_11483:
        /* <DEDUP_REMOVED lines=8> */
[----:B------:R-:W0:Y:S03]  /*1b840*/  LDC R25, c[0x0][0xbe8] ;  /* 0x0002fa00ff197b82 */ /* 0x000e260000000800 */
[----:B------:R-:W-:-:S13]  /*1b850*/  ISETP.NE.AND.EX P1, PT, RZ, UR5, PT, P1 ;  /* 0x00000005ff007c0c */ /* 0x000fda000bf25310 */
[----:B------:R-:W3:Y:S01]  /*1b860*/  @P1 LDC.64 R6, c[0x0][0xc08] ;  /* 0x00030200ff061b82 */ /* 0x000ee20000000a00 */
[----:B------:R-:W-:Y:S02]  /*1b870*/  ULDC UR4, c[0x0][0xa88] ;  /* 0x0002a20000047ab9 */ /* 0x000fe40000000800 */
[----:B------:R-:W-:Y:S02]  /*1b880*/  IMAD.U32 R8, RZ, RZ, UR4 ;  /* 0x00000004ff087e24 */ /* 0x000fe4000f8e00ff */
[----:B--2---:R-:W-:-:S04]  /*1b890*/  IMAD.WIDE R4, R10, 0x4, R4 ;  /* 0x000000040a047825 */ /* 0x004fc800078e0204 */
[----:B---3--:R-:W-:Y:S01]  /*1b8a0*/  @P1 IMAD.WIDE R6, R10, 0x4, R6 ;  /* 0x000000040a061825 */ /* 0x008fe200078e0206 */
[----:B------:R2:W5:Y:S04]  /*1b8b0*/  @P0 LDG.E R0, desc[UR40][R4.64] ;  /* 0x0000002804000981 */ /* 0x000568000c1e1900 */
[----:B------:R2:W5:Y:S01]  /*1b8c0*/  @P1 LDG.E R8, desc[UR40][R6.64] ;  /* 0x0000002806081981 */ /* 0x000562000c1e1900 */
[----:B0-----:R-:W-:Y:S02]  /*1b8d0*/  ISETP.NE.AND P2, PT, R25, 0x1, PT ;  /* 0x000000011900780c */ /* 0x001fe40003f45270 */
[----:B------:R-:W-:Y:S02]  /*1b8e0*/  ISETP.GE.AND P3, PT, R50, 0xc0, PT ;  /* 0x000000c03200780c */ /* 0x000fe40003f66270 */
[----:B------:R-:W-:-:S09]  /*1b8f0*/  SHF.R.S32.HI R9, RZ, 0x1f, R10 ;  /* 0x0000001fff097819 */ /* 0x000fd2000001140a */
[----:B------:R-:W0:Y:S08]  /*1b900*/  @P2 LDC R20, c[0x0][0xbec] ;  /* 0x0002fb00ff142b82 */ /* 0x000e300000000800 */
[----:B------:R-:W3:Y:S01]  /*1b910*/  @P2 LDC R27, c[0x0][0xbf0] ;  /* 0x0002fc00ff1b2b82 */ /* 0x000ee20000000800 */
[----:B--2---:R-:W-:Y:S05]  /*1b920*/  @P1 BRA `(.L_x_11488) ;  /* 0x0000000000101947 */ /* 0x004fea0003800000 */
[----:B------:R-:W-:Y:S05]  /*1b930*/  @!P0 BRA `(.L_x_11488) ;  /* 0x00000000000c8947 */ /* 0x000fea0003800000 */
[----:B------:R-:W2:Y:S04]  /*1b940*/  LDG.E R3, desc[UR40][R4.64] ;  /* 0x0000002804037981 */ /* 0x000ea8000c1e1900 */
[----:B-----5:R-:W2:Y:S02]  /*1b950*/  LDG.E R8, desc[UR40][R4.64+0x4] ;  /* 0x0000042804087981 */ /* 0x020ea4000c1e1900 */
[----:B--2---:R-:W-:-:S07]  /*1b960*/  IMAD.IADD R8, R8, 0x1, -R3 ;  /* 0x0000000108087824 */ /* 0x004fce00078e0a03 */
.L_x_11488:
        /* <DEDUP_REMOVED lines=8> */
[----:B------:R-:W2:Y:S01]  /*1b9f0*/  S2R R4, SR_TID.X ;  /* 0x0000000000047919 */ /* 0x000ea20000002100 */
[----:B------:R-:W4:Y:S02]  /*1ba00*/  LDC R9, c[0x0][0xbe8] ;  /* 0x0002fa00ff097b82 */ /* 0x000f240000000800 */
[----:B----4-:R-:W-:Y:S01]  /*1ba10*/  IMAD R3, R8, R9, RZ ;  /* 0x0000000908037224 */ /* 0x010fe200078e02ff */
        /* <DEDUP_REMOVED lines=36> */
.L_x_11490:
[----:B------:R-:W-:Y:S05]  /*1bc60*/  BSYNC B1 ;  /* 0x0000000000017941 */ /* 0x000fea0003800000 */
.L_x_11489:
[----:B------:R-:W-:Y:S01]  /*1bc70*/  SHF.R.S32.HI R21, RZ, 0x1f, R50 ;  /* 0x0000001fff157819 */ /* 0x000fe20000011432 */
[----:B------:R-:W-:Y:S01]  /*1bc80*/  ULDC.64 UR4, c[0x0][0xaa0] ;  /* 0x0002a80000047ab9 */ /* 0x000fe20000000a00 */
[----:B------:R-:W-:Y:S01]  /*1bc90*/  SHF.R.S32.HI R10, RZ, 0x1f, R37 ;  /* 0x0000001fff0a7819 */ /* 0x000fe20000011425 */
[----:B--2---:R-:W-:Y:S01]  /*1bca0*/  IMAD R3, R11, UR4, RZ ;  /* 0x000000040b037c24 */ /* 0x004fe2000f8e02ff */
[----:B------:R-:W-:Y:S01]  /*1bcb0*/  LEA.HI R21, R21, R50, RZ, 0x2 ;  /* 0x0000003215157211 */ /* 0x000fe200078f10ff */
[----:B------:R-:W-:-:S03]  /*1bcc0*/  IMAD.WIDE.U32 R4, R0, UR4, RZ ;  /* 0x0000000400047c25 */ /* 0x000fc6000f8e00ff */
[----:B------:R-:W-:Y:S01]  /*1bcd0*/  SHF.R.S32.HI R21, RZ, 0x2, R21 ;  /* 0x00000002ff157819 */ /* 0x000fe20000011415 */
[----:B------:R-:W-:Y:S01]  /*1bce0*/  IMAD R3, R0, UR5, R3 ;  /* 0x0000000500037c24 */ /* 0x000fe2000f8e0203 */
[----:B------:R-:W-:Y:S02]  /*1bcf0*/  ULDC.64 UR4, c[0x0][0xae8] ;  /* 0x0002ba0000047ab9 */ /* 0x000fe40000000a00 */
[----:B------:R-:W-:Y:S02]  /*1bd00*/  IMAD R6, R12, UR4, RZ ;  /* 0x000000040c067c24 */ /* 0x000fe4000f8e02ff */
[----:B------:R-:W-:Y:S02]  /*1bd10*/  IMAD R38, R38, 0x60, R21 ;  /* 0x0000006026267824 */ /* 0x000fe400078e0215 */
[----:B------:R-:W-:Y:S02]  /*1bd20*/  IMAD.IADD R5, R5, 0x1, R3 ;  /* 0x0000000105057824 */ /* 0x000fe400078e0203 */
[----:B------:R-:W-:-:S02]  /*1bd30*/  IMAD.IADD R9, R24, 0x1, R38 ;  /* 0x0000000118097824 */ /* 0x000fc400078e0226 */
[----:B------:R-:W-:Y:S02]  /*1bd40*/  IMAD R7, R26, UR5, R6 ;  /* 0x000000051a077c24 */ /* 0x000fe4000f8e0206 */
[----:B0-----:R-:W-:-:S04]  /*1bd50*/  @P2 IMAD.HI.U32 R0, R9, R20, RZ ;  /* 0x0000001409002227 */ /* 0x001fc800078e00ff */
[----:B------:R-:W-:Y:S01]  /*1bd60*/  IMAD.WIDE.U32 R4, R26, UR4, R4 ;  /* 0x000000041a047c25 */ /* 0x000fe2000f8e0004 */
[----:B------:R-:W-:-:S03]  /*1bd70*/  ULDC.64 UR4, c[0x0][0xaf0] ;  /* 0x0002bc0000047ab9 */ /* 0x000fc60000000a00 */
[----:B------:R-:W-:Y:S01]  /*1bd80*/  IMAD.MOV.U32 R3, RZ, RZ, R9 ;  /* 0x000000ffff037224 */ /* 0x000fe200078e0009 */
[----:B---3--:R-:W-:Y:S01]  /*1bd90*/  @P2 SHF.R.U32.HI R3, RZ, R27, R0 ;  /* 0x0000001bff032219 */ /* 0x008fe20000011600 */
        /* <DEDUP_REMOVED lines=18> */
[----:B------:R-:W-:Y:S01]  /*1bec0*/  ULDC.64 UR4, c[0x0][0xa80] ;  /* 0x0002a00000047ab9 */ /* 0x000fe20000000a00 */
[----:B------:R-:W-:Y:S02]  /*1bed0*/  SHF.R.S32.HI R7, RZ, 0x1f, R36 ;  /* 0x0000001fff077819 */ /* 0x000fe40000011424 */
[----:B------:R-:W-:Y:S01]  /*1bee0*/  IMAD.IADD R3, R5, 0x1, R3 ;  /* 0x0000000105037824 */ /* 0x000fe200078e0203 */
[----:B------:R-:W-:Y:S01]  /*1bef0*/  LEA R0, P0, R4, UR4, 0x1 ;  /* 0x0000000404007c11 */ /* 0x000fe2000f8008ff */
[----:B------:R-:W-:-:S03]  /*1bf00*/  UMOV UR4, 0xffffffff ;  /* 0xffffffff00047882 */ /* 0x000fc60000000000 */
[----:B------:R-:W-:Y:S01]  /*1bf10*/  LEA.HI.X R4, R4, UR5, R3, 0x1, P0 ;  /* 0x0000000504047c11 */ /* 0x000fe200080f0c03 */
[----:B------:R-:W-:Y:S08]  /*1bf20*/  BRA.DIV UR4, `(.L_x_11491) ;  /* 0x0000008e04547947 */ /* 0x000ff0000b800000 */
[----:B------:R0:W2:Y:S04]  /*1bf30*/  SHFL.IDX PT, R3, R4, RZ, 0x1c1f ;  /* 0x001c1fff04037589 */ /* 0x0000a800000e0000 */
[----:B------:R0:W3:Y:S02]  /*1bf40*/  SHFL.IDX PT, R14, R0, RZ, 0x1c1f ;  /* 0x001c1fff000e7589 */ /* 0x0000e400000e0000 */
.L_x_11703:
[----:B------:R-:W-:Y:S01]  /*1bf50*/  IMAD R25, R8, R25, RZ ;  /* 0x0000001908197224 */ /* 0x000fe200078e02ff */
[----:B------:R-:W-:Y:S01]  /*1bf60*/  BSSY B1, `(.L_x_11492) ;  /* 0x0000011000017945 */ /* 0x000fe20003800000 */
[----:B------:R-:W-:-:S05]  /*1bf70*/  IMAD.IADD R6, R21, 0x1, R24 ;  /* 0x0000000115067824 */ /* 0x000fca00078e0218 */
[----:B------:R-:W-:-:S13]  /*1bf80*/  ISETP.GE.AND P0, PT, R6, R25, PT ;  /* 0x000000190600720c */ /* 0x000fda0003f06270 */
[----:B------:R-:W-:Y:S05]  /*1bf90*/  @P0 BRA `(.L_x_11493) ;  /* 0x0000000000340947 */ /* 0x000fea0003800000 */
[----:B------:R-:W-:Y:S02]  /*1bfa0*/  ULDC UR4, c[0x0][0xac8] ;  /* 0x0002b20000047ab9 */ /* 0x000fe40000000800 */
[----:B------:R-:W-:Y:S02]  /*1bfb0*/  ISETP.GE.AND P2, PT, R22, UR4, PT ;  /* 0x0000000416007c0c */ /* 0x000fe4000bf46270 */
[----:B------:R-:W-:Y:S02]  /*1bfc0*/  ISETP.GE.AND P3, PT, R37, UR4, PT ;  /* 0x0000000425007c0c */ /* 0x000fe4000bf66270 */
[----:B------:R-:W-:-:S09]  /*1bfd0*/  ISETP.GE.AND P4, PT, R36, UR4, PT ;  /* 0x0000000424007c0c */ /* 0x000fd2000bf86270 */
[----:B--2---:R-:W-:Y:S02]  /*1bfe0*/  @!P2 IMAD.MOV.U32 R15, RZ, RZ, R3 ;  /* 0x000000ffff0fa224 */ /* 0x004fe400078e0003 */
[CC--:B---3--:R-:W-:Y:S02]  /*1bff0*/  @!P3 LEA R12, P0, R37.reuse, R14.reuse, 0x1 ;  /* 0x0000000e250cb211 */ /* 0x0c8fe400078008ff */
[----:B------:R-:W-:Y:S01]  /*1c000*/  @!P4 LEA R20, P1, R36, R14, 0x1 ;  /* 0x0000000e2414c211 */ /* 0x000fe200078208ff */
[----:B------:R-:W-:Y:S01]  /*1c010*/  @!P2 IMAD.WIDE R8, R22, 0x2, R14 ;  /* 0x000000021608a825 */ /* 0x000fe200078e020e */
[-C--:B------:R-:W-:Y:S02]  /*1c020*/  @!P3 LEA.HI.X R13, R37, R3.reuse, R10, 0x1, P0 ;  /* 0x00000003250db211 */ /* 0x080fe400000f0c0a */
[----:B------:R-:W-:Y:S02]  /*1c030*/  @!P4 LEA.HI.X R21, R36, R3, R7, 0x1, P1 ;  /* 0x000000032415c211 */ /* 0x000fe400008f0c07 */
[----:B------:R4:W-:Y:S04]  /*1c040*/  @!P2 ST.E.128 desc[UR40][R8.64], RZ ;  /* 0x000000ff0800a985 */ /* 0x0009e8000c101d28 */
[----:B------:R4:W-:Y:S04]  /*1c050*/  @!P3 ST.E.128 desc[UR40][R12.64], RZ ;  /* 0x000000ff0c00b985 */ /* 0x0009e8000c101d28 */
[----:B------:R4:W-:Y:S02]  /*1c060*/  @!P4 ST.E.128 desc[UR40][R20.64], RZ ;  /* 0x000000ff1400c985 */ /* 0x0009e4000c101d28 */
.L_x_11493:
[----:B------:R-:W-:Y:S05]  /*1c070*/  BSYNC B1 ;  /* 0x0000000000017941 */ /* 0x000fea0003800000 */
.L_x_11492:
[----:B------:R-:W-:-:S03]  /*1c080*/  UMOV UR4, 0xffffffff ;  /* 0xffffffff00047882 */ /* 0x000fc60000000000 */
[----:B------:R-:W-:Y:S05]  /*1c090*/  BRA.DIV UR4, `(.L_x_11494) ;  /* 0x0000008e042c7947 */ /* 0x000fea000b800000 */
[----:B--2---:R2:W0:Y:S04]  /*1c0a0*/  SHFL.IDX PT, R3, R4, 0x1, 0x1c1f ;  /* 0x003c1f0004037f89 */ /* 0x00442800000e0000 */
[----:B---3--:R2:W3:Y:S02]  /*1c0b0*/  SHFL.IDX PT, R14, R0, 0x1, 0x1c1f ;  /* 0x003c1f00000e7f89 */ /* 0x0084e400000e0000 */
.L_x_11707:
[----:B0-2---:R-:W-:-:S05]  /*1c0c0*/  VIADD R0, R6, 0x60 ;  /* 0x0000006006007836 */ /* 0x005fca0000000000 */
[----:B------:R-:W-:-:S13]  /*1c0d0*/  ISETP.GE.AND P0, PT, R0, R25, PT ;  /* 0x000000190000720c */ /* 0x000fda0003f06270 */
[----:B------:R-:W-:Y:S05]  /*1c0e0*/  @P0 BRA `(.L_x_11487) ;  /* 0x0000000000340947 */ /* 0x000fea0003800000 */
[----:B------:R-:W-:Y:S02]  /*1c0f0*/  ULDC UR4, c[0x0][0xac8] ;  /* 0x0002b20000047ab9 */ /* 0x000fe40000000800 */
[----:B------:R-:W-:Y:S02]  /*1c100*/  ISETP.GE.AND P2, PT, R22, UR4, PT ;  /* 0x0000000416007c0c */ /* 0x000fe4000bf46270 */
[----:B------:R-:W-:Y:S02]  /*1c110*/  ISETP.GE.AND P3, PT, R37, UR4, PT ;  /* 0x0000000425007c0c */ /* 0x000fe4000bf66270 */
[----:B------:R-:W-:-:S09]  /*1c120*/  ISETP.GE.AND P4, PT, R36, UR4, PT ;  /* 0x0000000424007c0c */ /* 0x000fd2000bf86270 */
[----:B------:R-:W-:Y:S02]  /*1c130*/  @!P2 IMAD.MOV.U32 R15, RZ, RZ, R3 ;  /* 0x000000ffff0fa224 */ /* 0x000fe400078e0003 */
[CC--:B---34-:R-:W-:Y:S02]  /*1c140*/  @!P3 LEA R8, P0, R37.reuse, R14.reuse, 0x1 ;  /* 0x0000000e2508b211 */ /* 0x0d8fe400078008ff */
[----:B------:R-:W-:Y:S01]  /*1c150*/  @!P4 LEA R6, P1, R36, R14, 0x1 ;  /* 0x0000000e2406c211 */ /* 0x000fe200078208ff */
[----:B------:R-:W-:Y:S01]  /*1c160*/  @!P2 IMAD.WIDE R4, R22, 0x2, R14 ;  /* 0x000000021604a825 */ /* 0x000fe200078e020e */
[-C--:B------:R-:W-:Y:S02]  /*1c170*/  @!P3 LEA.HI.X R9, R37, R3.reuse, R10, 0x1, P0 ;  /* 0x000000032509b211 */ /* 0x080fe400000f0c0a */
[----:B------:R-:W-:Y:S02]  /*1c180*/  @!P4 LEA.HI.X R7, R36, R3, R7, 0x1, P1 ;  /* 0x000000032407c211 */ /* 0x000fe400008f0c07 */
[----:B------:R0:W-:Y:S04]  /*1c190*/  @!P2 ST.E.128 desc[UR40][R4.64], RZ ;  /* 0x000000ff0400a985 */ /* 0x0001e8000c101d28 */
[----:B------:R0:W-:Y:S04]  /*1c1a0*/  @!P3 ST.E.128 desc[UR40][R8.64], RZ ;  /* 0x000000ff0800b985 */ /* 0x0001e8000c101d28 */
[----:B------:R0:W-:Y:S02]  /*1c1b0*/  @!P4 ST.E.128 desc[UR40][R6.64], RZ ;  /* 0x000000ff0600c985 */ /* 0x0001e4000c101d28 */
.L_x_11487:
[----:B------:R-:W-:Y:S05]  /*1c1c0*/  BSYNC B0 ;  /* 0x0000000000007941 */ /* 0x000fea0003800000 */
.L_x_11482:
[----:B------:R-:W-:Y:S02]  /*1c1d0*/  ULDC UR4, c[0x0][0xc3c] ;  /* 0x00030f0000047ab9 */ /* 0x000fe40000000800 */
[----:B-1----:R-:W-:-:S13]  /*1c1e0*/  ISETP.GE.AND P0, PT, R75, UR4, PT ;  /* 0x000000044b007c0c */ /* 0x002fda000bf06270 */
[----:B------:R-:W-:Y:S05]  /*1c1f0*/  @!P0 BRA `(.L_x_11495) ;  /* 0xfffffe5000488947 */ /* 0x000fea000383ffff */
[----:B------:R-:W-:Y:S05]  /*1c200*/  BRA `(.L_x_11290) ;  /* 0x00000080005c7947 */ /* 0x000fea0003800000 */
.L_x_11288:
[----:B------:R-:W-:-:S08]  /*1c210*/  NOP ;  /* 0x0000000000007918 */ /* 0x000fd00000000000 */
[----:B------:R-:W0:-:S00]  /*1c220*/  USETMAXREG.DEALLOC.CTAPOOL 0x20 ;  /* 0x00000020000079c8 */ /* 0x000e0000080e0500 */
[----:B0-----:R-:W-:Y:S02]  /*1c230*/  LOP3.LUT R0, R0, 0x3, RZ, 0xc0, !PT ;  /* 0x0000000300007812 */ /* 0x001fe400078ec0ff */
[----:B------:R-:W-:-:S04]  /*1c240*/  LOP3.LUT R23, R23, 0xffffffef, RZ, 0xc0, !PT ;  /* 0xffffffef17177812 */ /* 0x000fc800078ec0ff */
[----:B------:R-:W0:Y:S02]  /*1c250*/  SHFL.IDX PT, R0, R0, RZ, 0x1f ;  /* 0x00001fff00007589 */ /* 0x000e2400000e0000 */
[----:B0-----:R-:W-:Y:S01]  /*1c260*/  ISETP.NE.AND P0, PT, R0, RZ, PT ;  /* 0x000000ff0000720c */ /* 0x001fe20003f05270 */
[----:B------:R-:W-:-:S12]  /*1c270*/  IMAD.MOV.U32 R0, RZ, RZ, RZ ;  /* 0x000000ffff007224 */ /* 0x000fd800078e00ff */
[----:B------:R-:W-:Y:S01]  /*1c280*/  @P0 LOP3.LUT R23, R23, 0x10, RZ, 0xfc, !PT ;  /* 0x0000001017170812 */ /* 0x000fe200078efcff */
[----:B------:R-:W-:Y:S06]  /*1c290*/  @!P0 BRA `(.L_x_11496) ;  /* 0x00000000001c8947 */ /* 0x000fec0003800000 */
[----:B------:R-:W0:Y:S08]  /*1c2a0*/  S2UR UR5, SR_CgaCtaId ;  /* 0x00000000000579c3 */ /* 0x000e300000008800 */
[----:B------:R-:W-:Y:S06]  /*1c2b0*/  BAR.SYNC.DEFER_BLOCKING 0x5, 0x200 ;  /* 0x0148000000007b1d */ /* 0x000fec0000010000 */
[----:B------:R-:W-:-:S02]  /*1c2c0*/  UMOV UR4, 0x400 ;  /* 0x0000040000047882 */ /* 0x000fc40000000000 */
[----:B0-----:R-:W-:-:S09]  /*1c2d0*/  ULEA UR4, UR5, UR4, 0x18 ;  /* 0x0000000405047291 */ /* 0x001fd2000f8ec03f */
[----:B------:R-:W0:Y:S01]  /*1c2e0*/  LDS.128 R16, [UR4+0x2d8d0] ;  /* 0x02d8d004ff107984 */ /* 0x000e220008000c00 */
[----:B------:R-:W-:Y:S06]  /*1c2f0*/  BAR.ARV 0x4, 0x200 ;  /* 0x0108000000007b1d */ /* 0x000fec0000002000 */
[----:B------:R-:W-:Y:S05]  /*1c300*/  BRA `(.L_x_11497) ;  /* 0x0000000800907947 */ /* 0x000fea0003800000 */
.L_x_11496:
[----:B------:R-:W0:Y:S01]  /*1c310*/  S2R R2, SR_TID.X ;  /* 0x0000000000027919 */ /* 0x000e220000002100 */
        /* <DEDUP_REMOVED lines=41> */
.L_x_11502:
        /* <DEDUP_REMOVED lines=12> */
.L_x_11501:
[----:B------:R-:W-:Y:S05]  /*1c670*/  BSYNC B0 ;  /* 0x0000000000007941 */ /* 0x000fea0003800000 */
.L_x_11500:
        /* <DEDUP_REMOVED lines=21> */
.L_x_11498:
        /* <DEDUP_REMOVED lines=21> */
.L_x_11503:
        /* <DEDUP_REMOVED lines=58> */
.L_x_11499:
[----:B------:R-:W-:Y:S02]  /*1ccc0*/  IMAD.MOV.U32 R17, RZ, RZ, RZ ;  /* 0x000000ffff117224 */ /* 0x000fe400078e00ff */
[----:B------:R-:W-:Y:S02]  /*1ccd0*/  IMAD.U32 R16, RZ, RZ, UR6 ;  /* 0x00000006ff107e24 */ /* 0x000fe4000f8e00ff */
[----:B------:R-:W-:-:S07]  /*1cce0*/  IMAD.MOV.U32 R18, RZ, RZ, RZ ;  /* 0x000000ffff127224 */ /* 0x000fce00078e00ff */
.L_x_11504:
[----:B------:R-:W-:-:S13]  /*1ccf0*/  ISETP.NE.AND P0, PT, R5, RZ, PT ;  /* 0x000000ff0500720c */ /* 0x000fda0003f05270 */
[----:B------:R-:W0:Y:S01]  /*1cd00*/  @!P0 S2R R3, SR_CgaCtaId ;  /* 0x0000000000038919 */ /* 0x000e220000008800 */
[----:B------:R-:W-:-:S04]  /*1cd10*/  @!P0 MOV R0, 0x400 ;  /* 0x0000040000008802 */ /* 0x000fc80000000f00 */
[----:B0-----:R-:W-:-:S05]  /*1cd20*/  @!P0 LEA R0, R3, R0, 0x18 ;  /* 0x0000000003008211 */ /* 0x001fca00078ec0ff */
[----:B------:R1:W-:Y:S01]  /*1cd30*/  @!P0 STS.128 [R0+0x2d8d0], R16 ;  /* 0x02d8d01000008388 */ /* 0x0003e20000000c00 */
[----:B------:R-:W-:Y:S06]  /*1cd40*/  BAR.ARV 0x5, 0x200 ;  /* 0x0148000000007b1d */ /* 0x000fec0000002000 */
.L_x_11497:
[----:B------:R2:W-:Y:S01]  /*1cd50*/  STL [R1+0x24], RZ ;  /* 0x000024ff01007387 */ /* 0x0005e20000100800 */
[----:B------:R-:W-:Y:S01]  /*1cd60*/  ULDC UR4, c[0x0][0xc3c] ;  /* 0x00030f0000047ab9 */ /* 0x000fe20000000800 */
[----:B------:R-:W-:Y:S01]  /*1cd70*/  IMAD.MOV.U32 R27, RZ, RZ, 0x1 ;  /* 0x00000001ff1b7424 */ /* 0x000fe200078e00ff */
[----:B0-----:R-:W-:Y:S01]  /*1cd80*/  ISETP.GE.AND P0, PT, R19, UR4, PT ;  /* 0x0000000413007c0c */ /* 0x001fe2000bf06270 */
[----:B------:R-:W-:-:S12]  /*1cd90*/  IMAD.MOV.U32 R24, RZ, RZ, RZ ;  /* 0x000000ffff187224 */ /* 0x000fd800078e00ff */
[----:B--2---:R-:W-:Y:S05]  /*1cda0*/  @P0 BRA `(.L_x_11505) ;  /* 0x0000007000980947 */ /* 0x004fea0003800000 */
[----:B------:R-:W0:Y:S01]  /*1cdb0*/  S2R R6, SR_TID.X ;  /* 0x0000000000067919 */ /* 0x000e220000002100 */
[----:B------:R-:W2:Y:S01]  /*1cdc0*/  S2UR UR5, SR_CgaCtaId ;  /* 0x00000000000579c3 */ /* 0x000ea20000008800 */
[----:B------:R-:W-:Y:S01]  /*1cdd0*/  UMOV UR4, 0x400 ;  /* 0x0000040000047882 */ /* 0x000fe20000000000 */
[----:B------:R-:W-:Y:S01]  /*1cde0*/  LOP3.LUT R23, R23, 0xfffffffd, RZ, 0xc0, !PT ;  /* 0xfffffffd17177812 */ /* 0x000fe200078ec0ff */
[----:B------:R-:W-:Y:S01]  /*1cdf0*/  BSSY B8, `(.L_x_11505) ;  /* 0x0000721000087945 */ /* 0x000fe20003800000 */
[----:B------:R-:W-:Y:S01]  /*1ce00*/  IMAD.MOV.U32 R29, RZ, RZ, RZ ;  /* 0x000000ffff1d7224 */ /* 0x000fe200078e00ff */
[----:B------:R-:W-:Y:S01]  /*1ce10*/  ULDC.64 UR42, c[0x0][0x198] ;  /* 0x00006600002a7ab9 */ /* 0x000fe20000000a00 */
[----:B------:R-:W-:Y:S01]  /*1ce20*/  IMAD.MOV.U32 R24, RZ, RZ, RZ ;  /* 0x000000ffff187224 */ /* 0x000fe200078e00ff */
[----:B------:R-:W-:Y:S01]  /*1ce30*/  ULOP3.LUT UR38, UR36, 0x2, URZ, 0xfc, !UPT ;  /* 0x0000000224267892 */ /* 0x000fe2000f8efc3f */
[----:B------:R-:W-:Y:S01]  /*1ce40*/  IMAD.MOV.U32 R27, RZ, RZ, 0x1 ;  /* 0x00000001ff1b7424 */ /* 0x000fe200078e00ff */
[----:B------:R-:W-:Y:S01]  /*1ce50*/  ULDC UR37, c[0x0][0xc] ;  /* 0x0000030000257ab9 */ /* 0x000fe20000000800 */
[----:B--2---:R-:W-:-:S06]  /*1ce60*/  ULEA UR4, UR5, UR4, 0x18 ;  /* 0x0000000405047291 */ /* 0x004fcc000f8ec03f */
[----:B------:R-:W-:Y:S01]  /*1ce70*/  IMAD.U32 R22, RZ, RZ, UR4 ;  /* 0x00000004ff167e24 */ /* 0x000fe2000f8e00ff */
[C---:B0-----:R-:W-:Y:S01]  /*1ce80*/  LOP3.LUT R5, R6.reuse, 0x7f, RZ, 0xc0, !PT ;  /* 0x0000007f06057812 */ /* 0x041fe200078ec0ff */
[----:B-1----:R-:W-:-:S03]  /*1ce90*/  IMAD.SHL.U32 R0, R6, 0x8, RZ ;  /* 0x0000000806007824 */ /* 0x002fc600078e00ff */
[C---:B------:R-:W-:Y:S01]  /*1cea0*/  ISETP.NE.AND P1, PT, R5.reuse, RZ, PT ;  /* 0x000000ff0500720c */ /* 0x040fe20003f25270 */
[----:B------:R-:W-:Y:S01]  /*1ceb0*/  IMAD.SHL.U32 R4, R5, 0x8, RZ ;  /* 0x0000000805047824 */ /* 0x000fe200078e00ff */
[C---:B------:R-:W-:Y:S02]  /*1cec0*/  LOP3.LUT R3, R0.reuse, 0x20, RZ, 0xc0, !PT ;  /* 0x0000002000037812 */ /* 0x040fe400078ec0ff */
[----:B------:R-:W-:Y:S02]  /*1ced0*/  LOP3.LUT R2, R0, 0xd8, RZ, 0xc0, !PT ;  /* 0x000000d800027812 */ /* 0x000fe400078ec0ff */
[----:B------:R-:W-:Y:S02]  /*1cee0*/  LOP3.LUT R3, R3, 0x300, R4, 0xf8, !PT ;  /* 0x0000030003037812 */ /* 0x000fe400078ef804 */
[----:B------:R-:W-:Y:S02]  /*1cef0*/  LOP3.LUT R2, R2, 0x18, R6, 0x78, !PT ;  /* 0x0000001802027812 */ /* 0x000fe400078e7806 */
[----:B------:R-:W-:-:S02]  /*1cf00*/  SHF.R.U32.HI R4, RZ, 0x2, R5 ;  /* 0x00000002ff047819 */ /* 0x000fc40000011605 */
[----:B------:R-:W-:Y:S02]  /*1cf10*/  LOP3.LUT R3, R3, R2, RZ, 0xfc, !PT ;  /* 0x0000000203037212 */ /* 0x000fe400078efcff */
[----:B------:R-:W-:Y:S02]  /*1cf20*/  LOP3.LUT P0, R2, R6, 0x1f, RZ, 0xc0, !PT ;  /* 0x0000001f06027812 */ /* 0x000fe4000780c0ff */
[----:B------:R-:W-:Y:S01]  /*1cf30*/  @P1 LOP3.LUT R23, R23, 0x2, RZ, 0xfc, !PT ;  /* 0x0000000217171812 */ /* 0x000fe200078efcff */
[----:B------:R-:W-:Y:S01]  /*1cf40*/  IMAD R3, R3, 0x2, R22 ;  /* 0x0000000203037824 */ /* 0x000fe200078e0216 */
[----:B------:R-:W-:Y:S01]  /*1cf50*/  LOP3.LUT R0, R0, 0x18, RZ, 0xc0, !PT ;  /* 0x0000001800007812 */ /* 0x000fe200078ec0ff */
[----:B------:R0:W-:Y:S01]  /*1cf60*/  STL [R1+0x8], R2 ;  /* 0x0000080201007387 */ /* 0x0001e20000100800 */
[----:B------:R-:W-:-:S03]  /*1cf70*/  LOP3.LUT R23, R23, 0xfffffffe, RZ, 0xc0, !PT ;  /* 0xfffffffe17177812 */ /* 0x000fc600078ec0ff */
[----:B------:R1:W-:Y:S04]  /*1cf80*/  STL [R1+0x24], RZ ;  /* 0x000024ff01007387 */ /* 0x0003e80000100800 */
[----:B------:R-:W-:Y:S01]  /*1cf90*/  @P0 LOP3.LUT R23, R23, 0x1, RZ, 0xfc, !PT ;  /* 0x0000000117170812 */ /* 0x000fe200078efcff */
[----:B0-----:R-:W-:Y:S01]  /*1cfa0*/  IMAD.SHL.U32 R2, R6, 0x20, RZ ;  /* 0x0000002006027824 */ /* 0x001fe200078e00ff */
[----:B------:R-:W-:Y:S01]  /*1cfb0*/  ISETP.NE.OR P0, PT, R5, RZ, !P0 ;  /* 0x000000ff0500720c */ /* 0x000fe20004705670 */
[----:B------:R-:W-:Y:S01]  /*1cfc0*/  IMAD.MOV.U32 R6, RZ, RZ, 0x1 ;  /* 0x00000001ff067424 */ /* 0x000fe200078e00ff */
[----:B------:R-:W-:Y:S02]  /*1cfd0*/  LOP3.LUT R23, R23, 0xfffffff7, RZ, 0xc0, !PT ;  /* 0xfffffff717177812 */ /* 0x000fe400078ec0ff */
[----:B------:R-:W-:-:S02]  /*1cfe0*/  LOP3.LUT R2, R4, 0x60, R2, 0xf8, !PT ;  /* 0x0000006004027812 */ /* 0x000fc400078ef802 */
[----:B------:R1:W-:Y:S01]  /*1cff0*/  STL [R1], R6 ;  /* 0x0000000601007387 */ /* 0x0003e20000100800 */
[C---:B------:R-:W-:Y:S02]  /*1d000*/  LOP3.LUT R2, R0.reuse, 0x20, RZ, 0xfc, !PT ;  /* 0x0000002000027812 */ /* 0x040fe400078efcff */
[----:B------:R-:W-:Y:S01]  /*1d010*/  LOP3.LUT R0, R0, 0x40, RZ, 0xfc, !PT ;  /* 0x0000004000007812 */ /* 0x000fe200078efcff */
[----:B------:R1:W-:Y:S03]  /*1d020*/  STL [R1+0x10], R3 ;  /* 0x0000100301007387 */ /* 0x0003e60000100800 */
[----:B------:R-:W-:-:S07]  /*1d030*/  @P0 LOP3.LUT R23, R23, 0x8, RZ, 0xfc, !PT ;  /* 0x0000000817170812 */ /* 0x000fce00078efcff */
.L_x_11669:
[----:B0-----:R-:W0:Y:S01]  /*1d040*/  LDC.64 R8, c[0x0][0xa00] ;  /* 0x00028000ff087b82 */ /* 0x001e220000000a00 */
[----:B------:R-:W-:Y:S05]  /*1d050*/  YIELD ;  /* 0x0000000000007946 */ /* 0x000fea0003800000 */
[----:B------:R-:W-:Y:S01]  /*1d060*/  ULDC.64 UR4, c[0x0][0xa28] ;  /* 0x00028a0000047ab9 */ /* 0x000fe20000000a00 */
[----:B-1----:R-:W-:Y:S02]  /*1d070*/  CS2R R6, SRZ ;  /* 0x0000000000067805 */ /* 0x002fe4000001ff00 */
[----:B------:R-:W-:Y:S01]  /*1d080*/  ISETP.NE.U32.AND P0, PT, RZ, UR4, PT ;  /* 0x00000004ff007c0c */ /* 0x000fe2000bf05070 */
[----:B------:R-:W-:Y:S01]  /*1d090*/  ULDC.64 UR8, c[0x0][0xa18] ;  /* 0x0002860000087ab9 */ /* 0x000fe20000000a00 */
[----:B------:R-:W1:Y:S01]  /*1d0a0*/  LDC.64 R4, c[0x0][0xa08] ;  /* 0x00028200ff047b82 */ /* 0x000e620000000a00 */
[----:B------:R-:W-:Y:S01]  /*1d0b0*/  ULDC.64 UR6, c[0x0][0xa08] ;  /* 0x0002820000067ab9 */ /* 0x000fe20000000a00 */
[----:B------:R-:W-:Y:S01]  /*1d0c0*/  ISETP.NE.AND.EX P0, PT, RZ, UR5, PT, P0 ;  /* 0x00000005ff007c0c */ /* 0x000fe2000bf05300 */
[----:B------:R-:W-:-:S02]  /*1d0d0*/  ULDC.64 UR4, c[0x0][0xa00] ;  /* 0x0002800000047ab9 */ /* 0x000fc40000000a00 */
[----:B------:R-:W-:-:S04]  /*1d0e0*/  ISETP.NE.U32.AND P1, PT, RZ, UR4, PT ;  /* 0x00000004ff007c0c */ /* 0x000fc8000bf25070 */
[----:B------:R-:W-:Y:S01]  /*1d0f0*/  ISETP.NE.AND.EX P1, PT, RZ, UR5, PT, P1 ;  /* 0x00000005ff007c0c */ /* 0x000fe2000bf25310 */
[----:B------:R-:W-:Y:S01]  /*1d100*/  ULDC.64 UR4, c[0x0][0xa10] ;  /* 0x0002840000047ab9 */ /* 0x000fe20000000a00 */
[----:B0-----:R-:W-:-:S04]  /*1d110*/  IMAD.WIDE R8, R19, 0x4, R8 ;  /* 0x0000000413087825 */ /* 0x001fc800078e0208 */
[----:B------:R-:W0:Y:S07]  /*1d120*/  @P0 LDC.64 R2, c[0x0][0xa28] ;  /* 0x00028a00ff020b82 */ /* 0x000e2e0000000a00 */
[----:B--2---:R-:W2:Y:S01]  /*1d130*/  @P1 LDG.E R6, desc[UR40][R8.64] ;  /* 0x0000002808061981 */ /* 0x004ea2000c1e1900 */
[----:B------:R-:W-:-:S04]  /*1d140*/  ISETP.NE.U32.AND P3, PT, RZ, UR8, PT ;  /* 0x00000008ff007c0c */ /* 0x000fc8000bf65070 */
[----:B------:R-:W-:Y:S01]  /*1d150*/  ISETP.NE.AND.EX P3, PT, RZ, UR9, PT, P3 ;  /* 0x00000009ff007c0c */ /* 0x000fe2000bf65330 */
[----:B0-----:R-:W-:-:S12]  /*1d160*/  @P0 IMAD.WIDE R2, R19, 0x4, R2 ;  /* 0x0000000413020825 */ /* 0x001fd800078e0202 */
[----:B------:R-:W0:Y:S01]  /*1d170*/  @P3 LDC.64 R10, c[0x0][0xa18] ;  /* 0x00028600ff0a3b82 */ /* 0x000e220000000a00 */
[----:B------:R3:W5:Y:S01]  /*1d180*/  @P0 LDG.E R7, desc[UR40][R2.64] ;  /* 0x0000002802070981 */ /* 0x000762000c1e1900 */
[----:B------:R-:W-:Y:S01]  /*1d190*/  ISETP.NE.U32.AND P2, PT, RZ, UR6, PT ;  /* 0x00000006ff007c0c */ /* 0x000fe2000bf45070 */
[----:B------:R-:W-:Y:S01]  /*1d1a0*/  IMAD.MOV.U32 R28, RZ, RZ, RZ ;  /* 0x000000ffff1c7224 */ /* 0x000fe200078e00ff */
[----:B------:R-:W-:Y:S01]  /*1d1b0*/  ISETP.NE.U32.AND P0, PT, RZ, UR4, PT ;  /* 0x00000004ff007c0c */ /* 0x000fe2000bf05070 */
[----:B------:R-:W-:Y:S02]  /*1d1c0*/  IMAD.MOV.U32 R0, RZ, RZ, RZ ;  /* 0x000000ffff007224 */ /* 0x000fe400078e00ff */
[----:B-1----:R-:W-:Y:S01]  /*1d1d0*/  IMAD.WIDE R4, R19, 0x4, R4 ;  /* 0x0000000413047825 */ /* 0x002fe200078e0204 */
[----:B---3--:R-:W1:Y:S01]  /*1d1e0*/  LDC.64 R2, c[0x0][0xa10] ;  /* 0x00028400ff027b82 */ /* 0x008e620000000a00 */
[----:B------:R-:W-:Y:S01]  /*1d1f0*/  ULDC UR4, c[0x0][0x288] ;  /* 0x0000a20000047ab9 */ /* 0x000fe20000000800 */
[----:B------:R-:W-:-:S02]  /*1d200*/  ISETP.NE.AND.EX P2, PT, RZ, UR7, PT, P2 ;  /* 0x00000007ff007c0c */ /* 0x000fc4000bf45320 */
        /* <DEDUP_REMOVED lines=26> */
.L_x_11506:
[----:B------:R-:W-:Y:S01]  /*1d3b0*/  ULDC.64 UR4, c[0x0][0xa20] ;  /* 0x0002880000047ab9 */ /* 0x000fe20000000a00 */
[----:B-----5:R-:W-:Y:S01]  /*1d3c0*/  IMAD.IADD R28, R28, 0x1, R7 ;  /* 0x000000011c1c7824 */ /* 0x020fe200078e0207 */
[----:B------:R-:W-:-:S04]  /*1d3d0*/  ISETP.NE.U32.AND P1, PT, RZ, UR4, PT ;  /* 0x00000004ff007c0c */ /* 0x000fc8000bf25070 */
[----:B------:R-:W-:-:S13]  /*1d3e0*/  ISETP.NE.AND.EX P1, PT, RZ, UR5, PT, P1 ;  /* 0x00000005ff007c0c */ /* 0x000fda000bf25310 */
[----:B------:R-:W-:Y:S05]  /*1d3f0*/  @!P1 BRA `(.L_x_11507) ;  /* 0x0000000000109947 */ /* 0x000fea0003800000 */
[----:B------:R-:W1:Y:S02]  /*1d400*/  LDC.64 R4, c[0x0][0xa20] ;  /* 0x00028800ff047b82 */ /* 0x000e640000000a00 */
[----:B-1----:R-:W-:-:S05]  /*1d410*/  IMAD.WIDE R4, R19, 0x4, R4 ;  /* 0x0000000413047825 */ /* 0x002fca00078e0204 */
[----:B------:R1:W5:Y:S01]  /*1d420*/  LDG.E R10, desc[UR40][R4.64] ;  /* 0x00000028040a7981 */ /* 0x000362000c1e1900 */
[----:B------:R-:W-:Y:S05]  /*1d430*/  BRA `(.L_x_11508) ;  /* 0x0000000000107947 */ /* 0x000fea0003800000 */
.L_x_11507:
[----:B------:R-:W-:Y:S05]  /*1d440*/  @!P2 BRA `(.L_x_11508) ;  /* 0x00000000000ca947 */ /* 0x000fea0003800000 */
[----:B------:R-:W2:Y:S04]  /*1d450*/  LDG.E R10, desc[UR40][R4.64] ;  /* 0x00000028040a7981 */ /* 0x000ea8000c1e1900 */
[----:B------:R-:W2:Y:S02]  /*1d460*/  LDG.E R4, desc[UR40][R4.64+0x4] ;  /* 0x0000042804047981 */ /* 0x000ea4000c1e1900 */
[----:B--2---:R-:W-:-:S07]  /*1d470*/  IMAD.IADD R10, R4, 0x1, -R10 ;  /* 0x00000001040a7824 */ /* 0x004fce00078e0a0a */
.L_x_11508:
[----:B-1----:R-:W2:Y:S04]  /*1d480*/  @P0 LDG.E R4, desc[UR40][R2.64] ;  /* 0x0000002802040981 */ /* 0x002ea8000c1e1900 */
[----:B------:R1:W2:Y:S01]  /*1d490*/  @P0 LDG.E R5, desc[UR40][R2.64+0x4] ;  /* 0x0000042802050981 */ /* 0x0002a2000c1e1900 */
[----:B------:R-:W-:Y:S02]  /*1d4a0*/  IMAD R13, R17, 0xc0, RZ ;  /* 0x000000c0110d7824 */ /* 0x000fe400078e02ff */
[----:B-----5:R-:W-:Y:S02]  /*1d4b0*/  IMAD.IADD R7, R10, 0x1, -R7 ;  /* 0x000000010a077824 */ /* 0x020fe400078e0a07 */
[----:B------:R-:W-:Y:S01]  /*1d4c0*/  VIADD R10, R13, 0xbf ;  /* 0x000000bf0d0a7836 */ /* 0x000fe20000000000 */
[----:B------:R3:W-:Y:S01]  /*1d4d0*/  STL [R1+0x14], R13 ;  /* 0x0000140d01007387 */ /* 0x0007e20000100800 */
[----:B-1----:R-:W1:Y:S02]  /*1d4e0*/  LDC R2, c[0x0][0x448] ;  /* 0x00011200ff027b82 */ /* 0x002e640000000800 */
[----:B-1----:R-:W-:-:S13]  /*1d4f0*/  ISETP.NE.AND P1, PT, R2, 0x1, PT ;  /* 0x000000010200780c */ /* 0x002fda0003f25270 */
[----:B------:R-:W1:Y:S08]  /*1d500*/  @P1 LDC R3, c[0x0][0x44c] ;  /* 0x00011300ff031b82 */ /* 0x000e700000000800 */
[----:B------:R-:W4:Y:S01]  /*1d510*/  @P1 LDC R2, c[0x0][0x450] ;  /* 0x00011400ff021b82 */ /* 0x000f220000000800 */
[----:B-1----:R-:W-:-:S05]  /*1d520*/  @P1 IMAD.HI.U32 R3, R10, R3, RZ ;  /* 0x000000030a031227 */ /* 0x002fca00078e00ff */
[----:B----4-:R-:W-:Y:S01]  /*1d530*/  @P1 SHF.R.U32.HI R10, RZ, R2, R3 ;  /* 0x00000002ff0a1219 */ /* 0x010fe20000011603 */
[----:B--2---:R-:W-:-:S04]  /*1d540*/  @P0 IMAD.IADD R6, R5, 0x1, -R4 ;  /* 0x0000000105060824 */ /* 0x004fc800078e0a04 */
[----:B------:R-:W-:-:S04]  /*1d550*/  IMAD.IADD R9, R7, 0x1, R6 ;  /* 0x0000000107097824 */ /* 0x000fc800078e0206 */
[C---:B------:R-:W-:Y:S01]  /*1d560*/  VIADD R17, R9.reuse, 0x7f ;  /* 0x0000007f09117836 */ /* 0x040fe20000000000 */
[----:B------:R-:W-:-:S04]  /*1d570*/  IADD3 R8, R9, 0x1, -R12 ;  /* 0x0000000109087810 */ /* 0x000fc80007ffe80c */
[----:B------:R-:W-:Y:S01]  /*1d580*/  SHF.R.S32.HI R2, RZ, 0x1f, R17 ;  /* 0x0000001fff027819 */ /* 0x000fe20000011411 */
[----:B------:R-:W-:-:S03]  /*1d590*/  IMAD.IADD R10, R8, 0x1, R10 ;  /* 0x00000001080a7824 */ /* 0x000fc600078e020a */
[----:B------:R-:W-:Y:S02]  /*1d5a0*/  LEA.HI R17, R2, R17, RZ, 0x7 ;  /* 0x0000001102117211 */ /* 0x000fe400078f38ff */
[----:B------:R-:W1:Y:S02]  /*1d5b0*/  LDC.64 R2, c[0x0][0x9e0] ;  /* 0x00027800ff027b82 */ /* 0x000e640000000a00 */
[----:B------:R-:W-:Y:S02]  /*1d5c0*/  SHF.R.S32.HI R17, RZ, 0x7, R17 ;  /* 0x00000007ff117819 */ /* 0x000fe40000011411 */
[----:B-1----:R-:W-:Y:S01]  /*1d5d0*/  ISETP.GE.AND P2, PT, R3, 0x1, PT ;  /* 0x000000010300780c */ /* 0x002fe20003f46270 */
        /* <DEDUP_REMOVED lines=13> */
.L_x_11511:
[----:B------:R-:W-:-:S13]  /*1d6b0*/  ISETP.NE.AND P3, PT, R3, 0x1, PT ;  /* 0x000000010300780c */ /* 0x000fda0003f65270 */
[----:B------:R-:W1:Y:S02]  /*1d6c0*/  @P3 LDC.64 R4, c[0x0][0x9e8] ;  /* 0x00027a00ff043b82 */ /* 0x000e640000000a00 */
[----:B-1----:R-:W-:-:S05]  /*1d6d0*/  @P3 IMAD.HI.U32 R4, R11, R4, RZ ;  /* 0x000000040b043227 */ /* 0x002fca00078e00ff */
[----:B------:R-:W-:-:S07]  /*1d6e0*/  @P3 SHF.R.U32.HI R11, RZ, R5, R4 ;  /* 0x00000005ff0b3219 */ /* 0x000fce0000011604 */
.L_x_11512:
[----:B------:R-:W-:Y:S05]  /*1d6f0*/  BSYNC B0 ;  /* 0x0000000000007941 */ /* 0x000fea0003800000 */
.L_x_11510:
[----:B------:R-:W-:-:S05]  /*1d700*/  IMAD R11, R11, R3, R3 ;  /* 0x000000030b0b7224 */ /* 0x000fca00078e0203 */
[----:B------:R-:W-:-:S07]  /*1d710*/  VIMNMX R2, R2, R11, PT ;  /* 0x0000000b02027248 */ /* 0x000fce0003fe0100 */
.L_x_11509:
        /* <DEDUP_REMOVED lines=20> */
.L_x_11515:
[----:B------:R-:W-:-:S13]  /*1d860*/  ISETP.NE.AND P1, PT, R3, 0x1, PT ;  /* 0x000000010300780c */ /* 0x000fda0003f25270 */
[----:B------:R-:W1:Y:S02]  /*1d870*/  @P1 LDC.64 R4, c[0x0][0x9e8] ;  /* 0x00027a00ff041b82 */ /* 0x000e640000000a00 */
[----:B-1----:R-:W-:-:S05]  /*1d880*/  @P1 IMAD.HI.U32 R4, R11, R4, RZ ;  /* 0x000000040b041227 */ /* 0x002fca00078e00ff */
[----:B------:R-:W-:-:S07]  /*1d890*/  @P1 SHF.R.U32.HI R11, RZ, R5, R4 ;  /* 0x00000005ff0b1219 */ /* 0x000fce0000011604 */
.L_x_11516:
[----:B------:R-:W-:Y:S05]  /*1d8a0*/  BSYNC B0 ;  /* 0x0000000000007941 */ /* 0x000fea0003800000 */
.L_x_11514:
[----:B------:R-:W-:-:S05]  /*1d8b0*/  IMAD R3, R11, R3, RZ ;  /* 0x000000030b037224 */ /* 0x000fca00078e02ff */
[----:B------:R-:W-:-:S07]  /*1d8c0*/  VIMNMX R10, R10, R3, !PT ;  /* 0x000000030a0a7248 */ /* 0x000fce0007fe0100 */
.L_x_11513:
[----:B------:R-:W-:Y:S01]  /*1d8d0*/  VIADD R2, R2, 0x7f ;  /* 0x0000007f02027836 */ /* 0x000fe20000000000 */
[----:B------:R-:W-:Y:S01]  /*1d8e0*/  BSSY B0, `(.L_x_11517) ;  /* 0x0000155000007945 */ /* 0x000fe20003800000 */
[----:B------:R-:W-:-:S03]  /*1d8f0*/  PLOP3.LUT P5, PT, PT, PT, PT, 0x80, 0x0 ;  /* 0x000000000000781c */ /* 0x000fc60003faf070 */
[----:B------:R-:W-:-:S04]  /*1d900*/  SHF.R.S32.HI R3, RZ, 0x1f, R2 ;  /* 0x0000001fff037819 */ /* 0x000fc80000011402 */
[----:B------:R-:W-:Y:S02]  /*1d910*/  LEA.HI R3, R3, R2, RZ, 0x7 ;  /* 0x0000000203037211 */ /* 0x000fe400078f38ff */
[----:B------:R-:W-:Y:S02]  /*1d920*/  SHF.R.S32.HI R2, RZ, 0x1f, R10 ;  /* 0x0000001fff027819 */ /* 0x000fe4000001140a */
[----:B------:R-:W-:Y:S02]  /*1d930*/  SHF.R.S32.HI R3, RZ, 0x7, R3 ;  /* 0x00000007ff037819 */ /* 0x000fe40000011403 */
[----:B------:R-:W-:Y:S02]  /*1d940*/  LEA.HI R2, R2, R10, RZ, 0x7 ;  /* 0x0000000a02027211 */ /* 0x000fe400078f38ff */
[----:B------:R-:W-:Y:S02]  /*1d950*/  VIMNMX R3, R17, R3, PT ;  /* 0x0000000311037248 */ /* 0x000fe40003fe0100 */
[----:B------:R-:W-:-:S03]  /*1d960*/  SHF.R.S32.HI R2, RZ, 0x7, R2 ;  /* 0x00000007ff027819 */ /* 0x000fc60000011402 */
[----:B------:R-:W-:Y:S01]  /*1d970*/  IMAD R3, R3, 0x80, -R7 ;  /* 0x0000008003037824 */ /* 0x000fe200078e0a07 */
[----:B------:R-:W-:-:S04]  /*1d980*/  VIMNMX R2, RZ, R2, !PT ;  /* 0x00000002ff027248 */ /* 0x000fc80007fe0100 */
[----:B------:R-:W-:Y:S01]  /*1d990*/  VIMNMX R3, R3, R6, PT ;  /* 0x0000000603037248 */ /* 0x000fe20003fe0100 */
[----:B------:R-:W-:-:S05]  /*1d9a0*/  IMAD R2, R2, 0x80, -R7 ;  /* 0x0000008002027824 */ /* 0x000fca00078e0a07 */
        /* <DEDUP_REMOVED lines=17> */
.L_x_11710:
[----:B--2---:R-:W-:Y:S02]  /*1dac0*/  ISETP.NE.AND P0, PT, R14, RZ, PT ;  /* 0x000000ff0e00720c */ /* 0x004fe40003f05270 */
[----:B------:R-:W-:-:S11]  /*1dad0*/  PLOP3.LUT P2, PT, PT, PT, PT, 0x8, 0x0 ;  /* 0x000000000000781c */ /* 0x000fd60003f4e170 */
[----:B------:R-:W-:Y:S05]  /*1dae0*/  @P0 BRA `(.L_x_11520) ;  /* 0x00000000000c0947 */ /* 0x000fea0003800000 */
[----:B------:R-:W-:-:S03]  /*1daf0*/  UMOV UR4, 0xffffffff ;  /* 0xffffffff00047882 */ /* 0x000fc60000000000 */
[----:B------:R-:W-:Y:S05]  /*1db00*/  BRA.DIV UR4, `(.L_x_11521) ;  /* 0x00000076040c7947 */ /* 0x000fea000b800000 */
[----:B------:R-:W-:-:S13]  /*1db10*/  ELECT P2, URZ, PT ;  /* 0x00000000003f782f */ /* 0x000fda0003840000 */
.L_x_11520:
[----:B-1----:R-:W2:Y:S01]  /*1db20*/  LDL R3, [R1+0x24] ;  /* 0x0000240001037983 */ /* 0x002ea20000100800 */
[----:B------:R-:W-:Y:S01]  /*1db30*/  BSSY B1, `(.L_x_11522) ;  /* 0x0000008000017945 */ /* 0x000fe20003800000 */
[----:B--2---:R-:W-:-:S05]  /*1db40*/  VIADD R3, R3, 0x1 ;  /* 0x0000000103037836 */ /* 0x004fca0000000000 */
[----:B------:R-:W-:-:S04]  /*1db50*/  LEA.HI R6, R3, R3, RZ, 0x1 ;  /* 0x0000000303067211 */ /* 0x000fc800078f08ff */
[----:B------:R-:W-:-:S05]  /*1db60*/  LOP3.LUT R6, R6, 0xfffffffe, RZ, 0xc0, !PT ;  /* 0xfffffffe06067812 */ /* 0x000fca00078ec0ff */
[----:B------:R-:W-:-:S05]  /*1db70*/  IMAD.IADD R3, R3, 0x1, -R6 ;  /* 0x0000000103037824 */ /* 0x000fca00078e0a06 */
[----:B------:R-:W-:-:S04]  /*1db80*/  SHF.L.U32 R3, R3, 0x1f, RZ ;  /* 0x0000001f03037819 */ /* 0x000fc800000006ff */
[----:B------:R-:W1:Y:S02]  /*1db90*/  SYNCS.PHASECHK.TRANS64.TRYWAIT P0, [R22+URZ+0x2d820], R3 ;  /* 0x02d82003160075a7 */ /* 0x000e64000800017f */
[----:B-1----:R-:W-:Y:S05]  /*1dba0*/  @!P0 BRA `(.L_x_11523) ;  /* 0x0000007400088947 */ /* 0x002fea0003800000 */
.L_x_11713:
[----:B------:R-:W-:Y:S05]  /*1dbb0*/  BSYNC B1 ;  /* 0x0000000000017941 */ /* 0x000fea0003800000 */
.L_x_11522:
[----:B------:R-:W-:Y:S04]  /*1dbc0*/  BSSY B1, `(.L_x_11524) ;  /* 0x0000088000017945 */ /* 0x000fe80003800000 */
[----:B------:R-:W-:Y:S05]  /*1dbd0*/  @!P2 BRA `(.L_x_11525) ;  /* 0x000000080018a947 */ /* 0x000fea0003800000 */
[----:B------:R-:W2:Y:S01]  /*1dbe0*/  LDL R7, [R1] ;  /* 0x0000000001077983 */ /* 0x000ea20000100800 */
[----:B------:R-:W-:Y:S01]  /*1dbf0*/  IMAD R11, R29, 0x8, R22 ;  /* 0x000000081d0b7824 */ /* 0x000fe200078e0216 */
[----:B------:R-:W3:Y:S01]  /*1dc00*/  S2R R6, SR_TID.X ;  /* 0x0000000000067919 */ /* 0x000ee20000002100 */
[----:B------:R-:W-:Y:S01]  /*1dc10*/  BSSY B2, `(.L_x_11526) ;  /* 0x0000006000027945 */ /* 0x000fe20003800000 */
[----:B---3--:R-:W-:-:S04]  /*1dc20*/  LOP3.LUT R6, R6, 0x7f, RZ, 0xc0, !PT ;  /* 0x0000007f06067812 */ /* 0x008fc800078ec0ff */
[----:B------:R-:W-:Y:S02]  /*1dc30*/  ISETP.NE.AND P4, PT, R6, RZ, PT ;  /* 0x000000ff0600720c */ /* 0x000fe40003f85270 */
[----:B--2---:R-:W-:-:S04]  /*1dc40*/  SHF.L.U32 R10, R7, 0x1f, RZ ;  /* 0x0000001f070a7819 */ /* 0x004fc800000006ff */
[----:B------:R-:W2:Y:S02]  /*1dc50*/  SYNCS.PHASECHK.TRANS64.TRYWAIT P0, [R11+URZ+0x2d8a0], R10 ;  /* 0x02d8a00a0b0075a7 */ /* 0x000ea4000800017f */
[----:B--2---:R-:W-:Y:S05]  /*1dc60*/  @!P0 BRA `(.L_x_11527) ;  /* 0x0000007000ec8947 */ /* 0x004fea0003800000 */
.L_x_11714:
[----:B------:R-:W-:Y:S05]  /*1dc70*/  BSYNC B2 ;  /* 0x0000000000027941 */ /* 0x000fea0003800000 */
.L_x_11526:
[----:B------:R-:W-:Y:S04]  /*1dc80*/  BSSY B2, `(.L_x_11528) ;  /* 0x0000007000027945 */ /* 0x000fe80003800000 */
[----:B------:R-:W-:Y:S05]  /*1dc90*/  @P4 BRA `(.L_x_11529) ;  /* 0x0000000000144947 */ /* 0x000fea0003800000 */
[----:B------:R-:W-:Y:S01]  /*1dca0*/  LOP3.LUT P0, RZ, R23, 0x1, RZ, 0xc0, !PT ;  /* 0x0000000117ff7812 */ /* 0x000fe2000780c0ff */
[----:B-1----:R-:W-:-:S04]  /*1dcb0*/  IMAD.MOV.U32 R3, RZ, RZ, 0x6000 ;  /* 0x00006000ff037424 */ /* 0x002fc800078e00ff */
[----:B------:R3:W-:Y:S08]  /*1dcc0*/  SYNCS.ARRIVE.TRANS64 RZ, [R11+URZ+0x2d890], R3 ;  /* 0x02d890030bff79a7 */ /* 0x0007f0000800003f */
[----:B------:R-:W-:Y:S05]  /*1dcd0*/  @!P0 BRA `(.L_x_11529) ;  /* 0x0000000000048947 */ /* 0x000fea0003800000 */
[----:B------:R-:W-:Y:S01]  /*1dce0*/  BPT.TRAP 0x1 ;  /* 0x000000040000795c */ /* 0x000fe20000300000 */
.L_x_11529:
[----:B------:R-:W-:Y:S05]  /*1dcf0*/  BSYNC B2 ;  /* 0x0000000000027941 */ /* 0x000fea0003800000 */
.L_x_11528:
        /* <DEDUP_REMOVED lines=8> */
[----:B-1-3--:R-:W-:Y:S01]  /*1dd80*/  VIADD R3, R11, 0x2d890 ;  /* 0x0002d8900b037836 */ /* 0x00afe20000000000 */
[----:B------:R-:W-:Y:S01]  /*1dd90*/  UMOV UR6, 0x0 ;  /* 0x0000000000067882 */ /* 0x000fe20000000000 */
[----:B0-----:R-:W-:Y:S01]  /*1dda0*/  VIADD R12, R7, 0x15400 ;  /* 0x00015400070c7836 */ /* 0x001fe20000000000 */
[----:B------:R-:W-:-:S09]  /*1ddb0*/  UMOV UR7, 0x12f00000 ;  /* 0x12f0000000077882 */ /* 0x000fd20000000000 */
.L_x_11530:
        /* <DEDUP_REMOVED lines=16> */
.L_x_11531:
        /* <DEDUP_REMOVED lines=16> */
.L_x_11532:
        /* <DEDUP_REMOVED lines=13> */
.L_x_11715:
[----:B------:R-:W-:Y:S05]  /*1e090*/  BSYNC B2 ;  /* 0x0000000000027941 */ /* 0x000fea0003800000 */
.L_x_11533:
[----:B------:R-:W-:Y:S01]  /*1e0a0*/  BSSY B2, `(.L_x_11535) ;  /* 0x0000009000027945 */ /* 0x000fe20003800000 */
[----:B------:R-:W-:Y:S02]  /*1e0b0*/  IMAD.MOV.U32 R12, RZ, RZ, 0x0 ;  /* 0x00000000ff0c7424 */ /* 0x000fe400078e00ff */
[----:B------:R-:W-:Y:S01]  /*1e0c0*/  IMAD.MOV.U32 R13, RZ, RZ, 0x12f00000 ;  /* 0x12f00000ff0d7424 */ /* 0x000fe200078e00ff */
[----:B------:R-:W-:Y:S06]  /*1e0d0*/  @P4 BRA `(.L_x_11536) ;  /* 0x0000000000144947 */ /* 0x000fec0003800000 */
[----:B------:R-:W-:Y:S01]  /*1e0e0*/  LOP3.LUT P0, RZ, R23, 0x1, RZ, 0xc0, !PT ;  /* 0x0000000117ff7812 */ /* 0x000fe2000780c0ff */
[----:B------:R-:W-:-:S04]  /*1e0f0*/  IMAD.MOV.U32 R3, RZ, RZ, 0x6000 ;  /* 0x00006000ff037424 */ /* 0x000fc800078e00ff */
[----:B------:R1:W-:Y:S08]  /*1e100*/  SYNCS.ARRIVE.TRANS64 RZ, [R11+URZ+0x2d8b0], R3 ;  /* 0x02d8b0030bff79a7 */ /* 0x0003f0000800003f */
[----:B------:R-:W-:Y:S05]  /*1e110*/  @!P0 BRA `(.L_x_11536) ;  /* 0x0000000000048947 */ /* 0x000fea0003800000 */
[----:B------:R-:W-:Y:S01]  /*1e120*/  BPT.TRAP 0x1 ;  /* 0x000000040000795c */ /* 0x000fe20000300000 */
.L_x_11536:
[----:B------:R-:W-:Y:S05]  /*1e130*/  BSYNC B2 ;  /* 0x0000000000027941 */ /* 0x000fea0003800000 */
.L_x_11535:
        /* <DEDUP_REMOVED lines=8> */
.L_x_11537:
        /* <DEDUP_REMOVED lines=15> */
.L_x_11538:
        /* <DEDUP_REMOVED lines=15> */
.L_x_11539:
        /* <DEDUP_REMOVED lines=10> */
.L_x_11525:
[----:B------:R-:W-:Y:S05]  /*1e440*/  BSYNC B1 ;  /* 0x0000000000017941 */ /* 0x000fea0003800000 */
.L_x_11524:
[----:B------:R-:W2:Y:S01]  /*1e450*/  LDL.LU R10, [R1] ;  /* 0x00000000010a7983 */ /* 0x000ea20000300800 */
[----:B------:R-:W-:Y:S01]  /*1e460*/  VIADD R29, R29, 0x1 ;  /* 0x000000011d1d7836 */ /* 0x000fe20000000000 */
[----:B------:R-:W-:Y:S01]  /*1e470*/  PLOP3.LUT P5, PT, PT, PT, PT, 0x8, 0x0 ;  /* 0x000000000000781c */ /* 0x000fe20003fae170 */
[----:B------:R-:W-:-:S03]  /*1e480*/  VIADD R7, R2, 0xfffffffe ;  /* 0xfffffffe02077836 */ /* 0x000fc60000000000 */
[----:B------:R-:W-:-:S04]  /*1e490*/  ISETP.NE.AND P0, PT, R29, 0x2, PT ;  /* 0x000000021d00780c */ /* 0x000fc80003f05270 */
[----:B-1----:R-:W-:Y:S02]  /*1e4a0*/  SEL R3, RZ, 0x1, P0 ;  /* 0x00000001ff037807 */ /* 0x002fe40000000000 */
[----:B------:R-:W-:Y:S02]  /*1e4b0*/  SEL R29, R29, RZ, P0 ;  /* 0x000000ff1d1d7207 */ /* 0x000fe40000000000 */
[----:B------:R-:W-:Y:S02]  /*1e4c0*/  ISETP.GE.AND P0, PT, R7, R5, PT ;  /* 0x000000050700720c */ /* 0x000fe40003f06270 */
[----:B--2---:R-:W-:-:S05]  /*1e4d0*/  LOP3.LUT R10, R10, R3, RZ, 0x3c, !PT ;  /* 0x000000030a0a7212 */ /* 0x004fca00078e3cff */
[----:B------:R1:W-:Y:S06]  /*1e4e0*/  STL [R1], R10 ;  /* 0x0000000a01007387 */ /* 0x0003ec0000100800 */
[----:B------:R-:W-:Y:S05]  /*1e4f0*/  @!P0 BRA `(.L_x_11518) ;  /* 0x00000008004c8947 */ /* 0x000fea0003800000 */
.L_x_11556:
[----:B------:R-:W-:Y:S05]  /*1e500*/  YIELD ;  /* 0x0000000000007946 */ /* 0x000fea0003800000 */
[----:B------:R-:W-:Y:S04]  /*1e510*/  BSSY B1, `(.L_x_11540) ;  /* 0x0000087000017945 */ /* 0x000fe80003800000 */
[----:B--2---:R-:W-:Y:S05]  /*1e520*/  @!P2 BRA `(.L_x_11541) ;  /* 0x000000080014a947 */ /* 0x004fea0003800000 */
        /* <DEDUP_REMOVED lines=9> */
.L_x_11716:
[----:B------:R-:W-:Y:S05]  /*1e5c0*/  BSYNC B2 ;  /* 0x0000000000027941 */ /* 0x000fea0003800000 */
.L_x_11542:
[----:B------:R-:W-:Y:S04]  /*1e5d0*/  BSSY B2, `(.L_x_11544) ;  /* 0x0000007000027945 */ /* 0x000fe80003800000 */
[----:B------:R-:W-:Y:S05]  /*1e5e0*/  @P1 BRA `(.L_x_11545) ;  /* 0x0000000000141947 */ /* 0x000fea0003800000 */
[----:B------:R-:W-:Y:S01]  /*1e5f0*/  LOP3.LUT P0, RZ, R23, 0x1, RZ, 0xc0, !PT ;  /* 0x0000000117ff7812 */ /* 0x000fe2000780c0ff */
[----:B------:R-:W-:-:S04]  /*1e600*/  IMAD.MOV.U32 R2, RZ, RZ, 0x6000 ;  /* 0x00006000ff027424 */ /* 0x000fc800078e00ff */
[----:B------:R3:W-:Y:S08]  /*1e610*/  SYNCS.ARRIVE.TRANS64 RZ, [R6+URZ+0x2d890], R2 ;  /* 0x02d8900206ff79a7 */ /* 0x0007f0000800003f */
[----:B------:R-:W-:Y:S05]  /*1e620*/  @!P0 BRA `(.L_x_11545) ;  /* 0x0000000000048947 */ /* 0x000fea0003800000 */
[----:B------:R-:W-:Y:S01]  /*1e630*/  BPT.TRAP 0x1 ;  /* 0x000000040000795c */ /* 0x000fe20000300000 */
.L_x_11545:
[----:B------:R-:W-:Y:S05]  /*1e640*/  BSYNC B2 ;  /* 0x0000000000027941 */ /* 0x000fea0003800000 */
.L_x_11544:
[----:B------:R-:W-:Y:S01]  /*1e650*/  IMAD.MOV.U32 R13, RZ, RZ, RZ ;  /* 0x000000ffff0d7224 */ /* 0x000fe200078e00ff */
[----:B------:R-:W-:Y:S01]  /*1e660*/  UIADD3 UR4, UP0, UR42, 0x570, URZ ;  /* 0x000005702a047890 */ /* 0x000fe2000ff1e03f */
[----:B-1----:R-:W-:Y:S01]  /*1e670*/  IMAD R10, R29, 0x6000, R22 ;  /* 0x000060001d0a7824 */ /* 0x002fe200078e0216 */
[----:B------:R-:W-:Y:S01]  /*1e680*/  PLOP3.LUT P0, PT, PT, PT, PT, 0x80, 0x0 ;  /* 0x000000000000781c */ /* 0x000fe20003f0f070 */
[----:B------:R-:W-:Y:S01]  /*1e690*/  IMAD R11, R7, 0x80, R0 ;  /* 0x00000080070b7824 */ /* 0x000fe200078e0200 */
[----:B------:R-:W-:Y:S01]  /*1e6a0*/  R2UR UR10, R13 ;  /* 0x000000000d0a72ca */ /* 0x000fe200000e0000 */
[----:B---3--:R-:W-:Y:S01]  /*1e6b0*/  VIADD R2, R6, 0x2d890 ;  /* 0x0002d89006027836 */ /* 0x008fe20000000000 */
[----:B------:R-:W-:Y:S01]  /*1e6c0*/  UIADD3.X UR5, URZ, UR43, URZ, UP0, !UPT ;  /* 0x0000002b3f057290 */ /* 0x000fe200087fe43f */
[----:B0-----:R-:W-:Y:S01]  /*1e6d0*/  VIADD R12, R10, 0x15400 ;  /* 0x000154000a0c7836 */ /* 0x001fe20000000000 */
[----:B------:R-:W-:Y:S01]  /*1e6e0*/  UMOV UR6, 0x0 ;  /* 0x0000000000067882 */ /* 0x000fe20000000000 */
[----:B------:R-:W-:-:S10]  /*1e6f0*/  UMOV UR7, 0x12f00000 ;  /* 0x12f0000000077882 */ /* 0x000fd40000000000 */
.L_x_11546:
        /* <DEDUP_REMOVED lines=16> */
.L_x_11547:
        /* <DEDUP_REMOVED lines=16> */
.L_x_11548:
        /* <DEDUP_REMOVED lines=13> */
.L_x_11717:
[----:B------:R-:W-:Y:S05]  /*1e9d0*/  BSYNC B2 ;  /* 0x0000000000027941 */ /* 0x000fea0003800000 */
.L_x_11549:
[----:B------:R-:W-:Y:S01]  /*1e9e0*/  BSSY B2, `(.L_x_11551) ;  /* 0x0000009000027945 */ /* 0x000fe20003800000 */
[----:B------:R-:W-:Y:S02]  /*1e9f0*/  IMAD.MOV.U32 R2, RZ, RZ, 0x0 ;  /* 0x00000000ff027424 */ /* 0x000fe400078e00ff */
[----:B0-2---:R-:W-:Y:S01]  /*1ea00*/  IMAD.MOV.U32 R3, RZ, RZ, 0x12f00000 ;  /* 0x12f00000ff037424 */ /* 0x005fe200078e00ff */
[----:B------:R-:W-:Y:S06]  /*1ea10*/  @P1 BRA `(.L_x_11552) ;  /* 0x0000000000141947 */ /* 0x000fec0003800000 */
[----:B------:R-:W-:Y:S01]  /*1ea20*/  LOP3.LUT P0, RZ, R23, 0x1, RZ, 0xc0, !PT ;  /* 0x0000000117ff7812 */ /* 0x000fe2000780c0ff */
[----:B------:R-:W-:-:S04]  /*1ea30*/  IMAD.MOV.U32 R12, RZ, RZ, 0x6000 ;  /* 0x00006000ff0c7424 */ /* 0x000fc800078e00ff */
[----:B------:R0:W-:Y:S08]  /*1ea40*/  SYNCS.ARRIVE.TRANS64 RZ, [R6+URZ+0x2d8b0], R12 ;  /* 0x02d8b00c06ff79a7 */ /* 0x0001f0000800003f */
[----:B------:R-:W-:Y:S05]  /*1ea50*/  @!P0 BRA `(.L_x_11552) ;  /* 0x0000000000048947 */ /* 0x000fea0003800000 */
[----:B------:R-:W-:Y:S01]  /*1ea60*/  BPT.TRAP 0x1 ;  /* 0x000000040000795c */ /* 0x000fe20000300000 */
.L_x_11552:
[----:B------:R-:W-:Y:S05]  /*1ea70*/  BSYNC B2 ;  /* 0x0000000000027941 */ /* 0x000fea0003800000 */
.L_x_11551:
        /* <DEDUP_REMOVED lines=8> */
.L_x_11553:
        /* <DEDUP_REMOVED lines=15> */
.L_x_11554:
        /* <DEDUP_REMOVED lines=15> */
.L_x_11555:
        /* <DEDUP_REMOVED lines=10> */
.L_x_11541:
[----:B------:R-:W-:Y:S05]  /*1ed80*/  BSYNC B1 ;  /* 0x0000000000017941 */ /* 0x000fea0003800000 */
.L_x_11540:
[----:B------:R-:W2:Y:S01]  /*1ed90*/  LDL.LU R3, [R1] ;  /* 0x0000000001037983 */ /* 0x000ea20000300800 */
[----:B------:R-:W-:-:S05]  /*1eda0*/  VIADD R29, R29, 0x1 ;  /* 0x000000011d1d7836 */ /* 0x000fca0000000000 */
[----:B------:R-:W-:-:S04]  /*1edb0*/  ISETP.NE.AND P0, PT, R29, 0x2, PT ;  /* 0x000000021d00780c */ /* 0x000fc80003f05270 */
[----:B------:R-:W-:Y:S02]  /*1edc0*/  SEL R2, RZ, 0x1, P0 ;  /* 0x00000001ff027807 */ /* 0x000fe40000000000 */
[----:B------:R-:W-:Y:S02]  /*1edd0*/  SEL R29, R29, RZ, P0 ;  /* 0x000000ff1d1d7207 */ /* 0x000fe40000000000 */
[C---:B------:R-:W-:Y:S01]  /*1ede0*/  ISETP.GT.AND P0, PT, R7.reuse, R5, PT ;  /* 0x000000050700720c */ /* 0x040fe20003f04270 */
[----:B------:R-:W-:Y:S01]  /*1edf0*/  VIADD R7, R7, 0xffffffff ;  /* 0xffffffff07077836 */ /* 0x000fe20000000000 */
[----:B--2---:R-:W-:-:S05]  /*1ee00*/  LOP3.LUT R3, R3, R2, RZ, 0x3c, !PT ;  /* 0x0000000203037212 */ /* 0x004fca00078e3cff */
[----:B------:R2:W-:Y:S06]  /*1ee10*/  STL [R1], R3 ;  /* 0x0000000301007387 */ /* 0x0005ec0000100800 */
[----:B------:R-:W-:Y:S05]  /*1ee20*/  @P0 BRA `(.L_x_11556) ;  /* 0xfffffff400b40947 */ /* 0x000fea000383ffff */
.L_x_11518:
[----:B------:R-:W-:Y:S05]  /*1ee30*/  BSYNC B0 ;  /* 0x0000000000007941 */ /* 0x000fea0003800000 */
.L_x_11517:
[----:B------:R-:W3:Y:S01]  /*1ee40*/  LDL R6, [R1+0x14] ;  /* 0x0000140001067983 */ /* 0x000ee20000100800 */
[----:B------:R-:W4:Y:S01]  /*1ee50*/  LDC R0, c[0x0][0x448] ;  /* 0x00011200ff007b82 */ /* 0x000f220000000800 */
[----:B------:R-:W-:Y:S07]  /*1ee60*/  @!P5 WARPSYNC.ALL ;  /* 0x000000000000d948 */ /* 0x000fee0003800000 */
[----:B------:R-:W-:Y:S01]  /*1ee70*/  @!P5 BAR.SYNC.DEFER_BLOCKING 0xc, 0x200 ;  /* 0x030800000000db1d */ /* 0x000fe20000010000 */
[----:B----4-:R-:W-:-:S13]  /*1ee80*/  ISETP.NE.AND P0, PT, R0, 0x1, PT ;  /* 0x000000010000780c */ /* 0x010fda0003f05270 */
[----:B------:R-:W4:Y:S08]  /*1ee90*/  @P0 LDC R5, c[0x0][0x44c] ;  /* 0x00011300ff050b82 */ /* 0x000f300000000800 */
[----:B--2---:R-:W2:Y:S01]  /*1eea0*/  @P0 LDC R3, c[0x0][0x450] ;  /* 0x00011400ff030b82 */ /* 0x004ea20000000800 */
[----:B---3--:R-:W-:-:S04]  /*1eeb0*/  VIADD R2, R6, 0xbf ;  /* 0x000000bf06027836 */ /* 0x008fc80000000000 */
[----:B----4-:R-:W-:-:S05]  /*1eec0*/  @P0 IMAD.HI.U32 R0, R2, R5, RZ ;  /* 0x0000000502000227 */ /* 0x010fca00078e00ff */
[----:B--2---:R-:W-:-:S05]  /*1eed0*/  @P0 SHF.R.U32.HI R2, RZ, R3, R0 ;  /* 0x00000003ff020219 */ /* 0x004fca0000011600 */
[----:B------:R-:W-:Y:S02]  /*1eee0*/  IMAD.IADD R8, R8, 0x1, R2 ;  /* 0x0000000108087824 */ /* 0x000fe400078e0202 */
[----:B------:R-:W2:Y:S02]  /*1eef0*/  LDC.64 R2, c[0x0][0x9e0] ;  /* 0x00027800ff027b82 */ /* 0x000ea40000000a00 */
[----:B--2---:R-:W-:Y:S01]  /*1ef00*/  ISETP.GE.AND P1, PT, R3, 0x1, PT ;  /* 0x000000010300780c */ /* 0x004fe20003f26270 */
[----:B------:R-:W-:-:S12]  /*1ef10*/  IMAD.IADD R2, R8, 0x1, R2 ;  /* 0x0000000108027824 */ /* 0x000fd800078e0202 */
[----:B------:R-:W-:Y:S05]  /*1ef20*/  @!P1 BRA `(.L_x_11557) ;  /* 0x0000000000489947 */ /* 0x000fea0003800000 */
        /* <DEDUP_REMOVED lines=11> */
.L_x_11559:
[----:B------:R-:W-:-:S13]  /*1efe0*/  ISETP.NE.AND P2, PT, R3, 0x1, PT ;  /* 0x000000010300780c */ /* 0x000fda0003f45270 */
[----:B------:R-:W2:Y:S02]  /*1eff0*/  @P2 LDC.64 R4, c[0x0][0x9e8] ;  /* 0x00027a00ff042b82 */ /* 0x000ea40000000a00 */
[----:B--2---:R-:W-:-:S05]  /*1f000*/  @P2 IMAD.HI.U32 R4, R0, R4, RZ ;  /* 0x0000000400042227 */ /* 0x004fca00078e00ff */
[----:B------:R-:W-:-:S07]  /*1f010*/  @P2 SHF.R.U32.HI R0, RZ, R5, R4 ;  /* 0x00000005ff002219 */ /* 0x000fce0000011604 */
.L_x_11560:
[----:B------:R-:W-:Y:S05]  /*1f020*/  BSYNC B0 ;  /* 0x0000000000007941 */ /* 0x000fea0003800000 */
.L_x_11558:
[----:B------:R-:W-:-:S05]  /*1f030*/  IMAD R5, R0, R3, R3 ;  /* 0x0000000300057224 */ /* 0x000fca00078e0203 */
[----:B------:R-:W-:-:S07]  /*1f040*/  VIMNMX R2, R2, R5, PT ;  /* 0x0000000502027248 */ /* 0x000fce0003fe0100 */
.L_x_11557:
[----:B------:R-:W-:Y:S01]  /*1f050*/  VIADD R2, R2, 0x7f ;  /* 0x0000007f02027836 */ /* 0x000fe20000000000 */
[----:B------:R-:W-:-:S04]  /*1f060*/  ULDC UR4, c[0x0][0x9dc] ;  /* 0x0002770000047ab9 */ /* 0x000fc80000000800 */
[----:B------:R-:W-:-:S04]  /*1f070*/  SHF.R.S32.HI R5, RZ, 0x1f, R2 ;  /* 0x0000001fff057819 */ /* 0x000fc80000011402 */
[----:B------:R-:W-:Y:S02]  /*1f080*/  LEA.HI R5, R5, R2, RZ, 0x7 ;  /* 0x0000000205057211 */ /* 0x000fe400078f38ff */
[----:B------:R-:W2:Y:S02]  /*1f090*/  @P0 LDC R2, c[0x0][0x44c] ;  /* 0x00011300ff020b82 */ /* 0x000ea40000000800 */
[----:B------:R-:W-:-:S04]  /*1f0a0*/  SHF.R.S32.HI R0, RZ, 0x7, R5 ;  /* 0x00000007ff007819 */ /* 0x000fc80000011405 */
[----:B------:R-:W-:Y:S02]  /*1f0b0*/  VIMNMX R25, R17, R0, PT ;  /* 0x0000000011197248 */ /* 0x000fe40003fe0100 */
[----:B------:R-:W3:Y:S03]  /*1f0c0*/  @P0 LDC R0, c[0x0][0x450] ;  /* 0x00011400ff000b82 */ /* 0x000ee60000000800 */
[----:B------:R4:W-:Y:S01]  /*1f0d0*/  STL [R1+0x18], R25 ;  /* 0x0000181901007387 */ /* 0x0009e20000100800 */
[----:B--2---:R-:W-:-:S04]  /*1f0e0*/  @P0 IMAD.HI.U32 R5, R6, R2, RZ ;  /* 0x0000000206050227 */ /* 0x004fc800078e00ff */
[----:B------:R-:W-:Y:S01]  /*1f0f0*/  IMAD.MOV.U32 R2, RZ, RZ, R6 ;  /* 0x000000ffff027224 */ /* 0x000fe200078e0006 */
[----:B---3--:R-:W-:-:S05]  /*1f100*/  @P0 SHF.R.U32.HI R2, RZ, R0, R5 ;  /* 0x00000000ff020219 */ /* 0x008fca0000011605 */
[----:B------:R-:W-:-:S04]  /*1f110*/  IMAD.IADD R2, R9, 0x1, R2 ;  /* 0x0000000109027824 */ /* 0x000fc800078e0202 */
[----:B------:R-:W-:Y:S01]  /*1f120*/  VIADD R0, R2, -UR4 ;  /* 0x8000000402007c36 */ /* 0x000fe20008000000 */
[----:B----4-:R-:W-:Y:S06]  /*1f130*/  @!P1 BRA `(.L_x_11561) ;  /* 0x0000000000449947 */ /* 0x010fec0003800000 */
[----:B------:R-:W-:Y:S01]  /*1f140*/  ISETP.GT.AND P0, PT, R2, -0x1, PT ;  /* 0xffffffff0200780c */ /* 0x000fe20003f04270 */
[----:B------:R-:W-:-:S12]  /*1f150*/  BSSY B0, `(.L_x_11562) ;  /* 0x000000d000007945 */ /* 0x000fd80003800000 */
        /* <DEDUP_REMOVED lines=8> */
.L_x_11563:
[----:B------:R-:W-:-:S13]  /*1f1e0*/  ISETP.NE.AND P0, PT, R3, 0x1, PT ;  /* 0x000000010300780c */ /* 0x000fda0003f05270 */
[----:B------:R-:W2:Y:S02]  /*1f1f0*/  @P0 LDC.64 R4, c[0x0][0x9e8] ;  /* 0x00027a00ff040b82 */ /* 0x000ea40000000a00 */
[----:B--2---:R-:W-:-:S05]  /*1f200*/  @P0 IMAD.HI.U32 R4, R2, R4, RZ ;  /* 0x0000000402040227 */ /* 0x004fca00078e00ff */
[----:B------:R-:W-:-:S07]  /*1f210*/  @P0 SHF.R.U32.HI R2, RZ, R5, R4 ;  /* 0x00000005ff020219 */ /* 0x000fce0000011604 */
.L_x_11564:
[----:B------:R-:W-:Y:S05]  /*1f220*/  BSYNC B0 ;  /* 0x0000000000007941 */ /* 0x000fea0003800000 */
.L_x_11562:
[----:B------:R-:W-:-:S05]  /*1f230*/  IMAD R3, R2, R3, RZ ;  /* 0x0000000302037224 */ /* 0x000fca00078e02ff */
[----:B------:R-:W-:-:S07]  /*1f240*/  VIMNMX R0, R0, R3, !PT ;  /* 0x0000000300007248 */ /* 0x000fce0007fe0100 */
.L_x_11561:
[----:B------:R-:W-:Y:S01]  /*1f250*/  SHF.R.S32.HI R3, RZ, 0x1f, R0 ;  /* 0x0000001fff037819 */ /* 0x000fe20000011400 */
[----:B------:R-:W-:Y:S03]  /*1f260*/  BSSY B7, `(.L_x_11565) ;  /* 0x000041a000077945 */ /* 0x000fe60003800000 */
[----:B------:R-:W-:-:S04]  /*1f270*/  LEA.HI R3, R3, R0, RZ, 0x7 ;  /* 0x0000000003037211 */ /* 0x000fc800078f38ff */
[----:B------:R-:W-:-:S04]  /*1f280*/  SHF.R.S32.HI R3, RZ, 0x7, R3 ;  /* 0x00000007ff037819 */ /* 0x000fc80000011403 */
[----:B------:R-:W-:-:S04]  /*1f290*/  VIMNMX R2, RZ, R3, !PT ;  /* 0x00000003ff027248 */ /* 0x000fc80007fe0100 */
[----:B------:R-:W-:Y:S01]  /*1f2a0*/  ISETP.GT.AND P0, PT, R25, R2, PT ;  /* 0x000000021900720c */ /* 0x000fe20003f04270 */
        /* <DEDUP_REMOVED lines=19> */
.L_x_11566:
        /* <DEDUP_REMOVED lines=13> */
[----:B-1----:R-:W-:Y:S02]  /*1f4b0*/  IMAD.U32 R10, RZ, RZ, UR4 ;  /* 0x00000004ff0a7e24 */ /* 0x002fe4000f8e00ff */
[----:B------:R-:W-:Y:S02]  /*1f4c0*/  IMAD.U32 R11, RZ, RZ, UR5 ;  /* 0x00000005ff0b7e24 */ /* 0x000fe4000f8e00ff */
[----:B------:R-:W-:Y:S02]  /*1f4d0*/  IMAD.MOV.U32 R8, RZ, RZ, 0x70 ;  /* 0x00000070ff087424 */ /* 0x000fe400078e00ff */
[----:B0-----:R-:W-:Y:S02]  /*1f4e0*/  IMAD.MOV.U32 R12, RZ, RZ, 0x1 ;  /* 0x00000001ff0c7424 */ /* 0x001fe400078e00ff */
[----:B------:R-:W-:-:S07]  /*1f4f0*/  IMAD.MOV.U32 R13, RZ, RZ, RZ ;  /* 0x000000ffff0d7224 */ /* 0x000fce00078e00ff */
[----:B------:R-:W-:-:S07]  /*1f500*/  LEPC R20, `(.L_x_11569) ;  /* 0x000000001014794e */ /* 0x000fce0000000000 */
[----:B--2---:R-:W-:Y:S05]  /*1f510*/  CALL.ABS.NOINC R2 ;  /* 0x0000000002007343 */ /* 0x004fea0003c00000 */
.L_x_11569:
[----:B------:R-:W-:Y:S05]  /*1f520*/  BSYNC B6 ;  /* 0x0000000000067941 */ /* 0x000fea0003800000 */
.L_x_11568:
        /* <DEDUP_REMOVED lines=13> */
[----:B-1----:R-:W-:Y:S02]  /*1f600*/  IMAD.U32 R10, RZ, RZ, UR4 ;  /* 0x00000004ff0a7e24 */ /* 0x002fe4000f8e00ff */
[----:B------:R-:W-:Y:S02]  /*1f610*/  IMAD.U32 R11, RZ, RZ, UR5 ;  /* 0x00000005ff0b7e24 */ /* 0x000fe4000f8e00ff */
[----:B------:R-:W-:Y:S02]  /*1f620*/  IMAD.MOV.U32 R8, RZ, RZ, 0x70 ;  /* 0x00000070ff087424 */ /* 0x000fe400078e00ff */
[----:B0-----:R-:W-:Y:S02]  /*1f630*/  IMAD.MOV.U32 R12, RZ, RZ, 0x1 ;  /* 0x00000001ff0c7424 */ /* 0x001fe400078e00ff */
[----:B--2---:R-:W-:-:S07]  /*1f640*/  IMAD.MOV.U32 R13, RZ, RZ, RZ ;  /* 0x000000ffff0d7224 */ /* 0x004fce00078e00ff */
[----:B------:R-:W-:-:S07]  /*1f650*/  LEPC R20, `(.L_x_11572) ;  /* 0x000000001014794e */ /* 0x000fce0000000000 */
[----:B---3--:R-:W-:Y:S05]  /*1f660*/  CALL.ABS.NOINC R2 ;  /* 0x0000000002007343 */ /* 0x008fea0003c00000 */
.L_x_11572:
        /* <DEDUP_REMOVED lines=15> */
.L_x_11571:
[----:B------:R-:W-:Y:S05]  /*1f760*/  BSYNC B6 ;  /* 0x0000000000067941 */ /* 0x000fea0003800000 */
.L_x_11570:
        /* <DEDUP_REMOVED lines=8> */
[----:B------:R-:W-:Y:S01]  /*1f7f0*/  VIADD R25, R25, 0xffffffff ;  /* 0xffffffff19197836 */ /* 0x000fe20000000000 */
[----:B--2---:R-:W2:Y:S02]  /*1f800*/  LDC.64 R2, c[0x0][0x418] ;  /* 0x00010600ff027b82 */ /* 0x004ea40000000a00 */
[----:B--2---:R-:W-:Y:S01]  /*1f810*/  LOP3.LUT P0, RZ, R2, UR4, RZ, 0xfc, !PT ;  /* 0x0000000402ff7c12 */ /* 0x004fe2000f80fcff */
[----:B------:R-:W-:-:S03]  /*1f820*/  UMOV UR4, 0xffffffff ;  /* 0xffffffff00047882 */ /* 0x000fc60000000000 */
[----:B------:R-:W-:Y:S02]  /*1f830*/  LOP3.LUT P0, RZ, R3, UR5, RZ, 0xfc, P0 ;  /* 0x0000000503ff7c12 */ /* 0x000fe4000800fcff */
[----:B---3--:R-:W-:Y:S02]  /*1f840*/  SHF.R.S32.HI R7, RZ, 0x1f, R26 ;  /* 0x0000001fff077819 */ /* 0x008fe4000001141a */
[----:B------:R-:W-:-:S03]  /*1f850*/  SEL R17, R26, RZ, !P0 ;  /* 0x000000ff1a117207 */ /* 0x000fc60004000000 */
[----:B------:R2:W-:Y:S01]  /*1f860*/  STL [R1+0x4], R7 ;  /* 0x0000040701007387 */ /* 0x0005e20000100800 */
[----:B------:R-:W-:Y:S05]  /*1f870*/  BRA.DIV UR4, `(.L_x_11573) ;  /* 0x0000005a04387947 */ /* 0x000fea000b800000 */
[----:B------:R-:W3:Y:S02]  /*1f880*/  S2R R0, SR_TID.X ;  /* 0x0000000000007919 */ /* 0x000ee40000002100 */
[----:B---3--:R-:W-:-:S04]  /*1f890*/  SHF.R.U32.HI R0, RZ, 0x5, R0 ;  /* 0x00000005ff007819 */ /* 0x008fc80000011600 */
[----:B------:R-:W-:-:S05]  /*1f8a0*/  LOP3.LUT R0, R0, 0x3, RZ, 0xc0, !PT ;  /* 0x0000000300007812 */ /* 0x000fca00078ec0ff */
[----:B------:R3:W4:Y:S02]  /*1f8b0*/  SHFL.IDX PT, R14, R0, RZ, 0x1f ;  /* 0x00001fff000e7589 */ /* 0x00072400000e0000 */
.L_x_11720:
[----:B----4-:R-:W-:Y:S02]  /*1f8c0*/  ISETP.NE.AND P0, PT, R14, RZ, PT ;  /* 0x000000ff0e00720c */ /* 0x010fe40003f05270 */
[----:B------:R-:W-:Y:S02]  /*1f8d0*/  PLOP3.LUT P1, PT, PT, PT, PT, 0x8, 0x0 ;  /* 0x000000000000781c */ /* 0x000fe40003f2e170 */
[----:B------:R-:W-:-:S11]  /*1f8e0*/  LOP3.LUT R23, R23, 0xfffffffb, RZ, 0xc0, !PT ;  /* 0xfffffffb17177812 */ /* 0x000fd600078ec0ff */
[----:B------:R-:W-:Y:S01]  /*1f8f0*/  @P1 LOP3.LUT R23, R23, 0x4, RZ, 0xfc, !PT ;  /* 0x0000000417171812 */ /* 0x000fe200078efcff */
[----:B------:R-:W-:Y:S06]  /*1f900*/  @P0 BRA `(.L_x_11574) ;  /* 0x0000000400100947 */ /* 0x000fec0003800000 */
[----:B------:R-:W-:-:S03]  /*1f910*/  UMOV UR4, 0xffffffff ;  /* 0xffffffff00047882 */ /* 0x000fc60000000000 */
[----:B------:R-:W-:Y:S05]  /*1f920*/  BRA.DIV UR4, `(.L_x_11575) ;  /* 0x0000005a04407947 */ /* 0x000fea000b800000 */
[----:B------:R-:W-:-:S13]  /*1f930*/  ELECT P6, URZ, PT ;  /* 0x00000000003f782f */ /* 0x000fda00038c0000 */
.L_x_11723:
[----:B------:R-:W-:Y:S05]  /*1f940*/  @!P6 BRA `(.L_x_11574) ;  /* 0x000000040000e947 */ /* 0x000fea0003800000 */
[----:B------:R-:W-:-:S04]  /*1f950*/  ISETP.NE.U32.AND P0, PT, R2, RZ, PT ;  /* 0x000000ff0200720c */ /* 0x000fc80003f05070 */
[----:B------:R-:W-:-:S13]  /*1f960*/  ISETP.NE.AND.EX P0, PT, R3, RZ, PT, P0 ;  /* 0x000000ff0300720c */ /* 0x000fda0003f05300 */
[----:B------:R-:W-:Y:S05]  /*1f970*/  @!P0 BRA `(.L_x_11576) ;  /* 0x0000000000448947 */ /* 0x000fea0003800000 */
[----:B------:R-:W4:Y:S01]  /*1f980*/  LDC R6, c[0x0][0x43c] ;  /* 0x00010f00ff067b82 */ /* 0x000f220000000800 */
[----:B------:R-:W-:Y:S01]  /*1f990*/  ULDC.64 UR4, c[0x0][0x428] ;  /* 0x00010a0000047ab9 */ /* 0x000fe20000000a00 */
[----:B----4-:R-:W-:-:S13]  /*1f9a0*/  ISETP.NE.AND P0, PT, R6, 0x1, PT ;  /* 0x000000010600780c */ /* 0x010fda0003f05270 */
[----:B------:R-:W3:Y:S02]  /*1f9b0*/  @P0 LDC.64 R4, c[0x0][0x440] ;  /* 0x00011000ff040b82 */ /* 0x000ee40000000a00 */
[----:B---3--:R-:W-:-:S04]  /*1f9c0*/  @P0 IMAD.HI.U32 R0, R25, R4, RZ ;  /* 0x0000000419000227 */ /* 0x008fc800078e00ff */
        /* <DEDUP_REMOVED lines=12> */
.L_x_11576:
[----:B---3--:R-:W-:Y:S01]  /*1fa90*/  IMAD R0, R24, 0x8, R22 ;  /* 0x0000000818007824 */ /* 0x008fe200078e0216 */
[----:B----4-:R-:W-:-:S04]  /*1faa0*/  SHF.L.U32 R2, R27, 0x1f, RZ ;  /* 0x0000001f1b027819 */ /* 0x010fc800000006ff */
[----:B------:R-:W3:Y:S02]  /*1fab0*/  SYNCS.PHASECHK.TRANS64.TRYWAIT P0, [R0+URZ+0x2d840], R2 ;  /* 0x02d84002000075a7 */ /* 0x000ee4000800017f */
[----:B---3--:R-:W-:Y:S05]  /*1fac0*/  @!P0 BRA `(.L_x_11577) ;  /* 0x0000005400f88947 */ /* 0x008fea0003800000 */
.L_x_11724:
[----:B------:R-:W4:Y:S02]  /*1fad0*/  S2R R3, SR_TID.X ;  /* 0x0000000000037919 */ /* 0x000f240000002100 */
[----:B----4-:R-:W-:-:S04]  /*1fae0*/  LOP3.LUT R3, R3, 0x7f, RZ, 0xc0, !PT ;  /* 0x0000007f03037812 */ /* 0x010fc800078ec0ff */
[----:B------:R-:W-:-:S13]  /*1faf0*/  ISETP.NE.AND P0, PT, R3, RZ, PT ;  /* 0x000000ff0300720c */ /* 0x000fda0003f05270 */
[----:B------:R-:W-:Y:S05]  /*1fb00*/  @P0 BRA `(.L_x_11578) ;  /* 0x0000000000140947 */ /* 0x000fea0003800000 */
[----:B------:R-:W-:Y:S01]  /*1fb10*/  LOP3.LUT P1, RZ, R23, 0x1, RZ, 0xc0, !PT ;  /* 0x0000000117ff7812 */ /* 0x000fe2000782c0ff */
[----:B---3--:R-:W-:-:S04]  /*1fb20*/  IMAD.MOV.U32 R2, RZ, RZ, 0x6000 ;  /* 0x00006000ff027424 */ /* 0x008fc800078e00ff */
[----:B------:R4:W-:Y:S08]  /*1fb30*/  SYNCS.ARRIVE.TRANS64 RZ, [R0+URZ+0x2d830], R2 ;  /* 0x02d8300200ff79a7 */ /* 0x0009f0000800003f */
[----:B------:R-:W-:Y:S05]  /*1fb40*/  @!P1 BRA `(.L_x_11578) ;  /* 0x0000000000049947 */ /* 0x000fea0003800000 */
[----:B------:R-:W-:Y:S01]  /*1fb50*/  BPT.TRAP 0x1 ;  /* 0x000000040000795c */ /* 0x000fe20000300000 */
.L_x_11578:
[----:B------:R-:W-:Y:S01]  /*1fb60*/  R2UR UR9, R0 ;  /* 0x00000000000972ca */ /* 0x000fe200000e0000 */
[----:B---34-:R-:W-:Y:S01]  /*1fb70*/  IMAD R0, R24, 0x6000, R22 ;  /* 0x0000600018007824 */ /* 0x018fe200078e0216 */
        /* <DEDUP_REMOVED lines=13> */
[----:B------:R-:W-:Y:S02]  /*1fc50*/  ULEA UR11, UR11, UR5, 0x7 ;  /* 0x000000050b0b7291 */ /* 0x000fe4000f8e383f */
[----:B------:R-:W-:Y:S02]  /*1fc60*/  UIADD3 UR14, UR8, 0x15400, URZ ;  /* 0x00015400080e7890 */ /* 0x000fe4000fffe03f */
[----:B------:R-:W-:Y:S02]  /*1fc70*/  UIADD3.X UR5, URZ, UR43, URZ, UP0, !UPT ;  /* 0x0000002b3f057290 */ /* 0x000fe400087fe43f */
[----:B------:R-:W-:Y:S02]  /*1fc80*/  UIADD3 UR15, UR8, 0x17400, URZ ;  /* 0x00017400080f7890 */ /* 0x000fe4000fffe03f */
[----:B------:R-:W-:Y:S01]  /*1fc90*/  UIADD3 UR16, UR8, 0x19400, URZ ;  /* 0x0001940008107890 */ /* 0x000fe2000fffe03f */
[----:B------:R-:W-:Y:S02]  /*1fca0*/  @P0 LOP3.LUT R23, R23, 0x4, RZ, 0xfc, !PT ;  /* 0x0000000417170812 */ /* 0x000fe400078efcff */
[----:B------:R-:W-:Y:S01]  /*1fcb0*/  UMOV UR8, UR14 ;  /* 0x0000000e00087c82 */ /* 0x000fe20008000000 */
[----:B------:R-:W-:Y:S01]  /*1fcc0*/  UMOV UR14, 0x40 ;  /* 0x00000040000e7882 */ /* 0x000fe20000000000 */
[----:B------:R3:W-:Y:S02]  /*1fcd0*/  UTMALDG.4D [UR8], [UR4], desc[UR6] ;  /* 0x00000608040075b4 */ /* 0x0007e40008019000 */
[----:B---3--:R-:W-:Y:S01]  /*1fce0*/  UMOV UR8, UR15 ;  /* 0x0000000f00087c82 */ /* 0x008fe20008000000 */
[----:B------:R-:W-:-:S02]  /*1fcf0*/  UMOV UR10, UR17 ;  /* 0x00000011000a7c82 */ /* 0x000fc40008000000 */
[----:B------:R3:W-:Y:S02]  /*1fd00*/  UTMALDG.4D [UR8], [UR4], desc[UR6] ;  /* 0x00000608040075b4 */ /* 0x0007e40008019000 */
[----:B---3--:R-:W-:Y:S01]  /*1fd10*/  UMOV UR8, UR16 ;  /* 0x0000001000087c82 */ /* 0x008fe20008000000 */
[----:B------:R-:W-:Y:S02]  /*1fd20*/  UMOV UR10, UR14 ;  /* 0x0000000e000a7c82 */ /* 0x000fe40008000000 */
[----:B------:R4:W-:Y:S02]  /*1fd30*/  UTMALDG.4D [UR8], [UR4], desc[UR6] ;  /* 0x00000608040075b4 */ /* 0x0009e40008019000 */
[----:B----4-:R-:W-:Y:S01]  /*1fd40*/  NOP ;  /* 0x0000000000007918 */ /* 0x010fe20000000000 */
.L_x_11574:
[----:B------:R-:W4:Y:S01]  /*1fd50*/  LDL.LU R3, [R1+0x20] ;  /* 0x0000200001037983 */ /* 0x000f220000300800 */
[----:B------:R-:W-:Y:S05]  /*1fd60*/  WARPSYNC.ALL ;  /* 0x0000000000007948 */ /* 0x000fea0003800000 */
[----:B------:R-:W-:Y:S01]  /*1fd70*/  ULDC.64 UR4, c[0x0][0x298] ;  /* 0x0000a60000047ab9 */ /* 0x000fe20000000a00 */
[----:B---3--:R-:W-:Y:S01]  /*1fd80*/  VIADD R0, R22, 0xc400 ;  /* 0x0000c40016007836 */ /* 0x008fe20000000000 */
[----:B------:R-:W-:Y:S01]  /*1fd90*/  ULDC.64 UR6, c[0x0][0xa00] ;  /* 0x0002800000067ab9 */ /* 0x000fe20000000a00 */
[----:B------:R-:W-:Y:S01]  /*1fda0*/  BSSY B6, `(.L_x_11579) ;  /* 0x0000024000067945 */ /* 0x000fe20003800000 */
[----:B------:R-:W-:Y:S01]  /*1fdb0*/  BAR.SYNC.DEFER_BLOCKING 0x8, 0x200 ;  /* 0x0208000000007b1d */ /* 0x000fe20000010000 */
[----:B------:R-:W-:-:S02]  /*1fdc0*/  ISETP.NE.U32.AND P0, PT, RZ, UR6, PT ;  /* 0x00000006ff007c0c */ /* 0x000fc4000bf05070 */
[----:B------:R-:W-:Y:S02]  /*1fdd0*/  LOP3.LUT P1, RZ, R0, 0x1bf, RZ, 0xc0, !PT ;  /* 0x000001bf00ff7812 */ /* 0x000fe4000782c0ff */
[----:B------:R-:W-:Y:S02]  /*1fde0*/  ISETP.NE.AND.EX P0, PT, RZ, UR7, PT, P0 ;  /* 0x00000007ff007c0c */ /* 0x000fe4000bf05300 */
[----:B----4-:R-:W-:Y:S01]  /*1fdf0*/  SHF.R.S32.HI R2, RZ, 0x1f, R3 ;  /* 0x0000001fff027819 */ /* 0x010fe20000011403 */
[----:B------:R-:W-:-:S04]  /*1fe00*/  IMAD.WIDE.U32 R4, R3, UR4, RZ ;  /* 0x0000000403047c25 */ /* 0x000fc8000f8e00ff */
[----:B------:R-:W-:Y:S01]  /*1fe10*/  IMAD R2, R2, UR4, RZ ;  /* 0x0000000402027c24 */ /* 0x000fe2000f8e02ff */
[----:B------:R-:W-:Y:S03]  /*1fe20*/  STL.64 [R1+0x28], R4 ;  /* 0x0000280401007387 */ /* 0x000fe60000100a00 */
[----:B------:R-:W-:Y:S01]  /*1fe30*/  IMAD R0, R3, UR5, R2 ;  /* 0x0000000503007c24 */ /* 0x000fe2000f8e0202 */
[----:B------:R-:W-:-:S03]  /*1fe40*/  SHF.R.S32.HI R2, RZ, 0x1f, R19 ;  /* 0x0000001fff027819 */ /* 0x000fc60000011413 */
[----:B------:R-:W-:Y:S01]  /*1fe50*/  IMAD.IADD R0, R5, 0x1, R0 ;  /* 0x0000000105007824 */ /* 0x000fe200078e0200 */
[----:B------:R-:W-:Y:S02]  /*1fe60*/  SEL R3, R2, RZ, !P0 ;  /* 0x000000ff02037207 */ /* 0x000fe40004000000 */
[----:B------:R-:W-:Y:S02]  /*1fe70*/  SHF.R.S32.HI R2, RZ, 0x1f, R18 ;  /* 0x0000001fff027819 */ /* 0x000fe40000011412 */
[----:B------:R3:W-:Y:S04]  /*1fe80*/  STL [R1+0x30], R0 ;  /* 0x0000300001007387 */ /* 0x0007e80000100800 */
[----:B------:R4:W-:Y:S01]  /*1fe90*/  STL [R1+0x38], R3 ;  /* 0x0000380301007387 */ /* 0x0009e20000100800 */
[----:B---3--:R-:W-:-:S05]  /*1fea0*/  SEL R0, R19, RZ, !P0 ;  /* 0x000000ff13007207 */ /* 0x008fca0004000000 */
[----:B------:R4:W-:Y:S04]  /*1feb0*/  STL [R1+0x20], R0 ;  /* 0x0000200001007387 */ /* 0x0009e80000100800 */
[----:B------:R4:W-:Y:S01]  /*1fec0*/  STL [R1+0x34], R2 ;  /* 0x0000340201007387 */ /* 0x0009e20000100800 */
[----:B------:R-:W-:Y:S05]  /*1fed0*/  @!P1 BRA `(.L_x_11580) ;  /* 0x0000000000409947 */ /* 0x000fea0003800000 */
[----:B----4-:R-:W-:Y:S01]  /*1fee0*/  MOV R2, 0x0 ;  /* 0x0000000000027802 */ /* 0x010fe20000000f00 */
        /* <DEDUP_REMOVED lines=8> */
[----:B-1----:R-:W-:Y:S02]  /*1ff70*/  IMAD.U32 R10, RZ, RZ, UR8 ;  /* 0x00000008ff0a7e24 */ /* 0x002fe4000f8e00ff */
[----:B------:R-:W-:Y:S02]  /*1ff80*/  IMAD.U32 R11, RZ, RZ, UR9 ;  /* 0x00000009ff0b7e24 */ /* 0x000fe4000f8e00ff */
[----:B------:R-:W-:Y:S02]  /*1ff90*/  IMAD.MOV.U32 R8, RZ, RZ, 0x70 ;  /* 0x00000070ff087424 */ /* 0x000fe400078e00ff */
[----:B0-----:R-:W-:Y:S02]  /*1ffa0*/  IMAD.MOV.U32 R12, RZ, RZ, 0x1 ;  /* 0x00000001ff0c7424 */ /* 0x001fe400078e00ff */
[----:B------:R-:W-:-:S07]  /*1ffb0*/  IMAD.MOV.U32 R13, RZ, RZ, RZ ;  /* 0x000000ffff0d7224 */ /* 0x000fce00078e00ff */
[----:B------:R-:W-:-:S07]  /*1ffc0*/  LEPC R20, `(.L_x_11580) ;  /* 0x000000001014794e */ /* 0x000fce0000000000 */
[----:B---3--:R-:W-:Y:S05]  /*1ffd0*/  CALL.ABS.NOINC R2 ;  /* 0x0000000002007343 */ /* 0x008fea0003c00000 */
.L_x_11580:
[----:B------:R-:W-:Y:S05]  /*1ffe0*/  BSYNC B6 ;  /* 0x0000000000067941 */ /* 0x000fea0003800000 */
.L_x_11579:
[----:B----4-:R-:W3:Y:S01]  /*1fff0*/  LDL.LU R0, [R1+0x30] ;  /* 0x0000300001007983 */ /* 0x010ee20000300800 */
[----:B-1----:R-:W1:Y:S01]  /*20000*/  LDC R10, c[0x0][0x448] ;  /* 0x00011200ff0a7b82 */ /* 0x002e620000000800 */
[----:B------:R-:W-:Y:S01]  /*20010*/  ULDC.64 UR4, c[0x0][0x2d8] ;  /* 0x0000b60000047ab9 */ /* 0x000fe20000000a00 */
[----:B------:R-:W-:Y:S01]  /*20020*/  ULDC.64 UR6, c[0x0][0x2c8] ;  /* 0x0000b20000067ab9 */ /* 0x000fe20000000a00 */
[----:B------:R-:W3:Y:S01]  /*20030*/  LDL.LU.64 R2, [R1+0x28] ;  /* 0x0000280001027983 */ /* 0x000ee20000300a00 */
[----:B------:R-:W-:-:S03]  /*20040*/  ULDC.64 UR8, c[0x0][0x280] ;  /* 0x0000a00000087ab9 */ /* 0x000fc60000000a00 */
[----:B------:R-:W4:Y:S04]  /*20050*/  LDL.LU R20, [R1+0x34] ;  /* 0x0000340001147983 */ /* 0x000f280000300800 */
[----:B------:R-:W5:Y:S04]  /*20060*/  LDL.LU R21, [R1+0x38] ;  /* 0x0000380001157983 */ /* 0x000f680000300800 */
[----:B------:R-:W2:Y:S04]  /*20070*/  LDL.LU R4, [R1+0x20] ;  /* 0x0000200001047983 */ /* 0x000ea80000300800 */
[----:B0-----:R-:W2:Y:S01]  /*20080*/  LDL R12, [R1+0x14] ;  /* 0x00001400010c7983 */ /* 0x001ea20000100800 */
[----:B-1----:R-:W-:-:S13]  /*20090*/  ISETP.NE.AND P1, PT, R10, 0x1, PT ;  /* 0x000000010a00780c */ /* 0x002fda0003f25270 */
[----:B------:R-:W0:Y:S01]  /*200a0*/  @P1 LDC R5, c[0x0][0x450] ;  /* 0x00011400ff051b82 */ /* 0x000e220000000800 */
[----:B------:R-:W1:Y:S02]  /*200b0*/  S2R R14, SR_TID.X ;  /* 0x00000000000e7919 */ /* 0x000e640000002100 */
[----:B-1----:R-:W-:-:S05]  /*200c0*/  IMAD.SHL.U32 R11, R14, 0x8, RZ ;  /* 0x000000080e0b7824 */ /* 0x002fca00078e00ff */
[----:B------:R-:W-:-:S04]  /*200d0*/  LOP3.LUT R11, R11, 0x18, RZ, 0xc0, !PT ;  /* 0x000000180b0b7812 */ /* 0x000fc800078ec0ff */
[C---:B------:R-:W-:Y:S02]  /*200e0*/  LOP3.LUT R13, R11.reuse, 0x20, RZ, 0xfc, !PT ;  /* 0x000000200b0d7812 */ /* 0x040fe400078efcff */
[----:B------:R-:W-:Y:S01]  /*200f0*/  LOP3.LUT R11, R11, 0x40, RZ, 0xfc, !PT ;  /* 0x000000400b0b7812 */ /* 0x000fe200078efcff */
[----:B---3--:R-:W-:Y:S02]  /*20100*/  IMAD.MOV.U32 R3, RZ, RZ, R0 ;  /* 0x000000ffff037224 */ /* 0x008fe400078e0000 */
[----:B----4-:R-:W-:Y:S02]  /*20110*/  IMAD R0, R20, UR4, RZ ;  /* 0x0000000414007c24 */ /* 0x010fe4000f8e02ff */
[C---:B------:R-:W-:Y:S01]  /*20120*/  IMAD.WIDE.U32 R2, R18.reuse, UR4, R2 ;  /* 0x0000000412027c25 */ /* 0x040fe2000f8e0002 */
[----:B------:R-:W1:Y:S03]  /*20130*/  S2R R20, SR_TID.X ;  /* 0x0000000000147919 */ /* 0x000e660000002100 */
[----:B------:R-:W-:Y:S01]  /*20140*/  IMAD R0, R18, UR5, R0 ;  /* 0x0000000512007c24 */ /* 0x000fe2000f8e0200 */
[----:B------:R-:W-:-:S03]  /*20150*/  ULDC.64 UR4, c[0x0][0x2e0] ;  /* 0x0000b80000047ab9 */ /* 0x000fc60000000a00 */
[----:B------:R-:W-:Y:S02]  /*20160*/  IMAD.IADD R3, R3, 0x1, R0 ;  /* 0x0000000103037824 */ /* 0x000fe400078e0200 */
[----:B-----5:R-:W-:Y:S02]  /*20170*/  IMAD R0, R21, UR4, RZ ;  /* 0x0000000415007c24 */ /* 0x020fe4000f8e02ff */
[----:B------:R-:W3:Y:S01]  /*20180*/  S2R R21, SR_TID.X ;  /* 0x0000000000157919 */ /* 0x000ee20000002100 */
[----:B--2---:R-:W-:-:S04]  /*20190*/  IMAD.WIDE.U32 R2, R4, UR4, R2 ;  /* 0x0000000404027c25 */ /* 0x004fc8000f8e0002 */
[----:B------:R-:W-:Y:S01]  /*201a0*/  IMAD R0, R4, UR5, R0 ;  /* 0x0000000504007c24 */ /* 0x000fe2000f8e0200 */
[----:B------:R-:W-:Y:S01]  /*201b0*/  ULDC.64 UR4, c[0x0][0x2d0] ;  /* 0x0000b40000047ab9 */ /* 0x000fe20000000a00 */
[----:B------:R-:W2:Y:S01]  /*201c0*/  @P1 LDC R4, c[0x0][0x44c] ;  /* 0x00011300ff041b82 */ /* 0x000ea20000000800 */
[----:B-1----:R-:W-:-:S04]  /*201d0*/  LOP3.LUT R20, R20, 0x7f, RZ, 0xc0, !PT ;  /* 0x0000007f14147812 */ /* 0x002fc800078ec0ff */
[----:B------:R-:W-:Y:S01]  /*201e0*/  SHF.R.U32.HI R20, RZ, 0x2, R20 ;  /* 0x00000002ff147819 */ /* 0x000fe20000011614 */
[----:B---3--:R-:W-:-:S05]  /*201f0*/  IMAD.SHL.U32 R6, R21, 0x20, RZ ;  /* 0x0000002015067824 */ /* 0x008fca00078e00ff */
[----:B------:R-:W-:Y:S01]  /*20200*/  LOP3.LUT R6, R20, 0x60, R6, 0xf8, !PT ;  /* 0x0000006014067812 */ /* 0x000fe200078ef806 */
[----:B------:R-:W-:-:S04]  /*20210*/  IMAD.IADD R3, R3, 0x1, R0 ;  /* 0x0000000103037824 */ /* 0x000fc800078e0200 */
[----:B------:R-:W-:-:S04]  /*20220*/  IMAD.IADD R8, R6, 0x1, R12 ;  /* 0x0000000106087824 */ /* 0x000fc800078e020c */
[----:B--2---:R-:W-:-:S04]  /*20230*/  @P1 IMAD.HI.U32 R0, R8, R4, RZ ;  /* 0x0000000408001227 */ /* 0x004fc800078e00ff */
[----:B------:R-:W-:Y:S01]  /*20240*/  IMAD.MOV.U32 R4, RZ, RZ, R8 ;  /* 0x000000ffff047224 */ /* 0x000fe200078e0008 */
[----:B0-----:R-:W-:-:S04]  /*20250*/  @P1 SHF.R.U32.HI R4, RZ, R5, R0 ;  /* 0x00000005ff041219 */ /* 0x001fc80000011600 */
[----:B------:R-:W-:-:S05]  /*20260*/  SHF.R.S32.HI R0, RZ, 0x1f, R4 ;  /* 0x0000001fff007819 */ /* 0x000fca0000011404 */
[----:B------:R-:W-:-:S04]  /*20270*/  IMAD R0, R0, UR4, RZ ;  /* 0x0000000400007c24 */ /* 0x000fc8000f8e02ff */
[----:B------:R-:W-:Y:S02]  /*20280*/  IMAD R6, R4, UR5, R0 ;  /* 0x0000000504067c24 */ /* 0x000fe4000f8e0200 */
[----:B------:R-:W-:-:S04]  /*20290*/  IMAD.MOV R0, RZ, RZ, -R4 ;  /* 0x000000ffff007224 */ /* 0x000fc800078e0a04 */
[----:B------:R-:W-:Y:S02]  /*202a0*/  IMAD R0, R10, R0, R8 ;  /* 0x000000000a007224 */ /* 0x000fe400078e0208 */
[----:B------:R-:W-:-:S03]  /*202b0*/  IMAD.WIDE.U32 R4, R4, UR4, R2 ;  /* 0x0000000404047c25 */ /* 0x000fc6000f8e0002 */
[----:B------:R-:W-:Y:S01]  /*202c0*/  SHF.R.S32.HI R9, RZ, 0x1f, R0 ;  /* 0x0000001fff097819 */ /* 0x000fe20000011400 */
[----:B------:R-:W-:-:S04]  /*202d0*/  IMAD.IADD R5, R5, 0x1, R6 ;  /* 0x0000000105057824 */ /* 0x000fc800078e0206 */
[----:B------:R-:W-:Y:S02]  /*202e0*/  IMAD R9, R9, UR6, RZ ;  /* 0x0000000609097c24 */ /* 0x000fe4000f8e02ff */
[C---:B------:R-:W-:Y:S02]  /*202f0*/  IMAD.WIDE.U32 R6, R0.reuse, UR6, R4 ;  /* 0x0000000600067c25 */ /* 0x040fe4000f8e0004 */
[----:B------:R-:W0:Y:S02]  /*20300*/  @P1 LDC R5, c[0x0][0x450] ;  /* 0x00011400ff051b82 */ /* 0x000e240000000800 */
[----:B------:R-:W-:Y:S01]  /*20310*/  IMAD R0, R0, UR7, R9 ;  /* 0x0000000700007c24 */ /* 0x000fe2000f8e0209 */
[----:B------:R-:W-:-:S03]  /*20320*/  LEA R4, P0, R6, UR8, 0x1 ;  /* 0x0000000806047c11 */ /* 0x000fc6000f8008ff */
[----:B------:R-:W-:-:S05]  /*20330*/  IMAD.IADD R0, R7, 0x1, R0 ;  /* 0x0000000107007824 */ /* 0x000fca00078e0200 */
[----:B------:R-:W-:Y:S02]  /*20340*/  LEA.HI.X R0, R6, UR9, R0, 0x1, P0 ;  /* 0x0000000906007c11 */ /* 0x000fe400080f0c00 */
[----:B------:R-:W1:Y:S01]  /*20350*/  @P1 LDC R6, c[0x0][0x44c] ;  /* 0x00011300ff061b82 */ /* 0x000e620000000800 */
[----:B------:R-:W-:-:S04]  /*20360*/  VIADD R8, R8, 0x80 ;  /* 0x0000008008087836 */ /* 0x000fc80000000000 */
[----:B-1----:R-:W-:-:S04]  /*20370*/  @P1 IMAD.HI.U32 R7, R8, R6, RZ ;  /* 0x0000000608071227 */ /* 0x002fc800078e00ff */
[----:B------:R-:W-:Y:S01]  /*20380*/  IMAD.MOV.U32 R6, RZ, RZ, R8 ;  /* 0x000000ffff067224 */ /* 0x000fe200078e0008 */
[----:B0-----:R-:W-:-:S04]  /*20390*/  @P1 SHF.R.U32.HI R6, RZ, R5, R7 ;  /* 0x00000005ff061219 */ /* 0x001fc80000011607 */
[--C-:B------:R-:W-:Y:S01]  /*203a0*/  SHF.R.S32.HI R7, RZ, 0x1f, R6.reuse ;  /* 0x0000001fff077819 */ /* 0x100fe20000011406 */
[----:B------:R-:W-:-:S04]  /*203b0*/  IMAD.MOV R5, RZ, RZ, -R6 ;  /* 0x000000ffff057224 */ /* 0x000fc800078e0a06 */
[----:B------:R-:W-:Y:S02]  /*203c0*/  IMAD R5, R10, R5, R8 ;  /* 0x000000050a057224 */ /* 0x000fe400078e0208 */
[----:B------:R-:W-:Y:S02]  /*203d0*/  IMAD R7, R7, UR4, RZ ;  /* 0x0000000407077c24 */ /* 0x000fe4000f8e02ff */
[----:B------:R-:W-:Y:S01]  /*203e0*/  IMAD.WIDE.U32 R2, R6, UR4, R2 ;  /* 0x0000000406027c25 */ /* 0x000fe2000f8e0002 */
[----:B------:R-:W-:-:S03]  /*203f0*/  ULDC UR4, c[0x0][0x2b8] ;  /* 0x0000ae0000047ab9 */ /* 0x000fc60000000800 */
[----:B------:R-:W-:Y:S01]  /*20400*/  IMAD R7, R6, UR5, R7 ;  /* 0x0000000506077c24 */ /* 0x000fe2000f8e0207 */
[----:B------:R-:W-:-:S03]  /*20410*/  SHF.R.S32.HI R6, RZ, 0x1f, R5 ;  /* 0x0000001fff067819 */ /* 0x000fc60000011405 */
[----:B------:R-:W-:Y:S02]  /*20420*/  IMAD.IADD R3, R3, 0x1, R7 ;  /* 0x0000000103037824 */ /* 0x000fe400078e0207 */
[----:B------:R-:W-:Y:S02]  /*20430*/  IMAD R6, R6, UR6, RZ ;  /* 0x0000000606067c24 */ /* 0x000fe4000f8e02ff */
[----:B------:R-:W-:-:S04]  /*20440*/  IMAD.WIDE.U32 R2, R5, UR6, R2 ;  /* 0x0000000605027c25 */ /* 0x000fc8000f8e0002 */
[----:B------:R-:W-:Y:S02]  /*20450*/  IMAD R6, R5, UR7, R6 ;  /* 0x0000000705067c24 */ /* 0x000fe4000f8e0206 */
[----:B------:R-:W-:Y:S01]  /*20460*/  IMAD.SHL.U32 R20, R14, 0x8, RZ ;  /* 0x000000080e147824 */ /* 0x000fe200078e00ff */
[----:B------:R-:W-:Y:S01]  /*20470*/  LEA R8, P0, R2, UR8, 0x1 ;  /* 0x0000000802087c11 */ /* 0x000fe2000f8008ff */
[----:B------:R-:W-:Y:S01]  /*20480*/  IMAD.IADD R7, R3, 0x1, R6 ;  /* 0x0000000103077824 */ /* 0x000fe200078e0206 */
[----:B------:R-:W-:Y:S02]  /*20490*/  UMOV UR5, 0xffffffff ;  /* 0xffffffff00057882 */ /* 0x000fe40000000000 */
[----:B------:R-:W-:Y:S02]  /*204a0*/  LOP3.LUT R20, R20, 0x18, RZ, 0xc0, !PT ;  /* 0x0000001814147812 */ /* 0x000fe400078ec0ff */
[----:B------:R-:W-:Y:S02]  /*204b0*/  LEA.HI.X R7, R2, UR9, R7, 0x1, P0 ;  /* 0x0000000902077c11 */ /* 0x000fe400080f0c07 */
[----:B------:R-:W-:-:S02]  /*204c0*/  LOP3.LUT R21, R14, 0x7f, RZ, 0xc0, !PT ;  /* 0x0000007f0e157812 */ /* 0x000fc400078ec0ff */
[----:B------:R-:W-:Y:S02]  /*204d0*/  ISETP.GE.AND P3, PT, R20, UR4, PT ;  /* 0x0000000414007c0c */ /* 0x000fe4000bf66270 */
[----:B------:R-:W-:Y:S02]  /*204e0*/  ISETP.GE.AND P0, PT, R13, UR4, PT ;  /* 0x000000040d007c0c */ /* 0x000fe4000bf06270 */
[----:B------:R-:W-:Y:S02]  /*204f0*/  ISETP.GE.AND P1, PT, R11, UR4, PT ;  /* 0x000000040b007c0c */ /* 0x000fe4000bf26270 */
[----:B------:R-:W-:Y:S01]  /*20500*/  SHF.R.U32.HI R21, RZ, 0x2, R21 ;  /* 0x00000002ff157819 */ /* 0x000fe20000011615 */
[----:B------:R-:W-:Y:S10]  /*20510*/  BRA.DIV UR5, `(.L_x_11581) ;  /* 0x0000004e05787947 */ /* 0x000ff4000b800000 */
[----:B------:R-:W2:Y:S04]  /*20520*/  LDL.LU R3, [R1+0x1c] ;  /* 0x00001c0001037983 */ /* 0x000ea80000300800 */
[----:B------:R-:W3:Y:S04]  /*20530*/  LDL.LU R11, [R1+0x14] ;  /* 0x00001400010b7983 */ /* 0x000ee80000300800 */
[----:B------:R-:W4:Y:S04]  /*20540*/  LDL R9, [R1+0x10] ;  /* 0x0000100001097983 */ /* 0x000f280000100800 */
[----:B------:R-:W-:Y:S01]  /*20550*/  SHFL.IDX PT, R2, R0, RZ, 0x1c1f ;  /* 0x001c1fff00027589 */ /* 0x000fe200000e0000 */
[----:B--2---:R-:W-:-:S03]  /*20560*/  IMAD R5, R3, R10, RZ ;  /* 0x0000000a03057224 */ /* 0x004fc600078e02ff */
[----:B------:R-:W0:Y:S01]  /*20570*/  SHFL.IDX PT, R3, R4, RZ, 0x1c1f ;  /* 0x001c1fff04037589 */ /* 0x000e2200000e0000 */
[----:B---3--:R-:W-:-:S05]  /*20580*/  IMAD.IADD R6, R21, 0x1, R11 ;  /* 0x0000000115067824 */ /* 0x008fca00078e020b */
[----:B------:R-:W-:-:S13]  /*20590*/  ISETP.GE.AND P2, PT, R6, R5, PT ;  /* 0x000000050600720c */ /* 0x000fda0003f46270 */
[----:B0-----:R-:W-:-:S05]  /*205a0*/  @!P2 LEA R3, P4, R20, R3, 0x1 ;  /* 0x000000031403a211 */ /* 0x001fca00078808ff */
[----:B------:R-:W-:-:S05]  /*205b0*/  @!P2 IMAD.X R2, RZ, RZ, R2, P4 ;  /* 0x000000ffff02a224 */ /* 0x000fca00020e0602 */
[----:B------:R-:W-:-:S04]  /*205c0*/  @!P2 LOP3.LUT R3, R3, R2, RZ, 0x3c, !PT ;  /* 0x000000020303a212 */ /* 0x000fc800078e3cff */
[----:B------:R-:W-:-:S04]  /*205d0*/  @!P2 LOP3.LUT R2, R3, R2, RZ, 0x3c, !PT ;  /* 0x000000020302a212 */ /* 0x000fc800078e3cff */
[----:B------:R-:W-:-:S05]  /*205e0*/  @!P2 LOP3.LUT R3, R3, R2, RZ, 0x3c, !PT ;  /* 0x000000020303a212 */ /* 0x000fca00078e3cff */
[----:B------:R-:W-:Y:S01]  /*205f0*/  @!PT LDS RZ, [RZ] ;  /* 0x00000000fffff984 */ /* 0x000fe20000000800 */
[----:B----4-:R-:W-:Y:S04]  /*20600*/  @!P2 LDGSTS.E.BYPASS.LTC128B.128 [R9+0xc400], desc[UR40][R2.64], !P3 ;  /* 0x0c4000000209afae */ /* 0x010fe8000d901d68 */
        /* <DEDUP_REMOVED lines=28> */
[----:B0-----:R-:W-:-:S05]  /*207d0*/  VIADD R2, R6, 0x60 ;  /* 0x0000006006027836 */ /* 0x001fca0000000000 */
[----:B------:R-:W-:-:S13]  /*207e0*/  ISETP.GE.AND P2, PT, R2, R5, PT ;  /* 0x000000050200720c */ /* 0x000fda0003f46270 */
[----:B------:R-:W-:-:S05]  /*207f0*/  @!P2 LEA R2, P4, R20, R4, 0x1 ;  /* 0x000000041402a211 */ /* 0x000fca00078808ff */
[----:B--2---:R-:W-:-:S04]  /*20800*/  @!P2 IMAD.X R0, RZ, RZ, R0, P4 ;  /* 0x000000ffff00a224 */ /* 0x004fc800020e0600 */
[----:B------:R-:W-:Y:S02]  /*20810*/  @!P2 IMAD.MOV.U32 R3, RZ, RZ, R0 ;  /* 0x000000ffff03a224 */ /* 0x000fe400078e0000 */
[----:B------:R-:W-:Y:S04]  /*20820*/  SHFL.IDX PT, R0, R7, RZ, 0x1c1f ;  /* 0x001c1fff07007589 */ /* 0x000fe800000e0000 */
[----:B------:R-:W-:Y:S04]  /*20830*/  @!P2 LDGSTS.E.BYPASS.LTC128B.128 [R9+0xdc00], desc[UR40][R2.64], !P3 ;  /* 0x0dc000000209afae */ /* 0x000fe8000d901d68 */
[----:B------:R-:W-:Y:S04]  /*20840*/  @!P2 LDGSTS.E.BYPASS.LTC128B.128 [R9+0x10c00], desc[UR40][R2.64+0x40], !P0 ;  /* 0x10c000400209afae */ /* 0x000fe8000c101d68 */
[----:B------:R0:W-:Y:S04]  /*20850*/  @!P2 LDGSTS.E.BYPASS.LTC128B.128 [R9+0x13c00], desc[UR40][R2.64+0x80], !P1 ;  /* 0x13c000800209afae */ /* 0x0001e8000c901d68 */
[----:B------:R-:W-:Y:S04]  /*20860*/  SHFL.IDX PT, R7, R7, 0x1, 0x1c1f ;  /* 0x003c1f0007077f89 */ /* 0x000fe800000e0000 */
[----:B0-----:R-:W0:Y:S01]  /*20870*/  SHFL.IDX PT, R2, R8, RZ, 0x1c1f ;  /* 0x001c1fff08027589 */ /* 0x001e2200000e0000 */
[----:B------:R-:W-:-:S05]  /*20880*/  VIADD R3, R6, 0x80 ;  /* 0x0000008006037836 */ /* 0x000fca0000000000 */
[----:B------:R-:W-:-:S13]  /*20890*/  ISETP.GE.AND P2, PT, R3, R5, PT ;  /* 0x000000050300720c */ /* 0x000fda0003f46270 */
[----:B0-----:R-:W-:-:S05]  /*208a0*/  @!P2 LEA R2, P4, R20, R2, 0x1 ;  /* 0x000000021402a211 */ /* 0x001fca00078808ff */
[----:B------:R-:W-:-:S04]  /*208b0*/  @!P2 IMAD.X R0, RZ, RZ, R0, P4 ;  /* 0x000000ffff00a224 */ /* 0x000fc800020e0600 */
[----:B------:R-:W-:-:S05]  /*208c0*/  @!P2 IMAD.MOV.U32 R3, RZ, RZ, R0 ;  /* 0x000000ffff03a224 */ /* 0x000fca00078e0000 */
[----:B------:R-:W-:Y:S04]  /*208d0*/  @!P2 LDGSTS.E.BYPASS.LTC128B.128 [R9+0xe400], desc[UR40][R2.64], !P3 ;  /* 0x0e4000000209afae */ /* 0x000fe8000d901d68 */
[----:B------:R-:W-:Y:S04]  /*208e0*/  @!P2 LDGSTS.E.BYPASS.LTC128B.128 [R9+0x11400], desc[UR40][R2.64+0x40], !P0 ;  /* 0x114000400209afae */ /* 0x000fe8000c101d68 */
[----:B------:R0:W-:Y:S04]  /*208f0*/  @!P2 LDGSTS.E.BYPASS.LTC128B.128 [R9+0x14400], desc[UR40][R2.64+0x80], !P1 ;  /* 0x144000800209afae */ /* 0x0001e8000c901d68 */
[----:B0-----:R0:W1:Y:S02]  /*20900*/  SHFL.IDX PT, R2, R8, 0x1, 0x1c1f ;  /* 0x003c1f0008027f89 */ /* 0x00106400000e0000 */
.L_x_11737:
[----:B------:R-:W2:Y:S01]  /*20910*/  LDL R0, [R1+0x10] ;  /* 0x0000100001007983 */ /* 0x000ea20000100800 */
[----:B------:R-:W-:-:S05]  /*20920*/  VIADD R6, R6, 0xa0 ;  /* 0x000000a006067836 */ /* 0x000fca0000000000 */
[----:B------:R-:W-:-:S13]  /*20930*/  ISETP.GE.AND P2, PT, R6, R5, PT ;  /* 0x000000050600720c */ /* 0x000fda0003f46270 */
[----:B-1----:R-:W-:-:S05]  /*20940*/  @!P2 LEA R2, P4, R20, R2, 0x1 ;  /* 0x000000021402a211 */ /* 0x002fca00078808ff */
        /* <DEDUP_REMOVED lines=9> */
.L_x_11582:
        /* <DEDUP_REMOVED lines=18> */
.L_x_11738:
[----:B------:R-:W-:Y:S05]  /*20b00*/  BSYNC B0 ;  /* 0x0000000000007941 */ /* 0x000fea0003800000 */
.L_x_11583:
[----:B------:R-:W2:Y:S04]  /*20b10*/  LDL R4, [R1+0x18] ;  /* 0x0000180001047983 */ /* 0x000ea80000100800 */
[----:B------:R-:W3:Y:S01]  /*20b20*/  LDL R2, [R1+0xc] ;  /* 0x00000c0001027983 */ /* 0x000ee20000100800 */
        /* <DEDUP_REMOVED lines=12> */
[----:B------:R-:W-:Y:S01]  /*20bf0*/  LOP3.LUT P1, RZ, R23, 0x4, RZ, 0xc0, !PT ;  /* 0x0000000417ff7812 */ /* 0x000fe2000782c0ff */
[----:B------:R-:W-:Y:S01]  /*20c00*/  VIADD R6, R24, 0x1 ;  /* 0x0000000118067836 */ /* 0x000fe20000000000 */
[----:B------:R-:W-:Y:S04]  /*20c10*/  BSSY B1, `(.L_x_11589) ;  /* 0x00000ac000017945 */ /* 0x000fe80003800000 */
[----:B------:R-:W-:-:S04]  /*20c20*/  ISETP.NE.AND P0, PT, R6, 0x2, PT ;  /* 0x000000020600780c */ /* 0x000fc80003f05270 */
[----:B0-----:R-:W-:Y:S02]  /*20c30*/  SEL R8, RZ, 0x1, P0 ;  /* 0x00000001ff087807 */ /* 0x001fe40000000000 */
[----:B------:R-:W-:Y:S02]  /*20c40*/  SEL R6, R6, RZ, P0 ;  /* 0x000000ff06067207 */ /* 0x000fe40000000000 */
[----:B------:R-:W-:Y:S01]  /*20c50*/  LOP3.LUT R8, R27, R8, RZ, 0x3c, !PT ;  /* 0x000000081b087212 */ /* 0x000fe200078e3cff */
        /* <DEDUP_REMOVED lines=8> */
[----:B------:R-:W-:Y:S01]  /*20ce0*/  ULDC.64 UR6, c[0x0][0x428] ;  /* 0x00010a0000067ab9 */ /* 0x000fe20000000a00 */
[----:B0-----:R-:W-:-:S13]  /*20cf0*/  ISETP.NE.AND P0, PT, R5, 0x1, PT ;  /* 0x000000010500780c */ /* 0x001fda0003f05270 */
[----:B-1----:R-:W0:Y:S02]  /*20d00*/  @P0 LDC.64 R2, c[0x0][0x440] ;  /* 0x00011000ff020b82 */ /* 0x002e240000000a00 */
        /* <DEDUP_REMOVED lines=13> */
.L_x_11591:
[----:B-1----:R-:W-:Y:S01]  /*20de0*/  IMAD R3, R6, 0x8, R22 ;  /* 0x0000000806037824 */ /* 0x002fe200078e0216 */
[----:B------:R-:W-:Y:S01]  /*20df0*/  SHF.L.U32 R2, R8, 0x1f, RZ ;  /* 0x0000001f08027819 */ /* 0x000fe200000006ff */
[----:B------:R-:W-:Y:S03]  /*20e00*/  BSSY B3, `(.L_x_11592) ;  /* 0x0000003000037945 */ /* 0x000fe60003800000 */
[----:B------:R-:W1:Y:S02]  /*20e10*/  SYNCS.PHASECHK.TRANS64.TRYWAIT P0, [R3+URZ+0x2d840], R2 ;  /* 0x02d84002030075a7 */ /* 0x000e64000800017f */
[----:B-1----:R-:W-:Y:S05]  /*20e20*/  @!P0 BRA `(.L_x_11593) ;  /* 0x0000004c00608947 */ /* 0x002fea0003800000 */
.L_x_11739:
[----:B------:R-:W-:Y:S05]  /*20e30*/  BSYNC B3 ;  /* 0x0000000000037941 */ /* 0x000fea0003800000 */
.L_x_11592:
[----:B0-----:R-:W0:Y:S01]  /*20e40*/  S2R R4, SR_TID.X ;  /* 0x0000000000047919 */ /* 0x001e220000002100 */
[----:B------:R-:W-:Y:S01]  /*20e50*/  BSSY B3, `(.L_x_11594) ;  /* 0x0000009000037945 */ /* 0x000fe20003800000 */
[----:B0-----:R-:W-:-:S04]  /*20e60*/  LOP3.LUT R4, R4, 0x7f, RZ, 0xc0, !PT ;  /* 0x0000007f04047812 */ /* 0x001fc800078ec0ff */
[----:B------:R-:W-:-:S13]  /*20e70*/  ISETP.NE.AND P0, PT, R4, RZ, PT ;  /* 0x000000ff0400720c */ /* 0x000fda0003f05270 */
[----:B------:R-:W-:Y:S05]  /*20e80*/  @P0 BRA `(.L_x_11595) ;  /* 0x0000000000140947 */ /* 0x000fea0003800000 */
[----:B------:R-:W-:Y:S01]  /*20e90*/  LOP3.LUT P1, RZ, R23, 0x1, RZ, 0xc0, !PT ;  /* 0x0000000117ff7812 */ /* 0x000fe2000782c0ff */
[----:B-1----:R-:W-:-:S04]  /*20ea0*/  IMAD.MOV.U32 R2, RZ, RZ, 0x6000 ;  /* 0x00006000ff027424 */ /* 0x002fc800078e00ff */
[----:B------:R0:W-:Y:S08]  /*20eb0*/  SYNCS.ARRIVE.TRANS64 RZ, [R3+URZ+0x2d830], R2 ;  /* 0x02d8300203ff79a7 */ /* 0x0001f0000800003f */
[----:B------:R-:W-:Y:S05]  /*20ec0*/  @!P1 BRA `(.L_x_11595) ;  /* 0x0000000000049947 */ /* 0x000fea0003800000 */
[----:B------:R-:W-:Y:S01]  /*20ed0*/  BPT.TRAP 0x1 ;  /* 0x000000040000795c */ /* 0x000fe20000300000 */
.L_x_11595:
[----:B------:R-:W-:Y:S05]  /*20ee0*/  BSYNC B3 ;  /* 0x0000000000037941 */ /* 0x000fea0003800000 */
.L_x_11594:
[----:B------:R-:W-:Y:S01]  /*20ef0*/  IMAD.MOV.U32 R10, RZ, RZ, RZ ;  /* 0x000000ffff0a7224 */ /* 0x000fe200078e00ff */
[----:B------:R-:W-:Y:S01]  /*20f00*/  UIADD3 UR4, UP0, UR42, 0x370, URZ ;  /* 0x000003702a047890 */ /* 0x000fe2000ff1e03f */
[----:B------:R-:W-:Y:S01]  /*20f10*/  IMAD R4, R6, 0x6000, R22 ;  /* 0x0000600006047824 */ /* 0x000fe200078e0216 */
[----:B------:R-:W-:Y:S01]  /*20f20*/  PLOP3.LUT P0, PT, PT, PT, PT, 0x80, 0x0 ;  /* 0x000000000000781c */ /* 0x000fe20003f0f070 */
[----:B01----:R-:W-:Y:S01]  /*20f30*/  VIADD R3, R3, 0x2d830 ;  /* 0x0002d83003037836 */ /* 0x003fe20000000000 */
[----:B------:R-:W-:Y:S01]  /*20f40*/  R2UR UR10, R10 ;  /* 0x000000000a0a72ca */ /* 0x000fe200000e0000 */
[----:B------:R-:W-:Y:S01]  /*20f50*/  IMAD R2, R0, 0x80, R28 ;  /* 0x0000008000027824 */ /* 0x000fe200078e021c */
[----:B------:R-:W-:Y:S01]  /*20f60*/  UIADD3.X UR5, URZ, UR43, URZ, UP0, !UPT ;  /* 0x0000002b3f057290 */ /* 0x000fe200087fe43f */
[----:B------:R-:W-:Y:S01]  /*20f70*/  VIADD R9, R4, 0x15400 ;  /* 0x0001540004097836 */ /* 0x000fe20000000000 */
[----:B------:R-:W-:Y:S01]  /*20f80*/  UMOV UR6, 0x0 ;  /* 0x0000000000067882 */ /* 0x000fe20000000000 */
[----:B------:R-:W-:-:S10]  /*20f90*/  UMOV UR7, 0x14f00000 ;  /* 0x14f0000000077882 */ /* 0x000fd40000000000 */
.L_x_11596:
        /* <DEDUP_REMOVED lines=16> */
.L_x_11597:
        /* <DEDUP_REMOVED lines=16> */
.L_x_11598:
        /* <DEDUP_REMOVED lines=15> */
.L_x_11740:
[----:B------:R-:W-:Y:S05]  /*21290*/  BSYNC B3 ;  /* 0x0000000000037941 */ /* 0x000fea0003800000 */
.L_x_11599:
        /* <DEDUP_REMOVED lines=10> */
.L_x_11601:
[----:B------:R-:W-:Y:S01]  /*21340*/  LOP3.LUT P0, RZ, R23, 0x8, RZ, 0xc0, !PT ;  /* 0x0000000817ff7812 */ /* 0x000fe2000780c0ff */
[----:B------:R-:W-:-:S12]  /*21350*/  BSSY B3, `(.L_x_11602) ;  /* 0x0000003000037945 */ /* 0x000fd80003800000 */
[----:B------:R-:W-:Y:S05]  /*21360*/  @P0 BRA `(.L_x_11603) ;  /* 0x0000000000040947 */ /* 0x000fea0003800000 */
[----:B------:R-:W-:Y:S01]  /*21370*/  BPT.TRAP 0x1 ;  /* 0x000000040000795c */ /* 0x000fe20000300000 */
.L_x_11603:
[----:B------:R-:W-:Y:S05]  /*21380*/  BSYNC B3 ;  /* 0x0000000000037941 */ /* 0x000fea0003800000 */
.L_x_11602:
        /* <DEDUP_REMOVED lines=10> */
.L_x_11604:
        /* <DEDUP_REMOVED lines=15> */
.L_x_11605:
        /* <DEDUP_REMOVED lines=15> */
.L_x_11606:
        /* <DEDUP_REMOVED lines=12> */
.L_x_11590:
[----:B------:R-:W-:Y:S05]  /*216d0*/  BSYNC B1 ;  /* 0x0000000000017941 */ /* 0x000fea0003800000 */
.L_x_11589:
[----:B------:R-:W2:Y:S01]  /*216e0*/  LDL R0, [R1+0x18] ;  /* 0x0000180001007983 */ /* 0x000ea20000100800 */
[----:B------:R-:W-:Y:S02]  /*216f0*/  IMAD.MOV.U32 R24, RZ, RZ, R6 ;  /* 0x000000ffff187224 */ /* 0x000fe400078e0006 */
[----:B------:R-:W-:Y:S02]  /*21700*/  IMAD.MOV.U32 R27, RZ, RZ, R8 ;  /* 0x000000ffff1b7224 */ /* 0x000fe400078e0008 */
[----:B--2---:R-:W-:-:S07]  /*21710*/  VIADD R0, R0, 0xfffffffd ;  /* 0xfffffffd00007836 */ /* 0x004fce0000000000 */
.L_x_11588:
[----:B------:R-:W-:Y:S05]  /*21720*/  BSYNC B2 ;  /* 0x0000000000027941 */ /* 0x000fea0003800000 */
.L_x_11587:
[----:B------:R-:W2:Y:S01]  /*21730*/  LDL.LU R2, [R1+0x18] ;  /* 0x0000180001027983 */ /* 0x000ea20000300800 */
[----:B------:R-:W-:Y:S01]  /*21740*/  VIADD R7, R7, 0xfffffffe ;  /* 0xfffffffe07077836 */ /* 0x000fe20000000000 */
[----:B--2---:R-:W-:-:S04]  /*21750*/  LOP3.LUT R2, RZ, R2, RZ, 0x33, !PT ;  /* 0x00000002ff027212 */ /* 0x004fc800078e33ff */
[----:B------:R-:W-:-:S13]  /*21760*/  ISETP.NE.AND P0, PT, R7, R2, PT ;  /* 0x000000020700720c */ /* 0x000fda0003f05270 */
[----:B------:R-:W-:Y:S05]  /*21770*/  @!P0 BRA `(.L_x_11586) ;  /* 0x0000001400948947 */ /* 0x000fea0003800000 */
[----:B------:R-:W-:-:S07]  /*21780*/  IMAD.MOV.U32 R10, RZ, RZ, R17 ;  /* 0x000000ffff0a7224 */ /* 0x000fce00078e0011 */
.L_x_11643:
        /* <DEDUP_REMOVED lines=32> */
.L_x_11609:
[----:B0-----:R-:W-:Y:S01]  /*21990*/  IMAD R4, R6, 0x8, R22 ;  /* 0x0000000806047824 */ /* 0x001fe200078e0216 */
[----:B------:R-:W-:Y:S01]  /*219a0*/  SHF.L.U32 R2, R7, 0x1f, RZ ;  /* 0x0000001f07027819 */ /* 0x000fe200000006ff */
[----:B------:R-:W-:Y:S03]  /*219b0*/  BSSY B2, `(.L_x_11610) ;  /* 0x0000003000027945 */ /* 0x000fe60003800000 */
[----:B------:R-:W0:Y:S02]  /*219c0*/  SYNCS.PHASECHK.TRANS64.TRYWAIT P0, [R4+URZ+0x2d840], R2 ;  /* 0x02d84002040075a7 */ /* 0x000e24000800017f */
[----:B0-----:R-:W-:Y:S05]  /*219d0*/  @!P0 BRA `(.L_x_11611) ;  /* 0x00000040009c8947 */ /* 0x001fea0003800000 */
.L_x_11741:
[----:B------:R-:W-:Y:S05]  /*219e0*/  BSYNC B2 ;  /* 0x0000000000027941 */ /* 0x000fea0003800000 */
.L_x_11610:
[----:B-1----:R-:W1:Y:S01]  /*219f0*/  S2R R3, SR_TID.X ;  /* 0x0000000000037919 */ /* 0x002e620000002100 */
[----:B------:R-:W-:Y:S01]  /*21a00*/  BSSY B2, `(.L_x_11612) ;  /* 0x0000009000027945 */ /* 0x000fe20003800000 */
[----:B-1----:R-:W-:-:S04]  /*21a10*/  LOP3.LUT R3, R3, 0x7f, RZ, 0xc0, !PT ;  /* 0x0000007f03037812 */ /* 0x002fc800078ec0ff */
[----:B------:R-:W-:-:S13]  /*21a20*/  ISETP.NE.AND P0, PT, R3, RZ, PT ;  /* 0x000000ff0300720c */ /* 0x000fda0003f05270 */
[----:B------:R-:W-:Y:S05]  /*21a30*/  @P0 BRA `(.L_x_11613) ;  /* 0x0000000000140947 */ /* 0x000fea0003800000 */
[----:B------:R-:W-:Y:S01]  /*21a40*/  LOP3.LUT P1, RZ, R23, 0x1, RZ, 0xc0, !PT ;  /* 0x0000000117ff7812 */ /* 0x000fe2000782c0ff */
[----:B0-----:R-:W-:-:S04]  /*21a50*/  IMAD.MOV.U32 R2, RZ, RZ, 0x6000 ;  /* 0x00006000ff027424 */ /* 0x001fc800078e00ff */
[----:B------:R1:W-:Y:S08]  /*21a60*/  SYNCS.ARRIVE.TRANS64 RZ, [R4+URZ+0x2d830], R2 ;  /* 0x02d8300204ff79a7 */ /* 0x0003f0000800003f */
[----:B------:R-:W-:Y:S05]  /*21a70*/  @!P1 BRA `(.L_x_11613) ;  /* 0x0000000000049947 */ /* 0x000fea0003800000 */
[----:B------:R-:W-:Y:S01]  /*21a80*/  BPT.TRAP 0x1 ;  /* 0x000000040000795c */ /* 0x000fe20000300000 */
.L_x_11613:
[----:B------:R-:W-:Y:S05]  /*21a90*/  BSYNC B2 ;  /* 0x0000000000027941 */ /* 0x000fea0003800000 */
.L_x_11612:
        /* <DEDUP_REMOVED lines=11> */
.L_x_11614:
        /* <DEDUP_REMOVED lines=16> */
.L_x_11615:
        /* <DEDUP_REMOVED lines=16> */
.L_x_11616:
        /* <DEDUP_REMOVED lines=15> */
.L_x_11742:
[----:B------:R-:W-:Y:S05]  /*21e40*/  BSYNC B2 ;  /* 0x0000000000027941 */ /* 0x000fea0003800000 */
.L_x_11617:
[----:B------:R-:W1:Y:S01]  /*21e50*/  S2R R4, SR_TID.X ;  /* 0x0000000000047919 */ /* 0x000e620000002100 */
[----:B------:R-:W-:-:S04]  /*21e60*/  UPRMT UR4, UR38, 0x9910, URZ ;  /* 0x0000991026047896 */ /* 0x000fc8000800003f */
[----:B------:R-:W-:Y:S01]  /*21e70*/  UISETP.NE.AND UP0, UPT, UR4, 0x2, UPT ;  /* 0x000000020400788c */ /* 0x000fe2000bf05270 */
[----:B-1----:R-:W-:-:S04]  /*21e80*/  LOP3.LUT R4, R4, 0x7f, RZ, 0xc0, !PT ;  /* 0x0000007f04047812 */ /* 0x002fc800078ec0ff */
[----:B------:R-:W-:-:S13]  /*21e90*/  ISETP.NE.AND P0, PT, R4, RZ, PT ;  /* 0x000000ff0400720c */ /* 0x000fda0003f05270 */
[----:B------:R-:W-:-:S04]  /*21ea0*/  @!P0 IMAD.MOV.U32 R4, RZ, RZ, 0x6000 ;  /* 0x00006000ff048424 */ /* 0x000fc800078e00ff */
[----:B------:R1:W-:Y:S01]  /*21eb0*/  @!P0 SYNCS.ARRIVE.TRANS64 RZ, [R3+URZ+0x2d850], R4 ;  /* 0x02d8500403ff89a7 */ /* 0x0003e2000800003f */
[----:B------:R-:W-:-:S13]  /*21ec0*/  PLOP3.LUT P0, PT, PT, PT, UP0, 0x80, 0x0 ;  /* 0x000000000000781c */ /* 0x000fda0003f0f008 */
[----:B-1----:R-:W-:Y:S05]  /*21ed0*/  @P0 BRA `(.L_x_11619) ;  /* 0x0000000000040947 */ /* 0x002fea0003800000 */
[----:B------:R-:W-:Y:S01]  /*21ee0*/  BPT.TRAP 0x1 ;  /* 0x000000040000795c */ /* 0x000fe20000300000 */
.L_x_11619:
[----:B------:R-:W-:Y:S01]  /*21ef0*/  LOP3.LUT P0, RZ, R23, 0x8, RZ, 0xc0, !PT ;  /* 0x0000000817ff7812 */ /* 0x000fe2000780c0ff */
[----:B------:R-:W-:-:S12]  /*21f00*/  BSSY B2, `(.L_x_11620) ;  /* 0x0000003000027945 */ /* 0x000fd80003800000 */
[----:B------:R-:W-:Y:S05]  /*21f10*/  @P0 BRA `(.L_x_11621) ;  /* 0x0000000000040947 */ /* 0x000fea0003800000 */
[----:B------:R-:W-:Y:S01]  /*21f20*/  BPT.TRAP 0x1 ;  /* 0x000000040000795c */ /* 0x000fe20000300000 */
.L_x_11621:
[----:B------:R-:W-:Y:S05]  /*21f30*/  BSYNC B2 ;  /* 0x0000000000027941 */ /* 0x000fea0003800000 */
.L_x_11620:
        /* <DEDUP_REMOVED lines=10> */
.L_x_11622:
        /* <DEDUP_REMOVED lines=15> */
.L_x_11623:
        /* <DEDUP_REMOVED lines=15> */
.L_x_11624:
        /* <DEDUP_REMOVED lines=12> */
.L_x_11608:
[----:B------:R-:W-:Y:S05]  /*22280*/  BSYNC B1 ;  /* 0x0000000000017941 */ /* 0x000fea0003800000 */
.L_x_11607:
[----:B------:R-:W-:Y:S01]  /*22290*/  LOP3.LUT P1, RZ, R23, 0x4, RZ, 0xc0, !PT ;  /* 0x0000000417ff7812 */ /* 0x000fe2000782c0ff */
[----:B------:R-:W-:Y:S01]  /*222a0*/  VIADD R24, R6, 0x1 ;  /* 0x0000000106187836 */ /* 0x000fe20000000000 */
[----:B------:R-:W-:Y:S01]  /*222b0*/  BSSY B1, `(.L_x_11625) ;  /* 0x00000ad000017945 */ /* 0x000fe20003800000 */
[----:B0-----:R-:W-:-:S03]  /*222c0*/  VIADD R8, R0, 0xffffffff ;  /* 0xffffffff00087836 */ /* 0x001fc60000000000 */
[----:B------:R-:W-:-:S04]  /*222d0*/  ISETP.NE.AND P0, PT, R24, 0x2, PT ;  /* 0x000000021800780c */ /* 0x000fc80003f05270 */
[----:B------:R-:W-:Y:S02]  /*222e0*/  SEL R2, RZ, 0x1, P0 ;  /* 0x00000001ff027807 */ /* 0x000fe40000000000 */
        /* <DEDUP_REMOVED lines=26> */
.L_x_11627:
[----:B0-----:R-:W-:Y:S01]  /*22490*/  IMAD R4, R24, 0x8, R22 ;  /* 0x0000000818047824 */ /* 0x001fe200078e0216 */
[----:B------:R-:W-:Y:S01]  /*224a0*/  SHF.L.U32 R2, R27, 0x1f, RZ ;  /* 0x0000001f1b027819 */ /* 0x000fe200000006ff */
[----:B------:R-:W-:Y:S03]  /*224b0*/  BSSY B2, `(.L_x_11628) ;  /* 0x0000003000027945 */ /* 0x000fe60003800000 */
[----:B------:R-:W0:Y:S02]  /*224c0*/  SYNCS.PHASECHK.TRANS64.TRYWAIT P0, [R4+URZ+0x2d840], R2 ;  /* 0x02d84002040075a7 */ /* 0x000e24000800017f */
[----:B0-----:R-:W-:Y:S05]  /*224d0*/  @!P0 BRA `(.L_x_11629) ;  /* 0x0000003800048947 */ /* 0x001fea0003800000 */
.L_x_11743:
[----:B------:R-:W-:Y:S05]  /*224e0*/  BSYNC B2 ;  /* 0x0000000000027941 */ /* 0x000fea0003800000 */
.L_x_11628:
        /* <DEDUP_REMOVED lines=10> */
.L_x_11631:
[----:B------:R-:W-:Y:S05]  /*22590*/  BSYNC B2 ;  /* 0x0000000000027941 */ /* 0x000fea0003800000 */
.L_x_11630:
        /* <DEDUP_REMOVED lines=11> */
.L_x_11632:
        /* <DEDUP_REMOVED lines=16> */
.L_x_11633:
        /* <DEDUP_REMOVED lines=16> */
.L_x_11634:
        /* <DEDUP_REMOVED lines=15> */
.L_x_11744:
[----:B------:R-:W-:Y:S05]  /*22940*/  BSYNC B2 ;  /* 0x0000000000027941 */ /* 0x000fea0003800000 */
.L_x_11635:
        /* <DEDUP_REMOVED lines=10> */
.L_x_11637:
[----:B------:R-:W-:Y:S01]  /*229f0*/  LOP3.LUT P0, RZ, R23, 0x8, RZ, 0xc0, !PT ;  /* 0x0000000817ff7812 */ /* 0x000fe2000780c0ff */
[----:B------:R-:W-:-:S12]  /*22a00*/  BSSY B2, `(.L_x_11638) ;  /* 0x0000003000027945 */ /* 0x000fd80003800000 */
[----:B------:R-:W-:Y:S05]  /*22a10*/  @P0 BRA `(.L_x_11639) ;  /* 0x0000000000040947 */ /* 0x000fea0003800000 */
[----:B------:R-:W-:Y:S01]  /*22a20*/  BPT.TRAP 0x1 ;  /* 0x000000040000795c */ /* 0x000fe20000300000 */
.L_x_11639:
[----:B------:R-:W-:Y:S05]  /*22a30*/  BSYNC B2 ;  /* 0x0000000000027941 */ /* 0x000fea0003800000 */
.L_x_11638:
        /* <DEDUP_REMOVED lines=10> */
.L_x_11640:
        /* <DEDUP_REMOVED lines=15> */
.L_x_11641:
        /* <DEDUP_REMOVED lines=15> */
.L_x_11642:
        /* <DEDUP_REMOVED lines=12> */
.L_x_11626:
[----:B------:R-:W-:Y:S05]  /*22d80*/  BSYNC B1 ;  /* 0x0000000000017941 */ /* 0x000fea0003800000 */
.L_x_11625:
[----:B------:R-:W2:Y:S01]  /*22d90*/  LDL R2, [R1+0xc] ;  /* 0x00000c0001027983 */ /* 0x000ea20000100800 */
[----:B------:R-:W-:Y:S01]  /*22da0*/  VIADD R0, R0, 0xfffffffe ;  /* 0xfffffffe00007836 */ /* 0x000fe20000000000 */
[----:B--2---:R-:W-:-:S13]  /*22db0*/  ISETP.GT.AND P0, PT, R8, R2, PT ;  /* 0x000000020800720c */ /* 0x004fda0003f04270 */
[----:B------:R-:W-:Y:S05]  /*22dc0*/  @P0 BRA `(.L_x_11643) ;  /* 0xffffffe800700947 */ /* 0x000fea000383ffff */
.L_x_11586:
[----:B------:R-:W-:Y:S05]  /*22dd0*/  BSYNC B0 ;  /* 0x0000000000007941 */ /* 0x000fea0003800000 */
.L_x_11585:
        /* <DEDUP_REMOVED lines=14> */
[----:B------:R-:W1:Y:S01]  /*22ec0*/  POPC R7, R4 ;  /* 0x0000000400077309 */ /* 0x000e620000000000 */
[----:B--2---:R-:W1:Y:S02]  /*22ed0*/  SHFL.IDX PT, R0, R3, R0, 0x1f ;  /* 0x00001f0003007589 */ /* 0x004e6400000e0000 */
[----:B-1----:R-:W-:-:S07]  /*22ee0*/  IADD3 R16, R0, UR37, R7 ;  /* 0x0000002500107c10 */ /* 0x002fce000fffe007 */
.L_x_11645:
[----:B------:R-:W-:Y:S05]  /*22ef0*/  BSYNC B0 ;  /* 0x0000000000007941 */ /* 0x000fea0003800000 */
.L_x_11644:
[----:B------:R-:W-:Y:S01]  /*22f00*/  LOP3.LUT P0, RZ, R23, 0x4, RZ, 0xc0, !PT ;  /* 0x0000000417ff7812 */ /* 0x000fe2000780c0ff */
[----:B------:R-:W-:-:S12]  /*22f10*/  BSSY B0, `(.L_x_11646) ;  /* 0x0000049000007945 */ /* 0x000fd80003800000 */
[----:B------:R-:W-:Y:S05]  /*22f20*/  @!P0 BRA `(.L_x_11647) ;  /* 0x00000004001c8947 */ /* 0x000fea0003800000 */
[----:B-1----:R-:W-:Y:S01]  /*22f30*/  IMAD R3, R24, 0x8, R22 ;  /* 0x0000000818037824 */ /* 0x002fe200078e0216 */
[----:B------:R-:W-:Y:S01]  /*22f40*/  SHF.L.U32 R0, R27, 0x1f, RZ ;  /* 0x0000001f1b007819 */ /* 0x000fe200000006ff */
[----:B------:R-:W-:Y:S03]  /*22f50*/  BSSY B1, `(.L_x_11648) ;  /* 0x0000003000017945 */ /* 0x000fe60003800000 */
[----:B------:R-:W1:Y:S02]  /*22f60*/  SYNCS.PHASECHK.TRANS64.TRYWAIT P0, [R3+URZ+0x2d860], R0 ;  /* 0x02d86000030075a7 */ /* 0x000e64000800017f */
[----:B-1----:R-:W-:Y:S05]  /*22f70*/  @!P0 BRA `(.L_x_11649) ;  /* 0x0000002c00848947 */ /* 0x002fea0003800000 */
.L_x_11745:
[----:B------:R-:W-:Y:S05]  /*22f80*/  BSYNC B1 ;  /* 0x0000000000017941 */ /* 0x000fea0003800000 */
.L_x_11648:
        /* <DEDUP_REMOVED lines=10> */
.L_x_11650:
[----:B------:R-:W-:Y:S01]  /*23030*/  LOP3.LUT P0, RZ, R23, 0x8, RZ, 0xc0, !PT ;  /* 0x0000000817ff7812 */ /* 0x000fe2000780c0ff */
[----:B------:R-:W-:-:S12]  /*23040*/  BSSY B1, `(.L_x_11651) ;  /* 0x0000003000017945 */ /* 0x000fd80003800000 */
[----:B------:R-:W-:Y:S05]  /*23050*/  @P0 BRA `(.L_x_11652) ;  /* 0x0000000000040947 */ /* 0x000fea0003800000 */
[----:B------:R-:W-:Y:S01]  /*23060*/  BPT.TRAP 0x1 ;  /* 0x000000040000795c */ /* 0x000fe20000300000 */
.L_x_11652:
[----:B------:R-:W-:Y:S05]  /*23070*/  BSYNC B1 ;  /* 0x0000000000017941 */ /* 0x000fea0003800000 */
.L_x_11651:
[----:B------:R-:W-:Y:S01]  /*23080*/  IMAD R0, R24, 0x6000, R22 ;  /* 0x0000600018007824 */ /* 0x000fe200078e0216 */
        /* <DEDUP_REMOVED lines=9> */
.L_x_11653:
        /* <DEDUP_REMOVED lines=15> */
.L_x_11654:
        /* <DEDUP_REMOVED lines=15> */
.L_x_11655:
        /* <DEDUP_REMOVED lines=10> */
.L_x_11647:
[----:B------:R-:W-:Y:S05]  /*233a0*/  BSYNC B0 ;  /* 0x0000000000007941 */ /* 0x000fea0003800000 */
.L_x_11646:
[----:B------:R-:W-:-:S05]  /*233b0*/  VIADD R24, R24, 0x1 ;  /* 0x0000000118187836 */ /* 0x000fca0000000000 */
[----:B------:R-:W-:-:S04]  /*233c0*/  ISETP.NE.AND P0, PT, R24, 0x2, PT ;  /* 0x000000021800780c */ /* 0x000fc80003f05270 */
[----:B------:R-:W-:Y:S02]  /*233d0*/  SEL R0, RZ, 0x1, P0 ;  /* 0x00000001ff007807 */ /* 0x000fe40000000000 */
[----:B------:R-:W-:Y:S02]  /*233e0*/  SEL R24, R24, RZ, P0 ;  /* 0x000000ff18187207 */ /* 0x000fe40000000000 */
[----:B------:R-:W-:-:S07]  /*233f0*/  LOP3.LUT R27, R27, R0, RZ, 0x3c, !PT ;  /* 0x000000001b1b7212 */ /* 0x000fce00078e3cff */
.L_x_11567:
[----:B------:R-:W-:Y:S05]  /*23400*/  BSYNC B7 ;  /* 0x0000000000077941 */ /* 0x000fea0003800000 */
.L_x_11565:
[----:B------:R-:W-:-:S13]  /*23410*/  LOP3.LUT P0, RZ, R23, 0x10, RZ, 0xc0, !PT ;  /* 0x0000001017ff7812 */ /* 0x000fda000780c0ff */
[----:B------:R-:W-:Y:S05]  /*23420*/  @!P0 BRA `(.L_x_11656) ;  /* 0x0000000000248947 */ /* 0x000fea0003800000 */
[----:B------:R-:W-:Y:S05]  /*23430*/  WARPSYNC.ALL ;  /* 0x0000000000007948 */ /* 0x000fea0003800000 */
[----:B------:R-:W2:Y:S08]  /*23440*/  S2UR UR5, SR_CgaCtaId ;  /* 0x00000000000579c3 */ /* 0x000eb00000008800 */
[----:B------:R-:W-:Y:S06]  /*23450*/  BAR.SYNC.DEFER_BLOCKING 0x5, 0x200 ;  /* 0x0148000000007b1d */ /* 0x000fec0000010000 */
[----:B------:R-:W-:-:S02]  /*23460*/  UMOV UR4, 0x400 ;  /* 0x0000040000047882 */ /* 0x000fc40000000000 */
[----:B--2---:R-:W-:-:S06]  /*23470*/  ULEA UR4, UR5, UR4, 0x18 ;  /* 0x0000000405047291 */ /* 0x004fcc000f8ec03f */
[----:B-1----:R-:W-:-:S05]  /*23480*/  IMAD.U32 R22, RZ, RZ, UR4 ;  /* 0x00000004ff167e24 */ /* 0x002fca000f8e00ff */
[----:B------:R2:W3:Y:S01]  /*23490*/  LDS.128 R16, [R22+0x2d8d0] ;  /* 0x02d8d00016107984 */ /* 0x0004e20000000c00 */
[----:B------:R-:W-:Y:S06]  /*234a0*/  BAR.ARV 0x4, 0x200 ;  /* 0x0108000000007b1d */ /* 0x000fec0000002000 */
[----:B------:R-:W-:Y:S05]  /*234b0*/  BRA `(.L_x_11657) ;  /* 0x0000000800c47947 */ /* 0x000fea0003800000 */
.L_x_11656:
[----:B------:R-:W2:Y:S01]  /*234c0*/  LDL R7, [R1+0x8] ;  /* 0x0000080001077983 */ /* 0x000ea20000100800 */
[----:B------:R-:W-:Y:S01]  /*234d0*/  UMOV UR4, 0xffffffff ;  /* 0xffffffff00047882 */ /* 0x000fe20000000000 */
[----:B--2---:R-:W-:Y:S02]  /*234e0*/  ISETP.NE.AND P5, PT, R7, 0x1f, PT ;  /* 0x0000001f0700780c */ /* 0x004fe40003fa5270 */
[----:B------:R-:W-:Y:S11]  /*234f0*/  BRA.DIV UR4, `(.L_x_11658) ;  /* 0x0000002a04387947 */ /* 0x000ff6000b800000 */
[----:B------:R-:W-:Y:S01]  /*23500*/  IMAD.IADD R5, R19, 0x1, R7 ;  /* 0x0000000113057824 */ /* 0x000fe200078e0207 */
[----:B------:R-:W-:Y:S01]  /*23510*/  ULDC UR4, c[0x0][0xc3c] ;  /* 0x00030f0000047ab9 */ /* 0x000fe20000000800 */
[----:B------:R-:W-:-:S03]  /*23520*/  LOP3.LUT P4, RZ, R23, 0x1, RZ, 0xc0, !PT ;  /* 0x0000000117ff7812 */ /* 0x000fc6000788c0ff */
[----:B------:R-:W-:-:S13]  /*23530*/  ISETP.GE.OR P0, PT, R5, UR4, !P5 ;  /* 0x0000000405007c0c */ /* 0x000fda000ef06670 */
[----:B-1----:R-:W1:Y:S02]  /*23540*/  @!P0 LDC.64 R2, c[0x0][0xc80] ;  /* 0x00032000ff028b82 */ /* 0x002e640000000a00 */
[----:B-1----:R-:W-:-:S06]  /*23550*/  @!P0 IMAD.WIDE R2, R5, 0x4, R2 ;  /* 0x0000000405028825 */ /* 0x002fcc00078e0202 */
[----:B------:R1:W2:Y:S01]  /*23560*/  @!P0 LDG.E R3, desc[UR40][R2.64] ;  /* 0x0000002802038981 */ /* 0x0002a2000c1e1900 */
[C---:B------:R-:W-:Y:S02]  /*23570*/  ISETP.GE.U32.AND P1, PT, R7.reuse, 0x4, PT ;  /* 0x000000040700780c */ /* 0x040fe40003f26070 */
[C---:B------:R-:W-:Y:S01]  /*23580*/  ISETP.GE.U32.AND P2, PT, R7.reuse, 0x8, PT ;  /* 0x000000080700780c */ /* 0x040fe20003f46070 */
[----:B------:R-:W-:Y:S01]  /*23590*/  SHFL.IDX PT, R0, R16, RZ, 0x1f ;  /* 0x00001fff10007589 */ /* 0x000fe200000e0000 */
[----:B------:R-:W-:-:S03]  /*235a0*/  ISETP.GE.U32.AND P3, PT, R7, 0x10, PT ;  /* 0x000000100700780c */ /* 0x000fc60003f66070 */
[----:B------:R-:W-:Y:S01]  /*235b0*/  SHFL.IDX PT, R16, R16, 0x1, 0x1f ;  /* 0x00201f0010107f89 */ /* 0x000fe200000e0000 */
[----:B-1----:R-:W-:Y:S02]  /*235c0*/  IMAD.MOV.U32 R2, RZ, RZ, RZ ;  /* 0x000000ffff027224 */ /* 0x002fe400078e00ff */
[----:B--2---:R-:W-:Y:S01]  /*235d0*/  @!P0 IMAD.MOV.U32 R2, RZ, RZ, R3 ;  /* 0x000000ffff028224 */ /* 0x004fe200078e0003 */
[----:B------:R-:W-:-:S04]  /*235e0*/  ISETP.GE.U32.AND P0, PT, R7, 0x2, PT ;  /* 0x000000020700780c */ /* 0x000fc80003f06070 */
        /* <DEDUP_REMOVED lines=16> */
.L_x_11755:
[----:B------:R-:W-:Y:S02]  /*236f0*/  ULDC UR4, c[0x0][0xc38] ;  /* 0x00030e0000047ab9 */ /* 0x000fe40000000800 */
[----:B------:R-:W-:-:S04]  /*23700*/  IMAD.U32 R4, RZ, RZ, UR4 ;  /* 0x00000004ff047e24 */ /* 0x000fc8000f8e00ff */
[----:B--2---:R-:W-:-:S04]  /*23710*/  IMAD R5, R14, R4, RZ ;  /* 0x000000040e057224 */ /* 0x004fc800078e02ff */
[----:B------:R-:W-:-:S05]  /*23720*/  IMAD.IADD R16, R16, 0x1, R5 ;  /* 0x0000000110107824 */ /* 0x000fca00078e0205 */
[----:B------:R-:W-:-:S13]  /*23730*/  ISETP.GT.AND P4, PT, R16, R0, PT ;  /* 0x000000001000720c */ /* 0x000fda0003f84270 */
[----:B------:R-:W-:Y:S05]  /*23740*/  @P4 BRA `(.L_x_11659) ;  /* 0x00000000009c4947 */ /* 0x000fea0003800000 */
.L_x_11664:
        /* <DEDUP_REMOVED lines=10> */
[----:B-1----:R-:W1:Y:S02]  /*237f0*/  LDC.64 R2, c[0x0][0xc80] ;  /* 0x00032000ff027b82 */ /* 0x002e640000000a00 */
[----:B-1----:R-:W-:-:S06]  /*23800*/  IMAD.WIDE R2, R5, 0x4, R2 ;  /* 0x0000000405027825 */ /* 0x002fcc00078e0202 */
[----:B------:R2:W5:Y:S02]  /*23810*/  LDG.E R2, desc[UR40][R2.64] ;  /* 0x0000002802027981 */ /* 0x000564000c1e1900 */
.L_x_11662:
[----:B------:R-:W-:Y:S05]  /*23820*/  BSYNC B0 ;  /* 0x0000000000007941 */ /* 0x000fea0003800000 */
.L_x_11661:
[----:B------:R-:W-:-:S03]  /*23830*/  UMOV UR4, 0xffffffff ;  /* 0xffffffff00047882 */ /* 0x000fc60000000000 */
[----:B------:R-:W-:Y:S05]  /*23840*/  BRA.DIV UR4, `(.L_x_11663) ;  /* 0x0000002a04887947 */ /* 0x000fea000b800000 */
[----:B-----5:R-:W3:Y:S01]  /*23850*/  SHFL.UP PT, R14, R2, 0x1, RZ ;  /* 0x04200000020e7989 */ /* 0x020ee200000e00ff */
[----:B------:R-:W-:-:S04]  /*23860*/  LOP3.LUT P4, RZ, R23, 0x1, RZ, 0xc0, !PT ;  /* 0x0000000117ff7812 */ /* 0x000fc8000788c0ff */
[----:B---3--:R-:W-:-:S05]  /*23870*/  SEL R13, R14, RZ, P4 ;  /* 0x000000ff0e0d7207 */ /* 0x008fca0002000000 */
[----:B------:R-:W-:-:S05]  /*23880*/  IMAD.IADD R13, R2, 0x1, R13 ;  /* 0x00000001020d7824 */ /* 0x000fca00078e020d */
[----:B------:R-:W3:Y:S02]  /*23890*/  SHFL.UP PT, R14, R13, 0x2, RZ ;  /* 0x044000000d0e7989 */ /* 0x000ee400000e00ff */
[----:B---3--:R-:W-:-:S05]  /*238a0*/  SEL R14, R14, RZ, P0 ;  /* 0x000000ff0e0e7207 */ /* 0x008fca0000000000 */
[----:B-12---:R-:W-:-:S05]  /*238b0*/  IMAD.IADD R3, R13, 0x1, R14 ;  /* 0x000000010d037824 */ /* 0x006fca00078e020e */
        /* <DEDUP_REMOVED lines=10> */
.L_x_11763:
[----:B------:R-:W-:Y:S02]  /*23960*/  ULDC UR4, c[0x0][0xc38] ;  /* 0x00030e0000047ab9 */ /* 0x000fe40000000800 */
[----:B------:R-:W-:-:S04]  /*23970*/  IMAD.U32 R4, RZ, RZ, UR4 ;  /* 0x00000004ff047e24 */ /* 0x000fc8000f8e00ff */
[----:B--2---:R-:W-:-:S04]  /*23980*/  IMAD R5, R14, R4, RZ ;  /* 0x000000040e057224 */ /* 0x004fc800078e02ff */
[----:B------:R-:W-:-:S05]  /*23990*/  IMAD.IADD R16, R5, 0x1, R16 ;  /* 0x0000000105107824 */ /* 0x000fca00078e0210 */
[----:B------:R-:W-:-:S13]  /*239a0*/  ISETP.GT.AND P4, PT, R16, R0, PT ;  /* 0x000000001000720c */ /* 0x000fda0003f84270 */
[----:B------:R-:W-:Y:S05]  /*239b0*/  @!P4 BRA `(.L_x_11664) ;  /* 0xfffffffc0064c947 */ /* 0x000fea000383ffff */
.L_x_11659:
        /* <DEDUP_REMOVED lines=8> */
.L_x_11767:
[----:B------:R-:W-:Y:S01]  /*23a40*/  ISETP.NE.AND P0, PT, R5, RZ, PT ;  /* 0x000000ff0500720c */ /* 0x000fe20003f05270 */
[----:B------:R-:W-:-:S12]  /*23a50*/  IMAD.MOV.U32 R5, RZ, RZ, RZ ;  /* 0x000000ffff057224 */ /* 0x000fd800078e00ff */
[----:B------:R-:W-:Y:S05]  /*23a60*/  @!P0 BRA `(.L_x_11666) ;  /* 0x0000000000108947 */ /* 0x000fea0003800000 */
[----:B------:R-:W-:Y:S01]  /*23a70*/  UMOV UR4, 0xffffffff ;  /* 0xffffffff00047882 */ /* 0x000fe20000000000 */
[----:B0-----:R-:W-:Y:S02]  /*23a80*/  VIADD R12, R6, 0xffffffff ;  /* 0xffffffff060c7836 */ /* 0x001fe40000000000 */
[----:B------:R-:W-:Y:S05]  /*23a90*/  BRA.DIV UR4, `(.L_x_11667) ;  /* 0x0000002a04fc7947 */ /* 0x000fea000b800000 */
[----:B------:R4:W0:Y:S02]  /*23aa0*/  SHFL.IDX PT, R5, R3, R12, 0x1f ;  /* 0x00001f0c03057589 */ /* 0x00082400000e0000 */
.L_x_11666:
[----:B-12-4-:R-:W1:Y:S01]  /*23ab0*/  LDC.64 R2, c[0x0][0xc90] ;  /* 0x00032400ff027b82 */ /* 0x016e620000000a00 */
[----:B------:R-:W-:-:S04]  /*23ac0*/  IMAD.IADD R19, R6, 0x1, R19 ;  /* 0x0000000106137824 */ /* 0x000fc800078e0213 */
[----:B-1----:R-:W-:-:S05]  /*23ad0*/  IMAD.WIDE R2, R19, 0x4, R2 ;  /* 0x0000000413027825 */ /* 0x002fca00078e0202 */
[----:B------:R1:W3:Y:S01]  /*23ae0*/  LDG.E R7, desc[UR40][R2.64] ;  /* 0x0000002802077981 */ /* 0x0002e2000c1e1900 */
[----:B0-----:R-:W-:-:S04]  /*23af0*/  IMAD R16, R5, R4, R16 ;  /* 0x0000000405107224 */ /* 0x001fc800078e0210 */
[----:B------:R-:W-:Y:S02]  /*23b00*/  IMAD.IADD R5, R0, 0x1, -R16 ;  /* 0x0000000100057824 */ /* 0x000fe400078e0a10 */
[----:B-1----:R-:W-:Y:S02]  /*23b10*/  IMAD.MOV.U32 R2, RZ, RZ, RZ ;  /* 0x000000ffff027224 */ /* 0x002fe400078e00ff */
[----:B---3--:R-:W-:-:S05]  /*23b20*/  IMAD R6, R17, R7, RZ ;  /* 0x0000000711067224 */ /* 0x008fca00078e02ff */
[-C--:B------:R-:W-:Y:S02]  /*23b30*/  IABS R8, R6.reuse ;  /* 0x0000000600087213 */ /* 0x080fe40000000000 */
[----:B------:R-:W-:Y:S02]  /*23b40*/  IABS R0, R6 ;  /* 0x0000000600007213 */ /* 0x000fe40000000000 */
[----:B------:R-:W0:Y:S03]  /*23b50*/  I2F.RP R9, R8 ;  /* 0x0000000800097306 */ /* 0x000e260000209400 */
[----:B------:R-:W-:-:S05]  /*23b60*/  IMAD.MOV R0, RZ, RZ, -R0 ;  /* 0x000000ffff007224 */ /* 0x000fca00078e0a00 */
[----:B0-----:R-:W0:Y:S02]  /*23b70*/  MUFU.RCP R9, R9 ;  /* 0x0000000900097308 */ /* 0x001e240000001000 */
[----:B0-----:R-:W-:-:S06]  /*23b80*/  VIADD R10, R9, 0xffffffe ;  /* 0x0ffffffe090a7836 */ /* 0x001fcc0000000000 */
[----:B------:R-:W0:Y:S02]  /*23b90*/  F2I.FTZ.U32.TRUNC.NTZ R3, R10 ;  /* 0x0000000a00037305 */ /* 0x000e24000021f000 */
[----:B0-----:R-:W-:-:S04]  /*23ba0*/  IMAD.MOV R11, RZ, RZ, -R3 ;  /* 0x000000ffff0b7224 */ /* 0x001fc800078e0a03 */
[----:B------:R-:W-:-:S04]  /*23bb0*/  IMAD R11, R11, R8, RZ ;  /* 0x000000080b0b7224 */ /* 0x000fc800078e02ff */
        /* <DEDUP_REMOVED lines=14> */
[----:B------:R-:W-:Y:S02]  /*23ca0*/  IMAD R0, R7, R2, RZ ;  /* 0x0000000207007224 */ /* 0x000fe400078e02ff */
[----:B------:R-:W-:Y:S02]  /*23cb0*/  IMAD.MOV R2, RZ, RZ, -R2 ;  /* 0x000000ffff027224 */ /* 0x000fe400078e0a02 */
[----:B------:R-:W-:Y:S02]  /*23cc0*/  IMAD.MOV R3, RZ, RZ, -R0 ;  /* 0x000000ffff037224 */ /* 0x000fe400078e0a00 */
[----:B------:R-:W-:-:S03]  /*23cd0*/  IMAD R5, R6, R2, R5 ;  /* 0x0000000206057224 */ /* 0x000fc600078e0205 */
[----:B------:R-:W-:-:S04]  /*23ce0*/  VIADDMNMX R4, R3, R4, R7, PT ;  /* 0x0000000403047246 */ /* 0x000fc80003800107 */
        /* <DEDUP_REMOVED lines=30> */
.L_x_11660:
[----:B------:R-:W-:Y:S01]  /*23ed0*/  UMOV UR4, URZ ;  /* 0x0000003f00047c82 */ /* 0x000fe20008000000 */
[----:B------:R-:W-:Y:S01]  /*23ee0*/  UMOV UR5, URZ ;  /* 0x0000003f00057c82 */ /* 0x000fe20008000000 */
[----:B------:R-:W-:Y:S01]  /*23ef0*/  ULDC UR6, c[0x0][0xc3c] ;  /* 0x00030f0000067ab9 */ /* 0x000fe20000000800 */
[----:B------:R-:W-:Y:S02]  /*23f00*/  IMAD.MOV.U32 R16, RZ, RZ, R0 ;  /* 0x000000ffff107224 */ /* 0x000fe400078e0000 */
[----:B------:R-:W-:Y:S02]  /*23f10*/  IMAD.U32 R17, RZ, RZ, UR4 ;  /* 0x00000004ff117e24 */ /* 0x000fe4000f8e00ff */
[----:B------:R-:W-:Y:S02]  /*23f20*/  IMAD.U32 R18, RZ, RZ, UR5 ;  /* 0x00000005ff127e24 */ /* 0x000fe4000f8e00ff */
[----:B------:R-:W-:-:S07]  /*23f30*/  IMAD.U32 R19, RZ, RZ, UR6 ;  /* 0x00000006ff137e24 */ /* 0x000fce000f8e00ff */
.L_x_11668:
[----:B------:R-:W2:Y:S01]  /*23f40*/  LDL R0, [R1+0x8] ;  /* 0x0000080001007983 */ /* 0x000ea20000100800 */
[----:B------:R-:W-:Y:S05]  /*23f50*/  WARPSYNC.ALL ;  /* 0x0000000000007948 */ /* 0x000fea0003800000 */
[----:B------:R-:W-:Y:S01]  /*23f60*/  BAR.SYNC.DEFER_BLOCKING 0x4, 0x200 ;  /* 0x0108000000007b1d */ /* 0x000fe20000010000 */
[----:B--2---:R-:W-:-:S13]  /*23f70*/  ISETP.NE.AND P0, PT, R0, RZ, PT ;  /* 0x000000ff0000720c */ /* 0x004fda0003f05270 */
[----:B-1----:R-:W1:Y:S01]  /*23f80*/  @!P0 S2R R3, SR_CgaCtaId ;  /* 0x0000000000038919 */ /* 0x002e620000008800 */
[----:B------:R-:W-:-:S04]  /*23f90*/  @!P0 MOV R0, 0x400 ;  /* 0x0000040000008802 */ /* 0x000fc80000000f00 */
[----:B-1----:R-:W-:-:S05]  /*23fa0*/  @!P0 LEA R22, R3, R0, 0x18 ;  /* 0x0000000003168211 */ /* 0x002fca00078ec0ff */
[----:B------:R1:W-:Y:S01]  /*23fb0*/  @!P0 STS.128 [R22+0x2d8d0], R16 ;  /* 0x02d8d01016008388 */ /* 0x0003e20000000c00 */
[----:B------:R-:W-:Y:S06]  /*23fc0*/  BAR.ARV 0x5, 0x200 ;  /* 0x0148000000007b1d */ /* 0x000fec0000002000 */
.L_x_11657:
[----:B------:R-:W-:Y:S02]  /*23fd0*/  ULDC UR4, c[0x0][0xc3c] ;  /* 0x00030f0000047ab9 */ /* 0x000fe40000000800 */
[----:B---3--:R-:W-:-:S13]  /*23fe0*/  ISETP.GE.AND P0, PT, R19, UR4, PT ;  /* 0x0000000413007c0c */ /* 0x008fda000bf06270 */
[----:B------:R-:W-:Y:S05]  /*23ff0*/  @!P0 BRA `(.L_x_11669) ;  /* 0xffffff9000108947 */ /* 0x000fea000383ffff */
[----:B------:R-:W-:Y:S05]  /*24000*/  BSYNC B8 ;  /* 0x0000000000087941 */ /* 0x000fea0003800000 */
.L_x_11505:
[----:B-1----:R-:W3:Y:S01]  /*24010*/  LDL.LU R0, [R1+0x24] ;  /* 0x0000240001007983 */ /* 0x002ee20000300800 */
        /* <DEDUP_REMOVED lines=9> */
[----:B------:R-:W1:Y:S02]  /*240b0*/  SYNCS.PHASECHK.TRANS64.TRYWAIT P0, [R7+URZ+0x2d820], R0 ;  /* 0x02d82000070075a7 */ /* 0x000e64000800017f */
[----:B-1----:R-:W-:Y:S05]  /*240c0*/  @!P0 BRA `(.L_x_11671) ;  /* 0x0000002400988947 */ /* 0x002fea0003800000 */
.L_x_11770:
[----:B------:R-:W-:Y:S05]  /*240d0*/  BSYNC B0 ;  /* 0x0000000000007941 */ /* 0x000fea0003800000 */
.L_x_11670:
[----:B------:R-:W-:-:S03]  /*240e0*/  UMOV UR4, 0xffffffff ;  /* 0xffffffff00047882 */ /* 0x000fc60000000000 */
[----:B------:R-:W-:Y:S05]  /*240f0*/  BRA.DIV UR4, `(.L_x_11672) ;  /* 0x0000002604a07947 */ /* 0x000fea000b800000 */
[----:B-1----:R-:W1:Y:S02]  /*24100*/  S2R R0, SR_TID.X ;  /* 0x0000000000007919 */ /* 0x002e640000002100 */
[----:B-1----:R-:W-:-:S04]  /*24110*/  SHF.R.U32.HI R0, RZ, 0x5, R0 ;  /* 0x00000005ff007819 */ /* 0x002fc80000011600 */
[----:B------:R-:W-:-:S05]  /*24120*/  LOP3.LUT R0, R0, 0x3, RZ, 0xc0, !PT ;  /* 0x0000000300007812 */ /* 0x000fca00078ec0ff */
[----:B------:R1:W3:Y:S02]  /*24130*/  SHFL.IDX PT, R14, R0, RZ, 0x1f ;  /* 0x00001fff000e7589 */ /* 0x0002e400000e0000 */
.L_x_11773:
[----:B---3--:R-:W-:-:S13]  /*24140*/  ISETP.NE.AND P0, PT, R14, RZ, PT ;  /* 0x000000ff0e00720c */ /* 0x008fda0003f05270 */
[----:B------:R-:W-:Y:S05]  /*24150*/  @P0 BRA `(.L_x_11290) ;  /* 0x0000000000880947 */ /* 0x000fea0003800000 */
[----:B------:R-:W-:-:S03]  /*24160*/  UMOV UR4, 0xffffffff ;  /* 0xffffffff00047882 */ /* 0x000fc60000000000 */
[----:B------:R-:W-:Y:S05]  /*24170*/  BRA.DIV UR4, `(.L_x_11673) ;  /* 0x0000002604b47947 */ /* 0x000fea000b800000 */
[----:B------:R-:W-:-:S13]  /*24180*/  ELECT P6, URZ, PT ;  /* 0x00000000003f782f */ /* 0x000fda00038c0000 */
.L_x_11776:
[----:B------:R-:W-:Y:S05]  /*24190*/  @!P6 BRA `(.L_x_11290) ;  /* 0x000000000078e947 */ /* 0x000fea0003800000 */
[----:B------:R-:W-:-:S06]  /*241a0*/  ULOP3.LUT UR4, UR36, 0x2, URZ, 0xfc, !UPT ;  /* 0x0000000224047892 */ /* 0x000fcc000f8efc3f */
[----:B-1----:R-:W-:-:S05]  /*241b0*/  IMAD.U32 R0, RZ, RZ, UR4 ;  /* 0x00000004ff007e24 */ /* 0x002fca000f8e00ff */
[----:B------:R-:W-:-:S13]  /*241c0*/  ISETP.NE.AND P2, PT, R0, 0x3, PT ;  /* 0x000000030000780c */ /* 0x000fda0003f45270 */
[----:B------:R-:W-:Y:S05]  /*241d0*/  @!P2 BRA `(.L_x_11674) ;  /* 0x000000000004a947 */ /* 0x000fea0003800000 */
[----:B------:R-:W-:Y:S01]  /*241e0*/  BPT.TRAP 0x1 ;  /* 0x000000040000795c */ /* 0x000fe20000300000 */
.L_x_11674:
        /* <DEDUP_REMOVED lines=12> */
.L_x_11777:
[----:B------:R-:W3:Y:S02]  /*242b0*/  SYNCS.PHASECHK.TRANS64.TRYWAIT P0, [R3+URZ], R0 ;  /* 0x00000000030075a7 */ /* 0x000ee4000800017f */
[----:B---3--:R-:W-:Y:S05]  /*242c0*/  @!P0 BRA `(.L_x_11676) ;  /* 0x0000002400948947 */ /* 0x008fea0003800000 */
.L_x_11778:
[----:B------:R-:W-:Y:S05]  /*242d0*/  @!P2 BRA `(.L_x_11677) ;  /* 0x000000000004a947 */ /* 0x000fea0003800000 */
[----:B------:R-:W-:Y:S01]  /*242e0*/  BPT.TRAP 0x1 ;  /* 0x000000040000795c */ /* 0x000fe20000300000 */
.L_x_11677:
[----:B---3--:R-:W-:-:S04]  /*242f0*/  VIADD R3, R7, 0x2d860 ;  /* 0x0002d86007037836 */ /* 0x008fc80000000000 */
[----:B-1----:R-:W-:-:S04]  /*24300*/  IMAD R5, R24, 0x8, R3 ;  /* 0x0000000818057824 */ /* 0x002fc800078e0203 */
[----:B------:R-:W1:Y:S02]  /*24310*/  SYNCS.PHASECHK.TRANS64.TRYWAIT P0, [R5+URZ], R4 ;  /* 0x00000004050075a7 */ /* 0x000e64000800017f */
[----:B-1----:R-:W-:Y:S05]  /*24320*/  @!P0 BRA `(.L_x_11678) ;  /* 0x0000002400908947 */ /* 0x002fea0003800000 */
.L_x_11779:
[----:B------:R-:W-:-:S07]  /*24330*/  IMAD R3, R6, 0x8, R3 ;  /* 0x0000000806037824 */ /* 0x000fce00078e0203 */
.L_x_11679:
[----:B---3--:R3:W4:Y:S02]  /*24340*/  SYNCS.PHASECHK.TRANS64.TRYWAIT P0, [R3+URZ], R0 ;  /* 0x00000000030075a7 */ /* 0x008724000800017f */
[----:B----4-:R-:W-:Y:S05]  /*24350*/  @!P0 NANOSLEEP.SYNCS 0x989680 ;  /* 0x009896800000895d */ /* 0x010fea0003900000 */
[----:B------:R-:W4:Y:S02]  /*24360*/  @!P0 SYNCS.PHASECHK.TRANS64 P0, [R3+URZ], R0 ;  /* 0x00000000030085a7 */ /* 0x000f24000800007f */
[----:B----4-:R-:W-:Y:S05]  /*24370*/  @!P0 BRA `(.L_x_11679) ;  /* 0xfffffffc00f08947 */ /* 0x010fea000383ffff */
.L_x_11290:
[----:B------:R-:W-:Y:S05]  /*24380*/  BSYNC B9 ;  /* 0x0000000000097941 */ /* 0x000fea0003800000 */
.L_x_11287:
[----:B------:R-:W-:Y:S05]  /*24390*/  EXIT ;  /* 0x000000000000794d */ /* 0x000fea0003800000 */
.L_x_11314:
[----:B0-----:R0:W1:Y:S02]  /*243a0*/  SYNCS.PHASECHK.TRANS64.TRYWAIT P5, [R14+URZ+0x2d890], R85 ;  /* 0x02d890550e0075a7 */ /* 0x00106400080a017f */
[----:B-1----:R-:W-:Y:S05]  /*243b0*/  @!P5 NANOSLEEP.SYNCS 0x989680 ;  /* 0x009896800000d95d */ /* 0x002fea0003900000 */
[----:B------:R-:W1:Y:S02]  /*243c0*/  @!P5 SYNCS.PHASECHK.TRANS64 P5, [R14+URZ+0x2d890], R85 ;  /* 0x02d890550e00d5a7 */ /* 0x000e6400080a007f */
[----:B-1----:R-:W-:Y:S05]  /*243d0*/  @!P5 BRA `(.L_x_11314) ;  /* 0xfffffffc00f0d947 */ /* 0x002fea000383ffff */
[----:B------:R-:W-:Y:S05]  /*243e0*/  BRA `(.L_x_11680) ;  /* 0xfffffdec00f47947 */ /* 0x000fea000383ffff */
.L_x_11342:
[----:B0-----:R0:W1:Y:S02]  /*243f0*/  SYNCS.PHASECHK.TRANS64.TRYWAIT P5, [R14+URZ+0x2d890], R85 ;  /* 0x02d890550e0075a7 */ /* 0x00106400080a017f */
[----:B-1----:R-:W-:Y:S05]  /*24400*/  @!P5 NANOSLEEP.SYNCS 0x989680 ;  /* 0x009896800000d95d */ /* 0x002fea0003900000 */
[----:B------:R-:W1:Y:S02]  /*24410*/  @!P5 SYNCS.PHASECHK.TRANS64 P5, [R14+URZ+0x2d890], R85 ;  /* 0x02d890550e00d5a7 */ /* 0x000e6400080a007f */
[----:B-1----:R-:W-:Y:S05]  /*24420*/  @!P5 BRA `(.L_x_11342) ;  /* 0xfffffffc00f0d947 */ /* 0x002fea000383ffff */
[----:B------:R-:W-:Y:S05]  /*24430*/  BRA `(.L_x_11681) ;  /* 0xfffffe0800607947 */ /* 0x000fea000383ffff */
.L_x_11355:
[----:B0-----:R0:W1:Y:S02]  /*24440*/  SYNCS.PHASECHK.TRANS64.TRYWAIT P4, [R14+URZ+0x2d890], R85 ;  /* 0x02d890550e0075a7 */ /* 0x001064000808017f */
[----:B-1----:R-:W-:Y:S05]  /*24450*/  @!P4 NANOSLEEP.SYNCS 0x989680 ;  /* 0x009896800000c95d */ /* 0x002fea0003900000 */
[----:B------:R-:W1:Y:S02]  /*24460*/  @!P4 SYNCS.PHASECHK.TRANS64 P4, [R14+URZ+0x2d890], R85 ;  /* 0x02d890550e00c5a7 */ /* 0x000e64000808007f */
[----:B-1----:R-:W-:Y:S05]  /*24470*/  @!P4 BRA `(.L_x_11355) ;  /* 0xfffffffc00f0c947 */ /* 0x002fea000383ffff */
[----:B------:R-:W-:Y:S05]  /*24480*/  BRA `(.L_x_11682) ;  /* 0xfffffe2000bc7947 */ /* 0x000fea000383ffff */
.L_x_11359:
[----:B--2---:R2:W3:Y:S02]  /*24490*/  SYNCS.PHASECHK.TRANS64.TRYWAIT P3, [R14+URZ+0x2d8b0], R85 ;  /* 0x02d8b0550e0075a7 */ /* 0x0044e4000806017f */
[----:B---3--:R-:W-:Y:S05]  /*244a0*/  @!P3 NANOSLEEP.SYNCS 0x989680 ;  /* 0x009896800000b95d */ /* 0x008fea0003900000 */
[----:B------:R-:W3:Y:S02]  /*244b0*/  @!P3 SYNCS.PHASECHK.TRANS64 P3, [R14+URZ+0x2d8b0], R85 ;  /* 0x02d8b0550e00b5a7 */ /* 0x000ee4000806007f */
[----:B---3--:R-:W-:Y:S05]  /*244c0*/  @!P3 BRA `(.L_x_11359) ;  /* 0xfffffffc00f0b947 */ /* 0x008fea000383ffff */
[----:B------:R-:W-:Y:S05]  /*244d0*/  BRA `(.L_x_11683) ;  /* 0xfffffe2400547947 */ /* 0x000fea000383ffff */
.L_x_11373:
        /* <DEDUP_REMOVED lines=13> */
.L_x_11685:
[----:B------:R-:W-:Y:S05]  /*245b0*/  BSYNC B0 ;  /* 0x0000000000007941 */ /* 0x000fea0003800000 */
.L_x_11684:
[----:B------:R-:W-:Y:S01]  /*245c0*/  IMAD.MOV.U32 R156, RZ, RZ, R14 ;  /* 0x000000ffff9c7224 */ /* 0x000fe200078e000e */
[----:B------:R-:W-:Y:S06]  /*245d0*/  BRA `(.L_x_11686) ;  /* 0xfffffe2c00b07947 */ /* 0x000fec000383ffff */
.L_x_11384:
[----:B------:R-:W-:Y:S01]  /*245e0*/  BSSY B1, `(.L_x_11687) ;  /* 0x0000007000017945 */ /* 0x000fe20003800000 */
[----:B------:R-:W-:Y:S02]  /*245f0*/  IMAD.MOV.U32 R12, RZ, RZ, RZ ;  /* 0x000000ffff0c7224 */ /* 0x000fe400078e00ff */
[----:B------:R-:W-:Y:S02]  /*24600*/  IMAD.MOV.U32 R11, RZ, RZ, 0x1e1f ;  /* 0x00001e1fff0b7424 */ /* 0x000fe400078e00ff */
[----:B------:R-:W-:-:S07]  /*24610*/  IMAD.MOV.U32 R15, RZ, RZ, -0x1 ;  /* 0xffffffffff0f7424 */ /* 0x000fce00078e00ff */
[----:B------:R-:W-:Y:S05]  /*24620*/  WARPSYNC.COLLECTIVE R15, `(.L_x_11688) ;  /* 0x000000000f087348 */ /* 0x000fea0003c00000 */
[----:B------:R0:W1:Y:S02]  /*24630*/  SHFL.IDX P6, R14, R13, R12, R11 ;  /* 0x0000000c0d0e7389 */ /* 0x00006400000c000b */
[----:B01----:R-:W-:Y:S01]  /*24640*/  ENDCOLLECTIVE ;  /* 0x000000000000791b */ /* 0x003fe20003800000 */
.L_x_11688:
[----:B------:R-:W-:Y:S05]  /*24650*/  BSYNC B1 ;  /* 0x0000000000017941 */ /* 0x000fea0003800000 */
.L_x_11687:
        /* <DEDUP_REMOVED lines=8> */
.L_x_11689:
[----:B------:R-:W-:Y:S02]  /*246e0*/  IMAD.MOV.U32 R13, RZ, RZ, R5 ;  /* 0x000000ffff0d7224 */ /* 0x000fe400078e0005 */
[----:B------:R-:W-:-:S07]  /*246f0*/  IMAD.MOV.U32 R0, RZ, RZ, R14 ;  /* 0x000000ffff007224 */ /* 0x000fce00078e000e */
[----:B------:R-:W-:Y:S05]  /*24700*/  WARPSYNC.COLLECTIVE R15, `(.L_x_11690) ;  /* 0x000000000f087348 */ /* 0x000fea0003c00000 */
[----:B------:R0:W1:Y:S02]  /*24710*/  SHFL.IDX P6, R14, R13, R12, R11 ;  /* 0x0000000c0d0e7389 */ /* 0x00006400000c000b */
[----:B01----:R-:W-:Y:S01]  /*24720*/  ENDCOLLECTIVE ;  /* 0x000000000000791b */ /* 0x003fe20003800000 */
.L_x_11690:
[----:B------:R-:W-:Y:S02]  /*24730*/  IMAD.MOV.U32 R13, RZ, RZ, R4 ;  /* 0x000000ffff0d7224 */ /* 0x000fe400078e0004 */
[----:B------:R-:W-:-:S07]  /*24740*/  IMAD.MOV.U32 R5, RZ, RZ, R14 ;  /* 0x000000ffff057224 */ /* 0x000fce00078e000e */
[----:B------:R-:W-:Y:S05]  /*24750*/  WARPSYNC.COLLECTIVE R15, `(.L_x_11691) ;  /* 0x000000000f087348 */ /* 0x000fea0003c00000 */
[----:B------:R0:W1:Y:S02]  /*24760*/  SHFL.IDX P6, R14, R13, R12, R11 ;  /* 0x0000000c0d0e7389 */ /* 0x00006400000c000b */
[----:B01----:R-:W-:Y:S01]  /*24770*/  ENDCOLLECTIVE ;  /* 0x000000000000791b */ /* 0x003fe20003800000 */
.L_x_11691:
[----:B------:R-:W-:Y:S05]  /*24780*/  BRA `(.L_x_11692) ;  /* 0xfffffe34002c7947 */ /* 0x000fea000383ffff */
.L_x_11388:
[----:B0-----:R0:W1:Y:S02]  /*24790*/  SYNCS.PHASECHK.TRANS64.TRYWAIT P1, [R2+URZ+0x2d800], R3 ;  /* 0x02d80003020075a7 */ /* 0x001064000802017f */
[----:B-1----:R-:W-:Y:S05]  /*247a0*/  @!P1 NANOSLEEP.SYNCS 0x989680 ;  /* 0x009896800000995d */ /* 0x002fea0003900000 */
[----:B------:R-:W1:Y:S02]  /*247b0*/  @!P1 SYNCS.PHASECHK.TRANS64 P1, [R2+URZ+0x2d800], R3 ;  /* 0x02d80003020095a7 */ /* 0x000e64000802007f */
[----:B-1----:R-:W-:Y:S05]  /*247c0*/  @!P1 BRA `(.L_x_11388) ;  /* 0xfffffffc00f09947 */ /* 0x002fea000383ffff */
[----:B------:R-:W-:Y:S05]  /*247d0*/  BRA `(.L_x_11693) ;  /* 0xfffffe3c005c7947 */ /* 0x000fea000383ffff */
.L_x_11400:
[----:B------:R-:W-:Y:S01]  /*247e0*/  BSSY B1, `(.L_x_11694) ;  /* 0x0000007000017945 */ /* 0x000fe20003800000 */
[----:B------:R-:W-:Y:S02]  /*247f0*/  IMAD.MOV.U32 R12, RZ, RZ, RZ ;  /* 0x000000ffff0c7224 */ /* 0x000fe400078e00ff */
[----:B------:R-:W-:Y:S02]  /*24800*/  IMAD.MOV.U32 R11, RZ, RZ, 0x1e1f ;  /* 0x00001e1fff0b7424 */ /* 0x000fe400078e00ff */
[----:B------:R-:W-:-:S07]  /*24810*/  IMAD.MOV.U32 R15, RZ, RZ, -0x1 ;  /* 0xffffffffff0f7424 */ /* 0x000fce00078e00ff */
[----:B------:R-:W-:Y:S05]  /*24820*/  WARPSYNC.COLLECTIVE R15, `(.L_x_11695) ;  /* 0x000000000f087348 */ /* 0x000fea0003c00000 */
[----:B------:R0:W1:Y:S02]  /*24830*/  SHFL.IDX P6, R14, R13, R12, R11 ;  /* 0x0000000c0d0e7389 */ /* 0x00006400000c000b */
[----:B01----:R-:W-:Y:S01]  /*24840*/  ENDCOLLECTIVE ;  /* 0x000000000000791b */ /* 0x003fe20003800000 */
.L_x_11695:
[----:B------:R-:W-:Y:S05]  /*24850*/  BSYNC B1 ;  /* 0x0000000000017941 */ /* 0x000fea0003800000 */
.L_x_11694:
        /* <DEDUP_REMOVED lines=8> */
.L_x_11696:
[----:B------:R-:W-:Y:S02]  /*248e0*/  IMAD.MOV.U32 R37, RZ, RZ, R3 ;  /* 0x000000ffff257224 */ /* 0x000fe400078e0003 */
[----:B------:R-:W-:Y:S02]  /*248f0*/  IMAD.MOV.U32 R13, RZ, RZ, R5 ;  /* 0x000000ffff0d7224 */ /* 0x000fe400078e0005 */
[----:B------:R-:W-:-:S07]  /*24900*/  IMAD.MOV.U32 R0, RZ, RZ, R14 ;  /* 0x000000ffff007224 */ /* 0x000fce00078e000e */
[----:B------:R-:W-:Y:S05]  /*24910*/  WARPSYNC.COLLECTIVE R15, `(.L_x_11697) ;  /* 0x000000000f087348 */ /* 0x000fea0003c00000 */
[----:B------:R0:W1:Y:S02]  /*24920*/  SHFL.IDX P6, R14, R13, R12, R11 ;  /* 0x0000000c0d0e7389 */ /* 0x00006400000c000b */
[----:B01----:R-:W-:Y:S01]  /*24930*/  ENDCOLLECTIVE ;  /* 0x000000000000791b */ /* 0x003fe20003800000 */
.L_x_11697:
[----:B------:R-:W-:Y:S02]  /*24940*/  IMAD.MOV.U32 R36, RZ, RZ, R0 ;  /* 0x000000ffff247224 */ /* 0x000fe400078e0000 */
[----:B------:R-:W-:Y:S02]  /*24950*/  IMAD.MOV.U32 R13, RZ, RZ, R4 ;  /* 0x000000ffff0d7224 */ /* 0x000fe400078e0004 */
[----:B------:R-:W-:-:S07]  /*24960*/  IMAD.MOV.U32 R5, RZ, RZ, R14 ;  /* 0x000000ffff057224 */ /* 0x000fce00078e000e */
[----:B------:R-:W-:Y:S05]  /*24970*/  WARPSYNC.COLLECTIVE R15, `(.L_x_11698) ;  /* 0x000000000f087348 */ /* 0x000fea0003c00000 */
[----:B------:R0:W1:Y:S02]  /*24980*/  SHFL.IDX P6, R14, R13, R12, R11 ;  /* 0x0000000c0d0e7389 */ /* 0x00006400000c000b */
[----:B01----:R-:W-:Y:S01]  /*24990*/  ENDCOLLECTIVE ;  /* 0x000000000000791b */ /* 0x003fe20003800000 */
.L_x_11698:
[----:B------:R-:W-:Y:S05]  /*249a0*/  BRA `(.L_x_11699) ;  /* 0xfffffe5000307947 */ /* 0x000fea000383ffff */
.L_x_11404:
[----:B0-----:R0:W1:Y:S02]  /*249b0*/  SYNCS.PHASECHK.TRANS64.TRYWAIT P1, [R2+URZ+0x2d800], R3 ;  /* 0x02d80003020075a7 */ /* 0x001064000802017f */
[----:B-1----:R-:W-:Y:S05]  /*249c0*/  @!P1 NANOSLEEP.SYNCS 0x989680 ;  /* 0x009896800000995d */ /* 0x002fea0003900000 */
[----:B------:R-:W1:Y:S02]  /*249d0*/  @!P1 SYNCS.PHASECHK.TRANS64 P1, [R2+URZ+0x2d800], R3 ;  /* 0x02d80003020095a7 */ /* 0x000e64000802007f */
[----:B-1----:R-:W-:Y:S05]  /*249e0*/  @!P1 BRA `(.L_x_11404) ;  /* 0xfffffffc00f09947 */ /* 0x002fea000383ffff */
[----:B------:R-:W-:Y:S05]  /*249f0*/  BRA `(.L_x_11700) ;  /* 0xfffffe5400ac7947 */ /* 0x000fea000383ffff */
.L_x_11412:
[----:B-1----:R1:W2:Y:S02]  /*24a00*/  SYNCS.PHASECHK.TRANS64.TRYWAIT P2, [R0+URZ+0x2d830], R3 ;  /* 0x02d83003000075a7 */ /* 0x0022a4000804017f */
[----:B--2---:R-:W-:Y:S05]  /*24a10*/  @!P2 NANOSLEEP.SYNCS 0x989680 ;  /* 0x009896800000a95d */ /* 0x004fea0003900000 */
[----:B------:R-:W2:Y:S02]  /*24a20*/  @!P2 SYNCS.PHASECHK.TRANS64 P2, [R0+URZ+0x2d830], R3 ;  /* 0x02d830030000a5a7 */ /* 0x000ea4000804007f */
[----:B--2---:R-:W-:Y:S05]  /*24a30*/  @!P2 BRA `(.L_x_11412) ;  /* 0xfffffffc00f0a947 */ /* 0x004fea000383ffff */
[----:B------:R-:W-:Y:S05]  /*24a40*/  BRA `(.L_x_11411) ;  /* 0xfffffe6800f07947 */ /* 0x000fea000383ffff */
.L_x_11430:
[----:B-1----:R1:W2:Y:S02]  /*24a50*/  SYNCS.PHASECHK.TRANS64.TRYWAIT P4, [R11+URZ+0x2d830], R10 ;  /* 0x02d8300a0b0075a7 */ /* 0x0022a4000808017f */
[----:B--2---:R-:W-:Y:S05]  /*24a60*/  @!P4 NANOSLEEP.SYNCS 0x989680 ;  /* 0x009896800000c95d */ /* 0x004fea0003900000 */
[----:B------:R-:W2:Y:S02]  /*24a70*/  @!P4 SYNCS.PHASECHK.TRANS64 P4, [R11+URZ+0x2d830], R10 ;  /* 0x02d8300a0b00c5a7 */ /* 0x000ea4000808007f */
[----:B--2---:R-:W-:Y:S05]  /*24a80*/  @!P4 BRA `(.L_x_11430) ;  /* 0xfffffffc00f0c947 */ /* 0x004fea000383ffff */
[----:B------:R-:W-:Y:S05]  /*24a90*/  BRA `(.L_x_11429) ;  /* 0xfffffea800747947 */ /* 0x000fea000383ffff */
.L_x_11434:
[----:B-1----:R1:W2:Y:S02]  /*24aa0*/  SYNCS.PHASECHK.TRANS64.TRYWAIT P3, [R11+URZ+0x2d850], R10 ;  /* 0x02d8500a0b0075a7 */ /* 0x0022a4000806017f */
[----:B--2---:R-:W-:Y:S05]  /*24ab0*/  @!P3 NANOSLEEP.SYNCS 0x989680 ;  /* 0x009896800000b95d */ /* 0x004fea0003900000 */
[----:B------:R-:W2:Y:S02]  /*24ac0*/  @!P3 SYNCS.PHASECHK.TRANS64 P3, [R11+URZ+0x2d850], R10 ;  /* 0x02d8500a0b00b5a7 */ /* 0x000ea4000806007f */
[----:B--2---:R-:W-:Y:S05]  /*24ad0*/  @!P3 BRA `(.L_x_11434) ;  /* 0xfffffffc00f0b947 */ /* 0x004fea000383ffff */
[----:B------:R-:W-:Y:S05]  /*24ae0*/  BRA `(.L_x_11431) ;  /* 0xfffffeac00747947 */ /* 0x000fea000383ffff */
.L_x_11453:
[----:B-1----:R1:W2:Y:S02]  /*24af0*/  SYNCS.PHASECHK.TRANS64.TRYWAIT P3, [R12+URZ+0x2d830], R13 ;  /* 0x02d8300d0c0075a7 */ /* 0x0022a4000806017f */
[----:B--2---:R-:W-:Y:S05]  /*24b00*/  @!P3 NANOSLEEP.SYNCS 0x989680 ;  /* 0x009896800000b95d */ /* 0x004fea0003900000 */
[----:B------:R-:W2:Y:S02]  /*24b10*/  @!P3 SYNCS.PHASECHK.TRANS64 P3, [R12+URZ+0x2d830], R13 ;  /* 0x02d8300d0c00b5a7 */ /* 0x000ea4000806007f */
[----:B--2---:R-:W-:Y:S05]  /*24b20*/  @!P3 BRA `(.L_x_11453) ;  /* 0xfffffffc00f0b947 */ /* 0x004fea000383ffff */
[----:B------:R-:W-:Y:S05]  /*24b30*/  BRA `(.L_x_11452) ;  /* 0xfffffee400dc7947 */ /* 0x000fea000383ffff */
.L_x_11457:
[----:B-1----:R1:W2:Y:S02]  /*24b40*/  SYNCS.PHASECHK.TRANS64.TRYWAIT P2, [R13+URZ+0x2d850], R12 ;  /* 0x02d8500c0d0075a7 */ /* 0x0022a4000804017f */
[----:B--2---:R-:W-:Y:S05]  /*24b50*/  @!P2 NANOSLEEP.SYNCS 0x989680 ;  /* 0x009896800000a95d */ /* 0x004fea0003900000 */
[----:B------:R-:W2:Y:S02]  /*24b60*/  @!P2 SYNCS.PHASECHK.TRANS64 P2, [R13+URZ+0x2d850], R12 ;  /* 0x02d8500c0d00a5a7 */ /* 0x000ea4000804007f */
[----:B--2---:R-:W-:Y:S05]  /*24b70*/  @!P2 BRA `(.L_x_11457) ;  /* 0xfffffffc00f0a947 */ /* 0x004fea000383ffff */
[----:B------:R-:W-:Y:S05]  /*24b80*/  BRA `(.L_x_11454) ;  /* 0xfffffee800dc7947 */ /* 0x000fea000383ffff */
.L_x_11464:
[----:B-1----:R1:W2:Y:S02]  /*24b90*/  SYNCS.PHASECHK.TRANS64.TRYWAIT P3, [R12+URZ+0x2d830], R13 ;  /* 0x02d8300d0c0075a7 */ /* 0x0022a4000806017f */
[----:B--2---:R-:W-:Y:S05]  /*24ba0*/  @!P3 NANOSLEEP.SYNCS 0x989680 ;  /* 0x009896800000b95d */ /* 0x004fea0003900000 */
[----:B------:R-:W2:Y:S02]  /*24bb0*/  @!P3 SYNCS.PHASECHK.TRANS64 P3, [R12+URZ+0x2d830], R13 ;  /* 0x02d8300d0c00b5a7 */ /* 0x000ea4000806007f */
[----:B--2---:R-:W-:Y:S05]  /*24bc0*/  @!P3 BRA `(.L_x_11464) ;  /* 0xfffffffc00f0b947 */ /* 0x004fea000383ffff */
[----:B------:R-:W-:Y:S05]  /*24bd0*/  BRA `(.L_x_11463) ;  /* 0xffffff1000ac7947 */ /* 0x000fea000383ffff */
.L_x_11468:
[----:B-1----:R1:W2:Y:S02]  /*24be0*/  SYNCS.PHASECHK.TRANS64.TRYWAIT P2, [R13+URZ+0x2d850], R12 ;  /* 0x02d8500c0d0075a7 */ /* 0x0022a4000804017f */
[----:B--2---:R-:W-:Y:S05]  /*24bf0*/  @!P2 NANOSLEEP.SYNCS 0x989680 ;  /* 0x009896800000a95d */ /* 0x004fea0003900000 */
[----:B------:R-:W2:Y:S02]  /*24c00*/  @!P2 SYNCS.PHASECHK.TRANS64 P2, [R13+URZ+0x2d850], R12 ;  /* 0x02d8500c0d00a5a7 */ /* 0x000ea4000804007f */
[----:B--2---:R-:W-:Y:S05]  /*24c10*/  @!P2 BRA `(.L_x_11468) ;  /* 0xfffffffc00f0a947 */ /* 0x004fea000383ffff */
[----:B------:R-:W-:Y:S05]  /*24c20*/  BRA `(.L_x_11465) ;  /* 0xffffff1400ac7947 */ /* 0x000fea000383ffff */
.L_x_11481:
[----:B-1----:R1:W2:Y:S02]  /*24c30*/  SYNCS.PHASECHK.TRANS64.TRYWAIT P0, [R11+URZ+0x2d850], R0 ;  /* 0x02d850000b0075a7 */ /* 0x0022a4000800017f */
[----:B--2---:R-:W-:Y:S05]  /*24c40*/  @!P0 NANOSLEEP.SYNCS 0x989680 ;  /* 0x009896800000895d */ /* 0x004fea0003900000 */
[----:B------:R-:W2:Y:S02]  /*24c50*/  @!P0 SYNCS.PHASECHK.TRANS64 P0, [R11+URZ+0x2d850], R0 ;  /* 0x02d850000b0085a7 */ /* 0x000ea4000800007f */
[----:B--2---:R-:W-:Y:S05]  /*24c60*/  @!P0 BRA `(.L_x_11481) ;  /* 0xfffffffc00f08947 */ /* 0x004fea000383ffff */
[----:B------:R-:W-:Y:S05]  /*24c70*/  BRA `(.L_x_11480) ;  /* 0xffffff4c00747947 */ /* 0x000fea000383ffff */
.L_x_11491:
[----:B------:R-:W-:Y:S02]  /*24c80*/  IMAD.MOV.U32 R13, RZ, RZ, R4 ;  /* 0x000000ffff0d7224 */ /* 0x000fe400078e0004 */
[----:B------:R-:W-:Y:S02]  /*24c90*/  IMAD.MOV.U32 R12, RZ, RZ, RZ ;  /* 0x000000ffff0c7224 */ /* 0x000fe400078e00ff */
[----:B------:R-:W-:Y:S02]  /*24ca0*/  IMAD.MOV.U32 R11, RZ, RZ, 0x1c1f ;  /* 0x00001c1fff0b7424 */ /* 0x000fe400078e00ff */
[----:B------:R-:W-:-:S07]  /*24cb0*/  IMAD.MOV.U32 R15, RZ, RZ, -0x1 ;  /* 0xffffffffff0f7424 */ /* 0x000fce00078e00ff */
[----:B-1----:R-:W-:Y:S05]  /*24cc0*/  WARPSYNC.COLLECTIVE R15, `(.L_x_11701) ;  /* 0x000000000f087348 */ /* 0x002fea0003c00000 */
[----:B------:R0:W2:Y:S02]  /*24cd0*/  SHFL.IDX P6, R14, R13, R12, R11 ;  /* 0x0000000c0d0e7389 */ /* 0x0000a400000c000b */
[----:B012---:R-:W-:Y:S01]  /*24ce0*/  ENDCOLLECTIVE ;  /* 0x000000000000791b */ /* 0x007fe20003800000 */
.L_x_11701:
[----:B------:R-:W-:Y:S02]  /*24cf0*/  IMAD.MOV.U32 R13, RZ, RZ, R0 ;  /* 0x000000ffff0d7224 */ /* 0x000fe400078e0000 */
[----:B------:R-:W-:-:S07]  /*24d00*/  IMAD.MOV.U32 R3, RZ, RZ, R14 ;  /* 0x000000ffff037224 */ /* 0x000fce00078e000e */
[----:B------:R-:W-:Y:S05]  /*24d10*/  WARPSYNC.COLLECTIVE R15, `(.L_x_11702) ;  /* 0x000000000f087348 */ /* 0x000fea0003c00000 */
[----:B------:R0:W1:Y:S02]  /*24d20*/  SHFL.IDX P6, R14, R13, R12, R11 ;  /* 0x0000000c0d0e7389 */ /* 0x00006400000c000b */
[----:B01----:R-:W-:Y:S01]  /*24d30*/  ENDCOLLECTIVE ;  /* 0x000000000000791b */ /* 0x003fe20003800000 */
.L_x_11702:
[----:B------:R-:W-:Y:S05]  /*24d40*/  BRA `(.L_x_11703) ;  /* 0xffffff7000807947 */ /* 0x000fea000383ffff */
.L_x_11494:
[----:B------:R-:W-:Y:S01]  /*24d50*/  BSSY B1, `(.L_x_11704) ;  /* 0x0000008000017945 */ /* 0x000fe20003800000 */
[----:B----4-:R-:W-:Y:S02]  /*24d60*/  IMAD.MOV.U32 R13, RZ, RZ, R4 ;  /* 0x000000ffff0d7224 */ /* 0x010fe400078e0004 */
[----:B------:R-:W-:Y:S02]  /*24d70*/  IMAD.MOV.U32 R12, RZ, RZ, 0x1 ;  /* 0x00000001ff0c7424 */ /* 0x000fe400078e00ff */
[----:B------:R-:W-:Y:S02]  /*24d80*/  IMAD.MOV.U32 R11, RZ, RZ, 0x1c1f ;  /* 0x00001c1fff0b7424 */ /* 0x000fe400078e00ff */
[----:B------:R-:W-:-:S07]  /*24d90*/  IMAD.MOV.U32 R15, RZ, RZ, -0x1 ;  /* 0xffffffffff0f7424 */ /* 0x000fce00078e00ff */
[----:B0123--:R-:W-:Y:S05]  /*24da0*/  WARPSYNC.COLLECTIVE R15, `(.L_x_11705) ;  /* 0x000000000f087348 */ /* 0x00ffea0003c00000 */
[----:B---3--:R3:W4:Y:S02]  /*24db0*/  SHFL.IDX P6, R14, R13, R12, R11 ;  /* 0x0000000c0d0e7389 */ /* 0x00872400000c000b */
[----:B01234-:R-:W-:Y:S01]  /*24dc0*/  ENDCOLLECTIVE ;  /* 0x000000000000791b */ /* 0x01ffe20003800000 */
.L_x_11705:
[----:B------:R-:W-:Y:S05]  /*24dd0*/  BSYNC B1 ;  /* 0x0000000000017941 */ /* 0x000fea0003800000 */
.L_x_11704:
        /* <DEDUP_REMOVED lines=8> */
.L_x_11706:
[----:B------:R-:W-:Y:S05]  /*24e60*/  BRA `(.L_x_11707) ;  /* 0xffffff7000947947 */ /* 0x000fea000383ffff */
.L_x_11519:
[----:B------:R-:W1:Y:S01]  /*24e70*/  S2R R11, SR_TID.X ;  /* 0x00000000000b7919 */ /* 0x000e620000002100 */
[----:B------:R-:W-:Y:S01]  /*24e80*/  BSSY B1, `(.L_x_11708) ;  /* 0x000000a000017945 */ /* 0x000fe20003800000 */
[----:B0-----:R-:W-:Y:S02]  /*24e90*/  IMAD.MOV.U32 R12, RZ, RZ, RZ ;  /* 0x000000ffff0c7224 */ /* 0x001fe400078e00ff */
[----:B------:R-:W-:Y:S01]  /*24ea0*/  IMAD.MOV.U32 R15, RZ, RZ, -0x1 ;  /* 0xffffffffff0f7424 */ /* 0x000fe200078e00ff */
[----:B-1----:R-:W-:-:S04]  /*24eb0*/  SHF.R.U32.HI R11, RZ, 0x5, R11 ;  /* 0x00000005ff0b7819 */ /* 0x002fc8000001160b */
[----:B------:R-:W-:-:S05]  /*24ec0*/  LOP3.LUT R11, R11, 0x3, RZ, 0xc0, !PT ;  /* 0x000000030b0b7812 */ /* 0x000fca00078ec0ff */
[----:B------:R-:W-:Y:S02]  /*24ed0*/  IMAD.MOV.U32 R13, RZ, RZ, R11 ;  /* 0x000000ffff0d7224 */ /* 0x000fe400078e000b */
[----:B------:R-:W-:-:S07]  /*24ee0*/  IMAD.MOV.U32 R11, RZ, RZ, 0x1f ;  /* 0x0000001fff0b7424 */ /* 0x000fce00078e00ff */
[----:B------:R-:W-:Y:S05]  /*24ef0*/  WARPSYNC.COLLECTIVE R15, `(.L_x_11709) ;  /* 0x000000000f087348 */ /* 0x000fea0003c00000 */
[----:B------:R0:W1:Y:S02]  /*24f00*/  SHFL.IDX P6, R14, R13, R12, R11 ;  /* 0x0000000c0d0e7389 */ /* 0x00006400000c000b */
[----:B01----:R-:W-:Y:S01]  /*24f10*/  ENDCOLLECTIVE ;  /* 0x000000000000791b */ /* 0x003fe20003800000 */
.L_x_11709:
[----:B------:R-:W-:Y:S05]  /*24f20*/  BSYNC B1 ;  /* 0x0000000000017941 */ /* 0x000fea0003800000 */
.L_x_11708:
[----:B------:R-:W-:Y:S05]  /*24f30*/  BRA `(.L_x_11710) ;  /* 0xffffff8800e07947 */ /* 0x000fea000383ffff */
.L_x_11521:
[----:B------:R-:W-:Y:S01]  /*24f40*/  BSSY B1, `(.L_x_11711) ;  /* 0x0000006000017945 */ /* 0x000fe20003800000 */
[----:B------:R-:W-:-:S07]  /*24f50*/  IMAD.MOV.U32 R15, RZ, RZ, -0x1 ;  /* 0xffffffffff0f7424 */ /* 0x000fce00078e00ff */
[----:B01----:R-:W-:Y:S05]  /*24f60*/  WARPSYNC.COLLECTIVE R15, `(.L_x_11712) ;  /* 0x000000000f0c7348 */ /* 0x003fea0003c00000 */
[----:B------:R-:W-:Y:S02]  /*24f70*/  ELECT P6, UR62, PT ;  /* 0x00000000003e782f */ /* 0x000fe400038c0000 */
[----:B------:R-:W-:Y:S01]  /*24f80*/  MOV R14, UR62 ;  /* 0x0000003e000e7c02 */ /* 0x000fe20008000f00 */
[----:B01----:R-:W-:Y:S10]  /*24f90*/  ENDCOLLECTIVE ;  /* 0x000000000000791b */ /* 0x003ff40003800000 */
.L_x_11712:
[----:B------:R-:W-:Y:S05]  /*24fa0*/  BSYNC B1 ;  /* 0x0000000000017941 */ /* 0x000fea0003800000 */
.L_x_11711:
[----:B------:R-:W-:Y:S01]  /*24fb0*/  PLOP3.LUT P2, PT, P6, PT, PT, 0x80, 0x0 ;  /* 0x000000000000781c */ /* 0x000fe2000374f070 */
[----:B------:R-:W-:-:S12]  /*24fc0*/  BRA `(.L_x_11520) ;  /* 0xffffff8800d47947 */ /* 0x000fd8000383ffff */
.L_x_11523:
[----:B-1----:R1:W2:Y:S02]  /*24fd0*/  SYNCS.PHASECHK.TRANS64.TRYWAIT P0, [R22+URZ+0x2d820], R3 ;  /* 0x02d82003160075a7 */ /* 0x0022a4000800017f */
[----:B--2---:R-:W-:Y:S05]  /*24fe0*/  @!P0 NANOSLEEP.SYNCS 0x989680 ;  /* 0x009896800000895d */ /* 0x004fea0003900000 */
[----:B------:R-:W2:Y:S02]  /*24ff0*/  @!P0 SYNCS.PHASECHK.TRANS64 P0, [R22+URZ+0x2d820], R3 ;  /* 0x02d82003160085a7 */ /* 0x000ea4000800007f */
[----:B--2---:R-:W-:Y:S05]  /*25000*/  @!P0 BRA `(.L_x_11523) ;  /* 0xfffffffc00f08947 */ /* 0x004fea000383ffff */
[----:B------:R-:W-:Y:S05]  /*25010*/  BRA `(.L_x_11713) ;  /* 0xffffff8800e47947 */ /* 0x000fea000383ffff */
.L_x_11527:
[----:B--2---:R2:W3:Y:S02]  /*25020*/  SYNCS.PHASECHK.TRANS64.TRYWAIT P0, [R11+URZ+0x2d8a0], R10 ;  /* 0x02d8a00a0b0075a7 */ /* 0x0044e4000800017f */
[----:B---3--:R-:W-:Y:S05]  /*25030*/  @!P0 NANOSLEEP.SYNCS 0x989680 ;  /* 0x009896800000895d */ /* 0x008fea0003900000 */
[----:B------:R-:W3:Y:S02]  /*25040*/  @!P0 SYNCS.PHASECHK.TRANS64 P0, [R11+URZ+0x2d8a0], R10 ;  /* 0x02d8a00a0b0085a7 */ /* 0x000ee4000800007f */
[----:B---3--:R-:W-:Y:S05]  /*25050*/  @!P0 BRA `(.L_x_11527) ;  /* 0xfffffffc00f08947 */ /* 0x008fea000383ffff */
[----:B------:R-:W-:Y:S05]  /*25060*/  BRA `(.L_x_11714) ;  /* 0xffffff8c00007947 */ /* 0x000fea000383ffff */
.L_x_11534:
[----:B0-----:R0:W1:Y:S02]  /*25070*/  SYNCS.PHASECHK.TRANS64.TRYWAIT P0, [R11+URZ+0x2d8c0], R10 ;  /* 0x02d8c00a0b0075a7 */ /* 0x001064000800017f */
[----:B-1----:R-:W-:Y:S05]  /*25080*/  @!P0 NANOSLEEP.SYNCS 0x989680 ;  /* 0x009896800000895d */ /* 0x002fea0003900000 */
[----:B------:R-:W1:Y:S02]  /*25090*/  @!P0 SYNCS.PHASECHK.TRANS64 P0, [R11+URZ+0x2d8c0], R10 ;  /* 0x02d8c00a0b0085a7 */ /* 0x000e64000800007f */
[----:B-1----:R-:W-:Y:S05]  /*250a0*/  @!P0 BRA `(.L_x_11534) ;  /* 0xfffffffc00f08947 */ /* 0x002fea000383ffff */
[----:B------:R-:W-:Y:S05]  /*250b0*/  BRA `(.L_x_11715) ;  /* 0xffffff8c00f47947 */ /* 0x000fea000383ffff */
.L_x_11543:
[----:B--2---:R2:W3:Y:S02]  /*250c0*/  SYNCS.PHASECHK.TRANS64.TRYWAIT P0, [R6+URZ+0x2d8a0], R3 ;  /* 0x02d8a003060075a7 */ /* 0x0044e4000800017f */
[----:B---3--:R-:W-:Y:S05]  /*250d0*/  @!P0 NANOSLEEP.SYNCS 0x989680 ;  /* 0x009896800000895d */ /* 0x008fea0003900000 */
[----:B------:R-:W3:Y:S02]  /*250e0*/  @!P0 SYNCS.PHASECHK.TRANS64 P0, [R6+URZ+0x2d8a0], R3 ;  /* 0x02d8a003060085a7 */ /* 0x000ee4000800007f */
[----:B---3--:R-:W-:Y:S05]  /*250f0*/  @!P0 BRA `(.L_x_11543) ;  /* 0xfffffffc00f08947 */ /* 0x008fea000383ffff */
[----:B------:R-:W-:Y:S05]  /*25100*/  BRA `(.L_x_11716) ;  /* 0xffffff94002c7947 */ /* 0x000fea000383ffff */
.L_x_11550:
[----:B0-----:R0:W1:Y:S02]  /*25110*/  SYNCS.PHASECHK.TRANS64.TRYWAIT P0, [R6+URZ+0x2d8c0], R3 ;  /* 0x02d8c003060075a7 */ /* 0x001064000800017f */
[----:B-1----:R-:W-:Y:S05]  /*25120*/  @!P0 NANOSLEEP.SYNCS 0x989680 ;  /* 0x009896800000895d */ /* 0x002fea0003900000 */
[----:B------:R-:W1:Y:S02]  /*25130*/  @!P0 SYNCS.PHASECHK.TRANS64 P0, [R6+URZ+0x2d8c0], R3 ;  /* 0x02d8c003060085a7 */ /* 0x000e64000800007f */
[----:B-1----:R-:W-:Y:S05]  /*25140*/  @!P0 BRA `(.L_x_11550) ;  /* 0xfffffffc00f08947 */ /* 0x002fea000383ffff */
[----:B------:R-:W-:Y:S05]  /*25150*/  BRA `(.L_x_11717) ;  /* 0xffffff98001c7947 */ /* 0x000fea000383ffff */
.L_x_11573:
[----:B------:R-:W3:Y:S01]  /*25160*/  S2R R20, SR_TID.X ;  /* 0x0000000000147919 */ /* 0x000ee20000002100 */
[----:B------:R-:W-:Y:S01]  /*25170*/  BSSY B0, `(.L_x_11718) ;  /* 0x000000a000007945 */ /* 0x000fe20003800000 */
[----:B0-----:R-:W-:Y:S02]  /*25180*/  IMAD.MOV.U32 R12, RZ, RZ, RZ ;  /* 0x000000ffff0c7224 */ /* 0x001fe400078e00ff */
[----:B------:R-:W-:Y:S02]  /*25190*/  IMAD.MOV.U32 R11, RZ, RZ, 0x1f ;  /* 0x0000001fff0b7424 */ /* 0x000fe400078e00ff */
[----:B------:R-:W-:Y:S01]  /*251a0*/  IMAD.MOV.U32 R15, RZ, RZ, -0x1 ;  /* 0xffffffffff0f7424 */ /* 0x000fe200078e00ff */
[----:B---3--:R-:W-:-:S04]  /*251b0*/  SHF.R.U32.HI R20, RZ, 0x5, R20 ;  /* 0x00000005ff147819 */ /* 0x008fc80000011614 */
[----:B------:R-:W-:-:S05]  /*251c0*/  LOP3.LUT R20, R20, 0x3, RZ, 0xc0, !PT ;  /* 0x0000000314147812 */ /* 0x000fca00078ec0ff */
[----:B------:R-:W-:-:S07]  /*251d0*/  IMAD.MOV.U32 R13, RZ, RZ, R20 ;  /* 0x000000ffff0d7224 */ /* 0x000fce00078e0014 */
[----:B-12---:R-:W-:Y:S05]  /*251e0*/  WARPSYNC.COLLECTIVE R15, `(.L_x_11719) ;  /* 0x000000000f087348 */ /* 0x006fea0003c00000 */
[----:B------:R0:W3:Y:S02]  /*251f0*/  SHFL.IDX P6, R14, R13, R12, R11 ;  /* 0x0000000c0d0e7389 */ /* 0x0000e400000c000b */
[----:B0123--:R-:W-:Y:S01]  /*25200*/  ENDCOLLECTIVE ;  /* 0x000000000000791b */ /* 0x00ffe20003800000 */
.L_x_11719:
[----:B------:R-:W-:Y:S05]  /*25210*/  BSYNC B0 ;  /* 0x0000000000007941 */ /* 0x000fea0003800000 */
.L_x_11718:
[----:B------:R-:W-:Y:S05]  /*25220*/  BRA `(.L_x_11720) ;  /* 0xffffffa400a47947 */ /* 0x000fea000383ffff */
.L_x_11575:
[----:B------:R-:W-:Y:S01]  /*25230*/  BSSY B0, `(.L_x_11721) ;  /* 0x0000006000007945 */ /* 0x000fe20003800000 */
[----:B------:R-:W-:-:S07]  /*25240*/  IMAD.MOV.U32 R15, RZ, RZ, -0x1 ;  /* 0xffffffffff0f7424 */ /* 0x000fce00078e00ff */
[----:B0123--:R-:W-:Y:S05]  /*25250*/  WARPSYNC.COLLECTIVE R15, `(.L_x_11722) ;  /* 0x000000000f0c7348 */ /* 0x00ffea0003c00000 */
[----:B------:R-:W-:Y:S02]  /*25260*/  ELECT P6, UR62, PT ;  /* 0x00000000003e782f */ /* 0x000fe400038c0000 */
[----:B------:R-:W-:Y:S01]  /*25270*/  MOV R14, UR62 ;  /* 0x0000003e000e7c02 */ /* 0x000fe20008000f00 */
[----:B0123--:R-:W-:Y:S10]  /*25280*/  ENDCOLLECTIVE ;  /* 0x000000000000791b */ /* 0x00fff40003800000 */
.L_x_11722:
[----:B------:R-:W-:Y:S05]  /*25290*/  BSYNC B0 ;  /* 0x0000000000007941 */ /* 0x000fea0003800000 */
.L_x_11721:
[----:B------:R-:W-:Y:S05]  /*252a0*/  BRA `(.L_x_11723) ;  /* 0xffffffa400a47947 */ /* 0x000fea000383ffff */
.L_x_11577:
[----:B---3--:R3:W4:Y:S02]  /*252b0*/  SYNCS.PHASECHK.TRANS64.TRYWAIT P0, [R0+URZ+0x2d840], R2 ;  /* 0x02d84002000075a7 */ /* 0x008724000800017f */
[----:B----4-:R-:W-:Y:S05]  /*252c0*/  @!P0 NANOSLEEP.SYNCS 0x989680 ;  /* 0x009896800000895d */ /* 0x010fea0003900000 */
[----:B------:R-:W4:Y:S02]  /*252d0*/  @!P0 SYNCS.PHASECHK.TRANS64 P0, [R0+URZ+0x2d840], R2 ;  /* 0x02d84002000085a7 */ /* 0x000f24000800007f */
[----:B----4-:R-:W-:Y:S05]  /*252e0*/  @!P0 BRA `(.L_x_11577) ;  /* 0xfffffffc00f08947 */ /* 0x010fea000383ffff */
[----:B------:R-:W-:Y:S05]  /*252f0*/  BRA `(.L_x_11724) ;  /* 0xffffffa400f47947 */ /* 0x000fea000383ffff */
.L_x_11581:
[----:B------:R-:W2:Y:S01]  /*25300*/  LDL.LU R11, [R1+0x1c] ;  /* 0x00001c00010b7983 */ /* 0x000ea20000300800 */
[----:B------:R-:W-:-:S03]  /*25310*/  IMAD.MOV.U32 R6, RZ, RZ, R12 ;  /* 0x000000ffff067224 */ /* 0x000fc600078e000c */
[----:B------:R0:W5:Y:S01]  /*25320*/  LDL R9, [R1+0x10] ;  /* 0x0000100001097983 */ /* 0x0001620000100800 */
[----:B------:R-:W-:Y:S02]  /*25330*/  IMAD.MOV.U32 R13, RZ, RZ, R0 ;  /* 0x000000ffff0d7224 */ /* 0x000fe400078e0000 */
[----:B------:R-:W-:Y:S02]  /*25340*/  IMAD.MOV.U32 R12, RZ, RZ, RZ ;  /* 0x000000ffff0c7224 */ /* 0x000fe400078e00ff */
[----:B------:R-:W-:Y:S02]  /*25350*/  IMAD.MOV.U32 R15, RZ, RZ, -0x1 ;  /* 0xffffffffff0f7424 */ /* 0x000fe400078e00ff */
[----:B------:R-:W-:Y:S02]  /*25360*/  IMAD.IADD R6, R21, 0x1, R6 ;  /* 0x0000000115067824 */ /* 0x000fe400078e0206 */
[----:B--2---:R-:W-:Y:S02]  /*25370*/  IMAD R5, R11, R10, RZ ;  /* 0x0000000a0b057224 */ /* 0x004fe400078e02ff */
[----:B0-----:R-:W-:-:S07]  /*25380*/  IMAD.MOV.U32 R11, RZ, RZ, 0x1c1f ;  /* 0x00001c1fff0b7424 */ /* 0x001fce00078e00ff */
[----:B-----5:R-:W-:Y:S05]  /*25390*/  WARPSYNC.COLLECTIVE R15, `(.L_x_11725) ;  /* 0x000000000f087348 */ /* 0x020fea0003c00000 */
[----:B------:R0:W1:Y:S02]  /*253a0*/  SHFL.IDX P6, R14, R13, R12, R11 ;  /* 0x0000000c0d0e7389 */ /* 0x00006400000c000b */
[----:B01---5:R-:W-:Y:S01]  /*253b0*/  ENDCOLLECTIVE ;  /* 0x000000000000791b */ /* 0x023fe20003800000 */
.L_x_11725:
[----:B------:R-:W-:Y:S02]  /*253c0*/  IMAD.MOV.U32 R13, RZ, RZ, R4 ;  /* 0x000000ffff0d7224 */ /* 0x000fe400078e0004 */
[----:B------:R-:W-:-:S07]  /*253d0*/  IMAD.MOV.U32 R2, RZ, RZ, R14 ;  /* 0x000000ffff027224 */ /* 0x000fce00078e000e */
[----:B------:R-:W-:Y:S05]  /*253e0*/  WARPSYNC.COLLECTIVE R15, `(.L_x_11726) ;  /* 0x000000000f087348 */ /* 0x000fea0003c00000 */
[----:B------:R0:W1:Y:S02]  /*253f0*/  SHFL.IDX P6, R14, R13, R12, R11 ;  /* 0x0000000c0d0e7389 */ /* 0x00006400000c000b */
[----:B01----:R-:W-:Y:S01]  /*25400*/  ENDCOLLECTIVE ;  /* 0x000000000000791b */ /* 0x003fe20003800000 */
.L_x_11726:
[----:B------:R-:W-:Y:S01]  /*25410*/  ISETP.GE.AND P2, PT, R6, R5, PT ;  /* 0x000000050600720c */ /* 0x000fe20003f46270 */
[----:B------:R-:W-:Y:S02]  /*25420*/  IMAD.MOV.U32 R13, RZ, RZ, R0 ;  /* 0x000000ffff0d7224 */ /* 0x000fe400078e0000 */
[----:B------:R-:W-:Y:S02]  /*25430*/  IMAD.MOV.U32 R12, RZ, RZ, 0x1 ;  /* 0x00000001ff0c7424 */ /* 0x000fe400078e00ff */
[----:B------:R-:W-:-:S08]  /*25440*/  IMAD.MOV.U32 R3, RZ, RZ, R14 ;  /* 0x000000ffff037224 */ /* 0x000fd000078e000e */
[----:B------:R-:W-:Y:S05]  /*25450*/  WARPSYNC.COLLECTIVE R15, `(.L_x_11727) ;  /* 0x000000000f087348 */ /* 0x000fea0003c00000 */
[----:B------:R0:W1:Y:S02]  /*25460*/  SHFL.IDX P6, R14, R13, R12, R11 ;  /* 0x0000000c0d0e7389 */ /* 0x00006400000c000b */
[----:B01----:R-:W-:Y:S01]  /*25470*/  ENDCOLLECTIVE ;  /* 0x000000000000791b */ /* 0x003fe20003800000 */
.L_x_11727:
        /* <DEDUP_REMOVED lines=16> */
.L_x_11728:
[----:B------:R-:W-:-:S05]  /*25580*/  VIADD R10, R6, 0x20 ;  /* 0x00000020060a7836 */ /* 0x000fca0000000000 */
[----:B------:R-:W-:Y:S01]  /*25590*/  ISETP.GE.AND P2, PT, R10, R5, PT ;  /* 0x000000050a00720c */ /* 0x000fe20003f46270 */
[----:B------:R-:W-:Y:S02]  /*255a0*/  IMAD.MOV.U32 R13, RZ, RZ, R0 ;  /* 0x000000ffff0d7224 */ /* 0x000fe400078e0000 */
[----:B------:R-:W-:Y:S02]  /*255b0*/  IMAD.MOV.U32 R12, RZ, RZ, 0x2 ;  /* 0x00000002ff0c7424 */ /* 0x000fe400078e00ff */
[----:B------:R-:W-:-:S08]  /*255c0*/  IMAD.MOV.U32 R3, RZ, RZ, R14 ;  /* 0x000000ffff037224 */ /* 0x000fd000078e000e */
[----:B------:R-:W-:-:S13]  /*255d0*/  @!P2 LEA R3, P4, R20, R3, 0x1 ;  /* 0x000000031403a211 */ /* 0x000fda00078808ff */
[----:B------:R-:W-:Y:S05]  /*255e0*/  WARPSYNC.COLLECTIVE R15, `(.L_x_11729) ;  /* 0x000000000f087348 */ /* 0x000fea0003c00000 */
[----:B------:R0:W1:Y:S02]  /*255f0*/  SHFL.IDX P6, R14, R13, R12, R11 ;  /* 0x0000000c0d0e7389 */ /* 0x00006400000c000b */
[----:B01----:R-:W-:Y:S01]  /*25600*/  ENDCOLLECTIVE ;  /* 0x000000000000791b */ /* 0x003fe20003800000 */
.L_x_11729:
[----:B------:R-:W-:-:S05]  /*25610*/  @!P2 IMAD.X R2, RZ, RZ, R2, P4 ;  /* 0x000000ffff02a224 */ /* 0x000fca00020e0602 */
[----:B------:R-:W-:-:S04]  /*25620*/  @!P2 LOP3.LUT R3, R3, R2, RZ, 0x3c, !PT ;  /* 0x000000020303a212 */ /* 0x000fc800078e3cff */
[----:B------:R-:W-:-:S04]  /*25630*/  @!P2 LOP3.LUT R2, R3, R2, RZ, 0x3c, !PT ;  /* 0x000000020302a212 */ /* 0x000fc800078e3cff */
[----:B------:R-:W-:-:S05]  /*25640*/  @!P2 LOP3.LUT R3, R3, R2, RZ, 0x3c, !PT ;  /* 0x000000020303a212 */ /* 0x000fca00078e3cff */
[----:B------:R-:W-:Y:S01]  /*25650*/  @!PT LDS RZ, [RZ] ;  /* 0x00000000fffff984 */ /* 0x000fe20000000800 */
[----:B------:R-:W-:Y:S01]  /*25660*/  @!PT LDS RZ, [RZ] ;  /* 0x00000000fffff984 */ /* 0x000fe20000000800 */
[----:B------:R-:W-:Y:S01]  /*25670*/  @!PT LDS RZ, [RZ] ;  /* 0x00000000fffff984 */ /* 0x000fe20000000800 */
[----:B------:R-:W-:Y:S04]  /*25680*/  @!P2 LDGSTS.E.BYPASS.LTC128B.128 [R9+0xcc00], desc[UR40][R2.64], !P3 ;  /* 0x0cc000000209afae */ /* 0x000fe8000d901d68 */
[----:B------:R-:W-:Y:S01]  /*25690*/  @!P2 LDGSTS.E.BYPASS.LTC128B.128 [R9+0xfc00], desc[UR40][R2.64+0x40], !P0 ;  /* 0x0fc000400209afae */ /* 0x000fe2000c101d68 */
[----:B------:R-:W-:-:S03]  /*256a0*/  IMAD.MOV.U32 R13, RZ, RZ, R4 ;  /* 0x000000ffff0d7224 */ /* 0x000fc600078e0004 */
[----:B------:R0:W-:Y:S02]  /*256b0*/  @!P2 LDGSTS.E.BYPASS.LTC128B.128 [R9+0x12c00], desc[UR40][R2.64+0x80], !P1 ;  /* 0x12c000800209afae */ /* 0x0001e4000c901d68 */
[----:B0-----:R-:W-:-:S05]  /*256c0*/  VIADD R2, R6, 0x40 ;  /* 0x0000004006027836 */ /* 0x001fca0000000000 */
[----:B------:R-:W-:Y:S01]  /*256d0*/  ISETP.GE.AND P2, PT, R2, R5, PT ;  /* 0x000000050200720c */ /* 0x000fe20003f46270 */
[----:B------:R-:W-:-:S12]  /*256e0*/  IMAD.MOV.U32 R2, RZ, RZ, R14 ;  /* 0x000000ffff027224 */ /* 0x000fd800078e000e */
[----:B------:R-:W-:Y:S05]  /*256f0*/  WARPSYNC.COLLECTIVE R15, `(.L_x_11730) ;  /* 0x000000000f087348 */ /* 0x000fea0003c00000 */
[----:B------:R0:W1:Y:S02]  /*25700*/  SHFL.IDX P6, R14, R13, R12, R11 ;  /* 0x0000000c0d0e7389 */ /* 0x00006400000c000b */
[----:B01----:R-:W-:Y:S01]  /*25710*/  ENDCOLLECTIVE ;  /* 0x000000000000791b */ /* 0x003fe20003800000 */
.L_x_11730:
[----:B------:R-:W-:Y:S02]  /*25720*/  IMAD.MOV.U32 R13, RZ, RZ, R0 ;  /* 0x000000ffff0d7224 */ /* 0x000fe400078e0000 */
[----:B------:R-:W-:Y:S02]  /*25730*/  IMAD.MOV.U32 R12, RZ, RZ, 0x3 ;  /* 0x00000003ff0c7424 */ /* 0x000fe400078e00ff */
[----:B------:R-:W-:-:S07]  /*25740*/  IMAD.MOV.U32 R3, RZ, RZ, R14 ;  /* 0x000000ffff037224 */ /* 0x000fce00078e000e */
[----:B------:R-:W-:Y:S05]  /*25750*/  WARPSYNC.COLLECTIVE R15, `(.L_x_11731) ;  /* 0x000000000f087348 */ /* 0x000fea0003c00000 */
[----:B------:R0:W1:Y:S02]  /*25760*/  SHFL.IDX P6, R14, R13, R12, R11 ;  /* 0x0000000c0d0e7389 */ /* 0x00006400000c000b */
[----:B01----:R-:W-:Y:S01]  /*25770*/  ENDCOLLECTIVE ;  /* 0x000000000000791b */ /* 0x003fe20003800000 */
.L_x_11731:
        /* <DEDUP_REMOVED lines=9> */
.L_x_11732:
        /* <DEDUP_REMOVED lines=9> */
[----:B0-----:R-:W-:-:S05]  /*258a0*/  VIADD R2, R6, 0x60 ;  /* 0x0000006006027836 */ /* 0x001fca0000000000 */
[----:B------:R-:W-:Y:S01]  /*258b0*/  ISETP.GE.AND P2, PT, R2, R5, PT ;  /* 0x000000050200720c */ /* 0x000fe20003f46270 */
[----:B------:R-:W-:-:S12]  /*258c0*/  IMAD.MOV.U32 R4, RZ, RZ, R14 ;  /* 0x000000ffff047224 */ /* 0x000fd800078e000e */
[----:B------:R-:W-:Y:S05]  /*258d0*/  WARPSYNC.COLLECTIVE R15, `(.L_x_11733) ;  /* 0x000000000f087348 */ /* 0x000fea0003c00000 */
[----:B------:R0:W1:Y:S02]  /*258e0*/  SHFL.IDX P6, R14, R13, R12, R11 ;  /* 0x0000000c0d0e7389 */ /* 0x00006400000c000b */
[----:B01----:R-:W-:Y:S01]  /*258f0*/  ENDCOLLECTIVE ;  /* 0x000000000000791b */ /* 0x003fe20003800000 */
.L_x_11733:
        /* <DEDUP_REMOVED lines=16> */
.L_x_11734:
[----:B------:R-:W-:Y:S02]  /*25a00*/  IMAD.MOV.U32 R13, RZ, RZ, R7 ;  /* 0x000000ffff0d7224 */ /* 0x000fe400078e0007 */
[----:B------:R-:W-:Y:S02]  /*25a10*/  IMAD.MOV.U32 R12, RZ, RZ, 0x1 ;  /* 0x00000001ff0c7424 */ /* 0x000fe400078e00ff */
[----:B------:R-:W-:-:S07]  /*25a20*/  IMAD.MOV.U32 R2, RZ, RZ, R14 ;  /* 0x000000ffff027224 */ /* 0x000fce00078e000e */
[----:B------:R-:W-:Y:S05]  /*25a30*/  WARPSYNC.COLLECTIVE R15, `(.L_x_11735) ;  /* 0x000000000f087348 */ /* 0x000fea0003c00000 */
[----:B------:R0:W1:Y:S02]  /*25a40*/  SHFL.IDX P6, R14, R13, R12, R11 ;  /* 0x0000000c0d0e7389 */ /* 0x00006400000c000b */
[----:B01----:R-:W-:Y:S01]  /*25a50*/  ENDCOLLECTIVE ;  /* 0x000000000000791b */ /* 0x003fe20003800000 */
.L_x_11735:
[----:B------:R-:W-:Y:S01]  /*25a60*/  IMAD.MOV.U32 R13, RZ, RZ, R8 ;  /* 0x000000ffff0d7224 */ /* 0x000fe200078e0008 */
[----:B------:R-:W-:Y:S01]  /*25a70*/  @!P2 LEA R2, P4, R20, R2, 0x1 ;  /* 0x000000021402a211 */ /* 0x000fe200078808ff */
[----:B------:R-:W-:-:S12]  /*25a80*/  IMAD.MOV.U32 R7, RZ, RZ, R14 ;  /* 0x000000ffff077224 */ /* 0x000fd800078e000e */
[----:B------:R-:W-:Y:S05]  /*25a90*/  WARPSYNC.COLLECTIVE R15, `(.L_x_11736) ;  /* 0x000000000f087348 */ /* 0x000fea0003c00000 */
[----:B------:R0:W1:Y:S02]  /*25aa0*/  SHFL.IDX P6, R14, R13, R12, R11 ;  /* 0x0000000c0d0e7389 */ /* 0x00006400000c000b */
[----:B01----:R-:W-:Y:S01]  /*25ab0*/  ENDCOLLECTIVE ;  /* 0x000000000000791b */ /* 0x003fe20003800000 */
.L_x_11736:
[----:B------:R-:W-:-:S04]  /*25ac0*/  @!P2 IMAD.X R0, RZ, RZ, R0, P4 ;  /* 0x000000ffff00a224 */ /* 0x000fc800020e0600 */
[----:B------:R-:W-:-:S05]  /*25ad0*/  @!P2 IMAD.MOV.U32 R3, RZ, RZ, R0 ;  /* 0x000000ffff03a224 */ /* 0x000fca00078e0000 */
[----:B------:R-:W-:Y:S01]  /*25ae0*/  @!PT LDS RZ, [RZ] ;  /* 0x00000000fffff984 */ /* 0x000fe20000000800 */
[----:B------:R-:W-:Y:S01]  /*25af0*/  @!PT LDS RZ, [RZ] ;  /* 0x00000000fffff984 */ /* 0x000fe20000000800 */
[----:B------:R-:W-:Y:S01]  /*25b00*/  @!PT LDS RZ, [RZ] ;  /* 0x00000000fffff984 */ /* 0x000fe20000000800 */
[----:B------:R-:W-:Y:S04]  /*25b10*/  @!P2 LDGSTS.E.BYPASS.LTC128B.128 [R9+0xe400], desc[UR40][R2.64], !P3 ;  /* 0x0e4000000209afae */ /* 0x000fe8000d901d68 */
[----:B------:R-:W-:Y:S04]  /*25b20*/  @!P2 LDGSTS.E.BYPASS.LTC128B.128 [R9+0x11400], desc[UR40][R2.64+0x40], !P0 ;  /* 0x114000400209afae */ /* 0x000fe8000c101d68 */
[----:B------:R0:W-:Y:S02]  /*25b30*/  @!P2 LDGSTS.E.BYPASS.LTC128B.128 [R9+0x14400], desc[UR40][R2.64+0x80], !P1 ;  /* 0x144000800209afae */ /* 0x0001e4000c901d68 */
[----:B0-----:R-:W-:Y:S01]  /*25b40*/  IMAD.MOV.U32 R2, RZ, RZ, R14 ;  /* 0x000000ffff027224 */ /* 0x001fe200078e000e */
[----:B------:R-:W-:Y:S06]  /*25b50*/  BRA `(.L_x_11737) ;  /* 0xffffffac006c7947 */ /* 0x000fec000383ffff */
.L_x_11584:
[----:B-1----:R1:W2:Y:S02]  /*25b60*/  SYNCS.PHASECHK.TRANS64.TRYWAIT P0, [R22+URZ+0x2d820], R3 ;  /* 0x02d82003160075a7 */ /* 0x0022a4000800017f */
[----:B--2---:R-:W-:Y:S05]  /*25b70*/  @!P0 NANOSLEEP.SYNCS 0x989680 ;  /* 0x009896800000895d */ /* 0x004fea0003900000 */
[----:B------:R-:W2:Y:S02]  /*25b80*/  @!P0 SYNCS.PHASECHK.TRANS64 P0, [R22+URZ+0x2d820], R3 ;  /* 0x02d82003160085a7 */ /* 0x000ea4000800007f */
[----:B--2---:R-:W-:Y:S05]  /*25b90*/  @!P0 BRA `(.L_x_11584) ;  /* 0xfffffffc00f08947 */ /* 0x004fea000383ffff */
[----:B------:R-:W-:Y:S05]  /*25ba0*/  BRA `(.L_x_11738) ;  /* 0xffffffac00d47947 */ /* 0x000fea000383ffff */
.L_x_11593:
[----:B-1----:R1:W2:Y:S02]  /*25bb0*/  SYNCS.PHASECHK.TRANS64.TRYWAIT P0, [R3+URZ+0x2d840], R2 ;  /* 0x02d84002030075a7 */ /* 0x0022a4000800017f */
[----:B--2---:R-:W-:Y:S05]  /*25bc0*/  @!P0 NANOSLEEP.SYNCS 0x989680 ;  /* 0x009896800000895d */ /* 0x004fea0003900000 */
[----:B------:R-:W2:Y:S02]  /*25bd0*/  @!P0 SYNCS.PHASECHK.TRANS64 P0, [R3+URZ+0x2d840], R2 ;  /* 0x02d84002030085a7 */ /* 0x000ea4000800007f */
[----:B--2---:R-:W-:Y:S05]  /*25be0*/  @!P0 BRA `(.L_x_11593) ;  /* 0xfffffffc00f08947 */ /* 0x004fea000383ffff */
[----:B------:R-:W-:Y:S05]  /*25bf0*/  BRA `(.L_x_11739) ;  /* 0xffffffb0008c7947 */ /* 0x000fea000383ffff */
.L_x_11600:
[----:B0-----:R0:W1:Y:S02]  /*25c00*/  SYNCS.PHASECHK.TRANS64.TRYWAIT P0, [R2+URZ+0x2d860], R3 ;  /* 0x02d86003020075a7 */ /* 0x001064000800017f */
[----:B-1----:R-:W-:Y:S05]  /*25c10*/  @!P0 NANOSLEEP.SYNCS 0x989680 ;  /* 0x009896800000895d */ /* 0x002fea0003900000 */
[----:B------:R-:W1:Y:S02]  /*25c20*/  @!P0 SYNCS.PHASECHK.TRANS64 P0, [R2+URZ+0x2d860], R3 ;  /* 0x02d86003020085a7 */ /* 0x000e64000800007f */
[----:B-1----:R-:W-:Y:S05]  /*25c30*/  @!P0 BRA `(.L_x_11600) ;  /* 0xfffffffc00f08947 */ /* 0x002fea000383ffff */
[----:B------:R-:W-:Y:S05]  /*25c40*/  BRA `(.L_x_11740) ;  /* 0xffffffb400907947 */ /* 0x000fea000383ffff */
.L_x_11611:
[----:B0-----:R0:W2:Y:S02]  /*25c50*/  SYNCS.PHASECHK.TRANS64.TRYWAIT P0, [R4+URZ+0x2d840], R2 ;  /* 0x02d84002040075a7 */ /* 0x0010a4000800017f */
[----:B--2---:R-:W-:Y:S05]  /*25c60*/  @!P0 NANOSLEEP.SYNCS 0x989680 ;  /* 0x009896800000895d */ /* 0x004fea0003900000 */
[----:B------:R-:W2:Y:S02]  /*25c70*/  @!P0 SYNCS.PHASECHK.TRANS64 P0, [R4+URZ+0x2d840], R2 ;  /* 0x02d84002040085a7 */ /* 0x000ea4000800007f */
[----:B--2---:R-:W-:Y:S05]  /*25c80*/  @!P0 BRA `(.L_x_11611) ;  /* 0xfffffffc00f08947 */ /* 0x004fea000383ffff */
[----:B------:R-:W-:Y:S05]  /*25c90*/  BRA `(.L_x_11741) ;  /* 0xffffffbc00507947 */ /* 0x000fea000383ffff */
.L_x_11618:
[----:B0-----:R0:W1:Y:S02]  /*25ca0*/  SYNCS.PHASECHK.TRANS64.TRYWAIT P0, [R3+URZ+0x2d860], R27 ;  /* 0x02d8601b030075a7 */ /* 0x001064000800017f */
[----:B-1----:R-:W-:Y:S05]  /*25cb0*/  @!P0 NANOSLEEP.SYNCS 0x989680 ;  /* 0x009896800000895d */ /* 0x002fea0003900000 */
[----:B------:R-:W1:Y:S02]  /*25cc0*/  @!P0 SYNCS.PHASECHK.TRANS64 P0, [R3+URZ+0x2d860], R27 ;  /* 0x02d8601b030085a7 */ /* 0x000e64000800007f */
[----:B-1----:R-:W-:Y:S05]  /*25cd0*/  @!P0 BRA `(.L_x_11618) ;  /* 0xfffffffc00f08947 */ /* 0x002fea000383ffff */
[----:B------:R-:W-:Y:S05]  /*25ce0*/  BRA `(.L_x_11742) ;  /* 0xffffffc000547947 */ /* 0x000fea000383ffff */
.L_x_11629:
[----:B0-----:R0:W2:Y:S02]  /*25cf0*/  SYNCS.PHASECHK.TRANS64.TRYWAIT P0, [R4+URZ+0x2d840], R2 ;  /* 0x02d84002040075a7 */ /* 0x0010a4000800017f */
[----:B--2---:R-:W-:Y:S05]  /*25d00*/  @!P0 NANOSLEEP.SYNCS 0x989680 ;  /* 0x009896800000895d */ /* 0x004fea0003900000 */
[----:B------:R-:W2:Y:S02]  /*25d10*/  @!P0 SYNCS.PHASECHK.TRANS64 P0, [R4+URZ+0x2d840], R2 ;  /* 0x02d84002040085a7 */ /* 0x000ea4000800007f */
[----:B--2---:R-:W-:Y:S05]  /*25d20*/  @!P0 BRA `(.L_x_11629) ;  /* 0xfffffffc00f08947 */ /* 0x004fea000383ffff */
[----:B------:R-:W-:Y:S05]  /*25d30*/  BRA `(.L_x_11743) ;  /* 0xffffffc400e87947 */ /* 0x000fea000383ffff */
.L_x_11636:
[----:B0-----:R0:W1:Y:S02]  /*25d40*/  SYNCS.PHASECHK.TRANS64.TRYWAIT P0, [R3+URZ+0x2d860], R7 ;  /* 0x02d86007030075a7 */ /* 0x001064000800017f */
[----:B-1----:R-:W-:Y:S05]  /*25d50*/  @!P0 NANOSLEEP.SYNCS 0x989680 ;  /* 0x009896800000895d */ /* 0x002fea0003900000 */
[----:B------:R-:W1:Y:S02]  /*25d60*/  @!P0 SYNCS.PHASECHK.TRANS64 P0, [R3+URZ+0x2d860], R7 ;  /* 0x02d86007030085a7 */ /* 0x000e64000800007f */
[----:B-1----:R-:W-:Y:S05]  /*25d70*/  @!P0 BRA `(.L_x_11636) ;  /* 0xfffffffc00f08947 */ /* 0x002fea000383ffff */
[----:B------:R-:W-:Y:S05]  /*25d80*/  BRA `(.L_x_11744) ;  /* 0xffffffc800ec7947 */ /* 0x000fea000383ffff */
.L_x_11649:
[----:B-1----:R1:W2:Y:S02]  /*25d90*/  SYNCS.PHASECHK.TRANS64.TRYWAIT P0, [R3+URZ+0x2d860], R0 ;  /* 0x02d86000030075a7 */ /* 0x0022a4000800017f */
[----:B--2---:R-:W-:Y:S05]  /*25da0*/  @!P0 NANOSLEEP.SYNCS 0x989680 ;  /* 0x009896800000895d */ /* 0x004fea0003900000 */
[----:B------:R-:W2:Y:S02]  /*25db0*/  @!P0 SYNCS.PHASECHK.TRANS64 P0, [R3+URZ+0x2d860], R0 ;  /* 0x02d86000030085a7 */ /* 0x000ea4000800007f */
[----:B--2---:R-:W-:Y:S05]  /*25dc0*/  @!P0 BRA `(.L_x_11649) ;  /* 0xfffffffc00f08947 */ /* 0x004fea000383ffff */
[----:B------:R-:W-:Y:S05]  /*25dd0*/  BRA `(.L_x_11745) ;  /* 0xffffffd000687947 */ /* 0x000fea000383ffff */
.L_x_11658:
[----:B------:R-:W-:Y:S01]  /*25de0*/  BSSY B0, `(.L_x_11746) ;  /* 0x0000008000007945 */ /* 0x000fe20003800000 */
[----:B------:R-:W-:Y:S02]  /*25df0*/  IMAD.MOV.U32 R13, RZ, RZ, R16 ;  /* 0x000000ffff0d7224 */ /* 0x000fe400078e0010 */
[----:B0-----:R-:W-:Y:S02]  /*25e00*/  IMAD.MOV.U32 R12, RZ, RZ, RZ ;  /* 0x000000ffff0c7224 */ /* 0x001fe400078e00ff */
[----:B------:R-:W-:Y:S02]  /*25e10*/  IMAD.MOV.U32 R11, RZ, RZ, 0x1f ;  /* 0x0000001fff0b7424 */ /* 0x000fe400078e00ff */
[----:B------:R-:W-:-:S07]  /*25e20*/  IMAD.MOV.U32 R15, RZ, RZ, -0x1 ;  /* 0xffffffffff0f7424 */ /* 0x000fce00078e00ff */
[----:B-1----:R-:W-:Y:S05]  /*25e30*/  WARPSYNC.COLLECTIVE R15, `(.L_x_11747) ;  /* 0x000000000f087348 */ /* 0x002fea0003c00000 */
[----:B------:R0:W2:Y:S02]  /*25e40*/  SHFL.IDX P6, R14, R13, R12, R11 ;  /* 0x0000000c0d0e7389 */ /* 0x0000a400000c000b */
[----:B012---:R-:W-:Y:S01]  /*25e50*/  ENDCOLLECTIVE ;  /* 0x000000000000791b */ /* 0x007fe20003800000 */
.L_x_11747:
[----:B------:R-:W-:Y:S05]  /*25e60*/  BSYNC B0 ;  /* 0x0000000000007941 */ /* 0x000fea0003800000 */
.L_x_11746:
        /* <DEDUP_REMOVED lines=10> */
.L_x_11748:
        /* <DEDUP_REMOVED lines=16> */
.L_x_11749:
        /* <DEDUP_REMOVED lines=8> */
.L_x_11750:
[----:B------:R-:W-:Y:S01]  /*26090*/  IMAD.MOV.U32 R12, RZ, RZ, 0x4 ;  /* 0x00000004ff0c7424 */ /* 0x000fe200078e00ff */
[----:B------:R-:W-:-:S05]  /*260a0*/  SEL R5, R14, RZ, P0 ;  /* 0x000000ff0e057207 */ /* 0x000fca0000000000 */
[----:B------:R-:W-:-:S04]  /*260b0*/  IMAD.IADD R5, R4, 0x1, R5 ;  /* 0x0000000104057824 */ /* 0x000fc800078e0205 */
[----:B------:R-:W-:-:S07]  /*260c0*/  IMAD.MOV.U32 R13, RZ, RZ, R5 ;  /* 0x000000ffff0d7224 */ /* 0x000fce00078e0005 */
[----:B------:R-:W-:Y:S05]  /*260d0*/  WARPSYNC.COLLECTIVE R15, `(.L_x_11751) ;  /* 0x000000000f087348 */ /* 0x000fea0003c00000 */
[----:B------:R0:W1:Y:S02]  /*260e0*/  SHFL.UP P6, R14, R13, R12, R11 ;  /* 0x0400000c0d0e7389 */ /* 0x00006400000c000b */
[----:B01----:R-:W-:Y:S01]  /*260f0*/  ENDCOLLECTIVE ;  /* 0x000000000000791b */ /* 0x003fe20003800000 */
.L_x_11751:
[----:B------:R-:W-:Y:S01]  /*26100*/  IMAD.MOV.U32 R12, RZ, RZ, 0x8 ;  /* 0x00000008ff0c7424 */ /* 0x000fe200078e00ff */
[----:B------:R-:W-:-:S05]  /*26110*/  SEL R6, R14, RZ, P1 ;  /* 0x000000ff0e067207 */ /* 0x000fca0000800000 */
[----:B------:R-:W-:-:S04]  /*26120*/  IMAD.IADD R6, R5, 0x1, R6 ;  /* 0x0000000105067824 */ /* 0x000fc800078e0206 */
[----:B------:R-:W-:-:S07]  /*26130*/  IMAD.MOV.U32 R13, RZ, RZ, R6 ;  /* 0x000000ffff0d7224 */ /* 0x000fce00078e0006 */
[----:B------:R-:W-:Y:S05]  /*26140*/  WARPSYNC.COLLECTIVE R15, `(.L_x_11752) ;  /* 0x000000000f087348 */ /* 0x000fea0003c00000 */
[----:B------:R0:W1:Y:S02]  /*26150*/  SHFL.UP P6, R14, R13, R12, R11 ;  /* 0x0400000c0d0e7389 */ /* 0x00006400000c000b */
[----:B01----:R-:W-:Y:S01]  /*26160*/  ENDCOLLECTIVE ;  /* 0x000000000000791b */ /* 0x003fe20003800000 */
.L_x_11752:
[----:B------:R-:W-:Y:S01]  /*26170*/  IMAD.MOV.U32 R12, RZ, RZ, 0x10 ;  /* 0x00000010ff0c7424 */ /* 0x000fe200078e00ff */
[----:B------:R-:W-:-:S05]  /*26180*/  SEL R3, R14, RZ, P2 ;  /* 0x000000ff0e037207 */ /* 0x000fca0001000000 */
[----:B------:R-:W-:-:S04]  /*26190*/  IMAD.IADD R4, R6, 0x1, R3 ;  /* 0x0000000106047824 */ /* 0x000fc800078e0203 */
[----:B------:R-:W-:-:S07]  /*261a0*/  IMAD.MOV.U32 R13, RZ, RZ, R4 ;  /* 0x000000ffff0d7224 */ /* 0x000fce00078e0004 */
[----:B------:R-:W-:Y:S05]  /*261b0*/  WARPSYNC.COLLECTIVE R15, `(.L_x_11753) ;  /* 0x000000000f087348 */ /* 0x000fea0003c00000 */
[----:B------:R0:W1:Y:S02]  /*261c0*/  SHFL.UP P6, R14, R13, R12, R11 ;  /* 0x0400000c0d0e7389 */ /* 0x00006400000c000b */
[----:B01----:R-:W-:Y:S01]  /*261d0*/  ENDCOLLECTIVE ;  /* 0x000000000000791b */ /* 0x003fe20003800000 */
.L_x_11753:
        /* <DEDUP_REMOVED lines=8> */
.L_x_11754:
[----:B------:R-:W-:Y:S05]  /*26260*/  BRA `(.L_x_11755) ;  /* 0xffffffd400207947 */ /* 0x000fea000383ffff */
.L_x_11663:
[----:B------:R-:W-:Y:S01]  /*26270*/  BSSY B0, `(.L_x_11756) ;  /* 0x0000008000007945 */ /* 0x000fe20003800000 */
[----:B-----5:R-:W-:Y:S02]  /*26280*/  IMAD.MOV.U32 R13, RZ, RZ, R2 ;  /* 0x000000ffff0d7224 */ /* 0x020fe400078e0002 */
[----:B0-----:R-:W-:Y:S02]  /*26290*/  IMAD.MOV.U32 R12, RZ, RZ, 0x1 ;  /* 0x00000001ff0c7424 */ /* 0x001fe400078e00ff */
[----:B------:R-:W-:Y:S02]  /*262a0*/  IMAD.MOV.U32 R11, RZ, RZ, RZ ;  /* 0x000000ffff0b7224 */ /* 0x000fe400078e00ff */
[----:B------:R-:W-:-:S07]  /*262b0*/  IMAD.MOV.U32 R15, RZ, RZ, -0x1 ;  /* 0xffffffffff0f7424 */ /* 0x000fce00078e00ff */
[----:B-12---:R-:W-:Y:S05]  /*262c0*/  WARPSYNC.COLLECTIVE R15, `(.L_x_11757) ;  /* 0x000000000f087348 */ /* 0x006fea0003c00000 */
[----:B------:R0:W3:Y:S02]  /*262d0*/  SHFL.UP P6, R14, R13, R12, R11 ;  /* 0x0400000c0d0e7389 */ /* 0x0000e400000c000b */
[----:B0123--:R-:W-:Y:S01]  /*262e0*/  ENDCOLLECTIVE ;  /* 0x000000000000791b */ /* 0x00ffe20003800000 */
.L_x_11757:
[----:B------:R-:W-:Y:S05]  /*262f0*/  BSYNC B0 ;  /* 0x0000000000007941 */ /* 0x000fea0003800000 */
.L_x_11756:
[----:B------:R-:W-:Y:S01]  /*26300*/  LOP3.LUT P4, RZ, R23, 0x1, RZ, 0xc0, !PT ;  /* 0x0000000117ff7812 */ /* 0x000fe2000788c0ff */
[----:B------:R-:W-:Y:S02]  /*26310*/  IMAD.MOV.U32 R12, RZ, RZ, 0x2 ;  /* 0x00000002ff0c7424 */ /* 0x000fe400078e00ff */
[----:B------:R-:W-:Y:S01]  /*26320*/  IMAD.MOV.U32 R11, RZ, RZ, RZ ;  /* 0x000000ffff0b7224 */ /* 0x000fe200078e00ff */
[----:B------:R-:W-:Y:S01]  /*26330*/  SEL R13, R14, RZ, P4 ;  /* 0x000000ff0e0d7207 */ /* 0x000fe20002000000 */
[----:B------:R-:W-:-:S04]  /*26340*/  IMAD.MOV.U32 R15, RZ, RZ, -0x1 ;  /* 0xffffffffff0f7424 */ /* 0x000fc800078e00ff */
[----:B------:R-:W-:-:S07]  /*26350*/  IMAD.IADD R13, R2, 0x1, R13 ;  /* 0x00000001020d7824 */ /* 0x000fce00078e020d */
[----:B------:R-:W-:Y:S05]  /*26360*/  WARPSYNC.COLLECTIVE R15, `(.L_x_11758) ;  /* 0x000000000f087348 */ /* 0x000fea0003c00000 */
[----:B------:R0:W1:Y:S02]  /*26370*/  SHFL.UP P6, R14, R13, R12, R11 ;  /* 0x0400000c0d0e7389 */ /* 0x00006400000c000b */
[----:B01----:R-:W-:Y:S01]  /*26380*/  ENDCOLLECTIVE ;  /* 0x000000000000791b */ /* 0x003fe20003800000 */
.L_x_11758:
[----:B------:R-:W-:Y:S01]  /*26390*/  IMAD.MOV.U32 R12, RZ, RZ, 0x4 ;  /* 0x00000004ff0c7424 */ /* 0x000fe200078e00ff */
[----:B------:R-:W-:-:S05]  /*263a0*/  SEL R14, R14, RZ, P0 ;  /* 0x000000ff0e0e7207 */ /* 0x000fca0000000000 */
[----:B------:R-:W-:-:S04]  /*263b0*/  IMAD.IADD R3, R13, 0x1, R14 ;  /* 0x000000010d037824 */ /* 0x000fc800078e020e */
[----:B------:R-:W-:-:S07]  /*263c0*/  IMAD.MOV.U32 R13, RZ, RZ, R3 ;  /* 0x000000ffff0d7224 */ /* 0x000fce00078e0003 */
[----:B------:R-:W-:Y:S05]  /*263d0*/  WARPSYNC.COLLECTIVE R15, `(.L_x_11759) ;  /* 0x000000000f087348 */ /* 0x000fea0003c00000 */
[----:B------:R0:W1:Y:S02]  /*263e0*/  SHFL.UP P6, R14, R13, R12, R11 ;  /* 0x0400000c0d0e7389 */ /* 0x00006400000c000b */
[----:B01----:R-:W-:Y:S01]  /*263f0*/  ENDCOLLECTIVE ;  /* 0x000000000000791b */ /* 0x003fe20003800000 */
.L_x_11759:
[----:B------:R-:W-:Y:S01]  /*26400*/  IMAD.MOV.U32 R12, RZ, RZ, 0x8 ;  /* 0x00000008ff0c7424 */ /* 0x000fe200078e00ff */
[----:B------:R-:W-:-:S05]  /*26410*/  SEL R4, R14, RZ, P1 ;  /* 0x000000ff0e047207 */ /* 0x000fca0000800000 */
[----:B------:R-:W-:-:S04]  /*26420*/  IMAD.IADD R4, R3, 0x1, R4 ;  /* 0x0000000103047824 */ /* 0x000fc800078e0204 */
[----:B------:R-:W-:-:S07]  /*26430*/  IMAD.MOV.U32 R13, RZ, RZ, R4 ;  /* 0x000000ffff0d7224 */ /* 0x000fce00078e0004 */
[----:B------:R-:W-:Y:S05]  /*26440*/  WARPSYNC.COLLECTIVE R15, `(.L_x_11760) ;  /* 0x000000000f087348 */ /* 0x000fea0003c00000 */
[----:B------:R0:W1:Y:S02]  /*26450*/  SHFL.UP P6, R14, R13, R12, R11 ;  /* 0x0400000c0d0e7389 */ /* 0x00006400000c000b */
[----:B01----:R-:W-:Y:S01]  /*26460*/  ENDCOLLECTIVE ;  /* 0x000000000000791b */ /* 0x003fe20003800000 */
.L_x_11760:
[----:B------:R-:W-:Y:S01]  /*26470*/  IMAD.MOV.U32 R12, RZ, RZ, 0x10 ;  /* 0x00000010ff0c7424 */ /* 0x000fe200078e00ff */
[----:B------:R-:W-:-:S05]  /*26480*/  SEL R5, R14, RZ, P2 ;  /* 0x000000ff0e057207 */ /* 0x000fca0001000000 */
[----:B------:R-:W-:-:S04]  /*26490*/  IMAD.IADD R5, R4, 0x1, R5 ;  /* 0x0000000104057824 */ /* 0x000fc800078e0205 */
[----:B------:R-:W-:-:S07]  /*264a0*/  IMAD.MOV.U32 R13, RZ, RZ, R5 ;  /* 0x000000ffff0d7224 */ /* 0x000fce00078e0005 */
[----:B------:R-:W-:Y:S05]  /*264b0*/  WARPSYNC.COLLECTIVE R15, `(.L_x_11761) ;  /* 0x000000000f087348 */ /* 0x000fea0003c00000 */
[----:B------:R0:W1:Y:S02]  /*264c0*/  SHFL.UP P6, R14, R13, R12, R11 ;  /* 0x0400000c0d0e7389 */ /* 0x00006400000c000b */
[----:B01----:R-:W-:Y:S01]  /*264d0*/  ENDCOLLECTIVE ;  /* 0x000000000000791b */ /* 0x003fe20003800000 */
.L_x_11761:
        /* <DEDUP_REMOVED lines=8> */
.L_x_11762:
[----:B------:R-:W-:Y:S05]  /*26560*/  BRA `(.L_x_11763) ;  /* 0xffffffd000fc7947 */ /* 0x000fea000383ffff */
.L_x_11665:
[----:B------:R-:W-:Y:S01]  /*26570*/  BSSY B0, `(.L_x_11764) ;  /* 0x0000006000007945 */ /* 0x000fe20003800000 */
[----:B------:R-:W-:Y:S01]  /*26580*/  PLOP3.LUT P6, PT, P6, PT, PT, 0x8, 0x0 ;  /* 0x000000000000781c */ /* 0x000fe200037ce170 */
[----:B------:R-:W-:-:S12]  /*26590*/  IMAD.MOV.U32 R15, RZ, RZ, -0x1 ;  /* 0xffffffffff0f7424 */ /* 0x000fd800078e00ff */
[----:B01----:R-:W-:Y:S05]  /*265a0*/  WARPSYNC.COLLECTIVE R15, `(.L_x_11765) ;  /* 0x000000000f087348 */ /* 0x003fea0003c00000 */
[----:B------:R-:W-:Y:S01]  /*265b0*/  VOTE.ANY R14, PT, P6 ;  /* 0x00000000000e7806 */ /* 0x000fe200030e0100 */
[----:B01----:R-:W-:Y:S06]  /*265c0*/  ENDCOLLECTIVE ;  /* 0x000000000000791b */ /* 0x003fec0003800000 */
.L_x_11765:
[----:B------:R-:W-:Y:S05]  /*265d0*/  BSYNC B0 ;  /* 0x0000000000007941 */ /* 0x000fea0003800000 */
.L_x_11764:
        /* <DEDUP_REMOVED lines=9> */
.L_x_11766:
[----:B------:R-:W-:Y:S01]  /*26670*/  IMAD.MOV.U32 R17, RZ, RZ, R14 ;  /* 0x000000ffff117224 */ /* 0x000fe200078e000e */
[----:B------:R-:W-:Y:S06]  /*26680*/  BRA `(.L_x_11767) ;  /* 0xffffffd000ec7947 */ /* 0x000fec000383ffff */
.L_x_11667:
[----:B------:R-:W-:Y:S01]  /*26690*/  BSSY B0, `(.L_x_11768) ;  /* 0x0000007000007945 */ /* 0x000fe20003800000 */
[----:B------:R-:W-:Y:S02]  /*266a0*/  IMAD.MOV.U32 R13, RZ, RZ, R3 ;  /* 0x000000ffff0d7224 */ /* 0x000fe400078e0003 */
[----:B------:R-:W-:Y:S02]  /*266b0*/  IMAD.MOV.U32 R11, RZ, RZ, 0x1f ;  /* 0x0000001fff0b7424 */ /* 0x000fe400078e00ff */
[----:B------:R-:W-:-:S07]  /*266c0*/  IMAD.MOV.U32 R15, RZ, RZ, -0x1 ;  /* 0xffffffffff0f7424 */ /* 0x000fce00078e00ff */
[----:B-123--:R-:W-:Y:S05]  /*266d0*/  WARPSYNC.COLLECTIVE R15, `(.L_x_11769) ;  /* 0x000000000f087348 */ /* 0x00efea0003c00000 */
[----:B------:R0:W4:Y:S02]  /*266e0*/  SHFL.IDX P6, R14, R13, R12, R11 ;  /* 0x0000000c0d0e7389 */ /* 0x00012400000c000b */
[----:B01234-:R-:W-:Y:S01]  /*266f0*/  ENDCOLLECTIVE ;  /* 0x000000000000791b */ /* 0x01ffe20003800000 */
.L_x_11769:
[----:B------:R-:W-:Y:S05]  /*26700*/  BSYNC B0 ;  /* 0x0000000000007941 */ /* 0x000fea0003800000 */
.L_x_11768:
[----:B------:R-:W-:Y:S01]  /*26710*/  IMAD.MOV.U32 R5, RZ, RZ, R14 ;  /* 0x000000ffff057224 */ /* 0x000fe200078e000e */
[----:B------:R-:W-:Y:S06]  /*26720*/  BRA `(.L_x_11666) ;  /* 0xffffffd000e07947 */ /* 0x000fec000383ffff */
.L_x_11671:
[----:B-1----:R1:W3:Y:S02]  /*26730*/  SYNCS.PHASECHK.TRANS64.TRYWAIT P0, [R7+URZ+0x2d820], R0 ;  /* 0x02d82000070075a7 */ /* 0x0022e4000800017f */
[----:B---3--:R-:W-:Y:S05]  /*26740*/  @!P0 NANOSLEEP.SYNCS 0x989680 ;  /* 0x009896800000895d */ /* 0x008fea0003900000 */
[----:B------:R-:W3:Y:S02]  /*26750*/  @!P0 SYNCS.PHASECHK.TRANS64 P0, [R7+URZ+0x2d820], R0 ;  /* 0x02d82000070085a7 */ /* 0x000ee4000800007f */
[----:B---3--:R-:W-:Y:S05]  /*26760*/  @!P0 BRA `(.L_x_11671) ;  /* 0xfffffffc00f08947 */ /* 0x008fea000383ffff */
[----:B------:R-:W-:Y:S05]  /*26770*/  BRA `(.L_x_11770) ;  /* 0xffffffd800547947 */ /* 0x000fea000383ffff */
.L_x_11672:
        /* <DEDUP_REMOVED lines=11> */
.L_x_11772:
[----:B------:R-:W-:Y:S05]  /*26830*/  BSYNC B0 ;  /* 0x0000000000007941 */ /* 0x000fea0003800000 */
.L_x_11771:
[----:B------:R-:W-:Y:S05]  /*26840*/  BRA `(.L_x_11773) ;  /* 0xffffffd8003c7947 */ /* 0x000fea000383ffff */
.L_x_11673:
[----:B------:R-:W-:Y:S01]  /*26850*/  BSSY B0, `(.L_x_11774) ;  /* 0x0000006000007945 */ /* 0x000fe20003800000 */
[----:B------:R-:W-:-:S07]  /*26860*/  IMAD.MOV.U32 R15, RZ, RZ, -0x1 ;  /* 0xffffffffff0f7424 */ /* 0x000fce00078e00ff */
[----:B012---:R-:W-:Y:S05]  /*26870*/  WARPSYNC.COLLECTIVE R15, `(.L_x_11775) ;  /* 0x000000000f0c7348 */ /* 0x007fea0003c00000 */
[----:B------:R-:W-:Y:S02]  /*26880*/  ELECT P6, UR62, PT ;  /* 0x00000000003e782f */ /* 0x000fe400038c0000 */
[----:B------:R-:W-:Y:S01]  /*26890*/  MOV R14, UR62 ;  /* 0x0000003e000e7c02 */ /* 0x000fe20008000f00 */
[----:B012---:R-:W-:Y:S10]  /*268a0*/  ENDCOLLECTIVE ;  /* 0x000000000000791b */ /* 0x007ff40003800000 */
.L_x_11775:
[----:B------:R-:W-:Y:S05]  /*268b0*/  BSYNC B0 ;  /* 0x0000000000007941 */ /* 0x000fea0003800000 */
.L_x_11774:
[----:B------:R-:W-:Y:S05]  /*268c0*/  BRA `(.L_x_11776) ;  /* 0xffffffd800307947 */ /* 0x000fea000383ffff */
.L_x_11675:
[----:B-1----:R1:W3:Y:S02]  /*268d0*/  SYNCS.PHASECHK.TRANS64.TRYWAIT P0, [R5+URZ], R4 ;  /* 0x00000004050075a7 */ /* 0x0022e4000800017f */
[----:B---3--:R-:W-:Y:S05]  /*268e0*/  @!P0 NANOSLEEP.SYNCS 0x989680 ;  /* 0x009896800000895d */ /* 0x008fea0003900000 */
[----:B------:R-:W3:Y:S02]  /*268f0*/  @!P0 SYNCS.PHASECHK.TRANS64 P0, [R5+URZ], R4 ;  /* 0x00000004050085a7 */ /* 0x000ee4000800007f */
[----:B---3--:R-:W-:Y:S05]  /*26900*/  @!P0 BRA `(.L_x_11675) ;  /* 0xfffffffc00f08947 */ /* 0x008fea000383ffff */
[----:B------:R-:W-:Y:S05]  /*26910*/  BRA `(.L_x_11777) ;  /* 0xffffffd800647947 */ /* 0x000fea000383ffff */
.L_x_11676:
[----:B---3--:R3:W4:Y:S02]  /*26920*/  SYNCS.PHASECHK.TRANS64.TRYWAIT P0, [R3+URZ], R0 ;  /* 0x00000000030075a7 */ /* 0x008724000800017f */
[----:B----4-:R-:W-:Y:S05]  /*26930*/  @!P0 NANOSLEEP.SYNCS 0x989680 ;  /* 0x009896800000895d */ /* 0x010fea0003900000 */
[----:B------:R-:W4:Y:S02]  /*26940*/  @!P0 SYNCS.PHASECHK.TRANS64 P0, [R3+URZ], R0 ;  /* 0x00000000030085a7 */ /* 0x000f24000800007f */
[----:B----4-:R-:W-:Y:S05]  /*26950*/  @!P0 BRA `(.L_x_11676) ;  /* 0xfffffffc00f08947 */ /* 0x010fea000383ffff */
[----:B------:R-:W-:Y:S05]  /*26960*/  BRA `(.L_x_11778) ;  /* 0xffffffd800587947 */ /* 0x000fea000383ffff */
.L_x_11678:
[----:B-1----:R1:W3:Y:S02]  /*26970*/  SYNCS.PHASECHK.TRANS64.TRYWAIT P0, [R5+URZ], R4 ;  /* 0x00000004050075a7 */ /* 0x0022e4000800017f */
[----:B---3--:R-:W-:Y:S05]  /*26980*/  @!P0 NANOSLEEP.SYNCS 0x989680 ;  /* 0x009896800000895d */ /* 0x008fea0003900000 */
[----:B------:R-:W3:Y:S02]  /*26990*/  @!P0 SYNCS.PHASECHK.TRANS64 P0, [R5+URZ], R4 ;  /* 0x00000004050085a7 */ /* 0x000ee4000800007f */
[----:B---3--:R-:W-:Y:S05]  /*269a0*/  @!P0 BRA `(.L_x_11678) ;  /* 0xfffffffc00f08947 */ /* 0x008fea000383ffff */
[----:B------:R-:W-:Y:S05]  /*269b0*/  BRA `(.L_x_11779) ;  /* 0xffffffd8005c7947 */ /* 0x000fea000383ffff */
.L_x_11780:
        /* <DEDUP_REMOVED lines=12> */
.L_x_15328:


//--------------------- .text._ZN7cutlass13device_kernelIN5flash11enable_sm90INS1_16FlashAttnFwdSm90INS1_25CollectiveMainloopFwdSm90ILi2EN4cute5tupleIJNS5_1CILi1EEES8_S8_EEENS6_IJNS7_ILi192EEENS7_ILi144EEENS7_ILi96EEEEEELi96ENS_6half_tEfNS_4arch4Sm90ELb1ELb0ELb1ELb0ELb0ELb0ELb0ELb0ELb1ELb1ELb0ELb0EEENS1_21CollectiveEpilogueFwdINS6_IJSA_SC_SB_EEES9_SE_SG_Li384ELb0ELb1ELb0ELb0EEENS1_30DynamicPersistentTileSchedulerILi384ELi128ELb0ELb1ELb1EEEEEEEEEvNT_6ParamsE --------------------------
	.section	.text._ZN7cutlass13device_kernelIN5flash11enable_sm90INS1_16FlashAttnFwdSm90INS1_25CollectiveMainloopFwdSm90ILi2EN4cute5tupleIJNS5_1CILi1EEES8_S8_EEENS6_IJNS7_ILi192EEENS7_ILi144EEENS7_ILi96EEEEEELi96ENS_6half_tEfNS_4arch4Sm90ELb1ELb0ELb1ELb0ELb0ELb0ELb0ELb0ELb1ELb1ELb0ELb0EEENS1_21CollectiveEpilogueFwdINS6_IJSA_SC_SB_EEES9_SE_SG_Li384ELb0ELb1ELb0ELb0EEENS1_30DynamicPersistentTileSchedulerILi384ELi128ELb0ELb1ELb1EEEEEEEEEvNT_6ParamsE,"ax",@progbits
	.align	128
.text._ZN7cutlass13device_kernelIN5flash11enable_sm90INS1_16FlashAttnFwdSm90INS1_25CollectiveMainloopFwdSm90ILi2EN4cute5tupleIJNS5_1CILi1EEES8_S8_EEENS6_IJNS7_ILi192EEENS7_ILi144EEENS7_ILi96EEEEEELi96ENS_6half_tEfNS_4arch4Sm90ELb1ELb0ELb1ELb0ELb0ELb0ELb0ELb0ELb1ELb1ELb0ELb0EEENS1_21CollectiveEpilogueFwdINS6_IJSA_SC_SB_EEES9_SE_SG_Li384ELb0ELb1ELb0ELb0EEENS1_30DynamicPersistentTileSchedulerILi384ELi128ELb0ELb1ELb1EEEEEEEEEvNT_6ParamsE:
        .type           _ZN7cutlass13device_kernelIN5flash11enable_sm90INS1_16FlashAttnFwdSm90INS1_25CollectiveMainloopFwdSm90ILi2EN4cute5tupleIJNS5_1CILi1EEES8_S8_EEENS6_IJNS7_ILi192EEENS7_ILi144EEENS7_ILi96EEEEEELi96ENS_6half_tEfNS_4arch4Sm90ELb1ELb0ELb1ELb0ELb0ELb0ELb0ELb0ELb1ELb1ELb0ELb0EEENS1_21CollectiveEpilogueFwdINS6_IJSA_SC_SB_EEES9_SE_SG_Li384ELb0ELb1ELb0ELb0EEENS1_30DynamicPersistentTileSchedulerILi384ELi128ELb0ELb1ELb1EEEEEEEEEvNT_6ParamsE,@function
        .size           _ZN7cutlass13device_kernelIN5flash11enable_sm90INS1_16FlashAttnFwdSm90INS1_25CollectiveMainloopFwdSm90ILi2EN4cute5tupleIJNS5_1CILi1EEES8_S8_EEENS6_IJNS7_ILi192EEENS7_ILi144EEENS7_ILi96EEEEEELi96ENS_6half_tEfNS_4arch4Sm90ELb1ELb0ELb1ELb0ELb0ELb0ELb0ELb0ELb1ELb1ELb0ELb0EEENS1_21CollectiveEpilogueFwdINS6_IJSA_SC_SB_EEES9_SE_SG_Li384ELb0ELb1ELb0ELb0EEENS1_30DynamicPersistentTileSchedulerILi384ELi128ELb0ELb1ELb1EEEEEEEEEvNT_6ParamsE,(.L_x_15329 - _ZN7cutlass13device_kernelIN5flash11enable_sm90INS1_16FlashAttnFwdSm90INS1_25CollectiveMainloopFwdSm90ILi2EN4cute5tupleIJNS5_1CILi1EEES8_S8_EEENS6_IJNS7_ILi192EEENS7_ILi144EEENS7_ILi96EEEEEELi96ENS_6half_tEfNS_4arch4Sm90ELb1ELb0ELb1ELb0ELb0ELb0ELb0ELb0ELb1ELb1ELb0ELb0EEENS1_21CollectiveEpilogueFwdINS6_IJSA_SC_SB_EEES9_SE_SG_Li384ELb0ELb1ELb0ELb0EEENS1_30DynamicPersistentTileSchedulerILi384ELi128ELb0ELb1ELb1EEEEEEEEEvNT_6ParamsE)
        .other          _ZN7cutlass13device_kernelIN5flash11enable_sm90INS1_16FlashAttnFwdSm90INS1_25CollectiveMainloopFwdSm90ILi2EN4cute5tupleIJNS5_1CILi1EEES8_S8_EEENS6_IJNS7_ILi192EEENS7_ILi144EEENS7_ILi96EEEEEELi96ENS_6half_tEfNS_4arch4Sm90ELb1ELb0ELb1ELb0ELb0ELb0ELb0ELb0ELb1ELb1ELb0ELb0EEENS1_21CollectiveEpilogueFwdINS6_IJSA_SC_SB_EEES9_SE_SG_Li384ELb0ELb1ELb0ELb0EEENS1_30DynamicPersistentTileSchedulerILi384ELi128ELb0ELb1ELb1EEEEEEEEEvNT_6ParamsE,@"STO_CUDA_ENTRY STV_DEFAULT"
_ZN7cutlass13device_kernelIN5flash11enable_sm90INS1_16FlashAttnFwdSm90INS1_25CollectiveMainloopFwdSm90ILi2EN4cute5tupleIJNS5_1CILi1EEES8_S8_EEENS6_IJNS7_ILi192EEENS7_ILi144EEENS7_ILi96EEEEEELi96ENS_6half_tEfNS_4arch4Sm90ELb1ELb0ELb1ELb0ELb0ELb0ELb0ELb0ELb1ELb1ELb0ELb0EEENS1_21CollectiveEpilogueFwdINS6_IJSA_SC_SB_EEES9_SE_SG_Li384ELb0ELb1ELb0ELb0EEENS1_30DynamicPersistentTileSchedulerILi384ELi128ELb0ELb1ELb1EEEEEEEEEvNT_6ParamsE:
        /* <DEDUP_REMOVED lines=18> */
.L_x_11782:
[----:B------:R-:W-:Y:S05]  /*0120*/  BSYNC B0 ;  /* 0x0000000000007941 */ /* 0x000fea0003800000 */
.L_x_11781:
        /* <DEDUP_REMOVED lines=41> */
.L_x_11783:
        /* <DEDUP_REMOVED lines=22> */
.L_x_11784:
        /* <DEDUP_REMOVED lines=18> */
.L_x_11785:
        /* <DEDUP_REMOVED lines=22> */
.L_x_11786:
        /* <DEDUP_REMOVED lines=22> */
.L_x_11787:
        /* <DEDUP_REMOVED lines=8> */
.L_x_11789:
[----:B------:R-:W-:-:S08]  /*0980*/  NOP ;  /* 0x0000000000007918 */ /* 0x000fd00000000000 */
[----:B------:R-:W1:Y:S02]  /*0990*/  USETMAXREG.TRY_ALLOC.CTAPOOL UP0, 0xa0 ;  /* 0x000000a0000079c8 */ /* 0x000e640008000600 */
[----:B-1----:R-:W-:-:S13]  /*09a0*/  PLOP3.LUT P0, PT, PT, PT, UP0, 0x80, 0x0 ;  /* 0x000000000000781c */ /* 0x002fda0003f0f008 */
[----:B------:R-:W-:Y:S05]  /*09b0*/  @!P0 BRA `(.L_x_11789) ;  /* 0xfffffffc00f08947 */ /* 0x000fea000383ffff */
[----:B0-----:R-:W0:Y:S01]  /*09c0*/  S2R R2, SR_TID.X ;  /* 0x0000000000027919 */ /* 0x001e220000002100 */
        /* <DEDUP_REMOVED lines=9> */
[----:B------:R-:W2:Y:S01]  /*0a60*/  LDL R3, [R1+0x8] ;  /* 0x0000080001037983 */ /* 0x000ea20000100800 */
[----:B------:R-:W-:Y:S01]  /*0a70*/  VIADD R13, R2, 0xffffff80 ;  /* 0xffffff80020d7836 */ /* 0x000fe20000000000 */
[----:B------:R-:W0:Y:S01]  /*0a80*/  S2UR UR5, SR_CgaCtaId ;  /* 0x00000000000579c3 */ /* 0x000e220000008800 */
[----:B------:R-:W-:Y:S01]  /*0a90*/  UMOV UR37, 0x400 ;  /* 0x0000040000257882 */ /* 0x000fe20000000000 */
[----:B------:R-:W-:Y:S01]  /*0aa0*/  UMOV UR60, URZ ;  /* 0x0000003f003c7c82 */ /* 0x000fe20008000000 */
[----:B------:R-:W-:Y:S01]  /*0ab0*/  UMOV UR36, URZ ;  /* 0x0000003f00247c82 */ /* 0x000fe20008000000 */
[----:B------:R-:W-:-:S04]  /*0ac0*/  SHF.R.S32.HI R0, RZ, 0x1f, R13 ;  /* 0x0000001fff007819 */ /* 0x000fc8000001140d */
[CC--:B------:R-:W-:Y:S02]  /*0ad0*/  LEA.HI R2, R0.reuse, R13.reuse, RZ, 0x4 ;  /* 0x0000000d00027211 */ /* 0x0c0fe400078f20ff */
[CC--:B------:R-:W-:Y:S02]  /*0ae0*/  LEA.HI R152, R0.reuse, R13.reuse, RZ, 0x7 ;  /* 0x0000000d00987211 */ /* 0x0c0fe400078f38ff */
[-C--:B------:R-:W-:Y:S02]  /*0af0*/  LEA.HI R5, R0, R13.reuse, RZ, 0x5 ;  /* 0x0000000d00057211 */ /* 0x080fe400078f28ff */
[----:B------:R-:W-:Y:S02]  /*0b00*/  LOP3.LUT R151, R152, 0xffffff80, RZ, 0xc0, !PT ;  /* 0xffffff8098977812 */ /* 0x000fe400078ec0ff */
[----:B------:R-:W-:Y:S02]  /*0b10*/  SHF.R.S32.HI R8, RZ, 0x5, R5 ;  /* 0x00000005ff087819 */ /* 0x000fe40000011405 */
[----:B------:R-:W-:Y:S01]  /*0b20*/  SHF.R.S32.HI R5, RZ, 0x4, R2 ;  /* 0x00000004ff057819 */ /* 0x000fe20000011402 */
[----:B------:R-:W-:Y:S01]  /*0b30*/  IMAD.IADD R151, R13, 0x1, -R151 ;  /* 0x000000010d977824 */ /* 0x000fe200078e0a97 */
[----:B------:R-:W-:-:S02]  /*0b40*/  LEA.HI R0, R0, R13, RZ, 0x2 ;  /* 0x0000000d00007211 */ /* 0x000fc400078f10ff */
[----:B------:R-:W-:Y:S02]  /*0b50*/  SHF.R.S32.HI R152, RZ, 0x7, R152 ;  /* 0x00000007ff987819 */ /* 0x000fe40000011498 */
[----:B------:R-:W-:Y:S01]  /*0b60*/  SHF.R.S32.HI R10, RZ, 0x1f, R151 ;  /* 0x0000001fff0a7819 */ /* 0x000fe20000011497 */
[----:B0-----:R-:W-:Y:S01]  /*0b70*/  ULEA UR37, UR5, UR37, 0x18 ;  /* 0x0000002505257291 */ /* 0x001fe2000f8ec03f */
[----:B------:R-:W-:Y:S02]  /*0b80*/  LOP3.LUT R148, R0, 0xfffffffc, RZ, 0xc0, !PT ;  /* 0xfffffffc00947812 */ /* 0x000fe400078ec0ff */
[----:B------:R-:W-:-:S03]  /*0b90*/  SHF.R.S32.HI R149, RZ, 0x2, R0 ;  /* 0x00000002ff957819 */ /* 0x000fc60000011400 */
[----:B------:R-:W-:-:S04]  /*0ba0*/  IMAD.IADD R148, R13, 0x1, -R148 ;  /* 0x000000010d947824 */ /* 0x000fc800078e0a94 */
[----:B------:R-:W-:-:S04]  /*0bb0*/  IMAD.SHL.U32 R23, R148, 0x8, RZ ;  /* 0x0000000894177824 */ /* 0x000fc800078e00ff */
[C---:B------:R-:W-:Y:S02]  /*0bc0*/  VIADD R144, R23.reuse, 0x20 ;  /* 0x0000002017907836 */ /* 0x040fe40000000000 */
[----:B------:R-:W-:-:S03]  /*0bd0*/  VIADD R147, R23, 0x40 ;  /* 0x0000004017937836 */ /* 0x000fc60000000000 */
[----:B------:R-:W-:Y:S02]  /*0be0*/  SHF.R.S32.HI R157, RZ, 0x1f, R144 ;  /* 0x0000001fff9d7819 */ /* 0x000fe40000011490 */
[----:B------:R-:W-:Y:S02]  /*0bf0*/  SHF.R.S32.HI R156, RZ, 0x1f, R147 ;  /* 0x0000001fff9c7819 */ /* 0x000fe40000011493 */
[----:B--2---:R-:W-:Y:S02]  /*0c00*/  R2UR UR6, R3 ;  /* 0x00000000030672ca */ /* 0x004fe400000e0000 */
[C---:B------:R-:W-:Y:S02]  /*0c10*/  LOP3.LUT R3, R2.reuse, 0xfffffff0, RZ, 0xc0, !PT ;  /* 0xfffffff002037812 */ /* 0x040fe400078ec0ff */
[----:B------:R-:W-:-:S03]  /*0c20*/  LEA.HI R2, R2, R5, RZ, 0x1 ;  /* 0x0000000502027211 */ /* 0x000fc600078f08ff */
[----:B------:R-:W-:Y:S01]  /*0c30*/  IMAD.IADD R3, R13, 0x1, -R3 ;  /* 0x000000010d037824 */ /* 0x000fe200078e0a03 */
[----:B------:R-:W-:-:S03]  /*0c40*/  LOP3.LUT R2, R2, 0x1ffffffe, RZ, 0xc0, !PT ;  /* 0x1ffffffe02027812 */ /* 0x000fc600078ec0ff */
[--C-:B------:R-:W-:Y:S01]  /*0c50*/  IMAD R154, R8, 0x10, R3.reuse ;  /* 0x00000010089a7824 */ /* 0x100fe200078e0203 */
[----:B------:R-:W-:Y:S01]  /*0c60*/  SHF.R.S32.HI R4, RZ, 0x1f, R3 ;  /* 0x0000001fff047819 */ /* 0x000fe20000011403 */
[----:B------:R-:W-:Y:S01]  /*0c70*/  IMAD.IADD R2, R5, 0x1, -R2 ;  /* 0x0000000105027824 */ /* 0x000fe200078e0a02 */
[----:B------:R-:W-:Y:S02]  /*0c80*/  ULOP3.LUT UR7, UR6, 0x1, URZ, 0xfc, !UPT ;  /* 0x0000000106077892 */ /* 0x000fe4000f8efc3f */
[CC--:B------:R-:W-:Y:S01]  /*0c90*/  LEA.HI R6, R4.reuse, R3.reuse, RZ, 0x3 ;  /* 0x0000000304067211 */ /* 0x0c0fe200078f18ff */
[----:B------:R-:W-:Y:S01]  /*0ca0*/  UMOV UR6, URZ ;  /* 0x0000003f00067c82 */ /* 0x000fe20008000000 */
[----:B------:R-:W-:Y:S01]  /*0cb0*/  LEA.HI R4, R4, R3, RZ, 0x2 ;  /* 0x0000000304047211 */ /* 0x000fe200078f10ff */
[----:B------:R-:W-:Y:S02]  /*0cc0*/  IMAD.U32 R150, RZ, RZ, UR6 ;  /* 0x00000006ff967e24 */ /* 0x000fe4000f8e00ff */
[----:B------:R-:W-:Y:S01]  /*0cd0*/  IMAD.SHL.U32 R7, R6, 0x10, RZ ;  /* 0x0000001006077824 */ /* 0x000fe200078e00ff */
[----:B------:R-:W-:Y:S01]  /*0ce0*/  LOP3.LUT R6, R4, 0x7fffffc, RZ, 0xc0, !PT ;  /* 0x07fffffc04067812 */ /* 0x000fe200078ec0ff */
[----:B------:R-:W-:Y:S01]  /*0cf0*/  IMAD.U32 R155, RZ, RZ, UR7 ;  /* 0x00000007ff9b7e24 */ /* 0x000fe2000f8e00ff */
[----:B------:R-:W-:-:S02]  /*0d00*/  SHF.R.S32.HI R4, RZ, 0x2, R4 ;  /* 0x00000002ff047819 */ /* 0x000fc40000011404 */
[----:B------:R-:W-:Y:S01]  /*0d10*/  LOP3.LUT R7, R7, 0x7fffff80, RZ, 0xc0, !PT ;  /* 0x7fffff8007077812 */ /* 0x000fe200078ec0ff */
[----:B------:R-:W-:Y:S02]  /*0d20*/  IMAD.IADD R6, R3, 0x1, -R6 ;  /* 0x0000000103067824 */ /* 0x000fe400078e0a06 */
[----:B------:R-:W-:Y:S02]  /*0d30*/  IMAD.SHL.U32 R4, R4, 0x40, RZ ;  /* 0x0000004004047824 */ /* 0x000fe400078e00ff */
[----:B------:R-:W-:Y:S01]  /*0d40*/  IMAD R7, R8, 0x100, R7 ;  /* 0x0000010008077824 */ /* 0x000fe200078e0207 */
[----:B------:R-:W-:Y:S01]  /*0d50*/  LEA.HI R8, R10, R151, RZ, 0x2 ;  /* 0x000000970a087211 */ /* 0x000fe200078f10ff */
[----:B------:R-:W-:Y:S01]  /*0d60*/  IMAD.SHL.U32 R3, R2, 0x8, RZ ;  /* 0x0000000802037824 */ /* 0x000fe200078e00ff */
[----:B------:R-:W-:Y:S01]  /*0d70*/  LOP3.LUT R4, R4, 0x40, RZ, 0xc0, !PT ;  /* 0x0000004004047812 */ /* 0x000fe200078ec0ff */
[----:B------:R-:W-:Y:S01]  /*0d80*/  IMAD R7, R6, 0x10, R7 ;  /* 0x0000001006077824 */ /* 0x000fe200078e0207 */
[--C-:B------:R-:W-:Y:S01]  /*0d90*/  SHF.R.S32.HI R11, RZ, 0x2, R8.reuse ;  /* 0x00000002ff0b7819 */ /* 0x100fe20000011408 */
[----:B------:R-:W-:Y:S01]  /*0da0*/  IMAD.U32 R154, R154, 0x20, R3 ;  /* 0x000000209a9a7824 */ /* 0x000fe200078e0003 */
[----:B------:R-:W-:-:S02]  /*0db0*/  SHF.R.S32.HI R6, RZ, 0x1f, R8 ;  /* 0x0000001fff067819 */ /* 0x000fc40000011408 */
[----:B------:R-:W-:Y:S02]  /*0dc0*/  LEA.HI R10, R10, R151, RZ, 0x5 ;  /* 0x000000970a0a7211 */ /* 0x000fe400078f28ff */
[----:B------:R-:W-:Y:S01]  /*0dd0*/  LEA.HI R2, R6, R11, RZ, 0x3 ;  /* 0x0000000b06027211 */ /* 0x000fe200078f18ff */
[----:B------:R-:W-:Y:S01]  /*0de0*/  IMAD.HI R6, R152, 0x55555556, RZ ;  /* 0x5555555698067827 */ /* 0x000fe200078e02ff */
[----:B------:R-:W-:Y:S02]  /*0df0*/  SHF.R.U32.HI R5, RZ, 0x3, R4 ;  /* 0x00000003ff057819 */ /* 0x000fe40000011604 */
[----:B------:R-:W-:Y:S02]  /*0e00*/  LOP3.LUT R12, R2, 0xfffffff8, RZ, 0xc0, !PT ;  /* 0xfffffff8020c7812 */ /* 0x000fe400078ec0ff */
[----:B------:R-:W-:Y:S02]  /*0e10*/  LOP3.LUT R2, R4, 0x8, R3, 0xf8, !PT ;  /* 0x0000000804027812 */ /* 0x000fe400078ef803 */
[----:B------:R-:W-:Y:S01]  /*0e20*/  LEA.HI R9, R6, R6, RZ, 0x1 ;  /* 0x0000000606097211 */ /* 0x000fe200078f08ff */
[----:B------:R-:W-:Y:S01]  /*0e30*/  IMAD.IADD R11, R11, 0x1, -R12 ;  /* 0x000000010b0b7824 */ /* 0x000fe200078e0a0c */
[----:B------:R-:W-:-:S02]  /*0e40*/  SHF.R.S32.HI R10, RZ, 0x5, R10 ;  /* 0x00000005ff0a7819 */ /* 0x000fc4000001140a */
[----:B------:R-:W-:Y:S01]  /*0e50*/  LEA.HI R3, R148, R148, RZ, 0x1 ;  /* 0x0000009494037211 */ /* 0x000fe200078f08ff */
[----:B------:R-:W-:Y:S01]  /*0e60*/  IMAD R9, R9, -0x3, R152 ;  /* 0xfffffffd09097824 */ /* 0x000fe200078e0298 */
[----:B------:R-:W-:Y:S01]  /*0e70*/  LOP3.LUT R2, R2, R5, RZ, 0x3c, !PT ;  /* 0x0000000502027212 */ /* 0x000fe200078e3cff */
[----:B------:R-:W-:Y:S01]  /*0e80*/  IMAD R10, R10, 0x10, R11 ;  /* 0x000000100a0a7824 */ /* 0x000fe200078e020b */
[----:B------:R-:W-:Y:S02]  /*0e90*/  LOP3.LUT R3, R3, 0x1ffffffe, RZ, 0xc0, !PT ;  /* 0x1ffffffe03037812 */ /* 0x000fe400078ec0ff */
[----:B------:R-:W-:Y:S01]  /*0ea0*/  LOP3.LUT R8, R8, 0x7ffffffc, RZ, 0xc0, !PT ;  /* 0x7ffffffc08087812 */ /* 0x000fe200078ec0ff */
[----:B------:R-:W-:Y:S02]  /*0eb0*/  IMAD.IADD R2, R2, 0x1, R7 ;  /* 0x0000000102027824 */ /* 0x000fe400078e0207 */
[----:B------:R-:W-:Y:S02]  /*0ec0*/  IMAD R153, R9, 0x40, R10 ;  /* 0x0000004009997824 */ /* 0x000fe400078e020a */
[----:B------:R-:W-:Y:S01]  /*0ed0*/  IMAD.IADD R22, R148, 0x1, -R3 ;  /* 0x0000000194167824 */ /* 0x000fe200078e0a03 */
[----:B------:R-:W-:Y:S01]  /*0ee0*/  LEA R2, R2, UR37, 0x1 ;  /* 0x0000002502027c11 */ /* 0x000fe2000f8e08ff */
[----:B------:R-:W-:-:S02]  /*0ef0*/  IMAD.IADD R19, R151, 0x1, -R8 ;  /* 0x0000000197137824 */ /* 0x000fc400078e0a08 */
[----:B------:R-:W-:-:S07]  /*0f00*/  IMAD R22, R22, 0x8, R153 ;  /* 0x0000000816167824 */ /* 0x000fce00078e0299 */
.L_x_11832:
        /* <DEDUP_REMOVED lines=21> */
.L_x_11790:
[----:B------:R-:W-:Y:S01]  /*1060*/  ULDC UR8, c[0x0][0xc54] ;  /* 0x0003150000087ab9 */ /* 0x000fe20000000800 */
[----:B------:R-:W-:Y:S01]  /*1070*/  UMOV UR4, UR9 ;  /* 0x0000000900047c82 */ /* 0x000fe20008000000 */
[----:B------:R-:W-:-:S11]  /*1080*/  UISETP.NE.AND UP0, UPT, UR8, 0x1, UPT ;  /* 0x000000010800788c */ /* 0x000fd6000bf05270 */
[----:B------:R-:W-:Y:S02]  /*1090*/  @UP0 ULDC.64 UR10, c[0x0][0xc58] ;  /* 0x00031600000a0ab9 */ /* 0x000fe40000000a00 */
[----:B------:R-:W-:-:S04]  /*10a0*/  UIMAD.WIDE.U32 UR6, UR9, UR10, URZ ;  /* 0x0000000a090672a5 */ /* 0x000fc8000f8e003f */
[----:B------:R-:W-:-:S04]  /*10b0*/  @UP0 USHF.R.U32.HI UR4, URZ, UR11, UR7 ;  /* 0x0000000b3f040299 */ /* 0x000fc80008011607 */
[----:B------:R-:W-:-:S12]  /*10c0*/  UIMAD UR6, UR4, UR8, URZ ;  /* 0x00000008040672a4 */ /* 0x000fd8000f8e023f */
.L_x_11791:
[----:B------:R-:W-:Y:S01]  /*10d0*/  ULDC.64 UR10, c[0x0][0x418] ;  /* 0x00010600000a7ab9 */ /* 0x000fe20000000a00 */
[----:B------:R-:W-:Y:S01]  /*10e0*/  ULOP3.LUT UR4, URZ, UR4, URZ, 0x33, !UPT ;  /* 0x000000043f047292 */ /* 0x000fe2000f8e333f */
[----:B------:R-:W-:Y:S01]  /*10f0*/  PLOP3.LUT P0, PT, PT, PT, PT, 0x80, 0x0 ;  /* 0x000000000000781c */ /* 0x000fe20003f0f070 */
[----:B------:R-:W-:Y:S01]  /*1100*/  UISETP.NE.U32.AND UP0, UPT, UR10, URZ, UPT ;  /* 0x0000003f0a00728c */ /* 0x000fe2000bf05070 */
[----:B------:R-:W-:Y:S01]  /*1110*/  IMAD.MOV.U32 R3, RZ, RZ, RZ ;  /* 0x000000ffff037224 */ /* 0x000fe200078e00ff */
        /* <DEDUP_REMOVED lines=10> */
[----:B------:R-:W-:Y:S01]  /*11c0*/  UIMAD UR14, UR4, 0xc0, URZ ;  /* 0x000000c0040e78a4 */ /* 0x000fe2000f8e023f */
        /* <DEDUP_REMOVED lines=12> */
[----:B------:R-:W-:Y:S01]  /*1290*/  IMAD.MOV.U32 R59, RZ, RZ, RZ ;  /* 0x000000ffff3b7224 */ /* 0x000fe200078e00ff */
        /* <DEDUP_REMOVED lines=31> */
[----:B------:R-:W-:-:S02]  /*1490*/  CS2R R78, SRZ ;  /* 0x00000000004e7805 */ /* 0x000fc4000001ff00 */
[----:B------:R-:W-:Y:S02]  /*14a0*/  CS2R R82, SRZ ;  /* 0x0000000000527805 */ /* 0x000fe4000001ff00 */
[----:B------:R-:W-:Y:S01]  /*14b0*/  CS2R R76, SRZ ;  /* 0x00000000004c7805 */ /* 0x000fe2000001ff00 */
[----:B------:R-:W-:Y:S01]  /*14c0*/  USEL UR38, UR7, UR9, UP0 ;  /* 0x0000000907267287 */ /* 0x000fe20008000000 */
[----:B------:R-:W-:Y:S01]  /*14d0*/  CS2R R6, SRZ ;  /* 0x0000000000067805 */ /* 0x000fe2000001ff00 */
[----:B------:R-:W-:Y:S01]  /*14e0*/  @UP1 ULDC UR10, c[0x0][0xc4c] ;  /* 0x00031300000a1ab9 */ /* 0x000fe20000000800 */
[----:B------:R-:W-:Y:S01]  /*14f0*/  @UP1 ULDC UR6, c[0x0][0xc50] ;  /* 0x0003140000061ab9 */ /* 0x000fe20000000800 */
[----:B------:R-:W-:Y:S01]  /*1500*/  UIMAD.WIDE.U32 UR4, UR12, UR10, URZ ;  /* 0x0000000a0c0472a5 */ /* 0x000fe2000f8e003f */
[----:B------:R-:W-:Y:S01]  /*1510*/  IMAD.MOV.U32 R84, RZ, RZ, RZ ;  /* 0x000000ffff547224 */ /* 0x000fe200078e00ff */
[----:B------:R-:W-:Y:S02]  /*1520*/  UISETP.GE.AND UP0, UPT, UR38, 0x1, UPT ;  /* 0x000000012600788c */ /* 0x000fe4000bf06270 */
[----:B------:R-:W-:-:S04]  /*1530*/  @UP1 USHF.R.U32.HI UR14, URZ, UR6, UR5 ;  /* 0x000000063f0e1299 */ /* 0x000fc80008011605 */
[----:B------:R-:W-:Y:S01]  /*1540*/  PLOP3.LUT P1, PT, PT, PT, UP0, 0x80, 0x0 ;  /* 0x000000000000781c */ /* 0x000fe20003f2f008 */
[----:B------:R-:W-:Y:S02]  /*1550*/  UIADD3 UR4, -UR14, URZ, URZ ;  /* 0x0000003f0e047290 */ /* 0x000fe4000fffe13f */
[----:B------:R-:W-:Y:S02]  /*1560*/  IMAD.U32 R146, RZ, RZ, UR14 ;  /* 0x0000000eff927e24 */ /* 0x000fe4000f8e00ff */
[----:B------:R-:W-:-:S06]  /*1570*/  UIMAD UR4, UR11, UR4, UR12 ;  /* 0x000000040b0472a4 */ /* 0x000fcc000f8e020c */
[----:B------:R-:W-:Y:S02]  /*1580*/  IMAD.U32 R145, RZ, RZ, UR4 ;  /* 0x00000004ff917e24 */ /* 0x000fe4000f8e00ff */
[----:B------:R-:W-:Y:S05]  /*1590*/  @!P1 BRA `(.L_x_11792) ;  /* 0x000000dc002c9947 */ /* 0x000fea0003800000 */
[----:B------:R-:W0:Y:S01]  /*15a0*/  SHFL.IDX PT, R0, R152, RZ, 0x1f ;  /* 0x00001fff98007589 */ /* 0x000e2200000e0000 */
[----:B------:R-:W-:-:S04]  /*15b0*/  UIADD3 UR6, UR37, 0x24300, URZ ;  /* 0x0002430025067890 */ /* 0x000fc8000fffe03f */
[----:B------:R-:W-:-:S06]  /*15c0*/  ULOP3.LUT UP0, URZ, UR6, 0x9f, URZ, 0xc0, !UPT ;  /* 0x0000009f063f7892 */ /* 0x000fcc000f80c03f */
[----:B------:R-:W-:Y:S02]  /*15d0*/  PLOP3.LUT P0, PT, PT, PT, UP0, 0x80, 0x0 ;  /* 0x000000000000781c */ /* 0x000fe40003f0f008 */
[----:B0-----:R-:W-:-:S13]  /*15e0*/  R2UR UR7, R0 ;  /* 0x00000000000772ca */ /* 0x001fda00000e0000 */
[----:B------:R-:W-:Y:S02]  /*15f0*/  UIMAD.WIDE UR4, UR7, 0x55555556, URZ ;  /* 0x55555556070478a5 */ /* 0x000fe4000f8e023f */
[----:B------:R-:W-:Y:S02]  /*1600*/  IMAD.U32 R16, RZ, RZ, UR7 ;  /* 0x00000007ff107e24 */ /* 0x000fe4000f8e00ff */
[----:B------:R-:W-:-:S04]  /*1610*/  ULEA.HI UR5, UR5, UR5, URZ, 0x1 ;  /* 0x0000000505057291 */ /* 0x000fc8000f8f083f */
[----:B------:R-:W-:-:S04]  /*1620*/  UIMAD UR5, UR5, -0x3, UR7 ;  /* 0xfffffffd050578a4 */ /* 0x000fc8000f8e0207 */
[----:B------:R-:W-:Y:S02]  /*1630*/  ULEA UR4, UR5, UR37, 0xc ;  /* 0x0000002505047291 */ /* 0x000fe4000f8e603f */
[----:B------:R-:W-:Y:S02]  /*1640*/  ULEA UR5, UR5, UR6, 0xb ;  /* 0x0000000605057291 */ /* 0x000fe4000f8e583f */
[----:B------:R-:W-:Y:S02]  /*1650*/  UIADD3 UR4, UR4, 0xda00, URZ ;  /* 0x0000da0004047890 */ /* 0x000fe4000fffe03f */
[----:B------:R-:W-:Y:S02]  /*1660*/  USHF.R.U32.HI UR5, URZ, 0x4, UR5 ;  /* 0x000000043f057899 */ /* 0x000fe40008011605 */
[----:B------:R-:W-:Y:S02]  /*1670*/  USHF.R.U32.HI UR4, URZ, 0x4, UR4 ;  /* 0x000000043f047899 */ /* 0x000fe40008011604 */
[----:B------:R-:W-:-:S02]  /*1680*/  ULOP3.LUT UR61, UR5, 0x3fff, URZ, 0xc0, !UPT ;  /* 0x00003fff053d7892 */ /* 0x000fc4000f8ec03f */
        /* <DEDUP_REMOVED lines=18> */
.L_x_11793:
        /* <DEDUP_REMOVED lines=11> */
.L_x_11938:
[----:B------:R-:W-:Y:S05]  /*1860*/  @!P0 BRA `(.L_x_11795) ;  /* 0x0000000000048947 */ /* 0x000fea0003800000 */
[----:B------:R-:W-:Y:S01]  /*1870*/  BPT.TRAP 0x1 ;  /* 0x000000040000795c */ /* 0x000fe20000300000 */
.L_x_11795:
[----:B0-----:R-:W-:Y:S02]  /*1880*/  IMAD.U32 R0, RZ, RZ, UR36 ;  /* 0x00000024ff007e24 */ /* 0x001fe4000f8e00ff */
[----:B------:R-:W-:-:S03]  /*1890*/  IMAD.U32 R3, RZ, RZ, UR60 ;  /* 0x0000003cff037e24 */ /* 0x000fc6000f8e00ff */
[----:B------:R-:W-:Y:S02]  /*18a0*/  LEA R0, R0, UR37, 0x3 ;  /* 0x0000002500007c11 */ /* 0x000fe4000f8e18ff */
[----:B------:R-:W-:-:S04]  /*18b0*/  SHF.L.U32 R3, R3, 0x1f, RZ ;  /* 0x0000001f03037819 */ /* 0x000fc800000006ff */
[----:B------:R0:W1:Y:S01]  /*18c0*/  SYNCS.PHASECHK.TRANS64.TRYWAIT P2, [R0+URZ+0x31c30], R3 ;  /* 0x031c3003000075a7 */ /* 0x000062000804017f */
[----:B------:R-:W-:Y:S05]  /*18d0*/  @!P0 BRA `(.L_x_11796) ;  /* 0x0000000000048947 */ /* 0x000fea0003800000 */
[----:B------:R-:W-:Y:S01]  /*18e0*/  BPT.TRAP 0x1 ;  /* 0x000000040000795c */ /* 0x000fe20000300000 */
.L_x_11796:
[----:B------:R-:W2:Y:S02]  /*18f0*/  S2R R4, SR_TID.X ;  /* 0x0000000000047919 */ /* 0x000ea40000002100 */
[----:B--2---:R-:W-:Y:S01]  /*1900*/  LOP3.LUT P1, RZ, R4, 0x7f, RZ, 0xc0, !PT ;  /* 0x0000007f04ff7812 */ /* 0x004fe2000782c0ff */
[----:B-1----:R-:W-:-:S12]  /*1910*/  @P2 BRA `(.L_x_11797) ;  /* 0x0000000000082947 */ /* 0x002fd80003800000 */
[----:B------:R-:W1:Y:S02]  /*1920*/  SYNCS.PHASECHK.TRANS64.TRYWAIT P2, [R0+URZ+0x31c30], R3 ;  /* 0x031c3003000075a7 */ /* 0x000e64000804017f */
[----:B-1----:R-:W-:Y:S05]  /*1930*/  @!P2 BRA `(.L_x_11798) ;  /* 0x0000013c0068a947 */ /* 0x002fea0003800000 */
.L_x_11797:
[----:B------:R-:W-:Y:S05]  /*1940*/  WARPSYNC.ALL ;  /* 0x0000000000007948 */ /* 0x000fea0003800000 */
[----:B------:R-:W-:Y:S01]  /*1950*/  UIADD3 UR4, UR37, 0x16a00, URZ ;  /* 0x00016a0025047890 */ /* 0x000fe2000fffe03f */
[----:B------:R-:W-:Y:S01]  /*1960*/  WARPGROUP.ARRIVE ;  /* 0x00000000000079c5 */ /* 0x000fe20000000000 */
[----:B------:R-:W-:Y:S01]  /*1970*/  ULOP3.LUT UR5, UR39, 0x10000, URZ, 0xfc, !UPT ;  /* 0x0001000027057892 */ /* 0x000fe2000f8efc3f */
[----:B------:R-:W-:Y:S01]  /*1980*/  R2UR UR57, R18 ;  /* 0x00000000123972ca */ /* 0x000fe200000e0000 */
[----:B------:R-:W-:Y:S01]  /*1990*/  USHF.R.U32.HI UR4, URZ, 0x4, UR4 ;  /* 0x000000043f047899 */ /* 0x000fe20008011604 */
[----:B------:R-:W-:Y:S01]  /*19a0*/  R2UR UR56, R17 ;  /* 0x00000000113872ca */ /* 0x000fe200000e0000 */
[----:B------:R-:W-:Y:S01]  /*19b0*/  UMOV UR29, 0x80000020 ;  /* 0x80000020001d7882 */ /* 0x000fe20000000000 */
[----:B------:R-:W-:Y:S01]  /*19c0*/  UMOV UR31, 0x80000020 ;  /* 0x80000020001f7882 */ /* 0x000fe20000000000 */
[----:B------:R-:W-:Y:S01]  /*19d0*/  ULOP3.LUT UR4, UR4, 0x3fff, URZ, 0xc0, !UPT ;  /* 0x00003fff04047892 */ /* 0x000fe2000f8ec03f */
[----:B01----:R-:W-:Y:S01]  /*19e0*/  @!P1 VIADD R0, R0, 0x31c40 ;  /* 0x00031c4000009836 */ /* 0x003fe20000000000 */
[----:B------:R-:W-:Y:S01]  /*19f0*/  UMOV UR28, UR5 ;  /* 0x00000005001c7c82 */ /* 0x000fe20008000000 */
[----:B------:R-:W-:Y:S01]  /*1a00*/  UMOV UR9, UR29 ;  /* 0x0000001d00097c82 */ /* 0x000fe20008000000 */
[----:B------:R-:W-:Y:S01]  /*1a10*/  ULOP3.LUT UR6, UR4, 0x10000, URZ, 0xfc, !UPT ;  /* 0x0001000004067892 */ /* 0x000fe2000f8efc3f */
[----:B------:R-:W-:Y:S01]  /*1a20*/  UMOV UR8, UR28 ;  /* 0x0000001c00087c82 */ /* 0x000fe20008000000 */
[----:B------:R-:W-:-:S02]  /*1a30*/  UMOV UR11, 0x80000020 ;  /* 0x80000020000b7882 */ /* 0x000fc40000000000 */
[----:B------:R-:W-:Y:S01]  /*1a40*/  UIMAD UR4, UR36, 0x6c0, UR6 ;  /* 0x000006c0240478a4 */ /* 0x000fe2000f8e0206 */
[----:B------:R-:W-:Y:S01]  /*1a50*/  UMOV UR12, UR28 ;  /* 0x0000001c000c7c82 */ /* 0x000fe20008000000 */
[----:B------:R-:W-:Y:S02]  /*1a60*/  UMOV UR13, UR29 ;  /* 0x0000001d000d7c82 */ /* 0x000fe40008000000 */
[----:B------:R-:W-:Y:S02]  /*1a70*/  UIADD3 UR10, UR4, 0x40, URZ ;  /* 0x00000040040a7890 */ /* 0x000fe4000fffe03f */
        /* <DEDUP_REMOVED lines=61> */
[----:B------:R-:W-:Y:S03]  /*1e50*/  HGMMA.64x16x16.F32 R40, gdesc[UR28], RZ, !UPT, gsb0 ;  /* 0x002000001c2879f0 */ /* 0x000fe6000c0008ff */
        /* <DEDUP_REMOVED lines=142> */
[----:B------:R-:W-:Y:S02]  /*2740*/  ULDC UR14, c[0x0][0x2f0] ;  /* 0x0000bc00000e7ab9 */ /* 0x000fe40000000800 */
        /* <DEDUP_REMOVED lines=19> */
[----:B------:R-:W-:Y:S02]  /*2880*/  ULDC UR7, c[0x0][0x448] ;  /* 0x0001120000077ab9 */ /* 0x000fe40000000800 */
[----:B------:R-:W-:-:S06]  /*2890*/  UISETP.NE.AND UP0, UPT, UR7, 0x1, UPT ;  /* 0x000000010700788c */ /* 0x000fcc000bf05270 */
[----:B------:R-:W-:-:S05]  /*28a0*/  PLOP3.LUT P2, PT, PT, PT, UP0, 0x80, 0x0 ;  /* 0x000000000000781c */ /* 0x000fca0003f4f008 */
[----:B------:R-:W-:Y:S01]  /*28b0*/  @UP0 ULDC UR7, c[0x0][0x44c] ;  /* 0x0001130000070ab9 */ /* 0x000fe20000000800 */
[----:B------:R-:W-:Y:S01]  /*28c0*/  @UP0 ULDC UR10, c[0x0][0x450] ;  /* 0x00011400000a0ab9 */ /* 0x000fe20000000800 */
        /* <DEDUP_REMOVED lines=94> */
[----:B------:R-:W0:Y:S01]  /*2eb0*/  MUFU.TANH R88, R88 ;  /* 0x0000005800587308 */ /* 0x000e220000002400 */
[----:B------:R-:W-:Y:S01]  /*2ec0*/  FMUL.FTZ R5, R95, UR5 ;  /* 0x000000055f057c20 */ /* 0x000fe20008410000 */
[----:B------:R-:W-:-:S06]  /*2ed0*/  FMUL.FTZ R6, R94, UR5 ;  /* 0x000000055e067c20 */ /* 0x000fcc0008410000 */
        /* <DEDUP_REMOVED lines=46> */
[----:B------:R-:W-:Y:S02]  /*31c0*/  VIADD R70, R22, UR57 ;  /* 0x0000003916467c36 */ /* 0x000fe40008000000 */
[----:B------:R-:W-:Y:S01]  /*31d0*/  FMUL.FTZ R15, R66, UR5 ;  /* 0x00000005420f7c20 */ /* 0x000fe20008410000 */
[----:B------:R-:W-:Y:S01]  /*31e0*/  FMUL.FTZ R84, R68, UR5 ;  /* 0x0000000544547c20 */ /* 0x000fe20008410000 */
[----:B------:R-:W-:Y:S01]  /*31f0*/  FMUL.FTZ R78, R64, UR5 ;  /* 0x00000005404e7c20 */ /* 0x000fe20008410000 */
[----:B------:R-:W-:Y:S01]  /*3200*/  HGMMA.64x16x16.F32 R56, gdesc[UR24], R56, gsb0 ;  /* 0x00200000183879f0 */ /* 0x000fe20008000838 */
[----:B------:R-:W-:Y:S01]  /*3210*/  UIADD3 UR26, UR4, 0x5c2, URZ ;  /* 0x000005c2041a7890 */ /* 0x000fe2000fffe03f */
[----:B------:R-:W-:Y:S01]  /*3220*/  FMUL.FTZ R65, R65, UR5 ;  /* 0x0000000541417c20 */ /* 0x000fe20008410000 */
[----:B------:R-:W-:Y:S01]  /*3230*/  UMOV UR27, 0x80000020 ;  /* 0x80000020001b7882 */ /* 0x000fe20000000000 */
[----:B------:R-:W-:Y:S01]  /*3240*/  FMUL.FTZ R86, R69, UR5 ;  /* 0x0000000545567c20 */ /* 0x000fe20008410000 */
        /* <DEDUP_REMOVED lines=12> */
[----:B------:R-:W-:Y:S01]  /*3310*/  @P2 IMAD.HI.U32 R58, R70, UR7, RZ ;  /* 0x00000007463a2c27 */ /* 0x000fe2000f8e00ff */
[----:B------:R-:W-:-:S03]  /*3320*/  UIMAD UR7, UR38, -0x90, URZ ;  /* 0xffffff70260778a4 */ /* 0x000fc6000f8e023f */
[----:B------:R-:W-:Y:S01]  /*3330*/  FMUL.FTZ R96, R61, UR5 ;  /* 0x000000053d607c20 */ /* 0x000fe20008410000 */
[----:B------:R-:W-:Y:S01]  /*3340*/  HGMMA.64x16x16.F32 R48, gdesc[UR24], R48, gsb0 ;  /* 0x00200000183079f0 */ /* 0x000fe20008000830 */
[----:B------:R-:W-:Y:S01]  /*3350*/  UIADD3 UR26, UR4, 0x602, URZ ;  /* 0x00000602041a7890 */ /* 0x000fe2000fffe03f */
[----:B------:R-:W-:Y:S01]  /*3360*/  @P2 SHF.R.U32.HI R70, RZ, UR10, R58 ;  /* 0x0000000aff462c19 */ /* 0x000fe2000801163a */
[----:B------:R-:W-:Y:S01]  /*3370*/  UMOV UR27, 0x80000020 ;  /* 0x80000020001b7882 */ /* 0x000fe20000000000 */
[----:B------:R-:W-:Y:S01]  /*3380*/  UIADD3 UR10, UR7, 0x91, URZ ;  /* 0x00000091070a7890 */ /* 0x000fe2000fffe03f */
[----:B------:R-:W-:Y:S01]  /*3390*/  IMAD.U32 R61, RZ, RZ, UR14 ;  /* 0x0000000eff3d7e24 */ /* 0x000fe2000f8e00ff */
[----:B------:R-:W-:Y:S01]  /*33a0*/  UIMAD UR7, UR56, UR14, UR7 ;  /* 0x0000000e380772a4 */ /* 0x000fe2000f8e0207 */
[----:B------:R-:W0:Y:S01]  /*33b0*/  SHFL.IDX PT, R76, R70, RZ, 0x1c1f ;  /* 0x001c1fff464c7589 */ /* 0x000e2200000e0000 */
[----:B------:R-:W-:Y:S01]  /*33c0*/  FMUL.FTZ R94, R57, UR5 ;  /* 0x00000005395e7c20 */ /* 0x000fe20008410000 */
[----:B------:R-:W5:Y:S01]  /*33d0*/  MUFU.TANH R92, R92 ;  /* 0x0000005c005c7308 */ /* 0x000f620000002400 */
[----:B------:R-:W-:Y:S01]  /*33e0*/  IMAD.U32 R66, RZ, RZ, UR10 ;  /* 0x0000000aff427e24 */ /* 0x000fe2000f8e00ff */
[----:B------:R-:W-:Y:S01]  /*33f0*/  UIADD3 UR7, UR7, 0x90, URZ ;  /* 0x0000009007077890 */ /* 0x000fe2000fffe03f */
[----:B------:R-:W-:Y:S01]  /*3400*/  FMUL.FTZ R60, R60, UR5 ;  /* 0x000000053c3c7c20 */ /* 0x000fe20008410000 */
[----:B------:R-:W-:Y:S01]  /*3410*/  FMUL.FTZ R57, R59, UR5 ;  /* 0x000000053b397c20 */ /* 0x000fe20008410000 */
[----:B------:R-:W-:-:S02]  /*3420*/  IMAD R66, R19, -0x2, R66 ;  /* 0xfffffffe13427824 */ /* 0x000fc400078e0242 */
[----:B------:R-:W-:Y:S01]  /*3430*/  FMUL.FTZ R59, R63, UR5 ;  /* 0x000000053f3b7c20 */ /* 0x000fe20008410000 */
[----:B------:R-:W-:Y:S01]  /*3440*/  FMUL.FTZ R58, R62, UR5 ;  /* 0x000000053e3a7c20 */ /* 0x000fe20008410000 */
[----:B------:R-:W-:Y:S01]  /*3450*/  IMAD.U32 R68, RZ, RZ, UR7 ;  /* 0x00000007ff447e24 */ /* 0x000fe2000f8e00ff */
[----:B------:R-:W-:Y:S01]  /*3460*/  ULDC UR7, c[0x0][0x288] ;  /* 0x0000a20000077ab9 */ /* 0x000fe20000000800 */
[----:B------:R-:W-:Y:S01]  /*3470*/  IMAD R66, R61, UR56, R66 ;  /* 0x000000383d427c24 */ /* 0x000fe2000f8e0242 */
[----:B------:R-:W5:Y:S01]  /*3480*/  MUFU.TANH R94, R94 ;  /* 0x0000005e005e7308 */ /* 0x000f620000002400 */
[----:B------:R-:W-:Y:S01]  /*3490*/  IMAD R68, R19, -0x2, R68 ;  /* 0xfffffffe13447824 */ /* 0x000fe200078e0244 */
[----:B------:R-:W-:Y:S01]  /*34a0*/  @UP0 ULDC UR10, c[0x0][0x44c] ;  /* 0x00011300000a0ab9 */ /* 0x000fe20000000800 */
[----:B------:R-:W-:Y:S01]  /*34b0*/  VIADD R61, R66, -UR7 ;  /* 0x80000007423d7c36 */ /* 0x000fe20008000000 */
[----:B------:R-:W-:Y:S02]  /*34c0*/  UIMAD.WIDE.U32 UR10, UR57, UR10, URZ ;  /* 0x0000000a390a72a5 */ /* 0x000fe4000f8e003f */
[----:B------:R-:W-:-:S02]  /*34d0*/  UIADD3 UR38, UR38, -0x2, URZ ;  /* 0xfffffffe26267890 */ /* 0x000fc4000fffe03f */
[----:B------:R-:W5:Y:S01]  /*34e0*/  MUFU.TANH R60, R60 ;  /* 0x0000003c003c7308 */ /* 0x000f620000002400 */
[----:B0-----:R-:W-:-:S04]  /*34f0*/  VIADDMNMX R76, R76, R61, R68, PT ;  /* 0x0000003d4c4c7246 */ /* 0x001fc80003800144 */
[----:B------:R-:W-:-:S03]  /*3500*/  ISETP.GT.AND P3, PT, R76, RZ, PT ;  /* 0x000000ff4c00720c */ /* 0x000fc60003f64270 */
[----:B------:R-:W0:Y:S01]  /*3510*/  MUFU.TANH R96, R96 ;  /* 0x0000006000607308 */ /* 0x000e220000002400 */
[C---:B------:R-:W-:Y:S02]  /*3520*/  ISETP.GT.AND P4, PT, R76.reuse, 0x1, PT ;  /* 0x000000014c00780c */ /* 0x040fe40003f84270 */
[----:B------:R-:W-:Y:S02]  /*3530*/  ISETP.GT.AND P5, PT, R76, 0x8, PT ;  /* 0x000000084c00780c */ /* 0x000fe40003fa4270 */
[----:B------:R-:W-:Y:S02]  /*3540*/  FSEL R85, R88, -INF , P3 ;  /* 0xff80000058557808 */ /* 0x000fe40001800000 */
[----:B-1----:R-:W-:Y:S01]  /*3550*/  FSEL R89, R89, -INF , P4 ;  /* 0xff80000059597808 */ /* 0x002fe20002000000 */
[----:B------:R-:W-:Y:S01]  /*3560*/  MUFU.TANH R11, R11 ;  /* 0x0000000b000b7308 */ /* 0x000fe20000002400 */
[----:B------:R-:W-:Y:S02]  /*3570*/  ISETP.GT.AND P6, PT, R76, 0x9, PT ;  /* 0x000000094c00780c */ /* 0x000fe40003fc4270 */
[----:B--2---:R-:W-:-:S02]  /*3580*/  FSEL R93, R90, -INF , P5 ;  /* 0xff8000005a5d7808 */ /* 0x004fc40002800000 */
[----:B------:R-:W-:Y:S02]  /*3590*/  ISETP.GT.AND P3, PT, R76, 0x10, PT ;  /* 0x000000104c00780c */ /* 0x000fe40003f64270 */
[----:B---3--:R-:W-:Y:S01]  /*35a0*/  FSEL R95, R91, -INF , P6 ;  /* 0xff8000005b5f7808 */ /* 0x008fe20003000000 */
[----:B------:R-:W-:Y:S02]  /*35b0*/  WARPGROUP.DEPBAR.LE gsb0, 0x0 ;  /* 0x00008000000079c5 */ /* 0x000fe40000010000 */
[----:B------:R-:W-:Y:S01]  /*35c0*/  WARPGROUP.ARRIVE ;  /* 0x00000000000079c5 */ /* 0x000fe20000000000 */
[----:B------:R-:W-:Y:S01]  /*35d0*/  FMUL.FTZ R98, R48, UR5 ;  /* 0x0000000530627c20 */ /* 0x000fe20008410000 */
[----:B------:R-:W-:Y:S01]  /*35e0*/  FMUL.FTZ R48, R50, UR5 ;  /* 0x0000000532307c20 */ /* 0x000fe20008410000 */
[----:B------:R-:W-:Y:S01]  /*35f0*/  FMNMX.FTZ R50, R85, R89, !PT ;  /* 0x0000005955327209 */ /* 0x000fe20007810000 */
[----:B------:R-:W-:Y:S01]  /*3600*/  FMUL.FTZ R99, R49, UR5 ;  /* 0x0000000531637c20 */ /* 0x000fe20008410000 */
[----:B------:R-:W-:Y:S01]  /*3610*/  ISETP.GT.AND P4, PT, R76, 0x11, PT ;  /* 0x000000114c00780c */ /* 0x000fe20003f84270 */
[----:B------:R-:W-:Y:S01]  /*3620*/  HGMMA.64x16x16.F32 R40, gdesc[UR24], R40, gsb0 ;  /* 0x00200000182879f0 */ /* 0x000fe20008000828 */
[----:B------:R-:W-:Y:S01]  /*3630*/  UIADD3 UR26, UR4, 0x642, URZ ;  /* 0x00000642041a7890 */ /* 0x000fe2000fffe03f */
[----:B------:R-:W-:Y:S01]  /*3640*/  FMNMX.FTZ R50, R93, R50, !PT ;  /* 0x000000325d327209 */ /* 0x000fe20007810000 */
[----:B------:R-:W-:Y:S01]  /*3650*/  UMOV UR27, 0x80000020 ;  /* 0x80000020001b7882 */ /* 0x000fe20000000000 */
[----:B----4-:R-:W-:Y:S01]  /*3660*/  FSEL R97, R80, -INF , P3 ;  /* 0xff80000050617808 */ /* 0x010fe20001800000 */
[----:B------:R-:W1:Y:S01]  /*3670*/  MUFU.TANH R98, R98 ;  /* 0x0000006200627308 */ /* 0x000e620000002400 */
[----:B------:R-:W-:Y:S01]  /*3680*/  FMNMX.FTZ R50, R95, R50, !PT ;  /* 0x000000325f327209 */ /* 0x000fe20007810000 */
[----:B------:R-:W-:Y:S01]  /*3690*/  FMUL.FTZ R52, R52, UR5 ;  /* 0x0000000534347c20 */ /* 0x000fe20008410000 */
[C---:B------:R-:W-:Y:S01]  /*36a0*/  ISETP.GT.AND P5, PT, R76.reuse, 0x18, PT ;  /* 0x000000184c00780c */ /* 0x040fe20003fa4270 */
[----:B------:R-:W-:Y:S01]  /*36b0*/  FMUL.FTZ R53, R53, UR5 ;  /* 0x0000000535357c20 */ /* 0x000fe20008410000 */
[----:B-----5:R-:W-:Y:S01]  /*36c0*/  FSEL R91, R81, -INF , P4 ;  /* 0xff800000515b7808 */ /* 0x020fe20002000000 */
[----:B------:R-:W-:Y:S01]  /*36d0*/  FMUL.FTZ R49, R51, UR5 ;  /* 0x0000000533317c20 */ /* 0x000fe20008410000 */
[----:B------:R-:W-:Y:S01]  /*36e0*/  FMNMX.FTZ R50, R97, R50, !PT ;  /* 0x0000003261327209 */ /* 0x000fe20007810000 */
[----:B------:R-:W2:Y:S01]  /*36f0*/  MUFU.TANH R99, R99 ;  /* 0x0000006300637308 */ /* 0x000ea20000002400 */
[----:B------:R-:W-:Y:S01]  /*3700*/  ISETP.GT.AND P3, PT, R76, 0x19, PT ;  /* 0x000000194c00780c */ /* 0x000fe20003f64270 */
[----:B------:R-:W-:Y:S01]  /*3710*/  ULDC UR4, c[0x0][0x988] ;  /* 0x0002620000047ab9 */ /* 0x000fe20000000800 */
[----:B------:R-:W-:-:S02]  /*3720*/  FSEL R87, R82, -INF , P5 ;  /* 0xff80000052577808 */ /* 0x000fc40002800000 */
[----:B------:R-:W-:Y:S02]  /*3730*/  FMNMX.FTZ R50, R91, R50, !PT ;  /* 0x000000325b327209 */ /* 0x000fe40007810000 */
[C---:B------:R-:W-:Y:S01]  /*3740*/  ISETP.GT.AND P4, PT, R76.reuse, 0x20, PT ;  /* 0x000000204c00780c */ /* 0x040fe20003f84270 */
[----:B------:R-:W3:Y:S01]  /*3750*/  MUFU.TANH R52, R52 ;  /* 0x0000003400347308 */ /* 0x000ee20000002400 */
[----:B------:R-:W-:Y:S02]  /*3760*/  FSEL R81, R83, -INF , P3 ;  /* 0xff80000053517808 */ /* 0x000fe40001800000 */
[----:B------:R-:W-:Y:S02]  /*3770*/  FMNMX.FTZ R50, R87, R50, !PT ;  /* 0x0000003257327209 */ /* 0x000fe40007810000 */
[----:B------:R-:W-:Y:S02]  /*3780*/  ISETP.GT.AND P5, PT, R76, 0x21, PT ;  /* 0x000000214c00780c */ /* 0x000fe40003fa4270 */
[----:B------:R-:W-:Y:S01]  /*3790*/  FSEL R79, R72, -INF , P4 ;  /* 0xff800000484f7808 */ /* 0x000fe20002000000 */
[----:B------:R-:W4:Y:S01]  /*37a0*/  MUFU.TANH R80, R53 ;  /* 0x0000003500507308 */ /* 0x000f220000002400 */
[----:B------:R-:W-:-:S02]  /*37b0*/  FMNMX.FTZ R50, R81, R50, !PT ;  /* 0x0000003251327209 */ /* 0x000fc40007810000 */
[C---:B------:R-:W-:Y:S02]  /*37c0*/  ISETP.GT.AND P3, PT, R76.reuse, 0x28, PT ;  /* 0x000000284c00780c */ /* 0x040fe40003f64270 */
[----:B------:R-:W-:Y:S02]  /*37d0*/  FSEL R77, R73, -INF , P5 ;  /* 0xff800000494d7808 */ /* 0x000fe40002800000 */
[----:B------:R-:W-:Y:S01]  /*37e0*/  FMNMX.FTZ R50, R79, R50, !PT ;  /* 0x000000324f327209 */ /* 0x000fe20007810000 */
[----:B------:R-:W-:Y:S01]  /*37f0*/  MUFU.TANH R12, R12 ;  /* 0x0000000c000c7308 */ /* 0x000fe20000002400 */
[----:B------:R-:W-:Y:S02]  /*3800*/  ISETP.GT.AND P4, PT, R76, 0x29, PT ;  /* 0x000000294c00780c */ /* 0x000fe40003f84270 */
[----:B------:R-:W-:Y:S02]  /*3810*/  FSEL R75, R75, -INF , P3 ;  /* 0xff8000004b4b7808 */ /* 0x000fe40001800000 */
[----:B------:R-:W-:-:S02]  /*3820*/  FMNMX.FTZ R50, R77, R50, !PT ;  /* 0x000000324d327209 */ /* 0x000fc40007810000 */
[----:B------:R-:W-:Y:S01]  /*3830*/  ISETP.GT.AND P5, PT, R76, 0x30, PT ;  /* 0x000000304c00780c */ /* 0x000fe20003fa4270 */
[----:B------:R-:W-:Y:S01]  /*3840*/  MUFU.TANH R13, R13 ;  /* 0x0000000d000d7308 */ /* 0x000fe20000002400 */
[----:B------:R-:W-:Y:S02]  /*3850*/  FSEL R71, R74, -INF , P4 ;  /* 0xff8000004a477808 */ /* 0x000fe40002000000 */
[----:B------:R-:W-:Y:S02]  /*3860*/  FMNMX.FTZ R50, R75, R50, !PT ;  /* 0x000000324b327209 */ /* 0x000fe40007810000 */
[----:B------:R-:W-:Y:S01]  /*3870*/  ISETP.GT.AND P3, PT, R76, 0x31, PT ;  /* 0x000000314c00780c */ /* 0x000fe20003f64270 */
[----:B------:R-:W-:Y:S02]  /*3880*/  WARPGROUP.DEPBAR.LE gsb0, 0x0 ;  /* 0x00008000000079c5 */ /* 0x000fe40000010000 */
[----:B------:R-:W-:Y:S01]  /*3890*/  WARPGROUP.ARRIVE ;  /* 0x00000000000079c5 */ /* 0x000fe20000000000 */
[----:B------:R-:W-:Y:S01]  /*38a0*/  FSEL R67, R78, -INF , P5 ;  /* 0xff8000004e437808 */ /* 0x000fe20002800000 */
[----:B------:R-:W-:Y:S01]  /*38b0*/  FMUL.FTZ R41, R41, UR5 ;  /* 0x0000000529297c20 */ /* 0x000fe20008410000 */
[----:B------:R-:W-:Y:S01]  /*38c0*/  FMNMX.FTZ R50, R71, R50, !PT ;  /* 0x0000003247327209 */ /* 0x000fe20007810000 */
[----:B------:R-:W-:Y:S01]  /*38d0*/  FMUL.FTZ R40, R40, UR5 ;  /* 0x0000000528287c20 */ /* 0x000fe20008410000 */
[----:B------:R-:W-:Y:S01]  /*38e0*/  ISETP.GT.AND P4, PT, R76, 0x38, PT ;  /* 0x000000384c00780c */ /* 0x000fe20003f84270 */
[----:B------:R-:W-:Y:S01]  /*38f0*/  HGMMA.64x16x16.F32 R32, gdesc[UR24], R32, gsb0 ;  /* 0x00200000182079f0 */ /* 0x000fe20008000820 */
[----:B------:R-:W-:Y:S01]  /*3900*/  FSEL R69, R65, -INF , P3 ;  /* 0xff80000041457808 */ /* 0x000fe20001800000 */
[----:B------:R5:W-:Y:S01]  /*3910*/  MUFU.TANH R82, R41 ;  /* 0x0000002900527308 */ /* 0x000be20000002400 */
[----:B------:R-:W-:Y:S01]  /*3920*/  FMNMX.FTZ R50, R67, R50, !PT ;  /* 0x0000003243327209 */ /* 0x000fe20007810000 */
[----:B------:R-:W-:Y:S01]  /*3930*/  FMUL.FTZ R44, R44, UR5 ;  /* 0x000000052c2c7c20 */ /* 0x000fe20008410000 */
[----:B------:R-:W-:Y:S01]  /*3940*/  ISETP.GT.AND P3, PT, R76, 0x39, PT ;  /* 0x000000394c00780c */ /* 0x000fe20003f64270 */
[----:B------:R-:W-:Y:S01]  /*3950*/  FMUL.FTZ R45, R45, UR5 ;  /* 0x000000052d2d7c20 */ /* 0x000fe20008410000 */
[----:B------:R-:W-:-:S02]  /*3960*/  FSEL R73, R84, -INF , P4 ;  /* 0xff80000054497808 */ /* 0x000fc40002000000 */
[----:B------:R-:W-:Y:S01]  /*3970*/  FMNMX.FTZ R50, R69, R50, !PT ;  /* 0x0000003245327209 */ /* 0x000fe20007810000 */
[----:B------:R0:W4:Y:S01]  /*3980*/  MUFU.TANH R72, R40 ;  /* 0x0000002800487308 */ /* 0x0001220000002400 */
[----:B------:R-:W-:Y:S02]  /*3990*/  ISETP.GT.AND P4, PT, R76, 0x40, PT ;  /* 0x000000404c00780c */ /* 0x000fe40003f84270 */
[----:B------:R-:W-:Y:S02]  /*39a0*/  FSEL R65, R86, -INF , P3 ;  /* 0xff80000056417808 */ /* 0x000fe40001800000 */
[----:B------:R-:W-:Y:S02]  /*39b0*/  FMNMX.FTZ R50, R73, R50, !PT ;  /* 0x0000003249327209 */ /* 0x000fe40007810000 */
[----:B------:R-:W-:Y:S01]  /*39c0*/  ISETP.GT.AND P3, PT, R76, 0x41, PT ;  /* 0x000000414c00780c */ /* 0x000fe20003f64270 */
[----:B------:R-:W4:Y:S01]  /*39d0*/  MUFU.TANH R74, R44 ;  /* 0x0000002c004a7308 */ /* 0x000f220000002400 */
[----:B------:R-:W-:-:S02]  /*39e0*/  FSEL R63, R92, -INF , P4 ;  /* 0xff8000005c3f7808 */ /* 0x000fc40002000000 */
[----:B------:R-:W-:Y:S02]  /*39f0*/  FMNMX.FTZ R50, R65, R50, !PT ;  /* 0x0000003241327209 */ /* 0x000fe40007810000 */
[----:B------:R-:W-:Y:S02]  /*3a00*/  ISETP.GT.AND P4, PT, R76, 0x48, PT ;  /* 0x000000484c00780c */ /* 0x000fe40003f84270 */
[----:B------:R-:W-:Y:S01]  /*3a10*/  FSEL R62, R94, -INF , P3 ;  /* 0xff8000005e3e7808 */ /* 0x000fe20001800000 */
[----:B------:R-:W-:Y:S01]  /*3a20*/  MUFU.TANH R78, R45 ;  /* 0x0000002d004e7308 */ /* 0x000fe20000002400 */
[----:B-----5:R-:W-:Y:S02]  /*3a30*/  FMNMX.FTZ R41, R63, R50, !PT ;  /* 0x000000323f297209 */ /* 0x020fe40007810000 */
[----:B------:R-:W-:Y:S02]  /*3a40*/  ISETP.GT.AND P3, PT, R76, 0x49, PT ;  /* 0x000000494c00780c */ /* 0x000fe40003f64270 */
[----:B------:R-:W-:-:S02]  /*3a50*/  FSEL R61, R60, -INF , P4 ;  /* 0xff8000003c3d7808 */ /* 0x000fc40002000000 */
[----:B0-----:R-:W-:Y:S01]  /*3a60*/  FMNMX.FTZ R40, R62, R41, !PT ;  /* 0x000000293e287209 */ /* 0x001fe20007810000 */
[----:B------:R-:W-:Y:S01]  /*3a70*/  MUFU.TANH R14, R14 ;  /* 0x0000000e000e7308 */ /* 0x000fe20000002400 */
[----:B------:R-:W-:Y:S02]  /*3a80*/  ISETP.GT.AND P4, PT, R76, 0x50, PT ;  /* 0x000000504c00780c */ /* 0x000fe40003f84270 */
[----:B------:R-:W-:Y:S02]  /*3a90*/  FSEL R53, R96, -INF , P3 ;  /* 0xff80000060357808 */ /* 0x000fe40001800000 */
[----:B------:R-:W-:Y:S02]  /*3aa0*/  FMNMX.FTZ R40, R61, R40, !PT ;  /* 0x000000283d287209 */ /* 0x000fe40007810000 */
[----:B------:R-:W-:Y:S01]  /*3ab0*/  ISETP.GT.AND P3, PT, R76, 0x51, PT ;  /* 0x000000514c00780c */ /* 0x000fe20003f64270 */
[----:B------:R-:W-:Y:S01]  /*3ac0*/  MUFU.TANH R15, R15 ;  /* 0x0000000f000f7308 */ /* 0x000fe20000002400 */
[----:B-1----:R-:W-:-:S02]  /*3ad0*/  FSEL R60, R98, -INF , P4 ;  /* 0xff800000623c7808 */ /* 0x002fc40002000000 */
[----:B------:R-:W-:Y:S02]  /*3ae0*/  FMNMX.FTZ R41, R53, R40, !PT ;  /* 0x0000002835297209 */ /* 0x000fe40007810000 */
[C---:B------:R-:W-:Y:S02]  /*3af0*/  ISETP.GT.AND P4, PT, R76.reuse, 0x58, PT ;  /* 0x000000584c00780c */ /* 0x040fe40003f84270 */
[----:B--2---:R-:W-:Y:S01]  /*3b00*/  FSEL R51, R99, -INF , P3 ;  /* 0xff80000063337808 */ /* 0x004fe20001800000 */
[----:B------:R-:W-:Y:S01]  /*3b10*/  MUFU.TANH R20, R20 ;  /* 0x0000001400147308 */ /* 0x000fe20000002400 */
[----:B------:R-:W-:Y:S01]  /*3b20*/  ISETP.GT.AND P3, PT, R76, 0x59, PT ;  /* 0x000000594c00780c */ /* 0x000fe20003f64270 */
[----:B------:R-:W-:Y:S02]  /*3b30*/  WARPGROUP.DEPBAR.LE gsb0, 0x0 ;  /* 0x00008000000079c5 */ /* 0x000fe40000010000 */
[----:B------:R-:W-:Y:S01]  /*3b40*/  WARPGROUP.ARRIVE ;  /* 0x00000000000079c5 */ /* 0x000fe20000000000 */
[----:B------:R-:W-:Y:S01]  /*3b50*/  FMUL.FTZ R32, R32, UR5 ;  /* 0x0000000520207c20 */ /* 0x000fe20008410000 */
[----:B------:R-:W-:Y:S01]  /*3b60*/  FMUL.FTZ R33, R33, UR5 ;  /* 0x0000000521217c20 */ /* 0x000fe20008410000 */
[----:B---3--:R-:W-:Y:S01]  /*3b70*/  FSEL R52, R52, -INF , P4 ;  /* 0xff80000034347808 */ /* 0x008fe20002000000 */
[----:B------:R-:W-:Y:S01]  /*3b80*/  FMUL.FTZ R36, R36, UR5 ;  /* 0x0000000524247c20 */ /* 0x000fe20008410000 */
[----:B------:R0:W1:Y:S01]  /*3b90*/  MUFU.TANH R83, R32 ;  /* 0x0000002000537308 */ /* 0x0000620000002400 */
[----:B------:R-:W-:Y:S01]  /*3ba0*/  HGMMA.64x16x16.F32 R24, gdesc[UR32], R24, gsb0 ;  /* 0x00200000201879f0 */ /* 0x000fe20008000818 */
[----:B------:R-:W-:Y:S01]  /*3bb0*/  ISETP.GT.AND P4, PT, R76, 0x60, PT ;  /* 0x000000604c00780c */ /* 0x000fe20003f84270 */
[----:B------:R-:W-:Y:S01]  /*3bc0*/  FMUL.FTZ R37, R37, UR5 ;  /* 0x0000000525257c20 */ /* 0x000fe20008410000 */
[----:B----4-:R-:W-:Y:S01]  /*3bd0*/  FSEL R50, R80, -INF , P3 ;  /* 0xff80000050327808 */ /* 0x010fe20001800000 */
[----:B------:R-:W-:Y:S01]  /*3be0*/  FMUL.FTZ R88, R34, UR5 ;  /* 0x0000000522587c20 */ /* 0x000fe20008410000 */
[----:B------:R-:W-:Y:S01]  /*3bf0*/  ISETP.GT.AND P3, PT, R76, 0x61, PT ;  /* 0x000000614c00780c */ /* 0x000fe20003f64270 */
[----:B------:R-:W-:Y:S01]  /*3c00*/  FMUL.FTZ R90, R35, UR5 ;  /* 0x00000005235a7c20 */ /* 0x000fe20008410000 */
[----:B------:R2:W3:Y:S01]  /*3c10*/  MUFU.TANH R84, R33 ;  /* 0x0000002100547308 */ /* 0x0004e20000002400 */
[----:B0-----:R-:W-:-:S02]  /*3c20*/  FMNMX.FTZ R32, R60, R41, !PT ;  /* 0x000000293c207209 */ /* 0x001fc40007810000 */
[----:B------:R-:W-:Y:S01]  /*3c30*/  FSEL R45, R72, -INF , P4 ;  /* 0xff800000482d7808 */ /* 0x000fe20002000000 */
[----:B------:R-:W-:Y:S01]  /*3c40*/  FMUL.FTZ R72, R54, UR5 ;  /* 0x0000000536487c20 */ /* 0x000fe20008410000 */
[----:B------:R-:W-:Y:S02]  /*3c50*/  ISETP.GT.AND P4, PT, R76, 0x68, PT ;  /* 0x000000684c00780c */ /* 0x000fe40003f84270 */
[----:B------:R-:W-:Y:S01]  /*3c60*/  FSEL R44, R82, -INF , P3 ;  /* 0xff800000522c7808 */ /* 0x000fe20001800000 */
[----:B------:R-:W0:Y:S01]  /*3c70*/  MUFU.TANH R36, R36 ;  /* 0x0000002400247308 */ /* 0x000e220000002400 */
[----:B--2---:R-:W-:Y:S02]  /*3c80*/  FMNMX.FTZ R33, R51, R32, !PT ;  /* 0x0000002033217209 */ /* 0x004fe40007810000 */
[----:B------:R-:W-:Y:S02]  /*3c90*/  ISETP.GT.AND P3, PT, R76, 0x69, PT ;  /* 0x000000694c00780c */ /* 0x000fe40003f64270 */
[----:B------:R-:W-:-:S02]  /*3ca0*/  FMNMX.FTZ R33, R52, R33, !PT ;  /* 0x0000002134217209 */ /* 0x000fc40007810000 */
[----:B------:R-:W-:Y:S01]  /*3cb0*/  FSEL R41, R74, -INF , P4 ;  /* 0xff8000004a297808 */ /* 0x000fe20002000000 */
[----:B------:R2:W4:Y:S01]  /*3cc0*/  MUFU.TANH R86, R37 ;  /* 0x0000002500567308 */ /* 0x0005220000002400 */
[----:B------:R-:W-:Y:S02]  /*3cd0*/  FMNMX.FTZ R32, R50, R33, !PT ;  /* 0x0000002132207209 */ /* 0x000fe40007810000 */
[----:B------:R-:W-:Y:S02]  /*3ce0*/  ISETP.GT.AND P4, PT, R76, 0x70, PT ;  /* 0x000000704c00780c */ /* 0x000fe40003f84270 */
[----:B------:R-:W-:Y:S02]  /*3cf0*/  FMNMX.FTZ R33, R45, R32, !PT ;  /* 0x000000202d217209 */ /* 0x000fe40007810000 */
[----:B-1----:R-:W-:Y:S01]  /*3d00*/  FSEL R40, R83, -INF , P4 ;  /* 0xff80000053287808 */ /* 0x002fe20002000000 */
[----:B------:R-:W-:Y:S01]  /*3d10*/  MUFU.TANH R21, R21 ;  /* 0x0000001500157308 */ /* 0x000fe20000002400 */
[----:B------:R-:W-:-:S02]  /*3d20*/  FMNMX.FTZ R32, R44, R33, !PT ;  /* 0x000000212c207209 */ /* 0x000fc40007810000 */
[----:B--2---:R-:W-:Y:S02]  /*3d30*/  FSEL R37, R78, -INF , P3 ;  /* 0xff8000004e257808 */ /* 0x004fe40001800000 */
[----:B------:R-:W-:Y:S02]  /*3d40*/  FMNMX.FTZ R32, R41, R32, !PT ;  /* 0x0000002029207209 */ /* 0x000fe40007810000 */
[C---:B------:R-:W-:Y:S01]  /*3d50*/  ISETP.GT.AND P3, PT, R76.reuse, 0x71, PT ;  /* 0x000000714c00780c */ /* 0x040fe20003f64270 */
[----:B------:R-:W-:Y:S01]  /*3d60*/  MUFU.TANH R64, R64 ;  /* 0x0000004000407308 */ /* 0x000fe20000002400 */
[----:B------:R-:W-:Y:S02]  /*3d70*/  FMNMX.FTZ R83, R37, R32, !PT ;  /* 0x0000002025537209 */ /* 0x000fe40007810000 */
[----:B------:R-:W-:Y:S02]  /*3d80*/  ISETP.GT.AND P4, PT, R76, 0x78, PT ;  /* 0x000000784c00780c */ /* 0x000fe40003f84270 */
[----:B---3--:R-:W-:Y:S01]  /*3d90*/  FSEL R33, R84, -INF , P3 ;  /* 0xff80000054217808 */ /* 0x008fe20001800000 */
[----:B------:R-:W-:Y:S01]  /*3da0*/  FMUL.FTZ R84, R43, UR5 ;  /* 0x000000052b547c20 */ /* 0x000fe20008410000 */
[----:B------:R-:W-:Y:S01]  /*3db0*/  FMNMX.FTZ R32, R40, R83, !PT ;  /* 0x0000005328207209 */ /* 0x000fe20007810000 */
[----:B------:R-:W-:Y:S01]  /*3dc0*/  MUFU.TANH R56, R56 ;  /* 0x0000003800387308 */ /* 0x000fe20000002400 */
[----:B------:R-:W-:-:S02]  /*3dd0*/  ISETP.GT.AND P3, PT, R76, 0x79, PT ;  /* 0x000000794c00780c */ /* 0x000fc40003f64270 */
[----:B0-----:R-:W-:Y:S01]  /*3de0*/  FSEL R36, R36, -INF , P4 ;  /* 0xff80000024247808 */ /* 0x001fe20002000000 */
[----:B------:R-:W-:Y:S02]  /*3df0*/  WARPGROUP.DEPBAR.LE gsb0, 0x0 ;  /* 0x00008000000079c5 */ /* 0x000fe40000010000 */
[----:B------:R-:W-:Y:S01]  /*3e00*/  FMUL.FTZ R24, R24, UR5 ;  /* 0x0000000518187c20 */ /* 0x000fe20008410000 */
[----:B------:R-:W-:Y:S01]  /*3e10*/  FMUL.FTZ R25, R25, UR5 ;  /* 0x0000000519197c20 */ /* 0x000fe20008410000 */
[----:B------:R-:W-:Y:S01]  /*3e20*/  FMUL.FTZ R28, R28, UR5 ;  /* 0x000000051c1c7c20 */ /* 0x000fe20008410000 */
[----:B------:R-:W-:Y:S01]  /*3e30*/  ISETP.GT.AND P4, PT, R76, 0x80, PT ;  /* 0x000000804c00780c */ /* 0x000fe20003f84270 */
[----:B------:R0:W1:Y:S01]  /*3e40*/  MUFU.TANH R80, R24 ;  /* 0x0000001800507308 */ /* 0x0000620000002400 */
[----:B------:R-:W-:-:S07]  /*3e50*/  FMUL.FTZ R43, R26, UR5 ;  /* 0x000000051a2b7c20 */ /* 0x000fce0008410000 */
[----:B------:R2:W3:Y:S01]  /*3e60*/  MUFU.TANH R82, R25 ;  /* 0x0000001900527308 */ /* 0x0004e20000002400 */
[----:B0-----:R-:W-:Y:S01]  /*3e70*/  FMUL.FTZ R24, R29, UR5 ;  /* 0x000000051d187c20 */ /* 0x001fe20008410000 */
[----:B----4-:R-:W-:Y:S01]  /*3e80*/  FSEL R29, R86, -INF , P3 ;  /* 0xff800000561d7808 */ /* 0x010fe20001800000 */
[----:B------:R-:W-:Y:S01]  /*3e90*/  FMUL.FTZ R86, R47, UR5 ;  /* 0x000000052f567c20 */ /* 0x000fe20008410000 */
[----:B------:R-:W-:Y:S01]  /*3ea0*/  ISETP.GT.AND P3, PT, R76, 0x81, PT ;  /* 0x000000814c00780c */ /* 0x000fe20003f64270 */
[----:B------:R-:W-:-:S03]  /*3eb0*/  FMUL.FTZ R47, R27, UR5 ;  /* 0x000000051b2f7c20 */ /* 0x000fc60008410000 */
[----:B------:R3:W0:Y:S01]  /*3ec0*/  MUFU.TANH R78, R28 ;  /* 0x0000001c004e7308 */ /* 0x0006220000002400 */
[----:B--2---:R-:W-:Y:S02]  /*3ed0*/  FMNMX.FTZ R25, R33, R32, !PT ;  /* 0x0000002021197209 */ /* 0x004fe40007810000 */
[----:B-1----:R-:W-:Y:S01]  /*3ee0*/  FSEL R32, R80, -INF , P4 ;  /* 0xff80000050207808 */ /* 0x002fe20002000000 */
[----:B------:R-:W-:Y:S01]  /*3ef0*/  FMUL.FTZ R80, R55, UR5 ;  /* 0x0000000537507c20 */ /* 0x000fe20008410000 */
[----:B------:R-:W-:Y:S02]  /*3f00*/  FMNMX.FTZ R74, R36, R25, !PT ;  /* 0x00000019244a7209 */ /* 0x000fe40007810000 */
[----:B------:R-:W-:Y:S01]  /*3f10*/  ISETP.GT.AND P4, PT, R76, 0x88, PT ;  /* 0x000000884c00780c */ /* 0x000fe20003f84270 */
[----:B------:R-:W1:Y:S01]  /*3f20*/  MUFU.TANH R24, R24 ;  /* 0x0000001800187308 */ /* 0x000e620000002400 */
[----:B------:R-:W-:Y:S02]  /*3f30*/  FMNMX.FTZ R25, R29, R74, !PT ;  /* 0x0000004a1d197209 */ /* 0x000fe40007810000 */
[----:B---3--:R-:W-:Y:S01]  /*3f40*/  FSEL R28, R82, -INF , P3 ;  /* 0xff800000521c7808 */ /* 0x008fe20001800000 */
[----:B------:R-:W-:Y:S01]  /*3f50*/  FMUL.FTZ R82, R42, UR5 ;  /* 0x000000052a527c20 */ /* 0x000fe20008410000 */
[----:B------:R-:W-:-:S02]  /*3f60*/  FMNMX.FTZ R83, R32, R25, !PT ;  /* 0x0000001920537209 */ /* 0x000fc40007810000 */
[----:B------:R-:W-:Y:S01]  /*3f70*/  ISETP.GT.AND P3, PT, R76, 0x89, PT ;  /* 0x000000894c00780c */ /* 0x000fe20003f64270 */
[----:B------:R-:W2:Y:S01]  /*3f80*/  MUFU.TANH R57, R57 ;  /* 0x0000003900397308 */ /* 0x000ea20000002400 */
[----:B0-----:R-:W-:Y:S02]  /*3f90*/  FSEL R25, R78, -INF , P4 ;  /* 0xff8000004e197808 */ /* 0x001fe40002000000 */
[----:B------:R-:W-:Y:S01]  /*3fa0*/  FMNMX.FTZ R54, R28, R83, !PT ;  /* 0x000000531c367209 */ /* 0x000fe20007810000 */
[----:B------:R-:W-:Y:S01]  /*3fb0*/  FMUL.FTZ R83, R46, UR5 ;  /* 0x000000052e537c20 */ /* 0x000fe20008410000 */
[----:B------:R-:W-:Y:S02]  /*3fc0*/  FMUL.FTZ R46, R39, UR5 ;  /* 0x00000005272e7c20 */ /* 0x000fe40008410000 */
[----:B------:R-:W-:Y:S01]  /*3fd0*/  FMNMX.FTZ R55, R25, R54, !PT ;  /* 0x0000003619377209 */ /* 0x000fe20007810000 */
[----:B------:R-:W0:Y:S01]  /*3fe0*/  MUFU.TANH R58, R58 ;  /* 0x0000003a003a7308 */ /* 0x000e220000002400 */
[----:B-1----:R-:W-:Y:S01]  /*3ff0*/  FSEL R24, R24, -INF , P3 ;  /* 0xff80000018187808 */ /* 0x002fe20001800000 */
[----:B------:R-:W-:-:S03]  /*4000*/  FMUL.FTZ R54, R30, UR5 ;  /* 0x000000051e367c20 */ /* 0x000fc60008410000 */
[----:B------:R-:W-:-:S03]  /*4010*/  FMNMX.FTZ R55, R24, R55, !PT ;  /* 0x0000003718377209 */ /* 0x000fc60007810000 */
[----:B------:R-:W1:Y:S02]  /*4020*/  MUFU.TANH R59, R59 ;  /* 0x0000003b003b7308 */ /* 0x000e640000002400 */
[----:B------:R-:W3:Y:S06]  /*4030*/  SHFL.BFLY PT, R42, R55, 0x2, 0x1f ;  /* 0x0c401f00372a7f89 */ /* 0x000eec00000e0000 */
[----:B------:R-:W4:Y:S08]  /*4040*/  MUFU.TANH R48, R48 ;  /* 0x0000003000307308 */ /* 0x000f300000002400 */
[----:B------:R-:W5:Y:S08]  /*4050*/  MUFU.TANH R49, R49 ;  /* 0x0000003100317308 */ /* 0x000f700000002400 */
[----:B------:R-:W5:Y:S01]  /*4060*/  MUFU.TANH R72, R72 ;  /* 0x0000004800487308 */ /* 0x000f620000002400 */
[----:B---3--:R-:W-:Y:S01]  /*4070*/  FMNMX.FTZ R34, R55, R42, !PT ;  /* 0x0000002a37227209 */ /* 0x008fe20007810000 */
[----:B------:R-:W-:Y:S01]  /*4080*/  FMUL.FTZ R42, R38, UR5 ;  /* 0x00000005262a7c20 */ /* 0x000fe20008410000 */
[----:B------:R-:W-:Y:S01]  /*4090*/  FMUL.FTZ R55, R31, UR5 ;  /* 0x000000051f377c20 */ /* 0x000fe20008410000 */
[----:B------:R-:W-:-:S02]  /*40a0*/  UMOV UR5, UR57 ;  /* 0x0000003900057c82 */ /* 0x000fc40008000000 */
[----:B------:R-:W3:Y:S02]  /*40b0*/  SHFL.BFLY PT, R35, R34, 0x1, 0x1f ;  /* 0x0c201f0022237f89 */ /* 0x000ee400000e0000 */
[----:B------:R-:W5:Y:S08]  /*40c0*/  MUFU.TANH R80, R80 ;  /* 0x0000005000507308 */ /* 0x000f700000002400 */
[----:B------:R-:W5:Y:S08]  /*40d0*/  MUFU.TANH R82, R82 ;  /* 0x0000005200527308 */ /* 0x000f700000002400 */
[----:B------:R-:W5:Y:S01]  /*40e0*/  MUFU.TANH R84, R84 ;  /* 0x0000005400547308 */ /* 0x000f620000002400 */
[----:B---3--:R-:W-:-:S07]  /*40f0*/  FMNMX.FTZ R74, R34, R35, !PT ;  /* 0x00000023224a7209 */ /* 0x008fce0007810000 */
[----:B------:R-:W3:Y:S01]  /*4100*/  MUFU.TANH R83, R83 ;  /* 0x0000005300537308 */ /* 0x000ee20000002400 */
[----:B------:R-:W2:Y:S01]  /*4110*/  SHFL.IDX PT, R35, R70, 0x1, 0x1c1f ;  /* 0x003c1f0046237f89 */ /* 0x000ea200000e0000 */
[C---:B------:R-:W-:Y:S01]  /*4120*/  FSETP.NEU.FTZ.AND P3, PT, R74.reuse, -INF , PT ;  /* 0xff8000004a00780b */ /* 0x040fe20003f7d000 */
[----:B------:R-:W-:-:S05]  /*4130*/  FMUL.FTZ R26, R74, UR4 ;  /* 0x000000044a1a7c20 */ /* 0x000fca0008410000 */
[----:B------:R-:W3:Y:S01]  /*4140*/  MUFU.TANH R86, R86 ;  /* 0x0000005600567308 */ /* 0x000ee20000002400 */
[----:B------:R-:W-:-:S05]  /*4150*/  FSEL R26, R26, RZ, P3 ;  /* 0x000000ff1a1a7208 */ /* 0x000fca0001800000 */
[--C-:B------:R-:W-:Y:S01]  /*4160*/  FFMA.FTZ R27, R85, UR4, -R26.reuse ;  /* 0x00000004551b7c23 */ /* 0x100fe2000801081a */
[--C-:B------:R-:W-:Y:S01]  /*4170*/  FFMA.FTZ R78, R79, UR4, -R26.reuse ;  /* 0x000000044f4e7c23 */ /* 0x100fe2000801081a */
[----:B------:R-:W3:Y:S01]  /*4180*/  MUFU.TANH R88, R88 ;  /* 0x0000005800587308 */ /* 0x000ee20000002400 */
[--C-:B------:R-:W-:Y:S01]  /*4190*/  FFMA.FTZ R62, R62, UR4, -R26.reuse ;  /* 0x000000043e3e7c23 */ /* 0x100fe2000801081a */
[--C-:B------:R-:W-:Y:S01]  /*41a0*/  FFMA.FTZ R30, R89, UR4, -R26.reuse ;  /* 0x00000004591e7c23 */ /* 0x100fe2000801081a */
[--C-:B------:R-:W-:Y:S01]  /*41b0*/  FFMA.FTZ R31, R93, UR4, -R26.reuse ;  /* 0x000000045d1f7c23 */ /* 0x100fe2000801081a */
[--C-:B------:R-:W-:Y:S01]  /*41c0*/  FFMA.FTZ R38, R95, UR4, -R26.reuse ;  /* 0x000000045f267c23 */ /* 0x100fe2000801081a */
[--C-:B------:R-:W-:Y:S01]  /*41d0*/  FFMA.FTZ R34, R97, UR4, -R26.reuse ;  /* 0x0000000461227c23 */ /* 0x100fe2000801081a */
[--C-:B------:R-:W-:Y:S01]  /*41e0*/  FFMA.FTZ R53, R53, UR4, -R26.reuse ;  /* 0x0000000435357c23 */ /* 0x100fe2000801081a */
[----:B------:R-:W-:Y:S01]  /*41f0*/  FFMA.FTZ R51, R51, UR4, -R26 ;  /* 0x0000000433337c23 */ /* 0x000fe2000801081a */
[----:B------:R-:W3:Y:S01]  /*4200*/  MUFU.TANH R90, R90 ;  /* 0x0000005a005a7308 */ /* 0x000ee20000002400 */
[----:B--2---:R-:W-:Y:S01]  /*4210*/  IADD3 R35, R35, -UR7, R66 ;  /* 0x8000000723237c10 */ /* 0x004fe2000fffe042 */
[--C-:B------:R-:W-:Y:S01]  /*4220*/  FFMA.FTZ R44, R44, UR4, -R26.reuse ;  /* 0x000000042c2c7c23 */ /* 0x100fe2000801081a */
[--C-:B------:R-:W-:Y:S01]  /*4230*/  FFMA.FTZ R41, R41, UR4, -R26.reuse ;  /* 0x0000000429297c23 */ /* 0x100fe2000801081a */
[----:B------:R-:W-:Y:S01]  /*4240*/  FFMA.FTZ R28, R28, UR4, -R26 ;  /* 0x000000041c1c7c23 */ /* 0x000fe2000801081a */
[----:B------:R-:W-:Y:S01]  /*4250*/  VIMNMX R85, R68, R35, PT ;  /* 0x0000002344557248 */ /* 0x000fe20003fe0100 */
[----:B------:R-:W-:-:S02]  /*4260*/  UIMAD UR7, UR56, UR14, -UR7 ;  /* 0x0000000e380772a4 */ /* 0x000fc4000f8e0a07 */
[----:B------:R-:W2:Y:S01]  /*4270*/  MUFU.TANH R42, R42 ;  /* 0x0000002a002a7308 */ /* 0x000ea20000002400 */
[C---:B------:R-:W-:Y:S01]  /*4280*/  ISETP.GT.AND P3, PT, R85.reuse, RZ, PT ;  /* 0x000000ff5500720c */ /* 0x040fe20003f64270 */
[----:B------:R-:W-:Y:S01]  /*4290*/  @UP0 ULDC UR14, c[0x0][0x450] ;  /* 0x00011400000e0ab9 */ /* 0x000fe20000000800 */
[C---:B------:R-:W-:Y:S01]  /*42a0*/  ISETP.GT.AND P4, PT, R85.reuse, 0x1, PT ;  /* 0x000000015500780c */ /* 0x040fe20003f84270 */
[----:B------:R-:W-:Y:S01]  /*42b0*/  @UP0 USHF.R.U32.HI UR5, URZ, UR14, UR11 ;  /* 0x0000000e3f050299 */ /* 0x000fe2000801160b */
[----:B------:R-:W-:Y:S02]  /*42c0*/  ISETP.GT.AND P5, PT, R85, 0x8, PT ;  /* 0x000000085500780c */ /* 0x000fe40003fa4270 */
[----:B------:R-:W-:Y:S01]  /*42d0*/  FSEL R4, R4, -INF , P3 ;  /* 0xff80000004047808 */ /* 0x000fe20001800000 */
[----:B------:R-:W2:Y:S01]  /*42e0*/  MUFU.TANH R46, R46 ;  /* 0x0000002e002e7308 */ /* 0x000ea20000002400 */
[----:B------:R-:W-:Y:S01]  /*42f0*/  FSEL R39, R3, -INF , P4 ;  /* 0xff80000003277808 */ /* 0x000fe20002000000 */
[----:B------:R-:W-:Y:S01]  /*4300*/  FFMA.FTZ R3, R91, UR4, -R26 ;  /* 0x000000045b037c23 */ /* 0x000fe2000801081a */
[----:B------:R-:W-:Y:S01]  /*4310*/  ISETP.GT.AND P3, PT, R85, 0x9, PT ;  /* 0x000000095500780c */ /* 0x000fe20003f64270 */
[----:B------:R-:W-:Y:S01]  /*4320*/  UIADD3 UR7, UR7, UR5, URZ ;  /* 0x0000000507077290 */ /* 0x000fe2000fffe03f */
[----:B------:R-:W-:-:S02]  /*4330*/  FSEL R6, R6, -INF , P5 ;  /* 0xff80000006067808 */ /* 0x000fc40002800000 */
[----:B------:R-:W-:Y:S01]  /*4340*/  FMNMX.FTZ R35, R4, R39, !PT ;  /* 0x0000002704237209 */ /* 0x000fe20007810000 */
[----:B------:R-:W2:Y:S01]  /*4350*/  MUFU.TANH R43, R43 ;  /* 0x0000002b002b7308 */ /* 0x000ea20000002400 */
[----:B------:R-:W-:Y:S01]  /*4360*/  ISETP.GT.AND P4, PT, R85, 0x10, PT ;  /* 0x000000105500780c */ /* 0x000fe20003f84270 */
[----:B------:R-:W-:Y:S01]  /*4370*/  UIMAD.WIDE UR10, UR7, 0x38e38e39, URZ ;  /* 0x38e38e39070a78a5 */ /* 0x000fe2000f8e023f */
[----:B------:R-:W-:Y:S02]  /*4380*/  FSEL R5, R5, -INF , P3 ;  /* 0xff80000005057808 */ /* 0x000fe40001800000 */
[----:B------:R-:W-:Y:S01]  /*4390*/  FMNMX.FTZ R66, R6, R35, !PT ;  /* 0x0000002306427209 */ /* 0x000fe20007810000 */
[----:B------:R-:W-:Y:S01]  /*43a0*/  FFMA.FTZ R35, R87, UR4, -R26 ;  /* 0x0000000457237c23 */ /* 0x000fe2000801081a */
[----:B------:R-:W-:Y:S01]  /*43b0*/  ISETP.GT.AND P3, PT, R85, 0x11, PT ;  /* 0x000000115500780c */ /* 0x000fe20003f64270 */
[----:B------:R-:W2:Y:S01]  /*43c0*/  MUFU.TANH R47, R47 ;  /* 0x0000002f002f7308 */ /* 0x000ea20000002400 */
[----:B------:R-:W-:Y:S01]  /*43d0*/  FSEL R8, R8, -INF , P4 ;  /* 0xff80000008087808 */ /* 0x000fe20002000000 */
[----:B------:R-:W-:Y:S01]  /*43e0*/  USHF.R.U32.HI UR5, URZ, 0x1f, UR11 ;  /* 0x0000001f3f057899 */ /* 0x000fe2000801160b */
[----:B------:R-:W-:-:S02]  /*43f0*/  FMNMX.FTZ R87, R5, R66, !PT ;  /* 0x0000004205577209 */ /* 0x000fc40007810000 */
[----:B------:R-:W-:Y:S01]  /*4400*/  ISETP.GT.AND P4, PT, R85, 0x18, PT ;  /* 0x000000185500780c */ /* 0x000fe20003f84270 */
[----:B------:R-:W-:Y:S01]  /*4410*/  ULEA.HI.SX32 UR5, UR11, UR5, 0x1b ;  /* 0x000000050b057291 */ /* 0x000fe2000f8fda3f */
[----:B------:R-:W-:Y:S01]  /*4420*/  FSEL R7, R7, -INF , P3 ;  /* 0xff80000007077808 */ /* 0x000fe20001800000 */
[----:B------:R-:W2:Y:S01]  /*4430*/  MUFU.TANH R54, R54 ;  /* 0x0000003600367308 */ /* 0x000ea20000002400 */
[----:B------:R-:W-:Y:S01]  /*4440*/  FMNMX.FTZ R68, R8, R87, !PT ;  /* 0x0000005708447209 */ /* 0x000fe20007810000 */
[----:B------:R-:W-:Y:S01]  /*4450*/  UISETP.LT.AND UP1, UPT, URZ, UR5, UPT ;  /* 0x000000053f00728c */ /* 0x000fe2000bf21270 */
[----:B------:R-:W-:Y:S01]  /*4460*/  FSEL R66, R10, -INF , P4 ;  /* 0xff8000000a427808 */ /* 0x000fe20002000000 */
[----:B------:R-:W-:Y:S01]  /*4470*/  FFMA.FTZ R10, R81, UR4, -R26 ;  /* 0x00000004510a7c23 */ /* 0x000fe2000801081a */
[----:B------:R-:W-:Y:S01]  /*4480*/  ISETP.GT.AND P3, PT, R85, 0x19, PT ;  /* 0x000000195500780c */ /* 0x000fe20003f64270 */
[----:B------:R-:W-:Y:S01]  /*4490*/  USEL UR15, URZ, UR5, !UP1 ;  /* 0x000000053f0f7287 */ /* 0x000fe2000c800000 */
[----:B------:R-:W-:Y:S01]  /*44a0*/  FMNMX.FTZ R81, R7, R68, !PT ;  /* 0x0000004407517209 */ /* 0x000fe20007810000 */
[----:B------:R-:W2:Y:S01]  /*44b0*/  MUFU.TANH R55, R55 ;  /* 0x0000003700377308 */ /* 0x000ea20000002400 */
[----:B------:R-:W-:Y:S01]  /*44c0*/  ISETP.GT.AND P4, PT, R85, 0x20, PT ;  /* 0x000000205500780c */ /* 0x000fe20003f84270 */
[----:B------:R-:W-:Y:S01]  /*44d0*/  UISETP.GE.AND UP1, UPT, UR38, UR15, UPT ;  /* 0x0000000f2600728c */ /* 0x000fe2000bf26270 */
        /* <DEDUP_REMOVED lines=8> */
[----:B------:R-:W2:Y:S01]  /*4560*/  MUFU.EX2 R30, R30 ;  /* 0x0000001e001e7308 */ /* 0x000ea20000000800 */
[----:B------:R-:W-:-:S02]  /*4570*/  FMNMX.FTZ R79, R11, R70, !PT ;  /* 0x000000460b4f7209 */ /* 0x000fc40007810000 */
[----:B------:R-:W-:Y:S02]  /*4580*/  ISETP.GT.AND P3, PT, R85, 0x29, PT ;  /* 0x000000295500780c */ /* 0x000fe40003f64270 */
[----:B------:R-:W-:Y:S01]  /*4590*/  FSEL R70, R13, -INF , P4 ;  /* 0xff8000000d467808 */ /* 0x000fe20002000000 */
[--C-:B------:R-:W-:Y:S01]  /*45a0*/  FFMA.FTZ R13, R77, UR4, -R26.reuse ;  /* 0x000000044d0d7c23 */ /* 0x100fe2000801081a */
[----:B------:R-:W-:Y:S01]  /*45b0*/  FMNMX.FTZ R79, R68, R79, !PT ;  /* 0x0000004f444f7209 */ /* 0x000fe20007810000 */
[----:B------:R0:W-:Y:S01]  /*45c0*/  MUFU.EX2 R12, R78 ;  /* 0x0000004e000c7308 */ /* 0x0001e20000000800 */
[----:B------:R-:W-:Y:S02]  /*45d0*/  ISETP.GT.AND P4, PT, R85, 0x30, PT ;  /* 0x000000305500780c */ /* 0x000fe40003f84270 */
[----:B------:R-:W-:Y:S01]  /*45e0*/  FSEL R76, R14, -INF , P3 ;  /* 0xff8000000e4c7808 */ /* 0x000fe20001800000 */
[----:B------:R-:W-:Y:S01]  /*45f0*/  FFMA.FTZ R14, R75, UR4, -R26 ;  /* 0x000000044b0e7c23 */ /* 0x000fe2000801081a */
[----:B------:R-:W-:-:S02]  /*4600*/  FMNMX.FTZ R79, R70, R79, !PT ;  /* 0x0000004f464f7209 */ /* 0x000fc40007810000 */
[----:B------:R-:W-:Y:S01]  /*4610*/  ISETP.GT.AND P3, PT, R85, 0x31, PT ;  /* 0x000000315500780c */ /* 0x000fe20003f64270 */
[----:B------:R-:W2:Y:S01]  /*4620*/  MUFU.EX2 R31, R31 ;  /* 0x0000001f001f7308 */ /* 0x000ea20000000800 */
[----:B------:R-:W-:Y:S01]  /*4630*/  FSEL R77, R15, -INF , P4 ;  /* 0xff8000000f4d7808 */ /* 0x000fe20002000000 */
[----:B------:R-:W-:Y:S01]  /*4640*/  FFMA.FTZ R15, R71, UR4, -R26 ;  /* 0x00000004470f7c23 */ /* 0x000fe2000801081a */
[----:B0-----:R-:W-:Y:S02]  /*4650*/  FMNMX.FTZ R78, R76, R79, !PT ;  /* 0x0000004f4c4e7209 */ /* 0x001fe40007810000 */
[----:B------:R-:W-:Y:S02]  /*4660*/  ISETP.GT.AND P4, PT, R85, 0x38, PT ;  /* 0x000000385500780c */ /* 0x000fe40003f84270 */
[----:B------:R-:W-:Y:S01]  /*4670*/  FSEL R75, R20, -INF , P3 ;  /* 0xff800000144b7808 */ /* 0x000fe20001800000 */
[----:B------:R-:W0:Y:S01]  /*4680*/  MUFU.EX2 R38, R38 ;  /* 0x0000002600267308 */ /* 0x000e220000000800 */
[----:B------:R-:W-:-:S02]  /*4690*/  FMNMX.FTZ R20, R77, R78, !PT ;  /* 0x0000004e4d147209 */ /* 0x000fc40007810000 */
[----:B------:R-:W-:Y:S02]  /*46a0*/  FSEL R78, R21, -INF , P4 ;  /* 0xff800000154e7808 */ /* 0x000fe40002000000 */
[----:B------:R-:W-:Y:S02]  /*46b0*/  ISETP.GT.AND P3, PT, R85, 0x39, PT ;  /* 0x000000395500780c */ /* 0x000fe40003f64270 */
[----:B------:R-:W-:Y:S01]  /*46c0*/  FMNMX.FTZ R21, R75, R20, !PT ;  /* 0x000000144b157209 */ /* 0x000fe20007810000 */
[----:B------:R-:W-:Y:S01]  /*46d0*/  FFMA.FTZ R20, R67, UR4, -R26 ;  /* 0x0000000443147c23 */ /* 0x000fe2000801081a */
[----:B------:R-:W-:Y:S01]  /*46e0*/  ISETP.GT.AND P4, PT, R85, 0x40, PT ;  /* 0x000000405500780c */ /* 0x000fe20003f84270 */
[----:B------:R-:W-:Y:S01]  /*46f0*/  MUFU.EX2 R34, R34 ;  /* 0x0000002200227308 */ /* 0x000fe20000000800 */
[----:B------:R-:W-:Y:S02]  /*4700*/  FSEL R64, R64, -INF , P3 ;  /* 0xff80000040407808 */ /* 0x000fe40001800000 */
[----:B------:R-:W-:-:S02]  /*4710*/  FMNMX.FTZ R21, R78, R21, !PT ;  /* 0x000000154e157209 */ /* 0x000fc40007810000 */
[----:B------:R-:W-:Y:S02]  /*4720*/  FSEL R71, R56, -INF , P4 ;  /* 0xff80000038477808 */ /* 0x000fe40002000000 */
[----:B------:R-:W-:Y:S01]  /*4730*/  ISETP.GT.AND P3, PT, R85, 0x41, PT ;  /* 0x000000415500780c */ /* 0x000fe20003f64270 */
[----:B------:R-:W-:Y:S01]  /*4740*/  MUFU.EX2 R3, R3 ;  /* 0x0000000300037308 */ /* 0x000fe20000000800 */
[----:B------:R-:W-:Y:S01]  /*4750*/  FMNMX.FTZ R56, R64, R21, !PT ;  /* 0x0000001540387209 */ /* 0x000fe20007810000 */
[----:B------:R-:W-:Y:S01]  /*4760*/  FFMA.FTZ R21, R69, UR4, -R26 ;  /* 0x0000000445157c23 */ /* 0x000fe2000801081a */
        /* <DEDUP_REMOVED lines=12> */
[----:B----4-:R-:W-:Y:S01]  /*4830*/  FSEL R87, R48, -INF , P4 ;  /* 0xff80000030577808 */ /* 0x010fe20002000000 */
[--C-:B------:R-:W-:Y:S01]  /*4840*/  FFMA.FTZ R48, R73, UR4, -R26.reuse ;  /* 0x0000000449307c23 */ /* 0x100fe2000801081a */
[----:B------:R-:W-:Y:S01]  /*4850*/  FMNMX.FTZ R56, R69, R56, !PT ;  /* 0x0000003845387209 */ /* 0x000fe20007810000 */
[----:B------:R-:W-:Y:S01]  /*4860*/  MUFU.EX2 R13, R13 ;  /* 0x0000000d000d7308 */ /* 0x000fe20000000800 */
[----:B------:R-:W-:Y:S02]  /*4870*/  ISETP.GT.AND P4, PT, R85, 0x58, PT ;  /* 0x000000585500780c */ /* 0x000fe40003f84270 */
[----:B-----5:R-:W-:Y:S01]  /*4880*/  FSEL R73, R49, -INF , P3 ;  /* 0xff80000031497808 */ /* 0x020fe20001800000 */
[--C-:B------:R-:W-:Y:S01]  /*4890*/  FFMA.FTZ R49, R65, UR4, -R26.reuse ;  /* 0x0000000441317c23 */ /* 0x100fe2000801081a */
[----:B------:R-:W-:Y:S02]  /*48a0*/  FMNMX.FTZ R56, R87, R56, !PT ;  /* 0x0000003857387209 */ /* 0x000fe40007810000 */
[----:B------:R-:W-:Y:S01]  /*48b0*/  ISETP.GT.AND P3, PT, R85, 0x59, PT ;  /* 0x000000595500780c */ /* 0x000fe20003f64270 */
[----:B------:R-:W-:Y:S01]  /*48c0*/  MUFU.EX2 R14, R14 ;  /* 0x0000000e000e7308 */ /* 0x000fe20000000800 */
[----:B------:R-:W-:Y:S01]  /*48d0*/  FSEL R59, R72, -INF , P4 ;  /* 0xff800000483b7808 */ /* 0x000fe20002000000 */
[----:B------:R-:W-:Y:S01]  /*48e0*/  FFMA.FTZ R72, R63, UR4, -R26 ;  /* 0x000000043f487c23 */ /* 0x000fe2000801081a */
[----:B------:R-:W-:-:S02]  /*48f0*/  FMNMX.FTZ R56, R73, R56, !PT ;  /* 0x0000003849387209 */ /* 0x000fc40007810000 */
[----:B------:R-:W-:Y:S02]  /*4900*/  ISETP.GT.AND P4, PT, R85, 0x60, PT ;  /* 0x000000605500780c */ /* 0x000fe40003f84270 */
        /* <DEDUP_REMOVED lines=11> */
[----:B------:R1:W-:Y:S01]  /*49c0*/  MUFU.EX2 R56, R72 ;  /* 0x0000004800387308 */ /* 0x0003e20000000800 */
[----:B---3--:R-:W-:Y:S02]  /*49d0*/  FSEL R83, R83, -INF , P4 ;  /* 0xff80000053537808 */ /* 0x008fe40002000000 */
[----:B------:R-:W-:Y:S02]  /*49e0*/  FMNMX.FTZ R58, R84, R57, !PT ;  /* 0x00000039543a7209 */ /* 0x000fe40007810000 */
[----:B------:R-:W-:-:S02]  /*49f0*/  ISETP.GT.AND P4, PT, R85, 0x70, PT ;  /* 0x000000705500780c */ /* 0x000fc40003f84270 */
[----:B------:R-:W-:Y:S01]  /*4a00*/  FSEL R86, R86, -INF , P3 ;  /* 0xff80000056567808 */ /* 0x000fe20001800000 */
[----:B------:R3:W-:Y:S01]  /*4a10*/  MUFU.EX2 R57, R62 ;  /* 0x0000003e00397308 */ /* 0x0007e20000000800 */
[----:B------:R-:W-:Y:S01]  /*4a20*/  FMNMX.FTZ R63, R83, R58, !PT ;  /* 0x0000003a533f7209 */ /* 0x000fe20007810000 */
[--C-:B------:R-:W-:Y:S01]  /*4a30*/  FFMA.FTZ R58, R61, UR4, -R26.reuse ;  /* 0x000000043d3a7c23 */ /* 0x100fe2000801081a */
[C---:B------:R-:W-:Y:S01]  /*4a40*/  ISETP.GT.AND P3, PT, R85.reuse, 0x71, PT ;  /* 0x000000715500780c */ /* 0x040fe20003f64270 */
[----:B-1----:R-:W-:Y:S01]  /*4a50*/  FFMA.FTZ R72, R52, UR4, -R26 ;  /* 0x0000000434487c23 */ /* 0x002fe2000801081a */
[----:B------:R-:W-:Y:S02]  /*4a60*/  FSEL R88, R88, -INF , P4 ;  /* 0xff80000058587808 */ /* 0x000fe40002000000 */
[----:B------:R-:W-:Y:S01]  /*4a70*/  FMNMX.FTZ R63, R86, R63, !PT ;  /* 0x0000003f563f7209 */ /* 0x000fe20007810000 */
[----:B------:R-:W-:Y:S01]  /*4a80*/  MUFU.EX2 R21, R21 ;  /* 0x0000001500157308 */ /* 0x000fe20000000800 */
[----:B------:R-:W-:-:S02]  /*4a90*/  ISETP.GT.AND P4, PT, R85, 0x78, PT ;  /* 0x000000785500780c */ /* 0x000fc40003f84270 */
[----:B------:R-:W-:Y:S02]  /*4aa0*/  FSEL R90, R90, -INF , P3 ;  /* 0xff8000005a5a7808 */ /* 0x000fe40001800000 */
[----:B------:R-:W-:Y:S02]  /*4ab0*/  FMNMX.FTZ R63, R88, R63, !PT ;  /* 0x0000003f583f7209 */ /* 0x000fe40007810000 */
[----:B--2---:R-:W-:Y:S01]  /*4ac0*/  FSEL R61, R42, -INF , P4 ;  /* 0xff8000002a3d7808 */ /* 0x004fe20002000000 */
[----:B------:R-:W-:Y:S01]  /*4ad0*/  MUFU.EX2 R48, R48 ;  /* 0x0000003000307308 */ /* 0x000fe20000000800 */
[C---:B------:R-:W-:Y:S02]  /*4ae0*/  ISETP.GT.AND P3, PT, R85.reuse, 0x79, PT ;  /* 0x000000795500780c */ /* 0x040fe40003f64270 */
[----:B------:R-:W-:Y:S02]  /*4af0*/  FMNMX.FTZ R42, R90, R63, !PT ;  /* 0x0000003f5a2a7209 */ /* 0x000fe40007810000 */
[----:B------:R-:W-:-:S02]  /*4b00*/  ISETP.GT.AND P4, PT, R85, 0x80, PT ;  /* 0x000000805500780c */ /* 0x000fc40003f84270 */
[----:B---3--:R-:W-:Y:S01]  /*4b10*/  FSEL R62, R46, -INF , P3 ;  /* 0xff8000002e3e7808 */ /* 0x008fe20001800000 */
        /* <DEDUP_REMOVED lines=8> */
[----:B------:R-:W-:Y:S01]  /*4ba0*/  FSEL R60, R47, -INF , P3 ;  /* 0xff8000002f3c7808 */ /* 0x000fe20001800000 */
        /* <DEDUP_REMOVED lines=9> */
[----:B------:R-:W-:Y:S01]  /*4c40*/  FSEL R55, R55, -INF , P3 ;  /* 0xff80000037377808 */ /* 0x000fe20001800000 */
[--C-:B------:R-:W-:Y:S01]  /*4c50*/  FFMA.FTZ R36, R29, UR4, -R26.reuse ;  /* 0x000000041d247c23 */ /* 0x100fe2000801081a */
[----:B------:R-:W-:Y:S01]  /*4c60*/  FMNMX.FTZ R46, R54, R43, !PT ;  /* 0x0000002b362e7209 */ /* 0x000fe20007810000 */
[--C-:B------:R-:W-:Y:S01]  /*4c70*/  FFMA.FTZ R29, R32, UR4, -R26.reuse ;  /* 0x00000004201d7c23 */ /* 0x100fe2000801081a */
[--C-:B------:R-:W-:Y:S01]  /*4c80*/  FFMA.FTZ R32, R25, UR4, -R26.reuse ;  /* 0x0000000419207c23 */ /* 0x100fe2000801081a */
[--C-:B------:R-:W-:Y:S01]  /*4c90*/  FFMA.FTZ R43, R45, UR4, -R26.reuse ;  /* 0x000000042d2b7c23 */ /* 0x100fe2000801081a */
[----:B------:R-:W-:Y:S01]  /*4ca0*/  FMNMX.FTZ R52, R55, R46, !PT ;  /* 0x0000002e37347209 */ /* 0x000fe20007810000 */
[----:B------:R-:W-:Y:S01]  /*4cb0*/  FFMA.FTZ R45, R24, UR4, -R26 ;  /* 0x00000004182d7c23 */ /* 0x000fe2000801081a */
[----:B------:R1:W-:Y:S03]  /*4cc0*/  MUFU.EX2 R46, R72 ;  /* 0x00000048002e7308 */ /* 0x0003e60000000800 */
[----:B------:R-:W2:Y:S05]  /*4cd0*/  SHFL.BFLY PT, R85, R52, 0x2, 0x1f ;  /* 0x0c401f0034557f89 */ /* 0x000eaa00000e0000 */
[----:B------:R-:W-:Y:S08]  /*4ce0*/  MUFU.EX2 R53, R53 ;  /* 0x0000003500357308 */ /* 0x000ff00000000800 */
[----:B------:R-:W-:Y:S08]  /*4cf0*/  MUFU.EX2 R42, R42 ;  /* 0x0000002a002a7308 */ /* 0x000ff00000000800 */
[----:B------:R-:W-:Y:S01]  /*4d00*/  MUFU.EX2 R51, R51 ;  /* 0x0000003300337308 */ /* 0x000fe20000000800 */
[----:B--2---:R-:W-:-:S05]  /*4d10*/  FMNMX.FTZ R85, R52, R85, !PT ;  /* 0x0000005534557209 */ /* 0x004fca0007810000 */
[----:B-1----:R-:W1:Y:S02]  /*4d20*/  SHFL.BFLY PT, R72, R85, 0x1, 0x1f ;  /* 0x0c201f0055487f89 */ /* 0x002e6400000e0000 */
[----:B------:R-:W-:Y:S08]  /*4d30*/  MUFU.EX2 R47, R47 ;  /* 0x0000002f002f7308 */ /* 0x000ff00000000800 */
[----:B------:R-:W-:Y:S08]  /*4d40*/  MUFU.EX2 R43, R43 ;  /* 0x0000002b002b7308 */ /* 0x000ff00000000800 */
[----:B------:R-:W-:Y:S01]  /*4d50*/  MUFU.EX2 R44, R44 ;  /* 0x0000002c002c7308 */ /* 0x000fe20000000800 */
[----:B-1----:R-:W-:-:S07]  /*4d60*/  FMNMX.FTZ R72, R85, R72, !PT ;  /* 0x0000004855487209 */ /* 0x002fce0007810000 */
[----:B------:R-:W-:Y:S01]  /*4d70*/  MUFU.EX2 R41, R41 ;  /* 0x0000002900297308 */ /* 0x000fe20000000800 */
[C---:B------:R-:W-:Y:S01]  /*4d80*/  FSETP.NEU.FTZ.AND P3, PT, R72.reuse, -INF , PT ;  /* 0xff8000004800780b */ /* 0x040fe20003f7d000 */
[----:B------:R-:W-:-:S06]  /*4d90*/  FMUL.FTZ R25, R72, UR4 ;  /* 0x0000000448197c20 */ /* 0x000fcc0008410000 */
[----:B------:R-:W-:Y:S01]  /*4da0*/  MUFU.EX2 R50, R50 ;  /* 0x0000003200327308 */ /* 0x000fe20000000800 */
        /* <DEDUP_REMOVED lines=16> */
[--C-:B------:R-:W-:Y:S01]  /*4eb0*/  FFMA.FTZ R75, R75, UR4, -R24.reuse ;  /* 0x000000044b4b7c23 */ /* 0x100fe20008010818 */
[--C-:B------:R-:W-:Y:S01]  /*4ec0*/  FFMA.FTZ R76, R78, UR4, -R24.reuse ;  /* 0x000000044e4c7c23 */ /* 0x100fe20008010818 */
[----:B------:R-:W-:Y:S01]  /*4ed0*/  FFMA.FTZ R77, R64, UR4, -R24 ;  /* 0x00000004404d7c23 */ /* 0x000fe20008010818 */
[----:B-1----:R-:W-:Y:S01]  /*4ee0*/  @!P1 PRMT R4, RZ, 0x654, R0 ;  /* 0x00000654ff049816 */ /* 0x002fe20000000000 */
[--C-:B------:R-:W-:Y:S01]  /*4ef0*/  FFMA.FTZ R64, R71, UR4, -R24.reuse ;  /* 0x0000000447407c23 */ /* 0x100fe20008010818 */
[--C-:B------:R-:W-:Y:S01]  /*4f00*/  FFMA.FTZ R78, R69, UR4, -R24.reuse ;  /* 0x00000004454e7c23 */ /* 0x100fe20008010818 */
[----:B------:R1:W4:Y:S01]  /*4f10*/  MUFU.EX2 R82, R6 ;  /* 0x0000000600527308 */ /* 0x0003220000000800 */
[--C-:B--2---:R-:W-:Y:S01]  /*4f20*/  FFMA.FTZ R39, R9, UR4, -R24.reuse ;  /* 0x0000000409277c23 */ /* 0x104fe20008010818 */
[----:B------:R2:W-:Y:S01]  /*4f30*/  @!P1 SYNCS.ARRIVE.TRANS64.RED.A1T0 RZ, [R4+URZ], RZ ;  /* 0x000000ff04ff99a7 */ /* 0x0005e2000810043f */
[--C-:B------:R-:W-:Y:S01]  /*4f40*/  FFMA.FTZ R79, R79, UR4, -R24.reuse ;  /* 0x000000044f4f7c23 */ /* 0x100fe20008010818 */
[--C-:B------:R-:W-:Y:S01]  /*4f50*/  FFMA.FTZ R71, R81, UR4, -R24.reuse ;  /* 0x0000000451477c23 */ /* 0x100fe20008010818 */
[--C-:B------:R-:W-:Y:S01]  /*4f60*/  FFMA.FTZ R87, R87, UR4, -R24.reuse ;  /* 0x0000000457577c23 */ /* 0x100fe20008010818 */
[--C-:B------:R-:W-:Y:S01]  /*4f70*/  FFMA.FTZ R69, R73, UR4, -R24.reuse ;  /* 0x0000000449457c23 */ /* 0x100fe20008010818 */
[----:B------:R-:W-:Y:S01]  /*4f80*/  FFMA.FTZ R83, R83, UR4, -R24 ;  /* 0x0000000453537c23 */ /* 0x000fe20008010818 */
[----:B------:R3:W5:Y:S01]  /*4f90*/  MUFU.EX2 R93, R5 ;  /* 0x00000005005d7308 */ /* 0x0007620000000800 */
[----:B-1----:R-:W-:Y:S01]  /*4fa0*/  FADD.FTZ R6, R27, R30 ;  /* 0x0000001e1b067221 */ /* 0x002fe20000010000 */
[----:B--2---:R-:W-:Y:S01]  /*4fb0*/  F2FP.F16.F32.PACK_AB R4, R30, R27 ;  /* 0x0000001b1e04723e */ /* 0x004fe200000000ff */
[--C-:B------:R-:W-:Y:S01]  /*4fc0*/  FFMA.FTZ R30, R59, UR4, -R24.reuse ;  /* 0x000000043b1e7c23 */ /* 0x100fe20008010818 */
[----:B------:R-:W-:Y:S01]  /*4fd0*/  FFMA.FTZ R59, R84, UR4, -R24 ;  /* 0x00000004543b7c23 */ /* 0x000fe20008010818 */
[----:B------:R-:W-:Y:S01]  /*4fe0*/  FADD.FTZ R7, R31, R6 ;  /* 0x000000061f077221 */ /* 0x000fe20000010000 */
[----:B0-----:R-:W-:Y:S01]  /*4ff0*/  F2FP.F16.F32.PACK_AB R6, R38, R31 ;  /* 0x0000001f2606723e */ /* 0x001fe200000000ff */
[--C-:B------:R-:W-:Y:S01]  /*5000*/  FFMA.FTZ R31, R65, UR4, -R24.reuse ;  /* 0x00000004411f7c23 */ /* 0x100fe20008010818 */
[----:B------:R-:W0:Y:S01]  /*5010*/  MUFU.EX2 R25, R25 ;  /* 0x0000001900197308 */ /* 0x000e220000000800 */
[----:B---3--:R-:W-:Y:S01]  /*5020*/  FADD.FTZ R5, R80, R91 ;  /* 0x0000005b50057221 */ /* 0x008fe20000010000 */
[----:B------:R-:W-:Y:S01]  /*5030*/  FADD.FTZ R9, R38, R7 ;  /* 0x0000000726097221 */ /* 0x000fe20000010000 */
[--C-:B------:R-:W-:Y:S01]  /*5040*/  FFMA.FTZ R38, R67, UR4, -R24.reuse ;  /* 0x0000000443267c23 */ /* 0x100fe20008010818 */
[----:B------:R-:W-:Y:S01]  /*5050*/  FFMA.FTZ R86, R86, UR4, -R24 ;  /* 0x0000000456567c23 */ /* 0x000fe20008010818 */
[----:B----4-:R-:W-:Y:S01]  /*5060*/  FADD.FTZ R8, R82, R5 ;  /* 0x0000000552087221 */ /* 0x010fe20000010000 */
[----:B------:R-:W-:Y:S01]  /*5070*/  F2FP.F16.F32.PACK_AB R5, R91, R80 ;  /* 0x000000505b05723e */ /* 0x000fe200000000ff */
[----:B------:R-:W-:Y:S01]  /*5080*/  FADD.FTZ R80, R34, R9 ;  /* 0x0000000922507221 */ /* 0x000fe20000010000 */
[----:B------:R-:W1:Y:S01]  /*5090*/  MUFU.EX2 R52, R52 ;  /* 0x0000003400347308 */ /* 0x000e620000000800 */
[----:B-----5:R-:W-:Y:S01]  /*50a0*/  FADD.FTZ R8, R93, R8 ;  /* 0x000000085d087221 */ /* 0x020fe20000010000 */
[----:B------:R-:W-:Y:S01]  /*50b0*/  FFMA.FTZ R88, R88, UR4, -R24 ;  /* 0x0000000458587c23 */ /* 0x000fe20008010818 */
[----:B------:R-:W-:Y:S01]  /*50c0*/  FADD.FTZ R80, R3, R80 ;  /* 0x0000005003507221 */ /* 0x000fe20000010000 */
[--C-:B------:R-:W-:Y:S01]  /*50d0*/  FFMA.FTZ R90, R90, UR4, -R24.reuse ;  /* 0x000000045a5a7c23 */ /* 0x100fe20008010818 */
[--C-:B------:R-:W-:Y:S01]  /*50e0*/  FFMA.FTZ R27, R61, UR4, -R24.reuse ;  /* 0x000000043d1b7c23 */ /* 0x100fe20008010818 */
[----:B------:R-:W-:Y:S01]  /*50f0*/  FFMA.FTZ R62, R62, UR4, -R24 ;  /* 0x000000043e3e7c23 */ /* 0x000fe20008010818 */
[----:B------:R-:W-:Y:S01]  /*5100*/  FADD.FTZ R11, R35, R80 ;  /* 0x00000050230b7221 */ /* 0x000fe20000010000 */
[----:B------:R-:W2:Y:S01]  /*5110*/  MUFU.EX2 R26, R26 ;  /* 0x0000001a001a7308 */ /* 0x000ea20000000800 */
[----:B0-----:R-:W-:Y:S01]  /*5120*/  FADD.FTZ R9, R25, R8 ;  /* 0x0000000819097221 */ /* 0x001fe20000010000 */
[--C-:B------:R-:W-:Y:S01]  /*5130*/  FFMA.FTZ R63, R63, UR4, -R24.reuse ;  /* 0x000000043f3f7c23 */ /* 0x100fe20008010818 */
[----:B------:R-:W-:Y:S01]  /*5140*/  FADD.FTZ R11, R10, R11 ;  /* 0x0000000b0a0b7221 */ /* 0x000fe20000010000 */
[--C-:B------:R-:W-:Y:S01]  /*5150*/  FFMA.FTZ R60, R60, UR4, -R24.reuse ;  /* 0x000000043c3c7c23 */ /* 0x100fe20008010818 */
[--C-:B------:R-:W-:Y:S01]  /*5160*/  FFMA.FTZ R54, R54, UR4, -R24.reuse ;  /* 0x0000000436367c23 */ /* 0x100fe20008010818 */
[----:B------:R-:W-:Y:S01]  /*5170*/  FFMA.FTZ R55, R55, UR4, -R24 ;  /* 0x0000000437377c23 */ /* 0x000fe20008010818 */
[----:B------:R-:W-:Y:S01]  /*5180*/  F2FP.F16.F32.PACK_AB R7, R93, R82 ;  /* 0x000000525d07723e */ /* 0x000fe200000000ff */
[----:B------:R-:W0:Y:S01]  /*5190*/  MUFU.EX2 R39, R39 ;  /* 0x0000002700277308 */ /* 0x000e220000000800 */
[----:B-1----:R-:W-:Y:S01]  /*51a0*/  FADD.FTZ R9, R52, R9 ;  /* 0x0000000934097221 */ /* 0x002fe20000010000 */
[----:B------:R-:W-:-:S02]  /*51b0*/  F2FP.F16.F32.PACK_AB R10, R10, R35 ;  /* 0x000000230a0a723e */ /* 0x000fc400000000ff */
[----:B------:R1:W-:Y:S04]  /*51c0*/  STSM.16.M88.4 [R2+0x24300], R4 ;  /* 0x0243000402007844 */ /* 0x0003e80000000200 */
[----:B------:R-:W3:Y:S01]  /*51d0*/  MUFU.EX2 R66, R66 ;  /* 0x0000004200427308 */ /* 0x000ee20000000800 */
[----:B--2---:R-:W-:-:S07]  /*51e0*/  FADD.FTZ R8, R26, R9 ;  /* 0x000000091a087221 */ /* 0x004fce0000010000 */
[----:B------:R-:W2:Y:S01]  /*51f0*/  MUFU.EX2 R85, R85 ;  /* 0x0000005500557308 */ /* 0x000ea20000000800 */
[----:B0-----:R-:W-:Y:S01]  /*5200*/  FADD.FTZ R9, R39, R8 ;  /* 0x0000000827097221 */ /* 0x001fe20000010000 */
[----:B------:R-:W-:Y:S01]  /*5210*/  FADD.FTZ R8, R12, R11 ;  /* 0x0000000b0c087221 */ /* 0x000fe20000010000 */
[----:B-1----:R-:W-:-:S05]  /*5220*/  F2FP.F16.F32.PACK_AB R4, R13, R12 ;  /* 0x0000000c0d04723e */ /* 0x002fca00000000ff */
[----:B------:R-:W0:Y:S01]  /*5230*/  MUFU.EX2 R68, R68 ;  /* 0x0000004400447308 */ /* 0x000e220000000800 */
[----:B---3--:R-:W-:Y:S01]  /*5240*/  FADD.FTZ R80, R66, R9 ;  /* 0x0000000942507221 */ /* 0x008fe20000010000 */
[----:B------:R-:W-:-:S04]  /*5250*/  FADD.FTZ R9, R13, R8 ;  /* 0x000000080d097221 */ /* 0x000fc80000010000 */
[----:B------:R-:W-:Y:S02]  /*5260*/  FADD.FTZ R8, R14, R9 ;  /* 0x000000090e087221 */ /* 0x000fe40000010000 */
[----:B------:R-:W1:Y:S01]  /*5270*/  MUFU.EX2 R89, R89 ;  /* 0x0000005900597308 */ /* 0x000e620000000800 */
[----:B--2---:R-:W-:Y:S01]  /*5280*/  FADD.FTZ R11, R85, R80 ;  /* 0x00000050550b7221 */ /* 0x004fe20000010000 */
[----:B------:R-:W-:Y:S01]  /*5290*/  FADD.FTZ R9, R15, R8 ;  /* 0x000000080f097221 */ /* 0x000fe20000010000 */
[----:B------:R-:W-:Y:S02]  /*52a0*/  F2FP.F16.F32.PACK_AB R8, R3, R34 ;  /* 0x000000220308723e */ /* 0x000fe400000000ff */
[----:B------:R-:W-:Y:S01]  /*52b0*/  F2FP.F16.F32.PACK_AB R5, R85, R66 ;  /* 0x000000425505723e */ /* 0x000fe200000000ff */
[----:B------:R-:W-:Y:S01]  /*52c0*/  FADD.FTZ R24, R20, R9 ;  /* 0x0000000914187221 */ /* 0x000fe20000010000 */
[----:B------:R-:W-:Y:S01]  /*52d0*/  F2FP.F16.F32.PACK_AB R9, R52, R25 ;  /* 0x000000193409723e */ /* 0x000fe200000000ff */
[----:B------:R-:W2:Y:S01]  /*52e0*/  MUFU.EX2 R70, R70 ;  /* 0x0000004600467308 */ /* 0x000ea20000000800 */
[----:B0-----:R-:W-:Y:S01]  /*52f0*/  FADD.FTZ R80, R68, R11 ;  /* 0x0000000b44507221 */ /* 0x001fe20000010000 */
[----:B------:R-:W-:Y:S01]  /*5300*/  FADD.FTZ R3, R21, R24 ;  /* 0x0000001815037221 */ /* 0x000fe20000010000 */
[----:B------:R-:W-:-:S03]  /*5310*/  CS2R R66, SRZ ;  /* 0x0000000000427805 */ /* 0x000fc6000001ff00 */
[----:B------:R-:W-:Y:S02]  /*5320*/  FADD.FTZ R6, R48, R3 ;  /* 0x0000000330067221 */ /* 0x000fe40000010000 */
[----:B------:R-:W0:Y:S01]  /*5330*/  MUFU.EX2 R75, R75 ;  /* 0x0000004b004b7308 */ /* 0x000e220000000800 */
[----:B-1----:R-:W-:Y:S01]  /*5340*/  FADD.FTZ R11, R89, R80 ;  /* 0x00000050590b7221 */ /* 0x002fe20000010000 */
[----:B------:R-:W-:Y:S01]  /*5350*/  FADD.FTZ R3, R49, R6 ;  /* 0x0000000631037221 */ /* 0x000fe20000010000 */
[----:B------:R-:W-:-:S03]  /*5360*/  F2FP.F16.F32.PACK_AB R6, R15, R14 ;  /* 0x0000000e0f06723e */ /* 0x000fc600000000ff */
[----:B------:R-:W-:Y:S02]  /*5370*/  FADD.FTZ R12, R56, R3 ;  /* 0x00000003380c7221 */ /* 0x000fe40000010000 */
[----:B------:R-:W1:Y:S01]  /*5380*/  MUFU.EX2 R76, R76 ;  /* 0x0000004c004c7308 */ /* 0x000e620000000800 */
[----:B--2---:R-:W-:Y:S01]  /*5390*/  FADD.FTZ R34, R70, R11 ;  /* 0x0000000b46227221 */ /* 0x004fe20000010000 */
[----:B------:R-:W-:Y:S01]  /*53a0*/  FADD.FTZ R13, R57, R12 ;  /* 0x0000000c390d7221 */ /* 0x000fe20000010000 */
[----:B------:R-:W-:Y:S02]  /*53b0*/  F2FP.F16.F32.PACK_AB R12, R21, R20 ;  /* 0x00000014150c723e */ /* 0x000fe400000000ff */
[----:B------:R-:W-:Y:S01]  /*53c0*/  F2FP.F16.F32.PACK_AB R11, R39, R26 ;  /* 0x0000001a270b723e */ /* 0x000fe200000000ff */
[----:B------:R-:W-:Y:S02]  /*53d0*/  FADD.FTZ R20, R58, R13 ;  /* 0x0000000d3a147221 */ /* 0x000fe40000010000 */
[----:B------:R-:W2:Y:S01]  /*53e0*/  MUFU.EX2 R77, R77 ;  /* 0x0000004d004d7308 */ /* 0x000ea20000000800 */
[C---:B0-----:R-:W-:Y:S01]  /*53f0*/  FADD.FTZ R25, R75.reuse, R34 ;  /* 0x000000224b197221 */ /* 0x041fe20000010000 */
[----:B------:R-:W-:Y:S01]  /*5400*/  STSM.16.M88.4 [R2+0x25b00], R8 ;  /* 0x025b000802007844 */ /* 0x000fe20000000200 */
[----:B------:R-:W-:-:S05]  /*5410*/  F2FP.F16.F32.PACK_AB R13, R75, R70 ;  /* 0x000000464b0d723e */ /* 0x000fca00000000ff */
[----:B------:R-:W0:Y:S01]  /*5420*/  MUFU.EX2 R64, R64 ;  /* 0x0000004000407308 */ /* 0x000e220000000800 */
[----:B-1----:R-:W-:Y:S01]  /*5430*/  FADD.FTZ R24, R76, R25 ;  /* 0x000000194c187221 */ /* 0x002fe20000010000 */
[----:B------:R-:W-:-:S06]  /*5440*/  FADD.FTZ R25, R53, R20 ;  /* 0x0000001435197221 */ /* 0x000fcc0000010000 */
        /* <DEDUP_REMOVED lines=8> */
[----:B------:R-:W-:Y:S02]  /*54d0*/  F2FP.F16.F32.PACK_AB R7, R89, R68 ;  /* 0x000000445907723e */ /* 0x000fe400000000ff */
[----:B------:R-:W-:-:S03]  /*54e0*/  CS2R R56, SRZ ;  /* 0x0000000000387805 */ /* 0x000fc6000001ff00 */
[----:B------:R0:W-:Y:S01]  /*54f0*/  STSM.16.M88.4 [R2+0x27300], R4 ;  /* 0x0273000402007844 */ /* 0x0001e20000000200 */
[----:B------:R-:W3:Y:S01]  /*5500*/  MUFU.EX2 R78, R78 ;  /* 0x0000004e004e7308 */ /* 0x000ee20000000800 */
[----:B-1----:R-:W-:-:S07]  /*5510*/  FADD.FTZ R14, R79, R14 ;  /* 0x0000000e4f0e7221 */ /* 0x002fce0000010000 */
[----:B------:R-:W1:Y:S01]  /*5520*/  MUFU.EX2 R0, R87 ;  /* 0x0000005700007308 */ /* 0x000e620000000800 */
[----:B--2---:R-:W-:Y:S01]  /*5530*/  FADD.FTZ R21, R71, R14 ;  /* 0x0000000e47157221 */ /* 0x004fe20000010000 */
[----:B------:R-:W-:Y:S02]  /*5540*/  F2FP.F16.F32.PACK_AB R14, R49, R48 ;  /* 0x00000030310e723e */ /* 0x000fe400000000ff */
[----:B------:R-:W-:Y:S02]  /*5550*/  CS2R R48, SRZ ;  /* 0x0000000000307805 */ /* 0x000fe4000001ff00 */
[----:B0-----:R-:W-:Y:S02]  /*5560*/  F2FP.F16.F32.PACK_AB R4, R51, R42 ;  /* 0x0000002a3304723e */ /* 0x001fe400000000ff */
[----:B------:R-:W0:Y:S01]  /*5570*/  MUFU.EX2 R69, R69 ;  /* 0x0000004500457308 */ /* 0x000e220000000800 */
[----:B---3--:R-:W-:Y:S01]  /*5580*/  FADD.FTZ R21, R78, R21 ;  /* 0x000000154e157221 */ /* 0x008fe20000010000 */
[----:B------:R2:W-:Y:S06]  /*5590*/  STSM.16.M88.4 [R2+0x28b00], R12 ;  /* 0x028b000c02007844 */ /* 0x0005ec0000000200 */
[----:B------:R-:W3:Y:S01]  /*55a0*/  MUFU.EX2 R30, R30 ;  /* 0x0000001e001e7308 */ /* 0x000ee20000000800 */
[----:B-1----:R-:W-:-:S07]  /*55b0*/  FADD.FTZ R26, R0, R21 ;  /* 0x00000015001a7221 */ /* 0x002fce0000010000 */
[----:B------:R-:W1:Y:S01]  /*55c0*/  MUFU.EX2 R31, R31 ;  /* 0x0000001f001f7308 */ /* 0x000e620000000800 */
[----:B0-----:R-:W-:Y:S01]  /*55d0*/  FADD.FTZ R35, R69, R26 ;  /* 0x0000001a45237221 */ /* 0x001fe20000010000 */
[----:B------:R-:W-:Y:S01]  /*55e0*/  FADD.FTZ R26, R46, R25 ;  /* 0x000000192e1a7221 */ /* 0x000fe20000010000 */
[----:B------:R-:W-:Y:S02]  /*55f0*/  F2FP.F16.F32.PACK_AB R25, R79, R64 ;  /* 0x000000404f19723e */ /* 0x000fe400000000ff */
[----:B------:R-:W-:Y:S01]  /*5600*/  CS2R R64, SRZ ;  /* 0x0000000000407805 */ /* 0x000fe2000001ff00 */
[----:B------:R-:W-:Y:S01]  /*5610*/  FADD.FTZ R8, R47, R26 ;  /* 0x0000001a2f087221 */ /* 0x000fe20000010000 */
[----:B------:R-:W-:Y:S01]  /*5620*/  F2FP.F16.F32.PACK_AB R26, R53, R58 ;  /* 0x0000003a351a723e */ /* 0x000fe200000000ff */
[----:B------:R-:W0:Y:S01]  /*5630*/  MUFU.EX2 R38, R38 ;  /* 0x0000002600267308 */ /* 0x000e220000000800 */
[----:B---3--:R-:W-:Y:S01]  /*5640*/  FADD.FTZ R34, R30, R35 ;  /* 0x000000231e227221 */ /* 0x008fe20000010000 */
[----:B------:R-:W-:Y:S01]  /*5650*/  FADD.FTZ R7, R43, R8 ;  /* 0x000000082b077221 */ /* 0x000fe20000010000 */
[----:B------:R-:W-:-:S03]  /*5660*/  CS2R R52, SRZ ;  /* 0x0000000000347805 */ /* 0x000fc6000001ff00 */
[C---:B------:R-:W-:Y:S02]  /*5670*/  FADD.FTZ R8, R44.reuse, R7 ;  /* 0x000000072c087221 */ /* 0x040fe40000010000 */
[----:B------:R-:W3:Y:S01]  /*5680*/  MUFU.EX2 R59, R59 ;  /* 0x0000003b003b7308 */ /* 0x000ee20000000800 */
[----:B-1----:R-:W-:Y:S01]  /*5690*/  FADD.FTZ R5, R31, R34 ;  /* 0x000000221f057221 */ /* 0x002fe20000010000 */
[----:B------:R-:W-:Y:S01]  /*56a0*/  FADD.FTZ R9, R41, R8 ;  /* 0x0000000829097221 */ /* 0x000fe20000010000 */
[----:B------:R-:W-:Y:S02]  /*56b0*/  F2FP.F16.F32.PACK_AB R7, R31, R30 ;  /* 0x0000001e1f07723e */ /* 0x000fe400000000ff */
[----:B------:R-:W-:Y:S02]  /*56c0*/  CS2R R34, SRZ ;  /* 0x0000000000227805 */ /* 0x000fe4000001ff00 */
[----:B------:R-:W-:Y:S01]  /*56d0*/  F2FP.F16.F32.PACK_AB R8, R44, R43 ;  /* 0x0000002b2c08723e */ /* 0x000fe200000000ff */
[----:B------:R-:W1:Y:S01]  /*56e0*/  MUFU.EX2 R61, R83 ;  /* 0x00000053003d7308 */ /* 0x000e620000000800 */
[----:B0-----:R-:W-:Y:S01]  /*56f0*/  FADD.FTZ R6, R38, R5 ;  /* 0x0000000526067221 */ /* 0x001fe20000010000 */
[----:B------:R-:W-:-:S02]  /*5700*/  F2FP.F16.F32.PACK_AB R5, R69, R0 ;  /* 0x000000004505723e */ /* 0x000fc400000000ff */
[----:B------:R-:W-:-:S04]  /*5710*/  CS2R R68, SRZ ;  /* 0x0000000000447805 */ /* 0x000fc8000001ff00 */
[----:B------:R-:W0:Y:S01]  /*5720*/  MUFU.EX2 R37, R37 ;  /* 0x0000002500257308 */ /* 0x000e220000000800 */
[----:B---3--:R-:W-:Y:S01]  /*5730*/  FADD.FTZ R0, R59, R6 ;  /* 0x000000063b007221 */ /* 0x008fe20000010000 */
[----:B------:R-:W-:Y:S02]  /*5740*/  F2FP.F16.F32.PACK_AB R6, R47, R46 ;  /* 0x0000002e2f06723e */ /* 0x000fe400000000ff */
[----:B------:R-:W-:-:S04]  /*5750*/  CS2R R46, SRZ ;  /* 0x00000000002e7805 */ /* 0x000fc8000001ff00 */
[----:B------:R-:W3:Y:S01]  /*5760*/  MUFU.EX2 R40, R40 ;  /* 0x0000002800287308 */ /* 0x000ee20000000800 */
[----:B-1----:R-:W-:Y:S01]  /*5770*/  FADD.FTZ R11, R61, R0 ;  /* 0x000000003d0b7221 */ /* 0x002fe20000010000 */
[----:B------:R-:W-:-:S06]  /*5780*/  FADD.FTZ R0, R50, R9 ;  /* 0x0000000932007221 */ /* 0x000fcc0000010000 */
[----:B------:R-:W1:Y:S01]  /*5790*/  MUFU.EX2 R86, R86 ;  /* 0x0000005600567308 */ /* 0x000e620000000800 */
[----:B0-----:R-:W-:-:S07]  /*57a0*/  FADD.FTZ R9, R37, R0 ;  /* 0x0000000025097221 */ /* 0x001fce0000010000 */
[----:B------:R-:W2:Y:S01]  /*57b0*/  MUFU.EX2 R33, R33 ;  /* 0x0000002100217308 */ /* 0x000ea20000000800 */
[C---:B---3--:R-:W-:Y:S01]  /*57c0*/  FADD.FTZ R10, R40.reuse, R9 ;  /* 0x00000009280a7221 */ /* 0x048fe20000010000 */
[----:B------:R-:W-:Y:S02]  /*57d0*/  F2FP.F16.F32.PACK_AB R9, R59, R38 ;  /* 0x000000263b09723e */ /* 0x000fe400000000ff */
[----:B------:R-:W-:Y:S02]  /*57e0*/  CS2R R58, SRZ ;  /* 0x00000000003a7805 */ /* 0x000fe4000001ff00 */
[----:B------:R-:W-:Y:S02]  /*57f0*/  F2FP.F16.F32.PACK_AB R40, R40, R37 ;  /* 0x000000252828723e */ /* 0x000fe400000000ff */
[----:B------:R-:W-:Y:S01]  /*5800*/  CS2R R38, SRZ ;  /* 0x0000000000267805 */ /* 0x000fe2000001ff00 */
[----:B------:R-:W0:Y:S01]  /*5810*/  MUFU.EX2 R88, R88 ;  /* 0x0000005800587308 */ /* 0x000e220000000800 */
[----:B-1----:R-:W-:-:S07]  /*5820*/  FADD.FTZ R11, R86, R11 ;  /* 0x0000000b560b7221 */ /* 0x002fce0000010000 */
[----:B------:R-:W1:Y:S01]  /*5830*/  MUFU.EX2 R36, R36 ;  /* 0x0000002400247308 */ /* 0x000e620000000800 */
[----:B--2---:R-:W-:Y:S01]  /*5840*/  FADD.FTZ R13, R33, R10 ;  /* 0x0000000a210d7221 */ /* 0x004fe20000010000 */
[----:B------:R-:W-:Y:S02]  /*5850*/  F2FP.F16.F32.PACK_AB R10, R50, R41 ;  /* 0x00000029320a723e */ /* 0x000fe400000000ff */
[----:B------:R-:W-:-:S04]  /*5860*/  CS2R R50, SRZ ;  /* 0x0000000000327805 */ /* 0x000fc8000001ff00 */
[----:B------:R-:W2:Y:S01]  /*5870*/  MUFU.EX2 R3, R90 ;  /* 0x0000005a00037308 */ /* 0x000ea20000000800 */
[----:B0-----:R-:W-:-:S07]  /*5880*/  FADD.FTZ R0, R88, R11 ;  /* 0x0000000b58007221 */ /* 0x001fce0000010000 */
[----:B------:R-:W-:Y:S01]  /*5890*/  MUFU.EX2 R29, R29 ;  /* 0x0000001d001d7308 */ /* 0x000fe20000000800 */
[----:B-1----:R-:W-:-:S07]  /*58a0*/  F2FP.F16.F32.PACK_AB R42, R36, R33 ;  /* 0x00000021242a723e */ /* 0x002fce00000000ff */
[----:B------:R0:W1:Y:S01]  /*58b0*/  MUFU.EX2 R20, R27 ;  /* 0x0000001b00147308 */ /* 0x0000620000000800 */
[C---:B--2---:R-:W-:Y:S01]  /*58c0*/  FADD.FTZ R11, R3.reuse, R0 ;  /* 0x00000000030b7221 */ /* 0x044fe20000010000 */
[----:B------:R-:W-:-:S06]  /*58d0*/  F2FP.F16.F32.PACK_AB R41, R3, R88 ;  /* 0x000000580329723e */ /* 0x000fcc00000000ff */
[----:B------:R-:W-:Y:S01]  /*58e0*/  MUFU.EX2 R28, R28 ;  /* 0x0000001c001c7308 */ /* 0x000fe20000000800 */
[----:B0-----:R-:W-:Y:S02]  /*58f0*/  F2FP.F16.F32.PACK_AB R27, R78, R71 ;  /* 0x000000474e1b723e */ /* 0x001fe400000000ff */
[----:B------:R-:W-:-:S03]  /*5900*/  CS2R R70, SRZ ;  /* 0x0000000000467805 */ /* 0x000fc6000001ff00 */
[----:B------:R0:W-:Y:S02]  /*5910*/  STSM.16.M88.4 [R2+0x2a300], R24 ;  /* 0x02a3001802007844 */ /* 0x0001e40000000200 */
[----:B------:R-:W2:Y:S01]  /*5920*/  MUFU.EX2 R21, R62 ;  /* 0x0000003e00157308 */ /* 0x000ea20000000800 */
[----:B-1----:R-:W-:Y:S01]  /*5930*/  FADD.FTZ R0, R20, R11 ;  /* 0x0000000b14007221 */ /* 0x002fe20000010000 */
[----:B------:R1:W-:Y:S01]  /*5940*/  STSM.16.M88.4 [R2+0x2bb00], R4 ;  /* 0x02bb000402007844 */ /* 0x0003e20000000200 */
[----:B------:R-:W-:-:S05]  /*5950*/  F2FP.F16.F32.PACK_AB R11, R86, R61 ;  /* 0x0000003d560b723e */ /* 0x000fca00000000ff */
[----:B------:R-:W-:Y:S01]  /*5960*/  MUFU.EX2 R32, R32 ;  /* 0x0000002000207308 */ /* 0x000fe20000000800 */
[----:B------:R-:W-:Y:S01]  /*5970*/  STSM.16.M88.4 [R2+0x2d300], R8 ;  /* 0x02d3000802007844 */ /* 0x000fe20000000200 */
[----:B0-----:R-:W-:Y:S02]  /*5980*/  CS2R R26, SRZ ;  /* 0x00000000001a7805 */ /* 0x001fe4000001ff00 */
[----:B------:R-:W-:-:S04]  /*5990*/  CS2R R24, SRZ ;  /* 0x0000000000187805 */ /* 0x000fc8000001ff00 */
[----:B------:R-:W0:Y:S01]  /*59a0*/  MUFU.EX2 R45, R45 ;  /* 0x0000002d002d7308 */ /* 0x000e220000000800 */
[C---:B--2---:R-:W-:Y:S01]  /*59b0*/  F2FP.F16.F32.PACK_AB R43, R21.reuse, R20 ;  /* 0x00000014152b723e */ /* 0x044fe200000000ff */
[----:B-1----:R-:W-:Y:S01]  /*59c0*/  FADD.FTZ R4, R36, R13 ;  /* 0x0000000d24047221 */ /* 0x002fe20000010000 */
[----:B------:R-:W-:Y:S01]  /*59d0*/  FADD.FTZ R0, R21, R0 ;  /* 0x0000000015007221 */ /* 0x000fe20000010000 */
[----:B------:R-:W-:Y:S01]  /*59e0*/  IMAD.U32 R6, RZ, RZ, UR15 ;  /* 0x0000000fff067e24 */ /* 0x000fe2000f8e00ff */
[----:B------:R-:W-:Y:S01]  /*59f0*/  CS2R R36, SRZ ;  /* 0x0000000000247805 */ /* 0x000fe2000001ff00 */
[----:B------:R-:W-:Y:S01]  /*5a00*/  FADD.FTZ R3, R29, R4 ;  /* 0x000000041d037221 */ /* 0x000fe20000010000 */
[----:B------:R1:W-:Y:S01]  /*5a10*/  STSM.16.M88.4 [R2+0x2eb00], R40 ;  /* 0x02eb002802007844 */ /* 0x0003e20000000200 */
[----:B------:R-:W2:Y:S02]  /*5a20*/  MUFU.EX2 R63, R63 ;  /* 0x0000003f003f7308 */ /* 0x000ea40000000800 */
[C---:B------:R-:W-:Y:S01]  /*5a30*/  FADD.FTZ R3, R28.reuse, R3 ;  /* 0x000000031c037221 */ /* 0x040fe20000010000 */
[----:B------:R-:W-:-:S05]  /*5a40*/  F2FP.F16.F32.PACK_AB R28, R28, R29 ;  /* 0x0000001d1c1c723e */ /* 0x000fca00000000ff */
[----:B------:R-:W3:Y:S01]  /*5a50*/  MUFU.EX2 R60, R60 ;  /* 0x0000003c003c7308 */ /* 0x000ee20000000800 */
[----:B0-----:R-:W-:Y:S01]  /*5a60*/  F2FP.F16.F32.PACK_AB R30, R45, R32 ;  /* 0x000000202d1e723e */ /* 0x001fe200000000ff */
[----:B------:R-:W-:-:S04]  /*5a70*/  FADD.FTZ R32, R32, R3 ;  /* 0x0000000320207221 */ /* 0x000fc80000010000 */
[----:B------:R-:W-:Y:S01]  /*5a80*/  FADD.FTZ R3, R45, R32 ;  /* 0x000000202d037221 */ /* 0x000fe20000010000 */
[----:B------:R-:W-:Y:S01]  /*5a90*/  CS2R R44, SRZ ;  /* 0x00000000002c7805 */ /* 0x000fe2000001ff00 */
[----:B------:R-:W0:Y:S01]  /*5aa0*/  MUFU.EX2 R54, R54 ;  /* 0x0000003600367308 */ /* 0x000e220000000800 */
[----:B--2---:R-:W-:Y:S01]  /*5ab0*/  FADD.FTZ R5, R63, R0 ;  /* 0x000000003f057221 */ /* 0x004fe20000010000 */
[----:B-1----:R-:W-:Y:S02]  /*5ac0*/  CS2R R42, SRZ ;  /* 0x00000000002a7805 */ /* 0x002fe4000001ff00 */
[----:B------:R-:W-:Y:S02]  /*5ad0*/  CS2R R40, SRZ ;  /* 0x0000000000287805 */ /* 0x000fe4000001ff00 */
[----:B------:R-:W-:Y:S02]  /*5ae0*/  CS2R R32, SRZ ;  /* 0x0000000000207805 */ /* 0x000fe4000001ff00 */
[----:B------:R-:W1:Y:S01]  /*5af0*/  MUFU.EX2 R55, R55 ;  /* 0x0000003700377308 */ /* 0x000e620000000800 */
[C---:B---3--:R-:W-:Y:S01]  /*5b00*/  F2FP.F16.F32.PACK_AB R29, R60.reuse, R63 ;  /* 0x0000003f3c1d723e */ /* 0x048fe200000000ff */
[----:B------:R-:W-:Y:S01]  /*5b10*/  FADD.FTZ R5, R60, R5 ;  /* 0x000000053c057221 */ /* 0x000fe20000010000 */
[----:B------:R-:W-:-:S02]  /*5b20*/  CS2R R62, SRZ ;  /* 0x00000000003e7805 */ /* 0x000fc4000001ff00 */
[----:B------:R-:W-:Y:S01]  /*5b30*/  CS2R R60, SRZ ;  /* 0x00000000003c7805 */ /* 0x000fe2000001ff00 */
[----:B0-----:R-:W-:Y:S01]  /*5b40*/  FADD.FTZ R0, R54, R5 ;  /* 0x0000000536007221 */ /* 0x001fe20000010000 */
[----:B-1----:R-:W-:-:S03]  /*5b50*/  F2FP.F16.F32.PACK_AB R31, R55, R54 ;  /* 0x00000036371f723e */ /* 0x002fc600000000ff */
[----:B------:R-:W-:Y:S01]  /*5b60*/  FADD.FTZ R0, R55, R0 ;  /* 0x0000000037007221 */ /* 0x000fe20000010000 */
[----:B------:R-:W-:Y:S01]  /*5b70*/  CS2R R54, SRZ ;  /* 0x0000000000367805 */ /* 0x000fe2000001ff00 */
[----:B------:R0:W-:Y:S01]  /*5b80*/  STSM.16.M88.4 [R2+0x30300], R28 ;  /* 0x0303001c02007844 */ /* 0x0001e20000000200 */
[----:B------:R1:W-:Y:S06]  /*5b90*/  MEMBAR.ALL.CTA ;  /* 0x0000000000007992 */ /* 0x0003ec0000008000 */
[----:B-1----:R-:W1:Y:S01]  /*5ba0*/  FENCE.VIEW.ASYNC.S ;  /* 0x00000000000073c6 */ /* 0x002e620000000000 */
[----:B0-----:R-:W-:-:S02]  /*5bb0*/  CS2R R30, SRZ ;  /* 0x00000000001e7805 */ /* 0x001fc4000001ff00 */
[----:B------:R-:W-:Y:S01]  /*5bc0*/  CS2R R28, SRZ ;  /* 0x00000000001c7805 */ /* 0x000fe2000001ff00 */
[----:B-1----:R-:W-:Y:S01]  /*5bd0*/  NOP ;  /* 0x0000000000007918 */ /* 0x002fe20000000000 */
[----:B------:R-:W-:Y:S05]  /*5be0*/  @!P3 BRA `(.L_x_11799) ;  /* 0x0000004800d0b947 */ /* 0x000fea0003800000 */
[----:B------:R-:W-:Y:S01]  /*5bf0*/  IMAD.MOV.U32 R5, RZ, RZ, R72 ;  /* 0x000000ffff057224 */ /* 0x000fe200078e0048 */
[----:B------:R-:W-:Y:S01]  /*5c00*/  UMOV UR39, UR60 ;  /* 0x0000003c00277c82 */ /* 0x000fe20008000000 */
[----:B------:R-:W-:Y:S01]  /*5c10*/  IMAD.MOV.U32 R4, RZ, RZ, R74 ;  /* 0x000000ffff047224 */ /* 0x000fe200078e004a */
[----:B------:R-:W-:Y:S01]  /*5c20*/  UMOV UR7, UR36 ;  /* 0x0000002400077c82 */ /* 0x000fe20008000000 */
[----:B------:R-:W-:Y:S01]  /*5c30*/  IMAD.MOV.U32 R71, RZ, RZ, RZ ;  /* 0x000000ffff477224 */ /* 0x000fe200078e00ff */
[----:B------:R-:W-:-:S06]  /*5c40*/  ULDC UR5, c[0x0][0x9d8] ;  /* 0x0002760000057ab9 */ /* 0x000fcc0000000800 */
.L_x_11808:
[----:B------:R-:W-:Y:S01]  /*5c50*/  R2UR UR4, R16 ;  /* 0x00000000100472ca */ /* 0x000fe200000e0000 */
[----:B------:R-:W-:-:S04]  /*5c60*/  UIADD3 UR36, UR7, 0x1, URZ ;  /* 0x0000000107247890 */ /* 0x000fc8000fffe03f */
[----:B------:R-:W-:-:S04]  /*5c70*/  UISETP.NE.AND UP1, UPT, UR36, 0x2, UPT ;  /* 0x000000022400788c */ /* 0x000fc8000bf25270 */
[----:B------:R-:W-:Y:S02]  /*5c80*/  USEL UR60, URZ, 0x1, UP1 ;  /* 0x000000013f3c7887 */ /* 0x000fe40008800000 */
[----:B------:R-:W-:Y:S02]  /*5c90*/  USEL UR36, UR36, URZ, UP1 ;  /* 0x0000003f24247287 */ /* 0x000fe40008800000 */
[----:B------:R-:W-:Y:S01]  /*5ca0*/  ISETP.NE.AND P4, PT, RZ, UR4, PT ;  /* 0x00000004ff007c0c */ /* 0x000fe2000bf85270 */
[----:B------:R-:W-:-:S12]  /*5cb0*/  ULOP3.LUT UR60, UR39, UR60, URZ, 0x3c, !UPT ;  /* 0x0000003c273c7292 */ /* 0x000fd8000f8e3c3f */
[----:B-1----:R-:W-:Y:S05]  /*5cc0*/  @P4 BRA `(.L_x_11800) ;  /* 0x00000000002c4947 */ /* 0x002fea0003800000 */
[----:B------:R-:W-:Y:S05]  /*5cd0*/  @!P0 BRA `(.L_x_11801) ;  /* 0x0000000000048947 */ /* 0x000fea0003800000 */
[----:B------:R-:W-:Y:S01]  /*5ce0*/  BPT.TRAP 0x1 ;  /* 0x000000040000795c */ /* 0x000fe20000300000 */
.L_x_11801:
[----:B------:R-:W-:Y:S01]  /*5cf0*/  ULEA UR4, UR36, UR37, 0x3 ;  /* 0x0000002524047291 */ /* 0x000fe2000f8e183f */
[----:B------:R-:W-:-:S05]  /*5d00*/  IMAD.U32 R7, RZ, RZ, UR60 ;  /* 0x0000003cff077e24 */ /* 0x000fca000f8e00ff */
[----:B------:R-:W-:-:S04]  /*5d10*/  SHF.L.U32 R7, R7, 0x1f, RZ ;  /* 0x0000001f07077819 */ /* 0x000fc800000006ff */
[----:B------:R0:W1:Y:S01]  /*5d20*/  SYNCS.PHASECHK.TRANS64.TRYWAIT P3, [UR4+0x31c30], R7 ;  /* 0x031c3007ff0075a7 */ /* 0x0000620008060144 */
[----:B------:R-:W-:Y:S05]  /*5d30*/  @!P0 BRA `(.L_x_11802) ;  /* 0x0000000000048947 */ /* 0x000fea0003800000 */
[----:B------:R-:W-:Y:S01]  /*5d40*/  BPT.TRAP 0x1 ;  /* 0x000000040000795c */ /* 0x000fe20000300000 */
.L_x_11802:
[----:B-1----:R-:W-:Y:S05]  /*5d50*/  @P3 BRA `(.L_x_11800) ;  /* 0x0000000000083947 */ /* 0x002fea0003800000 */
[----:B------:R-:W1:Y:S02]  /*5d60*/  SYNCS.PHASECHK.TRANS64.TRYWAIT P3, [UR4+0x31c30], R7 ;  /* 0x031c3007ff0075a7 */ /* 0x000e640008060144 */
[----:B-1----:R-:W-:Y:S05]  /*5d70*/  @!P3 BRA `(.L_x_11803) ;  /* 0x000000f8006cb947 */ /* 0x002fea0003800000 */
.L_x_11800:
        /* <DEDUP_REMOVED lines=356> */
.L_x_11805:
[----:B------:R-:W-:Y:S01]  /*73c0*/  ULEA UR4, UR7, UR37, 0x3 ;  /* 0x0000002507047291 */ /* 0x000fe2000f8e183f */
[----:B------:R-:W-:-:S05]  /*73d0*/  IMAD.U32 R7, RZ, RZ, UR39 ;  /* 0x00000027ff077e24 */ /* 0x000fca000f8e00ff */
[----:B------:R-:W-:-:S04]  /*73e0*/  SHF.L.U32 R7, R7, 0x1f, RZ ;  /* 0x0000001f07077819 */ /* 0x000fc800000006ff */
[----:B------:R0:W1:Y:S01]  /*73f0*/  SYNCS.PHASECHK.TRANS64.TRYWAIT P3, [UR4+0x31c50], R7 ;  /* 0x031c5007ff0075a7 */ /* 0x0000620008060144 */
[----:B------:R-:W-:Y:S05]  /*7400*/  @!P0 BRA `(.L_x_11806) ;  /* 0x0000000000048947 */ /* 0x000fea0003800000 */
[----:B------:R-:W-:Y:S01]  /*7410*/  BPT.TRAP 0x1 ;  /* 0x000000040000795c */ /* 0x000fe20000300000 */
.L_x_11806:
[----:B-1----:R-:W-:Y:S05]  /*7420*/  @P3 BRA `(.L_x_11804) ;  /* 0x0000000000083947 */ /* 0x002fea0003800000 */
[----:B------:R-:W1:Y:S02]  /*7430*/  SYNCS.PHASECHK.TRANS64.TRYWAIT P3, [UR4+0x31c50], R7 ;  /* 0x031c5007ff0075a7 */ /* 0x000e640008060144 */
[----:B-1----:R-:W-:Y:S05]  /*7440*/  @!P3 BRA `(.L_x_11807) ;  /* 0x000000e000d0b947 */ /* 0x002fea0003800000 */
.L_x_11804:
[----:B------:R-:W-:Y:S01]  /*7450*/  UIADD3 UR4, UR37, 0x200, URZ ;  /* 0x0000020025047890 */ /* 0x000fe2000fffe03f */
[----:B------:R-:W-:Y:S01]  /*7460*/  WARPGROUP.ARRIVE ;  /* 0x00000000000079c5 */ /* 0x000fe20000000000 */
[----:B------:R-:W-:Y:S01]  /*7470*/  ULOP3.LUT UR10, UR61, 0x10000, URZ, 0xfc, !UPT ;  /* 0x000100003d0a7892 */ /* 0x000fe2000f8efc3f */
[----:B------:R-:W-:Y:S01]  /*7480*/  R2UR UR15, R18 ;  /* 0x00000000120f72ca */ /* 0x000fe200000e0000 */
[----:B------:R-:W-:Y:S01]  /*7490*/  USHF.R.U32.HI UR4, URZ, 0x4, UR4 ;  /* 0x000000043f047899 */ /* 0x000fe20008011604 */
[----:B------:R-:W-:Y:S01]  /*74a0*/  FMUL.FTZ R21, R130, UR5 ;  /* 0x0000000582157c20 */ /* 0x000fe20008410000 */
[----:B------:R-:W-:Y:S01]  /*74b0*/  UMOV UR33, 0xc0000010 ;  /* 0xc000001000217882 */ /* 0x000fe20000000000 */
[----:B------:R-:W-:Y:S01]  /*74c0*/  UMOV UR35, 0x80000020 ;  /* 0x8000002000237882 */ /* 0x000fe20000000000 */
[----:B------:R-:W-:Y:S01]  /*74d0*/  ULOP3.LUT UR4, UR4, 0x3fff, URZ, 0xc0, !UPT ;  /* 0x00003fff04047892 */ /* 0x000fe2000f8ec03f */
[----:B------:R-:W-:Y:S01]  /*74e0*/  FMUL.FTZ R130, R133, UR5 ;  /* 0x0000000585827c20 */ /* 0x000fe20008410000 */
[----:B------:R-:W-:Y:S01]  /*74f0*/  UMOV UR32, UR10 ;  /* 0x0000000a00207c82 */ /* 0x000fe20008000000 */
[----:B------:R-:W-:Y:S01]  /*7500*/  FMUL.FTZ R20, R129, UR5 ;  /* 0x0000000581147c20 */ /* 0x000fe20008410000 */
        /* <DEDUP_REMOVED lines=8> */
[----:B------:R-:W-:-:S02]  /*7590*/  VIADD R134, R22, UR15 ;  /* 0x0000000f16867c36 */ /* 0x000fc40008000000 */
[----:B------:R-:W-:Y:S01]  /*75a0*/  FMUL.FTZ R14, R128, UR5 ;  /* 0x00000005800e7c20 */ /* 0x000fe20008410000 */
        /* <DEDUP_REMOVED lines=10> */
[----:B------:R-:W-:Y:S01]  /*7650*/  @UP0 ULDC UR4, c[0x0][0x44c] ;  /* 0x0001130000040ab9 */ /* 0x000fe20000000800 */
[----:B------:R-:W-:Y:S01]  /*7660*/  FMUL.FTZ R115, R116, UR5 ;  /* 0x0000000574737c20 */ /* 0x000fe20008410000 */
[----:B------:R-:W-:Y:S01]  /*7670*/  FMUL.FTZ R116, R117, UR5 ;  /* 0x0000000575747c20 */ /* 0x000fe20008410000 */
[----:B------:R-:W-:-:S04]  /*7680*/  @P2 IMAD.HI.U32 R135, R134, UR4, RZ ;  /* 0x0000000486872c27 */ /* 0x000fc8000f8e00ff */
[----:B------:R-:W-:Y:S01]  /*7690*/  FMUL.FTZ R117, R118, UR5 ;  /* 0x0000000576757c20 */ /* 0x000fe20008410000 */
[----:B------:R-:W-:Y:S01]  /*76a0*/  FMUL.FTZ R118, R119, UR5 ;  /* 0x0000000577767c20 */ /* 0x000fe20008410000 */
[----:B------:R-:W-:Y:S01]  /*76b0*/  FMUL.FTZ R119, R98, UR5 ;  /* 0x0000000562777c20 */ /* 0x000fe20008410000 */
[----:B------:R-:W-:Y:S01]  /*76c0*/  @UP0 ULDC UR4, c[0x0][0x450] ;  /* 0x0001140000040ab9 */ /* 0x000fe20000000800 */
[----:B------:R-:W-:Y:S01]  /*76d0*/  IMAD.MOV.U32 R98, RZ, RZ, R134 ;  /* 0x000000ffff627224 */ /* 0x000fe200078e0086 */
[----:B------:R-:W-:Y:S01]  /*76e0*/  @P2 SHF.R.U32.HI R98, RZ, UR4, R135 ;  /* 0x00000004ff622c19 */ /* 0x000fe20008011687 */
[----:B------:R-:W2:Y:S01]  /*76f0*/  LDC R134, c[0x0][0x2f0] ;  /* 0x0000bc00ff867b82 */ /* 0x000ea20000000800 */
[----:B------:R-:W-:Y:S01]  /*7700*/  R2UR UR14, R17 ;  /* 0x00000000110e72ca */ /* 0x000fe200000e0000 */
[----:B------:R-:W-:Y:S01]  /*7710*/  UMOV UR4, 0x1 ;  /* 0x0000000100047882 */ /* 0x000fe20000000000 */
[----:B------:R-:W-:Y:S01]  /*7720*/  FMUL.FTZ R9, R138, UR5 ;  /* 0x000000058a097c20 */ /* 0x000fe20008410000 */
[----:B------:R-:W3:Y:S01]  /*7730*/  SHFL.IDX PT, R135, R98, 0x1, 0x1c1f ;  /* 0x003c1f0062877f89 */ /* 0x000ee200000e0000 */
[----:B------:R-:W-:Y:S01]  /*7740*/  UIMAD UR4, UR38, -0x90, UR4 ;  /* 0xffffff70260478a4 */ /* 0x000fe2000f8e0204 */
[----:B01----:R-:W-:Y:S01]  /*7750*/  FMUL.FTZ R7, R136, UR5 ;  /* 0x0000000588077c20 */ /* 0x003fe20008410000 */
[----:B------:R-:W-:-:S02]  /*7760*/  IMAD.MOV.U32 R136, RZ, RZ, -0x2 ;  /* 0xfffffffeff887424 */ /* 0x000fc400078e00ff */
[----:B------:R-:W-:Y:S01]  /*7770*/  FMUL.FTZ R10, R139, UR5 ;  /* 0x000000058b0a7c20 */ /* 0x000fe20008410000 */
[----:B------:R-:W0:Y:S01]  /*7780*/  MUFU.TANH R9, R9 ;  /* 0x0000000900097308 */ /* 0x000e220000002400 */
[----:B------:R-:W-:Y:S01]  /*7790*/  FMUL.FTZ R8, R137, UR5 ;  /* 0x0000000589087c20 */ /* 0x000fe20008410000 */
[----:B------:R-:W-:Y:S02]  /*77a0*/  IMAD R139, R19, R136, UR4 ;  /* 0x00000004138b7e24 */ /* 0x000fe4000f8e0288 */
        /* <DEDUP_REMOVED lines=12> */
[----:B--2---:R-:W-:Y:S01]  /*7870*/  IMAD R90, R134, UR14, R139 ;  /* 0x0000000e865a7c24 */ /* 0x004fe2000f8e028b */
[----:B------:R-:W-:Y:S01]  /*7880*/  ULDC UR14, c[0x0][0x288] ;  /* 0x0000a200000e7ab9 */ /* 0x000fe20000000800 */
[----:B------:R-:W2:Y:S01]  /*7890*/  MUFU.TANH R13, R13 ;  /* 0x0000000d000d7308 */ /* 0x000ea20000002400 */
[----:B------:R-:W-:Y:S01]  /*78a0*/  FMUL.FTZ R111, R111, UR5 ;  /* 0x000000056f6f7c20 */ /* 0x000fe20008410000 */
[----:B------:R-:W-:Y:S01]  /*78b0*/  FMUL.FTZ R99, R99, UR5 ;  /* 0x0000000563637c20 */ /* 0x000fe20008410000 */
[----:B---3--:R-:W-:Y:S01]  /*78c0*/  IADD3 R91, R135, -UR14, R90 ;  /* 0x8000000e875b7c10 */ /* 0x008fe2000fffe05a */
[----:B------:R-:W-:Y:S01]  /*78d0*/  FMUL.FTZ R135, R95, UR5 ;  /* 0x000000055f877c20 */ /* 0x000fe20008410000 */
[----:B------:R-:W-:Y:S01]  /*78e0*/  FMUL.FTZ R95, R82, UR5 ;  /* 0x00000005525f7c20 */ /* 0x000fe20008410000 */
[----:B------:R-:W-:Y:S01]  /*78f0*/  FMUL.FTZ R102, R102, UR5 ;  /* 0x0000000566667c20 */ /* 0x000fe20008410000 */
[C---:B------:R-:W-:Y:S01]  /*7900*/  ISETP.GT.AND P3, PT, R91.reuse, RZ, PT ;  /* 0x000000ff5b00720c */ /* 0x040fe20003f64270 */
[----:B------:R-:W3:Y:S01]  /*7910*/  MUFU.TANH R15, R15 ;  /* 0x0000000f000f7308 */ /* 0x000ee20000002400 */
[----:B------:R-:W-:Y:S01]  /*7920*/  ISETP.GT.AND P4, PT, R91, 0x1, PT ;  /* 0x000000015b00780c */ /* 0x000fe20003f84270 */
[----:B------:R-:W-:Y:S01]  /*7930*/  FMUL.FTZ R103, R103, UR5 ;  /* 0x0000000567677c20 */ /* 0x000fe20008410000 */
[----:B0-----:R-:W-:Y:S01]  /*7940*/  FSEL R9, R9, -INF , P3 ;  /* 0xff80000009097808 */ /* 0x001fe20001800000 */
[----:B------:R-:W-:Y:S01]  /*7950*/  FMUL.FTZ R11, R140, UR5 ;  /* 0x000000058c0b7c20 */ /* 0x000fe20008410000 */
[C---:B------:R-:W-:Y:S01]  /*7960*/  ISETP.GT.AND P3, PT, R91.reuse, 0x8, PT ;  /* 0x000000085b00780c */ /* 0x040fe20003f64270 */
[----:B------:R-:W-:Y:S01]  /*7970*/  UIADD3 UR40, UR10, 0x900, URZ ;  /* 0x000009000a287890 */ /* 0x000fe2000fffe03f */
[----:B-1----:R-:W-:Y:S01]  /*7980*/  FSEL R10, R10, -INF , P4 ;  /* 0xff8000000a0a7808 */ /* 0x002fe20002000000 */
[----:B------:R-:W0:Y:S01]  /*7990*/  MUFU.TANH R21, R21 ;  /* 0x0000001500157308 */ /* 0x000e220000002400 */
[----:B------:R-:W-:Y:S01]  /*79a0*/  ISETP.GT.AND P4, PT, R91, 0x9, PT ;  /* 0x000000095b00780c */ /* 0x000fe20003f84270 */
[----:B------:R-:W-:Y:S01]  /*79b0*/  UIADD3 UR42, UR11, 0x180, URZ ;  /* 0x000001800b2a7890 */ /* 0x000fe2000fffe03f */
[----:B--2---:R-:W-:Y:S01]  /*79c0*/  FSEL R13, R13, -INF , P3 ;  /* 0xff8000000d0d7808 */ /* 0x004fe20001800000 */
[----:B------:R-:W-:Y:S01]  /*79d0*/  UMOV UR41, 0xc0000010 ;  /* 0xc000001000297882 */ /* 0x000fe20000000000 */
[C---:B------:R-:W-:Y:S01]  /*79e0*/  ISETP.GT.AND P3, PT, R91.reuse, 0x10, PT ;  /* 0x000000105b00780c */ /* 0x040fe20003f64270 */
[----:B------:R-:W-:Y:S01]  /*79f0*/  UMOV UR43, 0x80000020 ;  /* 0x80000020002b7882 */ /* 0x000fe20000000000 */
[----:B------:R-:W-:Y:S01]  /*7a00*/  ISETP.GT.AND P5, PT, R91, 0x50, PT ;  /* 0x000000505b00780c */ /* 0x000fe20003fa4270 */
[----:B------:R-:W1:Y:S01]  /*7a10*/  MUFU.TANH R129, R129 ;  /* 0x0000008100817308 */ /* 0x000e620000002400 */
[----:B---3--:R-:W-:Y:S01]  /*7a20*/  FSEL R15, R15, -INF , P4 ;  /* 0xff8000000f0f7808 */ /* 0x008fe20002000000 */
[----:B------:R-:W-:Y:S01]  /*7a30*/  FMUL.FTZ R12, R141, UR5 ;  /* 0x000000058d0c7c20 */ /* 0x000fe20008410000 */
[C---:B------:R-:W-:Y:S01]  /*7a40*/  ISETP.GT.AND P4, PT, R91.reuse, 0x11, PT ;  /* 0x000000115b00780c */ /* 0x040fe20003f84270 */
[----:B------:R-:W-:Y:S01]  /*7a50*/  ULDC UR4, c[0x0][0x988] ;  /* 0x0002620000047ab9 */ /* 0x000fe20000000800 */
[----:B------:R-:W-:Y:S01]  /*7a60*/  ISETP.GT.AND P6, PT, R91, 0x51, PT ;  /* 0x000000515b00780c */ /* 0x000fe20003fc4270 */
[----:B------:R-:W-:Y:S01]  /*7a70*/  FMUL.FTZ R120, R120, UR5 ;  /* 0x0000000578787c20 */ /* 0x000fe20008410000 */
[----:B------:R-:W-:Y:S01]  /*7a80*/  FMUL.FTZ R121, R121, UR5 ;  /* 0x0000000579797c20 */ /* 0x000fe20008410000 */
[----:B------:R2:W-:Y:S01]  /*7a90*/  MUFU.TANH R134, R137 ;  /* 0x0000008900867308 */ /* 0x0005e20000002400 */
        /* <DEDUP_REMOVED lines=8> */
[----:B--2---:R-:W-:Y:S01]  /*7b20*/  FMNMX.FTZ R137, R9, R5, !PT ;  /* 0x0000000509897209 */ /* 0x004fe20007810000 */
[----:B------:R-:W-:Y:S01]  /*7b30*/  FMUL.FTZ R109, R109, UR5 ;  /* 0x000000056d6d7c20 */ /* 0x000fe20008410000 */
[----:B-1----:R-:W-:Y:S01]  /*7b40*/  FSEL R129, R129, -INF , P4 ;  /* 0xff80000081817808 */ /* 0x002fe20002000000 */
[----:B------:R-:W-:Y:S01]  /*7b50*/  FMUL.FTZ R96, R96, UR5 ;  /* 0x0000000560607c20 */ /* 0x000fe20008410000 */
[----:B------:R-:W-:Y:S01]  /*7b60*/  ISETP.GT.AND P4, PT, R91, 0x19, PT ;  /* 0x000000195b00780c */ /* 0x000fe20003f84270 */
        /* <DEDUP_REMOVED lines=11> */
[----:B-1----:R-:W-:Y:S01]  /*7c20*/  FMNMX.FTZ R138, R10, R137, !PT ;  /* 0x000000890a8a7209 */ /* 0x002fe20007810000 */
[----:B------:R-:W-:Y:S01]  /*7c30*/  FMUL.FTZ R85, R85, UR5 ;  /* 0x0000000555557c20 */ /* 0x000fe20008410000 */
[----:B------:R-:W-:-:S02]  /*7c40*/  WARPGROUP.DEPBAR.LE gsb0, 0x0 ;  /* 0x00008000000079c5 */ /* 0x000fc40000010000 */
[----:B------:R-:W-:Y:S01]  /*7c50*/  WARPGROUP.ARRIVE ;  /* 0x00000000000079c5 */ /* 0x000fe20000000000 */
[----:B------:R-:W-:Y:S01]  /*7c60*/  FMNMX.FTZ R138, R13, R138, !PT ;  /* 0x0000008a0d8a7209 */ /* 0x000fe20007810000 */
[----:B------:R-:W-:Y:S01]  /*7c70*/  FMUL.FTZ R73, R73, UR5 ;  /* 0x0000000549497c20 */ /* 0x000fe20008410000 */
[----:B------:R-:W1:Y:S01]  /*7c80*/  MUFU.TANH R122, R122 ;  /* 0x0000007a007a7308 */ /* 0x000e620000002400 */
[----:B0-----:R-:W-:Y:S01]  /*7c90*/  FSEL R131, R131, -INF , P3 ;  /* 0xff80000083837808 */ /* 0x001fe20001800000 */
[----:B------:R-:W-:Y:S01]  /*7ca0*/  FMUL.FTZ R76, R76, UR5 ;  /* 0x000000054c4c7c20 */ /* 0x000fe20008410000 */
[----:B------:R-:W-:Y:S01]  /*7cb0*/  HGMMA.64x96x16.F32 R24, gdesc[UR32].tnspB, R24, gsb0 ;  /* 0x41600000201879f0 */ /* 0x000fe20008000818 */
[----:B------:R-:W-:Y:S01]  /*7cc0*/  UIADD3 UR32, UR10, 0x300, URZ ;  /* 0x000003000a207890 */ /* 0x000fe2000fffe03f */
[----:B------:R-:W-:Y:S01]  /*7cd0*/  FMNMX.FTZ R138, R15, R138, !PT ;  /* 0x0000008a0f8a7209 */ /* 0x000fe20007810000 */
[----:B------:R-:W-:Y:S01]  /*7ce0*/  UIADD3 UR34, UR11, 0x80, URZ ;  /* 0x000000800b227890 */ /* 0x000fe2000fffe03f */
[----:B------:R-:W-:Y:S01]  /*7cf0*/  ISETP.GT.AND P3, PT, R91, 0x20, PT ;  /* 0x000000205b00780c */ /* 0x000fe20003f64270 */
[----:B------:R-:W-:Y:S01]  /*7d00*/  UMOV UR33, 0xc0000010 ;  /* 0xc000001000217882 */ /* 0x000fe20000000000 */
[----:B------:R-:W-:Y:S01]  /*7d10*/  UMOV UR35, 0x80000020 ;  /* 0x8000002000237882 */ /* 0x000fe20000000000 */
[----:B------:R-:W0:Y:S01]  /*7d20*/  MUFU.TANH R133, R133 ;  /* 0x0000008500857308 */ /* 0x000e220000002400 */
[----:B------:R-:W-:Y:S01]  /*7d30*/  FMNMX.FTZ R138, R21, R138, !PT ;  /* 0x0000008a158a7209 */ /* 0x000fe20007810000 */
[----:B------:R-:W-:Y:S01]  /*7d40*/  FMUL.FTZ R77, R77, UR5 ;  /* 0x000000054d4d7c20 */ /* 0x000fe20008410000 */
[----:B--2---:R-:W-:Y:S01]  /*7d50*/  FSEL R132, R132, -INF , P4 ;  /* 0xff80000084847808 */ /* 0x004fe20002000000 */
[----:B------:R-:W2:Y:S01]  /*7d60*/  S2R R143, SR_TID.X ;  /* 0x00000000008f7919 */ /* 0x000ea20000002100 */
[----:B------:R-:W-:Y:S01]  /*7d70*/  FMNMX.FTZ R138, R129, R138, !PT ;  /* 0x0000008a818a7209 */ /* 0x000fe20007810000 */
[----:B------:R-:W-:Y:S01]  /*7d80*/  UMOV UR39, UR60 ;  /* 0x0000003c00277c82 */ /* 0x000fe20008000000 */
[----:B------:R-:W-:Y:S01]  /*7d90*/  ISETP.GT.AND P4, PT, R91, 0x21, PT ;  /* 0x000000215b00780c */ /* 0x000fe20003f84270 */
[----:B------:R-:W3:Y:S01]  /*7da0*/  MUFU.TANH R125, R125 ;  /* 0x0000007d007d7308 */ /* 0x000ee20000002400 */
[----:B------:R-:W-:-:S02]  /*7db0*/  FMNMX.FTZ R137, R131, R138, !PT ;  /* 0x0000008a83897209 */ /* 0x000fc40007810000 */
[----:B-1----:R-:W-:Y:S02]  /*7dc0*/  FSEL R122, R122, -INF , P3 ;  /* 0xff8000007a7a7808 */ /* 0x002fe40001800000 */
[----:B------:R-:W-:Y:S02]  /*7dd0*/  FMNMX.FTZ R137, R132, R137, !PT ;  /* 0x0000008984897209 */ /* 0x000fe40007810000 */
[----:B------:R-:W-:Y:S01]  /*7de0*/  ISETP.GT.AND P3, PT, R91, 0x28, PT ;  /* 0x000000285b00780c */ /* 0x000fe20003f64270 */
[----:B------:R-:W1:Y:S01]  /*7df0*/  MUFU.TANH R126, R126 ;  /* 0x0000007e007e7308 */ /* 0x000e620000002400 */
[----:B0-----:R-:W-:Y:S02]  /*7e00*/  FSEL R133, R133, -INF , P4 ;  /* 0xff80000085857808 */ /* 0x001fe40002000000 */
[----:B------:R-:W-:Y:S01]  /*7e10*/  FMNMX.FTZ R138, R122, R137, !PT ;  /* 0x000000897a8a7209 */ /* 0x000fe20007810000 */
[----:B------:R-:W-:Y:S01]  /*7e20*/  FMUL.FTZ R137, R74, UR5 ;  /* 0x000000054a897c20 */ /* 0x000fe20008410000 */
[----:B------:R-:W-:-:S02]  /*7e30*/  ISETP.GT.AND P4, PT, R91, 0x29, PT ;  /* 0x000000295b00780c */ /* 0x000fc40003f84270 */
[----:B------:R-:W-:Y:S01]  /*7e40*/  FMNMX.FTZ R138, R133, R138, !PT ;  /* 0x0000008a858a7209 */ /* 0x000fe20007810000 */
[----:B------:R-:W0:Y:S01]  /*7e50*/  MUFU.TANH R114, R114 ;  /* 0x0000007200727308 */ /* 0x000e220000002400 */
[----:B---3--:R-:W-:Y:S02]  /*7e60*/  FSEL R125, R125, -INF , P3 ;  /* 0xff8000007d7d7808 */ /* 0x008fe40001800000 */
[----:B------:R-:W-:Y:S02]  /*7e70*/  ISETP.GT.AND P3, PT, R91, 0x30, PT ;  /* 0x000000305b00780c */ /* 0x000fe40003f64270 */
[----:B------:R-:W-:Y:S01]  /*7e80*/  FMNMX.FTZ R139, R125, R138, !PT ;  /* 0x0000008a7d8b7209 */ /* 0x000fe20007810000 */
[----:B------:R-:W-:Y:S02]  /*7e90*/  FMUL.FTZ R138, R75, UR5 ;  /* 0x000000054b8a7c20 */ /* 0x000fe40008410000 */
[----:B------:R-:W3:Y:S01]  /*7ea0*/  MUFU.TANH R127, R127 ;  /* 0x0000007f007f7308 */ /* 0x000ee20000002400 */
[----:B-1----:R-:W-:-:S02]  /*7eb0*/  FSEL R126, R126, -INF , P4 ;  /* 0xff8000007e7e7808 */ /* 0x002fc40002000000 */
[C---:B------:R-:W-:Y:S02]  /*7ec0*/  ISETP.GT.AND P4, PT, R91.reuse, 0x31, PT ;  /* 0x000000315b00780c */ /* 0x040fe40003f84270 */
[----:B------:R-:W-:Y:S02]  /*7ed0*/  FMNMX.FTZ R139, R126, R139, !PT ;  /* 0x0000008b7e8b7209 */ /* 0x000fe40007810000 */
[----:B--2---:R-:W-:Y:S01]  /*7ee0*/  SHF.R.U32.HI R142, RZ, 0x7, R143 ;  /* 0x00000007ff8e7819 */ /* 0x004fe2000001168f */
[----:B------:R-:W1:Y:S01]  /*7ef0*/  MUFU.TANH R117, R117 ;  /* 0x0000007500757308 */ /* 0x000e620000002400 */
[----:B0-----:R-:W-:Y:S02]  /*7f00*/  FSEL R114, R114, -INF , P3 ;  /* 0xff80000072727808 */ /* 0x001fe40001800000 */
[----:B------:R-:W-:-:S05]  /*7f10*/  ISETP.GT.AND P3, PT, R91, 0x38, PT ;  /* 0x000000385b00780c */ /* 0x000fca0003f64270 */
[----:B------:R-:W0:Y:S01]  /*7f20*/  MUFU.TANH R118, R118 ;  /* 0x0000007600767308 */ /* 0x000e220000002400 */
[----:B---3--:R-:W-:Y:S02]  /*7f30*/  FSEL R127, R127, -INF , P4 ;  /* 0xff8000007f7f7808 */ /* 0x008fe40002000000 */
[----:B------:R-:W-:-:S05]  /*7f40*/  ISETP.GT.AND P4, PT, R91, 0x39, PT ;  /* 0x000000395b00780c */ /* 0x000fca0003f84270 */
[----:B------:R-:W2:Y:S01]  /*7f50*/  MUFU.TANH R106, R106 ;  /* 0x0000006a006a7308 */ /* 0x000ea20000002400 */
[----:B-1----:R-:W-:Y:S02]  /*7f60*/  FSEL R117, R117, -INF , P3 ;  /* 0xff80000075757808 */ /* 0x002fe40001800000 */
[----:B------:R-:W-:-:S05]  /*7f70*/  ISETP.GT.AND P3, PT, R91, 0x40, PT ;  /* 0x000000405b00780c */ /* 0x000fca0003f64270 */
[----:B------:R-:W1:Y:S01]  /*7f80*/  MUFU.TANH R107, R107 ;  /* 0x0000006b006b7308 */ /* 0x000e620000002400 */
[----:B0-----:R-:W-:Y:S02]  /*7f90*/  FSEL R118, R118, -INF , P4 ;  /* 0xff80000076767808 */ /* 0x001fe40002000000 */
[----:B------:R-:W-:-:S05]  /*7fa0*/  ISETP.GT.AND P4, PT, R91, 0x41, PT ;  /* 0x000000415b00780c */ /* 0x000fca0003f84270 */
[----:B------:R0:W-:Y:S01]  /*7fb0*/  MUFU.TANH R74, R86 ;  /* 0x00000056004a7308 */ /* 0x0001e20000002400 */
[----:B--2---:R-:W-:Y:S02]  /*7fc0*/  FSEL R106, R106, -INF , P3 ;  /* 0xff8000006a6a7808 */ /* 0x004fe40001800000 */
[----:B------:R-:W-:-:S05]  /*7fd0*/  ISETP.GT.AND P3, PT, R91, 0x48, PT ;  /* 0x000000485b00780c */ /* 0x000fca0003f64270 */
[----:B------:R-:W2:Y:S01]  /*7fe0*/  MUFU.TANH R110, R110 ;  /* 0x0000006e006e7308 */ /* 0x000ea20000002400 */
[----:B0-----:R-:W-:Y:S02]  /*7ff0*/  FMNMX.FTZ R86, R114, R139, !PT ;  /* 0x0000008b72567209 */ /* 0x001fe40007810000 */
[----:B-1----:R-:W-:Y:S02]  /*8000*/  FSEL R107, R107, -INF , P4 ;  /* 0xff8000006b6b7808 */ /* 0x002fe40002000000 */
[----:B------:R-:W-:Y:S02]  /*8010*/  FMNMX.FTZ R86, R127, R86, !PT ;  /* 0x000000567f567209 */ /* 0x000fe40007810000 */
[----:B------:R-:W-:Y:S01]  /*8020*/  ISETP.GT.AND P4, PT, R91, 0x49, PT ;  /* 0x000000495b00780c */ /* 0x000fe20003f84270 */
[----:B------:R-:W0:Y:S01]  /*8030*/  MUFU.TANH R111, R111 ;  /* 0x0000006f006f7308 */ /* 0x000e220000002400 */
[----:B------:R-:W-:-:S04]  /*8040*/  FMNMX.FTZ R75, R117, R86, !PT ;  /* 0x00000056754b7209 */ /* 0x000fc80007810000 */
[----:B------:R-:W-:Y:S01]  /*8050*/  FMNMX.FTZ R75, R118, R75, !PT ;  /* 0x0000004b764b7209 */ /* 0x000fe20007810000 */
[----:B------:R-:W-:Y:S02]  /*8060*/  WARPGROUP.DEPBAR.LE gsb0, 0x0 ;  /* 0x00008000000079c5 */ /* 0x000fe40000010000 */
[----:B------:R-:W-:Y:S01]  /*8070*/  WARPGROUP.ARRIVE ;  /* 0x00000000000079c5 */ /* 0x000fe20000000000 */
[----:B------:R1:W-:Y:S01]  /*8080*/  MUFU.TANH R82, R136 ;  /* 0x0000008800527308 */ /* 0x0003e20000002400 */
[----:B--2---:R-:W-:Y:S02]  /*8090*/  FSEL R110, R110, -INF , P3 ;  /* 0xff8000006e6e7808 */ /* 0x004fe40001800000 */
[----:B------:R-:W-:Y:S02]  /*80a0*/  ISETP.GT.AND P3, PT, R91, 0x58, PT ;  /* 0x000000585b00780c */ /* 0x000fe40003f64270 */
[----:B------:R-:W-:Y:S01]  /*80b0*/  HGMMA.64x96x16.F32 R24, gdesc[UR32].tnspB, R24, gsb0 ;  /* 0x41600000201879f0 */ /* 0x000fe20008000818 */
[----:B------:R-:W-:Y:S01]  /*80c0*/  UIADD3 UR32, UR10, 0x480, URZ ;  /* 0x000004800a207890 */ /* 0x000fe2000fffe03f */
[----:B0-----:R-:W-:Y:S01]  /*80d0*/  FSEL R111, R111, -INF , P4 ;  /* 0xff8000006f6f7808 */ /* 0x001fe20002000000 */
[----:B------:R-:W-:Y:S01]  /*80e0*/  UIADD3 UR34, UR11, 0xc0, URZ ;  /* 0x000000c00b227890 */ /* 0x000fe2000fffe03f */
[----:B-1----:R-:W-:Y:S01]  /*80f0*/  FMUL.FTZ R136, R83, UR5 ;  /* 0x0000000553887c20 */ /* 0x002fe20008410000 */
[----:B------:R-:W-:Y:S01]  /*8100*/  UMOV UR33, 0xc0000010 ;  /* 0xc000001000217882 */ /* 0x000fe20000000000 */
[----:B------:R-:W-:Y:S01]  /*8110*/  UMOV UR35, 0x80000020 ;  /* 0x8000002000237882 */ /* 0x000fe20000000000 */
[----:B------:R-:W0:Y:S01]  /*8120*/  MUFU.TANH R119, R119 ;  /* 0x0000007700777308 */ /* 0x000e220000002400 */
[----:B------:R-:W-:-:S07]  /*8130*/  ISETP.GT.AND P4, PT, R91, 0x59, PT ;  /* 0x000000595b00780c */ /* 0x000fce0003f84270 */
[----:B------:R1:W-:Y:S08]  /*8140*/  MUFU.TANH R83, R135 ;  /* 0x0000008700537308 */ /* 0x0003f00000002400 */
[----:B------:R-:W2:Y:S01]  /*8150*/  MUFU.TANH R99, R99 ;  /* 0x0000006300637308 */ /* 0x000ea20000002400 */
[----:B-1----:R-:W-:Y:S01]  /*8160*/  FMUL.FTZ R135, R87, UR5 ;  /* 0x0000000557877c20 */ /* 0x002fe20008410000 */
[----:B0-----:R-:W-:-:S02]  /*8170*/  FSEL R119, R119, -INF , P5 ;  /* 0xff80000077777808 */ /* 0x001fc40002800000 */
[----:B------:R-:W-:-:S04]  /*8180*/  ISETP.GT.AND P5, PT, R91, 0x60, PT ;  /* 0x000000605b00780c */ /* 0x000fc80003fa4270 */
[----:B------:R0:W-:Y:S01]  /*8190*/  MUFU.TANH R87, R136 ;  /* 0x0000008800577308 */ /* 0x0001e20000002400 */
[----:B------:R-:W-:Y:S02]  /*81a0*/  FSEL R134, R134, -INF , P5 ;  /* 0xff80000086867808 */ /* 0x000fe40002800000 */
[----:B------:R-:W-:-:S05]  /*81b0*/  ISETP.GT.AND P5, PT, R91, 0x70, PT ;  /* 0x000000705b00780c */ /* 0x000fca0003fa4270 */
[----:B------:R-:W1:Y:S01]  /*81c0*/  MUFU.TANH R102, R102 ;  /* 0x0000006600667308 */ /* 0x000e620000002400 */
[----:B0-----:R-:W-:Y:S01]  /*81d0*/  FMUL.FTZ R136, R78, UR5 ;  /* 0x000000054e887c20 */ /* 0x001fe20008410000 */
[----:B------:R-:W-:Y:S02]  /*81e0*/  FMNMX.FTZ R78, R106, R75, !PT ;  /* 0x0000004b6a4e7209 */ /* 0x000fe40007810000 */
[----:B--2---:R-:W-:Y:S02]  /*81f0*/  FSEL R99, R99, -INF , P6 ;  /* 0xff80000063637808 */ /* 0x004fe40003000000 */
[----:B------:R-:W-:Y:S02]  /*8200*/  FMNMX.FTZ R75, R107, R78, !PT ;  /* 0x0000004e6b4b7209 */ /* 0x000fe40007810000 */
[----:B------:R-:W0:Y:S01]  /*8210*/  MUFU.TANH R103, R103 ;  /* 0x0000006700677308 */ /* 0x000e220000002400 */
[----:B------:R-:W-:Y:S02]  /*8220*/  ISETP.GT.AND P6, PT, R91, 0x61, PT ;  /* 0x000000615b00780c */ /* 0x000fe40003fc4270 */
[----:B------:R-:W-:-:S02]  /*8230*/  FMNMX.FTZ R78, R110, R75, !PT ;  /* 0x0000004b6e4e7209 */ /* 0x000fc40007810000 */
[----:B------:R-:W-:Y:S02]  /*8240*/  FSEL R94, R94, -INF , P6 ;  /* 0xff8000005e5e7808 */ /* 0x000fe40003000000 */
[----:B------:R-:W-:Y:S01]  /*8250*/  FMNMX.FTZ R78, R111, R78, !PT ;  /* 0x0000004e6f4e7209 */ /* 0x000fe20007810000 */
[----:B------:R-:W2:Y:S01]  /*8260*/  MUFU.TANH R95, R95 ;  /* 0x0000005f005f7308 */ /* 0x000ea20000002400 */
[----:B-1----:R-:W-:Y:S02]  /*8270*/  FSEL R102, R102, -INF , P3 ;  /* 0xff80000066667808 */ /* 0x002fe40001800000 */
[----:B------:R-:W-:Y:S02]  /*8280*/  FMNMX.FTZ R78, R119, R78, !PT ;  /* 0x0000004e774e7209 */ /* 0x000fe40007810000 */
[----:B------:R-:W-:Y:S02]  /*8290*/  ISETP.GT.AND P3, PT, R91, 0x68, PT ;  /* 0x000000685b00780c */ /* 0x000fe40003f64270 */
[----:B------:R-:W-:Y:S01]  /*82a0*/  FMNMX.FTZ R75, R99, R78, !PT ;  /* 0x0000004e634b7209 */ /* 0x000fe20007810000 */
[----:B------:R-:W1:Y:S01]  /*82b0*/  MUFU.TANH R135, R135 ;  /* 0x0000008700877308 */ /* 0x000e620000002400 */
[----:B0-----:R-:W-:-:S02]  /*82c0*/  FSEL R103, R103, -INF , P4 ;  /* 0xff80000067677808 */ /* 0x001fc40002000000 */
[----:B------:R-:W-:Y:S02]  /*82d0*/  FMNMX.FTZ R78, R102, R75, !PT ;  /* 0x0000004b664e7209 */ /* 0x000fe40007810000 */
[----:B------:R-:W-:Y:S02]  /*82e0*/  ISETP.GT.AND P4, PT, R91, 0x69, PT ;  /* 0x000000695b00780c */ /* 0x000fe40003f84270 */
[----:B------:R-:W-:Y:S01]  /*82f0*/  FMNMX.FTZ R75, R103, R78, !PT ;  /* 0x0000004e674b7209 */ /* 0x000fe20007810000 */
[----:B------:R-:W0:Y:S01]  /*8300*/  MUFU.TANH R137, R137 ;  /* 0x0000008900897308 */ /* 0x000e220000002400 */
[----:B------:R-:W-:Y:S02]  /*8310*/  FSEL R86, R83, -INF , P4 ;  /* 0xff80000053567808 */ /* 0x000fe40002000000 */
[----:B------:R-:W-:Y:S02]  /*8320*/  FMNMX.FTZ R75, R134, R75, !PT ;  /* 0x0000004b864b7209 */ /* 0x000fe40007810000 */
[----:B------:R-:W-:-:S02]  /*8330*/  FSEL R82, R82, -INF , P3 ;  /* 0xff80000052527808 */ /* 0x000fc40001800000 */
[----:B------:R-:W-:Y:S01]  /*8340*/  FMNMX.FTZ R83, R94, R75, !PT ;  /* 0x0000004b5e537209 */ /* 0x000fe20007810000 */
[----:B------:R-:W-:Y:S01]  /*8350*/  MUFU.TANH R138, R138 ;  /* 0x0000008a008a7308 */ /* 0x000fe20000002400 */
[C---:B------:R-:W-:Y:S02]  /*8360*/  ISETP.GT.AND P6, PT, R91.reuse, 0x71, PT ;  /* 0x000000715b00780c */ /* 0x040fe40003fc4270 */
[----:B------:R-:W-:Y:S02]  /*8370*/  FMNMX.FTZ R83, R82, R83, !PT ;  /* 0x0000005352537209 */ /* 0x000fe40007810000 */
[C---:B------:R-:W-:Y:S02]  /*8380*/  ISETP.GT.AND P3, PT, R91.reuse, 0x78, PT ;  /* 0x000000785b00780c */ /* 0x040fe40003f64270 */
[----:B------:R-:W-:Y:S01]  /*8390*/  ISETP.GT.AND P4, PT, R91, 0x79, PT ;  /* 0x000000795b00780c */ /* 0x000fe20003f84270 */
[----:B------:R-:W3:Y:S01]  /*83a0*/  MUFU.TANH R136, R136 ;  /* 0x0000008800887308 */ /* 0x000ee20000002400 */
[----:B--2---:R-:W-:-:S02]  /*83b0*/  FSEL R75, R95, -INF , P5 ;  /* 0xff8000005f4b7808 */ /* 0x004fc40002800000 */
[----:B------:R-:W-:Y:S02]  /*83c0*/  FMNMX.FTZ R140, R86, R83, !PT ;  /* 0x00000053568c7209 */ /* 0x000fe40007810000 */
[----:B------:R-:W-:Y:S01]  /*83d0*/  FSEL R78, R87, -INF , P6 ;  /* 0xff800000574e7808 */ /* 0x000fe20003000000 */
[----:B------:R-:W-:Y:S01]  /*83e0*/  FMUL.FTZ R87, R79, UR5 ;  /* 0x000000054f577c20 */ /* 0x000fe20008410000 */
[----:B------:R-:W-:Y:S01]  /*83f0*/  FSEL R74, R74, -INF , P3 ;  /* 0xff8000004a4a7808 */ /* 0x000fe20001800000 */
[----:B------:R-:W-:Y:S01]  /*8400*/  MUFU.TANH R7, R7 ;  /* 0x0000000700077308 */ /* 0x000fe20000002400 */
[----:B-1----:R-:W-:Y:S02]  /*8410*/  FSEL R83, R135, -INF , P4 ;  /* 0xff80000087537808 */ /* 0x002fe40002000000 */
[C---:B------:R-:W-:Y:S02]  /*8420*/  ISETP.GT.AND P5, PT, R91.reuse, 0x80, PT ;  /* 0x000000805b00780c */ /* 0x040fe40003fa4270 */
[----:B------:R-:W-:Y:S01]  /*8430*/  ISETP.GT.AND P6, PT, R91, 0x81, PT ;  /* 0x000000815b00780c */ /* 0x000fe20003fc4270 */
[----:B------:R-:W-:-:S02]  /*8440*/  WARPGROUP.DEPBAR.LE gsb0, 0x0 ;  /* 0x00008000000079c5 */ /* 0x000fc40000010000 */
[----:B------:R-:W-:Y:S01]  /*8450*/  WARPGROUP.ARRIVE ;  /* 0x00000000000079c5 */ /* 0x000fe20000000000 */
[C---:B------:R-:W-:Y:S01]  /*8460*/  ISETP.GT.AND P3, PT, R91.reuse, 0x88, PT ;  /* 0x000000885b00780c */ /* 0x040fe20003f64270 */
[----:B------:R-:W1:Y:S01]  /*8470*/  MUFU.TANH R87, R87 ;  /* 0x0000005700577308 */ /* 0x000e620000002400 */
[----:B------:R-:W-:Y:S02]  /*8480*/  ISETP.GT.AND P4, PT, R91, 0x89, PT ;  /* 0x000000895b00780c */ /* 0x000fe40003f84270 */
[----:B------:R-:W-:Y:S01]  /*8490*/  FMNMX.FTZ R91, R75, R140, !PT ;  /* 0x0000008c4b5b7209 */ /* 0x000fe20007810000 */
[----:B------:R-:W-:Y:S01]  /*84a0*/  HGMMA.64x96x16.F32 R24, gdesc[UR32].tnspB, R24, gsb0 ;  /* 0x41600000201879f0 */ /* 0x000fe20008000818 */
[----:B------:R-:W-:Y:S01]  /*84b0*/  UIADD3 UR32, UR10, 0x600, URZ ;  /* 0x000006000a207890 */ /* 0x000fe2000fffe03f */
[----:B0-----:R-:W-:Y:S01]  /*84c0*/  FSEL R95, R137, -INF , P5 ;  /* 0xff800000895f7808 */ /* 0x001fe20002800000 */
[----:B------:R-:W-:Y:S01]  /*84d0*/  UIADD3 UR34, UR11, 0x100, URZ ;  /* 0x000001000b227890 */ /* 0x000fe2000fffe03f */
[----:B------:R-:W-:Y:S01]  /*84e0*/  FMNMX.FTZ R91, R78, R91, !PT ;  /* 0x0000005b4e5b7209 */ /* 0x000fe20007810000 */
[----:B------:R-:W-:Y:S01]  /*84f0*/  UMOV UR33, 0xc0000010 ;  /* 0xc000001000217882 */ /* 0x000fe20000000000 */
[----:B------:R-:W-:Y:S01]  /*8500*/  UMOV UR35, 0x80000020 ;  /* 0x8000002000237882 */ /* 0x000fe20000000000 */
[----:B---3--:R-:W-:Y:S01]  /*8510*/  FSEL R79, R136, -INF , P3 ;  /* 0xff800000884f7808 */ /* 0x008fe20001800000 */
[----:B------:R-:W0:Y:S01]  /*8520*/  MUFU.TANH R8, R8 ;  /* 0x0000000800087308 */ /* 0x000e220000002400 */
[----:B------:R-:W-:Y:S01]  /*8530*/  FMNMX.FTZ R140, R74, R91, !PT ;  /* 0x0000005b4a8c7209 */ /* 0x000fe20007810000 */
[----:B------:R-:W-:Y:S01]  /*8540*/  FMUL.FTZ R91, R100, UR5 ;  /* 0x00000005645b7c20 */ /* 0x000fe20008410000 */
[----:B------:R-:W-:-:S02]  /*8550*/  FSEL R100, R138, -INF , P6 ;  /* 0xff8000008a647808 */ /* 0x000fc40003000000 */
[----:B------:R-:W-:Y:S02]  /*8560*/  FMNMX.FTZ R140, R83, R140, !PT ;  /* 0x0000008c538c7209 */ /* 0x000fe40007810000 */
[----:B-1----:R-:W-:Y:S01]  /*8570*/  FSEL R87, R87, -INF , P4 ;  /* 0xff80000057577808 */ /* 0x002fe20002000000 */
[----:B------:R-:W1:Y:S01]  /*8580*/  MUFU.TANH R11, R11 ;  /* 0x0000000b000b7308 */ /* 0x000e620000002400 */
[----:B------:R-:W-:-:S04]  /*8590*/  FMNMX.FTZ R135, R95, R140, !PT ;  /* 0x0000008c5f877209 */ /* 0x000fc80007810000 */
[----:B------:R-:W-:-:S03]  /*85a0*/  FMNMX.FTZ R136, R100, R135, !PT ;  /* 0x0000008764887209 */ /* 0x000fc60007810000 */
[----:B------:R-:W2:Y:S01]  /*85b0*/  MUFU.TANH R12, R12 ;  /* 0x0000000c000c7308 */ /* 0x000ea20000002400 */
[----:B------:R-:W-:-:S04]  /*85c0*/  FMNMX.FTZ R136, R79, R136, !PT ;  /* 0x000000884f887209 */ /* 0x000fc80007810000 */
[----:B------:R-:W-:-:S03]  /*85d0*/  FMNMX.FTZ R135, R87, R136, !PT ;  /* 0x0000008857877209 */ /* 0x000fc60007810000 */
[----:B------:R-:W3:Y:S02]  /*85e0*/  MUFU.TANH R14, R14 ;  /* 0x0000000e000e7308 */ /* 0x000ee40000002400 */
[----:B------:R-:W4:Y:S06]  /*85f0*/  SHFL.BFLY PT, R136, R135, 0x2, 0x1f ;  /* 0x0c401f0087887f89 */ /* 0x000f2c00000e0000 */
[----:B------:R-:W5:Y:S08]  /*8600*/  MUFU.TANH R20, R20 ;  /* 0x0000001400147308 */ /* 0x000f700000002400 */
[----:B------:R-:W5:Y:S08]  /*8610*/  MUFU.TANH R128, R128 ;  /* 0x0000008000807308 */ /* 0x000f700000002400 */
[----:B------:R-:W5:Y:S01]  /*8620*/  MUFU.TANH R130, R130 ;  /* 0x0000008200827308 */ /* 0x000f620000002400 */
[----:B----4-:R-:W-:Y:S01]  /*8630*/  FMNMX.FTZ R136, R135, R136, !PT ;  /* 0x0000008887887209 */ /* 0x010fe20007810000 */
[----:B------:R-:W-:-:S04]  /*8640*/  FMUL.FTZ R135, R72, UR5 ;  /* 0x0000000548877c20 */ /* 0x000fc80008410000 */
[----:B------:R-:W4:Y:S02]  /*8650*/  SHFL.BFLY PT, R137, R136, 0x1, 0x1f ;  /* 0x0c201f0088897f89 */ /* 0x000f2400000e0000 */
[----:B------:R-:W5:Y:S08]  /*8660*/  MUFU.TANH R120, R120 ;  /* 0x0000007800787308 */ /* 0x000f700000002400 */
[----:B------:R-:W5:Y:S08]  /*8670*/  MUFU.TANH R121, R121 ;  /* 0x0000007900797308 */ /* 0x000f700000002400 */
[----:B------:R-:W5:Y:S01]  /*8680*/  MUFU.TANH R123, R123 ;  /* 0x0000007b007b7308 */ /* 0x000f620000002400 */
[----:B----4-:R-:W-:-:S07]  /*8690*/  FMNMX.FTZ R72, R136, R137, !PT ;  /* 0x0000008988487209 */ /* 0x010fce0007810000 */
[----:B------:R-:W4:Y:S01]  /*86a0*/  MUFU.TANH R124, R124 ;  /* 0x0000007c007c7308 */ /* 0x000f220000002400 */
[----:B------:R-:W0:Y:S01]  /*86b0*/  SHFL.IDX PT, R137, R98, RZ, 0x1c1f ;  /* 0x001c1fff62897589 */ /* 0x000e2200000e0000 */
[C---:B------:R-:W-:Y:S01]  /*86c0*/  FSETP.NEU.FTZ.AND P3, PT, R72.reuse, -INF , PT ;  /* 0xff8000004800780b */ /* 0x040fe20003f7d000 */
[----:B------:R-:W-:-:S05]  /*86d0*/  FMUL.FTZ R136, R72, UR4 ;  /* 0x0000000448887c20 */ /* 0x000fca0008410000 */
[----:B------:R-:W4:Y:S01]  /*86e0*/  MUFU.TANH R112, R112 ;  /* 0x0000007000707308 */ /* 0x000f220000002400 */
[----:B------:R-:W-:Y:S01]  /*86f0*/  FSEL R136, R136, RZ, P3 ;  /* 0x000000ff88887208 */ /* 0x000fe20001800000 */
[----:B------:R-:W-:Y:S02]  /*8700*/  WARPGROUP.DEPBAR.LE gsb0, 0x0 ;  /* 0x00008000000079c5 */ /* 0x000fe40000010000 */
[----:B------:R-:W-:Y:S02]  /*8710*/  WARPGROUP.ARRIVE ;  /* 0x00000000000079c5 */ /* 0x000fe40000000000 */
[--C-:B------:R-:W-:Y:S02]  /*8720*/  FFMA.FTZ R138, R132, UR4, -R136.reuse ;  /* 0x00000004848a7c23 */ /* 0x100fe40008010888 */
[----:B------:R-:W4:Y:S01]  /*8730*/  MUFU.TANH R113, R113 ;  /* 0x0000007100717308 */ /* 0x000f220000002400 */
[--C-:B------:R-:W-:Y:S01]  /*8740*/  FFMA.FTZ R139, R125, UR4, -R136.reuse ;  /* 0x000000047d8b7c23 */ /* 0x100fe20008010888 */
[--C-:B------:R-:W-:Y:S01]  /*8750*/  FFMA.FTZ R9, R9, UR4, -R136.reuse ;  /* 0x0000000409097c23 */ /* 0x100fe20008010888 */
[--C-:B------:R-:W-:Y:S01]  /*8760*/  FFMA.FTZ R10, R10, UR4, -R136.reuse ;  /* 0x000000040a0a7c23 */ /* 0x100fe20008010888 */
[----:B------:R-:W-:Y:S01]  /*8770*/  HGMMA.64x96x16.F32 R24, gdesc[UR32].tnspB, R24, gsb0 ;  /* 0x41600000201879f0 */ /* 0x000fe20008000818 */
[----:B------:R-:W-:Y:S01]  /*8780*/  UIADD3 UR32, UR10, 0x780, URZ ;  /* 0x000007800a207890 */ /* 0x000fe2000fffe03f */
[----:B------:R-:W-:Y:S01]  /*8790*/  FFMA.FTZ R13, R13, UR4, -R136 ;  /* 0x000000040d0d7c23 */ /* 0x000fe20008010888 */
[----:B------:R-:W-:Y:S01]  /*87a0*/  UIADD3 UR34, UR11, 0x140, URZ ;  /* 0x000001400b227890 */ /* 0x000fe2000fffe03f */
[----:B0-----:R-:W-:Y:S01]  /*87b0*/  IADD3 R90, R137, -UR14, R90 ;  /* 0x8000000e895a7c10 */ /* 0x001fe2000fffe05a */
[----:B------:R-:W-:Y:S01]  /*87c0*/  UMOV UR33, 0xc0000010 ;  /* 0xc000001000217882 */ /* 0x000fe20000000000 */
[----:B------:R-:W-:Y:S01]  /*87d0*/  UMOV UR35, 0x80000020 ;  /* 0x8000002000237882 */ /* 0x000fe20000000000 */
[--C-:B------:R-:W-:Y:S01]  /*87e0*/  FFMA.FTZ R137, R129, UR4, -R136.reuse ;  /* 0x0000000481897c23 */ /* 0x100fe20008010888 */
[C---:B------:R-:W-:Y:S01]  /*87f0*/  ISETP.GT.AND P4, PT, R90.reuse, RZ, PT ;  /* 0x000000ff5a00720c */ /* 0x040fe20003f84270 */
[--C-:B------:R-:W-:Y:S01]  /*8800*/  FFMA.FTZ R129, R131, UR4, -R136.reuse ;  /* 0x0000000483817c23 */ /* 0x100fe20008010888 */
[C---:B------:R-:W-:Y:S01]  /*8810*/  ISETP.GT.AND P6, PT, R90.reuse, 0x1, PT ;  /* 0x000000015a00780c */ /* 0x040fe20003fc4270 */
[----:B------:R-:W0:Y:S01]  /*8820*/  MUFU.TANH R115, R115 ;  /* 0x0000007300737308 */ /* 0x000e220000002400 */
[----:B------:R-:W-:Y:S01]  /*8830*/  FSEL R7, R7, -INF , P4 ;  /* 0xff80000007077808 */ /* 0x000fe20002000000 */
[--C-:B------:R-:W-:Y:S01]  /*8840*/  FFMA.FTZ R15, R15, UR4, -R136.reuse ;  /* 0x000000040f0f7c23 */ /* 0x100fe20008010888 */
[----:B------:R-:W-:Y:S01]  /*8850*/  ISETP.GT.AND P5, PT, R90, 0x8, PT ;  /* 0x000000085a00780c */ /* 0x000fe20003fa4270 */
[--C-:B------:R-:W-:Y:S01]  /*8860*/  FFMA.FTZ R21, R21, UR4, -R136.reuse ;  /* 0x0000000415157c23 */ /* 0x100fe20008010888 */
[----:B------:R-:W-:Y:S01]  /*8870*/  FSEL R8, R8, -INF , P6 ;  /* 0xff80000008087808 */ /* 0x000fe20003000000 */
[--C-:B------:R-:W-:Y:S01]  /*8880*/  FFMA.FTZ R122, R122, UR4, -R136.reuse ;  /* 0x000000047a7a7c23 */ /* 0x100fe20008010888 */
[----:B------:R-:W-:Y:S01]  /*8890*/  FMNMX.FTZ R131, R7, R4, !PT ;  /* 0x0000000407837209 */ /* 0x000fe20007810000 */
[----:B------:R-:W0:Y:S01]  /*88a0*/  MUFU.TANH R116, R116 ;  /* 0x0000007400747308 */ /* 0x000e220000002400 */
[----:B------:R-:W-:Y:S01]  /*88b0*/  ISETP.GT.AND P4, PT, R90, 0x9, PT ;  /* 0x000000095a00780c */ /* 0x000fe20003f84270 */
[--C-:B------:R-:W-:Y:S01]  /*88c0*/  FFMA.FTZ R114, R114, UR4, -R136.reuse ;  /* 0x0000000472727c23 */ /* 0x100fe20008010888 */
[----:B-1----:R-:W-:Y:S01]  /*88d0*/  FSEL R98, R11, -INF , P5 ;  /* 0xff8000000b627808 */ /* 0x002fe20002800000 */
[--C-:B------:R-:W-:Y:S01]  /*88e0*/  FFMA.FTZ R94, R94, UR4, -R136.reuse ;  /* 0x000000045e5e7c23 */ /* 0x100fe20008010888 */
[----:B------:R-:W-:Y:S01]  /*88f0*/  FMNMX.FTZ R131, R8, R131, !PT ;  /* 0x0000008308837209 */ /* 0x000fe20007810000 */
[--C-:B------:R-:W-:Y:S01]  /*8900*/  FFMA.FTZ R82, R82, UR4, -R136.reuse ;  /* 0x0000000452527c23 */ /* 0x100fe20008010888 */
[----:B------:R-:W-:Y:S01]  /*8910*/  ISETP.GT.AND P6, PT, R90, 0x10, PT ;  /* 0x000000105a00780c */ /* 0x000fe20003fc4270 */
[----:B------:R1:W-:Y:S01]  /*8920*/  MUFU.EX2 R11, R137 ;  /* 0x00000089000b7308 */ /* 0x0003e20000000800 */
[----:B--2---:R-:W-:Y:S01]  /*8930*/  FSEL R12, R12, -INF , P4 ;  /* 0xff8000000c0c7808 */ /* 0x004fe20002000000 */
[--C-:B------:R-:W-:Y:S01]  /*8940*/  FFMA.FTZ R86, R86, UR4, -R136.reuse ;  /* 0x0000000456567c23 */ /* 0x100fe20008010888 */
[----:B------:R-:W-:Y:S01]  /*8950*/  ISETP.GT.AND P5, PT, R90, 0x11, PT ;  /* 0x000000115a00780c */ /* 0x000fe20003fa4270 */
[--C-:B------:R-:W-:Y:S01]  /*8960*/  FFMA.FTZ R75, R75, UR4, -R136.reuse ;  /* 0x000000044b4b7c23 */ /* 0x100fe20008010888 */
[----:B---3--:R-:W-:Y:S01]  /*8970*/  FSEL R14, R14, -INF , P6 ;  /* 0xff8000000e0e7808 */ /* 0x008fe20003000000 */
[--C-:B------:R-:W-:Y:S01]  /*8980*/  FFMA.FTZ R83, R83, UR4, -R136.reuse ;  /* 0x0000000453537c23 */ /* 0x100fe20008010888 */
[----:B------:R-:W-:Y:S01]  /*8990*/  ISETP.GT.AND P4, PT, R90, 0x18, PT ;  /* 0x000000185a00780c */ /* 0x000fe20003f84270 */
[----:B------:R-:W2:Y:S01]  /*89a0*/  MUFU.TANH R104, R104 ;  /* 0x0000006800687308 */ /* 0x000ea20000002400 */
[----:B-1----:R-:W-:Y:S01]  /*89b0*/  FMNMX.FTZ R137, R98, R131, !PT ;  /* 0x0000008362897209 */ /* 0x002fe20007810000 */
[--C-:B------:R-:W-:Y:S01]  /*89c0*/  FFMA.FTZ R95, R95, UR4, -R136.reuse ;  /* 0x000000045f5f7c23 */ /* 0x100fe20008010888 */
[----:B-----5:R-:W-:Y:S01]  /*89d0*/  FSEL R20, R20, -INF , P5 ;  /* 0xff80000014147808 */ /* 0x020fe20002800000 */
[--C-:B------:R-:W-:Y:S01]  /*89e0*/  FFMA.FTZ R100, R100, UR4, -R136.reuse ;  /* 0x0000000464647c23 */ /* 0x100fe20008010888 */
[----:B------:R-:W-:Y:S01]  /*89f0*/  FMNMX.FTZ R137, R12, R137, !PT ;  /* 0x000000890c897209 */ /* 0x000fe20007810000 */
[----:B------:R-:W-:Y:S01]  /*8a00*/  FFMA.FTZ R87, R87, UR4, -R136 ;  /* 0x0000000457577c23 */ /* 0x000fe20008010888 */
[----:B------:R-:W-:Y:S01]  /*8a10*/  ISETP.GT.AND P6, PT, R90, 0x19, PT ;  /* 0x000000195a00780c */ /* 0x000fe20003fc4270 */
[----:B------:R-:W1:Y:S01]  /*8a20*/  MUFU.TANH R105, R105 ;  /* 0x0000006900697308 */ /* 0x000e620000002400 */
[----:B------:R-:W-:-:S02]  /*8a30*/  FMNMX.FTZ R137, R14, R137, !PT ;  /* 0x000000890e897209 */ /* 0x000fc40007810000 */
[----:B------:R-:W-:Y:S02]  /*8a40*/  FSEL R131, R128, -INF , P4 ;  /* 0xff80000080837808 */ /* 0x000fe40002000000 */
[----:B------:R-:W-:Y:S01]  /*8a50*/  FMNMX.FTZ R132, R20, R137, !PT ;  /* 0x0000008914847209 */ /* 0x000fe20007810000 */
[----:B------:R-:W-:Y:S01]  /*8a60*/  FFMA.FTZ R137, R133, UR4, -R136 ;  /* 0x0000000485897c23 */ /* 0x000fe20008010888 */
[----:B------:R-:W-:Y:S01]  /*8a70*/  ISETP.GT.AND P5, PT, R90, 0x20, PT ;  /* 0x000000205a00780c */ /* 0x000fe20003fa4270 */
[----:B------:R3:W-:Y:S01]  /*8a80*/  MUFU.EX2 R128, R138 ;  /* 0x0000008a00807308 */ /* 0x0007e20000000800 */
[----:B------:R-:W-:Y:S02]  /*8a90*/  FSEL R130, R130, -INF , P6 ;  /* 0xff80000082827808 */ /* 0x000fe40003000000 */
[----:B------:R-:W-:Y:S02]  /*8aa0*/  FMNMX.FTZ R133, R131, R132, !PT ;  /* 0x0000008483857209 */ /* 0x000fe40007810000 */
[----:B------:R-:W-:-:S02]  /*8ab0*/  ISETP.GT.AND P4, PT, R90, 0x21, PT ;  /* 0x000000215a00780c */ /* 0x000fc40003f84270 */
[----:B------:R-:W-:Y:S01]  /*8ac0*/  FSEL R120, R120, -INF , P5 ;  /* 0xff80000078787808 */ /* 0x000fe20002800000 */
[----:B------:R-:W5:Y:S01]  /*8ad0*/  MUFU.TANH R108, R108 ;  /* 0x0000006c006c7308 */ /* 0x000f620000002400 */
[----:B------:R-:W-:Y:S02]  /*8ae0*/  FMNMX.FTZ R133, R130, R133, !PT ;  /* 0x0000008582857209 */ /* 0x000fe40007810000 */
[----:B------:R-:W-:Y:S02]  /*8af0*/  ISETP.GT.AND P6, PT, R90, 0x28, PT ;  /* 0x000000285a00780c */ /* 0x000fe40003fc4270 */
[----:B------:R-:W-:Y:S02]  /*8b00*/  FSEL R132, R121, -INF , P4 ;  /* 0xff80000079847808 */ /* 0x000fe40002000000 */
[----:B------:R-:W-:Y:S01]  /*8b10*/  FMNMX.FTZ R133, R120, R133, !PT ;  /* 0x0000008578857209 */ /* 0x000fe20007810000 */
[----:B------:R0:W-:Y:S01]  /*8b20*/  MUFU.EX2 R121, R137 ;  /* 0x0000008900797308 */ /* 0x0001e20000000800 */
[----:B------:R-:W-:-:S02]  /*8b30*/  ISETP.GT.AND P5, PT, R90, 0x29, PT ;  /* 0x000000295a00780c */ /* 0x000fc40003fa4270 */
[----:B------:R-:W-:Y:S02]  /*8b40*/  FSEL R123, R123, -INF , P6 ;  /* 0xff8000007b7b7808 */ /* 0x000fe40003000000 */
[----:B---3--:R-:W-:Y:S02]  /*8b50*/  FMNMX.FTZ R138, R132, R133, !PT ;  /* 0x00000085848a7209 */ /* 0x008fe40007810000 */
[----:B------:R-:W-:Y:S01]  /*8b60*/  ISETP.GT.AND P4, PT, R90, 0x30, PT ;  /* 0x000000305a00780c */ /* 0x000fe20003f84270 */
[----:B------:R-:W3:Y:S01]  /*8b70*/  MUFU.TANH R109, R109 ;  /* 0x0000006d006d7308 */ /* 0x000ee20000002400 */
[----:B----4-:R-:W-:Y:S01]  /*8b80*/  FSEL R125, R124, -INF , P5 ;  /* 0xff8000007c7d7808 */ /* 0x010fe20002800000 */
[----:B0-----:R-:W-:Y:S01]  /*8b90*/  FFMA.FTZ R137, R126, UR4, -R136 ;  /* 0x000000047e897c23 */ /* 0x001fe20008010888 */
[----:B------:R-:W-:Y:S02]  /*8ba0*/  FMNMX.FTZ R138, R123, R138, !PT ;  /* 0x0000008a7b8a7209 */ /* 0x000fe40007810000 */
[----:B------:R-:W-:-:S02]  /*8bb0*/  ISETP.GT.AND P6, PT, R90, 0x31, PT ;  /* 0x000000315a00780c */ /* 0x000fc40003fc4270 */
[----:B------:R-:W-:Y:S01]  /*8bc0*/  FSEL R112, R112, -INF , P4 ;  /* 0xff80000070707808 */ /* 0x000fe20002000000 */
[----:B------:R-:W0:Y:S01]  /*8bd0*/  MUFU.TANH R96, R96 ;  /* 0x0000006000607308 */ /* 0x000e220000002400 */
[----:B------:R-:W-:Y:S02]  /*8be0*/  FMNMX.FTZ R133, R125, R138, !PT ;  /* 0x0000008a7d857209 */ /* 0x000fe40007810000 */
[----:B------:R-:W-:Y:S02]  /*8bf0*/  ISETP.GT.AND P5, PT, R90, 0x38, PT ;  /* 0x000000385a00780c */ /* 0x000fe40003fa4270 */
[----:B------:R-:W-:Y:S02]  /*8c00*/  FSEL R126, R113, -INF , P6 ;  /* 0xff800000717e7808 */ /* 0x000fe40003000000 */
[----:B------:R-:W-:Y:S01]  /*8c10*/  FMNMX.FTZ R133, R112, R133, !PT ;  /* 0x0000008570857209 */ /* 0x000fe20007810000 */
[----:B------:R4:W-:Y:S01]  /*8c20*/  MUFU.EX2 R113, R137 ;  /* 0x0000008900717308 */ /* 0x0009e20000000800 */
[----:B------:R-:W-:-:S02]  /*8c30*/  ISETP.GT.AND P4, PT, R90, 0x39, PT ;  /* 0x000000395a00780c */ /* 0x000fc40003f84270 */
[----:B------:R-:W-:Y:S02]  /*8c40*/  FSEL R115, R115, -INF , P5 ;  /* 0xff80000073737808 */ /* 0x000fe40002800000 */
[----:B------:R-:W-:Y:S02]  /*8c50*/  FMNMX.FTZ R138, R126, R133, !PT ;  /* 0x000000857e8a7209 */ /* 0x000fe40007810000 */
[----:B------:R-:W-:Y:S01]  /*8c60*/  ISETP.GT.AND P6, PT, R90, 0x40, PT ;  /* 0x000000405a00780c */ /* 0x000fe20003fc4270 */
[----:B------:R1:W-:Y:S01]  /*8c70*/  MUFU.EX2 R124, R139 ;  /* 0x0000008b007c7308 */ /* 0x0003e20000000800 */
[----:B------:R-:W-:Y:S01]  /*8c80*/  FSEL R116, R116, -INF , P4 ;  /* 0xff80000074747808 */ /* 0x000fe20002000000 */
[----:B------:R-:W-:Y:S02]  /*8c90*/  WARPGROUP.DEPBAR.LE gsb0, 0x0 ;  /* 0x00008000000079c5 */ /* 0x000fe40000010000 */
[----:B------:R-:W-:Y:S01]  /*8ca0*/  WARPGROUP.ARRIVE ;  /* 0x00000000000079c5 */ /* 0x000fe20000000000 */
[----:B------:R-:W-:-:S02]  /*8cb0*/  FMNMX.FTZ R133, R115, R138, !PT ;  /* 0x0000008a73857209 */ /* 0x000fc40007810000 */
[----:B------:R-:W-:Y:S01]  /*8cc0*/  ISETP.GT.AND P5, PT, R90, 0x41, PT ;  /* 0x000000415a00780c */ /* 0x000fe20003fa4270 */
[----:B------:R-:W0:Y:S01]  /*8cd0*/  MUFU.TANH R97, R97 ;  /* 0x0000006100617308 */ /* 0x000e220000002400 */
[----:B--2---:R-:W-:Y:S01]  /*8ce0*/  FSEL R104, R104, -INF , P6 ;  /* 0xff80000068687808 */ /* 0x004fe20003000000 */
[----:B------:R-:W-:Y:S01]  /*8cf0*/  HGMMA.64x96x16.F32 R24, gdesc[UR32].tnspB, R24, gsb0 ;  /* 0x41600000201879f0 */ /* 0x000fe20008000818 */
[----:B------:R-:W-:Y:S01]  /*8d00*/  UIADD3 UR32, UR10, 0xa80, URZ ;  /* 0x00000a800a207890 */ /* 0x000fe2000fffe03f */
[----:B----4-:R-:W-:Y:S01]  /*8d10*/  FMNMX.FTZ R137, R116, R133, !PT ;  /* 0x0000008574897209 */ /* 0x010fe20007810000 */
[----:B------:R-:W-:Y:S01]  /*8d20*/  UIADD3 UR34, UR11, 0x1c0, URZ ;  /* 0x000001c00b227890 */ /* 0x000fe2000fffe03f */
[----:B-1----:R-:W-:Y:S01]  /*8d30*/  FFMA.FTZ R139, R127, UR4, -R136 ;  /* 0x000000047f8b7c23 */ /* 0x002fe20008010888 */
[----:B------:R-:W-:Y:S01]  /*8d40*/  UMOV UR33, 0xc0000010 ;  /* 0xc000001000217882 */ /* 0x000fe20000000000 */
[----:B------:R-:W-:Y:S01]  /*8d50*/  UMOV UR35, 0x80000020 ;  /* 0x8000002000237882 */ /* 0x000fe20000000000 */
[----:B------:R-:W-:Y:S01]  /*8d60*/  ISETP.GT.AND P4, PT, R90, 0x48, PT ;  /* 0x000000485a00780c */ /* 0x000fe20003f84270 */
[----:B------:R-:W1:Y:S01]  /*8d70*/  MUFU.TANH R91, R91 ;  /* 0x0000005b005b7308 */ /* 0x000e620000002400 */
[----:B------:R-:W-:-:S02]  /*8d80*/  FSEL R127, R105, -INF , P5 ;  /* 0xff800000697f7808 */ /* 0x000fc40002800000 */
[----:B------:R-:W-:Y:S02]  /*8d90*/  FMNMX.FTZ R138, R104, R137, !PT ;  /* 0x00000089688a7209 */ /* 0x000fe40007810000 */
[----:B------:R-:W-:Y:S02]  /*8da0*/  ISETP.GT.AND P6, PT, R90, 0x49, PT ;  /* 0x000000495a00780c */ /* 0x000fe40003fc4270 */
[----:B-----5:R-:W-:Y:S01]  /*8db0*/  FSEL R133, R108, -INF , P4 ;  /* 0xff8000006c857808 */ /* 0x020fe20002000000 */
[----:B------:R-:W2:Y:S01]  /*8dc0*/  MUFU.TANH R101, R101 ;  /* 0x0000006500657308 */ /* 0x000ea20000002400 */
[----:B------:R-:W-:Y:S01]  /*8dd0*/  FMNMX.FTZ R138, R127, R138, !PT ;  /* 0x0000008a7f8a7209 */ /* 0x000fe20007810000 */
[----:B------:R-:W-:Y:S01]  /*8de0*/  FFMA.FTZ R108, R117, UR4, -R136 ;  /* 0x00000004756c7c23 */ /* 0x000fe20008010888 */
[----:B------:R-:W-:Y:S02]  /*8df0*/  ISETP.GT.AND P5, PT, R90, 0x50, PT ;  /* 0x000000505a00780c */ /* 0x000fe40003fa4270 */
[----:B---3--:R-:W-:-:S02]  /*8e00*/  FSEL R109, R109, -INF , P6 ;  /* 0xff8000006d6d7808 */ /* 0x008fc40003000000 */
[----:B------:R-:W-:Y:S01]  /*8e10*/  FMNMX.FTZ R138, R133, R138, !PT ;  /* 0x0000008a858a7209 */ /* 0x000fe20007810000 */
[----:B------:R-:W3:Y:S01]  /*8e20*/  MUFU.TANH R88, R88 ;  /* 0x0000005800587308 */ /* 0x000ee20000002400 */
[----:B------:R-:W-:Y:S02]  /*8e30*/  ISETP.GT.AND P4, PT, R90, 0x51, PT ;  /* 0x000000515a00780c */ /* 0x000fe40003f84270 */
[----:B0-----:R-:W-:Y:S01]  /*8e40*/  FSEL R117, R96, -INF , P5 ;  /* 0xff80000060757808 */ /* 0x001fe20002800000 */
[----:B------:R-:W-:Y:S01]  /*8e50*/  FFMA.FTZ R96, R118, UR4, -R136 ;  /* 0x0000000476607c23 */ /* 0x000fe20008010888 */
[----:B------:R-:W-:Y:S02]  /*8e60*/  FMNMX.FTZ R138, R109, R138, !PT ;  /* 0x0000008a6d8a7209 */ /* 0x000fe40007810000 */
[----:B------:R-:W-:Y:S01]  /*8e70*/  ISETP.GT.AND P6, PT, R90, 0x58, PT ;  /* 0x000000585a00780c */ /* 0x000fe20003fc4270 */
[----:B------:R-:W0:Y:S01]  /*8e80*/  MUFU.TANH R89, R89 ;  /* 0x0000005900597308 */ /* 0x000e220000002400 */
[----:B------:R-:W-:-:S02]  /*8e90*/  FSEL R118, R97, -INF , P4 ;  /* 0xff80000061767808 */ /* 0x000fc40002000000 */
[----:B------:R-:W-:Y:S02]  /*8ea0*/  FMNMX.FTZ R137, R117, R138, !PT ;  /* 0x0000008a75897209 */ /* 0x000fe40007810000 */
[----:B------:R-:W-:Y:S02]  /*8eb0*/  ISETP.GT.AND P5, PT, R90, 0x59, PT ;  /* 0x000000595a00780c */ /* 0x000fe40003fa4270 */
[----:B-1----:R-:W-:Y:S01]  /*8ec0*/  FSEL R97, R91, -INF , P6 ;  /* 0xff8000005b617808 */ /* 0x002fe20003000000 */
[----:B------:R-:W1:Y:S01]  /*8ed0*/  MUFU.TANH R92, R92 ;  /* 0x0000005c005c7308 */ /* 0x000e620000002400 */
[----:B------:R-:W-:Y:S01]  /*8ee0*/  FMNMX.FTZ R138, R118, R137, !PT ;  /* 0x00000089768a7209 */ /* 0x000fe20007810000 */
[----:B------:R-:W-:Y:S01]  /*8ef0*/  FFMA.FTZ R91, R106, UR4, -R136 ;  /* 0x000000046a5b7c23 */ /* 0x000fe20008010888 */
[C---:B------:R-:W-:Y:S02]  /*8f00*/  ISETP.GT.AND P4, PT, R90.reuse, 0x60, PT ;  /* 0x000000605a00780c */ /* 0x040fe40003f84270 */
[----:B------:R-:W-:-:S02]  /*8f10*/  ISETP.GT.AND P6, PT, R90, 0x61, PT ;  /* 0x000000615a00780c */ /* 0x000fc40003fc4270 */
[----:B--2---:R-:W-:Y:S01]  /*8f20*/  FSEL R101, R101, -INF , P5 ;  /* 0xff80000065657808 */ /* 0x004fe20002800000 */
[----:B------:R-:W2:Y:S01]  /*8f30*/  MUFU.TANH R93, R93 ;  /* 0x0000005d005d7308 */ /* 0x000ea20000002400 */
[----:B------:R-:W-:Y:S02]  /*8f40*/  FMNMX.FTZ R138, R97, R138, !PT ;  /* 0x0000008a618a7209 */ /* 0x000fe40007810000 */
[----:B---3--:R-:W-:Y:S01]  /*8f50*/  FSEL R106, R88, -INF , P4 ;  /* 0xff800000586a7808 */ /* 0x008fe20002000000 */
[----:B------:R-:W-:Y:S01]  /*8f60*/  FFMA.FTZ R88, R107, UR4, -R136 ;  /* 0x000000046b587c23 */ /* 0x000fe20008010888 */
[----:B0-----:R-:W-:Y:S02]  /*8f70*/  FSEL R107, R89, -INF , P6 ;  /* 0xff800000596b7808 */ /* 0x001fe40003000000 */
[----:B------:R-:W-:Y:S01]  /*8f80*/  FMNMX.FTZ R89, R101, R138, !PT ;  /* 0x0000008a65597209 */ /* 0x000fe20007810000 */
[----:B------:R-:W0:Y:S01]  /*8f90*/  MUFU.TANH R80, R80 ;  /* 0x0000005000507308 */ /* 0x000e220000002400 */
[----:B------:R-:W-:-:S02]  /*8fa0*/  ISETP.GT.AND P5, PT, R90, 0x68, PT ;  /* 0x000000685a00780c */ /* 0x000fc40003fa4270 */
[----:B------:R-:W-:Y:S02]  /*8fb0*/  ISETP.GT.AND P4, PT, R90, 0x69, PT ;  /* 0x000000695a00780c */ /* 0x000fe40003f84270 */
[----:B-1----:R-:W-:Y:S02]  /*8fc0*/  FSEL R92, R92, -INF , P5 ;  /* 0xff8000005c5c7808 */ /* 0x002fe40002800000 */
[C---:B------:R-:W-:Y:S01]  /*8fd0*/  ISETP.GT.AND P6, PT, R90.reuse, 0x70, PT ;  /* 0x000000705a00780c */ /* 0x040fe20003fc4270 */
[----:B------:R-:W1:Y:S01]  /*8fe0*/  MUFU.TANH R81, R81 ;  /* 0x0000005100517308 */ /* 0x000e620000002400 */
[C---:B------:R-:W-:Y:S02]  /*8ff0*/  ISETP.GT.AND P5, PT, R90.reuse, 0x71, PT ;  /* 0x000000715a00780c */ /* 0x040fe40003fa4270 */
[----:B--2---:R-:W-:Y:S02]  /*9000*/  FSEL R93, R93, -INF , P4 ;  /* 0xff8000005d5d7808 */ /* 0x004fe40002000000 */
[----:B------:R-:W-:-:S02]  /*9010*/  ISETP.GT.AND P4, PT, R90, 0x78, PT ;  /* 0x000000785a00780c */ /* 0x000fc40003f84270 */
[----:B------:R-:W-:Y:S01]  /*9020*/  R2UR UR14, R6 ;  /* 0x00000000060e72ca */ /* 0x000fe200000e0000 */
[----:B------:R2:W-:Y:S08]  /*9030*/  MUFU.EX2 R105, R139 ;  /* 0x0000008b00697308 */ /* 0x0005f00000000800 */
[----:B------:R-:W-:Y:S01]  /*9040*/  MUFU.TANH R84, R84 ;  /* 0x0000005400547308 */ /* 0x000fe20000002400 */
[----:B--2---:R-:W-:Y:S01]  /*9050*/  FFMA.FTZ R139, R110, UR4, -R136 ;  /* 0x000000046e8b7c23 */ /* 0x004fe20008010888 */
[----:B------:R-:W-:-:S02]  /*9060*/  FMNMX.FTZ R110, R106, R89, !PT ;  /* 0x000000596a6e7209 */ /* 0x000fc40007810000 */
[----:B------:R-:W-:Y:S02]  /*9070*/  UISETP.GT.AND UP1, UPT, UR38, UR14, UPT ;  /* 0x0000000e2600728c */ /* 0x000fe4000bf24270 */
[----:B------:R-:W-:Y:S02]  /*9080*/  FMNMX.FTZ R137, R107, R110, !PT ;  /* 0x0000006e6b897209 */ /* 0x000fe40007810000 */
[----:B------:R-:W2:Y:S01]  /*9090*/  MUFU.TANH R85, R85 ;  /* 0x0000005500557308 */ /* 0x000ea20000002400 */
[----:B0-----:R-:W-:Y:S01]  /*90a0*/  FSEL R110, R80, -INF , P6 ;  /* 0xff800000506e7808 */ /* 0x001fe20003000000 */
[----:B------:R-:W-:Y:S01]  /*90b0*/  FFMA.FTZ R80, R111, UR4, -R136 ;  /* 0x000000046f507c23 */ /* 0x000fe20008010888 */
[----:B------:R-:W-:Y:S02]  /*90c0*/  FMNMX.FTZ R138, R92, R137, !PT ;  /* 0x000000895c8a7209 */ /* 0x000fe40007810000 */
[----:B-1----:R-:W-:Y:S02]  /*90d0*/  FSEL R111, R81, -INF , P5 ;  /* 0xff800000516f7808 */ /* 0x002fe40002800000 */
[----:B------:R-:W-:Y:S01]  /*90e0*/  FMNMX.FTZ R81, R93, R138, !PT ;  /* 0x0000008a5d517209 */ /* 0x000fe20007810000 */
[----:B------:R-:W0:Y:S01]  /*90f0*/  MUFU.TANH R135, R135 ;  /* 0x0000008700877308 */ /* 0x000e220000002400 */
[----:B------:R-:W-:-:S02]  /*9100*/  ISETP.GT.AND P6, PT, R90, 0x79, PT ;  /* 0x000000795a00780c */ /* 0x000fc40003fc4270 */
[----:B------:R-:W-:Y:S02]  /*9110*/  FMNMX.FTZ R138, R110, R81, !PT ;  /* 0x000000516e8a7209 */ /* 0x000fe40007810000 */
[C---:B------:R-:W-:Y:S01]  /*9120*/  ISETP.GT.AND P5, PT, R90.reuse, 0x80, PT ;  /* 0x000000805a00780c */ /* 0x040fe20003fa4270 */
[----:B------:R-:W-:Y:S02]  /*9130*/  WARPGROUP.DEPBAR.LE gsb0, 0x0 ;  /* 0x00008000000079c5 */ /* 0x000fe40000010000 */
[----:B------:R-:W-:Y:S01]  /*9140*/  WARPGROUP.ARRIVE ;  /* 0x00000000000079c5 */ /* 0x000fe20000000000 */
[----:B------:R-:W1:Y:S01]  /*9150*/  MUFU.TANH R73, R73 ;  /* 0x0000004900497308 */ /* 0x000e620000002400 */
[----:B------:R-:W-:Y:S02]  /*9160*/  FMNMX.FTZ R138, R111, R138, !PT ;  /* 0x0000008a6f8a7209 */ /* 0x000fe40007810000 */
[----:B--2---:R-:W-:Y:S02]  /*9170*/  FSEL R137, R85, -INF , P6 ;  /* 0xff80000055897808 */ /* 0x004fe40003000000 */
[----:B------:R-:W-:Y:S01]  /*9180*/  HGMMA.64x96x16.F32 R24, gdesc[UR40].tnspB, R24, gsb0 ;  /* 0x41600000281879f0 */ /* 0x000fe20008000818 */
[----:B------:R-:W-:-:S02]  /*9190*/  ISETP.GT.AND P6, PT, R90, 0x88, PT ;  /* 0x000000885a00780c */ /* 0x000fc40003fc4270 */
[----:B------:R-:W2:Y:S01]  /*91a0*/  MUFU.TANH R76, R76 ;  /* 0x0000004c004c7308 */ /* 0x000ea20000002400 */
[----:B0-----:R-:W-:Y:S02]  /*91b0*/  FSEL R135, R135, -INF , P5 ;  /* 0xff80000087877808 */ /* 0x001fe40002800000 */
[----:B------:R-:W-:-:S05]  /*91c0*/  ISETP.GT.AND P5, PT, R90, 0x89, PT ;  /* 0x000000895a00780c */ /* 0x000fca0003fa4270 */
[----:B------:R0:W-:Y:S08]  /*91d0*/  MUFU.EX2 R89, R139 ;  /* 0x0000008b00597308 */ /* 0x0001f00000000800 */
[----:B------:R-:W3:Y:S01]  /*91e0*/  MUFU.TANH R77, R77 ;  /* 0x0000004d004d7308 */ /* 0x000ee20000002400 */
[--C-:B0-----:R-:W-:Y:S01]  /*91f0*/  FFMA.FTZ R139, R119, UR4, -R136.reuse ;  /* 0x00000004778b7c23 */ /* 0x101fe20008010888 */
[----:B------:R-:W-:Y:S01]  /*9200*/  FSEL R119, R84, -INF , P4 ;  /* 0xff80000054777808 */ /* 0x000fe20002000000 */
[--C-:B------:R-:W-:Y:S01]  /*9210*/  FFMA.FTZ R84, R99, UR4, -R136.reuse ;  /* 0x0000000463547c23 */ /* 0x100fe20008010888 */
[----:B------:R-:W-:Y:S01]  /*9220*/  ISETP.GT.AND P4, PT, R90, 0x81, PT ;  /* 0x000000815a00780c */ /* 0x000fe20003f84270 */
[----:B------:R-:W-:Y:S01]  /*9230*/  FFMA.FTZ R99, R78, UR4, -R136 ;  /* 0x000000044e637c23 */ /* 0x000fe20008010888 */
[----:B------:R-:W-:-:S02]  /*9240*/  FMNMX.FTZ R138, R119, R138, !PT ;  /* 0x0000008a778a7209 */ /* 0x000fc40007810000 */
[----:B------:R2:W-:Y:S02]  /*9250*/  MUFU.EX2 R81, R139 ;  /* 0x0000008b00517308 */ /* 0x0005e40000000800 */
[----:B------:R-:W-:Y:S02]  /*9260*/  FMNMX.FTZ R90, R137, R138, !PT ;  /* 0x0000008a895a7209 */ /* 0x000fe40007810000 */
[----:B-1----:R-:W-:Y:S01]  /*9270*/  FSEL R138, R73, -INF , P4 ;  /* 0xff800000498a7808 */ /* 0x002fe20002000000 */
[--C-:B------:R-:W-:Y:S01]  /*9280*/  FFMA.FTZ R73, R102, UR4, -R136.reuse ;  /* 0x0000000466497c23 */ /* 0x100fe20008010888 */
[----:B------:R-:W-:Y:S01]  /*9290*/  FMNMX.FTZ R85, R135, R90, !PT ;  /* 0x0000005a87557209 */ /* 0x000fe20007810000 */
[--C-:B------:R-:W-:Y:S01]  /*92a0*/  FFMA.FTZ R102, R74, UR4, -R136.reuse ;  /* 0x000000044a667c23 */ /* 0x100fe20008010888 */
[--C-:B------:R-:W-:Y:S01]  /*92b0*/  FFMA.FTZ R90, R134, UR4, -R136.reuse ;  /* 0x00000004865a7c23 */ /* 0x100fe20008010888 */
[----:B--2---:R-:W-:Y:S01]  /*92c0*/  FSEL R139, R76, -INF , P6 ;  /* 0xff8000004c8b7808 */ /* 0x004fe20003000000 */
[----:B------:R-:W-:Y:S01]  /*92d0*/  MUFU.EX2 R9, R9 ;  /* 0x0000000900097308 */ /* 0x000fe20000000800 */
[----:B------:R-:W-:Y:S01]  /*92e0*/  FMNMX.FTZ R76, R138, R85, !PT ;  /* 0x000000558a4c7209 */ /* 0x000fe20007810000 */
[--C-:B------:R-:W-:Y:S01]  /*92f0*/  FFMA.FTZ R85, R103, UR4, -R136.reuse ;  /* 0x0000000467557c23 */ /* 0x100fe20008010888 */
[----:B---3--:R-:W-:Y:S01]  /*9300*/  FSEL R140, R77, -INF , P5 ;  /* 0xff8000004d8c7808 */ /* 0x008fe20002800000 */
[----:B------:R-:W-:Y:S01]  /*9310*/  FFMA.FTZ R103, R79, UR4, -R136 ;  /* 0x000000044f677c23 */ /* 0x000fe20008010888 */
[----:B------:R-:W-:-:S02]  /*9320*/  FMNMX.FTZ R77, R139, R76, !PT ;  /* 0x0000004c8b4d7209 */ /* 0x000fc40007810000 */
[----:B------:R-:W-:Y:S01]  /*9330*/  ISETP.GE.U32.AND P4, PT, R143, 0x180, PT ;  /* 0x000001808f00780c */ /* 0x000fe20003f86070 */
        /* <DEDUP_REMOVED lines=12> */
[----:B------:R-:W-:-:S02]  /*9400*/  WARPGROUP.DEPBAR.LE gsb0, 0x0 ;  /* 0x00008000000079c5 */ /* 0x000fc40000010000 */
[----:B------:R-:W-:Y:S01]  /*9410*/  WARPGROUP.ARRIVE ;  /* 0x00000000000079c5 */ /* 0x000fe20000000000 */
[----:B0-----:R-:W-:-:S04]  /*9420*/  FMNMX.FTZ R74, R77, R76, !PT ;  /* 0x0000004c4d4a7209 */ /* 0x001fc80007810000 */
[C---:B------:R-:W-:Y:S01]  /*9430*/  FSETP.NEU.FTZ.AND P5, PT, R74.reuse, -INF , PT ;  /* 0xff8000004a00780b */ /* 0x040fe20003fbd000 */
[----:B------:R-:W-:Y:S01]  /*9440*/  HGMMA.64x96x16.F32 R24, gdesc[UR32].tnspB, R24, gsb0 ;  /* 0x41600000201879f0 */ /* 0x000fe20008000818 */
[----:B------:R-:W-:Y:S01]  /*9450*/  UIADD3 UR32, UR10, 0xc00, URZ ;  /* 0x00000c000a207890 */ /* 0x000fe2000fffe03f */
[C---:B------:R-:W-:Y:S01]  /*9460*/  FMUL.FTZ R134, R74.reuse, UR4 ;  /* 0x000000044a867c20 */ /* 0x040fe20008410000 */
[----:B------:R-:W-:Y:S01]  /*9470*/  UIADD3 UR34, UR11, 0x200, URZ ;  /* 0x000002000b227890 */ /* 0x000fe2000fffe03f */
[----:B------:R-:W-:Y:S01]  /*9480*/  FSEL R77, R74, RZ, P5 ;  /* 0x000000ff4a4d7208 */ /* 0x000fe20002800000 */
[----:B------:R-:W-:Y:S01]  /*9490*/  UMOV UR33, 0xc0000010 ;  /* 0xc000001000217882 */ /* 0x000fe20000000000 */
[----:B------:R-:W-:Y:S01]  /*94a0*/  UMOV UR35, 0x80000020 ;  /* 0x8000002000237882 */ /* 0x000fe20000000000 */
[----:B------:R-:W-:Y:S01]  /*94b0*/  FSEL R134, R134, RZ, P5 ;  /* 0x000000ff86867208 */ /* 0x000fe20002800000 */
[----:B------:R-:W-:Y:S01]  /*94c0*/  MUFU.EX2 R96, R96 ;  /* 0x0000006000607308 */ /* 0x000fe20000000800 */
[----:B------:R-:W-:Y:S01]  /*94d0*/  FADD.FTZ R77, -R77, R4 ;  /* 0x000000044d4d7221 */ /* 0x000fe20000010100 */
[----:B------:R-:W-:-:S02]  /*94e0*/  UIADD3 UR10, UR38, -0x1, URZ ;  /* 0xffffffff260a7890 */ /* 0x000fc4000fffe03f */
[--C-:B------:R-:W-:Y:S01]  /*94f0*/  FFMA.FTZ R76, R7, UR4, -R134.reuse ;  /* 0x00000004074c7c23 */ /* 0x100fe20008010886 */
[--C-:B------:R-:W-:Y:S01]  /*9500*/  FFMA.FTZ R7, R8, UR4, -R134.reuse ;  /* 0x0000000408077c23 */ /* 0x100fe20008010886 */
[--C-:B------:R-:W-:Y:S01]  /*9510*/  FFMA.FTZ R8, R12, UR4, -R134.reuse ;  /* 0x000000040c087c23 */ /* 0x100fe20008010886 */
[----:B------:R-:W-:Y:S02]  /*9520*/  VIADD R12, R142, 0x9 ;  /* 0x000000098e0c7836 */ /* 0x000fe40000000000 */
[----:B------:R-:W-:Y:S01]  /*9530*/  FMUL.FTZ R77, R77, UR4 ;  /* 0x000000044d4d7c20 */ /* 0x000fe20008410000 */
[--C-:B------:R-:W-:Y:S01]  /*9540*/  FFMA.FTZ R78, R98, UR4, -R134.reuse ;  /* 0x00000004624e7c23 */ /* 0x100fe20008010886 */
[----:B------:R-:W-:Y:S01]  /*9550*/  MUFU.EX2 R76, R76 ;  /* 0x0000004c004c7308 */ /* 0x000fe20000000800 */
[--C-:B------:R-:W-:Y:S01]  /*9560*/  FFMA.FTZ R136, R14, UR4, -R134.reuse ;  /* 0x000000040e887c23 */ /* 0x100fe20008010886 */
[----:B------:R-:W-:Y:S01]  /*9570*/  SEL R79, R12, 0x9, !P4 ;  /* 0x000000090c4f7807 */ /* 0x000fe20006000000 */
[--C-:B------:R-:W-:Y:S01]  /*9580*/  FFMA.FTZ R12, R104, UR4, -R134.reuse ;  /* 0x00000004680c7c23 */ /* 0x100fe20008010886 */
[----:B------:R-:W-:Y:S01]  /*9590*/  FSEL R104, R72, RZ, P3 ;  /* 0x000000ff48687208 */ /* 0x000fe20001800000 */
[--C-:B------:R-:W-:Y:S01]  /*95a0*/  FFMA.FTZ R141, R20, UR4, -R134.reuse ;  /* 0x00000004148d7c23 */ /* 0x100fe20008010886 */
[--C-:B------:R-:W-:Y:S01]  /*95b0*/  FFMA.FTZ R131, R131, UR4, -R134.reuse ;  /* 0x0000000483837c23 */ /* 0x100fe20008010886 */
[----:B------:R-:W-:Y:S01]  /*95c0*/  FFMA.FTZ R98, R123, UR4, -R134 ;  /* 0x000000047b627c23 */ /* 0x000fe20008010886 */
[----:B------:R-:W-:Y:S01]  /*95d0*/  MUFU.EX2 R7, R7 ;  /* 0x0000000700077308 */ /* 0x000fe20000000800 */
[----:B------:R-:W-:Y:S01]  /*95e0*/  FADD.FTZ R5, -R104, R5 ;  /* 0x0000000568057221 */ /* 0x000fe20000010100 */
[----:B------:R-:W-:-:S02]  /*95f0*/  IMAD.U32 R104, RZ, RZ, UR36 ;  /* 0x00000024ff687e24 */ /* 0x000fc4000f8e00ff */
[--C-:B------:R-:W-:Y:S01]  /*9600*/  FFMA.FTZ R123, R125, UR4, -R134.reuse ;  /* 0x000000047d7b7c23 */ /* 0x100fe20008010886 */
[--C-:B------:R-:W-:Y:S01]  /*9610*/  FFMA.FTZ R130, R130, UR4, -R134.reuse ;  /* 0x0000000482827c23 */ /* 0x100fe20008010886 */
[----:B------:R-:W-:Y:S01]  /*9620*/  FMUL.FTZ R4, R5, UR4 ;  /* 0x0000000405047c20 */ /* 0x000fe20008410000 */
[--C-:B------:R-:W-:Y:S01]  /*9630*/  FFMA.FTZ R125, R126, UR4, -R134.reuse ;  /* 0x000000047e7d7c23 */ /* 0x100fe20008010886 */
[----:B------:R-:W-:Y:S01]  /*9640*/  @!P1 LEA R104, R104, UR37, 0x3 ;  /* 0x0000002568689c11 */ /* 0x000fe2000f8e18ff */
[----:B------:R-:W-:Y:S01]  /*9650*/  MUFU.EX2 R78, R78 ;  /* 0x0000004e004e7308 */ /* 0x000fe20000000800 */
[--C-:B------:R-:W-:Y:S01]  /*9660*/  FFMA.FTZ R120, R120, UR4, -R134.reuse ;  /* 0x0000000478787c23 */ /* 0x100fe20008010886 */
[--C-:B------:R-:W-:Y:S01]  /*9670*/  FFMA.FTZ R132, R132, UR4, -R134.reuse ;  /* 0x0000000484847c23 */ /* 0x100fe20008010886 */
[--C-:B------:R-:W-:Y:S01]  /*9680*/  FFMA.FTZ R20, R112, UR4, -R134.reuse ;  /* 0x0000000470147c23 */ /* 0x100fe20008010886 */
[----:B------:R-:W-:Y:S02]  /*9690*/  @!P1 VIADD R5, R104, 0x31c40 ;  /* 0x00031c4068059836 */ /* 0x000fe40000000000 */
        /* <DEDUP_REMOVED lines=17> */
[----:B------:R-:W-:Y:S01]  /*97b0*/  FFMA.FTZ R139, R139, UR4, -R134 ;  /* 0x000000048b8b7c23 */ /* 0x000fe20008010886 */
[----:B------:R-:W-:Y:S01]  /*97c0*/  PLOP3.LUT P3, PT, PT, PT, UP1, 0x80, 0x0 ;  /* 0x000000000000781c */ /* 0x000fe20003f6f018 */
[----:B------:R-:W-:Y:S01]  /*97d0*/  MUFU.EX2 R136, R136 ;  /* 0x0000008800887308 */ /* 0x000fe20000000800 */
[----:B------:R-:W-:-:S07]  /*97e0*/  UMOV UR38, UR10 ;  /* 0x0000000a00267c82 */ /* 0x000fce0008000000 */
        /* <DEDUP_REMOVED lines=26> */
[----:B-1----:R-:W-:Y:S01]  /*9990*/  IMAD.U32 R79, RZ, RZ, UR7 ;  /* 0x00000007ff4f7e24 */ /* 0x002fe2000f8e00ff */
[----:B------:R-:W-:Y:S01]  /*99a0*/  UMOV UR7, UR36 ;  /* 0x0000002400077c82 */ /* 0x000fe20008000000 */
[-C--:B0-----:R-:W-:Y:S01]  /*99b0*/  FMUL.FTZ R26, R26, R4.reuse ;  /* 0x000000041a1a7220 */ /* 0x081fe20000410000 */
[-C--:B------:R-:W-:Y:S01]  /*99c0*/  FMUL.FTZ R27, R27, R4.reuse ;  /* 0x000000041b1b7220 */ /* 0x080fe20000410000 */
[-C--:B------:R-:W-:Y:S01]  /*99d0*/  FMUL.FTZ R30, R30, R4.reuse ;  /* 0x000000041e1e7220 */ /* 0x080fe20000410000 */
[----:B------:R-:W-:Y:S01]  /*99e0*/  @!P1 LEA R79, R79, UR37, 0x3 ;  /* 0x000000254f4f9c11 */ /* 0x000fe2000f8e18ff */
[-C--:B------:R-:W-:Y:S01]  /*99f0*/  FMUL.FTZ R31, R31, R4.reuse ;  /* 0x000000041f1f7220 */ /* 0x080fe20000410000 */
[----:B--2---:R0:W1:Y:S01]  /*9a00*/  MUFU.EX2 R5, R77 ;  /* 0x0000004d00057308 */ /* 0x0040620000000800 */
[-C--:B------:R-:W-:Y:S01]  /*9a10*/  FMUL.FTZ R34, R34, R4.reuse ;  /* 0x0000000422227220 */ /* 0x080fe20000410000 */
[----:B------:R-:W-:Y:S01]  /*9a20*/  FMUL.FTZ R35, R35, R4 ;  /* 0x0000000423237220 */ /* 0x000fe20000410000 */
[----:B------:R-:W-:-:S02]  /*9a30*/  @!P1 VIADD R79, R79, 0x31c60 ;  /* 0x00031c604f4f9836 */ /* 0x000fc40000000000 */
[-C--:B------:R-:W-:Y:S01]  /*9a40*/  FMUL.FTZ R38, R38, R4.reuse ;  /* 0x0000000426267220 */ /* 0x080fe20000410000 */
[-C--:B------:R-:W-:Y:S01]  /*9a50*/  FMUL.FTZ R39, R39, R4.reuse ;  /* 0x0000000427277220 */ /* 0x080fe20000410000 */
[-C--:B------:R-:W-:Y:S01]  /*9a60*/  FMUL.FTZ R42, R42, R4.reuse ;  /* 0x000000042a2a7220 */ /* 0x080fe20000410000 */
[----:B------:R-:W-:Y:S01]  /*9a70*/  FMUL.FTZ R43, R43, R4 ;  /* 0x000000042b2b7220 */ /* 0x000fe20000410000 */
[----:B------:R-:W-:Y:S01]  /*9a80*/  @!P1 PRMT R79, RZ, 0x654, R79 ;  /* 0x00000654ff4f9816 */ /* 0x000fe2000000004f */
[----:B0-----:R-:W-:Y:S01]  /*9a90*/  FFMA.FTZ R77, R4, R0, R9 ;  /* 0x00000000044d7223 */ /* 0x001fe20000010009 */
[----:B------:R-:W-:Y:S01]  /*9aa0*/  MUFU.EX2 R85, R85 ;  /* 0x0000005500557308 */ /* 0x000fe20000000800 */
[-C--:B------:R-:W-:Y:S01]  /*9ab0*/  FMUL.FTZ R46, R46, R4.reuse ;  /* 0x000000042e2e7220 */ /* 0x080fe20000410000 */
[----:B------:R0:W-:Y:S01]  /*9ac0*/  @!P1 SYNCS.ARRIVE.TRANS64.RED.A1T0 RZ, [R79+URZ], RZ ;  /* 0x000000ff4fff99a7 */ /* 0x0001e2000810043f */
[C---:B------:R-:W-:Y:S01]  /*9ad0*/  FADD.FTZ R126, R10.reuse, R77 ;  /* 0x0000004d0a7e7221 */ /* 0x040fe20000010000 */
[----:B------:R-:W-:Y:S01]  /*9ae0*/  F2FP.F16.F32.PACK_AB R77, R10, R9 ;  /* 0x000000090a4d723e */ /* 0x000fe200000000ff */
[-C--:B------:R-:W-:Y:S01]  /*9af0*/  FMUL.FTZ R47, R47, R4.reuse ;  /* 0x000000042f2f7220 */ /* 0x080fe20000410000 */
[----:B------:R-:W-:Y:S01]  /*9b00*/  FMUL.FTZ R50, R50, R4 ;  /* 0x0000000432327220 */ /* 0x000fe20000410000 */
[----:B-1----:R-:W-:Y:S01]  /*9b10*/  FFMA.FTZ R104, R5, R3, R76 ;  /* 0x0000000305687223 */ /* 0x002fe2000001004c */
[----:B------:R-:W-:Y:S01]  /*9b20*/  FADD.FTZ R126, R13, R126 ;  /* 0x0000007e0d7e7221 */ /* 0x000fe20000010000 */
[C---:B------:R-:W-:Y:S01]  /*9b30*/  F2FP.F16.F32.PACK_AB R76, R7.reuse, R76 ;  /* 0x0000004c074c723e */ /* 0x040fe200000000ff */
[----:B------:R-:W-:Y:S01]  /*9b40*/  FFMA.FTZ R3, R118, UR4, -R134 ;  /* 0x0000000476037c23 */ /* 0x000fe20008010886 */
[----:B0-----:R-:W-:Y:S01]  /*9b50*/  FADD.FTZ R79, R7, R104 ;  /* 0x00000068074f7221 */ /* 0x001fe20000010000 */
[----:B------:R-:W-:Y:S01]  /*9b60*/  FADD.FTZ R10, R15, R126 ;  /* 0x0000007e0f0a7221 */ /* 0x000fe20000010000 */
[----:B------:R-:W0:Y:S01]  /*9b70*/  MUFU.EX2 R0, R117 ;  /* 0x0000007500007308 */ /* 0x000e220000000800 */
[----:B------:R-:W-:Y:S01]  /*9b80*/  FFMA.FTZ R7, R97, UR4, -R134 ;  /* 0x0000000461077c23 */ /* 0x000fe20008010886 */
[----:B------:R-:W-:Y:S01]  /*9b90*/  FADD.FTZ R9, R78, R79 ;  /* 0x0000004f4e097221 */ /* 0x000fe20000010000 */
[C---:B------:R-:W-:Y:S01]  /*9ba0*/  F2FP.F16.F32.PACK_AB R78, R8.reuse, R78 ;  /* 0x0000004e084e723e */ /* 0x040fe200000000ff */
[----:B------:R-:W-:Y:S01]  /*9bb0*/  FADD.FTZ R10, R21, R10 ;  /* 0x0000000a150a7221 */ /* 0x000fe20000010000 */
[----:B------:R-:W-:Y:S01]  /*9bc0*/  F2FP.F16.F32.PACK_AB R79, R15, R13 ;  /* 0x0000000d0f4f723e */ /* 0x000fe200000000ff */
[----:B------:R-:W-:Y:S01]  /*9bd0*/  FADD.FTZ R9, R8, R9 ;  /* 0x0000000908097221 */ /* 0x000fe20000010000 */
[----:B------:R-:W-:Y:S01]  /*9be0*/  FFMA.FTZ R13, R93, UR4, -R134 ;  /* 0x000000045d0d7c23 */ /* 0x000fe20008010886 */
[----:B------:R-:W-:Y:S01]  /*9bf0*/  FADD.FTZ R10, R11, R10 ;  /* 0x0000000a0b0a7221 */ /* 0x000fe20000010000 */
[----:B------:R-:W-:Y:S01]  /*9c00*/  FFMA.FTZ R15, R101, UR4, -R134 ;  /* 0x00000004650f7c23 */ /* 0x000fe20008010886 */
[----:B------:R-:W-:Y:S01]  /*9c10*/  FADD.FTZ R8, R136, R9 ;  /* 0x0000000988087221 */ /* 0x000fe20000010000 */
[----:B------:R1:W-:Y:S01]  /*9c20*/  STSM.16.M88.4 [R2+0x24300], R76 ;  /* 0x0243004c02007844 */ /* 0x0003e20000000200 */
[----:B------:R-:W-:Y:S01]  /*9c30*/  FADD.FTZ R93, R129, R10 ;  /* 0x0000000a815d7221 */ /* 0x000fe20000010000 */
[----:B------:R-:W2:Y:S01]  /*9c40*/  MUFU.EX2 R3, R3 ;  /* 0x0000000300037308 */ /* 0x000ea20000000800 */
[----:B------:R-:W-:Y:S01]  /*9c50*/  FADD.FTZ R8, R141, R8 ;  /* 0x000000088d087221 */ /* 0x000fe20000010000 */
[--C-:B------:R-:W-:Y:S01]  /*9c60*/  FFMA.FTZ R97, R92, UR4, -R134.reuse ;  /* 0x000000045c617c23 */ /* 0x100fe20008010886 */
[----:B------:R-:W-:Y:S01]  /*9c70*/  FADD.FTZ R93, R128, R93 ;  /* 0x0000005d805d7221 */ /* 0x000fe20000010000 */
[----:B------:R-:W-:Y:S01]  /*9c80*/  FFMA.FTZ R134, R140, UR4, -R134 ;  /* 0x000000048c867c23 */ /* 0x000fe20008010886 */
[----:B------:R-:W-:Y:S01]  /*9c90*/  FADD.FTZ R9, R131, R8 ;  /* 0x0000000883097221 */ /* 0x000fe20000010000 */
[-C--:B------:R-:W-:Y:S01]  /*9ca0*/  FMUL.FTZ R24, R24, R5.reuse ;  /* 0x0000000518187220 */ /* 0x080fe20000410000 */
[----:B------:R-:W-:Y:S01]  /*9cb0*/  FADD.FTZ R8, R122, R93 ;  /* 0x0000005d7a087221 */ /* 0x000fe20000010000 */
[----:B------:R-:W3:Y:S01]  /*9cc0*/  MUFU.EX2 R7, R7 ;  /* 0x0000000700077308 */ /* 0x000ee20000000800 */
[----:B------:R-:W-:Y:S01]  /*9cd0*/  FADD.FTZ R9, R130, R9 ;  /* 0x0000000982097221 */ /* 0x000fe20000010000 */
[-C--:B------:R-:W-:Y:S01]  /*9ce0*/  FMUL.FTZ R25, R25, R5.reuse ;  /* 0x0000000519197220 */ /* 0x080fe20000410000 */
[C---:B------:R-:W-:Y:S01]  /*9cf0*/  FADD.FTZ R101, R121.reuse, R8 ;  /* 0x0000000879657221 */ /* 0x040fe20000010000 */
[----:B------:R-:W-:Y:S01]  /*9d00*/  F2FP.F16.F32.PACK_AB R121, R121, R122 ;  /* 0x0000007a7979723e */ /* 0x000fe200000000ff */
[----:B------:R-:W-:Y:S01]  /*9d10*/  FADD.FTZ R9, R120, R9 ;  /* 0x0000000978097221 */ /* 0x000fe20000010000 */
[----:B------:R-:W-:Y:S01]  /*9d20*/  F2FP.F16.F32.PACK_AB R122, R123, R98 ;  /* 0x000000627b7a723e */ /* 0x000fe200000000ff */
[----:B------:R-:W-:Y:S01]  /*9d30*/  FADD.FTZ R10, R124, R101 ;  /* 0x000000657c0a7221 */ /* 0x000fe20000010000 */
[----:B------:R-:W4:Y:S01]  /*9d40*/  MUFU.EX2 R15, R15 ;  /* 0x0000000f000f7308 */ /* 0x000f220000000800 */
[C---:B------:R-:W-:Y:S01]  /*9d50*/  FADD.FTZ R9, R132.reuse, R9 ;  /* 0x0000000984097221 */ /* 0x040fe20000010000 */
[----:B------:R-:W-:Y:S01]  /*9d60*/  F2FP.F16.F32.PACK_AB R120, R132, R120 ;  /* 0x000000788478723e */ /* 0x000fe200000000ff */
[----:B------:R-:W-:Y:S01]  /*9d70*/  FADD.FTZ R101, R113, R10 ;  /* 0x0000000a71657221 */ /* 0x000fe20000010000 */
[-C--:B------:R-:W-:Y:S01]  /*9d80*/  FMUL.FTZ R28, R28, R5.reuse ;  /* 0x000000051c1c7220 */ /* 0x080fe20000410000 */
[----:B------:R-:W-:Y:S01]  /*9d90*/  FADD.FTZ R8, R98, R9 ;  /* 0x0000000962087221 */ /* 0x000fe20000010000 */
[----:B------:R-:W-:Y:S01]  /*9da0*/  FMUL.FTZ R29, R29, R5 ;  /* 0x000000051d1d7220 */ /* 0x000fe20000410000 */
[----:B------:R-:W-:Y:S01]  /*9db0*/  FADD.FTZ R104, R114, R101 ;  /* 0x0000006572687221 */ /* 0x000fe20000010000 */
[----:B------:R5:W-:Y:S01]  /*9dc0*/  MUFU.EX2 R92, R106 ;  /* 0x0000006a005c7308 */ /* 0x000be20000000800 */
[----:B------:R-:W-:Y:S01]  /*9dd0*/  FADD.FTZ R9, R123, R8 ;  /* 0x000000087b097221 */ /* 0x000fe20000010000 */
[----:B------:R-:W-:Y:S01]  /*9de0*/  F2FP.F16.F32.PACK_AB R8, R141, R136 ;  /* 0x000000888d08723e */ /* 0x000fe200000000ff */
[----:B------:R-:W-:Y:S01]  /*9df0*/  FADD.FTZ R101, R105, R104 ;  /* 0x0000006869657221 */ /* 0x000fe20000010000 */
[----:B------:R-:W-:Y:S01]  /*9e00*/  F2FP.F16.F32.PACK_AB R123, R113, R124 ;  /* 0x0000007c717b723e */ /* 0x000fe200000000ff */
[----:B------:R-:W-:Y:S01]  /*9e10*/  FADD.FTZ R10, R20, R9 ;  /* 0x00000009140a7221 */ /* 0x000fe20000010000 */
[----:B------:R-:W-:Y:S01]  /*9e20*/  F2FP.F16.F32.PACK_AB R9, R11, R21 ;  /* 0x000000150b09723e */ /* 0x000fe200000000ff */
[----:B------:R-:W-:Y:S01]  /*9e30*/  FADD.FTZ R101, R108, R101 ;  /* 0x000000656c657221 */ /* 0x000fe20000010000 */
[----:B------:R0:W-:Y:S01]  /*9e40*/  MUFU.EX2 R21, R13 ;  /* 0x0000000d00157308 */ /* 0x0001e20000000800 */
[----:B------:R-:W-:Y:S01]  /*9e50*/  FADD.FTZ R11, R125, R10 ;  /* 0x0000000a7d0b7221 */ /* 0x000fe20000010000 */
[----:B-----5:R-:W-:Y:S01]  /*9e60*/  F2FP.F16.F32.PACK_AB R106, R112, R14 ;  /* 0x0000000e706a723e */ /* 0x020fe200000000ff */
[----:B-1----:R-:W-:Y:S01]  /*9e70*/  FADD.FTZ R76, R96, R101 ;  /* 0x00000065604c7221 */ /* 0x002fe20000010000 */
[----:B------:R-:W-:Y:S01]  /*9e80*/  F2FP.F16.F32.PACK_AB R10, R130, R131 ;  /* 0x00000083820a723e */ /* 0x000fe200000000ff */
[----:B------:R-:W-:Y:S01]  /*9e90*/  FADD.FTZ R77, R14, R11 ;  /* 0x0000000b0e4d7221 */ /* 0x000fe20000010000 */
[----:B------:R-:W-:Y:S01]  /*9ea0*/  F2FP.F16.F32.PACK_AB R11, R128, R129 ;  /* 0x00000081800b723e */ /* 0x000fe200000000ff */
[-C--:B------:R-:W-:Y:S01]  /*9eb0*/  FMUL.FTZ R32, R32, R5.reuse ;  /* 0x0000000520207220 */ /* 0x080fe20000410000 */
[----:B------:R-:W-:Y:S01]  /*9ec0*/  MUFU.EX2 R90, R90 ;  /* 0x0000005a005a7308 */ /* 0x000fe20000000800 */
[----:B------:R-:W-:Y:S01]  /*9ed0*/  FADD.FTZ R77, R112, R77 ;  /* 0x0000004d704d7221 */ /* 0x000fe20000010000 */
[----:B0-----:R-:W-:Y:S01]  /*9ee0*/  FADD.FTZ R13, R91, R76 ;  /* 0x0000004c5b0d7221 */ /* 0x001fe20000010000 */
[----:B------:R0:W-:Y:S01]  /*9ef0*/  STSM.16.M88.4 [R2+0x25b00], R8 ;  /* 0x025b000802007844 */ /* 0x0001e20000000200 */
[----:B------:R-:W-:Y:S01]  /*9f00*/  F2FP.F16.F32.PACK_AB R105, R105, R114 ;  /* 0x000000726969723e */ /* 0x000fe200000000ff */
[----:B------:R-:W-:Y:S01]  /*9f10*/  FADD.FTZ R104, R12, R77 ;  /* 0x0000004d0c687221 */ /* 0x000fe20000010000 */
[-C--:B------:R-:W-:Y:S01]  /*9f20*/  FMUL.FTZ R33, R33, R5.reuse ;  /* 0x0000000521217220 */ /* 0x080fe20000410000 */
[----:B------:R-:W-:Y:S01]  /*9f30*/  STSM.16.M88.4 [R2+0x27300], R120 ;  /* 0x0273007802007844 */ /* 0x000fe20000000200 */
[----:B------:R1:W5:Y:S01]  /*9f40*/  MUFU.EX2 R93, R107 ;  /* 0x0000006b005d7308 */ /* 0x0003620000000800 */
[----:B------:R-:W-:Y:S01]  /*9f50*/  FADD.FTZ R77, R115, R104 ;  /* 0x00000068734d7221 */ /* 0x000fe20000010000 */
[----:B------:R-:W-:Y:S01]  /*9f60*/  F2FP.F16.F32.PACK_AB R104, R125, R20 ;  /* 0x000000147d68723e */ /* 0x000fe200000000ff */
[----:B------:R-:W-:Y:S01]  /*9f70*/  FADD.FTZ R20, R88, R13 ;  /* 0x0000000d58147221 */ /* 0x000fe20000010000 */
[-C--:B------:R-:W-:Y:S01]  /*9f80*/  FMUL.FTZ R36, R36, R5.reuse ;  /* 0x0000000524247220 */ /* 0x080fe20000410000 */
[----:B------:R-:W-:Y:S01]  /*9f90*/  FADD.FTZ R76, R116, R77 ;  /* 0x0000004d744c7221 */ /* 0x000fe20000010000 */
[----:B------:R-:W-:Y:S01]  /*9fa0*/  FMUL.FTZ R37, R37, R5 ;  /* 0x0000000525257220 */ /* 0x000fe20000410000 */
[----:B------:R-:W-:Y:S01]  /*9fb0*/  FADD.FTZ R13, R89, R20 ;  /* 0x00000014590d7221 */ /* 0x000fe20000010000 */
[----:B------:R-:W5:Y:S01]  /*9fc0*/  MUFU.EX2 R94, R94 ;  /* 0x0000005e005e7308 */ /* 0x000f620000000800 */
[----:B------:R-:W-:Y:S01]  /*9fd0*/  FADD.FTZ R77, R109, R76 ;  /* 0x0000004c6d4d7221 */ /* 0x000fe20000010000 */
[----:B-1----:R-:W-:Y:S01]  /*9fe0*/  F2FP.F16.F32.PACK_AB R107, R96, R108 ;  /* 0x0000006c606b723e */ /* 0x002fe200000000ff */
[----:B------:R-:W-:Y:S01]  /*9ff0*/  FADD.FTZ R14, R80, R13 ;  /* 0x0000000d500e7221 */ /* 0x000fe20000010000 */
[----:B0-----:R-:W-:Y:S01]  /*a000*/  F2FP.F16.F32.PACK_AB R8, R115, R12 ;  /* 0x0000000c7308723e */ /* 0x001fe200000000ff */
[----:B------:R-:W-:Y:S01]  /*a010*/  FADD.FTZ R20, R0, R77 ;  /* 0x0000004d00147221 */ /* 0x000fe20000010000 */
[----:B--2---:R-:W-:Y:S01]  /*a020*/  F2FP.F16.F32.PACK_AB R12, R3, R0 ;  /* 0x00000000030c723e */ /* 0x004fe200000000ff */
[----:B------:R-:W-:Y:S01]  /*a030*/  FADD.FTZ R13, R81, R14 ;  /* 0x0000000e510d7221 */ /* 0x000fe20000010000 */
[----:B------:R-:W0:Y:S01]  /*a040*/  MUFU.EX2 R78, R97 ;  /* 0x00000061004e7308 */ /* 0x000e220000000800 */
[----:B------:R-:W-:Y:S01]  /*a050*/  FADD.FTZ R14, R3, R20 ;  /* 0x00000014030e7221 */ /* 0x000fe20000010000 */
[----:B------:R-:W-:Y:S01]  /*a060*/  F2FP.F16.F32.PACK_AB R9, R88, R91 ;  /* 0x0000005b5809723e */ /* 0x000fe200000000ff */
[----:B------:R-:W-:Y:S01]  /*a070*/  FADD.FTZ R76, R84, R13 ;  /* 0x0000000d544c7221 */ /* 0x000fe20000010000 */
[----:B------:R-:W-:Y:S01]  /*a080*/  F2FP.F16.F32.PACK_AB R10, R109, R116 ;  /* 0x000000746d0a723e */ /* 0x000fe200000000ff */
[----:B---3--:R-:W-:Y:S01]  /*a090*/  FADD.FTZ R14, R7, R14 ;  /* 0x0000000e070e7221 */ /* 0x008fe20000010000 */
[----:B------:R-:W-:Y:S01]  /*a0a0*/  STSM.16.M88.4 [R2+0x28b00], R104 ;  /* 0x028b006802007844 */ /* 0x000fe20000000200 */
[----:B------:R-:W-:Y:S01]  /*a0b0*/  FADD.FTZ R76, R73, R76 ;  /* 0x0000004c494c7221 */ /* 0x000fe20000010000 */
[----:B------:R-:W1:Y:S01]  /*a0c0*/  MUFU.EX2 R82, R82 ;  /* 0x0000005200527308 */ /* 0x000e620000000800 */
[----:B----4-:R-:W-:Y:S01]  /*a0d0*/  FADD.FTZ R11, R15, R14 ;  /* 0x0000000e0f0b7221 */ /* 0x010fe20000010000 */
[----:B------:R-:W-:Y:S01]  /*a0e0*/  FMUL.FTZ R40, R40, R5 ;  /* 0x0000000528287220 */ /* 0x000fe20000410000 */
[----:B------:R-:W-:Y:S01]  /*a0f0*/  FADD.FTZ R13, R85, R76 ;  /* 0x0000004c550d7221 */ /* 0x000fe20000010000 */
[C---:B-----5:R-:W-:Y:S01]  /*a100*/  F2FP.F16.F32.PACK_AB R76, R93.reuse, R92 ;  /* 0x0000005c5d4c723e */ /* 0x060fe200000000ff */
[----:B------:R-:W-:Y:S01]  /*a110*/  FADD.FTZ R14, R92, R11 ;  /* 0x0000000b5c0e7221 */ /* 0x000fe20000010000 */
[----:B------:R-:W-:Y:S01]  /*a120*/  F2FP.F16.F32.PACK_AB R11, R80, R89 ;  /* 0x00000059500b723e */ /* 0x000fe200000000ff */
[----:B------:R-:W-:Y:S01]  /*a130*/  FADD.FTZ R77, R90, R13 ;  /* 0x0000000d5a4d7221 */ /* 0x000fe20000010000 */
[----:B------:R-:W2:Y:S01]  /*a140*/  MUFU.EX2 R86, R86 ;  /* 0x0000005600567308 */ /* 0x000ea20000000800 */
[----:B------:R-:W-:Y:S01]  /*a150*/  FADD.FTZ R3, R93, R14 ;  /* 0x0000000e5d037221 */ /* 0x000fe20000010000 */
[----:B------:R-:W-:Y:S01]  /*a160*/  F2FP.F16.F32.PACK_AB R13, R84, R81 ;  /* 0x00000051540d723e */ /* 0x000fe200000000ff */
[----:B------:R-:W-:Y:S01]  /*a170*/  FADD.FTZ R77, R94, R77 ;  /* 0x0000004d5e4d7221 */ /* 0x000fe20000010000 */
[----:B------:R-:W-:Y:S01]  /*a180*/  F2FP.F16.F32.PACK_AB R14, R15, R7 ;  /* 0x000000070f0e723e */ /* 0x000fe200000000ff */
[----:B0-----:R-:W-:Y:S01]  /*a190*/  FADD.FTZ R0, R78, R3 ;  /* 0x000000034e007221 */ /* 0x001fe20000010000 */
[----:B------:R-:W-:Y:S01]  /*a1a0*/  F2FP.F16.F32.PACK_AB R15, R85, R73 ;  /* 0x00000049550f723e */ /* 0x000fe200000000ff */
[----:B------:R0:W-:Y:S01]  /*a1b0*/  STSM.16.M88.4 [R2+0x2a300], R8 ;  /* 0x02a3000802007844 */ /* 0x0001e20000000200 */
[----:B------:R-:W3:Y:S01]  /*a1c0*/  MUFU.EX2 R75, R75 ;  /* 0x0000004b004b7308 */ /* 0x000ee20000000800 */
[----:B-1----:R-:W-:Y:S01]  /*a1d0*/  FADD.FTZ R77, R82, R77 ;  /* 0x0000004d524d7221 */ /* 0x002fe20000010000 */
[C---:B------:R-:W-:Y:S01]  /*a1e0*/  FADD.FTZ R3, R21.reuse, R0 ;  /* 0x0000000015037221 */ /* 0x040fe20000010000 */
[----:B------:R-:W-:Y:S01]  /*a1f0*/  F2FP.F16.F32.PACK_AB R78, R21, R78 ;  /* 0x0000004e154e723e */ /* 0x000fe200000000ff */
[----:B------:R1:W-:Y:S01]  /*a200*/  STSM.16.M88.4 [R2+0x2bb00], R12 ;  /* 0x02bb000c02007844 */ /* 0x0003e20000000200 */
[-C--:B------:R-:W-:Y:S01]  /*a210*/  FMUL.FTZ R41, R41, R5.reuse ;  /* 0x0000000529297220 */ /* 0x080fe20000410000 */
[-C--:B------:R-:W-:Y:S01]  /*a220*/  FMUL.FTZ R44, R44, R5.reuse ;  /* 0x000000052c2c7220 */ /* 0x080fe20000410000 */
[-C--:B------:R-:W-:Y:S01]  /*a230*/  FMUL.FTZ R45, R45, R5.reuse ;  /* 0x000000052d2d7220 */ /* 0x080fe20000410000 */
[----:B------:R-:W4:Y:S01]  /*a240*/  MUFU.EX2 R110, R110 ;  /* 0x0000006e006e7308 */ /* 0x000f220000000800 */
[----:B--2---:R-:W-:Y:S01]  /*a250*/  FADD.FTZ R0, R86, R77 ;  /* 0x0000004d56007221 */ /* 0x004fe20000010000 */
[----:B------:R-:W-:Y:S01]  /*a260*/  F2FP.F16.F32.PACK_AB R77, R94, R90 ;  /* 0x0000005a5e4d723e */ /* 0x000fe200000000ff */
[-C--:B------:R-:W-:Y:S01]  /*a270*/  FMUL.FTZ R48, R48, R5.reuse ;  /* 0x0000000530307220 */ /* 0x080fe20000410000 */
[----:B------:R-:W-:Y:S01]  /*a280*/  F2FP.F16.F32.PACK_AB R79, R86, R82 ;  /* 0x00000052564f723e */ /* 0x000fe200000000ff */
[-C--:B------:R-:W-:Y:S01]  /*a290*/  FMUL.FTZ R49, R49, R5.reuse ;  /* 0x0000000531317220 */ /* 0x080fe20000410000 */
[-C--:B------:R-:W-:Y:S01]  /*a2a0*/  FMUL.FTZ R52, R52, R5.reuse ;  /* 0x0000000534347220 */ /* 0x080fe20000410000 */
[-C--:B------:R-:W-:Y:S01]  /*a2b0*/  FMUL.FTZ R53, R53, R5.reuse ;  /* 0x0000000535357220 */ /* 0x080fe20000410000 */
[----:B------:R-:W2:Y:S01]  /*a2c0*/  MUFU.EX2 R99, R99 ;  /* 0x0000006300637308 */ /* 0x000ea20000000800 */
[----:B---3--:R-:W-:Y:S01]  /*a2d0*/  FADD.FTZ R0, R75, R0 ;  /* 0x000000004b007221 */ /* 0x008fe20000010000 */
[----:B------:R1:W-:Y:S01]  /*a2e0*/  STSM.16.M88.4 [R2+0x2d300], R76 ;  /* 0x02d3004c02007844 */ /* 0x0003e20000000200 */
[-C--:B------:R-:W-:Y:S01]  /*a2f0*/  FMUL.FTZ R56, R56, R5.reuse ;  /* 0x0000000538387220 */ /* 0x080fe20000410000 */
[-C--:B------:R-:W-:Y:S01]  /*a300*/  FMUL.FTZ R57, R57, R5.reuse ;  /* 0x0000000539397220 */ /* 0x080fe20000410000 */
[-C--:B------:R-:W-:Y:S01]  /*a310*/  FMUL.FTZ R60, R60, R5.reuse ;  /* 0x000000053c3c7220 */ /* 0x080fe20000410000 */
[-C--:B------:R-:W-:Y:S01]  /*a320*/  FMUL.FTZ R61, R61, R5.reuse ;  /* 0x000000053d3d7220 */ /* 0x080fe20000410000 */
[-C--:B------:R-:W-:Y:S01]  /*a330*/  FMUL.FTZ R64, R64, R5.reuse ;  /* 0x0000000540407220 */ /* 0x080fe20000410000 */
[----:B------:R-:W3:Y:S01]  /*a340*/  MUFU.EX2 R102, R102 ;  /* 0x0000006600667308 */ /* 0x000ee20000000800 */
[----:B----4-:R-:W-:Y:S01]  /*a350*/  FADD.FTZ R80, R110, R3 ;  /* 0x000000036e507221 */ /* 0x010fe20000010000 */
[-C--:B------:R-:W-:Y:S01]  /*a360*/  FMUL.FTZ R65, R65, R5.reuse ;  /* 0x0000000541417220 */ /* 0x080fe20000410000 */
[-C--:B------:R-:W-:Y:S01]  /*a370*/  FMUL.FTZ R68, R68, R5.reuse ;  /* 0x0000000544447220 */ /* 0x080fe20000410000 */
[----:B------:R-:W-:Y:S01]  /*a380*/  FMUL.FTZ R69, R69, R5 ;  /* 0x0000000545457220 */ /* 0x000fe20000410000 */
[-C--:B------:R-:W-:Y:S01]  /*a390*/  FMUL.FTZ R51, R51, R4.reuse ;  /* 0x0000000433337220 */ /* 0x080fe20000410000 */
[-C--:B------:R-:W-:Y:S01]  /*a3a0*/  FMUL.FTZ R54, R54, R4.reuse ;  /* 0x0000000436367220 */ /* 0x080fe20000410000 */
[-C--:B------:R-:W-:Y:S01]  /*a3b0*/  FMUL.FTZ R55, R55, R4.reuse ;  /* 0x0000000437377220 */ /* 0x080fe20000410000 */
[----:B------:R-:W4:Y:S01]  /*a3c0*/  MUFU.EX2 R111, R111 ;  /* 0x0000006f006f7308 */ /* 0x000f220000000800 */
        /* <DEDUP_REMOVED lines=11> */
[----:B------:R-:W-:Y:S01]  /*a480*/  FMUL.FTZ R71, R71, R4 ;  /* 0x0000000447477220 */ /* 0x000fe20000410000 */
[----:B------:R-:W-:-:S02]  /*a490*/  IMAD.MOV.U32 R5, RZ, RZ, R72 ;  /* 0x000000ffff057224 */ /* 0x000fc400078e0048 */
[----:B------:R-:W-:Y:S01]  /*a4a0*/  IMAD.MOV.U32 R4, RZ, RZ, R74 ;  /* 0x000000ffff047224 */ /* 0x000fe200078e004a */
[----:B------:R-:W3:Y:S01]  /*a4b0*/  MUFU.EX2 R119, R119 ;  /* 0x0000007700777308 */ /* 0x000ee20000000800 */
[----:B----4-:R-:W-:-:S07]  /*a4c0*/  FADD.FTZ R80, R111, R80 ;  /* 0x000000506f507221 */ /* 0x010fce0000010000 */
[----:B------:R-:W4:Y:S01]  /*a4d0*/  MUFU.EX2 R20, R137 ;  /* 0x0000008900147308 */ /* 0x000f220000000800 */
[C---:B--2---:R-:W-:Y:S01]  /*a4e0*/  FADD.FTZ R0, R83.reuse, R0 ;  /* 0x0000000053007221 */ /* 0x044fe20000010000 */
[----:B------:R-:W-:-:S06]  /*a4f0*/  F2FP.F16.F32.PACK_AB R83, R83, R102 ;  /* 0x000000665353723e */ /* 0x000fcc00000000ff */
[----:B------:R-:W2:Y:S01]  /*a500*/  MUFU.EX2 R95, R95 ;  /* 0x0000005f005f7308 */ /* 0x000ea20000000800 */
[----:B---3--:R-:W-:Y:S01]  /*a510*/  FADD.FTZ R7, R119, R80 ;  /* 0x0000005077077221 */ /* 0x008fe20000010000 */
[----:B------:R-:W-:-:S06]  /*a520*/  F2FP.F16.F32.PACK_AB R80, R111, R110 ;  /* 0x0000006e6f50723e */ /* 0x000fcc00000000ff */
[----:B------:R-:W0:Y:S01]  /*a530*/  MUFU.EX2 R100, R100 ;  /* 0x0000006400647308 */ /* 0x000e220000000800 */
[C---:B----4-:R-:W-:Y:S01]  /*a540*/  F2FP.F16.F32.PACK_AB R82, R20.reuse, R119 ;  /* 0x000000771452723e */ /* 0x050fe200000000ff */
[----:B------:R-:W-:-:S04]  /*a550*/  FADD.FTZ R7, R20, R7 ;  /* 0x0000000714077221 */ /* 0x000fc80000010000 */
[----:B------:R1:W-:Y:S02]  /*a560*/  STSM.16.M88.4 [R2+0x2eb00], R80 ;  /* 0x02eb005002007844 */ /* 0x0003e40000000200 */
[----:B------:R-:W3:Y:S01]  /*a570*/  MUFU.EX2 R103, R103 ;  /* 0x0000006700677308 */ /* 0x000ee20000000800 */
[----:B--2---:R-:W-:-:S07]  /*a580*/  FADD.FTZ R3, R95, R0 ;  /* 0x000000005f037221 */ /* 0x004fce0000010000 */
[----:B------:R-:W2:Y:S01]  /*a590*/  MUFU.EX2 R87, R87 ;  /* 0x0000005700577308 */ /* 0x000ea20000000800 */
[C---:B0-----:R-:W-:Y:S01]  /*a5a0*/  F2FP.F16.F32.PACK_AB R9, R100.reuse, R95 ;  /* 0x0000005f6409723e */ /* 0x041fe200000000ff */
[----:B------:R-:W-:-:S06]  /*a5b0*/  FADD.FTZ R0, R100, R3 ;  /* 0x0000000364007221 */ /* 0x000fcc0000010000 */
[----:B------:R-:W0:Y:S01]  /*a5c0*/  MUFU.EX2 R88, R135 ;  /* 0x0000008700587308 */ /* 0x000e220000000800 */
[----:B---3--:R-:W-:-:S07]  /*a5d0*/  FADD.FTZ R0, R103, R0 ;  /* 0x0000000067007221 */ /* 0x008fce0000010000 */
[----:B------:R-:W3:Y:S01]  /*a5e0*/  MUFU.EX2 R138, R138 ;  /* 0x0000008a008a7308 */ /* 0x000ee20000000800 */
[C---:B--2---:R-:W-:Y:S01]  /*a5f0*/  F2FP.F16.F32.PACK_AB R11, R87.reuse, R103 ;  /* 0x00000067570b723e */ /* 0x044fe200000000ff */
[----:B------:R-:W-:-:S06]  /*a600*/  FADD.FTZ R0, R87, R0 ;  /* 0x0000000057007221 */ /* 0x000fcc0000010000 */
[----:B------:R-:W2:Y:S01]  /*a610*/  MUFU.EX2 R84, R139 ;  /* 0x0000008b00547308 */ /* 0x000ea20000000800 */
[----:B0-----:R-:W-:-:S07]  /*a620*/  FADD.FTZ R7, R88, R7 ;  /* 0x0000000758077221 */ /* 0x001fce0000010000 */
[----:B------:R-:W0:Y:S01]  /*a630*/  MUFU.EX2 R134, R134 ;  /* 0x0000008600867308 */ /* 0x000e220000000800 */
[C---:B---3--:R-:W-:Y:S01]  /*a640*/  F2FP.F16.F32.PACK_AB R8, R138.reuse, R88 ;  /* 0x000000588a08723e */ /* 0x048fe200000000ff */
[----:B------:R-:W-:-:S04]  /*a650*/  FADD.FTZ R7, R138, R7 ;  /* 0x000000078a077221 */ /* 0x000fc80000010000 */
[----:B--2---:R-:W-:Y:S01]  /*a660*/  FADD.FTZ R7, R84, R7 ;  /* 0x0000000754077221 */ /* 0x004fe20000010000 */
[----:B0-----:R-:W-:-:S03]  /*a670*/  F2FP.F16.F32.PACK_AB R10, R134, R84 ;  /* 0x00000054860a723e */ /* 0x001fc600000000ff */
[----:B------:R-:W-:Y:S02]  /*a680*/  FADD.FTZ R3, R134, R7 ;  /* 0x0000000786037221 */ /* 0x000fe40000010000 */
        /* <DEDUP_REMOVED lines=9> */
[----:B------:R-:W-:-:S05]  /*a720*/  UMOV UR38, UR10 ;  /* 0x0000000a00267c82 */ /* 0x000fca0008000000 */
.L_x_11799:
[----:B------:R-:W-:-:S13]  /*a730*/  ISETP.LE.AND P2, PT, RZ, UR38, PT ;  /* 0x00000026ff007c0c */ /* 0x000fda000bf43270 */
[----:B------:R-:W-:Y:S05]  /*a740*/  @!P2 BRA `(.L_x_11809) ;  /* 0x000000400020a947 */ /* 0x000fea0003800000 */
[----:B------:R-:W-:Y:S01]  /*a750*/  IMAD.MOV.U32 R5, RZ, RZ, R72 ;  /* 0x000000ffff057224 */ /* 0x000fe200078e0048 */
[----:B------:R-:W-:Y:S01]  /*a760*/  UMOV UR39, UR60 ;  /* 0x0000003c00277c82 */ /* 0x000fe20008000000 */
[----:B------:R-:W-:Y:S01]  /*a770*/  IMAD.MOV.U32 R4, RZ, RZ, R74 ;  /* 0x000000ffff047224 */ /* 0x000fe200078e004a */
[----:B------:R-:W-:Y:S01]  /*a780*/  UMOV UR7, UR36 ;  /* 0x0000002400077c82 */ /* 0x000fe20008000000 */
[----:B------:R-:W-:-:S05]  /*a790*/  ULDC UR5, c[0x0][0x9d8] ;  /* 0x0002760000057ab9 */ /* 0x000fca0000000800 */
.L_x_11818:
[----:B------:R-:W-:Y:S01]  /*a7a0*/  R2UR UR4, R16 ;  /* 0x00000000100472ca */ /* 0x000fe200000e0000 */
[----:B------:R-:W-:-:S04]  /*a7b0*/  UIADD3 UR36, UR7, 0x1, URZ ;  /* 0x0000000107247890 */ /* 0x000fc8000fffe03f */
[----:B------:R-:W-:-:S04]  /*a7c0*/  UISETP.NE.AND UP0, UPT, UR36, 0x2, UPT ;  /* 0x000000022400788c */ /* 0x000fc8000bf05270 */
[----:B------:R-:W-:Y:S02]  /*a7d0*/  USEL UR60, URZ, 0x1, UP0 ;  /* 0x000000013f3c7887 */ /* 0x000fe40008000000 */
[----:B------:R-:W-:Y:S02]  /*a7e0*/  USEL UR36, UR36, URZ, UP0 ;  /* 0x0000003f24247287 */ /* 0x000fe40008000000 */
[----:B------:R-:W-:Y:S01]  /*a7f0*/  ISETP.NE.AND P3, PT, RZ, UR4, PT ;  /* 0x00000004ff007c0c */ /* 0x000fe2000bf65270 */
[----:B------:R-:W-:-:S12]  /*a800*/  ULOP3.LUT UR60, UR39, UR60, URZ, 0x3c, !UPT ;  /* 0x0000003c273c7292 */ /* 0x000fd8000f8e3c3f */
[----:B0-----:R-:W-:Y:S05]  /*a810*/  @P3 BRA `(.L_x_11810) ;  /* 0x00000000002c3947 */ /* 0x001fea0003800000 */
[----:B------:R-:W-:Y:S05]  /*a820*/  @!P0 BRA `(.L_x_11811) ;  /* 0x0000000000048947 */ /* 0x000fea0003800000 */
[----:B------:R-:W-:Y:S01]  /*a830*/  BPT.TRAP 0x1 ;  /* 0x000000040000795c */ /* 0x000fe20000300000 */
.L_x_11811:
[----:B------:R-:W-:Y:S01]  /*a840*/  ULEA UR4, UR36, UR37, 0x3 ;  /* 0x0000002524047291 */ /* 0x000fe2000f8e183f */
[----:B------:R-:W-:-:S05]  /*a850*/  IMAD.U32 R6, RZ, RZ, UR60 ;  /* 0x0000003cff067e24 */ /* 0x000fca000f8e00ff */
[----:B------:R-:W-:-:S04]  /*a860*/  SHF.L.U32 R6, R6, 0x1f, RZ ;  /* 0x0000001f06067819 */ /* 0x000fc800000006ff */
[----:B------:R0:W2:Y:S01]  /*a870*/  SYNCS.PHASECHK.TRANS64.TRYWAIT P2, [UR4+0x31c30], R6 ;  /* 0x031c3006ff0075a7 */ /* 0x0000a20008040144 */
[----:B------:R-:W-:Y:S05]  /*a880*/  @!P0 BRA `(.L_x_11812) ;  /* 0x0000000000048947 */ /* 0x000fea0003800000 */
[----:B------:R-:W-:Y:S01]  /*a890*/  BPT.TRAP 0x1 ;  /* 0x000000040000795c */ /* 0x000fe20000300000 */
.L_x_11812:
[----:B--2---:R-:W-:Y:S05]  /*a8a0*/  @P2 BRA `(.L_x_11810) ;  /* 0x0000000000082947 */ /* 0x004fea0003800000 */
[----:B------:R-:W2:Y:S02]  /*a8b0*/  SYNCS.PHASECHK.TRANS64.TRYWAIT P2, [UR4+0x31c30], R6 ;  /* 0x031c3006ff0075a7 */ /* 0x000ea40008040144 */
[----:B--2---:R-:W-:Y:S05]  /*a8c0*/  @!P2 BRA `(.L_x_11813) ;  /* 0x000000ac00c8a947 */ /* 0x004fea0003800000 */
.L_x_11810:
[----:B--2---:R-:W2:Y:S01]  /*a8d0*/  S2R R7, SR_TID.X ;  /* 0x0000000000077919 */ /* 0x004ea20000002100 */
        /* <DEDUP_REMOVED lines=24> */
[----:B--2---:R-:W-:Y:S01]  /*aa60*/  SHF.R.U32.HI R7, RZ, 0x7, R7 ;  /* 0x00000007ff077819 */ /* 0x004fe20000011607 */
        /* <DEDUP_REMOVED lines=62> */
[----:B-1----:R-:W-:-:S06]  /*ae50*/  WARPGROUP.ARRIVE ;  /* 0x00000000000079c5 */ /* 0x002fcc0000000000 */
        /* <DEDUP_REMOVED lines=267> */
.L_x_11815:
[----:B------:R-:W-:Y:S01]  /*bf10*/  ULEA UR4, UR7, UR37, 0x3 ;  /* 0x0000002507047291 */ /* 0x000fe2000f8e183f */
[----:B------:R-:W-:-:S05]  /*bf20*/  IMAD.U32 R6, RZ, RZ, UR39 ;  /* 0x00000027ff067e24 */ /* 0x000fca000f8e00ff */
[----:B------:R-:W-:-:S04]  /*bf30*/  SHF.L.U32 R6, R6, 0x1f, RZ ;  /* 0x0000001f06067819 */ /* 0x000fc800000006ff */
[----:B------:R0:W1:Y:S01]  /*bf40*/  SYNCS.PHASECHK.TRANS64.TRYWAIT P2, [UR4+0x31c50], R6 ;  /* 0x031c5006ff0075a7 */ /* 0x0000620008040144 */
[----:B------:R-:W-:Y:S05]  /*bf50*/  @!P0 BRA `(.L_x_11816) ;  /* 0x0000000000048947 */ /* 0x000fea0003800000 */
[----:B------:R-:W-:Y:S01]  /*bf60*/  BPT.TRAP 0x1 ;  /* 0x000000040000795c */ /* 0x000fe20000300000 */
.L_x_11816:
[----:B-1----:R-:W-:Y:S05]  /*bf70*/  @P2 BRA `(.L_x_11814) ;  /* 0x0000000000082947 */ /* 0x002fea0003800000 */
[----:B------:R-:W1:Y:S02]  /*bf80*/  SYNCS.PHASECHK.TRANS64.TRYWAIT P2, [UR4+0x31c50], R6 ;  /* 0x031c5006ff0075a7 */ /* 0x000e640008040144 */
[----:B-1----:R-:W-:Y:S05]  /*bf90*/  @!P2 BRA `(.L_x_11817) ;  /* 0x00000098002ca947 */ /* 0x002fea0003800000 */
.L_x_11814:
        /* <DEDUP_REMOVED lines=71> */
[----:B------:R-:W-:Y:S01]  /*c410*/  ULDC UR14, c[0x0][0x988] ;  /* 0x00026200000e7ab9 */ /* 0x000fe20000000800 */
[----:B------:R-:W-:Y:S01]  /*c420*/  FMUL.FTZ R17, R130, UR5 ;  /* 0x0000000582117c20 */ /* 0x000fe20008410000 */
[----:B------:R-:W-:Y:S01]  /*c430*/  UMOV UR4, UR14 ;  /* 0x0000000e00047c82 */ /* 0x000fe20008000000 */
        /* <DEDUP_REMOVED lines=40> */
[----:B------:R-:W-:Y:S01]  /*c6c0*/  UMOV UR39, UR60 ;  /* 0x0000003c00277c82 */ /* 0x000fe20008000000 */
        /* <DEDUP_REMOVED lines=15> */
[----:B-1----:R-:W-:-:S03]  /*c7c0*/  SHF.R.U32.HI R140, RZ, 0x7, R141 ;  /* 0x00000007ff8c7819 */ /* 0x002fc6000001168d */
[----:B------:R-:W1:Y:S01]  /*c7d0*/  MUFU.TANH R105, R105 ;  /* 0x0000006900697308 */ /* 0x000e620000002400 */
[----:B0-----:R-:W-:Y:S02]  /*c7e0*/  FMNMX.FTZ R131, R117, R132, !PT ;  /* 0x0000008475837209 */ /* 0x001fe40007810000 */
[----:B------:R-:W-:-:S05]  /*c7f0*/  ISETP.GE.U32.AND P2, PT, R141, 0x180, PT ;  /* 0x000001808d00780c */ /* 0x000fca0003f46070 */
        /* <DEDUP_REMOVED lines=52> */
[----:B------:R-:W-:-:S06]  /*cb40*/  FMUL.FTZ R131, R74, UR5 ;  /* 0x000000054a837c20 */ /* 0x000fcc0008410000 */
[----:B------:R-:W1:Y:S01]  /*cb50*/  MUFU.TANH R20, R20 ;  /* 0x0000001400147308 */ /* 0x000e620000002400 */
[----:B------:R-:W0:Y:S01]  /*cb60*/  SHFL.BFLY PT, R133, R132, 0x1, 0x1f ;  /* 0x0c201f0084857f89 */ /* 0x000e2200000e0000 */
[----:B------:R-:W-:Y:S02]  /*cb70*/  WARPGROUP.DEPBAR.LE gsb0, 0x0 ;  /* 0x00008000000079c5 */ /* 0x000fe40000010000 */
[----:B------:R-:W-:-:S04]  /*cb80*/  WARPGROUP.ARRIVE ;  /* 0x00000000000079c5 */ /* 0x000fc80000000000 */
[----:B------:R-:W1:Y:S02]  /*cb90*/  MUFU.TANH R129, R129 ;  /* 0x0000008100817308 */ /* 0x000e640000002400 */
[----:B------:R-:W-:Y:S01]  /*cba0*/  HGMMA.64x96x16.F32 R24, gdesc[UR32].tnspB, R24, gsb0 ;  /* 0x41600000201879f0 */ /* 0x000fe20008000818 */
[----:B------:R-:W-:Y:S02]  /*cbb0*/  UIADD3 UR32, UR10, 0x600, URZ ;  /* 0x000006000a207890 */ /* 0x000fe4000fffe03f */
[----:B------:R-:W-:-:S03]  /*cbc0*/  UIADD3 UR34, UR11, 0x100, URZ ;  /* 0x000001000b227890 */ /* 0x000fc6000fffe03f */
[----:B------:R-:W1:Y:S01]  /*cbd0*/  MUFU.TANH R130, R130 ;  /* 0x0000008200827308 */ /* 0x000e620000002400 */
[----:B------:R-:W-:Y:S01]  /*cbe0*/  UMOV UR33, 0xc0000010 ;  /* 0xc000001000217882 */ /* 0x000fe20000000000 */
[----:B------:R-:W-:Y:S01]  /*cbf0*/  UMOV UR35, 0x80000020 ;  /* 0x8000002000237882 */ /* 0x000fe20000000000 */
[----:B0-----:R-:W-:-:S05]  /*cc00*/  FMNMX.FTZ R74, R132, R133, !PT ;  /* 0x00000085844a7209 */ /* 0x001fca0007810000 */
[----:B------:R-:W0:Y:S01]  /*cc10*/  MUFU.TANH R122, R122 ;  /* 0x0000007a007a7308 */ /* 0x000e220000002400 */
[C---:B------:R-:W-:Y:S01]  /*cc20*/  FMUL.FTZ R132, R74.reuse, UR4 ;  /* 0x000000044a847c20 */ /* 0x040fe20008410000 */
[----:B------:R-:W-:-:S03]  /*cc30*/  FADD.FTZ R4, -R74, R4 ;  /* 0x000000044a047221 */ /* 0x000fc60000010100 */
[--C-:B------:R-:W-:Y:S01]  /*cc40*/  FFMA.FTZ R134, R7, UR4, -R132.reuse ;  /* 0x0000000407867c23 */ /* 0x100fe20008010884 */
[--C-:B------:R-:W-:Y:S01]  /*cc50*/  FFMA.FTZ R7, R14, UR4, -R132.reuse ;  /* 0x000000040e077c23 */ /* 0x100fe20008010884 */
[----:B------:R-:W-:Y:S01]  /*cc60*/  FMNMX.FTZ R14, R8, R5, !PT ;  /* 0x00000005080e7209 */ /* 0x000fe20007810000 */
[--C-:B------:R-:W-:Y:S01]  /*cc70*/  FFMA.FTZ R133, R10, UR4, -R132.reuse ;  /* 0x000000040a857c23 */ /* 0x100fe20008010884 */
[--C-:B------:R-:W-:Y:S01]  /*cc80*/  FFMA.FTZ R10, R15, UR4, -R132.reuse ;  /* 0x000000040f0a7c23 */ /* 0x100fe20008010884 */
[----:B------:R-:W0:Y:S01]  /*cc90*/  MUFU.TANH R123, R123 ;  /* 0x0000007b007b7308 */ /* 0x000e220000002400 */
[----:B--2---:R-:W-:Y:S01]  /*cca0*/  FMNMX.FTZ R15, R9, R14, !PT ;  /* 0x0000000e090f7209 */ /* 0x004fe20007810000 */
[--C-:B------:R-:W-:Y:S01]  /*ccb0*/  FFMA.FTZ R135, R11, UR4, -R132.reuse ;  /* 0x000000040b877c23 */ /* 0x100fe20008010884 */
[--C-:B------:R-:W-:Y:S01]  /*ccc0*/  FFMA.FTZ R11, R21, UR4, -R132.reuse ;  /* 0x00000004150b7c23 */ /* 0x100fe20008010884 */
[--C-:B------:R-:W-:Y:S01]  /*ccd0*/  FFMA.FTZ R21, R128, UR4, -R132.reuse ;  /* 0x0000000480157c23 */ /* 0x100fe20008010884 */
[----:B---3--:R-:W-:Y:S01]  /*cce0*/  FMNMX.FTZ R14, R12, R15, !PT ;  /* 0x0000000f0c0e7209 */ /* 0x008fe20007810000 */
[--C-:B------:R-:W-:Y:S01]  /*ccf0*/  FFMA.FTZ R128, R72, UR4, -R132.reuse ;  /* 0x0000000448807c23 */ /* 0x100fe20008010884 */
[--C-:B------:R-:W-:Y:S01]  /*cd00*/  FFMA.FTZ R6, R6, UR4, -R132.reuse ;  /* 0x0000000406067c23 */ /* 0x100fe20008010884 */
[----:B------:R-:W2:Y:S01]  /*cd10*/  MUFU.TANH R126, R126 ;  /* 0x0000007e007e7308 */ /* 0x000ea20000002400 */
[----:B----4-:R-:W-:Y:S01]  /*cd20*/  FMNMX.FTZ R14, R13, R14, !PT ;  /* 0x0000000e0d0e7209 */ /* 0x010fe20007810000 */
[--C-:B------:R-:W-:Y:S01]  /*cd30*/  FFMA.FTZ R120, R120, UR4, -R132.reuse ;  /* 0x0000000478787c23 */ /* 0x100fe20008010884 */
[--C-:B------:R-:W-:Y:S01]  /*cd40*/  FFMA.FTZ R121, R121, UR4, -R132.reuse ;  /* 0x0000000479797c23 */ /* 0x100fe20008010884 */
[--C-:B------:R-:W-:Y:S01]  /*cd50*/  FFMA.FTZ R124, R124, UR4, -R132.reuse ;  /* 0x000000047c7c7c23 */ /* 0x100fe20008010884 */
[----:B-----5:R-:W-:Y:S01]  /*cd60*/  FMNMX.FTZ R15, R17, R14, !PT ;  /* 0x0000000e110f7209 */ /* 0x020fe20007810000 */
[--C-:B------:R-:W-:Y:S01]  /*cd70*/  FFMA.FTZ R125, R125, UR4, -R132.reuse ;  /* 0x000000047d7d7c23 */ /* 0x100fe20008010884 */
[--C-:B------:R-:W-:Y:S01]  /*cd80*/  FFMA.FTZ R112, R112, UR4, -R132.reuse ;  /* 0x0000000470707c23 */ /* 0x100fe20008010884 */
[----:B------:R-:W3:Y:S01]  /*cd90*/  MUFU.TANH R127, R127 ;  /* 0x0000007f007f7308 */ /* 0x000ee20000002400 */
[----:B-1----:R-:W-:Y:S01]  /*cda0*/  FMNMX.FTZ R14, R20, R15, !PT ;  /* 0x0000000f140e7209 */ /* 0x002fe20007810000 */
[--C-:B------:R-:W-:Y:S01]  /*cdb0*/  FFMA.FTZ R113, R113, UR4, -R132.reuse ;  /* 0x0000000471717c23 */ /* 0x100fe20008010884 */
[--C-:B------:R-:W-:Y:S01]  /*cdc0*/  FFMA.FTZ R116, R116, UR4, -R132.reuse ;  /* 0x0000000474747c23 */ /* 0x100fe20008010884 */
[--C-:B------:R-:W-:Y:S01]  /*cdd0*/  FFMA.FTZ R117, R117, UR4, -R132.reuse ;  /* 0x0000000475757c23 */ /* 0x100fe20008010884 */
[----:B------:R-:W-:Y:S01]  /*cde0*/  FMNMX.FTZ R15, R129, R14, !PT ;  /* 0x0000000e810f7209 */ /* 0x000fe20007810000 */
[--C-:B------:R-:W-:Y:S01]  /*cdf0*/  FFMA.FTZ R104, R104, UR4, -R132.reuse ;  /* 0x0000000468687c23 */ /* 0x100fe20008010884 */
[--C-:B------:R-:W-:Y:S01]  /*ce00*/  FFMA.FTZ R105, R105, UR4, -R132.reuse ;  /* 0x0000000469697c23 */ /* 0x100fe20008010884 */
[----:B------:R-:W1:Y:S01]  /*ce10*/  MUFU.TANH R114, R114 ;  /* 0x0000007200727308 */ /* 0x000e620000002400 */
        /* <DEDUP_REMOVED lines=8> */
[----:B------:R-:W-:Y:S01]  /*cea0*/  FMNMX.FTZ R15, R123, R14, !PT ;  /* 0x0000000e7b0f7209 */ /* 0x000fe20007810000 */
[--C-:B------:R-:W-:Y:S01]  /*ceb0*/  FFMA.FTZ R101, R101, UR4, -R132.reuse ;  /* 0x0000000465657c23 */ /* 0x100fe20008010884 */
[--C-:B------:R-:W-:Y:S01]  /*cec0*/  FFMA.FTZ R88, R88, UR4, -R132.reuse ;  /* 0x0000000458587c23 */ /* 0x100fe20008010884 */
[--C-:B------:R-:W-:Y:S01]  /*ced0*/  FFMA.FTZ R89, R89, UR4, -R132.reuse ;  /* 0x0000000459597c23 */ /* 0x100fe20008010884 */
[----:B--2---:R-:W-:Y:S01]  /*cee0*/  FMNMX.FTZ R14, R126, R15, !PT ;  /* 0x0000000f7e0e7209 */ /* 0x004fe20007810000 */
[--C-:B------:R-:W-:Y:S01]  /*cef0*/  FFMA.FTZ R92, R92, UR4, -R132.reuse ;  /* 0x000000045c5c7c23 */ /* 0x100fe20008010884 */
[--C-:B------:R-:W-:Y:S01]  /*cf00*/  FFMA.FTZ R93, R93, UR4, -R132.reuse ;  /* 0x000000045d5d7c23 */ /* 0x100fe20008010884 */
[----:B------:R-:W2:Y:S01]  /*cf10*/  MUFU.TANH R118, R118 ;  /* 0x0000007600767308 */ /* 0x000ea20000002400 */
[----:B---3--:R-:W-:Y:S01]  /*cf20*/  FMNMX.FTZ R15, R127, R14, !PT ;  /* 0x0000000e7f0f7209 */ /* 0x008fe20007810000 */
        /* <DEDUP_REMOVED lines=9> */
[----:B------:R-:W-:Y:S01]  /*cfc0*/  FFMA.FTZ R137, R77, UR4, -R132 ;  /* 0x000000044d897c23 */ /* 0x000fe20008010884 */
[----:B------:R-:W-:-:S04]  /*cfd0*/  FMUL.FTZ R4, R4, UR4 ;  /* 0x0000000404047c20 */ /* 0x000fc80008410000 */
[----:B------:R-:W0:Y:S01]  /*cfe0*/  MUFU.TANH R106, R106 ;  /* 0x0000006a006a7308 */ /* 0x000e220000002400 */
[----:B--2---:R-:W-:-:S07]  /*cff0*/  FMNMX.FTZ R14, R118, R15, !PT ;  /* 0x0000000f760e7209 */ /* 0x004fce0007810000 */
[----:B------:R-:W2:Y:S01]  /*d000*/  MUFU.TANH R107, R107 ;  /* 0x0000006b006b7308 */ /* 0x000ea20000002400 */
[----:B-1----:R-:W-:-:S07]  /*d010*/  FMNMX.FTZ R15, R119, R14, !PT ;  /* 0x0000000e770f7209 */ /* 0x002fce0007810000 */
[----:B------:R-:W1:Y:S01]  /*d020*/  MUFU.TANH R110, R110 ;  /* 0x0000006e006e7308 */ /* 0x000e620000002400 */
[----:B0-----:R-:W-:Y:S01]  /*d030*/  FMNMX.FTZ R14, R106, R15, !PT ;  /* 0x0000000f6a0e7209 */ /* 0x001fe20007810000 */
[----:B------:R-:W-:Y:S02]  /*d040*/  WARPGROUP.DEPBAR.LE gsb0, 0x0 ;  /* 0x00008000000079c5 */ /* 0x000fe40000010000 */
[----:B------:R-:W-:-:S04]  /*d050*/  WARPGROUP.ARRIVE ;  /* 0x00000000000079c5 */ /* 0x000fc80000000000 */
[----:B------:R-:W0:Y:S01]  /*d060*/  MUFU.TANH R111, R111 ;  /* 0x0000006f006f7308 */ /* 0x000e220000002400 */
[----:B--2---:R-:W-:Y:S01]  /*d070*/  FMNMX.FTZ R15, R107, R14, !PT ;  /* 0x0000000e6b0f7209 */ /* 0x004fe20007810000 */
[----:B------:R-:W-:Y:S01]  /*d080*/  HGMMA.64x96x16.F32 R24, gdesc[UR32].tnspB, R24, gsb0 ;  /* 0x41600000201879f0 */ /* 0x000fe20008000818 */
[----:B------:R-:W-:Y:S02]  /*d090*/  UIADD3 UR32, UR10, 0x780, URZ ;  /* 0x000007800a207890 */ /* 0x000fe4000fffe03f */
[----:B------:R-:W-:-:S03]  /*d0a0*/  UIADD3 UR34, UR11, 0x140, URZ ;  /* 0x000001400b227890 */ /* 0x000fc6000fffe03f */
        /* <DEDUP_REMOVED lines=41> */
[----:B------:R-:W1:Y:S01]  /*d340*/  MUFU.EX2 R4, R4 ;  /* 0x0000000400047308 */ /* 0x000e620000000800 */
[----:B0-----:R-:W-:-:S07]  /*d350*/  FMNMX.FTZ R14, R78, R15, !PT ;  /* 0x0000000f4e0e7209 */ /* 0x001fce0007810000 */
[----:B------:R-:W0:Y:S01]  /*d360*/  MUFU.EX2 R6, R6 ;  /* 0x0000000600067308 */ /* 0x000e220000000800 */
[----:B--2---:R-:W-:-:S05]  /*d370*/  FMNMX.FTZ R14, R79, R14, !PT ;  /* 0x0000000e4f0e7209 */ /* 0x004fca0007810000 */
[----:B------:R-:W2:Y:S02]  /*d380*/  SHFL.BFLY PT, R15, R14, 0x2, 0x1f ;  /* 0x0c401f000e0f7f89 */ /* 0x000ea400000e0000 */
[----:B------:R-:W3:Y:S08]  /*d390*/  MUFU.EX2 R134, R134 ;  /* 0x0000008600867308 */ /* 0x000ef00000000800 */
[----:B------:R-:W4:Y:S08]  /*d3a0*/  MUFU.EX2 R133, R133 ;  /* 0x0000008500857308 */ /* 0x000f300000000800 */
[----:B------:R-:W-:Y:S01]  /*d3b0*/  MUFU.EX2 R135, R135 ;  /* 0x0000008700877308 */ /* 0x000fe20000000800 */
[----:B--2---:R-:W-:-:S07]  /*d3c0*/  FMNMX.FTZ R15, R14, R15, !PT ;  /* 0x0000000f0e0f7209 */ /* 0x004fce0007810000 */
[----:B------:R-:W-:Y:S01]  /*d3d0*/  MUFU.EX2 R7, R7 ;  /* 0x0000000700077308 */ /* 0x000fe20000000800 */
[----:B------:R-:W2:Y:S07]  /*d3e0*/  SHFL.BFLY PT, R14, R15, 0x1, 0x1f ;  /* 0x0c201f000f0e7f89 */ /* 0x000eae00000e0000 */
[----:B------:R-:W-:Y:S08]  /*d3f0*/  MUFU.EX2 R10, R10 ;  /* 0x0000000a000a7308 */ /* 0x000ff00000000800 */
[----:B------:R-:W-:Y:S08]  /*d400*/  MUFU.EX2 R11, R11 ;  /* 0x0000000b000b7308 */ /* 0x000ff00000000800 */
[----:B------:R-:W-:Y:S01]  /*d410*/  MUFU.EX2 R21, R21 ;  /* 0x0000001500157308 */ /* 0x000fe20000000800 */
[----:B--2---:R-:W-:-:S05]  /*d420*/  FMNMX.FTZ R72, R15, R14, !PT ;  /* 0x0000000e0f487209 */ /* 0x004fca0007810000 */
[C---:B------:R-:W-:Y:S01]  /*d430*/  FMUL.FTZ R132, R72.reuse, UR4 ;  /* 0x0000000448847c20 */ /* 0x040fe20008410000 */
[----:B------:R-:W-:Y:S01]  /*d440*/  FADD.FTZ R14, -R72, R5 ;  /* 0x00000005480e7221 */ /* 0x000fe20000010100 */
[----:B------:R-:W-:Y:S02]  /*d450*/  MUFU.EX2 R120, R120 ;  /* 0x0000007800787308 */ /* 0x000fe40000000800 */
[--C-:B------:R-:W-:Y:S01]  /*d460*/  FFMA.FTZ R136, R12, UR4, -R132.reuse ;  /* 0x000000040c887c23 */ /* 0x100fe20008010884 */
[----:B------:R-:W-:Y:S02]  /*d470*/  VIADD R12, R140, 0x9 ;  /* 0x000000098c0c7836 */ /* 0x000fe40000000000 */
[--C-:B------:R-:W-:Y:S01]  /*d480*/  FFMA.FTZ R13, R13, UR4, -R132.reuse ;  /* 0x000000040d0d7c23 */ /* 0x100fe20008010884 */
[----:B------:R-:W-:Y:S02]  /*d490*/  WARPGROUP.DEPBAR.LE gsb0, 0x0 ;  /* 0x00008000000079c5 */ /* 0x000fe40000010000 */
[----:B------:R-:W-:Y:S01]  /*d4a0*/  WARPGROUP.ARRIVE ;  /* 0x00000000000079c5 */ /* 0x000fe20000000000 */
[----:B------:R-:W-:Y:S01]  /*d4b0*/  SEL R12, R12, 0x9, !P2 ;  /* 0x000000090c0c7807 */ /* 0x000fe20005000000 */
[----:B------:R-:W-:Y:S01]  /*d4c0*/  MUFU.EX2 R5, R137 ;  /* 0x0000008900057308 */ /* 0x000fe20000000800 */
[--C-:B------:R-:W-:Y:S01]  /*d4d0*/  FFMA.FTZ R8, R8, UR4, -R132.reuse ;  /* 0x0000000408087c23 */ /* 0x100fe20008010884 */
[----:B------:R-:W-:Y:S01]  /*d4e0*/  FMUL.FTZ R14, R14, UR4 ;  /* 0x000000040e0e7c20 */ /* 0x000fe20008410000 */
[--C-:B------:R-:W-:Y:S01]  /*d4f0*/  FFMA.FTZ R15, R9, UR4, -R132.reuse ;  /* 0x00000004090f7c23 */ /* 0x100fe20008010884 */
[----:B------:R-:W-:Y:S01]  /*d500*/  HGMMA.64x96x16.F32 R24, gdesc[UR32].tnspB, R24, gsb0 ;  /* 0x41600000201879f0 */ /* 0x000fe20008000818 */
[----:B------:R-:W-:Y:S01]  /*d510*/  UIADD3 UR32, UR10, 0xa80, URZ ;  /* 0x00000a800a207890 */ /* 0x000fe2000fffe03f */
[--C-:B------:R-:W-:Y:S01]  /*d520*/  FFMA.FTZ R9, R17, UR4, -R132.reuse ;  /* 0x0000000411097c23 */ /* 0x100fe20008010884 */
[----:B------:R-:W-:Y:S01]  /*d530*/  UIADD3 UR34, UR11, 0x1c0, URZ ;  /* 0x000001c00b227890 */ /* 0x000fe2000fffe03f */
[----:B------:R2:W-:Y:S01]  /*d540*/  MUFU.EX2 R137, R13 ;  /* 0x0000000d00897308 */ /* 0x0005e20000000800 */
[----:B------:R-:W-:Y:S01]  /*d550*/  UMOV UR33, 0xc0000010 ;  /* 0xc000001000217882 */ /* 0x000fe20000000000 */
[----:B------:R-:W-:Y:S01]  /*d560*/  UMOV UR35, 0x80000020 ;  /* 0x8000002000237882 */ /* 0x000fe20000000000 */
[--C-:B------:R-:W-:Y:S01]  /*d570*/  FFMA.FTZ R138, R20, UR4, -R132.reuse ;  /* 0x00000004148a7c23 */ /* 0x100fe20008010884 */
[--C-:B------:R-:W-:Y:S01]  /*d580*/  FFMA.FTZ R129, R129, UR4, -R132.reuse ;  /* 0x0000000481817c23 */ /* 0x100fe20008010884 */
[--C-:B------:R-:W-:Y:S01]  /*d590*/  FFMA.FTZ R130, R130, UR4, -R132.reuse ;  /* 0x0000000482827c23 */ /* 0x100fe20008010884 */
[--C-:B------:R-:W-:Y:S01]  /*d5a0*/  FFMA.FTZ R122, R122, UR4, -R132.reuse ;  /* 0x000000047a7a7c23 */ /* 0x100fe20008010884 */
[----:B------:R-:W-:Y:S01]  /*d5b0*/  FFMA.FTZ R17, R106, UR4, -R132 ;  /* 0x000000046a117c23 */ /* 0x000fe20008010884 */
[----:B------:R3:W-:Y:S01]  /*d5c0*/  MUFU.EX2 R77, R14 ;  /* 0x0000000e004d7308 */ /* 0x0007e20000000800 */
[----:B--2---:R-:W-:-:S02]  /*d5d0*/  IMAD.U32 R13, RZ, RZ, UR36 ;  /* 0x00000024ff0d7e24 */ /* 0x004fc4000f8e00ff */
[--C-:B------:R-:W-:Y:S01]  /*d5e0*/  FFMA.FTZ R20, R114, UR4, -R132.reuse ;  /* 0x0000000472147c23 */ /* 0x100fe20008010884 */
[--C-:B------:R-:W-:Y:S01]  /*d5f0*/  FFMA.FTZ R106, R107, UR4, -R132.reuse ;  /* 0x000000046b6a7c23 */ /* 0x100fe20008010884 */
[--C-:B------:R-:W-:Y:S01]  /*d600*/  FFMA.FTZ R139, R123, UR4, -R132.reuse ;  /* 0x000000047b8b7c23 */ /* 0x100fe20008010884 */
[--C-:B------:R-:W-:Y:S01]  /*d610*/  FFMA.FTZ R114, R115, UR4, -R132.reuse ;  /* 0x0000000473727c23 */ /* 0x100fe20008010884 */
[----:B------:R-:W-:Y:S01]  /*d620*/  @!P1 LEA R13, R13, UR37, 0x3 ;  /* 0x000000250d0d9c11 */ /* 0x000fe2000f8e18ff */
[--C-:B------:R-:W-:Y:S01]  /*d630*/  FFMA.FTZ R107, R110, UR4, -R132.reuse ;  /* 0x000000046e6b7c23 */ /* 0x100fe20008010884 */
[----:B------:R-:W2:Y:S01]  /*d640*/  MUFU.EX2 R8, R8 ;  /* 0x0000000800087308 */ /* 0x000ea20000000800 */
[--C-:B------:R-:W-:Y:S01]  /*d650*/  FFMA.FTZ R115, R118, UR4, -R132.reuse ;  /* 0x0000000476737c23 */ /* 0x100fe20008010884 */
[--C-:B------:R-:W-:Y:S01]  /*d660*/  FFMA.FTZ R110, R111, UR4, -R132.reuse ;  /* 0x000000046f6e7c23 */ /* 0x100fe20008010884 */
[----:B------:R-:W-:Y:S02]  /*d670*/  @!P1 VIADD R13, R13, 0x31c40 ;  /* 0x00031c400d0d9836 */ /* 0x000fe40000000000 */
[--C-:B------:R-:W-:Y:S01]  /*d680*/  FFMA.FTZ R118, R119, UR4, -R132.reuse ;  /* 0x0000000477767c23 */ /* 0x100fe20008010884 */
[--C-:B------:R-:W-:Y:S01]  /*d690*/  FFMA.FTZ R123, R126, UR4, -R132.reuse ;  /* 0x000000047e7b7c23 */ /* 0x100fe20008010884 */
[--C-:B------:R-:W-:Y:S01]  /*d6a0*/  FFMA.FTZ R126, R127, UR4, -R132.reuse ;  /* 0x000000047f7e7c23 */ /* 0x100fe20008010884 */
[--C-:B------:R-:W-:Y:S01]  /*d6b0*/  FFMA.FTZ R103, R103, UR4, -R132.reuse ;  /* 0x0000000467677c23 */ /* 0x100fe20008010884 */
[----:B------:R-:W5:Y:S01]  /*d6c0*/  MUFU.EX2 R15, R15 ;  /* 0x0000000f000f7308 */ /* 0x000f620000000800 */
[----:B------:R-:W-:Y:S01]  /*d6d0*/  @!P1 PRMT R13, RZ, 0x654, R13 ;  /* 0x00000654ff0d9816 */ /* 0x000fe2000000000d */
[--C-:B------:R-:W-:Y:S01]  /*d6e0*/  FFMA.FTZ R98, R98, UR4, -R132.reuse ;  /* 0x0000000462627c23 */ /* 0x100fe20008010884 */
[--C-:B------:R-:W-:Y:S01]  /*d6f0*/  FFMA.FTZ R95, R95, UR4, -R132.reuse ;  /* 0x000000045f5f7c23 */ /* 0x100fe20008010884 */
[--C-:B------:R-:W-:Y:S01]  /*d700*/  FFMA.FTZ R86, R86, UR4, -R132.reuse ;  /* 0x0000000456567c23 */ /* 0x100fe20008010884 */
[--C-:B------:R-:W-:Y:S01]  /*d710*/  FFMA.FTZ R87, R87, UR4, -R132.reuse ;  /* 0x0000000457577c23 */ /* 0x100fe20008010884 */
[--C-:B------:R-:W-:Y:S01]  /*d720*/  FFMA.FTZ R79, R79, UR4, -R132.reuse ;  /* 0x000000044f4f7c23 */ /* 0x100fe20008010884 */
[--C-:B------:R-:W-:Y:S01]  /*d730*/  FFMA.FTZ R131, R131, UR4, -R132.reuse ;  /* 0x0000000483837c23 */ /* 0x100fe20008010884 */
[----:B------:R-:W5:Y:S01]  /*d740*/  MUFU.EX2 R136, R136 ;  /* 0x0000008800887308 */ /* 0x000f620000000800 */
[----:B------:R-:W-:Y:S01]  /*d750*/  FFMA.FTZ R78, R78, UR4, -R132 ;  /* 0x000000044e4e7c23 */ /* 0x000fe20008010884 */
[----:B------:R-:W-:-:S06]  /*d760*/  ISETP.LT.AND P2, PT, RZ, UR38, PT ;  /* 0x00000026ff007c0c */ /* 0x000fcc000bf41270 */
[----:B------:R-:W5:Y:S08]  /*d770*/  MUFU.EX2 R9, R9 ;  /* 0x0000000900097308 */ /* 0x000f700000000800 */
[----:B------:R-:W5:Y:S08]  /*d780*/  MUFU.EX2 R138, R138 ;  /* 0x0000008a008a7308 */ /* 0x000f700000000800 */
[----:B------:R-:W5:Y:S08]  /*d790*/  MUFU.EX2 R129, R129 ;  /* 0x0000008100817308 */ /* 0x000f700000000800 */
        /* <DEDUP_REMOVED lines=24> */
[----:B------:R-:W-:Y:S01]  /*d920*/  MUFU.EX2 R17, R17 ;  /* 0x0000001100117308 */ /* 0x000fe20000000800 */
[----:B------:R-:W-:-:S02]  /*d930*/  WARPGROUP.DEPBAR.LE gsb0, 0x0 ;  /* 0x00008000000079c5 */ /* 0x000fc40000010000 */
[----:B------:R-:W-:-:S05]  /*d940*/  WARPGROUP.ARRIVE ;  /* 0x00000000000079c5 */ /* 0x000fca0000000000 */
[----:B------:R-:W5:Y:S01]  /*d950*/  MUFU.EX2 R105, R105 ;  /* 0x0000006900697308 */ /* 0x000f620000000800 */
[----:B------:R-:W-:Y:S07]  /*d960*/  HGMMA.64x96x16.F32 R24, gdesc[UR32].tnspB, R24, gsb0 ;  /* 0x41600000201879f0 */ /* 0x000fee0008000818 */
[----:B------:R-:W5:Y:S08]  /*d970*/  MUFU.EX2 R106, R106 ;  /* 0x0000006a006a7308 */ /* 0x000f700000000800 */
[----:B------:R-:W5:Y:S08]  /*d980*/  MUFU.EX2 R108, R108 ;  /* 0x0000006c006c7308 */ /* 0x000f700000000800 */
[----:B------:R-:W-:Y:S08]  /*d990*/  MUFU.EX2 R107, R107 ;  /* 0x0000006b006b7308 */ /* 0x000ff00000000800 */
[----:B------:R-:W-:Y:S08]  /*d9a0*/  MUFU.EX2 R109, R109 ;  /* 0x0000006d006d7308 */ /* 0x000ff00000000800 */
[----:B------:R-:W-:Y:S08]  /*d9b0*/  MUFU.EX2 R110, R110 ;  /* 0x0000006e006e7308 */ /* 0x000ff00000000800 */
[----:B------:R-:W-:Y:S08]  /*d9c0*/  MUFU.EX2 R96, R96 ;  /* 0x0000006000607308 */ /* 0x000ff00000000800 */
[----:B------:R-:W-:Y:S08]  /*d9d0*/  MUFU.EX2 R97, R97 ;  /* 0x0000006100617308 */ /* 0x000ff00000000800 */
[----:B------:R-:W-:Y:S08]  /*d9e0*/  MUFU.EX2 R100, R100 ;  /* 0x0000006400647308 */ /* 0x000ff00000000800 */
        /* <DEDUP_REMOVED lines=10> */
[----:B------:R-:W-:Y:S01]  /*da90*/  UIADD3 UR7, UR38, -0x1, URZ ;  /* 0xffffffff26077890 */ /* 0x000fe2000fffe03f */
[-C--:B------:R-:W-:Y:S01]  /*daa0*/  FMUL.FTZ R24, R24, R4.reuse ;  /* 0x0000000418187220 */ /* 0x080fe20000410000 */
[-C--:B------:R-:W-:Y:S01]  /*dab0*/  FMUL.FTZ R25, R25, R4.reuse ;  /* 0x0000000419197220 */ /* 0x080fe20000410000 */
[----:B------:R-:W-:Y:S01]  /*dac0*/  FMUL.FTZ R28, R28, R4 ;  /* 0x000000041c1c7220 */ /* 0x000fe20000410000 */
[----:B------:R-:W-:Y:S01]  /*dad0*/  @!P1 LEA R12, R12, UR37, 0x3 ;  /* 0x000000250c0c9c11 */ /* 0x000fe2000f8e18ff */
[----:B0-----:R-:W-:Y:S01]  /*dae0*/  FFMA.FTZ R13, R4, R3, R6 ;  /* 0x00000003040d7223 */ /* 0x001fe20000010006 */
[----:B------:R-:W-:Y:S01]  /*daf0*/  MUFU.EX2 R81, R81 ;  /* 0x0000005100517308 */ /* 0x000fe20000000800 */
[----:B------:R-:W-:Y:S01]  /*db00*/  UMOV UR38, UR7 ;  /* 0x0000000700267c82 */ /* 0x000fe20008000000 */
[----:B------:R-:W-:Y:S01]  /*db10*/  UMOV UR7, UR36 ;  /* 0x0000002400077c82 */ /* 0x000fe20008000000 */
[----:B------:R-:W-:-:S02]  /*db20*/  @!P1 VIADD R12, R12, 0x31c60 ;  /* 0x00031c600c0c9836 */ /* 0x000fc40000000000 */
[----:B---3--:R-:W-:Y:S01]  /*db30*/  FADD.FTZ R14, R134, R13 ;  /* 0x0000000d860e7221 */ /* 0x008fe20000010000 */
[-C--:B------:R-:W-:Y:S01]  /*db40*/  FMUL.FTZ R29, R29, R4.reuse ;  /* 0x000000041d1d7220 */ /* 0x080fe20000410000 */
[-C--:B------:R-:W-:Y:S01]  /*db50*/  FMUL.FTZ R32, R32, R4.reuse ;  /* 0x0000000420207220 */ /* 0x080fe20000410000 */
[-C--:B------:R-:W-:Y:S01]  /*db60*/  FMUL.FTZ R33, R33, R4.reuse ;  /* 0x0000000421217220 */ /* 0x080fe20000410000 */
[----:B------:R-:W-:Y:S01]  /*db70*/  @!P1 PRMT R12, RZ, 0x654, R12 ;  /* 0x00000654ff0c9816 */ /* 0x000fe2000000000c */
[----:B----4-:R-:W-:Y:S01]  /*db80*/  FADD.FTZ R14, R133, R14 ;  /* 0x0000000e850e7221 */ /* 0x010fe20000010000 */
[----:B------:R0:W-:Y:S01]  /*db90*/  MUFU.EX2 R3, R98 ;  /* 0x0000006200037308 */ /* 0x0001e20000000800 */
[-C--:B------:R-:W-:Y:S01]  /*dba0*/  FMUL.FTZ R36, R36, R4.reuse ;  /* 0x0000000424247220 */ /* 0x080fe20000410000 */
[----:B------:R2:W-:Y:S01]  /*dbb0*/  @!P1 SYNCS.ARRIVE.TRANS64.RED.A1T0 RZ, [R12+URZ], RZ ;  /* 0x000000ff0cff99a7 */ /* 0x0005e2000810043f */
[-C--:B------:R-:W-:Y:S01]  /*dbc0*/  FMUL.FTZ R37, R37, R4.reuse ;  /* 0x0000000425257220 */ /* 0x080fe20000410000 */
[-C--:B------:R-:W-:Y:S01]  /*dbd0*/  FMUL.FTZ R40, R40, R4.reuse ;  /* 0x0000000428287220 */ /* 0x080fe20000410000 */
[-C--:B------:R-:W-:Y:S01]  /*dbe0*/  FMUL.FTZ R41, R41, R4.reuse ;  /* 0x0000000429297220 */ /* 0x080fe20000410000 */
[-C--:B------:R-:W-:Y:S01]  /*dbf0*/  FMUL.FTZ R44, R44, R4.reuse ;  /* 0x000000042c2c7220 */ /* 0x080fe20000410000 */
[----:B------:R-:W-:Y:S01]  /*dc00*/  FMUL.FTZ R45, R45, R4 ;  /* 0x000000042d2d7220 */ /* 0x000fe20000410000 */
[----:B------:R-:W-:Y:S01]  /*dc10*/  MUFU.EX2 R84, R84 ;  /* 0x0000005400547308 */ /* 0x000fe20000000800 */
[----:B0-----:R-:W-:Y:S01]  /*dc20*/  FFMA.FTZ R98, R91, UR4, -R132 ;  /* 0x000000045b627c23 */ /* 0x001fe20008010884 */
[----:B--2---:R-:W-:Y:S01]  /*dc30*/  FFMA.FTZ R12, R77, R0, R8 ;  /* 0x000000004d0c7223 */ /* 0x004fe20000010008 */
[--C-:B------:R-:W-:Y:S01]  /*dc40*/  FFMA.FTZ R0, R99, UR4, -R132.reuse ;  /* 0x0000000463007c23 */ /* 0x100fe20008010884 */
[--C-:B------:R-:W-:Y:S01]  /*dc50*/  FFMA.FTZ R99, R102, UR4, -R132.reuse ;  /* 0x0000000466637c23 */ /* 0x100fe20008010884 */
[----:B------:R-:W-:Y:S01]  /*dc60*/  FFMA.FTZ R91, R94, UR4, -R132 ;  /* 0x000000045e5b7c23 */ /* 0x000fe20008010884 */
[----:B-----5:R-:W-:Y:S01]  /*dc70*/  FADD.FTZ R13, R15, R12 ;  /* 0x0000000c0f0d7221 */ /* 0x020fe20000010000 */
[----:B------:R-:W-:Y:S01]  /*dc80*/  F2FP.F16.F32.PACK_AB R12, R134, R6 ;  /* 0x00000006860c723e */ /* 0x000fe200000000ff */
[----:B------:R-:W-:Y:S01]  /*dc90*/  FADD.FTZ R6, R135, R14 ;  /* 0x0000000e87067221 */ /* 0x000fe20000010000 */
[----:B------:R-:W-:Y:S01]  /*dca0*/  FFMA.FTZ R94, R82, UR4, -R132 ;  /* 0x00000004525e7c23 */ /* 0x000fe20008010884 */
[----:B------:R-:W-:Y:S01]  /*dcb0*/  FADD.FTZ R134, R136, R13 ;  /* 0x0000000d88867221 */ /* 0x000fe20000010000 */
[----:B------:R-:W-:Y:S01]  /*dcc0*/  F2FP.F16.F32.PACK_AB R13, R15, R8 ;  /* 0x000000080f0d723e */ /* 0x000fe200000000ff */
[----:B------:R-:W-:Y:S01]  /*dcd0*/  FADD.FTZ R111, R7, R6 ;  /* 0x00000006076f7221 */ /* 0x000fe20000010000 */
[----:B------:R-:W-:Y:S01]  /*dce0*/  FFMA.FTZ R8, R90, UR4, -R132 ;  /* 0x000000045a087c23 */ /* 0x000fe20008010884 */
[----:B------:R-:W-:Y:S01]  /*dcf0*/  FADD.FTZ R134, R137, R134 ;  /* 0x0000008689867221 */ /* 0x000fe20000010000 */
[----:B------:R0:W-:Y:S01]  /*dd00*/  MUFU.EX2 R6, R103 ;  /* 0x0000006700067308 */ /* 0x0001e20000000800 */
[----:B------:R-:W-:Y:S01]  /*dd10*/  FADD.FTZ R90, R10, R111 ;  /* 0x0000006f0a5a7221 */ /* 0x000fe20000010000 */
[----:B------:R-:W-:Y:S01]  /*dd20*/  F2FP.F16.F32.PACK_AB R14, R135, R133 ;  /* 0x00000085870e723e */ /* 0x000fe200000000ff */
[----:B------:R-:W-:Y:S01]  /*dd30*/  FADD.FTZ R119, R9, R134 ;  /* 0x0000008609777221 */ /* 0x000fe20000010000 */
[----:B------:R-:W-:Y:S01]  /*dd40*/  F2FP.F16.F32.PACK_AB R15, R137, R136 ;  /* 0x00000088890f723e */ /* 0x000fe200000000ff */
[----:B------:R-:W-:Y:S01]  /*dd50*/  FADD.FTZ R134, R11, R90 ;  /* 0x0000005a0b867221 */ /* 0x000fe20000010000 */
[----:B------:R-:W-:Y:S01]  /*dd60*/  FFMA.FTZ R90, R83, UR4, -R132 ;  /* 0x00000004535a7c23 */ /* 0x000fe20008010884 */
[C---:B------:R-:W-:Y:S01]  /*dd70*/  FADD.FTZ R102, R138.reuse, R119 ;  /* 0x000000778a667221 */ /* 0x040fe20000010000 */
[----:B------:R1:W-:Y:S01]  /*dd80*/  MUFU.EX2 R82, R8 ;  /* 0x0000000800527308 */ /* 0x0003e20000000800 */
[----:B------:R-:W-:Y:S01]  /*dd90*/  FADD.FTZ R83, R21, R134 ;  /* 0x0000008615537221 */ /* 0x000fe20000010000 */
[----:B------:R2:W-:Y:S01]  /*dda0*/  STSM.16.M88.4 [R2+0x24300], R12 ;  /* 0x0243000c02007844 */ /* 0x0005e20000000200 */
[----:B------:R-:W-:Y:S01]  /*ddb0*/  FADD.FTZ R111, R129, R102 ;  /* 0x00000066816f7221 */ /* 0x000fe20000010000 */
[----:B------:R-:W-:Y:S01]  /*ddc0*/  F2FP.F16.F32.PACK_AB R9, R138, R9 ;  /* 0x000000098a09723e */ /* 0x000fe200000000ff */
[----:B------:R-:W-:Y:S01]  /*ddd0*/  FADD.FTZ R102, R120, R83 ;  /* 0x0000005378667221 */ /* 0x000fe20000010000 */
[----:B------:R-:W-:Y:S01]  /*dde0*/  FFMA.FTZ R83, R75, UR4, -R132 ;  /* 0x000000044b537c23 */ /* 0x000fe20008010884 */
[----:B------:R-:W-:Y:S01]  /*ddf0*/  FADD.FTZ R111, R130, R111 ;  /* 0x0000006f826f7221 */ /* 0x000fe20000010000 */
[----:B------:R3:W-:Y:S01]  /*de00*/  MUFU.EX2 R75, R98 ;  /* 0x00000062004b7308 */ /* 0x0007e20000000800 */
[----:B0-----:R-:W-:Y:S01]  /*de10*/  FADD.FTZ R103, R121, R102 ;  /* 0x0000006679677221 */ /* 0x001fe20000010000 */
[----:B-1----:R-:W-:Y:S01]  /*de20*/  F2FP.F16.F32.PACK_AB R8, R10, R7 ;  /* 0x000000070a08723e */ /* 0x002fe200000000ff */
[----:B------:R-:W-:Y:S01]  /*de30*/  FADD.FTZ R134, R122, R111 ;  /* 0x0000006f7a867221 */ /* 0x000fe20000010000 */
[----:B------:R-:W-:Y:S01]  /*de40*/  F2FP.F16.F32.PACK_AB R10, R21, R11 ;  /* 0x0000000b150a723e */ /* 0x000fe200000000ff */
[----:B------:R-:W-:Y:S01]  /*de50*/  FADD.FTZ R102, R124, R103 ;  /* 0x000000677c667221 */ /* 0x000fe20000010000 */
[----:B------:R-:W-:Y:S01]  /*de60*/  F2FP.F16.F32.PACK_AB R11, R130, R129 ;  /* 0x00000081820b723e */ /* 0x000fe200000000ff */
[----:B------:R-:W-:Y:S01]  /*de70*/  FADD.FTZ R134, R139, R134 ;  /* 0x000000868b867221 */ /* 0x000fe20000010000 */
[----:B------:R-:W0:Y:S01]  /*de80*/  MUFU.EX2 R0, R0 ;  /* 0x0000000000007308 */ /* 0x000e220000000800 */
[----:B------:R-:W-:Y:S01]  /*de90*/  FADD.FTZ R111, R125, R102 ;  /* 0x000000667d6f7221 */ /* 0x000fe20000010000 */
[----:B------:R-:W-:Y:S01]  /*dea0*/  F2FP.F16.F32.PACK_AB R120, R121, R120 ;  /* 0x000000787978723e */ /* 0x000fe200000000ff */
[----:B------:R-:W-:Y:S01]  /*deb0*/  FADD.FTZ R103, R123, R134 ;  /* 0x000000867b677221 */ /* 0x000fe20000010000 */
[----:B------:R1:W-:Y:S01]  /*dec0*/  STSM.16.M88.4 [R2+0x25b00], R8 ;  /* 0x025b000802007844 */ /* 0x0003e20000000200 */
[----:B------:R-:W-:Y:S01]  /*ded0*/  FADD.FTZ R102, R112, R111 ;  /* 0x0000006f70667221 */ /* 0x000fe20000010000 */
[----:B------:R-:W-:Y:S01]  /*dee0*/  F2FP.F16.F32.PACK_AB R121, R139, R122 ;  /* 0x0000007a8b79723e */ /* 0x000fe200000000ff */
[----:B------:R-:W-:Y:S01]  /*def0*/  FADD.FTZ R103, R126, R103 ;  /* 0x000000677e677221 */ /* 0x000fe20000010000 */
[----:B------:R-:W4:Y:S01]  /*df00*/  MUFU.EX2 R99, R99 ;  /* 0x0000006300637308 */ /* 0x000f220000000800 */
[C---:B------:R-:W-:Y:S01]  /*df10*/  FADD.FTZ R7, R113.reuse, R102 ;  /* 0x0000006671077221 */ /* 0x040fe20000010000 */
[----:B------:R-:W-:Y:S01]  /*df20*/  F2FP.F16.F32.PACK_AB R112, R113, R112 ;  /* 0x000000707170723e */ /* 0x000fe200000000ff */
[----:B------:R-:W-:Y:S01]  /*df30*/  FADD.FTZ R103, R20, R103 ;  /* 0x0000006714677221 */ /* 0x000fe20000010000 */
[----:B------:R-:W-:Y:S01]  /*df40*/  F2FP.F16.F32.PACK_AB R122, R125, R124 ;  /* 0x0000007c7d7a723e */ /* 0x000fe200000000ff */
[----:B--2---:R-:W-:Y:S01]  /*df50*/  FADD.FTZ R12, R116, R7 ;  /* 0x00000007740c7221 */ /* 0x004fe20000010000 */
[----:B------:R-:W-:Y:S01]  /*df60*/  F2FP.F16.F32.PACK_AB R123, R126, R123 ;  /* 0x0000007b7e7b723e */ /* 0x000fe200000000ff */
[C---:B---3--:R-:W-:Y:S01]  /*df70*/  FADD.FTZ R98, R114.reuse, R103 ;  /* 0x0000006772627221 */ /* 0x048fe20000010000 */
[----:B------:R-:W2:Y:S01]  /*df80*/  MUFU.EX2 R91, R91 ;  /* 0x0000005b005b7308 */ /* 0x000ea20000000800 */
[----:B------:R-:W-:Y:S01]  /*df90*/  FADD.FTZ R13, R117, R12 ;  /* 0x0000000c750d7221 */ /* 0x000fe20000010000 */
[----:B------:R-:W-:Y:S01]  /*dfa0*/  F2FP.F16.F32.PACK_AB R113, R114, R20 ;  /* 0x000000147271723e */ /* 0x000fe200000000ff */
[----:B------:R-:W-:Y:S01]  /*dfb0*/  FADD.FTZ R7, R115, R98 ;  /* 0x0000006273077221 */ /* 0x000fe20000010000 */
[----:B------:R-:W-:Y:S01]  /*dfc0*/  F2FP.F16.F32.PACK_AB R114, R117, R116 ;  /* 0x000000747572723e */ /* 0x000fe200000000ff */
[----:B------:R-:W-:Y:S01]  /*dfd0*/  FADD.FTZ R14, R104, R13 ;  /* 0x0000000d680e7221 */ /* 0x000fe20000010000 */
[C---:B------:R-:W-:Y:S01]  /*dfe0*/  F2FP.F16.F32.PACK_AB R104, R105.reuse, R104 ;  /* 0x000000686968723e */ /* 0x040fe200000000ff */
[C---:B------:R-:W-:Y:S01]  /*dff0*/  FADD.FTZ R12, R118.reuse, R7 ;  /* 0x00000007760c7221 */ /* 0x040fe20000010000 */
[----:B------:R-:W3:Y:S01]  /*e000*/  MUFU.EX2 R102, R95 ;  /* 0x0000005f00667308 */ /* 0x000ee20000000800 */
[----:B------:R-:W-:Y:S01]  /*e010*/  FADD.FTZ R13, R105, R14 ;  /* 0x0000000e690d7221 */ /* 0x000fe20000010000 */
[----:B------:R-:W-:Y:S01]  /*e020*/  F2FP.F16.F32.PACK_AB R115, R118, R115 ;  /* 0x000000737673723e */ /* 0x000fe200000000ff */
[----:B------:R-:W-:Y:S01]  /*e030*/  FADD.FTZ R7, R17, R12 ;  /* 0x0000000c11077221 */ /* 0x000fe20000010000 */
[----:B------:R-:W-:Y:S01]  /*e040*/  F2FP.F16.F32.PACK_AB R105, R106, R17 ;  /* 0x000000116a69723e */ /* 0x000fe200000000ff */
[----:B------:R-:W-:Y:S01]  /*e050*/  FADD.FTZ R14, R108, R13 ;  /* 0x0000000d6c0e7221 */ /* 0x000fe20000010000 */
[----:B------:R-:W-:Y:S01]  /*e060*/  F2FP.F16.F32.PACK_AB R98, R101, R100 ;  /* 0x000000646562723e */ /* 0x000fe200000000ff */
[----:B------:R-:W-:Y:S01]  /*e070*/  FADD.FTZ R12, R106, R7 ;  /* 0x000000076a0c7221 */ /* 0x000fe20000010000 */
[----:B------:R-:W-:Y:S01]  /*e080*/  MUFU.EX2 R94, R94 ;  /* 0x0000005e005e7308 */ /* 0x000fe20000000800 */
[C---:B------:R-:W-:Y:S01]  /*e090*/  FADD.FTZ R15, R109.reuse, R14 ;  /* 0x0000000e6d0f7221 */ /* 0x040fe20000010000 */
[----:B------:R-:W-:Y:S01]  /*e0a0*/  F2FP.F16.F32.PACK_AB R106, R109, R108 ;  /* 0x0000006c6d6a723e */ /* 0x000fe200000000ff */
[----:B------:R-:W-:Y:S01]  /*e0b0*/  FADD.FTZ R13, R107, R12 ;  /* 0x0000000c6b0d7221 */ /* 0x000fe20000010000 */
[----:B------:R-:W-:Y:S01]  /*e0c0*/  F2FP.F16.F32.PACK_AB R107, R110, R107 ;  /* 0x0000006b6e6b723e */ /* 0x000fe200000000ff */
[----:B------:R-:W-:Y:S01]  /*e0d0*/  FADD.FTZ R14, R96, R15 ;  /* 0x0000000f600e7221 */ /* 0x000fe20000010000 */
[C---:B------:R-:W-:Y:S01]  /*e0e0*/  F2FP.F16.F32.PACK_AB R96, R97.reuse, R96 ;  /* 0x000000606160723e */ /* 0x040fe200000000ff */
[----:B------:R-:W-:Y:S01]  /*e0f0*/  FADD.FTZ R12, R110, R13 ;  /* 0x0000000d6e0c7221 */ /* 0x000fe20000010000 */
[----:B------:R5:W-:Y:S01]  /*e100*/  MUFU.EX2 R7, R90 ;  /* 0x0000005a00077308 */ /* 0x000be20000000800 */
[----:B------:R-:W-:Y:S01]  /*e110*/  FADD.FTZ R15, R97, R14 ;  /* 0x0000000e610f7221 */ /* 0x000fe20000010000 */
[----:B0-----:R-:W-:Y:S01]  /*e120*/  F2FP.F16.F32.PACK_AB R97, R0, R3 ;  /* 0x000000030061723e */ /* 0x001fe200000000ff */
[----:B------:R-:W-:Y:S01]  /*e130*/  FADD.FTZ R13, R3, R12 ;  /* 0x0000000c030d7221 */ /* 0x000fe20000010000 */
[----:B------:R0:W-:Y:S01]  /*e140*/  STSM.16.M88.4 [R2+0x27300], R120 ;  /* 0x0273007802007844 */ /* 0x0001e20000000200 */
[----:B------:R-:W-:Y:S01]  /*e150*/  FADD.FTZ R14, R100, R15 ;  /* 0x0000000f640e7221 */ /* 0x000fe20000010000 */
[----:B------:R-:W-:Y:S01]  /*e160*/  FMUL.FTZ R48, R48, R4 ;  /* 0x0000000430307220 */ /* 0x000fe20000410000 */
[----:B------:R-:W-:Y:S01]  /*e170*/  FADD.FTZ R12, R0, R13 ;  /* 0x0000000d000c7221 */ /* 0x000fe20000010000 */
[----:B------:R-:W-:Y:S01]  /*e180*/  MUFU.EX2 R86, R86 ;  /* 0x0000005600567308 */ /* 0x000fe20000000800 */
[----:B-1----:R-:W-:Y:S01]  /*e190*/  FADD.FTZ R9, R101, R14 ;  /* 0x0000000e65097221 */ /* 0x002fe20000010000 */
[----:B-----5:R-:W-:Y:S01]  /*e1a0*/  F2FP.F16.F32.PACK_AB R90, R93, R92 ;  /* 0x0000005c5d5a723e */ /* 0x020fe200000000ff */
[----:B----4-:R-:W-:Y:S01]  /*e1b0*/  FADD.FTZ R13, R99, R12 ;  /* 0x0000000c630d7221 */ /* 0x010fe20000010000 */
[----:B------:R-:W-:Y:S01]  /*e1c0*/  F2FP.F16.F32.PACK_AB R99, R6, R99 ;  /* 0x000000630663723e */ /* 0x000fe200000000ff */
[----:B------:R-:W-:Y:S01]  /*e1d0*/  FADD.FTZ R8, R88, R9 ;  /* 0x0000000958087221 */ /* 0x000fe20000010000 */
[C---:B------:R-:W-:Y:S01]  /*e1e0*/  F2FP.F16.F32.PACK_AB R88, R89.reuse, R88 ;  /* 0x000000585958723e */ /* 0x040fe200000000ff */
[----:B------:R-:W-:Y:S01]  /*e1f0*/  FADD.FTZ R13, R6, R13 ;  /* 0x0000000d060d7221 */ /* 0x000fe20000010000 */
[----:B------:R-:W1:Y:S01]  /*e200*/  MUFU.EX2 R85, R85 ;  /* 0x0000005500557308 */ /* 0x000e620000000800 */
[----:B------:R-:W-:Y:S01]  /*e210*/  FADD.FTZ R9, R89, R8 ;  /* 0x0000000859097221 */ /* 0x000fe20000010000 */
[----:B------:R-:W-:Y:S01]  /*e220*/  F2FP.F16.F32.PACK_AB R89, R75, R82 ;  /* 0x000000524b59723e */ /* 0x000fe200000000ff */
[----:B------:R-:W-:Y:S01]  /*e230*/  FADD.FTZ R10, R82, R13 ;  /* 0x0000000d520a7221 */ /* 0x000fe20000010000 */
[----:B------:R0:W-:Y:S01]  /*e240*/  STSM.16.M88.4 [R2+0x28b00], R112 ;  /* 0x028b007002007844 */ /* 0x0001e20000000200 */
[----:B------:R-:W-:Y:S01]  /*e250*/  FADD.FTZ R0, R92, R9 ;  /* 0x000000095c007221 */ /* 0x000fe20000010000 */
[----:B------:R-:W-:Y:S01]  /*e260*/  FMUL.FTZ R49, R49, R4 ;  /* 0x0000000431317220 */ /* 0x000fe20000410000 */
[----:B------:R-:W-:Y:S01]  /*e270*/  FADD.FTZ R10, R75, R10 ;  /* 0x0000000a4b0a7221 */ /* 0x000fe20000010000 */
[----:B------:R-:W4:Y:S01]  /*e280*/  MUFU.EX2 R87, R87 ;  /* 0x0000005700577308 */ /* 0x000f220000000800 */
[----:B------:R-:W-:Y:S01]  /*e290*/  FADD.FTZ R9, R93, R0 ;  /* 0x000000005d097221 */ /* 0x000fe20000010000 */
[----:B------:R0:W-:Y:S01]  /*e2a0*/  STSM.16.M88.4 [R2+0x2a300], R104 ;  /* 0x02a3006802007844 */ /* 0x0001e20000000200 */
[----:B--2---:R-:W-:Y:S01]  /*e2b0*/  FADD.FTZ R3, R91, R10 ;  /* 0x0000000a5b037221 */ /* 0x004fe20000010000 */
[----:B---3--:R-:W-:Y:S01]  /*e2c0*/  F2FP.F16.F32.PACK_AB R91, R102, R91 ;  /* 0x0000005b665b723e */ /* 0x008fe200000000ff */
[----:B------:R-:W-:Y:S01]  /*e2d0*/  FADD.FTZ R0, R80, R9 ;  /* 0x0000000950007221 */ /* 0x000fe20000010000 */
[----:B------:R-:W-:Y:S01]  /*e2e0*/  F2FP.F16.F32.PACK_AB R80, R81, R80 ;  /* 0x000000505150723e */ /* 0x000fe200000000ff */
[----:B------:R-:W-:Y:S01]  /*e2f0*/  FADD.FTZ R3, R102, R3 ;  /* 0x0000000366037221 */ /* 0x000fe20000010000 */
[----:B------:R-:W2:Y:S01]  /*e300*/  MUFU.EX2 R128, R128 ;  /* 0x0000008000807308 */ /* 0x000ea20000000800 */
[----:B-1----:R-:W-:Y:S01]  /*e310*/  F2FP.F16.F32.PACK_AB R82, R85, R84 ;  /* 0x000000545552723e */ /* 0x002fe200000000ff */
[----:B------:R0:W-:Y:S01]  /*e320*/  STSM.16.M88.4 [R2+0x2bb00], R96 ;  /* 0x02bb006002007844 */ /* 0x0001e20000000200 */
[----:B------:R-:W-:Y:S01]  /*e330*/  FADD.FTZ R6, R94, R3 ;  /* 0x000000035e067221 */ /* 0x000fe20000010000 */
[----:B------:R-:W-:Y:S01]  /*e340*/  FADD.FTZ R3, R81, R0 ;  /* 0x0000000051037221 */ /* 0x000fe20000010000 */
[C---:B------:R-:W-:Y:S01]  /*e350*/  F2FP.F16.F32.PACK_AB R81, R7.reuse, R94 ;  /* 0x0000005e0751723e */ /* 0x040fe200000000ff */
[----:B------:R0:W-:Y:S01]  /*e360*/  STSM.16.M88.4 [R2+0x2d300], R88 ;  /* 0x02d3005802007844 */ /* 0x0001e20000000200 */
[----:B------:R-:W-:Y:S01]  /*e370*/  FADD.FTZ R9, R7, R6 ;  /* 0x0000000607097221 */ /* 0x000fe20000010000 */
[----:B------:R-:W1:Y:S01]  /*e380*/  MUFU.EX2 R129, R131 ;  /* 0x0000008300817308 */ /* 0x000e620000000800 */
[----:B------:R-:W-:Y:S01]  /*e390*/  FADD.FTZ R0, R84, R3 ;  /* 0x0000000354007221 */ /* 0x000fe20000010000 */
[-C--:B------:R-:W-:Y:S01]  /*e3a0*/  FMUL.FTZ R52, R52, R4.reuse ;  /* 0x0000000434347220 */ /* 0x080fe20000410000 */
[----:B------:R-:W-:Y:S01]  /*e3b0*/  FADD.FTZ R6, R86, R9 ;  /* 0x0000000956067221 */ /* 0x000fe20000010000 */
[-C--:B------:R-:W-:Y:S01]  /*e3c0*/  FMUL.FTZ R53, R53, R4.reuse ;  /* 0x0000000435357220 */ /* 0x080fe20000410000 */
[----:B------:R-:W-:Y:S01]  /*e3d0*/  FADD.FTZ R3, R85, R0 ;  /* 0x0000000055037221 */ /* 0x000fe20000010000 */
[-C--:B------:R-:W-:Y:S01]  /*e3e0*/  FMUL.FTZ R56, R56, R4.reuse ;  /* 0x0000000438387220 */ /* 0x080fe20000410000 */
[----:B----4-:R-:W-:Y:S01]  /*e3f0*/  FADD.FTZ R6, R87, R6 ;  /* 0x0000000657067221 */ /* 0x010fe20000010000 */
        /* <DEDUP_REMOVED lines=10> */
[----:B------:R-:W-:Y:S01]  /*e4a0*/  FMUL.FTZ R69, R69, R4 ;  /* 0x0000000445457220 */ /* 0x000fe20000410000 */
[-C--:B------:R-:W-:Y:S01]  /*e4b0*/  FMUL.FTZ R26, R26, R77.reuse ;  /* 0x0000004d1a1a7220 */ /* 0x080fe20000410000 */
[-C--:B------:R-:W-:Y:S01]  /*e4c0*/  FMUL.FTZ R27, R27, R77.reuse ;  /* 0x0000004d1b1b7220 */ /* 0x080fe20000410000 */
[-C--:B------:R-:W-:Y:S01]  /*e4d0*/  FMUL.FTZ R30, R30, R77.reuse ;  /* 0x0000004d1e1e7220 */ /* 0x080fe20000410000 */
[-C--:B------:R-:W-:Y:S01]  /*e4e0*/  FMUL.FTZ R31, R31, R77.reuse ;  /* 0x0000004d1f1f7220 */ /* 0x080fe20000410000 */
[-C--:B------:R-:W-:Y:S01]  /*e4f0*/  FMUL.FTZ R34, R34, R77.reuse ;  /* 0x0000004d22227220 */ /* 0x080fe20000410000 */
[----:B------:R1:W4:Y:S01]  /*e500*/  MUFU.EX2 R8, R83 ;  /* 0x0000005300087308 */ /* 0x0003220000000800 */
[C---:B---3--:R-:W-:Y:S01]  /*e510*/  F2FP.F16.F32.PACK_AB R128, R73.reuse, R128 ;  /* 0x000000804980723e */ /* 0x048fe200000000ff */
[----:B------:R-:W-:Y:S01]  /*e520*/  FADD.FTZ R3, R73, R0 ;  /* 0x0000000049037221 */ /* 0x000fe20000010000 */
[-C--:B------:R-:W-:Y:S01]  /*e530*/  FMUL.FTZ R35, R35, R77.reuse ;  /* 0x0000004d23237220 */ /* 0x080fe20000410000 */
[-C--:B------:R-:W-:Y:S01]  /*e540*/  FMUL.FTZ R38, R38, R77.reuse ;  /* 0x0000004d26267220 */ /* 0x080fe20000410000 */
[-C--:B------:R-:W-:Y:S01]  /*e550*/  FMUL.FTZ R39, R39, R77.reuse ;  /* 0x0000004d27277220 */ /* 0x080fe20000410000 */
[-C--:B------:R-:W-:Y:S01]  /*e560*/  FMUL.FTZ R42, R42, R77.reuse ;  /* 0x0000004d2a2a7220 */ /* 0x080fe20000410000 */
[-C--:B------:R-:W-:Y:S01]  /*e570*/  FMUL.FTZ R43, R43, R77.reuse ;  /* 0x0000004d2b2b7220 */ /* 0x080fe20000410000 */
[----:B------:R-:W3:Y:S01]  /*e580*/  MUFU.EX2 R11, R78 ;  /* 0x0000004e000b7308 */ /* 0x000ee20000000800 */
[----:B-1----:R-:W-:Y:S01]  /*e590*/  F2FP.F16.F32.PACK_AB R83, R87, R86 ;  /* 0x000000565753723e */ /* 0x002fe200000000ff */
[-C--:B------:R-:W-:Y:S01]  /*e5a0*/  FMUL.FTZ R46, R46, R77.reuse ;  /* 0x0000004d2e2e7220 */ /* 0x080fe20000410000 */
[----:B--2---:R-:W-:Y:S01]  /*e5b0*/  F2FP.F16.F32.PACK_AB R130, R5, R76 ;  /* 0x0000004c0582723e */ /* 0x004fe200000000ff */
[----:B------:R-:W-:Y:S01]  /*e5c0*/  FADD.FTZ R76, R76, R3 ;  /* 0x000000034c4c7221 */ /* 0x000fe20000010000 */
[-C--:B------:R-:W-:Y:S01]  /*e5d0*/  FMUL.FTZ R47, R47, R77.reuse ;  /* 0x0000004d2f2f7220 */ /* 0x080fe20000410000 */
[----:B------:R0:W-:Y:S01]  /*e5e0*/  STSM.16.M88.4 [R2+0x2eb00], R80 ;  /* 0x02eb005002007844 */ /* 0x0001e20000000200 */
[----:B------:R-:W-:Y:S01]  /*e5f0*/  FMUL.FTZ R50, R50, R77 ;  /* 0x0000004d32327220 */ /* 0x000fe20000410000 */
[----:B------:R-:W1:Y:S01]  /*e600*/  MUFU.EX2 R79, R79 ;  /* 0x0000004f004f7308 */ /* 0x000e620000000800 */
[C---:B----4-:R-:W-:Y:S01]  /*e610*/  F2FP.F16.F32.PACK_AB R129, R8.reuse, R129 ;  /* 0x000000810881723e */ /* 0x050fe200000000ff */
[----:B------:R-:W-:Y:S01]  /*e620*/  FADD.FTZ R6, R8, R6 ;  /* 0x0000000608067221 */ /* 0x000fe20000010000 */
[----:B------:R-:W-:Y:S01]  /*e630*/  FADD.FTZ R3, R5, R76 ;  /* 0x0000004c05037221 */ /* 0x000fe20000010000 */
[-C--:B------:R-:W-:Y:S01]  /*e640*/  FMUL.FTZ R51, R51, R77.reuse ;  /* 0x0000004d33337220 */ /* 0x080fe20000410000 */
[-C--:B------:R-:W-:Y:S01]  /*e650*/  FMUL.FTZ R54, R54, R77.reuse ;  /* 0x0000004d36367220 */ /* 0x080fe20000410000 */
[-C--:B------:R-:W-:Y:S01]  /*e660*/  FMUL.FTZ R55, R55, R77.reuse ;  /* 0x0000004d37377220 */ /* 0x080fe20000410000 */
[-C--:B------:R-:W-:Y:S01]  /*e670*/  FMUL.FTZ R58, R58, R77.reuse ;  /* 0x0000004d3a3a7220 */ /* 0x080fe20000410000 */
[-C--:B------:R-:W-:Y:S01]  /*e680*/  FMUL.FTZ R59, R59, R77.reuse ;  /* 0x0000004d3b3b7220 */ /* 0x080fe20000410000 */
[----:B---3--:R-:W-:Y:S01]  /*e690*/  FADD.FTZ R6, R11, R6 ;  /* 0x000000060b067221 */ /* 0x008fe20000010000 */
[-C--:B------:R-:W-:Y:S01]  /*e6a0*/  FMUL.FTZ R62, R62, R77.reuse ;  /* 0x0000004d3e3e7220 */ /* 0x080fe20000410000 */
[-C--:B------:R-:W-:Y:S01]  /*e6b0*/  FMUL.FTZ R63, R63, R77.reuse ;  /* 0x0000004d3f3f7220 */ /* 0x080fe20000410000 */
[-C--:B------:R-:W-:Y:S01]  /*e6c0*/  FMUL.FTZ R66, R66, R77.reuse ;  /* 0x0000004d42427220 */ /* 0x080fe20000410000 */
[-C--:B------:R-:W-:Y:S01]  /*e6d0*/  FMUL.FTZ R67, R67, R77.reuse ;  /* 0x0000004d43437220 */ /* 0x080fe20000410000 */
[-C--:B------:R-:W-:Y:S01]  /*e6e0*/  FMUL.FTZ R70, R70, R77.reuse ;  /* 0x0000004d46467220 */ /* 0x080fe20000410000 */
[----:B------:R-:W-:Y:S01]  /*e6f0*/  FMUL.FTZ R71, R71, R77 ;  /* 0x0000004d47477220 */ /* 0x000fe20000410000 */
[----:B------:R-:W-:Y:S01]  /*e700*/  IMAD.MOV.U32 R5, RZ, RZ, R72 ;  /* 0x000000ffff057224 */ /* 0x000fe200078e0048 */
[C---:B-1----:R-:W-:Y:S01]  /*e710*/  F2FP.F16.F32.PACK_AB R131, R79.reuse, R11 ;  /* 0x0000000b4f83723e */ /* 0x042fe200000000ff */
[----:B------:R-:W-:Y:S01]  /*e720*/  FADD.FTZ R0, R79, R6 ;  /* 0x000000064f007221 */ /* 0x000fe20000010000 */
[----:B------:R-:W-:-:S03]  /*e730*/  IMAD.MOV.U32 R4, RZ, RZ, R74 ;  /* 0x000000ffff047224 */ /* 0x000fc600078e004a */
        /* <DEDUP_REMOVED lines=9> */
.L_x_11809:
[----:B------:R-:W-:Y:S06]  /*e7d0*/  BAR.ARV 0x8, 0x200 ;  /* 0x0208000000007b1d */ /* 0x000fec0000002000 */
[----:B------:R-:W-:Y:S05]  /*e7e0*/  @!P0 BRA `(.L_x_11819) ;  /* 0x0000000000048947 */ /* 0x000fea0003800000 */
[----:B------:R-:W-:Y:S01]  /*e7f0*/  BPT.TRAP 0x1 ;  /* 0x000000040000795c */ /* 0x000fe20000300000 */
.L_x_11819:
[----:B------:R-:W-:Y:S01]  /*e800*/  ULEA UR5, UR36, UR37, 0x3 ;  /* 0x0000002524057291 */ /* 0x000fe2000f8e183f */
[----:B------:R-:W-:-:S05]  /*e810*/  IMAD.U32 R4, RZ, RZ, UR60 ;  /* 0x0000003cff047e24 */ /* 0x000fca000f8e00ff */
[----:B------:R-:W-:-:S04]  /*e820*/  SHF.L.U32 R4, R4, 0x1f, RZ ;  /* 0x0000001f04047819 */ /* 0x000fc800000006ff */
[----:B------:R2:W3:Y:S01]  /*e830*/  SYNCS.PHASECHK.TRANS64.TRYWAIT P2, [UR5+0x31c50], R4 ;  /* 0x031c5004ff0075a7 */ /* 0x0004e20008040145 */
[----:B------:R-:W-:Y:S05]  /*e840*/  @!P0 BRA `(.L_x_11820) ;  /* 0x0000000000048947 */ /* 0x000fea0003800000 */
[----:B------:R-:W-:Y:S01]  /*e850*/  BPT.TRAP 0x1 ;  /* 0x000000040000795c */ /* 0x000fe20000300000 */
.L_x_11820:
[----:B---3--:R-:W-:Y:S05]  /*e860*/  @P2 BRA `(.L_x_11821) ;  /* 0x0000000000082947 */ /* 0x008fea0003800000 */
[----:B------:R-:W3:Y:S02]  /*e870*/  SYNCS.PHASECHK.TRANS64.TRYWAIT P0, [UR5+0x31c50], R4 ;  /* 0x031c5004ff0075a7 */ /* 0x000ee40008000145 */
[----:B---3--:R-:W-:Y:S05]  /*e880*/  @!P0 BRA `(.L_x_11822) ;  /* 0x0000007000088947 */ /* 0x008fea0003800000 */
.L_x_11821:
[----:B------:R-:W-:Y:S01]  /*e890*/  UIADD3 UR37, UR37, 0x200, URZ ;  /* 0x0000020025257890 */ /* 0x000fe2000fffe03f */
[----:B------:R-:W-:Y:S01]  /*e8a0*/  WARPGROUP.ARRIVE ;  /* 0x00000000000079c5 */ /* 0x000fe20000000000 */
[----:B------:R-:W-:Y:S01]  /*e8b0*/  ULOP3.LUT UR6, UR61, 0x10000, URZ, 0xfc, !UPT ;  /* 0x000100003d067892 */ /* 0x000fe2000f8efc3f */
[----:B---3--:R-:W3:Y:S01]  /*e8c0*/  SHFL.BFLY PT, R5, R0, 0x2, 0x1f ;  /* 0x0c401f0000057f89 */ /* 0x008ee200000e0000 */
[----:B------:R-:W-:Y:S01]  /*e8d0*/  USHF.R.U32.HI UR37, URZ, 0x4, UR37 ;  /* 0x000000043f257899 */ /* 0x000fe20008011625 */
[----:B-1----:R-:W-:Y:S01]  /*e8e0*/  IMAD.MOV.U32 R9, RZ, RZ, RZ ;  /* 0x000000ffff097224 */ /* 0x002fe200078e00ff */
[----:B------:R-:W-:Y:S01]  /*e8f0*/  UMOV UR9, 0xc0000010 ;  /* 0xc000001000097882 */ /* 0x000fe20000000000 */
[----:B------:R-:W-:Y:S01]  /*e900*/  UMOV UR11, 0x80000020 ;  /* 0x80000020000b7882 */ /* 0x000fe20000000000 */
[----:B------:R-:W-:Y:S01]  /*e910*/  ULOP3.LUT UR37, UR37, 0x3fff, URZ, 0xc0, !UPT ;  /* 0x00003fff25257892 */ /* 0x000fe2000f8ec03f */
[----:B--2---:R-:W1:Y:S01]  /*e920*/  SHFL.BFLY PT, R4, R3, 0x2, 0x1f ;  /* 0x0c401f0003047f89 */ /* 0x004e6200000e0000 */
[----:B------:R-:W-:Y:S01]  /*e930*/  UMOV UR8, UR6 ;  /* 0x0000000600087c82 */ /* 0x000fe20008000000 */
[----:B------:R-:W-:Y:S01]  /*e940*/  R2UR UR7, R150 ;  /* 0x00000000960772ca */ /* 0x000fe200000e0000 */
[----:B------:R-:W-:-:S04]  /*e950*/  ULOP3.LUT UR12, UR37, 0x2400000, URZ, 0xfc, !UPT ;  /* 0x02400000250c7892 */ /* 0x000fc8000f8efc3f */
[----:B------:R-:W-:Y:S02]  /*e960*/  UIMAD UR12, UR36, 0x6c0, UR12 ;  /* 0x000006c0240c78a4 */ /* 0x000fe4000f8e020c */
[----:B------:R-:W-:-:S04]  /*e970*/  UIADD3 UR36, UR36, 0x1, URZ ;  /* 0x0000000124247890 */ /* 0x000fc8000fffe03f */
[----:B------:R-:W-:Y:S01]  /*e980*/  UISETP.NE.AND UP0, UPT, UR36, 0x2, UPT ;  /* 0x000000022400788c */ /* 0x000fe2000bf05270 */
[----:B------:R-:W-:Y:S01]  /*e990*/  UMOV UR10, UR12 ;  /* 0x0000000c000a7c82 */ /* 0x000fe20008000000 */
[----:B------:R-:W-:Y:S01]  /*e9a0*/  UIADD3 UR7, UR7, 0x1, URZ ;  /* 0x0000000107077890 */ /* 0x000fe2000fffe03f */
[----:B------:R-:W-:Y:S01]  /*e9b0*/  HGMMA.64x96x16.F32 R24, gdesc[UR8].tnspB, R24, gsb0 ;  /* 0x41600000081879f0 */ /* 0x000fe20008000818 */
[----:B------:R-:W-:Y:S01]  /*e9c0*/  UIADD3 UR8, UR6, 0x180, URZ ;  /* 0x0000018006087890 */ /* 0x000fe2000fffe03f */
[----:B---3--:R-:W-:Y:S01]  /*e9d0*/  FADD.FTZ R6, R5, R0 ;  /* 0x0000000005067221 */ /* 0x008fe20000010000 */
[----:B------:R-:W-:Y:S01]  /*e9e0*/  UIADD3 UR10, UR12, 0x40, URZ ;  /* 0x000000400c0a7890 */ /* 0x000fe2000fffe03f */
[----:B------:R-:W-:Y:S01]  /*e9f0*/  IMAD.MOV.U32 R0, RZ, RZ, -0x800000 ;  /* 0xff800000ff007424 */ /* 0x000fe200078e00ff */
[----:B------:R-:W-:Y:S01]  /*ea00*/  UMOV UR9, 0xc0000010 ;  /* 0xc000001000097882 */ /* 0x000fe20000000000 */
[----:B------:R-:W-:Y:S01]  /*ea10*/  UMOV UR11, 0x80000020 ;  /* 0x80000020000b7882 */ /* 0x000fe20000000000 */
[----:B-1----:R-:W-:Y:S01]  /*ea20*/  FADD.FTZ R4, R4, R3 ;  /* 0x0000000304047221 */ /* 0x002fe20000010000 */
[----:B------:R-:W1:Y:S01]  /*ea30*/  SHFL.BFLY PT, R7, R6, 0x1, 0x1f ;  /* 0x0c201f0006077f89 */ /* 0x000e6200000e0000 */
[----:B------:R-:W-:Y:S01]  /*ea40*/  IMAD.MOV.U32 R3, RZ, RZ, -0x800000 ;  /* 0xff800000ff037424 */ /* 0x000fe200078e00ff */
[----:B------:R-:W-:Y:S01]  /*ea50*/  USEL UR36, UR36, URZ, UP0 ;  /* 0x0000003f24247287 */ /* 0x000fe20008000000 */
[----:B------:R-:W-:Y:S01]  /*ea60*/  IMAD.U32 R150, RZ, RZ, UR7 ;  /* 0x00000007ff967e24 */ /* 0x000fe2000f8e00ff */
[----:B------:R-:W2:Y:S01]  /*ea70*/  SHFL.BFLY PT, R5, R4, 0x1, 0x1f ;  /* 0x0c201f0004057f89 */ /* 0x000ea200000e0000 */
[----:B-1----:R-:W-:Y:S01]  /*ea80*/  FADD.FTZ R12, R6, R7 ;  /* 0x00000007060c7221 */ /* 0x002fe20000010000 */
[----:B------:R-:W-:-:S02]  /*ea90*/  IMAD.U32 R6, RZ, RZ, UR4 ;  /* 0x00000004ff067e24 */ /* 0x000fc4000f8e00ff */
[----:B------:R-:W-:Y:S02]  /*eaa0*/  IMAD.U32 R7, RZ, RZ, UR4 ;  /* 0x00000004ff077e24 */ /* 0x000fe4000f8e00ff */
[----:B--2---:R-:W-:Y:S01]  /*eab0*/  FADD.FTZ R11, R4, R5 ;  /* 0x00000005040b7221 */ /* 0x004fe20000010000 */
[----:B------:R-:W-:Y:S01]  /*eac0*/  FSETP.NE.FTZ.AND P2, PT, R12, RZ, PT ;  /* 0x000000ff0c00720b */ /* 0x000fe20003f55000 */
[----:B------:R-:W-:Y:S01]  /*ead0*/  IMAD.U32 R4, RZ, RZ, UR5 ;  /* 0x00000005ff047e24 */ /* 0x000fe2000f8e00ff */
[----:B------:R-:W-:Y:S01]  /*eae0*/  USEL UR4, URZ, 0x1, UP0 ;  /* 0x000000013f047887 */ /* 0x000fe20008000000 */
[----:B------:R-:W-:Y:S01]  /*eaf0*/  IMAD.MOV.U32 R5, RZ, RZ, RZ ;  /* 0x000000ffff057224 */ /* 0x000fe200078e00ff */
[----:B------:R-:W-:Y:S01]  /*eb00*/  FSETP.NE.FTZ.AND P0, PT, R11, RZ, PT ;  /* 0x000000ff0b00720b */ /* 0x000fe20003f15000 */
[----:B------:R-:W-:Y:S01]  /*eb10*/  @!P1 VIADD R4, R4, 0x31c60 ;  /* 0x00031c6004049836 */ /* 0x000fe20000000000 */
[----:B------:R-:W-:-:S04]  /*eb20*/  ULOP3.LUT UR60, UR60, UR4, URZ, 0x3c, !UPT ;  /* 0x000000043c3c7292 */ /* 0x000fc8000f8e3c3f */
[----:B------:R-:W-:-:S03]  /*eb30*/  @!P1 PRMT R4, RZ, 0x654, R4 ;  /* 0x00000654ff049816 */ /* 0x000fc60000000004 */
[----:B------:R-:W1:Y:S01]  /*eb40*/  @P2 MUFU.LG2 R10, R12 ;  /* 0x0000000c000a2308 */ /* 0x000e620000000c00 */
[----:B------:R-:W-:-:S03]  /*eb50*/  @P2 FMUL.FTZ R6, R6, 0.69314718246459960938 ;  /* 0x3f31721806062820 */ /* 0x000fc60000410000 */
[----:B------:R-:W-:-:S04]  /*eb60*/  @P0 FMUL.FTZ R7, R7, 0.69314718246459960938 ;  /* 0x3f31721807070820 */ /* 0x000fc80000410000 */
[----:B------:R-:W2:Y:S08]  /*eb70*/  @P0 MUFU.LG2 R8, R11 ;  /* 0x0000000b00080308 */ /* 0x000eb00000000c00 */
[----:B------:R1:W3:Y:S08]  /*eb80*/  @P0 MUFU.RCP R5, R11 ;  /* 0x0000000b00050308 */ /* 0x0002f00000001000 */
[----:B------:R-:W0:Y:S01]  /*eb90*/  @P2 MUFU.RCP R9, R12 ;  /* 0x0000000c00092308 */ /* 0x000e220000001000 */
[----:B-1----:R-:W-:Y:S01]  /*eba0*/  @P2 FMUL.FTZ R11, R10, 0.69314718246459960938 ;  /* 0x3f3172180a0b2820 */ /* 0x002fe20000410000 */
[----:B--2---:R-:W-:-:S03]  /*ebb0*/  @P0 FMUL.FTZ R8, R8, 0.69314718246459960938 ;  /* 0x3f31721808080820 */ /* 0x004fc60000410000 */
[----:B------:R-:W-:Y:S01]  /*ebc0*/  @P2 FFMA.FTZ R3, R6, R72, R11 ;  /* 0x0000004806032223 */ /* 0x000fe2000001000b */
        /* <DEDUP_REMOVED lines=55> */
[----:B------:R1:W-:Y:S01]  /*ef40*/  @!P1 SYNCS.ARRIVE.TRANS64.RED.A1T0 RZ, [R4+URZ], RZ ;  /* 0x000000ff04ff99a7 */ /* 0x0003e2000810043f */
[-C--:B---3--:R-:W-:Y:S01]  /*ef50*/  FMUL.FTZ R72, R36, R5.reuse ;  /* 0x0000000524487220 */ /* 0x088fe20000410000 */
[-C--:B------:R-:W-:Y:S01]  /*ef60*/  FMUL.FTZ R75, R37, R5.reuse ;  /* 0x00000005254b7220 */ /* 0x080fe20000410000 */
[-C--:B------:R-:W-:Y:S01]  /*ef70*/  FMUL.FTZ R36, R65, R5.reuse ;  /* 0x0000000541247220 */ /* 0x080fe20000410000 */
[----:B------:R-:W-:Y:S01]  /*ef80*/  FMUL.FTZ R37, R64, R5 ;  /* 0x0000000540257220 */ /* 0x000fe20000410000 */
[-C--:B0-----:R-:W-:Y:S01]  /*ef90*/  FMUL.FTZ R81, R26, R9.reuse ;  /* 0x000000091a517220 */ /* 0x081fe20000410000 */
        /* <DEDUP_REMOVED lines=43> */
.L_x_11792:
        /* <DEDUP_REMOVED lines=10> */
[----:B------:R-:W-:Y:S01]  /*f2f0*/  R2UR UR13, R18 ;  /* 0x00000000120d72ca */ /* 0x000fe200000e0000 */
[----:B------:R-:W-:Y:S01]  /*f300*/  IMAD R9, R149, 0x20, R23 ;  /* 0x0000002095097824 */ /* 0x000fe200078e0217 */
[----:B------:R-:W-:-:S05]  /*f310*/  R2UR UR11, R145 ;  /* 0x00000000910b72ca */ /* 0x000fca00000e0000 */
[----:B------:R-:W-:Y:S01]  /*f320*/  BAR.SYNC.DEFER_BLOCKING 0x1, 0x180 ;  /* 0x0046000000007b1d */ /* 0x000fe20000010000 */
[----:B------:R-:W-:Y:S02]  /*f330*/  R2UR UR14, R146 ;  /* 0x00000000920e72ca */ /* 0x000fe400000e0000 */
[----:B------:R-:W-:Y:S02]  /*f340*/  F2FP.F16.F32.PACK_AB R27, R38, R27 ;  /* 0x0000001b261b723e */ /* 0x000fe400000000ff */
[----:B------:R-:W-:-:S03]  /*f350*/  F2FP.F16.F32.PACK_AB R36, R36, R37 ;  /* 0x000000252424723e */ /* 0x000fc600000000ff */
[----:B------:R-:W1:Y:S01]  /*f360*/  LDC R18, c[0x0][0xbe8] ;  /* 0x0002fa00ff127b82 */ /* 0x000e620000000800 */
[----:B------:R-:W-:Y:S01]  /*f370*/  ULDC.64 UR8, c[0x0][0xb90] ;  /* 0x0002e40000087ab9 */ /* 0x000fe20000000a00 */
[----:B------:R-:W-:Y:S01]  /*f380*/  F2FP.F16.F32.PACK_AB R37, R67, R66 ;  /* 0x000000424325723e */ /* 0x000fe200000000ff */
[----:B------:R-:W-:Y:S01]  /*f390*/  ULDC.64 UR16, c[0x0][0x208] ;  /* 0x0000820000107ab9 */ /* 0x000fe20000000a00 */
[----:B------:R-:W-:Y:S01]  /*f3a0*/  VIADD R85, R22, UR13 ;  /* 0x0000000d16557c36 */ /* 0x000fe20008000000 */
[----:B------:R-:W-:Y:S01]  /*f3b0*/  F2FP.F16.F32.PACK_AB R38, R69, R68 ;  /* 0x000000444526723e */ /* 0x000fe200000000ff */
[----:B------:R-:W-:Y:S01]  /*f3c0*/  USHF.R.S32.HI UR10, URZ, 0x1f, UR11 ;  /* 0x0000001f3f0a7899 */ /* 0x000fe2000801140b */
[----:B------:R-:W-:Y:S01]  /*f3d0*/  F2FP.F16.F32.PACK_AB R39, R64, R39 ;  /* 0x000000274027723e */ /* 0x000fe200000000ff */
[----:B------:R-:W-:Y:S01]  /*f3e0*/  USHF.R.S32.HI UR12, URZ, 0x1f, UR14 ;  /* 0x0000001f3f0c7899 */ /* 0x000fe2000801140e */
[----:B------:R-:W-:Y:S01]  /*f3f0*/  IMAD.MOV.U32 R58, RZ, RZ, R85 ;  /* 0x000000ffff3a7224 */ /* 0x000fe200078e0055 */
[----:B------:R-:W-:Y:S01]  /*f400*/  UMOV UR6, UR37 ;  /* 0x0000002500067c82 */ /* 0x000fe20008000000 */
[----:B0-----:R-:W-:Y:S01]  /*f410*/  UMOV UR7, UR5 ;  /* 0x0000000500077c82 */ /* 0x001fe20008000000 */
[----:B------:R-:W-:Y:S01]  /*f420*/  UIMAD UR5, UR10, UR8, URZ ;  /* 0x000000080a0572a4 */ /* 0x000fe2000f8e023f */
[----:B------:R-:W-:-:S02]  /*f430*/  IMAD.U32 R34, RZ, RZ, UR6 ;  /* 0x00000006ff227e24 */ /* 0x000fc4000f8e00ff */
[----:B------:R-:W-:Y:S01]  /*f440*/  IMAD.U32 R35, RZ, RZ, UR7 ;  /* 0x00000007ff237e24 */ /* 0x000fe2000f8e00ff */
[----:B------:R-:W-:Y:S02]  /*f450*/  UIMAD.WIDE.U32 UR6, UR11, UR8, URZ ;  /* 0x000000080b0672a5 */ /* 0x000fe4000f8e003f */
[----:B------:R-:W-:Y:S01]  /*f460*/  UIMAD UR5, UR11, UR9, UR5 ;  /* 0x000000090b0572a4 */ /* 0x000fe2000f8e0205 */
[--C-:B------:R-:W-:Y:S02]  /*f470*/  IMAD.WIDE R4, R154, 0x2, R34.reuse ;  /* 0x000000029a047825 */ /* 0x100fe400078e0222 */
[----:B------:R-:W-:Y:S01]  /*f480*/  ULDC.64 UR8, c[0x0][0xb98] ;  /* 0x0002e60000087ab9 */ /* 0x000fe20000000a00 */
[----:B------:R-:W-:Y:S01]  /*f490*/  UIADD3 UR7, UR7, UR5, URZ ;  /* 0x0000000507077290 */ /* 0x000fe2000fffe03f */
[----:B------:R-:W-:Y:S01]  /*f4a0*/  IMAD.WIDE R34, R9, 0x2, R34 ;  /* 0x0000000209227825 */ /* 0x000fe200078e0222 */
[C---:B------:R-:W-:Y:S01]  /*f4b0*/  IADD3 R31, P1, R4.reuse, 0x6000, RZ ;  /* 0x00006000041f7810 */ /* 0x040fe20007f3e0ff */
[----:B------:R-:W-:Y:S01]  /*f4c0*/  UIMAD UR5, UR12, UR8, URZ ;  /* 0x000000080c0572a4 */ /* 0x000fe2000f8e023f */
[----:B------:R-:W-:Y:S01]  /*f4d0*/  IADD3 R15, P0, R4, 0x6020, RZ ;  /* 0x00006020040f7810 */ /* 0x000fe20007f1e0ff */
[----:B------:R-:W-:Y:S01]  /*f4e0*/  UIMAD.WIDE.U32 UR6, UR14, UR8, UR6 ;  /* 0x000000080e0672a5 */ /* 0x000fe2000f8e0006 */
[----:B------:R-:W-:Y:S01]  /*f4f0*/  LOP3.LUT R16, R31, 0x180, RZ, 0xc0, !PT ;  /* 0x000001801f107812 */ /* 0x000fe200078ec0ff */
[----:B------:R-:W-:Y:S01]  /*f500*/  IMAD.X R25, RZ, RZ, R5, P1 ;  /* 0x000000ffff197224 */ /* 0x000fe200008e0605 */
[----:B-1----:R-:W-:Y:S01]  /*f510*/  ISETP.NE.AND P1, PT, R18, 0x1, PT ;  /* 0x000000011200780c */ /* 0x002fe20003f25270 */
[----:B------:R-:W-:Y:S01]  /*f520*/  UIMAD UR5, UR14, UR9, UR5 ;  /* 0x000000090e0572a4 */ /* 0x000fe2000f8e0205 */
[----:B------:R-:W-:-:S02]  /*f530*/  LOP3.LUT R14, R15, 0x180, RZ, 0xc0, !PT ;  /* 0x000001800f0e7812 */ /* 0x000fc400078ec0ff */
[----:B------:R-:W-:Y:S01]  /*f540*/  SHF.R.U64 R16, R16, 0x3, RZ ;  /* 0x0000000310107819 */ /* 0x000fe200000012ff */
[----:B------:R-:W-:Y:S01]  /*f550*/  ULDC.64 UR8, c[0x0][0xae8] ;  /* 0x0002ba0000087ab9 */ /* 0x000fe20000000a00 */
[----:B------:R-:W-:Y:S02]  /*f560*/  IADD3 R63, P5, R34, 0x7800, RZ ;  /* 0x00007800223f7810 */ /* 0x000fe40007fbe0ff */
[----:B------:R-:W-:Y:S02]  /*f570*/  LOP3.LUT R9, R4, 0x180, RZ, 0xc0, !PT ;  /* 0x0000018004097812 */ /* 0x000fe400078ec0ff */
[----:B------:R-:W-:Y:S02]  /*f580*/  SHF.R.U64 R14, R14, 0x3, RZ ;  /* 0x000000030e0e7819 */ /* 0x000fe400000012ff */
[----:B------:R-:W-:Y:S01]  /*f590*/  LOP3.LUT R24, R16, R31, RZ, 0x3c, !PT ;  /* 0x0000001f10187212 */ /* 0x000fe200078e3cff */
[----:B------:R-:W0:Y:S01]  /*f5a0*/  @P1 LDC R62, c[0x0][0xbec] ;  /* 0x0002fb00ff3e1b82 */ /* 0x000e220000000800 */
[----:B------:R-:W-:-:S02]  /*f5b0*/  LOP3.LUT R16, R63, 0x180, RZ, 0xc0, !PT ;  /* 0x000001803f107812 */ /* 0x000fc400078ec0ff */
[----:B------:R-:W-:Y:S02]  /*f5c0*/  SHF.R.U64 R9, R9, 0x3, RZ ;  /* 0x0000000309097819 */ /* 0x000fe400000012ff */
[----:B------:R-:W-:Y:S01]  /*f5d0*/  LOP3.LUT R14, R14, R15, RZ, 0x3c, !PT ;  /* 0x0000000f0e0e7212 */ /* 0x000fe200078e3cff */
[--C-:B------:R-:W-:Y:S01]  /*f5e0*/  IMAD.X R15, RZ, RZ, R5.reuse, P0 ;  /* 0x000000ffff0f7224 */ /* 0x100fe200000e0605 */
[C---:B------:R-:W-:Y:S01]  /*f5f0*/  IADD3 R29, P2, R4.reuse, 0x3020, RZ ;  /* 0x00003020041d7810 */ /* 0x040fe20007f5e0ff */
[----:B------:R-:W1:Y:S01]  /*f600*/  @P1 LDC R71, c[0x0][0xbf0] ;  /* 0x0002fc00ff471b82 */ /* 0x000e620000000800 */
[C---:B------:R-:W-:Y:S02]  /*f610*/  IADD3 R21, P3, R4.reuse, 0x3000, RZ ;  /* 0x0000300004157810 */ /* 0x040fe40007f7e0ff */
[----:B------:R-:W-:Y:S01]  /*f620*/  IADD3 R17, P4, R4, 0x20, RZ ;  /* 0x0000002004117810 */ /* 0x000fe20007f9e0ff */
[--C-:B------:R-:W-:Y:S01]  /*f630*/  IMAD.X R11, RZ, RZ, R5.reuse, P2 ;  /* 0x000000ffff0b7224 */ /* 0x100fe200010e0605 */
[----:B------:R-:W-:Y:S01]  /*f640*/  IADD3 R33, P0, R34, 0x1800, RZ ;  /* 0x0000180022217810 */ /* 0x000fe20007f1e0ff */
[----:B------:R-:W-:Y:S01]  /*f650*/  IMAD.X R13, RZ, RZ, R5, P3 ;  /* 0x000000ffff0d7224 */ /* 0x000fe200018e0605 */
[----:B------:R-:W-:-:S02]  /*f660*/  SHF.R.U64 R16, R16, 0x3, RZ ;  /* 0x0000000310107819 */ /* 0x000fc400000012ff */
[----:B------:R-:W-:Y:S01]  /*f670*/  LOP3.LUT R4, R9, R4, RZ, 0x3c, !PT ;  /* 0x0000000409047212 */ /* 0x000fe200078e3cff */
[----:B------:R-:W-:Y:S01]  /*f680*/  IMAD.X R9, RZ, RZ, R5, P4 ;  /* 0x000000ffff097224 */ /* 0x000fe200020e0605 */
[----:B------:R-:W-:Y:S02]  /*f690*/  LOP3.LUT R32, R33, 0x180, RZ, 0xc0, !PT ;  /* 0x0000018021207812 */ /* 0x000fe400078ec0ff */
[----:B------:R-:W-:Y:S02]  /*f6a0*/  LOP3.LUT R16, R16, R63, RZ, 0x3c, !PT ;  /* 0x0000003f10107212 */ /* 0x000fe400078e3cff */
[----:B------:R-:W-:Y:S01]  /*f6b0*/  MOV R63, R4 ;  /* 0x00000004003f7202 */ /* 0x000fe20000000f00 */
[----:B0-----:R-:W-:Y:S01]  /*f6c0*/  @P1 IMAD.HI.U32 R62, R85, R62, RZ ;  /* 0x0000003e553e1227 */ /* 0x001fe200078e00ff */
[----:B------:R-:W-:Y:S02]  /*f6d0*/  F2FP.F16.F32.PACK_AB R4, R77, R6 ;  /* 0x000000064d04723e */ /* 0x000fe400000000ff */
[----:B------:R-:W-:-:S02]  /*f6e0*/  LOP3.LUT R10, R29, 0x180, RZ, 0xc0, !PT ;  /* 0x000001801d0a7812 */ /* 0x000fc400078ec0ff */
[----:B------:R-:W-:Y:S02]  /*f6f0*/  F2FP.F16.F32.PACK_AB R6, R76, R7 ;  /* 0x000000074c06723e */ /* 0x000fe400000000ff */
[----:B------:R-:W-:Y:S02]  /*f700*/  SHF.R.U64 R32, R32, 0x3, RZ ;  /* 0x0000000320207819 */ /* 0x000fe400000012ff */
[----:B-1----:R-:W-:Y:S02]  /*f710*/  @P1 SHF.R.U32.HI R58, RZ, R71, R62 ;  /* 0x00000047ff3a1219 */ /* 0x002fe4000001163e */
[----:B------:R-:W-:Y:S02]  /*f720*/  F2FP.F16.F32.PACK_AB R5, R84, R81 ;  /* 0x000000515405723e */ /* 0x000fe400000000ff */
[----:B------:R-:W-:Y:S01]  /*f730*/  F2FP.F16.F32.PACK_AB R7, R83, R82 ;  /* 0x000000525307723e */ /* 0x000fe200000000ff */
[----:B------:R-:W-:Y:S01]  /*f740*/  IMAD.MOV R71, RZ, RZ, -R58 ;  /* 0x000000ffff477224 */ /* 0x000fe200078e0a3a */
[----:B------:R-:W-:-:S02]  /*f750*/  MOV R76, R14 ;  /* 0x0000000e004c7202 */ /* 0x000fc40000000f00 */
[----:B------:R-:W-:Y:S01]  /*f760*/  SHF.R.U64 R10, R10, 0x3, RZ ;  /* 0x000000030a0a7819 */ /* 0x000fe200000012ff */
[----:B------:R-:W-:Y:S01]  /*f770*/  IMAD R15, R18, R71, R85 ;  /* 0x00000047120f7224 */ /* 0x000fe200078e0255 */
[----:B------:R-:W-:Y:S01]  /*f780*/  LOP3.LUT R32, R32, R33, RZ, 0x3c, !PT ;  /* 0x0000002120207212 */ /* 0x000fe200078e3cff */
[----:B------:R-:W-:Y:S01]  /*f790*/  IMAD.X R33, RZ, RZ, R35, P0 ;  /* 0x000000ffff217224 */ /* 0x000fe200000e0623 */
[----:B------:R-:W-:Y:S01]  /*f7a0*/  MOV R77, R24 ;  /* 0x00000018004d7202 */ /* 0x000fe20000000f00 */
[----:B------:R0:W-:Y:S01]  /*f7b0*/  STSM.16.M88.4 [R63], R4 ;  /* 0x000000043f007844 */ /* 0x0001e20000000200 */
[----:B------:R-:W-:Y:S01]  /*f7c0*/  IMAD.U32 R25, RZ, RZ, UR5 ;  /* 0x00000005ff197e24 */ /* 0x000fe2000f8e00ff */
[----:B------:R-:W-:Y:S01]  /*f7d0*/  SHF.R.S32.HI R14, RZ, 0x1f, R58 ;  /* 0x0000001fff0e7819 */ /* 0x000fe2000001143a */
[----:B------:R-:W-:Y:S01]  /*f7e0*/  ULDC UR5, c[0x0][0xa88] ;  /* 0x0002a20000057ab9 */ /* 0x000fe20000000800 */
[----:B------:R-:W-:Y:S02]  /*f7f0*/  LOP3.LUT R10, R10, R29, RZ, 0x3c, !PT ;  /* 0x0000001d0a0a7212 */ /* 0x000fe400078e3cff */
[----:B------:R-:W-:-:S02]  /*f800*/  IADD3 R29, P3, R34, 0x4800, RZ ;  /* 0x00004800221d7810 */ /* 0x000fc40007f7e0ff */
[----:B------:R-:W-:Y:S02]  /*f810*/  IADD3 R31, P2, R34, 0x3000, RZ ;  /* 0x00003000221f7810 */ /* 0x000fe40007f5e0ff */
[----:B------:R-:W-:Y:S02]  /*f820*/  LOP3.LUT R28, R29, 0x180, RZ, 0xc0, !PT ;  /* 0x000001801d1c7812 */ /* 0x000fe400078ec0ff */
[----:B------:R-:W-:Y:S02]  /*f830*/  LOP3.LUT R8, R17, 0x180, RZ, 0xc0, !PT ;  /* 0x0000018011087812 */ /* 0x000fe400078ec0ff */
[----:B------:R-:W-:Y:S02]  /*f840*/  LOP3.LUT R30, R31, 0x180, RZ, 0xc0, !PT ;  /* 0x000001801f1e7812 */ /* 0x000fe400078ec0ff */
[----:B0-----:R-:W-:Y:S01]  /*f850*/  IADD3 R4, P0, R58, UR6, RZ ;  /* 0x000000063a047c10 */ /* 0x001fe2000ff1e0ff */
[----:B------:R-:W-:Y:S01]  /*f860*/  IMAD R58, R18, UR5, RZ ;  /* 0x00000005123a7c24 */ /* 0x000fe2000f8e02ff */
[----:B------:R-:W-:-:S02]  /*f870*/  SHF.R.S32.HI R6, RZ, 0x1f, R15 ;  /* 0x0000001fff067819 */ /* 0x000fc4000001140f */
[----:B------:R-:W-:Y:S01]  /*f880*/  IADD3.X R5, R14, UR7, R25, P0, !PT ;  /* 0x000000070e057c10 */ /* 0x000fe200087fe419 */
[----:B------:R-:W-:Y:S01]  /*f890*/  ULDC.64 UR6, c[0x0][0xb88] ;  /* 0x0002e20000067ab9 */ /* 0x000fe20000000a00 */
[----:B------:R-:W-:Y:S01]  /*f8a0*/  LOP3.LUT R12, R21, 0x180, RZ, 0xc0, !PT ;  /* 0x00000180150c7812 */ /* 0x000fe200078ec0ff */
[----:B------:R-:W-:Y:S01]  /*f8b0*/  IMAD R6, R6, UR6, RZ ;  /* 0x0000000606067c24 */ /* 0x000fe2000f8e02ff */
[----:B------:R-:W-:Y:S01]  /*f8c0*/  SHF.R.U64 R28, R28, 0x3, RZ ;  /* 0x000000031c1c7819 */ /* 0x000fe200000012ff */
[C---:B------:R-:W-:Y:S01]  /*f8d0*/  IMAD.WIDE.U32 R4, R15.reuse, UR6, R4 ;  /* 0x000000060f047c25 */ /* 0x040fe2000f8e0004 */
[----:B------:R-:W-:Y:S02]  /*f8e0*/  MOV R81, R10 ;  /* 0x0000000a00517202 */ /* 0x000fe40000000f00 */
[----:B------:R-:W-:Y:S01]  /*f8f0*/  SHF.R.U64 R8, R8, 0x3, RZ ;  /* 0x0000000308087819 */ /* 0x000fe200000012ff */
[----:B------:R-:W-:Y:S01]  /*f900*/  IMAD R15, R15, UR7, R6 ;  /* 0x000000070f0f7c24 */ /* 0x000fe2000f8e0206 */
[----:B------:R-:W-:Y:S01]  /*f910*/  SHF.R.U64 R30, R30, 0x3, RZ ;  /* 0x000000031e1e7819 */ /* 0x000fe200000012ff */
[----:B------:R-:W-:Y:S01]  /*f920*/  VIADD R11, R153, UR13 ;  /* 0x0000000d990b7c36 */ /* 0x000fe20008000000 */
[----:B------:R-:W-:Y:S01]  /*f930*/  SHF.R.U64 R12, R12, 0x3, RZ ;  /* 0x000000030c0c7819 */ /* 0x000fe200000012ff */
[----:B------:R-:W-:Y:S01]  /*f940*/  ULDC.64 UR6, c[0x0][0xb50] ;  /* 0x0002d40000067ab9 */ /* 0x000fe20000000a00 */
[----:B------:R-:W-:Y:S01]  /*f950*/  LOP3.LUT R28, R28, R29, RZ, 0x3c, !PT ;  /* 0x0000001d1c1c7212 */ /* 0x000fe200078e3cff */
[----:B------:R-:W-:Y:S01]  /*f960*/  IMAD.X R29, RZ, RZ, R35, P3 ;  /* 0x000000ffff1d7224 */ /* 0x000fe200018e0623 */
[----:B------:R-:W-:Y:S01]  /*f970*/  LOP3.LUT P0, RZ, R151, 0x3, RZ, 0xc0, !PT ;  /* 0x0000000397ff7812 */ /* 0x000fe2000780c0ff */
[----:B------:R-:W-:Y:S01]  /*f980*/  VIADD R7, R11, 0x8 ;  /* 0x000000080b077836 */ /* 0x000fe20000000000 */
[----:B------:R-:W-:Y:S01]  /*f990*/  LEA R84, P3, R4, UR6, 0x2 ;  /* 0x0000000604547c11 */ /* 0x000fe2000f8610ff */
[----:B------:R-:W-:Y:S01]  /*f9a0*/  IMAD.IADD R5, R5, 0x1, R15 ;  /* 0x0000000105057824 */ /* 0x000fe200078e020f */
[----:B------:R-:W-:-:S02]  /*f9b0*/  LOP3.LUT R8, R8, R17, RZ, 0x3c, !PT ;  /* 0x0000001108087212 */ /* 0x000fc400078e3cff */
[----:B------:R-:W-:Y:S01]  /*f9c0*/  LOP3.LUT R30, R30, R31, RZ, 0x3c, !PT ;  /* 0x0000001f1e1e7212 */ /* 0x000fe200078e3cff */
[----:B------:R-:W-:Y:S01]  /*f9d0*/  IMAD.X R31, RZ, RZ, R35, P2 ;  /* 0x000000ffff1f7224 */ /* 0x000fe200010e0623 */
[----:B------:R-:W-:Y:S01]  /*f9e0*/  LOP3.LUT R12, R12, R21, RZ, 0x3c, !PT ;  /* 0x000000150c0c7212 */ /* 0x000fe200078e3cff */
[----:B------:R-:W-:Y:S01]  /*f9f0*/  SHFL.IDX PT, R62, R84, RZ, 0x1c1f ;  /* 0x001c1fff543e7589 */ /* 0x000fe200000e0000 */
[-C--:B------:R-:W-:Y:S02]  /*fa00*/  ISETP.GE.OR P2, PT, R11, R58.reuse, P0 ;  /* 0x0000003a0b00720c */ /* 0x080fe40000746670 */
[----:B------:R-:W-:Y:S01]  /*fa10*/  ISETP.GE.OR P0, PT, R7, R58, P0 ;  /* 0x0000003a0700720c */ /* 0x000fe20000706670 */
[----:B------:R-:W-:Y:S01]  /*fa20*/  SHFL.IDX PT, R70, R84, 0x1, 0x1c1f ;  /* 0x003c1f0054467f89 */ /* 0x000fe200000e0000 */
[----:B------:R-:W-:Y:S02]  /*fa30*/  LEA.HI.X R85, R4, UR7, R5, 0x2, P3 ;  /* 0x0000000704557c11 */ /* 0x000fe400098f1405 */
[----:B------:R-:W-:-:S02]  /*fa40*/  MOV R83, R8 ;  /* 0x0000000800537202 */ /* 0x000fc40000000f00 */
[----:B------:R-:W-:Y:S01]  /*fa50*/  F2FP.F16.F32.PACK_AB R4, R74, R73 ;  /* 0x000000494a04723e */ /* 0x000fe200000000ff */
[----:B------:R-:W0:Y:S01]  /*fa60*/  SHFL.IDX PT, R63, R85, RZ, 0x1c1f ;  /* 0x001c1fff553f7589 */ /* 0x000e2200000e0000 */
[----:B------:R-:W-:Y:S02]  /*fa70*/  F2FP.F16.F32.PACK_AB R5, R79, R78 ;  /* 0x0000004e4f05723e */ /* 0x000fe400000000ff */
[----:B------:R-:W-:Y:S01]  /*fa80*/  F2FP.F16.F32.PACK_AB R6, R75, R72 ;  /* 0x000000484b06723e */ /* 0x000fe200000000ff */
[----:B------:R-:W1:Y:S01]  /*fa90*/  SHFL.IDX PT, R71, R85, 0x1, 0x1c1f ;  /* 0x003c1f0055477f89 */ /* 0x000e6200000e0000 */
        /* <DEDUP_REMOVED lines=12> */
[----:B------:R-:W-:Y:S02]  /*fb60*/  F2FP.F16.F32.PACK_AB R25, R59, R26 ;  /* 0x0000001a3b19723e */ /* 0x000fe400000000ff */
[----:B------:R-:W-:Y:S01]  /*fb70*/  F2FP.F16.F32.PACK_AB R24, R57, R56 ;  /* 0x000000383918723e */ /* 0x000fe200000000ff */
[----:B------:R2:W-:Y:S01]  /*fb80*/  STSM.16.M88.4 [R81], R12 ;  /* 0x0000000c51007844 */ /* 0x0005e20000000200 */
[----:B------:R-:W-:Y:S01]  /*fb90*/  F2FP.F16.F32.PACK_AB R26, R61, R60 ;  /* 0x0000003c3d1a723e */ /* 0x000fe200000000ff */
[----:B------:R-:W-:Y:S01]  /*fba0*/  UIMAD UR5, UR10, UR8, URZ ;  /* 0x000000080a0572a4 */ /* 0x000fe2000f8e023f */
[C---:B------:R-:W-:Y:S02]  /*fbb0*/  IADD3 R21, P4, R34.reuse, 0x6000, RZ ;  /* 0x0000600022157810 */ /* 0x040fe40007f9e0ff */
[----:B------:R-:W-:Y:S01]  /*fbc0*/  LOP3.LUT R17, R34, 0x180, RZ, 0xc0, !PT ;  /* 0x0000018022117812 */ /* 0x000fe200078ec0ff */
[----:B------:R-:W-:Y:S01]  /*fbd0*/  STSM.16.M88.4 [R77], R24 ;  /* 0x000000184d007844 */ /* 0x000fe20000000200 */
[----:B--2---:R-:W2:Y:S03]  /*fbe0*/  @P1 LDC R13, c[0x0][0xbec] ;  /* 0x0002fb00ff0d1b82 */ /* 0x004ea60000000800 */
[----:B------:R-:W-:Y:S05]  /*fbf0*/  STSM.16.M88.4 [R76], R36 ;  /* 0x000000244c007844 */ /* 0x000fea0000000200 */
[----:B------:R-:W3:Y:S08]  /*fc00*/  @P1 LDC R15, c[0x0][0xbf0] ;  /* 0x0002fc00ff0f1b82 */ /* 0x000ef00000000800 */
[----:B------:R-:W-:Y:S01]  /*fc10*/  BAR.SYNC.DEFER_BLOCKING 0x1, 0x180 ;  /* 0x0046000000007b1d */ /* 0x000fe20000010000 */
[----:B------:R-:W-:Y:S01]  /*fc20*/  UIMAD.WIDE.U32 UR6, UR11, UR8, URZ ;  /* 0x000000080b0672a5 */ /* 0x000fe2000f8e003f */
[----:B------:R-:W-:Y:S01]  /*fc30*/  LOP3.LUT R20, R21, 0x180, RZ, 0xc0, !PT ;  /* 0x0000018015147812 */ /* 0x000fe200078ec0ff */
[----:B------:R-:W-:Y:S01]  /*fc40*/  UIMAD UR5, UR11, UR9, UR5 ;  /* 0x000000090b0572a4 */ /* 0x000fe2000f8e0205 */
[----:B------:R-:W-:-:S02]  /*fc50*/  SHF.R.U64 R17, R17, 0x3, RZ ;  /* 0x0000000311117819 */ /* 0x000fc400000012ff */
[----:B------:R-:W-:Y:S01]  /*fc60*/  ULDC.64 UR10, c[0x0][0xaf0] ;  /* 0x0002bc00000a7ab9 */ /* 0x000fe20000000a00 */
[----:B------:R-:W-:Y:S01]  /*fc70*/  UIADD3 UR7, UR7, UR5, URZ ;  /* 0x0000000507077290 */ /* 0x000fe2000fffe03f */
[----:B------:R-:W-:Y:S01]  /*fc80*/  SHF.R.U64 R20, R20, 0x3, RZ ;  /* 0x0000000314147819 */ /* 0x000fe200000012ff */
[----:B------:R-:W-:Y:S01]  /*fc90*/  UIMAD UR8, UR12, UR10, URZ ;  /* 0x0000000a0c0872a4 */ /* 0x000fe2000f8e023f */
[----:B------:R-:W-:Y:S01]  /*fca0*/  LOP3.LUT R34, R17, R34, RZ, 0x3c, !PT ;  /* 0x0000002211227212 */ /* 0x000fe200078e3cff */
[----:B0-----:R0:W-:Y:S02]  /*fcb0*/  @!P2 ST.E desc[UR16][R62.64], R0 ;  /* 0x000000003e00a985 */ /* 0x0011e4000c101910 */
[----:B------:R-:W-:Y:S01]  /*fcc0*/  UIMAD UR5, UR14, UR11, UR8 ;  /* 0x0000000b0e0572a4 */ /* 0x000fe2000f8e0208 */
[----:B------:R-:W-:Y:S01]  /*fcd0*/  LOP3.LUT R20, R20, R21, RZ, 0x3c, !PT ;  /* 0x0000001514147212 */ /* 0x000fe200078e3cff */
[----:B------:R-:W-:Y:S01]  /*fce0*/  UIMAD.WIDE.U32 UR6, UR14, UR10, UR6 ;  /* 0x0000000a0e0672a5 */ /* 0x000fe2000f8e0006 */
[----:B-1----:R1:W-:Y:S01]  /*fcf0*/  @!P0 ST.E desc[UR16][R70.64], R3 ;  /* 0x0000000346008985 */ /* 0x0023e2000c101910 */
[--C-:B------:R-:W-:Y:S01]  /*fd00*/  IMAD.X R21, RZ, RZ, R35.reuse, P4 ;  /* 0x000000ffff157224 */ /* 0x100fe200020e0623 */
[----:B------:R-:W-:Y:S01]  /*fd10*/  ULDC.64 UR8, c[0x0][0xae0] ;  /* 0x0002b80000087ab9 */ /* 0x000fe20000000a00 */
[----:B------:R-:W-:-:S02]  /*fd20*/  IMAD.X R17, RZ, RZ, R35, P5 ;  /* 0x000000ffff117224 */ /* 0x000fc400028e0623 */
[----:B0-----:R-:W-:Y:S01]  /*fd30*/  IMAD R0, R148, 0x60, R149 ;  /* 0x0000006094007824 */ /* 0x001fe200078e0295 */
[----:B------:R-:W-:Y:S01]  /*fd40*/  UIADD3 UR5, UR7, UR5, URZ ;  /* 0x0000000507057290 */ /* 0x000fe2000fffe03f */
[----:B------:R-:W-:Y:S01]  /*fd50*/  IMAD.U32 R12, RZ, RZ, UR6 ;  /* 0x00000006ff0c7e24 */ /* 0x000fe2000f8e00ff */
[----:B------:R-:W5:Y:S01]  /*fd60*/  LD.E.128 R44, desc[UR16][R34.64] ;  /* 0x00000010222c7980 */ /* 0x000f62000c101d00 */
[----:B------:R-:W-:-:S03]  /*fd70*/  VIADD R14, R0, UR13 ;  /* 0x0000000d000e7c36 */ /* 0x000fc60008000000 */
[----:B------:R-:W5:Y:S01]  /*fd80*/  LD.E.128 R40, desc[UR16][R32.64] ;  /* 0x0000001020287980 */ /* 0x000f62000c101d00 */
[----:B--2---:R-:W-:-:S03]  /*fd90*/  @P1 IMAD.HI.U32 R0, R14, R13, RZ ;  /* 0x0000000d0e001227 */ /* 0x004fc600078e00ff */
[----:B------:R-:W5:Y:S01]  /*fda0*/  LD.E.128 R48, desc[UR16][R30.64] ;  /* 0x000000101e307980 */ /* 0x000f62000c101d00 */
[----:B-1----:R-:W-:Y:S01]  /*fdb0*/  IMAD.MOV.U32 R3, RZ, RZ, R14 ;  /* 0x000000ffff037224 */ /* 0x002fe200078e000e */
[----:B---3--:R-:W-:Y:S02]  /*fdc0*/  @P1 SHF.R.U32.HI R3, RZ, R15, R0 ;  /* 0x0000000fff031219 */ /* 0x008fe40000011600 */
[----:B------:R-:W5:Y:S02]  /*fdd0*/  LD.E.128 R4, desc[UR16][R28.64] ;  /* 0x000000101c047980 */ /* 0x000f64000c101d00 */
[--C-:B------:R-:W-:Y:S01]  /*fde0*/  SHF.R.S32.HI R0, RZ, 0x1f, R3.reuse ;  /* 0x0000001fff007819 */ /* 0x100fe20000011403 */
[----:B------:R-:W-:Y:S01]  /*fdf0*/  IMAD.MOV R15, RZ, RZ, -R3 ;  /* 0x000000ffff0f7224 */ /* 0x000fe200078e0a03 */
[----:B------:R-:W5:Y:S01]  /*fe00*/  LD.E.128 R52, desc[UR16][R20.64] ;  /* 0x0000001014347980 */ /* 0x000f62000c101d00 */
[----:B------:R-:W-:Y:S01]  /*fe10*/  IMAD.U32 R13, RZ, RZ, UR7 ;  /* 0x00000007ff0d7e24 */ /* 0x000fe2000f8e00ff */
[----:B------:R-:W-:Y:S01]  /*fe20*/  ULDC.64 UR6, c[0x0][0xad8] ;  /* 0x0002b60000067ab9 */ /* 0x000fe20000000a00 */
[----:B------:R-:W-:Y:S01]  /*fe30*/  IMAD R0, R0, UR8, RZ ;  /* 0x0000000800007c24 */ /* 0x000fe2000f8e02ff */
[----:B------:R0:W5:Y:S01]  /*fe40*/  LD.E.128 R8, desc[UR16][R16.64] ;  /* 0x0000001010087980 */ /* 0x000162000c101d00 */
[----:B------:R-:W-:Y:S01]  /*fe50*/  IMAD R15, R18, R15, R14 ;  /* 0x0000000f120f7224 */ /* 0x000fe200078e020e */
[----:B------:R-:W-:Y:S01]  /*fe60*/  BSSY B1, `(.L_x_11825) ;  /* 0x0000028000017945 */ /* 0x000fe20003800000 */
[----:B------:R-:W-:Y:S01]  /*fe70*/  IMAD.U32 R13, RZ, RZ, UR5 ;  /* 0x00000005ff0d7e24 */ /* 0x000fe2000f8e00ff */
[----:B------:R-:W-:Y:S01]  /*fe80*/  @!PT LDS RZ, [RZ] ;  /* 0x00000000fffff984 */ /* 0x000fe20000000800 */
[----:B------:R-:W-:Y:S01]  /*fe90*/  @!PT LDS RZ, [RZ] ;  /* 0x00000000fffff984 */ /* 0x000fe20000000800 */
[----:B------:R-:W-:Y:S01]  /*fea0*/  @!PT LDS RZ, [RZ] ;  /* 0x00000000fffff984 */ /* 0x000fe20000000800 */
[----:B------:R-:W-:Y:S01]  /*feb0*/  @!PT LDS RZ, [RZ] ;  /* 0x00000000fffff984 */ /* 0x000fe20000000800 */
[----:B------:R1:W-:Y:S06]  /*fec0*/  MEMBAR.ALL.CTA ;  /* 0x0000000000007992 */ /* 0x0003ec0000008000 */
[----:B-1----:R-:W1:Y:S01]  /*fed0*/  FENCE.VIEW.ASYNC.S ;  /* 0x00000000000073c6 */ /* 0x002e620000000000 */
[----:B------:R-:W-:Y:S01]  /*fee0*/  VIADD R25, R149, UR13 ;  /* 0x0000000d95197c36 */ /* 0x000fe20008000000 */
[----:B------:R-:W-:Y:S01]  /*fef0*/  UIADD3 UR5, UR37, 0x31c20, URZ ;  /* 0x00031c2025057890 */ /* 0x000fe2000fffe03f */
[----:B------:R-:W-:-:S03]  /*ff00*/  IMAD.WIDE.U32 R12, R3, UR8, R12 ;  /* 0x00000008030c7c25 */ /* 0x000fc6000f8e000c */
[----:B------:R-:W-:Y:S01]  /*ff10*/  ISETP.GE.AND P0, PT, R25, R58, PT ;  /* 0x0000003a1900720c */ /* 0x000fe20003f06270 */
[----:B0-----:R-:W-:Y:S01]  /*ff20*/  IMAD R17, R3, UR9, R0 ;  /* 0x0000000903117c24 */ /* 0x001fe2000f8e0200 */
[----:B------:R-:W-:Y:S01]  /*ff30*/  SHF.R.S32.HI R0, RZ, 0x1f, R15 ;  /* 0x0000001fff007819 */ /* 0x000fe2000001140f */
[----:B------:R-:W-:Y:S02]  /*ff40*/  UPRMT UR5, URZ, 0x654, UR5 ;  /* 0x000006543f057896 */ /* 0x000fe40008000005 */
[----:B------:R-:W-:Y:S02]  /*ff50*/  IMAD.IADD R13, R13, 0x1, R17 ;  /* 0x000000010d0d7824 */ /* 0x000fe400078e0211 */
[----:B------:R-:W-:Y:S02]  /*ff60*/  IMAD R0, R0, UR6, RZ ;  /* 0x0000000600007c24 */ /* 0x000fe4000f8e02ff */
[----:B------:R-:W-:-:S04]  /*ff70*/  IMAD.WIDE.U32 R12, R15, UR6, R12 ;  /* 0x000000060f0c7c25 */ /* 0x000fc8000f8e000c */
[----:B------:R-:W-:Y:S01]  /*ff80*/  IMAD R3, R15, UR7, R0 ;  /* 0x000000070f037c24 */ /* 0x000fe2000f8e0200 */
[----:B------:R-:W-:Y:S02]  /*ff90*/  ULDC.64 UR6, c[0x0][0xa80] ;  /* 0x0002a00000067ab9 */ /* 0x000fe40000000a00 */
[C---:B------:R-:W-:Y:S01]  /*ffa0*/  LEA R0, P1, R12.reuse, UR6, 0x1 ;  /* 0x000000060c007c11 */ /* 0x040fe2000f8208ff */
[----:B------:R-:W-:Y:S01]  /*ffb0*/  IMAD.IADD R3, R13, 0x1, R3 ;  /* 0x000000010d037824 */ /* 0x000fe200078e0203 */
[----:B-1----:R-:W-:Y:S03]  /*ffc0*/  SYNCS.ARRIVE.TRANS64.RED.A1T0 RZ, [UR5], RZ ;  /* 0x000000ffffff79a7 */ /* 0x002fe60008100405 */
[----:B------:R0:W1:Y:S01]  /*ffd0*/  SHFL.IDX PT, R14, R0, RZ, 0x1c1f ;  /* 0x001c1fff000e7589 */ /* 0x00006200000e0000 */
[----:B------:R-:W-:-:S05]  /*ffe0*/  LEA.HI.X R18, R12, UR7, R3, 0x1, P1 ;  /* 0x000000070c127c11 */ /* 0x000fca00088f0c03 */
[----:B------:R0:W2:Y:S01]  /*fff0*/  SHFL.IDX PT, R15, R18, RZ, 0x1c1f ;  /* 0x001c1fff120f7589 */ /* 0x0000a200000e0000 */
[----:B------:R-:W-:Y:S05]  /*10000*/  @P0 BRA `(.L_x_11826) ;  /* 0x0000000000340947 */ /* 0x000fea0003800000 */
[----:B------:R-:W-:Y:S01]  /*10010*/  ULDC UR5, c[0x0][0xac8] ;  /* 0x0002b20000057ab9 */ /* 0x000fe20000000800 */
[----:B------:R-:W-:Y:S01]  /*10020*/  ULDC.64 UR6, c[0x0][0x208] ;  /* 0x0000820000067ab9 */ /* 0x000fe20000000a00 */
        /* <DEDUP_REMOVED lines=11> */
.L_x_11826:
[----:B------:R-:W-:Y:S05]  /*100e0*/  BSYNC B1 ;  /* 0x0000000000017941 */ /* 0x000fea0003800000 */
.L_x_11825:
[----:B------:R-:W-:Y:S01]  /*100f0*/  VIADD R3, R25, 0x60 ;  /* 0x0000006019037836 */ /* 0x000fe20000000000 */
[----:B--2---:R2:W4:Y:S04]  /*10100*/  SHFL.IDX PT, R15, R18, 0x1, 0x1c1f ;  /* 0x003c1f00120f7f89 */ /* 0x00452800000e0000 */
[----:B------:R-:W-:Y:S01]  /*10110*/  ISETP.GE.AND P0, PT, R3, R58, PT ;  /* 0x0000003a0300720c */ /* 0x000fe20003f06270 */
[----:B-1----:R2:W1:-:S12]  /*10120*/  SHFL.IDX PT, R14, R0, 0x1, 0x1c1f ;  /* 0x003c1f00000e7f89 */ /* 0x00245800000e0000 */
[----:B--2---:R-:W-:Y:S05]  /*10130*/  @P0 BRA `(.L_x_11827) ;  /* 0x0000000800600947 */ /* 0x004fea0003800000 */
[----:B------:R-:W-:Y:S01]  /*10140*/  ULDC UR5, c[0x0][0xac8] ;  /* 0x0002b20000057ab9 */ /* 0x000fe20000000800 */
[----:B------:R-:W-:Y:S01]  /*10150*/  ULDC.64 UR6, c[0x0][0x208] ;  /* 0x0000820000067ab9 */ /* 0x000fe20000000a00 */
[----:B------:R-:W-:Y:S02]  /*10160*/  ISETP.GE.AND P2, PT, R144, UR5, PT ;  /* 0x0000000590007c0c */ /* 0x000fe4000bf46270 */
[----:B------:R-:W-:-:S11]  /*10170*/  ISETP.GE.AND P1, PT, R23, UR5, PT ;  /* 0x0000000517007c0c */ /* 0x000fd6000bf26270 */
[C---:B-1-3--:R-:W-:Y:S02]  /*10180*/  @!P2 LEA R16, P0, R144.reuse, R14, 0x1 ;  /* 0x0000000e9010a211 */ /* 0x04afe400078008ff */
[----:B----4-:R-:W-:Y:S02]  /*10190*/  @!P1 IMAD.WIDE R12, R23, 0x2, R14 ;  /* 0x00000002170c9825 */ /* 0x010fe400078e020e */
[----:B------:R-:W-:Y:S02]  /*101a0*/  @!P2 LEA.HI.X R17, R144, R15, R157, 0x1, P0 ;  /* 0x0000000f9011a211 */ /* 0x000fe400000f0c9d */
[----:B------:R-:W-:Y:S01]  /*101b0*/  ISETP.GE.AND P0, PT, R147, UR5, PT ;  /* 0x0000000593007c0c */ /* 0x000fe2000bf06270 */
[----:B-----5:R2:W-:Y:S04]  /*101c0*/  @!P1 ST.E.128 desc[UR6][R12.64], R40 ;  /* 0x000000280c009985 */ /* 0x0205e8000c101d06 */
[----:B------:R2:W-:Y:S08]  /*101d0*/  @!P2 ST.E.128 desc[UR6][R16.64], R4 ;  /* 0x000000041000a985 */ /* 0x0005f0000c101d06 */
[----:B------:R-:W-:Y:S05]  /*101e0*/  @P0 BRA `(.L_x_11827) ;  /* 0x0000000800340947 */ /* 0x000fea0003800000 */
[----:B--2---:R-:W-:Y:S01]  /*101f0*/  LEA R4, P0, R147, R14, 0x1 ;  /* 0x0000000e93047211 */ /* 0x004fe200078008ff */
[----:B------:R-:W-:-:S03]  /*10200*/  ULDC.64 UR6, c[0x0][0x208] ;  /* 0x0000820000067ab9 */ /* 0x000fc60000000a00 */
[----:B------:R-:W-:-:S05]  /*10210*/  LEA.HI.X R5, R147, R15, R156, 0x1, P0 ;  /* 0x0000000f93057211 */ /* 0x000fca00000f0c9c */
[----:B------:R1:W-:Y:S01]  /*10220*/  ST.E.128 desc[UR6][R4.64], R8 ;  /* 0x0000000804007985 */ /* 0x0003e2000c101d06 */
[----:B------:R-:W-:Y:S05]  /*10230*/  BRA `(.L_x_11827) ;  /* 0x0000000800207947 */ /* 0x000fea0003800000 */
.L_x_11824:
[----:B------:R-:W0:Y:S01]  /*10240*/  LDC R10, c[0x0][0xbe8] ;  /* 0x0002fa00ff0a7b82 */ /* 0x000e220000000800 */
[----:B------:R-:W1:Y:S01]  /*10250*/  S2R R0, SR_TID.X ;  /* 0x0000000000007919 */ /* 0x000e620000002100 */
[----:B------:R-:W-:Y:S01]  /*10260*/  R2UR UR6, R145 ;  /* 0x00000000910672ca */ /* 0x000fe200000e0000 */
[----:B------:R-:W-:Y:S01]  /*10270*/  BSSY B1, `(.L_x_11828) ;  /* 0x0000037000017945 */ /* 0x000fe20003800000 */
[----:B------:R-:W-:Y:S01]  /*10280*/  R2UR UR5, R146 ;  /* 0x00000000920572ca */ /* 0x000fe200000e0000 */
[----:B------:R-:W-:-:S10]  /*10290*/  IMAD R8, R148, 0x60, R149 ;  /* 0x0000006094087824 */ /* 0x000fd400078e0295 */
[----:B------:R-:W-:Y:S02]  /*102a0*/  USHF.R.S32.HI UR8, URZ, 0x1f, UR6 ;  /* 0x0000001f3f087899 */ /* 0x000fe40008011406 */
[----:B------:R-:W-:Y:S01]  /*102b0*/  USHF.R.S32.HI UR9, URZ, 0x1f, UR5 ;  /* 0x0000001f3f097899 */ /* 0x000fe20008011405 */
[----:B0-----:R-:W-:Y:S01]  /*102c0*/  ISETP.NE.AND P1, PT, R10, 0x1, PT ;  /* 0x000000010a00780c */ /* 0x001fe20003f25270 */
[----:B-1----:R-:W-:-:S12]  /*102d0*/  VIADD R0, R0, 0xffffff80 ;  /* 0xffffff8000007836 */ /* 0x002fd80000000000 */
[----:B------:R-:W0:Y:S01]  /*102e0*/  @P1 LDC R9, c[0x0][0xbec] ;  /* 0x0002fb00ff091b82 */ /* 0x000e220000000800 */
[----:B------:R-:W-:-:S07]  /*102f0*/  ISETP.GE.AND P0, PT, R0, 0xc0, PT ;  /* 0x000000c00000780c */ /* 0x000fce0003f06270 */
[----:B------:R-:W1:Y:S06]  /*10300*/  @P1 LDC R11, c[0x0][0xbf0] ;  /* 0x0002fc00ff0b1b82 */ /* 0x000e6c0000000800 */
        /* <DEDUP_REMOVED lines=45> */
.L_x_11829:
[----:B------:R-:W-:Y:S05]  /*105e0*/  BSYNC B1 ;  /* 0x0000000000017941 */ /* 0x000fea0003800000 */
.L_x_11828:
        /* <DEDUP_REMOVED lines=22> */
[----:B------:R-:W-:Y:S02]  /*10750*/  IMAD R7, R10, R7, R8 ;  /* 0x000000070a077224 */ /* 0x000fe400078e0208 */
[----:B------:R-:W-:-:S02]  /*10760*/  IMAD R0, R0, UR8, RZ ;  /* 0x0000000800007c24 */ /* 0x000fc4000f8e02ff */
        /* <DEDUP_REMOVED lines=34> */
.L_x_11831:
[----:B------:R-:W-:Y:S05]  /*10990*/  BSYNC B1 ;  /* 0x0000000000017941 */ /* 0x000fea0003800000 */
.L_x_11830:
        /* <DEDUP_REMOVED lines=18> */
.L_x_11827:
[----:B------:R-:W-:Y:S05]  /*10ac0*/  BSYNC B0 ;  /* 0x0000000000007941 */ /* 0x000fea0003800000 */
.L_x_11823:
[----:B------:R-:W-:Y:S02]  /*10ad0*/  ULDC UR5, c[0x0][0xc38] ;  /* 0x00030e0000057ab9 */ /* 0x000fe40000000800 */
[----:B------:R-:W-:-:S06]  /*10ae0*/  UISETP.GE.AND UP0, UPT, UR4, UR5, UPT ;  /* 0x000000050400728c */ /* 0x000fcc000bf06270 */
[----:B------:R-:W-:-:S13]  /*10af0*/  PLOP3.LUT P0, PT, PT, PT, UP0, 0x80, 0x0 ;  /* 0x000000000000781c */ /* 0x000fda0003f0f008 */
[----:B------:R-:W-:Y:S05]  /*10b00*/  @!P0 BRA `(.L_x_11832) ;  /* 0xffffff0400008947 */ /* 0x000fea000383ffff */
[----:B------:R-:W-:Y:S05]  /*10b10*/  EXIT ;  /* 0x000000000000794d */ /* 0x000fea0003800000 */
.L_x_11788:
[----:B------:R-:W-:-:S08]  /*10b20*/  NOP ;  /* 0x0000000000007918 */ /* 0x000fd00000000000 */
[----:B0-----:R-:W0:-:S00]  /*10b30*/  USETMAXREG.DEALLOC.CTAPOOL 0x20 ;  /* 0x00000020000079c8 */ /* 0x001e0000080e0500 */
[----:B0-----:R-:W-:-:S06]  /*10b40*/  LOP3.LUT R0, R0, 0x3, RZ, 0xc0, !PT ;  /* 0x0000000300007812 */ /* 0x001fcc00078ec0ff */
[----:B------:R-:W0:Y:S01]  /*10b50*/  S2UR UR6, SR_CTAID.X ;  /* 0x00000000000679c3 */ /* 0x000e220000002500 */
[----:B------:R-:W-:Y:S02]  /*10b60*/  IMAD.MOV.U32 R23, RZ, RZ, 0x1 ;  /* 0x00000001ff177424 */ /* 0x000fe400078e00ff */
[----:B------:R-:W-:Y:S01]  /*10b70*/  IMAD.MOV.U32 R16, RZ, RZ, RZ ;  /* 0x000000ffff107224 */ /* 0x000fe200078e00ff */
[----:B------:R1:W2:Y:S04]  /*10b80*/  SHFL.IDX PT, R2, R0, RZ, 0x1f ;  /* 0x00001fff00027589 */ /* 0x0002a800000e0000 */
[----:B-1----:R-:W0:Y:S01]  /*10b90*/  LDC R0, c[0x0][0xc38] ;  /* 0x00030e00ff007b82 */ /* 0x002e220000000800 */
[----:B--2---:R-:W-:-:S04]  /*10ba0*/  ISETP.NE.AND P0, PT, R2, RZ, PT ;  /* 0x000000ff0200720c */ /* 0x004fc80003f05270 */
[----:B------:R-:W-:-:S05]  /*10bb0*/  P2R R2, PR, RZ, 0x1 ;  /* 0x00000001ff027803 */ /* 0x000fca0000000000 */
[----:B------:R1:W-:Y:S04]  /*10bc0*/  STL [R1+0x4], R2 ;  /* 0x0000040201007387 */ /* 0x0003e80000100800 */
[----:B------:R1:W-:Y:S01]  /*10bd0*/  STL [R1], RZ ;  /* 0x000000ff01007387 */ /* 0x0003e20000100800 */
[----:B------:R-:W-:Y:S06]  /*10be0*/  @P0 BAR.ARV 0x4, 0x200 ;  /* 0x0108000000000b1d */ /* 0x000fec0000002000 */
[----:B0-----:R-:W-:-:S13]  /*10bf0*/  ISETP.LE.AND P0, PT, R0, UR6, PT ;  /* 0x0000000600007c0c */ /* 0x001fda000bf03270 */
[----:B-1----:R-:W-:Y:S05]  /*10c00*/  @P0 BRA `(.L_x_11833) ;  /* 0x0000004400ac0947 */ /* 0x002fea0003800000 */
[----:B------:R-:W0:Y:S01]  /*10c10*/  S2R R6, SR_TID.X ;  /* 0x0000000000067919 */ /* 0x000e220000002100 */
[----:B------:R-:W1:Y:S01]  /*10c20*/  S2UR UR5, SR_CgaCtaId ;  /* 0x00000000000579c3 */ /* 0x000e620000008800 */
[----:B------:R-:W-:Y:S01]  /*10c30*/  UMOV UR4, 0x400 ;  /* 0x0000040000047882 */ /* 0x000fe20000000000 */
[----:B------:R-:W-:Y:S01]  /*10c40*/  IMAD.U32 R28, RZ, RZ, UR6 ;  /* 0x00000006ff1c7e24 */ /* 0x000fe2000f8e00ff */
[----:B------:R2:W-:Y:S01]  /*10c50*/  STL [R1], RZ ;  /* 0x000000ff01007387 */ /* 0x0005e20000100800 */
[----:B------:R-:W-:Y:S01]  /*10c60*/  IMAD.MOV.U32 R23, RZ, RZ, 0x1 ;  /* 0x00000001ff177424 */ /* 0x000fe200078e00ff */
[----:B------:R-:W-:Y:S01]  /*10c70*/  ULDC UR46, c[0x0][0xc] ;  /* 0x00000300002e7ab9 */ /* 0x000fe20000000800 */
[----:B------:R-:W-:Y:S01]  /*10c80*/  IMAD.MOV.U32 R16, RZ, RZ, RZ ;  /* 0x000000ffff107224 */ /* 0x000fe200078e00ff */
[----:B------:R-:W-:Y:S01]  /*10c90*/  ULDC.64 UR38, c[0x0][0x198] ;  /* 0x0000660000267ab9 */ /* 0x000fe20000000a00 */
        /* <DEDUP_REMOVED lines=17> */
[----:B--2---:R-:W-:-:S07]  /*10db0*/  LOP3.LUT R0, R0, 0x40, RZ, 0xfc, !PT ;  /* 0x0000004000007812 */ /* 0x004fce00078efcff */
.L_x_11925:
        /* <DEDUP_REMOVED lines=22> */
.L_x_11834:
[----:B------:R-:W-:Y:S01]  /*10f20*/  ULDC UR9, c[0x0][0xc54] ;  /* 0x0003150000097ab9 */ /* 0x000fe20000000800 */
[----:B------:R-:W-:Y:S01]  /*10f30*/  UMOV UR5, UR8 ;  /* 0x0000000800057c82 */ /* 0x000fe20008000000 */
[----:B------:R-:W-:-:S11]  /*10f40*/  UISETP.NE.AND UP0, UPT, UR9, 0x1, UPT ;  /* 0x000000010900788c */ /* 0x000fd6000bf05270 */
[----:B------:R-:W-:Y:S02]  /*10f50*/  @UP0 ULDC.64 UR10, c[0x0][0xc58] ;  /* 0x00031600000a0ab9 */ /* 0x000fe40000000a00 */
[----:B------:R-:W-:-:S04]  /*10f60*/  UIMAD.WIDE.U32 UR6, UR8, UR10, URZ ;  /* 0x0000000a080672a5 */ /* 0x000fc8000f8e003f */
[----:B------:R-:W-:-:S04]  /*10f70*/  @UP0 USHF.R.U32.HI UR5, URZ, UR11, UR7 ;  /* 0x0000000b3f050299 */ /* 0x000fc80008011607 */
[----:B------:R-:W-:-:S12]  /*10f80*/  UIMAD UR6, UR5, UR9, URZ ;  /* 0x00000009050672a4 */ /* 0x000fd8000f8e023f */
.L_x_11835:
        /* <DEDUP_REMOVED lines=9> */
[----:B------:R-:W-:Y:S02]  /*11020*/  UIMAD UR8, UR44, 0xc0, URZ ;  /* 0x000000c02c0878a4 */ /* 0x000fe4000f8e023f */
        /* <DEDUP_REMOVED lines=53> */
.L_x_11837:
        /* <DEDUP_REMOVED lines=20> */
.L_x_11840:
[----:B------:R-:W-:Y:S05]  /*114c0*/  BSYNC B6 ;  /* 0x0000000000067941 */ /* 0x000fea0003800000 */
.L_x_11839:
        /* <DEDUP_REMOVED lines=20> */
.L_x_11843:
        /* <DEDUP_REMOVED lines=15> */
.L_x_11842:
[----:B------:R-:W-:Y:S05]  /*11700*/  BSYNC B6 ;  /* 0x0000000000067941 */ /* 0x000fea0003800000 */
.L_x_11841:
        /* <DEDUP_REMOVED lines=21> */
[----:B--2---:R-:W-:Y:S02]  /*11860*/  SHF.R.S32.HI R24, RZ, 0x1f, R22 ;  /* 0x0000001fff187819 */ /* 0x004fe40000011416 */
[----:B------:R-:W-:Y:S01]  /*11870*/  SEL R18, R22, RZ, !P1 ;  /* 0x000000ff16127207 */ /* 0x000fe20004800000 */
[----:B------:R-:W-:Y:S06]  /*11880*/  BRA.DIV UR4, `(.L_x_11844) ;  /* 0x0000004204207947 */ /* 0x000fec000b800000 */
[----:B------:R0:W1:Y:S02]  /*11890*/  SHFL.IDX PT, R14, R20, RZ, 0x1f ;  /* 0x00001fff140e7589 */ /* 0x00006400000e0000 */
.L_x_11940:
[----:B-1----:R-:W-:Y:S02]  /*118a0*/  ISETP.NE.AND P0, PT, R14, RZ, PT ;  /* 0x000000ff0e00720c */ /* 0x002fe40003f05270 */
[----:B------:R-:W-:-:S04]  /*118b0*/  PLOP3.LUT P2, PT, PT, PT, PT, 0x8, 0x0 ;  /* 0x000000000000781c */ /* 0x000fc80003f4e170 */
[----:B------:R-:W-:-:S07]  /*118c0*/  P2R R25, PR, RZ, 0x4 ;  /* 0x00000004ff197803 */ /* 0x000fce0000000000 */
[----:B------:R-:W-:Y:S05]  /*118d0*/  @P0 BRA `(.L_x_11845) ;  /* 0x0000000400140947 */ /* 0x000fea0003800000 */
[----:B------:R-:W-:-:S03]  /*118e0*/  UMOV UR4, 0xffffffff ;  /* 0xffffffff00047882 */ /* 0x000fc60000000000 */
[----:B------:R-:W-:Y:S05]  /*118f0*/  BRA.DIV UR4, `(.L_x_11846) ;  /* 0x0000004204247947 */ /* 0x000fea000b800000 */
[----:B------:R-:W-:-:S13]  /*11900*/  ELECT P6, URZ, PT ;  /* 0x00000000003f782f */ /* 0x000fda00038c0000 */
.L_x_11943:
[----:B------:R-:W-:Y:S05]  /*11910*/  @!P6 BRA `(.L_x_11845) ;  /* 0x000000040004e947 */ /* 0x000fea0003800000 */
[----:B------:R-:W-:Y:S01]  /*11920*/  IMAD.MOV.U32 R18, RZ, RZ, R22 ;  /* 0x000000ffff127224 */ /* 0x000fe200078e0016 */
[----:B------:R-:W-:Y:S06]  /*11930*/  @!P1 BRA `(.L_x_11847) ;  /* 0x00000000004c9947 */ /* 0x000fec0003800000 */
[----:B------:R-:W1:Y:S01]  /*11940*/  LDC R6, c[0x0][0x43c] ;  /* 0x00010f00ff067b82 */ /* 0x000e620000000800 */
[----:B------:R-:W-:Y:S01]  /*11950*/  IMAD.MOV.U32 R0, RZ, RZ, R19 ;  /* 0x000000ffff007224 */ /* 0x000fe200078e0013 */
[----:B------:R-:W-:Y:S01]  /*11960*/  ULDC.64 UR4, c[0x0][0x428] ;  /* 0x00010a0000047ab9 */ /* 0x000fe20000000a00 */
[----:B------:R-:W-:Y:S01]  /*11970*/  ULDC.64 UR6, c[0x0][0x208] ;  /* 0x0000820000067ab9 */ /* 0x000fe20000000a00 */
        /* <DEDUP_REMOVED lines=15> */
.L_x_11847:
[----:B------:R-:W2:Y:S01]  /*11a70*/  S2R R0, SR_TID.X ;  /* 0x0000000000007919 */ /* 0x000ea20000002100 */
[----:B-1----:R-:W-:Y:S01]  /*11a80*/  IMAD R3, R16, 0x8, R17 ;  /* 0x0000000810037824 */ /* 0x002fe200078e0211 */
[----:B--2---:R-:W-:Y:S02]  /*11a90*/  LOP3.LUT R2, R0, 0x7f, RZ, 0xc0, !PT ;  /* 0x0000007f00027812 */ /* 0x004fe400078ec0ff */
[----:B------:R-:W-:Y:S02]  /*11aa0*/  SHF.L.U32 R0, R23, 0x1f, RZ ;  /* 0x0000001f17007819 */ /* 0x000fe400000006ff */
[----:B------:R-:W-:Y:S02]  /*11ab0*/  ISETP.NE.AND P1, PT, R2, RZ, PT ;  /* 0x000000ff0200720c */ /* 0x000fe40003f25270 */
[----:B------:R-:W1:Y:S02]  /*11ac0*/  SYNCS.PHASECHK.TRANS64.TRYWAIT P0, [R3+URZ+0x31c40], R0 ;  /* 0x031c4000030075a7 */ /* 0x000e64000800017f */
[----:B-1----:R-:W-:Y:S09]  /*11ad0*/  @!P0 BRA `(.L_x_11848) ;  /* 0x0000003c00cc8947 */ /* 0x002ff20003800000 */
.L_x_11944:
[----:B------:R-:W-:Y:S05]  /*11ae0*/  @P1 BRA `(.L_x_11849) ;  /* 0x0000000000141947 */ /* 0x000fea0003800000 */
[----:B------:R-:W-:Y:S01]  /*11af0*/  ISETP.NE.AND P0, PT, R29, RZ, PT ;  /* 0x000000ff1d00720c */ /* 0x000fe20003f05270 */
[----:B-1----:R-:W-:-:S04]  /*11b00*/  IMAD.MOV.U32 R0, RZ, RZ, 0x6c00 ;  /* 0x00006c00ff007424 */ /* 0x002fc800078e00ff */
[----:B------:R2:W-:Y:S08]  /*11b10*/  SYNCS.ARRIVE.TRANS64 RZ, [R3+URZ+0x31c30], R0 ;  /* 0x031c300003ff79a7 */ /* 0x0005f0000800003f */
[----:B------:R-:W-:Y:S05]  /*11b20*/  @!P0 BRA `(.L_x_11849) ;  /* 0x0000000000048947 */ /* 0x000fea0003800000 */
[----:B------:R-:W-:Y:S01]  /*11b30*/  BPT.TRAP 0x1 ;  /* 0x000000040000795c */ /* 0x000fe20000300000 */
.L_x_11849:
        /* <DEDUP_REMOVED lines=16> */
[----:B------:R-:W-:-:S02]  /*11c40*/  UIMAD UR35, UR35, 0x90, URZ ;  /* 0x00000090232378a4 */ /* 0x000fc4000f8e023f */
[----:B------:R-:W-:Y:S01]  /*11c50*/  UIADD3 UR32, UR8, 0x16a00, URZ ;  /* 0x00016a0008207890 */ /* 0x000fe2000fffe03f */
[----:B------:R-:W-:Y:S01]  /*11c60*/  P2R R25, PR, RZ, 0x1 ;  /* 0x00000001ff197803 */ /* 0x000fe20000000000 */
        /* <DEDUP_REMOVED lines=10> */
[----:B------:R1:W-:Y:S02]  /*11d10*/  UTMALDG.4D [UR8], [UR4], desc[UR6] ;  /* 0x00000608040075b4 */ /* 0x0003e40008019000 */
[----:B-1----:R-:W-:Y:S01]  /*11d20*/  NOP ;  /* 0x0000000000007918 */ /* 0x002fe20000000000 */
.L_x_11845:
        /* <DEDUP_REMOVED lines=29> */
.L_x_11851:
[----:B------:R-:W-:Y:S05]  /*11f00*/  BSYNC B6 ;  /* 0x0000000000067941 */ /* 0x000fea0003800000 */
.L_x_11850:
[----:B------:R-:W1:Y:S01]  /*11f10*/  LDC R9, c[0x0][0x448] ;  /* 0x00011200ff097b82 */ /* 0x000e620000000800 */
[----:B0-----:R-:W0:Y:S01]  /*11f20*/  S2R R20, SR_TID.X ;  /* 0x0000000000147919 */ /* 0x001e220000002100 */
[----:B------:R-:W-:Y:S01]  /*11f30*/  IMAD.U32 R6, RZ, RZ, UR44 ;  /* 0x0000002cff067e24 */ /* 0x000fe2000f8e00ff */
[----:B------:R-:W-:Y:S01]  /*11f40*/  ULDC.64 UR8, c[0x0][0x2e0] ;  /* 0x0000b80000087ab9 */ /* 0x000fe20000000a00 */
[----:B------:R-:W-:Y:S01]  /*11f50*/  UMOV UR4, UR40 ;  /* 0x0000002800047c82 */ /* 0x000fe20008000000 */
[----:B------:R-:W-:Y:S01]  /*11f60*/  UIMAD UR6, UR45, UR8, URZ ;  /* 0x000000082d0672a4 */ /* 0x000fe2000f8e023f */
[----:B------:R-:W2:Y:S01]  /*11f70*/  S2R R10, SR_TID.X ;  /* 0x00000000000a7919 */ /* 0x000ea20000002100 */
[----:B------:R-:W-:Y:S02]  /*11f80*/  UMOV UR5, UR37 ;  /* 0x0000002500057c82 */ /* 0x000fe40008000000 */
        /* <DEDUP_REMOVED lines=16> */
[----:B------:R-:W-:-:S03]  /*12090*/  IMAD R6, R6, 0xc0, R20 ;  /* 0x000000c006067824 */ /* 0x000fc600078e0214 */
        /* <DEDUP_REMOVED lines=9> */
[--C-:B------:R-:W-:Y:S01]  /*12130*/  SHF.R.S32.HI R8, RZ, 0x1f, R7.reuse ;  /* 0x0000001fff087819 */ /* 0x100fe20000011407 */
[----:B------:R-:W-:Y:S02]  /*12140*/  IMAD.MOV R0, RZ, RZ, -R7 ;  /* 0x000000ffff007224 */ /* 0x000fe400078e0a07 */
[----:B------:R-:W-:-:S04]  /*12150*/  IMAD.WIDE.U32 R4, R7, UR8, R2 ;  /* 0x0000000807047c25 */ /* 0x000fc8000f8e0002 */
[----:B------:R-:W-:Y:S02]  /*12160*/  IMAD R8, R8, UR8, RZ ;  /* 0x0000000808087c24 */ /* 0x000fe4000f8e02ff */
[----:B------:R-:W-:Y:S02]  /*12170*/  IMAD R0, R9, R0, R6 ;  /* 0x0000000009007224 */ /* 0x000fe400078e0206 */
[----:B------:R-:W-:Y:S02]  /*12180*/  IMAD R8, R7, UR9, R8 ;  /* 0x0000000907087c24 */ /* 0x000fe4000f8e0208 */
[----:B-1----:R-:W-:Y:S01]  /*12190*/  IMAD.SHL.U32 R20, R21, 0x8, RZ ;  /* 0x0000000815147824 */ /* 0x002fe200078e00ff */
[----:B------:R-:W-:Y:S01]  /*121a0*/  SHF.R.S32.HI R7, RZ, 0x1f, R0 ;  /* 0x0000001fff077819 */ /* 0x000fe20000011400 */
[----:B------:R-:W-:Y:S01]  /*121b0*/  IMAD.IADD R5, R5, 0x1, R8 ;  /* 0x0000000105057824 */ /* 0x000fe200078e0208 */
[----:B------:R-:W-:Y:S01]  /*121c0*/  LOP3.LUT R21, R21, 0x7f, RZ, 0xc0, !PT ;  /* 0x0000007f15157812 */ /* 0x000fe200078ec0ff */
[----:B------:R-:W0:Y:S01]  /*121d0*/  @P1 LDC R8, c[0x0][0x44c] ;  /* 0x00011300ff081b82 */ /* 0x000e220000000800 */
[----:B------:R-:W-:Y:S01]  /*121e0*/  LOP3.LUT R20, R20, 0x18, RZ, 0xc0, !PT ;  /* 0x0000001814147812 */ /* 0x000fe200078ec0ff */
[----:B------:R-:W-:Y:S01]  /*121f0*/  IMAD R7, R7, UR4, RZ ;  /* 0x0000000407077c24 */ /* 0x000fe2000f8e02ff */
[----:B------:R-:W-:Y:S01]  /*12200*/  SHF.R.U32.HI R21, RZ, 0x2, R21 ;  /* 0x00000002ff157819 */ /* 0x000fe20000011615 */
[----:B------:R-:W-:-:S04]  /*12210*/  IMAD.WIDE.U32 R4, R0, UR4, R4 ;  /* 0x0000000400047c25 */ /* 0x000fc8000f8e0004 */
[----:B------:R-:W-:Y:S01]  /*12220*/  IMAD R7, R0, UR5, R7 ;  /* 0x0000000500077c24 */ /* 0x000fe2000f8e0207 */
[----:B------:R-:W-:-:S03]  /*12230*/  LEA R0, P0, R4, UR6, 0x1 ;  /* 0x0000000604007c11 */ /* 0x000fc6000f8008ff */
[----:B------:R-:W-:Y:S02]  /*12240*/  IMAD.IADD R7, R5, 0x1, R7 ;  /* 0x0000000105077824 */ /* 0x000fe400078e0207 */
[----:B------:R-:W1:Y:S03]  /*12250*/  @P1 LDC R5, c[0x0][0x450] ;  /* 0x00011400ff051b82 */ /* 0x000e660000000800 */
[----:B------:R-:W-:Y:S01]  /*12260*/  LEA.HI.X R4, R4, UR7, R7, 0x1, P0 ;  /* 0x0000000704047c11 */ /* 0x000fe200080f0c07 */
[----:B------:R-:W-:-:S04]  /*12270*/  VIADD R7, R6, 0x80 ;  /* 0x0000008006077836 */ /* 0x000fc80000000000 */
        /* <DEDUP_REMOVED lines=12> */
[----:B------:R-:W-:Y:S01]  /*12340*/  IMAD.WIDE.U32 R2, R5, UR4, R2 ;  /* 0x0000000405027c25 */ /* 0x000fe2000f8e0002 */
        /* <DEDUP_REMOVED lines=11> */
[----:B------:R-:W-:Y:S01]  /*12400*/  IMAD.U32 R6, RZ, RZ, UR44 ;  /* 0x0000002cff067e24 */ /* 0x000fe2000f8e00ff */
[----:B------:R-:W-:Y:S01]  /*12410*/  ULDC UR4, c[0x0][0x288] ;  /* 0x0000a20000047ab9 */ /* 0x000fe20000000800 */
[----:B------:R-:W-:Y:S01]  /*12420*/  ULDC.64 UR6, c[0x0][0x208] ;  /* 0x0000820000067ab9 */ /* 0x000fe20000000a00 */
[----:B------:R-:W1:Y:S01]  /*12430*/  SHFL.IDX PT, R2, R4, RZ, 0x1c1f ;  /* 0x001c1fff04027589 */ /* 0x000e6200000e0000 */
[----:B------:R-:W-:Y:S02]  /*12440*/  IMAD R5, R9, UR4, RZ ;  /* 0x0000000409057c24 */ /* 0x000fe4000f8e02ff */
[----:B------:R-:W-:Y:S01]  /*12450*/  IMAD R6, R6, 0xc0, R21 ;  /* 0x000000c006067824 */ /* 0x000fe200078e0215 */
[----:B------:R-:W-:Y:S03]  /*12460*/  SHFL.IDX PT, R14, R0, 0x3, 0x1c1f ;  /* 0x007c1f00000e7f89 */ /* 0x000fe600000e0000 */
[C---:B------:R-:W-:Y:S01]  /*12470*/  VIADD R10, R6.reuse, 0x20 ;  /* 0x00000020060a7836 */ /* 0x040fe20000000000 */
        /* <DEDUP_REMOVED lines=26> */
[----:B------:R-:W-:Y:S04]  /*12620*/  SHFL.IDX PT, R0, R7, RZ, 0x1c1f ;  /* 0x001c1fff07007589 */ /* 0x000fe800000e0000 */
[----:B------:R-:W-:Y:S01]  /*12630*/  SHFL.IDX PT, R7, R7, 0x1, 0x1c1f ;  /* 0x003c1f0007077f89 */ /* 0x000fe200000e0000 */
        /* <DEDUP_REMOVED lines=9> */
[----:B------:R-:W-:-:S12]  /*126d0*/  VIADD R10, R6, 0x80 ;  /* 0x00000080060a7836 */ /* 0x000fd80000000000 */
[----:B------:R-:W-:-:S05]  /*126e0*/  @!P4 LEA R14, P3, R20, R14, 0x1 ;  /* 0x0000000e140ec211 */ /* 0x000fca00078608ff */
[----:B--2---:R-:W-:Y:S02]  /*126f0*/  @!P4 IMAD.X R9, RZ, RZ, R4, P3 ;  /* 0x000000ffff09c224 */ /* 0x004fe400018e0604 */
[----:B0-----:R-:W-:Y:S02]  /*12700*/  @!P4 IMAD.MOV.U32 R2, RZ, RZ, R14 ;  /* 0x000000ffff02c224 */ /* 0x001fe400078e000e */
        /* <DEDUP_REMOVED lines=14> */
.L_x_11957:
[----:B------:R-:W-:Y:S01]  /*127f0*/  VIADD R6, R6, 0xa0 ;  /* 0x000000a006067836 */ /* 0x000fe20000000000 */
[----:B------:R-:W-:Y:S01]  /*12800*/  ULDC.64 UR4, c[0x0][0x208] ;  /* 0x0000820000047ab9 */ /* 0x000fe20000000a00 */
        /* <DEDUP_REMOVED lines=12> */
.L_x_11853:
[----:B------:R-:W-:Y:S02]  /*128d0*/  PLOP3.LUT P1, PT, P1, P0, PT, 0xa2, 0x0 ;  /* 0x000000000000781c */ /* 0x000fe40000f21472 */
[----:B------:R-:W-:-:S08]  /*128e0*/  @P0 R2UR P1, UR4, R17 ;  /* 0x00000000110402ca */ /* 0x000fd00000020000 */
[----:B------:R-:W-:-:S05]  /*128f0*/  @P0 PLOP3.LUT P0, PT, P1, PT, PT, 0x80, 0x0 ;  /* 0x000000000000081c */ /* 0x000fca0000f0f070 */
[----:B------:R-:W-:Y:S01]  /*12900*/  @!P1 SYNCS.ARRIVE.TRANS64.RED.A0T1 RZ, [UR4+0x31c00], RZ ;  /* 0x031c00ffffff99a7 */ /* 0x000fe20008200404 */
[----:B------:R-:W-:Y:S07]  /*12910*/  @!P1 ARRIVES.LDGSTSBAR.64.TRANSCNT [UR4+0x31c00] ;  /* 0x031c0000ff0099b0 */ /* 0x000fee0008000a84 */
[----:B------:R-:W-:Y:S05]  /*12920*/  @P0 BRA.U.ANY `(.L_x_11853) ;  /* 0xfffffffd00e80947 */ /* 0x000fea000393ffff */
[----:B0-----:R-:W2:Y:S02]  /*12930*/  LDL.LU R3, [R1] ;  /* 0x0000000001037983 */ /* 0x001ea40000300800 */
[----:B--2---:R-:W-:-:S05]  /*12940*/  VIADD R3, R3, 0x1 ;  /* 0x0000000103037836 */ /* 0x004fca0000000000 */
[----:B------:R0:W-:Y:S01]  /*12950*/  STL [R1], R3 ;  /* 0x0000000301007387 */ /* 0x0001e20000100800 */
        /* <DEDUP_REMOVED lines=9> */
.L_x_11958:
[----:B------:R-:W-:Y:S05]  /*129f0*/  BSYNC B0 ;  /* 0x0000000000007941 */ /* 0x000fea0003800000 */
.L_x_11854:
[----:B------:R-:W-:-:S06]  /*12a00*/  UISETP.GE.AND UP0, UPT, UR43, 0x2, UPT ;  /* 0x000000022b00788c */ /* 0x000fcc000bf06270 */
[----:B------:R-:W-:-:S13]  /*12a10*/  PLOP3.LUT P0, PT, PT, PT, UP0, 0x80, 0x0 ;  /* 0x000000000000781c */ /* 0x000fda0003f0f008 */
[----:B------:R-:W-:Y:S05]  /*12a20*/  @!P0 BRA `(.L_x_11856) ;  /* 0x0000002000448947 */ /* 0x000fea0003800000 */
[----:B------:R-:W-:Y:S02]  /*12a30*/  ULOP3.LUT UR4, UR43, 0x1, URZ, 0xc0, !UPT ;  /* 0x000000012b047892 */ /* 0x000fe4000f8ec03f */
[----:B------:R-:W-:Y:S02]  /*12a40*/  IMAD.U32 R7, RZ, RZ, UR43 ;  /* 0x0000002bff077e24 */ /* 0x000fe4000f8e00ff */
[----:B------:R-:W-:Y:S02]  /*12a50*/  UISETP.NE.U32.AND UP0, UPT, UR4, 0x1, UPT ;  /* 0x000000010400788c */ /* 0x000fe4000bf05070 */
[----:B------:R-:W-:-:S04]  /*12a60*/  VIADD R7, R7, 0xfffffffe ;  /* 0xfffffffe07077836 */ /* 0x000fc80000000000 */
[----:B------:R-:W-:Y:S01]  /*12a70*/  IMAD.MOV.U32 R6, RZ, RZ, R7 ;  /* 0x000000ffff067224 */ /* 0x000fe200078e0007 */
[----:B------:R-:W-:-:S13]  /*12a80*/  PLOP3.LUT P0, PT, PT, PT, UP0, 0x80, 0x0 ;  /* 0x000000000000781c */ /* 0x000fda0003f0f008 */
[----:B------:R-:W-:Y:S05]  /*12a90*/  @!P0 BRA `(.L_x_11857) ;  /* 0x0000000800b88947 */ /* 0x000fea0003800000 */
        /* <DEDUP_REMOVED lines=9> */
[----:B------:R-:W-:Y:S02]  /*12b30*/  IMAD.MOV.U32 R4, RZ, RZ, R18 ;  /* 0x000000ffff047224 */ /* 0x000fe400078e0012 */
[----:B------:R-:W-:-:S10]  /*12b40*/  IMAD.MOV.U32 R9, RZ, RZ, R7 ;  /* 0x000000ffff097224 */ /* 0x000fd400078e0007 */
[----:B------:R-:W-:Y:S05]  /*12b50*/  @!P1 BRA `(.L_x_11860) ;  /* 0x00000000004c9947 */ /* 0x000fea0003800000 */
[----:B------:R-:W1:Y:S01]  /*12b60*/  LDC R9, c[0x0][0x43c] ;  /* 0x00010f00ff097b82 */ /* 0x000e620000000800 */
[----:B------:R-:W-:Y:S01]  /*12b70*/  ULDC.64 UR4, c[0x0][0x428] ;  /* 0x00010a0000047ab9 */ /* 0x000fe20000000a00 */
[----:B------:R-:W-:Y:S01]  /*12b80*/  ULDC.64 UR6, c[0x0][0x208] ;  /* 0x0000820000067ab9 */ /* 0x000fe20000000a00 */
[----:B------:R-:W-:-:S04]  /*12b90*/  IMAD R10, R24, UR4, RZ ;  /* 0x00000004180a7c24 */ /* 0x000fc8000f8e02ff */
[----:B------:R-:W-:Y:S01]  /*12ba0*/  IMAD R10, R22, UR5, R10 ;  /* 0x00000005160a7c24 */ /* 0x000fe2000f8e020a */
[----:B-1----:R-:W-:-:S13]  /*12bb0*/  ISETP.NE.AND P0, PT, R9, 0x1, PT ;  /* 0x000000010900780c */ /* 0x002fda0003f05270 */
[----:B0-----:R-:W0:Y:S02]  /*12bc0*/  @P0 LDC.64 R2, c[0x0][0x440] ;  /* 0x00011000ff020b82 */ /* 0x001e240000000a00 */
[----:B0-----:R-:W-:-:S04]  /*12bd0*/  @P0 IMAD.HI.U32 R4, R7, R2, RZ ;  /* 0x0000000207040227 */ /* 0x001fc800078e00ff */
[----:B------:R-:W-:Y:S01]  /*12be0*/  IMAD.MOV.U32 R2, RZ, RZ, R7 ;  /* 0x000000ffff027224 */ /* 0x000fe200078e0007 */
[----:B------:R-:W-:-:S04]  /*12bf0*/  @P0 SHF.R.U32.HI R2, RZ, R3, R4 ;  /* 0x00000003ff020219 */ /* 0x000fc80000011604 */
[--C-:B------:R-:W-:Y:S01]  /*12c00*/  SHF.R.S32.HI R3, RZ, 0x1f, R2.reuse ;  /* 0x0000001fff037819 */ /* 0x100fe20000011402 */
[----:B------:R-:W-:-:S04]  /*12c10*/  IMAD.MOV R4, RZ, RZ, -R2 ;  /* 0x000000ffff047224 */ /* 0x000fc800078e0a02 */
[----:B------:R-:W-:Y:S02]  /*12c20*/  IMAD R9, R9, R4, R7 ;  /* 0x0000000409097224 */ /* 0x000fe400078e0207 */
[----:B------:R-:W0:Y:S01]  /*12c30*/  LDC.64 R4, c[0x0][0x418] ;  /* 0x00010600ff047b82 */ /* 0x000e220000000a00 */
[----:B------:R-:W-:-:S04]  /*12c40*/  IMAD.WIDE.U32 R2, R22, UR4, R2 ;  /* 0x0000000416027c25 */ /* 0x000fc8000f8e0002 */
[----:B------:R-:W-:Y:S01]  /*12c50*/  IMAD.IADD R10, R10, 0x1, R3 ;  /* 0x000000010a0a7824 */ /* 0x000fe200078e0203 */
[----:B0-----:R-:W-:-:S04]  /*12c60*/  LEA R4, P0, R2, R4, 0x2 ;  /* 0x0000000402047211 */ /* 0x001fc800078010ff */
[----:B------:R-:W-:-:S05]  /*12c70*/  LEA.HI.X R5, R2, R5, R10, 0x2, P0 ;  /* 0x0000000502057211 */ /* 0x000fca00000f140a */
[----:B------:R1:W5:Y:S04]  /*12c80*/  LDG.E R4, desc[UR6][R4.64] ;  /* 0x0000000604047981 */ /* 0x000368000c1e1900 */
.L_x_11860:
[----:B0-----:R-:W1:Y:S01]  /*12c90*/  S2R R2, SR_TID.X ;  /* 0x0000000000027919 */ /* 0x001e620000002100 */
[----:B------:R-:W-:Y:S01]  /*12ca0*/  SHF.L.U32 R3, R8, 0x1f, RZ ;  /* 0x0000001f08037819 */ /* 0x000fe200000006ff */
[----:B------:R-:W-:Y:S01]  /*12cb0*/  BSSY B1, `(.L_x_11861) ;  /* 0x0000006000017945 */ /* 0x000fe20003800000 */
[----:B-1----:R-:W-:Y:S01]  /*12cc0*/  LOP3.LUT R5, R2, 0x7f, RZ, 0xc0, !PT ;  /* 0x0000007f02057812 */ /* 0x002fe200078ec0ff */
[----:B------:R-:W-:-:S03]  /*12cd0*/  IMAD R2, R6, 0x8, R17 ;  /* 0x0000000806027824 */ /* 0x000fc600078e0211 */
[----:B------:R-:W-:Y:S01]  /*12ce0*/  ISETP.NE.AND P1, PT, R5, RZ, PT ;  /* 0x000000ff0500720c */ /* 0x000fe20003f25270 */
[----:B------:R-:W0:Y:S02]  /*12cf0*/  SYNCS.PHASECHK.TRANS64.TRYWAIT P0, [R2+URZ+0x31c40], R3 ;  /* 0x031c4003020075a7 */ /* 0x000e24000800017f */
[----:B0-----:R-:W-:Y:S10]  /*12d00*/  @!P0 BRA `(.L_x_11862) ;  /* 0x00000034008c8947 */ /* 0x001ff40003800000 */
.L_x_11959:
[----:B------:R-:W-:Y:S05]  /*12d10*/  BSYNC B1 ;  /* 0x0000000000017941 */ /* 0x000fea0003800000 */
.L_x_11861:
[----:B------:R-:W-:Y:S04]  /*12d20*/  BSSY B1, `(.L_x_11863) ;  /* 0x0000007000017945 */ /* 0x000fe80003800000 */
[----:B------:R-:W-:Y:S05]  /*12d30*/  @P1 BRA `(.L_x_11864) ;  /* 0x0000000000141947 */ /* 0x000fea0003800000 */
[----:B------:R-:W-:Y:S01]  /*12d40*/  ISETP.NE.AND P0, PT, R29, RZ, PT ;  /* 0x000000ff1d00720c */ /* 0x000fe20003f05270 */
[----:B0-----:R-:W-:-:S04]  /*12d50*/  IMAD.MOV.U32 R3, RZ, RZ, 0x6c00 ;  /* 0x00006c00ff037424 */ /* 0x001fc800078e00ff */
[----:B------:R1:W-:Y:S08]  /*12d60*/  SYNCS.ARRIVE.TRANS64 RZ, [R2+URZ+0x31c30], R3 ;  /* 0x031c300302ff79a7 */ /* 0x0003f0000800003f */
[----:B------:R-:W-:Y:S05]  /*12d70*/  @!P0 BRA `(.L_x_11864) ;  /* 0x0000000000048947 */ /* 0x000fea0003800000 */
[----:B------:R-:W-:Y:S01]  /*12d80*/  BPT.TRAP 0x1 ;  /* 0x000000040000795c */ /* 0x000fe20000300000 */
.L_x_11864:
[----:B------:R-:W-:Y:S05]  /*12d90*/  BSYNC B1 ;  /* 0x0000000000017941 */ /* 0x000fea0003800000 */
.L_x_11863:
[----:B------:R-:W-:Y:S01]  /*12da0*/  IMAD.MOV.U32 R10, RZ, RZ, RZ ;  /* 0x000000ffff0a7224 */ /* 0x000fe200078e00ff */
[----:B------:R-:W-:Y:S01]  /*12db0*/  R2UR UR11, R9 ;  /* 0x00000000090b72ca */ /* 0x000fe200000e0000 */
[----:B01----:R-:W-:Y:S01]  /*12dc0*/  IMAD R3, R6, 0x6c00, R17 ;  /* 0x00006c0006037824 */ /* 0x003fe200078e0211 */
        /* <DEDUP_REMOVED lines=9> */
.L_x_11865:
        /* <DEDUP_REMOVED lines=15> */
.L_x_11866:
        /* <DEDUP_REMOVED lines=15> */
.L_x_11867:
        /* <DEDUP_REMOVED lines=14> */
.L_x_11960:
[----:B------:R-:W-:Y:S05]  /*13120*/  BSYNC B1 ;  /* 0x0000000000017941 */ /* 0x000fea0003800000 */
.L_x_11868:
        /* <DEDUP_REMOVED lines=10> */
.L_x_11871:
[----:B------:R-:W-:Y:S05]  /*131d0*/  BSYNC B1 ;  /* 0x0000000000017941 */ /* 0x000fea0003800000 */
.L_x_11870:
[----:B------:R-:W-:Y:S01]  /*131e0*/  R2UR UR6, R2 ;  /* 0x00000000020672ca */ /* 0x000fe200000e0000 */
[--C-:B0-----:R-:W-:Y:S01]  /*131f0*/  IMAD R5, R16, 0x8, R17.reuse ;  /* 0x0000000810057824 */ /* 0x101fe200078e0211 */
[----:B------:R-:W-:Y:S01]  /*13200*/  R2UR UR7, R3 ;  /* 0x00000000030772ca */ /* 0x000fe200000e0000 */
[----:B------:R-:W-:Y:S01]  /*13210*/  UIADD3 UR4, UP0, UR38, 0x470, URZ ;  /* 0x0000047026047890 */ /* 0x000fe2000ff1e03f */
[----:B------:R-:W-:Y:S01]  /*13220*/  R2UR UR10, R10 ;  /* 0x000000000a0a72ca */ /* 0x000fe200000e0000 */
[----:B------:R-:W-:Y:S01]  /*13230*/  IMAD R10, R16, 0x6c00, R17 ;  /* 0x00006c00100a7824 */ /* 0x000fe200078e0211 */
[----:B------:R-:W-:Y:S01]  /*13240*/  PLOP3.LUT P0, PT, PT, PT, PT, 0x80, 0x0 ;  /* 0x000000000000781c */ /* 0x000fe20003f0f070 */
[----:B------:R-:W-:Y:S01]  /*13250*/  IMAD R11, R19, 0x90, RZ ;  /* 0x00000090130b7824 */ /* 0x000fe200078e02ff */
[----:B------:R-:W-:Y:S01]  /*13260*/  UIADD3.X UR5, URZ, UR39, URZ, UP0, !UPT ;  /* 0x000000273f057290 */ /* 0x000fe200087fe43f */
[----:B------:R-:W-:Y:S02]  /*13270*/  VIADD R5, R5, 0x31c50 ;  /* 0x00031c5005057836 */ /* 0x000fe40000000000 */
[----:B------:R-:W-:-:S09]  /*13280*/  VIADD R12, R10, 0x200 ;  /* 0x000002000a0c7836 */ /* 0x000fd20000000000 */
.L_x_11872:
        /* <DEDUP_REMOVED lines=15> */
.L_x_11873:
        /* <DEDUP_REMOVED lines=15> */
.L_x_11874:
        /* <DEDUP_REMOVED lines=12> */
.L_x_11859:
[----:B------:R-:W-:Y:S05]  /*13530*/  BSYNC B0 ;  /* 0x0000000000007941 */ /* 0x000fea0003800000 */
.L_x_11858:
[----:B------:R-:W-:Y:S01]  /*13540*/  UIADD3 UR4, UR43, -0x3, URZ ;  /* 0xfffffffd2b047890 */ /* 0x000fe2000fffe03f */
[----:B------:R-:W-:Y:S02]  /*13550*/  IMAD.MOV.U32 R16, RZ, RZ, R6 ;  /* 0x000000ffff107224 */ /* 0x000fe400078e0006 */
[----:B------:R-:W-:-:S03]  /*13560*/  IMAD.MOV.U32 R23, RZ, RZ, R8 ;  /* 0x000000ffff177224 */ /* 0x000fc600078e0008 */
[----:B------:R-:W-:-:S07]  /*13570*/  IMAD.U32 R6, RZ, RZ, UR4 ;  /* 0x00000004ff067e24 */ /* 0x000fce000f8e00ff */
.L_x_11857:
[----:B------:R-:W-:Y:S01]  /*13580*/  ISETP.NE.AND P0, PT, R7, RZ, PT ;  /* 0x000000ff0700720c */ /* 0x000fe20003f05270 */
[----:B------:R-:W-:-:S12]  /*13590*/  BSSY B0, `(.L_x_11856) ;  /* 0x000015a000007945 */ /* 0x000fd80003800000 */
[----:B------:R-:W-:Y:S05]  /*135a0*/  @!P0 BRA `(.L_x_11875) ;  /* 0x0000001400608947 */ /* 0x000fea0003800000 */
[----:B------:R-:W-:-:S07]  /*135b0*/  IMAD.MOV.U32 R4, RZ, RZ, R18 ;  /* 0x000000ffff047224 */ /* 0x000fce00078e0012 */
.L_x_11910:
[----:B------:R-:W-:Y:S01]  /*135c0*/  ISETP.NE.AND P1, PT, R25, RZ, PT ;  /* 0x000000ff1900720c */ /* 0x000fe20003f25270 */
        /* <DEDUP_REMOVED lines=8> */
[----:B------:R-:W-:Y:S01]  /*13650*/  ISETP.NE.AND P1, PT, R26, RZ, PT ;  /* 0x000000ff1a00720c */ /* 0x000fe20003f25270 */
[----:B------:R-:W-:-:S12]  /*13660*/  IMAD.MOV.U32 R9, RZ, RZ, R6 ;  /* 0x000000ffff097224 */ /* 0x000fd800078e0006 */
[----:B------:R-:W-:Y:S05]  /*13670*/  @!P1 BRA `(.L_x_11878) ;  /* 0x00000000004c9947 */ /* 0x000fea0003800000 */
[----:B------:R-:W1:Y:S01]  /*13680*/  LDC R9, c[0x0][0x43c] ;  /* 0x00010f00ff097b82 */ /* 0x000e620000000800 */
[----:B------:R-:W-:Y:S01]  /*13690*/  ULDC.64 UR4, c[0x0][0x428] ;  /* 0x00010a0000047ab9 */ /* 0x000fe20000000a00 */
[----:B------:R-:W-:Y:S01]  /*136a0*/  ULDC.64 UR6, c[0x0][0x208] ;  /* 0x0000820000067ab9 */ /* 0x000fe20000000a00 */
[----:B-1----:R-:W-:-:S13]  /*136b0*/  ISETP.NE.AND P0, PT, R9, 0x1, PT ;  /* 0x000000010900780c */ /* 0x002fda0003f05270 */
[----:B0-----:R-:W0:Y:S02]  /*136c0*/  @P0 LDC.64 R2, c[0x0][0x440] ;  /* 0x00011000ff020b82 */ /* 0x001e240000000a00 */
        /* <DEDUP_REMOVED lines=14> */
.L_x_11878:
[----:B0-----:R-:W1:Y:S01]  /*137b0*/  S2R R2, SR_TID.X ;  /* 0x0000000000027919 */ /* 0x001e620000002100 */
[----:B------:R-:W-:Y:S01]  /*137c0*/  IMAD R3, R7, 0x8, R17 ;  /* 0x0000000807037824 */ /* 0x000fe200078e0211 */
[----:B------:R-:W-:Y:S01]  /*137d0*/  BSSY B2, `(.L_x_11879) ;  /* 0x0000006000027945 */ /* 0x000fe20003800000 */
[----:B-1----:R-:W-:Y:S02]  /*137e0*/  LOP3.LUT R5, R2, 0x7f, RZ, 0xc0, !PT ;  /* 0x0000007f02057812 */ /* 0x002fe400078ec0ff */
[----:B------:R-:W-:Y:S02]  /*137f0*/  SHF.L.U32 R2, R8, 0x1f, RZ ;  /* 0x0000001f08027819 */ /* 0x000fe400000006ff */
[----:B------:R-:W-:Y:S02]  /*13800*/  ISETP.NE.AND P1, PT, R5, RZ, PT ;  /* 0x000000ff0500720c */ /* 0x000fe40003f25270 */
[----:B------:R-:W0:Y:S02]  /*13810*/  SYNCS.PHASECHK.TRANS64.TRYWAIT P0, [R3+URZ+0x31c40], R2 ;  /* 0x031c4002030075a7 */ /* 0x000e24000800017f */
[----:B0-----:R-:W-:Y:S09]  /*13820*/  @!P0 BRA `(.L_x_11880) ;  /* 0x0000002800ec8947 */ /* 0x001ff20003800000 */
.L_x_11961:
[----:B------:R-:W-:Y:S05]  /*13830*/  BSYNC B2 ;  /* 0x0000000000027941 */ /* 0x000fea0003800000 */
.L_x_11879:
[----:B------:R-:W-:Y:S04]  /*13840*/  BSSY B2, `(.L_x_11881) ;  /* 0x0000007000027945 */ /* 0x000fe80003800000 */
[----:B------:R-:W-:Y:S05]  /*13850*/  @P1 BRA `(.L_x_11882) ;  /* 0x0000000000141947 */ /* 0x000fea0003800000 */
[----:B------:R-:W-:Y:S01]  /*13860*/  ISETP.NE.AND P0, PT, R29, RZ, PT ;  /* 0x000000ff1d00720c */ /* 0x000fe20003f05270 */
[----:B0-----:R-:W-:-:S04]  /*13870*/  IMAD.MOV.U32 R2, RZ, RZ, 0x6c00 ;  /* 0x00006c00ff027424 */ /* 0x001fc800078e00ff */
[----:B------:R1:W-:Y:S08]  /*13880*/  SYNCS.ARRIVE.TRANS64 RZ, [R3+URZ+0x31c30], R2 ;  /* 0x031c300203ff79a7 */ /* 0x0003f0000800003f */
[----:B------:R-:W-:Y:S05]  /*13890*/  @!P0 BRA `(.L_x_11882) ;  /* 0x0000000000048947 */ /* 0x000fea0003800000 */
[----:B------:R-:W-:Y:S01]  /*138a0*/  BPT.TRAP 0x1 ;  /* 0x000000040000795c */ /* 0x000fe20000300000 */
.L_x_11882:
[----:B------:R-:W-:Y:S05]  /*138b0*/  BSYNC B2 ;  /* 0x0000000000027941 */ /* 0x000fea0003800000 */
.L_x_11881:
[----:B------:R-:W-:Y:S01]  /*138c0*/  IMAD.MOV.U32 R5, RZ, RZ, RZ ;  /* 0x000000ffff057224 */ /* 0x000fe200078e00ff */
[----:B------:R-:W-:Y:S01]  /*138d0*/  UIADD3 UR4, UP0, UR38, 0x370, URZ ;  /* 0x0000037026047890 */ /* 0x000fe2000ff1e03f */
[----:B------:R-:W-:Y:S01]  /*138e0*/  IMAD R12, R7, 0x6c00, R17 ;  /* 0x00006c00070c7824 */ /* 0x000fe200078e0211 */
[----:B------:R-:W-:Y:S01]  /*138f0*/  PLOP3.LUT P0, PT, PT, PT, PT, 0x80, 0x0 ;  /* 0x000000000000781c */ /* 0x000fe20003f0f070 */
[----:B01----:R-:W-:Y:S01]  /*13900*/  VIADD R3, R3, 0x31c30 ;  /* 0x00031c3003037836 */ /* 0x003fe20000000000 */
[----:B------:R-:W-:Y:S01]  /*13910*/  R2UR UR10, R5 ;  /* 0x00000000050a72ca */ /* 0x000fe200000e0000 */
[----:B------:R-:W-:Y:S01]  /*13920*/  IMAD R2, R9, 0x90, RZ ;  /* 0x0000009009027824 */ /* 0x000fe200078e02ff */
[----:B------:R-:W-:Y:S01]  /*13930*/  UIADD3.X UR5, URZ, UR39, URZ, UP0, !UPT ;  /* 0x000000273f057290 */ /* 0x000fe200087fe43f */
[----:B------:R-:W-:Y:S01]  /*13940*/  VIADD R10, R12, 0x16a00 ;  /* 0x00016a000c0a7836 */ /* 0x000fe20000000000 */
[----:B------:R-:W-:Y:S01]  /*13950*/  UMOV UR6, 0x0 ;  /* 0x0000000000067882 */ /* 0x000fe20000000000 */
[----:B------:R-:W-:-:S10]  /*13960*/  UMOV UR7, 0x14f00000 ;  /* 0x14f0000000077882 */ /* 0x000fd40000000000 */
.L_x_11883:
        /* <DEDUP_REMOVED lines=16> */
.L_x_11884:
        /* <DEDUP_REMOVED lines=16> */
.L_x_11885:
        /* <DEDUP_REMOVED lines=15> */
.L_x_11962:
[----:B------:R-:W-:Y:S05]  /*13c60*/  BSYNC B2 ;  /* 0x0000000000027941 */ /* 0x000fea0003800000 */
.L_x_11886:
[----:B------:R-:W-:Y:S01]  /*13c70*/  BSSY B2, `(.L_x_11888) ;  /* 0x0000009000027945 */ /* 0x000fe20003800000 */
[----:B------:R-:W-:Y:S02]  /*13c80*/  IMAD.MOV.U32 R2, RZ, RZ, 0x0 ;  /* 0x00000000ff027424 */ /* 0x000fe400078e00ff */
[----:B------:R-:W-:Y:S01]  /*13c90*/  IMAD.MOV.U32 R3, RZ, RZ, 0x14f00000 ;  /* 0x14f00000ff037424 */ /* 0x000fe200078e00ff */
[----:B------:R-:W-:Y:S06]  /*13ca0*/  @P1 BRA `(.L_x_11889) ;  /* 0x0000000000141947 */ /* 0x000fec0003800000 */
[----:B------:R-:W-:Y:S01]  /*13cb0*/  ISETP.NE.AND P0, PT, R29, RZ, PT ;  /* 0x000000ff1d00720c */ /* 0x000fe20003f05270 */
[----:B------:R-:W-:-:S04]  /*13cc0*/  IMAD.MOV.U32 R13, RZ, RZ, 0x6c00 ;  /* 0x00006c00ff0d7424 */ /* 0x000fc800078e00ff */
[----:B------:R1:W-:Y:S08]  /*13cd0*/  SYNCS.ARRIVE.TRANS64 RZ, [R12+URZ+0x50], R13 ;  /* 0x0000500d0cff79a7 */ /* 0x0003f0000800003f */
[----:B------:R-:W-:Y:S05]  /*13ce0*/  @!P0 BRA `(.L_x_11889) ;  /* 0x0000000000048947 */ /* 0x000fea0003800000 */
[----:B------:R-:W-:Y:S01]  /*13cf0*/  BPT.TRAP 0x1 ;  /* 0x000000040000795c */ /* 0x000fe20000300000 */
.L_x_11889:
[----:B------:R-:W-:Y:S05]  /*13d00*/  BSYNC B2 ;  /* 0x0000000000027941 */ /* 0x000fea0003800000 */
.L_x_11888:
[----:B------:R-:W-:Y:S01]  /*13d10*/  R2UR UR6, R2 ;  /* 0x00000000020672ca */ /* 0x000fe200000e0000 */
[----:B------:R-:W-:Y:S01]  /*13d20*/  IMAD R16, R16, 0x6c00, R17 ;  /* 0x00006c0010107824 */ /* 0x000fe200078e0211 */
[----:B------:R-:W-:Y:S01]  /*13d30*/  R2UR UR7, R3 ;  /* 0x00000000030772ca */ /* 0x000fe200000e0000 */
[----:B------:R-:W-:Y:S01]  /*13d40*/  UIADD3 UR4, UP0, UR38, 0x470, URZ ;  /* 0x0000047026047890 */ /* 0x000fe2000ff1e03f */
[----:B------:R-:W-:Y:S01]  /*13d50*/  R2UR UR10, R5 ;  /* 0x00000000050a72ca */ /* 0x000fe200000e0000 */
[----:B------:R-:W-:Y:S01]  /*13d60*/  IMAD R5, R19, 0x90, RZ ;  /* 0x0000009013057824 */ /* 0x000fe200078e02ff */
[----:B------:R-:W-:Y:S01]  /*13d70*/  PLOP3.LUT P0, PT, PT, PT, PT, 0x80, 0x0 ;  /* 0x000000000000781c */ /* 0x000fe20003f0f070 */
[----:B01----:R-:W-:Y:S01]  /*13d80*/  VIADD R12, R12, 0x50 ;  /* 0x000000500c0c7836 */ /* 0x003fe20000000000 */
[----:B------:R-:W-:Y:S01]  /*13d90*/  UIADD3.X UR5, URZ, UR39, URZ, UP0, !UPT ;  /* 0x000000273f057290 */ /* 0x000fe200087fe43f */
[----:B------:R-:W-:-:S11]  /*13da0*/  VIADD R13, R16, 0x200 ;  /* 0x00000200100d7836 */ /* 0x000fd60000000000 */
.L_x_11890:
        /* <DEDUP_REMOVED lines=15> */
.L_x_11891:
        /* <DEDUP_REMOVED lines=15> */
.L_x_11892:
        /* <DEDUP_REMOVED lines=12> */
.L_x_11877:
[----:B------:R-:W-:Y:S05]  /*14050*/  BSYNC B1 ;  /* 0x0000000000017941 */ /* 0x000fea0003800000 */
.L_x_11876:
        /* <DEDUP_REMOVED lines=30> */
.L_x_11895:
        /* <DEDUP_REMOVED lines=8> */
.L_x_11963:
[----:B------:R-:W-:Y:S05]  /*142c0*/  BSYNC B2 ;  /* 0x0000000000027941 */ /* 0x000fea0003800000 */
.L_x_11896:
[----:B------:R-:W-:Y:S04]  /*142d0*/  BSSY B2, `(.L_x_11898) ;  /* 0x0000007000027945 */ /* 0x000fe80003800000 */
[----:B------:R-:W-:Y:S05]  /*142e0*/  @P1 BRA `(.L_x_11899) ;  /* 0x0000000000141947 */ /* 0x000fea0003800000 */
[----:B------:R-:W-:Y:S01]  /*142f0*/  ISETP.NE.AND P0, PT, R29, RZ, PT ;  /* 0x000000ff1d00720c */ /* 0x000fe20003f05270 */
[----:B0-----:R-:W-:-:S04]  /*14300*/  IMAD.MOV.U32 R3, RZ, RZ, 0x6c00 ;  /* 0x00006c00ff037424 */ /* 0x001fc800078e00ff */
[----:B------:R1:W-:Y:S08]  /*14310*/  SYNCS.ARRIVE.TRANS64 RZ, [R2+URZ+0x31c30], R3 ;  /* 0x031c300302ff79a7 */ /* 0x0003f0000800003f */
[----:B------:R-:W-:Y:S05]  /*14320*/  @!P0 BRA `(.L_x_11899) ;  /* 0x0000000000048947 */ /* 0x000fea0003800000 */
[----:B------:R-:W-:Y:S01]  /*14330*/  BPT.TRAP 0x1 ;  /* 0x000000040000795c */ /* 0x000fe20000300000 */
.L_x_11899:
[----:B------:R-:W-:Y:S05]  /*14340*/  BSYNC B2 ;  /* 0x0000000000027941 */ /* 0x000fea0003800000 */
.L_x_11898:
        /* <DEDUP_REMOVED lines=12> */
.L_x_11900:
        /* <DEDUP_REMOVED lines=16> */
.L_x_11901:
        /* <DEDUP_REMOVED lines=16> */
.L_x_11902:
        /* <DEDUP_REMOVED lines=15> */
.L_x_11964:
[----:B------:R-:W-:Y:S05]  /*14700*/  BSYNC B2 ;  /* 0x0000000000027941 */ /* 0x000fea0003800000 */
.L_x_11903:
        /* <DEDUP_REMOVED lines=9> */
.L_x_11906:
[----:B------:R-:W-:Y:S05]  /*147a0*/  BSYNC B2 ;  /* 0x0000000000027941 */ /* 0x000fea0003800000 */
.L_x_11905:
        /* <DEDUP_REMOVED lines=10> */
.L_x_11907:
        /* <DEDUP_REMOVED lines=15> */
.L_x_11908:
        /* <DEDUP_REMOVED lines=15> */
.L_x_11909:
        /* <DEDUP_REMOVED lines=12> */
.L_x_11894:
[----:B------:R-:W-:Y:S05]  /*14af0*/  BSYNC B1 ;  /* 0x0000000000017941 */ /* 0x000fea0003800000 */
.L_x_11893:
[C---:B------:R-:W-:Y:S01]  /*14b00*/  ISETP.GT.AND P0, PT, R6.reuse, 0x1, PT ;  /* 0x000000010600780c */ /* 0x040fe20003f04270 */
[----:B------:R-:W-:-:S12]  /*14b10*/  VIADD R6, R6, 0xfffffffe ;  /* 0xfffffffe06067836 */ /* 0x000fd80000000000 */
[----:B------:R-:W-:Y:S05]  /*14b20*/  @P0 BRA `(.L_x_11910) ;  /* 0xffffffe800a40947 */ /* 0x000fea000383ffff */
.L_x_11875:
[----:B------:R-:W-:Y:S05]  /*14b30*/  BSYNC B0 ;  /* 0x0000000000007941 */ /* 0x000fea0003800000 */
.L_x_11856:
        /* <DEDUP_REMOVED lines=8> */
[----:B------:R-:W1:Y:S01]  /*14bc0*/  FLO.U32 R0, UR4 ;  /* 0x0000000400007d00 */ /* 0x000e6200080e0000 */
[----:B------:R-:W-:Y:S01]  /*14bd0*/  ULDC.64 UR6, c[0x0][0x208] ;  /* 0x0000820000067ab9 */ /* 0x000fe20000000a00 */
        /* <DEDUP_REMOVED lines=8> */
.L_x_11912:
[----:B------:R-:W-:Y:S05]  /*14c60*/  BSYNC B0 ;  /* 0x0000000000007941 */ /* 0x000fea0003800000 */
.L_x_11911:
[----:B------:R-:W-:Y:S01]  /*14c70*/  ISETP.NE.AND P0, PT, R25, RZ, PT ;  /* 0x000000ff1900720c */ /* 0x000fe20003f05270 */
        /* <DEDUP_REMOVED lines=8> */
.L_x_11965:
[----:B------:R-:W-:Y:S05]  /*14d00*/  BSYNC B1 ;  /* 0x0000000000017941 */ /* 0x000fea0003800000 */
.L_x_11915:
[----:B------:R-:W-:Y:S04]  /*14d10*/  BSSY B1, `(.L_x_11917) ;  /* 0x0000007000017945 */ /* 0x000fe80003800000 */
[----:B------:R-:W-:Y:S05]  /*14d20*/  @P2 BRA `(.L_x_11918) ;  /* 0x0000000000142947 */ /* 0x000fea0003800000 */
[----:B------:R-:W-:Y:S01]  /*14d30*/  ISETP.NE.AND P0, PT, R29, RZ, PT ;  /* 0x000000ff1d00720c */ /* 0x000fe20003f05270 */
[----:B-1----:R-:W-:-:S04]  /*14d40*/  IMAD.MOV.U32 R0, RZ, RZ, 0x6c00 ;  /* 0x00006c00ff007424 */ /* 0x002fc800078e00ff */
[----:B------:R2:W-:Y:S08]  /*14d50*/  SYNCS.ARRIVE.TRANS64 RZ, [R3+URZ+0x31c50], R0 ;  /* 0x031c500003ff79a7 */ /* 0x0005f0000800003f */
[----:B------:R-:W-:Y:S05]  /*14d60*/  @!P0 BRA `(.L_x_11918) ;  /* 0x0000000000048947 */ /* 0x000fea0003800000 */
[----:B------:R-:W-:Y:S01]  /*14d70*/  BPT.TRAP 0x1 ;  /* 0x000000040000795c */ /* 0x000fe20000300000 */
.L_x_11918:
[----:B------:R-:W-:Y:S05]  /*14d80*/  BSYNC B1 ;  /* 0x0000000000017941 */ /* 0x000fea0003800000 */
.L_x_11917:
[----:B-12---:R-:W-:Y:S01]  /*14d90*/  IMAD R0, R16, 0x6c00, R17 ;  /* 0x00006c0010007824 */ /* 0x006fe200078e0211 */
        /* <DEDUP_REMOVED lines=9> */
.L_x_11919:
        /* <DEDUP_REMOVED lines=15> */
.L_x_11920:
        /* <DEDUP_REMOVED lines=15> */
.L_x_11921:
        /* <DEDUP_REMOVED lines=10> */
.L_x_11914:
[----:B------:R-:W-:Y:S05]  /*150b0*/  BSYNC B0 ;  /* 0x0000000000007941 */ /* 0x000fea0003800000 */
.L_x_11913:
[----:B------:R-:W-:-:S05]  /*150c0*/  VIADD R16, R16, 0x1 ;  /* 0x0000000110107836 */ /* 0x000fca0000000000 */
[----:B------:R-:W-:-:S04]  /*150d0*/  ISETP.NE.AND P0, PT, R16, 0x2, PT ;  /* 0x000000021000780c */ /* 0x000fc80003f05270 */
[----:B------:R-:W-:Y:S02]  /*150e0*/  SEL R0, RZ, 0x1, P0 ;  /* 0x00000001ff007807 */ /* 0x000fe40000000000 */
[----:B------:R-:W-:Y:S02]  /*150f0*/  SEL R16, R16, RZ, P0 ;  /* 0x000000ff10107207 */ /* 0x000fe40000000000 */
[----:B------:R-:W-:-:S07]  /*15100*/  LOP3.LUT R23, R23, R0, RZ, 0x3c, !PT ;  /* 0x0000000017177212 */ /* 0x000fce00078e3cff */
.L_x_11838:
[----:B------:R-:W-:Y:S05]  /*15110*/  BSYNC B7 ;  /* 0x0000000000077941 */ /* 0x000fea0003800000 */
.L_x_11836:
[----:B------:R-:W2:Y:S02]  /*15120*/  LDL R0, [R1+0x4] ;  /* 0x0000040001007983 */ /* 0x000ea40000100800 */
[----:B--2---:R-:W-:-:S13]  /*15130*/  ISETP.NE.AND P0, PT, R0, RZ, PT ;  /* 0x000000ff0000720c */ /* 0x004fda0003f05270 */
        /* <DEDUP_REMOVED lines=10> */
.L_x_11922:
[----:B------:R-:W-:-:S03]  /*151e0*/  UMOV UR4, 0xffffffff ;  /* 0xffffffff00047882 */ /* 0x000fc60000000000 */
[----:B------:R-:W-:Y:S05]  /*151f0*/  BRA.DIV UR4, `(.L_x_11924) ;  /* 0x0000001204dc7947 */ /* 0x000fea000b800000 */
[----:B------:R1:W2:Y:S02]  /*15200*/  SHFL.IDX PT, R14, R28, RZ, 0x1f ;  /* 0x00001fff1c0e7589 */ /* 0x0002a400000e0000 */
.L_x_11968:
        /* <DEDUP_REMOVED lines=8> */
.L_x_11923:
[----:B------:R-:W-:Y:S02]  /*15290*/  ULDC UR4, c[0x0][0xc38] ;  /* 0x00030e0000047ab9 */ /* 0x000fe40000000800 */
[----:B-1----:R-:W-:-:S13]  /*152a0*/  ISETP.GE.AND P0, PT, R28, UR4, PT ;  /* 0x000000041c007c0c */ /* 0x002fda000bf06270 */
[----:B------:R-:W-:Y:S05]  /*152b0*/  @!P0 BRA `(.L_x_11925) ;  /* 0xffffffb800c08947 */ /* 0x000fea000383ffff */
.L_x_11833:
[----:B------:R-:W2:Y:S01]  /*152c0*/  LDL.LU R0, [R1] ;  /* 0x0000000001007983 */ /* 0x000ea20000300800 */
[----:B------:R-:W-:Y:S01]  /*152d0*/  BSSY B0, `(.L_x_11926) ;  /* 0x000000b000007945 */ /* 0x000fe20003800000 */
[----:B------:R-:W1:Y:S01]  /*152e0*/  S2R R5, SR_CgaCtaId ;  /* 0x0000000000057919 */ /* 0x000e620000008800 */
[----:B--2---:R-:W-:-:S05]  /*152f0*/  VIADD R0, R0, 0x1 ;  /* 0x0000000100007836 */ /* 0x004fca0000000000 */
        /* <DEDUP_REMOVED lines=8> */
.L_x_11969:
[----:B------:R-:W-:Y:S05]  /*15380*/  BSYNC B0 ;  /* 0x0000000000007941 */ /* 0x000fea0003800000 */
.L_x_11926:
[----:B------:R-:W-:-:S03]  /*15390*/  UMOV UR4, 0xffffffff ;  /* 0xffffffff00047882 */ /* 0x000fc60000000000 */
[----:B------:R-:W-:Y:S05]  /*153a0*/  BRA.DIV UR4, `(.L_x_11928) ;  /* 0x0000001204ac7947 */ /* 0x000fea000b800000 */
[----:B-1----:R-:W1:Y:S02]  /*153b0*/  S2R R0, SR_TID.X ;  /* 0x0000000000007919 */ /* 0x002e640000002100 */
[----:B-1----:R-:W-:-:S04]  /*153c0*/  SHF.R.U32.HI R0, RZ, 0x5, R0 ;  /* 0x00000005ff007819 */ /* 0x002fc80000011600 */
[----:B------:R-:W-:-:S05]  /*153d0*/  LOP3.LUT R0, R0, 0x3, RZ, 0xc0, !PT ;  /* 0x0000000300007812 */ /* 0x000fca00078ec0ff */
[----:B------:R1:W2:Y:S02]  /*153e0*/  SHFL.IDX PT, R14, R0, RZ, 0x1f ;  /* 0x00001fff000e7589 */ /* 0x0002a400000e0000 */
.L_x_11972:
[----:B--2---:R-:W-:Y:S01]  /*153f0*/  ISETP.NE.AND P0, PT, R14, RZ, PT ;  /* 0x000000ff0e00720c */ /* 0x004fe20003f05270 */
[----:B------:R-:W-:-:S12]  /*15400*/  BSSY B0, `(.L_x_11929) ;  /* 0x0000026000007945 */ /* 0x000fd80003800000 */
[----:B------:R-:W-:Y:S05]  /*15410*/  @P0 BRA `(.L_x_11930) ;  /* 0x0000000000900947 */ /* 0x000fea0003800000 */
[----:B------:R-:W-:-:S03]  /*15420*/  UMOV UR4, 0xffffffff ;  /* 0xffffffff00047882 */ /* 0x000fc60000000000 */
[----:B------:R-:W-:Y:S05]  /*15430*/  BRA.DIV UR4, `(.L_x_11931) ;  /* 0x0000001204bc7947 */ /* 0x000fea000b800000 */
[----:B------:R-:W-:-:S13]  /*15440*/  ELECT P6, URZ, PT ;  /* 0x00000000003f782f */ /* 0x000fda00038c0000 */
.L_x_11975:
        /* <DEDUP_REMOVED lines=8> */
.L_x_11932:
        /* <DEDUP_REMOVED lines=12> */
.L_x_11976:
[----:B------:R-:W2:Y:S02]  /*15590*/  SYNCS.PHASECHK.TRANS64.TRYWAIT P0, [R3+URZ], R0 ;  /* 0x00000000030075a7 */ /* 0x000ea4000800017f */
[----:B--2---:R-:W-:Y:S05]  /*155a0*/  @!P0 BRA `(.L_x_11934) ;  /* 0x0000001000948947 */ /* 0x004fea0003800000 */
.L_x_11977:
[----:B------:R-:W-:Y:S05]  /*155b0*/  @!P2 BRA `(.L_x_11935) ;  /* 0x000000000004a947 */ /* 0x000fea0003800000 */
[----:B------:R-:W-:Y:S01]  /*155c0*/  BPT.TRAP 0x1 ;  /* 0x000000040000795c */ /* 0x000fe20000300000 */
.L_x_11935:
[----:B--2---:R-:W-:-:S04]  /*155d0*/  VIADD R3, R7, 0x31c60 ;  /* 0x00031c6007037836 */ /* 0x004fc80000000000 */
[----:B-1----:R-:W-:-:S04]  /*155e0*/  IMAD R5, R16, 0x8, R3 ;  /* 0x0000000810057824 */ /* 0x002fc800078e0203 */
[----:B------:R-:W1:Y:S02]  /*155f0*/  SYNCS.PHASECHK.TRANS64.TRYWAIT P0, [R5+URZ], R4 ;  /* 0x00000004050075a7 */ /* 0x000e64000800017f */
[----:B-1----:R-:W-:Y:S05]  /*15600*/  @!P0 BRA `(.L_x_11936) ;  /* 0x0000001000908947 */ /* 0x002fea0003800000 */
.L_x_11978:
[----:B------:R-:W-:-:S07]  /*15610*/  IMAD R3, R6, 0x8, R3 ;  /* 0x0000000806037824 */ /* 0x000fce00078e0203 */
.L_x_11937:
[----:B--2---:R2:W3:Y:S02]  /*15620*/  SYNCS.PHASECHK.TRANS64.TRYWAIT P0, [R3+URZ], R0 ;  /* 0x00000000030075a7 */ /* 0x0044e4000800017f */
[----:B---3--:R-:W-:Y:S05]  /*15630*/  @!P0 NANOSLEEP.SYNCS 0x989680 ;  /* 0x009896800000895d */ /* 0x008fea0003900000 */
[----:B------:R-:W3:Y:S02]  /*15640*/  @!P0 SYNCS.PHASECHK.TRANS64 P0, [R3+URZ], R0 ;  /* 0x00000000030085a7 */ /* 0x000ee4000800007f */
[----:B---3--:R-:W-:Y:S05]  /*15650*/  @!P0 BRA `(.L_x_11937) ;  /* 0xfffffffc00f08947 */ /* 0x008fea000383ffff */
.L_x_11930:
[----:B------:R-:W-:Y:S05]  /*15660*/  BSYNC B0 ;  /* 0x0000000000007941 */ /* 0x000fea0003800000 */
.L_x_11929:
[----:B------:R-:W-:Y:S05]  /*15670*/  EXIT ;  /* 0x000000000000794d */ /* 0x000fea0003800000 */
.L_x_11794:
[----:B0-----:R-:W-:-:S04]  /*15680*/  IMAD.U32 R3, RZ, RZ, UR37 ;  /* 0x00000025ff037e24 */ /* 0x001fc8000f8e00ff */
[----:B------:R0:W1:Y:S03]  /*15690*/  SYNCS.PHASECHK.TRANS64.TRYWAIT P1, [R3+URZ+0x31c00], R0 ;  /* 0x031c0000030075a7 */ /* 0x000066000802017f */
[----:B-1----:R-:W-:Y:S05]  /*156a0*/  @!P1 NANOSLEEP.SYNCS 0x989680 ;  /* 0x009896800000995d */ /* 0x002fea0003900000 */
[----:B------:R-:W1:Y:S02]  /*156b0*/  @!P1 SYNCS.PHASECHK.TRANS64 P1, [R3+URZ+0x31c00], R0 ;  /* 0x031c0000030095a7 */ /* 0x000e64000802007f */
[----:B-1----:R-:W-:Y:S05]  /*156c0*/  @!P1 BRA `(.L_x_11794) ;  /* 0xfffffffc00ec9947 */ /* 0x002fea000383ffff */
[----:B------:R-:W-:Y:S05]  /*156d0*/  BRA `(.L_x_11938) ;  /* 0xfffffec000607947 */ /* 0x000fea000383ffff */
.L_x_11798:
[----:B-1----:R1:W2:Y:S02]  /*156e0*/  SYNCS.PHASECHK.TRANS64.TRYWAIT P2, [R0+URZ+0x31c30], R3 ;  /* 0x031c3003000075a7 */ /* 0x0022a4000804017f */
[----:B--2---:R-:W-:Y:S05]  /*156f0*/  @!P2 NANOSLEEP.SYNCS 0x989680 ;  /* 0x009896800000a95d */ /* 0x004fea0003900000 */
[----:B------:R-:W2:Y:S02]  /*15700*/  @!P2 SYNCS.PHASECHK.TRANS64 P2, [R0+URZ+0x31c30], R3 ;  /* 0x031c30030000a5a7 */ /* 0x000ea4000804007f */
[----:B--2---:R-:W-:Y:S05]  /*15710*/  @!P2 BRA `(.L_x_11798) ;  /* 0xfffffffc00f0a947 */ /* 0x004fea000383ffff */
[----:B------:R-:W-:Y:S05]  /*15720*/  BRA `(.L_x_11797) ;  /* 0xfffffec000847947 */ /* 0x000fea000383ffff */
.L_x_11803:
[----:B-1----:R-:W-:-:S04]  /*15730*/  IMAD.U32 R8, RZ, RZ, UR4 ;  /* 0x00000004ff087e24 */ /* 0x002fc8000f8e00ff */
[----:B------:R1:W2:Y:S03]  /*15740*/  SYNCS.PHASECHK.TRANS64.TRYWAIT P3, [R8+URZ+0x31c30], R7 ;  /* 0x031c3007080075a7 */ /* 0x0002a6000806017f */
[----:B--2---:R-:W-:Y:S05]  /*15750*/  @!P3 NANOSLEEP.SYNCS 0x989680 ;  /* 0x009896800000b95d */ /* 0x004fea0003900000 */
[----:B------:R-:W2:Y:S02]  /*15760*/  @!P3 SYNCS.PHASECHK.TRANS64 P3, [R8+URZ+0x31c30], R7 ;  /* 0x031c30070800b5a7 */ /* 0x000ea4000806007f */
[----:B--2---:R-:W-:Y:S05]  /*15770*/  @!P3 BRA `(.L_x_11803) ;  /* 0xfffffffc00ecb947 */ /* 0x004fea000383ffff */
[----:B------:R-:W-:Y:S05]  /*15780*/  BRA `(.L_x_11800) ;  /* 0xffffff04007c7947 */ /* 0x000fea000383ffff */
.L_x_11807:
[----:B-1----:R-:W-:-:S04]  /*15790*/  IMAD.U32 R8, RZ, RZ, UR4 ;  /* 0x00000004ff087e24 */ /* 0x002fc8000f8e00ff */
[----:B------:R1:W2:Y:S03]  /*157a0*/  SYNCS.PHASECHK.TRANS64.TRYWAIT P3, [R8+URZ+0x31c50], R7 ;  /* 0x031c5007080075a7 */ /* 0x0002a6000806017f */
[----:B--2---:R-:W-:Y:S05]  /*157b0*/  @!P3 NANOSLEEP.SYNCS 0x989680 ;  /* 0x009896800000b95d */ /* 0x004fea0003900000 */
[----:B------:R-:W2:Y:S02]  /*157c0*/  @!P3 SYNCS.PHASECHK.TRANS64 P3, [R8+URZ+0x31c50], R7 ;  /* 0x031c50070800b5a7 */ /* 0x000ea4000806007f */
[----:B--2---:R-:W-:Y:S05]  /*157d0*/  @!P3 BRA `(.L_x_11807) ;  /* 0xfffffffc00ecb947 */ /* 0x004fea000383ffff */
[----:B------:R-:W-:Y:S05]  /*157e0*/  BRA `(.L_x_11804) ;  /* 0xffffff1c00187947 */ /* 0x000fea000383ffff */
.L_x_11813:
[----:B--2---:R-:W-:-:S04]  /*157f0*/  IMAD.U32 R7, RZ, RZ, UR4 ;  /* 0x00000004ff077e24 */ /* 0x004fc8000f8e00ff */
[----:B------:R2:W3:Y:S03]  /*15800*/  SYNCS.PHASECHK.TRANS64.TRYWAIT P2, [R7+URZ+0x31c30], R6 ;  /* 0x031c3006070075a7 */ /* 0x0004e6000804017f */
[----:B---3--:R-:W-:Y:S05]  /*15810*/  @!P2 NANOSLEEP.SYNCS 0x989680 ;  /* 0x009896800000a95d */ /* 0x008fea0003900000 */
[----:B------:R-:W3:Y:S02]  /*15820*/  @!P2 SYNCS.PHASECHK.TRANS64 P2, [R7+URZ+0x31c30], R6 ;  /* 0x031c30060700a5a7 */ /* 0x000ee4000804007f */
[----:B---3--:R-:W-:Y:S05]  /*15830*/  @!P2 BRA `(.L_x_11813) ;  /* 0xfffffffc00eca947 */ /* 0x008fea000383ffff */
[----:B------:R-:W-:Y:S05]  /*15840*/  BRA `(.L_x_11810) ;  /* 0xffffff5000207947 */ /* 0x000fea000383ffff */
.L_x_11817:
[----:B-1----:R-:W-:-:S04]  /*15850*/  IMAD.U32 R7, RZ, RZ, UR4 ;  /* 0x00000004ff077e24 */ /* 0x002fc8000f8e00ff */
[----:B------:R1:W2:Y:S03]  /*15860*/  SYNCS.PHASECHK.TRANS64.TRYWAIT P2, [R7+URZ+0x31c50], R6 ;  /* 0x031c5006070075a7 */ /* 0x0002a6000804017f */
[----:B--2---:R-:W-:Y:S05]  /*15870*/  @!P2 NANOSLEEP.SYNCS 0x989680 ;  /* 0x009896800000a95d */ /* 0x004fea0003900000 */
[----:B------:R-:W2:Y:S02]  /*15880*/  @!P2 SYNCS.PHASECHK.TRANS64 P2, [R7+URZ+0x31c50], R6 ;  /* 0x031c50060700a5a7 */ /* 0x000ea4000804007f */
[----:B--2---:R-:W-:Y:S05]  /*15890*/  @!P2 BRA `(.L_x_11817) ;  /* 0xfffffffc00eca947 */ /* 0x004fea000383ffff */
[----:B------:R-:W-:Y:S05]  /*158a0*/  BRA `(.L_x_11814) ;  /* 0xffffff6400bc7947 */ /* 0x000fea000383ffff */
.L_x_11822:
[----:B---3--:R-:W-:-:S04]  /*158b0*/  IMAD.U32 R5, RZ, RZ, UR5 ;  /* 0x00000005ff057e24 */ /* 0x008fc8000f8e00ff */
[----:B------:R3:W4:Y:S03]  /*158c0*/  SYNCS.PHASECHK.TRANS64.TRYWAIT P0, [R5+URZ+0x31c50], R4 ;  /* 0x031c5004050075a7 */ /* 0x000726000800017f */
[----:B----4-:R-:W-:Y:S05]  /*158d0*/  @!P0 NANOSLEEP.SYNCS 0x989680 ;  /* 0x009896800000895d */ /* 0x010fea0003900000 */
[----:B------:R-:W4:Y:S02]  /*158e0*/  @!P0 SYNCS.PHASECHK.TRANS64 P0, [R5+URZ+0x31c50], R4 ;  /* 0x031c5004050085a7 */ /* 0x000f24000800007f */
[----:B----4-:R-:W-:Y:S05]  /*158f0*/  @!P0 BRA `(.L_x_11822) ;  /* 0xfffffffc00ec8947 */ /* 0x010fea000383ffff */
[----:B------:R-:W-:Y:S05]  /*15900*/  BRA `(.L_x_11821) ;  /* 0xffffff8c00e07947 */ /* 0x000fea000383ffff */
.L_x_11844:
[----:B------:R-:W-:Y:S02]  /*15910*/  IMAD.MOV.U32 R13, RZ, RZ, R20 ;  /* 0x000000ffff0d7224 */ /* 0x000fe400078e0014 */
[----:B------:R-:W-:Y:S02]  /*15920*/  IMAD.MOV.U32 R12, RZ, RZ, RZ ;  /* 0x000000ffff0c7224 */ /* 0x000fe400078e00ff */
[----:B------:R-:W-:Y:S02]  /*15930*/  IMAD.MOV.U32 R11, RZ, RZ, 0x1f ;  /* 0x0000001fff0b7424 */ /* 0x000fe400078e00ff */
[----:B------:R-:W-:-:S07]  /*15940*/  IMAD.MOV.U32 R15, RZ, RZ, -0x1 ;  /* 0xffffffffff0f7424 */ /* 0x000fce00078e00ff */
[----:B------:R-:W-:Y:S05]  /*15950*/  WARPSYNC.COLLECTIVE R15, `(.L_x_11939) ;  /* 0x000000000f087348 */ /* 0x000fea0003c00000 */
[----:B------:R0:W1:Y:S02]  /*15960*/  SHFL.IDX P6, R14, R13, R12, R11 ;  /* 0x0000000c0d0e7389 */ /* 0x00006400000c000b */
[----:B01----:R-:W-:Y:S01]  /*15970*/  ENDCOLLECTIVE ;  /* 0x000000000000791b */ /* 0x003fe20003800000 */
.L_x_11939:
[----:B------:R-:W-:Y:S05]  /*15980*/  BRA `(.L_x_11940) ;  /* 0xffffffbc00c47947 */ /* 0x000fea000383ffff */
.L_x_11846:
[----:B------:R-:W-:Y:S01]  /*15990*/  BSSY B0, `(.L_x_11941) ;  /* 0x0000006000007945 */ /* 0x000fe20003800000 */
[----:B------:R-:W-:-:S07]  /*159a0*/  IMAD.MOV.U32 R15, RZ, RZ, -0x1 ;  /* 0xffffffffff0f7424 */ /* 0x000fce00078e00ff */
[----:B0-----:R-:W-:Y:S05]  /*159b0*/  WARPSYNC.COLLECTIVE R15, `(.L_x_11942) ;  /* 0x000000000f0c7348 */ /* 0x001fea0003c00000 */
[----:B------:R-:W-:Y:S02]  /*159c0*/  ELECT P6, UR62, PT ;  /* 0x00000000003e782f */ /* 0x000fe400038c0000 */
[----:B------:R-:W-:Y:S01]  /*159d0*/  MOV R14, UR62 ;  /* 0x0000003e000e7c02 */ /* 0x000fe20008000f00 */
[----:B0-----:R-:W-:Y:S10]  /*159e0*/  ENDCOLLECTIVE ;  /* 0x000000000000791b */ /* 0x001ff40003800000 */
.L_x_11942:
[----:B------:R-:W-:Y:S05]  /*159f0*/  BSYNC B0 ;  /* 0x0000000000007941 */ /* 0x000fea0003800000 */
.L_x_11941:
[----:B------:R-:W-:Y:S05]  /*15a00*/  BRA `(.L_x_11943) ;  /* 0xffffffbc00c07947 */ /* 0x000fea000383ffff */
.L_x_11848:
[----:B-1----:R1:W2:Y:S02]  /*15a10*/  SYNCS.PHASECHK.TRANS64.TRYWAIT P0, [R3+URZ+0x31c40], R0 ;  /* 0x031c4000030075a7 */ /* 0x0022a4000800017f */
[----:B--2---:R-:W-:Y:S05]  /*15a20*/  @!P0 NANOSLEEP.SYNCS 0x989680 ;  /* 0x009896800000895d */ /* 0x004fea0003900000 */
[----:B------:R-:W2:Y:S02]  /*15a30*/  @!P0 SYNCS.PHASECHK.TRANS64 P0, [R3+URZ+0x31c40], R0 ;  /* 0x031c4000030085a7 */ /* 0x000ea4000800007f */
[----:B--2---:R-:W-:Y:S05]  /*15a40*/  @!P0 BRA `(.L_x_11848) ;  /* 0xfffffffc00f08947 */ /* 0x004fea000383ffff */
[----:B------:R-:W-:Y:S05]  /*15a50*/  BRA `(.L_x_11944) ;  /* 0xffffffc000207947 */ /* 0x000fea000383ffff */
.L_x_11852:
[----:B------:R-:W-:Y:S02]  /*15a60*/  IMAD.MOV.U32 R13, RZ, RZ, R4 ;  /* 0x000000ffff0d7224 */ /* 0x000fe400078e0004 */
[----:B------:R-:W-:Y:S02]  /*15a70*/  IMAD.MOV.U32 R12, RZ, RZ, RZ ;  /* 0x000000ffff0c7224 */ /* 0x000fe400078e00ff */
[----:B------:R-:W-:Y:S02]  /*15a80*/  IMAD.MOV.U32 R11, RZ, RZ, 0x1c1f ;  /* 0x00001c1fff0b7424 */ /* 0x000fe400078e00ff */
[----:B------:R-:W-:Y:S02]  /*15a90*/  IMAD.MOV.U32 R15, RZ, RZ, -0x1 ;  /* 0xffffffffff0f7424 */ /* 0x000fe400078e00ff */
[----:B------:R-:W-:-:S07]  /*15aa0*/  IMAD.U32 R6, RZ, RZ, UR44 ;  /* 0x0000002cff067e24 */ /* 0x000fce000f8e00ff */
[----:B------:R-:W-:Y:S05]  /*15ab0*/  WARPSYNC.COLLECTIVE R15, `(.L_x_11945) ;  /* 0x000000000f087348 */ /* 0x000fea0003c00000 */
[----:B------:R0:W1:Y:S02]  /*15ac0*/  SHFL.IDX P6, R14, R13, R12, R11 ;  /* 0x0000000c0d0e7389 */ /* 0x00006400000c000b */
[----:B01----:R-:W-:Y:S01]  /*15ad0*/  ENDCOLLECTIVE ;  /* 0x000000000000791b */ /* 0x003fe20003800000 */
.L_x_11945:
[----:B------:R-:W-:-:S04]  /*15ae0*/  IMAD R6, R6, 0xc0, R21 ;  /* 0x000000c006067824 */ /* 0x000fc800078e0215 */
[----:B------:R-:W-:Y:S02]  /*15af0*/  VIADD R10, R6, 0x20 ;  /* 0x00000020060a7836 */ /* 0x000fe40000000000 */
[----:B------:R-:W-:Y:S02]  /*15b00*/  IMAD.MOV.U32 R13, RZ, RZ, R0 ;  /* 0x000000ffff0d7224 */ /* 0x000fe400078e0000 */
[----:B------:R-:W-:-:S07]  /*15b10*/  IMAD.MOV.U32 R2, RZ, RZ, R14 ;  /* 0x000000ffff027224 */ /* 0x000fce00078e000e */
[----:B------:R-:W-:Y:S05]  /*15b20*/  WARPSYNC.COLLECTIVE R15, `(.L_x_11946) ;  /* 0x000000000f087348 */ /* 0x000fea0003c00000 */
[----:B------:R0:W1:Y:S02]  /*15b30*/  SHFL.IDX P6, R14, R13, R12, R11 ;  /* 0x0000000c0d0e7389 */ /* 0x00006400000c000b */
[----:B01----:R-:W-:Y:S01]  /*15b40*/  ENDCOLLECTIVE ;  /* 0x000000000000791b */ /* 0x003fe20003800000 */
.L_x_11946:
        /* <DEDUP_REMOVED lines=23> */
.L_x_11947:
[----:B------:R-:W-:Y:S02]  /*15cc0*/  IMAD.MOV.U32 R13, RZ, RZ, R0 ;  /* 0x000000ffff0d7224 */ /* 0x000fe400078e0000 */
[----:B------:R-:W-:-:S07]  /*15cd0*/  IMAD.MOV.U32 R2, RZ, RZ, R14 ;  /* 0x000000ffff027224 */ /* 0x000fce00078e000e */
[----:B------:R-:W-:Y:S05]  /*15ce0*/  WARPSYNC.COLLECTIVE R15, `(.L_x_11948) ;  /* 0x000000000f087348 */ /* 0x000fea0003c00000 */
[----:B------:R0:W1:Y:S02]  /*15cf0*/  SHFL.IDX P6, R14, R13, R12, R11 ;  /* 0x0000000c0d0e7389 */ /* 0x00006400000c000b */
[----:B01----:R-:W-:Y:S01]  /*15d00*/  ENDCOLLECTIVE ;  /* 0x000000000000791b */ /* 0x003fe20003800000 */
.L_x_11948:
        /* <DEDUP_REMOVED lines=19> */
.L_x_11949:
[----:B------:R-:W-:Y:S02]  /*15e40*/  IMAD.MOV.U32 R13, RZ, RZ, R0 ;  /* 0x000000ffff0d7224 */ /* 0x000fe400078e0000 */
[----:B------:R-:W-:-:S07]  /*15e50*/  IMAD.MOV.U32 R2, RZ, RZ, R14 ;  /* 0x000000ffff027224 */ /* 0x000fce00078e000e */
[----:B------:R-:W-:Y:S05]  /*15e60*/  WARPSYNC.COLLECTIVE R15, `(.L_x_11950) ;  /* 0x000000000f087348 */ /* 0x000fea0003c00000 */
[----:B------:R0:W1:Y:S02]  /*15e70*/  SHFL.IDX P6, R14, R13, R12, R11 ;  /* 0x0000000c0d0e7389 */ /* 0x00006400000c000b */
[----:B01----:R-:W-:Y:S01]  /*15e80*/  ENDCOLLECTIVE ;  /* 0x000000000000791b */ /* 0x003fe20003800000 */
.L_x_11950:
        /* <DEDUP_REMOVED lines=18> */
.L_x_11951:
[----:B------:R-:W-:Y:S02]  /*15fb0*/  IMAD.MOV.U32 R13, RZ, RZ, R0 ;  /* 0x000000ffff0d7224 */ /* 0x000fe400078e0000 */
[----:B------:R-:W-:-:S05]  /*15fc0*/  VIADD R0, R6, 0x60 ;  /* 0x0000006006007836 */ /* 0x000fca0000000000 */
[----:B------:R-:W-:Y:S01]  /*15fd0*/  ISETP.GE.AND P4, PT, R0, R5, PT ;  /* 0x000000050000720c */ /* 0x000fe20003f86270 */
[----:B------:R-:W-:Y:S02]  /*15fe0*/  VIADD R0, R6, 0x80 ;  /* 0x0000008006007836 */ /* 0x000fe40000000000 */
[----:B------:R-:W-:-:S10]  /*15ff0*/  IMAD.MOV.U32 R4, RZ, RZ, R14 ;  /* 0x000000ffff047224 */ /* 0x000fd400078e000e */
[----:B------:R-:W-:Y:S05]  /*16000*/  WARPSYNC.COLLECTIVE R15, `(.L_x_11952) ;  /* 0x000000000f087348 */ /* 0x000fea0003c00000 */
[----:B------:R0:W1:Y:S02]  /*16010*/  SHFL.IDX P6, R14, R13, R12, R11 ;  /* 0x0000000c0d0e7389 */ /* 0x00006400000c000b */
[----:B01----:R-:W-:Y:S01]  /*16020*/  ENDCOLLECTIVE ;  /* 0x000000000000791b */ /* 0x003fe20003800000 */
.L_x_11952:
[----:B------:R-:W-:Y:S01]  /*16030*/  ULDC.64 UR4, c[0x0][0x208] ;  /* 0x0000820000047ab9 */ /* 0x000fe20000000a00 */
[----:B------:R-:W-:Y:S02]  /*16040*/  IMAD.MOV.U32 R13, RZ, RZ, R7 ;  /* 0x000000ffff0d7224 */ /* 0x000fe400078e0007 */
[----:B------:R-:W-:Y:S01]  /*16050*/  IMAD.MOV.U32 R12, RZ, RZ, RZ ;  /* 0x000000ffff0c7224 */ /* 0x000fe200078e00ff */
        /* <DEDUP_REMOVED lines=14> */
.L_x_11953:
[----:B------:R-:W-:Y:S02]  /*16140*/  IMAD.MOV.U32 R13, RZ, RZ, R8 ;  /* 0x000000ffff0d7224 */ /* 0x000fe400078e0008 */
[----:B------:R-:W-:-:S07]  /*16150*/  IMAD.MOV.U32 R0, RZ, RZ, R14 ;  /* 0x000000ffff007224 */ /* 0x000fce00078e000e */
[----:B------:R-:W-:Y:S05]  /*16160*/  WARPSYNC.COLLECTIVE R15, `(.L_x_11954) ;  /* 0x000000000f087348 */ /* 0x000fea0003c00000 */
[----:B------:R0:W1:Y:S02]  /*16170*/  SHFL.IDX P6, R14, R13, R12, R11 ;  /* 0x0000000c0d0e7389 */ /* 0x00006400000c000b */
[----:B01----:R-:W-:Y:S01]  /*16180*/  ENDCOLLECTIVE ;  /* 0x000000000000791b */ /* 0x003fe20003800000 */
.L_x_11954:
[----:B------:R-:W-:Y:S01]  /*16190*/  ULDC.64 UR4, c[0x0][0x208] ;  /* 0x0000820000047ab9 */ /* 0x000fe20000000a00 */
[----:B------:R-:W-:Y:S02]  /*161a0*/  IMAD.MOV.U32 R13, RZ, RZ, R7 ;  /* 0x000000ffff0d7224 */ /* 0x000fe400078e0007 */
[----:B------:R-:W-:Y:S01]  /*161b0*/  IMAD.MOV.U32 R12, RZ, RZ, 0x1 ;  /* 0x00000001ff0c7424 */ /* 0x000fe200078e00ff */
        /* <DEDUP_REMOVED lines=13> */
.L_x_11955:
[----:B------:R-:W-:Y:S02]  /*16290*/  IMAD.MOV.U32 R13, RZ, RZ, R8 ;  /* 0x000000ffff0d7224 */ /* 0x000fe400078e0008 */
[----:B------:R-:W-:-:S07]  /*162a0*/  IMAD.MOV.U32 R7, RZ, RZ, R14 ;  /* 0x000000ffff077224 */ /* 0x000fce00078e000e */
[----:B------:R-:W-:Y:S05]  /*162b0*/  WARPSYNC.COLLECTIVE R15, `(.L_x_11956) ;  /* 0x000000000f087348 */ /* 0x000fea0003c00000 */
[----:B------:R0:W1:Y:S02]  /*162c0*/  SHFL.IDX P6, R14, R13, R12, R11 ;  /* 0x0000000c0d0e7389 */ /* 0x00006400000c000b */
[----:B01----:R-:W-:Y:S01]  /*162d0*/  ENDCOLLECTIVE ;  /* 0x000000000000791b */ /* 0x003fe20003800000 */
.L_x_11956:
[----:B------:R-:W-:Y:S05]  /*162e0*/  BRA `(.L_x_11957) ;  /* 0xffffffc400407947 */ /* 0x000fea000383ffff */
.L_x_11855:
[----:B0-----:R0:W1:Y:S02]  /*162f0*/  SYNCS.PHASECHK.TRANS64.TRYWAIT P0, [R17+URZ+0x31c20], R2 ;  /* 0x031c2002110075a7 */ /* 0x001064000800017f */
[----:B-1----:R-:W-:Y:S05]  /*16300*/  @!P0 NANOSLEEP.SYNCS 0x989680 ;  /* 0x009896800000895d */ /* 0x002fea0003900000 */
[----:B------:R-:W1:Y:S02]  /*16310*/  @!P0 SYNCS.PHASECHK.TRANS64 P0, [R17+URZ+0x31c20], R2 ;  /* 0x031c2002110085a7 */ /* 0x000e64000800007f */
[----:B-1----:R-:W-:Y:S05]  /*16320*/  @!P0 BRA `(.L_x_11855) ;  /* 0xfffffffc00f08947 */ /* 0x002fea000383ffff */
[----:B------:R-:W-:Y:S05]  /*16330*/  BRA `(.L_x_11958) ;  /* 0xffffffc400ac7947 */ /* 0x000fea000383ffff */
.L_x_11862:
[----:B0-----:R0:W1:Y:S02]  /*16340*/  SYNCS.PHASECHK.TRANS64.TRYWAIT P0, [R2+URZ+0x31c40], R3 ;  /* 0x031c4003020075a7 */ /* 0x001064000800017f */
[----:B-1----:R-:W-:Y:S05]  /*16350*/  @!P0 NANOSLEEP.SYNCS 0x989680 ;  /* 0x009896800000895d */ /* 0x002fea0003900000 */
[----:B------:R-:W1:Y:S02]  /*16360*/  @!P0 SYNCS.PHASECHK.TRANS64 P0, [R2+URZ+0x31c40], R3 ;  /* 0x031c4003020085a7 */ /* 0x000e64000800007f */
[----:B-1----:R-:W-:Y:S05]  /*16370*/  @!P0 BRA `(.L_x_11862) ;  /* 0xfffffffc00f08947 */ /* 0x002fea000383ffff */
[----:B------:R-:W-:Y:S05]  /*16380*/  BRA `(.L_x_11959) ;  /* 0xffffffc800607947 */ /* 0x000fea000383ffff */
.L_x_11869:
[----:B0-----:R0:W1:Y:S02]  /*16390*/  SYNCS.PHASECHK.TRANS64.TRYWAIT P0, [R3+URZ+0x60], R2 ;  /* 0x00006002030075a7 */ /* 0x001064000800017f */
[----:B-1----:R-:W-:Y:S05]  /*163a0*/  @!P0 NANOSLEEP.SYNCS 0x989680 ;  /* 0x009896800000895d */ /* 0x002fea0003900000 */
[----:B------:R-:W1:Y:S02]  /*163b0*/  @!P0 SYNCS.PHASECHK.TRANS64 P0, [R3+URZ+0x60], R2 ;  /* 0x00006002030085a7 */ /* 0x000e64000800007f */
[----:B-1----:R-:W-:Y:S05]  /*163c0*/  @!P0 BRA `(.L_x_11869) ;  /* 0xfffffffc00f08947 */ /* 0x002fea000383ffff */
[----:B------:R-:W-:Y:S05]  /*163d0*/  BRA `(.L_x_11960) ;  /* 0xffffffcc00507947 */ /* 0x000fea000383ffff */
.L_x_11880:
[----:B0-----:R0:W1:Y:S02]  /*163e0*/  SYNCS.PHASECHK.TRANS64.TRYWAIT P0, [R3+URZ+0x31c40], R2 ;  /* 0x031c4002030075a7 */ /* 0x001064000800017f */
[----:B-1----:R-:W-:Y:S05]  /*163f0*/  @!P0 NANOSLEEP.SYNCS 0x989680 ;  /* 0x009896800000895d */ /* 0x002fea0003900000 */
[----:B------:R-:W1:Y:S02]  /*16400*/  @!P0 SYNCS.PHASECHK.TRANS64 P0, [R3+URZ+0x31c40], R2 ;  /* 0x031c4002030085a7 */ /* 0x000e64000800007f */
[----:B-1----:R-:W-:Y:S05]  /*16410*/  @!P0 BRA `(.L_x_11880) ;  /* 0xfffffffc00f08947 */ /* 0x002fea000383ffff */
[----:B------:R-:W-:Y:S05]  /*16420*/  BRA `(.L_x_11961) ;  /* 0xffffffd400007947 */ /* 0x000fea000383ffff */
.L_x_11887:
[----:B0-----:R0:W1:Y:S02]  /*16430*/  SYNCS.PHASECHK.TRANS64.TRYWAIT P0, [R12+URZ+0x60], R23 ;  /* 0x000060170c0075a7 */ /* 0x001064000800017f */
[----:B-1----:R-:W-:Y:S05]  /*16440*/  @!P0 NANOSLEEP.SYNCS 0x989680 ;  /* 0x009896800000895d */ /* 0x002fea0003900000 */
[----:B------:R-:W1:Y:S02]  /*16450*/  @!P0 SYNCS.PHASECHK.TRANS64 P0, [R12+URZ+0x60], R23 ;  /* 0x000060170c0085a7 */ /* 0x000e64000800007f */
[----:B-1----:R-:W-:Y:S05]  /*16460*/  @!P0 BRA `(.L_x_11887) ;  /* 0xfffffffc00f08947 */ /* 0x002fea000383ffff */
[----:B------:R-:W-:Y:S05]  /*16470*/  BRA `(.L_x_11962) ;  /* 0xffffffd400f87947 */ /* 0x000fea000383ffff */
.L_x_11897:
[----:B0-----:R0:W1:Y:S02]  /*16480*/  SYNCS.PHASECHK.TRANS64.TRYWAIT P0, [R2+URZ+0x31c40], R3 ;  /* 0x031c4003020075a7 */ /* 0x001064000800017f */
[----:B-1----:R-:W-:Y:S05]  /*16490*/  @!P0 NANOSLEEP.SYNCS 0x989680 ;  /* 0x009896800000895d */ /* 0x002fea0003900000 */
[----:B------:R-:W1:Y:S02]  /*164a0*/  @!P0 SYNCS.PHASECHK.TRANS64 P0, [R2+URZ+0x31c40], R3 ;  /* 0x031c4003020085a7 */ /* 0x000e64000800007f */
[----:B-1----:R-:W-:Y:S05]  /*164b0*/  @!P0 BRA `(.L_x_11897) ;  /* 0xfffffffc00f08947 */ /* 0x002fea000383ffff */
[----:B------:R-:W-:Y:S05]  /*164c0*/  BRA `(.L_x_11963) ;  /* 0xffffffdc007c7947 */ /* 0x000fea000383ffff */
.L_x_11904:
[----:B0-----:R0:W1:Y:S02]  /*164d0*/  SYNCS.PHASECHK.TRANS64.TRYWAIT P0, [R8+URZ+0x60], R2 ;  /* 0x00006002080075a7 */ /* 0x001064000800017f */
[----:B-1----:R-:W-:Y:S05]  /*164e0*/  @!P0 NANOSLEEP.SYNCS 0x989680 ;  /* 0x009896800000895d */ /* 0x002fea0003900000 */
[----:B------:R-:W1:Y:S02]  /*164f0*/  @!P0 SYNCS.PHASECHK.TRANS64 P0, [R8+URZ+0x60], R2 ;  /* 0x00006002080085a7 */ /* 0x000e64000800007f */
[----:B-1----:R-:W-:Y:S05]  /*16500*/  @!P0 BRA `(.L_x_11904) ;  /* 0xfffffffc00f08947 */ /* 0x002fea000383ffff */
[----:B------:R-:W-:Y:S05]  /*16510*/  BRA `(.L_x_11964) ;  /* 0xffffffe000787947 */ /* 0x000fea000383ffff */
.L_x_11916:
[----:B-1----:R1:W2:Y:S02]  /*16520*/  SYNCS.PHASECHK.TRANS64.TRYWAIT P0, [R3+URZ+0x31c60], R0 ;  /* 0x031c6000030075a7 */ /* 0x0022a4000800017f */
[----:B--2---:R-:W-:Y:S05]  /*16530*/  @!P0 NANOSLEEP.SYNCS 0x989680 ;  /* 0x009896800000895d */ /* 0x004fea0003900000 */
[----:B------:R-:W2:Y:S02]  /*16540*/  @!P0 SYNCS.PHASECHK.TRANS64 P0, [R3+URZ+0x31c60], R0 ;  /* 0x031c6000030085a7 */ /* 0x000ea4000800007f */
[----:B--2---:R-:W-:Y:S05]  /*16550*/  @!P0 BRA `(.L_x_11916) ;  /* 0xfffffffc00f08947 */ /* 0x004fea000383ffff */
[----:B------:R-:W-:Y:S05]  /*16560*/  BRA `(.L_x_11965) ;  /* 0xffffffe400e47947 */ /* 0x000fea000383ffff */
.L_x_11924:
        /* <DEDUP_REMOVED lines=8> */
.L_x_11967:
[----:B------:R-:W-:Y:S05]  /*165f0*/  BSYNC B0 ;  /* 0x0000000000007941 */ /* 0x000fea0003800000 */
.L_x_11966:
[----:B------:R-:W-:Y:S05]  /*16600*/  BRA `(.L_x_11968) ;  /* 0xffffffec00007947 */ /* 0x000fea000383ffff */
.L_x_11927:
[----:B-1----:R1:W2:Y:S02]  /*16610*/  SYNCS.PHASECHK.TRANS64.TRYWAIT P0, [R7+URZ+0x31c20], R0 ;  /* 0x031c2000070075a7 */ /* 0x0022a4000800017f */
[----:B--2---:R-:W-:Y:S05]  /*16620*/  @!P0 NANOSLEEP.SYNCS 0x989680 ;  /* 0x009896800000895d */ /* 0x004fea0003900000 */
[----:B------:R-:W2:Y:S02]  /*16630*/  @!P0 SYNCS.PHASECHK.TRANS64 P0, [R7+URZ+0x31c20], R0 ;  /* 0x031c2000070085a7 */ /* 0x000ea4000800007f */
[----:B--2---:R-:W-:Y:S05]  /*16640*/  @!P0 BRA `(.L_x_11927) ;  /* 0xfffffffc00f08947 */ /* 0x004fea000383ffff */
[----:B------:R-:W-:Y:S05]  /*16650*/  BRA `(.L_x_11969) ;  /* 0xffffffec00487947 */ /* 0x000fea000383ffff */
.L_x_11928:
        /* <DEDUP_REMOVED lines=11> */
.L_x_11971:
[----:B------:R-:W-:Y:S05]  /*16710*/  BSYNC B0 ;  /* 0x0000000000007941 */ /* 0x000fea0003800000 */
.L_x_11970:
[----:B------:R-:W-:Y:S05]  /*16720*/  BRA `(.L_x_11972) ;  /* 0xffffffec00307947 */ /* 0x000fea000383ffff */
.L_x_11931:
[----:B------:R-:W-:Y:S01]  /*16730*/  BSSY B1, `(.L_x_11973) ;  /* 0x0000006000017945 */ /* 0x000fe20003800000 */
[----:B------:R-:W-:-:S07]  /*16740*/  IMAD.MOV.U32 R15, RZ, RZ, -0x1 ;  /* 0xffffffffff0f7424 */ /* 0x000fce00078e00ff */
[----:B01----:R-:W-:Y:S05]  /*16750*/  WARPSYNC.COLLECTIVE R15, `(.L_x_11974) ;  /* 0x000000000f0c7348 */ /* 0x003fea0003c00000 */
[----:B------:R-:W-:Y:S02]  /*16760*/  ELECT P6, UR62, PT ;  /* 0x00000000003e782f */ /* 0x000fe400038c0000 */
[----:B------:R-:W-:Y:S01]  /*16770*/  MOV R14, UR62 ;  /* 0x0000003e000e7c02 */ /* 0x000fe20008000f00 */
[----:B01----:R-:W-:Y:S10]  /*16780*/  ENDCOLLECTIVE ;  /* 0x000000000000791b */ /* 0x003ff40003800000 */
.L_x_11974:
[----:B------:R-:W-:Y:S05]  /*16790*/  BSYNC B1 ;  /* 0x0000000000017941 */ /* 0x000fea0003800000 */
.L_x_11973:
[----:B------:R-:W-:Y:S05]  /*167a0*/  BRA `(.L_x_11975) ;  /* 0xffffffec00287947 */ /* 0x000fea000383ffff */
.L_x_11933:
[----:B-1----:R1:W2:Y:S02]  /*167b0*/  SYNCS.PHASECHK.TRANS64.TRYWAIT P0, [R5+URZ], R4 ;  /* 0x00000004050075a7 */ /* 0x0022a4000800017f */
[----:B--2---:R-:W-:Y:S05]  /*167c0*/  @!P0 NANOSLEEP.SYNCS 0x989680 ;  /* 0x009896800000895d */ /* 0x004fea0003900000 */
[----:B------:R-:W2:Y:S02]  /*167d0*/  @!P0 SYNCS.PHASECHK.TRANS64 P0, [R5+URZ], R4 ;  /* 0x00000004050085a7 */ /* 0x000ea4000800007f */
[----:B--2---:R-:W-:Y:S05]  /*167e0*/  @!P0 BRA `(.L_x_11933) ;  /* 0xfffffffc00f08947 */ /* 0x004fea000383ffff */
[----:B------:R-:W-:Y:S05]  /*167f0*/  BRA `(.L_x_11976) ;  /* 0xffffffec00647947 */ /* 0x000fea000383ffff */
.L_x_11934:
[----:B--2---:R2:W3:Y:S02]  /*16800*/  SYNCS.PHASECHK.TRANS64.TRYWAIT P0, [R3+URZ], R0 ;  /* 0x00000000030075a7 */ /* 0x0044e4000800017f */
[----:B---3--:R-:W-:Y:S05]  /*16810*/  @!P0 NANOSLEEP.SYNCS 0x989680 ;  /* 0x009896800000895d */ /* 0x008fea0003900000 */
[----:B------:R-:W3:Y:S02]  /*16820*/  @!P0 SYNCS.PHASECHK.TRANS64 P0, [R3+URZ], R0 ;  /* 0x00000000030085a7 */ /* 0x000ee4000800007f */
[----:B---3--:R-:W-:Y:S05]  /*16830*/  @!P0 BRA `(.L_x_11934) ;  /* 0xfffffffc00f08947 */ /* 0x008fea000383ffff */
[----:B------:R-:W-:Y:S05]  /*16840*/  BRA `(.L_x_11977) ;  /* 0xffffffec00587947 */ /* 0x000fea000383ffff */
.L_x_11936:
[----:B-1----:R1:W2:Y:S02]  /*16850*/  SYNCS.PHASECHK.TRANS64.TRYWAIT P0, [R5+URZ], R4 ;  /* 0x00000004050075a7 */ /* 0x0022a4000800017f */
[----:B--2---:R-:W-:Y:S05]  /*16860*/  @!P0 NANOSLEEP.SYNCS 0x989680 ;  /* 0x009896800000895d */ /* 0x004fea0003900000 */
[----:B------:R-:W2:Y:S02]  /*16870*/  @!P0 SYNCS.PHASECHK.TRANS64 P0, [R5+URZ], R4 ;  /* 0x00000004050085a7 */ /* 0x000ea4000800007f */
[----:B--2---:R-:W-:Y:S05]  /*16880*/  @!P0 BRA `(.L_x_11936) ;  /* 0xfffffffc00f08947 */ /* 0x004fea000383ffff */
[----:B------:R-:W-:Y:S05]  /*16890*/  BRA `(.L_x_11978) ;  /* 0xffffffec005c7947 */ /* 0x000fea000383ffff */
.L_x_11979:
        /* <DEDUP_REMOVED lines=14> */
.L_x_15329:


//--------------------- .text._ZN7cutlass13device_kernelIN5flash11enable_sm90INS1_16FlashAttnFwdSm90INS1_25CollectiveMainloopFwdSm90ILi2EN4cute5tupleIJNS5_1CILi1EEES8_S8_EEENS6_IJNS7_ILi192EEENS7_ILi144EEENS7_ILi96EEEEEELi96ENS_6half_tEfNS_4arch4Sm90ELb1ELb0ELb1ELb1ELb0ELb0ELb0ELb0ELb1ELb1ELb0ELb0EEENS1_21CollectiveEpilogueFwdINS6_IJSA_SC_SB_EEES9_SE_SG_Li384ELb1ELb1ELb0ELb0EEENS1_36VarlenDynamicPersistentTileSchedulerILi192ELi144ELi384ELi128ELb0ELb1ELb1ELb1ELb1ELb1EEEEEEEEEvNT_6ParamsE --------------------------
	.section	.text._ZN7cutlass13device_kernelIN5flash11enable_sm90INS1_16FlashAttnFwdSm90INS1_25CollectiveMainloopFwdSm90ILi2EN4cute5tupleIJNS5_1CILi1EEES8_S8_EEENS6_IJNS7_ILi192EEENS7_ILi144EEENS7_ILi96EEEEEELi96ENS_6half_tEfNS_4arch4Sm90ELb1ELb0ELb1ELb1ELb0ELb0ELb0ELb0ELb1ELb1ELb0ELb0EEENS1_21CollectiveEpilogueFwdINS6_IJSA_SC_SB_EEES9_SE_SG_Li384ELb1ELb1ELb0ELb0EEENS1_36VarlenDynamicPersistentTileSchedulerILi192ELi144ELi384ELi128ELb0ELb1ELb1ELb1ELb1ELb1EEEEEEEEEvNT_6ParamsE,"ax",@progbits
	.align	128
.text._ZN7cutlass13device_kernelIN5flash11enable_sm90INS1_16FlashAttnFwdSm90INS1_25CollectiveMainloopFwdSm90ILi2EN4cute5tupleIJNS5_1CILi1EEES8_S8_EEENS6_IJNS7_ILi192EEENS7_ILi144EEENS7_ILi96EEEEEELi96ENS_6half_tEfNS_4arch4Sm90ELb1ELb0ELb1ELb1ELb0ELb0ELb0ELb0ELb1ELb1ELb0ELb0EEENS1_21CollectiveEpilogueFwdINS6_IJSA_SC_SB_EEES9_SE_SG_Li384ELb1ELb1ELb0ELb0EEENS1_36VarlenDynamicPersistentTileSchedulerILi192ELi144ELi384ELi128ELb0ELb1ELb1ELb1ELb1ELb1EEEEEEEEEvNT_6ParamsE:
        .type           _ZN7cutlass13device_kernelIN5flash11enable_sm90INS1_16FlashAttnFwdSm90INS1_25CollectiveMainloopFwdSm90ILi2EN4cute5tupleIJNS5_1CILi1EEES8_S8_EEENS6_IJNS7_ILi192EEENS7_ILi144EEENS7_ILi96EEEEEELi96ENS_6half_tEfNS_4arch4Sm90ELb1ELb0ELb1ELb1ELb0ELb0ELb0ELb0ELb1ELb1ELb0ELb0EEENS1_21CollectiveEpilogueFwdINS6_IJSA_SC_SB_EEES9_SE_SG_Li384ELb1ELb1ELb0ELb0EEENS1_36VarlenDynamicPersistentTileSchedulerILi192ELi144ELi384ELi128ELb0ELb1ELb1ELb1ELb1ELb1EEEEEEEEEvNT_6ParamsE,@function
        .size           _ZN7cutlass13device_kernelIN5flash11enable_sm90INS1_16FlashAttnFwdSm90INS1_25CollectiveMainloopFwdSm90ILi2EN4cute5tupleIJNS5_1CILi1EEES8_S8_EEENS6_IJNS7_ILi192EEENS7_ILi144EEENS7_ILi96EEEEEELi96ENS_6half_tEfNS_4arch4Sm90ELb1ELb0ELb1ELb1ELb0ELb0ELb0ELb0ELb1ELb1ELb0ELb0EEENS1_21CollectiveEpilogueFwdINS6_IJSA_SC_SB_EEES9_SE_SG_Li384ELb1ELb1ELb0ELb0EEENS1_36VarlenDynamicPersistentTileSchedulerILi192ELi144ELi384ELi128ELb0ELb1ELb1ELb1ELb1ELb1EEEEEEEEEvNT_6ParamsE,(.L_x_15330 - _ZN7cutlass13device_kernelIN5flash11enable_sm90INS1_16FlashAttnFwdSm90INS1_25CollectiveMainloopFwdSm90ILi2EN4cute5tupleIJNS5_1CILi1EEES8_S8_EEENS6_IJNS7_ILi192EEENS7_ILi144EEENS7_ILi96EEEEEELi96ENS_6half_tEfNS_4arch4Sm90ELb1ELb0ELb1ELb1ELb0ELb0ELb0ELb0ELb1ELb1ELb0ELb0EEENS1_21CollectiveEpilogueFwdINS6_IJSA_SC_SB_EEES9_SE_SG_Li384ELb1ELb1ELb0ELb0EEENS1_36VarlenDynamicPersistentTileSchedulerILi192ELi144ELi384ELi128ELb0ELb1ELb1ELb1ELb1ELb1EEEEEEEEEvNT_6ParamsE)
        .other          _ZN7cutlass13device_kernelIN5flash11enable_sm90INS1_16FlashAttnFwdSm90INS1_25CollectiveMainloopFwdSm90ILi2EN4cute5tupleIJNS5_1CILi1EEES8_S8_EEENS6_IJNS7_ILi192EEENS7_ILi144EEENS7_ILi96EEEEEELi96ENS_6half_tEfNS_4arch4Sm90ELb1ELb0ELb1ELb1ELb0ELb0ELb0ELb0ELb1ELb1ELb0ELb0EEENS1_21CollectiveEpilogueFwdINS6_IJSA_SC_SB_EEES9_SE_SG_Li384ELb1ELb1ELb0ELb0EEENS1_36VarlenDynamicPersistentTileSchedulerILi192ELi144ELi384ELi128ELb0ELb1ELb1ELb1ELb1ELb1EEEEEEEEEvNT_6ParamsE,@"STO_CUDA_ENTRY STV_DEFAULT"
_ZN7cutlass13device_kernelIN5flash11enable_sm90INS1_16FlashAttnFwdSm90INS1_25CollectiveMainloopFwdSm90ILi2EN4cute5tupleIJNS5_1CILi1EEES8_S8_EEENS6_IJNS7_ILi192EEENS7_ILi144EEENS7_ILi96EEEEEELi96ENS_6half_tEfNS_4arch4Sm90ELb1ELb0ELb1ELb1ELb0ELb0ELb0ELb0ELb1ELb1ELb0ELb0EEENS1_21CollectiveEpilogueFwdINS6_IJSA_SC_SB_EEES9_SE_SG_Li384ELb1ELb1ELb0ELb0EEENS1_36VarlenDynamicPersistentTileSchedulerILi192ELi144ELi384ELi128ELb0ELb1ELb1ELb1ELb1ELb1EEEEEEEEEvNT_6ParamsE:
        /* <DEDUP_REMOVED lines=18> */
.L_x_11981:
[----:B------:R-:W-:Y:S05]  /*0120*/  BSYNC B0 ;  /* 0x0000000000007941 */ /* 0x000fea0003800000 */
.L_x_11980:
        /* <DEDUP_REMOVED lines=41> */
.L_x_11982:
        /* <DEDUP_REMOVED lines=22> */
.L_x_11983:
        /* <DEDUP_REMOVED lines=18> */
.L_x_11984:
        /* <DEDUP_REMOVED lines=22> */
.L_x_11985:
        /* <DEDUP_REMOVED lines=22> */
.L_x_11986:
        /* <DEDUP_REMOVED lines=8> */
.L_x_11988:
[----:B------:R-:W-:-:S08]  /*0980*/  NOP ;  /* 0x0000000000007918 */ /* 0x000fd00000000000 */
[----:B------:R-:W1:Y:S02]  /*0990*/  USETMAXREG.TRY_ALLOC.CTAPOOL UP0, 0xa0 ;  /* 0x000000a0000079c8 */ /* 0x000e640008000600 */
[----:B-1----:R-:W-:-:S13]  /*09a0*/  PLOP3.LUT P0, PT, PT, PT, UP0, 0x80, 0x0 ;  /* 0x000000000000781c */ /* 0x002fda0003f0f008 */
[----:B------:R-:W-:Y:S05]  /*09b0*/  @!P0 BRA `(.L_x_11988) ;  /* 0xfffffffc00f08947 */ /* 0x000fea000383ffff */
[----:B0-----:R-:W0:Y:S01]  /*09c0*/  S2R R2, SR_TID.X ;  /* 0x0000000000027919 */ /* 0x001e220000002100 */
        /* <DEDUP_REMOVED lines=13> */
[----:B------:R-:W2:Y:S01]  /*0aa0*/  LDL R3, [R1+0x34] ;  /* 0x0000340001037983 */ /* 0x000ea20000100800 */
[----:B------:R-:W-:Y:S01]  /*0ab0*/  VIADD R12, R2, 0xffffff80 ;  /* 0xffffff80020c7836 */ /* 0x000fe20000000000 */
[----:B------:R-:W-:Y:S01]  /*0ac0*/  R2UR UR5, R29 ;  /* 0x000000001d0572ca */ /* 0x000fe200000e0000 */
[----:B------:R-:W-:Y:S01]  /*0ad0*/  UMOV UR60, URZ ;  /* 0x0000003f003c7c82 */ /* 0x000fe20008000000 */
[----:B------:R-:W-:Y:S01]  /*0ae0*/  R2UR UR6, R30 ;  /* 0x000000001e0672ca */ /* 0x000fe200000e0000 */
        /* <DEDUP_REMOVED lines=11> */
[----:B------:R-:W-:Y:S02]  /*0ba0*/  SHF.R.S32.HI R10, RZ, 0x1f, R153 ;  /* 0x0000001fff0a7819 */ /* 0x000fe40000011499 */
[----:B------:R-:W-:Y:S02]  /*0bb0*/  LOP3.LUT R150, R151, 0xfffffffc, RZ, 0xc0, !PT ;  /* 0xfffffffc97967812 */ /* 0x000fe400078ec0ff */
[----:B------:R-:W-:-:S03]  /*0bc0*/  SHF.R.S32.HI R151, RZ, 0x2, R151 ;  /* 0x00000002ff977819 */ /* 0x000fc60000011497 */
[----:B------:R-:W-:-:S04]  /*0bd0*/  IMAD.IADD R150, R12, 0x1, -R150 ;  /* 0x000000010c967824 */ /* 0x000fc800078e0a96 */
[----:B------:R-:W-:-:S04]  /*0be0*/  IMAD.SHL.U32 R144, R150, 0x8, RZ ;  /* 0x0000000896907824 */ /* 0x000fc800078e00ff */
[C---:B------:R-:W-:Y:S02]  /*0bf0*/  VIADD R146, R144.reuse, 0x20 ;  /* 0x0000002090927836 */ /* 0x040fe40000000000 */
[----:B------:R-:W-:Y:S01]  /*0c00*/  VIADD R148, R144, 0x40 ;  /* 0x0000004090947836 */ /* 0x000fe20000000000 */
        /* <DEDUP_REMOVED lines=9> */
[CC--:B------:R-:W-:Y:S02]  /*0ca0*/  LEA.HI R6, R4.reuse, R3.reuse, RZ, 0x3 ;  /* 0x0000000304067211 */ /* 0x0c0fe400078f18ff */
[----:B------:R-:W-:Y:S02]  /*0cb0*/  LEA.HI R4, R4, R3, RZ, 0x2 ;  /* 0x0000000304047211 */ /* 0x000fe400078f10ff */
[----:B------:R-:W-:Y:S01]  /*0cc0*/  IMAD.U32 R157, RZ, RZ, UR4 ;  /* 0x00000004ff9d7e24 */ /* 0x000fe2000f8e00ff */
[----:B------:R-:W-:Y:S01]  /*0cd0*/  UMOV UR4, URZ ;  /* 0x0000003f00047c82 */ /* 0x000fe20008000000 */
        /* <DEDUP_REMOVED lines=13> */
[----:B------:R-:W-:Y:S01]  /*0db0*/  IMAD.HI R2, R154, 0x55555556, RZ ;  /* 0x555555569a027827 */ /* 0x000fe200078e02ff */
[----:B------:R-:W-:-:S02]  /*0dc0*/  SHF.R.S32.HI R5, RZ, 0x1f, R8 ;  /* 0x0000001fff057819 */ /* 0x000fc40000011408 */
[----:B------:R-:W-:Y:S01]  /*0dd0*/  LEA.HI R10, R10, R153, RZ, 0x5 ;  /* 0x000000990a0a7211 */ /* 0x000fe200078f28ff */
[--C-:B------:R-:W-:Y:S01]  /*0de0*/  IMAD.U32 R156, R156, 0x20, R3.reuse ;  /* 0x000000209c9c7824 */ /* 0x100fe200078e0003 */
[----:B------:R-:W-:Y:S02]  /*0df0*/  LEA.HI R5, R5, R6, RZ, 0x3 ;  /* 0x0000000605057211 */ /* 0x000fe400078f18ff */
[----:B------:R-:W-:Y:S02]  /*0e00*/  LOP3.LUT R0, R4, 0x8, R3, 0xf8, !PT ;  /* 0x0000000804007812 */ /* 0x000fe400078ef803 */
[----:B------:R-:W-:Y:S02]  /*0e10*/  LOP3.LUT R11, R5, 0xfffffff8, RZ, 0xc0, !PT ;  /* 0xfffffff8050b7812 */ /* 0x000fe400078ec0ff */
[----:B------:R-:W-:Y:S02]  /*0e20*/  SHF.R.U32.HI R5, RZ, 0x3, R4 ;  /* 0x00000003ff057819 */ /* 0x000fe40000011604 */
        /* <DEDUP_REMOVED lines=9> */
[----:B------:R-:W-:Y:S01]  /*0ec0*/  IMAD.IADD R0, R0, 0x1, R7 ;  /* 0x0000000100007824 */ /* 0x000fe200078e0207 */
[----:B------:R-:W-:Y:S01]  /*0ed0*/  SHF.R.S32.HI R2, RZ, 0x1f, R146 ;  /* 0x0000001fff027819 */ /* 0x000fe20000011492 */
[----:B------:R-:W-:Y:S02]  /*0ee0*/  IMAD R155, R9, 0x40, R10 ;  /* 0x00000040099b7824 */ /* 0x000fe400078e020a */
[----:B------:R-:W-:Y:S01]  /*0ef0*/  IMAD.IADD R4, R150, 0x1, -R3 ;  /* 0x0000000196047824 */ /* 0x000fe200078e0a03 */
[----:B------:R-:W-:Y:S01]  /*0f00*/  SHF.R.S32.HI R3, RZ, 0x1f, R148 ;  /* 0x0000001fff037819 */ /* 0x000fe20000011494 */
[----:B------:R-:W-:Y:S01]  /*0f10*/  IMAD.IADD R22, R153, 0x1, -R22 ;  /* 0x0000000199167824 */ /* 0x000fe200078e0a16 */
[----:B------:R-:W-:Y:S01]  /*0f20*/  LEA R2, R0, UR37, 0x1 ;  /* 0x0000002500027c11 */ /* 0x000fe2000f8e08ff */
[----:B------:R-:W-:-:S07]  /*0f30*/  IMAD R23, R4, 0x8, R155 ;  /* 0x0000000804177824 */ /* 0x000fce00078e029b */
.L_x_12034:
[----:B01--4-:R-:W0:Y:S01]  /*0f40*/  LDC.64 R4, c[0x0][0xc88] ;  /* 0x00032200ff047b82 */ /* 0x013e220000000a00 */
[----:B------:R-:W-:Y:S01]  /*0f50*/  ULDC.64 UR12, c[0x0][0x208] ;  /* 0x00008200000c7ab9 */ /* 0x000fe20000000a00 */
[----:B------:R-:W-:Y:S01]  /*0f60*/  ULDC.64 UR8, c[0x0][0xa28] ;  /* 0x00028a0000087ab9 */ /* 0x000fe20000000a00 */
[----:B------:R-:W-:Y:S01]  /*0f70*/  ULDC.64 UR10, c[0x0][0xa18] ;  /* 0x00028600000a7ab9 */ /* 0x000fe20000000a00 */
[----:B0-----:R-:W-:-:S06]  /*0f80*/  IMAD.WIDE R4, R31, 0x4, R4 ;  /* 0x000000041f047825 */ /* 0x001fcc00078e0204 */
[----:B--2---:R-:W2:Y:S01]  /*0f90*/  LDG.E R4, desc[UR12][R4.64] ;  /* 0x0000000c04047981 */ /* 0x004ea2000c1e1900 */
        /* <DEDUP_REMOVED lines=53> */
.L_x_11989:
        /* <DEDUP_REMOVED lines=11> */
.L_x_11990:
        /* <DEDUP_REMOVED lines=15> */
.L_x_11991:
[----:B------:R-:W-:Y:S01]  /*1490*/  UIADD3 UR9, -UR4, UR8, URZ ;  /* 0x0000000804097290 */ /* 0x000fe2000fffe13f */
[----:B------:R-:W-:Y:S01]  /*14a0*/  R2UR UR7, R17 ;  /* 0x00000000110772ca */ /* 0x000fe200000e0000 */
[----:B------:R-:W-:Y:S01]  /*14b0*/  UIMAD UR5, UR5, 0xc0, URZ ;  /* 0x000000c0050578a4 */ /* 0x000fe2000f8e023f */
[----:B------:R-:W-:Y:S01]  /*14c0*/  PLOP3.LUT P0, PT, PT, PT, PT, 0x80, 0x0 ;  /* 0x000000000000781c */ /* 0x000fe20003f0f070 */
[----:B------:R-:W-:Y:S01]  /*14d0*/  ULDC UR4, c[0x0][0x448] ;  /* 0x0001120000047ab9 */ /* 0x000fe20000000800 */
[----:B------:R-:W-:Y:S01]  /*14e0*/  IMAD.MOV.U32 R0, RZ, RZ, RZ ;  /* 0x000000ffff007224 */ /* 0x000fe200078e00ff */
        /* <DEDUP_REMOVED lines=9> */
[----:B------:R-:W-:Y:S01]  /*1580*/  CS2R R64, SRZ ;  /* 0x0000000000407805 */ /* 0x000fe2000001ff00 */
[----:B------:R-:W-:Y:S01]  /*1590*/  IMAD.MOV.U32 R27, RZ, RZ, RZ ;  /* 0x000000ffff1b7224 */ /* 0x000fe200078e00ff */
[----:B------:R-:W-:Y:S01]  /*15a0*/  @UP0 ULDC UR4, c[0x0][0x44c] ;  /* 0x0001130000040ab9 */ /* 0x000fe20000000800 */
[----:B------:R-:W-:Y:S01]  /*15b0*/  @UP0 ULDC UR8, c[0x0][0x450] ;  /* 0x0001140000080ab9 */ /* 0x000fe20000000800 */
[----:B------:R-:W-:Y:S01]  /*15c0*/  UIMAD.WIDE.U32 UR4, UR6, UR4, URZ ;  /* 0x00000004060472a5 */ /* 0x000fe2000f8e003f */
[----:B------:R-:W-:Y:S01]  /*15d0*/  IMAD.MOV.U32 R62, RZ, RZ, RZ ;  /* 0x000000ffff3e7224 */ /* 0x000fe200078e00ff */
[----:B------:R-:W-:Y:S01]  /*15e0*/  UIADD3 UR4, UR9, 0x8f, URZ ;  /* 0x0000008f09047890 */ /* 0x000fe2000fffe03f */
[----:B------:R-:W-:Y:S01]  /*15f0*/  CS2R R60, SRZ ;  /* 0x00000000003c7805 */ /* 0x000fe2000001ff00 */
[----:B------:R-:W-:Y:S01]  /*1600*/  @UP0 USHF.R.U32.HI UR6, URZ, UR8, UR5 ;  /* 0x000000083f060299 */ /* 0x000fe20008011605 */
[----:B------:R-:W-:Y:S01]  /*1610*/  CS2R R24, SRZ ;  /* 0x0000000000187805 */ /* 0x000fe2000001ff00 */
[----:B------:R-:W-:Y:S01]  /*1620*/  UIMAD.WIDE UR4, UR4, 0x38e38e39, URZ ;  /* 0x38e38e39040478a5 */ /* 0x000fe2000f8e023f */
[----:B------:R-:W-:Y:S01]  /*1630*/  IMAD.MOV.U32 R58, RZ, RZ, RZ ;  /* 0x000000ffff3a7224 */ /* 0x000fe200078e00ff */
[----:B------:R-:W-:Y:S01]  /*1640*/  UIADD3 UR6, UR7, UR6, URZ ;  /* 0x0000000607067290 */ /* 0x000fe2000fffe03f */
[----:B------:R-:W-:Y:S01]  /*1650*/  IMAD.MOV.U32 R57, RZ, RZ, RZ ;  /* 0x000000ffff397224 */ /* 0x000fe200078e00ff */
        /* <DEDUP_REMOVED lines=19> */
[----:B------:R-:W-:Y:S01]  /*1790*/  IMAD.MOV.U32 R14, RZ, RZ, RZ ;  /* 0x000000ffff0e7224 */ /* 0x000fe200078e00ff */
[----:B------:R-:W-:Y:S01]  /*17a0*/  CS2R R6, SRZ ;  /* 0x0000000000067805 */ /* 0x000fe2000001ff00 */
[----:B------:R-:W-:Y:S01]  /*17b0*/  IMAD.MOV.U32 R73, RZ, RZ, RZ ;  /* 0x000000ffff497224 */ /* 0x000fe200078e00ff */
[----:B------:R-:W-:Y:S01]  /*17c0*/  UISETP.GE.AND UP0, UPT, UR38, 0x1, UPT ;  /* 0x000000012600788c */ /* 0x000fe2000bf06270 */
[----:B------:R-:W-:Y:S02]  /*17d0*/  IMAD.MOV.U32 R20, RZ, RZ, RZ ;  /* 0x000000ffff147224 */ /* 0x000fe400078e00ff */
[----:B------:R-:W-:-:S02]  /*17e0*/  IMAD.MOV.U32 R75, RZ, RZ, RZ ;  /* 0x000000ffff4b7224 */ /* 0x000fc400078e00ff */
[----:B------:R-:W-:Y:S01]  /*17f0*/  IMAD.MOV.U32 R77, RZ, RZ, RZ ;  /* 0x000000ffff4d7224 */ /* 0x000fe200078e00ff */
[----:B------:R-:W-:Y:S01]  /*1800*/  PLOP3.LUT P1, PT, PT, PT, UP0, 0x80, 0x0 ;  /* 0x000000000000781c */ /* 0x000fe20003f2f008 */
[----:B------:R-:W-:-:S12]  /*1810*/  IMAD.MOV.U32 R12, RZ, RZ, RZ ;  /* 0x000000ffff0c7224 */ /* 0x000fd800078e00ff */
        /* <DEDUP_REMOVED lines=34> */
.L_x_11993:
        /* <DEDUP_REMOVED lines=11> */
.L_x_12161:
[----:B------:R-:W-:Y:S05]  /*1af0*/  @!P0 BRA `(.L_x_11995) ;  /* 0x0000000000048947 */ /* 0x000fea0003800000 */
[----:B------:R-:W-:Y:S01]  /*1b00*/  BPT.TRAP 0x1 ;  /* 0x000000040000795c */ /* 0x000fe20000300000 */
.L_x_11995:
[----:B0-----:R-:W-:Y:S02]  /*1b10*/  IMAD.U32 R0, RZ, RZ, UR36 ;  /* 0x00000024ff007e24 */ /* 0x001fe4000f8e00ff */
[----:B------:R-:W-:-:S03]  /*1b20*/  IMAD.U32 R3, RZ, RZ, UR60 ;  /* 0x0000003cff037e24 */ /* 0x000fc6000f8e00ff */
[----:B------:R-:W-:Y:S02]  /*1b30*/  LEA R0, R0, UR37, 0x3 ;  /* 0x0000002500007c11 */ /* 0x000fe4000f8e18ff */
[----:B------:R-:W-:-:S04]  /*1b40*/  SHF.L.U32 R3, R3, 0x1f, RZ ;  /* 0x0000001f03037819 */ /* 0x000fc800000006ff */
[----:B------:R0:W1:Y:S01]  /*1b50*/  SYNCS.PHASECHK.TRANS64.TRYWAIT P2, [R0+URZ+0x31c30], R3 ;  /* 0x031c3003000075a7 */ /* 0x000062000804017f */
[----:B------:R-:W-:Y:S05]  /*1b60*/  @!P0 BRA `(.L_x_11996) ;  /* 0x0000000000048947 */ /* 0x000fea0003800000 */
[----:B------:R-:W-:Y:S01]  /*1b70*/  BPT.TRAP 0x1 ;  /* 0x000000040000795c */ /* 0x000fe20000300000 */
.L_x_11996:
[----:B------:R-:W2:Y:S02]  /*1b80*/  S2R R4, SR_TID.X ;  /* 0x0000000000047919 */ /* 0x000ea40000002100 */
[----:B--2---:R-:W-:Y:S01]  /*1b90*/  LOP3.LUT P1, RZ, R4, 0x7f, RZ, 0xc0, !PT ;  /* 0x0000007f04ff7812 */ /* 0x004fe2000782c0ff */
[----:B-1----:R-:W-:-:S12]  /*1ba0*/  @P2 BRA `(.L_x_11997) ;  /* 0x0000000000082947 */ /* 0x002fd80003800000 */
[----:B------:R-:W1:Y:S02]  /*1bb0*/  SYNCS.PHASECHK.TRANS64.TRYWAIT P2, [R0+URZ+0x31c30], R3 ;  /* 0x031c3003000075a7 */ /* 0x000e64000804017f */
[----:B-1----:R-:W-:Y:S05]  /*1bc0*/  @!P2 BRA `(.L_x_11998) ;  /* 0x0000015c000ca947 */ /* 0x002fea0003800000 */
.L_x_11997:
        /* <DEDUP_REMOVED lines=10> */
[----:B------:R-:W-:Y:S01]  /*1c70*/  R2UR UR57, R17 ;  /* 0x00000000113972ca */ /* 0x000fe200000e0000 */
[----:B------:R-:W-:Y:S01]  /*1c80*/  UMOV UR28, UR5 ;  /* 0x00000005001c7c82 */ /* 0x000fe20008000000 */
[----:B------:R-:W-:Y:S01]  /*1c90*/  UMOV UR9, UR29 ;  /* 0x0000001d00097c82 */ /* 0x000fe20008000000 */
[----:B------:R-:W-:Y:S01]  /*1ca0*/  ULOP3.LUT UR6, UR4, 0x10000, URZ, 0xfc, !UPT ;  /* 0x0001000004067892 */ /* 0x000fe2000f8efc3f */
[----:B01----:R-:W-:Y:S01]  /*1cb0*/  @!P1 VIADD R0, R0, 0x31c40 ;  /* 0x00031c4000009836 */ /* 0x003fe20000000000 */
[----:B------:R-:W-:Y:S01]  /*1cc0*/  UMOV UR8, UR28 ;  /* 0x0000001c00087c82 */ /* 0x000fe20008000000 */
[----:B------:R-:W-:Y:S01]  /*1cd0*/  UMOV UR11, 0x80000020 ;  /* 0x80000020000b7882 */ /* 0x000fe20000000000 */
[----:B------:R-:W-:Y:S01]  /*1ce0*/  UIMAD UR4, UR36, 0x6c0, UR6 ;  /* 0x000006c0240478a4 */ /* 0x000fe2000f8e0206 */
[----:B------:R-:W-:Y:S01]  /*1cf0*/  UMOV UR12, UR28 ;  /* 0x0000001c000c7c82 */ /* 0x000fe20008000000 */
[----:B------:R-:W-:-:S02]  /*1d00*/  UMOV UR13, UR29 ;  /* 0x0000001d000d7c82 */ /* 0x000fc40008000000 */
        /* <DEDUP_REMOVED lines=147> */
[----:B------:R-:W-:Y:S01]  /*2640*/  UIMAD UR10, UR38, UR10, 0x91 ;  /* 0x00000091260a74a4 */ /* 0x000fe2000f8e020a */
        /* <DEDUP_REMOVED lines=213> */
[----:B------:R-:W-:Y:S01]  /*33a0*/  IMAD R79, R22, -0x2, R79 ;  /* 0xfffffffe164f7824 */ /* 0x000fe200078e024f */
[----:B------:R-:W-:Y:S01]  /*33b0*/  UMOV UR27, 0x80000020 ;  /* 0x80000020001b7882 */ /* 0x000fe20000000000 */
[----:B------:R-:W5:Y:S01]  /*33c0*/  MUFU.TANH R72, R72 ;  /* 0x0000004800487308 */ /* 0x000f620000002400 */
[----:B------:R-:W-:Y:S01]  /*33d0*/  FMUL.FTZ R75, R76, UR5 ;  /* 0x000000054c4b7c20 */ /* 0x000fe20008410000 */
[----:B------:R-:W-:Y:S01]  /*33e0*/  FMUL.FTZ R11, R74, UR5 ;  /* 0x000000054a0b7c20 */ /* 0x000fe20008410000 */
[----:B------:R-:W-:Y:S01]  /*33f0*/  FMUL.FTZ R74, R77, UR5 ;  /* 0x000000054d4a7c20 */ /* 0x000fe20008410000 */
[----:B------:R-:W-:Y:S01]  /*3400*/  FMUL.FTZ R13, R78, UR5 ;  /* 0x000000054e0d7c20 */ /* 0x000fe20008410000 */
[----:B------:R-:W-:-:S02]  /*3410*/  @UP0 ULDC UR10, c[0x0][0x44c] ;  /* 0x00011300000a0ab9 */ /* 0x000fc40000000800 */
[----:B------:R-:W-:Y:S01]  /*3420*/  UIMAD.WIDE.U32 UR10, UR58, UR10, URZ ;  /* 0x0000000a3a0a72a5 */ /* 0x000fe2000f8e003f */
        /* <DEDUP_REMOVED lines=9> */
[----:B------:R-:W-:Y:S02]  /*34c0*/  VIADD R68, R23, UR58 ;  /* 0x0000003a17447c36 */ /* 0x000fe40008000000 */
[----:B------:R-:W-:Y:S01]  /*34d0*/  FMUL.FTZ R21, R70, UR5 ;  /* 0x0000000546157c20 */ /* 0x000fe20008410000 */
        /* <DEDUP_REMOVED lines=19> */
[----:B------:R-:W-:-:S03]  /*3610*/  @UP0 ULDC UR7, c[0x0][0x450] ;  /* 0x0001140000070ab9 */ /* 0x000fc60000000800 */
[----:B------:R-:W-:Y:S01]  /*3620*/  FMUL.FTZ R92, R61, UR5 ;  /* 0x000000053d5c7c20 */ /* 0x000fe20008410000 */
[----:B------:R-:W-:Y:S01]  /*3630*/  HGMMA.64x16x16.F32 R48, gdesc[UR24], R48, gsb0 ;  /* 0x00200000183079f0 */ /* 0x000fe20008000830 */
[----:B------:R-:W-:Y:S01]  /*3640*/  UIADD3 UR26, UR4, 0x602, URZ ;  /* 0x00000602041a7890 */ /* 0x000fe2000fffe03f */
[----:B------:R-:W-:Y:S01]  /*3650*/  @P2 SHF.R.U32.HI R68, RZ, UR7, R58 ;  /* 0x00000007ff442c19 */ /* 0x000fe2000801163a */
[----:B------:R-:W-:Y:S01]  /*3660*/  UMOV UR27, 0x80000020 ;  /* 0x80000020001b7882 */ /* 0x000fe20000000000 */
[----:B------:R-:W-:Y:S01]  /*3670*/  UIMAD UR7, UR38, -0x90, UR56 ;  /* 0xffffff70260778a4 */ /* 0x000fe2000f8e0238 */
[----:B------:R-:W-:Y:S01]  /*3680*/  FMUL.FTZ R58, R62, UR5 ;  /* 0x000000053e3a7c20 */ /* 0x000fe20008410000 */
[----:B------:R-:W-:Y:S01]  /*3690*/  IMAD.U32 R62, RZ, RZ, UR57 ;  /* 0x00000039ff3e7e24 */ /* 0x000fe2000f8e00ff */
[----:B------:R-:W0:Y:S01]  /*36a0*/  SHFL.IDX PT, R70, R68, RZ, 0x1c1f ;  /* 0x001c1fff44467589 */ /* 0x000e2200000e0000 */
[----:B------:R-:W-:Y:S01]  /*36b0*/  UIADD3 UR7, UR7, 0x90, URZ ;  /* 0x0000009007077890 */ /* 0x000fe2000fffe03f */
[----:B------:R-:W-:Y:S01]  /*36c0*/  FMUL.FTZ R86, R57, UR5 ;  /* 0x0000000539567c20 */ /* 0x000fe20008410000 */
[----:B------:R-:W5:Y:S01]  /*36d0*/  MUFU.TANH R84, R84 ;  /* 0x0000005400547308 */ /* 0x000f620000002400 */
[----:B------:R-:W-:Y:S01]  /*36e0*/  IADD3 R79, -R62, UR56, R79 ;  /* 0x000000383e4f7c10 */ /* 0x000fe2000fffe14f */
[----:B------:R-:W-:Y:S01]  /*36f0*/  FMUL.FTZ R60, R60, UR5 ;  /* 0x000000053c3c7c20 */ /* 0x000fe20008410000 */
[----:B------:R-:W-:Y:S01]  /*3700*/  FMUL.FTZ R57, R59, UR5 ;  /* 0x000000053b397c20 */ /* 0x000fe20008410000 */
[----:B------:R-:W-:-:S02]  /*3710*/  IMAD.U32 R61, RZ, RZ, UR7 ;  /* 0x00000007ff3d7e24 */ /* 0x000fc4000f8e00ff */
[----:B------:R-:W-:Y:S01]  /*3720*/  FMUL.FTZ R59, R63, UR5 ;  /* 0x000000053f3b7c20 */ /* 0x000fe20008410000 */
[----:B------:R-:W-:Y:S01]  /*3730*/  SHFL.IDX PT, R68, R68, 0x1, 0x1c1f ;  /* 0x003c1f0044447f89 */ /* 0x000fe200000e0000 */
[----:B------:R-:W-:Y:S01]  /*3740*/  @UP0 ULDC UR7, c[0x0][0x450] ;  /* 0x0001140000070ab9 */ /* 0x000fe20000000800 */
[----:B------:R-:W-:Y:S01]  /*3750*/  IMAD R66, R22, -0x2, R61 ;  /* 0xfffffffe16427824 */ /* 0x000fe200078e023d */
[----:B------:R-:W5:Y:S01]  /*3760*/  MUFU.TANH R86, R86 ;  /* 0x0000005600567308 */ /* 0x000f620000002400 */
[----:B------:R-:W-:-:S07]  /*3770*/  UIADD3 UR38, UR38, -0x2, URZ ;  /* 0xfffffffe26267890 */ /* 0x000fce000fffe03f */
        /* <DEDUP_REMOVED lines=39> */
[----:B------:R-:W-:Y:S01]  /*39f0*/  MUFU.TANH R52, R52 ;  /* 0x0000003400347308 */ /* 0x000fe20000002400 */
[----:B------:R-:W-:Y:S02]  /*3a00*/  FSEL R83, R83, -INF , P3 ;  /* 0xff80000053537808 */ /* 0x000fe40001800000 */
[----:B------:R-:W-:Y:S02]  /*3a10*/  FMNMX.FTZ R50, R85, R50, !PT ;  /* 0x0000003255327209 */ /* 0x000fe40007810000 */
[----:B------:R-:W-:Y:S02]  /*3a20*/  ISETP.GT.AND P5, PT, R70, 0x21, PT ;  /* 0x000000214600780c */ /* 0x000fe40003fa4270 */
[----:B------:R-:W-:Y:S01]  /*3a30*/  FSEL R81, R72, -INF , P4 ;  /* 0xff80000048517808 */ /* 0x000fe20002000000 */
[----:B------:R-:W3:Y:S01]  /*3a40*/  MUFU.TANH R53, R53 ;  /* 0x0000003500357308 */ /* 0x000ee20000002400 */
        /* <DEDUP_REMOVED lines=19> */
[C---:B------:R-:W-:Y:S01]  /*3b80*/  ISETP.GT.AND P4, PT, R70.reuse, 0x38, PT ;  /* 0x000000384600780c */ /* 0x040fe20003f84270 */
[----:B------:R-:W-:Y:S01]  /*3b90*/  HGMMA.64x16x16.F32 R32, gdesc[UR24], R32, gsb0 ;  /* 0x00200000182079f0 */ /* 0x000fe20008000820 */
[----:B------:R-:W-:Y:S01]  /*3ba0*/  FSEL R69, R65, -INF , P3 ;  /* 0xff80000041457808 */ /* 0x000fe20001800000 */
[----:B------:R4:W-:Y:S01]  /*3bb0*/  MUFU.TANH R72, R41 ;  /* 0x0000002900487308 */ /* 0x0009e20000002400 */
[----:B------:R-:W-:Y:S01]  /*3bc0*/  FMNMX.FTZ R50, R71, R50, !PT ;  /* 0x0000003247327209 */ /* 0x000fe20007810000 */
[----:B------:R-:W-:Y:S01]  /*3bd0*/  FMUL.FTZ R45, R45, UR5 ;  /* 0x000000052d2d7c20 */ /* 0x000fe20008410000 */
[----:B------:R-:W-:Y:S01]  /*3be0*/  ISETP.GT.AND P3, PT, R70, 0x39, PT ;  /* 0x000000394600780c */ /* 0x000fe20003f64270 */
[----:B------:R-:W-:Y:S01]  /*3bf0*/  FMUL.FTZ R44, R44, UR5 ;  /* 0x000000052c2c7c20 */ /* 0x000fe20008410000 */
[----:B------:R-:W-:Y:S01]  /*3c00*/  FSEL R67, R67, -INF , P4 ;  /* 0xff80000043437808 */ /* 0x000fe20002000000 */
[----:B------:R-:W-:Y:S01]  /*3c10*/  FMUL.FTZ R88, R42, UR5 ;  /* 0x000000052a587c20 */ /* 0x000fe20008410000 */
[----:B------:R-:W-:Y:S01]  /*3c20*/  FMNMX.FTZ R50, R69, R50, !PT ;  /* 0x0000003245327209 */ /* 0x000fe20007810000 */
[----:B------:R0:W5:Y:S01]  /*3c30*/  MUFU.TANH R51, R40 ;  /* 0x0000002800337308 */ /* 0x0001620000002400 */
[----:B------:R-:W-:Y:S01]  /*3c40*/  ISETP.GT.AND P4, PT, R70, 0x40, PT ;  /* 0x000000404600780c */ /* 0x000fe20003f84270 */
[----:B------:R-:W-:Y:S01]  /*3c50*/  FMUL.FTZ R42, R46, UR5 ;  /* 0x000000052e2a7c20 */ /* 0x000fe20008410000 */
[----:B------:R-:W-:Y:S01]  /*3c60*/  FSEL R65, R78, -INF , P3 ;  /* 0xff8000004e417808 */ /* 0x000fe20001800000 */
[----:B------:R-:W-:Y:S01]  /*3c70*/  FMUL.FTZ R90, R43, UR5 ;  /* 0x000000052b5a7c20 */ /* 0x000fe20008410000 */
[----:B------:R-:W-:Y:S01]  /*3c80*/  FMNMX.FTZ R50, R67, R50, !PT ;  /* 0x0000003243327209 */ /* 0x000fe20007810000 */
[----:B------:R-:W-:Y:S01]  /*3c90*/  FMUL.FTZ R43, R47, UR5 ;  /* 0x000000052f2b7c20 */ /* 0x000fe20008410000 */
[----:B------:R-:W-:Y:S01]  /*3ca0*/  ISETP.GT.AND P3, PT, R70, 0x41, PT ;  /* 0x000000414600780c */ /* 0x000fe20003f64270 */
[----:B------:R1:W-:Y:S01]  /*3cb0*/  MUFU.TANH R76, R45 ;  /* 0x0000002d004c7308 */ /* 0x0003e20000002400 */
[----:B------:R-:W-:Y:S01]  /*3cc0*/  FSEL R63, R84, -INF , P4 ;  /* 0xff800000543f7808 */ /* 0x000fe20002000000 */
[----:B------:R-:W-:Y:S01]  /*3cd0*/  FMUL.FTZ R84, R54, UR5 ;  /* 0x0000000536547c20 */ /* 0x000fe20008410000 */
[----:B------:R-:W-:-:S02]  /*3ce0*/  FMNMX.FTZ R50, R65, R50, !PT ;  /* 0x0000003241327209 */ /* 0x000fc40007810000 */
[----:B------:R-:W-:Y:S02]  /*3cf0*/  ISETP.GT.AND P4, PT, R70, 0x48, PT ;  /* 0x000000484600780c */ /* 0x000fe40003f84270 */
[----:B------:R-:W-:Y:S01]  /*3d00*/  FSEL R61, R86, -INF , P3 ;  /* 0xff800000563d7808 */ /* 0x000fe20001800000 */
[----:B------:R2:W5:Y:S01]  /*3d10*/  MUFU.TANH R74, R44 ;  /* 0x0000002c004a7308 */ /* 0x0005620000002400 */
[----:B------:R-:W-:Y:S02]  /*3d20*/  FMNMX.FTZ R50, R63, R50, !PT ;  /* 0x000000323f327209 */ /* 0x000fe40007810000 */
[----:B------:R-:W-:Y:S02]  /*3d30*/  ISETP.GT.AND P3, PT, R70, 0x49, PT ;  /* 0x000000494600780c */ /* 0x000fe40003f64270 */
[----:B------:R-:W-:Y:S02]  /*3d40*/  FSEL R62, R60, -INF , P4 ;  /* 0xff8000003c3e7808 */ /* 0x000fe40002000000 */
[----:B----4-:R-:W-:Y:S01]  /*3d50*/  FMNMX.FTZ R41, R61, R50, !PT ;  /* 0x000000323d297209 */ /* 0x010fe20007810000 */
[----:B------:R-:W-:Y:S01]  /*3d60*/  MUFU.TANH R15, R15 ;  /* 0x0000000f000f7308 */ /* 0x000fe20000002400 */
[----:B------:R-:W-:-:S02]  /*3d70*/  ISETP.GT.AND P4, PT, R70, 0x50, PT ;  /* 0x000000504600780c */ /* 0x000fc40003f84270 */
[----:B0-----:R-:W-:Y:S02]  /*3d80*/  FSEL R40, R92, -INF , P3 ;  /* 0xff8000005c287808 */ /* 0x001fe40001800000 */
[----:B-1----:R-:W-:Y:S02]  /*3d90*/  FMNMX.FTZ R45, R62, R41, !PT ;  /* 0x000000293e2d7209 */ /* 0x002fe40007810000 */
[----:B------:R-:W-:Y:S01]  /*3da0*/  ISETP.GT.AND P3, PT, R70, 0x51, PT ;  /* 0x000000514600780c */ /* 0x000fe20003f64270 */
[----:B------:R-:W-:Y:S01]  /*3db0*/  MUFU.TANH R20, R20 ;  /* 0x0000001400147308 */ /* 0x000fe20000002400 */
[----:B------:R-:W-:-:S07]  /*3dc0*/  FMNMX.FTZ R45, R40, R45, !PT ;  /* 0x0000002d282d7209 */ /* 0x000fce0007810000 */
[----:B------:R-:W-:Y:S01]  /*3dd0*/  MUFU.TANH R21, R21 ;  /* 0x0000001500157308 */ /* 0x000fe20000002400 */
[----:B------:R-:W-:Y:S02]  /*3de0*/  WARPGROUP.DEPBAR.LE gsb0, 0x0 ;  /* 0x00008000000079c5 */ /* 0x000fe40000010000 */
[----:B------:R-:W-:Y:S01]  /*3df0*/  WARPGROUP.ARRIVE ;  /* 0x00000000000079c5 */ /* 0x000fe20000000000 */
[----:B------:R-:W-:Y:S01]  /*3e00*/  FMUL.FTZ R32, R32, UR5 ;  /* 0x0000000520207c20 */ /* 0x000fe20008410000 */
[----:B------:R-:W-:Y:S01]  /*3e10*/  FMUL.FTZ R41, R36, UR5 ;  /* 0x0000000524297c20 */ /* 0x000fe20008410000 */
[----:B------:R-:W-:Y:S01]  /*3e20*/  FSEL R36, R94, -INF , P4 ;  /* 0xff8000005e247808 */ /* 0x000fe20002000000 */
[----:B------:R-:W-:Y:S01]  /*3e30*/  FMUL.FTZ R33, R33, UR5 ;  /* 0x0000000521217c20 */ /* 0x000fe20008410000 */
[----:B------:R0:W1:Y:S01]  /*3e40*/  MUFU.TANH R78, R32 ;  /* 0x00000020004e7308 */ /* 0x0000620000002400 */
[----:B------:R-:W-:Y:S01]  /*3e50*/  HGMMA.64x16x16.F32 R24, gdesc[UR32], R24, gsb0 ;  /* 0x00200000201879f0 */ /* 0x000fe20008000818 */
[----:B------:R-:W-:Y:S01]  /*3e60*/  ISETP.GT.AND P4, PT, R70, 0x58, PT ;  /* 0x000000584600780c */ /* 0x000fe20003f84270 */
[----:B--2---:R-:W-:Y:S01]  /*3e70*/  FMUL.FTZ R44, R37, UR5 ;  /* 0x00000005252c7c20 */ /* 0x004fe20008410000 */
[----:B------:R-:W-:Y:S01]  /*3e80*/  FMNMX.FTZ R45, R36, R45, !PT ;  /* 0x0000002d242d7209 */ /* 0x000fe20007810000 */
[----:B------:R-:W-:Y:S01]  /*3e90*/  FMUL.FTZ R46, R34, UR5 ;  /* 0x00000005222e7c20 */ /* 0x000fe20008410000 */
[----:B------:R-:W-:-:S02]  /*3ea0*/  FMUL.FTZ R47, R38, UR5 ;  /* 0x00000005262f7c20 */ /* 0x000fc40008410000 */
[----:B------:R2:W-:Y:S01]  /*3eb0*/  MUFU.TANH R80, R33 ;  /* 0x0000002100507308 */ /* 0x0005e20000002400 */
[----:B0-----:R-:W-:Y:S02]  /*3ec0*/  FSEL R32, R96, -INF , P3 ;  /* 0xff80000060207808 */ /* 0x001fe40001800000 */
[----:B------:R-:W-:Y:S02]  /*3ed0*/  ISETP.GT.AND P3, PT, R70, 0x59, PT ;  /* 0x000000594600780c */ /* 0x000fe40003f64270 */
[----:B------:R-:W-:Y:S02]  /*3ee0*/  FMNMX.FTZ R50, R32, R45, !PT ;  /* 0x0000002d20327209 */ /* 0x000fe40007810000 */
[----:B---3--:R-:W-:Y:S01]  /*3ef0*/  FSEL R37, R53, -INF , P3 ;  /* 0xff80000035257808 */ /* 0x008fe20001800000 */
[----:B------:R0:W3:Y:S01]  /*3f00*/  MUFU.TANH R82, R41 ;  /* 0x0000002900527308 */ /* 0x0000e20000002400 */
[----:B--2---:R-:W-:Y:S02]  /*3f10*/  FSEL R33, R52, -INF , P4 ;  /* 0xff80000034217808 */ /* 0x004fe40002000000 */
[----:B------:R-:W-:-:S02]  /*3f20*/  ISETP.GT.AND P4, PT, R70, 0x60, PT ;  /* 0x000000604600780c */ /* 0x000fc40003f84270 */
[----:B------:R-:W-:Y:S02]  /*3f30*/  FMNMX.FTZ R50, R33, R50, !PT ;  /* 0x0000003221327209 */ /* 0x000fe40007810000 */
[C---:B------:R-:W-:Y:S01]  /*3f40*/  ISETP.GT.AND P3, PT, R70.reuse, 0x61, PT ;  /* 0x000000614600780c */ /* 0x040fe20003f64270 */
[----:B------:R-:W2:Y:S01]  /*3f50*/  MUFU.TANH R44, R44 ;  /* 0x0000002c002c7308 */ /* 0x000ea20000002400 */
[----:B-----5:R-:W-:Y:S02]  /*3f60*/  FSEL R53, R51, -INF , P4 ;  /* 0xff80000033357808 */ /* 0x020fe40002000000 */
        /* <DEDUP_REMOVED lines=10> */
[----:B0-----:R-:W-:Y:S02]  /*4010*/  FSEL R41, R76, -INF , P3 ;  /* 0xff8000004c297808 */ /* 0x001fe40001800000 */
[----:B------:R-:W-:-:S02]  /*4020*/  FMNMX.FTZ R50, R51, R50, !PT ;  /* 0x0000003233327209 */ /* 0x000fc40007810000 */
[----:B------:R-:W-:Y:S01]  /*4030*/  ISETP.GT.AND P3, PT, R70, 0x71, PT ;  /* 0x000000714600780c */ /* 0x000fe20003f64270 */
[----:B------:R-:W-:Y:S01]  /*4040*/  MUFU.TANH R57, R57 ;  /* 0x0000003900397308 */ /* 0x000fe20000002400 */
[----:B-1----:R-:W-:Y:S02]  /*4050*/  FSEL R60, R78, -INF , P4 ;  /* 0xff8000004e3c7808 */ /* 0x002fe40002000000 */
[----:B------:R-:W-:Y:S01]  /*4060*/  FMNMX.FTZ R99, R41, R50, !PT ;  /* 0x0000003229637209 */ /* 0x000fe20007810000 */
[----:B------:R-:W-:Y:S02]  /*4070*/  WARPGROUP.DEPBAR.LE gsb0, 0x0 ;  /* 0x00008000000079c5 */ /* 0x000fe40000010000 */
[----:B------:R-:W-:Y:S01]  /*4080*/  FMUL.FTZ R24, R24, UR5 ;  /* 0x0000000518187c20 */ /* 0x000fe20008410000 */
[----:B------:R-:W-:Y:S01]  /*4090*/  FMUL.FTZ R25, R25, UR5 ;  /* 0x0000000519197c20 */ /* 0x000fe20008410000 */
[----:B------:R-:W-:Y:S01]  /*40a0*/  FMUL.FTZ R28, R28, UR5 ;  /* 0x000000051c1c7c20 */ /* 0x000fe20008410000 */
[----:B------:R-:W-:Y:S01]  /*40b0*/  ISETP.GT.AND P4, PT, R70, 0x78, PT ;  /* 0x000000784600780c */ /* 0x000fe20003f84270 */
[----:B------:R0:W1:Y:S01]  /*40c0*/  MUFU.TANH R86, R24 ;  /* 0x0000001800567308 */ /* 0x0000620000002400 */
[----:B------:R-:W-:Y:S01]  /*40d0*/  FMNMX.FTZ R99, R60, R99, !PT ;  /* 0x000000633c637209 */ /* 0x000fe20007810000 */
[----:B------:R-:W-:Y:S01]  /*40e0*/  FMUL.FTZ R78, R31, UR5 ;  /* 0x000000051f4e7c20 */ /* 0x000fe20008410000 */
[----:B---3--:R-:W-:-:S02]  /*40f0*/  FSEL R52, R82, -INF , P4 ;  /* 0xff80000052347808 */ /* 0x008fc40002000000 */
[----:B------:R-:W-:-:S03]  /*4100*/  ISETP.GT.AND P4, PT, R70, 0x80, PT ;  /* 0x000000804600780c */ /* 0x000fc60003f84270 */
[----:B------:R3:W4:Y:S01]  /*4110*/  MUFU.TANH R72, R25 ;  /* 0x0000001900487308 */ /* 0x0007220000002400 */
[----:B0-----:R-:W-:Y:S02]  /*4120*/  FSEL R24, R80, -INF , P3 ;  /* 0xff80000050187808 */ /* 0x001fe40001800000 */
[----:B------:R-:W-:Y:S02]  /*4130*/  ISETP.GT.AND P3, PT, R70, 0x79, PT ;  /* 0x000000794600780c */ /* 0x000fe40003f64270 */
[----:B------:R-:W-:-:S03]  /*4140*/  FMNMX.FTZ R99, R24, R99, !PT ;  /* 0x0000006318637209 */ /* 0x000fc60007810000 */
[----:B------:R4:W0:Y:S01]  /*4150*/  MUFU.TANH R74, R28 ;  /* 0x0000001c004a7308 */ /* 0x0008220000002400 */
[----:B---3--:R-:W-:Y:S01]  /*4160*/  FMUL.FTZ R25, R29, UR5 ;  /* 0x000000051d197c20 */ /* 0x008fe20008410000 */
[----:B--2---:R-:W-:Y:S02]  /*4170*/  FSEL R29, R44, -INF , P3 ;  /* 0xff8000002c1d7808 */ /* 0x004fe40001800000 */
[----:B------:R-:W-:Y:S02]  /*4180*/  FMNMX.FTZ R44, R52, R99, !PT ;  /* 0x00000063342c7209 */ /* 0x000fe40007810000 */
[----:B------:R-:W-:Y:S02]  /*4190*/  ISETP.GT.AND P3, PT, R70, 0x81, PT ;  /* 0x000000814600780c */ /* 0x000fe40003f64270 */
[----:B------:R0:W2:Y:S01]  /*41a0*/  MUFU.TANH R76, R25 ;  /* 0x00000019004c7308 */ /* 0x0000a20000002400 */
[----:B-1----:R-:W-:Y:S01]  /*41b0*/  FSEL R50, R86, -INF , P4 ;  /* 0xff80000056327808 */ /* 0x002fe20002000000 */
[----:B------:R-:W-:Y:S01]  /*41c0*/  FMUL.FTZ R86, R55, UR5 ;  /* 0x0000000537567c20 */ /* 0x000fe20008410000 */
[----:B------:R-:W-:-:S02]  /*41d0*/  FMNMX.FTZ R99, R29, R44, !PT ;  /* 0x0000002c1d637209 */ /* 0x000fc40007810000 */
[----:B------:R-:W-:Y:S02]  /*41e0*/  ISETP.GT.AND P4, PT, R70, 0x88, PT ;  /* 0x000000884600780c */ /* 0x000fe40003f84270 */
[----:B----4-:R-:W-:Y:S01]  /*41f0*/  FSEL R28, R72, -INF , P3 ;  /* 0xff800000481c7808 */ /* 0x010fe20001800000 */
[----:B------:R-:W1:Y:S01]  /*4200*/  MUFU.TANH R58, R58 ;  /* 0x0000003a003a7308 */ /* 0x000e620000002400 */
[----:B------:R-:W-:Y:S01]  /*4210*/  FMNMX.FTZ R99, R50, R99, !PT ;  /* 0x0000006332637209 */ /* 0x000fe20007810000 */
[----:B------:R-:W-:Y:S01]  /*4220*/  FMUL.FTZ R72, R27, UR5 ;  /* 0x000000051b487c20 */ /* 0x000fe20008410000 */
[----:B------:R-:W-:Y:S01]  /*4230*/  ISETP.GT.AND P3, PT, R70, 0x89, PT ;  /* 0x000000894600780c */ /* 0x000fe20003f64270 */
[----:B------:R-:W-:Y:S01]  /*4240*/  FMUL.FTZ R70, R39, UR5 ;  /* 0x0000000527467c20 */ /* 0x000fe20008410000 */
[----:B0-----:R-:W-:Y:S02]  /*4250*/  FSEL R25, R74, -INF , P4 ;  /* 0xff8000004a197808 */ /* 0x001fe40002000000 */
[----:B------:R-:W-:Y:S01]  /*4260*/  FMNMX.FTZ R54, R28, R99, !PT ;  /* 0x000000631c367209 */ /* 0x000fe20007810000 */
[----:B------:R-:W0:Y:S01]  /*4270*/  MUFU.TANH R59, R59 ;  /* 0x0000003b003b7308 */ /* 0x000e220000002400 */
[----:B--2---:R-:W-:Y:S01]  /*4280*/  FSEL R44, R76, -INF , P3 ;  /* 0xff8000004c2c7808 */ /* 0x004fe20001800000 */
[----:B------:R-:W-:Y:S01]  /*4290*/  FMUL.FTZ R76, R30, UR5 ;  /* 0x000000051e4c7c20 */ /* 0x000fe20008410000 */
[----:B------:R-:W-:-:S04]  /*42a0*/  FMNMX.FTZ R55, R25, R54, !PT ;  /* 0x0000003619377209 */ /* 0x000fc80007810000 */
[----:B------:R-:W-:Y:S01]  /*42b0*/  FMNMX.FTZ R55, R44, R55, !PT ;  /* 0x000000372c377209 */ /* 0x000fe20007810000 */
[----:B------:R-:W2:Y:S04]  /*42c0*/  MUFU.TANH R48, R48 ;  /* 0x0000003000307308 */ /* 0x000ea80000002400 */
[----:B------:R-:W3:Y:S04]  /*42d0*/  SHFL.BFLY PT, R54, R55, 0x2, 0x1f ;  /* 0x0c401f0037367f89 */ /* 0x000ee800000e0000 */
[----:B------:R-:W4:Y:S08]  /*42e0*/  MUFU.TANH R49, R49 ;  /* 0x0000003100317308 */ /* 0x000f300000002400 */
[----:B------:R-:W5:Y:S08]  /*42f0*/  MUFU.TANH R84, R84 ;  /* 0x0000005400547308 */ /* 0x000f700000002400 */
[----:B------:R-:W5:Y:S01]  /*4300*/  MUFU.TANH R86, R86 ;  /* 0x0000005600567308 */ /* 0x000f620000002400 */
[----:B---3--:R-:W-:Y:S01]  /*4310*/  FMNMX.FTZ R34, R55, R54, !PT ;  /* 0x0000003637227209 */ /* 0x008fe20007810000 */
[----:B------:R-:W-:Y:S01]  /*4320*/  FMUL.FTZ R54, R35, UR5 ;  /* 0x0000000523367c20 */ /* 0x000fe20008410000 */
[----:B------:R-:W-:Y:S01]  /*4330*/  FMUL.FTZ R55, R26, UR5 ;  /* 0x000000051a377c20 */ /* 0x000fe20008410000 */
[----:B------:R-:W-:-:S04]  /*4340*/  UMOV UR5, UR58 ;  /* 0x0000003a00057c82 */ /* 0x000fc80008000000 */
[----:B------:R-:W3:Y:S01]  /*4350*/  MUFU.TANH R88, R88 ;  /* 0x0000005800587308 */ /* 0x000ee20000002400 */
[----:B------:R-:W1:Y:S01]  /*4360*/  SHFL.BFLY PT, R35, R34, 0x1, 0x1f ;  /* 0x0c201f0022237f89 */ /* 0x000e6200000e0000 */
[----:B------:R-:W-:-:S04]  /*4370*/  @UP0 USHF.R.U32.HI UR5, URZ, UR7, UR11 ;  /* 0x000000073f050299 */ /* 0x000fc8000801160b */
[----:B------:R-:W-:Y:S02]  /*4380*/  UIADD3 UR10, UR5, UR56, -UR57 ;  /* 0x00000038050a7290 */ /* 0x000fe4000fffe839 */
[----:B------:R-:W3:Y:S02]  /*4390*/  MUFU.TANH R90, R90 ;  /* 0x0000005a005a7308 */ /* 0x000ee40000002400 */
[----:B------:R-:W-:-:S04]  /*43a0*/  UIMAD.WIDE UR10, UR10, 0x38e38e39, URZ ;  /* 0x38e38e390a0a78a5 */ /* 0x000fc8000f8e023f */
[----:B------:R-:W-:Y:S02]  /*43b0*/  USHF.R.U32.HI UR5, URZ, 0x1f, UR11 ;  /* 0x0000001f3f057899 */ /* 0x000fe4000801160b */
[----:B------:R-:W3:Y:S02]  /*43c0*/  MUFU.TANH R42, R42 ;  /* 0x0000002a002a7308 */ /* 0x000ee40000002400 */
[----:B------:R-:W-:-:S04]  /*43d0*/  ULEA.HI.SX32 UR5, UR11, UR5, 0x1b ;  /* 0x000000050b057291 */ /* 0x000fc8000f8fda3f */
[----:B------:R-:W-:Y:S02]  /*43e0*/  UISETP.LT.AND UP1, UPT, URZ, UR5, UPT ;  /* 0x000000053f00728c */ /* 0x000fe4000bf21270 */
[----:B------:R-:W3:Y:S01]  /*43f0*/  MUFU.TANH R43, R43 ;  /* 0x0000002b002b7308 */ /* 0x000ee20000002400 */
[----:B-1----:R-:W-:Y:S01]  /*4400*/  FMNMX.FTZ R74, R34, R35, !PT ;  /* 0x00000023224a7209 */ /* 0x002fe20007810000 */
[----:B------:R-:W-:-:S03]  /*4410*/  USEL UR7, URZ, UR5, !UP1 ;  /* 0x000000053f077287 */ /* 0x000fc6000c800000 */
[C---:B------:R-:W-:Y:S01]  /*4420*/  FSETP.NEU.FTZ.AND P3, PT, R74.reuse, -INF , PT ;  /* 0xff8000004a00780b */ /* 0x040fe20003f7d000 */
[----:B------:R-:W-:Y:S01]  /*4430*/  FMUL.FTZ R34, R74, UR4 ;  /* 0x000000044a227c20 */ /* 0x000fe20008410000 */
[----:B------:R-:W-:Y:S01]  /*4440*/  UISETP.GE.AND UP1, UPT, UR38, UR7, UPT ;  /* 0x000000072600728c */ /* 0x000fe2000bf26270 */
[----:B------:R-:W1:Y:S03]  /*4450*/  MUFU.TANH R46, R46 ;  /* 0x0000002e002e7308 */ /* 0x000e660000002400 */
[----:B------:R-:W-:-:S05]  /*4460*/  FSEL R34, R34, RZ, P3 ;  /* 0x000000ff22227208 */ /* 0x000fca0001800000 */
[----:B------:R-:W-:Y:S01]  /*4470*/  FFMA.FTZ R30, R89, UR4, -R34 ;  /* 0x00000004591e7c23 */ /* 0x000fe20008010822 */
[----:B------:R-:W-:Y:S01]  /*4480*/  VIADDMNMX R89, R68, R79, R66, PT ;  /* 0x0000004f44597246 */ /* 0x000fe20003800142 */
[--C-:B------:R-:W-:Y:S01]  /*4490*/  FFMA.FTZ R82, R81, UR4, -R34.reuse ;  /* 0x0000000451527c23 */ /* 0x100fe20008010822 */
[--C-:B------:R-:W-:Y:S01]  /*44a0*/  FFMA.FTZ R83, R83, UR4, -R34.reuse ;  /* 0x0000000453537c23 */ /* 0x100fe20008010822 */
[--C-:B------:R-:W-:Y:S01]  /*44b0*/  FFMA.FTZ R85, R85, UR4, -R34.reuse ;  /* 0x0000000455557c23 */ /* 0x100fe20008010822 */
[C---:B------:R-:W-:Y:S01]  /*44c0*/  ISETP.GT.AND P3, PT, R89.reuse, RZ, PT ;  /* 0x000000ff5900720c */ /* 0x040fe20003f64270 */
[----:B------:R-:W1:Y:S01]  /*44d0*/  MUFU.TANH R54, R54 ;  /* 0x0000003600367308 */ /* 0x000e620000002400 */
[----:B------:R-:W-:Y:S01]  /*44e0*/  ISETP.GT.AND P4, PT, R89, 0x1, PT ;  /* 0x000000015900780c */ /* 0x000fe20003f84270 */
[--C-:B------:R-:W-:Y:S01]  /*44f0*/  FFMA.FTZ R31, R93, UR4, -R34.reuse ;  /* 0x000000045d1f7c23 */ /* 0x100fe20008010822 */
[----:B------:R-:W-:Y:S01]  /*4500*/  ISETP.GT.AND P5, PT, R89, 0x8, PT ;  /* 0x000000085900780c */ /* 0x000fe20003fa4270 */
[--C-:B------:R-:W-:Y:S01]  /*4510*/  FFMA.FTZ R27, R95, UR4, -R34.reuse ;  /* 0x000000045f1b7c23 */ /* 0x100fe20008010822 */
[----:B------:R-:W-:Y:S01]  /*4520*/  FSEL R4, R4, -INF , P3 ;  /* 0xff80000004047808 */ /* 0x000fe20001800000 */
[--C-:B------:R-:W-:Y:S01]  /*4530*/  FFMA.FTZ R38, R97, UR4, -R34.reuse ;  /* 0x0000000461267c23 */ /* 0x100fe20008010822 */
[----:B------:R-:W-:Y:S01]  /*4540*/  FSEL R35, R3, -INF , P4 ;  /* 0xff80000003237808 */ /* 0x000fe20002000000 */
[----:B------:R-:W1:Y:S01]  /*4550*/  MUFU.TANH R47, R47 ;  /* 0x0000002f002f7308 */ /* 0x000e620000002400 */
[----:B------:R-:W-:Y:S01]  /*4560*/  ISETP.GT.AND P3, PT, R89, 0x9, PT ;  /* 0x000000095900780c */ /* 0x000fe20003f64270 */
[--C-:B------:R-:W-:Y:S01]  /*4570*/  FFMA.FTZ R3, R87, UR4, -R34.reuse ;  /* 0x0000000457037c23 */ /* 0x100fe20008010822 */
[----:B------:R-:W-:Y:S01]  /*4580*/  FSEL R5, R5, -INF , P5 ;  /* 0xff80000005057808 */ /* 0x000fe20002800000 */
[--C-:B------:R-:W-:Y:S01]  /*4590*/  FFMA.FTZ R26, R91, UR4, -R34.reuse ;  /* 0x000000045b1a7c23 */ /* 0x100fe20008010822 */
[----:B------:R-:W-:Y:S01]  /*45a0*/  FMNMX.FTZ R66, R4, R35, !PT ;  /* 0x0000002304427209 */ /* 0x000fe20007810000 */
[--C-:B------:R-:W-:Y:S01]  /*45b0*/  FFMA.FTZ R36, R36, UR4, -R34.reuse ;  /* 0x0000000424247c23 */ /* 0x100fe20008010822 */
[----:B------:R-:W-:Y:S01]  /*45c0*/  ISETP.GT.AND P4, PT, R89, 0x10, PT ;  /* 0x000000105900780c */ /* 0x000fe20003f84270 */
[----:B------:R-:W1:Y:S01]  /*45d0*/  MUFU.TANH R70, R70 ;  /* 0x0000004600467308 */ /* 0x000e620000002400 */
[----:B------:R-:W-:Y:S01]  /*45e0*/  FSEL R6, R6, -INF , P3 ;  /* 0xff80000006067808 */ /* 0x000fe20001800000 */
[--C-:B------:R-:W-:Y:S01]  /*45f0*/  FFMA.FTZ R45, R45, UR4, -R34.reuse ;  /* 0x000000042d2d7c23 */ /* 0x100fe20008010822 */
[----:B------:R-:W-:Y:S01]  /*4600*/  FMNMX.FTZ R39, R5, R66, !PT ;  /* 0x0000004205277209 */ /* 0x000fe20007810000 */
[----:B------:R-:W-:Y:S01]  /*4610*/  FFMA.FTZ R28, R28, UR4, -R34 ;  /* 0x000000041c1c7c23 */ /* 0x000fe20008010822 */
[----:B------:R-:W-:-:S02]  /*4620*/  ISETP.GT.AND P3, PT, R89, 0x11, PT ;  /* 0x000000115900780c */ /* 0x000fc40003f64270 */
[----:B------:R-:W-:Y:S01]  /*4630*/  FSEL R7, R7, -INF , P4 ;  /* 0xff80000007077808 */ /* 0x000fe20002000000 */
[----:B------:R-:W1:Y:S01]  /*4640*/  MUFU.TANH R55, R55 ;  /* 0x0000003700377308 */ /* 0x000e620000002400 */
        /* <DEDUP_REMOVED lines=9> */
[----:B------:R-:W1:Y:S01]  /*46e0*/  MUFU.TANH R72, R72 ;  /* 0x0000004800487308 */ /* 0x000e620000002400 */
[----:B------:R-:W-:Y:S01]  /*46f0*/  FSEL R66, R10, -INF , P3 ;  /* 0xff8000000a427808 */ /* 0x000fe20001800000 */
[----:B0-----:R-:W-:Y:S01]  /*4700*/  FFMA.FTZ R85, R63, UR4, -R34 ;  /* 0x000000043f557c23 */ /* 0x001fe20008010822 */
[----:B------:R-:W-:Y:S02]  /*4710*/  FMNMX.FTZ R79, R9, R68, !PT ;  /* 0x00000044094f7209 */ /* 0x000fe40007810000 */
[----:B------:R-:W-:-:S02]  /*4720*/  ISETP.GT.AND P3, PT, R89, 0x21, PT ;  /* 0x000000215900780c */ /* 0x000fc40003f64270 */
[----:B------:R-:W-:Y:S01]  /*4730*/  FSEL R11, R11, -INF , P4 ;  /* 0xff8000000b0b7808 */ /* 0x000fe20002000000 */
[----:B------:R0:W-:Y:S01]  /*4740*/  MUFU.EX2 R10, R83 ;  /* 0x00000053000a7308 */ /* 0x0001e20000000800 */
[----:B------:R-:W-:Y:S02]  /*4750*/  FMNMX.FTZ R80, R66, R79, !PT ;  /* 0x0000004f42507209 */ /* 0x000fe40007810000 */
[----:B------:R-:W-:Y:S02]  /*4760*/  ISETP.GT.AND P4, PT, R89, 0x28, PT ;  /* 0x000000285900780c */ /* 0x000fe40003f84270 */
[----:B------:R-:W-:Y:S02]  /*4770*/  FSEL R68, R12, -INF , P3 ;  /* 0xff8000000c447808 */ /* 0x000fe40001800000 */
[----:B------:R-:W-:Y:S01]  /*4780*/  FMNMX.FTZ R81, R11, R80, !PT ;  /* 0x000000500b517209 */ /* 0x000fe20007810000 */
[----:B------:R2:W-:Y:S01]  /*4790*/  MUFU.EX2 R12, R82 ;  /* 0x00000052000c7308 */ /* 0x0005e20000000800 */
[----:B------:R-:W-:Y:S01]  /*47a0*/  ISETP.GT.AND P3, PT, R89, 0x29, PT ;  /* 0x000000295900780c */ /* 0x000fe20003f64270 */
[--C-:B0-----:R-:W-:Y:S01]  /*47b0*/  FFMA.FTZ R83, R65, UR4, -R34.reuse ;  /* 0x0000000441537c23 */ /* 0x101fe20008010822 */
[----:B------:R-:W-:Y:S01]  /*47c0*/  FSEL R79, R13, -INF , P4 ;  /* 0xff8000000d4f7808 */ /* 0x000fe20002000000 */
[----:B------:R-:W-:Y:S01]  /*47d0*/  FFMA.FTZ R13, R77, UR4, -R34 ;  /* 0x000000044d0d7c23 */ /* 0x000fe20008010822 */
[----:B------:R-:W-:-:S02]  /*47e0*/  FMNMX.FTZ R80, R68, R81, !PT ;  /* 0x0000005144507209 */ /* 0x000fc40007810000 */
[----:B------:R-:W-:Y:S01]  /*47f0*/  ISETP.GT.AND P4, PT, R89, 0x30, PT ;  /* 0x000000305900780c */ /* 0x000fe20003f84270 */
[----:B------:R-:W0:Y:S01]  /*4800*/  MUFU.TANH R76, R76 ;  /* 0x0000004c004c7308 */ /* 0x000e220000002400 */
[----:B------:R-:W-:Y:S01]  /*4810*/  FSEL R77, R14, -INF , P3 ;  /* 0xff8000000e4d7808 */ /* 0x000fe20001800000 */
[----:B--2---:R-:W-:Y:S01]  /*4820*/  FFMA.FTZ R82, R75, UR4, -R34 ;  /* 0x000000044b527c23 */ /* 0x004fe20008010822 */
[----:B------:R-:W-:Y:S02]  /*4830*/  FMNMX.FTZ R14, R79, R80, !PT ;  /* 0x000000504f0e7209 */ /* 0x000fe40007810000 */
[----:B------:R-:W-:Y:S02]  /*4840*/  ISETP.GT.AND P3, PT, R89, 0x31, PT ;  /* 0x000000315900780c */ /* 0x000fe40003f64270 */
[----:B------:R-:W-:Y:S01]  /*4850*/  FSEL R80, R15, -INF , P4 ;  /* 0xff8000000f507808 */ /* 0x000fe20002000000 */
[----:B------:R-:W2:Y:S01]  /*4860*/  MUFU.TANH R78, R78 ;  /* 0x0000004e004e7308 */ /* 0x000ea20000002400 */
[----:B------:R-:W-:-:S02]  /*4870*/  FMNMX.FTZ R15, R77, R14, !PT ;  /* 0x0000000e4d0f7209 */ /* 0x000fc40007810000 */
[----:B------:R-:W-:Y:S02]  /*4880*/  FSEL R75, R20, -INF , P3 ;  /* 0xff800000144b7808 */ /* 0x000fe40001800000 */
[----:B------:R-:W-:Y:S02]  /*4890*/  ISETP.GT.AND P4, PT, R89, 0x38, PT ;  /* 0x000000385900780c */ /* 0x000fe40003f84270 */
[----:B------:R-:W-:Y:S01]  /*48a0*/  FMNMX.FTZ R20, R80, R15, !PT ;  /* 0x0000000f50147209 */ /* 0x000fe20007810000 */
[----:B------:R-:W-:Y:S01]  /*48b0*/  FFMA.FTZ R15, R73, UR4, -R34 ;  /* 0x00000004490f7c23 */ /* 0x000fe20008010822 */
[----:B------:R-:W-:Y:S01]  /*48c0*/  ISETP.GT.AND P3, PT, R89, 0x39, PT ;  /* 0x000000395900780c */ /* 0x000fe20003f64270 */
[----:B------:R4:W-:Y:S01]  /*48d0*/  MUFU.EX2 R14, R82 ;  /* 0x00000052000e7308 */ /* 0x0009e20000000800 */
[----:B------:R-:W-:Y:S02]  /*48e0*/  FSEL R81, R21, -INF , P4 ;  /* 0xff80000015517808 */ /* 0x000fe40002000000 */
[----:B------:R-:W-:-:S02]  /*48f0*/  FMNMX.FTZ R20, R75, R20, !PT ;  /* 0x000000144b147209 */ /* 0x000fc40007810000 */
[----:B------:R-:W-:Y:S02]  /*4900*/  ISETP.GT.AND P4, PT, R89, 0x40, PT ;  /* 0x000000405900780c */ /* 0x000fe40003f84270 */
[----:B------:R-:W-:Y:S01]  /*4910*/  FSEL R64, R64, -INF , P3 ;  /* 0xff80000040407808 */ /* 0x000fe20001800000 */
[----:B------:R-:W-:Y:S01]  /*4920*/  MUFU.EX2 R31, R31 ;  /* 0x0000001f001f7308 */ /* 0x000fe20000000800 */
[----:B------:R-:W-:Y:S01]  /*4930*/  FMNMX.FTZ R21, R81, R20, !PT ;  /* 0x0000001451157209 */ /* 0x000fe20007810000 */
[--C-:B------:R-:W-:Y:S01]  /*4940*/  FFMA.FTZ R20, R71, UR4, -R34.reuse ;  /* 0x0000000447147c23 */ /* 0x100fe20008010822 */
[----:B------:R-:W-:Y:S02]  /*4950*/  FSEL R73, R56, -INF , P4 ;  /* 0xff80000038497808 */ /* 0x000fe40002000000 */
[----:B------:R-:W-:Y:S02]  /*4960*/  ISETP.GT.AND P3, PT, R89, 0x41, PT ;  /* 0x000000415900780c */ /* 0x000fe40003f64270 */
[----:B------:R-:W-:Y:S01]  /*4970*/  FMNMX.FTZ R56, R64, R21, !PT ;  /* 0x0000001540387209 */ /* 0x000fe20007810000 */
[----:B------:R-:W-:Y:S01]  /*4980*/  FFMA.FTZ R21, R69, UR4, -R34 ;  /* 0x0000000445157c23 */ /* 0x000fe20008010822 */
[----:B------:R-:W-:Y:S01]  /*4990*/  ISETP.GT.AND P4, PT, R89, 0x48, PT ;  /* 0x000000485900780c */ /* 0x000fe20003f84270 */
[----:B------:R-:W2:Y:S01]  /*49a0*/  MUFU.EX2 R30, R30 ;  /* 0x0000001e001e7308 */ /* 0x000ea20000000800 */
        /* <DEDUP_REMOVED lines=11> */
[----:B------:R-:W-:Y:S01]  /*4a60*/  FSEL R69, R48, -INF , P4 ;  /* 0xff80000030457808 */ /* 0x000fe20002000000 */
[----:B------:R-:W-:Y:S01]  /*4a70*/  FFMA.FTZ R48, R67, UR4, -R34 ;  /* 0x0000000443307c23 */ /* 0x000fe20008010822 */
[----:B------:R-:W-:Y:S02]  /*4a80*/  FMNMX.FTZ R56, R59, R56, !PT ;  /* 0x000000383b387209 */ /* 0x000fe40007810000 */
[----:B----4-:R-:W-:Y:S01]  /*4a90*/  FSEL R82, R49, -INF , P3 ;  /* 0xff80000031527808 */ /* 0x010fe20001800000 */
[----:B------:R-:W-:Y:S01]  /*4aa0*/  MUFU.EX2 R26, R26 ;  /* 0x0000001a001a7308 */ /* 0x000fe20000000800 */
[----:B------:R-:W-:-:S02]  /*4ab0*/  ISETP.GT.AND P4, PT, R89, 0x58, PT ;  /* 0x000000585900780c */ /* 0x000fc40003f84270 */
[----:B------:R-:W-:Y:S02]  /*4ac0*/  FMNMX.FTZ R49, R69, R56, !PT ;  /* 0x0000003845317209 */ /* 0x000fe40007810000 */
[C---:B------:R-:W-:Y:S02]  /*4ad0*/  ISETP.GT.AND P3, PT, R89.reuse, 0x59, PT ;  /* 0x000000595900780c */ /* 0x040fe40003f64270 */
[----:B-----5:R-:W-:Y:S01]  /*4ae0*/  FSEL R67, R84, -INF , P4 ;  /* 0xff80000054437808 */ /* 0x020fe20002000000 */
[----:B------:R-:W-:Y:S01]  /*4af0*/  MUFU.EX2 R3, R3 ;  /* 0x0000000300037308 */ /* 0x000fe20000000800 */
[----:B------:R-:W-:Y:S02]  /*4b00*/  FMNMX.FTZ R56, R82, R49, !PT ;  /* 0x0000003152387209 */ /* 0x000fe40007810000 */
[----:B------:R-:W-:Y:S02]  /*4b10*/  ISETP.GT.AND P4, PT, R89, 0x60, PT ;  /* 0x000000605900780c */ /* 0x000fe40003f84270 */
[----:B------:R-:W-:Y:S01]  /*4b20*/  FSEL R65, R86, -INF , P3 ;  /* 0xff80000056417808 */ /* 0x000fe20001800000 */
[----:B------:R-:W-:Y:S01]  /*4b30*/  FFMA.FTZ R86, R61, UR4, -R34 ;  /* 0x000000043d567c23 */ /* 0x000fe20008010822 */
[----:B------:R-:W-:Y:S01]  /*4b40*/  FMNMX.FTZ R56, R67, R56, !PT ;  /* 0x0000003843387209 */ /* 0x000fe20007810000 */
[----:B------:R4:W-:Y:S01]  /*4b50*/  MUFU.EX2 R49, R83 ;  /* 0x0000005300317308 */ /* 0x0009e20000000800 */
[----:B------:R-:W-:-:S02]  /*4b60*/  ISETP.GT.AND P3, PT, R89, 0x61, PT ;  /* 0x000000615900780c */ /* 0x000fc40003f64270 */
[----:B---3--:R-:W-:Y:S02]  /*4b70*/  FSEL R71, R88, -INF , P4 ;  /* 0xff80000058477808 */ /* 0x008fe40002000000 */
[----:B------:R-:W-:Y:S02]  /*4b80*/  FMNMX.FTZ R84, R65, R56, !PT ;  /* 0x0000003841547209 */ /* 0x000fe40007810000 */
[----:B------:R-:W-:Y:S01]  /*4b90*/  ISETP.GT.AND P4, PT, R89, 0x68, PT ;  /* 0x000000685900780c */ /* 0x000fe20003f84270 */
[----:B------:R1:W-:Y:S01]  /*4ba0*/  MUFU.EX2 R56, R85 ;  /* 0x0000005500387308 */ /* 0x0003e20000000800 */
[----:B------:R-:W-:Y:S02]  /*4bb0*/  FSEL R63, R90, -INF , P3 ;  /* 0xff8000005a3f7808 */ /* 0x000fe40001800000 */
[----:B------:R-:W-:Y:S02]  /*4bc0*/  FMNMX.FTZ R84, R71, R84, !PT ;  /* 0x0000005447547209 */ /* 0x000fe40007810000 */
[----:B----4-:R-:W-:-:S02]  /*4bd0*/  FSEL R83, R42, -INF , P4 ;  /* 0xff8000002a537808 */ /* 0x010fc40002000000 */
[----:B------:R-:W-:Y:S01]  /*4be0*/  ISETP.GT.AND P3, PT, R89, 0x69, PT ;  /* 0x000000695900780c */ /* 0x000fe20003f64270 */
[----:B------:R-:W-:Y:S01]  /*4bf0*/  MUFU.EX2 R13, R13 ;  /* 0x0000000d000d7308 */ /* 0x000fe20000000800 */
[----:B------:R-:W-:Y:S02]  /*4c00*/  FMNMX.FTZ R42, R63, R84, !PT ;  /* 0x000000543f2a7209 */ /* 0x000fe40007810000 */
[----:B------:R-:W-:Y:S02]  /*4c10*/  ISETP.GT.AND P4, PT, R89, 0x70, PT ;  /* 0x000000705900780c */ /* 0x000fe40003f84270 */
[----:B------:R-:W-:Y:S02]  /*4c20*/  FSEL R84, R43, -INF , P3 ;  /* 0xff8000002b547808 */ /* 0x000fe40001800000 */
[----:B------:R-:W-:Y:S01]  /*4c30*/  FMNMX.FTZ R61, R83, R42, !PT ;  /* 0x0000002a533d7209 */ /* 0x000fe20007810000 */
[----:B------:R-:W-:Y:S01]  /*4c40*/  FFMA.FTZ R42, R62, UR4, -R34 ;  /* 0x000000043e2a7c23 */ /* 0x000fe20008010822 */
[----:B-1----:R-:W-:Y:S01]  /*4c50*/  FSEL R85, R46, -INF , P4 ;  /* 0xff8000002e557808 */ /* 0x002fe20002000000 */
[----:B------:R1:W-:Y:S01]  /*4c60*/  MUFU.EX2 R43, R86 ;  /* 0x00000056002b7308 */ /* 0x0003e20000000800 */
[----:B------:R-:W-:-:S02]  /*4c70*/  ISETP.GT.AND P3, PT, R89, 0x71, PT ;  /* 0x000000715900780c */ /* 0x000fc40003f64270 */
[----:B------:R-:W-:Y:S02]  /*4c80*/  FMNMX.FTZ R46, R84, R61, !PT ;  /* 0x0000003d542e7209 */ /* 0x000fe40007810000 */
[----:B------:R-:W-:Y:S02]  /*4c90*/  ISETP.GT.AND P4, PT, R89, 0x78, PT ;  /* 0x000000785900780c */ /* 0x000fe40003f84270 */
[----:B------:R-:W-:Y:S01]  /*4ca0*/  FSEL R62, R54, -INF , P3 ;  /* 0xff800000363e7808 */ /* 0x000fe20001800000 */
[--C-:B------:R-:W-:Y:S01]  /*4cb0*/  FFMA.FTZ R54, R41, UR4, -R34.reuse ;  /* 0x0000000429367c23 */ /* 0x100fe20008010822 */
[----:B------:R-:W-:Y:S01]  /*4cc0*/  FMNMX.FTZ R61, R85, R46, !PT ;  /* 0x0000002e553d7209 */ /* 0x000fe20007810000 */
[--C-:B------:R-:W-:Y:S01]  /*4cd0*/  FFMA.FTZ R46, R33, UR4, -R34.reuse ;  /* 0x00000004212e7c23 */ /* 0x100fe20008010822 */
[----:B------:R-:W-:Y:S01]  /*4ce0*/  ISETP.GT.AND P3, PT, R89, 0x79, PT ;  /* 0x000000795900780c */ /* 0x000fe20003f64270 */
[--C-:B------:R-:W-:Y:S01]  /*4cf0*/  FFMA.FTZ R41, R29, UR4, -R34.reuse ;  /* 0x000000041d297c23 */ /* 0x100fe20008010822 */
[----:B-1----:R-:W-:Y:S01]  /*4d00*/  FSEL R86, R47, -INF , P4 ;  /* 0xff8000002f567808 */ /* 0x002fe20002000000 */
[--C-:B------:R-:W-:Y:S01]  /*4d10*/  FFMA.FTZ R47, R40, UR4, -R34.reuse ;  /* 0x00000004282f7c23 */ /* 0x100fe20008010822 */
[----:B------:R-:W-:Y:S01]  /*4d20*/  FMNMX.FTZ R61, R62, R61, !PT ;  /* 0x0000003d3e3d7209 */ /* 0x000fe20007810000 */
[--C-:B------:R-:W-:Y:S01]  /*4d30*/  FFMA.FTZ R29, R50, UR4, -R34.reuse ;  /* 0x00000004321d7c23 */ /* 0x100fe20008010822 */
[----:B------:R-:W-:Y:S01]  /*4d40*/  ISETP.GT.AND P4, PT, R89, 0x80, PT ;  /* 0x000000805900780c */ /* 0x000fe20003f84270 */
[----:B------:R-:W-:Y:S01]  /*4d50*/  FFMA.FTZ R50, R25, UR4, -R34 ;  /* 0x0000000419327c23 */ /* 0x000fe20008010822 */
[----:B------:R-:W-:Y:S01]  /*4d60*/  FSEL R70, R70, -INF , P3 ;  /* 0xff80000046467808 */ /* 0x000fe20001800000 */
[----:B------:R-:W-:Y:S01]  /*4d70*/  MUFU.EX2 R15, R15 ;  /* 0x0000000f000f7308 */ /* 0x000fe20000000800 */
[----:B------:R-:W-:-:S02]  /*4d80*/  FMNMX.FTZ R61, R86, R61, !PT ;  /* 0x0000003d563d7209 */ /* 0x000fc40007810000 */
[----:B------:R-:W-:Y:S02]  /*4d90*/  ISETP.GT.AND P3, PT, R89, 0x81, PT ;  /* 0x000000815900780c */ /* 0x000fe40003f64270 */
[----:B------:R-:W-:Y:S02]  /*4da0*/  FSEL R87, R55, -INF , P4 ;  /* 0xff80000037577808 */ /* 0x000fe40002000000 */
[----:B------:R-:W-:Y:S01]  /*4db0*/  FMNMX.FTZ R40, R70, R61, !PT ;  /* 0x0000003d46287209 */ /* 0x000fe20007810000 */
[--C-:B------:R-:W-:Y:S01]  /*4dc0*/  FFMA.FTZ R61, R32, UR4, -R34.reuse ;  /* 0x00000004203d7c23 */ /* 0x100fe20008010822 */
[----:B------:R-:W-:Y:S01]  /*4dd0*/  ISETP.GT.AND P4, PT, R89, 0x88, PT ;  /* 0x000000885900780c */ /* 0x000fe20003f84270 */
[----:B------:R-:W-:Y:S01]  /*4de0*/  MUFU.EX2 R20, R20 ;  /* 0x0000001400147308 */ /* 0x000fe20000000800 */
[----:B------:R-:W-:Y:S02]  /*4df0*/  FSEL R88, R72, -INF , P3 ;  /* 0xff80000048587808 */ /* 0x000fe40001800000 */
[----:B------:R-:W-:Y:S01]  /*4e00*/  FMNMX.FTZ R55, R87, R40, !PT ;  /* 0x0000002857377209 */ /* 0x000fe20007810000 */
[----:B------:R-:W-:Y:S01]  /*4e10*/  FFMA.FTZ R40, R53, UR4, -R34 ;  /* 0x0000000435287c23 */ /* 0x000fe20008010822 */
[----:B------:R-:W-:-:S02]  /*4e20*/  ISETP.GT.AND P3, PT, R89, 0x89, PT ;  /* 0x000000895900780c */ /* 0x000fc40003f64270 */
[----:B0-----:R-:W-:Y:S01]  /*4e30*/  FSEL R76, R76, -INF , P4 ;  /* 0xff8000004c4c7808 */ /* 0x001fe20002000000 */
[----:B------:R-:W-:Y:S01]  /*4e40*/  MUFU.EX2 R21, R21 ;  /* 0x0000001500157308 */ /* 0x000fe20000000800 */
[----:B------:R-:W-:Y:S02]  /*4e50*/  FMNMX.FTZ R55, R88, R55, !PT ;  /* 0x0000003758377209 */ /* 0x000fe40007810000 */
[----:B--2---:R-:W-:Y:S02]  /*4e60*/  FSEL R78, R78, -INF , P3 ;  /* 0xff8000004e4e7808 */ /* 0x004fe40001800000 */
[----:B------:R-:W-:-:S03]  /*4e70*/  FMNMX.FTZ R55, R76, R55, !PT ;  /* 0x000000374c377209 */ /* 0x000fc60007810000 */
[----:B------:R-:W-:Y:S01]  /*4e80*/  MUFU.EX2 R48, R48 ;  /* 0x0000003000307308 */ /* 0x000fe20000000800 */
[----:B------:R-:W-:Y:S01]  /*4e90*/  FMNMX.FTZ R32, R78, R55, !PT ;  /* 0x000000374e207209 */ /* 0x000fe20007810000 */
[--C-:B------:R-:W-:Y:S01]  /*4ea0*/  FFMA.FTZ R55, R37, UR4, -R34.reuse ;  /* 0x0000000425377c23 */ /* 0x100fe20008010822 */
[----:B------:R-:W-:-:S03]  /*4eb0*/  FFMA.FTZ R37, R51, UR4, -R34 ;  /* 0x0000000433257c23 */ /* 0x000fc60008010822 */
[----:B------:R-:W0:Y:S02]  /*4ec0*/  SHFL.BFLY PT, R33, R32, 0x2, 0x1f ;  /* 0x0c401f0020217f89 */ /* 0x000e2400000e0000 */
[----:B------:R-:W-:Y:S08]  /*4ed0*/  MUFU.EX2 R42, R42 ;  /* 0x0000002a002a7308 */ /* 0x000ff00000000800 */
[----:B------:R-:W-:Y:S08]  /*4ee0*/  MUFU.EX2 R47, R47 ;  /* 0x0000002f002f7308 */ /* 0x000ff00000000800 */
[----:B------:R-:W-:Y:S01]  /*4ef0*/  MUFU.EX2 R36, R36 ;  /* 0x0000002400247308 */ /* 0x000fe20000000800 */
[----:B0-----:R-:W-:Y:S01]  /*4f00*/  FMNMX.FTZ R51, R32, R33, !PT ;  /* 0x0000002120337209 */ /* 0x001fe20007810000 */
[--C-:B------:R-:W-:Y:S01]  /*4f10*/  FFMA.FTZ R33, R60, UR4, -R34.reuse ;  /* 0x000000043c217c23 */ /* 0x100fe20008010822 */
[--C-:B------:R-:W-:Y:S01]  /*4f20*/  FFMA.FTZ R60, R24, UR4, -R34.reuse ;  /* 0x00000004183c7c23 */ /* 0x100fe20008010822 */
[----:B------:R-:W-:-:S04]  /*4f30*/  FFMA.FTZ R32, R52, UR4, -R34 ;  /* 0x0000000434207c23 */ /* 0x000fc80008010822 */
[----:B------:R-:W-:Y:S01]  /*4f40*/  MUFU.EX2 R61, R61 ;  /* 0x0000003d003d7308 */ /* 0x000fe20000000800 */
[----:B------:R-:W0:Y:S07]  /*4f50*/  SHFL.BFLY PT, R72, R51, 0x1, 0x1f ;  /* 0x0c201f0033487f89 */ /* 0x000e2e00000e0000 */
[----:B------:R-:W-:Y:S08]  /*4f60*/  MUFU.EX2 R46, R46 ;  /* 0x0000002e002e7308 */ /* 0x000ff00000000800 */
[----:B------:R-:W-:Y:S08]  /*4f70*/  MUFU.EX2 R55, R55 ;  /* 0x0000003700377308 */ /* 0x000ff00000000800 */
[----:B------:R-:W-:Y:S01]  /*4f80*/  MUFU.EX2 R40, R40 ;  /* 0x0000002800287308 */ /* 0x000fe20000000800 */
[----:B0-----:R-:W-:Y:S01]  /*4f90*/  FMNMX.FTZ R72, R51, R72, !PT ;  /* 0x0000004833487209 */ /* 0x001fe20007810000 */
[----:B------:R-:W-:-:S03]  /*4fa0*/  FFMA.FTZ R51, R44, UR4, -R34 ;  /* 0x000000042c337c23 */ /* 0x000fc60008010822 */
        /* <DEDUP_REMOVED lines=17> */
[----:B------:R1:W2:Y:S01]  /*50c0*/  MUFU.EX2 R91, R35 ;  /* 0x00000023005b7308 */ /* 0x0002a20000000800 */
[----:B0-----:R-:W-:Y:S01]  /*50d0*/  @!P1 PRMT R4, RZ, 0x654, R0 ;  /* 0x00000654ff049816 */ /* 0x001fe20000000000 */
[--C-:B------:R-:W-:Y:S01]  /*50e0*/  FFMA.FTZ R68, R77, UR4, -R24.reuse ;  /* 0x000000044d447c23 */ /* 0x100fe20008010818 */
[--C-:B------:R-:W-:Y:S01]  /*50f0*/  FFMA.FTZ R75, R75, UR4, -R24.reuse ;  /* 0x000000044b4b7c23 */ /* 0x100fe20008010818 */
[--C-:B------:R-:W-:Y:S01]  /*5100*/  FFMA.FTZ R77, R81, UR4, -R24.reuse ;  /* 0x00000004514d7c23 */ /* 0x100fe20008010818 */
[----:B------:R0:W-:Y:S01]  /*5110*/  @!P1 SYNCS.ARRIVE.TRANS64.RED.A1T0 RZ, [R4+URZ], RZ ;  /* 0x000000ff04ff99a7 */ /* 0x0001e2000810043f */
[--C-:B------:R-:W-:Y:S01]  /*5120*/  FFMA.FTZ R69, R69, UR4, -R24.reuse ;  /* 0x0000000445457c23 */ /* 0x100fe20008010818 */
[--C-:B------:R-:W-:Y:S01]  /*5130*/  FFMA.FTZ R63, R63, UR4, -R24.reuse ;  /* 0x000000043f3f7c23 */ /* 0x100fe20008010818 */
[----:B------:R2:W3:Y:S01]  /*5140*/  MUFU.EX2 R92, R5 ;  /* 0x00000005005c7308 */ /* 0x0004e20000000800 */
[--C-:B-1----:R-:W-:Y:S01]  /*5150*/  FFMA.FTZ R35, R66, UR4, -R24.reuse ;  /* 0x0000000442237c23 */ /* 0x102fe20008010818 */
[--C-:B------:R-:W-:Y:S01]  /*5160*/  FFMA.FTZ R66, R80, UR4, -R24.reuse ;  /* 0x0000000450427c23 */ /* 0x100fe20008010818 */
[--C-:B------:R-:W-:Y:S01]  /*5170*/  FFMA.FTZ R80, R64, UR4, -R24.reuse ;  /* 0x0000000440507c23 */ /* 0x100fe20008010818 */
[--C-:B------:R-:W-:Y:S01]  /*5180*/  FFMA.FTZ R64, R73, UR4, -R24.reuse ;  /* 0x0000000449407c23 */ /* 0x100fe20008010818 */
[----:B0-----:R-:W-:Y:S01]  /*5190*/  F2FP.F16.F32.PACK_AB R4, R30, R31 ;  /* 0x0000001f1e04723e */ /* 0x001fe200000000ff */
[--C-:B------:R-:W-:Y:S01]  /*51a0*/  FFMA.FTZ R73, R57, UR4, -R24.reuse ;  /* 0x0000000439497c23 */ /* 0x100fe20008010818 */
[--C-:B------:R-:W-:Y:S01]  /*51b0*/  FFMA.FTZ R57, R58, UR4, -R24.reuse ;  /* 0x000000043a397c23 */ /* 0x100fe20008010818 */
[----:B------:R0:W1:Y:S01]  /*51c0*/  MUFU.EX2 R93, R6 ;  /* 0x00000006005d7308 */ /* 0x0000620000000800 */
[----:B--2---:R-:W-:Y:S01]  /*51d0*/  FADD.FTZ R5, R90, R91 ;  /* 0x0000005b5a057221 */ /* 0x004fe20000010000 */
[--C-:B------:R-:W-:Y:S01]  /*51e0*/  FFMA.FTZ R58, R59, UR4, -R24.reuse ;  /* 0x000000043b3a7c23 */ /* 0x100fe20008010818 */
[--C-:B------:R-:W-:Y:S01]  /*51f0*/  FFMA.FTZ R59, R65, UR4, -R24.reuse ;  /* 0x00000004413b7c23 */ /* 0x100fe20008010818 */
[--C-:B------:R-:W-:Y:S01]  /*5200*/  FFMA.FTZ R83, R83, UR4, -R24.reuse ;  /* 0x0000000453537c23 */ /* 0x100fe20008010818 */
[--C-:B------:R-:W-:Y:S01]  /*5210*/  FFMA.FTZ R84, R84, UR4, -R24.reuse ;  /* 0x0000000454547c23 */ /* 0x100fe20008010818 */
[--C-:B------:R-:W-:Y:S01]  /*5220*/  FFMA.FTZ R85, R85, UR4, -R24.reuse ;  /* 0x0000000455557c23 */ /* 0x100fe20008010818 */
[----:B------:R-:W-:Y:S01]  /*5230*/  FFMA.FTZ R86, R86, UR4, -R24 ;  /* 0x0000000456567c23 */ /* 0x000fe20008010818 */
[----:B------:R-:W2:Y:S01]  /*5240*/  MUFU.EX2 R25, R25 ;  /* 0x0000001900197308 */ /* 0x000ea20000000800 */
[----:B0-----:R-:W-:Y:S01]  /*5250*/  FADD.FTZ R6, R31, R30 ;  /* 0x0000001e1f067221 */ /* 0x001fe20000010000 */
[----:B---3--:R-:W-:Y:S01]  /*5260*/  FADD.FTZ R8, R92, R5 ;  /* 0x000000055c087221 */ /* 0x008fe20000010000 */
[--C-:B------:R-:W-:Y:S01]  /*5270*/  FFMA.FTZ R30, R67, UR4, -R24.reuse ;  /* 0x00000004431e7c23 */ /* 0x100fe20008010818 */
[----:B------:R-:W-:Y:S01]  /*5280*/  FFMA.FTZ R70, R70, UR4, -R24 ;  /* 0x0000000446467c23 */ /* 0x000fe20008010818 */
[----:B------:R-:W-:Y:S01]  /*5290*/  FADD.FTZ R7, R27, R6 ;  /* 0x000000061b077221 */ /* 0x000fe20000010000 */
[----:B------:R-:W-:Y:S01]  /*52a0*/  F2FP.F16.F32.PACK_AB R6, R38, R27 ;  /* 0x0000001b2606723e */ /* 0x000fe200000000ff */
[----:B------:R-:W-:Y:S01]  /*52b0*/  FFMA.FTZ R27, R62, UR4, -R24 ;  /* 0x000000043e1b7c23 */ /* 0x000fe20008010818 */
[----:B------:R-:W0:Y:S01]  /*52c0*/  MUFU.EX2 R44, R44 ;  /* 0x0000002c002c7308 */ /* 0x000e220000000800 */
[----:B------:R-:W-:Y:S01]  /*52d0*/  FADD.FTZ R9, R38, R7 ;  /* 0x0000000726097221 */ /* 0x000fe20000010000 */
[----:B-1----:R-:W-:Y:S01]  /*52e0*/  FADD.FTZ R8, R93, R8 ;  /* 0x000000085d087221 */ /* 0x002fe20000010000 */
[--C-:B------:R-:W-:Y:S01]  /*52f0*/  FFMA.FTZ R38, R71, UR4, -R24.reuse ;  /* 0x0000000447267c23 */ /* 0x100fe20008010818 */
[--C-:B------:R-:W-:Y:S01]  /*5300*/  FFMA.FTZ R87, R87, UR4, -R24.reuse ;  /* 0x0000000457577c23 */ /* 0x100fe20008010818 */
[--C-:B------:R-:W-:Y:S01]  /*5310*/  FFMA.FTZ R88, R88, UR4, -R24.reuse ;  /* 0x0000000458587c23 */ /* 0x100fe20008010818 */
[--C-:B------:R-:W-:Y:S01]  /*5320*/  FFMA.FTZ R76, R76, UR4, -R24.reuse ;  /* 0x000000044c4c7c23 */ /* 0x100fe20008010818 */
[----:B------:R-:W-:Y:S01]  /*5330*/  FFMA.FTZ R78, R78, UR4, -R24 ;  /* 0x000000044e4e7c23 */ /* 0x000fe20008010818 */
[----:B------:R-:W1:Y:S01]  /*5340*/  MUFU.EX2 R34, R34 ;  /* 0x0000002200227308 */ /* 0x000e620000000800 */
[----:B------:R-:W-:-:S02]  /*5350*/  F2FP.F16.F32.PACK_AB R5, R91, R90 ;  /* 0x0000005a5b05723e */ /* 0x000fc400000000ff */
[----:B------:R-:W-:-:S05]  /*5360*/  F2FP.F16.F32.PACK_AB R7, R93, R92 ;  /* 0x0000005c5d07723e */ /* 0x000fca00000000ff */
[----:B------:R-:W3:Y:S01]  /*5370*/  MUFU.EX2 R35, R35 ;  /* 0x0000002300237308 */ /* 0x000ee20000000800 */
[----:B------:R4:W-:Y:S07]  /*5380*/  STSM.16.M88.4 [R2+0x24300], R4 ;  /* 0x0243000402007844 */ /* 0x0009ee0000000200 */
[----:B------:R5:W-:Y:S08]  /*5390*/  MUFU.EX2 R31, R82 ;  /* 0x00000052001f7308 */ /* 0x000bf00000000800 */
[----:B------:R-:W3:Y:S01]  /*53a0*/  MUFU.EX2 R52, R52 ;  /* 0x0000003400347308 */ /* 0x000ee20000000800 */
[----:B-----5:R-:W-:Y:S01]  /*53b0*/  FADD.FTZ R82, R26, R9 ;  /* 0x000000091a527221 */ /* 0x020fe20000010000 */
[----:B--2---:R-:W-:Y:S01]  /*53c0*/  FADD.FTZ R9, R25, R8 ;  /* 0x0000000819097221 */ /* 0x004fe20000010000 */
[----:B----4-:R-:W-:-:S02]  /*53d0*/  F2FP.F16.F32.PACK_AB R4, R13, R12 ;  /* 0x0000000c0d04723e */ /* 0x010fc400000000ff */
[----:B------:R-:W-:Y:S01]  /*53e0*/  FADD.FTZ R82, R3, R82 ;  /* 0x0000005203527221 */ /* 0x000fe20000010000 */
[----:B0-----:R-:W-:Y:S02]  /*53f0*/  FADD.FTZ R9, R44, R9 ;  /* 0x000000092c097221 */ /* 0x001fe40000010000 */
[----:B------:R-:W0:Y:S01]  /*5400*/  MUFU.EX2 R89, R89 ;  /* 0x0000005900597308 */ /* 0x000e220000000800 */
[----:B------:R-:W-:Y:S01]  /*5410*/  FADD.FTZ R11, R39, R82 ;  /* 0x00000052270b7221 */ /* 0x000fe20000010000 */
[----:B-1----:R-:W-:-:S03]  /*5420*/  FADD.FTZ R8, R34, R9 ;  /* 0x0000000922087221 */ /* 0x002fc60000010000 */
[C---:B------:R-:W-:Y:S01]  /*5430*/  FADD.FTZ R11, R10.reuse, R11 ;  /* 0x0000000b0a0b7221 */ /* 0x040fe20000010000 */
[----:B---3--:R-:W-:Y:S01]  /*5440*/  FADD.FTZ R9, R35, R8 ;  /* 0x0000000823097221 */ /* 0x008fe20000010000 */
[----:B------:R-:W-:Y:S01]  /*5450*/  F2FP.F16.F32.PACK_AB R10, R10, R39 ;  /* 0x000000270a0a723e */ /* 0x000fe200000000ff */
[----:B------:R-:W1:Y:S01]  /*5460*/  MUFU.EX2 R53, R53 ;  /* 0x0000003500357308 */ /* 0x000e620000000800 */
[----:B------:R-:W-:Y:S01]  /*5470*/  FADD.FTZ R8, R12, R11 ;  /* 0x0000000b0c087221 */ /* 0x000fe20000010000 */
[----:B------:R-:W-:-:S03]  /*5480*/  FADD.FTZ R62, R52, R9 ;  /* 0x00000009343e7221 */ /* 0x000fc60000010000 */
[----:B------:R-:W-:-:S03]  /*5490*/  FADD.FTZ R9, R13, R8 ;  /* 0x000000080d097221 */ /* 0x000fc60000010000 */
        /* <DEDUP_REMOVED lines=8> */
[----:B------:R-:W-:-:S04]  /*5520*/  FADD.FTZ R24, R20, R11 ;  /* 0x0000000b14187221 */ /* 0x000fc80000010000 */
[----:B------:R-:W-:Y:S02]  /*5530*/  FADD.FTZ R11, R21, R24 ;  /* 0x00000018150b7221 */ /* 0x000fe40000010000 */
[----:B------:R-:W1:Y:S01]  /*5540*/  MUFU.EX2 R75, R75 ;  /* 0x0000004b004b7308 */ /* 0x000e620000000800 */
[----:B--2---:R-:W-:Y:S01]  /*5550*/  FADD.FTZ R9, R68, R9 ;  /* 0x0000000944097221 */ /* 0x004fe20000010000 */
[----:B------:R-:W-:Y:S01]  /*5560*/  FADD.FTZ R6, R48, R11 ;  /* 0x0000000b30067221 */ /* 0x000fe20000010000 */
[----:B------:R-:W-:-:S03]  /*5570*/  F2FP.F16.F32.PACK_AB R11, R35, R34 ;  /* 0x00000022230b723e */ /* 0x000fc600000000ff */
[----:B------:R-:W-:Y:S01]  /*5580*/  FADD.FTZ R13, R49, R6 ;  /* 0x00000006310d7221 */ /* 0x000fe20000010000 */
[----:B------:R-:W-:Y:S01]  /*5590*/  F2FP.F16.F32.PACK_AB R6, R15, R14 ;  /* 0x0000000e0f06723e */ /* 0x000fe200000000ff */
[----:B------:R-:W2:Y:S01]  /*55a0*/  MUFU.EX2 R77, R77 ;  /* 0x0000004d004d7308 */ /* 0x000ea20000000800 */
[----:B0-----:R-:W-:Y:S01]  /*55b0*/  FADD.FTZ R26, R66, R9 ;  /* 0x00000009421a7221 */ /* 0x001fe20000010000 */
[----:B------:R-:W-:Y:S01]  /*55c0*/  FADD.FTZ R12, R56, R13 ;  /* 0x0000000d380c7221 */ /* 0x000fe20000010000 */
[----:B------:R-:W-:-:S03]  /*55d0*/  F2FP.F16.F32.PACK_AB R9, R44, R25 ;  /* 0x000000192c09723e */ /* 0x000fc600000000ff */
[----:B------:R-:W-:Y:S01]  /*55e0*/  FADD.FTZ R13, R43, R12 ;  /* 0x0000000c2b0d7221 */ /* 0x000fe20000010000 */
[----:B------:R-:W-:Y:S01]  /*55f0*/  F2FP.F16.F32.PACK_AB R12, R21, R20 ;  /* 0x00000014150c723e */ /* 0x000fe200000000ff */
[----:B------:R-:W0:Y:S01]  /*5600*/  MUFU.EX2 R80, R80 ;  /* 0x0000005000507308 */ /* 0x000e220000000800 */
[C---:B-1----:R-:W-:Y:S01]  /*5610*/  FADD.FTZ R26, R75.reuse, R26 ;  /* 0x0000001a4b1a7221 */ /* 0x042fe20000010000 */
[----:B------:R-:W-:Y:S01]  /*5620*/  FADD.FTZ R24, R42, R13 ;  /* 0x0000000d2a187221 */ /* 0x000fe20000010000 */
[----:B------:R-:W-:Y:S01]  /*5630*/  STSM.16.M88.4 [R2+0x25b00], R8 ;  /* 0x025b000802007844 */ /* 0x000fe20000000200 */
[----:B------:R-:W-:Y:S02]  /*5640*/  F2FP.F16.F32.PACK_AB R13, R75, R66 ;  /* 0x000000424b0d723e */ /* 0x000fe400000000ff */
[----:B------:R-:W-:Y:S01]  /*5650*/  CS2R R66, SRZ ;  /* 0x0000000000427805 */ /* 0x000fe2000001ff00 */
[----:B------:R-:W-:Y:S01]  /*5660*/  FADD.FTZ R25, R47, R24 ;  /* 0x000000182f197221 */ /* 0x000fe20000010000 */
[----:B------:R-:W1:Y:S01]  /*5670*/  MUFU.EX2 R64, R64 ;  /* 0x0000004000407308 */ /* 0x000e620000000800 */
[----:B--2---:R-:W-:-:S02]  /*5680*/  FADD.FTZ R7, R77, R26 ;  /* 0x0000001a4d077221 */ /* 0x004fc40000010000 */
[----:B------:R-:W-:-:S04]  /*5690*/  FADD.FTZ R24, R36, R25 ;  /* 0x0000001924187221 */ /* 0x000fc80000010000 */
[----:B------:R-:W-:Y:S01]  /*56a0*/  FADD.FTZ R25, R61, R24 ;  /* 0x000000183d197221 */ /* 0x000fe20000010000 */
[----:B------:R-:W-:Y:S01]  /*56b0*/  F2FP.F16.F32.PACK_AB R24, R43, R56 ;  /* 0x000000382b18723e */ /* 0x000fe200000000ff */
[----:B------:R-:W2:Y:S01]  /*56c0*/  MUFU.EX2 R73, R73 ;  /* 0x0000004900497308 */ /* 0x000ea20000000800 */
[C---:B0-----:R-:W-:Y:S01]  /*56d0*/  FADD.FTZ R7, R80.reuse, R7 ;  /* 0x0000000750077221 */ /* 0x041fe20000010000 */
[----:B------:R-:W-:-:S06]  /*56e0*/  F2FP.F16.F32.PACK_AB R15, R80, R77 ;  /* 0x0000004d500f723e */ /* 0x000fcc00000000ff */
[----:B------:R-:W0:Y:S01]  /*56f0*/  MUFU.EX2 R57, R57 ;  /* 0x0000003900397308 */ /* 0x000e220000000800 */
[----:B-1----:R-:W-:Y:S01]  /*5700*/  FADD.FTZ R14, R64, R7 ;  /* 0x00000007400e7221 */ /* 0x002fe20000010000 */
[----:B------:R-:W-:Y:S02]  /*5710*/  F2FP.F16.F32.PACK_AB R7, R68, R53 ;  /* 0x000000354407723e */ /* 0x000fe400000000ff */
[----:B------:R-:W-:-:S03]  /*5720*/  CS2R R52, SRZ ;  /* 0x0000000000347805 */ /* 0x000fc6000001ff00 */
[----:B------:R1:W-:Y:S01]  /*5730*/  STSM.16.M88.4 [R2+0x27300], R4 ;  /* 0x0273000402007844 */ /* 0x0003e20000000200 */
[----:B------:R-:W3:Y:S01]  /*5740*/  MUFU.EX2 R58, R58 ;  /* 0x0000003a003a7308 */ /* 0x000ee20000000800 */
[----:B--2---:R-:W-:-:S07]  /*5750*/  FADD.FTZ R14, R73, R14 ;  /* 0x0000000e490e7221 */ /* 0x004fce0000010000 */
[----:B------:R2:W4:Y:S01]  /*5760*/  MUFU.EX2 R0, R69 ;  /* 0x0000004500007308 */ /* 0x0005220000000800 */
[----:B0-----:R-:W-:Y:S01]  /*5770*/  FADD.FTZ R21, R57, R14 ;  /* 0x0000000e39157221 */ /* 0x001fe20000010000 */
[----:B------:R-:W-:Y:S02]  /*5780*/  F2FP.F16.F32.PACK_AB R14, R49, R48 ;  /* 0x00000030310e723e */ /* 0x000fe400000000ff */
[----:B------:R-:W-:-:S03]  /*5790*/  CS2R R48, SRZ ;  /* 0x0000000000307805 */ /* 0x000fc6000001ff00 */
[----:B------:R-:W-:Y:S01]  /*57a0*/  STSM.16.M88.4 [R2+0x28b00], R12 ;  /* 0x028b000c02007844 */ /* 0x000fe20000000200 */
[----:B------:R-:W0:Y:S01]  /*57b0*/  MUFU.EX2 R30, R30 ;  /* 0x0000001e001e7308 */ /* 0x000e220000000800 */
[----:B---3--:R-:W-:Y:S01]  /*57c0*/  FADD.FTZ R21, R58, R21 ;  /* 0x000000153a157221 */ /* 0x008fe20000010000 */
[----:B-1----:R-:W-:Y:S02]  /*57d0*/  F2FP.F16.F32.PACK_AB R4, R61, R36 ;  /* 0x000000243d04723e */ /* 0x002fe400000000ff */
[----:B--2---:R-:W-:-:S04]  /*57e0*/  CS2R R68, SRZ ;  /* 0x0000000000447805 */ /* 0x004fc8000001ff00 */
[----:B------:R-:W1:Y:S01]  /*57f0*/  MUFU.EX2 R59, R59 ;  /* 0x0000003b003b7308 */ /* 0x000e620000000800 */
[----:B----4-:R-:W-:-:S07]  /*5800*/  FADD.FTZ R26, R0, R21 ;  /* 0x00000015001a7221 */ /* 0x010fce0000010000 */
[----:B------:R-:W2:Y:S08]  /*5810*/  MUFU.EX2 R38, R38 ;  /* 0x0000002600267308 */ /* 0x000eb00000000800 */
[----:B------:R3:W-:Y:S08]  /*5820*/  MUFU.EX2 R20, R27 ;  /* 0x0000001b00147308 */ /* 0x0007f00000000800 */
[----:B------:R-:W4:Y:S01]  /*5830*/  MUFU.EX2 R37, R37 ;  /* 0x0000002500257308 */ /* 0x000f220000000800 */
[----:B---3--:R-:W-:Y:S01]  /*5840*/  FADD.FTZ R27, R31, R26 ;  /* 0x0000001a1f1b7221 */ /* 0x008fe20000010000 */
[----:B------:R-:W-:Y:S01]  /*5850*/  FADD.FTZ R26, R46, R25 ;  /* 0x000000192e1a7221 */ /* 0x000fe20000010000 */
[----:B------:R-:W-:-:S02]  /*5860*/  F2FP.F16.F32.PACK_AB R25, R73, R64 ;  /* 0x000000404919723e */ /* 0x000fc400000000ff */
[----:B------:R-:W-:Y:S01]  /*5870*/  CS2R R64, SRZ ;  /* 0x0000000000407805 */ /* 0x000fe2000001ff00 */
[----:B0-----:R-:W-:Y:S01]  /*5880*/  FADD.FTZ R34, R30, R27 ;  /* 0x0000001b1e227221 */ /* 0x001fe20000010000 */
[----:B------:R-:W-:Y:S01]  /*5890*/  FADD.FTZ R9, R55, R26 ;  /* 0x0000001a37097221 */ /* 0x000fe20000010000 */
[----:B------:R-:W-:Y:S01]  /*58a0*/  F2FP.F16.F32.PACK_AB R26, R47, R42 ;  /* 0x0000002a2f1a723e */ /* 0x000fe200000000ff */
[----:B------:R-:W0:Y:S01]  /*58b0*/  MUFU.EX2 R63, R63 ;  /* 0x0000003f003f7308 */ /* 0x000e220000000800 */
[----:B-1----:R-:W-:Y:S01]  /*58c0*/  FADD.FTZ R5, R59, R34 ;  /* 0x000000223b057221 */ /* 0x002fe20000010000 */
[----:B------:R-:W-:Y:S01]  /*58d0*/  FADD.FTZ R6, R40, R9 ;  /* 0x0000000928067221 */ /* 0x000fe20000010000 */
[----:B------:R-:W-:Y:S02]  /*58e0*/  F2FP.F16.F32.PACK_AB R27, R58, R57 ;  /* 0x000000393a1b723e */ /* 0x000fe400000000ff */
[----:B------:R-:W-:Y:S01]  /*58f0*/  CS2R R56, SRZ ;  /* 0x0000000000387805 */ /* 0x000fe2000001ff00 */
[----:B--2---:R-:W-:Y:S01]  /*5900*/  FADD.FTZ R8, R38, R5 ;  /* 0x0000000526087221 */ /* 0x004fe20000010000 */
[----:B------:R-:W-:Y:S01]  /*5910*/  FADD.FTZ R6, R45, R6 ;  /* 0x000000062d067221 */ /* 0x000fe20000010000 */
[----:B------:R-:W-:Y:S01]  /*5920*/  F2FP.F16.F32.PACK_AB R5, R31, R0 ;  /* 0x000000001f05723e */ /* 0x000fe200000000ff */
[----:B------:R-:W1:Y:S01]  /*5930*/  MUFU.EX2 R54, R54 ;  /* 0x0000003600367308 */ /* 0x000e620000000800 */
[----:B------:R2:W-:Y:S01]  /*5940*/  STSM.16.M88.4 [R2+0x2a300], R24 ;  /* 0x02a3001802007844 */ /* 0x0005e20000000200 */
[----:B----4-:R-:W-:Y:S01]  /*5950*/  FADD.FTZ R9, R37, R6 ;  /* 0x0000000625097221 */ /* 0x010fe20000010000 */
[----:B------:R-:W-:-:S02]  /*5960*/  F2FP.F16.F32.PACK_AB R6, R55, R46 ;  /* 0x0000002e3706723e */ /* 0x000fc400000000ff */
[----:B------:R-:W-:Y:S02]  /*5970*/  CS2R R46, SRZ ;  /* 0x00000000002e7805 */ /* 0x000fe4000001ff00 */
[----:B------:R-:W-:Y:S02]  /*5980*/  CS2R R42, SRZ ;  /* 0x00000000002a7805 */ /* 0x000fe4000001ff00 */
[----:B------:R-:W-:Y:S01]  /*5990*/  CS2R R34, SRZ ;  /* 0x0000000000227805 */ /* 0x000fe2000001ff00 */
[----:B------:R-:W3:Y:S01]  /*59a0*/  MUFU.EX2 R62, R83 ;  /* 0x00000053003e7308 */ /* 0x000ee20000000800 */
[----:B0-----:R-:W-:-:S07]  /*59b0*/  FADD.FTZ R7, R63, R8 ;  /* 0x000000083f077221 */ /* 0x001fce0000010000 */
[----:B------:R-:W0:Y:S01]  /*59c0*/  MUFU.EX2 R33, R33 ;  /* 0x0000002100217308 */ /* 0x000e220000000800 */
[C---:B-1----:R-:W-:Y:S01]  /*59d0*/  FADD.FTZ R8, R54.reuse, R9 ;  /* 0x0000000936087221 */ /* 0x042fe20000010000 */
[----:B------:R-:W-:Y:S02]  /*59e0*/  F2FP.F16.F32.PACK_AB R10, R54, R37 ;  /* 0x00000025360a723e */ /* 0x000fe400000000ff */
[----:B------:R-:W-:Y:S02]  /*59f0*/  CS2R R54, SRZ ;  /* 0x0000000000367805 */ /* 0x000fe4000001ff00 */
[----:B------:R-:W-:Y:S02]  /*5a00*/  CS2R R36, SRZ ;  /* 0x0000000000247805 */ /* 0x000fe4000001ff00 */
[----:B--2---:R-:W-:Y:S02]  /*5a10*/  CS2R R26, SRZ ;  /* 0x00000000001a7805 */ /* 0x004fe4000001ff00 */
[----:B------:R-:W-:Y:S01]  /*5a20*/  CS2R R24, SRZ ;  /* 0x0000000000187805 */ /* 0x000fe2000001ff00 */
[----:B------:R-:W1:Y:S01]  /*5a30*/  MUFU.EX2 R3, R84 ;  /* 0x0000005400037308 */ /* 0x000e620000000800 */
[----:B---3--:R-:W-:Y:S01]  /*5a40*/  FADD.FTZ R0, R62, R7 ;  /* 0x000000073e007221 */ /* 0x008fe20000010000 */
[----:B------:R-:W-:-:S02]  /*5a50*/  F2FP.F16.F32.PACK_AB R7, R59, R30 ;  /* 0x0000001e3b07723e */ /* 0x000fc400000000ff */
[----:B------:R-:W-:-:S03]  /*5a60*/  CS2R R58, SRZ ;  /* 0x00000000003a7805 */ /* 0x000fc6000001ff00 */
[----:B------:R2:W-:Y:S01]  /*5a70*/  STSM.16.M88.4 [R2+0x2bb00], R4 ;  /* 0x02bb000402007844 */ /* 0x0005e20000000200 */
[----:B------:R-:W3:Y:S01]  /*5a80*/  MUFU.EX2 R60, R60 ;  /* 0x0000003c003c7308 */ /* 0x000ee20000000800 */
[----:B0-----:R-:W-:Y:S01]  /*5a90*/  FADD.FTZ R9, R33, R8 ;  /* 0x0000000821097221 */ /* 0x001fe20000010000 */
[----:B------:R-:W-:Y:S02]  /*5aa0*/  F2FP.F16.F32.PACK_AB R8, R45, R40 ;  /* 0x000000282d08723e */ /* 0x000fe400000000ff */
[----:B------:R-:W-:-:S04]  /*5ab0*/  CS2R R44, SRZ ;  /* 0x00000000002c7805 */ /* 0x000fc8000001ff00 */
[----:B------:R-:W0:Y:S01]  /*5ac0*/  MUFU.EX2 R85, R85 ;  /* 0x0000005500557308 */ /* 0x000e220000000800 */
[----:B-1----:R-:W-:Y:S01]  /*5ad0*/  FADD.FTZ R0, R3, R0 ;  /* 0x0000000003007221 */ /* 0x002fe20000010000 */
[----:B--2---:R-:W-:-:S06]  /*5ae0*/  IMAD.U32 R6, RZ, RZ, UR7 ;  /* 0x00000007ff067e24 */ /* 0x004fcc000f8e00ff */
[----:B------:R-:W1:Y:S01]  /*5af0*/  MUFU.EX2 R32, R32 ;  /* 0x0000002000207308 */ /* 0x000e620000000800 */
[C---:B---3--:R-:W-:Y:S01]  /*5b00*/  FADD.FTZ R15, R60.reuse, R9 ;  /* 0x000000093c0f7221 */ /* 0x048fe20000010000 */
[----:B------:R-:W-:Y:S02]  /*5b10*/  F2FP.F16.F32.PACK_AB R9, R63, R38 ;  /* 0x000000263f09723e */ /* 0x000fe400000000ff */
[----:B------:R-:W-:Y:S02]  /*5b20*/  CS2R R38, SRZ ;  /* 0x0000000000267805 */ /* 0x000fe4000001ff00 */
        /* <DEDUP_REMOVED lines=10> */
[----:B0-----:R-:W-:Y:S01]  /*5bd0*/  FADD.FTZ R12, R86, R11 ;  /* 0x0000000b560c7221 */ /* 0x001fe20000010000 */
[----:B------:R-:W-:Y:S02]  /*5be0*/  F2FP.F16.F32.PACK_AB R11, R3, R62 ;  /* 0x0000003e030b723e */ /* 0x000fe400000000ff */
[----:B------:R-:W-:Y:S02]  /*5bf0*/  F2FP.F16.F32.PACK_AB R62, R41, R32 ;  /* 0x00000020293e723e */ /* 0x000fe400000000ff */
[----:B------:R-:W-:Y:S02]  /*5c00*/  CS2R R40, SRZ ;  /* 0x0000000000287805 */ /* 0x000fe4000001ff00 */
[----:B------:R-:W-:Y:S01]  /*5c10*/  CS2R R32, SRZ ;  /* 0x0000000000207805 */ /* 0x000fe2000001ff00 */
[----:B------:R-:W-:Y:S01]  /*5c20*/  STSM.16.M88.4 [R2+0x2d300], R8 ;  /* 0x02d3000802007844 */ /* 0x000fe20000000200 */
[----:B------:R0:W3:Y:S01]  /*5c30*/  MUFU.EX2 R21, R70 ;  /* 0x0000004600157308 */ /* 0x0000e20000000800 */
[----:B-1----:R-:W-:-:S07]  /*5c40*/  FADD.FTZ R3, R29, R0 ;  /* 0x000000001d037221 */ /* 0x002fce0000010000 */
[----:B------:R-:W-:Y:S01]  /*5c50*/  MUFU.EX2 R50, R50 ;  /* 0x0000003200327308 */ /* 0x000fe20000000800 */
[C---:B--2---:R-:W-:Y:S01]  /*5c60*/  FADD.FTZ R3, R28.reuse, R3 ;  /* 0x000000031c037221 */ /* 0x044fe20000010000 */
[----:B------:R-:W-:Y:S02]  /*5c70*/  F2FP.F16.F32.PACK_AB R28, R28, R29 ;  /* 0x0000001d1c1c723e */ /* 0x000fe400000000ff */
[----:B0-----:R-:W-:-:S04]  /*5c80*/  CS2R R70, SRZ ;  /* 0x0000000000467805 */ /* 0x001fc8000001ff00 */
[----:B------:R-:W0:Y:S01]  /*5c90*/  MUFU.EX2 R51, R51 ;  /* 0x0000003300337308 */ /* 0x000e220000000800 */
[C---:B---3--:R-:W-:Y:S01]  /*5ca0*/  F2FP.F16.F32.PACK_AB R63, R21.reuse, R86 ;  /* 0x00000056153f723e */ /* 0x048fe200000000ff */
[----:B------:R-:W-:-:S04]  /*5cb0*/  FADD.FTZ R12, R21, R12 ;  /* 0x0000000c150c7221 */ /* 0x000fc80000010000 */
[----:B------:R1:W-:Y:S02]  /*5cc0*/  STSM.16.M88.4 [R2+0x2eb00], R60 ;  /* 0x02eb003c02007844 */ /* 0x0003e40000000200 */
[----:B------:R-:W2:Y:S08]  /*5cd0*/  MUFU.EX2 R87, R87 ;  /* 0x0000005700577308 */ /* 0x000eb00000000800 */
[----:B------:R-:W3:Y:S01]  /*5ce0*/  MUFU.EX2 R88, R88 ;  /* 0x0000005800587308 */ /* 0x000ee20000000800 */
[----:B0-----:R-:W-:Y:S01]  /*5cf0*/  F2FP.F16.F32.PACK_AB R30, R51, R50 ;  /* 0x00000032331e723e */ /* 0x001fe200000000ff */
[----:B------:R-:W-:-:S04]  /*5d00*/  FADD.FTZ R50, R50, R3 ;  /* 0x0000000332327221 */ /* 0x000fc80000010000 */
[----:B------:R-:W-:Y:S01]  /*5d10*/  FADD.FTZ R3, R51, R50 ;  /* 0x0000003233037221 */ /* 0x000fe20000010000 */
[----:B-1----:R-:W-:Y:S01]  /*5d20*/  CS2R R62, SRZ ;  /* 0x00000000003e7805 */ /* 0x002fe2000001ff00 */
[----:B------:R-:W0:Y:S01]  /*5d30*/  MUFU.EX2 R76, R76 ;  /* 0x0000004c004c7308 */ /* 0x000e220000000800 */
[----:B--2---:R-:W-:Y:S01]  /*5d40*/  FADD.FTZ R5, R87, R12 ;  /* 0x0000000c57057221 */ /* 0x004fe20000010000 */
[----:B------:R-:W-:Y:S02]  /*5d50*/  CS2R R60, SRZ ;  /* 0x00000000003c7805 */ /* 0x000fe4000001ff00 */
[----:B------:R-:W-:-:S04]  /*5d60*/  CS2R R50, SRZ ;  /* 0x0000000000327805 */ /* 0x000fc8000001ff00 */
[----:B------:R-:W1:Y:S01]  /*5d70*/  MUFU.EX2 R13, R78 ;  /* 0x0000004e000d7308 */ /* 0x000e620000000800 */
[C---:B---3--:R-:W-:Y:S01]  /*5d80*/  F2FP.F16.F32.PACK_AB R29, R88.reuse, R87 ;  /* 0x00000057581d723e */ /* 0x048fe200000000ff */
[----:B------:R-:W-:-:S04]  /*5d90*/  FADD.FTZ R5, R88, R5 ;  /* 0x0000000558057221 */ /* 0x000fc80000010000 */
[----:B0-----:R-:W-:Y:S01]  /*5da0*/  FADD.FTZ R0, R76, R5 ;  /* 0x000000054c007221 */ /* 0x001fe20000010000 */
[----:B-1----:R-:W-:-:S03]  /*5db0*/  F2FP.F16.F32.PACK_AB R31, R13, R76 ;  /* 0x0000004c0d1f723e */ /* 0x002fc600000000ff */
[----:B------:R-:W-:Y:S02]  /*5dc0*/  FADD.FTZ R0, R13, R0 ;  /* 0x000000000d007221 */ /* 0x000fe40000010000 */
        /* <DEDUP_REMOVED lines=13> */
.L_x_12008:
        /* <DEDUP_REMOVED lines=10> */
.L_x_12001:
[----:B------:R-:W-:Y:S01]  /*5f40*/  ULEA UR4, UR36, UR37, 0x3 ;  /* 0x0000002524047291 */ /* 0x000fe2000f8e183f */
[----:B------:R-:W-:-:S05]  /*5f50*/  IMAD.U32 R7, RZ, RZ, UR60 ;  /* 0x0000003cff077e24 */ /* 0x000fca000f8e00ff */
[----:B------:R-:W-:-:S04]  /*5f60*/  SHF.L.U32 R7, R7, 0x1f, RZ ;  /* 0x0000001f07077819 */ /* 0x000fc800000006ff */
[----:B------:R0:W1:Y:S01]  /*5f70*/  SYNCS.PHASECHK.TRANS64.TRYWAIT P3, [UR4+0x31c30], R7 ;  /* 0x031c3007ff0075a7 */ /* 0x0000620008060144 */
[----:B------:R-:W-:Y:S05]  /*5f80*/  @!P0 BRA `(.L_x_12002) ;  /* 0x0000000000048947 */ /* 0x000fea0003800000 */
[----:B------:R-:W-:Y:S01]  /*5f90*/  BPT.TRAP 0x1 ;  /* 0x000000040000795c */ /* 0x000fe20000300000 */
.L_x_12002:
[----:B-1----:R-:W-:Y:S05]  /*5fa0*/  @P3 BRA `(.L_x_12000) ;  /* 0x0000000000083947 */ /* 0x002fea0003800000 */
[----:B------:R-:W1:Y:S02]  /*5fb0*/  SYNCS.PHASECHK.TRANS64.TRYWAIT P3, [UR4+0x31c30], R7 ;  /* 0x031c3007ff0075a7 */ /* 0x000e640008060144 */
[----:B-1----:R-:W-:Y:S05]  /*5fc0*/  @!P3 BRA `(.L_x_12003) ;  /* 0x000001180020b947 */ /* 0x002fea0003800000 */
.L_x_12000:
        /* <DEDUP_REMOVED lines=356> */
.L_x_12005:
[----:B------:R-:W-:Y:S01]  /*7610*/  ULEA UR4, UR7, UR37, 0x3 ;  /* 0x0000002507047291 */ /* 0x000fe2000f8e183f */
[----:B------:R-:W-:-:S05]  /*7620*/  IMAD.U32 R7, RZ, RZ, UR39 ;  /* 0x00000027ff077e24 */ /* 0x000fca000f8e00ff */
[----:B------:R-:W-:-:S04]  /*7630*/  SHF.L.U32 R7, R7, 0x1f, RZ ;  /* 0x0000001f07077819 */ /* 0x000fc800000006ff */
[----:B------:R0:W1:Y:S01]  /*7640*/  SYNCS.PHASECHK.TRANS64.TRYWAIT P3, [UR4+0x31c50], R7 ;  /* 0x031c5007ff0075a7 */ /* 0x0000620008060144 */
[----:B------:R-:W-:Y:S05]  /*7650*/  @!P0 BRA `(.L_x_12006) ;  /* 0x0000000000048947 */ /* 0x000fea0003800000 */
[----:B------:R-:W-:Y:S01]  /*7660*/  BPT.TRAP 0x1 ;  /* 0x000000040000795c */ /* 0x000fe20000300000 */
.L_x_12006:
[----:B-1----:R-:W-:Y:S05]  /*7670*/  @P3 BRA `(.L_x_12004) ;  /* 0x0000000000083947 */ /* 0x002fea0003800000 */
[----:B------:R-:W1:Y:S02]  /*7680*/  SYNCS.PHASECHK.TRANS64.TRYWAIT P3, [UR4+0x31c50], R7 ;  /* 0x031c5007ff0075a7 */ /* 0x000e640008060144 */
[----:B-1----:R-:W-:Y:S05]  /*7690*/  @!P3 BRA `(.L_x_12007) ;  /* 0x000001000084b947 */ /* 0x002fea0003800000 */
.L_x_12004:
        /* <DEDUP_REMOVED lines=42> */
[----:B------:R-:W-:Y:S01]  /*7940*/  UMOV UR4, 0x1 ;  /* 0x0000000100047882 */ /* 0x000fe20000000000 */
[----:B------:R-:W-:Y:S01]  /*7950*/  R2UR UR15, R17 ;  /* 0x00000000110f72ca */ /* 0x000fe200000e0000 */
[----:B------:R-:W-:Y:S01]  /*7960*/  UIMAD UR4, UR38, -0x90, UR4 ;  /* 0xffffff70260478a4 */ /* 0x000fe2000f8e0204 */
[----:B------:R-:W-:Y:S01]  /*7970*/  R2UR UR14, R18 ;  /* 0x00000000120e72ca */ /* 0x000fe200000e0000 */
[----:B------:R-:W2:Y:S01]  /*7980*/  SHFL.IDX PT, R135, R98, 0x1, 0x1c1f ;  /* 0x003c1f0062877f89 */ /* 0x000ea200000e0000 */
[----:B-1----:R-:W-:Y:S01]  /*7990*/  FMUL.FTZ R8, R137, UR5 ;  /* 0x0000000589087c20 */ /* 0x002fe20008410000 */
[----:B------:R-:W-:-:S02]  /*79a0*/  IMAD.MOV.U32 R137, RZ, RZ, -0x2 ;  /* 0xfffffffeff897424 */ /* 0x000fc400078e00ff */
[----:B------:R-:W-:Y:S01]  /*79b0*/  FMUL.FTZ R9, R138, UR5 ;  /* 0x000000058a097c20 */ /* 0x000fe20008410000 */
[----:B0-----:R-:W-:Y:S01]  /*79c0*/  FMUL.FTZ R7, R136, UR5 ;  /* 0x0000000588077c20 */ /* 0x001fe20008410000 */
[----:B------:R-:W-:Y:S01]  /*79d0*/  FMUL.FTZ R10, R139, UR5 ;  /* 0x000000058b0a7c20 */ /* 0x000fe20008410000 */
[----:B------:R-:W-:Y:S02]  /*79e0*/  IMAD R136, R22, R137, UR4 ;  /* 0x0000000416887e24 */ /* 0x000fe4000f8e0289 */
[----:B------:R-:W-:Y:S01]  /*79f0*/  FMUL.FTZ R13, R142, UR5 ;  /* 0x000000058e0d7c20 */ /* 0x000fe20008410000 */
[----:B------:R-:W-:Y:S01]  /*7a00*/  FMUL.FTZ R134, R90, UR5 ;  /* 0x000000055a867c20 */ /* 0x000fe20008410000 */
[----:B------:R-:W0:Y:S01]  /*7a10*/  MUFU.TANH R9, R9 ;  /* 0x0000000900097308 */ /* 0x000e220000002400 */
[----:B------:R-:W-:Y:S02]  /*7a20*/  IMAD.U32 R137, RZ, RZ, UR15 ;  /* 0x0000000fff897e24 */ /* 0x000fe4000f8e00ff */
[----:B------:R-:W-:Y:S01]  /*7a30*/  FMUL.FTZ R15, R143, UR5 ;  /* 0x000000058f0f7c20 */ /* 0x000fe20008410000 */
[----:B------:R-:W-:Y:S01]  /*7a40*/  FMUL.FTZ R122, R122, UR5 ;  /* 0x000000057a7a7c20 */ /* 0x000fe20008410000 */
[----:B------:R-:W-:Y:S01]  /*7a50*/  FMUL.FTZ R123, R123, UR5 ;  /* 0x000000057b7b7c20 */ /* 0x000fe20008410000 */
[----:B------:R-:W-:Y:S01]  /*7a60*/  FMUL.FTZ R126, R126, UR5 ;  /* 0x000000057e7e7c20 */ /* 0x000fe20008410000 */
[----:B------:R-:W-:Y:S01]  /*7a70*/  IADD3 R90, -R137, UR14, R136 ;  /* 0x0000000e895a7c10 */ /* 0x000fe2000fffe188 */
        /* <DEDUP_REMOVED lines=8> */
[----:B--2---:R-:W-:Y:S01]  /*7b00*/  IMAD.IADD R91, R90, 0x1, R135 ;  /* 0x000000015a5b7824 */ /* 0x004fe200078e0287 */
[----:B------:R-:W2:Y:S01]  /*7b10*/  MUFU.TANH R13, R13 ;  /* 0x0000000d000d7308 */ /* 0x000ea20000002400 */
[----:B------:R-:W-:Y:S01]  /*7b20*/  FMUL.FTZ R135, R95, UR5 ;  /* 0x000000055f877c20 */ /* 0x000fe20008410000 */
[----:B------:R-:W-:Y:S01]  /*7b30*/  FMUL.FTZ R95, R82, UR5 ;  /* 0x00000005525f7c20 */ /* 0x000fe20008410000 */
[----:B------:R-:W-:Y:S01]  /*7b40*/  FMUL.FTZ R102, R102, UR5 ;  /* 0x0000000566667c20 */ /* 0x000fe20008410000 */
[----:B------:R-:W-:Y:S01]  /*7b50*/  ISETP.GT.AND P3, PT, R91, RZ, PT ;  /* 0x000000ff5b00720c */ /* 0x000fe20003f64270 */
[----:B------:R-:W-:Y:S01]  /*7b60*/  FMUL.FTZ R103, R103, UR5 ;  /* 0x0000000567677c20 */ /* 0x000fe20008410000 */
[----:B------:R-:W-:Y:S01]  /*7b70*/  ISETP.GT.AND P4, PT, R91, 0x1, PT ;  /* 0x000000015b00780c */ /* 0x000fe20003f84270 */
[----:B------:R-:W-:Y:S01]  /*7b80*/  FMUL.FTZ R86, R86, UR5 ;  /* 0x0000000556567c20 */ /* 0x000fe20008410000 */
[----:B------:R-:W3:Y:S01]  /*7b90*/  MUFU.TANH R15, R15 ;  /* 0x0000000f000f7308 */ /* 0x000ee20000002400 */
[----:B0-----:R-:W-:Y:S01]  /*7ba0*/  FSEL R9, R9, -INF , P3 ;  /* 0xff80000009097808 */ /* 0x001fe20001800000 */
[----:B------:R-:W-:Y:S01]  /*7bb0*/  FMUL.FTZ R11, R140, UR5 ;  /* 0x000000058c0b7c20 */ /* 0x000fe20008410000 */
[C---:B------:R-:W-:Y:S01]  /*7bc0*/  ISETP.GT.AND P3, PT, R91.reuse, 0x8, PT ;  /* 0x000000085b00780c */ /* 0x040fe20003f64270 */
[----:B------:R-:W-:Y:S01]  /*7bd0*/  UIADD3 UR40, UR10, 0x900, URZ ;  /* 0x000009000a287890 */ /* 0x000fe2000fffe03f */
[----:B-1----:R-:W-:Y:S01]  /*7be0*/  FSEL R10, R10, -INF , P4 ;  /* 0xff8000000a0a7808 */ /* 0x002fe20002000000 */
[----:B------:R-:W-:Y:S01]  /*7bf0*/  UIADD3 UR42, UR11, 0x180, URZ ;  /* 0x000001800b2a7890 */ /* 0x000fe2000fffe03f */
[----:B------:R-:W-:Y:S01]  /*7c00*/  ISETP.GT.AND P4, PT, R91, 0x9, PT ;  /* 0x000000095b00780c */ /* 0x000fe20003f84270 */
[----:B------:R-:W0:Y:S01]  /*7c10*/  MUFU.TANH R21, R21 ;  /* 0x0000001500157308 */ /* 0x000e220000002400 */
[----:B--2---:R-:W-:Y:S01]  /*7c20*/  FSEL R13, R13, -INF , P3 ;  /* 0xff8000000d0d7808 */ /* 0x004fe20001800000 */
[----:B------:R-:W-:Y:S01]  /*7c30*/  UMOV UR41, 0xc0000010 ;  /* 0xc000001000297882 */ /* 0x000fe20000000000 */
[C---:B------:R-:W-:Y:S01]  /*7c40*/  ISETP.GT.AND P3, PT, R91.reuse, 0x10, PT ;  /* 0x000000105b00780c */ /* 0x040fe20003f64270 */
[----:B------:R-:W-:Y:S01]  /*7c50*/  UMOV UR43, 0x80000020 ;  /* 0x80000020002b7882 */ /* 0x000fe20000000000 */
[C---:B------:R-:W-:Y:S01]  /*7c60*/  ISETP.GT.AND P6, PT, R91.reuse, 0x51, PT ;  /* 0x000000515b00780c */ /* 0x040fe20003fc4270 */
[----:B------:R-:W1:Y:S01]  /*7c70*/  SHFL.IDX PT, R98, R98, RZ, 0x1c1f ;  /* 0x001c1fff62627589 */ /* 0x000e6200000e0000 */
[----:B------:R-:W-:Y:S01]  /*7c80*/  ISETP.GT.AND P5, PT, R91, 0x58, PT ;  /* 0x000000585b00780c */ /* 0x000fe20003fa4270 */
[----:B------:R-:W2:Y:S01]  /*7c90*/  MUFU.TANH R129, R129 ;  /* 0x0000008100817308 */ /* 0x000ea20000002400 */
[----:B---3--:R-:W-:Y:S01]  /*7ca0*/  FSEL R15, R15, -INF , P4 ;  /* 0xff8000000f0f7808 */ /* 0x008fe20002000000 */
[----:B------:R-:W-:Y:S01]  /*7cb0*/  ULDC UR4, c[0x0][0x988] ;  /* 0x0002620000047ab9 */ /* 0x000fe20000000800 */
[----:B------:R-:W-:Y:S01]  /*7cc0*/  ISETP.GT.AND P4, PT, R91, 0x11, PT ;  /* 0x000000115b00780c */ /* 0x000fe20003f84270 */
[----:B------:R-:W-:Y:S01]  /*7cd0*/  FMUL.FTZ R12, R141, UR5 ;  /* 0x000000058d0c7c20 */ /* 0x000fe20008410000 */
[----:B------:R-:W-:Y:S01]  /*7ce0*/  FMUL.FTZ R120, R120, UR5 ;  /* 0x0000000578787c20 */ /* 0x000fe20008410000 */
        /* <DEDUP_REMOVED lines=11> */
[----:B---3--:R-:W-:Y:S01]  /*7da0*/  FMNMX.FTZ R137, R9, R5, !PT ;  /* 0x0000000509897209 */ /* 0x008fe20007810000 */
[----:B------:R-:W-:Y:S01]  /*7db0*/  FMUL.FTZ R96, R96, UR5 ;  /* 0x0000000560607c20 */ /* 0x000fe20008410000 */
[----:B--2---:R-:W-:Y:S01]  /*7dc0*/  FSEL R129, R129, -INF , P4 ;  /* 0xff80000081817808 */ /* 0x004fe20002000000 */
[----:B------:R-:W-:Y:S01]  /*7dd0*/  FMUL.FTZ R97, R97, UR5 ;  /* 0x0000000561617c20 */ /* 0x000fe20008410000 */
[----:B------:R-:W-:Y:S01]  /*7de0*/  FMNMX.FTZ R137, R10, R137, !PT ;  /* 0x000000890a897209 */ /* 0x000fe20007810000 */
[----:B-1----:R-:W-:Y:S01]  /*7df0*/  IMAD.IADD R90, R90, 0x1, R98 ;  /* 0x000000015a5a7824 */ /* 0x002fe200078e0262 */
[----:B------:R-:W-:Y:S01]  /*7e00*/  ISETP.GT.AND P4, PT, R91, 0x19, PT ;  /* 0x000000195b00780c */ /* 0x000fe20003f84270 */
[----:B------:R-:W1:Y:S01]  /*7e10*/  MUFU.TANH R132, R132 ;  /* 0x0000008400847308 */ /* 0x000e620000002400 */
[----:B------:R-:W-:Y:S01]  /*7e20*/  FMNMX.FTZ R137, R13, R137, !PT ;  /* 0x000000890d897209 */ /* 0x000fe20007810000 */
[----:B------:R-:W-:Y:S01]  /*7e30*/  FMUL.FTZ R100, R100, UR5 ;  /* 0x0000000564647c20 */ /* 0x000fe20008410000 */
[----:B------:R-:W-:Y:S01]  /*7e40*/  FMUL.FTZ R101, R101, UR5 ;  /* 0x0000000565657c20 */ /* 0x000fe20008410000 */
[----:B------:R-:W-:Y:S01]  /*7e50*/  FMUL.FTZ R88, R88, UR5 ;  /* 0x0000000558587c20 */ /* 0x000fe20008410000 */
[----:B------:R-:W-:Y:S01]  /*7e60*/  FMNMX.FTZ R137, R15, R137, !PT ;  /* 0x000000890f897209 */ /* 0x000fe20007810000 */
[----:B------:R-:W-:Y:S01]  /*7e70*/  FMUL.FTZ R89, R89, UR5 ;  /* 0x0000000559597c20 */ /* 0x000fe20008410000 */
[----:B------:R-:W-:Y:S01]  /*7e80*/  FMUL.FTZ R92, R92, UR5 ;  /* 0x000000055c5c7c20 */ /* 0x000fe20008410000 */
[----:B------:R-:W-:-:S02]  /*7e90*/  WARPGROUP.DEPBAR.LE gsb0, 0x0 ;  /* 0x00008000000079c5 */ /* 0x000fc40000010000 */
[----:B------:R-:W-:Y:S01]  /*7ea0*/  WARPGROUP.ARRIVE ;  /* 0x00000000000079c5 */ /* 0x000fe20000000000 */
[----:B------:R-:W2:Y:S01]  /*7eb0*/  MUFU.TANH R122, R122 ;  /* 0x0000007a007a7308 */ /* 0x000ea20000002400 */
[----:B------:R-:W-:Y:S01]  /*7ec0*/  FMNMX.FTZ R137, R21, R137, !PT ;  /* 0x0000008915897209 */ /* 0x000fe20007810000 */
[----:B------:R-:W-:Y:S01]  /*7ed0*/  FMUL.FTZ R93, R93, UR5 ;  /* 0x000000055d5d7c20 */ /* 0x000fe20008410000 */
[----:B0-----:R-:W-:Y:S01]  /*7ee0*/  FSEL R131, R131, -INF , P3 ;  /* 0xff80000083837808 */ /* 0x001fe20001800000 */
[----:B------:R-:W-:Y:S01]  /*7ef0*/  FMUL.FTZ R80, R80, UR5 ;  /* 0x0000000550507c20 */ /* 0x000fe20008410000 */
[----:B------:R-:W-:Y:S01]  /*7f00*/  HGMMA.64x96x16.F32 R24, gdesc[UR32].tnspB, R24, gsb0 ;  /* 0x41600000201879f0 */ /* 0x000fe20008000818 */
[----:B------:R-:W-:Y:S01]  /*7f10*/  UIADD3 UR32, UR10, 0x300, URZ ;  /* 0x000003000a207890 */ /* 0x000fe2000fffe03f */
[----:B------:R-:W-:Y:S01]  /*7f20*/  FMNMX.FTZ R137, R129, R137, !PT ;  /* 0x0000008981897209 */ /* 0x000fe20007810000 */
[----:B------:R-:W-:Y:S01]  /*7f30*/  UIADD3 UR34, UR11, 0x80, URZ ;  /* 0x000000800b227890 */ /* 0x000fe2000fffe03f */
[----:B------:R-:W0:Y:S01]  /*7f40*/  MUFU.TANH R123, R123 ;  /* 0x0000007b007b7308 */ /* 0x000e220000002400 */
[----:B------:R-:W-:Y:S01]  /*7f50*/  UMOV UR33, 0xc0000010 ;  /* 0xc000001000217882 */ /* 0x000fe20000000000 */
[----:B------:R-:W-:Y:S01]  /*7f60*/  UMOV UR35, 0x80000020 ;  /* 0x8000002000237882 */ /* 0x000fe20000000000 */
[----:B------:R-:W-:Y:S01]  /*7f70*/  ISETP.GT.AND P3, PT, R91, 0x20, PT ;  /* 0x000000205b00780c */ /* 0x000fe20003f64270 */
[----:B------:R-:W-:Y:S01]  /*7f80*/  FMUL.FTZ R81, R81, UR5 ;  /* 0x0000000551517c20 */ /* 0x000fe20008410000 */
[----:B-1----:R-:W-:Y:S01]  /*7f90*/  FSEL R132, R132, -INF , P4 ;  /* 0xff80000084847808 */ /* 0x002fe20002000000 */
[----:B------:R-:W-:Y:S01]  /*7fa0*/  FMUL.FTZ R84, R84, UR5 ;  /* 0x0000000554547c20 */ /* 0x000fe20008410000 */
[----:B------:R-:W-:Y:S01]  /*7fb0*/  FMNMX.FTZ R137, R131, R137, !PT ;  /* 0x0000008983897209 */ /* 0x000fe20007810000 */
[----:B------:R-:W1:Y:S01]  /*7fc0*/  MUFU.TANH R126, R126 ;  /* 0x0000007e007e7308 */ /* 0x000e620000002400 */
        /* <DEDUP_REMOVED lines=8> */
[----:B0-----:R-:W-:Y:S01]  /*8050*/  FSEL R123, R123, -INF , P4 ;  /* 0xff8000007b7b7808 */ /* 0x001fe20002000000 */
[----:B------:R-:W-:Y:S01]  /*8060*/  FMUL.FTZ R77, R77, UR5 ;  /* 0x000000054d4d7c20 */ /* 0x000fe20008410000 */
[----:B------:R-:W-:Y:S01]  /*8070*/  ISETP.GT.AND P4, PT, R91, 0x29, PT ;  /* 0x000000295b00780c */ /* 0x000fe20003f84270 */
[----:B------:R-:W0:Y:S01]  /*8080*/  S2R R142, SR_TID.X ;  /* 0x00000000008e7919 */ /* 0x000e220000002100 */
[----:B------:R-:W-:Y:S01]  /*8090*/  R2UR UR14, R6 ;  /* 0x00000000060e72ca */ /* 0x000fe200000e0000 */
[----:B------:R-:W-:-:S02]  /*80a0*/  UMOV UR39, UR60 ;  /* 0x0000003c00277c82 */ /* 0x000fc40008000000 */
[----:B------:R3:W-:Y:S01]  /*80b0*/  MUFU.TANH R82, R136 ;  /* 0x0000008800527308 */ /* 0x0007e20000002400 */
[----:B-1----:R-:W-:Y:S02]  /*80c0*/  FSEL R126, R126, -INF , P3 ;  /* 0xff8000007e7e7808 */ /* 0x002fe40001800000 */
[----:B------:R-:W-:-:S05]  /*80d0*/  ISETP.GT.AND P3, PT, R91, 0x30, PT ;  /* 0x000000305b00780c */ /* 0x000fca0003f64270 */
[----:B------:R-:W1:Y:S01]  /*80e0*/  MUFU.TANH R114, R114 ;  /* 0x0000007200727308 */ /* 0x000e620000002400 */
[----:B---3--:R-:W-:Y:S01]  /*80f0*/  FMUL.FTZ R136, R83, UR5 ;  /* 0x0000000553887c20 */ /* 0x008fe20008410000 */
[----:B--2---:R-:W-:Y:S01]  /*8100*/  FSEL R127, R127, -INF , P4 ;  /* 0xff8000007f7f7808 */ /* 0x004fe20002000000 */
[----:B------:R-:W-:Y:S01]  /*8110*/  UISETP.GT.AND UP1, UPT, UR38, UR14, UPT ;  /* 0x0000000e2600728c */ /* 0x000fe2000bf24270 */
[----:B------:R-:W-:-:S04]  /*8120*/  ISETP.GT.AND P4, PT, R91, 0x31, PT ;  /* 0x000000315b00780c */ /* 0x000fc80003f84270 */
[----:B------:R2:W-:Y:S08]  /*8130*/  MUFU.TANH R83, R135 ;  /* 0x0000008700537308 */ /* 0x0005f00000002400 */
[----:B------:R-:W3:Y:S01]  /*8140*/  MUFU.TANH R133, R133 ;  /* 0x0000008500857308 */ /* 0x000ee20000002400 */
[----:B--2---:R-:W-:Y:S01]  /*8150*/  FMUL.FTZ R135, R87, UR5 ;  /* 0x0000000557877c20 */ /* 0x004fe20008410000 */
[----:B-1----:R-:W-:-:S02]  /*8160*/  FSEL R114, R114, -INF , P3 ;  /* 0xff80000072727808 */ /* 0x002fc40001800000 */
[----:B------:R-:W-:Y:S02]  /*8170*/  ISETP.GT.AND P3, PT, R91, 0x38, PT ;  /* 0x000000385b00780c */ /* 0x000fe40003f64270 */
[----:B0-----:R-:W-:Y:S02]  /*8180*/  SHF.R.U32.HI R141, RZ, 0x7, R142 ;  /* 0x00000007ff8d7819 */ /* 0x001fe4000001168e */
[----:B------:R0:W-:Y:S08]  /*8190*/  MUFU.TANH R87, R136 ;  /* 0x0000008800577308 */ /* 0x0001f00000002400 */
[----:B------:R-:W1:Y:S01]  /*81a0*/  MUFU.TANH R117, R117 ;  /* 0x0000007500757308 */ /* 0x000e620000002400 */
[----:B0-----:R-:W-:Y:S01]  /*81b0*/  FMNMX.FTZ R136, R122, R137, !PT ;  /* 0x000000897a887209 */ /* 0x001fe20007810000 */
[----:B------:R-:W-:Y:S01]  /*81c0*/  FMUL.FTZ R137, R74, UR5 ;  /* 0x000000054a897c20 */ /* 0x000fe20008410000 */
[----:B---3--:R-:W-:-:S02]  /*81d0*/  FSEL R133, R133, -INF , P4 ;  /* 0xff80000085857808 */ /* 0x008fc40002000000 */
[----:B------:R-:W-:Y:S02]  /*81e0*/  FMNMX.FTZ R136, R123, R136, !PT ;  /* 0x000000887b887209 */ /* 0x000fe40007810000 */
[----:B------:R-:W-:Y:S01]  /*81f0*/  ISETP.GT.AND P4, PT, R91, 0x39, PT ;  /* 0x000000395b00780c */ /* 0x000fe20003f84270 */
[----:B------:R-:W0:Y:S01]  /*8200*/  MUFU.TANH R118, R118 ;  /* 0x0000007600767308 */ /* 0x000e220000002400 */
[----:B------:R-:W-:-:S04]  /*8210*/  FMNMX.FTZ R136, R126, R136, !PT ;  /* 0x000000887e887209 */ /* 0x000fc80007810000 */
[----:B------:R-:W-:-:S03]  /*8220*/  FMNMX.FTZ R136, R127, R136, !PT ;  /* 0x000000887f887209 */ /* 0x000fc60007810000 */
[----:B------:R-:W2:Y:S01]  /*8230*/  MUFU.TANH R106, R106 ;  /* 0x0000006a006a7308 */ /* 0x000ea20000002400 */
[----:B------:R-:W-:Y:S01]  /*8240*/  FMNMX.FTZ R75, R114, R136, !PT ;  /* 0x00000088724b7209 */ /* 0x000fe20007810000 */
[----:B------:R-:W-:Y:S01]  /*8250*/  FMUL.FTZ R136, R78, UR5 ;  /* 0x000000054e887c20 */ /* 0x000fe20008410000 */
[----:B-1----:R-:W-:Y:S02]  /*8260*/  FSEL R117, R117, -INF , P3 ;  /* 0xff80000075757808 */ /* 0x002fe40001800000 */
[----:B------:R-:W-:Y:S02]  /*8270*/  FMNMX.FTZ R75, R133, R75, !PT ;  /* 0x0000004b854b7209 */ /* 0x000fe40007810000 */
[----:B------:R-:W-:Y:S01]  /*8280*/  ISETP.GT.AND P3, PT, R91, 0x40, PT ;  /* 0x000000405b00780c */ /* 0x000fe20003f64270 */
[----:B------:R-:W1:Y:S01]  /*8290*/  MUFU.TANH R119, R119 ;  /* 0x0000007700777308 */ /* 0x000e620000002400 */
[----:B0-----:R-:W-:Y:S02]  /*82a0*/  FSEL R118, R118, -INF , P4 ;  /* 0xff80000076767808 */ /* 0x001fe40002000000 */
[----:B------:R-:W-:-:S02]  /*82b0*/  FMNMX.FTZ R75, R117, R75, !PT ;  /* 0x0000004b754b7209 */ /* 0x000fc40007810000 */
[C---:B------:R-:W-:Y:S02]  /*82c0*/  ISETP.GT.AND P4, PT, R91.reuse, 0x41, PT ;  /* 0x000000415b00780c */ /* 0x040fe40003f84270 */
[----:B------:R-:W-:Y:S01]  /*82d0*/  FMNMX.FTZ R75, R118, R75, !PT ;  /* 0x0000004b764b7209 */ /* 0x000fe20007810000 */
[----:B------:R-:W0:Y:S01]  /*82e0*/  MUFU.TANH R109, R109 ;  /* 0x0000006d006d7308 */ /* 0x000e220000002400 */
[----:B--2---:R-:W-:Y:S01]  /*82f0*/  FSEL R106, R106, -INF , P3 ;  /* 0xff8000006a6a7808 */ /* 0x004fe20001800000 */
[----:B------:R-:W-:Y:S02]  /*8300*/  WARPGROUP.DEPBAR.LE gsb0, 0x0 ;  /* 0x00008000000079c5 */ /* 0x000fe40000010000 */
[----:B------:R-:W-:Y:S01]  /*8310*/  WARPGROUP.ARRIVE ;  /* 0x00000000000079c5 */ /* 0x000fe20000000000 */
[----:B------:R-:W-:Y:S02]  /*8320*/  ISETP.GT.AND P3, PT, R91, 0x48, PT ;  /* 0x000000485b00780c */ /* 0x000fe40003f64270 */
[----:B------:R-:W-:Y:S01]  /*8330*/  FMNMX.FTZ R78, R106, R75, !PT ;  /* 0x0000004b6a4e7209 */ /* 0x000fe20007810000 */
[----:B------:R-:W2:Y:S01]  /*8340*/  MUFU.TANH R110, R110 ;  /* 0x0000006e006e7308 */ /* 0x000ea20000002400 */
[----:B-1----:R-:W-:Y:S01]  /*8350*/  FSEL R119, R119, -INF , P4 ;  /* 0xff80000077777808 */ /* 0x002fe20002000000 */
[----:B------:R-:W-:Y:S01]  /*8360*/  HGMMA.64x96x16.F32 R24, gdesc[UR32].tnspB, R24, gsb0 ;  /* 0x41600000201879f0 */ /* 0x000fe20008000818 */
[----:B------:R-:W-:Y:S01]  /*8370*/  UIADD3 UR32, UR10, 0x480, URZ ;  /* 0x000004800a207890 */ /* 0x000fe2000fffe03f */
[----:B------:R-:W-:Y:S01]  /*8380*/  ISETP.GT.AND P4, PT, R91, 0x49, PT ;  /* 0x000000495b00780c */ /* 0x000fe20003f84270 */
[----:B------:R-:W-:Y:S01]  /*8390*/  UIADD3 UR34, UR11, 0xc0, URZ ;  /* 0x000000c00b227890 */ /* 0x000fe2000fffe03f */
[----:B------:R-:W-:Y:S01]  /*83a0*/  FMNMX.FTZ R78, R119, R78, !PT ;  /* 0x0000004e774e7209 */ /* 0x000fe20007810000 */
[----:B------:R-:W-:Y:S01]  /*83b0*/  UMOV UR33, 0xc0000010 ;  /* 0xc000001000217882 */ /* 0x000fe20000000000 */
[----:B------:R-:W-:Y:S01]  /*83c0*/  UMOV UR35, 0x80000020 ;  /* 0x8000002000237882 */ /* 0x000fe20000000000 */
[----:B------:R-:W1:Y:S01]  /*83d0*/  MUFU.TANH R111, R111 ;  /* 0x0000006f006f7308 */ /* 0x000e620000002400 */
[----:B0-----:R-:W-:-:S02]  /*83e0*/  FSEL R109, R109, -INF , P3 ;  /* 0xff8000006d6d7808 */ /* 0x001fc40001800000 */
[----:B------:R-:W-:Y:S02]  /*83f0*/  ISETP.GT.AND P3, PT, R91, 0x50, PT ;  /* 0x000000505b00780c */ /* 0x000fe40003f64270 */
[----:B------:R-:W-:-:S03]  /*8400*/  FMNMX.FTZ R75, R109, R78, !PT ;  /* 0x0000004e6d4b7209 */ /* 0x000fc60007810000 */
[----:B------:R-:W0:Y:S01]  /*8410*/  MUFU.TANH R99, R99 ;  /* 0x0000006300637308 */ /* 0x000e220000002400 */
[----:B--2---:R-:W-:Y:S02]  /*8420*/  FSEL R110, R110, -INF , P4 ;  /* 0xff8000006e6e7808 */ /* 0x004fe40002000000 */
[----:B------:R-:W-:Y:S02]  /*8430*/  ISETP.GT.AND P4, PT, R91, 0x59, PT ;  /* 0x000000595b00780c */ /* 0x000fe40003f84270 */
[----:B------:R-:W-:-:S03]  /*8440*/  FMNMX.FTZ R78, R110, R75, !PT ;  /* 0x0000004b6e4e7209 */ /* 0x000fc60007810000 */
[----:B------:R-:W2:Y:S01]  /*8450*/  MUFU.TANH R102, R102 ;  /* 0x0000006600667308 */ /* 0x000ea20000002400 */
[----:B-1----:R-:W-:Y:S02]  /*8460*/  FSEL R111, R111, -INF , P3 ;  /* 0xff8000006f6f7808 */ /* 0x002fe40001800000 */
[----:B------:R-:W-:Y:S02]  /*8470*/  ISETP.GT.AND P3, PT, R91, 0x60, PT ;  /* 0x000000605b00780c */ /* 0x000fe40003f64270 */
[----:B------:R-:W-:-:S03]  /*8480*/  FMNMX.FTZ R78, R111, R78, !PT ;  /* 0x0000004e6f4e7209 */ /* 0x000fc60007810000 */
[----:B------:R-:W1:Y:S01]  /*8490*/  MUFU.TANH R103, R103 ;  /* 0x0000006700677308 */ /* 0x000e620000002400 */
[----:B0-----:R-:W-:Y:S02]  /*84a0*/  FSEL R99, R99, -INF , P6 ;  /* 0xff80000063637808 */ /* 0x001fe40003000000 */
[----:B------:R-:W-:Y:S02]  /*84b0*/  ISETP.GT.AND P6, PT, R91, 0x61, PT ;  /* 0x000000615b00780c */ /* 0x000fe40003fc4270 */
[----:B------:R-:W-:Y:S02]  /*84c0*/  FMNMX.FTZ R75, R99, R78, !PT ;  /* 0x0000004e634b7209 */ /* 0x000fe40007810000 */
[----:B------:R-:W-:Y:S01]  /*84d0*/  FSEL R94, R94, -INF , P6 ;  /* 0xff8000005e5e7808 */ /* 0x000fe20003000000 */
[----:B------:R-:W0:Y:S01]  /*84e0*/  MUFU.TANH R134, R134 ;  /* 0x0000008600867308 */ /* 0x000e220000002400 */
[----:B--2---:R-:W-:Y:S02]  /*84f0*/  FSEL R102, R102, -INF , P5 ;  /* 0xff80000066667808 */ /* 0x004fe40002800000 */
[----:B------:R-:W-:-:S02]  /*8500*/  ISETP.GT.AND P5, PT, R91, 0x68, PT ;  /* 0x000000685b00780c */ /* 0x000fc40003fa4270 */
[----:B------:R-:W-:Y:S02]  /*8510*/  FMNMX.FTZ R78, R102, R75, !PT ;  /* 0x0000004b664e7209 */ /* 0x000fe40007810000 */
[----:B------:R-:W-:Y:S01]  /*8520*/  FSEL R82, R82, -INF , P5 ;  /* 0xff80000052527808 */ /* 0x000fe20002800000 */
[----:B------:R-:W2:Y:S01]  /*8530*/  MUFU.TANH R95, R95 ;  /* 0x0000005f005f7308 */ /* 0x000ea20000002400 */
[----:B-1----:R-:W-:Y:S02]  /*8540*/  FSEL R103, R103, -INF , P4 ;  /* 0xff80000067677808 */ /* 0x002fe40002000000 */
[----:B------:R-:W-:Y:S02]  /*8550*/  ISETP.GT.AND P4, PT, R91, 0x69, PT ;  /* 0x000000695b00780c */ /* 0x000fe40003f84270 */
[----:B------:R-:W-:Y:S02]  /*8560*/  FMNMX.FTZ R75, R103, R78, !PT ;  /* 0x0000004e674b7209 */ /* 0x000fe40007810000 */
[----:B------:R-:W-:Y:S01]  /*8570*/  ISETP.GT.AND P6, PT, R91, 0x71, PT ;  /* 0x000000715b00780c */ /* 0x000fe20003fc4270 */
[----:B------:R1:W3:Y:S01]  /*8580*/  MUFU.TANH R74, R86 ;  /* 0x00000056004a7308 */ /* 0x0002e20000002400 */
[----:B0-----:R-:W-:-:S02]  /*8590*/  FSEL R134, R134, -INF , P3 ;  /* 0xff80000086867808 */ /* 0x001fc40001800000 */
[C---:B------:R-:W-:Y:S02]  /*85a0*/  ISETP.GT.AND P3, PT, R91.reuse, 0x70, PT ;  /* 0x000000705b00780c */ /* 0x040fe40003f64270 */
[----:B------:R-:W-:Y:S02]  /*85b0*/  FMNMX.FTZ R75, R134, R75, !PT ;  /* 0x0000004b864b7209 */ /* 0x000fe40007810000 */
[----:B------:R-:W-:Y:S01]  /*85c0*/  ISETP.GT.AND P5, PT, R91, 0x78, PT ;  /* 0x000000785b00780c */ /* 0x000fe20003fa4270 */
[----:B------:R-:W0:Y:S01]  /*85d0*/  MUFU.TANH R135, R135 ;  /* 0x0000008700877308 */ /* 0x000e220000002400 */
[----:B-1----:R-:W-:Y:S02]  /*85e0*/  FSEL R86, R83, -INF , P4 ;  /* 0xff80000053567808 */ /* 0x002fe40002000000 */
[----:B------:R-:W-:Y:S02]  /*85f0*/  FMNMX.FTZ R83, R94, R75, !PT ;  /* 0x0000004b5e537209 */ /* 0x000fe40007810000 */
[----:B------:R-:W-:-:S02]  /*8600*/  ISETP.GT.AND P4, PT, R91, 0x79, PT ;  /* 0x000000795b00780c */ /* 0x000fc40003f84270 */
[----:B------:R-:W-:Y:S01]  /*8610*/  FMNMX.FTZ R83, R82, R83, !PT ;  /* 0x0000005352537209 */ /* 0x000fe20007810000 */
[----:B------:R-:W-:Y:S01]  /*8620*/  MUFU.TANH R137, R137 ;  /* 0x0000008900897308 */ /* 0x000fe20000002400 */
[----:B------:R-:W-:Y:S02]  /*8630*/  FSEL R78, R87, -INF , P6 ;  /* 0xff800000574e7808 */ /* 0x000fe40003000000 */
[----:B--2---:R-:W-:Y:S02]  /*8640*/  FSEL R75, R95, -INF , P3 ;  /* 0xff8000005f4b7808 */ /* 0x004fe40001800000 */
[----:B------:R-:W-:Y:S02]  /*8650*/  FMNMX.FTZ R87, R86, R83, !PT ;  /* 0x0000005356577209 */ /* 0x000fe40007810000 */
[----:B---3--:R-:W-:Y:S01]  /*8660*/  FSEL R74, R74, -INF , P5 ;  /* 0xff8000004a4a7808 */ /* 0x008fe20002800000 */
[----:B------:R-:W1:Y:S01]  /*8670*/  MUFU.TANH R138, R138 ;  /* 0x0000008a008a7308 */ /* 0x000e620000002400 */
[----:B0-----:R-:W-:-:S02]  /*8680*/  FSEL R83, R135, -INF , P4 ;  /* 0xff80000087537808 */ /* 0x001fc40002000000 */
[C---:B------:R-:W-:Y:S02]  /*8690*/  ISETP.GT.AND P3, PT, R91.reuse, 0x80, PT ;  /* 0x000000805b00780c */ /* 0x040fe40003f64270 */
[C---:B------:R-:W-:Y:S02]  /*86a0*/  ISETP.GT.AND P6, PT, R91.reuse, 0x81, PT ;  /* 0x000000815b00780c */ /* 0x040fe40003fc4270 */
[C---:B------:R-:W-:Y:S01]  /*86b0*/  ISETP.GT.AND P5, PT, R91.reuse, 0x88, PT ;  /* 0x000000885b00780c */ /* 0x040fe20003fa4270 */
[----:B------:R-:W0:Y:S01]  /*86c0*/  MUFU.TANH R136, R136 ;  /* 0x0000008800887308 */ /* 0x000e220000002400 */
[----:B------:R-:W-:Y:S02]  /*86d0*/  ISETP.GT.AND P4, PT, R91, 0x89, PT ;  /* 0x000000895b00780c */ /* 0x000fe40003f84270 */
[----:B------:R-:W-:Y:S01]  /*86e0*/  FMNMX.FTZ R91, R75, R87, !PT ;  /* 0x000000574b5b7209 */ /* 0x000fe20007810000 */
[----:B------:R-:W-:-:S03]  /*86f0*/  FMUL.FTZ R87, R79, UR5 ;  /* 0x000000054f577c20 */ /* 0x000fc60008410000 */
[----:B------:R-:W-:Y:S01]  /*8700*/  FMNMX.FTZ R91, R78, R91, !PT ;  /* 0x0000005b4e5b7209 */ /* 0x000fe20007810000 */
[----:B------:R-:W-:Y:S01]  /*8710*/  MUFU.TANH R7, R7 ;  /* 0x0000000700077308 */ /* 0x000fe20000002400 */
[----:B-1----:R-:W-:Y:S02]  /*8720*/  FSEL R95, R138, -INF , P6 ;  /* 0xff8000008a5f7808 */ /* 0x002fe40003000000 */
[----:B------:R-:W-:Y:S02]  /*8730*/  FMNMX.FTZ R140, R74, R91, !PT ;  /* 0x0000005b4a8c7209 */ /* 0x000fe40007810000 */
[----:B------:R-:W-:Y:S01]  /*8740*/  FSEL R91, R137, -INF , P3 ;  /* 0xff800000895b7808 */ /* 0x000fe20001800000 */
[----:B------:R-:W-:Y:S02]  /*8750*/  WARPGROUP.DEPBAR.LE gsb0, 0x0 ;  /* 0x00008000000079c5 */ /* 0x000fe40000010000 */
[----:B------:R-:W-:Y:S01]  /*8760*/  WARPGROUP.ARRIVE ;  /* 0x00000000000079c5 */ /* 0x000fe20000000000 */
[----:B------:R-:W1:Y:S01]  /*8770*/  MUFU.TANH R87, R87 ;  /* 0x0000005700577308 */ /* 0x000e620000002400 */
[----:B------:R-:W-:-:S02]  /*8780*/  FMNMX.FTZ R140, R83, R140, !PT ;  /* 0x0000008c538c7209 */ /* 0x000fc40007810000 */
[----:B0-----:R-:W-:Y:S02]  /*8790*/  FSEL R79, R136, -INF , P5 ;  /* 0xff800000884f7808 */ /* 0x001fe40002800000 */
[----:B------:R-:W-:Y:S01]  /*87a0*/  HGMMA.64x96x16.F32 R24, gdesc[UR32].tnspB, R24, gsb0 ;  /* 0x41600000201879f0 */ /* 0x000fe20008000818 */
[----:B------:R-:W-:Y:S01]  /*87b0*/  UIADD3 UR32, UR10, 0x600, URZ ;  /* 0x000006000a207890 */ /* 0x000fe2000fffe03f */
[----:B------:R-:W-:Y:S01]  /*87c0*/  FMNMX.FTZ R140, R91, R140, !PT ;  /* 0x0000008c5b8c7209 */ /* 0x000fe20007810000 */
[----:B------:R-:W-:Y:S01]  /*87d0*/  UIADD3 UR34, UR11, 0x100, URZ ;  /* 0x000001000b227890 */ /* 0x000fe2000fffe03f */
[----:B------:R-:W0:Y:S01]  /*87e0*/  MUFU.TANH R8, R8 ;  /* 0x0000000800087308 */ /* 0x000e220000002400 */
[----:B------:R-:W-:Y:S01]  /*87f0*/  UMOV UR33, 0xc0000010 ;  /* 0xc000001000217882 */ /* 0x000fe20000000000 */
[----:B------:R-:W-:Y:S01]  /*8800*/  UMOV UR35, 0x80000020 ;  /* 0x8000002000237882 */ /* 0x000fe20000000000 */
[----:B------:R-:W-:Y:S02]  /*8810*/  FMNMX.FTZ R140, R95, R140, !PT ;  /* 0x0000008c5f8c7209 */ /* 0x000fe40007810000 */
[----:B------:R-:W-:-:S02]  /*8820*/  ISETP.GT.AND P6, PT, R90, 0x1, PT ;  /* 0x000000015a00780c */ /* 0x000fc40003fc4270 */
[----:B------:R-:W-:Y:S01]  /*8830*/  FMNMX.FTZ R140, R79, R140, !PT ;  /* 0x0000008c4f8c7209 */ /* 0x000fe20007810000 */
[----:B------:R-:W2:Y:S01]  /*8840*/  MUFU.TANH R11, R11 ;  /* 0x0000000b000b7308 */ /* 0x000ea20000002400 */
[----:B-1----:R-:W-:Y:S02]  /*8850*/  FSEL R87, R87, -INF , P4 ;  /* 0xff80000057577808 */ /* 0x002fe40002000000 */
[C---:B------:R-:W-:Y:S02]  /*8860*/  ISETP.GT.AND P4, PT, R90.reuse, RZ, PT ;  /* 0x000000ff5a00720c */ /* 0x040fe40003f84270 */
[----:B------:R-:W-:Y:S02]  /*8870*/  FMNMX.FTZ R135, R87, R140, !PT ;  /* 0x0000008c57877209 */ /* 0x000fe40007810000 */
[----:B------:R-:W-:Y:S01]  /*8880*/  ISETP.GT.AND P5, PT, R90, 0x8, PT ;  /* 0x000000085a00780c */ /* 0x000fe20003fa4270 */
[----:B------:R-:W-:Y:S01]  /*8890*/  MUFU.TANH R12, R12 ;  /* 0x0000000c000c7308 */ /* 0x000fe20000002400 */
[----:B0-----:R-:W-:Y:S01]  /*88a0*/  FSEL R8, R8, -INF , P6 ;  /* 0xff80000008087808 */ /* 0x001fe20003000000 */
[----:B------:R-:W0:Y:S01]  /*88b0*/  SHFL.BFLY PT, R136, R135, 0x2, 0x1f ;  /* 0x0c401f0087887f89 */ /* 0x000e2200000e0000 */
[----:B------:R-:W-:-:S05]  /*88c0*/  ISETP.GT.AND P6, PT, R90, 0x10, PT ;  /* 0x000000105a00780c */ /* 0x000fca0003fc4270 */
[----:B------:R-:W1:Y:S01]  /*88d0*/  MUFU.TANH R14, R14 ;  /* 0x0000000e000e7308 */ /* 0x000e620000002400 */
[----:B--2---:R-:W-:Y:S02]  /*88e0*/  FSEL R11, R11, -INF , P5 ;  /* 0xff8000000b0b7808 */ /* 0x004fe40002800000 */
[----:B------:R-:W-:-:S05]  /*88f0*/  ISETP.GT.AND P5, PT, R90, 0x11, PT ;  /* 0x000000115a00780c */ /* 0x000fca0003fa4270 */
[----:B------:R-:W2:Y:S08]  /*8900*/  MUFU.TANH R20, R20 ;  /* 0x0000001400147308 */ /* 0x000eb00000002400 */
[----:B------:R-:W3:Y:S01]  /*8910*/  MUFU.TANH R130, R130 ;  /* 0x0000008200827308 */ /* 0x000ee20000002400 */
[----:B-1----:R-:W-:Y:S02]  /*8920*/  FSEL R14, R14, -INF , P6 ;  /* 0xff8000000e0e7808 */ /* 0x002fe40003000000 */
[----:B0-----:R-:W-:Y:S01]  /*8930*/  FMNMX.FTZ R136, R135, R136, !PT ;  /* 0x0000008887887209 */ /* 0x001fe20007810000 */
[----:B------:R-:W-:Y:S01]  /*8940*/  FMUL.FTZ R135, R72, UR5 ;  /* 0x0000000548877c20 */ /* 0x000fe20008410000 */
[----:B------:R-:W-:-:S03]  /*8950*/  ISETP.GT.AND P6, PT, R90, 0x19, PT ;  /* 0x000000195a00780c */ /* 0x000fc60003fc4270 */
[----:B------:R-:W0:Y:S01]  /*8960*/  SHFL.BFLY PT, R137, R136, 0x1, 0x1f ;  /* 0x0c201f0088897f89 */ /* 0x000e2200000e0000 */
[----:B------:R-:W1:Y:S08]  /*8970*/  MUFU.TANH R128, R128 ;  /* 0x0000008000807308 */ /* 0x000e700000002400 */
[----:B------:R-:W4:Y:S08]  /*8980*/  MUFU.TANH R120, R120 ;  /* 0x0000007800787308 */ /* 0x000f300000002400 */
[----:B------:R-:W5:Y:S01]  /*8990*/  MUFU.TANH R121, R121 ;  /* 0x0000007900797308 */ /* 0x000f620000002400 */
[----:B0-----:R-:W-:-:S07]  /*89a0*/  FMNMX.FTZ R72, R136, R137, !PT ;  /* 0x0000008988487209 */ /* 0x001fce0007810000 */
[----:B------:R-:W0:Y:S01]  /*89b0*/  MUFU.TANH R124, R124 ;  /* 0x0000007c007c7308 */ /* 0x000e220000002400 */
[C---:B------:R-:W-:Y:S01]  /*89c0*/  FSETP.NEU.FTZ.AND P3, PT, R72.reuse, -INF , PT ;  /* 0xff8000004800780b */ /* 0x040fe20003f7d000 */
[----:B------:R-:W-:-:S06]  /*89d0*/  FMUL.FTZ R136, R72, UR4 ;  /* 0x0000000448887c20 */ /* 0x000fcc0008410000 */
[----:B------:R-:W0:Y:S01]  /*89e0*/  MUFU.TANH R125, R125 ;  /* 0x0000007d007d7308 */ /* 0x000e220000002400 */
[----:B------:R-:W-:-:S05]  /*89f0*/  FSEL R136, R136, RZ, P3 ;  /* 0x000000ff88887208 */ /* 0x000fca0001800000 */
[--C-:B------:R-:W-:Y:S01]  /*8a00*/  FFMA.FTZ R137, R21, UR4, -R136.reuse ;  /* 0x0000000415897c23 */ /* 0x100fe20008010888 */
[----:B------:R-:W-:Y:S01]  /*8a10*/  FSEL R21, R7, -INF , P4 ;  /* 0xff80000007157808 */ /* 0x000fe20002000000 */
[--C-:B------:R-:W-:Y:S01]  /*8a20*/  FFMA.FTZ R139, R131, UR4, -R136.reuse ;  /* 0x00000004838b7c23 */ /* 0x100fe20008010888 */
[----:B------:R-:W-:Y:S01]  /*8a30*/  ISETP.GT.AND P4, PT, R90, 0x9, PT ;  /* 0x000000095a00780c */ /* 0x000fe20003f84270 */
[----:B------:R2:W-:Y:S01]  /*8a40*/  MUFU.EX2 R7, R137 ;  /* 0x0000008900077308 */ /* 0x0005e20000000800 */
[----:B------:R-:W-:Y:S01]  /*8a50*/  FMNMX.FTZ R131, R21, R4, !PT ;  /* 0x0000000415837209 */ /* 0x000fe20007810000 */
[--C-:B------:R-:W-:Y:S01]  /*8a60*/  FFMA.FTZ R138, R129, UR4, -R136.reuse ;  /* 0x00000004818a7c23 */ /* 0x100fe20008010888 */
[----:B------:R-:W-:Y:S01]  /*8a70*/  FSEL R98, R12, -INF , P4 ;  /* 0xff8000000c627808 */ /* 0x000fe20002000000 */
[--C-:B------:R-:W-:Y:S01]  /*8a80*/  FFMA.FTZ R132, R132, UR4, -R136.reuse ;  /* 0x0000000484847c23 */ /* 0x100fe20008010888 */
[----:B------:R-:W-:Y:S01]  /*8a90*/  FMNMX.FTZ R131, R8, R131, !PT ;  /* 0x0000008308837209 */ /* 0x000fe20007810000 */
[----:B------:R-:W-:Y:S01]  /*8aa0*/  FFMA.FTZ R133, R133, UR4, -R136 ;  /* 0x0000000485857c23 */ /* 0x000fe20008010888 */
[----:B------:R-:W-:-:S02]  /*8ab0*/  WARPGROUP.DEPBAR.LE gsb0, 0x0 ;  /* 0x00008000000079c5 */ /* 0x000fc40000010000 */
[----:B------:R-:W-:Y:S01]  /*8ac0*/  WARPGROUP.ARRIVE ;  /* 0x00000000000079c5 */ /* 0x000fe20000000000 */
[----:B--2---:R-:W-:Y:S01]  /*8ad0*/  FMNMX.FTZ R137, R11, R131, !PT ;  /* 0x000000830b897209 */ /* 0x004fe20007810000 */
[----:B------:R2:W-:Y:S01]  /*8ae0*/  MUFU.EX2 R12, R138 ;  /* 0x0000008a000c7308 */ /* 0x0005e20000000800 */
[----:B------:R-:W-:Y:S01]  /*8af0*/  ISETP.GT.AND P4, PT, R90, 0x18, PT ;  /* 0x000000185a00780c */ /* 0x000fe20003f84270 */
[--C-:B------:R-:W-:Y:S01]  /*8b00*/  FFMA.FTZ R140, R111, UR4, -R136.reuse ;  /* 0x000000046f8c7c23 */ /* 0x100fe20008010888 */
[----:B------:R-:W-:Y:S01]  /*8b10*/  FMNMX.FTZ R137, R98, R137, !PT ;  /* 0x0000008962897209 */ /* 0x000fe20007810000 */
[----:B------:R-:W-:Y:S01]  /*8b20*/  HGMMA.64x96x16.F32 R24, gdesc[UR32].tnspB, R24, gsb0 ;  /* 0x41600000201879f0 */ /* 0x000fe20008000818 */
[----:B------:R-:W-:Y:S01]  /*8b30*/  UIADD3 UR32, UR10, 0x780, URZ ;  /* 0x000007800a207890 */ /* 0x000fe2000fffe03f */
[----:B------:R-:W-:Y:S01]  /*8b40*/  FSEL R129, R20, -INF , P5 ;  /* 0xff80000014817808 */ /* 0x000fe20002800000 */
[----:B------:R-:W-:Y:S01]  /*8b50*/  UIADD3 UR34, UR11, 0x140, URZ ;  /* 0x000001400b227890 */ /* 0x000fe2000fffe03f */
[----:B---3--:R-:W-:Y:S01]  /*8b60*/  FSEL R131, R130, -INF , P6 ;  /* 0xff80000082837808 */ /* 0x008fe20003000000 */
[----:B------:R-:W-:Y:S01]  /*8b70*/  UMOV UR33, 0xc0000010 ;  /* 0xc000001000217882 */ /* 0x000fe20000000000 */
[----:B------:R-:W-:Y:S01]  /*8b80*/  UMOV UR35, 0x80000020 ;  /* 0x8000002000237882 */ /* 0x000fe20000000000 */
[----:B--2---:R-:W-:Y:S01]  /*8b90*/  FMNMX.FTZ R138, R14, R137, !PT ;  /* 0x000000890e8a7209 */ /* 0x004fe20007810000 */
[----:B------:R2:W-:Y:S01]  /*8ba0*/  MUFU.EX2 R130, R132 ;  /* 0x0000008400827308 */ /* 0x0005e20000000800 */
[----:B-1----:R-:W-:Y:S01]  /*8bb0*/  FSEL R128, R128, -INF , P4 ;  /* 0xff80000080807808 */ /* 0x002fe20002000000 */
[--C-:B------:R-:W-:Y:S01]  /*8bc0*/  FFMA.FTZ R137, R126, UR4, -R136.reuse ;  /* 0x000000047e897c23 */ /* 0x100fe20008010888 */
[C---:B------:R-:W-:Y:S01]  /*8bd0*/  ISETP.GT.AND P5, PT, R90.reuse, 0x20, PT ;  /* 0x000000205a00780c */ /* 0x040fe20003fa4270 */
[--C-:B------:R-:W-:Y:S01]  /*8be0*/  FFMA.FTZ R9, R9, UR4, -R136.reuse ;  /* 0x0000000409097c23 */ /* 0x100fe20008010888 */
[----:B------:R-:W-:Y:S01]  /*8bf0*/  ISETP.GT.AND P4, PT, R90, 0x21, PT ;  /* 0x000000215a00780c */ /* 0x000fe20003f84270 */
[--C-:B------:R-:W-:Y:S01]  /*8c00*/  FFMA.FTZ R10, R10, UR4, -R136.reuse ;  /* 0x000000040a0a7c23 */ /* 0x100fe20008010888 */
[----:B----4-:R-:W-:Y:S01]  /*8c10*/  FSEL R120, R120, -INF , P5 ;  /* 0xff80000078787808 */ /* 0x010fe20002800000 */
[----:B------:R-:W1:Y:S01]  /*8c20*/  MUFU.TANH R112, R112 ;  /* 0x0000007000707308 */ /* 0x000e620000002400 */
[----:B--2---:R-:W-:Y:S01]  /*8c30*/  FMNMX.FTZ R132, R129, R138, !PT ;  /* 0x0000008a81847209 */ /* 0x004fe20007810000 */
[--C-:B------:R-:W-:Y:S01]  /*8c40*/  FFMA.FTZ R13, R13, UR4, -R136.reuse ;  /* 0x000000040d0d7c23 */ /* 0x100fe20008010888 */
[----:B------:R-:W-:Y:S01]  /*8c50*/  ISETP.GT.AND P6, PT, R90, 0x28, PT ;  /* 0x000000285a00780c */ /* 0x000fe20003fc4270 */
[--C-:B------:R-:W-:Y:S01]  /*8c60*/  FFMA.FTZ R15, R15, UR4, -R136.reuse ;  /* 0x000000040f0f7c23 */ /* 0x100fe20008010888 */
[----:B------:R-:W-:Y:S01]  /*8c70*/  FMNMX.FTZ R132, R128, R132, !PT ;  /* 0x0000008480847209 */ /* 0x000fe20007810000 */
[--C-:B------:R-:W-:Y:S01]  /*8c80*/  FFMA.FTZ R122, R122, UR4, -R136.reuse ;  /* 0x000000047a7a7c23 */ /* 0x100fe20008010888 */
[----:B-----5:R-:W-:Y:S01]  /*8c90*/  FSEL R121, R121, -INF , P4 ;  /* 0xff80000079797808 */ /* 0x020fe20002000000 */
[----:B------:R-:W2:Y:S01]  /*8ca0*/  MUFU.TANH R113, R113 ;  /* 0x0000007100717308 */ /* 0x000ea20000002400 */
[----:B------:R-:W-:Y:S01]  /*8cb0*/  FMNMX.FTZ R132, R131, R132, !PT ;  /* 0x0000008483847209 */ /* 0x000fe20007810000 */
[--C-:B------:R-:W-:Y:S01]  /*8cc0*/  FFMA.FTZ R123, R123, UR4, -R136.reuse ;  /* 0x000000047b7b7c23 */ /* 0x100fe20008010888 */
[----:B------:R-:W-:Y:S01]  /*8cd0*/  ISETP.GT.AND P5, PT, R90, 0x29, PT ;  /* 0x000000295a00780c */ /* 0x000fe20003fa4270 */
[--C-:B------:R-:W-:Y:S01]  /*8ce0*/  FFMA.FTZ R94, R94, UR4, -R136.reuse ;  /* 0x000000045e5e7c23 */ /* 0x100fe20008010888 */
[----:B------:R-:W-:Y:S01]  /*8cf0*/  FMNMX.FTZ R132, R120, R132, !PT ;  /* 0x0000008478847209 */ /* 0x000fe20007810000 */
[--C-:B------:R-:W-:Y:S01]  /*8d00*/  FFMA.FTZ R82, R82, UR4, -R136.reuse ;  /* 0x0000000452527c23 */ /* 0x100fe20008010888 */
[----:B0-----:R-:W-:Y:S01]  /*8d10*/  FSEL R124, R124, -INF , P6 ;  /* 0xff8000007c7c7808 */ /* 0x001fe20003000000 */
[----:B------:R-:W0:Y:S01]  /*8d20*/  MUFU.TANH R115, R115 ;  /* 0x0000007300737308 */ /* 0x000e220000002400 */
[----:B------:R-:W-:Y:S01]  /*8d30*/  FMNMX.FTZ R132, R121, R132, !PT ;  /* 0x0000008479847209 */ /* 0x000fe20007810000 */
[--C-:B------:R-:W-:Y:S01]  /*8d40*/  FFMA.FTZ R86, R86, UR4, -R136.reuse ;  /* 0x0000000456567c23 */ /* 0x100fe20008010888 */
[----:B------:R-:W-:Y:S01]  /*8d50*/  ISETP.GT.AND P4, PT, R90, 0x30, PT ;  /* 0x000000305a00780c */ /* 0x000fe20003f84270 */
[--C-:B------:R-:W-:Y:S01]  /*8d60*/  FFMA.FTZ R75, R75, UR4, -R136.reuse ;  /* 0x000000044b4b7c23 */ /* 0x100fe20008010888 */
[----:B------:R-:W-:Y:S01]  /*8d70*/  FSEL R125, R125, -INF , P5 ;  /* 0xff8000007d7d7808 */ /* 0x000fe20002800000 */
[--C-:B------:R-:W-:Y:S01]  /*8d80*/  FFMA.FTZ R83, R83, UR4, -R136.reuse ;  /* 0x0000000453537c23 */ /* 0x100fe20008010888 */
[----:B------:R-:W-:Y:S01]  /*8d90*/  FMNMX.FTZ R132, R124, R132, !PT ;  /* 0x000000847c847209 */ /* 0x000fe20007810000 */
[----:B------:R-:W-:Y:S01]  /*8da0*/  MUFU.TANH R104, R104 ;  /* 0x0000006800687308 */ /* 0x000fe20000002400 */
[----:B------:R-:W-:Y:S01]  /*8db0*/  ISETP.GT.AND P6, PT, R90, 0x31, PT ;  /* 0x000000315a00780c */ /* 0x000fe20003fc4270 */
[--C-:B------:R-:W-:Y:S01]  /*8dc0*/  FFMA.FTZ R91, R91, UR4, -R136.reuse ;  /* 0x000000045b5b7c23 */ /* 0x100fe20008010888 */
[----:B-1----:R-:W-:Y:S01]  /*8dd0*/  FSEL R126, R112, -INF , P4 ;  /* 0xff800000707e7808 */ /* 0x002fe20002000000 */
[--C-:B------:R-:W-:Y:S01]  /*8de0*/  FFMA.FTZ R95, R95, UR4, -R136.reuse ;  /* 0x000000045f5f7c23 */ /* 0x100fe20008010888 */
[----:B------:R-:W-:Y:S01]  /*8df0*/  FMNMX.FTZ R132, R125, R132, !PT ;  /* 0x000000847d847209 */ /* 0x000fe20007810000 */
[----:B------:R-:W-:Y:S01]  /*8e00*/  FFMA.FTZ R87, R87, UR4, -R136 ;  /* 0x0000000457577c23 */ /* 0x000fe20008010888 */
[----:B------:R-:W-:Y:S01]  /*8e10*/  ISETP.GT.AND P5, PT, R90, 0x38, PT ;  /* 0x000000385a00780c */ /* 0x000fe20003fa4270 */
[----:B------:R-:W1:Y:S01]  /*8e20*/  MUFU.TANH R116, R116 ;  /* 0x0000007400747308 */ /* 0x000e620000002400 */
[----:B--2---:R-:W-:-:S02]  /*8e30*/  FSEL R113, R113, -INF , P6 ;  /* 0xff80000071717808 */ /* 0x004fc40003000000 */
[----:B------:R-:W-:Y:S02]  /*8e40*/  FMNMX.FTZ R132, R126, R132, !PT ;  /* 0x000000847e847209 */ /* 0x000fe40007810000 */
[C---:B------:R-:W-:Y:S02]  /*8e50*/  ISETP.GT.AND P6, PT, R90.reuse, 0x40, PT ;  /* 0x000000405a00780c */ /* 0x040fe40003fc4270 */
[----:B------:R-:W-:Y:S01]  /*8e60*/  ISETP.GT.AND P4, PT, R90, 0x39, PT ;  /* 0x000000395a00780c */ /* 0x000fe20003f84270 */
[----:B------:R2:W-:Y:S01]  /*8e70*/  MUFU.EX2 R112, R137 ;  /* 0x0000008900707308 */ /* 0x0005e20000000800 */
[----:B------:R-:W-:-:S07]  /*8e80*/  FMNMX.FTZ R132, R113, R132, !PT ;  /* 0x0000008471847209 */ /* 0x000fce0007810000 */
[----:B------:R-:W3:Y:S01]  /*8e90*/  MUFU.TANH R105, R105 ;  /* 0x0000006900697308 */ /* 0x000ee20000002400 */
[----:B--2---:R-:W-:Y:S01]  /*8ea0*/  FFMA.FTZ R137, R127, UR4, -R136 ;  /* 0x000000047f897c23 */ /* 0x004fe20008010888 */
[----:B0-----:R-:W-:Y:S02]  /*8eb0*/  FSEL R127, R115, -INF , P5 ;  /* 0xff800000737f7808 */ /* 0x001fe40002800000 */
[----:B-1----:R-:W-:Y:S02]  /*8ec0*/  FSEL R116, R116, -INF , P4 ;  /* 0xff80000074747808 */ /* 0x002fe40002000000 */
[C---:B------:R-:W-:Y:S02]  /*8ed0*/  ISETP.GT.AND P5, PT, R90.reuse, 0x41, PT ;  /* 0x000000415a00780c */ /* 0x040fe40003fa4270 */
[----:B------:R0:W-:Y:S01]  /*8ee0*/  MUFU.EX2 R115, R137 ;  /* 0x0000008900737308 */ /* 0x0001e20000000800 */
[----:B------:R-:W-:-:S07]  /*8ef0*/  ISETP.GT.AND P4, PT, R90, 0x48, PT ;  /* 0x000000485a00780c */ /* 0x000fce0003f84270 */
[----:B------:R-:W1:Y:S01]  /*8f00*/  MUFU.TANH R107, R107 ;  /* 0x0000006b006b7308 */ /* 0x000e620000002400 */
[----:B0-----:R-:W-:Y:S01]  /*8f10*/  FFMA.FTZ R137, R114, UR4, -R136 ;  /* 0x0000000472897c23 */ /* 0x001fe20008010888 */
[----:B------:R-:W-:Y:S02]  /*8f20*/  FSEL R114, R104, -INF , P6 ;  /* 0xff80000068727808 */ /* 0x000fe40003000000 */
[----:B---3--:R-:W-:Y:S02]  /*8f30*/  FSEL R105, R105, -INF , P5 ;  /* 0xff80000069697808 */ /* 0x008fe40002800000 */
[C---:B------:R-:W-:Y:S02]  /*8f40*/  ISETP.GT.AND P6, PT, R90.reuse, 0x49, PT ;  /* 0x000000495a00780c */ /* 0x040fe40003fc4270 */
[----:B------:R-:W0:Y:S01]  /*8f50*/  MUFU.TANH R108, R108 ;  /* 0x0000006c006c7308 */ /* 0x000e220000002400 */
[----:B------:R-:W-:-:S07]  /*8f60*/  ISETP.GT.AND P5, PT, R90, 0x50, PT ;  /* 0x000000505a00780c */ /* 0x000fce0003fa4270 */
[----:B------:R2:W-:Y:S01]  /*8f70*/  MUFU.EX2 R104, R137 ;  /* 0x0000008900687308 */ /* 0x0005e20000000800 */
[----:B------:R-:W-:Y:S02]  /*8f80*/  WARPGROUP.DEPBAR.LE gsb0, 0x0 ;  /* 0x00008000000079c5 */ /* 0x000fe40000010000 */
[----:B------:R-:W-:Y:S01]  /*8f90*/  WARPGROUP.ARRIVE ;  /* 0x00000000000079c5 */ /* 0x000fe20000000000 */
[----:B--2---:R-:W-:-:S04]  /*8fa0*/  FMNMX.FTZ R137, R127, R132, !PT ;  /* 0x000000847f897209 */ /* 0x004fc80007810000 */
[----:B------:R-:W-:Y:S01]  /*8fb0*/  MUFU.TANH R96, R96 ;  /* 0x0000006000607308 */ /* 0x000fe20000002400 */
[----:B-1----:R-:W-:Y:S02]  /*8fc0*/  FSEL R132, R107, -INF , P4 ;  /* 0xff8000006b847808 */ /* 0x002fe40002000000 */
[----:B------:R-:W-:Y:S01]  /*8fd0*/  FMNMX.FTZ R137, R116, R137, !PT ;  /* 0x0000008974897209 */ /* 0x000fe20007810000 */
[----:B------:R-:W-:Y:S01]  /*8fe0*/  HGMMA.64x96x16.F32 R24, gdesc[UR32].tnspB, R24, gsb0 ;  /* 0x41600000201879f0 */ /* 0x000fe20008000818 */
[----:B------:R-:W-:Y:S01]  /*8ff0*/  UIADD3 UR32, UR10, 0xa80, URZ ;  /* 0x00000a800a207890 */ /* 0x000fe2000fffe03f */
[----:B0-----:R-:W-:Y:S01]  /*9000*/  FSEL R108, R108, -INF , P6 ;  /* 0xff8000006c6c7808 */ /* 0x001fe20003000000 */
[----:B------:R-:W-:Y:S01]  /*9010*/  UIADD3 UR34, UR11, 0x1c0, URZ ;  /* 0x000001c00b227890 */ /* 0x000fe2000fffe03f */
[----:B------:R-:W-:Y:S01]  /*9020*/  MUFU.TANH R97, R97 ;  /* 0x0000006100617308 */ /* 0x000fe20000002400 */
[----:B------:R-:W-:Y:S01]  /*9030*/  UMOV UR33, 0xc0000010 ;  /* 0xc000001000217882 */ /* 0x000fe20000000000 */
[----:B------:R-:W-:Y:S01]  /*9040*/  UMOV UR35, 0x80000020 ;  /* 0x8000002000237882 */ /* 0x000fe20000000000 */
[----:B------:R-:W-:-:S02]  /*9050*/  FMNMX.FTZ R137, R114, R137, !PT ;  /* 0x0000008972897209 */ /* 0x000fc40007810000 */
[C---:B------:R-:W-:Y:S02]  /*9060*/  ISETP.GT.AND P4, PT, R90.reuse, 0x51, PT ;  /* 0x000000515a00780c */ /* 0x040fe40003f84270 */
[----:B------:R-:W-:Y:S01]  /*9070*/  FMNMX.FTZ R137, R105, R137, !PT ;  /* 0x0000008969897209 */ /* 0x000fe20007810000 */
[----:B------:R-:W0:Y:S01]  /*9080*/  MUFU.TANH R100, R100 ;  /* 0x0000006400647308 */ /* 0x000e220000002400 */
[----:B------:R-:W-:Y:S02]  /*9090*/  ISETP.GT.AND P6, PT, R90, 0x58, PT ;  /* 0x000000585a00780c */ /* 0x000fe40003fc4270 */
[----:B------:R-:W-:-:S04]  /*90a0*/  FMNMX.FTZ R137, R132, R137, !PT ;  /* 0x0000008984897209 */ /* 0x000fc80007810000 */
[----:B------:R-:W-:Y:S01]  /*90b0*/  FMNMX.FTZ R137, R108, R137, !PT ;  /* 0x000000896c897209 */ /* 0x000fe20007810000 */
[----:B------:R-:W1:Y:S08]  /*90c0*/  MUFU.TANH R101, R101 ;  /* 0x0000006500657308 */ /* 0x000e700000002400 */
[----:B------:R2:W-:Y:S01]  /*90d0*/  MUFU.EX2 R107, R133 ;  /* 0x00000085006b7308 */ /* 0x0005e20000000800 */
[----:B0-----:R-:W-:-:S02]  /*90e0*/  FSEL R100, R100, -INF , P6 ;  /* 0xff80000064647808 */ /* 0x001fc40003000000 */
[----:B------:R-:W-:-:S05]  /*90f0*/  ISETP.GT.AND P6, PT, R90, 0x61, PT ;  /* 0x000000615a00780c */ /* 0x000fca0003fc4270 */
[----:B------:R-:W0:Y:S01]  /*9100*/  MUFU.TANH R88, R88 ;  /* 0x0000005800587308 */ /* 0x000e220000002400 */
[----:B--2---:R-:W-:Y:S01]  /*9110*/  FFMA.FTZ R133, R117, UR4, -R136 ;  /* 0x0000000475857c23 */ /* 0x004fe20008010888 */
[----:B------:R-:W-:Y:S02]  /*9120*/  FSEL R117, R96, -INF , P5 ;  /* 0xff80000060757808 */ /* 0x000fe40002800000 */
[C---:B------:R-:W-:Y:S02]  /*9130*/  ISETP.GT.AND P5, PT, R90.reuse, 0x59, PT ;  /* 0x000000595a00780c */ /* 0x040fe40003fa4270 */
[----:B------:R-:W-:Y:S02]  /*9140*/  FMNMX.FTZ R137, R117, R137, !PT ;  /* 0x0000008975897209 */ /* 0x000fe40007810000 */
[----:B------:R-:W-:Y:S01]  /*9150*/  MUFU.TANH R89, R89 ;  /* 0x0000005900597308 */ /* 0x000fe20000002400 */
[----:B-1----:R-:W-:Y:S02]  /*9160*/  FSEL R101, R101, -INF , P5 ;  /* 0xff80000065657808 */ /* 0x002fe40002800000 */
[----:B------:R-:W-:-:S05]  /*9170*/  ISETP.GT.AND P5, PT, R90, 0x68, PT ;  /* 0x000000685a00780c */ /* 0x000fca0003fa4270 */
[----:B------:R1:W-:Y:S08]  /*9180*/  MUFU.EX2 R96, R133 ;  /* 0x0000008500607308 */ /* 0x0003f00000000800 */
[----:B------:R-:W2:Y:S01]  /*9190*/  MUFU.TANH R92, R92 ;  /* 0x0000005c005c7308 */ /* 0x000ea20000002400 */
[----:B-1----:R-:W-:Y:S01]  /*91a0*/  FSEL R133, R97, -INF , P4 ;  /* 0xff80000061857808 */ /* 0x002fe20002000000 */
[--C-:B------:R-:W-:Y:S01]  /*91b0*/  FFMA.FTZ R97, R118, UR4, -R136.reuse ;  /* 0x0000000476617c23 */ /* 0x100fe20008010888 */
[----:B------:R-:W-:Y:S01]  /*91c0*/  ISETP.GT.AND P4, PT, R90, 0x60, PT ;  /* 0x000000605a00780c */ /* 0x000fe20003f84270 */
[----:B------:R-:W-:Y:S01]  /*91d0*/  FFMA.FTZ R118, R106, UR4, -R136 ;  /* 0x000000046a767c23 */ /* 0x000fe20008010888 */
[----:B------:R-:W-:-:S02]  /*91e0*/  FMNMX.FTZ R137, R133, R137, !PT ;  /* 0x0000008985897209 */ /* 0x000fc40007810000 */
[----:B0-----:R-:W-:Y:S01]  /*91f0*/  FSEL R106, R88, -INF , P4 ;  /* 0xff800000586a7808 */ /* 0x001fe20002000000 */
[----:B------:R-:W0:Y:S01]  /*9200*/  MUFU.TANH R93, R93 ;  /* 0x0000005d005d7308 */ /* 0x000e220000002400 */
[----:B------:R-:W-:Y:S02]  /*9210*/  FMNMX.FTZ R137, R100, R137, !PT ;  /* 0x0000008964897209 */ /* 0x000fe40007810000 */
[----:B------:R-:W-:Y:S02]  /*9220*/  ISETP.GT.AND P4, PT, R90, 0x69, PT ;  /* 0x000000695a00780c */ /* 0x000fe40003f84270 */
[----:B------:R-:W-:-:S03]  /*9230*/  FMNMX.FTZ R137, R101, R137, !PT ;  /* 0x0000008965897209 */ /* 0x000fc60007810000 */
[----:B------:R-:W1:Y:S01]  /*9240*/  MUFU.TANH R80, R80 ;  /* 0x0000005000507308 */ /* 0x000e620000002400 */
[----:B------:R-:W-:Y:S02]  /*9250*/  FMNMX.FTZ R137, R106, R137, !PT ;  /* 0x000000896a897209 */ /* 0x000fe40007810000 */
[----:B--2---:R-:W-:Y:S02]  /*9260*/  FSEL R92, R92, -INF , P5 ;  /* 0xff8000005c5c7808 */ /* 0x004fe40002800000 */
[----:B------:R-:W-:-:S03]  /*9270*/  ISETP.GT.AND P5, PT, R90, 0x71, PT ;  /* 0x000000715a00780c */ /* 0x000fc60003fa4270 */
[----:B------:R-:W-:Y:S01]  /*9280*/  MUFU.TANH R81, R81 ;  /* 0x0000005100517308 */ /* 0x000fe20000002400 */
[----:B0-----:R-:W-:Y:S02]  /*9290*/  FSEL R93, R93, -INF , P4 ;  /* 0xff8000005d5d7808 */ /* 0x001fe40002000000 */
[----:B------:R-:W-:-:S05]  /*92a0*/  ISETP.GT.AND P4, PT, R90, 0x78, PT ;  /* 0x000000785a00780c */ /* 0x000fca0003f84270 */
[----:B------:R0:W-:Y:S08]  /*92b0*/  MUFU.EX2 R88, R118 ;  /* 0x0000007600587308 */ /* 0x0001f00000000800 */
[----:B------:R-:W2:Y:S01]  /*92c0*/  MUFU.TANH R84, R84 ;  /* 0x0000005400547308 */ /* 0x000ea20000002400 */
[----:B0-----:R-:W-:Y:S01]  /*92d0*/  FSEL R118, R89, -INF , P6 ;  /* 0xff80000059767808 */ /* 0x001fe20003000000 */
[----:B------:R-:W-:-:S02]  /*92e0*/  WARPGROUP.DEPBAR.LE gsb0, 0x0 ;  /* 0x00008000000079c5 */ /* 0x000fc40000010000 */
[----:B------:R-:W-:Y:S01]  /*92f0*/  WARPGROUP.ARRIVE ;  /* 0x00000000000079c5 */ /* 0x000fe20000000000 */
[----:B------:R-:W-:Y:S01]  /*9300*/  FMNMX.FTZ R137, R118, R137, !PT ;  /* 0x0000008976897209 */ /* 0x000fe20007810000 */
[--C-:B------:R-:W-:Y:S01]  /*9310*/  FFMA.FTZ R89, R119, UR4, -R136.reuse ;  /* 0x0000000477597c23 */ /* 0x100fe20008010888 */
[----:B------:R-:W-:Y:S01]  /*9320*/  ISETP.GT.AND P6, PT, R90, 0x70, PT ;  /* 0x000000705a00780c */ /* 0x000fe20003fc4270 */
[----:B------:R-:W0:Y:S01]  /*9330*/  MUFU.TANH R85, R85 ;  /* 0x0000005500557308 */ /* 0x000e220000002400 */
[----:B------:R-:W-:Y:S01]  /*9340*/  FMNMX.FTZ R138, R92, R137, !PT ;  /* 0x000000895c8a7209 */ /* 0x000fe20007810000 */
[----:B------:R-:W-:Y:S01]  /*9350*/  HGMMA.64x96x16.F32 R24, gdesc[UR40].tnspB, R24, gsb0 ;  /* 0x41600000281879f0 */ /* 0x000fe20008000818 */
[----:B------:R-:W-:Y:S01]  /*9360*/  FFMA.FTZ R119, R109, UR4, -R136 ;  /* 0x000000046d777c23 */ /* 0x000fe20008010888 */
[----:B-1----:R-:W-:Y:S02]  /*9370*/  FSEL R109, R80, -INF , P6 ;  /* 0xff800000506d7808 */ /* 0x002fe40003000000 */
[----:B------:R-:W-:-:S02]  /*9380*/  FMNMX.FTZ R138, R93, R138, !PT ;  /* 0x0000008a5d8a7209 */ /* 0x000fc40007810000 */
[----:B------:R-:W1:Y:S01]  /*9390*/  MUFU.TANH R135, R135 ;  /* 0x0000008700877308 */ /* 0x000e620000002400 */
[----:B------:R-:W-:Y:S02]  /*93a0*/  ISETP.GT.AND P6, PT, R90, 0x79, PT ;  /* 0x000000795a00780c */ /* 0x000fe40003fc4270 */
[----:B--2---:R-:W-:Y:S02]  /*93b0*/  FSEL R111, R84, -INF , P4 ;  /* 0xff800000546f7808 */ /* 0x004fe40002000000 */
[----:B------:R-:W-:-:S03]  /*93c0*/  ISETP.GT.AND P4, PT, R90, 0x81, PT ;  /* 0x000000815a00780c */ /* 0x000fc60003f84270 */
[----:B------:R2:W-:Y:S01]  /*93d0*/  MUFU.EX2 R20, R139 ;  /* 0x0000008b00147308 */ /* 0x0005e20000000800 */
[----:B0-----:R-:W-:Y:S01]  /*93e0*/  FSEL R137, R85, -INF , P6 ;  /* 0xff80000055897808 */ /* 0x001fe20003000000 */
[----:B------:R-:W-:Y:S01]  /*93f0*/  FFMA.FTZ R85, R99, UR4, -R136 ;  /* 0x0000000463557c23 */ /* 0x000fe20008010888 */
[----:B------:R-:W-:-:S05]  /*9400*/  ISETP.GT.AND P6, PT, R90, 0x88, PT ;  /* 0x000000885a00780c */ /* 0x000fca0003fc4270 */
[----:B------:R-:W0:Y:S01]  /*9410*/  MUFU.TANH R73, R73 ;  /* 0x0000004900497308 */ /* 0x000e220000002400 */
[----:B--2---:R-:W-:Y:S01]  /*9420*/  FFMA.FTZ R139, R110, UR4, -R136 ;  /* 0x000000046e8b7c23 */ /* 0x004fe20008010888 */
[----:B------:R-:W-:Y:S02]  /*9430*/  FSEL R110, R81, -INF , P5 ;  /* 0xff800000516e7808 */ /* 0x000fe40002800000 */
[----:B------:R-:W-:-:S04]  /*9440*/  ISETP.GT.AND P5, PT, R90, 0x80, PT ;  /* 0x000000805a00780c */ /* 0x000fc80003fa4270 */
[----:B------:R2:W-:Y:S01]  /*9450*/  MUFU.EX2 R80, R119 ;  /* 0x0000007700507308 */ /* 0x0005e20000000800 */
[----:B-1----:R-:W-:Y:S02]  /*9460*/  FSEL R135, R135, -INF , P5 ;  /* 0xff80000087877808 */ /* 0x002fe40002800000 */
[----:B------:R-:W-:-:S05]  /*9470*/  ISETP.GT.AND P5, PT, R90, 0x89, PT ;  /* 0x000000895a00780c */ /* 0x000fca0003fa4270 */
[----:B------:R-:W1:Y:S01]  /*9480*/  MUFU.TANH R76, R76 ;  /* 0x0000004c004c7308 */ /* 0x000e620000002400 */
[----:B--2---:R-:W-:Y:S02]  /*9490*/  FMNMX.FTZ R119, R109, R138, !PT ;  /* 0x0000008a6d777209 */ /* 0x004fe40007810000 */
[----:B0-----:R-:W-:Y:S01]  /*94a0*/  FSEL R138, R73, -INF , P4 ;  /* 0xff800000498a7808 */ /* 0x001fe20002000000 */
[----:B------:R-:W-:Y:S01]  /*94b0*/  FFMA.FTZ R73, R102, UR4, -R136 ;  /* 0x0000000466497c23 */ /* 0x000fe20008010888 */
[----:B------:R-:W-:Y:S02]  /*94c0*/  FMNMX.FTZ R119, R110, R119, !PT ;  /* 0x000000776e777209 */ /* 0x000fe40007810000 */
[----:B------:R-:W-:Y:S01]  /*94d0*/  ISETP.GE.U32.AND P4, PT, R142, 0x180, PT ;  /* 0x000001808e00780c */ /* 0x000fe20003f86070 */
[----:B------:R-:W0:Y:S01]  /*94e0*/  MUFU.TANH R77, R77 ;  /* 0x0000004d004d7308 */ /* 0x000e220000002400 */
[----:B------:R-:W-:-:S04]  /*94f0*/  FMNMX.FTZ R119, R111, R119, !PT ;  /* 0x000000776f777209 */ /* 0x000fc80007810000 */
[----:B------:R-:W-:-:S03]  /*9500*/  FMNMX.FTZ R90, R137, R119, !PT ;  /* 0x00000077895a7209 */ /* 0x000fc60007810000 */
[----:B------:R-:W-:Y:S01]  /*9510*/  MUFU.EX2 R81, R139 ;  /* 0x0000008b00517308 */ /* 0x000fe20000000800 */
[----:B------:R-:W-:Y:S01]  /*9520*/  FMNMX.FTZ R99, R135, R90, !PT ;  /* 0x0000005a87637209 */ /* 0x000fe20007810000 */
[----:B------:R-:W-:Y:S01]  /*9530*/  FFMA.FTZ R90, R103, UR4, -R136 ;  /* 0x00000004675a7c23 */ /* 0x000fe20008010888 */
[----:B-1----:R-:W-:Y:S02]  /*9540*/  FSEL R76, R76, -INF , P6 ;  /* 0xff8000004c4c7808 */ /* 0x002fe40003000000 */
[----:B------:R-:W-:-:S03]  /*9550*/  FMNMX.FTZ R99, R138, R99, !PT ;  /* 0x000000638a637209 */ /* 0x000fc60007810000 */
[----:B------:R-:W-:Y:S01]  /*9560*/  MUFU.EX2 R9, R9 ;  /* 0x0000000900097308 */ /* 0x000fe20000000800 */
[----:B0-----:R-:W-:Y:S02]  /*9570*/  FSEL R77, R77, -INF , P5 ;  /* 0xff8000004d4d7808 */ /* 0x001fe40002800000 */
[----:B------:R-:W-:Y:S01]  /*9580*/  FMNMX.FTZ R102, R76, R99, !PT ;  /* 0x000000634c667209 */ /* 0x000fe20007810000 */
[--C-:B------:R-:W-:Y:S01]  /*9590*/  FFMA.FTZ R99, R134, UR4, -R136.reuse ;  /* 0x0000000486637c23 */ /* 0x100fe20008010888 */
[--C-:B------:R-:W-:Y:S02]  /*95a0*/  FFMA.FTZ R134, R78, UR4, -R136.reuse ;  /* 0x000000044e867c23 */ /* 0x100fe40008010888 */
[----:B------:R-:W-:Y:S01]  /*95b0*/  FMNMX.FTZ R102, R77, R102, !PT ;  /* 0x000000664d667209 */ /* 0x000fe20007810000 */
[----:B------:R-:W-:Y:S04]  /*95c0*/  MUFU.EX2 R10, R10 ;  /* 0x0000000a000a7308 */ /* 0x000fe80000000800 */
[----:B------:R-:W0:Y:S04]  /*95d0*/  SHFL.BFLY PT, R103, R102, 0x2, 0x1f ;  /* 0x0c401f0066677f89 */ /* 0x000e2800000e0000 */
[----:B------:R-:W-:Y:S08]  /*95e0*/  MUFU.EX2 R13, R13 ;  /* 0x0000000d000d7308 */ /* 0x000ff00000000800 */
[----:B------:R-:W-:Y:S08]  /*95f0*/  MUFU.EX2 R15, R15 ;  /* 0x0000000f000f7308 */ /* 0x000ff00000000800 */
[----:B------:R-:W-:Y:S01]  /*9600*/  MUFU.EX2 R84, R140 ;  /* 0x0000008c00547308 */ /* 0x000fe20000000800 */
[----:B0-----:R-:W-:Y:S01]  /*9610*/  FMNMX.FTZ R119, R102, R103, !PT ;  /* 0x0000006766777209 */ /* 0x001fe20007810000 */
[----:B------:R-:W-:Y:S01]  /*9620*/  FFMA.FTZ R103, R74, UR4, -R136 ;  /* 0x000000044a677c23 */ /* 0x000fe20008010888 */
[----:B------:R-:W-:-:S02]  /*9630*/  WARPGROUP.DEPBAR.LE gsb0, 0x0 ;  /* 0x00008000000079c5 */ /* 0x000fc40000010000 */
[----:B------:R-:W-:Y:S01]  /*9640*/  WARPGROUP.ARRIVE ;  /* 0x00000000000079c5 */ /* 0x000fe20000000000 */
[----:B------:R-:W0:Y:S02]  /*9650*/  SHFL.BFLY PT, R78, R119, 0x1, 0x1f ;  /* 0x0c201f00774e7f89 */ /* 0x000e2400000e0000 */
[----:B------:R1:W-:Y:S03]  /*9660*/  MUFU.EX2 R102, R134 ;  /* 0x0000008600667308 */ /* 0x0003e60000000800 */
[----:B------:R-:W-:Y:S01]  /*9670*/  HGMMA.64x96x16.F32 R24, gdesc[UR32].tnspB, R24, gsb0 ;  /* 0x41600000201879f0 */ /* 0x000fe20008000818 */
[----:B------:R-:W-:Y:S02]  /*9680*/  UIADD3 UR32, UR10, 0xc00, URZ ;  /* 0x00000c000a207890 */ /* 0x000fe4000fffe03f */
[----:B------:R-:W-:Y:S02]  /*9690*/  UIADD3 UR34, UR11, 0x200, URZ ;  /* 0x000002000b227890 */ /* 0x000fe4000fffe03f */
[----:B------:R-:W-:Y:S01]  /*96a0*/  MUFU.EX2 R122, R122 ;  /* 0x0000007a007a7308 */ /* 0x000fe20000000800 */
[----:B------:R-:W-:Y:S01]  /*96b0*/  UMOV UR33, 0xc0000010 ;  /* 0xc000001000217882 */ /* 0x000fe20000000000 */
[----:B------:R-:W-:Y:S01]  /*96c0*/  UMOV UR35, 0x80000020 ;  /* 0x8000002000237882 */ /* 0x000fe20000000000 */
[----:B------:R-:W-:-:S05]  /*96d0*/  UIADD3 UR10, UR38, -0x1, URZ ;  /* 0xffffffff260a7890 */ /* 0x000fca000fffe03f */
[----:B------:R-:W-:Y:S02]  /*96e0*/  MUFU.EX2 R123, R123 ;  /* 0x0000007b007b7308 */ /* 0x000fe40000000800 */
[----:B------:R-:W-:Y:S01]  /*96f0*/  UMOV UR38, UR10 ;  /* 0x0000000a00267c82 */ /* 0x000fe20008000000 */
[----:B0-----:R-:W-:Y:S01]  /*9700*/  FMNMX.FTZ R74, R119, R78, !PT ;  /* 0x0000004e774a7209 */ /* 0x001fe20007810000 */
[----:B------:R-:W-:-:S04]  /*9710*/  FFMA.FTZ R119, R79, UR4, -R136 ;  /* 0x000000044f777c23 */ /* 0x000fc80008010888 */
[----:B------:R-:W-:Y:S01]  /*9720*/  MUFU.EX2 R97, R97 ;  /* 0x0000006100617308 */ /* 0x000fe20000000800 */
[C---:B------:R-:W-:Y:S01]  /*9730*/  FSETP.NEU.FTZ.AND P5, PT, R74.reuse, -INF , PT ;  /* 0xff8000004a00780b */ /* 0x040fe20003fbd000 */
[----:B------:R-:W-:-:S05]  /*9740*/  FMUL.FTZ R78, R74, UR4 ;  /* 0x000000044a4e7c20 */ /* 0x000fca0008410000 */
[----:B------:R-:W-:Y:S01]  /*9750*/  FSEL R78, R78, RZ, P5 ;  /* 0x000000ff4e4e7208 */ /* 0x000fe20002800000 */
[----:B------:R-:W-:Y:S04]  /*9760*/  MUFU.EX2 R89, R89 ;  /* 0x0000005900597308 */ /* 0x000fe80000000800 */
[--C-:B------:R-:W-:Y:S01]  /*9770*/  FFMA.FTZ R79, R11, UR4, -R78.reuse ;  /* 0x000000040b4f7c23 */ /* 0x100fe2000801084e */
[----:B------:R-:W-:Y:S02]  /*9780*/  IMAD.U32 R11, RZ, RZ, UR36 ;  /* 0x00000024ff0b7e24 */ /* 0x000fe4000f8e00ff */
[--C-:B-1----:R-:W-:Y:S01]  /*9790*/  FFMA.FTZ R134, R14, UR4, -R78.reuse ;  /* 0x000000040e867c23 */ /* 0x102fe2000801084e */
[--C-:B------:R-:W-:Y:S01]  /*97a0*/  FFMA.FTZ R139, R129, UR4, -R78.reuse ;  /* 0x00000004818b7c23 */ /* 0x100fe2000801084e */
[--C-:B------:R-:W-:Y:S01]  /*97b0*/  FFMA.FTZ R14, R124, UR4, -R78.reuse ;  /* 0x000000047c0e7c23 */ /* 0x100fe2000801084e */
[--C-:B------:R-:W-:Y:S01]  /*97c0*/  FFMA.FTZ R129, R128, UR4, -R78.reuse ;  /* 0x0000000480817c23 */ /* 0x100fe2000801084e */
[--C-:B------:R-:W-:Y:S01]  /*97d0*/  FFMA.FTZ R124, R113, UR4, -R78.reuse ;  /* 0x00000004717c7c23 */ /* 0x100fe2000801084e */
[----:B------:R-:W-:Y:S01]  /*97e0*/  @!P1 LEA R11, R11, UR37, 0x3 ;  /* 0x000000250b0b9c11 */ /* 0x000fe2000f8e18ff */
[--C-:B------:R-:W-:Y:S01]  /*97f0*/  FFMA.FTZ R128, R120, UR4, -R78.reuse ;  /* 0x0000000478807c23 */ /* 0x100fe2000801084e */
[--C-:B------:R-:W-:Y:S01]  /*9800*/  FFMA.FTZ R136, R121, UR4, -R78.reuse ;  /* 0x0000000479887c23 */ /* 0x100fe2000801084e */
[--C-:B------:R-:W-:Y:S01]  /*9810*/  FFMA.FTZ R113, R114, UR4, -R78.reuse ;  /* 0x0000000472717c23 */ /* 0x100fe2000801084e */
[--C-:B------:R-:W-:Y:S01]  /*9820*/  FFMA.FTZ R121, R126, UR4, -R78.reuse ;  /* 0x000000047e797c23 */ /* 0x100fe2000801084e */
[----:B------:R-:W-:Y:S01]  /*9830*/  FFMA.FTZ R120, R127, UR4, -R78 ;  /* 0x000000047f787c23 */ /* 0x000fe2000801084e */
[----:B------:R-:W-:Y:S01]  /*9840*/  FSEL R114, R72, RZ, P3 ;  /* 0x000000ff48727208 */ /* 0x000fe20001800000 */
[----:B------:R-:W-:Y:S01]  /*9850*/  VIADD R126, R141, 0x9 ;  /* 0x000000098d7e7836 */ /* 0x000fe20000000000 */
[----:B------:R-:W-:Y:S01]  /*9860*/  FSEL R127, R74, RZ, P5 ;  /* 0x000000ff4a7f7208 */ /* 0x000fe20002800000 */
[----:B------:R-:W-:-:S02]  /*9870*/  @!P1 VIADD R11, R11, 0x31c40 ;  /* 0x00031c400b0b9836 */ /* 0x000fc40000000000 */
[----:B------:R-:W-:Y:S01]  /*9880*/  FFMA.FTZ R21, R21, UR4, -R78 ;  /* 0x0000000415157c23 */ /* 0x000fe2000801084e */
[----:B------:R-:W-:Y:S01]  /*9890*/  FADD.FTZ R5, -R114, R5 ;  /* 0x0000000572057221 */ /* 0x000fe20000010100 */
[----:B------:R-:W-:Y:S01]  /*98a0*/  SEL R126, R126, 0x9, !P4 ;  /* 0x000000097e7e7807 */ /* 0x000fe20006000000 */
[----:B------:R-:W-:Y:S01]  /*98b0*/  FADD.FTZ R127, -R127, R4 ;  /* 0x000000047f7f7221 */ /* 0x000fe20000010100 */
[----:B------:R-:W-:Y:S01]  /*98c0*/  @!P1 PRMT R11, RZ, 0x654, R11 ;  /* 0x00000654ff0b9816 */ /* 0x000fe2000000000b */
[----:B------:R-:W-:Y:S01]  /*98d0*/  FMUL.FTZ R4, R5, UR4 ;  /* 0x0000000405047c20 */ /* 0x000fe20008410000 */
        /* <DEDUP_REMOVED lines=19> */
[----:B------:R-:W-:Y:S01]  /*9a10*/  FFMA.FTZ R138, R138, UR4, -R78 ;  /* 0x000000048a8a7c23 */ /* 0x000fe2000801084e */
[----:B------:R-:W-:-:S06]  /*9a20*/  PLOP3.LUT P3, PT, PT, PT, UP1, 0x80, 0x0 ;  /* 0x000000000000781c */ /* 0x000fcc0003f6f018 */
[----:B------:R-:W-:Y:S08]  /*9a30*/  MUFU.EX2 R8, R8 ;  /* 0x0000000800087308 */ /* 0x000ff00000000800 */
[----:B------:R-:W-:Y:S01]  /*9a40*/  MUFU.EX2 R79, R79 ;  /* 0x0000004f004f7308 */ /* 0x000fe20000000800 */
[----:B0-----:R-:W-:Y:S01]  /*9a50*/  FFMA.FTZ R117, R4, R0, R9 ;  /* 0x0000000004757223 */ /* 0x001fe20000010009 */
[----:B------:R-:W-:-:S06]  /*9a60*/  F2FP.F16.F32.PACK_AB R9, R10, R9 ;  /* 0x000000090a09723e */ /* 0x000fcc00000000ff */
[----:B------:R-:W0:Y:S01]  /*9a70*/  MUFU.EX2 R98, R98 ;  /* 0x0000006200627308 */ /* 0x000e220000000800 */
[----:B------:R-:W-:Y:S02]  /*9a80*/  WARPGROUP.DEPBAR.LE gsb0, 0x0 ;  /* 0x00008000000079c5 */ /* 0x000fe40000010000 */
[----:B------:R-:W-:-:S05]  /*9a90*/  WARPGROUP.ARRIVE ;  /* 0x00000000000079c5 */ /* 0x000fca0000000000 */
[----:B------:R-:W1:Y:S01]  /*9aa0*/  MUFU.EX2 R134, R134 ;  /* 0x0000008600867308 */ /* 0x000e620000000800 */
[----:B------:R-:W-:Y:S07]  /*9ab0*/  HGMMA.64x96x16.F32 R24, gdesc[UR32].tnspB, R24, gsb0 ;  /* 0x41600000201879f0 */ /* 0x000fee0008000818 */
[----:B------:R-:W2:Y:S08]  /*9ac0*/  MUFU.EX2 R139, R139 ;  /* 0x0000008b008b7308 */ /* 0x000eb00000000800 */
        /* <DEDUP_REMOVED lines=13> */
[----:B------:R0:W-:Y:S06]  /*9ba0*/  BAR.ARV R126, 0x100 ;  /* 0x0004007e0000751d */ /* 0x0001ec0000002000 */
[----:B------:R1:W-:Y:S01]  /*9bb0*/  @!P1 SYNCS.ARRIVE.TRANS64.RED.A1T0 RZ, [R11+URZ], RZ ;  /* 0x000000ff0bff99a7 */ /* 0x0003e2000810043f */
[----:B------:R-:W5:Y:S01]  /*9bc0*/  MUFU.EX2 R114, R114 ;  /* 0x0000007200727308 */ /* 0x000f620000000800 */
[----:B0-----:R-:W-:Y:S01]  /*9bd0*/  FADD.FTZ R126, R10, R117 ;  /* 0x000000750a7e7221 */ /* 0x001fe20000010000 */
[----:B------:R-:W-:Y:S01]  /*9be0*/  F2FP.F16.F32.PACK_AB R10, R98, R79 ;  /* 0x0000004f620a723e */ /* 0x000fe200000000ff */
[-C--:B------:R-:W-:Y:S01]  /*9bf0*/  FMUL.FTZ R24, R24, R5.reuse ;  /* 0x0000000518187220 */ /* 0x080fe20000410000 */
[-C--:B------:R-:W-:Y:S01]  /*9c00*/  FMUL.FTZ R25, R25, R5.reuse ;  /* 0x0000000519197220 */ /* 0x080fe20000410000 */
[----:B------:R-:W-:Y:S01]  /*9c10*/  FADD.FTZ R126, R13, R126 ;  /* 0x0000007e0d7e7221 */ /* 0x000fe20000010000 */
[-C--:B------:R-:W-:Y:S01]  /*9c20*/  FMUL.FTZ R28, R28, R5.reuse ;  /* 0x000000051c1c7220 */ /* 0x080fe20000410000 */
[----:B-1----:R-:W-:Y:S01]  /*9c30*/  IMAD.U32 R11, RZ, RZ, UR7 ;  /* 0x00000007ff0b7e24 */ /* 0x002fe2000f8e00ff */
[----:B------:R-:W0:Y:S01]  /*9c40*/  MUFU.EX2 R108, R108 ;  /* 0x0000006c006c7308 */ /* 0x000e220000000800 */
[----:B------:R-:W-:Y:S01]  /*9c50*/  FADD.FTZ R117, R15, R126 ;  /* 0x0000007e0f757221 */ /* 0x000fe20000010000 */
[----:B------:R-:W-:Y:S01]  /*9c60*/  UMOV UR7, UR36 ;  /* 0x0000002400077c82 */ /* 0x000fe20008000000 */
[-C--:B------:R-:W-:Y:S01]  /*9c70*/  FMUL.FTZ R29, R29, R5.reuse ;  /* 0x000000051d1d7220 */ /* 0x080fe20000410000 */
[----:B------:R-:W-:Y:S01]  /*9c80*/  @!P1 LEA R11, R11, UR37, 0x3 ;  /* 0x000000250b0b9c11 */ /* 0x000fe2000f8e18ff */
[----:B------:R-:W-:Y:S01]  /*9c90*/  FADD.FTZ R117, R7, R117 ;  /* 0x0000007507757221 */ /* 0x000fe20000010000 */
[-C--:B------:R-:W-:Y:S01]  /*9ca0*/  FMUL.FTZ R32, R32, R5.reuse ;  /* 0x0000000520207220 */ /* 0x080fe20000410000 */
[----:B------:R-:W-:Y:S01]  /*9cb0*/  FMUL.FTZ R33, R33, R5 ;  /* 0x0000000521217220 */ /* 0x000fe20000410000 */
[----:B------:R-:W1:Y:S01]  /*9cc0*/  MUFU.EX2 R0, R140 ;  /* 0x0000008c00007308 */ /* 0x000e620000000800 */
[----:B------:R-:W-:-:S02]  /*9cd0*/  @!P1 VIADD R11, R11, 0x31c60 ;  /* 0x00031c600b0b9836 */ /* 0x000fc40000000000 */
[----:B------:R-:W-:Y:S01]  /*9ce0*/  FADD.FTZ R117, R12, R117 ;  /* 0x000000750c757221 */ /* 0x000fe20000010000 */
[-C--:B------:R-:W-:Y:S01]  /*9cf0*/  FMUL.FTZ R36, R36, R5.reuse ;  /* 0x0000000524247220 */ /* 0x080fe20000410000 */
[-C--:B------:R-:W-:Y:S01]  /*9d00*/  FMUL.FTZ R37, R37, R5.reuse ;  /* 0x0000000525257220 */ /* 0x080fe20000410000 */
[-C--:B------:R-:W-:Y:S01]  /*9d10*/  FMUL.FTZ R40, R40, R5.reuse ;  /* 0x0000000528287220 */ /* 0x080fe20000410000 */
[----:B------:R-:W-:Y:S01]  /*9d20*/  @!P1 PRMT R11, RZ, 0x654, R11 ;  /* 0x00000654ff0b9816 */ /* 0x000fe2000000000b */
[----:B------:R-:W-:Y:S01]  /*9d30*/  FADD.FTZ R117, R20, R117 ;  /* 0x0000007514757221 */ /* 0x000fe20000010000 */
[----:B------:R-:W1:Y:S01]  /*9d40*/  MUFU.EX2 R85, R85 ;  /* 0x0000005500557308 */ /* 0x000e620000000800 */
[-C--:B------:R-:W-:Y:S01]  /*9d50*/  FMUL.FTZ R41, R41, R5.reuse ;  /* 0x0000000529297220 */ /* 0x080fe20000410000 */
[----:B------:R2:W-:Y:S01]  /*9d60*/  @!P1 SYNCS.ARRIVE.TRANS64.RED.A1T0 RZ, [R11+URZ], RZ ;  /* 0x000000ff0bff99a7 */ /* 0x0005e2000810043f */
[----:B------:R-:W-:Y:S01]  /*9d70*/  FADD.FTZ R117, R130, R117 ;  /* 0x0000007582757221 */ /* 0x000fe20000010000 */
[-C--:B------:R-:W-:Y:S01]  /*9d80*/  FMUL.FTZ R44, R44, R5.reuse ;  /* 0x000000052c2c7220 */ /* 0x080fe20000410000 */
[-C--:B------:R-:W-:Y:S01]  /*9d90*/  FMUL.FTZ R45, R45, R5.reuse ;  /* 0x000000052d2d7220 */ /* 0x080fe20000410000 */
[-C--:B------:R-:W-:Y:S01]  /*9da0*/  FMUL.FTZ R48, R48, R5.reuse ;  /* 0x0000000530307220 */ /* 0x080fe20000410000 */
[-C--:B------:R-:W-:Y:S01]  /*9db0*/  FMUL.FTZ R49, R49, R5.reuse ;  /* 0x0000000531317220 */ /* 0x080fe20000410000 */
[----:B------:R-:W-:Y:S01]  /*9dc0*/  MUFU.EX2 R73, R73 ;  /* 0x0000004900497308 */ /* 0x000fe20000000800 */
[----:B------:R-:W-:Y:S01]  /*9dd0*/  FMUL.FTZ R52, R52, R5 ;  /* 0x0000000534347220 */ /* 0x000fe20000410000 */
[----:B--2---:R-:W-:Y:S01]  /*9de0*/  FFMA.FTZ R11, R5, R3, R21 ;  /* 0x00000003050b7223 */ /* 0x004fe20000010015 */
[--C-:B------:R-:W-:Y:S01]  /*9df0*/  FFMA.FTZ R3, R133, UR4, -R78.reuse ;  /* 0x0000000485037c23 */ /* 0x100fe2000801084e */
[-C--:B------:R-:W-:Y:S01]  /*9e00*/  FMUL.FTZ R53, R53, R5.reuse ;  /* 0x0000000535357220 */ /* 0x080fe20000410000 */
[----:B------:R-:W-:Y:S01]  /*9e10*/  FMUL.FTZ R56, R56, R5 ;  /* 0x0000000538387220 */ /* 0x000fe20000410000 */
[C---:B------:R-:W-:Y:S01]  /*9e20*/  FADD.FTZ R132, R8.reuse, R11 ;  /* 0x0000000b08847221 */ /* 0x040fe20000010000 */
[----:B------:R-:W-:Y:S01]  /*9e30*/  F2FP.F16.F32.PACK_AB R8, R8, R21 ;  /* 0x000000150808723e */ /* 0x000fe200000000ff */
[----:B------:R-:W-:Y:S01]  /*9e40*/  FFMA.FTZ R21, R100, UR4, -R78 ;  /* 0x0000000464157c23 */ /* 0x000fe2000801084e */
[----:B------:R-:W-:Y:S01]  /*9e50*/  F2FP.F16.F32.PACK_AB R11, R15, R13 ;  /* 0x0000000d0f0b723e */ /* 0x000fe200000000ff */
[----:B------:R-:W-:Y:S01]  /*9e60*/  FADD.FTZ R127, R79, R132 ;  /* 0x000000844f7f7221 */ /* 0x000fe20000010000 */
[--C-:B------:R-:W-:Y:S01]  /*9e70*/  FFMA.FTZ R15, R106, UR4, -R78.reuse ;  /* 0x000000046a0f7c23 */ /* 0x100fe2000801084e */
[--C-:B------:R-:W-:Y:S01]  /*9e80*/  FFMA.FTZ R106, R92, UR4, -R78.reuse ;  /* 0x000000045c6a7c23 */ /* 0x100fe2000801084e */
[--C-:B------:R-:W-:Y:S01]  /*9e90*/  FFMA.FTZ R13, R93, UR4, -R78.reuse ;  /* 0x000000045d0d7c23 */ /* 0x100fe2000801084e */
[----:B------:R-:W-:Y:S01]  /*9ea0*/  FADD.FTZ R127, R98, R127 ;  /* 0x0000007f627f7221 */ /* 0x000fe20000010000 */
[----:B------:R2:W-:Y:S01]  /*9eb0*/  MUFU.EX2 R92, R101 ;  /* 0x00000065005c7308 */ /* 0x0005e20000000800 */
[----:B------:R-:W-:Y:S01]  /*9ec0*/  FFMA.FTZ R98, R118, UR4, -R78 ;  /* 0x0000000476627c23 */ /* 0x000fe2000801084e */
[----:B------:R5:W-:Y:S01]  /*9ed0*/  STSM.16.M88.4 [R2+0x24300], R8 ;  /* 0x0243000802007844 */ /* 0x000be20000000200 */
[----:B------:R-:W-:Y:S01]  /*9ee0*/  FADD.FTZ R100, R134, R127 ;  /* 0x0000007f86647221 */ /* 0x000fe20000010000 */
[-C--:B------:R-:W-:Y:S01]  /*9ef0*/  FMUL.FTZ R57, R57, R5.reuse ;  /* 0x0000000539397220 */ /* 0x080fe20000410000 */
[-C--:B------:R-:W-:Y:S01]  /*9f00*/  FMUL.FTZ R60, R60, R5.reuse ;  /* 0x000000053c3c7220 */ /* 0x080fe20000410000 */
[-C--:B------:R-:W-:Y:S01]  /*9f10*/  FMUL.FTZ R61, R61, R5.reuse ;  /* 0x000000053d3d7220 */ /* 0x080fe20000410000 */
[----:B------:R-:W-:Y:S01]  /*9f20*/  FADD.FTZ R100, R139, R100 ;  /* 0x000000648b647221 */ /* 0x000fe20000010000 */
[----:B------:R0:W-:Y:S01]  /*9f30*/  MUFU.EX2 R93, R15 ;  /* 0x0000000f005d7308 */ /* 0x0001e20000000800 */
[-C--:B------:R-:W-:Y:S01]  /*9f40*/  FMUL.FTZ R64, R64, R5.reuse ;  /* 0x0000000540407220 */ /* 0x080fe20000410000 */
[-C--:B------:R-:W-:Y:S01]  /*9f50*/  FMUL.FTZ R65, R65, R5.reuse ;  /* 0x0000000541417220 */ /* 0x080fe20000410000 */
[----:B---3--:R-:W-:Y:S01]  /*9f60*/  FADD.FTZ R100, R129, R100 ;  /* 0x0000006481647221 */ /* 0x008fe20000010000 */
[-C--:B------:R-:W-:Y:S01]  /*9f70*/  FMUL.FTZ R68, R68, R5.reuse ;  /* 0x0000000544447220 */ /* 0x080fe20000410000 */
[----:B------:R-:W-:Y:S01]  /*9f80*/  FMUL.FTZ R69, R69, R5 ;  /* 0x0000000545457220 */ /* 0x000fe20000410000 */
[----:B------:R-:W-:Y:S01]  /*9f90*/  FMUL.FTZ R26, R26, R4 ;  /* 0x000000041a1a7220 */ /* 0x000fe20000410000 */
[----:B----4-:R-:W-:Y:S01]  /*9fa0*/  FADD.FTZ R79, R131, R100 ;  /* 0x00000064834f7221 */ /* 0x010fe20000010000 */
[----:B------:R-:W-:Y:S01]  /*9fb0*/  FADD.FTZ R100, R122, R117 ;  /* 0x000000757a647221 */ /* 0x000fe20000010000 */
[----:B------:R-:W3:Y:S01]  /*9fc0*/  MUFU.EX2 R3, R3 ;  /* 0x0000000300037308 */ /* 0x000ee20000000800 */
[----:B-----5:R-:W-:Y:S01]  /*9fd0*/  F2FP.F16.F32.PACK_AB R11, R130, R20 ;  /* 0x00000014820b723e */ /* 0x020fe200000000ff */
[----:B------:R-:W-:Y:S01]  /*9fe0*/  FADD.FTZ R79, R128, R79 ;  /* 0x0000004f804f7221 */ /* 0x000fe20000010000 */
[----:B--2---:R-:W-:Y:S01]  /*9ff0*/  FADD.FTZ R101, R123, R100 ;  /* 0x000000647b657221 */ /* 0x004fe20000010000 */
[--C-:B------:R-:W-:Y:S01]  /*a000*/  FFMA.FTZ R100, R76, UR4, -R78.reuse ;  /* 0x000000044c647c23 */ /* 0x100fe2000801084e */
[----:B------:R-:W-:Y:S01]  /*a010*/  F2FP.F16.F32.PACK_AB R8, R139, R134 ;  /* 0x000000868b08723e */ /* 0x000fe200000000ff */
[----:B------:R-:W-:Y:S01]  /*a020*/  FADD.FTZ R79, R136, R79 ;  /* 0x0000004f884f7221 */ /* 0x000fe20000010000 */
[----:B------:R-:W-:Y:S01]  /*a030*/  FADD.FTZ R76, R112, R101 ;  /* 0x00000065704c7221 */ /* 0x000fe20000010000 */
[----:B------:R-:W-:Y:S01]  /*a040*/  FFMA.FTZ R101, R77, UR4, -R78 ;  /* 0x000000044d657c23 */ /* 0x000fe2000801084e */
[----:B------:R-:W2:Y:S01]  /*a050*/  MUFU.EX2 R21, R21 ;  /* 0x0000001500157308 */ /* 0x000ea20000000800 */
        /* <DEDUP_REMOVED lines=26> */
[----:B------:R-:W-:Y:S01]  /*a200*/  FMUL.FTZ R31, R31, R4 ;  /* 0x000000041f1f7220 */ /* 0x000fe20000410000 */
[C---:B----4-:R-:W-:Y:S01]  /*a210*/  F2FP.F16.F32.PACK_AB R8, R105.reuse, R113 ;  /* 0x000000716908723e */ /* 0x050fe200000000ff */
[----:B------:R-:W-:Y:S01]  /*a220*/  FADD.FTZ R77, R105, R76 ;  /* 0x0000004c694d7221 */ /* 0x000fe20000010000 */
[----:B------:R-:W-:Y:S01]  /*a230*/  FADD.FTZ R20, R80, R79 ;  /* 0x0000004f50147221 */ /* 0x000fe20000010000 */
[----:B------:R-:W-:Y:S01]  /*a240*/  F2FP.F16.F32.PACK_AB R79, R97, R96 ;  /* 0x00000060614f723e */ /* 0x000fe200000000ff */
[----:B------:R-:W4:Y:S01]  /*a250*/  MUFU.EX2 R94, R94 ;  /* 0x0000005e005e7308 */ /* 0x000f220000000800 */
[----:B------:R-:W-:Y:S01]  /*a260*/  FADD.FTZ R115, R114, R77 ;  /* 0x0000004d72737221 */ /* 0x000fe20000010000 */
[----:B------:R-:W-:Y:S01]  /*a270*/  FADD.FTZ R97, R81, R20 ;  /* 0x0000001451617221 */ /* 0x000fe20000010000 */
[----:B------:R-:W-:Y:S01]  /*a280*/  F2FP.F16.F32.PACK_AB R77, R107, R104 ;  /* 0x000000686b4d723e */ /* 0x000fe200000000ff */
[----:B------:R-:W-:Y:S01]  /*a290*/  FMUL.FTZ R34, R34, R4 ;  /* 0x0000000422227220 */ /* 0x000fe20000410000 */
[----:B------:R-:W-:Y:S01]  /*a2a0*/  FADD.FTZ R115, R108, R115 ;  /* 0x000000736c737221 */ /* 0x000fe20000010000 */
[----:B------:R-:W-:Y:S01]  /*a2b0*/  FADD.FTZ R96, R84, R97 ;  /* 0x0000006154607221 */ /* 0x000fe20000010000 */
[----:B------:R-:W-:Y:S01]  /*a2c0*/  F2FP.F16.F32.PACK_AB R9, R89, R88 ;  /* 0x000000585909723e */ /* 0x000fe200000000ff */
[----:B------:R2:W-:Y:S01]  /*a2d0*/  MUFU.EX2 R7, R13 ;  /* 0x0000000d00077308 */ /* 0x0005e20000000800 */
[----:B-1----:R-:W-:Y:S01]  /*a2e0*/  FADD.FTZ R20, R0, R115 ;  /* 0x0000007300147221 */ /* 0x002fe20000010000 */
[----:B------:R-:W-:Y:S01]  /*a2f0*/  FADD.FTZ R96, R85, R96 ;  /* 0x0000006055607221 */ /* 0x000fe20000010000 */
[----:B------:R-:W-:Y:S01]  /*a300*/  F2FP.F16.F32.PACK_AB R76, R124, R121 ;  /* 0x000000797c4c723e */ /* 0x000fe200000000ff */
[----:B------:R-:W-:Y:S01]  /*a310*/  FMUL.FTZ R35, R35, R4 ;  /* 0x0000000423237220 */ /* 0x000fe20000410000 */
[----:B---3--:R-:W-:Y:S01]  /*a320*/  FADD.FTZ R104, R3, R20 ;  /* 0x0000001403687221 */ /* 0x008fe20000010000 */
[----:B------:R-:W-:Y:S01]  /*a330*/  FADD.FTZ R105, R73, R96 ;  /* 0x0000006049697221 */ /* 0x000fe20000010000 */
[----:B------:R-:W-:Y:S01]  /*a340*/  F2FP.F16.F32.PACK_AB R11, R81, R80 ;  /* 0x00000050510b723e */ /* 0x000fe200000000ff */
[----:B------:R-:W1:Y:S01]  /*a350*/  MUFU.EX2 R106, R106 ;  /* 0x0000006a006a7308 */ /* 0x000e620000000800 */
[----:B--2---:R-:W-:Y:S01]  /*a360*/  F2FP.F16.F32.PACK_AB R13, R123, R122 ;  /* 0x0000007a7b0d723e */ /* 0x004fe200000000ff */
[----:B------:R-:W-:Y:S01]  /*a370*/  FADD.FTZ R97, R21, R104 ;  /* 0x0000006815617221 */ /* 0x000fe20000010000 */
[----:B------:R-:W-:Y:S01]  /*a380*/  F2FP.F16.F32.PACK_AB R10, R108, R114 ;  /* 0x000000726c0a723e */ /* 0x000fe200000000ff */
[-C--:B------:R-:W-:Y:S01]  /*a390*/  FMUL.FTZ R38, R38, R4.reuse ;  /* 0x0000000426267220 */ /* 0x080fe20000410000 */
[-C--:B------:R-:W-:Y:S01]  /*a3a0*/  FMUL.FTZ R39, R39, R4.reuse ;  /* 0x0000000427277220 */ /* 0x080fe20000410000 */
[----:B------:R0:W-:Y:S01]  /*a3b0*/  STSM.16.M88.4 [R2+0x27300], R12 ;  /* 0x0273000c02007844 */ /* 0x0001e20000000200 */
[----:B------:R-:W-:Y:S01]  /*a3c0*/  FADD.FTZ R88, R92, R97 ;  /* 0x000000615c587221 */ /* 0x000fe20000010000 */
[----:B------:R-:W2:Y:S01]  /*a3d0*/  MUFU.EX2 R82, R82 ;  /* 0x0000005200527308 */ /* 0x000ea20000000800 */
[-C--:B------:R-:W-:Y:S01]  /*a3e0*/  FMUL.FTZ R42, R42, R4.reuse ;  /* 0x000000042a2a7220 */ /* 0x080fe20000410000 */
[----:B------:R3:W-:Y:S01]  /*a3f0*/  STSM.16.M88.4 [R2+0x28b00], R76 ;  /* 0x028b004c02007844 */ /* 0x0007e20000000200 */
[-C--:B------:R-:W-:Y:S01]  /*a400*/  FMUL.FTZ R43, R43, R4.reuse ;  /* 0x000000042b2b7220 */ /* 0x080fe20000410000 */
[-C--:B------:R-:W-:Y:S01]  /*a410*/  FMUL.FTZ R46, R46, R4.reuse ;  /* 0x000000042e2e7220 */ /* 0x080fe20000410000 */
[-C--:B------:R-:W-:Y:S01]  /*a420*/  FMUL.FTZ R47, R47, R4.reuse ;  /* 0x000000042f2f7220 */ /* 0x080fe20000410000 */
[----:B------:R2:W-:Y:S01]  /*a430*/  STSM.16.M88.4 [R2+0x2a300], R8 ;  /* 0x02a3000802007844 */ /* 0x0005e20000000200 */
[-C--:B------:R-:W-:Y:S01]  /*a440*/  FMUL.FTZ R50, R50, R4.reuse ;  /* 0x0000000432327220 */ /* 0x080fe20000410000 */
[----:B------:R-:W2:Y:S01]  /*a450*/  MUFU.EX2 R86, R86 ;  /* 0x0000005600567308 */ /* 0x000ea20000000800 */
[-C--:B------:R-:W-:Y:S01]  /*a460*/  FMUL.FTZ R51, R51, R4.reuse ;  /* 0x0000000433337220 */ /* 0x080fe20000410000 */
[-C--:B------:R-:W-:Y:S01]  /*a470*/  FMUL.FTZ R54, R54, R4.reuse ;  /* 0x0000000436367220 */ /* 0x080fe20000410000 */
[-C--:B------:R-:W-:Y:S01]  /*a480*/  FMUL.FTZ R55, R55, R4.reuse ;  /* 0x0000000437377220 */ /* 0x080fe20000410000 */
[-C--:B------:R-:W-:Y:S01]  /*a490*/  FMUL.FTZ R58, R58, R4.reuse ;  /* 0x000000043a3a7220 */ /* 0x080fe20000410000 */
[----:B------:R-:W-:Y:S01]  /*a4a0*/  FMUL.FTZ R59, R59, R4 ;  /* 0x000000043b3b7220 */ /* 0x000fe20000410000 */
[----:B0-----:R-:W-:Y:S01]  /*a4b0*/  FADD.FTZ R12, R90, R105 ;  /* 0x000000695a0c7221 */ /* 0x001fe20000010000 */
[----:B------:R-:W-:Y:S01]  /*a4c0*/  FADD.FTZ R13, R93, R88 ;  /* 0x000000585d0d7221 */ /* 0x000fe20000010000 */
[----:B------:R-:W0:Y:S01]  /*a4d0*/  MUFU.EX2 R109, R109 ;  /* 0x0000006d006d7308 */ /* 0x000e220000000800 */
[----:B------:R-:W-:Y:S01]  /*a4e0*/  F2FP.F16.F32.PACK_AB R14, R92, R21 ;  /* 0x000000155c0e723e */ /* 0x000fe200000000ff */
[----:B-----5:R-:W-:Y:S01]  /*a4f0*/  FADD.FTZ R15, R99, R12 ;  /* 0x0000000c630f7221 */ /* 0x020fe20000010000 */
[----:B------:R-:W-:Y:S01]  /*a500*/  F2FP.F16.F32.PACK_AB R12, R3, R0 ;  /* 0x00000000030c723e */ /* 0x000fe200000000ff */
[----:B------:R-:W-:Y:S01]  /*a510*/  FADD.FTZ R3, R98, R13 ;  /* 0x0000000d62037221 */ /* 0x000fe20000010000 */
[----:B------:R-:W-:Y:S01]  /*a520*/  F2FP.F16.F32.PACK_AB R13, R85, R84 ;  /* 0x00000054550d723e */ /* 0x000fe200000000ff */
[C---:B----4-:R-:W-:Y:S01]  /*a530*/  FADD.FTZ R15, R94.reuse, R15 ;  /* 0x0000000f5e0f7221 */ /* 0x050fe20000010000 */
[----:B---3--:R-:W-:Y:S01]  /*a540*/  F2FP.F16.F32.PACK_AB R77, R94, R99 ;  /* 0x000000635e4d723e */ /* 0x008fe200000000ff */
[----:B------:R-:W3:Y:S01]  /*a550*/  MUFU.EX2 R75, R75 ;  /* 0x0000004b004b7308 */ /* 0x000ee20000000800 */
[----:B-1----:R-:W-:Y:S01]  /*a560*/  FADD.FTZ R0, R106, R3 ;  /* 0x000000036a007221 */ /* 0x002fe20000010000 */
[----:B--2---:R-:W-:Y:S01]  /*a570*/  FADD.FTZ R3, R82, R15 ;  /* 0x0000000f52037221 */ /* 0x004fe20000010000 */
[----:B------:R-:W-:Y:S01]  /*a580*/  F2FP.F16.F32.PACK_AB R15, R90, R73 ;  /* 0x000000495a0f723e */ /* 0x000fe200000000ff */
[----:B------:R-:W-:Y:S01]  /*a590*/  FMUL.FTZ R62, R62, R4 ;  /* 0x000000043e3e7220 */ /* 0x000fe20000410000 */
[C---:B------:R-:W-:Y:S01]  /*a5a0*/  FADD.FTZ R0, R7.reuse, R0 ;  /* 0x0000000007007221 */ /* 0x040fe20000010000 */
[C---:B------:R-:W-:Y:S01]  /*a5b0*/  FADD.FTZ R76, R86.reuse, R3 ;  /* 0x00000003564c7221 */ /* 0x040fe20000010000 */
[----:B------:R-:W-:Y:S01]  /*a5c0*/  F2FP.F16.F32.PACK_AB R78, R7, R106 ;  /* 0x0000006a074e723e */ /* 0x000fe200000000ff */
[----:B------:R-:W1:Y:S01]  /*a5d0*/  MUFU.EX2 R110, R110 ;  /* 0x0000006e006e7308 */ /* 0x000e620000000800 */
[----:B0-----:R-:W-:Y:S01]  /*a5e0*/  FADD.FTZ R3, R109, R0 ;  /* 0x000000006d037221 */ /* 0x001fe20000010000 */
[----:B------:R-:W-:Y:S01]  /*a5f0*/  F2FP.F16.F32.PACK_AB R79, R86, R82 ;  /* 0x00000052564f723e */ /* 0x000fe200000000ff */
[----:B------:R0:W-:Y:S01]  /*a600*/  STSM.16.M88.4 [R2+0x2bb00], R12 ;  /* 0x02bb000c02007844 */ /* 0x0001e20000000200 */
[-C--:B------:R-:W-:Y:S01]  /*a610*/  FMUL.FTZ R63, R63, R4.reuse ;  /* 0x000000043f3f7220 */ /* 0x080fe20000410000 */
[-C--:B------:R-:W-:Y:S01]  /*a620*/  FMUL.FTZ R66, R66, R4.reuse ;  /* 0x0000000442427220 */ /* 0x080fe20000410000 */
[-C--:B------:R-:W-:Y:S01]  /*a630*/  FMUL.FTZ R67, R67, R4.reuse ;  /* 0x0000000443437220 */ /* 0x080fe20000410000 */
[-C--:B------:R-:W-:Y:S01]  /*a640*/  FMUL.FTZ R70, R70, R4.reuse ;  /* 0x0000000446467220 */ /* 0x080fe20000410000 */
[----:B------:R-:W2:Y:S01]  /*a650*/  MUFU.EX2 R111, R111 ;  /* 0x0000006f006f7308 */ /* 0x000ea20000000800 */
[----:B---3--:R-:W-:Y:S01]  /*a660*/  FADD.FTZ R21, R75, R76 ;  /* 0x0000004c4b157221 */ /* 0x008fe20000010000 */
[----:B------:R-:W-:Y:S01]  /*a670*/  F2FP.F16.F32.PACK_AB R76, R98, R93 ;  /* 0x0000005d624c723e */ /* 0x000fe200000000ff */
[----:B------:R-:W-:Y:S01]  /*a680*/  FMUL.FTZ R71, R71, R4 ;  /* 0x0000000447477220 */ /* 0x000fe20000410000 */
[C---:B------:R-:W-:Y:S01]  /*a690*/  F2FP.F16.F32.PACK_AB R81, R102.reuse, R75 ;  /* 0x0000004b6651723e */ /* 0x040fe200000000ff */
[----:B------:R-:W-:Y:S01]  /*a6a0*/  FADD.FTZ R80, R102, R21 ;  /* 0x0000001566507221 */ /* 0x000fe20000010000 */
[----:B------:R-:W-:Y:S01]  /*a6b0*/  IMAD.MOV.U32 R5, RZ, RZ, R72 ;  /* 0x000000ffff057224 */ /* 0x000fe200078e0048 */
[----:B------:R0:W-:Y:S01]  /*a6c0*/  STSM.16.M88.4 [R2+0x2d300], R76 ;  /* 0x02d3004c02007844 */ /* 0x0001e20000000200 */
[----:B------:R-:W3:Y:S01]  /*a6d0*/  MUFU.EX2 R103, R103 ;  /* 0x0000006700677308 */ /* 0x000ee20000000800 */
[----:B-1----:R-:W-:Y:S01]  /*a6e0*/  FADD.FTZ R0, R110, R3 ;  /* 0x000000036e007221 */ /* 0x002fe20000010000 */
[----:B------:R-:W-:-:S06]  /*a6f0*/  IMAD.MOV.U32 R4, RZ, RZ, R74 ;  /* 0x000000ffff047224 */ /* 0x000fcc00078e004a */
[----:B------:R-:W1:Y:S01]  /*a700*/  MUFU.EX2 R83, R83 ;  /* 0x0000005300537308 */ /* 0x000e620000000800 */
[----:B--2---:R-:W-:-:S07]  /*a710*/  FADD.FTZ R3, R111, R0 ;  /* 0x000000006f037221 */ /* 0x004fce0000010000 */
[----:B------:R-:W2:Y:S01]  /*a720*/  MUFU.EX2 R20, R137 ;  /* 0x0000008900147308 */ /* 0x000ea20000000800 */
[----:B---3--:R-:W-:Y:S01]  /*a730*/  FADD.FTZ R0, R103, R80 ;  /* 0x0000005067007221 */ /* 0x008fe20000010000 */
[----:B------:R-:W-:-:S06]  /*a740*/  F2FP.F16.F32.PACK_AB R80, R110, R109 ;  /* 0x0000006d6e50723e */ /* 0x000fcc00000000ff */
[----:B------:R-:W3:Y:S01]  /*a750*/  MUFU.EX2 R91, R91 ;  /* 0x0000005b005b7308 */ /* 0x000ee20000000800 */
[C---:B-1----:R-:W-:Y:S01]  /*a760*/  FADD.FTZ R0, R83.reuse, R0 ;  /* 0x0000000053007221 */ /* 0x042fe20000010000 */
[----:B------:R-:W-:-:S06]  /*a770*/  F2FP.F16.F32.PACK_AB R83, R83, R103 ;  /* 0x000000675353723e */ /* 0x000fcc00000000ff */
[----:B------:R-:W1:Y:S01]  /*a780*/  MUFU.EX2 R95, R95 ;  /* 0x0000005f005f7308 */ /* 0x000e620000000800 */
[C---:B--2---:R-:W-:Y:S01]  /*a790*/  F2FP.F16.F32.PACK_AB R82, R20.reuse, R111 ;  /* 0x0000006f1452723e */ /* 0x044fe200000000ff */
[----:B------:R-:W-:-:S04]  /*a7a0*/  FADD.FTZ R3, R20, R3 ;  /* 0x0000000314037221 */ /* 0x000fc80000010000 */
[----:B------:R0:W-:Y:S02]  /*a7b0*/  STSM.16.M88.4 [R2+0x2eb00], R80 ;  /* 0x02eb005002007844 */ /* 0x0001e40000000200 */
[----:B------:R-:W2:Y:S01]  /*a7c0*/  MUFU.EX2 R119, R119 ;  /* 0x0000007700777308 */ /* 0x000ea20000000800 */
[----:B---3--:R-:W-:-:S07]  /*a7d0*/  FADD.FTZ R0, R91, R0 ;  /* 0x000000005b007221 */ /* 0x008fce0000010000 */
[----:B------:R-:W3:Y:S01]  /*a7e0*/  MUFU.EX2 R87, R87 ;  /* 0x0000005700577308 */ /* 0x000ee20000000800 */
[C---:B-1----:R-:W-:Y:S01]  /*a7f0*/  F2FP.F16.F32.PACK_AB R9, R95.reuse, R91 ;  /* 0x0000005b5f09723e */ /* 0x042fe200000000ff */
[----:B------:R-:W-:-:S06]  /*a800*/  FADD.FTZ R0, R95, R0 ;  /* 0x000000005f007221 */ /* 0x000fcc0000010000 */
[----:B------:R-:W1:Y:S01]  /*a810*/  MUFU.EX2 R96, R135 ;  /* 0x0000008700607308 */ /* 0x000e620000000800 */
[----:B--2---:R-:W-:-:S07]  /*a820*/  FADD.FTZ R0, R119, R0 ;  /* 0x0000000077007221 */ /* 0x004fce0000010000 */
[----:B------:R-:W2:Y:S01]  /*a830*/  MUFU.EX2 R138, R138 ;  /* 0x0000008a008a7308 */ /* 0x000ea20000000800 */
[C---:B---3--:R-:W-:Y:S01]  /*a840*/  F2FP.F16.F32.PACK_AB R11, R87.reuse, R119 ;  /* 0x00000077570b723e */ /* 0x048fe200000000ff */
[----:B------:R-:W-:-:S06]  /*a850*/  FADD.FTZ R0, R87, R0 ;  /* 0x0000000057007221 */ /* 0x000fcc0000010000 */
[----:B------:R-:W3:Y:S01]  /*a860*/  MUFU.EX2 R100, R100 ;  /* 0x0000006400647308 */ /* 0x000ee20000000800 */
[----:B-1----:R-:W-:-:S07]  /*a870*/  FADD.FTZ R3, R96, R3 ;  /* 0x0000000360037221 */ /* 0x002fce0000010000 */
[----:B------:R-:W1:Y:S01]  /*a880*/  MUFU.EX2 R101, R101 ;  /* 0x0000006500657308 */ /* 0x000e620000000800 */
[C---:B--2---:R-:W-:Y:S01]  /*a890*/  F2FP.F16.F32.PACK_AB R8, R138.reuse, R96 ;  /* 0x000000608a08723e */ /* 0x044fe200000000ff */
[----:B------:R-:W-:-:S04]  /*a8a0*/  FADD.FTZ R3, R138, R3 ;  /* 0x000000038a037221 */ /* 0x000fc80000010000 */
        /* <DEDUP_REMOVED lines=12> */
[----:B------:R-:W-:-:S05]  /*a970*/  UMOV UR38, UR10 ;  /* 0x0000000a00267c82 */ /* 0x000fca0008000000 */
.L_x_11999:
[----:B------:R-:W-:-:S13]  /*a980*/  ISETP.LE.AND P2, PT, RZ, UR38, PT ;  /* 0x00000026ff007c0c */ /* 0x000fda000bf43270 */
[----:B------:R-:W-:Y:S05]  /*a990*/  @!P2 BRA `(.L_x_12009) ;  /* 0x000000400020a947 */ /* 0x000fea0003800000 */
[----:B------:R-:W-:Y:S01]  /*a9a0*/  IMAD.MOV.U32 R5, RZ, RZ, R72 ;  /* 0x000000ffff057224 */ /* 0x000fe200078e0048 */
[----:B------:R-:W-:Y:S01]  /*a9b0*/  UMOV UR39, UR60 ;  /* 0x0000003c00277c82 */ /* 0x000fe20008000000 */
[----:B------:R-:W-:Y:S01]  /*a9c0*/  IMAD.MOV.U32 R4, RZ, RZ, R74 ;  /* 0x000000ffff047224 */ /* 0x000fe200078e004a */
[----:B------:R-:W-:Y:S01]  /*a9d0*/  UMOV UR7, UR36 ;  /* 0x0000002400077c82 */ /* 0x000fe20008000000 */
[----:B------:R-:W-:-:S05]  /*a9e0*/  ULDC UR5, c[0x0][0x9d8] ;  /* 0x0002760000057ab9 */ /* 0x000fca0000000800 */
.L_x_12018:
        /* <DEDUP_REMOVED lines=10> */
.L_x_12011:
[----:B------:R-:W-:Y:S01]  /*aa90*/  ULEA UR4, UR36, UR37, 0x3 ;  /* 0x0000002524047291 */ /* 0x000fe2000f8e183f */
[----:B------:R-:W-:-:S05]  /*aaa0*/  IMAD.U32 R6, RZ, RZ, UR60 ;  /* 0x0000003cff067e24 */ /* 0x000fca000f8e00ff */
[----:B------:R-:W-:-:S04]  /*aab0*/  SHF.L.U32 R6, R6, 0x1f, RZ ;  /* 0x0000001f06067819 */ /* 0x000fc800000006ff */
[----:B------:R1:W2:Y:S01]  /*aac0*/  SYNCS.PHASECHK.TRANS64.TRYWAIT P2, [UR4+0x31c30], R6 ;  /* 0x031c3006ff0075a7 */ /* 0x0002a20008040144 */
[----:B------:R-:W-:Y:S05]  /*aad0*/  @!P0 BRA `(.L_x_12012) ;  /* 0x0000000000048947 */ /* 0x000fea0003800000 */
[----:B------:R-:W-:Y:S01]  /*aae0*/  BPT.TRAP 0x1 ;  /* 0x000000040000795c */ /* 0x000fe20000300000 */
.L_x_12012:
[----:B--2---:R-:W-:Y:S05]  /*aaf0*/  @P2 BRA `(.L_x_12010) ;  /* 0x0000000000082947 */ /* 0x004fea0003800000 */
[----:B------:R-:W2:Y:S02]  /*ab00*/  SYNCS.PHASECHK.TRANS64.TRYWAIT P2, [UR4+0x31c30], R6 ;  /* 0x031c3006ff0075a7 */ /* 0x000ea40008040144 */
[----:B--2---:R-:W-:Y:S05]  /*ab10*/  @!P2 BRA `(.L_x_12013) ;  /* 0x000000cc007ca947 */ /* 0x004fea0003800000 */
.L_x_12010:
        /* <DEDUP_REMOVED lines=30> */
[----:B-1----:R-:W-:Y:S01]  /*ad00*/  VIADD R6, R7, 0x8 ;  /* 0x0000000807067836 */ /* 0x002fe20000000000 */
        /* <DEDUP_REMOVED lines=57> */
[----:B0-----:R-:W-:-:S06]  /*b0a0*/  WARPGROUP.ARRIVE ;  /* 0x00000000000079c5 */ /* 0x001fcc0000000000 */
        /* <DEDUP_REMOVED lines=264> */
[----:B-1----:R-:W-:Y:S05]  /*c130*/  @P3 BRA `(.L_x_12014) ;  /* 0x00000000002c3947 */ /* 0x002fea0003800000 */
[----:B------:R-:W-:Y:S05]  /*c140*/  @!P0 BRA `(.L_x_12015) ;  /* 0x0000000000048947 */ /* 0x000fea0003800000 */
[----:B------:R-:W-:Y:S01]  /*c150*/  BPT.TRAP 0x1 ;  /* 0x000000040000795c */ /* 0x000fe20000300000 */
.L_x_12015:
[----:B------:R-:W-:Y:S01]  /*c160*/  ULEA UR4, UR7, UR37, 0x3 ;  /* 0x0000002507047291 */ /* 0x000fe2000f8e183f */
[----:B------:R-:W-:-:S05]  /*c170*/  IMAD.U32 R6, RZ, RZ, UR39 ;  /* 0x00000027ff067e24 */ /* 0x000fca000f8e00ff */
[----:B------:R-:W-:-:S04]  /*c180*/  SHF.L.U32 R6, R6, 0x1f, RZ ;  /* 0x0000001f06067819 */ /* 0x000fc800000006ff */
[----:B------:R0:W1:Y:S01]  /*c190*/  SYNCS.PHASECHK.TRANS64.TRYWAIT P2, [UR4+0x31c50], R6 ;  /* 0x031c5006ff0075a7 */ /* 0x0000620008040144 */
[----:B------:R-:W-:Y:S05]  /*c1a0*/  @!P0 BRA `(.L_x_12016) ;  /* 0x0000000000048947 */ /* 0x000fea0003800000 */
[----:B------:R-:W-:Y:S01]  /*c1b0*/  BPT.TRAP 0x1 ;  /* 0x000000040000795c */ /* 0x000fe20000300000 */
.L_x_12016:
[----:B-1----:R-:W-:Y:S05]  /*c1c0*/  @P2 BRA `(.L_x_12014) ;  /* 0x0000000000082947 */ /* 0x002fea0003800000 */
[----:B------:R-:W1:Y:S02]  /*c1d0*/  SYNCS.PHASECHK.TRANS64.TRYWAIT P2, [UR4+0x31c50], R6 ;  /* 0x031c5006ff0075a7 */ /* 0x000e640008040144 */
[----:B-1----:R-:W-:Y:S05]  /*c1e0*/  @!P2 BRA `(.L_x_12017) ;  /* 0x000000b400e0a947 */ /* 0x002fea0003800000 */
.L_x_12014:
        /* <DEDUP_REMOVED lines=72> */
[----:B------:R-:W-:Y:S01]  /*c670*/  ULDC UR14, c[0x0][0x988] ;  /* 0x00026200000e7ab9 */ /* 0x000fe20000000800 */
[----:B------:R-:W-:Y:S01]  /*c680*/  FMUL.FTZ R128, R134, UR5 ;  /* 0x0000000586807c20 */ /* 0x000fe20008410000 */
[----:B------:R-:W-:Y:S01]  /*c690*/  UMOV UR4, UR14 ;  /* 0x0000000e00047c82 */ /* 0x000fe20008000000 */
        /* <DEDUP_REMOVED lines=263> */
[----:B------:R-:W-:Y:S01]  /*d710*/  FFMA.FTZ R137, R13, UR4, -R131 ;  /* 0x000000040d897c23 */ /* 0x000fe20008010883 */
[----:B------:R-:W-:-:S02]  /*d720*/  IMAD.U32 R13, RZ, RZ, UR36 ;  /* 0x00000024ff0d7e24 */ /* 0x000fc4000f8e00ff */
[----:B------:R-:W-:Y:S01]  /*d730*/  FMUL.FTZ R14, R14, UR4 ;  /* 0x000000040e0e7c20 */ /* 0x000fe20008410000 */
[--C-:B------:R-:W-:Y:S01]  /*d740*/  FFMA.FTZ R15, R9, UR4, -R131.reuse ;  /* 0x00000004090f7c23 */ /* 0x100fe20008010883 */
[----:B------:R-:W-:Y:S01]  /*d750*/  HGMMA.64x96x16.F32 R24, gdesc[UR32].tnspB, R24, gsb0 ;  /* 0x41600000201879f0 */ /* 0x000fe20008000818 */
[----:B------:R-:W-:Y:S01]  /*d760*/  UIADD3 UR32, UR10, 0xa80, URZ ;  /* 0x00000a800a207890 */ /* 0x000fe2000fffe03f */
[----:B------:R-:W-:Y:S01]  /*d770*/  MUFU.EX2 R77, R14 ;  /* 0x0000000e004d7308 */ /* 0x000fe20000000800 */
[----:B------:R-:W-:Y:S01]  /*d780*/  UIADD3 UR34, UR11, 0x1c0, URZ ;  /* 0x000001c00b227890 */ /* 0x000fe2000fffe03f */
[----:B------:R-:W-:Y:S01]  /*d790*/  @!P1 LEA R13, R13, UR37, 0x3 ;  /* 0x000000250d0d9c11 */ /* 0x000fe2000f8e18ff */
[----:B------:R-:W-:Y:S01]  /*d7a0*/  UMOV UR33, 0xc0000010 ;  /* 0xc000001000217882 */ /* 0x000fe20000000000 */
[----:B------:R-:W-:Y:S01]  /*d7b0*/  UMOV UR35, 0x80000020 ;  /* 0x8000002000237882 */ /* 0x000fe20000000000 */
[--C-:B------:R-:W-:Y:S01]  /*d7c0*/  FFMA.FTZ R9, R17, UR4, -R131.reuse ;  /* 0x0000000411097c23 */ /* 0x100fe20008010883 */
[--C-:B------:R-:W-:Y:S01]  /*d7d0*/  FFMA.FTZ R138, R18, UR4, -R131.reuse ;  /* 0x00000004128a7c23 */ /* 0x100fe20008010883 */
[----:B------:R-:W-:Y:S01]  /*d7e0*/  @!P1 VIADD R13, R13, 0x31c40 ;  /* 0x00031c400d0d9836 */ /* 0x000fe20000000000 */
[----:B------:R-:W0:Y:S01]  /*d7f0*/  MUFU.EX2 R8, R8 ;  /* 0x0000000800087308 */ /* 0x000e220000000800 */
[--C-:B------:R-:W-:Y:S01]  /*d800*/  FFMA.FTZ R129, R129, UR4, -R131.reuse ;  /* 0x0000000481817c23 */ /* 0x100fe20008010883 */
[--C-:B------:R-:W-:Y:S01]  /*d810*/  FFMA.FTZ R17, R106, UR4, -R131.reuse ;  /* 0x000000046a117c23 */ /* 0x100fe20008010883 */
[----:B------:R-:W-:Y:S01]  /*d820*/  FFMA.FTZ R18, R114, UR4, -R131 ;  /* 0x0000000472127c23 */ /* 0x000fe20008010883 */
[----:B------:R-:W-:Y:S01]  /*d830*/  @!P1 PRMT R13, RZ, 0x654, R13 ;  /* 0x00000654ff0d9816 */ /* 0x000fe2000000000d */
        /* <DEDUP_REMOVED lines=12> */
[----:B0-----:R-:W-:Y:S01]  /*d900*/  FFMA.FTZ R14, R77, R0, R8 ;  /* 0x000000004d0e7223 */ /* 0x001fe20000010008 */
[--C-:B------:R-:W-:Y:S01]  /*d910*/  FFMA.FTZ R0, R99, UR4, -R131.reuse ;  /* 0x0000000463007c23 */ /* 0x100fe20008010883 */
[--C-:B------:R-:W-:Y:S01]  /*d920*/  FFMA.FTZ R86, R86, UR4, -R131.reuse ;  /* 0x0000000456567c23 */ /* 0x100fe20008010883 */
[--C-:B------:R-:W-:Y:S01]  /*d930*/  FFMA.FTZ R87, R87, UR4, -R131.reuse ;  /* 0x0000000457577c23 */ /* 0x100fe20008010883 */
[--C-:B------:R-:W-:Y:S01]  /*d940*/  FFMA.FTZ R79, R79, UR4, -R131.reuse ;  /* 0x000000044f4f7c23 */ /* 0x100fe20008010883 */
[--C-:B------:R-:W-:Y:S01]  /*d950*/  FFMA.FTZ R130, R130, UR4, -R131.reuse ;  /* 0x0000000482827c23 */ /* 0x100fe20008010883 */
[----:B------:R-:W-:Y:S01]  /*d960*/  FFMA.FTZ R78, R78, UR4, -R131 ;  /* 0x000000044e4e7c23 */ /* 0x000fe20008010883 */
[----:B------:R-:W0:Y:S01]  /*d970*/  MUFU.EX2 R137, R137 ;  /* 0x0000008900897308 */ /* 0x000e220000000800 */
[----:B-1----:R-:W-:Y:S01]  /*d980*/  FADD.FTZ R99, R15, R14 ;  /* 0x0000000e0f637221 */ /* 0x002fe20000010000 */
[----:B------:R-:W-:-:S02]  /*d990*/  F2FP.F16.F32.PACK_AB R14, R134, R132 ;  /* 0x00000084860e723e */ /* 0x000fc400000000ff */
[----:B------:R-:W-:-:S04]  /*d9a0*/  ISETP.LT.AND P2, PT, RZ, UR38, PT ;  /* 0x00000026ff007c0c */ /* 0x000fc8000bf41270 */
[----:B------:R-:W1:Y:S01]  /*d9b0*/  MUFU.EX2 R9, R9 ;  /* 0x0000000900097308 */ /* 0x000e620000000800 */
[----:B--2---:R-:W-:Y:S01]  /*d9c0*/  FADD.FTZ R140, R136, R99 ;  /* 0x00000063888c7221 */ /* 0x004fe20000010000 */
[----:B------:R-:W-:-:S06]  /*d9d0*/  FFMA.FTZ R99, R102, UR4, -R131 ;  /* 0x0000000466637c23 */ /* 0x000fcc0008010883 */
[----:B------:R2:W-:Y:S01]  /*d9e0*/  MUFU.EX2 R5, R135 ;  /* 0x0000008700057308 */ /* 0x0005e20000000800 */
[----:B0-----:R-:W-:-:S07]  /*d9f0*/  FADD.FTZ R140, R137, R140 ;  /* 0x0000008c898c7221 */ /* 0x001fce0000010000 */
[----:B------:R-:W0:Y:S01]  /*da00*/  MUFU.EX2 R138, R138 ;  /* 0x0000008a008a7308 */ /* 0x000e220000000800 */
[--C-:B--2---:R-:W-:Y:S01]  /*da10*/  FFMA.FTZ R135, R128, UR4, -R131.reuse ;  /* 0x0000000480877c23 */ /* 0x104fe20008010883 */
[--C-:B------:R-:W-:Y:S01]  /*da20*/  FFMA.FTZ R128, R122, UR4, -R131.reuse ;  /* 0x000000047a807c23 */ /* 0x100fe20008010883 */
[----:B-1----:R-:W-:Y:S01]  /*da30*/  FADD.FTZ R119, R9, R140 ;  /* 0x0000008c09777221 */ /* 0x002fe20000010000 */
[--C-:B------:R-:W-:Y:S01]  /*da40*/  FFMA.FTZ R122, R126, UR4, -R131.reuse ;  /* 0x000000047e7a7c23 */ /* 0x100fe20008010883 */
[----:B------:R-:W-:-:S03]  /*da50*/  FFMA.FTZ R126, R127, UR4, -R131 ;  /* 0x000000047f7e7c23 */ /* 0x000fc60008010883 */
[----:B------:R-:W1:Y:S08]  /*da60*/  MUFU.EX2 R135, R135 ;  /* 0x0000008700877308 */ /* 0x000e700000000800 */
[----:B------:R-:W2:Y:S01]  /*da70*/  MUFU.EX2 R129, R129 ;  /* 0x0000008100817308 */ /* 0x000ea20000000800 */
[C---:B0-----:R-:W-:Y:S01]  /*da80*/  FADD.FTZ R102, R138.reuse, R119 ;  /* 0x000000778a667221 */ /* 0x041fe20000010000 */
[----:B------:R-:W-:-:S06]  /*da90*/  F2FP.F16.F32.PACK_AB R9, R138, R9 ;  /* 0x000000098a09723e */ /* 0x000fcc00000000ff */
[----:B------:R-:W0:Y:S01]  /*daa0*/  MUFU.EX2 R128, R128 ;  /* 0x0000008000807308 */ /* 0x000e220000000800 */
[----:B-1----:R-:W-:-:S07]  /*dab0*/  FADD.FTZ R102, R135, R102 ;  /* 0x0000006687667221 */ /* 0x002fce0000010000 */
[----:B------:R-:W-:Y:S08]  /*dac0*/  MUFU.EX2 R120, R120 ;  /* 0x0000007800787308 */ /* 0x000ff00000000800 */
[----:B------:R-:W1:Y:S01]  /*dad0*/  MUFU.EX2 R123, R123 ;  /* 0x0000007b007b7308 */ /* 0x000e620000000800 */
[----:B------:R-:W-:Y:S02]  /*dae0*/  WARPGROUP.DEPBAR.LE gsb0, 0x0 ;  /* 0x00008000000079c5 */ /* 0x000fe40000010000 */
[----:B------:R-:W-:-:S05]  /*daf0*/  WARPGROUP.ARRIVE ;  /* 0x00000000000079c5 */ /* 0x000fca0000000000 */
[----:B------:R-:W-:Y:S01]  /*db00*/  MUFU.EX2 R121, R121 ;  /* 0x0000007900797308 */ /* 0x000fe20000000800 */
[----:B------:R-:W-:Y:S01]  /*db10*/  HGMMA.64x96x16.F32 R24, gdesc[UR32].tnspB, R24, gsb0 ;  /* 0x41600000201879f0 */ /* 0x000fe20008000818 */
[----:B------:R-:W-:Y:S02]  /*db20*/  UIADD3 UR32, UR10, 0xc00, URZ ;  /* 0x00000c000a207890 */ /* 0x000fe4000fffe03f */
[----:B------:R-:W-:-:S04]  /*db30*/  UIADD3 UR34, UR11, 0x200, URZ ;  /* 0x000002000b227890 */ /* 0x000fc8000fffe03f */
[----:B------:R-:W3:Y:S01]  /*db40*/  MUFU.EX2 R122, R122 ;  /* 0x0000007a007a7308 */ /* 0x000ee20000000800 */
[----:B------:R-:W-:Y:S01]  /*db50*/  UMOV UR33, 0xc0000010 ;  /* 0xc000001000217882 */ /* 0x000fe20000000000 */
[----:B------:R-:W-:-:S06]  /*db60*/  UMOV UR35, 0x80000020 ;  /* 0x8000002000237882 */ /* 0x000fcc0000000000 */
[----:B------:R-:W-:Y:S08]  /*db70*/  MUFU.EX2 R124, R124 ;  /* 0x0000007c007c7308 */ /* 0x000ff00000000800 */
[----:B------:R-:W4:Y:S08]  /*db80*/  MUFU.EX2 R126, R126 ;  /* 0x0000007e007e7308 */ /* 0x000f300000000800 */
[----:B------:R-:W-:Y:S08]  /*db90*/  MUFU.EX2 R112, R112 ;  /* 0x0000007000707308 */ /* 0x000ff00000000800 */
[----:B------:R-:W5:Y:S08]  /*dba0*/  MUFU.EX2 R18, R18 ;  /* 0x0000001200127308 */ /* 0x000f700000000800 */
[----:B------:R-:W5:Y:S08]  /*dbb0*/  MUFU.EX2 R113, R113 ;  /* 0x0000007100717308 */ /* 0x000f700000000800 */
[----:B------:R-:W5:Y:S08]  /*dbc0*/  MUFU.EX2 R114, R114 ;  /* 0x0000007200727308 */ /* 0x000f700000000800 */
[----:B------:R-:W-:Y:S08]  /*dbd0*/  MUFU.EX2 R116, R116 ;  /* 0x0000007400747308 */ /* 0x000ff00000000800 */
        /* <DEDUP_REMOVED lines=8> */
[----:B------:R-:W-:Y:S07]  /*dc60*/  HGMMA.64x96x16.F32 R24, gdesc[UR32].tnspB, R24, gsb0 ;  /* 0x41600000201879f0 */ /* 0x000fee0008000818 */
[----:B------:R-:W5:Y:S08]  /*dc70*/  MUFU.EX2 R106, R106 ;  /* 0x0000006a006a7308 */ /* 0x000f700000000800 */
[----:B------:R-:W5:Y:S08]  /*dc80*/  MUFU.EX2 R108, R108 ;  /* 0x0000006c006c7308 */ /* 0x000f700000000800 */
[----:B------:R-:W5:Y:S08]  /*dc90*/  MUFU.EX2 R107, R107 ;  /* 0x0000006b006b7308 */ /* 0x000f700000000800 */
[----:B------:R-:W-:Y:S08]  /*dca0*/  MUFU.EX2 R110, R110 ;  /* 0x0000006e006e7308 */ /* 0x000ff00000000800 */
[----:B------:R-:W5:Y:S08]  /*dcb0*/  MUFU.EX2 R109, R109 ;  /* 0x0000006d006d7308 */ /* 0x000f700000000800 */
[----:B------:R-:W5:Y:S08]  /*dcc0*/  MUFU.EX2 R96, R96 ;  /* 0x0000006000607308 */ /* 0x000f700000000800 */
        /* <DEDUP_REMOVED lines=8> */
[----:B------:R-:W-:Y:S01]  /*dd50*/  @!P1 SYNCS.ARRIVE.TRANS64.RED.A1T0 RZ, [R13+URZ], RZ ;  /* 0x000000ff0dff99a7 */ /* 0x000fe2000810043f */
[----:B------:R-:W-:Y:S01]  /*dd60*/  MUFU.EX2 R89, R89 ;  /* 0x0000005900597308 */ /* 0x000fe20000000800 */
[----:B--2---:R-:W-:Y:S01]  /*dd70*/  IMAD.U32 R12, RZ, RZ, UR7 ;  /* 0x00000007ff0c7e24 */ /* 0x004fe2000f8e00ff */
[----:B------:R-:W-:Y:S01]  /*dd80*/  UIADD3 UR7, UR38, -0x1, URZ ;  /* 0xffffffff26077890 */ /* 0x000fe2000fffe03f */
[-C--:B------:R-:W-:Y:S01]  /*dd90*/  FMUL.FTZ R24, R24, R4.reuse ;  /* 0x0000000418187220 */ /* 0x080fe20000410000 */
[-C--:B------:R-:W-:Y:S01]  /*dda0*/  FMUL.FTZ R25, R25, R4.reuse ;  /* 0x0000000419197220 */ /* 0x080fe20000410000 */
[-C--:B------:R-:W-:Y:S01]  /*ddb0*/  FMUL.FTZ R28, R28, R4.reuse ;  /* 0x000000041c1c7220 */ /* 0x080fe20000410000 */
[----:B------:R-:W-:Y:S01]  /*ddc0*/  @!P1 LEA R12, R12, UR37, 0x3 ;  /* 0x000000250c0c9c11 */ /* 0x000fe2000f8e18ff */
[----:B------:R-:W-:Y:S01]  /*ddd0*/  FMUL.FTZ R29, R29, R4 ;  /* 0x000000041d1d7220 */ /* 0x000fe20000410000 */
[----:B------:R-:W-:Y:S01]  /*dde0*/  MUFU.EX2 R92, R92 ;  /* 0x0000005c005c7308 */ /* 0x000fe20000000800 */
[----:B------:R-:W-:Y:S01]  /*ddf0*/  UMOV UR38, UR7 ;  /* 0x0000000700267c82 */ /* 0x000fe20008000000 */
[----:B------:R-:W-:Y:S01]  /*de00*/  UMOV UR7, UR36 ;  /* 0x0000002400077c82 */ /* 0x000fe20008000000 */
[----:B------:R-:W-:-:S02]  /*de10*/  @!P1 VIADD R12, R12, 0x31c60 ;  /* 0x00031c600c0c9836 */ /* 0x000fc40000000000 */
[-C--:B------:R-:W-:Y:S01]  /*de20*/  FMUL.FTZ R32, R32, R4.reuse ;  /* 0x0000000420207220 */ /* 0x080fe20000410000 */
[-C--:B------:R-:W-:Y:S01]  /*de30*/  FMUL.FTZ R33, R33, R4.reuse ;  /* 0x0000000421217220 */ /* 0x080fe20000410000 */
[-C--:B------:R-:W-:Y:S01]  /*de40*/  FMUL.FTZ R36, R36, R4.reuse ;  /* 0x0000000424247220 */ /* 0x080fe20000410000 */
[-C--:B------:R-:W-:Y:S01]  /*de50*/  FMUL.FTZ R37, R37, R4.reuse ;  /* 0x0000000425257220 */ /* 0x080fe20000410000 */
[----:B------:R-:W-:Y:S01]  /*de60*/  @!P1 PRMT R12, RZ, 0x654, R12 ;  /* 0x00000654ff0c9816 */ /* 0x000fe2000000000c */
[----:B------:R-:W-:Y:S01]  /*de70*/  MUFU.EX2 R93, R93 ;  /* 0x0000005d005d7308 */ /* 0x000fe20000000800 */
[-C--:B------:R-:W-:Y:S01]  /*de80*/  FMUL.FTZ R40, R40, R4.reuse ;  /* 0x0000000428287220 */ /* 0x080fe20000410000 */
[-C--:B------:R-:W-:Y:S01]  /*de90*/  FMUL.FTZ R41, R41, R4.reuse ;  /* 0x0000000429297220 */ /* 0x080fe20000410000 */
[----:B------:R2:W-:Y:S01]  /*dea0*/  @!P1 SYNCS.ARRIVE.TRANS64.RED.A1T0 RZ, [R12+URZ], RZ ;  /* 0x000000ff0cff99a7 */ /* 0x0005e2000810043f */
[-C--:B------:R-:W-:Y:S01]  /*deb0*/  FMUL.FTZ R44, R44, R4.reuse ;  /* 0x000000042c2c7220 */ /* 0x080fe20000410000 */
[-C--:B------:R-:W-:Y:S01]  /*dec0*/  FMUL.FTZ R45, R45, R4.reuse ;  /* 0x000000042d2d7220 */ /* 0x080fe20000410000 */
[-C--:B------:R-:W-:Y:S01]  /*ded0*/  FMUL.FTZ R48, R48, R4.reuse ;  /* 0x0000000430307220 */ /* 0x080fe20000410000 */
[-C--:B------:R-:W-:Y:S01]  /*dee0*/  FMUL.FTZ R49, R49, R4.reuse ;  /* 0x0000000431317220 */ /* 0x080fe20000410000 */
[----:B------:R-:W-:Y:S01]  /*def0*/  MUFU.EX2 R86, R86 ;  /* 0x0000005600567308 */ /* 0x000fe20000000800 */
[-C--:B------:R-:W-:Y:S01]  /*df00*/  FMUL.FTZ R52, R52, R4.reuse ;  /* 0x0000000434347220 */ /* 0x080fe20000410000 */
[-C--:B------:R-:W-:Y:S01]  /*df10*/  FMUL.FTZ R53, R53, R4.reuse ;  /* 0x0000000435357220 */ /* 0x080fe20000410000 */
[----:B--2---:R-:W-:Y:S01]  /*df20*/  FFMA.FTZ R12, R4, R3, R6 ;  /* 0x00000003040c7223 */ /* 0x004fe20000010006 */
[-C--:B------:R-:W-:Y:S01]  /*df30*/  FMUL.FTZ R56, R56, R4.reuse ;  /* 0x0000000438387220 */ /* 0x080fe20000410000 */
[-C--:B------:R-:W-:Y:S01]  /*df40*/  FMUL.FTZ R57, R57, R4.reuse ;  /* 0x0000000439397220 */ /* 0x080fe20000410000 */
[----:B------:R-:W-:Y:S01]  /*df50*/  FMUL.FTZ R60, R60, R4 ;  /* 0x000000043c3c7220 */ /* 0x000fe20000410000 */
[C---:B------:R-:W-:Y:S01]  /*df60*/  FADD.FTZ R13, R133.reuse, R12 ;  /* 0x0000000c850d7221 */ /* 0x040fe20000010000 */
[----:B------:R-:W-:Y:S01]  /*df70*/  F2FP.F16.F32.PACK_AB R12, R133, R6 ;  /* 0x00000006850c723e */ /* 0x000fe200000000ff */
[----:B------:R2:W5:Y:S01]  /*df80*/  MUFU.EX2 R3, R98 ;  /* 0x0000006200037308 */ /* 0x0005620000000800 */
[-C--:B------:R-:W-:Y:S01]  /*df90*/  FMUL.FTZ R61, R61, R4.reuse ;  /* 0x000000043d3d7220 */ /* 0x080fe20000410000 */
[----:B------:R-:W-:Y:S01]  /*dfa0*/  FADD.FTZ R13, R132, R13 ;  /* 0x0000000d840d7221 */ /* 0x000fe20000010000 */
[-C--:B------:R-:W-:Y:S01]  /*dfb0*/  FMUL.FTZ R64, R64, R4.reuse ;  /* 0x0000000440407220 */ /* 0x080fe20000410000 */
[-C--:B------:R-:W-:Y:S01]  /*dfc0*/  FMUL.FTZ R65, R65, R4.reuse ;  /* 0x0000000441417220 */ /* 0x080fe20000410000 */
[----:B------:R-:W-:Y:S01]  /*dfd0*/  FMUL.FTZ R68, R68, R4 ;  /* 0x0000000444447220 */ /* 0x000fe20000410000 */
[----:B------:R-:W-:Y:S01]  /*dfe0*/  FADD.FTZ R6, R134, R13 ;  /* 0x0000000d86067221 */ /* 0x000fe20000010000 */
[----:B------:R-:W-:Y:S01]  /*dff0*/  F2FP.F16.F32.PACK_AB R13, R15, R8 ;  /* 0x000000080f0d723e */ /* 0x000fe200000000ff */
[--C-:B------:R-:W-:Y:S01]  /*e000*/  FFMA.FTZ R8, R90, UR4, -R131.reuse ;  /* 0x000000045a087c23 */ /* 0x100fe20008010883 */
[--C-:B--2---:R-:W-:Y:S01]  /*e010*/  FFMA.FTZ R98, R91, UR4, -R131.reuse ;  /* 0x000000045b627c23 */ /* 0x104fe20008010883 */
[----:B------:R-:W-:Y:S01]  /*e020*/  FADD.FTZ R111, R7, R6 ;  /* 0x00000006076f7221 */ /* 0x000fe20000010000 */
[--C-:B------:R-:W-:Y:S01]  /*e030*/  FFMA.FTZ R91, R94, UR4, -R131.reuse ;  /* 0x000000045e5b7c23 */ /* 0x100fe20008010883 */
[----:B------:R1:W2:Y:S01]  /*e040*/  MUFU.EX2 R6, R103 ;  /* 0x0000006700067308 */ /* 0x0002a20000000800 */
[----:B------:R-:W-:Y:S01]  /*e050*/  FFMA.FTZ R94, R82, UR4, -R131 ;  /* 0x00000004525e7c23 */ /* 0x000fe20008010883 */
[----:B------:R-:W-:Y:S01]  /*e060*/  FADD.FTZ R90, R10, R111 ;  /* 0x0000006f0a5a7221 */ /* 0x000fe20000010000 */
[----:B------:R-:W-:Y:S01]  /*e070*/  F2FP.F16.F32.PACK_AB R15, R137, R136 ;  /* 0x00000088890f723e */ /* 0x000fe200000000ff */
[----:B------:R-:W-:Y:S01]  /*e080*/  FMUL.FTZ R69, R69, R4 ;  /* 0x0000000445457220 */ /* 0x000fe20000410000 */
[-C--:B------:R-:W-:Y:S01]  /*e090*/  FMUL.FTZ R26, R26, R77.reuse ;  /* 0x0000004d1a1a7220 */ /* 0x080fe20000410000 */
[----:B------:R-:W-:Y:S01]  /*e0a0*/  FADD.FTZ R111, R11, R90 ;  /* 0x0000005a0b6f7221 */ /* 0x000fe20000010000 */
[----:B------:R-:W-:Y:S01]  /*e0b0*/  FFMA.FTZ R90, R83, UR4, -R131 ;  /* 0x00000004535a7c23 */ /* 0x000fe20008010883 */
[----:B------:R-:W-:Y:S01]  /*e0c0*/  FADD.FTZ R83, R129, R102 ;  /* 0x0000006681537221 */ /* 0x000fe20000010000 */
[----:B------:R3:W2:Y:S01]  /*e0d0*/  MUFU.EX2 R82, R8 ;  /* 0x0000000800527308 */ /* 0x0006a20000000800 */
[----:B------:R-:W-:Y:S01]  /*e0e0*/  FADD.FTZ R132, R20, R111 ;  /* 0x0000006f14847221 */ /* 0x000fe20000010000 */
[----:B------:R5:W-:Y:S01]  /*e0f0*/  STSM.16.M88.4 [R2+0x24300], R12 ;  /* 0x0243000c02007844 */ /* 0x000be20000000200 */
[----:B0-----:R-:W-:Y:S01]  /*e100*/  FADD.FTZ R102, R128, R83 ;  /* 0x0000005380667221 */ /* 0x001fe20000010000 */
[----:B------:R-:W-:Y:S01]  /*e110*/  FFMA.FTZ R83, R75, UR4, -R131 ;  /* 0x000000044b537c23 */ /* 0x000fe20008010883 */
[----:B------:R-:W-:Y:S01]  /*e120*/  FADD.FTZ R111, R21, R132 ;  /* 0x00000084156f7221 */ /* 0x000fe20000010000 */
[----:B------:R-:W-:Y:S01]  /*e130*/  FMUL.FTZ R27, R27, R77 ;  /* 0x0000004d1b1b7220 */ /* 0x000fe20000410000 */
[----:B-1----:R-:W-:Y:S01]  /*e140*/  FADD.FTZ R103, R123, R102 ;  /* 0x000000667b677221 */ /* 0x002fe20000010000 */
[----:B------:R0:W1:Y:S01]  /*e150*/  MUFU.EX2 R75, R98 ;  /* 0x00000062004b7308 */ /* 0x0000620000000800 */
[----:B------:R-:W-:Y:S01]  /*e160*/  FADD.FTZ R132, R120, R111 ;  /* 0x0000006f78847221 */ /* 0x000fe20000010000 */
[----:B---3--:R-:W-:Y:S01]  /*e170*/  F2FP.F16.F32.PACK_AB R8, R10, R7 ;  /* 0x000000070a08723e */ /* 0x008fe200000000ff */
[----:B------:R-:W-:Y:S01]  /*e180*/  FADD.FTZ R103, R122, R103 ;  /* 0x000000677a677221 */ /* 0x000fe20000010000 */
[----:B------:R-:W-:Y:S01]  /*e190*/  F2FP.F16.F32.PACK_AB R10, R20, R11 ;  /* 0x0000000b140a723e */ /* 0x000fe200000000ff */
[----:B------:R-:W-:Y:S01]  /*e1a0*/  FADD.FTZ R111, R121, R132 ;  /* 0x00000084796f7221 */ /* 0x000fe20000010000 */
[----:B------:R-:W-:Y:S01]  /*e1b0*/  F2FP.F16.F32.PACK_AB R11, R129, R135 ;  /* 0x00000087810b723e */ /* 0x000fe200000000ff */
[----:B----4-:R-:W-:Y:S01]  /*e1c0*/  FADD.FTZ R103, R126, R103 ;  /* 0x000000677e677221 */ /* 0x010fe20000010000 */
[----:B------:R3:W-:Y:S01]  /*e1d0*/  MUFU.EX2 R7, R95 ;  /* 0x0000005f00077308 */ /* 0x0007e20000000800 */
[----:B------:R-:W-:Y:S01]  /*e1e0*/  FADD.FTZ R111, R124, R111 ;  /* 0x0000006f7c6f7221 */ /* 0x000fe20000010000 */
[----:B-----5:R-:W-:Y:S01]  /*e1f0*/  F2FP.F16.F32.PACK_AB R12, R120, R21 ;  /* 0x00000015780c723e */ /* 0x020fe200000000ff */
[----:B------:R-:W-:Y:S01]  /*e200*/  FADD.FTZ R103, R18, R103 ;  /* 0x0000006712677221 */ /* 0x000fe20000010000 */
[----:B------:R4:W-:Y:S01]  /*e210*/  STSM.16.M88.4 [R2+0x25b00], R8 ;  /* 0x025b000802007844 */ /* 0x0009e20000000200 */
[----:B------:R-:W-:Y:S01]  /*e220*/  FADD.FTZ R102, R112, R111 ;  /* 0x0000006f70667221 */ /* 0x000fe20000010000 */
[C---:B------:R-:W-:Y:S01]  /*e230*/  F2FP.F16.F32.PACK_AB R112, R113.reuse, R112 ;  /* 0x000000707170723e */ /* 0x040fe200000000ff */
[C---:B------:R-:W-:Y:S01]  /*e240*/  FADD.FTZ R20, R114.reuse, R103 ;  /* 0x0000006772147221 */ /* 0x040fe20000010000 */
[----:B------:R-:W5:Y:S01]  /*e250*/  MUFU.EX2 R91, R91 ;  /* 0x0000005b005b7308 */ /* 0x000f620000000800 */
[----:B------:R-:W-:Y:S01]  /*e260*/  FADD.FTZ R111, R113, R102 ;  /* 0x00000066716f7221 */ /* 0x000fe20000010000 */
[----:B------:R-:W-:Y:S01]  /*e270*/  F2FP.F16.F32.PACK_AB R113, R114, R18 ;  /* 0x000000127271723e */ /* 0x000fe200000000ff */
[----:B------:R-:W-:Y:S01]  /*e280*/  FADD.FTZ R15, R115, R20 ;  /* 0x00000014730f7221 */ /* 0x000fe20000010000 */
[----:B------:R-:W-:Y:S01]  /*e290*/  F2FP.F16.F32.PACK_AB R13, R123, R128 ;  /* 0x000000807b0d723e */ /* 0x000fe200000000ff */
[----:B------:R-:W-:Y:S01]  /*e2a0*/  FADD.FTZ R14, R116, R111 ;  /* 0x0000006f740e7221 */ /* 0x000fe20000010000 */
[C---:B------:R-:W-:Y:S01]  /*e2b0*/  F2FP.F16.F32.PACK_AB R114, R117.reuse, R116 ;  /* 0x000000747572723e */ /* 0x040fe200000000ff */
[----:B------:R-:W-:Y:S01]  /*e2c0*/  FADD.FTZ R20, R118, R15 ;  /* 0x0000000f76147221 */ /* 0x000fe20000010000 */
[----:B------:R-:W-:Y:S01]  /*e2d0*/  MUFU.EX2 R94, R94 ;  /* 0x0000005e005e7308 */ /* 0x000fe20000000800 */
[----:B------:R-:W-:Y:S01]  /*e2e0*/  FADD.FTZ R21, R117, R14 ;  /* 0x0000000e75157221 */ /* 0x000fe20000010000 */
[----:B------:R-:W-:Y:S01]  /*e2f0*/  F2FP.F16.F32.PACK_AB R14, R124, R121 ;  /* 0x000000797c0e723e */ /* 0x000fe200000000ff */
[----:B------:R-:W-:Y:S01]  /*e300*/  FMUL.FTZ R30, R30, R77 ;  /* 0x0000004d1e1e7220 */ /* 0x000fe20000410000 */
[----:B------:R-:W-:Y:S01]  /*e310*/  F2FP.F16.F32.PACK_AB R15, R126, R122 ;  /* 0x0000007a7e0f723e */ /* 0x000fe200000000ff */
[----:B0-----:R-:W-:Y:S01]  /*e320*/  FADD.FTZ R98, R104, R21 ;  /* 0x0000001568627221 */ /* 0x001fe20000010000 */
[----:B------:R-:W-:Y:S01]  /*e330*/  FADD.FTZ R21, R17, R20 ;  /* 0x0000001411157221 */ /* 0x000fe20000010000 */
[C---:B------:R-:W-:Y:S01]  /*e340*/  F2FP.F16.F32.PACK_AB R104, R105.reuse, R104 ;  /* 0x000000686968723e */ /* 0x040fe200000000ff */
[----:B------:R-:W0:Y:S01]  /*e350*/  MUFU.EX2 R80, R80 ;  /* 0x0000005000507308 */ /* 0x000e220000000800 */
[----:B---3--:R-:W-:Y:S01]  /*e360*/  FADD.FTZ R95, R105, R98 ;  /* 0x00000062695f7221 */ /* 0x008fe20000010000 */
[----:B------:R-:W-:Y:S01]  /*e370*/  FADD.FTZ R20, R106, R21 ;  /* 0x000000156a147221 */ /* 0x000fe20000010000 */
[----:B------:R3:W-:Y:S01]  /*e380*/  STSM.16.M88.4 [R2+0x27300], R12 ;  /* 0x0273000c02007844 */ /* 0x0007e20000000200 */
[----:B------:R-:W-:Y:S01]  /*e390*/  F2FP.F16.F32.PACK_AB R115, R118, R115 ;  /* 0x000000737673723e */ /* 0x000fe200000000ff */
[----:B------:R-:W-:Y:S01]  /*e3a0*/  FADD.FTZ R98, R108, R95 ;  /* 0x0000005f6c627221 */ /* 0x000fe20000010000 */
[----:B------:R-:W-:Y:S01]  /*e3b0*/  FADD.FTZ R95, R107, R20 ;  /* 0x000000146b5f7221 */ /* 0x000fe20000010000 */
[----:B------:R-:W-:Y:S01]  /*e3c0*/  F2FP.F16.F32.PACK_AB R105, R106, R17 ;  /* 0x000000116a69723e */ /* 0x000fe200000000ff */
[----:B------:R0:W-:Y:S01]  /*e3d0*/  MUFU.EX2 R21, R90 ;  /* 0x0000005a00157308 */ /* 0x0001e20000000800 */
[C---:B------:R-:W-:Y:S01]  /*e3e0*/  FADD.FTZ R103, R109.reuse, R98 ;  /* 0x000000626d677221 */ /* 0x040fe20000010000 */
[----:B------:R-:W-:Y:S01]  /*e3f0*/  FADD.FTZ R18, R110, R95 ;  /* 0x0000005f6e127221 */ /* 0x000fe20000010000 */
[----:B------:R-:W-:Y:S01]  /*e400*/  F2FP.F16.F32.PACK_AB R106, R109, R108 ;  /* 0x0000006c6d6a723e */ /* 0x000fe200000000ff */
[----:B------:R0:W-:Y:S01]  /*e410*/  STSM.16.M88.4 [R2+0x28b00], R112 ;  /* 0x028b007002007844 */ /* 0x0001e20000000200 */
[----:B------:R-:W-:Y:S01]  /*e420*/  FADD.FTZ R20, R96, R103 ;  /* 0x0000006760147221 */ /* 0x000fe20000010000 */
[----:B------:R-:W-:Y:S01]  /*e430*/  FADD.FTZ R95, R3, R18 ;  /* 0x00000012035f7221 */ /* 0x000fe20000010000 */
[C---:B------:R-:W-:Y:S01]  /*e440*/  F2FP.F16.F32.PACK_AB R96, R97.reuse, R96 ;  /* 0x000000606160723e */ /* 0x040fe200000000ff */
[----:B------:R-:W-:Y:S01]  /*e450*/  MUFU.EX2 R87, R87 ;  /* 0x0000005700577308 */ /* 0x000fe20000000800 */
[----:B------:R-:W-:Y:S01]  /*e460*/  FADD.FTZ R103, R97, R20 ;  /* 0x0000001461677221 */ /* 0x000fe20000010000 */
[C---:B------:R-:W-:Y:S01]  /*e470*/  FADD.FTZ R18, R0.reuse, R95 ;  /* 0x0000005f00127221 */ /* 0x040fe20000010000 */
[----:B------:R-:W-:Y:S01]  /*e480*/  F2FP.F16.F32.PACK_AB R97, R0, R3 ;  /* 0x000000030061723e */ /* 0x000fe200000000ff */
[----:B------:R-:W-:Y:S01]  /*e490*/  FMUL.FTZ R31, R31, R77 ;  /* 0x0000004d1f1f7220 */ /* 0x000fe20000410000 */
[----:B------:R-:W-:Y:S01]  /*e4a0*/  FADD.FTZ R20, R100, R103 ;  /* 0x0000006764147221 */ /* 0x000fe20000010000 */
[----:B------:R-:W-:Y:S01]  /*e4b0*/  FADD.FTZ R95, R99, R18 ;  /* 0x00000012635f7221 */ /* 0x000fe20000010000 */
[C---:B--2---:R-:W-:Y:S01]  /*e4c0*/  F2FP.F16.F32.PACK_AB R99, R6.reuse, R99 ;  /* 0x000000630663723e */ /* 0x044fe200000000ff */
[----:B------:R-:W2:Y:S01]  /*e4d0*/  MUFU.EX2 R81, R81 ;  /* 0x0000005100517308 */ /* 0x000ea20000000800 */
[C---:B----4-:R-:W-:Y:S01]  /*e4e0*/  FADD.FTZ R9, R101.reuse, R20 ;  /* 0x0000001465097221 */ /* 0x050fe20000010000 */
[----:B------:R-:W-:Y:S01]  /*e4f0*/  FADD.FTZ R95, R6, R95 ;  /* 0x0000005f065f7221 */ /* 0x000fe20000010000 */
[----:B------:R-:W-:Y:S01]  /*e500*/  F2FP.F16.F32.PACK_AB R107, R110, R107 ;  /* 0x0000006b6e6b723e */ /* 0x000fe200000000ff */
[----:B------:R-:W-:Y:S01]  /*e510*/  FMUL.FTZ R34, R34, R77 ;  /* 0x0000004d22227220 */ /* 0x000fe20000410000 */
[----:B------:R-:W-:Y:S01]  /*e520*/  FADD.FTZ R8, R88, R9 ;  /* 0x0000000958087221 */ /* 0x000fe20000010000 */
[----:B------:R-:W-:Y:S01]  /*e530*/  FADD.FTZ R10, R82, R95 ;  /* 0x0000005f520a7221 */ /* 0x000fe20000010000 */
[----:B------:R-:W-:Y:S01]  /*e540*/  F2FP.F16.F32.PACK_AB R98, R101, R100 ;  /* 0x000000646562723e */ /* 0x000fe200000000ff */
[----:B------:R-:W4:Y:S01]  /*e550*/  MUFU.EX2 R84, R84 ;  /* 0x0000005400547308 */ /* 0x000f220000000800 */
[----:B------:R-:W-:Y:S01]  /*e560*/  FADD.FTZ R9, R89, R8 ;  /* 0x0000000859097221 */ /* 0x000fe20000010000 */
[----:B-1----:R-:W-:Y:S01]  /*e570*/  FADD.FTZ R10, R75, R10 ;  /* 0x0000000a4b0a7221 */ /* 0x002fe20000010000 */
[----:B------:R-:W-:Y:S01]  /*e580*/  F2FP.F16.F32.PACK_AB R88, R89, R88 ;  /* 0x000000585958723e */ /* 0x000fe200000000ff */
[----:B------:R1:W-:Y:S01]  /*e590*/  STSM.16.M88.4 [R2+0x2a300], R104 ;  /* 0x02a3006802007844 */ /* 0x0003e20000000200 */
[----:B------:R-:W-:Y:S01]  /*e5a0*/  FADD.FTZ R0, R92, R9 ;  /* 0x000000095c007221 */ /* 0x000fe20000010000 */
[----:B-----5:R-:W-:Y:S01]  /*e5b0*/  FADD.FTZ R10, R91, R10 ;  /* 0x0000000a5b0a7221 */ /* 0x020fe20000010000 */
[----:B------:R-:W-:Y:S01]  /*e5c0*/  F2FP.F16.F32.PACK_AB R89, R75, R82 ;  /* 0x000000524b59723e */ /* 0x000fe200000000ff */
[----:B------:R-:W5:Y:S01]  /*e5d0*/  MUFU.EX2 R85, R85 ;  /* 0x0000005500557308 */ /* 0x000f620000000800 */
[----:B------:R-:W-:Y:S01]  /*e5e0*/  FADD.FTZ R3, R93, R0 ;  /* 0x000000005d037221 */ /* 0x000fe20000010000 */
[----:B------:R-:W-:Y:S01]  /*e5f0*/  FADD.FTZ R9, R7, R10 ;  /* 0x0000000a07097221 */ /* 0x000fe20000010000 */
[----:B0-----:R-:W-:Y:S01]  /*e600*/  F2FP.F16.F32.PACK_AB R90, R93, R92 ;  /* 0x0000005c5d5a723e */ /* 0x001fe200000000ff */
[----:B------:R1:W-:Y:S01]  /*e610*/  STSM.16.M88.4 [R2+0x2bb00], R96 ;  /* 0x02bb006002007844 */ /* 0x0003e20000000200 */
[----:B------:R-:W-:Y:S01]  /*e620*/  FADD.FTZ R0, R80, R3 ;  /* 0x0000000350007221 */ /* 0x000fe20000010000 */
[----:B------:R-:W-:Y:S01]  /*e630*/  FADD.FTZ R6, R94, R9 ;  /* 0x000000095e067221 */ /* 0x000fe20000010000 */
[----:B------:R-:W-:Y:S01]  /*e640*/  F2FP.F16.F32.PACK_AB R91, R7, R91 ;  /* 0x0000005b075b723e */ /* 0x000fe200000000ff */
[----:B------:R-:W0:Y:S01]  /*e650*/  MUFU.EX2 R11, R130 ;  /* 0x00000082000b7308 */ /* 0x000e220000000800 */
[----:B--2---:R-:W-:Y:S01]  /*e660*/  FADD.FTZ R3, R81, R0 ;  /* 0x0000000051037221 */ /* 0x004fe20000010000 */
[----:B------:R-:W-:Y:S01]  /*e670*/  FADD.FTZ R9, R21, R6 ;  /* 0x0000000615097221 */ /* 0x000fe20000010000 */
[----:B------:R-:W-:Y:S01]  /*e680*/  F2FP.F16.F32.PACK_AB R80, R81, R80 ;  /* 0x000000505150723e */ /* 0x000fe200000000ff */
[----:B------:R1:W-:Y:S01]  /*e690*/  STSM.16.M88.4 [R2+0x2d300], R88 ;  /* 0x02d3005802007844 */ /* 0x0003e20000000200 */
[----:B------:R-:W-:Y:S01]  /*e6a0*/  F2FP.F16.F32.PACK_AB R81, R21, R94 ;  /* 0x0000005e1551723e */ /* 0x000fe200000000ff */
[----:B------:R-:W-:Y:S01]  /*e6b0*/  FADD.FTZ R6, R86, R9 ;  /* 0x0000000956067221 */ /* 0x000fe20000010000 */
[----:B----4-:R-:W-:Y:S01]  /*e6c0*/  FADD.FTZ R0, R84, R3 ;  /* 0x0000000354007221 */ /* 0x010fe20000010000 */
[----:B---3--:R2:W3:Y:S01]  /*e6d0*/  MUFU.EX2 R12, R83 ;  /* 0x00000053000c7308 */ /* 0x0084e20000000800 */
[----:B-----5:R-:W-:Y:S01]  /*e6e0*/  F2FP.F16.F32.PACK_AB R82, R85, R84 ;  /* 0x000000545552723e */ /* 0x020fe200000000ff */
[----:B------:R-:W-:Y:S01]  /*e6f0*/  FADD.FTZ R6, R87, R6 ;  /* 0x0000000657067221 */ /* 0x000fe20000010000 */
[----:B------:R-:W-:Y:S01]  /*e700*/  FADD.FTZ R0, R85, R0 ;  /* 0x0000000055007221 */ /* 0x000fe20000010000 */
[-C--:B------:R-:W-:Y:S01]  /*e710*/  FMUL.FTZ R35, R35, R77.reuse ;  /* 0x0000004d23237220 */ /* 0x080fe20000410000 */
[-C--:B------:R-:W-:Y:S01]  /*e720*/  FMUL.FTZ R38, R38, R77.reuse ;  /* 0x0000004d26267220 */ /* 0x080fe20000410000 */
[-C--:B------:R-:W-:Y:S01]  /*e730*/  FMUL.FTZ R39, R39, R77.reuse ;  /* 0x0000004d27277220 */ /* 0x080fe20000410000 */
[-C--:B------:R-:W-:Y:S01]  /*e740*/  FMUL.FTZ R42, R42, R77.reuse ;  /* 0x0000004d2a2a7220 */ /* 0x080fe20000410000 */
[----:B------:R-:W4:Y:S01]  /*e750*/  MUFU.EX2 R125, R125 ;  /* 0x0000007d007d7308 */ /* 0x000f220000000800 */
[----:B0-----:R-:W-:Y:S01]  /*e760*/  FADD.FTZ R6, R11, R6 ;  /* 0x000000060b067221 */ /* 0x001fe20000010000 */
[----:B--2---:R-:W-:Y:S01]  /*e770*/  F2FP.F16.F32.PACK_AB R83, R87, R86 ;  /* 0x000000565753723e */ /* 0x004fe200000000ff */
[-C--:B------:R-:W-:Y:S01]  /*e780*/  FMUL.FTZ R43, R43, R77.reuse ;  /* 0x0000004d2b2b7220 */ /* 0x080fe20000410000 */
[-C--:B------:R-:W-:Y:S01]  /*e790*/  FMUL.FTZ R46, R46, R77.reuse ;  /* 0x0000004d2e2e7220 */ /* 0x080fe20000410000 */
[-C--:B------:R-:W-:Y:S01]  /*e7a0*/  FMUL.FTZ R47, R47, R77.reuse ;  /* 0x0000004d2f2f7220 */ /* 0x080fe20000410000 */
[----:B------:R-:W-:Y:S01]  /*e7b0*/  FMUL.FTZ R50, R50, R77 ;  /* 0x0000004d32327220 */ /* 0x000fe20000410000 */
[----:B------:R1:W-:Y:S01]  /*e7c0*/  STSM.16.M88.4 [R2+0x2eb00], R80 ;  /* 0x02eb005002007844 */ /* 0x0003e20000000200 */
[----:B------:R-:W0:Y:S01]  /*e7d0*/  MUFU.EX2 R73, R73 ;  /* 0x0000004900497308 */ /* 0x000e220000000800 */
[C---:B---3--:R-:W-:Y:S01]  /*e7e0*/  F2FP.F16.F32.PACK_AB R9, R12.reuse, R11 ;  /* 0x0000000b0c09723e */ /* 0x048fe200000000ff */
[----:B------:R-:W-:Y:S01]  /*e7f0*/  FADD.FTZ R6, R12, R6 ;  /* 0x000000060c067221 */ /* 0x000fe20000010000 */
        /* <DEDUP_REMOVED lines=12> */
[----:B------:R-:W-:Y:S01]  /*e8c0*/  FMUL.FTZ R71, R71, R77 ;  /* 0x0000004d47477220 */ /* 0x000fe20000410000 */
[----:B------:R-:W3:Y:S01]  /*e8d0*/  MUFU.EX2 R13, R78 ;  /* 0x0000004e000d7308 */ /* 0x000ee20000000800 */
[C---:B0-----:R-:W-:Y:S01]  /*e8e0*/  F2FP.F16.F32.PACK_AB R8, R73.reuse, R125 ;  /* 0x0000007d4908723e */ /* 0x041fe200000000ff */
[----:B------:R-:W-:Y:S01]  /*e8f0*/  FADD.FTZ R3, R73, R0 ;  /* 0x0000000049037221 */ /* 0x000fe20000010000 */
[----:B------:R-:W-:-:S05]  /*e900*/  IMAD.MOV.U32 R4, RZ, RZ, R74 ;  /* 0x000000ffff047224 */ /* 0x000fca00078e004a */
[----:B------:R-:W0:Y:S01]  /*e910*/  MUFU.EX2 R79, R79 ;  /* 0x0000004f004f7308 */ /* 0x000e220000000800 */
[----:B--2---:R-:W-:Y:S01]  /*e920*/  F2FP.F16.F32.PACK_AB R10, R5, R76 ;  /* 0x0000004c050a723e */ /* 0x004fe200000000ff */
[----:B------:R-:W-:-:S04]  /*e930*/  FADD.FTZ R76, R76, R3 ;  /* 0x000000034c4c7221 */ /* 0x000fc80000010000 */
[----:B------:R-:W-:Y:S01]  /*e940*/  FADD.FTZ R3, R5, R76 ;  /* 0x0000004c05037221 */ /* 0x000fe20000010000 */
[----:B------:R-:W-:Y:S02]  /*e950*/  IMAD.MOV.U32 R5, RZ, RZ, R72 ;  /* 0x000000ffff057224 */ /* 0x000fe400078e0048 */
[----:B---3--:R-:W-:Y:S01]  /*e960*/  FADD.FTZ R6, R13, R6 ;  /* 0x000000060d067221 */ /* 0x008fe20000010000 */
        /* <DEDUP_REMOVED lines=11> */
.L_x_12009:
[----:B------:R-:W-:Y:S06]  /*ea20*/  BAR.ARV 0x8, 0x200 ;  /* 0x0208000000007b1d */ /* 0x000fec0000002000 */
[----:B------:R-:W-:Y:S05]  /*ea30*/  @!P0 BRA `(.L_x_12019) ;  /* 0x0000000000048947 */ /* 0x000fea0003800000 */
[----:B------:R-:W-:Y:S01]  /*ea40*/  BPT.TRAP 0x1 ;  /* 0x000000040000795c */ /* 0x000fe20000300000 */
.L_x_12019:
[----:B------:R-:W-:Y:S01]  /*ea50*/  ULEA UR6, UR36, UR37, 0x3 ;  /* 0x0000002524067291 */ /* 0x000fe2000f8e183f */
[----:B------:R-:W-:-:S05]  /*ea60*/  IMAD.U32 R4, RZ, RZ, UR60 ;  /* 0x0000003cff047e24 */ /* 0x000fca000f8e00ff */
[----:B------:R-:W-:-:S04]  /*ea70*/  SHF.L.U32 R4, R4, 0x1f, RZ ;  /* 0x0000001f04047819 */ /* 0x000fc800000006ff */
[----:B------:R2:W3:Y:S01]  /*ea80*/  SYNCS.PHASECHK.TRANS64.TRYWAIT P2, [UR6+0x31c50], R4 ;  /* 0x031c5004ff0075a7 */ /* 0x0004e20008040146 */
[----:B------:R-:W-:Y:S05]  /*ea90*/  @!P0 BRA `(.L_x_12020) ;  /* 0x0000000000048947 */ /* 0x000fea0003800000 */
[----:B------:R-:W-:Y:S01]  /*eaa0*/  BPT.TRAP 0x1 ;  /* 0x000000040000795c */ /* 0x000fe20000300000 */
.L_x_12020:
[----:B---3--:R-:W-:Y:S05]  /*eab0*/  @P2 BRA `(.L_x_12021) ;  /* 0x0000000000082947 */ /* 0x008fea0003800000 */
[----:B------:R-:W3:Y:S02]  /*eac0*/  SYNCS.PHASECHK.TRANS64.TRYWAIT P0, [UR6+0x31c50], R4 ;  /* 0x031c5004ff0075a7 */ /* 0x000ee40008000146 */
[----:B---3--:R-:W-:Y:S05]  /*ead0*/  @!P0 BRA `(.L_x_12022) ;  /* 0x0000008c00bc8947 */ /* 0x008fea0003800000 */
.L_x_12021:
[----:B------:R-:W-:Y:S01]  /*eae0*/  UIADD3 UR37, UR37, 0x200, URZ ;  /* 0x0000020025257890 */ /* 0x000fe2000fffe03f */
[----:B------:R-:W-:Y:S01]  /*eaf0*/  WARPGROUP.ARRIVE ;  /* 0x00000000000079c5 */ /* 0x000fe20000000000 */
[----:B------:R-:W-:Y:S01]  /*eb00*/  ULOP3.LUT UR61, UR61, 0x10000, URZ, 0xfc, !UPT ;  /* 0x000100003d3d7892 */ /* 0x000fe2000f8efc3f */
[----:B--23--:R-:W2:Y:S01]  /*eb10*/  SHFL.BFLY PT, R4, R3, 0x2, 0x1f ;  /* 0x0c401f0003047f89 */ /* 0x00cea200000e0000 */
[----:B------:R-:W-:Y:S01]  /*eb20*/  USHF.R.U32.HI UR37, URZ, 0x4, UR37 ;  /* 0x000000043f257899 */ /* 0x000fe20008011625 */
[----:B01----:R-:W-:Y:S01]  /*eb30*/  IMAD.MOV.U32 R9, RZ, RZ, RZ ;  /* 0x000000ffff097224 */ /* 0x003fe200078e00ff */
[----:B------:R-:W-:Y:S01]  /*eb40*/  UMOV UR9, 0xc0000010 ;  /* 0xc000001000097882 */ /* 0x000fe20000000000 */
[----:B------:R-:W-:Y:S01]  /*eb50*/  UMOV UR11, 0x80000020 ;  /* 0x80000020000b7882 */ /* 0x000fe20000000000 */
[----:B------:R-:W-:Y:S01]  /*eb60*/  ULOP3.LUT UR37, UR37, 0x3fff, URZ, 0xc0, !UPT ;  /* 0x00003fff25257892 */ /* 0x000fe2000f8ec03f */
[----:B------:R-:W0:Y:S01]  /*eb70*/  SHFL.BFLY PT, R5, R0, 0x2, 0x1f ;  /* 0x0c401f0000057f89 */ /* 0x000e2200000e0000 */
        /* <DEDUP_REMOVED lines=10> */
[----:B--2---:R-:W-:Y:S01]  /*ec20*/  FADD.FTZ R4, R4, R3 ;  /* 0x0000000304047221 */ /* 0x004fe20000010000 */
[----:B------:R-:W-:Y:S01]  /*ec30*/  UIADD3 UR10, UR5, 0x40, URZ ;  /* 0x00000040050a7890 */ /* 0x000fe2000fffe03f */
[----:B------:R-:W-:Y:S01]  /*ec40*/  IMAD.MOV.U32 R3, RZ, RZ, -0x800000 ;  /* 0xff800000ff037424 */ /* 0x000fe200078e00ff */
[----:B------:R-:W-:Y:S01]  /*ec50*/  UMOV UR9, 0xc0000010 ;  /* 0xc000001000097882 */ /* 0x000fe20000000000 */
[----:B------:R-:W-:Y:S01]  /*ec60*/  UMOV UR11, 0x80000020 ;  /* 0x80000020000b7882 */ /* 0x000fe20000000000 */
[----:B0-----:R-:W-:Y:S01]  /*ec70*/  FADD.FTZ R6, R5, R0 ;  /* 0x0000000005067221 */ /* 0x001fe20000010000 */
[----:B------:R-:W-:Y:S01]  /*ec80*/  IMAD.MOV.U32 R0, RZ, RZ, -0x800000 ;  /* 0xff800000ff007424 */ /* 0x000fe200078e00ff */
[----:B------:R-:W0:Y:S01]  /*ec90*/  SHFL.BFLY PT, R5, R4, 0x1, 0x1f ;  /* 0x0c201f0004057f89 */ /* 0x000e2200000e0000 */
[----:B------:R-:W-:Y:S01]  /*eca0*/  IMAD.U32 R152, RZ, RZ, UR7 ;  /* 0x00000007ff987e24 */ /* 0x000fe2000f8e00ff */
[----:B------:R-:W-:-:S02]  /*ecb0*/  USEL UR36, UR36, URZ, UP0 ;  /* 0x0000003f24247287 */ /* 0x000fc40008000000 */
[----:B------:R-:W1:Y:S01]  /*ecc0*/  SHFL.BFLY PT, R7, R6, 0x1, 0x1f ;  /* 0x0c201f0006077f89 */ /* 0x000e6200000e0000 */
[----:B0-----:R-:W-:Y:S01]  /*ecd0*/  FADD.FTZ R11, R4, R5 ;  /* 0x00000005040b7221 */ /* 0x001fe20000010000 */
[----:B------:R-:W-:Y:S02]  /*ece0*/  IMAD.U32 R4, RZ, RZ, UR6 ;  /* 0x00000006ff047e24 */ /* 0x000fe4000f8e00ff */
[----:B------:R-:W-:Y:S02]  /*ecf0*/  IMAD.MOV.U32 R5, RZ, RZ, RZ ;  /* 0x000000ffff057224 */ /* 0x000fe400078e00ff */
[----:B-1----:R-:W-:Y:S01]  /*ed00*/  FADD.FTZ R12, R6, R7 ;  /* 0x00000007060c7221 */ /* 0x002fe20000010000 */
[----:B------:R-:W-:Y:S01]  /*ed10*/  FSETP.NE.FTZ.AND P0, PT, R11, RZ, PT ;  /* 0x000000ff0b00720b */ /* 0x000fe20003f15000 */
[----:B------:R-:W-:Y:S02]  /*ed20*/  @!P1 VIADD R4, R4, 0x31c60 ;  /* 0x00031c6004049836 */ /* 0x000fe40000000000 */
[----:B------:R-:W-:Y:S01]  /*ed30*/  IMAD.U32 R7, RZ, RZ, UR4 ;  /* 0x00000004ff077e24 */ /* 0x000fe2000f8e00ff */
[----:B------:R-:W-:Y:S01]  /*ed40*/  FSETP.NE.FTZ.AND P2, PT, R12, RZ, PT ;  /* 0x000000ff0c00720b */ /* 0x000fe20003f55000 */
[----:B------:R-:W-:Y:S01]  /*ed50*/  IMAD.U32 R6, RZ, RZ, UR4 ;  /* 0x00000004ff067e24 */ /* 0x000fe2000f8e00ff */
[----:B------:R-:W-:Y:S01]  /*ed60*/  @!P1 PRMT R4, RZ, 0x654, R4 ;  /* 0x00000654ff049816 */ /* 0x000fe20000000004 */
[----:B------:R-:W-:-:S04]  /*ed70*/  USEL UR4, URZ, 0x1, UP0 ;  /* 0x000000013f047887 */ /* 0x000fc80008000000 */
[----:B------:R-:W-:Y:S02]  /*ed80*/  ULOP3.LUT UR60, UR60, UR4, URZ, 0x3c, !UPT ;  /* 0x000000043c3c7292 */ /* 0x000fe4000f8e3c3f */
[----:B------:R-:W0:Y:S01]  /*ed90*/  @P0 MUFU.LG2 R8, R11 ;  /* 0x0000000b00080308 */ /* 0x000e220000000c00 */
[----:B------:R-:W-:-:S03]  /*eda0*/  @P0 FMUL.FTZ R7, R7, 0.69314718246459960938 ;  /* 0x3f31721807070820 */ /* 0x000fc60000410000 */
[----:B------:R-:W-:-:S04]  /*edb0*/  @P2 FMUL.FTZ R6, R6, 0.69314718246459960938 ;  /* 0x3f31721806062820 */ /* 0x000fc80000410000 */
[----:B------:R-:W1:Y:S08]  /*edc0*/  @P2 MUFU.LG2 R10, R12 ;  /* 0x0000000c000a2308 */ /* 0x000e700000000c00 */
[----:B------:R1:W2:Y:S01]  /*edd0*/  @P0 MUFU.RCP R5, R11 ;  /* 0x0000000b00050308 */ /* 0x0002a20000001000 */
[----:B0-----:R-:W-:-:S04]  /*ede0*/  @P0 FMUL.FTZ R8, R8, 0.69314718246459960938 ;  /* 0x3f31721808080820 */ /* 0x001fc80000410000 */
[----:B------:R-:W-:Y:S01]  /*edf0*/  @P0 FFMA.FTZ R3, R7, R74, R8 ;  /* 0x0000004a07030223 */ /* 0x000fe20000010008 */
[----:B------:R-:W-:Y:S02]  /*ee00*/  PLOP3.LUT P0, PT, PT, PT, PT, 0x8, 0x0 ;  /* 0x000000000000781c */ /* 0x000fe40003f0e170 */
[----:B------:R2:W0:Y:S01]  /*ee10*/  @P2 MUFU.RCP R9, R12 ;  /* 0x0000000c00092308 */ /* 0x0004220000001000 */
        /* <DEDUP_REMOVED lines=56> */
[-C--:B--2---:R-:W-:Y:S01]  /*f1a0*/  FMUL.FTZ R12, R24, R5.reuse ;  /* 0x00000005180c7220 */ /* 0x084fe20000410000 */
[----:B------:R-:W-:Y:S01]  /*f1b0*/  FMUL.FTZ R77, R25, R5 ;  /* 0x00000005194d7220 */ /* 0x000fe20000410000 */
[----:B0-----:R-:W-:Y:S01]  /*f1c0*/  FMUL.FTZ R20, R27, R9 ;  /* 0x000000091b147220 */ /* 0x001fe20000410000 */
        /* <DEDUP_REMOVED lines=45> */
.L_x_11992:
[----:B------:R-:W0:Y:S08]  /*f4a0*/  S2UR UR4, SR_CgaCtaId ;  /* 0x00000000000479c3 */ /* 0x000e300000008800 */
[----:B------:R-:W-:Y:S06]  /*f4b0*/  BAR.SYNC.DEFER_BLOCKING 0x5, 0x200 ;  /* 0x0148000000007b1d */ /* 0x000fec0000010000 */
[----:B------:R-:W-:Y:S01]  /*f4c0*/  UMOV UR37, 0x400 ;  /* 0x0000040000257882 */ /* 0x000fe20000000000 */
[----:B------:R-:W-:Y:S01]  /*f4d0*/  BSSY B0, `(.L_x_12023) ;  /* 0x00001d9000007945 */ /* 0x000fe20003800000 */
[----:B0-----:R-:W-:-:S09]  /*f4e0*/  ULEA UR37, UR4, UR37, 0x18 ;  /* 0x0000002504257291 */ /* 0x001fd2000f8ec03f */
[----:B------:R-:W0:Y:S02]  /*f4f0*/  LDS.128 R28, [UR37+0x31cd0] ;  /* 0x031cd025ff1c7984 */ /* 0x000e240008000c00 */
[----:B0-----:R-:W-:Y:S02]  /*f500*/  R2UR UR5, R29 ;  /* 0x000000001d0572ca */ /* 0x001fe400000e0000 */
[----:B------:R-:W-:Y:S01]  /*f510*/  R2UR UR6, R30 ;  /* 0x000000001e0672ca */ /* 0x000fe200000e0000 */
[----:B------:R-:W-:Y:S06]  /*f520*/  BAR.ARV 0x4, 0x200 ;  /* 0x0108000000007b1d */ /* 0x000fec0000002000 */
[----:B------:R-:W-:Y:S08]  /*f530*/  @P0 BRA `(.L_x_12024) ;  /* 0x0000001000840947 */ /* 0x000ff00003800000 */
[----:B------:R-:W0:Y:S08]  /*f540*/  S2UR UR4, SR_SWINHI ;  /* 0x00000000000479c3 */ /* 0x000e300000002f00 */
[----:B------:R-:W-:Y:S01]  /*f550*/  BAR.SYNC.DEFER_BLOCKING 0x1, 0x180 ;  /* 0x0046000000007b1d */ /* 0x000fe20000010000 */
[----:B------:R-:W-:Y:S02]  /*f560*/  F2FP.F16.F32.PACK_AB R6, R7, R6 ;  /* 0x000000060706723e */ /* 0x000fe400000000ff */
[----:B------:R-:W-:-:S02]  /*f570*/  F2FP.F16.F32.PACK_AB R7, R14, R73 ;  /* 0x000000490e07723e */ /* 0x000fc400000000ff */
[----:B------:R-:W-:Y:S01]  /*f580*/  F2FP.F16.F32.PACK_AB R24, R57, R24 ;  /* 0x000000183918723e */ /* 0x000fe200000000ff */
[----:B------:R-:W-:Y:S01]  /*f590*/  ULDC.64 UR10, c[0x0][0x208] ;  /* 0x00008200000a7ab9 */ /* 0x000fe20000000a00 */
[----:B------:R-:W-:Y:S02]  /*f5a0*/  F2FP.F16.F32.PACK_AB R25, R25, R58 ;  /* 0x0000003a1919723e */ /* 0x000fe400000000ff */
[----:B------:R-:W-:Y:S02]  /*f5b0*/  F2FP.F16.F32.PACK_AB R27, R27, R62 ;  /* 0x0000003e1b1b723e */ /* 0x000fe400000000ff */
[----:B------:R-:W-:Y:S02]  /*f5c0*/  R2UR UR7, R145 ;  /* 0x00000000910772ca */ /* 0x000fe400000e0000 */
[----:B------:R-:W-:Y:S02]  /*f5d0*/  R2UR UR13, R149 ;  /* 0x00000000950d72ca */ /* 0x000fe400000e0000 */
[----:B------:R-:W-:Y:S01]  /*f5e0*/  R2UR UR12, R19 ;  /* 0x00000000130c72ca */ /* 0x000fe200000e0000 */
[----:B------:R-:W-:Y:S01]  /*f5f0*/  UMOV UR8, UR37 ;  /* 0x0000002500087c82 */ /* 0x000fe20008000000 */
[----:B0-----:R-:W-:Y:S01]  /*f600*/  UMOV UR9, UR4 ;  /* 0x0000000400097c82 */ /* 0x001fe20008000000 */
[----:B------:R-:W-:-:S02]  /*f610*/  IMAD.U32 R16, RZ, RZ, UR8 ;  /* 0x00000008ff107e24 */ /* 0x000fc4000f8e00ff */
[----:B------:R-:W-:Y:S01]  /*f620*/  IMAD.U32 R17, RZ, RZ, UR9 ;  /* 0x00000009ff117e24 */ /* 0x000fe2000f8e00ff */
[----:B------:R-:W-:Y:S02]  /*f630*/  ULDC.64 UR8, c[0x0][0xc00] ;  /* 0x0003000000087ab9 */ /* 0x000fe40000000a00 */
[----:B------:R-:W-:Y:S01]  /*f640*/  UISETP.NE.U32.AND UP0, UPT, UR8, URZ, UPT ;  /* 0x0000003f0800728c */ /* 0x000fe2000bf05070 */
[----:B------:R-:W-:-:S03]  /*f650*/  IMAD.WIDE R4, R156, 0x2, R16 ;  /* 0x000000029c047825 */ /* 0x000fc600078e0210 */
[----:B------:R-:W-:Y:S01]  /*f660*/  UISETP.NE.AND.EX UP0, UPT, UR9, URZ, UPT, UP0 ;  /* 0x0000003f0900728c */ /* 0x000fe2000bf05300 */
[C---:B------:R-:W-:Y:S02]  /*f670*/  IADD3 R13, P0, R4.reuse, 0x6020, RZ ;  /* 0x00006020040d7810 */ /* 0x040fe40007f1e0ff */
[----:B------:R-:W-:Y:S01]  /*f680*/  ULDC.64 UR8, c[0x0][0xc00] ;  /* 0x0003000000087ab9 */ /* 0x000fe20000000a00 */
[C---:B------:R-:W-:Y:S01]  /*f690*/  IADD3 R9, P1, R4.reuse, 0x6000, RZ ;  /* 0x0000600004097810 */ /* 0x040fe20007f3e0ff */
[----:B------:R-:W-:Y:S01]  /*f6a0*/  UIMAD.WIDE UR8, UR7, 0x4, UR8 ;  /* 0x00000004070878a5 */ /* 0x000fe2000f8e0208 */
[----:B------:R-:W-:Y:S02]  /*f6b0*/  LOP3.LUT R11, R4, 0x180, RZ, 0xc0, !PT ;  /* 0x00000180040b7812 */ /* 0x000fe400078ec0ff */
[----:B------:R-:W-:Y:S02]  /*f6c0*/  LOP3.LUT R8, R13, 0x180, RZ, 0xc0, !PT ;  /* 0x000001800d087812 */ /* 0x000fe400078ec0ff */
[----:B------:R-:W-:-:S02]  /*f6d0*/  LOP3.LUT R10, R9, 0x180, RZ, 0xc0, !PT ;  /* 0x00000180090a7812 */ /* 0x000fc400078ec0ff */
[----:B------:R-:W-:Y:S02]  /*f6e0*/  SHF.R.U64 R11, R11, 0x3, RZ ;  /* 0x000000030b0b7819 */ /* 0x000fe400000012ff */
[----:B------:R-:W-:Y:S02]  /*f6f0*/  SHF.R.U64 R8, R8, 0x3, RZ ;  /* 0x0000000308087819 */ /* 0x000fe400000012ff */
[----:B------:R-:W-:Y:S02]  /*f700*/  SHF.R.U64 R10, R10, 0x3, RZ ;  /* 0x000000030a0a7819 */ /* 0x000fe400000012ff */
[C---:B------:R-:W-:Y:S02]  /*f710*/  IADD3 R63, P2, R4.reuse, 0x3020, RZ ;  /* 0x00003020043f7810 */ /* 0x040fe40007f5e0ff */
[C---:B------:R-:W-:Y:S02]  /*f720*/  IADD3 R59, P3, R4.reuse, 0x3000, RZ ;  /* 0x00003000043b7810 */ /* 0x040fe40007f7e0ff */
[----:B------:R-:W-:-:S02]  /*f730*/  IADD3 R29, P4, R4, 0x20, RZ ;  /* 0x00000020041d7810 */ /* 0x000fc40007f9e0ff */
[----:B------:R-:W-:Y:S01]  /*f740*/  LOP3.LUT R4, R11, R4, RZ, 0x3c, !PT ;  /* 0x000000040b047212 */ /* 0x000fe200078e3cff */
[--C-:B------:R-:W-:Y:S01]  /*f750*/  IMAD.X R11, RZ, RZ, R5.reuse, P1 ;  /* 0x000000ffff0b7224 */ /* 0x100fe200008e0605 */
[----:B------:R-:W-:Y:S01]  /*f760*/  LOP3.LUT R8, R8, R13, RZ, 0x3c, !PT ;  /* 0x0000000d08087212 */ /* 0x000fe200078e3cff */
[--C-:B------:R-:W-:Y:S01]  /*f770*/  IMAD.X R13, RZ, RZ, R5.reuse, P2 ;  /* 0x000000ffff0d7224 */ /* 0x100fe200010e0605 */
[----:B------:R-:W-:Y:S01]  /*f780*/  LOP3.LUT R10, R10, R9, RZ, 0x3c, !PT ;  /* 0x000000090a0a7212 */ /* 0x000fe200078e3cff */
[--C-:B------:R-:W-:Y:S01]  /*f790*/  IMAD.X R9, RZ, RZ, R5.reuse, P0 ;  /* 0x000000ffff097224 */ /* 0x100fe200000e0605 */
[----:B------:R-:W-:Y:S01]  /*f7a0*/  MOV R18, R4 ;  /* 0x0000000400127202 */ /* 0x000fe20000000f00 */
[--C-:B------:R-:W-:Y:S01]  /*f7b0*/  IMAD.X R15, RZ, RZ, R5.reuse, P3 ;  /* 0x000000ffff0f7224 */ /* 0x100fe200018e0605 */
[----:B------:R-:W-:Y:S01]  /*f7c0*/  F2FP.F16.F32.PACK_AB R4, R77, R12 ;  /* 0x0000000c4d04723e */ /* 0x000fe200000000ff */
[----:B------:R-:W-:Y:S01]  /*f7d0*/  IMAD.X R21, RZ, RZ, R5, P4 ;  /* 0x000000ffff157224 */ /* 0x000fe200020e0605 */
[----:B------:R-:W-:-:S02]  /*f7e0*/  F2FP.F16.F32.PACK_AB R5, R20, R75 ;  /* 0x0000004b1405723e */ /* 0x000fc400000000ff */
[----:B------:R-:W-:Y:S02]  /*f7f0*/  LOP3.LUT R20, R29, 0x180, RZ, 0xc0, !PT ;  /* 0x000001801d147812 */ /* 0x000fe400078ec0ff */
[----:B------:R-:W-:Y:S01]  /*f800*/  LOP3.LUT R12, R63, 0x180, RZ, 0xc0, !PT ;  /* 0x000001803f0c7812 */ /* 0x000fe200078ec0ff */
[----:B------:R0:W-:Y:S01]  /*f810*/  STSM.16.M88.4 [R18], R4 ;  /* 0x0000000412007844 */ /* 0x0001e20000000200 */
[----:B------:R-:W-:Y:S02]  /*f820*/  LOP3.LUT R26, R59, 0x180, RZ, 0xc0, !PT ;  /* 0x000001803b1a7812 */ /* 0x000fe400078ec0ff */
[----:B------:R-:W-:Y:S02]  /*f830*/  SHF.R.U64 R20, R20, 0x3, RZ ;  /* 0x0000000314147819 */ /* 0x000fe400000012ff */
[----:B------:R-:W-:Y:S02]  /*f840*/  SHF.R.U64 R12, R12, 0x3, RZ ;  /* 0x000000030c0c7819 */ /* 0x000fe400000012ff */
[----:B------:R-:W-:-:S02]  /*f850*/  SHF.R.U64 R26, R26, 0x3, RZ ;  /* 0x000000031a1a7819 */ /* 0x000fc400000012ff */
[----:B------:R-:W-:Y:S02]  /*f860*/  LOP3.LUT R20, R20, R29, RZ, 0x3c, !PT ;  /* 0x0000001d14147212 */ /* 0x000fe400078e3cff */
[----:B------:R-:W-:Y:S02]  /*f870*/  LOP3.LUT R12, R12, R63, RZ, 0x3c, !PT ;  /* 0x0000003f0c0c7212 */ /* 0x000fe400078e3cff */
[----:B------:R-:W-:Y:S02]  /*f880*/  LOP3.LUT R14, R26, R59, RZ, 0x3c, !PT ;  /* 0x0000003b1a0e7212 */ /* 0x000fe400078e3cff */
[----:B------:R-:W-:Y:S02]  /*f890*/  MOV R28, R8 ;  /* 0x00000008001c7202 */ /* 0x000fe40000000f00 */
[----:B------:R-:W-:Y:S02]  /*f8a0*/  MOV R29, R10 ;  /* 0x0000000a001d7202 */ /* 0x000fe40000000f00 */
[----:B------:R-:W-:Y:S01]  /*f8b0*/  MOV R20, R20 ;  /* 0x0000001400147202 */ /* 0x000fe20000000f00 */
[----:B------:R-:W-:Y:S01]  /*f8c0*/  IMAD.U32 R21, RZ, RZ, UR9 ;  /* 0x00000009ff157e24 */ /* 0x000fe2000f8e00ff */
[----:B------:R-:W-:-:S02]  /*f8d0*/  F2FP.F16.F32.PACK_AB R8, R33, R32 ;  /* 0x000000202108723e */ /* 0x000fc400000000ff */
[----:B------:R-:W-:Y:S02]  /*f8e0*/  F2FP.F16.F32.PACK_AB R9, R35, R34 ;  /* 0x000000222309723e */ /* 0x000fe400000000ff */
[----:B------:R-:W-:Y:S02]  /*f8f0*/  F2FP.F16.F32.PACK_AB R10, R37, R36 ;  /* 0x00000024250a723e */ /* 0x000fe400000000ff */
[----:B------:R-:W-:Y:S01]  /*f900*/  F2FP.F16.F32.PACK_AB R11, R39, R38 ;  /* 0x00000026270b723e */ /* 0x000fe200000000ff */
[----:B------:R-:W1:Y:S01]  /*f910*/  LDC R36, c[0x0][0xbe8] ;  /* 0x0002fa00ff247b82 */ /* 0x000e620000000800 */
[----:B------:R-:W-:Y:S02]  /*f920*/  MOV R30, R12 ;  /* 0x0000000c001e7202 */ /* 0x000fe40000000f00 */
[----:B------:R-:W-:Y:S01]  /*f930*/  MOV R32, R14 ;  /* 0x0000000e00207202 */ /* 0x000fe20000000f00 */
[----:B------:R2:W-:Y:S01]  /*f940*/  STSM.16.M88.4 [R20], R8 ;  /* 0x0000000814007844 */ /* 0x0005e20000000200 */
[----:B0-----:R-:W-:-:S02]  /*f950*/  F2FP.F16.F32.PACK_AB R4, R41, R40 ;  /* 0x000000282904723e */ /* 0x001fc400000000ff */
[----:B------:R-:W-:Y:S02]  /*f960*/  F2FP.F16.F32.PACK_AB R5, R43, R42 ;  /* 0x0000002a2b05723e */ /* 0x000fe400000000ff */
[----:B------:R-:W-:Y:S02]  /*f970*/  F2FP.F16.F32.PACK_AB R6, R45, R44 ;  /* 0x0000002c2d06723e */ /* 0x000fe400000000ff */
[----:B------:R-:W-:Y:S02]  /*f980*/  F2FP.F16.F32.PACK_AB R7, R47, R46 ;  /* 0x0000002e2f07723e */ /* 0x000fe400000000ff */
[----:B------:R-:W-:Y:S02]  /*f990*/  F2FP.F16.F32.PACK_AB R12, R49, R48 ;  /* 0x00000030310c723e */ /* 0x000fe400000000ff */
[----:B------:R-:W-:Y:S01]  /*f9a0*/  F2FP.F16.F32.PACK_AB R13, R51, R50 ;  /* 0x00000032330d723e */ /* 0x000fe200000000ff */
[----:B------:R-:W-:Y:S01]  /*f9b0*/  STSM.16.M88.4 [R32], R4 ;  /* 0x0000000420007844 */ /* 0x000fe20000000200 */
[----:B------:R-:W-:-:S02]  /*f9c0*/  F2FP.F16.F32.PACK_AB R14, R53, R52 ;  /* 0x00000034350e723e */ /* 0x000fc400000000ff */
[----:B------:R-:W-:Y:S01]  /*f9d0*/  F2FP.F16.F32.PACK_AB R15, R55, R54 ;  /* 0x00000036370f723e */ /* 0x000fe200000000ff */
[----:B--2---:R-:W-:Y:S01]  /*f9e0*/  IMAD.U32 R20, RZ, RZ, UR8 ;  /* 0x00000008ff147e24 */ /* 0x004fe2000f8e00ff */
[----:B------:R-:W-:Y:S01]  /*f9f0*/  F2FP.F16.F32.PACK_AB R26, R61, R60 ;  /* 0x0000003c3d1a723e */ /* 0x000fe200000000ff */
[----:B------:R-:W-:Y:S01]  /*fa00*/  ULDC.64 UR8, c[0x0][0xc08] ;  /* 0x0003020000087ab9 */ /* 0x000fe20000000a00 */
[----:B------:R-:W-:Y:S01]  /*fa10*/  F2FP.F16.F32.PACK_AB R8, R65, R64 ;  /* 0x000000404108723e */ /* 0x000fe200000000ff */
[----:B------:R-:W-:Y:S01]  /*fa20*/  STSM.16.M88.4 [R30], R12 ;  /* 0x0000000c1e007844 */ /* 0x000fe20000000200 */
[----:B------:R-:W-:Y:S02]  /*fa30*/  F2FP.F16.F32.PACK_AB R9, R67, R66 ;  /* 0x000000424309723e */ /* 0x000fe400000000ff */
[----:B------:R-:W-:Y:S01]  /*fa40*/  F2FP.F16.F32.PACK_AB R10, R69, R68 ;  /* 0x00000044450a723e */ /* 0x000fe200000000ff */
[----:B------:R-:W-:Y:S01]  /*fa50*/  STSM.16.M88.4 [R29], R24 ;  /* 0x000000181d007844 */ /* 0x000fe20000000200 */
[----:B------:R-:W-:-:S02]  /*fa60*/  F2FP.F16.F32.PACK_AB R11, R71, R70 ;  /* 0x00000046470b723e */ /* 0x000fc400000000ff */
[----:B------:R-:W-:-:S03]  /*fa70*/  PLOP3.LUT P0, PT, PT, PT, UP0, 0x80, 0x0 ;  /* 0x000000000000781c */ /* 0x000fc60003f0f008 */
[----:B------:R0:W-:Y:S01]  /*fa80*/  STSM.16.M88.4 [R28], R8 ;  /* 0x000000081c007844 */ /* 0x0001e20000000200 */
[----:B------:R-:W-:Y:S09]  /*fa90*/  BAR.SYNC.DEFER_BLOCKING 0x1, 0x180 ;  /* 0x0046000000007b1d */ /* 0x000ff20000010000 */
[----:B------:R-:W2:Y:S01]  /*faa0*/  @P0 LDG.E R18, desc[UR10][R20.64] ;  /* 0x0000000a14120981 */ /* 0x000ea2000c1e1900 */
[----:B-1----:R-:W-:Y:S01]  /*fab0*/  ISETP.NE.AND P1, PT, R36, 0x1, PT ;  /* 0x000000012400780c */ /* 0x002fe20003f25270 */
[----:B------:R-:W-:Y:S01]  /*fac0*/  UISETP.NE.U32.AND UP1, UPT, UR8, URZ, UPT ;  /* 0x0000003f0800728c */ /* 0x000fe2000bf25070 */
[----:B0-----:R-:W-:Y:S01]  /*fad0*/  VIADD R8, R23, UR12 ;  /* 0x0000000c17087c36 */ /* 0x001fe20008000000 */
[----:B------:R-:W-:-:S02]  /*fae0*/  UMOV UR4, URZ ;  /* 0x0000003f00047c82 */ /* 0x000fc40008000000 */
[----:B------:R-:W-:-:S06]  /*faf0*/  UISETP.NE.AND.EX UP1, UPT, UR9, URZ, UPT, UP1 ;  /* 0x0000003f0900728c */ /* 0x000fcc000bf25310 */
[----:B------:R-:W-:Y:S02]  /*fb00*/  PLOP3.LUT P2, PT, PT, PT, UP1, 0x80, 0x0 ;  /* 0x000000000000781c */ /* 0x000fe40003f4f018 */
[----:B------:R-:W0:Y:S03]  /*fb10*/  @P1 LDC R5, c[0x0][0xbec] ;  /* 0x0002fb00ff051b82 */ /* 0x000e260000000800 */
[----:B------:R-:W-:-:S04]  /*fb20*/  @UP1 ULEA UR8, UP2, UR7, UR8, 0x2 ;  /* 0x0000000807081291 */ /* 0x000fc8000f84103f */
[----:B------:R-:W-:Y:S01]  /*fb30*/  @UP1 ULEA.HI.X UR9, UR7, UR9, UR13, 0x2, UP2 ;  /* 0x0000000907091291 */ /* 0x000fe200090f140d */
[----:B------:R-:W1:Y:S01]  /*fb40*/  @P1 LDC R6, c[0x0][0xbf0] ;  /* 0x0002fc00ff061b82 */ /* 0x000e620000000800 */
[----:B------:R-:W-:Y:S01]  /*fb50*/  IMAD.U32 R10, RZ, RZ, UR8 ;  /* 0x00000008ff0a7e24 */ /* 0x000fe2000f8e00ff */
[----:B------:R-:W-:Y:S02]  /*fb60*/  ULDC UR7, c[0x0][0xa88] ;  /* 0x0002a20000077ab9 */ /* 0x000fe40000000800 */
[----:B------:R-:W-:Y:S02]  /*fb70*/  IMAD.U32 R7, RZ, RZ, UR7 ;  /* 0x00000007ff077e24 */ /* 0x000fe4000f8e00ff */
[----:B------:R-:W-:-:S05]  /*fb80*/  IMAD.U32 R11, RZ, RZ, UR9 ;  /* 0x00000009ff0b7e24 */ /* 0x000fca000f8e00ff */
[----:B------:R3:W5:Y:S01]  /*fb90*/  @P2 LDG.E R7, desc[UR10][R10.64] ;  /* 0x0000000a0a072981 */ /* 0x000762000c1e1900 */
[----:B--2---:R-:W-:Y:S01]  /*fba0*/  @P0 R2UR UR4, R18 ;  /* 0x00000000120402ca */ /* 0x004fe200000e0000 */
[----:B01-3--:R-:W-:-:S14]  /*fbb0*/  @P2 BRA `(.L_x_12025) ;  /* 0x0000000000142947 */ /* 0x00bfdc0003800000 */
[----:B------:R-:W-:Y:S05]  /*fbc0*/  @!P0 BRA `(.L_x_12025) ;  /* 0x0000000000108947 */ /* 0x000fea0003800000 */
[----:B------:R-:W-:Y:S02]  /*fbd0*/  ULDC.64 UR8, c[0x0][0x208] ;  /* 0x0000820000087ab9 */ /* 0x000fe40000000a00 */
[----:B------:R-:W2:Y:S04]  /*fbe0*/  LDG.E R4, desc[UR8][R20.64] ;  /* 0x0000000814047981 */ /* 0x000ea8000c1e1900 */
[----:B-----5:R-:W2:Y:S02]  /*fbf0*/  LDG.E R7, desc[UR8][R20.64+0x4] ;  /* 0x0000040814077981 */ /* 0x020ea4000c1e1900 */
[----:B--2---:R-:W-:-:S07]  /*fc00*/  IMAD.IADD R7, R7, 0x1, -R4 ;  /* 0x0000000107077824 */ /* 0x004fce00078e0a04 */
.L_x_12025:
[----:B------:R-:W-:Y:S01]  /*fc10*/  R2UR UR18, R147 ;  /* 0x00000000931272ca */ /* 0x000fe200000e0000 */
[----:B------:R-:W-:Y:S01]  /*fc20*/  ULDC.64 UR12, c[0x0][0xb90] ;  /* 0x0002e400000c7ab9 */ /* 0x000fe20000000a00 */
[----:B------:R-:W-:Y:S01]  /*fc30*/  R2UR UR16, R149 ;  /* 0x00000000951072ca */ /* 0x000fe200000e0000 */
[----:B------:R-:W-:Y:S01]  /*fc40*/  @P1 IMAD.HI.U32 R5, R8, R5, RZ ;  /* 0x0000000508051227 */ /* 0x000fe200078e00ff */
[----:B------:R-:W-:Y:S01]  /*fc50*/  R2UR UR15, R145 ;  /* 0x00000000910f72ca */ /* 0x000fe200000e0000 */
[----:B------:R-:W-:Y:S01]  /*fc60*/  USHF.R.S32.HI UR9, URZ, 0x1f, UR4 ;  /* 0x0000001f3f097899 */ /* 0x000fe20008011404 */
[----:B------:R-:W-:Y:S01]  /*fc70*/  R2UR UR17, R19 ;  /* 0x00000000131172ca */ /* 0x000fe200000e0000 */
[----:B------:R-:W-:Y:S01]  /*fc80*/  UMOV UR8, UR4 ;  /* 0x0000000400087c82 */ /* 0x000fe20008000000 */
[----:B------:R-:W-:Y:S01]  /*fc90*/  IMAD.MOV.U32 R4, RZ, RZ, R8 ;  /* 0x000000ffff047224 */ /* 0x000fe200078e0008 */
[----:B------:R-:W-:Y:S01]  /*fca0*/  @P1 SHF.R.U32.HI R4, RZ, R6, R5 ;  /* 0x00000006ff041219 */ /* 0x000fe20000011605 */
[----:B------:R-:W-:Y:S01]  /*fcb0*/  IMAD R5, R151, 0x20, R144 ;  /* 0x0000002097057824 */ /* 0x000fe200078e0290 */
[----:B------:R-:W0:Y:S01]  /*fcc0*/  @P1 LDC R37, c[0x0][0xbec] ;  /* 0x0002fb00ff251b82 */ /* 0x000e220000000800 */
[----:B-----5:R-:W-:Y:S01]  /*fcd0*/  IMAD R41, R7, R36, RZ ;  /* 0x0000002407297224 */ /* 0x020fe200078e02ff */
[----:B------:R-:W-:Y:S01]  /*fce0*/  USHF.R.S32.HI UR14, URZ, 0x1f, UR18 ;  /* 0x0000001f3f0e7899 */ /* 0x000fe20008011412 */
[----:B------:R-:W-:Y:S01]  /*fcf0*/  IMAD.MOV R9, RZ, RZ, -R4 ;  /* 0x000000ffff097224 */ /* 0x000fe200078e0a04 */
[----:B------:R-:W-:Y:S01]  /*fd00*/  UIMAD.WIDE.U32 UR10, UR18, UR12, UR8 ;  /* 0x0000000c120a72a5 */ /* 0x000fe2000f8e0008 */
[----:B------:R-:W-:Y:S01]  /*fd10*/  IMAD.WIDE R16, R5, 0x2, R16 ;  /* 0x0000000205107825 */ /* 0x000fe200078e0210 */
[----:B------:R-:W-:Y:S01]  /*fd20*/  UIMAD UR7, UR14, UR12, URZ ;  /* 0x0000000c0e0772a4 */ /* 0x000fe2000f8e023f */
[----:B------:R-:W-:Y:S01]  /*fd30*/  SHF.R.S32.HI R6, RZ, 0x1f, R4 ;  /* 0x0000001fff067819 */ /* 0x000fe20000011404 */
[----:B------:R-:W-:Y:S01]  /*fd40*/  USEL UR16, UR16, URZ, !UP0 ;  /* 0x0000003f10107287 */ /* 0x000fe2000c000000 */
[----:B------:R-:W-:Y:S01]  /*fd50*/  IMAD R9, R36, R9, R8 ;  /* 0x0000000924097224 */ /* 0x000fe200078e0208 */
[----:B------:R-:W-:Y:S01]  /*fd60*/  UIMAD UR7, UR18, UR13, UR7 ;  /* 0x0000000d120772a4 */ /* 0x000fe2000f8e0207 */
[----:B------:R-:W-:Y:S01]  /*fd70*/  IADD3 R11, P2, R16, 0x1800, RZ ;  /* 0x00001800100b7810 */ /* 0x000fe20007f5e0ff */
[----:B------:R-:W-:Y:S01]  /*fd80*/  USEL UR15, UR15, URZ, !UP0 ;  /* 0x0000003f0f0f7287 */ /* 0x000fe2000c000000 */
[----:B------:R-:W-:Y:S01]  /*fd90*/  VIADD R14, R155, UR17 ;  /* 0x000000119b0e7c36 */ /* 0x000fe20008000000 */
[----:B------:R-:W-:Y:S01]  /*fda0*/  ULDC.64 UR12, c[0x0][0xb98] ;  /* 0x0002e600000c7ab9 */ /* 0x000fe20000000a00 */
[----:B------:R-:W-:Y:S01]  /*fdb0*/  UIADD3 UR11, UR11, UR7, URZ ;  /* 0x000000070b0b7290 */ /* 0x000fe2000fffe03f */
[----:B------:R-:W-:Y:S01]  /*fdc0*/  SHF.R.S32.HI R5, RZ, 0x1f, R9 ;  /* 0x0000001fff057819 */ /* 0x000fe20000011409 */
[----:B------:R-:W-:Y:S01]  /*fdd0*/  UIMAD UR7, UR16, UR12, URZ ;  /* 0x0000000c100772a4 */ /* 0x000fe2000f8e023f */
[----:B------:R-:W-:Y:S01]  /*fde0*/  LOP3.LUT R8, R11, 0x180, RZ, 0xc0, !PT ;  /* 0x000001800b087812 */ /* 0x000fe200078ec0ff */
[----:B------:R-:W-:Y:S01]  /*fdf0*/  UIMAD.WIDE.U32 UR10, UR15, UR12, UR10 ;  /* 0x0000000c0f0a72a5 */ /* 0x000fe2000f8e000a */
[----:B------:R-:W-:Y:S01]  /*fe00*/  IMAD.X R7, RZ, RZ, R17, P2 ;  /* 0x000000ffff077224 */ /* 0x000fe200010e0611 */
[----:B------:R-:W-:Y:S01]  /*fe10*/  UIMAD UR7, UR15, UR13, UR7 ;  /* 0x0000000d0f0772a4 */ /* 0x000fe2000f8e0207 */
[----:B------:R-:W-:Y:S01]  /*fe20*/  SHF.R.U64 R8, R8, 0x3, RZ ;  /* 0x0000000308087819 */ /* 0x000fe200000012ff */
[----:B------:R-:W-:Y:S01]  /*fe30*/  ULDC.64 UR20, c[0x0][0x208] ;  /* 0x0000820000147ab9 */ /* 0x000fe20000000a00 */
[----:B------:R-:W-:Y:S01]  /*fe40*/  ULDC.64 UR12, c[0x0][0xb88] ;  /* 0x0002e200000c7ab9 */ /* 0x000fe20000000a00 */
[----:B------:R-:W-:Y:S01]  /*fe50*/  IADD3 R4, P0, R4, UR10, RZ ;  /* 0x0000000a04047c10 */ /* 0x000fe2000ff1e0ff */
[----:B------:R-:W-:Y:S01]  /*fe60*/  IMAD R10, R5, UR12, RZ ;  /* 0x0000000c050a7c24 */ /* 0x000fe2000f8e02ff */
[C---:B------:R-:W-:Y:S01]  /*fe70*/  IADD3 R25, P6, R16.reuse, 0x3000, RZ ;  /* 0x0000300010197810 */ /* 0x040fe20007fde0ff */
[----:B------:R-:W-:Y:S01]  /*fe80*/  IMAD.U32 R13, RZ, RZ, UR7 ;  /* 0x00000007ff0d7e24 */ /* 0x000fe2000f8e00ff */
[----:B------:R-:W-:-:S02]  /*fe90*/  IADD3 R33, P4, R16, 0x6000, RZ ;  /* 0x0000600010217810 */ /* 0x000fc40007f9e0ff */
[----:B------:R-:W-:Y:S02]  /*fea0*/  LOP3.LUT R24, R25, 0x180, RZ, 0xc0, !PT ;  /* 0x0000018019187812 */ /* 0x000fe400078ec0ff */
[----:B------:R-:W-:Y:S01]  /*feb0*/  IADD3.X R5, R6, UR11, R13, P0, !PT ;  /* 0x0000000b06057c10 */ /* 0x000fe200087fe40d */
[----:B------:R-:W-:Y:S01]  /*fec0*/  ULDC.64 UR10, c[0x0][0xb50] ;  /* 0x0002d400000a7ab9 */ /* 0x000fe20000000a00 */
[----:B------:R-:W-:Y:S01]  /*fed0*/  LOP3.LUT R6, R8, R11, RZ, 0x3c, !PT ;  /* 0x0000000b08067212 */ /* 0x000fe200078e3cff */
[C---:B------:R-:W-:Y:S01]  /*fee0*/  IMAD R11, R9.reuse, UR13, R10 ;  /* 0x0000000d090b7c24 */ /* 0x040fe2000f8e020a */
[----:B------:R-:W-:Y:S01]  /*fef0*/  IADD3 R13, P5, R16, 0x4800, RZ ;  /* 0x00004800100d7810 */ /* 0x000fe20007fbe0ff */
[----:B------:R-:W-:Y:S01]  /*ff00*/  IMAD.WIDE.U32 R4, R9, UR12, R4 ;  /* 0x0000000c09047c25 */ /* 0x000fe2000f8e0004 */
[----:B------:R-:W-:Y:S02]  /*ff10*/  LOP3.LUT R32, R33, 0x180, RZ, 0xc0, !PT ;  /* 0x0000018021207812 */ /* 0x000fe400078ec0ff */
[----:B------:R-:W-:Y:S01]  /*ff20*/  LOP3.LUT R12, R13, 0x180, RZ, 0xc0, !PT ;  /* 0x000001800d0c7812 */ /* 0x000fe200078ec0ff */
[----:B------:R-:W-:Y:S01]  /*ff30*/  IMAD.IADD R5, R5, 0x1, R11 ;  /* 0x0000000105057824 */ /* 0x000fe200078e020b */
[----:B------:R-:W-:-:S02]  /*ff40*/  LEA R8, P0, R4, UR10, 0x2 ;  /* 0x0000000a04087c11 */ /* 0x000fc4000f8010ff */
[----:B------:R-:W-:Y:S02]  /*ff50*/  LOP3.LUT R9, R16, 0x180, RZ, 0xc0, !PT ;  /* 0x0000018010097812 */ /* 0x000fe400078ec0ff */
[----:B------:R-:W-:Y:S01]  /*ff60*/  LEA.HI.X R10, R4, UR11, R5, 0x2, P0 ;  /* 0x0000000b040a7c11 */ /* 0x000fe200080f1405 */
[----:B------:R-:W-:Y:S01]  /*ff70*/  SHFL.IDX PT, R20, R8, RZ, 0x1c1f ;  /* 0x001c1fff08147589 */ /* 0x000fe200000e0000 */
[----:B------:R-:W-:Y:S01]  /*ff80*/  LOP3.LUT P0, RZ, R153, 0x3, RZ, 0xc0, !PT ;  /* 0x0000000399ff7812 */ /* 0x000fe2000780c0ff */
[C---:B------:R-:W-:Y:S01]  /*ff90*/  VIADD R4, R14.reuse, 0x8 ;  /* 0x000000080e047836 */ /* 0x040fe20000000000 */
[----:B------:R-:W-:Y:S01]  /*ffa0*/  ULDC.64 UR10, c[0x0][0xaa0] ;  /* 0x0002a800000a7ab9 */ /* 0x000fe20000000a00 */
[----:B------:R-:W1:Y:S01]  /*ffb0*/  SHFL.IDX PT, R21, R10, RZ, 0x1c1f ;  /* 0x001c1fff0a157589 */ /* 0x000e6200000e0000 */
[-C--:B------:R-:W-:Y:S02]  /*ffc0*/  ISETP.GE.OR P2, PT, R14, R41.reuse, P0 ;  /* 0x000000290e00720c */ /* 0x080fe40000746670 */
[----:B------:R-:W-:Y:S01]  /*ffd0*/  ISETP.GE.OR P0, PT, R4, R41, P0 ;  /* 0x000000290400720c */ /* 0x000fe20000706670 */
[----:B------:R-:W-:Y:S01]  /*ffe0*/  SHFL.IDX PT, R28, R8, 0x1, 0x1c1f ;  /* 0x003c1f00081c7f89 */ /* 0x000fe200000e0000 */
[----:B------:R-:W-:-:S02]  /*fff0*/  IADD3 R5, P3, R16, 0x7800, RZ ;  /* 0x0000780010057810 */ /* 0x000fc40007f7e0ff */
[----:B------:R-:W-:Y:S01]  /*10000*/  SHF.R.U64 R24, R24, 0x3, RZ ;  /* 0x0000000318187819 */ /* 0x000fe200000012ff */
[----:B------:R-:W2:Y:S01]  /*10010*/  SHFL.IDX PT, R29, R10, 0x1, 0x1c1f ;  /* 0x003c1f000a1d7f89 */ /* 0x000ea200000e0000 */
[----:B------:R-:W-:Y:S01]  /*10020*/  UIMAD UR7, UR9, UR10, URZ ;  /* 0x0000000a090772a4 */ /* 0x000fe2000f8e023f */
[----:B------:R-:W-:Y:S01]  /*10030*/  LOP3.LUT R4, R5, 0x180, RZ, 0xc0, !PT ;  /* 0x0000018005047812 */ /* 0x000fe200078ec0ff */
[----:B------:R-:W-:Y:S01]  /*10040*/  UIMAD.WIDE.U32 UR8, UR4, UR10, URZ ;  /* 0x0000000a040872a5 */ /* 0x000fe2000f8e003f */
[----:B------:R-:W-:Y:S02]  /*10050*/  SHF.R.U64 R12, R12, 0x3, RZ ;  /* 0x000000030c0c7819 */ /* 0x000fe400000012ff */
[----:B------:R-:W-:Y:S02]  /*10060*/  SHF.R.U64 R32, R32, 0x3, RZ ;  /* 0x0000000320207819 */ /* 0x000fe400000012ff */
[----:B------:R-:W-:Y:S01]  /*10070*/  SHF.R.U64 R9, R9, 0x3, RZ ;  /* 0x0000000309097819 */ /* 0x000fe200000012ff */
[----:B-1----:R1:W-:Y:S01]  /*10080*/  @!P2 ST.E desc[UR20][R20.64], R3 ;  /* 0x000000031400a985 */ /* 0x0023e2000c101914 */
[----:B------:R-:W-:Y:S01]  /*10090*/  UIMAD UR7, UR4, UR11, UR7 ;  /* 0x0000000b040772a4 */ /* 0x000fe2000f8e0207 */
[----:B------:R-:W-:Y:S01]  /*100a0*/  SHF.R.U64 R4, R4, 0x3, RZ ;  /* 0x0000000304047819 */ /* 0x000fe200000012ff */
[----:B------:R-:W-:Y:S01]  /*100b0*/  IMAD.X R19, RZ, RZ, R17, P3 ;  /* 0x000000ffff137224 */ /* 0x000fe200018e0611 */
[----:B------:R-:W-:Y:S01]  /*100c0*/  ULDC.64 UR10, c[0x0][0xae8] ;  /* 0x0002ba00000a7ab9 */ /* 0x000fe20000000a00 */
[----:B------:R-:W-:-:S02]  /*100d0*/  LOP3.LUT R24, R24, R25, RZ, 0x3c, !PT ;  /* 0x0000001918187212 */ /* 0x000fc400078e3cff */
[----:B------:R-:W-:Y:S01]  /*100e0*/  LOP3.LUT R12, R12, R13, RZ, 0x3c, !PT ;  /* 0x0000000d0c0c7212 */ /* 0x000fe200078e3cff */
[----:B--2---:R2:W-:Y:S01]  /*100f0*/  @!P0 ST.E desc[UR20][R28.64], R0 ;  /* 0x000000001c008985 */ /* 0x0045e2000c101914 */
[----:B------:R-:W-:Y:S02]  /*10100*/  LOP3.LUT R32, R32, R33, RZ, 0x3c, !PT ;  /* 0x0000002120207212 */ /* 0x000fe400078e3cff */
[----:B------:R-:W-:Y:S01]  /*10110*/  LOP3.LUT R8, R9, R16, RZ, 0x3c, !PT ;  /* 0x0000001009087212 */ /* 0x000fe200078e3cff */
[----:B-1----:R-:W1:Y:S01]  /*10120*/  @P1 LDC R21, c[0x0][0xbf0] ;  /* 0x0002fc00ff151b82 */ /* 0x002e620000000800 */
[----:B------:R-:W-:Y:S01]  /*10130*/  UIADD3 UR9, UR9, UR7, URZ ;  /* 0x0000000709097290 */ /* 0x000fe2000fffe03f */
[--C-:B------:R-:W-:Y:S01]  /*10140*/  IMAD.X R25, RZ, RZ, R17.reuse, P6 ;  /* 0x000000ffff197224 */ /* 0x100fe200030e0611 */
[----:B------:R-:W-:Y:S01]  /*10150*/  UIMAD UR4, UR14, UR10, URZ ;  /* 0x0000000a0e0472a4 */ /* 0x000fe2000f8e023f */
[----:B------:R-:W-:Y:S01]  /*10160*/  IMAD.X R13, RZ, RZ, R17, P5 ;  /* 0x000000ffff0d7224 */ /* 0x000fe200028e0611 */
[----:B------:R-:W-:Y:S01]  /*10170*/  LOP3.LUT R18, R4, R5, RZ, 0x3c, !PT ;  /* 0x0000000504127212 */ /* 0x000fe200078e3cff */
[----:B--2---:R-:W-:Y:S01]  /*10180*/  IMAD R0, R150, 0x60, R151 ;  /* 0x0000006096007824 */ /* 0x004fe200078e0297 */
[----:B------:R-:W-:Y:S01]  /*10190*/  UIMAD UR4, UR18, UR11, UR4 ;  /* 0x0000000b120472a4 */ /* 0x000fe2000f8e0204 */
[--C-:B------:R-:W-:Y:S01]  /*101a0*/  IMAD.X R33, RZ, RZ, R17.reuse, P4 ;  /* 0x000000ffff217224 */ /* 0x100fe200020e0611 */
[----:B------:R-:W-:Y:S01]  /*101b0*/  UIMAD.WIDE.U32 UR8, UR18, UR10, UR8 ;  /* 0x0000000a120872a5 */ /* 0x000fe2000f8e0008 */
[----:B------:R-:W-:Y:S01]  /*101c0*/  VIADD R28, R0, UR17 ;  /* 0x00000011001c7c36 */ /* 0x000fe20008000000 */
[----:B------:R-:W5:Y:S01]  /*101d0*/  LD.E.128 R4, desc[UR20][R6.64] ;  /* 0x0000001406047980 */ /* 0x000f62000c101d00 */
[----:B------:R-:W-:Y:S01]  /*101e0*/  ULDC.64 UR10, c[0x0][0xaf0] ;  /* 0x0002bc00000a7ab9 */ /* 0x000fe20000000a00 */
[----:B------:R-:W-:-:S02]  /*101f0*/  IMAD.MOV.U32 R9, RZ, RZ, R17 ;  /* 0x000000ffff097224 */ /* 0x000fc400078e0011 */
[----:B0-----:R-:W-:Y:S01]  /*10200*/  @P1 IMAD.HI.U32 R0, R28, R37, RZ ;  /* 0x000000251c001227 */ /* 0x001fe200078e00ff */
[----:B------:R-:W-:Y:S01]  /*10210*/  UIADD3 UR9, UR9, UR4, URZ ;  /* 0x0000000409097290 */ /* 0x000fe2000fffe03f */
[----:B------:R-:W5:Y:S02]  /*10220*/  LD.E.128 R24, desc[UR20][R24.64] ;  /* 0x0000001418187980 */ /* 0x000f64000c101d00 */
[----:B------:R-:W-:Y:S01]  /*10230*/  IMAD.MOV.U32 R3, RZ, RZ, R28 ;  /* 0x000000ffff037224 */ /* 0x000fe200078e001c */
[----:B------:R-:W-:Y:S01]  /*10240*/  UIMAD UR4, UR16, UR10, URZ ;  /* 0x0000000a100472a4 */ /* 0x000fe2000f8e023f */
[----:B------:R-:W5:Y:S01]  /*10250*/  LD.E.128 R8, desc[UR20][R8.64] ;  /* 0x0000001408087980 */ /* 0x000f62000c101d00 */
[----:B-1----:R-:W-:Y:S01]  /*10260*/  @P1 SHF.R.U32.HI R3, RZ, R21, R0 ;  /* 0x00000015ff031219 */ /* 0x002fe20000011600 */
[----:B------:R-:W-:Y:S02]  /*10270*/  UIMAD.WIDE.U32 UR8, UR15, UR10, UR8 ;  /* 0x0000000a0f0872a5 */ /* 0x000fe4000f8e0008 */
[----:B------:R-:W-:Y:S01]  /*10280*/  UIMAD UR4, UR15, UR11, UR4 ;  /* 0x0000000b0f0472a4 */ /* 0x000fe2000f8e0204 */
        /* <DEDUP_REMOVED lines=8> */
[C---:B------:R-:W-:Y:S02]  /*10310*/  IMAD R37, R3.reuse, UR11, R0 ;  /* 0x0000000b03257c24 */ /* 0x040fe4000f8e0200 */
[----:B------:R-:W-:Y:S01]  /*10320*/  IMAD.U32 R21, RZ, RZ, UR9 ;  /* 0x00000009ff157e24 */ /* 0x000fe2000f8e00ff */
[----:B------:R-:W-:Y:S01]  /*10330*/  SHF.R.S32.HI R0, RZ, 0x1f, R29 ;  /* 0x0000001fff007819 */ /* 0x000fe2000001141d */
[----:B------:R-:W-:Y:S01]  /*10340*/  IMAD.U32 R20, RZ, RZ, UR8 ;  /* 0x00000008ff147e24 */ /* 0x000fe2000f8e00ff */
[----:B------:R-:W5:Y:S01]  /*10350*/  LD.E.128 R16, desc[UR20][R18.64] ;  /* 0x0000001412107980 */ /* 0x000f62000c101d00 */
[----:B------:R-:W-:Y:S01]  /*10360*/  IMAD.U32 R21, RZ, RZ, UR4 ;  /* 0x00000004ff157e24 */ /* 0x000fe2000f8e00ff */
[----:B------:R-:W-:Y:S01]  /*10370*/  ULDC.64 UR8, c[0x0][0xad8] ;  /* 0x0002b60000087ab9 */ /* 0x000fe20000000a00 */
[----:B------:R-:W-:Y:S01]  /*10380*/  @!PT LDS RZ, [RZ] ;  /* 0x00000000fffff984 */ /* 0x000fe20000000800 */
[----:B------:R-:W-:Y:S01]  /*10390*/  @!PT LDS RZ, [RZ] ;  /* 0x00000000fffff984 */ /* 0x000fe20000000800 */
[----:B------:R-:W-:Y:S01]  /*103a0*/  @!PT LDS RZ, [RZ] ;  /* 0x00000000fffff984 */ /* 0x000fe20000000800 */
[----:B------:R-:W-:Y:S01]  /*103b0*/  @!PT LDS RZ, [RZ] ;  /* 0x00000000fffff984 */ /* 0x000fe20000000800 */
[----:B------:R0:W-:Y:S06]  /*103c0*/  MEMBAR.ALL.CTA ;  /* 0x0000000000007992 */ /* 0x0001ec0000008000 */
[----:B0-----:R-:W0:Y:S01]  /*103d0*/  FENCE.VIEW.ASYNC.S ;  /* 0x00000000000073c6 */ /* 0x001e220000000000 */
[----:B------:R-:W-:-:S04]  /*103e0*/  IMAD.WIDE.U32 R20, R3, UR10, R20 ;  /* 0x0000000a03147c25 */ /* 0x000fc8000f8e0014 */
[----:B------:R-:W-:Y:S02]  /*103f0*/  IMAD R0, R0, UR8, RZ ;  /* 0x0000000800007c24 */ /* 0x000fe4000f8e02ff */
        /* <DEDUP_REMOVED lines=15> */
[----:B------:R-:W-:Y:S02]  /*104f0*/  SHF.R.S32.HI R40, RZ, 0x1f, R148 ;  /* 0x0000001fff287819 */ /* 0x000fe40000011494 */
[----:B------:R-:W-:Y:S01]  /*10500*/  SHF.R.S32.HI R42, RZ, 0x1f, R146 ;  /* 0x0000001fff2a7819 */ /* 0x000fe20000011492 */
[----:B------:R-:W-:Y:S06]  /*10510*/  @P0 BRA `(.L_x_12027) ;  /* 0x0000000000340947 */ /* 0x000fec0003800000 */
[----:B------:R-:W-:Y:S01]  /*10520*/  ULDC UR4, c[0x0][0xac8] ;  /* 0x0002b20000047ab9 */ /* 0x000fe20000000800 */
[----:B------:R-:W-:Y:S01]  /*10530*/  ULDC.64 UR8, c[0x0][0x208] ;  /* 0x0000820000087ab9 */ /* 0x000fe20000000a00 */
        /* <DEDUP_REMOVED lines=11> */
.L_x_12027:
[----:B------:R-:W-:Y:S05]  /*105f0*/  BSYNC B1 ;  /* 0x0000000000017941 */ /* 0x000fea0003800000 */
.L_x_12026:
[----:B------:R-:W-:Y:S01]  /*10600*/  VIADD R0, R0, 0x60 ;  /* 0x0000006000007836 */ /* 0x000fe20000000000 */
[----:B---3-5:R3:W4:Y:S04]  /*10610*/  SHFL.IDX PT, R11, R3, 0x1, 0x1c1f ;  /* 0x003c1f00030b7f89 */ /* 0x02872800000e0000 */
[----:B------:R-:W-:Y:S01]  /*10620*/  ISETP.GE.AND P0, PT, R0, R41, PT ;  /* 0x000000290000720c */ /* 0x000fe20003f06270 */
[----:B------:R3:W0:-:S12]  /*10630*/  SHFL.IDX PT, R10, R30, 0x1, 0x1c1f ;  /* 0x003c1f001e0a7f89 */ /* 0x00061800000e0000 */
[----:B---3--:R-:W-:Y:S05]  /*10640*/  @P0 BRA `(.L_x_12028) ;  /* 0x0000000c00040947 */ /* 0x008fea0003800000 */
[----:B------:R-:W-:Y:S01]  /*10650*/  ULDC UR4, c[0x0][0xac8] ;  /* 0x0002b20000047ab9 */ /* 0x000fe20000000800 */
[----:B------:R-:W-:Y:S01]  /*10660*/  ULDC.64 UR8, c[0x0][0x208] ;  /* 0x0000820000087ab9 */ /* 0x000fe20000000a00 */
[----:B------:R-:W-:Y:S02]  /*10670*/  ISETP.GE.AND P2, PT, R146, UR4, PT ;  /* 0x0000000492007c0c */ /* 0x000fe4000bf46270 */
[----:B------:R-:W-:-:S11]  /*10680*/  ISETP.GE.AND P1, PT, R144, UR4, PT ;  /* 0x0000000490007c0c */ /* 0x000fd6000bf26270 */
[----:B0-----:R-:W-:Y:S02]  /*10690*/  @!P2 LEA R20, P0, R146, R10, 0x1 ;  /* 0x0000000a9214a211 */ /* 0x001fe400078008ff */
[----:B----4-:R-:W-:Y:S02]  /*106a0*/  @!P1 IMAD.WIDE R8, R144, 0x2, R10 ;  /* 0x0000000290089825 */ /* 0x010fe400078e020a */
[----:B------:R-:W-:Y:S02]  /*106b0*/  @!P2 LEA.HI.X R21, R146, R11, R42, 0x1, P0 ;  /* 0x0000000b9215a211 */ /* 0x000fe400000f0c2a */
[----:B------:R-:W-:Y:S01]  /*106c0*/  ISETP.GE.AND P0, PT, R148, UR4, PT ;  /* 0x0000000494007c0c */ /* 0x000fe2000bf06270 */
[----:B------:R0:W-:Y:S04]  /*106d0*/  @!P1 ST.E.128 desc[UR8][R8.64], R4 ;  /* 0x0000000408009985 */ /* 0x0001e8000c101d08 */
[----:B------:R0:W-:Y:S08]  /*106e0*/  @!P2 ST.E.128 desc[UR8][R20.64], R12 ;  /* 0x0000000c1400a985 */ /* 0x0001f0000c101d08 */
[----:B------:R-:W-:Y:S05]  /*106f0*/  @P0 BRA `(.L_x_12028) ;  /* 0x0000000800d80947 */ /* 0x000fea0003800000 */
[----:B0-----:R-:W-:Y:S01]  /*10700*/  LEA R4, P0, R148, R10, 0x1 ;  /* 0x0000000a94047211 */ /* 0x001fe200078008ff */
[----:B------:R-:W-:-:S03]  /*10710*/  ULDC.64 UR8, c[0x0][0x208] ;  /* 0x0000820000087ab9 */ /* 0x000fc60000000a00 */
[----:B------:R-:W-:-:S05]  /*10720*/  LEA.HI.X R5, R148, R11, R40, 0x1, P0 ;  /* 0x0000000b94057211 */ /* 0x000fca00000f0c28 */
[----:B------:R0:W-:Y:S01]  /*10730*/  ST.E.128 desc[UR8][R4.64], R16 ;  /* 0x0000001004007985 */ /* 0x0001e2000c101d08 */
[----:B------:R-:W-:Y:S05]  /*10740*/  BRA `(.L_x_12028) ;  /* 0x0000000800c47947 */ /* 0x000fea0003800000 */
.L_x_12024:
        /* <DEDUP_REMOVED lines=14> */
[----:B------:R-:W1:Y:S01]  /*10830*/  S2R R8, SR_TID.X ;  /* 0x0000000000087919 */ /* 0x000e620000002100 */
[----:B------:R-:W-:Y:S02]  /*10840*/  ULDC.64 UR10, c[0x0][0xc08] ;  /* 0x00030200000a7ab9 */ /* 0x000fe40000000a00 */
        /* <DEDUP_REMOVED lines=13> */
[----:B------:R-:W-:Y:S02]  /*10920*/  IMAD.U32 R7, RZ, RZ, UR9 ;  /* 0x00000009ff077e24 */ /* 0x000fe4000f8e00ff */
[----:B-1----:R-:W-:Y:S01]  /*10930*/  VIADD R8, R8, 0xffffff80 ;  /* 0xffffff8008087836 */ /* 0x002fe20000000000 */
[----:B------:R-:W-:Y:S02]  /*10940*/  USHF.R.S32.HI UR11, URZ, 0x1f, UR12 ;  /* 0x0000001f3f0b7899 */ /* 0x000fe4000801140c */
[----:B------:R1:W5:Y:S02]  /*10950*/  @P3 LDG.E R0, desc[UR14][R6.64] ;  /* 0x0000000e06003981 */ /* 0x000364000c1e1900 */
[----:B------:R-:W-:Y:S02]  /*10960*/  ISETP.GE.AND P1, PT, R8, 0xc0, PT ;  /* 0x000000c00800780c */ /* 0x000fe40003f26270 */
        /* <DEDUP_REMOVED lines=8> */
.L_x_12029:
        /* <DEDUP_REMOVED lines=34> */
[----:B------:R-:W-:-:S04]  /*10c10*/  IMAD.U32 R8, RZ, RZ, UR7 ;  /* 0x00000007ff087e24 */ /* 0x000fc8000f8e00ff */
[----:B------:R-:W-:-:S04]  /*10c20*/  IMAD.MOV R3, RZ, RZ, -R4 ;  /* 0x000000ffff037224 */ /* 0x000fc800078e0a04 */
[----:B------:R-:W-:Y:S01]  /*10c30*/  IMAD R3, R5, R3, R6 ;  /* 0x0000000305037224 */ /* 0x000fe200078e0206 */
[----:B------:R-:W-:Y:S02]  /*10c40*/  SHF.R.S32.HI R5, RZ, 0x1f, R4 ;  /* 0x0000001fff057819 */ /* 0x000fe40000011404 */
        /* <DEDUP_REMOVED lines=12> */
.L_x_12031:
[----:B------:R-:W-:Y:S05]  /*10d10*/  BSYNC B1 ;  /* 0x0000000000017941 */ /* 0x000fea0003800000 */
.L_x_12030:
[----:B------:R-:W1:Y:S01]  /*10d20*/  @P0 LDC R5, c[0x0][0xbf0] ;  /* 0x0002fc00ff050b82 */ /* 0x000e620000000800 */
[----:B------:R-:W-:Y:S01]  /*10d30*/  R2UR UR16, R19 ;  /* 0x00000000131072ca */ /* 0x000fe200000e0000 */
[----:B------:R-:W-:Y:S01]  /*10d40*/  ULDC.64 UR14, c[0x0][0xaa0] ;  /* 0x0002a800000e7ab9 */ /* 0x000fe20000000a00 */
[----:B------:R-:W-:Y:S01]  /*10d50*/  R2UR UR17, R147 ;  /* 0x00000000931172ca */ /* 0x000fe200000e0000 */
[----:B------:R-:W-:Y:S01]  /*10d60*/  UIMAD UR7, UR10, UR14, URZ ;  /* 0x0000000e0a0772a4 */ /* 0x000fe2000f8e023f */
[----:B0-----:R-:W-:Y:S01]  /*10d70*/  IMAD R3, R150, 0x60, R151 ;  /* 0x0000006096037824 */ /* 0x001fe200078e0297 */
[----:B------:R-:W-:Y:S01]  /*10d80*/  UIMAD.WIDE.U32 UR8, UR4, UR14, URZ ;  /* 0x0000000e040872a5 */ /* 0x000fe2000f8e003f */
[----:B------:R-:W-:Y:S01]  /*10d90*/  BSSY B1, `(.L_x_12032) ;  /* 0x000003a000017945 */ /* 0x000fe20003800000 */
[----:B------:R-:W-:Y:S01]  /*10da0*/  UIMAD UR7, UR4, UR15, UR7 ;  /* 0x0000000f040772a4 */ /* 0x000fe2000f8e0207 */
[----:B------:R-:W-:Y:S02]  /*10db0*/  SHF.R.S32.HI R16, RZ, 0x1f, R148 ;  /* 0x0000001fff107819 */ /* 0x000fe40000011494 */
[----:B------:R-:W-:Y:S01]  /*10dc0*/  ULDC.64 UR14, c[0x0][0xae8] ;  /* 0x0002ba00000e7ab9 */ /* 0x000fe20000000a00 */
[----:B------:R-:W-:Y:S01]  /*10dd0*/  UIADD3 UR9, UR9, UR7, URZ ;  /* 0x0000000709097290 */ /* 0x000fe2000fffe03f */
[----:B------:R-:W-:Y:S01]  /*10de0*/  SHF.R.S32.HI R17, RZ, 0x1f, R146 ;  /* 0x0000001fff117819 */ /* 0x000fe20000011492 */
[----:B------:R-:W-:Y:S01]  /*10df0*/  UIMAD UR4, UR11, UR14, URZ ;  /* 0x0000000e0b0472a4 */ /* 0x000fe2000f8e023f */
[----:B------:R-:W-:Y:S01]  /*10e00*/  VIADD R6, R3, UR16 ;  /* 0x0000001003067c36 */ /* 0x000fe20008000000 */
[----:B------:R-:W-:-:S02]  /*10e10*/  UIMAD.WIDE.U32 UR8, UR17, UR14, UR8 ;  /* 0x0000000e110872a5 */ /* 0x000fc4000f8e0008 */
[----:B------:R-:W-:Y:S01]  /*10e20*/  UIMAD UR4, UR17, UR15, UR4 ;  /* 0x0000000f110472a4 */ /* 0x000fe2000f8e0204 */
[----:B------:R-:W-:Y:S01]  /*10e30*/  @P0 IMAD.HI.U32 R4, R6, R9, RZ ;  /* 0x0000000906040227 */ /* 0x000fe200078e00ff */
[----:B------:R-:W-:Y:S02]  /*10e40*/  ULDC.64 UR10, c[0x0][0xaf0] ;  /* 0x0002bc00000a7ab9 */ /* 0x000fe40000000a00 */
[----:B------:R-:W-:Y:S01]  /*10e50*/  UIADD3 UR9, UR9, UR4, URZ ;  /* 0x0000000409097290 */ /* 0x000fe2000fffe03f */
[----:B------:R-:W-:Y:S01]  /*10e60*/  IMAD.MOV.U32 R3, RZ, RZ, R6 ;  /* 0x000000ffff037224 */ /* 0x000fe200078e0006 */
        /* <DEDUP_REMOVED lines=12> */
[----:B------:R-:W-:Y:S01]  /*10f30*/  SHF.R.S32.HI R6, RZ, 0x1f, R7 ;  /* 0x0000001fff067819 */ /* 0x000fe20000011407 */
[----:B------:R-:W-:Y:S01]  /*10f40*/  IMAD.U32 R5, RZ, RZ, UR4 ;  /* 0x00000004ff057e24 */ /* 0x000fe2000f8e00ff */
[----:B------:R-:W-:Y:S01]  /*10f50*/  ULDC.64 UR8, c[0x0][0xad8] ;  /* 0x0002b60000087ab9 */ /* 0x000fe20000000a00 */
[----:B------:R-:W-:-:S02]  /*10f60*/  IMAD R9, R3, UR11, R8 ;  /* 0x0000000b03097c24 */ /* 0x000fc4000f8e0208 */
        /* <DEDUP_REMOVED lines=25> */
[----:B------:R3:W-:Y:S04]  /*11100*/  @!P2 ST.E.128 desc[UR8][R8.64], RZ ;  /* 0x000000ff0800a985 */ /* 0x0007e8000c101d08 */
[----:B------:R3:W-:Y:S04]  /*11110*/  @!P3 ST.E.128 desc[UR8][R12.64], RZ ;  /* 0x000000ff0c00b985 */ /* 0x0007e8000c101d08 */
[----:B------:R3:W-:Y:S02]  /*11120*/  @!P4 ST.E.128 desc[UR8][R14.64], RZ ;  /* 0x000000ff0e00c985 */ /* 0x0007e4000c101d08 */
.L_x_12033:
[----:B------:R-:W-:Y:S05]  /*11130*/  BSYNC B1 ;  /* 0x0000000000017941 */ /* 0x000fea0003800000 */
.L_x_12032:
        /* <DEDUP_REMOVED lines=10> */
[-C--:B-1-3--:R-:W-:Y:S02]  /*111e0*/  @!P3 LEA R8, P0, R146, R4.reuse, 0x1 ;  /* 0x000000049208b211 */ /* 0x08afe400078008ff */
[----:B------:R-:W-:Y:S02]  /*111f0*/  @!P4 LEA R10, P1, R148, R4, 0x1 ;  /* 0x00000004940ac211 */ /* 0x000fe400078208ff */
[----:B0---4-:R-:W-:Y:S01]  /*11200*/  @!P2 IMAD.WIDE R6, R144, 0x2, R4 ;  /* 0x000000029006a825 */ /* 0x011fe200078e0204 */
[-C--:B------:R-:W-:Y:S02]  /*11210*/  @!P3 LEA.HI.X R9, R146, R5.reuse, R17, 0x1, P0 ;  /* 0x000000059209b211 */ /* 0x080fe400000f0c11 */
[----:B------:R-:W-:Y:S02]  /*11220*/  @!P4 LEA.HI.X R11, R148, R5, R16, 0x1, P1 ;  /* 0x00000005940bc211 */ /* 0x000fe400008f0c10 */
[----:B------:R2:W-:Y:S04]  /*11230*/  @!P2 ST.E.128 desc[UR8][R6.64], RZ ;  /* 0x000000ff0600a985 */ /* 0x0005e8000c101d08 */
[----:B------:R2:W-:Y:S04]  /*11240*/  @!P3 ST.E.128 desc[UR8][R8.64], RZ ;  /* 0x000000ff0800b985 */ /* 0x0005e8000c101d08 */
[----:B------:R2:W-:Y:S02]  /*11250*/  @!P4 ST.E.128 desc[UR8][R10.64], RZ ;  /* 0x000000ff0a00c985 */ /* 0x0005e4000c101d08 */
.L_x_12028:
[----:B------:R-:W-:Y:S05]  /*11260*/  BSYNC B0 ;  /* 0x0000000000007941 */ /* 0x000fea0003800000 */
.L_x_12023:
[----:B------:R-:W-:Y:S02]  /*11270*/  ULDC UR4, c[0x0][0xc3c] ;  /* 0x00030f0000047ab9 */ /* 0x000fe40000000800 */
[----:B------:R-:W-:-:S13]  /*11280*/  ISETP.GE.AND P0, PT, R31, UR4, PT ;  /* 0x000000041f007c0c */ /* 0x000fda000bf06270 */
[----:B------:R-:W-:Y:S05]  /*11290*/  @!P0 BRA `(.L_x_12034) ;  /* 0xfffffefc00288947 */ /* 0x000fea000383ffff */
[----:B------:R-:W-:Y:S05]  /*112a0*/  EXIT ;  /* 0x000000000000794d */ /* 0x000fea0003800000 */
.L_x_11987:
        /* <DEDUP_REMOVED lines=16> */
.L_x_12035:
        /* <DEDUP_REMOVED lines=43> */
.L_x_12041:
        /* <DEDUP_REMOVED lines=13> */
.L_x_12040:
[----:B------:R-:W-:Y:S05]  /*11730*/  BSYNC B0 ;  /* 0x0000000000007941 */ /* 0x000fea0003800000 */
.L_x_12039:
        /* <DEDUP_REMOVED lines=22> */
.L_x_12037:
        /* <DEDUP_REMOVED lines=22> */
.L_x_12042:
[----:B-1----:R-:W-:Y:S02]  /*11a00*/  IMAD R16, R16, UR5, R9 ;  /* 0x0000000510107c24 */ /* 0x002fe4000f8e0209 */
[----:B0-----:R-:W-:Y:S01]  /*11a10*/  IMAD.MOV.U32 R11, RZ, RZ, R10 ;  /* 0x000000ffff0b7224 */ /* 0x001fe200078e000a */
[----:B------:R-:W-:Y:S01]  /*11a20*/  IABS R10, R4 ;  /* 0x00000004000a7213 */ /* 0x000fe20000000000 */
[----:B------:R-:W-:Y:S01]  /*11a30*/  IMAD.MOV.U32 R2, RZ, RZ, RZ ;  /* 0x000000ffff027224 */ /* 0x000fe200078e00ff */
[----:B------:R-:W-:Y:S01]  /*11a40*/  IADD3 R9, -R16, UR6, RZ ;  /* 0x0000000610097c10 */ /* 0x000fe2000fffe1ff */
[----:B------:R-:W-:Y:S02]  /*11a50*/  IMAD R11, R11, R8, RZ ;  /* 0x000000080b0b7224 */ /* 0x000fe400078e02ff */
[----:B------:R-:W-:Y:S01]  /*11a60*/  IMAD.MOV R10, RZ, RZ, -R10 ;  /* 0x000000ffff0a7224 */ /* 0x000fe200078e0a0a */
[----:B------:R-:W-:Y:S01]  /*11a70*/  IABS R6, R9 ;  /* 0x0000000900067213 */ /* 0x000fe20000000000 */
        /* <DEDUP_REMOVED lines=51> */
.L_x_12038:
[----:B------:R-:W-:Y:S02]  /*11db0*/  IMAD.MOV.U32 R17, RZ, RZ, RZ ;  /* 0x000000ffff117224 */ /* 0x000fe400078e00ff */
[----:B------:R-:W-:Y:S02]  /*11dc0*/  IMAD.U32 R16, RZ, RZ, UR6 ;  /* 0x00000006ff107e24 */ /* 0x000fe4000f8e00ff */
[----:B------:R-:W-:-:S07]  /*11dd0*/  IMAD.MOV.U32 R18, RZ, RZ, RZ ;  /* 0x000000ffff127224 */ /* 0x000fce00078e00ff */
.L_x_12043:
[----:B------:R-:W-:-:S13]  /*11de0*/  ISETP.NE.AND P0, PT, R5, RZ, PT ;  /* 0x000000ff0500720c */ /* 0x000fda0003f05270 */
[----:B------:R-:W0:Y:S01]  /*11df0*/  @!P0 S2R R3, SR_CgaCtaId ;  /* 0x0000000000038919 */ /* 0x000e220000008800 */
[----:B------:R-:W-:-:S04]  /*11e00*/  @!P0 MOV R0, 0x400 ;  /* 0x0000040000008802 */ /* 0x000fc80000000f00 */
[----:B0-----:R-:W-:-:S05]  /*11e10*/  @!P0 LEA R0, R3, R0, 0x18 ;  /* 0x0000000003008211 */ /* 0x001fca00078ec0ff */
[----:B------:R2:W-:Y:S01]  /*11e20*/  @!P0 STS.128 [R0+0x31cd0], R16 ;  /* 0x031cd01000008388 */ /* 0x0005e20000000c00 */
[----:B------:R-:W-:Y:S06]  /*11e30*/  BAR.ARV 0x5, 0x200 ;  /* 0x0148000000007b1d */ /* 0x000fec0000002000 */
.L_x_12036:
        /* <DEDUP_REMOVED lines=33> */
.L_x_12148:
[----:B0---4-:R-:W0:Y:S01]  /*12050*/  LDC.64 R2, c[0x0][0xc88] ;  /* 0x00032200ff027b82 */ /* 0x011e220000000a00 */
        /* <DEDUP_REMOVED lines=49> */
[----:B---3--:R-:W-:Y:S05]  /*12370*/  @P2 BRA `(.L_x_12045) ;  /* 0x0000000000182947 */ /* 0x008fea0003800000 */
[----:B------:R-:W-:Y:S05]  /*12380*/  @!P1 BRA `(.L_x_12045) ;  /* 0x0000000000149947 */ /* 0x000fea0003800000 */
[----:B------:R-:W-:Y:S02]  /*12390*/  ULDC.64 UR4, c[0x0][0x208] ;  /* 0x0000820000047ab9 */ /* 0x000fe40000000a00 */
[----:B------:R-:W0:Y:S04]  /*123a0*/  LDG.E R7, desc[UR4][R2.64] ;  /* 0x0000000402077981 */ /* 0x000e28000c1e1900 */
[----:B------:R-:W0:Y:S02]  /*123b0*/  LDG.E R2, desc[UR4][R2.64+0x4] ;  /* 0x0000040402027981 */ /* 0x000e24000c1e1900 */
[----:B0-----:R-:W-:-:S05]  /*123c0*/  IMAD.IADD R8, R2, 0x1, -R7 ;  /* 0x0000000102087824 */ /* 0x001fca00078e0a07 */
[----:B------:R1:W-:Y:S02]  /*123d0*/  STL [R1+0x14], R8 ;  /* 0x0000140801007387 */ /* 0x0003e40000100800 */
.L_x_12045:
[----:B------:R-:W-:Y:S01]  /*123e0*/  ULDC.64 UR4, c[0x0][0xa20] ;  /* 0x0002880000047ab9 */ /* 0x000fe20000000a00 */
[----:B-----5:R-:W-:Y:S01]  /*123f0*/  IMAD.IADD R28, R28, 0x1, R0 ;  /* 0x000000011c1c7824 */ /* 0x020fe200078e0200 */
[----:B------:R-:W-:Y:S01]  /*12400*/  ISETP.NE.U32.AND P1, PT, RZ, UR4, PT ;  /* 0x00000004ff007c0c */ /* 0x000fe2000bf25070 */
[----:B------:R-:W-:-:S03]  /*12410*/  IMAD.MOV.U32 R26, RZ, RZ, R9 ;  /* 0x000000ffff1a7224 */ /* 0x000fc600078e0009 */
[----:B------:R-:W-:-:S13]  /*12420*/  ISETP.NE.AND.EX P1, PT, RZ, UR5, PT, P1 ;  /* 0x00000005ff007c0c */ /* 0x000fda000bf25310 */
[----:B------:R-:W-:Y:S05]  /*12430*/  @!P1 BRA `(.L_x_12046) ;  /* 0x0000000000149947 */ /* 0x000fea0003800000 */
[----:B------:R-:W-:Y:S01]  /*12440*/  IADD3 R2, P0, R24, UR4, RZ ;  /* 0x0000000418027c10 */ /* 0x000fe2000ff1e0ff */
[----:B------:R-:W-:-:S03]  /*12450*/  ULDC.64 UR6, c[0x0][0x208] ;  /* 0x0000820000067ab9 */ /* 0x000fc60000000a00 */
[----:B------:R-:W-:-:S05]  /*12460*/  IADD3.X R3, R25, UR5, RZ, P0, !PT ;  /* 0x0000000519037c10 */ /* 0x000fca00087fe4ff */
[----:B------:R2:W5:Y:S01]  /*12470*/  LDG.E R6, desc[UR6][R2.64] ;  /* 0x0000000602067981 */ /* 0x000562000c1e1900 */
[----:B------:R-:W-:Y:S05]  /*12480*/  BRA `(.L_x_12047) ;  /* 0x0000000000147947 */ /* 0x000fea0003800000 */
.L_x_12046:
[----:B------:R-:W-:Y:S05]  /*12490*/  @!P0 BRA `(.L_x_12047) ;  /* 0x0000000000108947 */ /* 0x000fea0003800000 */
[----:B------:R-:W-:Y:S02]  /*124a0*/  ULDC.64 UR4, c[0x0][0x208] ;  /* 0x0000820000047ab9 */ /* 0x000fe40000000a00 */
[----:B------:R-:W2:Y:S04]  /*124b0*/  LDG.E R6, desc[UR4][R4.64] ;  /* 0x0000000404067981 */ /* 0x000ea8000c1e1900 */
[----:B------:R-:W2:Y:S02]  /*124c0*/  LDG.E R4, desc[UR4][R4.64+0x4] ;  /* 0x0000040404047981 */ /* 0x000ea4000c1e1900 */
[----:B--2---:R-:W-:-:S07]  /*124d0*/  IMAD.IADD R6, R4, 0x1, -R6 ;  /* 0x0000000104067824 */ /* 0x004fce00078e0a06 */
.L_x_12047:
[----:B-----5:R-:W-:Y:S01]  /*124e0*/  IMAD.IADD R6, R6, 0x1, -R0 ;  /* 0x0000000106067824 */ /* 0x020fe200078e0a00 */
[----:B------:R-:W-:Y:S01]  /*124f0*/  BSSY B7, `(.L_x_12048) ;  /* 0x0000428000077945 */ /* 0x000fe20003800000 */
[----:B------:R-:W3:Y:S01]  /*12500*/  LDC R0, c[0x0][0x448] ;  /* 0x00011200ff007b82 */ /* 0x000ee20000000800 */
[----:B--2---:R-:W-:-:S04]  /*12510*/  IMAD R2, R17, 0xc0, RZ ;  /* 0x000000c011027824 */ /* 0x004fc800078e02ff */
[----:B------:R-:W-:Y:S01]  /*12520*/  VIADD R2, R2, 0xbf ;  /* 0x000000bf02027836 */ /* 0x000fe20000000000 */
[----:B---3--:R-:W-:-:S13]  /*12530*/  ISETP.NE.AND P0, PT, R0, 0x1, PT ;  /* 0x000000010000780c */ /* 0x008fda0003f05270 */
[----:B------:R-:W2:Y:S08]  /*12540*/  @P0 LDC R3, c[0x0][0x44c] ;  /* 0x00011300ff030b82 */ /* 0x000eb00000000800 */
[----:B------:R-:W3:Y:S01]  /*12550*/  @P0 LDC R0, c[0x0][0x450] ;  /* 0x00011400ff000b82 */ /* 0x000ee20000000800 */
[----:B--2---:R-:W-:-:S05]  /*12560*/  @P0 IMAD.HI.U32 R3, R2, R3, RZ ;  /* 0x0000000302030227 */ /* 0x004fca00078e00ff */
[----:B---3--:R-:W-:Y:S01]  /*12570*/  @P0 SHF.R.U32.HI R2, RZ, R0, R3 ;  /* 0x00000000ff020219 */ /* 0x008fe20000011603 */
        /* <DEDUP_REMOVED lines=31> */
.L_x_12049:
        /* <DEDUP_REMOVED lines=15> */
[----:B01----:R-:W-:Y:S02]  /*12860*/  IMAD.MOV.U32 R8, RZ, RZ, 0x70 ;  /* 0x00000070ff087424 */ /* 0x003fe400078e00ff */
[----:B------:R-:W-:Y:S02]  /*12870*/  IMAD.MOV.U32 R12, RZ, RZ, 0x1 ;  /* 0x00000001ff0c7424 */ /* 0x000fe400078e00ff */
[----:B------:R-:W-:-:S07]  /*12880*/  IMAD.MOV.U32 R13, RZ, RZ, RZ ;  /* 0x000000ffff0d7224 */ /* 0x000fce00078e00ff */
[----:B------:R-:W-:-:S07]  /*12890*/  LEPC R20, `(.L_x_12052) ;  /* 0x000000001014794e */ /* 0x000fce0000000000 */
[----:B--2---:R-:W-:Y:S05]  /*128a0*/  CALL.ABS.NOINC R2 ;  /* 0x0000000002007343 */ /* 0x004fea0003c00000 */
.L_x_12052:
[----:B------:R-:W-:Y:S05]  /*128b0*/  BSYNC B6 ;  /* 0x0000000000067941 */ /* 0x000fea0003800000 */
.L_x_12051:
        /* <DEDUP_REMOVED lines=15> */
[----:B01----:R-:W-:Y:S02]  /*129b0*/  IMAD.MOV.U32 R8, RZ, RZ, 0x70 ;  /* 0x00000070ff087424 */ /* 0x003fe400078e00ff */
[----:B------:R-:W-:Y:S02]  /*129c0*/  IMAD.MOV.U32 R12, RZ, RZ, 0x1 ;  /* 0x00000001ff0c7424 */ /* 0x000fe400078e00ff */
[----:B--2---:R-:W-:-:S07]  /*129d0*/  IMAD.MOV.U32 R13, RZ, RZ, RZ ;  /* 0x000000ffff0d7224 */ /* 0x004fce00078e00ff */
[----:B------:R-:W-:-:S07]  /*129e0*/  LEPC R20, `(.L_x_12055) ;  /* 0x000000001014794e */ /* 0x000fce0000000000 */
[----:B---3--:R-:W-:Y:S05]  /*129f0*/  CALL.ABS.NOINC R2 ;  /* 0x0000000002007343 */ /* 0x008fea0003c00000 */
.L_x_12055:
        /* <DEDUP_REMOVED lines=15> */
.L_x_12054:
[----:B------:R-:W-:Y:S05]  /*12af0*/  BSYNC B6 ;  /* 0x0000000000067941 */ /* 0x000fea0003800000 */
.L_x_12053:
[----:B------:R-:W-:Y:S01]  /*12b00*/  ULDC.64 UR4, c[0x0][0x9f8] ;  /* 0x00027e0000047ab9 */ /* 0x000fe20000000a00 */
[----:B------:R-:W-:Y:S01]  /*12b10*/  ULDC.64 UR6, c[0x0][0x208] ;  /* 0x0000820000067ab9 */ /* 0x000fe20000000a00 */
[----:B------:R-:W-:Y:S01]  /*12b20*/  ISETP.NE.U32.AND P0, PT, RZ, UR4, PT ;  /* 0x00000004ff007c0c */ /* 0x000fe2000bf05070 */
[----:B------:R-:W2:Y:S01]  /*12b30*/  LDL R20, [R1+0xc] ;  /* 0x00000c0001147983 */ /* 0x000ea20000100800 */
[----:B------:R-:W3:Y:S02]  /*12b40*/  LDC.64 R2, c[0x0][0x418] ;  /* 0x00010600ff027b82 */ /* 0x000ee40000000a00 */
[----:B------:R-:W-:-:S13]  /*12b50*/  ISETP.NE.AND.EX P0, PT, RZ, UR5, PT, P0 ;  /* 0x00000005ff007c0c */ /* 0x000fda000bf05300 */
[----:B------:R-:W-:-:S04]  /*12b60*/  @P0 IADD3 R24, P1, R24, UR4, RZ ;  /* 0x0000000418180c10 */ /* 0x000fc8000ff3e0ff */
[----:B------:R-:W-:Y:S01]  /*12b70*/  @P0 IADD3.X R25, R25, UR5, RZ, P1, !PT ;  /* 0x0000000519190c10 */ /* 0x000fe20008ffe4ff */
[----:B------:R-:W-:-:S04]  /*12b80*/  ULDC.64 UR4, c[0x0][0xa08] ;  /* 0x0002820000047ab9 */ /* 0x000fc80000000a00 */
[----:B------:R2:W4:Y:S01]  /*12b90*/  @P0 LDG.E R26, desc[UR6][R24.64] ;  /* 0x00000006181a0981 */ /* 0x000522000c1e1900 */
[----:B---3--:R-:W-:Y:S01]  /*12ba0*/  LOP3.LUT P0, RZ, R2, UR4, RZ, 0xfc, !PT ;  /* 0x0000000402ff7c12 */ /* 0x008fe2000f80fcff */
[----:B------:R-:W-:-:S03]  /*12bb0*/  UMOV UR4, 0xffffffff ;  /* 0xffffffff00047882 */ /* 0x000fc60000000000 */
[----:B------:R-:W-:Y:S01]  /*12bc0*/  LOP3.LUT P0, RZ, R3, UR5, RZ, 0xfc, P0 ;  /* 0x0000000503ff7c12 */ /* 0x000fe2000800fcff */
[----:B--2---:R-:W-:Y:S01]  /*12bd0*/  VIADD R25, R20, 0xffffffff ;  /* 0xffffffff14197836 */ /* 0x004fe20000000000 */
[----:B----4-:R-:W-:Y:S02]  /*12be0*/  SHF.R.S32.HI R29, RZ, 0x1f, R26 ;  /* 0x0000001fff1d7819 */ /* 0x010fe4000001141a */
[----:B------:R-:W-:Y:S01]  /*12bf0*/  SEL R24, R26, RZ, !P0 ;  /* 0x000000ff1a187207 */ /* 0x000fe20004000000 */
[----:B------:R-:W-:Y:S08]  /*12c00*/  BRA.DIV UR4, `(.L_x_12056) ;  /* 0x0000004e04887947 */ /* 0x000ff0000b800000 */
[----:B------:R-:W2:Y:S02]  /*12c10*/  S2R R0, SR_TID.X ;  /* 0x0000000000007919 */ /* 0x000ea40000002100 */
[----:B--2---:R-:W-:-:S04]  /*12c20*/  SHF.R.U32.HI R0, RZ, 0x5, R0 ;  /* 0x00000005ff007819 */ /* 0x004fc80000011600 */
[----:B------:R-:W-:-:S05]  /*12c30*/  LOP3.LUT R0, R0, 0x3, RZ, 0xc0, !PT ;  /* 0x0000000300007812 */ /* 0x000fca00078ec0ff */
[----:B------:R2:W3:Y:S02]  /*12c40*/  SHFL.IDX PT, R14, R0, RZ, 0x1f ;  /* 0x00001fff000e7589 */ /* 0x0004e400000e0000 */
.L_x_12164:
[----:B------:R-:W-:Y:S02]  /*12c50*/  PLOP3.LUT P1, PT, PT, PT, PT, 0x8, 0x0 ;  /* 0x000000000000781c */ /* 0x000fe40003f2e170 */
[----:B---3--:R-:W-:Y:S02]  /*12c60*/  ISETP.NE.AND P0, PT, R14, RZ, PT ;  /* 0x000000ff0e00720c */ /* 0x008fe40003f05270 */
[----:B--2---:R-:W-:-:S05]  /*12c70*/  P2R R0, PR, RZ, 0x2 ;  /* 0x00000002ff007803 */ /* 0x004fca0000000000 */
[----:B------:R2:W-:Y:S06]  /*12c80*/  STL [R1], R0 ;  /* 0x0000000001007387 */ /* 0x0005ec0000100800 */
[----:B------:R-:W-:Y:S05]  /*12c90*/  @P0 BRA `(.L_x_12057) ;  /* 0x00000004001c0947 */ /* 0x000fea0003800000 */
[----:B------:R-:W-:-:S03]  /*12ca0*/  UMOV UR4, 0xffffffff ;  /* 0xffffffff00047882 */ /* 0x000fc60000000000 */
[----:B------:R-:W-:Y:S05]  /*12cb0*/  BRA.DIV UR4, `(.L_x_12058) ;  /* 0x0000004e04907947 */ /* 0x000fea000b800000 */
[----:B------:R-:W-:-:S13]  /*12cc0*/  ELECT P6, URZ, PT ;  /* 0x00000000003f782f */ /* 0x000fda00038c0000 */
.L_x_12167:
[----:B------:R-:W-:Y:S05]  /*12cd0*/  @!P6 BRA `(.L_x_12057) ;  /* 0x00000004000ce947 */ /* 0x000fea0003800000 */
[----:B------:R-:W-:-:S04]  /*12ce0*/  ISETP.NE.U32.AND P0, PT, R2, RZ, PT ;  /* 0x000000ff0200720c */ /* 0x000fc80003f05070 */
[----:B------:R-:W-:-:S13]  /*12cf0*/  ISETP.NE.AND.EX P0, PT, R3, RZ, PT, P0 ;  /* 0x000000ff0300720c */ /* 0x000fda0003f05300 */
[----:B------:R-:W-:Y:S05]  /*12d00*/  @!P0 BRA `(.L_x_12059) ;  /* 0x0000000000488947 */ /* 0x000fea0003800000 */
[----:B------:R-:W3:Y:S01]  /*12d10*/  LDC R6, c[0x0][0x43c] ;  /* 0x00010f00ff067b82 */ /* 0x000ee20000000800 */
[----:B------:R-:W-:Y:S01]  /*12d20*/  ULDC.64 UR4, c[0x0][0x428] ;  /* 0x00010a0000047ab9 */ /* 0x000fe20000000a00 */
[----:B------:R-:W-:Y:S01]  /*12d30*/  ULDC.64 UR6, c[0x0][0x208] ;  /* 0x0000820000067ab9 */ /* 0x000fe20000000a00 */
[----:B---3--:R-:W-:-:S13]  /*12d40*/  ISETP.NE.AND P0, PT, R6, 0x1, PT ;  /* 0x000000010600780c */ /* 0x008fda0003f05270 */
[----:B------:R-:W2:Y:S02]  /*12d50*/  @P0 LDC.64 R4, c[0x0][0x440] ;  /* 0x00011000ff040b82 */ /* 0x000ea40000000a00 */
[----:B--2---:R-:W-:-:S04]  /*12d60*/  @P0 IMAD.HI.U32 R0, R25, R4, RZ ;  /* 0x0000000419000227 */ /* 0x004fc800078e00ff */
        /* <DEDUP_REMOVED lines=12> */
.L_x_12059:
[----:B--2---:R-:W-:Y:S01]  /*12e30*/  IMAD R0, R23, 0x8, R22 ;  /* 0x0000000817007824 */ /* 0x004fe200078e0216 */
[----:B---3--:R-:W-:-:S04]  /*12e40*/  SHF.L.U32 R2, R27, 0x1f, RZ ;  /* 0x0000001f1b027819 */ /* 0x008fc800000006ff */
[----:B------:R-:W2:Y:S02]  /*12e50*/  SYNCS.PHASECHK.TRANS64.TRYWAIT P0, [R0+URZ+0x31c40], R2 ;  /* 0x031c4002000075a7 */ /* 0x000ea4000800017f */
[----:B--2---:R-:W-:Y:S05]  /*12e60*/  @!P0 BRA `(.L_x_12060) ;  /* 0x0000004c00448947 */ /* 0x004fea0003800000 */
.L_x_12168:
        /* <DEDUP_REMOVED lines=11> */
.L_x_12061:
[----:B------:R-:W-:Y:S01]  /*12f20*/  R2UR UR9, R0 ;  /* 0x00000000000972ca */ /* 0x000fe200000e0000 */
[----:B--2---:R-:W-:Y:S01]  /*12f30*/  IMAD R0, R23, 0x6c00, R22 ;  /* 0x00006c0017007824 */ /* 0x004fe200078e0216 */
        /* <DEDUP_REMOVED lines=29> */
.L_x_12057:
[----:B------:R-:W3:Y:S04]  /*13110*/  LDL.LU R4, [R1+0x10] ;  /* 0x0000100001047983 */ /* 0x000ee80000300800 */
[----:B------:R-:W4:Y:S04]  /*13120*/  LDL.LU R6, [R1+0x8] ;  /* 0x0000080001067983 */ /* 0x000f280000300800 */
[----:B------:R-:W5:Y:S01]  /*13130*/  LDL.LU R3, [R1+0x18] ;  /* 0x0000180001037983 */ /* 0x000f620000300800 */
        /* <DEDUP_REMOVED lines=11> */
[----:B-----5:R-:W-:-:S03]  /*131f0*/  SEL R3, R3, RZ, !P0 ;  /* 0x000000ff03037207 */ /* 0x020fc60004000000 */
[----:B------:R-:W-:Y:S01]  /*13200*/  IMAD R0, R4, UR5, R2 ;  /* 0x0000000504007c24 */ /* 0x000fe2000f8e0202 */
[----:B----4-:R-:W-:Y:S01]  /*13210*/  SEL R2, R6, RZ, !P0 ;  /* 0x000000ff06027207 */ /* 0x010fe20004000000 */
[----:B------:R-:W-:-:S05]  /*13220*/  IMAD.WIDE.U32 R4, R4, UR4, RZ ;  /* 0x0000000404047c25 */ /* 0x000fca000f8e00ff */
[----:B------:R-:W-:Y:S04]  /*13230*/  STL.64 [R1+0x20], R4 ;  /* 0x0000200401007387 */ /* 0x000fe80000100a00 */
        /* <DEDUP_REMOVED lines=23> */
.L_x_12063:
[----:B------:R-:W-:Y:S05]  /*133b0*/  BSYNC B6 ;  /* 0x0000000000067941 */ /* 0x000fea0003800000 */
.L_x_12062:
[----:B---3--:R-:W2:Y:S01]  /*133c0*/  LDL.LU R0, [R1+0x10] ;  /* 0x0000100001007983 */ /* 0x008ea20000300800 */
[----:B------:R-:W3:Y:S01]  /*133d0*/  LDC R9, c[0x0][0x448] ;  /* 0x00011200ff097b82 */ /* 0x000ee20000000800 */
[----:B------:R-:W-:Y:S01]  /*133e0*/  ULDC.64 UR4, c[0x0][0x2d8] ;  /* 0x0000b60000047ab9 */ /* 0x000fe20000000a00 */
[----:B------:R-:W-:Y:S01]  /*133f0*/  ULDC.64 UR6, c[0x0][0x2c8] ;  /* 0x0000b20000067ab9 */ /* 0x000fe20000000a00 */
[----:B------:R-:W2:Y:S01]  /*13400*/  LDL.LU.64 R2, [R1+0x20] ;  /* 0x0000200001027983 */ /* 0x000ea20000300a00 */
[----:B------:R-:W-:-:S03]  /*13410*/  ULDC.64 UR8, c[0x0][0x280] ;  /* 0x0000a00000087ab9 */ /* 0x000fc60000000a00 */
[----:B------:R-:W4:Y:S04]  /*13420*/  LDL.LU R20, [R1+0x18] ;  /* 0x0000180001147983 */ /* 0x000f280000300800 */
[----:B------:R-:W4:Y:S04]  /*13430*/  LDL.LU R21, [R1+0x2c] ;  /* 0x00002c0001157983 */ /* 0x000f280000300800 */
[----:B------:R-:W4:Y:S01]  /*13440*/  LDL.LU R4, [R1+0x8] ;  /* 0x0000080001047983 */ /* 0x000f220000300800 */
[----:B------:R-:W4:Y:S01]  /*13450*/  S2R R10, SR_TID.X ;  /* 0x00000000000a7919 */ /* 0x000f220000002100 */
[----:B------:R-:W4:Y:S01]  /*13460*/  S2R R11, SR_TID.X ;  /* 0x00000000000b7919 */ /* 0x000f220000002100 */
[----:B---3--:R-:W-:-:S13]  /*13470*/  ISETP.NE.AND P1, PT, R9, 0x1, PT ;  /* 0x000000010900780c */ /* 0x008fda0003f25270 */
[----:B------:R-:W3:Y:S08]  /*13480*/  @P1 LDC R5, c[0x0][0x450] ;  /* 0x00011400ff051b82 */ /* 0x000ef00000000800 */
[----:B01----:R-:W0:Y:S01]  /*13490*/  @P1 LDC R8, c[0x0][0x44c] ;  /* 0x00011300ff081b82 */ /* 0x003e220000000800 */
[----:B--2---:R-:W-:Y:S02]  /*134a0*/  IMAD.MOV.U32 R3, RZ, RZ, R0 ;  /* 0x000000ffff037224 */ /* 0x004fe400078e0000 */
[----:B----4-:R-:W-:-:S02]  /*134b0*/  IMAD R0, R20, UR4, RZ ;  /* 0x0000000414007c24 */ /* 0x010fc4000f8e02ff */
[C---:B------:R-:W-:Y:S01]  /*134c0*/  IMAD.WIDE.U32 R2, R18.reuse, UR4, R2 ;  /* 0x0000000412027c25 */ /* 0x040fe2000f8e0002 */
[----:B------:R-:W1:Y:S03]  /*134d0*/  S2R R20, SR_TID.X ;  /* 0x0000000000147919 */ /* 0x000e660000002100 */
[----:B------:R-:W-:Y:S01]  /*134e0*/  IMAD R0, R18, UR5, R0 ;  /* 0x0000000512007c24 */ /* 0x000fe2000f8e0200 */
[----:B------:R-:W-:-:S03]  /*134f0*/  ULDC.64 UR4, c[0x0][0x2e0] ;  /* 0x0000b80000047ab9 */ /* 0x000fc60000000a00 */
[----:B------:R-:W-:Y:S02]  /*13500*/  IMAD.IADD R3, R3, 0x1, R0 ;  /* 0x0000000103037824 */ /* 0x000fe400078e0200 */
[----:B------:R-:W-:Y:S02]  /*13510*/  IMAD R0, R21, UR4, RZ ;  /* 0x0000000415007c24 */ /* 0x000fe4000f8e02ff */
[----:B------:R-:W2:Y:S01]  /*13520*/  S2R R21, SR_TID.X ;  /* 0x0000000000157919 */ /* 0x000ea20000002100 */
[----:B------:R-:W-:-:S04]  /*13530*/  IMAD.WIDE.U32 R2, R4, UR4, R2 ;  /* 0x0000000404027c25 */ /* 0x000fc8000f8e0002 */
[----:B------:R-:W-:Y:S01]  /*13540*/  IMAD R0, R4, UR5, R0 ;  /* 0x0000000504007c24 */ /* 0x000fe2000f8e0200 */
[----:B------:R-:W-:Y:S01]  /*13550*/  ULDC.64 UR4, c[0x0][0x2d0] ;  /* 0x0000b40000047ab9 */ /* 0x000fe20000000a00 */
[----:B------:R-:W4:Y:S02]  /*13560*/  @P1 LDC R4, c[0x0][0x44c] ;  /* 0x00011300ff041b82 */ /* 0x000f240000000800 */
[----:B------:R-:W-:Y:S01]  /*13570*/  IMAD.IADD R3, R3, 0x1, R0 ;  /* 0x0000000103037824 */ /* 0x000fe200078e0200 */
[----:B-1----:R-:W-:-:S04]  /*13580*/  LOP3.LUT R20, R20, 0x7f, RZ, 0xc0, !PT ;  /* 0x0000007f14147812 */ /* 0x002fc800078ec0ff */
[----:B------:R-:W-:Y:S01]  /*13590*/  SHF.R.U32.HI R20, RZ, 0x2, R20 ;  /* 0x00000002ff147819 */ /* 0x000fe20000011614 */
[----:B--2---:R-:W-:Y:S02]  /*135a0*/  IMAD.SHL.U32 R6, R21, 0x20, RZ ;  /* 0x0000002015067824 */ /* 0x004fe400078e00ff */
[----:B------:R-:W-:-:S03]  /*135b0*/  IMAD.SHL.U32 R21, R10, 0x8, RZ ;  /* 0x000000080a157824 */ /* 0x000fc600078e00ff */
        /* <DEDUP_REMOVED lines=9> */
[----:B---3--:R-:W-:-:S04]  /*13650*/  @P1 SHF.R.U32.HI R4, RZ, R5, R0 ;  /* 0x00000005ff041219 */ /* 0x008fc80000011600 */
        /* <DEDUP_REMOVED lines=15> */
[----:B0-----:R-:W-:Y:S01]  /*13750*/  @P1 IMAD.HI.U32 R8, R7, R8, RZ ;  /* 0x0000000807081227 */ /* 0x001fe200078e00ff */
[----:B------:R-:W0:Y:S03]  /*13760*/  @P1 LDC R5, c[0x0][0x450] ;  /* 0x00011400ff051b82 */ /* 0x000e260000000800 */
[----:B------:R-:W-:Y:S01]  /*13770*/  IMAD.MOV.U32 R6, RZ, RZ, R7 ;  /* 0x000000ffff067224 */ /* 0x000fe200078e0007 */
        /* <DEDUP_REMOVED lines=85> */
.L_x_12181:
[----:B------:R-:W-:Y:S01]  /*13cd0*/  VIADD R0, R17, 0xa0 ;  /* 0x000000a011007836 */ /* 0x000fe20000000000 */
[----:B------:R-:W-:-:S04]  /*13ce0*/  ULDC.64 UR4, c[0x0][0x208] ;  /* 0x0000820000047ab9 */ /* 0x000fc80000000a00 */
[----:B------:R-:W-:Y:S01]  /*13cf0*/  ISETP.GE.AND P3, PT, R0, R5, PT ;  /* 0x000000050000720c */ /* 0x000fe20003f66270 */
[----:B------:R-:W-:-:S12]  /*13d00*/  VIADD R0, R22, 0x31c00 ;  /* 0x00031c0016007836 */ /* 0x000fd80000000000 */
        /* <DEDUP_REMOVED lines=10> */
.L_x_12065:
        /* <DEDUP_REMOVED lines=8> */
[----:B------:R-:W-:Y:S01]  /*13e30*/  LEA.HI R2, R3, R3, RZ, 0x1 ;  /* 0x0000000303027211 */ /* 0x000fe200078f08ff */
[----:B------:R0:W-:Y:S03]  /*13e40*/  STL [R1+0x28], R3 ;  /* 0x0000280301007387 */ /* 0x0001e60000100800 */
[----:B------:R-:W-:-:S05]  /*13e50*/  LOP3.LUT R2, R2, 0xfffffffe, RZ, 0xc0, !PT ;  /* 0xfffffffe02027812 */ /* 0x000fca00078ec0ff */
[----:B------:R-:W-:-:S05]  /*13e60*/  IMAD.IADD R2, R3, 0x1, -R2 ;  /* 0x0000000103027824 */ /* 0x000fca00078e0a02 */
[----:B0-----:R-:W-:Y:S01]  /*13e70*/  SHF.L.U32 R3, R2, 0x1f, RZ ;  /* 0x0000001f02037819 */ /* 0x001fe200000006ff */
[----:B------:R-:W-:Y:S01]  /*13e80*/  NOP ;  /* 0x0000000000007918 */ /* 0x000fe20000000000 */
[----:B------:R-:W2:Y:S01]  /*13e90*/  LDL R4, [R1+0xc] ;  /* 0x00000c0001047983 */ /* 0x000ea20000100800 */
[----:B------:R0:W-:Y:S01]  /*13ea0*/  SYNCS.ARRIVE.TRANS64.A1T0 RZ, [R22+URZ+0x31c00], RZ ;  /* 0x031c00ff16ff79a7 */ /* 0x0001e2000810003f */
[----:B------:R-:W-:Y:S01]  /*13eb0*/  BSSY B0, `(.L_x_12066) ;  /* 0x0000004000007945 */ /* 0x000fe20003800000 */
[----:B------:R-:W1:Y:S01]  /*13ec0*/  SYNCS.PHASECHK.TRANS64.TRYWAIT P0, [R22+URZ+0x31c20], R3 ;  /* 0x031c2003160075a7 */ /* 0x000e62000800017f */
[----:B--2---:R-:W-:Y:S02]  /*13ed0*/  ISETP.GE.AND P1, PT, R4, 0x2, PT ;  /* 0x000000020400780c */ /* 0x004fe40003f26270 */
[----:B01----:R-:W-:Y:S11]  /*13ee0*/  @!P0 BRA `(.L_x_12067) ;  /* 0x0000004400588947 */ /* 0x003ff60003800000 */
.L_x_12182:
[----:B------:R-:W-:Y:S05]  /*13ef0*/  BSYNC B0 ;  /* 0x0000000000007941 */ /* 0x000fea0003800000 */
.L_x_12066:
[----:B------:R-:W-:Y:S04]  /*13f00*/  BSSY B0, `(.L_x_12068) ;  /* 0x0000226000007945 */ /* 0x000fe80003800000 */
[----:B------:R-:W-:Y:S05]  /*13f10*/  @!P1 BRA `(.L_x_12069) ;  /* 0x0000002000909947 */ /* 0x000fea0003800000 */
[----:B------:R-:W2:Y:S01]  /*13f20*/  LDL R4, [R1+0xc] ;  /* 0x00000c0001047983 */ /* 0x000ea20000100800 */
[----:B------:R-:W-:Y:S01]  /*13f30*/  BSSY B2, `(.L_x_12070) ;  /* 0x00000bc000027945 */ /* 0x000fe20003800000 */
[C---:B--2---:R-:W-:Y:S01]  /*13f40*/  LOP3.LUT R2, R4.reuse, 0x1, RZ, 0xc0, !PT ;  /* 0x0000000104027812 */ /* 0x044fe200078ec0ff */
[----:B------:R-:W-:-:S03]  /*13f50*/  VIADD R7, R4, 0xfffffffe ;  /* 0xfffffffe04077836 */ /* 0x000fc60000000000 */
[----:B------:R-:W-:Y:S01]  /*13f60*/  ISETP.NE.U32.AND P0, PT, R2, 0x1, PT ;  /* 0x000000010200780c */ /* 0x000fe20003f05070 */
[----:B------:R-:W-:-:S12]  /*13f70*/  IMAD.MOV.U32 R6, RZ, RZ, R7 ;  /* 0x000000ffff067224 */ /* 0x000fd800078e0007 */
[----:B------:R-:W-:Y:S05]  /*13f80*/  @!P0 BRA `(.L_x_12071) ;  /* 0x0000000800d88947 */ /* 0x000fea0003800000 */
        /* <DEDUP_REMOVED lines=11> */
[----:B------:R-:W-:Y:S01]  /*14040*/  ISETP.NE.U32.AND P0, PT, RZ, UR4, PT ;  /* 0x00000004ff007c0c */ /* 0x000fe2000bf05070 */
[----:B------:R-:W-:-:S03]  /*14050*/  IMAD.MOV.U32 R6, RZ, RZ, R7 ;  /* 0x000000ffff067224 */ /* 0x000fc600078e0007 */
[----:B------:R-:W-:-:S13]  /*14060*/  ISETP.NE.AND.EX P0, PT, RZ, UR5, PT, P0 ;  /* 0x00000005ff007c0c */ /* 0x000fda000bf05300 */
        /* <DEDUP_REMOVED lines=19> */
.L_x_12074:
[----:B0-----:R-:W-:Y:S01]  /*141a0*/  IMAD R3, R8, 0x8, R22 ;  /* 0x0000000808037824 */ /* 0x001fe200078e0216 */
[----:B------:R-:W-:Y:S01]  /*141b0*/  SHF.L.U32 R2, R9, 0x1f, RZ ;  /* 0x0000001f09027819 */ /* 0x000fe200000006ff */
[----:B------:R-:W-:Y:S03]  /*141c0*/  BSSY B3, `(.L_x_12075) ;  /* 0x0000003000037945 */ /* 0x000fe60003800000 */
[----:B------:R-:W0:Y:S02]  /*141d0*/  SYNCS.PHASECHK.TRANS64.TRYWAIT P0, [R3+URZ+0x31c40], R2 ;  /* 0x031c4002030075a7 */ /* 0x000e24000800017f */
[----:B0-----:R-:W-:Y:S05]  /*141e0*/  @!P0 BRA `(.L_x_12076) ;  /* 0x0000004000ac8947 */ /* 0x001fea0003800000 */
.L_x_12183:
[----:B------:R-:W-:Y:S05]  /*141f0*/  BSYNC B3 ;  /* 0x0000000000037941 */ /* 0x000fea0003800000 */
.L_x_12075:
        /* <DEDUP_REMOVED lines=12> */
.L_x_12078:
[----:B------:R-:W-:Y:S05]  /*142c0*/  BSYNC B3 ;  /* 0x0000000000037941 */ /* 0x000fea0003800000 */
.L_x_12077:
        /* <DEDUP_REMOVED lines=11> */
.L_x_12079:
        /* <DEDUP_REMOVED lines=16> */
.L_x_12080:
        /* <DEDUP_REMOVED lines=16> */
.L_x_12081:
        /* <DEDUP_REMOVED lines=15> */
.L_x_12184:
[----:B------:R-:W-:Y:S05]  /*14670*/  BSYNC B3 ;  /* 0x0000000000037941 */ /* 0x000fea0003800000 */
.L_x_12082:
        /* <DEDUP_REMOVED lines=12> */
.L_x_12085:
[----:B------:R-:W-:Y:S05]  /*14740*/  BSYNC B3 ;  /* 0x0000000000037941 */ /* 0x000fea0003800000 */
.L_x_12084:
        /* <DEDUP_REMOVED lines=11> */
.L_x_12086:
        /* <DEDUP_REMOVED lines=15> */
.L_x_12087:
        /* <DEDUP_REMOVED lines=15> */
.L_x_12088:
        /* <DEDUP_REMOVED lines=12> */
.L_x_12073:
[----:B------:R-:W-:Y:S05]  /*14aa0*/  BSYNC B1 ;  /* 0x0000000000017941 */ /* 0x000fea0003800000 */
.L_x_12072:
[----:B------:R-:W2:Y:S01]  /*14ab0*/  LDL.LU R2, [R1+0xc] ;  /* 0x00000c0001027983 */ /* 0x000ea20000300800 */
[----:B------:R-:W-:Y:S02]  /*14ac0*/  IMAD.MOV.U32 R23, RZ, RZ, R8 ;  /* 0x000000ffff177224 */ /* 0x000fe400078e0008 */
[----:B------:R-:W-:Y:S02]  /*14ad0*/  IMAD.MOV.U32 R27, RZ, RZ, R9 ;  /* 0x000000ffff1b7224 */ /* 0x000fe400078e0009 */
[----:B--2---:R-:W-:-:S07]  /*14ae0*/  VIADD R6, R2, 0xfffffffd ;  /* 0xfffffffd02067836 */ /* 0x004fce0000000000 */
.L_x_12071:
[----:B------:R-:W-:Y:S05]  /*14af0*/  BSYNC B2 ;  /* 0x0000000000027941 */ /* 0x000fea0003800000 */
.L_x_12070:
[----:B------:R-:W-:-:S13]  /*14b00*/  ISETP.NE.AND P0, PT, R7, RZ, PT ;  /* 0x000000ff0700720c */ /* 0x000fda0003f05270 */
[----:B------:R-:W-:Y:S05]  /*14b10*/  @!P0 BRA `(.L_x_12069) ;  /* 0x0000001400908947 */ /* 0x000fea0003800000 */
[----:B------:R-:W-:-:S07]  /*14b20*/  IMAD.MOV.U32 R4, RZ, RZ, R24 ;  /* 0x000000ffff047224 */ /* 0x000fce00078e0018 */
.L_x_12123:
        /* <DEDUP_REMOVED lines=33> */
.L_x_12091:
[----:B0-----:R-:W-:Y:S01]  /*14d40*/  IMAD R3, R7, 0x8, R22 ;  /* 0x0000000807037824 */ /* 0x001fe200078e0216 */
[----:B------:R-:W-:Y:S01]  /*14d50*/  SHF.L.U32 R2, R8, 0x1f, RZ ;  /* 0x0000001f08027819 */ /* 0x000fe200000006ff */
[----:B------:R-:W-:Y:S03]  /*14d60*/  BSSY B2, `(.L_x_12092) ;  /* 0x0000003000027945 */ /* 0x000fe60003800000 */
[----:B------:R-:W0:Y:S02]  /*14d70*/  SYNCS.PHASECHK.TRANS64.TRYWAIT P0, [R3+URZ+0x31c40], R2 ;  /* 0x031c4002030075a7 */ /* 0x000e24000800017f */
[----:B0-----:R-:W-:Y:S05]  /*14d80*/  @!P0 BRA `(.L_x_12093) ;  /* 0x0000003400ec8947 */ /* 0x001fea0003800000 */
.L_x_12185:
[----:B------:R-:W-:Y:S05]  /*14d90*/  BSYNC B2 ;  /* 0x0000000000027941 */ /* 0x000fea0003800000 */
.L_x_12092:
        /* <DEDUP_REMOVED lines=12> */
.L_x_12095:
[----:B------:R-:W-:Y:S05]  /*14e60*/  BSYNC B2 ;  /* 0x0000000000027941 */ /* 0x000fea0003800000 */
.L_x_12094:
        /* <DEDUP_REMOVED lines=11> */
.L_x_12096:
        /* <DEDUP_REMOVED lines=16> */
.L_x_12097:
        /* <DEDUP_REMOVED lines=16> */
.L_x_12098:
        /* <DEDUP_REMOVED lines=15> */
.L_x_12186:
[----:B------:R-:W-:Y:S05]  /*15210*/  BSYNC B2 ;  /* 0x0000000000027941 */ /* 0x000fea0003800000 */
.L_x_12099:
        /* <DEDUP_REMOVED lines=11> */
.L_x_12102:
[----:B------:R-:W-:Y:S05]  /*152d0*/  BSYNC B2 ;  /* 0x0000000000027941 */ /* 0x000fea0003800000 */
.L_x_12101:
        /* <DEDUP_REMOVED lines=10> */
.L_x_12103:
        /* <DEDUP_REMOVED lines=15> */
.L_x_12104:
        /* <DEDUP_REMOVED lines=15> */
.L_x_12105:
        /* <DEDUP_REMOVED lines=12> */
.L_x_12090:
[----:B------:R-:W-:Y:S05]  /*15620*/  BSYNC B1 ;  /* 0x0000000000017941 */ /* 0x000fea0003800000 */
.L_x_12089:
        /* <DEDUP_REMOVED lines=32> */
.L_x_12108:
[----:B------:R-:W-:Y:S01]  /*15830*/  IMAD R2, R23, 0x8, R22 ;  /* 0x0000000817027824 */ /* 0x000fe200078e0216 */
[----:B0-----:R-:W-:Y:S01]  /*15840*/  SHF.L.U32 R3, R27, 0x1f, RZ ;  /* 0x0000001f1b037819 */ /* 0x001fe200000006ff */
[----:B------:R-:W-:Y:S03]  /*15850*/  BSSY B2, `(.L_x_12109) ;  /* 0x0000003000027945 */ /* 0x000fe60003800000 */
[----:B------:R-:W0:Y:S02]  /*15860*/  SYNCS.PHASECHK.TRANS64.TRYWAIT P0, [R2+URZ+0x31c40], R3 ;  /* 0x031c4003020075a7 */ /* 0x000e24000800017f */
[----:B0-----:R-:W-:Y:S05]  /*15870*/  @!P0 BRA `(.L_x_12110) ;  /* 0x0000002c00588947 */ /* 0x001fea0003800000 */
.L_x_12187:
[----:B------:R-:W-:Y:S05]  /*15880*/  BSYNC B2 ;  /* 0x0000000000027941 */ /* 0x000fea0003800000 */
.L_x_12109:
        /* <DEDUP_REMOVED lines=12> */
.L_x_12112:
[----:B------:R-:W-:Y:S05]  /*15950*/  BSYNC B2 ;  /* 0x0000000000027941 */ /* 0x000fea0003800000 */
.L_x_12111:
[----:B------:R-:W-:Y:S01]  /*15960*/  IMAD.MOV.U32 R5, RZ, RZ, RZ ;  /* 0x000000ffff057224 */ /* 0x000fe200078e00ff */
[----:B------:R-:W-:Y:S01]  /*15970*/  UIADD3 UR4, UP0, UR36, 0x370, URZ ;  /* 0x0000037024047890 */ /* 0x000fe2000ff1e03f */
[C---:B0-----:R-:W-:Y:S01]  /*15980*/  IMAD R3, R23.reuse, 0x8, R0 ;  /* 0x0000000817037824 */ /* 0x041fe200078e0200 */
        /* <DEDUP_REMOVED lines=9> */
.L_x_12113:
        /* <DEDUP_REMOVED lines=16> */
.L_x_12114:
        /* <DEDUP_REMOVED lines=16> */
.L_x_12115:
        /* <DEDUP_REMOVED lines=15> */
.L_x_12188:
[----:B------:R-:W-:Y:S05]  /*15d10*/  BSYNC B2 ;  /* 0x0000000000027941 */ /* 0x000fea0003800000 */
.L_x_12116:
        /* <DEDUP_REMOVED lines=11> */
.L_x_12119:
[----:B------:R-:W-:Y:S05]  /*15dd0*/  BSYNC B2 ;  /* 0x0000000000027941 */ /* 0x000fea0003800000 */
.L_x_12118:
        /* <DEDUP_REMOVED lines=10> */
.L_x_12120:
        /* <DEDUP_REMOVED lines=15> */
.L_x_12121:
        /* <DEDUP_REMOVED lines=15> */
.L_x_12122:
        /* <DEDUP_REMOVED lines=12> */
.L_x_12107:
[----:B------:R-:W-:Y:S05]  /*16120*/  BSYNC B1 ;  /* 0x0000000000017941 */ /* 0x000fea0003800000 */
.L_x_12106:
[C---:B------:R-:W-:Y:S01]  /*16130*/  ISETP.GT.AND P0, PT, R6.reuse, 0x1, PT ;  /* 0x000000010600780c */ /* 0x040fe20003f04270 */
[----:B------:R-:W-:-:S12]  /*16140*/  VIADD R6, R6, 0xfffffffe ;  /* 0xfffffffe06067836 */ /* 0x000fd80000000000 */
[----:B------:R-:W-:Y:S05]  /*16150*/  @P0 BRA `(.L_x_12123) ;  /* 0xffffffe800740947 */ /* 0x000fea000383ffff */
.L_x_12069:
[----:B------:R-:W-:Y:S05]  /*16160*/  BSYNC B0 ;  /* 0x0000000000007941 */ /* 0x000fea0003800000 */
.L_x_12068:
        /* <DEDUP_REMOVED lines=18> */
.L_x_12125:
[----:B------:R-:W-:Y:S05]  /*16290*/  BSYNC B0 ;  /* 0x0000000000007941 */ /* 0x000fea0003800000 */
.L_x_12124:
[----:B------:R-:W2:Y:S01]  /*162a0*/  LDL.LU R0, [R1] ;  /* 0x0000000001007983 */ /* 0x000ea20000300800 */
[----:B------:R-:W-:Y:S01]  /*162b0*/  BSSY B0, `(.L_x_12126) ;  /* 0x0000046000007945 */ /* 0x000fe20003800000 */
[----:B--2---:R-:W-:-:S13]  /*162c0*/  ISETP.NE.AND P0, PT, R0, RZ, PT ;  /* 0x000000ff0000720c */ /* 0x004fda0003f05270 */
[----:B------:R-:W-:Y:S05]  /*162d0*/  @!P0 BRA `(.L_x_12127) ;  /* 0x00000004000c8947 */ /* 0x000fea0003800000 */
[----:B0-----:R-:W-:Y:S01]  /*162e0*/  IMAD R3, R23, 0x8, R22 ;  /* 0x0000000817037824 */ /* 0x001fe200078e0216 */
[----:B------:R-:W-:Y:S01]  /*162f0*/  SHF.L.U32 R0, R27, 0x1f, RZ ;  /* 0x0000001f1b007819 */ /* 0x000fe200000006ff */
[----:B------:R-:W-:Y:S01]  /*16300*/  BSSY B1, `(.L_x_12128) ;  /* 0x0000004000017945 */ /* 0x000fe20003800000 */
[----:B------:R-:W-:Y:S02]  /*16310*/  ISETP.NE.AND P1, PT, R8, RZ, PT ;  /* 0x000000ff0800720c */ /* 0x000fe40003f25270 */
[----:B------:R-:W0:Y:S02]  /*16320*/  SYNCS.PHASECHK.TRANS64.TRYWAIT P0, [R3+URZ+0x31c60], R0 ;  /* 0x031c6000030075a7 */ /* 0x000e24000800017f */
[----:B0-----:R-:W-:Y:S09]  /*16330*/  @!P0 BRA `(.L_x_12129) ;  /* 0x0000002000d08947 */ /* 0x001ff20003800000 */
.L_x_12189:
[----:B------:R-:W-:Y:S05]  /*16340*/  BSYNC B1 ;  /* 0x0000000000017941 */ /* 0x000fea0003800000 */
.L_x_12128:
        /* <DEDUP_REMOVED lines=9> */
.L_x_12131:
[----:B------:R-:W-:Y:S05]  /*163e0*/  BSYNC B1 ;  /* 0x0000000000017941 */ /* 0x000fea0003800000 */
.L_x_12130:
        /* <DEDUP_REMOVED lines=10> */
.L_x_12132:
        /* <DEDUP_REMOVED lines=15> */
.L_x_12133:
        /* <DEDUP_REMOVED lines=15> */
.L_x_12134:
        /* <DEDUP_REMOVED lines=10> */
.L_x_12127:
[----:B------:R-:W-:Y:S05]  /*16710*/  BSYNC B0 ;  /* 0x0000000000007941 */ /* 0x000fea0003800000 */
.L_x_12126:
[----:B------:R-:W-:-:S05]  /*16720*/  VIADD R23, R23, 0x1 ;  /* 0x0000000117177836 */ /* 0x000fca0000000000 */
[----:B------:R-:W-:-:S04]  /*16730*/  ISETP.NE.AND P0, PT, R23, 0x2, PT ;  /* 0x000000021700780c */ /* 0x000fc80003f05270 */
[----:B------:R-:W-:Y:S02]  /*16740*/  SEL R0, RZ, 0x1, P0 ;  /* 0x00000001ff007807 */ /* 0x000fe40000000000 */
[----:B------:R-:W-:Y:S02]  /*16750*/  SEL R23, R23, RZ, P0 ;  /* 0x000000ff17177207 */ /* 0x000fe40000000000 */
[----:B------:R-:W-:-:S07]  /*16760*/  LOP3.LUT R27, R27, R0, RZ, 0x3c, !PT ;  /* 0x000000001b1b7212 */ /* 0x000fce00078e3cff */
.L_x_12050:
[----:B------:R-:W-:Y:S05]  /*16770*/  BSYNC B7 ;  /* 0x0000000000077941 */ /* 0x000fea0003800000 */
.L_x_12048:
[----:B------:R-:W2:Y:S02]  /*16780*/  LDL R0, [R1+0x30] ;  /* 0x0000300001007983 */ /* 0x000ea40000100800 */
[----:B--2---:R-:W-:-:S13]  /*16790*/  ISETP.NE.AND P0, PT, R0, RZ, PT ;  /* 0x000000ff0000720c */ /* 0x004fda0003f05270 */
[----:B------:R-:W-:Y:S05]  /*167a0*/  @!P0 BRA `(.L_x_12135) ;  /* 0x0000000000248947 */ /* 0x000fea0003800000 */
[----:B------:R-:W-:Y:S05]  /*167b0*/  WARPSYNC.ALL ;  /* 0x0000000000007948 */ /* 0x000fea0003800000 */
[----:B------:R-:W2:Y:S08]  /*167c0*/  S2UR UR5, SR_CgaCtaId ;  /* 0x00000000000579c3 */ /* 0x000eb00000008800 */
[----:B------:R-:W-:Y:S06]  /*167d0*/  BAR.SYNC.DEFER_BLOCKING 0x5, 0x200 ;  /* 0x0148000000007b1d */ /* 0x000fec0000010000 */
[----:B------:R-:W-:-:S02]  /*167e0*/  UMOV UR4, 0x400 ;  /* 0x0000040000047882 */ /* 0x000fc40000000000 */
[----:B--2---:R-:W-:-:S06]  /*167f0*/  ULEA UR4, UR5, UR4, 0x18 ;  /* 0x0000000405047291 */ /* 0x004fcc000f8ec03f */
[----:B0-----:R-:W-:-:S05]  /*16800*/  IMAD.U32 R22, RZ, RZ, UR4 ;  /* 0x00000004ff167e24 */ /* 0x001fca000f8e00ff */
[----:B------:R0:W2:Y:S01]  /*16810*/  LDS.128 R16, [R22+0x31cd0] ;  /* 0x031cd00016107984 */ /* 0x0000a20000000c00 */
[----:B------:R-:W-:Y:S06]  /*16820*/  BAR.ARV 0x4, 0x200 ;  /* 0x0108000000007b1d */ /* 0x000fec0000002000 */
[----:B------:R-:W-:Y:S05]  /*16830*/  BRA `(.L_x_12136) ;  /* 0x0000000800d87947 */ /* 0x000fea0003800000 */
.L_x_12135:
[----:B------:R-:W0:Y:S01]  /*16840*/  S2R R0, SR_TID.X ;  /* 0x0000000000007919 */ /* 0x000e220000002100 */
[----:B------:R-:W-:Y:S01]  /*16850*/  UMOV UR4, 0xffffffff ;  /* 0xffffffff00047882 */ /* 0x000fe20000000000 */
[----:B01----:R-:W-:-:S04]  /*16860*/  LOP3.LUT R8, R0, 0x1f, RZ, 0xc0, !PT ;  /* 0x0000001f00087812 */ /* 0x003fc800078ec0ff */
        /* <DEDUP_REMOVED lines=17> */
[----:B------:R-:W0:Y:S02]  /*16980*/  SHFL.UP PT, R14, R17, 0x1, RZ ;  /* 0x04200000110e7989 */ /* 0x000e2400000e00ff */
[----:B0-----:R-:W-:-:S05]  /*16990*/  SEL R4, R14, RZ, P1 ;  /* 0x000000ff0e047207 */ /* 0x001fca0000800000 */
[----:B------:R-:W-:-:S05]  /*169a0*/  IMAD.IADD R4, R17, 0x1, R4 ;  /* 0x0000000111047824 */ /* 0x000fca00078e0204 */
        /* <DEDUP_REMOVED lines=14> */
.L_x_12199:
[----:B------:R-:W-:Y:S02]  /*16a90*/  ULDC UR4, c[0x0][0xc38] ;  /* 0x00030e0000047ab9 */ /* 0x000fe40000000800 */
[----:B------:R-:W-:-:S04]  /*16aa0*/  IMAD.U32 R4, RZ, RZ, UR4 ;  /* 0x00000004ff047e24 */ /* 0x000fc8000f8e00ff */
[----:B-1----:R-:W-:-:S04]  /*16ab0*/  IMAD R14, R14, R4, RZ ;  /* 0x000000040e0e7224 */ /* 0x002fc800078e02ff */
[----:B------:R-:W-:-:S05]  /*16ac0*/  IMAD.IADD R5, R5, 0x1, R14 ;  /* 0x0000000105057824 */ /* 0x000fca00078e020e */
[----:B------:R-:W-:-:S13]  /*16ad0*/  ISETP.GT.AND P6, PT, R5, R0, PT ;  /* 0x000000000500720c */ /* 0x000fda0003fc4270 */
[----:B------:R-:W-:Y:S05]  /*16ae0*/  @P6 BRA `(.L_x_12138) ;  /* 0x0000000000a06947 */ /* 0x000fea0003800000 */
.L_x_12143:
[----:B------:R-:W1:Y:S01]  /*16af0*/  LDC R2, c[0x0][0xc3c] ;  /* 0x00030f00ff027b82 */ /* 0x000e620000000800 */
[----:B------:R-:W-:-:S05]  /*16b00*/  VIADD R19, R19, 0x1f ;  /* 0x0000001f13137836 */ /* 0x000fca0000000000 */
[----:B-1----:R-:W-:-:S13]  /*16b10*/  ISETP.GE.AND P6, PT, R19, R2, PT ;  /* 0x000000021300720c */ /* 0x002fda0003fc6270 */
[----:B------:R-:W-:Y:S05]  /*16b20*/  @P6 BRA `(.L_x_12139) ;  /* 0x0000000400d86947 */ /* 0x000fea0003800000 */
[----:B0-----:R-:W0:Y:S01]  /*16b30*/  S2R R3, SR_TID.X ;  /* 0x0000000000037919 */ /* 0x001e220000002100 */
[----:B------:R-:W-:Y:S01]  /*16b40*/  BSSY B0, `(.L_x_12140) ;  /* 0x000000a000007945 */ /* 0x000fe20003800000 */
[----:B------:R-:W-:Y:S01]  /*16b50*/  IMAD.MOV.U32 R17, RZ, RZ, RZ ;  /* 0x000000ffff117224 */ /* 0x000fe200078e00ff */
[----:B0-----:R-:W-:-:S05]  /*16b60*/  LOP3.LUT R3, R3, 0x1f, RZ, 0xc0, !PT ;  /* 0x0000001f03037812 */ /* 0x001fca00078ec0ff */
[----:B------:R-:W-:-:S05]  /*16b70*/  IMAD.IADD R7, R19, 0x1, R3 ;  /* 0x0000000113077824 */ /* 0x000fca00078e0203 */
[----:B------:R-:W-:-:S13]  /*16b80*/  ISETP.GE.OR P6, PT, R7, R2, !P0 ;  /* 0x000000020700720c */ /* 0x000fda00047c6670 */
[----:B------:R-:W-:Y:S05]  /*16b90*/  @P6 BRA `(.L_x_12141) ;  /* 0x0000000000106947 */ /* 0x000fea0003800000 */
[----:B------:R-:W0:Y:S01]  /*16ba0*/  LDC.64 R2, c[0x0][0xc80] ;  /* 0x00032000ff027b82 */ /* 0x000e220000000a00 */
[----:B------:R-:W-:Y:S01]  /*16bb0*/  ULDC.64 UR4, c[0x0][0x208] ;  /* 0x0000820000047ab9 */ /* 0x000fe20000000a00 */
[----:B0-----:R-:W-:-:S05]  /*16bc0*/  IMAD.WIDE R2, R7, 0x4, R2 ;  /* 0x0000000407027825 */ /* 0x001fca00078e0202 */
[----:B------:R0:W5:Y:S02]  /*16bd0*/  LDG.E R17, desc[UR4][R2.64] ;  /* 0x0000000402117981 */ /* 0x000164000c1e1900 */
.L_x_12141:
[----:B------:R-:W-:Y:S05]  /*16be0*/  BSYNC B0 ;  /* 0x0000000000007941 */ /* 0x000fea0003800000 */
.L_x_12140:
[----:B------:R-:W-:-:S03]  /*16bf0*/  UMOV UR4, 0xffffffff ;  /* 0xffffffff00047882 */ /* 0x000fc60000000000 */
[----:B------:R-:W-:Y:S05]  /*16c00*/  BRA.DIV UR4, `(.L_x_12142) ;  /* 0x0000001e04d87947 */ /* 0x000fea000b800000 */
[----:B-----5:R-:W1:Y:S02]  /*16c10*/  SHFL.UP PT, R14, R17, 0x1, RZ ;  /* 0x04200000110e7989 */ /* 0x020e6400000e00ff */
        /* <DEDUP_REMOVED lines=15> */
.L_x_12207:
[----:B------:R-:W-:Y:S02]  /*16d10*/  ULDC UR4, c[0x0][0xc38] ;  /* 0x00030e0000047ab9 */ /* 0x000fe40000000800 */
[----:B------:R-:W-:-:S04]  /*16d20*/  IMAD.U32 R4, RZ, RZ, UR4 ;  /* 0x00000004ff047e24 */ /* 0x000fc8000f8e00ff */
[----:B-1----:R-:W-:-:S04]  /*16d30*/  IMAD R14, R14, R4, RZ ;  /* 0x000000040e0e7224 */ /* 0x002fc800078e02ff */
[----:B------:R-:W-:-:S05]  /*16d40*/  IMAD.IADD R5, R14, 0x1, R5 ;  /* 0x000000010e057824 */ /* 0x000fca00078e0205 */
[----:B------:R-:W-:-:S13]  /*16d50*/  ISETP.GT.AND P6, PT, R5, R0, PT ;  /* 0x000000000500720c */ /* 0x000fda0003fc4270 */
[----:B------:R-:W-:Y:S05]  /*16d60*/  @!P6 BRA `(.L_x_12143) ;  /* 0xfffffffc0060e947 */ /* 0x000fea000383ffff */
.L_x_12138:
        /* <DEDUP_REMOVED lines=8> */
.L_x_12211:
[----:B------:R-:W-:Y:S01]  /*16df0*/  ISETP.NE.AND P0, PT, R2, RZ, PT ;  /* 0x000000ff0200720c */ /* 0x000fe20003f05270 */
[----:B------:R-:W-:-:S12]  /*16e00*/  IMAD.MOV.U32 R14, RZ, RZ, RZ ;  /* 0x000000ffff0e7224 */ /* 0x000fd800078e00ff */
[----:B------:R-:W-:Y:S05]  /*16e10*/  @!P0 BRA `(.L_x_12145) ;  /* 0x0000000000108947 */ /* 0x000fea0003800000 */
[----:B------:R-:W-:Y:S01]  /*16e20*/  UMOV UR4, 0xffffffff ;  /* 0xffffffff00047882 */ /* 0x000fe20000000000 */
[----:B------:R-:W-:Y:S02]  /*16e30*/  VIADD R12, R6, 0xffffffff ;  /* 0xffffffff060c7836 */ /* 0x000fe40000000000 */
[----:B------:R-:W-:Y:S05]  /*16e40*/  BRA.DIV UR4, `(.L_x_12146) ;  /* 0x00000022044c7947 */ /* 0x000fea000b800000 */
[----:B------:R3:W4:Y:S02]  /*16e50*/  SHFL.IDX PT, R14, R3, R12, 0x1f ;  /* 0x00001f0c030e7589 */ /* 0x00072400000e0000 */
.L_x_12145:
[----:B0--3--:R-:W0:Y:S01]  /*16e60*/  LDC.64 R2, c[0x0][0xc90] ;  /* 0x00032400ff027b82 */ /* 0x009e220000000a00 */
[----:B------:R-:W-:Y:S01]  /*16e70*/  IMAD.IADD R19, R6, 0x1, R19 ;  /* 0x0000000106137824 */ /* 0x000fe200078e0213 */
[----:B------:R-:W-:-:S03]  /*16e80*/  ULDC.64 UR4, c[0x0][0x208] ;  /* 0x0000820000047ab9 */ /* 0x000fc60000000a00 */
[----:B0-----:R-:W-:-:S05]  /*16e90*/  IMAD.WIDE R2, R19, 0x4, R2 ;  /* 0x0000000413027825 */ /* 0x001fca00078e0202 */
[----:B-1----:R0:W2:Y:S01]  /*16ea0*/  LDG.E R6, desc[UR4][R2.64] ;  /* 0x0000000402067981 */ /* 0x0020a2000c1e1900 */
[----:B----4-:R-:W-:-:S04]  /*16eb0*/  IMAD R16, R14, R4, R16 ;  /* 0x000000040e107224 */ /* 0x010fc800078e0210 */
[----:B------:R-:W-:Y:S02]  /*16ec0*/  IMAD.IADD R0, R0, 0x1, -R16 ;  /* 0x0000000100007824 */ /* 0x000fe400078e0a10 */
[----:B0-----:R-:W-:Y:S02]  /*16ed0*/  IMAD.MOV.U32 R2, RZ, RZ, RZ ;  /* 0x000000ffff027224 */ /* 0x001fe400078e00ff */
[----:B--2---:R-:W-:-:S05]  /*16ee0*/  IMAD R5, R17, R6, RZ ;  /* 0x0000000611057224 */ /* 0x004fca00078e02ff */
[----:B------:R-:W-:-:S04]  /*16ef0*/  IABS R7, R5 ;  /* 0x0000000500077213 */ /* 0x000fc80000000000 */
[----:B------:R-:W0:Y:S08]  /*16f00*/  I2F.RP R8, R7 ;  /* 0x0000000700087306 */ /* 0x000e300000209400 */
[----:B0-----:R-:W0:Y:S02]  /*16f10*/  MUFU.RCP R8, R8 ;  /* 0x0000000800087308 */ /* 0x001e240000001000 */
[----:B0-----:R-:W-:Y:S01]  /*16f20*/  VIADD R9, R8, 0xffffffe ;  /* 0x0ffffffe08097836 */ /* 0x001fe20000000000 */
        /* <DEDUP_REMOVED lines=54> */
.L_x_12139:
[----:B------:R-:W-:Y:S01]  /*17290*/  UMOV UR4, URZ ;  /* 0x0000003f00047c82 */ /* 0x000fe20008000000 */
[----:B------:R-:W-:Y:S01]  /*172a0*/  UMOV UR5, URZ ;  /* 0x0000003f00057c82 */ /* 0x000fe20008000000 */
[----:B------:R-:W-:Y:S01]  /*172b0*/  ULDC UR6, c[0x0][0xc3c] ;  /* 0x00030f0000067ab9 */ /* 0x000fe20000000800 */
[----:B------:R-:W-:Y:S02]  /*172c0*/  IMAD.MOV.U32 R16, RZ, RZ, R0 ;  /* 0x000000ffff107224 */ /* 0x000fe400078e0000 */
[----:B------:R-:W-:Y:S02]  /*172d0*/  IMAD.U32 R17, RZ, RZ, UR4 ;  /* 0x00000004ff117e24 */ /* 0x000fe4000f8e00ff */
[----:B------:R-:W-:Y:S02]  /*172e0*/  IMAD.U32 R18, RZ, RZ, UR5 ;  /* 0x00000005ff127e24 */ /* 0x000fe4000f8e00ff */
[----:B------:R-:W-:-:S07]  /*172f0*/  IMAD.U32 R19, RZ, RZ, UR6 ;  /* 0x00000006ff137e24 */ /* 0x000fce000f8e00ff */
.L_x_12147:
        /* <DEDUP_REMOVED lines=10> */
.L_x_12136:
[----:B------:R-:W-:Y:S02]  /*173a0*/  ULDC UR4, c[0x0][0xc3c] ;  /* 0x00030f0000047ab9 */ /* 0x000fe40000000800 */
[----:B--2---:R-:W-:-:S13]  /*173b0*/  ISETP.GE.AND P0, PT, R19, UR4, PT ;  /* 0x0000000413007c0c */ /* 0x004fda000bf06270 */
[----:B------:R-:W-:Y:S05]  /*173c0*/  @!P0 BRA `(.L_x_12148) ;  /* 0xffffffac00208947 */ /* 0x000fea000383ffff */
[----:B------:R-:W-:Y:S05]  /*173d0*/  BSYNC B8 ;  /* 0x0000000000087941 */ /* 0x000fea0003800000 */
.L_x_12044:
        /* <DEDUP_REMOVED lines=12> */
.L_x_12214:
[----:B------:R-:W-:Y:S05]  /*174a0*/  BSYNC B0 ;  /* 0x0000000000007941 */ /* 0x000fea0003800000 */
.L_x_12149:
[----:B------:R-:W-:-:S03]  /*174b0*/  UMOV UR4, 0xffffffff ;  /* 0xffffffff00047882 */ /* 0x000fc60000000000 */
[----:B------:R-:W-:Y:S05]  /*174c0*/  BRA.DIV UR4, `(.L_x_12151) ;  /* 0x0000001a04e47947 */ /* 0x000fea000b800000 */
[----:B0-----:R-:W0:Y:S02]  /*174d0*/  S2R R0, SR_TID.X ;  /* 0x0000000000007919 */ /* 0x001e240000002100 */
[----:B0-----:R-:W-:-:S04]  /*174e0*/  SHF.R.U32.HI R0, RZ, 0x5, R0 ;  /* 0x00000005ff007819 */ /* 0x001fc80000011600 */
[----:B------:R-:W-:-:S05]  /*174f0*/  LOP3.LUT R0, R0, 0x3, RZ, 0xc0, !PT ;  /* 0x0000000300007812 */ /* 0x000fca00078ec0ff */
[----:B------:R0:W2:Y:S02]  /*17500*/  SHFL.IDX PT, R14, R0, RZ, 0x1f ;  /* 0x00001fff000e7589 */ /* 0x0000a400000e0000 */
.L_x_12217:
[----:B--2---:R-:W-:Y:S01]  /*17510*/  ISETP.NE.AND P0, PT, R14, RZ, PT ;  /* 0x000000ff0e00720c */ /* 0x004fe20003f05270 */
[----:B------:R-:W-:-:S12]  /*17520*/  BSSY B0, `(.L_x_12152) ;  /* 0x0000026000007945 */ /* 0x000fd80003800000 */
[----:B------:R-:W-:Y:S05]  /*17530*/  @P0 BRA `(.L_x_12153) ;  /* 0x0000000000900947 */ /* 0x000fea0003800000 */
[----:B------:R-:W-:-:S03]  /*17540*/  UMOV UR4, 0xffffffff ;  /* 0xffffffff00047882 */ /* 0x000fc60000000000 */
[----:B------:R-:W-:Y:S05]  /*17550*/  BRA.DIV UR4, `(.L_x_12154) ;  /* 0x0000001a04f47947 */ /* 0x000fea000b800000 */
[----:B------:R-:W-:-:S13]  /*17560*/  ELECT P6, URZ, PT ;  /* 0x00000000003f782f */ /* 0x000fda00038c0000 */
.L_x_12220:
[----:B------:R-:W-:Y:S05]  /*17570*/  @!P6 BRA `(.L_x_12153) ;  /* 0x000000000080e947 */ /* 0x000fea0003800000 */
[----:B0-----:R-:W2:Y:S02]  /*17580*/  LDL R0, [R1+0x34] ;  /* 0x0000340001007983 */ /* 0x001ea40000100800 */
[----:B--2---:R-:W-:-:S13]  /*17590*/  R2UR UR4, R0 ;  /* 0x00000000000472ca */ /* 0x004fda00000e0000 */
[----:B------:R-:W-:-:S06]  /*175a0*/  ULOP3.LUT UR4, UR4, 0x2, URZ, 0xfc, !UPT ;  /* 0x0000000204047892 */ /* 0x000fcc000f8efc3f */
[----:B------:R-:W-:-:S05]  /*175b0*/  IMAD.U32 R0, RZ, RZ, UR4 ;  /* 0x00000004ff007e24 */ /* 0x000fca000f8e00ff */
[----:B------:R-:W-:-:S13]  /*175c0*/  ISETP.NE.AND P2, PT, R0, 0x3, PT ;  /* 0x000000030000780c */ /* 0x000fda0003f45270 */
[----:B------:R-:W-:Y:S05]  /*175d0*/  @!P2 BRA `(.L_x_12155) ;  /* 0x000000000004a947 */ /* 0x000fea0003800000 */
[----:B------:R-:W-:Y:S01]  /*175e0*/  BPT.TRAP 0x1 ;  /* 0x000000040000795c */ /* 0x000fe20000300000 */
.L_x_12155:
        /* <DEDUP_REMOVED lines=12> */
.L_x_12221:
[----:B------:R-:W2:Y:S02]  /*176b0*/  SYNCS.PHASECHK.TRANS64.TRYWAIT P0, [R7+URZ], R2 ;  /* 0x00000002070075a7 */ /* 0x000ea4000800017f */
[----:B--2---:R-:W-:Y:S05]  /*176c0*/  @!P0 BRA `(.L_x_12157) ;  /* 0x0000001800cc8947 */ /* 0x004fea0003800000 */
.L_x_12222:
[----:B------:R-:W-:Y:S05]  /*176d0*/  @!P2 BRA `(.L_x_12158) ;  /* 0x000000000004a947 */ /* 0x000fea0003800000 */
[----:B------:R-:W-:Y:S01]  /*176e0*/  BPT.TRAP 0x1 ;  /* 0x000000040000795c */ /* 0x000fe20000300000 */
.L_x_12158:
[----:B------:R-:W-:-:S04]  /*176f0*/  VIADD R0, R9, 0x31c60 ;  /* 0x00031c6009007836 */ /* 0x000fc80000000000 */
[----:B------:R-:W-:-:S04]  /*17700*/  IMAD R4, R23, 0x8, R0 ;  /* 0x0000000817047824 */ /* 0x000fc800078e0200 */
[----:B------:R-:W4:Y:S02]  /*17710*/  SYNCS.PHASECHK.TRANS64.TRYWAIT P0, [R4+URZ], R3 ;  /* 0x00000003040075a7 */ /* 0x000f24000800017f */
[----:B----4-:R-:W-:Y:S05]  /*17720*/  @!P0 BRA `(.L_x_12159) ;  /* 0x0000001800c88947 */ /* 0x010fea0003800000 */
.L_x_12223:
[----:B------:R-:W-:-:S07]  /*17730*/  IMAD R5, R5, 0x8, R0 ;  /* 0x0000000805057824 */ /* 0x000fce00078e0200 */
.L_x_12160:
[----:B------:R0:W0:Y:S02]  /*17740*/  SYNCS.PHASECHK.TRANS64.TRYWAIT P0, [R5+URZ], R2 ;  /* 0x00000002050075a7 */ /* 0x000024000800017f */
[----:B0-----:R-:W-:Y:S05]  /*17750*/  @!P0 NANOSLEEP.SYNCS 0x989680 ;  /* 0x009896800000895d */ /* 0x001fea0003900000 */
[----:B------:R-:W0:Y:S02]  /*17760*/  @!P0 SYNCS.PHASECHK.TRANS64 P0, [R5+URZ], R2 ;  /* 0x00000002050085a7 */ /* 0x000e24000800007f */
[----:B0-----:R-:W-:Y:S05]  /*17770*/  @!P0 BRA `(.L_x_12160) ;  /* 0xfffffffc00f08947 */ /* 0x001fea000383ffff */
.L_x_12153:
[----:B------:R-:W-:Y:S05]  /*17780*/  BSYNC B0 ;  /* 0x0000000000007941 */ /* 0x000fea0003800000 */
.L_x_12152:
[----:B------:R-:W-:Y:S05]  /*17790*/  EXIT ;  /* 0x000000000000794d */ /* 0x000fea0003800000 */
.L_x_11994:
[----:B0-----:R-:W-:-:S04]  /*177a0*/  IMAD.U32 R3, RZ, RZ, UR37 ;  /* 0x00000025ff037e24 */ /* 0x001fc8000f8e00ff */
[----:B------:R0:W1:Y:S03]  /*177b0*/  SYNCS.PHASECHK.TRANS64.TRYWAIT P1, [R3+URZ+0x31c00], R0 ;  /* 0x031c0000030075a7 */ /* 0x000066000802017f */
[----:B-1----:R-:W-:Y:S05]  /*177c0*/  @!P1 NANOSLEEP.SYNCS 0x989680 ;  /* 0x009896800000995d */ /* 0x002fea0003900000 */
[----:B------:R-:W1:Y:S02]  /*177d0*/  @!P1 SYNCS.PHASECHK.TRANS64 P1, [R3+URZ+0x31c00], R0 ;  /* 0x031c0000030095a7 */ /* 0x000e64000802007f */
[----:B-1----:R-:W-:Y:S05]  /*177e0*/  @!P1 BRA `(.L_x_11994) ;  /* 0xfffffffc00ec9947 */ /* 0x002fea000383ffff */
[----:B------:R-:W-:Y:S05]  /*177f0*/  BRA `(.L_x_12161) ;  /* 0xfffffea000bc7947 */ /* 0x000fea000383ffff */
.L_x_11998:
[----:B-1----:R1:W2:Y:S02]  /*17800*/  SYNCS.PHASECHK.TRANS64.TRYWAIT P2, [R0+URZ+0x31c30], R3 ;  /* 0x031c3003000075a7 */ /* 0x0022a4000804017f */
[----:B--2---:R-:W-:Y:S05]  /*17810*/  @!P2 NANOSLEEP.SYNCS 0x989680 ;  /* 0x009896800000a95d */ /* 0x004fea0003900000 */
[----:B------:R-:W2:Y:S02]  /*17820*/  @!P2 SYNCS.PHASECHK.TRANS64 P2, [R0+URZ+0x31c30], R3 ;  /* 0x031c30030000a5a7 */ /* 0x000ea4000804007f */
[----:B--2---:R-:W-:Y:S05]  /*17830*/  @!P2 BRA `(.L_x_11998) ;  /* 0xfffffffc00f0a947 */ /* 0x004fea000383ffff */
[----:B------:R-:W-:Y:S05]  /*17840*/  BRA `(.L_x_11997) ;  /* 0xfffffea000e07947 */ /* 0x000fea000383ffff */
.L_x_12003:
[----:B-1----:R-:W-:-:S04]  /*17850*/  IMAD.U32 R8, RZ, RZ, UR4 ;  /* 0x00000004ff087e24 */ /* 0x002fc8000f8e00ff */
[----:B------:R1:W2:Y:S03]  /*17860*/  SYNCS.PHASECHK.TRANS64.TRYWAIT P3, [R8+URZ+0x31c30], R7 ;  /* 0x031c3007080075a7 */ /* 0x0002a6000806017f */
[----:B--2---:R-:W-:Y:S05]  /*17870*/  @!P3 NANOSLEEP.SYNCS 0x989680 ;  /* 0x009896800000b95d */ /* 0x004fea0003900000 */
[----:B------:R-:W2:Y:S02]  /*17880*/  @!P3 SYNCS.PHASECHK.TRANS64 P3, [R8+URZ+0x31c30], R7 ;  /* 0x031c30070800b5a7 */ /* 0x000ea4000806007f */
[----:B--2---:R-:W-:Y:S05]  /*17890*/  @!P3 BRA `(.L_x_12003) ;  /* 0xfffffffc00ecb947 */ /* 0x004fea000383ffff */
[----:B------:R-:W-:Y:S05]  /*178a0*/  BRA `(.L_x_12000) ;  /* 0xfffffee400c87947 */ /* 0x000fea000383ffff */
.L_x_12007:
[----:B-1----:R-:W-:-:S04]  /*178b0*/  IMAD.U32 R8, RZ, RZ, UR4 ;  /* 0x00000004ff087e24 */ /* 0x002fc8000f8e00ff */
[----:B------:R1:W2:Y:S03]  /*178c0*/  SYNCS.PHASECHK.TRANS64.TRYWAIT P3, [R8+URZ+0x31c50], R7 ;  /* 0x031c5007080075a7 */ /* 0x0002a6000806017f */
[----:B--2---:R-:W-:Y:S05]  /*178d0*/  @!P3 NANOSLEEP.SYNCS 0x989680 ;  /* 0x009896800000b95d */ /* 0x004fea0003900000 */
[----:B------:R-:W2:Y:S02]  /*178e0*/  @!P3 SYNCS.PHASECHK.TRANS64 P3, [R8+URZ+0x31c50], R7 ;  /* 0x031c50070800b5a7 */ /* 0x000ea4000806007f */
[----:B--2---:R-:W-:Y:S05]  /*178f0*/  @!P3 BRA `(.L_x_12007) ;  /* 0xfffffffc00ecb947 */ /* 0x004fea000383ffff */
[----:B------:R-:W-:Y:S05]  /*17900*/  BRA `(.L_x_12004) ;  /* 0xfffffefc00647947 */ /* 0x000fea000383ffff */
.L_x_12013:
[----:B--2---:R-:W-:-:S04]  /*17910*/  IMAD.U32 R7, RZ, RZ, UR4 ;  /* 0x00000004ff077e24 */ /* 0x004fc8000f8e00ff */
[----:B------:R2:W3:Y:S03]  /*17920*/  SYNCS.PHASECHK.TRANS64.TRYWAIT P2, [R7+URZ+0x31c30], R6 ;  /* 0x031c3006070075a7 */ /* 0x0004e6000804017f */
[----:B---3--:R-:W-:Y:S05]  /*17930*/  @!P2 NANOSLEEP.SYNCS 0x989680 ;  /* 0x009896800000a95d */ /* 0x008fea0003900000 */
[----:B------:R-:W3:Y:S02]  /*17940*/  @!P2 SYNCS.PHASECHK.TRANS64 P2, [R7+URZ+0x31c30], R6 ;  /* 0x031c30060700a5a7 */ /* 0x000ee4000804007f */
[----:B---3--:R-:W-:Y:S05]  /*17950*/  @!P2 BRA `(.L_x_12013) ;  /* 0xfffffffc00eca947 */ /* 0x008fea000383ffff */
[----:B------:R-:W-:Y:S05]  /*17960*/  BRA `(.L_x_12010) ;  /* 0xffffff30006c7947 */ /* 0x000fea000383ffff */
.L_x_12017:
[----:B-1----:R-:W-:-:S04]  /*17970*/  IMAD.U32 R7, RZ, RZ, UR4 ;  /* 0x00000004ff077e24 */ /* 0x002fc8000f8e00ff */
[----:B------:R1:W2:Y:S03]  /*17980*/  SYNCS.PHASECHK.TRANS64.TRYWAIT P2, [R7+URZ+0x31c50], R6 ;  /* 0x031c5006070075a7 */ /* 0x0002a6000804017f */
[----:B--2---:R-:W-:Y:S05]  /*17990*/  @!P2 NANOSLEEP.SYNCS 0x989680 ;  /* 0x009896800000a95d */ /* 0x004fea0003900000 */
[----:B------:R-:W2:Y:S02]  /*179a0*/  @!P2 SYNCS.PHASECHK.TRANS64 P2, [R7+URZ+0x31c50], R6 ;  /* 0x031c50060700a5a7 */ /* 0x000ea4000804007f */
[----:B--2---:R-:W-:Y:S05]  /*179b0*/  @!P2 BRA `(.L_x_12017) ;  /* 0xfffffffc00eca947 */ /* 0x004fea000383ffff */
[----:B------:R-:W-:Y:S05]  /*179c0*/  BRA `(.L_x_12014) ;  /* 0xffffff4800087947 */ /* 0x000fea000383ffff */
.L_x_12022:
[----:B---3--:R-:W-:-:S04]  /*179d0*/  IMAD.U32 R5, RZ, RZ, UR6 ;  /* 0x00000006ff057e24 */ /* 0x008fc8000f8e00ff */
[----:B------:R3:W4:Y:S03]  /*179e0*/  SYNCS.PHASECHK.TRANS64.TRYWAIT P0, [R5+URZ+0x31c50], R4 ;  /* 0x031c5004050075a7 */ /* 0x000726000800017f */
[----:B----4-:R-:W-:Y:S05]  /*179f0*/  @!P0 NANOSLEEP.SYNCS 0x989680 ;  /* 0x009896800000895d */ /* 0x010fea0003900000 */
[----:B------:R-:W4:Y:S02]  /*17a00*/  @!P0 SYNCS.PHASECHK.TRANS64 P0, [R5+URZ+0x31c50], R4 ;  /* 0x031c5004050085a7 */ /* 0x000f24000800007f */
[----:B----4-:R-:W-:Y:S05]  /*17a10*/  @!P0 BRA `(.L_x_12022) ;  /* 0xfffffffc00ec8947 */ /* 0x010fea000383ffff */
[----:B------:R-:W-:Y:S05]  /*17a20*/  BRA `(.L_x_12021) ;  /* 0xffffff70002c7947 */ /* 0x000fea000383ffff */
.L_x_12056:
        /* <DEDUP_REMOVED lines=11> */
.L_x_12163:
[----:B------:R-:W-:Y:S05]  /*17ae0*/  BSYNC B0 ;  /* 0x0000000000007941 */ /* 0x000fea0003800000 */
.L_x_12162:
[----:B------:R-:W-:Y:S05]  /*17af0*/  BRA `(.L_x_12164) ;  /* 0xffffffb000547947 */ /* 0x000fea000383ffff */
.L_x_12058:
[----:B------:R-:W-:Y:S01]  /*17b00*/  BSSY B0, `(.L_x_12165) ;  /* 0x0000006000007945 */ /* 0x000fe20003800000 */
[----:B------:R-:W-:-:S07]  /*17b10*/  IMAD.MOV.U32 R15, RZ, RZ, -0x1 ;  /* 0xffffffffff0f7424 */ /* 0x000fce00078e00ff */
[----:B012---:R-:W-:Y:S05]  /*17b20*/  WARPSYNC.COLLECTIVE R15, `(.L_x_12166) ;  /* 0x000000000f0c7348 */ /* 0x007fea0003c00000 */
[----:B------:R-:W-:Y:S02]  /*17b30*/  ELECT P6, UR62, PT ;  /* 0x00000000003e782f */ /* 0x000fe400038c0000 */
[----:B------:R-:W-:Y:S01]  /*17b40*/  MOV R14, UR62 ;  /* 0x0000003e000e7c02 */ /* 0x000fe20008000f00 */
[----:B012---:R-:W-:Y:S10]  /*17b50*/  ENDCOLLECTIVE ;  /* 0x000000000000791b */ /* 0x007ff40003800000 */
.L_x_12166:
[----:B------:R-:W-:Y:S05]  /*17b60*/  BSYNC B0 ;  /* 0x0000000000007941 */ /* 0x000fea0003800000 */
.L_x_12165:
[----:B------:R-:W-:Y:S05]  /*17b70*/  BRA `(.L_x_12167) ;  /* 0xffffffb000547947 */ /* 0x000fea000383ffff */
.L_x_12060:
[----:B--2---:R2:W3:Y:S02]  /*17b80*/  SYNCS.PHASECHK.TRANS64.TRYWAIT P0, [R0+URZ+0x31c40], R2 ;  /* 0x031c4002000075a7 */ /* 0x0044e4000800017f */
[----:B---3--:R-:W-:Y:S05]  /*17b90*/  @!P0 NANOSLEEP.SYNCS 0x989680 ;  /* 0x009896800000895d */ /* 0x008fea0003900000 */
[----:B------:R-:W3:Y:S02]  /*17ba0*/  @!P0 SYNCS.PHASECHK.TRANS64 P0, [R0+URZ+0x31c40], R2 ;  /* 0x031c4002000085a7 */ /* 0x000ee4000800007f */
[----:B---3--:R-:W-:Y:S05]  /*17bb0*/  @!P0 BRA `(.L_x_12060) ;  /* 0xfffffffc00f08947 */ /* 0x008fea000383ffff */
[----:B------:R-:W-:Y:S05]  /*17bc0*/  BRA `(.L_x_12168) ;  /* 0xffffffb000a87947 */ /* 0x000fea000383ffff */
.L_x_12064:
        /* <DEDUP_REMOVED lines=12> */
.L_x_12169:
[----:B------:R-:W-:Y:S02]  /*17c90*/  IMAD.MOV.U32 R13, RZ, RZ, R0 ;  /* 0x000000ffff0d7224 */ /* 0x000fe400078e0000 */
[----:B------:R-:W-:-:S07]  /*17ca0*/  IMAD.MOV.U32 R2, RZ, RZ, R14 ;  /* 0x000000ffff027224 */ /* 0x000fce00078e000e */
[----:B------:R-:W-:Y:S05]  /*17cb0*/  WARPSYNC.COLLECTIVE R15, `(.L_x_12170) ;  /* 0x000000000f087348 */ /* 0x000fea0003c00000 */
[----:B------:R0:W1:Y:S02]  /*17cc0*/  SHFL.IDX P6, R14, R13, R12, R11 ;  /* 0x0000000c0d0e7389 */ /* 0x00006400000c000b */
[----:B01----:R-:W-:Y:S01]  /*17cd0*/  ENDCOLLECTIVE ;  /* 0x000000000000791b */ /* 0x003fe20003800000 */
.L_x_12170:
        /* <DEDUP_REMOVED lines=19> */
.L_x_12171:
[----:B------:R-:W-:Y:S02]  /*17e10*/  IMAD.MOV.U32 R13, RZ, RZ, R0 ;  /* 0x000000ffff0d7224 */ /* 0x000fe400078e0000 */
[----:B------:R-:W-:-:S07]  /*17e20*/  IMAD.MOV.U32 R2, RZ, RZ, R14 ;  /* 0x000000ffff027224 */ /* 0x000fce00078e000e */
[----:B------:R-:W-:Y:S05]  /*17e30*/  WARPSYNC.COLLECTIVE R15, `(.L_x_12172) ;  /* 0x000000000f087348 */ /* 0x000fea0003c00000 */
[----:B------:R0:W1:Y:S02]  /*17e40*/  SHFL.IDX P6, R14, R13, R12, R11 ;  /* 0x0000000c0d0e7389 */ /* 0x00006400000c000b */
[----:B01----:R-:W-:Y:S01]  /*17e50*/  ENDCOLLECTIVE ;  /* 0x000000000000791b */ /* 0x003fe20003800000 */
.L_x_12172:
        /* <DEDUP_REMOVED lines=18> */
.L_x_12173:
[----:B------:R-:W-:-:S05]  /*17f80*/  VIADD R2, R17, 0x40 ;  /* 0x0000004011027836 */ /* 0x000fca0000000000 */
[----:B------:R-:W-:Y:S01]  /*17f90*/  ISETP.GE.AND P3, PT, R2, R5, PT ;  /* 0x000000050200720c */ /* 0x000fe20003f66270 */
[----:B------:R-:W-:Y:S02]  /*17fa0*/  IMAD.MOV.U32 R13, RZ, RZ, R0 ;  /* 0x000000ffff0d7224 */ /* 0x000fe400078e0000 */
[----:B------:R-:W-:-:S10]  /*17fb0*/  IMAD.MOV.U32 R2, RZ, RZ, R14 ;  /* 0x000000ffff027224 */ /* 0x000fd400078e000e */
[----:B------:R-:W-:Y:S05]  /*17fc0*/  WARPSYNC.COLLECTIVE R15, `(.L_x_12174) ;  /* 0x000000000f087348 */ /* 0x000fea0003c00000 */
[----:B------:R0:W1:Y:S02]  /*17fd0*/  SHFL.IDX P6, R14, R13, R12, R11 ;  /* 0x0000000c0d0e7389 */ /* 0x00006400000c000b */
[----:B01----:R-:W-:Y:S01]  /*17fe0*/  ENDCOLLECTIVE ;  /* 0x000000000000791b */ /* 0x003fe20003800000 */
.L_x_12174:
        /* <DEDUP_REMOVED lines=18> */
.L_x_12175:
[----:B------:R-:W-:Y:S02]  /*18110*/  IMAD.MOV.U32 R13, RZ, RZ, R0 ;  /* 0x000000ffff0d7224 */ /* 0x000fe400078e0000 */
[----:B------:R-:W-:-:S05]  /*18120*/  VIADD R0, R17, 0x60 ;  /* 0x0000006011007836 */ /* 0x000fca0000000000 */
[----:B------:R-:W-:Y:S01]  /*18130*/  ISETP.GE.AND P3, PT, R0, R5, PT ;  /* 0x000000050000720c */ /* 0x000fe20003f66270 */
[----:B------:R-:W-:-:S12]  /*18140*/  IMAD.MOV.U32 R4, RZ, RZ, R14 ;  /* 0x000000ffff047224 */ /* 0x000fd800078e000e */
[----:B------:R-:W-:Y:S05]  /*18150*/  WARPSYNC.COLLECTIVE R15, `(.L_x_12176) ;  /* 0x000000000f087348 */ /* 0x000fea0003c00000 */
[----:B------:R0:W1:Y:S02]  /*18160*/  SHFL.IDX P6, R14, R13, R12, R11 ;  /* 0x0000000c0d0e7389 */ /* 0x00006400000c000b */
[----:B01----:R-:W-:Y:S01]  /*18170*/  ENDCOLLECTIVE ;  /* 0x000000000000791b */ /* 0x003fe20003800000 */
.L_x_12176:
[----:B------:R-:W-:Y:S01]  /*18180*/  ULDC.64 UR4, c[0x0][0x208] ;  /* 0x0000820000047ab9 */ /* 0x000fe20000000a00 */
[----:B------:R-:W-:Y:S02]  /*18190*/  IMAD.MOV.U32 R13, RZ, RZ, R6 ;  /* 0x000000ffff0d7224 */ /* 0x000fe400078e0006 */
[----:B------:R-:W-:Y:S02]  /*181a0*/  IMAD.MOV.U32 R12, RZ, RZ, RZ ;  /* 0x000000ffff0c7224 */ /* 0x000fe400078e00ff */
[----:B------:R-:W-:-:S05]  /*181b0*/  IMAD.MOV.U32 R2, RZ, RZ, R14 ;  /* 0x000000ffff027224 */ /* 0x000fca00078e000e */
[----:B------:R-:W-:-:S05]  /*181c0*/  @!P3 LEA R2, P5, R20, R2, 0x1 ;  /* 0x000000021402b211 */ /* 0x000fca00078a08ff */
[----:B------:R-:W-:-:S05]  /*181d0*/  @!P3 IMAD.X R3, RZ, RZ, R4, P5 ;  /* 0x000000ffff03b224 */ /* 0x000fca00028e0604 */
        /* <DEDUP_REMOVED lines=9> */
.L_x_12177:
[----:B------:R-:W-:-:S05]  /*18270*/  VIADD R2, R17, 0x80 ;  /* 0x0000008011027836 */ /* 0x000fca0000000000 */
[----:B------:R-:W-:Y:S01]  /*18280*/  ISETP.GE.AND P3, PT, R2, R5, PT ;  /* 0x000000050200720c */ /* 0x000fe20003f66270 */
[----:B------:R-:W-:Y:S02]  /*18290*/  IMAD.MOV.U32 R13, RZ, RZ, R7 ;  /* 0x000000ffff0d7224 */ /* 0x000fe400078e0007 */
[----:B------:R-:W-:-:S10]  /*182a0*/  IMAD.MOV.U32 R0, RZ, RZ, R14 ;  /* 0x000000ffff007224 */ /* 0x000fd400078e000e */
[----:B------:R-:W-:Y:S05]  /*182b0*/  WARPSYNC.COLLECTIVE R15, `(.L_x_12178) ;  /* 0x000000000f087348 */ /* 0x000fea0003c00000 */
[----:B------:R0:W1:Y:S02]  /*182c0*/  SHFL.IDX P6, R14, R13, R12, R11 ;  /* 0x0000000c0d0e7389 */ /* 0x00006400000c000b */
[----:B01----:R-:W-:Y:S01]  /*182d0*/  ENDCOLLECTIVE ;  /* 0x000000000000791b */ /* 0x003fe20003800000 */
.L_x_12178:
[----:B------:R-:W-:Y:S01]  /*182e0*/  ULDC.64 UR4, c[0x0][0x208] ;  /* 0x0000820000047ab9 */ /* 0x000fe20000000a00 */
[----:B------:R-:W-:Y:S02]  /*182f0*/  IMAD.MOV.U32 R13, RZ, RZ, R6 ;  /* 0x000000ffff0d7224 */ /* 0x000fe400078e0006 */
[----:B------:R-:W-:Y:S02]  /*18300*/  IMAD.MOV.U32 R12, RZ, RZ, 0x1 ;  /* 0x00000001ff0c7424 */ /* 0x000fe400078e00ff */
        /* <DEDUP_REMOVED lines=14> */
.L_x_12179:
[----:B------:R-:W-:Y:S02]  /*183f0*/  IMAD.MOV.U32 R13, RZ, RZ, R7 ;  /* 0x000000ffff0d7224 */ /* 0x000fe400078e0007 */
[----:B------:R-:W-:-:S07]  /*18400*/  IMAD.MOV.U32 R6, RZ, RZ, R14 ;  /* 0x000000ffff067224 */ /* 0x000fce00078e000e */
[----:B------:R-:W-:Y:S05]  /*18410*/  WARPSYNC.COLLECTIVE R15, `(.L_x_12180) ;  /* 0x000000000f087348 */ /* 0x000fea0003c00000 */
[----:B------:R0:W1:Y:S02]  /*18420*/  SHFL.IDX P6, R14, R13, R12, R11 ;  /* 0x0000000c0d0e7389 */ /* 0x00006400000c000b */
[----:B01----:R-:W-:Y:S01]  /*18430*/  ENDCOLLECTIVE ;  /* 0x000000000000791b */ /* 0x003fe20003800000 */
.L_x_12180:
[----:B------:R-:W-:Y:S05]  /*18440*/  BRA `(.L_x_12181) ;  /* 0xffffffb800207947 */ /* 0x000fea000383ffff */
.L_x_12067:
[----:B0-----:R0:W1:Y:S02]  /*18450*/  SYNCS.PHASECHK.TRANS64.TRYWAIT P0, [R22+URZ+0x31c20], R3 ;  /* 0x031c2003160075a7 */ /* 0x001064000800017f */
[----:B-1----:R-:W-:Y:S05]  /*18460*/  @!P0 NANOSLEEP.SYNCS 0x989680 ;  /* 0x009896800000895d */ /* 0x002fea0003900000 */
[----:B------:R-:W1:Y:S02]  /*18470*/  @!P0 SYNCS.PHASECHK.TRANS64 P0, [R22+URZ+0x31c20], R3 ;  /* 0x031c2003160085a7 */ /* 0x000e64000800007f */
[----:B-1----:R-:W-:Y:S05]  /*18480*/  @!P0 BRA `(.L_x_12067) ;  /* 0xfffffffc00f08947 */ /* 0x002fea000383ffff */
[----:B------:R-:W-:Y:S05]  /*18490*/  BRA `(.L_x_12182) ;  /* 0xffffffb800947947 */ /* 0x000fea000383ffff */
.L_x_12076:
[----:B0-----:R0:W2:Y:S02]  /*184a0*/  SYNCS.PHASECHK.TRANS64.TRYWAIT P0, [R3+URZ+0x31c40], R2 ;  /* 0x031c4002030075a7 */ /* 0x0010a4000800017f */
[----:B--2---:R-:W-:Y:S05]  /*184b0*/  @!P0 NANOSLEEP.SYNCS 0x989680 ;  /* 0x009896800000895d */ /* 0x004fea0003900000 */
[----:B------:R-:W2:Y:S02]  /*184c0*/  @!P0 SYNCS.PHASECHK.TRANS64 P0, [R3+URZ+0x31c40], R2 ;  /* 0x031c4002030085a7 */ /* 0x000ea4000800007f */
[----:B--2---:R-:W-:Y:S05]  /*184d0*/  @!P0 BRA `(.L_x_12076) ;  /* 0xfffffffc00f08947 */ /* 0x004fea000383ffff */
[----:B------:R-:W-:Y:S05]  /*184e0*/  BRA `(.L_x_12183) ;  /* 0xffffffbc00407947 */ /* 0x000fea000383ffff */
.L_x_12083:
[----:B0-----:R0:W1:Y:S02]  /*184f0*/  SYNCS.PHASECHK.TRANS64.TRYWAIT P0, [R3+URZ+0x60], R2 ;  /* 0x00006002030075a7 */ /* 0x001064000800017f */
[----:B-1----:R-:W-:Y:S05]  /*18500*/  @!P0 NANOSLEEP.SYNCS 0x989680 ;  /* 0x009896800000895d */ /* 0x002fea0003900000 */
[----:B------:R-:W1:Y:S02]  /*18510*/  @!P0 SYNCS.PHASECHK.TRANS64 P0, [R3+URZ+0x60], R2 ;  /* 0x00006002030085a7 */ /* 0x000e64000800007f */
[----:B-1----:R-:W-:Y:S05]  /*18520*/  @!P0 BRA `(.L_x_12083) ;  /* 0xfffffffc00f08947 */ /* 0x002fea000383ffff */
[----:B------:R-:W-:Y:S05]  /*18530*/  BRA `(.L_x_12184) ;  /* 0xffffffc0004c7947 */ /* 0x000fea000383ffff */
.L_x_12093:
[----:B0-----:R0:W2:Y:S02]  /*18540*/  SYNCS.PHASECHK.TRANS64.TRYWAIT P0, [R3+URZ+0x31c40], R2 ;  /* 0x031c4002030075a7 */ /* 0x0010a4000800017f */
[----:B--2---:R-:W-:Y:S05]  /*18550*/  @!P0 NANOSLEEP.SYNCS 0x989680 ;  /* 0x009896800000895d */ /* 0x004fea0003900000 */
[----:B------:R-:W2:Y:S02]  /*18560*/  @!P0 SYNCS.PHASECHK.TRANS64 P0, [R3+URZ+0x31c40], R2 ;  /* 0x031c4002030085a7 */ /* 0x000ea4000800007f */
[----:B--2---:R-:W-:Y:S05]  /*18570*/  @!P0 BRA `(.L_x_12093) ;  /* 0xfffffffc00f08947 */ /* 0x004fea000383ffff */
[----:B------:R-:W-:Y:S05]  /*18580*/  BRA `(.L_x_12185) ;  /* 0xffffffc800007947 */ /* 0x000fea000383ffff */
.L_x_12100:
[----:B0-----:R0:W1:Y:S02]  /*18590*/  SYNCS.PHASECHK.TRANS64.TRYWAIT P0, [R12+URZ+0x60], R27 ;  /* 0x0000601b0c0075a7 */ /* 0x001064000800017f */
[----:B-1----:R-:W-:Y:S05]  /*185a0*/  @!P0 NANOSLEEP.SYNCS 0x989680 ;  /* 0x009896800000895d */ /* 0x002fea0003900000 */
[----:B------:R-:W1:Y:S02]  /*185b0*/  @!P0 SYNCS.PHASECHK.TRANS64 P0, [R12+URZ+0x60], R27 ;  /* 0x0000601b0c0085a7 */ /* 0x000e64000800007f */
[----:B-1----:R-:W-:Y:S05]  /*185c0*/  @!P0 BRA `(.L_x_12100) ;  /* 0xfffffffc00f08947 */ /* 0x002fea000383ffff */
[----:B------:R-:W-:Y:S05]  /*185d0*/  BRA `(.L_x_12186) ;  /* 0xffffffcc000c7947 */ /* 0x000fea000383ffff */
.L_x_12110:
[----:B0-----:R0:W2:Y:S02]  /*185e0*/  SYNCS.PHASECHK.TRANS64.TRYWAIT P0, [R2+URZ+0x31c40], R3 ;  /* 0x031c4003020075a7 */ /* 0x0010a4000800017f */
[----:B--2---:R-:W-:Y:S05]  /*185f0*/  @!P0 NANOSLEEP.SYNCS 0x989680 ;  /* 0x009896800000895d */ /* 0x004fea0003900000 */
[----:B------:R-:W2:Y:S02]  /*18600*/  @!P0 SYNCS.PHASECHK.TRANS64 P0, [R2+URZ+0x31c40], R3 ;  /* 0x031c4003020085a7 */ /* 0x000ea4000800007f */
[----:B--2---:R-:W-:Y:S05]  /*18610*/  @!P0 BRA `(.L_x_12110) ;  /* 0xfffffffc00f08947 */ /* 0x004fea000383ffff */
[----:B------:R-:W-:Y:S05]  /*18620*/  BRA `(.L_x_12187) ;  /* 0xffffffd000947947 */ /* 0x000fea000383ffff */
.L_x_12117:
[----:B0-----:R0:W1:Y:S02]  /*18630*/  SYNCS.PHASECHK.TRANS64.TRYWAIT P0, [R8+URZ+0x60], R2 ;  /* 0x00006002080075a7 */ /* 0x001064000800017f */
[----:B-1----:R-:W-:Y:S05]  /*18640*/  @!P0 NANOSLEEP.SYNCS 0x989680 ;  /* 0x009896800000895d */ /* 0x002fea0003900000 */
[----:B------:R-:W1:Y:S02]  /*18650*/  @!P0 SYNCS.PHASECHK.TRANS64 P0, [R8+URZ+0x60], R2 ;  /* 0x00006002080085a7 */ /* 0x000e64000800007f */
[----:B-1----:R-:W-:Y:S05]  /*18660*/  @!P0 BRA `(.L_x_12117) ;  /* 0xfffffffc00f08947 */ /* 0x002fea000383ffff */
[----:B------:R-:W-:Y:S05]  /*18670*/  BRA `(.L_x_12188) ;  /* 0xffffffd400a47947 */ /* 0x000fea000383ffff */
.L_x_12129:
[----:B0-----:R0:W1:Y:S02]  /*18680*/  SYNCS.PHASECHK.TRANS64.TRYWAIT P0, [R3+URZ+0x31c60], R0 ;  /* 0x031c6000030075a7 */ /* 0x001064000800017f */
[----:B-1----:R-:W-:Y:S05]  /*18690*/  @!P0 NANOSLEEP.SYNCS 0x989680 ;  /* 0x009896800000895d */ /* 0x002fea0003900000 */
[----:B------:R-:W1:Y:S02]  /*186a0*/  @!P0 SYNCS.PHASECHK.TRANS64 P0, [R3+URZ+0x31c60], R0 ;  /* 0x031c6000030085a7 */ /* 0x000e64000800007f */
[----:B-1----:R-:W-:Y:S05]  /*186b0*/  @!P0 BRA `(.L_x_12129) ;  /* 0xfffffffc00f08947 */ /* 0x002fea000383ffff */
[----:B------:R-:W-:Y:S05]  /*186c0*/  BRA `(.L_x_12189) ;  /* 0xffffffdc001c7947 */ /* 0x000fea000383ffff */
.L_x_12137:
[----:B------:R-:W-:Y:S01]  /*186d0*/  BSSY B0, `(.L_x_12190) ;  /* 0x0000008000007945 */ /* 0x000fe20003800000 */
[----:B------:R-:W-:Y:S02]  /*186e0*/  IMAD.MOV.U32 R13, RZ, RZ, R16 ;  /* 0x000000ffff0d7224 */ /* 0x000fe400078e0010 */
[----:B------:R-:W-:Y:S02]  /*186f0*/  IMAD.MOV.U32 R12, RZ, RZ, RZ ;  /* 0x000000ffff0c7224 */ /* 0x000fe400078e00ff */
[----:B------:R-:W-:Y:S02]  /*18700*/  IMAD.MOV.U32 R11, RZ, RZ, 0x1f ;  /* 0x0000001fff0b7424 */ /* 0x000fe400078e00ff */
[----:B------:R-:W-:-:S07]  /*18710*/  IMAD.MOV.U32 R15, RZ, RZ, -0x1 ;  /* 0xffffffffff0f7424 */ /* 0x000fce00078e00ff */
[----:B------:R-:W-:Y:S05]  /*18720*/  WARPSYNC.COLLECTIVE R15, `(.L_x_12191) ;  /* 0x000000000f087348 */ /* 0x000fea0003c00000 */
[----:B------:R0:W1:Y:S02]  /*18730*/  SHFL.IDX P6, R14, R13, R12, R11 ;  /* 0x0000000c0d0e7389 */ /* 0x00006400000c000b */
[----:B01----:R-:W-:Y:S01]  /*18740*/  ENDCOLLECTIVE ;  /* 0x000000000000791b */ /* 0x003fe20003800000 */
.L_x_12191:
[----:B------:R-:W-:Y:S05]  /*18750*/  BSYNC B0 ;  /* 0x0000000000007941 */ /* 0x000fea0003800000 */
.L_x_12190:
        /* <DEDUP_REMOVED lines=9> */
.L_x_12192:
[----:B------:R-:W-:Y:S01]  /*187f0*/  ULDC UR4, c[0x0][0xc3c] ;  /* 0x00030f0000047ab9 */ /* 0x000fe20000000800 */
[----:B------:R-:W-:Y:S01]  /*18800*/  ULDC.64 UR6, c[0x0][0x208] ;  /* 0x0000820000067ab9 */ /* 0x000fe20000000a00 */
        /* <DEDUP_REMOVED lines=17> */
.L_x_12193:
[----:B------:R-:W-:Y:S01]  /*18920*/  IMAD.MOV.U32 R12, RZ, RZ, 0x2 ;  /* 0x00000002ff0c7424 */ /* 0x000fe200078e00ff */
[----:B------:R-:W-:-:S05]  /*18930*/  SEL R4, R14, RZ, P1 ;  /* 0x000000ff0e047207 */ /* 0x000fca0000800000 */
[----:B------:R-:W-:-:S04]  /*18940*/  IMAD.IADD R4, R17, 0x1, R4 ;  /* 0x0000000111047824 */ /* 0x000fc800078e0204 */
[----:B------:R-:W-:-:S07]  /*18950*/  IMAD.MOV.U32 R13, RZ, RZ, R4 ;  /* 0x000000ffff0d7224 */ /* 0x000fce00078e0004 */
[----:B------:R-:W-:Y:S05]  /*18960*/  WARPSYNC.COLLECTIVE R15, `(.L_x_12194) ;  /* 0x000000000f087348 */ /* 0x000fea0003c00000 */
[----:B------:R0:W1:Y:S02]  /*18970*/  SHFL.UP P6, R14, R13, R12, R11 ;  /* 0x0400000c0d0e7389 */ /* 0x00006400000c000b */
[----:B01----:R-:W-:Y:S01]  /*18980*/  ENDCOLLECTIVE ;  /* 0x000000000000791b */ /* 0x003fe20003800000 */
.L_x_12194:
[----:B------:R-:W-:Y:S01]  /*18990*/  IMAD.MOV.U32 R12, RZ, RZ, 0x4 ;  /* 0x00000004ff0c7424 */ /* 0x000fe200078e00ff */
[----:B------:R-:W-:-:S05]  /*189a0*/  SEL R3, R14, RZ, P2 ;  /* 0x000000ff0e037207 */ /* 0x000fca0001000000 */
[----:B------:R-:W-:-:S04]  /*189b0*/  IMAD.IADD R6, R4, 0x1, R3 ;  /* 0x0000000104067824 */ /* 0x000fc800078e0203 */
[----:B------:R-:W-:-:S07]  /*189c0*/  IMAD.MOV.U32 R13, RZ, RZ, R6 ;  /* 0x000000ffff0d7224 */ /* 0x000fce00078e0006 */
[----:B------:R-:W-:Y:S05]  /*189d0*/  WARPSYNC.COLLECTIVE R15, `(.L_x_12195) ;  /* 0x000000000f087348 */ /* 0x000fea0003c00000 */
[----:B------:R0:W1:Y:S02]  /*189e0*/  SHFL.UP P6, R14, R13, R12, R11 ;  /* 0x0400000c0d0e7389 */ /* 0x00006400000c000b */
[----:B01----:R-:W-:Y:S01]  /*189f0*/  ENDCOLLECTIVE ;  /* 0x000000000000791b */ /* 0x003fe20003800000 */
.L_x_12195:
[----:B------:R-:W-:Y:S01]  /*18a00*/  IMAD.MOV.U32 R12, RZ, RZ, 0x8 ;  /* 0x00000008ff0c7424 */ /* 0x000fe200078e00ff */
[----:B------:R-:W-:-:S05]  /*18a10*/  SEL R3, R14, RZ, P3 ;  /* 0x000000ff0e037207 */ /* 0x000fca0001800000 */
[----:B------:R-:W-:-:S04]  /*18a20*/  IMAD.IADD R2, R6, 0x1, R3 ;  /* 0x0000000106027824 */ /* 0x000fc800078e0203 */
[----:B------:R-:W-:-:S07]  /*18a30*/  IMAD.MOV.U32 R13, RZ, RZ, R2 ;  /* 0x000000ffff0d7224 */ /* 0x000fce00078e0002 */
[----:B------:R-:W-:Y:S05]  /*18a40*/  WARPSYNC.COLLECTIVE R15, `(.L_x_12196) ;  /* 0x000000000f087348 */ /* 0x000fea0003c00000 */
[----:B------:R0:W1:Y:S02]  /*18a50*/  SHFL.UP P6, R14, R13, R12, R11 ;  /* 0x0400000c0d0e7389 */ /* 0x00006400000c000b */
[----:B01----:R-:W-:Y:S01]  /*18a60*/  ENDCOLLECTIVE ;  /* 0x000000000000791b */ /* 0x003fe20003800000 */
.L_x_12196:
[----:B------:R-:W-:Y:S01]  /*18a70*/  IMAD.MOV.U32 R12, RZ, RZ, 0x10 ;  /* 0x00000010ff0c7424 */ /* 0x000fe200078e00ff */
[----:B------:R-:W-:-:S05]  /*18a80*/  SEL R3, R14, RZ, P4 ;  /* 0x000000ff0e037207 */ /* 0x000fca0002000000 */
[----:B------:R-:W-:-:S04]  /*18a90*/  IMAD.IADD R3, R2, 0x1, R3 ;  /* 0x0000000102037824 */ /* 0x000fc800078e0203 */
[----:B------:R-:W-:-:S07]  /*18aa0*/  IMAD.MOV.U32 R13, RZ, RZ, R3 ;  /* 0x000000ffff0d7224 */ /* 0x000fce00078e0003 */
[----:B------:R-:W-:Y:S05]  /*18ab0*/  WARPSYNC.COLLECTIVE R15, `(.L_x_12197) ;  /* 0x000000000f087348 */ /* 0x000fea0003c00000 */
[----:B------:R0:W1:Y:S02]  /*18ac0*/  SHFL.UP P6, R14, R13, R12, R11 ;  /* 0x0400000c0d0e7389 */ /* 0x00006400000c000b */
[----:B01----:R-:W-:Y:S01]  /*18ad0*/  ENDCOLLECTIVE ;  /* 0x000000000000791b */ /* 0x003fe20003800000 */
.L_x_12197:
        /* <DEDUP_REMOVED lines=8> */
.L_x_12198:
[----:B------:R-:W-:Y:S05]  /*18b60*/  BRA `(.L_x_12199) ;  /* 0xffffffdc00c87947 */ /* 0x000fea000383ffff */
.L_x_12142:
        /* <DEDUP_REMOVED lines=8> */
.L_x_12201:
[----:B------:R-:W-:Y:S05]  /*18bf0*/  BSYNC B0 ;  /* 0x0000000000007941 */ /* 0x000fea0003800000 */
.L_x_12200:
        /* <DEDUP_REMOVED lines=8> */
.L_x_12202:
[----:B------:R-:W-:Y:S01]  /*18c80*/  IMAD.MOV.U32 R12, RZ, RZ, 0x4 ;  /* 0x00000004ff0c7424 */ /* 0x000fe200078e00ff */
[----:B------:R-:W-:-:S05]  /*18c90*/  SEL R2, R14, RZ, P2 ;  /* 0x000000ff0e027207 */ /* 0x000fca0001000000 */
[----:B------:R-:W-:-:S04]  /*18ca0*/  IMAD.IADD R2, R13, 0x1, R2 ;  /* 0x000000010d027824 */ /* 0x000fc800078e0202 */
[----:B------:R-:W-:-:S07]  /*18cb0*/  IMAD.MOV.U32 R13, RZ, RZ, R2 ;  /* 0x000000ffff0d7224 */ /* 0x000fce00078e0002 */
[----:B------:R-:W-:Y:S05]  /*18cc0*/  WARPSYNC.COLLECTIVE R15, `(.L_x_12203) ;  /* 0x000000000f087348 */ /* 0x000fea0003c00000 */
[----:B------:R0:W1:Y:S02]  /*18cd0*/  SHFL.UP P6, R14, R13, R12, R11 ;  /* 0x0400000c0d0e7389 */ /* 0x00006400000c000b */
[----:B01----:R-:W-:Y:S01]  /*18ce0*/  ENDCOLLECTIVE ;  /* 0x000000000000791b */ /* 0x003fe20003800000 */
.L_x_12203:
[----:B------:R-:W-:Y:S01]  /*18cf0*/  IMAD.MOV.U32 R12, RZ, RZ, 0x8 ;  /* 0x00000008ff0c7424 */ /* 0x000fe200078e00ff */
[----:B------:R-:W-:-:S05]  /*18d00*/  SEL R3, R14, RZ, P3 ;  /* 0x000000ff0e037207 */ /* 0x000fca0001800000 */
[----:B------:R-:W-:-:S04]  /*18d10*/  IMAD.IADD R3, R2, 0x1, R3 ;  /* 0x0000000102037824 */ /* 0x000fc800078e0203 */
[----:B------:R-:W-:-:S07]  /*18d20*/  IMAD.MOV.U32 R13, RZ, RZ, R3 ;  /* 0x000000ffff0d7224 */ /* 0x000fce00078e0003 */
[----:B------:R-:W-:Y:S05]  /*18d30*/  WARPSYNC.COLLECTIVE R15, `(.L_x_12204) ;  /* 0x000000000f087348 */ /* 0x000fea0003c00000 */
[----:B------:R0:W1:Y:S02]  /*18d40*/  SHFL.UP P6, R14, R13, R12, R11 ;  /* 0x0400000c0d0e7389 */ /* 0x00006400000c000b */
[----:B01----:R-:W-:Y:S01]  /*18d50*/  ENDCOLLECTIVE ;  /* 0x000000000000791b */ /* 0x003fe20003800000 */
.L_x_12204:
[----:B------:R-:W-:Y:S01]  /*18d60*/  IMAD.MOV.U32 R12, RZ, RZ, 0x10 ;  /* 0x00000010ff0c7424 */ /* 0x000fe200078e00ff */
[----:B------:R-:W-:-:S05]  /*18d70*/  SEL R4, R14, RZ, P4 ;  /* 0x000000ff0e047207 */ /* 0x000fca0002000000 */
[----:B------:R-:W-:-:S04]  /*18d80*/  IMAD.IADD R4, R3, 0x1, R4 ;  /* 0x0000000103047824 */ /* 0x000fc800078e0204 */
[----:B------:R-:W-:-:S07]  /*18d90*/  IMAD.MOV.U32 R13, RZ, RZ, R4 ;  /* 0x000000ffff0d7224 */ /* 0x000fce00078e0004 */
[----:B------:R-:W-:Y:S05]  /*18da0*/  WARPSYNC.COLLECTIVE R15, `(.L_x_12205) ;  /* 0x000000000f087348 */ /* 0x000fea0003c00000 */
[----:B------:R0:W1:Y:S02]  /*18db0*/  SHFL.UP P6, R14, R13, R12, R11 ;  /* 0x0400000c0d0e7389 */ /* 0x00006400000c000b */
[----:B01----:R-:W-:Y:S01]  /*18dc0*/  ENDCOLLECTIVE ;  /* 0x000000000000791b */ /* 0x003fe20003800000 */
.L_x_12205:
        /* <DEDUP_REMOVED lines=8> */
.L_x_12206:
[----:B------:R-:W-:Y:S05]  /*18e50*/  BRA `(.L_x_12207) ;  /* 0xffffffdc00ac7947 */ /* 0x000fea000383ffff */
.L_x_12144:
[----:B------:R-:W-:Y:S01]  /*18e60*/  BSSY B0, `(.L_x_12208) ;  /* 0x0000006000007945 */ /* 0x000fe20003800000 */
[----:B------:R-:W-:Y:S01]  /*18e70*/  PLOP3.LUT P6, PT, P6, PT, PT, 0x8, 0x0 ;  /* 0x000000000000781c */ /* 0x000fe200037ce170 */
[----:B------:R-:W-:-:S12]  /*18e80*/  IMAD.MOV.U32 R15, RZ, RZ, -0x1 ;  /* 0xffffffffff0f7424 */ /* 0x000fd800078e00ff */
[----:B0-----:R-:W-:Y:S05]  /*18e90*/  WARPSYNC.COLLECTIVE R15, `(.L_x_12209) ;  /* 0x000000000f087348 */ /* 0x001fea0003c00000 */
[----:B------:R-:W-:Y:S01]  /*18ea0*/  VOTE.ANY R14, PT, P6 ;  /* 0x00000000000e7806 */ /* 0x000fe200030e0100 */
[----:B0-----:R-:W-:Y:S06]  /*18eb0*/  ENDCOLLECTIVE ;  /* 0x000000000000791b */ /* 0x001fec0003800000 */
.L_x_12209:
[----:B------:R-:W-:Y:S05]  /*18ec0*/  BSYNC B0 ;  /* 0x0000000000007941 */ /* 0x000fea0003800000 */
.L_x_12208:
        /* <DEDUP_REMOVED lines=9> */
.L_x_12210:
[----:B------:R-:W-:Y:S01]  /*18f60*/  IMAD.MOV.U32 R17, RZ, RZ, R14 ;  /* 0x000000ffff117224 */ /* 0x000fe200078e000e */
[----:B------:R-:W-:Y:S06]  /*18f70*/  BRA `(.L_x_12211) ;  /* 0xffffffdc009c7947 */ /* 0x000fec000383ffff */
.L_x_12146:
[----:B------:R-:W-:Y:S01]  /*18f80*/  BSSY B0, `(.L_x_12212) ;  /* 0x0000007000007945 */ /* 0x000fe20003800000 */
[----:B------:R-:W-:Y:S02]  /*18f90*/  IMAD.MOV.U32 R13, RZ, RZ, R3 ;  /* 0x000000ffff0d7224 */ /* 0x000fe400078e0003 */
[----:B------:R-:W-:Y:S02]  /*18fa0*/  IMAD.MOV.U32 R11, RZ, RZ, 0x1f ;  /* 0x0000001fff0b7424 */ /* 0x000fe400078e00ff */
[----:B------:R-:W-:-:S07]  /*18fb0*/  IMAD.MOV.U32 R15, RZ, RZ, -0x1 ;  /* 0xffffffffff0f7424 */ /* 0x000fce00078e00ff */
[----:B012---:R-:W-:Y:S05]  /*18fc0*/  WARPSYNC.COLLECTIVE R15, `(.L_x_12213) ;  /* 0x000000000f087348 */ /* 0x007fea0003c00000 */
[----:B------:R3:W4:Y:S02]  /*18fd0*/  SHFL.IDX P6, R14, R13, R12, R11 ;  /* 0x0000000c0d0e7389 */ /* 0x00072400000c000b */
[----:B01234-:R-:W-:Y:S01]  /*18fe0*/  ENDCOLLECTIVE ;  /* 0x000000000000791b */ /* 0x01ffe20003800000 */
.L_x_12213:
[----:B------:R-:W-:Y:S05]  /*18ff0*/  BSYNC B0 ;  /* 0x0000000000007941 */ /* 0x000fea0003800000 */
.L_x_12212:
[----:B------:R-:W-:Y:S05]  /*19000*/  BRA `(.L_x_12145) ;  /* 0xffffffdc00947947 */ /* 0x000fea000383ffff */
.L_x_12150:
[----:B0-----:R0:W2:Y:S02]  /*19010*/  SYNCS.PHASECHK.TRANS64.TRYWAIT P0, [R9+URZ+0x31c20], R0 ;  /* 0x031c2000090075a7 */ /* 0x0010a4000800017f */
[----:B--2---:R-:W-:Y:S05]  /*19020*/  @!P0 NANOSLEEP.SYNCS 0x989680 ;  /* 0x009896800000895d */ /* 0x004fea0003900000 */
[----:B------:R-:W2:Y:S02]  /*19030*/  @!P0 SYNCS.PHASECHK.TRANS64 P0, [R9+URZ+0x31c20], R0 ;  /* 0x031c2000090085a7 */ /* 0x000ea4000800007f */
[----:B--2---:R-:W-:Y:S05]  /*19040*/  @!P0 BRA `(.L_x_12150) ;  /* 0xfffffffc00f08947 */ /* 0x004fea000383ffff */
[----:B------:R-:W-:Y:S05]  /*19050*/  BRA `(.L_x_12214) ;  /* 0xffffffe400107947 */ /* 0x000fea000383ffff */
.L_x_12151:
        /* <DEDUP_REMOVED lines=11> */
.L_x_12216:
[----:B------:R-:W-:Y:S05]  /*19110*/  BSYNC B0 ;  /* 0x0000000000007941 */ /* 0x000fea0003800000 */
.L_x_12215:
[----:B------:R-:W-:Y:S05]  /*19120*/  BRA `(.L_x_12217) ;  /* 0xffffffe000f87947 */ /* 0x000fea000383ffff */
.L_x_12154:
[----:B------:R-:W-:Y:S01]  /*19130*/  BSSY B1, `(.L_x_12218) ;  /* 0x0000006000017945 */ /* 0x000fe20003800000 */
[----:B------:R-:W-:-:S07]  /*19140*/  IMAD.MOV.U32 R15, RZ, RZ, -0x1 ;  /* 0xffffffffff0f7424 */ /* 0x000fce00078e00ff */
[----:B01-3--:R-:W-:Y:S05]  /*19150*/  WARPSYNC.COLLECTIVE R15, `(.L_x_12219) ;  /* 0x000000000f0c7348 */ /* 0x00bfea0003c00000 */
[----:B------:R-:W-:Y:S02]  /*19160*/  ELECT P6, UR62, PT ;  /* 0x00000000003e782f */ /* 0x000fe400038c0000 */
[----:B------:R-:W-:Y:S01]  /*19170*/  MOV R14, UR62 ;  /* 0x0000003e000e7c02 */ /* 0x000fe20008000f00 */
[----:B01-3--:R-:W-:Y:S10]  /*19180*/  ENDCOLLECTIVE ;  /* 0x000000000000791b */ /* 0x00bff40003800000 */
.L_x_12219:
[----:B------:R-:W-:Y:S05]  /*19190*/  BSYNC B1 ;  /* 0x0000000000017941 */ /* 0x000fea0003800000 */
.L_x_12218:
[----:B------:R-:W-:Y:S05]  /*191a0*/  BRA `(.L_x_12220) ;  /* 0xffffffe000f07947 */ /* 0x000fea000383ffff */
.L_x_12156:
[----:B0-----:R0:W2:Y:S02]  /*191b0*/  SYNCS.PHASECHK.TRANS64.TRYWAIT P0, [R6+URZ], R3 ;  /* 0x00000003060075a7 */ /* 0x0010a4000800017f */
[----:B--2---:R-:W-:Y:S05]  /*191c0*/  @!P0 NANOSLEEP.SYNCS 0x989680 ;  /* 0x009896800000895d */ /* 0x004fea0003900000 */
[----:B------:R-:W2:Y:S02]  /*191d0*/  @!P0 SYNCS.PHASECHK.TRANS64 P0, [R6+URZ], R3 ;  /* 0x00000003060085a7 */ /* 0x000ea4000800007f */
[----:B--2---:R-:W-:Y:S05]  /*191e0*/  @!P0 BRA `(.L_x_12156) ;  /* 0xfffffffc00f08947 */ /* 0x004fea000383ffff */
[----:B------:R-:W-:Y:S05]  /*191f0*/  BRA `(.L_x_12221) ;  /* 0xffffffe4002c7947 */ /* 0x000fea000383ffff */
.L_x_12157:
[----:B--2---:R2:W4:Y:S02]  /*19200*/  SYNCS.PHASECHK.TRANS64.TRYWAIT P0, [R7+URZ], R2 ;  /* 0x00000002070075a7 */ /* 0x004524000800017f */
[----:B----4-:R-:W-:Y:S05]  /*19210*/  @!P0 NANOSLEEP.SYNCS 0x989680 ;  /* 0x009896800000895d */ /* 0x010fea0003900000 */
[----:B------:R-:W4:Y:S02]  /*19220*/  @!P0 SYNCS.PHASECHK.TRANS64 P0, [R7+URZ], R2 ;  /* 0x00000002070085a7 */ /* 0x000f24000800007f */
[----:B----4-:R-:W-:Y:S05]  /*19230*/  @!P0 BRA `(.L_x_12157) ;  /* 0xfffffffc00f08947 */ /* 0x010fea000383ffff */
[----:B------:R-:W-:Y:S05]  /*19240*/  BRA `(.L_x_12222) ;  /* 0xffffffe400207947 */ /* 0x000fea000383ffff */
.L_x_12159:
[----:B----4-:R4:W0:Y:S02]  /*19250*/  SYNCS.PHASECHK.TRANS64.TRYWAIT P0, [R4+URZ], R3 ;  /* 0x00000003040075a7 */ /* 0x010824000800017f */
[----:B0-----:R-:W-:Y:S05]  /*19260*/  @!P0 NANOSLEEP.SYNCS 0x989680 ;  /* 0x009896800000895d */ /* 0x001fea0003900000 */
[----:B------:R-:W0:Y:S02]  /*19270*/  @!P0 SYNCS.PHASECHK.TRANS64 P0, [R4+URZ], R3 ;  /* 0x00000003040085a7 */ /* 0x000e24000800007f */
[----:B0-----:R-:W-:Y:S05]  /*19280*/  @!P0 BRA `(.L_x_12159) ;  /* 0xfffffffc00f08947 */ /* 0x001fea000383ffff */
[----:B------:R-:W-:Y:S05]  /*19290*/  BRA `(.L_x_12223) ;  /* 0xffffffe400247947 */ /* 0x000fea000383ffff */
.L_x_12224:
        /* <DEDUP_REMOVED lines=14> */
.L_x_15330:


//--------------------- .text._ZN7cutlass13device_kernelIN5flash11enable_sm90INS1_16FlashAttnFwdSm90INS1_25CollectiveMainloopFwdSm90ILi2EN4cute5tupleIJNS5_1CILi1EEES8_S8_EEENS6_IJNS7_ILi192EEENS7_ILi144EEENS7_ILi96EEEEEELi96ENS_6half_tEfNS_4arch4Sm90ELb1ELb0ELb1ELb1ELb0ELb1ELb0ELb0ELb1ELb1ELb0ELb0EEENS1_21CollectiveEpilogueFwdINS6_IJSA_SC_SB_EEES9_SE_SG_Li384ELb1ELb1ELb0ELb0EEENS1_36VarlenDynamicPersistentTileSchedulerILi192ELi144ELi384ELi128ELb0ELb1ELb1ELb1ELb1ELb1EEEEEEEEEvNT_6ParamsE --------------------------
	.section	.text._ZN7cutlass13device_kernelIN5flash11enable_sm90INS1_16FlashAttnFwdSm90INS1_25CollectiveMainloopFwdSm90ILi2EN4cute5tupleIJNS5_1CILi1EEES8_S8_EEENS6_IJNS7_ILi192EEENS7_ILi144EEENS7_ILi96EEEEEELi96ENS_6half_tEfNS_4arch4Sm90ELb1ELb0ELb1ELb1ELb0ELb1ELb0ELb0ELb1ELb1ELb0ELb0EEENS1_21CollectiveEpilogueFwdINS6_IJSA_SC_SB_EEES9_SE_SG_Li384ELb1ELb1ELb0ELb0EEENS1_36VarlenDynamicPersistentTileSchedulerILi192ELi144ELi384ELi128ELb0ELb1ELb1ELb1ELb1ELb1EEEEEEEEEvNT_6ParamsE,"ax",@progbits
	.align	128
.text._ZN7cutlass13device_kernelIN5flash11enable_sm90INS1_16FlashAttnFwdSm90INS1_25CollectiveMainloopFwdSm90ILi2EN4cute5tupleIJNS5_1CILi1EEES8_S8_EEENS6_IJNS7_ILi192EEENS7_ILi144EEENS7_ILi96EEEEEELi96ENS_6half_tEfNS_4arch4Sm90ELb1ELb0ELb1ELb1ELb0ELb1ELb0ELb0ELb1ELb1ELb0ELb0EEENS1_21CollectiveEpilogueFwdINS6_IJSA_SC_SB_EEES9_SE_SG_Li384ELb1ELb1ELb0ELb0EEENS1_36VarlenDynamicPersistentTileSchedulerILi192ELi144ELi384ELi128ELb0ELb1ELb1ELb1ELb1ELb1EEEEEEEEEvNT_6ParamsE:
        .type           _ZN7cutlass13device_kernelIN5flash11enable_sm90INS1_16FlashAttnFwdSm90INS1_25CollectiveMainloopFwdSm90ILi2EN4cute5tupleIJNS5_1CILi1EEES8_S8_EEENS6_IJNS7_ILi192EEENS7_ILi144EEENS7_ILi96EEEEEELi96ENS_6half_tEfNS_4arch4Sm90ELb1ELb0ELb1ELb1ELb0ELb1ELb0ELb0ELb1ELb1ELb0ELb0EEENS1_21CollectiveEpilogueFwdINS6_IJSA_SC_SB_EEES9_SE_SG_Li384ELb1ELb1ELb0ELb0EEENS1_36VarlenDynamicPersistentTileSchedulerILi192ELi144ELi384ELi128ELb0ELb1ELb1ELb1ELb1ELb1EEEEEEEEEvNT_6ParamsE,@function
        .size           _ZN7cutlass13device_kernelIN5flash11enable_sm90INS1_16FlashAttnFwdSm90INS1_25CollectiveMainloopFwdSm90ILi2EN4cute5tupleIJNS5_1CILi1EEES8_S8_EEENS6_IJNS7_ILi192EEENS7_ILi144EEENS7_ILi96EEEEEELi96ENS_6half_tEfNS_4arch4Sm90ELb1ELb0ELb1ELb1ELb0ELb1ELb0ELb0ELb1ELb1ELb0ELb0EEENS1_21CollectiveEpilogueFwdINS6_IJSA_SC_SB_EEES9_SE_SG_Li384ELb1ELb1ELb0ELb0EEENS1_36VarlenDynamicPersistentTileSchedulerILi192ELi144ELi384ELi128ELb0ELb1ELb1ELb1ELb1ELb1EEEEEEEEEvNT_6ParamsE,(.L_x_15331 - _ZN7cutlass13device_kernelIN5flash11enable_sm90INS1_16FlashAttnFwdSm90INS1_25CollectiveMainloopFwdSm90ILi2EN4cute5tupleIJNS5_1CILi1EEES8_S8_EEENS6_IJNS7_ILi192EEENS7_ILi144EEENS7_ILi96EEEEEELi96ENS_6half_tEfNS_4arch4Sm90ELb1ELb0ELb1ELb1ELb0ELb1ELb0ELb0ELb1ELb1ELb0ELb0EEENS1_21CollectiveEpilogueFwdINS6_IJSA_SC_SB_EEES9_SE_SG_Li384ELb1ELb1ELb0ELb0EEENS1_36VarlenDynamicPersistentTileSchedulerILi192ELi144ELi384ELi128ELb0ELb1ELb1ELb1ELb1ELb1EEEEEEEEEvNT_6ParamsE)
        .other          _ZN7cutlass13device_kernelIN5flash11enable_sm90INS1_16FlashAttnFwdSm90INS1_25CollectiveMainloopFwdSm90ILi2EN4cute5tupleIJNS5_1CILi1EEES8_S8_EEENS6_IJNS7_ILi192EEENS7_ILi144EEENS7_ILi96EEEEEELi96ENS_6half_tEfNS_4arch4Sm90ELb1ELb0ELb1ELb1ELb0ELb1ELb0ELb0ELb1ELb1ELb0ELb0EEENS1_21CollectiveEpilogueFwdINS6_IJSA_SC_SB_EEES9_SE_SG_Li384ELb1ELb1ELb0ELb0EEENS1_36VarlenDynamicPersistentTileSchedulerILi192ELi144ELi384ELi128ELb0ELb1ELb1ELb1ELb1ELb1EEEEEEEEEvNT_6ParamsE,@"STO_CUDA_ENTRY STV_DEFAULT"
_ZN7cutlass13device_kernelIN5flash11enable_sm90INS1_16FlashAttnFwdSm90INS1_25CollectiveMainloopFwdSm90ILi2EN4cute5tupleIJNS5_1CILi1EEES8_S8_EEENS6_IJNS7_ILi192EEENS7_ILi144EEENS7_ILi96EEEEEELi96ENS_6half_tEfNS_4arch4Sm90ELb1ELb0ELb1ELb1ELb0ELb1ELb0ELb0ELb1ELb1ELb0ELb0EEENS1_21CollectiveEpilogueFwdINS6_IJSA_SC_SB_EEES9_SE_SG_Li384ELb1ELb1ELb0ELb0EEENS1_36VarlenDynamicPersistentTileSchedulerILi192ELi144ELi384ELi128ELb0ELb1ELb1ELb1ELb1ELb1EEEEEEEEEvNT_6ParamsE:
        /* <DEDUP_REMOVED lines=24> */
.L_x_12226:
[----:B------:R-:W-:Y:S05]  /*0180*/  BSYNC B0 ;  /* 0x0000000000007941 */ /* 0x000fea0003800000 */
.L_x_12225:
        /* <DEDUP_REMOVED lines=41> */
.L_x_12227:
        /* <DEDUP_REMOVED lines=22> */
.L_x_12228:
        /* <DEDUP_REMOVED lines=18> */
.L_x_12229:
        /* <DEDUP_REMOVED lines=22> */
.L_x_12230:
        /* <DEDUP_REMOVED lines=22> */
.L_x_12231:
        /* <DEDUP_REMOVED lines=9> */
.L_x_12234:
[----:B------:R-:W-:-:S08]  /*09f0*/  NOP ;  /* 0x0000000000007918 */ /* 0x000fd00000000000 */
[----:B------:R-:W1:Y:S02]  /*0a00*/  USETMAXREG.TRY_ALLOC.CTAPOOL UP0, 0xa0 ;  /* 0x000000a0000079c8 */ /* 0x000e640008000600 */
[----:B-1----:R-:W-:-:S13]  /*0a10*/  PLOP3.LUT P0, PT, PT, PT, UP0, 0x80, 0x0 ;  /* 0x000000000000781c */ /* 0x002fda0003f0f008 */
[----:B------:R-:W-:Y:S05]  /*0a20*/  @!P0 BRA `(.L_x_12234) ;  /* 0xfffffffc00f08947 */ /* 0x000fea000383ffff */
[----:B------:R-:W2:Y:S01]  /*0a30*/  LDL.LU R0, [R1] ;  /* 0x0000000001007983 */ /* 0x000ea20000300800 */
[----:B0-----:R-:W0:Y:S01]  /*0a40*/  S2R R2, SR_TID.X ;  /* 0x0000000000027919 */ /* 0x001e220000002100 */
        /* <DEDUP_REMOVED lines=12> */
[----:B--2---:R-:W-:-:S04]  /*0b10*/  LOP3.LUT R0, R0, 0xfffffffb, RZ, 0xc0, !PT ;  /* 0xfffffffb00007812 */ /* 0x004fc800078ec0ff */
[----:B------:R-:W-:-:S05]  /*0b20*/  @P0 LOP3.LUT R0, R0, 0x4, RZ, 0xfc, !PT ;  /* 0x0000000400000812 */ /* 0x000fca00078efcff */
[----:B------:R1:W-:Y:S01]  /*0b30*/  STL [R1], R0 ;  /* 0x0000000001007387 */ /* 0x0003e20000100800 */
[----:B0-----:R-:W-:-:S13]  /*0b40*/  ISETP.GE.AND P0, PT, R107, UR4, PT ;  /* 0x000000046b007c0c */ /* 0x001fda000bf06270 */
[----:B-1----:R-:W-:Y:S05]  /*0b50*/  @P0 BRA `(.L_x_12235) ;  /* 0x0000024400d80947 */ /* 0x002fea0003800000 */
[----:B------:R-:W2:Y:S01]  /*0b60*/  LDL R2, [R1+0xc0] ;  /* 0x0000c00001027983 */ /* 0x000ea20000100800 */
[----:B------:R-:W-:Y:S01]  /*0b70*/  R2UR UR4, R16 ;  /* 0x00000000100472ca */ /* 0x000fe200000e0000 */
[----:B------:R-:W0:-:S12]  /*0b80*/  S2R R0, SR_TID.X ;  /* 0x0000000000007919 */ /* 0x000e180000002100 */
[----:B------:R-:W-:Y:S01]  /*0b90*/  UIADD3 UR4, UR4, 0xda00, URZ ;  /* 0x0000da0004047890 */ /* 0x000fe2000fffe03f */
[----:B0-----:R-:W-:-:S05]  /*0ba0*/  VIADD R11, R0, 0xffffff80 ;  /* 0xffffff80000b7836 */ /* 0x001fca0000000000 */
[-C--:B------:R-:W-:Y:S02]  /*0bb0*/  LEA.HI R5, R11, R11.reuse, RZ, 0x1 ;  /* 0x0000000b0b057211 */ /* 0x080fe400078f08ff */
[----:B------:R-:W-:Y:S02]  /*0bc0*/  SHF.R.S32.HI R0, RZ, 0x1f, R11 ;  /* 0x0000001fff007819 */ /* 0x000fe4000001140b */
[----:B------:R-:W-:Y:S02]  /*0bd0*/  SHF.R.S32.HI R22, RZ, 0x1, R5 ;  /* 0x00000001ff167819 */ /* 0x000fe40000011405 */
[CC--:B------:R-:W-:Y:S02]  /*0be0*/  LEA.HI R8, R0.reuse, R11.reuse, RZ, 0x2 ;  /* 0x0000000b00087211 */ /* 0x0c0fe400078f10ff */
[----:B------:R-:W-:Y:S02]  /*0bf0*/  LEA.HI R3, R0, R11, RZ, 0x4 ;  /* 0x0000000b00037211 */ /* 0x000fe400078f20ff */
[----:B------:R-:W-:-:S02]  /*0c00*/  LOP3.LUT R4, R5, 0xfffffffe, RZ, 0xc0, !PT ;  /* 0xfffffffe05047812 */ /* 0x000fc400078ec0ff */
[----:B------:R-:W-:Y:S02]  /*0c10*/  LEA.HI R6, R5, R22, RZ, 0x1 ;  /* 0x0000001605067211 */ /* 0x000fe400078f08ff */
[----:B------:R-:W-:Y:S01]  /*0c20*/  LOP3.LUT R5, R8, 0xfffffffc, RZ, 0xc0, !PT ;  /* 0xfffffffc08057812 */ /* 0x000fe200078ec0ff */
[C---:B------:R-:W-:Y:S01]  /*0c30*/  IMAD.IADD R14, R11.reuse, 0x1, -R4 ;  /* 0x000000010b0e7824 */ /* 0x040fe200078e0a04 */
[----:B------:R-:W-:Y:S02]  /*0c40*/  LOP3.LUT R7, R6, 0x7fffffe, RZ, 0xc0, !PT ;  /* 0x07fffffe06077812 */ /* 0x000fe400078ec0ff */
[--C-:B------:R-:W-:Y:S01]  /*0c50*/  SHF.R.S32.HI R27, RZ, 0x2, R8.reuse ;  /* 0x00000002ff1b7819 */ /* 0x100fe20000011408 */
[----:B------:R-:W-:Y:S01]  /*0c60*/  IMAD.IADD R6, R11, 0x1, -R5 ;  /* 0x000000010b067824 */ /* 0x000fe200078e0a05 */
[----:B------:R-:W-:Y:S01]  /*0c70*/  SHF.R.S32.HI R8, RZ, 0x1f, R8 ;  /* 0x0000001fff087819 */ /* 0x000fe20000011408 */
[----:B------:R-:W-:Y:S02]  /*0c80*/  IMAD.IADD R7, R22, 0x1, -R7 ;  /* 0x0000000116077824 */ /* 0x000fe400078e0a07 */
[----:B------:R-:W-:Y:S01]  /*0c90*/  IMAD.SHL.U32 R24, R14, 0x4, RZ ;  /* 0x000000040e187824 */ /* 0x000fe200078e00ff */
[----:B------:R-:W-:-:S03]  /*0ca0*/  LEA.HI R8, R8, R27, RZ, 0x2 ;  /* 0x0000001b08087211 */ /* 0x000fc600078f10ff */
[C---:B------:R-:W-:Y:S01]  /*0cb0*/  VIADD R9, R24.reuse, 0x10 ;  /* 0x0000001018097836 */ /* 0x040fe20000000000 */
[----:B------:R-:W-:Y:S01]  /*0cc0*/  STL [R1+0x50], R24 ;  /* 0x0000501801007387 */ /* 0x000fe20000100800 */
[----:B------:R-:W-:Y:S01]  /*0cd0*/  VIADD R12, R24, 0x20 ;  /* 0x00000020180c7836 */ /* 0x000fe20000000000 */
[----:B------:R-:W-:Y:S02]  /*0ce0*/  LOP3.LUT R8, R8, 0xfffffffc, RZ, 0xc0, !PT ;  /* 0xfffffffc08087812 */ /* 0x000fe400078ec0ff */
[----:B------:R0:W-:Y:S04]  /*0cf0*/  STL [R1+0x68], R9 ;  /* 0x0000680901007387 */ /* 0x0001e80000100800 */
[----:B------:R1:W-:Y:S01]  /*0d00*/  STL [R1+0x74], R12 ;  /* 0x0000740c01007387 */ /* 0x0003e20000100800 */
[----:B0-----:R-:W-:-:S05]  /*0d10*/  IMAD.IADD R9, R24, 0x1, R9 ;  /* 0x0000000118097824 */ /* 0x001fca00078e0209 */
[----:B------:R-:W-:-:S04]  /*0d20*/  SHF.R.S32.HI R10, RZ, 0x1f, R9 ;  /* 0x0000001fff0a7819 */ /* 0x000fc80000011409 */
[CC--:B------:R-:W-:Y:S02]  /*0d30*/  LEA.HI R15, R10.reuse, R9.reuse, RZ, 0x3 ;  /* 0x000000090a0f7211 */ /* 0x0c0fe400078f18ff */
[----:B------:R-:W-:-:S04]  /*0d40*/  LEA.HI R18, R10, R9, RZ, 0x5 ;  /* 0x000000090a127211 */ /* 0x000fc800078f28ff */
[----:B------:R-:W-:Y:S02]  /*0d50*/  SHF.R.S32.HI R18, RZ, 0x5, R18 ;  /* 0x00000005ff127819 */ /* 0x000fe40000011412 */
[----:B--2---:R-:W-:Y:S02]  /*0d60*/  R2UR UR5, R2 ;  /* 0x00000000020572ca */ /* 0x004fe400000e0000 */
[----:B------:R-:W-:-:S04]  /*0d70*/  SHF.R.S32.HI R2, RZ, 0x4, R3 ;  /* 0x00000004ff027819 */ /* 0x000fc80000011403 */
[C---:B------:R-:W-:Y:S01]  /*0d80*/  LEA.HI R4, R3.reuse, R2, RZ, 0x1 ;  /* 0x0000000203047211 */ /* 0x040fe200078f08ff */
[----:B------:R-:W-:Y:S01]  /*0d90*/  IMAD R21, R2, 0x8, R7 ;  /* 0x0000000802157824 */ /* 0x000fe200078e0207 */
[----:B------:R-:W-:Y:S02]  /*0da0*/  LOP3.LUT R3, R3, 0xfffffff0, RZ, 0xc0, !PT ;  /* 0xfffffff003037812 */ /* 0x000fe400078ec0ff */
[----:B------:R-:W-:Y:S02]  /*0db0*/  LOP3.LUT R5, R4, 0x1ffffffe, RZ, 0xc0, !PT ;  /* 0x1ffffffe04057812 */ /* 0x000fe400078ec0ff */
[----:B------:R-:W-:Y:S01]  /*0dc0*/  LEA.HI R4, R6, R6, RZ, 0x1 ;  /* 0x0000000606047211 */ /* 0x000fe200078f08ff */
[----:B------:R-:W-:Y:S01]  /*0dd0*/  IMAD.IADD R3, R11, 0x1, -R3 ;  /* 0x000000010b037824 */ /* 0x000fe200078e0a03 */
[----:B------:R-:W-:Y:S01]  /*0de0*/  ULOP3.LUT UR5, UR5, 0x1, URZ, 0xfc, !UPT ;  /* 0x0000000105057892 */ /* 0x000fe2000f8efc3f */
[----:B------:R-:W-:Y:S01]  /*0df0*/  IMAD.IADD R5, R2, 0x1, -R5 ;  /* 0x0000000102057824 */ /* 0x000fe200078e0a05 */
[----:B------:R-:W-:-:S02]  /*0e00*/  LOP3.LUT R7, R4, 0x1ffffffe, RZ, 0xc0, !PT ;  /* 0x1ffffffe04077812 */ /* 0x000fc400078ec0ff */
[----:B------:R-:W-:Y:S01]  /*0e10*/  LEA.HI R2, R0, R11, RZ, 0x7 ;  /* 0x0000000b00027211 */ /* 0x000fe200078f38ff */
[----:B------:R-:W-:Y:S02]  /*0e20*/  IMAD.SHL.U32 R5, R5, 0x8, RZ ;  /* 0x0000000805057824 */ /* 0x000fe400078e00ff */
[----:B------:R-:W-:Y:S01]  /*0e30*/  IMAD.IADD R13, R6, 0x1, -R7 ;  /* 0x00000001060d7824 */ /* 0x000fe200078e0a07 */
[----:B------:R-:W-:Y:S01]  /*0e40*/  LOP3.LUT R4, R2, 0xffffff80, RZ, 0xc0, !PT ;  /* 0xffffff8002047812 */ /* 0x000fe200078ec0ff */
[----:B------:R-:W-:Y:S01]  /*0e50*/  IMAD.IADD R6, R24, 0x1, R12 ;  /* 0x0000000118067824 */ /* 0x000fe200078e020c */
[----:B------:R-:W-:-:S03]  /*0e60*/  SHF.R.S32.HI R26, RZ, 0x7, R2 ;  /* 0x00000007ff1a7819 */ /* 0x000fc60000011402 */
[----:B------:R-:W-:Y:S01]  /*0e70*/  IMAD.IADD R23, R11, 0x1, -R4 ;  /* 0x000000010b177824 */ /* 0x000fe200078e0a04 */
[----:B------:R-:W-:Y:S02]  /*0e80*/  SHF.R.S32.HI R7, RZ, 0x1f, R6 ;  /* 0x0000001fff077819 */ /* 0x000fe40000011406 */
[----:B------:R-:W-:Y:S02]  /*0e90*/  LEA.HI R4, R0, R11, RZ, 0x5 ;  /* 0x0000000b00047211 */ /* 0x000fe400078f28ff */
[----:B------:R-:W-:Y:S02]  /*0ea0*/  SHF.R.S32.HI R0, RZ, 0x1f, R3 ;  /* 0x0000001fff007819 */ /* 0x000fe40000011403 */
[CC--:B------:R-:W-:Y:S02]  /*0eb0*/  LEA.HI R17, R7.reuse, R6.reuse, RZ, 0x3 ;  /* 0x0000000607117211 */ /* 0x0c0fe400078f18ff */
[----:B------:R-:W-:Y:S02]  /*0ec0*/  LEA.HI R19, R7, R6, RZ, 0x5 ;  /* 0x0000000607137211 */ /* 0x000fe400078f28ff */
[----:B------:R-:W-:-:S02]  /*0ed0*/  SHF.R.S32.HI R9, RZ, 0x1f, R23 ;  /* 0x0000001fff097819 */ /* 0x000fc40000011417 */
[----:B------:R-:W-:Y:S02]  /*0ee0*/  SHF.R.S32.HI R7, RZ, 0x5, R4 ;  /* 0x00000005ff077819 */ /* 0x000fe40000011404 */
[CC--:B------:R-:W-:Y:S02]  /*0ef0*/  LEA.HI R4, R0.reuse, R3.reuse, RZ, 0x3 ;  /* 0x0000000300047211 */ /* 0x0c0fe400078f18ff */
[----:B------:R-:W-:Y:S01]  /*0f00*/  LEA.HI R0, R0, R3, RZ, 0x2 ;  /* 0x0000000300007211 */ /* 0x000fe200078f10ff */
[----:B------:R-:W-:Y:S01]  /*0f10*/  IMAD R20, R7, 0x10, R3 ;  /* 0x0000001007147824 */ /* 0x000fe200078e0203 */
[----:B------:R-:W-:Y:S01]  /*0f20*/  LEA.HI R10, R9, R23, RZ, 0x2 ;  /* 0x00000017090a7211 */ /* 0x000fe200078f10ff */
[----:B------:R-:W-:Y:S01]  /*0f30*/  IMAD.SHL.U32 R6, R4, 0x10, RZ ;  /* 0x0000001004067824 */ /* 0x000fe200078e00ff */
[----:B------:R-:W-:Y:S01]  /*0f40*/  LOP3.LUT R4, R0, 0x7fffffc, RZ, 0xc0, !PT ;  /* 0x07fffffc00047812 */ /* 0x000fe200078ec0ff */
[----:B------:R-:W-:Y:S01]  /*0f50*/  IMAD.U32 R2, R20, 0x20, R5 ;  /* 0x0000002014027824 */ /* 0x000fe200078e0005 */
[--C-:B------:R-:W-:Y:S01]  /*0f60*/  SHF.R.S32.HI R11, RZ, 0x2, R10.reuse ;  /* 0x00000002ff0b7819 */ /* 0x100fe2000001140a */
[----:B------:R-:W-:Y:S01]  /*0f70*/  IMAD.SHL.U32 R20, R14, 0x8, RZ ;  /* 0x000000080e147824 */ /* 0x000fe200078e00ff */
[----:B-1----:R-:W-:Y:S01]  /*0f80*/  SHF.R.S32.HI R12, RZ, 0x1f, R10 ;  /* 0x0000001fff0c7819 */ /* 0x002fe2000001140a */
[----:B------:R-:W-:Y:S01]  /*0f90*/  IMAD.IADD R4, R3, 0x1, -R4 ;  /* 0x0000000103047824 */ /* 0x000fe200078e0a04 */
[----:B------:R-:W-:Y:S01]  /*0fa0*/  SHF.R.S32.HI R0, RZ, 0x2, R0 ;  /* 0x00000002ff007819 */ /* 0x000fe20000011400 */
[----:B------:R-:W-:Y:S01]  /*0fb0*/  IMAD.IADD R3, R27, 0x1, -R8 ;  /* 0x000000011b037824 */ /* 0x000fe200078e0a08 */
[----:B------:R-:W-:Y:S01]  /*0fc0*/  LEA.HI R12, R12, R11, RZ, 0x3 ;  /* 0x0000000b0c0c7211 */ /* 0x000fe200078f18ff */
[----:B------:R0:W-:Y:S01]  /*0fd0*/  STL [R1+0xbc], R2 ;  /* 0x0000bc0201007387 */ /* 0x0001e20000100800 */
[----:B------:R-:W-:Y:S01]  /*0fe0*/  LEA.HI R9, R9, R23, RZ, 0x5 ;  /* 0x0000001709097211 */ /* 0x000fe200078f28ff */
[----:B------:R-:W-:Y:S01]  /*0ff0*/  IMAD.SHL.U32 R0, R0, 0x40, RZ ;  /* 0x0000004000007824 */ /* 0x000fe200078e00ff */
[----:B------:R-:W-:Y:S01]  /*1000*/  LOP3.LUT R12, R12, 0xfffffff8, RZ, 0xc0, !PT ;  /* 0xfffffff80c0c7812 */ /* 0x000fe200078ec0ff */
[----:B------:R1:W-:Y:S01]  /*1010*/  STL [R1+0x8c], R3 ;  /* 0x00008c0301007387 */ /* 0x0003e20000100800 */
[----:B------:R-:W-:-:S02]  /*1020*/  LOP3.LUT R6, R6, 0x7fffff80, RZ, 0xc0, !PT ;  /* 0x7fffff8006067812 */ /* 0x000fc400078ec0ff */
[----:B------:R-:W-:Y:S01]  /*1030*/  LOP3.LUT R0, R0, 0x40, RZ, 0xc0, !PT ;  /* 0x0000004000007812 */ /* 0x000fe200078ec0ff */
[----:B------:R-:W-:Y:S01]  /*1040*/  IMAD.IADD R12, R11, 0x1, -R12 ;  /* 0x000000010b0c7824 */ /* 0x000fe200078e0a0c */
[----:B------:R-:W-:Y:S01]  /*1050*/  SHF.R.S32.HI R9, RZ, 0x5, R9 ;  /* 0x00000005ff097819 */ /* 0x000fe20000011409 */
[----:B0-----:R-:W-:Y:S01]  /*1060*/  IMAD.SHL.U32 R2, R3, 0x40, RZ ;  /* 0x0000004003027824 */ /* 0x001fe200078e00ff */
[----:B------:R-:W-:Y:S01]  /*1070*/  LOP3.LUT R5, R0, 0x8, R5, 0xf8, !PT ;  /* 0x0000000800057812 */ /* 0x000fe200078ef805 */
[----:B------:R-:W-:Y:S01]  /*1080*/  IMAD R7, R7, 0x100, R6 ;  /* 0x0000010007077824 */ /* 0x000fe200078e0206 */
[----:B------:R-:W-:Y:S01]  /*1090*/  SHF.R.U32.HI R0, RZ, 0x3, R0 ;  /* 0x00000003ff007819 */ /* 0x000fe20000011600 */
[----:B------:R-:W-:Y:S01]  /*10a0*/  IMAD R9, R9, 0x10, R12 ;  /* 0x0000001009097824 */ /* 0x000fe200078e020c */
[----:B------:R-:W-:Y:S01]  /*10b0*/  LOP3.LUT R11, R2, 0xc0, RZ, 0xc0, !PT ;  /* 0x000000c0020b7812 */ /* 0x000fe200078ec0ff */
[----:B------:R-:W-:Y:S01]  /*10c0*/  IMAD.HI R2, R26, 0x55555556, RZ ;  /* 0x555555561a027827 */ /* 0x000fe200078e02ff */
[----:B------:R-:W-:-:S02]  /*10d0*/  LOP3.LUT R0, R5, R0, RZ, 0x3c, !PT ;  /* 0x0000000005007212 */ /* 0x000fc400078e3cff */
[----:B------:R-:W-:Y:S01]  /*10e0*/  SHF.R.U32.HI R8, RZ, 0x3, R11 ;  /* 0x00000003ff087819 */ /* 0x000fe2000001160b */
[----:B------:R-:W-:Y:S01]  /*10f0*/  IMAD R7, R4, 0x10, R7 ;  /* 0x0000001004077824 */ /* 0x000fe200078e0207 */
[----:B------:R-:W-:Y:S01]  /*1100*/  LEA.HI R2, R2, R2, RZ, 0x1 ;  /* 0x0000000202027211 */ /* 0x000fe200078f08ff */
[----:B------:R-:W-:Y:S01]  /*1110*/  IMAD.SHL.U32 R6, R21, 0x20, RZ ;  /* 0x0000002015067824 */ /* 0x000fe200078e00ff */
[----:B-1----:R-:W-:Y:S01]  /*1120*/  LOP3.LUT R3, R11, 0x18, R17, 0xf8, !PT ;  /* 0x000000180b037812 */ /* 0x002fe200078ef811 */
[----:B------:R-:W-:Y:S01]  /*1130*/  STL [R1+0x48], R11 ;  /* 0x0000480b01007387 */ /* 0x000fe20000100800 */
[----:B------:R-:W-:Y:S01]  /*1140*/  IMAD.IADD R7, R0, 0x1, R7 ;  /* 0x0000000100077824 */ /* 0x000fe200078e0207 */
[----:B------:R-:W-:Y:S01]  /*1150*/  SHF.R.S32.HI R5, RZ, 0x1f, R22 ;  /* 0x0000001fff057819 */ /* 0x000fe20000011416 */
[----:B------:R-:W-:Y:S01]  /*1160*/  IMAD R2, R2, -0x3, R26 ;  /* 0xfffffffd02027824 */ /* 0x000fe200078e021a */
[-C--:B------:R-:W-:Y:S01]  /*1170*/  LOP3.LUT R4, R3, R8.reuse, RZ, 0x3c, !PT ;  /* 0x0000000803047212 */ /* 0x080fe200078e3cff */
[----:B------:R-:W-:Y:S01]  /*1180*/  STL [R1+0x5c], R6 ;  /* 0x00005c0601007387 */ /* 0x000fe20000100800 */
[----:B------:R-:W-:Y:S01]  /*1190*/  IMAD.U32 R0, RZ, RZ, UR5 ;  /* 0x00000005ff007e24 */ /* 0x000fe2000f8e00ff */
[----:B------:R-:W-:Y:S01]  /*11a0*/  LOP3.LUT R15, R11, 0x18, R15, 0xf8, !PT ;  /* 0x000000180b0f7812 */ /* 0x000fe200078ef80f */
[----:B------:R-:W-:Y:S01]  /*11b0*/  IMAD R3, R2, 0x40, R9 ;  /* 0x0000004002037824 */ /* 0x000fe200078e0209 */
[----:B------:R-:W-:Y:S01]  /*11c0*/  STL [R1+0x58], R8 ;  /* 0x0000580801007387 */ /* 0x000fe20000100800 */
[C---:B------:R-:W-:Y:S01]  /*11d0*/  VIADD R2, R24.reuse, 0x8 ;  /* 0x0000000818027836 */ /* 0x040fe20000000000 */
[----:B------:R-:W-:Y:S01]  /*11e0*/  SHF.R.S32.HI R19, RZ, 0x5, R19 ;  /* 0x00000005ff137819 */ /* 0x000fe20000011413 */
[----:B------:R-:W-:Y:S01]  /*11f0*/  VIADD R5, R24, 0x18 ;  /* 0x0000001818057836 */ /* 0x000fe20000000000 */
[----:B------:R-:W-:Y:S01]  /*1200*/  STL [R1+0xb4], R3 ;  /* 0x0000b40301007387 */ /* 0x000fe20000100800 */
[----:B------:R-:W-:Y:S01]  /*1210*/  LOP3.LUT R10, R10, 0x7ffffffc, RZ, 0xc0, !PT ;  /* 0x7ffffffc0a0a7812 */ /* 0x000fe200078ec0ff */
[--C-:B------:R-:W-:Y:S01]  /*1220*/  IMAD R18, R18, 0x1800, R6.reuse ;  /* 0x0000180012127824 */ /* 0x100fe200078e0206 */
[----:B------:R-:W-:Y:S01]  /*1230*/  LOP3.LUT R15, R15, R8, RZ, 0x3c, !PT ;  /* 0x000000080f0f7212 */ /* 0x000fe200078e3cff */
[----:B------:R-:W-:Y:S01]  /*1240*/  STL [R1+0xa0], RZ ;  /* 0x0000a0ff01007387 */ /* 0x000fe20000100800 */
[----:B------:R-:W-:-:S03]  /*1250*/  IMAD R19, R19, 0x1800, R6 ;  /* 0x0000180013137824 */ /* 0x000fc600078e0206 */
[----:B------:R-:W-:Y:S01]  /*1260*/  STL [R1+0x44], RZ ;  /* 0x000044ff01007387 */ /* 0x000fe20000100800 */
[----:B------:R-:W-:Y:S02]  /*1270*/  IMAD.IADD R15, R18, 0x1, R15 ;  /* 0x00000001120f7824 */ /* 0x000fe400078e020f */
[----:B------:R-:W-:Y:S01]  /*1280*/  IMAD.IADD R4, R19, 0x1, R4 ;  /* 0x0000000113047824 */ /* 0x000fe200078e0204 */
[----:B------:R0:W-:Y:S01]  /*1290*/  STL [R1+0x60], R0 ;  /* 0x0000600001007387 */ /* 0x0001e20000100800 */
[----:B------:R-:W-:-:S03]  /*12a0*/  CS2R R18, SRZ ;  /* 0x0000000000127805 */ /* 0x000fc6000001ff00 */
[----:B------:R-:W-:Y:S04]  /*12b0*/  STL [R1+0x40], RZ ;  /* 0x000040ff01007387 */ /* 0x000fe80000100800 */
[----:B------:R-:W-:Y:S01]  /*12c0*/  STL [R1+0x38], R20 ;  /* 0x0000381401007387 */ /* 0x000fe20000100800 */
[----:B0-----:R-:W-:-:S03]  /*12d0*/  IMAD.U32 R0, RZ, RZ, UR4 ;  /* 0x00000004ff007e24 */ /* 0x001fc6000f8e00ff */
[----:B------:R0:W-:Y:S04]  /*12e0*/  STL [R1+0x70], R2 ;  /* 0x0000700201007387 */ /* 0x0001e80000100800 */
[----:B------:R1:W-:Y:S04]  /*12f0*/  STL [R1+0xb8], R0 ;  /* 0x0000b80001007387 */ /* 0x0003e80000100800 */
[----:B------:R2:W-:Y:S01]  /*1300*/  STL [R1+0x78], R5 ;  /* 0x0000780501007387 */ /* 0x0005e20000100800 */
[C-C-:B0-----:R-:W-:Y:S02]  /*1310*/  LOP3.LUT R2, R11.reuse, 0x18, R20.reuse, 0xf8, !PT ;  /* 0x000000180b027812 */ /* 0x141fe400078ef814 */
[----:B-1----:R-:W-:-:S02]  /*1320*/  LOP3.LUT R0, R11, 0x8, R20, 0xf8, !PT ;  /* 0x000000080b007812 */ /* 0x002fc400078ef814 */
[-C--:B------:R-:W-:Y:S01]  /*1330*/  LOP3.LUT R2, R2, R8.reuse, RZ, 0x3c, !PT ;  /* 0x0000000802027212 */ /* 0x080fe200078e3cff */
[----:B--2---:R-:W-:Y:S01]  /*1340*/  VIADD R5, R24, 0x28 ;  /* 0x0000002818057836 */ /* 0x004fe20000000000 */
[----:B------:R-:W-:Y:S01]  /*1350*/  LOP3.LUT R0, R0, R8, RZ, 0x3c, !PT ;  /* 0x0000000800007212 */ /* 0x000fe200078e3cff */
[----:B------:R-:W-:Y:S02]  /*1360*/  IMAD.IADD R8, R23, 0x1, -R10 ;  /* 0x0000000117087824 */ /* 0x000fe400078e0a0a */
[C---:B------:R-:W-:Y:S01]  /*1370*/  IMAD.IADD R2, R6.reuse, 0x1, R2 ;  /* 0x0000000106027824 */ /* 0x040fe200078e0202 */
[----:B------:R0:W-:Y:S01]  /*1380*/  STL [R1+0x80], R5 ;  /* 0x0000800501007387 */ /* 0x0001e20000100800 */
[----:B------:R-:W-:Y:S01]  /*1390*/  IMAD.IADD R6, R6, 0x1, R0 ;  /* 0x0000000106067824 */ /* 0x000fe200078e0200 */
[----:B------:R-:W-:Y:S02]  /*13a0*/  LEA R0, R4, UR4, 0x1 ;  /* 0x0000000404007c11 */ /* 0x000fe4000f8e08ff */
[----:B------:R-:W-:Y:S01]  /*13b0*/  STL [R1+0x90], R8 ;  /* 0x0000900801007387 */ /* 0x000fe20000100800 */
[----:B------:R-:W-:-:S02]  /*13c0*/  LEA R2, R2, UR4, 0x1 ;  /* 0x0000000402027c11 */ /* 0x000fc4000f8e08ff */
[----:B0-----:R-:W-:Y:S01]  /*13d0*/  SHF.R.S32.HI R5, RZ, 0x3, R17 ;  /* 0x00000003ff057819 */ /* 0x001fe20000011411 */
[----:B------:R-:W-:-:S04]  /*13e0*/  IMAD R17, R7, 0x2, R16 ;  /* 0x0000000207117824 */ /* 0x000fc800078e0210 */
[----:B------:R0:W-:Y:S04]  /*13f0*/  STL [R1+0xa4], R5 ;  /* 0x0000a40501007387 */ /* 0x0001e80000100800 */
[----:B------:R-:W-:Y:S01]  /*1400*/  STL [R1+0x88], R6 ;  /* 0x0000880601007387 */ /* 0x000fe20000100800 */
[----:B0-----:R-:W-:-:S05]  /*1410*/  LEA R5, R15, UR4, 0x1 ;  /* 0x000000040f057c11 */ /* 0x001fca000f8e08ff */
[----:B------:R-:W-:Y:S04]  /*1420*/  STL [R1+0xac], R5 ;  /* 0x0000ac0501007387 */ /* 0x000fe80000100800 */
[----:B------:R0:W-:Y:S04]  /*1430*/  STL [R1+0xa8], R0 ;  /* 0x0000a80001007387 */ /* 0x0001e80000100800 */
[----:B------:R1:W-:Y:S01]  /*1440*/  STL [R1+0xb0], R2 ;  /* 0x0000b00201007387 */ /* 0x0003e20000100800 */
[----:B0-----:R-:W-:-:S05]  /*1450*/  IMAD R0, R13, 0x8, R3 ;  /* 0x000000080d007824 */ /* 0x001fca00078e0203 */
[----:B------:R1:W-:Y:S02]  /*1460*/  STL [R1+0x94], R0 ;  /* 0x0000940001007387 */ /* 0x0003e40000100800 */
.L_x_12383:
[----:B01-34-:R-:W0:Y:S01]  /*1470*/  LDC.64 R2, c[0x0][0xc88] ;  /* 0x00032200ff027b82 */ /* 0x01be220000000a00 */
[----:B------:R-:W-:Y:S01]  /*1480*/  ULDC.64 UR4, c[0x0][0x208] ;  /* 0x0000820000047ab9 */ /* 0x000fe20000000a00 */
[----:B0-----:R-:W-:-:S05]  /*1490*/  IMAD.WIDE R2, R107, 0x4, R2 ;  /* 0x000000046b027825 */ /* 0x001fca00078e0202 */
[----:B--2---:R0:W2:Y:S01]  /*14a0*/  LDG.E R11, desc[UR4][R2.64] ;  /* 0x00000004020b7981 */ /* 0x0040a2000c1e1900 */
[----:B------:R-:W-:Y:S05]  /*14b0*/  YIELD ;  /* 0x0000000000007946 */ /* 0x000fea0003800000 */
[----:B------:R-:W-:Y:S01]  /*14c0*/  ULDC.64 UR4, c[0x0][0xa28] ;  /* 0x00028a0000047ab9 */ /* 0x000fe20000000a00 */
[----:B------:R-:W-:Y:S01]  /*14d0*/  ULDC.64 UR8, c[0x0][0xa18] ;  /* 0x0002860000087ab9 */ /* 0x000fe20000000a00 */
[----:B------:R-:W-:Y:S01]  /*14e0*/  ISETP.NE.U32.AND P1, PT, RZ, UR4, PT ;  /* 0x00000004ff007c0c */ /* 0x000fe2000bf25070 */
[----:B------:R-:W-:Y:S01]  /*14f0*/  ULDC.64 UR10, c[0x0][0x208] ;  /* 0x00008200000a7ab9 */ /* 0x000fe20000000a00 */
[----:B0-----:R-:W-:Y:S01]  /*1500*/  IMAD.MOV.U32 R3, RZ, RZ, RZ ;  /* 0x000000ffff037224 */ /* 0x001fe200078e00ff */
[----:B------:R-:W-:Y:S01]  /*1510*/  ULDC.64 UR6, c[0x0][0xa08] ;  /* 0x0002820000067ab9 */ /* 0x000fe20000000a00 */
[----:B------:R-:W-:Y:S01]  /*1520*/  ISETP.NE.AND.EX P1, PT, RZ, UR5, PT, P1 ;  /* 0x00000005ff007c0c */ /* 0x000fe2000bf25310 */
[----:B------:R-:W-:Y:S01]  /*1530*/  IMAD.MOV.U32 R79, RZ, RZ, RZ ;  /* 0x000000ffff4f7224 */ /* 0x000fe200078e00ff */
[----:B------:R-:W-:-:S04]  /*1540*/  ISETP.NE.U32.AND P0, PT, RZ, UR6, PT ;  /* 0x00000006ff007c0c */ /* 0x000fc8000bf05070 */
[----:B------:R-:W-:Y:S02]  /*1550*/  ISETP.NE.AND.EX P0, PT, RZ, UR7, PT, P0 ;  /* 0x00000007ff007c0c */ /* 0x000fe4000bf05300 */
[----:B--2---:R-:W-:Y:S01]  /*1560*/  SHF.R.S32.HI R0, RZ, 0x1f, R11 ;  /* 0x0000001fff007819 */ /* 0x004fe2000001140b */
[----:B------:R-:W-:-:S04]  /*1570*/  IMAD.SHL.U32 R27, R11, 0x4, RZ ;  /* 0x000000040b1b7824 */ /* 0x000fc800078e00ff */
        /* <DEDUP_REMOVED lines=10> */
[----:B------:R-:W-:Y:S01]  /*1620*/  ULDC.64 UR4, c[0x0][0x418] ;  /* 0x0001060000047ab9 */ /* 0x000fe20000000a00 */
[----:B------:R-:W-:-:S10]  /*1630*/  IADD3.X R9, R28, UR7, RZ, P3, !PT ;  /* 0x000000071c097c10 */ /* 0x000fd40009ffe4ff */
[----:B------:R-:W-:Y:S01]  /*1640*/  @P2 IADD3 R6, P1, R27, UR8, RZ ;  /* 0x000000081b062c10 */ /* 0x000fe2000ff3e0ff */
[----:B------:R-:W-:Y:S01]  /*1650*/  UISETP.NE.U32.AND UP0, UPT, UR4, URZ, UPT ;  /* 0x0000003f0400728c */ /* 0x000fe2000bf05070 */
[----:B------:R0:W5:Y:S02]  /*1660*/  @P0 LDG.E R79, desc[UR10][R8.64] ;  /* 0x0000000a084f0981 */ /* 0x000164000c1e1900 */
[----:B------:R-:W-:Y:S01]  /*1670*/  @P2 IADD3.X R7, R28, UR9, RZ, P1, !PT ;  /* 0x000000091c072c10 */ /* 0x000fe20008ffe4ff */
[----:B------:R-:W-:-:S04]  /*1680*/  ULDC UR4, c[0x0][0x424] ;  /* 0x0001090000047ab9 */ /* 0x000fc80000000800 */
[----:B------:R-:W2:Y:S01]  /*1690*/  @P2 LDG.E R10, desc[UR10][R6.64] ;  /* 0x0000000a060a2981 */ /* 0x000ea2000c1e1900 */
        /* <DEDUP_REMOVED lines=8> */
[----:B--2---:R0:W-:Y:S01]  /*1720*/  STL [R1+0x28], R10 ;  /* 0x0000280a01007387 */ /* 0x0041e20000100800 */
        /* <DEDUP_REMOVED lines=8> */
[----:B------:R-:W2:Y:S04]  /*17b0*/  LDG.E R0, desc[UR4][R4.64] ;  /* 0x0000000404007981 */ /* 0x000ea8000c1e1900 */
[----:B------:R-:W2:Y:S02]  /*17c0*/  LDG.E R7, desc[UR4][R4.64+0x4] ;  /* 0x0000040404077981 */ /* 0x000ea4000c1e1900 */
[----:B--2---:R-:W-:-:S05]  /*17d0*/  IMAD.IADD R10, R7, 0x1, -R0 ;  /* 0x00000001070a7824 */ /* 0x004fca00078e0a00 */
[----:B------:R1:W-:Y:S02]  /*17e0*/  STL [R1+0x28], R10 ;  /* 0x0000280a01007387 */ /* 0x0003e40000100800 */
.L_x_12236:
[----:B------:R-:W-:Y:S01]  /*17f0*/  ULDC.64 UR4, c[0x0][0xa20] ;  /* 0x0002880000047ab9 */ /* 0x000fe20000000a00 */
[----:B------:R2:W-:Y:S01]  /*1800*/  STL [R1+0x9c], R106 ;  /* 0x00009c6a01007387 */ /* 0x0005e20000100800 */
[----:B------:R-:W-:-:S04]  /*1810*/  ISETP.NE.U32.AND P1, PT, RZ, UR4, PT ;  /* 0x00000004ff007c0c */ /* 0x000fc8000bf25070 */
[----:B------:R-:W-:-:S13]  /*1820*/  ISETP.NE.AND.EX P1, PT, RZ, UR5, PT, P1 ;  /* 0x00000005ff007c0c */ /* 0x000fda000bf25310 */
[----:B--2---:R-:W-:Y:S05]  /*1830*/  @!P1 BRA `(.L_x_12237) ;  /* 0x0000000000149947 */ /* 0x004fea0003800000 */
[----:B0-----:R-:W-:Y:S01]  /*1840*/  IADD3 R4, P0, R27, UR4, RZ ;  /* 0x000000041b047c10 */ /* 0x001fe2000ff1e0ff */
[----:B------:R-:W-:-:S03]  /*1850*/  ULDC.64 UR6, c[0x0][0x208] ;  /* 0x0000820000067ab9 */ /* 0x000fc60000000a00 */
[----:B------:R-:W-:-:S05]  /*1860*/  IADD3.X R5, R28, UR5, RZ, P0, !PT ;  /* 0x000000051c057c10 */ /* 0x000fca00087fe4ff */
[----:B------:R2:W5:Y:S01]  /*1870*/  LDG.E R26, desc[UR6][R4.64] ;  /* 0x00000006041a7981 */ /* 0x000562000c1e1900 */
[----:B------:R-:W-:Y:S05]  /*1880*/  BRA `(.L_x_12238) ;  /* 0x0000000000147947 */ /* 0x000fea0003800000 */
.L_x_12237:
[----:B------:R-:W-:Y:S05]  /*1890*/  @!P0 BRA `(.L_x_12238) ;  /* 0x0000000000108947 */ /* 0x000fea0003800000 */
[----:B------:R-:W-:Y:S02]  /*18a0*/  ULDC.64 UR4, c[0x0][0x208] ;  /* 0x0000820000047ab9 */ /* 0x000fe40000000a00 */
[----:B0-----:R-:W2:Y:S04]  /*18b0*/  LDG.E R5, desc[UR4][R8.64] ;  /* 0x0000000408057981 */ /* 0x001ea8000c1e1900 */
[----:B------:R-:W2:Y:S02]  /*18c0*/  LDG.E R26, desc[UR4][R8.64+0x4] ;  /* 0x00000404081a7981 */ /* 0x000ea4000c1e1900 */
[----:B--2---:R-:W-:-:S07]  /*18d0*/  IMAD.IADD R26, R26, 0x1, -R5 ;  /* 0x000000011a1a7824 */ /* 0x004fce00078e0a05 */
.L_x_12238:
[----:B------:R-:W-:Y:S01]  /*18e0*/  ULDC.64 UR4, c[0x0][0xa10] ;  /* 0x0002840000047ab9 */ /* 0x000fe20000000a00 */
[----:B------:R-:W-:Y:S01]  /*18f0*/  ULDC.64 UR6, c[0x0][0x208] ;  /* 0x0000820000067ab9 */ /* 0x000fe20000000a00 */
[----:B------:R-:W-:Y:S01]  /*1900*/  ISETP.NE.U32.AND P0, PT, RZ, UR4, PT ;  /* 0x00000004ff007c0c */ /* 0x000fe2000bf05070 */
[----:B0-----:R-:W0:Y:S03]  /*1910*/  LDC R8, c[0x0][0x448] ;  /* 0x00011200ff087b82 */ /* 0x001e260000000800 */
[----:B------:R-:W-:Y:S01]  /*1920*/  ISETP.NE.AND.EX P0, PT, RZ, UR5, PT, P0 ;  /* 0x00000005ff007c0c */ /* 0x000fe2000bf05300 */
[----:B------:R-:W-:-:S12]  /*1930*/  ULDC.64 UR4, c[0x0][0xa30] ;  /* 0x00028c0000047ab9 */ /* 0x000fd80000000a00 */
[----:B--2---:R-:W2:Y:S02]  /*1940*/  @P0 LDC.64 R4, c[0x0][0xa10] ;  /* 0x00028400ff040b82 */ /* 0x004ea40000000a00 */
[----:B--2---:R-:W-:-:S05]  /*1950*/  @P0 IMAD.WIDE R4, R25, 0x4, R4 ;  /* 0x0000000419040825 */ /* 0x004fca00078e0204 */
        /* <DEDUP_REMOVED lines=8> */
[----:B0-----:R-:W-:Y:S01]  /*19e0*/  ISETP.NE.AND P1, PT, R8, 0x1, PT ;  /* 0x000000010800780c */ /* 0x001fe20003f25270 */
[----:B------:R-:W-:-:S04]  /*19f0*/  IMAD R12, R105, 0xc0, RZ ;  /* 0x000000c0690c7824 */ /* 0x000fc800078e02ff */
[----:B---3--:R-:W-:Y:S01]  /*1a00*/  VIADD R4, R12, 0xbf ;  /* 0x000000bf0c047836 */ /* 0x008fe20000000000 */
[----:B------:R0:W-:Y:S07]  /*1a10*/  STL [R1+0x84], R12 ;  /* 0x0000840c01007387 */ /* 0x0001ee0000100800 */
[----:B------:R-:W3:Y:S08]  /*1a20*/  @P1 LDC R11, c[0x0][0x44c] ;  /* 0x00011300ff0b1b82 */ /* 0x000ef00000000800 */
[----:B------:R-:W1:Y:S01]  /*1a30*/  @P1 LDC R5, c[0x0][0x450] ;  /* 0x00011400ff051b82 */ /* 0x000e620000000800 */
[----:B--2---:R-:W-:-:S02]  /*1a40*/  @P0 IMAD.IADD R2, R9, 0x1, -R0 ;  /* 0x0000000109020824 */ /* 0x004fc400078e0a00 */
[----:B------:R-:W-:Y:S02]  /*1a50*/  IMAD.IADD R9, R26, 0x1, -R3 ;  /* 0x000000011a097824 */ /* 0x000fe400078e0a03 */
[----:B---3--:R-:W-:-:S04]  /*1a60*/  @P1 IMAD.HI.U32 R0, R4, R11, RZ ;  /* 0x0000000b04001227 */ /* 0x008fc800078e00ff */
[----:B----4-:R-:W-:Y:S01]  /*1a70*/  IMAD.IADD R6, R9, 0x1, R2 ;  /* 0x0000000109067824 */ /* 0x010fe200078e0202 */
[----:B-1----:R-:W-:-:S03]  /*1a80*/  @P1 SHF.R.U32.HI R4, RZ, R5, R0 ;  /* 0x00000005ff041219 */ /* 0x002fc60000011600 */
[C---:B------:R-:W-:Y:S01]  /*1a90*/  VIADD R0, R6.reuse, 0x8f ;  /* 0x0000008f06007836 */ /* 0x040fe20000000000 */
[----:B------:R-:W-:Y:S01]  /*1aa0*/  IADD3 R112, R6, 0x90, -R10 ;  /* 0x0000009006707810 */ /* 0x000fe20007ffe80a */
[----:B------:R0:W-:Y:S02]  /*1ab0*/  STL [R1+0x2c], R6 ;  /* 0x00002c0601007387 */ /* 0x0001e40000100800 */
[----:B------:R-:W-:-:S04]  /*1ac0*/  IMAD.HI R0, R0, 0x38e38e39, RZ ;  /* 0x38e38e3900007827 */ /* 0x000fc800078e02ff */
[----:B------:R-:W-:Y:S01]  /*1ad0*/  IMAD.IADD R4, R112, 0x1, R4 ;  /* 0x0000000170047824 */ /* 0x000fe200078e0204 */
[----:B------:R-:W-:-:S03]  /*1ae0*/  SHF.R.U32.HI R157, RZ, 0x1f, R0 ;  /* 0x0000001fff9d7819 */ /* 0x000fc60000011600 */
[----:B------:R-:W-:Y:S01]  /*1af0*/  IMAD.HI R4, R4, 0x38e38e39, RZ ;  /* 0x38e38e3904047827 */ /* 0x000fe200078e02ff */
[----:B------:R-:W-:-:S03]  /*1b00*/  LEA.HI.SX32 R157, R0, R157, 0x1b ;  /* 0x0000009d009d7211 */ /* 0x000fc600078fdaff */
        /* <DEDUP_REMOVED lines=38> */
.L_x_12241:
[----:B------:R-:W-:Y:S05]  /*1d70*/  BSYNC B6 ;  /* 0x0000000000067941 */ /* 0x000fea0003800000 */
.L_x_12240:
        /* <DEDUP_REMOVED lines=20> */
.L_x_12243:
[----:B------:R-:W-:Y:S05]  /*1ec0*/  BSYNC B6 ;  /* 0x0000000000067941 */ /* 0x000fea0003800000 */
.L_x_12242:
[----:B------:R-:W-:Y:S01]  /*1ed0*/  ULDC.64 UR4, c[0x0][0x9f8] ;  /* 0x00027e0000047ab9 */ /* 0x000fe20000000a00 */
[----:B------:R-:W2:Y:S01]  /*1ee0*/  LDL.64 R30, [R1+0x38] ;  /* 0x00003800011e7983 */ /* 0x000ea20000100a00 */
[----:B------:R-:W-:Y:S01]  /*1ef0*/  ISETP.NE.U32.AND P0, PT, RZ, UR4, PT ;  /* 0x00000004ff007c0c */ /* 0x000fe2000bf05070 */
[----:B------:R-:W-:Y:S02]  /*1f00*/  IMAD.IADD R79, R79, 0x1, R26 ;  /* 0x000000014f4f7824 */ /* 0x000fe400078e021a */
[----:B------:R-:W2:Y:S01]  /*1f10*/  LDL.64 R40, [R1+0x38] ;  /* 0x0000380001287983 */ /* 0x000ea20000100a00 */
[----:B------:R-:W-:Y:S01]  /*1f20*/  ISETP.NE.AND.EX P0, PT, RZ, UR5, PT, P0 ;  /* 0x00000005ff007c0c */ /* 0x000fe2000bf05300 */
[----:B------:R-:W-:Y:S01]  /*1f30*/  ULDC.64 UR6, c[0x0][0x208] ;  /* 0x0000820000067ab9 */ /* 0x000fe20000000a00 */
[----:B------:R-:W0:Y:S01]  /*1f40*/  LDC.64 R32, c[0x0][0x300] ;  /* 0x0000c000ff207b82 */ /* 0x000e220000000a00 */
[----:B------:R-:W3:Y:S04]  /*1f50*/  LDL.LU R38, [R1] ;  /* 0x0000000001267983 */ /* 0x000ee80000300800 */
[----:B------:R-:W4:Y:S01]  /*1f60*/  LDL.64 R12, [R1+0x50] ;  /* 0x00005000010c7983 */ /* 0x000f220000100a00 */
[----:B------:R-:W1:Y:S01]  /*1f70*/  S2R R20, SR_TID.X ;  /* 0x0000000000147919 */ /* 0x000e620000002100 */
[----:B------:R-:W-:Y:S01]  /*1f80*/  SHF.R.S32.HI R8, RZ, 0x1f, R106 ;  /* 0x0000001fff087819 */ /* 0x000fe2000001146a */
[----:B------:R-:W4:Y:S03]  /*1f90*/  LDC.64 R70, c[0x0][0x408] ;  /* 0x00010200ff467b82 */ /* 0x000f260000000a00 */
[----:B------:R-:W-:-:S02]  /*1fa0*/  @P0 IADD3 R4, P1, R27, UR4, RZ ;  /* 0x000000041b040c10 */ /* 0x000fc4000ff3e0ff */
[----:B------:R-:W3:Y:S02]  /*1fb0*/  LDL.64 R26, [R1+0x50] ;  /* 0x00005000011a7983 */ /* 0x000ee40000100a00 */
[----:B------:R-:W-:Y:S01]  /*1fc0*/  @P0 IADD3.X R5, R28, UR5, RZ, P1, !PT ;  /* 0x000000051c050c10 */ /* 0x000fe20008ffe4ff */
[----:B------:R-:W-:Y:S01]  /*1fd0*/  ULDC.64 UR4, c[0x0][0x308] ;  /* 0x0000c20000047ab9 */ /* 0x000fe20000000a00 */
[----:B------:R-:W-:Y:S01]  /*1fe0*/  SHF.R.S32.HI R36, RZ, 0x1f, R22 ;  /* 0x0000001fff247819 */ /* 0x000fe20000011416 */
[----:B------:R-:W3:Y:S02]  /*1ff0*/  LDC.64 R76, c[0x0][0x3f8] ;  /* 0x0000fe00ff4c7b82 */ /* 0x000ee40000000a00 */
[----:B------:R1:W3:Y:S01]  /*2000*/  @P0 LDG.E R25, desc[UR6][R4.64] ;  /* 0x0000000604190981 */ /* 0x0002e2000c1e1900 */
[----:B------:R-:W-:Y:S01]  /*2010*/  SHF.R.S32.HI R11, RZ, 0x1f, R79 ;  /* 0x0000001fff0b7819 */ /* 0x000fe2000001144f */
[----:B------:R-:W-:Y:S01]  /*2020*/  ULDC.64 UR6, c[0x0][0xa08] ;  /* 0x0002820000067ab9 */ /* 0x000fe20000000a00 */
[----:B0-----:R-:W-:Y:S01]  /*2030*/  IMAD.WIDE.U32 R6, R79, R32, RZ ;  /* 0x000000204f067225 */ /* 0x001fe200078e00ff */
[----:B------:R-:W-:-:S03]  /*2040*/  ISETP.NE.U32.AND P0, PT, RZ, UR6, PT ;  /* 0x00000006ff007c0c */ /* 0x000fc6000bf05070 */
[----:B------:R-:W-:Y:S01]  /*2050*/  IMAD R0, R11, R32, RZ ;  /* 0x000000200b007224 */ /* 0x000fe200078e02ff */
[----:B------:R-:W-:-:S03]  /*2060*/  ISETP.NE.AND.EX P0, PT, RZ, UR7, PT, P0 ;  /* 0x00000007ff007c0c */ /* 0x000fc6000bf05300 */
[----:B------:R-:W-:-:S04]  /*2070*/  IMAD R3, R79, R33, R0 ;  /* 0x000000214f037224 */ /* 0x000fc800078e0200 */
[----:B------:R-:W-:Y:S02]  /*2080*/  IMAD.IADD R7, R7, 0x1, R3 ;  /* 0x0000000107077824 */ /* 0x000fe400078e0203 */
[----:B------:R-:W-:Y:S02]  /*2090*/  IMAD R3, R8, UR4, RZ ;  /* 0x0000000408037c24 */ /* 0x000fe4000f8e02ff */
[----:B-1----:R-:W-:Y:S01]  /*20a0*/  IMAD.WIDE.U32 R4, R106, UR4, R6 ;  /* 0x000000046a047c25 */ /* 0x002fe2000f8e0006 */
[----:B------:R-:W-:-:S03]  /*20b0*/  SHF.R.U32.HI R37, RZ, 0x7, R20 ;  /* 0x00000007ff257819 */ /* 0x000fc60000011614 */
[----:B------:R-:W-:Y:S01]  /*20c0*/  IMAD R3, R106, UR5, R3 ;  /* 0x000000056a037c24 */ /* 0x000fe2000f8e0203 */
[----:B------:R-:W-:Y:S01]  /*20d0*/  ISETP.NE.AND P6, PT, R37, 0x1, PT ;  /* 0x000000012500780c */ /* 0x000fe20003fc5270 */
[----:B------:R-:W-:Y:S02]  /*20e0*/  ULDC.64 UR4, c[0x0][0x310] ;  /* 0x0000c40000047ab9 */ /* 0x000fe40000000a00 */
[----:B------:R-:W-:Y:S02]  /*20f0*/  IMAD.IADD R5, R5, 0x1, R3 ;  /* 0x0000000105057824 */ /* 0x000fe400078e0203 */
[----:B--2---:R-:W-:-:S05]  /*2100*/  IMAD.MOV.U32 R40, RZ, RZ, R30 ;  /* 0x000000ffff287224 */ /* 0x004fca00078e001e */
[----:B------:R-:W-:Y:S01]  /*2110*/  SHF.R.S32.HI R41, RZ, 0x1f, R40 ;  /* 0x0000001fff297819 */ /* 0x000fe20000011428 */
[----:B----4-:R-:W0:Y:S01]  /*2120*/  LDC R13, c[0x0][0x3f4] ;  /* 0x0000fd00ff0d7b82 */ /* 0x010e220000000800 */
[----:B---3--:R-:W-:-:S05]  /*2130*/  IMAD.MOV.U32 R26, RZ, RZ, R12 ;  /* 0x000000ffff1a7224 */ /* 0x008fca00078e000c */
[----:B------:R-:W-:Y:S02]  /*2140*/  SHF.R.S32.HI R27, RZ, 0x1f, R26 ;  /* 0x0000001fff1b7819 */ /* 0x000fe4000001141a */
[----:B------:R-:W-:Y:S02]  /*2150*/  SHF.R.S32.HI R0, RZ, 0x1f, R25 ;  /* 0x0000001fff007819 */ /* 0x000fe40000011419 */
[----:B------:R-:W-:Y:S02]  /*2160*/  SEL R21, R25, RZ, !P0 ;  /* 0x000000ff19157207 */ /* 0x000fe40004000000 */
[----:B------:R-:W2:Y:S01]  /*2170*/  LDL R25, [R1+0x48] ;  /* 0x0000480001197983 */ /* 0x000ea20000100800 */
[----:B------:R-:W-:-:S03]  /*2180*/  SEL R87, R0, RZ, !P0 ;  /* 0x000000ff00577207 */ /* 0x000fc60004000000 */
[----:B------:R-:W-:Y:S02]  /*2190*/  STL [R1+0x3c], R41 ;  /* 0x00003c2901007387 */ /* 0x000fe40000100800 */
[----:B------:R-:W-:Y:S02]  /*21a0*/  IMAD R0, R87, UR4, RZ ;  /* 0x0000000457007c24 */ /* 0x000fe4000f8e02ff */
[----:B------:R1:W-:Y:S04]  /*21b0*/  STL [R1+0x54], R27 ;  /* 0x0000541b01007387 */ /* 0x0003e80000100800 */
[----:B------:R-:W3:Y:S04]  /*21c0*/  LDL R39, [R1+0x8c] ;  /* 0x00008c0001277983 */ /* 0x000ee80000100800 */
[----:B------:R-:W4:Y:S04]  /*21d0*/  LDL R42, [R1+0x58] ;  /* 0x00005800012a7983 */ /* 0x000f280000100800 */
[----:B------:R-:W4:Y:S01]  /*21e0*/  LDL R43, [R1+0x5c] ;  /* 0x00005c00012b7983 */ /* 0x000f220000100800 */
[----:B------:R-:W-:-:S02]  /*21f0*/  IMAD R3, R21, UR5, R0 ;  /* 0x0000000515037c24 */ /* 0x000fc4000f8e0200 */
[----:B------:R-:W-:Y:S02]  /*2200*/  VIADD R0, R40, 0x10 ;  /* 0x0000001028007836 */ /* 0x000fe40000000000 */
[----:B------:R-:W-:Y:S01]  /*2210*/  IMAD.WIDE.U32 R28, R21, UR4, R4 ;  /* 0x00000004151c7c25 */ /* 0x000fe2000f8e0004 */
        /* <DEDUP_REMOVED lines=22> */
[----:B------:R-:W-:Y:S01]  /*2380*/  IMAD R8, R36, R70, RZ ;  /* 0x0000004624087224 */ /* 0x000fe200078e02ff */
[----:B------:R-:W-:Y:S01]  /*2390*/  ISETP.GE.AND P0, PT, R4, UR4, PT ;  /* 0x0000000404007c0c */ /* 0x000fe2000bf06270 */
[----:B------:R-:W-:Y:S01]  /*23a0*/  VIADD R6, R40, 0x40 ;  /* 0x0000004028067836 */ /* 0x000fe20000000000 */
[----:B------:R-:W-:Y:S01]  /*23b0*/  ISETP.GE.AND P1, PT, R5, UR4, PT ;  /* 0x0000000405007c0c */ /* 0x000fe2000bf26270 */
[----:B------:R-:W-:Y:S01]  /*23c0*/  IMAD R15, R22, R71, R8 ;  /* 0x00000047160f7224 */ /* 0x000fe200078e0208 */
[----:B------:R-:W-:-:S02]  /*23d0*/  SEL R8, RZ, 0x4, P0 ;  /* 0x00000004ff087807 */ /* 0x000fc40000000000 */
[----:B------:R-:W-:Y:S02]  /*23e0*/  SEL R9, RZ, 0x8, P1 ;  /* 0x00000008ff097807 */ /* 0x000fe40000800000 */
[----:B------:R-:W-:Y:S02]  /*23f0*/  ISETP.GE.AND P0, PT, R6, UR4, PT ;  /* 0x0000000406007c0c */ /* 0x000fe4000bf06270 */
[----:B------:R-:W-:Y:S02]  /*2400*/  LOP3.LUT R7, R9, R7, R8, 0xfe, !PT ;  /* 0x0000000709077212 */ /* 0x000fe400078efe08 */
[----:B------:R-:W-:Y:S02]  /*2410*/  SEL R12, RZ, 0x10, P0 ;  /* 0x00000010ff0c7807 */ /* 0x000fe40000000000 */
[-C--:B0-----:R-:W-:Y:S01]  /*2420*/  ISETP.GE.AND P3, PT, R4, R13.reuse, PT ;  /* 0x0000000d0400720c */ /* 0x081fe20003f66270 */
[----:B------:R-:W-:Y:S01]  /*2430*/  IMAD R87, R87, UR6, RZ ;  /* 0x0000000657577c24 */ /* 0x000fe2000f8e02ff */
[----:B------:R-:W-:Y:S01]  /*2440*/  LOP3.LUT R12, R7, R12, RZ, 0xfc, !PT ;  /* 0x0000000c070c7212 */ /* 0x000fe200078efcff */
[----:B------:R-:W-:Y:S01]  /*2450*/  IMAD R7, R36, R76, RZ ;  /* 0x0000004c24077224 */ /* 0x000fe200078e02ff */
[-C--:B------:R-:W-:Y:S01]  /*2460*/  ISETP.GE.AND P0, PT, R40, R13.reuse, PT ;  /* 0x0000000d2800720c */ /* 0x080fe20003f06270 */
[----:B------:R-:W-:Y:S01]  /*2470*/  IMAD.WIDE.U32 R34, R22, R70, R40 ;  /* 0x0000004616227225 */ /* 0x000fe200078e0028 */
[----:B------:R-:W-:-:S03]  /*2480*/  ISETP.GE.AND P1, PT, R0, R13, PT ;  /* 0x0000000d0000720c */ /* 0x000fc60003f26270 */
[----:B------:R-:W-:Y:S01]  /*2490*/  IMAD.WIDE.U32 R68, R22, R70, R26 ;  /* 0x0000004616447225 */ /* 0x000fe200078e001a */
[----:B------:R-:W-:-:S03]  /*24a0*/  LOP3.LUT R38, R38, 0xfffffffe, RZ, 0xc0, !PT ;  /* 0xfffffffe26267812 */ /* 0x000fc600078ec0ff */
[C---:B------:R-:W-:Y:S02]  /*24b0*/  IMAD R87, R21.reuse, UR7, R87 ;  /* 0x0000000715577c24 */ /* 0x040fe4000f8e0257 */
[----:B------:R-:W-:Y:S01]  /*24c0*/  IMAD.WIDE.U32 R30, R21, UR6, R30 ;  /* 0x00000006151e7c25 */ /* 0x000fe2000f8e001e */
[----:B------:R-:W-:-:S03]  /*24d0*/  SEL R9, R13, RZ, P1 ;  /* 0x000000ff0d097207 */ /* 0x000fc60000800000 */
[----:B------:R-:W-:Y:S01]  /*24e0*/  IMAD R21, R22, R77, R7 ;  /* 0x0000004d16157224 */ /* 0x000fe200078e0207 */
[----:B------:R-:W-:Y:S01]  /*24f0*/  SEL R7, R13, RZ, P0 ;  /* 0x000000ff0d077207 */ /* 0x000fe20000000000 */
[----:B------:R-:W-:Y:S02]  /*2500*/  IMAD.IADD R35, R35, 0x1, R15 ;  /* 0x0000000123237824 */ /* 0x000fe400078e020f */
[----:B------:R-:W-:Y:S01]  /*2510*/  IMAD.IADD R69, R15, 0x1, R69 ;  /* 0x000000010f457824 */ /* 0x000fe200078e0245 */
[----:B------:R-:W-:Y:S01]  /*2520*/  SEL R15, R13, RZ, P3 ;  /* 0x000000ff0d0f7207 */ /* 0x000fe20001800000 */
[----:B------:R-:W-:Y:S01]  /*2530*/  IMAD.IADD R8, R40, 0x1, R7 ;  /* 0x0000000128087824 */ /* 0x000fe200078e0207 */
[----:B------:R-:W-:Y:S01]  /*2540*/  @P3 LOP3.LUT R38, R38, 0x1, RZ, 0xfc, !PT ;  /* 0x0000000126263812 */ /* 0x000fe200078efcff */
[----:B------:R-:W-:Y:S02]  /*2550*/  IMAD.IADD R14, R0, 0x1, R9 ;  /* 0x00000001000e7824 */ /* 0x000fe400078e0209 */
[----:B------:R-:W-:Y:S01]  /*2560*/  IMAD.WIDE.U32 R72, R22, R76, R40 ;  /* 0x0000004c16487225 */ /* 0x000fe200078e0028 */
[----:B------:R-:W-:-:S03]  /*2570*/  SHF.R.S32.HI R9, RZ, 0x1f, R8 ;  /* 0x0000001fff097819 */ /* 0x000fc60000011408 */
[----:B------:R-:W-:-:S04]  /*2580*/  IMAD.WIDE.U32 R74, R22, R76, R26 ;  /* 0x0000004c164a7225 */ /* 0x000fc800078e001a */
[----:B------:R-:W-:Y:S01]  /*2590*/  IMAD.IADD R20, R4, 0x1, R15 ;  /* 0x0000000104147824 */ /* 0x000fe200078e020f */
[----:B------:R-:W-:Y:S01]  /*25a0*/  SHF.R.S32.HI R15, RZ, 0x1f, R14 ;  /* 0x0000001fff0f7819 */ /* 0x000fe2000001140e */
[----:B------:R-:W-:Y:S02]  /*25b0*/  IMAD.IADD R73, R73, 0x1, R21 ;  /* 0x0000000149497824 */ /* 0x000fe400078e0215 */
[----:B------:R-:W-:Y:S01]  /*25c0*/  IMAD.IADD R75, R21, 0x1, R75 ;  /* 0x00000001154b7824 */ /* 0x000fe200078e024b */
[----:B------:R-:W-:Y:S02]  /*25d0*/  SHF.R.S32.HI R21, RZ, 0x1f, R20 ;  /* 0x0000001fff157819 */ /* 0x000fe40000011414 */
[CC--:B------:R-:W-:Y:S02]  /*25e0*/  LEA.HI R10, R9.reuse, R8.reuse, RZ, 0x5 ;  /* 0x00000008090a7211 */ /* 0x0c0fe400078f28ff */
[----:B------:R-:W-:Y:S02]  /*25f0*/  LOP3.LUT R38, R38, 0xfffffffd, RZ, 0xc0, !PT ;  /* 0xfffffffd26267812 */ /* 0x000fe400078ec0ff */
[----:B------:R-:W-:-:S02]  /*2600*/  LEA.HI R7, R9, R8, RZ, 0x3 ;  /* 0x0000000809077211 */ /* 0x000fc400078f18ff */
[CC--:B------:R-:W-:Y:S02]  /*2610*/  LEA.HI R8, R15.reuse, R14.reuse, RZ, 0x3 ;  /* 0x0000000e0f087211 */ /* 0x0c0fe400078f18ff */
[----:B------:R-:W-:Y:S02]  /*2620*/  LEA.HI R15, R15, R14, RZ, 0x5 ;  /* 0x0000000e0f0f7211 */ /* 0x000fe400078f28ff */
[CC--:B------:R-:W-:Y:S02]  /*2630*/  LEA.HI R9, R21.reuse, R20.reuse, RZ, 0x3 ;  /* 0x0000001415097211 */ /* 0x0c0fe400078f18ff */
[----:B------:R-:W-:Y:S02]  /*2640*/  LEA.HI R20, R21, R20, RZ, 0x5 ;  /* 0x0000001415147211 */ /* 0x000fe400078f28ff */
[----:B------:R-:W-:Y:S02]  /*2650*/  SHF.R.S32.HI R14, RZ, 0x5, R10 ;  /* 0x00000005ff0e7819 */ /* 0x000fe4000001140a */
[----:B-1---5:R-:W-:-:S02]  /*2660*/  SHF.R.S32.HI R27, RZ, 0x1f, R107 ;  /* 0x0000001fff1b7819 */ /* 0x022fc4000001146b */
[----:B------:R-:W-:Y:S02]  /*2670*/  SHF.R.S32.HI R21, RZ, 0x5, R15 ;  /* 0x00000005ff157819 */ /* 0x000fe4000001140f */
[----:B------:R-:W-:Y:S01]  /*2680*/  SHF.R.S32.HI R26, RZ, 0x5, R20 ;  /* 0x00000005ff1a7819 */ /* 0x000fe20000011414 */
[----:B------:R-:W-:Y:S01]  /*2690*/  VIADD R80, R40, 0x50 ;  /* 0x0000005028507836 */ /* 0x000fe20000000000 */
[----:B------:R-:W-:Y:S01]  /*26a0*/  IADD3 R78, P2, R22, R79, RZ ;  /* 0x0000004f164e7210 */ /* 0x000fe20007f5e0ff */
[----:B------:R-:W-:-:S04]  /*26b0*/  IMAD.WIDE.U32 R72, R107, R76, R72 ;  /* 0x0000004c6b487225 */ /* 0x000fc800078e0048 */
[----:B------:R-:W-:Y:S01]  /*26c0*/  IMAD.X R79, R36, 0x1, R11, P2 ;  /* 0x00000001244f7824 */ /* 0x000fe200010e060b */
[----:B------:R-:W-:Y:S01]  /*26d0*/  ISETP.GE.AND P2, PT, R80, UR4, PT ;  /* 0x0000000450007c0c */ /* 0x000fe2000bf46270 */
[----:B------:R-:W-:-:S04]  /*26e0*/  IMAD.WIDE.U32 R74, R107, R76, R74 ;  /* 0x0000004c6b4a7225 */ /* 0x000fc800078e004a */
[----:B------:R-:W-:Y:S01]  /*26f0*/  IMAD.SHL.U32 R108, R13, 0x2, RZ ;  /* 0x000000020d6c7824 */ /* 0x000fe200078e00ff */
[----:B------:R-:W-:Y:S01]  /*2700*/  SEL R13, RZ, 0x20, P2 ;  /* 0x00000020ff0d7807 */ /* 0x000fe20001000000 */
[----:B------:R-:W-:Y:S01]  /*2710*/  IMAD R93, R71, 0x90, RZ ;  /* 0x00000090475d7824 */ /* 0x000fe200078e02ff */
[----:B------:R-:W-:Y:S01]  /*2720*/  LOP3.LUT R11, R9, 0xfffffff8, RZ, 0xc0, !PT ;  /* 0xfffffff8090b7812 */ /* 0x000fe200078ec0ff */
[----:B------:R-:W-:-:S04]  /*2730*/  IMAD.WIDE.U32 R34, R107, R70, R34 ;  /* 0x000000466b227225 */ /* 0x000fc800078e0022 */
[----:B------:R-:W-:Y:S01]  /*2740*/  IMAD.WIDE.U32 R68, R107, R70, R68 ;  /* 0x000000466b447225 */ /* 0x000fe200078e0044 */
[----:B------:R-:W-:-:S03]  /*2750*/  SHF.R.S32.HI R99, RZ, 0x1f, R11 ;  /* 0x0000001fff637819 */ /* 0x000fc6000001140b */
[----:B------:R-:W-:Y:S02]  /*2760*/  VIADD R110, R37, 0x8 ;  /* 0x00000008256e7836 */ /* 0x000fe40000000000 */
[----:B------:R-:W-:Y:S01]  /*2770*/  IMAD.IADD R87, R31, 0x1, R87 ;  /* 0x000000011f577824 */ /* 0x000fe200078e0257 */
[----:B------:R-:W-:Y:S01]  /*2780*/  @!P6 BAR.SYNC.DEFER_BLOCKING 0x9, 0x100 ;  /* 0x024400000000eb1d */ /* 0x000fe20000010000 */
[----:B---3--:R-:W-:Y:S02]  /*2790*/  LOP3.LUT P3, RZ, R39, 0x2, RZ, 0xc0, !PT ;  /* 0x0000000227ff7812 */ /* 0x008fe4000786c0ff */
[C---:B--2---:R-:W-:Y:S02]  /*27a0*/  LOP3.LUT R10, R25.reuse, 0x18, R7, 0xf8, !PT ;  /* 0x00000018190a7812 */ /* 0x044fe400078ef807 */
[----:B------:R-:W-:Y:S02]  /*27b0*/  LOP3.LUT R20, R25, 0x18, R8, 0xf8, !PT ;  /* 0x0000001819147812 */ /* 0x000fe400078ef808 */
[----:B----4-:R-:W-:Y:S01]  /*27c0*/  LOP3.LUT R15, R10, R42, RZ, 0x3c, !PT ;  /* 0x0000002a0a0f7212 */ /* 0x010fe200078e3cff */
[----:B------:R-:W-:-:S06]  /*27d0*/  IMAD R10, R27, R70, RZ ;  /* 0x000000461b0a7224 */ /* 0x000fcc00078e02ff */
[----:B------:R-:W-:-:S05]  /*27e0*/  @P3 LOP3.LUT R38, R38, 0x2, RZ, 0xfc, !PT ;  /* 0x0000000226263812 */ /* 0x000fca00078efcff */
[----:B------:R0:W-:Y:S01]  /*27f0*/  STL [R1], R38 ;  /* 0x0000002601007387 */ /* 0x0001e20000100800 */
[----:B------:R-:W-:Y:S01]  /*2800*/  LOP3.LUT R20, R20, R42, RZ, 0x3c, !PT ;  /* 0x0000002a14147212 */ /* 0x000fe200078e3cff */
[----:B------:R-:W-:Y:S01]  /*2810*/  IMAD R21, R21, 0x1200, R43 ;  /* 0x0000120015157824 */ /* 0x000fe200078e022b */
[----:B------:R-:W-:Y:S01]  /*2820*/  LOP3.LUT R25, R25, 0x18, R9, 0xf8, !PT ;  /* 0x0000001819197812 */ /* 0x000fe200078ef809 */
[----:B------:R-:W-:Y:S02]  /*2830*/  IMAD R83, R107, R71, R10 ;  /* 0x000000476b537224 */ /* 0x000fe400078e020a */
[----:B------:R-:W-:Y:S01]  /*2840*/  IMAD R10, R27, R76, RZ ;  /* 0x0000004c1b0a7224 */ /* 0x000fe200078e02ff */
[----:B------:R-:W-:Y:S01]  /*2850*/  LOP3.LUT R25, R25, R42, RZ, 0x3c, !PT ;  /* 0x0000002a19197212 */ /* 0x000fe200078e3cff */
[----:B------:R-:W-:Y:S02]  /*2860*/  IMAD R14, R14, 0x1200, R43 ;  /* 0x000012000e0e7824 */ /* 0x000fe400078e022b */
[----:B------:R-:W-:-:S02]  /*2870*/  IMAD.IADD R103, R21, 0x1, R20 ;  /* 0x0000000115677824 */ /* 0x000fc400078e0214 */
[----:B------:R-:W-:Y:S02]  /*2880*/  IMAD R26, R26, 0x1200, R43 ;  /* 0x000012001a1a7824 */ /* 0x000fe400078e022b */
[----:B------:R-:W-:Y:S02]  /*2890*/  IMAD R21, R107, R77, R10 ;  /* 0x0000004d6b157224 */ /* 0x000fe400078e020a */
[----:B------:R-:W-:Y:S02]  /*28a0*/  IMAD.IADD R104, R14, 0x1, R15 ;  /* 0x000000010e687824 */ /* 0x000fe400078e020f */
[----:B------:R-:W-:Y:S02]  /*28b0*/  IMAD R15, R33, 0x90, RZ ;  /* 0x00000090210f7824 */ /* 0x000fe400078e02ff */
[----:B------:R-:W-:Y:S02]  /*28c0*/  IMAD.IADD R102, R26, 0x1, R25 ;  /* 0x000000011a667824 */ /* 0x000fe400078e0219 */
[----:B------:R-:W-:Y:S01]  /*28d0*/  IMAD.WIDE.U32 R32, R32, 0x90, RZ ;  /* 0x0000009020207825 */ /* 0x000fe200078e00ff */
[----:B------:R-:W-:-:S03]  /*28e0*/  LOP3.LUT R27, R7, 0xfffffff8, RZ, 0xc0, !PT ;  /* 0xfffffff8071b7812 */ /* 0x000fc600078ec0ff */
[----:B------:R-:W-:Y:S02]  /*28f0*/  IMAD.IADD R85, R73, 0x1, R21 ;  /* 0x0000000149557824 */ /* 0x000fe400078e0215 */
[----:B------:R-:W-:Y:S01]  /*2900*/  IMAD.IADD R82, R21, 0x1, R75 ;  /* 0x0000000115527824 */ /* 0x000fe200078e024b */
[----:B------:R-:W-:Y:S01]  /*2910*/  LOP3.LUT R21, R12, R13, RZ, 0xfc, !PT ;  /* 0x0000000d0c157212 */ /* 0x000fe200078efcff */
[----:B------:R-:W-:Y:S01]  /*2920*/  IMAD R25, R77, 0x90, RZ ;  /* 0x000000904d197824 */ /* 0x000fe200078e02ff */
[----:B------:R-:W-:Y:S01]  /*2930*/  LOP3.LUT R10, R8, 0xfffffff8, RZ, 0xc0, !PT ;  /* 0xfffffff8080a7812 */ /* 0x000fe200078ec0ff */
[----:B------:R-:W-:Y:S01]  /*2940*/  IMAD.WIDE.U32 R70, R70, 0x90, RZ ;  /* 0x0000009046467825 */ /* 0x000fe200078e00ff */
[----:B------:R-:W-:-:S03]  /*2950*/  LOP3.LUT R13, R21, 0x2, RZ, 0xc0, !PT ;  /* 0x00000002150d7812 */ /* 0x000fc600078ec0ff */
[----:B------:R-:W-:Y:S01]  /*2960*/  IMAD.WIDE.U32 R76, R76, 0x90, RZ ;  /* 0x000000904c4c7825 */ /* 0x000fe200078e00ff */
[C---:B------:R-:W-:Y:S02]  /*2970*/  LOP3.LUT R14, R21.reuse, 0x4, RZ, 0xc0, !PT ;  /* 0x00000004150e7812 */ /* 0x040fe400078ec0ff */
[----:B------:R-:W-:Y:S01]  /*2980*/  LOP3.LUT R20, R21, 0x10, RZ, 0xc0, !PT ;  /* 0x0000001015147812 */ /* 0x000fe200078ec0ff */
[----:B------:R-:W-:Y:S01]  /*2990*/  IMAD.IADD R90, R33, 0x1, R15 ;  /* 0x00000001215a7824 */ /* 0x000fe200078e020f */
[----:B------:R-:W-:Y:S01]  /*29a0*/  LOP3.LUT R15, R21, 0x8, RZ, 0xc0, !PT ;  /* 0x00000008150f7812 */ /* 0x000fe200078ec0ff */
[----:B------:R-:W-:Y:S01]  /*29b0*/  IMAD.IADD R86, R35, 0x1, R83 ;  /* 0x0000000123567824 */ /* 0x000fe200078e0253 */
[----:B------:R-:W-:Y:S01]  /*29c0*/  SHF.R.S32.HI R101, RZ, 0x1f, R27 ;  /* 0x0000001fff657819 */ /* 0x000fe2000001141b */
[----:B------:R-:W-:Y:S01]  /*29d0*/  IMAD.IADD R93, R71, 0x1, R93 ;  /* 0x00000001475d7824 */ /* 0x000fe200078e025d */
[----:B------:R-:W-:Y:S01]  /*29e0*/  SHF.R.S32.HI R100, RZ, 0x1f, R10 ;  /* 0x0000001fff647819 */ /* 0x000fe2000001140a */
[----:B------:R-:W-:Y:S01]  /*29f0*/  IMAD.IADD R98, R77, 0x1, R25 ;  /* 0x000000014d627824 */ /* 0x000fe200078e0219 */
[----:B------:R-:W-:Y:S01]  /*2a00*/  LOP3.LUT R12, R12, 0x1, RZ, 0xc0, !PT ;  /* 0x000000010c0c7812 */ /* 0x000fe200078ec0ff */
[----:B------:R-:W-:Y:S01]  /*2a10*/  IMAD.IADD R83, R83, 0x1, R69 ;  /* 0x0000000153537824 */ /* 0x000fe200078e0245 */
[----:B0-----:R-:W-:-:S07]  /*2a20*/  LOP3.LUT R21, R21, 0x20, RZ, 0xc0, !PT ;  /* 0x0000002015157812 */ /* 0x001fce00078ec0ff */
.L_x_12299:
[----:B-1-3--:R-:W2:Y:S01]  /*2a30*/  LDL R36, [R1+0x88] ;  /* 0x0000880001247983 */ /* 0x00aea20000100800 */
[----:B0-----:R-:W0:Y:S03]  /*2a40*/  LDC.64 R94, c[0x0][0x2e8] ;  /* 0x0000ba00ff5e7b82 */ /* 0x001e260000000a00 */
[----:B------:R-:W3:Y:S01]  /*2a50*/  LDL R25, [R1+0x8c] ;  /* 0x00008c0001197983 */ /* 0x000ee20000100800 */
[----:B------:R-:W-:Y:S01]  /*2a60*/  VIADD R39, R23, 0xffffffff ;  /* 0xffffffff17277836 */ /* 0x000fe20000000000 */
[----:B------:R-:W-:Y:S05]  /*2a70*/  YIELD ;  /* 0x0000000000007946 */ /* 0x000fea0003800000 */
[----:B------:R-:W1:Y:S01]  /*2a80*/  LDC R106, c[0x0][0x3f4] ;  /* 0x0000fd00ff6a7b82 */ /* 0x000e620000000800 */
[----:B------:R-:W-:Y:S01]  /*2a90*/  SHF.R.S32.HI R38, RZ, 0x1f, R39 ;  /* 0x0000001fff267819 */ /* 0x000fe20000011427 */
[-C--:B------:R-:W-:Y:S01]  /*2aa0*/  IMAD R23, R90, R39.reuse, RZ ;  /* 0x000000275a177224 */ /* 0x080fe200078e02ff */
[----:B------:R-:W-:Y:S01]  /*2ab0*/  BSSY B0, `(.L_x_12244) ;  /* 0x00003f6000007945 */ /* 0x000fe20003800000 */
[----:B------:R-:W-:-:S04]  /*2ac0*/  IMAD.WIDE.U32 R64, R32, R39, RZ ;  /* 0x0000002720407225 */ /* 0x000fc800078e00ff */
[----:B------:R-:W-:Y:S01]  /*2ad0*/  IMAD R23, R38, R32, R23 ;  /* 0x0000002026177224 */ /* 0x000fe200078e0217 */
[----:B------:R-:W-:-:S03]  /*2ae0*/  IADD3 R26, P2, R89, R64, RZ ;  /* 0x00000040591a7210 */ /* 0x000fc60007f5e0ff */
[----:B------:R-:W-:Y:S01]  /*2af0*/  IMAD.IADD R96, R65, 0x1, R23 ;  /* 0x0000000141607824 */ /* 0x000fe200078e0217 */
[----:B0-----:R-:W-:Y:S01]  /*2b00*/  LEA R40, P3, R26, R94, 0x1 ;  /* 0x0000005e1a287211 */ /* 0x001fe200078608ff */
[----:B--2---:R-:W-:Y:S02]  /*2b10*/  IMAD R23, R18, 0x3600, R36 ;  /* 0x0000360012177824 */ /* 0x004fe400078e0224 */
[----:B------:R-:W-:Y:S01]  /*2b20*/  IMAD.X R36, R96, 0x1, R88, P2 ;  /* 0x0000000160247824 */ /* 0x000fe200010e0658 */
[----:B------:R-:W-:Y:S01]  /*2b30*/  ISETP.GT.AND P2, PT, R39, R81, PT ;  /* 0x000000512700720c */ /* 0x000fe20003f44270 */
[----:B------:R-:W-:Y:S01]  /*2b40*/  IMAD R84, R23, 0x2, R24 ;  /* 0x0000000217547824 */ /* 0x000fe200078e0218 */
[----:B---3--:R-:W-:Y:S01]  /*2b50*/  LOP3.LUT P4, RZ, R25, 0x2, RZ, 0xc0, !PT ;  /* 0x0000000219ff7812 */ /* 0x008fe2000788c0ff */
[----:B------:R-:W-:Y:S01]  /*2b60*/  VIADD R25, R23, 0x10 ;  /* 0x0000001017197836 */ /* 0x000fe20000000000 */
[----:B------:R-:W-:Y:S02]  /*2b70*/  LEA.HI.X R41, R26, R95, R36, 0x1, P3 ;  /* 0x0000005f1a297211 */ /* 0x000fe400018f0c24 */
[----:B-1----:R-:W-:-:S09]  /*2b80*/  ISETP.GE.AND P3, PT, R106, 0x1, PT ;  /* 0x000000016a00780c */ /* 0x002fd20003f66270 */
[----:B------:R-:W-:Y:S02]  /*2b90*/  @P4 VIADD R25, R23, 0xfffffff0 ;  /* 0xfffffff017194836 */ /* 0x000fe40000000000 */
[----:B------:R-:W-:Y:S02]  /*2ba0*/  IMAD.MOV.U32 R23, RZ, RZ, R39 ;  /* 0x000000ffff177224 */ /* 0x000fe400078e0027 */
        /* <DEDUP_REMOVED lines=40> */
[----:B------:R-:W-:Y:S01]  /*2e30*/  ULDC.64 UR6, c[0x0][0x208] ;  /* 0x0000820000067ab9 */ /* 0x000fe20000000a00 */
        /* <DEDUP_REMOVED lines=36> */
.L_x_12248:
[----:B------:R-:W-:Y:S05]  /*3080*/  BSYNC B1 ;  /* 0x0000000000017941 */ /* 0x000fea0003800000 */
.L_x_12247:
[----:B------:R-:W2:Y:S01]  /*3090*/  LDL R25, [R1+0x60] ;  /* 0x0000600001197983 */ /* 0x000ea20000100800 */
[----:B0----5:R-:W-:Y:S02]  /*30a0*/  IMAD.MOV.U32 R36, RZ, RZ, R43 ;  /* 0x000000ffff247224 */ /* 0x021fe400078e002b */
[----:B------:R-:W-:Y:S02]  /*30b0*/  IMAD.MOV.U32 R37, RZ, RZ, R46 ;  /* 0x000000ffff257224 */ /* 0x000fe400078e002e */
        /* <DEDUP_REMOVED lines=11> */
[----:B------:R-:W-:Y:S02]  /*3170*/  PRMT R96, R38, 0x5410, R37 ;  /* 0x0000541026607816 */ /* 0x000fe40000000025 */
[----:B--2---:R-:W-:Y:S01]  /*3180*/  R2UR UR4, R25 ;  /* 0x00000000190472ca */ /* 0x004fe200000e0000 */
[----:B------:R-:W-:-:S05]  /*3190*/  IMAD.MOV.U32 R25, RZ, RZ, R42 ;  /* 0x000000ffff197224 */ /* 0x000fca00078e002a */
        /* <DEDUP_REMOVED lines=29> */
.L_x_12249:
[----:B------:R-:W2:Y:S01]  /*3370*/  LDL R36, [R1+0x44] ;  /* 0x0000440001247983 */ /* 0x000ea20000100800 */
[----:B------:R-:W-:Y:S01]  /*3380*/  IMAD R25, R18, 0x8, R16 ;  /* 0x0000000812197824 */ /* 0x000fe200078e0210 */
[----:B------:R-:W-:Y:S01]  /*3390*/  BSSY B1, `(.L_x_12250) ;  /* 0x0000004000017945 */ /* 0x000fe20003800000 */
[----:B--2---:R-:W-:-:S04]  /*33a0*/  SHF.L.U32 R92, R36, 0x1f, RZ ;  /* 0x0000001f245c7819 */ /* 0x004fc800000006ff */
[----:B------:R-:W0:Y:S02]  /*33b0*/  SYNCS.PHASECHK.TRANS64.TRYWAIT P5, [R25+URZ+0x31c90], R92 ;  /* 0x031c905c190075a7 */ /* 0x000e2400080a017f */
[----:B0-----:R-:W-:Y:S05]  /*33c0*/  @!P5 BRA `(.L_x_12251) ;  /* 0x0000021c00c4d947 */ /* 0x001fea0003800000 */
.L_x_12552:
[----:B------:R-:W-:Y:S05]  /*33d0*/  BSYNC B1 ;  /* 0x0000000000017941 */ /* 0x000fea0003800000 */
.L_x_12250:
        /* <DEDUP_REMOVED lines=21> */
[----:B------:R-:W-:-:S03]  /*3530*/  FFMA.FTZ R37, R60, R67, -R37 ;  /* 0x000000433c257223 */ /* 0x000fc60000010825 */
[----:B------:R-:W-:Y:S01]  /*3540*/  FFMA.FTZ R60, R62, R67, R61 ;  /* 0x000000433e3c7223 */ /* 0x000fe2000001003d */
[--C-:B------:R-:W-:Y:S02]  /*3550*/  HADD2.F32 R61, -RZ, R39.reuse.H1_H1 ;  /* 0x30000027ff3d7230 */ /* 0x100fe40000004100 */
[----:B------:R-:W-:Y:S02]  /*3560*/  HADD2.F32 R67, -RZ, R39.H0_H0 ;  /* 0x20000027ff437230 */ /* 0x000fe40000004100 */
[----:B------:R-:W-:Y:S01]  /*3570*/  F2FP.F16.F32.PACK_AB R37, R60, R37 ;  /* 0x000000253c25723e */ /* 0x000fe200000000ff */
[-C--:B------:R-:W-:Y:S02]  /*3580*/  FMUL.FTZ R62, R61, R94.reuse ;  /* 0x0000005e3d3e7220 */ /* 0x080fe40000410000 */
[C---:B------:R-:W-:Y:S02]  /*3590*/  FMUL.FTZ R94, R67.reuse, R94 ;  /* 0x0000005e435e7220 */ /* 0x040fe40000410000 */
[----:B------:R-:W-:Y:S01]  /*35a0*/  FFMA.FTZ R39, R67, R66, -R62 ;  /* 0x0000004243277223 */ /* 0x000fe2000001083e */
[----:B------:R-:W-:-:S02]  /*35b0*/  HADD2.F32 R67, -RZ, R36.H0_H0 ;  /* 0x20000024ff437230 */ /* 0x000fc40000004100 */
[----:B------:R-:W-:Y:S01]  /*35c0*/  FFMA.FTZ R66, R61, R66, R94 ;  /* 0x000000423d427223 */ /* 0x000fe2000001005e */
[----:B------:R-:W-:Y:S02]  /*35d0*/  HADD2.F32 R61, -RZ, R36.H1_H1 ;  /* 0x30000024ff3d7230 */ /* 0x000fe40000004100 */
[--C-:B------:R-:W-:Y:S02]  /*35e0*/  HADD2.F32 R94, -RZ, R97.reuse.H1_H1 ;  /* 0x30000061ff5e7230 */ /* 0x100fe40000004100 */
[----:B------:R-:W-:Y:S01]  /*35f0*/  HADD2.F32 R62, -RZ, R97.H0_H0 ;  /* 0x20000061ff3e7230 */ /* 0x000fe20000004100 */
[----:B------:R-:W-:Y:S01]  /*3600*/  F2FP.F16.F32.PACK_AB R39, R66, R39 ;  /* 0x000000274227723e */ /* 0x000fe200000000ff */
[----:B------:R-:W-:Y:S02]  /*3610*/  HADD2.F32 R97, -RZ, R119.H1_H1 ;  /* 0x30000077ff617230 */ /* 0x000fe40000004100 */
[-C--:B------:R-:W-:Y:S01]  /*3620*/  FMUL.FTZ R36, R61, R94.reuse ;  /* 0x0000005e3d247220 */ /* 0x080fe20000410000 */
[----:B------:R-:W-:-:S03]  /*3630*/  FMUL.FTZ R94, R67, R94 ;  /* 0x0000005e435e7220 */ /* 0x000fc60000410000 */
[-C--:B------:R-:W-:Y:S01]  /*3640*/  FFMA.FTZ R36, R67, R62.reuse, -R36 ;  /* 0x0000003e43247223 */ /* 0x080fe20000010824 */
[----:B------:R-:W-:Y:S01]  /*3650*/  FFMA.FTZ R61, R61, R62, R94 ;  /* 0x0000003e3d3d7223 */ /* 0x000fe2000001005e */
[--C-:B------:R-:W-:Y:S02]  /*3660*/  HADD2.F32 R62, -RZ, R38.reuse.H0_H0 ;  /* 0x20000026ff3e7230 */ /* 0x100fe40000004100 */
[----:B------:R-:W-:Y:S02]  /*3670*/  HADD2.F32 R38, -RZ, R38.H1_H1 ;  /* 0x30000026ff267230 */ /* 0x000fe40000004100 */
[----:B------:R-:W-:Y:S01]  /*3680*/  HADD2.F32 R67, -RZ, R117.H0_H0 ;  /* 0x20000075ff437230 */ /* 0x000fe20000004100 */
[----:B------:R-:W-:Y:S02]  /*3690*/  F2FP.F16.F32.PACK_AB R36, R61, R36 ;  /* 0x000000243d24723e */ /* 0x000fe400000000ff */
[-C--:B------:R-:W-:Y:S01]  /*36a0*/  FMUL.FTZ R95, R38, R97.reuse ;  /* 0x00000061265f7220 */ /* 0x080fe20000410000 */
[----:B------:R-:W-:-:S03]  /*36b0*/  FMUL.FTZ R97, R62, R97 ;  /* 0x000000613e617220 */ /* 0x000fc60000410000 */
[-C--:B------:R-:W-:Y:S01]  /*36c0*/  FFMA.FTZ R95, R62, R67.reuse, -R95 ;  /* 0x000000433e5f7223 */ /* 0x080fe2000001085f */
[----:B------:R-:W-:-:S05]  /*36d0*/  FFMA.FTZ R38, R38, R67, R97 ;  /* 0x0000004326267223 */ /* 0x000fca0000010061 */
[----:B------:R-:W-:-:S07]  /*36e0*/  F2FP.F16.F32.PACK_AB R38, R38, R95 ;  /* 0x0000005f2626723e */ /* 0x000fce00000000ff */
.L_x_12256:
[----:B------:R-:W-:Y:S05]  /*36f0*/  BSYNC B2 ;  /* 0x0000000000027941 */ /* 0x000fea0003800000 */
.L_x_12255:
[----:B------:R-:W-:Y:S02]  /*3700*/  ULDC.64 UR4, c[0x0][0x208] ;  /* 0x0000820000047ab9 */ /* 0x000fe40000000a00 */
[----:B------:R1:W-:Y:S03]  /*3710*/  STG.E.128 desc[UR4][R40.64], R36 ;  /* 0x0000002428007986 */ /* 0x0003e6000c101d04 */
.L_x_12254:
[----:B------:R-:W-:Y:S05]  /*3720*/  BSYNC B1 ;  /* 0x0000000000017941 */ /* 0x000fea0003800000 */
.L_x_12253:
        /* <DEDUP_REMOVED lines=18> */
[----:B------:R-:W-:Y:S02]  /*3850*/  HADD2.F32 R65, -RZ, R118.H1_H1 ;  /* 0x30000076ff417230 */ /* 0x000fe40000004100 */
[C---:B------:R-:W-:Y:S01]  /*3860*/  FMUL.FTZ R62, R61.reuse, R62 ;  /* 0x0000003e3d3e7220 */ /* 0x040fe20000410000 */
[-C--:B------:R-:W-:Y:S01]  /*3870*/  FFMA.FTZ R60, R61, R58.reuse, -R60 ;  /* 0x0000003a3d3c7223 */ /* 0x080fe2000001083c */
[----:B------:R-:W-:Y:S02]  /*3880*/  IMAD.MOV.U32 R61, RZ, RZ, R39 ;  /* 0x000000ffff3d7224 */ /* 0x000fe400078e0027 */
[----:B------:R-:W-:Y:S01]  /*3890*/  FFMA.FTZ R37, R37, R58, R62 ;  /* 0x0000003a25257223 */ /* 0x000fe2000001003e */
[----:B------:R-:W-:Y:S01]  /*38a0*/  SHF.R.U32.HI R58, RZ, 0x10, R59 ;  /* 0x00000010ff3a7819 */ /* 0x000fe2000001163b */
[----:B------:R-:W-:Y:S02]  /*38b0*/  IMAD.MOV.U32 R59, RZ, RZ, R36 ;  /* 0x000000ffff3b7224 */ /* 0x000fe400078e0024 */
[----:B------:R-:W-:Y:S01]  /*38c0*/  HADD2.F32 R39, -RZ, R61.H1_H1 ;  /* 0x3000003dff277230 */ /* 0x000fe20000004100 */
[----:B------:R-:W-:Y:S01]  /*38d0*/  F2FP.F16.F32.PACK_AB R37, R37, R60 ;  /* 0x0000003c2525723e */ /* 0x000fe200000000ff */
[----:B------:R-:W-:-:S02]  /*38e0*/  HADD2.F32 R36, -RZ, R64.H0_H0 ;  /* 0x20000040ff247230 */ /* 0x000fc40000004100 */
        /* <DEDUP_REMOVED lines=24> */
.L_x_12260:
[----:B------:R-:W-:Y:S05]  /*3a70*/  BSYNC B2 ;  /* 0x0000000000027941 */ /* 0x000fea0003800000 */
.L_x_12259:
[----:B------:R-:W-:Y:S02]  /*3a80*/  ULDC.64 UR4, c[0x0][0x208] ;  /* 0x0000820000047ab9 */ /* 0x000fe40000000a00 */
[----:B------:R2:W-:Y:S03]  /*3a90*/  STG.E.128 desc[UR4][R40.64+0x20], R36 ;  /* 0x0000202428007986 */ /* 0x0005e6000c101d04 */
.L_x_12258:
[----:B------:R-:W-:Y:S05]  /*3aa0*/  BSYNC B1 ;  /* 0x0000000000017941 */ /* 0x000fea0003800000 */
.L_x_12257:
        /* <DEDUP_REMOVED lines=9> */
[----:B------:R-:W-:Y:S01]  /*3b40*/  HADD2.F32 R58, -RZ, R37.H0_H0 ;  /* 0x20000025ff3a7230 */ /* 0x000fe20000004100 */
        /* <DEDUP_REMOVED lines=9> */
[----:B------:R-:W-:Y:S02]  /*3be0*/  HADD2.F32 R54, -RZ, R39.H1_H1 ;  /* 0x30000027ff367230 */ /* 0x000fe40000004100 */
[C---:B------:R-:W-:Y:S01]  /*3bf0*/  FMUL.FTZ R59, R58.reuse, R59 ;  /* 0x0000003b3a3b7220 */ /* 0x040fe20000410000 */
[----:B------:R-:W-:Y:S02]  /*3c00*/  HADD2.F32 R55, -RZ, R55.H0_H0 ;  /* 0x20000037ff377230 */ /* 0x000fe40000004100 */
[----:B------:R-:W-:Y:S01]  /*3c10*/  FFMA.FTZ R37, R58, R61, -R37 ;  /* 0x0000003d3a257223 */ /* 0x000fe20000010825 */
[----:B------:R-:W-:Y:S02]  /*3c20*/  HADD2.F32 R58, -RZ, R39.H0_H0 ;  /* 0x20000027ff3a7230 */ /* 0x000fe40000004100 */
[----:B------:R-:W-:Y:S01]  /*3c30*/  FMUL.FTZ R39, R54, R57 ;  /* 0x0000003936277220 */ /* 0x000fe20000410000 */
[----:B------:R-:W-:Y:S01]  /*3c40*/  FFMA.FTZ R56, R56, R61, R59 ;  /* 0x0000003d38387223 */ /* 0x000fe2000001003b */
[----:B------:R-:W-:-:S02]  /*3c50*/  HADD2.F32 R118, -RZ, R118.H0_H0 ;  /* 0x20000076ff767230 */ /* 0x000fc40000004100 */
[C---:B------:R-:W-:Y:S01]  /*3c60*/  FMUL.FTZ R57, R58.reuse, R57 ;  /* 0x000000393a397220 */ /* 0x040fe20000410000 */
[----:B------:R-:W-:Y:S01]  /*3c70*/  FFMA.FTZ R39, R58, R55, -R39 ;  /* 0x000000373a277223 */ /* 0x000fe20000010827 */
[--C-:B------:R-:W-:Y:S01]  /*3c80*/  HADD2.F32 R58, -RZ, R36.reuse.H1_H1 ;  /* 0x30000024ff3a7230 */ /* 0x100fe20000004100 */
[----:B------:R-:W-:Y:S01]  /*3c90*/  F2FP.F16.F32.PACK_AB R37, R56, R37 ;  /* 0x000000253825723e */ /* 0x000fe200000000ff */
[----:B------:R-:W-:Y:S01]  /*3ca0*/  FFMA.FTZ R54, R54, R55, R57 ;  /* 0x0000003736367223 */ /* 0x000fe20000010039 */
[----:B------:R-:W-:Y:S02]  /*3cb0*/  HADD2.F32 R55, -RZ, R115.H1_H1 ;  /* 0x30000073ff377230 */ /* 0x000fe40000004100 */
[----:B------:R-:W-:Y:S02]  /*3cc0*/  HADD2.F32 R36, -RZ, R36.H0_H0 ;  /* 0x20000024ff247230 */ /* 0x000fe40000004100 */
[----:B------:R-:W-:Y:S01]  /*3cd0*/  FMUL.FTZ R59, R58, R117 ;  /* 0x000000753a3b7220 */ /* 0x000fe20000410000 */
[--C-:B------:R-:W-:Y:S01]  /*3ce0*/  HADD2.F32 R57, -RZ, R38.reuse.H1_H1 ;  /* 0x30000026ff397230 */ /* 0x100fe20000004100 */
[----:B------:R-:W-:Y:S01]  /*3cf0*/  F2FP.F16.F32.PACK_AB R39, R54, R39 ;  /* 0x000000273627723e */ /* 0x000fe200000000ff */
[----:B------:R-:W-:-:S02]  /*3d00*/  HADD2.F32 R61, -RZ, R38.H0_H0 ;  /* 0x20000026ff3d7230 */ /* 0x000fc40000004100 */
[C---:B------:R-:W-:Y:S01]  /*3d10*/  FMUL.FTZ R117, R36.reuse, R117 ;  /* 0x0000007524757220 */ /* 0x040fe20000410000 */
[-C--:B------:R-:W-:Y:S01]  /*3d20*/  FFMA.FTZ R59, R36, R55.reuse, -R59 ;  /* 0x00000037243b7223 */ /* 0x080fe2000001083b */
[----:B------:R-:W-:Y:S02]  /*3d30*/  HADD2.F32 R36, -RZ, R115.H0_H0 ;  /* 0x20000073ff247230 */ /* 0x000fe40000004100 */
[-C--:B------:R-:W-:Y:S01]  /*3d40*/  FMUL.FTZ R38, R57, R118.reuse ;  /* 0x0000007639267220 */ /* 0x080fe20000410000 */
[C---:B------:R-:W-:Y:S01]  /*3d50*/  FMUL.FTZ R118, R61.reuse, R118 ;  /* 0x000000763d767220 */ /* 0x040fe20000410000 */
[----:B------:R-:W-:Y:S02]  /*3d60*/  FFMA.FTZ R58, R58, R55, R117 ;  /* 0x000000373a3a7223 */ /* 0x000fe40000010075 */
[-C--:B------:R-:W-:Y:S01]  /*3d70*/  FFMA.FTZ R38, R61, R36.reuse, -R38 ;  /* 0x000000243d267223 */ /* 0x080fe20000010826 */
[----:B------:R-:W-:Y:S02]  /*3d80*/  FFMA.FTZ R57, R57, R36, R118 ;  /* 0x0000002439397223 */ /* 0x000fe40000010076 */
[----:B------:R-:W-:-:S03]  /*3d90*/  F2FP.F16.F32.PACK_AB R36, R58, R59 ;  /* 0x0000003b3a24723e */ /* 0x000fc600000000ff */
[----:B------:R-:W-:-:S07]  /*3da0*/  F2FP.F16.F32.PACK_AB R38, R57, R38 ;  /* 0x000000263926723e */ /* 0x000fce00000000ff */
.L_x_12264:
[----:B------:R-:W-:Y:S05]  /*3db0*/  BSYNC B2 ;  /* 0x0000000000027941 */ /* 0x000fea0003800000 */
.L_x_12263:
[----:B------:R-:W-:Y:S02]  /*3dc0*/  ULDC.64 UR4, c[0x0][0x208] ;  /* 0x0000820000047ab9 */ /* 0x000fe40000000a00 */
[----:B------:R3:W-:Y:S03]  /*3dd0*/  STG.E.128 desc[UR4][R40.64+0x40], R36 ;  /* 0x0000402428007986 */ /* 0x0007e6000c101d04 */
.L_x_12262:
[----:B------:R-:W-:Y:S05]  /*3de0*/  BSYNC B1 ;  /* 0x0000000000017941 */ /* 0x000fea0003800000 */
.L_x_12261:
        /* <DEDUP_REMOVED lines=9> */
[----:B------:R-:W-:Y:S01]  /*3e80*/  HADD2.F32 R56, -RZ, R37.H1_H1 ;  /* 0x30000025ff387230 */ /* 0x000fe20000004100 */
[----:B------:R-:W-:Y:S02]  /*3e90*/  SHF.R.U64 R55, R52, 0x10, R53 ;  /* 0x0000001034377819 */ /* 0x000fe40000001235 */
[----:B------:R-:W-:Y:S01]  /*3ea0*/  SHF.R.U32.HI R50, RZ, 0x10, R51 ;  /* 0x00000010ff327819 */ /* 0x000fe20000011633 */
[----:B------:R-:W-:Y:S01]  /*3eb0*/  IMAD.MOV.U32 R51, RZ, RZ, R39 ;  /* 0x000000ffff337224 */ /* 0x000fe200078e0027 */
[----:B------:R-:W-:Y:S01]  /*3ec0*/  SHF.R.U32.HI R57, RZ, 0x10, R53 ;  /* 0x00000010ff397819 */ /* 0x000fe20000011635 */
[----:B------:R-:W-:Y:S02]  /*3ed0*/  HADD2.F32 R39, -RZ, R54.H0_H0 ;  /* 0x20000036ff277230 */ /* 0x000fe40000004100 */
[----:B------:R-:W-:Y:S02]  /*3ee0*/  HADD2.F32 R55, -RZ, R55.H0_H0 ;  /* 0x20000037ff377230 */ /* 0x000fe40000004100 */
[----:B------:R-:W-:-:S02]  /*3ef0*/  HADD2.F32 R54, -RZ, R37.H0_H0 ;  /* 0x20000025ff367230 */ /* 0x000fc40000004100 */
[----:B------:R-:W-:Y:S02]  /*3f00*/  HADD2.F32 R57, -RZ, R57.H0_H0 ;  /* 0x20000039ff397230 */ /* 0x000fe40000004100 */
[-C--:B------:R-:W-:Y:S01]  /*3f10*/  FMUL.FTZ R37, R56, R55.reuse ;  /* 0x0000003738257220 */ /* 0x080fe20000410000 */
[--C-:B------:R-:W-:Y:S02]  /*3f20*/  HADD2.F32 R52, -RZ, R51.reuse.H1_H1 ;  /* 0x30000033ff347230 */ /* 0x100fe40000004100 */
[C---:B------:R-:W-:Y:S01]  /*3f30*/  FMUL.FTZ R55, R54.reuse, R55 ;  /* 0x0000003736377220 */ /* 0x040fe20000410000 */
[----:B------:R-:W-:Y:S02]  /*3f40*/  HADD2.F32 R51, -RZ, R51.H0_H0 ;  /* 0x20000033ff337230 */ /* 0x000fe40000004100 */
[----:B------:R-:W-:Y:S01]  /*3f50*/  FFMA.FTZ R37, R54, R39, -R37 ;  /* 0x0000002736257223 */ /* 0x000fe20000010825 */
[----:B------:R-:W-:Y:S02]  /*3f60*/  HADD2.F32 R53, -RZ, R50.H0_H0 ;  /* 0x20000032ff357230 */ /* 0x000fe40000004100 */
[----:B------:R-:W-:Y:S01]  /*3f70*/  FMUL.FTZ R58, R52, R57 ;  /* 0x00000039343a7220 */ /* 0x000fe20000410000 */
[----:B------:R-:W-:Y:S01]  /*3f80*/  FFMA.FTZ R50, R56, R39, R55 ;  /* 0x0000002738327223 */ /* 0x000fe20000010037 */
[----:B------:R-:W-:Y:S01]  /*3f90*/  FMUL.FTZ R57, R51, R57 ;  /* 0x0000003933397220 */ /* 0x000fe20000410000 */
        /* <DEDUP_REMOVED lines=22> */
.L_x_12268:
[----:B------:R-:W-:Y:S05]  /*4100*/  BSYNC B2 ;  /* 0x0000000000027941 */ /* 0x000fea0003800000 */
.L_x_12267:
[----:B------:R-:W-:Y:S02]  /*4110*/  ULDC.64 UR4, c[0x0][0x208] ;  /* 0x0000820000047ab9 */ /* 0x000fe40000000a00 */
[----:B------:R4:W-:Y:S03]  /*4120*/  STG.E.128 desc[UR4][R40.64+0x60], R36 ;  /* 0x0000602428007986 */ /* 0x0009e6000c101d04 */
.L_x_12266:
[----:B------:R-:W-:Y:S05]  /*4130*/  BSYNC B1 ;  /* 0x0000000000017941 */ /* 0x000fea0003800000 */
.L_x_12265:
        /* <DEDUP_REMOVED lines=19> */
[----:B------:R-:W-:Y:S02]  /*4270*/  HADD2.F32 R48, -RZ, R47.H1_H1 ;  /* 0x3000002fff307230 */ /* 0x000fe40000004100 */
[----:B------:R-:W-:Y:S01]  /*4280*/  FMUL.FTZ R54, R36, R51 ;  /* 0x0000003324367220 */ /* 0x000fe20000410000 */
[----:B------:R-:W-:Y:S02]  /*4290*/  HADD2.F32 R49, -RZ, R53.H0_H0 ;  /* 0x20000035ff317230 */ /* 0x000fe40000004100 */
[----:B------:R-:W-:Y:S02]  /*42a0*/  HADD2.F32 R47, -RZ, R47.H0_H0 ;  /* 0x2000002fff2f7230 */ /* 0x000fe40000004100 */
[----:B------:R-:W-:Y:S01]  /*42b0*/  FMUL.FTZ R56, R48, R52 ;  /* 0x0000003430387220 */ /* 0x000fe20000410000 */
[----:B------:R-:W-:-:S02]  /*42c0*/  HADD2.F32 R50, -RZ, R50.H0_H0 ;  /* 0x20000032ff327230 */ /* 0x000fc40000004100 */
[-C--:B------:R-:W-:Y:S01]  /*42d0*/  FFMA.FTZ R36, R36, R49.reuse, -R37 ;  /* 0x0000003124247223 */ /* 0x080fe20000010825 */
[----:B------:R-:W-:Y:S01]  /*42e0*/  FFMA.FTZ R37, R39, R49, R54 ;  /* 0x0000003127257223 */ /* 0x000fe20000010036 */
[C---:B------:R-:W-:Y:S01]  /*42f0*/  FMUL.FTZ R51, R47.reuse, R52 ;  /* 0x000000342f337220 */ /* 0x040fe20000410000 */
[--C-:B------:R-:W-:Y:S02]  /*4300*/  HADD2.F32 R39, -RZ, R46.reuse.H1_H1 ;  /* 0x3000002eff277230 */ /* 0x100fe40000004100 */
        /* <DEDUP_REMOVED lines=20> */
[----:B------:R-:W-:-:S07]  /*4450*/  F2FP.F16.F32.PACK_AB R38, R52, R49 ;  /* 0x000000313426723e */ /* 0x000fce00000000ff */
.L_x_12272:
[----:B------:R-:W-:Y:S05]  /*4460*/  BSYNC B2 ;  /* 0x0000000000027941 */ /* 0x000fea0003800000 */
.L_x_12271:
[----:B------:R-:W-:Y:S02]  /*4470*/  ULDC.64 UR4, c[0x0][0x208] ;  /* 0x0000820000047ab9 */ /* 0x000fe40000000a00 */
[----:B------:R1:W-:Y:S03]  /*4480*/  STG.E.128 desc[UR4][R40.64+0x80], R36 ;  /* 0x0000802428007986 */ /* 0x0003e6000c101d04 */
.L_x_12270:
[----:B------:R-:W-:Y:S05]  /*4490*/  BSYNC B1 ;  /* 0x0000000000017941 */ /* 0x000fea0003800000 */
.L_x_12269:
        /* <DEDUP_REMOVED lines=48> */
.L_x_12274:
[----:B------:R-:W-:Y:S05]  /*47a0*/  BSYNC B1 ;  /* 0x0000000000017941 */ /* 0x000fea0003800000 */
.L_x_12273:
[----:B------:R-:W-:Y:S02]  /*47b0*/  ULDC.64 UR4, c[0x0][0x208] ;  /* 0x0000820000047ab9 */ /* 0x000fe40000000a00 */
[----:B------:R1:W-:Y:S01]  /*47c0*/  STG.E.128 desc[UR4][R40.64+0xa0], R36 ;  /* 0x0000a02428007986 */ /* 0x0003e2000c101d04 */
[----:B------:R-:W-:Y:S05]  /*47d0*/  BRA `(.L_x_12252) ;  /* 0x00000020008c7947 */ /* 0x000fea0003800000 */
.L_x_12246:
        /* <DEDUP_REMOVED lines=15> */
[----:B------:R-:W2:Y:S01]  /*48d0*/  LDL.64 R66, [R1+0x38] ;  /* 0x0000380001427983 */ /* 0x000ea20000100a00 */
[----:B------:R-:W-:Y:S01]  /*48e0*/  IADD3 R62, P3, R72, R62, RZ ;  /* 0x0000003e483e7210 */ /* 0x000fe20007f7e0ff */
[----:B------:R-:W-:Y:S01]  /*48f0*/  ULDC.64 UR4, c[0x0][0x3e8] ;  /* 0x0000fa0000047ab9 */ /* 0x000fe20000000a00 */
[----:B------:R-:W-:Y:S02]  /*4900*/  CS2R R46, SRZ ;  /* 0x00000000002e7805 */ /* 0x000fe4000001ff00 */
[----:B------:R-:W-:Y:S02]  /*4910*/  CS2R R44, SRZ ;  /* 0x00000000002c7805 */ /* 0x000fe4000001ff00 */
[----:B------:R-:W-:Y:S01]  /*4920*/  CS2R R58, SRZ ;  /* 0x00000000003a7805 */ /* 0x000fe2000001ff00 */
[----:B------:R-:W-:Y:S01]  /*4930*/  IMAD.X R37, R25, 0x1, R85, P3 ;  /* 0x0000000119257824 */ /* 0x000fe200018e0655 */
[----:B------:R-:W-:Y:S02]  /*4940*/  IADD3 R25, P3, R34, R60, RZ ;  /* 0x0000003c22197210 */ /* 0x000fe40007f7e0ff */
[----:B------:R-:W-:Y:S01]  /*4950*/  CS2R R56, SRZ ;  /* 0x0000000000387805 */ /* 0x000fe2000001ff00 */
[----:B------:R-:W-:-:S02]  /*4960*/  ULDC.64 UR6, c[0x0][0x208] ;  /* 0x0000820000067ab9 */ /* 0x000fc40000000a00 */
        /* <DEDUP_REMOVED lines=14> */
[----:B--2---:R-:W-:-:S13]  /*4a50*/  ISETP.GE.AND P3, PT, R66, R106, PT ;  /* 0x0000006a4200720c */ /* 0x004fda0003f66270 */
[----:B------:R0:W5:Y:S04]  /*4a60*/  @!P3 LDG.E.128 R44, desc[UR6][R60.64] ;  /* 0x000000063c2cb981 */ /* 0x000168000c1e1d00 */
[----:B------:R0:W5:Y:S01]  /*4a70*/  @!P3 LDG.E.128 R56, desc[UR6][R62.64] ;  /* 0x000000063e38b981 */ /* 0x000162000c1e1d00 */
[----:B------:R-:W-:-:S13]  /*4a80*/  ISETP.GE.AND P3, PT, R0, R106, PT ;  /* 0x0000006a0000720c */ /* 0x000fda0003f66270 */
[----:B------:R0:W5:Y:S04]  /*4a90*/  @!P3 LDG.E.128 R40, desc[UR6][R60.64+0x20] ;  /* 0x000020063c28b981 */ /* 0x000168000c1e1d00 */
[----:B------:R0:W5:Y:S01]  /*4aa0*/  @!P3 LDG.E.128 R52, desc[UR6][R62.64+0x20] ;  /* 0x000020063e34b981 */ /* 0x000162000c1e1d00 */
[----:B------:R-:W-:-:S13]  /*4ab0*/  ISETP.GE.AND P3, PT, R4, R106, PT ;  /* 0x0000006a0400720c */ /* 0x000fda0003f66270 */
[----:B------:R0:W5:Y:S04]  /*4ac0*/  @!P3 LDG.E.128 R36, desc[UR6][R60.64+0x40] ;  /* 0x000040063c24b981 */ /* 0x000168000c1e1d00 */
[----:B------:R0:W5:Y:S02]  /*4ad0*/  @!P3 LDG.E.128 R48, desc[UR6][R62.64+0x40] ;  /* 0x000040063e30b981 */ /* 0x000164000c1e1d00 */
.L_x_12276:
[----:B------:R-:W-:Y:S05]  /*4ae0*/  BSYNC B1 ;  /* 0x0000000000017941 */ /* 0x000fea0003800000 */
.L_x_12275:
[----:B------:R-:W2:Y:S01]  /*4af0*/  LDL R25, [R1+0x60] ;  /* 0x0000600001197983 */ /* 0x000ea20000100800 */
[----:B0----5:R-:W-:Y:S02]  /*4b00*/  IMAD.MOV.U32 R60, RZ, RZ, R39 ;  /* 0x000000ffff3c7224 */ /* 0x021fe400078e0027 */
[----:B------:R-:W-:Y:S02]  /*4b10*/  IMAD.MOV.U32 R61, RZ, RZ, R36 ;  /* 0x000000ffff3d7224 */ /* 0x000fe400078e0024 */
[----:B------:R-:W-:-:S05]  /*4b20*/  IMAD.MOV.U32 R62, RZ, RZ, R43 ;  /* 0x000000ffff3e7224 */ /* 0x000fca00078e002b */
        /* <DEDUP_REMOVED lines=17> */
[----:B------:R-:W-:-:S02]  /*4c40*/  PLOP3.LUT P3, PT, PT, PT, UP0, 0x80, 0x0 ;  /* 0x000000000000781c */ /* 0x000fc40003f6f008 */
[----:B------:R-:W-:Y:S01]  /*4c50*/  PRMT R129, R25, 0x7610, R129 ;  /* 0x0000761019817816 */ /* 0x000fe20000000081 */
[----:B------:R-:W-:Y:S01]  /*4c60*/  IMAD.MOV.U32 R25, RZ, RZ, R51 ;  /* 0x000000ffff197224 */ /* 0x000fe200078e0033 */
[----:B------:R-:W-:Y:S01]  /*4c70*/  PRMT R118, R60, 0x7610, R118 ;  /* 0x000076103c767816 */ /* 0x000fe20000000076 */
[----:B------:R-:W-:Y:S01]  /*4c80*/  IMAD.MOV.U32 R60, RZ, RZ, R50 ;  /* 0x000000ffff3c7224 */ /* 0x000fe200078e0032 */
[----:B------:R-:W-:-:S04]  /*4c90*/  PRMT R128, R61, 0x5410, R62 ;  /* 0x000054103d807816 */ /* 0x000fc8000000003e */
        /* <DEDUP_REMOVED lines=22> */
.L_x_12277:
[----:B------:R-:W2:Y:S01]  /*4e00*/  LDL R60, [R1+0x44] ;  /* 0x00004400013c7983 */ /* 0x000ea20000100800 */
[----:B------:R-:W-:Y:S01]  /*4e10*/  IMAD R25, R18, 0x8, R16 ;  /* 0x0000000812197824 */ /* 0x000fe200078e0210 */
[----:B------:R-:W-:Y:S01]  /*4e20*/  BSSY B1, `(.L_x_12278) ;  /* 0x0000004000017945 */ /* 0x000fe20003800000 */
[----:B--2---:R-:W-:-:S04]  /*4e30*/  SHF.L.U32 R92, R60, 0x1f, RZ ;  /* 0x0000001f3c5c7819 */ /* 0x004fc800000006ff */
[----:B------:R-:W0:Y:S02]  /*4e40*/  SYNCS.PHASECHK.TRANS64.TRYWAIT P5, [R25+URZ+0x31c90], R92 ;  /* 0x031c905c190075a7 */ /* 0x000e2400080a017f */
[----:B0-----:R-:W-:Y:S05]  /*4e50*/  @!P5 BRA `(.L_x_12279) ;  /* 0x000002040034d947 */ /* 0x001fea0003800000 */
.L_x_12553:
[----:B------:R-:W-:Y:S05]  /*4e60*/  BSYNC B1 ;  /* 0x0000000000017941 */ /* 0x000fea0003800000 */
.L_x_12278:
        /* <DEDUP_REMOVED lines=16> */
[----:B------:R-:W4:Y:S04]  /*4f70*/  LDL R63, [R1+0x5c] ;  /* 0x00005c00013f7983 */ /* 0x000f280000100800 */
[----:B------:R-:W5:Y:S01]  /*4f80*/  LDL.64 R116, [R1+0x38] ;  /* 0x0000380001747983 */ /* 0x000f620000100a00 */
        /* <DEDUP_REMOVED lines=8> */
[----:B------:R-:W-:Y:S01]  /*5010*/  SHF.R.S32.HI R61, RZ, 0x2, R61 ;  /* 0x00000002ff3d7819 */ /* 0x000fe2000001143d */
        /* <DEDUP_REMOVED lines=11> */
[----:B-----5:R-:W-:-:S13]  /*50d0*/  ISETP.GE.AND P4, PT, R116, R106, PT ;  /* 0x0000006a7400720c */ /* 0x020fda0003f86270 */
        /* <DEDUP_REMOVED lines=32> */
[--C-:B------:R-:W-:Y:S01]  /*52e0*/  HADD2.F32 R119, -RZ, R56.reuse.H0_H0 ;  /* 0x20000038ff777230 */ /* 0x100fe20000004100 */
[----:B------:R-:W-:Y:S01]  /*52f0*/  F2FP.F16.F32.PACK_AB R45, R45, R61 ;  /* 0x0000003d2d2d723e */ /* 0x000fe200000000ff */
[----:B------:R-:W-:Y:S02]  /*5300*/  HADD2.F32 R56, -RZ, R56.H1_H1 ;  /* 0x30000038ff387230 */ /* 0x000fe40000004100 */
[----:B------:R-:W-:-:S02]  /*5310*/  IMAD.MOV.U32 R61, RZ, RZ, R57 ;  /* 0x000000ffff3d7224 */ /* 0x000fc400078e0039 */
        /* <DEDUP_REMOVED lines=9> */
[----:B------:R-:W-:-:S02]  /*53b0*/  HADD2.F32 R116, -RZ, R116.H0_H0 ;  /* 0x20000074ff747230 */ /* 0x000fc40000004100 */
        /* <DEDUP_REMOVED lines=11> */
[----:B------:R-:W-:Y:S01]  /*5470*/  FMUL.FTZ R118, R58, R119 ;  /* 0x000000773a767220 */ /* 0x000fe20000410000 */
[----:B------:R-:W-:Y:S01]  /*5480*/  F2FP.F16.F32.PACK_AB R56, R56, R117 ;  /* 0x000000753838723e */ /* 0x000fe200000000ff */
[C---:B------:R-:W-:Y:S02]  /*5490*/  FMUL.FTZ R119, R116.reuse, R119 ;  /* 0x0000007774777220 */ /* 0x040fe40000410000 */
[----:B------:R-:W-:Y:S01]  /*54a0*/  FFMA.FTZ R118, R116, R59, -R118 ;  /* 0x0000003b74767223 */ /* 0x000fe20000010876 */
[----:B------:R-:W-:-:S02]  /*54b0*/  HADD2.F32 R116, -RZ, R129.H1_H1 ;  /* 0x30000081ff747230 */ /* 0x000fc40000004100 */
        /* <DEDUP_REMOVED lines=10> */
[----:B------:R-:W-:Y:S01]  /*5560*/  HADD2.F32 R60, -RZ, R128.H0_H0 ;  /* 0x20000080ff3c7230 */ /* 0x000fe20000004100 */
[----:B------:R-:W-:Y:S01]  /*5570*/  F2FP.F16.F32.PACK_AB R44, R44, R118 ;  /* 0x000000762c2c723e */ /* 0x000fe200000000ff */
[----:B------:R-:W-:Y:S02]  /*5580*/  HADD2.F32 R66, -RZ, R66.H1_H1 ;  /* 0x30000042ff427230 */ /* 0x000fe40000004100 */
[CC--:B------:R-:W-:Y:S01]  /*5590*/  FMUL.FTZ R115, R59.reuse, R116.reuse ;  /* 0x000000743b737220 */ /* 0x0c0fe20000410000 */
[----:B------:R-:W-:Y:S01]  /*55a0*/  FMUL.FTZ R116, R64, R116 ;  /* 0x0000007440747220 */ /* 0x000fe20000410000 */
[----:B------:R-:W-:Y:S01]  /*55b0*/  F2FP.F16.F32.PACK_AB R58, R58, R119 ;  /* 0x000000773a3a723e */ /* 0x000fe200000000ff */
[----:B------:R-:W-:Y:S02]  /*55c0*/  IMAD.MOV.U32 R67, RZ, RZ, R56 ;  /* 0x000000ffff437224 */ /* 0x000fe400078e0038 */
[-C--:B------:R-:W-:Y:S01]  /*55d0*/  FFMA.FTZ R115, R64, R60.reuse, -R115 ;  /* 0x0000003c40737223 */ /* 0x080fe20000010873 */
[----:B------:R-:W-:Y:S01]  /*55e0*/  FFMA.FTZ R116, R59, R60, R116 ;  /* 0x0000003c3b747223 */ /* 0x000fe20000010074 */
[-C--:B------:R-:W-:Y:S01]  /*55f0*/  FMUL.FTZ R59, R66, R47.reuse ;  /* 0x0000002f423b7220 */ /* 0x080fe20000410000 */
[----:B------:R-:W-:Y:S01]  /*5600*/  FMUL.FTZ R47, R62, R47 ;  /* 0x0000002f3e2f7220 */ /* 0x000fe20000410000 */
[----:B------:R-:W-:-:S02]  /*5610*/  IMAD.MOV.U32 R60, RZ, RZ, R44 ;  /* 0x000000ffff3c7224 */ /* 0x000fc400078e002c */
[-C--:B------:R-:W-:Y:S01]  /*5620*/  FFMA.FTZ R59, R62, R46.reuse, -R59 ;  /* 0x0000002e3e3b7223 */ /* 0x080fe2000001083b */
[----:B------:R-:W-:Y:S01]  /*5630*/  FFMA.FTZ R47, R66, R46, R47 ;  /* 0x0000002e422f7223 */ /* 0x000fe2000001002f */
[----:B------:R-:W-:-:S03]  /*5640*/  IMAD.MOV.U32 R64, RZ, RZ, R58 ;  /* 0x000000ffff407224 */ /* 0x000fc600078e003a */
[----:B------:R-:W-:Y:S02]  /*5650*/  F2FP.F16.F32.PACK_AB R59, R59, R115 ;  /* 0x000000733b3b723e */ /* 0x000fe400000000ff */
[----:B------:R-:W-:-:S03]  /*5660*/  F2FP.F16.F32.PACK_AB R47, R47, R116 ;  /* 0x000000742f2f723e */ /* 0x000fc600000000ff */
[----:B------:R-:W-:Y:S02]  /*5670*/  IMAD.MOV.U32 R62, RZ, RZ, R59 ;  /* 0x000000ffff3e7224 */ /* 0x000fe400078e003b */
[----:B------:R-:W-:-:S07]  /*5680*/  IMAD.MOV.U32 R66, RZ, RZ, R47 ;  /* 0x000000ffff427224 */ /* 0x000fce00078e002f */
.L_x_12283:
[----:B------:R-:W-:Y:S05]  /*5690*/  BSYNC B2 ;  /* 0x0000000000027941 */ /* 0x000fea0003800000 */
.L_x_12282:
[----:B------:R-:W-:Y:S01]  /*56a0*/  ISETP.GE.AND P4, PT, R114, R109, PT ;  /* 0x0000006d7200720c */ /* 0x000fe20003f86270 */
[----:B------:R-:W-:-:S12]  /*56b0*/  ULDC.64 UR4, c[0x0][0x208] ;  /* 0x0000820000047ab9 */ /* 0x000fd80000000a00 */
        /* <DEDUP_REMOVED lines=11> */
.L_x_12281:
[----:B------:R-:W-:Y:S05]  /*5770*/  BSYNC B1 ;  /* 0x0000000000017941 */ /* 0x000fea0003800000 */
.L_x_12280:
        /* <DEDUP_REMOVED lines=20> */
[----:B------:R-:W-:Y:S02]  /*58c0*/  IMAD.IADD R45, R45, 0x1, R44 ;  /* 0x000000012d2d7824 */ /* 0x000fe400078e022c */
[C---:B------:R-:W-:Y:S02]  /*58d0*/  IMAD R44, R18.reuse, 0x3600, R103 ;  /* 0x00003600122c7824 */ /* 0x040fe400078e0267 */
        /* <DEDUP_REMOVED lines=57> */
[--C-:B------:R-:W-:Y:S01]  /*5c70*/  HADD2.F32 R61, -RZ, R125.reuse.H1_H1 ;  /* 0x3000007dff3d7230 */ /* 0x100fe20000004100 */
        /* <DEDUP_REMOVED lines=22> */
[----:B------:R-:W-:Y:S01]  /*5de0*/  FFMA.FTZ R56, R44, R124, -R56 ;  /* 0x0000007c2c387223 */ /* 0x000fe20000010838 */
[----:B------:R-:W-:Y:S01]  /*5df0*/  F2FP.F16.F32.PACK_AB R44, R54, R62 ;  /* 0x0000003e362c723e */ /* 0x000fe200000000ff */
[----:B------:R-:W-:Y:S01]  /*5e00*/  FFMA.FTZ R55, R40, R124, R55 ;  /* 0x0000007c28377223 */ /* 0x000fe20000010037 */
[-C--:B------:R-:W-:Y:S01]  /*5e10*/  FMUL.FTZ R40, R58, R43.reuse ;  /* 0x0000002b3a287220 */ /* 0x080fe20000410000 */
[C---:B------:R-:W-:Y:S01]  /*5e20*/  FMUL.FTZ R43, R46.reuse, R43 ;  /* 0x0000002b2e2b7220 */ /* 0x040fe20000410000 */
[----:B------:R-:W-:Y:S02]  /*5e30*/  IMAD.MOV.U32 R59, RZ, RZ, R63 ;  /* 0x000000ffff3b7224 */ /* 0x000fe400078e003f */
[-C--:B------:R-:W-:Y:S01]  /*5e40*/  FFMA.FTZ R40, R46, R42.reuse, -R40 ;  /* 0x0000002a2e287223 */ /* 0x080fe20000010828 */
[----:B------:R-:W-:Y:S01]  /*5e50*/  FFMA.FTZ R43, R58, R42, R43 ;  /* 0x0000002a3a2b7223 */ /* 0x000fe2000001002b */
[----:B------:R-:W-:-:S03]  /*5e60*/  F2FP.F16.F32.PACK_AB R42, R53, R61 ;  /* 0x0000003d352a723e */ /* 0x000fc600000000ff */
[----:B------:R-:W-:Y:S02]  /*5e70*/  F2FP.F16.F32.PACK_AB R46, R40, R56 ;  /* 0x00000038282e723e */ /* 0x000fe400000000ff */
[----:B------:R-:W-:Y:S01]  /*5e80*/  F2FP.F16.F32.PACK_AB R58, R43, R55 ;  /* 0x000000372b3a723e */ /* 0x000fe200000000ff */
[----:B------:R-:W-:-:S07]  /*5e90*/  IMAD.MOV.U32 R56, RZ, RZ, R42 ;  /* 0x000000ffff387224 */ /* 0x000fce00078e002a */
.L_x_12287:
[----:B------:R-:W-:Y:S05]  /*5ea0*/  BSYNC B2 ;  /* 0x0000000000027941 */ /* 0x000fea0003800000 */
.L_x_12286:
[----:B------:R-:W-:Y:S01]  /*5eb0*/  IADD3 R41, P4, P5, R28, R96, R10 ;  /* 0x000000601c297210 */ /* 0x000fe20007d9e00a */
[----:B------:R-:W-:-:S03]  /*5ec0*/  ULDC.64 UR4, c[0x0][0x208] ;  /* 0x0000820000047ab9 */ /* 0x000fc60000000a00 */
        /* <DEDUP_REMOVED lines=11> */
.L_x_12285:
[----:B------:R-:W-:Y:S05]  /*5f80*/  BSYNC B1 ;  /* 0x0000000000017941 */ /* 0x000fea0003800000 */
.L_x_12284:
[----:B------:R-:W-:-:S13]  /*5f90*/  ISETP.NE.AND P4, PT, R14, RZ, PT ;  /* 0x000000ff0e00720c */ /* 0x000fda0003f85270 */
[----:B------:R-:W-:Y:S05]  /*5fa0*/  @!P4 BRA `(.L_x_12252) ;  /* 0x000000080098c947 */ /* 0x000fea0003800000 */
[----:B-1----:R-:W3:Y:S04]  /*5fb0*/  LDL R40, [R1] ;  /* 0x0000000001287983 */ /* 0x002ee80000100800 */
[----:B------:R-:W2:Y:S04]  /*5fc0*/  LDL R43, [R1+0x48] ;  /* 0x00004800012b7983 */ /* 0x000ea80000100800 */
[----:B------:R-:W4:Y:S04]  /*5fd0*/  LDL R42, [R1+0x5c] ;  /* 0x00005c00012a7983 */ /* 0x000f280000100800 */
[----:B------:R-:W5:Y:S01]  /*5fe0*/  LDL R41, [R1+0x58] ;  /* 0x0000580001297983 */ /* 0x000f620000100800 */
[----:B------:R-:W-:Y:S01]  /*5ff0*/  BSSY B1, `(.L_x_12288) ;  /* 0x0000071000017945 */ /* 0x000fe20003800000 */
[----:B---3--:R-:W-:-:S02]  /*6000*/  LOP3.LUT P6, RZ, R40, 0x1, RZ, 0xc0, !PT ;  /* 0x0000000128ff7812 */ /* 0x008fc400078cc0ff */
[----:B------:R-:W-:Y:S01]  /*6010*/  IADD3 R40, P4, P5, R28, R96, R11 ;  /* 0x000000601c287210 */ /* 0x000fe20007d9e00b */
[----:B--2---:R-:W-:Y:S02]  /*6020*/  IMAD.MOV.U32 R44, RZ, RZ, R43 ;  /* 0x000000ffff2c7224 */ /* 0x004fe400078e002b */
        /* <DEDUP_REMOVED lines=26> */
[--C-:B------:R-:W-:Y:S01]  /*61d0*/  SHF.R.U64 R36, R36, 0x10, R37.reuse ;  /* 0x0000001024247819 */ /* 0x100fe20000001225 */
[----:B------:R-:W-:Y:S01]  /*61e0*/  HADD2.F32 R58, -RZ, R123.H1_H1 ;  /* 0x3000007bff3a7230 */ /* 0x000fe20000004100 */
[----:B------:R-:W-:Y:S01]  /*61f0*/  SHF.R.U32.HI R54, RZ, 0x10, R37 ;  /* 0x00000010ff367819 */ /* 0x000fe20000011625 */
[----:B--2---:R-:W-:Y:S01]  /*6200*/  HADD2.F32 R57, -RZ, R45.H0_H0 ;  /* 0x2000002dff397230 */ /* 0x004fe20000004100 */
[--C-:B------:R-:W-:Y:S01]  /*6210*/  SHF.R.U64 R37, R48, 0x10, R49.reuse ;  /* 0x0000001030257819 */ /* 0x100fe20000001231 */
[----:B------:R-:W-:Y:S01]  /*6220*/  HADD2.F32 R56, -RZ, R121.H1_H1 ;  /* 0x30000079ff387230 */ /* 0x000fe20000004100 */
[----:B------:R-:W-:Y:S01]  /*6230*/  SHF.R.U32.HI R48, RZ, 0x10, R49 ;  /* 0x00000010ff307819 */ /* 0x000fe20000011631 */
[----:B-1----:R-:W-:Y:S01]  /*6240*/  HADD2.F32 R59, -RZ, R41.H1_H1 ;  /* 0x30000029ff3b7230 */ /* 0x002fe20000004100 */
[--C-:B------:R-:W-:Y:S01]  /*6250*/  SHF.R.U64 R49, R50, 0x10, R51.reuse ;  /* 0x0000001032317819 */ /* 0x100fe20000001233 */
[----:B------:R-:W-:Y:S01]  /*6260*/  HADD2.F32 R54, -RZ, R54.H0_H0 ;  /* 0x20000036ff367230 */ /* 0x000fe20000004100 */
[----:B------:R-:W-:Y:S01]  /*6270*/  SHF.R.U32.HI R50, RZ, 0x10, R51 ;  /* 0x00000010ff327819 */ /* 0x000fe20000011633 */
[----:B------:R-:W-:-:S02]  /*6280*/  HADD2.F32 R51, -RZ, R45.H1_H1 ;  /* 0x3000002dff337230 */ /* 0x000fc40000004100 */
[-C--:B------:R-:W-:Y:S01]  /*6290*/  FMUL.FTZ R60, R57, R58.reuse ;  /* 0x0000003a393c7220 */ /* 0x080fe20000410000 */
[----:B------:R-:W-:Y:S01]  /*62a0*/  HADD2.F32 R45, -RZ, R41.H0_H0 ;  /* 0x20000029ff2d7230 */ /* 0x000fe20000004100 */
[--C-:B------:R-:W-:Y:S01]  /*62b0*/  SHF.R.U64 R38, R38, 0x10, R39.reuse ;  /* 0x0000001026267819 */ /* 0x100fe20000001227 */
[----:B------:R-:W-:Y:S01]  /*62c0*/  HADD2.F32 R48, -RZ, R48.H0_H0 ;  /* 0x20000030ff307230 */ /* 0x000fe20000004100 */
[----:B------:R-:W-:Y:S02]  /*62d0*/  SHF.R.U32.HI R39, RZ, 0x10, R39 ;  /* 0x00000010ff277819 */ /* 0x000fe40000011627 */
[C---:B------:R-:W-:Y:S01]  /*62e0*/  FMUL.FTZ R58, R45.reuse, R58 ;  /* 0x0000003a2d3a7220 */ /* 0x040fe20000410000 */
[----:B------:R-:W-:Y:S01]  /*62f0*/  FFMA.FTZ R41, R45, R56, -R60 ;  /* 0x000000382d297223 */ /* 0x000fe2000001083c */
[-C--:B------:R-:W-:Y:S01]  /*6300*/  FMUL.FTZ R62, R51, R48.reuse ;  /* 0x00000030333e7220 */ /* 0x080fe20000410000 */
[----:B------:R-:W-:Y:S01]  /*6310*/  FMUL.FTZ R64, R59, R48 ;  /* 0x000000303b407220 */ /* 0x000fe20000410000 */
[----:B------:R-:W-:Y:S01]  /*6320*/  FFMA.FTZ R45, R57, R56, R58 ;  /* 0x00000038392d7223 */ /* 0x000fe2000001003a */
[----:B------:R-:W-:-:S02]  /*6330*/  HADD2.F32 R56, -RZ, R47.H0_H0 ;  /* 0x2000002fff387230 */ /* 0x000fc40000004100 */
[-C--:B------:R-:W-:Y:S01]  /*6340*/  FFMA.FTZ R48, R59, R54.reuse, -R62 ;  /* 0x000000363b307223 */ /* 0x080fe2000001083e */
[----:B------:R-:W-:Y:S02]  /*6350*/  HADD2.F32 R59, -RZ, R122.H1_H1 ;  /* 0x3000007aff3b7230 */ /* 0x000fe40000004100 */
[----:B------:R-:W-:Y:S01]  /*6360*/  FFMA.FTZ R54, R51, R54, R64 ;  /* 0x0000003633367223 */ /* 0x000fe20000010040 */
[----:B------:R-:W-:Y:S02]  /*6370*/  HADD2.F32 R58, -RZ, R43.H0_H0 ;  /* 0x2000002bff3a7230 */ /* 0x000fe40000004100 */
[----:B------:R-:W-:Y:S01]  /*6380*/  HADD2.F32 R47, -RZ, R47.H1_H1 ;  /* 0x3000002fff2f7230 */ /* 0x000fe20000004100 */
[----:B------:R-:W-:Y:S01]  /*6390*/  F2FP.F16.F32.PACK_AB R41, R48, R41 ;  /* 0x000000293029723e */ /* 0x000fe200000000ff */
[----:B------:R-:W-:Y:S01]  /*63a0*/  HADD2.F32 R60, -RZ, R50.H0_H0 ;  /* 0x20000032ff3c7230 */ /* 0x000fe20000004100 */
[----:B------:R-:W-:Y:S01]  /*63b0*/  F2FP.F16.F32.PACK_AB R45, R54, R45 ;  /* 0x0000002d362d723e */ /* 0x000fe200000000ff */
[----:B------:R-:W-:-:S02]  /*63c0*/  HADD2.F32 R50, -RZ, R43.H1_H1 ;  /* 0x3000002bff327230 */ /* 0x000fc40000004100 */
[-C--:B------:R-:W-:Y:S01]  /*63d0*/  FMUL.FTZ R43, R58, R59.reuse ;  /* 0x0000003b3a2b7220 */ /* 0x080fe20000410000 */
[----:B------:R-:W-:Y:S02]  /*63e0*/  HADD2.F32 R57, -RZ, R39.H0_H0 ;  /* 0x20000027ff397230 */ /* 0x000fe40000004100 */
[----:B------:R-:W-:Y:S01]  /*63f0*/  FMUL.FTZ R39, R56, R59 ;  /* 0x0000003b38277220 */ /* 0x000fe20000410000 */
[----:B------:R-:W-:Y:S02]  /*6400*/  HADD2.F32 R51, -RZ, R120.H1_H1 ;  /* 0x30000078ff337230 */ /* 0x000fe40000004100 */
[CC--:B------:R-:W-:Y:S01]  /*6410*/  FMUL.FTZ R59, R47.reuse, R60.reuse ;  /* 0x0000003c2f3b7220 */ /* 0x0c0fe20000410000 */
[----:B------:R-:W-:Y:S01]  /*6420*/  FMUL.FTZ R60, R50, R60 ;  /* 0x0000003c323c7220 */ /* 0x000fe20000410000 */
[----:B------:R-:W-:Y:S02]  /*6430*/  HADD2.F32 R122, -RZ, R122.H0_H0 ;  /* 0x2000007aff7a7230 */ /* 0x000fe40000004100 */
[----:B------:R-:W-:Y:S01]  /*6440*/  FFMA.FTZ R43, R56, R51, R43 ;  /* 0x00000033382b7223 */ /* 0x000fe2000001002b */
[-C--:B------:R-:W-:Y:S01]  /*6450*/  FFMA.FTZ R50, R50, R57.reuse, -R59 ;  /* 0x0000003932327223 */ /* 0x080fe2000001083b */
[----:B------:R-:W-:Y:S01]  /*6460*/  FFMA.FTZ R56, R47, R57, R60 ;  /* 0x000000392f387223 */ /* 0x000fe2000001003c */
[----:B------:R-:W-:-:S02]  /*6470*/  HADD2.F32 R60, -RZ, R123.H0_H0 ;  /* 0x2000007bff3c7230 */ /* 0x000fc40000004100 */
[----:B------:R-:W-:Y:S01]  /*6480*/  FFMA.FTZ R39, R58, R51, -R39 ;  /* 0x000000333a277223 */ /* 0x000fe20000010827 */
[----:B------:R-:W-:Y:S02]  /*6490*/  HADD2.F32 R57, -RZ, R37.H0_H0 ;  /* 0x20000025ff397230 */ /* 0x000fe40000004100 */
[----:B------:R-:W-:Y:S01]  /*64a0*/  HADD2.F32 R47, -RZ, R44.H0_H0 ;  /* 0x2000002cff2f7230 */ /* 0x000fe20000004100 */
[----:B------:R-:W-:Y:S01]  /*64b0*/  F2FP.F16.F32.PACK_AB R56, R56, R43 ;  /* 0x0000002b3838723e */ /* 0x000fe200000000ff */
[----:B------:R-:W-:Y:S01]  /*64c0*/  HADD2.F32 R37, -RZ, R40.H0_H0 ;  /* 0x20000028ff257230 */ /* 0x000fe20000004100 */
[----:B------:R-:W-:Y:S01]  /*64d0*/  F2FP.F16.F32.PACK_AB R39, R50, R39 ;  /* 0x000000273227723e */ /* 0x000fe200000000ff */
[----:B------:R-:W-:Y:S02]  /*64e0*/  HADD2.F32 R44, -RZ, R44.H1_H1 ;  /* 0x3000002cff2c7230 */ /* 0x000fe40000004100 */
[----:B------:R-:W-:Y:S02]  /*64f0*/  HADD2.F32 R40, -RZ, R40.H1_H1 ;  /* 0x30000028ff287230 */ /* 0x000fe40000004100 */
[----:B------:R-:W-:-:S02]  /*6500*/  HADD2.F32 R58, -RZ, R121.H0_H0 ;  /* 0x20000079ff3a7230 */ /* 0x000fc40000004100 */
[-C--:B------:R-:W-:Y:S01]  /*6510*/  FMUL.FTZ R59, R44, R57.reuse ;  /* 0x000000392c3b7220 */ /* 0x080fe20000410000 */
[----:B------:R-:W-:Y:S02]  /*6520*/  HADD2.F32 R51, -RZ, R36.H0_H0 ;  /* 0x20000024ff337230 */ /* 0x000fe40000004100 */
[-C--:B------:R-:W-:Y:S01]  /*6530*/  FMUL.FTZ R36, R47, R60.reuse ;  /* 0x0000003c2f247220 */ /* 0x080fe20000410000 */
[C---:B------:R-:W-:Y:S01]  /*6540*/  FMUL.FTZ R60, R37.reuse, R60 ;  /* 0x0000003c253c7220 */ /* 0x040fe20000410000 */
[C---:B------:R-:W-:Y:S01]  /*6550*/  FMUL.FTZ R57, R40.reuse, R57 ;  /* 0x0000003928397220 */ /* 0x040fe20000410000 */
[----:B------:R-:W-:Y:S02]  /*6560*/  HADD2.F32 R120, -RZ, R120.H0_H0 ;  /* 0x20000078ff787230 */ /* 0x000fe40000004100 */
[-C--:B------:R-:W-:Y:S01]  /*6570*/  FFMA.FTZ R36, R37, R58.reuse, -R36 ;  /* 0x0000003a25247223 */ /* 0x080fe20000010824 */
[----:B------:R-:W-:Y:S01]  /*6580*/  FFMA.FTZ R37, R47, R58, R60 ;  /* 0x0000003a2f257223 */ /* 0x000fe2000001003c */
[-C--:B------:R-:W-:Y:S01]  /*6590*/  FFMA.FTZ R47, R40, R51.reuse, -R59 ;  /* 0x00000033282f7223 */ /* 0x080fe2000001083b */
[----:B------:R-:W-:Y:S01]  /*65a0*/  FFMA.FTZ R40, R44, R51, R57 ;  /* 0x000000332c287223 */ /* 0x000fe20000010039 */
[----:B------:R-:W-:-:S02]  /*65b0*/  HADD2.F32 R57, -RZ, R49.H0_H0 ;  /* 0x20000031ff397230 */ /* 0x000fc40000004100 */
[----:B------:R-:W-:Y:S01]  /*65c0*/  HADD2.F32 R49, -RZ, R46.H0_H0 ;  /* 0x2000002eff317230 */ /* 0x000fe20000004100 */
        /* <DEDUP_REMOVED lines=8> */
[-C--:B------:R-:W-:Y:S01]  /*6650*/  FFMA.FTZ R59, R44, R120.reuse, -R59 ;  /* 0x000000782c3b7223 */ /* 0x080fe2000001083b */
[C---:B------:R-:W-:Y:S01]  /*6660*/  FMUL.FTZ R57, R42.reuse, R57 ;  /* 0x000000392a397220 */ /* 0x040fe20000410000 */
[----:B------:R-:W-:Y:S01]  /*6670*/  FFMA.FTZ R122, R49, R120, R122 ;  /* 0x00000078317a7223 */ /* 0x000fe2000001007a */
[----:B------:R-:W-:Y:S01]  /*6680*/  FFMA.FTZ R42, R42, R51, -R61 ;  /* 0x000000332a2a7223 */ /* 0x000fe2000001083d */
[----:B------:R-:W-:Y:S01]  /*6690*/  F2FP.F16.F32.PACK_AB R44, R40, R37 ;  /* 0x00000025282c723e */ /* 0x000fe200000000ff */
[----:B------:R-:W-:Y:S01]  /*66a0*/  FFMA.FTZ R57, R46, R51, R57 ;  /* 0x000000332e397223 */ /* 0x000fe20000010039 */
[----:B------:R-:W-:Y:S02]  /*66b0*/  IMAD.MOV.U32 R40, RZ, RZ, R36 ;  /* 0x000000ffff287224 */ /* 0x000fe400078e0024 */
[----:B------:R-:W-:Y:S01]  /*66c0*/  F2FP.F16.F32.PACK_AB R42, R42, R59 ;  /* 0x0000003b2a2a723e */ /* 0x000fe200000000ff */
[----:B------:R-:W-:Y:S01]  /*66d0*/  IMAD.MOV.U32 R43, RZ, RZ, R39 ;  /* 0x000000ffff2b7224 */ /* 0x000fe200078e0027 */
[----:B------:R-:W-:Y:S01]  /*66e0*/  F2FP.F16.F32.PACK_AB R46, R57, R122 ;  /* 0x0000007a392e723e */ /* 0x000fe200000000ff */
[----:B------:R-:W-:-:S07]  /*66f0*/  IMAD.MOV.U32 R47, RZ, RZ, R56 ;  /* 0x000000ffff2f7224 */ /* 0x000fce00078e0038 */
.L_x_12289:
[----:B------:R-:W-:Y:S05]  /*6700*/  BSYNC B1 ;  /* 0x0000000000017941 */ /* 0x000fea0003800000 */
.L_x_12288:
[----:B------:R-:W-:Y:S01]  /*6710*/  ISETP.GE.AND P4, PT, R55, R109, PT ;  /* 0x0000006d3700720c */ /* 0x000fe20003f86270 */
[----:B------:R-:W-:Y:S02]  /*6720*/  ULDC.64 UR4, c[0x0][0x208] ;  /* 0x0000820000047ab9 */ /* 0x000fe40000000a00 */
[----:B-1----:R3:W-:Y:S10]  /*6730*/  STG.E.128 desc[UR4][R52.64], R40 ;  /* 0x0000002834007986 */ /* 0x0027f4000c101d04 */
[----:B------:R-:W-:Y:S05]  /*6740*/  @P4 BRA `(.L_x_12252) ;  /* 0x0000000000b04947 */ /* 0x000fea0003800000 */
[--C-:B------:R-:W-:Y:S01]  /*6750*/  SHF.R.S32.HI R36, RZ, 0x1f, R55.reuse ;  /* 0x0000001fff247819 */ /* 0x100fe20000011437 */
[----:B------:R-:W-:Y:S01]  /*6760*/  ULDC.64 UR4, c[0x0][0x208] ;  /* 0x0000820000047ab9 */ /* 0x000fe20000000a00 */
[----:B------:R-:W-:-:S04]  /*6770*/  IADD3 R55, P4, P5, R28, R96, R55 ;  /* 0x000000601c377210 */ /* 0x000fc80007d9e037 */
[----:B------:R-:W-:Y:S02]  /*6780*/  IADD3.X R36, R3, R111, R36, P4, P5 ;  /* 0x0000006f03247210 */ /* 0x000fe400027ea424 */
[----:B------:R-:W-:-:S04]  /*6790*/  LEA R94, P4, R55, R94, 0x1 ;  /* 0x0000005e375e7211 */ /* 0x000fc800078808ff */
[----:B------:R-:W-:-:S05]  /*67a0*/  LEA.HI.X R95, R55, R95, R36, 0x1, P4 ;  /* 0x0000005f375f7211 */ /* 0x000fca00020f0c24 */
[----:B--2---:R4:W-:Y:S01]  /*67b0*/  STG.E.128 desc[UR4][R94.64], R44 ;  /* 0x0000002c5e007986 */ /* 0x0049e2000c101d04 */
[----:B------:R-:W-:Y:S05]  /*67c0*/  BRA `(.L_x_12252) ;  /* 0x0000000000907947 */ /* 0x000fea0003800000 */
.L_x_12245:
[----:B------:R-:W2:Y:S02]  /*67d0*/  LDL R36, [R1+0x60] ;  /* 0x0000600001247983 */ /* 0x000ea40000100800 */
[----:B--2---:R-:W-:-:S13]  /*67e0*/  R2UR UR4, R36 ;  /* 0x00000000240472ca */ /* 0x004fda00000e0000 */
[----:B------:R-:W-:-:S06]  /*67f0*/  UISETP.NE.AND UP0, UPT, UR4, 0x3, UPT ;  /* 0x000000030400788c */ /* 0x000fcc000bf05270 */
[----:B------:R-:W-:-:S13]  /*6800*/  PLOP3.LUT P3, PT, PT, PT, UP0, 0x80, 0x0 ;  /* 0x000000000000781c */ /* 0x000fda0003f6f008 */
[----:B------:R-:W-:Y:S05]  /*6810*/  @!P3 BRA `(.L_x_12290) ;  /* 0x000000000004b947 */ /* 0x000fea0003800000 */
[----:B------:R-:W-:Y:S01]  /*6820*/  BPT.TRAP 0x1 ;  /* 0x000000040000795c */ /* 0x000fe20000300000 */
.L_x_12290:
[----:B------:R-:W2:Y:S01]  /*6830*/  LDL R36, [R1+0x44] ;  /* 0x0000440001247983 */ /* 0x000ea20000100800 */
[----:B------:R-:W-:Y:S01]  /*6840*/  IMAD R25, R18, 0x8, R16 ;  /* 0x0000000812197824 */ /* 0x000fe200078e0210 */
[----:B------:R-:W-:Y:S01]  /*6850*/  BSSY B1, `(.L_x_12291) ;  /* 0x0000006000017945 */ /* 0x000fe20003800000 */
[----:B------:R-:W-:-:S05]  /*6860*/  IMAD R91, R23, -0x90, R2 ;  /* 0xffffff70175b7824 */ /* 0x000fca00078e0202 */
[----:B------:R-:W-:Y:S02]  /*6870*/  VIMNMX R91, R91, 0x90, PT ;  /* 0x000000905b5b7848 */ /* 0x000fe40003fe0100 */
[----:B--2---:R-:W-:-:S04]  /*6880*/  SHF.L.U32 R92, R36, 0x1f, RZ ;  /* 0x0000001f245c7819 */ /* 0x004fc800000006ff */
[----:B------:R-:W0:Y:S02]  /*6890*/  SYNCS.PHASECHK.TRANS64.TRYWAIT P4, [R25+URZ+0x31c90], R92 ;  /* 0x031c905c190075a7 */ /* 0x000e24000808017f */
[----:B0-----:R-:W-:Y:S05]  /*68a0*/  @!P4 BRA `(.L_x_12292) ;  /* 0x000001e800b4c947 */ /* 0x001fea0003800000 */
.L_x_12554:
[----:B------:R-:W-:Y:S05]  /*68b0*/  BSYNC B1 ;  /* 0x0000000000017941 */ /* 0x000fea0003800000 */
.L_x_12291:
[----:B------:R-:W-:-:S13]  /*68c0*/  ISETP.GE.AND P4, PT, R22, R91, PT ;  /* 0x0000005b1600720c */ /* 0x000fda0003f86270 */
[----:B------:R-:W-:Y:S05]  /*68d0*/  @P4 BRA `(.L_x_12252) ;  /* 0x00000000004c4947 */ /* 0x000fea0003800000 */
[----:B------:R-:W-:Y:S01]  /*68e0*/  ISETP.NE.AND P4, PT, R12, RZ, PT ;  /* 0x000000ff0c00720c */ /* 0x000fe20003f85270 */
[----:B------:R-:W-:-:S12]  /*68f0*/  ULDC.64 UR4, c[0x0][0x208] ;  /* 0x0000820000047ab9 */ /* 0x000fd80000000a00 */
        /* <DEDUP_REMOVED lines=17> */
.L_x_12252:
[----:B------:R-:W-:Y:S05]  /*6a10*/  BSYNC B0 ;  /* 0x0000000000007941 */ /* 0x000fea0003800000 */
.L_x_12244:
        /* <DEDUP_REMOVED lines=17> */
.L_x_12294:
[----:B------:R-:W-:Y:S05]  /*6b30*/  BSYNC B0 ;  /* 0x0000000000007941 */ /* 0x000fea0003800000 */
.L_x_12293:
[----:B------:R-:W2:Y:S01]  /*6b40*/  SYNCS.PHASECHK.TRANS64.TRYWAIT P3, [R25+URZ+0x31cb0], R92 ;  /* 0x031cb05c190075a7 */ /* 0x000ea2000806017f */
[----:B------:R-:W-:Y:S04]  /*6b50*/  BSSY B0, `(.L_x_12295) ;  /* 0x0000002000007945 */ /* 0x000fe80003800000 */
[----:B--2---:R-:W-:Y:S05]  /*6b60*/  @!P3 BRA `(.L_x_12296) ;  /* 0x000001e80018b947 */ /* 0x004fea0003800000 */
.L_x_12555:
[----:B------:R-:W-:Y:S05]  /*6b70*/  BSYNC B0 ;  /* 0x0000000000007941 */ /* 0x000fea0003800000 */
.L_x_12295:
[----:B------:R-:W-:Y:S01]  /*6b80*/  ISETP.GE.AND P3, PT, R22, R91, PT ;  /* 0x0000005b1600720c */ /* 0x000fe20003f66270 */
[----:B------:R-:W-:-:S12]  /*6b90*/  BSSY B0, `(.L_x_12297) ;  /* 0x0000022000007945 */ /* 0x000fd80003800000 */
[----:B------:R-:W-:Y:S05]  /*6ba0*/  @P3 BRA `(.L_x_12298) ;  /* 0x0000000000803947 */ /* 0x000fea0003800000 */
[----:B------:R-:W3:Y:S01]  /*6bb0*/  LDL.64 R42, [R1+0x38] ;  /* 0x00003800012a7983 */ /* 0x000ee20000100a00 */
[----:B------:R-:W-:Y:S01]  /*6bc0*/  IMAD.WIDE R38, R23, 0x90, R78 ;  /* 0x0000009017267825 */ /* 0x000fe200078e024e */
[----:B------:R-:W-:Y:S01]  /*6bd0*/  ULDC.64 UR4, c[0x0][0x328] ;  /* 0x0000ca0000047ab9 */ /* 0x000fe20000000a00 */
[----:B------:R-:W-:Y:S02]  /*6be0*/  ULDC.64 UR6, c[0x0][0x208] ;  /* 0x0000820000067ab9 */ /* 0x000fe40000000a00 */
[----:B------:R-:W-:Y:S02]  /*6bf0*/  IMAD R39, R39, UR4, RZ ;  /* 0x0000000427277c24 */ /* 0x000fe4000f8e02ff */
[----:B-1----:R-:W-:Y:S02]  /*6c00*/  IMAD.MOV.U32 R36, RZ, RZ, R30 ;  /* 0x000000ffff247224 */ /* 0x002fe400078e001e */
[----:B------:R-:W-:Y:S02]  /*6c10*/  IMAD.MOV.U32 R37, RZ, RZ, R87 ;  /* 0x000000ffff257224 */ /* 0x000fe400078e0057 */
[----:B------:R-:W-:-:S02]  /*6c20*/  IMAD R39, R38, UR5, R39 ;  /* 0x0000000526277c24 */ /* 0x000fc4000f8e0227 */
[----:B------:R-:W-:Y:S01]  /*6c30*/  IMAD.WIDE.U32 R36, R38, UR4, R36 ;  /* 0x0000000426247c25 */ /* 0x000fe2000f8e0024 */
[----:B------:R-:W-:-:S03]  /*6c40*/  ULDC.64 UR4, c[0x0][0x318] ;  /* 0x0000c60000047ab9 */ /* 0x000fc60000000a00 */
[----:B------:R-:W-:Y:S01]  /*6c50*/  IMAD.IADD R37, R37, 0x1, R39 ;  /* 0x0000000125257824 */ /* 0x000fe200078e0227 */
[----:B------:R-:W-:Y:S01]  /*6c60*/  LEA R40, P3, R36, UR4, 0x1 ;  /* 0x0000000424287c11 */ /* 0x000fe2000f8608ff */
[----:B------:R-:W-:-:S03]  /*6c70*/  ULDC UR4, c[0x0][0x2f4] ;  /* 0x0000bd0000047ab9 */ /* 0x000fc60000000800 */
[----:B------:R-:W-:Y:S02]  /*6c80*/  LEA.HI.X R41, R36, UR5, R37, 0x1, P3 ;  /* 0x0000000524297c11 */ /* 0x000fe400098f0c25 */
[----:B---3--:R-:W-:-:S13]  /*6c90*/  ISETP.GE.AND P3, PT, R42, UR4, PT ;  /* 0x000000042a007c0c */ /* 0x008fda000bf66270 */
        /* <DEDUP_REMOVED lines=17> */
.L_x_12298:
[----:B------:R-:W-:Y:S05]  /*6db0*/  BSYNC B0 ;  /* 0x0000000000007941 */ /* 0x000fea0003800000 */
.L_x_12297:
[----:B------:R-:W4:Y:S01]  /*6dc0*/  LDL.LU R26, [R1+0x44] ;  /* 0x00004400011a7983 */ /* 0x000f220000300800 */
[----:B0-2---:R-:W-:Y:S02]  /*6dd0*/  @!P4 VIADD R25, R25, 0x31cc0 ;  /* 0x00031cc01919c836 */ /* 0x005fe40000000000 */
        /* <DEDUP_REMOVED lines=8> */
[----:B0-----:R0:W-:Y:S01]  /*6e60*/  BAR.SYNC.DEFER_BLOCKING R110, 0x80 ;  /* 0x0002006e0000751d */ /* 0x0011e20000010000 */
[----:B------:R-:W-:-:S04]  /*6e70*/  ISETP.NE.AND P3, PT, R18, 0x2, PT ;  /* 0x000000021200780c */ /* 0x000fc80003f65270 */
[----:B------:R-:W-:Y:S01]  /*6e80*/  SEL R18, R18, RZ, P3 ;  /* 0x000000ff12127207 */ /* 0x000fe20001800000 */
[----:B------:R2:W-:Y:S02]  /*6e90*/  @!P4 SYNCS.ARRIVE.TRANS64.RED.A1T0 RZ, [R25+URZ], RZ ;  /* 0x000000ff19ffc9a7 */ /* 0x0005e4000810043f */
[----:B--2---:R-:W-:-:S04]  /*6ea0*/  SEL R25, RZ, 0x1, P3 ;  /* 0x00000001ff197807 */ /* 0x004fc80001800000 */
[----:B----4-:R-:W-:-:S05]  /*6eb0*/  LOP3.LUT R26, R26, R25, RZ, 0x3c, !PT ;  /* 0x000000191a1a7212 */ /* 0x010fca00078e3cff */
[----:B------:R0:W-:Y:S01]  /*6ec0*/  STL [R1+0x44], R26 ;  /* 0x0000441a01007387 */ /* 0x0001e20000100800 */
[----:B------:R-:W-:Y:S05]  /*6ed0*/  @P2 BRA `(.L_x_12299) ;  /* 0xffffffb800d42947 */ /* 0x000fea000383ffff */
[----:B0-----:R-:W0:Y:S01]  /*6ee0*/  S2R R26, SR_TID.X ;  /* 0x00000000001a7919 */ /* 0x001e220000002100 */
[----:B------:R-:W-:Y:S02]  /*6ef0*/  PLOP3.LUT P0, PT, PT, PT, PT, 0x8, 0x0 ;  /* 0x000000000000781c */ /* 0x000fe40003f0e170 */
[----:B0-----:R-:W-:-:S04]  /*6f00*/  SHF.R.U32.HI R26, RZ, 0x7, R26 ;  /* 0x00000007ff1a7819 */ /* 0x001fc8000001161a */
[----:B------:R-:W-:-:S13]  /*6f10*/  ISETP.NE.AND P5, PT, R26, 0x1, PT ;  /* 0x000000011a00780c */ /* 0x000fda0003fa5270 */
[----:B------:R-:W-:Y:S06]  /*6f20*/  @!P5 BAR.ARV 0x9, 0x100 ;  /* 0x024400000000db1d */ /* 0x000fec0000002000 */
.L_x_12239:
[----:B------:R-:W2:Y:S01]  /*6f30*/  LDL R2, [R1+0x84] ;  /* 0x0000840001027983 */ /* 0x000ea20000100800 */
[----:B------:R-:W0:Y:S01]  /*6f40*/  LDC R0, c[0x0][0x448] ;  /* 0x00011200ff007b82 */ /* 0x000e220000000800 */
        /* <DEDUP_REMOVED lines=13> */
[----:B------:R-:W-:Y:S02]  /*7020*/  CS2R R26, SRZ ;  /* 0x00000000001a7805 */ /* 0x000fe4000001ff00 */
[----:B------:R-:W-:Y:S01]  /*7030*/  CS2R R44, SRZ ;  /* 0x00000000002c7805 */ /* 0x000fe2000001ff00 */
[----:B------:R-:W-:Y:S01]  /*7040*/  IMAD.MOV.U32 R43, RZ, RZ, RZ ;  /* 0x000000ffff2b7224 */ /* 0x000fe200078e00ff */
[----:B---3--:R-:W-:Y:S02]  /*7050*/  CS2R R40, SRZ ;  /* 0x0000000000287805 */ /* 0x008fe4000001ff00 */
[----:B------:R-:W-:Y:S01]  /*7060*/  CS2R R76, SRZ ;  /* 0x00000000004c7805 */ /* 0x000fe2000001ff00 */
[----:B------:R-:W-:Y:S01]  /*7070*/  IMAD.MOV.U32 R35, RZ, RZ, RZ ;  /* 0x000000ffff237224 */ /* 0x000fe200078e00ff */
[----:B------:R-:W-:-:S02]  /*7080*/  CS2R R28, SRZ ;  /* 0x00000000001c7805 */ /* 0x000fc4000001ff00 */
[----:B------:R-:W-:Y:S01]  /*7090*/  CS2R R74, SRZ ;  /* 0x00000000004a7805 */ /* 0x000fe2000001ff00 */
[----:B------:R-:W-:Y:S01]  /*70a0*/  IMAD.MOV.U32 R73, RZ, RZ, RZ ;  /* 0x000000ffff497224 */ /* 0x000fe200078e00ff */
[----:B------:R-:W-:Y:S02]  /*70b0*/  CS2R R32, SRZ ;  /* 0x0000000000207805 */ /* 0x000fe4000001ff00 */
[----:B0-----:R-:W-:Y:S01]  /*70c0*/  ISETP.NE.AND P1, PT, R0, 0x1, PT ;  /* 0x000000010000780c */ /* 0x001fe20003f25270 */
[----:B------:R-:W-:Y:S02]  /*70d0*/  IMAD.MOV.U32 R80, RZ, RZ, RZ ;  /* 0x000000ffff507224 */ /* 0x000fe400078e00ff */
[----:B------:R-:W-:Y:S02]  /*70e0*/  IMAD.MOV.U32 R6, RZ, RZ, RZ ;  /* 0x000000ffff067224 */ /* 0x000fe400078e00ff */
[----:B------:R-:W-:-:S08]  /*70f0*/  IMAD.MOV.U32 R78, RZ, RZ, RZ ;  /* 0x000000ffff4e7224 */ /* 0x000fd000078e00ff */
[----:B------:R-:W0:Y:S08]  /*7100*/  @P1 LDC R0, c[0x0][0x44c] ;  /* 0x00011300ff001b82 */ /* 0x000e300000000800 */
[----:B------:R-:W3:Y:S01]  /*7110*/  @P1 LDC R5, c[0x0][0x450] ;  /* 0x00011400ff051b82 */ /* 0x000ee20000000800 */
[----:B--2---:R-:W-:-:S04]  /*7120*/  VIADD R3, R2, 0xbf ;  /* 0x000000bf02037836 */ /* 0x004fc80000000000 */
[----:B0-----:R-:W-:-:S05]  /*7130*/  @P1 IMAD.HI.U32 R0, R3, R0, RZ ;  /* 0x0000000003001227 */ /* 0x001fca00078e00ff */
[----:B---3--:R-:W-:Y:S02]  /*7140*/  @P1 SHF.R.U32.HI R3, RZ, R5, R0 ;  /* 0x00000005ff031219 */ /* 0x008fe40000011600 */
[----:B------:R-:W-:-:S03]  /*7150*/  PLOP3.LUT P1, PT, PT, PT, PT, 0x80, 0x0 ;  /* 0x000000000000781c */ /* 0x000fc60003f2f070 */
[----:B------:R-:W-:-:S04]  /*7160*/  IMAD.IADD R3, R112, 0x1, R3 ;  /* 0x0000000170037824 */ /* 0x000fc800078e0203 */
[----:B------:R-:W-:-:S05]  /*7170*/  IMAD.HI R3, R3, 0x38e38e39, RZ ;  /* 0x38e38e3903037827 */ /* 0x000fca00078e02ff */
[----:B------:R-:W-:-:S04]  /*7180*/  SHF.R.U32.HI R0, RZ, 0x1f, R3 ;  /* 0x0000001fff007819 */ /* 0x000fc80000011603 */
[----:B------:R-:W-:Y:S01]  /*7190*/  LEA.HI.SX32 R2, R3, R0, 0x1b ;  /* 0x0000000003027211 */ /* 0x000fe200078fdaff */
[----:B------:R-:W-:-:S03]  /*71a0*/  IMAD.MOV.U32 R0, RZ, RZ, RZ ;  /* 0x000000ffff007224 */ /* 0x000fc600078e00ff */
[----:B------:R-:W-:Y:S02]  /*71b0*/  VIMNMX R157, R157, R2, PT ;  /* 0x000000029d9d7248 */ /* 0x000fe40003fe0100 */
[----:B------:R-:W-:Y:S02]  /*71c0*/  CS2R R2, SRZ ;  /* 0x0000000000027805 */ /* 0x000fe4000001ff00 */
[----:B------:R-:W-:Y:S01]  /*71d0*/  ISETP.GE.AND P2, PT, R157, 0x1, PT ;  /* 0x000000019d00780c */ /* 0x000fe20003f46270 */
[----:B------:R-:W-:-:S12]  /*71e0*/  @P0 BRA `(.L_x_12300) ;  /* 0x00000000000c0947 */ /* 0x000fd80003800000 */
[----:B------:R-:W0:Y:S01]  /*71f0*/  FENCE.VIEW.ASYNC.G ;  /* 0x00000000000073c6 */ /* 0x000e220000000100 */
[----:B------:R-:W-:Y:S05]  /*7200*/  WARPSYNC.ALL ;  /* 0x0000000000007948 */ /* 0x000fea0003800000 */
[----:B0-----:R-:W-:Y:S06]  /*7210*/  BAR.ARV 0xc, 0x200 ;  /* 0x0308000000007b1d */ /* 0x001fec0000002000 */
.L_x_12300:
        /* <DEDUP_REMOVED lines=12> */
.L_x_12558:
        /* <DEDUP_REMOVED lines=16> */
[----:B--2---:R0:W2:Y:S01]  /*73e0*/  LDC.64 R14, c[0x4][R0] ;  /* 0x01000000000e7b82 */ /* 0x0040a20000000a00 */
        /* <DEDUP_REMOVED lines=10> */
[----:B-12--5:R-:W-:Y:S05]  /*7490*/  CALL.ABS.NOINC R14 ;  /* 0x000000000e007343 */ /* 0x026fea0003c00000 */
.L_x_12304:
[----:B------:R-:W-:Y:S05]  /*74a0*/  BSYNC B6 ;  /* 0x0000000000067941 */ /* 0x000fea0003800000 */
.L_x_12303:
        /* <DEDUP_REMOVED lines=8> */
[----:B------:R0:W3:Y:S03]  /*7530*/  SYNCS.PHASECHK.TRANS64.TRYWAIT P0, [R16+URZ+0x31c00], R3 ;  /* 0x031c0003100075a7 */ /* 0x0000e6000800017f */
[----:B---3--:R-:W-:Y:S05]  /*7540*/  @!P0 NANOSLEEP.SYNCS 0x989680 ;  /* 0x009896800000895d */ /* 0x008fea0003900000 */
[----:B------:R-:W3:Y:S01]  /*7550*/  @!P0 SYNCS.PHASECHK.TRANS64 P0, [R16+URZ+0x31c00], R3 ;  /* 0x031c0003100085a7 */ /* 0x000ee2000800007f */
[----:B------:R-:W-:Y:S04]  /*7560*/  BSSY B0, `(.L_x_12306) ;  /* 0x0000006000007945 */ /* 0x000fe80003800000 */
[----:B---3--:R-:W-:Y:S05]  /*7570*/  @P0 BRA `(.L_x_12307) ;  /* 0x0000000000100947 */ /* 0x008fea0003800000 */
.L_x_12308:
[----:B---3--:R3:W4:Y:S02]  /*7580*/  SYNCS.PHASECHK.TRANS64.TRYWAIT P0, [R16+URZ+0x31c00], R3 ;  /* 0x031c0003100075a7 */ /* 0x008724000800017f */
[----:B----4-:R-:W-:Y:S05]  /*7590*/  @!P0 NANOSLEEP.SYNCS 0x989680 ;  /* 0x009896800000895d */ /* 0x010fea0003900000 */
[----:B------:R-:W4:Y:S02]  /*75a0*/  @!P0 SYNCS.PHASECHK.TRANS64 P0, [R16+URZ+0x31c00], R3 ;  /* 0x031c0003100085a7 */ /* 0x000f24000800007f */
[----:B----4-:R-:W-:Y:S05]  /*75b0*/  @!P0 BRA `(.L_x_12308) ;  /* 0xfffffffc00f08947 */ /* 0x010fea000383ffff */
.L_x_12307:
[----:B------:R-:W-:Y:S05]  /*75c0*/  BSYNC B0 ;  /* 0x0000000000007941 */ /* 0x000fea0003800000 */
.L_x_12306:
[----:B------:R-:W-:Y:S05]  /*75d0*/  BRA `(.L_x_12309) ;  /* 0x0000003c00507947 */ /* 0x000fea0003800000 */
.L_x_12305:
[----:B0-----:R-:W3:Y:S01]  /*75e0*/  LDL R0, [R1+0xb8] ;  /* 0x0000b80001007983 */ /* 0x001ee20000100800 */
[----:B------:R-:W-:Y:S02]  /*75f0*/  ULDC.64 UR6, c[0x0][0x408] ;  /* 0x0001020000067ab9 */ /* 0x000fe40000000a00 */
[----:B-----5:R-:W-:Y:S01]  /*7600*/  IMAD.WIDE.U32 R24, R107, UR6, RZ ;  /* 0x000000066b187c25 */ /* 0x020fe2000f8e00ff */
[----:B---3--:R-:W-:Y:S02]  /*7610*/  R2UR UR4, R0 ;  /* 0x00000000000472ca */ /* 0x008fe400000e0000 */
[----:B------:R-:W-:-:S11]  /*7620*/  SHF.R.S32.HI R0, RZ, 0x1f, R107 ;  /* 0x0000001fff007819 */ /* 0x000fd6000001146b */
[----:B------:R-:W-:-:S03]  /*7630*/  ULOP3.LUT UP0, URZ, UR4, 0x1bf, URZ, 0xc0, !UPT ;  /* 0x000001bf043f7892 */ /* 0x000fc6000f80c03f */
[----:B------:R-:W-:Y:S02]  /*7640*/  ULDC.64 UR4, c[0x0][0x3f8] ;  /* 0x0000fe0000047ab9 */ /* 0x000fe40000000a00 */
[C---:B------:R-:W-:Y:S01]  /*7650*/  IMAD R4, R0.reuse, UR4, RZ ;  /* 0x0000000400047c24 */ /* 0x040fe2000f8e02ff */
[----:B------:R-:W-:Y:S01]  /*7660*/  PLOP3.LUT P0, PT, PT, PT, UP0, 0x80, 0x0 ;  /* 0x000000000000781c */ /* 0x000fe20003f0f008 */
[----:B------:R-:W-:Y:S02]  /*7670*/  IMAD R0, R0, UR6, RZ ;  /* 0x0000000600007c24 */ /* 0x000fe4000f8e02ff */
[----:B------:R-:W-:-:S04]  /*7680*/  IMAD.WIDE.U32 R26, R107, UR4, RZ ;  /* 0x000000046b1a7c25 */ /* 0x000fc8000f8e00ff */
[C---:B------:R-:W-:Y:S02]  /*7690*/  IMAD R23, R107.reuse, UR5, R4 ;  /* 0x000000056b177c24 */ /* 0x040fe4000f8e0204 */
[----:B------:R-:W-:Y:S02]  /*76a0*/  IMAD R29, R107, UR7, R0 ;  /* 0x000000076b1d7c24 */ /* 0x000fe4000f8e0200 */
[----:B------:R-:W-:Y:S02]  /*76b0*/  IMAD.IADD R23, R23, 0x1, R27 ;  /* 0x0000000117177824 */ /* 0x000fe400078e021b */
[----:B------:R-:W-:Y:S01]  /*76c0*/  IMAD.IADD R29, R29, 0x1, R25 ;  /* 0x000000011d1d7824 */ /* 0x000fe200078e0219 */
[----:B------:R-:W-:Y:S06]  /*76d0*/  @!P0 BRA `(.L_x_12310) ;  /* 0x0000000000408947 */ /* 0x000fec0003800000 */
[----:B------:R-:W-:Y:S01]  /*76e0*/  MOV R0, 0x0 ;  /* 0x0000000000007802 */ /* 0x000fe20000000f00 */
        /* <DEDUP_REMOVED lines=14> */
[----:B-12---:R-:W-:Y:S05]  /*77d0*/  CALL.ABS.NOINC R14 ;  /* 0x000000000e007343 */ /* 0x006fea0003c00000 */
.L_x_12310:
[----:B------:R-:W3:Y:S01]  /*77e0*/  LDL R20, [R1+0x84] ;  /* 0x0000840001147983 */ /* 0x000ee20000100800 */
[----:B------:R-:W-:Y:S01]  /*77f0*/  ULDC.U8 UR4, c[0x0][0x410] ;  /* 0x0001040000047ab9 */ /* 0x000fe20000000000 */
[----:B------:R-:W-:Y:S01]  /*7800*/  BSSY B0, `(.L_x_12311) ;  /* 0x00003a9000007945 */ /* 0x000fe20003800000 */
[----:B------:R-:W-:Y:S01]  /*7810*/  ISETP.NE.AND P0, PT, RZ, UR4, PT ;  /* 0x00000004ff007c0c */ /* 0x000fe2000bf05270 */
[----:B---3--:R-:W-:-:S12]  /*7820*/  IMAD.IADD R10, R22, 0x1, R20 ;  /* 0x00000001160a7824 */ /* 0x008fd800078e0214 */
[----:B------:R-:W-:Y:S05]  /*7830*/  @!P0 BRA `(.L_x_12312) ;  /* 0x0000001c00608947 */ /* 0x000fea0003800000 */
[----:B------:R-:W0:Y:S01]  /*7840*/  LDC R20, c[0x0][0x448] ;  /* 0x00011200ff147b82 */ /* 0x000e220000000800 */
[----:B------:R-:W-:Y:S01]  /*7850*/  ULDC.64 UR4, c[0x0][0x3f8] ;  /* 0x0000fe0000047ab9 */ /* 0x000fe20000000a00 */
[----:B------:R-:W-:Y:S01]  /*7860*/  ULDC.64 UR6, c[0x0][0x408] ;  /* 0x0001020000067ab9 */ /* 0x000fe20000000a00 */
[----:B------:R-:W-:Y:S02]  /*7870*/  IMAD.MOV.U32 R6, RZ, RZ, R26 ;  /* 0x000000ffff067224 */ /* 0x000fe400078e001a */
[----:B------:R-:W-:Y:S02]  /*7880*/  IMAD.MOV.U32 R7, RZ, RZ, R23 ;  /* 0x000000ffff077224 */ /* 0x000fe400078e0017 */
[----:B------:R-:W-:Y:S02]  /*7890*/  IMAD.MOV.U32 R8, RZ, RZ, R24 ;  /* 0x000000ffff087224 */ /* 0x000fe400078e0018 */
[----:B------:R-:W-:Y:S01]  /*78a0*/  IMAD.MOV.U32 R9, RZ, RZ, R29 ;  /* 0x000000ffff097224 */ /* 0x000fe200078e001d */
[----:B0-----:R-:W-:-:S13]  /*78b0*/  ISETP.NE.AND P0, PT, R20, 0x1, PT ;  /* 0x000000011400780c */ /* 0x001fda0003f05270 */
[----:B------:R-:W0:Y:S08]  /*78c0*/  @P0 LDC R3, c[0x0][0x44c] ;  /* 0x00011300ff030b82 */ /* 0x000e300000000800 */
[----:B------:R-:W3:Y:S01]  /*78d0*/  @P0 LDC R5, c[0x0][0x450] ;  /* 0x00011400ff050b82 */ /* 0x000ee20000000800 */
[----:B0-----:R-:W-:-:S04]  /*78e0*/  @P0 IMAD.HI.U32 R0, R10, R3, RZ ;  /* 0x000000030a000227 */ /* 0x001fc800078e00ff */
[----:B------:R-:W-:Y:S01]  /*78f0*/  IMAD.MOV.U32 R3, RZ, RZ, R10 ;  /* 0x000000ffff037224 */ /* 0x000fe200078e000a */
[----:B---3--:R-:W-:-:S04]  /*7900*/  @P0 SHF.R.U32.HI R3, RZ, R5, R0 ;  /* 0x00000005ff030219 */ /* 0x008fc80000011600 */
        /* <DEDUP_REMOVED lines=17> */
[----:B------:R0:W3:Y:S04]  /*7a20*/  SHFL.IDX PT, R3, R13, RZ, 0x1e1f ;  /* 0x001e1fff0d037589 */ /* 0x0000e800000e0000 */
[----:B------:R-:W4:Y:S04]  /*7a30*/  SHFL.IDX PT, R0, R0, RZ, 0x1e1f ;  /* 0x001e1fff00007589 */ /* 0x000f2800000e0000 */
[----:B------:R-:W0:Y:S04]  /*7a40*/  SHFL.IDX PT, R5, R5, RZ, 0x1e1f ;  /* 0x001e1fff05057589 */ /* 0x000e2800000e0000 */
[----:B--2---:R2:W0:Y:S02]  /*7a50*/  SHFL.IDX PT, R14, R4, RZ, 0x1e1f ;  /* 0x001e1fff040e7589 */ /* 0x00442400000e0000 */
.L_x_12564:
[----:B--2---:R-:W2:Y:S04]  /*7a60*/  LDL R4, [R1+0x28] ;  /* 0x0000280001047983 */ /* 0x004ea80000100800 */
[----:B------:R-:W5:Y:S01]  /*7a70*/  LDL R52, [R1+0xa0] ;  /* 0x0000a00001347983 */ /* 0x000f620000100800 */
[----:B------:R-:W-:Y:S01]  /*7a80*/  BSSY B1, `(.L_x_12314) ;  /* 0x0000062000017945 */ /* 0x000fe20003800000 */
[----:B------:R-:W-:Y:S02]  /*7a90*/  CS2R R38, SRZ ;  /* 0x0000000000267805 */ /* 0x000fe4000001ff00 */
[----:B------:R-:W-:Y:S02]  /*7aa0*/  CS2R R34, SRZ ;  /* 0x0000000000227805 */ /* 0x000fe4000001ff00 */
[----:B------:R-:W-:-:S02]  /*7ab0*/  CS2R R30, SRZ ;  /* 0x00000000001e7805 */ /* 0x000fc4000001ff00 */
[----:B------:R-:W-:Y:S02]  /*7ac0*/  CS2R R24, SRZ ;  /* 0x0000000000187805 */ /* 0x000fe4000001ff00 */
[----:B0-----:R-:W-:Y:S02]  /*7ad0*/  CS2R R12, SRZ ;  /* 0x00000000000c7805 */ /* 0x001fe4000001ff00 */
[----:B------:R-:W-:Y:S02]  /*7ae0*/  CS2R R8, SRZ ;  /* 0x0000000000087805 */ /* 0x000fe4000001ff00 */
[----:B-1----:R-:W-:Y:S02]  /*7af0*/  CS2R R36, SRZ ;  /* 0x0000000000247805 */ /* 0x002fe4000001ff00 */
[----:B------:R-:W-:Y:S02]  /*7b00*/  CS2R R32, SRZ ;  /* 0x0000000000207805 */ /* 0x000fe4000001ff00 */
[----:B------:R-:W-:-:S02]  /*7b10*/  CS2R R28, SRZ ;  /* 0x00000000001c7805 */ /* 0x000fc4000001ff00 */
[----:B------:R-:W-:Y:S01]  /*7b20*/  CS2R R26, SRZ ;  /* 0x00000000001a7805 */ /* 0x000fe2000001ff00 */
[----:B--2---:R-:W-:Y:S01]  /*7b30*/  IMAD R4, R4, R20, RZ ;  /* 0x0000001404047224 */ /* 0x004fe200078e02ff */
[----:B------:R-:W-:-:S03]  /*7b40*/  CS2R R20, SRZ ;  /* 0x0000000000147805 */ /* 0x000fc6000001ff00 */
[----:B------:R-:W-:Y:S01]  /*7b50*/  IMAD R105, R105, -0xc0, R4 ;  /* 0xffffff4069697824 */ /* 0x000fe200078e0204 */
[----:B------:R-:W-:Y:S02]  /*7b60*/  ISETP.GE.AND P1, PT, R10, R4, PT ;  /* 0x000000040a00720c */ /* 0x000fe40003f26270 */
[----:B------:R-:W-:Y:S02]  /*7b70*/  CS2R R10, SRZ ;  /* 0x00000000000a7805 */ /* 0x000fe4000001ff00 */
[----:B-----5:R-:W-:Y:S02]  /*7b80*/  LEA.HI R23, R52, R52, RZ, 0x1 ;  /* 0x0000003434177211 */ /* 0x020fe400078f08ff */
[----:B------:R-:W-:-:S04]  /*7b90*/  VIMNMX R105, R105, 0xc0, PT ;  /* 0x000000c069697848 */ /* 0x000fc80003fe0100 */
[----:B------:R-:W-:-:S03]  /*7ba0*/  ISETP.GE.AND P0, PT, R22, R105, PT ;  /* 0x000000691600720c */ /* 0x000fc60003f06270 */
[----:B------:R-:W-:Y:S10]  /*7bb0*/  @P1 BRA `(.L_x_12315) ;  /* 0x0000000400381947 */ /* 0x000ff40003800000 */
[----:B------:R-:W2:Y:S01]  /*7bc0*/  LDL R6, [R1+0x70] ;  /* 0x0000700001067983 */ /* 0x000ea20000100800 */
[----:B------:R-:W-:-:S03]  /*7bd0*/  ULDC UR4, c[0x0][0x3f4] ;  /* 0x0000fd0000047ab9 */ /* 0x000fc60000000800 */
[----:B------:R-:W3:Y:S04]  /*7be0*/  LDL R40, [R1+0x68] ;  /* 0x0000680001287983 */ /* 0x000ee80000100800 */
[----:B------:R-:W4:Y:S04]  /*7bf0*/  LDL R44, [R1+0x78] ;  /* 0x00007800012c7983 */ /* 0x000f280000100800 */
[----:B------:R-:W4:Y:S04]  /*7c00*/  LDL R15, [R1+0x74] ;  /* 0x00007400010f7983 */ /* 0x000f280000100800 */
[----:B------:R-:W4:Y:S04]  /*7c10*/  LDL.64 R20, [R1+0x50] ;  /* 0x0000500001147983 */ /* 0x000f280000100a00 */
[----:B------:R-:W4:Y:S01]  /*7c20*/  LDL R12, [R1+0x80] ;  /* 0x00008000010c7983 */ /* 0x000f220000100800 */
[----:B------:R-:W-:-:S02]  /*7c30*/  CS2R R32, SRZ ;  /* 0x0000000000207805 */ /* 0x000fc4000001ff00 */
[----:B------:R-:W-:Y:S01]  /*7c40*/  CS2R R34, SRZ ;  /* 0x0000000000227805 */ /* 0x000fe2000001ff00 */
[----:B------:R-:W-:Y:S01]  /*7c50*/  ULDC.64 UR6, c[0x0][0x208] ;  /* 0x0000820000067ab9 */ /* 0x000fe20000000a00 */
[----:B------:R-:W-:Y:S02]  /*7c60*/  CS2R R36, SRZ ;  /* 0x0000000000247805 */ /* 0x000fe4000001ff00 */
[----:B------:R-:W-:Y:S02]  /*7c70*/  CS2R R38, SRZ ;  /* 0x0000000000267805 */ /* 0x000fe4000001ff00 */
[----:B------:R-:W-:Y:S02]  /*7c80*/  CS2R R28, SRZ ;  /* 0x00000000001c7805 */ /* 0x000fe4000001ff00 */
[----:B------:R-:W-:Y:S02]  /*7c90*/  CS2R R30, SRZ ;  /* 0x00000000001e7805 */ /* 0x000fe4000001ff00 */
[----:B------:R-:W-:-:S02]  /*7ca0*/  CS2R R26, SRZ ;  /* 0x00000000001a7805 */ /* 0x000fc4000001ff00 */
[----:B------:R-:W-:Y:S02]  /*7cb0*/  CS2R R24, SRZ ;  /* 0x0000000000187805 */ /* 0x000fe4000001ff00 */
[C---:B--2---:R-:W-:Y:S01]  /*7cc0*/  ISETP.GE.AND P4, PT, R6.reuse, UR4, PT ;  /* 0x0000000406007c0c */ /* 0x044fe2000bf86270 */
[----:B------:R-:W-:Y:S01]  /*7cd0*/  IMAD.SHL.U32 R9, R6, 0x2, RZ ;  /* 0x0000000206097824 */ /* 0x000fe200078e00ff */
[----:B------:R-:W-:Y:S02]  /*7ce0*/  SHF.R.S32.HI R4, RZ, 0x1f, R6 ;  /* 0x0000001fff047819 */ /* 0x000fe40000011406 */
[----:B---3--:R-:W-:Y:S02]  /*7cf0*/  ISETP.GE.AND P3, PT, R40, UR4, PT ;  /* 0x0000000428007c0c */ /* 0x008fe4000bf66270 */
[----:B------:R-:W-:-:S07]  /*7d00*/  SHF.L.U64.HI R4, R6, 0x1, R4 ;  /* 0x0000000106047819 */ /* 0x000fce0000010204 */
[-C--:B------:R-:W-:Y:S02]  /*7d10*/  @!P4 IADD3 R8, P2, R14, R9.reuse, RZ ;  /* 0x000000090e08c210 */ /* 0x080fe40007f5e0ff */
[----:B----4-:R-:W-:-:S03]  /*7d20*/  @!P4 IADD3 R6, P1, R0, R9, RZ ;  /* 0x000000090006c210 */ /* 0x010fc60007f3e0ff */
[--C-:B------:R-:W-:Y:S01]  /*7d30*/  @!P4 IMAD.X R9, R5, 0x1, R4.reuse, P2 ;  /* 0x000000010509c824 */ /* 0x100fe200010e0604 */
[----:B------:R-:W-:Y:S01]  /*7d40*/  ISETP.GE.AND P2, PT, R44, UR4, PT ;  /* 0x000000042c007c0c */ /* 0x000fe2000bf46270 */
[----:B------:R-:W-:Y:S01]  /*7d50*/  @!P4 IMAD.X R7, R3, 0x1, R4, P1 ;  /* 0x000000010307c824 */ /* 0x000fe200008e0604 */
[----:B------:R-:W-:Y:S01]  /*7d60*/  SHF.R.S32.HI R4, RZ, 0x1f, R40 ;  /* 0x0000001fff047819 */ /* 0x000fe20000011428 */
[C---:B------:R-:W-:Y:S01]  /*7d70*/  IMAD.SHL.U32 R41, R40.reuse, 0x2, RZ ;  /* 0x0000000228297824 */ /* 0x040fe200078e00ff */
[----:B------:R-:W5:Y:S01]  /*7d80*/  @!P4 LD.E.64 R34, desc[UR6][R8.64] ;  /* 0x000000060822c980 */ /* 0x000f62000c101b00 */
[----:B------:R-:W-:Y:S02]  /*7d90*/  ISETP.GE.AND P1, PT, R15, UR4, PT ;  /* 0x000000040f007c0c */ /* 0x000fe4000bf26270 */
[----:B------:R-:W-:Y:S01]  /*7da0*/  SHF.L.U64.HI R4, R40, 0x1, R4 ;  /* 0x0000000128047819 */ /* 0x000fe20000010204 */
[----:B------:R0:W5:Y:S01]  /*7db0*/  @!P4 LD.E.64 R32, desc[UR6][R6.64] ;  /* 0x000000060620c980 */ /* 0x000162000c101b00 */
[----:B------:R-:W-:Y:S01]  /*7dc0*/  @!P3 IADD3 R40, P4, R14, R41, RZ ;  /* 0x000000290e28b210 */ /* 0x000fe20007f9e0ff */
[----:B------:R-:W-:Y:S01]  /*7dd0*/  IMAD.SHL.U32 R47, R44, 0x2, RZ ;  /* 0x000000022c2f7824 */ /* 0x000fe200078e00ff */
[----:B------:R-:W-:-:S02]  /*7de0*/  SHF.R.S32.HI R10, RZ, 0x1f, R44 ;  /* 0x0000001fff0a7819 */ /* 0x000fc4000001142c */
[----:B------:R-:W-:Y:S01]  /*7df0*/  @!P3 IADD3 R42, P5, R0, R41, RZ ;  /* 0x00000029002ab210 */ /* 0x000fe20007fbe0ff */
[----:B------:R-:W-:Y:S01]  /*7e00*/  @!P3 IMAD.X R41, R5, 0x1, R4, P4 ;  /* 0x000000010529b824 */ /* 0x000fe200020e0604 */
[----:B------:R-:W-:Y:S02]  /*7e10*/  SHF.L.U64.HI R10, R44, 0x1, R10 ;  /* 0x000000012c0a7819 */ /* 0x000fe4000001020a */
[-C--:B------:R-:W-:Y:S01]  /*7e20*/  @!P2 IADD3 R46, P4, R14, R47.reuse, RZ ;  /* 0x0000002f0e2ea210 */ /* 0x080fe20007f9e0ff */
[----:B0-----:R-:W-:Y:S01]  /*7e30*/  IMAD.SHL.U32 R7, R15, 0x2, RZ ;  /* 0x000000020f077824 */ /* 0x001fe200078e00ff */
[----:B------:R-:W-:Y:S01]  /*7e40*/  SHF.R.S32.HI R11, RZ, 0x1f, R15 ;  /* 0x0000001fff0b7819 */ /* 0x000fe2000001140f */
[----:B------:R-:W-:Y:S01]  /*7e50*/  @!P3 IMAD.X R43, R3, 0x1, R4, P5 ;  /* 0x00000001032bb824 */ /* 0x000fe200028e0604 */
[C---:B------:R-:W-:Y:S01]  /*7e60*/  @!P2 IADD3 R44, P5, R0.reuse, R47, RZ ;  /* 0x0000002f002ca210 */ /* 0x040fe20007fbe0ff */
[--C-:B------:R-:W-:Y:S01]  /*7e70*/  @!P2 IMAD.X R47, R5, 0x1, R10.reuse, P4 ;  /* 0x00000001052fa824 */ /* 0x100fe200020e060a */
        /* <DEDUP_REMOVED lines=14> */
[----:B------:R-:W-:Y:S02]  /*7f60*/  @!P5 IMAD.MOV.U32 R9, RZ, RZ, R3 ;  /* 0x000000ffff09d224 */ /* 0x000fe400078e0003 */
[----:B------:R-:W-:Y:S02]  /*7f70*/  @!P5 IMAD.MOV.U32 R4, RZ, RZ, R14 ;  /* 0x000000ffff04d224 */ /* 0x000fe400078e000e */
[----:B------:R-:W-:-:S04]  /*7f80*/  @!P5 IMAD.WIDE R8, R20, 0x2, R8 ;  /* 0x000000021408d825 */ /* 0x000fc800078e0208 */
[----:B------:R-:W-:Y:S01]  /*7f90*/  @!P5 IMAD.WIDE R10, R20, 0x2, R4 ;  /* 0x00000002140ad825 */ /* 0x000fe200078e0204 */
[----:B------:R-:W-:Y:S01]  /*7fa0*/  SHF.R.S32.HI R4, RZ, 0x1f, R12 ;  /* 0x0000001fff047819 */ /* 0x000fe2000001140c */
[----:B------:R-:W5:Y:S03]  /*7fb0*/  @!P5 LD.E.64 R36, desc[UR6][R8.64] ;  /* 0x000000060824d980 */ /* 0x000f66000c101b00 */
[----:B------:R-:W-:Y:S01]  /*7fc0*/  SHF.L.U64.HI R4, R12, 0x1, R4 ;  /* 0x000000010c047819 */ /* 0x000fe20000010204 */
[----:B------:R0:W5:Y:S01]  /*7fd0*/  @!P5 LD.E.64 R38, desc[UR6][R10.64] ;  /* 0x000000060a26d980 */ /* 0x000162000c101b00 */
[----:B------:R-:W-:-:S05]  /*7fe0*/  @!P4 IADD3 R50, P5, R0, R15, RZ ;  /* 0x0000000f0032c210 */ /* 0x000fca0007fbe0ff */
[--C-:B------:R-:W-:Y:S01]  /*7ff0*/  @!P4 IMAD.X R51, R3, 0x1, R4.reuse, P5 ;  /* 0x000000010333c824 */ /* 0x100fe200028e0604 */
[----:B------:R-:W-:Y:S02]  /*8000*/  @!P4 IADD3 R14, P5, R14, R15, RZ ;  /* 0x0000000f0e0ec210 */ /* 0x000fe40007fbe0ff */
[----:B------:R-:W-:Y:S02]  /*8010*/  CS2R R20, SRZ ;  /* 0x0000000000147805 */ /* 0x000fe4000001ff00 */
[----:B------:R-:W-:Y:S02]  /*8020*/  CS2R R12, SRZ ;  /* 0x00000000000c7805 */ /* 0x000fe4000001ff00 */
[----:B0-----:R-:W-:Y:S02]  /*8030*/  CS2R R10, SRZ ;  /* 0x00000000000a7805 */ /* 0x001fe4000001ff00 */
[----:B------:R-:W-:Y:S01]  /*8040*/  CS2R R8, SRZ ;  /* 0x0000000000087805 */ /* 0x000fe2000001ff00 */
[----:B------:R-:W-:Y:S01]  /*8050*/  @!P4 IMAD.X R15, R5, 0x1, R4, P5 ;  /* 0x00000001050fc824 */ /* 0x000fe200028e0604 */
[----:B------:R0:W5:Y:S04]  /*8060*/  @!P1 LD.E.64 R20, desc[UR6][R48.64] ;  /* 0x0000000630149980 */ /* 0x000168000c101b00 */
[----:B------:R0:W5:Y:S04]  /*8070*/  @!P1 LD.E.64 R12, desc[UR6][R6.64] ;  /* 0x00000006060c9980 */ /* 0x000168000c101b00 */
[----:B------:R0:W5:Y:S04]  /*8080*/  @!P4 LD.E.64 R10, desc[UR6][R50.64] ;  /* 0x00000006320ac980 */ /* 0x000168000c101b00 */
[----:B------:R0:W5:Y:S02]  /*8090*/  @!P4 LD.E.64 R8, desc[UR6][R14.64] ;  /* 0x000000060e08c980 */ /* 0x000164000c101b00 */
.L_x_12315:
[----:B------:R-:W-:Y:S05]  /*80a0*/  BSYNC B1 ;  /* 0x0000000000017941 */ /* 0x000fea0003800000 */
.L_x_12314:
[----:B---3-5:R-:W-:Y:S01]  /*80b0*/  IMAD.MOV.U32 R3, RZ, RZ, R39 ;  /* 0x000000ffff037224 */ /* 0x028fe200078e0027 */
[----:B------:R-:W-:Y:S01]  /*80c0*/  LOP3.LUT R23, R23, 0xfffffffe, RZ, 0xc0, !PT ;  /* 0xfffffffe17177812 */ /* 0x000fe200078ec0ff */
[----:B----4-:R-:W-:Y:S01]  /*80d0*/  IMAD.MOV.U32 R0, RZ, RZ, R38 ;  /* 0x000000ffff007224 */ /* 0x010fe200078e0026 */
        /* <DEDUP_REMOVED lines=43> */
.L_x_12565:
[----:B------:R-:W-:Y:S05]  /*8390*/  BSYNC B1 ;  /* 0x0000000000017941 */ /* 0x000fea0003800000 */
.L_x_12316:
        /* <DEDUP_REMOVED lines=36> */
[----:B------:R-:W-:Y:S01]  /*85e0*/  FMUL.FTZ R39, R39, R46 ;  /* 0x0000002e27277220 */ /* 0x000fe20000410000 */
[--C-:B------:R-:W-:Y:S02]  /*85f0*/  HADD2.F32 R36, -RZ, R6.reuse.H0_H0 ;  /* 0x20000006ff247230 */ /* 0x100fe40000004100 */
[----:B------:R-:W-:Y:S01]  /*8600*/  FMUL.FTZ R50, R4, R47 ;  /* 0x0000002f04327220 */ /* 0x000fe20000410000 */
[----:B------:R-:W-:-:S02]  /*8610*/  HADD2.F32 R37, -RZ, R6.H1_H1 ;  /* 0x30000006ff257230 */ /* 0x000fc40000004100 */
[C---:B------:R-:W-:Y:S01]  /*8620*/  FFMA.FTZ R51, R38.reuse, R46, -R49 ;  /* 0x0000002e26337223 */ /* 0x040fe20000010831 */
[--C-:B------:R-:W-:Y:S02]  /*8630*/  HADD2.F32 R6, -RZ, R5.reuse.H0_H0 ;  /* 0x20000005ff067230 */ /* 0x100fe40000004100 */
[----:B------:R-:W-:Y:S01]  /*8640*/  FFMA.FTZ R52, R38, R48, R39 ;  /* 0x0000003026347223 */ /* 0x000fe20000010027 */
[-C--:B------:R-:W-:Y:S01]  /*8650*/  FMUL.FTZ R46, R4, R45.reuse ;  /* 0x0000002d042e7220 */ /* 0x080fe20000410000 */
[C---:B------:R-:W-:Y:S01]  /*8660*/  FFMA.FTZ R50, R7.reuse, R45, -R50 ;  /* 0x0000002d07327223 */ /* 0x040fe20000010832 */
[----:B------:R-:W-:Y:S02]  /*8670*/  HADD2.F32 R5, -RZ, R5.H1_H1 ;  /* 0x30000005ff057230 */ /* 0x000fe40000004100 */
[----:B------:R-:W-:Y:S02]  /*8680*/  HADD2.F32 R45, -RZ, R44.H1_H1 ;  /* 0x3000002cff2d7230 */ /* 0x000fe40000004100 */
[----:B------:R-:W-:Y:S01]  /*8690*/  FFMA.FTZ R47, R7, R47, R46 ;  /* 0x0000002f072f7223 */ /* 0x000fe2000001002e */
[----:B------:R-:W-:-:S02]  /*86a0*/  HADD2.F32 R38, -RZ, R56.H0_H0 ;  /* 0x20000038ff267230 */ /* 0x000fc40000004100 */
        /* <DEDUP_REMOVED lines=15> */
.L_x_12320:
[----:B------:R-:W-:Y:S05]  /*87a0*/  BSYNC B1 ;  /* 0x0000000000017941 */ /* 0x000fea0003800000 */
.L_x_12319:
        /* <DEDUP_REMOVED lines=45> */
.L_x_12322:
[----:B------:R-:W-:Y:S05]  /*8a80*/  BSYNC B1 ;  /* 0x0000000000017941 */ /* 0x000fea0003800000 */
.L_x_12321:
[----:B------:R-:W-:Y:S04]  /*8a90*/  BSSY B1, `(.L_x_12323) ;  /* 0x000002c000017945 */ /* 0x000fe80003800000 */
[----:B------:R-:W-:Y:S05]  /*8aa0*/  @P1 BRA `(.L_x_12324) ;  /* 0x0000000000a81947 */ /* 0x000fea0003800000 */
[----:B01----:R-:W0:Y:S01]  /*8ab0*/  LDS.128 R4, [R3+0x10a00] ;  /* 0x010a000003047984 */ /* 0x003e220000000c00 */
        /* <DEDUP_REMOVED lines=41> */
.L_x_12324:
[----:B------:R-:W-:Y:S05]  /*8d50*/  BSYNC B1 ;  /* 0x0000000000017941 */ /* 0x000fea0003800000 */
.L_x_12323:
        /* <DEDUP_REMOVED lines=44> */
.L_x_12326:
[----:B------:R-:W-:Y:S05]  /*9020*/  BSYNC B1 ;  /* 0x0000000000017941 */ /* 0x000fea0003800000 */
.L_x_12325:
        /* <DEDUP_REMOVED lines=44> */
.L_x_12328:
[----:B------:R-:W-:Y:S05]  /*92f0*/  BSYNC B1 ;  /* 0x0000000000017941 */ /* 0x000fea0003800000 */
.L_x_12327:
        /* <DEDUP_REMOVED lines=44> */
.L_x_12312:
[----:B------:R-:W3:Y:S01]  /*95c0*/  LDL R11, [R1+0x68] ;  /* 0x00006800010b7983 */ /* 0x000ee20000100800 */
[----:B------:R-:W0:Y:S01]  /*95d0*/  LDC R21, c[0x0][0x448] ;  /* 0x00011200ff157b82 */ /* 0x000e220000000800 */
[----:B------:R-:W-:Y:S01]  /*95e0*/  ULDC.64 UR4, c[0x0][0x3f8] ;  /* 0x0000fe0000047ab9 */ /* 0x000fe20000000a00 */
[----:B------:R-:W-:Y:S01]  /*95f0*/  ULDC.64 UR6, c[0x0][0x408] ;  /* 0x0001020000067ab9 */ /* 0x000fe20000000a00 */
[----:B--2---:R-:W3:Y:S01]  /*9600*/  LDL.64 R14, [R1+0x50] ;  /* 0x00005000010e7983 */ /* 0x004ee20000100a00 */
[----:B------:R-:W-:Y:S02]  /*9610*/  IMAD.MOV.U32 R6, RZ, RZ, R26 ;  /* 0x000000ffff067224 */ /* 0x000fe400078e001a */
[----:B------:R-:W-:Y:S02]  /*9620*/  IMAD.MOV.U32 R7, RZ, RZ, R23 ;  /* 0x000000ffff077224 */ /* 0x000fe400078e0017 */
[----:B------:R-:W-:Y:S02]  /*9630*/  IMAD.MOV.U32 R8, RZ, RZ, R24 ;  /* 0x000000ffff087224 */ /* 0x000fe400078e0018 */
[----:B------:R-:W-:Y:S01]  /*9640*/  IMAD.MOV.U32 R9, RZ, RZ, R29 ;  /* 0x000000ffff097224 */ /* 0x000fe200078e001d */
[----:B0-----:R-:W-:-:S13]  /*9650*/  ISETP.NE.AND P0, PT, R21, 0x1, PT ;  /* 0x000000011500780c */ /* 0x001fda0003f05270 */
[----:B------:R-:W0:Y:S08]  /*9660*/  @P0 LDC R3, c[0x0][0x44c] ;  /* 0x00011300ff030b82 */ /* 0x000e300000000800 */
[----:B------:R-:W2:Y:S01]  /*9670*/  @P0 LDC R5, c[0x0][0x450] ;  /* 0x00011400ff050b82 */ /* 0x000ea20000000800 */
[----:B0-----:R-:W-:-:S04]  /*9680*/  @P0 IMAD.HI.U32 R0, R10, R3, RZ ;  /* 0x000000030a000227 */ /* 0x001fc800078e00ff */
[----:B------:R-:W-:Y:S01]  /*9690*/  IMAD.MOV.U32 R3, RZ, RZ, R10 ;  /* 0x000000ffff037224 */ /* 0x000fe200078e000a */
[----:B--2---:R-:W-:-:S04]  /*96a0*/  @P0 SHF.R.U32.HI R3, RZ, R5, R0 ;  /* 0x00000005ff030219 */ /* 0x004fc80000011600 */
        /* <DEDUP_REMOVED lines=16> */
[----:B---3--:R-:W-:-:S05]  /*97b0*/  IMAD.IADD R11, R14, 0x1, R11 ;  /* 0x000000010e0b7824 */ /* 0x008fca00078e020b */
[----:B------:R-:W-:-:S04]  /*97c0*/  SHF.R.S32.HI R12, RZ, 0x1f, R11 ;  /* 0x0000001fff0c7819 */ /* 0x000fc8000001140b */
[----:B------:R-:W-:-:S04]  /*97d0*/  LEA.HI R12, R12, R11, RZ, 0x3 ;  /* 0x0000000b0c0c7211 */ /* 0x000fc800078f18ff */
        /* <DEDUP_REMOVED lines=8> */
.L_x_12571:
[----:B------:R-:W3:Y:S04]  /*9860*/  LDL R0, [R1+0x28] ;  /* 0x0000280001007983 */ /* 0x000ee80000100800 */
[----:B------:R-:W5:Y:S01]  /*9870*/  LDL R50, [R1+0xa0] ;  /* 0x0000a00001327983 */ /* 0x000f620000100800 */
[----:B------:R-:W-:Y:S01]  /*9880*/  BSSY B1, `(.L_x_12330) ;  /* 0x0000039000017945 */ /* 0x000fe20003800000 */
[----:B----4-:R-:W-:Y:S01]  /*9890*/  IMAD.MOV.U32 R46, RZ, RZ, R14 ;  /* 0x000000ffff2e7224 */ /* 0x010fe200078e000e */
[----:B------:R-:W-:Y:S01]  /*98a0*/  CS2R R6, SRZ ;  /* 0x0000000000067805 */ /* 0x000fe2000001ff00 */
[----:B--2---:R-:W-:Y:S01]  /*98b0*/  IMAD.MOV.U32 R47, RZ, RZ, R5 ;  /* 0x000000ffff2f7224 */ /* 0x004fe200078e0005 */
        /* <DEDUP_REMOVED lines=10> */
[----:B---3--:R-:W-:-:S04]  /*9960*/  IMAD R21, R0, R21, RZ ;  /* 0x0000001500157224 */ /* 0x008fc800078e02ff */
[----:B------:R-:W-:Y:S01]  /*9970*/  IMAD R105, R105, -0xc0, R21 ;  /* 0xffffff4069697824 */ /* 0x000fe200078e0215 */
[----:B------:R-:W-:Y:S02]  /*9980*/  ISETP.GE.AND P1, PT, R10, R21, PT ;  /* 0x000000150a00720c */ /* 0x000fe40003f26270 */
[----:B------:R-:W-:Y:S02]  /*9990*/  CS2R R10, SRZ ;  /* 0x00000000000a7805 */ /* 0x000fe4000001ff00 */
[----:B-----5:R-:W-:Y:S02]  /*99a0*/  LEA.HI R0, R50, R50, RZ, 0x1 ;  /* 0x0000003232007211 */ /* 0x020fe400078f08ff */
[----:B------:R-:W-:-:S04]  /*99b0*/  VIMNMX R105, R105, 0xc0, PT ;  /* 0x000000c069697848 */ /* 0x000fc80003fe0100 */
[----:B------:R-:W-:-:S03]  /*99c0*/  ISETP.GE.AND P0, PT, R22, R105, PT ;  /* 0x000000691600720c */ /* 0x000fc60003f06270 */
[----:B------:R-:W-:Y:S10]  /*99d0*/  @P1 BRA `(.L_x_12331) ;  /* 0x00000000008c1947 */ /* 0x000ff40003800000 */
[----:B------:R-:W2:Y:S01]  /*99e0*/  LDL.64 R48, [R1+0x38] ;  /* 0x0000380001307983 */ /* 0x000ea20000100a00 */
[----:B------:R-:W-:-:S03]  /*99f0*/  ULDC UR4, c[0x0][0x3f4] ;  /* 0x0000fd0000047ab9 */ /* 0x000fc60000000800 */
[----:B------:R-:W3:Y:S01]  /*9a00*/  LDL R23, [R1+0xa4] ;  /* 0x0000a40001177983 */ /* 0x000ee20000100800 */
[----:B------:R-:W-:Y:S02]  /*9a10*/  CS2R R24, SRZ ;  /* 0x0000000000187805 */ /* 0x000fe4000001ff00 */
[----:B------:R-:W-:Y:S01]  /*9a20*/  CS2R R26, SRZ ;  /* 0x00000000001a7805 */ /* 0x000fe2000001ff00 */
[----:B------:R-:W-:Y:S01]  /*9a30*/  ULDC.64 UR6, c[0x0][0x208] ;  /* 0x0000820000067ab9 */ /* 0x000fe20000000a00 */
        /* <DEDUP_REMOVED lines=8> */
[C---:B--2---:R-:W-:Y:S02]  /*9ac0*/  VIADD R3, R48.reuse, 0x10 ;  /* 0x0000001030037836 */ /* 0x044fe40000000000 */
[C---:B------:R-:W-:Y:S01]  /*9ad0*/  VIADD R4, R48.reuse, 0x20 ;  /* 0x0000002030047836 */ /* 0x040fe20000000000 */
[----:B------:R-:W-:-:S02]  /*9ae0*/  ISETP.GE.AND P1, PT, R48, UR4, PT ;  /* 0x0000000430007c0c */ /* 0x000fc4000bf26270 */
[----:B------:R-:W-:Y:S02]  /*9af0*/  ISETP.GE.AND P2, PT, R3, UR4, PT ;  /* 0x0000000403007c0c */ /* 0x000fe4000bf46270 */
[----:B------:R-:W-:Y:S02]  /*9b00*/  ISETP.GE.AND P3, PT, R4, UR4, PT ;  /* 0x0000000404007c0c */ /* 0x000fe4000bf66270 */
[----:B------:R-:W-:-:S07]  /*9b10*/  CS2R R4, SRZ ;  /* 0x0000000000047805 */ /* 0x000fce000001ff00 */
[----:B------:R-:W-:-:S04]  /*9b20*/  @!P1 IMAD.WIDE R12, R48, 0x2, R36 ;  /* 0x00000002300c9825 */ /* 0x000fc800078e0224 */
[----:B------:R-:W-:Y:S01]  /*9b30*/  @!P2 IMAD.SHL.U32 R41, R20, 0x8, RZ ;  /* 0x000000081429a824 */ /* 0x000fe200078e00ff */
[----:B------:R0:W5:Y:S01]  /*9b40*/  @!P1 LD.E.128 R24, desc[UR6][R12.64] ;  /* 0x000000060c189980 */ /* 0x000162000c101d00 */
[----:B---3--:R-:W-:Y:S02]  /*9b50*/  @!P3 IMAD.SHL.U32 R45, R23, 0x8, RZ ;  /* 0x00000008172db824 */ /* 0x008fe400078e00ff */
[----:B------:R-:W-:-:S04]  /*9b60*/  @!P2 IMAD.WIDE R38, R41, 0x2, R36 ;  /* 0x000000022926a825 */ /* 0x000fc800078e0224 */
[----:B------:R-:W-:Y:S01]  /*9b70*/  @!P3 IMAD.WIDE R42, R45, 0x2, R36 ;  /* 0x000000022d2ab825 */ /* 0x000fe200078e0224 */
[----:B------:R1:W5:Y:S01]  /*9b80*/  @!P2 LD.E.128 R28, desc[UR6][R38.64] ;  /* 0x00000006261ca980 */ /* 0x000362000c101d00 */
[----:B0-----:R-:W-:Y:S02]  /*9b90*/  CS2R R12, SRZ ;  /* 0x00000000000c7805 */ /* 0x001fe4000001ff00 */
[--C-:B------:R-:W-:Y:S01]  /*9ba0*/  @!P2 IMAD.WIDE R40, R41, 0x2, R46.reuse ;  /* 0x000000022928a825 */ /* 0x100fe200078e022e */
[----:B------:R1:W5:Y:S03]  /*9bb0*/  @!P3 LD.E.128 R32, desc[UR6][R42.64] ;  /* 0x000000062a20b980 */ /* 0x000366000c101d00 */
[--C-:B------:R-:W-:Y:S01]  /*9bc0*/  @!P3 IMAD.WIDE R44, R45, 0x2, R46.reuse ;  /* 0x000000022d2cb825 */ /* 0x100fe200078e022e */
[----:B------:R1:W5:Y:S03]  /*9bd0*/  @!P2 LD.E.128 R8, desc[UR6][R40.64] ;  /* 0x000000062808a980 */ /* 0x000366000c101d00 */
[----:B------:R-:W-:Y:S01]  /*9be0*/  @!P1 IMAD.WIDE R36, R48, 0x2, R46 ;  /* 0x0000000230249825 */ /* 0x000fe200078e022e */
[----:B------:R1:W5:Y:S04]  /*9bf0*/  @!P3 LD.E.128 R12, desc[UR6][R44.64] ;  /* 0x000000062c0cb980 */ /* 0x000368000c101d00 */
[----:B------:R1:W5:Y:S02]  /*9c00*/  @!P1 LD.E.128 R4, desc[UR6][R36.64] ;  /* 0x0000000624049980 */ /* 0x000364000c101d00 */
.L_x_12331:
[----:B------:R-:W-:Y:S05]  /*9c10*/  BSYNC B1 ;  /* 0x0000000000017941 */ /* 0x000fea0003800000 */
.L_x_12330:
[----:B------:R-:W-:Y:S01]  /*9c20*/  LOP3.LUT R0, R0, 0xfffffffe, RZ, 0xc0, !PT ;  /* 0xfffffffe00007812 */ /* 0x000fe200078ec0ff */
[----:B-----5:R-:W-:Y:S01]  /*9c30*/  IMAD.MOV.U32 R3, RZ, RZ, R4 ;  /* 0x000000ffff037224 */ /* 0x020fe200078e0004 */
[----:B------:R-:W-:Y:S01]  /*9c40*/  BSSY B1, `(.L_x_12332) ;  /* 0x000002e000017945 */ /* 0x000fe20003800000 */
[----:B------:R-:W-:Y:S02]  /*9c50*/  IMAD.MOV.U32 R21, RZ, RZ, R5 ;  /* 0x000000ffff157224 */ /* 0x000fe400078e0005 */
[----:B------:R-:W-:Y:S01]  /*9c60*/  IMAD.IADD R0, R50, 0x1, -R0 ;  /* 0x0000000132007824 */ /* 0x000fe200078e0a00 */
[----:B------:R-:W-:Y:S01]  /*9c70*/  PRMT R58, R3, 0x7610, R58 ;  /* 0x00007610033a7816 */ /* 0x000fe2000000003a */
[----:B------:R-:W-:Y:S01]  /*9c80*/  IMAD.MOV.U32 R23, RZ, RZ, R6 ;  /* 0x000000ffff177224 */ /* 0x000fe200078e0006 */
[----:B------:R-:W-:Y:S01]  /*9c90*/  PRMT R57, R21, 0x7610, R57 ;  /* 0x0000761015397816 */ /* 0x000fe20000000039 */
[----:B------:R-:W-:Y:S01]  /*9ca0*/  IMAD.MOV.U32 R21, RZ, RZ, R7 ;  /* 0x000000ffff157224 */ /* 0x000fe200078e0007 */
[----:B------:R-:W-:Y:S01]  /*9cb0*/  SHF.L.U32 R3, R0, 0x1f, RZ ;  /* 0x0000001f00037819 */ /* 0x000fe200000006ff */
[----:B-1----:R-:W-:Y:S01]  /*9cc0*/  IMAD.MOV.U32 R36, RZ, RZ, R9 ;  /* 0x000000ffff247224 */ /* 0x002fe200078e0009 */
[----:B------:R-:W-:Y:S01]  /*9cd0*/  PRMT R66, R23, 0x7610, R66 ;  /* 0x0000761017427816 */ /* 0x000fe20000000042 */
[----:B------:R-:W-:Y:S01]  /*9ce0*/  IMAD.MOV.U32 R23, RZ, RZ, R8 ;  /* 0x000000ffff177224 */ /* 0x000fe200078e0008 */
[----:B------:R-:W0:Y:S01]  /*9cf0*/  SYNCS.PHASECHK.TRANS64.TRYWAIT P1, [R16+URZ+0x31c00], R3 ;  /* 0x031c0003100075a7 */ /* 0x000e22000802017f */
        /* <DEDUP_REMOVED lines=33> */
[----:B0-----:R-:W-:Y:S06]  /*9f10*/  @!P1 BRA `(.L_x_12333) ;  /* 0x000001b800749947 */ /* 0x001fec0003800000 */
.L_x_12572:
[----:B------:R-:W-:Y:S05]  /*9f20*/  BSYNC B1 ;  /* 0x0000000000017941 */ /* 0x000fea0003800000 */
.L_x_12332:
[----:B------:R-:W-:Y:S01]  /*9f30*/  PRMT R45, R0, 0x5410, R36 ;  /* 0x00005410002d7816 */ /* 0x000fe20000000024 */
[----:B------:R-:W-:Y:S06]  /*9f40*/  @P0 BRA `(.L_x_12318) ;  /* 0x0000001000d00947 */ /* 0x000fec0003800000 */
[----:B------:R-:W2:Y:S01]  /*9f50*/  LDL.64 R38, [R1+0x38] ;  /* 0x0000380001267983 */ /* 0x000ea20000100a00 */
[----:B0-----:R-:W2:Y:S03]  /*9f60*/  LDC R3, c[0x0][0x3f4] ;  /* 0x0000fd00ff037b82 */ /* 0x001ea60000000800 */
[----:B------:R0:W5:Y:S04]  /*9f70*/  LDL R70, [R1+0x48] ;  /* 0x0000480001467983 */ /* 0x0001680000100800 */
[----:B------:R0:W5:Y:S04]  /*9f80*/  LDL R69, [R1+0x5c] ;  /* 0x00005c0001457983 */ /* 0x0001680000100800 */
[----:B------:R0:W5:Y:S01]  /*9f90*/  LDL R68, [R1+0x58] ;  /* 0x0000580001447983 */ /* 0x0001620000100800 */
[----:B------:R-:W-:Y:S01]  /*9fa0*/  BSSY B1, `(.L_x_12334) ;  /* 0x000006b000017945 */ /* 0x000fe20003800000 */
[C---:B--2---:R-:W-:Y:S01]  /*9fb0*/  ISETP.GE.AND P0, PT, R38.reuse, R3, PT ;  /* 0x000000032600720c */ /* 0x044fe20003f06270 */
[----:B------:R-:W-:-:S02]  /*9fc0*/  VIADD R0, R38, 0x10 ;  /* 0x0000001026007836 */ /* 0x000fc40000000000 */
[----:B------:R-:W-:-:S03]  /*9fd0*/  VIADD R36, R38, 0x20 ;  /* 0x0000002026247836 */ /* 0x000fc60000000000 */
[-C--:B------:R-:W-:Y:S02]  /*9fe0*/  ISETP.GE.AND P1, PT, R0, R3.reuse, PT ;  /* 0x000000030000720c */ /* 0x080fe40003f26270 */
[----:B------:R-:W-:-:S05]  /*9ff0*/  ISETP.GE.AND P2, PT, R36, R3, PT ;  /* 0x000000032400720c */ /* 0x000fca0003f46270 */
[----:B0-----:R-:W-:Y:S08]  /*a000*/  @P0 BRA `(.L_x_12335) ;  /* 0x0000000400900947 */ /* 0x001ff00003800000 */
        /* <DEDUP_REMOVED lines=17> */
[----:B------:R-:W-:Y:S02]  /*a120*/  SHF.R.U32.HI R60, RZ, 0x10, R5 ;  /* 0x00000010ff3c7819 */ /* 0x000fe40000011605 */
[--C-:B------:R-:W-:Y:S02]  /*a130*/  SHF.R.U64 R24, R24, 0x10, R25.reuse ;  /* 0x0000001018187819 */ /* 0x100fe40000001219 */
[----:B------:R-:W-:Y:S02]  /*a140*/  SHF.R.U32.HI R56, RZ, 0x10, R25 ;  /* 0x00000010ff387819 */ /* 0x000fe40000011619 */
[----:B------:R-:W-:Y:S01]  /*a150*/  SHF.R.U64 R25, R4, 0x10, R5 ;  /* 0x0000001004197819 */ /* 0x000fe20000001205 */
[----:B------:R-:W-:Y:S01]  /*a160*/  HADD2.F32 R57, -RZ, R57.H0_H0 ;  /* 0x20000039ff397230 */ /* 0x000fe20000004100 */
[----:B------:R-:W-:Y:S01]  /*a170*/  SHF.R.U64 R5, R6, 0x10, R7 ;  /* 0x0000001006057819 */ /* 0x000fe20000001207 */
[----:B------:R-:W-:Y:S01]  /*a180*/  HADD2.F32 R60, -RZ, R60.H0_H0 ;  /* 0x2000003cff3c7230 */ /* 0x000fe20000004100 */
[----:B------:R-:W-:Y:S01]  /*a190*/  SHF.R.U64 R4, R26, 0x10, R27 ;  /* 0x000000101a047819 */ /* 0x000fe2000000121b */
[----:B------:R-:W-:-:S02]  /*a1a0*/  HADD2.F32 R55, -RZ, R55.H0_H0 ;  /* 0x20000037ff377230 */ /* 0x000fc40000004100 */
[----:B------:R-:W-:Y:S02]  /*a1b0*/  HADD2.F32 R56, -RZ, R56.H0_H0 ;  /* 0x20000038ff387230 */ /* 0x000fe40000004100 */
[----:B------:R-:W-:Y:S02]  /*a1c0*/  HADD2.F32 R58, -RZ, R58.H0_H0 ;  /* 0x2000003aff3a7230 */ /* 0x000fe40000004100 */
[----:B------:R-:W-:Y:S01]  /*a1d0*/  HADD2.F32 R54, -RZ, R54.H0_H0 ;  /* 0x20000036ff367230 */ /* 0x000fe20000004100 */
[----:B------:R-:W-:Y:S02]  /*a1e0*/  SHF.R.U32.HI R63, RZ, 0x10, R7 ;  /* 0x00000010ff3f7819 */ /* 0x000fe40000011607 */
[----:B------:R-:W-:Y:S01]  /*a1f0*/  SHF.R.U32.HI R65, RZ, 0x10, R27 ;  /* 0x00000010ff417819 */ /* 0x000fe2000001161b */
[--C-:B0-----:R-:W-:Y:S02]  /*a200*/  HADD2.F32 R6, -RZ, R41.reuse.H0_H0 ;  /* 0x20000029ff067230 */ /* 0x101fe40000004100 */
[----:B------:R-:W-:-:S02]  /*a210*/  HADD2.F32 R51, -RZ, R41.H1_H1 ;  /* 0x30000029ff337230 */ /* 0x000fc40000004100 */
[----:B------:R-:W-:Y:S02]  /*a220*/  HADD2.F32 R41, -RZ, R40.H0_H0 ;  /* 0x20000028ff297230 */ /* 0x000fe40000004100 */
[C---:B------:R-:W-:Y:S01]  /*a230*/  FMUL.FTZ R59, R6.reuse, R57 ;  /* 0x00000039063b7220 */ /* 0x040fe20000410000 */
[C---:B------:R-:W-:Y:S01]  /*a240*/  FMUL.FTZ R62, R51.reuse, R60 ;  /* 0x0000003c333e7220 */ /* 0x040fe20000410000 */
[----:B------:R-:W-:Y:S01]  /*a250*/  FMUL.FTZ R61, R6, R55 ;  /* 0x00000037063d7220 */ /* 0x000fe20000410000 */
[----:B------:R-:W-:Y:S01]  /*a260*/  FMUL.FTZ R64, R51, R56 ;  /* 0x0000003833407220 */ /* 0x000fe20000410000 */
[----:B------:R-:W-:Y:S02]  /*a270*/  HADD2.F32 R52, -RZ, R42.H0_H0 ;  /* 0x2000002aff347230 */ /* 0x000fe40000004100 */
[----:B------:R-:W-:Y:S02]  /*a280*/  HADD2.F32 R51, -RZ, R66.H0_H0 ;  /* 0x20000042ff337230 */ /* 0x000fe40000004100 */
[----:B------:R-:W-:-:S02]  /*a290*/  HADD2.F32 R53, -RZ, R43.H0_H0 ;  /* 0x2000002bff357230 */ /* 0x000fc40000004100 */
[----:B------:R-:W-:Y:S02]  /*a2a0*/  HADD2.F32 R40, -RZ, R40.H1_H1 ;  /* 0x30000028ff287230 */ /* 0x000fe40000004100 */
[----:B------:R-:W-:Y:S02]  /*a2b0*/  HADD2.F32 R43, -RZ, R43.H1_H1 ;  /* 0x3000002bff2b7230 */ /* 0x000fe40000004100 */
[----:B------:R-:W-:Y:S02]  /*a2c0*/  HADD2.F32 R25, -RZ, R25.H0_H0 ;  /* 0x20000019ff197230 */ /* 0x000fe40000004100 */
[----:B------:R-:W-:Y:S01]  /*a2d0*/  HADD2.F32 R42, -RZ, R42.H1_H1 ;  /* 0x3000002aff2a7230 */ /* 0x000fe20000004100 */
[----:B--2---:R-:W0:Y:S02]  /*a2e0*/  LDS.128 R36, [R71] ;  /* 0x0000000047247984 */ /* 0x004e240000000c00 */
[--C-:B0-----:R-:W-:Y:S02]  /*a2f0*/  HADD2.F32 R26, -RZ, R37.reuse.H0_H0 ;  /* 0x20000025ff1a7230 */ /* 0x101fe40000004100 */
[----:B------:R-:W-:-:S03]  /*a300*/  HADD2.F32 R37, -RZ, R37.H1_H1 ;  /* 0x30000025ff257230 */ /* 0x000fc60000004100 */
[C---:B------:R-:W-:Y:S01]  /*a310*/  FFMA.FTZ R6, R26.reuse, R55, -R59 ;  /* 0x000000371a067223 */ /* 0x040fe2000001083b */
[----:B------:R-:W-:Y:S02]  /*a320*/  HADD2.F32 R7, -RZ, R36.H0_H0 ;  /* 0x20000024ff077230 */ /* 0x000fe40000004100 */
[----:B------:R-:W-:Y:S01]  /*a330*/  FFMA.FTZ R55, R37, R56, -R62 ;  /* 0x0000003825377223 */ /* 0x000fe2000001083e */
[C---:B------:R-:W-:Y:S01]  /*a340*/  FMUL.FTZ R56, R41.reuse, R58 ;  /* 0x0000003a29387220 */ /* 0x040fe20000410000 */
[----:B------:R-:W-:Y:S01]  /*a350*/  FMUL.FTZ R41, R41, R54 ;  /* 0x0000003629297220 */ /* 0x000fe20000410000 */
[----:B------:R-:W-:Y:S01]  /*a360*/  FFMA.FTZ R26, R26, R57, R61 ;  /* 0x000000391a1a7223 */ /* 0x000fe2000001003d */
[----:B------:R-:W-:Y:S01]  /*a370*/  FFMA.FTZ R57, R37, R60, R64 ;  /* 0x0000003c25397223 */ /* 0x000fe20000010040 */
[----:B------:R-:W-:Y:S02]  /*a380*/  HADD2.F32 R27, -RZ, R38.H0_H0 ;  /* 0x20000026ff1b7230 */ /* 0x000fe40000004100 */
[----:B------:R-:W-:Y:S01]  /*a390*/  FFMA.FTZ R56, R7, R54, -R56 ;  /* 0x0000003607387223 */ /* 0x000fe20000010838 */
[----:B------:R-:W-:-:S02]  /*a3a0*/  HADD2.F32 R37, -RZ, R67.H0_H0 ;  /* 0x20000043ff257230 */ /* 0x000fc40000004100 */
[----:B------:R-:W-:Y:S01]  /*a3b0*/  FFMA.FTZ R58, R7, R58, R41 ;  /* 0x0000003a073a7223 */ /* 0x000fe20000010029 */
[C---:B------:R-:W-:Y:S01]  /*a3c0*/  FMUL.FTZ R54, R52.reuse, R51 ;  /* 0x0000003334367220 */ /* 0x040fe20000410000 */
[----:B------:R-:W-:Y:S02]  /*a3d0*/  HADD2.F32 R41, -RZ, R66.H1_H1 ;  /* 0x30000042ff297230 */ /* 0x000fe40000004100 */
[----:B------:R-:W-:Y:S02]  /*a3e0*/  HADD2.F32 R50, -RZ, R39.H0_H0 ;  /* 0x20000027ff327230 */ /* 0x000fe40000004100 */
[-C--:B------:R-:W-:Y:S01]  /*a3f0*/  FMUL.FTZ R60, R52, R37.reuse ;  /* 0x00000025343c7220 */ /* 0x080fe20000410000 */
[----:B------:R-:W-:Y:S02]  /*a400*/  HADD2.F32 R7, -RZ, R67.H1_H1 ;  /* 0x30000043ff077230 */ /* 0x000fe40000004100 */
[----:B------:R-:W-:Y:S01]  /*a410*/  FFMA.FTZ R59, R27, R37, -R54 ;  /* 0x000000251b3b7223 */ /* 0x000fe20000010836 */
[----:B------:R-:W-:Y:S01]  /*a420*/  FMUL.FTZ R37, R53, R41 ;  /* 0x0000002935257220 */ /* 0x000fe20000410000 */
[----:B------:R-:W-:Y:S01]  /*a430*/  FFMA.FTZ R60, R27, R51, R60 ;  /* 0x000000331b3c7223 */ /* 0x000fe2000001003c */
[----:B------:R-:W-:-:S02]  /*a440*/  HADD2.F32 R54, -RZ, R63.H0_H0 ;  /* 0x2000003fff367230 */ /* 0x000fc40000004100 */
[-C--:B------:R-:W-:Y:S01]  /*a450*/  FMUL.FTZ R62, R53, R7.reuse ;  /* 0x00000007353e7220 */ /* 0x080fe20000410000 */
[----:B------:R-:W-:Y:S02]  /*a460*/  HADD2.F32 R52, -RZ, R65.H0_H0 ;  /* 0x20000041ff347230 */ /* 0x000fe40000004100 */
[C---:B------:R-:W-:Y:S01]  /*a470*/  FFMA.FTZ R51, R50.reuse, R7, -R37 ;  /* 0x0000000732337223 */ /* 0x040fe20000010825 */
[----:B------:R-:W-:Y:S02]  /*a480*/  HADD2.F32 R7, -RZ, R24.H0_H0 ;  /* 0x20000018ff077230 */ /* 0x000fe40000004100 */
[----:B------:R-:W-:Y:S02]  /*a490*/  HADD2.F32 R27, -RZ, R5.H0_H0 ;  /* 0x20000005ff1b7230 */ /* 0x000fe40000004100 */
[----:B------:R-:W-:Y:S01]  /*a4a0*/  FFMA.FTZ R62, R50, R41, R62 ;  /* 0x00000029323e7223 */ /* 0x000fe2000001003e */
[----:B------:R-:W-:Y:S02]  /*a4b0*/  HADD2.F32 R5, -RZ, R4.H0_H0 ;  /* 0x20000004ff057230 */ /* 0x000fe40000004100 */
[----:B------:R-:W-:Y:S01]  /*a4c0*/  FMUL.FTZ R64, R43, R54 ;  /* 0x000000362b407220 */ /* 0x000fe20000410000 */
[----:B------:R-:W-:-:S02]  /*a4d0*/  HADD2.F32 R39, -RZ, R39.H1_H1 ;  /* 0x30000027ff277230 */ /* 0x000fc40000004100 */
[-C--:B------:R-:W-:Y:S01]  /*a4e0*/  FMUL.FTZ R50, R43, R52.reuse ;  /* 0x000000342b327220 */ /* 0x080fe20000410000 */
[----:B------:R-:W-:Y:S02]  /*a4f0*/  HADD2.F32 R36, -RZ, R36.H1_H1 ;  /* 0x30000024ff247230 */ /* 0x000fe40000004100 */
[C---:B------:R-:W-:Y:S01]  /*a500*/  FMUL.FTZ R37, R40.reuse, R25 ;  /* 0x0000001928257220 */ /* 0x040fe20000410000 */
        /* <DEDUP_REMOVED lines=20> */
.L_x_12335:
[----:B------:R-:W-:Y:S05]  /*a650*/  BSYNC B1 ;  /* 0x0000000000017941 */ /* 0x000fea0003800000 */
.L_x_12334:
[----:B------:R-:W-:Y:S04]  /*a660*/  BSSY B1, `(.L_x_12336) ;  /* 0x0000061000017945 */ /* 0x000fe80003800000 */
[----:B------:R-:W-:Y:S05]  /*a670*/  @P1 BRA `(.L_x_12337) ;  /* 0x00000004007c1947 */ /* 0x000fea0003800000 */
[----:B------:R-:W2:Y:S01]  /*a680*/  LDL R54, [R1+0xac] ;  /* 0x0000ac0001367983 */ /* 0x000ea20000100800 */
[----:B------:R-:W-:Y:S02]  /*a690*/  LEA.HI R20, R3, R20, RZ, 0x1d ;  /* 0x0000001403147211 */ /* 0x000fe400078fe8ff */
[--C-:B------:R-:W-:Y:S02]  /*a6a0*/  SHF.R.U64 R52, R30, 0x10, R31.reuse ;  /* 0x000000101e347819 */ /* 0x100fe4000000121f */
[----:B0-----:R-:W-:Y:S02]  /*a6b0*/  SHF.R.S32.HI R5, RZ, 0x1f, R20 ;  /* 0x0000001fff057819 */ /* 0x001fe40000011414 */
[----:B------:R-:W-:Y:S01]  /*a6c0*/  SHF.R.U32.HI R42, RZ, 0x10, R31 ;  /* 0x00000010ff2a7819 */ /* 0x000fe2000001161f */
[--C-:B------:R-:W-:Y:S01]  /*a6d0*/  HADD2.F32 R31, -RZ, R49.reuse.H1_H1 ;  /* 0x30000031ff1f7230 */ /* 0x100fe20000004100 */
[----:B------:R-:W-:Y:S01]  /*a6e0*/  LEA.HI R5, R5, R20, RZ, 0x2 ;  /* 0x0000001405057211 */ /* 0x000fe200078f10ff */
[----:B------:R-:W-:Y:S01]  /*a6f0*/  IMAD.SHL.U32 R20, R20, 0x8, RZ ;  /* 0x0000000814147824 */ /* 0x000fe200078e00ff */
[----:B------:R-:W-:Y:S01]  /*a700*/  SHF.R.U64 R53, R28, 0x10, R29 ;  /* 0x000000101c357819 */ /* 0x000fe2000000121d */
[----:B------:R-:W-:Y:S01]  /*a710*/  HADD2.F32 R49, -RZ, R49.H0_H0 ;  /* 0x20000031ff317230 */ /* 0x000fe20000004100 */
[----:B------:R-:W-:-:S02]  /*a720*/  SHF.R.S32.HI R5, RZ, 0x2, R5 ;  /* 0x00000002ff057819 */ /* 0x000fc40000011405 */
[----:B-----5:R-:W-:Y:S02]  /*a730*/  LOP3.LUT R20, R70, 0x18, R20, 0xf8, !PT ;  /* 0x0000001846147812 */ /* 0x020fe400078ef814 */
[----:B------:R-:W-:Y:S01]  /*a740*/  SHF.R.U32.HI R36, RZ, 0x10, R9 ;  /* 0x00000010ff247819 */ /* 0x000fe20000011609 */
[----:B------:R-:W-:Y:S01]  /*a750*/  IMAD R0, R5, 0x1800, R69 ;  /* 0x0000180005007824 */ /* 0x000fe200078e0245 */
[----:B------:R-:W-:Y:S02]  /*a760*/  LOP3.LUT R25, R20, R68, RZ, 0x3c, !PT ;  /* 0x0000004414197212 */ /* 0x000fe400078e3cff */
[----:B------:R-:W-:Y:S01]  /*a770*/  SHF.R.U64 R51, R8, 0x10, R9 ;  /* 0x0000001008337819 */ /* 0x000fe20000001209 */
[----:B------:R-:W-:Y:S01]  /*a780*/  HADD2.F32 R36, -RZ, R36.H0_H0 ;  /* 0x20000024ff247230 */ /* 0x000fe20000004100 */
[----:B------:R-:W-:Y:S01]  /*a790*/  SHF.R.U32.HI R38, RZ, 0x10, R29 ;  /* 0x00000010ff267819 */ /* 0x000fe2000001161d */
        /* <DEDUP_REMOVED lines=12> */
[----:B------:R-:W-:Y:S02]  /*a860*/  HADD2.F32 R29, -RZ, R26.H0_H0 ;  /* 0x2000001aff1d7230 */ /* 0x000fe40000004100 */
[--C-:B------:R-:W-:Y:S02]  /*a870*/  HADD2.F32 R30, -RZ, R27.reuse.H0_H0 ;  /* 0x2000001bff1e7230 */ /* 0x100fe40000004100 */
[----:B------:R-:W-:Y:S01]  /*a880*/  FMUL.FTZ R40, R25, R28 ;  /* 0x0000001c19287220 */ /* 0x000fe20000410000 */
[----:B------:R-:W-:Y:S02]  /*a890*/  HADD2.F32 R27, -RZ, R27.H1_H1 ;  /* 0x3000001bff1b7230 */ /* 0x000fe40000004100 */
[----:B------:R-:W-:Y:S02]  /*a8a0*/  HADD2.F32 R24, -RZ, R24.H1_H1 ;  /* 0x30000018ff187230 */ /* 0x000fe40000004100 */
[----:B------:R-:W-:-:S02]  /*a8b0*/  HADD2.F32 R26, -RZ, R26.H1_H1 ;  /* 0x3000001aff1a7230 */ /* 0x000fc40000004100 */
[----:B------:R-:W-:Y:S01]  /*a8c0*/  HADD2.F32 R25, -RZ, R50.H0_H0 ;  /* 0x20000032ff197230 */ /* 0x000fe20000004100 */
[----:B--2---:R-:W0:Y:S02]  /*a8d0*/  LDS.128 R4, [R54] ;  /* 0x0000000036047984 */ /* 0x004e240000000c00 */
[--C-:B0-----:R-:W-:Y:S02]  /*a8e0*/  HADD2.F32 R8, -RZ, R5.reuse.H0_H0 ;  /* 0x20000005ff087230 */ /* 0x101fe40000004100 */
[----:B------:R-:W-:Y:S02]  /*a8f0*/  HADD2.F32 R9, -RZ, R5.H1_H1 ;  /* 0x30000005ff097230 */ /* 0x000fe40000004100 */
[----:B------:R-:W-:Y:S02]  /*a900*/  HADD2.F32 R5, -RZ, R4.H0_H0 ;  /* 0x20000004ff057230 */ /* 0x000fe40000004100 */
[----:B------:R-:W-:Y:S01]  /*a910*/  FFMA.FTZ R37, R8, R31, -R37 ;  /* 0x0000001f08257223 */ /* 0x000fe20000010825 */
[----:B------:R-:W-:-:S02]  /*a920*/  HADD2.F32 R31, -RZ, R46.H0_H0 ;  /* 0x2000002eff1f7230 */ /* 0x000fc40000004100 */
[----:B------:R-:W-:Y:S01]  /*a930*/  FFMA.FTZ R39, R8, R49, R39 ;  /* 0x0000003108277223 */ /* 0x000fe20000010027 */
[----:B------:R-:W-:Y:S02]  /*a940*/  HADD2.F32 R8, -RZ, R48.H0_H0 ;  /* 0x20000030ff087230 */ /* 0x000fe40000004100 */
[----:B------:R-:W-:Y:S01]  /*a950*/  FFMA.FTZ R38, R9, R28, -R38 ;  /* 0x0000001c09267223 */ /* 0x000fe20000010826 */
[----:B------:R-:W-:Y:S02]  /*a960*/  HADD2.F32 R46, -RZ, R46.H1_H1 ;  /* 0x3000002eff2e7230 */ /* 0x000fe40000004100 */
[C---:B------:R-:W-:Y:S01]  /*a970*/  FMUL.FTZ R28, R20.reuse, R31 ;  /* 0x0000001f141c7220 */ /* 0x040fe20000410000 */
[----:B------:R-:W-:Y:S02]  /*a980*/  HADD2.F32 R10, -RZ, R6.H0_H0 ;  /* 0x20000006ff0a7230 */ /* 0x000fe40000004100 */
[----:B------:R-:W-:Y:S01]  /*a990*/  FMUL.FTZ R20, R20, R8 ;  /* 0x0000000814147220 */ /* 0x000fe20000410000 */
[----:B------:R-:W-:-:S02]  /*a9a0*/  HADD2.F32 R48, -RZ, R48.H1_H1 ;  /* 0x30000030ff307230 */ /* 0x000fc40000004100 */
[C---:B------:R-:W-:Y:S01]  /*a9b0*/  FFMA.FTZ R28, R5.reuse, R8, -R28 ;  /* 0x00000008051c7223 */ /* 0x040fe2000001081c */
[--C-:B------:R-:W-:Y:S02]  /*a9c0*/  HADD2.F32 R8, -RZ, R47.reuse.H1_H1 ;  /* 0x3000002fff087230 */ /* 0x100fe40000004100 */
[----:B------:R-:W-:Y:S01]  /*a9d0*/  FFMA.FTZ R31, R5, R31, R20 ;  /* 0x0000001f051f7223 */ /* 0x000fe20000010014 */
        /* <DEDUP_REMOVED lines=8> */
[----:B------:R-:W-:Y:S01]  /*aa60*/  FMUL.FTZ R30, R30, R48 ;  /* 0x000000301e1e7220 */ /* 0x000fe20000410000 */
[----:B------:R-:W-:Y:S02]  /*aa70*/  HADD2.F32 R8, -RZ, R42.H0_H0 ;  /* 0x2000002aff087230 */ /* 0x000fe40000004100 */
[----:B------:R-:W-:Y:S01]  /*aa80*/  FFMA.FTZ R10, R10, R46, R9 ;  /* 0x0000002e0a0a7223 */ /* 0x000fe20000010009 */
[----:B------:R-:W-:Y:S02]  /*aa90*/  HADD2.F32 R7, -RZ, R7.H1_H1 ;  /* 0x30000007ff077230 */ /* 0x000fe40000004100 */
[C---:B------:R-:W-:Y:S01]  /*aaa0*/  FFMA.FTZ R36, R11.reuse, R48, -R36 ;  /* 0x000000300b247223 */ /* 0x040fe20000010824 */
[----:B------:R-:W-:Y:S01]  /*aab0*/  FFMA.FTZ R30, R11, R47, R30 ;  /* 0x0000002f0b1e7223 */ /* 0x000fe2000001001e */
[C---:B------:R-:W-:Y:S01]  /*aac0*/  FMUL.FTZ R42, R27.reuse, R20 ;  /* 0x000000141b2a7220 */ /* 0x040fe20000410000 */
[----:B------:R-:W-:Y:S01]  /*aad0*/  FMUL.FTZ R46, R27, R8 ;  /* 0x000000081b2e7220 */ /* 0x000fe20000410000 */
[----:B------:R-:W-:-:S02]  /*aae0*/  HADD2.F32 R11, -RZ, R51.H0_H0 ;  /* 0x20000033ff0b7230 */ /* 0x000fc40000004100 */
[----:B------:R-:W-:Y:S01]  /*aaf0*/  FMUL.FTZ R41, R26, R25 ;  /* 0x000000191a297220 */ /* 0x000fe20000410000 */
[----:B------:R-:W-:Y:S02]  /*ab00*/  HADD2.F32 R5, -RZ, R53.H0_H0 ;  /* 0x20000035ff057230 */ /* 0x000fe40000004100 */
[C---:B------:R-:W-:Y:S01]  /*ab10*/  FFMA.FTZ R43, R7.reuse, R8, -R42 ;  /* 0x00000008072b7223 */ /* 0x040fe2000001082a */
[----:B------:R-:W-:Y:S02]  /*ab20*/  HADD2.F32 R9, -RZ, R52.H0_H0 ;  /* 0x20000034ff097230 */ /* 0x000fe40000004100 */
[----:B------:R-:W-:Y:S01]  /*ab30*/  FFMA.FTZ R47, R7, R20, R46 ;  /* 0x00000014072f7223 */ /* 0x000fe2000001002e */
        /* <DEDUP_REMOVED lines=19> */
.L_x_12337:
[----:B------:R-:W-:Y:S05]  /*ac70*/  BSYNC B1 ;  /* 0x0000000000017941 */ /* 0x000fea0003800000 */
.L_x_12336:
[----:B------:R-:W-:Y:S05]  /*ac80*/  @P2 BRA `(.L_x_12318) ;  /* 0x0000000400802947 */ /* 0x000fea0003800000 */
[----:B01----:R-:W2:Y:S04]  /*ac90*/  LDL R0, [R1+0xa4] ;  /* 0x0000a40001007983 */ /* 0x003ea80000100800 */
[----:B------:R-:W3:Y:S01]  /*aca0*/  LDL R39, [R1+0xa8] ;  /* 0x0000a80001277983 */ /* 0x000ee20000100800 */
[--C-:B------:R-:W-:Y:S01]  /*acb0*/  SHF.R.U64 R38, R32, 0x10, R33.reuse ;  /* 0x0000001020267819 */ /* 0x100fe20000001221 */
[--C-:B------:R-:W-:Y:S01]  /*acc0*/  HADD2.F32 R27, -RZ, R21.reuse.H1_H1 ;  /* 0x30000015ff1b7230 */ /* 0x100fe20000004100 */
[----:B------:R-:W-:Y:S01]  /*acd0*/  SHF.R.U32.HI R30, RZ, 0x10, R33 ;  /* 0x00000010ff1e7819 */ /* 0x000fe20000011621 */
[--C-:B------:R-:W-:Y:S01]  /*ace0*/  HADD2.F32 R26, -RZ, R44.reuse.H1_H1 ;  /* 0x3000002cff1a7230 */ /* 0x100fe20000004100 */
[--C-:B------:R-:W-:Y:S01]  /*acf0*/  SHF.R.U64 R33, R14, 0x10, R15.reuse ;  /* 0x000000100e217819 */ /* 0x100fe2000000120f */
[----:B------:R-:W-:Y:S01]  /*ad00*/  HADD2.F32 R21, -RZ, R21.H0_H0 ;  /* 0x20000015ff157230 */ /* 0x000fe20000004100 */
[----:B------:R-:W-:Y:S01]  /*ad10*/  SHF.R.U32.HI R32, RZ, 0x10, R15 ;  /* 0x00000010ff207819 */ /* 0x000fe2000001160f */
[----:B------:R-:W-:Y:S01]  /*ad20*/  HADD2.F32 R44, -RZ, R44.H0_H0 ;  /* 0x2000002cff2c7230 */ /* 0x000fe20000004100 */
[----:B------:R-:W-:-:S02]  /*ad30*/  SHF.R.U32.HI R28, RZ, 0x10, R13 ;  /* 0x00000010ff1c7819 */ /* 0x000fc4000001160d */
[----:B------:R-:W-:Y:S02]  /*ad40*/  SHF.R.U64 R36, R12, 0x10, R13 ;  /* 0x000000100c247819 */ /* 0x000fe4000000120d */
[--C-:B------:R-:W-:Y:S01]  /*ad50*/  SHF.R.U64 R37, R34, 0x10, R35.reuse ;  /* 0x0000001022257819 */ /* 0x100fe20000001223 */
[----:B------:R-:W-:Y:S01]  /*ad60*/  HADD2.F32 R28, -RZ, R28.H0_H0 ;  /* 0x2000001cff1c7230 */ /* 0x000fe20000004100 */
[----:B------:R-:W-:Y:S02]  /*ad70*/  SHF.R.U32.HI R34, RZ, 0x10, R35 ;  /* 0x00000010ff227819 */ /* 0x000fe40000011623 */
        /* <DEDUP_REMOVED lines=27> */
[----:B------:R-:W-:Y:S01]  /*af30*/  FMUL.FTZ R26, R20, R28 ;  /* 0x0000001c141a7220 */ /* 0x000fe20000410000 */
[----:B------:R-:W-:Y:S01]  /*af40*/  FFMA.FTZ R31, R12, R27, R31 ;  /* 0x0000001b0c1f7223 */ /* 0x000fe2000001001f */
[-C--:B------:R-:W-:Y:S01]  /*af50*/  FMUL.FTZ R30, R20, R15.reuse ;  /* 0x0000000f141e7220 */ /* 0x080fe20000410000 */
[----:B------:R-:W-:Y:S02]  /*af60*/  HADD2.F32 R24, -RZ, R10.H0_H0 ;  /* 0x2000000aff187230 */ /* 0x000fe40000004100 */
[----:B------:R-:W-:Y:S01]  /*af70*/  FFMA.FTZ R26, R5, R15, -R26 ;  /* 0x0000000f051a7223 */ /* 0x000fe2000001081a */
[C---:B------:R-:W-:Y:S01]  /*af80*/  FMUL.FTZ R15, R9.reuse, R21 ;  /* 0x00000015090f7220 */ /* 0x040fe20000410000 */
[----:B------:R-:W-:Y:S02]  /*af90*/  HADD2.F32 R12, -RZ, R23.H0_H0 ;  /* 0x20000017ff0c7230 */ /* 0x000fe40000004100 */
[----:B------:R-:W-:Y:S01]  /*afa0*/  FMUL.FTZ R20, R9, R44 ;  /* 0x0000002c09147220 */ /* 0x000fe20000410000 */
[----:B------:R-:W-:Y:S01]  /*afb0*/  FFMA.FTZ R30, R5, R28, R30 ;  /* 0x0000001c051e7223 */ /* 0x000fe2000001001e */
[----:B------:R-:W-:-:S02]  /*afc0*/  HADD2.F32 R5, -RZ, R45.H0_H0 ;  /* 0x2000002dff057230 */ /* 0x000fc40000004100 */
[C---:B------:R-:W-:Y:S01]  /*afd0*/  FFMA.FTZ R15, R0.reuse, R44, -R15 ;  /* 0x0000002c000f7223 */ /* 0x040fe2000001080f */
[----:B------:R-:W-:Y:S01]  /*afe0*/  FFMA.FTZ R21, R0, R21, R20 ;  /* 0x0000001500157223 */ /* 0x000fe20000010014 */
[----:B------:R-:W-:Y:S02]  /*aff0*/  HADD2.F32 R25, -RZ, R11.H0_H0 ;  /* 0x2000000bff197230 */ /* 0x000fe40000004100 */
[C---:B------:R-:W-:Y:S01]  /*b000*/  FMUL.FTZ R0, R24.reuse, R12 ;  /* 0x0000000c18007220 */ /* 0x040fe20000410000 */
[----:B------:R-:W-:Y:S02]  /*b010*/  HADD2.F32 R45, -RZ, R45.H1_H1 ;  /* 0x3000002dff2d7230 */ /* 0x000fe40000004100 */
[-C--:B------:R-:W-:Y:S01]  /*b020*/  FMUL.FTZ R28, R24, R5.reuse ;  /* 0x00000005181c7220 */ /* 0x080fe20000410000 */
[----:B------:R-:W-:Y:S02]  /*b030*/  HADD2.F32 R23, -RZ, R23.H1_H1 ;  /* 0x30000017ff177230 */ /* 0x000fe40000004100 */
[----:B------:R-:W-:Y:S01]  /*b040*/  FFMA.FTZ R24, R13, R5, -R0 ;  /* 0x000000050d187223 */ /* 0x000fe20000010800 */
[----:B------:R-:W-:-:S02]  /*b050*/  HADD2.F32 R20, -RZ, R32.H0_H0 ;  /* 0x20000020ff147230 */ /* 0x000fc40000004100 */
[C---:B------:R-:W-:Y:S01]  /*b060*/  FMUL.FTZ R32, R25.reuse, R45 ;  /* 0x0000002d19207220 */ /* 0x040fe20000410000 */
[----:B------:R-:W-:Y:S02]  /*b070*/  HADD2.F32 R11, -RZ, R11.H1_H1 ;  /* 0x3000000bff0b7230 */ /* 0x000fe40000004100 */
[-C--:B------:R-:W-:Y:S01]  /*b080*/  FMUL.FTZ R5, R25, R23.reuse ;  /* 0x0000001719057220 */ /* 0x080fe20000410000 */
[----:B------:R-:W-:Y:S02]  /*b090*/  HADD2.F32 R0, -RZ, R34.H0_H0 ;  /* 0x20000022ff007230 */ /* 0x000fe40000004100 */
[----:B------:R-:W-:Y:S01]  /*b0a0*/  FFMA.FTZ R28, R13, R12, R28 ;  /* 0x0000000c0d1c7223 */ /* 0x000fe2000001001c */
[C---:B------:R-:W-:Y:S01]  /*b0b0*/  FFMA.FTZ R32, R14.reuse, R23, R32 ;  /* 0x000000170e207223 */ /* 0x040fe20000010020 */
[----:B------:R-:W-:Y:S01]  /*b0c0*/  FFMA.FTZ R45, R14, R45, -R5 ;  /* 0x0000002d0e2d7223 */ /* 0x000fe20000010805 */
        /* <DEDUP_REMOVED lines=28> */
.L_x_12318:
[----:B------:R-:W-:Y:S05]  /*b290*/  BSYNC B0 ;  /* 0x0000000000007941 */ /* 0x000fea0003800000 */
.L_x_12311:
        /* <DEDUP_REMOVED lines=8> */
.L_x_12309:
[----:B0--3--:R-:W3:Y:S02]  /*b320*/  LDL R0, [R1+0x60] ;  /* 0x0000600001007983 */ /* 0x009ee40000100800 */
[----:B---3--:R-:W-:-:S13]  /*b330*/  R2UR UR4, R0 ;  /* 0x00000000000472ca */ /* 0x008fda00000e0000 */
[----:B------:R-:W-:-:S05]  /*b340*/  IMAD.U32 R0, RZ, RZ, UR4 ;  /* 0x00000004ff007e24 */ /* 0x000fca000f8e00ff */
[----:B------:R-:W-:-:S13]  /*b350*/  ISETP.NE.AND P1, PT, R0, 0x3, PT ;  /* 0x000000030000780c */ /* 0x000fda0003f25270 */
[----:B------:R-:W-:Y:S05]  /*b360*/  @!P1 BRA `(.L_x_12338) ;  /* 0x0000000000049947 */ /* 0x000fea0003800000 */
[----:B------:R-:W-:Y:S01]  /*b370*/  BPT.TRAP 0x1 ;  /* 0x000000040000795c */ /* 0x000fe20000300000 */
.L_x_12338:
[----:B--2-4-:R-:W2:Y:S01]  /*b380*/  LDL R3, [R1+0x40] ;  /* 0x0000400001037983 */ /* 0x014ea20000100800 */
[----:B------:R-:W-:Y:S01]  /*b390*/  IMAD R0, R19, 0x8, R16 ;  /* 0x0000000813007824 */ /* 0x000fe200078e0210 */
[----:B--2---:R-:W-:-:S04]  /*b3a0*/  SHF.L.U32 R3, R3, 0x1f, RZ ;  /* 0x0000001f03037819 */ /* 0x004fc800000006ff */
[----:B------:R0:W2:Y:S01]  /*b3b0*/  SYNCS.PHASECHK.TRANS64.TRYWAIT P2, [R0+URZ+0x31c30], R3 ;  /* 0x031c3003000075a7 */ /* 0x0000a2000804017f */
[----:B------:R-:W-:Y:S05]  /*b3c0*/  @!P1 BRA `(.L_x_12339) ;  /* 0x0000000000049947 */ /* 0x000fea0003800000 */
[----:B------:R-:W-:Y:S01]  /*b3d0*/  BPT.TRAP 0x1 ;  /* 0x000000040000795c */ /* 0x000fe20000300000 */
.L_x_12339:
[----:B------:R-:W3:Y:S02]  /*b3e0*/  S2R R4, SR_TID.X ;  /* 0x0000000000047919 */ /* 0x000ee40000002100 */
[----:B---3--:R-:W-:-:S04]  /*b3f0*/  LOP3.LUT R4, R4, 0x7f, RZ, 0xc0, !PT ;  /* 0x0000007f04047812 */ /* 0x008fc800078ec0ff */
[----:B------:R-:W-:Y:S01]  /*b400*/  ISETP.NE.AND P0, PT, R4, RZ, PT ;  /* 0x000000ff0400720c */ /* 0x000fe20003f05270 */
[----:B--2---:R-:W-:-:S12]  /*b410*/  @P2 BRA `(.L_x_12340) ;  /* 0x0000000000082947 */ /* 0x004fd80003800000 */
[----:B------:R-:W2:Y:S02]  /*b420*/  SYNCS.PHASECHK.TRANS64.TRYWAIT P2, [R0+URZ+0x31c30], R3 ;  /* 0x031c3003000075a7 */ /* 0x000ea4000804017f */
[----:B--2---:R-:W-:Y:S05]  /*b430*/  @!P2 BRA `(.L_x_12341) ;  /* 0x000001a40040a947 */ /* 0x004fea0003800000 */
.L_x_12340:
[----:B------:R-:W-:Y:S05]  /*b440*/  WARPSYNC.ALL ;  /* 0x0000000000007948 */ /* 0x000fea0003800000 */
[----:B------:R-:W-:Y:S02]  /*b450*/  VIADD R4, R16, 0x16a00 ;  /* 0x00016a0010047836 */ /* 0x000fe40000000000 */
[----:B0-2---:R-:W-:Y:S02]  /*b460*/  IMAD R3, R2, 0x1000, R16 ;  /* 0x0000100002037824 */ /* 0x005fe400078e0210 */
[----:B------:R-:W-:Y:S01]  /*b470*/  IMAD.MOV.U32 R15, RZ, RZ, -0x7fffffe0 ;  /* 0x80000020ff0f7424 */ /* 0x000fe200078e00ff */
[----:B------:R-:W-:Y:S01]  /*b480*/  SHF.R.U32.HI R2, RZ, 0x4, R4 ;  /* 0x00000004ff027819 */ /* 0x000fe20000011604 */
[----:B------:R-:W-:Y:S01]  /*b490*/  VIADD R3, R3, 0xda00 ;  /* 0x0000da0003037836 */ /* 0x000fe20000000000 */
[----:B------:R-:W-:Y:S01]  /*b4a0*/  WARPGROUP.ARRIVE ;  /* 0x00000000000079c5 */ /* 0x000fe20000000000 */
[----:B------:R-:W-:Y:S01]  /*b4b0*/  IMAD.MOV.U32 R5, RZ, RZ, -0x7fffffe0 ;  /* 0x80000020ff057424 */ /* 0x000fe200078e00ff */
[----:B------:R-:W-:Y:S01]  /*b4c0*/  LOP3.LUT R2, R2, 0x3fff, RZ, 0xc0, !PT ;  /* 0x00003fff02027812 */ /* 0x000fe200078ec0ff */
[----:B------:R-:W-:Y:S01]  /*b4d0*/  IMAD.MOV.U32 R7, RZ, RZ, -0x7fffffe0 ;  /* 0x80000020ff077424 */ /* 0x000fe200078e00ff */
[----:B------:R-:W-:Y:S01]  /*b4e0*/  SHF.R.U32.HI R3, RZ, 0x4, R3 ;  /* 0x00000004ff037819 */ /* 0x000fe20000011603 */
[----:B------:R-:W-:Y:S01]  /*b4f0*/  IMAD.MOV.U32 R9, RZ, RZ, -0x7fffffe0 ;  /* 0x80000020ff097424 */ /* 0x000fe200078e00ff */
[----:B------:R-:W-:Y:S01]  /*b500*/  LOP3.LUT R6, R2, 0x10000, RZ, 0xfc, !PT ;  /* 0x0001000002067812 */ /* 0x000fe200078efcff */
[----:B------:R-:W-:Y:S01]  /*b510*/  IMAD.MOV.U32 R11, RZ, RZ, -0x7fffffe0 ;  /* 0x80000020ff0b7424 */ /* 0x000fe200078e00ff */
[----:B------:R-:W-:Y:S01]  /*b520*/  LOP3.LUT R3, R3, 0x3fff, RZ, 0xc0, !PT ;  /* 0x00003fff03037812 */ /* 0x000fe200078ec0ff */
[----:B------:R-:W-:Y:S01]  /*b530*/  IMAD.MOV.U32 R13, RZ, RZ, -0x7fffffe0 ;  /* 0x80000020ff0d7424 */ /* 0x000fe200078e00ff */
[----:B------:R-:W0:Y:S01]  /*b540*/  LDC R100, c[0x0][0x448] ;  /* 0x00011200ff647b82 */ /* 0x000e220000000800 */
[----:B------:R-:W-:Y:S01]  /*b550*/  IMAD R14, R19, 0x6c0, R6 ;  /* 0x000006c0130e7824 */ /* 0x000fe200078e0206 */
[----:B------:R-:W-:Y:S01]  /*b560*/  LOP3.LUT R2, R3, 0x10000, RZ, 0xfc, !PT ;  /* 0x0001000003027812 */ /* 0x000fe200078efcff */
[----:B------:R-:W-:Y:S01]  /*b570*/  IMAD.MOV.U32 R3, RZ, RZ, -0x7fffffe0 ;  /* 0x80000020ff037424 */ /* 0x000fe200078e00ff */
[----:B------:R-:W-:Y:S01]  /*b580*/  R2UR UR7, R15 ;  /* 0x000000000f0772ca */ /* 0x000fe200000e0000 */
[----:B------:R2:W-:Y:S01]  /*b590*/  STL [R1+0x6c], R6 ;  /* 0x00006c0601007387 */ /* 0x0005e20000100800 */
[----:B------:R-:W-:Y:S01]  /*b5a0*/  R2UR UR6, R14 ;  /* 0x000000000e0672ca */ /* 0x000fe200000e0000 */
[----:B------:R-:W-:Y:S01]  /*b5b0*/  IMAD.MOV.U32 R21, RZ, RZ, -0x7fffffe0 ;  /* 0x80000020ff157424 */ /* 0x000fe200078e00ff */
[----:B------:R-:W-:Y:S01]  /*b5c0*/  R2UR UR4, R2 ;  /* 0x00000000020472ca */ /* 0x000fe200000e0000 */
[C---:B------:R-:W-:Y:S01]  /*b5d0*/  VIADD R4, R14.reuse, 0x40 ;  /* 0x000000400e047836 */ /* 0x040fe20000000000 */
[----:B------:R-:W-:Y:S01]  /*b5e0*/  R2UR UR5, R3 ;  /* 0x00000000030572ca */ /* 0x000fe200000e0000 */
[----:B------:R-:W-:Y:S01]  /*b5f0*/  IMAD.MOV.U32 R97, RZ, RZ, -0x7fffffe0 ;  /* 0x80000020ff617424 */ /* 0x000fe200078e00ff */
[----:B------:R-:W-:Y:S01]  /*b600*/  R2UR UR11, R7 ;  /* 0x00000000070b72ca */ /* 0x000fe200000e0000 */
[----:B------:R-:W-:Y:S01]  /*b610*/  VIADD R8, R14, 0x100 ;  /* 0x000001000e087836 */ /* 0x000fe20000000000 */
[----:B------:R-:W-:Y:S01]  /*b620*/  R2UR UR8, R2 ;  /* 0x00000000020872ca */ /* 0x000fe200000e0000 */
[----:B--2---:R-:W-:Y:S01]  /*b630*/  VIADD R6, R14, 0x80 ;  /* 0x000000800e067836 */ /* 0x004fe20000000000 */
[C---:B------:R-:W-:Y:S01]  /*b640*/  R2UR UR9, R3.reuse ;  /* 0x00000000030972ca */ /* 0x040fe200000e0000 */
[----:B------:R-:W-:Y:S01]  /*b650*/  ULDC UR61, c[0x0][0x9d8] ;  /* 0x00027600003d7ab9 */ /* 0x000fe20000000800 */
[----:B------:R-:W-:Y:S01]  /*b660*/  R2UR UR12, R2 ;  /* 0x00000000020c72ca */ /* 0x000fe200000e0000 */
[----:B------:R-:W-:Y:S01]  /*b670*/  ULDC UR60, c[0x0][0x9d8] ;  /* 0x00027600003c7ab9 */ /* 0x000fe20000000800 */
[----:B------:R-:W-:-:S02]  /*b680*/  R2UR UR13, R3 ;  /* 0x00000000030d72ca */ /* 0x000fc400000e0000 */
[----:B------:R-:W-:Y:S01]  /*b690*/  R2UR UR19, R9 ;  /* 0x00000000091372ca */ /* 0x000fe200000e0000 */
[----:B------:R-:W-:Y:S01]  /*b6a0*/  HGMMA.64x16x16.F32 R88, gdesc[UR4], RZ, !UPT, gsb0 ;  /* 0x00200000045879f0 */ /* 0x000fe2000c0008ff */
[----:B------:R-:W-:Y:S01]  /*b6b0*/  R2UR UR6, R4 ;  /* 0x00000000040672ca */ /* 0x000fe200000e0000 */
[----:B------:R-:W-:Y:S01]  /*b6c0*/  VIADD R10, R14, 0x102 ;  /* 0x000001020e0a7836 */ /* 0x000fe20000000000 */
[----:B------:R-:W-:Y:S01]  /*b6d0*/  R2UR UR7, R5 ;  /* 0x00000000050772ca */ /* 0x000fe200000e0000 */
[C---:B------:R-:W-:Y:S01]  /*b6e0*/  VIADD R12, R2.reuse, 0x300 ;  /* 0x00000300020c7836 */ /* 0x040fe20000000000 */
[----:B------:R-:W-:Y:S01]  /*b6f0*/  R2UR UR4, R2 ;  /* 0x00000000020472ca */ /* 0x000fe200000e0000 */
[C---:B------:R-:W-:Y:S01]  /*b700*/  VIADD R20, R14.reuse, 0x342 ;  /* 0x000003420e147836 */ /* 0x040fe20000000000 */
[----:B------:R-:W-:Y:S01]  /*b710*/  R2UR UR5, R3 ;  /* 0x00000000030572ca */ /* 0x000fe200000e0000 */
[----:B------:R-:W-:Y:S01]  /*b720*/  VIADD R96, R14, 0x5c0 ;  /* 0x000005c00e607836 */ /* 0x000fe20000000000 */
[----:B------:R-:W-:Y:S01]  /*b730*/  R2UR UR16, R2 ;  /* 0x00000000021072ca */ /* 0x000fe200000e0000 */
[----:B------:R-:W2:Y:S01]  /*b740*/  LDL.LU R99, [R1] ;  /* 0x0000000001637983 */ /* 0x000ea20000300800 */
[----:B------:R-:W-:-:S02]  /*b750*/  WARPGROUP.DEPBAR.LE gsb0, 0x0 ;  /* 0x00008000000079c5 */ /* 0x000fc40000010000 */
[----:B------:R-:W-:Y:S01]  /*b760*/  WARPGROUP.ARRIVE ;  /* 0x00000000000079c5 */ /* 0x000fe20000000000 */
[----:B------:R-:W-:Y:S01]  /*b770*/  R2UR UR10, R6 ;  /* 0x00000000060a72ca */ /* 0x000fe200000e0000 */
[----:B------:R-:W-:Y:S01]  /*b780*/  VIADD R4, R14, 0xc0 ;  /* 0x000000c00e047836 */ /* 0x000fe20000000000 */
[----:B------:R-:W-:Y:S01]  /*b790*/  R2UR UR18, R8 ;  /* 0x00000000081272ca */ /* 0x000fe200000e0000 */
[----:B------:R-:W-:Y:S01]  /*b7a0*/  IMAD.MOV.U32 R5, RZ, RZ, -0x7fffffe0 ;  /* 0x80000020ff057424 */ /* 0x000fe200078e00ff */
[C---:B------:R-:W-:Y:S02]  /*b7b0*/  R2UR UR17, R3.reuse ;  /* 0x00000000031172ca */ /* 0x040fe400000e0000 */
[----:B------:R-:W-:Y:S01]  /*b7c0*/  HGMMA.64x16x16.F32 R80, gdesc[UR4], RZ, !UPT, gsb0 ;  /* 0x00200000045079f0 */ /* 0x000fe2000c0008ff */
[----:B------:R-:W-:Y:S01]  /*b7d0*/  IMAD.MOV.U32 R7, RZ, RZ, -0x7fffffe0 ;  /* 0x80000020ff077424 */ /* 0x000fe200078e00ff */
[----:B------:R-:W-:Y:S02]  /*b7e0*/  R2UR UR20, R2 ;  /* 0x00000000021472ca */ /* 0x000fe400000e0000 */
[----:B------:R-:W-:-:S02]  /*b7f0*/  R2UR UR21, R3 ;  /* 0x00000000031572ca */ /* 0x000fc400000e0000 */
[C---:B------:R-:W-:Y:S02]  /*b800*/  R2UR UR24, R2.reuse ;  /* 0x00000000021872ca */ /* 0x040fe400000e0000 */
[C---:B------:R-:W-:Y:S02]  /*b810*/  R2UR UR25, R3.reuse ;  /* 0x00000000031972ca */ /* 0x040fe400000e0000 */
[C---:B------:R-:W-:Y:S02]  /*b820*/  R2UR UR28, R2.reuse ;  /* 0x00000000021c72ca */ /* 0x040fe400000e0000 */
[C---:B------:R-:W-:Y:S01]  /*b830*/  R2UR UR29, R3.reuse ;  /* 0x00000000031d72ca */ /* 0x040fe200000e0000 */
[----:B------:R-:W-:Y:S01]  /*b840*/  IMAD.MOV.U32 R9, RZ, RZ, -0x7fffffe0 ;  /* 0x80000020ff097424 */ /* 0x000fe200078e00ff */
[----:B------:R-:W-:Y:S01]  /*b850*/  R2UR UR32, R2 ;  /* 0x00000000022072ca */ /* 0x000fe200000e0000 */
[----:B------:R-:W3:Y:S01]  /*b860*/  LDL R98, [R1+0x94] ;  /* 0x0000940001627983 */ /* 0x000ee20000100800 */
[----:B------:R-:W-:-:S03]  /*b870*/  R2UR UR33, R3 ;  /* 0x00000000032172ca */ /* 0x000fc600000e0000 */
[----:B------:R-:W3:Y:S01]  /*b880*/  LDL R106, [R1+0x84] ;  /* 0x00008400016a7983 */ /* 0x000ee20000100800 */
[----:B------:R-:W-:Y:S01]  /*b890*/  R2UR UR14, R4 ;  /* 0x00000000040e72ca */ /* 0x000fe200000e0000 */
[C---:B------:R-:W-:Y:S01]  /*b8a0*/  VIADD R6, R14.reuse, 0x140 ;  /* 0x000001400e067836 */ /* 0x040fe20000000000 */
        /* <DEDUP_REMOVED lines=30> */
[----:B------:R-:W-:-:S02]  /*ba90*/  WARPGROUP.DEPBAR.LE gsb0, 0x0 ;  /* 0x00008000000079c5 */ /* 0x000fc40000010000 */
[----:B------:R-:W-:Y:S01]  /*baa0*/  WARPGROUP.ARRIVE ;  /* 0x00000000000079c5 */ /* 0x000fe20000000000 */
[----:B------:R-:W-:Y:S02]  /*bab0*/  R2UR UR4, R8 ;  /* 0x00000000080472ca */ /* 0x000fe400000e0000 */
[----:B------:R-:W-:Y:S02]  /*bac0*/  R2UR UR5, R9 ;  /* 0x00000000090572ca */ /* 0x000fe400000e0000 */
[----:B0-----:R-:W-:Y:S01]  /*bad0*/  ISETP.NE.AND P5, PT, R100, 0x1, PT ;  /* 0x000000016400780c */ /* 0x001fe20003fa5270 */
[----:B------:R-:W-:Y:S01]  /*bae0*/  HGMMA.64x16x16.F32 R72, gdesc[UR8], RZ, !UPT, gsb0 ;  /* 0x00200000084879f0 */ /* 0x000fe2000c0008ff */
[----:B------:R-:W-:Y:S01]  /*baf0*/  R2UR UR10, R4 ;  /* 0x00000000040a72ca */ /* 0x000fe200000e0000 */
[----:B------:R-:W-:Y:S01]  /*bb00*/  VIADD R4, R14, 0x142 ;  /* 0x000001420e047836 */ /* 0x000fe20000000000 */
[----:B------:R-:W-:Y:S01]  /*bb10*/  R2UR UR11, R5 ;  /* 0x00000000050b72ca */ /* 0x000fe200000e0000 */
[----:B------:R-:W-:Y:S01]  /*bb20*/  IMAD.MOV.U32 R5, RZ, RZ, -0x7fffffe0 ;  /* 0x80000020ff057424 */ /* 0x000fe200078e00ff */
[----:B------:R-:W-:-:S02]  /*bb30*/  R2UR UR8, R8 ;  /* 0x00000000080872ca */ /* 0x000fc400000e0000 */
[----:B------:R-:W-:Y:S01]  /*bb40*/  R2UR UR9, R9 ;  /* 0x00000000090972ca */ /* 0x000fe200000e0000 */
[----:B------:R-:W-:Y:S02]  /*bb50*/  WARPGROUP.DEPBAR.LE gsb0, 0x0 ;  /* 0x00008000000079c5 */ /* 0x000fe40000010000 */
[----:B-----5:R-:W-:-:S06]  /*bb60*/  WARPGROUP.ARRIVE ;  /* 0x00000000000079c5 */ /* 0x020fcc0000000000 */
[----:B------:R-:W-:Y:S01]  /*bb70*/  HGMMA.64x16x16.F32 R64, gdesc[UR12], RZ, !UPT, gsb0 ;  /* 0x002000000c4079f0 */ /* 0x000fe2000c0008ff */
[----:B------:R-:W-:Y:S01]  /*bb80*/  R2UR UR14, R6 ;  /* 0x00000000060e72ca */ /* 0x000fe200000e0000 */
[----:B------:R-:W-:Y:S01]  /*bb90*/  VIADD R6, R14, 0x182 ;  /* 0x000001820e067836 */ /* 0x000fe20000000000 */
[----:B------:R-:W-:Y:S01]  /*bba0*/  R2UR UR15, R7 ;  /* 0x00000000070f72ca */ /* 0x000fe200000e0000 */
[----:B------:R-:W-:Y:S01]  /*bbb0*/  IMAD.MOV.U32 R7, RZ, RZ, -0x7fffffe0 ;  /* 0x80000020ff077424 */ /* 0x000fe200078e00ff */
        /* <DEDUP_REMOVED lines=19> */
[----:B------:R-:W-:Y:S02]  /*bcf0*/  R2UR UR21, R9 ;  /* 0x00000000091572ca */ /* 0x000fe400000e0000 */
[----:B--2---:R-:W-:-:S04]  /*bd00*/  LOP3.LUT R99, R99, 0xfffffffe, RZ, 0xc0, !PT ;  /* 0xfffffffe63637812 */ /* 0x004fc800078ec0ff */
[----:B------:R-:W-:-:S05]  /*bd10*/  @P5 LOP3.LUT R99, R99, 0x1, RZ, 0xfc, !PT ;  /* 0x0000000163635812 */ /* 0x000fca00078efcff */
[----:B------:R0:W-:Y:S04]  /*bd20*/  STL [R1], R99 ;  /* 0x0000006301007387 */ /* 0x0001e80000100800 */
[----:B------:R-:W2:Y:S04]  /*bd30*/  LDL R104, [R1+0x2c] ;  /* 0x00002c0001687983 */ /* 0x000ea80000100800 */
[----:B------:R-:W4:Y:S04]  /*bd40*/  LDL R105, [R1+0x28] ;  /* 0x0000280001697983 */ /* 0x000f280000100800 */
[----:B0-----:R-:W4:Y:S01]  /*bd50*/  LDL R99, [R1+0x90] ;  /* 0x0000900001637983 */ /* 0x001f220000100800 */
[----:B------:R-:W-:-:S02]  /*bd60*/  WARPGROUP.DEPBAR.LE gsb0, 0x0 ;  /* 0x00008000000079c5 */ /* 0x000fc40000010000 */
        /* <DEDUP_REMOVED lines=9> */
[----:B-1----:R-:W-:-:S06]  /*be00*/  WARPGROUP.ARRIVE ;  /* 0x00000000000079c5 */ /* 0x002fcc0000000000 */
        /* <DEDUP_REMOVED lines=18> */
[----:B------:R-:W-:Y:S01]  /*bf30*/  HGMMA.64x16x16.F32 R88, gdesc[UR36], R88, gsb0 ;  /* 0x00200000245879f0 */ /* 0x000fe20008000858 */
        /* <DEDUP_REMOVED lines=165> */
[----:B------:R-:W-:-:S03]  /*c990*/  IMAD.MOV.U32 R7, RZ, RZ, -0x7fffffe0 ;  /* 0x80000020ff077424 */ /* 0x000fc600078e00ff */
        /* <DEDUP_REMOVED lines=77> */
[----:B------:R-:W-:Y:S02]  /*ce70*/  R2UR UR38, R96 ;  /* 0x00000000602672ca */ /* 0x000fe400000e0000 */
[----:B------:R-:W-:Y:S01]  /*ce80*/  R2UR UR39, R97 ;  /* 0x00000000612772ca */ /* 0x000fe200000e0000 */
[----:B------:R-:W0:Y:S01]  /*ce90*/  @P5 LDC R96, c[0x0][0x450] ;  /* 0x00011400ff605b82 */ /* 0x000e220000000800 */
        /* <DEDUP_REMOVED lines=44> */
[----:B------:R-:W-:Y:S01]  /*d160*/  ULDC UR4, c[0x0][0x9d8] ;  /* 0x0002760000047ab9 */ /* 0x000fe20000000800 */
        /* <DEDUP_REMOVED lines=10> */
[----:B------:R-:W-:Y:S01]  /*d210*/  R2UR UR13, R5 ;  /* 0x00000000050d72ca */ /* 0x000fe200000e0000 */
[----:B------:R-:W-:-:S06]  /*d220*/  ULDC UR5, c[0x0][0x988] ;  /* 0x0002620000057ab9 */ /* 0x000fcc0000000800 */
        /* <DEDUP_REMOVED lines=14> */
[----:B------:R-:W-:Y:S01]  /*d310*/  VIADD R20, R14, 0x582 ;  /* 0x000005820e147836 */ /* 0x000fe20000000000 */
[----:B------:R-:W-:Y:S01]  /*d320*/  R2UR UR11, R21 ;  /* 0x00000000150b72ca */ /* 0x000fe200000e0000 */
[----:B------:R-:W-:Y:S01]  /*d330*/  IMAD.MOV.U32 R21, RZ, RZ, -0x7fffffe0 ;  /* 0x80000020ff157424 */ /* 0x000fe200078e00ff */
[----:B------:R-:W-:Y:S01]  /*d340*/  R2UR UR8, R4 ;  /* 0x00000000040872ca */ /* 0x000fe200000e0000 */
[----:B------:R-:W-:Y:S01]  /*d350*/  FMUL.FTZ R86, R87, UR4 ;  /* 0x0000000457567c20 */ /* 0x000fe20008410000 */
[----:B------:R-:W-:Y:S01]  /*d360*/  R2UR UR9, R5 ;  /* 0x00000000050972ca */ /* 0x000fe200000e0000 */
[----:B------:R-:W-:Y:S01]  /*d370*/  FMUL.FTZ R80, R80, UR4 ;  /* 0x0000000450507c20 */ /* 0x000fe20008410000 */
[----:B------:R-:W-:Y:S01]  /*d380*/  MUFU.TANH R94, R94 ;  /* 0x0000005e005e7308 */ /* 0x000fe20000002400 */
[----:B------:R-:W-:-:S07]  /*d390*/  FMUL.FTZ R85, R85, UR4 ;  /* 0x0000000455557c20 */ /* 0x000fce0008410000 */
        /* <DEDUP_REMOVED lines=37> */
[----:B------:R-:W-:Y:S01]  /*d5f0*/  FMUL.FTZ R64, R64, UR4 ;  /* 0x0000000440407c20 */ /* 0x000fe20008410000 */
[----:B------:R-:W-:Y:S01]  /*d600*/  R2UR UR11, R21 ;  /* 0x00000000150b72ca */ /* 0x000fe200000e0000 */
[----:B------:R-:W-:Y:S01]  /*d610*/  MUFU.TANH R79, R79 ;  /* 0x0000004f004f7308 */ /* 0x000fe20000002400 */
[----:B------:R-:W-:Y:S01]  /*d620*/  R2UR UR8, R4 ;  /* 0x00000000040872ca */ /* 0x000fe200000e0000 */
[----:B------:R-:W2:Y:S01]  /*d630*/  @P5 LDC R21, c[0x0][0x44c] ;  /* 0x00011300ff155b82 */ /* 0x000ea20000000800 */
[----:B------:R-:W-:Y:S01]  /*d640*/  R2UR UR9, R5 ;  /* 0x00000000050972ca */ /* 0x000fe200000e0000 */
[----:B------:R-:W-:Y:S01]  /*d650*/  FMUL.FTZ R70, R71, UR4 ;  /* 0x0000000447467c20 */ /* 0x000fe20008410000 */
[----:B------:R-:W-:-:S03]  /*d660*/  FMUL.FTZ R69, R69, UR4 ;  /* 0x0000000445457c20 */ /* 0x000fc60008410000 */
[----:B------:R-:W-:Y:S08]  /*d670*/  MUFU.TANH R67, R67 ;  /* 0x0000004300437308 */ /* 0x000ff00000002400 */
[----:B------:R-:W-:Y:S08]  /*d680*/  MUFU.TANH R84, R84 ;  /* 0x0000005400547308 */ /* 0x000ff00000002400 */
[----:B------:R-:W-:Y:S08]  /*d690*/  MUFU.TANH R86, R86 ;  /* 0x0000005600567308 */ /* 0x000ff00000002400 */
[----:B------:R-:W-:Y:S08]  /*d6a0*/  MUFU.TANH R73, R73 ;  /* 0x0000004900497308 */ /* 0x000ff00000002400 */
[----:B------:R-:W-:Y:S01]  /*d6b0*/  MUFU.TANH R74, R74 ;  /* 0x0000004a004a7308 */ /* 0x000fe20000002400 */
[----:B------:R-:W-:-:S02]  /*d6c0*/  WARPGROUP.DEPBAR.LE gsb0, 0x0 ;  /* 0x00008000000079c5 */ /* 0x000fc40000010000 */
[----:B------:R-:W-:Y:S01]  /*d6d0*/  WARPGROUP.ARRIVE ;  /* 0x00000000000079c5 */ /* 0x000fe20000000000 */
[----:B------:R-:W-:-:S04]  /*d6e0*/  VIADD R20, R14, 0x602 ;  /* 0x000006020e147836 */ /* 0x000fc80000000000 */
[----:B------:R-:W1:Y:S01]  /*d6f0*/  MUFU.TANH R64, R64 ;  /* 0x0000004000407308 */ /* 0x000e620000002400 */
[----:B------:R-:W-:Y:S01]  /*d700*/  HGMMA.64x16x16.F32 R48, gdesc[UR8], R48, gsb0 ;  /* 0x00200000083079f0 */ /* 0x000fe20008000830 */
[----:B------:R-:W-:Y:S01]  /*d710*/  FMUL.FTZ R71, R56, UR4 ;  /* 0x0000000438477c20 */ /* 0x000fe20008410000 */
[----:B------:R-:W-:Y:S01]  /*d720*/  FMUL.FTZ R56, R58, UR4 ;  /* 0x000000043a387c20 */ /* 0x000fe20008410000 */
[----:B---3--:R-:W-:-:S04]  /*d730*/  IMAD.IADD R58, R98, 0x1, R106 ;  /* 0x00000001623a7824 */ /* 0x008fc800078e026a */
[----:B------:R-:W3:Y:S01]  /*d740*/  MUFU.TANH R69, R69 ;  /* 0x0000004500457308 */ /* 0x000ee20000002400 */
[----:B--2---:R-:W-:-:S05]  /*d750*/  @P5 IMAD.HI.U32 R21, R58, R21, RZ ;  /* 0x000000153a155227 */ /* 0x004fca00078e00ff */
[----:B0-----:R-:W-:Y:S01]  /*d760*/  @P5 SHF.R.U32.HI R58, RZ, R96, R21 ;  /* 0x00000060ff3a5219 */ /* 0x001fe20000011615 */
[----:B------:R-:W-:Y:S01]  /*d770*/  IMAD.MOV.U32 R21, RZ, RZ, -0x7fffffe0 ;  /* 0x80000020ff157424 */ /* 0x000fe200078e00ff */
[----:B------:R-:W-:Y:S01]  /*d780*/  R2UR UR10, R20 ;  /* 0x00000000140a72ca */ /* 0x000fe200000e0000 */
[----:B------:R-:W-:Y:S01]  /*d790*/  MUFU.TANH R76, R76 ;  /* 0x0000004c004c7308 */ /* 0x000fe20000002400 */
[----:B------:R-:W-:Y:S02]  /*d7a0*/  R2UR UR8, R4 ;  /* 0x00000000040872ca */ /* 0x000fe400000e0000 */
[----:B------:R-:W-:Y:S02]  /*d7b0*/  R2UR UR11, R21 ;  /* 0x00000000150b72ca */ /* 0x000fe400000e0000 */
[----:B------:R-:W-:-:S03]  /*d7c0*/  R2UR UR9, R5 ;  /* 0x00000000050972ca */ /* 0x000fc600000e0000 */
[----:B------:R-:W-:Y:S08]  /*d7d0*/  MUFU.TANH R78, R78 ;  /* 0x0000004e004e7308 */ /* 0x000ff00000002400 */
[----:B------:R-:W-:Y:S08]  /*d7e0*/  MUFU.TANH R65, R65 ;  /* 0x0000004100417308 */ /* 0x000ff00000002400 */
[----:B------:R-:W-:Y:S08]  /*d7f0*/  MUFU.TANH R66, R66 ;  /* 0x0000004200427308 */ /* 0x000ff00000002400 */
[----:B------:R-:W-:Y:S01]  /*d800*/  MUFU.TANH R68, R68 ;  /* 0x0000004400447308 */ /* 0x000fe20000002400 */
[----:B------:R-:W-:-:S02]  /*d810*/  WARPGROUP.DEPBAR.LE gsb0, 0x0 ;  /* 0x00008000000079c5 */ /* 0x000fc40000010000 */
[----:B------:R-:W-:-:S06]  /*d820*/  WARPGROUP.ARRIVE ;  /* 0x00000000000079c5 */ /* 0x000fcc0000000000 */
[----:B------:R-:W-:Y:S01]  /*d830*/  HGMMA.64x16x16.F32 R40, gdesc[UR8], R40, gsb0 ;  /* 0x00200000082879f0 */ /* 0x000fe20008000828 */
[----:B------:R-:W-:-:S04]  /*d840*/  IMAD.MOV.U32 R96, RZ, RZ, -0x90 ;  /* 0xffffff70ff607424 */ /* 0x000fc800078e00ff */
[C---:B------:R-:W-:Y:S02]  /*d850*/  IMAD R21, R157.reuse, R96, 0x91 ;  /* 0x000000919d157424 */ /* 0x040fe400078e0260 */
[--C-:B------:R-:W-:Y:S02]  /*d860*/  IMAD R20, R157, -0x90, R104.reuse ;  /* 0xffffff709d147824 */ /* 0x100fe400078e0268 */
[----:B----4-:R-:W-:Y:S02]  /*d870*/  IMAD R21, R99, -0x2, R21 ;  /* 0xfffffffe63157824 */ /* 0x010fe400078e0215 */
[----:B------:R-:W-:Y:S02]  /*d880*/  VIADD R95, R20, 0x90 ;  /* 0x00000090145f7836 */ /* 0x000fe40000000000 */
[----:B------:R-:W-:Y:S01]  /*d890*/  VIADD R20, R14, 0x642 ;  /* 0x000006420e147836 */ /* 0x000fe20000000000 */
[----:B------:R-:W-:Y:S01]  /*d8a0*/  IADD3 R96, -R105, R21, R104 ;  /* 0x0000001569607210 */ /* 0x000fe20007ffe168 */
[----:B------:R-:W-:Y:S01]  /*d8b0*/  IMAD.MOV.U32 R21, RZ, RZ, -0x7fffffe0 ;  /* 0x80000020ff157424 */ /* 0x000fe200078e00ff */
[----:B------:R-:W-:-:S02]  /*d8c0*/  R2UR UR8, R4 ;  /* 0x00000000040872ca */ /* 0x000fc400000e0000 */
[----:B------:R-:W-:Y:S02]  /*d8d0*/  R2UR UR10, R20 ;  /* 0x00000000140a72ca */ /* 0x000fe400000e0000 */
[----:B------:R-:W-:Y:S02]  /*d8e0*/  R2UR UR11, R21 ;  /* 0x00000000150b72ca */ /* 0x000fe400000e0000 */
[----:B------:R-:W-:Y:S01]  /*d8f0*/  R2UR UR9, R5 ;  /* 0x00000000050972ca */ /* 0x000fe200000e0000 */
[----:B------:R-:W0:Y:S01]  /*d900*/  SHFL.IDX PT, R97, R58, RZ, 0x1c1f ;  /* 0x001c1fff3a617589 */ /* 0x000e2200000e0000 */
[----:B------:R-:W-:Y:S02]  /*d910*/  IMAD R95, R99, -0x2, R95 ;  /* 0xfffffffe635f7824 */ /* 0x000fe400078e025f */
[----:B------:R-:W-:Y:S01]  /*d920*/  FMUL.FTZ R98, R48, UR4 ;  /* 0x0000000430627c20 */ /* 0x000fe20008410000 */
[----:B------:R-:W-:Y:S01]  /*d930*/  VIADD R48, R14, 0x682 ;  /* 0x000006820e307836 */ /* 0x000fe20000000000 */
[----:B------:R-:W-:-:S02]  /*d940*/  WARPGROUP.DEPBAR.LE gsb0, 0x0 ;  /* 0x00008000000079c5 */ /* 0x000fc40000010000 */
[----:B------:R-:W-:-:S06]  /*d950*/  WARPGROUP.ARRIVE ;  /* 0x00000000000079c5 */ /* 0x000fcc0000000000 */
[----:B------:R-:W-:Y:S01]  /*d960*/  HGMMA.64x16x16.F32 R32, gdesc[UR8], R32, gsb0 ;  /* 0x00200000082079f0 */ /* 0x000fe20008000820 */
[----:B0-----:R-:W-:-:S04]  /*d970*/  VIADDMNMX R20, R97, R96, R95, PT ;  /* 0x0000006061147246 */ /* 0x001fc8000380015f */
[C---:B------:R-:W-:Y:S02]  /*d980*/  ISETP.GT.AND P3, PT, R20.reuse, RZ, PT ;  /* 0x000000ff1400720c */ /* 0x040fe40003f64270 */
[C---:B------:R-:W-:Y:S01]  /*d990*/  ISETP.GT.AND P2, PT, R20.reuse, 0x1, PT ;  /* 0x000000011400780c */ /* 0x040fe20003f44270 */
[----:B------:R-:W-:Y:S01]  /*d9a0*/  FMUL.FTZ R97, R49, UR4 ;  /* 0x0000000431617c20 */ /* 0x000fe20008410000 */
[----:B------:R-:W-:Y:S01]  /*d9b0*/  ISETP.GT.AND P4, PT, R20, 0x8, PT ;  /* 0x000000081400780c */ /* 0x000fe20003f84270 */
[----:B------:R-:W-:Y:S01]  /*d9c0*/  IMAD.MOV.U32 R49, RZ, RZ, -0x7fffffe0 ;  /* 0x80000020ff317424 */ /* 0x000fe200078e00ff */
[----:B-1----:R-:W-:Y:S02]  /*d9d0*/  FSEL R21, R23, -INF , P3 ;  /* 0xff80000017157808 */ /* 0x002fe40001800000 */
[----:B------:R-:W-:Y:S02]  /*d9e0*/  FSEL R89, R89, -INF , P2 ;  /* 0xff80000059597808 */ /* 0x000fe40001000000 */
[----:B------:R-:W-:Y:S01]  /*d9f0*/  R2UR UR14, R48 ;  /* 0x00000000300e72ca */ /* 0x000fe200000e0000 */
[----:B------:R-:W-:Y:S01]  /*da00*/  FMUL.FTZ R48, R50, UR4 ;  /* 0x0000000432307c20 */ /* 0x000fe20008410000 */
[----:B------:R-:W-:-:S02]  /*da10*/  ISETP.GT.AND P3, PT, R20, 0x9, PT ;  /* 0x000000091400780c */ /* 0x000fc40003f64270 */
[----:B------:R-:W-:Y:S02]  /*da20*/  FSEL R91, R91, -INF , P4 ;  /* 0xff8000005b5b7808 */ /* 0x000fe40002000000 */
[----:B------:R-:W-:Y:S02]  /*da30*/  FMNMX.FTZ R50, R21, R89, !PT ;  /* 0x0000005915327209 */ /* 0x000fe40007810000 */
[----:B------:R-:W-:Y:S01]  /*da40*/  R2UR UR15, R49 ;  /* 0x00000000310f72ca */ /* 0x000fe200000e0000 */
[----:B------:R-:W-:Y:S01]  /*da50*/  FMUL.FTZ R49, R51, UR4 ;  /* 0x0000000433317c20 */ /* 0x000fe20008410000 */
        /* <DEDUP_REMOVED lines=10> */
[----:B------:R-:W-:-:S02]  /*db00*/  ISETP.GT.AND P2, PT, R20, 0x19, PT ;  /* 0x000000191400780c */ /* 0x000fc40003f44270 */
[----:B------:R-:W-:Y:S02]  /*db10*/  FSEL R83, R83, -INF , P3 ;  /* 0xff80000053537808 */ /* 0x000fe40001800000 */
[----:B------:R-:W-:Y:S02]  /*db20*/  FMNMX.FTZ R52, R94, R51, !PT ;  /* 0x000000335e347209 */ /* 0x000fe40007810000 */
[----:B------:R-:W-:Y:S02]  /*db30*/  ISETP.GT.AND P4, PT, R20, 0x20, PT ;  /* 0x000000201400780c */ /* 0x000fe40003f84270 */
[----:B------:R-:W-:Y:S02]  /*db40*/  FSEL R85, R85, -INF , P2 ;  /* 0xff80000055557808 */ /* 0x000fe40001000000 */
[----:B------:R-:W-:Y:S01]  /*db50*/  FMNMX.FTZ R52, R83, R52, !PT ;  /* 0x0000003453347209 */ /* 0x000fe20007810000 */
[----:B------:R-:W-:Y:S01]  /*db60*/  FMUL.FTZ R50, R53, UR4 ;  /* 0x0000000435327c20 */ /* 0x000fe20008410000 */
[----:B------:R-:W-:Y:S01]  /*db70*/  FMUL.FTZ R51, R40, UR4 ;  /* 0x0000000428337c20 */ /* 0x000fe20008410000 */
[----:B------:R-:W-:-:S02]  /*db80*/  ISETP.GT.AND P3, PT, R20, 0x21, PT ;  /* 0x000000211400780c */ /* 0x000fc40003f64270 */
[----:B------:R-:W-:Y:S02]  /*db90*/  FSEL R40, R72, -INF , P4 ;  /* 0xff80000048287808 */ /* 0x000fe40002000000 */
[----:B------:R-:W-:Y:S01]  /*dba0*/  FMNMX.FTZ R53, R85, R52, !PT ;  /* 0x0000003455357209 */ /* 0x000fe20007810000 */
[----:B------:R-:W-:Y:S02]  /*dbb0*/  WARPGROUP.DEPBAR.LE gsb0, 0x0 ;  /* 0x00008000000079c5 */ /* 0x000fe40000010000 */
[----:B------:R-:W-:Y:S01]  /*dbc0*/  ISETP.GT.AND P2, PT, R20, 0x28, PT ;  /* 0x000000281400780c */ /* 0x000fe20003f44270 */
[----:B------:R-:W-:Y:S01]  /*dbd0*/  WARPGROUP.ARRIVE ;  /* 0x00000000000079c5 */ /* 0x000fe20000000000 */
[----:B------:R-:W-:Y:S02]  /*dbe0*/  FSEL R87, R87, -INF , P3 ;  /* 0xff80000057577808 */ /* 0x000fe40001800000 */
[----:B------:R-:W-:Y:S02]  /*dbf0*/  FMNMX.FTZ R52, R40, R53, !PT ;  /* 0x0000003528347209 */ /* 0x000fe40007810000 */
[----:B------:R-:W-:Y:S01]  /*dc00*/  ISETP.GT.AND P4, PT, R20, 0x29, PT ;  /* 0x000000291400780c */ /* 0x000fe20003f84270 */
[----:B------:R-:W-:Y:S01]  /*dc10*/  HGMMA.64x16x16.F32 R24, gdesc[UR12], R24, gsb0 ;  /* 0x002000000c1879f0 */ /* 0x000fe20008000818 */
[----:B------:R-:W-:-:S02]  /*dc20*/  FSEL R75, R75, -INF , P2 ;  /* 0xff8000004b4b7808 */ /* 0x000fc40001000000 */
[----:B------:R-:W-:Y:S01]  /*dc30*/  FMNMX.FTZ R52, R87, R52, !PT ;  /* 0x0000003457347209 */ /* 0x000fe20007810000 */
[----:B------:R-:W-:Y:S01]  /*dc40*/  FMUL.FTZ R57, R57, UR4 ;  /* 0x0000000439397c20 */ /* 0x000fe20008410000 */
[C---:B------:R-:W-:Y:S02]  /*dc50*/  ISETP.GT.AND P3, PT, R20.reuse, 0x30, PT ;  /* 0x000000301400780c */ /* 0x040fe40003f64270 */
[----:B------:R-:W-:Y:S02]  /*dc60*/  FSEL R77, R77, -INF , P4 ;  /* 0xff8000004d4d7808 */ /* 0x000fe40002000000 */
[----:B------:R-:W-:Y:S01]  /*dc70*/  FMNMX.FTZ R52, R75, R52, !PT ;  /* 0x000000344b347209 */ /* 0x000fe20007810000 */
[----:B------:R-:W0:Y:S01]  /*dc80*/  MUFU.TANH R71, R71 ;  /* 0x0000004700477308 */ /* 0x000e220000002400 */
[----:B------:R-:W-:Y:S01]  /*dc90*/  ISETP.GT.AND P2, PT, R20, 0x31, PT ;  /* 0x000000311400780c */ /* 0x000fe20003f44270 */
[----:B------:R-:W-:Y:S01]  /*dca0*/  FMUL.FTZ R60, R60, UR4 ;  /* 0x000000043c3c7c20 */ /* 0x000fe20008410000 */
[----:B------:R-:W-:-:S02]  /*dcb0*/  FSEL R64, R64, -INF , P3 ;  /* 0xff80000040407808 */ /* 0x000fc40001800000 */
[----:B------:R-:W-:Y:S01]  /*dcc0*/  FMNMX.FTZ R53, R77, R52, !PT ;  /* 0x000000344d357209 */ /* 0x000fe20007810000 */
[----:B------:R-:W-:Y:S01]  /*dcd0*/  FMUL.FTZ R61, R61, UR4 ;  /* 0x000000043d3d7c20 */ /* 0x000fe20008410000 */
[----:B------:R-:W-:Y:S01]  /*dce0*/  ISETP.GT.AND P3, PT, R20, 0x38, PT ;  /* 0x000000381400780c */ /* 0x000fe20003f64270 */
[----:B------:R-:W1:Y:S01]  /*dcf0*/  MUFU.TANH R57, R57 ;  /* 0x0000003900397308 */ /* 0x000e620000002400 */
[----:B------:R-:W-:Y:S02]  /*dd00*/  FSEL R79, R79, -INF , P2 ;  /* 0xff8000004f4f7808 */ /* 0x000fe40001000000 */
[----:B------:R-:W-:Y:S02]  /*dd10*/  FMNMX.FTZ R52, R64, R53, !PT ;  /* 0x0000003540347209 */ /* 0x000fe40007810000 */
[----:B------:R-:W-:Y:S02]  /*dd20*/  ISETP.GT.AND P2, PT, R20, 0x39, PT ;  /* 0x000000391400780c */ /* 0x000fe40003f44270 */
[----:B------:R-:W-:Y:S01]  /*dd30*/  FSEL R67, R67, -INF , P3 ;  /* 0xff80000043437808 */ /* 0x000fe20001800000 */
[----:B------:R-:W2:Y:S01]  /*dd40*/  MUFU.TANH R60, R60 ;  /* 0x0000003c003c7308 */ /* 0x000ea20000002400 */
[----:B------:R-:W-:-:S02]  /*dd50*/  FMNMX.FTZ R52, R79, R52, !PT ;  /* 0x000000344f347209 */ /* 0x000fc40007810000 */
[C---:B------:R-:W-:Y:S02]  /*dd60*/  ISETP.GT.AND P3, PT, R20.reuse, 0x40, PT ;  /* 0x000000401400780c */ /* 0x040fe40003f64270 */
[----:B---3--:R-:W-:Y:S02]  /*dd70*/  FSEL R69, R69, -INF , P2 ;  /* 0xff80000045457808 */ /* 0x008fe40001000000 */
[----:B------:R-:W-:Y:S01]  /*dd80*/  FMNMX.FTZ R72, R67, R52, !PT ;  /* 0x0000003443487209 */ /* 0x000fe20007810000 */
[----:B------:R-:W3:Y:S01]  /*dd90*/  MUFU.TANH R61, R61 ;  /* 0x0000003d003d7308 */ /* 0x000ee20000002400 */
[----:B------:R-:W-:Y:S02]  /*dda0*/  ISETP.GT.AND P2, PT, R20, 0x41, PT ;  /* 0x000000411400780c */ /* 0x000fe40003f44270 */
[----:B0-----:R-:W-:Y:S02]  /*ddb0*/  FSEL R71, R71, -INF , P3 ;  /* 0xff80000047477808 */ /* 0x001fe40001800000 */
[----:B------:R-:W-:-:S03]  /*ddc0*/  FMNMX.FTZ R72, R69, R72, !PT ;  /* 0x0000004845487209 */ /* 0x000fc60007810000 */
[----:B------:R0:W4:Y:S01]  /*ddd0*/  MUFU.TANH R14, R98 ;  /* 0x00000062000e7308 */ /* 0x0001220000002400 */
[----:B------:R-:W-:Y:S02]  /*dde0*/  ISETP.GT.AND P3, PT, R20, 0x48, PT ;  /* 0x000000481400780c */ /* 0x000fe40003f64270 */
[----:B-1----:R-:W-:Y:S02]  /*ddf0*/  FSEL R57, R57, -INF , P2 ;  /* 0xff80000039397808 */ /* 0x002fe40001000000 */
[----:B------:R-:W-:-:S03]  /*de00*/  FMNMX.FTZ R72, R71, R72, !PT ;  /* 0x0000004847487209 */ /* 0x000fc60007810000 */
[----:B------:R-:W1:Y:S01]  /*de10*/  MUFU.TANH R97, R97 ;  /* 0x0000006100617308 */ /* 0x000e620000002400 */
[----:B------:R-:W-:Y:S01]  /*de20*/  FMUL.FTZ R53, R33, UR4 ;  /* 0x0000000421357c20 */ /* 0x000fe20008410000 */
[----:B------:R-:W-:Y:S02]  /*de30*/  ISETP.GT.AND P2, PT, R20, 0x49, PT ;  /* 0x000000491400780c */ /* 0x000fe40003f44270 */
[----:B--2---:R-:W-:Y:S02]  /*de40*/  FSEL R60, R60, -INF , P3 ;  /* 0xff8000003c3c7808 */ /* 0x004fe40001800000 */
[----:B------:R-:W-:Y:S02]  /*de50*/  FMNMX.FTZ R33, R57, R72, !PT ;  /* 0x0000004839217209 */ /* 0x000fe40007810000 */
[----:B------:R-:W2:Y:S01]  /*de60*/  MUFU.TANH R23, R23 ;  /* 0x0000001700177308 */ /* 0x000ea20000002400 */
[----:B------:R-:W-:Y:S01]  /*de70*/  ISETP.GT.AND P3, PT, R20, 0x50, PT ;  /* 0x000000501400780c */ /* 0x000fe20003f64270 */
[----:B------:R-:W-:Y:S01]  /*de80*/  FMUL.FTZ R41, R41, UR4 ;  /* 0x0000000429297c20 */ /* 0x000fe20008410000 */
[----:B---3--:R-:W-:-:S02]  /*de90*/  FSEL R61, R61, -INF , P2 ;  /* 0xff8000003d3d7808 */ /* 0x008fc40001000000 */
[----:B0-----:R-:W-:-:S03]  /*dea0*/  FMNMX.FTZ R98, R60, R33, !PT ;  /* 0x000000213c627209 */ /* 0x001fc60007810000 */
[----:B------:R-:W0:Y:S01]  /*deb0*/  MUFU.TANH R50, R50 ;  /* 0x0000003200327308 */ /* 0x000e220000002400 */
[----:B------:R-:W-:Y:S01]  /*dec0*/  FMUL.FTZ R52, R32, UR4 ;  /* 0x0000000420347c20 */ /* 0x000fe20008410000 */
[----:B------:R-:W-:Y:S01]  /*ded0*/  ISETP.GT.AND P2, PT, R20, 0x51, PT ;  /* 0x000000511400780c */ /* 0x000fe20003f44270 */
[----:B------:R-:W-:Y:S01]  /*dee0*/  FMUL.FTZ R44, R44, UR4 ;  /* 0x000000042c2c7c20 */ /* 0x000fe20008410000 */
[----:B----4-:R-:W-:Y:S02]  /*def0*/  FSEL R32, R14, -INF , P3 ;  /* 0xff8000000e207808 */ /* 0x010fe40001800000 */
[----:B------:R-:W-:Y:S02]  /*df00*/  FMNMX.FTZ R33, R61, R98, !PT ;  /* 0x000000623d217209 */ /* 0x000fe40007810000 */
[----:B------:R-:W3:Y:S01]  /*df10*/  MUFU.TANH R51, R51 ;  /* 0x0000003300337308 */ /* 0x000ee20000002400 */
[----:B------:R-:W-:Y:S01]  /*df20*/  ISETP.GT.AND P3, PT, R20, 0x58, PT ;  /* 0x000000581400780c */ /* 0x000fe20003f64270 */
[----:B------:R-:W-:Y:S01]  /*df30*/  FMUL.FTZ R45, R45, UR4 ;  /* 0x000000042d2d7c20 */ /* 0x000fe20008410000 */
[----:B-1----:R-:W-:-:S02]  /*df40*/  FSEL R14, R97, -INF , P2 ;  /* 0xff800000610e7808 */ /* 0x002fc40001000000 */
[----:B------:R-:W-:-:S03]  /*df50*/  FMNMX.FTZ R99, R32, R33, !PT ;  /* 0x0000002120637209 */ /* 0x000fc60007810000 */
[----:B------:R-:W1:Y:S01]  /*df60*/  MUFU.TANH R41, R41 ;  /* 0x0000002900297308 */ /* 0x000e620000002400 */
[----:B------:R-:W-:Y:S02]  /*df70*/  ISETP.GT.AND P2, PT, R20, 0x59, PT ;  /* 0x000000591400780c */ /* 0x000fe40003f44270 */
[----:B--2---:R-:W-:Y:S02]  /*df80*/  FSEL R33, R23, -INF , P3 ;  /* 0xff80000017217808 */ /* 0x004fe40001800000 */
[----:B------:R-:W-:-:S03]  /*df90*/  FMNMX.FTZ R98, R14, R99, !PT ;  /* 0x000000630e627209 */ /* 0x000fc60007810000 */
[----:B------:R-:W2:Y:S01]  /*dfa0*/  MUFU.TANH R44, R44 ;  /* 0x0000002c002c7308 */ /* 0x000ea20000002400 */
[----:B------:R-:W-:Y:S01]  /*dfb0*/  FMUL.FTZ R72, R36, UR4 ;  /* 0x0000000424487c20 */ /* 0x000fe20008410000 */
[----:B------:R-:W-:Y:S01]  /*dfc0*/  FMUL.FTZ R97, R37, UR4 ;  /* 0x0000000425617c20 */ /* 0x000fe20008410000 */
[----:B------:R-:W-:Y:S02]  /*dfd0*/  ISETP.GT.AND P3, PT, R20, 0x60, PT ;  /* 0x000000601400780c */ /* 0x000fe40003f64270 */
[----:B0-----:R-:W-:Y:S02]  /*dfe0*/  FSEL R36, R50, -INF , P2 ;  /* 0xff80000032247808 */ /* 0x001fe40001000000 */
[----:B------:R-:W-:Y:S01]  /*dff0*/  FMNMX.FTZ R37, R33, R98, !PT ;  /* 0x0000006221257209 */ /* 0x000fe20007810000 */
[----:B------:R-:W0:Y:S01]  /*e000*/  MUFU.TANH R45, R45 ;  /* 0x0000002d002d7308 */ /* 0x000e220000002400 */
[----:B------:R-:W-:Y:S02]  /*e010*/  WARPGROUP.DEPBAR.LE gsb0, 0x0 ;  /* 0x00008000000079c5 */ /* 0x000fe40000010000 */
[----:B------:R-:W-:Y:S01]  /*e020*/  FMUL.FTZ R50, R24, UR4 ;  /* 0x0000000418327c20 */ /* 0x000fe20008410000 */
[----:B---3--:R-:W-:-:S02]  /*e030*/  FSEL R24, R51, -INF , P3 ;  /* 0xff80000033187808 */ /* 0x008fc40001800000 */
[----:B------:R-:W-:Y:S02]  /*e040*/  ISETP.GT.AND P2, PT, R20, 0x61, PT ;  /* 0x000000611400780c */ /* 0x000fe40003f44270 */
[----:B------:R-:W3:Y:S01]  /*e050*/  MUFU.TANH R52, R52 ;  /* 0x0000003400347308 */ /* 0x000ee20000002400 */
[----:B------:R-:W-:Y:S02]  /*e060*/  FMNMX.FTZ R51, R36, R37, !PT ;  /* 0x0000002524337209 */ /* 0x000fe40007810000 */
[----:B------:R-:W-:Y:S02]  /*e070*/  ISETP.GT.AND P3, PT, R20, 0x68, PT ;  /* 0x000000681400780c */ /* 0x000fe40003f64270 */
[----:B-1----:R-:W-:Y:S02]  /*e080*/  FSEL R37, R41, -INF , P2 ;  /* 0xff80000029257808 */ /* 0x002fe40001000000 */
[----:B------:R-:W-:Y:S01]  /*e090*/  FMNMX.FTZ R98, R24, R51, !PT ;  /* 0x0000003318627209 */ /* 0x000fe20007810000 */
[----:B------:R-:W1:Y:S01]  /*e0a0*/  MUFU.TANH R53, R53 ;  /* 0x0000003500357308 */ /* 0x000e620000002400 */
[----:B------:R-:W-:Y:S01]  /*e0b0*/  FMUL.FTZ R51, R25, UR4 ;  /* 0x0000000419337c20 */ /* 0x000fe20008410000 */
[----:B------:R-:W-:-:S02]  /*e0c0*/  ISETP.GT.AND P2, PT, R20, 0x69, PT ;  /* 0x000000691400780c */ /* 0x000fc40003f44270 */
[----:B--2---:R-:W-:Y:S02]  /*e0d0*/  FSEL R25, R44, -INF , P3 ;  /* 0xff8000002c197808 */ /* 0x004fe40001800000 */
[----:B------:R-:W-:Y:S02]  /*e0e0*/  FMNMX.FTZ R98, R37, R98, !PT ;  /* 0x0000006225627209 */ /* 0x000fe40007810000 */
[----:B------:R-:W2:Y:S01]  /*e0f0*/  MUFU.TANH R72, R72 ;  /* 0x0000004800487308 */ /* 0x000ea20000002400 */
[----:B------:R-:W-:Y:S02]  /*e100*/  ISETP.GT.AND P3, PT, R20, 0x70, PT ;  /* 0x000000701400780c */ /* 0x000fe40003f64270 */
[----:B0-----:R-:W-:Y:S02]  /*e110*/  FSEL R41, R45, -INF , P2 ;  /* 0xff8000002d297808 */ /* 0x001fe40001000000 */
[----:B------:R-:W-:-:S03]  /*e120*/  FMNMX.FTZ R98, R25, R98, !PT ;  /* 0x0000006219627209 */ /* 0x000fc60007810000 */
[----:B------:R0:W4:Y:S01]  /*e130*/  MUFU.TANH R23, R97 ;  /* 0x0000006100177308 */ /* 0x0001220000002400 */
[----:B------:R-:W-:Y:S02]  /*e140*/  ISETP.GT.AND P2, PT, R20, 0x71, PT ;  /* 0x000000711400780c */ /* 0x000fe40003f44270 */
[----:B---3--:R-:W-:Y:S02]  /*e150*/  FSEL R44, R52, -INF , P3 ;  /* 0xff800000342c7808 */ /* 0x008fe40001800000 */
[----:B------:R-:W-:-:S03]  /*e160*/  FMNMX.FTZ R45, R41, R98, !PT ;  /* 0x00000062292d7209 */ /* 0x000fc60007810000 */
[----:B------:R-:W3:Y:S01]  /*e170*/  MUFU.TANH R50, R50 ;  /* 0x0000003200327308 */ /* 0x000ee20000002400 */
[----:B0-----:R-:W-:Y:S01]  /*e180*/  FMUL.FTZ R97, R28, UR4 ;  /* 0x000000041c617c20 */ /* 0x001fe20008410000 */
[----:B------:R-:W-:Y:S02]  /*e190*/  ISETP.GT.AND P3, PT, R20, 0x78, PT ;  /* 0x000000781400780c */ /* 0x000fe40003f64270 */
[----:B-1----:R-:W-:Y:S01]  /*e1a0*/  FSEL R28, R53, -INF , P2 ;  /* 0xff800000351c7808 */ /* 0x002fe20001000000 */
[----:B------:R-:W-:Y:S01]  /*e1b0*/  FMUL.FTZ R53, R29, UR4 ;  /* 0x000000041d357c20 */ /* 0x000fe20008410000 */
[----:B------:R-:W-:Y:S02]  /*e1c0*/  FMNMX.FTZ R45, R44, R45, !PT ;  /* 0x0000002d2c2d7209 */ /* 0x000fe40007810000 */
[----:B------:R-:W0:Y:S01]  /*e1d0*/  MUFU.TANH R51, R51 ;  /* 0x0000003300337308 */ /* 0x000e220000002400 */
[----:B------:R-:W-:Y:S02]  /*e1e0*/  ISETP.GT.AND P2, PT, R20, 0x79, PT ;  /* 0x000000791400780c */ /* 0x000fe40003f44270 */
[----:B--2---:R-:W-:-:S02]  /*e1f0*/  FSEL R29, R72, -INF , P3 ;  /* 0xff800000481d7808 */ /* 0x004fc40001800000 */
[----:B------:R-:W-:-:S03]  /*e200*/  FMNMX.FTZ R52, R28, R45, !PT ;  /* 0x0000002d1c347209 */ /* 0x000fc60007810000 */
[----:B------:R-:W1:Y:S01]  /*e210*/  MUFU.TANH R97, R97 ;  /* 0x0000006100617308 */ /* 0x000e620000002400 */
[----:B------:R-:W-:Y:S02]  /*e220*/  ISETP.GT.AND P3, PT, R20, 0x80, PT ;  /* 0x000000801400780c */ /* 0x000fe40003f64270 */
[----:B----4-:R-:W-:Y:S02]  /*e230*/  FSEL R45, R23, -INF , P2 ;  /* 0xff800000172d7808 */ /* 0x010fe40001000000 */
[----:B------:R-:W-:-:S03]  /*e240*/  FMNMX.FTZ R72, R29, R52, !PT ;  /* 0x000000341d487209 */ /* 0x000fc60007810000 */
[----:B------:R-:W2:Y:S01]  /*e250*/  MUFU.TANH R53, R53 ;  /* 0x0000003500357308 */ /* 0x000ea20000002400 */
[----:B------:R-:W-:Y:S02]  /*e260*/  ISETP.GT.AND P2, PT, R20, 0x81, PT ;  /* 0x000000811400780c */ /* 0x000fe40003f44270 */
[----:B---3--:R-:W-:Y:S02]  /*e270*/  FSEL R50, R50, -INF , P3 ;  /* 0xff80000032327808 */ /* 0x008fe40001800000 */
[----:B------:R-:W-:Y:S02]  /*e280*/  FMNMX.FTZ R23, R45, R72, !PT ;  /* 0x000000482d177209 */ /* 0x000fe40007810000 */
[----:B------:R-:W-:Y:S02]  /*e290*/  ISETP.GT.AND P3, PT, R20, 0x88, PT ;  /* 0x000000881400780c */ /* 0x000fe40003f64270 */
[----:B0-----:R-:W-:Y:S02]  /*e2a0*/  FSEL R51, R51, -INF , P2 ;  /* 0xff80000033337808 */ /* 0x001fe40001000000 */
[----:B------:R-:W-:-:S02]  /*e2b0*/  FMNMX.FTZ R72, R50, R23, !PT ;  /* 0x0000001732487209 */ /* 0x000fc40007810000 */
[----:B------:R-:W-:Y:S02]  /*e2c0*/  ISETP.GT.AND P2, PT, R20, 0x89, PT ;  /* 0x000000891400780c */ /* 0x000fe40003f44270 */
[----:B-1----:R-:W-:Y:S02]  /*e2d0*/  FSEL R20, R97, -INF , P3 ;  /* 0xff80000061147808 */ /* 0x002fe40001800000 */
[----:B------:R-:W-:Y:S02]  /*e2e0*/  FMNMX.FTZ R23, R51, R72, !PT ;  /* 0x0000004833177209 */ /* 0x000fe40007810000 */
[----:B--2---:R-:W-:Y:S02]  /*e2f0*/  FSEL R53, R53, -INF , P2 ;  /* 0xff80000035357808 */ /* 0x004fe40001000000 */
[----:B------:R-:W-:-:S04]  /*e300*/  FMNMX.FTZ R72, R20, R23, !PT ;  /* 0x0000001714487209 */ /* 0x000fc80007810000 */
[----:B------:R-:W-:-:S05]  /*e310*/  FMNMX.FTZ R72, R53, R72, !PT ;  /* 0x0000004835487209 */ /* 0x000fca0007810000 */
[----:B------:R-:W0:Y:S01]  /*e320*/  SHFL.BFLY PT, R23, R72, 0x2, 0x1f ;  /* 0x0c401f0048177f89 */ /* 0x000e2200000e0000 */
[----:B------:R-:W-:Y:S01]  /*e330*/  FMUL.FTZ R52, R54, UR4 ;  /* 0x0000000436347c20 */ /* 0x000fe20008410000 */
[----:B------:R-:W-:Y:S02]  /*e340*/  FMUL.FTZ R54, R55, UR4 ;  /* 0x0000000437367c20 */ /* 0x000fe40008410000 */
[----:B------:R-:W1:Y:S01]  /*e350*/  SHFL.IDX PT, R97, R58, 0x1, 0x1c1f ;  /* 0x003c1f003a617f89 */ /* 0x000e6200000e0000 */
[----:B0-----:R-:W-:-:S05]  /*e360*/  FMNMX.FTZ R55, R72, R23, !PT ;  /* 0x0000001748377209 */ /* 0x001fca0007810000 */
[----:B------:R-:W0:Y:S01]  /*e370*/  SHFL.BFLY PT, R72, R55, 0x1, 0x1f ;  /* 0x0c201f0037487f89 */ /* 0x000e2200000e0000 */
[----:B-1----:R-:W-:-:S04]  /*e380*/  VIADDMNMX R95, R97, R96, R95, PT ;  /* 0x00000060615f7246 */ /* 0x002fc8000380015f */
[C---:B------:R-:W-:Y:S02]  /*e390*/  ISETP.GT.AND P3, PT, R95.reuse, RZ, PT ;  /* 0x000000ff5f00720c */ /* 0x040fe40003f64270 */
[----:B------:R-:W-:Y:S02]  /*e3a0*/  ISETP.GT.AND P4, PT, R95, 0x1, PT ;  /* 0x000000015f00780c */ /* 0x000fe40003f84270 */
[----:B0-----:R-:W-:Y:S01]  /*e3b0*/  FMNMX.FTZ R23, R55, R72, !PT ;  /* 0x0000004837177209 */ /* 0x001fe20007810000 */
[----:B------:R-:W-:-:S03]  /*e3c0*/  IMAD.U32 R72, RZ, RZ, UR5 ;  /* 0x00000005ff487e24 */ /* 0x000fc6000f8e00ff */
[C---:B------:R-:W-:Y:S01]  /*e3d0*/  FSETP.NEU.FTZ.AND P2, PT, R23.reuse, -INF , PT ;  /* 0xff8000001700780b */ /* 0x040fe20003f5d000 */
[----:B------:R-:W-:Y:S01]  /*e3e0*/  FMUL.FTZ R98, R23, R72 ;  /* 0x0000004817627220 */ /* 0x000fe20000410000 */
[----:B------:R-:W-:-:S04]  /*e3f0*/  FMUL.FTZ R55, R31, UR4 ;  /* 0x000000041f377c20 */ /* 0x000fc80008410000 */
[----:B------:R-:W-:Y:S02]  /*e400*/  FSEL R31, R98, RZ, P2 ;  /* 0x000000ff621f7208 */ /* 0x000fe40001000000 */
[----:B------:R-:W-:-:S03]  /*e410*/  ISETP.GT.AND P2, PT, R95, 0x8, PT ;  /* 0x000000085f00780c */ /* 0x000fc60003f44270 */
[-CC-:B------:R-:W-:Y:S01]  /*e420*/  FFMA.FTZ R98, R89, R72.reuse, -R31.reuse ;  /* 0x0000004859627223 */ /* 0x180fe2000001081f */
[-CC-:B------:R-:W-:Y:S01]  /*e430*/  FFMA.FTZ R89, R91, R72.reuse, -R31.reuse ;  /* 0x000000485b597223 */ /* 0x180fe2000001081f */
[-CC-:B------:R-:W-:Y:S01]  /*e440*/  FFMA.FTZ R91, R92, R72.reuse, -R31.reuse ;  /* 0x000000485c5b7223 */ /* 0x180fe2000001081f */
[----:B------:R-:W-:Y:S01]  /*e450*/  FFMA.FTZ R99, R80, R72, -R31 ;  /* 0x0000004850637223 */ /* 0x000fe2000001081f */
[----:B------:R-:W-:Y:S02]  /*e460*/  FSEL R80, R15, -INF , P3 ;  /* 0xff8000000f507808 */ /* 0x000fe40001800000 */
[----:B------:R-:W-:Y:S02]  /*e470*/  FSEL R92, R88, -INF , P4 ;  /* 0xff800000585c7808 */ /* 0x000fe40002000000 */
[----:B------:R-:W-:Y:S02]  /*e480*/  ISETP.GT.AND P3, PT, R95, 0x9, PT ;  /* 0x000000095f00780c */ /* 0x000fe40003f64270 */
[----:B------:R-:W-:-:S02]  /*e490*/  FSEL R90, R90, -INF , P2 ;  /* 0xff8000005a5a7808 */ /* 0x000fc40001000000 */
[----:B------:R-:W-:Y:S02]  /*e4a0*/  FMNMX.FTZ R97, R80, R92, !PT ;  /* 0x0000005c50617209 */ /* 0x000fe40007810000 */
[----:B------:R-:W-:Y:S02]  /*e4b0*/  ISETP.GT.AND P2, PT, R95, 0x10, PT ;  /* 0x000000105f00780c */ /* 0x000fe40003f44270 */
[----:B------:R-:W-:Y:S02]  /*e4c0*/  FSEL R93, R93, -INF , P3 ;  /* 0xff8000005d5d7808 */ /* 0x000fe40001800000 */
[----:B------:R-:W-:Y:S01]  /*e4d0*/  FMNMX.FTZ R96, R90, R97, !PT ;  /* 0x000000615a607209 */ /* 0x000fe20007810000 */
[----:B------:R-:W-:Y:S01]  /*e4e0*/  FFMA.FTZ R88, R94, R72, -R31 ;  /* 0x000000485e587223 */ /* 0x000fe2000001081f */
[----:B------:R-:W-:Y:S02]  /*e4f0*/  ISETP.GT.AND P3, PT, R95, 0x11, PT ;  /* 0x000000115f00780c */ /* 0x000fe40003f64270 */
[----:B------:R-:W-:-:S02]  /*e500*/  FSEL R94, R81, -INF , P2 ;  /* 0xff800000515e7808 */ /* 0x000fc40001000000 */
[----:B------:R-:W-:Y:S01]  /*e510*/  FMNMX.FTZ R97, R93, R96, !PT ;  /* 0x000000605d617209 */ /* 0x000fe20007810000 */
[-CC-:B------:R-:W-:Y:S01]  /*e520*/  FFMA.FTZ R81, R83, R72.reuse, -R31.reuse ;  /* 0x0000004853517223 */ /* 0x180fe2000001081f */
[----:B------:R-:W-:Y:S02]  /*e530*/  FSEL R83, R82, -INF , P3 ;  /* 0xff80000052537808 */ /* 0x000fe40001800000 */
[C---:B------:R-:W-:Y:S02]  /*e540*/  ISETP.GT.AND P2, PT, R95.reuse, 0x18, PT ;  /* 0x000000185f00780c */ /* 0x040fe40003f44270 */
[----:B------:R-:W-:Y:S01]  /*e550*/  FMNMX.FTZ R82, R94, R97, !PT ;  /* 0x000000615e527209 */ /* 0x000fe20007810000 */
[----:B------:R0:W-:Y:S01]  /*e560*/  MUFU.EX2 R15, R99 ;  /* 0x00000063000f7308 */ /* 0x0001e20000000800 */
[----:B------:R-:W-:Y:S02]  /*e570*/  ISETP.GT.AND P3, PT, R95, 0x19, PT ;  /* 0x000000195f00780c */ /* 0x000fe40003f64270 */
[----:B------:R-:W-:Y:S01]  /*e580*/  FSEL R84, R84, -INF , P2 ;  /* 0xff80000054547808 */ /* 0x000fe20001000000 */
[----:B0-----:R-:W-:Y:S01]  /*e590*/  FFMA.FTZ R99, R85, R72, -R31 ;  /* 0x0000004855637223 */ /* 0x001fe2000001081f */
[----:B------:R-:W-:-:S02]  /*e5a0*/  FMNMX.FTZ R85, R83, R82, !PT ;  /* 0x0000005253557209 */ /* 0x000fc40007810000 */
[C---:B------:R-:W-:Y:S02]  /*e5b0*/  ISETP.GT.AND P2, PT, R95.reuse, 0x20, PT ;  /* 0x000000205f00780c */ /* 0x040fe40003f44270 */
[----:B------:R-:W-:Y:S02]  /*e5c0*/  FSEL R86, R86, -INF , P3 ;  /* 0xff80000056567808 */ /* 0x000fe40001800000 */
[----:B------:R-:W-:Y:S01]  /*e5d0*/  FMNMX.FTZ R97, R84, R85, !PT ;  /* 0x0000005554617209 */ /* 0x000fe20007810000 */
[----:B------:R0:W-:Y:S01]  /*e5e0*/  MUFU.EX2 R58, R98 ;  /* 0x00000062003a7308 */ /* 0x0001e20000000800 */
[----:B------:R-:W-:Y:S02]  /*e5f0*/  ISETP.GT.AND P3, PT, R95, 0x21, PT ;  /* 0x000000215f00780c */ /* 0x000fe40003f64270 */
[----:B------:R-:W-:Y:S02]  /*e600*/  FSEL R85, R73, -INF , P2 ;  /* 0xff80000049557808 */ /* 0x000fe40001000000 */
[----:B------:R-:W-:-:S02]  /*e610*/  ISETP.GT.AND P2, PT, R95, 0x28, PT ;  /* 0x000000285f00780c */ /* 0x000fc40003f44270 */
[----:B0-----:R-:W-:Y:S02]  /*e620*/  FMNMX.FTZ R98, R86, R97, !PT ;  /* 0x0000006156627209 */ /* 0x001fe40007810000 */
[----:B------:R-:W-:Y:S02]  /*e630*/  FSEL R96, R74, -INF , P3 ;  /* 0xff8000004a607808 */ /* 0x000fe40001800000 */
[----:B------:R-:W-:Y:S02]  /*e640*/  FMNMX.FTZ R73, R85, R98, !PT ;  /* 0x0000006255497209 */ /* 0x000fe40007810000 */
[----:B------:R-:W-:Y:S02]  /*e650*/  ISETP.GT.AND P3, PT, R95, 0x29, PT ;  /* 0x000000295f00780c */ /* 0x000fe40003f64270 */
[----:B------:R-:W-:Y:S02]  /*e660*/  FSEL R76, R76, -INF , P2 ;  /* 0xff8000004c4c7808 */ /* 0x000fe40001000000 */
[----:B------:R-:W-:Y:S01]  /*e670*/  FMNMX.FTZ R73, R96, R73, !PT ;  /* 0x0000004960497209 */ /* 0x000fe20007810000 */
[----:B------:R-:W0:Y:S01]  /*e680*/  MUFU.TANH R70, R70 ;  /* 0x0000004600467308 */ /* 0x000e220000002400 */
[----:B------:R-:W-:Y:S01]  /*e690*/  FMUL.FTZ R59, R59, UR4 ;  /* 0x000000043b3b7c20 */ /* 0x000fe20008410000 */
[----:B------:R-:W-:-:S02]  /*e6a0*/  ISETP.GT.AND P2, PT, R95, 0x30, PT ;  /* 0x000000305f00780c */ /* 0x000fc40003f44270 */
[----:B------:R-:W-:Y:S02]  /*e6b0*/  FSEL R78, R78, -INF , P3 ;  /* 0xff8000004e4e7808 */ /* 0x000fe40001800000 */
[----:B------:R-:W-:Y:S01]  /*e6c0*/  FMNMX.FTZ R73, R76, R73, !PT ;  /* 0x000000494c497209 */ /* 0x000fe20007810000 */
[-CC-:B------:R-:W-:Y:S01]  /*e6d0*/  FFMA.FTZ R74, R87, R72.reuse, -R31.reuse ;  /* 0x00000048574a7223 */ /* 0x180fe2000001081f */
[----:B------:R-:W1:Y:S01]  /*e6e0*/  MUFU.TANH R56, R56 ;  /* 0x0000003800387308 */ /* 0x000e620000002400 */
[----:B------:R-:W-:Y:S01]  /*e6f0*/  ISETP.GT.AND P3, PT, R95, 0x31, PT ;  /* 0x000000315f00780c */ /* 0x000fe20003f64270 */
[----:B------:R-:W-:Y:S01]  /*e700*/  FMUL.FTZ R62, R62, UR4 ;  /* 0x000000043e3e7c20 */ /* 0x000fe20008410000 */
[----:B------:R-:W-:Y:S02]  /*e710*/  FSEL R87, R65, -INF , P2 ;  /* 0xff80000041577808 */ /* 0x000fe40001000000 */
[----:B------:R-:W-:Y:S01]  /*e720*/  FMNMX.FTZ R98, R78, R73, !PT ;  /* 0x000000494e627209 */ /* 0x000fe20007810000 */
[----:B------:R-:W-:-:S02]  /*e730*/  FFMA.FTZ R65, R75, R72, -R31 ;  /* 0x000000484b417223 */ /* 0x000fc4000001081f */
[----:B------:R-:W2:Y:S01]  /*e740*/  MUFU.TANH R59, R59 ;  /* 0x0000003b003b7308 */ /* 0x000ea20000002400 */
[----:B------:R-:W-:Y:S01]  /*e750*/  ISETP.GT.AND P2, PT, R95, 0x38, PT ;  /* 0x000000385f00780c */ /* 0x000fe20003f44270 */
[----:B------:R-:W-:Y:S01]  /*e760*/  FMUL.FTZ R63, R63, UR4 ;  /* 0x000000043f3f7c20 */ /* 0x000fe20008410000 */
[----:B------:R-:W-:Y:S02]  /*e770*/  FSEL R75, R66, -INF , P3 ;  /* 0xff800000424b7808 */ /* 0x000fe40001800000 */
[----:B------:R-:W-:Y:S02]  /*e780*/  FMNMX.FTZ R98, R87, R98, !PT ;  /* 0x0000006257627209 */ /* 0x000fe40007810000 */
[----:B------:R-:W-:Y:S01]  /*e790*/  ISETP.GT.AND P3, PT, R95, 0x39, PT ;  /* 0x000000395f00780c */ /* 0x000fe20003f64270 */
[----:B------:R-:W3:Y:S01]  /*e7a0*/  MUFU.TANH R62, R62 ;  /* 0x0000003e003e7308 */ /* 0x000ee20000002400 */
[----:B------:R-:W-:Y:S02]  /*e7b0*/  FSEL R68, R68, -INF , P2 ;  /* 0xff80000044447808 */ /* 0x000fe40001000000 */
[----:B------:R-:W-:-:S02]  /*e7c0*/  FMNMX.FTZ R73, R75, R98, !PT ;  /* 0x000000624b497209 */ /* 0x000fc40007810000 */
[----:B------:R-:W-:Y:S02]  /*e7d0*/  ISETP.GT.AND P2, PT, R95, 0x40, PT ;  /* 0x000000405f00780c */ /* 0x000fe40003f44270 */
[----:B0-----:R-:W-:Y:S01]  /*e7e0*/  FSEL R70, R70, -INF , P3 ;  /* 0xff80000046467808 */ /* 0x001fe20001800000 */
[----:B------:R-:W0:Y:S01]  /*e7f0*/  MUFU.TANH R63, R63 ;  /* 0x0000003f003f7308 */ /* 0x000e220000002400 */
[----:B------:R-:W-:Y:S01]  /*e800*/  FMNMX.FTZ R73, R68, R73, !PT ;  /* 0x0000004944497209 */ /* 0x000fe20007810000 */
[-CC-:B------:R-:W-:Y:S01]  /*e810*/  FFMA.FTZ R66, R77, R72.reuse, -R31.reuse ;  /* 0x000000484d427223 */ /* 0x180fe2000001081f */
[----:B------:R-:W-:Y:S02]  /*e820*/  ISETP.GT.AND P3, PT, R95, 0x41, PT ;  /* 0x000000415f00780c */ /* 0x000fe40003f64270 */
[----:B-1----:R-:W-:Y:S02]  /*e830*/  FSEL R77, R56, -INF , P2 ;  /* 0xff800000384d7808 */ /* 0x002fe40001000000 */
[----:B------:R-:W-:Y:S01]  /*e840*/  FMNMX.FTZ R98, R70, R73, !PT ;  /* 0x0000004946627209 */ /* 0x000fe20007810000 */
[----:B------:R-:W-:Y:S01]  /*e850*/  MUFU.TANH R48, R48 ;  /* 0x0000003000307308 */ /* 0x000fe20000002400 */
[----:B------:R-:W-:Y:S01]  /*e860*/  FFMA.FTZ R56, R64, R72, -R31 ;  /* 0x0000004840387223 */ /* 0x000fe2000001081f */
[----:B--2---:R-:W-:-:S02]  /*e870*/  FSEL R64, R59, -INF , P3 ;  /* 0xff8000003b407808 */ /* 0x004fc40001800000 */
[----:B------:R-:W-:Y:S02]  /*e880*/  ISETP.GT.AND P2, PT, R95, 0x48, PT ;  /* 0x000000485f00780c */ /* 0x000fe40003f44270 */
[----:B------:R-:W-:Y:S02]  /*e890*/  FMNMX.FTZ R59, R77, R98, !PT ;  /* 0x000000624d3b7209 */ /* 0x000fe40007810000 */
[----:B------:R-:W1:Y:S01]  /*e8a0*/  MUFU.TANH R49, R49 ;  /* 0x0000003100317308 */ /* 0x000e620000002400 */
[----:B------:R-:W-:Y:S01]  /*e8b0*/  ISETP.GT.AND P3, PT, R95, 0x49, PT ;  /* 0x000000495f00780c */ /* 0x000fe20003f64270 */
[----:B------:R-:W-:Y:S01]  /*e8c0*/  FMUL.FTZ R42, R42, UR4 ;  /* 0x000000042a2a7c20 */ /* 0x000fe20008410000 */
[----:B---3--:R-:W-:Y:S02]  /*e8d0*/  FSEL R62, R62, -INF , P2 ;  /* 0xff8000003e3e7808 */ /* 0x008fe40001000000 */
[----:B------:R-:W-:-:S03]  /*e8e0*/  FMNMX.FTZ R73, R64, R59, !PT ;  /* 0x0000003b40497209 */ /* 0x000fc60007810000 */
[----:B------:R-:W2:Y:S01]  /*e8f0*/  MUFU.TANH R52, R52 ;  /* 0x0000003400347308 */ /* 0x000ea20000002400 */
[----:B------:R-:W-:Y:S01]  /*e900*/  ISETP.GT.AND P2, PT, R95, 0x50, PT ;  /* 0x000000505f00780c */ /* 0x000fe20003f44270 */
[----:B------:R-:W-:Y:S01]  /*e910*/  FMUL.FTZ R43, R43, UR4 ;  /* 0x000000042b2b7c20 */ /* 0x000fe20008410000 */
[----:B0-----:R-:W-:Y:S02]  /*e920*/  FSEL R97, R63, -INF , P3 ;  /* 0xff8000003f617808 */ /* 0x001fe40001800000 */
[----:B------:R-:W-:-:S03]  /*e930*/  FMNMX.FTZ R98, R62, R73, !PT ;  /* 0x000000493e627209 */ /* 0x000fc60007810000 */
[----:B------:R-:W0:Y:S01]  /*e940*/  MUFU.TANH R54, R54 ;  /* 0x0000003600367308 */ /* 0x000e220000002400 */
[----:B------:R-:W-:Y:S01]  /*e950*/  ISETP.GT.AND P3, PT, R95, 0x51, PT ;  /* 0x000000515f00780c */ /* 0x000fe20003f64270 */
[----:B------:R-:W-:Y:S01]  /*e960*/  FMUL.FTZ R46, R46, UR4 ;  /* 0x000000042e2e7c20 */ /* 0x000fe20008410000 */
[----:B------:R-:W-:-:S05]  /*e970*/  FMNMX.FTZ R98, R97, R98, !PT ;  /* 0x0000006261627209 */ /* 0x000fca0007810000 */
[----:B------:R3:W-:Y:S01]  /*e980*/  MUFU.EX2 R82, R99 ;  /* 0x0000006300527308 */ /* 0x0007e20000000800 */
[----:B-1----:R-:W-:Y:S01]  /*e990*/  FSEL R63, R49, -INF , P3 ;  /* 0xff800000313f7808 */ /* 0x002fe20001800000 */
[----:B------:R-:W-:-:S06]  /*e9a0*/  FMUL.FTZ R47, R47, UR4 ;  /* 0x000000042f2f7c20 */ /* 0x000fcc0008410000 */
[----:B------:R-:W1:Y:S01]  /*e9b0*/  MUFU.TANH R42, R42 ;  /* 0x0000002a002a7308 */ /* 0x000e620000002400 */
[--C-:B---3--:R-:W-:Y:S01]  /*e9c0*/  FFMA.FTZ R99, R79, R72, -R31.reuse ;  /* 0x000000484f637223 */ /* 0x108fe2000001081f */
[----:B------:R-:W-:Y:S02]  /*e9d0*/  FSEL R79, R48, -INF , P2 ;  /* 0xff800000304f7808 */ /* 0x000fe40001000000 */
[----:B------:R-:W-:Y:S02]  /*e9e0*/  ISETP.GT.AND P2, PT, R95, 0x58, PT ;  /* 0x000000585f00780c */ /* 0x000fe40003f44270 */
[----:B------:R-:W-:Y:S02]  /*e9f0*/  FMNMX.FTZ R98, R79, R98, !PT ;  /* 0x000000624f627209 */ /* 0x000fe40007810000 */
[----:B------:R-:W3:Y:S01]  /*ea00*/  MUFU.TANH R43, R43 ;  /* 0x0000002b002b7308 */ /* 0x000ee20000002400 */
[----:B------:R-:W-:Y:S01]  /*ea10*/  FFMA.FTZ R48, R67, R72, -R31 ;  /* 0x0000004843307223 */ /* 0x000fe2000001081f */
[----:B------:R-:W-:Y:S01]  /*ea20*/  ISETP.GT.AND P3, PT, R95, 0x59, PT ;  /* 0x000000595f00780c */ /* 0x000fe20003f64270 */
[----:B------:R-:W-:Y:S01]  /*ea30*/  FMUL.FTZ R34, R34, UR4 ;  /* 0x0000000422227c20 */ /* 0x000fe20008410000 */
[----:B--2---:R-:W-:-:S02]  /*ea40*/  FSEL R52, R52, -INF , P2 ;  /* 0xff80000034347808 */ /* 0x004fc40001000000 */
[----:B------:R-:W-:Y:S02]  /*ea50*/  FMNMX.FTZ R67, R63, R98, !PT ;  /* 0x000000623f437209 */ /* 0x000fe40007810000 */
[----:B------:R-:W2:Y:S01]  /*ea60*/  MUFU.TANH R46, R46 ;  /* 0x0000002e002e7308 */ /* 0x000ea20000002400 */
[----:B------:R-:W-:Y:S01]  /*ea70*/  FFMA.FTZ R49, R69, R72, -R31 ;  /* 0x0000004845317223 */ /* 0x000fe2000001081f */
[----:B------:R-:W-:Y:S01]  /*ea80*/  ISETP.GT.AND P2, PT, R95, 0x60, PT ;  /* 0x000000605f00780c */ /* 0x000fe20003f44270 */
[----:B------:R-:W-:Y:S01]  /*ea90*/  FMUL.FTZ R35, R35, UR4 ;  /* 0x0000000423237c20 */ /* 0x000fe20008410000 */
[----:B0-----:R-:W-:Y:S02]  /*eaa0*/  FSEL R54, R54, -INF , P3 ;  /* 0xff80000036367808 */ /* 0x001fe40001800000 */
[----:B------:R-:W-:Y:S02]  /*eab0*/  FMNMX.FTZ R69, R52, R67, !PT ;  /* 0x0000004334457209 */ /* 0x000fe40007810000 */
[----:B------:R-:W-:Y:S01]  /*eac0*/  MUFU.TANH R47, R47 ;  /* 0x0000002f002f7308 */ /* 0x000fe20000002400 */
[----:B------:R-:W-:Y:S01]  /*ead0*/  ISETP.GT.AND P3, PT, R95, 0x61, PT ;  /* 0x000000615f00780c */ /* 0x000fe20003f64270 */
[----:B------:R-:W-:Y:S01]  /*eae0*/  FMUL.FTZ R38, R38, UR4 ;  /* 0x0000000426267c20 */ /* 0x000fe20008410000 */
[----:B-1----:R-:W-:-:S02]  /*eaf0*/  FSEL R67, R42, -INF , P2 ;  /* 0xff8000002a437808 */ /* 0x002fc40001000000 */
[----:B------:R-:W-:-:S03]  /*eb00*/  FMNMX.FTZ R98, R54, R69, !PT ;  /* 0x0000004536627209 */ /* 0x000fc60007810000 */
[----:B------:R-:W0:Y:S01]  /*eb10*/  MUFU.TANH R34, R34 ;  /* 0x0000002200227308 */ /* 0x000e220000002400 */
[----:B------:R-:W-:Y:S01]  /*eb20*/  ISETP.GT.AND P2, PT, R95, 0x68, PT ;  /* 0x000000685f00780c */ /* 0x000fe20003f44270 */
[----:B------:R-:W-:Y:S01]  /*eb30*/  FMUL.FTZ R39, R39, UR4 ;  /* 0x0000000427277c20 */ /* 0x000fe20008410000 */
[----:B---3--:R-:W-:Y:S02]  /*eb40*/  FSEL R69, R43, -INF , P3 ;  /* 0xff8000002b457808 */ /* 0x008fe40001800000 */
[----:B------:R-:W-:-:S03]  /*eb50*/  FMNMX.FTZ R100, R67, R98, !PT ;  /* 0x0000006243647209 */ /* 0x000fc60007810000 */
[----:B------:R-:W1:Y:S01]  /*eb60*/  MUFU.TANH R35, R35 ;  /* 0x0000002300237308 */ /* 0x000e620000002400 */
[----:B------:R-:W-:Y:S01]  /*eb70*/  FFMA.FTZ R43, R57, R72, -R31 ;  /* 0x00000048392b7223 */ /* 0x000fe2000001081f */
[----:B------:R-:W-:Y:S01]  /*eb80*/  ISETP.GT.AND P3, PT, R95, 0x69, PT ;  /* 0x000000695f00780c */ /* 0x000fe20003f64270 */
[----:B------:R-:W-:Y:S01]  /*eb90*/  FMUL.FTZ R26, R26, UR4 ;  /* 0x000000041a1a7c20 */ /* 0x000fe20008410000 */
[----:B--2---:R-:W-:Y:S02]  /*eba0*/  FSEL R98, R46, -INF , P2 ;  /* 0xff8000002e627808 */ /* 0x004fe40001000000 */
[----:B------:R-:W-:Y:S02]  /*ebb0*/  FMNMX.FTZ R57, R69, R100, !PT ;  /* 0x0000006445397209 */ /* 0x000fe40007810000 */
[----:B------:R-:W2:Y:S01]  /*ebc0*/  MUFU.TANH R38, R38 ;  /* 0x0000002600267308 */ /* 0x000ea20000002400 */
[----:B------:R-:W-:Y:S01]  /*ebd0*/  ISETP.GT.AND P2, PT, R95, 0x70, PT ;  /* 0x000000705f00780c */ /* 0x000fe20003f44270 */
[----:B------:R-:W-:Y:S01]  /*ebe0*/  FMUL.FTZ R27, R27, UR4 ;  /* 0x000000041b1b7c20 */ /* 0x000fe20008410000 */
[----:B------:R-:W-:-:S05]  /*ebf0*/  FMNMX.FTZ R46, R98, R57, !PT ;  /* 0x00000039622e7209 */ /* 0x000fca0007810000 */
[----:B------:R-:W3:Y:S01]  /*ec00*/  MUFU.TANH R39, R39 ;  /* 0x0000002700277308 */ /* 0x000ee20000002400 */
[----:B0-----:R-:W-:Y:S01]  /*ec10*/  FSEL R34, R34, -INF , P2 ;  /* 0xff80000022227808 */ /* 0x001fe20001000000 */
[----:B------:R-:W-:-:S06]  /*ec20*/  FMUL.FTZ R30, R30, UR4 ;  /* 0x000000041e1e7c20 */ /* 0x000fcc0008410000 */
[----:B------:R0:W-:Y:S01]  /*ec30*/  MUFU.EX2 R59, R99 ;  /* 0x00000063003b7308 */ /* 0x0001e20000000800 */
[----:B------:R-:W-:Y:S01]  /*ec40*/  FFMA.FTZ R57, R60, R72, -R31 ;  /* 0x000000483c397223 */ /* 0x000fe2000001081f */
[----:B0-----:R-:W-:-:S06]  /*ec50*/  FSEL R99, R47, -INF , P3 ;  /* 0xff8000002f637808 */ /* 0x001fcc0001800000 */
[----:B------:R-:W0:Y:S01]  /*ec60*/  MUFU.TANH R26, R26 ;  /* 0x0000001a001a7308 */ /* 0x000e220000002400 */
[----:B------:R-:W-:Y:S02]  /*ec70*/  ISETP.GT.AND P3, PT, R95, 0x71, PT ;  /* 0x000000715f00780c */ /* 0x000fe40003f64270 */
[----:B------:R-:W-:Y:S02]  /*ec80*/  FMNMX.FTZ R47, R99, R46, !PT ;  /* 0x0000002e632f7209 */ /* 0x000fe40007810000 */
[----:B------:R-:W-:Y:S02]  /*ec90*/  ISETP.GT.AND P2, PT, R95, 0x78, PT ;  /* 0x000000785f00780c */ /* 0x000fe40003f44270 */
[----:B-1----:R-:W-:Y:S01]  /*eca0*/  FSEL R35, R35, -INF , P3 ;  /* 0xff80000023237808 */ /* 0x002fe20001800000 */
[----:B------:R-:W1:Y:S01]  /*ecb0*/  MUFU.TANH R27, R27 ;  /* 0x0000001b001b7308 */ /* 0x000e620000002400 */
[----:B------:R-:W-:Y:S02]  /*ecc0*/  FMNMX.FTZ R60, R34, R47, !PT ;  /* 0x0000002f223c7209 */ /* 0x000fe40007810000 */
[----:B------:R-:W-:-:S02]  /*ecd0*/  ISETP.GT.AND P3, PT, R95, 0x79, PT ;  /* 0x000000795f00780c */ /* 0x000fc40003f64270 */
[----:B--2---:R-:W-:Y:S02]  /*ece0*/  FSEL R100, R38, -INF , P2 ;  /* 0xff80000026647808 */ /* 0x004fe40001000000 */
[----:B------:R-:W-:Y:S01]  /*ecf0*/  FMNMX.FTZ R47, R35, R60, !PT ;  /* 0x0000003c232f7209 */ /* 0x000fe20007810000 */
[----:B------:R-:W2:Y:S01]  /*ed00*/  MUFU.TANH R30, R30 ;  /* 0x0000001e001e7308 */ /* 0x000ea20000002400 */
[----:B------:R-:W-:Y:S02]  /*ed10*/  ISETP.GT.AND P2, PT, R95, 0x80, PT ;  /* 0x000000805f00780c */ /* 0x000fe40003f44270 */
[----:B---3--:R-:W-:Y:S02]  /*ed20*/  FSEL R101, R39, -INF , P3 ;  /* 0xff80000027657808 */ /* 0x008fe40001800000 */
[----:B------:R-:W-:-:S03]  /*ed30*/  FMNMX.FTZ R60, R100, R47, !PT ;  /* 0x0000002f643c7209 */ /* 0x000fc60007810000 */
[----:B------:R-:W3:Y:S01]  /*ed40*/  MUFU.TANH R55, R55 ;  /* 0x0000003700377308 */ /* 0x000ee20000002400 */
[----:B------:R-:W-:Y:S02]  /*ed50*/  ISETP.GT.AND P3, PT, R95, 0x81, PT ;  /* 0x000000815f00780c */ /* 0x000fe40003f64270 */
[----:B0-----:R-:W-:Y:S02]  /*ed60*/  FSEL R102, R26, -INF , P2 ;  /* 0xff8000001a667808 */ /* 0x001fe40001000000 */
[----:B------:R-:W-:Y:S01]  /*ed70*/  FMNMX.FTZ R47, R101, R60, !PT ;  /* 0x0000003c652f7209 */ /* 0x000fe20007810000 */
[----:B------:R-:W-:Y:S01]  /*ed80*/  FFMA.FTZ R39, R32, R72, -R31 ;  /* 0x0000004820277223 */ /* 0x000fe2000001081f */
[----:B------:R-:W-:Y:S02]  /*ed90*/  ISETP.GT.AND P2, PT, R95, 0x88, PT ;  /* 0x000000885f00780c */ /* 0x000fe40003f44270 */
[----:B-1----:R-:W-:Y:S02]  /*eda0*/  FSEL R32, R27, -INF , P3 ;  /* 0xff8000001b207808 */ /* 0x002fe40001800000 */
[----:B------:R-:W-:-:S02]  /*edb0*/  FMNMX.FTZ R47, R102, R47, !PT ;  /* 0x0000002f662f7209 */ /* 0x000fc40007810000 */
[----:B------:R-:W-:Y:S02]  /*edc0*/  ISETP.GT.AND P3, PT, R95, 0x89, PT ;  /* 0x000000895f00780c */ /* 0x000fe40003f64270 */
[----:B--2---:R-:W-:Y:S02]  /*edd0*/  FSEL R30, R30, -INF , P2 ;  /* 0xff8000001e1e7808 */ /* 0x004fe40001000000 */
[----:B------:R-:W-:Y:S01]  /*ede0*/  FMNMX.FTZ R47, R32, R47, !PT ;  /* 0x0000002f202f7209 */ /* 0x000fe20007810000 */
[----:B------:R-:W-:Y:S01]  /*edf0*/  FFMA.FTZ R60, R14, R72, -R31 ;  /* 0x000000480e3c7223 */ /* 0x000fe2000001081f */
[----:B---3--:R-:W-:Y:S02]  /*ee00*/  FSEL R103, R55, -INF , P3 ;  /* 0xff80000037677808 */ /* 0x008fe40001800000 */
[----:B------:R-:W-:-:S04]  /*ee10*/  FMNMX.FTZ R14, R30, R47, !PT ;  /* 0x0000002f1e0e7209 */ /* 0x000fc80007810000 */
[----:B------:R-:W-:-:S05]  /*ee20*/  FMNMX.FTZ R14, R103, R14, !PT ;  /* 0x0000000e670e7209 */ /* 0x000fca0007810000 */
[----:B------:R-:W0:Y:S02]  /*ee30*/  SHFL.BFLY PT, R27, R14, 0x2, 0x1f ;  /* 0x0c401f000e1b7f89 */ /* 0x000e2400000e0000 */
[----:B0-----:R-:W-:-:S05]  /*ee40*/  FMNMX.FTZ R27, R14, R27, !PT ;  /* 0x0000001b0e1b7209 */ /* 0x001fca0007810000 */
[----:B------:R-:W0:Y:S01]  /*ee50*/  SHFL.BFLY PT, R14, R27, 0x1, 0x1f ;  /* 0x0c201f001b0e7f89 */ /* 0x000e2200000e0000 */
        /* <DEDUP_REMOVED lines=8> */
[----:B0-----:R-:W-:-:S04]  /*eee0*/  FMNMX.FTZ R73, R27, R14, !PT ;  /* 0x0000000e1b497209 */ /* 0x001fc80007810000 */
[C---:B------:R-:W-:Y:S01]  /*eef0*/  FSETP.NEU.FTZ.AND P2, PT, R73.reuse, -INF , PT ;  /* 0xff8000004900780b */ /* 0x040fe20003f5d000 */
[----:B------:R-:W-:-:S05]  /*ef00*/  FMUL.FTZ R29, R73, R72 ;  /* 0x00000048491d7220 */ /* 0x000fca0000410000 */
[----:B------:R-:W-:Y:S01]  /*ef10*/  FSEL R29, R29, RZ, P2 ;  /* 0x000000ff1d1d7208 */ /* 0x000fe20001000000 */
[----:B------:R0:W-:Y:S01]  /*ef20*/  MUFU.EX2 R46, R57 ;  /* 0x00000039002e7308 */ /* 0x0001e20000000800 */
[-CC-:B------:R-:W-:Y:S01]  /*ef30*/  FFMA.FTZ R41, R44, R72.reuse, -R31.reuse ;  /* 0x000000482c297223 */ /* 0x180fe2000001081f */
[-C--:B------:R-:W-:Y:S02]  /*ef40*/  FFMA.FTZ R36, R50, R72.reuse, -R31 ;  /* 0x0000004832247223 */ /* 0x080fe4000001081f */
[-CC-:B------:R-:W-:Y:S01]  /*ef50*/  FFMA.FTZ R25, R80, R72.reuse, -R29.reuse ;  /* 0x0000004850197223 */ /* 0x180fe2000001081d */
[-C--:B------:R-:W-:Y:S01]  /*ef60*/  FFMA.FTZ R27, R92, R72.reuse, -R29 ;  /* 0x000000485c1b7223 */ /* 0x080fe2000001081d */
[-CC-:B------:R-:W-:Y:S01]  /*ef70*/  FFMA.FTZ R14, R20, R72.reuse, -R31.reuse ;  /* 0x00000048140e7223 */ /* 0x180fe2000001081f */
[-CC-:B------:R-:W-:Y:S01]  /*ef80*/  FFMA.FTZ R40, R40, R72.reuse, -R31.reuse ;  /* 0x0000004828287223 */ /* 0x180fe2000001081f */
[-CC-:B------:R-:W-:Y:S01]  /*ef90*/  FFMA.FTZ R55, R24, R72.reuse, -R31.reuse ;  /* 0x0000004818377223 */ /* 0x180fe2000001081f */
[-CC-:B0-----:R-:W-:Y:S01]  /*efa0*/  FFMA.FTZ R57, R33, R72.reuse, -R31.reuse ;  /* 0x0000004821397223 */ /* 0x181fe2000001081f */
[-CC-:B------:R-:W-:Y:S01]  /*efb0*/  FFMA.FTZ R44, R28, R72.reuse, -R31.reuse ;  /* 0x000000481c2c7223 */ /* 0x180fe2000001081f */
[-CC-:B------:R-:W-:Y:S01]  /*efc0*/  FFMA.FTZ R45, R45, R72.reuse, -R31.reuse ;  /* 0x000000482d2d7223 */ /* 0x180fe2000001081f */
[-CC-:B------:R-:W-:Y:S01]  /*efd0*/  FFMA.FTZ R50, R51, R72.reuse, -R31.reuse ;  /* 0x0000004833327223 */ /* 0x180fe2000001081f */
[-C--:B------:R-:W-:Y:S01]  /*efe0*/  FFMA.FTZ R20, R53, R72.reuse, -R31 ;  /* 0x0000004835147223 */ /* 0x080fe2000001081f */
[----:B------:R-:W0:Y:S01]  /*eff0*/  MUFU.EX2 R21, R21 ;  /* 0x0000001500157308 */ /* 0x000e220000000800 */
[-CC-:B------:R-:W-:Y:S01]  /*f000*/  FFMA.FTZ R31, R90, R72.reuse, -R29.reuse ;  /* 0x000000485a1f7223 */ /* 0x180fe2000001081d */
[----:B------:R-:W-:-:S06]  /*f010*/  FFMA.FTZ R90, R93, R72, -R29 ;  /* 0x000000485d5a7223 */ /* 0x000fcc000001081d */
[----:B------:R-:W-:Y:S01]  /*f020*/  MUFU.EX2 R25, R25 ;  /* 0x0000001900197308 */ /* 0x000fe20000000800 */
[----:B------:R-:W-:-:S07]  /*f030*/  FFMA.FTZ R28, R94, R72, -R29 ;  /* 0x000000485e1c7223 */ /* 0x000fce000001081d */
[----:B------:R-:W1:Y:S08]  /*f040*/  MUFU.EX2 R27, R27 ;  /* 0x0000001b001b7308 */ /* 0x000e700000000800 */
[----:B------:R-:W2:Y:S01]  /*f050*/  MUFU.EX2 R89, R89 ;  /* 0x0000005900597308 */ /* 0x000ea20000000800 */
[----:B------:R-:W-:-:S07]  /*f060*/  FFMA.FTZ R92, R83, R72, -R29 ;  /* 0x00000048535c7223 */ /* 0x000fce000001081d */
[----:B------:R-:W3:Y:S01]  /*f070*/  MUFU.EX2 R31, R31 ;  /* 0x0000001f001f7308 */ /* 0x000ee20000000800 */
[----:B------:R-:W-:-:S07]  /*f080*/  FFMA.FTZ R33, R84, R72, -R29 ;  /* 0x0000004854217223 */ /* 0x000fce000001081d */
[----:B------:R-:W4:Y:S01]  /*f090*/  MUFU.EX2 R91, R91 ;  /* 0x0000005b005b7308 */ /* 0x000f220000000800 */
[----:B------:R-:W-:-:S07]  /*f0a0*/  FFMA.FTZ R84, R86, R72, -R29 ;  /* 0x0000004856547223 */ /* 0x000fce000001081d */
[----:B------:R-:W4:Y:S01]  /*f0b0*/  MUFU.EX2 R90, R90 ;  /* 0x0000005a005a7308 */ /* 0x000f220000000800 */
[----:B0-----:R-:W-:Y:S01]  /*f0c0*/  FADD.FTZ R86, R21, R58 ;  /* 0x0000003a15567221 */ /* 0x001fe20000010000 */
[----:B-1----:R-:W-:-:S06]  /*f0d0*/  FADD.FTZ R94, R25, R27 ;  /* 0x0000001b195e7221 */ /* 0x002fcc0000010000 */
[----:B------:R-:W0:Y:S01]  /*f0e0*/  MUFU.EX2 R28, R28 ;  /* 0x0000001c001c7308 */ /* 0x000e220000000800 */
[-CC-:B------:R-:W-:Y:S01]  /*f0f0*/  FFMA.FTZ R83, R75, R72.reuse, -R29.reuse ;  /* 0x000000484b537223 */ /* 0x180fe2000001081d */
[----:B------:R-:W-:Y:S01]  /*f100*/  FFMA.FTZ R75, R70, R72, -R29 ;  /* 0x00000048464b7223 */ /* 0x000fe2000001081d */
[----:B--2---:R-:W-:-:S05]  /*f110*/  FADD.FTZ R86, R89, R86 ;  /* 0x0000005659567221 */ /* 0x004fca0000010000 */
[----:B------:R-:W1:Y:S01]  /*f120*/  MUFU.EX2 R88, R88 ;  /* 0x0000005800587308 */ /* 0x000e620000000800 */
[----:B------:R-:W-:Y:S01]  /*f130*/  FFMA.FTZ R70, R77, R72, -R29 ;  /* 0x000000484d467223 */ /* 0x000fe2000001081d */
[----:B---3--:R-:W-:-:S06]  /*f140*/  FADD.FTZ R77, R31, R94 ;  /* 0x0000005e1f4d7221 */ /* 0x008fcc0000010000 */
[----:B------:R-:W2:Y:S01]  /*f150*/  MUFU.EX2 R92, R92 ;  /* 0x0000005c005c7308 */ /* 0x000ea20000000800 */
[-CC-:B------:R-:W-:Y:S01]  /*f160*/  FFMA.FTZ R51, R85, R72.reuse, -R29.reuse ;  /* 0x0000004855337223 */ /* 0x180fe2000001081d */
[----:B------:R-:W-:Y:S01]  /*f170*/  FFMA.FTZ R53, R76, R72, -R29 ;  /* 0x000000484c357223 */ /* 0x000fe2000001081d */
[----:B----4-:R-:W-:-:S05]  /*f180*/  FADD.FTZ R86, R91, R86 ;  /* 0x000000565b567221 */ /* 0x010fca0000010000 */
[----:B------:R-:W3:Y:S01]  /*f190*/  MUFU.EX2 R81, R81 ;  /* 0x0000005100517308 */ /* 0x000ee20000000800 */
[----:B------:R-:W-:Y:S01]  /*f1a0*/  FFMA.FTZ R76, R87, R72, -R29 ;  /* 0x00000048574c7223 */ /* 0x000fe2000001081d */
[----:B------:R-:W-:-:S06]  /*f1b0*/  FADD.FTZ R87, R90, R77 ;  /* 0x0000004d5a577221 */ /* 0x000fcc0000010000 */
[----:B------:R-:W4:Y:S01]  /*f1c0*/  MUFU.EX2 R33, R33 ;  /* 0x0000002100217308 */ /* 0x000f220000000800 */
[-CC-:B------:R-:W-:Y:S01]  /*f1d0*/  FFMA.FTZ R80, R96, R72.reuse, -R29.reuse ;  /* 0x0000004860507223 */ /* 0x180fe2000001081d */
[----:B------:R-:W-:Y:S01]  /*f1e0*/  FFMA.FTZ R77, R35, R72, -R29 ;  /* 0x00000048234d7223 */ /* 0x000fe2000001081d */
[----:B------:R-:W-:Y:S01]  /*f1f0*/  F2FP.F16.F32.PACK_AB R25, R27, R25 ;  /* 0x000000191b19723e */ /* 0x000fe200000000ff */
[----:B------:R-:W-:-:S04]  /*f200*/  FADD.FTZ R35, R15, R86 ;  /* 0x000000560f237221 */ /* 0x000fc80000010000 */
[----:B------:R-:W4:Y:S01]  /*f210*/  MUFU.EX2 R84, R84 ;  /* 0x0000005400547308 */ /* 0x000f220000000800 */
[----:B------:R-:W-:Y:S01]  /*f220*/  F2FP.F16.F32.PACK_AB R27, R90, R31 ;  /* 0x0000001f5a1b723e */ /* 0x000fe200000000ff */
[-C--:B------:R-:W-:Y:S01]  /*f230*/  FFMA.FTZ R31, R69, R72.reuse, -R29 ;  /* 0x00000048451f7223 */ /* 0x080fe2000001081d */
[----:B0-----:R-:W-:Y:S01]  /*f240*/  FADD.FTZ R87, R28, R87 ;  /* 0x000000571c577221 */ /* 0x001fe20000010000 */
[----:B------:R-:W-:-:S04]  /*f250*/  FFMA.FTZ R69, R34, R72, -R29 ;  /* 0x0000004822457223 */ /* 0x000fc8000001081d */
[----:B------:R-:W0:Y:S01]  /*f260*/  MUFU.EX2 R40, R40 ;  /* 0x0000002800287308 */ /* 0x000e220000000800 */
[----:B------:R-:W-:Y:S02]  /*f270*/  @!P0 VIADD R24, R0, 0x31c40 ;  /* 0x00031c4000188836 */ /* 0x000fe40000000000 */
[----:B-1----:R-:W-:Y:S01]  /*f280*/  FADD.FTZ R34, R88, R35 ;  /* 0x0000002358227221 */ /* 0x002fe20000010000 */
[----:B------:R-:W-:-:S04]  /*f290*/  FFMA.FTZ R85, R54, R72, -R29 ;  /* 0x0000004836557223 */ /* 0x000fc8000001081d */
[----:B------:R-:W1:Y:S01]  /*f2a0*/  MUFU.EX2 R51, R51 ;  /* 0x0000003300337308 */ /* 0x000e620000000800 */
[----:B--2---:R-:W-:Y:S01]  /*f2b0*/  FADD.FTZ R54, R92, R87 ;  /* 0x000000575c367221 */ /* 0x004fe20000010000 */
[----:B------:R-:W-:Y:S01]  /*f2c0*/  FFMA.FTZ R78, R78, R72, -R29 ;  /* 0x000000484e4e7223 */ /* 0x000fe2000001081d */
[----:B---3--:R-:W-:-:S05]  /*f2d0*/  FADD.FTZ R35, R81, R34 ;  /* 0x0000002251237221 */ /* 0x008fca0000010000 */
[----:B------:R-:W2:Y:S01]  /*f2e0*/  MUFU.EX2 R74, R74 ;  /* 0x0000004a004a7308 */ /* 0x000ea20000000800 */
[----:B------:R-:W-:Y:S01]  /*f2f0*/  @!P0 PRMT R24, RZ, 0x654, R24 ;  /* 0x00000654ff188816 */ /* 0x000fe20000000018 */
[----:B------:R-:W-:Y:S01]  /*f300*/  FFMA.FTZ R26, R62, R72, -R29 ;  /* 0x000000483e1a7223 */ /* 0x000fe2000001081d */
[----:B----4-:R-:W-:-:S05]  /*f310*/  FADD.FTZ R87, R33, R54 ;  /* 0x0000003621577221 */ /* 0x010fca0000010000 */
[----:B------:R-:W3:Y:S01]  /*f320*/  MUFU.EX2 R80, R80 ;  /* 0x0000005000507308 */ /* 0x000ee20000000800 */
[-C--:B------:R-:W-:Y:S01]  /*f330*/  FFMA.FTZ R63, R63, R72.reuse, -R29 ;  /* 0x000000483f3f7223 */ /* 0x080fe2000001081d */
[----:B------:R-:W-:Y:S01]  /*f340*/  FADD.FTZ R35, R82, R35 ;  /* 0x0000002352237221 */ /* 0x000fe20000010000 */
[----:B------:R4:W-:Y:S05]  /*f350*/  @!P0 SYNCS.ARRIVE.TRANS64.RED.A1T0 RZ, [R24+URZ], RZ ;  /* 0x000000ff18ff89a7 */ /* 0x0009ea000810043f */
[----:B------:R-:W3:Y:S01]  /*f360*/  MUFU.EX2 R65, R65 ;  /* 0x0000004100417308 */ /* 0x000ee20000000800 */
[----:B------:R-:W-:Y:S01]  /*f370*/  FFMA.FTZ R54, R30, R72, -R29 ;  /* 0x000000481e367223 */ /* 0x000fe2000001081d */
[----:B------:R-:W-:Y:S01]  /*f380*/  FADD.FTZ R30, R84, R87 ;  /* 0x00000057541e7221 */ /* 0x000fe20000010000 */
[----:B----4-:R-:W-:-:S05]  /*f390*/  F2FP.F16.F32.PACK_AB R24, R58, R21 ;  /* 0x000000153a18723e */ /* 0x010fca00000000ff */
[----:B------:R-:W4:Y:S01]  /*f3a0*/  MUFU.EX2 R53, R53 ;  /* 0x0000003500357308 */ /* 0x000f220000000800 */
[-CC-:B------:R-:W-:Y:S01]  /*f3b0*/  FFMA.FTZ R58, R52, R72.reuse, -R29.reuse ;  /* 0x00000048343a7223 */ /* 0x180fe2000001081d */
[----:B------:R-:W-:Y:S01]  /*f3c0*/  FFMA.FTZ R21, R79, R72, -R29 ;  /* 0x000000484f157223 */ /* 0x000fe2000001081d */
[----:B0-----:R-:W-:-:S05]  /*f3d0*/  FADD.FTZ R35, R40, R35 ;  /* 0x0000002328237221 */ /* 0x001fca0000010000 */
[----:B------:R-:W0:Y:S01]  /*f3e0*/  MUFU.EX2 R66, R66 ;  /* 0x0000004200427308 */ /* 0x000e220000000800 */
[-CC-:B------:R-:W-:Y:S01]  /*f3f0*/  FFMA.FTZ R68, R68, R72.reuse, -R29.reuse ;  /* 0x0000004844447223 */ /* 0x180fe2000001081d */
[-CC-:B------:R-:W-:Y:S01]  /*f400*/  FFMA.FTZ R64, R64, R72.reuse, -R29.reuse ;  /* 0x0000004840407223 */ /* 0x180fe2000001081d */
[-CC-:B------:R-:W-:Y:S01]  /*f410*/  FFMA.FTZ R62, R97, R72.reuse, -R29.reuse ;  /* 0x00000048613e7223 */ /* 0x180fe2000001081d */
[----:B------:R-:W-:-:S04]  /*f420*/  FFMA.FTZ R79, R67, R72, -R29 ;  /* 0x00000048434f7223 */ /* 0x000fc8000001081d */
[----:B------:R-:W0:Y:S01]  /*f430*/  MUFU.EX2 R78, R78 ;  /* 0x0000004e004e7308 */ /* 0x000e220000000800 */
[-CC-:B------:R-:W-:Y:S01]  /*f440*/  FFMA.FTZ R98, R98, R72.reuse, -R29.reuse ;  /* 0x0000004862627223 */ /* 0x180fe2000001081d */
[-CC-:B------:R-:W-:Y:S01]  /*f450*/  FFMA.FTZ R99, R99, R72.reuse, -R29.reuse ;  /* 0x0000004863637223 */ /* 0x180fe2000001081d */
[-CC-:B------:R-:W-:Y:S01]  /*f460*/  FFMA.FTZ R100, R100, R72.reuse, -R29.reuse ;  /* 0x0000004864647223 */ /* 0x180fe2000001081d */
[-CC-:B------:R-:W-:Y:S01]  /*f470*/  FFMA.FTZ R101, R101, R72.reuse, -R29.reuse ;  /* 0x0000004865657223 */ /* 0x180fe2000001081d */
[----:B------:R-:W-:-:S03]  /*f480*/  FFMA.FTZ R102, R102, R72, -R29 ;  /* 0x0000004866667223 */ /* 0x000fc6000001081d */
[----:B------:R1:W-:Y:S01]  /*f490*/  MUFU.EX2 R0, R26 ;  /* 0x0000001a00007308 */ /* 0x0003e20000000800 */
[----:B------:R-:W-:-:S07]  /*f4a0*/  FFMA.FTZ R103, R103, R72, -R29 ;  /* 0x0000004867677223 */ /* 0x000fce000001081d */
[----:B------:R-:W0:Y:S01]  /*f4b0*/  MUFU.EX2 R56, R56 ;  /* 0x0000003800387308 */ /* 0x000e220000000800 */
[----:B-1----:R-:W-:-:S07]  /*f4c0*/  F2FP.F16.F32.PACK_AB R26, R91, R89 ;  /* 0x000000595b1a723e */ /* 0x002fce00000000ff */
[----:B------:R1:W-:Y:S01]  /*f4d0*/  MUFU.EX2 R52, R63 ;  /* 0x0000003f00347308 */ /* 0x0003e20000000800 */
[----:B------:R3:W-:Y:S07]  /*f4e0*/  STSM.16.M88.4 [R17+0x24300], R24 ;  /* 0x0243001811007844 */ /* 0x0007ee0000000200 */
[----:B------:R-:W0:Y:S01]  /*f4f0*/  MUFU.EX2 R76, R76 ;  /* 0x0000004c004c7308 */ /* 0x000e220000000800 */
[----:B-1----:R-:W-:Y:S01]  /*f500*/  FFMA.FTZ R63, R32, R72, -R29 ;  /* 0x00000048203f7223 */ /* 0x002fe2000001081d */
[----:B------:R-:W-:Y:S01]  /*f510*/  FADD.FTZ R29, R51, R30 ;  /* 0x0000001e331d7221 */ /* 0x000fe20000010000 */
[----:B--2---:R-:W-:-:S05]  /*f520*/  FADD.FTZ R30, R74, R35 ;  /* 0x000000234a1e7221 */ /* 0x004fca0000010000 */
[----:B------:R-:W1:Y:S01]  /*f530*/  MUFU.EX2 R83, R83 ;  /* 0x0000005300537308 */ /* 0x000e620000000800 */
[----:B---3--:R-:W-:Y:S01]  /*f540*/  F2FP.F16.F32.PACK_AB R25, R92, R28 ;  /* 0x0000001c5c19723e */ /* 0x008fe200000000ff */
[----:B------:R-:W-:Y:S01]  /*f550*/  FADD.FTZ R28, R80, R29 ;  /* 0x0000001d501c7221 */ /* 0x000fe20000010000 */
[----:B------:R-:W-:Y:S01]  /*f560*/  F2FP.F16.F32.PACK_AB R24, R88, R15 ;  /* 0x0000000f5818723e */ /* 0x000fe200000000ff */
[----:B------:R-:W-:-:S04]  /*f570*/  FADD.FTZ R15, R65, R30 ;  /* 0x0000001e410f7221 */ /* 0x000fc80000010000 */
[----:B------:R-:W2:Y:S01]  /*f580*/  MUFU.EX2 R48, R48 ;  /* 0x0000003000307308 */ /* 0x000ea20000000800 */
[----:B----4-:R-:W-:Y:S01]  /*f590*/  FADD.FTZ R29, R53, R28 ;  /* 0x0000001c351d7221 */ /* 0x010fe20000010000 */
[----:B0-----:R-:W-:Y:S01]  /*f5a0*/  FADD.FTZ R15, R66, R15 ;  /* 0x0000000f420f7221 */ /* 0x001fe20000010000 */
[----:B------:R-:W-:-:S05]  /*f5b0*/  F2FP.F16.F32.PACK_AB R27, R84, R33 ;  /* 0x00000021541b723e */ /* 0x000fca00000000ff */
[----:B------:R-:W0:Y:S01]  /*f5c0*/  MUFU.EX2 R68, R68 ;  /* 0x0000004400447308 */ /* 0x000e220000000800 */
[----:B------:R-:W-:Y:S01]  /*f5d0*/  FADD.FTZ R33, R78, R29 ;  /* 0x0000001d4e217221 */ /* 0x000fe20000010000 */
[----:B------:R-:W-:-:S06]  /*f5e0*/  FADD.FTZ R32, R56, R15 ;  /* 0x0000000f38207221 */ /* 0x000fcc0000010000 */
[----:B------:R-:W3:Y:S01]  /*f5f0*/  MUFU.EX2 R49, R49 ;  /* 0x0000003100317308 */ /* 0x000ee20000000800 */
[----:B------:R-:W-:-:S07]  /*f600*/  FADD.FTZ R34, R76, R33 ;  /* 0x000000214c227221 */ /* 0x000fce0000010000 */
[----:B------:R-:W4:Y:S01]  /*f610*/  MUFU.EX2 R75, R75 ;  /* 0x0000004b004b7308 */ /* 0x000f220000000800 */
[----:B------:R-:W-:Y:S01]  /*f620*/  FADD.FTZ R15, R59, R32 ;  /* 0x000000203b0f7221 */ /* 0x000fe20000010000 */
[----:B-1----:R-:W-:-:S06]  /*f630*/  FADD.FTZ R33, R83, R34 ;  /* 0x0000002253217221 */ /* 0x002fcc0000010000 */
[----:B------:R-:W1:Y:S01]  /*f640*/  MUFU.EX2 R42, R42 ;  /* 0x0000002a002a7308 */ /* 0x000e620000000800 */
[----:B--2---:R-:W-:-:S07]  /*f650*/  FADD.FTZ R34, R48, R15 ;  /* 0x0000000f30227221 */ /* 0x004fce0000010000 */
[----:B------:R-:W2:Y:S01]  /*f660*/  MUFU.EX2 R70, R70 ;  /* 0x0000004600467308 */ /* 0x000ea20000000800 */
[----:B------:R-:W-:Y:S01]  /*f670*/  F2FP.F16.F32.PACK_AB R28, R74, R40 ;  /* 0x000000284a1c723e */ /* 0x000fe200000000ff */
[----:B0-----:R-:W-:-:S06]  /*f680*/  FADD.FTZ R40, R68, R33 ;  /* 0x0000002144287221 */ /* 0x001fcc0000010000 */
[----:B------:R-:W0:Y:S01]  /*f690*/  MUFU.EX2 R43, R43 ;  /* 0x0000002b002b7308 */ /* 0x000e220000000800 */
[----:B---3--:R-:W-:-:S07]  /*f6a0*/  FADD.FTZ R15, R49, R34 ;  /* 0x00000022310f7221 */ /* 0x008fce0000010000 */
[----:B------:R-:W3:Y:S01]  /*f6b0*/  MUFU.EX2 R64, R64 ;  /* 0x0000004000407308 */ /* 0x000ee20000000800 */
[----:B------:R-:W-:Y:S01]  /*f6c0*/  F2FP.F16.F32.PACK_AB R34, R49, R48 ;  /* 0x000000303122723e */ /* 0x000fe200000000ff */
[----:B----4-:R-:W-:Y:S01]  /*f6d0*/  FADD.FTZ R49, R75, R40 ;  /* 0x000000284b317221 */ /* 0x010fe20000010000 */
[----:B-1----:R-:W-:-:S05]  /*f6e0*/  FADD.FTZ R40, R42, R15 ;  /* 0x0000000f2a287221 */ /* 0x002fca0000010000 */
[----:B------:R-:W-:Y:S01]  /*f6f0*/  MUFU.EX2 R38, R38 ;  /* 0x0000002600267308 */ /* 0x000fe20000000800 */
[----:B--2---:R-:W-:-:S07]  /*f700*/  FADD.FTZ R49, R70, R49 ;  /* 0x0000003146317221 */ /* 0x004fce0000010000 */
[----:B------:R-:W1:Y:S01]  /*f710*/  MUFU.EX2 R62, R62 ;  /* 0x0000003e003e7308 */ /* 0x000e620000000800 */
[----:B0-----:R-:W-:Y:S01]  /*f720*/  FADD.FTZ R15, R43, R40 ;  /* 0x000000282b0f7221 */ /* 0x001fe20000010000 */
[----:B------:R-:W-:-:S06]  /*f730*/  F2FP.F16.F32.PACK_AB R26, R82, R81 ;  /* 0x00000051521a723e */ /* 0x000fcc00000000ff */
[----:B------:R-:W0:Y:S01]  /*f740*/  MUFU.EX2 R39, R39 ;  /* 0x0000002700277308 */ /* 0x000e220000000800 */
[----:B---3--:R-:W-:-:S07]  /*f750*/  FADD.FTZ R49, R64, R49 ;  /* 0x0000003140317221 */ /* 0x008fce0000010000 */
[----:B------:R-:W-:Y:S01]  /*f760*/  MUFU.EX2 R21, R21 ;  /* 0x0000001500157308 */ /* 0x000fe20000000800 */
[----:B------:R-:W-:Y:S01]  /*f770*/  FADD.FTZ R15, R46, R15 ;  /* 0x0000000f2e0f7221 */ /* 0x000fe20000010000 */
[----:B------:R-:W-:-:S06]  /*f780*/  FADD.FTZ R49, R0, R49 ;  /* 0x0000003100317221 */ /* 0x000fcc0000010000 */
[----:B------:R-:W2:Y:S01]  /*f790*/  MUFU.EX2 R60, R60 ;  /* 0x0000003c003c7308 */ /* 0x000ea20000000800 */
[----:B------:R3:W-:Y:S01]  /*f7a0*/  STSM.16.M88.4 [R17+0x25b00], R24 ;  /* 0x025b001811007844 */ /* 0x0007e20000000200 */
[----:B------:R-:W-:Y:S02]  /*f7b0*/  F2FP.F16.F32.PACK_AB R29, R80, R51 ;  /* 0x00000033501d723e */ /* 0x000fe400000000ff */
[----:B------:R-:W-:-:S04]  /*f7c0*/  F2FP.F16.F32.PACK_AB R30, R66, R65 ;  /* 0x00000041421e723e */ /* 0x000fc800000000ff */
[----:B------:R-:W4:Y:S01]  /*f7d0*/  MUFU.EX2 R57, R57 ;  /* 0x0000003900397308 */ /* 0x000f220000000800 */
[----:B-1----:R-:W-:-:S07]  /*f7e0*/  FADD.FTZ R48, R62, R49 ;  /* 0x000000313e307221 */ /* 0x002fce0000010000 */
[----:B------:R-:W1:Y:S01]  /*f7f0*/  MUFU.EX2 R58, R58 ;  /* 0x0000003a003a7308 */ /* 0x000e620000000800 */
[----:B---3--:R-:W-:Y:S01]  /*f800*/  F2FP.F16.F32.PACK_AB R24, R43, R42 ;  /* 0x0000002a2b18723e */ /* 0x008fe200000000ff */
[----:B------:R-:W-:-:S06]  /*f810*/  FADD.FTZ R42, R38, R15 ;  /* 0x0000000f262a7221 */ /* 0x000fcc0000010000 */
[----:B------:R3:W-:Y:S01]  /*f820*/  MUFU.EX2 R82, R31 ;  /* 0x0000001f00527308 */ /* 0x0007e20000000800 */
[----:B0-----:R-:W-:-:S07]  /*f830*/  FADD.FTZ R15, R39, R42 ;  /* 0x0000002a270f7221 */ /* 0x001fce0000010000 */
[----:B------:R-:W0:Y:S01]  /*f840*/  MUFU.EX2 R61, R61 ;  /* 0x0000003d003d7308 */ /* 0x000e220000000800 */
[----:B---3--:R-:W-:Y:S01]  /*f850*/  F2FP.F16.F32.PACK_AB R31, R78, R53 ;  /* 0x000000354e1f723e */ /* 0x008fe200000000ff */
[----:B------:R-:W3:Y:S06]  /*f860*/  @P5 LDC R43, c[0x0][0x450] ;  /* 0x00011400ff2b5b82 */ /* 0x000eec0000000800 */
[----:B------:R-:W0:Y:S01]  /*f870*/  MUFU.EX2 R67, R85 ;  /* 0x0000005500437308 */ /* 0x000e220000000800 */
[----:B------:R4:W-:Y:S01]  /*f880*/  STSM.16.M88.4 [R17+0x27300], R28 ;  /* 0x0273001c11007844 */ /* 0x0009e20000000200 */
[----:B------:R-:W-:-:S02]  /*f890*/  F2FP.F16.F32.PACK_AB R32, R59, R56 ;  /* 0x000000383b20723e */ /* 0x000fc400000000ff */
[----:B------:R-:W-:-:S04]  /*f8a0*/  F2FP.F16.F32.PACK_AB R33, R83, R76 ;  /* 0x0000004c5321723e */ /* 0x000fc800000000ff */
[----:B------:R-:W0:Y:S01]  /*f8b0*/  MUFU.EX2 R55, R55 ;  /* 0x0000003700377308 */ /* 0x000e220000000800 */
[----:B------:R-:W-:Y:S02]  /*f8c0*/  F2FP.F16.F32.PACK_AB R35, R75, R68 ;  /* 0x000000444b23723e */ /* 0x000fe400000000ff */
[----:B------:R-:W-:Y:S01]  /*f8d0*/  F2FP.F16.F32.PACK_AB R27, R62, R0 ;  /* 0x000000003e1b723e */ /* 0x000fe200000000ff */
[----:B--2---:R-:W-:-:S04]  /*f8e0*/  FADD.FTZ R0, R60, R15 ;  /* 0x0000000f3c007221 */ /* 0x004fc80000010000 */
[----:B------:R-:W2:Y:S01]  /*f8f0*/  MUFU.EX2 R79, R79 ;  /* 0x0000004f004f7308 */ /* 0x000ea20000000800 */
[----:B----4-:R-:W-:Y:S01]  /*f900*/  FADD.FTZ R29, R21, R48 ;  /* 0x00000030151d7221 */ /* 0x010fe20000010000 */
[----:B------:R1:W-:Y:S03]  /*f910*/  STSM.16.M88.4 [R17+0x28b00], R32 ;  /* 0x028b002011007844 */ /* 0x0003e60000000200 */
[----:B------:R-:W-:-:S03]  /*f920*/  FADD.FTZ R29, R52, R29 ;  /* 0x0000001d341d7221 */ /* 0x000fc60000010000 */
[----:B------:R-:W4:Y:S01]  /*f930*/  MUFU.EX2 R71, R71 ;  /* 0x0000004700477308 */ /* 0x000f220000000800 */
[----:B------:R-:W-:-:S07]  /*f940*/  FADD.FTZ R0, R57, R0 ;  /* 0x0000000039007221 */ /* 0x000fce0000010000 */
[----:B------:R-:W3:Y:S01]  /*f950*/  MUFU.EX2 R47, R47 ;  /* 0x0000002f002f7308 */ /* 0x000ee20000000800 */
[----:B-1----:R-:W-:Y:S01]  /*f960*/  FADD.FTZ R32, R58, R29 ;  /* 0x0000001d3a207221 */ /* 0x002fe20000010000 */
[----:B0-----:R-:W-:-:S06]  /*f970*/  FADD.FTZ R0, R61, R0 ;  /* 0x000000003d007221 */ /* 0x001fcc0000010000 */
[----:B------:R-:W0:Y:S01]  /*f980*/  MUFU.EX2 R98, R98 ;  /* 0x0000006200627308 */ /* 0x000e220000000800 */
[----:B------:R-:W-:Y:S01]  /*f990*/  FADD.FTZ R32, R67, R32 ;  /* 0x0000002043207221 */ /* 0x000fe20000010000 */
[----:B------:R-:W-:Y:S01]  /*f9a0*/  F2FP.F16.F32.PACK_AB R28, R60, R39 ;  /* 0x000000273c1c723e */ /* 0x000fe200000000ff */
[----:B------:R-:W-:Y:S01]  /*f9b0*/  FADD.FTZ R0, R55, R0 ;  /* 0x0000000037007221 */ /* 0x000fe20000010000 */
[----:B------:R-:W1:Y:S04]  /*f9c0*/  @P5 LDC R39, c[0x0][0x44c] ;  /* 0x00011300ff275b82 */ /* 0x000e680000000800 */
[----:B------:R-:W0:Y:S01]  /*f9d0*/  MUFU.EX2 R95, R95 ;  /* 0x0000005f005f7308 */ /* 0x000e220000000800 */
[----:B--2---:R-:W-:-:S07]  /*f9e0*/  FADD.FTZ R15, R79, R32 ;  /* 0x000000204f0f7221 */ /* 0x004fce0000010000 */
[----:B------:R-:W2:Y:S01]  /*f9f0*/  MUFU.EX2 R99, R99 ;  /* 0x0000006300637308 */ /* 0x000ea20000000800 */
[----:B----4-:R-:W-:Y:S01]  /*fa00*/  FADD.FTZ R0, R71, R0 ;  /* 0x0000000047007221 */ /* 0x010fe20000010000 */
[----:B------:R-:W-:-:S06]  /*fa10*/  FADD.FTZ R15, R82, R15 ;  /* 0x0000000f520f7221 */ /* 0x000fcc0000010000 */
[----:B------:R-:W4:Y:S08]  /*fa20*/  MUFU.EX2 R41, R41 ;  /* 0x0000002900297308 */ /* 0x000f300000000800 */
[----:B------:R-:W1:Y:S01]  /*fa30*/  MUFU.EX2 R69, R69 ;  /* 0x0000004500457308 */ /* 0x000e620000000800 */
[----:B------:R-:W-:Y:S01]  /*fa40*/  F2FP.F16.F32.PACK_AB R26, R38, R46 ;  /* 0x0000002e261a723e */ /* 0x000fe200000000ff */
[----:B---3--:R-:W-:-:S06]  /*fa50*/  FADD.FTZ R0, R47, R0 ;  /* 0x000000002f007221 */ /* 0x008fcc0000010000 */
[----:B------:R-:W3:Y:S01]  /*fa60*/  MUFU.EX2 R44, R44 ;  /* 0x0000002c002c7308 */ /* 0x000ee20000000800 */
[----:B0-----:R-:W-:-:S07]  /*fa70*/  FADD.FTZ R38, R98, R15 ;  /* 0x0000000f62267221 */ /* 0x001fce0000010000 */
[----:B------:R-:W0:Y:S01]  /*fa80*/  MUFU.EX2 R40, R77 ;  /* 0x0000004d00287308 */ /* 0x000e220000000800 */
[----:B------:R-:W-:Y:S01]  /*fa90*/  FADD.FTZ R0, R95, R0 ;  /* 0x000000005f007221 */ /* 0x000fe20000010000 */
[----:B--2---:R-:W-:-:S06]  /*faa0*/  FADD.FTZ R38, R99, R38 ;  /* 0x0000002663267221 */ /* 0x004fcc0000010000 */
[----:B------:R-:W2:Y:S08]  /*fab0*/  MUFU.EX2 R37, R37 ;  /* 0x0000002500257308 */ /* 0x000eb00000000800 */
[----:B------:R-:W2:Y:S01]  /*fac0*/  MUFU.EX2 R100, R100 ;  /* 0x0000006400647308 */ /* 0x000ea20000000800 */
[----:B------:R-:W-:Y:S01]  /*fad0*/  F2FP.F16.F32.PACK_AB R29, R52, R21 ;  /* 0x00000015341d723e */ /* 0x000fe200000000ff */
[----:B----4-:R-:W-:-:S06]  /*fae0*/  FADD.FTZ R15, R41, R0 ;  /* 0x00000000290f7221 */ /* 0x010fcc0000010000 */
[----:B------:R-:W4:Y:S01]  /*faf0*/  MUFU.EX2 R45, R45 ;  /* 0x0000002d002d7308 */ /* 0x000f220000000800 */
[----:B-1----:R-:W-:Y:S01]  /*fb00*/  FADD.FTZ R21, R69, R38 ;  /* 0x0000002645157221 */ /* 0x002fe20000010000 */
[----:B------:R-:W-:-:S06]  /*fb10*/  F2FP.F16.F32.PACK_AB R25, R64, R70 ;  /* 0x000000464019723e */ /* 0x000fcc00000000ff */
[----:B------:R-:W1:Y:S01]  /*fb20*/  MUFU.EX2 R101, R101 ;  /* 0x0000006500657308 */ /* 0x000e620000000800 */
[----:B---3--:R-:W-:Y:S01]  /*fb30*/  FADD.FTZ R0, R44, R15 ;  /* 0x0000000f2c007221 */ /* 0x008fe20000010000 */
[----:B0-----:R-:W-:-:S06]  /*fb40*/  FADD.FTZ R21, R40, R21 ;  /* 0x0000001528157221 */ /* 0x001fcc0000010000 */
[----:B------:R-:W0:Y:S01]  /*fb50*/  MUFU.EX2 R36, R36 ;  /* 0x0000002400247308 */ /* 0x000e220000000800 */
[----:B------:R-:W-:-:S07]  /*fb60*/  F2FP.F16.F32.PACK_AB R30, R61, R57 ;  /* 0x000000393d1e723e */ /* 0x000fce00000000ff */
[----:B------:R-:W3:Y:S01]  /*fb70*/  MUFU.EX2 R102, R102 ;  /* 0x0000006600667308 */ /* 0x000ee20000000800 */
[----:B------:R-:W-:Y:S01]  /*fb80*/  F2FP.F16.F32.PACK_AB R31, R67, R58 ;  /* 0x0000003a431f723e */ /* 0x000fe200000000ff */
[----:B------:R4:W-:Y:S01]  /*fb90*/  STSM.16.M88.4 [R17+0x2a300], R24 ;  /* 0x02a3001811007844 */ /* 0x0009e20000000200 */
[----:B--2---:R-:W-:-:S05]  /*fba0*/  FADD.FTZ R0, R37, R0 ;  /* 0x0000000025007221 */ /* 0x004fca0000010000 */
[----:B------:R-:W2:Y:S01]  /*fbb0*/  MUFU.EX2 R50, R50 ;  /* 0x0000003200327308 */ /* 0x000ea20000000800 */
[----:B------:R1:W-:Y:S07]  /*fbc0*/  STSM.16.M88.4 [R17+0x2bb00], R28 ;  /* 0x02bb001c11007844 */ /* 0x0003ee0000000200 */
[----:B------:R-:W2:Y:S01]  /*fbd0*/  MUFU.EX2 R63, R63 ;  /* 0x0000003f003f7308 */ /* 0x000ea20000000800 */
[----:B----4-:R-:W-:-:S04]  /*fbe0*/  @P5 IMAD.HI.U32 R24, R106, R39, RZ ;  /* 0x000000276a185227 */ /* 0x010fc800078e00ff */
[----:B------:R-:W-:-:S03]  /*fbf0*/  FADD.FTZ R26, R100, R21 ;  /* 0x00000015641a7221 */ /* 0x000fc60000010000 */
[----:B------:R-:W4:Y:S01]  /*fc00*/  MUFU.EX2 R14, R14 ;  /* 0x0000000e000e7308 */ /* 0x000f220000000800 */
[----:B-1----:R-:W-:Y:S02]  /*fc10*/  IMAD.MOV.U32 R28, RZ, RZ, R106 ;  /* 0x000000ffff1c7224 */ /* 0x002fe400078e006a */
[----:B------:R-:W-:-:S05]  /*fc20*/  FADD.FTZ R15, R45, R0 ;  /* 0x000000002d0f7221 */ /* 0x000fca0000010000 */
[----:B------:R-:W-:Y:S01]  /*fc30*/  MUFU.EX2 R54, R54 ;  /* 0x0000003600367308 */ /* 0x000fe20000000800 */
[----:B------:R-:W-:Y:S01]  /*fc40*/  @P5 SHF.R.U32.HI R28, RZ, R43, R24 ;  /* 0x0000002bff1c5219 */ /* 0x000fe20000011618 */
[----:B------:R-:W-:-:S06]  /*fc50*/  FADD.FTZ R21, R101, R26 ;  /* 0x0000001a65157221 */ /* 0x000fcc0000010000 */
[----:B------:R-:W1:Y:S01]  /*fc60*/  MUFU.EX2 R103, R103 ;  /* 0x0000006700677308 */ /* 0x000e620000000800 */
[----:B0-----:R-:W-:-:S07]  /*fc70*/  FADD.FTZ R15, R36, R15 ;  /* 0x0000000f240f7221 */ /* 0x001fce0000010000 */
[----:B------:R-:W0:Y:S01]  /*fc80*/  MUFU.EX2 R20, R20 ;  /* 0x0000001400147308 */ /* 0x000e220000000800 */
[----:B---3--:R-:W-:Y:S01]  /*fc90*/  FADD.FTZ R0, R102, R21 ;  /* 0x0000001566007221 */ /* 0x008fe20000010000 */
[----:B------:R-:W-:Y:S01]  /*fca0*/  IADD3 R30, R28, R104, -R105 ;  /* 0x000000681c1e7210 */ /* 0x000fe20007ffe869 */
[----:B--2---:R-:W-:Y:S02]  /*fcb0*/  FADD.FTZ R15, R50, R15 ;  /* 0x0000000f320f7221 */ /* 0x004fe40000010000 */
[----:B------:R-:W-:Y:S02]  /*fcc0*/  FADD.FTZ R21, R63, R0 ;  /* 0x000000003f157221 */ /* 0x000fe40000010000 */
[----:B------:R-:W-:-:S04]  /*fcd0*/  IMAD.HI R0, R30, 0x38e38e39, RZ ;  /* 0x38e38e391e007827 */ /* 0x000fc800078e02ff */
[----:B----4-:R-:W-:Y:S01]  /*fce0*/  FADD.FTZ R15, R14, R15 ;  /* 0x0000000f0e0f7221 */ /* 0x010fe20000010000 */
[----:B-1----:R-:W-:Y:S01]  /*fcf0*/  F2FP.F16.F32.PACK_AB R31, R103, R54 ;  /* 0x00000036671f723e */ /* 0x002fe200000000ff */
[----:B------:R-:W-:Y:S01]  /*fd00*/  FADD.FTZ R54, R54, R21 ;  /* 0x0000001536367221 */ /* 0x000fe20000010000 */
        /* <DEDUP_REMOVED lines=8> */
[----:B0-----:R-:W-:Y:S01]  /*fd90*/  FADD.FTZ R15, R20, R15 ;  /* 0x0000000f140f7221 */ /* 0x001fe20000010000 */
[----:B------:R-:W-:Y:S02]  /*fda0*/  F2FP.F16.F32.PACK_AB R28, R50, R36 ;  /* 0x00000024321c723e */ /* 0x000fe400000000ff */
[----:B------:R-:W-:Y:S02]  /*fdb0*/  F2FP.F16.F32.PACK_AB R29, R63, R102 ;  /* 0x000000663f1d723e */ /* 0x000fe400000000ff */
[----:B------:R-:W-:-:S02]  /*fdc0*/  F2FP.F16.F32.PACK_AB R30, R20, R14 ;  /* 0x0000000e141e723e */ /* 0x000fc400000000ff */
[----:B------:R-:W-:Y:S01]  /*fdd0*/  SHF.R.U32.HI R21, RZ, 0x1f, R0 ;  /* 0x0000001fff157819 */ /* 0x000fe20000011600 */
[----:B------:R-:W-:Y:S01]  /*fde0*/  FADD.FTZ R14, R103, R54 ;  /* 0x00000036670e7221 */ /* 0x000fe20000010000 */
[----:B------:R-:W-:Y:S02]  /*fdf0*/  STSM.16.M88.4 [R17+0x2d300], R32 ;  /* 0x02d3002011007844 */ /* 0x000fe40000000200 */
[----:B------:R-:W-:Y:S02]  /*fe00*/  LEA.HI.SX32 R21, R0, R21, 0x1b ;  /* 0x0000001500157211 */ /* 0x000fe400078fdaff */
[----:B------:R-:W-:Y:S04]  /*fe10*/  STSM.16.M88.4 [R17+0x2eb00], R24 ;  /* 0x02eb001811007844 */ /* 0x000fe80000000200 */
[----:B------:R-:W-:Y:S04]  /*fe20*/  STSM.16.M88.4 [R17+0x30300], R28 ;  /* 0x0303001c11007844 */ /* 0x000fe80000000200 */
[----:B------:R-:W-:Y:S01]  /*fe30*/  STL [R1+0x4], R15 ;  /* 0x0000040f01007387 */ /* 0x000fe20000100800 */
[----:B------:R0:W-:Y:S06]  /*fe40*/  MEMBAR.ALL.CTA ;  /* 0x0000000000007992 */ /* 0x0001ec0000008000 */
[----:B0-----:R-:W0:Y:S04]  /*fe50*/  FENCE.VIEW.ASYNC.S ;  /* 0x00000000000073c6 */ /* 0x001e280000000000 */
[----:B------:R1:W-:Y:S01]  /*fe60*/  STL [R1+0x34], R14 ;  /* 0x0000340e01007387 */ /* 0x0003e20000100800 */
[----:B------:R-:W-:Y:S01]  /*fe70*/  VIADD R157, R157, 0xfffffffe ;  /* 0xfffffffe9d9d7836 */ /* 0x000fe20000000000 */
[----:B-1----:R-:W-:-:S05]  /*fe80*/  VIMNMX R14, RZ, R21, !PT ;  /* 0x00000015ff0e7248 */ /* 0x002fca0007fe0100 */
[----:B------:R1:W-:Y:S01]  /*fe90*/  STL [R1+0x24], R14 ;  /* 0x0000240e01007387 */ /* 0x0003e20000100800 */
[----:B------:R-:W-:Y:S02]  /*fea0*/  ISETP.GE.AND P2, PT, R157, R14, PT ;  /* 0x0000000e9d00720c */ /* 0x000fe40003f46270 */
        /* <DEDUP_REMOVED lines=24> */
[----:B0-----:R-:W-:Y:S01]  /*10030*/  NOP ;  /* 0x0000000000007918 */ /* 0x001fe20000000000 */
[----:B-1----:R-:W-:Y:S05]  /*10040*/  @!P2 BRA `(.L_x_12342) ;  /* 0x000000580090a947 */ /* 0x002fea0003800000 */
[----:B------:R0:W5:Y:S01]  /*10050*/  LDL.LU R21, [R1+0x40] ;  /* 0x0000400001157983 */ /* 0x0001620000300800 */
[----:B------:R-:W-:Y:S02]  /*10060*/  IMAD.MOV.U32 R0, RZ, RZ, R73 ;  /* 0x000000ffff007224 */ /* 0x000fe400078e0049 */
[----:B------:R-:W-:Y:S02]  /*10070*/  IMAD.MOV.U32 R14, RZ, RZ, R23 ;  /* 0x000000ffff0e7224 */ /* 0x000fe400078e0017 */
[----:B------:R-:W-:Y:S02]  /*10080*/  IMAD.MOV.U32 R15, RZ, RZ, R157 ;  /* 0x000000ffff0f7224 */ /* 0x000fe400078e009d */
[----:B------:R-:W-:Y:S02]  /*10090*/  IMAD.MOV.U32 R20, RZ, RZ, R19 ;  /* 0x000000ffff147224 */ /* 0x000fe400078e0013 */
[----:B0-----:R-:W-:-:S07]  /*100a0*/  IMAD.MOV.U32 R71, RZ, RZ, RZ ;  /* 0x000000ffff477224 */ /* 0x001fce00078e00ff */
.L_x_12353:
[----:B------:R-:W2:Y:S01]  /*100b0*/  LDL R23, [R1+0x64] ;  /* 0x0000640001177983 */ /* 0x000ea20000100800 */
[----:B------:R-:W-:Y:S01]  /*100c0*/  VIADD R19, R20, 0x1 ;  /* 0x0000000114137836 */ /* 0x000fe20000000000 */
[----:B------:R-:W-:Y:S05]  /*100d0*/  YIELD ;  /* 0x0000000000007946 */ /* 0x000fea0003800000 */
[----:B------:R-:W-:-:S04]  /*100e0*/  ISETP.NE.AND P3, PT, R19, 0x2, PT ;  /* 0x000000021300780c */ /* 0x000fc80003f65270 */
[----:B------:R-:W-:Y:S02]  /*100f0*/  SEL R72, RZ, 0x1, P3 ;  /* 0x00000001ff487807 */ /* 0x000fe40001800000 */
[----:B------:R-:W-:Y:S02]  /*10100*/  SEL R19, R19, RZ, P3 ;  /* 0x000000ff13137207 */ /* 0x000fe40001800000 */
[----:B-----5:R-:W-:-:S05]  /*10110*/  LOP3.LUT R72, R21, R72, RZ, 0x3c, !PT ;  /* 0x0000004815487212 */ /* 0x020fca00078e3cff */
[----:B------:R0:W-:Y:S01]  /*10120*/  STL [R1+0x40], R72 ;  /* 0x0000404801007387 */ /* 0x0001e20000100800 */
[----:B--2---:R-:W-:-:S13]  /*10130*/  ISETP.NE.AND P2, PT, R23, RZ, PT ;  /* 0x000000ff1700720c */ /* 0x004fda0003f45270 */
[----:B0-----:R-:W-:Y:S05]  /*10140*/  @P2 BRA `(.L_x_12343) ;  /* 0x0000000000302947 */ /* 0x001fea0003800000 */
[----:B------:R-:W-:Y:S05]  /*10150*/  @!P1 BRA `(.L_x_12344) ;  /* 0x0000000000049947 */ /* 0x000fea0003800000 */
[----:B------:R-:W-:Y:S01]  /*10160*/  BPT.TRAP 0x1 ;  /* 0x000000040000795c */ /* 0x000fe20000300000 */
.L_x_12344:
[----:B------:R-:W-:Y:S01]  /*10170*/  IMAD R23, R19, 0x8, R16 ;  /* 0x0000000813177824 */ /* 0x000fe200078e0210 */
[----:B------:R-:W-:-:S04]  /*10180*/  SHF.L.U32 R72, R72, 0x1f, RZ ;  /* 0x0000001f48487819 */ /* 0x000fc800000006ff */
[----:B------:R0:W1:Y:S01]  /*10190*/  SYNCS.PHASECHK.TRANS64.TRYWAIT P3, [R23+URZ+0x31c30], R72 ;  /* 0x031c3048170075a7 */ /* 0x000062000806017f */
[----:B------:R-:W-:Y:S05]  /*101a0*/  @!P1 BRA `(.L_x_12345) ;  /* 0x0000000000049947 */ /* 0x000fea0003800000 */
[----:B------:R-:W-:Y:S01]  /*101b0*/  BPT.TRAP 0x1 ;  /* 0x000000040000795c */ /* 0x000fe20000300000 */
.L_x_12345:
[----:B------:R-:W-:Y:S04]  /*101c0*/  BSSY B0, `(.L_x_12343) ;  /* 0x0000004000007945 */ /* 0x000fe80003800000 */
[----:B-1----:R-:W-:Y:S05]  /*101d0*/  @P3 BRA `(.L_x_12346) ;  /* 0x0000000000083947 */ /* 0x002fea0003800000 */
[----:B------:R-:W1:Y:S02]  /*101e0*/  SYNCS.PHASECHK.TRANS64.TRYWAIT P3, [R23+URZ+0x31c30], R72 ;  /* 0x031c3048170075a7 */ /* 0x000e64000806017f */
[----:B-1----:R-:W-:Y:S05]  /*101f0*/  @!P3 BRA `(.L_x_12347) ;  /* 0x0000015400e4b947 */ /* 0x002fea0003800000 */
.L_x_12346:
[----:B------:R-:W-:Y:S05]  /*10200*/  BSYNC B0 ;  /* 0x0000000000007941 */ /* 0x000fea0003800000 */
.L_x_12343:
[----:B01----:R-:W2:Y:S01]  /*10210*/  LDL R72, [R1+0x6c] ;  /* 0x00006c0001487983 */ /* 0x003ea20000100800 */
[----:B------:R-:W0:Y:S01]  /*10220*/  S2R R23, SR_TID.X ;  /* 0x0000000000177919 */ /* 0x000e220000002100 */
[----:B------:R-:W-:Y:S05]  /*10230*/  WARPSYNC.ALL ;  /* 0x0000000000007948 */ /* 0x000fea0003800000 */
[----:B------:R-:W-:Y:S01]  /*10240*/  IMAD.MOV.U32 R145, RZ, RZ, -0x7fffffe0 ;  /* 0x80000020ff917424 */ /* 0x000fe200078e00ff */
[----:B0-----:R-:W-:-:S05]  /*10250*/  SHF.R.U32.HI R23, RZ, 0x7, R23 ;  /* 0x00000007ff177819 */ /* 0x001fca0000011617 */
[----:B------:R-:W-:-:S05]  /*10260*/  VIADD R23, R23, 0x8 ;  /* 0x0000000817177836 */ /* 0x000fca0000000000 */
[----:B------:R0:W-:Y:S01]  /*10270*/  BAR.SYNC.DEFER_BLOCKING R23, 0x100 ;  /* 0x000400170000751d */ /* 0x0001e20000010000 */
[----:B------:R-:W-:Y:S02]  /*10280*/  R2UR UR47, R145 ;  /* 0x00000000912f72ca */ /* 0x000fe400000e0000 */
[C---:B------:R-:W-:Y:S02]  /*10290*/  R2UR UR44, R2.reuse ;  /* 0x00000000022c72ca */ /* 0x040fe400000e0000 */
[C---:B------:R-:W-:Y:S01]  /*102a0*/  R2UR UR45, R3.reuse ;  /* 0x00000000032d72ca */ /* 0x040fe200000e0000 */
[----:B------:R-:W-:Y:S01]  /*102b0*/  WARPGROUP.ARRIVE ;  /* 0x00000000000079c5 */ /* 0x000fe20000000000 */
[----:B------:R-:W-:Y:S01]  /*102c0*/  IMAD.MOV.U32 R75, RZ, RZ, -0x7fffffe0 ;  /* 0x80000020ff4b7424 */ /* 0x000fe200078e00ff */
[----:B------:R-:W-:Y:S02]  /*102d0*/  R2UR UR52, R2 ;  /* 0x00000000023472ca */ /* 0x000fe400000e0000 */
[----:B------:R-:W-:-:S02]  /*102e0*/  R2UR UR53, R3 ;  /* 0x00000000033572ca */ /* 0x000fc400000e0000 */
[----:B------:R-:W-:Y:S01]  /*102f0*/  R2UR UR55, R75 ;  /* 0x000000004b3772ca */ /* 0x000fe200000e0000 */
[----:B------:R-:W-:Y:S01]  /*10300*/  IMAD.MOV.U32 R73, RZ, RZ, -0x7fffffe0 ;  /* 0x80000020ff497424 */ /* 0x000fe200078e00ff */
[C---:B------:R-:W-:Y:S02]  /*10310*/  R2UR UR48, R2.reuse ;  /* 0x00000000023072ca */ /* 0x040fe400000e0000 */
[----:B------:R-:W-:Y:S02]  /*10320*/  R2UR UR49, R3 ;  /* 0x00000000033172ca */ /* 0x000fe400000e0000 */
[----:B------:R-:W-:Y:S02]  /*10330*/  R2UR UR51, R73 ;  /* 0x00000000493372ca */ /* 0x000fe400000e0000 */
[----:B------:R-:W-:Y:S02]  /*10340*/  R2UR UR27, R75 ;  /* 0x000000004b1b72ca */ /* 0x000fe400000e0000 */
[----:B------:R-:W-:-:S02]  /*10350*/  R2UR UR24, R2 ;  /* 0x00000000021872ca */ /* 0x000fc400000e0000 */
[----:B------:R-:W-:Y:S01]  /*10360*/  R2UR UR25, R3 ;  /* 0x00000000031972ca */ /* 0x000fe200000e0000 */
[----:B--2---:R-:W-:-:S05]  /*10370*/  IMAD R144, R19, 0x6c0, R72 ;  /* 0x000006c013907824 */ /* 0x004fca00078e0248 */
[----:B------:R-:W-:-:S13]  /*10380*/  R2UR UR46, R144 ;  /* 0x00000000902e72ca */ /* 0x000fda00000e0000 */
[----:B------:R-:W-:Y:S01]  /*10390*/  HGMMA.64x16x16.F32 R136, gdesc[UR44], RZ, !UPT, gsb0 ;  /* 0x002000002c8879f0 */ /* 0x000fe2000c0008ff */
[----:B------:R-:W-:-:S05]  /*103a0*/  VIADD R74, R144, 0x40 ;  /* 0x00000040904a7836 */ /* 0x000fca0000000000 */
[----:B------:R-:W-:Y:S01]  /*103b0*/  R2UR UR54, R74 ;  /* 0x000000004a3672ca */ /* 0x000fe200000e0000 */
[----:B------:R-:W-:Y:S02]  /*103c0*/  WARPGROUP.DEPBAR.LE gsb0, 0x0 ;  /* 0x00008000000079c5 */ /* 0x000fe40000010000 */
[----:B------:R-:W-:-:S10]  /*103d0*/  WARPGROUP.ARRIVE ;  /* 0x00000000000079c5 */ /* 0x000fd40000000000 */
        /* <DEDUP_REMOVED lines=20> */
[----:B------:R-:W-:Y:S01]  /*10520*/  VIADD R72, R144, 0x140 ;  /* 0x0000014090487836 */ /* 0x000fe20000000000 */
[----:B------:R-:W-:Y:S02]  /*10530*/  R2UR UR31, R73 ;  /* 0x00000000491f72ca */ /* 0x000fe400000e0000 */
[----:B------:R-:W-:Y:S02]  /*10540*/  R2UR UR28, R2 ;  /* 0x00000000021c72ca */ /* 0x000fe400000e0000 */
[----:B------:R-:W-:Y:S02]  /*10550*/  R2UR UR30, R72 ;  /* 0x00000000481e72ca */ /* 0x000fe400000e0000 */
[----:B------:R-:W-:Y:S01]  /*10560*/  R2UR UR29, R3 ;  /* 0x00000000031d72ca */ /* 0x000fe200000e0000 */
[----:B------:R-:W-:-:S05]  /*10570*/  VIADD R74, R144, 0x180 ;  /* 0x00000180904a7836 */ /* 0x000fca0000000000 */
[----:B------:R-:W-:Y:S01]  /*10580*/  R2UR UR22, R74 ;  /* 0x000000004a1672ca */ /* 0x000fe200000e0000 */
[----:B------:R-:W-:-:S05]  /*10590*/  VIADD R74, R144, 0x2 ;  /* 0x00000002904a7836 */ /* 0x000fca0000000000 */
[----:B------:R-:W-:Y:S01]  /*105a0*/  R2UR UR42, R74 ;  /* 0x000000004a2a72ca */ /* 0x000fe200000e0000 */
[----:B------:R-:W-:-:S05]  /*105b0*/  VIADD R74, R144, 0xc2 ;  /* 0x000000c2904a7836 */ /* 0x000fca0000000000 */
[----:B------:R-:W-:Y:S01]  /*105c0*/  R2UR UR6, R74 ;  /* 0x000000004a0672ca */ /* 0x000fe200000e0000 */
[----:B------:R-:W-:Y:S01]  /*105d0*/  VIADD R74, R144, 0x142 ;  /* 0x00000142904a7836 */ /* 0x000fe20000000000 */
[----:B------:R-:W-:Y:S02]  /*105e0*/  WARPGROUP.DEPBAR.LE gsb0, 0x0 ;  /* 0x00008000000079c5 */ /* 0x000fe40000010000 */
[----:B------:R-:W-:-:S06]  /*105f0*/  WARPGROUP.ARRIVE ;  /* 0x00000000000079c5 */ /* 0x000fcc0000000000 */
[----:B------:R-:W-:Y:S01]  /*10600*/  HGMMA.64x16x16.F32 R96, gdesc[UR28], RZ, !UPT, gsb0 ;  /* 0x002000001c6079f0 */ /* 0x000fe2000c0008ff */
[----:B------:R-:W-:Y:S01]  /*10610*/  R2UR UR8, R74 ;  /* 0x000000004a0872ca */ /* 0x000fe200000e0000 */
[----:B------:R-:W-:-:S05]  /*10620*/  VIADD R74, R144, 0x202 ;  /* 0x00000202904a7836 */ /* 0x000fca0000000000 */
[----:B------:R-:W-:Y:S01]  /*10630*/  R2UR UR4, R74 ;  /* 0x000000004a0472ca */ /* 0x000fe200000e0000 */
[----:B------:R-:W-:Y:S01]  /*10640*/  VIADD R74, R144, 0x280 ;  /* 0x00000280904a7836 */ /* 0x000fe20000000000 */
[----:B------:R-:W-:-:S04]  /*10650*/  R2UR UR21, R75 ;  /* 0x000000004b1572ca */ /* 0x000fc800000e0000 */
[----:B------:R-:W-:Y:S02]  /*10660*/  R2UR UR20, R74 ;  /* 0x000000004a1472ca */ /* 0x000fe400000e0000 */
[----:B------:R-:W-:-:S07]  /*10670*/  R2UR UR23, R75 ;  /* 0x000000004b1772ca */ /* 0x000fce00000e0000 */
[----:B------:R-:W-:Y:S01]  /*10680*/  UMOV UR25, UR21 ;  /* 0x0000001500197c82 */ /* 0x000fe20008000000 */
[----:B------:R-:W-:-:S03]  /*10690*/  R2UR UR21, R3 ;  /* 0x00000000031572ca */ /* 0x000fc600000e0000 */
[----:B------:R-:W-:Y:S01]  /*106a0*/  UMOV UR24, UR20 ;  /* 0x0000001400187c82 */ /* 0x000fe20008000000 */
        /* <DEDUP_REMOVED lines=20> */
[----:B------:R-:W-:Y:S01]  /*107f0*/  VIADD R76, R144, 0x200 ;  /* 0x00000200904c7836 */ /* 0x000fe20000000000 */
[----:B------:R-:W-:Y:S02]  /*10800*/  WARPGROUP.DEPBAR.LE gsb0, 0x0 ;  /* 0x00008000000079c5 */ /* 0x000fe40000010000 */
[----:B------:R-:W-:-:S09]  /*10810*/  WARPGROUP.ARRIVE ;  /* 0x00000000000079c5 */ /* 0x000fd20000000000 */
[----:B------:R-:W-:Y:S01]  /*10820*/  HGMMA.64x16x16.F32 R80, gdesc[UR32], RZ, !UPT, gsb0 ;  /* 0x00200000205079f0 */ /* 0x000fe2000c0008ff */
[----:B------:R-:W-:Y:S01]  /*10830*/  R2UR UR38, R76 ;  /* 0x000000004c2672ca */ /* 0x000fe200000e0000 */
[C---:B------:R-:W-:Y:S02]  /*10840*/  VIADD R72, R144.reuse, 0x300 ;  /* 0x0000030090487836 */ /* 0x040fe40000000000 */
[----:B------:R-:W-:Y:S01]  /*10850*/  VIADD R76, R144, 0x82 ;  /* 0x00000082904c7836 */ /* 0x000fe20000000000 */
[C---:B------:R-:W-:Y:S02]  /*10860*/  R2UR UR19, R73.reuse ;  /* 0x00000000491372ca */ /* 0x040fe400000e0000 */
[C---:B------:R-:W-:Y:S02]  /*10870*/  R2UR UR11, R73.reuse ;  /* 0x00000000490b72ca */ /* 0x040fe400000e0000 */
[C---:B------:R-:W-:Y:S02]  /*10880*/  R2UR UR17, R73.reuse ;  /* 0x00000000491172ca */ /* 0x040fe400000e0000 */
[----:B------:R-:W-:Y:S01]  /*10890*/  R2UR UR40, R72 ;  /* 0x00000000482872ca */ /* 0x000fe200000e0000 */
[----:B------:R-:W-:Y:S01]  /*108a0*/  VIADD R72, R144, 0x380 ;  /* 0x0000038090487836 */ /* 0x000fe20000000000 */
[----:B------:R-:W-:Y:S01]  /*108b0*/  R2UR UR41, R73 ;  /* 0x00000000492972ca */ /* 0x000fe200000e0000 */
[----:B------:R-:W-:Y:S01]  /*108c0*/  IMAD.MOV.U32 R73, RZ, RZ, -0x7fffffe0 ;  /* 0x80000020ff497424 */ /* 0x000fe200078e00ff */
[----:B------:R-:W-:Y:S01]  /*108d0*/  R2UR UR14, R76 ;  /* 0x000000004c0e72ca */ /* 0x000fe200000e0000 */
[----:B------:R-:W-:Y:S01]  /*108e0*/  VIADD R76, R144, 0x182 ;  /* 0x00000182904c7836 */ /* 0x000fe20000000000 */
[----:B------:R-:W-:-:S02]  /*108f0*/  R2UR UR5, R75 ;  /* 0x000000004b0572ca */ /* 0x000fc400000e0000 */
[----:B------:R-:W-:Y:S01]  /*10900*/  R2UR UR46, R72 ;  /* 0x00000000482e72ca */ /* 0x000fe200000e0000 */
[----:B------:R-:W-:Y:S01]  /*10910*/  VIADD R72, R144, 0x400 ;  /* 0x0000040090487836 */ /* 0x000fe20000000000 */
[----:B------:R-:W-:Y:S01]  /*10920*/  R2UR UR47, R73 ;  /* 0x00000000492f72ca */ /* 0x000fe200000e0000 */
[----:B------:R-:W-:Y:S01]  /*10930*/  IMAD.MOV.U32 R73, RZ, RZ, -0x7fffffe0 ;  /* 0x80000020ff497424 */ /* 0x000fe200078e00ff */
[----:B------:R-:W-:Y:S01]  /*10940*/  R2UR UR12, R76 ;  /* 0x000000004c0c72ca */ /* 0x000fe200000e0000 */
[C---:B------:R-:W-:Y:S01]  /*10950*/  VIADD R76, R144.reuse, 0x2c0 ;  /* 0x000002c0904c7836 */ /* 0x040fe20000000000 */
[C---:B------:R-:W-:Y:S01]  /*10960*/  R2UR UR43, R75.reuse ;  /* 0x000000004b2b72ca */ /* 0x040fe200000e0000 */
[----:B------:R-:W-:Y:S01]  /*10970*/  VIADD R74, R144, 0x340 ;  /* 0x00000340904a7836 */ /* 0x000fe20000000000 */
[C---:B------:R-:W-:Y:S02]  /*10980*/  R2UR UR7, R75.reuse ;  /* 0x000000004b0772ca */ /* 0x040fe400000e0000 */
[----:B------:R-:W-:Y:S01]  /*10990*/  R2UR UR9, R75 ;  /* 0x000000004b0972ca */ /* 0x000fe200000e0000 */
[----:B------:R-:W-:Y:S01]  /*109a0*/  IMAD.MOV.U32 R75, RZ, RZ, -0x7fffffe0 ;  /* 0x80000020ff4b7424 */ /* 0x000fe200078e00ff */
[----:B------:R-:W-:-:S02]  /*109b0*/  R2UR UR26, R72 ;  /* 0x00000000481a72ca */ /* 0x000fc400000e0000 */
[----:B------:R-:W-:Y:S01]  /*109c0*/  R2UR UR27, R73 ;  /* 0x00000000491b72ca */ /* 0x000fe200000e0000 */
[----:B------:R-:W-:Y:S01]  /*109d0*/  UMOV UR44, UR4 ;  /* 0x00000004002c7c82 */ /* 0x000fe20008000000 */
[----:B------:R-:W-:Y:S01]  /*109e0*/  R2UR UR36, R76 ;  /* 0x000000004c2472ca */ /* 0x000fe200000e0000 */
[----:B------:R-:W-:Y:S01]  /*109f0*/  UMOV UR45, UR5 ;  /* 0x00000005002d7c82 */ /* 0x000fe20008000000 */
[----:B------:R-:W-:Y:S02]  /*10a00*/  R2UR UR37, R77 ;  /* 0x000000004d2572ca */ /* 0x000fe400000e0000 */
[----:B------:R-:W-:Y:S01]  /*10a10*/  R2UR UR4, R74 ;  /* 0x000000004a0472ca */ /* 0x000fe200000e0000 */
[C---:B------:R-:W-:Y:S01]  /*10a20*/  VIADD R74, R144.reuse, 0x3c0 ;  /* 0x000003c0904a7836 */ /* 0x040fe20000000000 */
[----:B------:R-:W-:Y:S01]  /*10a30*/  R2UR UR5, R75 ;  /* 0x000000004b0572ca */ /* 0x000fe200000e0000 */
[----:B------:R-:W-:Y:S02]  /*10a40*/  IMAD.MOV.U32 R75, RZ, RZ, -0x7fffffe0 ;  /* 0x80000020ff4b7424 */ /* 0x000fe400078e00ff */
[----:B------:R-:W-:Y:S01]  /*10a50*/  VIADD R72, R144, 0x242 ;  /* 0x0000024290487836 */ /* 0x000fe20000000000 */
[----:B------:R-:W-:Y:S01]  /*10a60*/  R2UR UR50, R74 ;  /* 0x000000004a3272ca */ /* 0x000fe200000e0000 */
[----:B------:R-:W-:Y:S01]  /*10a70*/  VIADD R74, R144, 0x440 ;  /* 0x00000440904a7836 */ /* 0x000fe20000000000 */
[----:B------:R-:W-:Y:S01]  /*10a80*/  R2UR UR51, R75 ;  /* 0x000000004b3372ca */ /* 0x000fe200000e0000 */
[----:B------:R-:W-:-:S02]  /*10a90*/  IMAD.MOV.U32 R75, RZ, RZ, -0x7fffffe0 ;  /* 0x80000020ff4b7424 */ /* 0x000fc400078e00ff */
[----:B------:R-:W-:Y:S01]  /*10aa0*/  IMAD.MOV.U32 R73, RZ, RZ, -0x7fffffe0 ;  /* 0x80000020ff497424 */ /* 0x000fe200078e00ff */
[----:B------:R-:W-:Y:S01]  /*10ab0*/  MOV R155, UR27 ;  /* 0x0000001b009b7c02 */ /* 0x000fe20008000f00 */
[----:B------:R-:W-:Y:S01]  /*10ac0*/  UMOV UR27, UR37 ;  /* 0x00000025001b7c82 */ /* 0x000fe20008000000 */
[----:B------:R-:W-:Y:S01]  /*10ad0*/  MOV R154, UR26 ;  /* 0x0000001a009a7c02 */ /* 0x000fe20008000f00 */
[----:B------:R-:W-:Y:S01]  /*10ae0*/  UMOV UR26, UR36 ;  /* 0x00000024001a7c82 */ /* 0x000fe20008000000 */
[----:B------:R-:W-:Y:S02]  /*10af0*/  R2UR UR39, R77 ;  /* 0x000000004d2772ca */ /* 0x000fe400000e0000 */
        /* <DEDUP_REMOVED lines=8> */
[----:B------:R-:W-:-:S02]  /*10b80*/  R2UR UR36, R2 ;  /* 0x00000000022472ca */ /* 0x000fc400000e0000 */
[----:B------:R-:W-:Y:S01]  /*10b90*/  R2UR UR37, R3 ;  /* 0x00000000032572ca */ /* 0x000fe200000e0000 */
[----:B------:R-:W-:Y:S01]  /*10ba0*/  UMOV UR58, UR44 ;  /* 0x0000002c003a7c82 */ /* 0x000fe20008000000 */
[----:B------:R-:W-:Y:S01]  /*10bb0*/  UMOV UR59, UR45 ;  /* 0x0000002d003b7c82 */ /* 0x000fe20008000000 */
[C---:B------:R-:W-:Y:S01]  /*10bc0*/  R2UR UR15, R77.reuse ;  /* 0x000000004d0f72ca */ /* 0x040fe200000e0000 */
[----:B------:R-:W-:Y:S02]  /*10bd0*/  WARPGROUP.DEPBAR.LE gsb0, 0x0 ;  /* 0x00008000000079c5 */ /* 0x000fe40000010000 */
[----:B------:R-:W-:Y:S02]  /*10be0*/  R2UR UR13, R77 ;  /* 0x000000004d0d72ca */ /* 0x000fe400000e0000 */
[----:B------:R-:W-:Y:S02]  /*10bf0*/  R2UR UR20, R74 ;  /* 0x000000004a1472ca */ /* 0x000fe400000e0000 */
[----:B------:R-:W-:-:S02]  /*10c00*/  R2UR UR21, R75 ;  /* 0x000000004b1572ca */ /* 0x000fc400000e0000 */
[----:B------:R-:W-:Y:S02]  /*10c10*/  R2UR UR44, R72 ;  /* 0x00000000482c72ca */ /* 0x000fe400000e0000 */
[----:B------:R-:W-:Y:S02]  /*10c20*/  R2UR UR45, R73 ;  /* 0x00000000492d72ca */ /* 0x000fe400000e0000 */
[----:B------:R-:W-:-:S06]  /*10c30*/  WARPGROUP.ARRIVE ;  /* 0x00000000000079c5 */ /* 0x000fcc0000000000 */
[----:B------:R-:W-:Y:S01]  /*10c40*/  HGMMA.64x16x16.F32 R72, gdesc[UR36], RZ, !UPT, gsb0 ;  /* 0x00200000244879f0 */ /* 0x000fe2000c0008ff */
[----:B------:R-:W-:Y:S01]  /*10c50*/  UMOV UR22, UR40 ;  /* 0x0000002800167c82 */ /* 0x000fe20008000000 */
[----:B------:R-:W-:Y:S01]  /*10c60*/  UMOV UR23, UR41 ;  /* 0x0000002900177c82 */ /* 0x000fe20008000000 */
[----:B------:R-:W-:Y:S02]  /*10c70*/  R2UR UR40, R8 ;  /* 0x00000000082872ca */ /* 0x000fe400000e0000 */
[----:B------:R-:W-:Y:S01]  /*10c80*/  R2UR UR41, R9 ;  /* 0x00000000092972ca */ /* 0x000fe200000e0000 */
[----:B------:R-:W-:Y:S02]  /*10c90*/  WARPGROUP.DEPBAR.LE gsb0, 0x0 ;  /* 0x00008000000079c5 */ /* 0x000fe40000010000 */
[----:B------:R-:W-:-:S10]  /*10ca0*/  WARPGROUP.ARRIVE ;  /* 0x00000000000079c5 */ /* 0x000fd40000000000 */
[----:B------:R-:W-:Y:S01]  /*10cb0*/  HGMMA.64x16x16.F32 R136, gdesc[UR40], R136, gsb0 ;  /* 0x00200000288879f0 */ /* 0x000fe20008000888 */
        /* <DEDUP_REMOVED lines=56> */
[----:B------:R-:W-:Y:S02]  /*11040*/  VIADD R146, R144, 0x302 ;  /* 0x0000030290927836 */ /* 0x000fe40000000000 */
        /* <DEDUP_REMOVED lines=9> */
[----:B------:R-:W-:Y:S01]  /*110e0*/  UMOV UR32, UR46 ;  /* 0x0000002e00207c82 */ /* 0x000fe20008000000 */
[----:B------:R-:W-:Y:S01]  /*110f0*/  UMOV UR33, UR47 ;  /* 0x0000002f00217c82 */ /* 0x000fe20008000000 */
[----:B------:R-:W-:Y:S01]  /*11100*/  R2UR UR46, R146 ;  /* 0x00000000922e72ca */ /* 0x000fe200000e0000 */
[----:B------:R-:W-:Y:S01]  /*11110*/  VIADD R146, R144, 0x3c2 ;  /* 0x000003c290927836 */ /* 0x000fe20000000000 */
[----:B------:R-:W-:Y:S01]  /*11120*/  R2UR UR47, R147 ;  /* 0x00000000932f72ca */ /* 0x000fe200000e0000 */
[----:B------:R-:W-:Y:S02]  /*11130*/  WARPGROUP.DEPBAR.LE gsb0, 0x0 ;  /* 0x00008000000079c5 */ /* 0x000fe40000010000 */
[----:B------:R-:W-:-:S06]  /*11140*/  WARPGROUP.ARRIVE ;  /* 0x00000000000079c5 */ /* 0x000fcc0000000000 */
[----:B------:R-:W-:Y:S01]  /*11150*/  HGMMA.64x16x16.F32 R136, gdesc[UR40], R136, gsb0 ;  /* 0x00200000288879f0 */ /* 0x000fe20008000888 */
[----:B------:R-:W-:Y:S01]  /*11160*/  IMAD.MOV.U32 R147, RZ, RZ, -0x7fffffe0 ;  /* 0x80000020ff937424 */ /* 0x000fe200078e00ff */
[----:B------:R-:W-:Y:S01]  /*11170*/  UMOV UR34, UR50 ;  /* 0x0000003200227c82 */ /* 0x000fe20008000000 */
[----:B------:R-:W-:Y:S01]  /*11180*/  UMOV UR35, UR51 ;  /* 0x0000003300237c82 */ /* 0x000fe20008000000 */
        /* <DEDUP_REMOVED lines=38> */
[----:B------:R-:W-:Y:S02]  /*113f0*/  R2UR UR49, R13 ;  /* 0x000000000d3172ca */ /* 0x000fe400000e0000 */
[----:B------:R-:W-:Y:S01]  /*11400*/  MOV R149, UR51 ;  /* 0x0000003300957c02 */ /* 0x000fe20008000f00 */
[----:B------:R-:W-:Y:S01]  /*11410*/  UMOV UR51, UR57 ;  /* 0x0000003900337c82 */ /* 0x000fe20008000000 */
[----:B------:R-:W-:Y:S01]  /*11420*/  MOV R148, UR50 ;  /* 0x0000003200947c02 */ /* 0x000fe20008000f00 */
[----:B------:R-:W-:Y:S01]  /*11430*/  UMOV UR50, UR56 ;  /* 0x0000003800327c82 */ /* 0x000fe20008000000 */
[----:B------:R-:W-:-:S02]  /*11440*/  WARPGROUP.DEPBAR.LE gsb0, 0x0 ;  /* 0x00008000000079c5 */ /* 0x000fc40000010000 */
        /* <DEDUP_REMOVED lines=18> */
[----:B------:R-:W-:Y:S02]  /*11570*/  VIADD R146, R144, 0x4c0 ;  /* 0x000004c090927836 */ /* 0x000fe40000000000 */
[----:B------:R-:W-:-:S03]  /*11580*/  IMAD.MOV.U32 R147, RZ, RZ, -0x7fffffe0 ;  /* 0x80000020ff937424 */ /* 0x000fc600078e00ff */
[----:B------:R-:W-:Y:S01]  /*11590*/  R2UR UR10, R146 ;  /* 0x00000000920a72ca */ /* 0x000fe200000e0000 */
[----:B------:R-:W-:Y:S02]  /*115a0*/  WARPGROUP.DEPBAR.LE gsb0, 0x0 ;  /* 0x00008000000079c5 */ /* 0x000fe40000010000 */
[----:B------:R-:W-:-:S06]  /*115b0*/  WARPGROUP.ARRIVE ;  /* 0x00000000000079c5 */ /* 0x000fcc0000000000 */
[----:B------:R-:W-:Y:S01]  /*115c0*/  HGMMA.64x16x16.F32 R80, gdesc[UR24], R80, gsb0 ;  /* 0x00200000185079f0 */ /* 0x000fe20008000850 */
[----:B------:R-:W-:-:S03]  /*115d0*/  R2UR UR11, R147 ;  /* 0x00000000930b72ca */ /* 0x000fc600000e0000 */
[----:B------:R-:W-:Y:S01]  /*115e0*/  MOV R150, UR10 ;  /* 0x0000000a00967c02 */ /* 0x000fe20008000f00 */
[----:B------:R-:W-:Y:S01]  /*115f0*/  UMOV UR10, UR28 ;  /* 0x0000001c000a7c82 */ /* 0x000fe20008000000 */
[----:B------:R-:W-:-:S08]  /*11600*/  R2UR UR28, R12 ;  /* 0x000000000c1c72ca */ /* 0x000fd000000e0000 */
[----:B------:R-:W-:Y:S01]  /*11610*/  MOV R151, UR11 ;  /* 0x0000000b00977c02 */ /* 0x000fe20008000f00 */
[----:B------:R-:W-:Y:S01]  /*11620*/  UMOV UR11, UR29 ;  /* 0x0000001d000b7c82 */ /* 0x000fe20008000000 */
[----:B------:R-:W-:Y:S01]  /*11630*/  R2UR UR29, R13 ;  /* 0x000000000d1d72ca */ /* 0x000fe200000e0000 */
[----:B------:R-:W-:Y:S02]  /*11640*/  VIADD R146, R144, 0x500 ;  /* 0x0000050090927836 */ /* 0x000fe40000000000 */
[----:B------:R-:W-:Y:S01]  /*11650*/  IMAD.MOV.U32 R147, RZ, RZ, -0x7fffffe0 ;  /* 0x80000020ff937424 */ /* 0x000fe200078e00ff */
[----:B------:R-:W-:Y:S02]  /*11660*/  WARPGROUP.DEPBAR.LE gsb0, 0x0 ;  /* 0x00008000000079c5 */ /* 0x000fe40000010000 */
[----:B------:R-:W-:-:S07]  /*11670*/  WARPGROUP.ARRIVE ;  /* 0x00000000000079c5 */ /* 0x000fce0000000000 */
[----:B------:R-:W-:Y:S01]  /*11680*/  HGMMA.64x16x16.F32 R72, gdesc[UR28], R72, gsb0 ;  /* 0x002000001c4879f0 */ /* 0x000fe20008000848 */
[----:B------:R-:W-:Y:S02]  /*11690*/  R2UR UR14, R146 ;  /* 0x00000000920e72ca */ /* 0x000fe400000e0000 */
[----:B------:R-:W-:-:S11]  /*116a0*/  R2UR UR15, R147 ;  /* 0x00000000930f72ca */ /* 0x000fd600000e0000 */
[----:B0-----:R-:W-:Y:S01]  /*116b0*/  MOV R23, UR14 ;  /* 0x0000000e00177c02 */ /* 0x001fe20008000f00 */
[----:B------:R-:W-:Y:S01]  /*116c0*/  UMOV UR14, UR44 ;  /* 0x0000002c000e7c82 */ /* 0x000fe20008000000 */
[----:B------:R-:W-:Y:S01]  /*116d0*/  MOV R145, UR15 ;  /* 0x0000000f00917c02 */ /* 0x000fe20008000f00 */
        /* <DEDUP_REMOVED lines=211> */
[----:B------:R-:W-:Y:S05]  /*12410*/  @P2 BRA `(.L_x_12348) ;  /* 0x0000000000302947 */ /* 0x000fea0003800000 */
[----:B------:R-:W-:Y:S05]  /*12420*/  @!P1 BRA `(.L_x_12349) ;  /* 0x0000000000049947 */ /* 0x000fea0003800000 */
[----:B------:R-:W-:Y:S01]  /*12430*/  BPT.TRAP 0x1 ;  /* 0x000000040000795c */ /* 0x000fe20000300000 */
.L_x_12349:
[----:B------:R-:W-:Y:S01]  /*12440*/  SHF.L.U32 R21, R21, 0x1f, RZ ;  /* 0x0000001f15157819 */ /* 0x000fe200000006ff */
[----:B------:R-:W-:-:S04]  /*12450*/  IMAD R23, R20, 0x8, R16 ;  /* 0x0000000814177824 */ /* 0x000fc800078e0210 */
[----:B------:R0:W1:Y:S01]  /*12460*/  SYNCS.PHASECHK.TRANS64.TRYWAIT P2, [R23+URZ+0x31c50], R21 ;  /* 0x031c5015170075a7 */ /* 0x000062000804017f */
[----:B------:R-:W-:Y:S05]  /*12470*/  @!P1 BRA `(.L_x_12350) ;  /* 0x0000000000049947 */ /* 0x000fea0003800000 */
[----:B------:R-:W-:Y:S01]  /*12480*/  BPT.TRAP 0x1 ;  /* 0x000000040000795c */ /* 0x000fe20000300000 */
.L_x_12350:
[----:B------:R-:W-:Y:S04]  /*12490*/  BSSY B0, `(.L_x_12348) ;  /* 0x0000004000007945 */ /* 0x000fe80003800000 */
[----:B-1----:R-:W-:Y:S05]  /*124a0*/  @P2 BRA `(.L_x_12351) ;  /* 0x0000000000082947 */ /* 0x002fea0003800000 */
[----:B------:R-:W1:Y:S02]  /*124b0*/  SYNCS.PHASECHK.TRANS64.TRYWAIT P2, [R23+URZ+0x31c50], R21 ;  /* 0x031c5015170075a7 */ /* 0x000e64000804017f */
[----:B-1----:R-:W-:Y:S05]  /*124c0*/  @!P2 BRA `(.L_x_12352) ;  /* 0x000001340044a947 */ /* 0x002fea0003800000 */
.L_x_12351:
[----:B------:R-:W-:Y:S05]  /*124d0*/  BSYNC B0 ;  /* 0x0000000000007941 */ /* 0x000fea0003800000 */
.L_x_12348:
[----:B------:R-:W2:Y:S01]  /*124e0*/  LDL R145, [R1+0x84] ;  /* 0x0000840001917983 */ /* 0x000ea20000100800 */
[----:B------:R-:W-:Y:S01]  /*124f0*/  FMUL.FTZ R130, R130, UR60 ;  /* 0x0000003c82827c20 */ /* 0x000fe20008410000 */
[----:B01----:R-:W0:Y:S02]  /*12500*/  LDC R23, c[0x0][0x448] ;  /* 0x00011200ff177b82 */ /* 0x003e240000000800 */
[----:B------:R-:W2:Y:S01]  /*12510*/  LDL R21, [R1+0x94] ;  /* 0x0000940001157983 */ /* 0x000ea20000100800 */
[----:B------:R-:W1:Y:S01]  /*12520*/  MUFU.TANH R149, R130 ;  /* 0x0000008200957308 */ /* 0x000e620000002400 */
[----:B------:R-:W-:-:S07]  /*12530*/  FMUL.FTZ R143, R143, UR60 ;  /* 0x0000003c8f8f7c20 */ /* 0x000fce0008410000 */
[----:B------:R-:W3:Y:S01]  /*12540*/  MUFU.TANH R148, R143 ;  /* 0x0000008f00947308 */ /* 0x000ee20000002400 */
[----:B------:R-:W-:Y:S01]  /*12550*/  FMUL.FTZ R151, R115, UR60 ;  /* 0x0000003c73977c20 */ /* 0x000fe20008410000 */
[----:B------:R-:W-:Y:S01]  /*12560*/  FMUL.FTZ R155, R123, UR60 ;  /* 0x0000003c7b9b7c20 */ /* 0x000fe20008410000 */
[----:B------:R-:W-:Y:S01]  /*12570*/  FMUL.FTZ R123, R125, UR60 ;  /* 0x0000003c7d7b7c20 */ /* 0x000fe20008410000 */
[----:B-1----:R-:W-:Y:S02]  /*12580*/  IMAD.MOV.U32 R115, RZ, RZ, R149 ;  /* 0x000000ffff737224 */ /* 0x002fe400078e0095 */
[----:B------:R-:W-:Y:S01]  /*12590*/  FMUL.FTZ R149, R119, UR60 ;  /* 0x0000003c77957c20 */ /* 0x000fe20008410000 */
[----:B------:R-:W-:Y:S01]  /*125a0*/  FMUL.FTZ R119, R99, UR60 ;  /* 0x0000003c63777c20 */ /* 0x000fe20008410000 */
[----:B------:R-:W-:Y:S01]  /*125b0*/  FMUL.FTZ R99, R100, UR60 ;  /* 0x0000003c64637c20 */ /* 0x000fe20008410000 */
[----:B------:R-:W-:Y:S01]  /*125c0*/  FMUL.FTZ R100, R88, UR60 ;  /* 0x0000003c58647c20 */ /* 0x000fe20008410000 */
[----:B------:R-:W-:Y:S01]  /*125d0*/  FMUL.FTZ R88, R89, UR60 ;  /* 0x0000003c59587c20 */ /* 0x000fe20008410000 */
[----:B------:R-:W-:Y:S01]  /*125e0*/  FMUL.FTZ R125, R116, UR60 ;  /* 0x0000003c747d7c20 */ /* 0x000fe20008410000 */
[----:B------:R-:W4:Y:S01]  /*125f0*/  LDL R89, [R1+0x90] ;  /* 0x0000900001597983 */ /* 0x000f220000100800 */
[----:B------:R-:W-:Y:S01]  /*12600*/  FMUL.FTZ R153, R127, UR60 ;  /* 0x0000003c7f997c20 */ /* 0x000fe20008410000 */
[----:B---3--:R-:W-:-:S02]  /*12610*/  IMAD.MOV.U32 R116, RZ, RZ, R148 ;  /* 0x000000ffff747224 */ /* 0x008fc400078e0094 */
[----:B------:R-:W-:Y:S01]  /*12620*/  FMUL.FTZ R127, R113, UR60 ;  /* 0x0000003c717f7c20 */ /* 0x000fe20008410000 */
[----:B------:R-:W-:Y:S01]  /*12630*/  FMUL.FTZ R148, R106, UR60 ;  /* 0x0000003c6a947c20 */ /* 0x000fe20008410000 */
[----:B------:R-:W-:Y:S01]  /*12640*/  FMUL.FTZ R113, R117, UR60 ;  /* 0x0000003c75717c20 */ /* 0x000fe20008410000 */
[----:B------:R-:W-:Y:S01]  /*12650*/  FMUL.FTZ R106, R108, UR60 ;  /* 0x0000003c6c6a7c20 */ /* 0x000fe20008410000 */
[----:B------:R-:W-:Y:S01]  /*12660*/  FMUL.FTZ R117, R111, UR60 ;  /* 0x0000003c6f757c20 */ /* 0x000fe20008410000 */
[----:B------:R-:W-:Y:S01]  /*12670*/  FMUL.FTZ R108, R97, UR60 ;  /* 0x0000003c616c7c20 */ /* 0x000fe20008410000 */
[----:B------:R-:W3:Y:S04]  /*12680*/  LDL R111, [R1+0x28] ;  /* 0x00002800016f7983 */ /* 0x000ee80000100800 */
[----:B------:R-:W3:Y:S01]  /*12690*/  LDL R97, [R1+0x2c] ;  /* 0x00002c0001617983 */ /* 0x000ee20000100800 */
[----:B0-----:R-:W-:-:S13]  /*126a0*/  ISETP.NE.AND P2, PT, R23, 0x1, PT ;  /* 0x000000011700780c */ /* 0x001fda0003f45270 */
[----:B------:R-:W0:Y:S08]  /*126b0*/  @P2 LDC R144, c[0x0][0x44c] ;  /* 0x00011300ff902b82 */ /* 0x000e300000000800 */
[----:B------:R-:W1:Y:S01]  /*126c0*/  @P2 LDC R23, c[0x0][0x450] ;  /* 0x00011400ff172b82 */ /* 0x000e620000000800 */
[----:B------:R-:W-:Y:S01]  /*126d0*/  FMUL.FTZ R131, R131, UR60 ;  /* 0x0000003c83837c20 */ /* 0x000fe20008410000 */
[----:B------:R-:W-:Y:S01]  /*126e0*/  FMUL.FTZ R152, R114, UR60 ;  /* 0x0000003c72987c20 */ /* 0x000fe20008410000 */
[----:B------:R-:W-:Y:S05]  /*126f0*/  WARPSYNC.ALL ;  /* 0x0000000000007948 */ /* 0x000fea0003800000 */
        /* <DEDUP_REMOVED lines=12> */
[----:B------:R-:W-:Y:S01]  /*127c0*/  FMUL.FTZ R72, R73, UR60 ;  /* 0x0000003c49487c20 */ /* 0x000fe20008410000 */
[----:B------:R-:W-:-:S02]  /*127d0*/  IMAD.MOV.U32 R73, RZ, RZ, -0x90 ;  /* 0xffffff70ff497424 */ /* 0x000fc400078e00ff */
[----:B------:R-:W-:Y:S01]  /*127e0*/  FMUL.FTZ R157, R135, UR60 ;  /* 0x0000003c879d7c20 */ /* 0x000fe20008410000 */
[----:B------:R-:W-:Y:S01]  /*127f0*/  MUFU.TANH R123, R123 ;  /* 0x0000007b007b7308 */ /* 0x000fe20000002400 */
[----:B------:R-:W-:Y:S01]  /*12800*/  FMUL.FTZ R142, R142, UR60 ;  /* 0x0000003c8e8e7c20 */ /* 0x000fe20008410000 */
[----:B------:R-:W-:Y:S02]  /*12810*/  IMAD R73, R15, R73, 0x1 ;  /* 0x000000010f497424 */ /* 0x000fe400078e0249 */
        /* <DEDUP_REMOVED lines=11> */
[----:B------:R-:W-:-:S02]  /*128d0*/  ULDC UR4, c[0x0][0x988] ;  /* 0x0002620000047ab9 */ /* 0x000fc40000000800 */
[----:B------:R-:W-:Y:S08]  /*128e0*/  MUFU.TANH R129, R129 ;  /* 0x0000008100817308 */ /* 0x000ff00000002400 */
[----:B------:R-:W-:Y:S08]  /*128f0*/  MUFU.TANH R134, R134 ;  /* 0x0000008600867308 */ /* 0x000ff00000002400 */
[----:B------:R-:W-:Y:S01]  /*12900*/  MUFU.TANH R130, R130 ;  /* 0x0000008200827308 */ /* 0x000fe20000002400 */
[----:B-1----:R-:W-:-:S07]  /*12910*/  IMAD.MOV.U32 R135, RZ, RZ, R150 ;  /* 0x000000ffff877224 */ /* 0x002fce00078e0096 */
[----:B------:R-:W-:Y:S01]  /*12920*/  MUFU.TANH R132, R132 ;  /* 0x0000008400847308 */ /* 0x000fe20000002400 */
[----:B------:R-:W-:-:S07]  /*12930*/  FMUL.FTZ R150, R118, UR60 ;  /* 0x0000003c76967c20 */ /* 0x000fce0008410000 */
[----:B------:R-:W-:Y:S01]  /*12940*/  MUFU.TANH R131, R131 ;  /* 0x0000008300837308 */ /* 0x000fe20000002400 */
[----:B------:R-:W-:Y:S01]  /*12950*/  FMUL.FTZ R118, R98, UR60 ;  /* 0x0000003c62767c20 */ /* 0x000fe20008410000 */
[----:B------:R-:W-:Y:S01]  /*12960*/  FMUL.FTZ R98, R101, UR60 ;  /* 0x0000003c65627c20 */ /* 0x000fe20008410000 */
[----:B------:R-:W-:-:S05]  /*12970*/  FMUL.FTZ R101, R92, UR60 ;  /* 0x0000003c5c657c20 */ /* 0x000fca0008410000 */
[----:B------:R0:W-:Y:S01]  /*12980*/  MUFU.TANH R146, R139 ;  /* 0x0000008b00927308 */ /* 0x0001e20000002400 */
[----:B------:R-:W-:-:S07]  /*12990*/  IMAD.MOV.U32 R92, RZ, RZ, R135 ;  /* 0x000000ffff5c7224 */ /* 0x000fce00078e0087 */
[----:B------:R-:W-:Y:S01]  /*129a0*/  MUFU.TANH R128, R128 ;  /* 0x0000008000807308 */ /* 0x000fe20000002400 */
[----:B0-----:R-:W-:Y:S01]  /*129b0*/  FMUL.FTZ R139, R110, UR60 ;  /* 0x0000003c6e8b7c20 */ /* 0x001fe20008410000 */
[----:B------:R-:W-:-:S06]  /*129c0*/  FMUL.FTZ R110, R85, UR60 ;  /* 0x0000003c556e7c20 */ /* 0x000fcc0008410000 */
[----:B------:R-:W-:Y:S01]  /*129d0*/  MUFU.TANH R112, R112 ;  /* 0x0000007000707308 */ /* 0x000fe20000002400 */
[----:B------:R-:W-:Y:S01]  /*129e0*/  FMUL.FTZ R120, R102, UR60 ;  /* 0x0000003c66787c20 */ /* 0x000fe20008410000 */
[----:B------:R-:W-:-:S06]  /*129f0*/  FMUL.FTZ R102, R84, UR60 ;  /* 0x0000003c54667c20 */ /* 0x000fcc0008410000 */
[----:B------:R0:W1:Y:S08]  /*12a00*/  MUFU.TANH R147, R142 ;  /* 0x0000008e00937308 */ /* 0x0000700000002400 */
[----:B------:R-:W-:Y:S08]  /*12a10*/  MUFU.TANH R125, R125 ;  /* 0x0000007d007d7308 */ /* 0x000ff00000002400 */
[----:B------:R-:W-:Y:S08]  /*12a20*/  MUFU.TANH R113, R113 ;  /* 0x0000007100717308 */ /* 0x000ff00000002400 */
[----:B------:R-:W-:Y:S08]  /*12a30*/  MUFU.TANH R133, R133 ;  /* 0x0000008500857308 */ /* 0x000ff00000002400 */
[----:B------:R-:W-:Y:S08]  /*12a40*/  MUFU.TANH R105, R105 ;  /* 0x0000006900697308 */ /* 0x000ff00000002400 */
[----:B------:R-:W-:Y:S01]  /*12a50*/  MUFU.TANH R106, R106 ;  /* 0x0000006a006a7308 */ /* 0x000fe20000002400 */
[----:B0-----:R-:W-:-:S07]  /*12a60*/  FMUL.FTZ R142, R90, UR60 ;  /* 0x0000003c5a8e7c20 */ /* 0x001fce0008410000 */
[----:B------:R-:W-:Y:S01]  /*12a70*/  MUFU.TANH R124, R124 ;  /* 0x0000007c007c7308 */ /* 0x000fe20000002400 */
[----:B------:R-:W-:-:S07]  /*12a80*/  FMUL.FTZ R90, R93, UR60 ;  /* 0x0000003c5d5a7c20 */ /* 0x000fce0008410000 */
[----:B------:R-:W-:Y:S01]  /*12a90*/  MUFU.TANH R96, R96 ;  /* 0x0000006000607308 */ /* 0x000fe20000002400 */
[----:B-1----:R-:W-:Y:S02]  /*12aa0*/  IMAD.MOV.U32 R126, RZ, RZ, R147 ;  /* 0x000000ffff7e7224 */ /* 0x002fe400078e0093 */
[----:B------:R-:W-:-:S05]  /*12ab0*/  FMUL.FTZ R93, R81, UR60 ;  /* 0x0000003c515d7c20 */ /* 0x000fca0008410000 */
[----:B------:R-:W-:Y:S01]  /*12ac0*/  MUFU.TANH R108, R108 ;  /* 0x0000006c006c7308 */ /* 0x000fe20000002400 */
[----:B------:R-:W-:Y:S01]  /*12ad0*/  FMUL.FTZ R147, R107, UR60 ;  /* 0x0000003c6b937c20 */ /* 0x000fe20008410000 */
[----:B--2---:R-:W-:-:S04]  /*12ae0*/  IMAD.IADD R21, R21, 0x1, R145 ;  /* 0x0000000115157824 */ /* 0x004fc800078e0291 */
[----:B------:R-:W-:-:S05]  /*12af0*/  @P2 IMAD.HI.U32 R144, R21, R144, RZ ;  /* 0x0000009015902227 */ /* 0x000fca00078e00ff */
[----:B------:R-:W-:-:S05]  /*12b00*/  @P2 SHF.R.U32.HI R21, RZ, R23, R144 ;  /* 0x00000017ff152219 */ /* 0x000fca0000011690 */
[----:B------:R-:W0:Y:S01]  /*12b10*/  SHFL.IDX PT, R114, R21, RZ, 0x1c1f ;  /* 0x001c1fff15727589 */ /* 0x000e2200000e0000 */
[----:B------:R1:W-:Y:S01]  /*12b20*/  MUFU.TANH R145, R138 ;  /* 0x0000008a00917308 */ /* 0x0003e20000002400 */
[----:B------:R-:W-:Y:S01]  /*12b30*/  FMUL.FTZ R23, R137, UR60 ;  /* 0x0000003c89177c20 */ /* 0x000fe20008410000 */
[----:B------:R-:W-:Y:S01]  /*12b40*/  FMUL.FTZ R137, R141, UR60 ;  /* 0x0000003c8d897c20 */ /* 0x000fe20008410000 */
[----:B-1----:R-:W-:Y:S01]  /*12b50*/  FMUL.FTZ R138, R140, UR60 ;  /* 0x0000003c8c8a7c20 */ /* 0x002fe20008410000 */
[----:B----4-:R-:W-:-:S04]  /*12b60*/  IMAD R73, R89, -0x2, R73 ;  /* 0xfffffffe59497824 */ /* 0x010fc800078e0249 */
[----:B------:R-:W-:Y:S08]  /*12b70*/  MUFU.TANH R137, R137 ;  /* 0x0000008900897308 */ /* 0x000ff00000002400 */
[----:B------:R-:W1:Y:S01]  /*12b80*/  MUFU.TANH R138, R138 ;  /* 0x0000008a008a7308 */ /* 0x000e620000002400 */
[----:B---3--:R-:W-:-:S05]  /*12b90*/  IADD3 R111, -R111, R73, R97 ;  /* 0x000000496f6f7210 */ /* 0x008fca0007ffe161 */
[----:B0-----:R-:W-:Y:S02]  /*12ba0*/  IMAD.IADD R114, R111, 0x1, R114 ;  /* 0x000000016f727824 */ /* 0x001fe400078e0272 */
[----:B------:R-:W0:Y:S01]  /*12bb0*/  MUFU.TANH R23, R23 ;  /* 0x0000001700177308 */ /* 0x000e220000002400 */
[----:B------:R-:W-:Y:S02]  /*12bc0*/  FMUL.FTZ R141, R91, UR60 ;  /* 0x0000003c5b8d7c20 */ /* 0x000fe40008410000 */
[C---:B------:R-:W-:Y:S02]  /*12bd0*/  ISETP.GT.AND P3, PT, R114.reuse, RZ, PT ;  /* 0x000000ff7200720c */ /* 0x040fe40003f64270 */
[----:B------:R-:W-:Y:S02]  /*12be0*/  ISETP.GT.AND P2, PT, R114, 0x8, PT ;  /* 0x000000087200780c */ /* 0x000fe40003f44270 */
[----:B------:R-:W-:Y:S02]  /*12bf0*/  FSEL R91, R136, -INF , P3 ;  /* 0xff800000885b7808 */ /* 0x000fe40001800000 */
[----:B------:R-:W-:-:S02]  /*12c00*/  ISETP.GT.AND P3, PT, R114, 0x9, PT ;  /* 0x000000097200780c */ /* 0x000fc40003f64270 */
[----:B-1----:R-:W-:Y:S02]  /*12c10*/  FSEL R73, R138, -INF , P2 ;  /* 0xff8000008a497808 */ /* 0x002fe40001000000 */
[C---:B------:R-:W-:Y:S02]  /*12c20*/  ISETP.GT.AND P2, PT, R114.reuse, 0x11, PT ;  /* 0x000000117200780c */ /* 0x040fe40003f44270 */
[----:B------:R-:W-:Y:S02]  /*12c30*/  FSEL R85, R137, -INF , P3 ;  /* 0xff80000089557808 */ /* 0x000fe40001800000 */
[C---:B------:R-:W-:Y:S01]  /*12c40*/  ISETP.GT.AND P3, PT, R114.reuse, 0x18, PT ;  /* 0x000000187200780c */ /* 0x040fe20003f64270 */
[----:B------:R-:W-:Y:S01]  /*12c50*/  IMAD.MOV.U32 R138, RZ, RZ, R134 ;  /* 0x000000ffff8a7224 */ /* 0x000fe200078e0086 */
[----:B------:R-:W-:Y:S02]  /*12c60*/  FSEL R135, R129, -INF , P2 ;  /* 0xff80000081877808 */ /* 0x000fe40001000000 */
[----:B------:R-:W-:-:S02]  /*12c70*/  ISETP.GT.AND P4, PT, R114, 0x1, PT ;  /* 0x000000017200780c */ /* 0x000fc40003f84270 */
[----:B------:R-:W-:Y:S02]  /*12c80*/  ISETP.GT.AND P2, PT, R114, 0x20, PT ;  /* 0x000000207200780c */ /* 0x000fe40003f44270 */
[----:B------:R-:W-:Y:S02]  /*12c90*/  FSEL R134, R130, -INF , P3 ;  /* 0xff80000082867808 */ /* 0x000fe40001800000 */
[----:B------:R-:W-:Y:S02]  /*12ca0*/  ISETP.GT.AND P3, PT, R114, 0x21, PT ;  /* 0x000000217200780c */ /* 0x000fe40003f64270 */
[----:B0-----:R-:W-:Y:S02]  /*12cb0*/  FSEL R84, R23, -INF , P4 ;  /* 0xff80000017547808 */ /* 0x001fe40002000000 */
[----:B------:R-:W-:Y:S02]  /*12cc0*/  FSEL R132, R132, -INF , P2 ;  /* 0xff80000084847808 */ /* 0x000fe40001000000 */
[----:B------:R-:W-:-:S02]  /*12cd0*/  ISETP.GT.AND P4, PT, R114, 0x10, PT ;  /* 0x000000107200780c */ /* 0x000fc40003f84270 */
[C---:B------:R-:W-:Y:S02]  /*12ce0*/  ISETP.GT.AND P2, PT, R114.reuse, 0x29, PT ;  /* 0x000000297200780c */ /* 0x040fe40003f44270 */
[----:B------:R-:W-:Y:S02]  /*12cf0*/  FSEL R131, R131, -INF , P3 ;  /* 0xff80000083837808 */ /* 0x000fe40001800000 */
[----:B------:R-:W-:Y:S02]  /*12d00*/  ISETP.GT.AND P3, PT, R114, 0x30, PT ;  /* 0x000000307200780c */ /* 0x000fe40003f64270 */
[----:B------:R-:W-:Y:S02]  /*12d10*/  FSEL R136, R128, -INF , P4 ;  /* 0xff80000080887808 */ /* 0x000fe40002000000 */
[----:B------:R-:W-:Y:S02]  /*12d20*/  FSEL R129, R123, -INF , P2 ;  /* 0xff8000007b817808 */ /* 0x000fe40001000000 */
[----:B------:R-:W-:-:S02]  /*12d30*/  ISETP.GT.AND P2, PT, R114, 0x38, PT ;  /* 0x000000387200780c */ /* 0x000fc40003f44270 */
[----:B------:R-:W-:Y:S01]  /*12d40*/  FSEL R128, R112, -INF , P3 ;  /* 0xff80000070807808 */ /* 0x000fe20001800000 */
[----:B------:R-:W0:Y:S01]  /*12d50*/  MUFU.TANH R127, R127 ;  /* 0x0000007f007f7308 */ /* 0x000e220000002400 */
[C---:B------:R-:W-:Y:S02]  /*12d60*/  ISETP.GT.AND P3, PT, R114.reuse, 0x39, PT ;  /* 0x000000397200780c */ /* 0x040fe40003f64270 */
[----:B------:R-:W-:Y:S01]  /*12d70*/  ISETP.GT.AND P4, PT, R114, 0x19, PT ;  /* 0x000000197200780c */ /* 0x000fe20003f84270 */
[----:B------:R-:W-:Y:S01]  /*12d80*/  IMAD.MOV.U32 R89, RZ, RZ, R115 ;  /* 0x000000ffff597224 */ /* 0x000fe200078e0073 */
[----:B------:R-:W-:-:S03]  /*12d90*/  FSEL R125, R125, -INF , P2 ;  /* 0xff8000007d7d7808 */ /* 0x000fc60001000000 */
[----:B------:R-:W1:Y:S01]  /*12da0*/  MUFU.TANH R98, R98 ;  /* 0x0000006200627308 */ /* 0x000e620000002400 */
[C---:B------:R-:W-:Y:S01]  /*12db0*/  ISETP.GT.AND P2, PT, R114.reuse, 0x41, PT ;  /* 0x000000417200780c */ /* 0x040fe20003f44270 */
[----:B------:R-:W-:Y:S01]  /*12dc0*/  FMUL.FTZ R107, R109, UR60 ;  /* 0x0000003c6d6b7c20 */ /* 0x000fe20008410000 */
[----:B------:R-:W-:Y:S01]  /*12dd0*/  FSEL R81, R113, -INF , P3 ;  /* 0xff80000071517808 */ /* 0x000fe20001800000 */
[----:B------:R-:W-:Y:S01]  /*12de0*/  IMAD.MOV.U32 R97, RZ, RZ, R116 ;  /* 0x000000ffff617224 */ /* 0x000fe200078e0074 */
[----:B------:R-:W-:-:S03]  /*12df0*/  ISETP.GT.AND P3, PT, R114, 0x48, PT ;  /* 0x000000487200780c */ /* 0x000fc60003f64270 */
[----:B------:R-:W2:Y:S01]  /*12e00*/  MUFU.TANH R100, R100 ;  /* 0x0000006400647308 */ /* 0x000ea20000002400 */
[----:B------:R-:W-:Y:S01]  /*12e10*/  FMUL.FTZ R140, R94, UR60 ;  /* 0x0000003c5e8c7c20 */ /* 0x000fe20008410000 */
[----:B------:R1:W3:Y:S01]  /*12e20*/  SHFL.IDX PT, R116, R21, 0x1, 0x1c1f ;  /* 0x003c1f0015747f89 */ /* 0x0002e200000e0000 */
[----:B------:R-:W-:Y:S01]  /*12e30*/  FSEL R133, R133, -INF , P4 ;  /* 0xff80000085857808 */ /* 0x000fe20002000000 */
[----:B------:R-:W-:Y:S01]  /*12e40*/  FMUL.FTZ R94, R80, UR60 ;  /* 0x0000003c505e7c20 */ /* 0x000fe20008410000 */
[C---:B------:R-:W-:Y:S01]  /*12e50*/  ISETP.GT.AND P4, PT, R114.reuse, 0x28, PT ;  /* 0x000000287200780c */ /* 0x040fe20003f84270 */
[----:B------:R-:W-:Y:S02]  /*12e60*/  IMAD.MOV.U32 R137, RZ, RZ, R89 ;  /* 0x000000ffff897224 */ /* 0x000fe400078e0059 */
[----:B------:R-:W4:Y:S01]  /*12e70*/  MUFU.TANH R104, R104 ;  /* 0x0000006800687308 */ /* 0x000f220000002400 */
[----:B------:R-:W-:Y:S02]  /*12e80*/  FSEL R80, R105, -INF , P2 ;  /* 0xff80000069507808 */ /* 0x000fe40001000000 */
[----:B------:R-:W-:-:S02]  /*12e90*/  ISETP.GT.AND P2, PT, R114, 0x50, PT ;  /* 0x000000507200780c */ /* 0x000fc40003f44270 */
[----:B------:R-:W-:-:S03]  /*12ea0*/  FSEL R89, R106, -INF , P3 ;  /* 0xff8000006a597808 */ /* 0x000fc60001800000 */
[----:B------:R-:W3:Y:S01]  /*12eb0*/  MUFU.TANH R101, R101 ;  /* 0x0000006500657308 */ /* 0x000ee20000002400 */
[----:B------:R-:W-:Y:S02]  /*12ec0*/  ISETP.GT.AND P3, PT, R114, 0x51, PT ;  /* 0x000000517200780c */ /* 0x000fe40003f64270 */
[----:B------:R-:W-:-:S05]  /*12ed0*/  FSEL R130, R124, -INF , P4 ;  /* 0xff8000007c827808 */ /* 0x000fca0002000000 */
[----:B------:R-:W3:Y:S01]  /*12ee0*/  MUFU.TANH R90, R90 ;  /* 0x0000005a005a7308 */ /* 0x000ee20000002400 */
[----:B------:R-:W-:Y:S01]  /*12ef0*/  IMAD.MOV.U32 R124, RZ, RZ, R97 ;  /* 0x000000ffff7c7224 */ /* 0x000fe200078e0061 */
[----:B------:R-:W-:Y:S02]  /*12f00*/  FSEL R97, R96, -INF , P2 ;  /* 0xff80000060617808 */ /* 0x000fe40001000000 */
[----:B------:R-:W-:-:S04]  /*12f10*/  ISETP.GT.AND P4, PT, R114, 0x31, PT ;  /* 0x000000317200780c */ /* 0x000fc80003f84270 */
[----:B------:R-:W-:Y:S01]  /*12f20*/  MUFU.TANH R107, R107 ;  /* 0x0000006b006b7308 */ /* 0x000fe20000002400 */
[----:B------:R-:W-:Y:S02]  /*12f30*/  ISETP.GT.AND P2, PT, R114, 0x59, PT ;  /* 0x000000597200780c */ /* 0x000fe40003f44270 */
[----:B------:R-:W-:-:S05]  /*12f40*/  FSEL R108, R108, -INF , P3 ;  /* 0xff8000006c6c7808 */ /* 0x000fca0001800000 */
[----:B------:R-:W3:Y:S01]  /*12f50*/  MUFU.TANH R93, R93 ;  /* 0x0000005d005d7308 */ /* 0x000ee20000002400 */
[----:B------:R-:W-:Y:S01]  /*12f60*/  ISETP.GT.AND P3, PT, R114, 0x60, PT ;  /* 0x000000607200780c */ /* 0x000fe20003f64270 */
[----:B------:R-:W-:-:S06]  /*12f70*/  IMAD.MOV.U32 R112, RZ, RZ, R92 ;  /* 0x000000ffff707224 */ /* 0x000fcc00078e005c */
[----:B------:R-:W3:Y:S01]  /*12f80*/  MUFU.TANH R102, R102 ;  /* 0x0000006600667308 */ /* 0x000ee20000002400 */
[----:B0-----:R-:W-:Y:S02]  /*12f90*/  FSEL R127, R127, -INF , P4 ;  /* 0xff8000007f7f7808 */ /* 0x001fe40002000000 */
[----:B-1----:R-:W-:Y:S02]  /*12fa0*/  FSEL R21, R98, -INF , P2 ;  /* 0xff80000062157808 */ /* 0x002fe40001000000 */
[----:B------:R-:W-:-:S03]  /*12fb0*/  ISETP.GT.AND P4, PT, R114, 0x40, PT ;  /* 0x000000407200780c */ /* 0x000fc60003f84270 */
[----:B------:R-:W0:Y:S01]  /*12fc0*/  MUFU.TANH R99, R99 ;  /* 0x0000006300637308 */ /* 0x000e220000002400 */
[----:B------:R-:W-:Y:S02]  /*12fd0*/  ISETP.GT.AND P2, PT, R114, 0x68, PT ;  /* 0x000000687200780c */ /* 0x000fe40003f44270 */
[----:B--2---:R-:W-:Y:S02]  /*12fe0*/  FSEL R92, R100, -INF , P3 ;  /* 0xff800000645c7808 */ /* 0x004fe40001800000 */
[----:B------:R-:W-:-:S03]  /*12ff0*/  ISETP.GT.AND P3, PT, R114, 0x69, PT ;  /* 0x000000697200780c */ /* 0x000fc60003f64270 */
[----:B------:R-:W1:Y:S01]  /*13000*/  MUFU.TANH R72, R72 ;  /* 0x0000004800487308 */ /* 0x000e620000002400 */
[----:B------:R-:W-:Y:S01]  /*13010*/  FMUL.FTZ R122, R95, UR60 ;  /* 0x0000003c5f7a7c20 */ /* 0x000fe20008410000 */
[----:B------:R-:W-:Y:S01]  /*13020*/  FMUL.FTZ R109, R76, UR60 ;  /* 0x0000003c4c6d7c20 */ /* 0x000fe20008410000 */
[----:B----4-:R-:W-:Y:S02]  /*13030*/  FSEL R76, R104, -INF , P4 ;  /* 0xff800000684c7808 */ /* 0x010fe40002000000 */
[----:B---3--:R-:W-:-:S03]  /*13040*/  FSEL R95, R101, -INF , P2 ;  /* 0xff800000655f7808 */ /* 0x008fc60001000000 */
[----:B------:R-:W2:Y:S01]  /*13050*/  MUFU.TANH R88, R88 ;  /* 0x0000005800587308 */ /* 0x000ea20000002400 */
[C---:B------:R-:W-:Y:S02]  /*13060*/  ISETP.GT.AND P4, PT, R114.reuse, 0x49, PT ;  /* 0x000000497200780c */ /* 0x040fe40003f84270 */
[----:B------:R-:W-:Y:S02]  /*13070*/  ISETP.GT.AND P2, PT, R114, 0x71, PT ;  /* 0x000000717200780c */ /* 0x000fe40003f44270 */
[----:B------:R-:W-:Y:S01]  /*13080*/  FSEL R82, R90, -INF , P3 ;  /* 0xff8000005a527808 */ /* 0x000fe20001800000 */
[----:B------:R-:W-:Y:S01]  /*13090*/  FMUL.FTZ R115, R86, UR60 ;  /* 0x0000003c56737c20 */ /* 0x000fe20008410000 */
[----:B------:R-:W-:Y:S01]  /*130a0*/  ISETP.GT.AND P3, PT, R114, 0x78, PT ;  /* 0x000000787200780c */ /* 0x000fe20003f64270 */
[----:B------:R-:W3:Y:S01]  /*130b0*/  MUFU.TANH R94, R94 ;  /* 0x0000005e005e7308 */ /* 0x000ee20000002400 */
[----:B------:R-:W-:Y:S01]  /*130c0*/  FSEL R101, R93, -INF , P2 ;  /* 0xff8000005d657808 */ /* 0x000fe20001000000 */
[----:B------:R-:W-:Y:S01]  /*130d0*/  IMAD.IADD R23, R111, 0x1, R116 ;  /* 0x000000016f177824 */ /* 0x000fe200078e0274 */
[----:B------:R-:W-:-:S02]  /*130e0*/  FSEL R93, R102, -INF , P3 ;  /* 0xff800000665d7808 */ /* 0x000fc40001800000 */
[----:B------:R-:W-:-:S03]  /*130f0*/  ISETP.GT.AND P3, PT, R114, 0x81, PT ;  /* 0x000000817200780c */ /* 0x000fc60003f64270 */
[----:B------:R4:W-:Y:S01]  /*13100*/  MUFU.TANH R86, R77 ;  /* 0x0000004d00567308 */ /* 0x0009e20000002400 */
[----:B------:R-:W-:Y:S02]  /*13110*/  IMAD.MOV.U32 R123, RZ, RZ, R126 ;  /* 0x000000ffff7b7224 */ /* 0x000fe400078e007e */
[----:B------:R-:W-:Y:S01]  /*13120*/  IMAD.MOV.U32 R126, RZ, RZ, R145 ;  /* 0x000000ffff7e7224 */ /* 0x000fe200078e0091 */
[----:B----4-:R-:W-:Y:S02]  /*13130*/  FSEL R77, R107, -INF , P4 ;  /* 0xff8000006b4d7808 */ /* 0x010fe40002000000 */
[----:B------:R-:W-:Y:S02]  /*13140*/  ISETP.GT.AND P4, PT, R114, 0x58, PT ;  /* 0x000000587200780c */ /* 0x000fe40003f84270 */
[----:B------:R-:W4:Y:S02]  /*13150*/  MUFU.TANH R110, R110 ;  /* 0x0000006e006e7308 */ /* 0x000f240000002400 */
[----:B0-----:R-:W-:-:S02]  /*13160*/  FSEL R96, R99, -INF , P4 ;  /* 0xff80000063607808 */ /* 0x001fc40002000000 */
[----:B------:R-:W-:Y:S02]  /*13170*/  ISETP.GT.AND P4, PT, R114, 0x61, PT ;  /* 0x000000617200780c */ /* 0x000fe40003f84270 */
[----:B-1----:R-:W-:Y:S02]  /*13180*/  FSEL R99, R72, -INF , P3 ;  /* 0xff80000048637808 */ /* 0x002fe40001800000 */
[----:B------:R-:W-:Y:S01]  /*13190*/  ISETP.GT.AND P3, PT, R23, RZ, PT ;  /* 0x000000ff1700720c */ /* 0x000fe20003f64270 */
[----:B------:R-:W-:Y:S01]  /*131a0*/  FMUL.FTZ R144, R83, UR60 ;  /* 0x0000003c53907c20 */ /* 0x000fe20008410000 */
[----:B--2---:R-:W-:Y:S02]  /*131b0*/  FSEL R83, R88, -INF , P4 ;  /* 0xff80000058537808 */ /* 0x004fe40002000000 */
[----:B------:R-:W-:Y:S02]  /*131c0*/  ISETP.GT.AND P4, PT, R114, 0x70, PT ;  /* 0x000000707200780c */ /* 0x000fe40003f84270 */
[----:B------:R-:W-:-:S02]  /*131d0*/  FSEL R126, R126, -INF , P3 ;  /* 0xff8000007e7e7808 */ /* 0x000fc40001800000 */
[C---:B------:R-:W-:Y:S02]  /*131e0*/  ISETP.GT.AND P3, PT, R23.reuse, 0x9, PT ;  /* 0x000000091700780c */ /* 0x040fe40003f64270 */
[----:B---3--:R-:W-:Y:S02]  /*131f0*/  FSEL R88, R94, -INF , P4 ;  /* 0xff8000005e587808 */ /* 0x008fe40002000000 */
[----:B------:R-:W-:Y:S02]  /*13200*/  ISETP.GT.AND P4, PT, R114, 0x79, PT ;  /* 0x000000797200780c */ /* 0x000fe40003f84270 */
[----:B------:R-:W-:Y:S02]  /*13210*/  FSEL R124, R124, -INF , P3 ;  /* 0xff8000007c7c7808 */ /* 0x000fe40001800000 */
[----:B------:R-:W-:Y:S02]  /*13220*/  ISETP.GT.AND P3, PT, R23, 0x18, PT ;  /* 0x000000181700780c */ /* 0x000fe40003f64270 */
[----:B----4-:R-:W-:-:S02]  /*13230*/  FSEL R100, R110, -INF , P4 ;  /* 0xff8000006e647808 */ /* 0x010fc40002000000 */
[----:B------:R-:W-:Y:S02]  /*13240*/  FSEL R110, R138, -INF , P3 ;  /* 0xff8000008a6e7808 */ /* 0x000fe40001800000 */
[----:B------:R-:W2:Y:S01]  /*13250*/  LDL.LU R138, [R1+0x4] ;  /* 0x00000400018a7983 */ /* 0x000ea20000300800 */
        /* <DEDUP_REMOVED lines=15> */
[----:B------:R-:W0:Y:S03]  /*13350*/  MUFU.TANH R103, R103 ;  /* 0x0000006700677308 */ /* 0x000e260000002400 */
[----:B------:R-:W-:-:S05]  /*13360*/  FMNMX.FTZ R72, R81, R72, !PT ;  /* 0x0000004851487209 */ /* 0x000fca0007810000 */
[----:B------:R-:W1:Y:S01]  /*13370*/  MUFU.TANH R109, R109 ;  /* 0x0000006d006d7308 */ /* 0x000e620000002400 */
[----:B------:R-:W-:-:S04]  /*13380*/  FMNMX.FTZ R72, R76, R72, !PT ;  /* 0x000000484c487209 */ /* 0x000fc80007810000 */
[----:B------:R-:W-:-:S04]  /*13390*/  FMNMX.FTZ R72, R80, R72, !PT ;  /* 0x0000004850487209 */ /* 0x000fc80007810000 */
[----:B------:R-:W-:Y:S02]  /*133a0*/  FMNMX.FTZ R72, R89, R72, !PT ;  /* 0x0000004859487209 */ /* 0x000fe40007810000 */
[C---:B------:R-:W-:Y:S02]  /*133b0*/  ISETP.GT.AND P2, PT, R114.reuse, 0x80, PT ;  /* 0x000000807200780c */ /* 0x040fe40003f44270 */
[----:B------:R-:W-:Y:S01]  /*133c0*/  ISETP.GT.AND P4, PT, R114, 0x88, PT ;  /* 0x000000887200780c */ /* 0x000fe20003f84270 */
[----:B------:R-:W3:Y:S01]  /*133d0*/  MUFU.TANH R157, R157 ;  /* 0x0000009d009d7308 */ /* 0x000ee20000002400 */
[----:B------:R-:W-:Y:S01]  /*133e0*/  FMNMX.FTZ R72, R77, R72, !PT ;  /* 0x000000484d487209 */ /* 0x000fe20007810000 */
[----:B------:R-:W-:Y:S01]  /*133f0*/  IMAD.MOV.U32 R113, RZ, RZ, R146 ;  /* 0x000000ffff717224 */ /* 0x000fe200078e0092 */
[----:B0-----:R-:W-:Y:S02]  /*13400*/  FSEL R94, R103, -INF , P2 ;  /* 0xff800000675e7808 */ /* 0x001fe40001000000 */
[----:B-1----:R-:W-:-:S02]  /*13410*/  FSEL R90, R109, -INF , P4 ;  /* 0xff8000006d5a7808 */ /* 0x002fc40002000000 */
[----:B------:R-:W-:Y:S02]  /*13420*/  ISETP.GT.AND P2, PT, R114, 0x89, PT ;  /* 0x000000897200780c */ /* 0x000fe40003f44270 */
[----:B------:R-:W-:Y:S02]  /*13430*/  ISETP.GT.AND P4, PT, R23, 0x1, PT ;  /* 0x000000011700780c */ /* 0x000fe40003f84270 */
[----:B------:R-:W-:Y:S01]  /*13440*/  FMNMX.FTZ R72, R97, R72, !PT ;  /* 0x0000004861487209 */ /* 0x000fe20007810000 */
[----:B------:R-:W0:Y:S01]  /*13450*/  MUFU.TANH R156, R156 ;  /* 0x0000009c009c7308 */ /* 0x000e220000002400 */
[----:B------:R-:W-:Y:S01]  /*13460*/  FMUL.FTZ R146, R87, UR60 ;  /* 0x0000003c57927c20 */ /* 0x000fe20008410000 */
[----:B------:R-:W-:Y:S02]  /*13470*/  FSEL R98, R86, -INF , P2 ;  /* 0xff80000056627808 */ /* 0x000fe40001000000 */
[----:B------:R-:W-:Y:S02]  /*13480*/  FSEL R87, R113, -INF , P4 ;  /* 0xff80000071577808 */ /* 0x000fe40002000000 */
[----:B------:R-:W-:-:S02]  /*13490*/  FMNMX.FTZ R72, R108, R72, !PT ;  /* 0x000000486c487209 */ /* 0x000fc40007810000 */
[----:B------:R-:W1:Y:S01]  /*134a0*/  MUFU.TANH R155, R155 ;  /* 0x0000009b009b7308 */ /* 0x000e620000002400 */
[C---:B------:R-:W-:Y:S02]  /*134b0*/  ISETP.GT.AND P2, PT, R23.reuse, 0x8, PT ;  /* 0x000000081700780c */ /* 0x040fe40003f44270 */
[----:B------:R-:W-:-:S05]  /*134c0*/  ISETP.GT.AND P4, PT, R23, 0x10, PT ;  /* 0x000000101700780c */ /* 0x000fca0003f84270 */
[----:B------:R-:W4:Y:S01]  /*134d0*/  MUFU.TANH R154, R154 ;  /* 0x0000009a009a7308 */ /* 0x000f220000002400 */
[----:B------:R-:W-:Y:S02]  /*134e0*/  FMNMX.FTZ R72, R96, R72, !PT ;  /* 0x0000004860487209 */ /* 0x000fe40007810000 */
[----:B------:R-:W-:Y:S02]  /*134f0*/  FSEL R123, R123, -INF , P2 ;  /* 0xff8000007b7b7808 */ /* 0x000fe40001000000 */
[----:B------:R-:W-:-:S03]  /*13500*/  FSEL R137, R137, -INF , P4 ;  /* 0xff80000089897808 */ /* 0x000fc60002000000 */
[----:B------:R-:W4:Y:S01]  /*13510*/  MUFU.TANH R153, R153 ;  /* 0x0000009900997308 */ /* 0x000f220000002400 */
[C---:B------:R-:W-:Y:S02]  /*13520*/  ISETP.GT.AND P2, PT, R23.reuse, 0x11, PT ;  /* 0x000000111700780c */ /* 0x040fe40003f44270 */
[----:B------:R-:W-:-:S05]  /*13530*/  ISETP.GT.AND P4, PT, R23, 0x19, PT ;  /* 0x000000191700780c */ /* 0x000fca0003f84270 */
[----:B------:R-:W4:Y:S01]  /*13540*/  MUFU.TANH R152, R152 ;  /* 0x0000009800987308 */ /* 0x000f220000002400 */
[----:B------:R-:W-:-:S07]  /*13550*/  FMNMX.FTZ R72, R21, R72, !PT ;  /* 0x0000004815487209 */ /* 0x000fce0007810000 */
[----:B------:R-:W4:Y:S01]  /*13560*/  MUFU.TANH R151, R151 ;  /* 0x0000009700977308 */ /* 0x000f220000002400 */
[----:B------:R-:W-:Y:S02]  /*13570*/  FSEL R111, R112, -INF , P2 ;  /* 0xff800000706f7808 */ /* 0x000fe40001000000 */
[----:B---3--:R-:W-:Y:S02]  /*13580*/  FSEL R109, R157, -INF , P4 ;  /* 0xff8000009d6d7808 */ /* 0x008fe40002000000 */
[----:B------:R-:W-:-:S03]  /*13590*/  ISETP.GT.AND P2, PT, R23, 0x20, PT ;  /* 0x000000201700780c */ /* 0x000fc60003f44270 */
[----:B------:R-:W3:Y:S01]  /*135a0*/  MUFU.TANH R150, R150 ;  /* 0x0000009600967308 */ /* 0x000ee20000002400 */
[C---:B------:R-:W-:Y:S02]  /*135b0*/  ISETP.GT.AND P3, PT, R23.reuse, 0x21, PT ;  /* 0x000000211700780c */ /* 0x040fe40003f64270 */
[----:B------:R-:W-:-:S05]  /*135c0*/  ISETP.GT.AND P4, PT, R23, 0x28, PT ;  /* 0x000000281700780c */ /* 0x000fca0003f84270 */
[----:B------:R-:W3:Y:S01]  /*135d0*/  MUFU.TANH R149, R149 ;  /* 0x0000009500957308 */ /* 0x000ee20000002400 */
[----:B------:R-:W-:-:S07]  /*135e0*/  FMNMX.FTZ R72, R92, R72, !PT ;  /* 0x000000485c487209 */ /* 0x000fce0007810000 */
[----:B------:R-:W3:Y:S01]  /*135f0*/  MUFU.TANH R148, R148 ;  /* 0x0000009400947308 */ /* 0x000ee20000002400 */
[----:B0-----:R-:W-:Y:S02]  /*13600*/  FSEL R102, R156, -INF , P2 ;  /* 0xff8000009c667808 */ /* 0x001fe40001000000 */
[----:B-1----:R-:W-:Y:S02]  /*13610*/  FSEL R103, R155, -INF , P3 ;  /* 0xff8000009b677808 */ /* 0x002fe40001800000 */
[----:B----4-:R-:W-:-:S03]  /*13620*/  FSEL R104, R154, -INF , P4 ;  /* 0xff8000009a687808 */ /* 0x010fc60002000000 */
[----:B------:R-:W-:Y:S01]  /*13630*/  MUFU.TANH R147, R147 ;  /* 0x0000009300937308 */ /* 0x000fe20000002400 */
[C---:B------:R-:W-:Y:S02]  /*13640*/  ISETP.GT.AND P2, PT, R23.reuse, 0x29, PT ;  /* 0x000000291700780c */ /* 0x040fe40003f44270 */
[C---:B------:R-:W-:Y:S02]  /*13650*/  ISETP.GT.AND P3, PT, R23.reuse, 0x30, PT ;  /* 0x000000301700780c */ /* 0x040fe40003f64270 */
[----:B------:R-:W-:-:S03]  /*13660*/  ISETP.GT.AND P4, PT, R23, 0x31, PT ;  /* 0x000000311700780c */ /* 0x000fc60003f84270 */
[----:B------:R-:W0:Y:S01]  /*13670*/  MUFU.TANH R139, R139 ;  /* 0x0000008b008b7308 */ /* 0x000e220000002400 */
[----:B------:R-:W-:-:S07]  /*13680*/  FMNMX.FTZ R72, R83, R72, !PT ;  /* 0x0000004853487209 */ /* 0x000fce0007810000 */
[----:B------:R-:W1:Y:S01]  /*13690*/  MUFU.TANH R117, R117 ;  /* 0x0000007500757308 */ /* 0x000e620000002400 */
[----:B------:R-:W-:Y:S02]  /*136a0*/  FSEL R105, R153, -INF , P2 ;  /* 0xff80000099697808 */ /* 0x000fe40001000000 */
[----:B------:R-:W-:Y:S02]  /*136b0*/  FSEL R106, R152, -INF , P3 ;  /* 0xff800000986a7808 */ /* 0x000fe40001800000 */
[----:B------:R-:W-:-:S03]  /*136c0*/  FSEL R107, R151, -INF , P4 ;  /* 0xff800000976b7808 */ /* 0x000fc60002000000 */
[----:B------:R-:W-:Y:S01]  /*136d0*/  MUFU.TANH R118, R118 ;  /* 0x0000007600767308 */ /* 0x000fe20000002400 */
[----:B------:R-:W-:Y:S02]  /*136e0*/  FMNMX.FTZ R72, R95, R72, !PT ;  /* 0x000000485f487209 */ /* 0x000fe40007810000 */
[C---:B------:R-:W-:Y:S02]  /*136f0*/  ISETP.GT.AND P2, PT, R23.reuse, 0x38, PT ;  /* 0x000000381700780c */ /* 0x040fe40003f44270 */
[----:B------:R-:W-:-:S03]  /*13700*/  ISETP.GT.AND P3, PT, R23, 0x39, PT ;  /* 0x000000391700780c */ /* 0x000fc60003f64270 */
[----:B------:R-:W4:Y:S01]  /*13710*/  MUFU.TANH R119, R119 ;  /* 0x0000007700777308 */ /* 0x000f220000002400 */
[----:B------:R-:W-:-:S07]  /*13720*/  ISETP.GT.AND P4, PT, R23, 0x40, PT ;  /* 0x000000401700780c */ /* 0x000fce0003f84270 */
[----:B------:R-:W4:Y:S01]  /*13730*/  MUFU.TANH R120, R120 ;  /* 0x0000007800787308 */ /* 0x000f220000002400 */
[----:B------:R-:W-:Y:S02]  /*13740*/  FMNMX.FTZ R72, R82, R72, !PT ;  /* 0x0000004852487209 */ /* 0x000fe40007810000 */
[----:B---3--:R-:W-:Y:S02]  /*13750*/  FSEL R112, R150, -INF , P2 ;  /* 0xff80000096707808 */ /* 0x008fe40001000000 */
[----:B------:R-:W-:-:S03]  /*13760*/  FSEL R113, R149, -INF , P3 ;  /* 0xff80000095717808 */ /* 0x000fc60001800000 */
[----:B------:R-:W3:Y:S01]  /*13770*/  MUFU.TANH R121, R121 ;  /* 0x0000007900797308 */ /* 0x000ee20000002400 */
[----:B------:R-:W-:Y:S02]  /*13780*/  FSEL R114, R148, -INF , P4 ;  /* 0xff80000094727808 */ /* 0x000fe40002000000 */
[C---:B------:R-:W-:Y:S02]  /*13790*/  ISETP.GT.AND P2, PT, R23.reuse, 0x41, PT ;  /* 0x000000411700780c */ /* 0x040fe40003f44270 */
[----:B------:R-:W-:-:S03]  /*137a0*/  ISETP.GT.AND P3, PT, R23, 0x48, PT ;  /* 0x000000481700780c */ /* 0x000fc60003f64270 */
[----:B------:R-:W3:Y:S01]  /*137b0*/  MUFU.TANH R142, R142 ;  /* 0x0000008e008e7308 */ /* 0x000ee20000002400 */
[----:B------:R-:W-:Y:S02]  /*137c0*/  ISETP.GT.AND P4, PT, R23, 0x49, PT ;  /* 0x000000491700780c */ /* 0x000fe40003f84270 */
[----:B------:R-:W-:-:S05]  /*137d0*/  FMNMX.FTZ R72, R88, R72, !PT ;  /* 0x0000004858487209 */ /* 0x000fca0007810000 */
[----:B------:R-:W3:Y:S01]  /*137e0*/  MUFU.TANH R141, R141 ;  /* 0x0000008d008d7308 */ /* 0x000ee20000002400 */
[----:B0-----:R-:W-:Y:S02]  /*137f0*/  FSEL R116, R139, -INF , P3 ;  /* 0xff8000008b747808 */ /* 0x001fe40001800000 */
[----:B-1----:R-:W-:Y:S02]  /*13800*/  FSEL R117, R117, -INF , P4 ;  /* 0xff80000075757808 */ /* 0x002fe40002000000 */
[----:B------:R-:W-:-:S03]  /*13810*/  ISETP.GT.AND P3, PT, R23, 0x51, PT ;  /* 0x000000511700780c */ /* 0x000fc60003f64270 */
[----:B------:R-:W0:Y:S01]  /*13820*/  MUFU.TANH R140, R140 ;  /* 0x0000008c008c7308 */ /* 0x000e220000002400 */
[----:B------:R-:W-:Y:S02]  /*13830*/  ISETP.GT.AND P4, PT, R23, 0x58, PT ;  /* 0x000000581700780c */ /* 0x000fe40003f84270 */
[----:B------:R-:W-:-:S05]  /*13840*/  FMNMX.FTZ R72, R101, R72, !PT ;  /* 0x0000004865487209 */ /* 0x000fca0007810000 */
[----:B------:R-:W1:Y:S01]  /*13850*/  MUFU.TANH R122, R122 ;  /* 0x0000007a007a7308 */ /* 0x000e620000002400 */
[----:B----4-:R-:W-:-:S07]  /*13860*/  FSEL R119, R119, -INF , P3 ;  /* 0xff80000077777808 */ /* 0x010fce0001800000 */
[----:B------:R-:W4:Y:S01]  /*13870*/  MUFU.TANH R143, R143 ;  /* 0x0000008f008f7308 */ /* 0x000f220000002400 */
[----:B------:R-:W-:-:S07]  /*13880*/  FSEL R120, R120, -INF , P4 ;  /* 0xff80000078787808 */ /* 0x000fce0002000000 */
[----:B------:R3:W-:Y:S01]  /*13890*/  MUFU.TANH R145, R115 ;  /* 0x0000007300917308 */ /* 0x0007e20000002400 */
[C---:B------:R-:W-:Y:S02]  /*138a0*/  ISETP.GT.AND P3, PT, R23.reuse, 0x60, PT ;  /* 0x000000601700780c */ /* 0x040fe40003f64270 */
[----:B------:R-:W-:Y:S02]  /*138b0*/  ISETP.GT.AND P4, PT, R23, 0x61, PT ;  /* 0x000000611700780c */ /* 0x000fe40003f84270 */
[----:B---3--:R-:W-:Y:S02]  /*138c0*/  FSEL R115, R147, -INF , P2 ;  /* 0xff80000093737808 */ /* 0x008fe40001000000 */
[----:B------:R-:W-:Y:S01]  /*138d0*/  ISETP.GT.AND P2, PT, R23, 0x50, PT ;  /* 0x000000501700780c */ /* 0x000fe20003f44270 */
[----:B------:R-:W3:Y:S01]  /*138e0*/  MUFU.TANH R144, R144 ;  /* 0x0000009000907308 */ /* 0x000ee20000002400 */
[----:B------:R-:W-:Y:S02]  /*138f0*/  FMNMX.FTZ R72, R93, R72, !PT ;  /* 0x000000485d487209 */ /* 0x000fe40007810000 */
[----:B------:R-:W-:-:S02]  /*13900*/  FSEL R118, R118, -INF , P2 ;  /* 0xff80000076767808 */ /* 0x000fc40001000000 */
[----:B------:R-:W-:-:S03]  /*13910*/  ISETP.GT.AND P2, PT, R23, 0x59, PT ;  /* 0x000000591700780c */ /* 0x000fc60003f44270 */
[----:B------:R-:W2:Y:S01]  /*13920*/  MUFU.TANH R146, R146 ;  /* 0x0000009200927308 */ /* 0x000ea20000002400 */
[----:B------:R-:W-:Y:S02]  /*13930*/  FSEL R121, R121, -INF , P2 ;  /* 0xff80000079797808 */ /* 0x000fe40001000000 */
[----:B------:R-:W-:Y:S02]  /*13940*/  FSEL R142, R142, -INF , P3 ;  /* 0xff8000008e8e7808 */ /* 0x000fe40001800000 */
[----:B------:R-:W-:Y:S02]  /*13950*/  FSEL R141, R141, -INF , P4 ;  /* 0xff8000008d8d7808 */ /* 0x000fe40002000000 */
[----:B------:R-:W-:Y:S02]  /*13960*/  FMNMX.FTZ R72, R100, R72, !PT ;  /* 0x0000004864487209 */ /* 0x000fe40007810000 */
[C---:B------:R-:W-:Y:S02]  /*13970*/  ISETP.GT.AND P2, PT, R23.reuse, 0x68, PT ;  /* 0x000000681700780c */ /* 0x040fe40003f44270 */
[----:B------:R-:W-:-:S02]  /*13980*/  ISETP.GT.AND P3, PT, R23, 0x69, PT ;  /* 0x000000691700780c */ /* 0x000fc40003f64270 */
[----:B------:R-:W-:Y:S02]  /*13990*/  ISETP.GT.AND P4, PT, R23, 0x70, PT ;  /* 0x000000701700780c */ /* 0x000fe40003f84270 */
[----:B------:R-:W-:Y:S02]  /*139a0*/  FMNMX.FTZ R72, R94, R72, !PT ;  /* 0x000000485e487209 */ /* 0x000fe40007810000 */
[----:B0-----:R-:W-:Y:S02]  /*139b0*/  FSEL R140, R140, -INF , P2 ;  /* 0xff8000008c8c7808 */ /* 0x001fe40001000000 */
[----:B-1----:R-:W-:Y:S02]  /*139c0*/  FSEL R122, R122, -INF , P3 ;  /* 0xff8000007a7a7808 */ /* 0x002fe40001800000 */
[----:B----4-:R-:W-:Y:S02]  /*139d0*/  FSEL R143, R143, -INF , P4 ;  /* 0xff8000008f8f7808 */ /* 0x010fe40002000000 */
[----:B------:R-:W-:-:S02]  /*139e0*/  ISETP.GT.AND P2, PT, R23, 0x71, PT ;  /* 0x000000711700780c */ /* 0x000fc40003f44270 */
[C---:B------:R-:W-:Y:S02]  /*139f0*/  ISETP.GT.AND P3, PT, R23.reuse, 0x78, PT ;  /* 0x000000781700780c */ /* 0x040fe40003f64270 */
[----:B------:R-:W-:Y:S02]  /*13a00*/  ISETP.GT.AND P4, PT, R23, 0x79, PT ;  /* 0x000000791700780c */ /* 0x000fe40003f84270 */
[----:B------:R-:W-:Y:S02]  /*13a10*/  FMNMX.FTZ R72, R99, R72, !PT ;  /* 0x0000004863487209 */ /* 0x000fe40007810000 */
[----:B---3--:R-:W-:Y:S02]  /*13a20*/  FSEL R144, R144, -INF , P2 ;  /* 0xff80000090907808 */ /* 0x008fe40001000000 */
[----:B------:R-:W-:Y:S02]  /*13a30*/  FSEL R145, R145, -INF , P3 ;  /* 0xff80000091917808 */ /* 0x000fe40001800000 */
[----:B--2---:R-:W-:-:S02]  /*13a40*/  FSEL R146, R146, -INF , P4 ;  /* 0xff80000092927808 */ /* 0x004fc40002000000 */
[C---:B------:R-:W-:Y:S02]  /*13a50*/  ISETP.GT.AND P2, PT, R23.reuse, 0x80, PT ;  /* 0x000000801700780c */ /* 0x040fe40003f44270 */
[C---:B------:R-:W-:Y:S02]  /*13a60*/  ISETP.GT.AND P3, PT, R23.reuse, 0x81, PT ;  /* 0x000000811700780c */ /* 0x040fe40003f64270 */
[C---:B------:R-:W-:Y:S02]  /*13a70*/  ISETP.GT.AND P4, PT, R23.reuse, 0x88, PT ;  /* 0x000000881700780c */ /* 0x040fe40003f84270 */
[----:B------:R-:W-:Y:S02]  /*13a80*/  ISETP.GT.AND P5, PT, R23, 0x89, PT ;  /* 0x000000891700780c */ /* 0x000fe40003fa4270 */
        /* <DEDUP_REMOVED lines=9> */
[----:B------:R-:W-:-:S04]  /*13b20*/  IMAD.U32 R72, RZ, RZ, UR4 ;  /* 0x00000004ff487e24 */ /* 0x000fc8000f8e00ff */
[----:B------:R-:W-:Y:S01]  /*13b30*/  FMUL.FTZ R86, R23, R72 ;  /* 0x0000004817567220 */ /* 0x000fe20000410000 */
[----:B------:R-:W-:-:S04]  /*13b40*/  FMUL.FTZ R74, R74, UR60 ;  /* 0x0000003c4a4a7c20 */ /* 0x000fc80008410000 */
[----:B------:R-:W-:Y:S01]  /*13b50*/  FSEL R86, R86, RZ, P6 ;  /* 0x000000ff56567208 */ /* 0x000fe20003000000 */
[----:B------:R-:W-:-:S04]  /*13b60*/  FMUL.FTZ R14, R14, R72 ;  /* 0x000000480e0e7220 */ /* 0x000fc80000410000 */
[-CC-:B------:R-:W-:Y:S01]  /*13b70*/  FFMA.FTZ R91, R91, R72.reuse, -R86.reuse ;  /* 0x000000485b5b7223 */ /* 0x180fe20000010856 */
[----:B------:R-:W0:Y:S08]  /*13b80*/  MUFU.TANH R74, R74 ;  /* 0x0000004a004a7308 */ /* 0x000e300000002400 */
[----:B------:R-:W-:Y:S08]  /*13b90*/  MUFU.EX2 R91, R91 ;  /* 0x0000005b005b7308 */ /* 0x000ff00000000800 */
[----:B------:R-:W1:Y:S01]  /*13ba0*/  MUFU.EX2 R14, R14 ;  /* 0x0000000e000e7308 */ /* 0x000e620000000800 */
[----:B0-----:R-:W-:Y:S01]  /*13bb0*/  FSEL R147, R74, -INF , P2 ;  /* 0xff8000004a937808 */ /* 0x001fe20001000000 */
        /* <DEDUP_REMOVED lines=35> */
[----:B-1----:R-:W-:-:S02]  /*13df0*/  FFMA.FTZ R86, R14, R138, R91 ;  /* 0x0000008a0e567223 */ /* 0x002fc4000001005b */
[----:B------:R-:W2:Y:S01]  /*13e00*/  LDL R138, [R1+0x7c] ;  /* 0x00007c00018a7983 */ /* 0x000ea20000100800 */
[----:B------:R-:W0:Y:S08]  /*13e10*/  MUFU.EX2 R84, R84 ;  /* 0x0000005400547308 */ /* 0x000e300000000800 */
[----:B------:R-:W1:Y:S08]  /*13e20*/  MUFU.EX2 R73, R73 ;  /* 0x0000004900497308 */ /* 0x000e700000000800 */
[----:B------:R-:W3:Y:S01]  /*13e30*/  MUFU.EX2 R85, R85 ;  /* 0x0000005500557308 */ /* 0x000ee20000000800 */
[C---:B0-----:R-:W-:Y:S01]  /*13e40*/  FADD.FTZ R86, R84.reuse, R86 ;  /* 0x0000005654567221 */ /* 0x041fe20000010000 */
[----:B------:R-:W-:-:S03]  /*13e50*/  F2FP.F16.F32.PACK_AB R84, R84, R91 ;  /* 0x0000005b5454723e */ /* 0x000fc600000000ff */
[----:B-1----:R-:W-:-:S04]  /*13e60*/  FADD.FTZ R86, R73, R86 ;  /* 0x0000005649567221 */ /* 0x002fc80000010000 */
[C---:B---3--:R-:W-:Y:S01]  /*13e70*/  FADD.FTZ R91, R85.reuse, R86 ;  /* 0x00000056555b7221 */ /* 0x048fe20000010000 */
[----:B------:R-:W-:Y:S02]  /*13e80*/  F2FP.F16.F32.PACK_AB R86, R85, R73 ;  /* 0x000000495556723e */ /* 0x000fe400000000ff */
        /* <DEDUP_REMOVED lines=30> */
[----:B------:R-:W0:Y:S01]  /*14070*/  MUFU.TANH R148, R148 ;  /* 0x0000009400947308 */ /* 0x000e220000002400 */
[----:B------:R-:W-:Y:S02]  /*14080*/  FMUL.FTZ R150, R79, UR60 ;  /* 0x0000003c4f967c20 */ /* 0x000fe40008410000 */
[----:B------:R-:W-:-:S04]  /*14090*/  FMNMX.FTZ R73, R143, R73, !PT ;  /* 0x000000498f497209 */ /* 0x000fc80007810000 */
[----:B------:R-:W-:Y:S01]  /*140a0*/  FMNMX.FTZ R73, R144, R73, !PT ;  /* 0x0000004990497209 */ /* 0x000fe20007810000 */
[----:B------:R-:W1:Y:S03]  /*140b0*/  MUFU.TANH R149, R149 ;  /* 0x0000009500957308 */ /* 0x000e660000002400 */
[----:B------:R-:W-:-:S05]  /*140c0*/  FMNMX.FTZ R73, R145, R73, !PT ;  /* 0x0000004991497209 */ /* 0x000fca0007810000 */
[----:B------:R-:W3:Y:S01]  /*140d0*/  MUFU.TANH R150, R150 ;  /* 0x0000009600967308 */ /* 0x000ee20000002400 */
[----:B------:R-:W-:Y:S02]  /*140e0*/  FMNMX.FTZ R73, R146, R73, !PT ;  /* 0x0000004992497209 */ /* 0x000fe40007810000 */
[----:B0-----:R-:W-:Y:S02]  /*140f0*/  FSEL R148, R148, -INF , P3 ;  /* 0xff80000094947808 */ /* 0x001fe40001800000 */
[----:B------:R-:W-:Y:S02]  /*14100*/  FMNMX.FTZ R73, R147, R73, !PT ;  /* 0x0000004993497209 */ /* 0x000fe40007810000 */
[----:B-1----:R-:W-:Y:S02]  /*14110*/  FSEL R149, R149, -INF , P4 ;  /* 0xff80000095957808 */ /* 0x002fe40002000000 */
[----:B------:R-:W-:-:S04]  /*14120*/  FMNMX.FTZ R73, R148, R73, !PT ;  /* 0x0000004994497209 */ /* 0x000fc80007810000 */
[----:B------:R-:W-:Y:S02]  /*14130*/  FMNMX.FTZ R73, R149, R73, !PT ;  /* 0x0000004995497209 */ /* 0x000fe40007810000 */
[----:B---3--:R-:W-:-:S04]  /*14140*/  FSEL R150, R150, -INF , P5 ;  /* 0xff80000096967808 */ /* 0x008fc80002800000 */
[----:B------:R-:W-:-:S05]  /*14150*/  FMNMX.FTZ R73, R150, R73, !PT ;  /* 0x0000004996497209 */ /* 0x000fca0007810000 */
[----:B------:R-:W0:Y:S02]  /*14160*/  SHFL.BFLY PT, R75, R73, 0x2, 0x1f ;  /* 0x0c401f00494b7f89 */ /* 0x000e2400000e0000 */
[----:B0-----:R-:W-:-:S05]  /*14170*/  FMNMX.FTZ R73, R73, R75, !PT ;  /* 0x0000004b49497209 */ /* 0x001fca0007810000 */
[----:B------:R-:W0:Y:S02]  /*14180*/  SHFL.BFLY PT, R75, R73, 0x1, 0x1f ;  /* 0x0c201f00494b7f89 */ /* 0x000e2400000e0000 */
[----:B0-----:R-:W-:-:S04]  /*14190*/  FMNMX.FTZ R73, R73, R75, !PT ;  /* 0x0000004b49497209 */ /* 0x001fc80007810000 */
[C---:B------:R-:W-:Y:S01]  /*141a0*/  FSETP.NEU.FTZ.AND P2, PT, R73.reuse, -INF , PT ;  /* 0xff8000004900780b */ /* 0x040fe20003f5d000 */
[----:B------:R-:W-:-:S03]  /*141b0*/  FMUL.FTZ R108, R73, R72 ;  /* 0x00000048496c7220 */ /* 0x000fc60000410000 */
[----:B------:R-:W-:Y:S02]  /*141c0*/  FSEL R85, R73, RZ, P2 ;  /* 0x000000ff49557208 */ /* 0x000fe40001000000 */
[----:B------:R-:W-:-:S03]  /*141d0*/  FSEL R108, R108, RZ, P2 ;  /* 0x000000ff6c6c7208 */ /* 0x000fc60001000000 */
[----:B------:R-:W-:Y:S02]  /*141e0*/  FADD.FTZ R85, -R85, R0 ;  /* 0x0000000055557221 */ /* 0x000fe40000010100 */
        /* <DEDUP_REMOVED lines=36> */
[----:B------:R-:W-:Y:S01]  /*14430*/  WARPGROUP.ARRIVE ;  /* 0x00000000000079c5 */ /* 0x000fe20000000000 */
[----:B------:R-:W3:Y:S01]  /*14440*/  LDL.LU R137, [R1+0x34] ;  /* 0x0000340001897983 */ /* 0x000ee20000300800 */
[----:B--2---:R-:W-:-:S05]  /*14450*/  LOP3.LUT R108, R138, 0x10000, RZ, 0xfc, !PT ;  /* 0x000100008a6c7812 */ /* 0x004fca00078efcff */
        /* <DEDUP_REMOVED lines=10> */
[C---:B------:R-:W-:Y:S01]  /*14500*/  VIADD R110, R108.reuse, 0x900 ;  /* 0x000009006c6e7836 */ /* 0x040fe20000000000 */
[----:B------:R-:W-:-:S04]  /*14510*/  R2UR UR4, R108 ;  /* 0x000000006c0472ca */ /* 0x000fc800000e0000 */
[----:B------:R-:W-:Y:S01]  /*14520*/  R2UR UR28, R110 ;  /* 0x000000006e1c72ca */ /* 0x000fe200000e0000 */
[C---:B------:R-:W-:Y:S02]  /*14530*/  VIADD R110, R108.reuse, 0xa80 ;  /* 0x00000a806c6e7836 */ /* 0x040fe40000000000 */
[----:B------:R-:W-:-:S05]  /*14540*/  VIADD R108, R108, 0xc00 ;  /* 0x00000c006c6c7836 */ /* 0x000fca0000000000 */
[----:B------:R-:W-:Y:S01]  /*14550*/  R2UR UR36, R108 ;  /* 0x000000006c2472ca */ /* 0x000fe200000e0000 */
[----:B------:R-:W-:-:S05]  /*14560*/  VIADD R108, R16, 0x200 ;  /* 0x00000200106c7836 */ /* 0x000fca0000000000 */
[----:B------:R-:W-:Y:S01]  /*14570*/  SHF.R.U32.HI R108, RZ, 0x4, R108 ;  /* 0x00000004ff6c7819 */ /* 0x000fe2000001166c */
[----:B------:R-:W-:-:S03]  /*14580*/  IMAD.MOV.U32 R109, RZ, RZ, -0x3ffffff0 ;  /* 0xc0000010ff6d7424 */ /* 0x000fc600078e00ff */
[----:B------:R-:W-:-:S04]  /*14590*/  LOP3.LUT R108, R108, 0x3fff, RZ, 0xc0, !PT ;  /* 0x00003fff6c6c7812 */ /* 0x000fc800078ec0ff */
[----:B------:R-:W-:Y:S02]  /*145a0*/  LOP3.LUT R108, R108, 0x2400000, RZ, 0xfc, !PT ;  /* 0x024000006c6c7812 */ /* 0x000fe400078efcff */
[C---:B------:R-:W-:Y:S02]  /*145b0*/  R2UR UR5, R109.reuse ;  /* 0x000000006d0572ca */ /* 0x040fe400000e0000 */
[----:B------:R-:W-:Y:S01]  /*145c0*/  R2UR UR37, R109 ;  /* 0x000000006d2572ca */ /* 0x000fe200000e0000 */
[----:B------:R-:W-:Y:S02]  /*145d0*/  IMAD R108, R20, 0x6c0, R108 ;  /* 0x000006c0146c7824 */ /* 0x000fe400078e026c */
[----:B------:R-:W-:-:S03]  /*145e0*/  IMAD.MOV.U32 R109, RZ, RZ, -0x7fffffe0 ;  /* 0x80000020ff6d7424 */ /* 0x000fc600078e00ff */
[----:B------:R-:W-:Y:S02]  /*145f0*/  R2UR UR6, R108 ;  /* 0x000000006c0672ca */ /* 0x000fe400000e0000 */
[----:B------:R-:W-:-:S13]  /*14600*/  R2UR UR7, R109 ;  /* 0x000000006d0772ca */ /* 0x000fda00000e0000 */
[----:B------:R-:W-:Y:S01]  /*14610*/  HGMMA.64x96x16.F32 R24, gdesc[UR4].tnspB, R24, gsb0 ;  /* 0x41600000041879f0 */ /* 0x000fe20008000818 */
[----:B------:R-:W-:Y:S01]  /*14620*/  IMAD.MOV.U32 R111, RZ, RZ, -0x3ffffff0 ;  /* 0xc0000010ff6f7424 */ /* 0x000fe200078e00ff */
[----:B------:R-:W-:Y:S01]  /*14630*/  R2UR UR32, R110 ;  /* 0x000000006e2072ca */ /* 0x000fe200000e0000 */
[----:B------:R-:W-:-:S03]  /*14640*/  VIADD R110, R108, 0x40 ;  /* 0x000000406c6e7836 */ /* 0x000fc60000000000 */
[C---:B------:R-:W-:Y:S02]  /*14650*/  R2UR UR9, R111.reuse ;  /* 0x000000006f0972ca */ /* 0x040fe400000e0000 */
[C---:B------:R-:W-:Y:S02]  /*14660*/  R2UR UR13, R111.reuse ;  /* 0x000000006f0d72ca */ /* 0x040fe400000e0000 */
[C---:B------:R-:W-:Y:S02]  /*14670*/  R2UR UR17, R111.reuse ;  /* 0x000000006f1172ca */ /* 0x040fe400000e0000 */
[C---:B------:R-:W-:Y:S02]  /*14680*/  R2UR UR21, R111.reuse ;  /* 0x000000006f1572ca */ /* 0x040fe400000e0000 */
[C---:B------:R-:W-:Y:S02]  /*14690*/  R2UR UR25, R111.reuse ;  /* 0x000000006f1972ca */ /* 0x040fe400000e0000 */
[----:B------:R-:W-:-:S02]  /*146a0*/  R2UR UR29, R111 ;  /* 0x000000006f1d72ca */ /* 0x000fc400000e0000 */
[----:B------:R-:W-:Y:S01]  /*146b0*/  R2UR UR33, R111 ;  /* 0x000000006f2172ca */ /* 0x000fe200000e0000 */
[----:B------:R-:W-:Y:S01]  /*146c0*/  IMAD.MOV.U32 R111, RZ, RZ, -0x7fffffe0 ;  /* 0x80000020ff6f7424 */ /* 0x000fe200078e00ff */
[----:B------:R-:W-:-:S04]  /*146d0*/  R2UR UR10, R110 ;  /* 0x000000006e0a72ca */ /* 0x000fc800000e0000 */
[----:B------:R-:W-:Y:S01]  /*146e0*/  R2UR UR11, R111 ;  /* 0x000000006f0b72ca */ /* 0x000fe200000e0000 */
[----:B------:R-:W-:Y:S02]  /*146f0*/  WARPGROUP.DEPBAR.LE gsb0, 0x0 ;  /* 0x00008000000079c5 */ /* 0x000fe40000010000 */
[----:B------:R-:W-:-:S10]  /*14700*/  WARPGROUP.ARRIVE ;  /* 0x00000000000079c5 */ /* 0x000fd40000000000 */
[----:B------:R-:W-:Y:S01]  /*14710*/  HGMMA.64x96x16.F32 R24, gdesc[UR8].tnspB, R24, gsb0 ;  /* 0x41600000081879f0 */ /* 0x000fe20008000818 */
[----:B------:R-:W-:Y:S02]  /*14720*/  VIADD R110, R108, 0x80 ;  /* 0x000000806c6e7836 */ /* 0x000fe40000000000 */
[----:B------:R-:W-:-:S03]  /*14730*/  IMAD.MOV.U32 R111, RZ, RZ, -0x7fffffe0 ;  /* 0x80000020ff6f7424 */ /* 0x000fc600078e00ff */
[----:B------:R-:W-:Y:S02]  /*14740*/  R2UR UR14, R110 ;  /* 0x000000006e0e72ca */ /* 0x000fe400000e0000 */
[----:B------:R-:W-:Y:S01]  /*14750*/  R2UR UR15, R111 ;  /* 0x000000006f0f72ca */ /* 0x000fe200000e0000 */
[----:B------:R-:W-:Y:S02]  /*14760*/  VIADD R110, R108, 0xc0 ;  /* 0x000000c06c6e7836 */ /* 0x000fe40000000000 */
[----:B------:R-:W-:Y:S01]  /*14770*/  IMAD.MOV.U32 R111, RZ, RZ, -0x7fffffe0 ;  /* 0x80000020ff6f7424 */ /* 0x000fe200078e00ff */
[----:B------:R-:W-:Y:S02]  /*14780*/  WARPGROUP.DEPBAR.LE gsb0, 0x0 ;  /* 0x00008000000079c5 */ /* 0x000fe40000010000 */
[----:B------:R-:W-:-:S07]  /*14790*/  WARPGROUP.ARRIVE ;  /* 0x00000000000079c5 */ /* 0x000fce0000000000 */
[----:B------:R-:W-:Y:S01]  /*147a0*/  HGMMA.64x96x16.F32 R24, gdesc[UR12].tnspB, R24, gsb0 ;  /* 0x416000000c1879f0 */ /* 0x000fe20008000818 */
[----:B------:R-:W-:Y:S02]  /*147b0*/  R2UR UR18, R110 ;  /* 0x000000006e1272ca */ /* 0x000fe400000e0000 */
[----:B------:R-:W-:Y:S01]  /*147c0*/  R2UR UR19, R111 ;  /* 0x000000006f1372ca */ /* 0x000fe200000e0000 */
[----:B------:R-:W-:Y:S02]  /*147d0*/  VIADD R110, R108, 0x100 ;  /* 0x000001006c6e7836 */ /* 0x000fe40000000000 */
[----:B------:R-:W-:-:S03]  /*147e0*/  IMAD.MOV.U32 R111, RZ, RZ, -0x7fffffe0 ;  /* 0x80000020ff6f7424 */ /* 0x000fc600078e00ff */
[----:B------:R-:W-:Y:S01]  /*147f0*/  R2UR UR22, R110 ;  /* 0x000000006e1672ca */ /* 0x000fe200000e0000 */
[----:B------:R-:W-:Y:S02]  /*14800*/  WARPGROUP.DEPBAR.LE gsb0, 0x0 ;  /* 0x00008000000079c5 */ /* 0x000fe40000010000 */
[----:B------:R-:W-:-:S06]  /*14810*/  WARPGROUP.ARRIVE ;  /* 0x00000000000079c5 */ /* 0x000fcc0000000000 */
        /* <DEDUP_REMOVED lines=30> */
[----:B------:R-:W-:Y:S01]  /*14a00*/  FMUL.FTZ R85, R85, R72 ;  /* 0x0000004855557220 */ /* 0x000fe20000410000 */
[----:B------:R-:W-:Y:S08]  /*14a10*/  MUFU.EX2 R126, R126 ;  /* 0x0000007e007e7308 */ /* 0x000ff00000000800 */
[----:B------:R-:W3:Y:S08]  /*14a20*/  MUFU.EX2 R108, R85 ;  /* 0x00000055006c7308 */ /* 0x000ef00000000800 */
[----:B------:R-:W0:Y:S08]  /*14a30*/  MUFU.EX2 R87, R87 ;  /* 0x0000005700577308 */ /* 0x000e300000000800 */
[----:B------:R-:W1:Y:S01]  /*14a40*/  MUFU.EX2 R123, R123 ;  /* 0x0000007b007b7308 */ /* 0x000e620000000800 */
[----:B------:R-:W2:Y:S07]  /*14a50*/  S2R R155, SR_TID.X ;  /* 0x00000000009b7919 */ /* 0x000eae0000002100 */
[----:B------:R-:W4:Y:S01]  /*14a60*/  MUFU.EX2 R136, R136 ;  /* 0x0000008800887308 */ /* 0x000f220000000800 */
[----:B---3--:R-:W-:-:S07]  /*14a70*/  FFMA.FTZ R109, R108, R137, R126 ;  /* 0x000000896c6d7223 */ /* 0x008fce000001007e */
[----:B------:R-:W3:Y:S08]  /*14a80*/  MUFU.EX2 R124, R124 ;  /* 0x0000007c007c7308 */ /* 0x000ef00000000800 */
[----:B------:R-:W2:Y:S01]  /*14a90*/  MUFU.EX2 R135, R135 ;  /* 0x0000008700877308 */ /* 0x000ea20000000800 */
[----:B------:R-:W-:Y:S02]  /*14aa0*/  WARPGROUP.DEPBAR.LE gsb0, 0x0 ;  /* 0x00008000000079c5 */ /* 0x000fe40000010000 */
[----:B------:R-:W-:-:S06]  /*14ab0*/  WARPGROUP.ARRIVE ;  /* 0x00000000000079c5 */ /* 0x000fcc0000000000 */
[----:B------:R-:W-:Y:S01]  /*14ac0*/  HGMMA.64x96x16.F32 R24, gdesc[UR36].tnspB, R24, gsb0 ;  /* 0x41600000241879f0 */ /* 0x000fe20008000818 */
[----:B------:R-:W2:Y:S01]  /*14ad0*/  MUFU.EX2 R0, R0 ;  /* 0x0000000000007308 */ /* 0x000ea20000000800 */
[----:B0-----:R-:W-:-:S07]  /*14ae0*/  FADD.FTZ R109, R87, R109 ;  /* 0x0000006d576d7221 */ /* 0x001fce0000010000 */
[----:B------:R-:W0:Y:S01]  /*14af0*/  MUFU.EX2 R134, R134 ;  /* 0x0000008600867308 */ /* 0x000e220000000800 */
[----:B------:R-:W-:Y:S02]  /*14b00*/  @!P0 IMAD R110, R20, 0x8, R16 ;  /* 0x00000008146e8824 */ /* 0x000fe400078e0210 */
[----:B-1----:R-:W-:-:S05]  /*14b10*/  FADD.FTZ R20, R123, R109 ;  /* 0x0000006d7b147221 */ /* 0x002fca0000010000 */
[----:B------:R-:W1:Y:S01]  /*14b20*/  MUFU.EX2 R75, R75 ;  /* 0x0000004b004b7308 */ /* 0x000e620000000800 */
[----:B----4-:R-:W-:-:S07]  /*14b30*/  FADD.FTZ R91, R136, R91 ;  /* 0x0000005b885b7221 */ /* 0x010fce0000010000 */
[----:B------:R-:W4:Y:S01]  /*14b40*/  MUFU.EX2 R133, R133 ;  /* 0x0000008500857308 */ /* 0x000f220000000800 */
[----:B---3--:R-:W-:Y:S01]  /*14b50*/  FADD.FTZ R20, R124, R20 ;  /* 0x000000147c147221 */ /* 0x008fe20000010000 */
[----:B--2---:R-:W-:-:S06]  /*14b60*/  FADD.FTZ R91, R135, R91 ;  /* 0x0000005b875b7221 */ /* 0x004fcc0000010000 */
[----:B------:R-:W2:Y:S08]  /*14b70*/  MUFU.EX2 R78, R78 ;  /* 0x0000004e004e7308 */ /* 0x000eb00000000800 */
[----:B------:R-:W3:Y:S01]  /*14b80*/  MUFU.EX2 R132, R132 ;  /* 0x0000008400847308 */ /* 0x000ee20000000800 */
[----:B------:R-:W-:Y:S01]  /*14b90*/  FADD.FTZ R20, R0, R20 ;  /* 0x0000001400147221 */ /* 0x000fe20000010000 */
[----:B0-----:R-:W-:-:S06]  /*14ba0*/  FADD.FTZ R91, R134, R91 ;  /* 0x0000005b865b7221 */ /* 0x001fcc0000010000 */
[----:B------:R-:W0:Y:S08]  /*14bb0*/  MUFU.EX2 R79, R79 ;  /* 0x0000004f004f7308 */ /* 0x000e300000000800 */
[----:B------:R-:W0:Y:S01]  /*14bc0*/  MUFU.EX2 R131, R131 ;  /* 0x0000008300837308 */ /* 0x000e220000000800 */
[----:B-1----:R-:W-:Y:S01]  /*14bd0*/  FADD.FTZ R20, R75, R20 ;  /* 0x000000144b147221 */ /* 0x002fe20000010000 */
[----:B----4-:R-:W-:-:S06]  /*14be0*/  FADD.FTZ R91, R133, R91 ;  /* 0x0000005b855b7221 */ /* 0x010fcc0000010000 */
[----:B------:R-:W1:Y:S01]  /*14bf0*/  MUFU.EX2 R102, R102 ;  /* 0x0000006600667308 */ /* 0x000e620000000800 */
[----:B------:R-:W-:-:S07]  /*14c00*/  F2FP.F16.F32.PACK_AB R137, R75, R0 ;  /* 0x000000004b89723e */ /* 0x000fce00000000ff */
[----:B------:R-:W4:Y:S01]  /*14c10*/  MUFU.EX2 R130, R130 ;  /* 0x0000008200827308 */ /* 0x000f220000000800 */
[----:B--2---:R-:W-:Y:S01]  /*14c20*/  FADD.FTZ R0, R78, R20 ;  /* 0x000000144e007221 */ /* 0x004fe20000010000 */
[----:B---3--:R-:W-:-:S06]  /*14c30*/  FADD.FTZ R91, R132, R91 ;  /* 0x0000005b845b7221 */ /* 0x008fcc0000010000 */
[----:B------:R-:W2:Y:S08]  /*14c40*/  MUFU.EX2 R103, R103 ;  /* 0x0000006700677308 */ /* 0x000eb00000000800 */
[----:B------:R-:W3:Y:S01]  /*14c50*/  MUFU.EX2 R129, R129 ;  /* 0x0000008100817308 */ /* 0x000ee20000000800 */
[----:B0-----:R-:W-:Y:S01]  /*14c60*/  FADD.FTZ R0, R79, R0 ;  /* 0x000000004f007221 */ /* 0x001fe20000010000 */
[----:B------:R-:W-:-:S06]  /*14c70*/  FADD.FTZ R91, R131, R91 ;  /* 0x0000005b835b7221 */ /* 0x000fcc0000010000 */
[----:B------:R-:W0:Y:S01]  /*14c80*/  MUFU.EX2 R104, R104 ;  /* 0x0000006800687308 */ /* 0x000e220000000800 */
[----:B------:R-:W-:-:S07]  /*14c90*/  SHF.R.U32.HI R138, RZ, 0x7, R155 ;  /* 0x00000007ff8a7819 */ /* 0x000fce000001169b */
[----:B------:R-:W0:Y:S01]  /*14ca0*/  MUFU.EX2 R128, R128 ;  /* 0x0000008000807308 */ /* 0x000e220000000800 */
[----:B-1----:R-:W-:Y:S01]  /*14cb0*/  FADD.FTZ R0, R102, R0 ;  /* 0x0000000066007221 */ /* 0x002fe20000010000 */
[----:B----4-:R-:W-:-:S06]  /*14cc0*/  FADD.FTZ R20, R130, R91 ;  /* 0x0000005b82147221 */ /* 0x010fcc0000010000 */
[----:B------:R-:W1:Y:S08]  /*14cd0*/  MUFU.EX2 R105, R105 ;  /* 0x0000006900697308 */ /* 0x000e700000000800 */
[----:B------:R-:W4:Y:S01]  /*14ce0*/  MUFU.EX2 R127, R127 ;  /* 0x0000007f007f7308 */ /* 0x000f220000000800 */
[----:B------:R-:W-:Y:S02]  /*14cf0*/  VIADD R85, R138, 0x9 ;  /* 0x000000098a557836 */ /* 0x000fe40000000000 */
[----:B--2---:R-:W-:-:S05]  /*14d00*/  FADD.FTZ R0, R103, R0 ;  /* 0x0000000067007221 */ /* 0x004fca0000010000 */
[----:B------:R-:W2:Y:S01]  /*14d10*/  MUFU.EX2 R106, R106 ;  /* 0x0000006a006a7308 */ /* 0x000ea20000000800 */
[----:B------:R-:W-:Y:S01]  /*14d20*/  ISETP.GE.U32.AND P2, PT, R155, 0x180, PT ;  /* 0x000001809b00780c */ /* 0x000fe20003f46070 */
[----:B---3--:R-:W-:-:S06]  /*14d30*/  FADD.FTZ R20, R129, R20 ;  /* 0x0000001481147221 */ /* 0x008fcc0000010000 */
[----:B------:R-:W3:Y:S01]  /*14d40*/  MUFU.EX2 R125, R125 ;  /* 0x0000007d007d7308 */ /* 0x000ee20000000800 */
[----:B------:R-:W-:Y:S02]  /*14d50*/  @!P0 IMAD R111, R19, 0x8, R16 ;  /* 0x00000008136f8824 */ /* 0x000fe400078e0210 */
[----:B0-----:R-:W-:-:S05]  /*14d60*/  FADD.FTZ R0, R104, R0 ;  /* 0x0000000068007221 */ /* 0x001fca0000010000 */
[----:B------:R-:W0:Y:S01]  /*14d70*/  MUFU.EX2 R107, R107 ;  /* 0x0000006b006b7308 */ /* 0x000e220000000800 */
[----:B------:R-:W-:Y:S01]  /*14d80*/  SEL R85, R85, 0x9, !P2 ;  /* 0x0000000955557807 */ /* 0x000fe20005000000 */
[----:B------:R-:W-:-:S06]  /*14d90*/  FADD.FTZ R20, R128, R20 ;  /* 0x0000001480147221 */ /* 0x000fcc0000010000 */
[----:B------:R-:W0:Y:S01]  /*14da0*/  MUFU.EX2 R81, R81 ;  /* 0x0000005100517308 */ /* 0x000e220000000800 */
[----:B------:R-:W-:Y:S02]  /*14db0*/  @!P0 VIADD R111, R111, 0x31c40 ;  /* 0x00031c406f6f8836 */ /* 0x000fe40000000000 */
[----:B-1----:R-:W-:Y:S01]  /*14dc0*/  FADD.FTZ R0, R105, R0 ;  /* 0x0000000069007221 */ /* 0x002fe20000010000 */
[----:B------:R-:W-:-:S04]  /*14dd0*/  @!P0 VIADD R110, R110, 0x31c60 ;  /* 0x00031c606e6e8836 */ /* 0x000fc80000000000 */
[----:B------:R-:W1:Y:S01]  /*14de0*/  MUFU.EX2 R112, R112 ;  /* 0x0000007000707308 */ /* 0x000e620000000800 */
[----:B------:R-:W-:Y:S02]  /*14df0*/  WARPGROUP.DEPBAR.LE gsb0, 0x0 ;  /* 0x00008000000079c5 */ /* 0x000fe40000010000 */
[----:B----4-:R-:W-:Y:S01]  /*14e00*/  FADD.FTZ R20, R127, R20 ;  /* 0x000000147f147221 */ /* 0x010fe20000010000 */
[----:B------:R4:W-:Y:S06]  /*14e10*/  BAR.ARV R85, 0x100 ;  /* 0x000400550000751d */ /* 0x0009ec0000002000 */
[----:B------:R-:W1:Y:S01]  /*14e20*/  MUFU.EX2 R76, R76 ;  /* 0x0000004c004c7308 */ /* 0x000e620000000800 */
[----:B------:R-:W-:Y:S01]  /*14e30*/  @!P0 PRMT R111, RZ, 0x654, R111 ;  /* 0x00000654ff6f8816 */ /* 0x000fe2000000006f */
[----:B--2---:R-:W-:Y:S01]  /*14e40*/  FADD.FTZ R0, R106, R0 ;  /* 0x000000006a007221 */ /* 0x004fe20000010000 */
[----:B----4-:R-:W-:-:S05]  /*14e50*/  F2FP.F16.F32.PACK_AB R85, R87, R126 ;  /* 0x0000007e5755723e */ /* 0x010fca00000000ff */
[----:B------:R-:W2:Y:S01]  /*14e60*/  MUFU.EX2 R113, R113 ;  /* 0x0000007100717308 */ /* 0x000ea20000000800 */
[----:B------:R-:W-:Y:S01]  /*14e70*/  @!P0 PRMT R110, RZ, 0x654, R110 ;  /* 0x00000654ff6e8816 */ /* 0x000fe2000000006e */
[----:B---3--:R-:W-:Y:S01]  /*14e80*/  FADD.FTZ R20, R125, R20 ;  /* 0x000000147d147221 */ /* 0x008fe20000010000 */
[----:B------:R-:W-:Y:S01]  /*14e90*/  F2FP.F16.F32.PACK_AB R87, R124, R123 ;  /* 0x0000007b7c57723e */ /* 0x000fe200000000ff */
[----:B------:R3:W-:Y:S04]  /*14ea0*/  @!P0 SYNCS.ARRIVE.TRANS64.RED.A1T0 RZ, [R111+URZ], RZ ;  /* 0x000000ff6fff89a7 */ /* 0x0007e8000810043f */
[----:B------:R-:W4:Y:S01]  /*14eb0*/  MUFU.EX2 R80, R80 ;  /* 0x0000005000507308 */ /* 0x000f220000000800 */
[----:B0-----:R-:W-:Y:S01]  /*14ec0*/  FADD.FTZ R0, R107, R0 ;  /* 0x000000006b007221 */ /* 0x001fe20000010000 */
[----:B------:R-:W-:Y:S01]  /*14ed0*/  FADD.FTZ R20, R81, R20 ;  /* 0x0000001451147221 */ /* 0x000fe20000010000 */
[----:B------:R3:W-:Y:S05]  /*14ee0*/  @!P0 SYNCS.ARRIVE.TRANS64.RED.A1T0 RZ, [R110+URZ], RZ ;  /* 0x000000ff6eff89a7 */ /* 0x0007ea000810043f */
[----:B------:R-:W0:Y:S01]  /*14ef0*/  MUFU.EX2 R114, R114 ;  /* 0x0000007200727308 */ /* 0x000e220000000800 */
[----:B------:R3:W-:Y:S07]  /*14f00*/  STSM.16.M88.4 [R17+0x24300], R84 ;  /* 0x0243005411007844 */ /* 0x0007ee0000000200 */
[----:B------:R-:W0:Y:S01]  /*14f10*/  MUFU.EX2 R89, R89 ;  /* 0x0000005900597308 */ /* 0x000e220000000800 */
[----:B-1----:R-:W-:Y:S01]  /*14f20*/  FADD.FTZ R0, R112, R0 ;  /* 0x0000000070007221 */ /* 0x002fe20000010000 */
[----:B------:R-:W-:-:S06]  /*14f30*/  FADD.FTZ R20, R76, R20 ;  /* 0x000000144c147221 */ /* 0x000fcc0000010000 */
[----:B------:R-:W1:Y:S08]  /*14f40*/  MUFU.EX2 R115, R115 ;  /* 0x0000007300737308 */ /* 0x000e700000000800 */
[----:B------:R-:W1:Y:S01]  /*14f50*/  MUFU.EX2 R77, R77 ;  /* 0x0000004d004d7308 */ /* 0x000e620000000800 */
[----:B--2---:R-:W-:-:S07]  /*14f60*/  FADD.FTZ R0, R113, R0 ;  /* 0x0000000071007221 */ /* 0x004fce0000010000 */
[----:B---3--:R-:W-:Y:S01]  /*14f70*/  MUFU.EX2 R84, R83 ;  /* 0x0000005300547308 */ /* 0x008fe20000000800 */
[----:B----4-:R-:W-:-:S07]  /*14f80*/  FADD.FTZ R20, R80, R20 ;  /* 0x0000001450147221 */ /* 0x010fce0000010000 */
[----:B------:R-:W2:Y:S08]  /*14f90*/  MUFU.EX2 R83, R116 ;  /* 0x0000007400537308 */ /* 0x000eb00000000800 */
[----:B------:R-:W3:Y:S01]  /*14fa0*/  MUFU.EX2 R97, R97 ;  /* 0x0000006100617308 */ /* 0x000ee20000000800 */
[----:B0-----:R-:W-:Y:S01]  /*14fb0*/  FADD.FTZ R0, R114, R0 ;  /* 0x0000000072007221 */ /* 0x001fe20000010000 */
[----:B------:R-:W-:-:S06]  /*14fc0*/  FADD.FTZ R20, R89, R20 ;  /* 0x0000001459147221 */ /* 0x000fcc0000010000 */
[----:B------:R-:W0:Y:S08]  /*14fd0*/  MUFU.EX2 R117, R117 ;  /* 0x0000007500757308 */ /* 0x000e300000000800 */
[----:B------:R-:W4:Y:S01]  /*14fe0*/  MUFU.EX2 R74, R74 ;  /* 0x0000004a004a7308 */ /* 0x000f220000000800 */
[----:B-1----:R-:W-:Y:S01]  /*14ff0*/  FADD.FTZ R0, R115, R0 ;  /* 0x0000000073007221 */ /* 0x002fe20000010000 */
[----:B------:R-:W-:-:S06]  /*15000*/  FADD.FTZ R20, R77, R20 ;  /* 0x000000144d147221 */ /* 0x000fcc0000010000 */
[----:B------:R-:W1:Y:S08]  /*15010*/  MUFU.EX2 R118, R118 ;  /* 0x0000007600767308 */ /* 0x000e700000000800 */
[----:B------:R-:W1:Y:S01]  /*15020*/  MUFU.EX2 R96, R96 ;  /* 0x0000006000607308 */ /* 0x000e620000000800 */
[----:B--2---:R-:W-:Y:S01]  /*15030*/  FADD.FTZ R0, R83, R0 ;  /* 0x0000000053007221 */ /* 0x004fe20000010000 */
[----:B---3--:R-:W-:-:S06]  /*15040*/  FADD.FTZ R20, R97, R20 ;  /* 0x0000001461147221 */ /* 0x008fcc0000010000 */
[----:B------:R-:W2:Y:S08]  /*15050*/  MUFU.EX2 R119, R119 ;  /* 0x0000007700777308 */ /* 0x000eb00000000800 */
[----:B------:R-:W3:Y:S01]  /*15060*/  MUFU.EX2 R21, R21 ;  /* 0x0000001500157308 */ /* 0x000ee20000000800 */
[----:B0-----:R-:W-:Y:S01]  /*15070*/  FADD.FTZ R0, R117, R0 ;  /* 0x0000000075007221 */ /* 0x001fe20000010000 */
[----:B----4-:R-:W-:-:S06]  /*15080*/  FADD.FTZ R20, R74, R20 ;  /* 0x000000144a147221 */ /* 0x010fcc0000010000 */
[----:B------:R-:W0:Y:S08]  /*15090*/  MUFU.EX2 R120, R120 ;  /* 0x0000007800787308 */ /* 0x000e300000000800 */
[----:B------:R-:W4:Y:S01]  /*150a0*/  MUFU.EX2 R92, R92 ;  /* 0x0000005c005c7308 */ /* 0x000f220000000800 */
[----:B-1----:R-:W-:Y:S01]  /*150b0*/  FADD.FTZ R0, R118, R0 ;  /* 0x0000000076007221 */ /* 0x002fe20000010000 */
[----:B------:R-:W-:-:S06]  /*150c0*/  FADD.FTZ R20, R96, R20 ;  /* 0x0000001460147221 */ /* 0x000fcc0000010000 */
        /* <DEDUP_REMOVED lines=17> */
[----:B------:R-:W-:Y:S01]  /*151e0*/  F2FP.F16.F32.PACK_AB R139, R79, R78 ;  /* 0x0000004e4f8b723e */ /* 0x000fe200000000ff */
[----:B0-----:R-:W-:-:S06]  /*151f0*/  FADD.FTZ R75, R141, R0 ;  /* 0x000000008d4b7221 */ /* 0x001fcc0000010000 */
[----:B------:R-:W0:Y:S01]  /*15200*/  MUFU.EX2 R143, R143 ;  /* 0x0000008f008f7308 */ /* 0x000e220000000800 */
[----:B----4-:R-:W-:-:S07]  /*15210*/  FADD.FTZ R79, R85, R20 ;  /* 0x00000014554f7221 */ /* 0x010fce0000010000 */
[----:B------:R-:W4:Y:S01]  /*15220*/  MUFU.EX2 R93, R93 ;  /* 0x0000005d005d7308 */ /* 0x000f220000000800 */
[----:B-1----:R-:W-:Y:S01]  /*15230*/  FADD.FTZ R75, R140, R75 ;  /* 0x0000004b8c4b7221 */ /* 0x002fe20000010000 */
[----:B------:R-:W-:-:S06]  /*15240*/  FADD.FTZ R20, R88, R79 ;  /* 0x0000004f58147221 */ /* 0x000fcc0000010000 */
[----:B------:R-:W1:Y:S08]  /*15250*/  MUFU.EX2 R144, R144 ;  /* 0x0000009000907308 */ /* 0x000e700000000800 */
[----:B------:R-:W1:Y:S01]  /*15260*/  MUFU.EX2 R100, R100 ;  /* 0x0000006400647308 */ /* 0x000e620000000800 */
[----:B--2---:R-:W-:Y:S01]  /*15270*/  FADD.FTZ R0, R122, R75 ;  /* 0x0000004b7a007221 */ /* 0x004fe20000010000 */
[----:B---3--:R-:W-:-:S06]  /*15280*/  FADD.FTZ R20, R101, R20 ;  /* 0x0000001465147221 */ /* 0x008fcc0000010000 */
[----:B------:R-:W2:Y:S01]  /*15290*/  MUFU.EX2 R91, R145 ;  /* 0x00000091005b7308 */ /* 0x000ea20000000800 */
[----:B------:R-:W-:-:S07]  /*152a0*/  F2FP.F16.F32.PACK_AB R78, R21, R96 ;  /* 0x00000060154e723e */ /* 0x000fce00000000ff */
[----:B------:R-:W3:Y:S01]  /*152b0*/  MUFU.EX2 R94, R94 ;  /* 0x0000005e005e7308 */ /* 0x000ee20000000800 */
[----:B0-----:R-:W-:Y:S01]  /*152c0*/  FADD.FTZ R21, R143, R0 ;  /* 0x000000008f157221 */ /* 0x001fe20000010000 */
[----:B----4-:R-:W-:-:S06]  /*152d0*/  FADD.FTZ R75, R93, R20 ;  /* 0x000000145d4b7221 */ /* 0x010fcc0000010000 */
[----:B------:R-:W0:Y:S01]  /*152e0*/  MUFU.EX2 R146, R146 ;  /* 0x0000009200927308 */ /* 0x000e220000000800 */
[----:B-1----:R-:W-:-:S07]  /*152f0*/  FADD.FTZ R0, R144, R21 ;  /* 0x0000001590007221 */ /* 0x002fce0000010000 */
[----:B------:R-:W1:Y:S01]  /*15300*/  MUFU.EX2 R99, R99 ;  /* 0x0000006300637308 */ /* 0x000e620000000800 */
[----:B------:R-:W-:-:S07]  /*15310*/  FADD.FTZ R75, R100, R75 ;  /* 0x0000004b644b7221 */ /* 0x000fce0000010000 */
[----:B------:R-:W4:Y:S01]  /*15320*/  MUFU.EX2 R147, R147 ;  /* 0x0000009300937308 */ /* 0x000f220000000800 */
[----:B--2---:R-:W-:Y:S01]  /*15330*/  FADD.FTZ R21, R91, R0 ;  /* 0x000000005b157221 */ /* 0x004fe20000010000 */
[----:B---3--:R-:W-:-:S06]  /*15340*/  FADD.FTZ R20, R94, R75 ;  /* 0x0000004b5e147221 */ /* 0x008fcc0000010000 */
[----:B------:R-:W2:Y:S01]  /*15350*/  MUFU.EX2 R148, R148 ;  /* 0x0000009400947308 */ /* 0x000ea20000000800 */
[----:B0-----:R-:W-:-:S07]  /*15360*/  FADD.FTZ R0, R146, R21 ;  /* 0x0000001592007221 */ /* 0x001fce0000010000 */
[----:B------:R-:W0:Y:S08]  /*15370*/  MUFU.EX2 R86, R90 ;  /* 0x0000005a00567308 */ /* 0x000e300000000800 */
[----:B------:R-:W-:Y:S08]  /*15380*/  MUFU.EX2 R149, R149 ;  /* 0x0000009500957308 */ /* 0x000ff00000000800 */
[----:B------:R-:W3:Y:S01]  /*15390*/  MUFU.EX2 R150, R150 ;  /* 0x0000009600967308 */ /* 0x000ee20000000800 */
[----:B-1----:R-:W-:Y:S01]  /*153a0*/  FADD.FTZ R75, R99, R20 ;  /* 0x00000014634b7221 */ /* 0x002fe20000010000 */
[----:B----4-:R-:W-:Y:S01]  /*153b0*/  FADD.FTZ R21, R147, R0 ;  /* 0x0000000093157221 */ /* 0x010fe20000010000 */
[----:B------:R-:W4:Y:S05]  /*153c0*/  LDL R20, [R1+0x24] ;  /* 0x0000240001147983 */ /* 0x000f2a0000100800 */
[----:B------:R-:W1:Y:S01]  /*153d0*/  MUFU.EX2 R98, R98 ;  /* 0x0000006200627308 */ /* 0x000e620000000800 */
[----:B--2---:R-:W-:Y:S01]  /*153e0*/  FADD.FTZ R0, R148, R21 ;  /* 0x0000001594007221 */ /* 0x004fe20000010000 */
[----:B0-----:R-:W-:Y:S01]  /*153f0*/  FADD.FTZ R75, R86, R75 ;  /* 0x0000004b564b7221 */ /* 0x001fe20000010000 */
[----:B---3--:R-:W-:-:S02]  /*15400*/  F2FP.F16.F32.PACK_AB R87, R150, R149 ;  /* 0x000000959657723e */ /* 0x008fc400000000ff */
[----:B------:R-:W-:-:S04]  /*15410*/  FADD.FTZ R149, R149, R0 ;  /* 0x0000000095957221 */ /* 0x000fc80000010000 */
[----:B------:R-:W-:Y:S01]  /*15420*/  FADD.FTZ R0, R150, R149 ;  /* 0x0000009596007221 */ /* 0x000fe20000010000 */
[----:B-1----:R-:W-:-:S05]  /*15430*/  FADD.FTZ R21, R98, R75 ;  /* 0x0000004b62157221 */ /* 0x002fca0000010000 */
[----:B------:R0:W-:Y:S04]  /*15440*/  STL [R1+0x4], R21 ;  /* 0x0000041501007387 */ /* 0x0001e80000100800 */
[----:B------:R-:W-:Y:S04]  /*15450*/  STL [R1+0x34], R0 ;  /* 0x0000340001007387 */ /* 0x000fe80000100800 */
[----:B0-----:R0:W5:Y:S01]  /*15460*/  LDL R21, [R1+0x40] ;  /* 0x0000400001157983 */ /* 0x0011620000100800 */
        /* <DEDUP_REMOVED lines=14> */
[----:B------:R-:W-:Y:S01]  /*15550*/  STSM.16.M88.4 [R17+0x25b00], R136 ;  /* 0x025b008811007844 */ /* 0x000fe20000000200 */
[----:B------:R-:W-:-:S03]  /*15560*/  F2FP.F16.F32.PACK_AB R76, R74, R97 ;  /* 0x000000614a4c723e */ /* 0x000fc600000000ff */
[----:B------:R-:W-:Y:S01]  /*15570*/  STSM.16.M88.4 [R17+0x27300], R132 ;  /* 0x0273008411007844 */ /* 0x000fe20000000200 */
[----:B------:R-:W-:Y:S02]  /*15580*/  F2FP.F16.F32.PACK_AB R77, R119, R118 ;  /* 0x00000076774d723e */ /* 0x000fe400000000ff */
[----:B------:R-:W-:Y:S01]  /*15590*/  F2FP.F16.F32.PACK_AB R79, R121, R120 ;  /* 0x00000078794f723e */ /* 0x000fe200000000ff */
[----:B------:R-:W-:Y:S01]  /*155a0*/  STSM.16.M88.4 [R17+0x28b00], R128 ;  /* 0x028b008011007844 */ /* 0x000fe20000000200 */
[----:B------:R-:W-:-:S03]  /*155b0*/  F2FP.F16.F32.PACK_AB R88, R101, R88 ;  /* 0x000000586558723e */ /* 0x000fc600000000ff */
[----:B------:R1:W-:Y:S01]  /*155c0*/  STSM.16.M88.4 [R17+0x2a300], R80 ;  /* 0x02a3005011007844 */ /* 0x0003e20000000200 */
[----:B------:R-:W-:Y:S02]  /*155d0*/  F2FP.F16.F32.PACK_AB R89, R144, R143 ;  /* 0x0000008f9059723e */ /* 0x000fe400000000ff */
[----:B------:R-:W-:Y:S02]  /*155e0*/  F2FP.F16.F32.PACK_AB R90, R100, R93 ;  /* 0x0000005d645a723e */ /* 0x000fe400000000ff */
[----:B------:R-:W-:Y:S02]  /*155f0*/  F2FP.F16.F32.PACK_AB R91, R146, R91 ;  /* 0x0000005b925b723e */ /* 0x000fe400000000ff */
[----:B------:R-:W-:Y:S01]  /*15600*/  F2FP.F16.F32.PACK_AB R86, R98, R86 ;  /* 0x000000566256723e */ /* 0x000fe200000000ff */
[----:B------:R0:W-:Y:S01]  /*15610*/  STSM.16.M88.4 [R17+0x2bb00], R76 ;  /* 0x02bb004c11007844 */ /* 0x0001e20000000200 */
[----:B-1----:R-:W-:Y:S02]  /*15620*/  F2FP.F16.F32.PACK_AB R80, R84, R92 ;  /* 0x0000005c5450723e */ /* 0x002fe400000000ff */
[----:B------:R-:W-:-:S02]  /*15630*/  F2FP.F16.F32.PACK_AB R81, R141, R142 ;  /* 0x0000008e8d51723e */ /* 0x000fc400000000ff */
[----:B------:R-:W-:Y:S02]  /*15640*/  F2FP.F16.F32.PACK_AB R82, R85, R95 ;  /* 0x0000005f5552723e */ /* 0x000fe400000000ff */
[----:B------:R-:W-:Y:S02]  /*15650*/  F2FP.F16.F32.PACK_AB R83, R122, R140 ;  /* 0x0000008c7a53723e */ /* 0x000fe400000000ff */
[----:B------:R-:W-:Y:S02]  /*15660*/  F2FP.F16.F32.PACK_AB R84, R99, R94 ;  /* 0x0000005e6354723e */ /* 0x000fe400000000ff */
[----:B------:R-:W-:Y:S01]  /*15670*/  F2FP.F16.F32.PACK_AB R85, R148, R147 ;  /* 0x000000939455723e */ /* 0x000fe200000000ff */
[----:B------:R0:W-:Y:S04]  /*15680*/  STSM.16.M88.4 [R17+0x2d300], R80 ;  /* 0x02d3005011007844 */ /* 0x0001e80000000200 */
        /* <DEDUP_REMOVED lines=58> */
[C---:B----4-:R-:W-:Y:S01]  /*15a30*/  ISETP.GT.AND P2, PT, R15.reuse, R20, PT ;  /* 0x000000140f00720c */ /* 0x050fe20003f44270 */
[----:B------:R-:W-:Y:S02]  /*15a40*/  VIADD R15, R15, 0xffffffff ;  /* 0xffffffff0f0f7836 */ /* 0x000fe40000000000 */
[----:B------:R-:W-:Y:S01]  /*15a50*/  IMAD.MOV.U32 R20, RZ, RZ, R19 ;  /* 0x000000ffff147224 */ /* 0x000fe200078e0013 */
[----:B-1----:R-:W-:-:S09]  /*15a60*/  NOP ;  /* 0x0000000000007918 */ /* 0x002fd20000000000 */
[----:B0-----:R-:W-:Y:S05]  /*15a70*/  @P2 BRA `(.L_x_12353) ;  /* 0xffffffa4008c2947 */ /* 0x001fea000383ffff */
[----:B------:R-:W-:-:S07]  /*15a80*/  IMAD.MOV.U32 R157, RZ, RZ, R15 ;  /* 0x000000ffff9d7224 */ /* 0x000fce00078e000f */
.L_x_12342:
[----:B------:R-:W-:-:S13]  /*15a90*/  ISETP.GE.AND P2, PT, R157, RZ, PT ;  /* 0x000000ff9d00720c */ /* 0x000fda0003f46270 */
[----:B------:R-:W-:Y:S05]  /*15aa0*/  @!P2 BRA `(.L_x_12354) ;  /* 0x0000004c00e8a947 */ /* 0x000fea0003800000 */
[----:B------:R0:W5:Y:S01]  /*15ab0*/  LDL.LU R15, [R1+0x40] ;  /* 0x00004000010f7983 */ /* 0x0001620000300800 */
[----:B------:R-:W-:Y:S02]  /*15ac0*/  IMAD.MOV.U32 R0, RZ, RZ, R73 ;  /* 0x000000ffff007224 */ /* 0x000fe400078e0049 */
[----:B------:R-:W-:Y:S02]  /*15ad0*/  IMAD.MOV.U32 R14, RZ, RZ, R23 ;  /* 0x000000ffff0e7224 */ /* 0x000fe400078e0017 */
[----:B------:R-:W-:-:S07]  /*15ae0*/  IMAD.MOV.U32 R20, RZ, RZ, R19 ;  /* 0x000000ffff147224 */ /* 0x000fce00078e0013 */
.L_x_12365:
[----:B-----5:R-:W2:Y:S01]  /*15af0*/  LDL R21, [R1+0x64] ;  /* 0x0000640001157983 */ /* 0x020ea20000100800 */
[----:B------:R-:W-:Y:S01]  /*15b00*/  VIADD R19, R20, 0x1 ;  /* 0x0000000114137836 */ /* 0x000fe20000000000 */
[----:B------:R-:W-:Y:S05]  /*15b10*/  YIELD ;  /* 0x0000000000007946 */ /* 0x000fea0003800000 */
[----:B------:R-:W-:-:S04]  /*15b20*/  ISETP.NE.AND P3, PT, R19, 0x2, PT ;  /* 0x000000021300780c */ /* 0x000fc80003f65270 */
[----:B------:R-:W-:Y:S02]  /*15b30*/  SEL R72, RZ, 0x1, P3 ;  /* 0x00000001ff487807 */ /* 0x000fe40001800000 */
[----:B------:R-:W-:Y:S02]  /*15b40*/  SEL R19, R19, RZ, P3 ;  /* 0x000000ff13137207 */ /* 0x000fe40001800000 */
[----:B------:R-:W-:-:S05]  /*15b50*/  LOP3.LUT R23, R15, R72, RZ, 0x3c, !PT ;  /* 0x000000480f177212 */ /* 0x000fca00078e3cff */
[----:B------:R1:W-:Y:S01]  /*15b60*/  STL [R1+0x40], R23 ;  /* 0x0000401701007387 */ /* 0x0003e20000100800 */
[----:B--2---:R-:W-:-:S13]  /*15b70*/  ISETP.NE.AND P2, PT, R21, RZ, PT ;  /* 0x000000ff1500720c */ /* 0x004fda0003f45270 */
[----:B-1----:R-:W-:Y:S05]  /*15b80*/  @P2 BRA `(.L_x_12355) ;  /* 0x0000000000302947 */ /* 0x002fea0003800000 */
[----:B------:R-:W-:Y:S05]  /*15b90*/  @!P1 BRA `(.L_x_12356) ;  /* 0x0000000000049947 */ /* 0x000fea0003800000 */
[----:B------:R-:W-:Y:S01]  /*15ba0*/  BPT.TRAP 0x1 ;  /* 0x000000040000795c */ /* 0x000fe20000300000 */
.L_x_12356:
[----:B------:R-:W-:Y:S01]  /*15bb0*/  IMAD R21, R19, 0x8, R16 ;  /* 0x0000000813157824 */ /* 0x000fe200078e0210 */
[----:B------:R-:W-:-:S04]  /*15bc0*/  SHF.L.U32 R72, R23, 0x1f, RZ ;  /* 0x0000001f17487819 */ /* 0x000fc800000006ff */
[----:B------:R1:W2:Y:S01]  /*15bd0*/  SYNCS.PHASECHK.TRANS64.TRYWAIT P3, [R21+URZ+0x31c30], R72 ;  /* 0x031c3048150075a7 */ /* 0x0002a2000806017f */
[----:B------:R-:W-:Y:S05]  /*15be0*/  @!P1 BRA `(.L_x_12357) ;  /* 0x0000000000049947 */ /* 0x000fea0003800000 */
[----:B------:R-:W-:Y:S01]  /*15bf0*/  BPT.TRAP 0x1 ;  /* 0x000000040000795c */ /* 0x000fe20000300000 */
.L_x_12357:
[----:B------:R-:W-:Y:S04]  /*15c00*/  BSSY B0, `(.L_x_12355) ;  /* 0x0000004000007945 */ /* 0x000fe80003800000 */
[----:B--2---:R-:W-:Y:S05]  /*15c10*/  @P3 BRA `(.L_x_12358) ;  /* 0x0000000000083947 */ /* 0x004fea0003800000 */
[----:B------:R-:W2:Y:S02]  /*15c20*/  SYNCS.PHASECHK.TRANS64.TRYWAIT P3, [R21+URZ+0x31c30], R72 ;  /* 0x031c3048150075a7 */ /* 0x000ea4000806017f */
[----:B--2---:R-:W-:Y:S05]  /*15c30*/  @!P3 BRA `(.L_x_12359) ;  /* 0x000000fc007cb947 */ /* 0x004fea0003800000 */
.L_x_12358:
[----:B------:R-:W-:Y:S05]  /*15c40*/  BSYNC B0 ;  /* 0x0000000000007941 */ /* 0x000fea0003800000 */
.L_x_12355:
[----:B------:R-:W3:Y:S01]  /*15c50*/  LDL R23, [R1+0x6c] ;  /* 0x00006c0001177983 */ /* 0x000ee20000100800 */
[----:B-12---:R-:W1:Y:S01]  /*15c60*/  S2R R21, SR_TID.X ;  /* 0x0000000000157919 */ /* 0x006e620000002100 */
[----:B------:R-:W-:Y:S05]  /*15c70*/  WARPSYNC.ALL ;  /* 0x0000000000007948 */ /* 0x000fea0003800000 */
[----:B------:R-:W-:Y:S01]  /*15c80*/  IMAD.MOV.U32 R145, RZ, RZ, -0x7fffffe0 ;  /* 0x80000020ff917424 */ /* 0x000fe200078e00ff */
[----:B-1----:R-:W-:-:S05]  /*15c90*/  SHF.R.U32.HI R21, RZ, 0x7, R21 ;  /* 0x00000007ff157819 */ /* 0x002fca0000011615 */
        /* <DEDUP_REMOVED lines=17> */
[----:B---3--:R-:W-:-:S05]  /*15db0*/  IMAD R144, R19, 0x6c0, R23 ;  /* 0x000006c013907824 */ /* 0x008fca00078e0217 */
        /* <DEDUP_REMOVED lines=307> */
[----:B-1----:R-:W-:Y:S01]  /*170f0*/  MOV R21, UR14 ;  /* 0x0000000e00157c02 */ /* 0x002fe20008000f00 */
        /* <DEDUP_REMOVED lines=216> */
.L_x_12361:
[----:B------:R-:W-:Y:S01]  /*17e80*/  SHF.L.U32 R15, R15, 0x1f, RZ ;  /* 0x0000001f0f0f7819 */ /* 0x000fe200000006ff */
[----:B------:R-:W-:-:S04]  /*17e90*/  IMAD R21, R20, 0x8, R16 ;  /* 0x0000000814157824 */ /* 0x000fc800078e0210 */
[----:B------:R1:W2:Y:S01]  /*17ea0*/  SYNCS.PHASECHK.TRANS64.TRYWAIT P2, [R21+URZ+0x31c50], R15 ;  /* 0x031c500f150075a7 */ /* 0x0002a2000804017f */
[----:B------:R-:W-:Y:S05]  /*17eb0*/  @!P1 BRA `(.L_x_12362) ;  /* 0x0000000000049947 */ /* 0x000fea0003800000 */
[----:B------:R-:W-:Y:S01]  /*17ec0*/  BPT.TRAP 0x1 ;  /* 0x000000040000795c */ /* 0x000fe20000300000 */
.L_x_12362:
[----:B------:R-:W-:Y:S04]  /*17ed0*/  BSSY B0, `(.L_x_12360) ;  /* 0x0000004000007945 */ /* 0x000fe80003800000 */
[----:B--2---:R-:W-:Y:S05]  /*17ee0*/  @P2 BRA `(.L_x_12363) ;  /* 0x0000000000082947 */ /* 0x004fea0003800000 */
[----:B------:R-:W2:Y:S02]  /*17ef0*/  SYNCS.PHASECHK.TRANS64.TRYWAIT P2, [R21+URZ+0x31c50], R15 ;  /* 0x031c500f150075a7 */ /* 0x000ea4000804017f */
[----:B--2---:R-:W-:Y:S05]  /*17f00*/  @!P2 BRA `(.L_x_12364) ;  /* 0x000000d800dca947 */ /* 0x004fea0003800000 */
.L_x_12363:
[----:B------:R-:W-:Y:S05]  /*17f10*/  BSYNC B0 ;  /* 0x0000000000007941 */ /* 0x000fea0003800000 */
.L_x_12360:
        /* <DEDUP_REMOVED lines=12> */
[----:B-12---:R-:W-:Y:S01]  /*17fe0*/  FMUL.FTZ R15, R112, UR61 ;  /* 0x0000003d700f7c20 */ /* 0x006fe20008410000 */
        /* <DEDUP_REMOVED lines=30> */
[----:B------:R-:W-:Y:S05]  /*181d0*/  WARPSYNC.ALL ;  /* 0x0000000000007948 */ /* 0x000fea0003800000 */
[----:B------:R2:W4:Y:S01]  /*181e0*/  MUFU.TANH R154, R138 ;  /* 0x0000008a009a7308 */ /* 0x0005220000002400 */
[----:B---3--:R-:W-:Y:S01]  /*181f0*/  FMNMX.FTZ R23, R144, R23, !PT ;  /* 0x0000001790177209 */ /* 0x008fe20007810000 */
[----:B------:R-:W-:Y:S01]  /*18200*/  FMUL.FTZ R142, R142, UR61 ;  /* 0x0000003d8e8e7c20 */ /* 0x000fe20008410000 */
[----:B------:R-:W-:Y:S01]  /*18210*/  FMUL.FTZ R143, R143, UR61 ;  /* 0x0000003d8f8f7c20 */ /* 0x000fe20008410000 */
[----:B------:R-:W-:Y:S01]  /*18220*/  FMUL.FTZ R122, R122, UR61 ;  /* 0x0000003d7a7a7c20 */ /* 0x000fe20008410000 */
[----:B------:R-:W-:Y:S01]  /*18230*/  FMUL.FTZ R123, R123, UR61 ;  /* 0x0000003d7b7b7c20 */ /* 0x000fe20008410000 */
[----:B------:R-:W-:Y:S01]  /*18240*/  ULDC UR4, c[0x0][0x988] ;  /* 0x0002620000047ab9 */ /* 0x000fe20000000800 */
[----:B-1----:R-:W-:Y:S01]  /*18250*/  FMNMX.FTZ R23, R141, R23, !PT ;  /* 0x000000178d177209 */ /* 0x002fe20007810000 */
[----:B------:R-:W1:Y:S01]  /*18260*/  MUFU.TANH R140, R140 ;  /* 0x0000008c008c7308 */ /* 0x000e620000002400 */
[----:B--2---:R-:W-:Y:S01]  /*18270*/  FMUL.FTZ R138, R132, UR61 ;  /* 0x0000003d848a7c20 */ /* 0x004fe20008410000 */
        /* <DEDUP_REMOVED lines=9> */
[----:B----4-:R-:W-:-:S02]  /*18310*/  IMAD.MOV.U32 R93, RZ, RZ, R154 ;  /* 0x000000ffff5d7224 */ /* 0x010fc400078e009a */
[----:B------:R-:W-:Y:S01]  /*18320*/  FMUL.FTZ R134, R134, UR61 ;  /* 0x0000003d86867c20 */ /* 0x000fe20008410000 */
[----:B------:R-:W-:Y:S02]  /*18330*/  FMUL.FTZ R154, R118, UR61 ;  /* 0x0000003d769a7c20 */ /* 0x000fe40008410000 */
[----:B------:R-:W3:Y:S01]  /*18340*/  MUFU.TANH R132, R132 ;  /* 0x0000008400847308 */ /* 0x000ee20000002400 */
[----:B-1----:R-:W-:-:S07]  /*18350*/  FMNMX.FTZ R23, R140, R23, !PT ;  /* 0x000000178c177209 */ /* 0x002fce0007810000 */
[----:B------:R-:W1:Y:S01]  /*18360*/  MUFU.TANH R137, R137 ;  /* 0x0000008900897308 */ /* 0x000e620000002400 */
[----:B--2---:R-:W-:-:S07]  /*18370*/  FMNMX.FTZ R23, R138, R23, !PT ;  /* 0x000000178a177209 */ /* 0x004fce0007810000 */
[----:B------:R-:W2:Y:S01]  /*18380*/  MUFU.TANH R136, R136 ;  /* 0x0000008800887308 */ /* 0x000ea20000002400 */
[----:B---3--:R-:W-:-:S07]  /*18390*/  FMNMX.FTZ R23, R132, R23, !PT ;  /* 0x0000001784177209 */ /* 0x008fce0007810000 */
        /* <DEDUP_REMOVED lines=54> */
[----:B------:R-:W-:Y:S01]  /*18700*/  MUFU.TANH R81, R143 ;  /* 0x0000008f00517308 */ /* 0x000fe20000002400 */
[----:B-1----:R-:W-:-:S05]  /*18710*/  FMNMX.FTZ R23, R150, R23, !PT ;  /* 0x0000001796177209 */ /* 0x002fca0007810000 */
[----:B------:R-:W1:Y:S02]  /*18720*/  SHFL.BFLY PT, R72, R23, 0x2, 0x1f ;  /* 0x0c401f0017487f89 */ /* 0x000e6400000e0000 */
[----:B------:R-:W-:Y:S08]  /*18730*/  MUFU.TANH R142, R122 ;  /* 0x0000007a008e7308 */ /* 0x000ff00000002400 */
[----:B------:R2:W-:Y:S08]  /*18740*/  MUFU.TANH R122, R123 ;  /* 0x0000007b007a7308 */ /* 0x0005f00000002400 */
[----:B------:R-:W-:Y:S01]  /*18750*/  MUFU.TANH R97, R131 ;  /* 0x0000008300617308 */ /* 0x000fe20000002400 */
[----:B--2---:R-:W-:-:S02]  /*18760*/  IMAD.MOV.U32 R123, RZ, RZ, R155 ;  /* 0x000000ffff7b7224 */ /* 0x004fc400078e009b */
[----:B------:R-:W-:Y:S01]  /*18770*/  FMUL.FTZ R155, R115, UR61 ;  /* 0x0000003d739b7c20 */ /* 0x000fe20008410000 */
[----:B-1----:R-:W-:-:S04]  /*18780*/  FMNMX.FTZ R23, R23, R72, !PT ;  /* 0x0000004817177209 */ /* 0x002fc80007810000 */
[----:B------:R-:W-:Y:S01]  /*18790*/  MUFU.TANH R80, R130 ;  /* 0x0000008200507308 */ /* 0x000fe20000002400 */
[----:B------:R-:W1:Y:S07]  /*187a0*/  SHFL.BFLY PT, R72, R23, 0x1, 0x1f ;  /* 0x0c201f0017487f89 */ /* 0x000e6e00000e0000 */
[----:B------:R-:W2:Y:S08]  /*187b0*/  MUFU.TANH R92, R135 ;  /* 0x00000087005c7308 */ /* 0x000eb00000002400 */
[----:B------:R-:W-:Y:S08]  /*187c0*/  MUFU.TANH R139, R139 ;  /* 0x0000008b008b7308 */ /* 0x000ff00000002400 */
[----:B------:R3:W-:Y:S01]  /*187d0*/  MUFU.TANH R77, R127 ;  /* 0x0000007f004d7308 */ /* 0x0007e20000002400 */
[----:B--2---:R-:W-:Y:S01]  /*187e0*/  IMAD.MOV.U32 R118, RZ, RZ, R92 ;  /* 0x000000ffff767224 */ /* 0x004fe200078e005c */
[----:B-1----:R-:W-:Y:S01]  /*187f0*/  FMNMX.FTZ R23, R23, R72, !PT ;  /* 0x0000004817177209 */ /* 0x002fe20007810000 */
[----:B------:R-:W-:-:S04]  /*18800*/  IMAD.U32 R72, RZ, RZ, UR4 ;  /* 0x00000004ff487e24 */ /* 0x000fc8000f8e00ff */
[CC--:B------:R-:W-:Y:S01]  /*18810*/  FMUL.FTZ R115, R23.reuse, R72.reuse ;  /* 0x0000004817737220 */ /* 0x0c0fe20000410000 */
[----:B------:R-:W-:Y:S01]  /*18820*/  FADD.FTZ R14, -R23, R14 ;  /* 0x0000000e170e7221 */ /* 0x000fe20000010100 */
[----:B------:R1:W2:Y:S02]  /*18830*/  MUFU.TANH R84, R126 ;  /* 0x0000007e00547308 */ /* 0x0002a40000002400 */
[-C--:B------:R-:W-:Y:S01]  /*18840*/  FFMA.FTZ R131, R137, R72.reuse, -R115 ;  /* 0x0000004889837223 */ /* 0x080fe20000010873 */
[----:B------:R-:W-:Y:S02]  /*18850*/  IMAD.MOV.U32 R137, RZ, RZ, R81 ;  /* 0x000000ffff897224 */ /* 0x000fe400078e0051 */
[-CC-:B------:R-:W-:Y:S01]  /*18860*/  FFMA.FTZ R81, R112, R72.reuse, -R115.reuse ;  /* 0x0000004870517223 */ /* 0x180fe20000010873 */
[-C--:B------:R-:W-:Y:S01]  /*18870*/  FMUL.FTZ R14, R14, R72.reuse ;  /* 0x000000480e0e7220 */ /* 0x080fe20000410000 */
[----:B------:R-:W4:Y:S01]  /*18880*/  LDL.LU R112, [R1+0x4] ;  /* 0x0000040001707983 */ /* 0x000f220000300800 */
[-CC-:B------:R-:W-:Y:S01]  /*18890*/  FFMA.FTZ R73, R153, R72.reuse, -R115.reuse ;  /* 0x0000004899497223 */ /* 0x180fe20000010873 */
[-CC-:B------:R-:W-:Y:S01]  /*188a0*/  FFMA.FTZ R114, R152, R72.reuse, -R115.reuse ;  /* 0x0000004898727223 */ /* 0x180fe20000010873 */
[-CC-:B------:R-:W-:Y:S01]  /*188b0*/  FFMA.FTZ R76, R104, R72.reuse, -R115.reuse ;  /* 0x00000048684c7223 */ /* 0x180fe20000010873 */
[-CC-:B------:R-:W-:Y:S01]  /*188c0*/  FFMA.FTZ R130, R136, R72.reuse, -R115.reuse ;  /* 0x0000004888827223 */ /* 0x180fe20000010873 */
[----:B------:R-:W-:Y:S01]  /*188d0*/  MUFU.EX2 R14, R14 ;  /* 0x0000000e000e7308 */ /* 0x000fe20000000800 */
[----:B---3--:R-:W-:Y:S01]  /*188e0*/  FFMA.FTZ R127, R15, R72, -R115 ;  /* 0x000000480f7f7223 */ /* 0x008fe20000010873 */
[----:B------:R-:W-:-:S02]  /*188f0*/  IMAD.MOV.U32 R136, RZ, RZ, R80 ;  /* 0x000000ffff887224 */ /* 0x000fc400078e0050 */
[----:B-1----:R-:W-:-:S04]  /*18900*/  FFMA.FTZ R126, R21, R72, -R115 ;  /* 0x00000048157e7223 */ /* 0x002fc80000010873 */
[----:B------:R1:W3:Y:S01]  /*18910*/  MUFU.TANH R89, R134 ;  /* 0x0000008600597308 */ /* 0x0002e20000002400 */
[-CC-:B------:R-:W-:Y:S01]  /*18920*/  FFMA.FTZ R143, R124, R72.reuse, -R115.reuse ;  /* 0x000000487c8f7223 */ /* 0x180fe20000010873 */
[-CC-:B------:R-:W-:Y:S01]  /*18930*/  FFMA.FTZ R133, R138, R72.reuse, -R115.reuse ;  /* 0x000000488a857223 */ /* 0x180fe20000010873 */
[-CC-:B------:R-:W-:Y:S01]  /*18940*/  FFMA.FTZ R135, R141, R72.reuse, -R115.reuse ;  /* 0x000000488d877223 */ /* 0x180fe20000010873 */
[----:B--2---:R-:W-:Y:S02]  /*18950*/  IMAD.MOV.U32 R152, RZ, RZ, R84 ;  /* 0x000000ffff987224 */ /* 0x004fe400078e0054 */
[-C--:B------:R-:W-:Y:S01]  /*18960*/  FFMA.FTZ R92, R88, R72.reuse, -R115 ;  /* 0x00000048585c7223 */ /* 0x080fe20000010873 */
[----:B------:R-:W-:Y:S02]  /*18970*/  IMAD.MOV.U32 R153, RZ, RZ, R77 ;  /* 0x000000ffff997224 */ /* 0x000fe400078e004d */
[-CC-:B------:R-:W-:Y:S01]  /*18980*/  FFMA.FTZ R145, R145, R72.reuse, -R115.reuse ;  /* 0x0000004891917223 */ /* 0x180fe20000010873 */
[----:B------:R-:W4:Y:S01]  /*18990*/  MUFU.EX2 R73, R73 ;  /* 0x0000004900497308 */ /* 0x000f220000000800 */
[-CC-:B------:R-:W-:Y:S01]  /*189a0*/  FFMA.FTZ R144, R144, R72.reuse, -R115.reuse ;  /* 0x0000004890907223 */ /* 0x180fe20000010873 */
[-CC-:B------:R-:W-:Y:S01]  /*189b0*/  FFMA.FTZ R132, R132, R72.reuse, -R115.reuse ;  /* 0x0000004884847223 */ /* 0x180fe20000010873 */
[-CC-:B------:R-:W-:Y:S01]  /*189c0*/  FFMA.FTZ R129, R129, R72.reuse, -R115.reuse ;  /* 0x0000004881817223 */ /* 0x180fe20000010873 */
[-CC-:B------:R-:W-:Y:S01]  /*189d0*/  FFMA.FTZ R128, R128, R72.reuse, -R115.reuse ;  /* 0x0000004880807223 */ /* 0x180fe20000010873 */
[----:B------:R-:W-:-:S03]  /*189e0*/  FFMA.FTZ R125, R125, R72, -R115 ;  /* 0x000000487d7d7223 */ /* 0x000fc60000010873 */
[----:B------:R2:W0:Y:S01]  /*189f0*/  MUFU.EX2 R104, R114 ;  /* 0x0000007200687308 */ /* 0x0004220000000800 */
[-CC-:B------:R-:W-:Y:S01]  /*18a00*/  FFMA.FTZ R15, R101, R72.reuse, -R115.reuse ;  /* 0x00000048650f7223 */ /* 0x180fe20000010873 */
[-C--:B------:R-:W-:Y:S01]  /*18a10*/  FFMA.FTZ R80, R105, R72.reuse, -R115 ;  /* 0x0000004869507223 */ /* 0x080fe20000010873 */
[----:B------:R-:W-:Y:S02]  /*18a20*/  IMAD.MOV.U32 R105, RZ, RZ, R93 ;  /* 0x000000ffff697224 */ /* 0x000fe400078e005d */
[-C--:B------:R-:W-:Y:S01]  /*18a30*/  FFMA.FTZ R21, R113, R72.reuse, -R115 ;  /* 0x0000004871157223 */ /* 0x080fe20000010873 */
[----:B------:R-:W-:Y:S02]  /*18a40*/  IMAD.MOV.U32 R113, RZ, RZ, R118 ;  /* 0x000000ffff717224 */ /* 0x000fe400078e0076 */
[----:B------:R-:W-:Y:S01]  /*18a50*/  FMUL.FTZ R118, R107, UR61 ;  /* 0x0000003d6b767c20 */ /* 0x000fe20008410000 */
[----:B------:R-:W-:Y:S02]  /*18a60*/  IMAD.MOV.U32 R107, RZ, RZ, R139 ;  /* 0x000000ffff6b7224 */ /* 0x000fe400078e008b */
[----:B-1----:R-:W-:Y:S01]  /*18a70*/  FFMA.FTZ R134, R140, R72, -R115 ;  /* 0x000000488c867223 */ /* 0x002fe20000010873 */
[----:B------:R-:W-:Y:S01]  /*18a80*/  IMAD.MOV.U32 R124, RZ, RZ, R137 ;  /* 0x000000ffff7c7224 */ /* 0x000fe200078e0089 */
[----:B------:R-:W1:Y:S01]  /*18a90*/  MUFU.TANH R156, R156 ;  /* 0x0000009c009c7308 */ /* 0x000e620000002400 */
[----:B------:R-:W-:-:S02]  /*18aa0*/  IMAD.MOV.U32 R138, RZ, RZ, R97 ;  /* 0x000000ffff8a7224 */ /* 0x000fc400078e0061 */
[-CC-:B------:R-:W-:Y:S01]  /*18ab0*/  FFMA.FTZ R97, R96, R72.reuse, -R115.reuse ;  /* 0x0000004860617223 */ /* 0x180fe20000010873 */
[----:B--2---:R-:W-:Y:S02]  /*18ac0*/  IMAD.MOV.U32 R114, RZ, RZ, R136 ;  /* 0x000000ffff727224 */ /* 0x004fe400078e0088 */
[-C--:B------:R-:W-:Y:S01]  /*18ad0*/  FFMA.FTZ R96, R100, R72.reuse, -R115 ;  /* 0x0000004864607223 */ /* 0x080fe20000010873 */
[----:B---3--:R-:W-:Y:S02]  /*18ae0*/  IMAD.MOV.U32 R140, RZ, RZ, R89 ;  /* 0x000000ffff8c7224 */ /* 0x008fe400078e0059 */
        /* <DEDUP_REMOVED lines=12> */
[----:B------:R-:W-:Y:S01]  /*18bb0*/  IMAD.MOV.U32 R115, RZ, RZ, R138 ;  /* 0x000000ffff737224 */ /* 0x000fe200078e008a */
[----:B------:R-:W2:Y:S01]  /*18bc0*/  MUFU.TANH R155, R155 ;  /* 0x0000009b009b7308 */ /* 0x000ea20000002400 */
[----:B------:R-:W-:-:S02]  /*18bd0*/  IMAD.MOV.U32 R151, RZ, RZ, R140 ;  /* 0x000000ffff977224 */ /* 0x000fc400078e008c */
[----:B------:R-:W-:Y:S02]  /*18be0*/  IMAD.MOV.U32 R138, RZ, RZ, R122 ;  /* 0x000000ffff8a7224 */ /* 0x000fe400078e007a */
[----:B------:R-:W-:Y:S01]  /*18bf0*/  FMUL.FTZ R116, R119, UR61 ;  /* 0x0000003d77747c20 */ /* 0x000fe20008410000 */
[----:B------:R-:W-:Y:S02]  /*18c00*/  FMUL.FTZ R117, R106, UR61 ;  /* 0x0000003d6a757c20 */ /* 0x000fe40008410000 */
[----:B------:R-:W3:Y:S01]  /*18c10*/  MUFU.TANH R154, R154 ;  /* 0x0000009a009a7308 */ /* 0x000ee20000002400 */
[----:B------:R-:W-:-:S07]  /*18c20*/  FMUL.FTZ R119, R110, UR61 ;  /* 0x0000003d6e777c20 */ /* 0x000fce0008410000 */
        /* <DEDUP_REMOVED lines=24> */
[----:B------:R-:W3:Y:S08]  /*18db0*/  MUFU.EX2 R106, R145 ;  /* 0x00000091006a7308 */ /* 0x000ef00000000800 */
[----:B------:R-:W3:Y:S01]  /*18dc0*/  MUFU.TANH R137, R137 ;  /* 0x0000008900897308 */ /* 0x000ee20000002400 */
[----:B------:R-:W-:-:S07]  /*18dd0*/  FMUL.FTZ R87, R87, UR61 ;  /* 0x0000003d57577c20 */ /* 0x000fce0008410000 */
[----:B------:R-:W3:Y:S08]  /*18de0*/  MUFU.EX2 R144, R144 ;  /* 0x0000009000907308 */ /* 0x000ef00000000800 */
[----:B------:R-:W3:Y:S01]  /*18df0*/  MUFU.TANH R82, R82 ;  /* 0x0000005200527308 */ /* 0x000ee20000002400 */
[----:B----4-:R-:W-:-:S04]  /*18e00*/  FFMA.FTZ R101, R14, R112, R73 ;  /* 0x000000700e657223 */ /* 0x010fc80000010049 */
[C---:B0-----:R-:W-:Y:S01]  /*18e10*/  FADD.FTZ R101, R104.reuse, R101 ;  /* 0x0000006568657221 */ /* 0x041fe20000010000 */
[----:B------:R-:W-:Y:S02]  /*18e20*/  F2FP.F16.F32.PACK_AB R104, R104, R73 ;  /* 0x000000496868723e */ /* 0x000fe400000000ff */
[----:B------:R-:W-:-:S04]  /*18e30*/  FMNMX.FTZ R73, R105, R0, !PT ;  /* 0x0000000069497209 */ /* 0x000fc80007810000 */
[----:B------:R-:W-:-:S04]  /*18e40*/  FMNMX.FTZ R73, R107, R73, !PT ;  /* 0x000000496b497209 */ /* 0x000fc80007810000 */
[----:B------:R-:W-:-:S04]  /*18e50*/  FMNMX.FTZ R73, R123, R73, !PT ;  /* 0x000000497b497209 */ /* 0x000fc80007810000 */
[----:B------:R-:W-:-:S04]  /*18e60*/  FMNMX.FTZ R73, R124, R73, !PT ;  /* 0x000000497c497209 */ /* 0x000fc80007810000 */
[----:B------:R-:W-:-:S04]  /*18e70*/  FMNMX.FTZ R73, R114, R73, !PT ;  /* 0x0000004972497209 */ /* 0x000fc80007810000 */
[----:B------:R-:W-:Y:S01]  /*18e80*/  FMNMX.FTZ R73, R115, R73, !PT ;  /* 0x0000004973497209 */ /* 0x000fe20007810000 */
[----:B------:R-:W-:-:S03]  /*18e90*/  IMAD.MOV.U32 R112, RZ, RZ, R142 ;  /* 0x000000ffff707224 */ /* 0x000fc600078e008e */
[----:B------:R-:W-:-:S04]  /*18ea0*/  FMNMX.FTZ R73, R151, R73, !PT ;  /* 0x0000004997497209 */ /* 0x000fc80007810000 */
[----:B------:R-:W-:-:S04]  /*18eb0*/  FMNMX.FTZ R73, R113, R73, !PT ;  /* 0x0000004971497209 */ /* 0x000fc80007810000 */
[----:B------:R-:W-:-:S04]  /*18ec0*/  FMNMX.FTZ R73, R112, R73, !PT ;  /* 0x0000004970497209 */ /* 0x000fc80007810000 */
[----:B------:R-:W-:-:S04]  /*18ed0*/  FMNMX.FTZ R73, R138, R73, !PT ;  /* 0x000000498a497209 */ /* 0x000fc80007810000 */
[----:B------:R-:W-:-:S04]  /*18ee0*/  FMNMX.FTZ R73, R152, R73, !PT ;  /* 0x0000004998497209 */ /* 0x000fc80007810000 */
[----:B------:R-:W-:-:S04]  /*18ef0*/  FMNMX.FTZ R73, R153, R73, !PT ;  /* 0x0000004999497209 */ /* 0x000fc80007810000 */
[----:B-1----:R-:W-:-:S04]  /*18f00*/  FMNMX.FTZ R73, R156, R73, !PT ;  /* 0x000000499c497209 */ /* 0x002fc80007810000 */
[----:B--2---:R-:W-:-:S04]  /*18f10*/  FMNMX.FTZ R73, R155, R73, !PT ;  /* 0x000000499b497209 */ /* 0x004fc80007810000 */
        /* <DEDUP_REMOVED lines=11> */
[----:B------:R-:W-:-:S04]  /*18fd0*/  FMNMX.FTZ R73, R110, R73, !PT ;  /* 0x000000496e497209 */ /* 0x000fc80007810000 */
[----:B------:R-:W-:Y:S01]  /*18fe0*/  FMNMX.FTZ R73, R111, R73, !PT ;  /* 0x000000496f497209 */ /* 0x000fe20007810000 */
[----:B------:R-:W1:Y:S01]  /*18ff0*/  MUFU.TANH R86, R86 ;  /* 0x0000005600567308 */ /* 0x000e620000002400 */
[----:B------:R-:W-:Y:S02]  /*19000*/  FMUL.FTZ R140, R74, UR61 ;  /* 0x0000003d4a8c7c20 */ /* 0x000fe40008410000 */
[----:B------:R-:W-:Y:S01]  /*19010*/  FMNMX.FTZ R73, R136, R73, !PT ;  /* 0x0000004988497209 */ /* 0x000fe20007810000 */
[----:B------:R-:W-:Y:S01]  /*19020*/  FADD.FTZ R101, R106, R101 ;  /* 0x000000656a657221 */ /* 0x000fe20000010000 */
[----:B------:R-:W-:Y:S02]  /*19030*/  FMUL.FTZ R142, R75, UR61 ;  /* 0x0000003d4b8e7c20 */ /* 0x000fe40008410000 */
[----:B------:R-:W-:Y:S01]  /*19040*/  FMNMX.FTZ R73, R137, R73, !PT ;  /* 0x0000004989497209 */ /* 0x000fe20007810000 */
[----:B------:R-:W2:Y:S01]  /*19050*/  MUFU.TANH R87, R87 ;  /* 0x0000005700577308 */ /* 0x000ea20000002400 */
[C---:B------:R-:W-:Y:S01]  /*19060*/  FADD.FTZ R139, R144.reuse, R101 ;  /* 0x00000065908b7221 */ /* 0x040fe20000010000 */
[----:B------:R-:W-:Y:S01]  /*19070*/  F2FP.F16.F32.PACK_AB R106, R144, R106 ;  /* 0x0000006a906a723e */ /* 0x000fe200000000ff */
[----:B------:R-:W-:Y:S01]  /*19080*/  FMUL.FTZ R144, R78, UR61 ;  /* 0x0000003d4e907c20 */ /* 0x000fe20008410000 */
[----:B------:R-:W-:-:S04]  /*19090*/  FMNMX.FTZ R73, R82, R73, !PT ;  /* 0x0000004952497209 */ /* 0x000fc80007810000 */
[----:B------:R-:W3:Y:S01]  /*190a0*/  MUFU.TANH R140, R140 ;  /* 0x0000008c008c7308 */ /* 0x000ee20000002400 */
[----:B0-----:R-:W-:Y:S01]  /*190b0*/  FMNMX.FTZ R73, R83, R73, !PT ;  /* 0x0000004953497209 */ /* 0x001fe20007810000 */
[----:B------:R-:W-:-:S06]  /*190c0*/  FMUL.FTZ R145, R79, UR61 ;  /* 0x0000003d4f917c20 */ /* 0x000fcc0008410000 */
[----:B------:R-:W0:Y:S01]  /*190d0*/  MUFU.TANH R142, R142 ;  /* 0x0000008e008e7308 */ /* 0x000e220000002400 */
[----:B-1----:R-:W-:-:S07]  /*190e0*/  FMNMX.FTZ R73, R86, R73, !PT ;  /* 0x0000004956497209 */ /* 0x002fce0007810000 */
[----:B------:R-:W1:Y:S01]  /*190f0*/  MUFU.TANH R144, R144 ;  /* 0x0000009000907308 */ /* 0x000e620000002400 */
[----:B--2---:R-:W-:-:S07]  /*19100*/  FMNMX.FTZ R73, R87, R73, !PT ;  /* 0x0000004957497209 */ /* 0x004fce0007810000 */
[----:B------:R-:W2:Y:S01]  /*19110*/  MUFU.TANH R145, R145 ;  /* 0x0000009100917308 */ /* 0x000ea20000002400 */
[----:B---3--:R-:W-:-:S04]  /*19120*/  FMNMX.FTZ R73, R140, R73, !PT ;  /* 0x000000498c497209 */ /* 0x008fc80007810000 */
[----:B0-----:R-:W-:-:S04]  /*19130*/  FMNMX.FTZ R73, R142, R73, !PT ;  /* 0x000000498e497209 */ /* 0x001fc80007810000 */
[----:B-1----:R-:W-:-:S04]  /*19140*/  FMNMX.FTZ R73, R144, R73, !PT ;  /* 0x0000004990497209 */ /* 0x002fc80007810000 */
[----:B--2---:R-:W-:-:S05]  /*19150*/  FMNMX.FTZ R73, R145, R73, !PT ;  /* 0x0000004991497209 */ /* 0x004fca0007810000 */
[----:B------:R-:W0:Y:S02]  /*19160*/  SHFL.BFLY PT, R74, R73, 0x2, 0x1f ;  /* 0x0c401f00494a7f89 */ /* 0x000e2400000e0000 */
[----:B0-----:R-:W-:-:S05]  /*19170*/  FMNMX.FTZ R73, R73, R74, !PT ;  /* 0x0000004a49497209 */ /* 0x001fca0007810000 */
[----:B------:R-:W0:Y:S02]  /*19180*/  SHFL.BFLY PT, R74, R73, 0x1, 0x1f ;  /* 0x0c201f00494a7f89 */ /* 0x000e2400000e0000 */
[----:B0-----:R-:W-:-:S05]  /*19190*/  FMNMX.FTZ R73, R73, R74, !PT ;  /* 0x0000004a49497209 */ /* 0x001fca0007810000 */
[----:B------:R-:W-:-:S04]  /*191a0*/  FMUL.FTZ R147, R73, R72 ;  /* 0x0000004849937220 */ /* 0x000fc80000410000 */
[-CC-:B------:R-:W-:Y:S02]  /*191b0*/  FFMA.FTZ R102, R138, R72.reuse, -R147.reuse ;  /* 0x000000488a667223 */ /* 0x180fe40000010893 */
[----:B------:R-:W2:Y:S01]  /*191c0*/  LDL R138, [R1+0x7c] ;  /* 0x00007c00018a7983 */ /* 0x000ea20000100800 */
[----:B------:R-:W-:Y:S01]  /*191d0*/  FFMA.FTZ R91, R108, R72, -R147 ;  /* 0x000000486c5b7223 */ /* 0x000fe20000010893 */
[----:B------:R-:W-:-:S05]  /*191e0*/  VIADD R108, R16, 0x200 ;  /* 0x00000200106c7836 */ /* 0x000fca0000000000 */
        /* <DEDUP_REMOVED lines=37> */
[----:B------:R-:W-:Y:S01]  /*19440*/  R2UR UR35, R111 ;  /* 0x000000006f2372ca */ /* 0x000fe200000e0000 */
[----:B------:R-:W-:-:S05]  /*19450*/  IMAD.MOV.U32 R111, RZ, RZ, -0x3ffffff0 ;  /* 0xc0000010ff6f7424 */ /* 0x000fca00078e00ff */
[----:B------:R-:W-:Y:S01]  /*19460*/  R2UR UR9, R111 ;  /* 0x000000006f0972ca */ /* 0x000fe200000e0000 */
[----:B------:R-:W-:Y:S01]  /*19470*/  IMAD.MOV.U32 R111, RZ, RZ, -0x3ffffff0 ;  /* 0xc0000010ff6f7424 */ /* 0x000fe200078e00ff */
[----:B--2---:R-:W-:-:S04]  /*19480*/  LOP3.LUT R108, R138, 0x10000, RZ, 0xfc, !PT ;  /* 0x000100008a6c7812 */ /* 0x004fc800078efcff */
[----:B------:R-:W-:-:S13]  /*19490*/  R2UR UR4, R108 ;  /* 0x000000006c0472ca */ /* 0x000fda00000e0000 */
[----:B------:R-:W-:Y:S01]  /*194a0*/  HGMMA.64x96x16.F32 R24, gdesc[UR4].tnspB, R24, gsb0 ;  /* 0x41600000041879f0 */ /* 0x000fe20008000818 */
[----:B------:R-:W-:-:S05]  /*194b0*/  VIADD R110, R108, 0x180 ;  /* 0x000001806c6e7836 */ /* 0x000fca0000000000 */
[----:B------:R-:W-:Y:S01]  /*194c0*/  R2UR UR8, R110 ;  /* 0x000000006e0872ca */ /* 0x000fe200000e0000 */
[----:B------:R-:W-:Y:S01]  /*194d0*/  VIADD R110, R108, 0x300 ;  /* 0x000003006c6e7836 */ /* 0x000fe20000000000 */
[----:B------:R-:W-:Y:S01]  /*194e0*/  R2UR UR13, R111 ;  /* 0x000000006f0d72ca */ /* 0x000fe200000e0000 */
[----:B------:R-:W-:Y:S02]  /*194f0*/  WARPGROUP.DEPBAR.LE gsb0, 0x0 ;  /* 0x00008000000079c5 */ /* 0x000fe40000010000 */
[----:B------:R-:W-:-:S08]  /*19500*/  WARPGROUP.ARRIVE ;  /* 0x00000000000079c5 */ /* 0x000fd00000000000 */
        /* <DEDUP_REMOVED lines=24> */
[----:B------:R-:W-:Y:S02]  /*19690*/  IMAD.MOV.U32 R111, RZ, RZ, -0x3ffffff0 ;  /* 0xc0000010ff6f7424 */ /* 0x000fe400078e00ff */
[----:B------:R-:W-:Y:S01]  /*196a0*/  FFMA.FTZ R78, R136, R72, -R147 ;  /* 0x00000048884e7223 */ /* 0x000fe20000010893 */
[----:B------:R-:W-:Y:S01]  /*196b0*/  R2UR UR28, R110 ;  /* 0x000000006e1c72ca */ /* 0x000fe200000e0000 */
[----:B------:R-:W2:Y:S01]  /*196c0*/  LDL.LU R136, [R1+0x34] ;  /* 0x0000340001887983 */ /* 0x000ea20000300800 */
        /* <DEDUP_REMOVED lines=18> */
[-CC-:B------:R-:W-:Y:S01]  /*197f0*/  FFMA.FTZ R101, R112, R72.reuse, -R147.reuse ;  /* 0x0000004870657223 */ /* 0x180fe20000010893 */
[-CC-:B------:R-:W-:Y:S02]  /*19800*/  FFMA.FTZ R112, R153, R72.reuse, -R147.reuse ;  /* 0x0000004899707223 */ /* 0x180fe40000010893 */
[----:B------:R-:W0:Y:S01]  /*19810*/  S2R R153, SR_TID.X ;  /* 0x0000000000997919 */ /* 0x000e220000002100 */
[----:B------:R-:W-:Y:S01]  /*19820*/  FADD.FTZ R0, -R73, R0 ;  /* 0x0000000049007221 */ /* 0x000fe20000010100 */
[----:B------:R-:W-:-:S03]  /*19830*/  FFMA.FTZ R105, R105, R72, -R147 ;  /* 0x0000004869697223 */ /* 0x000fc60000010893 */
[-C--:B------:R-:W-:Y:S01]  /*19840*/  FMUL.FTZ R0, R0, R72.reuse ;  /* 0x0000004800007220 */ /* 0x080fe20000410000 */
[-CC-:B------:R-:W-:Y:S02]  /*19850*/  FFMA.FTZ R107, R107, R72.reuse, -R147.reuse ;  /* 0x000000486b6b7223 */ /* 0x180fe40000010893 */
[----:B------:R-:W-:Y:S01]  /*19860*/  MUFU.EX2 R105, R105 ;  /* 0x0000006900697308 */ /* 0x000fe20000000800 */
[----:B------:R-:W-:-:S07]  /*19870*/  FFMA.FTZ R79, R137, R72, -R147 ;  /* 0x00000048894f7223 */ /* 0x000fce0000010893 */
[----:B------:R-:W2:Y:S01]  /*19880*/  MUFU.EX2 R0, R0 ;  /* 0x0000000000007308 */ /* 0x000ea20000000800 */
[----:B------:R-:W-:Y:S02]  /*19890*/  WARPGROUP.DEPBAR.LE gsb0, 0x0 ;  /* 0x00008000000079c5 */ /* 0x000fe40000010000 */
[----:B------:R-:W-:-:S06]  /*198a0*/  WARPGROUP.ARRIVE ;  /* 0x00000000000079c5 */ /* 0x000fcc0000000000 */
[----:B------:R-:W-:Y:S01]  /*198b0*/  HGMMA.64x96x16.F32 R24, gdesc[UR36].tnspB, R24, gsb0 ;  /* 0x41600000241879f0 */ /* 0x000fe20008000818 */
[----:B------:R-:W1:Y:S01]  /*198c0*/  MUFU.EX2 R108, R107 ;  /* 0x0000006b006c7308 */ /* 0x000e620000000800 */
[----:B0-----:R-:W-:Y:S01]  /*198d0*/  SHF.R.U32.HI R137, RZ, 0x7, R153 ;  /* 0x00000007ff897819 */ /* 0x001fe20000011699 */
[-CC-:B------:R-:W-:Y:S01]  /*198e0*/  FFMA.FTZ R124, R124, R72.reuse, -R147.reuse ;  /* 0x000000487c7c7223 */ /* 0x180fe20000010893 */
[----:B------:R-:W-:Y:S01]  /*198f0*/  FFMA.FTZ R123, R123, R72, -R147 ;  /* 0x000000487b7b7223 */ /* 0x000fe20000010893 */
[----:B------:R-:W-:Y:S02]  /*19900*/  ISETP.GE.U32.AND P2, PT, R153, 0x180, PT ;  /* 0x000001809900780c */ /* 0x000fe40003f46070 */
[----:B------:R-:W-:Y:S02]  /*19910*/  VIADD R109, R137, 0x9 ;  /* 0x00000009896d7836 */ /* 0x000fe40000000000 */
[----:B------:R-:W-:Y:S01]  /*19920*/  MUFU.EX2 R107, R123 ;  /* 0x0000007b006b7308 */ /* 0x000fe20000000800 */
[----:B--2---:R-:W-:-:S02]  /*19930*/  FFMA.FTZ R110, R0, R136, R105 ;  /* 0x00000088006e7223 */ /* 0x004fc40000010069 */
[----:B------:R-:W-:-:S05]  /*19940*/  SEL R109, R109, 0x9, !P2 ;  /* 0x000000096d6d7807 */ /* 0x000fca0005000000 */
[----:B------:R-:W-:Y:S01]  /*19950*/  MUFU.EX2 R124, R124 ;  /* 0x0000007c007c7308 */ /* 0x000fe20000000800 */
[----:B-1----:R-:W-:Y:S01]  /*19960*/  F2FP.F16.F32.PACK_AB R105, R108, R105 ;  /* 0x000000696c69723e */ /* 0x002fe200000000ff */
[-CC-:B------:R-:W-:Y:S01]  /*19970*/  FFMA.FTZ R94, R114, R72.reuse, -R147.reuse ;  /* 0x00000048725e7223 */ /* 0x180fe20000010893 */
[----:B------:R-:W-:-:S05]  /*19980*/  FFMA.FTZ R95, R115, R72, -R147 ;  /* 0x00000048735f7223 */ /* 0x000fca0000010893 */
[----:B------:R-:W0:Y:S01]  /*19990*/  MUFU.EX2 R135, R135 ;  /* 0x0000008700877308 */ /* 0x000e220000000800 */
[-CC-:B------:R-:W-:Y:S01]  /*199a0*/  FFMA.FTZ R98, R151, R72.reuse, -R147.reuse ;  /* 0x0000004897627223 */ /* 0x180fe20000010893 */
[----:B------:R-:W-:-:S06]  /*199b0*/  FFMA.FTZ R99, R113, R72, -R147 ;  /* 0x0000004871637223 */ /* 0x000fcc0000010893 */
[----:B------:R-:W1:Y:S08]  /*199c0*/  MUFU.EX2 R134, R134 ;  /* 0x0000008600867308 */ /* 0x000e700000000800 */
[----:B------:R-:W2:Y:S01]  /*199d0*/  MUFU.EX2 R133, R133 ;  /* 0x0000008500857308 */ /* 0x000ea20000000800 */
[----:B0-----:R-:W-:-:S07]  /*199e0*/  FADD.FTZ R139, R135, R139 ;  /* 0x0000008b878b7221 */ /* 0x001fce0000010000 */
[----:B------:R-:W-:Y:S01]  /*199f0*/  MUFU.EX2 R132, R132 ;  /* 0x0000008400847308 */ /* 0x000fe20000000800 */
[----:B------:R-:W-:-:S07]  /*19a00*/  FFMA.FTZ R103, R152, R72, -R147 ;  /* 0x0000004898677223 */ /* 0x000fce0000010893 */
[----:B------:R-:W-:Y:S01]  /*19a10*/  MUFU.EX2 R99, R99 ;  /* 0x0000006300637308 */ /* 0x000fe20000000800 */
[----:B-1----:R-:W-:-:S07]  /*19a20*/  FADD.FTZ R139, R134, R139 ;  /* 0x0000008b868b7221 */ /* 0x002fce0000010000 */
[----:B------:R-:W-:Y:S01]  /*19a30*/  MUFU.EX2 R131, R131 ;  /* 0x0000008300837308 */ /* 0x000fe20000000800 */
[----:B------:R-:W-:Y:S02]  /*19a40*/  WARPGROUP.DEPBAR.LE gsb0, 0x0 ;  /* 0x00008000000079c5 */ /* 0x000fe40000010000 */
[----:B------:R0:W-:Y:S06]  /*19a50*/  BAR.ARV R109, 0x100 ;  /* 0x0004006d0000751d */ /* 0x0001ec0000002000 */
[----:B0-----:R-:W-:Y:S01]  /*19a60*/  FADD.FTZ R109, R108, R110 ;  /* 0x0000006e6c6d7221 */ /* 0x001fe20000010000 */
[----:B------:R-:W-:-:S02]  /*19a70*/  @!P0 IMAD R110, R19, 0x8, R16 ;  /* 0x00000008136e8824 */ /* 0x000fc400078e0210 */
[----:B------:R-:W-:Y:S02]  /*19a80*/  @!P0 IMAD R108, R20, 0x8, R16 ;  /* 0x00000008146c8824 */ /* 0x000fe400078e0210 */
[----:B------:R-:W-:Y:S02]  /*19a90*/  @!P0 VIADD R110, R110, 0x31c40 ;  /* 0x00031c406e6e8836 */ /* 0x000fe40000000000 */
[----:B------:R-:W-:Y:S02]  /*19aa0*/  @!P0 VIADD R108, R108, 0x31c60 ;  /* 0x00031c606c6c8836 */ /* 0x000fe40000000000 */
[----:B------:R-:W-:Y:S01]  /*19ab0*/  FADD.FTZ R20, R107, R109 ;  /* 0x0000006d6b147221 */ /* 0x000fe20000010000 */
[----:B------:R-:W-:Y:S02]  /*19ac0*/  F2FP.F16.F32.PACK_AB R107, R124, R107 ;  /* 0x0000006b7c6b723e */ /* 0x000fe400000000ff */
[----:B------:R-:W-:Y:S02]  /*19ad0*/  @!P0 PRMT R110, RZ, 0x654, R110 ;  /* 0x00000654ff6e8816 */ /* 0x000fe4000000006e */
[----:B------:R-:W-:-:S02]  /*19ae0*/  @!P0 PRMT R108, RZ, 0x654, R108 ;  /* 0x00000654ff6c8816 */ /* 0x000fc4000000006c */
[----:B------:R-:W-:Y:S02]  /*19af0*/  @!P0 SYNCS.ARRIVE.TRANS64.RED.A1T0 RZ, [R110+URZ], RZ ;  /* 0x000000ff6eff89a7 */ /* 0x000fe4000810043f */
[----:B------:R0:W-:Y:S01]  /*19b00*/  @!P0 SYNCS.ARRIVE.TRANS64.RED.A1T0 RZ, [R108+URZ], RZ ;  /* 0x000000ff6cff89a7 */ /* 0x0001e2000810043f */
[----:B------:R1:W-:Y:S01]  /*19b10*/  STSM.16.M88.4 [R17+0x24300], R104 ;  /* 0x0243006811007844 */ /* 0x0003e20000000200 */
[----:B0-----:R-:W-:Y:S08]  /*19b20*/  MUFU.EX2 R108, R76 ;  /* 0x0000004c006c7308 */ /* 0x001ff00000000800 */
[----:B-1----:R-:W-:Y:S08]  /*19b30*/  MUFU.EX2 R106, R97 ;  /* 0x00000061006a7308 */ /* 0x002ff00000000800 */
[----:B------:R-:W-:Y:S08]  /*19b40*/  MUFU.EX2 R97, R93 ;  /* 0x0000005d00617308 */ /* 0x000ff00000000800 */
[----:B------:R-:W0:Y:S08]  /*19b50*/  MUFU.EX2 R93, R94 ;  /* 0x0000005e005d7308 */ /* 0x000e300000000800 */
[----:B------:R-:W1:Y:S01]  /*19b60*/  MUFU.EX2 R76, R95 ;  /* 0x0000005f004c7308 */ /* 0x000e620000000800 */
[----:B------:R-:W-:-:S07]  /*19b70*/  FADD.FTZ R124, R124, R20 ;  /* 0x000000147c7c7221 */ /* 0x000fce0000010000 */
[----:B------:R-:W3:Y:S08]  /*19b80*/  MUFU.EX2 R95, R98 ;  /* 0x00000062005f7308 */ /* 0x000ef00000000800 */
[----:B------:R-:W-:Y:S08]  /*19b90*/  MUFU.EX2 R111, R77 ;  /* 0x0000004d006f7308 */ /* 0x000ff00000000800 */
[----:B------:R-:W-:Y:S01]  /*19ba0*/  MUFU.EX2 R105, R96 ;  /* 0x0000006000697308 */ /* 0x000fe20000000800 */
[----:B--2---:R-:W-:-:S07]  /*19bb0*/  FADD.FTZ R139, R133, R139 ;  /* 0x0000008b858b7221 */ /* 0x004fce0000010000 */
[----:B------:R0:W-:Y:S08]  /*19bc0*/  MUFU.EX2 R96, R88 ;  /* 0x0000005800607308 */ /* 0x0001f00000000800 */
[----:B------:R-:W2:Y:S01]  /*19bd0*/  MUFU.EX2 R77, R101 ;  /* 0x00000065004d7308 */ /* 0x000ea20000000800 */
[----:B0-----:R-:W-:-:S04]  /*19be0*/  FADD.FTZ R88, R93, R124 ;  /* 0x0000007c5d587221 */ /* 0x001fc80000010000 */
[----:B-1----:R-:W-:-:S03]  /*19bf0*/  FADD.FTZ R88, R76, R88 ;  /* 0x000000584c587221 */ /* 0x002fc60000010000 */
[----:B------:R-:W0:Y:S01]  /*19c00*/  MUFU.EX2 R130, R130 ;  /* 0x0000008200827308 */ /* 0x000e220000000800 */
[----:B---3--:R-:W-:-:S07]  /*19c10*/  FADD.FTZ R88, R95, R88 ;  /* 0x000000585f587221 */ /* 0x008fce0000010000 */
[----:B------:R-:W1:Y:S01]  /*19c20*/  MUFU.EX2 R102, R102 ;  /* 0x0000006600667308 */ /* 0x000e620000000800 */
[----:B------:R-:W-:Y:S01]  /*19c30*/  FADD.FTZ R139, R132, R139 ;  /* 0x0000008b848b7221 */ /* 0x000fe20000010000 */
[----:B------:R-:W-:-:S06]  /*19c40*/  FFMA.FTZ R113, R156, R72, -R147 ;  /* 0x000000489c717223 */ /* 0x000fcc0000010893 */
[----:B------:R-:W-:Y:S01]  /*19c50*/  MUFU.EX2 R129, R129 ;  /* 0x0000008100817308 */ /* 0x000fe20000000800 */
[----:B------:R-:W-:Y:S01]  /*19c60*/  FADD.FTZ R88, R99, R88 ;  /* 0x0000005863587221 */ /* 0x000fe20000010000 */
[----:B------:R-:W-:-:S06]  /*19c70*/  FFMA.FTZ R114, R155, R72, -R147 ;  /* 0x000000489b727223 */ /* 0x000fcc0000010893 */
[----:B------:R-:W3:Y:S01]  /*19c80*/  MUFU.EX2 R103, R103 ;  /* 0x0000006700677308 */ /* 0x000ee20000000800 */
[----:B------:R-:W-:-:S07]  /*19c90*/  FADD.FTZ R139, R131, R139 ;  /* 0x0000008b838b7221 */ /* 0x000fce0000010000 */
[----:B------:R-:W-:Y:S01]  /*19ca0*/  MUFU.EX2 R128, R128 ;  /* 0x0000008000807308 */ /* 0x000fe20000000800 */
[----:B--2---:R-:W-:Y:S01]  /*19cb0*/  FADD.FTZ R88, R77, R88 ;  /* 0x000000584d587221 */ /* 0x004fe20000010000 */
[----:B------:R-:W-:-:S06]  /*19cc0*/  FFMA.FTZ R115, R154, R72, -R147 ;  /* 0x000000489a737223 */ /* 0x000fcc0000010893 */
[----:B------:R-:W2:Y:S01]  /*19cd0*/  MUFU.EX2 R112, R112 ;  /* 0x0000007000707308 */ /* 0x000ea20000000800 */
[----:B0-----:R-:W-:-:S07]  /*19ce0*/  FADD.FTZ R139, R130, R139 ;  /* 0x0000008b828b7221 */ /* 0x001fce0000010000 */
[----:B------:R-:W0:Y:S01]  /*19cf0*/  MUFU.EX2 R127, R127 ;  /* 0x0000007f007f7308 */ /* 0x000e220000000800 */
[----:B-1----:R-:W-:-:S07]  /*19d00*/  FADD.FTZ R88, R102, R88 ;  /* 0x0000005866587221 */ /* 0x002fce0000010000 */
[----:B------:R-:W-:Y:S01]  /*19d10*/  MUFU.EX2 R107, R89 ;  /* 0x00000059006b7308 */ /* 0x000fe20000000800 */
[----:B------:R-:W-:-:S07]  /*19d20*/  FFMA.FTZ R116, R116, R72, -R147 ;  /* 0x0000004874747223 */ /* 0x000fce0000010893 */
[----:B------:R-:W-:Y:S01]  /*19d30*/  MUFU.EX2 R89, R113 ;  /* 0x0000007100597308 */ /* 0x000fe20000000800 */
[----:B---3--:R-:W-:-:S07]  /*19d40*/  FADD.FTZ R88, R103, R88 ;  /* 0x0000005867587221 */ /* 0x008fce0000010000 */
[----:B------:R-:W1:Y:S01]  /*19d50*/  MUFU.EX2 R126, R126 ;  /* 0x0000007e007e7308 */ /* 0x000e620000000800 */
[----:B------:R-:W-:-:S07]  /*19d60*/  FFMA.FTZ R117, R117, R72, -R147 ;  /* 0x0000004875757223 */ /* 0x000fce0000010893 */
[----:B------:R-:W-:Y:S01]  /*19d70*/  MUFU.EX2 R114, R114 ;  /* 0x0000007200727308 */ /* 0x000fe20000000800 */
[----:B--2---:R-:W-:-:S07]  /*19d80*/  FADD.FTZ R88, R112, R88 ;  /* 0x0000005870587221 */ /* 0x004fce0000010000 */
[----:B------:R-:W2:Y:S08]  /*19d90*/  MUFU.EX2 R125, R125 ;  /* 0x0000007d007d7308 */ /* 0x000eb00000000800 */
[----:B------:R3:W-:Y:S01]  /*19da0*/  MUFU.EX2 R98, R90 ;  /* 0x0000005a00627308 */ /* 0x0007e20000000800 */
[----:B------:R-:W-:-:S07]  /*19db0*/  FFMA.FTZ R118, R118, R72, -R147 ;  /* 0x0000004876767223 */ /* 0x000fce0000010893 */
[----:B------:R-:W4:Y:S01]  /*19dc0*/  MUFU.EX2 R115, R115 ;  /* 0x0000007300737308 */ /* 0x000f220000000800 */
[----:B---3--:R-:W-:-:S04]  /*19dd0*/  FADD.FTZ R90, R129, R139 ;  /* 0x0000008b815a7221 */ /* 0x008fc80000010000 */
[----:B------:R-:W-:-:S03]  /*19de0*/  FADD.FTZ R90, R128, R90 ;  /* 0x0000005a805a7221 */ /* 0x000fc60000010000 */
[----:B------:R-:W3:Y:S01]  /*19df0*/  MUFU.EX2 R109, R81 ;  /* 0x00000051006d7308 */ /* 0x000ee20000000800 */
[----:B0-----:R-:W-:Y:S01]  /*19e00*/  FADD.FTZ R90, R127, R90 ;  /* 0x0000005a7f5a7221 */ /* 0x001fe20000010000 */
[----:B------:R-:W-:-:S06]  /*19e10*/  FFMA.FTZ R119, R119, R72, -R147 ;  /* 0x0000004877777223 */ /* 0x000fcc0000010893 */
[----:B------:R-:W0:Y:S01]  /*19e20*/  MUFU.EX2 R116, R116 ;  /* 0x0000007400747308 */ /* 0x000e220000000800 */
[----:B-1----:R-:W-:-:S07]  /*19e30*/  FADD.FTZ R90, R126, R90 ;  /* 0x0000005a7e5a7221 */ /* 0x002fce0000010000 */
[----:B------:R-:W-:Y:S01]  /*19e40*/  MUFU.EX2 R101, R75 ;  /* 0x0000004b00657308 */ /* 0x000fe20000000800 */
[----:B------:R-:W-:-:S07]  /*19e50*/  FFMA.FTZ R120, R120, R72, -R147 ;  /* 0x0000004878787223 */ /* 0x000fce0000010893 */
[----:B------:R-:W1:Y:S08]  /*19e60*/  MUFU.EX2 R117, R117 ;  /* 0x0000007500757308 */ /* 0x000e700000000800 */
[----:B------:R2:W-:Y:S08]  /*19e70*/  MUFU.EX2 R75, R78 ;  /* 0x0000004e004b7308 */ /* 0x0005f00000000800 */
[----:B------:R-:W1:Y:S01]  /*19e80*/  MUFU.EX2 R110, R80 ;  /* 0x00000050006e7308 */ /* 0x000e620000000800 */
[----:B--2---:R-:W-:Y:S01]  /*19e90*/  FADD.FTZ R78, R89, R88 ;  /* 0x00000058594e7221 */ /* 0x004fe20000010000 */
[----:B------:R-:W-:-:S03]  /*19ea0*/  FADD.FTZ R88, R125, R90 ;  /* 0x0000005a7d587221 */ /* 0x000fc60000010000 */
[----:B------:R-:W-:-:S03]  /*19eb0*/  FADD.FTZ R78, R114, R78 ;  /* 0x0000004e724e7221 */ /* 0x000fc60000010000 */
[----:B------:R-:W2:Y:S01]  /*19ec0*/  MUFU.EX2 R118, R118 ;  /* 0x0000007600767308 */ /* 0x000ea20000000800 */
[----:B----4-:R-:W-:Y:S01]  /*19ed0*/  FADD.FTZ R78, R115, R78 ;  /* 0x0000004e734e7221 */ /* 0x010fe20000010000 */
[----:B------:R-:W-:Y:S01]  /*19ee0*/  FFMA.FTZ R121, R121, R72, -R147 ;  /* 0x0000004879797223 */ /* 0x000fe20000010893 */
[----:B---3--:R-:W-:-:S05]  /*19ef0*/  FADD.FTZ R88, R109, R88 ;  /* 0x000000586d587221 */ /* 0x008fca0000010000 */
[----:B------:R-:W3:Y:S01]  /*19f00*/  MUFU.EX2 R119, R119 ;  /* 0x0000007700777308 */ /* 0x000ee20000000800 */
[----:B0-----:R-:W-:Y:S01]  /*19f10*/  FADD.FTZ R78, R116, R78 ;  /* 0x0000004e744e7221 */ /* 0x001fe20000010000 */
[----:B------:R-:W-:Y:S01]  /*19f20*/  FFMA.FTZ R122, R122, R72, -R147 ;  /* 0x000000487a7a7223 */ /* 0x000fe20000010893 */
[----:B------:R-:W-:-:S05]  /*19f30*/  FADD.FTZ R88, R108, R88 ;  /* 0x000000586c587221 */ /* 0x000fca0000010000 */
[----:B------:R-:W0:Y:S01]  /*19f40*/  MUFU.EX2 R120, R120 ;  /* 0x0000007800787308 */ /* 0x000e220000000800 */
[----:B-1----:R-:W-:Y:S01]  /*19f50*/  FADD.FTZ R90, R117, R78 ;  /* 0x0000004e755a7221 */ /* 0x002fe20000010000 */
[----:B------:R-:W-:-:S06]  /*19f60*/  FADD.FTZ R88, R110, R88 ;  /* 0x000000586e587221 */ /* 0x000fcc0000010000 */
[----:B------:R-:W1:Y:S01]  /*19f70*/  MUFU.EX2 R121, R121 ;  /* 0x0000007900797308 */ /* 0x000e620000000800 */
[----:B--2---:R-:W-:Y:S01]  /*19f80*/  FADD.FTZ R90, R118, R90 ;  /* 0x0000005a765a7221 */ /* 0x004fe20000010000 */
[----:B------:R-:W-:Y:S01]  /*19f90*/  F2FP.F16.F32.PACK_AB R95, R99, R95 ;  /* 0x0000005f635f723e */ /* 0x000fe200000000ff */
[----:B------:R-:W-:-:S05]  /*19fa0*/  FADD.FTZ R88, R107, R88 ;  /* 0x000000586b587221 */ /* 0x000fca0000010000 */
[----:B------:R-:W2:Y:S01]  /*19fb0*/  MUFU.EX2 R123, R21 ;  /* 0x00000015007b7308 */ /* 0x000ea20000000800 */
[----:B------:R-:W-:Y:S01]  /*19fc0*/  F2FP.F16.F32.PACK_AB R93, R76, R93 ;  /* 0x0000005d4c5d723e */ /* 0x000fe200000000ff */
[----:B---3--:R-:W-:Y:S01]  /*19fd0*/  FADD.FTZ R90, R119, R90 ;  /* 0x0000005a775a7221 */ /* 0x008fe20000010000 */
[----:B------:R-:W-:-:S05]  /*19fe0*/  F2FP.F16.F32.PACK_AB R94, R132, R133 ;  /* 0x00000085845e723e */ /* 0x000fca00000000ff */
[----:B------:R-:W3:Y:S01]  /*19ff0*/  MUFU.EX2 R122, R122 ;  /* 0x0000007a007a7308 */ /* 0x000ee20000000800 */
[----:B------:R-:W-:Y:S02]  /*1a000*/  F2FP.F16.F32.PACK_AB R76, R130, R131 ;  /* 0x00000083824c723e */ /* 0x000fe400000000ff */
[----:B------:R-:W-:Y:S02]  /*1a010*/  F2FP.F16.F32.PACK_AB R77, R102, R77 ;  /* 0x0000004d664d723e */ /* 0x000fe400000000ff */
[----:B------:R-:W-:-:S03]  /*1a020*/  F2FP.F16.F32.PACK_AB R78, R128, R129 ;  /* 0x00000081804e723e */ /* 0x000fc600000000ff */
[----:B------:R4:W-:Y:S01]  /*1a030*/  MUFU.EX2 R104, R92 ;  /* 0x0000005c00687308 */ /* 0x0009e20000000800 */
[----:B------:R-:W-:Y:S01]  /*1a040*/  FADD.FTZ R88, R111, R88 ;  /* 0x000000586f587221 */ /* 0x000fe20000010000 */
[----:B0-----:R-:W-:-:S06]  /*1a050*/  FADD.FTZ R90, R120, R90 ;  /* 0x0000005a785a7221 */ /* 0x001fcc0000010000 */
[----:B------:R-:W0:Y:S01]  /*1a060*/  MUFU.EX2 R20, R91 ;  /* 0x0000005b00147308 */ /* 0x000e220000000800 */
[----:B----4-:R-:W-:-:S07]  /*1a070*/  F2FP.F16.F32.PACK_AB R92, R134, R135 ;  /* 0x00000087865c723e */ /* 0x010fce00000000ff */
[----:B------:R4:W-:Y:S01]  /*1a080*/  MUFU.EX2 R99, R79 ;  /* 0x0000004f00637308 */ /* 0x0009e20000000800 */
[----:B------:R-:W-:Y:S07]  /*1a090*/  STSM.16.M88.4 [R17+0x25b00], R92 ;  /* 0x025b005c11007844 */ /* 0x000fee0000000200 */
[----:B------:R-:W0:Y:S01]  /*1a0a0*/  MUFU.EX2 R136, R15 ;  /* 0x0000000f00887308 */ /* 0x000e220000000800 */
[----:B----4-:R-:W-:-:S05]  /*1a0b0*/  F2FP.F16.F32.PACK_AB R79, R112, R103 ;  /* 0x00000067704f723e */ /* 0x010fca00000000ff */
[----:B------:R4:W-:Y:S02]  /*1a0c0*/  STSM.16.M88.4 [R17+0x27300], R76 ;  /* 0x0273004c11007844 */ /* 0x0009e40000000200 */
[----:B------:R-:W0:Y:S08]  /*1a0d0*/  MUFU.EX2 R74, R74 ;  /* 0x0000004a004a7308 */ /* 0x000e300000000800 */
[----:B------:R-:W0:Y:S01]  /*1a0e0*/  MUFU.EX2 R137, R85 ;  /* 0x0000005500897308 */ /* 0x000e220000000800 */
[----:B----4-:R-:W-:Y:S01]  /*1a0f0*/  FADD.FTZ R76, R106, R88 ;  /* 0x000000586a4c7221 */ /* 0x010fe20000010000 */
[----:B-1----:R-:W-:-:S03]  /*1a100*/  FADD.FTZ R77, R121, R90 ;  /* 0x0000005a794d7221 */ /* 0x002fc60000010000 */
[----:B--2---:R-:W-:Y:S01]  /*1a110*/  FADD.FTZ R76, R123, R76 ;  /* 0x0000004c7b4c7221 */ /* 0x004fe20000010000 */
[----:B---3--:R-:W-:-:S03]  /*1a120*/  FADD.FTZ R77, R122, R77 ;  /* 0x0000004d7a4d7221 */ /* 0x008fc60000010000 */
[----:B------:R-:W-:Y:S01]  /*1a130*/  FADD.FTZ R76, R105, R76 ;  /* 0x0000004c694c7221 */ /* 0x000fe20000010000 */
[----:B0-----:R-:W-:Y:S01]  /*1a140*/  FADD.FTZ R77, R20, R77 ;  /* 0x0000004d144d7221 */ /* 0x001fe20000010000 */
[-C--:B------:R-:W-:Y:S01]  /*1a150*/  FFMA.FTZ R82, R82, R72.reuse, -R147 ;  /* 0x0000004852527223 */ /* 0x080fe20000010893 */
[----:B------:R-:W0:Y:S01]  /*1a160*/  MUFU.EX2 R138, R84 ;  /* 0x00000054008a7308 */ /* 0x000e220000000800 */
[----:B------:R-:W-:Y:S01]  /*1a170*/  FADD.FTZ R76, R136, R76 ;  /* 0x0000004c884c7221 */ /* 0x000fe20000010000 */
[----:B------:R-:W-:Y:S01]  /*1a180*/  FADD.FTZ R77, R98, R77 ;  /* 0x0000004d624d7221 */ /* 0x000fe20000010000 */
[-C--:B------:R-:W-:Y:S02]  /*1a190*/  FFMA.FTZ R83, R83, R72.reuse, -R147 ;  /* 0x0000004853537223 */ /* 0x080fe40000010893 */
[----:B------:R-:W-:Y:S01]  /*1a1a0*/  FADD.FTZ R76, R104, R76 ;  /* 0x0000004c684c7221 */ /* 0x000fe20000010000 */
[----:B------:R-:W-:Y:S02]  /*1a1b0*/  FADD.FTZ R78, R74, R77 ;  /* 0x0000004d4a4e7221 */ /* 0x000fe40000010000 */
[----:B------:R-:W1:Y:S01]  /*1a1c0*/  MUFU.EX2 R82, R82 ;  /* 0x0000005200527308 */ /* 0x000e620000000800 */
[-CC-:B------:R-:W-:Y:S01]  /*1a1d0*/  FFMA.FTZ R86, R86, R72.reuse, -R147.reuse ;  /* 0x0000004856567223 */ /* 0x180fe20000010893 */
[----:B------:R-:W-:Y:S01]  /*1a1e0*/  FADD.FTZ R76, R137, R76 ;  /* 0x0000004c894c7221 */ /* 0x000fe20000010000 */
[----:B------:R-:W-:Y:S01]  /*1a1f0*/  FADD.FTZ R78, R101, R78 ;  /* 0x0000004e654e7221 */ /* 0x000fe20000010000 */
[----:B------:R-:W-:-:S04]  /*1a200*/  FFMA.FTZ R87, R87, R72, -R147 ;  /* 0x0000004857577223 */ /* 0x000fc80000010893 */
[----:B------:R-:W2:Y:S01]  /*1a210*/  MUFU.EX2 R100, R100 ;  /* 0x0000006400647308 */ /* 0x000ea20000000800 */
[----:B------:R-:W-:Y:S01]  /*1a220*/  F2FP.F16.F32.PACK_AB R88, R126, R127 ;  /* 0x0000007f7e58723e */ /* 0x000fe200000000ff */
[----:B------:R-:W-:Y:S01]  /*1a230*/  FADD.FTZ R77, R97, R76 ;  /* 0x0000004c614d7221 */ /* 0x000fe20000010000 */
[----:B------:R-:W-:Y:S02]  /*1a240*/  F2FP.F16.F32.PACK_AB R89, R114, R89 ;  /* 0x000000597259723e */ /* 0x000fe400000000ff */
[----:B------:R-:W-:-:S03]  /*1a250*/  F2FP.F16.F32.PACK_AB R90, R109, R125 ;  /* 0x0000007d6d5a723e */ /* 0x000fc600000000ff */
[----:B------:R-:W3:Y:S01]  /*1a260*/  MUFU.EX2 R83, R83 ;  /* 0x0000005300537308 */ /* 0x000ee20000000800 */
[----:B------:R-:W-:Y:S01]  /*1a270*/  F2FP.F16.F32.PACK_AB R91, R116, R115 ;  /* 0x00000073745b723e */ /* 0x000fe200000000ff */
[----:B------:R-:W-:Y:S01]  /*1a280*/  FADD.FTZ R102, R75, R78 ;  /* 0x0000004e4b667221 */ /* 0x000fe20000010000 */
[----:B------:R-:W-:Y:S01]  /*1a290*/  FFMA.FTZ R140, R140, R72, -R147 ;  /* 0x000000488c8c7223 */ /* 0x000fe20000010893 */
[----:B0-----:R-:W-:-:S04]  /*1a2a0*/  FADD.FTZ R79, R138, R77 ;  /* 0x0000004d8a4f7221 */ /* 0x001fc80000010000 */
[----:B------:R-:W-:Y:S01]  /*1a2b0*/  MUFU.EX2 R84, R141 ;  /* 0x0000008d00547308 */ /* 0x000fe20000000800 */
[----:B------:R0:W-:Y:S01]  /*1a2c0*/  STSM.16.M88.4 [R17+0x28b00], R88 ;  /* 0x028b005811007844 */ /* 0x0001e20000000200 */
[----:B------:R-:W-:-:S06]  /*1a2d0*/  F2FP.F16.F32.PACK_AB R94, R111, R107 ;  /* 0x0000006b6f5e723e */ /* 0x000fcc00000000ff */
[----:B------:R-:W4:Y:S01]  /*1a2e0*/  MUFU.EX2 R86, R86 ;  /* 0x0000005600567308 */ /* 0x000f220000000800 */
[----:B------:R-:W-:Y:S01]  /*1a2f0*/  FADD.FTZ R107, R96, R79 ;  /* 0x0000004f606b7221 */ /* 0x000fe20000010000 */
[----:B------:R-:W-:Y:S01]  /*1a300*/  FFMA.FTZ R142, R142, R72, -R147 ;  /* 0x000000488e8e7223 */ /* 0x000fe20000010893 */
[----:B------:R-:W-:-:S05]  /*1a310*/  F2FP.F16.F32.PACK_AB R79, R98, R20 ;  /* 0x00000014624f723e */ /* 0x000fca00000000ff */
[----:B------:R-:W4:Y:S01]  /*1a320*/  MUFU.EX2 R85, R143 ;  /* 0x0000008f00557308 */ /* 0x000f220000000800 */
[----:B0-----:R-:W-:Y:S01]  /*1a330*/  FADD.FTZ R89, R99, R102 ;  /* 0x0000006663597221 */ /* 0x001fe20000010000 */
[-CC-:B------:R-:W-:Y:S01]  /*1a340*/  FFMA.FTZ R144, R144, R72.reuse, -R147.reuse ;  /* 0x0000004890907223 */ /* 0x180fe20000010893 */
[----:B------:R-:W-:-:S05]  /*1a350*/  FFMA.FTZ R145, R145, R72, -R147 ;  /* 0x0000004891917223 */ /* 0x000fca0000010893 */
[----:B------:R-:W0:Y:S01]  /*1a360*/  MUFU.EX2 R87, R87 ;  /* 0x0000005700577308 */ /* 0x000e220000000800 */
[----:B-1----:R-:W-:Y:S01]  /*1a370*/  FADD.FTZ R20, R82, R89 ;  /* 0x0000005952147221 */ /* 0x002fe20000010000 */
[----:B------:R-:W-:Y:S02]  /*1a380*/  F2FP.F16.F32.PACK_AB R92, R110, R108 ;  /* 0x0000006c6e5c723e */ /* 0x000fe400000000ff */
[----:B------:R-:W-:-:S04]  /*1a390*/  F2FP.F16.F32.PACK_AB R93, R118, R117 ;  /* 0x00000075765d723e */ /* 0x000fc800000000ff */
[----:B------:R-:W1:Y:S01]  /*1a3a0*/  MUFU.EX2 R80, R146 ;  /* 0x0000009200507308 */ /* 0x000e620000000800 */
[----:B------:R-:W-:Y:S01]  /*1a3b0*/  F2FP.F16.F32.PACK_AB R95, R120, R119 ;  /* 0x00000077785f723e */ /* 0x000fe200000000ff */
[----:B--2---:R-:W-:Y:S01]  /*1a3c0*/  FADD.FTZ R107, R100, R107 ;  /* 0x0000006b646b7221 */ /* 0x004fe20000010000 */
[----:B---3--:R-:W-:-:S05]  /*1a3d0*/  FADD.FTZ R91, R83, R20 ;  /* 0x00000014535b7221 */ /* 0x008fca0000010000 */
[----:B------:R-:W2:Y:S01]  /*1a3e0*/  MUFU.EX2 R140, R140 ;  /* 0x0000008c008c7308 */ /* 0x000ea20000000800 */
[----:B------:R3:W-:Y:S01]  /*1a3f0*/  STSM.16.M88.4 [R17+0x2a300], R92 ;  /* 0x02a3005c11007844 */ /* 0x0007e20000000200 */
[----:B----4-:R-:W-:-:S06]  /*1a400*/  FADD.FTZ R20, R86, R91 ;  /* 0x0000005b56147221 */ /* 0x010fcc0000010000 */
[----:B------:R-:W4:Y:S08]  /*1a410*/  MUFU.EX2 R81, R148 ;  /* 0x0000009400517308 */ /* 0x000f300000000800 */
[----:B------:R-:W4:Y:S01]  /*1a420*/  MUFU.EX2 R103, R142 ;  /* 0x0000008e00677308 */ /* 0x000f220000000800 */
[----:B---3--:R-:W-:Y:S01]  /*1a430*/  FADD.FTZ R92, R84, R107 ;  /* 0x0000006b545c7221 */ /* 0x008fe20000010000 */
[----:B------:R-:W-:-:S06]  /*1a440*/  F2FP.F16.F32.PACK_AB R91, R99, R75 ;  /* 0x0000004b635b723e */ /* 0x000fcc00000000ff */
[----:B------:R-:W3:Y:S01]  /*1a450*/  MUFU.EX2 R15, R149 ;  /* 0x00000095000f7308 */ /* 0x000ee20000000800 */
[----:B------:R-:W-:Y:S01]  /*1a460*/  FADD.FTZ R93, R85, R92 ;  /* 0x0000005c555d7221 */ /* 0x000fe20000010000 */
[----:B0-----:R-:W-:-:S06]  /*1a470*/  FADD.FTZ R75, R87, R20 ;  /* 0x00000014574b7221 */ /* 0x001fcc0000010000 */
[----:B------:R-:W-:Y:S08]  /*1a480*/  MUFU.EX2 R144, R144 ;  /* 0x0000009000907308 */ /* 0x000ff00000000800 */
[----:B------:R-:W0:Y:S01]  /*1a490*/  MUFU.EX2 R145, R145 ;  /* 0x0000009100917308 */ /* 0x000e220000000800 */
[----:B------:R-:W-:Y:S01]  /*1a4a0*/  F2FP.F16.F32.PACK_AB R89, R101, R74 ;  /* 0x0000004a6559723e */ /* 0x000fe200000000ff */
[----:B-1----:R-:W-:-:S06]  /*1a4b0*/  FADD.FTZ R74, R80, R93 ;  /* 0x0000005d504a7221 */ /* 0x002fcc0000010000 */
[----:B------:R-:W1:Y:S01]  /*1a4c0*/  MUFU.EX2 R21, R150 ;  /* 0x0000009600157308 */ /* 0x000e620000000800 */
[----:B--2---:R-:W-:Y:S01]  /*1a4d0*/  FADD.FTZ R20, R140, R75 ;  /* 0x0000004b8c147221 */ /* 0x004fe20000010000 */
[----:B----4-:R-:W-:Y:S01]  /*1a4e0*/  FADD.FTZ R74, R81, R74 ;  /* 0x0000004a514a7221 */ /* 0x010fe20000010000 */
[----:B------:R-:W-:Y:S02]  /*1a4f0*/  F2FP.F16.F32.PACK_AB R93, R83, R82 ;  /* 0x00000052535d723e */ /* 0x000fe400000000ff */
[----:B------:R-:W-:Y:S01]  /*1a500*/  FADD.FTZ R75, R103, R20 ;  /* 0x00000014674b7221 */ /* 0x000fe20000010000 */
[----:B---3--:R-:W-:Y:S01]  /*1a510*/  FADD.FTZ R74, R15, R74 ;  /* 0x0000004a0f4a7221 */ /* 0x008fe20000010000 */
[----:B0-----:R-:W-:Y:S02]  /*1a520*/  F2FP.F16.F32.PACK_AB R83, R145, R144 ;  /* 0x000000909153723e */ /* 0x001fe400000000ff */
[----:B------:R-:W-:Y:S01]  /*1a530*/  FADD.FTZ R144, R144, R75 ;  /* 0x0000004b90907221 */ /* 0x000fe20000010000 */
[C---:B-1----:R-:W-:Y:S01]  /*1a540*/  FADD.FTZ R20, R21.reuse, R74 ;  /* 0x0000004a15147221 */ /* 0x042fe20000010000 */
[----:B------:R-:W-:-:S02]  /*1a550*/  F2FP.F16.F32.PACK_AB R82, R21, R15 ;  /* 0x0000000f1552723e */ /* 0x000fc400000000ff */
[----:B------:R-:W-:Y:S02]  /*1a560*/  FADD.FTZ R15, R145, R144 ;  /* 0x00000090910f7221 */ /* 0x000fe40000010000 */
[----:B------:R-:W-:Y:S04]  /*1a570*/  STL [R1+0x4], R20 ;  /* 0x0000041401007387 */ /* 0x000fe80000100800 */
[----:B------:R0:W-:Y:S04]  /*1a580*/  STL [R1+0x34], R15 ;  /* 0x0000340f01007387 */ /* 0x0001e80000100800 */
[----:B0-----:R1:W5:Y:S01]  /*1a590*/  LDL R15, [R1+0x40] ;  /* 0x00004000010f7983 */ /* 0x0013620000100800 */
        /* <DEDUP_REMOVED lines=10> */
[----:B------:R1:W-:Y:S04]  /*1a640*/  STSM.16.M88.4 [R17+0x2bb00], R76 ;  /* 0x02bb004c11007844 */ /* 0x0003e80000000200 */
        /* <DEDUP_REMOVED lines=8> */
[----:B0-----:R-:W0:Y:S01]  /*1a6d0*/  FENCE.VIEW.ASYNC.S ;  /* 0x00000000000073c6 */ /* 0x001e220000000000 */
[----:B------:R-:W-:Y:S01]  /*1a6e0*/  ISETP.GT.AND P2, PT, R157, RZ, PT ;  /* 0x000000ff9d00720c */ /* 0x000fe20003f44270 */
        /* <DEDUP_REMOVED lines=51> */
[----:B------:R-:W-:Y:S01]  /*1aa20*/  IMAD.MOV.U32 R14, RZ, RZ, R23 ;  /* 0x000000ffff0e7224 */ /* 0x000fe200078e0017 */
[----:B0-----:R-:W-:Y:S01]  /*1aa30*/  NOP ;  /* 0x0000000000007918 */ /* 0x001fe20000000000 */
[----:B-1----:R-:W-:Y:S05]  /*1aa40*/  @P2 BRA `(.L_x_12365) ;  /* 0xffffffb000282947 */ /* 0x002fea000383ffff */
.L_x_12354:
[----:B------:R-:W-:Y:S05]  /*1aa50*/  WARPSYNC.ALL ;  /* 0x0000000000007948 */ /* 0x000fea0003800000 */
[----:B------:R-:W-:Y:S06]  /*1aa60*/  BAR.ARV 0x8, 0x200 ;  /* 0x0208000000007b1d */ /* 0x000fec0000002000 */
[----:B------:R-:W-:Y:S05]  /*1aa70*/  @!P1 BRA `(.L_x_12366) ;  /* 0x0000000000049947 */ /* 0x000fea0003800000 */
[----:B------:R-:W-:Y:S01]  /*1aa80*/  BPT.TRAP 0x1 ;  /* 0x000000040000795c */ /* 0x000fe20000300000 */
.L_x_12366:
[----:B------:R-:W2:Y:S01]  /*1aa90*/  LDL R0, [R1+0x40] ;  /* 0x0000400001007983 */ /* 0x000ea20000100800 */
[----:B------:R-:W-:Y:S01]  /*1aaa0*/  IMAD R9, R19, 0x8, R16 ;  /* 0x0000000813097824 */ /* 0x000fe200078e0210 */
[----:B--2---:R-:W-:-:S04]  /*1aab0*/  SHF.L.U32 R0, R0, 0x1f, RZ ;  /* 0x0000001f00007819 */ /* 0x004fc800000006ff */
[----:B------:R0:W1:Y:S01]  /*1aac0*/  SYNCS.PHASECHK.TRANS64.TRYWAIT P2, [R9+URZ+0x31c50], R0 ;  /* 0x031c5000090075a7 */ /* 0x000062000804017f */
[----:B------:R-:W-:Y:S05]  /*1aad0*/  @!P1 BRA `(.L_x_12367) ;  /* 0x0000000000049947 */ /* 0x000fea0003800000 */
[----:B------:R-:W-:Y:S01]  /*1aae0*/  BPT.TRAP 0x1 ;  /* 0x000000040000795c */ /* 0x000fe20000300000 */
.L_x_12367:
        /* <DEDUP_REMOVED lines=10> */
.L_x_12368:
[----:B------:R-:W-:Y:S01]  /*1ab90*/  IMAD R4, R19, 0x6c0, R16 ;  /* 0x000006c013047824 */ /* 0x000fe200078e0210 */
[----:B------:R-:W0:Y:S01]  /*1aba0*/  LDL.LU R13, [R1+0x4] ;  /* 0x00000400010d7983 */ /* 0x000e220000300800 */
[----:B------:R-:W-:Y:S01]  /*1abb0*/  IMAD.MOV.U32 R5, RZ, RZ, -0x7fffffe0 ;  /* 0x80000020ff057424 */ /* 0x000fe200078e00ff */
        /* <DEDUP_REMOVED lines=10> */
[----:B------:R-:W2:Y:S01]  /*1ac60*/  LDL.LU R12, [R1+0x34] ;  /* 0x00003400010c7983 */ /* 0x000ea20000300800 */
[----:B------:R-:W-:-:S02]  /*1ac70*/  IMAD.MOV.U32 R3, RZ, RZ, -0x3ffffff0 ;  /* 0xc0000010ff037424 */ /* 0x000fc400078e00ff */
[----:B------:R-:W-:Y:S01]  /*1ac80*/  IMAD.MOV.U32 R5, RZ, RZ, -0x7fffffe0 ;  /* 0x80000020ff057424 */ /* 0x000fe200078e00ff */
[----:B------:R-:W3:Y:S01]  /*1ac90*/  LDL.LU R8, [R1+0x40] ;  /* 0x0000400001087983 */ /* 0x000ee20000300800 */
        /* <DEDUP_REMOVED lines=33> */
[----:B01----:R-:W0:Y:S02]  /*1aeb0*/  SHFL.BFLY PT, R0, R13, 0x2, 0x1f ;  /* 0x0c401f000d007f89 */ /* 0x003e2400000e0000 */
[----:B0-----:R-:W-:Y:S01]  /*1aec0*/  FADD.FTZ R0, R0, R13 ;  /* 0x0000000d00007221 */ /* 0x001fe20000010000 */
[----:B------:R-:W-:-:S02]  /*1aed0*/  WARPGROUP.DEPBAR.LE gsb0, 0x0 ;  /* 0x00008000000079c5 */ /* 0x000fc40000010000 */
[----:B------:R-:W-:-:S06]  /*1aee0*/  WARPGROUP.ARRIVE ;  /* 0x00000000000079c5 */ /* 0x000fcc0000000000 */
        /* <DEDUP_REMOVED lines=47> */
[----:B------:R-:W1:Y:S01]  /*1b1e0*/  SHFL.BFLY PT, R3, R0, 0x1, 0x1f ;  /* 0x0c201f0000037f89 */ /* 0x000e6200000e0000 */
[----:B------:R-:W-:Y:S01]  /*1b1f0*/  R2UR UR6, R4 ;  /* 0x00000000040672ca */ /* 0x000fe200000e0000 */
[----:B0-----:R-:W-:Y:S01]  /*1b200*/  FADD.FTZ R2, R2, R12 ;  /* 0x0000000c02027221 */ /* 0x001fe20000010000 */
[----:B-1----:R-:W-:-:S04]  /*1b210*/  FADD.FTZ R10, R0, R3 ;  /* 0x00000003000a7221 */ /* 0x002fc80000010000 */
[----:B------:R-:W0:Y:S01]  /*1b220*/  SHFL.BFLY PT, R5, R2, 0x1, 0x1f ;  /* 0x0c201f0002057f89 */ /* 0x000e2200000e0000 */
[----:B------:R-:W-:Y:S02]  /*1b230*/  SEL R0, RZ, 0x1, P2 ;  /* 0x00000001ff007807 */ /* 0x000fe40001000000 */
[----:B------:R-:W-:Y:S01]  /*1b240*/  FSETP.NE.FTZ.AND P1, PT, R10, RZ, PT ;  /* 0x000000ff0a00720b */ /* 0x000fe20003f35000 */
[----:B------:R-:W-:Y:S01]  /*1b250*/  @!P0 VIADD R9, R9, 0x31c60 ;  /* 0x00031c6009098836 */ /* 0x000fe20000000000 */
[----:B---3--:R-:W-:-:S11]  /*1b260*/  LOP3.LUT R8, R8, R0, RZ, 0x3c, !PT ;  /* 0x0000000008087212 */ /* 0x008fd600078e3cff */
[----:B------:R-:W1:Y:S01]  /*1b270*/  @P1 MUFU.LG2 R3, R10 ;  /* 0x0000000a00031308 */ /* 0x000e620000000c00 */
[----:B0-----:R-:W-:Y:S01]  /*1b280*/  FADD.FTZ R11, R2, R5 ;  /* 0x00000005020b7221 */ /* 0x001fe20000010000 */
[----:B------:R-:W-:-:S04]  /*1b290*/  CS2R R4, SRZ ;  /* 0x0000000000047805 */ /* 0x000fc8000001ff00 */
[----:B------:R-:W-:Y:S02]  /*1b2a0*/  FSETP.NE.FTZ.AND P3, PT, R11, RZ, PT ;  /* 0x000000ff0b00720b */ /* 0x000fe40003f75000 */
[----:B------:R0:W-:Y:S02]  /*1b2b0*/  @P1 MUFU.RCP R4, R10 ;  /* 0x0000000a00041308 */ /* 0x0001e40000001000 */
[----:B0-----:R-:W2:Y:S01]  /*1b2c0*/  LDL.LU R10, [R1+0xa0] ;  /* 0x0000a000010a7983 */ /* 0x001ea20000300800 */
[----:B------:R-:W-:Y:S02]  /*1b2d0*/  WARPGROUP.DEPBAR.LE gsb0, 0x0 ;  /* 0x00008000000079c5 */ /* 0x000fe40000010000 */
[----:B------:R-:W-:Y:S01]  /*1b2e0*/  WARPGROUP.ARRIVE ;  /* 0x00000000000079c5 */ /* 0x000fe20000000000 */
[----:B------:R-:W-:-:S05]  /*1b2f0*/  @!P0 PRMT R9, RZ, 0x654, R9 ;  /* 0x00000654ff098816 */ /* 0x000fca0000000009 */
[----:B------:R-:W0:Y:S01]  /*1b300*/  @P3 MUFU.LG2 R7, R11 ;  /* 0x0000000b00073308 */ /* 0x000e220000000c00 */
[----:B------:R-:W-:Y:S01]  /*1b310*/  HGMMA.64x96x16.F32 R24, gdesc[UR4].tnspB, R24, gsb0 ;  /* 0x41600000041879f0 */ /* 0x000fe20008000818 */
[----:B------:R0:W-:Y:S06]  /*1b320*/  STL [R1+0x40], R8 ;  /* 0x0000400801007387 */ /* 0x0001ec0000100800 */
[----:B------:R-:W3:Y:S01]  /*1b330*/  @P3 MUFU.RCP R5, R11 ;  /* 0x0000000b00053308 */ /* 0x000ee20000001000 */
[C---:B------:R-:W-:Y:S01]  /*1b340*/  @P1 FMUL.FTZ R6, R72.reuse, 0.69314718246459960938 ;  /* 0x3f31721848061820 */ /* 0x040fe20000410000 */
[----:B-1----:R-:W-:Y:S01]  /*1b350*/  @P1 FMUL.FTZ R3, R3, 0.69314718246459960938 ;  /* 0x3f31721803031820 */ /* 0x002fe20000410000 */
[----:B------:R-:W-:Y:S01]  /*1b360*/  @P3 FMUL.FTZ R13, R72, 0.69314718246459960938 ;  /* 0x3f317218480d3820 */ /* 0x000fe20000410000 */
[----:B------:R-:W-:-:S02]  /*1b370*/  IMAD.MOV.U32 R2, RZ, RZ, -0x800000 ;  /* 0xff800000ff027424 */ /* 0x000fc400078e00ff */
[----:B------:R-:W-:Y:S02]  /*1b380*/  IMAD.MOV.U32 R0, RZ, RZ, -0x800000 ;  /* 0xff800000ff007424 */ /* 0x000fe400078e00ff */
[----:B0-----:R-:W-:Y:S01]  /*1b390*/  @P3 FMUL.FTZ R8, R7, 0.69314718246459960938 ;  /* 0x3f31721807083820 */ /* 0x001fe20000410000 */
[----:B------:R-:W-:Y:S01]  /*1b3a0*/  @P1 FFMA.FTZ R2, R6, R23, R3 ;  /* 0x0000001706021223 */ /* 0x000fe20000010003 */
[----:B------:R-:W-:Y:S02]  /*1b3b0*/  PLOP3.LUT P1, PT, PT, PT, PT, 0x8, 0x0 ;  /* 0x000000000000781c */ /* 0x000fe40003f2e170 */
[----:B------:R-:W-:Y:S01]  /*1b3c0*/  @P3 FFMA.FTZ R0, R13, R73, R8 ;  /* 0x000000490d003223 */ /* 0x000fe20000010008 */
[----:B------:R-:W-:Y:S01]  /*1b3d0*/  SEL R19, R19, RZ, P2 ;  /* 0x000000ff13137207 */ /* 0x000fe20001000000 */
        /* <DEDUP_REMOVED lines=50> */
[----:B--2---:R-:W-:-:S05]  /*1b700*/  VIADD R10, R10, 0x1 ;  /* 0x000000010a0a7836 */ /* 0x004fca0000000000 */
[----:B------:R0:W-:Y:S02]  /*1b710*/  STL [R1+0xa0], R10 ;  /* 0x0000a00a01007387 */ /* 0x0001e40000100800 */
.L_x_12301:
[----:B------:R-:W2:Y:S01]  /*1b720*/  LDL R86, [R1+0x98] ;  /* 0x0000980001567983 */ /* 0x000ea20000100800 */
[----:B------:R-:W-:Y:S05]  /*1b730*/  WARPSYNC.ALL ;  /* 0x0000000000007948 */ /* 0x000fea0003800000 */
[----:B------:R-:W3:Y:S01]  /*1b740*/  S2R R4, SR_TID.X ;  /* 0x0000000000047919 */ /* 0x000ee20000002100 */
[----:B------:R-:W4:Y:S01]  /*1b750*/  S2UR UR5, SR_CgaCtaId ;  /* 0x00000000000579c3 */ /* 0x000f220000008800 */
[----:B------:R-:W-:Y:S01]  /*1b760*/  UMOV UR4, 0x400 ;  /* 0x0000040000047882 */ /* 0x000fe20000000000 */
[----:B------:R-:W-:Y:S01]  /*1b770*/  BSSY B0, `(.L_x_12370) ;  /* 0x00001ce000007945 */ /* 0x000fe20003800000 */
[----:B----4-:R-:W-:-:S06]  /*1b780*/  ULEA UR4, UR5, UR4, 0x18 ;  /* 0x0000000405047291 */ /* 0x010fcc000f8ec03f */
[----:B------:R-:W-:Y:S01]  /*1b790*/  IMAD.U32 R16, RZ, RZ, UR4 ;  /* 0x00000004ff107e24 */ /* 0x000fe2000f8e00ff */
[----:B------:R-:W-:Y:S01]  /*1b7a0*/  BAR.SYNC.DEFER_BLOCKING 0x5, 0x200 ;  /* 0x0148000000007b1d */ /* 0x000fe20000010000 */
[----:B---3--:R-:W-:-:S05]  /*1b7b0*/  VIADD R85, R4, 0xffffff80 ;  /* 0xffffff8004557836 */ /* 0x008fca0000000000 */
[----:B------:R-:W-:-:S04]  /*1b7c0*/  SHF.R.S32.HI R4, RZ, 0x1f, R85 ;  /* 0x0000001fff047819 */ /* 0x000fc80000011455 */
[----:B------:R-:W-:-:S04]  /*1b7d0*/  LEA.HI R4, R4, R85, RZ, 0x2 ;  /* 0x0000005504047211 */ /* 0x000fc800078f10ff */
[----:B------:R-:W-:-:S05]  /*1b7e0*/  LOP3.LUT R4, R4, 0xfffffffc, RZ, 0xc0, !PT ;  /* 0xfffffffc04047812 */ /* 0x000fca00078ec0ff */
[----:B------:R-:W-:-:S04]  /*1b7f0*/  IMAD.IADD R42, R85, 0x1, -R4 ;  /* 0x00000001552a7824 */ /* 0x000fc800078e0a04 */
[----:B------:R-:W-:Y:S01]  /*1b800*/  IMAD.SHL.U32 R23, R42, 0x8, RZ ;  /* 0x000000082a177824 */ /* 0x000fe200078e00ff */
[----:B-----5:R3:W4:Y:S03]  /*1b810*/  LDS.128 R104, [R16+0x31cd0] ;  /* 0x031cd00010687984 */ /* 0x0207260000000c00 */
[C---:B-1----:R-:W-:Y:S02]  /*1b820*/  VIADD R36, R23.reuse, 0x40 ;  /* 0x0000004017247836 */ /* 0x042fe40000000000 */
[----:B------:R-:W-:-:S03]  /*1b830*/  VIADD R37, R23, 0x20 ;  /* 0x0000002017257836 */ /* 0x000fc60000000000 */
[----:B------:R-:W-:Y:S02]  /*1b840*/  SHF.R.S32.HI R39, RZ, 0x1f, R36 ;  /* 0x0000001fff277819 */ /* 0x000fe40000011424 */
[----:B------:R-:W-:Y:S01]  /*1b850*/  SHF.R.S32.HI R38, RZ, 0x1f, R37 ;  /* 0x0000001fff267819 */ /* 0x000fe20000011425 */
[----:B------:R-:W-:Y:S06]  /*1b860*/  BAR.ARV 0x4, 0x200 ;  /* 0x0108000000007b1d */ /* 0x000fec0000002000 */
[----:B--2---:R-:W-:Y:S01]  /*1b870*/  SHF.R.S32.HI R30, RZ, 0x1f, R86 ;  /* 0x0000001fff1e7819 */ /* 0x004fe20000011456 */
[----:B------:R-:W-:-:S03]  /*1b880*/  IMAD.SHL.U32 R34, R86, 0x4, RZ ;  /* 0x0000000456227824 */ /* 0x000fc600078e00ff */
[----:B------:R-:W-:Y:S01]  /*1b890*/  SHF.L.U64.HI R31, R86, 0x2, R30 ;  /* 0x00000002561f7819 */ /* 0x000fe2000001021e */
[----:B---34-:R-:W-:Y:S06]  /*1b8a0*/  @P1 BRA `(.L_x_12371) ;  /* 0x0000001000641947 */ /* 0x018fec0003800000 */
[----:B------:R-:W2:Y:S01]  /*1b8b0*/  LDL R8, [R1+0xbc] ;  /* 0x0000bc0001087983 */ /* 0x000ea20000100800 */
[----:B------:R-:W-:Y:S05]  /*1b8c0*/  WARPSYNC.ALL ;  /* 0x0000000000007948 */ /* 0x000fea0003800000 */
[----:B------:R-:W1:Y:S01]  /*1b8d0*/  S2R R5, SR_SWINHI ;  /* 0x0000000000057919 */ /* 0x000e620000002f00 */
[----:B------:R-:W-:Y:S01]  /*1b8e0*/  F2FP.F16.F32.PACK_AB R6, R29, R6 ;  /* 0x000000061d06723e */ /* 0x000fe200000000ff */
[----:B------:R-:W-:Y:S01]  /*1b8f0*/  ULDC.64 UR4, c[0x0][0xc00] ;  /* 0x0003000000047ab9 */ /* 0x000fe20000000a00 */
[----:B------:R-:W-:Y:S01]  /*1b900*/  F2FP.F16.F32.PACK_AB R27, R46, R27 ;  /* 0x0000001b2e1b723e */ /* 0x000fe200000000ff */
[----:B------:R-:W-:Y:S01]  /*1b910*/  ULDC.64 UR6, c[0x0][0x208] ;  /* 0x0000820000067ab9 */ /* 0x000fe20000000a00 */
[----:B------:R-:W-:-:S02]  /*1b920*/  MOV R20, R16 ;  /* 0x0000001000147202 */ /* 0x000fc40000000f00 */
[----:B-1----:R-:W-:Y:S01]  /*1b930*/  MOV R21, R5 ;  /* 0x0000000500157202 */ /* 0x002fe20000000f00 */
[----:B------:R-:W-:Y:S02]  /*1b940*/  BAR.SYNC.DEFER_BLOCKING 0x1, 0x180 ;  /* 0x0046000000007b1d */ /* 0x000fe40000010000 */
[----:B--2---:R-:W-:-:S03]  /*1b950*/  IMAD.WIDE R4, R8, 0x2, R20 ;  /* 0x0000000208047825 */ /* 0x004fc600078e0214 */
[C---:B------:R-:W-:Y:S02]  /*1b960*/  IADD3 R47, P4, R4.reuse, 0x20, RZ ;  /* 0x00000020042f7810 */ /* 0x040fe40007f9e0ff */
[C---:B------:R-:W-:Y:S02]  /*1b970*/  IADD3 R79, P3, R4.reuse, 0x3000, RZ ;  /* 0x00003000044f7810 */ /* 0x040fe40007f7e0ff */
[----:B------:R-:W-:Y:S01]  /*1b980*/  LOP3.LUT R8, R47, 0x180, RZ, 0xc0, !PT ;  /* 0x000001802f087812 */ /* 0x000fe200078ec0ff */
[--C-:B------:R-:W-:Y:S01]  /*1b990*/  IMAD.X R13, RZ, RZ, R5.reuse, P4 ;  /* 0x000000ffff0d7224 */ /* 0x100fe200020e0605 */
[----:B0-----:R-:W-:Y:S01]  /*1b9a0*/  LOP3.LUT R9, R4, 0x180, RZ, 0xc0, !PT ;  /* 0x0000018004097812 */ /* 0x001fe200078ec0ff */
[----:B------:R-:W-:Y:S01]  /*1b9b0*/  IMAD.X R15, RZ, RZ, R5, P3 ;  /* 0x000000ffff0f7224 */ /* 0x000fe200018e0605 */
[----:B------:R-:W-:Y:S02]  /*1b9c0*/  SHF.R.U64 R8, R8, 0x3, RZ ;  /* 0x0000000308087819 */ /* 0x000fe400000012ff */
[----:B------:R-:W-:-:S02]  /*1b9d0*/  SHF.R.U64 R9, R9, 0x3, RZ ;  /* 0x0000000309097819 */ /* 0x000fc400000012ff */
[----:B------:R-:W-:Y:S02]  /*1b9e0*/  LOP3.LUT R12, R8, R47, RZ, 0x3c, !PT ;  /* 0x0000002f080c7212 */ /* 0x000fe400078e3cff */
[----:B------:R-:W-:Y:S02]  /*1b9f0*/  LOP3.LUT R8, R79, 0x180, RZ, 0xc0, !PT ;  /* 0x000001804f087812 */ /* 0x000fe400078ec0ff */
[----:B------:R-:W-:Y:S02]  /*1ba00*/  IADD3 R81, P2, R4, 0x3020, RZ ;  /* 0x0000302004517810 */ /* 0x000fe40007f5e0ff */
[----:B------:R-:W-:Y:S02]  /*1ba10*/  SHF.R.U64 R8, R8, 0x3, RZ ;  /* 0x0000000308087819 */ /* 0x000fe400000012ff */
[C---:B------:R-:W-:Y:S01]  /*1ba20*/  IADD3 R82, P1, R4.reuse, 0x6000, RZ ;  /* 0x0000600004527810 */ /* 0x040fe20007f3e0ff */
[----:B------:R-:W-:Y:S01]  /*1ba30*/  IMAD.X R25, RZ, RZ, R5, P2 ;  /* 0x000000ffff197224 */ /* 0x000fe200010e0605 */
[----:B------:R-:W-:-:S02]  /*1ba40*/  IADD3 R84, P0, R4, 0x6020, RZ ;  /* 0x0000602004547810 */ /* 0x000fc40007f1e0ff */
[----:B------:R-:W-:Y:S01]  /*1ba50*/  LOP3.LUT R4, R9, R4, RZ, 0x3c, !PT ;  /* 0x0000000409047212 */ /* 0x000fe200078e3cff */
[--C-:B------:R-:W-:Y:S01]  /*1ba60*/  IMAD.X R9, RZ, RZ, R5.reuse, P1 ;  /* 0x000000ffff097224 */ /* 0x100fe200008e0605 */
[----:B------:R-:W-:Y:S01]  /*1ba70*/  LOP3.LUT R14, R8, R79, RZ, 0x3c, !PT ;  /* 0x0000004f080e7212 */ /* 0x000fe200078e3cff */
[----:B------:R-:W-:Y:S01]  /*1ba80*/  IMAD.X R11, RZ, RZ, R5, P0 ;  /* 0x000000ffff0b7224 */ /* 0x000fe200000e0605 */
[----:B------:R-:W-:Y:S02]  /*1ba90*/  MOV R79, R4 ;  /* 0x00000004004f7202 */ /* 0x000fe40000000f00 */
[----:B------:R-:W-:Y:S02]  /*1baa0*/  F2FP.F16.F32.PACK_AB R4, R72, R7 ;  /* 0x000000074804723e */ /* 0x000fe400000000ff */
[----:B------:R-:W-:Y:S02]  /*1bab0*/  MOV R72, R14 ;  /* 0x0000000e00487202 */ /* 0x000fe40000000f00 */
[----:B------:R-:W-:-:S02]  /*1bac0*/  LOP3.LUT R10, R81, 0x180, RZ, 0xc0, !PT ;  /* 0x00000180510a7812 */ /* 0x000fc400078ec0ff */
[----:B------:R-:W-:Y:S02]  /*1bad0*/  F2FP.F16.F32.PACK_AB R14, R28, R3 ;  /* 0x000000031c0e723e */ /* 0x000fe400000000ff */
[----:B------:R-:W0:Y:S01]  /*1bae0*/  LDC R3, c[0x0][0xbe8] ;  /* 0x0002fa00ff037b82 */ /* 0x000e220000000800 */
[----:B------:R-:W-:Y:S02]  /*1baf0*/  LOP3.LUT R47, R82, 0x180, RZ, 0xc0, !PT ;  /* 0x00000180522f7812 */ /* 0x000fe400078ec0ff */
[----:B------:R-:W-:Y:S02]  /*1bb00*/  SHF.R.U64 R10, R10, 0x3, RZ ;  /* 0x000000030a0a7819 */ /* 0x000fe400000012ff */
[----:B------:R-:W-:Y:S02]  /*1bb10*/  SHF.R.U64 R47, R47, 0x3, RZ ;  /* 0x000000032f2f7819 */ /* 0x000fe400000012ff */
[----:B------:R-:W-:Y:S02]  /*1bb20*/  LOP3.LUT R24, R10, R81, RZ, 0x3c, !PT ;  /* 0x000000510a187212 */ /* 0x000fe400078e3cff */
[----:B------:R-:W-:-:S02]  /*1bb30*/  LOP3.LUT R83, R84, 0x180, RZ, 0xc0, !PT ;  /* 0x0000018054537812 */ /* 0x000fc400078ec0ff */
[----:B------:R-:W-:Y:S02]  /*1bb40*/  LOP3.LUT R8, R47, R82, RZ, 0x3c, !PT ;  /* 0x000000522f087212 */ /* 0x000fe400078e3cff */
[----:B------:R-:W-:Y:S02]  /*1bb50*/  F2FP.F16.F32.PACK_AB R5, R78, R75 ;  /* 0x0000004b4e05723e */ /* 0x000fe400000000ff */
[----:B------:R-:W-:Y:S02]  /*1bb60*/  F2FP.F16.F32.PACK_AB R7, R80, R77 ;  /* 0x0000004d5007723e */ /* 0x000fe400000000ff */
[----:B------:R-:W-:Y:S02]  /*1bb70*/  MOV R75, R12 ;  /* 0x0000000c004b7202 */ /* 0x000fe40000000f00 */
[----:B------:R-:W-:Y:S01]  /*1bb80*/  MOV R47, R24 ;  /* 0x00000018002f7202 */ /* 0x000fe20000000f00 */
[----:B------:R1:W-:Y:S01]  /*1bb90*/  STSM.16.M88.4 [R79], R4 ;  /* 0x000000044f007844 */ /* 0x0003e20000000200 */
[----:B------:R-:W-:-:S02]  /*1bba0*/  F2FP.F16.F32.PACK_AB R12, R33, R32 ;  /* 0x00000020210c723e */ /* 0x000fc400000000ff */
[----:B------:R-:W-:Y:S02]  /*1bbb0*/  F2FP.F16.F32.PACK_AB R13, R74, R73 ;  /* 0x000000494a0d723e */ /* 0x000fe400000000ff */
[----:B------:R-:W-:Y:S02]  /*1bbc0*/  F2FP.F16.F32.PACK_AB R15, R76, R35 ;  /* 0x000000234c0f723e */ /* 0x000fe400000000ff */
[----:B------:R-:W-:Y:S02]  /*1bbd0*/  F2FP.F16.F32.PACK_AB R25, R43, R26 ;  /* 0x0000001a2b19723e */ /* 0x000fe400000000ff */
[----:B------:R-:W-:Y:S01]  /*1bbe0*/  F2FP.F16.F32.PACK_AB R24, R41, R40 ;  /* 0x000000282918723e */ /* 0x000fe200000000ff */
[----:B------:R-:W-:Y:S01]  /*1bbf0*/  STSM.16.M88.4 [R75], R12 ;  /* 0x0000000c4b007844 */ /* 0x000fe20000000200 */
[----:B------:R-:W-:Y:S01]  /*1bc00*/  F2FP.F16.F32.PACK_AB R26, R45, R44 ;  /* 0x0000002c2d1a723e */ /* 0x000fe200000000ff */
[----:B------:R-:W-:Y:S01]  /*1bc10*/  IMAD.MOV.U32 R40, RZ, RZ, RZ ;  /* 0x000000ffff287224 */ /* 0x000fe200078e00ff */
[----:B------:R-:W-:-:S02]  /*1bc20*/  SHF.R.U64 R83, R83, 0x3, RZ ;  /* 0x0000000353537819 */ /* 0x000fc400000012ff */
[----:B------:R-:W-:Y:S01]  /*1bc30*/  ISETP.NE.U32.AND P0, PT, RZ, UR4, PT ;  /* 0x00000004ff007c0c */ /* 0x000fe2000bf05070 */
[----:B------:R2:W-:Y:S01]  /*1bc40*/  STSM.16.M88.4 [R72], R24 ;  /* 0x0000001848007844 */ /* 0x0005e20000000200 */
[----:B------:R-:W-:Y:S02]  /*1bc50*/  LOP3.LUT R10, R83, R84, RZ, 0x3c, !PT ;  /* 0x00000054530a7212 */ /* 0x000fe400078e3cff */
[----:B------:R-:W-:Y:S02]  /*1bc60*/  MOV R29, R8 ;  /* 0x00000008001d7202 */ /* 0x000fe40000000f00 */
[----:B------:R-:W-:Y:S02]  /*1bc70*/  MOV R28, R10 ;  /* 0x0000000a001c7202 */ /* 0x000fe40000000f00 */
[----:B-1----:R-:W-:Y:S02]  /*1bc80*/  F2FP.F16.F32.PACK_AB R4, R49, R48 ;  /* 0x000000303104723e */ /* 0x002fe400000000ff */
[----:B------:R-:W-:-:S02]  /*1bc90*/  F2FP.F16.F32.PACK_AB R5, R51, R50 ;  /* 0x000000323305723e */ /* 0x000fc400000000ff */
[----:B------:R-:W-:Y:S02]  /*1bca0*/  F2FP.F16.F32.PACK_AB R6, R53, R52 ;  /* 0x000000343506723e */ /* 0x000fe400000000ff */
[----:B------:R-:W-:Y:S02]  /*1bcb0*/  F2FP.F16.F32.PACK_AB R7, R55, R54 ;  /* 0x000000363707723e */ /* 0x000fe400000000ff */
[----:B------:R-:W-:Y:S02]  /*1bcc0*/  F2FP.F16.F32.PACK_AB R8, R57, R56 ;  /* 0x000000383908723e */ /* 0x000fe400000000ff */
[----:B--2---:R-:W-:Y:S01]  /*1bcd0*/  IADD3 R24, P1, R34, UR4, RZ ;  /* 0x0000000422187c10 */ /* 0x004fe2000ff3e0ff */
[----:B------:R1:W-:Y:S01]  /*1bce0*/  STSM.16.M88.4 [R47], R4 ;  /* 0x000000042f007844 */ /* 0x0003e20000000200 */
[----:B------:R-:W-:Y:S02]  /*1bcf0*/  F2FP.F16.F32.PACK_AB R9, R59, R58 ;  /* 0x0000003a3b09723e */ /* 0x000fe400000000ff */
[----:B------:R-:W-:-:S02]  /*1bd00*/  F2FP.F16.F32.PACK_AB R10, R61, R60 ;  /* 0x0000003c3d0a723e */ /* 0x000fc400000000ff */
[----:B------:R-:W-:Y:S02]  /*1bd10*/  F2FP.F16.F32.PACK_AB R11, R63, R62 ;  /* 0x0000003e3f0b723e */ /* 0x000fe400000000ff */
[----:B------:R-:W-:Y:S02]  /*1bd20*/  IADD3.X R25, R31, UR5, RZ, P1, !PT ;  /* 0x000000051f197c10 */ /* 0x000fe40008ffe4ff */
[----:B------:R-:W-:Y:S01]  /*1bd30*/  F2FP.F16.F32.PACK_AB R12, R65, R64 ;  /* 0x00000040410c723e */ /* 0x000fe200000000ff */
[----:B------:R2:W-:Y:S01]  /*1bd40*/  STSM.16.M88.4 [R29], R8 ;  /* 0x000000081d007844 */ /* 0x0005e20000000200 */
[----:B------:R-:W-:Y:S02]  /*1bd50*/  F2FP.F16.F32.PACK_AB R13, R67, R66 ;  /* 0x00000042430d723e */ /* 0x000fe400000000ff */
[----:B------:R-:W-:Y:S02]  /*1bd60*/  F2FP.F16.F32.PACK_AB R14, R69, R68 ;  /* 0x00000044450e723e */ /* 0x000fe400000000ff */
[----:B------:R-:W-:-:S02]  /*1bd70*/  F2FP.F16.F32.PACK_AB R15, R71, R70 ;  /* 0x00000046470f723e */ /* 0x000fc400000000ff */
[----:B0-----:R-:W-:Y:S02]  /*1bd80*/  ISETP.NE.AND P1, PT, R3, 0x1, PT ;  /* 0x000000010300780c */ /* 0x001fe40003f25270 */
[----:B------:R-:W-:Y:S01]  /*1bd90*/  ISETP.NE.AND.EX P0, PT, RZ, UR5, PT, P0 ;  /* 0x00000005ff007c0c */ /* 0x000fe2000bf05300 */
[----:B------:R-:W-:Y:S01]  /*1bda0*/  ULDC.64 UR4, c[0x0][0xc08] ;  /* 0x0003020000047ab9 */ /* 0x000fe20000000a00 */
[----:B------:R2:W-:Y:S01]  /*1bdb0*/  STSM.16.M88.4 [R28], R12 ;  /* 0x0000000c1c007844 */ /* 0x0005e20000000200 */
[----:B------:R-:W-:Y:S01]  /*1bdc0*/  BAR.SYNC.DEFER_BLOCKING 0x1, 0x180 ;  /* 0x0046000000007b1d */ /* 0x000fe20000010000 */
[----:B------:R-:W-:-:S04]  /*1bdd0*/  ISETP.NE.U32.AND P2, PT, RZ, UR4, PT ;  /* 0x00000004ff007c0c */ /* 0x000fc8000bf45070 */
[----:B------:R-:W-:-:S03]  /*1bde0*/  ISETP.NE.AND.EX P2, PT, RZ, UR5, PT, P2 ;  /* 0x00000005ff007c0c */ /* 0x000fc6000bf45320 */
[----:B-1----:R-:W0:Y:S08]  /*1bdf0*/  @P1 LDC R6, c[0x0][0xbec] ;  /* 0x0002fb00ff061b82 */ /* 0x002e300000000800 */
[----:B------:R-:W1:Y:S02]  /*1be00*/  @P1 LDC R27, c[0x0][0xbf0] ;  /* 0x0002fc00ff1b1b82 */ /* 0x000e640000000800 */
[----:B------:R-:W-:Y:S01]  /*1be10*/  @P2 IADD3 R34, P3, R34, UR4, RZ ;  /* 0x0000000422222c10 */ /* 0x000fe2000ff7e0ff */
[----:B------:R-:W-:-:S02]  /*1be20*/  ULDC UR4, c[0x0][0xa88] ;  /* 0x0002a20000047ab9 */ /* 0x000fc40000000800 */
[----:B------:R-:W-:Y:S01]  /*1be30*/  IMAD.U32 R50, RZ, RZ, UR4 ;  /* 0x00000004ff327e24 */ /* 0x000fe2000f8e00ff */
[----:B------:R-:W-:Y:S01]  /*1be40*/  @P2 IADD3.X R35, R31, UR5, RZ, P3, !PT ;  /* 0x000000051f232c10 */ /* 0x000fe20009ffe4ff */
        /* <DEDUP_REMOVED lines=8> */
.L_x_12372:
[----:B------:R-:W3:Y:S01]  /*1bed0*/  LDL R4, [R1+0x94] ;  /* 0x0000940001047983 */ /* 0x000ee20000100800 */
[----:B------:R-:W-:Y:S01]  /*1bee0*/  ULDC.64 UR4, c[0x0][0xb90] ;  /* 0x0002e40000047ab9 */ /* 0x000fe20000000a00 */
[----:B------:R-:W4:Y:S01]  /*1bef0*/  S2R R5, SR_TID.X ;  /* 0x0000000000057919 */ /* 0x000f220000002100 */
[----:B-----5:R-:W-:Y:S02]  /*1bf00*/  SHF.R.S32.HI R41, RZ, 0x1f, R40 ;  /* 0x0000001fff297819 */ /* 0x020fe40000011428 */
[----:B------:R-:W-:Y:S01]  /*1bf10*/  SEL R43, R30, RZ, !P0 ;  /* 0x000000ff1e2b7207 */ /* 0x000fe20004000000 */
[----:B------:R-:W3:Y:S01]  /*1bf20*/  LDL.LU R54, [R1+0x9c] ;  /* 0x00009c0001367983 */ /* 0x000ee20000300800 */
[----:B------:R-:W-:Y:S01]  /*1bf30*/  SEL R48, R86, RZ, !P0 ;  /* 0x000000ff56307207 */ /* 0x000fe20004000000 */
[----:B------:R-:W-:Y:S01]  /*1bf40*/  IMAD R50, R50, R3, RZ ;  /* 0x0000000332327224 */ /* 0x000fe200078e02ff */
[----:B------:R-:W1:Y:S01]  /*1bf50*/  @P1 LDC R51, c[0x0][0xbec] ;  /* 0x0002fb00ff331b82 */ /* 0x000e620000000800 */
[----:B------:R-:W3:Y:S04]  /*1bf60*/  LDL.LU R53, [R1+0x84] ;  /* 0x0000840001357983 */ /* 0x000ee80000300800 */
[----:B--2---:R-:W2:Y:S01]  /*1bf70*/  LDL R10, [R1+0xb4] ;  /* 0x0000b400010a7983 */ /* 0x004ea20000100800 */
[----:B----4-:R-:W-:-:S05]  /*1bf80*/  VIADD R15, R5, 0xffffff80 ;  /* 0xffffff80050f7836 */ /* 0x010fca0000000000 */
[----:B------:R-:W-:-:S04]  /*1bf90*/  SHF.R.S32.HI R52, RZ, 0x1f, R15 ;  /* 0x0000001fff347819 */ /* 0x000fc8000001140f */
[----:B------:R-:W-:-:S04]  /*1bfa0*/  LEA.HI R52, R52, R15, RZ, 0x2 ;  /* 0x0000000f34347211 */ /* 0x000fc800078f10ff */
[----:B------:R-:W-:-:S05]  /*1bfb0*/  SHF.R.S32.HI R52, RZ, 0x2, R52 ;  /* 0x00000002ff347819 */ /* 0x000fca0000011434 */
[----:B------:R-:W-:-:S04]  /*1bfc0*/  IMAD R9, R52, 0x20, R23 ;  /* 0x0000002034097824 */ /* 0x000fc800078e0217 */
[----:B------:R-:W-:Y:S01]  /*1bfd0*/  IMAD.WIDE R20, R9, 0x2, R20 ;  /* 0x0000000209147825 */ /* 0x000fe200078e0214 */
[----:B------:R-:W-:-:S04]  /*1bfe0*/  SHF.R.S32.HI R14, RZ, 0x1f, R15 ;  /* 0x0000001fff0e7819 */ /* 0x000fc8000001140f */
[----:B------:R-:W-:-:S04]  /*1bff0*/  LEA.HI R14, R14, R15, RZ, 0x7 ;  /* 0x0000000f0e0e7211 */ /* 0x000fc800078f38ff */
[----:B------:R-:W-:-:S05]  /*1c000*/  LOP3.LUT R14, R14, 0xffffff80, RZ, 0xc0, !PT ;  /* 0xffffff800e0e7812 */ /* 0x000fca00078ec0ff */
[----:B------:R-:W-:Y:S01]  /*1c010*/  IMAD.IADD R14, R15, 0x1, -R14 ;  /* 0x000000010f0e7824 */ /* 0x000fe200078e0a0e */
[----:B------:R-:W-:Y:S01]  /*1c020*/  ULDC.64 UR6, c[0x0][0x208] ;  /* 0x0000820000067ab9 */ /* 0x000fe20000000a00 */
[C---:B------:R-:W-:Y:S02]  /*1c030*/  IADD3 R25, P5, R20.reuse, 0x4800, RZ ;  /* 0x0000480014197810 */ /* 0x040fe40007fbe0ff */
[----:B------:R-:W-:Y:S02]  /*1c040*/  IADD3 R29, P4, R20, 0x6000, RZ ;  /* 0x00006000141d7810 */ /* 0x000fe40007f9e0ff */
[----:B------:R-:W-:Y:S02]  /*1c050*/  LOP3.LUT R24, R25, 0x180, RZ, 0xc0, !PT ;  /* 0x0000018019187812 */ /* 0x000fe400078ec0ff */
[----:B------:R-:W-:Y:S01]  /*1c060*/  LOP3.LUT R28, R29, 0x180, RZ, 0xc0, !PT ;  /* 0x000001801d1c7812 */ /* 0x000fe200078ec0ff */
[----:B------:R-:W-:Y:S01]  /*1c070*/  IMAD R42, R42, 0x60, R52 ;  /* 0x000000602a2a7824 */ /* 0x000fe200078e0234 */
        /* <DEDUP_REMOVED lines=8> */
[----:B------:R-:W-:-:S04]  /*1c100*/  IMAD.IADD R13, R4, 0x1, R53 ;  /* 0x00000001040d7824 */ /* 0x000fc800078e0235 */
        /* <DEDUP_REMOVED lines=27> */
[----:B--2---:R-:W-:Y:S02]  /*1c2c0*/  IMAD.IADD R5, R10, 0x1, R53 ;  /* 0x000000010a057824 */ /* 0x004fe400078e0235 */
[----:B------:R-:W-:Y:S01]  /*1c2d0*/  SHFL.IDX PT, R44, R6, 0x1, 0x1c1f ;  /* 0x003c1f00062c7f89 */ /* 0x000fe200000e0000 */
[----:B------:R-:W-:Y:S01]  /*1c2e0*/  LOP3.LUT P0, RZ, R14, 0x3, RZ, 0xc0, !PT ;  /* 0x000000030eff7812 */ /* 0x000fe2000780c0ff */
[----:B------:R-:W-:Y:S02]  /*1c2f0*/  ULDC.64 UR4, c[0x0][0xaa0] ;  /* 0x0002a80000047ab9 */ /* 0x000fe40000000a00 */
[----:B------:R-:W0:Y:S04]  /*1c300*/  SHFL.IDX PT, R47, R4, RZ, 0x1c1f ;  /* 0x001c1fff042f7589 */ /* 0x000e2800000e0000 */
[----:B------:R-:W1:Y:S01]  /*1c310*/  SHFL.IDX PT, R45, R4, 0x1, 0x1c1f ;  /* 0x003c1f00042d7f89 */ /* 0x000e6200000e0000 */
        /* <DEDUP_REMOVED lines=8> */
[----:B------:R-:W-:Y:S01]  /*1c3a0*/  SHF.R.U64 R8, R8, 0x3, RZ ;  /* 0x0000000308087819 */ /* 0x000fe200000012ff */
[----:B0-----:R-:W-:Y:S01]  /*1c3b0*/  @!P2 ST.E desc[UR6][R46.64], R2 ;  /* 0x000000022e00a985 */ /* 0x001fe2000c101906 */
[----:B------:R-:W-:-:S03]  /*1c3c0*/  LOP3.LUT R12, R12, R13, RZ, 0x3c, !PT ;  /* 0x0000000d0c0c7212 */ /* 0x000fc600078e3cff */
[----:B-1----:R0:W-:Y:S01]  /*1c3d0*/  @!P0 ST.E desc[UR6][R44.64], R0 ;  /* 0x000000002c008985 */ /* 0x0021e2000c101906 */
[----:B------:R-:W-:Y:S01]  /*1c3e0*/  LOP3.LUT R8, R8, R7, RZ, 0x3c, !PT ;  /* 0x0000000708087212 */ /* 0x000fe200078e3cff */
[----:B------:R-:W-:Y:S01]  /*1c3f0*/  IMAD.X R13, RZ, RZ, R21, P3 ;  /* 0x000000ffff0d7224 */ /* 0x000fe200018e0615 */
[C---:B------:R-:W-:Y:S02]  /*1c400*/  IADD3 R7, P3, R20.reuse, 0x7800, RZ ;  /* 0x0000780014077810 */ /* 0x040fe40007f7e0ff */
[----:B------:R-:W-:Y:S01]  /*1c410*/  LOP3.LUT R11, R20, 0x180, RZ, 0xc0, !PT ;  /* 0x00000180140b7812 */ /* 0x000fe200078ec0ff */
[----:B------:R-:W-:Y:S01]  /*1c420*/  IMAD R41, R41, UR4, RZ ;  /* 0x0000000429297c24 */ /* 0x000fe2000f8e02ff */
[----:B0-----:R-:W0:Y:S01]  /*1c430*/  @P1 LDC R45, c[0x0][0xbf0] ;  /* 0x0002fc00ff2d1b82 */ /* 0x001e220000000800 */
[----:B------:R-:W-:Y:S01]  /*1c440*/  LOP3.LUT R4, R7, 0x180, RZ, 0xc0, !PT ;  /* 0x0000018007047812 */ /* 0x000fe200078ec0ff */
[----:B------:R-:W-:Y:S01]  /*1c450*/  IMAD.IADD R42, R53, 0x1, R42 ;  /* 0x00000001352a7824 */ /* 0x000fe200078e022a */
[----:B------:R-:W-:Y:S01]  /*1c460*/  SHF.R.U64 R11, R11, 0x3, RZ ;  /* 0x000000030b0b7819 */ /* 0x000fe200000012ff */
[----:B------:R-:W5:Y:S01]  /*1c470*/  LD.E.128 R12, desc[UR6][R12.64] ;  /* 0x000000060c0c7980 */ /* 0x000f62000c101d00 */
[----:B------:R-:W-:Y:S01]  /*1c480*/  SHF.R.U64 R4, R4, 0x3, RZ ;  /* 0x0000000304047819 */ /* 0x000fe200000012ff */
[C---:B------:R-:W-:Y:S01]  /*1c490*/  IMAD R47, R40.reuse, UR5, R41 ;  /* 0x00000005282f7c24 */ /* 0x040fe2000f8e0229 */
[----:B------:R-:W-:Y:S01]  /*1c4a0*/  LOP3.LUT R20, R11, R20, RZ, 0x3c, !PT ;  /* 0x000000140b147212 */ /* 0x000fe200078e3cff */
[----:B------:R-:W-:Y:S01]  /*1c4b0*/  IMAD.WIDE.U32 R40, R40, UR4, RZ ;  /* 0x0000000428287c25 */ /* 0x000fe2000f8e00ff */
[----:B------:R-:W-:Y:S01]  /*1c4c0*/  LOP3.LUT R32, R4, R7, RZ, 0x3c, !PT ;  /* 0x0000000704207212 */ /* 0x000fe200078e3cff */
[----:B------:R-:W-:Y:S01]  /*1c4d0*/  ULDC.64 UR4, c[0x0][0xae8] ;  /* 0x0002ba0000047ab9 */ /* 0x000fe20000000a00 */
[----:B------:R-:W5:Y:S01]  /*1c4e0*/  LD.E.128 R8, desc[UR6][R8.64] ;  /* 0x0000000608087980 */ /* 0x000f62000c101d00 */
[----:B------:R-:W-:-:S02]  /*1c4f0*/  IMAD.X R33, RZ, RZ, R21, P3 ;  /* 0x000000ffff217224 */ /* 0x000fc400018e0615 */
[----:B------:R-:W-:Y:S01]  /*1c500*/  IMAD R49, R49, UR4, RZ ;  /* 0x0000000431317c24 */ /* 0x000fe2000f8e02ff */
[----:B------:R1:W5:Y:S01]  /*1c510*/  LD.E.128 R4, desc[UR6][R20.64] ;  /* 0x0000000614047980 */ /* 0x000362000c101d00 */
[----:B------:R-:W-:-:S03]  /*1c520*/  @P1 IMAD.HI.U32 R0, R42, R51, RZ ;  /* 0x000000332a001227 */ /* 0x000fc600078e00ff */
[----:B------:R-:W5:Y:S01]  /*1c530*/  LD.E.128 R24, desc[UR6][R24.64] ;  /* 0x0000000618187980 */ /* 0x000f62000c101d00 */
[----:B------:R-:W-:-:S03]  /*1c540*/  IMAD R49, R54, UR5, R49 ;  /* 0x0000000536317c24 */ /* 0x000fc6000f8e0231 */
[----:B------:R-:W5:Y:S01]  /*1c550*/  LD.E.128 R28, desc[UR6][R28.64] ;  /* 0x000000061c1c7980 */ /* 0x000f62000c101d00 */
[----:B-1----:R-:W-:Y:S02]  /*1c560*/  IMAD.IADD R21, R41, 0x1, R47 ;  /* 0x0000000129157824 */ /* 0x002fe400078e022f */
[----:B------:R-:W-:Y:S01]  /*1c570*/  IMAD.MOV.U32 R20, RZ, RZ, R40 ;  /* 0x000000ffff147224 */ /* 0x000fe200078e0028 */
[----:B------:R-:W5:Y:S01]  /*1c580*/  LD.E.128 R32, desc[UR6][R32.64] ;  /* 0x0000000620207980 */ /* 0x000f62000c101d00 */
[----:B------:R-:W-:Y:S02]  /*1c590*/  IMAD.MOV.U32 R41, RZ, RZ, R42 ;  /* 0x000000ffff297224 */ /* 0x000fe400078e002a */
[----:B------:R-:W-:Y:S01]  /*1c5a0*/  IMAD.WIDE.U32 R20, R54, UR4, R20 ;  /* 0x0000000436147c25 */ /* 0x000fe2000f8e0014 */
[----:B------:R-:W-:Y:S01]  /*1c5b0*/  ULDC.64 UR4, c[0x0][0xaf0] ;  /* 0x0002bc0000047ab9 */ /* 0x000fe20000000a00 */
[----:B0-----:R-:W-:Y:S01]  /*1c5c0*/  @P1 SHF.R.U32.HI R41, RZ, R45, R0 ;  /* 0x0000002dff291219 */ /* 0x001fe20000011600 */
[----:B------:R-:W-:Y:S01]  /*1c5d0*/  @!PT LDS RZ, [RZ] ;  /* 0x00000000fffff984 */ /* 0x000fe20000000800 */
[----:B------:R-:W-:Y:S01]  /*1c5e0*/  @!PT LDS RZ, [RZ] ;  /* 0x00000000fffff984 */ /* 0x000fe20000000800 */
[----:B------:R-:W-:Y:S01]  /*1c5f0*/  @!PT LDS RZ, [RZ] ;  /* 0x00000000fffff984 */ /* 0x000fe20000000800 */
[----:B------:R-:W-:Y:S01]  /*1c600*/  @!PT LDS RZ, [RZ] ;  /* 0x00000000fffff984 */ /* 0x000fe20000000800 */
[----:B------:R0:W-:Y:S06]  /*1c610*/  MEMBAR.ALL.CTA ;  /* 0x0000000000007992 */ /* 0x0001ec0000008000 */
[----:B0-----:R-:W0:Y:S01]  /*1c620*/  FENCE.VIEW.ASYNC.S ;  /* 0x00000000000073c6 */ /* 0x001e220000000000 */
[----:B------:R-:W-:-:S02]  /*1c630*/  IMAD R43, R43, UR4, RZ ;  /* 0x000000042b2b7c24 */ /* 0x000fc4000f8e02ff */
[----:B------:R-:W-:Y:S01]  /*1c640*/  IMAD.IADD R21, R21, 0x1, R49 ;  /* 0x0000000115157824 */ /* 0x000fe200078e0231 */
[----:B------:R-:W-:Y:S01]  /*1c650*/  SHF.R.S32.HI R0, RZ, 0x1f, R41 ;  /* 0x0000001fff007819 */ /* 0x000fe20000011429 */
[C---:B------:R-:W-:Y:S02]  /*1c660*/  IMAD R43, R48.reuse, UR5, R43 ;  /* 0x00000005302b7c24 */ /* 0x040fe4000f8e022b */
[----:B------:R-:W-:Y:S02]  /*1c670*/  IMAD.MOV R2, RZ, RZ, -R41 ;  /* 0x000000ffff027224 */ /* 0x000fe400078e0a29 */
        /* <DEDUP_REMOVED lines=38> */
.L_x_12374:
[----:B------:R-:W-:Y:S05]  /*1c8e0*/  BSYNC B1 ;  /* 0x0000000000017941 */ /* 0x000fea0003800000 */
.L_x_12373:
[----:B---3--:R-:W-:Y:S01]  /*1c8f0*/  VIADD R3, R47, 0x60 ;  /* 0x000000602f037836 */ /* 0x008fe20000000000 */
[----:B-----5:R3:W4:Y:S04]  /*1c900*/  SHFL.IDX PT, R5, R45, 0x1, 0x1c1f ;  /* 0x003c1f002d057f89 */ /* 0x02072800000e0000 */
        /* <DEDUP_REMOVED lines=14> */
[----:B---3--:R-:W-:Y:S01]  /*1c9f0*/  LEA R2, P0, R36, R4, 0x1 ;  /* 0x0000000424027211 */ /* 0x008fe200078008ff */
[----:B------:R-:W-:-:S03]  /*1ca00*/  ULDC.64 UR4, c[0x0][0x208] ;  /* 0x0000820000047ab9 */ /* 0x000fc60000000a00 */
[----:B------:R-:W-:-:S05]  /*1ca10*/  LEA.HI.X R3, R36, R5, R39, 0x1, P0 ;  /* 0x0000000524037211 */ /* 0x000fca00000f0c27 */
[----:B------:R0:W-:Y:S01]  /*1ca20*/  ST.E.128 desc[UR4][R2.64], R32 ;  /* 0x0000002002007985 */ /* 0x0001e2000c101d04 */
[----:B------:R-:W-:Y:S05]  /*1ca30*/  BRA `(.L_x_12375) ;  /* 0x0000000800847947 */ /* 0x000fea0003800000 */
.L_x_12371:
[----:B------:R-:W-:Y:S01]  /*1ca40*/  ULDC.64 UR4, c[0x0][0xc00] ;  /* 0x0003000000047ab9 */ /* 0x000fe20000000a00 */
[----:B------:R-:W1:Y:S01]  /*1ca50*/  LDC R25, c[0x0][0xbe8] ;  /* 0x0002fa00ff197b82 */ /* 0x000e620000000800 */
[----:B------:R-:W-:Y:S01]  /*1ca60*/  ISETP.NE.U32.AND P0, PT, RZ, UR4, PT ;  /* 0x00000004ff007c0c */ /* 0x000fe2000bf05070 */
[----:B------:R-:W-:Y:S01]  /*1ca70*/  IMAD.MOV.U32 R0, RZ, RZ, RZ ;  /* 0x000000ffff007224 */ /* 0x000fe200078e00ff */
[----:B------:R-:W-:Y:S01]  /*1ca80*/  IADD3 R2, P1, R34, UR4, RZ ;  /* 0x0000000422027c10 */ /* 0x000fe2000ff3e0ff */
[----:B------:R-:W-:Y:S01]  /*1ca90*/  ULDC.64 UR6, c[0x0][0x208] ;  /* 0x0000820000067ab9 */ /* 0x000fe20000000a00 */
        /* <DEDUP_REMOVED lines=9> */
[----:B------:R-:W-:Y:S02]  /*1cb30*/  @P1 IADD3.X R35, R31, UR5, RZ, P2, !PT ;  /* 0x000000051f231c10 */ /* 0x000fe400097fe4ff */
[----:B-1----:R-:W-:-:S03]  /*1cb40*/  ISETP.NE.AND P2, PT, R25, 0x1, PT ;  /* 0x000000011900780c */ /* 0x002fc60003f45270 */
[----:B------:R2:W5:Y:S01]  /*1cb50*/  @P1 LDG.E R6, desc[UR6][R34.64] ;  /* 0x0000000622061981 */ /* 0x000562000c1e1900 */
[----:B------:R-:W-:-:S09]  /*1cb60*/  ISETP.GE.AND P3, PT, R85, 0xc0, PT ;  /* 0x000000c05500780c */ /* 0x000fd20003f66270 */
[----:B------:R-:W1:Y:S08]  /*1cb70*/  @P2 LDC R12, c[0x0][0xbec] ;  /* 0x0002fb00ff0c2b82 */ /* 0x000e700000000800 */
[----:B------:R-:W3:Y:S01]  /*1cb80*/  @P2 LDC R27, c[0x0][0xbf0] ;  /* 0x0002fc00ff1b2b82 */ /* 0x000ee20000000800 */
[----:B--2---:R-:W-:Y:S05]  /*1cb90*/  @P1 BRA `(.L_x_12376) ;  /* 0x0000000000141947 */ /* 0x004fea0003800000 */
[----:B------:R-:W-:Y:S05]  /*1cba0*/  @!P0 BRA `(.L_x_12376) ;  /* 0x0000000000108947 */ /* 0x000fea0003800000 */
[----:B------:R-:W-:Y:S02]  /*1cbb0*/  ULDC.64 UR4, c[0x0][0x208] ;  /* 0x0000820000047ab9 */ /* 0x000fe40000000a00 */
[----:B------:R-:W2:Y:S04]  /*1cbc0*/  LDG.E R5, desc[UR4][R2.64] ;  /* 0x0000000402057981 */ /* 0x000ea8000c1e1900 */
[----:B-----5:R-:W2:Y:S02]  /*1cbd0*/  LDG.E R6, desc[UR4][R2.64+0x4] ;  /* 0x0000040402067981 */ /* 0x020ea4000c1e1900 */
[----:B--2---:R-:W-:-:S07]  /*1cbe0*/  IMAD.IADD R6, R6, 0x1, -R5 ;  /* 0x0000000106067824 */ /* 0x004fce00078e0a05 */
.L_x_12376:
[----:B------:R-:W0:Y:S04]  /*1cbf0*/  LDL R14, [R1+0x9c] ;  /* 0x00009c00010e7983 */ /* 0x000e280000100800 */
[----:B------:R2:W5:Y:S01]  /*1cc00*/  LDL R20, [R1+0x84] ;  /* 0x0000840001147983 */ /* 0x0005620000100800 */
[----:B------:R-:W-:Y:S01]  /*1cc10*/  BSSY B1, `(.L_x_12377) ;  /* 0x000002e000017945 */ /* 0x000fe20003800000 */
[----:B------:R-:W-:Y:S02]  /*1cc20*/  SEL R13, R86, RZ, !P0 ;  /* 0x000000ff560d7207 */ /* 0x000fe40004000000 */
[----:B------:R-:W-:Y:S02]  /*1cc30*/  SEL R30, R30, RZ, !P0 ;  /* 0x000000ff1e1e7207 */ /* 0x000fe40004000000 */
[----:B-----5:R-:W-:-:S02]  /*1cc40*/  SHF.R.S32.HI R11, RZ, 0x1f, R0 ;  /* 0x0000001fff0b7819 */ /* 0x020fc40000011400 */
[----:B0-----:R-:W-:Y:S01]  /*1cc50*/  SHF.R.S32.HI R10, RZ, 0x1f, R14 ;  /* 0x0000001fff0a7819 */ /* 0x001fe2000001140e */
[----:B--2---:R-:W-:Y:S06]  /*1cc60*/  @P3 BRA `(.L_x_12378) ;  /* 0x0000000000a03947 */ /* 0x004fec0003800000 */
[----:B------:R-:W0:Y:S01]  /*1cc70*/  S2R R3, SR_TID.X ;  /* 0x0000000000037919 */ /* 0x000e220000002100 */
[----:B------:R-:W2:Y:S02]  /*1cc80*/  LDC R9, c[0x0][0xbe8] ;  /* 0x0002fa00ff097b82 */ /* 0x000ea40000000800 */
[----:B--2---:R-:W-:Y:S01]  /*1cc90*/  IMAD R2, R6, R9, RZ ;  /* 0x0000000906027224 */ /* 0x004fe200078e02ff */
[----:B0-----:R-:W-:-:S04]  /*1cca0*/  IADD3 R8, R20, -0x80, R3 ;  /* 0xffffff8014087810 */ /* 0x001fc80007ffe003 */
        /* <DEDUP_REMOVED lines=10> */
[----:B------:R-:W0:Y:S01]  /*1cd50*/  @P0 LDC R15, c[0x0][0xbec] ;  /* 0x0002fb00ff0f0b82 */ /* 0x000e220000000800 */
[----:B------:R-:W-:Y:S01]  /*1cd60*/  IMAD R7, R14, UR5, R7 ;  /* 0x000000050e077c24 */ /* 0x000fe2000f8e0207 */
[----:B------:R-:W-:-:S03]  /*1cd70*/  ULDC.64 UR4, c[0x0][0xb98] ;  /* 0x0002e60000047ab9 */ /* 0x000fc60000000a00 */
[----:B------:R-:W-:-:S03]  /*1cd80*/  IMAD.IADD R3, R3, 0x1, R7 ;  /* 0x0000000103037824 */ /* 0x000fc600078e0207 */
[----:B------:R-:W2:Y:S01]  /*1cd90*/  @P0 LDC R21, c[0x0][0xbf0] ;  /* 0x0002fc00ff150b82 */ /* 0x000ea20000000800 */
[----:B------:R-:W-:-:S04]  /*1cda0*/  IMAD.WIDE.U32 R2, R13, UR4, R2 ;  /* 0x000000040d027c25 */ /* 0x000fc8000f8e0002 */
[----:B0-----:R-:W-:-:S05]  /*1cdb0*/  @P0 IMAD.HI.U32 R4, R8, R15, RZ ;  /* 0x0000000f08040227 */ /* 0x001fca00078e00ff */
        /* <DEDUP_REMOVED lines=19> */
.L_x_12378:
[----:B------:R-:W-:Y:S05]  /*1cef0*/  BSYNC B1 ;  /* 0x0000000000017941 */ /* 0x000fea0003800000 */
.L_x_12377:
[----:B------:R-:W-:Y:S01]  /*1cf00*/  SHF.R.S32.HI R8, RZ, 0x1f, R85 ;  /* 0x0000001fff087819 */ /* 0x000fe20000011455 */
[----:B------:R-:W-:Y:S02]  /*1cf10*/  ULDC.64 UR4, c[0x0][0xaa0] ;  /* 0x0002a80000047ab9 */ /* 0x000fe40000000a00 */
[----:B0-----:R-:W-:Y:S01]  /*1cf20*/  IMAD R3, R11, UR4, RZ ;  /* 0x000000040b037c24 */ /* 0x001fe2000f8e02ff */
[----:B------:R-:W-:-:S03]  /*1cf30*/  LEA.HI R8, R8, R85, RZ, 0x2 ;  /* 0x0000005508087211 */ /* 0x000fc600078f10ff */
[C---:B------:R-:W-:Y:S01]  /*1cf40*/  IMAD R5, R0.reuse, UR5, R3 ;  /* 0x0000000500057c24 */ /* 0x040fe2000f8e0203 */
[----:B------:R-:W-:Y:S01]  /*1cf50*/  SHF.R.S32.HI R8, RZ, 0x2, R8 ;  /* 0x00000002ff087819 */ /* 0x000fe20000011408 */
[----:B------:R-:W-:Y:S01]  /*1cf60*/  IMAD.WIDE.U32 R2, R0, UR4, RZ ;  /* 0x0000000400027c25 */ /* 0x000fe2000f8e00ff */
[----:B------:R-:W-:-:S03]  /*1cf70*/  ULDC.64 UR4, c[0x0][0xae8] ;  /* 0x0002ba0000047ab9 */ /* 0x000fc60000000a00 */
[----:B------:R-:W-:Y:S02]  /*1cf80*/  IMAD R42, R42, 0x60, R8 ;  /* 0x000000602a2a7824 */ /* 0x000fe400078e0208 */
[----:B------:R-:W-:Y:S02]  /*1cf90*/  IMAD.IADD R3, R3, 0x1, R5 ;  /* 0x0000000103037824 */ /* 0x000fe400078e0205 */
[----:B------:R-:W-:Y:S02]  /*1cfa0*/  IMAD.IADD R9, R20, 0x1, R42 ;  /* 0x0000000114097824 */ /* 0x000fe400078e022a */
[----:B------:R-:W-:Y:S02]  /*1cfb0*/  IMAD R4, R10, UR4, RZ ;  /* 0x000000040a047c24 */ /* 0x000fe4000f8e02ff */
[----:B-1----:R-:W-:-:S04]  /*1cfc0*/  @P2 IMAD.HI.U32 R0, R9, R12, RZ ;  /* 0x0000000c09002227 */ /* 0x002fc800078e00ff */
[C---:B------:R-:W-:Y:S02]  /*1cfd0*/  IMAD R7, R14.reuse, UR5, R4 ;  /* 0x000000050e077c24 */ /* 0x040fe4000f8e0204 */
        /* <DEDUP_REMOVED lines=30> */
.L_x_12575:
[----:B------:R-:W-:Y:S01]  /*1d1c0*/  IMAD R25, R6, R25, RZ ;  /* 0x0000001906197224 */ /* 0x000fe200078e02ff */
[----:B------:R-:W-:Y:S01]  /*1d1d0*/  BSSY B1, `(.L_x_12380) ;  /* 0x0000012000017945 */ /* 0x000fe20003800000 */
[----:B------:R-:W-:-:S05]  /*1d1e0*/  IMAD.IADD R4, R8, 0x1, R20 ;  /* 0x0000000108047824 */ /* 0x000fca00078e0214 */
[----:B------:R-:W-:-:S13]  /*1d1f0*/  ISETP.GE.AND P0, PT, R4, R25, PT ;  /* 0x000000190400720c */ /* 0x000fda0003f06270 */
[----:B------:R-:W-:Y:S05]  /*1d200*/  @P0 BRA `(.L_x_12381) ;  /* 0x0000000000380947 */ /* 0x000fea0003800000 */
[----:B------:R-:W-:Y:S01]  /*1d210*/  ULDC UR4, c[0x0][0xac8] ;  /* 0x0002b20000047ab9 */ /* 0x000fe20000000800 */
[----:B------:R-:W-:Y:S01]  /*1d220*/  ULDC.64 UR6, c[0x0][0x208] ;  /* 0x0000820000067ab9 */ /* 0x000fe20000000a00 */
        /* <DEDUP_REMOVED lines=12> */
.L_x_12381:
[----:B------:R-:W-:Y:S05]  /*1d2f0*/  BSYNC B1 ;  /* 0x0000000000017941 */ /* 0x000fea0003800000 */
.L_x_12380:
[----:B------:R-:W-:-:S03]  /*1d300*/  UMOV UR4, 0xffffffff ;  /* 0xffffffff00047882 */ /* 0x000fc60000000000 */
[----:B------:R-:W-:Y:S05]  /*1d310*/  BRA.DIV UR4, `(.L_x_12382) ;  /* 0x0000008a04347947 */ /* 0x000fea000b800000 */
[----:B-1----:R1:W4:Y:S04]  /*1d320*/  SHFL.IDX PT, R3, R2, 0x1, 0x1c1f ;  /* 0x003c1f0002037f89 */ /* 0x00232800000e0000 */
[----:B--2---:R1:W2:Y:S02]  /*1d330*/  SHFL.IDX PT, R14, R0, 0x1, 0x1c1f ;  /* 0x003c1f00000e7f89 */ /* 0x0042a400000e0000 */
.L_x_12579:
[----:B01----:R-:W-:-:S05]  /*1d340*/  VIADD R0, R4, 0x60 ;  /* 0x0000006004007836 */ /* 0x003fca0000000000 */
[----:B------:R-:W-:-:S13]  /*1d350*/  ISETP.GE.AND P0, PT, R0, R25, PT ;  /* 0x000000190000720c */ /* 0x000fda0003f06270 */
[----:B------:R-:W-:Y:S05]  /*1d360*/  @P0 BRA `(.L_x_12375) ;  /* 0x0000000000380947 */ /* 0x000fea0003800000 */
[----:B------:R-:W-:Y:S01]  /*1d370*/  ULDC UR4, c[0x0][0xac8] ;  /* 0x0002b20000047ab9 */ /* 0x000fe20000000800 */
[----:B------:R-:W-:Y:S01]  /*1d380*/  ULDC.64 UR6, c[0x0][0x208] ;  /* 0x0000820000067ab9 */ /* 0x000fe20000000a00 */
        /* <DEDUP_REMOVED lines=12> */
.L_x_12375:
[----:B------:R-:W-:Y:S05]  /*1d450*/  BSYNC B0 ;  /* 0x0000000000007941 */ /* 0x000fea0003800000 */
.L_x_12370:
[----:B------:R-:W-:Y:S02]  /*1d460*/  ULDC UR4, c[0x0][0xc3c] ;  /* 0x00030f0000047ab9 */ /* 0x000fe40000000800 */
[----:B------:R-:W-:-:S13]  /*1d470*/  ISETP.GE.AND P0, PT, R107, UR4, PT ;  /* 0x000000046b007c0c */ /* 0x000fda000bf06270 */
[----:B------:R-:W-:Y:S05]  /*1d480*/  @!P0 BRA `(.L_x_12383) ;  /* 0xfffffe3c00f88947 */ /* 0x000fea000383ffff */
[----:B------:R-:W-:Y:S05]  /*1d490*/  BRA `(.L_x_12235) ;  /* 0x0000007c00887947 */ /* 0x000fea0003800000 */
.L_x_12233:
[----:B------:R-:W-:-:S08]  /*1d4a0*/  NOP ;  /* 0x0000000000007918 */ /* 0x000fd00000000000 */
[----:B0-----:R-:W0:-:S00]  /*1d4b0*/  USETMAXREG.DEALLOC.CTAPOOL 0x20 ;  /* 0x00000020000079c8 */ /* 0x001e0000080e0500 */
        /* <DEDUP_REMOVED lines=16> */
.L_x_12384:
        /* <DEDUP_REMOVED lines=43> */
.L_x_12390:
        /* <DEDUP_REMOVED lines=13> */
.L_x_12389:
[----:B------:R-:W-:Y:S05]  /*1d940*/  BSYNC B0 ;  /* 0x0000000000007941 */ /* 0x000fea0003800000 */
.L_x_12388:
        /* <DEDUP_REMOVED lines=22> */
.L_x_12386:
        /* <DEDUP_REMOVED lines=22> */
.L_x_12391:
        /* <DEDUP_REMOVED lines=59> */
.L_x_12387:
[----:B------:R-:W-:Y:S02]  /*1dfc0*/  IMAD.MOV.U32 R17, RZ, RZ, RZ ;  /* 0x000000ffff117224 */ /* 0x000fe400078e00ff */
[----:B------:R-:W-:Y:S02]  /*1dfd0*/  IMAD.U32 R16, RZ, RZ, UR6 ;  /* 0x00000006ff107e24 */ /* 0x000fe4000f8e00ff */
[----:B------:R-:W-:-:S07]  /*1dfe0*/  IMAD.MOV.U32 R18, RZ, RZ, RZ ;  /* 0x000000ffff127224 */ /* 0x000fce00078e00ff */
.L_x_12392:
[----:B------:R-:W-:-:S13]  /*1dff0*/  ISETP.NE.AND P0, PT, R5, RZ, PT ;  /* 0x000000ff0500720c */ /* 0x000fda0003f05270 */
[----:B------:R-:W0:Y:S01]  /*1e000*/  @!P0 S2R R3, SR_CgaCtaId ;  /* 0x0000000000038919 */ /* 0x000e220000008800 */
[----:B------:R-:W-:-:S04]  /*1e010*/  @!P0 MOV R0, 0x400 ;  /* 0x0000040000008802 */ /* 0x000fc80000000f00 */
[----:B0-----:R-:W-:-:S05]  /*1e020*/  @!P0 LEA R0, R3, R0, 0x18 ;  /* 0x0000000003008211 */ /* 0x001fca00078ec0ff */
[----:B------:R2:W-:Y:S01]  /*1e030*/  @!P0 STS.128 [R0+0x31cd0], R16 ;  /* 0x031cd01000008388 */ /* 0x0005e20000000c00 */
[----:B------:R-:W-:Y:S06]  /*1e040*/  BAR.ARV 0x5, 0x200 ;  /* 0x0148000000007b1d */ /* 0x000fec0000002000 */
.L_x_12385:
[----:B------:R3:W-:Y:S01]  /*1e050*/  STL [R1+0x24], RZ ;  /* 0x000024ff01007387 */ /* 0x0007e20000100800 */
[----:B------:R-:W-:Y:S01]  /*1e060*/  ULDC UR4, c[0x0][0xc3c] ;  /* 0x00030f0000047ab9 */ /* 0x000fe20000000800 */
[----:B------:R-:W-:Y:S01]  /*1e070*/  IMAD.MOV.U32 R27, RZ, RZ, 0x1 ;  /* 0x00000001ff1b7424 */ /* 0x000fe200078e00ff */
[----:B-1----:R-:W-:Y:S01]  /*1e080*/  ISETP.GE.AND P0, PT, R19, UR4, PT ;  /* 0x0000000413007c0c */ /* 0x002fe2000bf06270 */
[----:B------:R-:W-:-:S12]  /*1e090*/  IMAD.MOV.U32 R23, RZ, RZ, RZ ;  /* 0x000000ffff177224 */ /* 0x000fd800078e00ff */
[----:B---3--:R-:W-:Y:S05]  /*1e0a0*/  @P0 BRA `(.L_x_12393) ;  /* 0x0000006c00a00947 */ /* 0x008fea0003800000 */
[----:B--2---:R-:W2:Y:S04]  /*1e0b0*/  LDL R0, [R1+0xc0] ;  /* 0x0000c00001007983 */ /* 0x004ea80000100800 */
[----:B------:R-:W3:Y:S01]  /*1e0c0*/  LDL.LU R5, [R1] ;  /* 0x0000000001057983 */ /* 0x000ee20000300800 */
[----:B------:R-:W1:Y:S01]  /*1e0d0*/  S2R R7, SR_TID.X ;  /* 0x0000000000077919 */ /* 0x000e620000002100 */
[----:B------:R-:W4:Y:S01]  /*1e0e0*/  S2UR UR5, SR_CgaCtaId ;  /* 0x00000000000579c3 */ /* 0x000f220000008800 */
[----:B-1----:R-:W-:-:S05]  /*1e0f0*/  LOP3.LUT R6, R7, 0x7f, RZ, 0xc0, !PT ;  /* 0x0000007f07067812 */ /* 0x002fca00078ec0ff */
[C---:B------:R-:W-:Y:S01]  /*1e100*/  IMAD.SHL.U32 R4, R6.reuse, 0x8, RZ ;  /* 0x0000000806047824 */ /* 0x040fe200078e00ff */
[----:B------:R-:W-:Y:S01]  /*1e110*/  ISETP.NE.AND P1, PT, R6, RZ, PT ;  /* 0x000000ff0600720c */ /* 0x000fe20003f25270 */
[----:B------:R-:W-:Y:S02]  /*1e120*/  UMOV UR4, 0x400 ;  /* 0x0000040000047882 */ /* 0x000fe40000000000 */
[----:B----4-:R-:W-:-:S06]  /*1e130*/  ULEA UR4, UR5, UR4, 0x18 ;  /* 0x0000000405047291 */ /* 0x010fcc000f8ec03f */
[----:B------:R-:W-:Y:S01]  /*1e140*/  IMAD.U32 R22, RZ, RZ, UR4 ;  /* 0x00000004ff167e24 */ /* 0x000fe2000f8e00ff */
[----:B------:R-:W-:Y:S01]  /*1e150*/  BSSY B8, `(.L_x_12393) ;  /* 0x00006dd000087945 */ /* 0x000fe20003800000 */
[----:B------:R-:W-:Y:S02]  /*1e160*/  IMAD.MOV.U32 R29, RZ, RZ, RZ ;  /* 0x000000ffff1d7224 */ /* 0x000fe400078e00ff */
[----:B------:R-:W-:Y:S02]  /*1e170*/  IMAD.MOV.U32 R23, RZ, RZ, RZ ;  /* 0x000000ffff177224 */ /* 0x000fe400078e00ff */
[----:B------:R-:W-:Y:S01]  /*1e180*/  IMAD.MOV.U32 R27, RZ, RZ, 0x1 ;  /* 0x00000001ff1b7424 */ /* 0x000fe200078e00ff */
[----:B------:R-:W-:Y:S01]  /*1e190*/  ULDC.64 UR36, c[0x0][0x198] ;  /* 0x0000660000247ab9 */ /* 0x000fe20000000a00 */
[----:B------:R-:W-:Y:S01]  /*1e1a0*/  ULDC UR39, c[0x0][0xc] ;  /* 0x0000030000277ab9 */ /* 0x000fe20000000800 */
[----:B--2---:R-:W-:Y:S01]  /*1e1b0*/  R2UR UR6, R0 ;  /* 0x00000000000672ca */ /* 0x004fe200000e0000 */
[----:B------:R-:W-:-:S05]  /*1e1c0*/  IMAD.SHL.U32 R0, R7, 0x8, RZ ;  /* 0x0000000807007824 */ /* 0x000fca00078e00ff */
[C---:B------:R-:W-:Y:S02]  /*1e1d0*/  LOP3.LUT R3, R0.reuse, 0x20, RZ, 0xc0, !PT ;  /* 0x0000002000037812 */ /* 0x040fe400078ec0ff */
[----:B0-----:R-:W-:Y:S02]  /*1e1e0*/  LOP3.LUT R2, R0, 0xd8, RZ, 0xc0, !PT ;  /* 0x000000d800027812 */ /* 0x001fe400078ec0ff */
[----:B------:R-:W-:Y:S02]  /*1e1f0*/  LOP3.LUT R3, R3, 0x300, R4, 0xf8, !PT ;  /* 0x0000030003037812 */ /* 0x000fe400078ef804 */
[----:B------:R-:W-:Y:S02]  /*1e200*/  LOP3.LUT R2, R2, 0x18, R7, 0x78, !PT ;  /* 0x0000001802027812 */ /* 0x000fe400078e7807 */
[----:B---3--:R-:W-:Y:S02]  /*1e210*/  LOP3.LUT R5, R5, 0xfffffffd, RZ, 0xc0, !PT ;  /* 0xfffffffd05057812 */ /* 0x008fe400078ec0ff */
[----:B------:R-:W-:-:S02]  /*1e220*/  LOP3.LUT R3, R3, R2, RZ, 0xfc, !PT ;  /* 0x0000000203037212 */ /* 0x000fc400078efcff */
[----:B------:R-:W-:Y:S02]  /*1e230*/  LOP3.LUT P0, R2, R7, 0x1f, RZ, 0xc0, !PT ;  /* 0x0000001f07027812 */ /* 0x000fe4000780c0ff */
[----:B------:R-:W-:-:S04]  /*1e240*/  @P1 LOP3.LUT R5, R5, 0x2, RZ, 0xfc, !PT ;  /* 0x0000000205051812 */ /* 0x000fc800078efcff */
[----:B------:R-:W-:-:S07]  /*1e250*/  LOP3.LUT R5, R5, 0xfffffffe, RZ, 0xc0, !PT ;  /* 0xfffffffe05057812 */ /* 0x000fce00078ec0ff */
[----:B------:R-:W-:Y:S02]  /*1e260*/  @P0 LOP3.LUT R5, R5, 0x1, RZ, 0xfc, !PT ;  /* 0x0000000105050812 */ /* 0x000fe400078efcff */
[----:B------:R-:W-:Y:S01]  /*1e270*/  ISETP.NE.OR P0, PT, R6, RZ, !P0 ;  /* 0x000000ff0600720c */ /* 0x000fe20004705670 */
[----:B------:R0:W-:Y:S01]  /*1e280*/  STL [R1+0xc], R2 ;  /* 0x00000c0201007387 */ /* 0x0001e20000100800 */
[----:B------:R-:W-:Y:S01]  /*1e290*/  LOP3.LUT R5, R5, 0xfffffff7, RZ, 0xc0, !PT ;  /* 0xfffffff705057812 */ /* 0x000fe200078ec0ff */
[----:B------:R-:W-:Y:S02]  /*1e2a0*/  IMAD R3, R3, 0x2, R22 ;  /* 0x0000000203037824 */ /* 0x000fe400078e0216 */
[----:B0-----:R-:W-:Y:S02]  /*1e2b0*/  IMAD.SHL.U32 R2, R7, 0x20, RZ ;  /* 0x0000002007027824 */ /* 0x001fe400078e00ff */
[----:B------:R-:W-:-:S06]  /*1e2c0*/  IMAD.MOV.U32 R7, RZ, RZ, 0x1 ;  /* 0x00000001ff077424 */ /* 0x000fcc00078e00ff */
[----:B------:R-:W-:Y:S01]  /*1e2d0*/  @P0 LOP3.LUT R5, R5, 0x8, RZ, 0xfc, !PT ;  /* 0x0000000805050812 */ /* 0x000fe200078efcff */
[----:B------:R0:W-:Y:S04]  /*1e2e0*/  STL [R1+0x4], R7 ;  /* 0x0000040701007387 */ /* 0x0001e80000100800 */
[----:B------:R0:W-:Y:S04]  /*1e2f0*/  STL [R1+0x24], RZ ;  /* 0x000024ff01007387 */ /* 0x0001e80000100800 */
[----:B------:R0:W-:Y:S04]  /*1e300*/  STL [R1], R5 ;  /* 0x0000000501007387 */ /* 0x0001e80000100800 */
[----:B------:R0:W-:Y:S01]  /*1e310*/  STL [R1+0x10], R3 ;  /* 0x0000100301007387 */ /* 0x0001e20000100800 */
[----:B------:R-:W-:-:S02]  /*1e320*/  SHF.R.U32.HI R4, RZ, 0x2, R6 ;  /* 0x00000002ff047819 */ /* 0x000fc40000011606 */
[----:B------:R-:W-:Y:S02]  /*1e330*/  LOP3.LUT R0, R0, 0x18, RZ, 0xc0, !PT ;  /* 0x0000001800007812 */ /* 0x000fe400078ec0ff */
[----:B------:R-:W-:Y:S02]  /*1e340*/  LOP3.LUT R2, R4, 0x60, R2, 0xf8, !PT ;  /* 0x0000006004027812 */ /* 0x000fe400078ef802 */
[C---:B------:R-:W-:Y:S02]  /*1e350*/  LOP3.LUT R2, R0.reuse, 0x20, RZ, 0xfc, !PT ;  /* 0x0000002000027812 */ /* 0x040fe400078efcff */
[----:B------:R-:W-:Y:S01]  /*1e360*/  LOP3.LUT R0, R0, 0x40, RZ, 0xfc, !PT ;  /* 0x0000004000007812 */ /* 0x000fe200078efcff */
[----:B0-----:R-:W-:-:S12]  /*1e370*/  ULOP3.LUT UR38, UR6, 0x2, URZ, 0xfc, !UPT ;  /* 0x0000000206267892 */ /* 0x001fd8000f8efc3f */
.L_x_12541:
[----:B0-----:R-:W0:Y:S01]  /*1e380*/  LDC.64 R2, c[0x0][0xc88] ;  /* 0x00032200ff027b82 */ /* 0x001e220000000a00 */
[----:B------:R-:W-:Y:S01]  /*1e390*/  ULDC.64 UR4, c[0x0][0x208] ;  /* 0x0000820000047ab9 */ /* 0x000fe20000000a00 */
[----:B0-----:R-:W-:-:S05]  /*1e3a0*/  IMAD.WIDE R2, R19, 0x4, R2 ;  /* 0x0000000413027825 */ /* 0x001fca00078e0202 */
[----:B--2---:R-:W2:Y:S01]  /*1e3b0*/  LDG.E R13, desc[UR4][R2.64] ;  /* 0x00000004020d7981 */ /* 0x004ea2000c1e1900 */
[----:B------:R-:W-:Y:S05]  /*1e3c0*/  YIELD ;  /* 0x0000000000007946 */ /* 0x000fea0003800000 */
[----:B------:R-:W-:Y:S01]  /*1e3d0*/  ULDC.64 UR4, c[0x0][0xa28] ;  /* 0x00028a0000047ab9 */ /* 0x000fe20000000a00 */
[----:B------:R-:W-:Y:S01]  /*1e3e0*/  ULDC.64 UR6, c[0x0][0xa18] ;  /* 0x0002860000067ab9 */ /* 0x000fe20000000a00 */
[----:B------:R-:W-:Y:S02]  /*1e3f0*/  ISETP.NE.U32.AND P0, PT, RZ, UR4, PT ;  /* 0x00000004ff007c0c */ /* 0x000fe4000bf05070 */
[----:B------:R-:W-:-:S02]  /*1e400*/  CS2R R8, SRZ ;  /* 0x0000000000087805 */ /* 0x000fc4000001ff00 */
[----:B------:R-:W-:Y:S01]  /*1e410*/  ISETP.NE.U32.AND P3, PT, RZ, UR6, PT ;  /* 0x00000006ff007c0c */ /* 0x000fe2000bf65070 */
[----:B------:R-:W-:Y:S01]  /*1e420*/  ULDC.64 UR10, c[0x0][0x208] ;  /* 0x00008200000a7ab9 */ /* 0x000fe20000000a00 */
[----:B------:R-:W-:Y:S01]  /*1e430*/  ISETP.NE.AND.EX P0, PT, RZ, UR5, PT, P0 ;  /* 0x00000005ff007c0c */ /* 0x000fe2000bf05300 */
[----:B------:R-:W-:Y:S01]  /*1e440*/  ULDC.64 UR8, c[0x0][0xa10] ;  /* 0x0002840000087ab9 */ /* 0x000fe20000000a00 */
[----:B------:R-:W-:Y:S02]  /*1e450*/  ISETP.NE.AND.EX P3, PT, RZ, UR7, PT, P3 ;  /* 0x00000007ff007c0c */ /* 0x000fe4000bf65330 */
[----:B--2---:R-:W-:Y:S01]  /*1e460*/  SHF.R.S32.HI R0, RZ, 0x1f, R13 ;  /* 0x0000001fff007819 */ /* 0x004fe2000001140d */
[----:B------:R-:W-:-:S08]  /*1e470*/  IMAD.SHL.U32 R24, R13, 0x4, RZ ;  /* 0x000000040d187824 */ /* 0x000fd000078e00ff */
        /* <DEDUP_REMOVED lines=8> */
[----:B------:R-:W-:Y:S01]  /*1e500*/  ULDC.64 UR6, c[0x0][0xa08] ;  /* 0x0002820000067ab9 */ /* 0x000fe20000000a00 */
[----:B-1----:R1:W5:Y:S01]  /*1e510*/  @P0 LDG.E R8, desc[UR10][R2.64] ;  /* 0x0000000a02080981 */ /* 0x002362000c1e1900 */
[----:B------:R-:W-:Y:S01]  /*1e520*/  IADD3 R6, P1, R24, UR6, RZ ;  /* 0x0000000618067c10 */ /* 0x000fe2000ff3e0ff */
[----:B------:R-:W-:Y:S01]  /*1e530*/  IMAD.MOV.U32 R28, RZ, RZ, RZ ;  /* 0x000000ffff1c7224 */ /* 0x000fe200078e00ff */
[----:B------:R-:W-:-:S02]  /*1e540*/  ISETP.NE.U32.AND P2, PT, RZ, UR6, PT ;  /* 0x00000006ff007c0c */ /* 0x000fc4000bf45070 */
[----:B------:R-:W-:Y:S01]  /*1e550*/  IADD3.X R7, R25, UR7, RZ, P1, !PT ;  /* 0x0000000719077c10 */ /* 0x000fe20008ffe4ff */
[----:B0-----:R-:W-:Y:S01]  /*1e560*/  IMAD.MOV.U32 R0, RZ, RZ, RZ ;  /* 0x000000ffff007224 */ /* 0x001fe200078e00ff */
[----:B------:R-:W-:Y:S02]  /*1e570*/  ISETP.NE.U32.AND P1, PT, RZ, UR4, PT ;  /* 0x00000004ff007c0c */ /* 0x000fe4000bf25070 */
[----:B------:R-:W-:Y:S02]  /*1e580*/  ISETP.NE.AND.EX P2, PT, RZ, UR7, PT, P2 ;  /* 0x00000007ff007c0c */ /* 0x000fe4000bf45320 */
[----:B------:R-:W-:Y:S02]  /*1e590*/  ISETP.NE.AND.EX P1, PT, RZ, UR5, PT, P1 ;  /* 0x00000005ff007c0c */ /* 0x000fe4000bf25310 */
[----:B-1----:R-:W-:-:S04]  /*1e5a0*/  IADD3 R2, P0, R24, UR4, RZ ;  /* 0x0000000418027c10 */ /* 0x002fc8000ff1e0ff */
[----:B------:R-:W-:Y:S01]  /*1e5b0*/  IADD3.X R3, R25, UR5, RZ, P0, !PT ;  /* 0x0000000519037c10 */ /* 0x000fe200087fe4ff */
[----:B------:R-:W-:Y:S01]  /*1e5c0*/  ULDC UR4, c[0x0][0x288] ;  /* 0x0000a20000047ab9 */ /* 0x000fe20000000800 */
[----:B------:R-:W-:-:S03]  /*1e5d0*/  IADD3 R4, P0, R24, UR8, RZ ;  /* 0x0000000818047c10 */ /* 0x000fc6000ff1e0ff */
        /* <DEDUP_REMOVED lines=23> */
[----:B------:R-:W-:Y:S02]  /*1e750*/  ULDC.64 UR4, c[0x0][0x208] ;  /* 0x0000820000047ab9 */ /* 0x000fe40000000a00 */
[----:B------:R-:W2:Y:S04]  /*1e760*/  LDG.E R11, desc[UR4][R2.64] ;  /* 0x00000004020b7981 */ /* 0x000ea8000c1e1900 */
[----:B------:R-:W2:Y:S02]  /*1e770*/  LDG.E R2, desc[UR4][R2.64+0x4] ;  /* 0x0000040402027981 */ /* 0x000ea4000c1e1900 */
[----:B--2---:R-:W-:-:S05]  /*1e780*/  IMAD.IADD R12, R2, 0x1, -R11 ;  /* 0x00000001020c7824 */ /* 0x004fca00078e0a0b */
[----:B------:R0:W-:Y:S02]  /*1e790*/  STL [R1+0x20], R12 ;  /* 0x0000200c01007387 */ /* 0x0001e40000100800 */
.L_x_12394:
        /* <DEDUP_REMOVED lines=11> */
.L_x_12395:
[----:B------:R-:W-:Y:S05]  /*1e850*/  @!P2 BRA `(.L_x_12396) ;  /* 0x000000000010a947 */ /* 0x000fea0003800000 */
[----:B------:R-:W-:Y:S02]  /*1e860*/  ULDC.64 UR4, c[0x0][0x208] ;  /* 0x0000820000047ab9 */ /* 0x000fe40000000a00 */
[----:B------:R-:W2:Y:S04]  /*1e870*/  LDG.E R10, desc[UR4][R6.64] ;  /* 0x00000004060a7981 */ /* 0x000ea8000c1e1900 */
[----:B------:R-:W2:Y:S02]  /*1e880*/  LDG.E R6, desc[UR4][R6.64+0x4] ;  /* 0x0000040406067981 */ /* 0x000ea4000c1e1900 */
[----:B--2---:R-:W-:-:S07]  /*1e890*/  IMAD.IADD R10, R6, 0x1, -R10 ;  /* 0x00000001060a7824 */ /* 0x004fce00078e0a0a */
.L_x_12396:
[----:B------:R-:W-:Y:S01]  /*1e8a0*/  ULDC.64 UR4, c[0x0][0x208] ;  /* 0x0000820000047ab9 */ /* 0x000fe20000000a00 */
[----:B-1----:R-:W1:Y:S01]  /*1e8b0*/  LDC R3, c[0x0][0x448] ;  /* 0x00011200ff037b82 */ /* 0x002e620000000800 */
[----:B------:R-:W2:Y:S01]  /*1e8c0*/  @P0 LDG.E R2, desc[UR4][R4.64] ;  /* 0x0000000404020981 */ /* 0x000ea2000c1e1900 */
[----:B-----5:R-:W-:-:S03]  /*1e8d0*/  IMAD.IADD R10, R10, 0x1, -R8 ;  /* 0x000000010a0a7824 */ /* 0x020fc600078e0a08 */
[----:B------:R-:W2:Y:S01]  /*1e8e0*/  @P0 LDG.E R4, desc[UR4][R4.64+0x4] ;  /* 0x0000040404040981 */ /* 0x000ea2000c1e1900 */
[----:B-1----:R-:W-:-:S13]  /*1e8f0*/  ISETP.NE.AND P1, PT, R3, 0x1, PT ;  /* 0x000000010300780c */ /* 0x002fda0003f25270 */
[----:B------:R-:W1:Y:S01]  /*1e900*/  @P1 LDC R3, c[0x0][0x450] ;  /* 0x00011400ff031b82 */ /* 0x000e620000000800 */
[----:B------:R-:W-:Y:S01]  /*1e910*/  BSSY B0, `(.L_x_12397) ;  /* 0x0000163000007945 */ /* 0x000fe20003800000 */
[----:B------:R-:W-:Y:S01]  /*1e920*/  PLOP3.LUT P5, PT, PT, PT, PT, 0x80, 0x0 ;  /* 0x000000000000781c */ /* 0x000fe20003faf070 */
[----:B--2---:R-:W-:-:S05]  /*1e930*/  @P0 IMAD.IADD R9, R4, 0x1, -R2 ;  /* 0x0000000104090824 */ /* 0x004fca00078e0a02 */
[----:B------:R-:W2:Y:S01]  /*1e940*/  @P1 LDC R4, c[0x0][0x44c] ;  /* 0x00011300ff041b82 */ /* 0x000ea20000000800 */
[----:B------:R-:W-:-:S04]  /*1e950*/  IMAD R2, R17, 0xc0, RZ ;  /* 0x000000c011027824 */ /* 0x000fc800078e02ff */
[----:B------:R-:W-:Y:S02]  /*1e960*/  VIADD R2, R2, 0xbf ;  /* 0x000000bf02027836 */ /* 0x000fe40000000000 */
[----:B------:R-:W-:-:S04]  /*1e970*/  IMAD.IADD R20, R10, 0x1, R9 ;  /* 0x000000010a147824 */ /* 0x000fc800078e0209 */
[C---:B------:R-:W-:Y:S01]  /*1e980*/  VIADD R21, R20.reuse, 0x8f ;  /* 0x0000008f14157836 */ /* 0x040fe20000000000 */
[----:B------:R-:W-:-:S03]  /*1e990*/  IADD3 R20, R20, 0x90, -R12 ;  /* 0x0000009014147810 */ /* 0x000fc60007ffe80c */
[----:B------:R-:W-:-:S04]  /*1e9a0*/  IMAD.HI R21, R21, 0x38e38e39, RZ ;  /* 0x38e38e3915157827 */ /* 0x000fc800078e02ff */
[----:B--2---:R-:W-:-:S05]  /*1e9b0*/  @P1 IMAD.HI.U32 R4, R2, R4, RZ ;  /* 0x0000000402041227 */ /* 0x004fca00078e00ff */
[----:B-1----:R-:W-:-:S05]  /*1e9c0*/  @P1 SHF.R.U32.HI R2, RZ, R3, R4 ;  /* 0x00000003ff021219 */ /* 0x002fca0000011604 */
[----:B------:R-:W-:Y:S01]  /*1e9d0*/  IMAD.IADD R2, R20, 0x1, R2 ;  /* 0x0000000114027824 */ /* 0x000fe200078e0202 */
[----:B------:R-:W-:-:S03]  /*1e9e0*/  SHF.R.U32.HI R3, RZ, 0x1f, R21 ;  /* 0x0000001fff037819 */ /* 0x000fc60000011615 */
[----:B------:R-:W-:Y:S01]  /*1e9f0*/  IMAD.HI R2, R2, 0x38e38e39, RZ ;  /* 0x38e38e3902027827 */ /* 0x000fe200078e02ff */
[----:B------:R-:W-:-:S04]  /*1ea00*/  LEA.HI.SX32 R21, R21, R3, 0x1b ;  /* 0x0000000315157211 */ /* 0x000fc800078fdaff */
        /* <DEDUP_REMOVED lines=8> */
[----:B------:R-:W-:-:S05]  /*1ea90*/  IMAD.WIDE.U32 R4, R10, 0x38e38e39, RZ ;  /* 0x38e38e390a047825 */ /* 0x000fca00078e00ff */
        /* <DEDUP_REMOVED lines=15> */
.L_x_12582:
[----:B--2---:R-:W-:Y:S02]  /*1eb90*/  ISETP.NE.AND P0, PT, R14, RZ, PT ;  /* 0x000000ff0e00720c */ /* 0x004fe40003f05270 */
[----:B------:R-:W-:-:S11]  /*1eba0*/  PLOP3.LUT P2, PT, PT, PT, PT, 0x8, 0x0 ;  /* 0x000000000000781c */ /* 0x000fd60003f4e170 */
[----:B------:R-:W-:Y:S05]  /*1ebb0*/  @P0 BRA `(.L_x_12400) ;  /* 0x00000000000c0947 */ /* 0x000fea0003800000 */
[----:B------:R-:W-:-:S03]  /*1ebc0*/  UMOV UR4, 0xffffffff ;  /* 0xffffffff00047882 */ /* 0x000fc60000000000 */
[----:B------:R-:W-:Y:S05]  /*1ebd0*/  BRA.DIV UR4, `(.L_x_12401) ;  /* 0x0000007204807947 */ /* 0x000fea000b800000 */
[----:B------:R-:W-:-:S13]  /*1ebe0*/  ELECT P2, URZ, PT ;  /* 0x00000000003f782f */ /* 0x000fda0003840000 */
.L_x_12400:
        /* <DEDUP_REMOVED lines=9> */
.L_x_12585:
[----:B------:R-:W-:Y:S05]  /*1ec80*/  BSYNC B1 ;  /* 0x0000000000017941 */ /* 0x000fea0003800000 */
.L_x_12402:
[----:B------:R-:W-:Y:S04]  /*1ec90*/  BSSY B1, `(.L_x_12404) ;  /* 0x000008a000017945 */ /* 0x000fe80003800000 */
[----:B------:R-:W-:Y:S05]  /*1eca0*/  @!P2 BRA `(.L_x_12405) ;  /* 0x000000080020a947 */ /* 0x000fea0003800000 */
[----:B------:R-:W2:Y:S01]  /*1ecb0*/  LDL R7, [R1+0x4] ;  /* 0x0000040001077983 */ /* 0x000ea20000100800 */
        /* <DEDUP_REMOVED lines=8> */
.L_x_12586:
[----:B------:R-:W-:Y:S05]  /*1ed40*/  BSYNC B2 ;  /* 0x0000000000027941 */ /* 0x000fea0003800000 */
.L_x_12406:
[----:B------:R-:W-:Y:S04]  /*1ed50*/  BSSY B2, `(.L_x_12408) ;  /* 0x0000008000027945 */ /* 0x000fe80003800000 */
[----:B------:R-:W-:Y:S05]  /*1ed60*/  @P4 BRA `(.L_x_12409) ;  /* 0x0000000000184947 */ /* 0x000fea0003800000 */
[----:B-1----:R-:W3:Y:S02]  /*1ed70*/  LDL R5, [R1] ;  /* 0x0000000001057983 */ /* 0x002ee40000100800 */
[----:B---3--:R-:W-:Y:S01]  /*1ed80*/  LOP3.LUT P0, RZ, R5, 0x1, RZ, 0xc0, !PT ;  /* 0x0000000105ff7812 */ /* 0x008fe2000780c0ff */
[----:B------:R-:W-:-:S04]  /*1ed90*/  IMAD.MOV.U32 R5, RZ, RZ, 0x6c00 ;  /* 0x00006c00ff057424 */ /* 0x000fc800078e00ff */
[----:B------:R3:W-:Y:S08]  /*1eda0*/  SYNCS.ARRIVE.TRANS64 RZ, [R9+URZ+0x31c90], R5 ;  /* 0x031c900509ff79a7 */ /* 0x0007f0000800003f */
[----:B------:R-:W-:Y:S05]  /*1edb0*/  @!P0 BRA `(.L_x_12409) ;  /* 0x0000000000048947 */ /* 0x000fea0003800000 */
[----:B------:R-:W-:Y:S01]  /*1edc0*/  BPT.TRAP 0x1 ;  /* 0x000000040000795c */ /* 0x000fe20000300000 */
.L_x_12409:
[----:B------:R-:W-:Y:S05]  /*1edd0*/  BSYNC B2 ;  /* 0x0000000000027941 */ /* 0x000fea0003800000 */
.L_x_12408:
        /* <DEDUP_REMOVED lines=10> */
[----:B------:R-:W-:Y:S01]  /*1ee80*/  VIADD R10, R7, 0x16a00 ;  /* 0x00016a00070a7836 */ /* 0x000fe20000000000 */
[----:B------:R-:W-:-:S09]  /*1ee90*/  UMOV UR7, 0x12f00000 ;  /* 0x12f0000000077882 */ /* 0x000fd20000000000 */
.L_x_12410:
        /* <DEDUP_REMOVED lines=16> */
.L_x_12411:
        /* <DEDUP_REMOVED lines=10> */
[----:B0-----:R-:W-:Y:S01]  /*1f040*/  IMAD.MOV.U32 R12, RZ, RZ, 0x40 ;  /* 0x00000040ff0c7424 */ /* 0x001fe200078e00ff */
[----:B------:R-:W-:Y:S01]  /*1f050*/  PLOP3.LUT P0, PT, PT, PT, PT, 0x80, 0x0 ;  /* 0x000000000000781c */ /* 0x000fe20003f0f070 */
[----:B------:R-:W-:Y:S01]  /*1f060*/  VIADD R10, R7, 0x1b200 ;  /* 0x0001b200070a7836 */ /* 0x000fe20000000000 */
[----:B------:R-:W-:Y:S01]  /*1f070*/  UMOV UR6, 0x0 ;  /* 0x0000000000067882 */ /* 0x000fe20000000000 */
[----:B------:R-:W-:Y:S01]  /*1f080*/  UMOV UR7, 0x12f00000 ;  /* 0x12f0000000077882 */ /* 0x000fe20000000000 */
[----:B------:R-:W-:-:S15]  /*1f090*/  R2UR UR10, R12 ;  /* 0x000000000c0a72ca */ /* 0x000fde00000e0000 */
.L_x_12412:
        /* <DEDUP_REMOVED lines=13> */
.L_x_12587:
[----:B------:R-:W-:Y:S05]  /*1f170*/  BSYNC B2 ;  /* 0x0000000000027941 */ /* 0x000fea0003800000 */
.L_x_12413:
[----:B------:R-:W-:Y:S01]  /*1f180*/  BSSY B2, `(.L_x_12415) ;  /* 0x000000a000027945 */ /* 0x000fe20003800000 */
[----:B------:R-:W-:Y:S02]  /*1f190*/  IMAD.MOV.U32 R10, RZ, RZ, 0x0 ;  /* 0x00000000ff0a7424 */ /* 0x000fe400078e00ff */
[----:B------:R-:W-:Y:S01]  /*1f1a0*/  IMAD.MOV.U32 R11, RZ, RZ, 0x12f00000 ;  /* 0x12f00000ff0b7424 */ /* 0x000fe200078e00ff */
[----:B------:R-:W-:Y:S06]  /*1f1b0*/  @P4 BRA `(.L_x_12416) ;  /* 0x0000000000184947 */ /* 0x000fec0003800000 */
[----:B------:R-:W3:Y:S02]  /*1f1c0*/  LDL R5, [R1] ;  /* 0x0000000001057983 */ /* 0x000ee40000100800 */
[----:B---3--:R-:W-:Y:S01]  /*1f1d0*/  LOP3.LUT P0, RZ, R5, 0x1, RZ, 0xc0, !PT ;  /* 0x0000000105ff7812 */ /* 0x008fe2000780c0ff */
[----:B------:R-:W-:-:S04]  /*1f1e0*/  IMAD.MOV.U32 R5, RZ, RZ, 0x6c00 ;  /* 0x00006c00ff057424 */ /* 0x000fc800078e00ff */
[----:B------:R1:W-:Y:S08]  /*1f1f0*/  SYNCS.ARRIVE.TRANS64 RZ, [R9+URZ+0x31cb0], R5 ;  /* 0x031cb00509ff79a7 */ /* 0x0003f0000800003f */
[----:B------:R-:W-:Y:S05]  /*1f200*/  @!P0 BRA `(.L_x_12416) ;  /* 0x0000000000048947 */ /* 0x000fea0003800000 */
[----:B------:R-:W-:Y:S01]  /*1f210*/  BPT.TRAP 0x1 ;  /* 0x000000040000795c */ /* 0x000fe20000300000 */
.L_x_12416:
[----:B------:R-:W-:Y:S05]  /*1f220*/  BSYNC B2 ;  /* 0x0000000000027941 */ /* 0x000fea0003800000 */
.L_x_12415:
        /* <DEDUP_REMOVED lines=8> */
.L_x_12417:
        /* <DEDUP_REMOVED lines=15> */
.L_x_12418:
        /* <DEDUP_REMOVED lines=15> */
.L_x_12419:
        /* <DEDUP_REMOVED lines=10> */
.L_x_12405:
[----:B------:R-:W-:Y:S05]  /*1f530*/  BSYNC B1 ;  /* 0x0000000000017941 */ /* 0x000fea0003800000 */
.L_x_12404:
[----:B-1----:R-:W2:Y:S01]  /*1f540*/  LDL.LU R5, [R1+0x4] ;  /* 0x0000040001057983 */ /* 0x002ea20000300800 */
        /* <DEDUP_REMOVED lines=10> */
.L_x_12436:
[----:B------:R-:W-:Y:S05]  /*1f5f0*/  YIELD ;  /* 0x0000000000007946 */ /* 0x000fea0003800000 */
[----:B------:R-:W-:Y:S04]  /*1f600*/  BSSY B1, `(.L_x_12420) ;  /* 0x0000089000017945 */ /* 0x000fe80003800000 */
[----:B--2---:R-:W-:Y:S05]  /*1f610*/  @!P2 BRA `(.L_x_12421) ;  /* 0x00000008001ca947 */ /* 0x004fea0003800000 */
[----:B-1----:R-:W2:Y:S01]  /*1f620*/  LDL R5, [R1+0x4] ;  /* 0x0000040001057983 */ /* 0x002ea20000100800 */
[----:B------:R-:W-:Y:S01]  /*1f630*/  IMAD R8, R29, 0x8, R22 ;  /* 0x000000081d087824 */ /* 0x000fe200078e0216 */
[----:B------:R-:W1:Y:S01]  /*1f640*/  S2R R3, SR_TID.X ;  /* 0x0000000000037919 */ /* 0x000e620000002100 */
[----:B------:R-:W-:Y:S01]  /*1f650*/  BSSY B2, `(.L_x_12422) ;  /* 0x0000006000027945 */ /* 0x000fe20003800000 */
[----:B-1----:R-:W-:-:S04]  /*1f660*/  LOP3.LUT R3, R3, 0x7f, RZ, 0xc0, !PT ;  /* 0x0000007f03037812 */ /* 0x002fc800078ec0ff */
[----:B------:R-:W-:Y:S02]  /*1f670*/  ISETP.NE.AND P1, PT, R3, RZ, PT ;  /* 0x000000ff0300720c */ /* 0x000fe40003f25270 */
[----:B--2---:R-:W-:-:S04]  /*1f680*/  SHF.L.U32 R7, R5, 0x1f, RZ ;  /* 0x0000001f05077819 */ /* 0x004fc800000006ff */
[----:B------:R-:W1:Y:S02]  /*1f690*/  SYNCS.PHASECHK.TRANS64.TRYWAIT P0, [R8+URZ+0x31ca0], R7 ;  /* 0x031ca007080075a7 */ /* 0x000e64000800017f */
[----:B-1----:R-:W-:Y:S05]  /*1f6a0*/  @!P0 BRA `(.L_x_12423) ;  /* 0x00000068002c8947 */ /* 0x002fea0003800000 */
.L_x_12588:
[----:B------:R-:W-:Y:S05]  /*1f6b0*/  BSYNC B2 ;  /* 0x0000000000027941 */ /* 0x000fea0003800000 */
.L_x_12422:
        /* <DEDUP_REMOVED lines=8> */
.L_x_12425:
[----:B------:R-:W-:Y:S05]  /*1f740*/  BSYNC B2 ;  /* 0x0000000000027941 */ /* 0x000fea0003800000 */
.L_x_12424:
[----:B0-----:R-:W-:Y:S01]  /*1f750*/  IMAD.MOV.U32 R12, RZ, RZ, RZ ;  /* 0x000000ffff0c7224 */ /* 0x001fe200078e00ff */
        /* <DEDUP_REMOVED lines=10> */
.L_x_12426:
        /* <DEDUP_REMOVED lines=16> */
.L_x_12427:
        /* <DEDUP_REMOVED lines=16> */
.L_x_12428:
        /* <DEDUP_REMOVED lines=13> */
.L_x_12589:
[----:B------:R-:W-:Y:S05]  /*1fad0*/  BSYNC B2 ;  /* 0x0000000000027941 */ /* 0x000fea0003800000 */
.L_x_12429:
[----:B------:R-:W-:Y:S01]  /*1fae0*/  BSSY B2, `(.L_x_12431) ;  /* 0x000000a000027945 */ /* 0x000fe20003800000 */
[----:B------:R-:W-:Y:S02]  /*1faf0*/  IMAD.MOV.U32 R10, RZ, RZ, 0x0 ;  /* 0x00000000ff0a7424 */ /* 0x000fe400078e00ff */
[----:B------:R-:W-:Y:S01]  /*1fb00*/  IMAD.MOV.U32 R11, RZ, RZ, 0x12f00000 ;  /* 0x12f00000ff0b7424 */ /* 0x000fe200078e00ff */
[----:B------:R-:W-:Y:S06]  /*1fb10*/  @P1 BRA `(.L_x_12432) ;  /* 0x0000000000181947 */ /* 0x000fec0003800000 */
[----:B------:R-:W2:Y:S02]  /*1fb20*/  LDL R3, [R1] ;  /* 0x0000000001037983 */ /* 0x000ea40000100800 */
[----:B--2---:R-:W-:Y:S01]  /*1fb30*/  LOP3.LUT P0, RZ, R3, 0x1, RZ, 0xc0, !PT ;  /* 0x0000000103ff7812 */ /* 0x004fe2000780c0ff */
[----:B------:R-:W-:-:S04]  /*1fb40*/  IMAD.MOV.U32 R3, RZ, RZ, 0x6c00 ;  /* 0x00006c00ff037424 */ /* 0x000fc800078e00ff */
[----:B------:R2:W-:Y:S08]  /*1fb50*/  SYNCS.ARRIVE.TRANS64 RZ, [R8+URZ+0x31cb0], R3 ;  /* 0x031cb00308ff79a7 */ /* 0x0005f0000800003f */
[----:B------:R-:W-:Y:S05]  /*1fb60*/  @!P0 BRA `(.L_x_12432) ;  /* 0x0000000000048947 */ /* 0x000fea0003800000 */
[----:B------:R-:W-:Y:S01]  /*1fb70*/  BPT.TRAP 0x1 ;  /* 0x000000040000795c */ /* 0x000fe20000300000 */
.L_x_12432:
[----:B------:R-:W-:Y:S05]  /*1fb80*/  BSYNC B2 ;  /* 0x0000000000027941 */ /* 0x000fea0003800000 */
.L_x_12431:
        /* <DEDUP_REMOVED lines=8> */
.L_x_12433:
        /* <DEDUP_REMOVED lines=15> */
.L_x_12434:
        /* <DEDUP_REMOVED lines=15> */
.L_x_12435:
        /* <DEDUP_REMOVED lines=10> */
.L_x_12421:
[----:B------:R-:W-:Y:S05]  /*1fe90*/  BSYNC B1 ;  /* 0x0000000000017941 */ /* 0x000fea0003800000 */
.L_x_12420:
        /* <DEDUP_REMOVED lines=10> */
.L_x_12398:
[----:B------:R-:W-:Y:S05]  /*1ff40*/  BSYNC B0 ;  /* 0x0000000000007941 */ /* 0x000fea0003800000 */
.L_x_12397:
[----:B------:R-:W3:Y:S01]  /*1ff50*/  LDC R0, c[0x0][0x448] ;  /* 0x00011200ff007b82 */ /* 0x000ee20000000800 */
[----:B------:R-:W-:Y:S01]  /*1ff60*/  IMAD.MOV.U32 R2, RZ, RZ, 0xc0 ;  /* 0x000000c0ff027424 */ /* 0x000fe200078e00ff */
[----:B------:R-:W-:Y:S05]  /*1ff70*/  @!P5 WARPSYNC.ALL ;  /* 0x000000000000d948 */ /* 0x000fea0003800000 */
[----:B------:R-:W-:Y:S01]  /*1ff80*/  IMAD R2, R17, R2, 0xbf ;  /* 0x000000bf11027424 */ /* 0x000fe200078e0202 */
[----:B------:R-:W-:Y:S01]  /*1ff90*/  BSSY B7, `(.L_x_12437) ;  /* 0x0000434000077945 */ /* 0x000fe20003800000 */
[----:B------:R-:W-:Y:S01]  /*1ffa0*/  @!P5 BAR.SYNC.DEFER_BLOCKING 0xc, 0x200 ;  /* 0x030800000000db1d */ /* 0x000fe20000010000 */
[----:B---3--:R-:W-:-:S13]  /*1ffb0*/  ISETP.NE.AND P0, PT, R0, 0x1, PT ;  /* 0x000000010000780c */ /* 0x008fda0003f05270 */
[----:B------:R-:W3:Y:S08]  /*1ffc0*/  @P0 LDC R3, c[0x0][0x44c] ;  /* 0x00011300ff030b82 */ /* 0x000ef00000000800 */
[----:B------:R-:W4:Y:S01]  /*1ffd0*/  @P0 LDC R0, c[0x0][0x450] ;  /* 0x00011400ff000b82 */ /* 0x000f220000000800 */
[----:B---3--:R-:W-:-:S05]  /*1ffe0*/  @P0 IMAD.HI.U32 R3, R2, R3, RZ ;  /* 0x0000000302030227 */ /* 0x008fca00078e00ff */
[----:B----4-:R-:W-:-:S05]  /*1fff0*/  @P0 SHF.R.U32.HI R2, RZ, R0, R3 ;  /* 0x00000000ff020219 */ /* 0x010fca0000011603 */
[----:B------:R-:W-:-:S04]  /*20000*/  IMAD.IADD R0, R20, 0x1, R2 ;  /* 0x0000000114007824 */ /* 0x000fc800078e0202 */
[----:B------:R-:W-:-:S05]  /*20010*/  IMAD.HI R0, R0, 0x38e38e39, RZ ;  /* 0x38e38e3900007827 */ /* 0x000fca00078e02ff */
[----:B------:R-:W-:-:S04]  /*20020*/  SHF.R.U32.HI R2, RZ, 0x1f, R0 ;  /* 0x0000001fff027819 */ /* 0x000fc80000011600 */
[----:B------:R-:W-:-:S04]  /*20030*/  LEA.HI.SX32 R2, R0, R2, 0x1b ;  /* 0x0000000200027211 */ /* 0x000fc800078fdaff */
[----:B------:R-:W-:-:S04]  /*20040*/  VIMNMX R4, R21, R2, PT ;  /* 0x0000000215047248 */ /* 0x000fc80003fe0100 */
[----:B------:R-:W-:Y:S01]  /*20050*/  ISETP.GT.AND P0, PT, R4, RZ, PT ;  /* 0x000000ff0400720c */ /* 0x000fe20003f04270 */
[----:B------:R3:W-:-:S12]  /*20060*/  STL [R1+0x18], R4 ;  /* 0x0000180401007387 */ /* 0x0007d80000100800 */
[----:B---3--:R-:W-:Y:S05]  /*20070*/  @P0 BRA `(.L_x_12438) ;  /* 0x0000000000480947 */ /* 0x008fea0003800000 */
[----:B-1----:R-:W1:Y:S02]  /*20080*/  S2R R5, SR_TID.X ;  /* 0x0000000000057919 */ /* 0x002e640000002100 */
[----:B-1----:R-:W-:-:S04]  /*20090*/  LOP3.LUT R5, R5, 0x7f, RZ, 0xc0, !PT ;  /* 0x0000007f05057812 */ /* 0x002fc800078ec0ff */
[----:B------:R-:W-:-:S13]  /*200a0*/  ISETP.NE.AND P1, PT, R5, RZ, PT ;  /* 0x000000ff0500720c */ /* 0x000fda0003f25270 */
[----:B------:R-:W-:Y:S05]  /*200b0*/  @P1 BRA `(.L_x_12439) ;  /* 0x0000004000841947 */ /* 0x000fea0003800000 */
[----:B------:R-:W1:Y:S01]  /*200c0*/  S2R R5, SR_LANEID ;  /* 0x0000000000057919 */ /* 0x000e620000000000 */
[----:B------:R-:W-:Y:S01]  /*200d0*/  VOTEU.ANY UR4, UPT, PT ;  /* 0x0000000000047886 */ /* 0x000fe200038e0100 */
[----:B------:R-:W3:Y:S01]  /*200e0*/  LDC.64 R2, c[0x0][0xc60] ;  /* 0x00031800ff027b82 */ /* 0x000ee20000000a00 */
[----:B------:R-:W1:Y:S01]  /*200f0*/  FLO.U32 R0, UR4 ;  /* 0x0000000400007d00 */ /* 0x000e6200080e0000 */
[----:B------:R-:W-:Y:S01]  /*20100*/  ULDC.64 UR6, c[0x0][0x208] ;  /* 0x0000820000067ab9 */ /* 0x000fe20000000a00 */
[----:B-1----:R-:W-:-:S06]  /*20110*/  ISETP.EQ.U32.AND P0, PT, R0, R5, PT ;  /* 0x000000050000720c */ /* 0x002fcc0003f02070 */
[----:B------:R-:W3:Y:S07]  /*20120*/  POPC R5, UR4 ;  /* 0x0000000400057d09 */ /* 0x000eee0008000000 */
[----:B---3--:R-:W3:Y:S01]  /*20130*/  @P0 ATOMG.E.ADD.STRONG.GPU PT, R3, desc[UR6][R2.64], R5 ;  /* 0x00000005020309a8 */ /* 0x008ee200081ee1c6 */
[----:B------:R-:W1:Y:S02]  /*20140*/  S2R R4, SR_LTMASK ;  /* 0x0000000000047919 */ /* 0x000e640000003900 */
[----:B-1----:R-:W-:-:S04]  /*20150*/  LOP3.LUT R4, R4, UR4, RZ, 0xc0, !PT ;  /* 0x0000000404047c12 */ /* 0x002fc8000f8ec0ff */
[----:B--2---:R-:W1:Y:S01]  /*20160*/  POPC R7, R4 ;  /* 0x0000000400077309 */ /* 0x004e620000000000 */
[----:B---3--:R-:W1:Y:S02]  /*20170*/  SHFL.IDX PT, R0, R3, R0, 0x1f ;  /* 0x00001f0003007589 */ /* 0x008e6400000e0000 */
[----:B-1----:R-:W-:Y:S01]  /*20180*/  IADD3 R16, R0, UR39, R7 ;  /* 0x0000002700107c10 */ /* 0x002fe2000fffe007 */
[----:B------:R-:W-:Y:S06]  /*20190*/  BRA `(.L_x_12439) ;  /* 0x00000040004c7947 */ /* 0x000fec0003800000 */
.L_x_12438:
        /* <DEDUP_REMOVED lines=10> */
[----:B-1----:R-:W-:Y:S02]  /*20240*/  IMAD.U32 R5, RZ, RZ, UR7 ;  /* 0x00000007ff057e24 */ /* 0x002fe4000f8e00ff */
[----:B------:R-:W-:Y:S02]  /*20250*/  IMAD.U32 R6, RZ, RZ, UR8 ;  /* 0x00000008ff067e24 */ /* 0x000fe4000f8e00ff */
[----:B--2---:R-:W-:-:S02]  /*20260*/  IMAD.U32 R7, RZ, RZ, UR9 ;  /* 0x00000009ff077e24 */ /* 0x004fc4000f8e00ff */
[----:B------:R-:W-:Y:S02]  /*20270*/  IMAD.U32 R10, RZ, RZ, UR4 ;  /* 0x00000004ff0a7e24 */ /* 0x000fe4000f8e00ff */
[----:B------:R-:W-:Y:S02]  /*20280*/  IMAD.U32 R11, RZ, RZ, UR5 ;  /* 0x00000005ff0b7e24 */ /* 0x000fe4000f8e00ff */
[----:B------:R-:W-:Y:S02]  /*20290*/  IMAD.MOV.U32 R8, RZ, RZ, 0x70 ;  /* 0x00000070ff087424 */ /* 0x000fe400078e00ff */
[----:B0-----:R-:W-:Y:S02]  /*202a0*/  IMAD.MOV.U32 R12, RZ, RZ, 0x1 ;  /* 0x00000001ff0c7424 */ /* 0x001fe400078e00ff */
[----:B------:R-:W-:-:S07]  /*202b0*/  IMAD.MOV.U32 R13, RZ, RZ, RZ ;  /* 0x000000ffff0d7224 */ /* 0x000fce00078e00ff */
[----:B------:R-:W-:-:S07]  /*202c0*/  LEPC R20, `(.L_x_12441) ;  /* 0x000000001014794e */ /* 0x000fce0000000000 */
[----:B---3--:R-:W-:Y:S05]  /*202d0*/  CALL.ABS.NOINC R2 ;  /* 0x0000000002007343 */ /* 0x008fea0003c00000 */
.L_x_12441:
[----:B------:R-:W-:Y:S05]  /*202e0*/  BSYNC B6 ;  /* 0x0000000000067941 */ /* 0x000fea0003800000 */
.L_x_12440:
        /* <DEDUP_REMOVED lines=10> */
[----:B-1----:R-:W-:Y:S02]  /*20390*/  IMAD.U32 R5, RZ, RZ, UR7 ;  /* 0x00000007ff057e24 */ /* 0x002fe4000f8e00ff */
[----:B------:R-:W-:Y:S02]  /*203a0*/  IMAD.U32 R6, RZ, RZ, UR8 ;  /* 0x00000008ff067e24 */ /* 0x000fe4000f8e00ff */
[----:B--2---:R-:W-:-:S02]  /*203b0*/  IMAD.U32 R7, RZ, RZ, UR9 ;  /* 0x00000009ff077e24 */ /* 0x004fc4000f8e00ff */
[----:B------:R-:W-:Y:S02]  /*203c0*/  IMAD.U32 R10, RZ, RZ, UR4 ;  /* 0x00000004ff0a7e24 */ /* 0x000fe4000f8e00ff */
[----:B------:R-:W-:Y:S02]  /*203d0*/  IMAD.U32 R11, RZ, RZ, UR5 ;  /* 0x00000005ff0b7e24 */ /* 0x000fe4000f8e00ff */
[----:B------:R-:W-:Y:S02]  /*203e0*/  IMAD.MOV.U32 R8, RZ, RZ, 0x70 ;  /* 0x00000070ff087424 */ /* 0x000fe400078e00ff */
[----:B0-----:R-:W-:Y:S02]  /*203f0*/  IMAD.MOV.U32 R12, RZ, RZ, 0x1 ;  /* 0x00000001ff0c7424 */ /* 0x001fe400078e00ff */
[----:B---3--:R-:W-:-:S07]  /*20400*/  IMAD.MOV.U32 R13, RZ, RZ, RZ ;  /* 0x000000ffff0d7224 */ /* 0x008fce00078e00ff */
[----:B------:R-:W-:-:S07]  /*20410*/  LEPC R20, `(.L_x_12444) ;  /* 0x000000001014794e */ /* 0x000fce0000000000 */
[----:B----4-:R-:W-:Y:S05]  /*20420*/  CALL.ABS.NOINC R2 ;  /* 0x0000000002007343 */ /* 0x010fea0003c00000 */
.L_x_12444:
        /* <DEDUP_REMOVED lines=16> */
.L_x_12443:
[----:B------:R-:W-:Y:S05]  /*20530*/  BSYNC B6 ;  /* 0x0000000000067941 */ /* 0x000fea0003800000 */
.L_x_12442:
[----:B------:R-:W-:Y:S01]  /*20540*/  ULDC.64 UR4, c[0x0][0x9f8] ;  /* 0x00027e0000047ab9 */ /* 0x000fe20000000a00 */
[----:B------:R-:W-:Y:S01]  /*20550*/  ULDC.64 UR6, c[0x0][0x208] ;  /* 0x0000820000067ab9 */ /* 0x000fe20000000a00 */
[----:B------:R-:W-:Y:S01]  /*20560*/  ISETP.NE.U32.AND P0, PT, RZ, UR4, PT ;  /* 0x00000004ff007c0c */ /* 0x000fe2000bf05070 */
[----:B------:R-:W3:Y:S01]  /*20570*/  LDL R20, [R1+0x18] ;  /* 0x0000180001147983 */ /* 0x000ee20000100800 */
[----:B------:R-:W4:Y:S02]  /*20580*/  LDC.64 R2, c[0x0][0x418] ;  /* 0x00010600ff027b82 */ /* 0x000f240000000a00 */
[----:B------:R-:W-:-:S13]  /*20590*/  ISETP.NE.AND.EX P0, PT, RZ, UR5, PT, P0 ;  /* 0x00000005ff007c0c */ /* 0x000fda000bf05300 */
[----:B------:R-:W-:-:S04]  /*205a0*/  @P0 IADD3 R24, P1, R24, UR4, RZ ;  /* 0x0000000418180c10 */ /* 0x000fc8000ff3e0ff */
[----:B------:R-:W-:Y:S01]  /*205b0*/  @P0 IADD3.X R25, R25, UR5, RZ, P1, !PT ;  /* 0x0000000519190c10 */ /* 0x000fe20008ffe4ff */
[----:B------:R-:W-:-:S04]  /*205c0*/  ULDC.64 UR4, c[0x0][0xa08] ;  /* 0x0002820000047ab9 */ /* 0x000fc80000000a00 */
[----:B------:R3:W2:Y:S01]  /*205d0*/  @P0 LDG.E R26, desc[UR6][R24.64] ;  /* 0x00000006181a0981 */ /* 0x0006a2000c1e1900 */
[----:B----4-:R-:W-:Y:S01]  /*205e0*/  LOP3.LUT P0, RZ, R2, UR4, RZ, 0xfc, !PT ;  /* 0x0000000402ff7c12 */ /* 0x010fe2000f80fcff */
[----:B------:R-:W-:-:S03]  /*205f0*/  UMOV UR4, 0xffffffff ;  /* 0xffffffff00047882 */ /* 0x000fc60000000000 */
[----:B------:R-:W-:Y:S01]  /*20600*/  LOP3.LUT P0, RZ, R3, UR5, RZ, 0xfc, P0 ;  /* 0x0000000503ff7c12 */ /* 0x000fe2000800fcff */
[----:B---3--:R-:W-:Y:S01]  /*20610*/  VIADD R25, R20, 0xffffffff ;  /* 0xffffffff14197836 */ /* 0x008fe20000000000 */
[----:B--2---:R-:W-:Y:S02]  /*20620*/  SHF.R.S32.HI R7, RZ, 0x1f, R26 ;  /* 0x0000001fff077819 */ /* 0x004fe4000001141a */
[----:B------:R-:W-:-:S03]  /*20630*/  SEL R24, R26, RZ, !P0 ;  /* 0x000000ff1a187207 */ /* 0x000fc60004000000 */
[----:B------:R2:W-:Y:S01]  /*20640*/  STL [R1+0x8], R7 ;  /* 0x0000080701007387 */ /* 0x0005e20000100800 */
[----:B------:R-:W-:Y:S05]  /*20650*/  BRA.DIV UR4, `(.L_x_12445) ;  /* 0x0000005a04687947 */ /* 0x000fea000b800000 */
[----:B------:R-:W3:Y:S02]  /*20660*/  S2R R0, SR_TID.X ;  /* 0x0000000000007919 */ /* 0x000ee40000002100 */
[----:B---3--:R-:W-:-:S04]  /*20670*/  SHF.R.U32.HI R0, RZ, 0x5, R0 ;  /* 0x00000005ff007819 */ /* 0x008fc80000011600 */
[----:B------:R-:W-:-:S05]  /*20680*/  LOP3.LUT R0, R0, 0x3, RZ, 0xc0, !PT ;  /* 0x0000000300007812 */ /* 0x000fca00078ec0ff */
[----:B------:R3:W4:Y:S02]  /*20690*/  SHFL.IDX PT, R14, R0, RZ, 0x1f ;  /* 0x00001fff000e7589 */ /* 0x00072400000e0000 */
.L_x_12592:
[----:B---3--:R-:W3:Y:S01]  /*206a0*/  LDL.LU R0, [R1] ;  /* 0x0000000001007983 */ /* 0x008ee20000300800 */
[----:B------:R-:W-:Y:S02]  /*206b0*/  PLOP3.LUT P1, PT, PT, PT, PT, 0x8, 0x0 ;  /* 0x000000000000781c */ /* 0x000fe40003f2e170 */
[----:B----4-:R-:W-:Y:S02]  /*206c0*/  ISETP.NE.AND P0, PT, R14, RZ, PT ;  /* 0x000000ff0e00720c */ /* 0x010fe40003f05270 */
[----:B---3--:R-:W-:-:S09]  /*206d0*/  LOP3.LUT R0, R0, 0xfffffffb, RZ, 0xc0, !PT ;  /* 0xfffffffb00007812 */ /* 0x008fd200078ec0ff */
[----:B------:R-:W-:-:S05]  /*206e0*/  @P1 LOP3.LUT R0, R0, 0x4, RZ, 0xfc, !PT ;  /* 0x0000000400001812 */ /* 0x000fca00078efcff */
[----:B------:R3:W-:Y:S01]  /*206f0*/  STL [R1], R0 ;  /* 0x0000000001007387 */ /* 0x0007e20000100800 */
[----:B------:R-:W-:Y:S05]  /*20700*/  @P0 BRA `(.L_x_12446) ;  /* 0x00000004001c0947 */ /* 0x000fea0003800000 */
[----:B------:R-:W-:-:S03]  /*20710*/  UMOV UR4, 0xffffffff ;  /* 0xffffffff00047882 */ /* 0x000fc60000000000 */
[----:B------:R-:W-:Y:S05]  /*20720*/  BRA.DIV UR4, `(.L_x_12447) ;  /* 0x0000005a04687947 */ /* 0x000fea000b800000 */
[----:B------:R-:W-:-:S13]  /*20730*/  ELECT P6, URZ, PT ;  /* 0x00000000003f782f */ /* 0x000fda00038c0000 */
.L_x_12595:
[----:B------:R-:W-:Y:S05]  /*20740*/  @!P6 BRA `(.L_x_12446) ;  /* 0x00000004000ce947 */ /* 0x000fea0003800000 */
[----:B------:R-:W-:-:S04]  /*20750*/  ISETP.NE.U32.AND P0, PT, R2, RZ, PT ;  /* 0x000000ff0200720c */ /* 0x000fc80003f05070 */
[----:B------:R-:W-:-:S13]  /*20760*/  ISETP.NE.AND.EX P0, PT, R3, RZ, PT, P0 ;  /* 0x000000ff0300720c */ /* 0x000fda0003f05300 */
[----:B------:R-:W-:Y:S05]  /*20770*/  @!P0 BRA `(.L_x_12448) ;  /* 0x0000000000488947 */ /* 0x000fea0003800000 */
[----:B------:R-:W4:Y:S01]  /*20780*/  LDC R6, c[0x0][0x43c] ;  /* 0x00010f00ff067b82 */ /* 0x000f220000000800 */
[----:B------:R-:W-:Y:S01]  /*20790*/  ULDC.64 UR4, c[0x0][0x428] ;  /* 0x00010a0000047ab9 */ /* 0x000fe20000000a00 */
[----:B------:R-:W-:Y:S01]  /*207a0*/  ULDC.64 UR6, c[0x0][0x208] ;  /* 0x0000820000067ab9 */ /* 0x000fe20000000a00 */
[----:B----4-:R-:W-:-:S13]  /*207b0*/  ISETP.NE.AND P0, PT, R6, 0x1, PT ;  /* 0x000000010600780c */ /* 0x010fda0003f05270 */
[----:B-1----:R-:W3:Y:S02]  /*207c0*/  @P0 LDC.64 R4, c[0x0][0x440] ;  /* 0x00011000ff040b82 */ /* 0x002ee40000000a00 */
        /* <DEDUP_REMOVED lines=13> */
.L_x_12448:
[----:B---3--:R-:W-:Y:S01]  /*208a0*/  IMAD R0, R23, 0x8, R22 ;  /* 0x0000000817007824 */ /* 0x008fe200078e0216 */
[----:B----4-:R-:W-:-:S04]  /*208b0*/  SHF.L.U32 R2, R27, 0x1f, RZ ;  /* 0x0000001f1b027819 */ /* 0x010fc800000006ff */
[----:B------:R-:W3:Y:S02]  /*208c0*/  SYNCS.PHASECHK.TRANS64.TRYWAIT P0, [R0+URZ+0x31c40], R2 ;  /* 0x031c4002000075a7 */ /* 0x000ee4000800017f */
[----:B---3--:R-:W-:Y:S05]  /*208d0*/  @!P0 BRA `(.L_x_12449) ;  /* 0x00000058001c8947 */ /* 0x008fea0003800000 */
.L_x_12596:
[----:B------:R-:W4:Y:S02]  /*208e0*/  S2R R3, SR_TID.X ;  /* 0x0000000000037919 */ /* 0x000f240000002100 */
[----:B----4-:R-:W-:Y:S02]  /*208f0*/  LOP3.LUT R4, R3, 0x7f, RZ, 0xc0, !PT ;  /* 0x0000007f03047812 */ /* 0x010fe400078ec0ff */
[----:B------:R4:W5:Y:S02]  /*20900*/  LDL R3, [R1] ;  /* 0x0000000001037983 */ /* 0x0009640000100800 */
[----:B------:R-:W-:-:S13]  /*20910*/  ISETP.NE.AND P0, PT, R4, RZ, PT ;  /* 0x000000ff0400720c */ /* 0x000fda0003f05270 */
[----:B----4-:R-:W-:Y:S05]  /*20920*/  @P0 BRA `(.L_x_12450) ;  /* 0x0000000000140947 */ /* 0x010fea0003800000 */
[----:B-----5:R-:W-:Y:S01]  /*20930*/  LOP3.LUT P1, RZ, R3, 0x1, RZ, 0xc0, !PT ;  /* 0x0000000103ff7812 */ /* 0x020fe2000782c0ff */
[----:B---3--:R-:W-:-:S04]  /*20940*/  IMAD.MOV.U32 R2, RZ, RZ, 0x6c00 ;  /* 0x00006c00ff027424 */ /* 0x008fc800078e00ff */
[----:B------:R4:W-:Y:S08]  /*20950*/  SYNCS.ARRIVE.TRANS64 RZ, [R0+URZ+0x31c30], R2 ;  /* 0x031c300200ff79a7 */ /* 0x0009f0000800003f */
[----:B------:R-:W-:Y:S05]  /*20960*/  @!P1 BRA `(.L_x_12450) ;  /* 0x0000000000049947 */ /* 0x000fea0003800000 */
[----:B------:R-:W-:Y:S01]  /*20970*/  BPT.TRAP 0x1 ;  /* 0x000000040000795c */ /* 0x000fe20000300000 */
.L_x_12450:
        /* <DEDUP_REMOVED lines=25> */
[----:B---3--:R-:W-:Y:S01]  /*20b10*/  UMOV UR8, UR15 ;  /* 0x0000000f00087c82 */ /* 0x008fe20008000000 */
[----:B------:R-:W-:-:S02]  /*20b20*/  UMOV UR10, UR17 ;  /* 0x00000011000a7c82 */ /* 0x000fc40008000000 */
[----:B------:R3:W-:Y:S02]  /*20b30*/  UTMALDG.4D [UR8], [UR4], desc[UR6] ;  /* 0x00000608040075b4 */ /* 0x0007e40008019000 */
[----:B---3--:R-:W-:Y:S01]  /*20b40*/  UMOV UR8, UR16 ;  /* 0x0000001000087c82 */ /* 0x008fe20008000000 */
[----:B------:R-:W-:Y:S02]  /*20b50*/  UMOV UR10, UR14 ;  /* 0x0000000e000a7c82 */ /* 0x000fe40008000000 */
[----:B------:R4:W-:Y:S02]  /*20b60*/  UTMALDG.4D [UR8], [UR4], desc[UR6] ;  /* 0x00000608040075b4 */ /* 0x0009e40008019000 */
[----:B----4-:R-:W-:Y:S01]  /*20b70*/  NOP ;  /* 0x0000000000007918 */ /* 0x010fe20000000000 */
.L_x_12446:
[----:B------:R-:W4:Y:S04]  /*20b80*/  LDL.LU R4, [R1+0x1c] ;  /* 0x00001c0001047983 */ /* 0x000f280000300800 */
[----:B------:R-:W5:Y:S04]  /*20b90*/  LDL.LU R6, [R1+0x14] ;  /* 0x0000140001067983 */ /* 0x000f680000300800 */
[----:B------:R-:W2:Y:S01]  /*20ba0*/  LDL.LU R3, [R1+0x30] ;  /* 0x0000300001037983 */ /* 0x000ea20000300800 */
[----:B------:R-:W-:Y:S05]  /*20bb0*/  WARPSYNC.ALL ;  /* 0x0000000000007948 */ /* 0x000fea0003800000 */
[----:B------:R-:W-:Y:S01]  /*20bc0*/  ULDC.64 UR6, c[0x0][0xa00] ;  /* 0x0002800000067ab9 */ /* 0x000fe20000000a00 */
[----:B------:R-:W-:Y:S01]  /*20bd0*/  ULDC.64 UR4, c[0x0][0x298] ;  /* 0x0000a60000047ab9 */ /* 0x000fe20000000a00 */
[----:B------:R-:W-:Y:S01]  /*20be0*/  BAR.SYNC.DEFER_BLOCKING 0x8, 0x200 ;  /* 0x0208000000007b1d */ /* 0x000fe20000010000 */
[----:B------:R-:W-:Y:S01]  /*20bf0*/  ISETP.NE.U32.AND P0, PT, RZ, UR6, PT ;  /* 0x00000006ff007c0c */ /* 0x000fe2000bf05070 */
[----:B---3--:R-:W-:-:S03]  /*20c00*/  VIADD R0, R22, 0xda00 ;  /* 0x0000da0016007836 */ /* 0x008fc60000000000 */
[----:B------:R-:W-:Y:S01]  /*20c10*/  ISETP.NE.AND.EX P0, PT, RZ, UR7, PT, P0 ;  /* 0x00000007ff007c0c */ /* 0x000fe2000bf05300 */
[----:B------:R-:W-:Y:S01]  /*20c20*/  BSSY B6, `(.L_x_12451) ;  /* 0x0000020000067945 */ /* 0x000fe20003800000 */
[----:B------:R-:W-:Y:S02]  /*20c30*/  LOP3.LUT P1, RZ, R0, 0x1bf, RZ, 0xc0, !PT ;  /* 0x000001bf00ff7812 */ /* 0x000fe4000782c0ff */
[----:B----4-:R-:W-:-:S05]  /*20c40*/  SHF.R.S32.HI R2, RZ, 0x1f, R4 ;  /* 0x0000001fff027819 */ /* 0x010fca0000011404 */
[----:B------:R-:W-:Y:S01]  /*20c50*/  IMAD R2, R2, UR4, RZ ;  /* 0x0000000402027c24 */ /* 0x000fe2000f8e02ff */
[----:B--2---:R-:W-:-:S03]  /*20c60*/  SEL R3, R3, RZ, !P0 ;  /* 0x000000ff03037207 */ /* 0x004fc60004000000 */
[----:B------:R-:W-:Y:S01]  /*20c70*/  IMAD R0, R4, UR5, R2 ;  /* 0x0000000504007c24 */ /* 0x000fe2000f8e0202 */
[----:B-----5:R-:W-:Y:S01]  /*20c80*/  SEL R2, R6, RZ, !P0 ;  /* 0x000000ff06027207 */ /* 0x020fe20004000000 */
[----:B-1----:R-:W-:-:S05]  /*20c90*/  IMAD.WIDE.U32 R4, R4, UR4, RZ ;  /* 0x0000000404047c25 */ /* 0x002fca000f8e00ff */
        /* <DEDUP_REMOVED lines=20> */
[----:B0-----:R-:W-:Y:S02]  /*20de0*/  IMAD.MOV.U32 R12, RZ, RZ, 0x1 ;  /* 0x00000001ff0c7424 */ /* 0x001fe400078e00ff */
[----:B------:R-:W-:-:S07]  /*20df0*/  IMAD.MOV.U32 R13, RZ, RZ, RZ ;  /* 0x000000ffff0d7224 */ /* 0x000fce00078e00ff */
[----:B------:R-:W-:-:S07]  /*20e00*/  LEPC R20, `(.L_x_12452) ;  /* 0x000000001014794e */ /* 0x000fce0000000000 */
[----:B-1----:R-:W-:Y:S05]  /*20e10*/  CALL.ABS.NOINC R2 ;  /* 0x0000000002007343 */ /* 0x002fea0003c00000 */
.L_x_12452:
[----:B------:R-:W-:Y:S05]  /*20e20*/  BSYNC B6 ;  /* 0x0000000000067941 */ /* 0x000fea0003800000 */
.L_x_12451:
[----:B--2---:R-:W2:Y:S01]  /*20e30*/  LDL.LU R0, [R1+0x1c] ;  /* 0x00001c0001007983 */ /* 0x004ea20000300800 */
[----:B------:R-:W1:Y:S01]  /*20e40*/  LDC R10, c[0x0][0x448] ;  /* 0x00011200ff0a7b82 */ /* 0x000e620000000800 */
[----:B------:R-:W-:Y:S01]  /*20e50*/  ULDC.64 UR4, c[0x0][0x2d8] ;  /* 0x0000b60000047ab9 */ /* 0x000fe20000000a00 */
[----:B------:R-:W-:Y:S01]  /*20e60*/  ULDC.64 UR6, c[0x0][0x2c8] ;  /* 0x0000b20000067ab9 */ /* 0x000fe20000000a00 */
[----:B------:R-:W2:Y:S01]  /*20e70*/  LDL.LU.64 R2, [R1+0x28] ;  /* 0x0000280001027983 */ /* 0x000ea20000300a00 */
[----:B------:R-:W-:-:S03]  /*20e80*/  ULDC.64 UR8, c[0x0][0x280] ;  /* 0x0000a00000087ab9 */ /* 0x000fc60000000a00 */
[----:B------:R-:W3:Y:S04]  /*20e90*/  LDL.LU R20, [R1+0x30] ;  /* 0x0000300001147983 */ /* 0x000ee80000300800 */
[----:B------:R-:W4:Y:S04]  /*20ea0*/  LDL.LU R21, [R1+0x34] ;  /* 0x0000340001157983 */ /* 0x000f280000300800 */
[----:B------:R-:W5:Y:S01]  /*20eb0*/  LDL.LU R4, [R1+0x14] ;  /* 0x0000140001047983 */ /* 0x000f620000300800 */
[----:B------:R-:W0:Y:S01]  /*20ec0*/  S2R R13, SR_TID.X ;  /* 0x00000000000d7919 */ /* 0x000e220000002100 */
[----:B-1----:R-:W-:-:S13]  /*20ed0*/  ISETP.NE.AND P1, PT, R10, 0x1, PT ;  /* 0x000000010a00780c */ /* 0x002fda0003f25270 */
[----:B------:R-:W1:Y:S01]  /*20ee0*/  @P1 LDC R5, c[0x0][0x450] ;  /* 0x00011400ff051b82 */ /* 0x000e620000000800 */
[----:B0-----:R-:W-:-:S05]  /*20ef0*/  IMAD.SHL.U32 R11, R13, 0x8, RZ ;  /* 0x000000080d0b7824 */ /* 0x001fca00078e00ff */
[----:B------:R-:W-:-:S04]  /*20f00*/  LOP3.LUT R11, R11, 0x18, RZ, 0xc0, !PT ;  /* 0x000000180b0b7812 */ /* 0x000fc800078ec0ff */
[C---:B------:R-:W-:Y:S02]  /*20f10*/  LOP3.LUT R12, R11.reuse, 0x20, RZ, 0xfc, !PT ;  /* 0x000000200b0c7812 */ /* 0x040fe400078efcff */
[----:B------:R-:W-:Y:S01]  /*20f20*/  LOP3.LUT R11, R11, 0x40, RZ, 0xfc, !PT ;  /* 0x000000400b0b7812 */ /* 0x000fe200078efcff */
[----:B--2---:R-:W-:Y:S02]  /*20f30*/  IMAD.MOV.U32 R3, RZ, RZ, R0 ;  /* 0x000000ffff037224 */ /* 0x004fe400078e0000 */
[----:B---3--:R-:W-:Y:S02]  /*20f40*/  IMAD R0, R20, UR4, RZ ;  /* 0x0000000414007c24 */ /* 0x008fe4000f8e02ff */
[C---:B------:R-:W-:Y:S01]  /*20f50*/  IMAD.WIDE.U32 R2, R18.reuse, UR4, R2 ;  /* 0x0000000412027c25 */ /* 0x040fe2000f8e0002 */
[----:B------:R-:W0:Y:S03]  /*20f60*/  S2R R20, SR_TID.X ;  /* 0x0000000000147919 */ /* 0x000e260000002100 */
        /* <DEDUP_REMOVED lines=10> */
[----:B0-----:R-:W-:-:S04]  /*21010*/  LOP3.LUT R20, R20, 0x7f, RZ, 0xc0, !PT ;  /* 0x0000007f14147812 */ /* 0x001fc800078ec0ff */
        /* <DEDUP_REMOVED lines=10> */
[----:B-1----:R-:W-:-:S04]  /*210c0*/  @P1 SHF.R.U32.HI R4, RZ, R5, R6 ;  /* 0x00000005ff041219 */ /* 0x002fc80000011606 */
[--C-:B------:R-:W-:Y:S01]  /*210d0*/  SHF.R.S32.HI R5, RZ, 0x1f, R4.reuse ;  /* 0x0000001fff057819 */ /* 0x100fe20000011404 */
[----:B------:R-:W-:-:S04]  /*210e0*/  IMAD.MOV R8, RZ, RZ, -R4 ;  /* 0x000000ffff087224 */ /* 0x000fc800078e0a04 */
[----:B------:R-:W-:Y:S02]  /*210f0*/  IMAD R5, R5, UR4, RZ ;  /* 0x0000000405057c24 */ /* 0x000fe4000f8e02ff */
[----:B------:R-:W-:Y:S02]  /*21100*/  IMAD R8, R10, R8, R0 ;  /* 0x000000080a087224 */ /* 0x000fe400078e0200 */
[C---:B------:R-:W-:Y:S02]  /*21110*/  IMAD R6, R4.reuse, UR5, R5 ;  /* 0x0000000504067c24 */ /* 0x040fe4000f8e0205 */
[----:B------:R-:W-:Y:S01]  /*21120*/  IMAD.WIDE.U32 R4, R4, UR4, R2 ;  /* 0x0000000404047c25 */ /* 0x000fe2000f8e0002 */
[----:B------:R-:W-:-:S03]  /*21130*/  SHF.R.S32.HI R9, RZ, 0x1f, R8 ;  /* 0x0000001fff097819 */ /* 0x000fc60000011408 */
[----:B------:R-:W-:Y:S02]  /*21140*/  IMAD.IADD R5, R5, 0x1, R6 ;  /* 0x0000000105057824 */ /* 0x000fe400078e0206 */
[----:B------:R-:W-:Y:S02]  /*21150*/  IMAD R9, R9, UR6, RZ ;  /* 0x0000000609097c24 */ /* 0x000fe4000f8e02ff */
[----:B------:R-:W-:-:S04]  /*21160*/  IMAD.WIDE.U32 R6, R8, UR6, R4 ;  /* 0x0000000608067c25 */ /* 0x000fc8000f8e0004 */
[----:B------:R-:W-:Y:S01]  /*21170*/  IMAD R5, R8, UR7, R9 ;  /* 0x0000000708057c24 */ /* 0x000fe2000f8e0209 */
[----:B------:R-:W-:Y:S01]  /*21180*/  LEA R4, P0, R6, UR8, 0x1 ;  /* 0x0000000806047c11 */ /* 0x000fe2000f8008ff */
[----:B------:R-:W-:Y:S02]  /*21190*/  VIADD R0, R0, 0x80 ;  /* 0x0000008000007836 */ /* 0x000fe40000000000 */
[----:B------:R-:W-:Y:S02]  /*211a0*/  IMAD.IADD R5, R7, 0x1, R5 ;  /* 0x0000000107057824 */ /* 0x000fe400078e0205 */
[----:B------:R-:W0:Y:S03]  /*211b0*/  @P1 LDC R7, c[0x0][0x450] ;  /* 0x00011400ff071b82 */ /* 0x000e260000000800 */
[----:B------:R-:W-:-:S05]  /*211c0*/  LEA.HI.X R5, R6, UR9, R5, 0x1, P0 ;  /* 0x0000000906057c11 */ /* 0x000fca00080f0c05 */
[----:B------:R-:W1:Y:S02]  /*211d0*/  @P1 LDC R6, c[0x0][0x44c] ;  /* 0x00011300ff061b82 */ /* 0x000e640000000800 */
[----:B-1----:R-:W-:-:S04]  /*211e0*/  @P1 IMAD.HI.U32 R8, R0, R6, RZ ;  /* 0x0000000600081227 */ /* 0x002fc800078e00ff */
        /* <DEDUP_REMOVED lines=10> */
[----:B------:R-:W-:Y:S01]  /*21290*/  SHF.R.S32.HI R6, RZ, 0x1f, R0 ;  /* 0x0000001fff067819 */ /* 0x000fe20000011400 */
[----:B------:R-:W-:Y:S01]  /*212a0*/  UMOV UR5, 0xffffffff ;  /* 0xffffffff00057882 */ /* 0x000fe20000000000 */
[----:B------:R-:W-:Y:S01]  /*212b0*/  ISETP.GE.AND P1, PT, R11, UR4, PT ;  /* 0x000000040b007c0c */ /* 0x000fe2000bf26270 */
[----:B------:R-:W-:Y:S02]  /*212c0*/  IMAD.IADD R3, R3, 0x1, R7 ;  /* 0x0000000103037824 */ /* 0x000fe400078e0207 */
[----:B------:R-:W-:-:S02]  /*212d0*/  IMAD R6, R6, UR6, RZ ;  /* 0x0000000606067c24 */ /* 0x000fc4000f8e02ff */
[----:B------:R-:W-:-:S04]  /*212e0*/  IMAD.WIDE.U32 R2, R0, UR6, R2 ;  /* 0x0000000600027c25 */ /* 0x000fc8000f8e0002 */
[----:B------:R-:W-:Y:S01]  /*212f0*/  IMAD R6, R0, UR7, R6 ;  /* 0x0000000700067c24 */ /* 0x000fe2000f8e0206 */
[----:B------:R-:W-:-:S03]  /*21300*/  LEA R7, P0, R2, UR8, 0x1 ;  /* 0x0000000802077c11 */ /* 0x000fc6000f8008ff */
[----:B------:R-:W-:-:S05]  /*21310*/  IMAD.IADD R6, R3, 0x1, R6 ;  /* 0x0000000103067824 */ /* 0x000fca00078e0206 */
[----:B------:R-:W-:Y:S02]  /*21320*/  LEA.HI.X R6, R2, UR9, R6, 0x1, P0 ;  /* 0x0000000902067c11 */ /* 0x000fe400080f0c06 */
[----:B------:R-:W-:Y:S01]  /*21330*/  ISETP.GE.AND P0, PT, R12, UR4, PT ;  /* 0x000000040c007c0c */ /* 0x000fe2000bf06270 */
[----:B------:R-:W-:-:S12]  /*21340*/  BRA.DIV UR5, `(.L_x_12453) ;  /* 0x0000004e05947947 */ /* 0x000fd8000b800000 */
[----:B------:R-:W2:Y:S04]  /*21350*/  LDL.LU R3, [R1+0x20] ;  /* 0x0000200001037983 */ /* 0x000ea80000300800 */
[----:B------:R-:W3:Y:S01]  /*21360*/  LDL R8, [R1+0x10] ;  /* 0x0000100001087983 */ /* 0x000ee20000100800 */
[----:B------:R-:W-:Y:S01]  /*21370*/  IMAD R17, R17, 0xc0, R21 ;  /* 0x000000c011117824 */ /* 0x000fe200078e0215 */
[----:B------:R-:W-:Y:S02]  /*21380*/  ULDC.64 UR4, c[0x0][0x208] ;  /* 0x0000820000047ab9 */ /* 0x000fe40000000a00 */
        /* <DEDUP_REMOVED lines=10> */
[----:B---3--:R-:W-:Y:S04]  /*21430*/  @!P2 LDGSTS.E.BYPASS.LTC128B.128 [R8+0xda00], desc[UR4][R2.64], !P3 ;  /* 0x0da000000208afae */ /* 0x008fe8000d901d44 */
        /* <DEDUP_REMOVED lines=30> */
[----:B------:R-:W-:Y:S01]  /*21620*/  @!P2 LEA R2, P4, R20, R4, 0x1 ;  /* 0x000000041402a211 */ /* 0x000fe200078808ff */
[----:B------:R-:W-:-:S04]  /*21630*/  VIADD R4, R17, 0x80 ;  /* 0x0000008011047836 */ /* 0x000fc80000000000 */
[----:B--2---:R-:W-:-:S05]  /*21640*/  @!P2 IMAD.X R3, RZ, RZ, R5, P4 ;  /* 0x000000ffff03a224 */ /* 0x004fca00020e0605 */
[----:B------:R-:W-:Y:S04]  /*21650*/  @!P2 LDGSTS.E.BYPASS.LTC128B.128 [R8+0xf200], desc[UR4][R2.64], !P3 ;  /* 0x0f2000000208afae */ /* 0x000fe8000d901d44 */
[----:B------:R-:W-:Y:S04]  /*21660*/  @!P2 LDGSTS.E.BYPASS.LTC128B.128 [R8+0x12200], desc[UR4][R2.64+0x40], !P0 ;  /* 0x122000400208afae */ /* 0x000fe8000c101d44 */
[----:B------:R0:W-:Y:S01]  /*21670*/  @!P2 LDGSTS.E.BYPASS.LTC128B.128 [R8+0x15200], desc[UR4][R2.64+0x80], !P1 ;  /* 0x152000800208afae */ /* 0x0001e2000c901d44 */
[----:B------:R-:W-:-:S03]  /*21680*/  ISETP.GE.AND P2, PT, R4, R0, PT ;  /* 0x000000000400720c */ /* 0x000fc60003f46270 */
[----:B0-----:R-:W0:Y:S04]  /*21690*/  SHFL.IDX PT, R3, R7, RZ, 0x1c1f ;  /* 0x001c1fff07037589 */ /* 0x001e2800000e0000 */
[----:B------:R-:W1:Y:S04]  /*216a0*/  SHFL.IDX PT, R2, R6, RZ, 0x1c1f ;  /* 0x001c1fff06027589 */ /* 0x000e6800000e0000 */
[----:B------:R-:W2:Y:S02]  /*216b0*/  SHFL.IDX PT, R6, R6, 0x1, 0x1c1f ;  /* 0x003c1f0006067f89 */ /* 0x000ea400000e0000 */
        /* <DEDUP_REMOVED lines=8> */
[----:B0-2---:R0:W1:Y:S02]  /*21740*/  SHFL.IDX PT, R2, R7, 0x1, 0x1c1f ;  /* 0x003c1f0007027f89 */ /* 0x00506400000e0000 */
.L_x_12609:
[----:B------:R-:W2:Y:S01]  /*21750*/  LDL R4, [R1+0x10] ;  /* 0x0000100001047983 */ /* 0x000ea20000100800 */
[----:B------:R-:W-:Y:S01]  /*21760*/  VIADD R17, R17, 0xa0 ;  /* 0x000000a011117836 */ /* 0x000fe20000000000 */
[----:B------:R-:W-:-:S04]  /*21770*/  ULDC.64 UR4, c[0x0][0x208] ;  /* 0x0000820000047ab9 */ /* 0x000fc80000000a00 */
        /* <DEDUP_REMOVED lines=11> */
.L_x_12454:
        /* <DEDUP_REMOVED lines=14> */
[----:B-1----:R-:W2:Y:S01]  /*21910*/  LDL R2, [R1+0x18] ;  /* 0x0000180001027983 */ /* 0x002ea20000100800 */
[----:B------:R1:W-:Y:S01]  /*21920*/  SYNCS.ARRIVE.TRANS64.A1T0 RZ, [R22+URZ+0x31c00], RZ ;  /* 0x031c00ff16ff79a7 */ /* 0x0003e2000810003f */
[----:B------:R-:W-:Y:S01]  /*21930*/  BSSY B0, `(.L_x_12455) ;  /* 0x0000004000007945 */ /* 0x000fe20003800000 */
[----:B------:R-:W3:Y:S01]  /*21940*/  SYNCS.PHASECHK.TRANS64.TRYWAIT P1, [R22+URZ+0x31c20], R3 ;  /* 0x031c2003160075a7 */ /* 0x000ee2000802017f */
[----:B--2---:R-:W-:Y:S02]  /*21950*/  ISETP.GE.AND P0, PT, R2, 0x2, PT ;  /* 0x000000020200780c */ /* 0x004fe40003f06270 */
[----:B-1-3--:R-:W-:Y:S11]  /*21960*/  @!P1 BRA `(.L_x_12456) ;  /* 0x0000005000389947 */ /* 0x00aff60003800000 */
.L_x_12610:
[----:B------:R-:W-:Y:S05]  /*21970*/  BSYNC B0 ;  /* 0x0000000000007941 */ /* 0x000fea0003800000 */
.L_x_12455:
        /* <DEDUP_REMOVED lines=10> */
[----:B0-----:R-:W-:Y:S01]  /*21a20*/  VIADD R7, R23, 0x1 ;  /* 0x0000000117077836 */ /* 0x001fe20000000000 */
        /* <DEDUP_REMOVED lines=9> */
[----:B------:R-:W-:Y:S01]  /*21ac0*/  ISETP.NE.U32.AND P0, PT, RZ, UR4, PT ;  /* 0x00000004ff007c0c */ /* 0x000fe2000bf05070 */
[----:B------:R-:W-:-:S03]  /*21ad0*/  IMAD.MOV.U32 R5, RZ, RZ, R24 ;  /* 0x000000ffff057224 */ /* 0x000fc600078e0018 */
[----:B------:R-:W-:-:S13]  /*21ae0*/  ISETP.NE.AND.EX P0, PT, RZ, UR5, PT, P0 ;  /* 0x00000005ff007c0c */ /* 0x000fda000bf05300 */
[----:B------:R-:W-:Y:S05]  /*21af0*/  @!P0 BRA `(.L_x_12463) ;  /* 0x00000000004c8947 */ /* 0x000fea0003800000 */
[----:B------:R-:W2:Y:S01]  /*21b00*/  LDL R9, [R1+0x8] ;  /* 0x0000080001097983 */ /* 0x000ea20000100800 */
[----:B------:R-:W0:Y:S01]  /*21b10*/  LDC R4, c[0x0][0x43c] ;  /* 0x00010f00ff047b82 */ /* 0x000e220000000800 */
[----:B------:R-:W-:Y:S01]  /*21b20*/  ULDC.64 UR6, c[0x0][0x428] ;  /* 0x00010a0000067ab9 */ /* 0x000fe20000000a00 */
[----:B------:R-:W-:Y:S01]  /*21b30*/  ULDC.64 UR8, c[0x0][0x208] ;  /* 0x0000820000087ab9 */ /* 0x000fe20000000a00 */
[----:B0-----:R-:W-:-:S13]  /*21b40*/  ISETP.NE.AND P0, PT, R4, 0x1, PT ;  /* 0x000000010400780c */ /* 0x001fda0003f05270 */
[----:B-1----:R-:W0:Y:S02]  /*21b50*/  @P0 LDC.64 R2, c[0x0][0x440] ;  /* 0x00011000ff020b82 */ /* 0x002e240000000a00 */
[----:B0-----:R-:W-:-:S04]  /*21b60*/  @P0 IMAD.HI.U32 R0, R6, R2, RZ ;  /* 0x0000000206000227 */ /* 0x001fc800078e00ff */
[----:B------:R-:W-:Y:S01]  /*21b70*/  IMAD.MOV.U32 R2, RZ, RZ, R6 ;  /* 0x000000ffff027224 */ /* 0x000fe200078e0006 */
[----:B------:R-:W-:-:S04]  /*21b80*/  @P0 SHF.R.U32.HI R2, RZ, R3, R0 ;  /* 0x00000003ff020219 */ /* 0x000fc80000011600 */
[--C-:B------:R-:W-:Y:S01]  /*21b90*/  SHF.R.S32.HI R3, RZ, 0x1f, R2.reuse ;  /* 0x0000001fff037819 */ /* 0x100fe20000011402 */
[----:B------:R-:W-:-:S04]  /*21ba0*/  IMAD.MOV R0, RZ, RZ, -R2 ;  /* 0x000000ffff007224 */ /* 0x000fc800078e0a02 */
[----:B------:R-:W-:Y:S02]  /*21bb0*/  IMAD R0, R4, R0, R6 ;  /* 0x0000000004007224 */ /* 0x000fe400078e0206 */
[----:B------:R-:W-:-:S04]  /*21bc0*/  IMAD.WIDE.U32 R2, R26, UR6, R2 ;  /* 0x000000061a027c25 */ /* 0x000fc8000f8e0002 */
[----:B--2---:R-:W-:-:S04]  /*21bd0*/  IMAD R4, R9, UR6, RZ ;  /* 0x0000000609047c24 */ /* 0x004fc8000f8e02ff */
[----:B------:R-:W-:-:S04]  /*21be0*/  IMAD R4, R26, UR7, R4 ;  /* 0x000000071a047c24 */ /* 0x000fc8000f8e0204 */
[----:B------:R-:W-:Y:S01]  /*21bf0*/  IMAD.IADD R3, R4, 0x1, R3 ;  /* 0x0000000104037824 */ /* 0x000fe200078e0203 */
[----:B------:R-:W-:-:S04]  /*21c00*/  LEA R4, P0, R2, UR4, 0x2 ;  /* 0x0000000402047c11 */ /* 0x000fc8000f8010ff */
[----:B------:R-:W-:-:S06]  /*21c10*/  LEA.HI.X R5, R2, UR5, R3, 0x2, P0 ;  /* 0x0000000502057c11 */ /* 0x000fcc00080f1403 */
[----:B------:R0:W5:Y:S03]  /*21c20*/  LDG.E R5, desc[UR8][R4.64] ;  /* 0x0000000804057981 */ /* 0x000166000c1e1900 */
.L_x_12463:
[----:B-1----:R-:W-:Y:S01]  /*21c30*/  IMAD R3, R7, 0x8, R22 ;  /* 0x0000000807037824 */ /* 0x002fe200078e0216 */
[----:B------:R-:W-:Y:S01]  /*21c40*/  SHF.L.U32 R2, R8, 0x1f, RZ ;  /* 0x0000001f08027819 */ /* 0x000fe200000006ff */
[----:B------:R-:W-:Y:S03]  /*21c50*/  BSSY B3, `(.L_x_12464) ;  /* 0x0000003000037945 */ /* 0x000fe60003800000 */
[----:B------:R-:W1:Y:S02]  /*21c60*/  SYNCS.PHASECHK.TRANS64.TRYWAIT P0, [R3+URZ+0x31c40], R2 ;  /* 0x031c4002030075a7 */ /* 0x000e64000800017f */
[----:B-1----:R-:W-:Y:S05]  /*21c70*/  @!P0 BRA `(.L_x_12465) ;  /* 0x0000004c00888947 */ /* 0x002fea0003800000 */
.L_x_12611:
[----:B------:R-:W-:Y:S05]  /*21c80*/  BSYNC B3 ;  /* 0x0000000000037941 */ /* 0x000fea0003800000 */
.L_x_12464:
        /* <DEDUP_REMOVED lines=11> */
.L_x_12467:
[----:B------:R-:W-:Y:S05]  /*21d40*/  BSYNC B3 ;  /* 0x0000000000037941 */ /* 0x000fea0003800000 */
.L_x_12466:
        /* <DEDUP_REMOVED lines=11> */
.L_x_12468:
        /* <DEDUP_REMOVED lines=16> */
.L_x_12469:
        /* <DEDUP_REMOVED lines=16> */
.L_x_12470:
        /* <DEDUP_REMOVED lines=15> */
.L_x_12612:
[----:B------:R-:W-:Y:S05]  /*220f0*/  BSYNC B3 ;  /* 0x0000000000037941 */ /* 0x000fea0003800000 */
.L_x_12471:
        /* <DEDUP_REMOVED lines=10> */
.L_x_12473:
[----:B------:R-:W2:Y:S01]  /*221a0*/  LDL R3, [R1] ;  /* 0x0000000001037983 */ /* 0x000ea20000100800 */
[----:B------:R-:W-:Y:S01]  /*221b0*/  BSSY B3, `(.L_x_12474) ;  /* 0x0000004000037945 */ /* 0x000fe20003800000 */
[----:B--2---:R-:W-:-:S13]  /*221c0*/  LOP3.LUT P0, RZ, R3, 0x8, RZ, 0xc0, !PT ;  /* 0x0000000803ff7812 */ /* 0x004fda000780c0ff */
[----:B------:R-:W-:Y:S05]  /*221d0*/  @P0 BRA `(.L_x_12475) ;  /* 0x0000000000040947 */ /* 0x000fea0003800000 */
[----:B------:R-:W-:Y:S01]  /*221e0*/  BPT.TRAP 0x1 ;  /* 0x000000040000795c */ /* 0x000fe20000300000 */
.L_x_12475:
[----:B------:R-:W-:Y:S05]  /*221f0*/  BSYNC B3 ;  /* 0x0000000000037941 */ /* 0x000fea0003800000 */
.L_x_12474:
        /* <DEDUP_REMOVED lines=10> */
.L_x_12476:
        /* <DEDUP_REMOVED lines=15> */
.L_x_12477:
        /* <DEDUP_REMOVED lines=15> */
.L_x_12478:
        /* <DEDUP_REMOVED lines=12> */
.L_x_12462:
[----:B------:R-:W-:Y:S05]  /*22540*/  BSYNC B1 ;  /* 0x0000000000017941 */ /* 0x000fea0003800000 */
.L_x_12461:
[----:B------:R-:W2:Y:S01]  /*22550*/  LDL.LU R0, [R1+0x18] ;  /* 0x0000180001007983 */ /* 0x000ea20000300800 */
[----:B------:R-:W-:Y:S02]  /*22560*/  IMAD.MOV.U32 R27, RZ, RZ, R8 ;  /* 0x000000ffff1b7224 */ /* 0x000fe400078e0008 */
[----:B------:R-:W-:Y:S02]  /*22570*/  IMAD.MOV.U32 R23, RZ, RZ, R7 ;  /* 0x000000ffff177224 */ /* 0x000fe400078e0007 */
[----:B--2---:R-:W-:-:S07]  /*22580*/  VIADD R0, R0, 0xfffffffd ;  /* 0xfffffffd00007836 */ /* 0x004fce0000000000 */
.L_x_12460:
[----:B------:R-:W-:Y:S05]  /*22590*/  BSYNC B2 ;  /* 0x0000000000027941 */ /* 0x000fea0003800000 */
.L_x_12459:
[----:B------:R-:W-:-:S13]  /*225a0*/  ISETP.NE.AND P0, PT, R6, RZ, PT ;  /* 0x000000ff0600720c */ /* 0x000fda0003f05270 */
[----:B------:R-:W-:Y:S05]  /*225b0*/  @!P0 BRA `(.L_x_12458) ;  /* 0x0000001400ac8947 */ /* 0x000fea0003800000 */
[----:B------:R-:W-:-:S07]  /*225c0*/  IMAD.MOV.U32 R4, RZ, RZ, R24 ;  /* 0x000000ffff047224 */ /* 0x000fce00078e0018 */
.L_x_12515:
[----:B------:R-:W2:Y:S01]  /*225d0*/  LDL R2, [R1] ;  /* 0x0000000001027983 */ /* 0x000ea20000100800 */
[----:B------:R-:W-:Y:S01]  /*225e0*/  VIADD R6, R23, 0x1 ;  /* 0x0000000117067836 */ /* 0x000fe20000000000 */
[----:B------:R-:W-:Y:S05]  /*225f0*/  YIELD ;  /* 0x0000000000007946 */ /* 0x000fea0003800000 */
[C---:B------:R-:W-:Y:S01]  /*22600*/  ISETP.NE.AND P0, PT, R6.reuse, 0x2, PT ;  /* 0x000000020600780c */ /* 0x040fe20003f05270 */
[----:B------:R-:W-:Y:S03]  /*22610*/  BSSY B1, `(.L_x_12479) ;  /* 0x00000af000017945 */ /* 0x000fe60003800000 */
[----:B------:R-:W-:-:S02]  /*22620*/  SEL R6, R6, RZ, P0 ;  /* 0x000000ff06067207 */ /* 0x000fc40000000000 */
[----:B--2---:R-:W-:Y:S02]  /*22630*/  LOP3.LUT P1, RZ, R2, 0x4, RZ, 0xc0, !PT ;  /* 0x0000000402ff7812 */ /* 0x004fe4000782c0ff */
[----:B------:R-:W-:-:S04]  /*22640*/  SEL R2, RZ, 0x1, P0 ;  /* 0x00000001ff027807 */ /* 0x000fc80000000000 */
[----:B0-----:R-:W-:-:S07]  /*22650*/  LOP3.LUT R7, R27, R2, RZ, 0x3c, !PT ;  /* 0x000000021b077212 */ /* 0x001fce00078e3cff */
[----:B------:R-:W-:Y:S05]  /*22660*/  @!P1 BRA `(.L_x_12480) ;  /* 0x0000000800a49947 */ /* 0x000fea0003800000 */
        /* <DEDUP_REMOVED lines=24> */
.L_x_12481:
[----:B0-----:R-:W-:Y:S01]  /*227f0*/  IMAD R5, R6, 0x8, R22 ;  /* 0x0000000806057824 */ /* 0x001fe200078e0216 */
[----:B------:R-:W-:Y:S01]  /*22800*/  SHF.L.U32 R2, R7, 0x1f, RZ ;  /* 0x0000001f07027819 */ /* 0x000fe200000006ff */
[----:B------:R-:W-:Y:S03]  /*22810*/  BSSY B2, `(.L_x_12482) ;  /* 0x0000003000027945 */ /* 0x000fe60003800000 */
[----:B------:R-:W0:Y:S02]  /*22820*/  SYNCS.PHASECHK.TRANS64.TRYWAIT P0, [R5+URZ+0x31c40], R2 ;  /* 0x031c4002050075a7 */ /* 0x000e24000800017f */
[----:B0-----:R-:W-:Y:S05]  /*22830*/  @!P0 BRA `(.L_x_12483) ;  /* 0x0000004000c08947 */ /* 0x001fea0003800000 */
.L_x_12613:
[----:B------:R-:W-:Y:S05]  /*22840*/  BSYNC B2 ;  /* 0x0000000000027941 */ /* 0x000fea0003800000 */
.L_x_12482:
[----:B-1----:R-:W1:Y:S01]  /*22850*/  S2R R3, SR_TID.X ;  /* 0x0000000000037919 */ /* 0x002e620000002100 */
        /* <DEDUP_REMOVED lines=10> */
.L_x_12485:
[----:B------:R-:W-:Y:S05]  /*22900*/  BSYNC B2 ;  /* 0x0000000000027941 */ /* 0x000fea0003800000 */
.L_x_12484:
        /* <DEDUP_REMOVED lines=11> */
.L_x_12486:
        /* <DEDUP_REMOVED lines=16> */
.L_x_12487:
        /* <DEDUP_REMOVED lines=16> */
.L_x_12488:
        /* <DEDUP_REMOVED lines=15> */
.L_x_12614:
[----:B------:R-:W-:Y:S05]  /*22cb0*/  BSYNC B2 ;  /* 0x0000000000027941 */ /* 0x000fea0003800000 */
.L_x_12489:
        /* <DEDUP_REMOVED lines=10> */
.L_x_12491:
[----:B------:R-:W2:Y:S01]  /*22d60*/  LDL R5, [R1] ;  /* 0x0000000001057983 */ /* 0x000ea20000100800 */
[----:B------:R-:W-:Y:S01]  /*22d70*/  BSSY B2, `(.L_x_12492) ;  /* 0x0000004000027945 */ /* 0x000fe20003800000 */
[----:B--2---:R-:W-:-:S13]  /*22d80*/  LOP3.LUT P0, RZ, R5, 0x8, RZ, 0xc0, !PT ;  /* 0x0000000805ff7812 */ /* 0x004fda000780c0ff */
[----:B------:R-:W-:Y:S05]  /*22d90*/  @P0 BRA `(.L_x_12493) ;  /* 0x0000000000040947 */ /* 0x000fea0003800000 */
[----:B------:R-:W-:Y:S01]  /*22da0*/  BPT.TRAP 0x1 ;  /* 0x000000040000795c */ /* 0x000fe20000300000 */
.L_x_12493:
[----:B------:R-:W-:Y:S05]  /*22db0*/  BSYNC B2 ;  /* 0x0000000000027941 */ /* 0x000fea0003800000 */
.L_x_12492:
        /* <DEDUP_REMOVED lines=10> */
.L_x_12494:
        /* <DEDUP_REMOVED lines=15> */
.L_x_12495:
        /* <DEDUP_REMOVED lines=15> */
.L_x_12496:
        /* <DEDUP_REMOVED lines=12> */
.L_x_12480:
[----:B------:R-:W-:Y:S05]  /*23100*/  BSYNC B1 ;  /* 0x0000000000017941 */ /* 0x000fea0003800000 */
.L_x_12479:
[----:B------:R-:W2:Y:S01]  /*23110*/  LDL R2, [R1] ;  /* 0x0000000001027983 */ /* 0x000ea20000100800 */
[----:B------:R-:W-:Y:S01]  /*23120*/  VIADD R23, R6, 0x1 ;  /* 0x0000000106177836 */ /* 0x000fe20000000000 */
[----:B------:R-:W-:Y:S04]  /*23130*/  BSSY B1, `(.L_x_12497) ;  /* 0x00000b0000017945 */ /* 0x000fe80003800000 */
[----:B------:R-:W-:-:S04]  /*23140*/  ISETP.NE.AND P0, PT, R23, 0x2, PT ;  /* 0x000000021700780c */ /* 0x000fc80003f05270 */
[----:B------:R-:W-:Y:S02]  /*23150*/  SEL R23, R23, RZ, P0 ;  /* 0x000000ff17177207 */ /* 0x000fe40000000000 */
[----:B--2---:R-:W-:Y:S02]  /*23160*/  LOP3.LUT P1, RZ, R2, 0x4, RZ, 0xc0, !PT ;  /* 0x0000000402ff7812 */ /* 0x004fe4000782c0ff */
[----:B------:R-:W-:-:S04]  /*23170*/  SEL R2, RZ, 0x1, P0 ;  /* 0x00000001ff027807 */ /* 0x000fc80000000000 */
[----:B------:R-:W-:-:S07]  /*23180*/  LOP3.LUT R27, R7, R2, RZ, 0x3c, !PT ;  /* 0x00000002071b7212 */ /* 0x000fce00078e3cff */
        /* <DEDUP_REMOVED lines=25> */
.L_x_12499:
[----:B0-----:R-:W-:Y:S01]  /*23320*/  IMAD R5, R23, 0x8, R22 ;  /* 0x0000000817057824 */ /* 0x001fe200078e0216 */
[----:B------:R-:W-:Y:S01]  /*23330*/  SHF.L.U32 R2, R27, 0x1f, RZ ;  /* 0x0000001f1b027819 */ /* 0x000fe200000006ff */
[----:B------:R-:W-:Y:S03]  /*23340*/  BSSY B2, `(.L_x_12500) ;  /* 0x0000003000027945 */ /* 0x000fe60003800000 */
[----:B------:R-:W0:Y:S02]  /*23350*/  SYNCS.PHASECHK.TRANS64.TRYWAIT P0, [R5+URZ+0x31c40], R2 ;  /* 0x031c4002050075a7 */ /* 0x000e24000800017f */
[----:B0-----:R-:W-:Y:S05]  /*23360*/  @!P0 BRA `(.L_x_12501) ;  /* 0x00000038001c8947 */ /* 0x001fea0003800000 */
.L_x_12615:
[----:B------:R-:W-:Y:S05]  /*23370*/  BSYNC B2 ;  /* 0x0000000000027941 */ /* 0x000fea0003800000 */
.L_x_12500:
        /* <DEDUP_REMOVED lines=11> */
.L_x_12503:
[----:B------:R-:W-:Y:S05]  /*23430*/  BSYNC B2 ;  /* 0x0000000000027941 */ /* 0x000fea0003800000 */
.L_x_12502:
        /* <DEDUP_REMOVED lines=11> */
.L_x_12504:
        /* <DEDUP_REMOVED lines=16> */
.L_x_12505:
        /* <DEDUP_REMOVED lines=16> */
.L_x_12506:
        /* <DEDUP_REMOVED lines=15> */
.L_x_12616:
[----:B------:R-:W-:Y:S05]  /*237e0*/  BSYNC B2 ;  /* 0x0000000000027941 */ /* 0x000fea0003800000 */
.L_x_12507:
        /* <DEDUP_REMOVED lines=10> */
.L_x_12509:
[----:B------:R-:W2:Y:S01]  /*23890*/  LDL R5, [R1] ;  /* 0x0000000001057983 */ /* 0x000ea20000100800 */
[----:B------:R-:W-:Y:S01]  /*238a0*/  BSSY B2, `(.L_x_12510) ;  /* 0x0000004000027945 */ /* 0x000fe20003800000 */
[----:B--2---:R-:W-:-:S13]  /*238b0*/  LOP3.LUT P0, RZ, R5, 0x8, RZ, 0xc0, !PT ;  /* 0x0000000805ff7812 */ /* 0x004fda000780c0ff */
[----:B------:R-:W-:Y:S05]  /*238c0*/  @P0 BRA `(.L_x_12511) ;  /* 0x0000000000040947 */ /* 0x000fea0003800000 */
[----:B------:R-:W-:Y:S01]  /*238d0*/  BPT.TRAP 0x1 ;  /* 0x000000040000795c */ /* 0x000fe20000300000 */
.L_x_12511:
[----:B------:R-:W-:Y:S05]  /*238e0*/  BSYNC B2 ;  /* 0x0000000000027941 */ /* 0x000fea0003800000 */
.L_x_12510:
        /* <DEDUP_REMOVED lines=10> */
.L_x_12512:
        /* <DEDUP_REMOVED lines=15> */
.L_x_12513:
        /* <DEDUP_REMOVED lines=15> */
.L_x_12514:
        /* <DEDUP_REMOVED lines=12> */
.L_x_12498:
[----:B------:R-:W-:Y:S05]  /*23c30*/  BSYNC B1 ;  /* 0x0000000000017941 */ /* 0x000fea0003800000 */
.L_x_12497:
[C---:B------:R-:W-:Y:S01]  /*23c40*/  ISETP.GT.AND P0, PT, R0.reuse, 0x1, PT ;  /* 0x000000010000780c */ /* 0x040fe20003f04270 */
[----:B------:R-:W-:-:S12]  /*23c50*/  VIADD R0, R0, 0xfffffffe ;  /* 0xfffffffe00007836 */ /* 0x000fd80000000000 */
[----:B------:R-:W-:Y:S05]  /*23c60*/  @P0 BRA `(.L_x_12515) ;  /* 0xffffffe800580947 */ /* 0x000fea000383ffff */
.L_x_12458:
[----:B------:R-:W-:Y:S05]  /*23c70*/  BSYNC B0 ;  /* 0x0000000000007941 */ /* 0x000fea0003800000 */
.L_x_12457:
        /* <DEDUP_REMOVED lines=8> */
[----:B------:R-:W2:Y:S01]  /*23d00*/  FLO.U32 R0, UR4 ;  /* 0x0000000400007d00 */ /* 0x000ea200080e0000 */
[----:B------:R-:W-:Y:S01]  /*23d10*/  ULDC.64 UR6, c[0x0][0x208] ;  /* 0x0000820000067ab9 */ /* 0x000fe20000000a00 */
        /* <DEDUP_REMOVED lines=8> */
.L_x_12517:
[----:B------:R-:W-:Y:S05]  /*23da0*/  BSYNC B0 ;  /* 0x0000000000007941 */ /* 0x000fea0003800000 */
.L_x_12516:
[----:B------:R-:W2:Y:S01]  /*23db0*/  LDL R0, [R1] ;  /* 0x0000000001007983 */ /* 0x000ea20000100800 */
[----:B------:R-:W-:Y:S01]  /*23dc0*/  BSSY B0, `(.L_x_12518) ;  /* 0x000004b000007945 */ /* 0x000fe20003800000 */
[----:B--2---:R-:W-:-:S13]  /*23dd0*/  LOP3.LUT P0, RZ, R0, 0x4, RZ, 0xc0, !PT ;  /* 0x0000000400ff7812 */ /* 0x004fda000780c0ff */
[----:B------:R-:W-:Y:S05]  /*23de0*/  @!P0 BRA `(.L_x_12519) ;  /* 0x0000000400208947 */ /* 0x000fea0003800000 */
[----:B-1----:R-:W-:Y:S01]  /*23df0*/  IMAD R3, R23, 0x8, R22 ;  /* 0x0000000817037824 */ /* 0x002fe200078e0216 */
[----:B------:R-:W-:Y:S01]  /*23e00*/  SHF.L.U32 R0, R27, 0x1f, RZ ;  /* 0x0000001f1b007819 */ /* 0x000fe200000006ff */
[----:B------:R-:W-:Y:S03]  /*23e10*/  BSSY B1, `(.L_x_12520) ;  /* 0x0000003000017945 */ /* 0x000fe60003800000 */
[----:B------:R-:W1:Y:S02]  /*23e20*/  SYNCS.PHASECHK.TRANS64.TRYWAIT P0, [R3+URZ+0x31c60], R0 ;  /* 0x031c6000030075a7 */ /* 0x000e64000800017f */
[----:B-1----:R-:W-:Y:S05]  /*23e30*/  @!P0 BRA `(.L_x_12521) ;  /* 0x0000002c00908947 */ /* 0x002fea0003800000 */
.L_x_12617:
[----:B------:R-:W-:Y:S05]  /*23e40*/  BSYNC B1 ;  /* 0x0000000000017941 */ /* 0x000fea0003800000 */
.L_x_12520:
        /* <DEDUP_REMOVED lines=10> */
.L_x_12522:
[----:B------:R-:W2:Y:S01]  /*23ef0*/  LDL R0, [R1] ;  /* 0x0000000001007983 */ /* 0x000ea20000100800 */
[----:B------:R-:W-:Y:S01]  /*23f00*/  BSSY B1, `(.L_x_12523) ;  /* 0x0000004000017945 */ /* 0x000fe20003800000 */
[----:B--2---:R-:W-:-:S13]  /*23f10*/  LOP3.LUT P0, RZ, R0, 0x8, RZ, 0xc0, !PT ;  /* 0x0000000800ff7812 */ /* 0x004fda000780c0ff */
[----:B------:R-:W-:Y:S05]  /*23f20*/  @P0 BRA `(.L_x_12524) ;  /* 0x0000000000040947 */ /* 0x000fea0003800000 */
[----:B------:R-:W-:Y:S01]  /*23f30*/  BPT.TRAP 0x1 ;  /* 0x000000040000795c */ /* 0x000fe20000300000 */
.L_x_12524:
[----:B------:R-:W-:Y:S05]  /*23f40*/  BSYNC B1 ;  /* 0x0000000000017941 */ /* 0x000fea0003800000 */
.L_x_12523:
        /* <DEDUP_REMOVED lines=10> */
.L_x_12525:
        /* <DEDUP_REMOVED lines=15> */
.L_x_12526:
        /* <DEDUP_REMOVED lines=15> */
.L_x_12527:
        /* <DEDUP_REMOVED lines=10> */
.L_x_12519:
[----:B------:R-:W-:Y:S05]  /*24270*/  BSYNC B0 ;  /* 0x0000000000007941 */ /* 0x000fea0003800000 */
.L_x_12518:
[----:B------:R-:W-:-:S05]  /*24280*/  VIADD R23, R23, 0x1 ;  /* 0x0000000117177836 */ /* 0x000fca0000000000 */
[----:B------:R-:W-:-:S04]  /*24290*/  ISETP.NE.AND P0, PT, R23, 0x2, PT ;  /* 0x000000021700780c */ /* 0x000fc80003f05270 */
[----:B------:R-:W-:Y:S02]  /*242a0*/  SEL R0, RZ, 0x1, P0 ;  /* 0x00000001ff007807 */ /* 0x000fe40000000000 */
[----:B------:R-:W-:Y:S02]  /*242b0*/  SEL R23, R23, RZ, P0 ;  /* 0x000000ff17177207 */ /* 0x000fe40000000000 */
[----:B------:R-:W-:-:S07]  /*242c0*/  LOP3.LUT R27, R27, R0, RZ, 0x3c, !PT ;  /* 0x000000001b1b7212 */ /* 0x000fce00078e3cff */
.L_x_12439:
[----:B------:R-:W-:Y:S05]  /*242d0*/  BSYNC B7 ;  /* 0x0000000000077941 */ /* 0x000fea0003800000 */
.L_x_12437:
[----:B------:R-:W3:Y:S02]  /*242e0*/  LDL R8, [R1] ;  /* 0x0000000001087983 */ /* 0x000ee40000100800 */
[----:B---3--:R-:W-:-:S13]  /*242f0*/  LOP3.LUT P0, RZ, R8, 0x10, RZ, 0xc0, !PT ;  /* 0x0000001008ff7812 */ /* 0x008fda000780c0ff */
[----:B------:R-:W-:Y:S05]  /*24300*/  @!P0 BRA `(.L_x_12528) ;  /* 0x0000000000248947 */ /* 0x000fea0003800000 */
[----:B------:R-:W-:Y:S05]  /*24310*/  WARPSYNC.ALL ;  /* 0x0000000000007948 */ /* 0x000fea0003800000 */
[----:B------:R-:W3:Y:S08]  /*24320*/  S2UR UR5, SR_CgaCtaId ;  /* 0x00000000000579c3 */ /* 0x000ef00000008800 */
[----:B------:R-:W-:Y:S06]  /*24330*/  BAR.SYNC.DEFER_BLOCKING 0x5, 0x200 ;  /* 0x0148000000007b1d */ /* 0x000fec0000010000 */
[----:B------:R-:W-:-:S02]  /*24340*/  UMOV UR4, 0x400 ;  /* 0x0000040000047882 */ /* 0x000fc40000000000 */
[----:B---3--:R-:W-:-:S06]  /*24350*/  ULEA UR4, UR5, UR4, 0x18 ;  /* 0x0000000405047291 */ /* 0x008fcc000f8ec03f */
[----:B-1----:R-:W-:-:S05]  /*24360*/  IMAD.U32 R22, RZ, RZ, UR4 ;  /* 0x00000004ff167e24 */ /* 0x002fca000f8e00ff */
[----:B------:R1:W3:Y:S01]  /*24370*/  LDS.128 R16, [R22+0x31cd0] ;  /* 0x031cd00016107984 */ /* 0x0002e20000000c00 */
[----:B------:R-:W-:Y:S06]  /*24380*/  BAR.ARV 0x4, 0x200 ;  /* 0x0108000000007b1d */ /* 0x000fec0000002000 */
[----:B------:R-:W-:Y:S05]  /*24390*/  BRA `(.L_x_12529) ;  /* 0x0000000800d47947 */ /* 0x000fea0003800000 */
.L_x_12528:
[----:B0-2---:R-:W2:Y:S01]  /*243a0*/  LDL R7, [R1+0xc] ;  /* 0x00000c0001077983 */ /* 0x005ea20000100800 */
        /* <DEDUP_REMOVED lines=8> */
[----:B-1----:R-:W0:Y:S02]  /*24430*/  @!P0 LDC.64 R2, c[0x0][0xc80] ;  /* 0x00032000ff028b82 */ /* 0x002e240000000a00 */
        /* <DEDUP_REMOVED lines=26> */
.L_x_12627:
[----:B------:R-:W-:Y:S02]  /*245e0*/  ULDC UR4, c[0x0][0xc38] ;  /* 0x00030e0000047ab9 */ /* 0x000fe40000000800 */
[----:B------:R-:W-:-:S04]  /*245f0*/  IMAD.U32 R4, RZ, RZ, UR4 ;  /* 0x00000004ff047e24 */ /* 0x000fc8000f8e00ff */
[----:B-1----:R-:W-:-:S04]  /*24600*/  IMAD R5, R14, R4, RZ ;  /* 0x000000040e057224 */ /* 0x002fc800078e02ff */
[----:B------:R-:W-:-:S05]  /*24610*/  IMAD.IADD R16, R16, 0x1, R5 ;  /* 0x0000000110107824 */ /* 0x000fca00078e0205 */
[----:B------:R-:W-:-:S13]  /*24620*/  ISETP.GT.AND P4, PT, R16, R0, PT ;  /* 0x000000001000720c */ /* 0x000fda0003f84270 */
[----:B------:R-:W-:Y:S05]  /*24630*/  @P4 BRA `(.L_x_12531) ;  /* 0x0000000000a44947 */ /* 0x000fea0003800000 */
.L_x_12536:
[----:B------:R-:W1:Y:S01]  /*24640*/  LDC R4, c[0x0][0xc3c] ;  /* 0x00030f00ff047b82 */ /* 0x000e620000000800 */
[----:B------:R-:W-:-:S05]  /*24650*/  VIADD R19, R19, 0x1f ;  /* 0x0000001f13137836 */ /* 0x000fca0000000000 */
[----:B-1----:R-:W-:-:S13]  /*24660*/  ISETP.GE.AND P4, PT, R19, R4, PT ;  /* 0x000000041300720c */ /* 0x002fda0003f86270 */
[----:B------:R-:W-:Y:S05]  /*24670*/  @P4 BRA `(.L_x_12532) ;  /* 0x0000000400dc4947 */ /* 0x000fea0003800000 */
[----:B------:R-:W2:Y:S01]  /*24680*/  LDL R2, [R1+0xc] ;  /* 0x00000c0001027983 */ /* 0x000ea20000100800 */
[----:B------:R-:W-:Y:S01]  /*24690*/  BSSY B0, `(.L_x_12533) ;  /* 0x0000009000007945 */ /* 0x000fe20003800000 */
[----:B--2---:R-:W-:Y:S02]  /*246a0*/  IMAD.IADD R5, R19, 0x1, R2 ;  /* 0x0000000113057824 */ /* 0x004fe400078e0202 */
[----:B------:R-:W-:-:S03]  /*246b0*/  IMAD.MOV.U32 R2, RZ, RZ, RZ ;  /* 0x000000ffff027224 */ /* 0x000fc600078e00ff */
[----:B------:R-:W-:-:S13]  /*246c0*/  ISETP.GE.OR P4, PT, R5, R4, !P5 ;  /* 0x000000040500720c */ /* 0x000fda0006f86670 */
[----:B------:R-:W-:Y:S05]  /*246d0*/  @P4 BRA `(.L_x_12534) ;  /* 0x0000000000104947 */ /* 0x000fea0003800000 */
[----:B0-----:R-:W0:Y:S01]  /*246e0*/  LDC.64 R2, c[0x0][0xc80] ;  /* 0x00032000ff027b82 */ /* 0x001e220000000a00 */
[----:B------:R-:W-:Y:S01]  /*246f0*/  ULDC.64 UR4, c[0x0][0x208] ;  /* 0x0000820000047ab9 */ /* 0x000fe20000000a00 */
[----:B0-----:R-:W-:-:S06]  /*24700*/  IMAD.WIDE R2, R5, 0x4, R2 ;  /* 0x0000000405027825 */ /* 0x001fcc00078e0202 */
[----:B------:R1:W5:Y:S02]  /*24710*/  LDG.E R2, desc[UR4][R2.64] ;  /* 0x0000000402027981 */ /* 0x000364000c1e1900 */
.L_x_12534:
[----:B------:R-:W-:Y:S05]  /*24720*/  BSYNC B0 ;  /* 0x0000000000007941 */ /* 0x000fea0003800000 */
.L_x_12533:
[----:B------:R-:W-:-:S03]  /*24730*/  UMOV UR4, 0xffffffff ;  /* 0xffffffff00047882 */ /* 0x000fc60000000000 */
[----:B------:R-:W-:Y:S05]  /*24740*/  BRA.DIV UR4, `(.L_x_12535) ;  /* 0x0000002a04887947 */ /* 0x000fea000b800000 */
[----:B------:R-:W2:Y:S04]  /*24750*/  LDL R4, [R1] ;  /* 0x0000000001047983 */ /* 0x000ea80000100800 */
[----:B-----5:R-:W3:Y:S01]  /*24760*/  SHFL.UP PT, R14, R2, 0x1, RZ ;  /* 0x04200000020e7989 */ /* 0x020ee200000e00ff */
[----:B--2---:R-:W-:-:S04]  /*24770*/  LOP3.LUT P4, RZ, R4, 0x1, RZ, 0xc0, !PT ;  /* 0x0000000104ff7812 */ /* 0x004fc8000788c0ff */
[----:B---3--:R-:W-:-:S05]  /*24780*/  SEL R13, R14, RZ, P4 ;  /* 0x000000ff0e0d7207 */ /* 0x008fca0002000000 */
        /* <DEDUP_REMOVED lines=14> */
.L_x_12635:
[----:B------:R-:W-:Y:S02]  /*24870*/  ULDC UR4, c[0x0][0xc38] ;  /* 0x00030e0000047ab9 */ /* 0x000fe40000000800 */
[----:B------:R-:W-:-:S04]  /*24880*/  IMAD.U32 R4, RZ, RZ, UR4 ;  /* 0x00000004ff047e24 */ /* 0x000fc8000f8e00ff */
[----:B-1----:R-:W-:-:S04]  /*24890*/  IMAD R5, R14, R4, RZ ;  /* 0x000000040e057224 */ /* 0x002fc800078e02ff */
[----:B------:R-:W-:-:S05]  /*248a0*/  IMAD.IADD R16, R5, 0x1, R16 ;  /* 0x0000000105107824 */ /* 0x000fca00078e0210 */
[----:B------:R-:W-:-:S13]  /*248b0*/  ISETP.GT.AND P4, PT, R16, R0, PT ;  /* 0x000000001000720c */ /* 0x000fda0003f84270 */
[----:B------:R-:W-:Y:S05]  /*248c0*/  @!P4 BRA `(.L_x_12536) ;  /* 0xfffffffc005cc947 */ /* 0x000fea000383ffff */
.L_x_12531:
        /* <DEDUP_REMOVED lines=8> */
.L_x_12639:
[----:B------:R-:W-:Y:S01]  /*24950*/  ISETP.NE.AND P0, PT, R5, RZ, PT ;  /* 0x000000ff0500720c */ /* 0x000fe20003f05270 */
[----:B------:R-:W-:-:S12]  /*24960*/  IMAD.MOV.U32 R5, RZ, RZ, RZ ;  /* 0x000000ffff057224 */ /* 0x000fd800078e00ff */
[----:B------:R-:W-:Y:S05]  /*24970*/  @!P0 BRA `(.L_x_12538) ;  /* 0x0000000000108947 */ /* 0x000fea0003800000 */
[----:B------:R-:W-:Y:S01]  /*24980*/  UMOV UR4, 0xffffffff ;  /* 0xffffffff00047882 */ /* 0x000fe20000000000 */
[----:B------:R-:W-:Y:S02]  /*24990*/  VIADD R12, R6, 0xffffffff ;  /* 0xffffffff060c7836 */ /* 0x000fe40000000000 */
[----:B------:R-:W-:Y:S05]  /*249a0*/  BRA.DIV UR4, `(.L_x_12539) ;  /* 0x0000002a04fc7947 */ /* 0x000fea000b800000 */
[----:B------:R3:W4:Y:S02]  /*249b0*/  SHFL.IDX PT, R5, R3, R12, 0x1f ;  /* 0x00001f0c03057589 */ /* 0x00072400000e0000 */
.L_x_12538:
[----:B01-3--:R-:W0:Y:S01]  /*249c0*/  LDC.64 R2, c[0x0][0xc90] ;  /* 0x00032400ff027b82 */ /* 0x00be220000000a00 */
[----:B------:R-:W-:Y:S01]  /*249d0*/  IMAD.IADD R19, R6, 0x1, R19 ;  /* 0x0000000106137824 */ /* 0x000fe200078e0213 */
[----:B------:R-:W-:-:S03]  /*249e0*/  ULDC.64 UR4, c[0x0][0x208] ;  /* 0x0000820000047ab9 */ /* 0x000fc60000000a00 */
[----:B0-----:R-:W-:-:S05]  /*249f0*/  IMAD.WIDE R2, R19, 0x4, R2 ;  /* 0x0000000413027825 */ /* 0x001fca00078e0202 */
[----:B------:R0:W2:Y:S01]  /*24a00*/  LDG.E R7, desc[UR4][R2.64] ;  /* 0x0000000402077981 */ /* 0x0000a2000c1e1900 */
[----:B----4-:R-:W-:-:S04]  /*24a10*/  IMAD R16, R5, R4, R16 ;  /* 0x0000000405107224 */ /* 0x010fc800078e0210 */
[----:B------:R-:W-:Y:S02]  /*24a20*/  IMAD.IADD R5, R0, 0x1, -R16 ;  /* 0x0000000100057824 */ /* 0x000fe400078e0a10 */
[----:B0-----:R-:W-:Y:S02]  /*24a30*/  IMAD.MOV.U32 R2, RZ, RZ, RZ ;  /* 0x000000ffff027224 */ /* 0x001fe400078e00ff */
[----:B--2---:R-:W-:-:S05]  /*24a40*/  IMAD R6, R17, R7, RZ ;  /* 0x0000000711067224 */ /* 0x004fca00078e02ff */
        /* <DEDUP_REMOVED lines=58> */
.L_x_12532:
[----:B------:R-:W-:Y:S01]  /*24df0*/  UMOV UR4, URZ ;  /* 0x0000003f00047c82 */ /* 0x000fe20008000000 */
[----:B------:R-:W-:Y:S01]  /*24e00*/  UMOV UR5, URZ ;  /* 0x0000003f00057c82 */ /* 0x000fe20008000000 */
[----:B------:R-:W-:Y:S01]  /*24e10*/  ULDC UR6, c[0x0][0xc3c] ;  /* 0x00030f0000067ab9 */ /* 0x000fe20000000800 */
[----:B------:R-:W-:Y:S02]  /*24e20*/  IMAD.MOV.U32 R16, RZ, RZ, R0 ;  /* 0x000000ffff107224 */ /* 0x000fe400078e0000 */
[----:B------:R-:W-:Y:S02]  /*24e30*/  IMAD.U32 R17, RZ, RZ, UR4 ;  /* 0x00000004ff117e24 */ /* 0x000fe4000f8e00ff */
[----:B------:R-:W-:Y:S02]  /*24e40*/  IMAD.U32 R18, RZ, RZ, UR5 ;  /* 0x00000005ff127e24 */ /* 0x000fe4000f8e00ff */
[----:B------:R-:W-:-:S07]  /*24e50*/  IMAD.U32 R19, RZ, RZ, UR6 ;  /* 0x00000006ff137e24 */ /* 0x000fce000f8e00ff */
.L_x_12540:
        /* <DEDUP_REMOVED lines=9> */
.L_x_12529:
[----:B------:R-:W-:Y:S02]  /*24ef0*/  ULDC UR4, c[0x0][0xc3c] ;  /* 0x00030f0000047ab9 */ /* 0x000fe40000000800 */
[----:B---3--:R-:W-:-:S13]  /*24f00*/  ISETP.GE.AND P0, PT, R19, UR4, PT ;  /* 0x0000000413007c0c */ /* 0x008fda000bf06270 */
[----:B------:R-:W-:Y:S05]  /*24f10*/  @!P0 BRA `(.L_x_12541) ;  /* 0xffffff9400188947 */ /* 0x000fea000383ffff */
[----:B------:R-:W-:Y:S05]  /*24f20*/  BSYNC B8 ;  /* 0x0000000000087941 */ /* 0x000fea0003800000 */
.L_x_12393:
        /* <DEDUP_REMOVED lines=12> */
.L_x_12642:
[----:B------:R-:W-:Y:S05]  /*24ff0*/  BSYNC B0 ;  /* 0x0000000000007941 */ /* 0x000fea0003800000 */
.L_x_12542:
[----:B------:R-:W-:-:S03]  /*25000*/  UMOV UR4, 0xffffffff ;  /* 0xffffffff00047882 */ /* 0x000fc60000000000 */
[----:B------:R-:W-:Y:S05]  /*25010*/  BRA.DIV UR4, `(.L_x_12544) ;  /* 0x00000026049c7947 */ /* 0x000fea000b800000 */
[----:B0-----:R-:W0:Y:S02]  /*25020*/  S2R R0, SR_TID.X ;  /* 0x0000000000007919 */ /* 0x001e240000002100 */
[----:B0-----:R-:W-:-:S04]  /*25030*/  SHF.R.U32.HI R0, RZ, 0x5, R0 ;  /* 0x00000005ff007819 */ /* 0x001fc80000011600 */
[----:B------:R-:W-:-:S05]  /*25040*/  LOP3.LUT R0, R0, 0x3, RZ, 0xc0, !PT ;  /* 0x0000000300007812 */ /* 0x000fca00078ec0ff */
[----:B------:R0:W2:Y:S02]  /*25050*/  SHFL.IDX PT, R14, R0, RZ, 0x1f ;  /* 0x00001fff000e7589 */ /* 0x0000a400000e0000 */
.L_x_12645:
[----:B--2---:R-:W-:-:S13]  /*25060*/  ISETP.NE.AND P0, PT, R14, RZ, PT ;  /* 0x000000ff0e00720c */ /* 0x004fda0003f05270 */
[----:B------:R-:W-:Y:S05]  /*25070*/  @P0 BRA `(.L_x_12235) ;  /* 0x0000000000900947 */ /* 0x000fea0003800000 */
[----:B------:R-:W-:-:S03]  /*25080*/  UMOV UR4, 0xffffffff ;  /* 0xffffffff00047882 */ /* 0x000fc60000000000 */
[----:B------:R-:W-:Y:S05]  /*25090*/  BRA.DIV UR4, `(.L_x_12545) ;  /* 0x0000002604b07947 */ /* 0x000fea000b800000 */
[----:B------:R-:W-:-:S13]  /*250a0*/  ELECT P6, URZ, PT ;  /* 0x00000000003f782f */ /* 0x000fda00038c0000 */
.L_x_12648:
        /* <DEDUP_REMOVED lines=8> */
.L_x_12546:
        /* <DEDUP_REMOVED lines=12> */
.L_x_12649:
[----:B------:R-:W2:Y:S02]  /*251f0*/  SYNCS.PHASECHK.TRANS64.TRYWAIT P0, [R7+URZ], R2 ;  /* 0x00000002070075a7 */ /* 0x000ea4000800017f */
[----:B--2---:R-:W-:Y:S05]  /*25200*/  @!P0 BRA `(.L_x_12548) ;  /* 0x0000002400888947 */ /* 0x004fea0003800000 */
.L_x_12650:
[----:B------:R-:W-:Y:S05]  /*25210*/  @!P2 BRA `(.L_x_12549) ;  /* 0x000000000004a947 */ /* 0x000fea0003800000 */
[----:B------:R-:W-:Y:S01]  /*25220*/  BPT.TRAP 0x1 ;  /* 0x000000040000795c */ /* 0x000fe20000300000 */
.L_x_12549:
[----:B------:R-:W-:-:S04]  /*25230*/  VIADD R0, R9, 0x31c60 ;  /* 0x00031c6009007836 */ /* 0x000fc80000000000 */
[----:B------:R-:W-:-:S04]  /*25240*/  IMAD R4, R23, 0x8, R0 ;  /* 0x0000000817047824 */ /* 0x000fc800078e0200 */
[----:B------:R-:W3:Y:S02]  /*25250*/  SYNCS.PHASECHK.TRANS64.TRYWAIT P0, [R4+URZ], R3 ;  /* 0x00000003040075a7 */ /* 0x000ee4000800017f */
[----:B---3--:R-:W-:Y:S05]  /*25260*/  @!P0 BRA `(.L_x_12550) ;  /* 0x0000002400848947 */ /* 0x008fea0003800000 */
.L_x_12651:
[----:B------:R-:W-:-:S07]  /*25270*/  IMAD R5, R5, 0x8, R0 ;  /* 0x0000000805057824 */ /* 0x000fce00078e0200 */
.L_x_12551:
[----:B----4-:R4:W0:Y:S02]  /*25280*/  SYNCS.PHASECHK.TRANS64.TRYWAIT P0, [R5+URZ], R2 ;  /* 0x00000002050075a7 */ /* 0x010824000800017f */
[----:B0-----:R-:W-:Y:S05]  /*25290*/  @!P0 NANOSLEEP.SYNCS 0x989680 ;  /* 0x009896800000895d */ /* 0x001fea0003900000 */
[----:B------:R-:W0:Y:S02]  /*252a0*/  @!P0 SYNCS.PHASECHK.TRANS64 P0, [R5+URZ], R2 ;  /* 0x00000002050085a7 */ /* 0x000e24000800007f */
[----:B0-----:R-:W-:Y:S05]  /*252b0*/  @!P0 BRA `(.L_x_12551) ;  /* 0xfffffffc00f08947 */ /* 0x001fea000383ffff */
.L_x_12235:
[----:B------:R-:W-:Y:S05]  /*252c0*/  BSYNC B9 ;  /* 0x0000000000097941 */ /* 0x000fea0003800000 */
.L_x_12232:
[----:B------:R-:W-:Y:S05]  /*252d0*/  EXIT ;  /* 0x000000000000794d */ /* 0x000fea0003800000 */
.L_x_12251:
[----:B0-----:R0:W1:Y:S02]  /*252e0*/  SYNCS.PHASECHK.TRANS64.TRYWAIT P5, [R25+URZ+0x31c90], R92 ;  /* 0x031c905c190075a7 */ /* 0x00106400080a017f */
[----:B-1----:R-:W-:Y:S05]  /*252f0*/  @!P5 NANOSLEEP.SYNCS 0x989680 ;  /* 0x009896800000d95d */ /* 0x002fea0003900000 */
[----:B------:R-:W1:Y:S02]  /*25300*/  @!P5 SYNCS.PHASECHK.TRANS64 P5, [R25+URZ+0x31c90], R92 ;  /* 0x031c905c1900d5a7 */ /* 0x000e6400080a007f */
[----:B-1----:R-:W-:Y:S05]  /*25310*/  @!P5 BRA `(.L_x_12251) ;  /* 0xfffffffc00f0d947 */ /* 0x002fea000383ffff */
[----:B------:R-:W-:Y:S05]  /*25320*/  BRA `(.L_x_12552) ;  /* 0xfffffde000287947 */ /* 0x000fea000383ffff */
.L_x_12279:
[----:B0-----:R0:W1:Y:S02]  /*25330*/  SYNCS.PHASECHK.TRANS64.TRYWAIT P5, [R25+URZ+0x31c90], R92 ;  /* 0x031c905c190075a7 */ /* 0x00106400080a017f */
[----:B-1----:R-:W-:Y:S05]  /*25340*/  @!P5 NANOSLEEP.SYNCS 0x989680 ;  /* 0x009896800000d95d */ /* 0x002fea0003900000 */
[----:B------:R-:W1:Y:S02]  /*25350*/  @!P5 SYNCS.PHASECHK.TRANS64 P5, [R25+URZ+0x31c90], R92 ;  /* 0x031c905c1900d5a7 */ /* 0x000e6400080a007f */
[----:B-1----:R-:W-:Y:S05]  /*25360*/  @!P5 BRA `(.L_x_12279) ;  /* 0xfffffffc00f0d947 */ /* 0x002fea000383ffff */
[----:B------:R-:W-:Y:S05]  /*25370*/  BRA `(.L_x_12553) ;  /* 0xfffffdf800b87947 */ /* 0x000fea000383ffff */
.L_x_12292:
[----:B0-----:R0:W1:Y:S02]  /*25380*/  SYNCS.PHASECHK.TRANS64.TRYWAIT P4, [R25+URZ+0x31c90], R92 ;  /* 0x031c905c190075a7 */ /* 0x001064000808017f */
[----:B-1----:R-:W-:Y:S05]  /*25390*/  @!P4 NANOSLEEP.SYNCS 0x989680 ;  /* 0x009896800000c95d */ /* 0x002fea0003900000 */
[----:B------:R-:W1:Y:S02]  /*253a0*/  @!P4 SYNCS.PHASECHK.TRANS64 P4, [R25+URZ+0x31c90], R92 ;  /* 0x031c905c1900c5a7 */ /* 0x000e64000808007f */
[----:B-1----:R-:W-:Y:S05]  /*253b0*/  @!P4 BRA `(.L_x_12292) ;  /* 0xfffffffc00f0c947 */ /* 0x002fea000383ffff */
[----:B------:R-:W-:Y:S05]  /*253c0*/  BRA `(.L_x_12554) ;  /* 0xfffffe1400387947 */ /* 0x000fea000383ffff */
.L_x_12296:
[----:B--2---:R2:W3:Y:S02]  /*253d0*/  SYNCS.PHASECHK.TRANS64.TRYWAIT P3, [R25+URZ+0x31cb0], R92 ;  /* 0x031cb05c190075a7 */ /* 0x0044e4000806017f */
[----:B---3--:R-:W-:Y:S05]  /*253e0*/  @!P3 NANOSLEEP.SYNCS 0x989680 ;  /* 0x009896800000b95d */ /* 0x008fea0003900000 */
[----:B------:R-:W3:Y:S02]  /*253f0*/  @!P3 SYNCS.PHASECHK.TRANS64 P3, [R25+URZ+0x31cb0], R92 ;  /* 0x031cb05c1900b5a7 */ /* 0x000ee4000806007f */
[----:B---3--:R-:W-:Y:S05]  /*25400*/  @!P3 BRA `(.L_x_12296) ;  /* 0xfffffffc00f0b947 */ /* 0x008fea000383ffff */
[----:B------:R-:W-:Y:S05]  /*25410*/  BRA `(.L_x_12555) ;  /* 0xfffffe1400d47947 */ /* 0x000fea000383ffff */
.L_x_12302:
        /* <DEDUP_REMOVED lines=10> */
[----:B-1---5:R-:W-:Y:S05]  /*254c0*/  WARPSYNC.COLLECTIVE R15, `(.L_x_12557) ;  /* 0x000000000f087348 */ /* 0x022fea0003c00000 */
[----:B------:R0:W2:Y:S02]  /*254d0*/  SHFL.IDX P6, R14, R13, R12, R11 ;  /* 0x0000000c0d0e7389 */ /* 0x0000a400000c000b */
[----:B012--5:R-:W-:Y:S01]  /*254e0*/  ENDCOLLECTIVE ;  /* 0x000000000000791b */ /* 0x027fe20003800000 */
.L_x_12557:
[----:B------:R-:W-:Y:S05]  /*254f0*/  BSYNC B0 ;  /* 0x0000000000007941 */ /* 0x000fea0003800000 */
.L_x_12556:
[----:B------:R2:W-:Y:S01]  /*25500*/  STL [R1+0x64], R14 ;  /* 0x0000640e01007387 */ /* 0x0005e20000100800 */
[----:B------:R-:W-:Y:S05]  /*25510*/  BRA `(.L_x_12558) ;  /* 0xfffffe1c00707947 */ /* 0x000fea000383ffff */
.L_x_12313:
[----:B------:R-:W-:Y:S01]  /*25520*/  BSSY B1, `(.L_x_12559) ;  /* 0x0000007000017945 */ /* 0x000fe20003800000 */
[----:B------:R-:W-:Y:S02]  /*25530*/  IMAD.MOV.U32 R12, RZ, RZ, RZ ;  /* 0x000000ffff0c7224 */ /* 0x000fe400078e00ff */
[----:B------:R-:W-:Y:S02]  /*25540*/  IMAD.MOV.U32 R11, RZ, RZ, 0x1e1f ;  /* 0x00001e1fff0b7424 */ /* 0x000fe400078e00ff */
[----:B------:R-:W-:-:S07]  /*25550*/  IMAD.MOV.U32 R15, RZ, RZ, -0x1 ;  /* 0xffffffffff0f7424 */ /* 0x000fce00078e00ff */
[----:B-12---:R-:W-:Y:S05]  /*25560*/  WARPSYNC.COLLECTIVE R15, `(.L_x_12560) ;  /* 0x000000000f087348 */ /* 0x006fea0003c00000 */
[----:B--2---:R0:W2:Y:S02]  /*25570*/  SHFL.IDX P6, R14, R13, R12, R11 ;  /* 0x0000000c0d0e7389 */ /* 0x0040a400000c000b */
[----:B012---:R-:W-:Y:S01]  /*25580*/  ENDCOLLECTIVE ;  /* 0x000000000000791b */ /* 0x007fe20003800000 */
.L_x_12560:
[----:B------:R-:W-:Y:S05]  /*25590*/  BSYNC B1 ;  /* 0x0000000000017941 */ /* 0x000fea0003800000 */
.L_x_12559:
        /* <DEDUP_REMOVED lines=8> */
.L_x_12561:
[----:B------:R-:W-:Y:S02]  /*25620*/  IMAD.MOV.U32 R13, RZ, RZ, R5 ;  /* 0x000000ffff0d7224 */ /* 0x000fe400078e0005 */
[----:B------:R-:W-:-:S07]  /*25630*/  IMAD.MOV.U32 R0, RZ, RZ, R14 ;  /* 0x000000ffff007224 */ /* 0x000fce00078e000e */
[----:B------:R-:W-:Y:S05]  /*25640*/  WARPSYNC.COLLECTIVE R15, `(.L_x_12562) ;  /* 0x000000000f087348 */ /* 0x000fea0003c00000 */
[----:B------:R0:W1:Y:S02]  /*25650*/  SHFL.IDX P6, R14, R13, R12, R11 ;  /* 0x0000000c0d0e7389 */ /* 0x00006400000c000b */
[----:B01----:R-:W-:Y:S01]  /*25660*/  ENDCOLLECTIVE ;  /* 0x000000000000791b */ /* 0x003fe20003800000 */
.L_x_12562:
[----:B------:R-:W-:Y:S02]  /*25670*/  IMAD.MOV.U32 R13, RZ, RZ, R4 ;  /* 0x000000ffff0d7224 */ /* 0x000fe400078e0004 */
[----:B------:R-:W-:-:S07]  /*25680*/  IMAD.MOV.U32 R5, RZ, RZ, R14 ;  /* 0x000000ffff057224 */ /* 0x000fce00078e000e */
[----:B------:R-:W-:Y:S05]  /*25690*/  WARPSYNC.COLLECTIVE R15, `(.L_x_12563) ;  /* 0x000000000f087348 */ /* 0x000fea0003c00000 */
[----:B------:R0:W1:Y:S02]  /*256a0*/  SHFL.IDX P6, R14, R13, R12, R11 ;  /* 0x0000000c0d0e7389 */ /* 0x00006400000c000b */
[----:B01----:R-:W-:Y:S01]  /*256b0*/  ENDCOLLECTIVE ;  /* 0x000000000000791b */ /* 0x003fe20003800000 */
.L_x_12563:
[----:B------:R-:W-:Y:S05]  /*256c0*/  BRA `(.L_x_12564) ;  /* 0xfffffe2000e47947 */ /* 0x000fea000383ffff */
.L_x_12317:
[----:B0-----:R0:W1:Y:S02]  /*256d0*/  SYNCS.PHASECHK.TRANS64.TRYWAIT P1, [R16+URZ+0x31c00], R3 ;  /* 0x031c0003100075a7 */ /* 0x001064000802017f */
[----:B-1----:R-:W-:Y:S05]  /*256e0*/  @!P1 NANOSLEEP.SYNCS 0x989680 ;  /* 0x009896800000995d */ /* 0x002fea0003900000 */
[----:B------:R-:W1:Y:S02]  /*256f0*/  @!P1 SYNCS.PHASECHK.TRANS64 P1, [R16+URZ+0x31c00], R3 ;  /* 0x031c0003100095a7 */ /* 0x000e64000802007f */
[----:B-1----:R-:W-:Y:S05]  /*25700*/  @!P1 BRA `(.L_x_12317) ;  /* 0xfffffffc00f09947 */ /* 0x002fea000383ffff */
[----:B------:R-:W-:Y:S05]  /*25710*/  BRA `(.L_x_12565) ;  /* 0xfffffe2c001c7947 */ /* 0x000fea000383ffff */
.L_x_12329:
[----:B------:R-:W-:Y:S01]  /*25720*/  BSSY B1, `(.L_x_12566) ;  /* 0x0000007000017945 */ /* 0x000fe20003800000 */
[----:B------:R-:W-:Y:S02]  /*25730*/  IMAD.MOV.U32 R12, RZ, RZ, RZ ;  /* 0x000000ffff0c7224 */ /* 0x000fe400078e00ff */
[----:B------:R-:W-:Y:S02]  /*25740*/  IMAD.MOV.U32 R11, RZ, RZ, 0x1e1f ;  /* 0x00001e1fff0b7424 */ /* 0x000fe400078e00ff */
[----:B------:R-:W-:-:S07]  /*25750*/  IMAD.MOV.U32 R15, RZ, RZ, -0x1 ;  /* 0xffffffffff0f7424 */ /* 0x000fce00078e00ff */
[----:B-1----:R-:W-:Y:S05]  /*25760*/  WARPSYNC.COLLECTIVE R15, `(.L_x_12567) ;  /* 0x000000000f087348 */ /* 0x002fea0003c00000 */
[----:B------:R0:W2:Y:S02]  /*25770*/  SHFL.IDX P6, R14, R13, R12, R11 ;  /* 0x0000000c0d0e7389 */ /* 0x0000a400000c000b */
[----:B012---:R-:W-:Y:S01]  /*25780*/  ENDCOLLECTIVE ;  /* 0x000000000000791b */ /* 0x007fe20003800000 */
.L_x_12567:
[----:B------:R-:W-:Y:S05]  /*25790*/  BSYNC B1 ;  /* 0x0000000000017941 */ /* 0x000fea0003800000 */
.L_x_12566:
        /* <DEDUP_REMOVED lines=8> */
.L_x_12568:
[----:B------:R-:W-:Y:S02]  /*25820*/  IMAD.MOV.U32 R37, RZ, RZ, R3 ;  /* 0x000000ffff257224 */ /* 0x000fe400078e0003 */
[----:B------:R-:W-:Y:S02]  /*25830*/  IMAD.MOV.U32 R13, RZ, RZ, R5 ;  /* 0x000000ffff0d7224 */ /* 0x000fe400078e0005 */
[----:B------:R-:W-:-:S07]  /*25840*/  IMAD.MOV.U32 R0, RZ, RZ, R14 ;  /* 0x000000ffff007224 */ /* 0x000fce00078e000e */
[----:B------:R-:W-:Y:S05]  /*25850*/  WARPSYNC.COLLECTIVE R15, `(.L_x_12569) ;  /* 0x000000000f087348 */ /* 0x000fea0003c00000 */
[----:B------:R0:W1:Y:S02]  /*25860*/  SHFL.IDX P6, R14, R13, R12, R11 ;  /* 0x0000000c0d0e7389 */ /* 0x00006400000c000b */
[----:B01----:R-:W-:Y:S01]  /*25870*/  ENDCOLLECTIVE ;  /* 0x000000000000791b */ /* 0x003fe20003800000 */
.L_x_12569:
[----:B------:R-:W-:Y:S02]  /*25880*/  IMAD.MOV.U32 R36, RZ, RZ, R0 ;  /* 0x000000ffff247224 */ /* 0x000fe400078e0000 */
[----:B------:R-:W-:Y:S02]  /*25890*/  IMAD.MOV.U32 R13, RZ, RZ, R4 ;  /* 0x000000ffff0d7224 */ /* 0x000fe400078e0004 */
[----:B------:R-:W-:-:S07]  /*258a0*/  IMAD.MOV.U32 R5, RZ, RZ, R14 ;  /* 0x000000ffff057224 */ /* 0x000fce00078e000e */
[----:B------:R-:W-:Y:S05]  /*258b0*/  WARPSYNC.COLLECTIVE R15, `(.L_x_12570) ;  /* 0x000000000f087348 */ /* 0x000fea0003c00000 */
[----:B------:R0:W1:Y:S02]  /*258c0*/  SHFL.IDX P6, R14, R13, R12, R11 ;  /* 0x0000000c0d0e7389 */ /* 0x00006400000c000b */
[----:B01----:R-:W-:Y:S01]  /*258d0*/  ENDCOLLECTIVE ;  /* 0x000000000000791b */ /* 0x003fe20003800000 */
.L_x_12570:
[----:B------:R-:W-:Y:S05]  /*258e0*/  BRA `(.L_x_12571) ;  /* 0xfffffe3c00dc7947 */ /* 0x000fea000383ffff */
.L_x_12333:
[----:B0-----:R0:W1:Y:S02]  /*258f0*/  SYNCS.PHASECHK.TRANS64.TRYWAIT P1, [R16+URZ+0x31c00], R3 ;  /* 0x031c0003100075a7 */ /* 0x001064000802017f */
[----:B-1----:R-:W-:Y:S05]  /*25900*/  @!P1 NANOSLEEP.SYNCS 0x989680 ;  /* 0x009896800000995d */ /* 0x002fea0003900000 */
[----:B------:R-:W1:Y:S02]  /*25910*/  @!P1 SYNCS.PHASECHK.TRANS64 P1, [R16+URZ+0x31c00], R3 ;  /* 0x031c0003100095a7 */ /* 0x000e64000802007f */
[----:B-1----:R-:W-:Y:S05]  /*25920*/  @!P1 BRA `(.L_x_12333) ;  /* 0xfffffffc00f09947 */ /* 0x002fea000383ffff */
[----:B------:R-:W-:Y:S05]  /*25930*/  BRA `(.L_x_12572) ;  /* 0xfffffe4400787947 */ /* 0x000fea000383ffff */
.L_x_12341:
[----:B--2---:R2:W3:Y:S02]  /*25940*/  SYNCS.PHASECHK.TRANS64.TRYWAIT P2, [R0+URZ+0x31c30], R3 ;  /* 0x031c3003000075a7 */ /* 0x0044e4000804017f */
[----:B---3--:R-:W-:Y:S05]  /*25950*/  @!P2 NANOSLEEP.SYNCS 0x989680 ;  /* 0x009896800000a95d */ /* 0x008fea0003900000 */
[----:B------:R-:W3:Y:S02]  /*25960*/  @!P2 SYNCS.PHASECHK.TRANS64 P2, [R0+URZ+0x31c30], R3 ;  /* 0x031c30030000a5a7 */ /* 0x000ee4000804007f */
[----:B---3--:R-:W-:Y:S05]  /*25970*/  @!P2 BRA `(.L_x_12341) ;  /* 0xfffffffc00f0a947 */ /* 0x008fea000383ffff */
[----:B------:R-:W-:Y:S05]  /*25980*/  BRA `(.L_x_12340) ;  /* 0xfffffe5800ac7947 */ /* 0x000fea000383ffff */
.L_x_12347:
[----:B-1----:R1:W2:Y:S02]  /*25990*/  SYNCS.PHASECHK.TRANS64.TRYWAIT P3, [R23+URZ+0x31c30], R72 ;  /* 0x031c3048170075a7 */ /* 0x0022a4000806017f */
[----:B--2---:R-:W-:Y:S05]  /*259a0*/  @!P3 NANOSLEEP.SYNCS 0x989680 ;  /* 0x009896800000b95d */ /* 0x004fea0003900000 */
[----:B------:R-:W2:Y:S02]  /*259b0*/  @!P3 SYNCS.PHASECHK.TRANS64 P3, [R23+URZ+0x31c30], R72 ;  /* 0x031c30481700b5a7 */ /* 0x000ea4000806007f */
[----:B--2---:R-:W-:Y:S05]  /*259c0*/  @!P3 BRA `(.L_x_12347) ;  /* 0xfffffffc00f0b947 */ /* 0x004fea000383ffff */
[----:B------:R-:W-:Y:S05]  /*259d0*/  BRA `(.L_x_12346) ;  /* 0xfffffea800087947 */ /* 0x000fea000383ffff */
.L_x_12352:
[----:B-1----:R1:W2:Y:S02]  /*259e0*/  SYNCS.PHASECHK.TRANS64.TRYWAIT P2, [R23+URZ+0x31c50], R21 ;  /* 0x031c5015170075a7 */ /* 0x0022a4000804017f */
[----:B--2---:R-:W-:Y:S05]  /*259f0*/  @!P2 NANOSLEEP.SYNCS 0x989680 ;  /* 0x009896800000a95d */ /* 0x004fea0003900000 */
[----:B------:R-:W2:Y:S02]  /*25a00*/  @!P2 SYNCS.PHASECHK.TRANS64 P2, [R23+URZ+0x31c50], R21 ;  /* 0x031c50151700a5a7 */ /* 0x000ea4000804007f */
[----:B--2---:R-:W-:Y:S05]  /*25a10*/  @!P2 BRA `(.L_x_12352) ;  /* 0xfffffffc00f0a947 */ /* 0x004fea000383ffff */
[----:B------:R-:W-:Y:S05]  /*25a20*/  BRA `(.L_x_12351) ;  /* 0xfffffec800a87947 */ /* 0x000fea000383ffff */
.L_x_12359:
[----:B--2---:R2:W3:Y:S02]  /*25a30*/  SYNCS.PHASECHK.TRANS64.TRYWAIT P3, [R21+URZ+0x31c30], R72 ;  /* 0x031c3048150075a7 */ /* 0x0044e4000806017f */
[----:B---3--:R-:W-:Y:S05]  /*25a40*/  @!P3 NANOSLEEP.SYNCS 0x989680 ;  /* 0x009896800000b95d */ /* 0x008fea0003900000 */
[----:B------:R-:W3:Y:S02]  /*25a50*/  @!P3 SYNCS.PHASECHK.TRANS64 P3, [R21+URZ+0x31c30], R72 ;  /* 0x031c30481500b5a7 */ /* 0x000ee4000806007f */
[----:B---3--:R-:W-:Y:S05]  /*25a60*/  @!P3 BRA `(.L_x_12359) ;  /* 0xfffffffc00f0b947 */ /* 0x008fea000383ffff */
[----:B------:R-:W-:Y:S05]  /*25a70*/  BRA `(.L_x_12358) ;  /* 0xffffff0000707947 */ /* 0x000fea000383ffff */
.L_x_12364:
[----:B--2---:R2:W3:Y:S02]  /*25a80*/  SYNCS.PHASECHK.TRANS64.TRYWAIT P2, [R21+URZ+0x31c50], R15 ;  /* 0x031c500f150075a7 */ /* 0x0044e4000804017f */
[----:B---3--:R-:W-:Y:S05]  /*25a90*/  @!P2 NANOSLEEP.SYNCS 0x989680 ;  /* 0x009896800000a95d */ /* 0x008fea0003900000 */
[----:B------:R-:W3:Y:S02]  /*25aa0*/  @!P2 SYNCS.PHASECHK.TRANS64 P2, [R21+URZ+0x31c50], R15 ;  /* 0x031c500f1500a5a7 */ /* 0x000ee4000804007f */
[----:B---3--:R-:W-:Y:S05]  /*25ab0*/  @!P2 BRA `(.L_x_12364) ;  /* 0xfffffffc00f0a947 */ /* 0x008fea000383ffff */
[----:B------:R-:W-:Y:S05]  /*25ac0*/  BRA `(.L_x_12363) ;  /* 0xffffff2400107947 */ /* 0x000fea000383ffff */
.L_x_12369:
[----:B-1----:R1:W2:Y:S02]  /*25ad0*/  SYNCS.PHASECHK.TRANS64.TRYWAIT P1, [R9+URZ+0x31c50], R0 ;  /* 0x031c5000090075a7 */ /* 0x0022a4000802017f */
[----:B--2---:R-:W-:Y:S05]  /*25ae0*/  @!P1 NANOSLEEP.SYNCS 0x989680 ;  /* 0x009896800000995d */ /* 0x004fea0003900000 */
[----:B------:R-:W2:Y:S02]  /*25af0*/  @!P1 SYNCS.PHASECHK.TRANS64 P1, [R9+URZ+0x31c50], R0 ;  /* 0x031c5000090095a7 */ /* 0x000ea4000802007f */
[----:B--2---:R-:W-:Y:S05]  /*25b00*/  @!P1 BRA `(.L_x_12369) ;  /* 0xfffffffc00f09947 */ /* 0x004fea000383ffff */
[----:B------:R-:W-:Y:S05]  /*25b10*/  BRA `(.L_x_12368) ;  /* 0xffffff50001c7947 */ /* 0x000fea000383ffff */
.L_x_12379:
[----:B------:R-:W-:Y:S02]  /*25b20*/  IMAD.MOV.U32 R13, RZ, RZ, R2 ;  /* 0x000000ffff0d7224 */ /* 0x000fe400078e0002 */
[----:B------:R-:W-:Y:S02]  /*25b30*/  IMAD.MOV.U32 R12, RZ, RZ, RZ ;  /* 0x000000ffff0c7224 */ /* 0x000fe400078e00ff */
[----:B------:R-:W-:Y:S02]  /*25b40*/  IMAD.MOV.U32 R11, RZ, RZ, 0x1c1f ;  /* 0x00001c1fff0b7424 */ /* 0x000fe400078e00ff */
[----:B------:R-:W-:-:S07]  /*25b50*/  IMAD.MOV.U32 R15, RZ, RZ, -0x1 ;  /* 0xffffffffff0f7424 */ /* 0x000fce00078e00ff */
[----:B------:R-:W-:Y:S05]  /*25b60*/  WARPSYNC.COLLECTIVE R15, `(.L_x_12573) ;  /* 0x000000000f087348 */ /* 0x000fea0003c00000 */
[----:B------:R0:W1:Y:S02]  /*25b70*/  SHFL.IDX P6, R14, R13, R12, R11 ;  /* 0x0000000c0d0e7389 */ /* 0x00006400000c000b */
[----:B01----:R-:W-:Y:S01]  /*25b80*/  ENDCOLLECTIVE ;  /* 0x000000000000791b */ /* 0x003fe20003800000 */
.L_x_12573:
[----:B------:R-:W-:Y:S02]  /*25b90*/  IMAD.MOV.U32 R13, RZ, RZ, R0 ;  /* 0x000000ffff0d7224 */ /* 0x000fe400078e0000 */
[----:B------:R-:W-:-:S07]  /*25ba0*/  IMAD.MOV.U32 R3, RZ, RZ, R14 ;  /* 0x000000ffff037224 */ /* 0x000fce00078e000e */
[----:B------:R-:W-:Y:S05]  /*25bb0*/  WARPSYNC.COLLECTIVE R15, `(.L_x_12574) ;  /* 0x000000000f087348 */ /* 0x000fea0003c00000 */
[----:B------:R0:W1:Y:S02]  /*25bc0*/  SHFL.IDX P6, R14, R13, R12, R11 ;  /* 0x0000000c0d0e7389 */ /* 0x00006400000c000b */
[----:B01----:R-:W-:Y:S01]  /*25bd0*/  ENDCOLLECTIVE ;  /* 0x000000000000791b */ /* 0x003fe20003800000 */
.L_x_12574:
[----:B------:R-:W-:Y:S05]  /*25be0*/  BRA `(.L_x_12575) ;  /* 0xffffff7400747947 */ /* 0x000fea000383ffff */
.L_x_12382:
        /* <DEDUP_REMOVED lines=8> */
.L_x_12577:
[----:B------:R-:W-:Y:S05]  /*25c70*/  BSYNC B1 ;  /* 0x0000000000017941 */ /* 0x000fea0003800000 */
.L_x_12576:
        /* <DEDUP_REMOVED lines=8> */
.L_x_12578:
[----:B------:R-:W-:Y:S05]  /*25d00*/  BRA `(.L_x_12579) ;  /* 0xffffff74008c7947 */ /* 0x000fea000383ffff */
.L_x_12399:
        /* <DEDUP_REMOVED lines=11> */
.L_x_12581:
[----:B------:R-:W-:Y:S05]  /*25dc0*/  BSYNC B1 ;  /* 0x0000000000017941 */ /* 0x000fea0003800000 */
.L_x_12580:
[----:B------:R-:W-:Y:S05]  /*25dd0*/  BRA `(.L_x_12582) ;  /* 0xffffff8c006c7947 */ /* 0x000fea000383ffff */
.L_x_12401:
[----:B------:R-:W-:Y:S01]  /*25de0*/  BSSY B1, `(.L_x_12583) ;  /* 0x0000006000017945 */ /* 0x000fe20003800000 */
[----:B------:R-:W-:-:S07]  /*25df0*/  IMAD.MOV.U32 R15, RZ, RZ, -0x1 ;  /* 0xffffffffff0f7424 */ /* 0x000fce00078e00ff */
[----:B01----:R-:W-:Y:S05]  /*25e00*/  WARPSYNC.COLLECTIVE R15, `(.L_x_12584) ;  /* 0x000000000f0c7348 */ /* 0x003fea0003c00000 */
[----:B------:R-:W-:Y:S02]  /*25e10*/  ELECT P6, UR62, PT ;  /* 0x00000000003e782f */ /* 0x000fe400038c0000 */
[----:B------:R-:W-:Y:S01]  /*25e20*/  MOV R14, UR62 ;  /* 0x0000003e000e7c02 */ /* 0x000fe20008000f00 */
[----:B01----:R-:W-:Y:S10]  /*25e30*/  ENDCOLLECTIVE ;  /* 0x000000000000791b */ /* 0x003ff40003800000 */
.L_x_12584:
[----:B------:R-:W-:Y:S05]  /*25e40*/  BSYNC B1 ;  /* 0x0000000000017941 */ /* 0x000fea0003800000 */
.L_x_12583:
[----:B------:R-:W-:Y:S01]  /*25e50*/  PLOP3.LUT P2, PT, P6, PT, PT, 0x80, 0x0 ;  /* 0x000000000000781c */ /* 0x000fe2000374f070 */
[----:B------:R-:W-:-:S12]  /*25e60*/  BRA `(.L_x_12400) ;  /* 0xffffff8c00607947 */ /* 0x000fd8000383ffff */
.L_x_12403:
[----:B-1----:R1:W2:Y:S02]  /*25e70*/  SYNCS.PHASECHK.TRANS64.TRYWAIT P0, [R22+URZ+0x31c20], R5 ;  /* 0x031c2005160075a7 */ /* 0x0022a4000800017f */
[----:B--2---:R-:W-:Y:S05]  /*25e80*/  @!P0 NANOSLEEP.SYNCS 0x989680 ;  /* 0x009896800000895d */ /* 0x004fea0003900000 */
[----:B------:R-:W2:Y:S02]  /*25e90*/  @!P0 SYNCS.PHASECHK.TRANS64 P0, [R22+URZ+0x31c20], R5 ;  /* 0x031c2005160085a7 */ /* 0x000ea4000800007f */
[----:B--2---:R-:W-:Y:S05]  /*25ea0*/  @!P0 BRA `(.L_x_12403) ;  /* 0xfffffffc00f08947 */ /* 0x004fea000383ffff */
[----:B------:R-:W-:Y:S05]  /*25eb0*/  BRA `(.L_x_12585) ;  /* 0xffffff8c00707947 */ /* 0x000fea000383ffff */
.L_x_12407:
[----:B--2---:R2:W3:Y:S02]  /*25ec0*/  SYNCS.PHASECHK.TRANS64.TRYWAIT P0, [R9+URZ+0x31ca0], R8 ;  /* 0x031ca008090075a7 */ /* 0x0044e4000800017f */
[----:B---3--:R-:W-:Y:S05]  /*25ed0*/  @!P0 NANOSLEEP.SYNCS 0x989680 ;  /* 0x009896800000895d */ /* 0x008fea0003900000 */
[----:B------:R-:W3:Y:S02]  /*25ee0*/  @!P0 SYNCS.PHASECHK.TRANS64 P0, [R9+URZ+0x31ca0], R8 ;  /* 0x031ca008090085a7 */ /* 0x000ee4000800007f */
[----:B---3--:R-:W-:Y:S05]  /*25ef0*/  @!P0 BRA `(.L_x_12407) ;  /* 0xfffffffc00f08947 */ /* 0x008fea000383ffff */
[----:B------:R-:W-:Y:S05]  /*25f00*/  BRA `(.L_x_12586) ;  /* 0xffffff8c008c7947 */ /* 0x000fea000383ffff */
.L_x_12414:
[----:B0-----:R0:W1:Y:S02]  /*25f10*/  SYNCS.PHASECHK.TRANS64.TRYWAIT P0, [R9+URZ+0x31cc0], R8 ;  /* 0x031cc008090075a7 */ /* 0x001064000800017f */
[----:B-1----:R-:W-:Y:S05]  /*25f20*/  @!P0 NANOSLEEP.SYNCS 0x989680 ;  /* 0x009896800000895d */ /* 0x002fea0003900000 */
[----:B------:R-:W1:Y:S02]  /*25f30*/  @!P0 SYNCS.PHASECHK.TRANS64 P0, [R9+URZ+0x31cc0], R8 ;  /* 0x031cc008090085a7 */ /* 0x000e64000800007f */
[----:B-1----:R-:W-:Y:S05]  /*25f40*/  @!P0 BRA `(.L_x_12414) ;  /* 0xfffffffc00f08947 */ /* 0x002fea000383ffff */
[----:B------:R-:W-:Y:S05]  /*25f50*/  BRA `(.L_x_12587) ;  /* 0xffffff9000847947 */ /* 0x000fea000383ffff */
.L_x_12423:
[----:B-1----:R1:W2:Y:S02]  /*25f60*/  SYNCS.PHASECHK.TRANS64.TRYWAIT P0, [R8+URZ+0x31ca0], R7 ;  /* 0x031ca007080075a7 */ /* 0x0022a4000800017f */
[----:B--2---:R-:W-:Y:S05]  /*25f70*/  @!P0 NANOSLEEP.SYNCS 0x989680 ;  /* 0x009896800000895d */ /* 0x004fea0003900000 */
[----:B------:R-:W2:Y:S02]  /*25f80*/  @!P0 SYNCS.PHASECHK.TRANS64 P0, [R8+URZ+0x31ca0], R7 ;  /* 0x031ca007080085a7 */ /* 0x000ea4000800007f */
[----:B--2---:R-:W-:Y:S05]  /*25f90*/  @!P0 BRA `(.L_x_12423) ;  /* 0xfffffffc00f08947 */ /* 0x004fea000383ffff */
[----:B------:R-:W-:Y:S05]  /*25fa0*/  BRA `(.L_x_12588) ;  /* 0xffffff9400c07947 */ /* 0x000fea000383ffff */
.L_x_12430:
[----:B0-----:R0:W2:Y:S02]  /*25fb0*/  SYNCS.PHASECHK.TRANS64.TRYWAIT P0, [R8+URZ+0x31cc0], R7 ;  /* 0x031cc007080075a7 */ /* 0x0010a4000800017f */
[----:B--2---:R-:W-:Y:S05]  /*25fc0*/  @!P0 NANOSLEEP.SYNCS 0x989680 ;  /* 0x009896800000895d */ /* 0x004fea0003900000 */
[----:B------:R-:W2:Y:S02]  /*25fd0*/  @!P0 SYNCS.PHASECHK.TRANS64 P0, [R8+URZ+0x31cc0], R7 ;  /* 0x031cc007080085a7 */ /* 0x000ea4000800007f */
[----:B--2---:R-:W-:Y:S05]  /*25fe0*/  @!P0 BRA `(.L_x_12430) ;  /* 0xfffffffc00f08947 */ /* 0x004fea000383ffff */
[----:B------:R-:W-:Y:S05]  /*25ff0*/  BRA `(.L_x_12589) ;  /* 0xffffff9800b47947 */ /* 0x000fea000383ffff */
.L_x_12445:
        /* <DEDUP_REMOVED lines=11> */
.L_x_12591:
[----:B------:R-:W-:Y:S05]  /*260b0*/  BSYNC B0 ;  /* 0x0000000000007941 */ /* 0x000fea0003800000 */
.L_x_12590:
[----:B------:R-:W-:Y:S05]  /*260c0*/  BRA `(.L_x_12592) ;  /* 0xffffffa400747947 */ /* 0x000fea000383ffff */
.L_x_12447:
[----:B------:R-:W-:Y:S01]  /*260d0*/  BSSY B0, `(.L_x_12593) ;  /* 0x0000006000007945 */ /* 0x000fe20003800000 */
[----:B------:R-:W-:-:S07]  /*260e0*/  IMAD.MOV.U32 R15, RZ, RZ, -0x1 ;  /* 0xffffffffff0f7424 */ /* 0x000fce00078e00ff */
[----:B0123--:R-:W-:Y:S05]  /*260f0*/  WARPSYNC.COLLECTIVE R15, `(.L_x_12594) ;  /* 0x000000000f0c7348 */ /* 0x00ffea0003c00000 */
[----:B------:R-:W-:Y:S02]  /*26100*/  ELECT P6, UR62, PT ;  /* 0x00000000003e782f */ /* 0x000fe400038c0000 */
[----:B------:R-:W-:Y:S01]  /*26110*/  MOV R14, UR62 ;  /* 0x0000003e000e7c02 */ /* 0x000fe20008000f00 */
[----:B0123--:R-:W-:Y:S10]  /*26120*/  ENDCOLLECTIVE ;  /* 0x000000000000791b */ /* 0x00fff40003800000 */
.L_x_12594:
[----:B------:R-:W-:Y:S05]  /*26130*/  BSYNC B0 ;  /* 0x0000000000007941 */ /* 0x000fea0003800000 */
.L_x_12593:
[----:B------:R-:W-:Y:S05]  /*26140*/  BRA `(.L_x_12595) ;  /* 0xffffffa4007c7947 */ /* 0x000fea000383ffff */
.L_x_12449:
[----:B---3--:R3:W4:Y:S02]  /*26150*/  SYNCS.PHASECHK.TRANS64.TRYWAIT P0, [R0+URZ+0x31c40], R2 ;  /* 0x031c4002000075a7 */ /* 0x008724000800017f */
[----:B----4-:R-:W-:Y:S05]  /*26160*/  @!P0 NANOSLEEP.SYNCS 0x989680 ;  /* 0x009896800000895d */ /* 0x010fea0003900000 */
[----:B------:R-:W4:Y:S02]  /*26170*/  @!P0 SYNCS.PHASECHK.TRANS64 P0, [R0+URZ+0x31c40], R2 ;  /* 0x031c4002000085a7 */ /* 0x000f24000800007f */
[----:B----4-:R-:W-:Y:S05]  /*26180*/  @!P0 BRA `(.L_x_12449) ;  /* 0xfffffffc00f08947 */ /* 0x010fea000383ffff */
[----:B------:R-:W-:Y:S05]  /*26190*/  BRA `(.L_x_12596) ;  /* 0xffffffa400d07947 */ /* 0x000fea000383ffff */
.L_x_12453:
[----:B------:R-:W2:Y:S04]  /*261a0*/  LDL.LU R11, [R1+0x20] ;  /* 0x00002000010b7983 */ /* 0x000ea80000300800 */
[----:B------:R0:W5:Y:S01]  /*261b0*/  LDL R8, [R1+0x10] ;  /* 0x0000100001087983 */ /* 0x0001620000100800 */
[----:B------:R-:W-:Y:S02]  /*261c0*/  IMAD.MOV.U32 R13, RZ, RZ, R5 ;  /* 0x000000ffff0d7224 */ /* 0x000fe400078e0005 */
[----:B------:R-:W-:Y:S02]  /*261d0*/  IMAD.MOV.U32 R12, RZ, RZ, RZ ;  /* 0x000000ffff0c7224 */ /* 0x000fe400078e00ff */
[----:B------:R-:W-:Y:S02]  /*261e0*/  IMAD.MOV.U32 R15, RZ, RZ, -0x1 ;  /* 0xffffffffff0f7424 */ /* 0x000fe400078e00ff */
[----:B------:R-:W-:-:S04]  /*261f0*/  IMAD R17, R17, 0xc0, R21 ;  /* 0x000000c011117824 */ /* 0x000fc800078e0215 */
[----:B------:R-:W-:Y:S02]  /*26200*/  VIADD R9, R17, 0x20 ;  /* 0x0000002011097836 */ /* 0x000fe40000000000 */
[----:B--2---:R-:W-:Y:S02]  /*26210*/  IMAD R0, R11, R10, RZ ;  /* 0x0000000a0b007224 */ /* 0x004fe400078e02ff */
[----:B0-----:R-:W-:-:S07]  /*26220*/  IMAD.MOV.U32 R11, RZ, RZ, 0x1c1f ;  /* 0x00001c1fff0b7424 */ /* 0x001fce00078e00ff */
[----:B-----5:R-:W-:Y:S05]  /*26230*/  WARPSYNC.COLLECTIVE R15, `(.L_x_12597) ;  /* 0x000000000f087348 */ /* 0x020fea0003c00000 */
[----:B------:R0:W1:Y:S02]  /*26240*/  SHFL.IDX P6, R14, R13, R12, R11 ;  /* 0x0000000c0d0e7389 */ /* 0x00006400000c000b */
[----:B01---5:R-:W-:Y:S01]  /*26250*/  ENDCOLLECTIVE ;  /* 0x000000000000791b */ /* 0x023fe20003800000 */
.L_x_12597:
[----:B------:R-:W-:Y:S02]  /*26260*/  IMAD.MOV.U32 R13, RZ, RZ, R4 ;  /* 0x000000ffff0d7224 */ /* 0x000fe400078e0004 */
[----:B------:R-:W-:-:S07]  /*26270*/  IMAD.MOV.U32 R2, RZ, RZ, R14 ;  /* 0x000000ffff027224 */ /* 0x000fce00078e000e */
[----:B------:R-:W-:Y:S05]  /*26280*/  WARPSYNC.COLLECTIVE R15, `(.L_x_12598) ;  /* 0x000000000f087348 */ /* 0x000fea0003c00000 */
[----:B------:R0:W1:Y:S02]  /*26290*/  SHFL.IDX P6, R14, R13, R12, R11 ;  /* 0x0000000c0d0e7389 */ /* 0x00006400000c000b */
[----:B01----:R-:W-:Y:S01]  /*262a0*/  ENDCOLLECTIVE ;  /* 0x000000000000791b */ /* 0x003fe20003800000 */
.L_x_12598:
[----:B------:R-:W-:Y:S01]  /*262b0*/  ISETP.GE.AND P2, PT, R17, R0, PT ;  /* 0x000000001100720c */ /* 0x000fe20003f46270 */
[----:B------:R-:W-:-:S12]  /*262c0*/  IMAD.MOV.U32 R3, RZ, RZ, R14 ;  /* 0x000000ffff037224 */ /* 0x000fd800078e000e */
[----:B------:R-:W-:-:S05]  /*262d0*/  @!P2 LEA R3, P4, R20, R3, 0x1 ;  /* 0x000000031403a211 */ /* 0x000fca00078808ff */
[----:B------:R-:W-:-:S05]  /*262e0*/  @!P2 IMAD.X R2, RZ, RZ, R2, P4 ;  /* 0x000000ffff02a224 */ /* 0x000fca00020e0602 */
[----:B------:R-:W-:-:S04]  /*262f0*/  @!P2 LOP3.LUT R3, R3, R2, RZ, 0x3c, !PT ;  /* 0x000000020303a212 */ /* 0x000fc800078e3cff */
[----:B------:R-:W-:Y:S01]  /*26300*/  @!P2 LOP3.LUT R2, R3, R2, RZ, 0x3c, !PT ;  /* 0x000000020302a212 */ /* 0x000fe200078e3cff */
[----:B------:R-:W-:-:S03]  /*26310*/  ULDC.64 UR4, c[0x0][0x208] ;  /* 0x0000820000047ab9 */ /* 0x000fc60000000a00 */
[----:B------:R-:W-:Y:S01]  /*26320*/  @!P2 LOP3.LUT R3, R3, R2, RZ, 0x3c, !PT ;  /* 0x000000020303a212 */ /* 0x000fe200078e3cff */
[----:B------:R-:W-:Y:S02]  /*26330*/  IMAD.MOV.U32 R13, RZ, RZ, R5 ;  /* 0x000000ffff0d7224 */ /* 0x000fe400078e0005 */
[----:B------:R-:W-:Y:S02]  /*26340*/  IMAD.MOV.U32 R12, RZ, RZ, 0x1 ;  /* 0x00000001ff0c7424 */ /* 0x000fe400078e00ff */
        /* <DEDUP_REMOVED lines=9> */
.L_x_12599:
[----:B------:R-:W-:Y:S02]  /*263e0*/  IMAD.MOV.U32 R13, RZ, RZ, R4 ;  /* 0x000000ffff0d7224 */ /* 0x000fe400078e0004 */
[----:B------:R-:W-:-:S07]  /*263f0*/  IMAD.MOV.U32 R2, RZ, RZ, R14 ;  /* 0x000000ffff027224 */ /* 0x000fce00078e000e */
[----:B------:R-:W-:Y:S05]  /*26400*/  WARPSYNC.COLLECTIVE R15, `(.L_x_12600) ;  /* 0x000000000f087348 */ /* 0x000fea0003c00000 */
[----:B------:R0:W1:Y:S02]  /*26410*/  SHFL.IDX P6, R14, R13, R12, R11 ;  /* 0x0000000c0d0e7389 */ /* 0x00006400000c000b */
[----:B01----:R-:W-:Y:S01]  /*26420*/  ENDCOLLECTIVE ;  /* 0x000000000000791b */ /* 0x003fe20003800000 */
.L_x_12600:
        /* <DEDUP_REMOVED lines=19> */
.L_x_12601:
[----:B------:R-:W-:Y:S02]  /*26560*/  VIADD R2, R17, 0x40 ;  /* 0x0000004011027836 */ /* 0x000fe40000000000 */
[----:B------:R-:W-:-:S03]  /*26570*/  IMAD.MOV.U32 R13, RZ, RZ, R4 ;  /* 0x000000ffff0d7224 */ /* 0x000fc600078e0004 */
[----:B------:R-:W-:Y:S01]  /*26580*/  ISETP.GE.AND P2, PT, R2, R0, PT ;  /* 0x000000000200720c */ /* 0x000fe20003f46270 */
[----:B------:R-:W-:-:S12]  /*26590*/  IMAD.MOV.U32 R2, RZ, RZ, R14 ;  /* 0x000000ffff027224 */ /* 0x000fd800078e000e */
[----:B------:R-:W-:Y:S05]  /*265a0*/  WARPSYNC.COLLECTIVE R15, `(.L_x_12602) ;  /* 0x000000000f087348 */ /* 0x000fea0003c00000 */
[----:B------:R0:W1:Y:S02]  /*265b0*/  SHFL.IDX P6, R14, R13, R12, R11 ;  /* 0x0000000c0d0e7389 */ /* 0x00006400000c000b */
[----:B01----:R-:W-:Y:S01]  /*265c0*/  ENDCOLLECTIVE ;  /* 0x000000000000791b */ /* 0x003fe20003800000 */
.L_x_12602:
[----:B------:R-:W-:-:S05]  /*265d0*/  IMAD.MOV.U32 R3, RZ, RZ, R14 ;  /* 0x000000ffff037224 */ /* 0x000fca00078e000e */
        /* <DEDUP_REMOVED lines=17> */
.L_x_12603:
[----:B------:R-:W-:Y:S02]  /*266f0*/  IMAD.MOV.U32 R13, RZ, RZ, R4 ;  /* 0x000000ffff0d7224 */ /* 0x000fe400078e0004 */
[----:B------:R-:W-:-:S07]  /*26700*/  IMAD.MOV.U32 R5, RZ, RZ, R14 ;  /* 0x000000ffff057224 */ /* 0x000fce00078e000e */
[----:B------:R-:W-:Y:S05]  /*26710*/  WARPSYNC.COLLECTIVE R15, `(.L_x_12604) ;  /* 0x000000000f087348 */ /* 0x000fea0003c00000 */
[----:B------:R0:W1:Y:S02]  /*26720*/  SHFL.IDX P6, R14, R13, R12, R11 ;  /* 0x0000000c0d0e7389 */ /* 0x00006400000c000b */
[----:B01----:R-:W-:Y:S01]  /*26730*/  ENDCOLLECTIVE ;  /* 0x000000000000791b */ /* 0x003fe20003800000 */
.L_x_12604:
[----:B------:R-:W-:-:S05]  /*26740*/  VIADD R2, R17, 0x60 ;  /* 0x0000006011027836 */ /* 0x000fca0000000000 */
[----:B------:R-:W-:Y:S01]  /*26750*/  ISETP.GE.AND P2, PT, R2, R0, PT ;  /* 0x000000000200720c */ /* 0x000fe20003f46270 */
[----:B------:R-:W-:Y:S01]  /*26760*/  ULDC.64 UR4, c[0x0][0x208] ;  /* 0x0000820000047ab9 */ /* 0x000fe20000000a00 */
[----:B------:R-:W-:-:S11]  /*26770*/  IMAD.MOV.U32 R4, RZ, RZ, R14 ;  /* 0x000000ffff047224 */ /* 0x000fd600078e000e */
[----:B------:R-:W-:Y:S01]  /*26780*/  @!P2 LEA R2, P4, R20, R4, 0x1 ;  /* 0x000000041402a211 */ /* 0x000fe200078808ff */
[----:B------:R-:W-:-:S04]  /*26790*/  IMAD.MOV.U32 R13, RZ, RZ, R6 ;  /* 0x000000ffff0d7224 */ /* 0x000fc800078e0006 */
[----:B------:R-:W-:Y:S02]  /*267a0*/  @!P2 IMAD.X R3, RZ, RZ, R5, P4 ;  /* 0x000000ffff03a224 */ /* 0x000fe400020e0605 */
[----:B------:R-:W-:-:S03]  /*267b0*/  IMAD.MOV.U32 R12, RZ, RZ, RZ ;  /* 0x000000ffff0c7224 */ /* 0x000fc600078e00ff */
        /* <DEDUP_REMOVED lines=9> */
.L_x_12605:
[----:B------:R-:W-:Y:S02]  /*26850*/  VIADD R2, R17, 0x80 ;  /* 0x0000008011027836 */ /* 0x000fe40000000000 */
[----:B------:R-:W-:-:S03]  /*26860*/  IMAD.MOV.U32 R13, RZ, RZ, R7 ;  /* 0x000000ffff0d7224 */ /* 0x000fc600078e0007 */
[----:B------:R-:W-:Y:S01]  /*26870*/  ISETP.GE.AND P2, PT, R2, R0, PT ;  /* 0x000000000200720c */ /* 0x000fe20003f46270 */
[----:B------:R-:W-:-:S12]  /*26880*/  IMAD.MOV.U32 R2, RZ, RZ, R14 ;  /* 0x000000ffff027224 */ /* 0x000fd800078e000e */
[----:B------:R-:W-:Y:S05]  /*26890*/  WARPSYNC.COLLECTIVE R15, `(.L_x_12606) ;  /* 0x000000000f087348 */ /* 0x000fea0003c00000 */
[----:B------:R0:W1:Y:S02]  /*268a0*/  SHFL.IDX P6, R14, R13, R12, R11 ;  /* 0x0000000c0d0e7389 */ /* 0x00006400000c000b */
[----:B01----:R-:W-:Y:S01]  /*268b0*/  ENDCOLLECTIVE ;  /* 0x000000000000791b */ /* 0x003fe20003800000 */
.L_x_12606:
        /* <DEDUP_REMOVED lines=18> */
.L_x_12607:
[----:B------:R-:W-:Y:S02]  /*269e0*/  IMAD.MOV.U32 R13, RZ, RZ, R7 ;  /* 0x000000ffff0d7224 */ /* 0x000fe400078e0007 */
[----:B------:R-:W-:-:S07]  /*269f0*/  IMAD.MOV.U32 R6, RZ, RZ, R14 ;  /* 0x000000ffff067224 */ /* 0x000fce00078e000e */
[----:B------:R-:W-:Y:S05]  /*26a00*/  WARPSYNC.COLLECTIVE R15, `(.L_x_12608) ;  /* 0x000000000f087348 */ /* 0x000fea0003c00000 */
[----:B------:R0:W1:Y:S02]  /*26a10*/  SHFL.IDX P6, R14, R13, R12, R11 ;  /* 0x0000000c0d0e7389 */ /* 0x00006400000c000b */
[----:B01----:R-:W-:Y:S01]  /*26a20*/  ENDCOLLECTIVE ;  /* 0x000000000000791b */ /* 0x003fe20003800000 */
.L_x_12608:
[----:B------:R-:W-:Y:S01]  /*26a30*/  IMAD.MOV.U32 R2, RZ, RZ, R14 ;  /* 0x000000ffff027224 */ /* 0x000fe200078e000e */
[----:B------:R-:W-:Y:S06]  /*26a40*/  BRA `(.L_x_12609) ;  /* 0xffffffac00407947 */ /* 0x000fec000383ffff */
.L_x_12456:
[----:B-1----:R1:W2:Y:S02]  /*26a50*/  SYNCS.PHASECHK.TRANS64.TRYWAIT P1, [R22+URZ+0x31c20], R3 ;  /* 0x031c2003160075a7 */ /* 0x0022a4000802017f */
[----:B--2---:R-:W-:Y:S05]  /*26a60*/  @!P1 NANOSLEEP.SYNCS 0x989680 ;  /* 0x009896800000995d */ /* 0x004fea0003900000 */
[----:B------:R-:W2:Y:S02]  /*26a70*/  @!P1 SYNCS.PHASECHK.TRANS64 P1, [R22+URZ+0x31c20], R3 ;  /* 0x031c2003160095a7 */ /* 0x000ea4000802007f */
[----:B--2---:R-:W-:Y:S05]  /*26a80*/  @!P1 BRA `(.L_x_12456) ;  /* 0xfffffffc00f09947 */ /* 0x004fea000383ffff */
[----:B------:R-:W-:Y:S05]  /*26a90*/  BRA `(.L_x_12610) ;  /* 0xffffffac00b47947 */ /* 0x000fea000383ffff */
.L_x_12465:
[----:B-1----:R1:W2:Y:S02]  /*26aa0*/  SYNCS.PHASECHK.TRANS64.TRYWAIT P0, [R3+URZ+0x31c40], R2 ;  /* 0x031c4002030075a7 */ /* 0x0022a4000800017f */
[----:B--2---:R-:W-:Y:S05]  /*26ab0*/  @!P0 NANOSLEEP.SYNCS 0x989680 ;  /* 0x009896800000895d */ /* 0x004fea0003900000 */
[----:B------:R-:W2:Y:S02]  /*26ac0*/  @!P0 SYNCS.PHASECHK.TRANS64 P0, [R3+URZ+0x31c40], R2 ;  /* 0x031c4002030085a7 */ /* 0x000ea4000800007f */
[----:B--2---:R-:W-:Y:S05]  /*26ad0*/  @!P0 BRA `(.L_x_12465) ;  /* 0xfffffffc00f08947 */ /* 0x004fea000383ffff */
[----:B------:R-:W-:Y:S05]  /*26ae0*/  BRA `(.L_x_12611) ;  /* 0xffffffb000647947 */ /* 0x000fea000383ffff */
.L_x_12472:
[----:B0-----:R0:W1:Y:S02]  /*26af0*/  SYNCS.PHASECHK.TRANS64.TRYWAIT P0, [R2+URZ+0x31c60], R3 ;  /* 0x031c6003020075a7 */ /* 0x001064000800017f */
[----:B-1----:R-:W-:Y:S05]  /*26b00*/  @!P0 NANOSLEEP.SYNCS 0x989680 ;  /* 0x009896800000895d */ /* 0x002fea0003900000 */
[----:B------:R-:W1:Y:S02]  /*26b10*/  @!P0 SYNCS.PHASECHK.TRANS64 P0, [R2+URZ+0x31c60], R3 ;  /* 0x031c6003020085a7 */ /* 0x000e64000800007f */
[----:B-1----:R-:W-:Y:S05]  /*26b20*/  @!P0 BRA `(.L_x_12472) ;  /* 0xfffffffc00f08947 */ /* 0x002fea000383ffff */
[----:B------:R-:W-:Y:S05]  /*26b30*/  BRA `(.L_x_12612) ;  /* 0xffffffb4006c7947 */ /* 0x000fea000383ffff */
.L_x_12483:
[----:B0-----:R0:W2:Y:S02]  /*26b40*/  SYNCS.PHASECHK.TRANS64.TRYWAIT P0, [R5+URZ+0x31c40], R2 ;  /* 0x031c4002050075a7 */ /* 0x0010a4000800017f */
[----:B--2---:R-:W-:Y:S05]  /*26b50*/  @!P0 NANOSLEEP.SYNCS 0x989680 ;  /* 0x009896800000895d */ /* 0x004fea0003900000 */
[----:B------:R-:W2:Y:S02]  /*26b60*/  @!P0 SYNCS.PHASECHK.TRANS64 P0, [R5+URZ+0x31c40], R2 ;  /* 0x031c4002050085a7 */ /* 0x000ea4000800007f */
[----:B--2---:R-:W-:Y:S05]  /*26b70*/  @!P0 BRA `(.L_x_12483) ;  /* 0xfffffffc00f08947 */ /* 0x004fea000383ffff */
[----:B------:R-:W-:Y:S05]  /*26b80*/  BRA `(.L_x_12613) ;  /* 0xffffffbc002c7947 */ /* 0x000fea000383ffff */
.L_x_12490:
[----:B0-----:R0:W1:Y:S02]  /*26b90*/  SYNCS.PHASECHK.TRANS64.TRYWAIT P0, [R3+URZ+0x31c60], R27 ;  /* 0x031c601b030075a7 */ /* 0x001064000800017f */
[----:B-1----:R-:W-:Y:S05]  /*26ba0*/  @!P0 NANOSLEEP.SYNCS 0x989680 ;  /* 0x009896800000895d */ /* 0x002fea0003900000 */
[----:B------:R-:W1:Y:S02]  /*26bb0*/  @!P0 SYNCS.PHASECHK.TRANS64 P0, [R3+URZ+0x31c60], R27 ;  /* 0x031c601b030085a7 */ /* 0x000e64000800007f */
[----:B-1----:R-:W-:Y:S05]  /*26bc0*/  @!P0 BRA `(.L_x_12490) ;  /* 0xfffffffc00f08947 */ /* 0x002fea000383ffff */
[----:B------:R-:W-:Y:S05]  /*26bd0*/  BRA `(.L_x_12614) ;  /* 0xffffffc000347947 */ /* 0x000fea000383ffff */
.L_x_12501:
[----:B0-----:R0:W2:Y:S02]  /*26be0*/  SYNCS.PHASECHK.TRANS64.TRYWAIT P0, [R5+URZ+0x31c40], R2 ;  /* 0x031c4002050075a7 */ /* 0x0010a4000800017f */
[----:B--2---:R-:W-:Y:S05]  /*26bf0*/  @!P0 NANOSLEEP.SYNCS 0x989680 ;  /* 0x009896800000895d */ /* 0x004fea0003900000 */
[----:B------:R-:W2:Y:S02]  /*26c00*/  @!P0 SYNCS.PHASECHK.TRANS64 P0, [R5+URZ+0x31c40], R2 ;  /* 0x031c4002050085a7 */ /* 0x000ea4000800007f */
[----:B--2---:R-:W-:Y:S05]  /*26c10*/  @!P0 BRA `(.L_x_12501) ;  /* 0xfffffffc00f08947 */ /* 0x004fea000383ffff */
[----:B------:R-:W-:Y:S05]  /*26c20*/  BRA `(.L_x_12615) ;  /* 0xffffffc400d07947 */ /* 0x000fea000383ffff */
.L_x_12508:
[----:B0-----:R0:W1:Y:S02]  /*26c30*/  SYNCS.PHASECHK.TRANS64.TRYWAIT P0, [R3+URZ+0x31c60], R7 ;  /* 0x031c6007030075a7 */ /* 0x001064000800017f */
[----:B-1----:R-:W-:Y:S05]  /*26c40*/  @!P0 NANOSLEEP.SYNCS 0x989680 ;  /* 0x009896800000895d */ /* 0x002fea0003900000 */
[----:B------:R-:W1:Y:S02]  /*26c50*/  @!P0 SYNCS.PHASECHK.TRANS64 P0, [R3+URZ+0x31c60], R7 ;  /* 0x031c6007030085a7 */ /* 0x000e64000800007f */
[----:B-1----:R-:W-:Y:S05]  /*26c60*/  @!P0 BRA `(.L_x_12508) ;  /* 0xfffffffc00f08947 */ /* 0x002fea000383ffff */
[----:B------:R-:W-:Y:S05]  /*26c70*/  BRA `(.L_x_12616) ;  /* 0xffffffc800d87947 */ /* 0x000fea000383ffff */
.L_x_12521:
[----:B-1----:R1:W2:Y:S02]  /*26c80*/  SYNCS.PHASECHK.TRANS64.TRYWAIT P0, [R3+URZ+0x31c60], R0 ;  /* 0x031c6000030075a7 */ /* 0x0022a4000800017f */
[----:B--2---:R-:W-:Y:S05]  /*26c90*/  @!P0 NANOSLEEP.SYNCS 0x989680 ;  /* 0x009896800000895d */ /* 0x004fea0003900000 */
[----:B------:R-:W2:Y:S02]  /*26ca0*/  @!P0 SYNCS.PHASECHK.TRANS64 P0, [R3+URZ+0x31c60], R0 ;  /* 0x031c6000030085a7 */ /* 0x000ea4000800007f */
[----:B--2---:R-:W-:Y:S05]  /*26cb0*/  @!P0 BRA `(.L_x_12521) ;  /* 0xfffffffc00f08947 */ /* 0x004fea000383ffff */
[----:B------:R-:W-:Y:S05]  /*26cc0*/  BRA `(.L_x_12617) ;  /* 0xffffffd0005c7947 */ /* 0x000fea000383ffff */
.L_x_12530:
[----:B------:R-:W-:Y:S01]  /*26cd0*/  BSSY B0, `(.L_x_12618) ;  /* 0x0000008000007945 */ /* 0x000fe20003800000 */
[----:B------:R-:W-:Y:S02]  /*26ce0*/  IMAD.MOV.U32 R13, RZ, RZ, R16 ;  /* 0x000000ffff0d7224 */ /* 0x000fe400078e0010 */
[----:B------:R-:W-:Y:S02]  /*26cf0*/  IMAD.MOV.U32 R12, RZ, RZ, RZ ;  /* 0x000000ffff0c7224 */ /* 0x000fe400078e00ff */
[----:B------:R-:W-:Y:S02]  /*26d00*/  IMAD.MOV.U32 R11, RZ, RZ, 0x1f ;  /* 0x0000001fff0b7424 */ /* 0x000fe400078e00ff */
[----:B------:R-:W-:-:S07]  /*26d10*/  IMAD.MOV.U32 R15, RZ, RZ, -0x1 ;  /* 0xffffffffff0f7424 */ /* 0x000fce00078e00ff */
[----:B-1----:R-:W-:Y:S05]  /*26d20*/  WARPSYNC.COLLECTIVE R15, `(.L_x_12619) ;  /* 0x000000000f087348 */ /* 0x002fea0003c00000 */
[----:B------:R0:W2:Y:S02]  /*26d30*/  SHFL.IDX P6, R14, R13, R12, R11 ;  /* 0x0000000c0d0e7389 */ /* 0x0000a400000c000b */
[----:B012---:R-:W-:Y:S01]  /*26d40*/  ENDCOLLECTIVE ;  /* 0x000000000000791b */ /* 0x007fe20003800000 */
.L_x_12619:
[----:B------:R-:W-:Y:S05]  /*26d50*/  BSYNC B0 ;  /* 0x0000000000007941 */ /* 0x000fea0003800000 */
.L_x_12618:
        /* <DEDUP_REMOVED lines=10> */
.L_x_12620:
        /* <DEDUP_REMOVED lines=17> */
.L_x_12621:
        /* <DEDUP_REMOVED lines=8> */
.L_x_12622:
[----:B------:R-:W-:Y:S01]  /*26f90*/  IMAD.MOV.U32 R12, RZ, RZ, 0x4 ;  /* 0x00000004ff0c7424 */ /* 0x000fe200078e00ff */
[----:B------:R-:W-:-:S05]  /*26fa0*/  SEL R5, R14, RZ, P0 ;  /* 0x000000ff0e057207 */ /* 0x000fca0000000000 */
[----:B------:R-:W-:-:S04]  /*26fb0*/  IMAD.IADD R5, R4, 0x1, R5 ;  /* 0x0000000104057824 */ /* 0x000fc800078e0205 */
[----:B------:R-:W-:-:S07]  /*26fc0*/  IMAD.MOV.U32 R13, RZ, RZ, R5 ;  /* 0x000000ffff0d7224 */ /* 0x000fce00078e0005 */
[----:B------:R-:W-:Y:S05]  /*26fd0*/  WARPSYNC.COLLECTIVE R15, `(.L_x_12623) ;  /* 0x000000000f087348 */ /* 0x000fea0003c00000 */
[----:B------:R0:W1:Y:S02]  /*26fe0*/  SHFL.UP P6, R14, R13, R12, R11 ;  /* 0x0400000c0d0e7389 */ /* 0x00006400000c000b */
[----:B01----:R-:W-:Y:S01]  /*26ff0*/  ENDCOLLECTIVE ;  /* 0x000000000000791b */ /* 0x003fe20003800000 */
.L_x_12623:
[----:B------:R-:W-:Y:S01]  /*27000*/  IMAD.MOV.U32 R12, RZ, RZ, 0x8 ;  /* 0x00000008ff0c7424 */ /* 0x000fe200078e00ff */
[----:B------:R-:W-:-:S05]  /*27010*/  SEL R6, R14, RZ, P1 ;  /* 0x000000ff0e067207 */ /* 0x000fca0000800000 */
[----:B------:R-:W-:-:S04]  /*27020*/  IMAD.IADD R6, R5, 0x1, R6 ;  /* 0x0000000105067824 */ /* 0x000fc800078e0206 */
[----:B------:R-:W-:-:S07]  /*27030*/  IMAD.MOV.U32 R13, RZ, RZ, R6 ;  /* 0x000000ffff0d7224 */ /* 0x000fce00078e0006 */
[----:B------:R-:W-:Y:S05]  /*27040*/  WARPSYNC.COLLECTIVE R15, `(.L_x_12624) ;  /* 0x000000000f087348 */ /* 0x000fea0003c00000 */
[----:B------:R0:W1:Y:S02]  /*27050*/  SHFL.UP P6, R14, R13, R12, R11 ;  /* 0x0400000c0d0e7389 */ /* 0x00006400000c000b */
[----:B01----:R-:W-:Y:S01]  /*27060*/  ENDCOLLECTIVE ;  /* 0x000000000000791b */ /* 0x003fe20003800000 */
.L_x_12624:
[----:B------:R-:W-:Y:S01]  /*27070*/  IMAD.MOV.U32 R12, RZ, RZ, 0x10 ;  /* 0x00000010ff0c7424 */ /* 0x000fe200078e00ff */
[----:B------:R-:W-:-:S05]  /*27080*/  SEL R3, R14, RZ, P2 ;  /* 0x000000ff0e037207 */ /* 0x000fca0001000000 */
[----:B------:R-:W-:-:S04]  /*27090*/  IMAD.IADD R4, R6, 0x1, R3 ;  /* 0x0000000106047824 */ /* 0x000fc800078e0203 */
[----:B------:R-:W-:-:S07]  /*270a0*/  IMAD.MOV.U32 R13, RZ, RZ, R4 ;  /* 0x000000ffff0d7224 */ /* 0x000fce00078e0004 */
[----:B------:R-:W-:Y:S05]  /*270b0*/  WARPSYNC.COLLECTIVE R15, `(.L_x_12625) ;  /* 0x000000000f087348 */ /* 0x000fea0003c00000 */
[----:B------:R0:W1:Y:S02]  /*270c0*/  SHFL.UP P6, R14, R13, R12, R11 ;  /* 0x0400000c0d0e7389 */ /* 0x00006400000c000b */
[----:B01----:R-:W-:Y:S01]  /*270d0*/  ENDCOLLECTIVE ;  /* 0x000000000000791b */ /* 0x003fe20003800000 */
.L_x_12625:
        /* <DEDUP_REMOVED lines=8> */
.L_x_12626:
[----:B------:R-:W-:Y:S05]  /*27160*/  BRA `(.L_x_12627) ;  /* 0xffffffd4001c7947 */ /* 0x000fea000383ffff */
.L_x_12535:
        /* <DEDUP_REMOVED lines=8> */
.L_x_12629:
[----:B------:R-:W-:Y:S05]  /*271f0*/  BSYNC B0 ;  /* 0x0000000000007941 */ /* 0x000fea0003800000 */
.L_x_12628:
        /* <DEDUP_REMOVED lines=10> */
.L_x_12630:
[----:B------:R-:W-:Y:S01]  /*272a0*/  IMAD.MOV.U32 R12, RZ, RZ, 0x4 ;  /* 0x00000004ff0c7424 */ /* 0x000fe200078e00ff */
[----:B------:R-:W-:-:S05]  /*272b0*/  SEL R14, R14, RZ, P0 ;  /* 0x000000ff0e0e7207 */ /* 0x000fca0000000000 */
[----:B------:R-:W-:-:S04]  /*272c0*/  IMAD.IADD R3, R13, 0x1, R14 ;  /* 0x000000010d037824 */ /* 0x000fc800078e020e */
[----:B------:R-:W-:-:S07]  /*272d0*/  IMAD.MOV.U32 R13, RZ, RZ, R3 ;  /* 0x000000ffff0d7224 */ /* 0x000fce00078e0003 */
[----:B------:R-:W-:Y:S05]  /*272e0*/  WARPSYNC.COLLECTIVE R15, `(.L_x_12631) ;  /* 0x000000000f087348 */ /* 0x000fea0003c00000 */
[----:B------:R0:W1:Y:S02]  /*272f0*/  SHFL.UP P6, R14, R13, R12, R11 ;  /* 0x0400000c0d0e7389 */ /* 0x00006400000c000b */
[----:B01----:R-:W-:Y:S01]  /*27300*/  ENDCOLLECTIVE ;  /* 0x000000000000791b */ /* 0x003fe20003800000 */
.L_x_12631:
[----:B------:R-:W-:Y:S01]  /*27310*/  IMAD.MOV.U32 R12, RZ, RZ, 0x8 ;  /* 0x00000008ff0c7424 */ /* 0x000fe200078e00ff */
[----:B------:R-:W-:-:S05]  /*27320*/  SEL R4, R14, RZ, P1 ;  /* 0x000000ff0e047207 */ /* 0x000fca0000800000 */
[----:B------:R-:W-:-:S04]  /*27330*/  IMAD.IADD R4, R3, 0x1, R4 ;  /* 0x0000000103047824 */ /* 0x000fc800078e0204 */
[----:B------:R-:W-:-:S07]  /*27340*/  IMAD.MOV.U32 R13, RZ, RZ, R4 ;  /* 0x000000ffff0d7224 */ /* 0x000fce00078e0004 */
[----:B------:R-:W-:Y:S05]  /*27350*/  WARPSYNC.COLLECTIVE R15, `(.L_x_12632) ;  /* 0x000000000f087348 */ /* 0x000fea0003c00000 */
[----:B------:R0:W1:Y:S02]  /*27360*/  SHFL.UP P6, R14, R13, R12, R11 ;  /* 0x0400000c0d0e7389 */ /* 0x00006400000c000b */
[----:B01----:R-:W-:Y:S01]  /*27370*/  ENDCOLLECTIVE ;  /* 0x000000000000791b */ /* 0x003fe20003800000 */
.L_x_12632:
[----:B------:R-:W-:Y:S01]  /*27380*/  IMAD.MOV.U32 R12, RZ, RZ, 0x10 ;  /* 0x00000010ff0c7424 */ /* 0x000fe200078e00ff */
[----:B------:R-:W-:-:S05]  /*27390*/  SEL R5, R14, RZ, P2 ;  /* 0x000000ff0e057207 */ /* 0x000fca0001000000 */
[----:B------:R-:W-:-:S04]  /*273a0*/  IMAD.IADD R5, R4, 0x1, R5 ;  /* 0x0000000104057824 */ /* 0x000fc800078e0205 */
[----:B------:R-:W-:-:S07]  /*273b0*/  IMAD.MOV.U32 R13, RZ, RZ, R5 ;  /* 0x000000ffff0d7224 */ /* 0x000fce00078e0005 */
[----:B------:R-:W-:Y:S05]  /*273c0*/  WARPSYNC.COLLECTIVE R15, `(.L_x_12633) ;  /* 0x000000000f087348 */ /* 0x000fea0003c00000 */
[----:B------:R0:W1:Y:S02]  /*273d0*/  SHFL.UP P6, R14, R13, R12, R11 ;  /* 0x0400000c0d0e7389 */ /* 0x00006400000c000b */
[----:B01----:R-:W-:Y:S01]  /*273e0*/  ENDCOLLECTIVE ;  /* 0x000000000000791b */ /* 0x003fe20003800000 */
.L_x_12633:
        /* <DEDUP_REMOVED lines=8> */
.L_x_12634:
[----:B------:R-:W-:Y:S05]  /*27470*/  BRA `(.L_x_12635) ;  /* 0xffffffd000fc7947 */ /* 0x000fea000383ffff */
.L_x_12537:
[----:B------:R-:W-:Y:S01]  /*27480*/  BSSY B0, `(.L_x_12636) ;  /* 0x0000006000007945 */ /* 0x000fe20003800000 */
[----:B------:R-:W-:Y:S01]  /*27490*/  PLOP3.LUT P6, PT, P6, PT, PT, 0x8, 0x0 ;  /* 0x000000000000781c */ /* 0x000fe200037ce170 */
[----:B------:R-:W-:-:S12]  /*274a0*/  IMAD.MOV.U32 R15, RZ, RZ, -0x1 ;  /* 0xffffffffff0f7424 */ /* 0x000fd800078e00ff */
[----:B0-----:R-:W-:Y:S05]  /*274b0*/  WARPSYNC.COLLECTIVE R15, `(.L_x_12637) ;  /* 0x000000000f087348 */ /* 0x001fea0003c00000 */
[----:B------:R-:W-:Y:S01]  /*274c0*/  VOTE.ANY R14, PT, P6 ;  /* 0x00000000000e7806 */ /* 0x000fe200030e0100 */
[----:B0-----:R-:W-:Y:S06]  /*274d0*/  ENDCOLLECTIVE ;  /* 0x000000000000791b */ /* 0x001fec0003800000 */
.L_x_12637:
[----:B------:R-:W-:Y:S05]  /*274e0*/  BSYNC B0 ;  /* 0x0000000000007941 */ /* 0x000fea0003800000 */
.L_x_12636:
        /* <DEDUP_REMOVED lines=9> */
.L_x_12638:
[----:B------:R-:W-:Y:S01]  /*27580*/  IMAD.MOV.U32 R17, RZ, RZ, R14 ;  /* 0x000000ffff117224 */ /* 0x000fe200078e000e */
[----:B------:R-:W-:Y:S06]  /*27590*/  BRA `(.L_x_12639) ;  /* 0xffffffd000ec7947 */ /* 0x000fec000383ffff */
.L_x_12539:
[----:B------:R-:W-:Y:S01]  /*275a0*/  BSSY B0, `(.L_x_12640) ;  /* 0x0000007000007945 */ /* 0x000fe20003800000 */
[----:B------:R-:W-:Y:S02]  /*275b0*/  IMAD.MOV.U32 R13, RZ, RZ, R3 ;  /* 0x000000ffff0d7224 */ /* 0x000fe400078e0003 */
[----:B------:R-:W-:Y:S02]  /*275c0*/  IMAD.MOV.U32 R11, RZ, RZ, 0x1f ;  /* 0x0000001fff0b7424 */ /* 0x000fe400078e00ff */
[----:B------:R-:W-:-:S07]  /*275d0*/  IMAD.MOV.U32 R15, RZ, RZ, -0x1 ;  /* 0xffffffffff0f7424 */ /* 0x000fce00078e00ff */
[----:B012---:R-:W-:Y:S05]  /*275e0*/  WARPSYNC.COLLECTIVE R15, `(.L_x_12641) ;  /* 0x000000000f087348 */ /* 0x007fea0003c00000 */
[----:B------:R3:W4:Y:S02]  /*275f0*/  SHFL.IDX P6, R14, R13, R12, R11 ;  /* 0x0000000c0d0e7389 */ /* 0x00072400000c000b */
[----:B01234-:R-:W-:Y:S01]  /*27600*/  ENDCOLLECTIVE ;  /* 0x000000000000791b */ /* 0x01ffe20003800000 */
.L_x_12641:
[----:B------:R-:W-:Y:S05]  /*27610*/  BSYNC B0 ;  /* 0x0000000000007941 */ /* 0x000fea0003800000 */
.L_x_12640:
[----:B------:R-:W-:Y:S01]  /*27620*/  IMAD.MOV.U32 R5, RZ, RZ, R14 ;  /* 0x000000ffff057224 */ /* 0x000fe200078e000e */
[----:B------:R-:W-:Y:S06]  /*27630*/  BRA `(.L_x_12538) ;  /* 0xffffffd000e07947 */ /* 0x000fec000383ffff */
.L_x_12543:
[----:B0-----:R0:W2:Y:S02]  /*27640*/  SYNCS.PHASECHK.TRANS64.TRYWAIT P0, [R9+URZ+0x31c20], R0 ;  /* 0x031c2000090075a7 */ /* 0x0010a4000800017f */
[----:B--2---:R-:W-:Y:S05]  /*27650*/  @!P0 NANOSLEEP.SYNCS 0x989680 ;  /* 0x009896800000895d */ /* 0x004fea0003900000 */
[----:B------:R-:W2:Y:S02]  /*27660*/  @!P0 SYNCS.PHASECHK.TRANS64 P0, [R9+URZ+0x31c20], R0 ;  /* 0x031c2000090085a7 */ /* 0x000ea4000800007f */
[----:B--2---:R-:W-:Y:S05]  /*27670*/  @!P0 BRA `(.L_x_12543) ;  /* 0xfffffffc00f08947 */ /* 0x004fea000383ffff */
[----:B------:R-:W-:Y:S05]  /*27680*/  BRA `(.L_x_12642) ;  /* 0xffffffd800587947 */ /* 0x000fea000383ffff */
.L_x_12544:
        /* <DEDUP_REMOVED lines=11> */
.L_x_12644:
[----:B------:R-:W-:Y:S05]  /*27740*/  BSYNC B0 ;  /* 0x0000000000007941 */ /* 0x000fea0003800000 */
.L_x_12643:
[----:B------:R-:W-:Y:S05]  /*27750*/  BRA `(.L_x_12645) ;  /* 0xffffffd800407947 */ /* 0x000fea000383ffff */
.L_x_12545:
[----:B------:R-:W-:Y:S01]  /*27760*/  BSSY B0, `(.L_x_12646) ;  /* 0x0000006000007945 */ /* 0x000fe20003800000 */
[----:B------:R-:W-:-:S07]  /*27770*/  IMAD.MOV.U32 R15, RZ, RZ, -0x1 ;  /* 0xffffffffff0f7424 */ /* 0x000fce00078e00ff */
[----:B01----:R-:W-:Y:S05]  /*27780*/  WARPSYNC.COLLECTIVE R15, `(.L_x_12647) ;  /* 0x000000000f0c7348 */ /* 0x003fea0003c00000 */
[----:B------:R-:W-:Y:S02]  /*27790*/  ELECT P6, UR62, PT ;  /* 0x00000000003e782f */ /* 0x000fe400038c0000 */
[----:B------:R-:W-:Y:S01]  /*277a0*/  MOV R14, UR62 ;  /* 0x0000003e000e7c02 */ /* 0x000fe20008000f00 */
[----:B01----:R-:W-:Y:S10]  /*277b0*/  ENDCOLLECTIVE ;  /* 0x000000000000791b */ /* 0x003ff40003800000 */
.L_x_12647:
[----:B------:R-:W-:Y:S05]  /*277c0*/  BSYNC B0 ;  /* 0x0000000000007941 */ /* 0x000fea0003800000 */
.L_x_12646:
[----:B------:R-:W-:Y:S05]  /*277d0*/  BRA `(.L_x_12648) ;  /* 0xffffffd800347947 */ /* 0x000fea000383ffff */
.L_x_12547:
[----:B0-----:R0:W2:Y:S02]  /*277e0*/  SYNCS.PHASECHK.TRANS64.TRYWAIT P0, [R6+URZ], R3 ;  /* 0x00000003060075a7 */ /* 0x0010a4000800017f */
[----:B--2---:R-:W-:Y:S05]  /*277f0*/  @!P0 NANOSLEEP.SYNCS 0x989680 ;  /* 0x009896800000895d */ /* 0x004fea0003900000 */
[----:B------:R-:W2:Y:S02]  /*27800*/  @!P0 SYNCS.PHASECHK.TRANS64 P0, [R6+URZ], R3 ;  /* 0x00000003060085a7 */ /* 0x000ea4000800007f */
[----:B--2---:R-:W-:Y:S05]  /*27810*/  @!P0 BRA `(.L_x_12547) ;  /* 0xfffffffc00f08947 */ /* 0x004fea000383ffff */
[----:B------:R-:W-:Y:S05]  /*27820*/  BRA `(.L_x_12649) ;  /* 0xffffffd800707947 */ /* 0x000fea000383ffff */
.L_x_12548:
[----:B--2---:R2:W3:Y:S02]  /*27830*/  SYNCS.PHASECHK.TRANS64.TRYWAIT P0, [R7+URZ], R2 ;  /* 0x00000002070075a7 */ /* 0x0044e4000800017f */
[----:B---3--:R-:W-:Y:S05]  /*27840*/  @!P0 NANOSLEEP.SYNCS 0x989680 ;  /* 0x009896800000895d */ /* 0x008fea0003900000 */
[----:B------:R-:W3:Y:S02]  /*27850*/  @!P0 SYNCS.PHASECHK.TRANS64 P0, [R7+URZ], R2 ;  /* 0x00000002070085a7 */ /* 0x000ee4000800007f */
[----:B---3--:R-:W-:Y:S05]  /*27860*/  @!P0 BRA `(.L_x_12548) ;  /* 0xfffffffc00f08947 */ /* 0x008fea000383ffff */
[----:B------:R-:W-:Y:S05]  /*27870*/  BRA `(.L_x_12650) ;  /* 0xffffffd800647947 */ /* 0x000fea000383ffff */
.L_x_12550:
[----:B---3--:R3:W4:Y:S02]  /*27880*/  SYNCS.PHASECHK.TRANS64.TRYWAIT P0, [R4+URZ], R3 ;  /* 0x00000003040075a7 */ /* 0x008724000800017f */
[----:B----4-:R-:W-:Y:S05]  /*27890*/  @!P0 NANOSLEEP.SYNCS 0x989680 ;  /* 0x009896800000895d */ /* 0x010fea0003900000 */
[----:B------:R-:W4:Y:S02]  /*278a0*/  @!P0 SYNCS.PHASECHK.TRANS64 P0, [R4+URZ], R3 ;  /* 0x00000003040085a7 */ /* 0x000f24000800007f */
[----:B----4-:R-:W-:Y:S05]  /*278b0*/  @!P0 BRA `(.L_x_12550) ;  /* 0xfffffffc00f08947 */ /* 0x010fea000383ffff */
[----:B------:R-:W-:Y:S05]  /*278c0*/  BRA `(.L_x_12651) ;  /* 0xffffffd800687947 */ /* 0x000fea000383ffff */
.L_x_12652:
        /* <DEDUP_REMOVED lines=11> */
.L_x_15331:


//--------------------- .text._ZN7cutlass13device_kernelIN5flash11enable_sm90INS1_16FlashAttnFwdSm90INS1_25CollectiveMainloopFwdSm90ILi2EN4cute5tupleIJNS5_1CILi1EEES8_S8_EEENS6_IJNS7_ILi192EEESA_NS7_ILi64EEEEEELi64ENS_6half_tEfNS_4arch4Sm90ELb0ELb0ELb1ELb0ELb0ELb0ELb0ELb0ELb1ELb1ELb0ELb0EEENS1_21CollectiveEpilogueFwdINS6_IJSA_SB_SA_EEES9_SD_SF_Li384ELb0ELb1ELb0ELb0EEENS1_29StaticPersistentTileSchedulerILb0EEEEEEEEEvNT_6ParamsE --------------------------
	.section	.text._ZN7cutlass13device_kernelIN5flash11enable_sm90INS1_16FlashAttnFwdSm90INS1_25CollectiveMainloopFwdSm90ILi2EN4cute5tupleIJNS5_1CILi1EEES8_S8_EEENS6_IJNS7_ILi192EEESA_NS7_ILi64EEEEEELi64ENS_6half_tEfNS_4arch4Sm90ELb0ELb0ELb1ELb0ELb0ELb0ELb0ELb0ELb1ELb1ELb0ELb0EEENS1_21CollectiveEpilogueFwdINS6_IJSA_SB_SA_EEES9_SD_SF_Li384ELb0ELb1ELb0ELb0EEENS1_29StaticPersistentTileSchedulerILb0EEEEEEEEEvNT_6ParamsE,"ax",@progbits
	.align	128
.text._ZN7cutlass13device_kernelIN5flash11enable_sm90INS1_16FlashAttnFwdSm90INS1_25CollectiveMainloopFwdSm90ILi2EN4cute5tupleIJNS5_1CILi1EEES8_S8_EEENS6_IJNS7_ILi192EEESA_NS7_ILi64EEEEEELi64ENS_6half_tEfNS_4arch4Sm90ELb0ELb0ELb1ELb0ELb0ELb0ELb0ELb0ELb1ELb1ELb0ELb0EEENS1_21CollectiveEpilogueFwdINS6_IJSA_SB_SA_EEES9_SD_SF_Li384ELb0ELb1ELb0ELb0EEENS1_29StaticPersistentTileSchedulerILb0EEEEEEEEEvNT_6ParamsE:
        .type           _ZN7cutlass13device_kernelIN5flash11enable_sm90INS1_16FlashAttnFwdSm90INS1_25CollectiveMainloopFwdSm90ILi2EN4cute5tupleIJNS5_1CILi1EEES8_S8_EEENS6_IJNS7_ILi192EEESA_NS7_ILi64EEEEEELi64ENS_6half_tEfNS_4arch4Sm90ELb0ELb0ELb1ELb0ELb0ELb0ELb0ELb0ELb1ELb1ELb0ELb0EEENS1_21CollectiveEpilogueFwdINS6_IJSA_SB_SA_EEES9_SD_SF_Li384ELb0ELb1ELb0ELb0EEENS1_29StaticPersistentTileSchedulerILb0EEEEEEEEEvNT_6ParamsE,@function
        .size           _ZN7cutlass13device_kernelIN5flash11enable_sm90INS1_16FlashAttnFwdSm90INS1_25CollectiveMainloopFwdSm90ILi2EN4cute5tupleIJNS5_1CILi1EEES8_S8_EEENS6_IJNS7_ILi192EEESA_NS7_ILi64EEEEEELi64ENS_6half_tEfNS_4arch4Sm90ELb0ELb0ELb1ELb0ELb0ELb0ELb0ELb0ELb1ELb1ELb0ELb0EEENS1_21CollectiveEpilogueFwdINS6_IJSA_SB_SA_EEES9_SD_SF_Li384ELb0ELb1ELb0ELb0EEENS1_29StaticPersistentTileSchedulerILb0EEEEEEEEEvNT_6ParamsE,(.L_x_15332 - _ZN7cutlass13device_kernelIN5flash11enable_sm90INS1_16FlashAttnFwdSm90INS1_25CollectiveMainloopFwdSm90ILi2EN4cute5tupleIJNS5_1CILi1EEES8_S8_EEENS6_IJNS7_ILi192EEESA_NS7_ILi64EEEEEELi64ENS_6half_tEfNS_4arch4Sm90ELb0ELb0ELb1ELb0ELb0ELb0ELb0ELb0ELb1ELb1ELb0ELb0EEENS1_21CollectiveEpilogueFwdINS6_IJSA_SB_SA_EEES9_SD_SF_Li384ELb0ELb1ELb0ELb0EEENS1_29StaticPersistentTileSchedulerILb0EEEEEEEEEvNT_6ParamsE)
        .other          _ZN7cutlass13device_kernelIN5flash11enable_sm90INS1_16FlashAttnFwdSm90INS1_25CollectiveMainloopFwdSm90ILi2EN4cute5tupleIJNS5_1CILi1EEES8_S8_EEENS6_IJNS7_ILi192EEESA_NS7_ILi64EEEEEELi64ENS_6half_tEfNS_4arch4Sm90ELb0ELb0ELb1ELb0ELb0ELb0ELb0ELb0ELb1ELb1ELb0ELb0EEENS1_21CollectiveEpilogueFwdINS6_IJSA_SB_SA_EEES9_SD_SF_Li384ELb0ELb1ELb0ELb0EEENS1_29StaticPersistentTileSchedulerILb0EEEEEEEEEvNT_6ParamsE,@"STO_CUDA_ENTRY STV_DEFAULT"
_ZN7cutlass13device_kernelIN5flash11enable_sm90INS1_16FlashAttnFwdSm90INS1_25CollectiveMainloopFwdSm90ILi2EN4cute5tupleIJNS5_1CILi1EEES8_S8_EEENS6_IJNS7_ILi192EEESA_NS7_ILi64EEEEEELi64ENS_6half_tEfNS_4arch4Sm90ELb0ELb0ELb1ELb0ELb0ELb0ELb0ELb0ELb1ELb1ELb0ELb0EEENS1_21CollectiveEpilogueFwdINS6_IJSA_SB_SA_EEES9_SD_SF_Li384ELb0ELb1ELb0ELb0EEENS1_29StaticPersistentTileSchedulerILb0EEEEEEEEEvNT_6ParamsE:
        /* <DEDUP_REMOVED lines=18> */
.L_x_12654:
[----:B------:R-:W-:Y:S05]  /*0120*/  BSYNC B0 ;  /* 0x0000000000007941 */ /* 0x000fea0003800000 */
.L_x_12653:
        /* <DEDUP_REMOVED lines=41> */
.L_x_12655:
        /* <DEDUP_REMOVED lines=22> */
.L_x_12656:
        /* <DEDUP_REMOVED lines=18> */
.L_x_12657:
        /* <DEDUP_REMOVED lines=22> */
.L_x_12658:
        /* <DEDUP_REMOVED lines=22> */
.L_x_12659:
[----:B------:R-:W-:Y:S01]  /*0900*/  PLOP3.LUT P0, PT, PT, PT, UP0, 0x80, 0x0 ;  /* 0x000000000000781c */ /* 0x000fe20003f0f008 */
[----:B------:R-:W-:Y:S01]  /*0910*/  UMOV UR36, 0x1 ;  /* 0x0000000100247882 */ /* 0x000fe20000000000 */
[----:B------:R-:W-:Y:S01]  /*0920*/  NOP ;  /* 0x0000000000007918 */ /* 0x000fe20000000000 */
[----:B------:R-:W-:Y:S01]  /*0930*/  USEL UR36, UR36, 0x2, !UP0 ;  /* 0x0000000224247887 */ /* 0x000fe2000c000000 */
[----:B------:R-:W-:Y:S01]  /*0940*/  ULDC.64 UR46, c[0x0][0x208] ;  /* 0x00008200002e7ab9 */ /* 0x000fe20000000a00 */
[----:B012-4-:R-:W-:Y:S08]  /*0950*/  BAR.SYNC.DEFER_BLOCKING 0x0 ;  /* 0x0000000000007b1d */ /* 0x017ff00000010000 */
[----:B------:R-:W-:Y:S05]  /*0960*/  @!P0 BRA `(.L_x_12660) ;  /* 0x00000090005c8947 */ /* 0x000fea0003800000 */
.L_x_12661:
[----:B------:R-:W-:-:S08]  /*0970*/  NOP ;  /* 0x0000000000007918 */ /* 0x000fd00000000000 */
[----:B------:R-:W0:Y:S02]  /*0980*/  USETMAXREG.TRY_ALLOC.CTAPOOL UP0, 0xa0 ;  /* 0x000000a0000079c8 */ /* 0x000e240008000600 */
[----:B0-----:R-:W-:-:S13]  /*0990*/  PLOP3.LUT P0, PT, PT, PT, UP0, 0x80, 0x0 ;  /* 0x000000000000781c */ /* 0x001fda0003f0f008 */
[----:B------:R-:W-:Y:S05]  /*09a0*/  @!P0 BRA `(.L_x_12661) ;  /* 0xfffffffc00f08947 */ /* 0x000fea000383ffff */
[----:B------:R-:W0:Y:S01]  /*09b0*/  S2R R2, SR_TID.X ;  /* 0x0000000000027919 */ /* 0x000e220000002100 */
        /* <DEDUP_REMOVED lines=11> */
[----:B------:R-:W-:Y:S02]  /*0a70*/  ULOP3.LUT UR42, UR36, 0x1, URZ, 0xfc, !UPT ;  /* 0x00000001242a7892 */ /* 0x000fe4000f8efc3f */
[----:B------:R-:W-:Y:S01]  /*0a80*/  SHF.R.S32.HI R3, RZ, 0x1f, R0 ;  /* 0x0000001fff037819 */ /* 0x000fe20000011400 */
[----:B------:R-:W-:Y:S01]  /*0a90*/  UMOV UR37, URZ ;  /* 0x0000003f00257c82 */ /* 0x000fe20008000000 */
[----:B------:R-:W-:Y:S01]  /*0aa0*/  UMOV UR38, URZ ;  /* 0x0000003f00267c82 */ /* 0x000fe20008000000 */
[----:B------:R-:W-:Y:S01]  /*0ab0*/  UMOV UR39, URZ ;  /* 0x0000003f00277c82 */ /* 0x000fe20008000000 */
[CC--:B------:R-:W-:Y:S02]  /*0ac0*/  LEA.HI R2, R3.reuse, R0.reuse, RZ, 0x4 ;  /* 0x0000000003027211 */ /* 0x0c0fe400078f20ff */
[----:B------:R-:W-:-:S02]  /*0ad0*/  LEA.HI R6, R3, R0, RZ, 0x2 ;  /* 0x0000000003067211 */ /* 0x000fc400078f10ff */
[----:B------:R-:W-:Y:S02]  /*0ae0*/  SHF.R.S32.HI R7, RZ, 0x4, R2 ;  /* 0x00000004ff077819 */ /* 0x000fe40000011402 */
[C---:B------:R-:W-:Y:S02]  /*0af0*/  LOP3.LUT R5, R2.reuse, 0xfffffff0, RZ, 0xc0, !PT ;  /* 0xfffffff002057812 */ /* 0x040fe400078ec0ff */
[----:B------:R-:W-:Y:S02]  /*0b00*/  LEA.HI R4, R2, R7, RZ, 0x1 ;  /* 0x0000000702047211 */ /* 0x000fe400078f08ff */
[----:B------:R-:W-:Y:S01]  /*0b10*/  LEA.HI R2, R3, R0, RZ, 0x7 ;  /* 0x0000000003027211 */ /* 0x000fe200078f38ff */
[----:B------:R-:W-:Y:S01]  /*0b20*/  IMAD.IADD R5, R0, 0x1, -R5 ;  /* 0x0000000100057824 */ /* 0x000fe200078e0a05 */
[----:B------:R-:W-:Y:S02]  /*0b30*/  LOP3.LUT R4, R4, 0x1ffffffe, RZ, 0xc0, !PT ;  /* 0x1ffffffe04047812 */ /* 0x000fe400078ec0ff */
[----:B------:R-:W-:-:S02]  /*0b40*/  LOP3.LUT R9, R2, 0xffffff80, RZ, 0xc0, !PT ;  /* 0xffffff8002097812 */ /* 0x000fc400078ec0ff */
[----:B------:R-:W-:Y:S01]  /*0b50*/  IADD3 R7, R7, -R4, RZ ;  /* 0x8000000407077210 */ /* 0x000fe20007ffe0ff */
[----:B0-----:R-:W-:Y:S01]  /*0b60*/  ULEA UR40, UR4, UR40, 0x18 ;  /* 0x0000002804287291 */ /* 0x001fe2000f8ec03f */
[----:B------:R-:W-:Y:S01]  /*0b70*/  SHF.R.S32.HI R4, RZ, 0x1f, R5 ;  /* 0x0000001fff047819 */ /* 0x000fe20000011405 */
[----:B------:R-:W-:Y:S01]  /*0b80*/  IMAD.IADD R16, R0, 0x1, -R9 ;  /* 0x0000000100107824 */ /* 0x000fe200078e0a09 */
[----:B------:R-:W-:Y:S02]  /*0b90*/  LOP3.LUT R11, R6, 0xfffffffc, RZ, 0xc0, !PT ;  /* 0xfffffffc060b7812 */ /* 0x000fe400078ec0ff */
[----:B------:R-:W-:Y:S02]  /*0ba0*/  LEA.HI R4, R4, R5, RZ, 0x3 ;  /* 0x0000000504047211 */ /* 0x000fe400078f18ff */
[----:B------:R-:W-:Y:S01]  /*0bb0*/  LEA.HI R18, R3, R0, RZ, 0x3 ;  /* 0x0000000003127211 */ /* 0x000fe200078f18ff */
[----:B------:R-:W-:Y:S01]  /*0bc0*/  IMAD.IADD R14, R0, 0x1, -R11 ;  /* 0x00000001000e7824 */ /* 0x000fe200078e0a0b */
[C---:B------:R-:W-:Y:S01]  /*0bd0*/  LOP3.LUT R6, R4.reuse, 0xfffffff8, RZ, 0xc0, !PT ;  /* 0xfffffff804067812 */ /* 0x040fe200078ec0ff */
[----:B------:R-:W-:Y:S01]  /*0be0*/  STL [R1+0xc], R16 ;  /* 0x00000c1001007387 */ /* 0x000fe20000100800 */
[----:B------:R-:W-:Y:S01]  /*0bf0*/  SHF.R.S32.HI R10, RZ, 0x1f, R16 ;  /* 0x0000001fff0a7819 */ /* 0x000fe20000011410 */
[----:B------:R-:W-:Y:S01]  /*0c00*/  IMAD.SHL.U32 R4, R4, 0x40, RZ ;  /* 0x0000004004047824 */ /* 0x000fe200078e00ff */
[----:B------:R-:W-:Y:S01]  /*0c10*/  LOP3.LUT R17, R18, 0xfffffff8, RZ, 0xc0, !PT ;  /* 0xfffffff812117812 */ /* 0x000fe200078ec0ff */
[----:B------:R-:W-:Y:S01]  /*0c20*/  IMAD.IADD R6, R5, 0x1, -R6 ;  /* 0x0000000105067824 */ /* 0x000fe200078e0a06 */
[----:B------:R-:W-:-:S02]  /*0c30*/  LEA.HI R11, R10, R16, RZ, 0x2 ;  /* 0x000000100a0b7211 */ /* 0x000fc400078f10ff */
[----:B------:R-:W-:Y:S02]  /*0c40*/  LEA.HI R8, R14, R14, RZ, 0x1 ;  /* 0x0000000e0e087211 */ /* 0x000fe400078f08ff */
[----:B------:R-:W-:Y:S01]  /*0c50*/  LEA.HI R9, R3, R0, RZ, 0x5 ;  /* 0x0000000003097211 */ /* 0x000fe200078f28ff */
[----:B------:R-:W-:Y:S01]  /*0c60*/  IMAD.IADD R0, R0, 0x1, -R17 ;  /* 0x0000000100007824 */ /* 0x000fe200078e0a11 */
[----:B------:R-:W-:Y:S02]  /*0c70*/  SHF.L.U32 R3, R6, 0x6, RZ ;  /* 0x0000000606037819 */ /* 0x000fe400000006ff */
[--C-:B------:R-:W-:Y:S01]  /*0c80*/  SHF.R.S32.HI R12, RZ, 0x2, R11.reuse ;  /* 0x00000002ff0c7819 */ /* 0x100fe2000001140b */
[----:B------:R-:W-:Y:S01]  /*0c90*/  IMAD.SHL.U32 R9, R9, 0x20, RZ ;  /* 0x0000002009097824 */ /* 0x000fe200078e00ff */
[----:B------:R-:W-:Y:S01]  /*0ca0*/  SHF.R.S32.HI R13, RZ, 0x1f, R11 ;  /* 0x0000001fff0d7819 */ /* 0x000fe2000001140b */
[----:B------:R0:W-:Y:S01]  /*0cb0*/  STL [R1+0x4], R0 ;  /* 0x0000040001007387 */ /* 0x0001e20000100800 */
[----:B------:R-:W-:Y:S01]  /*0cc0*/  LOP3.LUT R15, R8, 0x1ffffffe, RZ, 0xc0, !PT ;  /* 0x1ffffffe080f7812 */ /* 0x000fe200078ec0ff */
[----:B------:R-:W-:Y:S01]  /*0cd0*/  IMAD.SHL.U32 R8, R7, 0x8, RZ ;  /* 0x0000000807087824 */ /* 0x000fe200078e00ff */
[----:B------:R-:W-:-:S02]  /*0ce0*/  LOP3.LUT R3, R3, 0x1c0, RZ, 0xc0, !PT ;  /* 0x000001c003037812 */ /* 0x000fc400078ec0ff */
[----:B------:R-:W-:Y:S01]  /*0cf0*/  SHF.R.S32.HI R7, RZ, 0x7, R2 ;  /* 0x00000007ff077819 */ /* 0x000fe20000011402 */
[----:B------:R-:W-:Y:S01]  /*0d00*/  IMAD.IADD R15, R14, 0x1, -R15 ;  /* 0x000000010e0f7824 */ /* 0x000fe200078e0a0f */
[----:B------:R-:W-:Y:S02]  /*0d10*/  LEA.HI R13, R13, R12, RZ, 0x3 ;  /* 0x0000000c0d0d7211 */ /* 0x000fe400078f18ff */
[----:B------:R-:W-:Y:S01]  /*0d20*/  LEA.HI R10, R10, R16, RZ, 0x5 ;  /* 0x000000100a0a7211 */ /* 0x000fe200078f28ff */
[----:B------:R-:W-:Y:S01]  /*0d30*/  IMAD.HI R2, R7, 0x55555556, RZ ;  /* 0x5555555607027827 */ /* 0x000fe200078e02ff */
[----:B0-----:R-:W-:Y:S02]  /*0d40*/  LOP3.LUT R0, R3, 0x8, R8, 0xf8, !PT ;  /* 0x0000000803007812 */ /* 0x001fe400078ef808 */
[----:B------:R-:W-:Y:S02]  /*0d50*/  SHF.R.U32.HI R3, RZ, 0x3, R3 ;  /* 0x00000003ff037819 */ /* 0x000fe40000011603 */
[----:B------:R-:W-:-:S02]  /*0d60*/  LOP3.LUT R13, R13, 0xfffffff8, RZ, 0xc0, !PT ;  /* 0xfffffff80d0d7812 */ /* 0x000fc400078ec0ff */
[----:B------:R-:W-:Y:S02]  /*0d70*/  LOP3.LUT R0, R0, R3, RZ, 0x3c, !PT ;  /* 0x0000000300007212 */ /* 0x000fe400078e3cff */
[----:B------:R-:W-:Y:S02]  /*0d80*/  LOP3.LUT R9, R9, 0xfffffc00, RZ, 0xc0, !PT ;  /* 0xfffffc0009097812 */ /* 0x000fe400078ec0ff */
[----:B------:R-:W-:Y:S02]  /*0d90*/  LOP3.LUT R4, R4, 0x7ffffe00, RZ, 0xc0, !PT ;  /* 0x7ffffe0004047812 */ /* 0x000fe400078ec0ff */
[----:B------:R-:W-:Y:S02]  /*0da0*/  IADD3 R13, R12, -R13, RZ ;  /* 0x8000000d0c0d7210 */ /* 0x000fe40007ffe0ff */
[----:B------:R-:W-:Y:S02]  /*0db0*/  LEA.HI R2, R2, R2, RZ, 0x1 ;  /* 0x0000000202027211 */ /* 0x000fe400078f08ff */
[----:B------:R-:W-:-:S02]  /*0dc0*/  SHF.R.S32.HI R10, RZ, 0x5, R10 ;  /* 0x00000005ff0a7819 */ /* 0x000fc4000001140a */
[----:B------:R-:W-:Y:S01]  /*0dd0*/  IADD3 R0, R0, R4, R9 ;  /* 0x0000000400007210 */ /* 0x000fe20007ffe009 */
[----:B------:R-:W-:Y:S01]  /*0de0*/  IMAD R3, R2, -0x3, R7 ;  /* 0xfffffffd02037824 */ /* 0x000fe200078e0207 */
[----:B------:R-:W-:Y:S01]  /*0df0*/  R2P PR, R6, 0x6 ;  /* 0x0000000606007804 */ /* 0x000fe20000000000 */
[----:B------:R-:W-:Y:S01]  /*0e00*/  IMAD R10, R10, 0x10, R13 ;  /* 0x000000100a0a7824 */ /* 0x000fe200078e020d */
[----:B------:R-:W-:Y:S01]  /*0e10*/  LOP3.LUT R11, R11, 0x7ffffffc, RZ, 0xc0, !PT ;  /* 0x7ffffffc0b0b7812 */ /* 0x000fe200078ec0ff */
[----:B------:R-:W-:Y:S01]  /*0e20*/  IMAD.MOV.U32 R6, RZ, RZ, -0x2 ;  /* 0xfffffffeff067424 */ /* 0x000fe200078e00ff */
[----:B------:R-:W-:Y:S02]  /*0e30*/  LEA R5, R5, R9, 0x6 ;  /* 0x0000000905057211 */ /* 0x000fe400078e30ff */
[----:B------:R-:W-:Y:S01]  /*0e40*/  LEA R2, R0, UR40, 0x1 ;  /* 0x0000002800027c11 */ /* 0x000fe2000f8e08ff */
[----:B------:R-:W-:Y:S01]  /*0e50*/  IMAD.IADD R11, R16, 0x1, -R11 ;  /* 0x00000001100b7824 */ /* 0x000fe200078e0a0b */
[----:B------:R-:W-:Y:S01]  /*0e60*/  LEA R3, R3, R10, 0x6 ;  /* 0x0000000a03037211 */ /* 0x000fe200078e30ff */
[----:B------:R-:W-:-:S02]  /*0e70*/  IMAD.IADD R5, R8, 0x1, R5 ;  /* 0x0000000108057824 */ /* 0x000fc400078e0205 */
[C---:B------:R-:W-:Y:S02]  /*0e80*/  VIADD R17, R2.reuse, 0x1e800 ;  /* 0x0001e80002117836 */ /* 0x040fe40000000000 */
[----:B------:R-:W-:Y:S01]  /*0e90*/  IMAD R4, R11, R6, 0xc0 ;  /* 0x000000c00b047424 */ /* 0x000fe200078e0206 */
[----:B------:R-:W-:Y:S01]  /*0ea0*/  STL [R1+0x20], R5 ;  /* 0x0000200501007387 */ /* 0x000fe20000100800 */
[----:B------:R-:W-:Y:S02]  /*0eb0*/  IMAD R0, R15, 0x8, R3 ;  /* 0x000000080f007824 */ /* 0x000fe400078e0203 */
[----:B------:R-:W-:Y:S01]  /*0ec0*/  VIADD R156, R2, 0x1e820 ;  /* 0x0001e820029c7836 */ /* 0x000fe20000000000 */
[----:B------:R-:W-:Y:S01]  /*0ed0*/  @P1 IADD3 R156, R17, -0x20, RZ ;  /* 0xffffffe0119c1810 */ /* 0x000fe20007ffe0ff */
[----:B------:R0:W-:Y:S01]  /*0ee0*/  STL [R1+0x24], R4 ;  /* 0x0000240401007387 */ /* 0x0001e20000100800 */
[----:B------:R-:W-:-:S03]  /*0ef0*/  IMAD.MOV.U32 R16, RZ, RZ, 0x40 ;  /* 0x00000040ff107424 */ /* 0x000fc600078e00ff */
[----:B------:R-:W-:Y:S01]  /*0f00*/  STL [R1+0x18], R3 ;  /* 0x0000180301007387 */ /* 0x000fe20000100800 */
[----:B------:R-:W-:Y:S01]  /*0f10*/  VIADD R157, R156, 0xc000 ;  /* 0x0000c0009c9d7836 */ /* 0x000fe20000000000 */
[----:B------:R-:W-:Y:S02]  /*0f20*/  SEL R16, R16, 0xffffffc0, !P2 ;  /* 0xffffffc010107807 */ /* 0x000fe40005000000 */
[----:B------:R1:W-:Y:S01]  /*0f30*/  STL [R1+0x1c], R0 ;  /* 0x00001c0001007387 */ /* 0x0003e20000100800 */
[----:B0-----:R-:W-:Y:S02]  /*0f40*/  SHF.R.S32.HI R4, RZ, 0x3, R18 ;  /* 0x00000003ff047819 */ /* 0x001fe40000011412 */
[----:B------:R-:W-:Y:S02]  /*0f50*/  IMAD.IADD R17, R17, 0x1, R16 ;  /* 0x0000000111117824 */ /* 0x000fe400078e0210 */
[----:B------:R-:W-:Y:S01]  /*0f60*/  IMAD.IADD R16, R16, 0x1, R156 ;  /* 0x0000000110107824 */ /* 0x000fe200078e029c */
[----:B-1----:R-:W-:-:S05]  /*0f70*/  IADD3 R0, R156, 0x6000, RZ ;  /* 0x000060009c007810 */ /* 0x002fca0007ffe0ff */
[----:B------:R0:W-:Y:S02]  /*0f80*/  STL [R1], R0 ;  /* 0x0000000001007387 */ /* 0x0001e40000100800 */
.L_x_12682:
[----:B0-----:R-:W0:Y:S01]  /*0f90*/  S2R R0, SR_TID.X ;  /* 0x0000000000007919 */ /* 0x001e220000002100 */
[----:B------:R-:W-:Y:S01]  /*0fa0*/  ULDC.64 UR6, c[0x0][0x418] ;  /* 0x0001060000067ab9 */ /* 0x000fe20000000a00 */
[----:B------:R-:W-:Y:S01]  /*0fb0*/  ULDC UR4, c[0x0][0xc38] ;  /* 0x00030e0000047ab9 */ /* 0x000fe20000000800 */
[----:B------:R-:W-:Y:S02]  /*0fc0*/  UISETP.NE.U32.AND UP0, UPT, UR6, URZ, UPT ;  /* 0x0000003f0600728c */ /* 0x000fe4000bf05070 */
[----:B------:R-:W-:Y:S02]  /*0fd0*/  UISETP.NE.AND UP1, UPT, UR4, 0x1, UPT ;  /* 0x000000010400788c */ /* 0x000fe4000bf25270 */
[----:B------:R-:W-:Y:S01]  /*0fe0*/  UISETP.NE.AND.EX UP0, UPT, UR7, URZ, UPT, UP0 ;  /* 0x0000003f0700728c */ /* 0x000fe2000bf05300 */
[----:B------:R-:W-:Y:S01]  /*0ff0*/  ULDC UR49, c[0x0][0x424] ;  /* 0x0001090000317ab9 */ /* 0x000fe20000000800 */
[----:B------:R-:W-:Y:S02]  /*1000*/  UIADD3 UR12, UR40, 0x1e800, URZ ;  /* 0x0001e800280c7890 */ /* 0x000fe4000fffe03f */
[----:B------:R-:W-:Y:S01]  /*1010*/  USEL UR49, UR49, 0x1, UP0 ;  /* 0x0000000131317887 */ /* 0x000fe20008000000 */
[----:B------:R-:W-:Y:S01]  /*1020*/  ULDC UR4, c[0x0][0xc44] ;  /* 0x0003110000047ab9 */ /* 0x000fe20000000800 */
[----:B------:R-:W-:Y:S01]  /*1030*/  ULDC UR6, c[0x0][0x2f0] ;  /* 0x0000bc0000067ab9 */ /* 0x000fe20000000800 */
[----:B------:R-:W-:-:S02]  /*1040*/  ULOP3.LUT UP0, URZ, UR12, 0x3ff, URZ, 0xc0, !UPT ;  /* 0x000003ff0c3f7892 */ /* 0x000fc4000f80c03f */
[----:B------:R-:W-:Y:S02]  /*1050*/  UISETP.NE.AND UP2, UPT, UR4, 0x1, UPT ;  /* 0x000000010400788c */ /* 0x000fe4000bf45270 */
[----:B------:R-:W-:Y:S01]  /*1060*/  UIMAD UR49, UR49, UR6, URZ ;  /* 0x00000006313172a4 */ /* 0x000fe2000f8e023f */
[----:B------:R-:W-:Y:S01]  /*1070*/  @UP1 ULDC UR4, c[0x0][0xc3c] ;  /* 0x00030f0000041ab9 */ /* 0x000fe20000000800 */
[----:B------:R-:W-:Y:S01]  /*1080*/  PLOP3.LUT P0, PT, PT, PT, UP0, 0x80, 0x0 ;  /* 0x000000000000781c */ /* 0x000fe20003f0f008 */
[----:B------:R-:W-:Y:S02]  /*1090*/  UIMAD.WIDE.U32 UR4, UR41, UR4, URZ ;  /* 0x00000004290472a5 */ /* 0x000fe4000f8e003f */
[----:B------:R-:W-:Y:S01]  /*10a0*/  UIADD3 UR6, UR49, 0xbf, URZ ;  /* 0x000000bf31067890 */ /* 0x000fe2000fffe03f */
[----:B------:R-:W-:Y:S01]  /*10b0*/  @UP1 ULDC UR7, c[0x0][0xc40] ;  /* 0x0003100000071ab9 */ /* 0x000fe20000000800 */
[----:B------:R-:W-:Y:S01]  /*10c0*/  UMOV UR43, UR41 ;  /* 0x00000029002b7c82 */ /* 0x000fe20008000000 */
[----:B------:R-:W-:Y:S01]  /*10d0*/  @UP1 USHF.R.U32.HI UR43, URZ, UR7, UR5 ;  /* 0x000000073f2b1299 */ /* 0x000fe20008011605 */
[C---:B0-----:R-:W-:Y:S01]  /*10e0*/  VIADD R3, R0.reuse, 0xffffff80 ;  /* 0xffffff8000037836 */ /* 0x041fe20000000000 */
[----:B------:R-:W-:Y:S01]  /*10f0*/  UIMAD.WIDE UR6, UR6, 0x2aaaaaab, URZ ;  /* 0x2aaaaaab060678a5 */ /* 0x000fe2000f8e023f */
[----:B------:R-:W-:Y:S01]  /*1100*/  VIADD R0, R0, 0xffffff80 ;  /* 0xffffff8000007836 */ /* 0x000fe20000000000 */
[----:B------:R-:W-:-:S02]  /*1110*/  @UP2 ULDC.64 UR10, c[0x0][0xc48] ;  /* 0x00031200000a2ab9 */ /* 0x000fc40000000a00 */
[----:B------:R-:W-:Y:S02]  /*1120*/  UIMAD.WIDE.U32 UR4, UR43, UR10, URZ ;  /* 0x0000000a2b0472a5 */ /* 0x000fe4000f8e003f */
[----:B------:R-:W-:Y:S01]  /*1130*/  SHF.R.S32.HI R0, RZ, 0x1f, R0 ;  /* 0x0000001fff007819 */ /* 0x000fe20000011400 */
[----:B------:R-:W-:Y:S01]  /*1140*/  USHF.R.U32.HI UR48, URZ, 0x1f, UR7 ;  /* 0x0000001f3f307899 */ /* 0x000fe20008011607 */
[----:B------:R-:W-:Y:S02]  /*1150*/  UMOV UR45, UR43 ;  /* 0x0000002b002d7c82 */ /* 0x000fe40008000000 */
[----:B------:R-:W-:Y:S01]  /*1160*/  LEA.HI R0, R0, R3, RZ, 0x7 ;  /* 0x0000000300007211 */ /* 0x000fe200078f38ff */
[----:B------:R-:W-:Y:S02]  /*1170*/  @UP2 USHF.R.U32.HI UR45, URZ, UR11, UR5 ;  /* 0x0000000b3f2d2299 */ /* 0x000fe40008011605 */
[----:B------:R-:W-:Y:S01]  /*1180*/  ULEA.HI.SX32 UR48, UR7, UR48, 0x1b ;  /* 0x0000003007307291 */ /* 0x000fe2000f8fda3f */
[----:B------:R-:W-:-:S06]  /*1190*/  SHF.R.S32.HI R0, RZ, 0x7, R0 ;  /* 0x00000007ff007819 */ /* 0x000fcc0000011400 */
[----:B------:R-:W0:Y:S02]  /*11a0*/  SHFL.IDX PT, R0, R0, RZ, 0x1f ;  /* 0x00001fff00007589 */ /* 0x000e2400000e0000 */
[----:B0-----:R-:W-:-:S13]  /*11b0*/  R2UR UR44, R0 ;  /* 0x00000000002c72ca */ /* 0x001fda00000e0000 */
[----:B------:R-:W-:-:S04]  /*11c0*/  UIMAD.WIDE UR8, UR44, 0x55555556, URZ ;  /* 0x555555562c0878a5 */ /* 0x000fc8000f8e023f */
[----:B------:R-:W-:-:S04]  /*11d0*/  ULEA.HI UR9, UR9, UR9, URZ, 0x1 ;  /* 0x0000000909097291 */ /* 0x000fc8000f8f083f */
[----:B------:R-:W-:Y:S01]  /*11e0*/  UIMAD UR50, UR9, -0x3, UR44 ;  /* 0xfffffffd093278a4 */ /* 0x000fe2000f8e022c */
[----:B-1----:R-:W-:Y:S11]  /*11f0*/  @!P0 BRA `(.L_x_12662) ;  /* 0x0000000000408947 */ /* 0x002ff60003800000 */
        /* <DEDUP_REMOVED lines=15> */
[----:B-1----:R-:W-:Y:S05]  /*12f0*/  CALL.ABS.NOINC R14 ;  /* 0x000000000e007343 */ /* 0x002fea0003c00000 */
.L_x_12662:
[----:B------:R-:W-:Y:S01]  /*1300*/  ULOP3.LUT UR4, UR37, 0x1, URZ, 0xc0, !UPT ;  /* 0x0000000125047892 */ /* 0x000fe2000f8ec03f */
[----:B------:R-:W-:-:S05]  /*1310*/  IMAD.U32 R3, RZ, RZ, UR42 ;  /* 0x0000002aff037e24 */ /* 0x000fca000f8e00ff */
[----:B------:R-:W-:Y:S01]  /*1320*/  IMAD.U32 R0, RZ, RZ, UR4 ;  /* 0x00000004ff007e24 */ /* 0x000fe2000f8e00ff */
[----:B------:R-:W-:-:S04]  /*1330*/  ISETP.NE.AND P0, PT, R3, 0x3, PT ;  /* 0x000000030300780c */ /* 0x000fc80003f05270 */
[----:B------:R-:W-:-:S04]  /*1340*/  SHF.L.U32 R0, R0, 0x1f, RZ ;  /* 0x0000001f00007819 */ /* 0x000fc800000006ff */
[----:B------:R-:W0:Y:S02]  /*1350*/  SYNCS.PHASECHK.TRANS64.TRYWAIT P1, [UR40+0x30800], R0 ;  /* 0x03080000ff0075a7 */ /* 0x000e240008020168 */
[----:B0-----:R-:W-:Y:S05]  /*1360*/  @!P1 BRA `(.L_x_12663) ;  /* 0x000000bc00a89947 */ /* 0x001fea0003800000 */
.L_x_12760:
[----:B------:R-:W-:Y:S05]  /*1370*/  @!P0 BRA `(.L_x_12664) ;  /* 0x0000000000048947 */ /* 0x000fea0003800000 */
[----:B------:R-:W-:Y:S01]  /*1380*/  BPT.TRAP 0x1 ;  /* 0x000000040000795c */ /* 0x000fe20000300000 */
.L_x_12664:
[----:B0-----:R-:W-:Y:S01]  /*1390*/  IMAD.U32 R0, RZ, RZ, UR39 ;  /* 0x00000027ff007e24 */ /* 0x001fe2000f8e00ff */
[----:B------:R-:W-:-:S04]  /*13a0*/  MOV R5, UR38 ;  /* 0x0000002600057c02 */ /* 0x000fc80008000f00 */
[----:B------:R-:W-:Y:S02]  /*13b0*/  LEA R0, R0, UR40, 0x3 ;  /* 0x0000002800007c11 */ /* 0x000fe4000f8e18ff */
[----:B------:R-:W-:-:S04]  /*13c0*/  SHF.L.U32 R5, R5, 0x1f, RZ ;  /* 0x0000001f05057819 */ /* 0x000fc800000006ff */
[----:B------:R0:W1:Y:S01]  /*13d0*/  SYNCS.PHASECHK.TRANS64.TRYWAIT P2, [R0+URZ+0x30830], R5 ;  /* 0x03083005000075a7 */ /* 0x000062000804017f */
[----:B------:R-:W-:Y:S05]  /*13e0*/  @!P0 BRA `(.L_x_12665) ;  /* 0x0000000000048947 */ /* 0x000fea0003800000 */
[----:B------:R-:W-:Y:S01]  /*13f0*/  BPT.TRAP 0x1 ;  /* 0x000000040000795c */ /* 0x000fe20000300000 */
.L_x_12665:
[----:B------:R-:W2:Y:S01]  /*1400*/  S2R R4, SR_TID.X ;  /* 0x0000000000047919 */ /* 0x000ea20000002100 */
[----:B------:R-:W-:-:S05]  /*1410*/  IMAD.U32 R155, RZ, RZ, UR50 ;  /* 0x00000032ff9b7e24 */ /* 0x000fca000f8e00ff */
[----:B------:R-:W-:-:S05]  /*1420*/  LEA R155, R155, UR40, 0xd ;  /* 0x000000289b9b7c11 */ /* 0x000fca000f8e68ff */
[----:B------:R-:W-:-:S05]  /*1430*/  VIADD R3, R155, 0xc400 ;  /* 0x0000c4009b037836 */ /* 0x000fca0000000000 */
[----:B------:R-:W-:-:S04]  /*1440*/  SHF.R.U32.HI R3, RZ, 0x4, R3 ;  /* 0x00000004ff037819 */ /* 0x000fc80000011603 */
[----:B------:R-:W-:Y:S02]  /*1450*/  LOP3.LUT R3, R3, 0x3fff, RZ, 0xc0, !PT ;  /* 0x00003fff03037812 */ /* 0x000fe400078ec0ff */
[----:B--2---:R-:W-:Y:S01]  /*1460*/  LOP3.LUT P1, RZ, R4, 0x7f, RZ, 0xc0, !PT ;  /* 0x0000007f04ff7812 */ /* 0x004fe2000782c0ff */
[----:B-1----:R-:W-:-:S12]  /*1470*/  @P2 BRA `(.L_x_12666) ;  /* 0x0000000000082947 */ /* 0x002fd80003800000 */
[----:B------:R-:W1:Y:S02]  /*1480*/  SYNCS.PHASECHK.TRANS64.TRYWAIT P2, [R0+URZ+0x30830], R5 ;  /* 0x03083005000075a7 */ /* 0x000e64000804017f */
[----:B-1----:R-:W-:Y:S05]  /*1490*/  @!P2 BRA `(.L_x_12667) ;  /* 0x000000bc0074a947 */ /* 0x002fea0003800000 */
.L_x_12666:
[----:B------:R-:W-:Y:S05]  /*14a0*/  WARPSYNC.ALL ;  /* 0x0000000000007948 */ /* 0x000fea0003800000 */
[----:B------:R-:W-:Y:S01]  /*14b0*/  IMAD.MOV.U32 R151, RZ, RZ, RZ ;  /* 0x000000ffff977224 */ /* 0x000fe200078e00ff */
[----:B------:R-:W-:Y:S02]  /*14c0*/  LOP3.LUT R4, R3, 0x10000, RZ, 0xfc, !PT ;  /* 0x0001000003047812 */ /* 0x000fe400078efcff */
[----:B01----:R-:W-:Y:S01]  /*14d0*/  MOV R5, 0x40000040 ;  /* 0x4000004000057802 */ /* 0x003fe20000000f00 */
[----:B------:R-:W-:-:S03]  /*14e0*/  UIADD3 UR4, UR40, 0x12400, URZ ;  /* 0x0001240028047890 */ /* 0x000fc6000fffe03f */
[----:B------:R-:W-:Y:S01]  /*14f0*/  R2UR UR5, R5 ;  /* 0x00000000050572ca */ /* 0x000fe200000e0000 */
[----:B------:R-:W-:Y:S01]  /*1500*/  WARPGROUP.ARRIVE ;  /* 0x00000000000079c5 */ /* 0x000fe20000000000 */
[----:B------:R-:W-:Y:S01]  /*1510*/  UMOV UR7, 0x40000040 ;  /* 0x4000004000077882 */ /* 0x000fe20000000000 */
[----:B------:R-:W-:Y:S01]  /*1520*/  USHF.R.U32.HI UR4, URZ, 0x4, UR4 ;  /* 0x000000043f047899 */ /* 0x000fe20008011604 */
[C---:B------:R-:W-:Y:S01]  /*1530*/  R2UR UR13, R4.reuse ;  /* 0x00000000040d72ca */ /* 0x040fe200000e0000 */
[----:B------:R-:W2:Y:S01]  /*1540*/  LDL R121, [R1+0x24] ;  /* 0x0000240001797983 */ /* 0x000ea20000100800 */
[----:B------:R-:W-:Y:S01]  /*1550*/  UMOV UR9, 0x40000040 ;  /* 0x4000004000097882 */ /* 0x000fe20000000000 */
[----:B------:R-:W-:Y:S01]  /*1560*/  ULOP3.LUT UR20, UR4, 0x3fff, URZ, 0xc0, !UPT ;  /* 0x00003fff04147892 */ /* 0x000fe2000f8ec03f */
[----:B------:R-:W-:Y:S01]  /*1570*/  P2R R120, PR, RZ, 0x1 ;  /* 0x00000001ff787803 */ /* 0x000fe20000000000 */
[----:B------:R-:W-:Y:S01]  /*1580*/  UMOV UR11, 0x40000040 ;  /* 0x40000040000b7882 */ /* 0x000fe20000000000 */
[----:B------:R-:W-:Y:S01]  /*1590*/  R2UR UR4, R4 ;  /* 0x00000000040472ca */ /* 0x000fe200000e0000 */
[----:B------:R-:W-:Y:S01]  /*15a0*/  ULOP3.LUT UR20, UR20, 0x10000, URZ, 0xfc, !UPT ;  /* 0x0001000014147892 */ /* 0x000fe2000f8efc3f */
[----:B------:R-:W-:Y:S01]  /*15b0*/  UMOV UR15, 0x40000040 ;  /* 0x40000040000f7882 */ /* 0x000fe20000000000 */
[----:B------:R-:W-:-:S02]  /*15c0*/  ULDC UR21, c[0x0][0x988] ;  /* 0x0002620000157ab9 */ /* 0x000fc40000000800 */
[----:B------:R-:W-:Y:S02]  /*15d0*/  UIMAD UR12, UR39, 0x600, UR20 ;  /* 0x00000600270c78a4 */ /* 0x000fe4000f8e0214 */
[----:B------:R-:W-:Y:S02]  /*15e0*/  UIADD3 UR8, UR13, 0x4, URZ ;  /* 0x000000040d087890 */ /* 0x000fe4000fffe03f */
[----:B------:R-:W-:Y:S02]  /*15f0*/  UIADD3 UR10, UR12, 0x4, URZ ;  /* 0x000000040c0a7890 */ /* 0x000fe4000fffe03f */
[----:B------:R-:W-:Y:S02]  /*1600*/  UIADD3 UR14, UR12, 0x6, URZ ;  /* 0x000000060c0e7890 */ /* 0x000fe4000fffe03f */
[----:B------:R-:W-:Y:S02]  /*1610*/  UMOV UR6, UR12 ;  /* 0x0000000c00067c82 */ /* 0x000fe40008000000 */
[----:B------:R-:W-:Y:S01]  /*1620*/  HGMMA.64x192x16.F32 R24, gdesc[UR4], RZ, !UPT, gsb0 ;  /* 0x02e00000041879f0 */ /* 0x000fe2000c0008ff */
[----:B------:R-:W-:-:S02]  /*1630*/  UIADD3 UR4, UR13, 0x2, URZ ;  /* 0x000000020d047890 */ /* 0x000fc4000fffe03f */
[----:B------:R-:W-:Y:S01]  /*1640*/  UIADD3 UR6, UR12, 0x2, URZ ;  /* 0x000000020c067890 */ /* 0x000fe2000fffe03f */
[----:B------:R-:W-:Y:S01]  /*1650*/  UMOV UR5, 0x40000040 ;  /* 0x4000004000057882 */ /* 0x000fe20000000000 */
[----:B------:R-:W-:Y:S01]  /*1660*/  UMOV UR7, 0x40000040 ;  /* 0x4000004000077882 */ /* 0x000fe20000000000 */
[----:B------:R-:W-:Y:S02]  /*1670*/  WARPGROUP.DEPBAR.LE gsb0, 0x0 ;  /* 0x00008000000079c5 */ /* 0x000fe40000010000 */
[----:B------:R-:W-:-:S12]  /*1680*/  WARPGROUP.ARRIVE ;  /* 0x00000000000079c5 */ /* 0x000fd80000000000 */
[----:B------:R-:W-:Y:S01]  /*1690*/  HGMMA.64x192x16.F32 R24, gdesc[UR4], R24, gsb0 ;  /* 0x02e00000041879f0 */ /* 0x000fe20008000818 */
[----:B------:R-:W-:-:S03]  /*16a0*/  UIADD3 UR6, UR13, 0x6, URZ ;  /* 0x000000060d067890 */ /* 0x000fc6000fffe03f */
[----:B------:R-:W-:-:S04]  /*16b0*/  UMOV UR13, 0x40000040 ;  /* 0x40000040000d7882 */ /* 0x000fc80000000000 */
[----:B------:R-:W-:Y:S01]  /*16c0*/  UMOV UR12, UR6 ;  /* 0x00000006000c7c82 */ /* 0x000fe20008000000 */
[----:B------:R-:W-:Y:S01]  /*16d0*/  ULDC UR6, c[0x0][0x9d8] ;  /* 0x0002760000067ab9 */ /* 0x000fe20000000800 */
[----:B------:R-:W-:Y:S02]  /*16e0*/  WARPGROUP.DEPBAR.LE gsb0, 0x0 ;  /* 0x00008000000079c5 */ /* 0x000fe40000010000 */
[----:B------:R-:W-:-:S08]  /*16f0*/  WARPGROUP.ARRIVE ;  /* 0x00000000000079c5 */ /* 0x000fd00000000000 */
[----:B------:R-:W-:Y:S03]  /*1700*/  HGMMA.64x192x16.F32 R24, gdesc[UR8], R24, gsb0 ;  /* 0x02e00000081879f0 */ /* 0x000fe60008000818 */
[----:B------:R-:W-:Y:S02]  /*1710*/  WARPGROUP.DEPBAR.LE gsb0, 0x0 ;  /* 0x00008000000079c5 */ /* 0x000fe40000010000 */
[----:B------:R-:W-:-:S15]  /*1720*/  WARPGROUP.ARRIVE ;  /* 0x00000000000079c5 */ /* 0x000fde0000000000 */
[----:B------:R-:W-:Y:S03]  /*1730*/  HGMMA.64x192x16.F32 R24, gdesc[UR12], R24, gsb0 ;  /* 0x02e000000c1879f0 */ /* 0x000fe60008000818 */
[----:B------:R-:W-:Y:S02]  /*1740*/  WARPGROUP.DEPBAR.LE gsb0, 0x0 ;  /* 0x00008000000079c5 */ /* 0x000fe40000010000 */
        /* <DEDUP_REMOVED lines=11> */
[----:B--2---:R-:W-:-:S02]  /*1800*/  VIADD R75, R121, UR49 ;  /* 0x00000031794b7c36 */ /* 0x004fc40008000000 */
[----:B------:R-:W-:Y:S01]  /*1810*/  FMUL.FTZ R7, R26, UR6 ;  /* 0x000000061a077c20 */ /* 0x000fe20008410000 */
[----:B------:R-:W-:Y:S01]  /*1820*/  FMUL.FTZ R13, R32, UR6 ;  /* 0x00000006200d7c20 */ /* 0x000fe20008410000 */
[----:B------:R-:W1:Y:S01]  /*1830*/  MUFU.TANH R6, R6 ;  /* 0x0000000600067308 */ /* 0x000e620000002400 */
[----:B------:R-:W-:Y:S02]  /*1840*/  IMAD.U32 R76, RZ, RZ, UR48 ;  /* 0x00000030ff4c7e24 */ /* 0x000fe4000f8e00ff */
[----:B------:R-:W-:Y:S01]  /*1850*/  FMUL.FTZ R8, R27, UR6 ;  /* 0x000000061b087c20 */ /* 0x000fe20008410000 */
[----:B------:R-:W-:Y:S01]  /*1860*/  FMUL.FTZ R14, R33, UR6 ;  /* 0x00000006210e7c20 */ /* 0x000fe20008410000 */
[----:B------:R-:W-:Y:S01]  /*1870*/  FMUL.FTZ R11, R30, UR6 ;  /* 0x000000061e0b7c20 */ /* 0x000fe20008410000 */
[----:B------:R-:W-:Y:S01]  /*1880*/  FMUL.FTZ R19, R36, UR6 ;  /* 0x0000000624137c20 */ /* 0x000fe20008410000 */
[----:B------:R-:W-:Y:S01]  /*1890*/  FMUL.FTZ R12, R31, UR6 ;  /* 0x000000061f0c7c20 */ /* 0x000fe20008410000 */
[----:B------:R-:W-:Y:S01]  /*18a0*/  FMUL.FTZ R20, R37, UR6 ;  /* 0x0000000625147c20 */ /* 0x000fe20008410000 */
[----:B------:R-:W2:Y:S01]  /*18b0*/  MUFU.TANH R9, R9 ;  /* 0x0000000900097308 */ /* 0x000ea20000002400 */
[----:B------:R-:W-:-:S02]  /*18c0*/  IMAD R75, R76, -0xc0, R75 ;  /* 0xffffff404c4b7824 */ /* 0x000fc400078e024b */
[----:B------:R-:W-:Y:S01]  /*18d0*/  FMUL.FTZ R33, R50, UR6 ;  /* 0x0000000632217c20 */ /* 0x000fe20008410000 */
[----:B------:R-:W-:Y:S01]  /*18e0*/  FMUL.FTZ R50, R67, UR6 ;  /* 0x0000000643327c20 */ /* 0x000fe20008410000 */
[----:B------:R-:W-:Y:S01]  /*18f0*/  FMUL.FTZ R67, R84, UR6 ;  /* 0x0000000654437c20 */ /* 0x000fe20008410000 */
[----:B------:R-:W-:Y:S01]  /*1900*/  FMUL.FTZ R15, R34, UR6 ;  /* 0x00000006220f7c20 */ /* 0x000fe20008410000 */
[----:B------:R-:W-:Y:S01]  /*1910*/  FMUL.FTZ R23, R40, UR6 ;  /* 0x0000000628177c20 */ /* 0x000fe20008410000 */
[----:B------:R-:W-:Y:S01]  /*1920*/  FMUL.FTZ R18, R35, UR6 ;  /* 0x0000000623127c20 */ /* 0x000fe20008410000 */
[----:B------:R-:W3:Y:S01]  /*1930*/  MUFU.TANH R10, R10 ;  /* 0x0000000a000a7308 */ /* 0x000ee20000002400 */
[----:B------:R-:W-:Y:S01]  /*1940*/  ISETP.GT.AND P4, PT, R75, RZ, PT ;  /* 0x000000ff4b00720c */ /* 0x000fe20003f84270 */
[----:B------:R-:W-:Y:S01]  /*1950*/  FMUL.FTZ R34, R51, UR6 ;  /* 0x0000000633227c20 */ /* 0x000fe20008410000 */
[----:B------:R-:W-:Y:S01]  /*1960*/  ISETP.GT.AND P3, PT, R75, 0x1, PT ;  /* 0x000000014b00780c */ /* 0x000fe20003f64270 */
[----:B------:R-:W-:Y:S01]  /*1970*/  FMUL.FTZ R51, R68, UR6 ;  /* 0x0000000644337c20 */ /* 0x000fe20008410000 */
[----:B------:R-:W-:Y:S01]  /*1980*/  FMUL.FTZ R21, R38, UR6 ;  /* 0x0000000626157c20 */ /* 0x000fe20008410000 */
[----:B------:R-:W-:Y:S01]  /*1990*/  FMUL.FTZ R22, R39, UR6 ;  /* 0x0000000627167c20 */ /* 0x000fe20008410000 */
[----:B------:R-:W-:Y:S01]  /*19a0*/  FMUL.FTZ R27, R44, UR6 ;  /* 0x000000062c1b7c20 */ /* 0x000fe20008410000 */
[----:B------:R-:W4:Y:S01]  /*19b0*/  MUFU.TANH R7, R7 ;  /* 0x0000000700077308 */ /* 0x000f220000002400 */
[----:B------:R-:W-:Y:S01]  /*19c0*/  ISETP.GT.AND P2, PT, R75, 0x8, PT ;  /* 0x000000084b00780c */ /* 0x000fe20003f44270 */
[----:B------:R-:W-:Y:S01]  /*19d0*/  FMUL.FTZ R68, R85, UR6 ;  /* 0x0000000655447c20 */ /* 0x000fe20008410000 */
[----:B0-----:R-:W-:Y:S01]  /*19e0*/  FSEL R3, R3, -INF , P4 ;  /* 0xff80000003037808 */ /* 0x001fe20002000000 */
        /* <DEDUP_REMOVED lines=9> */
[----:B------:R-:W-:Y:S01]  /*1a80*/  FMUL.FTZ R116, R116, UR6 ;  /* 0x0000000674747c20 */ /* 0x000fe20008410000 */
[----:B------:R-:W-:Y:S01]  /*1a90*/  FMUL.FTZ R117, R117, UR6 ;  /* 0x0000000675757c20 */ /* 0x000fe20008410000 */
[----:B------:R-:W-:Y:S01]  /*1aa0*/  FMUL.FTZ R30, R47, UR6 ;  /* 0x000000062f1e7c20 */ /* 0x000fe20008410000 */
[----:B------:R-:W1:Y:S01]  /*1ab0*/  MUFU.TANH R8, R8 ;  /* 0x0000000800087308 */ /* 0x000e620000002400 */
[----:B------:R-:W-:Y:S01]  /*1ac0*/  ISETP.GT.AND P6, PT, R75, 0x9, PT ;  /* 0x000000094b00780c */ /* 0x000fe20003fc4270 */
[----:B------:R-:W-:Y:S01]  /*1ad0*/  FMUL.FTZ R52, R69, UR6 ;  /* 0x0000000645347c20 */ /* 0x000fe20008410000 */
[----:B--2---:R-:W-:Y:S01]  /*1ae0*/  FSEL R9, R9, -INF , P2 ;  /* 0xff80000009097808 */ /* 0x004fe20001000000 */
[----:B------:R-:W-:Y:S01]  /*1af0*/  FMUL.FTZ R69, R86, UR6 ;  /* 0x0000000656457c20 */ /* 0x000fe20008410000 */
[----:B------:R-:W2:Y:S03]  /*1b00*/  LDL R121, [R1] ;  /* 0x0000000001797983 */ /* 0x000ea60000100800 */
[----:B------:R-:W5:Y:S01]  /*1b10*/  MUFU.TANH R14, R14 ;  /* 0x0000000e000e7308 */ /* 0x000f620000002400 */
[----:B------:R-:W-:Y:S01]  /*1b20*/  FMNMX.FTZ R84, R3, R6, !PT ;  /* 0x0000000603547209 */ /* 0x000fe20007810000 */
[----:B------:R-:W-:-:S06]  /*1b30*/  FMUL.FTZ R31, R48, UR6 ;  /* 0x00000006301f7c20 */ /* 0x000fcc0008410000 */
[----:B------:R-:W5:Y:S01]  /*1b40*/  MUFU.TANH R11, R11 ;  /* 0x0000000b000b7308 */ /* 0x000f620000002400 */
[----:B------:R-:W-:Y:S01]  /*1b50*/  ISETP.GT.AND P5, PT, R75, 0x10, PT ;  /* 0x000000104b00780c */ /* 0x000fe20003fa4270 */
[----:B------:R-:W-:Y:S01]  /*1b60*/  FMUL.FTZ R36, R53, UR6 ;  /* 0x0000000635247c20 */ /* 0x000fe20008410000 */
[----:B---3--:R-:W-:Y:S01]  /*1b70*/  FSEL R10, R10, -INF , P6 ;  /* 0xff8000000a0a7808 */ /* 0x008fe20003000000 */
[----:B------:R-:W-:-:S04]  /*1b80*/  FMUL.FTZ R53, R70, UR6 ;  /* 0x0000000646357c20 */ /* 0x000fc80008410000 */
[----:B------:R-:W3:Y:S01]  /*1b90*/  MUFU.TANH R19, R19 ;  /* 0x0000001300137308 */ /* 0x000ee20000002400 */
[----:B------:R-:W-:Y:S01]  /*1ba0*/  FMNMX.FTZ R85, R9, R84, !PT ;  /* 0x0000005409557209 */ /* 0x000fe20007810000 */
[----:B------:R-:W-:Y:S01]  /*1bb0*/  FMUL.FTZ R70, R87, UR6 ;  /* 0x0000000657467c20 */ /* 0x000fe20008410000 */
[----:B----4-:R-:W-:Y:S01]  /*1bc0*/  FSEL R7, R7, -INF , P4 ;  /* 0xff80000007077808 */ /* 0x010fe20002000000 */
[----:B------:R-:W-:Y:S01]  /*1bd0*/  FMUL.FTZ R39, R56, UR6 ;  /* 0x0000000638277c20 */ /* 0x000fe20008410000 */
[----:B------:R-:W-:-:S03]  /*1be0*/  FMUL.FTZ R37, R54, UR6 ;  /* 0x0000000636257c20 */ /* 0x000fc60008410000 */
[----:B------:R-:W4:Y:S01]  /*1bf0*/  MUFU.TANH R12, R12 ;  /* 0x0000000c000c7308 */ /* 0x000f220000002400 */
[----:B------:R-:W-:Y:S01]  /*1c00*/  ISETP.GT.AND P4, PT, R75, 0x11, PT ;  /* 0x000000114b00780c */ /* 0x000fe20003f84270 */
[----:B------:R-:W-:Y:S01]  /*1c10*/  FMUL.FTZ R40, R57, UR6 ;  /* 0x0000000639287c20 */ /* 0x000fe20008410000 */
[----:B0-----:R-:W-:Y:S01]  /*1c20*/  FSEL R13, R13, -INF , P5 ;  /* 0xff8000000d0d7808 */ /* 0x001fe20002800000 */
[----:B------:R-:W-:-:S04]  /*1c30*/  FMUL.FTZ R54, R71, UR6 ;  /* 0x0000000647367c20 */ /* 0x000fc80008410000 */
[----:B------:R-:W0:Y:S01]  /*1c40*/  MUFU.TANH R20, R20 ;  /* 0x0000001400147308 */ /* 0x000e220000002400 */
[----:B------:R-:W-:Y:S01]  /*1c50*/  FMNMX.FTZ R84, R10, R85, !PT ;  /* 0x000000550a547209 */ /* 0x000fe20007810000 */
[----:B------:R-:W-:Y:S01]  /*1c60*/  FMUL.FTZ R71, R88, UR6 ;  /* 0x0000000658477c20 */ /* 0x000fe20008410000 */
[----:B-1----:R-:W-:Y:S01]  /*1c70*/  FSEL R8, R8, -INF , P3 ;  /* 0xff80000008087808 */ /* 0x002fe20001800000 */
[----:B------:R-:W-:-:S04]  /*1c80*/  FMUL.FTZ R38, R55, UR6 ;  /* 0x0000000637267c20 */ /* 0x000fc80008410000 */
[----:B------:R-:W1:Y:S01]  /*1c90*/  MUFU.TANH R15, R15 ;  /* 0x0000000f000f7308 */ /* 0x000e620000002400 */
[----:B------:R-:W-:Y:S01]  /*1ca0*/  ISETP.GT.AND P3, PT, R75, 0x18, PT ;  /* 0x000000184b00780c */ /* 0x000fe20003f64270 */
[----:B------:R-:W-:Y:S01]  /*1cb0*/  FMUL.FTZ R43, R60, UR6 ;  /* 0x000000063c2b7c20 */ /* 0x000fe20008410000 */
[----:B-----5:R-:W-:Y:S01]  /*1cc0*/  FSEL R14, R14, -INF , P4 ;  /* 0xff8000000e0e7808 */ /* 0x020fe20002000000 */
[----:B------:R-:W-:-:S04]  /*1cd0*/  FMUL.FTZ R55, R72, UR6 ;  /* 0x0000000648377c20 */ /* 0x000fc80008410000 */
[----:B------:R-:W5:Y:S01]  /*1ce0*/  MUFU.TANH R23, R23 ;  /* 0x0000001700177308 */ /* 0x000f620000002400 */
[----:B------:R-:W-:Y:S01]  /*1cf0*/  FMNMX.FTZ R85, R13, R84, !PT ;  /* 0x000000540d557209 */ /* 0x000fe20007810000 */
[----:B------:R-:W-:Y:S01]  /*1d00*/  FMUL.FTZ R72, R89, UR6 ;  /* 0x0000000659487c20 */ /* 0x000fe20008410000 */
[----:B------:R-:W-:Y:S01]  /*1d10*/  FSEL R11, R11, -INF , P2 ;  /* 0xff8000000b0b7808 */ /* 0x000fe20001000000 */
[----:B------:R-:W-:-:S04]  /*1d20*/  FMUL.FTZ R44, R61, UR6 ;  /* 0x000000063d2c7c20 */ /* 0x000fc80008410000 */
        /* <DEDUP_REMOVED lines=9> */
[----:B------:R-:W-:-:S04]  /*1dc0*/  FMUL.FTZ R46, R63, UR6 ;  /* 0x000000063f2e7c20 */ /* 0x000fc80008410000 */
        /* <DEDUP_REMOVED lines=26> */
[----:B------:R-:W-:-:S07]  /*1f70*/  FMNMX.FTZ R87, R23, R86, !PT ;  /* 0x0000005617577209 */ /* 0x000fce0007810000 */
[----:B------:R-:W-:Y:S01]  /*1f80*/  MUFU.TANH R41, R41 ;  /* 0x0000002900297308 */ /* 0x000fe20000002400 */
[----:B----4-:R-:W-:-:S07]  /*1f90*/  FSEL R21, R21, -INF , P3 ;  /* 0xff80000015157808 */ /* 0x010fce0001800000 */
[----:B------:R-:W-:Y:S01]  /*1fa0*/  MUFU.TANH R42, R42 ;  /* 0x0000002a002a7308 */ /* 0x000fe20000002400 */
[----:B------:R-:W-:-:S07]  /*1fb0*/  ISETP.GT.AND P3, PT, R75, 0x29, PT ;  /* 0x000000294b00780c */ /* 0x000fce0003f64270 */
[----:B------:R-:W-:Y:S01]  /*1fc0*/  MUFU.TANH R59, R59 ;  /* 0x0000003b003b7308 */ /* 0x000fe20000002400 */
[----:B0-----:R-:W-:-:S07]  /*1fd0*/  FSEL R27, R27, -INF , P4 ;  /* 0xff8000001b1b7808 */ /* 0x001fce0002000000 */
[----:B------:R-:W-:Y:S01]  /*1fe0*/  MUFU.TANH R58, R58 ;  /* 0x0000003a003a7308 */ /* 0x000fe20000002400 */
[----:B------:R-:W-:Y:S01]  /*1ff0*/  FMNMX.FTZ R86, R24, R87, !PT ;  /* 0x0000005718567209 */ /* 0x000fe20007810000 */
[----:B------:R-:W-:-:S06]  /*2000*/  FMUL.FTZ R76, R92, UR6 ;  /* 0x000000065c4c7c20 */ /* 0x000fcc0008410000 */
[----:B------:R-:W0:Y:S08]  /*2010*/  MUFU.TANH R26, R26 ;  /* 0x0000001a001a7308 */ /* 0x000e300000002400 */
[----:B------:R-:W4:Y:S01]  /*2020*/  MUFU.TANH R32, R32 ;  /* 0x0000002000207308 */ /* 0x000f220000002400 */
[----:B-1----:R-:W-:Y:S01]  /*2030*/  FSEL R22, R22, -INF , P2 ;  /* 0xff80000016167808 */ /* 0x002fe20001000000 */
[----:B------:R-:W-:-:S06]  /*2040*/  FMUL.FTZ R73, R90, UR6 ;  /* 0x000000065a497c20 */ /* 0x000fcc0008410000 */
[----:B------:R-:W1:Y:S01]  /*2050*/  MUFU.TANH R29, R29 ;  /* 0x0000001d001d7308 */ /* 0x000e620000002400 */
[----:B------:R-:W-:Y:S02]  /*2060*/  ISETP.GT.AND P2, PT, R75, 0x30, PT ;  /* 0x000000304b00780c */ /* 0x000fe40003f44270 */
[----:B-----5:R-:W-:-:S05]  /*2070*/  FSEL R28, R28, -INF , P3 ;  /* 0xff8000001c1c7808 */ /* 0x020fca0001800000 */
[----:B------:R-:W5:Y:S01]  /*2080*/  MUFU.TANH R35, R35 ;  /* 0x0000002300237308 */ /* 0x000f620000002400 */
[----:B------:R-:W-:Y:S02]  /*2090*/  FMNMX.FTZ R87, R27, R86, !PT ;  /* 0x000000561b577209 */ /* 0x000fe40007810000 */
[----:B------:R-:W-:-:S05]  /*20a0*/  FSEL R25, R25, -INF , P6 ;  /* 0xff80000019197808 */ /* 0x000fca0003000000 */
[----:B------:R-:W5:Y:S01]  /*20b0*/  MUFU.TANH R30, R30 ;  /* 0x0000001e001e7308 */ /* 0x000f620000002400 */
[----:B------:R-:W-:Y:S02]  /*20c0*/  ISETP.GT.AND P6, PT, R75, 0x31, PT ;  /* 0x000000314b00780c */ /* 0x000fe40003fc4270 */
[----:B---3--:R-:W-:-:S05]  /*20d0*/  FSEL R31, R31, -INF , P2 ;  /* 0xff8000001f1f7808 */ /* 0x008fca0001000000 */
[----:B------:R-:W3:Y:S01]  /*20e0*/  MUFU.TANH R36, R36 ;  /* 0x0000002400247308 */ /* 0x000ee20000002400 */
[----:B------:R-:W-:Y:S02]  /*20f0*/  FMNMX.FTZ R88, R28, R87, !PT ;  /* 0x000000571c587209 */ /* 0x000fe40007810000 */
[----:B0-----:R-:W-:-:S05]  /*2100*/  FSEL R26, R26, -INF , P5 ;  /* 0xff8000001a1a7808 */ /* 0x001fca0002800000 */
[----:B------:R-:W0:Y:S01]  /*2110*/  MUFU.TANH R33, R33 ;  /* 0x0000002100217308 */ /* 0x000e220000002400 */
[----:B------:R-:W-:Y:S02]  /*2120*/  ISETP.GT.AND P5, PT, R75, 0x38, PT ;  /* 0x000000384b00780c */ /* 0x000fe40003fa4270 */
[----:B----4-:R-:W-:-:S05]  /*2130*/  FSEL R32, R32, -INF , P6 ;  /* 0xff80000020207808 */ /* 0x010fca0003000000 */
[----:B------:R-:W4:Y:S01]  /*2140*/  MUFU.TANH R39, R39 ;  /* 0x0000002700277308 */ /* 0x000f220000002400 */
[----:B------:R-:W-:Y:S02]  /*2150*/  FMNMX.FTZ R89, R31, R88, !PT ;  /* 0x000000581f597209 */ /* 0x000fe40007810000 */
[----:B-1----:R-:W-:-:S05]  /*2160*/  FSEL R29, R29, -INF , P4 ;  /* 0xff8000001d1d7808 */ /* 0x002fca0002000000 */
        /* <DEDUP_REMOVED lines=20> */
[----:B-----5:R-:W-:Y:S02]  /*22b0*/  FSEL R40, R40, -INF , P2 ;  /* 0xff80000028287808 */ /* 0x020fe40001000000 */
[----:B------:R-:W-:-:S03]  /*22c0*/  FMNMX.FTZ R89, R39, R88, !PT ;  /* 0x0000005827597209 */ /* 0x000fc60007810000 */
[----:B------:R-:W5:Y:S01]  /*22d0*/  MUFU.TANH R48, R48 ;  /* 0x0000003000307308 */ /* 0x000f620000002400 */
[----:B------:R-:W-:Y:S02]  /*22e0*/  FSEL R37, R37, -INF , P5 ;  /* 0xff80000025257808 */ /* 0x000fe40002800000 */
[----:B------:R-:W-:Y:S02]  /*22f0*/  ISETP.GT.AND P5, PT, R75, 0x49, PT ;  /* 0x000000494b00780c */ /* 0x000fe40003fa4270 */
[----:B---3--:R-:W-:-:S03]  /*2300*/  FSEL R43, R43, -INF , P6 ;  /* 0xff8000002b2b7808 */ /* 0x008fc60003000000 */
[----:B------:R-:W3:Y:S01]  /*2310*/  MUFU.TANH R45, R45 ;  /* 0x0000002d002d7308 */ /* 0x000ee20000002400 */
[----:B------:R-:W-:Y:S02]  /*2320*/  FMNMX.FTZ R88, R40, R89, !PT ;  /* 0x0000005928587209 */ /* 0x000fe40007810000 */
[----:B0-----:R-:W-:-:S05]  /*2330*/  FSEL R38, R38, -INF , P4 ;  /* 0xff80000026267808 */ /* 0x001fca0002000000 */
[----:B------:R-:W0:Y:S01]  /*2340*/  MUFU.TANH R51, R51 ;  /* 0x0000003300337308 */ /* 0x000e220000002400 */
[----:B------:R-:W-:Y:S02]  /*2350*/  ISETP.GT.AND P4, PT, R75, 0x50, PT ;  /* 0x000000504b00780c */ /* 0x000fe40003f84270 */
[----:B----4-:R-:W-:Y:S02]  /*2360*/  FSEL R44, R44, -INF , P5 ;  /* 0xff8000002c2c7808 */ /* 0x010fe40002800000 */
[----:B------:R-:W-:-:S03]  /*2370*/  FMNMX.FTZ R89, R43, R88, !PT ;  /* 0x000000582b597209 */ /* 0x000fc60007810000 */
[----:B------:R-:W4:Y:S01]  /*2380*/  MUFU.TANH R46, R46 ;  /* 0x0000002e002e7308 */ /* 0x000f220000002400 */
[----:B------:R-:W-:Y:S02]  /*2390*/  FSEL R41, R41, -INF , P3 ;  /* 0xff80000029297808 */ /* 0x000fe40001800000 */
[----:B------:R-:W-:-:S05]  /*23a0*/  ISETP.GT.AND P3, PT, R75, 0x51, PT ;  /* 0x000000514b00780c */ /* 0x000fca0003f64270 */
[----:B------:R-:W2:Y:S01]  /*23b0*/  MUFU.TANH R52, R52 ;  /* 0x0000003400347308 */ /* 0x000ea20000002400 */
[----:B-1----:R-:W-:Y:S02]  /*23c0*/  FSEL R47, R47, -INF , P4 ;  /* 0xff8000002f2f7808 */ /* 0x002fe40002000000 */
[----:B------:R-:W-:-:S05]  /*23d0*/  FMNMX.FTZ R88, R44, R89, !PT ;  /* 0x000000592c587209 */ /* 0x000fca0007810000 */
[----:B------:R-:W1:Y:S01]  /*23e0*/  MUFU.TANH R49, R49 ;  /* 0x0000003100317308 */ /* 0x000e620000002400 */
[----:B------:R-:W-:Y:S02]  /*23f0*/  FSEL R42, R42, -INF , P2 ;  /* 0xff8000002a2a7808 */ /* 0x000fe40001000000 */
[----:B------:R-:W-:-:S05]  /*2400*/  ISETP.GT.AND P2, PT, R75, 0x58, PT ;  /* 0x000000584b00780c */ /* 0x000fca0003f44270 */
[----:B------:R-:W1:Y:S01]  /*2410*/  MUFU.TANH R55, R55 ;  /* 0x0000003700377308 */ /* 0x000e620000002400 */
        /* <DEDUP_REMOVED lines=9> */
[----:B----4-:R-:W-:Y:S02]  /*24b0*/  FSEL R46, R46, -INF , P5 ;  /* 0xff8000002e2e7808 */ /* 0x010fe40002800000 */
[----:B------:R-:W-:Y:S02]  /*24c0*/  ISETP.GT.AND P5, PT, R75, 0x60, PT ;  /* 0x000000604b00780c */ /* 0x000fe40003fa4270 */
[----:B--2---:R-:W-:-:S03]  /*24d0*/  FSEL R52, R52, -INF , P6 ;  /* 0xff80000034347808 */ /* 0x004fc60003000000 */
[----:B------:R-:W2:Y:S01]  /*24e0*/  MUFU.TANH R54, R54 ;  /* 0x0000003600367308 */ /* 0x000ea20000002400 */
[----:B------:R-:W-:Y:S02]  /*24f0*/  FMNMX.FTZ R89, R51, R88, !PT ;  /* 0x0000005833597209 */ /* 0x000fe40007810000 */
[----:B-1----:R-:W-:-:S05]  /*2500*/  FSEL R49, R49, -INF , P4 ;  /* 0xff80000031317808 */ /* 0x002fca0002000000 */
[----:B------:R-:W1:Y:S01]  /*2510*/  MUFU.TANH R60, R60 ;  /* 0x0000003c003c7308 */ /* 0x000e620000002400 */
[----:B------:R-:W-:Y:S02]  /*2520*/  ISETP.GT.AND P4, PT, R75, 0x61, PT ;  /* 0x000000614b00780c */ /* 0x000fe40003f84270 */
[----:B------:R-:W-:Y:S02]  /*2530*/  FSEL R55, R55, -INF , P5 ;  /* 0xff80000037377808 */ /* 0x000fe40002800000 */
[----:B------:R-:W-:-:S03]  /*2540*/  FMNMX.FTZ R88, R52, R89, !PT ;  /* 0x0000005934587209 */ /* 0x000fc60007810000 */
[----:B------:R-:W4:Y:S01]  /*2550*/  MUFU.TANH R57, R57 ;  /* 0x0000003900397308 */ /* 0x000f220000002400 */
[----:B-----5:R-:W-:Y:S02]  /*2560*/  FSEL R50, R50, -INF , P3 ;  /* 0xff80000032327808 */ /* 0x020fe40001800000 */
[----:B------:R-:W-:-:S05]  /*2570*/  ISETP.GT.AND P3, PT, R75, 0x68, PT ;  /* 0x000000684b00780c */ /* 0x000fca0003f64270 */
[----:B------:R-:W5:Y:S01]  /*2580*/  MUFU.TANH R63, R63 ;  /* 0x0000003f003f7308 */ /* 0x000f620000002400 */
[----:B---3--:R-:W-:Y:S02]  /*2590*/  FSEL R56, R56, -INF , P4 ;  /* 0xff80000038387808 */ /* 0x008fe40002000000 */
[----:B------:R-:W-:-:S05]  /*25a0*/  FMNMX.FTZ R89, R55, R88, !PT ;  /* 0x0000005837597209 */ /* 0x000fca0007810000 */
[----:B------:R-:W3:Y:S01]  /*25b0*/  MUFU.TANH R64, R64 ;  /* 0x0000004000407308 */ /* 0x000ee20000002400 */
[----:B0-----:R-:W-:Y:S02]  /*25c0*/  FSEL R53, R53, -INF , P2 ;  /* 0xff80000035357808 */ /* 0x001fe40001000000 */
[----:B------:R-:W-:Y:S02]  /*25d0*/  ISETP.GT.AND P2, PT, R75, 0x69, PT ;  /* 0x000000694b00780c */ /* 0x000fe40003f44270 */
[----:B------:R-:W-:-:S03]  /*25e0*/  FSEL R59, R59, -INF , P3 ;  /* 0xff8000003b3b7808 */ /* 0x000fc60001800000 */
[----:B------:R-:W0:Y:S01]  /*25f0*/  MUFU.TANH R61, R61 ;  /* 0x0000003d003d7308 */ /* 0x000e220000002400 */
[----:B------:R-:W-:Y:S02]  /*2600*/  FMNMX.FTZ R88, R56, R89, !PT ;  /* 0x0000005938587209 */ /* 0x000fe40007810000 */
[----:B--2---:R-:W-:-:S05]  /*2610*/  FSEL R54, R54, -INF , P6 ;  /* 0xff80000036367808 */ /* 0x004fca0003000000 */
[----:B------:R-:W2:Y:S01]  /*2620*/  MUFU.TANH R67, R67 ;  /* 0x0000004300437308 */ /* 0x000ea20000002400 */
[----:B------:R-:W-:Y:S02]  /*2630*/  ISETP.GT.AND P6, PT, R75, 0x70, PT ;  /* 0x000000704b00780c */ /* 0x000fe40003fc4270 */
[----:B-1----:R-:W-:Y:S02]  /*2640*/  FSEL R60, R60, -INF , P2 ;  /* 0xff8000003c3c7808 */ /* 0x002fe40001000000 */
[----:B------:R-:W-:-:S03]  /*2650*/  FMNMX.FTZ R89, R59, R88, !PT ;  /* 0x000000583b597209 */ /* 0x000fc60007810000 */
[----:B------:R-:W1:Y:S01]  /*2660*/  MUFU.TANH R62, R62 ;  /* 0x0000003e003e7308 */ /* 0x000e620000002400 */
[----:B----4-:R-:W-:Y:S02]  /*2670*/  FSEL R57, R57, -INF , P5 ;  /* 0xff80000039397808 */ /* 0x010fe40002800000 */
[----:B------:R-:W-:-:S05]  /*2680*/  ISETP.GT.AND P5, PT, R75, 0x71, PT ;  /* 0x000000714b00780c */ /* 0x000fca0003fa4270 */
[----:B------:R-:W4:Y:S01]  /*2690*/  MUFU.TANH R68, R68 ;  /* 0x0000004400447308 */ /* 0x000f220000002400 */
[----:B-----5:R-:W-:Y:S02]  /*26a0*/  FSEL R63, R63, -INF , P6 ;  /* 0xff8000003f3f7808 */ /* 0x020fe40003000000 */
[----:B------:R-:W-:-:S05]  /*26b0*/  FMNMX.FTZ R88, R60, R89, !PT ;  /* 0x000000593c587209 */ /* 0x000fca0007810000 */
[----:B------:R-:W5:Y:S01]  /*26c0*/  MUFU.TANH R65, R65 ;  /* 0x0000004100417308 */ /* 0x000f620000002400 */
[----:B------:R-:W-:Y:S01]  /*26d0*/  FSEL R58, R58, -INF , P4 ;  /* 0xff8000003a3a7808 */ /* 0x000fe20002000000 */
[----:B------:R-:W-:Y:S01]  /*26e0*/  FMUL.FTZ R77, R93, UR6 ;  /* 0x000000065d4d7c20 */ /* 0x000fe20008410000 */
[----:B------:R-:W-:-:S05]  /*26f0*/  ISETP.GT.AND P4, PT, R75, 0x78, PT ;  /* 0x000000784b00780c */ /* 0x000fca0003f84270 */
[----:B------:R-:W5:Y:S01]  /*2700*/  MUFU.TANH R71, R71 ;  /* 0x0000004700477308 */ /* 0x000f620000002400 */
[----:B---3--:R-:W-:Y:S02]  /*2710*/  FSEL R64, R64, -INF , P5 ;  /* 0xff80000040407808 */ /* 0x008fe40002800000 */
[----:B------:R-:W-:-:S05]  /*2720*/  FMNMX.FTZ R89, R63, R88, !PT ;  /* 0x000000583f597209 */ /* 0x000fca0007810000 */
[----:B------:R-:W3:Y:S01]  /*2730*/  MUFU.TANH R66, R66 ;  /* 0x0000004200427308 */ /* 0x000ee20000002400 */
[----:B0-----:R-:W-:Y:S01]  /*2740*/  FSEL R61, R61, -INF , P3 ;  /* 0xff8000003d3d7808 */ /* 0x001fe20001800000 */
[----:B------:R-:W-:Y:S01]  /*2750*/  FMUL.FTZ R80, R96, UR6 ;  /* 0x0000000660507c20 */ /* 0x000fe20008410000 */
[----:B------:R-:W-:-:S05]  /*2760*/  ISETP.GT.AND P3, PT, R75, 0x79, PT ;  /* 0x000000794b00780c */ /* 0x000fca0003f64270 */
[----:B------:R-:W0:Y:S01]  /*2770*/  MUFU.TANH R72, R72 ;  /* 0x0000004800487308 */ /* 0x000e220000002400 */
[----:B--2---:R-:W-:Y:S02]  /*2780*/  FSEL R67, R67, -INF , P4 ;  /* 0xff80000043437808 */ /* 0x004fe40002000000 */
[----:B------:R-:W-:-:S05]  /*2790*/  FMNMX.FTZ R88, R64, R89, !PT ;  /* 0x0000005940587209 */ /* 0x000fca0007810000 */
[----:B------:R-:W2:Y:S01]  /*27a0*/  MUFU.TANH R69, R69 ;  /* 0x0000004500457308 */ /* 0x000ea20000002400 */
[----:B------:R-:W-:Y:S01]  /*27b0*/  FMUL.FTZ R74, R91, UR6 ;  /* 0x000000065b4a7c20 */ /* 0x000fe20008410000 */
[----:B-1----:R-:W-:Y:S01]  /*27c0*/  FSEL R62, R62, -INF , P2 ;  /* 0xff8000003e3e7808 */ /* 0x002fe20001000000 */
[----:B------:R-:W-:-:S05]  /*27d0*/  FMUL.FTZ R81, R97, UR6 ;  /* 0x0000000661517c20 */ /* 0x000fca0008410000 */
[----:B------:R-:W1:Y:S01]  /*27e0*/  MUFU.TANH R76, R76 ;  /* 0x0000004c004c7308 */ /* 0x000e620000002400 */
[----:B------:R-:W-:Y:S02]  /*27f0*/  ISETP.GT.AND P2, PT, R75, 0x80, PT ;  /* 0x000000804b00780c */ /* 0x000fe40003f44270 */
[----:B----4-:R-:W-:Y:S02]  /*2800*/  FSEL R68, R68, -INF , P3 ;  /* 0xff80000044447808 */ /* 0x010fe40001800000 */
[----:B------:R-:W-:-:S03]  /*2810*/  FMNMX.FTZ R89, R67, R88, !PT ;  /* 0x0000005843597209 */ /* 0x000fc60007810000 */
[----:B------:R-:W4:Y:S01]  /*2820*/  MUFU.TANH R70, R70 ;  /* 0x0000004600467308 */ /* 0x000f220000002400 */
[----:B-----5:R-:W-:Y:S01]  /*2830*/  FSEL R65, R65, -INF , P6 ;  /* 0xff80000041417808 */ /* 0x020fe20003000000 */
[----:B------:R-:W-:Y:S01]  /*2840*/  FMUL.FTZ R78, R94, UR6 ;  /* 0x000000065e4e7c20 */ /* 0x000fe20008410000 */
[----:B------:R-:W-:-:S05]  /*2850*/  FMUL.FTZ R84, R100, UR6 ;  /* 0x0000000664547c20 */ /* 0x000fca0008410000 */
[----:B------:R-:W5:Y:S01]  /*2860*/  MUFU.TANH R77, R77 ;  /* 0x0000004d004d7308 */ /* 0x000f620000002400 */
[----:B------:R-:W-:Y:S02]  /*2870*/  ISETP.GT.AND P6, PT, R75, 0x81, PT ;  /* 0x000000814b00780c */ /* 0x000fe40003fc4270 */
[----:B------:R-:W-:Y:S02]  /*2880*/  FSEL R71, R71, -INF , P2 ;  /* 0xff80000047477808 */ /* 0x000fe40001000000 */
[----:B------:R-:W-:-:S03]  /*2890*/  FMNMX.FTZ R88, R68, R89, !PT ;  /* 0x0000005944587209 */ /* 0x000fc60007810000 */
[----:B------:R-:W5:Y:S01]  /*28a0*/  MUFU.TANH R73, R73 ;  /* 0x0000004900497308 */ /* 0x000f620000002400 */
[----:B---3--:R-:W-:Y:S01]  /*28b0*/  FSEL R66, R66, -INF , P5 ;  /* 0xff80000042427808 */ /* 0x008fe20002800000 */
[----:B------:R-:W-:Y:S01]  /*28c0*/  FMUL.FTZ R79, R95, UR6 ;  /* 0x000000065f4f7c20 */ /* 0x000fe20008410000 */
[----:B------:R-:W-:-:S05]  /*28d0*/  ISETP.GT.AND P5, PT, R75, 0x88, PT ;  /* 0x000000884b00780c */ /* 0x000fca0003fa4270 */
[----:B------:R-:W3:Y:S01]  /*28e0*/  MUFU.TANH R80, R80 ;  /* 0x0000005000507308 */ /* 0x000ee20000002400 */
[----:B0-----:R-:W-:Y:S01]  /*28f0*/  FSEL R72, R72, -INF , P6 ;  /* 0xff80000048487808 */ /* 0x001fe20003000000 */
[----:B------:R-:W-:Y:S01]  /*2900*/  FMUL.FTZ R85, R101, UR6 ;  /* 0x0000000665557c20 */ /* 0x000fe20008410000 */
[----:B------:R-:W-:-:S05]  /*2910*/  FMNMX.FTZ R89, R71, R88, !PT ;  /* 0x0000005847597209 */ /* 0x000fca0007810000 */
[----:B------:R-:W0:Y:S01]  /*2920*/  MUFU.TANH R74, R74 ;  /* 0x0000004a004a7308 */ /* 0x000e220000002400 */
[----:B--2---:R-:W-:Y:S01]  /*2930*/  FSEL R69, R69, -INF , P4 ;  /* 0xff80000045457808 */ /* 0x004fe20002000000 */
[----:B------:R-:W-:-:S06]  /*2940*/  FMUL.FTZ R82, R98, UR6 ;  /* 0x0000000662527c20 */ /* 0x000fcc0008410000 */
[----:B------:R-:W2:Y:S01]  /*2950*/  MUFU.TANH R81, R81 ;  /* 0x0000005100517308 */ /* 0x000ea20000002400 */
[----:B------:R-:W-:Y:S01]  /*2960*/  ISETP.GT.AND P4, PT, R75, 0x89, PT ;  /* 0x000000894b00780c */ /* 0x000fe20003f84270 */
[----:B------:R-:W-:Y:S01]  /*2970*/  FMUL.FTZ R92, R104, UR6 ;  /* 0x00000006685c7c20 */ /* 0x000fe20008410000 */
[----:B-1----:R-:W-:Y:S02]  /*2980*/  FSEL R76, R76, -INF , P5 ;  /* 0xff8000004c4c7808 */ /* 0x002fe40002800000 */
[----:B------:R-:W-:-:S03]  /*2990*/  FMNMX.FTZ R89, R72, R89, !PT ;  /* 0x0000005948597209 */ /* 0x000fc60007810000 */
[----:B------:R-:W1:Y:S01]  /*29a0*/  MUFU.TANH R78, R78 ;  /* 0x0000004e004e7308 */ /* 0x000e620000002400 */
[----:B----4-:R-:W-:Y:S01]  /*29b0*/  FSEL R70, R70, -INF , P3 ;  /* 0xff80000046467808 */ /* 0x010fe20001800000 */
[----:B------:R-:W-:-:S06]  /*29c0*/  FMUL.FTZ R83, R99, UR6 ;  /* 0x0000000663537c20 */ /* 0x000fcc0008410000 */
[----:B------:R-:W4:Y:S01]  /*29d0*/  MUFU.TANH R84, R84 ;  /* 0x0000005400547308 */ /* 0x000f220000002400 */
[----:B------:R-:W-:Y:S01]  /*29e0*/  ISETP.GT.AND P3, PT, R75, 0x90, PT ;  /* 0x000000904b00780c */ /* 0x000fe20003f64270 */
[----:B------:R-:W-:Y:S01]  /*29f0*/  FMUL.FTZ R91, R105, UR6 ;  /* 0x00000006695b7c20 */ /* 0x000fe20008410000 */
[----:B-----5:R-:W-:Y:S02]  /*2a00*/  FSEL R77, R77, -INF , P4 ;  /* 0xff8000004d4d7808 */ /* 0x020fe40002000000 */
[----:B------:R-:W-:-:S03]  /*2a10*/  FMNMX.FTZ R88, R76, R89, !PT ;  /* 0x000000594c587209 */ /* 0x000fc60007810000 */
[----:B------:R-:W5:Y:S01]  /*2a20*/  MUFU.TANH R79, R79 ;  /* 0x0000004f004f7308 */ /* 0x000f620000002400 */
[----:B------:R-:W-:Y:S01]  /*2a30*/  FSEL R73, R73, -INF , P2 ;  /* 0xff80000049497808 */ /* 0x000fe20001000000 */
[----:B------:R-:W-:Y:S01]  /*2a40*/  FMUL.FTZ R86, R102, UR6 ;  /* 0x0000000666567c20 */ /* 0x000fe20008410000 */
[----:B------:R-:W-:-:S05]  /*2a50*/  ISETP.GT.AND P2, PT, R75, 0x91, PT ;  /* 0x000000914b00780c */ /* 0x000fca0003f44270 */
[----:B------:R-:W5:Y:S01]  /*2a60*/  MUFU.TANH R85, R85 ;  /* 0x0000005500557308 */ /* 0x000f620000002400 */
[----:B---3--:R-:W-:Y:S01]  /*2a70*/  FSEL R80, R80, -INF , P3 ;  /* 0xff80000050507808 */ /* 0x008fe20001800000 */
[----:B------:R-:W-:Y:S01]  /*2a80*/  FMUL.FTZ R93, R108, UR6 ;  /* 0x000000066c5d7c20 */ /* 0x000fe20008410000 */
[----:B------:R-:W-:-:S05]  /*2a90*/  FMNMX.FTZ R89, R77, R88, !PT ;  /* 0x000000584d597209 */ /* 0x000fca0007810000 */
[----:B------:R-:W3:Y:S01]  /*2aa0*/  MUFU.TANH R82, R82 ;  /* 0x0000005200527308 */ /* 0x000ee20000002400 */
[----:B0-----:R-:W-:Y:S01]  /*2ab0*/  FSEL R74, R74, -INF , P6 ;  /* 0xff8000004a4a7808 */ /* 0x001fe20003000000 */
[----:B------:R-:W-:Y:S01]  /*2ac0*/  FMUL.FTZ R87, R103, UR6 ;  /* 0x0000000667577c20 */ /* 0x000fe20008410000 */
[----:B------:R-:W-:-:S05]  /*2ad0*/  ISETP.GT.AND P6, PT, R75, 0x98, PT ;  /* 0x000000984b00780c */ /* 0x000fca0003fc4270 */
[----:B------:R-:W0:Y:S01]  /*2ae0*/  MUFU.TANH R92, R92 ;  /* 0x0000005c005c7308 */ /* 0x000e220000002400 */
[----:B--2---:R-:W-:Y:S01]  /*2af0*/  FSEL R88, R81, -INF , P2 ;  /* 0xff80000051587808 */ /* 0x004fe20001000000 */
[----:B------:R-:W-:Y:S01]  /*2b00*/  FMUL.FTZ R100, R109, UR6 ;  /* 0x000000066d647c20 */ /* 0x000fe20008410000 */
[----:B------:R-:W-:-:S05]  /*2b10*/  FMNMX.FTZ R81, R80, R89, !PT ;  /* 0x0000005950517209 */ /* 0x000fca0007810000 */
[----:B------:R-:W2:Y:S01]  /*2b20*/  MUFU.TANH R83, R83 ;  /* 0x0000005300537308 */ /* 0x000ea20000002400 */
[----:B-1----:R-:W-:Y:S01]  /*2b30*/  FSEL R78, R78, -INF , P5 ;  /* 0xff8000004e4e7808 */ /* 0x002fe20002800000 */
[----:B------:R-:W-:Y:S01]  /*2b40*/  FMUL.FTZ R94, R106, UR6 ;  /* 0x000000066a5e7c20 */ /* 0x000fe20008410000 */
[----:B----4-:R-:W-:-:S05]  /*2b50*/  FSEL R89, R84, -INF , P6 ;  /* 0xff80000054597808 */ /* 0x010fca0003000000 */
[----:B------:R-:W1:Y:S01]  /*2b60*/  MUFU.TANH R91, R91 ;  /* 0x0000005b005b7308 */ /* 0x000e620000002400 */
[----:B------:R-:W-:Y:S02]  /*2b70*/  ISETP.GT.AND P5, PT, R75, 0x99, PT ;  /* 0x000000994b00780c */ /* 0x000fe40003fa4270 */
[----:B------:R-:W-:-:S05]  /*2b80*/  FMNMX.FTZ R84, R88, R81, !PT ;  /* 0x0000005158547209 */ /* 0x000fca0007810000 */
[----:B------:R-:W4:Y:S01]  /*2b90*/  MUFU.TANH R86, R86 ;  /* 0x0000005600567308 */ /* 0x000f220000002400 */
[----:B-----5:R-:W-:Y:S01]  /*2ba0*/  FSEL R79, R79, -INF , P4 ;  /* 0xff8000004f4f7808 */ /* 0x020fe20002000000 */
[----:B------:R-:W-:Y:S01]  /*2bb0*/  FMUL.FTZ R95, R107, UR6 ;  /* 0x000000066b5f7c20 */ /* 0x000fe20008410000 */
[----:B------:R-:W-:-:S05]  /*2bc0*/  ISETP.GT.AND P4, PT, R75, 0xa0, PT ;  /* 0x000000a04b00780c */ /* 0x000fca0003f84270 */
[----:B------:R-:W5:Y:S01]  /*2bd0*/  MUFU.TANH R93, R93 ;  /* 0x0000005d005d7308 */ /* 0x000f620000002400 */
[----:B------:R-:W-:Y:S02]  /*2be0*/  FSEL R90, R85, -INF , P5 ;  /* 0xff800000555a7808 */ /* 0x000fe40002800000 */
[----:B------:R-:W-:-:S05]  /*2bf0*/  FMNMX.FTZ R81, R89, R84, !PT ;  /* 0x0000005459517209 */ /* 0x000fca0007810000 */
[----:B------:R-:W5:Y:S01]  /*2c00*/  MUFU.TANH R87, R87 ;  /* 0x0000005700577308 */ /* 0x000f620000002400 */
[----:B---3--:R-:W-:Y:S01]  /*2c10*/  FSEL R82, R82, -INF , P3 ;  /* 0xff80000052527808 */ /* 0x008fe20001800000 */
[----:B------:R-:W-:Y:S01]  /*2c20*/  FMUL.FTZ R96, R110, UR6 ;  /* 0x000000066e607c20 */ /* 0x000fe20008410000 */
[----:B------:R-:W-:-:S05]  /*2c30*/  ISETP.GT.AND P3, PT, R75, 0xa1, PT ;  /* 0x000000a14b00780c */ /* 0x000fca0003f64270 */
[----:B------:R-:W3:Y:S01]  /*2c40*/  MUFU.TANH R100, R100 ;  /* 0x0000006400647308 */ /* 0x000ee20000002400 */
[----:B0-----:R-:W-:Y:S02]  /*2c50*/  FSEL R92, R92, -INF , P4 ;  /* 0xff8000005c5c7808 */ /* 0x001fe40002000000 */
[----:B------:R-:W-:-:S05]  /*2c60*/  FMNMX.FTZ R81, R90, R81, !PT ;  /* 0x000000515a517209 */ /* 0x000fca0007810000 */
[----:B------:R-:W0:Y:S01]  /*2c70*/  MUFU.TANH R94, R94 ;  /* 0x0000005e005e7308 */ /* 0x000e220000002400 */
[----:B--2---:R-:W-:Y:S02]  /*2c80*/  FSEL R83, R83, -INF , P2 ;  /* 0xff80000053537808 */ /* 0x004fe40001000000 */
[----:B------:R-:W-:-:S05]  /*2c90*/  ISETP.GT.AND P2, PT, R75, 0xa8, PT ;  /* 0x000000a84b00780c */ /* 0x000fca0003f44270 */
[----:B------:R-:W2:Y:S01]  /*2ca0*/  MUFU.TANH R112, R112 ;  /* 0x0000007000707308 */ /* 0x000ea20000002400 */
[----:B-1----:R-:W-:Y:S02]  /*2cb0*/  FSEL R91, R91, -INF , P3 ;  /* 0xff8000005b5b7808 */ /* 0x002fe40001800000 */
[----:B------:R-:W-:-:S05]  /*2cc0*/  FMNMX.FTZ R84, R92, R81, !PT ;  /* 0x000000515c547209 */ /* 0x000fca0007810000 */
[----:B------:R-:W1:Y:S01]  /*2cd0*/  MUFU.TANH R95, R95 ;  /* 0x0000005f005f7308 */ /* 0x000e620000002400 */
[----:B----4-:R-:W-:Y:S02]  /*2ce0*/  FSEL R86, R86, -INF , P6 ;  /* 0xff80000056567808 */ /* 0x010fe40003000000 */
[----:B------:R-:W-:-:S05]  /*2cf0*/  ISETP.GT.AND P6, PT, R75, 0xa9, PT ;  /* 0x000000a94b00780c */ /* 0x000fca0003fc4270 */
[----:B------:R-:W4:Y:S01]  /*2d00*/  MUFU.TANH R98, R113 ;  /* 0x0000007100627308 */ /* 0x000f220000002400 */
[----:B-----5:R-:W-:Y:S02]  /*2d10*/  FSEL R93, R93, -INF , P2 ;  /* 0xff8000005d5d7808 */ /* 0x020fe40001000000 */
[----:B------:R-:W-:-:S05]  /*2d20*/  FMNMX.FTZ R84, R91, R84, !PT ;  /* 0x000000545b547209 */ /* 0x000fca0007810000 */
[----:B------:R-:W5:Y:S01]  /*2d30*/  MUFU.TANH R96, R96 ;  /* 0x0000006000607308 */ /* 0x000f620000002400 */
[----:B------:R-:W-:Y:S02]  /*2d40*/  FSEL R87, R87, -INF , P5 ;  /* 0xff80000057577808 */ /* 0x000fe40002800000 */
[----:B------:R-:W-:-:S05]  /*2d50*/  ISETP.GT.AND P5, PT, R75, 0xb0, PT ;  /* 0x000000b04b00780c */ /* 0x000fca0003fa4270 */
[----:B------:R-:W5:Y:S01]  /*2d60*/  MUFU.TANH R116, R116 ;  /* 0x0000007400747308 */ /* 0x000f620000002400 */
[----:B---3--:R-:W-:Y:S02]  /*2d70*/  FSEL R100, R100, -INF , P6 ;  /* 0xff80000064647808 */ /* 0x008fe40003000000 */
[----:B------:R-:W-:-:S05]  /*2d80*/  FMNMX.FTZ R81, R93, R84, !PT ;  /* 0x000000545d517209 */ /* 0x000fca0007810000 */
[----:B------:R-:W3:Y:S01]  /*2d90*/  MUFU.TANH R102, R117 ;  /* 0x0000007500667308 */ /* 0x000ee20000002400 */
[----:B0-----:R-:W-:Y:S02]  /*2da0*/  FSEL R85, R94, -INF , P4 ;  /* 0xff8000005e557808 */ /* 0x001fe40002000000 */
[----:B------:R-:W-:Y:S02]  /*2db0*/  ISETP.GT.AND P4, PT, R75, 0xb1, PT ;  /* 0x000000b14b00780c */ /* 0x000fe40003f84270 */
[----:B--2---:R-:W-:Y:S02]  /*2dc0*/  FSEL R94, R112, -INF , P5 ;  /* 0xff800000705e7808 */ /* 0x004fe40002800000 */
[----:B------:R-:W-:Y:S02]  /*2dd0*/  FMNMX.FTZ R81, R100, R81, !PT ;  /* 0x0000005164517209 */ /* 0x000fe40007810000 */
[----:B-1----:R-:W-:Y:S02]  /*2de0*/  FSEL R84, R95, -INF , P3 ;  /* 0xff8000005f547808 */ /* 0x002fe40001800000 */
[----:B------:R-:W-:-:S02]  /*2df0*/  ISETP.GT.AND P3, PT, R75, 0xb8, PT ;  /* 0x000000b84b00780c */ /* 0x000fc40003f64270 */
[----:B----4-:R-:W-:Y:S02]  /*2e00*/  FSEL R98, R98, -INF , P4 ;  /* 0xff80000062627808 */ /* 0x010fe40002000000 */
[----:B------:R-:W-:Y:S02]  /*2e10*/  FMNMX.FTZ R95, R94, R81, !PT ;  /* 0x000000515e5f7209 */ /* 0x000fe40007810000 */
[----:B-----5:R-:W-:Y:S02]  /*2e20*/  FSEL R81, R96, -INF , P2 ;  /* 0xff80000060517808 */ /* 0x020fe40001000000 */
[----:B------:R-:W-:Y:S02]  /*2e30*/  ISETP.GT.AND P2, PT, R75, 0xb9, PT ;  /* 0x000000b94b00780c */ /* 0x000fe40003f44270 */
[----:B------:R-:W-:Y:S02]  /*2e40*/  FSEL R96, R116, -INF , P3 ;  /* 0xff80000074607808 */ /* 0x000fe40001800000 */
[----:B------:R-:W-:-:S02]  /*2e50*/  FMNMX.FTZ R95, R98, R95, !PT ;  /* 0x0000005f625f7209 */ /* 0x000fc40007810000 */
[----:B---3--:R-:W-:Y:S02]  /*2e60*/  FSEL R102, R102, -INF , P2 ;  /* 0xff80000066667808 */ /* 0x008fe40001000000 */
        /* <DEDUP_REMOVED lines=10> */
[----:B------:R-:W-:Y:S01]  /*2f10*/  FMNMX.FTZ R6, R7, R8, !PT ;  /* 0x0000000807067209 */ /* 0x000fe20007810000 */
[----:B------:R-:W-:-:S03]  /*2f20*/  FFMA.FTZ R97, R3, UR21, -R75 ;  /* 0x0000001503617c23 */ /* 0x000fc6000801084b */
        /* <DEDUP_REMOVED lines=15> */
[----:B------:R-:W-:-:S03]  /*3020*/  FFMA.FTZ R110, R20, UR21, -R75 ;  /* 0x00000015146e7c23 */ /* 0x000fc6000801084b */
[----:B------:R-:W-:Y:S01]  /*3030*/  FMNMX.FTZ R6, R42, R3, !PT ;  /* 0x000000032a067209 */ /* 0x000fe20007810000 */
[--C-:B------:R-:W-:Y:S01]  /*3040*/  FFMA.FTZ R20, R23, UR21, -R75.reuse ;  /* 0x0000001517147c23 */ /* 0x100fe2000801084b */
[--C-:B------:R-:W-:Y:S02]  /*3050*/  FFMA.FTZ R23, R24, UR21, -R75.reuse ;  /* 0x0000001518177c23 */ /* 0x100fe4000801084b */
[----:B------:R-:W-:Y:S01]  /*3060*/  FMNMX.FTZ R3, R45, R6, !PT ;  /* 0x000000062d037209 */ /* 0x000fe20007810000 */
[--C-:B------:R-:W-:Y:S01]  /*3070*/  FFMA.FTZ R24, R27, UR21, -R75.reuse ;  /* 0x000000151b187c23 */ /* 0x100fe2000801084b */
[----:B------:R-:W-:Y:S02]  /*3080*/  FFMA.FTZ R27, R28, UR21, -R75 ;  /* 0x000000151c1b7c23 */ /* 0x000fe4000801084b */
        /* <DEDUP_REMOVED lines=16> */
[----:B------:R-:W-:-:S04]  /*3190*/  FMNMX.FTZ R28, R78, R3, !PT ;  /* 0x000000034e1c7209 */ /* 0x000fc80007810000 */
[----:B------:R-:W-:Y:S01]  /*31a0*/  FMNMX.FTZ R31, R79, R28, !PT ;  /* 0x0000001c4f1f7209 */ /* 0x000fe20007810000 */
[----:B------:R-:W-:-:S03]  /*31b0*/  FMUL.FTZ R113, R111, UR6 ;  /* 0x000000066f717c20 */ /* 0x000fc60008410000 */
[----:B------:R-:W-:Y:S01]  /*31c0*/  FMNMX.FTZ R28, R82, R31, !PT ;  /* 0x0000001f521c7209 */ /* 0x000fe20007810000 */
[----:B------:R-:W-:-:S03]  /*31d0*/  FMUL.FTZ R111, R114, UR6 ;  /* 0x00000006726f7c20 */ /* 0x000fc60008410000 */
[----:B------:R-:W-:Y:S01]  /*31e0*/  FMNMX.FTZ R31, R83, R28, !PT ;  /* 0x0000001c531f7209 */ /* 0x000fe20007810000 */
[----:B------:R-:W0:Y:S01]  /*31f0*/  MUFU.TANH R113, R113 ;  /* 0x0000007100717308 */ /* 0x000e220000002400 */
[----:B------:R-:W-:Y:S01]  /*3200*/  FFMA.FTZ R108, R36, UR21, -R75 ;  /* 0x00000015246c7c23 */ /* 0x000fe2000801084b */
[----:B------:R-:W-:Y:S01]  /*3210*/  FMUL.FTZ R116, R115, UR6 ;  /* 0x0000000673747c20 */ /* 0x000fe20008410000 */
[----:B------:R-:W-:Y:S01]  /*3220*/  FMNMX.FTZ R36, R86, R31, !PT ;  /* 0x0000001f56247209 */ /* 0x000fe20007810000 */
[----:B------:R-:W-:-:S03]  /*3230*/  FMUL.FTZ R115, R118, UR6 ;  /* 0x0000000676737c20 */ /* 0x000fc60008410000 */
[----:B------:R-:W-:Y:S01]  /*3240*/  FMNMX.FTZ R36, R87, R36, !PT ;  /* 0x0000002457247209 */ /* 0x000fe20007810000 */
[----:B------:R-:W1:Y:S01]  /*3250*/  MUFU.TANH R111, R111 ;  /* 0x0000006f006f7308 */ /* 0x000e620000002400 */
[--C-:B------:R-:W-:Y:S01]  /*3260*/  FFMA.FTZ R103, R35, UR21, -R75.reuse ;  /* 0x0000001523677c23 */ /* 0x100fe2000801084b */
[----:B------:R-:W-:Y:S01]  /*3270*/  FMUL.FTZ R117, R119, UR6 ;  /* 0x0000000677757c20 */ /* 0x000fe20008410000 */
[----:B------:R-:W-:Y:S01]  /*3280*/  FMNMX.FTZ R35, R85, R36, !PT ;  /* 0x0000002455237209 */ /* 0x000fe20007810000 */
[----:B------:R-:W-:-:S04]  /*3290*/  FFMA.FTZ R114, R44, UR21, -R75 ;  /* 0x000000152c727c23 */ /* 0x000fc8000801084b */
[----:B------:R-:W2:Y:S01]  /*32a0*/  MUFU.TANH R116, R116 ;  /* 0x0000007400747308 */ /* 0x000ea20000002400 */
[----:B------:R-:W-:Y:S02]  /*32b0*/  FMNMX.FTZ R44, R84, R35, !PT ;  /* 0x00000023542c7209 */ /* 0x000fe40007810000 */
[----:B0-----:R-:W-:-:S05]  /*32c0*/  FSEL R113, R113, -INF , P6 ;  /* 0xff80000071717808 */ /* 0x001fca0003000000 */
[----:B------:R-:W0:Y:S01]  /*32d0*/  MUFU.TANH R115, R115 ;  /* 0x0000007300737308 */ /* 0x000e220000002400 */
[----:B------:R-:W-:Y:S02]  /*32e0*/  FMNMX.FTZ R44, R81, R44, !PT ;  /* 0x0000002c512c7209 */ /* 0x000fe40007810000 */
[----:B-1----:R-:W-:-:S05]  /*32f0*/  FSEL R111, R111, -INF , P5 ;  /* 0xff8000006f6f7808 */ /* 0x002fca0002800000 */
[----:B------:R-:W1:Y:S01]  /*3300*/  MUFU.TANH R117, R117 ;  /* 0x0000007500757308 */ /* 0x000e620000002400 */
[----:B------:R-:W-:Y:S01]  /*3310*/  FMNMX.FTZ R44, R113, R44, !PT ;  /* 0x0000002c712c7209 */ /* 0x000fe20007810000 */
[--C-:B------:R-:W-:Y:S01]  /*3320*/  FFMA.FTZ R106, R32, UR21, -R75.reuse ;  /* 0x00000015206a7c23 */ /* 0x100fe2000801084b */
[--C-:B------:R-:W-:Y:S01]  /*3330*/  FFMA.FTZ R32, R51, UR21, -R75.reuse ;  /* 0x0000001533207c23 */ /* 0x100fe2000801084b */
[----:B--2---:R-:W-:Y:S02]  /*3340*/  FSEL R116, R116, -INF , P4 ;  /* 0xff80000074747808 */ /* 0x004fe40002000000 */
[----:B------:R-:W-:Y:S01]  /*3350*/  FMNMX.FTZ R51, R111, R44, !PT ;  /* 0x0000002c6f337209 */ /* 0x000fe20007810000 */
[--C-:B------:R-:W-:Y:S01]  /*3360*/  FFMA.FTZ R107, R39, UR21, -R75.reuse ;  /* 0x00000015276b7c23 */ /* 0x100fe2000801084b */
[--C-:B------:R-:W-:Y:S01]  /*3370*/  FFMA.FTZ R39, R52, UR21, -R75.reuse ;  /* 0x0000001534277c23 */ /* 0x100fe2000801084b */
[----:B0-----:R-:W-:Y:S02]  /*3380*/  FSEL R115, R115, -INF , P3 ;  /* 0xff80000073737808 */ /* 0x001fe40001800000 */
[----:B------:R-:W-:Y:S01]  /*3390*/  FMNMX.FTZ R52, R116, R51, !PT ;  /* 0x0000003374347209 */ /* 0x000fe20007810000 */
[----:B------:R-:W-:-:S03]  /*33a0*/  FFMA.FTZ R3, R63, UR21, -R75 ;  /* 0x000000153f037c23 */ /* 0x000fc6000801084b */
[----:B------:R-:W-:Y:S02]  /*33b0*/  FMNMX.FTZ R52, R115, R52, !PT ;  /* 0x0000003473347209 */ /* 0x000fe40007810000 */
[----:B-1----:R-:W-:Y:S01]  /*33c0*/  FSEL R117, R117, -INF , P2 ;  /* 0xff80000075757808 */ /* 0x002fe20001000000 */
[----:B------:R-:W-:-:S03]  /*33d0*/  FFMA.FTZ R64, R64, UR21, -R75 ;  /* 0x0000001540407c23 */ /* 0x000fc6000801084b */
[----:B------:R-:W-:Y:S01]  /*33e0*/  FMNMX.FTZ R63, R117, R52, !PT ;  /* 0x00000034753f7209 */ /* 0x000fe20007810000 */
[----:B------:R0:W-:Y:S04]  /*33f0*/  MUFU.EX2 R28, R64 ;  /* 0x00000040001c7308 */ /* 0x0001e80000000800 */
[----:B0-----:R-:W0:Y:S01]  /*3400*/  SHFL.BFLY PT, R64, R63, 0x2, 0x1f ;  /* 0x0c401f003f407f89 */ /* 0x001e2200000e0000 */
[----:B------:R-:W-:Y:S01]  /*3410*/  FFMA.FTZ R44, R72, UR21, -R75 ;  /* 0x00000015482c7c23 */ /* 0x000fe2000801084b */
[----:B0-----:R-:W-:-:S05]  /*3420*/  FMNMX.FTZ R72, R63, R64, !PT ;  /* 0x000000403f487209 */ /* 0x001fca0007810000 */
[----:B------:R-:W0:Y:S01]  /*3430*/  SHFL.BFLY PT, R101, R72, 0x1, 0x1f ;  /* 0x0c201f0048657f89 */ /* 0x000e2200000e0000 */
        /* <DEDUP_REMOVED lines=8> */
[----:B0-----:R-:W-:-:S04]  /*34c0*/  FMNMX.FTZ R101, R72, R101, !PT ;  /* 0x0000006548657209 */ /* 0x001fc80007810000 */
[C---:B------:R-:W-:Y:S01]  /*34d0*/  FSETP.NEU.FTZ.AND P2, PT, R101.reuse, -INF , PT ;  /* 0xff8000006500780b */ /* 0x040fe20003f5d000 */
[----:B------:R-:W-:-:S05]  /*34e0*/  FMUL.FTZ R80, R101, UR21 ;  /* 0x0000001565507c20 */ /* 0x000fca0008410000 */
[----:B------:R-:W-:Y:S01]  /*34f0*/  FSEL R80, R80, RZ, P2 ;  /* 0x000000ff50507208 */ /* 0x000fe20001000000 */
[----:B------:R-:W0:Y:S01]  /*3500*/  MUFU.EX2 R104, R104 ;  /* 0x0000006800687308 */ /* 0x000e220000000800 */
[----:B------:R-:W-:-:S03]  /*3510*/  FFMA.FTZ R76, R76, UR21, -R75 ;  /* 0x000000154c4c7c23 */ /* 0x000fc6000801084b */
[--C-:B------:R-:W-:Y:S01]  /*3520*/  FFMA.FTZ R89, R7, UR21, -R80.reuse ;  /* 0x0000001507597c23 */ /* 0x100fe20008010850 */
[--C-:B------:R-:W-:Y:S01]  /*3530*/  FFMA.FTZ R94, R8, UR21, -R80.reuse ;  /* 0x00000015085e7c23 */ /* 0x100fe20008010850 */
[--C-:B------:R-:W-:Y:S01]  /*3540*/  FFMA.FTZ R10, R10, UR21, -R75.reuse ;  /* 0x000000150a0a7c23 */ /* 0x100fe2000801084b */
[----:B------:R-:W-:Y:S01]  /*3550*/  FFMA.FTZ R11, R11, UR21, -R80 ;  /* 0x000000150b0b7c23 */ /* 0x000fe20008010850 */
[----:B------:R-:W1:Y:S01]  /*3560*/  MUFU.EX2 R9, R9 ;  /* 0x0000000900097308 */ /* 0x000e620000000800 */
[--C-:B------:R-:W-:Y:S01]  /*3570*/  FFMA.FTZ R13, R13, UR21, -R75.reuse ;  /* 0x000000150d0d7c23 */ /* 0x100fe2000801084b */
[--C-:B------:R-:W-:Y:S01]  /*3580*/  FFMA.FTZ R14, R14, UR21, -R75.reuse ;  /* 0x000000150e0e7c23 */ /* 0x100fe2000801084b */
[----:B------:R-:W-:-:S05]  /*3590*/  FFMA.FTZ R98, R98, UR21, -R75 ;  /* 0x0000001562627c23 */ /* 0x000fca000801084b */
[----:B------:R2:W-:Y:S01]  /*35a0*/  MUFU.EX2 R52, R76 ;  /* 0x0000004c00347308 */ /* 0x0005e20000000800 */
[----:B------:R-:W-:-:S07]  /*35b0*/  FFMA.FTZ R15, R15, UR21, -R80 ;  /* 0x000000150f0f7c23 */ /* 0x000fce0008010850 */
[----:B------:R-:W-:Y:S01]  /*35c0*/  MUFU.EX2 R89, R89 ;  /* 0x0000005900597308 */ /* 0x000fe20000000800 */
[----:B--2---:R-:W-:Y:S01]  /*35d0*/  FFMA.FTZ R76, R96, UR21, -R75 ;  /* 0x00000015604c7c23 */ /* 0x004fe2000801084b */
[----:B------:R-:W-:-:S06]  /*35e0*/  FFMA.FTZ R96, R12, UR21, -R80 ;  /* 0x000000150c607c23 */ /* 0x000fcc0008010850 */
[----:B------:R-:W2:Y:S01]  /*35f0*/  MUFU.EX2 R94, R94 ;  /* 0x0000005e005e7308 */ /* 0x000ea20000000800 */
[----:B------:R-:W-:-:S07]  /*3600*/  FFMA.FTZ R105, R19, UR21, -R75 ;  /* 0x0000001513697c23 */ /* 0x000fce000801084b */
[----:B------:R-:W3:Y:S08]  /*3610*/  MUFU.EX2 R10, R10 ;  /* 0x0000000a000a7308 */ /* 0x000ef00000000800 */
[----:B------:R-:W4:Y:S01]  /*3620*/  MUFU.EX2 R11, R11 ;  /* 0x0000000b000b7308 */ /* 0x000f220000000800 */
[----:B0-----:R-:W-:Y:S01]  /*3630*/  FADD.FTZ R12, R97, R104 ;  /* 0x00000068610c7221 */ /* 0x001fe20000010000 */
[----:B------:R-:W-:-:S06]  /*3640*/  FFMA.FTZ R64, R91, UR21, -R75 ;  /* 0x000000155b407c23 */ /* 0x000fcc000801084b */
[----:B------:R-:W0:Y:S01]  /*3650*/  MUFU.EX2 R13, R13 ;  /* 0x0000000d000d7308 */ /* 0x000e220000000800 */
[--C-:B------:R-:W-:Y:S01]  /*3660*/  FFMA.FTZ R91, R21, UR21, -R80.reuse ;  /* 0x00000015155b7c23 */ /* 0x100fe20008010850 */
[----:B------:R-:W-:-:S06]  /*3670*/  FFMA.FTZ R7, R29, UR21, -R80 ;  /* 0x000000151d077c23 */ /* 0x000fcc0008010850 */
[----:B------:R-:W5:Y:S01]  /*3680*/  MUFU.EX2 R96, R96 ;  /* 0x0000006000607308 */ /* 0x000f620000000800 */
[----:B------:R-:W-:-:S07]  /*3690*/  FFMA.FTZ R29, R49, UR21, -R80 ;  /* 0x00000015311d7c23 */ /* 0x000fce0008010850 */
[----:B------:R3:W-:Y:S01]  /*36a0*/  MUFU.EX2 R72, R98 ;  /* 0x0000006200487308 */ /* 0x0007e20000000800 */
[----:B-1----:R-:W-:Y:S01]  /*36b0*/  FADD.FTZ R49, R9, R12 ;  /* 0x0000000c09317221 */ /* 0x002fe20000010000 */
[----:B--2---:R-:W-:-:S06]  /*36c0*/  FADD.FTZ R12, R89, R94 ;  /* 0x0000005e590c7221 */ /* 0x004fcc0000010000 */
[----:B------:R-:W1:Y:S01]  /*36d0*/  MUFU.EX2 R14, R14 ;  /* 0x0000000e000e7308 */ /* 0x000e620000000800 */
[--C-:B---3--:R-:W-:Y:S01]  /*36e0*/  FFMA.FTZ R98, R18, UR21, -R80.reuse ;  /* 0x0000001512627c23 */ /* 0x108fe20008010850 */
[----:B------:R-:W-:-:S06]  /*36f0*/  FFMA.FTZ R22, R22, UR21, -R80 ;  /* 0x0000001516167c23 */ /* 0x000fcc0008010850 */
[----:B------:R-:W2:Y:S01]  /*3700*/  MUFU.EX2 R15, R15 ;  /* 0x0000000f000f7308 */ /* 0x000ea20000000800 */
[--C-:B------:R-:W-:Y:S01]  /*3710*/  FFMA.FTZ R112, R40, UR21, -R75.reuse ;  /* 0x0000001528707c23 */ /* 0x100fe2000801084b */
[----:B------:R-:W-:Y:S01]  /*3720*/  FFMA.FTZ R18, R26, UR21, -R80 ;  /* 0x000000151a127c23 */ /* 0x000fe20008010850 */
[----:B------:R-:W-:-:S05]  /*3730*/  FFMA.FTZ R40, R55, UR21, -R75 ;  /* 0x0000001537287c23 */ /* 0x000fca000801084b */
[----:B------:R-:W3:Y:S01]  /*3740*/  MUFU.EX2 R105, R105 ;  /* 0x0000006900697308 */ /* 0x000ee20000000800 */
[----:B------:R-:W-:Y:S01]  /*3750*/  FADD.FTZ R26, R10, R49 ;  /* 0x000000310a1a7221 */ /* 0x000fe20000010000 */
[----:B------:R-:W-:Y:S01]  /*3760*/  FFMA.FTZ R55, R77, UR21, -R75 ;  /* 0x000000154d377c23 */ /* 0x000fe2000801084b */
[----:B----4-:R-:W-:-:S05]  /*3770*/  FADD.FTZ R49, R11, R12 ;  /* 0x0000000c0b317221 */ /* 0x010fca0000010000 */
[----:B------:R-:W4:Y:S01]  /*3780*/  MUFU.EX2 R98, R98 ;  /* 0x0000006200627308 */ /* 0x000f220000000800 */
[--C-:B------:R-:W-:Y:S01]  /*3790*/  FFMA.FTZ R77, R41, UR21, -R80.reuse ;  /* 0x00000015294d7c23 */ /* 0x100fe20008010850 */
[--C-:B------:R-:W-:Y:S01]  /*37a0*/  FFMA.FTZ R41, R57, UR21, -R80.reuse ;  /* 0x0000001539297c23 */ /* 0x100fe20008010850 */
[----:B------:R-:W-:-:S05]  /*37b0*/  FFMA.FTZ R21, R25, UR21, -R80 ;  /* 0x0000001519157c23 */ /* 0x000fca0008010850 */
[----:B------:R-:W4:Y:S01]  /*37c0*/  MUFU.EX2 R110, R110 ;  /* 0x0000006e006e7308 */ /* 0x000f220000000800 */
[----:B0-----:R-:W-:Y:S01]  /*37d0*/  FADD.FTZ R57, R13, R26 ;  /* 0x0000001a0d397221 */ /* 0x001fe20000010000 */
[----:B-----5:R-:W-:-:S06]  /*37e0*/  FADD.FTZ R12, R96, R49 ;  /* 0x00000031600c7221 */ /* 0x020fcc0000010000 */
[----:B------:R-:W0:Y:S01]  /*37f0*/  MUFU.EX2 R91, R91 ;  /* 0x0000005b005b7308 */ /* 0x000e220000000800 */
[----:B-1----:R-:W-:Y:S01]  /*3800*/  FADD.FTZ R26, R14, R57 ;  /* 0x000000390e1a7221 */ /* 0x002fe20000010000 */
[----:B------:R-:W-:Y:S01]  /*3810*/  F2FP.F16.F32.PACK_AB R10, R10, R9 ;  /* 0x000000090a0a723e */ /* 0x000fe200000000ff */
[----:B--2---:R-:W-:-:S05]  /*3820*/  FADD.FTZ R9, R15, R12 ;  /* 0x0000000c0f097221 */ /* 0x004fca0000010000 */
[----:B------:R-:W1:Y:S01]  /*3830*/  MUFU.EX2 R22, R22 ;  /* 0x0000001600167308 */ /* 0x000e620000000800 */
[----:B---3--:R-:W-:-:S07]  /*3840*/  FADD.FTZ R57, R105, R26 ;  /* 0x0000001a69397221 */ /* 0x008fce0000010000 */
[----:B------:R-:W2:Y:S01]  /*3850*/  MUFU.EX2 R20, R20 ;  /* 0x0000001400147308 */ /* 0x000ea20000000800 */
[----:B------:R-:W-:Y:S01]  /*3860*/  FFMA.FTZ R63, R92, UR21, -R75 ;  /* 0x000000155c3f7c23 */ /* 0x000fe2000801084b */
[----:B----4-:R-:W-:Y:S01]  /*3870*/  FADD.FTZ R26, R98, R9 ;  /* 0x00000009621a7221 */ /* 0x010fe20000010000 */
[----:B------:R-:W-:-:S05]  /*3880*/  FFMA.FTZ R92, R46, UR21, -R80 ;  /* 0x000000152e5c7c23 */ /* 0x000fca0008010850 */
[----:B------:R-:W3:Y:S01]  /*3890*/  MUFU.EX2 R23, R23 ;  /* 0x0000001700177308 */ /* 0x000ee20000000800 */
[--C-:B------:R-:W-:Y:S01]  /*38a0*/  FFMA.FTZ R46, R61, UR21, -R80.reuse ;  /* 0x000000153d2e7c23 */ /* 0x100fe20008010850 */
[----:B------:R-:W-:-:S06]  /*38b0*/  FFMA.FTZ R30, R30, UR21, -R80 ;  /* 0x000000151e1e7c23 */ /* 0x000fcc0008010850 */
[----:B------:R-:W4:Y:S01]  /*38c0*/  MUFU.EX2 R21, R21 ;  /* 0x0000001500157308 */ /* 0x000f220000000800 */
[----:B------:R-:W-:Y:S01]  /*38d0*/  FADD.FTZ R61, R110, R57 ;  /* 0x000000396e3d7221 */ /* 0x000fe20000010000 */
[----:B0-----:R-:W-:-:S06]  /*38e0*/  FADD.FTZ R57, R91, R26 ;  /* 0x0000001a5b397221 */ /* 0x001fcc0000010000 */
[----:B------:R-:W0:Y:S01]  /*38f0*/  MUFU.EX2 R24, R24 ;  /* 0x0000001800187308 */ /* 0x000e220000000800 */
[----:B------:R-:W-:Y:S01]  /*3900*/  F2FP.F16.F32.PACK_AB R12, R14, R13 ;  /* 0x0000000d0e0c723e */ /* 0x000fe200000000ff */
[----:B------:R-:W-:-:S06]  /*3910*/  FFMA.FTZ R19, R48, UR21, -R75 ;  /* 0x0000001530137c23 */ /* 0x000fcc000801084b */
[----:B------:R-:W5:Y:S01]  /*3920*/  MUFU.EX2 R18, R18 ;  /* 0x0000001200127308 */ /* 0x000f620000000800 */
[--C-:B------:R-:W-:Y:S01]  /*3930*/  FFMA.FTZ R25, R33, UR21, -R80.reuse ;  /* 0x0000001521197c23 */ /* 0x100fe20008010850 */
[----:B------:R-:W-:Y:S01]  /*3940*/  F2FP.F16.F32.PACK_AB R13, R98, R15 ;  /* 0x0000000f620d723e */ /* 0x000fe200000000ff */
[----:B------:R-:W-:Y:S01]  /*3950*/  FFMA.FTZ R48, R60, UR21, -R75 ;  /* 0x000000153c307c23 */ /* 0x000fe2000801084b */
[----:B------:R-:W-:-:S04]  /*3960*/  FFMA.FTZ R58, R58, UR21, -R80 ;  /* 0x000000153a3a7c23 */ /* 0x000fc80008010850 */
[----:B------:R-:W5:Y:S01]  /*3970*/  MUFU.EX2 R27, R27 ;  /* 0x0000001b001b7308 */ /* 0x000f620000000800 */
[C---:B-1----:R-:W-:Y:S01]  /*3980*/  FADD.FTZ R26, R22.reuse, R57 ;  /* 0x00000039161a7221 */ /* 0x042fe20000010000 */
[----:B------:R-:W-:Y:S01]  /*3990*/  F2FP.F16.F32.PACK_AB R15, R22, R91 ;  /* 0x0000005b160f723e */ /* 0x000fe200000000ff */
[----:B------:R-:W-:Y:S01]  /*39a0*/  FFMA.FTZ R60, R90, UR21, -R75 ;  /* 0x000000155a3c7c23 */ /* 0x000fe2000801084b */
[----:B--2---:R-:W-:-:S04]  /*39b0*/  FADD.FTZ R22, R20, R61 ;  /* 0x0000003d14167221 */ /* 0x004fc80000010000 */
[----:B------:R-:W1:Y:S01]  /*39c0*/  MUFU.EX2 R7, R7 ;  /* 0x0000000700077308 */ /* 0x000e620000000800 */
[--C-:B------:R-:W-:Y:S01]  /*39d0*/  FFMA.FTZ R90, R42, UR21, -R80.reuse ;  /* 0x000000152a5a7c23 */ /* 0x100fe20008010850 */
[--C-:B------:R-:W-:Y:S01]  /*39e0*/  FFMA.FTZ R34, R34, UR21, -R80.reuse ;  /* 0x0000001522227c23 */ /* 0x100fe20008010850 */
[----:B------:R-:W-:Y:S01]  /*39f0*/  FFMA.FTZ R42, R54, UR21, -R80 ;  /* 0x00000015362a7c23 */ /* 0x000fe20008010850 */
[----:B------:R-:W-:-:S04]  /*3a00*/  @!P1 VIADD R8, R0, 0x30840 ;  /* 0x0003084000089836 */ /* 0x000fc80000000000 */
[----:B------:R-:W2:Y:S01]  /*3a10*/  MUFU.EX2 R99, R99 ;  /* 0x0000006300637308 */ /* 0x000ea20000000800 */
[----:B------:R-:W-:Y:S01]  /*3a20*/  FFMA.FTZ R54, R69, UR21, -R80 ;  /* 0x0000001545367c23 */ /* 0x000fe20008010850 */
[----:B---3--:R-:W-:-:S06]  /*3a30*/  FADD.FTZ R69, R23, R22 ;  /* 0x0000001617457221 */ /* 0x008fcc0000010000 */
[----:B------:R-:W3:Y:S01]  /*3a40*/  MUFU.EX2 R30, R30 ;  /* 0x0000001e001e7308 */ /* 0x000ee20000000800 */
[----:B------:R-:W-:Y:S01]  /*3a50*/  FFMA.FTZ R37, R37, UR21, -R80 ;  /* 0x0000001525257c23 */ /* 0x000fe20008010850 */
[--C-:B------:R-:W-:Y:S01]  /*3a60*/  FFMA.FTZ R109, R43, UR21, -R75.reuse ;  /* 0x000000152b6d7c23 */ /* 0x100fe2000801084b */
[----:B------:R-:W-:-:S05]  /*3a70*/  FFMA.FTZ R43, R56, UR21, -R75 ;  /* 0x00000015382b7c23 */ /* 0x000fca000801084b */
[----:B------:R-:W3:Y:S01]  /*3a80*/  MUFU.EX2 R106, R106 ;  /* 0x0000006a006a7308 */ /* 0x000ee20000000800 */
[----:B------:R-:W-:-:S07]  /*3a90*/  FFMA.FTZ R56, R88, UR21, -R75 ;  /* 0x0000001558387c23 */ /* 0x000fce000801084b */
[----:B------:R4:W-:Y:S01]  /*3aa0*/  MUFU.EX2 R0, R58 ;  /* 0x0000003a00007308 */ /* 0x0009e20000000800 */
[----:B------:R-:W-:-:S07]  /*3ab0*/  FFMA.FTZ R88, R38, UR21, -R80 ;  /* 0x0000001526587c23 */ /* 0x000fce0008010850 */
[----:B------:R-:W3:Y:S01]  /*3ac0*/  MUFU.EX2 R25, R25 ;  /* 0x0000001900197308 */ /* 0x000ee20000000800 */
[----:B----4-:R-:W-:Y:S01]  /*3ad0*/  FFMA.FTZ R58, R73, UR21, -R80 ;  /* 0x00000015493a7c23 */ /* 0x010fe20008010850 */
[----:B------:R-:W-:Y:S01]  /*3ae0*/  FADD.FTZ R73, R21, R26 ;  /* 0x0000001a15497221 */ /* 0x000fe20000010000 */
[----:B0-----:R-:W-:-:S03]  /*3af0*/  FADD.FTZ R26, R24, R69 ;  /* 0x00000045181a7221 */ /* 0x001fc60000010000 */
[----:B-----5:R-:W-:Y:S02]  /*3b00*/  FADD.FTZ R22, R18, R73 ;  /* 0x0000004912167221 */ /* 0x020fe40000010000 */
[----:B------:R-:W0:Y:S01]  /*3b10*/  MUFU.EX2 R103, R103 ;  /* 0x0000006700677308 */ /* 0x000e220000000800 */
[----:B------:R-:W-:Y:S01]  /*3b20*/  FADD.FTZ R26, R27, R26 ;  /* 0x0000001a1b1a7221 */ /* 0x000fe20000010000 */
[----:B-1----:R-:W-:-:S06]  /*3b30*/  FADD.FTZ R73, R7, R22 ;  /* 0x0000001607497221 */ /* 0x002fcc0000010000 */
[----:B------:R-:W1:Y:S01]  /*3b40*/  MUFU.EX2 R34, R34 ;  /* 0x0000002200227308 */ /* 0x000e620000000800 */
[--C-:B------:R-:W-:Y:S01]  /*3b50*/  FFMA.FTZ R49, R65, UR21, -R80.reuse ;  /* 0x0000001541317c23 */ /* 0x100fe20008010850 */
[----:B------:R-:W-:Y:S01]  /*3b60*/  FFMA.FTZ R65, R79, UR21, -R80 ;  /* 0x000000154f417c23 */ /* 0x000fe20008010850 */
[----:B--2---:R-:W-:-:S05]  /*3b70*/  FADD.FTZ R79, R99, R26 ;  /* 0x0000001a634f7221 */ /* 0x004fca0000010000 */
[----:B------:R-:W2:Y:S01]  /*3b80*/  MUFU.EX2 R108, R108 ;  /* 0x0000006c006c7308 */ /* 0x000ea20000000800 */
[----:B---3--:R-:W-:-:S07]  /*3b90*/  FADD.FTZ R22, R30, R73 ;  /* 0x000000491e167221 */ /* 0x008fce0000010000 */
[----:B------:R-:W3:Y:S01]  /*3ba0*/  MUFU.EX2 R37, R37 ;  /* 0x0000002500257308 */ /* 0x000ee20000000800 */
[----:B------:R-:W-:Y:S01]  /*3bb0*/  FADD.FTZ R26, R106, R79 ;  /* 0x0000004f6a1a7221 */ /* 0x000fe20000010000 */
[----:B------:R-:W-:-:S06]  /*3bc0*/  FADD.FTZ R73, R25, R22 ;  /* 0x0000001619497221 */ /* 0x000fcc0000010000 */
[----:B------:R-:W4:Y:S01]  /*3bd0*/  MUFU.EX2 R107, R107 ;  /* 0x0000006b006b7308 */ /* 0x000f220000000800 */
[----:B------:R-:W-:-:S07]  /*3be0*/  FFMA.FTZ R45, R45, UR21, -R80 ;  /* 0x000000152d2d7c23 */ /* 0x000fce0008010850 */
[----:B------:R-:W5:Y:S01]  /*3bf0*/  MUFU.EX2 R88, R88 ;  /* 0x0000005800587308 */ /* 0x000f620000000800 */
[----:B0-----:R-:W-:Y:S01]  /*3c00*/  FADD.FTZ R79, R103, R26 ;  /* 0x0000001a674f7221 */ /* 0x001fe20000010000 */
[----:B-1----:R-:W-:-:S06]  /*3c10*/  FADD.FTZ R22, R34, R73 ;  /* 0x0000004922167221 */ /* 0x002fcc0000010000 */
[----:B------:R-:W0:Y:S08]  /*3c20*/  MUFU.EX2 R112, R112 ;  /* 0x0000007000707308 */ /* 0x000e300000000800 */
[----:B------:R-:W1:Y:S01]  /*3c30*/  MUFU.EX2 R77, R77 ;  /* 0x0000004d004d7308 */ /* 0x000e620000000800 */
[----:B--2---:R-:W-:Y:S01]  /*3c40*/  FADD.FTZ R26, R108, R79 ;  /* 0x0000004f6c1a7221 */ /* 0x004fe20000010000 */
[----:B---3--:R-:W-:-:S06]  /*3c50*/  FADD.FTZ R73, R37, R22 ;  /* 0x0000001625497221 */ /* 0x008fcc0000010000 */
[----:B------:R-:W2:Y:S08]  /*3c60*/  MUFU.EX2 R109, R109 ;  /* 0x0000006d006d7308 */ /* 0x000eb00000000800 */
[----:B------:R-:W3:Y:S01]  /*3c70*/  MUFU.EX2 R90, R90 ;  /* 0x0000005a005a7308 */ /* 0x000ee20000000800 */
[----:B----4-:R-:W-:Y:S01]  /*3c80*/  FADD.FTZ R79, R107, R26 ;  /* 0x0000001a6b4f7221 */ /* 0x010fe20000010000 */
[----:B-----5:R-:W-:-:S06]  /*3c90*/  FADD.FTZ R22, R88, R73 ;  /* 0x0000004958167221 */ /* 0x020fcc0000010000 */
[----:B------:R-:W4:Y:S01]  /*3ca0*/  MUFU.EX2 R114, R114 ;  /* 0x0000007200727308 */ /* 0x000f220000000800 */
[----:B------:R-:W-:-:S07]  /*3cb0*/  FFMA.FTZ R38, R50, UR21, -R80 ;  /* 0x0000001532267c23 */ /* 0x000fce0008010850 */
[----:B------:R-:W5:Y:S01]  /*3cc0*/  MUFU.EX2 R45, R45 ;  /* 0x0000002d002d7308 */ /* 0x000f620000000800 */
[----:B0-----:R-:W-:Y:S01]  /*3cd0*/  FADD.FTZ R26, R112, R79 ;  /* 0x0000004f701a7221 */ /* 0x001fe20000010000 */
[----:B-1----:R-:W-:-:S06]  /*3ce0*/  FADD.FTZ R73, R77, R22 ;  /* 0x000000164d497221 */ /* 0x002fcc0000010000 */
[----:B------:R-:W0:Y:S01]  /*3cf0*/  MUFU.EX2 R6, R6 ;  /* 0x0000000600067308 */ /* 0x000e220000000800 */
[----:B------:R-:W-:-:S07]  /*3d00*/  FFMA.FTZ R33, R53, UR21, -R80 ;  /* 0x0000001535217c23 */ /* 0x000fce0008010850 */
[----:B------:R-:W1:Y:S01]  /*3d10*/  MUFU.EX2 R92, R92 ;  /* 0x0000005c005c7308 */ /* 0x000e620000000800 */
[----:B--2---:R-:W-:Y:S01]  /*3d20*/  FADD.FTZ R79, R109, R26 ;  /* 0x0000001a6d4f7221 */ /* 0x004fe20000010000 */
[----:B------:R-:W-:-:S06]  /*3d30*/  @!P1 PRMT R8, RZ, 0x654, R8 ;  /* 0x00000654ff089816 */ /* 0x000fcc0000000008 */
[----:B------:R-:W2:Y:S01]  /*3d40*/  MUFU.EX2 R19, R19 ;  /* 0x0000001300137308 */ /* 0x000ea20000000800 */
[----:B---3--:R-:W-:-:S07]  /*3d50*/  FADD.FTZ R22, R90, R73 ;  /* 0x000000495a167221 */ /* 0x008fce0000010000 */
[----:B------:R-:W3:Y:S01]  /*3d60*/  MUFU.EX2 R29, R29 ;  /* 0x0000001d001d7308 */ /* 0x000ee20000000800 */
[----:B----4-:R-:W-:Y:S01]  /*3d70*/  FADD.FTZ R79, R114, R79 ;  /* 0x0000004f724f7221 */ /* 0x010fe20000010000 */
[----:B------:R-:W-:Y:S01]  /*3d80*/  F2FP.F16.F32.PACK_AB R20, R23, R20 ;  /* 0x000000141714723e */ /* 0x000fe200000000ff */
[----:B------:R4:W-:Y:S05]  /*3d90*/  @!P1 SYNCS.ARRIVE.TRANS64.RED.A1T0 RZ, [R8+URZ], RZ ;  /* 0x000000ff08ff99a7 */ /* 0x0009ea000810043f */
[----:B------:R-:W3:Y:S01]  /*3da0*/  MUFU.EX2 R32, R32 ;  /* 0x0000002000207308 */ /* 0x000ee20000000800 */
[----:B-----5:R-:W-:Y:S01]  /*3db0*/  FADD.FTZ R23, R45, R22 ;  /* 0x000000162d177221 */ /* 0x020fe20000010000 */
[----:B------:R-:W-:-:S06]  /*3dc0*/  F2FP.F16.F32.PACK_AB R9, R94, R89 ;  /* 0x000000595e09723e */ /* 0x000fcc00000000ff */
[----:B------:R-:W5:Y:S01]  /*3dd0*/  MUFU.EX2 R38, R38 ;  /* 0x0000002600267308 */ /* 0x000f620000000800 */
[----:B----4-:R-:W-:Y:S02]  /*3de0*/  F2FP.F16.F32.PACK_AB R8, R104, R97 ;  /* 0x000000616808723e */ /* 0x010fe400000000ff */
[----:B------:R-:W-:-:S05]  /*3df0*/  F2FP.F16.F32.PACK_AB R11, R96, R11 ;  /* 0x0000000b600b723e */ /* 0x000fca00000000ff */
[----:B------:R-:W4:Y:S01]  /*3e00*/  MUFU.EX2 R39, R39 ;  /* 0x0000002700277308 */ /* 0x000f220000000800 */
[----:B------:R-:W-:Y:S01]  /*3e10*/  FFMA.FTZ R50, R66, UR21, -R80 ;  /* 0x0000001542327c23 */ /* 0x000fe20008010850 */
[----:B0-----:R-:W-:Y:S01]  /*3e20*/  FADD.FTZ R26, R6, R79 ;  /* 0x0000004f061a7221 */ /* 0x001fe20000010000 */
[----:B-1----:R-:W-:-:S05]  /*3e30*/  FADD.FTZ R66, R92, R23 ;  /* 0x000000175c427221 */ /* 0x002fca0000010000 */
[----:B------:R-:W0:Y:S01]  /*3e40*/  MUFU.EX2 R33, R33 ;  /* 0x0000002100217308 */ /* 0x000e220000000800 */
[----:B------:R-:W-:Y:S01]  /*3e50*/  F2FP.F16.F32.PACK_AB R14, R110, R105 ;  /* 0x000000696e0e723e */ /* 0x000fe200000000ff */
[----:B------:R2:W-:Y:S06]  /*3e60*/  STSM.16.M88.4 [R2+0x1e800], R8 ;  /* 0x01e8000802007844 */ /* 0x0005ec0000000200 */
[----:B------:R-:W1:Y:S01]  /*3e70*/  MUFU.EX2 R40, R40 ;  /* 0x0000002800287308 */ /* 0x000e620000000800 */
[----:B------:R5:W-:Y:S07]  /*3e80*/  STSM.16.M88.4 [R156], R12 ;  /* 0x0000000c9c007844 */ /* 0x000bee0000000200 */
[----:B------:R-:W1:Y:S01]  /*3e90*/  MUFU.EX2 R42, R42 ;  /* 0x0000002a002a7308 */ /* 0x000e620000000800 */
[----:B--2---:R-:W-:Y:S01]  /*3ea0*/  FADD.FTZ R11, R19, R26 ;  /* 0x0000001a130b7221 */ /* 0x004fe20000010000 */
[----:B---3--:R-:W-:-:S06]  /*3eb0*/  FADD.FTZ R9, R29, R66 ;  /* 0x000000421d097221 */ /* 0x008fcc0000010000 */
[----:B------:R-:W2:Y:S01]  /*3ec0*/  MUFU.EX2 R43, R43 ;  /* 0x0000002b002b7308 */ /* 0x000ea20000000800 */
[----:B-----5:R-:W-:Y:S01]  /*3ed0*/  FADD.FTZ R14, R32, R11 ;  /* 0x0000000b200e7221 */ /* 0x020fe20000010000 */
[----:B------:R-:W-:-:S06]  /*3ee0*/  FADD.FTZ R12, R38, R9 ;  /* 0x00000009260c7221 */ /* 0x000fcc0000010000 */
[----:B------:R-:W3:Y:S01]  /*3ef0*/  MUFU.EX2 R41, R41 ;  /* 0x0000002900297308 */ /* 0x000ee20000000800 */
[----:B------:R-:W-:Y:S01]  /*3f00*/  FFMA.FTZ R53, R62, UR21, -R80 ;  /* 0x000000153e357c23 */ /* 0x000fe20008010850 */
[----:B----4-:R-:W-:-:S06]  /*3f10*/  FADD.FTZ R11, R39, R14 ;  /* 0x0000000e270b7221 */ /* 0x010fcc0000010000 */
[----:B------:R-:W4:Y:S01]  /*3f20*/  MUFU.EX2 R47, R47 ;  /* 0x0000002f002f7308 */ /* 0x000f220000000800 */
[----:B0-----:R-:W-:Y:S01]  /*3f30*/  FADD.FTZ R9, R33, R12 ;  /* 0x0000000c21097221 */ /* 0x001fe20000010000 */
[----:B-1----:R-:W-:-:S06]  /*3f40*/  FADD.FTZ R14, R40, R11 ;  /* 0x0000000b280e7221 */ /* 0x002fcc0000010000 */
[----:B------:R-:W0:Y:S01]  /*3f50*/  MUFU.EX2 R48, R48 ;  /* 0x0000003000307308 */ /* 0x000e220000000800 */
[----:B------:R-:W-:Y:S01]  /*3f60*/  FFMA.FTZ R31, R67, UR21, -R75 ;  /* 0x00000015431f7c23 */ /* 0x000fe2000801084b */
[----:B------:R-:W-:-:S06]  /*3f70*/  FADD.FTZ R12, R42, R9 ;  /* 0x000000092a0c7221 */ /* 0x000fcc0000010000 */
[----:B------:R-:W1:Y:S01]  /*3f80*/  MUFU.EX2 R46, R46 ;  /* 0x0000002e002e7308 */ /* 0x000e620000000800 */
[----:B------:R-:W-:Y:S01]  /*3f90*/  F2FP.F16.F32.PACK_AB R23, R30, R7 ;  /* 0x000000071e17723e */ /* 0x000fe200000000ff */
[----:B--2---:R-:W-:-:S06]  /*3fa0*/  FADD.FTZ R14, R43, R14 ;  /* 0x0000000e2b0e7221 */ /* 0x004fcc0000010000 */
[----:B------:R-:W2:Y:S01]  /*3fb0*/  MUFU.EX2 R3, R3 ;  /* 0x0000000300037308 */ /* 0x000ea20000000800 */
[----:B------:R-:W-:Y:S01]  /*3fc0*/  FFMA.FTZ R36, R68, UR21, -R75 ;  /* 0x0000001544247c23 */ /* 0x000fe2000801084b */
[----:B---3--:R-:W-:-:S06]  /*3fd0*/  FADD.FTZ R7, R41, R12 ;  /* 0x0000000c29077221 */ /* 0x008fcc0000010000 */
[----:B------:R-:W3:Y:S01]  /*3fe0*/  MUFU.EX2 R53, R53 ;  /* 0x0000003500357308 */ /* 0x000ee20000000800 */
[----:B----4-:R-:W-:Y:S01]  /*3ff0*/  FADD.FTZ R13, R47, R14 ;  /* 0x0000000e2f0d7221 */ /* 0x010fe20000010000 */
[----:B------:R-:W-:-:S06]  /*4000*/  FADD.FTZ R7, R0, R7 ;  /* 0x0000000700077221 */ /* 0x000fcc0000010000 */
[----:B------:R-:W4:Y:S01]  /*4010*/  MUFU.EX2 R49, R49 ;  /* 0x0000003100317308 */ /* 0x000f220000000800 */
[----:B------:R-:W-:Y:S01]  /*4020*/  FFMA.FTZ R57, R70, UR21, -R80 ;  /* 0x0000001546397c23 */ /* 0x000fe20008010850 */
[----:B0-----:R-:W-:-:S06]  /*4030*/  FADD.FTZ R14, R48, R13 ;  /* 0x0000000d300e7221 */ /* 0x001fcc0000010000 */
[----:B------:R-:W0:Y:S01]  /*4040*/  MUFU.EX2 R31, R31 ;  /* 0x0000001f001f7308 */ /* 0x000e220000000800 */
[----:B-1----:R-:W-:-:S07]  /*4050*/  FADD.FTZ R12, R46, R7 ;  /* 0x000000072e0c7221 */ /* 0x002fce0000010000 */
[----:B------:R-:W1:Y:S01]  /*4060*/  MUFU.EX2 R50, R50 ;  /* 0x0000003200327308 */ /* 0x000e620000000800 */
[----:B--2---:R-:W-:Y:S01]  /*4070*/  FADD.FTZ R7, R3, R14 ;  /* 0x0000000e03077221 */ /* 0x004fe20000010000 */
[----:B---3--:R-:W-:-:S06]  /*4080*/  FADD.FTZ R14, R53, R12 ;  /* 0x0000000c350e7221 */ /* 0x008fcc0000010000 */
[----:B------:R-:W2:Y:S01]  /*4090*/  MUFU.EX2 R36, R36 ;  /* 0x0000002400247308 */ /* 0x000ea20000000800 */
[----:B------:R-:W-:-:S07]  /*40a0*/  FFMA.FTZ R61, R74, UR21, -R80 ;  /* 0x000000154a3d7c23 */ /* 0x000fce0008010850 */
[----:B------:R-:W3:Y:S01]  /*40b0*/  MUFU.EX2 R54, R54 ;  /* 0x0000003600367308 */ /* 0x000ee20000000800 */
[----:B------:R-:W-:Y:S01]  /*40c0*/  F2FP.F16.F32.PACK_AB R21, R18, R21 ;  /* 0x000000151215723e */ /* 0x000fe200000000ff */
[----:B------:R-:W-:-:S06]  /*40d0*/  FADD.FTZ R18, R28, R7 ;  /* 0x000000071c127221 */ /* 0x000fcc0000010000 */
[----:B------:R-:W-:Y:S01]  /*40e0*/  MUFU.EX2 R35, R35 ;  /* 0x0000002300237308 */ /* 0x000fe20000000800 */
[----:B----4-:R-:W-:Y:S01]  /*40f0*/  FADD.FTZ R7, R49, R14 ;  /* 0x0000000e31077221 */ /* 0x010fe20000010000 */
[----:B------:R-:W-:-:S06]  /*4100*/  FFMA.FTZ R62, R78, UR21, -R80 ;  /* 0x000000154e3e7c23 */ /* 0x000fcc0008010850 */
[----:B------:R-:W4:Y:S01]  /*4110*/  MUFU.EX2 R57, R57 ;  /* 0x0000003900397308 */ /* 0x000f220000000800 */
[----:B------:R-:W-:Y:S01]  /*4120*/  F2FP.F16.F32.PACK_AB R22, R27, R24 ;  /* 0x000000181b16723e */ /* 0x000fe200000000ff */
[----:B0-----:R-:W-:-:S06]  /*4130*/  FADD.FTZ R13, R31, R18 ;  /* 0x000000121f0d7221 */ /* 0x001fcc0000010000 */
[----:B------:R-:W-:Y:S01]  /*4140*/  MUFU.EX2 R44, R44 ;  /* 0x0000002c002c7308 */ /* 0x000fe20000000800 */
[----:B------:R-:W-:Y:S01]  /*4150*/  F2FP.F16.F32.PACK_AB R24, R106, R99 ;  /* 0x000000636a18723e */ /* 0x000fe200000000ff */
[----:B-1----:R-:W-:Y:S01]  /*4160*/  FADD.FTZ R7, R50, R7 ;  /* 0x0000000732077221 */ /* 0x002fe20000010000 */
[----:B------:R-:W-:-:S05]  /*4170*/  F2FP.F16.F32.PACK_AB R26, R108, R103 ;  /* 0x000000676c1a723e */ /* 0x000fca00000000ff */
[----:B------:R-:W0:Y:S01]  /*4180*/  MUFU.EX2 R58, R58 ;  /* 0x0000003a003a7308 */ /* 0x000e220000000800 */
[----:B------:R-:W-:Y:S02]  /*4190*/  F2FP.F16.F32.PACK_AB R25, R34, R25 ;  /* 0x000000192219723e */ /* 0x000fe400000000ff */
[----:B------:R-:W-:Y:S02]  /*41a0*/  F2FP.F16.F32.PACK_AB R27, R88, R37 ;  /* 0x00000025581b723e */ /* 0x000fe400000000ff */
[----:B------:R-:W-:-:S03]  /*41b0*/  F2FP.F16.F32.PACK_AB R8, R112, R107 ;  /* 0x0000006b7008723e */ /* 0x000fc600000000ff */
[----:B------:R-:W1:Y:S01]  /*41c0*/  MUFU.EX2 R61, R61 ;  /* 0x0000003d003d7308 */ /* 0x000e620000000800 */
[----:B------:R-:W-:Y:S02]  /*41d0*/  F2FP.F16.F32.PACK_AB R10, R114, R109 ;  /* 0x0000006d720a723e */ /* 0x000fe400000000ff */
[----:B------:R-:W-:Y:S02]  /*41e0*/  F2FP.F16.F32.PACK_AB R9, R90, R77 ;  /* 0x0000004d5a09723e */ /* 0x000fe400000000ff */
[----:B------:R-:W-:Y:S01]  /*41f0*/  F2FP.F16.F32.PACK_AB R11, R92, R45 ;  /* 0x0000002d5c0b723e */ /* 0x000fe200000000ff */
[----:B--2---:R-:W-:Y:S01]  /*4200*/  FADD.FTZ R18, R36, R13 ;  /* 0x0000000d24127221 */ /* 0x004fe20000010000 */
[----:B------:R-:W-:Y:S01]  /*4210*/  F2FP.F16.F32.PACK_AB R12, R19, R6 ;  /* 0x00000006130c723e */ /* 0x000fe200000000ff */
[----:B------:R-:W2:Y:S01]  /*4220*/  MUFU.EX2 R55, R55 ;  /* 0x0000003700377308 */ /* 0x000ea20000000800 */
[----:B------:R5:W-:Y:S01]  /*4230*/  STSM.16.M88.4 [R17], R20 ;  /* 0x0000001411007844 */ /* 0x000be20000000200 */
[----:B---3--:R-:W-:Y:S01]  /*4240*/  FADD.FTZ R6, R54, R7 ;  /* 0x0000000736067221 */ /* 0x008fe20000010000 */
[----:B------:R-:W-:-:S02]  /*4250*/  FFMA.FTZ R69, R82, UR21, -R80 ;  /* 0x0000001552457c23 */ /* 0x000fc40008010850 */
[----:B------:R-:W-:Y:S03]  /*4260*/  STSM.16.M88.4 [R16], R24 ;  /* 0x0000001810007844 */ /* 0x000fe60000000200 */
[----:B------:R-:W3:Y:S01]  /*4270*/  MUFU.EX2 R62, R62 ;  /* 0x0000003e003e7308 */ /* 0x000ee20000000800 */
[----:B------:R1:W-:Y:S01]  /*4280*/  STSM.16.M88.4 [R2+0x24800], R8 ;  /* 0x0248000802007844 */ /* 0x0003e20000000200 */
[----:B----4-:R-:W-:Y:S01]  /*4290*/  FADD.FTZ R7, R57, R6 ;  /* 0x0000000639077221 */ /* 0x010fe20000010000 */
[----:B------:R-:W-:-:S05]  /*42a0*/  FFMA.FTZ R83, R83, UR21, -R80 ;  /* 0x0000001553537c23 */ /* 0x000fca0008010850 */
[----:B------:R-:W4:Y:S01]  /*42b0*/  MUFU.EX2 R51, R51 ;  /* 0x0000003300337308 */ /* 0x000f220000000800 */
[----:B-----5:R-:W-:Y:S01]  /*42c0*/  F2FP.F16.F32.PACK_AB R21, R0, R41 ;  /* 0x000000290015723e */ /* 0x020fe200000000ff */
[----:B0-----:R-:W-:-:S06]  /*42d0*/  FADD.FTZ R0, R58, R7 ;  /* 0x000000073a007221 */ /* 0x001fcc0000010000 */
[----:B------:R-:W0:Y:S01]  /*42e0*/  MUFU.EX2 R65, R65 ;  /* 0x0000004100417308 */ /* 0x000e220000000800 */
[----:B-1----:R-:W-:Y:S01]  /*42f0*/  FADD.FTZ R9, R35, R18 ;  /* 0x0000001223097221 */ /* 0x002fe20000010000 */
[----:B------:R-:W-:-:S03]  /*4300*/  FFMA.FTZ R86, R86, UR21, -R80 ;  /* 0x0000001556567c23 */ /* 0x000fc60008010850 */
[----:B------:R-:W-:-:S03]  /*4310*/  FADD.FTZ R9, R44, R9 ;  /* 0x000000092c097221 */ /* 0x000fc60000010000 */
[----:B------:R-:W1:Y:S01]  /*4320*/  MUFU.EX2 R56, R56 ;  /* 0x0000003800387308 */ /* 0x000e620000000800 */
[----:B------:R-:W-:Y:S01]  /*4330*/  FADD.FTZ R6, R52, R9 ;  /* 0x0000000934067221 */ /* 0x000fe20000010000 */
[----:B------:R-:W-:-:S06]  /*4340*/  FADD.FTZ R7, R61, R0 ;  /* 0x000000003d077221 */ /* 0x000fcc0000010000 */
[----:B------:R-:W5:Y:S01]  /*4350*/  MUFU.EX2 R69, R69 ;  /* 0x0000004500457308 */ /* 0x000f620000000800 */
[----:B------:R-:W-:Y:S01]  /*4360*/  FFMA.FTZ R87, R87, UR21, -R80 ;  /* 0x0000001557577c23 */ /* 0x000fe20008010850 */
[----:B--2---:R-:W-:-:S06]  /*4370*/  FADD.FTZ R8, R55, R6 ;  /* 0x0000000637087221 */ /* 0x004fcc0000010000 */
[----:B------:R-:W2:Y:S01]  /*4380*/  MUFU.EX2 R59, R59 ;  /* 0x0000003b003b7308 */ /* 0x000ea20000000800 */
[----:B---3--:R-:W-:Y:S01]  /*4390*/  FADD.FTZ R6, R62, R7 ;  /* 0x000000073e067221 */ /* 0x008fe20000010000 */
[----:B------:R-:W-:-:S06]  /*43a0*/  FFMA.FTZ R85, R85, UR21, -R80 ;  /* 0x0000001555557c23 */ /* 0x000fcc0008010850 */
[----:B------:R-:W3:Y:S01]  /*43b0*/  MUFU.EX2 R70, R83 ;  /* 0x0000005300467308 */ /* 0x000ee20000000800 */
[----:B----4-:R-:W-:Y:S01]  /*43c0*/  FADD.FTZ R7, R51, R8 ;  /* 0x0000000833077221 */ /* 0x010fe20000010000 */
[----:B0-----:R-:W-:-:S06]  /*43d0*/  FADD.FTZ R6, R65, R6 ;  /* 0x0000000641067221 */ /* 0x001fcc0000010000 */
[----:B------:R-:W0:Y:S01]  /*43e0*/  MUFU.EX2 R60, R60 ;  /* 0x0000003c003c7308 */ /* 0x000e220000000800 */
[----:B------:R-:W-:-:S07]  /*43f0*/  FFMA.FTZ R84, R84, UR21, -R80 ;  /* 0x0000001554547c23 */ /* 0x000fce0008010850 */
[----:B------:R-:W4:Y:S01]  /*4400*/  MUFU.EX2 R86, R86 ;  /* 0x0000005600567308 */ /* 0x000f220000000800 */
[----:B------:R-:W-:Y:S01]  /*4410*/  F2FP.F16.F32.PACK_AB R28, R28, R3 ;  /* 0x000000031c1c723e */ /* 0x000fe200000000ff */
[----:B-1----:R-:W-:-:S06]  /*4420*/  FADD.FTZ R8, R56, R7 ;  /* 0x0000000738087221 */ /* 0x002fcc0000010000 */
[----:B------:R-:W1:Y:S01]  /*4430*/  MUFU.EX2 R63, R63 ;  /* 0x0000003f003f7308 */ /* 0x000e620000000800 */
[----:B-----5:R-:W-:Y:S01]  /*4440*/  FADD.FTZ R3, R69, R6 ;  /* 0x0000000645037221 */ /* 0x020fe20000010000 */
[----:B------:R-:W-:-:S06]  /*4450*/  FFMA.FTZ R67, R93, UR21, -R75 ;  /* 0x000000155d437c23 */ /* 0x000fcc000801084b */
[----:B------:R-:W5:Y:S01]  /*4460*/  MUFU.EX2 R87, R87 ;  /* 0x0000005700577308 */ /* 0x000f620000000800 */
[----:B------:R-:W-:Y:S01]  /*4470*/  FFMA.FTZ R81, R81, UR21, -R80 ;  /* 0x0000001551517c23 */ /* 0x000fe20008010850 */
[----:B--2---:R-:W-:-:S06]  /*4480*/  FADD.FTZ R7, R59, R8 ;  /* 0x000000083b077221 */ /* 0x004fcc0000010000 */
[----:B------:R-:W2:Y:S01]  /*4490*/  MUFU.EX2 R64, R64 ;  /* 0x0000004000407308 */ /* 0x000ea20000000800 */
[----:B---3--:R-:W-:Y:S01]  /*44a0*/  FADD.FTZ R3, R70, R3 ;  /* 0x0000000346037221 */ /* 0x008fe20000010000 */
[----:B------:R-:W-:-:S06]  /*44b0*/  FFMA.FTZ R68, R100, UR21, -R75 ;  /* 0x0000001564447c23 */ /* 0x000fcc000801084b */
[----:B------:R-:W3:Y:S01]  /*44c0*/  MUFU.EX2 R85, R85 ;  /* 0x0000005500557308 */ /* 0x000ee20000000800 */
[----:B------:R-:W-:Y:S01]  /*44d0*/  FFMA.FTZ R113, R113, UR21, -R80 ;  /* 0x0000001571717c23 */ /* 0x000fe20008010850 */
[----:B0-----:R-:W-:Y:S01]  /*44e0*/  FADD.FTZ R8, R60, R7 ;  /* 0x000000073c087221 */ /* 0x001fe20000010000 */
[----:B----4-:R-:W-:-:S05]  /*44f0*/  FADD.FTZ R6, R86, R3 ;  /* 0x0000000356067221 */ /* 0x010fca0000010000 */
[----:B------:R-:W0:Y:S01]  /*4500*/  MUFU.EX2 R84, R84 ;  /* 0x0000005400547308 */ /* 0x000e220000000800 */
[--C-:B------:R-:W-:Y:S01]  /*4510*/  FFMA.FTZ R111, R111, UR21, -R80.reuse ;  /* 0x000000156f6f7c23 */ /* 0x100fe20008010850 */
[--C-:B------:R-:W-:Y:S01]  /*4520*/  FFMA.FTZ R116, R116, UR21, -R80.reuse ;  /* 0x0000001574747c23 */ /* 0x100fe20008010850 */
[--C-:B------:R-:W-:Y:S01]  /*4530*/  FFMA.FTZ R115, R115, UR21, -R80.reuse ;  /* 0x0000001573737c23 */ /* 0x100fe20008010850 */
[----:B------:R-:W-:Y:S01]  /*4540*/  FFMA.FTZ R75, R102, UR21, -R75 ;  /* 0x00000015664b7c23 */ /* 0x000fe2000801084b */
[----:B------:R-:W-:-:S03]  /*4550*/  FFMA.FTZ R80, R117, UR21, -R80 ;  /* 0x0000001575507c23 */ /* 0x000fc60008010850 */
[----:B------:R-:W4:Y:S01]  /*4560*/  MUFU.EX2 R67, R67 ;  /* 0x0000004300437308 */ /* 0x000f220000000800 */
[----:B-1----:R-:W-:Y:S01]  /*4570*/  FADD.FTZ R3, R63, R8 ;  /* 0x000000083f037221 */ /* 0x002fe20000010000 */
[----:B-----5:R-:W-:-:S06]  /*4580*/  FADD.FTZ R6, R87, R6 ;  /* 0x0000000657067221 */ /* 0x020fcc0000010000 */
[----:B------:R-:W1:Y:S01]  /*4590*/  MUFU.EX2 R81, R81 ;  /* 0x0000005100517308 */ /* 0x000e620000000800 */
[----:B--2---:R-:W-:Y:S01]  /*45a0*/  FADD.FTZ R8, R64, R3 ;  /* 0x0000000340087221 */ /* 0x004fe20000010000 */
[----:B---3--:R-:W-:-:S06]  /*45b0*/  FADD.FTZ R3, R85, R6 ;  /* 0x0000000655037221 */ /* 0x008fcc0000010000 */
[----:B------:R-:W2:Y:S08]  /*45c0*/  MUFU.EX2 R68, R68 ;  /* 0x0000004400447308 */ /* 0x000eb00000000800 */
[----:B------:R-:W3:Y:S01]  /*45d0*/  MUFU.EX2 R0, R113 ;  /* 0x0000007100007308 */ /* 0x000ee20000000800 */
[----:B0-----:R-:W-:-:S07]  /*45e0*/  FADD.FTZ R6, R84, R3 ;  /* 0x0000000354067221 */ /* 0x001fce0000010000 */
[----:B------:R-:W0:Y:S08]  /*45f0*/  MUFU.EX2 R71, R71 ;  /* 0x0000004700477308 */ /* 0x000e300000000800 */
[----:B------:R-:W5:Y:S08]  /*4600*/  MUFU.EX2 R9, R111 ;  /* 0x0000006f00097308 */ /* 0x000f700000000800 */
[----:B------:R-:W-:Y:S08]  /*4610*/  MUFU.EX2 R76, R76 ;  /* 0x0000004c004c7308 */ /* 0x000ff00000000800 */
[----:B------:R-:W-:Y:S08]  /*4620*/  MUFU.EX2 R75, R75 ;  /* 0x0000004b004b7308 */ /* 0x000ff00000000800 */
[----:B------:R-:W5:Y:S08]  /*4630*/  MUFU.EX2 R116, R116 ;  /* 0x0000007400747308 */ /* 0x000f700000000800 */
[----:B------:R-:W-:Y:S08]  /*4640*/  MUFU.EX2 R115, R115 ;  /* 0x0000007300737308 */ /* 0x000ff00000000800 */
[----:B------:R-:W5:Y:S01]  /*4650*/  MUFU.EX2 R80, R80 ;  /* 0x0000005000507308 */ /* 0x000f620000000800 */
[----:B----4-:R-:W-:Y:S01]  /*4660*/  FADD.FTZ R7, R67, R8 ;  /* 0x0000000843077221 */ /* 0x010fe20000010000 */
[----:B-1----:R-:W-:Y:S01]  /*4670*/  FADD.FTZ R3, R81, R6 ;  /* 0x0000000651037221 */ /* 0x002fe20000010000 */
[----:B------:R-:W-:-:S02]  /*4680*/  F2FP.F16.F32.PACK_AB R14, R39, R32 ;  /* 0x00000020270e723e */ /* 0x000fc400000000ff */
[----:B------:R-:W-:Y:S01]  /*4690*/  F2FP.F16.F32.PACK_AB R13, R38, R29 ;  /* 0x0000001d260d723e */ /* 0x000fe200000000ff */
[----:B--2---:R-:W-:Y:S01]  /*46a0*/  FADD.FTZ R8, R68, R7 ;  /* 0x0000000744087221 */ /* 0x004fe20000010000 */
[----:B------:R-:W-:Y:S01]  /*46b0*/  F2FP.F16.F32.PACK_AB R15, R42, R33 ;  /* 0x000000212a0f723e */ /* 0x000fe200000000ff */
[----:B---3--:R-:W-:Y:S01]  /*46c0*/  FADD.FTZ R6, R0, R3 ;  /* 0x0000000300067221 */ /* 0x008fe20000010000 */
        /* <DEDUP_REMOVED lines=11> */
[----:B------:R1:W-:Y:S01]  /*4780*/  STSM.16.M88.4 [R121], R12 ;  /* 0x0000000c79007844 */ /* 0x0003e20000000200 */
[----:B------:R-:W-:Y:S01]  /*4790*/  F2FP.F16.F32.PACK_AB R56, R56, R51 ;  /* 0x000000333838723e */ /* 0x000fe200000000ff */
[----:B0-----:R-:W-:Y:S01]  /*47a0*/  FADD.FTZ R7, R71, R8 ;  /* 0x0000000847077221 */ /* 0x001fe20000010000 */
[----:B------:R-:W-:Y:S01]  /*47b0*/  F2FP.F16.F32.PACK_AB R66, R68, R67 ;  /* 0x000000434442723e */ /* 0x000fe200000000ff */
[----:B-----5:R-:W-:Y:S01]  /*47c0*/  FADD.FTZ R3, R9, R6 ;  /* 0x0000000609037221 */ /* 0x020fe20000010000 */
[----:B------:R-:W-:Y:S02]  /*47d0*/  F2FP.F16.F32.PACK_AB R57, R70, R69 ;  /* 0x000000454639723e */ /* 0x000fe400000000ff */
[----:B------:R-:W-:Y:S01]  /*47e0*/  F2FP.F16.F32.PACK_AB R59, R87, R86 ;  /* 0x00000056573b723e */ /* 0x000fe200000000ff */
[----:B------:R0:W-:Y:S01]  /*47f0*/  STSM.16.M88.4 [R17+0x6000], R20 ;  /* 0x0060001411007844 */ /* 0x0001e20000000200 */
[----:B------:R-:W-:-:S02]  /*4800*/  F2FP.F16.F32.PACK_AB R64, R64, R63 ;  /* 0x0000003f4040723e */ /* 0x000fc400000000ff */
[----:B------:R-:W-:Y:S02]  /*4810*/  F2FP.F16.F32.PACK_AB R65, R84, R85 ;  /* 0x000000555441723e */ /* 0x000fe400000000ff */
[----:B------:R-:W-:Y:S01]  /*4820*/  F2FP.F16.F32.PACK_AB R67, R0, R81 ;  /* 0x000000510043723e */ /* 0x000fe200000000ff */
[----:B------:R0:W-:Y:S01]  /*4830*/  STSM.16.M88.4 [R16+0x6000], R28 ;  /* 0x0060001c10007844 */ /* 0x0001e20000000200 */
[----:B------:R-:W-:Y:S02]  /*4840*/  F2FP.F16.F32.PACK_AB R8, R72, R71 ;  /* 0x000000474808723e */ /* 0x000fe400000000ff */
[----:B------:R-:W-:Y:S02]  /*4850*/  F2FP.F16.F32.PACK_AB R9, R116, R9 ;  /* 0x000000097409723e */ /* 0x000fe400000000ff */
[----:B------:R-:W-:Y:S02]  /*4860*/  F2FP.F16.F32.PACK_AB R10, R75, R76 ;  /* 0x0000004c4b0a723e */ /* 0x000fe400000000ff */
[----:B------:R-:W-:Y:S01]  /*4870*/  F2FP.F16.F32.PACK_AB R11, R80, R115 ;  /* 0x00000073500b723e */ /* 0x000fe200000000ff */
[----:B------:R0:W-:Y:S04]  /*4880*/  STSM.16.M88.4 [R2+0x2a800], R44 ;  /* 0x02a8002c02007844 */ /* 0x0001e80000000200 */
[----:B------:R0:W-:Y:S04]  /*4890*/  STSM.16.M88.4 [R157], R56 ;  /* 0x000000389d007844 */ /* 0x0001e80000000200 */
[----:B------:R0:W-:Y:S04]  /*48a0*/  STSM.16.M88.4 [R17+0xc000], R64 ;  /* 0x00c0004011007844 */ /* 0x0001e80000000200 */
[----:B------:R0:W-:Y:S01]  /*48b0*/  STSM.16.M88.4 [R16+0xc000], R8 ;  /* 0x00c0000810007844 */ /* 0x0001e20000000200 */
[----:B------:R2:W-:Y:S06]  /*48c0*/  MEMBAR.ALL.CTA ;  /* 0x0000000000007992 */ /* 0x0005ec0000008000 */
[----:B--2---:R-:W2:Y:S01]  /*48d0*/  FENCE.VIEW.ASYNC.S ;  /* 0x00000000000073c6 */ /* 0x004ea20000000000 */
[----:B------:R-:W-:-:S06]  /*48e0*/  UISETP.GE.AND UP0, UPT, UR49, 0xc1, UPT ;  /* 0x000000c13100788c */ /* 0x000fcc000bf06270 */
[----:B------:R-:W-:Y:S01]  /*48f0*/  PLOP3.LUT P2, PT, PT, PT, UP0, 0x80, 0x0 ;  /* 0x000000000000781c */ /* 0x000fe20003f4f008 */
[----:B------:R-:W-:Y:S01]  /*4900*/  FADD.FTZ R7, R72, R7 ;  /* 0x0000000748077221 */ /* 0x000fe20000010000 */
[----:B------:R-:W-:-:S03]  /*4910*/  FADD.FTZ R0, R116, R3 ;  /* 0x0000000374007221 */ /* 0x000fc60000010000 */
[----:B------:R-:W-:Y:S01]  /*4920*/  FADD.FTZ R76, R76, R7 ;  /* 0x000000074c4c7221 */ /* 0x000fe20000010000 */
[----:B------:R-:W-:Y:S01]  /*4930*/  FADD.FTZ R7, R115, R0 ;  /* 0x0000000073077221 */ /* 0x000fe20000010000 */
[----:B------:R-:W-:Y:S01]  /*4940*/  ISETP.NE.AND P0, PT, R120, RZ, PT ;  /* 0x000000ff7800720c */ /* 0x000fe20003f05270 */
[----:B------:R-:W-:Y:S02]  /*4950*/  IMAD.MOV.U32 R149, RZ, RZ, R151 ;  /* 0x000000ffff957224 */ /* 0x000fe400078e0097 */
[----:B------:R-:W-:Y:S01]  /*4960*/  FADD.FTZ R3, R75, R76 ;  /* 0x0000004c4b037221 */ /* 0x000fe20000010000 */
[----:B------:R-:W-:Y:S01]  /*4970*/  FADD.FTZ R7, R80, R7 ;  /* 0x0000000750077221 */ /* 0x000fe20000010000 */
        /* <DEDUP_REMOVED lines=28> */
[--C-:B-1----:R-:W-:Y:S02]  /*4b40*/  IMAD.MOV.U32 R121, RZ, RZ, R151.reuse ;  /* 0x000000ffff797224 */ /* 0x102fe400078e0097 */
[----:B------:R-:W-:Y:S01]  /*4b50*/  IMAD.MOV.U32 R120, RZ, RZ, R151 ;  /* 0x000000ffff787224 */ /* 0x000fe200078e0097 */
[----:B--2---:R-:W-:Y:S01]  /*4b60*/  NOP ;  /* 0x0000000000007918 */ /* 0x004fe20000000000 */
[----:B0-----:R-:W-:Y:S05]  /*4b70*/  @!P2 BRA `(.L_x_12668) ;  /* 0x0000003400d0a947 */ /* 0x001fea0003800000 */
[----:B------:R-:W-:Y:S01]  /*4b80*/  IMAD.MOV.U32 R6, RZ, RZ, R101 ;  /* 0x000000ffff067224 */ /* 0x000fe200078e0065 */
[----:B------:R-:W-:Y:S02]  /*4b90*/  MOV R0, R95 ;  /* 0x0000005f00007202 */ /* 0x000fe40000000f00 */
        /* <DEDUP_REMOVED lines=16> */
[----:B------:R-:W-:Y:S01]  /*4ca0*/  UIADD3 UR24, UR48, -0x2, URZ ;  /* 0xfffffffe30187890 */ /* 0x000fe2000fffe03f */
[----:B------:R-:W-:Y:S01]  /*4cb0*/  UMOV UR25, UR38 ;  /* 0x0000002600197c82 */ /* 0x000fe20008000000 */
[----:B------:R-:W-:Y:S01]  /*4cc0*/  UMOV UR23, UR39 ;  /* 0x0000002700177c82 */ /* 0x000fe20008000000 */
[----:B------:R-:W-:Y:S01]  /*4cd0*/  ULDC UR22, c[0x0][0x9d8] ;  /* 0x0002760000167ab9 */ /* 0x000fe20000000800 */
[----:B------:R-:W-:-:S08]  /*4ce0*/  ULDC UR21, c[0x0][0x988] ;  /* 0x0002620000157ab9 */ /* 0x000fd00000000800 */
.L_x_12677:
        /* <DEDUP_REMOVED lines=9> */
.L_x_12670:
[----:B------:R-:W-:Y:S01]  /*4d80*/  ULEA UR6, UR39, UR40, 0x3 ;  /* 0x0000002827067291 */ /* 0x000fe2000f8e183f */
[----:B------:R-:W-:-:S05]  /*4d90*/  IMAD.U32 R8, RZ, RZ, UR38 ;  /* 0x00000026ff087e24 */ /* 0x000fca000f8e00ff */
[----:B------:R-:W-:-:S04]  /*4da0*/  SHF.L.U32 R8, R8, 0x1f, RZ ;  /* 0x0000001f08087819 */ /* 0x000fc800000006ff */
[----:B------:R0:W1:Y:S01]  /*4db0*/  SYNCS.PHASECHK.TRANS64.TRYWAIT P2, [UR6+0x30830], R8 ;  /* 0x03083008ff0075a7 */ /* 0x0000620008040146 */
[----:B------:R-:W-:Y:S05]  /*4dc0*/  @!P0 BRA `(.L_x_12671) ;  /* 0x0000000000048947 */ /* 0x000fea0003800000 */
[----:B------:R-:W-:Y:S01]  /*4dd0*/  BPT.TRAP 0x1 ;  /* 0x000000040000795c */ /* 0x000fe20000300000 */
.L_x_12671:
[----:B-1----:R-:W-:Y:S05]  /*4de0*/  @P2 BRA `(.L_x_12669) ;  /* 0x0000000000082947 */ /* 0x002fea0003800000 */
[----:B------:R-:W1:Y:S02]  /*4df0*/  SYNCS.PHASECHK.TRANS64.TRYWAIT P2, [UR6+0x30830], R8 ;  /* 0x03083008ff0075a7 */ /* 0x000e640008040146 */
[----:B-1----:R-:W-:Y:S05]  /*4e00*/  @!P2 BRA `(.L_x_12672) ;  /* 0x00000084002ca947 */ /* 0x002fea0003800000 */
.L_x_12669:
[----:B-1----:R-:W1:Y:S01]  /*4e10*/  S2R R9, SR_TID.X ;  /* 0x0000000000097919 */ /* 0x002e620000002100 */
[----:B------:R-:W-:Y:S01]  /*4e20*/  R2UR UR16, R4 ;  /* 0x00000000041072ca */ /* 0x000fe200000e0000 */
[----:B------:R-:W-:Y:S01]  /*4e30*/  UIMAD UR18, UR39, 0x600, UR20 ;  /* 0x00000600271278a4 */ /* 0x000fe2000f8e0214 */
[----:B------:R-:W-:Y:S01]  /*4e40*/  R2UR UR17, R5 ;  /* 0x00000000051172ca */ /* 0x000fe200000e0000 */
[----:B------:R-:W-:Y:S01]  /*4e50*/  UMOV UR19, 0x40000040 ;  /* 0x4000004000137882 */ /* 0x000fe20000000000 */
[----:B------:R-:W-:Y:S01]  /*4e60*/  UMOV UR7, 0x40000040 ;  /* 0x4000004000077882 */ /* 0x000fe20000000000 */
[----:B------:R-:W-:Y:S02]  /*4e70*/  UIADD3 UR6, UR18, 0x2, URZ ;  /* 0x0000000212067890 */ /* 0x000fe4000fffe03f */
        /* <DEDUP_REMOVED lines=8> */
[----:B------:R-:W-:Y:S03]  /*4f00*/  HGMMA.64x192x16.F32 R24, gdesc[UR16], RZ, !UPT, gsb0 ;  /* 0x02e00000101879f0 */ /* 0x000fe6000c0008ff */
[----:B------:R-:W-:Y:S02]  /*4f10*/  WARPGROUP.DEPBAR.LE gsb0, 0x0 ;  /* 0x00008000000079c5 */ /* 0x000fe40000010000 */
[----:B------:R-:W-:-:S15]  /*4f20*/  WARPGROUP.ARRIVE ;  /* 0x00000000000079c5 */ /* 0x000fde0000000000 */
[----:B------:R-:W-:Y:S03]  /*4f30*/  HGMMA.64x192x16.F32 R24, gdesc[UR4], R24, gsb0 ;  /* 0x02e00000041879f0 */ /* 0x000fe60008000818 */
[----:B------:R-:W-:Y:S02]  /*4f40*/  WARPGROUP.DEPBAR.LE gsb0, 0x0 ;  /* 0x00008000000079c5 */ /* 0x000fe40000010000 */
[----:B------:R-:W-:-:S15]  /*4f50*/  WARPGROUP.ARRIVE ;  /* 0x00000000000079c5 */ /* 0x000fde0000000000 */
[----:B------:R-:W-:Y:S03]  /*4f60*/  HGMMA.64x192x16.F32 R24, gdesc[UR8], R24, gsb0 ;  /* 0x02e00000081879f0 */ /* 0x000fe60008000818 */
[----:B------:R-:W-:Y:S02]  /*4f70*/  WARPGROUP.DEPBAR.LE gsb0, 0x0 ;  /* 0x00008000000079c5 */ /* 0x000fe40000010000 */
[----:B------:R-:W-:-:S15]  /*4f80*/  WARPGROUP.ARRIVE ;  /* 0x00000000000079c5 */ /* 0x000fde0000000000 */
[----:B------:R-:W-:Y:S03]  /*4f90*/  HGMMA.64x192x16.F32 R24, gdesc[UR12], R24, gsb0 ;  /* 0x02e000000c1879f0 */ /* 0x000fe60008000818 */
[----:B------:R-:W-:Y:S02]  /*4fa0*/  WARPGROUP.DEPBAR.LE gsb0, 0x0 ;  /* 0x00008000000079c5 */ /* 0x000fe40000010000 */
[----:B0-----:R-:W-:Y:S05]  /*4fb0*/  @P3 BRA `(.L_x_12673) ;  /* 0x00000000002c3947 */ /* 0x001fea0003800000 */
[----:B------:R-:W-:Y:S05]  /*4fc0*/  @!P0 BRA `(.L_x_12674) ;  /* 0x0000000000048947 */ /* 0x000fea0003800000 */
[----:B------:R-:W-:Y:S01]  /*4fd0*/  BPT.TRAP 0x1 ;  /* 0x000000040000795c */ /* 0x000fe20000300000 */
.L_x_12674:
[----:B------:R-:W-:Y:S01]  /*4fe0*/  ULEA UR6, UR23, UR40, 0x3 ;  /* 0x0000002817067291 */ /* 0x000fe2000f8e183f */
[----:B------:R-:W-:-:S05]  /*4ff0*/  IMAD.U32 R8, RZ, RZ, UR25 ;  /* 0x00000019ff087e24 */ /* 0x000fca000f8e00ff */
[----:B------:R-:W-:-:S04]  /*5000*/  SHF.L.U32 R8, R8, 0x1f, RZ ;  /* 0x0000001f08087819 */ /* 0x000fc800000006ff */
[----:B------:R0:W1:Y:S01]  /*5010*/  SYNCS.PHASECHK.TRANS64.TRYWAIT P2, [UR6+0x30850], R8 ;  /* 0x03085008ff0075a7 */ /* 0x0000620008040146 */
[----:B------:R-:W-:Y:S05]  /*5020*/  @!P0 BRA `(.L_x_12675) ;  /* 0x0000000000048947 */ /* 0x000fea0003800000 */
[----:B------:R-:W-:Y:S01]  /*5030*/  BPT.TRAP 0x1 ;  /* 0x000000040000795c */ /* 0x000fe20000300000 */
.L_x_12675:
[----:B-1----:R-:W-:Y:S05]  /*5040*/  @P2 BRA `(.L_x_12673) ;  /* 0x0000000000082947 */ /* 0x002fea0003800000 */
[----:B------:R-:W1:Y:S02]  /*5050*/  SYNCS.PHASECHK.TRANS64.TRYWAIT P2, [UR6+0x30850], R8 ;  /* 0x03085008ff0075a7 */ /* 0x000e640008040146 */
[----:B-1----:R-:W-:Y:S05]  /*5060*/  @!P2 BRA `(.L_x_12676) ;  /* 0x0000008000aca947 */ /* 0x002fea0003800000 */
.L_x_12673:
[----:B------:R-:W-:Y:S01]  /*5070*/  R2UR UR7, R155 ;  /* 0x000000009b0772ca */ /* 0x000fe200000e0000 */
        /* <DEDUP_REMOVED lines=12> */
[----:B------:R-:W-:Y:S01]  /*5140*/  UIADD3 UR7, UR7, 0x1e800, URZ ;  /* 0x0001e80007077890 */ /* 0x000fe2000fffe03f */
[----:B------:R-:W-:Y:S01]  /*5150*/  FMUL.FTZ R19, R33, UR22 ;  /* 0x0000001621137c20 */ /* 0x000fe20008410000 */
[----:B------:R-:W-:Y:S01]  /*5160*/  FMUL.FTZ R29, R46, UR22 ;  /* 0x000000162e1d7c20 */ /* 0x000fe20008410000 */
[----:B------:R-:W-:Y:S01]  /*5170*/  FMUL.FTZ R46, R63, UR22 ;  /* 0x000000163f2e7c20 */ /* 0x000fe20008410000 */
[----:B------:R-:W-:Y:S01]  /*5180*/  USHF.R.U32.HI UR7, URZ, 0x4, UR7 ;  /* 0x000000043f077899 */ /* 0x000fe20008011607 */
[----:B------:R-:W-:Y:S01]  /*5190*/  FMUL.FTZ R63, R80, UR22 ;  /* 0x00000016503f7c20 */ /* 0x000fe20008410000 */
[----:B------:R-:W-:Y:S01]  /*51a0*/  FMUL.FTZ R10, R26, UR22 ;  /* 0x000000161a0a7c20 */ /* 0x000fe20008410000 */
[----:B------:R-:W1:Y:S01]  /*51b0*/  MUFU.TANH R9, R9 ;  /* 0x0000000900097308 */ /* 0x000e620000002400 */
[----:B------:R-:W-:Y:S01]  /*51c0*/  ULOP3.LUT UR10, UR7, 0x3fff, URZ, 0xc0, !UPT ;  /* 0x00003fff070a7892 */ /* 0x000fe2000f8ec03f */
[----:B------:R-:W-:Y:S01]  /*51d0*/  FMUL.FTZ R20, R36, UR22 ;  /* 0x0000001624147c20 */ /* 0x000fe20008410000 */
[----:B------:R-:W-:Y:S01]  /*51e0*/  UIMAD UR7, UR23, 0x600, UR6 ;  /* 0x00000600170778a4 */ /* 0x000fe2000f8e0206 */
[----:B------:R-:W-:Y:S01]  /*51f0*/  FMUL.FTZ R28, R45, UR22 ;  /* 0x000000162d1c7c20 */ /* 0x000fe20008410000 */
[----:B------:R-:W-:Y:S01]  /*5200*/  ULOP3.LUT UR6, UR10, 0x10000, URZ, 0xfc, !UPT ;  /* 0x000100000a067892 */ /* 0x000fe2000f8efc3f */
[----:B------:R-:W-:Y:S01]  /*5210*/  FMUL.FTZ R45, R62, UR22 ;  /* 0x000000163e2d7c20 */ /* 0x000fe20008410000 */
[----:B------:R-:W-:Y:S01]  /*5220*/  FMUL.FTZ R62, R79, UR22 ;  /* 0x000000164f3e7c20 */ /* 0x000fe20008410000 */
[----:B------:R-:W2:Y:S01]  /*5230*/  MUFU.TANH R12, R12 ;  /* 0x0000000c000c7308 */ /* 0x000ea20000002400 */
[----:B0-----:R-:W-:Y:S01]  /*5240*/  FMNMX.FTZ R80, R8, R0, !PT ;  /* 0x0000000008507209 */ /* 0x001fe20007810000 */
[----:B------:R-:W-:Y:S01]  /*5250*/  UMOV UR18, UR7 ;  /* 0x0000000700127c82 */ /* 0x000fe20008000000 */
[----:B------:R-:W-:Y:S01]  /*5260*/  FMUL.FTZ R11, R27, UR22 ;  /* 0x000000161b0b7c20 */ /* 0x000fe20008410000 */
[----:B------:R-:W-:Y:S01]  /*5270*/  UMOV UR16, UR6 ;  /* 0x0000000600107c82 */ /* 0x000fe20008000000 */
[----:B------:R-:W-:Y:S01]  /*5280*/  FMUL.FTZ R21, R37, UR22 ;  /* 0x0000001625157c20 */ /* 0x000fe20008410000 */
[----:B------:R-:W-:Y:S01]  /*5290*/  HGMMA.64x64x16.F32 R120, gdesc[UR16].tnspB, R120, gsb0 ;  /* 0x40e00000107879f0 */ /* 0x000fe20008000878 */
[----:B------:R-:W-:Y:S01]  /*52a0*/  UIADD3 UR18, UR7, 0x80, URZ ;  /* 0x0000008007127890 */ /* 0x000fe2000fffe03f */
[----:B------:R-:W0:Y:S01]  /*52b0*/  MUFU.TANH R13, R13 ;  /* 0x0000000d000d7308 */ /* 0x000e220000002400 */
[----:B------:R-:W-:Y:S01]  /*52c0*/  UIADD3 UR16, UR6, 0x2, URZ ;  /* 0x0000000206107890 */ /* 0x000fe2000fffe03f */
[----:B-1----:R-:W-:Y:S01]  /*52d0*/  FMNMX.FTZ R79, R9, R80, !PT ;  /* 0x00000050094f7209 */ /* 0x002fe20007810000 */
[----:B------:R-:W-:Y:S01]  /*52e0*/  UMOV UR19, 0x40000040 ;  /* 0x4000004000137882 */ /* 0x000fe20000000000 */
[----:B------:R-:W-:Y:S01]  /*52f0*/  UMOV UR17, 0x40000040 ;  /* 0x4000004000117882 */ /* 0x000fe20000000000 */
        /* <DEDUP_REMOVED lines=15> */
[----:B------:R-:W0:Y:S01]  /*53f0*/  S2R R72, SR_TID.X ;  /* 0x0000000000487919 */ /* 0x000e220000002100 */
        /* <DEDUP_REMOVED lines=33> */
[----:B0-----:R-:W-:Y:S01]  /*5610*/  SHF.R.U32.HI R71, RZ, 0x7, R72 ;  /* 0x00000007ff477819 */ /* 0x001fe20000011648 */
[----:B------:R-:W-:Y:S01]  /*5620*/  FMUL.FTZ R73, R88, UR22 ;  /* 0x0000001658497c20 */ /* 0x000fe20008410000 */
[----:B------:R-:W0:Y:S01]  /*5630*/  MUFU.TANH R14, R14 ;  /* 0x0000000e000e7308 */ /* 0x000e220000002400 */
[----:B--2---:R-:W-:Y:S01]  /*5640*/  FMNMX.FTZ R83, R11, R80, !PT ;  /* 0x000000500b537209 */ /* 0x004fe20007810000 */
[----:B------:R-:W-:Y:S01]  /*5650*/  FMUL.FTZ R44, R61, UR22 ;  /* 0x000000163d2c7c20 */ /* 0x000fe20008410000 */
[----:B------:R-:W-:Y:S01]  /*5660*/  FMUL.FTZ R57, R74, UR22 ;  /* 0x000000164a397c20 */ /* 0x000fe20008410000 */
[----:B------:R-:W-:Y:S01]  /*5670*/  ISETP.GE.U32.AND P2, PT, R72, 0x180, PT ;  /* 0x000001804800780c */ /* 0x000fe20003f46070 */
[----:B------:R-:W-:Y:S01]  /*5680*/  FMUL.FTZ R74, R89, UR22 ;  /* 0x00000016594a7c20 */ /* 0x000fe20008410000 */
[----:B------:R-:W-:Y:S01]  /*5690*/  IADD3 R71, R71, 0x9, RZ ;  /* 0x0000000947477810 */ /* 0x000fe20007ffe0ff */
[----:B------:R-:W-:Y:S01]  /*56a0*/  FMUL.FTZ R41, R58, UR22 ;  /* 0x000000163a297c20 */ /* 0x000fe20008410000 */
[----:B------:R-:W1:Y:S01]  /*56b0*/  MUFU.TANH R23, R23 ;  /* 0x0000001700177308 */ /* 0x000e620000002400 */
[----:B---3--:R-:W-:Y:S01]  /*56c0*/  FMNMX.FTZ R86, R21, R84, !PT ;  /* 0x0000005415567209 */ /* 0x008fe20007810000 */
[----:B------:R-:W-:Y:S01]  /*56d0*/  FMUL.FTZ R47, R64, UR22 ;  /* 0x00000016402f7c20 */ /* 0x000fe20008410000 */
[----:B------:R-:W-:Y:S01]  /*56e0*/  FMUL.FTZ R58, R75, UR22 ;  /* 0x000000164b3a7c20 */ /* 0x000fe20008410000 */
[----:B------:R-:W-:Y:S01]  /*56f0*/  SEL R75, R71, 0x9, !P2 ;  /* 0x00000009474b7807 */ /* 0x000fe20005000000 */
[----:B------:R-:W-:Y:S01]  /*5700*/  FMUL.FTZ R71, R90, UR22 ;  /* 0x000000165a477c20 */ /* 0x000fe20008410000 */
[----:B------:R-:W-:Y:S01]  /*5710*/  FMUL.FTZ R48, R65, UR22 ;  /* 0x0000001641307c20 */ /* 0x000fe20008410000 */
[----:B------:R-:W-:Y:S01]  /*5720*/  FMUL.FTZ R42, R59, UR22 ;  /* 0x000000163b2a7c20 */ /* 0x000fe20008410000 */
[----:B------:R-:W2:Y:S01]  /*5730*/  MUFU.TANH R15, R15 ;  /* 0x0000000f000f7308 */ /* 0x000ea20000002400 */
[----:B0-----:R-:W-:Y:S01]  /*5740*/  FMNMX.FTZ R84, R14, R83, !PT ;  /* 0x000000530e547209 */ /* 0x001fe20007810000 */
[----:B------:R-:W-:-:S02]  /*5750*/  WARPGROUP.DEPBAR.LE gsb0, 0x0 ;  /* 0x00008000000079c5 */ /* 0x000fc40000010000 */
[----:B------:R-:W-:Y:S01]  /*5760*/  WARPGROUP.ARRIVE ;  /* 0x00000000000079c5 */ /* 0x000fe20000000000 */
[----:B------:R-:W-:Y:S01]  /*5770*/  FMUL.FTZ R59, R76, UR22 ;  /* 0x000000164c3b7c20 */ /* 0x000fe20008410000 */
[----:B------:R-:W-:Y:S02]  /*5780*/  IMAD.U32 R76, RZ, RZ, UR39 ;  /* 0x00000027ff4c7e24 */ /* 0x000fe4000f8e00ff */
[----:B------:R-:W-:Y:S01]  /*5790*/  FMUL.FTZ R72, R91, UR22 ;  /* 0x000000165b487c20 */ /* 0x000fe20008410000 */
[----:B------:R-:W0:Y:S01]  /*57a0*/  MUFU.TANH R24, R24 ;  /* 0x0000001800187308 */ /* 0x000e220000002400 */
[----:B-1----:R-:W-:Y:S01]  /*57b0*/  FMNMX.FTZ R85, R23, R86, !PT ;  /* 0x0000005617557209 */ /* 0x002fe20007810000 */
[----:B------:R-:W-:Y:S01]  /*57c0*/  HGMMA.64x64x16.F32 R120, gdesc[UR16].tnspB, R120, gsb0 ;  /* 0x40e00000107879f0 */ /* 0x000fe20008000878 */
[----:B------:R-:W-:Y:S01]  /*57d0*/  UIADD3 UR18, UR7, 0x100, URZ ;  /* 0x0000010007127890 */ /* 0x000fe2000fffe03f */
[----:B------:R-:W-:Y:S01]  /*57e0*/  @!P1 LEA R76, R76, UR40, 0x3 ;  /* 0x000000284c4c9c11 */ /* 0x000fe2000f8e18ff */
[----:B------:R-:W-:Y:S01]  /*57f0*/  UIADD3 UR16, UR6, 0x4, URZ ;  /* 0x0000000406107890 */ /* 0x000fe2000fffe03f */
[----:B------:R-:W-:Y:S01]  /*5800*/  FMUL.FTZ R60, R77, UR22 ;  /* 0x000000164d3c7c20 */ /* 0x000fe20008410000 */
[----:B------:R-:W-:Y:S01]  /*5810*/  UMOV UR19, 0x40000040 ;  /* 0x4000004000137882 */ /* 0x000fe20000000000 */
[----:B------:R-:W-:Y:S01]  /*5820*/  UMOV UR17, 0x40000040 ;  /* 0x4000004000117882 */ /* 0x000fe20000000000 */
[----:B------:R-:W1:Y:S01]  /*5830*/  MUFU.TANH R154, R154 ;  /* 0x0000009a009a7308 */ /* 0x000e620000002400 */
[----:B--2---:R-:W-:Y:S01]  /*5840*/  FMNMX.FTZ R83, R15, R84, !PT ;  /* 0x000000540f537209 */ /* 0x004fe20007810000 */
[----:B------:R-:W-:-:S02]  /*5850*/  @!P1 VIADD R76, R76, 0x30840 ;  /* 0x000308404c4c9836 */ /* 0x000fc40000000000 */
[----:B------:R-:W-:Y:S01]  /*5860*/  FMUL.FTZ R77, R92, UR22 ;  /* 0x000000165c4d7c20 */ /* 0x000fe20008410000 */
[----:B------:R-:W-:Y:S01]  /*5870*/  FMUL.FTZ R61, R78, UR22 ;  /* 0x000000164e3d7c20 */ /* 0x000fe20008410000 */
[----:B------:R-:W-:Y:S01]  /*5880*/  FMUL.FTZ R78, R93, UR22 ;  /* 0x000000165d4e7c20 */ /* 0x000fe20008410000 */
[----:B------:R-:W-:Y:S01]  /*5890*/  FMUL.FTZ R64, R81, UR22 ;  /* 0x0000001651407c20 */ /* 0x000fe20008410000 */
[----:B------:R-:W-:Y:S01]  /*58a0*/  @!P1 PRMT R76, RZ, 0x654, R76 ;  /* 0x00000654ff4c9816 */ /* 0x000fe2000000004c */
        /* <DEDUP_REMOVED lines=23> */
[----:B------:R-:W-:Y:S01]  /*5a20*/  FMUL.FTZ R83, R102, UR22 ;  /* 0x0000001666537c20 */ /* 0x000fe20008410000 */
[----:B------:R-:W-:Y:S02]  /*5a30*/  WARPGROUP.DEPBAR.LE gsb0, 0x0 ;  /* 0x00008000000079c5 */ /* 0x000fe40000010000 */
[----:B------:R-:W-:-:S03]  /*5a40*/  WARPGROUP.ARRIVE ;  /* 0x00000000000079c5 */ /* 0x000fc60000000000 */
[----:B------:R-:W1:Y:S01]  /*5a50*/  MUFU.TANH R35, R35 ;  /* 0x0000002300237308 */ /* 0x000e620000002400 */
[----:B--2---:R-:W-:Y:S02]  /*5a60*/  FMNMX.FTZ R88, R32, R87, !PT ;  /* 0x0000005720587209 */ /* 0x004fe40007810000 */
[----:B------:R-:W-:Y:S01]  /*5a70*/  HGMMA.64x64x16.F32 R120, gdesc[UR16].tnspB, R120, gsb0 ;  /* 0x40e00000107879f0 */ /* 0x000fe20008000878 */
[----:B------:R-:W-:Y:S02]  /*5a80*/  UIADD3 UR18, UR7, 0x180, URZ ;  /* 0x0000018007127890 */ /* 0x000fe4000fffe03f */
[----:B------:R-:W-:Y:S02]  /*5a90*/  UIADD3 UR16, UR6, 0x6, URZ ;  /* 0x0000000606107890 */ /* 0x000fe4000fffe03f */
[----:B------:R-:W2:Y:S01]  /*5aa0*/  MUFU.TANH R26, R26 ;  /* 0x0000001a001a7308 */ /* 0x000ea20000002400 */
[----:B------:R-:W-:Y:S01]  /*5ab0*/  UMOV UR19, 0x40000040 ;  /* 0x4000004000137882 */ /* 0x000fe20000000000 */
[----:B------:R-:W-:Y:S01]  /*5ac0*/  UMOV UR17, 0x40000040 ;  /* 0x4000004000117882 */ /* 0x000fe20000000000 */
[----:B0-----:R-:W-:Y:S01]  /*5ad0*/  FMNMX.FTZ R87, R25, R84, !PT ;  /* 0x0000005419577209 */ /* 0x001fe20007810000 */
        /* <DEDUP_REMOVED lines=17> */
[----:B--2---:R-:W-:Y:S01]  /*5bf0*/  FMNMX.FTZ R87, R33, R88, !PT ;  /* 0x0000005821577209 */ /* 0x004fe20007810000 */
[----:B------:R-:W-:Y:S02]  /*5c00*/  WARPGROUP.DEPBAR.LE gsb0, 0x0 ;  /* 0x00008000000079c5 */ /* 0x000fe40000010000 */
[----:B------:R-:W-:-:S04]  /*5c10*/  WARPGROUP.ARRIVE ;  /* 0x00000000000079c5 */ /* 0x000fc80000000000 */
[----:B------:R-:W2:Y:S01]  /*5c20*/  MUFU.TANH R44, R44 ;  /* 0x0000002c002c7308 */ /* 0x000ea20000002400 */
[----:B0-----:R-:W-:Y:S01]  /*5c30*/  FMNMX.FTZ R91, R43, R90, !PT ;  /* 0x0000005a2b5b7209 */ /* 0x001fe20007810000 */
[----:B------:R-:W-:Y:S01]  /*5c40*/  FMUL.FTZ R90, R105, UR22 ;  /* 0x00000016695a7c20 */ /* 0x000fe20008410000 */
[----:B------:R-:W-:Y:S01]  /*5c50*/  HGMMA.64x64x16.F32 R120, gdesc[UR16].tnspB, R120, gsb0 ;  /* 0x40e00000107879f0 */ /* 0x000fe20008000878 */
[----:B------:R-:W-:Y:S01]  /*5c60*/  UIADD3 UR18, UR7, 0x200, URZ ;  /* 0x0000020007127890 */ /* 0x000fe2000fffe03f */
[----:B-1----:R-:W-:Y:S01]  /*5c70*/  FMNMX.FTZ R88, R34, R87, !PT ;  /* 0x0000005722587209 */ /* 0x002fe20007810000 */
[----:B------:R-:W-:Y:S02]  /*5c80*/  UIADD3 UR16, UR6, 0x600, URZ ;  /* 0x0000060006107890 */ /* 0x000fe4000fffe03f */
[----:B------:R-:W0:Y:S01]  /*5c90*/  MUFU.TANH R37, R37 ;  /* 0x0000002500257308 */ /* 0x000e220000002400 */
[----:B------:R-:W-:Y:S01]  /*5ca0*/  UMOV UR19, 0x40000040 ;  /* 0x4000004000137882 */ /* 0x000fe20000000000 */
[----:B------:R-:W-:-:S06]  /*5cb0*/  UMOV UR17, 0x40000040 ;  /* 0x4000004000117882 */ /* 0x000fcc0000000000 */
        /* <DEDUP_REMOVED lines=13> */
[----:B------:R-:W-:Y:S01]  /*5d90*/  MUFU.TANH R52, R52 ;  /* 0x0000003400347308 */ /* 0x000fe20000002400 */
[----:B--2---:R-:W-:-:S07]  /*5da0*/  FMNMX.FTZ R93, R51, R92, !PT ;  /* 0x0000005c335d7209 */ /* 0x004fce0007810000 */
[----:B------:R-:W1:Y:S01]  /*5db0*/  MUFU.TANH R45, R45 ;  /* 0x0000002d002d7308 */ /* 0x000e620000002400 */
[----:B0-----:R-:W-:-:S07]  /*5dc0*/  FMNMX.FTZ R92, R42, R91, !PT ;  /* 0x0000005b2a5c7209 */ /* 0x001fce0007810000 */
[----:B------:R-:W-:Y:S01]  /*5dd0*/  MUFU.TANH R55, R55 ;  /* 0x0000003700377308 */ /* 0x000fe20000002400 */
[----:B------:R-:W-:Y:S02]  /*5de0*/  WARPGROUP.DEPBAR.LE gsb0, 0x0 ;  /* 0x00008000000079c5 */ /* 0x000fe40000010000 */
[----:B------:R-:W-:-:S05]  /*5df0*/  WARPGROUP.ARRIVE ;  /* 0x00000000000079c5 */ /* 0x000fca0000000000 */
[----:B------:R-:W0:Y:S01]  /*5e00*/  MUFU.TANH R46, R46 ;  /* 0x0000002e002e7308 */ /* 0x000e220000002400 */
[----:B------:R-:W-:Y:S01]  /*5e10*/  HGMMA.64x64x16.F32 R120, gdesc[UR16].tnspB, R120, gsb0 ;  /* 0x40e00000107879f0 */ /* 0x000fe20008000878 */
[----:B------:R-:W-:Y:S01]  /*5e20*/  UIADD3 UR18, UR7, 0x280, URZ ;  /* 0x0000028007127890 */ /* 0x000fe2000fffe03f */
[----:B-1----:R-:W-:Y:S01]  /*5e30*/  FMNMX.FTZ R91, R45, R92, !PT ;  /* 0x0000005c2d5b7209 */ /* 0x002fe20007810000 */
[----:B------:R-:W-:-:S04]  /*5e40*/  UIADD3 UR16, UR6, 0x602, URZ ;  /* 0x0000060206107890 */ /* 0x000fc8000fffe03f */
[----:B------:R-:W-:Y:S01]  /*5e50*/  MUFU.TANH R56, R56 ;  /* 0x0000003800387308 */ /* 0x000fe20000002400 */
[----:B------:R-:W-:Y:S01]  /*5e60*/  UMOV UR19, 0x40000040 ;  /* 0x4000004000137882 */ /* 0x000fe20000000000 */
[----:B------:R-:W-:-:S06]  /*5e70*/  UMOV UR17, 0x40000040 ;  /* 0x4000004000117882 */ /* 0x000fcc0000000000 */
        /* <DEDUP_REMOVED lines=11> */
[----:B------:R-:W1:Y:S08]  /*5f30*/  MUFU.TANH R64, R64 ;  /* 0x0000004000407308 */ /* 0x000e700000002400 */
[----:B------:R-:W2:Y:S01]  /*5f40*/  MUFU.TANH R57, R57 ;  /* 0x0000003900397308 */ /* 0x000ea20000002400 */
[----:B------:R-:W-:Y:S02]  /*5f50*/  WARPGROUP.DEPBAR.LE gsb0, 0x0 ;  /* 0x00008000000079c5 */ /* 0x000fe40000010000 */
[----:B------:R-:W-:Y:S01]  /*5f60*/  WARPGROUP.ARRIVE ;  /* 0x00000000000079c5 */ /* 0x000fe20000000000 */
[----:B0-----:R-:W-:-:S04]  /*5f70*/  FMNMX.FTZ R92, R54, R91, !PT ;  /* 0x0000005b365c7209 */ /* 0x001fc80007810000 */
[----:B------:R-:W0:Y:S01]  /*5f80*/  MUFU.TANH R67, R67 ;  /* 0x0000004300437308 */ /* 0x000e220000002400 */
[----:B------:R-:W-:Y:S01]  /*5f90*/  HGMMA.64x64x16.F32 R120, gdesc[UR16].tnspB, R120, gsb0 ;  /* 0x40e00000107879f0 */ /* 0x000fe20008000878 */
[----:B------:R-:W-:-:S06]  /*5fa0*/  UIADD3 UR18, UR7, 0x300, URZ ;  /* 0x0000030007127890 */ /* 0x000fcc000fffe03f */
[----:B------:R-:W3:Y:S01]  /*5fb0*/  MUFU.TANH R58, R58 ;  /* 0x0000003a003a7308 */ /* 0x000ee20000002400 */
[----:B------:R-:W-:-:S07]  /*5fc0*/  UIADD3 UR16, UR6, 0x604, URZ ;  /* 0x0000060406107890 */ /* 0x000fce000fffe03f */
[----:B------:R-:W4:Y:S01]  /*5fd0*/  MUFU.TANH R68, R68 ;  /* 0x0000004400447308 */ /* 0x000f220000002400 */
[----:B------:R-:W-:Y:S01]  /*5fe0*/  UMOV UR19, 0x40000040 ;  /* 0x4000004000137882 */ /* 0x000fe20000000000 */
[----:B------:R-:W-:-:S06]  /*5ff0*/  UMOV UR17, 0x40000040 ;  /* 0x4000004000117882 */ /* 0x000fcc0000000000 */
        /* <DEDUP_REMOVED lines=11> */
[----:B------:R-:W-:Y:S01]  /*60b0*/  HGMMA.64x64x16.F32 R120, gdesc[UR16].tnspB, R120, gsb0 ;  /* 0x40e00000107879f0 */ /* 0x000fe20008000878 */
[----:B------:R-:W-:-:S06]  /*60c0*/  UIADD3 UR18, UR7, 0x380, URZ ;  /* 0x0000038007127890 */ /* 0x000fcc000fffe03f */
[----:B------:R-:W5:Y:S01]  /*60d0*/  MUFU.TANH R81, R81 ;  /* 0x0000005100517308 */ /* 0x000f620000002400 */
[----:B------:R-:W-:-:S07]  /*60e0*/  UIADD3 UR16, UR6, 0x606, URZ ;  /* 0x0000060606107890 */ /* 0x000fce000fffe03f */
[----:B------:R-:W5:Y:S01]  /*60f0*/  MUFU.TANH R70, R70 ;  /* 0x0000004600467308 */ /* 0x000f620000002400 */
[----:B------:R-:W-:Y:S01]  /*6100*/  UMOV UR19, 0x40000040 ;  /* 0x4000004000137882 */ /* 0x000fe20000000000 */
[----:B------:R-:W-:-:S06]  /*6110*/  UMOV UR17, 0x40000040 ;  /* 0x4000004000117882 */ /* 0x000fcc0000000000 */
[----:B------:R-:W5:Y:S08]  /*6120*/  MUFU.TANH R82, R82 ;  /* 0x0000005200527308 */ /* 0x000f700000002400 */
[----:B------:R-:W5:Y:S08]  /*6130*/  MUFU.TANH R71, R71 ;  /* 0x0000004700477308 */ /* 0x000f700000002400 */
[----:B------:R-:W5:Y:S08]  /*6140*/  MUFU.TANH R85, R85 ;  /* 0x0000005500557308 */ /* 0x000f700000002400 */
[----:B------:R-:W5:Y:S08]  /*6150*/  MUFU.TANH R72, R72 ;  /* 0x0000004800487308 */ /* 0x000f700000002400 */
[----:B------:R-:W5:Y:S08]  /*6160*/  MUFU.TANH R86, R86 ;  /* 0x0000005600567308 */ /* 0x000f700000002400 */
[----:B------:R-:W-:Y:S01]  /*6170*/  MUFU.TANH R79, R79 ;  /* 0x0000004f004f7308 */ /* 0x000fe20000002400 */
[----:B------:R-:W-:Y:S01]  /*6180*/  FMUL.FTZ R102, R116, UR22 ;  /* 0x0000001674667c20 */ /* 0x000fe20008410000 */
[----:B------:R-:W-:-:S06]  /*6190*/  FMUL.FTZ R88, R107, UR22 ;  /* 0x000000166b587c20 */ /* 0x000fcc0008410000 */
[----:B------:R-:W-:Y:S01]  /*61a0*/  MUFU.TANH R80, R80 ;  /* 0x0000005000507308 */ /* 0x000fe20000002400 */
[----:B------:R-:W-:Y:S01]  /*61b0*/  FMUL.FTZ R104, R117, UR22 ;  /* 0x0000001675687c20 */ /* 0x000fe20008410000 */
[----:B------:R-:W-:-:S06]  /*61c0*/  FMUL.FTZ R91, R110, UR22 ;  /* 0x000000166e5b7c20 */ /* 0x000fcc0008410000 */
[----:B------:R-:W-:Y:S01]  /*61d0*/  MUFU.TANH R83, R83 ;  /* 0x0000005300537308 */ /* 0x000fe20000002400 */
[----:B------:R-:W-:Y:S02]  /*61e0*/  WARPGROUP.DEPBAR.LE gsb0, 0x0 ;  /* 0x00008000000079c5 */ /* 0x000fe40000010000 */
[----:B------:R-:W-:Y:S01]  /*61f0*/  WARPGROUP.ARRIVE ;  /* 0x00000000000079c5 */ /* 0x000fe20000000000 */
[----:B------:R-:W-:Y:S01]  /*6200*/  FMUL.FTZ R103, R119, UR22 ;  /* 0x0000001677677c20 */ /* 0x000fe20008410000 */
[----:B------:R-:W5:Y:S03]  /*6210*/  LDL R110, [R1] ;  /* 0x00000000016e7983 */ /* 0x000f660000100800 */
[----:B------:R-:W-:Y:S01]  /*6220*/  MUFU.TANH R89, R89 ;  /* 0x0000005900597308 */ /* 0x000fe20000002400 */
[----:B------:R-:W-:Y:S01]  /*6230*/  HGMMA.64x64x16.F32 R120, gdesc[UR16].tnspB, R120, gsb0 ;  /* 0x40e00000107879f0 */ /* 0x000fe20008000878 */
[----:B------:R-:W-:-:S02]  /*6240*/  UIADD3 UR18, UR7, 0x400, URZ ;  /* 0x0000040007127890 */ /* 0x000fc4000fffe03f */
[----:B------:R-:W-:Y:S01]  /*6250*/  UIADD3 UR16, UR6, 0xc00, URZ ;  /* 0x00000c0006107890 */ /* 0x000fe2000fffe03f */
[----:B------:R-:W-:Y:S01]  /*6260*/  UMOV UR19, 0x40000040 ;  /* 0x4000004000137882 */ /* 0x000fe20000000000 */
[----:B------:R-:W-:Y:S02]  /*6270*/  UMOV UR17, 0x40000040 ;  /* 0x4000004000117882 */ /* 0x000fe40000000000 */
[----:B------:R-:W-:Y:S08]  /*6280*/  MUFU.TANH R90, R90 ;  /* 0x0000005a005a7308 */ /* 0x000ff00000002400 */
[----:B------:R-:W-:Y:S08]  /*6290*/  MUFU.TANH R84, R84 ;  /* 0x0000005400547308 */ /* 0x000ff00000002400 */
[----:B------:R-:W-:Y:S08]  /*62a0*/  MUFU.TANH R87, R87 ;  /* 0x0000005700577308 */ /* 0x000ff00000002400 */
[----:B------:R-:W-:Y:S08]  /*62b0*/  MUFU.TANH R102, R102 ;  /* 0x0000006600667308 */ /* 0x000ff00000002400 */
[----:B------:R-:W-:Y:S01]  /*62c0*/  MUFU.TANH R88, R88 ;  /* 0x0000005800587308 */ /* 0x000fe20000002400 */
[----:B------:R-:W-:-:S02]  /*62d0*/  WARPGROUP.DEPBAR.LE gsb0, 0x0 ;  /* 0x00008000000079c5 */ /* 0x000fc40000010000 */
[----:B------:R-:W-:-:S06]  /*62e0*/  WARPGROUP.ARRIVE ;  /* 0x00000000000079c5 */ /* 0x000fcc0000000000 */
[----:B------:R-:W-:Y:S01]  /*62f0*/  HGMMA.64x64x16.F32 R120, gdesc[UR16].tnspB, R120, gsb0 ;  /* 0x40e00000107879f0 */ /* 0x000fe20008000878 */
[----:B------:R-:W-:Y:S02]  /*6300*/  UIADD3 UR18, UR7, 0x480, URZ ;  /* 0x0000048007127890 */ /* 0x000fe4000fffe03f */
[----:B------:R-:W-:Y:S01]  /*6310*/  UIADD3 UR16, UR6, 0xc02, URZ ;  /* 0x00000c0206107890 */ /* 0x000fe2000fffe03f */
[----:B------:R-:W-:Y:S01]  /*6320*/  UMOV UR19, 0x40000040 ;  /* 0x4000004000137882 */ /* 0x000fe20000000000 */
[----:B------:R-:W-:Y:S01]  /*6330*/  UMOV UR17, 0x40000040 ;  /* 0x4000004000117882 */ /* 0x000fe20000000000 */
[----:B------:R-:W-:Y:S02]  /*6340*/  WARPGROUP.DEPBAR.LE gsb0, 0x0 ;  /* 0x00008000000079c5 */ /* 0x000fe40000010000 */
        /* <DEDUP_REMOVED lines=15> */
[----:B------:R-:W-:Y:S03]  /*6440*/  HGMMA.64x64x16.F32 R120, gdesc[UR16].tnspB, R120, gsb0 ;  /* 0x40e00000107879f0 */ /* 0x000fe60008000878 */
[----:B------:R-:W-:Y:S02]  /*6450*/  WARPGROUP.DEPBAR.LE gsb0, 0x0 ;  /* 0x00008000000079c5 */ /* 0x000fe40000010000 */
[----:B------:R1:W-:Y:S06]  /*6460*/  BAR.ARV R75, 0x100 ;  /* 0x0004004b0000751d */ /* 0x0003ec0000002000 */
[----:B------:R2:W-:Y:S01]  /*6470*/  @!P1 SYNCS.ARRIVE.TRANS64.RED.A1T0 RZ, [R76+URZ], RZ ;  /* 0x000000ff4cff99a7 */ /* 0x0005e2000810043f */
[----:B-1----:R-:W-:Y:S01]  /*6480*/  FMUL.FTZ R75, R94, UR22 ;  /* 0x000000165e4b7c20 */ /* 0x002fe20008410000 */
[----:B------:R-:W-:-:S04]  /*6490*/  FMNMX.FTZ R94, R52, R93, !PT ;  /* 0x0000005d345e7209 */ /* 0x000fc80007810000 */
[----:B------:R-:W-:Y:S01]  /*64a0*/  FMNMX.FTZ R93, R55, R94, !PT ;  /* 0x0000005e375d7209 */ /* 0x000fe20007810000 */
[----:B--2---:R-:W-:Y:S01]  /*64b0*/  IMAD.U32 R76, RZ, RZ, UR23 ;  /* 0x00000017ff4c7e24 */ /* 0x004fe2000f8e00ff */
[----:B------:R-:W1:Y:S02]  /*64c0*/  MUFU.TANH R75, R75 ;  /* 0x0000004b004b7308 */ /* 0x000e640000002400 */
[----:B------:R-:W-:Y:S01]  /*64d0*/  FMNMX.FTZ R94, R56, R93, !PT ;  /* 0x0000005d385e7209 */ /* 0x000fe20007810000 */
[----:B------:R-:W-:Y:S01]  /*64e0*/  FMUL.FTZ R93, R108, UR22 ;  /* 0x000000166c5d7c20 */ /* 0x000fe20008410000 */
[----:B------:R-:W-:-:S04]  /*64f0*/  @!P1 LEA R76, R76, UR40, 0x3 ;  /* 0x000000284c4c9c11 */ /* 0x000fc8000f8e18ff */
[----:B------:R-:W-:Y:S01]  /*6500*/  @!P1 IADD3 R76, R76, 0x30860, RZ ;  /* 0x000308604c4c9810 */ /* 0x000fe20007ffe0ff */
[----:B------:R-:W-:Y:S03]  /*6510*/  MUFU.TANH R93, R93 ;  /* 0x0000005d005d7308 */ /* 0x000fe60000002400 */
[----:B------:R-:W-:-:S04]  /*6520*/  @!P1 PRMT R76, RZ, 0x654, R76 ;  /* 0x00000654ff4c9816 */ /* 0x000fc8000000004c */
[----:B------:R2:W-:Y:S02]  /*6530*/  @!P1 SYNCS.ARRIVE.TRANS64.RED.A1T0 RZ, [R76+URZ], RZ ;  /* 0x000000ff4cff99a7 */ /* 0x0005e4000810043f */
[----:B--2---:R-:W-:Y:S01]  /*6540*/  FMUL.FTZ R76, R95, UR22 ;  /* 0x000000165f4c7c20 */ /* 0x004fe20008410000 */
[----:B------:R-:W-:Y:S01]  /*6550*/  FMNMX.FTZ R95, R59, R94, !PT ;  /* 0x0000005e3b5f7209 */ /* 0x000fe20007810000 */
[----:B------:R-:W-:-:S03]  /*6560*/  FMUL.FTZ R94, R109, UR22 ;  /* 0x000000166d5e7c20 */ /* 0x000fc60008410000 */
[----:B------:R-:W-:Y:S01]  /*6570*/  FMNMX.FTZ R96, R60, R95, !PT ;  /* 0x0000005f3c607209 */ /* 0x000fe20007810000 */
[----:B------:R-:W2:Y:S03]  /*6580*/  MUFU.TANH R76, R76 ;  /* 0x0000004c004c7308 */ /* 0x000ea60000002400 */
[----:B------:R-:W-:-:S04]  /*6590*/  FMNMX.FTZ R95, R63, R96, !PT ;  /* 0x000000603f5f7209 */ /* 0x000fc80007810000 */
[----:B------:R-:W-:Y:S01]  /*65a0*/  FMNMX.FTZ R96, R64, R95, !PT ;  /* 0x0000005f40607209 */ /* 0x000fe20007810000 */
[----:B------:R-:W2:Y:S01]  /*65b0*/  MUFU.TANH R94, R94 ;  /* 0x0000005e005e7308 */ /* 0x000ea20000002400 */
[----:B------:R-:W-:Y:S02]  /*65c0*/  FMNMX.FTZ R95, R57, R92, !PT ;  /* 0x0000005c395f7209 */ /* 0x000fe40007810000 */
[----:B0-----:R-:W-:Y:S02]  /*65d0*/  FMNMX.FTZ R97, R67, R96, !PT ;  /* 0x0000006043617209 */ /* 0x001fe40007810000 */
[----:B---3--:R-:W-:Y:S02]  /*65e0*/  FMNMX.FTZ R96, R58, R95, !PT ;  /* 0x0000005f3a607209 */ /* 0x008fe40007810000 */
[----:B----4-:R-:W-:Y:S02]  /*65f0*/  FMNMX.FTZ R98, R68, R97, !PT ;  /* 0x0000006144627209 */ /* 0x010fe40007810000 */
[----:B-----5:R-:W-:-:S02]  /*6600*/  FMNMX.FTZ R95, R61, R96, !PT ;  /* 0x000000603d5f7209 */ /* 0x020fc40007810000 */
        /* <DEDUP_REMOVED lines=11> */
[----:B------:R-:W-:Y:S01]  /*66c0*/  FMNMX.FTZ R95, R71, R98, !PT ;  /* 0x00000062475f7209 */ /* 0x000fe20007810000 */
[----:B------:R-:W-:Y:S01]  /*66d0*/  FMUL.FTZ R97, R112, UR22 ;  /* 0x0000001670617c20 */ /* 0x000fe20008410000 */
[----:B------:R-:W-:-:S02]  /*66e0*/  FMNMX.FTZ R101, R85, R100, !PT ;  /* 0x0000006455657209 */ /* 0x000fc40007810000 */
[----:B------:R-:W-:Y:S01]  /*66f0*/  FMNMX.FTZ R98, R72, R95, !PT ;  /* 0x0000005f48627209 */ /* 0x000fe20007810000 */
[----:B------:R-:W-:Y:S01]  /*6700*/  FMUL.FTZ R99, R113, UR22 ;  /* 0x0000001671637c20 */ /* 0x000fe20008410000 */
[----:B------:R-:W-:Y:S01]  /*6710*/  FMNMX.FTZ R100, R86, R101, !PT ;  /* 0x0000006556647209 */ /* 0x000fe20007810000 */
[----:B------:R-:W0:Y:S01]  /*6720*/  MUFU.TANH R97, R97 ;  /* 0x0000006100617308 */ /* 0x000e220000002400 */
[----:B-1----:R-:W-:Y:S02]  /*6730*/  FMNMX.FTZ R95, R75, R98, !PT ;  /* 0x000000624b5f7209 */ /* 0x002fe40007810000 */
[----:B------:R-:W-:Y:S02]  /*6740*/  FMNMX.FTZ R101, R89, R100, !PT ;  /* 0x0000006459657209 */ /* 0x000fe40007810000 */
[----:B--2---:R-:W-:Y:S02]  /*6750*/  FMNMX.FTZ R98, R76, R95, !PT ;  /* 0x0000005f4c627209 */ /* 0x004fe40007810000 */
[----:B------:R-:W-:Y:S01]  /*6760*/  FMNMX.FTZ R100, R90, R101, !PT ;  /* 0x000000655a647209 */ /* 0x000fe20007810000 */
[----:B------:R-:W1:Y:S01]  /*6770*/  MUFU.TANH R99, R99 ;  /* 0x0000006300637308 */ /* 0x000e620000002400 */
[----:B------:R-:W-:-:S02]  /*6780*/  FMNMX.FTZ R95, R79, R98, !PT ;  /* 0x000000624f5f7209 */ /* 0x000fc40007810000 */
[----:B------:R-:W-:Y:S02]  /*6790*/  FMNMX.FTZ R101, R93, R100, !PT ;  /* 0x000000645d657209 */ /* 0x000fe40007810000 */
[----:B------:R-:W-:Y:S02]  /*67a0*/  FMNMX.FTZ R100, R80, R95, !PT ;  /* 0x0000005f50647209 */ /* 0x000fe40007810000 */
[----:B------:R-:W-:Y:S01]  /*67b0*/  FMNMX.FTZ R106, R94, R101, !PT ;  /* 0x000000655e6a7209 */ /* 0x000fe20007810000 */
[----:B------:R-:W2:Y:S01]  /*67c0*/  MUFU.TANH R104, R104 ;  /* 0x0000006800687308 */ /* 0x000ea20000002400 */
[----:B------:R-:W-:Y:S01]  /*67d0*/  FMUL.FTZ R92, R111, UR22 ;  /* 0x000000166f5c7c20 */ /* 0x000fe20008410000 */
[----:B------:R-:W-:Y:S02]  /*67e0*/  FMNMX.FTZ R95, R83, R100, !PT ;  /* 0x00000064535f7209 */ /* 0x000fe40007810000 */
[----:B0-----:R-:W-:Y:S01]  /*67f0*/  FMNMX.FTZ R100, R97, R106, !PT ;  /* 0x0000006a61647209 */ /* 0x001fe20007810000 */
[----:B------:R-:W-:-:S03]  /*6800*/  FMUL.FTZ R96, R114, UR22 ;  /* 0x0000001672607c20 */ /* 0x000fc60008410000 */
[----:B------:R-:W0:Y:S01]  /*6810*/  MUFU.TANH R91, R91 ;  /* 0x0000005b005b7308 */ /* 0x000e220000002400 */
[----:B------:R-:W-:Y:S02]  /*6820*/  FMNMX.FTZ R106, R84, R95, !PT ;  /* 0x0000005f546a7209 */ /* 0x000fe40007810000 */
[----:B-1----:R-:W-:Y:S01]  /*6830*/  FMNMX.FTZ R101, R99, R100, !PT ;  /* 0x0000006463657209 */ /* 0x002fe20007810000 */
[----:B------:R-:W-:Y:S01]  /*6840*/  FMUL.FTZ R98, R115, UR22 ;  /* 0x0000001673627c20 */ /* 0x000fe20008410000 */
[----:B------:R-:W-:-:S03]  /*6850*/  FMNMX.FTZ R95, R87, R106, !PT ;  /* 0x0000006a575f7209 */ /* 0x000fc60007810000 */
[----:B------:R-:W1:Y:S01]  /*6860*/  MUFU.TANH R92, R92 ;  /* 0x0000005c005c7308 */ /* 0x000e620000002400 */
[----:B------:R-:W-:Y:S01]  /*6870*/  FMNMX.FTZ R101, R102, R101, !PT ;  /* 0x0000006566657209 */ /* 0x000fe20007810000 */
[----:B------:R-:W-:Y:S01]  /*6880*/  FMUL.FTZ R100, R118, UR22 ;  /* 0x0000001676647c20 */ /* 0x000fe20008410000 */
[----:B------:R-:W-:-:S05]  /*6890*/  FMNMX.FTZ R106, R88, R95, !PT ;  /* 0x0000005f586a7209 */ /* 0x000fca0007810000 */
[----:B------:R-:W3:Y:S01]  /*68a0*/  MUFU.TANH R96, R96 ;  /* 0x0000006000607308 */ /* 0x000ee20000002400 */
[----:B--2---:R-:W-:Y:S02]  /*68b0*/  FMNMX.FTZ R95, R104, R101, !PT ;  /* 0x00000065685f7209 */ /* 0x004fe40007810000 */
[----:B0-----:R-:W-:-:S05]  /*68c0*/  FMNMX.FTZ R101, R91, R106, !PT ;  /* 0x0000006a5b657209 */ /* 0x001fca0007810000 */
[----:B------:R-:W0:Y:S01]  /*68d0*/  MUFU.TANH R98, R98 ;  /* 0x0000006200627308 */ /* 0x000e220000002400 */
[----:B------:R-:W2:Y:S01]  /*68e0*/  SHFL.BFLY PT, R106, R95, 0x2, 0x1f ;  /* 0x0c401f005f6a7f89 */ /* 0x000ea200000e0000 */
[----:B-1----:R-:W-:-:S06]  /*68f0*/  FMNMX.FTZ R101, R92, R101, !PT ;  /* 0x000000655c657209 */ /* 0x002fcc0007810000 */
[----:B------:R-:W1:Y:S01]  /*6900*/  MUFU.TANH R100, R100 ;  /* 0x0000006400647308 */ /* 0x000e620000002400 */
[----:B---3--:R-:W-:-:S07]  /*6910*/  FMNMX.FTZ R101, R96, R101, !PT ;  /* 0x0000006560657209 */ /* 0x008fce0007810000 */
[----:B------:R-:W3:Y:S01]  /*6920*/  MUFU.TANH R103, R103 ;  /* 0x0000006700677308 */ /* 0x000ee20000002400 */
[----:B0-----:R-:W-:-:S04]  /*6930*/  FMNMX.FTZ R101, R98, R101, !PT ;  /* 0x0000006562657209 */ /* 0x001fc80007810000 */
[----:B-1----:R-:W-:Y:S02]  /*6940*/  FMNMX.FTZ R108, R100, R101, !PT ;  /* 0x00000065646c7209 */ /* 0x002fe40007810000 */
[----:B--2---:R-:W-:Y:S02]  /*6950*/  FMNMX.FTZ R105, R95, R106, !PT ;  /* 0x0000006a5f697209 */ /* 0x004fe40007810000 */
[----:B---3--:R-:W-:-:S03]  /*6960*/  FMNMX.FTZ R108, R103, R108, !PT ;  /* 0x0000006c676c7209 */ /* 0x008fc60007810000 */
[----:B------:R-:W0:Y:S04]  /*6970*/  SHFL.BFLY PT, R106, R105, 0x1, 0x1f ;  /* 0x0c201f00696a7f89 */ /* 0x000e2800000e0000 */
[----:B------:R-:W1:Y:S01]  /*6980*/  SHFL.BFLY PT, R101, R108, 0x2, 0x1f ;  /* 0x0c401f006c657f89 */ /* 0x000e6200000e0000 */
[----:B0-----:R-:W-:Y:S02]  /*6990*/  FMNMX.FTZ R95, R105, R106, !PT ;  /* 0x0000006a695f7209 */ /* 0x001fe40007810000 */
[----:B-1----:R-:W-:-:S05]  /*69a0*/  FMNMX.FTZ R107, R108, R101, !PT ;  /* 0x000000656c6b7209 */ /* 0x002fca0007810000 */
[----:B------:R-:W0:Y:S02]  /*69b0*/  SHFL.BFLY PT, R106, R107, 0x1, 0x1f ;  /* 0x0c201f006b6a7f89 */ /* 0x000e2400000e0000 */
[----:B0-----:R-:W-:Y:S01]  /*69c0*/  FMNMX.FTZ R101, R107, R106, !PT ;  /* 0x0000006a6b657209 */ /* 0x001fe20007810000 */
[C---:B------:R-:W-:Y:S01]  /*69d0*/  FADD.FTZ R106, -R95.reuse, R0 ;  /* 0x000000005f6a7221 */ /* 0x040fe20000010100 */
[----:B------:R-:W-:-:S03]  /*69e0*/  FMUL.FTZ R0, R95, UR21 ;  /* 0x000000155f007c20 */ /* 0x000fc60008410000 */
[C---:B------:R-:W-:Y:S01]  /*69f0*/  FMUL.FTZ R107, R101.reuse, UR21 ;  /* 0x00000015656b7c20 */ /* 0x040fe20008410000 */
[----:B------:R-:W-:Y:S01]  /*6a00*/  FMUL.FTZ R106, R106, UR21 ;  /* 0x000000156a6a7c20 */ /* 0x000fe20008410000 */
[----:B------:R-:W-:Y:S01]  /*6a10*/  FADD.FTZ R6, -R101, R6 ;  /* 0x0000000665067221 */ /* 0x000fe20000010100 */
        /* <DEDUP_REMOVED lines=10> */
[----:B0-----:R-:W-:Y:S01]  /*6ac0*/  FMUL.FTZ R106, R6, UR21 ;  /* 0x00000015066a7c20 */ /* 0x001fe20008410000 */
        /* <DEDUP_REMOVED lines=43> */
[----:B------:R-:W-:Y:S01]  /*6d80*/  FFMA.FTZ R14, R15, UR21, -R107 ;  /* 0x000000150f0e7c23 */ /* 0x000fe2000801086b */
[----:B------:R-:W-:Y:S08]  /*6d90*/  MUFU.EX2 R0, R106 ;  /* 0x0000006a00007308 */ /* 0x000ff00000000800 */
[----:B------:R-:W1:Y:S08]  /*6da0*/  MUFU.EX2 R10, R10 ;  /* 0x0000000a000a7308 */ /* 0x000e700000000800 */
[----:B------:R-:W2:Y:S08]  /*6db0*/  MUFU.EX2 R9, R9 ;  /* 0x0000000900097308 */ /* 0x000eb00000000800 */
[----:B------:R-:W3:Y:S08]  /*6dc0*/  MUFU.EX2 R11, R11 ;  /* 0x0000000b000b7308 */ /* 0x000ef00000000800 */
[----:B------:R-:W-:Y:S08]  /*6dd0*/  MUFU.EX2 R12, R12 ;  /* 0x0000000c000c7308 */ /* 0x000ff00000000800 */
[----:B------:R-:W4:Y:S08]  /*6de0*/  MUFU.EX2 R13, R13 ;  /* 0x0000000d000d7308 */ /* 0x000f300000000800 */
[----:B------:R-:W-:Y:S08]  /*6df0*/  MUFU.EX2 R6, R6 ;  /* 0x0000000600067308 */ /* 0x000ff00000000800 */
[----:B------:R-:W5:Y:S01]  /*6e00*/  MUFU.EX2 R14, R14 ;  /* 0x0000000e000e7308 */ /* 0x000f620000000800 */
[----:B0-----:R-:W-:Y:S01]  /*6e10*/  FFMA.FTZ R108, R32, R3, R8 ;  /* 0x00000003206c7223 */ /* 0x001fe20000010008 */
[----:B-1----:R-:W-:Y:S01]  /*6e20*/  FFMA.FTZ R106, R0, R7, R10 ;  /* 0x00000007006a7223 */ /* 0x002fe2000001000a */
[----:B--2---:R-:W-:-:S02]  /*6e30*/  F2FP.F16.F32.PACK_AB R8, R9, R8 ;  /* 0x000000080908723e */ /* 0x004fc400000000ff */
[----:B------:R-:W-:Y:S01]  /*6e40*/  FADD.FTZ R3, R9, R108 ;  /* 0x0000006c09037221 */ /* 0x000fe20000010000 */
[C---:B---3--:R-:W-:Y:S01]  /*6e50*/  FADD.FTZ R7, R11.reuse, R106 ;  /* 0x0000006a0b077221 */ /* 0x048fe20000010000 */
[----:B------:R-:W-:Y:S02]  /*6e60*/  F2FP.F16.F32.PACK_AB R9, R11, R10 ;  /* 0x0000000a0b09723e */ /* 0x000fe400000000ff */
[----:B----4-:R-:W-:Y:S02]  /*6e70*/  F2FP.F16.F32.PACK_AB R10, R13, R12 ;  /* 0x0000000c0d0a723e */ /* 0x010fe400000000ff */
[----:B-----5:R-:W-:-:S05]  /*6e80*/  F2FP.F16.F32.PACK_AB R11, R14, R6 ;  /* 0x000000060e0b723e */ /* 0x020fca00000000ff */
[----:B------:R0:W-:Y:S01]  /*6e90*/  STSM.16.M88.4 [R2+0x1e800], R8 ;  /* 0x01e8000802007844 */ /* 0x0001e20000000200 */
[----:B------:R-:W1:Y:S01]  /*6ea0*/  MUFU.EX2 R18, R18 ;  /* 0x0000001200127308 */ /* 0x000e620000000800 */
[--C-:B------:R-:W-:Y:S01]  /*6eb0*/  FFMA.FTZ R108, R22, UR21, -R107.reuse ;  /* 0x00000015166c7c23 */ /* 0x100fe2000801086b */
[--C-:B0-----:R-:W-:Y:S01]  /*6ec0*/  FFMA.FTZ R9, R154, UR21, -R107.reuse ;  /* 0x000000159a097c23 */ /* 0x101fe2000801086b */
[--C-:B------:R-:W-:Y:S01]  /*6ed0*/  FFMA.FTZ R10, R153, UR21, -R107.reuse ;  /* 0x00000015990a7c23 */ /* 0x100fe2000801086b */
[----:B------:R-:W-:-:S04]  /*6ee0*/  FFMA.FTZ R11, R152, UR21, -R107 ;  /* 0x00000015980b7c23 */ /* 0x000fc8000801086b */
[----:B------:R-:W-:Y:S08]  /*6ef0*/  MUFU.EX2 R19, R19 ;  /* 0x0000001300137308 */ /* 0x000ff00000000800 */
[----:B------:R-:W0:Y:S01]  /*6f00*/  MUFU.EX2 R9, R9 ;  /* 0x0000000900097308 */ /* 0x000e220000000800 */
[----:B------:R-:W-:Y:S01]  /*6f10*/  FADD.FTZ R12, R12, R3 ;  /* 0x000000030c0c7221 */ /* 0x000fe20000010000 */
[----:B------:R-:W-:-:S06]  /*6f20*/  FADD.FTZ R8, R6, R7 ;  /* 0x0000000706087221 */ /* 0x000fcc0000010000 */
[----:B------:R-:W2:Y:S01]  /*6f30*/  MUFU.EX2 R10, R10 ;  /* 0x0000000a000a7308 */ /* 0x000ea20000000800 */
[----:B------:R-:W-:Y:S01]  /*6f40*/  FFMA.FTZ R25, R25, UR21, -R107 ;  /* 0x0000001519197c23 */ /* 0x000fe2000801086b */
[----:B------:R-:W-:-:S06]  /*6f50*/  FADD.FTZ R13, R13, R12 ;  /* 0x0000000c0d0d7221 */ /* 0x000fcc0000010000 */
[----:B------:R-:W3:Y:S01]  /*6f60*/  MUFU.EX2 R20, R20 ;  /* 0x0000001400147308 */ /* 0x000ee20000000800 */
[----:B------:R-:W-:Y:S01]  /*6f70*/  FADD.FTZ R8, R14, R8 ;  /* 0x000000080e087221 */ /* 0x000fe20000010000 */
[----:B------:R-:W-:-:S06]  /*6f80*/  FFMA.FTZ R26, R26, UR21, -R107 ;  /* 0x000000151a1a7c23 */ /* 0x000fcc000801086b */
[----:B------:R-:W4:Y:S01]  /*6f90*/  MUFU.EX2 R11, R11 ;  /* 0x0000000b000b7308 */ /* 0x000f220000000800 */
[----:B-1----:R-:W-:Y:S01]  /*6fa0*/  FADD.FTZ R12, R18, R13 ;  /* 0x0000000d120c7221 */ /* 0x002fe20000010000 */
[----:B0-----:R-:W-:-:S06]  /*6fb0*/  FADD.FTZ R13, R9, R8 ;  /* 0x00000008090d7221 */ /* 0x001fcc0000010000 */
[----:B------:R-:W0:Y:S01]  /*6fc0*/  MUFU.EX2 R21, R21 ;  /* 0x0000001500157308 */ /* 0x000e220000000800 */
[--C-:B------:R-:W-:Y:S01]  /*6fd0*/  FFMA.FTZ R106, R29, UR21, -R107.reuse ;  /* 0x000000151d6a7c23 */ /* 0x100fe2000801086b */
[----:B------:R-:W-:-:S06]  /*6fe0*/  FFMA.FTZ R22, R53, UR21, -R107 ;  /* 0x0000001535167c23 */ /* 0x000fcc000801086b */
[----:B------:R-:W1:Y:S01]  /*6ff0*/  MUFU.EX2 R108, R108 ;  /* 0x0000006c006c7308 */ /* 0x000e620000000800 */
[----:B------:R-:W-:Y:S01]  /*7000*/  FFMA.FTZ R53, R69, UR21, -R107 ;  /* 0x0000001545357c23 */ /* 0x000fe2000801086b */
[----:B------:R-:W-:-:S06]  /*7010*/  FADD.FTZ R69, R19, R12 ;  /* 0x0000000c13457221 */ /* 0x000fcc0000010000 */
[----:B------:R-:W5:Y:S01]  /*7020*/  MUFU.EX2 R23, R23 ;  /* 0x0000001700177308 */ /* 0x000f620000000800 */
[----:B--2---:R-:W-:Y:S01]  /*7030*/  FADD.FTZ R12, R10, R13 ;  /* 0x0000000d0a0c7221 */ /* 0x004fe20000010000 */
[----:B------:R-:W-:-:S06]  /*7040*/  FFMA.FTZ R109, R30, UR21, -R107 ;  /* 0x000000151e6d7c23 */ /* 0x000fcc000801086b */
[----:B------:R-:W2:Y:S01]  /*7050*/  MUFU.EX2 R25, R25 ;  /* 0x0000001900197308 */ /* 0x000ea20000000800 */
[----:B---3--:R-:W-:Y:S01]  /*7060*/  FADD.FTZ R14, R20, R69 ;  /* 0x00000045140e7221 */ /* 0x008fe20000010000 */
[----:B----4-:R-:W-:-:S06]  /*7070*/  FADD.FTZ R13, R11, R12 ;  /* 0x0000000c0b0d7221 */ /* 0x010fcc0000010000 */
[----:B------:R-:W3:Y:S01]  /*7080*/  MUFU.EX2 R24, R24 ;  /* 0x0000001800187308 */ /* 0x000ee20000000800 */
[----:B------:R-:W-:-:S07]  /*7090*/  FFMA.FTZ R30, R33, UR21, -R107 ;  /* 0x00000015211e7c23 */ /* 0x000fce000801086b */
[----:B------:R-:W4:Y:S01]  /*70a0*/  MUFU.EX2 R26, R26 ;  /* 0x0000001a001a7308 */ /* 0x000f220000000800 */
[----:B0-----:R-:W-:Y:S01]  /*70b0*/  FADD.FTZ R14, R21, R14 ;  /* 0x0000000e150e7221 */ /* 0x001fe20000010000 */
[----:B-1----:R-:W-:-:S06]  /*70c0*/  FADD.FTZ R12, R108, R13 ;  /* 0x0000000d6c0c7221 */ /* 0x002fcc0000010000 */
[----:B------:R-:W0:Y:S01]  /*70d0*/  MUFU.EX2 R27, R27 ;  /* 0x0000001b001b7308 */ /* 0x000e220000000800 */
[----:B------:R-:W-:-:S07]  /*70e0*/  FFMA.FTZ R33, R34, UR21, -R107 ;  /* 0x0000001522217c23 */ /* 0x000fce000801086b */
[----:B------:R-:W1:Y:S01]  /*70f0*/  MUFU.EX2 R106, R106 ;  /* 0x0000006a006a7308 */ /* 0x000e620000000800 */
[----:B------:R-:W-:Y:S01]  /*7100*/  F2FP.F16.F32.PACK_AB R8, R19, R18 ;  /* 0x000000121308723e */ /* 0x000fe200000000ff */
[----:B-----5:R-:W-:-:S06]  /*7110*/  FADD.FTZ R13, R23, R14 ;  /* 0x0000000e170d7221 */ /* 0x020fcc0000010000 */
        /* <DEDUP_REMOVED lines=14> */
[----:B-----5:R-:W-:Y:S01]  /*7200*/  FADD.FTZ R14, R28, R13 ;  /* 0x0000000d1c0e7221 */ /* 0x020fe20000010000 */
[----:B--2---:R-:W-:-:S06]  /*7210*/  FADD.FTZ R13, R109, R12 ;  /* 0x0000000c6d0d7221 */ /* 0x004fcc0000010000 */
[----:B------:R-:W2:Y:S01]  /*7220*/  MUFU.EX2 R35, R35 ;  /* 0x0000002300237308 */ /* 0x000ea20000000800 */
[----:B------:R-:W-:-:S07]  /*7230*/  FFMA.FTZ R37, R42, UR21, -R107 ;  /* 0x000000152a257c23 */ /* 0x000fce000801086b */
[----:B------:R-:W5:Y:S01]  /*7240*/  MUFU.EX2 R15, R15 ;  /* 0x0000000f000f7308 */ /* 0x000f620000000800 */
        /* <DEDUP_REMOVED lines=10> */
[----:B--2---:R-:W-:Y:S01]  /*72f0*/  FADD.FTZ R13, R35, R14 ;  /* 0x0000000e230d7221 */ /* 0x004fe20000010000 */
[----:B-----5:R-:W-:-:S06]  /*7300*/  FADD.FTZ R69, R15, R12 ;  /* 0x0000000c0f457221 */ /* 0x020fcc0000010000 */
        /* <DEDUP_REMOVED lines=10> */
[----:B------:R-:W0:Y:S08]  /*73b0*/  MUFU.EX2 R44, R44 ;  /* 0x0000002c002c7308 */ /* 0x000e300000000800 */
[----:B------:R-:W1:Y:S01]  /*73c0*/  MUFU.EX2 R38, R38 ;  /* 0x0000002600267308 */ /* 0x000e620000000800 */
[----:B--2---:R-:W-:Y:S01]  /*73d0*/  FADD.FTZ R12, R40, R13 ;  /* 0x0000000d280c7221 */ /* 0x004fe20000010000 */
[----:B-----5:R-:W-:-:S06]  /*73e0*/  FADD.FTZ R14, R37, R14 ;  /* 0x0000000e250e7221 */ /* 0x020fcc0000010000 */
[----:B------:R-:W2:Y:S01]  /*73f0*/  MUFU.EX2 R47, R47 ;  /* 0x0000002f002f7308 */ /* 0x000ea20000000800 */
[----:B------:R-:W-:-:S07]  /*7400*/  FFMA.FTZ R46, R54, UR21, -R107 ;  /* 0x00000015362e7c23 */ /* 0x000fce000801086b */
[----:B------:R-:W5:Y:S01]  /*7410*/  MUFU.EX2 R49, R49 ;  /* 0x0000003100317308 */ /* 0x000f620000000800 */
[----:B------:R-:W-:Y:S01]  /*7420*/  F2FP.F16.F32.PACK_AB R9, R10, R9 ;  /* 0x000000090a09723e */ /* 0x000fe200000000ff */
[----:B---3--:R-:W-:Y:S01]  /*7430*/  FADD.FTZ R13, R43, R12 ;  /* 0x0000000c2b0d7221 */ /* 0x008fe20000010000 */
[----:B------:R-:W-:-:S05]  /*7440*/  F2FP.F16.F32.PACK_AB R10, R21, R20 ;  /* 0x00000014150a723e */ /* 0x000fca00000000ff */
[----:B------:R-:W3:Y:S01]  /*7450*/  MUFU.EX2 R48, R48 ;  /* 0x0000003000307308 */ /* 0x000ee20000000800 */
[----:B----4-:R-:W-:Y:S01]  /*7460*/  FADD.FTZ R21, R29, R14 ;  /* 0x0000000e1d157221 */ /* 0x010fe20000010000 */
[----:B------:R-:W-:-:S06]  /*7470*/  FFMA.FTZ R57, R57, UR21, -R107 ;  /* 0x0000001539397c23 */ /* 0x000fcc000801086b */
[----:B------:R-:W4:Y:S01]  /*7480*/  MUFU.EX2 R45, R45 ;  /* 0x0000002d002d7308 */ /* 0x000f220000000800 */
[----:B------:R-:W-:Y:S01]  /*7490*/  F2FP.F16.F32.PACK_AB R25, R26, R25 ;  /* 0x000000191a19723e */ /* 0x000fe200000000ff */
[----:B0-----:R-:W-:Y:S01]  /*74a0*/  FADD.FTZ R14, R44, R13 ;  /* 0x0000000d2c0e7221 */ /* 0x001fe20000010000 */
[----:B------:R-:W-:-:S05]  /*74b0*/  F2FP.F16.F32.PACK_AB R26, R28, R27 ;  /* 0x0000001b1c1a723e */ /* 0x000fca00000000ff */
[----:B------:R-:W0:Y:S01]  /*74c0*/  MUFU.EX2 R51, R51 ;  /* 0x0000003300337308 */ /* 0x000e220000000800 */
[----:B-1----:R-:W-:Y:S01]  /*74d0*/  FADD.FTZ R28, R38, R21 ;  /* 0x00000015261c7221 */ /* 0x002fe20000010000 */
[----:B------:R-:W-:-:S06]  /*74e0*/  FFMA.FTZ R3, R58, UR21, -R107 ;  /* 0x000000153a037c23 */ /* 0x000fcc000801086b */
[----:B------:R-:W1:Y:S01]  /*74f0*/  MUFU.EX2 R22, R22 ;  /* 0x0000001600167308 */ /* 0x000e620000000800 */
[----:B--2---:R-:W-:Y:S01]  /*7500*/  FADD.FTZ R21, R47, R14 ;  /* 0x0000000e2f157221 */ /* 0x004fe20000010000 */
[----:B-----5:R-:W-:-:S06]  /*7510*/  FADD.FTZ R28, R49, R28 ;  /* 0x0000001c311c7221 */ /* 0x020fcc0000010000 */
[----:B------:R-:W2:Y:S01]  /*7520*/  MUFU.EX2 R52, R52 ;  /* 0x0000003400347308 */ /* 0x000ea20000000800 */
[----:B------:R-:W-:-:S07]  /*7530*/  FFMA.FTZ R6, R61, UR21, -R107 ;  /* 0x000000153d067c23 */ /* 0x000fce000801086b */
[----:B------:R-:W5:Y:S01]  /*7540*/  MUFU.EX2 R46, R46 ;  /* 0x0000002e002e7308 */ /* 0x000f620000000800 */
[----:B------:R-:W-:Y:S01]  /*7550*/  F2FP.F16.F32.PACK_AB R13, R33, R30 ;  /* 0x0000001e210d723e */ /* 0x000fe200000000ff */
[----:B---3--:R-:W-:-:S06]  /*7560*/  FADD.FTZ R30, R48, R21 ;  /* 0x00000015301e7221 */ /* 0x008fcc0000010000 */
[----:B------:R-:W3:Y:S01]  /*7570*/  MUFU.EX2 R55, R55 ;  /* 0x0000003700377308 */ /* 0x000ee20000000800 */
[----:B----4-:R-:W-:Y:S01]  /*7580*/  FADD.FTZ R21, R45, R28 ;  /* 0x0000001c2d157221 */ /* 0x010fe20000010000 */
[----:B------:R-:W-:-:S06]  /*7590*/  FFMA.FTZ R7, R62, UR21, -R107 ;  /* 0x000000153e077c23 */ /* 0x000fcc000801086b */
[----:B------:R-:W4:Y:S01]  /*75a0*/  MUFU.EX2 R57, R57 ;  /* 0x0000003900397308 */ /* 0x000f220000000800 */
[----:B------:R-:W-:Y:S01]  /*75b0*/  F2FP.F16.F32.PACK_AB R24, R24, R23 ;  /* 0x000000171818723e */ /* 0x000fe200000000ff */
[----:B0-----:R-:W-:-:S06]  /*75c0*/  FADD.FTZ R23, R51, R30 ;  /* 0x0000001e33177221 */ /* 0x001fcc0000010000 */
[----:B------:R-:W0:Y:S01]  /*75d0*/  MUFU.EX2 R56, R56 ;  /* 0x0000003800387308 */ /* 0x000e220000000800 */
[----:B-1----:R-:W-:Y:S01]  /*75e0*/  FADD.FTZ R21, R22, R21 ;  /* 0x0000001516157221 */ /* 0x002fe20000010000 */
[----:B------:R-:W-:-:S06]  /*75f0*/  FFMA.FTZ R65, R65, UR21, -R107 ;  /* 0x0000001541417c23 */ /* 0x000fcc000801086b */
[----:B------:R-:W1:Y:S01]  /*7600*/  MUFU.EX2 R3, R3 ;  /* 0x0000000300037308 */ /* 0x000e620000000800 */
[----:B--2---:R-:W-:Y:S01]  /*7610*/  FADD.FTZ R28, R52, R23 ;  /* 0x00000017341c7221 */ /* 0x004fe20000010000 */
[----:B-----5:R-:W-:-:S06]  /*7620*/  FADD.FTZ R30, R46, R21 ;  /* 0x000000152e1e7221 */ /* 0x020fcc0000010000 */
[----:B------:R-:W2:Y:S01]  /*7630*/  MUFU.EX2 R59, R59 ;  /* 0x0000003b003b7308 */ /* 0x000ea20000000800 */
[----:B------:R-:W-:Y:S01]  /*7640*/  FFMA.FTZ R61, R66, UR21, -R107 ;  /* 0x00000015423d7c23 */ /* 0x000fe2000801086b */
[----:B------:R-:W-:-:S06]  /*7650*/  F2FP.F16.F32.PACK_AB R11, R108, R11 ;  /* 0x0000000b6c0b723e */ /* 0x000fcc00000000ff */
[----:B------:R-:W5:Y:S01]  /*7660*/  MUFU.EX2 R6, R6 ;  /* 0x0000000600067308 */ /* 0x000f620000000800 */
[----:B---3--:R-:W-:Y:S01]  /*7670*/  FADD.FTZ R21, R55, R28 ;  /* 0x0000001c37157221 */ /* 0x008fe20000010000 */
[----:B----4-:R-:W-:-:S06]  /*7680*/  FADD.FTZ R30, R57, R30 ;  /* 0x0000001e391e7221 */ /* 0x010fcc0000010000 */
[----:B------:R-:W3:Y:S01]  /*7690*/  MUFU.EX2 R7, R7 ;  /* 0x0000000700077308 */ /* 0x000ee20000000800 */
[----:B------:R0:W-:Y:S07]  /*76a0*/  STSM.16.M88.4 [R156], R8 ;  /* 0x000000089c007844 */ /* 0x0001ee0000000200 */
[----:B------:R-:W4:Y:S01]  /*76b0*/  MUFU.EX2 R60, R60 ;  /* 0x0000003c003c7308 */ /* 0x000f220000000800 */
[----:B------:R-:W-:-:S07]  /*76c0*/  FFMA.FTZ R54, R70, UR21, -R107 ;  /* 0x0000001546367c23 */ /* 0x000fce000801086b */
[----:B------:R-:W4:Y:S01]  /*76d0*/  MUFU.EX2 R65, R65 ;  /* 0x0000004100417308 */ /* 0x000f220000000800 */
[----:B0-----:R-:W-:Y:S01]  /*76e0*/  FADD.FTZ R8, R56, R21 ;  /* 0x0000001538087221 */ /* 0x001fe20000010000 */
[----:B-1----:R-:W-:-:S06]  /*76f0*/  FADD.FTZ R9, R3, R30 ;  /* 0x0000001e03097221 */ /* 0x002fcc0000010000 */
[----:B------:R-:W0:Y:S01]  /*7700*/  MUFU.EX2 R63, R63 ;  /* 0x0000003f003f7308 */ /* 0x000e220000000800 */
[----:B--2---:R-:W-:Y:S01]  /*7710*/  FADD.FTZ R11, R59, R8 ;  /* 0x000000083b0b7221 */ /* 0x004fe20000010000 */
[----:B-----5:R-:W-:-:S06]  /*7720*/  FADD.FTZ R8, R6, R9 ;  /* 0x0000000906087221 */ /* 0x020fcc0000010000 */
[----:B------:R-:W1:Y:S01]  /*7730*/  MUFU.EX2 R61, R61 ;  /* 0x0000003d003d7308 */ /* 0x000e620000000800 */
[----:B------:R-:W-:Y:S01]  /*7740*/  FFMA.FTZ R71, R71, UR21, -R107 ;  /* 0x0000001547477c23 */ /* 0x000fe2000801086b */
[----:B---3--:R-:W-:-:S06]  /*7750*/  FADD.FTZ R8, R7, R8 ;  /* 0x0000000807087221 */ /* 0x008fcc0000010000 */
[----:B------:R-:W2:Y:S08]  /*7760*/  MUFU.EX2 R64, R64 ;  /* 0x0000004000407308 */ /* 0x000eb00000000800 */
[----:B------:R-:W3:Y:S01]  /*7770*/  MUFU.EX2 R53, R53 ;  /* 0x0000003500357308 */ /* 0x000ee20000000800 */
[----:B------:R-:W-:Y:S01]  /*7780*/  FFMA.FTZ R72, R72, UR21, -R107 ;  /* 0x0000001548487c23 */ /* 0x000fe2000801086b */
[----:B----4-:R-:W-:-:S06]  /*7790*/  FADD.FTZ R10, R60, R11 ;  /* 0x0000000b3c0a7221 */ /* 0x010fcc0000010000 */
[----:B------:R-:W4:Y:S01]  /*77a0*/  MUFU.EX2 R67, R67 ;  /* 0x0000004300437308 */ /* 0x000f220000000800 */
[----:B------:R-:W-:-:S07]  /*77b0*/  FADD.FTZ R8, R65, R8 ;  /* 0x0000000841087221 */ /* 0x000fce0000010000 */
[----:B------:R-:W5:Y:S01]  /*77c0*/  MUFU.EX2 R54, R54 ;  /* 0x0000003600367308 */ /* 0x000f620000000800 */
[----:B------:R-:W-:Y:S01]  /*77d0*/  FFMA.FTZ R75, R75, UR21, -R107 ;  /* 0x000000154b4b7c23 */ /* 0x000fe2000801086b */
[----:B0-----:R-:W-:-:S06]  /*77e0*/  FADD.FTZ R9, R63, R10 ;  /* 0x0000000a3f097221 */ /* 0x001fcc0000010000 */
[----:B------:R-:W0:Y:S01]  /*77f0*/  MUFU.EX2 R68, R68 ;  /* 0x0000004400447308 */ /* 0x000e220000000800 */
[----:B-1----:R-:W-:Y:S01]  /*7800*/  FADD.FTZ R8, R61, R8 ;  /* 0x000000083d087221 */ /* 0x002fe20000010000 */
[----:B------:R-:W-:-:S06]  /*7810*/  FFMA.FTZ R76, R76, UR21, -R107 ;  /* 0x000000154c4c7c23 */ /* 0x000fcc000801086b */
[----:B------:R-:W1:Y:S01]  /*7820*/  MUFU.EX2 R18, R71 ;  /* 0x0000004700127308 */ /* 0x000e620000000800 */
[----:B--2---:R-:W-:Y:S01]  /*7830*/  FADD.FTZ R10, R64, R9 ;  /* 0x00000009400a7221 */ /* 0x004fe20000010000 */
[----:B------:R-:W-:-:S06]  /*7840*/  F2FP.F16.F32.PACK_AB R57, R3, R57 ;  /* 0x000000390339723e */ /* 0x000fcc00000000ff */
[----:B------:R-:W2:Y:S01]  /*7850*/  MUFU.EX2 R73, R73 ;  /* 0x0000004900497308 */ /* 0x000ea20000000800 */
[----:B---3--:R-:W-:Y:S01]  /*7860*/  FADD.FTZ R3, R53, R8 ;  /* 0x0000000835037221 */ /* 0x008fe20000010000 */
[----:B------:R-:W-:-:S06]  /*7870*/  FFMA.FTZ R79, R79, UR21, -R107 ;  /* 0x000000154f4f7c23 */ /* 0x000fcc000801086b */
[----:B------:R-:W3:Y:S01]  /*7880*/  MUFU.EX2 R19, R72 ;  /* 0x0000004800137308 */ /* 0x000ee20000000800 */
[----:B----4-:R-:W-:Y:S01]  /*7890*/  FADD.FTZ R9, R67, R10 ;  /* 0x0000000a43097221 */ /* 0x010fe20000010000 */
[----:B-----5:R-:W-:-:S06]  /*78a0*/  FADD.FTZ R3, R54, R3 ;  /* 0x0000000336037221 */ /* 0x020fcc0000010000 */
[----:B------:R-:W4:Y:S01]  /*78b0*/  MUFU.EX2 R74, R74 ;  /* 0x0000004a004a7308 */ /* 0x000f220000000800 */
[----:B------:R-:W-:-:S07]  /*78c0*/  FFMA.FTZ R80, R80, UR21, -R107 ;  /* 0x0000001550507c23 */ /* 0x000fce000801086b */
[----:B------:R-:W5:Y:S01]  /*78d0*/  MUFU.EX2 R20, R75 ;  /* 0x0000004b00147308 */ /* 0x000f620000000800 */
        /* <DEDUP_REMOVED lines=8> */
[----:B---3--:R-:W-:-:S06]  /*7960*/  FADD.FTZ R3, R19, R6 ;  /* 0x0000000613037221 */ /* 0x008fcc0000010000 */
[----:B------:R-:W2:Y:S01]  /*7970*/  MUFU.EX2 R78, R78 ;  /* 0x0000004e004e7308 */ /* 0x000ea20000000800 */
[----:B------:R-:W-:-:S07]  /*7980*/  FFMA.FTZ R84, R84, UR21, -R107 ;  /* 0x0000001554547c23 */ /* 0x000fce000801086b */
[----:B------:R-:W3:Y:S01]  /*7990*/  MUFU.EX2 R79, R79 ;  /* 0x0000004f004f7308 */ /* 0x000ee20000000800 */
[----:B----4-:R-:W-:Y:S01]  /*79a0*/  FADD.FTZ R8, R74, R7 ;  /* 0x000000074a087221 */ /* 0x010fe20000010000 */
[----:B-----5:R-:W-:-:S06]  /*79b0*/  FADD.FTZ R3, R20, R3 ;  /* 0x0000000314037221 */ /* 0x020fcc0000010000 */
[----:B------:R-:W4:Y:S01]  /*79c0*/  MUFU.EX2 R80, R80 ;  /* 0x0000005000507308 */ /* 0x000f220000000800 */
[----:B------:R-:W-:Y:S01]  /*79d0*/  FFMA.FTZ R87, R87, UR21, -R107 ;  /* 0x0000001557577c23 */ /* 0x000fe2000801086b */
[----:B0-----:R-:W-:Y:S01]  /*79e0*/  FADD.FTZ R7, R77, R8 ;  /* 0x000000084d077221 */ /* 0x001fe20000010000 */
[----:B-1----:R-:W-:-:S05]  /*79f0*/  FADD.FTZ R8, R76, R3 ;  /* 0x000000034c087221 */ /* 0x002fca0000010000 */
[----:B------:R-:W0:Y:S01]  /*7a00*/  MUFU.EX2 R83, R83 ;  /* 0x0000005300537308 */ /* 0x000e220000000800 */
[----:B------:R-:W-:Y:S01]  /*7a10*/  FFMA.FTZ R88, R88, UR21, -R107 ;  /* 0x0000001558587c23 */ /* 0x000fe2000801086b */
[----:B------:R-:W-:Y:S01]  /*7a20*/  F2FP.F16.F32.PACK_AB R27, R109, R106 ;  /* 0x0000006a6d1b723e */ /* 0x000fe200000000ff */
[----:B--2---:R-:W-:Y:S01]  /*7a30*/  FADD.FTZ R6, R78, R7 ;  /* 0x000000074e067221 */ /* 0x004fe20000010000 */
[----:B------:R-:W-:-:S04]  /*7a40*/  F2FP.F16.F32.PACK_AB R12, R105, R31 ;  /* 0x0000001f690c723e */ /* 0x000fc800000000ff */
[----:B------:R-:W1:Y:S01]  /*7a50*/  MUFU.EX2 R84, R84 ;  /* 0x0000005400547308 */ /* 0x000e620000000800 */
[----:B------:R-:W-:Y:S02]  /*7a60*/  F2FP.F16.F32.PACK_AB R14, R36, R35 ;  /* 0x00000023240e723e */ /* 0x000fe400000000ff */
[----:B------:R-:W-:Y:S01]  /*7a70*/  F2FP.F16.F32.PACK_AB R15, R34, R15 ;  /* 0x0000000f220f723e */ /* 0x000fe200000000ff */
[----:B---3--:R-:W-:Y:S01]  /*7a80*/  FADD.FTZ R7, R79, R8 ;  /* 0x000000084f077221 */ /* 0x008fe20000010000 */
[----:B------:R-:W-:Y:S03]  /*7a90*/  STSM.16.M88.4 [R17], R24 ;  /* 0x0000001811007844 */ /* 0x000fe60000000200 */
[----:B------:R-:W2:Y:S01]  /*7aa0*/  MUFU.EX2 R87, R87 ;  /* 0x0000005700577308 */ /* 0x000ea20000000800 */
[--C-:B------:R-:W-:Y:S01]  /*7ab0*/  FFMA.FTZ R91, R91, UR21, -R107.reuse ;  /* 0x000000155b5b7c23 */ /* 0x100fe2000801086b */
[----:B------:R4:W-:Y:S01]  /*7ac0*/  STSM.16.M88.4 [R16], R12 ;  /* 0x0000000c10007844 */ /* 0x0009e20000000200 */
[----:B------:R-:W-:Y:S01]  /*7ad0*/  FFMA.FTZ R92, R92, UR21, -R107 ;  /* 0x000000155c5c7c23 */ /* 0x000fe2000801086b */
[----:B------:R-:W-:-:S04]  /*7ae0*/  F2FP.F16.F32.PACK_AB R50, R52, R51 ;  /* 0x000000333432723e */ /* 0x000fc800000000ff */
[----:B------:R-:W3:Y:S01]  /*7af0*/  MUFU.EX2 R88, R88 ;  /* 0x0000005800587308 */ /* 0x000ee20000000800 */
[----:B------:R-:W-:Y:S01]  /*7b00*/  F2FP.F16.F32.PACK_AB R51, R46, R22 ;  /* 0x000000162e33723e */ /* 0x000fe200000000ff */
[----:B------:R-:W-:Y:S01]  /*7b10*/  FFMA.FTZ R96, R96, UR21, -R107 ;  /* 0x0000001560607c23 */ /* 0x000fe2000801086b */
[----:B----4-:R-:W-:-:S05]  /*7b20*/  FADD.FTZ R12, R80, R7 ;  /* 0x00000007500c7221 */ /* 0x010fca0000010000 */
[----:B------:R-:W4:Y:S01]  /*7b30*/  MUFU.EX2 R22, R91 ;  /* 0x0000005b00167308 */ /* 0x000f220000000800 */
[----:B0-----:R-:W-:-:S07]  /*7b40*/  FADD.FTZ R7, R83, R12 ;  /* 0x0000000c53077221 */ /* 0x001fce0000010000 */
[----:B------:R-:W0:Y:S01]  /*7b50*/  MUFU.EX2 R81, R81 ;  /* 0x0000005100517308 */ /* 0x000e220000000800 */
[----:B-1----:R-:W-:Y:S01]  /*7b60*/  FADD.FTZ R12, R84, R7 ;  /* 0x00000007540c7221 */ /* 0x002fe20000010000 */
[--C-:B------:R-:W-:Y:S01]  /*7b70*/  FFMA.FTZ R100, R100, UR21, -R107.reuse ;  /* 0x0000001564647c23 */ /* 0x100fe2000801086b */
[--C-:B------:R-:W-:Y:S01]  /*7b80*/  FFMA.FTZ R103, R103, UR21, -R107.reuse ;  /* 0x0000001567677c23 */ /* 0x100fe2000801086b */
[----:B------:R-:W-:-:S04]  /*7b90*/  FFMA.FTZ R98, R98, UR21, -R107 ;  /* 0x0000001562627c23 */ /* 0x000fc8000801086b */
[----:B------:R-:W1:Y:S01]  /*7ba0*/  MUFU.EX2 R92, R92 ;  /* 0x0000005c005c7308 */ /* 0x000e620000000800 */
[----:B--2---:R-:W-:-:S07]  /*7bb0*/  FADD.FTZ R7, R87, R12 ;  /* 0x0000000c57077221 */ /* 0x004fce0000010000 */
[----:B------:R-:W2:Y:S01]  /*7bc0*/  MUFU.EX2 R82, R82 ;  /* 0x0000005200527308 */ /* 0x000ea20000000800 */
[----:B---3--:R-:W-:-:S07]  /*7bd0*/  FADD.FTZ R7, R88, R7 ;  /* 0x0000000758077221 */ /* 0x008fce0000010000 */
[----:B------:R-:W3:Y:S01]  /*7be0*/  MUFU.EX2 R96, R96 ;  /* 0x0000006000607308 */ /* 0x000ee20000000800 */
[----:B----4-:R-:W-:-:S07]  /*7bf0*/  FADD.FTZ R7, R22, R7 ;  /* 0x0000000716077221 */ /* 0x010fce0000010000 */
[----:B------:R-:W4:Y:S01]  /*7c00*/  MUFU.EX2 R85, R85 ;  /* 0x0000005500557308 */ /* 0x000f220000000800 */
[----:B------:R-:W-:-:S07]  /*7c10*/  F2FP.F16.F32.PACK_AB R42, R44, R43 ;  /* 0x0000002b2c2a723e */ /* 0x000fce00000000ff */
[----:B------:R-:W-:Y:S01]  /*7c20*/  MUFU.EX2 R86, R86 ;  /* 0x0000005600567308 */ /* 0x000fe20000000800 */
[----:B------:R-:W-:-:S07]  /*7c30*/  F2FP.F16.F32.PACK_AB R40, R40, R39 ;  /* 0x000000272828723e */ /* 0x000fce00000000ff */
[----:B------:R-:W-:Y:S01]  /*7c40*/  MUFU.EX2 R89, R89 ;  /* 0x0000005900597308 */ /* 0x000fe20000000800 */
[----:B------:R-:W-:-:S07]  /*7c50*/  F2FP.F16.F32.PACK_AB R41, R37, R41 ;  /* 0x000000292529723e */ /* 0x000fce00000000ff */
[----:B------:R-:W-:Y:S01]  /*7c60*/  MUFU.EX2 R90, R90 ;  /* 0x0000005a005a7308 */ /* 0x000fe20000000800 */
[----:B------:R-:W-:-:S07]  /*7c70*/  F2FP.F16.F32.PACK_AB R43, R38, R29 ;  /* 0x0000001d262b723e */ /* 0x000fce00000000ff */
[----:B------:R-:W-:Y:S01]  /*7c80*/  MUFU.EX2 R93, R93 ;  /* 0x0000005d005d7308 */ /* 0x000fe20000000800 */
[----:B0-----:R-:W-:-:S07]  /*7c90*/  FADD.FTZ R3, R81, R6 ;  /* 0x0000000651037221 */ /* 0x001fce0000010000 */
[----:B------:R-:W-:Y:S08]  /*7ca0*/  MUFU.EX2 R94, R94 ;  /* 0x0000005e005e7308 */ /* 0x000ff00000000800 */
[----:B------:R-:W0:Y:S01]  /*7cb0*/  MUFU.EX2 R21, R98 ;  /* 0x0000006200157308 */ /* 0x000e220000000800 */
[----:B------:R-:W-:-:S07]  /*7cc0*/  F2FP.F16.F32.PACK_AB R48, R48, R47 ;  /* 0x0000002f3030723e */ /* 0x000fce00000000ff */
[----:B------:R-:W-:Y:S01]  /*7cd0*/  MUFU.EX2 R97, R97 ;  /* 0x0000006100617308 */ /* 0x000fe20000000800 */
[----:B------:R-:W-:-:S07]  /*7ce0*/  F2FP.F16.F32.PACK_AB R49, R45, R49 ;  /* 0x000000312d31723e */ /* 0x000fce00000000ff */
[----:B------:R-:W5:Y:S08]  /*7cf0*/  MUFU.EX2 R99, R99 ;  /* 0x0000006300637308 */ /* 0x000f700000000800 */
[----:B------:R-:W-:Y:S08]  /*7d00*/  MUFU.EX2 R102, R102 ;  /* 0x0000006600667308 */ /* 0x000ff00000000800 */
[----:B------:R-:W-:Y:S08]  /*7d10*/  MUFU.EX2 R104, R104 ;  /* 0x0000006800687308 */ /* 0x000ff00000000800 */
[----:B------:R-:W-:Y:S08]  /*7d20*/  MUFU.EX2 R100, R100 ;  /* 0x0000006400647308 */ /* 0x000ff00000000800 */
[----:B------:R-:W5:Y:S01]  /*7d30*/  MUFU.EX2 R103, R103 ;  /* 0x0000006700677308 */ /* 0x000f620000000800 */
[----:B------:R-:W-:Y:S01]  /*7d40*/  F2FP.F16.F32.PACK_AB R56, R56, R55 ;  /* 0x000000373838723e */ /* 0x000fe200000000ff */
[----:B-1----:R-:W-:Y:S01]  /*7d50*/  FADD.FTZ R7, R92, R7 ;  /* 0x000000075c077221 */ /* 0x002fe20000010000 */
[----:B------:R-:W-:Y:S01]  /*7d60*/  F2FP.F16.F32.PACK_AB R66, R68, R67 ;  /* 0x000000434442723e */ /* 0x000fe200000000ff */
[----:B--2---:R-:W-:Y:S01]  /*7d70*/  FADD.FTZ R6, R82, R3 ;  /* 0x0000000352067221 */ /* 0x004fe20000010000 */
[----:B------:R-:W-:-:S02]  /*7d80*/  F2FP.F16.F32.PACK_AB R64, R64, R63 ;  /* 0x0000003f4040723e */ /* 0x000fc400000000ff */
[----:B------:R-:W-:Y:S02]  /*7d90*/  F2FP.F16.F32.PACK_AB R65, R61, R65 ;  /* 0x000000413d41723e */ /* 0x000fe400000000ff */
[----:B------:R-:W-:Y:S01]  /*7da0*/  F2FP.F16.F32.PACK_AB R67, R54, R53 ;  /* 0x000000353643723e */ /* 0x000fe200000000ff */
[----:B------:R-:W-:Y:S01]  /*7db0*/  STSM.16.M88.4 [R2+0x24800], R40 ;  /* 0x0248002802007844 */ /* 0x000fe20000000200 */
[----:B------:R-:W-:Y:S02]  /*7dc0*/  F2FP.F16.F32.PACK_AB R8, R74, R73 ;  /* 0x000000494a08723e */ /* 0x000fe400000000ff */
[----:B------:R-:W-:Y:S02]  /*7dd0*/  F2FP.F16.F32.PACK_AB R9, R19, R18 ;  /* 0x000000121309723e */ /* 0x000fe400000000ff */
[----:B------:R-:W-:Y:S02]  /*7de0*/  F2FP.F16.F32.PACK_AB R10, R78, R77 ;  /* 0x0000004d4e0a723e */ /* 0x000fe400000000ff */
[----:B------:R-:W-:Y:S01]  /*7df0*/  F2FP.F16.F32.PACK_AB R11, R76, R20 ;  /* 0x000000144c0b723e */ /* 0x000fe200000000ff */
[----:B------:R-:W-:Y:S01]  /*7e00*/  STSM.16.M88.4 [R110], R48 ;  /* 0x000000306e007844 */ /* 0x000fe20000000200 */
[----:B---3--:R-:W-:Y:S01]  /*7e10*/  FADD.FTZ R7, R96, R7 ;  /* 0x0000000760077221 */ /* 0x008fe20000010000 */
[----:B----4-:R-:W-:-:S02]  /*7e20*/  FADD.FTZ R3, R85, R6 ;  /* 0x0000000655037221 */ /* 0x010fc40000010000 */
[----:B------:R-:W-:Y:S01]  /*7e30*/  STSM.16.M88.4 [R17+0x6000], R56 ;  /* 0x0060003811007844 */ /* 0x000fe20000000200 */
[----:B------:R-:W-:Y:S01]  /*7e40*/  F2FP.F16.F32.PACK_AB R12, R82, R81 ;  /* 0x00000051520c723e */ /* 0x000fe200000000ff */
[----:B0-----:R-:W-:Y:S01]  /*7e50*/  FADD.FTZ R7, R21, R7 ;  /* 0x0000000715077221 */ /* 0x001fe20000010000 */
[----:B------:R-:W-:Y:S01]  /*7e60*/  F2FP.F16.F32.PACK_AB R13, R80, R79 ;  /* 0x0000004f500d723e */ /* 0x000fe200000000ff */
[----:B------:R-:W-:Y:S01]  /*7e70*/  STSM.16.M88.4 [R16+0x6000], R64 ;  /* 0x0060004010007844 */ /* 0x000fe20000000200 */
[----:B------:R-:W-:Y:S02]  /*7e80*/  F2FP.F16.F32.PACK_AB R14, R86, R85 ;  /* 0x00000055560e723e */ /* 0x000fe400000000ff */
[----:B------:R-:W-:Y:S01]  /*7e90*/  F2FP.F16.F32.PACK_AB R15, R84, R83 ;  /* 0x00000053540f723e */ /* 0x000fe200000000ff */
[----:B------:R0:W-:Y:S01]  /*7ea0*/  STSM.16.M88.4 [R2+0x2a800], R8 ;  /* 0x02a8000802007844 */ /* 0x0001e20000000200 */
[----:B-----5:R-:W-:Y:S01]  /*7eb0*/  F2FP.F16.F32.PACK_AB R20, R99, R97 ;  /* 0x000000616314723e */ /* 0x020fe200000000ff */
[----:B------:R-:W-:Y:S01]  /*7ec0*/  FADD.FTZ R6, R86, R3 ;  /* 0x0000000356067221 */ /* 0x000fe20000010000 */
[----:B------:R-:W-:-:S02]  /*7ed0*/  F2FP.F16.F32.PACK_AB R21, R21, R96 ;  /* 0x000000601515723e */ /* 0x000fc400000000ff */
[----:B------:R-:W-:Y:S01]  /*7ee0*/  F2FP.F16.F32.PACK_AB R23, R103, R100 ;  /* 0x000000646717723e */ /* 0x000fe200000000ff */
[----:B------:R1:W-:Y:S01]  /*7ef0*/  STSM.16.M88.4 [R157], R12 ;  /* 0x0000000c9d007844 */ /* 0x0003e20000000200 */
[----:B------:R-:W-:Y:S01]  /*7f00*/  FADD.FTZ R3, R89, R6 ;  /* 0x0000000659037221 */ /* 0x000fe20000010000 */
[----:B0-----:R-:W-:Y:S02]  /*7f10*/  F2FP.F16.F32.PACK_AB R8, R90, R89 ;  /* 0x000000595a08723e */ /* 0x001fe400000000ff */
[----:B------:R-:W-:Y:S02]  /*7f20*/  F2FP.F16.F32.PACK_AB R9, R88, R87 ;  /* 0x000000575809723e */ /* 0x000fe400000000ff */
[----:B------:R-:W-:Y:S02]  /*7f30*/  F2FP.F16.F32.PACK_AB R10, R94, R93 ;  /* 0x0000005d5e0a723e */ /* 0x000fe400000000ff */
[----:B------:R-:W-:Y:S02]  /*7f40*/  F2FP.F16.F32.PACK_AB R11, R92, R22 ;  /* 0x000000165c0b723e */ /* 0x000fe400000000ff */
[----:B------:R-:W-:-:S03]  /*7f50*/  F2FP.F16.F32.PACK_AB R22, R104, R102 ;  /* 0x000000666816723e */ /* 0x000fc600000000ff */
[----:B------:R1:W-:Y:S04]  /*7f60*/  STSM.16.M88.4 [R17+0xc000], R8 ;  /* 0x00c0000811007844 */ /* 0x0003e80000000200 */
[----:B------:R1:W-:Y:S01]  /*7f70*/  STSM.16.M88.4 [R16+0xc000], R20 ;  /* 0x00c0001410007844 */ /* 0x0003e20000000200 */
[----:B------:R-:W-:Y:S01]  /*7f80*/  FADD.FTZ R6, R90, R3 ;  /* 0x000000035a067221 */ /* 0x000fe20000010000 */
[----:B------:R0:W-:Y:S06]  /*7f90*/  MEMBAR.ALL.CTA ;  /* 0x0000000000007992 */ /* 0x0001ec0000008000 */
[----:B0-----:R-:W0:Y:S01]  /*7fa0*/  FENCE.VIEW.ASYNC.S ;  /* 0x00000000000073c6 */ /* 0x001e220000000000 */
[----:B------:R-:W-:Y:S01]  /*7fb0*/  FADD.FTZ R3, R93, R6 ;  /* 0x000000065d037221 */ /* 0x000fe20000010000 */
[----:B------:R-:W-:-:S03]  /*7fc0*/  ISETP.LT.AND P2, PT, RZ, UR24, PT ;  /* 0x00000018ff007c0c */ /* 0x000fc6000bf41270 */
[----:B------:R-:W-:Y:S01]  /*7fd0*/  FADD.FTZ R6, R94, R3 ;  /* 0x000000035e067221 */ /* 0x000fe20000010000 */
[----:B------:R-:W-:-:S03]  /*7fe0*/  UIADD3 UR6, UR24, -0x1, URZ ;  /* 0xffffffff18067890 */ /* 0x000fc6000fffe03f */
[----:B------:R-:W-:-:S04]  /*7ff0*/  FADD.FTZ R6, R97, R6 ;  /* 0x0000000661067221 */ /* 0x000fc80000010000 */
[----:B------:R-:W-:Y:S01]  /*8000*/  FADD.FTZ R3, R99, R6 ;  /* 0x0000000663037221 */ /* 0x000fe20000010000 */
[----:B------:R-:W-:Y:S01]  /*8010*/  FADD.FTZ R7, R100, R7 ;  /* 0x0000000764077221 */ /* 0x000fe20000010000 */
[----:B------:R-:W-:Y:S01]  /*8020*/  UMOV UR25, UR38 ;  /* 0x0000002600197c82 */ /* 0x000fe20008000000 */
[----:B------:R-:W-:Y:S01]  /*8030*/  UMOV UR24, UR6 ;  /* 0x0000000600187c82 */ /* 0x000fe20008000000 */
[----:B------:R-:W-:Y:S01]  /*8040*/  FADD.FTZ R3, R102, R3 ;  /* 0x0000000366037221 */ /* 0x000fe20000010000 */
[----:B------:R-:W-:Y:S01]  /*8050*/  UMOV UR23, UR39 ;  /* 0x0000002700177c82 */ /* 0x000fe20008000000 */
        /* <DEDUP_REMOVED lines=36> */
[----:B0-----:R-:W-:Y:S01]  /*82a0*/  NOP ;  /* 0x0000000000007918 */ /* 0x001fe20000000000 */
[----:B-1----:R-:W-:Y:S05]  /*82b0*/  @P2 BRA `(.L_x_12677) ;  /* 0xffffffc8008c2947 */ /* 0x002fea000383ffff */
.L_x_12668:
[----:B------:R-:W-:Y:S06]  /*82c0*/  BAR.ARV 0x8, 0x200 ;  /* 0x0208000000007b1d */ /* 0x000fec0000002000 */
[----:B------:R-:W-:Y:S05]  /*82d0*/  @!P0 BRA `(.L_x_12678) ;  /* 0x0000000000048947 */ /* 0x000fea0003800000 */
[----:B------:R-:W-:Y:S01]  /*82e0*/  BPT.TRAP 0x1 ;  /* 0x000000040000795c */ /* 0x000fe20000300000 */
.L_x_12678:
[----:B------:R-:W-:Y:S01]  /*82f0*/  ULEA UR12, UR39, UR40, 0x3 ;  /* 0x00000028270c7291 */ /* 0x000fe2000f8e183f */
[----:B------:R-:W-:-:S05]  /*8300*/  IMAD.U32 R0, RZ, RZ, UR38 ;  /* 0x00000026ff007e24 */ /* 0x000fca000f8e00ff */
[----:B------:R-:W-:-:S04]  /*8310*/  SHF.L.U32 R0, R0, 0x1f, RZ ;  /* 0x0000001f00007819 */ /* 0x000fc800000006ff */
[----:B------:R0:W1:Y:S01]  /*8320*/  SYNCS.PHASECHK.TRANS64.TRYWAIT P2, [UR12+0x30850], R0 ;  /* 0x03085000ff0075a7 */ /* 0x000062000804014c */
[----:B------:R-:W-:Y:S05]  /*8330*/  @!P0 BRA `(.L_x_12679) ;  /* 0x0000000000048947 */ /* 0x000fea0003800000 */
[----:B------:R-:W-:Y:S01]  /*8340*/  BPT.TRAP 0x1 ;  /* 0x000000040000795c */ /* 0x000fe20000300000 */
.L_x_12679:
[----:B-1----:R-:W-:Y:S05]  /*8350*/  @P2 BRA `(.L_x_12680) ;  /* 0x0000000000082947 */ /* 0x002fea0003800000 */
[----:B------:R-:W1:Y:S02]  /*8360*/  SYNCS.PHASECHK.TRANS64.TRYWAIT P0, [UR12+0x30850], R0 ;  /* 0x03085000ff0075a7 */ /* 0x000e64000800014c */
[----:B-1----:R-:W-:Y:S05]  /*8370*/  @!P0 BRA `(.L_x_12681) ;  /* 0x0000005000008947 */ /* 0x002fea0003800000 */
.L_x_12680:
[----:B------:R-:W-:Y:S01]  /*8380*/  R2UR UR4, R155 ;  /* 0x000000009b0472ca */ /* 0x000fe200000e0000 */
[----:B------:R-:W-:Y:S01]  /*8390*/  UIADD3 UR5, UR40, 0x400, URZ ;  /* 0x0000040028057890 */ /* 0x000fe2000fffe03f */
[----:B------:R-:W-:Y:S01]  /*83a0*/  WARPGROUP.ARRIVE ;  /* 0x00000000000079c5 */ /* 0x000fe20000000000 */
[----:B------:R-:W-:Y:S01]  /*83b0*/  UMOV UR7, 0x40000040 ;  /* 0x4000004000077882 */ /* 0x000fe20000000000 */
[----:B------:R-:W-:Y:S01]  /*83c0*/  UMOV UR11, 0x40000040 ;  /* 0x40000040000b7882 */ /* 0x000fe20000000000 */
[----:B------:R-:W-:Y:S01]  /*83d0*/  USHF.R.U32.HI UR5, URZ, 0x4, UR5 ;  /* 0x000000043f057899 */ /* 0x000fe20008011605 */
[----:B------:R-:W2:Y:S01]  /*83e0*/  LDL R62, [R1+0x4] ;  /* 0x00000400013e7983 */ /* 0x000ea20000100800 */
[----:B------:R-:W-:Y:S01]  /*83f0*/  UMOV UR9, 0x40000040 ;  /* 0x4000004000097882 */ /* 0x000fe20000000000 */
[----:B------:R-:W3:Y:S02]  /*8400*/  LDC R18, c[0x0][0xbe8] ;  /* 0x0002fa00ff127b82 */ /* 0x000ee40000000800 */
[----:B------:R-:W4:Y:S03]  /*8410*/  LDL R6, [R1+0x20] ;  /* 0x0000200001067983 */ /* 0x000f260000100800 */
[----:B------:R-:W-:Y:S01]  /*8420*/  UIADD3 UR4, UR4, 0x1e800, URZ ;  /* 0x0001e80004047890 */ /* 0x000fe2000fffe03f */
[----:B------:R-:W5:Y:S04]  /*8430*/  LDL R29, [R1+0x1c] ;  /* 0x00001c00011d7983 */ /* 0x000f680000100800 */
[----:B01----:R-:W0:Y:S01]  /*8440*/  SHFL.BFLY PT, R0, R3, 0x2, 0x1f ;  /* 0x0c401f0003007f89 */ /* 0x003e2200000e0000 */
[----:B------:R-:W-:-:S03]  /*8450*/  USHF.R.U32.HI UR4, URZ, 0x4, UR4 ;  /* 0x000000043f047899 */ /* 0x000fc60008011604 */
[----:B------:R-:W1:Y:S01]  /*8460*/  SHFL.BFLY PT, R4, R7, 0x2, 0x1f ;  /* 0x0c401f0007047f89 */ /* 0x000e6200000e0000 */
[----:B------:R-:W-:Y:S01]  /*8470*/  ULOP3.LUT UR5, UR5, 0x3fff, URZ, 0xc0, !UPT ;  /* 0x00003fff05057892 */ /* 0x000fe2000f8ec03f */
[----:B------:R-:W3:Y:S01]  /*8480*/  S2R R8, SR_TID.X ;  /* 0x0000000000087919 */ /* 0x000ee20000002100 */
[----:B------:R-:W-:Y:S01]  /*8490*/  ULOP3.LUT UR4, UR4, 0x3fff, URZ, 0xc0, !UPT ;  /* 0x00003fff04047892 */ /* 0x000fe2000f8ec03f */
[----:B------:R-:W-:Y:S01]  /*84a0*/  IMAD.MOV.U32 R19, RZ, RZ, -0x800000 ;  /* 0xff800000ff137424 */ /* 0x000fe200078e00ff */
[----:B------:R-:W-:Y:S01]  /*84b0*/  UIMAD UR6, UR39, 0x600, UR5 ;  /* 0x00000600270678a4 */ /* 0x000fe2000f8e0205 */
[----:B------:R-:W5:Y:S01]  /*84c0*/  LDL R32, [R1+0xc] ;  /* 0x00000c0001207983 */ /* 0x000f620000100800 */
[----:B------:R-:W-:Y:S01]  /*84d0*/  ULOP3.LUT UR4, UR4, 0x10000, URZ, 0xfc, !UPT ;  /* 0x0001000004047892 */ /* 0x000fe2000f8efc3f */
[----:B------:R-:W-:Y:S01]  /*84e0*/  CS2R R10, SRZ ;  /* 0x00000000000a7805 */ /* 0x000fe2000001ff00 */
[----:B------:R-:W-:Y:S01]  /*84f0*/  UMOV UR5, 0x40000040 ;  /* 0x4000004000057882 */ /* 0x000fe20000000000 */
[----:B------:R-:W5:Y:S01]  /*8500*/  LDL R36, [R1+0x18] ;  /* 0x0000180001247983 */ /* 0x000f620000100800 */
[----:B------:R-:W-:Y:S01]  /*8510*/  IMAD.MOV.U32 R48, RZ, RZ, -0x800000 ;  /* 0xff800000ff307424 */ /* 0x000fe200078e00ff */
[----:B------:R-:W4:Y:S04]  /*8520*/  LDC R12, c[0x0][0xc38] ;  /* 0x00030e00ff0c7b82 */ /* 0x000f280000000800 */
[----:B------:R-:W-:Y:S01]  /*8530*/  HGMMA.64x64x16.F32 R120, gdesc[UR4].tnspB, R120, gsb0 ;  /* 0x40e00000047879f0 */ /* 0x000fe20008000878 */
[----:B------:R-:W-:-:S02]  /*8540*/  UIADD3 UR10, UR6, 0x80, URZ ;  /* 0x00000080060a7890 */ /* 0x000fc4000fffe03f */
[----:B------:R-:W-:Y:S01]  /*8550*/  UIADD3 UR8, UR4, 0x2, URZ ;  /* 0x0000000204087890 */ /* 0x000fe2000fffe03f */
[----:B------:R-:W5:Y:S01]  /*8560*/  LDC.64 R34, c[0x0][0xb98] ;  /* 0x0002e600ff227b82 */ /* 0x000f620000000a00 */
        /* <DEDUP_REMOVED lines=63> */
[----:B0-----:R-:W-:-:S05]  /*8960*/  FADD.FTZ R0, R0, R3 ;  /* 0x0000000300007221 */ /* 0x001fca0000010000 */
[----:B------:R-:W0:Y:S01]  /*8970*/  SHFL.BFLY PT, R5, R0, 0x1, 0x1f ;  /* 0x0c201f0000057f89 */ /* 0x000e2200000e0000 */
[----:B-1----:R-:W-:-:S05]  /*8980*/  FADD.FTZ R4, R4, R7 ;  /* 0x0000000704047221 */ /* 0x002fca0000010000 */
[----:B------:R-:W1:Y:S01]  /*8990*/  SHFL.BFLY PT, R9, R4, 0x1, 0x1f ;  /* 0x0c201f0004097f89 */ /* 0x000e6200000e0000 */
[----:B------:R-:W-:Y:S02]  /*89a0*/  WARPGROUP.DEPBAR.LE gsb0, 0x0 ;  /* 0x00008000000079c5 */ /* 0x000fe40000010000 */
[----:B------:R-:W-:-:S06]  /*89b0*/  WARPGROUP.ARRIVE ;  /* 0x00000000000079c5 */ /* 0x000fcc0000000000 */
[----:B------:R-:W-:Y:S01]  /*89c0*/  HGMMA.64x64x16.F32 R120, gdesc[UR8].tnspB, R120, gsb0 ;  /* 0x40e00000087879f0 */ /* 0x000fe20008000878 */
[----:B0-----:R-:W-:Y:S02]  /*89d0*/  FADD.FTZ R5, R0, R5 ;  /* 0x0000000500057221 */ /* 0x001fe40000010000 */
[----:B------:R-:W0:Y:S01]  /*89e0*/  S2UR UR5, SR_SWINHI ;  /* 0x00000000000579c3 */ /* 0x000e220000002f00 */
[----:B-1----:R-:W-:Y:S01]  /*89f0*/  FADD.FTZ R9, R4, R9 ;  /* 0x0000000904097221 */ /* 0x002fe20000010000 */
[C---:B---3--:R-:W-:Y:S01]  /*8a00*/  VIADD R60, R8.reuse, 0xffffff80 ;  /* 0xffffff80083c7836 */ /* 0x048fe20000000000 */
[----:B------:R-:W-:Y:S01]  /*8a10*/  UIADD3 UR7, -UR45, URZ, URZ ;  /* 0x0000003f2d077290 */ /* 0x000fe2000fffe13f */
[----:B------:R-:W-:Y:S01]  /*8a20*/  FSETP.NE.FTZ.AND P0, PT, R5, RZ, PT ;  /* 0x000000ff0500720b */ /* 0x000fe20003f15000 */
[----:B------:R-:W-:Y:S01]  /*8a30*/  UIADD3 UR6, UR6, 0x580, URZ ;  /* 0x0000058006067890 */ /* 0x000fe2000fffe03f */
[----:B------:R-:W-:Y:S01]  /*8a40*/  FSETP.NE.FTZ.AND P2, PT, R9, RZ, PT ;  /* 0x000000ff0900720b */ /* 0x000fe20003f55000 */
[----:B------:R-:W-:Y:S01]  /*8a50*/  UIADD3 UR4, UR4, 0xc06, URZ ;  /* 0x00000c0604047890 */ /* 0x000fe2000fffe03f */
[----:B------:R-:W-:Y:S01]  /*8a60*/  IADD3 R61, R8, -0x80, RZ ;  /* 0xffffff80083d7810 */ /* 0x000fe20007ffe0ff */
[----:B------:R-:W-:-:S08]  /*8a70*/  ULDC UR10, c[0x0][0xc44] ;  /* 0x00031100000a7ab9 */ /* 0x000fd00000000800 */
[----:B------:R-:W1:Y:S01]  /*8a80*/  @P0 MUFU.LG2 R3, R5 ;  /* 0x0000000500030308 */ /* 0x000e620000000c00 */
[----:B------:R-:W-:Y:S02]  /*8a90*/  MOV R0, UR21 ;  /* 0x0000001500007c02 */ /* 0x000fe40008000f00 */
[----:B------:R-:W-:Y:S01]  /*8aa0*/  SHF.R.S32.HI R60, RZ, 0x1f, R60 ;  /* 0x0000001fff3c7819 */ /* 0x000fe2000001143c */
[----:B------:R-:W-:-:S04]  /*8ab0*/  UIMAD UR10, UR10, UR7, UR43 ;  /* 0x000000070a0a72a4 */ /* 0x000fc8000f8e022b */
[----:B------:R-:W3:Y:S01]  /*8ac0*/  @P2 MUFU.LG2 R4, R9 ;  /* 0x0000000900042308 */ /* 0x000ee20000000c00 */
[----:B------:R-:W-:Y:S01]  /*8ad0*/  UMOV UR8, UR40 ;  /* 0x0000002800087c82 */ /* 0x000fe20008000000 */
[----:B0-----:R-:W-:Y:S01]  /*8ae0*/  UMOV UR9, UR5 ;  /* 0x0000000500097c82 */ /* 0x001fe20008000000 */
[----:B------:R-:W-:Y:S01]  /*8af0*/  UMOV UR7, 0x40000040 ;  /* 0x4000004000077882 */ /* 0x000fe20000000000 */
[----:B------:R-:W-:Y:S01]  /*8b00*/  UMOV UR5, 0x40000040 ;  /* 0x4000004000057882 */ /* 0x000fe20000000000 */
[----:B------:R-:W-:Y:S01]  /*8b10*/  @P0 FMUL.FTZ R0, R0, 0.69314718246459960938 ;  /* 0x3f31721800000820 */ /* 0x000fe20000410000 */
[----:B------:R-:W-:Y:S01]  /*8b20*/  LEA.HI R60, R60, R61, RZ, 0x3 ;  /* 0x0000003d3c3c7211 */ /* 0x000fe200078f18ff */
[----:B-1----:R-:W-:-:S03]  /*8b30*/  @P0 FMUL.FTZ R3, R3, 0.69314718246459960938 ;  /* 0x3f31721803030820 */ /* 0x002fc60000410000 */
[----:B------:R-:W-:Y:S01]  /*8b40*/  SHF.R.S32.HI R60, RZ, 0x3, R60 ;  /* 0x00000003ff3c7819 */ /* 0x000fe2000001143c */
[----:B------:R-:W-:Y:S01]  /*8b50*/  @P0 FFMA.FTZ R19, R0, R95, R3 ;  /* 0x0000005f00130223 */ /* 0x000fe20000010003 */
[----:B--2---:R-:W-:Y:S01]  /*8b60*/  IMAD.SHL.U32 R0, R62, 0x8, RZ ;  /* 0x000000083e007824 */ /* 0x004fe200078e00ff */
[----:B------:R-:W-:Y:S01]  /*8b70*/  MOV R24, UR8 ;  /* 0x0000000800187c02 */ /* 0x000fe20008000f00 */
[----:B------:R-:W-:Y:S02]  /*8b80*/  IMAD.U32 R3, RZ, RZ, UR21 ;  /* 0x00000015ff037e24 */ /* 0x000fe4000f8e00ff */
[----:B------:R-:W-:Y:S02]  /*8b90*/  IMAD R15, R60, 0x40, R0 ;  /* 0x000000403c0f7824 */ /* 0x000fe400078e0200 */
[----:B------:R-:W-:Y:S02]  /*8ba0*/  IMAD.U32 R25, RZ, RZ, UR9 ;  /* 0x00000009ff197e24 */ /* 0x000fe4000f8e00ff */
[----:B------:R-:W-:Y:S01]  /*8bb0*/  @P2 FMUL.FTZ R3, R3, 0.69314718246459960938 ;  /* 0x3f31721803032820 */ /* 0x000fe20000410000 */
[----:B---3--:R-:W-:Y:S01]  /*8bc0*/  @P2 FMUL.FTZ R4, R4, 0.69314718246459960938 ;  /* 0x3f31721804042820 */ /* 0x008fe20000410000 */
[----:B------:R0:W-:Y:S01]  /*8bd0*/  @P2 MUFU.RCP R10, R9 ;  /* 0x00000009000a2308 */ /* 0x0001e20000001000 */
[----:B------:R-:W-:Y:S01]  /*8be0*/  IMAD.WIDE R14, R15, 0x2, R24 ;  /* 0x000000020f0e7825 */ /* 0x000fe200078e0218 */
[----:B------:R-:W-:-:S02]  /*8bf0*/  WARPGROUP.DEPBAR.LE gsb0, 0x0 ;  /* 0x00008000000079c5 */ /* 0x000fc40000010000 */
[----:B------:R-:W-:-:S04]  /*8c00*/  WARPGROUP.ARRIVE ;  /* 0x00000000000079c5 */ /* 0x000fc80000000000 */
[----:B------:R1:W2:Y:S01]  /*8c10*/  @P0 MUFU.RCP R11, R5 ;  /* 0x00000005000b0308 */ /* 0x0002a20000001000 */
[----:B------:R-:W-:Y:S01]  /*8c20*/  IMAD R7, RZ, RZ, -UR43 ;  /* 0x8000002bff077e24 */ /* 0x000fe2000f8e02ff */
[----:B------:R-:W-:Y:S01]  /*8c30*/  USHF.R.S32.HI UR11, URZ, 0x1f, UR10 ;  /* 0x0000001f3f0b7899 */ /* 0x000fe2000801140a */
[----:B------:R-:W-:Y:S01]  /*8c40*/  ULDC.64 UR8, c[0x0][0xb90] ;  /* 0x0002e40000087ab9 */ /* 0x000fe20000000a00 */
[----:B------:R-:W-:Y:S01]  /*8c50*/  HGMMA.64x64x16.F32 R120, gdesc[UR4].tnspB, R120, gsb0 ;  /* 0x40e00000047879f0 */ /* 0x000fe20008000878 */
[----:B----4-:R-:W-:-:S04]  /*8c60*/  IMAD.WIDE R24, R6, 0x2, R24 ;  /* 0x0000000206187825 */ /* 0x010fc800078e0218 */
[----:B------:R-:W-:Y:S01]  /*8c70*/  @P2 FFMA.FTZ R48, R3, R101, R4 ;  /* 0x0000006503302223 */ /* 0x000fe20000010004 */
[----:B------:R-:W-:Y:S02]  /*8c80*/  ISETP.NE.AND P2, PT, R18, 0x1, PT ;  /* 0x000000011200780c */ /* 0x000fe40003f45270 */
[C---:B------:R-:W-:Y:S02]  /*8c90*/  LOP3.LUT R3, R24.reuse, 0x380, RZ, 0xc0, !PT ;  /* 0x0000038018037812 */ /* 0x040fe400078ec0ff */
[C---:B------:R-:W-:Y:S02]  /*8ca0*/  IADD3 R8, P0, R24.reuse, 0x60, RZ ;  /* 0x0000006018087810 */ /* 0x040fe40007f1e0ff */
[----:B------:R-:W-:Y:S02]  /*8cb0*/  SHF.R.U64 R3, R3, 0x3, RZ ;  /* 0x0000000303037819 */ /* 0x000fe400000012ff */
[C---:B------:R-:W-:Y:S02]  /*8cc0*/  IADD3 R6, P3, R24.reuse, 0x40, RZ ;  /* 0x0000004018067810 */ /* 0x040fe40007f7e0ff */
[----:B------:R-:W-:-:S02]  /*8cd0*/  IADD3 R4, P4, R24, 0x20, RZ ;  /* 0x0000002018047810 */ /* 0x000fc40007f9e0ff */
[----:B------:R-:W-:Y:S01]  /*8ce0*/  LOP3.LUT R24, R3, R24, RZ, 0x3c, !PT ;  /* 0x0000001803187212 */ /* 0x000fe200078e3cff */
[----:B------:R-:W3:Y:S01]  /*8cf0*/  @P2 LDC R28, c[0x0][0xbec] ;  /* 0x0002fb00ff1c2b82 */ /* 0x000ee20000000800 */
[----:B------:R-:W-:-:S04]  /*8d00*/  LOP3.LUT R3, R8, 0x380, RZ, 0xc0, !PT ;  /* 0x0000038008037812 */ /* 0x000fc800078ec0ff */
[----:B------:R-:W-:-:S03]  /*8d10*/  SHF.R.U64 R3, R3, 0x3, RZ ;  /* 0x0000000303037819 */ /* 0x000fc600000012ff */
[----:B------:R-:W4:Y:S01]  /*8d20*/  @P2 LDC R33, c[0x0][0xbf0] ;  /* 0x0002fc00ff212b82 */ /* 0x000f220000000800 */
[----:B------:R-:W-:Y:S02]  /*8d30*/  LOP3.LUT R22, R3, R8, RZ, 0x3c, !PT ;  /* 0x0000000803167212 */ /* 0x000fe400078e3cff */
[----:B------:R-:W-:-:S04]  /*8d40*/  LOP3.LUT R3, R4, 0x380, RZ, 0xc0, !PT ;  /* 0x0000038004037812 */ /* 0x000fc800078ec0ff */
[----:B------:R-:W-:Y:S01]  /*8d50*/  SHF.R.U64 R3, R3, 0x3, RZ ;  /* 0x0000000303037819 */ /* 0x000fe200000012ff */
[----:B------:R-:W-:-:S03]  /*8d60*/  UIMAD UR4, UR11, UR8, URZ ;  /* 0x000000080b0472a4 */ /* 0x000fc6000f8e023f */
[----:B------:R-:W-:Y:S01]  /*8d70*/  LOP3.LUT R8, R3, R4, RZ, 0x3c, !PT ;  /* 0x0000000403087212 */ /* 0x000fe200078e3cff */
[----:B------:R-:W-:Y:S01]  /*8d80*/  IMAD R3, R12, R7, UR41 ;  /* 0x000000290c037e24 */ /* 0x000fe2000f8e0207 */
[----:B------:R-:W-:-:S03]  /*8d90*/  UIMAD.WIDE.U32 UR6, UR10, UR8, URZ ;  /* 0x000000080a0672a5 */ /* 0x000fc6000f8e003f */
[----:B-----5:R-:W-:Y:S01]  /*8da0*/  IMAD R37, R3, 0xc0, R29 ;  /* 0x000000c003257824 */ /* 0x020fe200078e021d */
[----:B------:R-:W-:-:S03]  /*8db0*/  UIMAD UR4, UR10, UR9, UR4 ;  /* 0x000000090a0472a4 */ /* 0x000fc6000f8e0204 */
[----:B---3--:R-:W-:Y:S01]  /*8dc0*/  @P2 IMAD.HI.U32 R4, R37, R28, RZ ;  /* 0x0000001c25042227 */ /* 0x008fe200078e00ff */
[----:B------:R-:W-:Y:S01]  /*8dd0*/  UIADD3 UR4, UR7, UR4, URZ ;  /* 0x0000000407047290 */ /* 0x000fe2000fffe03f */
[----:B0-----:R-:W-:Y:S01]  /*8de0*/  IADD3.X R9, RZ, R25, RZ, P4, !PT ;  /* 0x00000019ff097210 */ /* 0x001fe200027fe4ff */
[----:B------:R-:W-:Y:S01]  /*8df0*/  ULDC.64 UR8, c[0x0][0xae8] ;  /* 0x0002ba0000087ab9 */ /* 0x000fe20000000a00 */
[----:B------:R-:W-:Y:S01]  /*8e00*/  IMAD.X R23, RZ, RZ, R25, P0 ;  /* 0x000000ffff177224 */ /* 0x000fe200000e0619 */
[C---:B------:R-:W-:Y:S01]  /*8e10*/  IADD3 R13, P0, R14.reuse, 0x1800, RZ ;  /* 0x000018000e0d7810 */ /* 0x040fe20007f1e0ff */
[----:B------:R-:W-:Y:S01]  /*8e20*/  IMAD.MOV.U32 R29, RZ, RZ, R37 ;  /* 0x000000ffff1d7224 */ /* 0x000fe200078e0025 */
[----:B----4-:R-:W-:Y:S01]  /*8e30*/  @P2 SHF.R.U32.HI R29, RZ, R33, R4 ;  /* 0x00000021ff1d2219 */ /* 0x010fe20000011604 */
[----:B------:R-:W-:Y:S01]  /*8e40*/  IMAD.U32 R27, RZ, RZ, UR7 ;  /* 0x00000007ff1b7e24 */ /* 0x000fe2000f8e00ff */
[----:B------:R-:W-:Y:S01]  /*8e50*/  IADD3 R31, P4, R14, 0x4800, RZ ;  /* 0x000048000e1f7810 */ /* 0x000fe20007f9e0ff */
[----:B------:R-:W-:Y:S01]  /*8e60*/  USHF.R.S32.HI UR7, URZ, 0x1f, UR45 ;  /* 0x0000001f3f077899 */ /* 0x000fe2000801142d */
[----:B------:R-:W-:Y:S01]  /*8e70*/  MOV R27, UR4 ;  /* 0x00000004001b7c02 */ /* 0x000fe20008000f00 */
[----:B------:R-:W-:Y:S01]  /*8e80*/  IMAD.U32 R26, RZ, RZ, UR6 ;  /* 0x00000006ff1a7e24 */ /* 0x000fe2000f8e00ff */
[----:B------:R-:W-:Y:S01]  /*8e90*/  LOP3.LUT R12, R13, 0x380, RZ, 0xc0, !PT ;  /* 0x000003800d0c7812 */ /* 0x000fe200078ec0ff */
[----:B------:R-:W-:Y:S01]  /*8ea0*/  IMAD.MOV R33, RZ, RZ, -R29 ;  /* 0x000000ffff217224 */ /* 0x000fe200078e0a1d */
[----:B------:R-:W-:Y:S01]  /*8eb0*/  LOP3.LUT R4, R31, 0x380, RZ, 0xc0, !PT ;  /* 0x000003801f047812 */ /* 0x000fe200078ec0ff */
[----:B------:R-:W-:Y:S01]  /*8ec0*/  IMAD.U32 R30, RZ, RZ, UR12 ;  /* 0x0000000cff1e7e24 */ /* 0x000fe2000f8e00ff */
[----:B------:R-:W-:Y:S01]  /*8ed0*/  MOV R57, R24 ;  /* 0x0000001800397202 */ /* 0x000fe20000000f00 */
[----:B------:R-:W-:Y:S01]  /*8ee0*/  IMAD.X R21, RZ, RZ, R25, P3 ;  /* 0x000000ffff157224 */ /* 0x000fe200018e0619 */
[----:B------:R-:W-:Y:S01]  /*8ef0*/  SHF.R.U64 R12, R12, 0x3, RZ ;  /* 0x000000030c0c7819 */ /* 0x000fe200000012ff */
[----:B------:R-:W-:Y:S01]  /*8f00*/  IMAD.WIDE.U32 R24, R34, UR45, R26 ;  /* 0x0000002d22187c25 */ /* 0x000fe2000f8e001a */
[----:B------:R-:W-:Y:S01]  /*8f10*/  SHF.R.U64 R4, R4, 0x3, RZ ;  /* 0x0000000304047819 */ /* 0x000fe200000012ff */
[----:B------:R-:W-:Y:S01]  /*8f20*/  ULDC.64 UR4, c[0x0][0xb88] ;  /* 0x0002e20000047ab9 */ /* 0x000fe20000000a00 */
[----:B------:R-:W-:Y:S01]  /*8f30*/  MOV R54, R22 ;  /* 0x0000001600367202 */ /* 0x000fe20000000f00 */
[----:B------:R-:W-:Y:S01]  /*8f40*/  IMAD R28, R34, UR7, RZ ;  /* 0x00000007221c7c24 */ /* 0x000fe2000f8e02ff */
[----:B-1----:R-:W-:Y:S01]  /*8f50*/  LOP3.LUT R5, R6, 0x380, RZ, 0xc0, !PT ;  /* 0x0000038006057812 */ /* 0x002fe200078ec0ff */
[----:B------:R-:W-:-:S02]  /*8f60*/  IMAD R27, R18, R33, R37 ;  /* 0x00000021121b7224 */ /* 0x000fc400078e0225 */
[----:B------:R-:W-:Y:S01]  /*8f70*/  @!P1 VIADD R22, R30, 0x30860 ;  /* 0x000308601e169836 */ /* 0x000fe20000000000 */
[----:B------:R-:W-:Y:S01]  /*8f80*/  LOP3.LUT R12, R12, R13, RZ, 0x3c, !PT ;  /* 0x0000000d0c0c7212 */ /* 0x000fe200078e3cff */
[----:B------:R-:W-:Y:S01]  /*8f90*/  IMAD.X R13, RZ, RZ, R15, P0 ;  /* 0x000000ffff0d7224 */ /* 0x000fe200000e060f */
[----:B------:R-:W-:Y:S01]  /*8fa0*/  LOP3.LUT R4, R4, R31, RZ, 0x3c, !PT ;  /* 0x0000001f04047212 */ /* 0x000fe200078e3cff */
[----:B------:R-:W-:Y:S01]  /*8fb0*/  IMAD R28, R35, UR45, R28 ;  /* 0x0000002d231c7c24 */ /* 0x000fe2000f8e021c */
[----:B------:R-:W-:Y:S02]  /*8fc0*/  SHF.R.U64 R5, R5, 0x3, RZ ;  /* 0x0000000305057819 */ /* 0x000fe400000012ff */
[----:B------:R-:W-:Y:S02]  /*8fd0*/  SHF.R.S32.HI R31, RZ, 0x1f, R29 ;  /* 0x0000001fff1f7819 */ /* 0x000fe4000001141d */
[----:B------:R-:W-:Y:S02]  /*8fe0*/  IADD3 R24, P0, R29, R24, RZ ;  /* 0x000000181d187210 */ /* 0x000fe40007f1e0ff */
[----:B------:R-:W-:-:S02]  /*8ff0*/  SHF.R.S32.HI R26, RZ, 0x1f, R27 ;  /* 0x0000001fff1a7819 */ /* 0x000fc4000001141b */
[----:B------:R-:W-:Y:S01]  /*9000*/  @!P1 PRMT R22, RZ, 0x654, R22 ;  /* 0x00000654ff169816 */ /* 0x000fe20000000016 */
[----:B------:R-:W-:Y:S02]  /*9010*/  WARPGROUP.DEPBAR.LE gsb0, 0x0 ;  /* 0x00008000000079c5 */ /* 0x000fe40000010000 */
[----:B------:R-:W-:Y:S01]  /*9020*/  LOP3.LUT R20, R5, R6, RZ, 0x3c, !PT ;  /* 0x0000000605147212 */ /* 0x000fe200078e3cff */
[----:B------:R-:W-:Y:S01]  /*9030*/  IMAD R26, R26, UR4, RZ ;  /* 0x000000041a1a7c24 */ /* 0x000fe2000f8e02ff */
[----:B------:R-:W-:Y:S01]  /*9040*/  IADD3.X R25, R31, R25, R28, P0, !PT ;  /* 0x000000191f197210 */ /* 0x000fe200007fe41c */
[----:B------:R0:W-:Y:S01]  /*9050*/  @!P1 SYNCS.ARRIVE.TRANS64.RED.A1T0 RZ, [R22+URZ], RZ ;  /* 0x000000ff16ff99a7 */ /* 0x0001e2000810043f */
[----:B------:R-:W-:Y:S01]  /*9060*/  MOV R55, R20 ;  /* 0x0000001400377202 */ /* 0x000fe20000000f00 */
[C---:B------:R-:W-:Y:S02]  /*9070*/  IMAD R23, R27.reuse, UR5, R26 ;  /* 0x000000051b177c24 */ /* 0x040fe4000f8e021a */
[----:B------:R-:W-:Y:S01]  /*9080*/  IMAD.WIDE.U32 R20, R27, UR4, R24 ;  /* 0x000000041b147c25 */ /* 0x000fe2000f8e0018 */
[----:B------:R-:W-:Y:S01]  /*9090*/  ULDC.64 UR4, c[0x0][0xb50] ;  /* 0x0002d40000047ab9 */ /* 0x000fe20000000a00 */
[----:B------:R-:W-:-:S03]  /*90a0*/  MOV R56, R8 ;  /* 0x0000000800387202 */ /* 0x000fc60000000f00 */
[----:B------:R-:W-:Y:S02]  /*90b0*/  IADD3 R23, R21, R23, RZ ;  /* 0x0000001715177210 */ /* 0x000fe40007ffe0ff */
[----:B------:R-:W-:Y:S01]  /*90c0*/  LEA R58, P0, R20, UR4, 0x2 ;  /* 0x00000004143a7c11 */ /* 0x000fe2000f8010ff */
[-C--:B--2---:R-:W-:Y:S01]  /*90d0*/  FMUL.FTZ R8, R121, R11.reuse ;  /* 0x0000000b79087220 */ /* 0x084fe20000410000 */
        /* <DEDUP_REMOVED lines=15> */
[----:B------:R-:W-:Y:S01]  /*91d0*/  LEA.HI.X R59, R20, UR5, R23, 0x2, P0 ;  /* 0x00000005143b7c11 */ /* 0x000fe200080f1417 */
[-C--:B------:R-:W-:Y:S01]  /*91e0*/  FMUL.FTZ R11, R123, R10.reuse ;  /* 0x0000000a7b0b7220 */ /* 0x080fe20000410000 */
[-C--:B------:R-:W-:Y:S01]  /*91f0*/  FMUL.FTZ R20, R122, R10.reuse ;  /* 0x0000000a7a147220 */ /* 0x080fe20000410000 */
[----:B------:R-:W-:Y:S01]  /*9200*/  LOP3.LUT P0, RZ, R32, 0x3, RZ, 0xc0, !PT ;  /* 0x0000000320ff7812 */ /* 0x000fe2000780c0ff */
[-C--:B------:R-:W-:Y:S01]  /*9210*/  FMUL.FTZ R23, R127, R10.reuse ;  /* 0x0000000a7f177220 */ /* 0x080fe20000410000 */
[----:B------:R-:W-:Y:S01]  /*9220*/  FMUL.FTZ R24, R126, R10 ;  /* 0x0000000a7e187220 */ /* 0x000fe20000410000 */
[----:B------:R-:W-:-:S02]  /*9230*/  IMAD R52, R3, 0xc0, R36 ;  /* 0x000000c003347824 */ /* 0x000fc400078e0224 */
        /* <DEDUP_REMOVED lines=13> */
[----:B------:R-:W-:Y:S01]  /*9310*/  ULDC UR4, c[0x0][0xa88] ;  /* 0x0002a20000047ab9 */ /* 0x000fe20000000800 */
[----:B------:R-:W-:-:S02]  /*9320*/  F2FP.F16.F32.PACK_AB R9, R11, R20 ;  /* 0x000000140b09723e */ /* 0x000fc400000000ff */
[----:B------:R-:W-:Y:S02]  /*9330*/  F2FP.F16.F32.PACK_AB R10, R21, R22 ;  /* 0x00000016150a723e */ /* 0x000fe400000000ff */
[----:B------:R-:W-:Y:S01]  /*9340*/  F2FP.F16.F32.PACK_AB R11, R23, R24 ;  /* 0x00000018170b723e */ /* 0x000fe200000000ff */
[----:B------:R-:W-:Y:S01]  /*9350*/  BAR.SYNC.DEFER_BLOCKING 0x1, 0x180 ;  /* 0x0046000000007b1d */ /* 0x000fe20000010000 */
[----:B------:R-:W-:Y:S01]  /*9360*/  F2FP.F16.F32.PACK_AB R20, R25, R26 ;  /* 0x0000001a1914723e */ /* 0x000fe200000000ff */
[----:B------:R-:W-:Y:S01]  /*9370*/  IMAD R49, R18, UR4, RZ ;  /* 0x0000000412317c24 */ /* 0x000fe2000f8e02ff */
[----:B------:R-:W-:Y:S02]  /*9380*/  F2FP.F16.F32.PACK_AB R21, R27, R28 ;  /* 0x0000001c1b15723e */ /* 0x000fe400000000ff */
[----:B------:R-:W-:Y:S02]  /*9390*/  F2FP.F16.F32.PACK_AB R22, R29, R30 ;  /* 0x0000001e1d16723e */ /* 0x000fe400000000ff */
[----:B------:R-:W-:Y:S01]  /*93a0*/  F2FP.F16.F32.PACK_AB R23, R31, R32 ;  /* 0x000000201f17723e */ /* 0x000fe200000000ff */
        /* <DEDUP_REMOVED lines=10> */
[----:B------:R-:W-:-:S03]  /*9450*/  ISETP.GE.OR P1, PT, R52, R49, P0 ;  /* 0x000000313400720c */ /* 0x000fc60000726670 */
[----:B------:R1:W-:Y:S01]  /*9460*/  STSM.16.M88.4 [R56], R20 ;  /* 0x0000001438007844 */ /* 0x0003e20000000200 */
[----:B------:R-:W-:-:S03]  /*9470*/  ISETP.GE.OR P0, PT, R50, R49, P0 ;  /* 0x000000313200720c */ /* 0x000fc60000706670 */
[----:B------:R-:W-:Y:S04]  /*9480*/  STSM.16.M88.4 [R55], R24 ;  /* 0x0000001837007844 */ /* 0x000fe80000000200 */
[----:B------:R-:W-:Y:S04]  /*9490*/  STSM.16.M88.4 [R54], R44 ;  /* 0x0000002c36007844 */ /* 0x000fe80000000200 */
[----:B------:R-:W-:Y:S01]  /*94a0*/  SHFL.IDX PT, R50, R58, RZ, 0x1c1f ;  /* 0x001c1fff3a327589 */ /* 0x000fe200000e0000 */
[C---:B------:R-:W-:Y:S01]  /*94b0*/  IADD3 R7, P3, R14.reuse, 0x3000, RZ ;  /* 0x000030000e077810 */ /* 0x040fe20007f7e0ff */
[----:B0-----:R-:W0:Y:S02]  /*94c0*/  @P2 LDC R9, c[0x0][0xbec] ;  /* 0x0002fb00ff092b82 */ /* 0x001e240000000800 */
[----:B------:R-:W2:Y:S06]  /*94d0*/  SHFL.IDX PT, R51, R59, RZ, 0x1c1f ;  /* 0x001c1fff3b337589 */ /* 0x000eac00000e0000 */
[----:B------:R-:W-:Y:S06]  /*94e0*/  BAR.SYNC.DEFER_BLOCKING 0x1, 0x180 ;  /* 0x0046000000007b1d */ /* 0x000fec0000010000 */
[----:B------:R-:W-:Y:S01]  /*94f0*/  SHFL.IDX PT, R53, R59, 0x1, 0x1c1f ;  /* 0x003c1f003b357f89 */ /* 0x000fe200000e0000 */
[----:B------:R-:W-:Y:S01]  /*9500*/  LOP3.LUT R5, R14, 0x380, RZ, 0xc0, !PT ;  /* 0x000003800e057812 */ /* 0x000fe200078ec0ff */
[----:B-1----:R-:W1:Y:S02]  /*9510*/  @P2 LDC R20, c[0x0][0xbf0] ;  /* 0x0002fc00ff142b82 */ /* 0x002e640000000800 */
[----:B------:R-:W3:Y:S01]  /*9520*/  SHFL.IDX PT, R52, R58, 0x1, 0x1c1f ;  /* 0x003c1f003a347f89 */ /* 0x000ee200000e0000 */
[----:B------:R-:W-:-:S02]  /*9530*/  LOP3.LUT R6, R7, 0x380, RZ, 0xc0, !PT ;  /* 0x0000038007067812 */ /* 0x000fc400078ec0ff */
[----:B------:R-:W-:Y:S02]  /*9540*/  SHF.R.U64 R5, R5, 0x3, RZ ;  /* 0x0000000305057819 */ /* 0x000fe400000012ff */
[----:B------:R-:W-:Y:S01]  /*9550*/  SHF.R.U64 R6, R6, 0x3, RZ ;  /* 0x0000000306067819 */ /* 0x000fe200000012ff */
[----:B------:R-:W4:Y:S01]  /*9560*/  LDC.64 R10, c[0x0][0xae0] ;  /* 0x0002b800ff0a7b82 */ /* 0x000f220000000a00 */
[----:B------:R-:W-:Y:S02]  /*9570*/  LOP3.LUT R14, R5, R14, RZ, 0x3c, !PT ;  /* 0x0000000e050e7212 */ /* 0x000fe400078e3cff */
[----:B------:R-:W-:Y:S01]  /*9580*/  LOP3.LUT R6, R6, R7, RZ, 0x3c, !PT ;  /* 0x0000000706067212 */ /* 0x000fe200078e3cff */
[----:B------:R-:W-:Y:S01]  /*9590*/  IMAD.X R7, RZ, RZ, R15, P3 ;  /* 0x000000ffff077224 */ /* 0x000fe200018e060f */
[----:B------:R-:W-:Y:S01]  /*95a0*/  IADD3.X R5, RZ, R15, RZ, P4, !PT ;  /* 0x0000000fff057210 */ /* 0x000fe200027fe4ff */
[----:B--2---:R-:W-:Y:S04]  /*95b0*/  @!P1 ST.E desc[UR46][R50.64], R19 ;  /* 0x0000001332009985 */ /* 0x004fe8000c10192e */
[----:B---3--:R-:W-:Y:S04]  /*95c0*/  @!P0 ST.E desc[UR46][R52.64], R48 ;  /* 0x0000003034008985 */ /* 0x008fe8000c10192e */
[----:B------:R-:W2:Y:S04]  /*95d0*/  LD.E.128 R28, desc[UR46][R14.64] ;  /* 0x0000002e0e1c7980 */ /* 0x000ea8000c101d00 */
[----:B------:R-:W3:Y:S04]  /*95e0*/  LD.E.128 R32, desc[UR46][R12.64] ;  /* 0x0000002e0c207980 */ /* 0x000ee8000c101d00 */
[----:B------:R-:W5:Y:S04]  /*95f0*/  LD.E.128 R36, desc[UR46][R6.64] ;  /* 0x0000002e06247980 */ /* 0x000f68000c101d00 */
[----:B------:R0:W5:Y:S01]  /*9600*/  LD.E.128 R40, desc[UR46][R4.64] ;  /* 0x0000002e04287980 */ /* 0x000162000c101d00 */
[----:B------:R-:W-:Y:S01]  /*9610*/  IMAD R8, R62, 0x30, R60 ;  /* 0x000000303e087824 */ /* 0x000fe200078e023c */
[----:B------:R-:W-:-:S02]  /*9620*/  UIMAD UR6, UR11, UR8, URZ ;  /* 0x000000080b0672a4 */ /* 0x000fc4000f8e023f */
[----:B------:R-:W-:Y:S01]  /*9630*/  UIMAD.WIDE.U32 UR4, UR10, UR8, URZ ;  /* 0x000000080a0472a5 */ /* 0x000fe2000f8e003f */
[----:B------:R-:W-:Y:S01]  /*9640*/  IMAD R8, R3, 0xc0, R8 ;  /* 0x000000c003087824 */ /* 0x000fe200078e0208 */
[----:B------:R-:W-:Y:S01]  /*9650*/  UIMAD UR6, UR10, UR9, UR6 ;  /* 0x000000090a0672a4 */ /* 0x000fe2000f8e0206 */
[----:B------:R-:W-:Y:S01]  /*9660*/  @!PT LDS RZ, [RZ] ;  /* 0x00000000fffff984 */ /* 0x000fe20000000800 */
[----:B------:R-:W-:Y:S01]  /*9670*/  @!PT LDS RZ, [RZ] ;  /* 0x00000000fffff984 */ /* 0x000fe20000000800 */
[----:B------:R-:W-:Y:S01]  /*9680*/  @!PT LDS RZ, [RZ] ;  /* 0x00000000fffff984 */ /* 0x000fe20000000800 */
[----:B------:R-:W-:Y:S01]  /*9690*/  @!PT LDS RZ, [RZ] ;  /* 0x00000000fffff984 */ /* 0x000fe20000000800 */
[----:B------:R1:W-:Y:S06]  /*96a0*/  MEMBAR.ALL.CTA ;  /* 0x0000000000007992 */ /* 0x0003ec0000008000 */
[----:B-1----:R-:W1:Y:S01]  /*96b0*/  FENCE.VIEW.ASYNC.S ;  /* 0x00000000000073c6 */ /* 0x002e620000000000 */
[----:B------:R-:W-:Y:S01]  /*96c0*/  ULDC.64 UR8, c[0x0][0xaf0] ;  /* 0x0002bc0000087ab9 */ /* 0x000fe20000000a00 */
[----:B0-----:R-:W-:Y:S01]  /*96d0*/  @P2 IMAD.HI.U32 R5, R8, R9, RZ ;  /* 0x0000000908052227 */ /* 0x001fe200078e00ff */
[----:B------:R-:W-:-:S02]  /*96e0*/  UIADD3 UR5, UR5, UR6, URZ ;  /* 0x0000000605057290 */ /* 0x000fc4000fffe03f */
[----:B------:R-:W-:Y:S01]  /*96f0*/  UIMAD UR6, UR7, UR8, URZ ;  /* 0x00000008070672a4 */ /* 0x000fe2000f8e023f */
[----:B------:R-:W-:Y:S01]  /*9700*/  IMAD.MOV.U32 R4, RZ, RZ, R8 ;  /* 0x000000ffff047224 */ /* 0x000fe200078e0008 */
[----:B------:R-:W-:Y:S01]  /*9710*/  @P2 SHF.R.U32.HI R4, RZ, R20, R5 ;  /* 0x00000014ff042219 */ /* 0x000fe20000011605 */
[----:B------:R-:W-:Y:S02]  /*9720*/  UIMAD.WIDE.U32 UR4, UR45, UR8, UR4 ;  /* 0x000000082d0472a5 */ /* 0x000fe4000f8e0004 */
[----:B------:R-:W-:Y:S01]  /*9730*/  UIMAD UR6, UR45, UR9, UR6 ;  /* 0x000000092d0672a4 */ /* 0x000fe2000f8e0206 */
[--C-:B------:R-:W-:Y:S01]  /*9740*/  SHF.R.S32.HI R5, RZ, 0x1f, R4.reuse ;  /* 0x0000001fff057819 */ /* 0x100fe20000011404 */
[----:B------:R-:W-:Y:S02]  /*9750*/  IMAD.MOV R7, RZ, RZ, -R4 ;  /* 0x000000ffff077224 */ /* 0x000fe400078e0a04 */
[----:B------:R-:W-:Y:S02]  /*9760*/  UIADD3 UR5, UR5, UR6, URZ ;  /* 0x0000000605057290 */ /* 0x000fe4000fffe03f */
[----:B----4-:R-:W-:-:S02]  /*9770*/  IMAD R5, R5, R10, RZ ;  /* 0x0000000a05057224 */ /* 0x010fc400078e02ff */
[----:B------:R-:W-:Y:S02]  /*9780*/  IMAD R7, R18, R7, R8 ;  /* 0x0000000712077224 */ /* 0x000fe400078e0208 */
[C---:B------:R-:W-:Y:S02]  /*9790*/  IMAD R9, R4.reuse, R11, R5 ;  /* 0x0000000b04097224 */ /* 0x040fe400078e0205 */
[----:B------:R-:W-:Y:S01]  /*97a0*/  IMAD.WIDE.U32 R4, R4, R10, UR4 ;  /* 0x0000000404047e25 */ /* 0x000fe2000f8e000a */
[----:B------:R-:W-:Y:S01]  /*97b0*/  SHF.R.S32.HI R6, RZ, 0x1f, R7 ;  /* 0x0000001fff067819 */ /* 0x000fe20000011407 */
[----:B------:R-:W-:-:S03]  /*97c0*/  ULDC.64 UR4, c[0x0][0xad8] ;  /* 0x0002b60000047ab9 */ /* 0x000fc60000000a00 */
[----:B------:R-:W-:Y:S01]  /*97d0*/  IADD3 R5, R5, R9, RZ ;  /* 0x0000000905057210 */ /* 0x000fe20007ffe0ff */
[----:B------:R-:W-:-:S04]  /*97e0*/  IMAD R6, R6, UR4, RZ ;  /* 0x0000000406067c24 */ /* 0x000fc8000f8e02ff */
[C---:B------:R-:W-:Y:S02]  /*97f0*/  IMAD R9, R7.reuse, UR5, R6 ;  /* 0x0000000507097c24 */ /* 0x040fe4000f8e0206 */
[----:B------:R-:W-:Y:S01]  /*9800*/  IMAD.WIDE.U32 R4, R7, UR4, R4 ;  /* 0x0000000407047c25 */ /* 0x000fe2000f8e0004 */
[----:B------:R-:W-:-:S03]  /*9810*/  ULDC.64 UR4, c[0x0][0xa80] ;  /* 0x0002a00000047ab9 */ /* 0x000fc60000000a00 */
[----:B------:R-:W-:Y:S01]  /*9820*/  IMAD.IADD R5, R5, 0x1, R9 ;  /* 0x0000000105057824 */ /* 0x000fe200078e0209 */
[C---:B------:R-:W-:Y:S01]  /*9830*/  LEA R13, P0, R4.reuse, UR4, 0x1 ;  /* 0x00000004040d7c11 */ /* 0x040fe2000f8008ff */
[----:B------:R-:W-:Y:S01]  /*9840*/  IMAD R20, R3, 0xc0, R60 ;  /* 0x000000c003147824 */ /* 0x000fe200078e023c */
[----:B------:R-:W-:Y:S01]  /*9850*/  ULDC UR4, c[0x0][0xac8] ;  /* 0x0002b20000047ab9 */ /* 0x000fe20000000800 */
[----:B------:R-:W0:Y:S01]  /*9860*/  LDC R3, c[0x0][0xc34] ;  /* 0x00030d00ff037b82 */ /* 0x000e220000000800 */
[----:B------:R-:W-:Y:S01]  /*9870*/  LEA.HI.X R15, R4, UR5, R5, 0x1, P0 ;  /* 0x00000005040f7c11 */ /* 0x000fe200080f0c05 */
[----:B-1----:R-:W-:Y:S04]  /*9880*/  SHFL.IDX PT, R6, R13, 0x1, 0x181f ;  /* 0x00381f000d067f89 */ /* 0x002fe800000e0000 */
[----:B------:R-:W-:Y:S04]  /*9890*/  SHFL.IDX PT, R4, R13, RZ, 0x181f ;  /* 0x00181fff0d047589 */ /* 0x000fe800000e0000 */
[----:B------:R-:W1:Y:S04]  /*98a0*/  SHFL.IDX PT, R5, R15, RZ, 0x181f ;  /* 0x00181fff0f057589 */ /* 0x000e6800000e0000 */
[----:B------:R-:W4:Y:S04]  /*98b0*/  SHFL.IDX PT, R7, R15, 0x1, 0x181f ;  /* 0x00381f000f077f89 */ /* 0x000f2800000e0000 */
[----:B------:R-:W-:Y:S04]  /*98c0*/  SHFL.IDX PT, R8, R13, 0x2, 0x181f ;  /* 0x00581f000d087f89 */ /* 0x000fe800000e0000 */
[----:B------:R-:W0:Y:S04]  /*98d0*/  SHFL.IDX PT, R9, R15, 0x2, 0x181f ;  /* 0x00581f000f097f89 */ /* 0x000e2800000e0000 */
[----:B------:R-:W-:Y:S04]  /*98e0*/  SHFL.IDX PT, R10, R13, 0x3, 0x181f ;  /* 0x00781f000d0a7f89 */ /* 0x000fe800000e0000 */
[----:B------:R-:W0:Y:S01]  /*98f0*/  SHFL.IDX PT, R11, R15, 0x3, 0x181f ;  /* 0x00781f000f0b7f89 */ /* 0x000e2200000e0000 */
[----:B------:R-:W-:Y:S01]  /*9900*/  ISETP.GE.AND P0, PT, R0, UR4, PT ;  /* 0x0000000400007c0c */ /* 0x000fe2000bf06270 */
[----:B------:R-:W-:-:S02]  /*9910*/  VIADD R12, R20, 0x30 ;  /* 0x00000030140c7836 */ /* 0x000fc40000000000 */
[C---:B------:R-:W-:Y:S01]  /*9920*/  VIADD R14, R20.reuse, 0x60 ;  /* 0x00000060140e7836 */ /* 0x040fe20000000000 */
[C---:B------:R-:W-:Y:S01]  /*9930*/  IADD3 R18, R20.reuse, 0x90, RZ ;  /* 0x0000009014127810 */ /* 0x040fe20007ffe0ff */
[----:B------:R-:W-:Y:S01]  /*9940*/  UIADD3 UR4, UR40, 0x30820, URZ ;  /* 0x0003082028047890 */ /* 0x000fe2000fffe03f */
[-C--:B------:R-:W-:Y:S02]  /*9950*/  ISETP.GE.OR P1, PT, R20, R49.reuse, P0 ;  /* 0x000000311400720c */ /* 0x080fe40000726670 */
[-C--:B------:R-:W-:Y:S02]  /*9960*/  ISETP.GE.OR P2, PT, R12, R49.reuse, P0 ;  /* 0x000000310c00720c */ /* 0x080fe40000746670 */
[-C--:B------:R-:W-:Y:S01]  /*9970*/  ISETP.GE.OR P3, PT, R14, R49.reuse, P0 ;  /* 0x000000310e00720c */ /* 0x080fe20000766670 */
[----:B------:R-:W-:Y:S01]  /*9980*/  UPRMT UR4, URZ, 0x654, UR4 ;  /* 0x000006543f047896 */ /* 0x000fe20008000004 */
[----:B------:R-:W-:-:S07]  /*9990*/  ISETP.GE.OR P0, PT, R18, R49, P0 ;  /* 0x000000311200720c */ /* 0x000fce0000706670 */
[C---:B-1----:R-:W-:Y:S01]  /*99a0*/  @!P1 IMAD.WIDE R4, R0.reuse, 0x2, R4 ;  /* 0x0000000200049825 */ /* 0x042fe200078e0204 */
[----:B------:R-:W-:Y:S01]  /*99b0*/  SYNCS.ARRIVE.TRANS64.RED.A1T0 RZ, [UR4], RZ ;  /* 0x000000ffffff79a7 */ /* 0x000fe20008100404 */
[----:B------:R-:W-:Y:S02]  /*99c0*/  ULDC UR4, c[0x0][0xc] ;  /* 0x0000030000047ab9 */ /* 0x000fe40000000800 */
[----:B----4-:R-:W-:Y:S01]  /*99d0*/  @!P2 IMAD.WIDE R6, R0, 0x2, R6 ;  /* 0x000000020006a825 */ /* 0x010fe200078e0206 */
[----:B------:R-:W-:-:S03]  /*99e0*/  UIADD3 UR41, UR4, UR41, URZ ;  /* 0x0000002904297290 */ /* 0x000fc6000fffe03f */
[----:B0-----:R-:W-:-:S04]  /*99f0*/  @!P3 IMAD.WIDE R8, R0, 0x2, R8 ;  /* 0x000000020008b825 */ /* 0x001fc800078e0208 */
[----:B------:R-:W-:Y:S01]  /*9a00*/  @!P0 IMAD.WIDE R10, R0, 0x2, R10 ;  /* 0x00000002000a8825 */ /* 0x000fe200078e020a */
[----:B------:R-:W-:-:S04]  /*9a10*/  UIADD3 UR39, UR39, 0x1, URZ ;  /* 0x0000000127277890 */ /* 0x000fc8000fffe03f */
[----:B------:R-:W-:-:S04]  /*9a20*/  UISETP.NE.AND UP0, UPT, UR39, 0x2, UPT ;  /* 0x000000022700788c */ /* 0x000fc8000bf05270 */
[----:B------:R-:W-:Y:S02]  /*9a30*/  USEL UR4, URZ, 0x1, UP0 ;  /* 0x000000013f047887 */ /* 0x000fe40008000000 */
[----:B------:R-:W-:Y:S02]  /*9a40*/  UIADD3 UR37, UR37, 0x1, URZ ;  /* 0x0000000125257890 */ /* 0x000fe4000fffe03f */
[----:B------:R-:W-:Y:S02]  /*9a50*/  ULOP3.LUT UR38, UR38, UR4, URZ, 0x3c, !UPT ;  /* 0x0000000426267292 */ /* 0x000fe4000f8e3c3f */
[----:B------:R-:W-:Y:S01]  /*9a60*/  USEL UR39, UR39, URZ, UP0 ;  /* 0x0000003f27277287 */ /* 0x000fe20008000000 */
[----:B--2---:R1:W-:Y:S04]  /*9a70*/  @!P1 ST.E.128 desc[UR46][R4.64], R28 ;  /* 0x0000001c04009985 */ /* 0x0043e8000c101d2e */
[----:B---3--:R1:W-:Y:S04]  /*9a80*/  @!P2 ST.E.128 desc[UR46][R6.64], R32 ;  /* 0x000000200600a985 */ /* 0x0083e8000c101d2e */
[----:B-----5:R1:W-:Y:S04]  /*9a90*/  @!P3 ST.E.128 desc[UR46][R8.64], R36 ;  /* 0x000000240800b985 */ /* 0x0203e8000c101d2e */
[----:B------:R1:W-:Y:S01]  /*9aa0*/  @!P0 ST.E.128 desc[UR46][R10.64], R40 ;  /* 0x000000280a008985 */ /* 0x0003e2000c101d2e */
[----:B------:R-:W-:-:S13]  /*9ab0*/  ISETP.LE.AND P0, PT, R3, UR41, PT ;  /* 0x0000002903007c0c */ /* 0x000fda000bf03270 */
[----:B------:R-:W-:Y:S05]  /*9ac0*/  @!P0 BRA `(.L_x_12682) ;  /* 0xffffff7400308947 */ /* 0x000fea000383ffff */
[----:B------:R-:W-:Y:S05]  /*9ad0*/  EXIT ;  /* 0x000000000000794d */ /* 0x000fea0003800000 */
.L_x_12660:
[----:B------:R-:W-:-:S08]  /*9ae0*/  NOP ;  /* 0x0000000000007918 */ /* 0x000fd00000000000 */
[----:B------:R-:W0:-:S00]  /*9af0*/  USETMAXREG.DEALLOC.CTAPOOL 0x20 ;  /* 0x00000020000079c8 */ /* 0x000e0000080e0500 */
        /* <DEDUP_REMOVED lines=10> */
[----:B------:R-:W-:Y:S01]  /*9ba0*/  MOV R22, 0x1 ;  /* 0x0000000100167802 */ /* 0x000fe20000000f00 */
[----:B------:R-:W-:Y:S01]  /*9bb0*/  IMAD.MOV.U32 R16, RZ, RZ, RZ ;  /* 0x000000ffff107224 */ /* 0x000fe200078e00ff */
[----:B------:R-:W-:Y:S01]  /*9bc0*/  ULDC.64 UR40, c[0x0][0x198] ;  /* 0x0000660000287ab9 */ /* 0x000fe20000000a00 */
[----:B------:R-:W-:Y:S01]  /*9bd0*/  ULDC UR38, c[0x0][0xc] ;  /* 0x0000030000267ab9 */ /* 0x000fe20000000800 */
[----:B-1----:R-:W-:Y:S01]  /*9be0*/  ULEA UR37, UR4, UR37, 0x18 ;  /* 0x0000002504257291 */ /* 0x002fe2000f8ec03f */
[C---:B0-----:R-:W-:Y:S02]  /*9bf0*/  SHF.L.U32 R0, R5.reuse, 0x3, RZ ;  /* 0x0000000305007819 */ /* 0x041fe400000006ff */
[----:B------:R-:W-:-:S02]  /*9c00*/  LOP3.LUT R4, R5, 0x7f, RZ, 0xc0, !PT ;  /* 0x0000007f05047812 */ /* 0x000fc400078ec0ff */
[----:B------:R-:W-:Y:S01]  /*9c10*/  LOP3.LUT R2, R0, 0x1f8, RZ, 0xc0, !PT ;  /* 0x000001f800027812 */ /* 0x000fe200078ec0ff */
[----:B------:R-:W-:Y:S02]  /*9c20*/  IMAD.U32 R0, RZ, RZ, UR5 ;  /* 0x00000005ff007e24 */ /* 0x000fe4000f8e00ff */
[----:B------:R-:W-:Y:S01]  /*9c30*/  IMAD.SHL.U32 R3, R4, 0x8, RZ ;  /* 0x0000000804037824 */ /* 0x000fe200078e00ff */
[----:B------:R-:W-:Y:S02]  /*9c40*/  LOP3.LUT R2, R2, 0x38, R5, 0x78, !PT ;  /* 0x0000003802027812 */ /* 0x000fe400078e7805 */
[----:B------:R0:W-:Y:S01]  /*9c50*/  STL [R1+0x8], R0 ;  /* 0x0000080001007387 */ /* 0x0001e20000100800 */
[----:B------:R-:W-:Y:S02]  /*9c60*/  SHF.R.U32.HI R4, RZ, 0x3, R4 ;  /* 0x00000003ff047819 */ /* 0x000fe40000011604 */
[----:B------:R-:W-:Y:S01]  /*9c70*/  LOP3.LUT R2, R2, 0x200, R3, 0xf8, !PT ;  /* 0x0000020002027812 */ /* 0x000fe200078ef803 */
[----:B------:R1:W-:Y:S01]  /*9c80*/  STL [R1+0x20], RZ ;  /* 0x000020ff01007387 */ /* 0x0003e20000100800 */
[----:B------:R-:W-:-:S02]  /*9c90*/  IMAD.SHL.U32 R3, R5, 0x10, RZ ;  /* 0x0000001005037824 */ /* 0x000fc400078e00ff */
[----:B------:R-:W-:-:S03]  /*9ca0*/  LEA R27, R2, UR37, 0x1 ;  /* 0x00000025021b7c11 */ /* 0x000fc6000f8e08ff */
[----:B0-----:R-:W-:-:S07]  /*9cb0*/  LOP3.LUT R0, R4, 0x70, R3, 0xf8, !PT ;  /* 0x0000007004007812 */ /* 0x001fce00078ef803 */
.L_x_12747:
[----:B------:R-:W2:Y:S01]  /*9cc0*/  LDL R6, [R1+0x8] ;  /* 0x0000080001067983 */ /* 0x000ea20000100800 */
[----:B0-----:R-:W0:Y:S01]  /*9cd0*/  LDC R0, c[0x0][0xc38] ;  /* 0x00030e00ff007b82 */ /* 0x001e220000000800 */
[----:B------:R-:W-:Y:S05]  /*9ce0*/  YIELD ;  /* 0x0000000000007946 */ /* 0x000fea0003800000 */
[----:B------:R-:W-:Y:S02]  /*9cf0*/  ULDC.64 UR4, c[0x0][0x418] ;  /* 0x0001060000047ab9 */ /* 0x000fe40000000a00 */
[----:B------:R-:W3:Y:S01]  /*9d00*/  LDC R4, c[0x0][0xc44] ;  /* 0x00031100ff047b82 */ /* 0x000ee20000000800 */
[----:B------:R-:W-:-:S03]  /*9d10*/  UISETP.NE.U32.AND UP0, UPT, UR4, URZ, UPT ;  /* 0x0000003f0400728c */ /* 0x000fc6000bf05070 */
[----:B------:R-:W-:Y:S01]  /*9d20*/  ULDC UR4, c[0x0][0x424] ;  /* 0x0001090000047ab9 */ /* 0x000fe20000000800 */
[----:B------:R-:W-:-:S04]  /*9d30*/  UISETP.NE.AND.EX UP0, UPT, UR5, URZ, UPT, UP0 ;  /* 0x0000003f0500728c */ /* 0x000fc8000bf05300 */
[----:B------:R-:W-:Y:S01]  /*9d40*/  USEL UR4, UR4, 0x1, UP0 ;  /* 0x0000000104047887 */ /* 0x000fe20008000000 */
[----:B0-----:R-:W-:Y:S02]  /*9d50*/  ISETP.NE.AND P0, PT, R0, 0x1, PT ;  /* 0x000000010000780c */ /* 0x001fe40003f05270 */
[----:B---3--:R-:W-:-:S11]  /*9d60*/  ISETP.NE.AND P1, PT, R4, 0x1, PT ;  /* 0x000000010400780c */ /* 0x008fd60003f25270 */
[----:B------:R-:W2:Y:S08]  /*9d70*/  @P0 LDC R0, c[0x0][0xc3c] ;  /* 0x00030f00ff000b82 */ /* 0x000eb00000000800 */
[----:B------:R-:W0:Y:S08]  /*9d80*/  @P0 LDC R5, c[0x0][0xc40] ;  /* 0x00031000ff050b82 */ /* 0x000e300000000800 */
[----:B------:R-:W3:Y:S01]  /*9d90*/  @P1 LDC.64 R2, c[0x0][0xc48] ;  /* 0x00031200ff021b82 */ /* 0x000ee20000000a00 */
[----:B--2---:R-:W-:-:S05]  /*9da0*/  @P0 IMAD.HI.U32 R0, R6, R0, RZ ;  /* 0x0000000006000227 */ /* 0x004fca00078e00ff */
[----:B0-----:R-:W-:Y:S02]  /*9db0*/  @P0 SHF.R.U32.HI R6, RZ, R5, R0 ;  /* 0x00000005ff060219 */ /* 0x001fe40000011600 */
[----:B------:R-:W0:Y:S03]  /*9dc0*/  LDC R0, c[0x0][0x2f0] ;  /* 0x0000bc00ff007b82 */ /* 0x000e260000000800 */
[----:B---3--:R-:W-:Y:S01]  /*9dd0*/  @P1 IMAD.HI.U32 R2, R6, R2, RZ ;  /* 0x0000000206021227 */ /* 0x008fe200078e00ff */
[----:B------:R2:W-:Y:S03]  /*9de0*/  STL [R1], R6 ;  /* 0x0000000601007387 */ /* 0x0005e60000100800 */
[----:B------:R-:W-:Y:S01]  /*9df0*/  IMAD.MOV.U32 R28, RZ, RZ, R6 ;  /* 0x000000ffff1c7224 */ /* 0x000fe200078e0006 */
[----:B------:R-:W-:-:S04]  /*9e00*/  @P1 SHF.R.U32.HI R28, RZ, R3, R2 ;  /* 0x00000003ff1c1219 */ /* 0x000fc80000011602 */
[----:B------:R-:W-:-:S05]  /*9e10*/  IADD3 R17, -R28, RZ, RZ ;  /* 0x000000ff1c117210 */ /* 0x000fca0007ffe1ff */
[----:B------:R-:W-:Y:S02]  /*9e20*/  IMAD R17, R4, R17, R6 ;  /* 0x0000001104117224 */ /* 0x000fe400078e0206 */
[----:B0-----:R-:W-:Y:S01]  /*9e30*/  IMAD R7, R0, UR4, RZ ;  /* 0x0000000400077c24 */ /* 0x001fe2000f8e02ff */
[----:B------:R-:W-:-:S03]  /*9e40*/  UIADD3 UR4, UR37, 0x12400, URZ ;  /* 0x0001240025047890 */ /* 0x000fc6000fffe03f */
[----:B------:R-:W-:Y:S01]  /*9e50*/  VIADD R0, R7, 0xbf ;  /* 0x000000bf07007836 */ /* 0x000fe20000000000 */
[----:B------:R2:W-:Y:S01]  /*9e60*/  STL [R1+0x18], R7 ;  /* 0x0000180701007387 */ /* 0x0005e20000100800 */
[----:B------:R-:W-:Y:S02]  /*9e70*/  ULOP3.LUT UP0, URZ, UR4, 0x3ff, URZ, 0xc0, !UPT ;  /* 0x000003ff043f7892 */ /* 0x000fe4000f80c03f */
[----:B------:R-:W-:-:S04]  /*9e80*/  IMAD.HI R0, R0, 0x2aaaaaab, RZ ;  /* 0x2aaaaaab00007827 */ /* 0x000fc800078e02ff */
        /* <DEDUP_REMOVED lines=10> */
[----:B--2---:R-:W-:Y:S01]  /*9f30*/  MOV R7, UR9 ;  /* 0x0000000900077c02 */ /* 0x004fe20008000f00 */
        /* <DEDUP_REMOVED lines=9> */
[----:B01----:R-:W-:Y:S05]  /*9fd0*/  CALL.ABS.NOINC R2 ;  /* 0x0000000002007343 */ /* 0x003fea0003c00000 */
.L_x_12684:
        /* <DEDUP_REMOVED lines=10> */
[----:B--2---:R-:W-:Y:S01]  /*a080*/  MOV R6, UR8 ;  /* 0x0000000800067c02 */ /* 0x004fe20008000f00 */
        /* <DEDUP_REMOVED lines=8> */
[----:B-1-3--:R-:W-:Y:S05]  /*a110*/  CALL.ABS.NOINC R2 ;  /* 0x0000000002007343 */ /* 0x00afea0003c00000 */
.L_x_12686:
[----:B------:R0:W1:Y:S01]  /*a120*/  LDC.64 R2, c[0x4][R18] ;  /* 0x0100000012027b82 */ /* 0x0000620000000a00 */
[----:B------:R-:W-:Y:S01]  /*a130*/  ULDC.64 UR6, c[0x4][0x1b8] ;  /* 0x01006e0000067ab9 */ /* 0x000fe20000000a00 */
[----:B------:R-:W-:Y:S01]  /*a140*/  ULDC.64 UR8, c[0x4][0x1c0] ;  /* 0x0100700000087ab9 */ /* 0x000fe20000000a00 */
[----:B------:R-:W-:Y:S01]  /*a150*/  ULDC.64 UR4, c[0x4][0x40] ;  /* 0x0100100000047ab9 */ /* 0x000fe20000000a00 */
        /* <DEDUP_REMOVED lines=11> */
.L_x_12685:
[----:B------:R-:W-:Y:S01]  /*a210*/  ULDC.64 UR4, c[0x0][0x9f8] ;  /* 0x00027e0000047ab9 */ /* 0x000fe20000000a00 */
[----:B------:R-:W-:Y:S02]  /*a220*/  MOV R19, R28 ;  /* 0x0000001c00137202 */ /* 0x000fe40000000f00 */
[----:B------:R-:W-:-:S04]  /*a230*/  ISETP.NE.U32.AND P0, PT, RZ, UR4, PT ;  /* 0x00000004ff007c0c */ /* 0x000fc8000bf05070 */
[----:B------:R-:W-:-:S13]  /*a240*/  ISETP.NE.AND.EX P0, PT, RZ, UR5, PT, P0 ;  /* 0x00000005ff007c0c */ /* 0x000fda000bf05300 */
[----:B------:R-:W0:Y:S02]  /*a250*/  @P0 LDC.64 R2, c[0x0][0x9f8] ;  /* 0x00027e00ff020b82 */ /* 0x000e240000000a00 */
[----:B0-----:R-:W-:-:S05]  /*a260*/  @P0 IMAD.WIDE R2, R28, 0x4, R2 ;  /* 0x000000041c020825 */ /* 0x001fca00078e0202 */
[----:B------:R0:W2:Y:S01]  /*a270*/  @P0 LDG.E R19, desc[UR46][R2.64] ;  /* 0x0000002e02130981 */ /* 0x0000a2000c1e1900 */
[----:B------:R-:W-:Y:S01]  /*a280*/  UMOV UR4, 0xffffffff ;  /* 0xffffffff00047882 */ /* 0x000fe20000000000 */
[----:B------:R-:W-:Y:S01]  /*a290*/  VIADD R29, R24, 0xffffffff ;  /* 0xffffffff181d7836 */ /* 0x000fe20000000000 */
[----:B0-----:R-:W0:Y:S02]  /*a2a0*/  LDC.64 R2, c[0x0][0x418] ;  /* 0x00010600ff027b82 */ /* 0x001e240000000a00 */
[----:B0-----:R-:W-:-:S04]  /*a2b0*/  ISETP.NE.U32.AND P0, PT, R2, RZ, PT ;  /* 0x000000ff0200720c */ /* 0x001fc80003f05070 */
[----:B------:R-:W-:-:S04]  /*a2c0*/  ISETP.NE.AND.EX P1, PT, R3, RZ, PT, P0 ;  /* 0x000000ff0300720c */ /* 0x000fc80003f25300 */
[----:B------:R-:W-:Y:S02]  /*a2d0*/  P2R R26, PR, RZ, 0x2 ;  /* 0x00000002ff1a7803 */ /* 0x000fe40000000000 */
[----:B--2---:R-:W-:Y:S02]  /*a2e0*/  SHF.R.S32.HI R24, RZ, 0x1f, R19 ;  /* 0x0000001fff187819 */ /* 0x004fe40000011413 */
[----:B------:R-:W-:Y:S01]  /*a2f0*/  SEL R18, R19, RZ, !P1 ;  /* 0x000000ff13127207 */ /* 0x000fe20004800000 */
[----:B------:R-:W-:Y:S06]  /*a300*/  BRA.DIV UR4, `(.L_x_12687) ;  /* 0x0000003204347947 */ /* 0x000fec000b800000 */
[----:B------:R-:W0:Y:S02]  /*a310*/  S2R R0, SR_TID.X ;  /* 0x0000000000007919 */ /* 0x000e240000002100 */
[----:B0-----:R-:W-:-:S04]  /*a320*/  SHF.R.U32.HI R0, RZ, 0x5, R0 ;  /* 0x00000005ff007819 */ /* 0x001fc80000011600 */
[----:B------:R-:W-:-:S05]  /*a330*/  LOP3.LUT R0, R0, 0x3, RZ, 0xc0, !PT ;  /* 0x0000000300007812 */ /* 0x000fca00078ec0ff */
[----:B------:R0:W2:Y:S02]  /*a340*/  SHFL.IDX PT, R14, R0, RZ, 0x1f ;  /* 0x00001fff000e7589 */ /* 0x0000a400000e0000 */
.L_x_12763:
[----:B--2---:R-:W-:Y:S02]  /*a350*/  ISETP.NE.AND P0, PT, R14, RZ, PT ;  /* 0x000000ff0e00720c */ /* 0x004fe40003f05270 */
[----:B------:R-:W-:-:S04]  /*a360*/  PLOP3.LUT P2, PT, PT, PT, PT, 0x8, 0x0 ;  /* 0x000000000000781c */ /* 0x000fc80003f4e170 */
[----:B------:R-:W-:-:S07]  /*a370*/  P2R R25, PR, RZ, 0x4 ;  /* 0x00000004ff197803 */ /* 0x000fce0000000000 */
[----:B------:R-:W-:Y:S05]  /*a380*/  @P0 BRA `(.L_x_12688) ;  /* 0x0000000000e80947 */ /* 0x000fea0003800000 */
[----:B------:R-:W-:-:S03]  /*a390*/  UMOV UR4, 0xffffffff ;  /* 0xffffffff00047882 */ /* 0x000fc60000000000 */
[----:B------:R-:W-:Y:S05]  /*a3a0*/  BRA.DIV UR4, `(.L_x_12689) ;  /* 0x0000003204407947 */ /* 0x000fea000b800000 */
[----:B------:R-:W-:-:S13]  /*a3b0*/  ELECT P6, URZ, PT ;  /* 0x00000000003f782f */ /* 0x000fda00038c0000 */
.L_x_12766:
[----:B------:R-:W-:Y:S05]  /*a3c0*/  @!P6 BRA `(.L_x_12688) ;  /* 0x0000000000d8e947 */ /* 0x000fea0003800000 */
[----:B------:R-:W-:Y:S02]  /*a3d0*/  IMAD.MOV.U32 R23, RZ, RZ, R29 ;  /* 0x000000ffff177224 */ /* 0x000fe400078e001d */
[----:B------:R-:W-:Y:S01]  /*a3e0*/  IMAD.MOV.U32 R18, RZ, RZ, R19 ;  /* 0x000000ffff127224 */ /* 0x000fe200078e0013 */
[----:B------:R-:W-:Y:S06]  /*a3f0*/  @!P1 BRA `(.L_x_12690) ;  /* 0x0000000000489947 */ /* 0x000fec0003800000 */
[----:B------:R-:W2:Y:S01]  /*a400*/  LDC R23, c[0x0][0x43c] ;  /* 0x00010f00ff177b82 */ /* 0x000ea20000000800 */
[----:B0-----:R-:W-:Y:S01]  /*a410*/  MOV R0, R29 ;  /* 0x0000001d00007202 */ /* 0x001fe20000000f00 */
[----:B------:R-:W-:Y:S02]  /*a420*/  ULDC.64 UR4, c[0x0][0x428] ;  /* 0x00010a0000047ab9 */ /* 0x000fe40000000a00 */
[----:B------:R-:W-:-:S04]  /*a430*/  IMAD R6, R24, UR4, RZ ;  /* 0x0000000418067c24 */ /* 0x000fc8000f8e02ff */
[----:B------:R-:W-:Y:S01]  /*a440*/  IMAD R7, R19, UR5, R6 ;  /* 0x0000000513077c24 */ /* 0x000fe2000f8e0206 */
[----:B--2---:R-:W-:-:S13]  /*a450*/  ISETP.NE.AND P0, PT, R23, 0x1, PT ;  /* 0x000000011700780c */ /* 0x004fda0003f05270 */
[----:B------:R-:W0:Y:S02]  /*a460*/  @P0 LDC.64 R4, c[0x0][0x440] ;  /* 0x00011000ff040b82 */ /* 0x000e240000000a00 */
[----:B0-----:R-:W-:-:S05]  /*a470*/  @P0 IMAD.HI.U32 R4, R29, R4, RZ ;  /* 0x000000041d040227 */ /* 0x001fca00078e00ff */
        /* <DEDUP_REMOVED lines=10> */
.L_x_12690:
[----:B0-----:R-:W0:Y:S01]  /*a520*/  S2R R0, SR_TID.X ;  /* 0x0000000000007919 */ /* 0x001e220000002100 */
[----:B--2---:R-:W-:Y:S02]  /*a530*/  LEA R3, R16, UR37, 0x3 ;  /* 0x0000002510037c11 */ /* 0x004fe4000f8e18ff */
[----:B0-----:R-:W-:Y:S02]  /*a540*/  LOP3.LUT R2, R0, 0x7f, RZ, 0xc0, !PT ;  /* 0x0000007f00027812 */ /* 0x001fe400078ec0ff */
[----:B------:R-:W-:Y:S02]  /*a550*/  SHF.L.U32 R0, R22, 0x1f, RZ ;  /* 0x0000001f16007819 */ /* 0x000fe400000006ff */
[----:B------:R-:W-:Y:S02]  /*a560*/  ISETP.NE.AND P1, PT, R2, RZ, PT ;  /* 0x000000ff0200720c */ /* 0x000fe40003f25270 */
[----:B------:R-:W0:Y:S02]  /*a570*/  SYNCS.PHASECHK.TRANS64.TRYWAIT P0, [R3+URZ+0x30840], R0 ;  /* 0x03084000030075a7 */ /* 0x000e24000800017f */
[----:B0-----:R-:W-:Y:S09]  /*a580*/  @!P0 BRA `(.L_x_12691) ;  /* 0x0000002c00e88947 */ /* 0x001ff20003800000 */
.L_x_12767:
[----:B------:R-:W-:Y:S05]  /*a590*/  @P1 BRA `(.L_x_12692) ;  /* 0x00000000001c1947 */ /* 0x000fea0003800000 */
[----:B------:R-:W2:Y:S01]  /*a5a0*/  S2R R2, SR_TID.X ;  /* 0x0000000000027919 */ /* 0x000ea20000002100 */
[----:B0-----:R-:W-:-:S04]  /*a5b0*/  MOV R0, 0x6000 ;  /* 0x0000600000007802 */ /* 0x001fc80000000f00 */
[----:B------:R3:W-:Y:S01]  /*a5c0*/  SYNCS.ARRIVE.TRANS64 RZ, [R3+URZ+0x30830], R0 ;  /* 0x0308300003ff79a7 */ /* 0x0007e2000800003f */
[----:B--2---:R-:W-:-:S04]  /*a5d0*/  LOP3.LUT R2, R2, 0x1f, RZ, 0xc0, !PT ;  /* 0x0000001f02027812 */ /* 0x004fc800078ec0ff */
[----:B------:R-:W-:-:S13]  /*a5e0*/  ISETP.NE.AND P0, PT, R2, RZ, PT ;  /* 0x000000ff0200720c */ /* 0x000fda0003f05270 */
[----:B---3--:R-:W-:Y:S05]  /*a5f0*/  @!P0 BRA `(.L_x_12692) ;  /* 0x0000000000048947 */ /* 0x008fea0003800000 */
[----:B------:R-:W-:Y:S01]  /*a600*/  BPT.TRAP 0x1 ;  /* 0x000000040000795c */ /* 0x000fe20000300000 */
.L_x_12692:
[----:B------:R-:W-:Y:S01]  /*a610*/  R2UR UR8, R16 ;  /* 0x00000000100872ca */ /* 0x000fe200000e0000 */
[----:B------:R-:W-:Y:S01]  /*a620*/  UIADD3 UR4, UP0, UR40, 0x370, URZ ;  /* 0x0000037028047890 */ /* 0x000fe2000ff1e03f */
[----:B------:R-:W-:Y:S01]  /*a630*/  R2UR UR9, R3 ;  /* 0x00000000030972ca */ /* 0x000fe200000e0000 */
[----:B------:R-:W-:Y:S01]  /*a640*/  UMOV UR6, 0x0 ;  /* 0x0000000000067882 */ /* 0x000fe20000000000 */
[----:B------:R-:W-:Y:S01]  /*a650*/  R2UR UR11, R23 ;  /* 0x00000000170b72ca */ /* 0x000fe200000e0000 */
[----:B------:R-:W-:Y:S01]  /*a660*/  UIADD3.X UR5, URZ, UR41, URZ, UP0, !UPT ;  /* 0x000000293f057290 */ /* 0x000fe200087fe43f */
[----:B------:R-:W-:Y:S01]  /*a670*/  R2UR UR12, R17 ;  /* 0x00000000110c72ca */ /* 0x000fe200000e0000 */
[----:B------:R-:W-:Y:S01]  /*a680*/  UMOV UR7, 0x14f00000 ;  /* 0x14f0000000077882 */ /* 0x000fe20000000000 */
[----:B-----5:R-:W-:Y:S01]  /*a690*/  R2UR UR13, R18 ;  /* 0x00000000120d72ca */ /* 0x020fe200000e0000 */
[----:B------:R-:W-:Y:S01]  /*a6a0*/  UMOV UR10, URZ ;  /* 0x0000003f000a7c82 */ /* 0x000fe20008000000 */
[----:B------:R-:W-:-:S03]  /*a6b0*/  PLOP3.LUT P0, PT, PT, PT, PT, 0x80, 0x0 ;  /* 0x000000000000781c */ /* 0x000fc60003f0f070 */
[----:B------:R-:W-:Y:S01]  /*a6c0*/  UIMAD UR8, UR8, 0x6000, UR37 ;  /* 0x00006000080878a4 */ /* 0x000fe2000f8e0225 */
[----:B------:R-:W-:Y:S01]  /*a6d0*/  P2R R25, PR, RZ, 0x1 ;  /* 0x00000001ff197803 */ /* 0x000fe20000000000 */
[----:B------:R-:W-:Y:S02]  /*a6e0*/  UIADD3 UR9, UR9, 0x30830, URZ ;  /* 0x0003083009097890 */ /* 0x000fe4000fffe03f */
[----:B------:R-:W-:Y:S02]  /*a6f0*/  UIMAD UR11, UR11, 0xc0, URZ ;  /* 0x000000c00b0b78a4 */ /* 0x000fe4000f8e023f */
[----:B------:R-:W-:-:S09]  /*a700*/  UIADD3 UR8, UR8, 0x12400, URZ ;  /* 0x0001240008087890 */ /* 0x000fd2000fffe03f */
[----:B------:R2:W-:Y:S02]  /*a710*/  UTMALDG.4D [UR8], [UR4], desc[UR6] ;  /* 0x00000608040075b4 */ /* 0x0005e40008019000 */
[----:B--2---:R-:W-:Y:S01]  /*a720*/  NOP ;  /* 0x0000000000007918 */ /* 0x004fe20000000000 */
.L_x_12688:
        /* <DEDUP_REMOVED lines=32> */
.L_x_12693:
[----:B------:R-:W2:Y:S01]  /*a930*/  LDL.LU R20, [R1+0x24] ;  /* 0x0000240001147983 */ /* 0x000ea20000300800 */
[----:B------:R-:W3:Y:S01]  /*a940*/  LDC R9, c[0x0][0x448] ;  /* 0x00011200ff097b82 */ /* 0x000ee20000000800 */
[----:B------:R-:W-:Y:S01]  /*a950*/  ULDC.64 UR4, c[0x0][0x2e0] ;  /* 0x0000b80000047ab9 */ /* 0x000fe20000000a00 */
[----:B------:R-:W-:Y:S01]  /*a960*/  ULDC.64 UR6, c[0x0][0x2c8] ;  /* 0x0000b20000067ab9 */ /* 0x000fe20000000a00 */
[----:B0-----:R-:W2:Y:S01]  /*a970*/  LDL.LU.64 R2, [R1+0x10] ;  /* 0x0000100001027983 */ /* 0x001ea20000300a00 */
[----:B------:R-:W-:-:S03]  /*a980*/  ULDC.64 UR8, c[0x0][0x280] ;  /* 0x0000a00000087ab9 */ /* 0x000fc60000000a00 */
[----:B------:R-:W4:Y:S04]  /*a990*/  LDL.LU R0, [R1+0x28] ;  /* 0x0000280001007983 */ /* 0x000f280000300800 */
[----:B------:R-:W5:Y:S04]  /*a9a0*/  LDL.LU R6, [R1] ;  /* 0x0000000001067983 */ /* 0x000f680000300800 */
[----:B------:R-:W5:Y:S01]  /*a9b0*/  LDL R21, [R1+0x8] ;  /* 0x0000080001157983 */ /* 0x000f620000100800 */
[----:B------:R-:W0:Y:S01]  /*a9c0*/  S2R R12, SR_TID.X ;  /* 0x00000000000c7919 */ /* 0x000e220000002100 */
[----:B---3--:R-:W-:-:S13]  /*a9d0*/  ISETP.NE.AND P0, PT, R9, 0x1, PT ;  /* 0x000000010900780c */ /* 0x008fda0003f05270 */
[----:B------:R-:W3:Y:S08]  /*a9e0*/  @P0 LDC R4, c[0x0][0x450] ;  /* 0x00011400ff040b82 */ /* 0x000ef00000000800 */
[----:B------:R-:W1:Y:S01]  /*a9f0*/  @P0 LDC R10, c[0x0][0x44c] ;  /* 0x00011300ff0a0b82 */ /* 0x000e620000000800 */
[----:B--2---:R-:W-:Y:S02]  /*aa00*/  IMAD.MOV.U32 R3, RZ, RZ, R20 ;  /* 0x000000ffff037224 */ /* 0x004fe400078e0014 */
[----:B------:R-:W2:Y:S01]  /*aa10*/  S2R R20, SR_TID.X ;  /* 0x0000000000147919 */ /* 0x000ea20000002100 */
[----:B----4-:R-:W-:-:S04]  /*aa20*/  IMAD R5, R0, UR4, RZ ;  /* 0x0000000400057c24 */ /* 0x010fc8000f8e02ff */
[----:B------:R-:W4:Y:S01]  /*aa30*/  @P0 LDC R0, c[0x0][0x44c] ;  /* 0x00011300ff000b82 */ /* 0x000f220000000800 */
[----:B------:R-:W-:Y:S01]  /*aa40*/  IMAD.WIDE.U32 R2, R28, UR4, R2 ;  /* 0x000000041c027c25 */ /* 0x000fe2000f8e0002 */
[----:B-----5:R-:W-:Y:S01]  /*aa50*/  IADD3 R6, -R6, RZ, RZ ;  /* 0x000000ff06067210 */ /* 0x020fe20007ffe1ff */
[----:B------:R-:W-:Y:S02]  /*aa60*/  ULDC UR4, c[0x0][0xc38] ;  /* 0x00030e0000047ab9 */ /* 0x000fe40000000800 */
[----:B------:R-:W-:Y:S02]  /*aa70*/  IMAD R5, R28, UR5, R5 ;  /* 0x000000051c057c24 */ /* 0x000fe4000f8e0205 */
[----:B------:R-:W-:Y:S01]  /*aa80*/  IMAD R6, R6, UR4, R21 ;  /* 0x0000000406067c24 */ /* 0x000fe2000f8e0215 */
[----:B------:R-:W-:Y:S01]  /*aa90*/  ULDC.64 UR4, c[0x0][0x2d0] ;  /* 0x0000b40000047ab9 */ /* 0x000fe20000000a00 */
[----:B------:R-:W-:Y:S01]  /*aaa0*/  IMAD.IADD R3, R3, 0x1, R5 ;  /* 0x0000000103037824 */ /* 0x000fe200078e0205 */
[----:B0-----:R-:W-:-:S04]  /*aab0*/  LOP3.LUT R21, R12, 0x7f, RZ, 0xc0, !PT ;  /* 0x0000007f0c157812 */ /* 0x001fc800078ec0ff */
[----:B------:R-:W-:Y:S02]  /*aac0*/  SHF.R.U32.HI R21, RZ, 0x3, R21 ;  /* 0x00000003ff157819 */ /* 0x000fe40000011615 */
[C---:B--2---:R-:W-:Y:S01]  /*aad0*/  LOP3.LUT R7, R20.reuse, 0x7f, RZ, 0xc0, !PT ;  /* 0x0000007f14077812 */ /* 0x044fe200078ec0ff */
[----:B------:R-:W-:-:S03]  /*aae0*/  IMAD.SHL.U32 R20, R20, 0x10, RZ ;  /* 0x0000001014147824 */ /* 0x000fc600078e00ff */
[----:B------:R-:W-:-:S04]  /*aaf0*/  SHF.R.U32.HI R7, RZ, 0x3, R7 ;  /* 0x00000003ff077819 */ /* 0x000fc80000011607 */
[----:B------:R-:W-:-:S05]  /*ab00*/  LOP3.LUT R20, R7, 0x70, R20, 0xf8, !PT ;  /* 0x0000007007147812 */ /* 0x000fca00078ef814 */
[----:B------:R-:W-:Y:S02]  /*ab10*/  IMAD R7, R6, 0xc0, R20 ;  /* 0x000000c006077824 */ /* 0x000fe400078e0214 */
[----:B------:R-:W-:Y:S02]  /*ab20*/  IMAD.SHL.U32 R20, R12, 0x8, RZ ;  /* 0x000000080c147824 */ /* 0x000fe400078e00ff */
[----:B----4-:R-:W-:-:S03]  /*ab30*/  @P0 IMAD.HI.U32 R11, R7, R0, RZ ;  /* 0x00000000070b0227 */ /* 0x010fc600078e00ff */
[----:B------:R-:W-:Y:S01]  /*ab40*/  LOP3.LUT R20, R20, 0x38, RZ, 0xc0, !PT ;  /* 0x0000003814147812 */ /* 0x000fe200078ec0ff */
[----:B------:R-:W-:Y:S01]  /*ab50*/  IMAD.MOV.U32 R5, RZ, RZ, R7 ;  /* 0x000000ffff057224 */ /* 0x000fe200078e0007 */
[----:B---3--:R-:W-:-:S04]  /*ab60*/  @P0 SHF.R.U32.HI R5, RZ, R4, R11 ;  /* 0x00000004ff050219 */ /* 0x008fc8000001160b */
[----:B------:R-:W-:-:S05]  /*ab70*/  SHF.R.S32.HI R0, RZ, 0x1f, R5 ;  /* 0x0000001fff007819 */ /* 0x000fca0000011405 */
[----:B------:R-:W-:-:S04]  /*ab80*/  IMAD R0, R0, UR4, RZ ;  /* 0x0000000400007c24 */ /* 0x000fc8000f8e02ff */
[C---:B------:R-:W-:Y:S01]  /*ab90*/  IMAD R8, R5.reuse, UR5, R0 ;  /* 0x0000000505087c24 */ /* 0x040fe2000f8e0200 */
[C---:B------:R-:W-:Y:S01]  /*aba0*/  IADD3 R0, -R5.reuse, RZ, RZ ;  /* 0x000000ff05007210 */ /* 0x040fe20007ffe1ff */
[----:B------:R-:W-:-:S04]  /*abb0*/  IMAD.WIDE.U32 R4, R5, UR4, R2 ;  /* 0x0000000405047c25 */ /* 0x000fc8000f8e0002 */
[----:B------:R-:W-:Y:S02]  /*abc0*/  IMAD R0, R9, R0, R7 ;  /* 0x0000000009007224 */ /* 0x000fe400078e0207 */
[----:B------:R-:W-:-:S03]  /*abd0*/  IMAD.IADD R5, R5, 0x1, R8 ;  /* 0x0000000105057824 */ /* 0x000fc600078e0208 */
[----:B------:R-:W-:Y:S01]  /*abe0*/  SHF.R.S32.HI R8, RZ, 0x1f, R0 ;  /* 0x0000001fff087819 */ /* 0x000fe20000011400 */
[----:B------:R-:W-:-:S04]  /*abf0*/  IMAD.WIDE.U32 R4, R0, UR6, R4 ;  /* 0x0000000600047c25 */ /* 0x000fc8000f8e0004 */
[----:B------:R-:W-:-:S04]  /*ac00*/  IMAD R8, R8, UR6, RZ ;  /* 0x0000000608087c24 */ /* 0x000fc8000f8e02ff */
[----:B------:R-:W-:Y:S01]  /*ac10*/  IMAD R11, R0, UR7, R8 ;  /* 0x00000007000b7c24 */ /* 0x000fe2000f8e0208 */
[----:B------:R-:W-:Y:S01]  /*ac20*/  LEA R0, P1, R4, UR8, 0x1 ;  /* 0x0000000804007c11 */ /* 0x000fe2000f8208ff */
[----:B------:R-:W-:Y:S02]  /*ac30*/  VIADD R8, R7, 0x80 ;  /* 0x0000008007087836 */ /* 0x000fe40000000000 */
[----:B------:R-:W-:Y:S02]  /*ac40*/  IMAD.IADD R5, R5, 0x1, R11 ;  /* 0x0000000105057824 */ /* 0x000fe400078e020b */
[----:B-1----:R-:W-:Y:S01]  /*ac50*/  @P0 IMAD.HI.U32 R10, R8, R10, RZ ;  /* 0x0000000a080a0227 */ /* 0x002fe200078e00ff */
[----:B------:R-:W-:Y:S02]  /*ac60*/  MOV R7, R8 ;  /* 0x0000000800077202 */ /* 0x000fe40000000f00 */
[----:B------:R-:W-:Y:S02]  /*ac70*/  LEA.HI.X R4, R4, UR9, R5, 0x1, P1 ;  /* 0x0000000904047c11 */ /* 0x000fe400088f0c05 */
[----:B------:R-:W0:Y:S02]  /*ac80*/  @P0 LDC R5, c[0x0][0x450] ;  /* 0x00011400ff050b82 */ /* 0x000e240000000800 */
        /* <DEDUP_REMOVED lines=9> */
[----:B------:R-:W-:-:S03]  /*ad20*/  UMOV UR4, 0xffffffff ;  /* 0xffffffff00047882 */ /* 0x000fc60000000000 */
[----:B------:R-:W-:Y:S01]  /*ad30*/  IMAD.IADD R3, R3, 0x1, R7 ;  /* 0x0000000103037824 */ /* 0x000fe200078e0207 */
[----:B------:R-:W-:Y:S01]  /*ad40*/  SHF.R.S32.HI R7, RZ, 0x1f, R5 ;  /* 0x0000001fff077819 */ /* 0x000fe20000011405 */
[----:B------:R-:W-:-:S04]  /*ad50*/  IMAD.WIDE.U32 R2, R5, UR6, R2 ;  /* 0x0000000605027c25 */ /* 0x000fc8000f8e0002 */
[----:B------:R-:W-:-:S04]  /*ad60*/  IMAD R7, R7, UR6, RZ ;  /* 0x0000000607077c24 */ /* 0x000fc8000f8e02ff */
[----:B------:R-:W-:Y:S01]  /*ad70*/  IMAD R7, R5, UR7, R7 ;  /* 0x0000000705077c24 */ /* 0x000fe2000f8e0207 */
[----:B------:R-:W-:-:S04]  /*ad80*/  LEA R5, P1, R2, UR8, 0x1 ;  /* 0x0000000802057c11 */ /* 0x000fc8000f8208ff */
[----:B------:R-:W-:-:S04]  /*ad90*/  IADD3 R7, R3, R7, RZ ;  /* 0x0000000703077210 */ /* 0x000fc80007ffe0ff */
[----:B------:R-:W-:Y:S01]  /*ada0*/  LEA.HI.X R7, R2, UR9, R7, 0x1, P1 ;  /* 0x0000000902077c11 */ /* 0x000fe200088f0c07 */
[----:B------:R-:W-:Y:S06]  /*adb0*/  BRA.DIV UR4, `(.L_x_12694) ;  /* 0x0000002604f07947 */ /* 0x000fec000b800000 */
[----:B------:R-:W0:Y:S01]  /*adc0*/  SHFL.IDX PT, R3, R0, RZ, 0x181f ;  /* 0x00181fff00037589 */ /* 0x000e2200000e0000 */
[----:B------:R-:W-:Y:S01]  /*add0*/  ULDC UR4, c[0x0][0x288] ;  /* 0x0000a20000047ab9 */ /* 0x000fe20000000800 */
[----:B------:R-:W-:Y:S02]  /*ade0*/  IMAD R8, R6, 0xc0, R21 ;  /* 0x000000c006087824 */ /* 0x000fe400078e0215 */
[----:B------:R-:W1:Y:S01]  /*adf0*/  SHFL.IDX PT, R2, R4, RZ, 0x181f ;  /* 0x00181fff04027589 */ /* 0x000e6200000e0000 */
[----:B------:R-:W-:-:S03]  /*ae00*/  IMAD R6, R9, UR4, RZ ;  /* 0x0000000409067c24 */ /* 0x000fc6000f8e02ff */
[----:B------:R-:W2:Y:S02]  /*ae10*/  SHFL.IDX PT, R14, R0, 0x1, 0x181f ;  /* 0x00381f00000e7f89 */ /* 0x000ea400000e0000 */
[----:B------:R-:W-:-:S13]  /*ae20*/  ISETP.GE.AND P1, PT, R8, R6, PT ;  /* 0x000000060800720c */ /* 0x000fda0003f26270 */
[----:B0-----:R-:W-:-:S05]  /*ae30*/  @!P1 LEA R9, P2, R20, R3, 0x1 ;  /* 0x0000000314099211 */ /* 0x001fca00078408ff */
[----:B-1----:R-:W-:Y:S02]  /*ae40*/  @!P1 IMAD.X R3, RZ, RZ, R2, P2 ;  /* 0x000000ffff039224 */ /* 0x002fe400010e0602 */
[----:B------:R-:W-:Y:S02]  /*ae50*/  @!P1 IMAD.MOV.U32 R2, RZ, RZ, R9 ;  /* 0x000000ffff029224 */ /* 0x000fe400078e0009 */
[----:B------:R-:W-:-:S03]  /*ae60*/  VIADD R9, R8, 0x10 ;  /* 0x0000001008097836 */ /* 0x000fc60000000000 */
[----:B------:R0:W-:Y:S02]  /*ae70*/  @!P1 LDGSTS.E.BYPASS.LTC128B.128 [R27+0xc400], desc[UR46][R2.64], !P0 ;  /* 0x0c400000021b9fae */ /* 0x0001e4000c101d6e */
[----:B------:R-:W-:Y:S02]  /*ae80*/  ISETP.GE.AND P1, PT, R9, R6, PT ;  /* 0x000000060900720c */ /* 0x000fe40003f26270 */
[----:B0-----:R-:W0:Y:S11]  /*ae90*/  SHFL.IDX PT, R2, R4, 0x1, 0x181f ;  /* 0x00381f0004027f89 */ /* 0x001e3600000e0000 */
[----:B--2---:R-:W-:-:S02]  /*aea0*/  @!P1 LEA R9, P2, R20, R14, 0x1 ;  /* 0x0000000e14099211 */ /* 0x004fc400078408ff */
[----:B------:R-:W1:Y:S02]  /*aeb0*/  SHFL.IDX PT, R14, R0, 0x2, 0x181f ;  /* 0x00581f00000e7f89 */ /* 0x000e6400000e0000 */
[----:B0-----:R-:W-:Y:S01]  /*aec0*/  @!P1 IADD3.X R3, RZ, R2, RZ, P2, !PT ;  /* 0x00000002ff039210 */ /* 0x001fe200017fe4ff */
[----:B------:R-:W-:Y:S02]  /*aed0*/  @!P1 IMAD.MOV.U32 R2, RZ, RZ, R9 ;  /* 0x000000ffff029224 */ /* 0x000fe400078e0009 */
[----:B------:R-:W-:-:S03]  /*aee0*/  VIADD R9, R8, 0x20 ;  /* 0x0000002008097836 */ /* 0x000fc60000000000 */
[----:B------:R0:W-:Y:S02]  /*aef0*/  @!P1 LDGSTS.E.BYPASS.LTC128B.128 [R27+0xcc00], desc[UR46][R2.64], !P0 ;  /* 0x0cc00000021b9fae */ /* 0x0001e4000c101d6e */
[----:B------:R-:W-:Y:S02]  /*af00*/  ISETP.GE.AND P1, PT, R9, R6, PT ;  /* 0x000000060900720c */ /* 0x000fe40003f26270 */
[----:B0-----:R-:W0:Y:S11]  /*af10*/  SHFL.IDX PT, R2, R4, 0x2, 0x181f ;  /* 0x00581f0004027f89 */ /* 0x001e3600000e0000 */
[----:B-1----:R-:W-:-:S02]  /*af20*/  @!P1 LEA R9, P2, R20, R14, 0x1 ;  /* 0x0000000e14099211 */ /* 0x002fc400078408ff */
[----:B------:R-:W1:Y:S03]  /*af30*/  SHFL.IDX PT, R14, R0, 0x3, 0x181f ;  /* 0x00781f00000e7f89 */ /* 0x000e6600000e0000 */
[----:B0-----:R-:W-:Y:S01]  /*af40*/  @!P1 IMAD.X R3, RZ, RZ, R2, P2 ;  /* 0x000000ffff039224 */ /* 0x001fe200010e0602 */
[----:B------:R-:W-:Y:S01]  /*af50*/  @!P1 MOV R2, R9 ;  /* 0x0000000900029202 */ /* 0x000fe20000000f00 */
[----:B------:R-:W-:-:S04]  /*af60*/  VIADD R9, R8, 0x30 ;  /* 0x0000003008097836 */ /* 0x000fc80000000000 */
[----:B------:R0:W-:Y:S01]  /*af70*/  @!P1 LDGSTS.E.BYPASS.LTC128B.128 [R27+0xd400], desc[UR46][R2.64], !P0 ;  /* 0x0d400000021b9fae */ /* 0x0001e2000c101d6e */
[----:B------:R-:W-:-:S03]  /*af80*/  ISETP.GE.AND P1, PT, R9, R6, PT ;  /* 0x000000060900720c */ /* 0x000fc60003f26270 */
[----:B0-----:R-:W0:Y:S10]  /*af90*/  SHFL.IDX PT, R2, R4, 0x3, 0x181f ;  /* 0x00781f0004027f89 */ /* 0x001e3400000e0000 */
[----:B-1----:R-:W-:-:S02]  /*afa0*/  @!P1 LEA R9, P2, R20, R14, 0x1 ;  /* 0x0000000e14099211 */ /* 0x002fc400078408ff */
[----:B------:R-:W1:Y:S03]  /*afb0*/  SHFL.IDX PT, R14, R0, 0x4, 0x181f ;  /* 0x00981f00000e7f89 */ /* 0x000e6600000e0000 */
[----:B0-----:R-:W-:Y:S02]  /*afc0*/  @!P1 IMAD.X R3, RZ, RZ, R2, P2 ;  /* 0x000000ffff039224 */ /* 0x001fe400010e0602 */
[----:B------:R-:W-:Y:S01]  /*afd0*/  @!P1 IMAD.MOV.U32 R2, RZ, RZ, R9 ;  /* 0x000000ffff029224 */ /* 0x000fe200078e0009 */
[----:B------:R-:W-:-:S04]  /*afe0*/  IADD3 R9, R8, 0x40, RZ ;  /* 0x0000004008097810 */ /* 0x000fc80007ffe0ff */
[----:B------:R0:W-:Y:S01]  /*aff0*/  @!P1 LDGSTS.E.BYPASS.LTC128B.128 [R27+0xdc00], desc[UR46][R2.64], !P0 ;  /* 0x0dc00000021b9fae */ /* 0x0001e2000c101d6e */
[----:B------:R-:W-:-:S03]  /*b000*/  ISETP.GE.AND P1, PT, R9, R6, PT ;  /* 0x000000060900720c */ /* 0x000fc60003f26270 */
[----:B0-----:R-:W0:Y:S10]  /*b010*/  SHFL.IDX PT, R2, R4, 0x4, 0x181f ;  /* 0x00981f0004027f89 */ /* 0x001e3400000e0000 */
[----:B-1----:R-:W-:-:S02]  /*b020*/  @!P1 LEA R9, P2, R20, R14, 0x1 ;  /* 0x0000000e14099211 */ /* 0x002fc400078408ff */
[----:B------:R-:W1:Y:S03]  /*b030*/  SHFL.IDX PT, R14, R0, 0x5, 0x181f ;  /* 0x00b81f00000e7f89 */ /* 0x000e6600000e0000 */
[----:B0-----:R-:W-:Y:S02]  /*b040*/  @!P1 IMAD.X R3, RZ, RZ, R2, P2 ;  /* 0x000000ffff039224 */ /* 0x001fe400010e0602 */
[----:B------:R-:W-:Y:S02]  /*b050*/  @!P1 IMAD.MOV.U32 R2, RZ, RZ, R9 ;  /* 0x000000ffff029224 */ /* 0x000fe400078e0009 */
[----:B------:R-:W-:-:S03]  /*b060*/  VIADD R9, R8, 0x50 ;  /* 0x0000005008097836 */ /* 0x000fc60000000000 */
[----:B------:R0:W-:Y:S02]  /*b070*/  @!P1 LDGSTS.E.BYPASS.LTC128B.128 [R27+0xe400], desc[UR46][R2.64], !P0 ;  /* 0x0e400000021b9fae */ /* 0x0001e4000c101d6e */
[----:B------:R-:W-:Y:S02]  /*b080*/  ISETP.GE.AND P1, PT, R9, R6, PT ;  /* 0x000000060900720c */ /* 0x000fe40003f26270 */
[----:B0-----:R-:W0:Y:S11]  /*b090*/  SHFL.IDX PT, R2, R4, 0x5, 0x181f ;  /* 0x00b81f0004027f89 */ /* 0x001e3600000e0000 */
[----:B-1----:R-:W-:-:S02]  /*b0a0*/  @!P1 LEA R9, P2, R20, R14, 0x1 ;  /* 0x0000000e14099211 */ /* 0x002fc400078408ff */
[----:B------:R-:W1:Y:S02]  /*b0b0*/  SHFL.IDX PT, R14, R0, 0x6, 0x181f ;  /* 0x00d81f00000e7f89 */ /* 0x000e6400000e0000 */
[----:B0-----:R-:W-:Y:S01]  /*b0c0*/  @!P1 IADD3.X R3, RZ, R2, RZ, P2, !PT ;  /* 0x00000002ff039210 */ /* 0x001fe200017fe4ff */
[----:B------:R-:W-:Y:S02]  /*b0d0*/  @!P1 IMAD.MOV.U32 R2, RZ, RZ, R9 ;  /* 0x000000ffff029224 */ /* 0x000fe400078e0009 */
[----:B------:R-:W-:-:S03]  /*b0e0*/  VIADD R9, R8, 0x60 ;  /* 0x0000006008097836 */ /* 0x000fc60000000000 */
[----:B------:R0:W-:Y:S02]  /*b0f0*/  @!P1 LDGSTS.E.BYPASS.LTC128B.128 [R27+0xec00], desc[UR46][R2.64], !P0 ;  /* 0x0ec00000021b9fae */ /* 0x0001e4000c101d6e */
[----:B------:R-:W-:Y:S02]  /*b100*/  ISETP.GE.AND P1, PT, R9, R6, PT ;  /* 0x000000060900720c */ /* 0x000fe40003f26270 */
[----:B0-----:R-:W0:Y:S11]  /*b110*/  SHFL.IDX PT, R2, R4, 0x6, 0x181f ;  /* 0x00d81f0004027f89 */ /* 0x001e3600000e0000 */
[----:B-1----:R-:W-:Y:S01]  /*b120*/  @!P1 LEA R9, P2, R20, R14, 0x1 ;  /* 0x0000000e14099211 */ /* 0x002fe200078408ff */
[----:B------:R-:W-:Y:S04]  /*b130*/  SHFL.IDX PT, R4, R4, 0x7, 0x181f ;  /* 0x00f81f0004047f89 */ /* 0x000fe800000e0000 */
[----:B------:R-:W-:Y:S01]  /*b140*/  SHFL.IDX PT, R14, R5, 0x1, 0x181f ;  /* 0x00381f00050e7f89 */ /* 0x000fe200000e0000 */
[----:B0-----:R-:W-:Y:S01]  /*b150*/  @!P1 IMAD.X R3, RZ, RZ, R2, P2 ;  /* 0x000000ffff039224 */ /* 0x001fe200010e0602 */
[----:B------:R-:W-:Y:S01]  /*b160*/  @!P1 MOV R2, R9 ;  /* 0x0000000900029202 */ /* 0x000fe20000000f00 */
[----:B------:R-:W-:-:S04]  /*b170*/  VIADD R9, R8, 0x80 ;  /* 0x0000008008097836 */ /* 0x000fc80000000000 */
[----:B------:R0:W-:Y:S01]  /*b180*/  @!P1 LDGSTS.E.BYPASS.LTC128B.128 [R27+0xf400], desc[UR46][R2.64], !P0 ;  /* 0x0f400000021b9fae */ /* 0x0001e2000c101d6e */
[----:B------:R-:W-:Y:S01]  /*b190*/  ISETP.GE.AND P2, PT, R9, R6, PT ;  /* 0x000000060900720c */ /* 0x000fe20003f46270 */
[----:B------:R-:W-:-:S05]  /*b1a0*/  VIADD R9, R8, 0x70 ;  /* 0x0000007008097836 */ /* 0x000fca0000000000 */
[----:B------:R-:W-:Y:S02]  /*b1b0*/  ISETP.GE.AND P1, PT, R9, R6, PT ;  /* 0x000000060900720c */ /* 0x000fe40003f26270 */
[----:B------:R-:W-:Y:S04]  /*b1c0*/  SHFL.IDX PT, R9, R5, RZ, 0x181f ;  /* 0x00181fff05097589 */ /* 0x000fe800000e0000 */
[----:B0-----:R-:W0:Y:S04]  /*b1d0*/  SHFL.IDX PT, R2, R0, 0x7, 0x181f ;  /* 0x00f81f0000027f89 */ /* 0x001e2800000e0000 */
[----:B------:R-:W1:Y:S03]  /*b1e0*/  SHFL.IDX PT, R0, R7, RZ, 0x181f ;  /* 0x00181fff07007589 */ /* 0x000e6600000e0000 */
[----:B0-----:R-:W-:-:S05]  /*b1f0*/  @!P1 LEA R2, P3, R20, R2, 0x1 ;  /* 0x0000000214029211 */ /* 0x001fca00078608ff */
[----:B------:R-:W-:-:S05]  /*b200*/  @!P1 IMAD.X R3, RZ, RZ, R4, P3 ;  /* 0x000000ffff039224 */ /* 0x000fca00018e0604 */
[----:B------:R0:W-:Y:S02]  /*b210*/  @!P1 LDGSTS.E.BYPASS.LTC128B.128 [R27+0xfc00], desc[UR46][R2.64], !P0 ;  /* 0x0fc00000021b9fae */ /* 0x0001e4000c101d6e */
[----:B0-----:R-:W-:Y:S01]  /*b220*/  @!P2 LEA R2, P1, R20, R9, 0x1 ;  /* 0x000000091402a211 */ /* 0x001fe200078208ff */
[----:B------:R-:W-:-:S03]  /*b230*/  VIADD R9, R8, 0x90 ;  /* 0x0000009008097836 */ /* 0x000fc60000000000 */
[----:B-1----:R-:W-:Y:S02]  /*b240*/  @!P2 IADD3.X R3, RZ, R0, RZ, P1, !PT ;  /* 0x00000000ff03a210 */ /* 0x002fe40000ffe4ff */
[----:B------:R-:W0:Y:S01]  /*b250*/  SHFL.IDX PT, R0, R7, 0x1, 0x181f ;  /* 0x00381f0007007f89 */ /* 0x000e2200000e0000 */
[----:B------:R-:W-:-:S03]  /*b260*/  ISETP.GE.AND P1, PT, R9, R6, PT ;  /* 0x000000060900720c */ /* 0x000fc60003f26270 */
[----:B------:R1:W-:Y:S10]  /*b270*/  @!P2 LDGSTS.E.BYPASS.LTC128B.128 [R27+0x10400], desc[UR46][R2.64], !P0 ;  /* 0x10400000021bafae */ /* 0x0003f4000c101d6e */
[----:B------:R-:W-:-:S05]  /*b280*/  @!P1 LEA R14, P2, R20, R14, 0x1 ;  /* 0x0000000e140e9211 */ /* 0x000fca00078408ff */
[----:B-1----:R-:W-:Y:S02]  /*b290*/  @!P1 IMAD.MOV.U32 R2, RZ, RZ, R14 ;  /* 0x000000ffff029224 */ /* 0x002fe400078e000e */
[----:B------:R-:W1:Y:S01]  /*b2a0*/  SHFL.IDX PT, R14, R5, 0x2, 0x181f ;  /* 0x00581f00050e7f89 */ /* 0x000e6200000e0000 */
[----:B0-----:R-:W-:-:S03]  /*b2b0*/  @!P1 IMAD.X R9, RZ, RZ, R0, P2 ;  /* 0x000000ffff099224 */ /* 0x001fc600010e0600 */
[----:B------:R-:W0:Y:S02]  /*b2c0*/  SHFL.IDX PT, R0, R7, 0x2, 0x181f ;  /* 0x00581f0007007f89 */ /* 0x000e2400000e0000 */
[----:B------:R-:W-:Y:S01]  /*b2d0*/  @!P1 MOV R3, R9 ;  /* 0x0000000900039202 */ /* 0x000fe20000000f00 */
[----:B------:R-:W-:Y:S01]  /*b2e0*/  VIADD R9, R8, 0xa0 ;  /* 0x000000a008097836 */ /* 0x000fe20000000000 */
[----:B------:R-:W2:Y:S04]  /*b2f0*/  SHFL.IDX PT, R7, R7, 0x3, 0x181f ;  /* 0x00781f0007077f89 */ /* 0x000ea800000e0000 */
[----:B------:R1:W-:Y:S01]  /*b300*/  @!P1 LDGSTS.E.BYPASS.LTC128B.128 [R27+0x10c00], desc[UR46][R2.64], !P0 ;  /* 0x10c00000021b9fae */ /* 0x0003e2000c101d6e */
[----:B------:R-:W-:-:S13]  /*b310*/  ISETP.GE.AND P1, PT, R9, R6, PT ;  /* 0x000000060900720c */ /* 0x000fda0003f26270 */
[----:B-1----:R-:W-:Y:S02]  /*b320*/  @!P1 LEA R2, P2, R20, R14, 0x1 ;  /* 0x0000000e14029211 */ /* 0x002fe400078408ff */
[----:B------:R1:W3:Y:S03]  /*b330*/  SHFL.IDX PT, R14, R5, 0x3, 0x181f ;  /* 0x00781f00050e7f89 */ /* 0x0002e600000e0000 */
[----:B0-----:R-:W-:-:S05]  /*b340*/  @!P1 IMAD.X R3, RZ, RZ, R0, P2 ;  /* 0x000000ffff039224 */ /* 0x001fca00010e0600 */
[----:B--2---:R1:W-:Y:S03]  /*b350*/  @!P1 LDGSTS.E.BYPASS.LTC128B.128 [R27+0x11400], desc[UR46][R2.64], !P0 ;  /* 0x11400000021b9fae */ /* 0x0043e6000c101d6e */
.L_x_12792:
[----:B------:R-:W2:Y:S01]  /*b360*/  LDL R0, [R1+0x20] ;  /* 0x0000200001007983 */ /* 0x000ea20000100800 */
[----:B-1----:R-:W-:-:S05]  /*b370*/  VIADD R3, R8, 0xb0 ;  /* 0x000000b008037836 */ /* 0x002fca0000000000 */
[----:B------:R-:W-:-:S13]  /*b380*/  ISETP.GE.AND P1, PT, R3, R6, PT ;  /* 0x000000060300720c */ /* 0x000fda0003f26270 */
[----:B---3--:R-:W-:-:S04]  /*b390*/  @!P1 LEA R2, P2, R20, R14, 0x1 ;  /* 0x0000000e14029211 */ /* 0x008fc800078408ff */
[----:B------:R-:W-:-:S05]  /*b3a0*/  @!P1 IADD3.X R3, RZ, R7, RZ, P2, !PT ;  /* 0x00000007ff039210 */ /* 0x000fca00017fe4ff */
[----:B------:R-:W-:Y:S01]  /*b3b0*/  @!PT LDS RZ, [RZ] ;  /* 0x00000000fffff984 */ /* 0x000fe20000000800 */
[----:B------:R-:W-:Y:S01]  /*b3c0*/  @!PT LDS RZ, [RZ] ;  /* 0x00000000fffff984 */ /* 0x000fe20000000800 */
[----:B------:R-:W-:Y:S01]  /*b3d0*/  @!PT LDS RZ, [RZ] ;  /* 0x00000000fffff984 */ /* 0x000fe20000000800 */
        /* <DEDUP_REMOVED lines=14> */
.L_x_12793:
[----:B------:R-:W-:Y:S05]  /*b4c0*/  BSYNC B0 ;  /* 0x0000000000007941 */ /* 0x000fea0003800000 */
.L_x_12695:
[----:B------:R-:W-:Y:S01]  /*b4d0*/  VIADD R8, R9, 0x30800 ;  /* 0x0003080009087836 */ /* 0x000fe20000000000 */
[----:B------:R-:W-:Y:S06]  /*b4e0*/  @!P1 BRA `(.L_x_12697) ;  /* 0x00000014008c9947 */ /* 0x000fec0003800000 */
[----:B------:R-:W2:Y:S01]  /*b4f0*/  LDL R2, [R1+0x4] ;  /* 0x0000040001027983 */ /* 0x000ea20000100800 */
[----:B------:R-:W-:Y:S01]  /*b500*/  MOV R3, 0x1 ;  /* 0x0000000100037802 */ /* 0x000fe20000000f00 */
        /* <DEDUP_REMOVED lines=15> */
[----:B------:R-:W-:Y:S02]  /*b600*/  ISETP.NE.AND P2, PT, R26, RZ, PT ;  /* 0x000000ff1a00720c */ /* 0x000fe40003f45270 */
[----:B------:R-:W-:-:S11]  /*b610*/  MOV R4, R18 ;  /* 0x0000001200047202 */ /* 0x000fd60000000f00 */
        /* <DEDUP_REMOVED lines=19> */
.L_x_12701:
[----:B------:R-:W-:Y:S01]  /*b750*/  LEA R2, R7, UR37, 0x3 ;  /* 0x0000002507027c11 */ /* 0x000fe2000f8e18ff */
[----:B------:R-:W-:Y:S01]  /*b760*/  BSSY B1, `(.L_x_12702) ;  /* 0x0000004000017945 */ /* 0x000fe20003800000 */
[----:B------:R-:W-:-:S04]  /*b770*/  SHF.L.U32 R3, R10, 0x1f, RZ ;  /* 0x0000001f0a037819 */ /* 0x000fc800000006ff */
[----:B------:R-:W1:Y:S02]  /*b780*/  SYNCS.PHASECHK.TRANS64.TRYWAIT P0, [R2+URZ+0x30840], R3 ;  /* 0x03084003020075a7 */ /* 0x000e64000800017f */
[----:B-1----:R-:W-:Y:S05]  /*b790*/  @!P0 BRA `(.L_x_12703) ;  /* 0x0000002c00108947 */ /* 0x002fea0003800000 */
.L_x_12794:
[----:B------:R-:W-:Y:S05]  /*b7a0*/  BSYNC B1 ;  /* 0x0000000000017941 */ /* 0x000fea0003800000 */
.L_x_12702:
        /* <DEDUP_REMOVED lines=12> */
.L_x_12705:
[----:B------:R-:W-:Y:S05]  /*b870*/  BSYNC B1 ;  /* 0x0000000000017941 */ /* 0x000fea0003800000 */
.L_x_12704:
[----:B------:R-:W-:Y:S01]  /*b880*/  IMAD.MOV.U32 R11, RZ, RZ, RZ ;  /* 0x000000ffff0b7224 */ /* 0x000fe200078e00ff */
[----:B------:R-:W-:Y:S01]  /*b890*/  UIADD3 UR4, UP0, UR40, 0x370, URZ ;  /* 0x0000037028047890 */ /* 0x000fe2000ff1e03f */
[----:B-1----:R-:W-:Y:S01]  /*b8a0*/  IMAD R3, R7, 0x6000, R9 ;  /* 0x0000600007037824 */ /* 0x002fe200078e0209 */
[----:B------:R-:W-:Y:S01]  /*b8b0*/  PLOP3.LUT P0, PT, PT, PT, PT, 0x80, 0x0 ;  /* 0x000000000000781c */ /* 0x000fe20003f0f070 */
[----:B------:R-:W-:Y:S01]  /*b8c0*/  VIADD R2, R2, 0x30830 ;  /* 0x0003083002027836 */ /* 0x000fe20000000000 */
[----:B------:R-:W-:Y:S01]  /*b8d0*/  R2UR UR10, R11 ;  /* 0x000000000b0a72ca */ /* 0x000fe200000e0000 */
[----:B------:R-:W-:Y:S01]  /*b8e0*/  IMAD R5, R0, 0xc0, RZ ;  /* 0x000000c000057824 */ /* 0x000fe200078e02ff */
[----:B------:R-:W-:Y:S01]  /*b8f0*/  IADD3 R3, R3, 0x12400, RZ ;  /* 0x0001240003037810 */ /* 0x000fe20007ffe0ff */
[----:B------:R-:W-:Y:S01]  /*b900*/  UIADD3.X UR5, URZ, UR41, URZ, UP0, !UPT ;  /* 0x000000293f057290 */ /* 0x000fe200087fe43f */
[----:B------:R-:W-:Y:S01]  /*b910*/  UMOV UR6, 0x0 ;  /* 0x0000000000067882 */ /* 0x000fe20000000000 */
[----:B------:R-:W-:-:S10]  /*b920*/  UMOV UR7, 0x14f00000 ;  /* 0x14f0000000077882 */ /* 0x000fd40000000000 */
.L_x_12706:
        /* <DEDUP_REMOVED lines=15> */
.L_x_12795:
[----:B------:R-:W-:Y:S05]  /*ba20*/  BSYNC B1 ;  /* 0x0000000000017941 */ /* 0x000fea0003800000 */
.L_x_12707:
[----:B------:R-:W-:Y:S01]  /*ba30*/  BSSY B1, `(.L_x_12709) ;  /* 0x000000c000017945 */ /* 0x000fe20003800000 */
[----:B------:R-:W-:Y:S01]  /*ba40*/  IMAD.MOV.U32 R12, RZ, RZ, 0x0 ;  /* 0x00000000ff0c7424 */ /* 0x000fe200078e00ff */
[----:B------:R-:W-:Y:S02]  /*ba50*/  MOV R13, 0x14f00000 ;  /* 0x14f00000000d7802 */ /* 0x000fe40000000f00 */
[----:B------:R-:W-:Y:S05]  /*ba60*/  @P1 BRA `(.L_x_12710) ;  /* 0x0000000000201947 */ /* 0x000fea0003800000 */
        /* <DEDUP_REMOVED lines=8> */
.L_x_12710:
[----:B------:R-:W-:Y:S05]  /*baf0*/  BSYNC B1 ;  /* 0x0000000000017941 */ /* 0x000fea0003800000 */
.L_x_12709:
[----:B------:R-:W-:Y:S01]  /*bb00*/  R2UR UR6, R12 ;  /* 0x000000000c0672ca */ /* 0x000fe200000e0000 */
[C---:B0-----:R-:W-:Y:S01]  /*bb10*/  IMAD R3, R16.reuse, 0x6000, R9 ;  /* 0x0000600010037824 */ /* 0x041fe200078e0209 */
[----:B------:R-:W-:Y:S01]  /*bb20*/  R2UR UR7, R13 ;  /* 0x000000000d0772ca */ /* 0x000fe200000e0000 */
[----:B------:R-:W-:Y:S01]  /*bb30*/  UIADD3 UR4, UP0, UR40, 0x470, URZ ;  /* 0x0000047028047890 */ /* 0x000fe2000ff1e03f */
[----:B------:R-:W-:Y:S01]  /*bb40*/  R2UR UR10, R11 ;  /* 0x000000000b0a72ca */ /* 0x000fe200000e0000 */
[----:B------:R-:W-:Y:S01]  /*bb50*/  IMAD R5, R23, 0xc0, RZ ;  /* 0x000000c017057824 */ /* 0x000fe200078e02ff */
[----:B------:R-:W-:Y:S01]  /*bb60*/  LEA R2, R16, UR37, 0x3 ;  /* 0x0000002510027c11 */ /* 0x000fe2000f8e18ff */
[----:B------:R-:W-:Y:S01]  /*bb70*/  VIADD R3, R3, 0x400 ;  /* 0x0000040003037836 */ /* 0x000fe20000000000 */
[----:B------:R-:W-:Y:S01]  /*bb80*/  PLOP3.LUT P0, PT, PT, PT, PT, 0x80, 0x0 ;  /* 0x000000000000781c */ /* 0x000fe20003f0f070 */
[----:B------:R-:W-:Y:S01]  /*bb90*/  UIADD3.X UR5, URZ, UR41, URZ, UP0, !UPT ;  /* 0x000000293f057290 */ /* 0x000fe200087fe43f */
[----:B------:R-:W-:-:S11]  /*bba0*/  IADD3 R2, R2, 0x30850, RZ ;  /* 0x0003085002027810 */ /* 0x000fd60007ffe0ff */
.L_x_12711:
        /* <DEDUP_REMOVED lines=12> */
.L_x_12700:
[----:B------:R-:W-:Y:S05]  /*bc70*/  BSYNC B0 ;  /* 0x0000000000007941 */ /* 0x000fea0003800000 */
.L_x_12699:
[----:B------:R-:W2:Y:S01]  /*bc80*/  LDL.LU R0, [R1+0x4] ;  /* 0x0000040001007983 */ /* 0x000ea20000300800 */
[----:B------:R-:W-:Y:S02]  /*bc90*/  IMAD.MOV.U32 R16, RZ, RZ, R7 ;  /* 0x000000ffff107224 */ /* 0x000fe400078e0007 */
[----:B------:R-:W-:Y:S01]  /*bca0*/  IMAD.MOV.U32 R22, RZ, RZ, R10 ;  /* 0x000000ffff167224 */ /* 0x000fe200078e000a */
[----:B--2---:R-:W-:-:S07]  /*bcb0*/  IADD3 R0, R0, -0x3, RZ ;  /* 0xfffffffd00007810 */ /* 0x004fce0007ffe0ff */
.L_x_12698:
[----:B------:R-:W-:Y:S01]  /*bcc0*/  IADD3 R6, -R6, RZ, RZ ;  /* 0x000000ff06067210 */ /* 0x000fe20007ffe1ff */
[----:B------:R-:W-:Y:S03]  /*bcd0*/  BSSY B0, `(.L_x_12697) ;  /* 0x00000e4000007945 */ /* 0x000fe60003800000 */
[----:B------:R-:W-:-:S13]  /*bce0*/  ISETP.NE.AND P0, PT, R29, R6, PT ;  /* 0x000000061d00720c */ /* 0x000fda0003f05270 */
[----:B------:R-:W-:Y:S05]  /*bcf0*/  @!P0 BRA `(.L_x_12712) ;  /* 0x0000000c00848947 */ /* 0x000fea0003800000 */
[----:B------:R-:W-:-:S07]  /*bd00*/  IMAD.MOV.U32 R4, RZ, RZ, R18 ;  /* 0x000000ffff047224 */ /* 0x000fce00078e0012 */
.L_x_12739:
        /* <DEDUP_REMOVED lines=20> */
[----:B------:R-:W-:Y:S02]  /*be50*/  IMAD.MOV R5, RZ, RZ, -R2 ;  /* 0x000000ffff057224 */ /* 0x000fe400078e0a02 */
[C---:B------:R-:W-:Y:S02]  /*be60*/  IMAD R4, R19.reuse, UR5, R4 ;  /* 0x0000000513047c24 */ /* 0x040fe4000f8e0204 */
[----:B------:R-:W-:Y:S01]  /*be70*/  IMAD.WIDE.U32 R2, R19, UR4, R2 ;  /* 0x0000000413027c25 */ /* 0x000fe2000f8e0002 */
[----:B------:R-:W-:-:S03]  /*be80*/  ULDC.64 UR4, c[0x0][0x418] ;  /* 0x0001060000047ab9 */ /* 0x000fc60000000a00 */
[----:B------:R-:W-:Y:S01]  /*be90*/  IMAD R10, R10, R5, R0 ;  /* 0x000000050a0a7224 */ /* 0x000fe200078e0200 */
[----:B------:R-:W-:Y:S02]  /*bea0*/  IADD3 R3, R4, R3, RZ ;  /* 0x0000000304037210 */ /* 0x000fe40007ffe0ff */
[----:B------:R-:W-:-:S04]  /*beb0*/  LEA R4, P0, R2, UR4, 0x2 ;  /* 0x0000000402047c11 */ /* 0x000fc8000f8010ff */
[----:B------:R-:W-:-:S05]  /*bec0*/  LEA.HI.X R5, R2, UR5, R3, 0x2, P0 ;  /* 0x0000000502057c11 */ /* 0x000fca00080f1403 */
[----:B------:R0:W5:Y:S04]  /*bed0*/  LDG.E R4, desc[UR46][R4.64] ;  /* 0x0000002e04047981 */ /* 0x000168000c1e1900 */
.L_x_12715:
[----:B------:R-:W0:Y:S01]  /*bee0*/  S2R R2, SR_TID.X ;  /* 0x0000000000027919 */ /* 0x000e220000002100 */
[----:B------:R-:W-:Y:S01]  /*bef0*/  SHF.L.U32 R3, R7, 0x1f, RZ ;  /* 0x0000001f07037819 */ /* 0x000fe200000006ff */
[----:B------:R-:W-:Y:S01]  /*bf00*/  BSSY B2, `(.L_x_12716) ;  /* 0x0000006000027945 */ /* 0x000fe20003800000 */
[----:B0-----:R-:W-:Y:S02]  /*bf10*/  LOP3.LUT R5, R2, 0x7f, RZ, 0xc0, !PT ;  /* 0x0000007f02057812 */ /* 0x001fe400078ec0ff */
[----:B------:R-:W-:Y:S02]  /*bf20*/  LEA R2, R6, UR37, 0x3 ;  /* 0x0000002506027c11 */ /* 0x000fe4000f8e18ff */
[----:B------:R-:W-:Y:S02]  /*bf30*/  ISETP.NE.AND P1, PT, R5, RZ, PT ;  /* 0x000000ff0500720c */ /* 0x000fe40003f25270 */
[----:B------:R-:W0:Y:S02]  /*bf40*/  SYNCS.PHASECHK.TRANS64.TRYWAIT P0, [R2+URZ+0x30840], R3 ;  /* 0x03084003020075a7 */ /* 0x000e24000800017f */
[----:B0-----:R-:W-:Y:S09]  /*bf50*/  @!P0 BRA `(.L_x_12717) ;  /* 0x0000002400488947 */ /* 0x001ff20003800000 */
.L_x_12796:
[----:B------:R-:W-:Y:S05]  /*bf60*/  BSYNC B2 ;  /* 0x0000000000027941 */ /* 0x000fea0003800000 */
.L_x_12716:
        /* <DEDUP_REMOVED lines=9> */
.L_x_12719:
[----:B------:R-:W-:Y:S05]  /*c000*/  BSYNC B2 ;  /* 0x0000000000027941 */ /* 0x000fea0003800000 */
.L_x_12718:
[----:B------:R-:W-:Y:S01]  /*c010*/  IMAD.MOV.U32 R11, RZ, RZ, RZ ;  /* 0x000000ffff0b7224 */ /* 0x000fe200078e00ff */
[----:B------:R-:W-:Y:S01]  /*c020*/  UIADD3 UR4, UP0, UR40, 0x370, URZ ;  /* 0x0000037028047890 */ /* 0x000fe2000ff1e03f */
[----:B0-----:R-:W-:Y:S01]  /*c030*/  IMAD R3, R6, 0x6000, R9 ;  /* 0x0000600006037824 */ /* 0x001fe200078e0209 */
[----:B------:R-:W-:Y:S01]  /*c040*/  PLOP3.LUT P0, PT, PT, PT, PT, 0x80, 0x0 ;  /* 0x000000000000781c */ /* 0x000fe20003f0f070 */
[----:B------:R-:W-:Y:S01]  /*c050*/  IMAD R5, R10, 0xc0, RZ ;  /* 0x000000c00a057824 */ /* 0x000fe200078e02ff */
[----:B------:R-:W-:Y:S01]  /*c060*/  R2UR UR10, R11 ;  /* 0x000000000b0a72ca */ /* 0x000fe200000e0000 */
[----:B------:R-:W-:Y:S01]  /*c070*/  VIADD R3, R3, 0x12400 ;  /* 0x0001240003037836 */ /* 0x000fe20000000000 */
[----:B------:R-:W-:Y:S01]  /*c080*/  IADD3 R2, R2, 0x30830, RZ ;  /* 0x0003083002027810 */ /* 0x000fe20007ffe0ff */
[----:B------:R-:W-:Y:S01]  /*c090*/  UIADD3.X UR5, URZ, UR41, URZ, UP0, !UPT ;  /* 0x000000293f057290 */ /* 0x000fe200087fe43f */
[----:B------:R-:W-:Y:S01]  /*c0a0*/  UMOV UR6, 0x0 ;  /* 0x0000000000067882 */ /* 0x000fe20000000000 */
[----:B------:R-:W-:-:S10]  /*c0b0*/  UMOV UR7, 0x14f00000 ;  /* 0x14f0000000077882 */ /* 0x000fd40000000000 */
.L_x_12720:
        /* <DEDUP_REMOVED lines=15> */
.L_x_12797:
[----:B------:R-:W-:Y:S05]  /*c1b0*/  BSYNC B2 ;  /* 0x0000000000027941 */ /* 0x000fea0003800000 */
.L_x_12721:
[----:B------:R-:W-:Y:S01]  /*c1c0*/  BSSY B2, `(.L_x_12723) ;  /* 0x000000b000027945 */ /* 0x000fe20003800000 */
[----:B------:R-:W-:Y:S01]  /*c1d0*/  MOV R2, 0x0 ;  /* 0x0000000000027802 */ /* 0x000fe20000000f00 */
[----:B------:R-:W-:Y:S02]  /*c1e0*/  IMAD.MOV.U32 R3, RZ, RZ, 0x14f00000 ;  /* 0x14f00000ff037424 */ /* 0x000fe400078e00ff */
[----:B------:R-:W-:Y:S05]  /*c1f0*/  @P1 BRA `(.L_x_12724) ;  /* 0x00000000001c1947 */ /* 0x000fea0003800000 */
[----:B------:R-:W1:Y:S02]  /*c200*/  S2R R12, SR_TID.X ;  /* 0x00000000000c7919 */ /* 0x000e640000002100 */
[----:B-1----:R-:W-:Y:S01]  /*c210*/  LOP3.LUT R13, R12, 0x1f, RZ, 0xc0, !PT ;  /* 0x0000001f0c0d7812 */ /* 0x002fe200078ec0ff */
[----:B------:R-:W-:-:S03]  /*c220*/  IMAD.MOV.U32 R12, RZ, RZ, 0x6000 ;  /* 0x00006000ff0c7424 */ /* 0x000fc600078e00ff */
[----:B------:R-:W-:Y:S01]  /*c230*/  ISETP.NE.AND P0, PT, R13, RZ, PT ;  /* 0x000000ff0d00720c */ /* 0x000fe20003f05270 */
[----:B------:R1:W-:-:S12]  /*c240*/  SYNCS.ARRIVE.TRANS64 RZ, [R5+URZ+0x50], R12 ;  /* 0x0000500c05ff79a7 */ /* 0x0003d8000800003f */
[----:B-1----:R-:W-:Y:S05]  /*c250*/  @!P0 BRA `(.L_x_12724) ;  /* 0x0000000000048947 */ /* 0x002fea0003800000 */
[----:B------:R-:W-:Y:S01]  /*c260*/  BPT.TRAP 0x1 ;  /* 0x000000040000795c */ /* 0x000fe20000300000 */
.L_x_12724:
[----:B------:R-:W-:Y:S05]  /*c270*/  BSYNC B2 ;  /* 0x0000000000027941 */ /* 0x000fea0003800000 */
.L_x_12723:
        /* <DEDUP_REMOVED lines=8> */
[----:B0-----:R-:W-:Y:S01]  /*c300*/  IADD3 R5, R5, 0x50, RZ ;  /* 0x0000005005057810 */ /* 0x001fe20007ffe0ff */
[----:B------:R-:W-:-:S12]  /*c310*/  UIADD3.X UR5, URZ, UR41, URZ, UP0, !UPT ;  /* 0x000000293f057290 */ /* 0x000fd800087fe43f */
.L_x_12725:
        /* <DEDUP_REMOVED lines=10> */
[----:B------:R-:W-:Y:S01]  /*c3c0*/  IMAD.MOV.U32 R23, RZ, RZ, R10 ;  /* 0x000000ffff177224 */ /* 0x000fe200078e000a */
[----:B------:R-:W-:-:S07]  /*c3d0*/  MOV R18, R4 ;  /* 0x0000000400127202 */ /* 0x000fce0000000f00 */
.L_x_12714:
[----:B------:R-:W-:Y:S05]  /*c3e0*/  BSYNC B1 ;  /* 0x0000000000017941 */ /* 0x000fea0003800000 */
.L_x_12713:
        /* <DEDUP_REMOVED lines=15> */
[----:B0-----:R-:W-:Y:S01]  /*c4e0*/  @P0 IMAD.HI.U32 R4, R10, R2, RZ ;  /* 0x000000020a040227 */ /* 0x001fe200078e00ff */
[----:B------:R-:W-:-:S04]  /*c4f0*/  MOV R2, R10 ;  /* 0x0000000a00027202 */ /* 0x000fc80000000f00 */
[----:B------:R-:W-:Y:S01]  /*c500*/  @P0 SHF.R.U32.HI R2, RZ, R3, R4 ;  /* 0x00000003ff020219 */ /* 0x000fe20000011604 */
[----:B------:R-:W-:-:S04]  /*c510*/  IMAD R4, R24, UR4, RZ ;  /* 0x0000000418047c24 */ /* 0x000fc8000f8e02ff */
[----:B------:R-:W-:-:S04]  /*c520*/  IMAD.MOV R3, RZ, RZ, -R2 ;  /* 0x000000ffff037224 */ /* 0x000fc800078e0a02 */
[----:B------:R-:W-:Y:S01]  /*c530*/  IMAD R10, R5, R3, R10 ;  /* 0x00000003050a7224 */ /* 0x000fe200078e020a */
[----:B------:R-:W-:Y:S01]  /*c540*/  SHF.R.S32.HI R3, RZ, 0x1f, R2 ;  /* 0x0000001fff037819 */ /* 0x000fe20000011402 */
[C---:B------:R-:W-:Y:S02]  /*c550*/  IMAD R5, R19.reuse, UR5, R4 ;  /* 0x0000000513057c24 */ /* 0x040fe4000f8e0204 */
[----:B------:R-:W-:Y:S01]  /*c560*/  IMAD.WIDE.U32 R2, R19, UR4, R2 ;  /* 0x0000000413027c25 */ /* 0x000fe2000f8e0002 */
[----:B------:R-:W-:-:S03]  /*c570*/  ULDC.64 UR4, c[0x0][0x418] ;  /* 0x0001060000047ab9 */ /* 0x000fc60000000a00 */
[----:B------:R-:W-:Y:S01]  /*c580*/  IMAD.IADD R5, R5, 0x1, R3 ;  /* 0x0000000105057824 */ /* 0x000fe200078e0203 */
[----:B------:R-:W-:-:S04]  /*c590*/  LEA R4, P0, R2, UR4, 0x2 ;  /* 0x0000000402047c11 */ /* 0x000fc8000f8010ff */
[----:B------:R-:W-:-:S05]  /*c5a0*/  LEA.HI.X R5, R2, UR5, R5, 0x2, P0 ;  /* 0x0000000502057c11 */ /* 0x000fca00080f1405 */
[----:B------:R0:W5:Y:S04]  /*c5b0*/  LDG.E R4, desc[UR46][R4.64] ;  /* 0x0000002e04047981 */ /* 0x000168000c1e1900 */
.L_x_12728:
        /* <DEDUP_REMOVED lines=8> */
.L_x_12798:
[----:B------:R-:W-:Y:S05]  /*c640*/  BSYNC B2 ;  /* 0x0000000000027941 */ /* 0x000fea0003800000 */
.L_x_12729:
[----:B------:R-:W-:Y:S04]  /*c650*/  BSSY B2, `(.L_x_12731) ;  /* 0x0000009000027945 */ /* 0x000fe80003800000 */
[----:B------:R-:W-:Y:S05]  /*c660*/  @P1 BRA `(.L_x_12732) ;  /* 0x00000000001c1947 */ /* 0x000fea0003800000 */
[----:B------:R-:W1:Y:S01]  /*c670*/  S2R R5, SR_TID.X ;  /* 0x0000000000057919 */ /* 0x000e620000002100 */
[----:B0-----:R-:W-:-:S04]  /*c680*/  MOV R3, 0x6000 ;  /* 0x0000600000037802 */ /* 0x001fc80000000f00 */
[----:B------:R2:W-:Y:S01]  /*c690*/  SYNCS.ARRIVE.TRANS64 RZ, [R2+URZ+0x30830], R3 ;  /* 0x0308300302ff79a7 */ /* 0x0005e2000800003f */
[----:B-1----:R-:W-:-:S04]  /*c6a0*/  LOP3.LUT R5, R5, 0x1f, RZ, 0xc0, !PT ;  /* 0x0000001f05057812 */ /* 0x002fc800078ec0ff */
[----:B------:R-:W-:-:S13]  /*c6b0*/  ISETP.NE.AND P0, PT, R5, RZ, PT ;  /* 0x000000ff0500720c */ /* 0x000fda0003f05270 */
[----:B--2---:R-:W-:Y:S05]  /*c6c0*/  @!P0 BRA `(.L_x_12732) ;  /* 0x0000000000048947 */ /* 0x004fea0003800000 */
[----:B------:R-:W-:Y:S01]  /*c6d0*/  BPT.TRAP 0x1 ;  /* 0x000000040000795c */ /* 0x000fe20000300000 */
.L_x_12732:
[----:B------:R-:W-:Y:S05]  /*c6e0*/  BSYNC B2 ;  /* 0x0000000000027941 */ /* 0x000fea0003800000 */
.L_x_12731:
[----:B------:R-:W-:Y:S01]  /*c6f0*/  IMAD.MOV.U32 R11, RZ, RZ, RZ ;  /* 0x000000ffff0b7224 */ /* 0x000fe200078e00ff */
[----:B------:R-:W-:Y:S01]  /*c700*/  UIADD3 UR4, UP0, UR40, 0x370, URZ ;  /* 0x0000037028047890 */ /* 0x000fe2000ff1e03f */
[C---:B0-----:R-:W-:Y:S01]  /*c710*/  IMAD R2, R16.reuse, 0x6000, R9 ;  /* 0x0000600010027824 */ /* 0x041fe200078e0209 */
[----:B------:R-:W-:Y:S01]  /*c720*/  PLOP3.LUT P0, PT, PT, PT, PT, 0x80, 0x0 ;  /* 0x000000000000781c */ /* 0x000fe20003f0f070 */
[----:B------:R-:W-:Y:S01]  /*c730*/  IMAD R3, R16, 0x8, R8 ;  /* 0x0000000810037824 */ /* 0x000fe200078e0208 */
[----:B------:R-:W-:Y:S01]  /*c740*/  R2UR UR10, R11 ;  /* 0x000000000b0a72ca */ /* 0x000fe200000e0000 */
[----:B------:R-:W-:Y:S01]  /*c750*/  IMAD R5, R10, 0xc0, RZ ;  /* 0x000000c00a057824 */ /* 0x000fe200078e02ff */
[----:B------:R-:W-:Y:S01]  /*c760*/  IADD3 R2, R2, 0x12400, RZ ;  /* 0x0001240002027810 */ /* 0x000fe20007ffe0ff */
[----:B------:R-:W-:Y:S01]  /*c770*/  VIADD R3, R3, 0x30 ;  /* 0x0000003003037836 */ /* 0x000fe20000000000 */
[----:B------:R-:W-:Y:S01]  /*c780*/  UIADD3.X UR5, URZ, UR41, URZ, UP0, !UPT ;  /* 0x000000293f057290 */ /* 0x000fe200087fe43f */
[----:B------:R-:W-:Y:S01]  /*c790*/  UMOV UR6, 0x0 ;  /* 0x0000000000067882 */ /* 0x000fe20000000000 */
[----:B------:R-:W-:-:S10]  /*c7a0*/  UMOV UR7, 0x14f00000 ;  /* 0x14f0000000077882 */ /* 0x000fd40000000000 */
.L_x_12733:
        /* <DEDUP_REMOVED lines=15> */
.L_x_12799:
[----:B------:R-:W-:Y:S05]  /*c8a0*/  BSYNC B2 ;  /* 0x0000000000027941 */ /* 0x000fea0003800000 */
.L_x_12734:
[----:B------:R-:W-:Y:S01]  /*c8b0*/  BSSY B2, `(.L_x_12736) ;  /* 0x000000b000027945 */ /* 0x000fe20003800000 */
[----:B0-----:R-:W-:Y:S01]  /*c8c0*/  MOV R2, 0x0 ;  /* 0x0000000000027802 */ /* 0x001fe20000000f00 */
[----:B------:R-:W-:Y:S02]  /*c8d0*/  IMAD.MOV.U32 R3, RZ, RZ, 0x14f00000 ;  /* 0x14f00000ff037424 */ /* 0x000fe400078e00ff */
[----:B------:R-:W-:Y:S05]  /*c8e0*/  @P1 BRA `(.L_x_12737) ;  /* 0x00000000001c1947 */ /* 0x000fea0003800000 */
[----:B------:R-:W0:Y:S01]  /*c8f0*/  S2R R7, SR_TID.X ;  /* 0x0000000000077919 */ /* 0x000e220000002100 */
[----:B------:R-:W-:-:S04]  /*c900*/  IMAD.MOV.U32 R12, RZ, RZ, 0x6000 ;  /* 0x00006000ff0c7424 */ /* 0x000fc800078e00ff */
[----:B------:R1:W-:Y:S01]  /*c910*/  SYNCS.ARRIVE.TRANS64 RZ, [R5+URZ+0x50], R12 ;  /* 0x0000500c05ff79a7 */ /* 0x0003e2000800003f */
[----:B0-----:R-:W-:-:S04]  /*c920*/  LOP3.LUT R7, R7, 0x1f, RZ, 0xc0, !PT ;  /* 0x0000001f07077812 */ /* 0x001fc800078ec0ff */
[----:B------:R-:W-:-:S13]  /*c930*/  ISETP.NE.AND P0, PT, R7, RZ, PT ;  /* 0x000000ff0700720c */ /* 0x000fda0003f05270 */
[----:B-1----:R-:W-:Y:S05]  /*c940*/  @!P0 BRA `(.L_x_12737) ;  /* 0x0000000000048947 */ /* 0x002fea0003800000 */
[----:B------:R-:W-:Y:S01]  /*c950*/  BPT.TRAP 0x1 ;  /* 0x000000040000795c */ /* 0x000fe20000300000 */
.L_x_12737:
[----:B------:R-:W-:Y:S05]  /*c960*/  BSYNC B2 ;  /* 0x0000000000027941 */ /* 0x000fea0003800000 */
.L_x_12736:
[----:B------:R-:W-:Y:S01]  /*c970*/  R2UR UR10, R11 ;  /* 0x000000000b0a72ca */ /* 0x000fe200000e0000 */
[----:B------:R-:W-:Y:S01]  /*c980*/  UIADD3 UR4, UP0, UR40, 0x470, URZ ;  /* 0x0000047028047890 */ /* 0x000fe2000ff1e03f */
[----:B------:R-:W-:Y:S01]  /*c990*/  R2UR UR6, R2 ;  /* 0x00000000020672ca */ /* 0x000fe200000e0000 */
[----:B------:R-:W-:Y:S01]  /*c9a0*/  IMAD R2, R6, 0x6000, R9 ;  /* 0x0000600006027824 */ /* 0x000fe200078e0209 */
[----:B------:R-:W-:Y:S01]  /*c9b0*/  R2UR UR7, R3 ;  /* 0x00000000030772ca */ /* 0x000fe200000e0000 */
[----:B------:R-:W-:Y:S01]  /*c9c0*/  IMAD R3, R23, 0xc0, RZ ;  /* 0x000000c017037824 */ /* 0x000fe200078e02ff */
[----:B------:R-:W-:Y:S01]  /*c9d0*/  PLOP3.LUT P0, PT, PT, PT, PT, 0x80, 0x0 ;  /* 0x000000000000781c */ /* 0x000fe20003f0f070 */
[----:B------:R-:W-:Y:S01]  /*c9e0*/  VIADD R2, R2, 0x400 ;  /* 0x0000040002027836 */ /* 0x000fe20000000000 */
[----:B------:R-:W-:Y:S01]  /*c9f0*/  IADD3 R5, R5, 0x50, RZ ;  /* 0x0000005005057810 */ /* 0x000fe20007ffe0ff */
[----:B------:R-:W-:-:S12]  /*ca00*/  UIADD3.X UR5, URZ, UR41, URZ, UP0, !UPT ;  /* 0x000000293f057290 */ /* 0x000fd800087fe43f */
.L_x_12738:
        /* <DEDUP_REMOVED lines=12> */
.L_x_12727:
[----:B------:R-:W-:Y:S05]  /*cad0*/  BSYNC B1 ;  /* 0x0000000000017941 */ /* 0x000fea0003800000 */
.L_x_12726:
[C---:B------:R-:W-:Y:S01]  /*cae0*/  ISETP.GT.AND P0, PT, R0.reuse, 0x1, PT ;  /* 0x000000010000780c */ /* 0x040fe20003f04270 */
[----:B------:R-:W-:-:S12]  /*caf0*/  VIADD R0, R0, 0xfffffffe ;  /* 0xfffffffe00007836 */ /* 0x000fd80000000000 */
[----:B------:R-:W-:Y:S05]  /*cb00*/  @P0 BRA `(.L_x_12739) ;  /* 0xfffffff000800947 */ /* 0x000fea000383ffff */
.L_x_12712:
[----:B------:R-:W-:Y:S05]  /*cb10*/  BSYNC B0 ;  /* 0x0000000000007941 */ /* 0x000fea0003800000 */
.L_x_12697:
        /* <DEDUP_REMOVED lines=11> */
.L_x_12800:
[----:B------:R-:W-:Y:S05]  /*cbd0*/  BSYNC B1 ;  /* 0x0000000000017941 */ /* 0x000fea0003800000 */
.L_x_12742:
        /* <DEDUP_REMOVED lines=9> */
.L_x_12745:
[----:B------:R-:W-:Y:S05]  /*cc70*/  BSYNC B1 ;  /* 0x0000000000017941 */ /* 0x000fea0003800000 */
.L_x_12744:
[----:B------:R-:W-:Y:S01]  /*cc80*/  IMAD R9, R16, 0x6000, R9 ;  /* 0x0000600010097824 */ /* 0x000fe200078e0209 */
[----:B------:R-:W-:Y:S01]  /*cc90*/  UIADD3 UR4, UP0, UR40, 0x470, URZ ;  /* 0x0000047028047890 */ /* 0x000fe2000ff1e03f */
[----:B------:R-:W-:Y:S01]  /*cca0*/  PLOP3.LUT P0, PT, PT, PT, PT, 0x80, 0x0 ;  /* 0x000000000000781c */ /* 0x000fe20003f0f070 */
[----:B------:R-:W-:Y:S01]  /*ccb0*/  IMAD R2, R23, 0xc0, RZ ;  /* 0x000000c017027824 */ /* 0x000fe200078e02ff */
[----:B0-----:R-:W-:Y:S01]  /*ccc0*/  IADD3 R0, R3, 0x30850, RZ ;  /* 0x0003085003007810 */ /* 0x001fe20007ffe0ff */
[----:B------:R-:W-:Y:S01]  /*ccd0*/  VIADD R9, R9, 0x400 ;  /* 0x0000040009097836 */ /* 0x000fe20000000000 */
[----:B------:R-:W-:Y:S01]  /*cce0*/  UIADD3.X UR5, URZ, UR41, URZ, UP0, !UPT ;  /* 0x000000293f057290 */ /* 0x000fe200087fe43f */
[----:B------:R-:W-:Y:S01]  /*ccf0*/  UMOV UR6, 0x0 ;  /* 0x0000000000067882 */ /* 0x000fe20000000000 */
[----:B------:R-:W-:Y:S01]  /*cd00*/  UMOV UR7, 0x14f00000 ;  /* 0x14f0000000077882 */ /* 0x000fe20000000000 */
[----:B------:R-:W-:-:S09]  /*cd10*/  UMOV UR10, URZ ;  /* 0x0000003f000a7c82 */ /* 0x000fd20008000000 */
.L_x_12746:
        /* <DEDUP_REMOVED lines=10> */
.L_x_12741:
[----:B------:R-:W-:Y:S05]  /*cdc0*/  BSYNC B0 ;  /* 0x0000000000007941 */ /* 0x000fea0003800000 */
.L_x_12740:
[----:B------:R-:W2:Y:S01]  /*cdd0*/  LDL.LU R3, [R1+0x8] ;  /* 0x0000080001037983 */ /* 0x000ea20000300800 */
[----:B------:R-:W-:-:S03]  /*cde0*/  ULDC UR4, c[0x0][0xc34] ;  /* 0x00030d0000047ab9 */ /* 0x000fc60000000800 */
[----:B------:R-:W3:Y:S01]  /*cdf0*/  LDL.LU R4, [R1+0x20] ;  /* 0x0000200001047983 */ /* 0x000ee20000300800 */
[----:B------:R-:W-:-:S05]  /*ce00*/  VIADD R16, R16, 0x1 ;  /* 0x0000000110107836 */ /* 0x000fca0000000000 */
[----:B------:R-:W-:-:S04]  /*ce10*/  ISETP.NE.AND P0, PT, R16, 0x2, PT ;  /* 0x000000021000780c */ /* 0x000fc80003f05270 */
[----:B------:R-:W-:Y:S02]  /*ce20*/  SEL R16, R16, RZ, P0 ;  /* 0x000000ff10107207 */ /* 0x000fe40000000000 */
[----:B--2---:R-:W-:Y:S01]  /*ce30*/  IADD3 R3, R3, UR38, RZ ;  /* 0x0000002603037c10 */ /* 0x004fe2000fffe0ff */
[----:B---3--:R-:W-:-:S04]  /*ce40*/  VIADD R4, R4, 0x1 ;  /* 0x0000000104047836 */ /* 0x008fc80000000000 */
[----:B------:R1:W-:Y:S01]  /*ce50*/  STL [R1+0x8], R3 ;  /* 0x0000080301007387 */ /* 0x0003e20000100800 */
[----:B------:R-:W-:-:S03]  /*ce60*/  ISETP.GE.AND P1, PT, R3, UR4, PT ;  /* 0x0000000403007c0c */ /* 0x000fc6000bf26270 */
[----:B------:R2:W-:Y:S01]  /*ce70*/  STL [R1+0x20], R4 ;  /* 0x0000200401007387 */ /* 0x0005e20000100800 */
[----:B-1----:R-:W-:-:S04]  /*ce80*/  SEL R3, RZ, 0x1, P0 ;  /* 0x00000001ff037807 */ /* 0x002fc80000000000 */
[----:B------:R-:W-:-:S05]  /*ce90*/  LOP3.LUT R22, R22, R3, RZ, 0x3c, !PT ;  /* 0x0000000316167212 */ /* 0x000fca00078e3cff */
[----:B--2---:R-:W-:Y:S05]  /*cea0*/  @!P1 BRA `(.L_x_12747) ;  /* 0xffffffcc00849947 */ /* 0x004fea000383ffff */
[----:B0-----:R-:W-:-:S07]  /*ceb0*/  LOP3.LUT R0, R4, 0x1, RZ, 0xc, !PT ;  /* 0x0000000104007812 */ /* 0x001fce00078e0cff */
.L_x_12683:
[----:B------:R-:W0:Y:S01]  /*cec0*/  S2R R3, SR_CgaCtaId ;  /* 0x0000000000037919 */ /* 0x000e220000008800 */
[----:B------:R-:W-:Y:S01]  /*ced0*/  MOV R2, 0x400 ;  /* 0x0000040000027802 */ /* 0x000fe20000000f00 */
[----:B------:R-:W-:Y:S01]  /*cee0*/  BSSY B0, `(.L_x_12748) ;  /* 0x0000005000007945 */ /* 0x000fe20003800000 */
[----:B------:R-:W-:Y:S02]  /*cef0*/  SHF.L.U32 R0, R0, 0x1f, RZ ;  /* 0x0000001f00007819 */ /* 0x000fe400000006ff */
[----:B0-----:R-:W-:-:S04]  /*cf00*/  LEA R9, R3, R2, 0x18 ;  /* 0x0000000203097211 */ /* 0x001fc800078ec0ff */
[----:B------:R-:W0:Y:S02]  /*cf10*/  SYNCS.PHASECHK.TRANS64.TRYWAIT P0, [R9+URZ+0x30820], R0 ;  /* 0x03082000090075a7 */ /* 0x000e24000800017f */
[----:B0-----:R-:W-:Y:S05]  /*cf20*/  @!P0 BRA `(.L_x_12749) ;  /* 0x0000001400b88947 */ /* 0x001fea0003800000 */
.L_x_12801:
[----:B------:R-:W-:Y:S05]  /*cf30*/  BSYNC B0 ;  /* 0x0000000000007941 */ /* 0x000fea0003800000 */
.L_x_12748:
[----:B------:R-:W-:-:S03]  /*cf40*/  UMOV UR4, 0xffffffff ;  /* 0xffffffff00047882 */ /* 0x000fc60000000000 */
[----:B------:R-:W-:Y:S05]  /*cf50*/  BRA.DIV UR4, `(.L_x_12750) ;  /* 0x0000001604c07947 */ /* 0x000fea000b800000 */
[----:B0-----:R-:W0:Y:S02]  /*cf60*/  S2R R0, SR_TID.X ;  /* 0x0000000000007919 */ /* 0x001e240000002100 */
[----:B0-----:R-:W-:-:S04]  /*cf70*/  SHF.R.U32.HI R0, RZ, 0x5, R0 ;  /* 0x00000005ff007819 */ /* 0x001fc80000011600 */
[----:B------:R-:W-:-:S05]  /*cf80*/  LOP3.LUT R0, R0, 0x3, RZ, 0xc0, !PT ;  /* 0x0000000300007812 */ /* 0x000fca00078ec0ff */
[----:B------:R0:W1:Y:S02]  /*cf90*/  SHFL.IDX PT, R14, R0, RZ, 0x1f ;  /* 0x00001fff000e7589 */ /* 0x00006400000e0000 */
.L_x_12804:
[----:B-1----:R-:W-:Y:S01]  /*cfa0*/  ISETP.NE.AND P0, PT, R14, RZ, PT ;  /* 0x000000ff0e00720c */ /* 0x002fe20003f05270 */
[----:B------:R-:W-:-:S12]  /*cfb0*/  BSSY B0, `(.L_x_12751) ;  /* 0x0000024000007945 */ /* 0x000fd80003800000 */
[----:B------:R-:W-:Y:S05]  /*cfc0*/  @P0 BRA `(.L_x_12752) ;  /* 0x0000000000880947 */ /* 0x000fea0003800000 */
[----:B------:R-:W-:-:S03]  /*cfd0*/  UMOV UR4, 0xffffffff ;  /* 0xffffffff00047882 */ /* 0x000fc60000000000 */
[----:B------:R-:W-:Y:S05]  /*cfe0*/  BRA.DIV UR4, `(.L_x_12753) ;  /* 0x0000001604d07947 */ /* 0x000fea000b800000 */
[----:B------:R-:W-:-:S13]  /*cff0*/  ELECT P6, URZ, PT ;  /* 0x00000000003f782f */ /* 0x000fda00038c0000 */
.L_x_12807:
[----:B------:R-:W-:Y:S05]  /*d000*/  @!P6 BRA `(.L_x_12752) ;  /* 0x000000000078e947 */ /* 0x000fea0003800000 */
[----:B------:R-:W-:-:S06]  /*d010*/  ULOP3.LUT UR4, UR36, 0x2, URZ, 0xfc, !UPT ;  /* 0x0000000224047892 */ /* 0x000fcc000f8efc3f */
[----:B0-----:R-:W-:-:S05]  /*d020*/  IMAD.U32 R0, RZ, RZ, UR4 ;  /* 0x00000004ff007e24 */ /* 0x001fca000f8e00ff */
[----:B------:R-:W-:-:S13]  /*d030*/  ISETP.NE.AND P2, PT, R0, 0x3, PT ;  /* 0x000000030000780c */ /* 0x000fda0003f45270 */
[----:B------:R-:W-:Y:S05]  /*d040*/  @!P2 BRA `(.L_x_12754) ;  /* 0x000000000004a947 */ /* 0x000fea0003800000 */
[----:B------:R-:W-:Y:S01]  /*d050*/  BPT.TRAP 0x1 ;  /* 0x000000040000795c */ /* 0x000fe20000300000 */
.L_x_12754:
[----:B------:R-:W-:Y:S01]  /*d060*/  IADD3 R3, R9, 0x30840, RZ ;  /* 0x0003084009037810 */ /* 0x000fe20007ffe0ff */
[----:B------:R-:W-:Y:S01]  /*d070*/  VIADD R0, R16, 0x1 ;  /* 0x0000000110007836 */ /* 0x000fe20000000000 */
[----:B------:R-:W-:-:S03]  /*d080*/  SHF.L.U32 R2, R22, 0x1f, RZ ;  /* 0x0000001f16027819 */ /* 0x000fc600000006ff */
[----:B------:R-:W-:Y:S01]  /*d090*/  IMAD R7, R16, 0x8, R3 ;  /* 0x0000000810077824 */ /* 0x000fe200078e0203 */
[----:B------:R-:W-:-:S03]  /*d0a0*/  ISETP.NE.AND P1, PT, R0, 0x2, PT ;  /* 0x000000020000780c */ /* 0x000fc60003f25270 */
[----:B------:R-:W0:Y:S01]  /*d0b0*/  SYNCS.PHASECHK.TRANS64.TRYWAIT P0, [R7+URZ], R2 ;  /* 0x00000002070075a7 */ /* 0x000e22000800017f */
[----:B------:R-:W-:Y:S02]  /*d0c0*/  SEL R5, RZ, 0x1, P1 ;  /* 0x00000001ff057807 */ /* 0x000fe40000800000 */
[----:B------:R-:W-:Y:S02]  /*d0d0*/  SEL R4, R0, RZ, P1 ;  /* 0x000000ff00047207 */ /* 0x000fe40000800000 */
[----:B------:R-:W-:Y:S02]  /*d0e0*/  LOP3.LUT R0, R22, R5, RZ, 0x3c, !PT ;  /* 0x0000000516007212 */ /* 0x000fe400078e3cff */
[----:B------:R-:W-:Y:S02]  /*d0f0*/  LEA R3, R4, R3, 0x3 ;  /* 0x0000000304037211 */ /* 0x000fe400078e18ff */
[----:B------:R-:W-:Y:S01]  /*d100*/  SHF.L.U32 R0, R0, 0x1f, RZ ;  /* 0x0000001f00007819 */ /* 0x000fe200000006ff */
[----:B0-----:R-:W-:Y:S06]  /*d110*/  @!P0 BRA `(.L_x_12755) ;  /* 0x0000001400a48947 */ /* 0x001fec0003800000 */
.L_x_12808:
[----:B------:R-:W1:Y:S02]  /*d120*/  SYNCS.PHASECHK.TRANS64.TRYWAIT P0, [R3+URZ], R0 ;  /* 0x00000000030075a7 */ /* 0x000e64000800017f */
[----:B-1----:R-:W-:Y:S05]  /*d130*/  @!P0 BRA `(.L_x_12756) ;  /* 0x0000001400b08947 */ /* 0x002fea0003800000 */
.L_x_12809:
[----:B------:R-:W-:Y:S05]  /*d140*/  @!P2 BRA `(.L_x_12757) ;  /* 0x000000000004a947 */ /* 0x000fea0003800000 */
[----:B------:R-:W-:Y:S01]  /*d150*/  BPT.TRAP 0x1 ;  /* 0x000000040000795c */ /* 0x000fe20000300000 */
.L_x_12757:
[----:B-1----:R-:W-:-:S04]  /*d160*/  VIADD R3, R9, 0x30860 ;  /* 0x0003086009037836 */ /* 0x002fc80000000000 */
[----:B------:R-:W-:-:S04]  /*d170*/  IMAD R5, R16, 0x8, R3 ;  /* 0x0000000810057824 */ /* 0x000fc800078e0203 */
[----:B------:R-:W1:Y:S02]  /*d180*/  SYNCS.PHASECHK.TRANS64.TRYWAIT P0, [R5+URZ], R2 ;  /* 0x00000002050075a7 */ /* 0x000e64000800017f */
[----:B-1----:R-:W-:Y:S05]  /*d190*/  @!P0 BRA `(.L_x_12758) ;  /* 0x0000001400ac8947 */ /* 0x002fea0003800000 */
.L_x_12810:
[----:B------:R-:W-:-:S07]  /*d1a0*/  LEA R3, R4, R3, 0x3 ;  /* 0x0000000304037211 */ /* 0x000fce00078e18ff */
.L_x_12759:
[----:B--2---:R2:W3:Y:S02]  /*d1b0*/  SYNCS.PHASECHK.TRANS64.TRYWAIT P0, [R3+URZ], R0 ;  /* 0x00000000030075a7 */ /* 0x0044e4000800017f */
[----:B---3--:R-:W-:Y:S05]  /*d1c0*/  @!P0 NANOSLEEP.SYNCS 0x989680 ;  /* 0x009896800000895d */ /* 0x008fea0003900000 */
[----:B------:R-:W3:Y:S02]  /*d1d0*/  @!P0 SYNCS.PHASECHK.TRANS64 P0, [R3+URZ], R0 ;  /* 0x00000000030085a7 */ /* 0x000ee4000800007f */
[----:B---3--:R-:W-:Y:S05]  /*d1e0*/  @!P0 BRA `(.L_x_12759) ;  /* 0xfffffffc00f08947 */ /* 0x008fea000383ffff */
.L_x_12752:
[----:B------:R-:W-:Y:S05]  /*d1f0*/  BSYNC B0 ;  /* 0x0000000000007941 */ /* 0x000fea0003800000 */
.L_x_12751:
[----:B------:R-:W-:Y:S05]  /*d200*/  EXIT ;  /* 0x000000000000794d */ /* 0x000fea0003800000 */
.L_x_12663:
[----:B0-----:R-:W-:-:S04]  /*d210*/  IMAD.U32 R3, RZ, RZ, UR40 ;  /* 0x00000028ff037e24 */ /* 0x001fc8000f8e00ff */
[----:B------:R0:W1:Y:S03]  /*d220*/  SYNCS.PHASECHK.TRANS64.TRYWAIT P1, [R3+URZ+0x30800], R0 ;  /* 0x03080000030075a7 */ /* 0x000066000802017f */
[----:B-1----:R-:W-:Y:S05]  /*d230*/  @!P1 NANOSLEEP.SYNCS 0x989680 ;  /* 0x009896800000995d */ /* 0x002fea0003900000 */
[----:B------:R-:W1:Y:S02]  /*d240*/  @!P1 SYNCS.PHASECHK.TRANS64 P1, [R3+URZ+0x30800], R0 ;  /* 0x03080000030095a7 */ /* 0x000e64000802007f */
[----:B-1----:R-:W-:Y:S05]  /*d250*/  @!P1 BRA `(.L_x_12663) ;  /* 0xfffffffc00ec9947 */ /* 0x002fea000383ffff */
[----:B------:R-:W-:Y:S05]  /*d260*/  BRA `(.L_x_12760) ;  /* 0xffffff4000407947 */ /* 0x000fea000383ffff */
.L_x_12667:
[----:B-1----:R1:W2:Y:S02]  /*d270*/  SYNCS.PHASECHK.TRANS64.TRYWAIT P2, [R0+URZ+0x30830], R5 ;  /* 0x03083005000075a7 */ /* 0x0022a4000804017f */
[----:B--2---:R-:W-:Y:S05]  /*d280*/  @!P2 NANOSLEEP.SYNCS 0x989680 ;  /* 0x009896800000a95d */ /* 0x004fea0003900000 */
[----:B------:R-:W2:Y:S02]  /*d290*/  @!P2 SYNCS.PHASECHK.TRANS64 P2, [R0+URZ+0x30830], R5 ;  /* 0x030830050000a5a7 */ /* 0x000ea4000804007f */
[----:B--2---:R-:W-:Y:S05]  /*d2a0*/  @!P2 BRA `(.L_x_12667) ;  /* 0xfffffffc00f0a947 */ /* 0x004fea000383ffff */
[----:B------:R-:W-:Y:S05]  /*d2b0*/  BRA `(.L_x_12666) ;  /* 0xffffff4000787947 */ /* 0x000fea000383ffff */
.L_x_12672:
[----:B-1----:R-:W-:-:S04]  /*d2c0*/  IMAD.U32 R9, RZ, RZ, UR6 ;  /* 0x00000006ff097e24 */ /* 0x002fc8000f8e00ff */
[----:B------:R1:W2:Y:S03]  /*d2d0*/  SYNCS.PHASECHK.TRANS64.TRYWAIT P2, [R9+URZ+0x30830], R8 ;  /* 0x03083008090075a7 */ /* 0x0002a6000804017f */
[----:B--2---:R-:W-:Y:S05]  /*d2e0*/  @!P2 NANOSLEEP.SYNCS 0x989680 ;  /* 0x009896800000a95d */ /* 0x004fea0003900000 */
[----:B------:R-:W2:Y:S02]  /*d2f0*/  @!P2 SYNCS.PHASECHK.TRANS64 P2, [R9+URZ+0x30830], R8 ;  /* 0x030830080900a5a7 */ /* 0x000ea4000804007f */
[----:B--2---:R-:W-:Y:S05]  /*d300*/  @!P2 BRA `(.L_x_12672) ;  /* 0xfffffffc00eca947 */ /* 0x004fea000383ffff */
[----:B------:R-:W-:Y:S05]  /*d310*/  BRA `(.L_x_12669) ;  /* 0xffffff7800bc7947 */ /* 0x000fea000383ffff */
.L_x_12676:
[----:B-1----:R-:W-:-:S04]  /*d320*/  MOV R9, UR6 ;  /* 0x0000000600097c02 */ /* 0x002fc80008000f00 */
[----:B------:R1:W2:Y:S03]  /*d330*/  SYNCS.PHASECHK.TRANS64.TRYWAIT P2, [R9+URZ+0x30850], R8 ;  /* 0x03085008090075a7 */ /* 0x0002a6000804017f */
[----:B--2---:R-:W-:Y:S05]  /*d340*/  @!P2 NANOSLEEP.SYNCS 0x989680 ;  /* 0x009896800000a95d */ /* 0x004fea0003900000 */
[----:B------:R-:W2:Y:S02]  /*d350*/  @!P2 SYNCS.PHASECHK.TRANS64 P2, [R9+URZ+0x30850], R8 ;  /* 0x030850080900a5a7 */ /* 0x000ea4000804007f */
[----:B--2---:R-:W-:Y:S05]  /*d360*/  @!P2 BRA `(.L_x_12676) ;  /* 0xfffffffc00eca947 */ /* 0x004fea000383ffff */
[----:B------:R-:W-:Y:S05]  /*d370*/  BRA `(.L_x_12673) ;  /* 0xffffff7c003c7947 */ /* 0x000fea000383ffff */
.L_x_12681:
[----:B-1----:R-:W-:-:S04]  /*d380*/  IMAD.U32 R5, RZ, RZ, UR12 ;  /* 0x0000000cff057e24 */ /* 0x002fc8000f8e00ff */
[----:B------:R1:W2:Y:S03]  /*d390*/  SYNCS.PHASECHK.TRANS64.TRYWAIT P0, [R5+URZ+0x30850], R0 ;  /* 0x03085000050075a7 */ /* 0x0002a6000800017f */
[----:B--2---:R-:W-:Y:S05]  /*d3a0*/  @!P0 NANOSLEEP.SYNCS 0x989680 ;  /* 0x009896800000895d */ /* 0x004fea0003900000 */
[----:B------:R-:W2:Y:S02]  /*d3b0*/  @!P0 SYNCS.PHASECHK.TRANS64 P0, [R5+URZ+0x30850], R0 ;  /* 0x03085000050085a7 */ /* 0x000ea4000800007f */
[----:B--2---:R-:W-:Y:S05]  /*d3c0*/  @!P0 BRA `(.L_x_12681) ;  /* 0xfffffffc00ec8947 */ /* 0x004fea000383ffff */
[----:B------:R-:W-:Y:S05]  /*d3d0*/  BRA `(.L_x_12680) ;  /* 0xffffffac00e87947 */ /* 0x000fea000383ffff */
.L_x_12687:
        /* <DEDUP_REMOVED lines=11> */
.L_x_12762:
[----:B------:R-:W-:Y:S05]  /*d490*/  BSYNC B0 ;  /* 0x0000000000007941 */ /* 0x000fea0003800000 */
.L_x_12761:
[----:B------:R-:W-:Y:S05]  /*d4a0*/  BRA `(.L_x_12763) ;  /* 0xffffffcc00a87947 */ /* 0x000fea000383ffff */
.L_x_12689:
[----:B------:R-:W-:Y:S01]  /*d4b0*/  BSSY B0, `(.L_x_12764) ;  /* 0x0000006000007945 */ /* 0x000fe20003800000 */
[----:B------:R-:W-:-:S07]  /*d4c0*/  MOV R15, 0xffffffff ;  /* 0xffffffff000f7802 */ /* 0x000fce0000000f00 */
[----:B01----:R-:W-:Y:S05]  /*d4d0*/  WARPSYNC.COLLECTIVE R15, `(.L_x_12765) ;  /* 0x000000000f0c7348 */ /* 0x003fea0003c00000 */
[----:B------:R-:W-:Y:S02]  /*d4e0*/  ELECT P6, UR62, PT ;  /* 0x00000000003e782f */ /* 0x000fe400038c0000 */
[----:B------:R-:W-:Y:S01]  /*d4f0*/  MOV R14, UR62 ;  /* 0x0000003e000e7c02 */ /* 0x000fe20008000f00 */
[----:B01----:R-:W-:Y:S10]  /*d500*/  ENDCOLLECTIVE ;  /* 0x000000000000791b */ /* 0x003ff40003800000 */
.L_x_12765:
[----:B------:R-:W-:Y:S05]  /*d510*/  BSYNC B0 ;  /* 0x0000000000007941 */ /* 0x000fea0003800000 */
.L_x_12764:
[----:B------:R-:W-:Y:S05]  /*d520*/  BRA `(.L_x_12766) ;  /* 0xffffffcc00a47947 */ /* 0x000fea000383ffff */
.L_x_12691:
[----:B0-----:R0:W2:Y:S02]  /*d530*/  SYNCS.PHASECHK.TRANS64.TRYWAIT P0, [R3+URZ+0x30840], R0 ;  /* 0x03084000030075a7 */ /* 0x0010a4000800017f */
[----:B--2---:R-:W-:Y:S05]  /*d540*/  @!P0 NANOSLEEP.SYNCS 0x989680 ;  /* 0x009896800000895d */ /* 0x004fea0003900000 */
[----:B------:R-:W2:Y:S02]  /*d550*/  @!P0 SYNCS.PHASECHK.TRANS64 P0, [R3+URZ+0x30840], R0 ;  /* 0x03084000030085a7 */ /* 0x000ea4000800007f */
[----:B--2---:R-:W-:Y:S05]  /*d560*/  @!P0 BRA `(.L_x_12691) ;  /* 0xfffffffc00f08947 */ /* 0x004fea000383ffff */
[----:B------:R-:W-:Y:S05]  /*d570*/  BRA `(.L_x_12767) ;  /* 0xffffffd000047947 */ /* 0x000fea000383ffff */
.L_x_12694:
[----:B------:R-:W-:Y:S01]  /*d580*/  IMAD.MOV.U32 R13, RZ, RZ, R4 ;  /* 0x000000ffff0d7224 */ /* 0x000fe200078e0004 */
[----:B------:R-:W-:Y:S01]  /*d590*/  MOV R11, 0x181f ;  /* 0x0000181f000b7802 */ /* 0x000fe20000000f00 */
[----:B------:R-:W-:Y:S02]  /*d5a0*/  IMAD.MOV.U32 R12, RZ, RZ, RZ ;  /* 0x000000ffff0c7224 */ /* 0x000fe400078e00ff */
[----:B------:R-:W-:Y:S02]  /*d5b0*/  IMAD.MOV.U32 R15, RZ, RZ, -0x1 ;  /* 0xffffffffff0f7424 */ /* 0x000fe400078e00ff */
[----:B------:R-:W-:-:S07]  /*d5c0*/  IMAD R8, R6, 0xc0, R21 ;  /* 0x000000c006087824 */ /* 0x000fce00078e0215 */
[----:B------:R-:W-:Y:S05]  /*d5d0*/  WARPSYNC.COLLECTIVE R15, `(.L_x_12768) ;  /* 0x000000000f087348 */ /* 0x000fea0003c00000 */
[----:B------:R0:W1:Y:S02]  /*d5e0*/  SHFL.IDX P6, R14, R13, R12, R11 ;  /* 0x0000000c0d0e7389 */ /* 0x00006400000c000b */
[----:B01----:R-:W-:Y:S01]  /*d5f0*/  ENDCOLLECTIVE ;  /* 0x000000000000791b */ /* 0x003fe20003800000 */
.L_x_12768:
[----:B------:R-:W-:Y:S01]  /*d600*/  MOV R13, R0 ;  /* 0x00000000000d7202 */ /* 0x000fe20000000f00 */
[----:B------:R-:W-:-:S07]  /*d610*/  IMAD.MOV.U32 R2, RZ, RZ, R14 ;  /* 0x000000ffff027224 */ /* 0x000fce00078e000e */
[----:B------:R-:W-:Y:S05]  /*d620*/  WARPSYNC.COLLECTIVE R15, `(.L_x_12769) ;  /* 0x000000000f087348 */ /* 0x000fea0003c00000 */
[----:B------:R0:W1:Y:S02]  /*d630*/  SHFL.IDX P6, R14, R13, R12, R11 ;  /* 0x0000000c0d0e7389 */ /* 0x00006400000c000b */
[----:B01----:R-:W-:Y:S01]  /*d640*/  ENDCOLLECTIVE ;  /* 0x000000000000791b */ /* 0x003fe20003800000 */
.L_x_12769:
[----:B------:R-:W-:Y:S02]  /*d650*/  ULDC UR4, c[0x0][0x288] ;  /* 0x0000a20000047ab9 */ /* 0x000fe40000000800 */
[----:B------:R-:W-:-:S05]  /*d660*/  IMAD R6, R9, UR4, RZ ;  /* 0x0000000409067c24 */ /* 0x000fca000f8e02ff */
[----:B------:R-:W-:Y:S01]  /*d670*/  ISETP.GE.AND P1, PT, R8, R6, PT ;  /* 0x000000060800720c */ /* 0x000fe20003f26270 */
[----:B------:R-:W-:Y:S01]  /*d680*/  IMAD.MOV.U32 R13, RZ, RZ, R4 ;  /* 0x000000ffff0d7224 */ /* 0x000fe200078e0004 */
[----:B------:R-:W-:Y:S01]  /*d690*/  MOV R12, 0x1 ;  /* 0x00000001000c7802 */ /* 0x000fe20000000f00 */
[----:B------:R-:W-:-:S10]  /*d6a0*/  IMAD.MOV.U32 R3, RZ, RZ, R14 ;  /* 0x000000ffff037224 */ /* 0x000fd400078e000e */
[----:B------:R-:W-:Y:S05]  /*d6b0*/  WARPSYNC.COLLECTIVE R15, `(.L_x_12770) ;  /* 0x000000000f087348 */ /* 0x000fea0003c00000 */
[----:B------:R0:W1:Y:S02]  /*d6c0*/  SHFL.IDX P6, R14, R13, R12, R11 ;  /* 0x0000000c0d0e7389 */ /* 0x00006400000c000b */
[----:B01----:R-:W-:Y:S01]  /*d6d0*/  ENDCOLLECTIVE ;  /* 0x000000000000791b */ /* 0x003fe20003800000 */
.L_x_12770:
[----:B------:R-:W-:-:S05]  /*d6e0*/  @!P1 LEA R9, P2, R20, R3, 0x1 ;  /* 0x0000000314099211 */ /* 0x000fca00078408ff */
[----:B------:R-:W-:Y:S01]  /*d6f0*/  @!P1 IMAD.X R3, RZ, RZ, R2, P2 ;  /* 0x000000ffff039224 */ /* 0x000fe200010e0602 */
[----:B------:R-:W-:Y:S01]  /*d700*/  @!P1 MOV R2, R9 ;  /* 0x0000000900029202 */ /* 0x000fe20000000f00 */
[----:B------:R-:W-:Y:S02]  /*d710*/  VIADD R9, R8, 0x10 ;  /* 0x0000001008097836 */ /* 0x000fe40000000000 */
[----:B------:R-:W-:Y:S02]  /*d720*/  IMAD.MOV.U32 R13, RZ, RZ, R0 ;  /* 0x000000ffff0d7224 */ /* 0x000fe400078e0000 */
[----:B------:R-:W-:Y:S01]  /*d730*/  @!PT LDS RZ, [RZ] ;  /* 0x00000000fffff984 */ /* 0x000fe20000000800 */
[----:B------:R-:W-:Y:S01]  /*d740*/  @!PT LDS RZ, [RZ] ;  /* 0x00000000fffff984 */ /* 0x000fe20000000800 */
[----:B------:R-:W-:Y:S01]  /*d750*/  @!PT LDS RZ, [RZ] ;  /* 0x00000000fffff984 */ /* 0x000fe20000000800 */
[----:B------:R0:W-:Y:S01]  /*d760*/  @!P1 LDGSTS.E.BYPASS.LTC128B.128 [R27+0xc400], desc[UR46][R2.64], !P0 ;  /* 0x0c400000021b9fae */ /* 0x0001e2000c101d6e */
[----:B------:R-:W-:Y:S01]  /*d770*/  ISETP.GE.AND P1, PT, R9, R6, PT ;  /* 0x000000060900720c */ /* 0x000fe20003f26270 */
[----:B0-----:R-:W-:-:S12]  /*d780*/  IMAD.MOV.U32 R2, RZ, RZ, R14 ;  /* 0x000000ffff027224 */ /* 0x001fd800078e000e */
[----:B------:R-:W-:Y:S05]  /*d790*/  WARPSYNC.COLLECTIVE R15, `(.L_x_12771) ;  /* 0x000000000f087348 */ /* 0x000fea0003c00000 */
[----:B------:R0:W1:Y:S02]  /*d7a0*/  SHFL.IDX P6, R14, R13, R12, R11 ;  /* 0x0000000c0d0e7389 */ /* 0x00006400000c000b */
[----:B01----:R-:W-:Y:S01]  /*d7b0*/  ENDCOLLECTIVE ;  /* 0x000000000000791b */ /* 0x003fe20003800000 */
.L_x_12771:
[----:B------:R-:W-:Y:S01]  /*d7c0*/  MOV R13, R4 ;  /* 0x00000004000d7202 */ /* 0x000fe20000000f00 */
[----:B------:R-:W-:Y:S01]  /*d7d0*/  IMAD.MOV.U32 R12, RZ, RZ, 0x2 ;  /* 0x00000002ff0c7424 */ /* 0x000fe200078e00ff */
[----:B------:R-:W-:-:S13]  /*d7e0*/  @!P1 LEA R9, P2, R20, R14, 0x1 ;  /* 0x0000000e14099211 */ /* 0x000fda00078408ff */
[----:B------:R-:W-:Y:S05]  /*d7f0*/  WARPSYNC.COLLECTIVE R15, `(.L_x_12772) ;  /* 0x000000000f087348 */ /* 0x000fea0003c00000 */
[----:B------:R0:W1:Y:S02]  /*d800*/  SHFL.IDX P6, R14, R13, R12, R11 ;  /* 0x0000000c0d0e7389 */ /* 0x00006400000c000b */
[----:B01----:R-:W-:Y:S01]  /*d810*/  ENDCOLLECTIVE ;  /* 0x000000000000791b */ /* 0x003fe20003800000 */
.L_x_12772:
[----:B------:R-:W-:Y:S01]  /*d820*/  @!P1 IADD3.X R3, RZ, R2, RZ, P2, !PT ;  /* 0x00000002ff039210 */ /* 0x000fe200017fe4ff */
[----:B------:R-:W-:Y:S02]  /*d830*/  @!P1 IMAD.MOV.U32 R2, RZ, RZ, R9 ;  /* 0x000000ffff029224 */ /* 0x000fe400078e0009 */
[----:B------:R-:W-:-:S03]  /*d840*/  VIADD R9, R8, 0x20 ;  /* 0x0000002008097836 */ /* 0x000fc60000000000 */
[----:B------:R-:W-:Y:S01]  /*d850*/  @!PT LDS RZ, [RZ] ;  /* 0x00000000fffff984 */ /* 0x000fe20000000800 */
[----:B------:R-:W-:Y:S01]  /*d860*/  @!PT LDS RZ, [RZ] ;  /* 0x00000000fffff984 */ /* 0x000fe20000000800 */
[----:B------:R-:W-:Y:S01]  /*d870*/  @!PT LDS RZ, [RZ] ;  /* 0x00000000fffff984 */ /* 0x000fe20000000800 */
[----:B------:R0:W-:Y:S02]  /*d880*/  @!P1 LDGSTS.E.BYPASS.LTC128B.128 [R27+0xcc00], desc[UR46][R2.64], !P0 ;  /* 0x0cc00000021b9fae */ /* 0x0001e4000c101d6e */
[----:B------:R-:W-:Y:S02]  /*d890*/  ISETP.GE.AND P1, PT, R9, R6, PT ;  /* 0x000000060900720c */ /* 0x000fe40003f26270 */
[----:B------:R-:W-:Y:S01]  /*d8a0*/  MOV R13, R0 ;  /* 0x00000000000d7202 */ /* 0x000fe20000000f00 */
[----:B0-----:R-:W-:-:S10]  /*d8b0*/  IMAD.MOV.U32 R2, RZ, RZ, R14 ;  /* 0x000000ffff027224 */ /* 0x001fd400078e000e */
[----:B------:R-:W-:Y:S05]  /*d8c0*/  WARPSYNC.COLLECTIVE R15, `(.L_x_12773) ;  /* 0x000000000f087348 */ /* 0x000fea0003c00000 */
[----:B------:R0:W1:Y:S02]  /*d8d0*/  SHFL.IDX P6, R14, R13, R12, R11 ;  /* 0x0000000c0d0e7389 */ /* 0x00006400000c000b */
[----:B01----:R-:W-:Y:S01]  /*d8e0*/  ENDCOLLECTIVE ;  /* 0x000000000000791b */ /* 0x003fe20003800000 */
.L_x_12773:
[----:B------:R-:W-:Y:S02]  /*d8f0*/  IMAD.MOV.U32 R13, RZ, RZ, R4 ;  /* 0x000000ffff0d7224 */ /* 0x000fe400078e0004 */
[----:B------:R-:W-:Y:S01]  /*d900*/  IMAD.MOV.U32 R12, RZ, RZ, 0x3 ;  /* 0x00000003ff0c7424 */ /* 0x000fe200078e00ff */
[----:B------:R-:W-:-:S13]  /*d910*/  @!P1 LEA R9, P2, R20, R14, 0x1 ;  /* 0x0000000e14099211 */ /* 0x000fda00078408ff */
[----:B------:R-:W-:Y:S05]  /*d920*/  WARPSYNC.COLLECTIVE R15, `(.L_x_12774) ;  /* 0x000000000f087348 */ /* 0x000fea0003c00000 */
[----:B------:R0:W1:Y:S02]  /*d930*/  SHFL.IDX P6, R14, R13, R12, R11 ;  /* 0x0000000c0d0e7389 */ /* 0x00006400000c000b */
[----:B01----:R-:W-:Y:S01]  /*d940*/  ENDCOLLECTIVE ;  /* 0x000000000000791b */ /* 0x003fe20003800000 */
.L_x_12774:
[----:B------:R-:W-:Y:S02]  /*d950*/  @!P1 IMAD.X R3, RZ, RZ, R2, P2 ;  /* 0x000000ffff039224 */ /* 0x000fe400010e0602 */
[----:B------:R-:W-:Y:S01]  /*d960*/  @!P1 IMAD.MOV.U32 R2, RZ, RZ, R9 ;  /* 0x000000ffff029224 */ /* 0x000fe200078e0009 */
[----:B------:R-:W-:-:S04]  /*d970*/  IADD3 R9, R8, 0x30, RZ ;  /* 0x0000003008097810 */ /* 0x000fc80007ffe0ff */
[----:B------:R-:W-:Y:S01]  /*d980*/  @!PT LDS RZ, [RZ] ;  /* 0x00000000fffff984 */ /* 0x000fe20000000800 */
[----:B------:R-:W-:Y:S01]  /*d990*/  @!PT LDS RZ, [RZ] ;  /* 0x00000000fffff984 */ /* 0x000fe20000000800 */
[----:B------:R-:W-:Y:S01]  /*d9a0*/  @!PT LDS RZ, [RZ] ;  /* 0x00000000fffff984 */ /* 0x000fe20000000800 */
[----:B------:R0:W-:Y:S01]  /*d9b0*/  @!P1 LDGSTS.E.BYPASS.LTC128B.128 [R27+0xd400], desc[UR46][R2.64], !P0 ;  /* 0x0d400000021b9fae */ /* 0x0001e2000c101d6e */
[----:B------:R-:W-:Y:S01]  /*d9c0*/  ISETP.GE.AND P1, PT, R9, R6, PT ;  /* 0x000000060900720c */ /* 0x000fe20003f26270 */
[----:B------:R-:W-:Y:S01]  /*d9d0*/  IMAD.MOV.U32 R13, RZ, RZ, R0 ;  /* 0x000000ffff0d7224 */ /* 0x000fe200078e0000 */
[----:B0-----:R-:W-:-:S11]  /*d9e0*/  MOV R2, R14 ;  /* 0x0000000e00027202 */ /* 0x001fd60000000f00 */
[----:B------:R-:W-:Y:S05]  /*d9f0*/  WARPSYNC.COLLECTIVE R15, `(.L_x_12775) ;  /* 0x000000000f087348 */ /* 0x000fea0003c00000 */
[----:B------:R0:W1:Y:S02]  /*da00*/  SHFL.IDX P6, R14, R13, R12, R11 ;  /* 0x0000000c0d0e7389 */ /* 0x00006400000c000b */
[----:B01----:R-:W-:Y:S01]  /*da10*/  ENDCOLLECTIVE ;  /* 0x000000000000791b */ /* 0x003fe20003800000 */
.L_x_12775:
[----:B------:R-:W-:Y:S01]  /*da20*/  IMAD.MOV.U32 R13, RZ, RZ, R4 ;  /* 0x000000ffff0d7224 */ /* 0x000fe200078e0004 */
[----:B------:R-:W-:Y:S02]  /*da30*/  MOV R12, 0x4 ;  /* 0x00000004000c7802 */ /* 0x000fe40000000f00 */
[----:B------:R-:W-:-:S13]  /*da40*/  @!P1 LEA R9, P2, R20, R14, 0x1 ;  /* 0x0000000e14099211 */ /* 0x000fda00078408ff */
[----:B------:R-:W-:Y:S05]  /*da50*/  WARPSYNC.COLLECTIVE R15, `(.L_x_12776) ;  /* 0x000000000f087348 */ /* 0x000fea0003c00000 */
[----:B------:R0:W1:Y:S02]  /*da60*/  SHFL.IDX P6, R14, R13, R12, R11 ;  /* 0x0000000c0d0e7389 */ /* 0x00006400000c000b */
[----:B01----:R-:W-:Y:S01]  /*da70*/  ENDCOLLECTIVE ;  /* 0x000000000000791b */ /* 0x003fe20003800000 */
.L_x_12776:
[----:B------:R-:W-:Y:S01]  /*da80*/  @!P1 IMAD.X R3, RZ, RZ, R2, P2 ;  /* 0x000000ffff039224 */ /* 0x000fe200010e0602 */
[----:B------:R-:W-:Y:S01]  /*da90*/  @!P1 MOV R2, R9 ;  /* 0x0000000900029202 */ /* 0x000fe20000000f00 */
[----:B------:R-:W-:-:S04]  /*daa0*/  VIADD R9, R8, 0x40 ;  /* 0x0000004008097836 */ /* 0x000fc80000000000 */
[----:B------:R-:W-:Y:S01]  /*dab0*/  @!PT LDS RZ, [RZ] ;  /* 0x00000000fffff984 */ /* 0x000fe20000000800 */
[----:B------:R-:W-:Y:S01]  /*dac0*/  @!PT LDS RZ, [RZ] ;  /* 0x00000000fffff984 */ /* 0x000fe20000000800 */
[----:B------:R-:W-:Y:S01]  /*dad0*/  @!PT LDS RZ, [RZ] ;  /* 0x00000000fffff984 */ /* 0x000fe20000000800 */
[----:B------:R0:W-:Y:S01]  /*dae0*/  @!P1 LDGSTS.E.BYPASS.LTC128B.128 [R27+0xdc00], desc[UR46][R2.64], !P0 ;  /* 0x0dc00000021b9fae */ /* 0x0001e2000c101d6e */
[----:B------:R-:W-:Y:S01]  /*daf0*/  ISETP.GE.AND P1, PT, R9, R6, PT ;  /* 0x000000060900720c */ /* 0x000fe20003f26270 */
[----:B------:R-:W-:Y:S02]  /*db00*/  IMAD.MOV.U32 R13, RZ, RZ, R0 ;  /* 0x000000ffff0d7224 */ /* 0x000fe400078e0000 */
[----:B0-----:R-:W-:-:S10]  /*db10*/  IMAD.MOV.U32 R2, RZ, RZ, R14 ;  /* 0x000000ffff027224 */ /* 0x001fd400078e000e */
[----:B------:R-:W-:Y:S05]  /*db20*/  WARPSYNC.COLLECTIVE R15, `(.L_x_12777) ;  /* 0x000000000f087348 */ /* 0x000fea0003c00000 */
[----:B------:R0:W1:Y:S02]  /*db30*/  SHFL.IDX P6, R14, R13, R12, R11 ;  /* 0x0000000c0d0e7389 */ /* 0x00006400000c000b */
[----:B01----:R-:W-:Y:S01]  /*db40*/  ENDCOLLECTIVE ;  /* 0x000000000000791b */ /* 0x003fe20003800000 */
.L_x_12777:
[----:B------:R-:W-:Y:S01]  /*db50*/  MOV R13, R4 ;  /* 0x00000004000d7202 */ /* 0x000fe20000000f00 */
[----:B------:R-:W-:Y:S01]  /*db60*/  IMAD.MOV.U32 R12, RZ, RZ, 0x5 ;  /* 0x00000005ff0c7424 */ /* 0x000fe200078e00ff */
[----:B------:R-:W-:-:S13]  /*db70*/  @!P1 LEA R9, P2, R20, R14, 0x1 ;  /* 0x0000000e14099211 */ /* 0x000fda00078408ff */
[----:B------:R-:W-:Y:S05]  /*db80*/  WARPSYNC.COLLECTIVE R15, `(.L_x_12778) ;  /* 0x000000000f087348 */ /* 0x000fea0003c00000 */
[----:B------:R0:W1:Y:S02]  /*db90*/  SHFL.IDX P6, R14, R13, R12, R11 ;  /* 0x0000000c0d0e7389 */ /* 0x00006400000c000b */
[----:B01----:R-:W-:Y:S01]  /*dba0*/  ENDCOLLECTIVE ;  /* 0x000000000000791b */ /* 0x003fe20003800000 */
.L_x_12778:
        /* <DEDUP_REMOVED lines=13> */
.L_x_12779:
[----:B------:R-:W-:Y:S02]  /*dc80*/  IMAD.MOV.U32 R13, RZ, RZ, R4 ;  /* 0x000000ffff0d7224 */ /* 0x000fe400078e0004 */
[----:B------:R-:W-:Y:S01]  /*dc90*/  IMAD.MOV.U32 R12, RZ, RZ, 0x6 ;  /* 0x00000006ff0c7424 */ /* 0x000fe200078e00ff */
[----:B------:R-:W-:-:S13]  /*dca0*/  @!P1 LEA R9, P2, R20, R14, 0x1 ;  /* 0x0000000e14099211 */ /* 0x000fda00078408ff */
[----:B------:R-:W-:Y:S05]  /*dcb0*/  WARPSYNC.COLLECTIVE R15, `(.L_x_12780) ;  /* 0x000000000f087348 */ /* 0x000fea0003c00000 */
[----:B------:R0:W1:Y:S02]  /*dcc0*/  SHFL.IDX P6, R14, R13, R12, R11 ;  /* 0x0000000c0d0e7389 */ /* 0x00006400000c000b */
[----:B01----:R-:W-:Y:S01]  /*dcd0*/  ENDCOLLECTIVE ;  /* 0x000000000000791b */ /* 0x003fe20003800000 */
.L_x_12780:
        /* <DEDUP_REMOVED lines=13> */
.L_x_12781:
[----:B------:R-:W-:Y:S02]  /*ddb0*/  IMAD.MOV.U32 R13, RZ, RZ, R4 ;  /* 0x000000ffff0d7224 */ /* 0x000fe400078e0004 */
[----:B------:R-:W-:Y:S01]  /*ddc0*/  IMAD.MOV.U32 R12, RZ, RZ, 0x7 ;  /* 0x00000007ff0c7424 */ /* 0x000fe200078e00ff */
[----:B------:R-:W-:-:S13]  /*ddd0*/  @!P1 LEA R9, P2, R20, R14, 0x1 ;  /* 0x0000000e14099211 */ /* 0x000fda00078408ff */
[----:B------:R-:W-:Y:S05]  /*dde0*/  WARPSYNC.COLLECTIVE R15, `(.L_x_12782) ;  /* 0x000000000f087348 */ /* 0x000fea0003c00000 */
[----:B------:R0:W1:Y:S02]  /*ddf0*/  SHFL.IDX P6, R14, R13, R12, R11 ;  /* 0x0000000c0d0e7389 */ /* 0x00006400000c000b */
[----:B01----:R-:W-:Y:S01]  /*de00*/  ENDCOLLECTIVE ;  /* 0x000000000000791b */ /* 0x003fe20003800000 */
.L_x_12782:
        /* <DEDUP_REMOVED lines=8> */
[----:B------:R-:W-:Y:S01]  /*de90*/  IMAD.MOV.U32 R13, RZ, RZ, R0 ;  /* 0x000000ffff0d7224 */ /* 0x000fe200078e0000 */
[----:B0-----:R-:W-:Y:S02]  /*dea0*/  IADD3 R3, R8, 0x70, RZ ;  /* 0x0000007008037810 */ /* 0x001fe40007ffe0ff */
[----:B------:R-:W-:-:S09]  /*deb0*/  MOV R4, R14 ;  /* 0x0000000e00047202 */ /* 0x000fd20000000f00 */
[----:B------:R-:W-:Y:S05]  /*dec0*/  WARPSYNC.COLLECTIVE R15, `(.L_x_12783) ;  /* 0x000000000f087348 */ /* 0x000fea0003c00000 */
[----:B------:R0:W1:Y:S02]  /*ded0*/  SHFL.IDX P6, R14, R13, R12, R11 ;  /* 0x0000000c0d0e7389 */ /* 0x00006400000c000b */
[----:B01----:R-:W-:Y:S01]  /*dee0*/  ENDCOLLECTIVE ;  /* 0x000000000000791b */ /* 0x003fe20003800000 */
.L_x_12783:
[----:B------:R-:W-:Y:S02]  /*def0*/  ISETP.GE.AND P1, PT, R3, R6, PT ;  /* 0x000000060300720c */ /* 0x000fe40003f26270 */
[----:B------:R-:W-:Y:S01]  /*df00*/  MOV R13, R7 ;  /* 0x00000007000d7202 */ /* 0x000fe20000000f00 */
[----:B------:R-:W-:Y:S02]  /*df10*/  IMAD.MOV.U32 R12, RZ, RZ, RZ ;  /* 0x000000ffff0c7224 */ /* 0x000fe400078e00ff */
[----:B------:R-:W-:-:S08]  /*df20*/  IMAD.MOV.U32 R2, RZ, RZ, R14 ;  /* 0x000000ffff027224 */ /* 0x000fd000078e000e */
[----:B------:R-:W-:Y:S05]  /*df30*/  WARPSYNC.COLLECTIVE R15, `(.L_x_12784) ;  /* 0x000000000f087348 */ /* 0x000fea0003c00000 */
[----:B------:R0:W1:Y:S02]  /*df40*/  SHFL.IDX P6, R14, R13, R12, R11 ;  /* 0x0000000c0d0e7389 */ /* 0x00006400000c000b */
[----:B01----:R-:W-:Y:S01]  /*df50*/  ENDCOLLECTIVE ;  /* 0x000000000000791b */ /* 0x003fe20003800000 */
.L_x_12784:
[----:B------:R-:W-:-:S05]  /*df60*/  @!P1 LEA R2, P3, R20, R2, 0x1 ;  /* 0x0000000214029211 */ /* 0x000fca00078608ff */
[----:B------:R-:W-:-:S05]  /*df70*/  @!P1 IMAD.X R3, RZ, RZ, R4, P3 ;  /* 0x000000ffff039224 */ /* 0x000fca00018e0604 */
[----:B------:R-:W-:Y:S01]  /*df80*/  @!PT LDS RZ, [RZ] ;  /* 0x00000000fffff984 */ /* 0x000fe20000000800 */
[----:B------:R-:W-:Y:S01]  /*df90*/  @!PT LDS RZ, [RZ] ;  /* 0x00000000fffff984 */ /* 0x000fe20000000800 */
[----:B------:R-:W-:Y:S01]  /*dfa0*/  @!PT LDS RZ, [RZ] ;  /* 0x00000000fffff984 */ /* 0x000fe20000000800 */
[----:B------:R0:W-:Y:S01]  /*dfb0*/  @!P1 LDGSTS.E.BYPASS.LTC128B.128 [R27+0xfc00], desc[UR46][R2.64], !P0 ;  /* 0x0fc00000021b9fae */ /* 0x0001e2000c101d6e */
[----:B------:R-:W-:Y:S01]  /*dfc0*/  MOV R13, R5 ;  /* 0x00000005000d7202 */ /* 0x000fe20000000f00 */
[----:B------:R-:W-:-:S07]  /*dfd0*/  IMAD.MOV.U32 R0, RZ, RZ, R14 ;  /* 0x000000ffff007224 */ /* 0x000fce00078e000e */
[----:B0-----:R-:W-:Y:S05]  /*dfe0*/  WARPSYNC.COLLECTIVE R15, `(.L_x_12785) ;  /* 0x000000000f087348 */ /* 0x001fea0003c00000 */
[----:B------:R1:W2:Y:S02]  /*dff0*/  SHFL.IDX P6, R14, R13, R12, R11 ;  /* 0x0000000c0d0e7389 */ /* 0x0002a400000c000b */
[----:B012---:R-:W-:Y:S01]  /*e000*/  ENDCOLLECTIVE ;  /* 0x000000000000791b */ /* 0x007fe20003800000 */
.L_x_12785:
[----:B------:R-:W-:Y:S02]  /*e010*/  IMAD.MOV.U32 R13, RZ, RZ, R7 ;  /* 0x000000ffff0d7224 */ /* 0x000fe400078e0007 */
[----:B------:R-:W-:Y:S02]  /*e020*/  IMAD.MOV.U32 R12, RZ, RZ, 0x1 ;  /* 0x00000001ff0c7424 */ /* 0x000fe400078e00ff */
[----:B------:R-:W-:-:S07]  /*e030*/  IMAD.MOV.U32 R9, RZ, RZ, R14 ;  /* 0x000000ffff097224 */ /* 0x000fce00078e000e */
[----:B------:R-:W-:Y:S05]  /*e040*/  WARPSYNC.COLLECTIVE R15, `(.L_x_12786) ;  /* 0x000000000f087348 */ /* 0x000fea0003c00000 */
[----:B------:R0:W1:Y:S02]  /*e050*/  SHFL.IDX P6, R14, R13, R12, R11 ;  /* 0x0000000c0d0e7389 */ /* 0x00006400000c000b */
[----:B01----:R-:W-:Y:S01]  /*e060*/  ENDCOLLECTIVE ;  /* 0x000000000000791b */ /* 0x003fe20003800000 */
.L_x_12786:
[----:B------:R-:W-:Y:S02]  /*e070*/  @!P2 LEA R2, P1, R20, R9, 0x1 ;  /* 0x000000091402a211 */ /* 0x000fe400078208ff */
[----:B------:R-:W-:-:S03]  /*e080*/  IADD3 R9, R8, 0x90, RZ ;  /* 0x0000009008097810 */ /* 0x000fc60007ffe0ff */
[----:B------:R-:W-:Y:S01]  /*e090*/  @!P2 IMAD.X R3, RZ, RZ, R0, P1 ;  /* 0x000000ffff03a224 */ /* 0x000fe200008e0600 */
[----:B------:R-:W-:-:S04]  /*e0a0*/  ISETP.GE.AND P1, PT, R9, R6, PT ;  /* 0x000000060900720c */ /* 0x000fc80003f26270 */
[----:B------:R-:W-:Y:S01]  /*e0b0*/  @!PT LDS RZ, [RZ] ;  /* 0x00000000fffff984 */ /* 0x000fe20000000800 */
[----:B------:R-:W-:Y:S01]  /*e0c0*/  @!PT LDS RZ, [RZ] ;  /* 0x00000000fffff984 */ /* 0x000fe20000000800 */
[----:B------:R-:W-:Y:S01]  /*e0d0*/  @!PT LDS RZ, [RZ] ;  /* 0x00000000fffff984 */ /* 0x000fe20000000800 */
[----:B------:R0:W-:Y:S01]  /*e0e0*/  @!P2 LDGSTS.E.BYPASS.LTC128B.128 [R27+0x10400], desc[UR46][R2.64], !P0 ;  /* 0x10400000021bafae */ /* 0x0001e2000c101d6e */
[----:B------:R-:W-:Y:S01]  /*e0f0*/  IMAD.MOV.U32 R13, RZ, RZ, R5 ;  /* 0x000000ffff0d7224 */ /* 0x000fe200078e0005 */
[----:B------:R-:W-:-:S07]  /*e100*/  MOV R0, R14 ;  /* 0x0000000e00007202 */ /* 0x000fce0000000f00 */
[----:B0-----:R-:W-:Y:S05]  /*e110*/  WARPSYNC.COLLECTIVE R15, `(.L_x_12787) ;  /* 0x000000000f087348 */ /* 0x001fea0003c00000 */
[----:B------:R1:W2:Y:S02]  /*e120*/  SHFL.IDX P6, R14, R13, R12, R11 ;  /* 0x0000000c0d0e7389 */ /* 0x0002a400000c000b */
[----:B012---:R-:W-:Y:S01]  /*e130*/  ENDCOLLECTIVE ;  /* 0x000000000000791b */ /* 0x007fe20003800000 */
.L_x_12787:
[----:B------:R-:W-:Y:S01]  /*e140*/  IMAD.MOV.U32 R13, RZ, RZ, R7 ;  /* 0x000000ffff0d7224 */ /* 0x000fe200078e0007 */
[----:B------:R-:W-:Y:S02]  /*e150*/  MOV R12, 0x2 ;  /* 0x00000002000c7802 */ /* 0x000fe40000000f00 */
[----:B------:R-:W-:-:S04]  /*e160*/  @!P1 LEA R14, P2, R20, R14, 0x1 ;  /* 0x0000000e140e9211 */ /* 0x000fc800078408ff */
[----:B------:R-:W-:Y:S01]  /*e170*/  @!P1 MOV R2, R14 ;  /* 0x0000000e00029202 */ /* 0x000fe20000000f00 */
[----:B------:R-:W-:-:S08]  /*e180*/  @!P1 IMAD.X R9, RZ, RZ, R0, P2 ;  /* 0x000000ffff099224 */ /* 0x000fd000010e0600 */
[----:B------:R-:W-:Y:S05]  /*e190*/  WARPSYNC.COLLECTIVE R15, `(.L_x_12788) ;  /* 0x000000000f087348 */ /* 0x000fea0003c00000 */
[----:B------:R0:W1:Y:S02]  /*e1a0*/  SHFL.IDX P6, R14, R13, R12, R11 ;  /* 0x0000000c0d0e7389 */ /* 0x00006400000c000b */
[----:B01----:R-:W-:Y:S01]  /*e1b0*/  ENDCOLLECTIVE ;  /* 0x000000000000791b */ /* 0x003fe20003800000 */
.L_x_12788:
[----:B------:R-:W-:-:S05]  /*e1c0*/  @!P1 IMAD.MOV.U32 R3, RZ, RZ, R9 ;  /* 0x000000ffff039224 */ /* 0x000fca00078e0009 */
[----:B------:R-:W-:Y:S01]  /*e1d0*/  @!PT LDS RZ, [RZ] ;  /* 0x00000000fffff984 */ /* 0x000fe20000000800 */
[----:B------:R-:W-:Y:S01]  /*e1e0*/  @!PT LDS RZ, [RZ] ;  /* 0x00000000fffff984 */ /* 0x000fe20000000800 */
[----:B------:R-:W-:Y:S01]  /*e1f0*/  @!PT LDS RZ, [RZ] ;  /* 0x00000000fffff984 */ /* 0x000fe20000000800 */
[----:B------:R0:W-:Y:S01]  /*e200*/  @!P1 LDGSTS.E.BYPASS.LTC128B.128 [R27+0x10c00], desc[UR46][R2.64], !P0 ;  /* 0x10c00000021b9fae */ /* 0x0001e2000c101d6e */
[----:B------:R-:W-:Y:S01]  /*e210*/  IMAD.MOV.U32 R13, RZ, RZ, R5 ;  /* 0x000000ffff0d7224 */ /* 0x000fe200078e0005 */
[----:B0-----:R-:W-:Y:S01]  /*e220*/  IADD3 R3, R8, 0xa0, RZ ;  /* 0x000000a008037810 */ /* 0x001fe20007ffe0ff */
[----:B------:R-:W-:-:S03]  /*e230*/  IMAD.MOV.U32 R0, RZ, RZ, R14 ;  /* 0x000000ffff007224 */ /* 0x000fc600078e000e */
[----:B------:R-:W-:-:S13]  /*e240*/  ISETP.GE.AND P1, PT, R3, R6, PT ;  /* 0x000000060300720c */ /* 0x000fda0003f26270 */
[----:B------:R-:W-:Y:S05]  /*e250*/  WARPSYNC.COLLECTIVE R15, `(.L_x_12789) ;  /* 0x000000000f087348 */ /* 0x000fea0003c00000 */
[----:B------:R0:W1:Y:S02]  /*e260*/  SHFL.IDX P6, R14, R13, R12, R11 ;  /* 0x0000000c0d0e7389 */ /* 0x00006400000c000b */
[----:B01----:R-:W-:Y:S01]  /*e270*/  ENDCOLLECTIVE ;  /* 0x000000000000791b */ /* 0x003fe20003800000 */
.L_x_12789:
[----:B------:R-:W-:Y:S01]  /*e280*/  IMAD.MOV.U32 R13, RZ, RZ, R7 ;  /* 0x000000ffff0d7224 */ /* 0x000fe200078e0007 */
[----:B------:R-:W-:Y:S02]  /*e290*/  MOV R12, 0x3 ;  /* 0x00000003000c7802 */ /* 0x000fe40000000f00 */
[----:B------:R-:W-:-:S13]  /*e2a0*/  @!P1 LEA R2, P2, R20, R14, 0x1 ;  /* 0x0000000e14029211 */ /* 0x000fda00078408ff */
[----:B------:R-:W-:Y:S05]  /*e2b0*/  WARPSYNC.COLLECTIVE R15, `(.L_x_12790) ;  /* 0x000000000f087348 */ /* 0x000fea0003c00000 */
[----:B------:R0:W1:Y:S02]  /*e2c0*/  SHFL.IDX P6, R14, R13, R12, R11 ;  /* 0x0000000c0d0e7389 */ /* 0x00006400000c000b */
[----:B01----:R-:W-:Y:S01]  /*e2d0*/  ENDCOLLECTIVE ;  /* 0x000000000000791b */ /* 0x003fe20003800000 */
.L_x_12790:
[----:B------:R-:W-:-:S05]  /*e2e0*/  @!P1 IMAD.X R3, RZ, RZ, R0, P2 ;  /* 0x000000ffff039224 */ /* 0x000fca00010e0600 */
[----:B------:R-:W-:Y:S01]  /*e2f0*/  @!PT LDS RZ, [RZ] ;  /* 0x00000000fffff984 */ /* 0x000fe20000000800 */
[----:B------:R-:W-:Y:S01]  /*e300*/  @!PT LDS RZ, [RZ] ;  /* 0x00000000fffff984 */ /* 0x000fe20000000800 */
[----:B------:R-:W-:Y:S01]  /*e310*/  @!PT LDS RZ, [RZ] ;  /* 0x00000000fffff984 */ /* 0x000fe20000000800 */
[----:B------:R0:W-:Y:S01]  /*e320*/  @!P1 LDGSTS.E.BYPASS.LTC128B.128 [R27+0x11400], desc[UR46][R2.64], !P0 ;  /* 0x11400000021b9fae */ /* 0x0001e2000c101d6e */
[----:B------:R-:W-:Y:S02]  /*e330*/  IMAD.MOV.U32 R13, RZ, RZ, R5 ;  /* 0x000000ffff0d7224 */ /* 0x000fe400078e0005 */
[----:B------:R-:W-:-:S07]  /*e340*/  IMAD.MOV.U32 R7, RZ, RZ, R14 ;  /* 0x000000ffff077224 */ /* 0x000fce00078e000e */
[----:B0-----:R-:W-:Y:S05]  /*e350*/  WARPSYNC.COLLECTIVE R15, `(.L_x_12791) ;  /* 0x000000000f087348 */ /* 0x001fea0003c00000 */
[----:B------:R1:W2:Y:S02]  /*e360*/  SHFL.IDX P6, R14, R13, R12, R11 ;  /* 0x0000000c0d0e7389 */ /* 0x0002a400000c000b */
[----:B012---:R-:W-:Y:S01]  /*e370*/  ENDCOLLECTIVE ;  /* 0x000000000000791b */ /* 0x007fe20003800000 */
.L_x_12791:
[----:B------:R-:W-:Y:S05]  /*e380*/  BRA `(.L_x_12792) ;  /* 0xffffffcc00f47947 */ /* 0x000fea000383ffff */
.L_x_12696:
[----:B0-----:R0:W1:Y:S02]  /*e390*/  SYNCS.PHASECHK.TRANS64.TRYWAIT P0, [R9+URZ+0x30820], R0 ;  /* 0x03082000090075a7 */ /* 0x001064000800017f */
[----:B-1----:R-:W-:Y:S05]  /*e3a0*/  @!P0 NANOSLEEP.SYNCS 0x989680 ;  /* 0x009896800000895d */ /* 0x002fea0003900000 */
[----:B------:R-:W1:Y:S02]  /*e3b0*/  @!P0 SYNCS.PHASECHK.TRANS64 P0, [R9+URZ+0x30820], R0 ;  /* 0x03082000090085a7 */ /* 0x000e64000800007f */
[----:B-1----:R-:W-:Y:S05]  /*e3c0*/  @!P0 BRA `(.L_x_12696) ;  /* 0xfffffffc00f08947 */ /* 0x002fea000383ffff */
[----:B------:R-:W-:Y:S05]  /*e3d0*/  BRA `(.L_x_12793) ;  /* 0xffffffd000387947 */ /* 0x000fea000383ffff */
.L_x_12703:
[----:B-1----:R1:W2:Y:S02]  /*e3e0*/  SYNCS.PHASECHK.TRANS64.TRYWAIT P0, [R2+URZ+0x30840], R3 ;  /* 0x03084003020075a7 */ /* 0x0022a4000800017f */
[----:B--2---:R-:W-:Y:S05]  /*e3f0*/  @!P0 NANOSLEEP.SYNCS 0x989680 ;  /* 0x009896800000895d */ /* 0x004fea0003900000 */
[----:B------:R-:W2:Y:S02]  /*e400*/  @!P0 SYNCS.PHASECHK.TRANS64 P0, [R2+URZ+0x30840], R3 ;  /* 0x03084003020085a7 */ /* 0x000ea4000800007f */
[----:B--2---:R-:W-:Y:S05]  /*e410*/  @!P0 BRA `(.L_x_12703) ;  /* 0xfffffffc00f08947 */ /* 0x004fea000383ffff */
[----:B------:R-:W-:Y:S05]  /*e420*/  BRA `(.L_x_12794) ;  /* 0xffffffd000dc7947 */ /* 0x000fea000383ffff */
.L_x_12708:
[----:B0-----:R0:W1:Y:S02]  /*e430*/  SYNCS.PHASECHK.TRANS64.TRYWAIT P0, [R2+URZ+0x60], R3 ;  /* 0x00006003020075a7 */ /* 0x001064000800017f */
[----:B-1----:R-:W-:Y:S05]  /*e440*/  @!P0 NANOSLEEP.SYNCS 0x989680 ;  /* 0x009896800000895d */ /* 0x002fea0003900000 */
[----:B------:R-:W1:Y:S02]  /*e450*/  @!P0 SYNCS.PHASECHK.TRANS64 P0, [R2+URZ+0x60], R3 ;  /* 0x00006003020085a7 */ /* 0x000e64000800007f */
[----:B-1----:R-:W-:Y:S05]  /*e460*/  @!P0 BRA `(.L_x_12708) ;  /* 0xfffffffc00f08947 */ /* 0x002fea000383ffff */
[----:B------:R-:W-:Y:S05]  /*e470*/  BRA `(.L_x_12795) ;  /* 0xffffffd400687947 */ /* 0x000fea000383ffff */
.L_x_12717:
[----:B0-----:R0:W1:Y:S02]  /*e480*/  SYNCS.PHASECHK.TRANS64.TRYWAIT P0, [R2+URZ+0x30840], R3 ;  /* 0x03084003020075a7 */ /* 0x001064000800017f */
[----:B-1----:R-:W-:Y:S05]  /*e490*/  @!P0 NANOSLEEP.SYNCS 0x989680 ;  /* 0x009896800000895d */ /* 0x002fea0003900000 */
[----:B------:R-:W1:Y:S02]  /*e4a0*/  @!P0 SYNCS.PHASECHK.TRANS64 P0, [R2+URZ+0x30840], R3 ;  /* 0x03084003020085a7 */ /* 0x000e64000800007f */
[----:B-1----:R-:W-:Y:S05]  /*e4b0*/  @!P0 BRA `(.L_x_12717) ;  /* 0xfffffffc00f08947 */ /* 0x002fea000383ffff */
[----:B------:R-:W-:Y:S05]  /*e4c0*/  BRA `(.L_x_12796) ;  /* 0xffffffd800a47947 */ /* 0x000fea000383ffff */
.L_x_12722:
[----:B0-----:R0:W1:Y:S02]  /*e4d0*/  SYNCS.PHASECHK.TRANS64.TRYWAIT P0, [R5+URZ+0x60], R22 ;  /* 0x00006016050075a7 */ /* 0x001064000800017f */
[----:B-1----:R-:W-:Y:S05]  /*e4e0*/  @!P0 NANOSLEEP.SYNCS 0x989680 ;  /* 0x009896800000895d */ /* 0x002fea0003900000 */
[----:B------:R-:W1:Y:S02]  /*e4f0*/  @!P0 SYNCS.PHASECHK.TRANS64 P0, [R5+URZ+0x60], R22 ;  /* 0x00006016050085a7 */ /* 0x000e64000800007f */
[----:B-1----:R-:W-:Y:S05]  /*e500*/  @!P0 BRA `(.L_x_12722) ;  /* 0xfffffffc00f08947 */ /* 0x002fea000383ffff */
[----:B------:R-:W-:Y:S05]  /*e510*/  BRA `(.L_x_12797) ;  /* 0xffffffdc00247947 */ /* 0x000fea000383ffff */
.L_x_12730:
[----:B0-----:R0:W1:Y:S02]  /*e520*/  SYNCS.PHASECHK.TRANS64.TRYWAIT P0, [R2+URZ+0x30840], R3 ;  /* 0x03084003020075a7 */ /* 0x001064000800017f */
[----:B-1----:R-:W-:Y:S05]  /*e530*/  @!P0 NANOSLEEP.SYNCS 0x989680 ;  /* 0x009896800000895d */ /* 0x002fea0003900000 */
[----:B------:R-:W1:Y:S02]  /*e540*/  @!P0 SYNCS.PHASECHK.TRANS64 P0, [R2+URZ+0x30840], R3 ;  /* 0x03084003020085a7 */ /* 0x000e64000800007f */
[----:B-1----:R-:W-:Y:S05]  /*e550*/  @!P0 BRA `(.L_x_12730) ;  /* 0xfffffffc00f08947 */ /* 0x002fea000383ffff */
[----:B------:R-:W-:Y:S05]  /*e560*/  BRA `(.L_x_12798) ;  /* 0xffffffe000347947 */ /* 0x000fea000383ffff */
.L_x_12735:
[----:B0-----:R0:W1:Y:S02]  /*e570*/  SYNCS.PHASECHK.TRANS64.TRYWAIT P0, [R5+URZ+0x60], R2 ;  /* 0x00006002050075a7 */ /* 0x001064000800017f */
[----:B-1----:R-:W-:Y:S05]  /*e580*/  @!P0 NANOSLEEP.SYNCS 0x989680 ;  /* 0x009896800000895d */ /* 0x002fea0003900000 */
[----:B------:R-:W1:Y:S02]  /*e590*/  @!P0 SYNCS.PHASECHK.TRANS64 P0, [R5+URZ+0x60], R2 ;  /* 0x00006002050085a7 */ /* 0x000e64000800007f */
[----:B-1----:R-:W-:Y:S05]  /*e5a0*/  @!P0 BRA `(.L_x_12735) ;  /* 0xfffffffc00f08947 */ /* 0x002fea000383ffff */
[----:B------:R-:W-:Y:S05]  /*e5b0*/  BRA `(.L_x_12799) ;  /* 0xffffffe000b87947 */ /* 0x000fea000383ffff */
.L_x_12743:
[----:B0-----:R0:W1:Y:S02]  /*e5c0*/  SYNCS.PHASECHK.TRANS64.TRYWAIT P0, [R3+URZ+0x30860], R0 ;  /* 0x03086000030075a7 */ /* 0x001064000800017f */
[----:B-1----:R-:W-:Y:S05]  /*e5d0*/  @!P0 NANOSLEEP.SYNCS 0x989680 ;  /* 0x009896800000895d */ /* 0x002fea0003900000 */
[----:B------:R-:W1:Y:S02]  /*e5e0*/  @!P0 SYNCS.PHASECHK.TRANS64 P0, [R3+URZ+0x30860], R0 ;  /* 0x03086000030085a7 */ /* 0x000e64000800007f */
[----:B-1----:R-:W-:Y:S05]  /*e5f0*/  @!P0 BRA `(.L_x_12743) ;  /* 0xfffffffc00f08947 */ /* 0x002fea000383ffff */
[----:B------:R-:W-:Y:S05]  /*e600*/  BRA `(.L_x_12800) ;  /* 0xffffffe400707947 */ /* 0x000fea000383ffff */
.L_x_12749:
[----:B0-----:R0:W1:Y:S02]  /*e610*/  SYNCS.PHASECHK.TRANS64.TRYWAIT P0, [R9+URZ+0x30820], R0 ;  /* 0x03082000090075a7 */ /* 0x001064000800017f */
[----:B-1----:R-:W-:Y:S05]  /*e620*/  @!P0 NANOSLEEP.SYNCS 0x989680 ;  /* 0x009896800000895d */ /* 0x002fea0003900000 */
[----:B------:R-:W1:Y:S02]  /*e630*/  @!P0 SYNCS.PHASECHK.TRANS64 P0, [R9+URZ+0x30820], R0 ;  /* 0x03082000090085a7 */ /* 0x000e64000800007f */
[----:B-1----:R-:W-:Y:S05]  /*e640*/  @!P0 BRA `(.L_x_12749) ;  /* 0xfffffffc00f08947 */ /* 0x002fea000383ffff */
[----:B------:R-:W-:Y:S05]  /*e650*/  BRA `(.L_x_12801) ;  /* 0xffffffe800347947 */ /* 0x000fea000383ffff */
.L_x_12750:
        /* <DEDUP_REMOVED lines=11> */
.L_x_12803:
[----:B------:R-:W-:Y:S05]  /*e710*/  BSYNC B0 ;  /* 0x0000000000007941 */ /* 0x000fea0003800000 */
.L_x_12802:
[----:B------:R-:W-:Y:S05]  /*e720*/  BRA `(.L_x_12804) ;  /* 0xffffffe8001c7947 */ /* 0x000fea000383ffff */
.L_x_12753:
[----:B------:R-:W-:Y:S01]  /*e730*/  BSSY B1, `(.L_x_12805) ;  /* 0x0000006000017945 */ /* 0x000fe20003800000 */
[----:B------:R-:W-:-:S07]  /*e740*/  IMAD.MOV.U32 R15, RZ, RZ, -0x1 ;  /* 0xffffffffff0f7424 */ /* 0x000fce00078e00ff */
[----:B0-----:R-:W-:Y:S05]  /*e750*/  WARPSYNC.COLLECTIVE R15, `(.L_x_12806) ;  /* 0x000000000f0c7348 */ /* 0x001fea0003c00000 */
[----:B------:R-:W-:Y:S02]  /*e760*/  ELECT P6, UR62, PT ;  /* 0x00000000003e782f */ /* 0x000fe400038c0000 */
[----:B------:R-:W-:Y:S01]  /*e770*/  MOV R14, UR62 ;  /* 0x0000003e000e7c02 */ /* 0x000fe20008000f00 */
[----:B0-----:R-:W-:Y:S10]  /*e780*/  ENDCOLLECTIVE ;  /* 0x000000000000791b */ /* 0x001ff40003800000 */
.L_x_12806:
[----:B------:R-:W-:Y:S05]  /*e790*/  BSYNC B1 ;  /* 0x0000000000017941 */ /* 0x000fea0003800000 */
.L_x_12805:
[----:B------:R-:W-:Y:S05]  /*e7a0*/  BRA `(.L_x_12807) ;  /* 0xffffffe800147947 */ /* 0x000fea000383ffff */
.L_x_12755:
[----:B0-----:R0:W1:Y:S02]  /*e7b0*/  SYNCS.PHASECHK.TRANS64.TRYWAIT P0, [R7+URZ], R2 ;  /* 0x00000002070075a7 */ /* 0x001064000800017f */
[----:B-1----:R-:W-:Y:S05]  /*e7c0*/  @!P0 NANOSLEEP.SYNCS 0x989680 ;  /* 0x009896800000895d */ /* 0x002fea0003900000 */
[----:B------:R-:W1:Y:S02]  /*e7d0*/  @!P0 SYNCS.PHASECHK.TRANS64 P0, [R7+URZ], R2 ;  /* 0x00000002070085a7 */ /* 0x000e64000800007f */
[----:B-1----:R-:W-:Y:S05]  /*e7e0*/  @!P0 BRA `(.L_x_12755) ;  /* 0xfffffffc00f08947 */ /* 0x002fea000383ffff */
[----:B------:R-:W-:Y:S05]  /*e7f0*/  BRA `(.L_x_12808) ;  /* 0xffffffe800487947 */ /* 0x000fea000383ffff */
.L_x_12756:
[----:B-1----:R1:W2:Y:S02]  /*e800*/  SYNCS.PHASECHK.TRANS64.TRYWAIT P0, [R3+URZ], R0 ;  /* 0x00000000030075a7 */ /* 0x0022a4000800017f */
[----:B--2---:R-:W-:Y:S05]  /*e810*/  @!P0 NANOSLEEP.SYNCS 0x989680 ;  /* 0x009896800000895d */ /* 0x004fea0003900000 */
[----:B------:R-:W2:Y:S02]  /*e820*/  @!P0 SYNCS.PHASECHK.TRANS64 P0, [R3+URZ], R0 ;  /* 0x00000000030085a7 */ /* 0x000ea4000800007f */
[----:B--2---:R-:W-:Y:S05]  /*e830*/  @!P0 BRA `(.L_x_12756) ;  /* 0xfffffffc00f08947 */ /* 0x004fea000383ffff */
[----:B------:R-:W-:Y:S05]  /*e840*/  BRA `(.L_x_12809) ;  /* 0xffffffe8003c7947 */ /* 0x000fea000383ffff */
.L_x_12758:
[----:B-1----:R1:W2:Y:S02]  /*e850*/  SYNCS.PHASECHK.TRANS64.TRYWAIT P0, [R5+URZ], R2 ;  /* 0x00000002050075a7 */ /* 0x0022a4000800017f */
[----:B--2---:R-:W-:Y:S05]  /*e860*/  @!P0 NANOSLEEP.SYNCS 0x989680 ;  /* 0x009896800000895d */ /* 0x004fea0003900000 */
[----:B------:R-:W2:Y:S02]  /*e870*/  @!P0 SYNCS.PHASECHK.TRANS64 P0, [R5+URZ], R2 ;  /* 0x00000002050085a7 */ /* 0x000ea4000800007f */
[----:B--2---:R-:W-:Y:S05]  /*e880*/  @!P0 BRA `(.L_x_12758) ;  /* 0xfffffffc00f08947 */ /* 0x004fea000383ffff */
[----:B------:R-:W-:Y:S05]  /*e890*/  BRA `(.L_x_12810) ;  /* 0xffffffe800407947 */ /* 0x000fea000383ffff */
.L_x_12811:
        /* <DEDUP_REMOVED lines=14> */
.L_x_15332:


//--------------------- .text._ZN7cutlass13device_kernelIN5flash11enable_sm90INS1_16FlashAttnFwdSm90INS1_25CollectiveMainloopFwdSm90ILi2EN4cute5tupleIJNS5_1CILi1EEES8_S8_EEENS6_IJNS7_ILi192EEESA_NS7_ILi64EEEEEELi64ENS_6half_tEfNS_4arch4Sm90ELb0ELb0ELb1ELb1ELb0ELb0ELb0ELb0ELb1ELb1ELb0ELb0EEENS1_21CollectiveEpilogueFwdINS6_IJSA_SB_SA_EEES9_SD_SF_Li384ELb1ELb1ELb0ELb0EEENS1_36VarlenDynamicPersistentTileSchedulerILi192ELi192ELi384ELi128ELb0ELb1ELb1ELb0ELb1ELb1EEEEEEEEEvNT_6ParamsE --------------------------
	.section	.text._ZN7cutlass13device_kernelIN5flash11enable_sm90INS1_16FlashAttnFwdSm90INS1_25CollectiveMainloopFwdSm90ILi2EN4cute5tupleIJNS5_1CILi1EEES8_S8_EEENS6_IJNS7_ILi192EEESA_NS7_ILi64EEEEEELi64ENS_6half_tEfNS_4arch4Sm90ELb0ELb0ELb1ELb1ELb0ELb0ELb0ELb0ELb1ELb1ELb0ELb0EEENS1_21CollectiveEpilogueFwdINS6_IJSA_SB_SA_EEES9_SD_SF_Li384ELb1ELb1ELb0ELb0EEENS1_36VarlenDynamicPersistentTileSchedulerILi192ELi192ELi384ELi128ELb0ELb1ELb1ELb0ELb1ELb1EEEEEEEEEvNT_6ParamsE,"ax",@progbits
	.align	128
.text._ZN7cutlass13device_kernelIN5flash11enable_sm90INS1_16FlashAttnFwdSm90INS1_25CollectiveMainloopFwdSm90ILi2EN4cute5tupleIJNS5_1CILi1EEES8_S8_EEENS6_IJNS7_ILi192EEESA_NS7_ILi64EEEEEELi64ENS_6half_tEfNS_4arch4Sm90ELb0ELb0ELb1ELb1ELb0ELb0ELb0ELb0ELb1ELb1ELb0ELb0EEENS1_21CollectiveEpilogueFwdINS6_IJSA_SB_SA_EEES9_SD_SF_Li384ELb1ELb1ELb0ELb0EEENS1_36VarlenDynamicPersistentTileSchedulerILi192ELi192ELi384ELi128ELb0ELb1ELb1ELb0ELb1ELb1EEEEEEEEEvNT_6ParamsE:
        .type           _ZN7cutlass13device_kernelIN5flash11enable_sm90INS1_16FlashAttnFwdSm90INS1_25CollectiveMainloopFwdSm90ILi2EN4cute5tupleIJNS5_1CILi1EEES8_S8_EEENS6_IJNS7_ILi192EEESA_NS7_ILi64EEEEEELi64ENS_6half_tEfNS_4arch4Sm90ELb0ELb0ELb1ELb1ELb0ELb0ELb0ELb0ELb1ELb1ELb0ELb0EEENS1_21CollectiveEpilogueFwdINS6_IJSA_SB_SA_EEES9_SD_SF_Li384ELb1ELb1ELb0ELb0EEENS1_36VarlenDynamicPersistentTileSchedulerILi192ELi192ELi384ELi128ELb0ELb1ELb1ELb0ELb1ELb1EEEEEEEEEvNT_6ParamsE,@function
        .size           _ZN7cutlass13device_kernelIN5flash11enable_sm90INS1_16FlashAttnFwdSm90INS1_25CollectiveMainloopFwdSm90ILi2EN4cute5tupleIJNS5_1CILi1EEES8_S8_EEENS6_IJNS7_ILi192EEESA_NS7_ILi64EEEEEELi64ENS_6half_tEfNS_4arch4Sm90ELb0ELb0ELb1ELb1ELb0ELb0ELb0ELb0ELb1ELb1ELb0ELb0EEENS1_21CollectiveEpilogueFwdINS6_IJSA_SB_SA_EEES9_SD_SF_Li384ELb1ELb1ELb0ELb0EEENS1_36VarlenDynamicPersistentTileSchedulerILi192ELi192ELi384ELi128ELb0ELb1ELb1ELb0ELb1ELb1EEEEEEEEEvNT_6ParamsE,(.L_x_15333 - _ZN7cutlass13device_kernelIN5flash11enable_sm90INS1_16FlashAttnFwdSm90INS1_25CollectiveMainloopFwdSm90ILi2EN4cute5tupleIJNS5_1CILi1EEES8_S8_EEENS6_IJNS7_ILi192EEESA_NS7_ILi64EEEEEELi64ENS_6half_tEfNS_4arch4Sm90ELb0ELb0ELb1ELb1ELb0ELb0ELb0ELb0ELb1ELb1ELb0ELb0EEENS1_21CollectiveEpilogueFwdINS6_IJSA_SB_SA_EEES9_SD_SF_Li384ELb1ELb1ELb0ELb0EEENS1_36VarlenDynamicPersistentTileSchedulerILi192ELi192ELi384ELi128ELb0ELb1ELb1ELb0ELb1ELb1EEEEEEEEEvNT_6ParamsE)
        .other          _ZN7cutlass13device_kernelIN5flash11enable_sm90INS1_16FlashAttnFwdSm90INS1_25CollectiveMainloopFwdSm90ILi2EN4cute5tupleIJNS5_1CILi1EEES8_S8_EEENS6_IJNS7_ILi192EEESA_NS7_ILi64EEEEEELi64ENS_6half_tEfNS_4arch4Sm90ELb0ELb0ELb1ELb1ELb0ELb0ELb0ELb0ELb1ELb1ELb0ELb0EEENS1_21CollectiveEpilogueFwdINS6_IJSA_SB_SA_EEES9_SD_SF_Li384ELb1ELb1ELb0ELb0EEENS1_36VarlenDynamicPersistentTileSchedulerILi192ELi192ELi384ELi128ELb0ELb1ELb1ELb0ELb1ELb1EEEEEEEEEvNT_6ParamsE,@"STO_CUDA_ENTRY STV_DEFAULT"
_ZN7cutlass13device_kernelIN5flash11enable_sm90INS1_16FlashAttnFwdSm90INS1_25CollectiveMainloopFwdSm90ILi2EN4cute5tupleIJNS5_1CILi1EEES8_S8_EEENS6_IJNS7_ILi192EEESA_NS7_ILi64EEEEEELi64ENS_6half_tEfNS_4arch4Sm90ELb0ELb0ELb1ELb1ELb0ELb0ELb0ELb0ELb1ELb1ELb0ELb0EEENS1_21CollectiveEpilogueFwdINS6_IJSA_SB_SA_EEES9_SD_SF_Li384ELb1ELb1ELb0ELb0EEENS1_36VarlenDynamicPersistentTileSchedulerILi192ELi192ELi384ELi128ELb0ELb1ELb1ELb0ELb1ELb1EEEEEEEEEvNT_6ParamsE:
        /* <DEDUP_REMOVED lines=18> */
.L_x_12813:
[----:B------:R-:W-:Y:S05]  /*0120*/  BSYNC B0 ;  /* 0x0000000000007941 */ /* 0x000fea0003800000 */
.L_x_12812:
        /* <DEDUP_REMOVED lines=41> */
.L_x_12814:
        /* <DEDUP_REMOVED lines=22> */
.L_x_12815:
        /* <DEDUP_REMOVED lines=18> */
.L_x_12816:
        /* <DEDUP_REMOVED lines=22> */
.L_x_12817:
        /* <DEDUP_REMOVED lines=22> */
.L_x_12818:
[----:B------:R-:W-:Y:S01]  /*0900*/  PLOP3.LUT P0, PT, PT, PT, UP0, 0x80, 0x0 ;  /* 0x000000000000781c */ /* 0x000fe20003f0f008 */
[----:B------:R-:W-:Y:S01]  /*0910*/  UMOV UR36, 0x1 ;  /* 0x0000000100247882 */ /* 0x000fe20000000000 */
[----:B------:R-:W-:Y:S01]  /*0920*/  NOP ;  /* 0x0000000000007918 */ /* 0x000fe20000000000 */
[----:B------:R-:W-:Y:S01]  /*0930*/  USEL UR36, UR36, 0x2, !UP0 ;  /* 0x0000000224247887 */ /* 0x000fe2000c000000 */
[----:B------:R-:W-:Y:S01]  /*0940*/  ULDC.64 UR48, c[0x0][0x208] ;  /* 0x0000820000307ab9 */ /* 0x000fe20000000a00 */
[----:B012-4-:R-:W-:Y:S08]  /*0950*/  BAR.SYNC.DEFER_BLOCKING 0x0 ;  /* 0x0000000000007b1d */ /* 0x017ff00000010000 */
[----:B------:R-:W-:Y:S05]  /*0960*/  @!P0 BRA `(.L_x_12819) ;  /* 0x000000a000588947 */ /* 0x000fea0003800000 */
.L_x_12820:
        /* <DEDUP_REMOVED lines=25> */
[----:B------:R-:W-:Y:S02]  /*0b00*/  UMOV UR38, URZ ;  /* 0x0000003f00267c82 */ /* 0x000fe40008000000 */
[CC--:B------:R-:W-:Y:S02]  /*0b10*/  LEA.HI R3, R0.reuse, R14.reuse, RZ, 0x4 ;  /* 0x0000000e00037211 */ /* 0x0c0fe400078f20ff */
[----:B------:R-:W-:-:S02]  /*0b20*/  LEA.HI R2, R0, R14, RZ, 0x7 ;  /* 0x0000000e00027211 */ /* 0x000fc400078f38ff */
[----:B------:R-:W-:Y:S02]  /*0b30*/  SHF.R.S32.HI R4, RZ, 0x4, R3 ;  /* 0x00000004ff047819 */ /* 0x000fe40000011403 */
[----:B------:R-:W-:Y:S02]  /*0b40*/  LOP3.LUT R6, R2, 0xffffff80, RZ, 0xc0, !PT ;  /* 0xffffff8002067812 */ /* 0x000fe400078ec0ff */
[C---:B------:R-:W-:Y:S02]  /*0b50*/  LEA.HI R5, R3.reuse, R4, RZ, 0x1 ;  /* 0x0000000403057211 */ /* 0x040fe400078f08ff */
[----:B------:R-:W-:Y:S01]  /*0b60*/  LEA.HI R7, R0, R14, RZ, 0x2 ;  /* 0x0000000e00077211 */ /* 0x000fe200078f10ff */
[----:B------:R-:W-:Y:S01]  /*0b70*/  IMAD.IADD R16, R14, 0x1, -R6 ;  /* 0x000000010e107824 */ /* 0x000fe200078e0a06 */
[----:B------:R-:W-:Y:S02]  /*0b80*/  LOP3.LUT R3, R3, 0xfffffff0, RZ, 0xc0, !PT ;  /* 0xfffffff003037812 */ /* 0x000fe400078ec0ff */
[----:B------:R-:W-:-:S02]  /*0b90*/  LOP3.LUT R5, R5, 0x1ffffffe, RZ, 0xc0, !PT ;  /* 0x1ffffffe05057812 */ /* 0x000fc400078ec0ff */
[----:B------:R-:W-:Y:S02]  /*0ba0*/  LOP3.LUT R7, R7, 0xfffffffc, RZ, 0xc0, !PT ;  /* 0xfffffffc07077812 */ /* 0x000fe400078ec0ff */
[----:B------:R-:W-:Y:S01]  /*0bb0*/  IADD3 R3, R14, -R3, RZ ;  /* 0x800000030e037210 */ /* 0x000fe20007ffe0ff */
[----:B------:R-:W-:Y:S01]  /*0bc0*/  IMAD.IADD R5, R4, 0x1, -R5 ;  /* 0x0000000104057824 */ /* 0x000fe200078e0a05 */
[----:B------:R-:W-:Y:S01]  /*0bd0*/  SHF.R.S32.HI R9, RZ, 0x1f, R16 ;  /* 0x0000001fff097819 */ /* 0x000fe20000011410 */
[----:B------:R-:W-:Y:S01]  /*0be0*/  IMAD.IADD R11, R14, 0x1, -R7 ;  /* 0x000000010e0b7824 */ /* 0x000fe200078e0a07 */
[----:B------:R-:W-:Y:S01]  /*0bf0*/  SHF.R.S32.HI R4, RZ, 0x1f, R3 ;  /* 0x0000001fff047819 */ /* 0x000fe20000011403 */
[----:B------:R-:W-:Y:S01]  /*0c00*/  IMAD.SHL.U32 R5, R5, 0x8, RZ ;  /* 0x0000000805057824 */ /* 0x000fe200078e00ff */
[----:B------:R-:W-:Y:S02]  /*0c10*/  LEA.HI R10, R9, R16, RZ, 0x2 ;  /* 0x00000010090a7211 */ /* 0x000fe400078f10ff */
[----:B------:R-:W-:-:S02]  /*0c20*/  LEA.HI R4, R4, R3, RZ, 0x3 ;  /* 0x0000000304047211 */ /* 0x000fc400078f18ff */
[----:B------:R-:W-:Y:S02]  /*0c30*/  LEA.HI R12, R11, R11, RZ, 0x1 ;  /* 0x0000000b0b0c7211 */ /* 0x000fe400078f08ff */
[----:B------:R-:W-:Y:S02]  /*0c40*/  LEA.HI R6, R0, R14, RZ, 0x5 ;  /* 0x0000000e00067211 */ /* 0x000fe400078f28ff */
[--C-:B------:R-:W-:Y:S02]  /*0c50*/  SHF.R.S32.HI R8, RZ, 0x2, R10.reuse ;  /* 0x00000002ff087819 */ /* 0x100fe4000001140a */
[----:B------:R-:W-:Y:S01]  /*0c60*/  SHF.R.S32.HI R7, RZ, 0x1f, R10 ;  /* 0x0000001fff077819 */ /* 0x000fe2000001140a */
[----:B------:R-:W-:Y:S01]  /*0c70*/  IMAD.SHL.U32 R6, R6, 0x20, RZ ;  /* 0x0000002006067824 */ /* 0x000fe200078e00ff */
[----:B------:R-:W-:Y:S02]  /*0c80*/  SHF.R.S32.HI R15, RZ, 0x7, R2 ;  /* 0x00000007ff0f7819 */ /* 0x000fe40000011402 */
[C---:B------:R-:W-:Y:S01]  /*0c90*/  LOP3.LUT R2, R4.reuse, 0xfffffff8, RZ, 0xc0, !PT ;  /* 0xfffffff804027812 */ /* 0x040fe200078ec0ff */
[----:B------:R-:W-:Y:S01]  /*0ca0*/  IMAD.SHL.U32 R4, R4, 0x40, RZ ;  /* 0x0000004004047824 */ /* 0x000fe200078e00ff */
[----:B------:R-:W-:-:S02]  /*0cb0*/  LOP3.LUT R12, R12, 0x1ffffffe, RZ, 0xc0, !PT ;  /* 0x1ffffffe0c0c7812 */ /* 0x000fc400078ec0ff */
[----:B------:R-:W-:Y:S01]  /*0cc0*/  LEA.HI R7, R7, R8, RZ, 0x3 ;  /* 0x0000000807077211 */ /* 0x000fe200078f18ff */
[----:B------:R-:W-:Y:S01]  /*0cd0*/  IMAD.IADD R2, R3, 0x1, -R2 ;  /* 0x0000000103027824 */ /* 0x000fe200078e0a02 */
[----:B------:R-:W-:Y:S01]  /*0ce0*/  LOP3.LUT R6, R6, 0xfffffc00, RZ, 0xc0, !PT ;  /* 0xfffffc0006067812 */ /* 0x000fe200078ec0ff */
[----:B------:R-:W-:Y:S01]  /*0cf0*/  IMAD.IADD R13, R11, 0x1, -R12 ;  /* 0x000000010b0d7824 */ /* 0x000fe200078e0a0c */
[----:B------:R-:W-:Y:S01]  /*0d00*/  LOP3.LUT R11, R7, 0xfffffff8, RZ, 0xc0, !PT ;  /* 0xfffffff8070b7812 */ /* 0x000fe200078ec0ff */
[----:B------:R-:W-:Y:S01]  /*0d10*/  IMAD.HI R7, R15, 0x55555556, RZ ;  /* 0x555555560f077827 */ /* 0x000fe200078e02ff */
[C---:B------:R-:W-:Y:S02]  /*0d20*/  R2P PR, R2.reuse, 0x6 ;  /* 0x0000000602007804 */ /* 0x040fe40000000000 */
[----:B------:R-:W-:Y:S01]  /*0d30*/  LEA.HI R9, R9, R16, RZ, 0x5 ;  /* 0x0000001009097211 */ /* 0x000fe200078f28ff */
[----:B------:R-:W-:Y:S01]  /*0d40*/  IMAD.SHL.U32 R2, R2, 0x40, RZ ;  /* 0x0000004002027824 */ /* 0x000fe200078e00ff */
[----:B------:R-:W-:Y:S01]  /*0d50*/  LEA.HI R7, R7, R7, RZ, 0x1 ;  /* 0x0000000707077211 */ /* 0x000fe200078f08ff */
[----:B------:R-:W-:Y:S01]  /*0d60*/  IMAD.IADD R12, R8, 0x1, -R11 ;  /* 0x00000001080c7824 */ /* 0x000fe200078e0a0b */
[----:B------:R-:W-:Y:S01]  /*0d70*/  LEA R8, R3, R6, 0x6 ;  /* 0x0000000603087211 */ /* 0x000fe200078e30ff */
[----:B------:R-:W-:Y:S01]  /*0d80*/  IMAD.MOV.U32 R11, RZ, RZ, -0x2 ;  /* 0xfffffffeff0b7424 */ /* 0x000fe200078e00ff */
[----:B------:R-:W-:Y:S01]  /*0d90*/  SHF.R.S32.HI R9, RZ, 0x5, R9 ;  /* 0x00000005ff097819 */ /* 0x000fe20000011409 */
[----:B------:R-:W-:Y:S01]  /*0da0*/  IMAD R7, R7, -0x3, R15 ;  /* 0xfffffffd07077824 */ /* 0x000fe200078e020f */
[----:B------:R-:W-:Y:S01]  /*0db0*/  LOP3.LUT R2, R2, 0x1c0, RZ, 0xc0, !PT ;  /* 0x000001c002027812 */ /* 0x000fe200078ec0ff */
[----:B------:R-:W-:Y:S01]  /*0dc0*/  IMAD.IADD R3, R5, 0x1, R8 ;  /* 0x0000000105037824 */ /* 0x000fe200078e0208 */
[----:B------:R-:W-:-:S02]  /*0dd0*/  LOP3.LUT R10, R10, 0x7ffffffc, RZ, 0xc0, !PT ;  /* 0x7ffffffc0a0a7812 */ /* 0x000fc400078ec0ff */
[----:B------:R-:W-:Y:S02]  /*0de0*/  LEA R12, R9, R12, 0x4 ;  /* 0x0000000c090c7211 */ /* 0x000fe400078e20ff */
[----:B------:R-:W-:Y:S01]  /*0df0*/  LOP3.LUT R5, R2, 0x8, R5, 0xf8, !PT ;  /* 0x0000000802057812 */ /* 0x000fe200078ef805 */
[----:B------:R-:W-:Y:S01]  /*0e00*/  IMAD.IADD R10, R16, 0x1, -R10 ;  /* 0x00000001100a7824 */ /* 0x000fe200078e0a0a */
[----:B------:R-:W-:Y:S01]  /*0e10*/  SHF.R.U32.HI R2, RZ, 0x3, R2 ;  /* 0x00000003ff027819 */ /* 0x000fe20000011602 */
[----:B------:R0:W-:Y:S01]  /*0e20*/  STL [R1+0x18], R3 ;  /* 0x0000180301007387 */ /* 0x0001e20000100800 */
[----:B------:R-:W-:Y:S01]  /*0e30*/  LEA.HI R0, R0, R14, RZ, 0x3 ;  /* 0x0000000e00007211 */ /* 0x000fe200078f18ff */
[----:B------:R-:W-:Y:S01]  /*0e40*/  IMAD.MOV.U32 R16, RZ, RZ, 0x40 ;  /* 0x00000040ff107424 */ /* 0x000fe200078e00ff */
[----:B------:R-:W-:Y:S01]  /*0e50*/  LOP3.LUT R5, R5, R2, RZ, 0x3c, !PT ;  /* 0x0000000205057212 */ /* 0x000fe200078e3cff */
[----:B------:R-:W-:Y:S01]  /*0e60*/  IMAD R2, R10, R11, 0xc0 ;  /* 0x000000c00a027424 */ /* 0x000fe200078e020b */
[----:B------:R-:W-:-:S02]  /*0e70*/  LOP3.LUT R155, R0, 0xfffffff8, RZ, 0xc0, !PT ;  /* 0xfffffff8009b7812 */ /* 0x000fc400078ec0ff */
[----:B------:R-:W-:Y:S02]  /*0e80*/  SHF.R.S32.HI R157, RZ, 0x3, R0 ;  /* 0x00000003ff9d7819 */ /* 0x000fe40000011400 */
[----:B------:R-:W-:Y:S01]  /*0e90*/  LOP3.LUT R4, R4, 0x7ffffe00, RZ, 0xc0, !PT ;  /* 0x7ffffe0004047812 */ /* 0x000fe200078ec0ff */
[----:B0-----:R-:W-:Y:S01]  /*0ea0*/  IMAD R3, R7, 0x40, R12 ;  /* 0x0000004007037824 */ /* 0x001fe200078e020c */
[----:B------:R0:W-:Y:S01]  /*0eb0*/  STL [R1+0x10], R2 ;  /* 0x0000100201007387 */ /* 0x0001e20000100800 */
[----:B------:R-:W-:Y:S01]  /*0ec0*/  IMAD.IADD R155, R14, 0x1, -R155 ;  /* 0x000000010e9b7824 */ /* 0x000fe200078e0a9b */
[----:B------:R-:W-:Y:S01]  /*0ed0*/  SEL R16, R16, 0xffffffc0, !P2 ;  /* 0xffffffc010107807 */ /* 0x000fe20005000000 */
[----:B------:R-:W-:Y:S01]  /*0ee0*/  IMAD R0, R13, 0x8, R3 ;  /* 0x000000080d007824 */ /* 0x000fe200078e0203 */
[----:B------:R1:W-:Y:S02]  /*0ef0*/  STL [R1+0xc], R3 ;  /* 0x00000c0301007387 */ /* 0x0003e40000100800 */
[----:B------:R-:W-:-:S02]  /*0f00*/  SHF.L.U32 R156, R155, 0x3, RZ ;  /* 0x000000039b9c7819 */ /* 0x000fc400000006ff */
[----:B------:R1:W-:Y:S01]  /*0f10*/  STL [R1+0x14], R0 ;  /* 0x0000140001007387 */ /* 0x0003e20000100800 */
[----:B0-----:R-:W-:Y:S02]  /*0f20*/  IADD3 R2, R5, R4, R6 ;  /* 0x0000000405027210 */ /* 0x001fe40007ffe006 */
[----:B------:R-:W-:Y:S02]  /*0f30*/  SHF.R.S32.HI R4, RZ, 0x1f, R156 ;  /* 0x0000001fff047819 */ /* 0x000fe4000001149c */
[----:B------:R-:W-:-:S05]  /*0f40*/  LEA R2, R2, UR39, 0x1 ;  /* 0x0000002702027c11 */ /* 0x000fca000f8e08ff */
[C---:B------:R-:W-:Y:S02]  /*0f50*/  VIADD R17, R2.reuse, 0x1e800 ;  /* 0x0001e80002117836 */ /* 0x040fe40000000000 */
[----:B------:R-:W-:Y:S02]  /*0f60*/  VIADD R152, R2, 0x1e820 ;  /* 0x0001e82002987836 */ /* 0x000fe40000000000 */
[C---:B------:R-:W-:Y:S02]  /*0f70*/  @P1 VIADD R152, R17.reuse, 0xffffffe0 ;  /* 0xffffffe011981836 */ /* 0x040fe40000000000 */
[----:B------:R-:W-:Y:S02]  /*0f80*/  IMAD.IADD R17, R17, 0x1, R16 ;  /* 0x0000000111117824 */ /* 0x000fe400078e0210 */
[----:B------:R-:W-:Y:S01]  /*0f90*/  IMAD.IADD R16, R16, 0x1, R152 ;  /* 0x0000000110107824 */ /* 0x000fe200078e0298 */
[C---:B------:R-:W-:Y:S01]  /*0fa0*/  IADD3 R153, R152.reuse, 0xc000, RZ ;  /* 0x0000c00098997810 */ /* 0x040fe20007ffe0ff */
[----:B-1----:R-:W-:-:S07]  /*0fb0*/  VIADD R154, R152, 0x6000 ;  /* 0x00006000989a7836 */ /* 0x002fce0000000000 */
.L_x_12850:
[----:B012---:R-:W0:Y:S01]  /*0fc0*/  LDC.64 R4, c[0x0][0xc88] ;  /* 0x00032200ff047b82 */ /* 0x007e220000000a00 */
[----:B------:R-:W-:Y:S01]  /*0fd0*/  ULDC.64 UR8, c[0x0][0xa28] ;  /* 0x00028a0000087ab9 */ /* 0x000fe20000000a00 */
[----:B------:R-:W-:Y:S01]  /*0fe0*/  ULDC.64 UR10, c[0x0][0xa20] ;  /* 0x00028800000a7ab9 */ /* 0x000fe20000000a00 */
[----:B------:R-:W-:Y:S01]  /*0ff0*/  ULDC UR4, c[0x0][0x424] ;  /* 0x0001090000047ab9 */ /* 0x000fe20000000800 */
        /* <DEDUP_REMOVED lines=10> */
[----:B------:R-:W-:Y:S02]  /*10a0*/  @UP0 ULEA UR8, UP2, UR40, UR8, 0x2 ;  /* 0x0000000828080291 */ /* 0x000fe4000f84103f */
[----:B------:R-:W-:Y:S02]  /*10b0*/  @UP1 ULEA UR10, UP3, UR40, UR10, 0x2 ;  /* 0x0000000a280a1291 */ /* 0x000fe4000f86103f */
[----:B------:R-:W-:Y:S02]  /*10c0*/  @UP0 ULEA.HI.X UR9, UR40, UR9, UR41, 0x2, UP2 ;  /* 0x0000000928090291 */ /* 0x000fe400090f1429 */
[----:B------:R-:W-:Y:S01]  /*10d0*/  @UP1 ULEA.HI.X UR11, UR40, UR11, UR41, 0x2, UP3 ;  /* 0x0000000b280b1291 */ /* 0x000fe200098f1429 */
[----:B------:R-:W-:Y:S02]  /*10e0*/  IMAD.U32 R4, RZ, RZ, UR8 ;  /* 0x00000008ff047e24 */ /* 0x000fe4000f8e00ff */
[----:B------:R-:W-:-:S02]  /*10f0*/  IMAD.U32 R6, RZ, RZ, UR10 ;  /* 0x0000000aff067e24 */ /* 0x000fc4000f8e00ff */
[----:B------:R-:W-:Y:S01]  /*1100*/  IMAD.U32 R5, RZ, RZ, UR9 ;  /* 0x00000009ff057e24 */ /* 0x000fe2000f8e00ff */
[----:B------:R-:W-:Y:S01]  /*1110*/  ULDC.64 UR8, c[0x0][0x418] ;  /* 0x0001060000087ab9 */ /* 0x000fe20000000a00 */
[----:B------:R-:W-:-:S03]  /*1120*/  IMAD.U32 R7, RZ, RZ, UR11 ;  /* 0x0000000bff077e24 */ /* 0x000fc6000f8e00ff */
[----:B------:R-:W2:Y:S04]  /*1130*/  @P0 LDG.E R4, desc[UR48][R4.64] ;  /* 0x0000003004040981 */ /* 0x000ea8000c1e1900 */
[----:B------:R-:W3:Y:S01]  /*1140*/  @P1 LDG.E R6, desc[UR48][R6.64] ;  /* 0x0000003006061981 */ /* 0x000ee2000c1e1900 */
[----:B------:R-:W-:Y:S01]  /*1150*/  UISETP.NE.U32.AND UP0, UPT, UR8, URZ, UPT ;  /* 0x0000003f0800728c */ /* 0x000fe2000bf05070 */
[----:B------:R-:W-:Y:S01]  /*1160*/  IMAD.MOV.U32 R0, RZ, RZ, RZ ;  /* 0x000000ffff007224 */ /* 0x000fe200078e00ff */
[----:B------:R-:W-:Y:S01]  /*1170*/  UMOV UR42, UR5 ;  /* 0x00000005002a7c82 */ /* 0x000fe20008000000 */
[----:B------:R-:W-:Y:S01]  /*1180*/  ULDC UR5, c[0x0][0x2f0] ;  /* 0x0000bc0000057ab9 */ /* 0x000fe20000000800 */
[----:B------:R-:W-:Y:S01]  /*1190*/  UISETP.NE.AND.EX UP0, UPT, UR9, URZ, UPT, UP0 ;  /* 0x0000003f0900728c */ /* 0x000fe2000bf05300 */
[----:B------:R-:W-:Y:S01]  /*11a0*/  MOV R3, RZ ;  /* 0x000000ff00037202 */ /* 0x000fe20000000f00 */
[----:B------:R-:W-:Y:S01]  /*11b0*/  UMOV UR50, URZ ;  /* 0x0000003f00327c82 */ /* 0x000fe20008000000 */
[----:B------:R-:W-:Y:S01]  /*11c0*/  UMOV UR43, UR6 ;  /* 0x00000006002b7c82 */ /* 0x000fe20008000000 */
[----:B------:R-:W-:Y:S01]  /*11d0*/  USEL UR4, UR4, 0x1, UP0 ;  /* 0x0000000104047887 */ /* 0x000fe20008000000 */
[----:B------:R-:W-:Y:S01]  /*11e0*/  IMAD.MOV.U32 R151, RZ, RZ, RZ ;  /* 0x000000ffff977224 */ /* 0x000fe200078e00ff */
[----:B-----5:R-:W-:-:S02]  /*11f0*/  CS2R R20, SRZ ;  /* 0x0000000000147805 */ /* 0x020fc4000001ff00 */
[----:B------:R-:W-:Y:S01]  /*1200*/  CS2R R22, SRZ ;  /* 0x0000000000167805 */ /* 0x000fe2000001ff00 */
[----:B------:R-:W-:Y:S01]  /*1210*/  UIMAD UR4, UR4, UR5, URZ ;  /* 0x00000005040472a4 */ /* 0x000fe2000f8e023f */
[----:B------:R-:W-:Y:S02]  /*1220*/  CS2R R28, SRZ ;  /* 0x00000000001c7805 */ /* 0x000fe4000001ff00 */
[----:B------:R-:W-:Y:S02]  /*1230*/  CS2R R30, SRZ ;  /* 0x00000000001e7805 */ /* 0x000fe4000001ff00 */
[----:B------:R-:W-:Y:S02]  /*1240*/  CS2R R32, SRZ ;  /* 0x0000000000207805 */ /* 0x000fe4000001ff00 */
[----:B------:R-:W-:Y:S02]  /*1250*/  CS2R R34, SRZ ;  /* 0x0000000000227805 */ /* 0x000fe4000001ff00 */
[----:B------:R-:W-:-:S02]  /*1260*/  CS2R R36, SRZ ;  /* 0x0000000000247805 */ /* 0x000fc4000001ff00 */
[----:B--2---:R-:W-:Y:S02]  /*1270*/  @P0 R2UR UR50, R4 ;  /* 0x00000000043202ca */ /* 0x004fe400000e0000 */
[----:B------:R-:W-:Y:S02]  /*1280*/  PLOP3.LUT P0, PT, PT, PT, PT, 0x80, 0x0 ;  /* 0x000000000000781c */ /* 0x000fe40003f0f070 */
        /* <DEDUP_REMOVED lines=15> */
.L_x_12821:
[----:B------:R-:W-:Y:S01]  /*1380*/  UIADD3 UR50, -UR50, UR4, URZ ;  /* 0x0000000432327290 */ /* 0x000fe2000fffe13f */
[----:B------:R-:W-:Y:S02]  /*1390*/  CS2R R38, SRZ ;  /* 0x0000000000267805 */ /* 0x000fe4000001ff00 */
[----:B------:R-:W-:Y:S02]  /*13a0*/  CS2R R40, SRZ ;  /* 0x0000000000287805 */ /* 0x000fe4000001ff00 */
[----:B------:R-:W-:Y:S01]  /*13b0*/  CS2R R42, SRZ ;  /* 0x00000000002a7805 */ /* 0x000fe2000001ff00 */
[----:B------:R-:W-:Y:S01]  /*13c0*/  UISETP.GE.AND UP0, UPT, UR50, 0x1, UPT ;  /* 0x000000013200788c */ /* 0x000fe2000bf06270 */
[----:B------:R-:W-:Y:S01]  /*13d0*/  CS2R R44, SRZ ;  /* 0x00000000002c7805 */ /* 0x000fe2000001ff00 */
[----:B------:R-:W-:Y:S01]  /*13e0*/  UIADD3 UR4, UR50, 0xbf, URZ ;  /* 0x000000bf32047890 */ /* 0x000fe2000fffe03f */
[----:B------:R-:W-:Y:S02]  /*13f0*/  CS2R R46, SRZ ;  /* 0x00000000002e7805 */ /* 0x000fe4000001ff00 */
[----:B------:R-:W-:-:S02]  /*1400*/  CS2R R14, SRZ ;  /* 0x00000000000e7805 */ /* 0x000fc4000001ff00 */
[----:B------:R-:W-:Y:S02]  /*1410*/  CS2R R48, SRZ ;  /* 0x0000000000307805 */ /* 0x000fe4000001ff00 */
[----:B------:R-:W-:Y:S01]  /*1420*/  PLOP3.LUT P1, PT, PT, PT, UP0, 0x80, 0x0 ;  /* 0x000000000000781c */ /* 0x000fe20003f2f008 */
[----:B------:R-:W-:Y:S01]  /*1430*/  UIMAD.WIDE UR4, UR4, 0x2aaaaaab, URZ ;  /* 0x2aaaaaab040478a5 */ /* 0x000fe2000f8e023f */
[----:B------:R-:W-:Y:S01]  /*1440*/  CS2R R12, SRZ ;  /* 0x00000000000c7805 */ /* 0x000fe2000001ff00 */
[----:B------:R-:W-:Y:S02]  /*1450*/  IMAD.MOV.U32 R50, RZ, RZ, RZ ;  /* 0x000000ffff327224 */ /* 0x000fe400078e00ff */
[----:B------:R-:W-:-:S04]  /*1460*/  USHF.R.U32.HI UR47, URZ, 0x1f, UR5 ;  /* 0x0000001f3f2f7899 */ /* 0x000fc80008011605 */
[----:B------:R-:W-:-:S04]  /*1470*/  ULEA.HI.SX32 UR47, UR5, UR47, 0x1b ;  /* 0x0000002f052f7291 */ /* 0x000fc8000f8fda3f */
[----:B------:R-:W-:Y:S08]  /*1480*/  @!P1 BRA `(.L_x_12822) ;  /* 0x0000007c00009947 */ /* 0x000ff00003800000 */
[----:B------:R-:W0:Y:S01]  /*1490*/  S2R R4, SR_TID.X ;  /* 0x0000000000047919 */ /* 0x000e220000002100 */
[----:B------:R-:W-:-:S04]  /*14a0*/  UIADD3 UR6, UR39, 0x1e800, URZ ;  /* 0x0001e80027067890 */ /* 0x000fc8000fffe03f */
[----:B------:R-:W-:-:S06]  /*14b0*/  ULOP3.LUT UP0, URZ, UR6, 0x3ff, URZ, 0xc0, !UPT ;  /* 0x000003ff063f7892 */ /* 0x000fcc000f80c03f */
[----:B------:R-:W-:Y:S01]  /*14c0*/  PLOP3.LUT P0, PT, PT, PT, UP0, 0x80, 0x0 ;  /* 0x000000000000781c */ /* 0x000fe20003f0f008 */
[----:B0-----:R-:W-:-:S05]  /*14d0*/  VIADD R5, R4, 0xffffff80 ;  /* 0xffffff8004057836 */ /* 0x001fca0000000000 */
[----:B------:R-:W-:-:S04]  /*14e0*/  SHF.R.S32.HI R4, RZ, 0x1f, R5 ;  /* 0x0000001fff047819 */ /* 0x000fc80000011405 */
[----:B------:R-:W-:-:S04]  /*14f0*/  LEA.HI R4, R4, R5, RZ, 0x7 ;  /* 0x0000000504047211 */ /* 0x000fc800078f38ff */
[----:B------:R-:W-:-:S05]  /*1500*/  SHF.R.S32.HI R4, RZ, 0x7, R4 ;  /* 0x00000007ff047819 */ /* 0x000fca0000011404 */
[----:B------:R-:W0:Y:S02]  /*1510*/  SHFL.IDX PT, R0, R4, RZ, 0x1f ;  /* 0x00001fff04007589 */ /* 0x000e2400000e0000 */
[----:B0-----:R-:W-:-:S13]  /*1520*/  R2UR UR44, R0 ;  /* 0x00000000002c72ca */ /* 0x001fda00000e0000 */
[----:B------:R-:W-:-:S04]  /*1530*/  UIMAD.WIDE UR4, UR44, 0x55555556, URZ ;  /* 0x555555562c0478a5 */ /* 0x000fc8000f8e023f */
[----:B------:R-:W-:-:S04]  /*1540*/  ULEA.HI UR5, UR5, UR5, URZ, 0x1 ;  /* 0x0000000505057291 */ /* 0x000fc8000f8f083f */
[----:B------:R-:W-:Y:S01]  /*1550*/  UIMAD UR51, UR5, -0x3, UR44 ;  /* 0xfffffffd053378a4 */ /* 0x000fe2000f8e022c */
[----:B------:R-:W-:Y:S11]  /*1560*/  @!P0 BRA `(.L_x_12823) ;  /* 0x0000000000408947 */ /* 0x000ff60003800000 */
        /* <DEDUP_REMOVED lines=16> */
.L_x_12823:
        /* <DEDUP_REMOVED lines=9> */
.L_x_12963:
[----:B------:R-:W-:Y:S05]  /*1700*/  @!P0 BRA `(.L_x_12825) ;  /* 0x0000000000048947 */ /* 0x000fea0003800000 */
[----:B------:R-:W-:Y:S01]  /*1710*/  BPT.TRAP 0x1 ;  /* 0x000000040000795c */ /* 0x000fe20000300000 */
.L_x_12825:
[----:B0-----:R-:W-:Y:S01]  /*1720*/  IMAD.U32 R0, RZ, RZ, UR38 ;  /* 0x00000026ff007e24 */ /* 0x001fe2000f8e00ff */
[----:B------:R-:W-:-:S04]  /*1730*/  MOV R3, UR37 ;  /* 0x0000002500037c02 */ /* 0x000fc80008000f00 */
[----:B------:R-:W-:Y:S02]  /*1740*/  LEA R0, R0, UR39, 0x3 ;  /* 0x0000002700007c11 */ /* 0x000fe4000f8e18ff */
[----:B------:R-:W-:-:S04]  /*1750*/  SHF.L.U32 R3, R3, 0x1f, RZ ;  /* 0x0000001f03037819 */ /* 0x000fc800000006ff */
[----:B------:R0:W1:Y:S01]  /*1760*/  SYNCS.PHASECHK.TRANS64.TRYWAIT P2, [R0+URZ+0x30830], R3 ;  /* 0x03083003000075a7 */ /* 0x000062000804017f */
[----:B------:R-:W-:Y:S05]  /*1770*/  @!P0 BRA `(.L_x_12826) ;  /* 0x0000000000048947 */ /* 0x000fea0003800000 */
[----:B------:R-:W-:Y:S01]  /*1780*/  BPT.TRAP 0x1 ;  /* 0x000000040000795c */ /* 0x000fe20000300000 */
.L_x_12826:
[----:B------:R-:W2:Y:S01]  /*1790*/  S2R R4, SR_TID.X ;  /* 0x0000000000047919 */ /* 0x000ea20000002100 */
[----:B------:R-:W-:Y:S01]  /*17a0*/  IMAD.MOV.U32 R151, RZ, RZ, RZ ;  /* 0x000000ffff977224 */ /* 0x000fe200078e00ff */
[----:B--2---:R-:W-:Y:S01]  /*17b0*/  LOP3.LUT P1, RZ, R4, 0x7f, RZ, 0xc0, !PT ;  /* 0x0000007f04ff7812 */ /* 0x004fe2000782c0ff */
[----:B-1----:R-:W-:-:S12]  /*17c0*/  @P2 BRA `(.L_x_12827) ;  /* 0x0000000000082947 */ /* 0x002fd80003800000 */
[----:B------:R-:W1:Y:S02]  /*17d0*/  SYNCS.PHASECHK.TRANS64.TRYWAIT P2, [R0+URZ+0x30830], R3 ;  /* 0x03083003000075a7 */ /* 0x000e64000804017f */
[----:B-1----:R-:W-:Y:S05]  /*17e0*/  @!P2 BRA `(.L_x_12828) ;  /* 0x000000e4006ca947 */ /* 0x002fea0003800000 */
.L_x_12827:
[----:B------:R-:W-:Y:S05]  /*17f0*/  WARPSYNC.ALL ;  /* 0x0000000000007948 */ /* 0x000fea0003800000 */
[----:B------:R-:W-:Y:S01]  /*1800*/  ULEA UR25, UR51, UR39, 0xd ;  /* 0x0000002733197291 */ /* 0x000fe2000f8e683f */
[----:B------:R-:W2:Y:S01]  /*1810*/  LDL R121, [R1+0x10] ;  /* 0x0000100001797983 */ /* 0x000ea20000100800 */
[----:B------:R-:W-:Y:S01]  /*1820*/  UIADD3 UR4, UR39, 0x12400, URZ ;  /* 0x0001240027047890 */ /* 0x000fe2000fffe03f */
[----:B------:R-:W-:Y:S01]  /*1830*/  WARPGROUP.ARRIVE ;  /* 0x00000000000079c5 */ /* 0x000fe20000000000 */
[----:B------:R-:W-:Y:S01]  /*1840*/  UIADD3 UR5, UR25, 0xc400, URZ ;  /* 0x0000c40019057890 */ /* 0x000fe2000fffe03f */
[----:B------:R-:W-:Y:S01]  /*1850*/  P2R R120, PR, RZ, 0x1 ;  /* 0x00000001ff787803 */ /* 0x000fe20000000000 */
[----:B------:R-:W-:Y:S01]  /*1860*/  USHF.R.U32.HI UR4, URZ, 0x4, UR4 ;  /* 0x000000043f047899 */ /* 0x000fe20008011604 */
[--C-:B------:R-:W-:Y:S01]  /*1870*/  IMAD.MOV.U32 R150, RZ, RZ, R151.reuse ;  /* 0x000000ffff967224 */ /* 0x100fe200078e0097 */
[----:B------:R-:W-:Y:S01]  /*1880*/  USHF.R.U32.HI UR5, URZ, 0x4, UR5 ;  /* 0x000000043f057899 */ /* 0x000fe20008011605 */
[-C--:B------:R-:W-:Y:S01]  /*1890*/  MOV R149, R151.reuse ;  /* 0x0000009700957202 */ /* 0x080fe20000000f00 */
[----:B------:R-:W-:Y:S01]  /*18a0*/  ULOP3.LUT UR4, UR4, 0x3fff, URZ, 0xc0, !UPT ;  /* 0x00003fff04047892 */ /* 0x000fe2000f8ec03f */
[--C-:B------:R-:W-:Y:S01]  /*18b0*/  IMAD.MOV.U32 R148, RZ, RZ, R151.reuse ;  /* 0x000000ffff947224 */ /* 0x100fe200078e0097 */
[----:B------:R-:W-:Y:S01]  /*18c0*/  ULOP3.LUT UR5, UR5, 0x3fff, URZ, 0xc0, !UPT ;  /* 0x00003fff05057892 */ /* 0x000fe2000f8ec03f */
[--C-:B------:R-:W-:Y:S01]  /*18d0*/  IMAD.MOV.U32 R147, RZ, RZ, R151.reuse ;  /* 0x000000ffff937224 */ /* 0x100fe200078e0097 */
[----:B------:R-:W-:Y:S01]  /*18e0*/  ULOP3.LUT UR24, UR4, 0x10000, URZ, 0xfc, !UPT ;  /* 0x0001000004187892 */ /* 0x000fe2000f8efc3f */
[--C-:B------:R-:W-:Y:S01]  /*18f0*/  IMAD.MOV.U32 R146, RZ, RZ, R151.reuse ;  /* 0x000000ffff927224 */ /* 0x100fe200078e0097 */
[----:B------:R-:W-:Y:S01]  /*1900*/  ULOP3.LUT UR4, UR5, 0x10000, URZ, 0xfc, !UPT ;  /* 0x0001000005047892 */ /* 0x000fe2000f8efc3f */
[--C-:B------:R-:W-:Y:S01]  /*1910*/  IMAD.MOV.U32 R145, RZ, RZ, R151.reuse ;  /* 0x000000ffff917224 */ /* 0x100fe200078e0097 */
[----:B------:R-:W-:Y:S01]  /*1920*/  UIMAD UR6, UR38, 0x600, UR24 ;  /* 0x00000600260678a4 */ /* 0x000fe2000f8e0218 */
[--C-:B------:R-:W-:Y:S01]  /*1930*/  IMAD.MOV.U32 R144, RZ, RZ, R151.reuse ;  /* 0x000000ffff907224 */ /* 0x100fe200078e0097 */
[----:B------:R-:W-:Y:S01]  /*1940*/  UMOV UR5, 0x40000040 ;  /* 0x4000004000057882 */ /* 0x000fe20000000000 */
[----:B------:R-:W-:Y:S01]  /*1950*/  UMOV UR7, 0x40000040 ;  /* 0x4000004000077882 */ /* 0x000fe20000000000 */
[----:B------:R-:W-:Y:S01]  /*1960*/  UIADD3 UR8, UR4, 0x2, URZ ;  /* 0x0000000204087890 */ /* 0x000fe2000fffe03f */
[-C--:B------:R-:W-:Y:S01]  /*1970*/  MOV R143, R151.reuse ;  /* 0x00000097008f7202 */ /* 0x080fe20000000f00 */
[----:B------:R-:W-:Y:S01]  /*1980*/  UIADD3 UR10, UR6, 0x2, URZ ;  /* 0x00000002060a7890 */ /* 0x000fe2000fffe03f */
[--C-:B------:R-:W-:Y:S01]  /*1990*/  IMAD.MOV.U32 R142, RZ, RZ, R151.reuse ;  /* 0x000000ffff8e7224 */ /* 0x100fe200078e0097 */
[----:B------:R-:W-:Y:S01]  /*19a0*/  UMOV UR9, 0x40000040 ;  /* 0x4000004000097882 */ /* 0x000fe20000000000 */
[----:B------:R-:W-:Y:S01]  /*19b0*/  HGMMA.64x192x16.F32 R24, gdesc[UR4], RZ, !UPT, gsb0 ;  /* 0x02e00000041879f0 */ /* 0x000fe2000c0008ff */
[----:B------:R-:W-:Y:S01]  /*19c0*/  UMOV UR11, 0x40000040 ;  /* 0x40000040000b7882 */ /* 0x000fe20000000000 */
[----:B------:R-:W-:Y:S01]  /*19d0*/  UIADD3 UR12, UR4, 0x4, URZ ;  /* 0x00000004040c7890 */ /* 0x000fe2000fffe03f */
[--C-:B------:R-:W-:Y:S01]  /*19e0*/  IMAD.MOV.U32 R141, RZ, RZ, R151.reuse ;  /* 0x000000ffff8d7224 */ /* 0x100fe200078e0097 */
[----:B------:R-:W-:Y:S01]  /*19f0*/  UIADD3 UR14, UR6, 0x4, URZ ;  /* 0x00000004060e7890 */ /* 0x000fe2000fffe03f */
[--C-:B------:R-:W-:Y:S01]  /*1a00*/  IMAD.MOV.U32 R140, RZ, RZ, R151.reuse ;  /* 0x000000ffff8c7224 */ /* 0x100fe200078e0097 */
[----:B------:R-:W-:Y:S01]  /*1a10*/  UMOV UR13, 0x40000040 ;  /* 0x40000040000d7882 */ /* 0x000fe20000000000 */
[----:B------:R-:W-:Y:S01]  /*1a20*/  UMOV UR15, 0x40000040 ;  /* 0x40000040000f7882 */ /* 0x000fe20000000000 */
[----:B------:R-:W-:Y:S01]  /*1a30*/  UIADD3 UR16, UR4, 0x6, URZ ;  /* 0x0000000604107890 */ /* 0x000fe2000fffe03f */
[--C-:B------:R-:W-:Y:S01]  /*1a40*/  IMAD.MOV.U32 R139, RZ, RZ, R151.reuse ;  /* 0x000000ffff8b7224 */ /* 0x100fe200078e0097 */
[----:B------:R-:W-:Y:S01]  /*1a50*/  UIADD3 UR18, UR6, 0x6, URZ ;  /* 0x0000000606127890 */ /* 0x000fe2000fffe03f */
[--C-:B------:R-:W-:Y:S01]  /*1a60*/  IMAD.MOV.U32 R138, RZ, RZ, R151.reuse ;  /* 0x000000ffff8a7224 */ /* 0x100fe200078e0097 */
[----:B------:R-:W-:Y:S01]  /*1a70*/  UMOV UR17, 0x40000040 ;  /* 0x4000004000117882 */ /* 0x000fe20000000000 */
[----:B------:R-:W-:Y:S01]  /*1a80*/  UMOV UR19, 0x40000040 ;  /* 0x4000004000137882 */ /* 0x000fe20000000000 */
[----:B------:R-:W-:Y:S01]  /*1a90*/  ULDC UR6, c[0x0][0x9d8] ;  /* 0x0002760000067ab9 */ /* 0x000fe20000000800 */
[----:B------:R-:W-:Y:S01]  /*1aa0*/  ULDC UR26, c[0x0][0x988] ;  /* 0x00026200001a7ab9 */ /* 0x000fe20000000800 */
[----:B------:R-:W-:Y:S01]  /*1ab0*/  UISETP.GE.AND UP0, UPT, UR50, 0xc1, UPT ;  /* 0x000000c13200788c */ /* 0x000fe2000bf06270 */
        /* <DEDUP_REMOVED lines=15> */
[----:B------:R-:W-:Y:S01]  /*1bb0*/  IMAD.MOV.U32 R122, RZ, RZ, R151 ;  /* 0x000000ffff7a7224 */ /* 0x000fe200078e0097 */
[----:B------:R-:W-:Y:S02]  /*1bc0*/  WARPGROUP.DEPBAR.LE gsb0, 0x0 ;  /* 0x00008000000079c5 */ /* 0x000fe40000010000 */
[----:B------:R-:W-:-:S06]  /*1bd0*/  WARPGROUP.ARRIVE ;  /* 0x00000000000079c5 */ /* 0x000fcc0000000000 */
        /* <DEDUP_REMOVED lines=21> */
[----:B------:R-:W-:Y:S01]  /*1d30*/  IMAD.U32 R74, RZ, RZ, UR47 ;  /* 0x0000002fff4a7e24 */ /* 0x000fe2000f8e00ff */
[----:B------:R-:W1:Y:S01]  /*1d40*/  MUFU.TANH R4, R4 ;  /* 0x0000000400047308 */ /* 0x000e620000002400 */
        /* <DEDUP_REMOVED lines=8> */
[C---:B------:R-:W-:Y:S01]  /*1dd0*/  ISETP.GT.AND P4, PT, R73.reuse, RZ, PT ;  /* 0x000000ff4900720c */ /* 0x040fe20003f84270 */
[----:B------:R-:W-:Y:S01]  /*1de0*/  FMUL.FTZ R25, R44, UR6 ;  /* 0x000000062c197c20 */ /* 0x000fe20008410000 */
[----:B------:R-:W-:Y:S01]  /*1df0*/  ISETP.GT.AND P3, PT, R73, 0x1, PT ;  /* 0x000000014900780c */ /* 0x000fe20003f64270 */
[----:B------:R-:W-:Y:S01]  /*1e00*/  FMUL.FTZ R44, R63, UR6 ;  /* 0x000000063f2c7c20 */ /* 0x000fe20008410000 */
[----:B------:R-:W-:Y:S01]  /*1e10*/  ISETP.GT.AND P2, PT, R73, 0x8, PT ;  /* 0x000000084900780c */ /* 0x000fe20003f44270 */
[----:B------:R-:W-:Y:S01]  /*1e20*/  FMUL.FTZ R63, R82, UR6 ;  /* 0x00000006523f7c20 */ /* 0x000fe20008410000 */
[----:B0-----:R-:W-:Y:S01]  /*1e30*/  FSEL R3, R3, -INF , P4 ;  /* 0xff80000003037808 */ /* 0x001fe20002000000 */
[----:B------:R-:W0:Y:S01]  /*1e40*/  MUFU.TANH R8, R8 ;  /* 0x0000000800087308 */ /* 0x000e220000002400 */
[----:B-1----:R-:W-:Y:S01]  /*1e50*/  FSEL R4, R4, -INF , P3 ;  /* 0xff80000004047808 */ /* 0x002fe20001800000 */
[----:B------:R-:W-:Y:S01]  /*1e60*/  FMUL.FTZ R13, R34, UR6 ;  /* 0x00000006220d7c20 */ /* 0x000fe20008410000 */
[----:B------:R-:W-:Y:S01]  /*1e70*/  ISETP.GT.AND P6, PT, R73, 0x9, PT ;  /* 0x000000094900780c */ /* 0x000fe20003fc4270 */
        /* <DEDUP_REMOVED lines=57> */
[----:B------:R-:W-:Y:S01]  /*2210*/  FMUL.FTZ R51, R70, UR6 ;  /* 0x0000000646337c20 */ /* 0x000fe20008410000 */
        /* <DEDUP_REMOVED lines=57> */
[----:B------:R-:W-:Y:S01]  /*25b0*/  IMAD.MOV.U32 R121, RZ, RZ, R151 ;  /* 0x000000ffff797224 */ /* 0x000fe200078e0097 */
[----:B------:R-:W0:Y:S01]  /*25c0*/  MUFU.TANH R20, R20 ;  /* 0x0000001400147308 */ /* 0x000e220000002400 */
[----:B-1----:R-:W-:-:S02]  /*25d0*/  FSEL R19, R19, -INF , P3 ;  /* 0xff80000013137808 */ /* 0x002fc40001800000 */
[----:B------:R-:W-:-:S05]  /*25e0*/  ISETP.GT.AND P3, PT, R73, 0x29, PT ;  /* 0x000000294900780c */ /* 0x000fca0003f64270 */
[----:B------:R-:W1:Y:S01]  /*25f0*/  MUFU.TANH R26, R26 ;  /* 0x0000001a001a7308 */ /* 0x000e620000002400 */
[----:B--2---:R-:W-:-:S04]  /*2600*/  FSEL R25, R25, -INF , P4 ;  /* 0xff80000019197808 */ /* 0x004fc80002000000 */
[----:B------:R-:W-:Y:S01]  /*2610*/  FMNMX.FTZ R85, R25, R84, !PT ;  /* 0x0000005419557209 */ /* 0x000fe20007810000 */
[----:B------:R-:W-:Y:S02]  /*2620*/  FMUL.FTZ R84, R102, UR6 ;  /* 0x0000000666547c20 */ /* 0x000fe40008410000 */
[----:B------:R-:W2:Y:S01]  /*2630*/  MUFU.TANH R23, R23 ;  /* 0x0000001700177308 */ /* 0x000ea20000002400 */
[----:B0-----:R-:W-:Y:S02]  /*2640*/  FSEL R20, R20, -INF , P2 ;  /* 0xff80000014147808 */ /* 0x001fe40001000000 */
[----:B------:R-:W-:-:S05]  /*2650*/  ISETP.GT.AND P2, PT, R73, 0x30, PT ;  /* 0x000000304900780c */ /* 0x000fca0003f44270 */
[----:B------:R-:W0:Y:S01]  /*2660*/  MUFU.TANH R29, R29 ;  /* 0x0000001d001d7308 */ /* 0x000e220000002400 */
[----:B-1----:R-:W-:-:S04]  /*2670*/  FSEL R26, R26, -INF , P3 ;  /* 0xff8000001a1a7808 */ /* 0x002fc80001800000 */
[----:B------:R-:W-:Y:S01]  /*2680*/  FMNMX.FTZ R86, R26, R85, !PT ;  /* 0x000000551a567209 */ /* 0x000fe20007810000 */
[----:B------:R-:W-:Y:S02]  /*2690*/  FMUL.FTZ R85, R103, UR6 ;  /* 0x0000000667557c20 */ /* 0x000fe40008410000 */
        /* <DEDUP_REMOVED lines=148> */
[----:B0-----:R-:W-:-:S07]  /*2fe0*/  FSEL R78, R78, -INF , P3 ;  /* 0xff8000004e4e7808 */ /* 0x001fce0001800000 */
[----:B------:R-:W0:Y:S01]  /*2ff0*/  MUFU.TANH R76, R76 ;  /* 0x0000004c004c7308 */ /* 0x000e220000002400 */
[----:B-1----:R-:W-:Y:S02]  /*3000*/  FSEL R72, R72, -INF , P6 ;  /* 0xff80000048487808 */ /* 0x002fe40003000000 */
[----:B------:R-:W-:-:S05]  /*3010*/  ISETP.GT.AND P6, PT, R73, 0x98, PT ;  /* 0x000000984900780c */ /* 0x000fca0003fc4270 */
[----:B------:R-:W1:Y:S01]  /*3020*/  MUFU.TANH R82, R82 ;  /* 0x0000005200527308 */ /* 0x000e620000002400 */
[----:B--2---:R-:W-:Y:S02]  /*3030*/  FSEL R86, R79, -INF , P2 ;  /* 0xff8000004f567808 */ /* 0x004fe40001000000 */
[----:B------:R-:W-:-:S05]  /*3040*/  FMNMX.FTZ R79, R78, R87, !PT ;  /* 0x000000574e4f7209 */ /* 0x000fca0007810000 */
[----:B------:R-:W2:Y:S01]  /*3050*/  MUFU.TANH R77, R77 ;  /* 0x0000004d004d7308 */ /* 0x000ea20000002400 */
[----:B0-----:R-:W-:Y:S02]  /*3060*/  FSEL R76, R76, -INF , P5 ;  /* 0xff8000004c4c7808 */ /* 0x001fe40002800000 */
[----:B------:R-:W-:-:S05]  /*3070*/  ISETP.GT.AND P5, PT, R73, 0x99, PT ;  /* 0x000000994900780c */ /* 0x000fca0003fa4270 */
[----:B------:R-:W0:Y:S01]  /*3080*/  MUFU.TANH R83, R83 ;  /* 0x0000005300537308 */ /* 0x000e220000002400 */
[----:B-1----:R-:W-:Y:S02]  /*3090*/  FSEL R87, R82, -INF , P6 ;  /* 0xff80000052577808 */ /* 0x002fe40003000000 */
[----:B------:R-:W-:-:S04]  /*30a0*/  FMNMX.FTZ R82, R86, R79, !PT ;  /* 0x0000004f56527209 */ /* 0x000fc80007810000 */
[----:B------:R-:W-:Y:S01]  /*30b0*/  FMNMX.FTZ R79, R87, R82, !PT ;  /* 0x00000052574f7209 */ /* 0x000fe20007810000 */
        /* <DEDUP_REMOVED lines=33> */
[----:B------:R0:W3:Y:S01]  /*32d0*/  MUFU.TANH R98, R113 ;  /* 0x0000007100627308 */ /* 0x0000e20000002400 */
[----:B-1----:R-:W-:-:S07]  /*32e0*/  FSEL R92, R112, -INF , P5 ;  /* 0xff800000705c7808 */ /* 0x002fce0002800000 */
[----:B------:R-:W1:Y:S01]  /*32f0*/  MUFU.TANH R94, R94 ;  /* 0x0000005e005e7308 */ /* 0x000e620000002400 */
[----:B--2---:R-:W-:Y:S01]  /*3300*/  FSEL R82, R93, -INF , P3 ;  /* 0xff8000005d527808 */ /* 0x004fe20001800000 */
[----:B0-----:R-:W-:Y:S01]  /*3310*/  FMUL.FTZ R113, R115, UR6 ;  /* 0x0000000673717c20 */ /* 0x001fe20008410000 */
[----:B------:R-:W-:Y:S01]  /*3320*/  ISETP.GT.AND P3, PT, R73, 0xb8, PT ;  /* 0x000000b84900780c */ /* 0x000fe20003f64270 */
[----:B------:R-:W-:Y:S01]  /*3330*/  FMUL.FTZ R115, R119, UR6 ;  /* 0x0000000677737c20 */ /* 0x000fe20008410000 */
[----:B------:R-:W-:-:S03]  /*3340*/  FMNMX.FTZ R93, R92, R79, !PT ;  /* 0x0000004f5c5d7209 */ /* 0x000fc60007810000 */
[----:B------:R-:W0:Y:S01]  /*3350*/  MUFU.TANH R116, R116 ;  /* 0x0000007400747308 */ /* 0x000e220000002400 */
[----:B---3--:R-:W-:-:S04]  /*3360*/  FSEL R98, R98, -INF , P4 ;  /* 0xff80000062627808 */ /* 0x008fc80002000000 */
[----:B------:R-:W-:-:S03]  /*3370*/  FMNMX.FTZ R93, R98, R93, !PT ;  /* 0x0000005d625d7209 */ /* 0x000fc60007810000 */
[----:B------:R-:W2:Y:S01]  /*3380*/  MUFU.TANH R102, R117 ;  /* 0x0000007500667308 */ /* 0x000ea20000002400 */
[----:B-1----:R-:W-:Y:S02]  /*3390*/  FSEL R79, R94, -INF , P2 ;  /* 0xff8000005e4f7808 */ /* 0x002fe40001000000 */
[----:B------:R-:W-:-:S05]  /*33a0*/  ISETP.GT.AND P2, PT, R73, 0xb9, PT ;  /* 0x000000b94900780c */ /* 0x000fca0003f44270 */
[----:B------:R-:W1:Y:S01]  /*33b0*/  MUFU.TANH R109, R109 ;  /* 0x0000006d006d7308 */ /* 0x000e620000002400 */
[----:B0-----:R-:W-:-:S04]  /*33c0*/  FSEL R94, R116, -INF , P3 ;  /* 0xff800000745e7808 */ /* 0x001fc80001800000 */
[----:B------:R-:W-:-:S03]  /*33d0*/  FMNMX.FTZ R93, R94, R93, !PT ;  /* 0x0000005d5e5d7209 */ /* 0x000fc60007810000 */
[----:B------:R-:W0:Y:S01]  /*33e0*/  MUFU.TANH R107, R107 ;  /* 0x0000006b006b7308 */ /* 0x000e220000002400 */
[----:B--2---:R-:W-:-:S04]  /*33f0*/  FSEL R102, R102, -INF , P2 ;  /* 0xff80000066667808 */ /* 0x004fc80001000000 */
[----:B------:R-:W-:-:S03]  /*3400*/  FMNMX.FTZ R93, R102, R93, !PT ;  /* 0x0000005d665d7209 */ /* 0x000fc60007810000 */
[----:B------:R-:W2:Y:S01]  /*3410*/  MUFU.TANH R113, R113 ;  /* 0x0000007100717308 */ /* 0x000ea20000002400 */
[----:B-1----:R-:W-:Y:S01]  /*3420*/  FSEL R109, R109, -INF , P6 ;  /* 0xff8000006d6d7808 */ /* 0x002fe20003000000 */
[----:B------:R-:W1:Y:S06]  /*3430*/  SHFL.BFLY PT, R96, R93, 0x2, 0x1f ;  /* 0x0c401f005d607f89 */ /* 0x000e6c00000e0000 */
[----:B------:R-:W3:Y:S01]  /*3440*/  MUFU.TANH R111, R111 ;  /* 0x0000006f006f7308 */ /* 0x000ee20000002400 */
[----:B0-----:R-:W-:-:S07]  /*3450*/  FSEL R107, R107, -INF , P5 ;  /* 0xff8000006b6b7808 */ /* 0x001fce0002800000 */
[----:B------:R-:W0:Y:S01]  /*3460*/  MUFU.TANH R115, R115 ;  /* 0x0000007300737308 */ /* 0x000e220000002400 */
[----:B--2---:R-:W-:Y:S02]  /*3470*/  FSEL R113, R113, -INF , P4 ;  /* 0xff80000071717808 */ /* 0x004fe40002000000 */
[----:B---3--:R-:W-:Y:S02]  /*3480*/  FSEL R111, R111, -INF , P3 ;  /* 0xff8000006f6f7808 */ /* 0x008fe40001800000 */
[----:B-1----:R-:W-:-:S05]  /*3490*/  FMNMX.FTZ R95, R93, R96, !PT ;  /* 0x000000605d5f7209 */ /* 0x002fca0007810000 */
[----:B------:R-:W1:Y:S01]  /*34a0*/  SHFL.BFLY PT, R96, R95, 0x1, 0x1f ;  /* 0x0c201f005f607f89 */ /* 0x000e6200000e0000 */
[----:B0-----:R-:W-:Y:S02]  /*34b0*/  FSEL R115, R115, -INF , P2 ;  /* 0xff80000073737808 */ /* 0x001fe40001000000 */
[----:B-1----:R-:W-:-:S04]  /*34c0*/  FMNMX.FTZ R96, R95, R96, !PT ;  /* 0x000000605f607209 */ /* 0x002fc80007810000 */
[C---:B------:R-:W-:Y:S01]  /*34d0*/  FSETP.NEU.FTZ.AND P0, PT, R96.reuse, -INF , PT ;  /* 0xff8000006000780b */ /* 0x040fe20003f1d000 */
[----:B------:R-:W-:-:S05]  /*34e0*/  FMUL.FTZ R73, R96, UR26 ;  /* 0x0000001a60497c20 */ /* 0x000fca0008410000 */
[----:B------:R-:W-:Y:S02]  /*34f0*/  FSEL R73, R73, RZ, P0 ;  /* 0x000000ff49497208 */ /* 0x000fe40000000000 */
[----:B------:R-:W-:Y:S01]  /*3500*/  ISETP.NE.AND P0, PT, R120, RZ, PT ;  /* 0x000000ff7800720c */ /* 0x000fe20003f05270 */
[----:B------:R-:W-:Y:S02]  /*3510*/  IMAD.MOV.U32 R120, RZ, RZ, R151 ;  /* 0x000000ffff787224 */ /* 0x000fe400078e0097 */
        /* <DEDUP_REMOVED lines=32> */
[----:B------:R-:W0:Y:S01]  /*3720*/  MUFU.EX2 R4, R4 ;  /* 0x0000000400047308 */ /* 0x000e220000000800 */
[----:B------:R-:W-:Y:S01]  /*3730*/  FMNMX.FTZ R18, R24, R3, !PT ;  /* 0x0000000318127209 */ /* 0x000fe20007810000 */
        /* <DEDUP_REMOVED lines=13> */
[--C-:B------:R-:W-:Y:S01]  /*3810*/  FFMA.FTZ R58, R88, UR26, -R73.reuse ;  /* 0x0000001a583a7c23 */ /* 0x100fe20008010849 */
[----:B------:R-:W2:Y:S01]  /*3820*/  MUFU.EX2 R8, R8 ;  /* 0x0000000800087308 */ /* 0x000ea20000000800 */
[----:B------:R-:W-:Y:S01]  /*3830*/  FMNMX.FTZ R18, R32, R3, !PT ;  /* 0x0000000320127209 */ /* 0x000fe20007810000 */
[----:B------:R-:W-:-:S03]  /*3840*/  FFMA.FTZ R98, R98, UR26, -R73 ;  /* 0x0000001a62627c23 */ /* 0x000fc60008010849 */
[----:B------:R-:W-:-:S03]  /*3850*/  FMNMX.FTZ R3, R35, R18, !PT ;  /* 0x0000001223037209 */ /* 0x000fc60007810000 */
[----:B------:R-:W3:Y:S01]  /*3860*/  MUFU.EX2 R11, R11 ;  /* 0x0000000b000b7308 */ /* 0x000ee20000000800 */
[----:B------:R-:W-:-:S04]  /*3870*/  FMNMX.FTZ R18, R36, R3, !PT ;  /* 0x0000000324127209 */ /* 0x000fc80007810000 */
[----:B------:R-:W-:-:S03]  /*3880*/  FMNMX.FTZ R3, R39, R18, !PT ;  /* 0x0000001227037209 */ /* 0x000fc60007810000 */
[----:B------:R-:W4:Y:S01]  /*3890*/  MUFU.EX2 R106, R106 ;  /* 0x0000006a006a7308 */ /* 0x000f220000000800 */
[----:B------:R-:W-:-:S04]  /*38a0*/  FMNMX.FTZ R18, R40, R3, !PT ;  /* 0x0000000328127209 */ /* 0x000fc80007810000 */
[----:B------:R-:W-:Y:S01]  /*38b0*/  FMNMX.FTZ R3, R43, R18, !PT ;  /* 0x000000122b037209 */ /* 0x000fe20007810000 */
[--C-:B------:R-:W-:Y:S01]  /*38c0*/  FFMA.FTZ R18, R45, UR26, -R73.reuse ;  /* 0x0000001a2d127c23 */ /* 0x100fe20008010849 */
[--C-:B------:R-:W-:Y:S01]  /*38d0*/  FFMA.FTZ R45, R57, UR26, -R73.reuse ;  /* 0x0000001a392d7c23 */ /* 0x100fe20008010849 */
[----:B------:R-:W-:Y:S01]  /*38e0*/  FFMA.FTZ R57, R87, UR26, -R73 ;  /* 0x0000001a57397c23 */ /* 0x000fe20008010849 */
[----:B------:R-:W-:Y:S01]  /*38f0*/  FMNMX.FTZ R26, R44, R3, !PT ;  /* 0x000000032c1a7209 */ /* 0x000fe20007810000 */
[----:B------:R-:W5:Y:S03]  /*3900*/  MUFU.EX2 R99, R99 ;  /* 0x0000006300637308 */ /* 0x000f660000000800 */
        /* <DEDUP_REMOVED lines=21> */
[----:B------:R-:W-:Y:S01]  /*3a60*/  FMNMX.FTZ R26, R76, R3, !PT ;  /* 0x000000034c1a7209 */ /* 0x000fe20007810000 */
[----:B------:R-:W-:-:S03]  /*3a70*/  FFMA.FTZ R3, R61, UR26, -R73 ;  /* 0x0000001a3d037c23 */ /* 0x000fc60008010849 */
[----:B------:R-:W-:Y:S01]  /*3a80*/  FMNMX.FTZ R29, R77, R26, !PT ;  /* 0x0000001a4d1d7209 */ /* 0x000fe20007810000 */
[----:B------:R-:W-:Y:S03]  /*3a90*/  MUFU.EX2 R97, R97 ;  /* 0x0000006100617308 */ /* 0x000fe60000000800 */
[----:B------:R-:W-:-:S04]  /*3aa0*/  FMNMX.FTZ R26, R80, R29, !PT ;  /* 0x0000001d501a7209 */ /* 0x000fc80007810000 */
[----:B------:R-:W-:Y:S01]  /*3ab0*/  FMNMX.FTZ R29, R81, R26, !PT ;  /* 0x0000001a511d7209 */ /* 0x000fe20007810000 */
[----:B------:R-:W-:Y:S03]  /*3ac0*/  MUFU.EX2 R108, R108 ;  /* 0x0000006c006c7308 */ /* 0x000fe60000000800 */
[----:B------:R-:W-:Y:S01]  /*3ad0*/  FMNMX.FTZ R34, R84, R29, !PT ;  /* 0x0000001d54227209 */ /* 0x000fe20007810000 */
[--C-:B------:R-:W-:Y:S01]  /*3ae0*/  FFMA.FTZ R29, R65, UR26, -R73.reuse ;  /* 0x0000001a411d7c23 */ /* 0x100fe20008010849 */
[--C-:B------:R-:W-:Y:S02]  /*3af0*/  FFMA.FTZ R65, R91, UR26, -R73.reuse ;  /* 0x0000001a5b417c23 */ /* 0x100fe40008010849 */
[----:B------:R-:W-:Y:S01]  /*3b00*/  FMNMX.FTZ R34, R85, R34, !PT ;  /* 0x0000002255227209 */ /* 0x000fe20007810000 */
[----:B------:R0:W-:Y:S03]  /*3b10*/  MUFU.EX2 R26, R62 ;  /* 0x0000003e001a7308 */ /* 0x0001e60000000800 */
[----:B------:R-:W-:Y:S01]  /*3b20*/  FMNMX.FTZ R33, R83, R34, !PT ;  /* 0x0000002253217209 */ /* 0x000fe20007810000 */
[--C-:B------:R-:W-:Y:S01]  /*3b30*/  FFMA.FTZ R34, R66, UR26, -R73.reuse ;  /* 0x0000001a42227c23 */ /* 0x100fe20008010849 */
[----:B------:R-:W-:-:S02]  /*3b40*/  FFMA.FTZ R66, R100, UR26, -R73 ;  /* 0x0000001a64427c23 */ /* 0x000fc40008010849 */
        /* <DEDUP_REMOVED lines=12> */
[----:B------:R1:W-:Y:S02]  /*3c10*/  MUFU.EX2 R50, R74 ;  /* 0x0000004a00327308 */ /* 0x0003e40000000800 */
[----:B0-----:R-:W0:Y:S06]  /*3c20*/  SHFL.BFLY PT, R62, R61, 0x2, 0x1f ;  /* 0x0c401f003d3e7f89 */ /* 0x001e2c00000e0000 */
[----:B------:R-:W-:Y:S01]  /*3c30*/  MUFU.EX2 R105, R105 ;  /* 0x0000006900697308 */ /* 0x000fe20000000800 */
[----:B-1----:R-:W-:-:S07]  /*3c40*/  FFMA.FTZ R74, R94, UR26, -R73 ;  /* 0x0000001a5e4a7c23 */ /* 0x002fce0008010849 */
[----:B------:R-:W-:Y:S08]  /*3c50*/  MUFU.EX2 R114, R114 ;  /* 0x0000007200727308 */ /* 0x000ff00000000800 */
[----:B------:R-:W-:Y:S01]  /*3c60*/  MUFU.EX2 R18, R18 ;  /* 0x0000001200127308 */ /* 0x000fe20000000800 */
[----:B0-----:R-:W-:Y:S01]  /*3c70*/  FMNMX.FTZ R70, R61, R62, !PT ;  /* 0x0000003e3d467209 */ /* 0x001fe20007810000 */
[--C-:B------:R-:W-:Y:S01]  /*3c80*/  FFMA.FTZ R62, R89, UR26, -R73.reuse ;  /* 0x0000001a593e7c23 */ /* 0x100fe20008010849 */
[--C-:B------:R-:W-:Y:S01]  /*3c90*/  FFMA.FTZ R61, R90, UR26, -R73.reuse ;  /* 0x0000001a5a3d7c23 */ /* 0x100fe20008010849 */
[----:B------:R-:W-:-:S02]  /*3ca0*/  FFMA.FTZ R73, R102, UR26, -R73 ;  /* 0x0000001a66497c23 */ /* 0x000fc40008010849 */
        /* <DEDUP_REMOVED lines=15> */
[--C-:B------:R-:W-:Y:S01]  /*3da0*/  FFMA.FTZ R87, R13, UR26, -R78.reuse ;  /* 0x0000001a0d577c23 */ /* 0x100fe2000801084e */
[----:B------:R-:W-:Y:S01]  /*3db0*/  FFMA.FTZ R14, R14, UR26, -R78 ;  /* 0x0000001a0e0e7c23 */ /* 0x000fe2000801084e */
[----:B------:R-:W-:Y:S01]  /*3dc0*/  MUFU.EX2 R5, R5 ;  /* 0x0000000500057308 */ /* 0x000fe20000000800 */
[----:B------:R-:W-:Y:S01]  /*3dd0*/  FADD.FTZ R10, R93, R4 ;  /* 0x000000045d0a7221 */ /* 0x000fe20000010000 */
[--C-:B------:R-:W-:Y:S01]  /*3de0*/  FFMA.FTZ R89, R19, UR26, -R78.reuse ;  /* 0x0000001a13597c23 */ /* 0x100fe2000801084e */
[--C-:B------:R-:W-:Y:S01]  /*3df0*/  FFMA.FTZ R19, R27, UR26, -R78.reuse ;  /* 0x0000001a1b137c23 */ /* 0x100fe2000801084e */
[----:B------:R-:W-:Y:S01]  /*3e00*/  FFMA.FTZ R27, R47, UR26, -R78 ;  /* 0x0000001a2f1b7c23 */ /* 0x000fe2000801084e */
[----:B------:R-:W-:Y:S01]  /*3e10*/  FADD.FTZ R47, R7, R10 ;  /* 0x0000000a072f7221 */ /* 0x000fe20000010000 */
[--C-:B------:R-:W-:Y:S01]  /*3e20*/  FFMA.FTZ R20, R20, UR26, -R78.reuse ;  /* 0x0000001a14147c23 */ /* 0x100fe2000801084e */
[----:B------:R-:W-:Y:S01]  /*3e30*/  FFMA.FTZ R86, R36, UR26, -R78 ;  /* 0x0000001a24567c23 */ /* 0x000fe2000801084e */
[----:B------:R-:W0:Y:S01]  /*3e40*/  MUFU.EX2 R92, R92 ;  /* 0x0000005c005c7308 */ /* 0x000e220000000800 */
[----:B------:R-:W-:-:S02]  /*3e50*/  @!P1 VIADD R6, R0, 0x30840 ;  /* 0x0003084000069836 */ /* 0x000fc40000000000 */
[--C-:B------:R-:W-:Y:S01]  /*3e60*/  FFMA.FTZ R36, R48, UR26, -R78.reuse ;  /* 0x0000001a30247c23 */ /* 0x100fe2000801084e */
[----:B--2---:R-:W-:Y:S01]  /*3e70*/  FADD.FTZ R48, R8, R47 ;  /* 0x0000002f08307221 */ /* 0x004fe20000010000 */
[--C-:B------:R-:W-:Y:S01]  /*3e80*/  FFMA.FTZ R75, R39, UR26, -R78.reuse ;  /* 0x0000001a274b7c23 */ /* 0x100fe2000801084e */
[----:B------:R-:W-:Y:S01]  /*3e90*/  FFMA.FTZ R39, R55, UR26, -R78 ;  /* 0x0000001a37277c23 */ /* 0x000fe2000801084e */
[----:B------:R-:W-:Y:S01]  /*3ea0*/  @!P1 PRMT R6, RZ, 0x654, R6 ;  /* 0x00000654ff069816 */ /* 0x000fe20000000006 */
[----:B---3--:R-:W-:Y:S01]  /*3eb0*/  FADD.FTZ R55, R11, R48 ;  /* 0x000000300b377221 */ /* 0x008fe20000010000 */
[----:B------:R-:W1:Y:S01]  /*3ec0*/  MUFU.EX2 R9, R9 ;  /* 0x0000000900097308 */ /* 0x000e620000000800 */
[--C-:B------:R-:W-:Y:S01]  /*3ed0*/  FFMA.FTZ R13, R23, UR26, -R78.reuse ;  /* 0x0000001a170d7c23 */ /* 0x100fe2000801084e */
[----:B------:R2:W-:Y:S01]  /*3ee0*/  @!P1 SYNCS.ARRIVE.TRANS64.RED.A1T0 RZ, [R6+URZ], RZ ;  /* 0x000000ff06ff99a7 */ /* 0x0005e2000810043f */
[----:B----4-:R-:W-:Y:S01]  /*3ef0*/  FADD.FTZ R48, R106, R55 ;  /* 0x000000376a307221 */ /* 0x010fe20000010000 */
[--C-:B------:R-:W-:Y:S01]  /*3f00*/  FFMA.FTZ R24, R24, UR26, -R78.reuse ;  /* 0x0000001a18187c23 */ /* 0x100fe2000801084e */
[--C-:B------:R-:W-:Y:S01]  /*3f10*/  FFMA.FTZ R28, R28, UR26, -R78.reuse ;  /* 0x0000001a1c1c7c23 */ /* 0x100fe2000801084e */
[----:B------:R-:W-:Y:S01]  /*3f20*/  FFMA.FTZ R90, R44, UR26, -R78 ;  /* 0x0000001a2c5a7c23 */ /* 0x000fe2000801084e */
[----:B-----5:R-:W-:Y:S01]  /*3f30*/  FADD.FTZ R55, R99, R48 ;  /* 0x0000003063377221 */ /* 0x020fe20000010000 */
[----:B------:R-:W3:Y:S01]  /*3f40*/  MUFU.EX2 R94, R94 ;  /* 0x0000005e005e7308 */ /* 0x000ee20000000800 */
[----:B0-----:R-:W-:Y:S01]  /*3f50*/  FADD.FTZ R10, R5, R92 ;  /* 0x0000005c050a7221 */ /* 0x001fe20000010000 */
[----:B--2---:R-:W-:Y:S01]  /*3f60*/  F2FP.F16.F32.PACK_AB R6, R8, R7 ;  /* 0x000000070806723e */ /* 0x004fe200000000ff */
[--C-:B------:R-:W-:Y:S01]  /*3f70*/  FFMA.FTZ R44, R59, UR26, -R78.reuse ;  /* 0x0000001a3b2c7c23 */ /* 0x100fe2000801084e */
[----:B------:R-:W-:Y:S01]  /*3f80*/  F2FP.F16.F32.PACK_AB R8, R106, R11 ;  /* 0x0000000b6a08723e */ /* 0x000fe200000000ff */
[----:B------:R-:W-:Y:S01]  /*3f90*/  FADD.FTZ R59, R110, R55 ;  /* 0x000000376e3b7221 */ /* 0x000fe20000010000 */
[--C-:B------:R-:W-:Y:S01]  /*3fa0*/  FFMA.FTZ R23, R31, UR26, -R78.reuse ;  /* 0x0000001a1f177c23 */ /* 0x100fe2000801084e */
[----:B------:R-:W-:Y:S01]  /*3fb0*/  FFMA.FTZ R56, R56, UR26, -R78 ;  /* 0x0000001a38387c23 */ /* 0x000fe2000801084e */
[----:B------:R-:W0:Y:S01]  /*3fc0*/  MUFU.EX2 R87, R87 ;  /* 0x0000005700577308 */ /* 0x000e220000000800 */
[----:B-1----:R-:W-:Y:S01]  /*3fd0*/  FADD.FTZ R47, R9, R10 ;  /* 0x0000000a092f7221 */ /* 0x002fe20000010000 */
[--C-:B------:R-:W-:Y:S01]  /*3fe0*/  FFMA.FTZ R32, R32, UR26, -R78.reuse ;  /* 0x0000001a20207c23 */ /* 0x100fe2000801084e */
[--C-:B------:R-:W-:Y:S01]  /*3ff0*/  FFMA.FTZ R35, R35, UR26, -R78.reuse ;  /* 0x0000001a23237c23 */ /* 0x100fe2000801084e */
[--C-:B------:R-:W-:Y:S01]  /*4000*/  FFMA.FTZ R88, R40, UR26, -R78.reuse ;  /* 0x0000001a28587c23 */ /* 0x100fe2000801084e */
[--C-:B------:R-:W-:Y:S01]  /*4010*/  FFMA.FTZ R43, R43, UR26, -R78.reuse ;  /* 0x0000001a2b2b7c23 */ /* 0x100fe2000801084e */
[--C-:B------:R-:W-:Y:S01]  /*4020*/  FFMA.FTZ R31, R51, UR26, -R78.reuse ;  /* 0x0000001a331f7c23 */ /* 0x100fe2000801084e */
[--C-:B------:R-:W-:Y:S01]  /*4030*/  FFMA.FTZ R40, R52, UR26, -R78.reuse ;  /* 0x0000001a34287c23 */ /* 0x100fe2000801084e */
[----:B------:R-:W1:Y:S01]  /*4040*/  MUFU.EX2 R14, R14 ;  /* 0x0000000e000e7308 */ /* 0x000e620000000800 */
[----:B---3--:R-:W-:Y:S01]  /*4050*/  FADD.FTZ R10, R94, R47 ;  /* 0x0000002f5e0a7221 */ /* 0x008fe20000010000 */
[--C-:B------:R-:W-:Y:S01]  /*4060*/  FFMA.FTZ R47, R63, UR26, -R78.reuse ;  /* 0x0000001a3f2f7c23 */ /* 0x100fe2000801084e */
[--C-:B------:R-:W-:Y:S01]  /*4070*/  FFMA.FTZ R63, R77, UR26, -R78.reuse ;  /* 0x0000001a4d3f7c23 */ /* 0x100fe2000801084e */
[----:B------:R-:W-:Y:S01]  /*4080*/  F2FP.F16.F32.PACK_AB R4, R4, R93 ;  /* 0x0000005d0404723e */ /* 0x000fe200000000ff */
[--C-:B------:R-:W-:Y:S01]  /*4090*/  FFMA.FTZ R55, R68, UR26, -R78.reuse ;  /* 0x0000001a44377c23 */ /* 0x100fe2000801084e */
[----:B------:R-:W-:Y:S01]  /*40a0*/  F2FP.F16.F32.PACK_AB R5, R92, R5 ;  /* 0x000000055c05723e */ /* 0x000fe200000000ff */
[----:B------:R-:W-:Y:S01]  /*40b0*/  FFMA.FTZ R51, R60, UR26, -R78 ;  /* 0x0000001a3c337c23 */ /* 0x000fe2000801084e */
[----:B------:R-:W2:Y:S01]  /*40c0*/  MUFU.EX2 R89, R89 ;  /* 0x0000005900597308 */ /* 0x000ea20000000800 */
[----:B0-----:R-:W-:Y:S01]  /*40d0*/  FADD.FTZ R7, R87, R10 ;  /* 0x0000000a57077221 */ /* 0x001fe20000010000 */
[----:B------:R-:W-:Y:S01]  /*40e0*/  F2FP.F16.F32.PACK_AB R10, R110, R99 ;  /* 0x000000636e0a723e */ /* 0x000fe200000000ff */
[--C-:B------:R-:W-:Y:S01]  /*40f0*/  FFMA.FTZ R52, R67, UR26, -R78.reuse ;  /* 0x0000001a43347c23 */ /* 0x100fe2000801084e */
[--C-:B------:R-:W-:Y:S01]  /*4100*/  FFMA.FTZ R60, R76, UR26, -R78.reuse ;  /* 0x0000001a4c3c7c23 */ /* 0x100fe2000801084e */
[--C-:B------:R-:W-:Y:S01]  /*4110*/  FFMA.FTZ R67, R80, UR26, -R78.reuse ;  /* 0x0000001a50437c23 */ /* 0x100fe2000801084e */
[--C-:B------:R-:W-:Y:S01]  /*4120*/  FFMA.FTZ R81, R81, UR26, -R78.reuse ;  /* 0x0000001a51517c23 */ /* 0x100fe2000801084e */
[--C-:B------:R-:W-:Y:S01]  /*4130*/  FFMA.FTZ R84, R84, UR26, -R78.reuse ;  /* 0x0000001a54547c23 */ /* 0x100fe2000801084e */
[----:B------:R-:W0:Y:S01]  /*4140*/  MUFU.EX2 R20, R20 ;  /* 0x0000001400147308 */ /* 0x000e220000000800 */
[----:B-1----:R-:W-:Y:S01]  /*4150*/  FADD.FTZ R48, R14, R7 ;  /* 0x000000070e307221 */ /* 0x002fe20000010000 */
[----:B------:R-:W-:Y:S01]  /*4160*/  F2FP.F16.F32.PACK_AB R7, R94, R9 ;  /* 0x000000095e07723e */ /* 0x000fe200000000ff */
[--C-:B------:R-:W-:Y:S01]  /*4170*/  FFMA.FTZ R85, R85, UR26, -R78.reuse ;  /* 0x0000001a55557c23 */ /* 0x100fe2000801084e */
[----:B------:R-:W-:Y:S01]  /*4180*/  F2FP.F16.F32.PACK_AB R9, R14, R87 ;  /* 0x000000570e09723e */ /* 0x000fe200000000ff */
[--C-:B------:R-:W-:Y:S01]  /*4190*/  FFMA.FTZ R83, R83, UR26, -R78.reuse ;  /* 0x0000001a53537c23 */ /* 0x100fe2000801084e */
[----:B------:R-:W-:Y:S01]  /*41a0*/  FFMA.FTZ R82, R82, UR26, -R78 ;  /* 0x0000001a52527c23 */ /* 0x000fe2000801084e */
[----:B------:R1:W-:Y:S01]  /*41b0*/  STSM.16.M88.4 [R2+0x1e800], R4 ;  /* 0x01e8000402007844 */ /* 0x0003e20000000200 */
[----:B------:R-:W3:Y:S01]  /*41c0*/  MUFU.EX2 R13, R13 ;  /* 0x0000000d000d7308 */ /* 0x000ee20000000800 */
[----:B--2---:R-:W-:Y:S01]  /*41d0*/  FADD.FTZ R11, R89, R48 ;  /* 0x00000030590b7221 */ /* 0x004fe20000010000 */
[--C-:B------:R-:W-:Y:S01]  /*41e0*/  FFMA.FTZ R48, R64, UR26, -R78.reuse ;  /* 0x0000001a40307c23 */ /* 0x100fe2000801084e */
[--C-:B------:R-:W-:Y:S01]  /*41f0*/  FFMA.FTZ R79, R79, UR26, -R78.reuse ;  /* 0x0000001a4f4f7c23 */ /* 0x100fe2000801084e */
[--C-:B------:R-:W-:Y:S01]  /*4200*/  FFMA.FTZ R109, R109, UR26, -R78.reuse ;  /* 0x0000001a6d6d7c23 */ /* 0x100fe2000801084e */
[--C-:B------:R-:W-:Y:S01]  /*4210*/  FFMA.FTZ R107, R107, UR26, -R78.reuse ;  /* 0x0000001a6b6b7c23 */ /* 0x100fe2000801084e */
[--C-:B------:R-:W-:Y:S01]  /*4220*/  FFMA.FTZ R113, R113, UR26, -R78.reuse ;  /* 0x0000001a71717c23 */ /* 0x100fe2000801084e */
[--C-:B------:R-:W-:Y:S01]  /*4230*/  FFMA.FTZ R111, R111, UR26, -R78.reuse ;  /* 0x0000001a6f6f7c23 */ /* 0x100fe2000801084e */
[----:B------:R-:W2:Y:S01]  /*4240*/  MUFU.EX2 R24, R24 ;  /* 0x0000001800187308 */ /* 0x000ea20000000800 */
[C---:B0-----:R-:W-:Y:S01]  /*4250*/  FADD.FTZ R14, R20.reuse, R11 ;  /* 0x0000000b140e7221 */ /* 0x041fe20000010000 */
[----:B------:R-:W-:Y:S01]  /*4260*/  F2FP.F16.F32.PACK_AB R11, R20, R89 ;  /* 0x00000059140b723e */ /* 0x000fe200000000ff */
[----:B------:R-:W-:Y:S01]  /*4270*/  FADD.FTZ R20, R12, R59 ;  /* 0x0000003b0c147221 */ /* 0x000fe20000010000 */
[----:B------:R-:W-:Y:S01]  /*4280*/  F2FP.F16.F32.PACK_AB R12, R15, R12 ;  /* 0x0000000c0f0c723e */ /* 0x000fe200000000ff */
[----:B------:R-:W-:-:S02]  /*4290*/  FFMA.FTZ R59, R72, UR26, -R78 ;  /* 0x0000001a483b7c23 */ /* 0x000fc4000801084e */
[----:B------:R-:W-:Y:S01]  /*42a0*/  FADD.FTZ R20, R15, R20 ;  /* 0x000000140f147221 */ /* 0x000fe20000010000 */
[----:B------:R-:W0:Y:S01]  /*42b0*/  MUFU.EX2 R19, R19 ;  /* 0x0000001300137308 */ /* 0x000e220000000800 */
[----:B------:R4:W-:Y:S01]  /*42c0*/  STSM.16.M88.4 [R152], R8 ;  /* 0x0000000898007844 */ /* 0x0009e20000000200 */
[----:B-1----:R-:W-:Y:S01]  /*42d0*/  F2FP.F16.F32.PACK_AB R4, R112, R101 ;  /* 0x000000657004723e */ /* 0x002fe200000000ff */
[----:B------:R-:W-:Y:S01]  /*42e0*/  FADD.FTZ R77, R21, R20 ;  /* 0x00000014154d7221 */ /* 0x000fe20000010000 */
[----:B------:R-:W-:-:S03]  /*42f0*/  F2FP.F16.F32.PACK_AB R6, R114, R105 ;  /* 0x000000697206723e */ /* 0x000fc600000000ff */
[----:B------:R-:W-:Y:S01]  /*4300*/  FADD.FTZ R20, R22, R77 ;  /* 0x0000004d16147221 */ /* 0x000fe20000010000 */
[----:B------:R-:W1:Y:S03]  /*4310*/  MUFU.EX2 R28, R28 ;  /* 0x0000001c001c7308 */ /* 0x000e660000000800 */
[----:B------:R-:W-:-:S04]  /*4320*/  FADD.FTZ R77, R95, R20 ;  /* 0x000000145f4d7221 */ /* 0x000fc80000010000 */
[----:B------:R-:W-:Y:S01]  /*4330*/  FADD.FTZ R20, R104, R77 ;  /* 0x0000004d68147221 */ /* 0x000fe20000010000 */
[----:B------:R5:W-:Y:S03]  /*4340*/  MUFU.EX2 R0, R56 ;  /* 0x0000003800007308 */ /* 0x000be60000000800 */
[----:B------:R-:W-:-:S04]  /*4350*/  FADD.FTZ R77, R97, R20 ;  /* 0x00000014614d7221 */ /* 0x000fc80000010000 */
[----:B------:R-:W-:Y:S01]  /*4360*/  FADD.FTZ R20, R108, R77 ;  /* 0x0000004d6c147221 */ /* 0x000fe20000010000 */
[----:B------:R-:W4:Y:S01]  /*4370*/  MUFU.EX2 R23, R23 ;  /* 0x0000001700177308 */ /* 0x000f220000000800 */
[----:B-----5:R-:W-:Y:S01]  /*4380*/  FFMA.FTZ R56, R71, UR26, -R78 ;  /* 0x0000001a47387c23 */ /* 0x020fe2000801084e */
[----:B---3--:R-:W-:Y:S01]  /*4390*/  FADD.FTZ R71, R13, R14 ;  /* 0x0000000e0d477221 */ /* 0x008fe20000010000 */
[----:B------:R-:W-:Y:S01]  /*43a0*/  FADD.FTZ R77, R101, R20 ;  /* 0x00000014654d7221 */ /* 0x000fe20000010000 */
[C---:B--2---:R-:W-:Y:S01]  /*43b0*/  F2FP.F16.F32.PACK_AB R13, R24.reuse, R13 ;  /* 0x0000000d180d723e */ /* 0x044fe200000000ff */
[----:B------:R-:W-:Y:S01]  /*43c0*/  FFMA.FTZ R78, R115, UR26, -R78 ;  /* 0x0000001a734e7c23 */ /* 0x000fe2000801084e */
[----:B------:R-:W-:Y:S01]  /*43d0*/  FADD.FTZ R14, R24, R71 ;  /* 0x00000047180e7221 */ /* 0x000fe20000010000 */
[----:B------:R-:W-:Y:S01]  /*43e0*/  FADD.FTZ R20, R112, R77 ;  /* 0x0000004d70147221 */ /* 0x000fe20000010000 */
[----:B------:R-:W2:Y:S02]  /*43f0*/  MUFU.EX2 R32, R32 ;  /* 0x0000002000207308 */ /* 0x000ea40000000800 */
[----:B0-----:R-:W-:Y:S01]  /*4400*/  FADD.FTZ R71, R19, R14 ;  /* 0x0000000e13477221 */ /* 0x001fe20000010000 */
[----:B------:R-:W-:Y:S01]  /*4410*/  FADD.FTZ R77, R105, R20 ;  /* 0x00000014694d7221 */ /* 0x000fe20000010000 */
[----:B------:R-:W-:-:S02]  /*4420*/  F2FP.F16.F32.PACK_AB R20, R104, R95 ;  /* 0x0000005f6814723e */ /* 0x000fc400000000ff */
[----:B-1----:R-:W-:Y:S01]  /*4430*/  FADD.FTZ R14, R28, R71 ;  /* 0x000000471c0e7221 */ /* 0x002fe20000010000 */
[----:B------:R-:W-:Y:S01]  /*4440*/  FADD.FTZ R77, R114, R77 ;  /* 0x0000004d724d7221 */ /* 0x000fe20000010000 */
[----:B------:R-:W0:Y:S02]  /*4450*/  MUFU.EX2 R35, R35 ;  /* 0x0000002300237308 */ /* 0x000e240000000800 */
[----:B----4-:R-:W-:Y:S01]  /*4460*/  FADD.FTZ R71, R23, R14 ;  /* 0x0000000e17477221 */ /* 0x010fe20000010000 */
[----:B------:R-:W-:-:S04]  /*4470*/  FADD.FTZ R68, R18, R77 ;  /* 0x0000004d12447221 */ /* 0x000fc80000010000 */
[----:B------:R-:W-:Y:S01]  /*4480*/  FADD.FTZ R7, R25, R68 ;  /* 0x0000004419077221 */ /* 0x000fe20000010000 */
[----:B------:R-:W1:Y:S01]  /*4490*/  MUFU.EX2 R86, R86 ;  /* 0x0000005600567308 */ /* 0x000e620000000800 */
[----:B--2---:R-:W-:Y:S02]  /*44a0*/  FADD.FTZ R14, R32, R71 ;  /* 0x00000047200e7221 */ /* 0x004fe40000010000 */
[----:B------:R-:W-:-:S04]  /*44b0*/  FADD.FTZ R10, R30, R7 ;  /* 0x000000071e0a7221 */ /* 0x000fc80000010000 */
[----:B------:R-:W-:Y:S01]  /*44c0*/  FADD.FTZ R7, R37, R10 ;  /* 0x0000000a25077221 */ /* 0x000fe20000010000 */
[----:B------:R-:W2:Y:S01]  /*44d0*/  MUFU.EX2 R75, R75 ;  /* 0x0000004b004b7308 */ /* 0x000ea20000000800 */
[----:B0-----:R-:W-:Y:S02]  /*44e0*/  FADD.FTZ R71, R35, R14 ;  /* 0x0000000e23477221 */ /* 0x001fe40000010000 */
[----:B------:R-:W-:-:S04]  /*44f0*/  FADD.FTZ R10, R38, R7 ;  /* 0x00000007260a7221 */ /* 0x000fc80000010000 */
[----:B------:R-:W-:Y:S01]  /*4500*/  FADD.FTZ R10, R41, R10 ;  /* 0x0000000a290a7221 */ /* 0x000fe20000010000 */
        /* <DEDUP_REMOVED lines=8> */
[----:B------:R-:W-:Y:S02]  /*4590*/  F2FP.F16.F32.PACK_AB R14, R22, R21 ;  /* 0x00000015160e723e */ /* 0x000fe400000000ff */
[----:B------:R-:W-:Y:S02]  /*45a0*/  F2FP.F16.F32.PACK_AB R21, R32, R23 ;  /* 0x000000172015723e */ /* 0x000fe400000000ff */
[----:B------:R-:W-:Y:S02]  /*45b0*/  F2FP.F16.F32.PACK_AB R22, R108, R97 ;  /* 0x000000616c16723e */ /* 0x000fe400000000ff */
[----:B------:R-:W1:Y:S01]  /*45c0*/  MUFU.EX2 R36, R36 ;  /* 0x0000002400247308 */ /* 0x000e620000000800 */
[----:B--2---:R-:W-:Y:S01]  /*45d0*/  FADD.FTZ R64, R90, R15 ;  /* 0x0000000f5a407221 */ /* 0x004fe20000010000 */
[----:B------:R-:W-:-:S02]  /*45e0*/  F2FP.F16.F32.PACK_AB R15, R28, R19 ;  /* 0x000000131c0f723e */ /* 0x000fc400000000ff */
[----:B------:R-:W-:Y:S02]  /*45f0*/  F2FP.F16.F32.PACK_AB R23, R86, R35 ;  /* 0x000000235617723e */ /* 0x000fe400000000ff */
[----:B------:R-:W-:Y:S01]  /*4600*/  F2FP.F16.F32.PACK_AB R7, R90, R43 ;  /* 0x0000002b5a07723e */ /* 0x000fe200000000ff */
[----:B------:R2:W-:Y:S01]  /*4610*/  STSM.16.M88.4 [R17], R12 ;  /* 0x0000000c11007844 */ /* 0x0005e20000000200 */
[----:B------:R-:W3:Y:S01]  /*4620*/  MUFU.EX2 R31, R31 ;  /* 0x0000001f001f7308 */ /* 0x000ee20000000800 */
[----:B0-----:R-:W-:Y:S02]  /*4630*/  FADD.FTZ R5, R27, R64 ;  /* 0x000000401b057221 */ /* 0x001fe40000010000 */
[----:B------:R-:W-:Y:S05]  /*4640*/  STSM.16.M88.4 [R16], R20 ;  /* 0x0000001410007844 */ /* 0x000fea0000000200 */
[----:B------:R-:W0:Y:S01]  /*4650*/  MUFU.EX2 R40, R40 ;  /* 0x0000002800287308 */ /* 0x000e220000000800 */
[----:B-1----:R-:W-:Y:S01]  /*4660*/  FADD.FTZ R8, R36, R5 ;  /* 0x0000000524087221 */ /* 0x002fe20000010000 */
[----:B--2---:R-:W-:-:S06]  /*4670*/  F2FP.F16.F32.PACK_AB R12, R41, R38 ;  /* 0x00000026290c723e */ /* 0x004fcc00000000ff */
[----:B------:R-:W1:Y:S01]  /*4680*/  MUFU.EX2 R39, R39 ;  /* 0x0000002700277308 */ /* 0x000e620000000800 */
[----:B---3--:R-:W-:-:S07]  /*4690*/  FADD.FTZ R5, R31, R8 ;  /* 0x000000081f057221 */ /* 0x008fce0000010000 */
[----:B------:R-:W2:Y:S01]  /*46a0*/  MUFU.EX2 R45, R45 ;  /* 0x0000002d002d7308 */ /* 0x000ea20000000800 */
[----:B0-----:R-:W-:Y:S01]  /*46b0*/  FADD.FTZ R8, R40, R5 ;  /* 0x0000000528087221 */ /* 0x001fe20000010000 */
[----:B------:R-:W-:-:S05]  /*46c0*/  F2FP.F16.F32.PACK_AB R5, R88, R75 ;  /* 0x0000004b5805723e */ /* 0x000fca00000000ff */
[----:B------:R0:W-:Y:S01]  /*46d0*/  STSM.16.M88.4 [R2+0x24800], R4 ;  /* 0x0248000402007844 */ /* 0x0001e20000000200 */
[----:B------:R-:W3:Y:S01]  /*46e0*/  MUFU.EX2 R46, R46 ;  /* 0x0000002e002e7308 */ /* 0x000ee20000000800 */
[----:B-1----:R-:W-:Y:S01]  /*46f0*/  FADD.FTZ R9, R39, R8 ;  /* 0x0000000827097221 */ /* 0x002fe20000010000 */
[----:B------:R-:W-:-:S03]  /*4700*/  F2FP.F16.F32.PACK_AB R13, R0, R39 ;  /* 0x00000027000d723e */ /* 0x000fc600000000ff */
[----:B------:R-:W-:-:S03]  /*4710*/  FADD.FTZ R9, R0, R9 ;  /* 0x0000000900097221 */ /* 0x000fc60000010000 */
        /* <DEDUP_REMOVED lines=8> */
[----:B--2---:R-:W-:Y:S01]  /*47a0*/  FADD.FTZ R9, R3, R10 ;  /* 0x0000000a03097221 */ /* 0x004fe20000010000 */
[----:B------:R-:W-:-:S03]  /*47b0*/  F2FP.F16.F32.PACK_AB R32, R26, R3 ;  /* 0x000000031a20723e */ /* 0x000fc600000000ff */
[----:B------:R-:W-:-:S03]  /*47c0*/  FADD.FTZ R24, R26, R9 ;  /* 0x000000091a187221 */ /* 0x000fc60000010000 */
[----:B------:R-:W2:Y:S01]  /*47d0*/  MUFU.EX2 R29, R29 ;  /* 0x0000001d001d7308 */ /* 0x000ea20000000800 */
[----:B---3--:R-:W-:Y:S01]  /*47e0*/  FADD.FTZ R10, R51, R8 ;  /* 0x00000008330a7221 */ /* 0x008fe20000010000 */
[----:B------:R-:W-:Y:S02]  /*47f0*/  F2FP.F16.F32.PACK_AB R8, R25, R18 ;  /* 0x000000121908723e */ /* 0x000fe400000000ff */
[----:B------:R-:W-:-:S04]  /*4800*/  F2FP.F16.F32.PACK_AB R15, R51, R44 ;  /* 0x0000002c330f723e */ /* 0x000fc800000000ff */
[----:B------:R-:W3:Y:S01]  /*4810*/  MUFU.EX2 R48, R48 ;  /* 0x0000003000307308 */ /* 0x000ee20000000800 */
[----:B-1----:R-:W-:Y:S01]  /*4820*/  FADD.FTZ R9, R47, R10 ;  /* 0x0000000a2f097221 */ /* 0x002fe20000010000 */
[----:B------:R-:W-:-:S06]  /*4830*/  F2FP.F16.F32.PACK_AB R10, R37, R30 ;  /* 0x0000001e250a723e */ /* 0x000fcc00000000ff */
[----:B------:R-:W1:Y:S01]  /*4840*/  MUFU.EX2 R34, R34 ;  /* 0x0000002200227308 */ /* 0x000e620000000800 */
[----:B--2---:R-:W-:-:S07]  /*4850*/  FADD.FTZ R11, R29, R24 ;  /* 0x000000181d0b7221 */ /* 0x004fce0000010000 */
[----:B------:R-:W0:Y:S01]  /*4860*/  MUFU.EX2 R52, R52 ;  /* 0x0000003400347308 */ /* 0x000e220000000800 */
[----:B---3--:R-:W-:-:S07]  /*4870*/  FADD.FTZ R9, R48, R9 ;  /* 0x0000000930097221 */ /* 0x008fce0000010000 */
[----:B------:R-:W2:Y:S01]  /*4880*/  MUFU.EX2 R33, R33 ;  /* 0x0000002100217308 */ /* 0x000ea20000000800 */
[----:B-1----:R-:W-:Y:S01]  /*4890*/  FADD.FTZ R18, R34, R11 ;  /* 0x0000000b22127221 */ /* 0x002fe20000010000 */
[----:B------:R-:W-:Y:S02]  /*48a0*/  F2FP.F16.F32.PACK_AB R11, R40, R31 ;  /* 0x0000001f280b723e */ /* 0x000fe400000000ff */
[----:B------:R-:W-:-:S04]  /*48b0*/  F2FP.F16.F32.PACK_AB R34, R34, R29 ;  /* 0x0000001d2222723e */ /* 0x000fc800000000ff */
[----:B------:R-:W1:Y:S01]  /*48c0*/  MUFU.EX2 R55, R55 ;  /* 0x0000003700377308 */ /* 0x000e620000000800 */
[----:B0-----:R-:W-:Y:S01]  /*48d0*/  FADD.FTZ R4, R52, R9 ;  /* 0x0000000934047221 */ /* 0x001fe20000010000 */
[----:B------:R-:W-:-:S05]  /*48e0*/  F2FP.F16.F32.PACK_AB R9, R36, R27 ;  /* 0x0000001b2409723e */ /* 0x000fca00000000ff */
[----:B------:R-:W-:Y:S01]  /*48f0*/  STSM.16.M88.4 [R154], R8 ;  /* 0x000000089a007844 */ /* 0x000fe20000000200 */
[----:B------:R-:W0:Y:S01]  /*4900*/  MUFU.EX2 R56, R56 ;  /* 0x0000003800387308 */ /* 0x000e220000000800 */
[----:B--2---:R-:W-:Y:S02]  /*4910*/  FADD.FTZ R7, R33, R18 ;  /* 0x0000001221077221 */ /* 0x004fe40000010000 */
[----:B------:R2:W-:Y:S02]  /*4920*/  STSM.16.M88.4 [R17+0x6000], R12 ;  /* 0x0060000c11007844 */ /* 0x0005e40000000200 */
[----:B------:R-:W-:-:S03]  /*4930*/  FADD.FTZ R7, R42, R7 ;  /* 0x000000072a077221 */ /* 0x000fc60000010000 */
[----:B------:R-:W3:Y:S01]  /*4940*/  MUFU.EX2 R59, R59 ;  /* 0x0000003b003b7308 */ /* 0x000ee20000000800 */
[C---:B-1----:R-:W-:Y:S01]  /*4950*/  FADD.FTZ R5, R55.reuse, R4 ;  /* 0x0000000437057221 */ /* 0x042fe20000010000 */
[----:B------:R-:W-:Y:S01]  /*4960*/  FADD.FTZ R4, R50, R7 ;  /* 0x0000000732047221 */ /* 0x000fe20000010000 */
[----:B------:R-:W-:-:S05]  /*4970*/  F2FP.F16.F32.PACK_AB R35, R55, R52 ;  /* 0x000000343723723e */ /* 0x000fca00000000ff */
[----:B------:R-:W1:Y:S01]  /*4980*/  MUFU.EX2 R53, R53 ;  /* 0x0000003500357308 */ /* 0x000e620000000800 */
[----:B0-----:R-:W-:-:S07]  /*4990*/  FADD.FTZ R0, R56, R5 ;  /* 0x0000000538007221 */ /* 0x001fce0000010000 */
[----:B------:R-:W0:Y:S01]  /*49a0*/  MUFU.EX2 R60, R60 ;  /* 0x0000003c003c7308 */ /* 0x000e220000000800 */
[----:B---3--:R-:W-:-:S07]  /*49b0*/  FADD.FTZ R5, R59, R0 ;  /* 0x000000003b057221 */ /* 0x008fce0000010000 */
[----:B------:R-:W3:Y:S01]  /*49c0*/  MUFU.EX2 R49, R49 ;  /* 0x0000003100317308 */ /* 0x000ee20000000800 */
[----:B-1----:R-:W-:-:S07]  /*49d0*/  FADD.FTZ R6, R53, R4 ;  /* 0x0000000435067221 */ /* 0x002fce0000010000 */
[----:B------:R-:W1:Y:S01]  /*49e0*/  MUFU.EX2 R63, R63 ;  /* 0x0000003f003f7308 */ /* 0x000e620000000800 */
[----:B0-----:R-:W-:-:S07]  /*49f0*/  FADD.FTZ R4, R60, R5 ;  /* 0x000000053c047221 */ /* 0x001fce0000010000 */
[----:B------:R-:W0:Y:S01]  /*4a00*/  MUFU.EX2 R54, R54 ;  /* 0x0000003600367308 */ /* 0x000e220000000800 */
[----:B---3--:R-:W-:-:S07]  /*4a10*/  FADD.FTZ R5, R49, R6 ;  /* 0x0000000631057221 */ /* 0x008fce0000010000 */
[----:B------:R-:W3:Y:S01]  /*4a20*/  MUFU.EX2 R67, R67 ;  /* 0x0000004300437308 */ /* 0x000ee20000000800 */
[C---:B-1----:R-:W-:Y:S01]  /*4a30*/  FADD.FTZ R6, R63.reuse, R4 ;  /* 0x000000043f067221 */ /* 0x042fe20000010000 */
[----:B------:R-:W-:Y:S02]  /*4a40*/  F2FP.F16.F32.PACK_AB R4, R42, R33 ;  /* 0x000000212a04723e */ /* 0x000fe400000000ff */
[----:B------:R-:W-:Y:S02]  /*4a50*/  F2FP.F16.F32.PACK_AB R33, R48, R47 ;  /* 0x0000002f3021723e */ /* 0x000fe400000000ff */
[----:B------:R-:W-:Y:S02]  /*4a60*/  F2FP.F16.F32.PACK_AB R7, R63, R60 ;  /* 0x0000003c3f07723e */ /* 0x000fe400000000ff */
[----:B------:R-:W1:Y:S01]  /*4a70*/  MUFU.EX2 R57, R57 ;  /* 0x0000003900397308 */ /* 0x000e620000000800 */
[----:B0-----:R-:W-:Y:S01]  /*4a80*/  FADD.FTZ R18, R54, R5 ;  /* 0x0000000536127221 */ /* 0x001fe20000010000 */
[----:B------:R-:W-:Y:S06]  /*4a90*/  STSM.16.M88.4 [R16+0x6000], R32 ;  /* 0x0060002010007844 */ /* 0x000fec0000000200 */
[----:B------:R-:W0:Y:S01]  /*4aa0*/  MUFU.EX2 R68, R81 ;  /* 0x0000005100447308 */ /* 0x000e220000000800 */
[----:B---3--:R-:W-:Y:S01]  /*4ab0*/  FADD.FTZ R3, R67, R6 ;  /* 0x0000000643037221 */ /* 0x008fe20000010000 */
        /* <DEDUP_REMOVED lines=8> */
[----:B------:R-:W-:Y:S02]  /*4b40*/  F2FP.F16.F32.PACK_AB R58, R58, R57 ;  /* 0x000000393a3a723e */ /* 0x000fe400000000ff */
[----:B------:R-:W-:Y:S01]  /*4b50*/  F2FP.F16.F32.PACK_AB R57, R68, R67 ;  /* 0x000000434439723e */ /* 0x000fe200000000ff */
[----:B------:R2:W-:Y:S01]  /*4b60*/  STSM.16.M88.4 [R2+0x2a800], R4 ;  /* 0x02a8000402007844 */ /* 0x0005e20000000200 */
[----:B------:R-:W3:Y:S01]  /*4b70*/  MUFU.EX2 R85, R85 ;  /* 0x0000005500557308 */ /* 0x000ee20000000800 */
[----:B-1----:R-:W-:Y:S01]  /*4b80*/  FADD.FTZ R8, R84, R3 ;  /* 0x0000000354087221 */ /* 0x002fe20000010000 */
[----:B------:R-:W-:-:S06]  /*4b90*/  F2FP.F16.F32.PACK_AB R56, R54, R49 ;  /* 0x000000313638723e */ /* 0x000fcc00000000ff */
[----:B------:R-:W1:Y:S01]  /*4ba0*/  MUFU.EX2 R62, R62 ;  /* 0x0000003e003e7308 */ /* 0x000e620000000800 */
[----:B0-----:R-:W-:-:S07]  /*4bb0*/  FADD.FTZ R3, R61, R12 ;  /* 0x0000000c3d037221 */ /* 0x001fce0000010000 */
[----:B------:R-:W0:Y:S01]  /*4bc0*/  MUFU.EX2 R83, R83 ;  /* 0x0000005300537308 */ /* 0x000e220000000800 */
[C---:B---3--:R-:W-:Y:S01]  /*4bd0*/  FADD.FTZ R8, R85.reuse, R8 ;  /* 0x0000000855087221 */ /* 0x048fe20000010000 */
[----:B------:R-:W-:-:S05]  /*4be0*/  F2FP.F16.F32.PACK_AB R59, R85, R84 ;  /* 0x00000054553b723e */ /* 0x000fca00000000ff */
[----:B------:R3:W-:Y:S01]  /*4bf0*/  STSM.16.M88.4 [R153], R56 ;  /* 0x0000003899007844 */ /* 0x0007e20000000200 */
[----:B------:R-:W4:Y:S01]  /*4c00*/  MUFU.EX2 R65, R65 ;  /* 0x0000004100417308 */ /* 0x000f220000000800 */
[C---:B-1----:R-:W-:Y:S01]  /*4c10*/  FADD.FTZ R12, R62.reuse, R3 ;  /* 0x000000033e0c7221 */ /* 0x042fe20000010000 */
[----:B------:R-:W-:-:S06]  /*4c20*/  F2FP.F16.F32.PACK_AB R64, R62, R61 ;  /* 0x0000003d3e40723e */ /* 0x000fcc00000000ff */
[----:B------:R-:W1:Y:S01]  /*4c30*/  MUFU.EX2 R82, R82 ;  /* 0x0000005200527308 */ /* 0x000e620000000800 */
[----:B0-----:R-:W-:-:S07]  /*4c40*/  FADD.FTZ R3, R83, R8 ;  /* 0x0000000853037221 */ /* 0x001fce0000010000 */
[----:B------:R-:W0:Y:S01]  /*4c50*/  MUFU.EX2 R66, R66 ;  /* 0x0000004200427308 */ /* 0x000e220000000800 */
[----:B----4-:R-:W-:-:S07]  /*4c60*/  FADD.FTZ R11, R65, R12 ;  /* 0x0000000c410b7221 */ /* 0x010fce0000010000 */
[----:B------:R-:W4:Y:S01]  /*4c70*/  MUFU.EX2 R79, R79 ;  /* 0x0000004f004f7308 */ /* 0x000f220000000800 */
[----:B-1----:R-:W-:-:S07]  /*4c80*/  FADD.FTZ R8, R82, R3 ;  /* 0x0000000352087221 */ /* 0x002fce0000010000 */
[----:B------:R-:W1:Y:S01]  /*4c90*/  MUFU.EX2 R69, R69 ;  /* 0x0000004500457308 */ /* 0x000e620000000800 */
[C---:B0-----:R-:W-:Y:S01]  /*4ca0*/  FADD.FTZ R12, R66.reuse, R11 ;  /* 0x0000000b420c7221 */ /* 0x041fe20000010000 */
[----:B------:R-:W-:Y:S02]  /*4cb0*/  F2FP.F16.F32.PACK_AB R66, R66, R65 ;  /* 0x000000414242723e */ /* 0x000fe400000000ff */
[----:B------:R-:W-:-:S04]  /*4cc0*/  F2FP.F16.F32.PACK_AB R65, R82, R83 ;  /* 0x000000535241723e */ /* 0x000fc800000000ff */
[----:B------:R-:W0:Y:S01]  /*4cd0*/  MUFU.EX2 R0, R109 ;  /* 0x0000006d00007308 */ /* 0x000e220000000800 */
[----:B----4-:R-:W-:-:S07]  /*4ce0*/  FADD.FTZ R3, R79, R8 ;  /* 0x000000084f037221 */ /* 0x010fce0000010000 */
[----:B------:R-:W4:Y:S01]  /*4cf0*/  MUFU.EX2 R9, R107 ;  /* 0x0000006b00097308 */ /* 0x000f220000000800 */
[----:B-1----:R-:W-:-:S07]  /*4d00*/  FADD.FTZ R11, R69, R12 ;  /* 0x0000000c450b7221 */ /* 0x002fce0000010000 */
[----:B------:R-:W2:Y:S01]  /*4d10*/  MUFU.EX2 R70, R98 ;  /* 0x0000006200467308 */ /* 0x000ea20000000800 */
[C---:B0-----:R-:W-:Y:S01]  /*4d20*/  FADD.FTZ R12, R0.reuse, R3 ;  /* 0x00000003000c7221 */ /* 0x041fe20000010000 */
[----:B------:R-:W-:-:S05]  /*4d30*/  F2FP.F16.F32.PACK_AB R67, R0, R79 ;  /* 0x0000004f0043723e */ /* 0x000fca00000000ff */
[----:B------:R3:W-:Y:S01]  /*4d40*/  STSM.16.M88.4 [R17+0xc000], R64 ;  /* 0x00c0004011007844 */ /* 0x0007e20000000200 */
[----:B------:R-:W0:Y:S01]  /*4d50*/  MUFU.EX2 R10, R113 ;  /* 0x00000071000a7308 */ /* 0x000e220000000800 */
[----:B----4-:R-:W-:-:S07]  /*4d60*/  FADD.FTZ R3, R9, R12 ;  /* 0x0000000c09037221 */ /* 0x010fce0000010000 */
[----:B------:R-:W-:Y:S01]  /*4d70*/  MUFU.EX2 R74, R74 ;  /* 0x0000004a004a7308 */ /* 0x000fe20000000800 */
[C---:B--2---:R-:W-:Y:S01]  /*4d80*/  FADD.FTZ R5, R70.reuse, R11 ;  /* 0x0000000b46057221 */ /* 0x044fe20000010000 */
[----:B------:R-:W-:-:S06]  /*4d90*/  F2FP.F16.F32.PACK_AB R8, R70, R69 ;  /* 0x000000454608723e */ /* 0x000fcc00000000ff */
[----:B------:R-:W1:Y:S01]  /*4da0*/  MUFU.EX2 R73, R73 ;  /* 0x0000004900497308 */ /* 0x000e620000000800 */
[C---:B0-----:R-:W-:Y:S01]  /*4db0*/  FADD.FTZ R0, R10.reuse, R3 ;  /* 0x000000030a007221 */ /* 0x041fe20000010000 */
[----:B------:R-:W-:-:S06]  /*4dc0*/  F2FP.F16.F32.PACK_AB R9, R10, R9 ;  /* 0x000000090a09723e */ /* 0x000fcc00000000ff */
[----:B------:R-:W-:Y:S08]  /*4dd0*/  MUFU.EX2 R111, R111 ;  /* 0x0000006f006f7308 */ /* 0x000ff00000000800 */
[----:B------:R-:W0:Y:S01]  /*4de0*/  MUFU.EX2 R78, R78 ;  /* 0x0000004e004e7308 */ /* 0x000e220000000800 */
[----:B-1----:R-:W-:Y:S01]  /*4df0*/  F2FP.F16.F32.PACK_AB R10, R73, R74 ;  /* 0x0000004a490a723e */ /* 0x002fe200000000ff */
[----:B------:R-:W-:-:S04]  /*4e00*/  FADD.FTZ R74, R74, R5 ;  /* 0x000000054a4a7221 */ /* 0x000fc80000010000 */
[----:B------:R-:W-:Y:S01]  /*4e10*/  FADD.FTZ R3, R73, R74 ;  /* 0x0000004a49037221 */ /* 0x000fe20000010000 */
[----:B0-----:R-:W-:Y:S01]  /*4e20*/  F2FP.F16.F32.PACK_AB R11, R78, R111 ;  /* 0x0000006f4e0b723e */ /* 0x001fe200000000ff */
[----:B------:R-:W-:-:S04]  /*4e30*/  FADD.FTZ R111, R111, R0 ;  /* 0x000000006f6f7221 */ /* 0x000fc80000010000 */
[----:B------:R3:W-:Y:S01]  /*4e40*/  STSM.16.M88.4 [R16+0xc000], R8 ;  /* 0x00c0000810007844 */ /* 0x0007e20000000200 */
[----:B------:R-:W-:Y:S01]  /*4e50*/  FADD.FTZ R4, R78, R111 ;  /* 0x0000006f4e047221 */ /* 0x000fe20000010000 */
[----:B------:R0:W-:Y:S06]  /*4e60*/  MEMBAR.ALL.CTA ;  /* 0x0000000000007992 */ /* 0x0001ec0000008000 */
[----:B0-----:R-:W0:Y:S02]  /*4e70*/  FENCE.VIEW.ASYNC.S ;  /* 0x00000000000073c6 */ /* 0x001e240000000000 */
[----:B0-----:R-:W-:Y:S01]  /*4e80*/  NOP ;  /* 0x0000000000007918 */ /* 0x001fe20000000000 */
[----:B------:R-:W-:Y:S05]  /*4e90*/  @!P2 BRA `(.L_x_12829) ;  /* 0x0000003400d0a947 */ /* 0x000fea0003800000 */
[----:B------:R-:W-:Y:S01]  /*4ea0*/  MOV R5, R103 ;  /* 0x0000006700057202 */ /* 0x000fe20000000f00 */
[----:B------:R-:W-:Y:S01]  /*4eb0*/  IMAD.MOV.U32 R0, RZ, RZ, R96 ;  /* 0x000000ffff007224 */ /* 0x000fe200078e0060 */
        /* <DEDUP_REMOVED lines=21> */
.L_x_12838:
        /* <DEDUP_REMOVED lines=9> */
.L_x_12831:
[----:B------:R-:W-:Y:S01]  /*50a0*/  ULEA UR6, UR38, UR39, 0x3 ;  /* 0x0000002726067291 */ /* 0x000fe2000f8e183f */
[----:B------:R-:W-:-:S05]  /*50b0*/  IMAD.U32 R6, RZ, RZ, UR37 ;  /* 0x00000025ff067e24 */ /* 0x000fca000f8e00ff */
[----:B------:R-:W-:-:S04]  /*50c0*/  SHF.L.U32 R6, R6, 0x1f, RZ ;  /* 0x0000001f06067819 */ /* 0x000fc800000006ff */
[----:B------:R0:W1:Y:S01]  /*50d0*/  SYNCS.PHASECHK.TRANS64.TRYWAIT P2, [UR6+0x30830], R6 ;  /* 0x03083006ff0075a7 */ /* 0x0000620008040146 */
[----:B------:R-:W-:Y:S05]  /*50e0*/  @!P0 BRA `(.L_x_12832) ;  /* 0x0000000000048947 */ /* 0x000fea0003800000 */
[----:B------:R-:W-:Y:S01]  /*50f0*/  BPT.TRAP 0x1 ;  /* 0x000000040000795c */ /* 0x000fe20000300000 */
.L_x_12832:
[----:B-1----:R-:W-:Y:S05]  /*5100*/  @P2 BRA `(.L_x_12830) ;  /* 0x0000000000082947 */ /* 0x002fea0003800000 */
[----:B------:R-:W1:Y:S02]  /*5110*/  SYNCS.PHASECHK.TRANS64.TRYWAIT P2, [UR6+0x30830], R6 ;  /* 0x03083006ff0075a7 */ /* 0x000e640008040146 */
[----:B-1----:R-:W-:Y:S05]  /*5120*/  @!P2 BRA `(.L_x_12833) ;  /* 0x000000ac0030a947 */ /* 0x002fea0003800000 */
.L_x_12830:
[----:B-1----:R-:W1:Y:S01]  /*5130*/  S2R R7, SR_TID.X ;  /* 0x0000000000077919 */ /* 0x002e620000002100 */
        /* <DEDUP_REMOVED lines=11> */
[----:B---3--:R-:W-:-:S06]  /*51f0*/  WARPGROUP.ARRIVE ;  /* 0x00000000000079c5 */ /* 0x008fcc0000000000 */
        /* <DEDUP_REMOVED lines=14> */
.L_x_12835:
[----:B------:R-:W-:Y:S01]  /*52e0*/  ULEA UR6, UR28, UR39, 0x3 ;  /* 0x000000271c067291 */ /* 0x000fe2000f8e183f */
[----:B------:R-:W-:-:S05]  /*52f0*/  IMAD.U32 R6, RZ, RZ, UR20 ;  /* 0x00000014ff067e24 */ /* 0x000fca000f8e00ff */
[----:B------:R-:W-:-:S04]  /*5300*/  SHF.L.U32 R6, R6, 0x1f, RZ ;  /* 0x0000001f06067819 */ /* 0x000fc800000006ff */
[----:B------:R0:W1:Y:S01]  /*5310*/  SYNCS.PHASECHK.TRANS64.TRYWAIT P2, [UR6+0x30850], R6 ;  /* 0x03085006ff0075a7 */ /* 0x0000620008040146 */
[----:B------:R-:W-:Y:S05]  /*5320*/  @!P0 BRA `(.L_x_12836) ;  /* 0x0000000000048947 */ /* 0x000fea0003800000 */
[----:B------:R-:W-:Y:S01]  /*5330*/  BPT.TRAP 0x1 ;  /* 0x000000040000795c */ /* 0x000fe20000300000 */
.L_x_12836:
[----:B-1----:R-:W-:Y:S05]  /*5340*/  @P2 BRA `(.L_x_12834) ;  /* 0x0000000000082947 */ /* 0x002fea0003800000 */
[----:B------:R-:W1:Y:S02]  /*5350*/  SYNCS.PHASECHK.TRANS64.TRYWAIT P2, [UR6+0x30850], R6 ;  /* 0x03085006ff0075a7 */ /* 0x000e640008040146 */
[----:B-1----:R-:W-:Y:S05]  /*5360*/  @!P2 BRA `(.L_x_12837) ;  /* 0x000000a800b8a947 */ /* 0x002fea0003800000 */
.L_x_12834:
[----:B------:R-:W-:Y:S01]  /*5370*/  UIADD3 UR7, UR25, 0x1e800, URZ ;  /* 0x0001e80019077890 */ /* 0x000fe2000fffe03f */
[----:B------:R-:W-:Y:S01]  /*5380*/  WARPGROUP.ARRIVE ;  /* 0x00000000000079c5 */ /* 0x000fe20000000000 */
[----:B------:R-:W-:Y:S01]  /*5390*/  UIADD3 UR6, UR39, 0x400, URZ ;  /* 0x0000040027067890 */ /* 0x000fe2000fffe03f */
[----:B01----:R-:W-:Y:S01]  /*53a0*/  FMUL.FTZ R6, R24, UR27 ;  /* 0x0000001b18067c20 */ /* 0x003fe20008410000 */
[----:B------:R-:W-:Y:S01]  /*53b0*/  USHF.R.U32.HI UR7, URZ, 0x4, UR7 ;  /* 0x000000043f077899 */ /* 0x000fe20008011607 */
[----:B------:R-:W-:Y:S01]  /*53c0*/  FMUL.FTZ R7, R25, UR27 ;  /* 0x0000001b19077c20 */ /* 0x000fe20008410000 */
[----:B------:R-:W-:Y:S01]  /*53d0*/  USHF.R.U32.HI UR6, URZ, 0x4, UR6 ;  /* 0x000000043f067899 */ /* 0x000fe20008011606 */
[----:B------:R-:W-:Y:S01]  /*53e0*/  FMUL.FTZ R10, R28, UR27 ;  /* 0x0000001b1c0a7c20 */ /* 0x000fe20008410000 */
[----:B------:R-:W-:Y:S01]  /*53f0*/  ULOP3.LUT UR10, UR7, 0x3fff, URZ, 0xc0, !UPT ;  /* 0x00003fff070a7892 */ /* 0x000fe2000f8ec03f */
[----:B------:R-:W0:Y:S01]  /*5400*/  MUFU.TANH R6, R6 ;  /* 0x0000000600067308 */ /* 0x000e220000002400 */
[----:B------:R-:W-:Y:S01]  /*5410*/  ULOP3.LUT UR7, UR6, 0x3fff, URZ, 0xc0, !UPT ;  /* 0x00003fff06077892 */ /* 0x000fe2000f8ec03f */
[----:B------:R-:W-:Y:S01]  /*5420*/  FMUL.FTZ R11, R29, UR27 ;  /* 0x0000001b1d0b7c20 */ /* 0x000fe20008410000 */
[----:B------:R-:W-:Y:S01]  /*5430*/  ULOP3.LUT UR6, UR10, 0x10000, URZ, 0xfc, !UPT ;  /* 0x000100000a067892 */ /* 0x000fe2000f8efc3f */
[----:B------:R-:W-:Y:S01]  /*5440*/  FMUL.FTZ R14, R32, UR27 ;  /* 0x0000001b200e7c20 */ /* 0x000fe20008410000 */
[----:B------:R-:W-:Y:S01]  /*5450*/  UIMAD UR7, UR28, 0x600, UR7 ;  /* 0x000006001c0778a4 */ /* 0x000fe2000f8e0207 */
[----:B------:R-:W-:Y:S01]  /*5460*/  FMUL.FTZ R15, R33, UR27 ;  /* 0x0000001b210f7c20 */ /* 0x000fe20008410000 */
[----:B------:R-:W-:Y:S01]  /*5470*/  UMOV UR21, 0x40000040 ;  /* 0x4000004000157882 */ /* 0x000fe20000000000 */
[----:B------:R-:W-:Y:S01]  /*5480*/  UMOV UR23, 0x40000040 ;  /* 0x4000004000177882 */ /* 0x000fe20000000000 */
[----:B------:R-:W1:Y:S01]  /*5490*/  MUFU.TANH R7, R7 ;  /* 0x0000000700077308 */ /* 0x000e620000002400 */
[----:B------:R-:W-:Y:S01]  /*54a0*/  UMOV UR20, UR6 ;  /* 0x0000000600147c82 */ /* 0x000fe20008000000 */
[----:B------:R-:W-:Y:S01]  /*54b0*/  FMUL.FTZ R32, R48, UR27 ;  /* 0x0000001b30207c20 */ /* 0x000fe20008410000 */
[----:B------:R-:W-:Y:S01]  /*54c0*/  UMOV UR22, UR7 ;  /* 0x0000000700167c82 */ /* 0x000fe20008000000 */
[----:B------:R-:W-:Y:S01]  /*54d0*/  FMUL.FTZ R48, R64, UR27 ;  /* 0x0000001b40307c20 */ /* 0x000fe20008410000 */
[----:B------:R-:W-:Y:S01]  /*54e0*/  HGMMA.64x64x16.F32 R120, gdesc[UR20].tnspB, R120, gsb0 ;  /* 0x40e00000147879f0 */ /* 0x000fe20008000878 */
[----:B------:R-:W-:Y:S01]  /*54f0*/  UIADD3 UR20, UR6, 0x2, URZ ;  /* 0x0000000206147890 */ /* 0x000fe2000fffe03f */
[----:B------:R-:W-:Y:S01]  /*5500*/  FMUL.FTZ R64, R80, UR27 ;  /* 0x0000001b50407c20 */ /* 0x000fe20008410000 */
[----:B------:R-:W-:Y:S01]  /*5510*/  UIADD3 UR22, UR7, 0x80, URZ ;  /* 0x0000008007167890 */ /* 0x000fe2000fffe03f */
[----:B------:R-:W2:Y:S01]  /*5520*/  MUFU.TANH R10, R10 ;  /* 0x0000000a000a7308 */ /* 0x000ea20000002400 */
[----:B------:R-:W-:Y:S01]  /*5530*/  UMOV UR21, 0x40000040 ;  /* 0x4000004000157882 */ /* 0x000fe20000000000 */
[----:B------:R-:W-:Y:S01]  /*5540*/  UMOV UR23, 0x40000040 ;  /* 0x4000004000177882 */ /* 0x000fe20000000000 */
        /* <DEDUP_REMOVED lines=69> */
[----:B------:R-:W-:-:S02]  /*59a0*/  WARPGROUP.DEPBAR.LE gsb0, 0x0 ;  /* 0x00008000000079c5 */ /* 0x000fc40000010000 */
[----:B------:R-:W-:Y:S01]  /*59b0*/  WARPGROUP.ARRIVE ;  /* 0x00000000000079c5 */ /* 0x000fe20000000000 */
[----:B------:R-:W2:Y:S01]  /*59c0*/  MUFU.TANH R12, R12 ;  /* 0x0000000c000c7308 */ /* 0x000ea20000002400 */
[----:B0-----:R-:W-:Y:S01]  /*59d0*/  FMNMX.FTZ R85, R9, R84, !PT ;  /* 0x0000005409557209 */ /* 0x001fe20007810000 */
[----:B------:R-:W-:Y:S01]  /*59e0*/  FMUL.FTZ R47, R63, UR27 ;  /* 0x0000001b3f2f7c20 */ /* 0x000fe20008410000 */
[----:B------:R-:W-:Y:S01]  /*59f0*/  FMUL.FTZ R60, R76, UR27 ;  /* 0x0000001b4c3c7c20 */ /* 0x000fe20008410000 */
[----:B------:R-:W-:Y:S01]  /*5a00*/  FMUL.FTZ R50, R66, UR27 ;  /* 0x0000001b42327c20 */ /* 0x000fe20008410000 */
[----:B------:R-:W-:Y:S01]  /*5a10*/  HGMMA.64x64x16.F32 R120, gdesc[UR20].tnspB, R120, gsb0 ;  /* 0x40e00000147879f0 */ /* 0x000fe20008000878 */
[----:B------:R-:W-:Y:S01]  /*5a20*/  UIADD3 UR20, UR6, 0x4, URZ ;  /* 0x0000000406147890 */ /* 0x000fe2000fffe03f */
[----:B-1----:R-:W-:Y:S01]  /*5a30*/  FMNMX.FTZ R86, R24, R87, !PT ;  /* 0x0000005718567209 */ /* 0x002fe20007810000 */
[----:B------:R-:W-:Y:S01]  /*5a40*/  UIADD3 UR22, UR7, 0x100, URZ ;  /* 0x0000010007167890 */ /* 0x000fe2000fffe03f */
[----:B------:R-:W0:Y:S01]  /*5a50*/  MUFU.TANH R25, R25 ;  /* 0x0000001900197308 */ /* 0x000e220000002400 */
[----:B------:R-:W-:Y:S01]  /*5a60*/  UMOV UR21, 0x40000040 ;  /* 0x4000004000157882 */ /* 0x000fe20000000000 */
[----:B------:R-:W-:Y:S01]  /*5a70*/  UMOV UR23, 0x40000040 ;  /* 0x4000004000177882 */ /* 0x000fe20000000000 */
        /* <DEDUP_REMOVED lines=17> */
[----:B------:R-:W-:-:S04]  /*5b90*/  FMUL.FTZ R100, R112, UR27 ;  /* 0x0000001b70647c20 */ /* 0x000fc80008410000 */
        /* <DEDUP_REMOVED lines=17> */
[----:B------:R-:W-:Y:S01]  /*5cb0*/  HGMMA.64x64x16.F32 R120, gdesc[UR20].tnspB, R120, gsb0 ;  /* 0x40e00000147879f0 */ /* 0x000fe20008000878 */
[----:B------:R-:W-:Y:S01]  /*5cc0*/  UIADD3 UR20, UR6, 0x6, URZ ;  /* 0x0000000606147890 */ /* 0x000fe2000fffe03f */
[----:B--2---:R-:W-:Y:S01]  /*5cd0*/  FMNMX.FTZ R89, R33, R84, !PT ;  /* 0x0000005421597209 */ /* 0x004fe20007810000 */
[----:B------:R-:W-:-:S03]  /*5ce0*/  UIADD3 UR22, UR7, 0x180, URZ ;  /* 0x0000018007167890 */ /* 0x000fc6000fffe03f */
[----:B------:R-:W1:Y:S01]  /*5cf0*/  MUFU.TANH R36, R36 ;  /* 0x0000002400247308 */ /* 0x000e620000002400 */
[----:B------:R-:W-:Y:S01]  /*5d00*/  UMOV UR21, 0x40000040 ;  /* 0x4000004000157882 */ /* 0x000fe20000000000 */
[----:B------:R-:W-:Y:S01]  /*5d10*/  UMOV UR23, 0x40000040 ;  /* 0x4000004000177882 */ /* 0x000fe20000000000 */
[----:B------:R-:W-:-:S05]  /*5d20*/  FMUL.FTZ R84, R102, UR27 ;  /* 0x0000001b66547c20 */ /* 0x000fca0008410000 */
        /* <DEDUP_REMOVED lines=23> */
[----:B------:R-:W-:Y:S01]  /*5ea0*/  UIADD3 UR20, UR6, 0x600, URZ ;  /* 0x0000060006147890 */ /* 0x000fe2000fffe03f */
        /* <DEDUP_REMOVED lines=13> */
[----:B------:R-:W-:Y:S01]  /*5f80*/  FMUL.FTZ R91, R105, UR27 ;  /* 0x0000001b695b7c20 */ /* 0x000fe20008410000 */
[----:B------:R-:W-:-:S05]  /*5f90*/  FMUL.FTZ R105, R117, UR27 ;  /* 0x0000001b75697c20 */ /* 0x000fca0008410000 */
        /* <DEDUP_REMOVED lines=8> */
[----:B0-----:R-:W-:Y:S01]  /*6020*/  FMNMX.FTZ R94, R52, R93, !PT ;  /* 0x0000005d345e7209 */ /* 0x001fe20007810000 */
[----:B------:R-:W-:Y:S02]  /*6030*/  WARPGROUP.DEPBAR.LE gsb0, 0x0 ;  /* 0x00008000000079c5 */ /* 0x000fe40000010000 */
[----:B------:R-:W-:-:S04]  /*6040*/  WARPGROUP.ARRIVE ;  /* 0x00000000000079c5 */ /* 0x000fc80000000000 */
[----:B------:R-:W0:Y:S01]  /*6050*/  MUFU.TANH R43, R43 ;  /* 0x0000002b002b7308 */ /* 0x000e220000002400 */
[----:B--2---:R-:W-:Y:S01]  /*6060*/  FMNMX.FTZ R92, R42, R89, !PT ;  /* 0x000000592a5c7209 */ /* 0x004fe20007810000 */
[----:B------:R-:W-:Y:S01]  /*6070*/  HGMMA.64x64x16.F32 R120, gdesc[UR20].tnspB, R120, gsb0 ;  /* 0x40e00000147879f0 */ /* 0x000fe20008000878 */
[----:B------:R-:W-:Y:S01]  /*6080*/  UIADD3 UR20, UR6, 0x602, URZ ;  /* 0x0000060206147890 */ /* 0x000fe2000fffe03f */
[----:B-1----:R-:W-:Y:S01]  /*6090*/  FMNMX.FTZ R89, R53, R94, !PT ;  /* 0x0000005e35597209 */ /* 0x002fe20007810000 */
[----:B------:R-:W-:-:S03]  /*60a0*/  UIADD3 UR22, UR7, 0x280, URZ ;  /* 0x0000028007167890 */ /* 0x000fc6000fffe03f */
[----:B------:R-:W1:Y:S01]  /*60b0*/  MUFU.TANH R56, R56 ;  /* 0x0000003800387308 */ /* 0x000e620000002400 */
[----:B------:R-:W-:Y:S01]  /*60c0*/  UMOV UR21, 0x40000040 ;  /* 0x4000004000157882 */ /* 0x000fe20000000000 */
[----:B------:R-:W-:-:S06]  /*60d0*/  UMOV UR23, 0x40000040 ;  /* 0x4000004000177882 */ /* 0x000fcc0000000000 */
        /* <DEDUP_REMOVED lines=22> */
[----:B------:R-:W-:Y:S01]  /*6240*/  HGMMA.64x64x16.F32 R120, gdesc[UR20].tnspB, R120, gsb0 ;  /* 0x40e00000147879f0 */ /* 0x000fe20008000878 */
[----:B------:R-:W-:Y:S01]  /*6250*/  UIADD3 UR20, UR6, 0x604, URZ ;  /* 0x0000060406147890 */ /* 0x000fe2000fffe03f */
[----:B0-----:R-:W-:Y:S01]  /*6260*/  FMNMX.FTZ R94, R64, R95, !PT ;  /* 0x0000005f405e7209 */ /* 0x001fe20007810000 */
[----:B------:R-:W-:-:S03]  /*6270*/  UIADD3 UR22, UR7, 0x300, URZ ;  /* 0x0000030007167890 */ /* 0x000fc6000fffe03f */
[----:B------:R-:W0:Y:S01]  /*6280*/  MUFU.TANH R65, R65 ;  /* 0x0000004100417308 */ /* 0x000e220000002400 */
[----:B------:R-:W-:Y:S01]  /*6290*/  UMOV UR21, 0x40000040 ;  /* 0x4000004000157882 */ /* 0x000fe20000000000 */
[----:B------:R-:W-:Y:S01]  /*62a0*/  UMOV UR23, 0x40000040 ;  /* 0x4000004000177882 */ /* 0x000fe20000000000 */
[----:B------:R-:W-:-:S05]  /*62b0*/  FMUL.FTZ R95, R109, UR27 ;  /* 0x0000001b6d5f7c20 */ /* 0x000fca0008410000 */
[----:B------:R-:W2:Y:S01]  /*62c0*/  MUFU.TANH R55, R55 ;  /* 0x0000003700377308 */ /* 0x000ea20000002400 */
[----:B-1----:R-:W-:-:S07]  /*62d0*/  FMNMX.FTZ R92, R54, R97, !PT ;  /* 0x00000061365c7209 */ /* 0x002fce0007810000 */
[----:B------:R-:W1:Y:S01]  /*62e0*/  MUFU.TANH R70, R70 ;  /* 0x0000004600467308 */ /* 0x000e620000002400 */
[----:B0-----:R-:W-:-:S07]  /*62f0*/  FMNMX.FTZ R99, R65, R94, !PT ;  /* 0x0000005e41637209 */ /* 0x001fce0007810000 */
[----:B------:R-:W0:Y:S01]  /*6300*/  MUFU.TANH R58, R58 ;  /* 0x0000003a003a7308 */ /* 0x000e220000002400 */
[----:B--2---:R-:W-:Y:S01]  /*6310*/  FMNMX.FTZ R97, R55, R92, !PT ;  /* 0x0000005c37617209 */ /* 0x004fe20007810000 */
[----:B------:R-:W-:Y:S02]  /*6320*/  FMUL.FTZ R92, R110, UR27 ;  /* 0x0000001b6e5c7c20 */ /* 0x000fe40008410000 */
[----:B------:R-:W2:Y:S04]  /*6330*/  S2R R110, SR_TID.X ;  /* 0x00000000006e7919 */ /* 0x000ea80000002100 */
[----:B------:R-:W3:Y:S01]  /*6340*/  MUFU.TANH R71, R71 ;  /* 0x0000004700477308 */ /* 0x000ee20000002400 */
[----:B-1----:R-:W-:-:S07]  /*6350*/  FMNMX.FTZ R96, R70, R99, !PT ;  /* 0x0000006346607209 */ /* 0x002fce0007810000 */
[----:B------:R-:W1:Y:S01]  /*6360*/  MUFU.TANH R59, R59 ;  /* 0x0000003b003b7308 */ /* 0x000e620000002400 */
[----:B0-----:R-:W-:-:S07]  /*6370*/  FMNMX.FTZ R94, R58, R97, !PT ;  /* 0x000000613a5e7209 */ /* 0x001fce0007810000 */
[----:B------:R-:W0:Y:S01]  /*6380*/  MUFU.TANH R74, R74 ;  /* 0x0000004a004a7308 */ /* 0x000e220000002400 */
[----:B---3--:R-:W-:-:S07]  /*6390*/  FMNMX.FTZ R99, R71, R96, !PT ;  /* 0x0000006047637209 */ /* 0x008fce0007810000 */
[----:B------:R-:W3:Y:S01]  /*63a0*/  MUFU.TANH R62, R62 ;  /* 0x0000003e003e7308 */ /* 0x000ee20000002400 */
[----:B-1----:R-:W-:Y:S01]  /*63b0*/  FMNMX.FTZ R97, R59, R94, !PT ;  /* 0x0000005e3b617209 */ /* 0x002fe20007810000 */
[----:B------:R-:W-:Y:S01]  /*63c0*/  FMUL.FTZ R94, R111, UR27 ;  /* 0x0000001b6f5e7c20 */ /* 0x000fe20008410000 */
[----:B--2---:R-:W-:Y:S02]  /*63d0*/  SHF.R.U32.HI R109, RZ, 0x7, R110 ;  /* 0x00000007ff6d7819 */ /* 0x004fe4000001166e */
[----:B------:R-:W-:-:S03]  /*63e0*/  ISETP.GE.U32.AND P2, PT, R110, 0x180, PT ;  /* 0x000001806e00780c */ /* 0x000fc60003f46070 */
[----:B------:R-:W1:Y:S01]  /*63f0*/  MUFU.TANH R75, R75 ;  /* 0x0000004b004b7308 */ /* 0x000e620000002400 */
[----:B0-----:R-:W-:Y:S01]  /*6400*/  FMNMX.FTZ R98, R74, R99, !PT ;  /* 0x000000634a627209 */ /* 0x001fe20007810000 */
[----:B------:R-:W-:Y:S02]  /*6410*/  WARPGROUP.DEPBAR.LE gsb0, 0x0 ;  /* 0x00008000000079c5 */ /* 0x000fe40000010000 */
[----:B------:R-:W-:-:S04]  /*6420*/  WARPGROUP.ARRIVE ;  /* 0x00000000000079c5 */ /* 0x000fc80000000000 */
[----:B------:R-:W0:Y:S01]  /*6430*/  MUFU.TANH R63, R63 ;  /* 0x0000003f003f7308 */ /* 0x000e220000002400 */
[----:B---3--:R-:W-:Y:S01]  /*6440*/  FMNMX.FTZ R96, R62, R97, !PT ;  /* 0x000000613e607209 */ /* 0x008fe20007810000 */
        /* <DEDUP_REMOVED lines=45> */
[----:B0-----:R-:W-:Y:S01]  /*6720*/  FMNMX.FTZ R96, R76, R97, !PT ;  /* 0x000000614c607209 */ /* 0x001fe20007810000 */
[----:B------:R-:W-:-:S06]  /*6730*/  FMUL.FTZ R97, R114, UR27 ;  /* 0x0000001b72617c20 */ /* 0x000fcc0008410000 */
        /* <DEDUP_REMOVED lines=34> */
[----:B-1----:R-:W-:-:S05]  /*6960*/  FMNMX.FTZ R96, R105, R96, !PT ;  /* 0x0000006069607209 */ /* 0x002fca0007810000 */
[----:B------:R-:W1:Y:S01]  /*6970*/  SHFL.BFLY PT, R103, R96, 0x2, 0x1f ;  /* 0x0c401f0060677f89 */ /* 0x000e6200000e0000 */
[----:B------:R-:W-:Y:S02]  /*6980*/  WARPGROUP.DEPBAR.LE gsb0, 0x0 ;  /* 0x00008000000079c5 */ /* 0x000fe40000010000 */
[----:B------:R-:W-:Y:S01]  /*6990*/  WARPGROUP.ARRIVE ;  /* 0x00000000000079c5 */ /* 0x000fe20000000000 */
[----:B------:R-:W3:Y:S01]  /*69a0*/  MUFU.TANH R94, R94 ;  /* 0x0000005e005e7308 */ /* 0x000ee20000002400 */
[----:B--2---:R-:W-:Y:S01]  /*69b0*/  FMNMX.FTZ R107, R89, R104, !PT ;  /* 0x00000068596b7209 */ /* 0x004fe20007810000 */
[----:B------:R-:W-:-:S03]  /*69c0*/  FMUL.FTZ R104, R119, UR27 ;  /* 0x0000001b77687c20 */ /* 0x000fc60008410000 */
[----:B------:R-:W-:Y:S01]  /*69d0*/  HGMMA.64x64x16.F32 R120, gdesc[UR20].tnspB, R120, gsb0 ;  /* 0x40e00000147879f0 */ /* 0x000fe20008000878 */
[----:B------:R-:W-:Y:S01]  /*69e0*/  UIADD3 UR20, UR6, 0xc04, URZ ;  /* 0x00000c0406147890 */ /* 0x000fe2000fffe03f */
[----:B0-----:R-:W-:Y:S01]  /*69f0*/  FMNMX.FTZ R107, R92, R107, !PT ;  /* 0x0000006b5c6b7209 */ /* 0x001fe20007810000 */
[----:B------:R-:W-:Y:S01]  /*6a00*/  UIADD3 UR22, UR7, 0x500, URZ ;  /* 0x0000050007167890 */ /* 0x000fe2000fffe03f */
[----:B------:R-:W0:Y:S01]  /*6a10*/  MUFU.TANH R97, R97 ;  /* 0x0000006100617308 */ /* 0x000e220000002400 */
[----:B------:R-:W-:Y:S01]  /*6a20*/  UMOV UR21, 0x40000040 ;  /* 0x4000004000157882 */ /* 0x000fe20000000000 */
[----:B------:R-:W-:-:S06]  /*6a30*/  UMOV UR23, 0x40000040 ;  /* 0x4000004000177882 */ /* 0x000fcc0000000000 */
[----:B------:R-:W2:Y:S01]  /*6a40*/  MUFU.TANH R98, R98 ;  /* 0x0000006200627308 */ /* 0x000ea20000002400 */
[----:B---3--:R-:W-:-:S07]  /*6a50*/  FMNMX.FTZ R106, R94, R107, !PT ;  /* 0x0000006b5e6a7209 */ /* 0x008fce0007810000 */
[----:B------:R-:W3:Y:S01]  /*6a60*/  MUFU.TANH R102, R102 ;  /* 0x0000006600667308 */ /* 0x000ee20000002400 */
[----:B0-----:R-:W-:Y:S02]  /*6a70*/  FMNMX.FTZ R107, R97, R106, !PT ;  /* 0x0000006a616b7209 */ /* 0x001fe40007810000 */
[----:B-1----:R-:W-:-:S05]  /*6a80*/  FMNMX.FTZ R106, R96, R103, !PT ;  /* 0x00000067606a7209 */ /* 0x002fca0007810000 */
[----:B------:R-:W0:Y:S01]  /*6a90*/  MUFU.TANH R104, R104 ;  /* 0x0000006800687308 */ /* 0x000e220000002400 */
[----:B--2---:R-:W-:Y:S01]  /*6aa0*/  FMNMX.FTZ R107, R98, R107, !PT ;  /* 0x0000006b626b7209 */ /* 0x004fe20007810000 */
[----:B------:R-:W-:Y:S03]  /*6ab0*/  SHFL.BFLY PT, R103, R106, 0x1, 0x1f ;  /* 0x0c201f006a677f89 */ /* 0x000fe600000e0000 */
[----:B---3--:R-:W-:-:S04]  /*6ac0*/  FMNMX.FTZ R107, R102, R107, !PT ;  /* 0x0000006b666b7209 */ /* 0x008fc80007810000 */
[----:B0-----:R-:W-:-:S05]  /*6ad0*/  FMNMX.FTZ R107, R104, R107, !PT ;  /* 0x0000006b686b7209 */ /* 0x001fca0007810000 */
[----:B------:R-:W0:Y:S02]  /*6ae0*/  SHFL.BFLY PT, R96, R107, 0x2, 0x1f ;  /* 0x0c401f006b607f89 */ /* 0x000e2400000e0000 */
[----:B0-----:R-:W-:Y:S01]  /*6af0*/  FMNMX.FTZ R108, R107, R96, !PT ;  /* 0x000000606b6c7209 */ /* 0x001fe20007810000 */
[----:B------:R-:W-:Y:S02]  /*6b00*/  WARPGROUP.DEPBAR.LE gsb0, 0x0 ;  /* 0x00008000000079c5 */ /* 0x000fe40000010000 */
[----:B------:R-:W-:Y:S01]  /*6b10*/  WARPGROUP.ARRIVE ;  /* 0x00000000000079c5 */ /* 0x000fe20000000000 */
[----:B------:R-:W-:Y:S02]  /*6b20*/  FMNMX.FTZ R96, R106, R103, !PT ;  /* 0x000000676a607209 */ /* 0x000fe40007810000 */
[----:B------:R-:W0:Y:S03]  /*6b30*/  SHFL.BFLY PT, R103, R108, 0x1, 0x1f ;  /* 0x0c201f006c677f89 */ /* 0x000e2600000e0000 */
[----:B------:R-:W-:Y:S01]  /*6b40*/  HGMMA.64x64x16.F32 R120, gdesc[UR20].tnspB, R120, gsb0 ;  /* 0x40e00000147879f0 */ /* 0x000fe20008000878 */
[----:B------:R-:W-:Y:S01]  /*6b50*/  UIADD3 UR20, UR6, 0xc06, URZ ;  /* 0x00000c0606147890 */ /* 0x000fe2000fffe03f */
[C---:B------:R-:W-:Y:S01]  /*6b60*/  FADD.FTZ R107, -R96.reuse, R0 ;  /* 0x00000000606b7221 */ /* 0x040fe20000010100 */
[----:B------:R-:W-:Y:S01]  /*6b70*/  UIADD3 UR22, UR7, 0x580, URZ ;  /* 0x0000058007167890 */ /* 0x000fe2000fffe03f */
[----:B------:R-:W-:Y:S01]  /*6b80*/  FMUL.FTZ R0, R96, UR26 ;  /* 0x0000001a60007c20 */ /* 0x000fe20008410000 */
[----:B------:R-:W-:Y:S01]  /*6b90*/  UMOV UR21, 0x40000040 ;  /* 0x4000004000157882 */ /* 0x000fe20000000000 */
[----:B------:R-:W-:Y:S01]  /*6ba0*/  UMOV UR23, 0x40000040 ;  /* 0x4000004000177882 */ /* 0x000fe20000000000 */
[----:B------:R-:W-:Y:S01]  /*6bb0*/  FMUL.FTZ R107, R107, UR26 ;  /* 0x0000001a6b6b7c20 */ /* 0x000fe20008410000 */
        /* <DEDUP_REMOVED lines=13> */
[----:B0-----:R-:W-:Y:S01]  /*6c90*/  FMNMX.FTZ R103, R108, R103, !PT ;  /* 0x000000676c677209 */ /* 0x001fe20007810000 */
[--C-:B------:R-:W-:Y:S01]  /*6ca0*/  FFMA.FTZ R28, R28, UR26, -R0.reuse ;  /* 0x0000001a1c1c7c23 */ /* 0x100fe20008010800 */
[--C-:B------:R-:W-:Y:S01]  /*6cb0*/  FFMA.FTZ R29, R29, UR26, -R0.reuse ;  /* 0x0000001a1d1d7c23 */ /* 0x100fe20008010800 */
[--C-:B------:R-:W-:Y:S01]  /*6cc0*/  FFMA.FTZ R32, R32, UR26, -R0.reuse ;  /* 0x0000001a20207c23 */ /* 0x100fe20008010800 */
[--C-:B------:R-:W-:Y:S01]  /*6cd0*/  FFMA.FTZ R36, R36, UR26, -R0.reuse ;  /* 0x0000001a24247c23 */ /* 0x100fe20008010800 */
[C---:B------:R-:W-:Y:S01]  /*6ce0*/  FADD.FTZ R5, -R103.reuse, R5 ;  /* 0x0000000567057221 */ /* 0x040fe20000010100 */
[----:B-1----:R-:W-:Y:S01]  /*6cf0*/  FMUL.FTZ R107, R103, UR26 ;  /* 0x0000001a676b7c20 */ /* 0x002fe20008410000 */
[--C-:B------:R-:W-:Y:S01]  /*6d00*/  FFMA.FTZ R37, R37, UR26, -R0.reuse ;  /* 0x0000001a25257c23 */ /* 0x100fe20008010800 */
[----:B------:R-:W-:Y:S01]  /*6d10*/  FFMA.FTZ R40, R40, UR26, -R0 ;  /* 0x0000001a28287c23 */ /* 0x000fe20008010800 */
[----:B------:R-:W-:Y:S01]  /*6d20*/  FMUL.FTZ R108, R5, UR26 ;  /* 0x0000001a056c7c20 */ /* 0x000fe20008410000 */
[----:B------:R-:W-:Y:S01]  /*6d30*/  FFMA.FTZ R5, R8, UR26, -R107 ;  /* 0x0000001a08057c23 */ /* 0x000fe2000801086b */
[----:B------:R-:W-:-:S02]  /*6d40*/  VIADD R8, R109, 0x9 ;  /* 0x000000096d087836 */ /* 0x000fc40000000000 */
[--C-:B------:R-:W-:Y:S01]  /*6d50*/  FFMA.FTZ R111, R9, UR26, -R107.reuse ;  /* 0x0000001a096f7c23 */ /* 0x100fe2000801086b */
[----:B------:R-:W-:Y:S02]  /*6d60*/  IMAD.U32 R9, RZ, RZ, UR28 ;  /* 0x0000001cff097e24 */ /* 0x000fe4000f8e00ff */
[--C-:B------:R-:W-:Y:S01]  /*6d70*/  FFMA.FTZ R13, R13, UR26, -R107.reuse ;  /* 0x0000001a0d0d7c23 */ /* 0x100fe2000801086b */
[--C-:B------:R-:W-:Y:S01]  /*6d80*/  FFMA.FTZ R41, R41, UR26, -R0.reuse ;  /* 0x0000001a29297c23 */ /* 0x100fe20008010800 */
[----:B------:R-:W-:Y:S01]  /*6d90*/  SEL R110, R8, 0x9, !P2 ;  /* 0x00000009086e7807 */ /* 0x000fe20005000000 */
[----:B------:R-:W-:Y:S01]  /*6da0*/  FFMA.FTZ R8, R12, UR26, -R107 ;  /* 0x0000001a0c087c23 */ /* 0x000fe2000801086b */
[----:B------:R-:W-:Y:S01]  /*6db0*/  MOV R12, UR38 ;  /* 0x00000026000c7c02 */ /* 0x000fe20008000f00 */
[--C-:B------:R-:W-:Y:S01]  /*6dc0*/  FFMA.FTZ R44, R44, UR26, -R0.reuse ;  /* 0x0000001a2c2c7c23 */ /* 0x100fe20008010800 */
[----:B------:R-:W-:Y:S01]  /*6dd0*/  @!P1 LEA R9, R9, UR39, 0x3 ;  /* 0x0000002709099c11 */ /* 0x000fe2000f8e18ff */
        /* <DEDUP_REMOVED lines=29> */
[----:B------:R-:W-:Y:S01]  /*6fb0*/  @!P1 LEA R12, R12, UR39, 0x3 ;  /* 0x000000270c0c9c11 */ /* 0x000fe2000f8e18ff */
[----:B------:R-:W0:Y:S01]  /*6fc0*/  MUFU.EX2 R0, R108 ;  /* 0x0000006c00007308 */ /* 0x000e220000000800 */
[----:B------:R-:W-:-:S02]  /*6fd0*/  @!P1 VIADD R109, R9, 0x30860 ;  /* 0x00030860096d9836 */ /* 0x000fc40000000000 */
[--C-:B------:R-:W-:Y:S01]  /*6fe0*/  FFMA.FTZ R58, R58, UR26, -R107.reuse ;  /* 0x0000001a3a3a7c23 */ /* 0x100fe2000801086b */
[----:B------:R-:W-:Y:S01]  /*6ff0*/  FFMA.FTZ R69, R69, UR26, -R107 ;  /* 0x0000001a45457c23 */ /* 0x000fe2000801086b */
[----:B------:R-:W-:Y:S02]  /*7000*/  WARPGROUP.DEPBAR.LE gsb0, 0x0 ;  /* 0x00008000000079c5 */ /* 0x000fe40000010000 */
[----:B------:R-:W-:Y:S01]  /*7010*/  WARPGROUP.ARRIVE ;  /* 0x00000000000079c5 */ /* 0x000fe20000000000 */
[----:B------:R-:W-:Y:S01]  /*7020*/  @!P1 VIADD R12, R12, 0x30840 ;  /* 0x000308400c0c9836 */ /* 0x000fe20000000000 */
[----:B------:R-:W1:Y:S01]  /*7030*/  MUFU.EX2 R5, R5 ;  /* 0x0000000500057308 */ /* 0x000e620000000800 */
[----:B------:R-:W-:Y:S01]  /*7040*/  @!P1 PRMT R109, RZ, 0x654, R109 ;  /* 0x00000654ff6d9816 */ /* 0x000fe2000000006d */
[--C-:B------:R-:W-:Y:S01]  /*7050*/  FFMA.FTZ R72, R72, UR26, -R107.reuse ;  /* 0x0000001a48487c23 */ /* 0x100fe2000801086b */
[--C-:B------:R-:W-:Y:S01]  /*7060*/  FFMA.FTZ R73, R73, UR26, -R107.reuse ;  /* 0x0000001a49497c23 */ /* 0x100fe2000801086b */
[----:B------:R-:W-:Y:S01]  /*7070*/  HGMMA.64x64x16.F32 R120, gdesc[UR20].tnspB, R120, gsb0 ;  /* 0x40e00000147879f0 */ /* 0x000fe20008000878 */
[----:B------:R-:W-:Y:S01]  /*7080*/  @!P1 PRMT R12, RZ, 0x654, R12 ;  /* 0x00000654ff0c9816 */ /* 0x000fe2000000000c */
[--C-:B------:R-:W-:Y:S01]  /*7090*/  FFMA.FTZ R76, R76, UR26, -R107.reuse ;  /* 0x0000001a4c4c7c23 */ /* 0x100fe2000801086b */
[--C-:B------:R-:W-:Y:S01]  /*70a0*/  FFMA.FTZ R80, R80, UR26, -R107.reuse ;  /* 0x0000001a50507c23 */ /* 0x100fe2000801086b */
[----:B------:R-:W2:Y:S01]  /*70b0*/  MUFU.EX2 R7, R7 ;  /* 0x0000000700077308 */ /* 0x000ea20000000800 */
        /* <DEDUP_REMOVED lines=12> */
[----:B------:R-:W-:Y:S01]  /*7180*/  ISETP.LT.AND P2, PT, RZ, UR29, PT ;  /* 0x0000001dff007c0c */ /* 0x000fe2000bf41270 */
[----:B------:R-:W-:-:S02]  /*7190*/  UIADD3 UR6, UR29, -0x1, URZ ;  /* 0xffffffff1d067890 */ /* 0x000fc4000fffe03f */
[----:B------:R-:W-:Y:S01]  /*71a0*/  MUFU.EX2 R11, R11 ;  /* 0x0000000b000b7308 */ /* 0x000fe20000000800 */
[----:B------:R-:W-:Y:S01]  /*71b0*/  UMOV UR20, UR37 ;  /* 0x0000002500147c82 */ /* 0x000fe20008000000 */
[----:B------:R-:W-:-:S03]  /*71c0*/  UMOV UR28, UR38 ;  /* 0x00000026001c7c82 */ /* 0x000fc60008000000 */
[----:B------:R-:W-:-:S03]  /*71d0*/  UMOV UR29, UR6 ;  /* 0x00000006001d7c82 */ /* 0x000fc60008000000 */
[----:B------:R-:W3:Y:S08]  /*71e0*/  MUFU.EX2 R108, R111 ;  /* 0x0000006f006c7308 */ /* 0x000ef00000000800 */
[----:B------:R-:W-:Y:S08]  /*71f0*/  MUFU.EX2 R8, R8 ;  /* 0x0000000800087308 */ /* 0x000ff00000000800 */
[----:B------:R4:W5:Y:S08]  /*7200*/  MUFU.EX2 R9, R13 ;  /* 0x0000000d00097308 */ /* 0x0009700000000800 */
[----:B------:R-:W5:Y:S01]  /*7210*/  MUFU.EX2 R14, R14 ;  /* 0x0000000e000e7308 */ /* 0x000f620000000800 */
[--C-:B----4-:R-:W-:Y:S01]  /*7220*/  FFMA.FTZ R13, R34, UR26, -R107.reuse ;  /* 0x0000001a220d7c23 */ /* 0x110fe2000801086b */
[----:B------:R-:W-:-:S06]  /*7230*/  FFMA.FTZ R34, R47, UR26, -R107 ;  /* 0x0000001a2f227c23 */ /* 0x000fcc000801086b */
[----:B------:R-:W4:Y:S08]  /*7240*/  MUFU.EX2 R15, R15 ;  /* 0x0000000f000f7308 */ /* 0x000f300000000800 */
[----:B------:R-:W4:Y:S01]  /*7250*/  MUFU.EX2 R20, R20 ;  /* 0x0000001400147308 */ /* 0x000f220000000800 */
[----:B------:R-:W-:Y:S02]  /*7260*/  WARPGROUP.DEPBAR.LE gsb0, 0x0 ;  /* 0x00008000000079c5 */ /* 0x000fe40000010000 */
[----:B------:R0:W-:Y:S06]  /*7270*/  BAR.ARV R110, 0x100 ;  /* 0x0004006e0000751d */ /* 0x0001ec0000002000 */
[----:B------:R1:W-:Y:S01]  /*7280*/  @!P1 SYNCS.ARRIVE.TRANS64.RED.A1T0 RZ, [R12+URZ], RZ ;  /* 0x000000ff0cff99a7 */ /* 0x0003e2000810043f */
[----:B------:R-:W4:Y:S01]  /*7290*/  MUFU.EX2 R21, R21 ;  /* 0x0000001500157308 */ /* 0x000f220000000800 */
[--C-:B0-----:R-:W-:Y:S01]  /*72a0*/  FFMA.FTZ R110, R23, UR26, -R107.reuse ;  /* 0x0000001a176e7c23 */ /* 0x101fe2000801086b */
[--C-:B------:R-:W-:Y:S01]  /*72b0*/  FFMA.FTZ R23, R39, UR26, -R107.reuse ;  /* 0x0000001a27177c23 */ /* 0x100fe2000801086b */
[----:B------:R-:W-:Y:S01]  /*72c0*/  FFMA.FTZ R39, R66, UR26, -R107 ;  /* 0x0000001a42277c23 */ /* 0x000fe2000801086b */
[-C--:B------:R-:W-:Y:S01]  /*72d0*/  FMUL.FTZ R122, R122, R0.reuse ;  /* 0x000000007a7a7220 */ /* 0x080fe20000410000 */
[-C--:B------:R-:W-:Y:S01]  /*72e0*/  FMUL.FTZ R123, R123, R0.reuse ;  /* 0x000000007b7b7220 */ /* 0x080fe20000410000 */
[----:B------:R-:W-:Y:S01]  /*72f0*/  FMUL.FTZ R126, R126, R0 ;  /* 0x000000007e7e7220 */ /* 0x000fe20000410000 */
[----:B-1----:R-:W-:Y:S01]  /*7300*/  FFMA.FTZ R12, R33, R3, R6 ;  /* 0x00000003210c7223 */ /* 0x002fe20000010006 */
[----:B------:R0:W-:Y:S01]  /*7310*/  @!P1 SYNCS.ARRIVE.TRANS64.RED.A1T0 RZ, [R109+URZ], RZ ;  /* 0x000000ff6dff99a7 */ /* 0x0001e2000810043f */
[----:B------:R-:W-:Y:S01]  /*7320*/  FFMA.FTZ R3, R0, R4, R5 ;  /* 0x0000000400037223 */ /* 0x000fe20000010005 */
[----:B--2---:R-:W-:Y:S01]  /*7330*/  F2FP.F16.F32.PACK_AB R4, R7, R6 ;  /* 0x000000060704723e */ /* 0x004fe200000000ff */
[----:B------:R-:W-:Y:S01]  /*7340*/  MUFU.EX2 R110, R110 ;  /* 0x0000006e006e7308 */ /* 0x000fe20000000800 */
[C---:B---3--:R-:W-:Y:S01]  /*7350*/  F2FP.F16.F32.PACK_AB R5, R108.reuse, R5 ;  /* 0x000000056c05723e */ /* 0x048fe200000000ff */
[----:B------:R-:W-:Y:S01]  /*7360*/  FADD.FTZ R3, R108, R3 ;  /* 0x000000036c037221 */ /* 0x000fe20000010000 */
[----:B------:R-:W-:Y:S01]  /*7370*/  F2FP.F16.F32.PACK_AB R6, R11, R10 ;  /* 0x0000000a0b06723e */ /* 0x000fe200000000ff */
[----:B------:R-:W-:Y:S01]  /*7380*/  FFMA.FTZ R108, R31, UR26, -R107 ;  /* 0x0000001a1f6c7c23 */ /* 0x000fe2000801086b */
[----:B0-----:R-:W-:Y:S01]  /*7390*/  FADD.FTZ R109, R7, R12 ;  /* 0x0000000c076d7221 */ /* 0x001fe20000010000 */
[C---:B-----5:R-:W-:Y:S01]  /*73a0*/  F2FP.F16.F32.PACK_AB R7, R9.reuse, R8 ;  /* 0x000000080907723e */ /* 0x060fe200000000ff */
[----:B------:R-:W-:Y:S01]  /*73b0*/  FADD.FTZ R8, R8, R3 ;  /* 0x0000000308087221 */ /* 0x000fe20000010000 */
[----:B------:R-:W-:Y:S01]  /*73c0*/  MUFU.EX2 R24, R24 ;  /* 0x0000001800187308 */ /* 0x000fe20000000800 */
[----:B------:R-:W-:Y:S01]  /*73d0*/  FADD.FTZ R12, R10, R109 ;  /* 0x0000006d0a0c7221 */ /* 0x000fe20000010000 */
[--C-:B------:R-:W-:Y:S01]  /*73e0*/  FFMA.FTZ R10, R26, UR26, -R107.reuse ;  /* 0x0000001a1a0a7c23 */ /* 0x100fe2000801086b */
[----:B------:R0:W-:Y:S01]  /*73f0*/  STSM.16.M88.4 [R2+0x1e800], R4 ;  /* 0x01e8000402007844 */ /* 0x0001e20000000200 */
[----:B------:R-:W-:Y:S01]  /*7400*/  FADD.FTZ R8, R9, R8 ;  /* 0x0000000809087221 */ /* 0x000fe20000010000 */
        /* <DEDUP_REMOVED lines=12> */
[-C--:B------:R-:W-:Y:S01]  /*74d0*/  FMUL.FTZ R127, R127, R0.reuse ;  /* 0x000000007f7f7220 */ /* 0x080fe20000410000 */
[----:B------:R-:W-:Y:S01]  /*74e0*/  FMUL.FTZ R130, R130, R0 ;  /* 0x0000000082827220 */ /* 0x000fe20000410000 */
[--C-:B0-----:R-:W-:Y:S01]  /*74f0*/  FFMA.FTZ R5, R18, UR26, -R107.reuse ;  /* 0x0000001a12057c23 */ /* 0x101fe2000801086b */
[--C-:B------:R-:W-:Y:S01]  /*7500*/  FFMA.FTZ R6, R19, UR26, -R107.reuse ;  /* 0x0000001a13067c23 */ /* 0x100fe2000801086b */
[--C-:B------:R-:W-:Y:S01]  /*7510*/  FFMA.FTZ R7, R22, UR26, -R107.reuse ;  /* 0x0000001a16077c23 */ /* 0x100fe2000801086b */
[----:B------:R-:W-:Y:S01]  /*7520*/  FADD.FTZ R4, R11, R12 ;  /* 0x0000000c0b047221 */ /* 0x000fe20000010000 */
[--C-:B------:R-:W-:Y:S01]  /*7530*/  FFMA.FTZ R18, R38, UR26, -R107.reuse ;  /* 0x0000001a26127c23 */ /* 0x100fe2000801086b */
[----:B------:R-:W-:Y:S01]  /*7540*/  MUFU.EX2 R26, R26 ;  /* 0x0000001a001a7308 */ /* 0x000fe20000000800 */
[--C-:B------:R-:W-:Y:S01]  /*7550*/  FFMA.FTZ R19, R42, UR26, -R107.reuse ;  /* 0x0000001a2a137c23 */ /* 0x100fe2000801086b */
[----:B------:R-:W-:Y:S01]  /*7560*/  FADD.FTZ R4, R14, R4 ;  /* 0x000000040e047221 */ /* 0x000fe20000010000 */
[--C-:B------:R-:W-:Y:S01]  /*7570*/  FFMA.FTZ R22, R50, UR26, -R107.reuse ;  /* 0x0000001a32167c23 */ /* 0x100fe2000801086b */
[--C-:B------:R-:W-:Y:S01]  /*7580*/  FFMA.FTZ R12, R59, UR26, -R107.reuse ;  /* 0x0000001a3b0c7c23 */ /* 0x100fe2000801086b */
[--C-:B------:R-:W-:Y:S01]  /*7590*/  FFMA.FTZ R11, R77, UR26, -R107.reuse ;  /* 0x0000001a4d0b7c23 */ /* 0x100fe2000801086b */
[C---:B----4-:R-:W-:Y:S01]  /*75a0*/  FADD.FTZ R47, R15.reuse, R4 ;  /* 0x000000040f2f7221 */ /* 0x050fe20000010000 */
[----:B------:R-:W-:Y:S01]  /*75b0*/  F2FP.F16.F32.PACK_AB R4, R15, R14 ;  /* 0x0000000e0f04723e */ /* 0x000fe200000000ff */
[----:B------:R-:W0:Y:S01]  /*75c0*/  MUFU.EX2 R5, R5 ;  /* 0x0000000500057308 */ /* 0x000e220000000800 */
[----:B------:R-:W-:Y:S01]  /*75d0*/  FFMA.FTZ R59, R62, UR26, -R107 ;  /* 0x0000001a3e3b7c23 */ /* 0x000fe2000801086b */
[----:B------:R-:W-:Y:S01]  /*75e0*/  FADD.FTZ R14, R20, R47 ;  /* 0x0000002f140e7221 */ /* 0x000fe20000010000 */
[----:B------:R-:W-:Y:S01]  /*75f0*/  FFMA.FTZ R38, R63, UR26, -R107 ;  /* 0x0000001a3f267c23 */ /* 0x000fe2000801086b */
[-C--:B------:R-:W-:Y:S01]  /*7600*/  FMUL.FTZ R131, R131, R0.reuse ;  /* 0x0000000083837220 */ /* 0x080fe20000410000 */
[-C--:B------:R-:W-:Y:S01]  /*7610*/  FMUL.FTZ R134, R134, R0.reuse ;  /* 0x0000000086867220 */ /* 0x080fe20000410000 */
[----:B------:R-:W-:Y:S01]  /*7620*/  FADD.FTZ R15, R21, R14 ;  /* 0x0000000e150f7221 */ /* 0x000fe20000010000 */
[-C--:B------:R-:W-:Y:S01]  /*7630*/  FMUL.FTZ R135, R135, R0.reuse ;  /* 0x0000000087877220 */ /* 0x080fe20000410000 */
        /* <DEDUP_REMOVED lines=26> */
[----:B------:R-:W-:Y:S01]  /*77e0*/  FADD.FTZ R8, R24, R15 ;  /* 0x0000000f18087221 */ /* 0x000fe20000010000 */
[----:B------:R-:W-:Y:S01]  /*77f0*/  F2FP.F16.F32.PACK_AB R24, R25, R24 ;  /* 0x000000181918723e */ /* 0x000fe200000000ff */
[----:B------:R-:W-:Y:S01]  /*7800*/  FMUL.FTZ R137, R137, R33 ;  /* 0x0000002189897220 */ /* 0x000fe20000410000 */
[----:B------:R-:W-:Y:S01]  /*7810*/  FADD.FTZ R9, R110, R9 ;  /* 0x000000096e097221 */ /* 0x000fe20000010000 */
[----:B------:R-:W-:Y:S01]  /*7820*/  FADD.FTZ R47, R25, R8 ;  /* 0x00000008192f7221 */ /* 0x000fe20000010000 */
[----:B------:R-:W-:Y:S01]  /*7830*/  F2FP.F16.F32.PACK_AB R25, R26, R10 ;  /* 0x0000000a1a19723e */ /* 0x000fe200000000ff */
[----:B------:R-:W2:Y:S01]  /*7840*/  MUFU.EX2 R29, R29 ;  /* 0x0000001d001d7308 */ /* 0x000ea20000000800 */
[----:B------:R-:W-:Y:S01]  /*7850*/  FADD.FTZ R9, R10, R9 ;  /* 0x000000090a097221 */ /* 0x000fe20000010000 */
[----:B0-----:R-:W-:Y:S01]  /*7860*/  FADD.FTZ R14, R28, R47 ;  /* 0x0000002f1c0e7221 */ /* 0x001fe20000010000 */
[----:B------:R-:W-:Y:S01]  /*7870*/  F2FP.F16.F32.PACK_AB R7, R110, R7 ;  /* 0x000000076e07723e */ /* 0x000fe200000000ff */
[-C--:B------:R-:W-:Y:S01]  /*7880*/  FMUL.FTZ R140, R140, R33.reuse ;  /* 0x000000218c8c7220 */ /* 0x080fe20000410000 */
[----:B------:R-:W-:Y:S01]  /*7890*/  FADD.FTZ R8, R26, R9 ;  /* 0x000000091a087221 */ /* 0x000fe20000010000 */
[-C--:B------:R-:W-:Y:S01]  /*78a0*/  FMUL.FTZ R141, R141, R33.reuse ;  /* 0x000000218d8d7220 */ /* 0x080fe20000410000 */
[-C--:B------:R-:W-:Y:S01]  /*78b0*/  FMUL.FTZ R144, R144, R33.reuse ;  /* 0x0000002190907220 */ /* 0x080fe20000410000 */
[----:B------:R-:W0:Y:S01]  /*78c0*/  MUFU.EX2 R108, R108 ;  /* 0x0000006c006c7308 */ /* 0x000e220000000800 */
[----:B-1----:R-:W-:Y:S01]  /*78d0*/  FADD.FTZ R9, R27, R8 ;  /* 0x000000081b097221 */ /* 0x002fe20000010000 */
[----:B------:R1:W-:Y:S01]  /*78e0*/  STSM.16.M88.4 [R152], R4 ;  /* 0x0000000498007844 */ /* 0x0003e20000000200 */
[-C--:B------:R-:W-:Y:S01]  /*78f0*/  FMUL.FTZ R145, R145, R33.reuse ;  /* 0x0000002191917220 */ /* 0x080fe20000410000 */
[-C--:B------:R-:W-:Y:S01]  /*7900*/  FMUL.FTZ R148, R148, R33.reuse ;  /* 0x0000002194947220 */ /* 0x080fe20000410000 */
[----:B------:R-:W-:Y:S01]  /*7910*/  FMUL.FTZ R149, R149, R33 ;  /* 0x0000002195957220 */ /* 0x000fe20000410000 */
[----:B------:R-:W-:-:S02]  /*7920*/  IMAD.MOV.U32 R0, RZ, RZ, R96 ;  /* 0x000000ffff007224 */ /* 0x000fc400078e0060 */
[----:B------:R-:W3:Y:S01]  /*7930*/  MUFU.EX2 R32, R32 ;  /* 0x0000002000207308 */ /* 0x000ee20000000800 */
[C---:B--2---:R-:W-:Y:S01]  /*7940*/  FADD.FTZ R47, R29.reuse, R14 ;  /* 0x0000000e1d2f7221 */ /* 0x044fe20000010000 */
[----:B------:R-:W-:-:S06]  /*7950*/  F2FP.F16.F32.PACK_AB R26, R29, R28 ;  /* 0x0000001c1d1a723e */ /* 0x000fcc00000000ff */
[----:B------:R-:W2:Y:S01]  /*7960*/  MUFU.EX2 R13, R13 ;  /* 0x0000000d000d7308 */ /* 0x000ea20000000800 */
[C---:B0-----:R-:W-:Y:S01]  /*7970*/  FADD.FTZ R8, R108.reuse, R9 ;  /* 0x000000096c087221 */ /* 0x041fe20000010000 */
[----:B------:R-:W-:-:S05]  /*7980*/  F2FP.F16.F32.PACK_AB R27, R108, R27 ;  /* 0x0000001b6c1b723e */ /* 0x000fca00000000ff */
[----:B------:R-:W-:Y:S01]  /*7990*/  STSM.16.M88.4 [R17], R24 ;  /* 0x0000001811007844 */ /* 0x000fe20000000200 */
[----:B------:R-:W0:Y:S01]  /*79a0*/  MUFU.EX2 R106, R106 ;  /* 0x0000006a006a7308 */ /* 0x000e220000000800 */
[----:B---3--:R-:W-:-:S07]  /*79b0*/  FADD.FTZ R47, R32, R47 ;  /* 0x0000002f202f7221 */ /* 0x008fce0000010000 */
[----:B------:R-:W3:Y:S01]  /*79c0*/  MUFU.EX2 R109, R109 ;  /* 0x0000006d006d7308 */ /* 0x000ee20000000800 */
[----:B--2---:R-:W-:-:S07]  /*79d0*/  FADD.FTZ R8, R13, R8 ;  /* 0x000000080d087221 */ /* 0x004fce0000010000 */
[----:B------:R-:W2:Y:S01]  /*79e0*/  MUFU.EX2 R36, R36 ;  /* 0x0000002400247308 */ /* 0x000ea20000000800 */
[----:B0-----:R-:W-:-:S07]  /*79f0*/  FADD.FTZ R47, R106, R47 ;  /* 0x0000002f6a2f7221 */ /* 0x001fce0000010000 */
[----:B------:R-:W0:Y:S01]  /*7a00*/  MUFU.EX2 R18, R18 ;  /* 0x0000001200127308 */ /* 0x000e220000000800 */
[----:B---3--:R-:W-:-:S07]  /*7a10*/  FADD.FTZ R9, R109, R8 ;  /* 0x000000086d097221 */ /* 0x008fce0000010000 */
[----:B------:R-:W3:Y:S01]  /*7a20*/  MUFU.EX2 R37, R37 ;  /* 0x0000002500257308 */ /* 0x000ee20000000800 */
[----:B--2---:R-:W-:-:S07]  /*7a30*/  FADD.FTZ R8, R36, R47 ;  /* 0x0000002f24087221 */ /* 0x004fce0000010000 */
[----:B------:R-:W2:Y:S01]  /*7a40*/  MUFU.EX2 R23, R23 ;  /* 0x0000001700177308 */ /* 0x000ea20000000800 */
[----:B0-----:R-:W-:-:S07]  /*7a50*/  FADD.FTZ R42, R18, R9 ;  /* 0x00000009122a7221 */ /* 0x001fce0000010000 */
[----:B------:R-:W0:Y:S01]  /*7a60*/  MUFU.EX2 R40, R40 ;  /* 0x0000002800287308 */ /* 0x000e220000000800 */
[C---:B---3--:R-:W-:Y:S01]  /*7a70*/  FADD.FTZ R9, R37.reuse, R8 ;  /* 0x0000000825097221 */ /* 0x048fe20000010000 */
[----:B------:R-:W-:-:S06]  /*7a80*/  F2FP.F16.F32.PACK_AB R10, R37, R36 ;  /* 0x00000024250a723e */ /* 0x000fcc00000000ff */
[----:B------:R-:W3:Y:S01]  /*7a90*/  MUFU.EX2 R19, R19 ;  /* 0x0000001300137308 */ /* 0x000ee20000000800 */
[----:B--2---:R-:W-:-:S07]  /*7aa0*/  FADD.FTZ R42, R23, R42 ;  /* 0x0000002a172a7221 */ /* 0x004fce0000010000 */
[----:B------:R-:W2:Y:S01]  /*7ab0*/  MUFU.EX2 R41, R41 ;  /* 0x0000002900297308 */ /* 0x000ea20000000800 */
[----:B0-----:R-:W-:-:S07]  /*7ac0*/  FADD.FTZ R8, R40, R9 ;  /* 0x0000000928087221 */ /* 0x001fce0000010000 */
        /* <DEDUP_REMOVED lines=14> */
[----:B------:R-:W-:Y:S02]  /*7bb0*/  F2FP.F16.F32.PACK_AB R8, R106, R32 ;  /* 0x000000206a08723e */ /* 0x000fe400000000ff */
[----:B------:R-:W-:-:S04]  /*7bc0*/  F2FP.F16.F32.PACK_AB R42, R45, R44 ;  /* 0x0000002c2d2a723e */ /* 0x000fc800000000ff */
[----:B------:R-:W0:Y:S01]  /*7bd0*/  MUFU.EX2 R22, R22 ;  /* 0x0000001600167308 */ /* 0x000e220000000800 */
[C---:B---3--:R-:W-:Y:S01]  /*7be0*/  FADD.FTZ R47, R34.reuse, R9 ;  /* 0x00000009222f7221 */ /* 0x048fe20000010000 */
[----:B------:R-:W-:Y:S02]  /*7bf0*/  F2FP.F16.F32.PACK_AB R9, R109, R13 ;  /* 0x0000000d6d09723e */ /* 0x000fe400000000ff */
[----:B------:R-:W-:-:S04]  /*7c00*/  F2FP.F16.F32.PACK_AB R43, R34, R43 ;  /* 0x0000002b222b723e */ /* 0x000fc800000000ff */
[----:B------:R-:W3:Y:S01]  /*7c10*/  MUFU.EX2 R49, R49 ;  /* 0x0000003100317308 */ /* 0x000ee20000000800 */
[----:B--2---:R-:W-:-:S07]  /*7c20*/  FADD.FTZ R28, R48, R29 ;  /* 0x0000001d301c7221 */ /* 0x004fce0000010000 */
[----:B------:R-:W2:Y:S01]  /*7c30*/  MUFU.EX2 R30, R30 ;  /* 0x0000001e001e7308 */ /* 0x000ea20000000800 */
[----:B0-----:R-:W-:-:S07]  /*7c40*/  FADD.FTZ R47, R22, R47 ;  /* 0x0000002f162f7221 */ /* 0x001fce0000010000 */
[----:B------:R-:W0:Y:S01]  /*7c50*/  MUFU.EX2 R52, R52 ;  /* 0x0000003400347308 */ /* 0x000e220000000800 */
[C---:B---3--:R-:W-:Y:S01]  /*7c60*/  FADD.FTZ R13, R49.reuse, R28 ;  /* 0x0000001c310d7221 */ /* 0x048fe20000010000 */
[----:B------:R-:W-:-:S06]  /*7c70*/  F2FP.F16.F32.PACK_AB R48, R49, R48 ;  /* 0x000000303130723e */ /* 0x000fcc00000000ff */
[----:B------:R-:W-:Y:S01]  /*7c80*/  MUFU.EX2 R51, R51 ;  /* 0x0000003300337308 */ /* 0x000fe20000000800 */
[----:B--2---:R-:W-:-:S07]  /*7c90*/  F2FP.F16.F32.PACK_AB R49, R30, R22 ;  /* 0x000000161e31723e */ /* 0x004fce00000000ff */
[----:B------:R-:W2:Y:S01]  /*7ca0*/  MUFU.EX2 R53, R53 ;  /* 0x0000003500357308 */ /* 0x000ea20000000800 */
[----:B0-----:R-:W-:-:S07]  /*7cb0*/  FADD.FTZ R28, R52, R13 ;  /* 0x0000000d341c7221 */ /* 0x001fce0000010000 */
[----:B------:R-:W-:Y:S08]  /*7cc0*/  MUFU.EX2 R31, R31 ;  /* 0x0000001f001f7308 */ /* 0x000ff00000000800 */
[----:B------:R-:W0:Y:S01]  /*7cd0*/  MUFU.EX2 R56, R56 ;  /* 0x0000003800387308 */ /* 0x000e220000000800 */
[----:B--2---:R-:W-:-:S07]  /*7ce0*/  F2FP.F16.F32.PACK_AB R50, R53, R52 ;  /* 0x000000343532723e */ /* 0x004fce00000000ff */
[----:B------:R-:W-:Y:S08]  /*7cf0*/  MUFU.EX2 R3, R58 ;  /* 0x0000003a00037308 */ /* 0x000ff00000000800 */
[----:B------:R-:W1:Y:S08]  /*7d00*/  MUFU.EX2 R57, R57 ;  /* 0x0000003900397308 */ /* 0x000e700000000800 */
[----:B------:R2:W-:Y:S08]  /*7d10*/  MUFU.EX2 R21, R11 ;  /* 0x0000000b00157308 */ /* 0x0005f00000000800 */
[----:B------:R-:W3:Y:S01]  /*7d20*/  MUFU.EX2 R12, R12 ;  /* 0x0000000c000c7308 */ /* 0x000ee20000000800 */
[----:B--2---:R-:W-:Y:S01]  /*7d30*/  F2FP.F16.F32.PACK_AB R11, R23, R18 ;  /* 0x00000012170b723e */ /* 0x004fe200000000ff */
[----:B------:R-:W-:Y:S01]  /*7d40*/  FADD.FTZ R18, R30, R47 ;  /* 0x0000002f1e127221 */ /* 0x000fe20000010000 */
[----:B------:R-:W-:-:S03]  /*7d50*/  FADD.FTZ R23, R53, R28 ;  /* 0x0000001c35177221 */ /* 0x000fc60000010000 */
[----:B------:R-:W-:Y:S01]  /*7d60*/  FADD.FTZ R18, R51, R18 ;  /* 0x0000001233127221 */ /* 0x000fe20000010000 */
[----:B0-----:R-:W-:Y:S01]  /*7d70*/  FADD.FTZ R28, R56, R23 ;  /* 0x00000017381c7221 */ /* 0x001fe20000010000 */
[----:B------:R-:W0:Y:S01]  /*7d80*/  MUFU.EX2 R60, R60 ;  /* 0x0000003c003c7308 */ /* 0x000e220000000800 */
[----:B------:R0:W-:Y:S01]  /*7d90*/  STSM.16.M88.4 [R16], R8 ;  /* 0x0000000810007844 */ /* 0x0001e20000000200 */
[----:B------:R-:W-:Y:S01]  /*7da0*/  FADD.FTZ R18, R31, R18 ;  /* 0x000000121f127221 */ /* 0x000fe20000010000 */
[C---:B-1----:R-:W-:Y:S01]  /*7db0*/  FADD.FTZ R5, R57.reuse, R28 ;  /* 0x0000001c39057221 */ /* 0x042fe20000010000 */
[----:B------:R-:W-:Y:S01]  /*7dc0*/  F2FP.F16.F32.PACK_AB R56, R57, R56 ;  /* 0x000000383938723e */ /* 0x000fe200000000ff */
[----:B------:R-:W-:Y:S01]  /*7dd0*/  STSM.16.M88.4 [R2+0x24800], R40 ;  /* 0x0248002802007844 */ /* 0x000fe20000000200 */
[----:B------:R-:W-:Y:S01]  /*7de0*/  FADD.FTZ R23, R3, R18 ;  /* 0x0000001203177221 */ /* 0x000fe20000010000 */
[----:B------:R-:W-:Y:S01]  /*7df0*/  F2FP.F16.F32.PACK_AB R51, R31, R51 ;  /* 0x000000331f33723e */ /* 0x000fe200000000ff */
[----:B------:R-:W1:Y:S01]  /*7e00*/  MUFU.EX2 R59, R59 ;  /* 0x0000003b003b7308 */ /* 0x000e620000000800 */
[C---:B---3--:R-:W-:Y:S01]  /*7e10*/  F2FP.F16.F32.PACK_AB R57, R12.reuse, R3 ;  /* 0x000000030c39723e */ /* 0x048fe200000000ff */
[----:B------:R-:W-:-:S02]  /*7e20*/  FADD.FTZ R6, R12, R23 ;  /* 0x000000170c067221 */ /* 0x000fc40000010000 */
[----:B------:R-:W-:Y:S04]  /*7e30*/  STSM.16.M88.4 [R154], R48 ;  /* 0x000000309a007844 */ /* 0x000fe80000000200 */
        /* <DEDUP_REMOVED lines=9> */
[----:B------:R-:W-:-:S05]  /*7ed0*/  F2FP.F16.F32.PACK_AB R59, R38, R59 ;  /* 0x0000003b263b723e */ /* 0x000fca00000000ff */
[----:B------:R-:W-:Y:S01]  /*7ee0*/  STSM.16.M88.4 [R17+0x6000], R56 ;  /* 0x0060003811007844 */ /* 0x000fe20000000200 */
        /* <DEDUP_REMOVED lines=19> */
[----:B------:R-:W-:-:S05]  /*8020*/  F2FP.F16.F32.PACK_AB R67, R15, R67 ;  /* 0x000000430f43723e */ /* 0x000fca00000000ff */
[----:B------:R-:W-:Y:S01]  /*8030*/  STSM.16.M88.4 [R16+0x6000], R64 ;  /* 0x0060004010007844 */ /* 0x000fe20000000200 */
[----:B------:R-:W2:Y:S01]  /*8040*/  MUFU.EX2 R75, R75 ;  /* 0x0000004b004b7308 */ /* 0x000ea20000000800 */
[----:B0-----:R-:W-:-:S07]  /*8050*/  FADD.FTZ R10, R74, R3 ;  /* 0x000000034a0a7221 */ /* 0x001fce0000010000 */
[----:B------:R-:W0:Y:S01]  /*8060*/  MUFU.EX2 R14, R73 ;  /* 0x00000049000e7308 */ /* 0x000e220000000800 */
[----:B-1----:R-:W-:-:S07]  /*8070*/  FADD.FTZ R3, R77, R8 ;  /* 0x000000084d037221 */ /* 0x002fce0000010000 */
[----:B------:R-:W1:Y:S01]  /*8080*/  MUFU.EX2 R78, R78 ;  /* 0x0000004e004e7308 */ /* 0x000e620000000800 */
[----:B--2---:R-:W-:-:S07]  /*8090*/  FADD.FTZ R7, R75, R10 ;  /* 0x0000000a4b077221 */ /* 0x004fce0000010000 */
[----:B------:R2:W3:Y:S01]  /*80a0*/  MUFU.EX2 R20, R76 ;  /* 0x0000004c00147308 */ /* 0x0004e20000000800 */
[C---:B0-----:R-:W-:Y:S01]  /*80b0*/  FADD.FTZ R3, R14.reuse, R3 ;  /* 0x000000030e037221 */ /* 0x041fe20000010000 */
[----:B------:R-:W-:-:S06]  /*80c0*/  F2FP.F16.F32.PACK_AB R77, R14, R77 ;  /* 0x0000004d0e4d723e */ /* 0x000fcc00000000ff */
[----:B------:R-:W0:Y:S01]  /*80d0*/  MUFU.EX2 R79, R79 ;  /* 0x0000004f004f7308 */ /* 0x000e220000000800 */
[----:B-1----:R-:W-:Y:S01]  /*80e0*/  FADD.FTZ R8, R78, R7 ;  /* 0x000000074e087221 */ /* 0x002fe20000010000 */
[----:B--2---:R-:W-:-:S06]  /*80f0*/  F2FP.F16.F32.PACK_AB R76, R75, R74 ;  /* 0x0000004a4b4c723e */ /* 0x004fcc00000000ff */
[----:B------:R-:W1:Y:S01]  /*8100*/  MUFU.EX2 R82, R82 ;  /* 0x0000005200527308 */ /* 0x000e620000000800 */
[----:B---3--:R-:W-:-:S04]  /*8110*/  FADD.FTZ R10, R20, R3 ;  /* 0x00000003140a7221 */ /* 0x008fc80000010000 */
[----:B------:R-:W-:-:S03]  /*8120*/  FADD.FTZ R7, R21, R10 ;  /* 0x0000000a15077221 */ /* 0x000fc60000010000 */
[----:B------:R-:W2:Y:S01]  /*8130*/  MUFU.EX2 R80, R80 ;  /* 0x0000005000507308 */ /* 0x000ea20000000800 */
[C---:B0-----:R-:W-:Y:S01]  /*8140*/  FADD.FTZ R3, R79.reuse, R8 ;  /* 0x000000084f037221 */ /* 0x041fe20000010000 */
[----:B------:R-:W-:Y:S02]  /*8150*/  F2FP.F16.F32.PACK_AB R78, R79, R78 ;  /* 0x0000004e4f4e723e */ /* 0x000fe400000000ff */
[----:B------:R-:W-:-:S04]  /*8160*/  F2FP.F16.F32.PACK_AB R79, R21, R20 ;  /* 0x00000014154f723e */ /* 0x000fc800000000ff */
[----:B------:R-:W0:Y:S01]  /*8170*/  MUFU.EX2 R83, R83 ;  /* 0x0000005300537308 */ /* 0x000e220000000800 */
[----:B-1----:R-:W-:Y:S01]  /*8180*/  FADD.FTZ R8, R82, R3 ;  /* 0x0000000352087221 */ /* 0x002fe20000010000 */
[----:B------:R-:W-:Y:S06]  /*8190*/  STSM.16.M88.4 [R2+0x2a800], R76 ;  /* 0x02a8004c02007844 */ /* 0x000fec0000000200 */
[----:B------:R-:W1:Y:S01]  /*81a0*/  MUFU.EX2 R81, R81 ;  /* 0x0000005100517308 */ /* 0x000e620000000800 */
[----:B--2---:R-:W-:-:S07]  /*81b0*/  FADD.FTZ R10, R80, R7 ;  /* 0x00000007500a7221 */ /* 0x004fce0000010000 */
[----:B------:R-:W2:Y:S01]  /*81c0*/  MUFU.EX2 R86, R86 ;  /* 0x0000005600567308 */ /* 0x000ea20000000800 */
[----:B0-----:R-:W-:-:S07]  /*81d0*/  FADD.FTZ R3, R83, R8 ;  /* 0x0000000853037221 */ /* 0x001fce0000010000 */
[----:B------:R0:W3:Y:S01]  /*81e0*/  MUFU.EX2 R13, R84 ;  /* 0x00000054000d7308 */ /* 0x0000e20000000800 */
[----:B-1----:R-:W-:-:S07]  /*81f0*/  FADD.FTZ R10, R81, R10 ;  /* 0x0000000a510a7221 */ /* 0x002fce0000010000 */
[----:B------:R-:W1:Y:S01]  /*8200*/  MUFU.EX2 R87, R87 ;  /* 0x0000005700577308 */ /* 0x000e620000000800 */
[----:B--2---:R-:W-:Y:S01]  /*8210*/  FADD.FTZ R8, R86, R3 ;  /* 0x0000000356087221 */ /* 0x004fe20000010000 */
[----:B0-----:R-:W-:-:S06]  /*8220*/  F2FP.F16.F32.PACK_AB R84, R83, R82 ;  /* 0x000000525354723e */ /* 0x001fcc00000000ff */
[----:B------:R0:W2:Y:S01]  /*8230*/  MUFU.EX2 R4, R85 ;  /* 0x0000005500047308 */ /* 0x0000a20000000800 */
[----:B---3--:R-:W-:-:S07]  /*8240*/  FADD.FTZ R3, R13, R10 ;  /* 0x0000000a0d037221 */ /* 0x008fce0000010000 */
[----:B------:R-:W3:Y:S01]  /*8250*/  MUFU.EX2 R90, R90 ;  /* 0x0000005a005a7308 */ /* 0x000ee20000000800 */
[C---:B-1----:R-:W-:Y:S01]  /*8260*/  FADD.FTZ R7, R87.reuse, R8 ;  /* 0x0000000857077221 */ /* 0x042fe20000010000 */
[----:B------:R-:W-:Y:S02]  /*8270*/  F2FP.F16.F32.PACK_AB R86, R87, R86 ;  /* 0x000000565756723e */ /* 0x000fe400000000ff */
[----:B0-----:R-:W-:-:S04]  /*8280*/  F2FP.F16.F32.PACK_AB R85, R81, R80 ;  /* 0x000000505155723e */ /* 0x001fc800000000ff */
[----:B------:R-:W0:Y:S01]  /*8290*/  MUFU.EX2 R5, R88 ;  /* 0x0000005800057308 */ /* 0x000e220000000800 */
[C---:B--2---:R-:W-:Y:S01]  /*82a0*/  FADD.FTZ R8, R4.reuse, R3 ;  /* 0x0000000304087221 */ /* 0x044fe20000010000 */
[----:B------:R-:W-:-:S05]  /*82b0*/  F2FP.F16.F32.PACK_AB R87, R4, R13 ;  /* 0x0000000d0457723e */ /* 0x000fca00000000ff */
[----:B------:R-:W-:Y:S01]  /*82c0*/  STSM.16.M88.4 [R153], R84 ;  /* 0x0000005499007844 */ /* 0x000fe20000000200 */
[----:B------:R-:W1:Y:S01]  /*82d0*/  MUFU.EX2 R91, R91 ;  /* 0x0000005b005b7308 */ /* 0x000e620000000800 */
[----:B---3--:R-:W-:-:S07]  /*82e0*/  FADD.FTZ R10, R90, R7 ;  /* 0x000000075a0a7221 */ /* 0x008fce0000010000 */
        /* <DEDUP_REMOVED lines=18> */
[----:B-1----:R-:W-:Y:S01]  /*8410*/  FADD.FTZ R8, R100, R7 ;  /* 0x0000000764087221 */ /* 0x002fe20000010000 */
[----:B------:R-:W-:-:S05]  /*8420*/  F2FP.F16.F32.PACK_AB R7, R94, R92 ;  /* 0x0000005c5e07723e */ /* 0x000fca00000000ff */
[----:B------:R1:W-:Y:S01]  /*8430*/  STSM.16.M88.4 [R17+0xc000], R4 ;  /* 0x00c0000411007844 */ /* 0x0003e20000000200 */
[----:B------:R-:W3:Y:S01]  /*8440*/  MUFU.EX2 R9, R98 ;  /* 0x0000006200097308 */ /* 0x000ee20000000800 */
[----:B--2---:R-:W-:-:S07]  /*8450*/  FADD.FTZ R3, R18, R3 ;  /* 0x0000000312037221 */ /* 0x004fce0000010000 */
[----:B------:R-:W2:Y:S01]  /*8460*/  MUFU.EX2 R101, R101 ;  /* 0x0000006500657308 */ /* 0x000ea20000000800 */
[C---:B0-----:R-:W-:Y:S01]  /*8470*/  FADD.FTZ R12, R99.reuse, R8 ;  /* 0x00000008630c7221 */ /* 0x041fe20000010000 */
[----:B------:R-:W-:Y:S01]  /*8480*/  F2FP.F16.F32.PACK_AB R8, R99, R100 ;  /* 0x000000646308723e */ /* 0x000fe200000000ff */
[----:B-1----:R-:W-:-:S05]  /*8490*/  IMAD.MOV.U32 R5, RZ, RZ, R103 ;  /* 0x000000ffff057224 */ /* 0x002fca00078e0067 */
[----:B------:R-:W0:Y:S01]  /*84a0*/  MUFU.EX2 R105, R105 ;  /* 0x0000006900697308 */ /* 0x000e220000000800 */
[C---:B---3--:R-:W-:Y:S01]  /*84b0*/  FADD.FTZ R3, R9.reuse, R3 ;  /* 0x0000000309037221 */ /* 0x048fe20000010000 */
[----:B------:R-:W-:-:S06]  /*84c0*/  F2FP.F16.F32.PACK_AB R9, R9, R18 ;  /* 0x000000120909723e */ /* 0x000fcc00000000ff */
[----:B------:R-:W1:Y:S01]  /*84d0*/  MUFU.EX2 R102, R102 ;  /* 0x0000006600667308 */ /* 0x000e620000000800 */
[----:B--2---:R-:W-:-:S07]  /*84e0*/  FADD.FTZ R12, R101, R12 ;  /* 0x0000000c650c7221 */ /* 0x004fce0000010000 */
[----:B------:R-:W2:Y:S01]  /*84f0*/  MUFU.EX2 R104, R104 ;  /* 0x0000006800687308 */ /* 0x000ea20000000800 */
[C---:B0-----:R-:W-:Y:S01]  /*8500*/  F2FP.F16.F32.PACK_AB R10, R105.reuse, R101 ;  /* 0x00000065690a723e */ /* 0x041fe200000000ff */
[----:B-1----:R-:W-:Y:S01]  /*8510*/  FADD.FTZ R13, R102, R3 ;  /* 0x00000003660d7221 */ /* 0x002fe20000010000 */
[----:B------:R-:W-:Y:S01]  /*8520*/  FADD.FTZ R3, R105, R12 ;  /* 0x0000000c69037221 */ /* 0x000fe20000010000 */
[C---:B--2---:R-:W-:Y:S02]  /*8530*/  F2FP.F16.F32.PACK_AB R11, R104.reuse, R102 ;  /* 0x00000066680b723e */ /* 0x044fe400000000ff */
[----:B------:R-:W-:-:S03]  /*8540*/  FADD.FTZ R4, R104, R13 ;  /* 0x0000000d68047221 */ /* 0x000fc60000010000 */
        /* <DEDUP_REMOVED lines=9> */
.L_x_12829:
[----:B------:R-:W-:Y:S06]  /*85e0*/  BAR.ARV 0x8, 0x200 ;  /* 0x0208000000007b1d */ /* 0x000fec0000002000 */
[----:B------:R-:W-:Y:S05]  /*85f0*/  @!P0 BRA `(.L_x_12839) ;  /* 0x0000000000048947 */ /* 0x000fea0003800000 */
[----:B------:R-:W-:Y:S01]  /*8600*/  BPT.TRAP 0x1 ;  /* 0x000000040000795c */ /* 0x000fe20000300000 */
.L_x_12839:
[----:B------:R-:W-:Y:S01]  /*8610*/  ULEA UR12, UR38, UR39, 0x3 ;  /* 0x00000027260c7291 */ /* 0x000fe2000f8e183f */
[----:B------:R-:W-:-:S04]  /*8620*/  MOV R0, UR37 ;  /* 0x0000002500007c02 */ /* 0x000fc80008000f00 */
[----:B------:R-:W-:-:S04]  /*8630*/  SHF.L.U32 R0, R0, 0x1f, RZ ;  /* 0x0000001f00007819 */ /* 0x000fc800000006ff */
[----:B------:R1:W2:Y:S01]  /*8640*/  SYNCS.PHASECHK.TRANS64.TRYWAIT P2, [UR12+0x30850], R0 ;  /* 0x03085000ff0075a7 */ /* 0x0002a2000804014c */
[----:B------:R-:W-:Y:S05]  /*8650*/  @!P0 BRA `(.L_x_12840) ;  /* 0x0000000000048947 */ /* 0x000fea0003800000 */
[----:B------:R-:W-:Y:S01]  /*8660*/  BPT.TRAP 0x1 ;  /* 0x000000040000795c */ /* 0x000fe20000300000 */
.L_x_12840:
[----:B--2---:R-:W-:Y:S05]  /*8670*/  @P2 BRA `(.L_x_12841) ;  /* 0x0000000000082947 */ /* 0x004fea0003800000 */
[----:B------:R-:W2:Y:S02]  /*8680*/  SYNCS.PHASECHK.TRANS64.TRYWAIT P0, [UR12+0x30850], R0 ;  /* 0x03085000ff0075a7 */ /* 0x000ea4000800014c */
[----:B--2---:R-:W-:Y:S05]  /*8690*/  @!P0 BRA `(.L_x_12842) ;  /* 0x0000007800048947 */ /* 0x004fea0003800000 */
.L_x_12841:
[----:B------:R-:W-:Y:S01]  /*86a0*/  UIADD3 UR39, UR39, 0x400, URZ ;  /* 0x0000040027277890 */ /* 0x000fe2000fffe03f */
[----:B------:R-:W-:Y:S01]  /*86b0*/  WARPGROUP.ARRIVE ;  /* 0x00000000000079c5 */ /* 0x000fe20000000000 */
[----:B------:R-:W-:Y:S01]  /*86c0*/  UIADD3 UR25, UR25, 0x1e800, URZ ;  /* 0x0001e80019197890 */ /* 0x000fe2000fffe03f */
[----:B-12---:R-:W1:Y:S01]  /*86d0*/  SHFL.BFLY PT, R0, R3, 0x2, 0x1f ;  /* 0x0c401f0003007f89 */ /* 0x006e6200000e0000 */
[----:B------:R-:W-:Y:S01]  /*86e0*/  USHF.R.U32.HI UR39, URZ, 0x4, UR39 ;  /* 0x000000043f277899 */ /* 0x000fe20008011627 */
[----:B------:R-:W-:Y:S01]  /*86f0*/  IMAD.MOV.U32 R21, RZ, RZ, RZ ;  /* 0x000000ffff157224 */ /* 0x000fe200078e00ff */
[----:B------:R-:W-:Y:S01]  /*8700*/  USHF.R.U32.HI UR25, URZ, 0x4, UR25 ;  /* 0x000000043f197899 */ /* 0x000fe20008011619 */
[----:B------:R-:W2:Y:S01]  /*8710*/  SHFL.BFLY PT, R5, R4, 0x2, 0x1f ;  /* 0x0c401f0004057f89 */ /* 0x000ea200000e0000 */
[----:B------:R-:W-:Y:S01]  /*8720*/  ULOP3.LUT UR6, UR39, 0x3fff, URZ, 0xc0, !UPT ;  /* 0x00003fff27067892 */ /* 0x000fe2000f8ec03f */
[----:B0--3--:R-:W-:Y:S01]  /*8730*/  MOV R11, UR26 ;  /* 0x0000001a000b7c02 */ /* 0x009fe20008000f00 */
[----:B------:R-:W-:-:S02]  /*8740*/  ULOP3.LUT UR4, UR25, 0x3fff, URZ, 0xc0, !UPT ;  /* 0x00003fff19047892 */ /* 0x000fc4000f8ec03f */
[----:B------:R-:W-:Y:S02]  /*8750*/  UIMAD UR6, UR38, 0x600, UR6 ;  /* 0x00000600260678a4 */ /* 0x000fe4000f8e0206 */
[----:B------:R-:W-:Y:S01]  /*8760*/  ULOP3.LUT UR4, UR4, 0x10000, URZ, 0xfc, !UPT ;  /* 0x0001000004047892 */ /* 0x000fe2000f8efc3f */
[----:B------:R-:W-:Y:S01]  /*8770*/  UMOV UR7, 0x40000040 ;  /* 0x4000004000077882 */ /* 0x000fe20000000000 */
[----:B------:R-:W-:Y:S01]  /*8780*/  UMOV UR5, 0x40000040 ;  /* 0x4000004000057882 */ /* 0x000fe20000000000 */
[----:B------:R-:W-:Y:S02]  /*8790*/  UIADD3 UR10, UR6, 0x80, URZ ;  /* 0x00000080060a7890 */ /* 0x000fe4000fffe03f */
[----:B------:R-:W-:Y:S01]  /*87a0*/  UIADD3 UR8, UR4, 0x2, URZ ;  /* 0x0000000204087890 */ /* 0x000fe2000fffe03f */
[----:B------:R-:W-:-:S03]  /*87b0*/  UMOV UR11, 0x40000040 ;  /* 0x40000040000b7882 */ /* 0x000fc60000000000 */
[----:B------:R-:W-:Y:S01]  /*87c0*/  HGMMA.64x64x16.F32 R120, gdesc[UR4].tnspB, R120, gsb0 ;  /* 0x40e00000047879f0 */ /* 0x000fe20008000878 */
[----:B------:R-:W-:Y:S01]  /*87d0*/  UMOV UR9, 0x40000040 ;  /* 0x4000004000097882 */ /* 0x000fe20000000000 */
[----:B------:R-:W-:Y:S01]  /*87e0*/  UMOV UR7, 0x40000040 ;  /* 0x4000004000077882 */ /* 0x000fe20000000000 */
[----:B------:R-:W-:Y:S01]  /*87f0*/  UMOV UR5, 0x40000040 ;  /* 0x4000004000057882 */ /* 0x000fe20000000000 */
[----:B-1----:R-:W-:Y:S01]  /*8800*/  FADD.FTZ R0, R0, R3 ;  /* 0x0000000300007221 */ /* 0x002fe20000010000 */
[----:B------:R-:W-:Y:S01]  /*8810*/  UIADD3 UR38, UR38, 0x1, URZ ;  /* 0x0000000126267890 */ /* 0x000fe2000fffe03f */
[----:B------:R-:W-:Y:S01]  /*8820*/  IMAD.MOV.U32 R3, RZ, RZ, -0x800000 ;  /* 0xff800000ff037424 */ /* 0x000fe200078e00ff */
[----:B------:R-:W-:Y:S01]  /*8830*/  UIADD3 UR45, UR45, 0x1, URZ ;  /* 0x000000012d2d7890 */ /* 0x000fe2000fffe03f */
[----:B--2---:R-:W-:Y:S01]  /*8840*/  FADD.FTZ R6, R5, R4 ;  /* 0x0000000405067221 */ /* 0x004fe20000010000 */
[----:B------:R-:W-:Y:S01]  /*8850*/  UISETP.NE.AND UP0, UPT, UR38, 0x2, UPT ;  /* 0x000000022600788c */ /* 0x000fe2000bf05270 */
[----:B------:R-:W0:Y:S03]  /*8860*/  SHFL.BFLY PT, R5, R0, 0x1, 0x1f ;  /* 0x0c201f0000057f89 */ /* 0x000e2600000e0000 */
[----:B------:R-:W-:Y:S01]  /*8870*/  USEL UR38, UR38, URZ, UP0 ;  /* 0x0000003f26267287 */ /* 0x000fe20008000000 */
[----:B------:R-:W1:Y:S01]  /*8880*/  SHFL.BFLY PT, R7, R6, 0x1, 0x1f ;  /* 0x0c201f0006077f89 */ /* 0x000e6200000e0000 */
[----:B0-----:R-:W-:Y:S01]  /*8890*/  FADD.FTZ R9, R0, R5 ;  /* 0x0000000500097221 */ /* 0x001fe20000010000 */
[----:B------:R-:W-:-:S02]  /*88a0*/  IMAD.U32 R5, RZ, RZ, UR26 ;  /* 0x0000001aff057e24 */ /* 0x000fc4000f8e00ff */
        /* <DEDUP_REMOVED lines=14> */
[----:B------:R-:W-:Y:S01]  /*8990*/  PLOP3.LUT P0, PT, PT, PT, PT, 0x8, 0x0 ;  /* 0x000000000000781c */ /* 0x000fe20003f0e170 */
[----:B------:R-:W-:Y:S02]  /*89a0*/  WARPGROUP.DEPBAR.LE gsb0, 0x0 ;  /* 0x00008000000079c5 */ /* 0x000fe40000010000 */
[----:B------:R-:W-:Y:S01]  /*89b0*/  WARPGROUP.ARRIVE ;  /* 0x00000000000079c5 */ /* 0x000fe20000000000 */
[----:B------:R-:W0:Y:S01]  /*89c0*/  @P2 MUFU.RCP R7, R10 ;  /* 0x0000000a00072308 */ /* 0x000e220000001000 */
[----:B--2---:R-:W-:Y:S01]  /*89d0*/  @P2 FMUL.FTZ R9, R11, 0.69314718246459960938 ;  /* 0x3f3172180b092820 */ /* 0x004fe20000410000 */
[----:B-1----:R-:W-:-:S03]  /*89e0*/  @P2 FMUL.FTZ R8, R8, 0.69314718246459960938 ;  /* 0x3f31721808082820 */ /* 0x002fc60000410000 */
[----:B------:R-:W-:Y:S01]  /*89f0*/  HGMMA.64x64x16.F32 R120, gdesc[UR8].tnspB, R120, gsb0 ;  /* 0x40e00000087879f0 */ /* 0x000fe20008000878 */
[----:B------:R-:W-:Y:S01]  /*8a00*/  UIADD3 UR10, UR6, 0x100, URZ ;  /* 0x00000100060a7890 */ /* 0x000fe2000fffe03f */
[----:B------:R-:W-:Y:S01]  /*8a10*/  @P2 FFMA.FTZ R0, R9, R103, R8 ;  /* 0x0000006709002223 */ /* 0x000fe20000010008 */
        /* <DEDUP_REMOVED lines=59> */
[----:B------:R-:W-:Y:S02]  /*8dd0*/  UIADD3 UR6, UR6, 0x580, URZ ;  /* 0x0000058006067890 */ /* 0x000fe4000fffe03f */
[----:B------:R-:W-:Y:S01]  /*8de0*/  UIADD3 UR4, UR4, 0xc06, URZ ;  /* 0x00000c0604047890 */ /* 0x000fe2000fffe03f */
[----:B------:R-:W-:Y:S02]  /*8df0*/  WARPGROUP.DEPBAR.LE gsb0, 0x0 ;  /* 0x00008000000079c5 */ /* 0x000fe40000010000 */
[----:B------:R-:W-:-:S06]  /*8e00*/  WARPGROUP.ARRIVE ;  /* 0x00000000000079c5 */ /* 0x000fcc0000000000 */
[----:B------:R-:W-:Y:S03]  /*8e10*/  HGMMA.64x64x16.F32 R120, gdesc[UR8].tnspB, R120, gsb0 ;  /* 0x40e00000087879f0 */ /* 0x000fe60008000878 */
[----:B------:R-:W-:Y:S02]  /*8e20*/  WARPGROUP.DEPBAR.LE gsb0, 0x0 ;  /* 0x00008000000079c5 */ /* 0x000fe40000010000 */
[----:B------:R-:W-:-:S06]  /*8e30*/  WARPGROUP.ARRIVE ;  /* 0x00000000000079c5 */ /* 0x000fcc0000000000 */
[----:B------:R-:W-:Y:S01]  /*8e40*/  HGMMA.64x64x16.F32 R120, gdesc[UR4].tnspB, R120, gsb0 ;  /* 0x40e00000047879f0 */ /* 0x000fe20008000878 */
        /* <DEDUP_REMOVED lines=36> */
.L_x_12822:
        /* <DEDUP_REMOVED lines=10> */
[----:B------:R-:W2:Y:S01]  /*9130*/  LDL R4, [R1+0x18] ;  /* 0x0000180001047983 */ /* 0x000ea20000100800 */
[----:B------:R-:W0:Y:S01]  /*9140*/  S2UR UR4, SR_SWINHI ;  /* 0x00000000000479c3 */ /* 0x000e220000002f00 */
[----:B------:R-:W-:Y:S02]  /*9150*/  F2FP.F16.F32.PACK_AB R12, R12, R49 ;  /* 0x000000310c0c723e */ /* 0x000fe400000000ff */
[----:B------:R-:W-:Y:S01]  /*9160*/  F2FP.F16.F32.PACK_AB R13, R13, R50 ;  /* 0x000000320d0d723e */ /* 0x000fe200000000ff */
[----:B------:R-:W3:Y:S01]  /*9170*/  LDL R52, [R1+0x14] ;  /* 0x0000140001347983 */ /* 0x000ee20000100800 */
[----:B------:R-:W-:Y:S02]  /*9180*/  F2FP.F16.F32.PACK_AB R14, R14, R47 ;  /* 0x0000002f0e0e723e */ /* 0x000fe400000000ff */
[----:B------:R-:W-:Y:S02]  /*9190*/  F2FP.F16.F32.PACK_AB R15, R15, R48 ;  /* 0x000000300f0f723e */ /* 0x000fe400000000ff */
[----:B------:R-:W-:-:S02]  /*91a0*/  F2FP.F16.F32.PACK_AB R148, R29, R30 ;  /* 0x0000001e1d94723e */ /* 0x000fc400000000ff */
[----:B------:R-:W-:Y:S01]  /*91b0*/  F2FP.F16.F32.PACK_AB R149, R23, R28 ;  /* 0x0000001c1795723e */ /* 0x000fe200000000ff */
[----:B------:R-:W1:Y:S01]  /*91c0*/  LDC R29, c[0x0][0xbe8] ;  /* 0x0002fa00ff1d7b82 */ /* 0x000e620000000800 */
[----:B------:R-:W-:Y:S02]  /*91d0*/  F2FP.F16.F32.PACK_AB R150, R21, R22 ;  /* 0x000000161596723e */ /* 0x000fe400000000ff */
[----:B------:R-:W-:-:S05]  /*91e0*/  F2FP.F16.F32.PACK_AB R151, R151, R20 ;  /* 0x000000149797723e */ /* 0x000fca00000000ff */
[----:B------:R-:W-:Y:S01]  /*91f0*/  BAR.SYNC.DEFER_BLOCKING 0x1, 0x180 ;  /* 0x0046000000007b1d */ /* 0x000fe20000010000 */
[----:B------:R-:W-:-:S05]  /*9200*/  USHF.R.S32.HI UR18, URZ, 0x1f, UR43 ;  /* 0x0000001f3f127899 */ /* 0x000fca000801142b */
[----:B------:R-:W-:Y:S01]  /*9210*/  ULDC.64 UR10, c[0x0][0xb90] ;  /* 0x0002e400000a7ab9 */ /* 0x000fe20000000a00 */
[----:B------:R-:W-:Y:S01]  /*9220*/  ULDC.64 UR14, c[0x0][0xc08] ;  /* 0x00030200000e7ab9 */ /* 0x000fe20000000a00 */
[----:B------:R-:W-:Y:S01]  /*9230*/  UMOV UR8, UR39 ;  /* 0x0000002700087c82 */ /* 0x000fe20008000000 */
[----:B0-----:R-:W-:Y:S01]  /*9240*/  UMOV UR9, UR4 ;  /* 0x0000000400097c82 */ /* 0x001fe20008000000 */
[----:B------:R-:W-:Y:S01]  /*9250*/  ULDC.64 UR16, c[0x0][0xb98] ;  /* 0x0002e60000107ab9 */ /* 0x000fe20000000a00 */
[----:B------:R-:W-:Y:S02]  /*9260*/  IMAD.U32 R18, RZ, RZ, UR8 ;  /* 0x00000008ff127e24 */ /* 0x000fe4000f8e00ff */
[----:B------:R-:W-:Y:S01]  /*9270*/  IMAD.U32 R19, RZ, RZ, UR9 ;  /* 0x00000009ff137e24 */ /* 0x000fe2000f8e00ff */
[----:B------:R-:W-:Y:S02]  /*9280*/  ULDC.64 UR8, c[0x0][0xc00] ;  /* 0x0003000000087ab9 */ /* 0x000fe40000000a00 */
[----:B------:R-:W-:-:S04]  /*9290*/  UISETP.NE.U32.AND UP0, UPT, UR8, URZ, UPT ;  /* 0x0000003f0800728c */ /* 0x000fc8000bf05070 */
[----:B------:R-:W-:-:S03]  /*92a0*/  UISETP.NE.AND.EX UP0, UPT, UR9, URZ, UPT, UP0 ;  /* 0x0000003f0900728c */ /* 0x000fc6000bf05300 */
[----:B------:R-:W-:Y:S02]  /*92b0*/  ULDC.64 UR8, c[0x0][0xc00] ;  /* 0x0003000000087ab9 */ /* 0x000fe40000000a00 */
[----:B------:R-:W-:-:S06]  /*92c0*/  UIMAD.WIDE UR8, UR40, 0x4, UR8 ;  /* 0x00000004280878a5 */ /* 0x000fcc000f8e0208 */
[----:B------:R-:W-:Y:S02]  /*92d0*/  IMAD.U32 R20, RZ, RZ, UR8 ;  /* 0x00000008ff147e24 */ /* 0x000fe4000f8e00ff */
[----:B------:R-:W-:Y:S02]  /*92e0*/  IMAD.U32 R21, RZ, RZ, UR9 ;  /* 0x00000009ff157e24 */ /* 0x000fe4000f8e00ff */
[----:B--2---:R-:W-:-:S03]  /*92f0*/  IMAD.WIDE R4, R4, 0x2, R18 ;  /* 0x0000000204047825 */ /* 0x004fc600078e0212 */
[C---:B------:R-:W-:Y:S02]  /*9300*/  IADD3 R11, P2, R4.reuse, 0x20, RZ ;  /* 0x00000020040b7810 */ /* 0x040fe40007f5e0ff */
[C---:B------:R-:W-:Y:S02]  /*9310*/  IADD3 R25, P0, R4.reuse, 0x60, RZ ;  /* 0x0000006004197810 */ /* 0x040fe40007f1e0ff */
[C---:B------:R-:W-:Y:S02]  /*9320*/  IADD3 R9, P1, R4.reuse, 0x40, RZ ;  /* 0x0000004004097810 */ /* 0x040fe40007f3e0ff */
[----:B------:R-:W-:Y:S02]  /*9330*/  LOP3.LUT R7, R4, 0x380, RZ, 0xc0, !PT ;  /* 0x0000038004077812 */ /* 0x000fe400078ec0ff */
[----:B------:R-:W-:Y:S02]  /*9340*/  LOP3.LUT R10, R11, 0x380, RZ, 0xc0, !PT ;  /* 0x000003800b0a7812 */ /* 0x000fe400078ec0ff */
[----:B------:R-:W-:-:S02]  /*9350*/  LOP3.LUT R6, R25, 0x380, RZ, 0xc0, !PT ;  /* 0x0000038019067812 */ /* 0x000fc400078ec0ff */
[----:B------:R-:W-:Y:S02]  /*9360*/  LOP3.LUT R8, R9, 0x380, RZ, 0xc0, !PT ;  /* 0x0000038009087812 */ /* 0x000fe400078ec0ff */
[----:B------:R-:W-:Y:S02]  /*9370*/  SHF.R.U64 R7, R7, 0x3, RZ ;  /* 0x0000000307077819 */ /* 0x000fe400000012ff */
        /* <DEDUP_REMOVED lines=8> */
[----:B------:R-:W-:Y:S02]  /*9400*/  LOP3.LUT R8, R8, R9, RZ, 0x3c, !PT ;  /* 0x0000000908087212 */ /* 0x000fe400078e3cff */
[-C--:B------:R-:W-:Y:S02]  /*9410*/  IADD3.X R9, RZ, R5.reuse, RZ, P1, !PT ;  /* 0x00000005ff097210 */ /* 0x080fe40000ffe4ff */
[----:B------:R-:W-:Y:S02]  /*9420*/  MOV R51, R4 ;  /* 0x0000000400337202 */ /* 0x000fe40000000f00 */
[----:B------:R-:W-:Y:S02]  /*9430*/  MOV R24, R6 ;  /* 0x0000000600187202 */ /* 0x000fe40000000f00 */
[----:B------:R-:W-:Y:S02]  /*9440*/  MOV R25, R8 ;  /* 0x0000000800197202 */ /* 0x000fe40000000f00 */
[----:B------:R-:W-:-:S02]  /*9450*/  MOV R26, R10 ;  /* 0x0000000a001a7202 */ /* 0x000fc40000000f00 */
        /* <DEDUP_REMOVED lines=8> */
[----:B------:R0:W-:Y:S04]  /*94e0*/  STSM.16.M88.4 [R51], R12 ;  /* 0x0000000c33007844 */ /* 0x0001e80000000200 */
[----:B------:R-:W-:Y:S04]  /*94f0*/  STSM.16.M88.4 [R26], R4 ;  /* 0x000000041a007844 */ /* 0x000fe80000000200 */
[----:B------:R2:W-:Y:S04]  /*9500*/  STSM.16.M88.4 [R25], R8 ;  /* 0x0000000819007844 */ /* 0x0005e80000000200 */
[----:B------:R4:W-:Y:S01]  /*9510*/  STSM.16.M88.4 [R24], R148 ;  /* 0x0000009418007844 */ /* 0x0009e20000000200 */
[----:B------:R-:W-:Y:S01]  /*9520*/  BAR.SYNC.DEFER_BLOCKING 0x1, 0x180 ;  /* 0x0046000000007b1d */ /* 0x000fe20000010000 */
[----:B------:R-:W-:-:S13]  /*9530*/  PLOP3.LUT P2, PT, PT, PT, UP0, 0x80, 0x0 ;  /* 0x000000000000781c */ /* 0x000fda0003f4f008 */
[----:B------:R-:W4:Y:S01]  /*9540*/  @P2 LDG.E R22, desc[UR48][R20.64] ;  /* 0x0000003014162981 */ /* 0x000f22000c1e1900 */
[----:B-1----:R-:W-:Y:S01]  /*9550*/  ISETP.NE.AND P1, PT, R29, 0x1, PT ;  /* 0x000000011d00780c */ /* 0x002fe20003f25270 */
[----:B------:R-:W-:-:S12]  /*9560*/  UMOV UR4, URZ ;  /* 0x0000003f00047c82 */ /* 0x000fd80008000000 */
[----:B------:R-:W1:Y:S08]  /*9570*/  @P1 LDC R23, c[0x0][0xbec] ;  /* 0x0002fb00ff171b82 */ /* 0x000e700000000800 */
[----:B0-----:R-:W0:Y:S01]  /*9580*/  @P1 LDC R12, c[0x0][0xbf0] ;  /* 0x0002fc00ff0c1b82 */ /* 0x001e220000000800 */
[----:B--2---:R-:W-:-:S04]  /*9590*/  IMAD.U32 R8, RZ, RZ, UR42 ;  /* 0x0000002aff087e24 */ /* 0x004fc8000f8e00ff */
[----:B---3--:R-:W-:Y:S01]  /*95a0*/  IMAD R8, R8, 0xc0, R52 ;  /* 0x000000c008087824 */ /* 0x008fe200078e0234 */
[----:B------:R-:W-:-:S03]  /*95b0*/  UIMAD UR7, UR18, UR10, URZ ;  /* 0x0000000a120772a4 */ /* 0x000fc6000f8e023f */
[----:B------:R-:W-:Y:S01]  /*95c0*/  IMAD.MOV.U32 R4, RZ, RZ, R8 ;  /* 0x000000ffff047224 */ /* 0x000fe200078e0008 */
[----:B------:R-:W-:Y:S01]  /*95d0*/  UIMAD UR12, UR43, UR11, UR7 ;  /* 0x0000000b2b0c72a4 */ /* 0x000fe2000f8e0207 */
[----:B-1----:R-:W-:Y:S01]  /*95e0*/  @P1 IMAD.HI.U32 R5, R8, R23, RZ ;  /* 0x0000001708051227 */ /* 0x002fe200078e00ff */
[----:B------:R-:W-:Y:S02]  /*95f0*/  USEL UR19, UR41, URZ, !UP0 ;  /* 0x0000003f29137287 */ /* 0x000fe4000c000000 */
[----:B------:R-:W-:Y:S02]  /*9600*/  UISETP.NE.U32.AND UP1, UPT, UR14, URZ, UPT ;  /* 0x0000003f0e00728c */ /* 0x000fe4000bf25070 */
[----:B0-----:R-:W-:Y:S01]  /*9610*/  @P1 SHF.R.U32.HI R4, RZ, R12, R5 ;  /* 0x0000000cff041219 */ /* 0x001fe20000011605 */
[----:B------:R-:W-:-:S03]  /*9620*/  USEL UR7, UR40, URZ, !UP0 ;  /* 0x0000003f28077287 */ /* 0x000fc6000c000000 */
[----:B------:R-:W-:Y:S01]  /*9630*/  IADD3 R6, -R4, RZ, RZ ;  /* 0x000000ff04067210 */ /* 0x000fe20007ffe1ff */
[----:B------:R-:W-:-:S04]  /*9640*/  UISETP.NE.AND.EX UP0, UPT, UR15, URZ, UPT, UP1 ;  /* 0x0000003f0f00728c */ /* 0x000fc8000bf05310 */
[----:B------:R-:W-:Y:S01]  /*9650*/  IMAD R7, R29, R6, R8 ;  /* 0x000000061d077224 */ /* 0x000fe200078e0208 */
[----:B------:R-:W-:-:S04]  /*9660*/  SHF.R.S32.HI R6, RZ, 0x1f, R4 ;  /* 0x0000001fff067819 */ /* 0x000fc80000011404 */
[----:B------:R-:W-:Y:S02]  /*9670*/  SHF.R.S32.HI R5, RZ, 0x1f, R7 ;  /* 0x0000001fff057819 */ /* 0x000fe40000011407 */
[----:B------:R-:W-:Y:S02]  /*9680*/  PLOP3.LUT P3, PT, PT, PT, UP0, 0x80, 0x0 ;  /* 0x000000000000781c */ /* 0x000fe40003f6f008 */
[----:B----4-:R-:W-:-:S13]  /*9690*/  @P2 R2UR UR4, R22 ;  /* 0x00000000160422ca */ /* 0x010fda00000e0000 */
[----:B------:R-:W-:Y:S02]  /*96a0*/  USHF.R.S32.HI UR9, URZ, 0x1f, UR4 ;  /* 0x0000001f3f097899 */ /* 0x000fe40008011404 */
[----:B------:R-:W-:Y:S02]  /*96b0*/  UMOV UR8, UR4 ;  /* 0x0000000400087c82 */ /* 0x000fe40008000000 */
[----:B------:R-:W-:-:S04]  /*96c0*/  UIMAD.WIDE.U32 UR10, UR43, UR10, UR8 ;  /* 0x0000000a2b0a72a5 */ /* 0x000fc8000f8e0008 */
[----:B------:R-:W-:Y:S02]  /*96d0*/  UIADD3 UR11, UR11, UR12, URZ ;  /* 0x0000000c0b0b7290 */ /* 0x000fe4000fffe03f */
[----:B------:R-:W-:Y:S02]  /*96e0*/  UIMAD UR12, UR19, UR16, URZ ;  /* 0x00000010130c72a4 */ /* 0x000fe4000f8e023f */
[----:B------:R-:W-:Y:S02]  /*96f0*/  UIMAD.WIDE.U32 UR10, UR7, UR16, UR10 ;  /* 0x00000010070a72a5 */ /* 0x000fe4000f8e000a */
[----:B------:R-:W-:-:S03]  /*9700*/  UIMAD UR12, UR7, UR17, UR12 ;  /* 0x00000011070c72a4 */ /* 0x000fc6000f8e020c */
[----:B------:R-:W-:Y:S01]  /*9710*/  ULDC.64 UR16, c[0x0][0xb88] ;  /* 0x0002e20000107ab9 */ /* 0x000fe20000000a00 */
[----:B------:R-:W-:Y:S02]  /*9720*/  IADD3 R4, P0, R4, UR10, RZ ;  /* 0x0000000a04047c10 */ /* 0x000fe4000ff1e0ff */
[----:B------:R-:W-:Y:S01]  /*9730*/  IMAD.U32 R9, RZ, RZ, UR12 ;  /* 0x0000000cff097e24 */ /* 0x000fe2000f8e00ff */
[----:B------:R-:W-:Y:S01]  /*9740*/  @UP0 ULEA UR10, UP1, UR40, UR14, 0x2 ;  /* 0x0000000e280a0291 */ /* 0x000fe2000f82103f */
[----:B------:R-:W-:Y:S01]  /*9750*/  IMAD R8, R5, UR16, RZ ;  /* 0x0000001005087c24 */ /* 0x000fe2000f8e02ff */
[----:B------:R-:W-:Y:S02]  /*9760*/  ULDC.64 UR12, c[0x0][0xb50] ;  /* 0x0002d400000c7ab9 */ /* 0x000fe40000000a00 */
[----:B------:R-:W-:Y:S01]  /*9770*/  IADD3.X R5, R6, UR11, R9, P0, !PT ;  /* 0x0000000b06057c10 */ /* 0x000fe200087fe409 */
[----:B------:R-:W-:Y:S01]  /*9780*/  @UP0 ULEA.HI.X UR11, UR40, UR15, UR41, 0x2, UP1 ;  /* 0x0000000f280b0291 */ /* 0x000fe200088f1429 */
[----:B------:R-:W-:Y:S01]  /*9790*/  ULDC UR14, c[0x0][0xa88] ;  /* 0x0002a200000e7ab9 */ /* 0x000fe20000000800 */
[----:B------:R-:W-:-:S02]  /*97a0*/  IMAD.U32 R12, RZ, RZ, UR10 ;  /* 0x0000000aff0c7e24 */ /* 0x000fc4000f8e00ff */
[----:B------:R-:W-:Y:S02]  /*97b0*/  IMAD.U32 R6, RZ, RZ, UR14 ;  /* 0x0000000eff067e24 */ /* 0x000fe4000f8e00ff */
[----:B------:R-:W-:-:S05]  /*97c0*/  IMAD.U32 R13, RZ, RZ, UR11 ;  /* 0x0000000bff0d7e24 */ /* 0x000fca000f8e00ff */
[----:B------:R0:W5:Y:S01]  /*97d0*/  @P3 LDG.E R6, desc[UR48][R12.64] ;  /* 0x000000300c063981 */ /* 0x000162000c1e1900 */
[C---:B------:R-:W-:Y:S02]  /*97e0*/  IMAD R9, R7.reuse, UR17, R8 ;  /* 0x0000001107097c24 */ /* 0x040fe4000f8e0208 */
[----:B------:R-:W-:-:S04]  /*97f0*/  IMAD.WIDE.U32 R4, R7, UR16, R4 ;  /* 0x0000001007047c25 */ /* 0x000fc8000f8e0004 */
[----:B------:R-:W-:Y:S01]  /*9800*/  IMAD.IADD R5, R5, 0x1, R9 ;  /* 0x0000000105057824 */ /* 0x000fe200078e0209 */
[----:B------:R-:W-:-:S04]  /*9810*/  LEA R7, P0, R4, UR12, 0x2 ;  /* 0x0000000c04077c11 */ /* 0x000fc8000f8010ff */
[----:B------:R-:W-:Y:S02]  /*9820*/  LEA.HI.X R10, R4, UR13, R5, 0x2, P0 ;  /* 0x0000000d040a7c11 */ /* 0x000fe400080f1405 */
[----:B------:R-:W-:Y:S01]  /*9830*/  MOV R8, UR42 ;  /* 0x0000002a00087c02 */ /* 0x000fe20008000f00 */
[----:B0-----:R-:W-:Y:S06]  /*9840*/  @P3 BRA `(.L_x_12845) ;  /* 0x0000000000103947 */ /* 0x001fec0003800000 */
[----:B------:R-:W-:Y:S05]  /*9850*/  @!P2 BRA `(.L_x_12845) ;  /* 0x00000000000ca947 */ /* 0x000fea0003800000 */
[----:B------:R-:W2:Y:S04]  /*9860*/  LDG.E R5, desc[UR48][R20.64] ;  /* 0x0000003014057981 */ /* 0x000ea8000c1e1900 */
[----:B-----5:R-:W2:Y:S02]  /*9870*/  LDG.E R6, desc[UR48][R20.64+0x4] ;  /* 0x0000043014067981 */ /* 0x020ea4000c1e1900 */
[----:B--2---:R-:W-:-:S07]  /*9880*/  IMAD.IADD R6, R6, 0x1, -R5 ;  /* 0x0000000106067824 */ /* 0x004fce00078e0a05 */
.L_x_12845:
[----:B------:R-:W2:Y:S01]  /*9890*/  LDL R9, [R1+0xc] ;  /* 0x00000c0001097983 */ /* 0x000ea20000100800 */
[----:B------:R-:W0:Y:S01]  /*98a0*/  S2R R4, SR_TID.X ;  /* 0x0000000000047919 */ /* 0x000e220000002100 */
[----:B------:R-:W-:Y:S01]  /*98b0*/  IMAD R5, R157, 0x40, R156 ;  /* 0x000000409d057824 */ /* 0x000fe200078e029c */
[----:B------:R-:W-:Y:S01]  /*98c0*/  ULDC.64 UR12, c[0x0][0xaa0] ;  /* 0x0002a800000c7ab9 */ /* 0x000fe20000000a00 */
[----:B------:R-:W-:Y:S02]  /*98d0*/  SHFL.IDX PT, R20, R7, RZ, 0x1c1f ;  /* 0x001c1fff07147589 */ /* 0x000fe400000e0000 */
[----:B------:R-:W-:Y:S02]  /*98e0*/  IMAD.WIDE R18, R5, 0x2, R18 ;  /* 0x0000000205127825 */ /* 0x000fe400078e0212 */
[----:B------:R-:W1:Y:S04]  /*98f0*/  SHFL.IDX PT, R21, R10, RZ, 0x1c1f ;  /* 0x001c1fff0a157589 */ /* 0x000e6800000e0000 */
[----:B------:R-:W-:Y:S01]  /*9900*/  SHFL.IDX PT, R22, R7, 0x1, 0x1c1f ;  /* 0x003c1f0007167f89 */ /* 0x000fe200000e0000 */
[----:B0-----:R-:W-:-:S05]  /*9910*/  VIADD R11, R4, 0xffffff80 ;  /* 0xffffff80040b7836 */ /* 0x001fca0000000000 */
[----:B------:R-:W-:-:S04]  /*9920*/  SHF.R.S32.HI R4, RZ, 0x1f, R11 ;  /* 0x0000001fff047819 */ /* 0x000fc8000001140b */
[----:B------:R-:W-:-:S04]  /*9930*/  LEA.HI R4, R4, R11, RZ, 0x7 ;  /* 0x0000000b04047211 */ /* 0x000fc800078f38ff */
[----:B------:R-:W-:Y:S01]  /*9940*/  LOP3.LUT R4, R4, 0xffffff80, RZ, 0xc0, !PT ;  /* 0xffffff8004047812 */ /* 0x000fe200078ec0ff */
[----:B------:R-:W0:Y:S04]  /*9950*/  SHFL.IDX PT, R23, R10, 0x1, 0x1c1f ;  /* 0x003c1f000a177f89 */ /* 0x000e2800000e0000 */
[----:B------:R-:W-:Y:S02]  /*9960*/  IMAD.IADD R4, R11, 0x1, -R4 ;  /* 0x000000010b047824 */ /* 0x000fe400078e0a04 */
[----:B-----5:R-:W-:-:S03]  /*9970*/  IMAD R31, R6, R29, RZ ;  /* 0x0000001d061f7224 */ /* 0x020fc600078e02ff */
[----:B------:R-:W-:Y:S02]  /*9980*/  LOP3.LUT P0, RZ, R4, 0x3, RZ, 0xc0, !PT ;  /* 0x0000000304ff7812 */ /* 0x000fe4000780c0ff */
[C---:B------:R-:W-:Y:S02]  /*9990*/  IADD3 R13, P4, R18.reuse, 0x3000, RZ ;  /* 0x00003000120d7810 */ /* 0x040fe40007f9e0ff */
[----:B------:R-:W-:Y:S02]  /*99a0*/  LOP3.LUT R5, R18, 0x380, RZ, 0xc0, !PT ;  /* 0x0000038012057812 */ /* 0x000fe400078ec0ff */
[----:B------:R-:W-:Y:S02]  /*99b0*/  LOP3.LUT R12, R13, 0x380, RZ, 0xc0, !PT ;  /* 0x000003800d0c7812 */ /* 0x000fe400078ec0ff */
[----:B------:R-:W-:Y:S02]  /*99c0*/  SHF.R.U64 R5, R5, 0x3, RZ ;  /* 0x0000000305057819 */ /* 0x000fe400000012ff */
[----:B------:R-:W-:-:S04]  /*99d0*/  SHF.R.U64 R12, R12, 0x3, RZ ;  /* 0x000000030c0c7819 */ /* 0x000fc800000012ff */
[----:B------:R-:W-:Y:S01]  /*99e0*/  LOP3.LUT R12, R12, R13, RZ, 0x3c, !PT ;  /* 0x0000000d0c0c7212 */ /* 0x000fe200078e3cff */
[----:B------:R-:W-:Y:S02]  /*99f0*/  IMAD.X R13, RZ, RZ, R19, P4 ;  /* 0x000000ffff0d7224 */ /* 0x000fe400020e0613 */
[----:B--2---:R-:W-:Y:S01]  /*9a00*/  IMAD R8, R8, 0xc0, R9 ;  /* 0x000000c008087824 */ /* 0x004fe200078e0209 */
[----:B------:R-:W-:-:S03]  /*9a10*/  IADD3 R9, P3, R18, 0x1800, RZ ;  /* 0x0000180012097810 */ /* 0x000fc60007f7e0ff */
[C---:B------:R-:W-:Y:S01]  /*9a20*/  VIADD R4, R8.reuse, 0x8 ;  /* 0x0000000808047836 */ /* 0x040fe20000000000 */
[-C--:B------:R-:W-:Y:S02]  /*9a30*/  ISETP.GE.OR P2, PT, R8, R31.reuse, P0 ;  /* 0x0000001f0800720c */ /* 0x080fe40000746670 */
[----:B------:R-:W-:Y:S02]  /*9a40*/  LOP3.LUT R8, R9, 0x380, RZ, 0xc0, !PT ;  /* 0x0000038009087812 */ /* 0x000fe400078ec0ff */
[----:B------:R-:W-:Y:S02]  /*9a50*/  ISETP.GE.OR P0, PT, R4, R31, P0 ;  /* 0x0000001f0400720c */ /* 0x000fe40000706670 */
[----:B------:R-:W-:Y:S02]  /*9a60*/  SHF.R.U64 R8, R8, 0x3, RZ ;  /* 0x0000000308087819 */ /* 0x000fe400000012ff */
[----:B------:R-:W-:Y:S01]  /*9a70*/  LOP3.LUT R4, R5, R18, RZ, 0x3c, !PT ;  /* 0x0000001205047212 */ /* 0x000fe200078e3cff */
[----:B------:R-:W-:Y:S01]  /*9a80*/  IMAD.MOV.U32 R5, RZ, RZ, R19 ;  /* 0x000000ffff057224 */ /* 0x000fe200078e0013 */
[----:B------:R-:W-:-:S02]  /*9a90*/  LOP3.LUT R8, R8, R9, RZ, 0x3c, !PT ;  /* 0x0000000908087212 */ /* 0x000fc400078e3cff */
[----:B------:R-:W-:Y:S01]  /*9aa0*/  IADD3.X R9, RZ, R19, RZ, P3, !PT ;  /* 0x00000013ff097210 */ /* 0x000fe20001ffe4ff */
[----:B-1----:R1:W-:Y:S04]  /*9ab0*/  @!P2 ST.E desc[UR48][R20.64], R3 ;  /* 0x000000031400a985 */ /* 0x0023e8000c101930 */
[----:B0-----:R0:W-:Y:S04]  /*9ac0*/  @!P0 ST.E desc[UR48][R22.64], R0 ;  /* 0x0000000016008985 */ /* 0x0011e8000c101930 */
[----:B------:R-:W2:Y:S04]  /*9ad0*/  LD.E.128 R4, desc[UR48][R4.64] ;  /* 0x0000003004047980 */ /* 0x000ea8000c101d00 */
[----:B------:R-:W3:Y:S04]  /*9ae0*/  LD.E.128 R8, desc[UR48][R8.64] ;  /* 0x0000003008087980 */ /* 0x000ee8000c101d00 */
[----:B------:R-:W4:Y:S01]  /*9af0*/  LD.E.128 R12, desc[UR48][R12.64] ;  /* 0x000000300c0c7980 */ /* 0x000f22000c101d00 */
[----:B------:R-:W-:-:S04]  /*9b00*/  IADD3 R24, P0, R18, 0x4800, RZ ;  /* 0x0000480012187810 */ /* 0x000fc80007f1e0ff */
[----:B------:R-:W-:-:S04]  /*9b10*/  LOP3.LUT R18, R24, 0x380, RZ, 0xc0, !PT ;  /* 0x0000038018127812 */ /* 0x000fc800078ec0ff */
[----:B-1----:R-:W-:Y:S02]  /*9b20*/  SHF.R.U64 R3, R18, 0x3, RZ ;  /* 0x0000000312037819 */ /* 0x002fe400000012ff */
[----:B------:R-:W1:Y:S01]  /*9b30*/  @P1 LDC R18, c[0x0][0xbec] ;  /* 0x0002fb00ff121b82 */ /* 0x000e620000000800 */
[----:B------:R-:W-:Y:S01]  /*9b40*/  IMAD.X R21, RZ, RZ, R19, P0 ;  /* 0x000000ffff157224 */ /* 0x000fe200000e0613 */
[----:B------:R-:W-:-:S06]  /*9b50*/  UIMAD UR10, UR9, UR12, URZ ;  /* 0x0000000c090a72a4 */ /* 0x000fcc000f8e023f */
[----:B------:R-:W1:Y:S01]  /*9b60*/  @P1 LDC R19, c[0x0][0xbf0] ;  /* 0x0002fc00ff131b82 */ /* 0x000e620000000800 */
[----:B------:R-:W-:Y:S02]  /*9b70*/  UIMAD.WIDE.U32 UR8, UR4, UR12, URZ ;  /* 0x0000000c040872a5 */ /* 0x000fe4000f8e003f */
[----:B------:R-:W-:Y:S01]  /*9b80*/  UIMAD UR10, UR4, UR13, UR10 ;  /* 0x0000000d040a72a4 */ /* 0x000fe2000f8e020a */
[----:B0-----:R-:W-:Y:S02]  /*9b90*/  IMAD R0, R155, 0x30, R157 ;  /* 0x000000309b007824 */ /* 0x001fe400078e029d */
[----:B------:R-:W-:Y:S01]  /*9ba0*/  ULDC.64 UR12, c[0x0][0xae8] ;  /* 0x0002ba00000c7ab9 */ /* 0x000fe20000000a00 */
[----:B------:R-:W-:Y:S01]  /*9bb0*/  IMAD.U32 R25, RZ, RZ, UR42 ;  /* 0x0000002aff197e24 */ /* 0x000fe2000f8e00ff */
[----:B------:R-:W-:Y:S02]  /*9bc0*/  UIADD3 UR9, UR9, UR10, URZ ;  /* 0x0000000a09097290 */ /* 0x000fe4000fffe03f */
[----:B------:R-:W-:Y:S01]  /*9bd0*/  UIMAD UR4, UR18, UR12, URZ ;  /* 0x0000000c120472a4 */ /* 0x000fe2000f8e023f */
[----:B------:R-:W-:Y:S01]  /*9be0*/  IMAD R25, R25, 0xc0, R0 ;  /* 0x000000c019197824 */ /* 0x000fe200078e0200 */
[----:B------:R-:W-:-:S02]  /*9bf0*/  UIMAD.WIDE.U32 UR8, UR43, UR12, UR8 ;  /* 0x0000000c2b0872a5 */ /* 0x000fc4000f8e0008 */
[----:B------:R-:W-:Y:S01]  /*9c00*/  UIMAD UR4, UR43, UR13, UR4 ;  /* 0x0000000d2b0472a4 */ /* 0x000fe2000f8e0204 */
[----:B------:R-:W-:Y:S01]  /*9c10*/  ULDC.64 UR10, c[0x0][0xaf0] ;  /* 0x0002bc00000a7ab9 */ /* 0x000fe20000000a00 */
[----:B-1----:R-:W-:Y:S02]  /*9c20*/  @P1 IMAD.HI.U32 R0, R25, R18, RZ ;  /* 0x0000001219001227 */ /* 0x002fe400078e00ff */
[----:B------:R-:W-:Y:S01]  /*9c30*/  UIADD3 UR9, UR9, UR4, URZ ;  /* 0x0000000409097290 */ /* 0x000fe2000fffe03f */
[----:B------:R-:W-:Y:S01]  /*9c40*/  LOP3.LUT R20, R3, R24, RZ, 0x3c, !PT ;  /* 0x0000001803147212 */ /* 0x000fe200078e3cff */
[----:B------:R-:W-:Y:S01]  /*9c50*/  UIMAD UR4, UR19, UR10, URZ ;  /* 0x0000000a130472a4 */ /* 0x000fe2000f8e023f */
[----:B------:R-:W-:Y:S01]  /*9c60*/  IMAD.MOV.U32 R3, RZ, RZ, R25 ;  /* 0x000000ffff037224 */ /* 0x000fe200078e0019 */
[----:B------:R-:W-:Y:S01]  /*9c70*/  UIMAD.WIDE.U32 UR8, UR7, UR10, UR8 ;  /* 0x0000000a070872a5 */ /* 0x000fe2000f8e0008 */
[----:B------:R-:W-:Y:S01]  /*9c80*/  @P1 SHF.R.U32.HI R3, RZ, R19, R0 ;  /* 0x00000013ff031219 */ /* 0x000fe20000011600 */
[----:B------:R-:W-:Y:S01]  /*9c90*/  UIMAD UR4, UR7, UR11, UR4 ;  /* 0x0000000b070472a4 */ /* 0x000fe2000f8e0204 */
[----:B------:R-:W-:Y:S01]  /*9ca0*/  MOV R32, UR42 ;  /* 0x0000002a00207c02 */ /* 0x000fe20008000f00 */
[----:B------:R-:W5:Y:S01]  /*9cb0*/  LD.E.128 R20, desc[UR48][R20.64] ;  /* 0x0000003014147980 */ /* 0x000f62000c101d00 */
[----:B------:R-:W-:Y:S01]  /*9cc0*/  SHF.R.S32.HI R0, RZ, 0x1f, R3 ;  /* 0x0000001fff007819 */ /* 0x000fe20000011403 */
[----:B------:R-:W-:Y:S01]  /*9cd0*/  UIADD3 UR4, UR9, UR4, URZ ;  /* 0x0000000409047290 */ /* 0x000fe2000fffe03f */
[----:B------:R-:W-:Y:S01]  /*9ce0*/  IADD3 R24, -R3, RZ, RZ ;  /* 0x000000ff03187210 */ /* 0x000fe20007ffe1ff */
        /* <DEDUP_REMOVED lines=19> */
[----:B------:R-:W-:-:S04]  /*9e20*/  IMAD.WIDE.U32 R18, R25, UR8, R18 ;  /* 0x0000000819127c25 */ /* 0x000fc8000f8e0012 */
[----:B------:R-:W-:Y:S01]  /*9e30*/  IMAD R3, R25, UR9, R0 ;  /* 0x0000000919037c24 */ /* 0x000fe2000f8e0200 */
[----:B------:R-:W-:Y:S02]  /*9e40*/  ULDC.64 UR8, c[0x0][0xa80] ;  /* 0x0002a00000087ab9 */ /* 0x000fe40000000a00 */
[----:B------:R-:W-:Y:S01]  /*9e50*/  LEA R26, P0, R18, UR8, 0x1 ;  /* 0x00000008121a7c11 */ /* 0x000fe2000f8008ff */
[----:B------:R-:W-:-:S04]  /*9e60*/  IMAD.IADD R3, R19, 0x1, R3 ;  /* 0x0000000113037824 */ /* 0x000fc800078e0203 */
[----:B0-----:R-:W0:Y:S01]  /*9e70*/  SHFL.IDX PT, R25, R26, RZ, 0x181f ;  /* 0x00181fff1a197589 */ /* 0x001e2200000e0000 */
[----:B------:R-:W-:Y:S01]  /*9e80*/  LEA.HI.X R30, R18, UR9, R3, 0x1, P0 ;  /* 0x00000009121e7c11 */ /* 0x000fe200080f0c03 */
[----:B------:R-:W-:Y:S02]  /*9e90*/  IMAD R32, R32, 0xc0, R157 ;  /* 0x000000c020207824 */ /* 0x000fe400078e029d */
[----:B------:R-:W1:Y:S04]  /*9ea0*/  SHFL.IDX PT, R33, R26, 0x1, 0x181f ;  /* 0x00381f001a217f89 */ /* 0x000e6800000e0000 */
[----:B------:R-:W1:Y:S01]  /*9eb0*/  SHFL.IDX PT, R37, R26, 0x2, 0x181f ;  /* 0x00581f001a257f89 */ /* 0x000e6200000e0000 */
[----:B------:R-:W-:-:S03]  /*9ec0*/  ISETP.GE.AND P0, PT, R156, UR4, PT ;  /* 0x000000049c007c0c */ /* 0x000fc6000bf06270 */
[----:B------:R-:W1:Y:S01]  /*9ed0*/  SHFL.IDX PT, R19, R30, RZ, 0x181f ;  /* 0x00181fff1e137589 */ /* 0x000e6200000e0000 */
[----:B------:R-:W-:-:S03]  /*9ee0*/  VIADD R0, R32, 0x30 ;  /* 0x0000003020007836 */ /* 0x000fc60000000000 */
[----:B------:R-:W1:Y:S01]  /*9ef0*/  SHFL.IDX PT, R29, R30, 0x1, 0x181f ;  /* 0x00381f001e1d7f89 */ /* 0x000e6200000e0000 */
[----:B------:R-:W-:-:S03]  /*9f00*/  VIADD R3, R32, 0x60 ;  /* 0x0000006020037836 */ /* 0x000fc60000000000 */
[----:B------:R-:W1:Y:S01]  /*9f10*/  SHFL.IDX PT, R35, R30, 0x2, 0x181f ;  /* 0x00581f001e237f89 */ /* 0x000e6200000e0000 */
[-C--:B------:R-:W-:Y:S02]  /*9f20*/  ISETP.GE.OR P1, PT, R32, R31.reuse, P0 ;  /* 0x0000001f2000720c */ /* 0x080fe40000726670 */
[-C--:B------:R-:W-:Y:S02]  /*9f30*/  ISETP.GE.OR P2, PT, R0, R31.reuse, P0 ;  /* 0x0000001f0000720c */ /* 0x080fe40000746670 */
[----:B------:R-:W-:Y:S01]  /*9f40*/  ISETP.GE.OR P3, PT, R3, R31, P0 ;  /* 0x0000001f0300720c */ /* 0x000fe20000766670 */
[----:B------:R-:W-:Y:S01]  /*9f50*/  UIADD3 UR4, UR39, 0x30820, URZ ;  /* 0x0003082027047890 */ /* 0x000fe2000fffe03f */
[----:B------:R-:W-:-:S03]  /*9f60*/  SHF.R.S32.HI R34, RZ, 0x1f, R156 ;  /* 0x0000001fff227819 */ /* 0x000fc6000001149c */
[----:B------:R-:W-:-:S04]  /*9f70*/  UPRMT UR4, URZ, 0x654, UR4 ;  /* 0x000006543f047896 */ /* 0x000fc80008000004 */
[C---:B0-----:R-:W-:Y:S02]  /*9f80*/  @!P1 LEA R18, P4, R156.reuse, R25, 0x1 ;  /* 0x000000199c129211 */ /* 0x041fe400078808ff */
[C---:B-1----:R-:W-:Y:S02]  /*9f90*/  @!P2 LEA R24, P5, R156.reuse, R33, 0x1 ;  /* 0x000000219c18a211 */ /* 0x042fe400078a08ff */
[C---:B------:R-:W-:Y:S01]  /*9fa0*/  @!P3 LEA R28, P6, R156.reuse, R37, 0x1 ;  /* 0x000000259c1cb211 */ /* 0x040fe200078c08ff */
[----:B------:R-:W-:Y:S01]  /*9fb0*/  SYNCS.ARRIVE.TRANS64.RED.A1T0 RZ, [UR4], RZ ;  /* 0x000000ffffff79a7 */ /* 0x000fe20008100404 */
[C-C-:B------:R-:W-:Y:S02]  /*9fc0*/  @!P1 LEA.HI.X R19, R156.reuse, R19, R34.reuse, 0x1, P4 ;  /* 0x000000139c139211 */ /* 0x140fe400020f0c22 */
[C-C-:B------:R-:W-:Y:S02]  /*9fd0*/  @!P2 LEA.HI.X R25, R156.reuse, R29, R34.reuse, 0x1, P5 ;  /* 0x0000001d9c19a211 */ /* 0x140fe400028f0c22 */
[----:B------:R-:W-:Y:S01]  /*9fe0*/  @!P3 LEA.HI.X R29, R156, R35, R34, 0x1, P6 ;  /* 0x000000239c1db211 */ /* 0x000fe200030f0c22 */
[----:B------:R-:W-:-:S05]  /*9ff0*/  VIADD R0, R32, 0x90 ;  /* 0x0000009020007836 */ /* 0x000fca0000000000 */
[----:B------:R-:W-:Y:S01]  /*a000*/  ISETP.GE.OR P0, PT, R0, R31, P0 ;  /* 0x0000001f0000720c */ /* 0x000fe20000706670 */
[----:B------:R0:W1:Y:S04]  /*a010*/  SHFL.IDX PT, R33, R26, 0x3, 0x181f ;  /* 0x00781f001a217f89 */ /* 0x00006800000e0000 */
[----:B------:R0:W0:Y:S04]  /*a020*/  SHFL.IDX PT, R3, R30, 0x3, 0x181f ;  /* 0x00781f001e037f89 */ /* 0x00002800000e0000 */
[----:B--2---:R2:W-:Y:S04]  /*a030*/  @!P1 ST.E.128 desc[UR48][R18.64], R4 ;  /* 0x0000000412009985 */ /* 0x0045e8000c101d30 */
[----:B---3--:R2:W-:Y:S04]  /*a040*/  @!P2 ST.E.128 desc[UR48][R24.64], R8 ;  /* 0x000000081800a985 */ /* 0x0085e8000c101d30 */
[----:B----4-:R2:W-:Y:S01]  /*a050*/  @!P3 ST.E.128 desc[UR48][R28.64], R12 ;  /* 0x0000000c1c00b985 */ /* 0x0105e2000c101d30 */
[----:B01----:R-:W-:Y:S05]  /*a060*/  @P0 BRA `(.L_x_12846) ;  /* 0x0000000800840947 */ /* 0x003fea0003800000 */
[----:B--2---:R-:W-:-:S04]  /*a070*/  LEA R4, P0, R156, R33, 0x1 ;  /* 0x000000219c047211 */ /* 0x004fc800078008ff */
[----:B------:R-:W-:-:S05]  /*a080*/  LEA.HI.X R5, R156, R3, R34, 0x1, P0 ;  /* 0x000000039c057211 */ /* 0x000fca00000f0c22 */
[----:B-----5:R0:W-:Y:S01]  /*a090*/  ST.E.128 desc[UR48][R4.64], R20 ;  /* 0x0000001404007985 */ /* 0x0201e2000c101d30 */
[----:B------:R-:W-:Y:S05]  /*a0a0*/  BRA `(.L_x_12846) ;  /* 0x0000000800747947 */ /* 0x000fea0003800000 */
.L_x_12844:
        /* <DEDUP_REMOVED lines=11> */
[----:B------:R-:W-:-:S03]  /*a160*/  UISETP.NE.U32.AND UP1, UPT, UR8, URZ, UPT ;  /* 0x0000003f0800728c */ /* 0x000fc6000bf25070 */
[----:B------:R-:W2:Y:S01]  /*a170*/  @P2 LDG.E R3, desc[UR48][R4.64] ;  /* 0x0000003004032981 */ /* 0x000ea2000c1e1900 */
[----:B------:R-:W-:Y:S01]  /*a180*/  UISETP.NE.AND.EX UP1, UPT, UR9, URZ, UPT, UP1 ;  /* 0x0000003f0900728c */ /* 0x000fe2000bf25310 */
[----:B------:R-:W-:-:S05]  /*a190*/  MOV R0, UR4 ;  /* 0x0000000400007c02 */ /* 0x000fca0008000f00 */
[----:B------:R-:W-:-:S05]  /*a1a0*/  PLOP3.LUT P3, PT, PT, PT, UP1, 0x80, 0x0 ;  /* 0x000000000000781c */ /* 0x000fca0003f6f018 */
[----:B------:R-:W-:-:S04]  /*a1b0*/  @UP1 ULEA UR8, UP2, UR40, UR8, 0x2 ;  /* 0x0000000828081291 */ /* 0x000fc8000f84103f */
[----:B------:R-:W-:Y:S02]  /*a1c0*/  @UP1 ULEA.HI.X UR9, UR40, UR9, UR41, 0x2, UP2 ;  /* 0x0000000928091291 */ /* 0x000fe400090f1429 */
[----:B------:R-:W-:-:S04]  /*a1d0*/  IMAD.U32 R6, RZ, RZ, UR8 ;  /* 0x00000008ff067e24 */ /* 0x000fc8000f8e00ff */
[----:B------:R-:W-:-:S05]  /*a1e0*/  IMAD.U32 R7, RZ, RZ, UR9 ;  /* 0x00000009ff077e24 */ /* 0x000fca000f8e00ff */
[----:B------:R1:W5:Y:S01]  /*a1f0*/  @P3 LDG.E R0, desc[UR48][R6.64] ;  /* 0x0000003006003981 */ /* 0x000362000c1e1900 */
[----:B0-----:R-:W-:Y:S01]  /*a200*/  ISETP.NE.AND P0, PT, R11, 0x1, PT ;  /* 0x000000010b00780c */ /* 0x001fe20003f05270 */
[----:B------:R-:W-:Y:S01]  /*a210*/  UMOV UR4, URZ ;  /* 0x0000003f00047c82 */ /* 0x000fe20008000000 */
[----:B------:R-:W-:Y:S01]  /*a220*/  USHF.R.S32.HI UR11, URZ, 0x1f, UR43 ;  /* 0x0000001f3f0b7899 */ /* 0x000fe2000801142b */
[----:B------:R-:W0:Y:S10]  /*a230*/  S2R R8, SR_TID.X ;  /* 0x0000000000087919 */ /* 0x000e340000002100 */
[----:B------:R-:W3:Y:S01]  /*a240*/  @P0 LDC R9, c[0x0][0xbec] ;  /* 0x0002fb00ff090b82 */ /* 0x000ee20000000800 */
[----:B0-----:R-:W-:-:S05]  /*a250*/  VIADD R8, R8, 0xffffff80 ;  /* 0xffffff8008087836 */ /* 0x001fca0000000000 */
[----:B------:R-:W-:Y:S02]  /*a260*/  ISETP.GE.AND P1, PT, R8, 0xc0, PT ;  /* 0x000000c00800780c */ /* 0x000fe40003f26270 */
[----:B--2---:R-:W-:-:S13]  /*a270*/  @P2 R2UR UR4, R3 ;  /* 0x00000000030422ca */ /* 0x004fda00000e0000 */
[----:B------:R-:W-:Y:S01]  /*a280*/  USHF.R.S32.HI UR10, URZ, 0x1f, UR4 ;  /* 0x0000001f3f0a7899 */ /* 0x000fe20008011404 */
[----:B-1-3--:R-:W-:Y:S11]  /*a290*/  @P3 BRA `(.L_x_12847) ;  /* 0x0000000000103947 */ /* 0x00aff60003800000 */
[----:B------:R-:W-:Y:S05]  /*a2a0*/  @!P2 BRA `(.L_x_12847) ;  /* 0x00000000000ca947 */ /* 0x000fea0003800000 */
[----:B------:R-:W2:Y:S04]  /*a2b0*/  LDG.E R3, desc[UR48][R4.64] ;  /* 0x0000003004037981 */ /* 0x000ea8000c1e1900 */
[----:B-----5:R-:W2:Y:S02]  /*a2c0*/  LDG.E R0, desc[UR48][R4.64+0x4] ;  /* 0x0000043004007981 */ /* 0x020ea4000c1e1900 */
[----:B--2---:R-:W-:-:S07]  /*a2d0*/  IMAD.IADD R0, R0, 0x1, -R3 ;  /* 0x0000000100007824 */ /* 0x004fce00078e0a03 */
.L_x_12847:
[----:B------:R-:W-:Y:S01]  /*a2e0*/  USEL UR40, UR40, URZ, !UP0 ;  /* 0x0000003f28287287 */ /* 0x000fe2000c000000 */
[----:B------:R-:W-:Y:S01]  /*a2f0*/  BSSY B1, `(.L_x_12848) ;  /* 0x000002d000017945 */ /* 0x000fe20003800000 */
[----:B------:R-:W-:-:S03]  /*a300*/  USEL UR41, UR41, URZ, !UP0 ;  /* 0x0000003f29297287 */ /* 0x000fc6000c000000 */
[----:B------:R-:W-:Y:S09]  /*a310*/  @P1 BRA `(.L_x_12849) ;  /* 0x0000000000a81947 */ /* 0x000ff20003800000 */
[----:B------:R-:W0:Y:S01]  /*a320*/  S2R R4, SR_TID.X ;  /* 0x0000000000047919 */ /* 0x000e220000002100 */
[----:B------:R-:W1:Y:S01]  /*a330*/  LDC R6, c[0x0][0xbe8] ;  /* 0x0002fa00ff067b82 */ /* 0x000e620000000800 */
[----:B------:R-:W-:-:S04]  /*a340*/  IMAD.U32 R3, RZ, RZ, UR42 ;  /* 0x0000002aff037e24 */ /* 0x000fc8000f8e00ff */
[----:B0-----:R-:W-:Y:S02]  /*a350*/  IMAD R3, R3, 0xc0, R4 ;  /* 0x000000c003037824 */ /* 0x001fe400078e0204 */
[----:B-1---5:R-:W-:-:S03]  /*a360*/  IMAD R4, R0, R6, RZ ;  /* 0x0000000600047224 */ /* 0x022fc600078e02ff */
[----:B------:R-:W-:-:S04]  /*a370*/  IADD3 R5, R3, -0x80, RZ ;  /* 0xffffff8003057810 */ /* 0x000fc80007ffe0ff */
[----:B------:R-:W-:-:S13]  /*a380*/  ISETP.GE.AND P1, PT, R5, R4, PT ;  /* 0x000000040500720c */ /* 0x000fda0003f26270 */
[----:B------:R-:W-:Y:S05]  /*a390*/  @P1 BRA `(.L_x_12849) ;  /* 0x0000000000881947 */ /* 0x000fea0003800000 */
[----:B------:R-:W-:Y:S01]  /*a3a0*/  ISETP.NE.AND P1, PT, R6, 0x1, PT ;  /* 0x000000010600780c */ /* 0x000fe20003f25270 */
[----:B------:R-:W-:Y:S01]  /*a3b0*/  ULDC.64 UR12, c[0x0][0xb90] ;  /* 0x0002e400000c7ab9 */ /* 0x000fe20000000a00 */
[----:B------:R-:W-:Y:S01]  /*a3c0*/  UMOV UR8, UR4 ;  /* 0x0000000400087c82 */ /* 0x000fe20008000000 */
[----:B------:R-:W-:Y:S01]  /*a3d0*/  UIMAD UR7, UR11, UR12, URZ ;  /* 0x0000000c0b0772a4 */ /* 0x000fe2000f8e023f */
[----:B------:R-:W-:Y:S02]  /*a3e0*/  UMOV UR9, UR10 ;  /* 0x0000000a00097c82 */ /* 0x000fe40008000000 */
[----:B------:R-:W-:Y:S02]  /*a3f0*/  UIMAD.WIDE.U32 UR8, UR43, UR12, UR8 ;  /* 0x0000000c2b0872a5 */ /* 0x000fe4000f8e0008 */
[----:B------:R-:W-:-:S03]  /*a400*/  UIMAD UR7, UR43, UR13, UR7 ;  /* 0x0000000d2b0772a4 */ /* 0x000fc6000f8e0207 */
[----:B------:R-:W-:Y:S02]  /*a410*/  ULDC.64 UR12, c[0x0][0xb98] ;  /* 0x0002e600000c7ab9 */ /* 0x000fe40000000a00 */
[----:B------:R-:W0:Y:S01]  /*a420*/  @P1 LDC R4, c[0x0][0xbec] ;  /* 0x0002fb00ff041b82 */ /* 0x000e220000000800 */
[----:B------:R-:W-:Y:S02]  /*a430*/  UIADD3 UR9, UR9, UR7, URZ ;  /* 0x0000000709097290 */ /* 0x000fe4000fffe03f */
[----:B------:R-:W-:Y:S02]  /*a440*/  UIMAD UR7, UR41, UR12, URZ ;  /* 0x0000000c290772a4 */ /* 0x000fe4000f8e023f */
[----:B------:R-:W-:Y:S02]  /*a450*/  UIMAD.WIDE.U32 UR8, UR40, UR12, UR8 ;  /* 0x0000000c280872a5 */ /* 0x000fe4000f8e0008 */
[----:B------:R-:W-:Y:S01]  /*a460*/  UIMAD UR7, UR40, UR13, UR7 ;  /* 0x0000000d280772a4 */ /* 0x000fe2000f8e0207 */
[----:B------:R-:W1:Y:S02]  /*a470*/  @P1 LDC R8, c[0x0][0xbf0] ;  /* 0x0002fc00ff081b82 */ /* 0x000e640000000800 */
[----:B------:R-:W-:Y:S01]  /*a480*/  ULDC.64 UR12, c[0x0][0xb88] ;  /* 0x0002e200000c7ab9 */ /* 0x000fe20000000a00 */
[----:B0-----:R-:W-:-:S04]  /*a490*/  @P1 IMAD.HI.U32 R3, R5, R4, RZ ;  /* 0x0000000405031227 */ /* 0x001fc800078e00ff */
[----:B------:R-:W-:Y:S01]  /*a4a0*/  IMAD.MOV.U32 R4, RZ, RZ, R5 ;  /* 0x000000ffff047224 */ /* 0x000fe200078e0005 */
        /* <DEDUP_REMOVED lines=17> */
.L_x_12849:
[----:B------:R-:W-:Y:S05]  /*a5c0*/  BSYNC B1 ;  /* 0x0000000000017941 */ /* 0x000fea0003800000 */
.L_x_12848:
[----:B------:R-:W1:Y:S01]  /*a5d0*/  @P0 LDC R5, c[0x0][0xbf0] ;  /* 0x0002fc00ff050b82 */ /* 0x000e620000000800 */
[----:B------:R-:W-:Y:S01]  /*a5e0*/  ULDC.64 UR12, c[0x0][0xaa0] ;  /* 0x0002a800000c7ab9 */ /* 0x000fe20000000a00 */
[----:B0-----:R-:W-:Y:S01]  /*a5f0*/  MOV R6, UR42 ;  /* 0x0000002a00067c02 */ /* 0x001fe20008000f00 */
[----:B------:R-:W-:Y:S01]  /*a600*/  UIMAD UR7, UR10, UR12, URZ ;  /* 0x0000000c0a0772a4 */ /* 0x000fe2000f8e023f */
[----:B------:R-:W-:Y:S01]  /*a610*/  IMAD R3, R155, 0x30, R157 ;  /* 0x000000309b037824 */ /* 0x000fe200078e029d */
[----:B------:R-:W-:Y:S01]  /*a620*/  UIMAD.WIDE.U32 UR8, UR4, UR12, URZ ;  /* 0x0000000c040872a5 */ /* 0x000fe2000f8e003f */
[----:B-----5:R-:W-:Y:S01]  /*a630*/  IMAD R25, R0, R11, RZ ;  /* 0x0000000b00197224 */ /* 0x020fe200078e02ff */
[----:B------:R-:W-:Y:S01]  /*a640*/  UIMAD UR7, UR4, UR13, UR7 ;  /* 0x0000000d040772a4 */ /* 0x000fe2000f8e0207 */
[----:B------:R-:W-:Y:S01]  /*a650*/  IMAD R6, R6, 0xc0, R3 ;  /* 0x000000c006067824 */ /* 0x000fe200078e0203 */
[----:B------:R-:W-:Y:S01]  /*a660*/  SHF.R.S32.HI R12, RZ, 0x1f, R156 ;  /* 0x0000001fff0c7819 */ /* 0x000fe2000001149c */
        /* <DEDUP_REMOVED lines=23> */
[----:B------:R-:W-:Y:S01]  /*a7e0*/  SHF.R.S32.HI R6, RZ, 0x1f, R7 ;  /* 0x0000001fff067819 */ /* 0x000fe20000011407 */
[C---:B------:R-:W-:Y:S01]  /*a7f0*/  IMAD R9, R3.reuse, UR11, R8 ;  /* 0x0000000b03097c24 */ /* 0x040fe2000f8e0208 */
[----:B------:R-:W-:Y:S01]  /*a800*/  ULDC UR4, c[0x0][0xac8] ;  /* 0x0002b20000047ab9 */ /* 0x000fe20000000800 */
[----:B------:R-:W-:-:S04]  /*a810*/  IMAD.WIDE.U32 R4, R3, UR10, R4 ;  /* 0x0000000a03047c25 */ /* 0x000fc8000f8e0004 */
[----:B------:R-:W-:Y:S01]  /*a820*/  IMAD R6, R6, UR8, RZ ;  /* 0x0000000806067c24 */ /* 0x000fe2000f8e02ff */
[----:B------:R-:W-:Y:S01]  /*a830*/  IADD3 R5, R5, R9, RZ ;  /* 0x0000000905057210 */ /* 0x000fe20007ffe0ff */
[----:B------:R-:W-:Y:S02]  /*a840*/  IMAD.U32 R8, RZ, RZ, UR42 ;  /* 0x0000002aff087e24 */ /* 0x000fe4000f8e00ff */
[C---:B------:R-:W-:Y:S02]  /*a850*/  IMAD R3, R7.reuse, UR9, R6 ;  /* 0x0000000907037c24 */ /* 0x040fe4000f8e0206 */
[----:B------:R-:W-:Y:S01]  /*a860*/  IMAD.WIDE.U32 R4, R7, UR8, R4 ;  /* 0x0000000807047c25 */ /* 0x000fe2000f8e0004 */
[----:B------:R-:W-:-:S03]  /*a870*/  ULDC.64 UR8, c[0x0][0xa80] ;  /* 0x0002a00000087ab9 */ /* 0x000fc60000000a00 */
[----:B------:R-:W-:Y:S01]  /*a880*/  IMAD.IADD R3, R5, 0x1, R3 ;  /* 0x0000000105037824 */ /* 0x000fe200078e0203 */
[----:B------:R-:W-:Y:S01]  /*a890*/  LEA R5, P0, R4, UR8, 0x1 ;  /* 0x0000000804057c11 */ /* 0x000fe2000f8008ff */
[----:B------:R-:W-:-:S03]  /*a8a0*/  IMAD R6, R8, 0xc0, R157 ;  /* 0x000000c008067824 */ /* 0x000fc600078e029d */
[----:B------:R-:W-:Y:S01]  /*a8b0*/  LEA.HI.X R10, R4, UR9, R3, 0x1, P0 ;  /* 0x00000009040a7c11 */ /* 0x000fe200080f0c03 */
[----:B------:R-:W0:Y:S01]  /*a8c0*/  SHFL.IDX PT, R9, R5, RZ, 0x181f ;  /* 0x00181fff05097589 */ /* 0x000e2200000e0000 */
[----:B------:R-:W-:Y:S01]  /*a8d0*/  ISETP.GE.AND P0, PT, R156, UR4, PT ;  /* 0x000000049c007c0c */ /* 0x000fe2000bf06270 */
[C---:B------:R-:W-:Y:S02]  /*a8e0*/  VIADD R0, R6.reuse, 0x30 ;  /* 0x0000003006007836 */ /* 0x040fe40000000000 */
[----:B------:R-:W1:Y:S01]  /*a8f0*/  SHFL.IDX PT, R13, R5, 0x1, 0x181f ;  /* 0x00381f00050d7f89 */ /* 0x000e6200000e0000 */
[C---:B------:R-:W-:Y:S01]  /*a900*/  VIADD R3, R6.reuse, 0x60 ;  /* 0x0000006006037836 */ /* 0x040fe20000000000 */
[CC--:B------:R-:W-:Y:S01]  /*a910*/  ISETP.GE.OR P3, PT, R6.reuse, R25.reuse, P0 ;  /* 0x000000190600720c */ /* 0x0c0fe20000766670 */
[----:B------:R-:W-:Y:S01]  /*a920*/  VIADD R4, R6, 0x90 ;  /* 0x0000009006047836 */ /* 0x000fe20000000000 */
[----:B------:R-:W2:Y:S01]  /*a930*/  SHFL.IDX PT, R19, R5, 0x2, 0x181f ;  /* 0x00581f0005137f89 */ /* 0x000ea200000e0000 */
[----:B------:R-:W-:-:S02]  /*a940*/  ISETP.GE.OR P2, PT, R0, R25, P0 ;  /* 0x000000190000720c */ /* 0x000fc40000746670 */
[-C--:B------:R-:W-:Y:S01]  /*a950*/  ISETP.GE.OR P1, PT, R3, R25.reuse, P0 ;  /* 0x000000190300720c */ /* 0x080fe20000726670 */
[----:B------:R-:W3:Y:S01]  /*a960*/  SHFL.IDX PT, R7, R10, RZ, 0x181f ;  /* 0x00181fff0a077589 */ /* 0x000ee200000e0000 */
[----:B------:R-:W-:-:S03]  /*a970*/  ISETP.GE.OR P0, PT, R4, R25, P0 ;  /* 0x000000190400720c */ /* 0x000fc60000706670 */
[----:B------:R3:W4:Y:S04]  /*a980*/  SHFL.IDX PT, R23, R5, 0x3, 0x181f ;  /* 0x00781f0005177f89 */ /* 0x00072800000e0000 */
[----:B------:R-:W4:Y:S04]  /*a990*/  SHFL.IDX PT, R11, R10, 0x1, 0x181f ;  /* 0x00381f000a0b7f89 */ /* 0x000f2800000e0000 */
[----:B------:R-:W4:Y:S01]  /*a9a0*/  SHFL.IDX PT, R15, R10, 0x2, 0x181f ;  /* 0x00581f000a0f7f89 */ /* 0x000f2200000e0000 */
[----:B0-----:R-:W-:-:S03]  /*a9b0*/  @!P3 LEA R4, P6, R156, R9, 0x1 ;  /* 0x000000099c04b211 */ /* 0x001fc600078c08ff */
[----:B------:R4:W0:Y:S01]  /*a9c0*/  SHFL.IDX PT, R21, R10, 0x3, 0x181f ;  /* 0x00781f000a157f89 */ /* 0x00082200000e0000 */
[C---:B-1----:R-:W-:Y:S02]  /*a9d0*/  @!P2 LEA R6, P5, R156.reuse, R13, 0x1 ;  /* 0x0000000d9c06a211 */ /* 0x042fe400078a08ff */
[C---:B--2---:R-:W-:Y:S02]  /*a9e0*/  @!P1 LEA R8, P4, R156.reuse, R19, 0x1 ;  /* 0x000000139c089211 */ /* 0x044fe400078808ff */
[C---:B---3--:R-:W-:Y:S02]  /*a9f0*/  @!P3 LEA.HI.X R5, R156.reuse, R7, R12, 0x1, P6 ;  /* 0x000000079c05b211 */ /* 0x048fe400030f0c0c */
[----:B----4-:R-:W-:-:S03]  /*aa00*/  @!P0 LEA R10, P6, R156, R23, 0x1 ;  /* 0x000000179c0a8211 */ /* 0x010fc600078c08ff */
[----:B------:R1:W-:Y:S01]  /*aa10*/  @!P3 ST.E.128 desc[UR48][R4.64], RZ ;  /* 0x000000ff0400b985 */ /* 0x0003e2000c101d30 */
[C-C-:B------:R-:W-:Y:S02]  /*aa20*/  @!P2 LEA.HI.X R7, R156.reuse, R11, R12.reuse, 0x1, P5 ;  /* 0x0000000b9c07a211 */ /* 0x140fe400028f0c0c */
[----:B------:R-:W-:-:S03]  /*aa30*/  @!P1 LEA.HI.X R9, R156, R15, R12, 0x1, P4 ;  /* 0x0000000f9c099211 */ /* 0x000fc600020f0c0c */
[----:B------:R1:W-:Y:S01]  /*aa40*/  @!P2 ST.E.128 desc[UR48][R6.64], RZ ;  /* 0x000000ff0600a985 */ /* 0x0003e2000c101d30 */
[----:B0-----:R-:W-:-:S03]  /*aa50*/  @!P0 LEA.HI.X R11, R156, R21, R12, 0x1, P6 ;  /* 0x000000159c0b8211 */ /* 0x001fc600030f0c0c */
[----:B------:R1:W-:Y:S04]  /*aa60*/  @!P1 ST.E.128 desc[UR48][R8.64], RZ ;  /* 0x000000ff08009985 */ /* 0x0003e8000c101d30 */
[----:B------:R1:W-:Y:S02]  /*aa70*/  @!P0 ST.E.128 desc[UR48][R10.64], RZ ;  /* 0x000000ff0a008985 */ /* 0x0003e4000c101d30 */
.L_x_12846:
[----:B------:R-:W-:Y:S05]  /*aa80*/  BSYNC B0 ;  /* 0x0000000000007941 */ /* 0x000fea0003800000 */
.L_x_12843:
[----:B------:R-:W-:Y:S02]  /*aa90*/  ULDC UR4, c[0x0][0xc3c] ;  /* 0x00030f0000047ab9 */ /* 0x000fe40000000800 */
[----:B------:R-:W-:-:S13]  /*aaa0*/  ISETP.GE.AND P0, PT, R27, UR4, PT ;  /* 0x000000041b007c0c */ /* 0x000fda000bf06270 */
[----:B------:R-:W-:Y:S05]  /*aab0*/  @!P0 BRA `(.L_x_12850) ;  /* 0xffffff6400408947 */ /* 0x000fea000383ffff */
[----:B------:R-:W-:Y:S05]  /*aac0*/  EXIT ;  /* 0x000000000000794d */ /* 0x000fea0003800000 */
.L_x_12819:
[----:B------:R-:W-:-:S08]  /*aad0*/  NOP ;  /* 0x0000000000007918 */ /* 0x000fd00000000000 */
[----:B------:R-:W0:-:S00]  /*aae0*/  USETMAXREG.DEALLOC.CTAPOOL 0x20 ;  /* 0x00000020000079c8 */ /* 0x000e0000080e0500 */
[----:B0-----:R-:W-:-:S06]  /*aaf0*/  LOP3.LUT R0, R0, 0x3, RZ, 0xc0, !PT ;  /* 0x0000000300007812 */ /* 0x001fcc00078ec0ff */
[----:B------:R-:W0:Y:S02]  /*ab00*/  SHFL.IDX PT, R0, R0, RZ, 0x1f ;  /* 0x00001fff00007589 */ /* 0x000e2400000e0000 */
[----:B0-----:R-:W-:Y:S02]  /*ab10*/  ISETP.NE.AND P0, PT, R0, RZ, PT ;  /* 0x000000ff0000720c */ /* 0x001fe40003f05270 */
[----:B------:R-:W-:Y:S02]  /*ab20*/  MOV R0, RZ ;  /* 0x000000ff00007202 */ /* 0x000fe40000000f00 */
        /* <DEDUP_REMOVED lines=10> */
.L_x_12851:
        /* <DEDUP_REMOVED lines=42> */
.L_x_12857:
        /* <DEDUP_REMOVED lines=12> */
.L_x_12856:
[----:B------:R-:W-:Y:S05]  /*af30*/  BSYNC B0 ;  /* 0x0000000000007941 */ /* 0x000fea0003800000 */
.L_x_12855:
        /* <DEDUP_REMOVED lines=21> */
.L_x_12853:
        /* <DEDUP_REMOVED lines=15> */
.L_x_12858:
[----:B---3--:R-:W-:Y:S01]  /*b180*/  IMAD R16, R16, UR5, R9 ;  /* 0x0000000510107c24 */ /* 0x008fe2000f8e0209 */
[----:B0-----:R-:W-:Y:S01]  /*b190*/  IABS R2, R0 ;  /* 0x0000000000027213 */ /* 0x001fe20000000000 */
[----:B-12---:R-:W-:Y:S02]  /*b1a0*/  IMAD.MOV R7, RZ, RZ, -R3 ;  /* 0x000000ffff077224 */ /* 0x006fe400078e0a03 */
[----:B------:R-:W-:Y:S01]  /*b1b0*/  VIADD R19, R19, UR4 ;  /* 0x0000000413137c36 */ /* 0x000fe20008000000 */
[----:B------:R-:W-:Y:S01]  /*b1c0*/  IADD3 R9, -R16, UR6, RZ ;  /* 0x0000000610097c10 */ /* 0x000fe2000fffe1ff */
[----:B------:R-:W-:Y:S01]  /*b1d0*/  IMAD.MOV R8, RZ, RZ, -R2 ;  /* 0x000000ffff087224 */ /* 0x000fe200078e0a02 */
[----:B------:R-:W-:Y:S01]  /*b1e0*/  MOV R2, RZ ;  /* 0x000000ff00027202 */ /* 0x000fe20000000f00 */
[----:B------:R-:W-:Y:S01]  /*b1f0*/  IMAD R7, R7, R4, RZ ;  /* 0x0000000407077224 */ /* 0x000fe200078e02ff */
[----:B------:R-:W-:-:S03]  /*b200*/  IABS R6, R9 ;  /* 0x0000000900067213 */ /* 0x000fc60000000000 */
        /* <DEDUP_REMOVED lines=19> */
.L_x_12854:
[----:B------:R-:W-:Y:S01]  /*b340*/  IMAD.MOV.U32 R17, RZ, RZ, RZ ;  /* 0x000000ffff117224 */ /* 0x000fe200078e00ff */
[----:B------:R-:W-:Y:S01]  /*b350*/  MOV R18, RZ ;  /* 0x000000ff00127202 */ /* 0x000fe20000000f00 */
[----:B------:R-:W-:-:S07]  /*b360*/  IMAD.U32 R16, RZ, RZ, UR6 ;  /* 0x00000006ff107e24 */ /* 0x000fce000f8e00ff */
.L_x_12859:
[----:B------:R-:W-:-:S13]  /*b370*/  ISETP.NE.AND P0, PT, R5, RZ, PT ;  /* 0x000000ff0500720c */ /* 0x000fda0003f05270 */
[----:B------:R-:W0:Y:S01]  /*b380*/  @!P0 S2R R3, SR_CgaCtaId ;  /* 0x0000000000038919 */ /* 0x000e220000008800 */
[----:B------:R-:W-:-:S04]  /*b390*/  @!P0 MOV R0, 0x400 ;  /* 0x0000040000008802 */ /* 0x000fc80000000f00 */
[----:B0-----:R-:W-:-:S05]  /*b3a0*/  @!P0 LEA R0, R3, R0, 0x18 ;  /* 0x0000000003008211 */ /* 0x001fca00078ec0ff */
[----:B------:R2:W-:Y:S01]  /*b3b0*/  @!P0 STS.128 [R0+0x308d0], R16 ;  /* 0x0308d01000008388 */ /* 0x0005e20000000c00 */
[----:B------:R-:W-:Y:S06]  /*b3c0*/  BAR.ARV 0x5, 0x200 ;  /* 0x0148000000007b1d */ /* 0x000fec0000002000 */
.L_x_12852:
        /* <DEDUP_REMOVED lines=11> */
[----:B------:R-:W-:Y:S01]  /*b480*/  MOV R26, 0x1 ;  /* 0x00000001001a7802 */ /* 0x000fe20000000f00 */
[----:B------:R-:W-:Y:S01]  /*b490*/  IMAD.MOV.U32 R23, RZ, RZ, RZ ;  /* 0x000000ffff177224 */ /* 0x000fe200078e00ff */
[----:B------:R-:W-:Y:S01]  /*b4a0*/  ULDC UR37, c[0x0][0xc] ;  /* 0x0000030000257ab9 */ /* 0x000fe20000000800 */
[----:B------:R-:W-:Y:S01]  /*b4b0*/  ULDC.64 UR38, c[0x0][0x198] ;  /* 0x0000660000267ab9 */ /* 0x000fe20000000a00 */
[----:B---3--:R-:W-:-:S06]  /*b4c0*/  ULEA UR4, UR5, UR4, 0x18 ;  /* 0x0000000405047291 */ /* 0x008fcc000f8ec03f */
[----:B------:R-:W-:Y:S01]  /*b4d0*/  IMAD.U32 R22, RZ, RZ, UR4 ;  /* 0x00000004ff167e24 */ /* 0x000fe2000f8e00ff */
[C---:B-1----:R-:W-:Y:S01]  /*b4e0*/  LOP3.LUT R4, R5.reuse, 0x7f, RZ, 0xc0, !PT ;  /* 0x0000007f05047812 */ /* 0x042fe200078ec0ff */
[----:B--2---:R-:W-:-:S04]  /*b4f0*/  IMAD.SHL.U32 R0, R5, 0x8, RZ ;  /* 0x0000000805007824 */ /* 0x004fc800078e00ff */
[----:B------:R-:W-:Y:S01]  /*b500*/  IMAD.SHL.U32 R3, R4, 0x8, RZ ;  /* 0x0000000804037824 */ /* 0x000fe200078e00ff */
[----:B0-----:R-:W-:Y:S02]  /*b510*/  LOP3.LUT R2, R0, 0x1f8, RZ, 0xc0, !PT ;  /* 0x000001f800027812 */ /* 0x001fe400078ec0ff */
[----:B------:R-:W-:Y:S02]  /*b520*/  SHF.R.U32.HI R4, RZ, 0x3, R4 ;  /* 0x00000003ff047819 */ /* 0x000fe40000011604 */
[----:B------:R-:W-:-:S04]  /*b530*/  LOP3.LUT R2, R2, 0x38, R5, 0x78, !PT ;  /* 0x0000003802027812 */ /* 0x000fc800078e7805 */
[----:B------:R-:W-:Y:S01]  /*b540*/  LOP3.LUT R3, R2, 0x200, R3, 0xf8, !PT ;  /* 0x0000020002037812 */ /* 0x000fe200078ef803 */
[----:B------:R-:W-:-:S04]  /*b550*/  IMAD.SHL.U32 R2, R5, 0x10, RZ ;  /* 0x0000001005027824 */ /* 0x000fc800078e00ff */
[----:B------:R-:W-:Y:S01]  /*b560*/  IMAD R0, R3, 0x2, R22 ;  /* 0x0000000203007824 */ /* 0x000fe200078e0216 */
[----:B------:R-:W-:-:S04]  /*b570*/  LOP3.LUT R2, R4, 0x70, R2, 0xf8, !PT ;  /* 0x0000007004027812 */ /* 0x000fc800078ef802 */
[----:B------:R4:W-:Y:S03]  /*b580*/  STL [R1+0x4], R0 ;  /* 0x0000040001007387 */ /* 0x0009e60000100800 */
.L_x_12950:
[----:B0-----:R-:W0:Y:S02]  /*b590*/  LDC.64 R2, c[0x0][0xc88] ;  /* 0x00032200ff027b82 */ /* 0x001e240000000a00 */
[----:B0-----:R-:W-:-:S05]  /*b5a0*/  IMAD.WIDE R2, R19, 0x4, R2 ;  /* 0x0000000413027825 */ /* 0x001fca00078e0202 */
[----:B------:R-:W2:Y:S01]  /*b5b0*/  LDG.E R9, desc[UR48][R2.64] ;  /* 0x0000003002097981 */ /* 0x000ea2000c1e1900 */
[----:B------:R-:W-:Y:S05]  /*b5c0*/  YIELD ;  /* 0x0000000000007946 */ /* 0x000fea0003800000 */
[----:B------:R-:W-:Y:S01]  /*b5d0*/  ULDC.64 UR4, c[0x0][0xa28] ;  /* 0x00028a0000047ab9 */ /* 0x000fe20000000a00 */
[----:B----4-:R-:W-:Y:S01]  /*b5e0*/  IMAD.MOV.U32 R0, RZ, RZ, RZ ;  /* 0x000000ffff007224 */ /* 0x010fe200078e00ff */
[----:B------:R-:W-:Y:S01]  /*b5f0*/  ISETP.NE.U32.AND P0, PT, RZ, UR4, PT ;  /* 0x00000004ff007c0c */ /* 0x000fe2000bf05070 */
[----:B------:R-:W-:Y:S01]  /*b600*/  ULDC.64 UR6, c[0x0][0xa18] ;  /* 0x0002860000067ab9 */ /* 0x000fe20000000a00 */
[----:B------:R-:W-:Y:S01]  /*b610*/  MOV R6, RZ ;  /* 0x000000ff00067202 */ /* 0x000fe20000000f00 */
[----:B------:R-:W-:Y:S01]  /*b620*/  ULDC.64 UR8, c[0x0][0xa08] ;  /* 0x0002820000087ab9 */ /* 0x000fe20000000a00 */
[----:B------:R-:W-:-:S02]  /*b630*/  ISETP.NE.AND.EX P0, PT, RZ, UR5, PT, P0 ;  /* 0x00000005ff007c0c */ /* 0x000fc4000bf05300 */
[----:B-12---:R-:W-:Y:S01]  /*b640*/  SHF.R.S32.HI R4, RZ, 0x1f, R9 ;  /* 0x0000001fff047819 */ /* 0x006fe20000011409 */
        /* <DEDUP_REMOVED lines=8> */
[----:B------:R1:W5:Y:S01]  /*b6d0*/  @P0 LDG.E R0, desc[UR48][R2.64] ;  /* 0x0000003002000981 */ /* 0x000362000c1e1900 */
        /* <DEDUP_REMOVED lines=29> */
[----:B------:R-:W2:Y:S04]  /*b8b0*/  LDG.E R7, desc[UR48][R2.64] ;  /* 0x0000003002077981 */ /* 0x000ea8000c1e1900 */
[----:B0-----:R-:W2:Y:S02]  /*b8c0*/  LDG.E R8, desc[UR48][R2.64+0x4] ;  /* 0x0000043002087981 */ /* 0x001ea4000c1e1900 */
[----:B--2---:R-:W-:-:S05]  /*b8d0*/  IMAD.IADD R2, R8, 0x1, -R7 ;  /* 0x0000000108027824 */ /* 0x004fca00078e0a07 */
[----:B------:R1:W-:Y:S02]  /*b8e0*/  STL [R1+0x24], R2 ;  /* 0x0000240201007387 */ /* 0x0003e40000100800 */
.L_x_12861:
[----:B------:R-:W-:Y:S01]  /*b8f0*/  ULDC.64 UR4, c[0x0][0xa20] ;  /* 0x0002880000047ab9 */ /* 0x000fe20000000a00 */
[----:B-----5:R-:W-:Y:S01]  /*b900*/  IMAD.IADD R28, R28, 0x1, R0 ;  /* 0x000000011c1c7824 */ /* 0x020fe200078e0200 */
[----:B------:R-:W-:Y:S02]  /*b910*/  ISETP.NE.U32.AND P1, PT, RZ, UR4, PT ;  /* 0x00000004ff007c0c */ /* 0x000fe4000bf25070 */
[----:B------:R-:W-:Y:S02]  /*b920*/  MOV R25, R9 ;  /* 0x0000000900197202 */ /* 0x000fe40000000f00 */
[----:B------:R-:W-:-:S13]  /*b930*/  ISETP.NE.AND.EX P1, PT, RZ, UR5, PT, P1 ;  /* 0x00000005ff007c0c */ /* 0x000fda000bf25310 */
[----:B------:R-:W-:Y:S05]  /*b940*/  @!P1 BRA `(.L_x_12862) ;  /* 0x0000000000109947 */ /* 0x000fea0003800000 */
[----:B-1----:R-:W-:-:S04]  /*b950*/  IADD3 R2, P0, R24, UR4, RZ ;  /* 0x0000000418027c10 */ /* 0x002fc8000ff1e0ff */
[----:B------:R-:W-:-:S05]  /*b960*/  IADD3.X R3, R29, UR5, RZ, P0, !PT ;  /* 0x000000051d037c10 */ /* 0x000fca00087fe4ff */
[----:B------:R1:W5:Y:S01]  /*b970*/  LDG.E R6, desc[UR48][R2.64] ;  /* 0x0000003002067981 */ /* 0x000362000c1e1900 */
[----:B------:R-:W-:Y:S05]  /*b980*/  BRA `(.L_x_12863) ;  /* 0x0000000000107947 */ /* 0x000fea0003800000 */
.L_x_12862:
[----:B------:R-:W-:Y:S05]  /*b990*/  @!P0 BRA `(.L_x_12863) ;  /* 0x00000000000c8947 */ /* 0x000fea0003800000 */
[----:B------:R-:W2:Y:S04]  /*b9a0*/  LDG.E R6, desc[UR48][R4.64] ;  /* 0x0000003004067981 */ /* 0x000ea8000c1e1900 */
[----:B------:R-:W2:Y:S02]  /*b9b0*/  LDG.E R3, desc[UR48][R4.64+0x4] ;  /* 0x0000043004037981 */ /* 0x000ea4000c1e1900 */
[----:B--2---:R-:W-:-:S07]  /*b9c0*/  IMAD.IADD R6, R3, 0x1, -R6 ;  /* 0x0000000103067824 */ /* 0x004fce00078e0a06 */
.L_x_12863:
[----:B-1---5:R-:W-:Y:S01]  /*b9d0*/  IMAD.IADD R2, R6, 0x1, -R0 ;  /* 0x0000000106027824 */ /* 0x022fe200078e0a00 */
[----:B------:R-:W-:Y:S03]  /*b9e0*/  BSSY B7, `(.L_x_12864) ;  /* 0x000035b000077945 */ /* 0x000fe60003800000 */
[C---:B------:R-:W-:Y:S01]  /*b9f0*/  VIADD R0, R2.reuse, 0xbf ;  /* 0x000000bf02007836 */ /* 0x040fe20000000000 */
[----:B------:R1:W-:Y:S01]  /*ba00*/  STL [R1+0x20], R2 ;  /* 0x0000200201007387 */ /* 0x0003e20000100800 */
[----:B------:R-:W-:Y:S02]  /*ba10*/  ISETP.GT.AND P0, PT, R2, RZ, PT ;  /* 0x000000ff0200720c */ /* 0x000fe40003f04270 */
[----:B------:R-:W-:-:S05]  /*ba20*/  IMAD.HI R0, R0, 0x2aaaaaab, RZ ;  /* 0x2aaaaaab00007827 */ /* 0x000fca00078e02ff */
[----:B------:R-:W-:-:S04]  /*ba30*/  SHF.R.U32.HI R3, RZ, 0x1f, R0 ;  /* 0x0000001fff037819 */ /* 0x000fc80000011600 */
[----:B------:R-:W-:-:S05]  /*ba40*/  LEA.HI.SX32 R0, R0, R3, 0x1b ;  /* 0x0000000300007211 */ /* 0x000fca00078fdaff */
[----:B------:R1:W-:Y:S01]  /*ba50*/  STL [R1+0x10], R0 ;  /* 0x0000100001007387 */ /* 0x0003e20000100800 */
[----:B------:R-:W-:Y:S05]  /*ba60*/  @P0 BRA `(.L_x_12865) ;  /* 0x0000000000440947 */ /* 0x000fea0003800000 */
[----:B-1----:R-:W1:Y:S02]  /*ba70*/  S2R R2, SR_TID.X ;  /* 0x0000000000027919 */ /* 0x002e640000002100 */
[----:B-1----:R-:W-:-:S04]  /*ba80*/  LOP3.LUT R2, R2, 0x7f, RZ, 0xc0, !PT ;  /* 0x0000007f02027812 */ /* 0x002fc800078ec0ff */
[----:B------:R-:W-:-:S13]  /*ba90*/  ISETP.NE.AND P0, PT, R2, RZ, PT ;  /* 0x000000ff0200720c */ /* 0x000fda0003f05270 */
[----:B------:R-:W-:Y:S05]  /*baa0*/  @P0 BRA `(.L_x_12866) ;  /* 0x0000003400380947 */ /* 0x000fea0003800000 */
[----:B------:R-:W1:Y:S01]  /*bab0*/  S2R R5, SR_LANEID ;  /* 0x0000000000057919 */ /* 0x000e620000000000 */
[----:B------:R-:W-:Y:S01]  /*bac0*/  VOTEU.ANY UR4, UPT, PT ;  /* 0x0000000000047886 */ /* 0x000fe200038e0100 */
[----:B------:R-:W2:Y:S01]  /*bad0*/  LDC.64 R2, c[0x0][0xc60] ;  /* 0x00031800ff027b82 */ /* 0x000ea20000000a00 */
[----:B------:R-:W1:Y:S02]  /*bae0*/  FLO.U32 R0, UR4 ;  /* 0x0000000400007d00 */ /* 0x000e6400080e0000 */
[----:B-1----:R-:W-:-:S06]  /*baf0*/  ISETP.EQ.U32.AND P0, PT, R0, R5, PT ;  /* 0x000000050000720c */ /* 0x002fcc0003f02070 */
[----:B------:R-:W2:Y:S07]  /*bb00*/  POPC R5, UR4 ;  /* 0x0000000400057d09 */ /* 0x000eae0008000000 */
[----:B--2---:R-:W2:Y:S01]  /*bb10*/  @P0 ATOMG.E.ADD.STRONG.GPU PT, R3, desc[UR48][R2.64], R5 ;  /* 0x00000005020309a8 */ /* 0x004ea200081ee1f0 */
[----:B------:R-:W1:Y:S02]  /*bb20*/  S2R R4, SR_LTMASK ;  /* 0x0000000000047919 */ /* 0x000e640000003900 */
[----:B-1----:R-:W-:-:S04]  /*bb30*/  LOP3.LUT R4, R4, UR4, RZ, 0xc0, !PT ;  /* 0x0000000404047c12 */ /* 0x002fc8000f8ec0ff */
[----:B------:R-:W1:Y:S01]  /*bb40*/  POPC R7, R4 ;  /* 0x0000000400077309 */ /* 0x000e620000000000 */
[----:B--2---:R-:W1:Y:S02]  /*bb50*/  SHFL.IDX PT, R0, R3, R0, 0x1f ;  /* 0x00001f0003007589 */ /* 0x004e6400000e0000 */
[----:B-1----:R-:W-:Y:S01]  /*bb60*/  IADD3 R16, R0, UR37, R7 ;  /* 0x0000002500107c10 */ /* 0x002fe2000fffe007 */
[----:B------:R-:W-:Y:S06]  /*bb70*/  BRA `(.L_x_12866) ;  /* 0x0000003400047947 */ /* 0x000fec0003800000 */
.L_x_12865:
        /* <DEDUP_REMOVED lines=16> */
[----:B0-----:R-:W-:Y:S02]  /*bc80*/  IMAD.MOV.U32 R8, RZ, RZ, 0x70 ;  /* 0x00000070ff087424 */ /* 0x001fe400078e00ff */
[----:B------:R-:W-:-:S07]  /*bc90*/  IMAD.MOV.U32 R13, RZ, RZ, RZ ;  /* 0x000000ffff0d7224 */ /* 0x000fce00078e00ff */
[----:B------:R-:W-:-:S07]  /*bca0*/  LEPC R20, `(.L_x_12868) ;  /* 0x000000001014794e */ /* 0x000fce0000000000 */
[----:B-1----:R-:W-:Y:S05]  /*bcb0*/  CALL.ABS.NOINC R2 ;  /* 0x0000000002007343 */ /* 0x002fea0003c00000 */
.L_x_12868:
[----:B------:R-:W-:Y:S05]  /*bcc0*/  BSYNC B6 ;  /* 0x0000000000067941 */ /* 0x000fea0003800000 */
.L_x_12867:
        /* <DEDUP_REMOVED lines=15> */
[----:B0-----:R-:W-:Y:S02]  /*bdc0*/  IMAD.MOV.U32 R8, RZ, RZ, 0x70 ;  /* 0x00000070ff087424 */ /* 0x001fe400078e00ff */
[----:B------:R-:W-:Y:S02]  /*bdd0*/  IMAD.MOV.U32 R12, RZ, RZ, 0x1 ;  /* 0x00000001ff0c7424 */ /* 0x000fe400078e00ff */
[----:B-1----:R-:W-:-:S07]  /*bde0*/  IMAD.MOV.U32 R13, RZ, RZ, RZ ;  /* 0x000000ffff0d7224 */ /* 0x002fce00078e00ff */
[----:B------:R-:W-:-:S07]  /*bdf0*/  LEPC R20, `(.L_x_12871) ;  /* 0x000000001014794e */ /* 0x000fce0000000000 */
[----:B--2---:R-:W-:Y:S05]  /*be00*/  CALL.ABS.NOINC R2 ;  /* 0x0000000002007343 */ /* 0x004fea0003c00000 */
.L_x_12871:
        /* <DEDUP_REMOVED lines=16> */
.L_x_12870:
[----:B------:R-:W-:Y:S05]  /*bf10*/  BSYNC B6 ;  /* 0x0000000000067941 */ /* 0x000fea0003800000 */
.L_x_12869:
        /* <DEDUP_REMOVED lines=21> */
.L_x_12966:
        /* <DEDUP_REMOVED lines=8> */
.L_x_12969:
        /* <DEDUP_REMOVED lines=11> */
[----:B------:R-:W-:-:S04]  /*c1a0*/  @P0 SHF.R.U32.HI R4, RZ, R5, R0 ;  /* 0x00000005ff040219 */ /* 0x000fc80000011600 */
[----:B------:R-:W-:Y:S02]  /*c1b0*/  IADD3 R0, -R4, RZ, RZ ;  /* 0x000000ff04007210 */ /* 0x000fe40007ffe1ff */
[----:B------:R-:W-:-:S03]  /*c1c0*/  SHF.R.S32.HI R5, RZ, 0x1f, R4 ;  /* 0x0000001fff057819 */ /* 0x000fc60000011404 */
        /* <DEDUP_REMOVED lines=8> */
.L_x_12875:
[----:B-1----:R-:W-:Y:S01]  /*c250*/  IMAD R0, R23, 0x8, R22 ;  /* 0x0000000817007824 */ /* 0x002fe200078e0216 */
[----:B--2---:R-:W-:-:S04]  /*c260*/  SHF.L.U32 R2, R26, 0x1f, RZ ;  /* 0x0000001f1a027819 */ /* 0x004fc800000006ff */
[----:B------:R-:W1:Y:S02]  /*c270*/  SYNCS.PHASECHK.TRANS64.TRYWAIT P0, [R0+URZ+0x30840], R2 ;  /* 0x03084002000075a7 */ /* 0x000e64000800017f */
[----:B-1----:R-:W-:Y:S05]  /*c280*/  @!P0 BRA `(.L_x_12876) ;  /* 0x0000003c00748947 */ /* 0x002fea0003800000 */
.L_x_12970:
        /* <DEDUP_REMOVED lines=11> */
.L_x_12877:
[----:B------:R-:W-:Y:S01]  /*c340*/  R2UR UR9, R0 ;  /* 0x00000000000972ca */ /* 0x000fe200000e0000 */
[----:B-1----:R-:W-:Y:S01]  /*c350*/  IMAD R0, R23, 0x6000, R22 ;  /* 0x0000600017007824 */ /* 0x002fe200078e0216 */
[----:B------:R-:W-:Y:S01]  /*c360*/  R2UR UR11, R27 ;  /* 0x000000001b0b72ca */ /* 0x000fe200000e0000 */
[----:B------:R-:W-:Y:S01]  /*c370*/  UIADD3 UR6, UP0, UR38, 0x370, URZ ;  /* 0x0000037026067890 */ /* 0x000fe2000ff1e03f */
[----:B------:R-:W-:Y:S01]  /*c380*/  R2UR UR4, R28 ;  /* 0x000000001c0472ca */ /* 0x000fe200000e0000 */
[----:B------:R-:W-:Y:S01]  /*c390*/  UMOV UR5, 0x14f00000 ;  /* 0x14f0000000057882 */ /* 0x000fe20000000000 */
[----:B------:R-:W-:Y:S01]  /*c3a0*/  R2UR UR8, R0 ;  /* 0x00000000000872ca */ /* 0x000fe200000e0000 */
[----:B------:R-:W-:Y:S01]  /*c3b0*/  UIADD3.X UR7, URZ, UR39, URZ, UP0, !UPT ;  /* 0x000000273f077290 */ /* 0x000fe200087fe43f */
[----:B------:R-:W-:Y:S01]  /*c3c0*/  R2UR UR12, R18 ;  /* 0x00000000120c72ca */ /* 0x000fe200000e0000 */
[----:B------:R-:W-:Y:S01]  /*c3d0*/  UMOV UR10, URZ ;  /* 0x0000003f000a7c82 */ /* 0x000fe20008000000 */
[----:B-----5:R-:W-:-:S02]  /*c3e0*/  R2UR UR13, R24 ;  /* 0x00000000180d72ca */ /* 0x020fc400000e0000 */
[----:B------:R-:W-:Y:S01]  /*c3f0*/  PLOP3.LUT P0, PT, PT, PT, PT, 0x80, 0x0 ;  /* 0x000000000000781c */ /* 0x000fe20003f0f070 */
[----:B------:R-:W-:-:S03]  /*c400*/  UIADD3 UR9, UR9, 0x30830, URZ ;  /* 0x0003083009097890 */ /* 0x000fc6000fffe03f */
[----:B------:R-:W-:Y:S01]  /*c410*/  P2R R0, PR, RZ, 0x1 ;  /* 0x00000001ff007803 */ /* 0x000fe20000000000 */
[----:B------:R-:W-:Y:S02]  /*c420*/  UIMAD UR11, UR11, 0xc0, UR4 ;  /* 0x000000c00b0b78a4 */ /* 0x000fe4000f8e0204 */
[----:B------:R-:W-:Y:S01]  /*c430*/  UIADD3 UR8, UR8, 0x12400, URZ ;  /* 0x0001240008087890 */ /* 0x000fe2000fffe03f */
[----:B------:R-:W-:Y:S01]  /*c440*/  UMOV UR4, 0x0 ;  /* 0x0000000000047882 */ /* 0x000fe20000000000 */
[----:B------:R2:W-:Y:S07]  /*c450*/  STL [R1], R0 ;  /* 0x0000000001007387 */ /* 0x0005ee0000100800 */
[----:B------:R2:W-:Y:S01]  /*c460*/  UTMALDG.4D [UR8], [UR6], desc[UR4] ;  /* 0x00000408060075b4 */ /* 0x0005e20008019000 */
[----:B------:R-:W-:-:S02]  /*c470*/  NOP ;  /* 0x0000000000007918 */ /* 0x000fc40000000000 */
.L_x_12873:
[----:B------:R-:W3:Y:S04]  /*c480*/  LDL.LU R4, [R1+0x18] ;  /* 0x0000180001047983 */ /* 0x000ee80000300800 */
[----:B------:R-:W4:Y:S04]  /*c490*/  LDL.LU R6, [R1+0x8] ;  /* 0x0000080001067983 */ /* 0x000f280000300800 */
[----:B------:R-:W5:Y:S01]  /*c4a0*/  LDL.LU R3, [R1+0x1c] ;  /* 0x00001c0001037983 */ /* 0x000f620000300800 */
[----:B------:R-:W-:Y:S05]  /*c4b0*/  WARPSYNC.ALL ;  /* 0x0000000000007948 */ /* 0x000fea0003800000 */
[----:B--2---:R-:W-:Y:S01]  /*c4c0*/  ULDC.64 UR6, c[0x0][0xa00] ;  /* 0x0002800000067ab9 */ /* 0x004fe20000000a00 */
[----:B------:R-:W-:Y:S01]  /*c4d0*/  ULDC.64 UR4, c[0x0][0x298] ;  /* 0x0000a60000047ab9 */ /* 0x000fe20000000a00 */
[----:B------:R-:W-:Y:S01]  /*c4e0*/  BAR.SYNC.DEFER_BLOCKING 0x8, 0x200 ;  /* 0x0208000000007b1d */ /* 0x000fe20000010000 */
[----:B------:R-:W-:Y:S01]  /*c4f0*/  ISETP.NE.U32.AND P0, PT, RZ, UR6, PT ;  /* 0x00000006ff007c0c */ /* 0x000fe2000bf05070 */
[----:B-1----:R-:W-:-:S03]  /*c500*/  VIADD R0, R22, 0xc400 ;  /* 0x0000c40016007836 */ /* 0x002fc60000000000 */
        /* <DEDUP_REMOVED lines=21> */
[----:B------:R-:W-:Y:S01]  /*c660*/  MOV R4, UR6 ;  /* 0x0000000600047c02 */ /* 0x000fe20008000f00 */
[----:B------:R-:W-:Y:S01]  /*c670*/  IMAD.U32 R5, RZ, RZ, UR7 ;  /* 0x00000007ff057e24 */ /* 0x000fe2000f8e00ff */
[----:B------:R-:W1:Y:S01]  /*c680*/  LDC.64 R2, c[0x4][R2] ;  /* 0x0100000002027b82 */ /* 0x000e620000000a00 */
[----:B------:R-:W-:Y:S01]  /*c690*/  IMAD.U32 R6, RZ, RZ, UR8 ;  /* 0x00000008ff067e24 */ /* 0x000fe2000f8e00ff */
[----:B0-----:R-:W-:Y:S01]  /*c6a0*/  MOV R8, 0x70 ;  /* 0x0000007000087802 */ /* 0x001fe20000000f00 */
[----:B------:R-:W-:Y:S02]  /*c6b0*/  IMAD.U32 R7, RZ, RZ, UR9 ;  /* 0x00000009ff077e24 */ /* 0x000fe4000f8e00ff */
[----:B------:R-:W-:-:S02]  /*c6c0*/  IMAD.U32 R10, RZ, RZ, UR4 ;  /* 0x00000004ff0a7e24 */ /* 0x000fc4000f8e00ff */
[----:B------:R-:W-:Y:S02]  /*c6d0*/  IMAD.U32 R11, RZ, RZ, UR5 ;  /* 0x00000005ff0b7e24 */ /* 0x000fe4000f8e00ff */
[----:B------:R-:W-:Y:S02]  /*c6e0*/  IMAD.MOV.U32 R12, RZ, RZ, 0x1 ;  /* 0x00000001ff0c7424 */ /* 0x000fe400078e00ff */
[----:B------:R-:W-:-:S07]  /*c6f0*/  IMAD.MOV.U32 R13, RZ, RZ, RZ ;  /* 0x000000ffff0d7224 */ /* 0x000fce00078e00ff */
[----:B------:R-:W-:-:S07]  /*c700*/  LEPC R20, `(.L_x_12879) ;  /* 0x000000001014794e */ /* 0x000fce0000000000 */
[----:B-1----:R-:W-:Y:S05]  /*c710*/  CALL.ABS.NOINC R2 ;  /* 0x0000000002007343 */ /* 0x002fea0003c00000 */
.L_x_12879:
[----:B------:R-:W-:Y:S05]  /*c720*/  BSYNC B6 ;  /* 0x0000000000067941 */ /* 0x000fea0003800000 */
.L_x_12878:
        /* <DEDUP_REMOVED lines=8> */
[----:B------:R-:W4:Y:S04]  /*c7b0*/  LDL.LU R4, [R1+0x8] ;  /* 0x0000080001047983 */ /* 0x000f280000300800 */
[----:B------:R0:W5:Y:S01]  /*c7c0*/  LDL R10, [R1+0x4] ;  /* 0x00000400010a7983 */ /* 0x0001620000100800 */
[----:B-1----:R-:W-:-:S13]  /*c7d0*/  ISETP.NE.AND P0, PT, R9, 0x1, PT ;  /* 0x000000010900780c */ /* 0x002fda0003f05270 */
[----:B------:R-:W1:Y:S08]  /*c7e0*/  @P0 LDC R5, c[0x0][0x44c] ;  /* 0x00011300ff050b82 */ /* 0x000e700000000800 */
[----:B0-----:R-:W0:Y:S01]  /*c7f0*/  @P0 LDC R8, c[0x0][0x450] ;  /* 0x00011400ff080b82 */ /* 0x001e220000000800 */
[----:B------:R-:W0:Y:S01]  /*c800*/  S2R R11, SR_TID.X ;  /* 0x00000000000b7919 */ /* 0x000e220000002100 */
[----:B--2---:R-:W-:-:S02]  /*c810*/  IMAD.MOV.U32 R3, RZ, RZ, R0 ;  /* 0x000000ffff037224 */ /* 0x004fc400078e0000 */
        /* <DEDUP_REMOVED lines=11> */
[----:B------:R-:W4:Y:S03]  /*c8d0*/  @P0 LDC R4, c[0x0][0x450] ;  /* 0x00011400ff040b82 */ /* 0x000f260000000800 */
[----:B------:R-:W-:Y:S02]  /*c8e0*/  IADD3 R3, R3, R0, RZ ;  /* 0x0000000003037210 */ /* 0x000fe40007ffe0ff */
[----:B--2---:R-:W-:-:S04]  /*c8f0*/  LOP3.LUT R20, R20, 0x7f, RZ, 0xc0, !PT ;  /* 0x0000007f14147812 */ /* 0x004fc800078ec0ff */
[----:B------:R-:W-:Y:S01]  /*c900*/  SHF.R.U32.HI R20, RZ, 0x3, R20 ;  /* 0x00000003ff147819 */ /* 0x000fe20000011614 */
[----:B---3--:R-:W-:-:S05]  /*c910*/  IMAD.SHL.U32 R6, R21, 0x10, RZ ;  /* 0x0000001015067824 */ /* 0x008fca00078e00ff */
[----:B------:R-:W-:-:S05]  /*c920*/  LOP3.LUT R6, R20, 0x70, R6, 0xf8, !PT ;  /* 0x0000007014067812 */ /* 0x000fca00078ef806 */
[----:B------:R-:W-:-:S04]  /*c930*/  IMAD R6, R17, 0xc0, R6 ;  /* 0x000000c011067824 */ /* 0x000fc800078e0206 */
[----:B-1----:R-:W-:-:S04]  /*c940*/  @P0 IMAD.HI.U32 R0, R6, R5, RZ ;  /* 0x0000000506000227 */ /* 0x002fc800078e00ff */
[----:B------:R-:W-:Y:S01]  /*c950*/  IMAD.MOV.U32 R5, RZ, RZ, R6 ;  /* 0x000000ffff057224 */ /* 0x000fe200078e0006 */
[----:B----4-:R-:W-:-:S04]  /*c960*/  @P0 SHF.R.U32.HI R5, RZ, R4, R0 ;  /* 0x00000004ff050219 */ /* 0x010fc80000011600 */
[----:B------:R-:W-:-:S05]  /*c970*/  SHF.R.S32.HI R0, RZ, 0x1f, R5 ;  /* 0x0000001fff007819 */ /* 0x000fca0000011405 */
[----:B------:R-:W-:-:S04]  /*c980*/  IMAD R0, R0, UR4, RZ ;  /* 0x0000000400007c24 */ /* 0x000fc8000f8e02ff */
[C---:B------:R-:W-:Y:S02]  /*c990*/  IMAD R7, R5.reuse, UR5, R0 ;  /* 0x0000000505077c24 */ /* 0x040fe4000f8e0200 */
[----:B------:R-:W-:Y:S02]  /*c9a0*/  IMAD.MOV R0, RZ, RZ, -R5 ;  /* 0x000000ffff007224 */ /* 0x000fe400078e0a05 */
[----:B------:R-:W-:-:S04]  /*c9b0*/  IMAD.WIDE.U32 R4, R5, UR4, R2 ;  /* 0x0000000405047c25 */ /* 0x000fc8000f8e0002 */
[----:B------:R-:W-:Y:S02]  /*c9c0*/  IMAD R0, R9, R0, R6 ;  /* 0x0000000009007224 */ /* 0x000fe400078e0206 */
[----:B------:R-:W-:-:S03]  /*c9d0*/  IMAD.IADD R5, R5, 0x1, R7 ;  /* 0x0000000105057824 */ /* 0x000fc600078e0207 */
[----:B------:R-:W-:-:S05]  /*c9e0*/  SHF.R.S32.HI R7, RZ, 0x1f, R0 ;  /* 0x0000001fff077819 */ /* 0x000fca0000011400 */
[----:B------:R-:W-:Y:S02]  /*c9f0*/  IMAD R7, R7, UR6, RZ ;  /* 0x0000000607077c24 */ /* 0x000fe4000f8e02ff */
[----:B------:R-:W-:-:S04]  /*ca00*/  IMAD.WIDE.U32 R4, R0, UR6, R4 ;  /* 0x0000000600047c25 */ /* 0x000fc8000f8e0004 */
[----:B------:R-:W-:-:S04]  /*ca10*/  IMAD R7, R0, UR7, R7 ;  /* 0x0000000700077c24 */ /* 0x000fc8000f8e0207 */
[----:B------:R-:W-:Y:S02]  /*ca20*/  IMAD.IADD R5, R5, 0x1, R7 ;  /* 0x0000000105057824 */ /* 0x000fe400078e0207 */
[----:B------:R-:W1:Y:S01]  /*ca30*/  @P0 LDC R7, c[0x0][0x44c] ;  /* 0x00011300ff070b82 */ /* 0x000e620000000800 */
[----:B------:R-:W-:-:S04]  /*ca40*/  LEA R0, P1, R4, UR8, 0x1 ;  /* 0x0000000804007c11 */ /* 0x000fc8000f8208ff */
[----:B------:R-:W-:Y:S01]  /*ca50*/  LEA.HI.X R4, R4, UR9, R5, 0x1, P1 ;  /* 0x0000000904047c11 */ /* 0x000fe200088f0c05 */
[----:B------:R-:W-:-:S05]  /*ca60*/  VIADD R5, R6, 0x80 ;  /* 0x0000008006057836 */ /* 0x000fca0000000000 */
[----:B------:R-:W-:Y:S01]  /*ca70*/  MOV R6, R5 ;  /* 0x0000000500067202 */ /* 0x000fe20000000f00 */
[----:B-1----:R-:W-:-:S05]  /*ca80*/  @P0 IMAD.HI.U32 R7, R5, R7, RZ ;  /* 0x0000000705070227 */ /* 0x002fca00078e00ff */
[----:B0-----:R-:W-:-:S05]  /*ca90*/  @P0 SHF.R.U32.HI R6, RZ, R8, R7 ;  /* 0x00000008ff060219 */ /* 0x001fca0000011607 */
[----:B------:R-:W-:-:S04]  /*caa0*/  IMAD.MOV R7, RZ, RZ, -R6 ;  /* 0x000000ffff077224 */ /* 0x000fc800078e0a06 */
[----:B------:R-:W-:Y:S01]  /*cab0*/  IMAD R5, R9, R7, R5 ;  /* 0x0000000709057224 */ /* 0x000fe200078e0205 */
[----:B------:R-:W-:Y:S01]  /*cac0*/  SHF.R.S32.HI R7, RZ, 0x1f, R6 ;  /* 0x0000001fff077819 */ /* 0x000fe20000011406 */
[----:B------:R-:W-:-:S04]  /*cad0*/  IMAD.WIDE.U32 R2, R6, UR4, R2 ;  /* 0x0000000406027c25 */ /* 0x000fc8000f8e0002 */
[----:B------:R-:W-:Y:S01]  /*cae0*/  IMAD R7, R7, UR4, RZ ;  /* 0x0000000407077c24 */ /* 0x000fe2000f8e02ff */
[----:B------:R-:W-:-:S03]  /*caf0*/  ULDC UR4, c[0x0][0x2b8] ;  /* 0x0000ae0000047ab9 */ /* 0x000fc60000000800 */
[----:B------:R-:W-:Y:S01]  /*cb00*/  IMAD R7, R6, UR5, R7 ;  /* 0x0000000506077c24 */ /* 0x000fe2000f8e0207 */
[----:B------:R-:W-:Y:S01]  /*cb10*/  SHF.R.S32.HI R6, RZ, 0x1f, R5 ;  /* 0x0000001fff067819 */ /* 0x000fe20000011405 */
[----:B------:R-:W-:Y:S02]  /*cb20*/  IMAD.SHL.U32 R20, R11, 0x8, RZ ;  /* 0x000000080b147824 */ /* 0x000fe400078e00ff */
        /* <DEDUP_REMOVED lines=8> */
[----:B------:R-:W-:Y:S01]  /*cbb0*/  UMOV UR4, 0xffffffff ;  /* 0xffffffff00047882 */ /* 0x000fe20000000000 */
[----:B------:R-:W-:Y:S02]  /*cbc0*/  LOP3.LUT R21, R11, 0x7f, RZ, 0xc0, !PT ;  /* 0x0000007f0b157812 */ /* 0x000fe400078ec0ff */
[----:B------:R-:W-:Y:S02]  /*cbd0*/  LEA.HI.X R2, R2, UR9, R6, 0x1, P1 ;  /* 0x0000000902027c11 */ /* 0x000fe400088f0c06 */
[----:B------:R-:W-:Y:S01]  /*cbe0*/  SHF.R.U32.HI R21, RZ, 0x3, R21 ;  /* 0x00000003ff157819 */ /* 0x000fe20000011615 */
[----:B------:R-:W-:Y:S06]  /*cbf0*/  BRA.DIV UR4, `(.L_x_12880) ;  /* 0x00000036042c7947 */ /* 0x000fec000b800000 */
[----:B------:R-:W2:Y:S01]  /*cc00*/  LDL.LU R6, [R1+0x24] ;  /* 0x0000240001067983 */ /* 0x000ea20000300800 */
[----:B------:R-:W-:-:S03]  /*cc10*/  IMAD R17, R17, 0xc0, R21 ;  /* 0x000000c011117824 */ /* 0x000fc600078e0215 */
[----:B------:R-:W0:Y:S04]  /*cc20*/  SHFL.IDX PT, R7, R0, RZ, 0x181f ;  /* 0x00181fff00077589 */ /* 0x000e2800000e0000 */
[----:B------:R-:W-:Y:S04]  /*cc30*/  SHFL.IDX PT, R8, R5, RZ, 0x181f ;  /* 0x00181fff05087589 */ /* 0x000fe800000e0000 */
        /* <DEDUP_REMOVED lines=9> */
[----:B-----5:R0:W-:Y:S02]  /*ccd0*/  @!P1 LDGSTS.E.BYPASS.LTC128B.128 [R10+0xc400], desc[UR48][R6.64], !P0 ;  /* 0x0c400000060a9fae */ /* 0x0201e4000c101d70 */
[----:B0-----:R-:W-:Y:S02]  /*cce0*/  IADD3 R6, R17, 0x10, RZ ;  /* 0x0000001011067810 */ /* 0x001fe40007ffe0ff */
[----:B------:R-:W0:Y:S02]  /*ccf0*/  SHFL.IDX PT, R7, R0, 0x1, 0x181f ;  /* 0x00381f0000077f89 */ /* 0x000e2400000e0000 */
[----:B------:R-:W-:Y:S02]  /*cd00*/  ISETP.GE.AND P1, PT, R6, R3, PT ;  /* 0x000000030600720c */ /* 0x000fe40003f26270 */
[----:B------:R-:W1:Y:S11]  /*cd10*/  SHFL.IDX PT, R6, R4, 0x1, 0x181f ;  /* 0x00381f0004067f89 */ /* 0x000e7600000e0000 */
[----:B0-----:R-:W-:-:S05]  /*cd20*/  @!P1 LEA R7, P2, R20, R7, 0x1 ;  /* 0x0000000714079211 */ /* 0x001fca00078408ff */
[----:B-1----:R-:W-:-:S05]  /*cd30*/  @!P1 IMAD.X R6, RZ, RZ, R6, P2 ;  /* 0x000000ffff069224 */ /* 0x002fca00010e0606 */
[----:B------:R-:W-:-:S04]  /*cd40*/  @!P1 LOP3.LUT R7, R7, R6, RZ, 0x3c, !PT ;  /* 0x0000000607079212 */ /* 0x000fc800078e3cff */
[----:B------:R-:W-:-:S04]  /*cd50*/  @!P1 LOP3.LUT R6, R7, R6, RZ, 0x3c, !PT ;  /* 0x0000000607069212 */ /* 0x000fc800078e3cff */
[----:B------:R-:W-:-:S05]  /*cd60*/  @!P1 LOP3.LUT R7, R7, R6, RZ, 0x3c, !PT ;  /* 0x0000000607079212 */ /* 0x000fca00078e3cff */
[----:B------:R0:W-:Y:S02]  /*cd70*/  @!P1 LDGSTS.E.BYPASS.LTC128B.128 [R10+0xcc00], desc[UR48][R6.64], !P0 ;  /* 0x0cc00000060a9fae */ /* 0x0001e4000c101d70 */
[----:B0-----:R-:W-:Y:S02]  /*cd80*/  VIADD R6, R17, 0x20 ;  /* 0x0000002011067836 */ /* 0x001fe40000000000 */
        /* <DEDUP_REMOVED lines=49> */
[----:B------:R0:W-:Y:S04]  /*d0a0*/  @!P1 LDGSTS.E.BYPASS.LTC128B.128 [R10+0xf400], desc[UR48][R6.64], !P0 ;  /* 0x0f400000060a9fae */ /* 0x0001e8000c101d70 */
[----:B0-----:R0:W1:Y:S02]  /*d0b0*/  SHFL.IDX PT, R6, R0, 0x7, 0x181f ;  /* 0x00f81f0000067f89 */ /* 0x00106400000e0000 */
[----:B0-----:R-:W-:-:S04]  /*d0c0*/  IADD3 R0, R17, 0x80, RZ ;  /* 0x0000008011007810 */ /* 0x001fc80007ffe0ff */
[----:B------:R-:W-:Y:S01]  /*d0d0*/  ISETP.GE.AND P2, PT, R0, R3, PT ;  /* 0x000000030000720c */ /* 0x000fe20003f46270 */
[----:B------:R-:W-:-:S05]  /*d0e0*/  VIADD R0, R17, 0x70 ;  /* 0x0000007011007836 */ /* 0x000fca0000000000 */
[----:B------:R-:W-:Y:S02]  /*d0f0*/  ISETP.GE.AND P1, PT, R0, R3, PT ;  /* 0x000000030000720c */ /* 0x000fe40003f26270 */
[----:B------:R-:W0:Y:S11]  /*d100*/  SHFL.IDX PT, R0, R2, RZ, 0x181f ;  /* 0x00181fff02007589 */ /* 0x000e3600000e0000 */
[----:B-1----:R-:W-:-:S05]  /*d110*/  @!P1 LEA R6, P3, R20, R6, 0x1 ;  /* 0x0000000614069211 */ /* 0x002fca00078608ff */
[----:B------:R-:W-:-:S04]  /*d120*/  @!P1 IMAD.X R4, RZ, RZ, R4, P3 ;  /* 0x000000ffff049224 */ /* 0x000fc800018e0604 */
[----:B------:R-:W-:-:S05]  /*d130*/  @!P1 IMAD.MOV.U32 R7, RZ, RZ, R4 ;  /* 0x000000ffff079224 */ /* 0x000fca00078e0004 */
[----:B------:R1:W-:Y:S02]  /*d140*/  @!P1 LDGSTS.E.BYPASS.LTC128B.128 [R10+0xfc00], desc[UR48][R6.64], !P0 ;  /* 0x0fc00000060a9fae */ /* 0x0003e4000c101d70 */
[----:B-1----:R-:W-:-:S05]  /*d150*/  @!P2 LEA R6, P1, R20, R8, 0x1 ;  /* 0x000000081406a211 */ /* 0x002fca00078208ff */
[----:B0-----:R-:W-:-:S04]  /*d160*/  @!P2 IMAD.X R0, RZ, RZ, R0, P1 ;  /* 0x000000ffff00a224 */ /* 0x001fc800008e0600 */
[----:B------:R-:W-:Y:S01]  /*d170*/  @!P2 IMAD.MOV.U32 R7, RZ, RZ, R0 ;  /* 0x000000ffff07a224 */ /* 0x000fe200078e0000 */
[----:B------:R-:W-:-:S04]  /*d180*/  IADD3 R0, R17, 0x90, RZ ;  /* 0x0000009011007810 */ /* 0x000fc80007ffe0ff */
        /* <DEDUP_REMOVED lines=8> */
[----:B------:R0:W-:Y:S02]  /*d210*/  @!P1 LDGSTS.E.BYPASS.LTC128B.128 [R10+0x10c00], desc[UR48][R6.64], !P0 ;  /* 0x10c00000060a9fae */ /* 0x0001e4000c101d70 */
[----:B------:R-:W-:Y:S02]  /*d220*/  ISETP.GE.AND P1, PT, R0, R3, PT ;  /* 0x000000030000720c */ /* 0x000fe40003f26270 */
[----:B------:R-:W-:Y:S04]  /*d230*/  SHFL.IDX PT, R0, R2, 0x2, 0x181f ;  /* 0x00581f0002007f89 */ /* 0x000fe800000e0000 */
[----:B0-----:R-:W0:Y:S07]  /*d240*/  SHFL.IDX PT, R6, R5, 0x2, 0x181f ;  /* 0x00581f0005067f89 */ /* 0x001e2e00000e0000 */
[----:B0-----:R-:W-:-:S05]  /*d250*/  @!P1 LEA R6, P2, R20, R6, 0x1 ;  /* 0x0000000614069211 */ /* 0x001fca00078408ff */
[----:B------:R-:W-:-:S04]  /*d260*/  @!P1 IMAD.X R0, RZ, RZ, R0, P2 ;  /* 0x000000ffff009224 */ /* 0x000fc800010e0600 */
[----:B------:R-:W-:Y:S02]  /*d270*/  @!P1 IMAD.MOV.U32 R7, RZ, RZ, R0 ;  /* 0x000000ffff079224 */ /* 0x000fe400078e0000 */
[----:B------:R0:W1:Y:S04]  /*d280*/  SHFL.IDX PT, R0, R2, 0x3, 0x181f ;  /* 0x00781f0002007f89 */ /* 0x00006800000e0000 */
[----:B------:R0:W-:Y:S02]  /*d290*/  @!P1 LDGSTS.E.BYPASS.LTC128B.128 [R10+0x11400], desc[UR48][R6.64], !P0 ;  /* 0x11400000060a9fae */ /* 0x0001e4000c101d70 */
.L_x_12995:
[----:B0-----:R-:W-:-:S04]  /*d2a0*/  IADD3 R2, R17, 0xb0, RZ ;  /* 0x000000b011027810 */ /* 0x001fc80007ffe0ff */
[----:B------:R-:W-:-:S13]  /*d2b0*/  ISETP.GE.AND P1, PT, R2, R3, PT ;  /* 0x000000030200720c */ /* 0x000fda0003f26270 */
[----:B------:R-:W-:-:S05]  /*d2c0*/  @!P1 LEA R2, P2, R20, R14, 0x1 ;  /* 0x0000000e14029211 */ /* 0x000fca00078408ff */
[----:B-1----:R-:W-:Y:S02]  /*d2d0*/  @!P1 IMAD.X R3, RZ, RZ, R0, P2 ;  /* 0x000000ffff039224 */ /* 0x002fe400010e0600 */
[----:B------:R-:W-:-:S03]  /*d2e0*/  VIADD R0, R22, 0x30800 ;  /* 0x0003080016007836 */ /* 0x000fc60000000000 */
[----:B------:R-:W-:Y:S01]  /*d2f0*/  @!PT LDS RZ, [RZ] ;  /* 0x00000000fffff984 */ /* 0x000fe20000000800 */
[----:B------:R-:W-:Y:S01]  /*d300*/  @!PT LDS RZ, [RZ] ;  /* 0x00000000fffff984 */ /* 0x000fe20000000800 */
[----:B------:R-:W-:Y:S01]  /*d310*/  @!PT LDS RZ, [RZ] ;  /* 0x00000000fffff984 */ /* 0x000fe20000000800 */
[----:B------:R0:W-:Y:S01]  /*d320*/  @!P1 LDGSTS.E.BYPASS.LTC128B.128 [R10+0x11c00], desc[UR48][R2.64], !P0 ;  /* 0x11c00000020a9fae */ /* 0x0001e2000c101d70 */
[----:B------:R-:W-:Y:S01]  /*d330*/  PLOP3.LUT P0, PT, PT, PT, PT, 0x80, 0x0 ;  /* 0x000000000000781c */ /* 0x000fe20003f0f070 */
[----:B------:R-:W-:-:S12]  /*d340*/  NOP ;  /* 0x0000000000007918 */ /* 0x000fd80000000000 */
.L_x_12881:
        /* <DEDUP_REMOVED lines=14> */
[----:B------:R-:W2:Y:S01]  /*d430*/  LDL.LU R4, [R1+0x20] ;  /* 0x0000200001047983 */ /* 0x000ea20000300800 */
[----:B------:R0:W-:Y:S01]  /*d440*/  SYNCS.ARRIVE.TRANS64.A1T0 RZ, [R22+URZ+0x30800], RZ ;  /* 0x030800ff16ff79a7 */ /* 0x0001e2000810003f */
[----:B------:R-:W-:Y:S01]  /*d450*/  BSSY B0, `(.L_x_12882) ;  /* 0x0000004000007945 */ /* 0x000fe20003800000 */
[----:B------:R-:W1:Y:S01]  /*d460*/  SYNCS.PHASECHK.TRANS64.TRYWAIT P0, [R22+URZ+0x30820], R3 ;  /* 0x03082003160075a7 */ /* 0x000e62000800017f */
[----:B--2---:R-:W-:Y:S02]  /*d470*/  ISETP.GE.AND P1, PT, R4, 0xc1, PT ;  /* 0x000000c10400780c */ /* 0x004fe40003f26270 */
[----:B01----:R-:W-:Y:S11]  /*d480*/  @!P0 BRA `(.L_x_12883) ;  /* 0x0000003800ec8947 */ /* 0x003ff60003800000 */
.L_x_12996:
[----:B------:R-:W-:Y:S05]  /*d490*/  BSYNC B0 ;  /* 0x0000000000007941 */ /* 0x000fea0003800000 */
.L_x_12882:
[----:B------:R-:W-:Y:S04]  /*d4a0*/  BSSY B0, `(.L_x_12884) ;  /* 0x000016d000007945 */ /* 0x000fe80003800000 */
[----:B------:R-:W-:Y:S05]  /*d4b0*/  @!P1 BRA `(.L_x_12885) ;  /* 0x0000001400ac9947 */ /* 0x000fea0003800000 */
[----:B------:R-:W2:Y:S01]  /*d4c0*/  LDL R4, [R1+0x10] ;  /* 0x0000100001047983 */ /* 0x000ea20000100800 */
[----:B------:R-:W-:Y:S01]  /*d4d0*/  IMAD.MOV.U32 R2, RZ, RZ, 0x1 ;  /* 0x00000001ff027424 */ /* 0x000fe200078e00ff */
[----:B------:R-:W-:Y:S01]  /*d4e0*/  BSSY B2, `(.L_x_12886) ;  /* 0x000007e000027945 */ /* 0x000fe20003800000 */
[C---:B--2---:R-:W-:Y:S01]  /*d4f0*/  IADD3 R7, -R4.reuse, RZ, RZ ;  /* 0x000000ff04077210 */ /* 0x044fe20007ffe1ff */
        /* <DEDUP_REMOVED lines=16> */
[----:B------:R-:W-:Y:S02]  /*d600*/  MOV R4, R24 ;  /* 0x0000001800047202 */ /* 0x000fe40000000f00 */
[----:B------:R-:W-:-:S04]  /*d610*/  ISETP.NE.U32.AND P0, PT, RZ, UR4, PT ;  /* 0x00000004ff007c0c */ /* 0x000fc8000bf05070 */
[----:B------:R-:W-:-:S13]  /*d620*/  ISETP.NE.AND.EX P0, PT, RZ, UR5, PT, P0 ;  /* 0x00000005ff007c0c */ /* 0x000fda000bf05300 */
[----:B------:R-:W-:Y:S05]  /*d630*/  @!P0 BRA `(.L_x_12890) ;  /* 0x0000000000448947 */ /* 0x000fea0003800000 */
[----:B------:R-:W1:Y:S01]  /*d640*/  LDC R5, c[0x0][0x43c] ;  /* 0x00010f00ff057b82 */ /* 0x000e620000000800 */
        /* <DEDUP_REMOVED lines=16> */
.L_x_12890:
[----:B------:R-:W-:Y:S01]  /*d750*/  IMAD R2, R8, 0x8, R22 ;  /* 0x0000000808027824 */ /* 0x000fe200078e0216 */
[----:B0-----:R-:W-:Y:S01]  /*d760*/  SHF.L.U32 R3, R9, 0x1f, RZ ;  /* 0x0000001f09037819 */ /* 0x001fe200000006ff */
[----:B------:R-:W-:Y:S03]  /*d770*/  BSSY B3, `(.L_x_12891) ;  /* 0x0000003000037945 */ /* 0x000fe60003800000 */
[----:B------:R-:W0:Y:S02]  /*d780*/  SYNCS.PHASECHK.TRANS64.TRYWAIT P0, [R2+URZ+0x30840], R3 ;  /* 0x03084003020075a7 */ /* 0x000e24000800017f */
[----:B0-----:R-:W-:Y:S05]  /*d790*/  @!P0 BRA `(.L_x_12892) ;  /* 0x00000038003c8947 */ /* 0x001fea0003800000 */
.L_x_12997:
[----:B------:R-:W-:Y:S05]  /*d7a0*/  BSYNC B3 ;  /* 0x0000000000037941 */ /* 0x000fea0003800000 */
.L_x_12891:
[----:B-1----:R-:W1:Y:S01]  /*d7b0*/  S2R R5, SR_TID.X ;  /* 0x0000000000057919 */ /* 0x002e620000002100 */
[----:B------:R-:W-:Y:S01]  /*d7c0*/  BSSY B3, `(.L_x_12893) ;  /* 0x000000b000037945 */ /* 0x000fe20003800000 */
[----:B-1----:R-:W-:-:S04]  /*d7d0*/  LOP3.LUT R5, R5, 0x7f, RZ, 0xc0, !PT ;  /* 0x0000007f05057812 */ /* 0x002fc800078ec0ff */
[----:B------:R-:W-:-:S13]  /*d7e0*/  ISETP.NE.AND P1, PT, R5, RZ, PT ;  /* 0x000000ff0500720c */ /* 0x000fda0003f25270 */
        /* <DEDUP_REMOVED lines=8> */
.L_x_12894:
[----:B------:R-:W-:Y:S05]  /*d870*/  BSYNC B3 ;  /* 0x0000000000037941 */ /* 0x000fea0003800000 */
.L_x_12893:
[----:B------:R-:W-:Y:S01]  /*d880*/  IMAD.MOV.U32 R10, RZ, RZ, RZ ;  /* 0x000000ffff0a7224 */ /* 0x000fe200078e00ff */
[----:B------:R-:W-:Y:S01]  /*d890*/  UIADD3 UR4, UP0, UR38, 0x370, URZ ;  /* 0x0000037026047890 */ /* 0x000fe2000ff1e03f */
[----:B0-----:R-:W-:Y:S01]  /*d8a0*/  IMAD R3, R8, 0x6000, R22 ;  /* 0x0000600008037824 */ /* 0x001fe200078e0216 */
[----:B------:R-:W-:Y:S01]  /*d8b0*/  PLOP3.LUT P0, PT, PT, PT, PT, 0x80, 0x0 ;  /* 0x000000000000781c */ /* 0x000fe20003f0f070 */
[----:B------:R-:W-:Y:S01]  /*d8c0*/  VIADD R2, R2, 0x30830 ;  /* 0x0003083002027836 */ /* 0x000fe20000000000 */
[----:B------:R-:W-:Y:S01]  /*d8d0*/  R2UR UR10, R10 ;  /* 0x000000000a0a72ca */ /* 0x000fe200000e0000 */
[----:B------:R-:W-:Y:S01]  /*d8e0*/  VIADD R3, R3, 0x12400 ;  /* 0x0001240003037836 */ /* 0x000fe20000000000 */
[----:B------:R-:W-:Y:S01]  /*d8f0*/  UIADD3.X UR5, URZ, UR39, URZ, UP0, !UPT ;  /* 0x000000273f057290 */ /* 0x000fe200087fe43f */
[----:B------:R-:W-:Y:S01]  /*d900*/  IMAD R5, R6, 0xc0, R28 ;  /* 0x000000c006057824 */ /* 0x000fe200078e021c */
[----:B------:R-:W-:Y:S01]  /*d910*/  UMOV UR6, 0x0 ;  /* 0x0000000000067882 */ /* 0x000fe20000000000 */
[----:B------:R-:W-:-:S10]  /*d920*/  UMOV UR7, 0x14f00000 ;  /* 0x14f0000000077882 */ /* 0x000fd40000000000 */
.L_x_12895:
        /* <DEDUP_REMOVED lines=15> */
.L_x_12998:
[----:B------:R-:W-:Y:S05]  /*da20*/  BSYNC B3 ;  /* 0x0000000000037941 */ /* 0x000fea0003800000 */
.L_x_12896:
[----:B------:R-:W-:Y:S01]  /*da30*/  BSSY B3, `(.L_x_12898) ;  /* 0x000000c000037945 */ /* 0x000fe20003800000 */
[----:B------:R-:W-:Y:S01]  /*da40*/  MOV R12, 0x0 ;  /* 0x00000000000c7802 */ /* 0x000fe20000000f00 */
[----:B------:R-:W-:Y:S02]  /*da50*/  IMAD.MOV.U32 R13, RZ, RZ, 0x14f00000 ;  /* 0x14f00000ff0d7424 */ /* 0x000fe400078e00ff */
        /* <DEDUP_REMOVED lines=9> */
.L_x_12899:
[----:B------:R-:W-:Y:S05]  /*daf0*/  BSYNC B3 ;  /* 0x0000000000037941 */ /* 0x000fea0003800000 */
.L_x_12898:
[----:B------:R-:W-:Y:S01]  /*db00*/  R2UR UR10, R10 ;  /* 0x000000000a0a72ca */ /* 0x000fe200000e0000 */
[C-C-:B0-----:R-:W-:Y:S01]  /*db10*/  IMAD R2, R23.reuse, 0x6000, R22.reuse ;  /* 0x0000600017027824 */ /* 0x141fe200078e0216 */
[----:B------:R-:W-:Y:S01]  /*db20*/  R2UR UR6, R12 ;  /* 0x000000000c0672ca */ /* 0x000fe200000e0000 */
[----:B------:R-:W-:Y:S01]  /*db30*/  IMAD R3, R23, 0x8, R22 ;  /* 0x0000000817037824 */ /* 0x000fe200078e0216 */
[----:B------:R-:W-:Y:S01]  /*db40*/  R2UR UR7, R13 ;  /* 0x000000000d0772ca */ /* 0x000fe200000e0000 */
[----:B------:R-:W-:Y:S01]  /*db50*/  UIADD3 UR4, UP0, UR38, 0x470, URZ ;  /* 0x0000047026047890 */ /* 0x000fe2000ff1e03f */
[----:B------:R-:W-:Y:S01]  /*db60*/  PLOP3.LUT P0, PT, PT, PT, PT, 0x80, 0x0 ;  /* 0x000000000000781c */ /* 0x000fe20003f0f070 */
[----:B------:R-:W-:Y:S01]  /*db70*/  IMAD R5, R27, 0xc0, R28 ;  /* 0x000000c01b057824 */ /* 0x000fe200078e021c */
[----:B------:R-:W-:Y:S01]  /*db80*/  IADD3 R2, R2, 0x400, RZ ;  /* 0x0000040002027810 */ /* 0x000fe20007ffe0ff */
[----:B------:R-:W-:Y:S01]  /*db90*/  VIADD R3, R3, 0x30850 ;  /* 0x0003085003037836 */ /* 0x000fe20000000000 */
[----:B------:R-:W-:-:S12]  /*dba0*/  UIADD3.X UR5, URZ, UR39, URZ, UP0, !UPT ;  /* 0x000000273f057290 */ /* 0x000fd800087fe43f */
.L_x_12900:
        /* <DEDUP_REMOVED lines=12> */
.L_x_12889:
[----:B------:R-:W-:Y:S05]  /*dc70*/  BSYNC B1 ;  /* 0x0000000000017941 */ /* 0x000fea0003800000 */
.L_x_12888:
[----:B------:R-:W2:Y:S01]  /*dc80*/  LDL.LU R2, [R1+0x10] ;  /* 0x0000100001027983 */ /* 0x000ea20000300800 */
[----:B------:R-:W-:Y:S01]  /*dc90*/  MOV R23, R8 ;  /* 0x0000000800177202 */ /* 0x000fe20000000f00 */
[----:B------:R-:W-:Y:S02]  /*dca0*/  IMAD.MOV.U32 R26, RZ, RZ, R9 ;  /* 0x000000ffff1a7224 */ /* 0x000fe400078e0009 */
[----:B--2---:R-:W-:-:S07]  /*dcb0*/  VIADD R6, R2, 0xfffffffd ;  /* 0xfffffffd02067836 */ /* 0x004fce0000000000 */
.L_x_12887:
[----:B------:R-:W-:Y:S05]  /*dcc0*/  BSYNC B2 ;  /* 0x0000000000027941 */ /* 0x000fea0003800000 */
.L_x_12886:
[----:B------:R-:W2:Y:S01]  /*dcd0*/  LDL.LU R2, [R1+0xc] ;  /* 0x00000c0001027983 */ /* 0x000ea20000300800 */
[----:B------:R-:W-:-:S05]  /*dce0*/  IMAD.MOV R7, RZ, RZ, -R7 ;  /* 0x000000ffff077224 */ /* 0x000fca00078e0a07 */
[----:B--2---:R-:W-:-:S13]  /*dcf0*/  ISETP.NE.AND P0, PT, R2, R7, PT ;  /* 0x000000070200720c */ /* 0x004fda0003f05270 */
[----:B------:R-:W-:Y:S05]  /*dd00*/  @!P0 BRA `(.L_x_12885) ;  /* 0x0000000c00988947 */ /* 0x000fea0003800000 */
[----:B------:R-:W-:-:S07]  /*dd10*/  IMAD.MOV.U32 R4, RZ, RZ, R24 ;  /* 0x000000ffff047224 */ /* 0x000fce00078e0018 */
.L_x_12927:
[----:B------:R-:W2:Y:S01]  /*dd20*/  LDL R2, [R1] ;  /* 0x0000000001027983 */ /* 0x000ea20000100800 */
[----:B------:R-:W-:Y:S01]  /*dd30*/  VIADD R7, R23, 0x1 ;  /* 0x0000000117077836 */ /* 0x000fe20000000000 */
[----:B------:R-:W-:Y:S05]  /*dd40*/  YIELD ;  /* 0x0000000000007946 */ /* 0x000fea0003800000 */
[----:B------:R-:W-:Y:S01]  /*dd50*/  ISETP.NE.AND P0, PT, R7, 0x2, PT ;  /* 0x000000020700780c */ /* 0x000fe20003f05270 */
[----:B------:R-:W-:Y:S03]  /*dd60*/  BSSY B1, `(.L_x_12901) ;  /* 0x000006c000017945 */ /* 0x000fe60003800000 */
[----:B0-----:R-:W-:-:S02]  /*dd70*/  SEL R3, RZ, 0x1, P0 ;  /* 0x00000001ff037807 */ /* 0x001fc40000000000 */
        /* <DEDUP_REMOVED lines=26> */
.L_x_12903:
[----:B------:R-:W-:Y:S01]  /*df20*/  IMAD R2, R7, 0x8, R22 ;  /* 0x0000000807027824 */ /* 0x000fe200078e0216 */
[----:B------:R-:W-:Y:S01]  /*df30*/  SHF.L.U32 R3, R8, 0x1f, RZ ;  /* 0x0000001f08037819 */ /* 0x000fe200000006ff */
[----:B------:R-:W-:Y:S03]  /*df40*/  BSSY B2, `(.L_x_12904) ;  /* 0x0000003000027945 */ /* 0x000fe60003800000 */
[----:B------:R-:W1:Y:S02]  /*df50*/  SYNCS.PHASECHK.TRANS64.TRYWAIT P0, [R2+URZ+0x30840], R3 ;  /* 0x03084003020075a7 */ /* 0x000e64000800017f */
[----:B-1----:R-:W-:Y:S05]  /*df60*/  @!P0 BRA `(.L_x_12905) ;  /* 0x0000003000708947 */ /* 0x002fea0003800000 */
.L_x_12999:
[----:B------:R-:W-:Y:S05]  /*df70*/  BSYNC B2 ;  /* 0x0000000000027941 */ /* 0x000fea0003800000 */
.L_x_12904:
        /* <DEDUP_REMOVED lines=12> */
.L_x_12907:
[----:B------:R-:W-:Y:S05]  /*e040*/  BSYNC B2 ;  /* 0x0000000000027941 */ /* 0x000fea0003800000 */
.L_x_12906:
[----:B------:R-:W-:Y:S01]  /*e050*/  IMAD.MOV.U32 R5, RZ, RZ, RZ ;  /* 0x000000ffff057224 */ /* 0x000fe200078e00ff */
[----:B------:R-:W-:Y:S01]  /*e060*/  UIADD3 UR4, UP0, UR38, 0x370, URZ ;  /* 0x0000037026047890 */ /* 0x000fe2000ff1e03f */
[----:B-1----:R-:W-:Y:S01]  /*e070*/  IMAD R3, R7, 0x6000, R22 ;  /* 0x0000600007037824 */ /* 0x002fe200078e0216 */
        /* <DEDUP_REMOVED lines=8> */
.L_x_12908:
        /* <DEDUP_REMOVED lines=15> */
.L_x_13000:
[----:B------:R-:W-:Y:S05]  /*e1f0*/  BSYNC B2 ;  /* 0x0000000000027941 */ /* 0x000fea0003800000 */
.L_x_12909:
[----:B------:R-:W-:Y:S01]  /*e200*/  BSSY B2, `(.L_x_12911) ;  /* 0x000000b000027945 */ /* 0x000fe20003800000 */
[----:B------:R-:W-:Y:S01]  /*e210*/  MOV R2, 0x0 ;  /* 0x0000000000027802 */ /* 0x000fe20000000f00 */
[----:B0-----:R-:W-:Y:S02]  /*e220*/  IMAD.MOV.U32 R3, RZ, RZ, 0x14f00000 ;  /* 0x14f00000ff037424 */ /* 0x001fe400078e00ff */
[----:B------:R-:W-:Y:S05]  /*e230*/  @P1 BRA `(.L_x_12912) ;  /* 0x00000000001c1947 */ /* 0x000fea0003800000 */
[----:B------:R-:W0:Y:S02]  /*e240*/  S2R R11, SR_TID.X ;  /* 0x00000000000b7919 */ /* 0x000e240000002100 */
[----:B0-----:R-:W-:Y:S01]  /*e250*/  LOP3.LUT R12, R11, 0x1f, RZ, 0xc0, !PT ;  /* 0x0000001f0b0c7812 */ /* 0x001fe200078ec0ff */
[----:B------:R-:W-:-:S03]  /*e260*/  IMAD.MOV.U32 R11, RZ, RZ, 0x6000 ;  /* 0x00006000ff0b7424 */ /* 0x000fc600078e00ff */
[----:B------:R-:W-:Y:S01]  /*e270*/  ISETP.NE.AND P0, PT, R12, RZ, PT ;  /* 0x000000ff0c00720c */ /* 0x000fe20003f05270 */
[----:B------:R0:W-:-:S12]  /*e280*/  SYNCS.ARRIVE.TRANS64 RZ, [R10+URZ+0x50], R11 ;  /* 0x0000500b0aff79a7 */ /* 0x0001d8000800003f */
[----:B0-----:R-:W-:Y:S05]  /*e290*/  @!P0 BRA `(.L_x_12912) ;  /* 0x0000000000048947 */ /* 0x001fea0003800000 */
[----:B------:R-:W-:Y:S01]  /*e2a0*/  BPT.TRAP 0x1 ;  /* 0x000000040000795c */ /* 0x000fe20000300000 */
.L_x_12912:
[----:B------:R-:W-:Y:S05]  /*e2b0*/  BSYNC B2 ;  /* 0x0000000000027941 */ /* 0x000fea0003800000 */
.L_x_12911:
        /* <DEDUP_REMOVED lines=10> */
.L_x_12913:
        /* <DEDUP_REMOVED lines=10> */
[----:B------:R-:W-:Y:S01]  /*e400*/  MOV R27, R9 ;  /* 0x00000009001b7202 */ /* 0x000fe20000000f00 */
[----:B------:R-:W-:-:S07]  /*e410*/  IMAD.MOV.U32 R24, RZ, RZ, R4 ;  /* 0x000000ffff187224 */ /* 0x000fce00078e0004 */
.L_x_12902:
[----:B------:R-:W-:Y:S05]  /*e420*/  BSYNC B1 ;  /* 0x0000000000017941 */ /* 0x000fea0003800000 */
.L_x_12901:
        /* <DEDUP_REMOVED lines=20> */
[----:B------:R-:W-:-:S04]  /*e570*/  @P0 SHF.R.U32.HI R2, RZ, R3, R5 ;  /* 0x00000003ff020219 */ /* 0x000fc80000011605 */
[----:B------:R-:W-:-:S05]  /*e580*/  IADD3 R3, -R2, RZ, RZ ;  /* 0x000000ff02037210 */ /* 0x000fca0007ffe1ff */
        /* <DEDUP_REMOVED lines=9> */
.L_x_12916:
[----:B------:R-:W-:Y:S01]  /*e620*/  IMAD R2, R23, 0x8, R22 ;  /* 0x0000000817027824 */ /* 0x000fe200078e0216 */
[----:B------:R-:W-:Y:S01]  /*e630*/  SHF.L.U32 R3, R26, 0x1f, RZ ;  /* 0x0000001f1a037819 */ /* 0x000fe200000006ff */
[----:B------:R-:W-:Y:S03]  /*e640*/  BSSY B2, `(.L_x_12917) ;  /* 0x0000003000027945 */ /* 0x000fe60003800000 */
[----:B------:R-:W1:Y:S02]  /*e650*/  SYNCS.PHASECHK.TRANS64.TRYWAIT P0, [R2+URZ+0x30840], R3 ;  /* 0x03084003020075a7 */ /* 0x000e64000800017f */
[----:B-1----:R-:W-:Y:S05]  /*e660*/  @!P0 BRA `(.L_x_12918) ;  /* 0x0000002800d88947 */ /* 0x002fea0003800000 */
.L_x_13001:
[----:B------:R-:W-:Y:S05]  /*e670*/  BSYNC B2 ;  /* 0x0000000000027941 */ /* 0x000fea0003800000 */
.L_x_12917:
        /* <DEDUP_REMOVED lines=12> */
.L_x_12920:
[----:B------:R-:W-:Y:S05]  /*e740*/  BSYNC B2 ;  /* 0x0000000000027941 */ /* 0x000fea0003800000 */
.L_x_12919:
[----:B------:R-:W-:Y:S01]  /*e750*/  IMAD.MOV.U32 R5, RZ, RZ, RZ ;  /* 0x000000ffff057224 */ /* 0x000fe200078e00ff */
[C---:B-1----:R-:W-:Y:S01]  /*e760*/  LEA R3, R23.reuse, R0, 0x3 ;  /* 0x0000000017037211 */ /* 0x042fe200078e18ff */
[----:B------:R-:W-:Y:S01]  /*e770*/  IMAD R2, R23, 0x6000, R22 ;  /* 0x0000600017027824 */ /* 0x000fe200078e0216 */
[----:B------:R-:W-:Y:S01]  /*e780*/  UIADD3 UR4, UP0, UR38, 0x370, URZ ;  /* 0x0000037026047890 */ /* 0x000fe2000ff1e03f */
[----:B------:R-:W-:Y:S01]  /*e790*/  PLOP3.LUT P0, PT, PT, PT, PT, 0x80, 0x0 ;  /* 0x000000000000781c */ /* 0x000fe20003f0f070 */
[----:B------:R-:W-:Y:S01]  /*e7a0*/  IMAD R10, R9, 0xc0, R28 ;  /* 0x000000c0090a7824 */ /* 0x000fe200078e021c */
[----:B------:R-:W-:Y:S01]  /*e7b0*/  R2UR UR10, R5 ;  /* 0x00000000050a72ca */ /* 0x000fe200000e0000 */
[----:B------:R-:W-:Y:S01]  /*e7c0*/  VIADD R2, R2, 0x12400 ;  /* 0x0001240002027836 */ /* 0x000fe20000000000 */
[----:B------:R-:W-:Y:S01]  /*e7d0*/  UIADD3.X UR5, URZ, UR39, URZ, UP0, !UPT ;  /* 0x000000273f057290 */ /* 0x000fe200087fe43f */
[----:B------:R-:W-:Y:S01]  /*e7e0*/  VIADD R3, R3, 0x30 ;  /* 0x0000003003037836 */ /* 0x000fe20000000000 */
[----:B------:R-:W-:Y:S01]  /*e7f0*/  UMOV UR6, 0x0 ;  /* 0x0000000000067882 */ /* 0x000fe20000000000 */
[----:B------:R-:W-:-:S10]  /*e800*/  UMOV UR7, 0x14f00000 ;  /* 0x14f0000000077882 */ /* 0x000fd40000000000 */
.L_x_12921:
        /* <DEDUP_REMOVED lines=15> */
.L_x_13002:
[----:B------:R-:W-:Y:S05]  /*e900*/  BSYNC B2 ;  /* 0x0000000000027941 */ /* 0x000fea0003800000 */
.L_x_12922:
[----:B------:R-:W-:Y:S01]  /*e910*/  BSSY B2, `(.L_x_12924) ;  /* 0x000000b000027945 */ /* 0x000fe20003800000 */
[----:B------:R-:W-:Y:S01]  /*e920*/  IMAD.MOV.U32 R2, RZ, RZ, 0x0 ;  /* 0x00000000ff027424 */ /* 0x000fe200078e00ff */
[----:B0-----:R-:W-:Y:S02]  /*e930*/  MOV R3, 0x14f00000 ;  /* 0x14f0000000037802 */ /* 0x001fe40000000f00 */
        /* <DEDUP_REMOVED lines=8> */
.L_x_12925:
[----:B------:R-:W-:Y:S05]  /*e9c0*/  BSYNC B2 ;  /* 0x0000000000027941 */ /* 0x000fea0003800000 */
.L_x_12924:
[----:B------:R-:W-:Y:S01]  /*e9d0*/  R2UR UR10, R5 ;  /* 0x00000000050a72ca */ /* 0x000fe200000e0000 */
[----:B------:R-:W-:Y:S01]  /*e9e0*/  UIADD3 UR4, UP0, UR38, 0x470, URZ ;  /* 0x0000047026047890 */ /* 0x000fe2000ff1e03f */
[----:B------:R-:W-:Y:S01]  /*e9f0*/  R2UR UR6, R2 ;  /* 0x00000000020672ca */ /* 0x000fe200000e0000 */
[----:B------:R-:W-:Y:S01]  /*ea00*/  IMAD R2, R7, 0x6000, R22 ;  /* 0x0000600007027824 */ /* 0x000fe200078e0216 */
[----:B------:R-:W-:Y:S01]  /*ea10*/  R2UR UR7, R3 ;  /* 0x00000000030772ca */ /* 0x000fe200000e0000 */
[----:B------:R-:W-:Y:S01]  /*ea20*/  IMAD R3, R27, 0xc0, R28 ;  /* 0x000000c01b037824 */ /* 0x000fe200078e021c */
[----:B------:R-:W-:Y:S01]  /*ea30*/  PLOP3.LUT P0, PT, PT, PT, PT, 0x80, 0x0 ;  /* 0x000000000000781c */ /* 0x000fe20003f0f070 */
[----:B------:R-:W-:Y:S01]  /*ea40*/  VIADD R8, R8, 0x50 ;  /* 0x0000005008087836 */ /* 0x000fe20000000000 */
[----:B------:R-:W-:Y:S01]  /*ea50*/  UIADD3.X UR5, URZ, UR39, URZ, UP0, !UPT ;  /* 0x000000273f057290 */ /* 0x000fe200087fe43f */
[----:B------:R-:W-:-:S11]  /*ea60*/  VIADD R2, R2, 0x400 ;  /* 0x0000040002027836 */ /* 0x000fd60000000000 */
.L_x_12926:
        /* <DEDUP_REMOVED lines=12> */
.L_x_12915:
[----:B------:R-:W-:Y:S05]  /*eb30*/  BSYNC B1 ;  /* 0x0000000000017941 */ /* 0x000fea0003800000 */
.L_x_12914:
[C---:B------:R-:W-:Y:S01]  /*eb40*/  ISETP.GT.AND P0, PT, R6.reuse, 0x1, PT ;  /* 0x000000010600780c */ /* 0x040fe20003f04270 */
[----:B------:R-:W-:-:S12]  /*eb50*/  VIADD R6, R6, 0xfffffffe ;  /* 0xfffffffe06067836 */ /* 0x000fd80000000000 */
[----:B------:R-:W-:Y:S05]  /*eb60*/  @P0 BRA `(.L_x_12927) ;  /* 0xfffffff0006c0947 */ /* 0x000fea000383ffff */
.L_x_12885:
[----:B------:R-:W-:Y:S05]  /*eb70*/  BSYNC B0 ;  /* 0x0000000000007941 */ /* 0x000fea0003800000 */
.L_x_12884:
        /* <DEDUP_REMOVED lines=17> */
.L_x_12929:
[----:B------:R-:W-:Y:S05]  /*ec90*/  BSYNC B0 ;  /* 0x0000000000007941 */ /* 0x000fea0003800000 */
.L_x_12928:
        /* <DEDUP_REMOVED lines=10> */
.L_x_13003:
[----:B------:R-:W-:Y:S05]  /*ed40*/  BSYNC B1 ;  /* 0x0000000000017941 */ /* 0x000fea0003800000 */
.L_x_12932:
        /* <DEDUP_REMOVED lines=9> */
.L_x_12935:
[----:B------:R-:W-:Y:S05]  /*ede0*/  BSYNC B1 ;  /* 0x0000000000017941 */ /* 0x000fea0003800000 */
.L_x_12934:
[----:B0-----:R-:W-:Y:S01]  /*edf0*/  IMAD R0, R23, 0x6000, R22 ;  /* 0x0000600017007824 */ /* 0x001fe200078e0216 */
[----:B------:R-:W-:Y:S01]  /*ee00*/  UIADD3 UR4, UP0, UR38, 0x470, URZ ;  /* 0x0000047026047890 */ /* 0x000fe2000ff1e03f */
[----:B------:R-:W-:Y:S01]  /*ee10*/  PLOP3.LUT P0, PT, PT, PT, PT, 0x80, 0x0 ;  /* 0x000000000000781c */ /* 0x000fe20003f0f070 */
[----:B------:R-:W-:Y:S01]  /*ee20*/  IMAD R28, R27, 0xc0, R28 ;  /* 0x000000c01b1c7824 */ /* 0x000fe200078e021c */
[----:B------:R-:W-:Y:S01]  /*ee30*/  UMOV UR6, 0x0 ;  /* 0x0000000000067882 */ /* 0x000fe20000000000 */
[----:B------:R-:W-:Y:S01]  /*ee40*/  VIADD R2, R3, 0x30850 ;  /* 0x0003085003027836 */ /* 0x000fe20000000000 */
[----:B------:R-:W-:Y:S01]  /*ee50*/  IADD3 R0, R0, 0x400, RZ ;  /* 0x0000040000007810 */ /* 0x000fe20007ffe0ff */
[----:B------:R-:W-:Y:S01]  /*ee60*/  UIADD3.X UR5, URZ, UR39, URZ, UP0, !UPT ;  /* 0x000000273f057290 */ /* 0x000fe200087fe43f */
[----:B------:R-:W-:Y:S01]  /*ee70*/  UMOV UR7, 0x14f00000 ;  /* 0x14f0000000077882 */ /* 0x000fe20000000000 */
[----:B------:R-:W-:-:S10]  /*ee80*/  UMOV UR10, URZ ;  /* 0x0000003f000a7c82 */ /* 0x000fd40008000000 */
.L_x_12936:
        /* <DEDUP_REMOVED lines=10> */
.L_x_12931:
[----:B------:R-:W-:Y:S05]  /*ef30*/  BSYNC B0 ;  /* 0x0000000000007941 */ /* 0x000fea0003800000 */
.L_x_12930:
[----:B------:R-:W-:-:S05]  /*ef40*/  VIADD R23, R23, 0x1 ;  /* 0x0000000117177836 */ /* 0x000fca0000000000 */
[----:B------:R-:W-:-:S04]  /*ef50*/  ISETP.NE.AND P0, PT, R23, 0x2, PT ;  /* 0x000000021700780c */ /* 0x000fc80003f05270 */
[----:B0-----:R-:W-:Y:S02]  /*ef60*/  SEL R3, RZ, 0x1, P0 ;  /* 0x00000001ff037807 */ /* 0x001fe40000000000 */
[----:B------:R-:W-:Y:S02]  /*ef70*/  SEL R23, R23, RZ, P0 ;  /* 0x000000ff17177207 */ /* 0x000fe40000000000 */
[----:B------:R-:W-:-:S07]  /*ef80*/  LOP3.LUT R26, R26, R3, RZ, 0x3c, !PT ;  /* 0x000000031a1a7212 */ /* 0x000fce00078e3cff */
.L_x_12866:
[----:B------:R-:W-:Y:S05]  /*ef90*/  BSYNC B7 ;  /* 0x0000000000077941 */ /* 0x000fea0003800000 */
.L_x_12864:
        /* <DEDUP_REMOVED lines=12> */
.L_x_12937:
[----:B------:R-:W0:Y:S01]  /*f060*/  S2R R0, SR_TID.X ;  /* 0x0000000000007919 */ /* 0x000e220000002100 */
[----:B------:R-:W-:Y:S01]  /*f070*/  UMOV UR4, 0xffffffff ;  /* 0xffffffff00047882 */ /* 0x000fe20000000000 */
[----:B0-----:R-:W-:-:S04]  /*f080*/  LOP3.LUT R8, R0, 0x1f, RZ, 0xc0, !PT ;  /* 0x0000001f00087812 */ /* 0x001fc800078ec0ff */
[----:B------:R-:W-:Y:S01]  /*f090*/  ISETP.NE.AND P0, PT, R8, 0x1f, PT ;  /* 0x0000001f0800780c */ /* 0x000fe20003f05270 */
[----:B------:R-:W-:-:S12]  /*f0a0*/  BRA.DIV UR4, `(.L_x_12939) ;  /* 0x0000002204847947 */ /* 0x000fd8000b800000 */
[----:B------:R-:W-:Y:S01]  /*f0b0*/  IMAD.IADD R5, R19, 0x1, R8 ;  /* 0x0000000113057824 */ /* 0x000fe200078e0208 */
[----:B------:R-:W-:-:S04]  /*f0c0*/  ULDC UR4, c[0x0][0xc3c] ;  /* 0x00030f0000047ab9 */ /* 0x000fc80000000800 */
        /* <DEDUP_REMOVED lines=9> */
[----:B------:R-:W-:Y:S01]  /*f160*/  ISETP.GE.U32.AND P5, PT, R8, 0x10, PT ;  /* 0x000000100800780c */ /* 0x000fe20003fa6070 */
[----:B------:R-:W-:Y:S01]  /*f170*/  SHFL.IDX PT, R4, R16, 0x1, 0x1f ;  /* 0x00201f0010047f89 */ /* 0x000fe200000e0000 */
[----:B--2---:R-:W-:-:S02]  /*f180*/  @!P1 MOV R5, R2 ;  /* 0x0000000200059202 */ /* 0x004fc40000000f00 */
        /* <DEDUP_REMOVED lines=17> */
.L_x_13013:
[----:B------:R-:W-:Y:S02]  /*f2a0*/  ULDC UR4, c[0x0][0xc38] ;  /* 0x00030e0000047ab9 */ /* 0x000fe40000000800 */
[----:B------:R-:W-:-:S04]  /*f2b0*/  IMAD.U32 R7, RZ, RZ, UR4 ;  /* 0x00000004ff077e24 */ /* 0x000fc8000f8e00ff */
[----:B-1----:R-:W-:-:S04]  /*f2c0*/  IMAD R14, R14, R7, RZ ;  /* 0x000000070e0e7224 */ /* 0x002fc800078e02ff */
[----:B------:R-:W-:-:S05]  /*f2d0*/  IMAD.IADD R9, R4, 0x1, R14 ;  /* 0x0000000104097824 */ /* 0x000fca00078e020e */
[----:B------:R-:W-:-:S13]  /*f2e0*/  ISETP.GT.AND P6, PT, R9, R0, PT ;  /* 0x000000000900720c */ /* 0x000fda0003fc4270 */
[----:B------:R-:W-:Y:S05]  /*f2f0*/  @P6 BRA `(.L_x_12940) ;  /* 0x00000000009c6947 */ /* 0x000fea0003800000 */
.L_x_12945:
[----:B0-----:R-:W0:Y:S01]  /*f300*/  LDC R2, c[0x0][0xc3c] ;  /* 0x00030f00ff027b82 */ /* 0x001e220000000800 */
[----:B------:R-:W-:-:S05]  /*f310*/  VIADD R19, R19, 0x1f ;  /* 0x0000001f13137836 */ /* 0x000fca0000000000 */
[----:B0-----:R-:W-:-:S13]  /*f320*/  ISETP.GE.AND P6, PT, R19, R2, PT ;  /* 0x000000021300720c */ /* 0x001fda0003fc6270 */
[----:B------:R-:W-:Y:S05]  /*f330*/  @P6 BRA `(.L_x_12941) ;  /* 0x0000000400446947 */ /* 0x000fea0003800000 */
[----:B------:R-:W0:Y:S01]  /*f340*/  S2R R3, SR_TID.X ;  /* 0x0000000000037919 */ /* 0x000e220000002100 */
[----:B------:R-:W-:Y:S01]  /*f350*/  BSSY B0, `(.L_x_12942) ;  /* 0x0000009000007945 */ /* 0x000fe20003800000 */
[----:B------:R-:W-:Y:S02]  /*f360*/  MOV R5, RZ ;  /* 0x000000ff00057202 */ /* 0x000fe40000000f00 */
[----:B0-----:R-:W-:-:S05]  /*f370*/  LOP3.LUT R3, R3, 0x1f, RZ, 0xc0, !PT ;  /* 0x0000001f03037812 */ /* 0x001fca00078ec0ff */
[----:B------:R-:W-:-:S05]  /*f380*/  IMAD.IADD R7, R19, 0x1, R3 ;  /* 0x0000000113077824 */ /* 0x000fca00078e0203 */
[----:B------:R-:W-:-:S13]  /*f390*/  ISETP.GE.OR P6, PT, R7, R2, !P0 ;  /* 0x000000020700720c */ /* 0x000fda00047c6670 */
[----:B------:R-:W-:Y:S05]  /*f3a0*/  @P6 BRA `(.L_x_12943) ;  /* 0x00000000000c6947 */ /* 0x000fea0003800000 */
[----:B------:R-:W0:Y:S02]  /*f3b0*/  LDC.64 R2, c[0x0][0xc80] ;  /* 0x00032000ff027b82 */ /* 0x000e240000000a00 */
[----:B0-----:R-:W-:-:S05]  /*f3c0*/  IMAD.WIDE R2, R7, 0x4, R2 ;  /* 0x0000000407027825 */ /* 0x001fca00078e0202 */
[----:B------:R0:W5:Y:S02]  /*f3d0*/  LDG.E R5, desc[UR48][R2.64] ;  /* 0x0000003002057981 */ /* 0x000164000c1e1900 */
.L_x_12943:
[----:B------:R-:W-:Y:S05]  /*f3e0*/  BSYNC B0 ;  /* 0x0000000000007941 */ /* 0x000fea0003800000 */
.L_x_12942:
        /* <DEDUP_REMOVED lines=18> */
.L_x_13021:
[----:B------:R-:W-:Y:S02]  /*f510*/  ULDC UR4, c[0x0][0xc38] ;  /* 0x00030e0000047ab9 */ /* 0x000fe40000000800 */
[----:B------:R-:W-:-:S04]  /*f520*/  IMAD.U32 R7, RZ, RZ, UR4 ;  /* 0x00000004ff077e24 */ /* 0x000fc8000f8e00ff */
[----:B-1----:R-:W-:-:S04]  /*f530*/  IMAD R14, R14, R7, RZ ;  /* 0x000000070e0e7224 */ /* 0x002fc800078e02ff */
[----:B------:R-:W-:-:S05]  /*f540*/  IMAD.IADD R9, R14, 0x1, R9 ;  /* 0x000000010e097824 */ /* 0x000fca00078e0209 */
[----:B------:R-:W-:-:S13]  /*f550*/  ISETP.GT.AND P6, PT, R9, R0, PT ;  /* 0x000000000900720c */ /* 0x000fda0003fc4270 */
[----:B------:R-:W-:Y:S05]  /*f560*/  @!P6 BRA `(.L_x_12945) ;  /* 0xfffffffc0064e947 */ /* 0x000fea000383ffff */
.L_x_12940:
        /* <DEDUP_REMOVED lines=8> */
.L_x_13025:
[----:B------:R-:W-:Y:S01]  /*f5f0*/  ISETP.NE.AND P0, PT, R3, RZ, PT ;  /* 0x000000ff0300720c */ /* 0x000fe20003f05270 */
[----:B------:R-:W-:-:S12]  /*f600*/  IMAD.MOV.U32 R14, RZ, RZ, RZ ;  /* 0x000000ffff0e7224 */ /* 0x000fd800078e00ff */
[----:B------:R-:W-:Y:S05]  /*f610*/  @!P0 BRA `(.L_x_12947) ;  /* 0x0000000000108947 */ /* 0x000fea0003800000 */
[----:B------:R-:W-:Y:S01]  /*f620*/  UMOV UR4, 0xffffffff ;  /* 0xffffffff00047882 */ /* 0x000fe20000000000 */
[----:B------:R-:W-:Y:S02]  /*f630*/  IADD3 R12, R4, -0x1, RZ ;  /* 0xffffffff040c7810 */ /* 0x000fe40007ffe0ff */
[----:B------:R-:W-:Y:S05]  /*f640*/  BRA.DIV UR4, `(.L_x_12948) ;  /* 0x0000002604447947 */ /* 0x000fea000b800000 */
[----:B------:R3:W4:Y:S02]  /*f650*/  SHFL.IDX PT, R14, R2, R12, 0x1f ;  /* 0x00001f0c020e7589 */ /* 0x00072400000e0000 */
.L_x_12947:
[----:B--2---:R-:W-:Y:S01]  /*f660*/  IABS R6, R5 ;  /* 0x0000000500067213 */ /* 0x004fe20000000000 */
[----:B----4-:R-:W-:Y:S02]  /*f670*/  IMAD R16, R14, R7, R16 ;  /* 0x000000070e107224 */ /* 0x010fe400078e0210 */
[----:B------:R-:W-:Y:S01]  /*f680*/  IMAD.IADD R19, R4, 0x1, R19 ;  /* 0x0000000104137824 */ /* 0x000fe200078e0213 */
[----:B------:R-:W2:Y:S01]  /*f690*/  I2F.RP R8, R6 ;  /* 0x0000000600087306 */ /* 0x000ea20000209400 */
[----:B------:R-:W-:-:S07]  /*f6a0*/  IMAD.IADD R0, R0, 0x1, -R16 ;  /* 0x0000000100007824 */ /* 0x000fce00078e0a10 */
[----:B--2---:R-:W0:Y:S02]  /*f6b0*/  MUFU.RCP R8, R8 ;  /* 0x0000000800087308 */ /* 0x004e240000001000 */
[----:B0--3--:R-:W-:-:S06]  /*f6c0*/  VIADD R2, R8, 0xffffffe ;  /* 0x0ffffffe08027836 */ /* 0x009fcc0000000000 */
[----:B------:R0:W2:Y:S02]  /*f6d0*/  F2I.FTZ.U32.TRUNC.NTZ R3, R2 ;  /* 0x0000000200037305 */ /* 0x0000a4000021f000 */
[----:B0-----:R-:W-:Y:S02]  /*f6e0*/  IMAD.MOV.U32 R2, RZ, RZ, RZ ;  /* 0x000000ffff027224 */ /* 0x001fe400078e00ff */
[----:B--2---:R-:W-:-:S04]  /*f6f0*/  IMAD.MOV R7, RZ, RZ, -R3 ;  /* 0x000000ffff077224 */ /* 0x004fc800078e0a03 */
[----:B------:R-:W-:-:S04]  /*f700*/  IMAD R7, R7, R6, RZ ;  /* 0x0000000607077224 */ /* 0x000fc800078e02ff */
[----:B------:R-:W-:Y:S01]  /*f710*/  IMAD.HI.U32 R3, R3, R7, R2 ;  /* 0x0000000703037227 */ /* 0x000fe200078e0002 */
[----:B------:R-:W-:Y:S02]  /*f720*/  IABS R7, R5 ;  /* 0x0000000500077213 */ /* 0x000fe40000000000 */
[----:B------:R-:W-:Y:S02]  /*f730*/  IABS R2, R0 ;  /* 0x0000000000027213 */ /* 0x000fe40000000000 */
[----:B------:R-:W-:-:S03]  /*f740*/  IADD3 R7, RZ, -R7, RZ ;  /* 0x80000007ff077210 */ /* 0x000fc60007ffe0ff */
        /* <DEDUP_REMOVED lines=11> */
[----:B------:R-:W-:-:S04]  /*f800*/  @!P1 LOP3.LUT R3, RZ, R5, RZ, 0x33, !PT ;  /* 0x00000005ff039212 */ /* 0x000fc800078e33ff */
[----:B------:R-:W-:Y:S01]  /*f810*/  IADD3 R17, -R3, RZ, RZ ;  /* 0x000000ff03117210 */ /* 0x000fe20007ffe1ff */
[----:B------:R-:W-:-:S04]  /*f820*/  IMAD.MOV.U32 R18, RZ, RZ, R3 ;  /* 0x000000ffff127224 */ /* 0x000fc800078e0003 */
[----:B------:R-:W-:Y:S01]  /*f830*/  IMAD R17, R5, R17, R0 ;  /* 0x0000001105117224 */ /* 0x000fe200078e0200 */
[----:B------:R-:W-:Y:S06]  /*f840*/  BRA `(.L_x_12949) ;  /* 0x00000000001c7947 */ /* 0x000fec0003800000 */
.L_x_12941:
[----:B------:R-:W-:Y:S01]  /*f850*/  UMOV UR4, URZ ;  /* 0x0000003f00047c82 */ /* 0x000fe20008000000 */
[----:B------:R-:W-:Y:S01]  /*f860*/  UMOV UR5, URZ ;  /* 0x0000003f00057c82 */ /* 0x000fe20008000000 */
[----:B------:R-:W-:Y:S01]  /*f870*/  ULDC UR6, c[0x0][0xc3c] ;  /* 0x00030f0000067ab9 */ /* 0x000fe20000000800 */
[----:B------:R-:W-:Y:S01]  /*f880*/  IMAD.MOV.U32 R16, RZ, RZ, R0 ;  /* 0x000000ffff107224 */ /* 0x000fe200078e0000 */
[----:B------:R-:W-:Y:S01]  /*f890*/  MOV R18, UR5 ;  /* 0x0000000500127c02 */ /* 0x000fe20008000f00 */
[----:B------:R-:W-:Y:S02]  /*f8a0*/  IMAD.U32 R17, RZ, RZ, UR4 ;  /* 0x00000004ff117e24 */ /* 0x000fe4000f8e00ff */
[----:B------:R-:W-:-:S07]  /*f8b0*/  IMAD.U32 R19, RZ, RZ, UR6 ;  /* 0x00000006ff137e24 */ /* 0x000fce000f8e00ff */
.L_x_12949:
[----:B------:R-:W0:Y:S01]  /*f8c0*/  S2R R0, SR_TID.X ;  /* 0x0000000000007919 */ /* 0x000e220000002100 */
[----:B------:R-:W-:Y:S05]  /*f8d0*/  WARPSYNC.ALL ;  /* 0x0000000000007948 */ /* 0x000fea0003800000 */
[----:B------:R-:W-:Y:S01]  /*f8e0*/  BAR.SYNC.DEFER_BLOCKING 0x4, 0x200 ;  /* 0x0108000000007b1d */ /* 0x000fe20000010000 */
[----:B0-----:R-:W-:-:S04]  /*f8f0*/  LOP3.LUT R0, R0, 0x1f, RZ, 0xc0, !PT ;  /* 0x0000001f00007812 */ /* 0x001fc800078ec0ff */
[----:B------:R-:W-:-:S13]  /*f900*/  ISETP.NE.AND P0, PT, R0, RZ, PT ;  /* 0x000000ff0000720c */ /* 0x000fda0003f05270 */
[----:B------:R-:W0:Y:S01]  /*f910*/  @!P0 S2R R3, SR_CgaCtaId ;  /* 0x0000000000038919 */ /* 0x000e220000008800 */
[----:B------:R-:W-:-:S04]  /*f920*/  @!P0 MOV R0, 0x400 ;  /* 0x0000040000008802 */ /* 0x000fc80000000f00 */
[----:B0-----:R-:W-:-:S05]  /*f930*/  @!P0 LEA R22, R3, R0, 0x18 ;  /* 0x0000000003168211 */ /* 0x001fca00078ec0ff */
[----:B------:R3:W-:Y:S01]  /*f940*/  @!P0 STS.128 [R22+0x308d0], R16 ;  /* 0x0308d01016008388 */ /* 0x0007e20000000c00 */
[----:B------:R-:W-:Y:S06]  /*f950*/  BAR.ARV 0x5, 0x200 ;  /* 0x0148000000007b1d */ /* 0x000fec0000002000 */
.L_x_12938:
[----:B------:R-:W-:Y:S02]  /*f960*/  ULDC UR4, c[0x0][0xc3c] ;  /* 0x00030f0000047ab9 */ /* 0x000fe40000000800 */
[----:B--2---:R-:W-:-:S13]  /*f970*/  ISETP.GE.AND P0, PT, R19, UR4, PT ;  /* 0x0000000413007c0c */ /* 0x004fda000bf06270 */
[----:B------:R-:W-:Y:S05]  /*f980*/  @!P0 BRA `(.L_x_12950) ;  /* 0xffffffbc00008947 */ /* 0x000fea000383ffff */
[----:B------:R-:W-:Y:S05]  /*f990*/  BSYNC B8 ;  /* 0x0000000000087941 */ /* 0x000fea0003800000 */
.L_x_12860:
        /* <DEDUP_REMOVED lines=12> */
.L_x_13028:
[----:B------:R-:W-:Y:S05]  /*fa60*/  BSYNC B0 ;  /* 0x0000000000007941 */ /* 0x000fea0003800000 */
.L_x_12951:
[----:B------:R-:W-:-:S03]  /*fa70*/  UMOV UR4, 0xffffffff ;  /* 0xffffffff00047882 */ /* 0x000fc60000000000 */
[----:B------:R-:W-:Y:S05]  /*fa80*/  BRA.DIV UR4, `(.L_x_12953) ;  /* 0x00000022046c7947 */ /* 0x000fea000b800000 */
[----:B0-----:R-:W0:Y:S02]  /*fa90*/  S2R R0, SR_TID.X ;  /* 0x0000000000007919 */ /* 0x001e240000002100 */
[----:B0-----:R-:W-:-:S04]  /*faa0*/  SHF.R.U32.HI R0, RZ, 0x5, R0 ;  /* 0x00000005ff007819 */ /* 0x001fc80000011600 */
[----:B------:R-:W-:-:S05]  /*fab0*/  LOP3.LUT R0, R0, 0x3, RZ, 0xc0, !PT ;  /* 0x0000000300007812 */ /* 0x000fca00078ec0ff */
[----:B------:R0:W2:Y:S02]  /*fac0*/  SHFL.IDX PT, R14, R0, RZ, 0x1f ;  /* 0x00001fff000e7589 */ /* 0x0000a400000e0000 */
.L_x_13031:
[----:B--2---:R-:W-:Y:S01]  /*fad0*/  ISETP.NE.AND P0, PT, R14, RZ, PT ;  /* 0x000000ff0e00720c */ /* 0x004fe20003f05270 */
[----:B------:R-:W-:-:S12]  /*fae0*/  BSSY B0, `(.L_x_12954) ;  /* 0x0000024000007945 */ /* 0x000fd80003800000 */
[----:B------:R-:W-:Y:S05]  /*faf0*/  @P0 BRA `(.L_x_12955) ;  /* 0x0000000000880947 */ /* 0x000fea0003800000 */
[----:B------:R-:W-:-:S03]  /*fb00*/  UMOV UR4, 0xffffffff ;  /* 0xffffffff00047882 */ /* 0x000fc60000000000 */
[----:B------:R-:W-:Y:S05]  /*fb10*/  BRA.DIV UR4, `(.L_x_12956) ;  /* 0x00000022047c7947 */ /* 0x000fea000b800000 */
[----:B------:R-:W-:-:S13]  /*fb20*/  ELECT P6, URZ, PT ;  /* 0x00000000003f782f */ /* 0x000fda00038c0000 */
.L_x_13034:
[----:B------:R-:W-:Y:S05]  /*fb30*/  @!P6 BRA `(.L_x_12955) ;  /* 0x000000000078e947 */ /* 0x000fea0003800000 */
[----:B------:R-:W-:-:S06]  /*fb40*/  ULOP3.LUT UR4, UR36, 0x2, URZ, 0xfc, !UPT ;  /* 0x0000000224047892 */ /* 0x000fcc000f8efc3f */
[----:B0-----:R-:W-:-:S05]  /*fb50*/  IMAD.U32 R0, RZ, RZ, UR4 ;  /* 0x00000004ff007e24 */ /* 0x001fca000f8e00ff */
[----:B------:R-:W-:-:S13]  /*fb60*/  ISETP.NE.AND P2, PT, R0, 0x3, PT ;  /* 0x000000030000780c */ /* 0x000fda0003f45270 */
[----:B------:R-:W-:Y:S05]  /*fb70*/  @!P2 BRA `(.L_x_12957) ;  /* 0x000000000004a947 */ /* 0x000fea0003800000 */
[----:B------:R-:W-:Y:S01]  /*fb80*/  BPT.TRAP 0x1 ;  /* 0x000000040000795c */ /* 0x000fe20000300000 */
.L_x_12957:
[----:B------:R-:W-:Y:S01]  /*fb90*/  IADD3 R0, R9, 0x30840, RZ ;  /* 0x0003084009007810 */ /* 0x000fe20007ffe0ff */
[----:B------:R-:W-:Y:S01]  /*fba0*/  VIADD R2, R23, 0x1 ;  /* 0x0000000117027836 */ /* 0x000fe20000000000 */
[----:B-1----:R-:W-:-:S03]  /*fbb0*/  SHF.L.U32 R4, R26, 0x1f, RZ ;  /* 0x0000001f1a047819 */ /* 0x002fc600000006ff */
[----:B------:R-:W-:Y:S01]  /*fbc0*/  IMAD R5, R23, 0x8, R0 ;  /* 0x0000000817057824 */ /* 0x000fe200078e0200 */
[----:B------:R-:W-:-:S03]  /*fbd0*/  ISETP.NE.AND P1, PT, R2, 0x2, PT ;  /* 0x000000020200780c */ /* 0x000fc60003f25270 */
[----:B------:R-:W0:Y:S01]  /*fbe0*/  SYNCS.PHASECHK.TRANS64.TRYWAIT P0, [R5+URZ], R4 ;  /* 0x00000004050075a7 */ /* 0x000e22000800017f */
[----:B------:R-:W-:Y:S02]  /*fbf0*/  SEL R3, RZ, 0x1, P1 ;  /* 0x00000001ff037807 */ /* 0x000fe40000800000 */
[----:B------:R-:W-:Y:S02]  /*fc00*/  SEL R7, R2, RZ, P1 ;  /* 0x000000ff02077207 */ /* 0x000fe40000800000 */
[----:B------:R-:W-:-:S03]  /*fc10*/  LOP3.LUT R2, R26, R3, RZ, 0x3c, !PT ;  /* 0x000000031a027212 */ /* 0x000fc600078e3cff */
[----:B------:R-:W-:Y:S01]  /*fc20*/  IMAD R3, R7, 0x8, R0 ;  /* 0x0000000807037824 */ /* 0x000fe200078e0200 */
[----:B------:R-:W-:Y:S01]  /*fc30*/  SHF.L.U32 R2, R2, 0x1f, RZ ;  /* 0x0000001f02027819 */ /* 0x000fe200000006ff */
[----:B0-----:R-:W-:Y:S06]  /*fc40*/  @!P0 BRA `(.L_x_12958) ;  /* 0x0000002000508947 */ /* 0x001fec0003800000 */
.L_x_13035:
[----:B------:R-:W1:Y:S02]  /*fc50*/  SYNCS.PHASECHK.TRANS64.TRYWAIT P0, [R3+URZ], R2 ;  /* 0x00000002030075a7 */ /* 0x000e64000800017f */
[----:B-1----:R-:W-:Y:S05]  /*fc60*/  @!P0 BRA `(.L_x_12959) ;  /* 0x00000020005c8947 */ /* 0x002fea0003800000 */
.L_x_13036:
[----:B------:R-:W-:Y:S05]  /*fc70*/  @!P2 BRA `(.L_x_12960) ;  /* 0x000000000004a947 */ /* 0x000fea0003800000 */
[----:B------:R-:W-:Y:S01]  /*fc80*/  BPT.TRAP 0x1 ;  /* 0x000000040000795c */ /* 0x000fe20000300000 */
.L_x_12960:
[----:B------:R-:W-:-:S05]  /*fc90*/  VIADD R0, R9, 0x30860 ;  /* 0x0003086009007836 */ /* 0x000fca0000000000 */
[----:B------:R-:W-:-:S04]  /*fca0*/  LEA R23, R23, R0, 0x3 ;  /* 0x0000000017177211 */ /* 0x000fc800078e18ff */
[----:B------:R-:W2:Y:S02]  /*fcb0*/  SYNCS.PHASECHK.TRANS64.TRYWAIT P0, [R23+URZ], R4 ;  /* 0x00000004170075a7 */ /* 0x000ea4000800017f */
[----:B--2---:R-:W-:Y:S05]  /*fcc0*/  @!P0 BRA `(.L_x_12961) ;  /* 0x0000002000588947 */ /* 0x004fea0003800000 */
.L_x_13037:
[----:B------:R-:W-:-:S07]  /*fcd0*/  IMAD R7, R7, 0x8, R0 ;  /* 0x0000000807077824 */ /* 0x000fce00078e0200 */
.L_x_12962:
[----:B----4-:R4:W0:Y:S02]  /*fce0*/  SYNCS.PHASECHK.TRANS64.TRYWAIT P0, [R7+URZ], R2 ;  /* 0x00000002070075a7 */ /* 0x010824000800017f */
[----:B0-----:R-:W-:Y:S05]  /*fcf0*/  @!P0 NANOSLEEP.SYNCS 0x989680 ;  /* 0x009896800000895d */ /* 0x001fea0003900000 */
[----:B------:R-:W0:Y:S02]  /*fd00*/  @!P0 SYNCS.PHASECHK.TRANS64 P0, [R7+URZ], R2 ;  /* 0x00000002070085a7 */ /* 0x000e24000800007f */
[----:B0-----:R-:W-:Y:S05]  /*fd10*/  @!P0 BRA `(.L_x_12962) ;  /* 0xfffffffc00f08947 */ /* 0x001fea000383ffff */
.L_x_12955:
[----:B------:R-:W-:Y:S05]  /*fd20*/  BSYNC B0 ;  /* 0x0000000000007941 */ /* 0x000fea0003800000 */
.L_x_12954:
[----:B------:R-:W-:Y:S05]  /*fd30*/  EXIT ;  /* 0x000000000000794d */ /* 0x000fea0003800000 */
.L_x_12824:
[----:B0-----:R-:W-:-:S04]  /*fd40*/  IMAD.U32 R3, RZ, RZ, UR39 ;  /* 0x00000027ff037e24 */ /* 0x001fc8000f8e00ff */
[----:B------:R0:W1:Y:S03]  /*fd50*/  SYNCS.PHASECHK.TRANS64.TRYWAIT P1, [R3+URZ+0x30800], R0 ;  /* 0x03080000030075a7 */ /* 0x000066000802017f */
[----:B-1----:R-:W-:Y:S05]  /*fd60*/  @!P1 NANOSLEEP.SYNCS 0x989680 ;  /* 0x009896800000995d */ /* 0x002fea0003900000 */
[----:B------:R-:W1:Y:S02]  /*fd70*/  @!P1 SYNCS.PHASECHK.TRANS64 P1, [R3+URZ+0x30800], R0 ;  /* 0x03080000030095a7 */ /* 0x000e64000802007f */
[----:B-1----:R-:W-:Y:S05]  /*fd80*/  @!P1 BRA `(.L_x_12824) ;  /* 0xfffffffc00ec9947 */ /* 0x002fea000383ffff */
[----:B------:R-:W-:Y:S05]  /*fd90*/  BRA `(.L_x_12963) ;  /* 0xffffff1800587947 */ /* 0x000fea000383ffff */
.L_x_12828:
[----:B-1----:R1:W2:Y:S02]  /*fda0*/  SYNCS.PHASECHK.TRANS64.TRYWAIT P2, [R0+URZ+0x30830], R3 ;  /* 0x03083003000075a7 */ /* 0x0022a4000804017f */
[----:B--2---:R-:W-:Y:S05]  /*fdb0*/  @!P2 NANOSLEEP.SYNCS 0x989680 ;  /* 0x009896800000a95d */ /* 0x004fea0003900000 */
[----:B------:R-:W2:Y:S02]  /*fdc0*/  @!P2 SYNCS.PHASECHK.TRANS64 P2, [R0+URZ+0x30830], R3 ;  /* 0x030830030000a5a7 */ /* 0x000ea4000804007f */
[----:B--2---:R-:W-:Y:S05]  /*fdd0*/  @!P2 BRA `(.L_x_12828) ;  /* 0xfffffffc00f0a947 */ /* 0x004fea000383ffff */
[----:B------:R-:W-:Y:S05]  /*fde0*/  BRA `(.L_x_12827) ;  /* 0xffffff1800807947 */ /* 0x000fea000383ffff */
.L_x_12833:
[----:B-1----:R-:W-:-:S04]  /*fdf0*/  IMAD.U32 R7, RZ, RZ, UR6 ;  /* 0x00000006ff077e24 */ /* 0x002fc8000f8e00ff */
[----:B------:R1:W2:Y:S03]  /*fe00*/  SYNCS.PHASECHK.TRANS64.TRYWAIT P2, [R7+URZ+0x30830], R6 ;  /* 0x03083006070075a7 */ /* 0x0002a6000804017f */
[----:B--2---:R-:W-:Y:S05]  /*fe10*/  @!P2 NANOSLEEP.SYNCS 0x989680 ;  /* 0x009896800000a95d */ /* 0x004fea0003900000 */
[----:B------:R-:W2:Y:S02]  /*fe20*/  @!P2 SYNCS.PHASECHK.TRANS64 P2, [R7+URZ+0x30830], R6 ;  /* 0x030830060700a5a7 */ /* 0x000ea4000804007f */
[----:B--2---:R-:W-:Y:S05]  /*fe30*/  @!P2 BRA `(.L_x_12833) ;  /* 0xfffffffc00eca947 */ /* 0x004fea000383ffff */
[----:B------:R-:W-:Y:S05]  /*fe40*/  BRA `(.L_x_12830) ;  /* 0xffffff5000b87947 */ /* 0x000fea000383ffff */
.L_x_12837:
[----:B-1----:R-:W-:-:S04]  /*fe50*/  IMAD.U32 R7, RZ, RZ, UR6 ;  /* 0x00000006ff077e24 */ /* 0x002fc8000f8e00ff */
[----:B------:R1:W2:Y:S03]  /*fe60*/  SYNCS.PHASECHK.TRANS64.TRYWAIT P2, [R7+URZ+0x30850], R6 ;  /* 0x03085006070075a7 */ /* 0x0002a6000804017f */
[----:B--2---:R-:W-:Y:S05]  /*fe70*/  @!P2 NANOSLEEP.SYNCS 0x989680 ;  /* 0x009896800000a95d */ /* 0x004fea0003900000 */
[----:B------:R-:W2:Y:S02]  /*fe80*/  @!P2 SYNCS.PHASECHK.TRANS64 P2, [R7+URZ+0x30850], R6 ;  /* 0x030850060700a5a7 */ /* 0x000ea4000804007f */
[----:B--2---:R-:W-:Y:S05]  /*fe90*/  @!P2 BRA `(.L_x_12837) ;  /* 0xfffffffc00eca947 */ /* 0x004fea000383ffff */
[----:B------:R-:W-:Y:S05]  /*fea0*/  BRA `(.L_x_12834) ;  /* 0xffffff5400307947 */ /* 0x000fea000383ffff */
.L_x_12842:
[----:B--2---:R-:W-:-:S04]  /*feb0*/  MOV R5, UR12 ;  /* 0x0000000c00057c02 */ /* 0x004fc80008000f00 */
[----:B------:R2:W4:Y:S03]  /*fec0*/  SYNCS.PHASECHK.TRANS64.TRYWAIT P0, [R5+URZ+0x30850], R0 ;  /* 0x03085000050075a7 */ /* 0x000526000800017f */
[----:B----4-:R-:W-:Y:S05]  /*fed0*/  @!P0 NANOSLEEP.SYNCS 0x989680 ;  /* 0x009896800000895d */ /* 0x010fea0003900000 */
[----:B------:R-:W4:Y:S02]  /*fee0*/  @!P0 SYNCS.PHASECHK.TRANS64 P0, [R5+URZ+0x30850], R0 ;  /* 0x03085000050085a7 */ /* 0x000f24000800007f */
[----:B----4-:R-:W-:Y:S05]  /*fef0*/  @!P0 BRA `(.L_x_12842) ;  /* 0xfffffffc00ec8947 */ /* 0x010fea000383ffff */
[----:B------:R-:W-:Y:S05]  /*ff00*/  BRA `(.L_x_12841) ;  /* 0xffffff8400e47947 */ /* 0x000fea000383ffff */
.L_x_12872:
        /* <DEDUP_REMOVED lines=11> */
.L_x_12965:
[----:B------:R-:W-:Y:S05]  /*ffc0*/  BSYNC B0 ;  /* 0x0000000000007941 */ /* 0x000fea0003800000 */
.L_x_12964:
[----:B------:R-:W-:Y:S05]  /*ffd0*/  BRA `(.L_x_12966) ;  /* 0xffffffc000247947 */ /* 0x000fea000383ffff */
.L_x_12874:
[----:B------:R-:W-:Y:S01]  /*ffe0*/  BSSY B0, `(.L_x_12967) ;  /* 0x0000006000007945 */ /* 0x000fe20003800000 */
[----:B------:R-:W-:-:S07]  /*fff0*/  MOV R15, 0xffffffff ;  /* 0xffffffff000f7802 */ /* 0x000fce0000000f00 */
[----:B01----:R-:W-:Y:S05]  /*10000*/  WARPSYNC.COLLECTIVE R15, `(.L_x_12968) ;  /* 0x000000000f0c7348 */ /* 0x003fea0003c00000 */
[----:B------:R-:W-:Y:S02]  /*10010*/  ELECT P6, UR62, PT ;  /* 0x00000000003e782f */ /* 0x000fe400038c0000 */
[----:B------:R-:W-:Y:S01]  /*10020*/  MOV R14, UR62 ;  /* 0x0000003e000e7c02 */ /* 0x000fe20008000f00 */
[----:B01----:R-:W-:Y:S10]  /*10030*/  ENDCOLLECTIVE ;  /* 0x000000000000791b */ /* 0x003ff40003800000 */
.L_x_12968:
[----:B------:R-:W-:Y:S05]  /*10040*/  BSYNC B0 ;  /* 0x0000000000007941 */ /* 0x000fea0003800000 */
.L_x_12967:
[----:B------:R-:W-:Y:S05]  /*10050*/  BRA `(.L_x_12969) ;  /* 0xffffffc000247947 */ /* 0x000fea000383ffff */
.L_x_12876:
[----:B-1----:R1:W2:Y:S02]  /*10060*/  SYNCS.PHASECHK.TRANS64.TRYWAIT P0, [R0+URZ+0x30840], R2 ;  /* 0x03084002000075a7 */ /* 0x0022a4000800017f */
[----:B--2---:R-:W-:Y:S05]  /*10070*/  @!P0 NANOSLEEP.SYNCS 0x989680 ;  /* 0x009896800000895d */ /* 0x004fea0003900000 */
[----:B------:R-:W2:Y:S02]  /*10080*/  @!P0 SYNCS.PHASECHK.TRANS64 P0, [R0+URZ+0x30840], R2 ;  /* 0x03084002000085a7 */ /* 0x000ea4000800007f */
[----:B--2---:R-:W-:Y:S05]  /*10090*/  @!P0 BRA `(.L_x_12876) ;  /* 0xfffffffc00f08947 */ /* 0x004fea000383ffff */
[----:B------:R-:W-:Y:S05]  /*100a0*/  BRA `(.L_x_12970) ;  /* 0xffffffc000787947 */ /* 0x000fea000383ffff */
.L_x_12880:
        /* <DEDUP_REMOVED lines=12> */
.L_x_12971:
[----:B------:R-:W-:Y:S01]  /*10170*/  IMAD.MOV.U32 R13, RZ, RZ, R0 ;  /* 0x000000ffff0d7224 */ /* 0x000fe200078e0000 */
[----:B------:R-:W-:-:S07]  /*10180*/  MOV R6, R14 ;  /* 0x0000000e00067202 */ /* 0x000fce0000000f00 */
[----:B------:R-:W-:Y:S05]  /*10190*/  WARPSYNC.COLLECTIVE R15, `(.L_x_12972) ;  /* 0x000000000f087348 */ /* 0x000fea0003c00000 */
[----:B------:R0:W1:Y:S02]  /*101a0*/  SHFL.IDX P6, R14, R13, R12, R11 ;  /* 0x0000000c0d0e7389 */ /* 0x00006400000c000b */
[----:B01----:R-:W-:Y:S01]  /*101b0*/  ENDCOLLECTIVE ;  /* 0x000000000000791b */ /* 0x003fe20003800000 */
.L_x_12972:
[----:B------:R-:W-:Y:S01]  /*101c0*/  MOV R13, R4 ;  /* 0x00000004000d7202 */ /* 0x000fe20000000f00 */
[----:B------:R-:W-:Y:S02]  /*101d0*/  IMAD.MOV.U32 R12, RZ, RZ, 0x1 ;  /* 0x00000001ff0c7424 */ /* 0x000fe400078e00ff */
[----:B------:R-:W-:-:S07]  /*101e0*/  IMAD.MOV.U32 R7, RZ, RZ, R14 ;  /* 0x000000ffff077224 */ /* 0x000fce00078e000e */
[----:B------:R-:W-:Y:S05]  /*101f0*/  WARPSYNC.COLLECTIVE R15, `(.L_x_12973) ;  /* 0x000000000f087348 */ /* 0x000fea0003c00000 */
[----:B------:R0:W1:Y:S02]  /*10200*/  SHFL.IDX P6, R14, R13, R12, R11 ;  /* 0x0000000c0d0e7389 */ /* 0x00006400000c000b */
[----:B01----:R-:W-:Y:S01]  /*10210*/  ENDCOLLECTIVE ;  /* 0x000000000000791b */ /* 0x003fe20003800000 */
.L_x_12973:
        /* <DEDUP_REMOVED lines=15> */
.L_x_12974:
[----:B------:R-:W-:Y:S02]  /*10310*/  IMAD.MOV.U32 R13, RZ, RZ, R4 ;  /* 0x000000ffff0d7224 */ /* 0x000fe400078e0004 */
[----:B------:R-:W-:Y:S02]  /*10320*/  IMAD.MOV.U32 R12, RZ, RZ, 0x2 ;  /* 0x00000002ff0c7424 */ /* 0x000fe400078e00ff */
[----:B------:R-:W-:-:S07]  /*10330*/  IMAD.MOV.U32 R7, RZ, RZ, R14 ;  /* 0x000000ffff077224 */ /* 0x000fce00078e000e */
[----:B------:R-:W-:Y:S05]  /*10340*/  WARPSYNC.COLLECTIVE R15, `(.L_x_12975) ;  /* 0x000000000f087348 */ /* 0x000fea0003c00000 */
[----:B------:R0:W1:Y:S02]  /*10350*/  SHFL.IDX P6, R14, R13, R12, R11 ;  /* 0x0000000c0d0e7389 */ /* 0x00006400000c000b */
[----:B01----:R-:W-:Y:S01]  /*10360*/  ENDCOLLECTIVE ;  /* 0x000000000000791b */ /* 0x003fe20003800000 */
.L_x_12975:
[----:B------:R-:W-:-:S04]  /*10370*/  @!P1 LEA R7, P2, R20, R7, 0x1 ;  /* 0x0000000714079211 */ /* 0x000fc800078408ff */
[----:B------:R-:W-:-:S04]  /*10380*/  @!P1 IADD3.X R6, RZ, R6, RZ, P2, !PT ;  /* 0x00000006ff069210 */ /* 0x000fc800017fe4ff */
[----:B------:R-:W-:Y:S02]  /*10390*/  @!P1 LOP3.LUT R7, R7, R6, RZ, 0x3c, !PT ;  /* 0x0000000607079212 */ /* 0x000fe400078e3cff */
[----:B------:R-:W-:Y:S02]  /*103a0*/  MOV R13, R0 ;  /* 0x00000000000d7202 */ /* 0x000fe40000000f00 */
[----:B------:R-:W-:-:S04]  /*103b0*/  @!P1 LOP3.LUT R6, R7, R6, RZ, 0x3c, !PT ;  /* 0x0000000607069212 */ /* 0x000fc800078e3cff */
[----:B------:R-:W-:-:S05]  /*103c0*/  @!P1 LOP3.LUT R7, R7, R6, RZ, 0x3c, !PT ;  /* 0x0000000607079212 */ /* 0x000fca00078e3cff */
[----:B------:R-:W-:Y:S01]  /*103d0*/  @!PT LDS RZ, [RZ] ;  /* 0x00000000fffff984 */ /* 0x000fe20000000800 */
[----:B------:R-:W-:Y:S01]  /*103e0*/  @!PT LDS RZ, [RZ] ;  /* 0x00000000fffff984 */ /* 0x000fe20000000800 */
[----:B------:R-:W-:Y:S01]  /*103f0*/  @!PT LDS RZ, [RZ] ;  /* 0x00000000fffff984 */ /* 0x000fe20000000800 */
[----:B------:R0:W-:Y:S02]  /*10400*/  @!P1 LDGSTS.E.BYPASS.LTC128B.128 [R10+0xcc00], desc[UR48][R6.64], !P0 ;  /* 0x0cc00000060a9fae */ /* 0x0001e4000c101d70 */
[----:B0-----:R-:W-:-:S05]  /*10410*/  VIADD R6, R17, 0x20 ;  /* 0x0000002011067836 */ /* 0x001fca0000000000 */
[----:B------:R-:W-:Y:S01]  /*10420*/  ISETP.GE.AND P1, PT, R6, R3, PT ;  /* 0x000000030600720c */ /* 0x000fe20003f26270 */
[----:B------:R-:W-:-:S12]  /*10430*/  IMAD.MOV.U32 R6, RZ, RZ, R14 ;  /* 0x000000ffff067224 */ /* 0x000fd800078e000e */
[----:B------:R-:W-:Y:S05]  /*10440*/  WARPSYNC.COLLECTIVE R15, `(.L_x_12976) ;  /* 0x000000000f087348 */ /* 0x000fea0003c00000 */
[----:B------:R0:W1:Y:S02]  /*10450*/  SHFL.IDX P6, R14, R13, R12, R11 ;  /* 0x0000000c0d0e7389 */ /* 0x00006400000c000b */
[----:B01----:R-:W-:Y:S01]  /*10460*/  ENDCOLLECTIVE ;  /* 0x000000000000791b */ /* 0x003fe20003800000 */
.L_x_12976:
[----:B------:R-:W-:Y:S01]  /*10470*/  IMAD.MOV.U32 R13, RZ, RZ, R4 ;  /* 0x000000ffff0d7224 */ /* 0x000fe200078e0004 */
[----:B------:R-:W-:Y:S01]  /*10480*/  MOV R12, 0x3 ;  /* 0x00000003000c7802 */ /* 0x000fe20000000f00 */
[----:B------:R-:W-:-:S07]  /*10490*/  IMAD.MOV.U32 R7, RZ, RZ, R14 ;  /* 0x000000ffff077224 */ /* 0x000fce00078e000e */
[----:B------:R-:W-:Y:S05]  /*104a0*/  WARPSYNC.COLLECTIVE R15, `(.L_x_12977) ;  /* 0x000000000f087348 */ /* 0x000fea0003c00000 */
[----:B------:R0:W1:Y:S02]  /*104b0*/  SHFL.IDX P6, R14, R13, R12, R11 ;  /* 0x0000000c0d0e7389 */ /* 0x00006400000c000b */
[----:B01----:R-:W-:Y:S01]  /*104c0*/  ENDCOLLECTIVE ;  /* 0x000000000000791b */ /* 0x003fe20003800000 */
.L_x_12977:
        /* <DEDUP_REMOVED lines=16> */
.L_x_12978:
[----:B------:R-:W-:Y:S02]  /*105d0*/  IMAD.MOV.U32 R13, RZ, RZ, R4 ;  /* 0x000000ffff0d7224 */ /* 0x000fe400078e0004 */
[----:B------:R-:W-:Y:S02]  /*105e0*/  IMAD.MOV.U32 R12, RZ, RZ, 0x4 ;  /* 0x00000004ff0c7424 */ /* 0x000fe400078e00ff */
[----:B------:R-:W-:-:S07]  /*105f0*/  IMAD.MOV.U32 R7, RZ, RZ, R14 ;  /* 0x000000ffff077224 */ /* 0x000fce00078e000e */
[----:B------:R-:W-:Y:S05]  /*10600*/  WARPSYNC.COLLECTIVE R15, `(.L_x_12979) ;  /* 0x000000000f087348 */ /* 0x000fea0003c00000 */
[----:B------:R0:W1:Y:S02]  /*10610*/  SHFL.IDX P6, R14, R13, R12, R11 ;  /* 0x0000000c0d0e7389 */ /* 0x00006400000c000b */
[----:B01----:R-:W-:Y:S01]  /*10620*/  ENDCOLLECTIVE ;  /* 0x000000000000791b */ /* 0x003fe20003800000 */
.L_x_12979:
        /* <DEDUP_REMOVED lines=10> */
[----:B0-----:R-:W-:-:S04]  /*106d0*/  IADD3 R6, R17, 0x40, RZ ;  /* 0x0000004011067810 */ /* 0x001fc80007ffe0ff */
[----:B------:R-:W-:Y:S01]  /*106e0*/  ISETP.GE.AND P1, PT, R6, R3, PT ;  /* 0x000000030600720c */ /* 0x000fe20003f26270 */
[----:B------:R-:W-:-:S12]  /*106f0*/  IMAD.MOV.U32 R6, RZ, RZ, R14 ;  /* 0x000000ffff067224 */ /* 0x000fd800078e000e */
[----:B------:R-:W-:Y:S05]  /*10700*/  WARPSYNC.COLLECTIVE R15, `(.L_x_12980) ;  /* 0x000000000f087348 */ /* 0x000fea0003c00000 */
[----:B------:R0:W1:Y:S02]  /*10710*/  SHFL.IDX P6, R14, R13, R12, R11 ;  /* 0x0000000c0d0e7389 */ /* 0x00006400000c000b */
[----:B01----:R-:W-:Y:S01]  /*10720*/  ENDCOLLECTIVE ;  /* 0x000000000000791b */ /* 0x003fe20003800000 */
.L_x_12980:
[----:B------:R-:W-:Y:S02]  /*10730*/  IMAD.MOV.U32 R13, RZ, RZ, R4 ;  /* 0x000000ffff0d7224 */ /* 0x000fe400078e0004 */
[----:B------:R-:W-:Y:S01]  /*10740*/  IMAD.MOV.U32 R12, RZ, RZ, 0x5 ;  /* 0x00000005ff0c7424 */ /* 0x000fe200078e00ff */
[----:B------:R-:W-:-:S07]  /*10750*/  MOV R7, R14 ;  /* 0x0000000e00077202 */ /* 0x000fce0000000f00 */
[----:B------:R-:W-:Y:S05]  /*10760*/  WARPSYNC.COLLECTIVE R15, `(.L_x_12981) ;  /* 0x000000000f087348 */ /* 0x000fea0003c00000 */
[----:B------:R0:W1:Y:S02]  /*10770*/  SHFL.IDX P6, R14, R13, R12, R11 ;  /* 0x0000000c0d0e7389 */ /* 0x00006400000c000b */
[----:B01----:R-:W-:Y:S01]  /*10780*/  ENDCOLLECTIVE ;  /* 0x000000000000791b */ /* 0x003fe20003800000 */
.L_x_12981:
        /* <DEDUP_REMOVED lines=11> */
[----:B------:R-:W-:Y:S02]  /*10840*/  ISETP.GE.AND P1, PT, R6, R3, PT ;  /* 0x000000030600720c */ /* 0x000fe40003f26270 */
[----:B------:R-:W-:-:S11]  /*10850*/  MOV R6, R14 ;  /* 0x0000000e00067202 */ /* 0x000fd60000000f00 */
[----:B------:R-:W-:Y:S05]  /*10860*/  WARPSYNC.COLLECTIVE R15, `(.L_x_12982) ;  /* 0x000000000f087348 */ /* 0x000fea0003c00000 */
[----:B------:R0:W1:Y:S02]  /*10870*/  SHFL.IDX P6, R14, R13, R12, R11 ;  /* 0x0000000c0d0e7389 */ /* 0x00006400000c000b */
[----:B01----:R-:W-:Y:S01]  /*10880*/  ENDCOLLECTIVE ;  /* 0x000000000000791b */ /* 0x003fe20003800000 */
.L_x_12982:
[----:B------:R-:W-:Y:S01]  /*10890*/  MOV R13, R4 ;  /* 0x00000004000d7202 */ /* 0x000fe20000000f00 */
[----:B------:R-:W-:Y:S02]  /*108a0*/  IMAD.MOV.U32 R12, RZ, RZ, 0x6 ;  /* 0x00000006ff0c7424 */ /* 0x000fe400078e00ff */
[----:B------:R-:W-:-:S07]  /*108b0*/  IMAD.MOV.U32 R7, RZ, RZ, R14 ;  /* 0x000000ffff077224 */ /* 0x000fce00078e000e */
[----:B------:R-:W-:Y:S05]  /*108c0*/  WARPSYNC.COLLECTIVE R15, `(.L_x_12983) ;  /* 0x000000000f087348 */ /* 0x000fea0003c00000 */
[----:B------:R0:W1:Y:S02]  /*108d0*/  SHFL.IDX P6, R14, R13, R12, R11 ;  /* 0x0000000c0d0e7389 */ /* 0x00006400000c000b */
[----:B01----:R-:W-:Y:S01]  /*108e0*/  ENDCOLLECTIVE ;  /* 0x000000000000791b */ /* 0x003fe20003800000 */
.L_x_12983:
        /* <DEDUP_REMOVED lines=16> */
.L_x_12984:
[----:B------:R-:W-:Y:S02]  /*109f0*/  IMAD.MOV.U32 R13, RZ, RZ, R4 ;  /* 0x000000ffff0d7224 */ /* 0x000fe400078e0004 */
[----:B------:R-:W-:Y:S02]  /*10a00*/  IMAD.MOV.U32 R12, RZ, RZ, 0x7 ;  /* 0x00000007ff0c7424 */ /* 0x000fe400078e00ff */
[----:B------:R-:W-:-:S07]  /*10a10*/  IMAD.MOV.U32 R7, RZ, RZ, R14 ;  /* 0x000000ffff077224 */ /* 0x000fce00078e000e */
[----:B------:R-:W-:Y:S05]  /*10a20*/  WARPSYNC.COLLECTIVE R15, `(.L_x_12985) ;  /* 0x000000000f087348 */ /* 0x000fea0003c00000 */
[----:B------:R0:W1:Y:S02]  /*10a30*/  SHFL.IDX P6, R14, R13, R12, R11 ;  /* 0x0000000c0d0e7389 */ /* 0x00006400000c000b */
[----:B01----:R-:W-:Y:S01]  /*10a40*/  ENDCOLLECTIVE ;  /* 0x000000000000791b */ /* 0x003fe20003800000 */
.L_x_12985:
[----:B------:R-:W-:-:S04]  /*10a50*/  @!P1 LEA R7, P2, R20, R7, 0x1 ;  /* 0x0000000714079211 */ /* 0x000fc800078408ff */
[----:B------:R-:W-:-:S04]  /*10a60*/  @!P1 IADD3.X R6, RZ, R6, RZ, P2, !PT ;  /* 0x00000006ff069210 */ /* 0x000fc800017fe4ff */
[----:B------:R-:W-:Y:S01]  /*10a70*/  @!P1 LOP3.LUT R7, R7, R6, RZ, 0x3c, !PT ;  /* 0x0000000607079212 */ /* 0x000fe200078e3cff */
[----:B------:R-:W-:-:S03]  /*10a80*/  IMAD.MOV.U32 R13, RZ, RZ, R0 ;  /* 0x000000ffff0d7224 */ /* 0x000fc600078e0000 */
[----:B------:R-:W-:Y:S01]  /*10a90*/  @!P1 LOP3.LUT R6, R7, R6, RZ, 0x3c, !PT ;  /* 0x0000000607069212 */ /* 0x000fe200078e3cff */
[----:B------:R-:W-:-:S03]  /*10aa0*/  VIADD R0, R17, 0x70 ;  /* 0x0000007011007836 */ /* 0x000fc60000000000 */
[----:B------:R-:W-:Y:S01]  /*10ab0*/  @!P1 LOP3.LUT R7, R7, R6, RZ, 0x3c, !PT ;  /* 0x0000000607079212 */ /* 0x000fe200078e3cff */
[----:B------:R-:W-:-:S04]  /*10ac0*/  IMAD.MOV.U32 R4, RZ, RZ, R14 ;  /* 0x000000ffff047224 */ /* 0x000fc800078e000e */
[----:B------:R-:W-:Y:S01]  /*10ad0*/  @!PT LDS RZ, [RZ] ;  /* 0x00000000fffff984 */ /* 0x000fe20000000800 */
[----:B------:R-:W-:Y:S01]  /*10ae0*/  @!PT LDS RZ, [RZ] ;  /* 0x00000000fffff984 */ /* 0x000fe20000000800 */
[----:B------:R-:W-:Y:S01]  /*10af0*/  @!PT LDS RZ, [RZ] ;  /* 0x00000000fffff984 */ /* 0x000fe20000000800 */
[----:B------:R0:W-:Y:S01]  /*10b00*/  @!P1 LDGSTS.E.BYPASS.LTC128B.128 [R10+0xf400], desc[UR48][R6.64], !P0 ;  /* 0x0f400000060a9fae */ /* 0x0001e2000c101d70 */
[----:B------:R-:W-:Y:S01]  /*10b10*/  ISETP.GE.AND P1, PT, R0, R3, PT ;  /* 0x000000030000720c */ /* 0x000fe20003f26270 */
[----:B------:R-:W-:-:S12]  /*10b20*/  VIADD R0, R17, 0x80 ;  /* 0x0000008011007836 */ /* 0x000fd80000000000 */
[----:B0-----:R-:W-:Y:S05]  /*10b30*/  WARPSYNC.COLLECTIVE R15, `(.L_x_12986) ;  /* 0x000000000f087348 */ /* 0x001fea0003c00000 */
[----:B------:R1:W2:Y:S02]  /*10b40*/  SHFL.IDX P6, R14, R13, R12, R11 ;  /* 0x0000000c0d0e7389 */ /* 0x0002a400000c000b */
[----:B012---:R-:W-:Y:S01]  /*10b50*/  ENDCOLLECTIVE ;  /* 0x000000000000791b */ /* 0x007fe20003800000 */
.L_x_12986:
[----:B------:R-:W-:Y:S02]  /*10b60*/  ISETP.GE.AND P2, PT, R0, R3, PT ;  /* 0x000000030000720c */ /* 0x000fe40003f46270 */
[----:B------:R-:W-:Y:S01]  /*10b70*/  MOV R13, R2 ;  /* 0x00000002000d7202 */ /* 0x000fe20000000f00 */
[----:B------:R-:W-:Y:S01]  /*10b80*/  IMAD.MOV.U32 R12, RZ, RZ, RZ ;  /* 0x000000ffff0c7224 */ /* 0x000fe200078e00ff */
[----:B------:R-:W-:-:S09]  /*10b90*/  MOV R6, R14 ;  /* 0x0000000e00067202 */ /* 0x000fd20000000f00 */
[----:B------:R-:W-:Y:S05]  /*10ba0*/  WARPSYNC.COLLECTIVE R15, `(.L_x_12987) ;  /* 0x000000000f087348 */ /* 0x000fea0003c00000 */
[----:B------:R0:W1:Y:S02]  /*10bb0*/  SHFL.IDX P6, R14, R13, R12, R11 ;  /* 0x0000000c0d0e7389 */ /* 0x00006400000c000b */
[----:B01----:R-:W-:Y:S01]  /*10bc0*/  ENDCOLLECTIVE ;  /* 0x000000000000791b */ /* 0x003fe20003800000 */
.L_x_12987:
[----:B------:R-:W-:-:S05]  /*10bd0*/  @!P1 LEA R6, P3, R20, R6, 0x1 ;  /* 0x0000000614069211 */ /* 0x000fca00078608ff */
[----:B------:R-:W-:-:S04]  /*10be0*/  @!P1 IMAD.X R4, RZ, RZ, R4, P3 ;  /* 0x000000ffff049224 */ /* 0x000fc800018e0604 */
[----:B------:R-:W-:Y:S01]  /*10bf0*/  @!P1 IMAD.MOV.U32 R7, RZ, RZ, R4 ;  /* 0x000000ffff079224 */ /* 0x000fe200078e0004 */
[----:B------:R-:W-:Y:S01]  /*10c00*/  IADD3 R4, R17, 0xa0, RZ ;  /* 0x000000a011047810 */ /* 0x000fe20007ffe0ff */
[----:B------:R-:W-:-:S03]  /*10c10*/  IMAD.MOV.U32 R13, RZ, RZ, R5 ;  /* 0x000000ffff0d7224 */ /* 0x000fc600078e0005 */
[----:B------:R-:W-:Y:S01]  /*10c20*/  @!PT LDS RZ, [RZ] ;  /* 0x00000000fffff984 */ /* 0x000fe20000000800 */
[----:B------:R-:W-:Y:S01]  /*10c30*/  @!PT LDS RZ, [RZ] ;  /* 0x00000000fffff984 */ /* 0x000fe20000000800 */
[----:B------:R-:W-:Y:S01]  /*10c40*/  @!PT LDS RZ, [RZ] ;  /* 0x00000000fffff984 */ /* 0x000fe20000000800 */
[----:B------:R0:W-:Y:S01]  /*10c50*/  @!P1 LDGSTS.E.BYPASS.LTC128B.128 [R10+0xfc00], desc[UR48][R6.64], !P0 ;  /* 0x0fc00000060a9fae */ /* 0x0001e2000c101d70 */
[----:B------:R-:W-:-:S07]  /*10c60*/  IMAD.MOV.U32 R0, RZ, RZ, R14 ;  /* 0x000000ffff007224 */ /* 0x000fce00078e000e */
[----:B0-----:R-:W-:Y:S05]  /*10c70*/  WARPSYNC.COLLECTIVE R15, `(.L_x_12988) ;  /* 0x000000000f087348 */ /* 0x001fea0003c00000 */
[----:B------:R1:W2:Y:S02]  /*10c80*/  SHFL.IDX P6, R14, R13, R12, R11 ;  /* 0x0000000c0d0e7389 */ /* 0x0002a400000c000b */
[----:B012---:R-:W-:Y:S01]  /*10c90*/  ENDCOLLECTIVE ;  /* 0x000000000000791b */ /* 0x007fe20003800000 */
.L_x_12988:
[----:B------:R-:W-:Y:S02]  /*10ca0*/  IMAD.MOV.U32 R13, RZ, RZ, R2 ;  /* 0x000000ffff0d7224 */ /* 0x000fe400078e0002 */
[----:B------:R-:W-:Y:S02]  /*10cb0*/  IMAD.MOV.U32 R12, RZ, RZ, 0x1 ;  /* 0x00000001ff0c7424 */ /* 0x000fe400078e00ff */
[----:B------:R-:W-:-:S07]  /*10cc0*/  IMAD.MOV.U32 R8, RZ, RZ, R14 ;  /* 0x000000ffff087224 */ /* 0x000fce00078e000e */
[----:B------:R-:W-:Y:S05]  /*10cd0*/  WARPSYNC.COLLECTIVE R15, `(.L_x_12989) ;  /* 0x000000000f087348 */ /* 0x000fea0003c00000 */
[----:B------:R0:W1:Y:S02]  /*10ce0*/  SHFL.IDX P6, R14, R13, R12, R11 ;  /* 0x0000000c0d0e7389 */ /* 0x00006400000c000b */
[----:B01----:R-:W-:Y:S01]  /*10cf0*/  ENDCOLLECTIVE ;  /* 0x000000000000791b */ /* 0x003fe20003800000 */
.L_x_12989:
[----:B------:R-:W-:-:S04]  /*10d00*/  @!P2 LEA R6, P1, R20, R8, 0x1 ;  /* 0x000000081406a211 */ /* 0x000fc800078208ff */
[----:B------:R-:W-:-:S05]  /*10d10*/  @!P2 IADD3.X R0, RZ, R0, RZ, P1, !PT ;  /* 0x00000000ff00a210 */ /* 0x000fca0000ffe4ff */
[----:B------:R-:W-:Y:S02]  /*10d20*/  @!P2 IMAD.MOV.U32 R7, RZ, RZ, R0 ;  /* 0x000000ffff07a224 */ /* 0x000fe400078e0000 */
[----:B------:R-:W-:Y:S02]  /*10d30*/  VIADD R0, R17, 0x90 ;  /* 0x0000009011007836 */ /* 0x000fe40000000000 */
[----:B------:R-:W-:Y:S01]  /*10d40*/  IMAD.MOV.U32 R13, RZ, RZ, R5 ;  /* 0x000000ffff0d7224 */ /* 0x000fe200078e0005 */
[----:B------:R-:W-:Y:S01]  /*10d50*/  @!PT LDS RZ, [RZ] ;  /* 0x00000000fffff984 */ /* 0x000fe20000000800 */
[----:B------:R-:W-:Y:S01]  /*10d60*/  @!PT LDS RZ, [RZ] ;  /* 0x00000000fffff984 */ /* 0x000fe20000000800 */
[----:B------:R-:W-:Y:S01]  /*10d70*/  @!PT LDS RZ, [RZ] ;  /* 0x00000000fffff984 */ /* 0x000fe20000000800 */
[----:B------:R0:W-:Y:S02]  /*10d80*/  @!P2 LDGSTS.E.BYPASS.LTC128B.128 [R10+0x10400], desc[UR48][R6.64], !P0 ;  /* 0x10400000060aafae */ /* 0x0001e4000c101d70 */
[----:B------:R-:W-:Y:S02]  /*10d90*/  ISETP.GE.AND P1, PT, R0, R3, PT ;  /* 0x000000030000720c */ /* 0x000fe40003f26270 */
[----:B------:R-:W-:-:S11]  /*10da0*/  MOV R0, R14 ;  /* 0x0000000e00007202 */ /* 0x000fd60000000f00 */
[----:B0-----:R-:W-:Y:S05]  /*10db0*/  WARPSYNC.COLLECTIVE R15, `(.L_x_12990) ;  /* 0x000000000f087348 */ /* 0x001fea0003c00000 */
[----:B------:R1:W2:Y:S02]  /*10dc0*/  SHFL.IDX P6, R14, R13, R12, R11 ;  /* 0x0000000c0d0e7389 */ /* 0x0002a400000c000b */
[----:B012---:R-:W-:Y:S01]  /*10dd0*/  ENDCOLLECTIVE ;  /* 0x000000000000791b */ /* 0x007fe20003800000 */
.L_x_12990:
[----:B------:R-:W-:Y:S01]  /*10de0*/  MOV R13, R2 ;  /* 0x00000002000d7202 */ /* 0x000fe20000000f00 */
[----:B------:R-:W-:Y:S02]  /*10df0*/  IMAD.MOV.U32 R12, RZ, RZ, 0x2 ;  /* 0x00000002ff0c7424 */ /* 0x000fe400078e00ff */
[----:B------:R-:W-:-:S07]  /*10e00*/  IMAD.MOV.U32 R6, RZ, RZ, R14 ;  /* 0x000000ffff067224 */ /* 0x000fce00078e000e */
[----:B------:R-:W-:Y:S05]  /*10e10*/  WARPSYNC.COLLECTIVE R15, `(.L_x_12991) ;  /* 0x000000000f087348 */ /* 0x000fea0003c00000 */
[----:B------:R0:W1:Y:S02]  /*10e20*/  SHFL.IDX P6, R14, R13, R12, R11 ;  /* 0x0000000c0d0e7389 */ /* 0x00006400000c000b */
[----:B01----:R-:W-:Y:S01]  /*10e30*/  ENDCOLLECTIVE ;  /* 0x000000000000791b */ /* 0x003fe20003800000 */
.L_x_12991:
[----:B------:R-:W-:-:S05]  /*10e40*/  @!P1 LEA R6, P2, R20, R6, 0x1 ;  /* 0x0000000614069211 */ /* 0x000fca00078408ff */
[----:B------:R-:W-:-:S04]  /*10e50*/  @!P1 IMAD.X R0, RZ, RZ, R0, P2 ;  /* 0x000000ffff009224 */ /* 0x000fc800010e0600 */
[----:B------:R-:W-:Y:S02]  /*10e60*/  @!P1 IMAD.MOV.U32 R7, RZ, RZ, R0 ;  /* 0x000000ffff079224 */ /* 0x000fe400078e0000 */
[----:B------:R-:W-:-:S03]  /*10e70*/  IMAD.MOV.U32 R13, RZ, RZ, R5 ;  /* 0x000000ffff0d7224 */ /* 0x000fc600078e0005 */
[----:B------:R-:W-:Y:S01]  /*10e80*/  @!PT LDS RZ, [RZ] ;  /* 0x00000000fffff984 */ /* 0x000fe20000000800 */
[----:B------:R-:W-:Y:S01]  /*10e90*/  @!PT LDS RZ, [RZ] ;  /* 0x00000000fffff984 */ /* 0x000fe20000000800 */
[----:B------:R-:W-:Y:S01]  /*10ea0*/  @!PT LDS RZ, [RZ] ;  /* 0x00000000fffff984 */ /* 0x000fe20000000800 */
[----:B------:R0:W-:Y:S01]  /*10eb0*/  @!P1 LDGSTS.E.BYPASS.LTC128B.128 [R10+0x10c00], desc[UR48][R6.64], !P0 ;  /* 0x10c00000060a9fae */ /* 0x0001e2000c101d70 */
[----:B------:R-:W-:Y:S01]  /*10ec0*/  ISETP.GE.AND P1, PT, R4, R3, PT ;  /* 0x000000030400720c */ /* 0x000fe20003f26270 */
[----:B------:R-:W-:-:S12]  /*10ed0*/  IMAD.MOV.U32 R0, RZ, RZ, R14 ;  /* 0x000000ffff007224 */ /* 0x000fd800078e000e */
[----:B0-----:R-:W-:Y:S05]  /*10ee0*/  WARPSYNC.COLLECTIVE R15, `(.L_x_12992) ;  /* 0x000000000f087348 */ /* 0x001fea0003c00000 */
[----:B------:R1:W2:Y:S02]  /*10ef0*/  SHFL.IDX P6, R14, R13, R12, R11 ;  /* 0x0000000c0d0e7389 */ /* 0x0002a400000c000b */
[----:B012---:R-:W-:Y:S01]  /*10f00*/  ENDCOLLECTIVE ;  /* 0x000000000000791b */ /* 0x007fe20003800000 */
.L_x_12992:
[----:B------:R-:W-:Y:S02]  /*10f10*/  IMAD.MOV.U32 R13, RZ, RZ, R2 ;  /* 0x000000ffff0d7224 */ /* 0x000fe400078e0002 */
[----:B------:R-:W-:Y:S02]  /*10f20*/  IMAD.MOV.U32 R12, RZ, RZ, 0x3 ;  /* 0x00000003ff0c7424 */ /* 0x000fe400078e00ff */
[----:B------:R-:W-:-:S07]  /*10f30*/  IMAD.MOV.U32 R6, RZ, RZ, R14 ;  /* 0x000000ffff067224 */ /* 0x000fce00078e000e */
[----:B------:R-:W-:Y:S05]  /*10f40*/  WARPSYNC.COLLECTIVE R15, `(.L_x_12993) ;  /* 0x000000000f087348 */ /* 0x000fea0003c00000 */
[----:B------:R0:W1:Y:S02]  /*10f50*/  SHFL.IDX P6, R14, R13, R12, R11 ;  /* 0x0000000c0d0e7389 */ /* 0x00006400000c000b */
[----:B01----:R-:W-:Y:S01]  /*10f60*/  ENDCOLLECTIVE ;  /* 0x000000000000791b */ /* 0x003fe20003800000 */
.L_x_12993:
        /* <DEDUP_REMOVED lines=8> */
[----:B------:R-:W-:-:S07]  /*10ff0*/  MOV R0, R14 ;  /* 0x0000000e00007202 */ /* 0x000fce0000000f00 */
[----:B0-----:R-:W-:Y:S05]  /*11000*/  WARPSYNC.COLLECTIVE R15, `(.L_x_12994) ;  /* 0x000000000f087348 */ /* 0x001fea0003c00000 */
[----:B------:R1:W2:Y:S02]  /*11010*/  SHFL.IDX P6, R14, R13, R12, R11 ;  /* 0x0000000c0d0e7389 */ /* 0x0002a400000c000b */
[----:B012---:R-:W-:Y:S01]  /*11020*/  ENDCOLLECTIVE ;  /* 0x000000000000791b */ /* 0x007fe20003800000 */
.L_x_12994:
[----:B------:R-:W-:Y:S05]  /*11030*/  BRA `(.L_x_12995) ;  /* 0xffffffc000987947 */ /* 0x000fea000383ffff */
.L_x_12883:
[----:B0-----:R0:W1:Y:S02]  /*11040*/  SYNCS.PHASECHK.TRANS64.TRYWAIT P0, [R22+URZ+0x30820], R3 ;  /* 0x03082003160075a7 */ /* 0x001064000800017f */
[----:B-1----:R-:W-:Y:S05]  /*11050*/  @!P0 NANOSLEEP.SYNCS 0x989680 ;  /* 0x009896800000895d */ /* 0x002fea0003900000 */
[----:B------:R-:W1:Y:S02]  /*11060*/  @!P0 SYNCS.PHASECHK.TRANS64 P0, [R22+URZ+0x30820], R3 ;  /* 0x03082003160085a7 */ /* 0x000e64000800007f */
[----:B-1----:R-:W-:Y:S05]  /*11070*/  @!P0 BRA `(.L_x_12883) ;  /* 0xfffffffc00f08947 */ /* 0x002fea000383ffff */
[----:B------:R-:W-:Y:S05]  /*11080*/  BRA `(.L_x_12996) ;  /* 0xffffffc400007947 */ /* 0x000fea000383ffff */
.L_x_12892:
[----:B0-----:R0:W2:Y:S02]  /*11090*/  SYNCS.PHASECHK.TRANS64.TRYWAIT P0, [R2+URZ+0x30840], R3 ;  /* 0x03084003020075a7 */ /* 0x0010a4000800017f */
[----:B--2---:R-:W-:Y:S05]  /*110a0*/  @!P0 NANOSLEEP.SYNCS 0x989680 ;  /* 0x009896800000895d */ /* 0x004fea0003900000 */
[----:B------:R-:W2:Y:S02]  /*110b0*/  @!P0 SYNCS.PHASECHK.TRANS64 P0, [R2+URZ+0x30840], R3 ;  /* 0x03084003020085a7 */ /* 0x000ea4000800007f */
[----:B--2---:R-:W-:Y:S05]  /*110c0*/  @!P0 BRA `(.L_x_12892) ;  /* 0xfffffffc00f08947 */ /* 0x004fea000383ffff */
[----:B------:R-:W-:Y:S05]  /*110d0*/  BRA `(.L_x_12997) ;  /* 0xffffffc400b07947 */ /* 0x000fea000383ffff */
.L_x_12897:
[----:B0-----:R0:W1:Y:S02]  /*110e0*/  SYNCS.PHASECHK.TRANS64.TRYWAIT P0, [R3+URZ+0x60], R2 ;  /* 0x00006002030075a7 */ /* 0x001064000800017f */
[----:B-1----:R-:W-:Y:S05]  /*110f0*/  @!P0 NANOSLEEP.SYNCS 0x989680 ;  /* 0x009896800000895d */ /* 0x002fea0003900000 */
[----:B------:R-:W1:Y:S02]  /*11100*/  @!P0 SYNCS.PHASECHK.TRANS64 P0, [R3+URZ+0x60], R2 ;  /* 0x00006002030085a7 */ /* 0x000e64000800007f */
[----:B-1----:R-:W-:Y:S05]  /*11110*/  @!P0 BRA `(.L_x_12897) ;  /* 0xfffffffc00f08947 */ /* 0x002fea000383ffff */
[----:B------:R-:W-:Y:S05]  /*11120*/  BRA `(.L_x_12998) ;  /* 0xffffffc8003c7947 */ /* 0x000fea000383ffff */
.L_x_12905:
[----:B-1----:R1:W2:Y:S02]  /*11130*/  SYNCS.PHASECHK.TRANS64.TRYWAIT P0, [R2+URZ+0x30840], R3 ;  /* 0x03084003020075a7 */ /* 0x0022a4000800017f */
[----:B--2---:R-:W-:Y:S05]  /*11140*/  @!P0 NANOSLEEP.SYNCS 0x989680 ;  /* 0x009896800000895d */ /* 0x004fea0003900000 */
[----:B------:R-:W2:Y:S02]  /*11150*/  @!P0 SYNCS.PHASECHK.TRANS64 P0, [R2+URZ+0x30840], R3 ;  /* 0x03084003020085a7 */ /* 0x000ea4000800007f */
[----:B--2---:R-:W-:Y:S05]  /*11160*/  @!P0 BRA `(.L_x_12905) ;  /* 0xfffffffc00f08947 */ /* 0x004fea000383ffff */
[----:B------:R-:W-:Y:S05]  /*11170*/  BRA `(.L_x_12999) ;  /* 0xffffffcc007c7947 */ /* 0x000fea000383ffff */
.L_x_12910:
[----:B0-----:R0:W1:Y:S02]  /*11180*/  SYNCS.PHASECHK.TRANS64.TRYWAIT P0, [R10+URZ+0x60], R3 ;  /* 0x000060030a0075a7 */ /* 0x001064000800017f */
[----:B-1----:R-:W-:Y:S05]  /*11190*/  @!P0 NANOSLEEP.SYNCS 0x989680 ;  /* 0x009896800000895d */ /* 0x002fea0003900000 */
[----:B------:R-:W1:Y:S02]  /*111a0*/  @!P0 SYNCS.PHASECHK.TRANS64 P0, [R10+URZ+0x60], R3 ;  /* 0x000060030a0085a7 */ /* 0x000e64000800007f */
[----:B-1----:R-:W-:Y:S05]  /*111b0*/  @!P0 BRA `(.L_x_12910) ;  /* 0xfffffffc00f08947 */ /* 0x002fea000383ffff */
[----:B------:R-:W-:Y:S05]  /*111c0*/  BRA `(.L_x_13000) ;  /* 0xffffffd000087947 */ /* 0x000fea000383ffff */
.L_x_12918:
[----:B-1----:R1:W2:Y:S02]  /*111d0*/  SYNCS.PHASECHK.TRANS64.TRYWAIT P0, [R2+URZ+0x30840], R3 ;  /* 0x03084003020075a7 */ /* 0x0022a4000800017f */
[----:B--2---:R-:W-:Y:S05]  /*111e0*/  @!P0 NANOSLEEP.SYNCS 0x989680 ;  /* 0x009896800000895d */ /* 0x004fea0003900000 */
[----:B------:R-:W2:Y:S02]  /*111f0*/  @!P0 SYNCS.PHASECHK.TRANS64 P0, [R2+URZ+0x30840], R3 ;  /* 0x03084003020085a7 */ /* 0x000ea4000800007f */
[----:B--2---:R-:W-:Y:S05]  /*11200*/  @!P0 BRA `(.L_x_12918) ;  /* 0xfffffffc00f08947 */ /* 0x004fea000383ffff */
[----:B------:R-:W-:Y:S05]  /*11210*/  BRA `(.L_x_13001) ;  /* 0xffffffd400147947 */ /* 0x000fea000383ffff */
.L_x_12923:
[----:B0-----:R0:W1:Y:S02]  /*11220*/  SYNCS.PHASECHK.TRANS64.TRYWAIT P0, [R8+URZ+0x60], R3 ;  /* 0x00006003080075a7 */ /* 0x001064000800017f */
[----:B-1----:R-:W-:Y:S05]  /*11230*/  @!P0 NANOSLEEP.SYNCS 0x989680 ;  /* 0x009896800000895d */ /* 0x002fea0003900000 */
[----:B------:R-:W1:Y:S02]  /*11240*/  @!P0 SYNCS.PHASECHK.TRANS64 P0, [R8+URZ+0x60], R3 ;  /* 0x00006003080085a7 */ /* 0x000e64000800007f */
[----:B-1----:R-:W-:Y:S05]  /*11250*/  @!P0 BRA `(.L_x_12923) ;  /* 0xfffffffc00f08947 */ /* 0x002fea000383ffff */
[----:B------:R-:W-:Y:S05]  /*11260*/  BRA `(.L_x_13002) ;  /* 0xffffffd400a47947 */ /* 0x000fea000383ffff */
.L_x_12933:
[----:B0-----:R0:W1:Y:S02]  /*11270*/  SYNCS.PHASECHK.TRANS64.TRYWAIT P0, [R3+URZ+0x30860], R0 ;  /* 0x03086000030075a7 */ /* 0x001064000800017f */
[----:B-1----:R-:W-:Y:S05]  /*11280*/  @!P0 NANOSLEEP.SYNCS 0x989680 ;  /* 0x009896800000895d */ /* 0x002fea0003900000 */
[----:B------:R-:W1:Y:S02]  /*11290*/  @!P0 SYNCS.PHASECHK.TRANS64 P0, [R3+URZ+0x30860], R0 ;  /* 0x03086000030085a7 */ /* 0x000e64000800007f */
[----:B-1----:R-:W-:Y:S05]  /*112a0*/  @!P0 BRA `(.L_x_12933) ;  /* 0xfffffffc00f08947 */ /* 0x002fea000383ffff */
[----:B------:R-:W-:Y:S05]  /*112b0*/  BRA `(.L_x_13003) ;  /* 0xffffffd800a07947 */ /* 0x000fea000383ffff */
.L_x_12939:
        /* <DEDUP_REMOVED lines=8> */
.L_x_13005:
[----:B------:R-:W-:Y:S05]  /*11340*/  BSYNC B0 ;  /* 0x0000000000007941 */ /* 0x000fea0003800000 */
.L_x_13004:
        /* <DEDUP_REMOVED lines=9> */
.L_x_13006:
[----:B------:R-:W-:Y:S02]  /*113e0*/  ULDC UR4, c[0x0][0xc3c] ;  /* 0x00030f0000047ab9 */ /* 0x000fe40000000800 */
[----:B------:R-:W-:-:S13]  /*113f0*/  ISETP.GE.OR P1, PT, R5, UR4, !P0 ;  /* 0x0000000405007c0c */ /* 0x000fda000c726670 */
[----:B------:R-:W0:Y:S01]  /*11400*/  @!P1 LDC.64 R2, c[0x0][0xc80] ;  /* 0x00032000ff029b82 */ /* 0x000e220000000a00 */
[----:B------:R-:W-:Y:S02]  /*11410*/  IMAD.MOV.U32 R11, RZ, RZ, RZ ;  /* 0x000000ffff0b7224 */ /* 0x000fe400078e00ff */
[----:B------:R-:W-:Y:S02]  /*11420*/  IMAD.MOV.U32 R4, RZ, RZ, R14 ;  /* 0x000000ffff047224 */ /* 0x000fe400078e000e */
[----:B0-----:R-:W-:-:S06]  /*11430*/  @!P1 IMAD.WIDE R2, R5, 0x4, R2 ;  /* 0x0000000405029825 */ /* 0x001fcc00078e0202 */
[----:B------:R-:W2:Y:S01]  /*11440*/  @!P1 LDG.E R2, desc[UR48][R2.64] ;  /* 0x0000003002029981 */ /* 0x000ea2000c1e1900 */
[----:B------:R-:W-:Y:S01]  /*11450*/  IMAD.MOV.U32 R5, RZ, RZ, RZ ;  /* 0x000000ffff057224 */ /* 0x000fe200078e00ff */
[C---:B------:R-:W-:Y:S02]  /*11460*/  ISETP.GE.U32.AND P2, PT, R8.reuse, 0x2, PT ;  /* 0x000000020800780c */ /* 0x040fe40003f46070 */
[C---:B------:R-:W-:Y:S02]  /*11470*/  ISETP.GE.U32.AND P3, PT, R8.reuse, 0x4, PT ;  /* 0x000000040800780c */ /* 0x040fe40003f66070 */
[C---:B------:R-:W-:Y:S02]  /*11480*/  ISETP.GE.U32.AND P4, PT, R8.reuse, 0x8, PT ;  /* 0x000000080800780c */ /* 0x040fe40003f86070 */
[C---:B------:R-:W-:Y:S01]  /*11490*/  ISETP.GE.U32.AND P5, PT, R8.reuse, 0x10, PT ;  /* 0x000000100800780c */ /* 0x040fe20003fa6070 */
[----:B--2---:R-:W-:Y:S01]  /*114a0*/  @!P1 IMAD.MOV.U32 R5, RZ, RZ, R2 ;  /* 0x000000ffff059224 */ /* 0x004fe200078e0002 */
[----:B------:R-:W-:-:S04]  /*114b0*/  ISETP.NE.AND P1, PT, R8, RZ, PT ;  /* 0x000000ff0800720c */ /* 0x000fc80003f25270 */
[----:B------:R-:W-:-:S09]  /*114c0*/  MOV R13, R5 ;  /* 0x00000005000d7202 */ /* 0x000fd20000000f00 */
[----:B------:R-:W-:Y:S05]  /*114d0*/  WARPSYNC.COLLECTIVE R15, `(.L_x_13007) ;  /* 0x000000000f087348 */ /* 0x000fea0003c00000 */
[----:B------:R0:W1:Y:S02]  /*114e0*/  SHFL.UP P6, R14, R13, R12, R11 ;  /* 0x0400000c0d0e7389 */ /* 0x00006400000c000b */
[----:B01----:R-:W-:Y:S01]  /*114f0*/  ENDCOLLECTIVE ;  /* 0x000000000000791b */ /* 0x003fe20003800000 */
.L_x_13007:
[----:B------:R-:W-:Y:S01]  /*11500*/  IMAD.MOV.U32 R12, RZ, RZ, 0x2 ;  /* 0x00000002ff0c7424 */ /* 0x000fe200078e00ff */
[----:B------:R-:W-:-:S05]  /*11510*/  SEL R6, R14, RZ, P1 ;  /* 0x000000ff0e067207 */ /* 0x000fca0000800000 */
[----:B------:R-:W-:-:S04]  /*11520*/  IMAD.IADD R6, R5, 0x1, R6 ;  /* 0x0000000105067824 */ /* 0x000fc800078e0206 */
[----:B------:R-:W-:-:S07]  /*11530*/  IMAD.MOV.U32 R13, RZ, RZ, R6 ;  /* 0x000000ffff0d7224 */ /* 0x000fce00078e0006 */
[----:B------:R-:W-:Y:S05]  /*11540*/  WARPSYNC.COLLECTIVE R15, `(.L_x_13008) ;  /* 0x000000000f087348 */ /* 0x000fea0003c00000 */
[----:B------:R0:W1:Y:S02]  /*11550*/  SHFL.UP P6, R14, R13, R12, R11 ;  /* 0x0400000c0d0e7389 */ /* 0x00006400000c000b */
[----:B01----:R-:W-:Y:S01]  /*11560*/  ENDCOLLECTIVE ;  /* 0x000000000000791b */ /* 0x003fe20003800000 */
.L_x_13008:
[----:B------:R-:W-:Y:S01]  /*11570*/  IMAD.MOV.U32 R12, RZ, RZ, 0x4 ;  /* 0x00000004ff0c7424 */ /* 0x000fe200078e00ff */
[----:B------:R-:W-:-:S04]  /*11580*/  SEL R7, R14, RZ, P2 ;  /* 0x000000ff0e077207 */ /* 0x000fc80001000000 */
[----:B------:R-:W-:-:S05]  /*11590*/  IADD3 R7, R6, R7, RZ ;  /* 0x0000000706077210 */ /* 0x000fca0007ffe0ff */
[----:B------:R-:W-:-:S07]  /*115a0*/  IMAD.MOV.U32 R13, RZ, RZ, R7 ;  /* 0x000000ffff0d7224 */ /* 0x000fce00078e0007 */
[----:B------:R-:W-:Y:S05]  /*115b0*/  WARPSYNC.COLLECTIVE R15, `(.L_x_13009) ;  /* 0x000000000f087348 */ /* 0x000fea0003c00000 */
[----:B------:R0:W1:Y:S02]  /*115c0*/  SHFL.UP P6, R14, R13, R12, R11 ;  /* 0x0400000c0d0e7389 */ /* 0x00006400000c000b */
[----:B01----:R-:W-:Y:S01]  /*115d0*/  ENDCOLLECTIVE ;  /* 0x000000000000791b */ /* 0x003fe20003800000 */
.L_x_13009:
[----:B------:R-:W-:Y:S02]  /*115e0*/  MOV R12, 0x8 ;  /* 0x00000008000c7802 */ /* 0x000fe40000000f00 */
[----:B------:R-:W-:-:S05]  /*115f0*/  SEL R2, R14, RZ, P3 ;  /* 0x000000ff0e027207 */ /* 0x000fca0001800000 */
[----:B------:R-:W-:-:S04]  /*11600*/  IMAD.IADD R2, R7, 0x1, R2 ;  /* 0x0000000107027824 */ /* 0x000fc800078e0202 */
[----:B------:R-:W-:-:S07]  /*11610*/  IMAD.MOV.U32 R13, RZ, RZ, R2 ;  /* 0x000000ffff0d7224 */ /* 0x000fce00078e0002 */
[----:B------:R-:W-:Y:S05]  /*11620*/  WARPSYNC.COLLECTIVE R15, `(.L_x_13010) ;  /* 0x000000000f087348 */ /* 0x000fea0003c00000 */
[----:B------:R0:W1:Y:S02]  /*11630*/  SHFL.UP P6, R14, R13, R12, R11 ;  /* 0x0400000c0d0e7389 */ /* 0x00006400000c000b */
[----:B01----:R-:W-:Y:S01]  /*11640*/  ENDCOLLECTIVE ;  /* 0x000000000000791b */ /* 0x003fe20003800000 */
.L_x_13010:
[----:B------:R-:W-:Y:S01]  /*11650*/  IMAD.MOV.U32 R12, RZ, RZ, 0x10 ;  /* 0x00000010ff0c7424 */ /* 0x000fe200078e00ff */
[----:B------:R-:W-:-:S05]  /*11660*/  SEL R3, R14, RZ, P4 ;  /* 0x000000ff0e037207 */ /* 0x000fca0002000000 */
[----:B------:R-:W-:-:S04]  /*11670*/  IMAD.IADD R3, R2, 0x1, R3 ;  /* 0x0000000102037824 */ /* 0x000fc800078e0203 */
[----:B------:R-:W-:-:S07]  /*11680*/  IMAD.MOV.U32 R13, RZ, RZ, R3 ;  /* 0x000000ffff0d7224 */ /* 0x000fce00078e0003 */
[----:B------:R-:W-:Y:S05]  /*11690*/  WARPSYNC.COLLECTIVE R15, `(.L_x_13011) ;  /* 0x000000000f087348 */ /* 0x000fea0003c00000 */
[----:B------:R0:W1:Y:S02]  /*116a0*/  SHFL.UP P6, R14, R13, R12, R11 ;  /* 0x0400000c0d0e7389 */ /* 0x00006400000c000b */
[----:B01----:R-:W-:Y:S01]  /*116b0*/  ENDCOLLECTIVE ;  /* 0x000000000000791b */ /* 0x003fe20003800000 */
.L_x_13011:
        /* <DEDUP_REMOVED lines=8> */
.L_x_13012:
[----:B------:R-:W-:Y:S05]  /*11740*/  BRA `(.L_x_13013) ;  /* 0xffffffd800d47947 */ /* 0x000fea000383ffff */
.L_x_12944:
[----:B------:R-:W-:Y:S01]  /*11750*/  BSSY B0, `(.L_x_13014) ;  /* 0x0000008000007945 */ /* 0x000fe20003800000 */
[----:B-----5:R-:W-:Y:S01]  /*11760*/  IMAD.MOV.U32 R13, RZ, RZ, R5 ;  /* 0x000000ffff0d7224 */ /* 0x020fe200078e0005 */
[----:B------:R-:W-:Y:S01]  /*11770*/  MOV R11, RZ ;  /* 0x000000ff000b7202 */ /* 0x000fe20000000f00 */
[----:B------:R-:W-:Y:S02]  /*11780*/  IMAD.MOV.U32 R12, RZ, RZ, 0x1 ;  /* 0x00000001ff0c7424 */ /* 0x000fe400078e00ff */
[----:B------:R-:W-:-:S07]  /*11790*/  IMAD.MOV.U32 R15, RZ, RZ, -0x1 ;  /* 0xffffffffff0f7424 */ /* 0x000fce00078e00ff */
[----:B0-----:R-:W-:Y:S05]  /*117a0*/  WARPSYNC.COLLECTIVE R15, `(.L_x_13015) ;  /* 0x000000000f087348 */ /* 0x001fea0003c00000 */
[----:B------:R1:W2:Y:S02]  /*117b0*/  SHFL.UP P6, R14, R13, R12, R11 ;  /* 0x0400000c0d0e7389 */ /* 0x0002a400000c000b */
[----:B012---:R-:W-:Y:S01]  /*117c0*/  ENDCOLLECTIVE ;  /* 0x000000000000791b */ /* 0x007fe20003800000 */
.L_x_13015:
[----:B------:R-:W-:Y:S05]  /*117d0*/  BSYNC B0 ;  /* 0x0000000000007941 */ /* 0x000fea0003800000 */
.L_x_13014:
[----:B------:R-:W-:Y:S01]  /*117e0*/  SEL R14, R14, RZ, P1 ;  /* 0x000000ff0e0e7207 */ /* 0x000fe20000800000 */
[----:B------:R-:W-:Y:S01]  /*117f0*/  IMAD.MOV.U32 R12, RZ, RZ, 0x2 ;  /* 0x00000002ff0c7424 */ /* 0x000fe200078e00ff */
[----:B------:R-:W-:Y:S01]  /*11800*/  MOV R15, 0xffffffff ;  /* 0xffffffff000f7802 */ /* 0x000fe20000000f00 */
[----:B------:R-:W-:Y:S02]  /*11810*/  IMAD.MOV.U32 R11, RZ, RZ, RZ ;  /* 0x000000ffff0b7224 */ /* 0x000fe400078e00ff */
[----:B------:R-:W-:-:S07]  /*11820*/  IMAD.IADD R13, R5, 0x1, R14 ;  /* 0x00000001050d7824 */ /* 0x000fce00078e020e */
[----:B------:R-:W-:Y:S05]  /*11830*/  WARPSYNC.COLLECTIVE R15, `(.L_x_13016) ;  /* 0x000000000f087348 */ /* 0x000fea0003c00000 */
[----:B------:R0:W1:Y:S02]  /*11840*/  SHFL.UP P6, R14, R13, R12, R11 ;  /* 0x0400000c0d0e7389 */ /* 0x00006400000c000b */
[----:B01----:R-:W-:Y:S01]  /*11850*/  ENDCOLLECTIVE ;  /* 0x000000000000791b */ /* 0x003fe20003800000 */
.L_x_13016:
[----:B------:R-:W-:Y:S01]  /*11860*/  IMAD.MOV.U32 R12, RZ, RZ, 0x4 ;  /* 0x00000004ff0c7424 */ /* 0x000fe200078e00ff */
[----:B------:R-:W-:-:S05]  /*11870*/  SEL R2, R14, RZ, P2 ;  /* 0x000000ff0e027207 */ /* 0x000fca0001000000 */
[----:B------:R-:W-:-:S04]  /*11880*/  IMAD.IADD R2, R13, 0x1, R2 ;  /* 0x000000010d027824 */ /* 0x000fc800078e0202 */
[----:B------:R-:W-:-:S07]  /*11890*/  IMAD.MOV.U32 R13, RZ, RZ, R2 ;  /* 0x000000ffff0d7224 */ /* 0x000fce00078e0002 */
[----:B------:R-:W-:Y:S05]  /*118a0*/  WARPSYNC.COLLECTIVE R15, `(.L_x_13017) ;  /* 0x000000000f087348 */ /* 0x000fea0003c00000 */
[----:B------:R0:W1:Y:S02]  /*118b0*/  SHFL.UP P6, R14, R13, R12, R11 ;  /* 0x0400000c0d0e7389 */ /* 0x00006400000c000b */
[----:B01----:R-:W-:Y:S01]  /*118c0*/  ENDCOLLECTIVE ;  /* 0x000000000000791b */ /* 0x003fe20003800000 */
.L_x_13017:
[----:B------:R-:W-:Y:S01]  /*118d0*/  IMAD.MOV.U32 R12, RZ, RZ, 0x8 ;  /* 0x00000008ff0c7424 */ /* 0x000fe200078e00ff */
[----:B------:R-:W-:-:S05]  /*118e0*/  SEL R3, R14, RZ, P3 ;  /* 0x000000ff0e037207 */ /* 0x000fca0001800000 */
[----:B------:R-:W-:-:S05]  /*118f0*/  IMAD.IADD R3, R2, 0x1, R3 ;  /* 0x0000000102037824 */ /* 0x000fca00078e0203 */
[----:B------:R-:W-:-:S07]  /*11900*/  MOV R13, R3 ;  /* 0x00000003000d7202 */ /* 0x000fce0000000f00 */
[----:B------:R-:W-:Y:S05]  /*11910*/  WARPSYNC.COLLECTIVE R15, `(.L_x_13018) ;  /* 0x000000000f087348 */ /* 0x000fea0003c00000 */
[----:B------:R0:W1:Y:S02]  /*11920*/  SHFL.UP P6, R14, R13, R12, R11 ;  /* 0x0400000c0d0e7389 */ /* 0x00006400000c000b */
[----:B01----:R-:W-:Y:S01]  /*11930*/  ENDCOLLECTIVE ;  /* 0x000000000000791b */ /* 0x003fe20003800000 */
.L_x_13018:
[----:B------:R-:W-:Y:S01]  /*11940*/  IMAD.MOV.U32 R12, RZ, RZ, 0x10 ;  /* 0x00000010ff0c7424 */ /* 0x000fe200078e00ff */
[----:B------:R-:W-:-:S05]  /*11950*/  SEL R4, R14, RZ, P4 ;  /* 0x000000ff0e047207 */ /* 0x000fca0002000000 */
[----:B------:R-:W-:-:S04]  /*11960*/  IMAD.IADD R4, R3, 0x1, R4 ;  /* 0x0000000103047824 */ /* 0x000fc800078e0204 */
[----:B------:R-:W-:-:S07]  /*11970*/  IMAD.MOV.U32 R13, RZ, RZ, R4 ;  /* 0x000000ffff0d7224 */ /* 0x000fce00078e0004 */
[----:B------:R-:W-:Y:S05]  /*11980*/  WARPSYNC.COLLECTIVE R15, `(.L_x_13019) ;  /* 0x000000000f087348 */ /* 0x000fea0003c00000 */
[----:B------:R0:W1:Y:S02]  /*11990*/  SHFL.UP P6, R14, R13, R12, R11 ;  /* 0x0400000c0d0e7389 */ /* 0x00006400000c000b */
[----:B01----:R-:W-:Y:S01]  /*119a0*/  ENDCOLLECTIVE ;  /* 0x000000000000791b */ /* 0x003fe20003800000 */
.L_x_13019:
        /* <DEDUP_REMOVED lines=8> */
.L_x_13020:
[----:B------:R-:W-:Y:S05]  /*11a30*/  BRA `(.L_x_13021) ;  /* 0xffffffd800b47947 */ /* 0x000fea000383ffff */
.L_x_12946:
[----:B------:R-:W-:Y:S01]  /*11a40*/  BSSY B0, `(.L_x_13022) ;  /* 0x0000006000007945 */ /* 0x000fe20003800000 */
[----:B------:R-:W-:Y:S01]  /*11a50*/  PLOP3.LUT P6, PT, P6, PT, PT, 0x8, 0x0 ;  /* 0x000000000000781c */ /* 0x000fe200037ce170 */
[----:B------:R-:W-:-:S12]  /*11a60*/  IMAD.MOV.U32 R15, RZ, RZ, -0x1 ;  /* 0xffffffffff0f7424 */ /* 0x000fd800078e00ff */
[----:B0-----:R-:W-:Y:S05]  /*11a70*/  WARPSYNC.COLLECTIVE R15, `(.L_x_13023) ;  /* 0x000000000f087348 */ /* 0x001fea0003c00000 */
[----:B------:R-:W-:Y:S01]  /*11a80*/  VOTE.ANY R14, PT, P6 ;  /* 0x00000000000e7806 */ /* 0x000fe200030e0100 */
[----:B0-----:R-:W-:Y:S06]  /*11a90*/  ENDCOLLECTIVE ;  /* 0x000000000000791b */ /* 0x001fec0003800000 */
.L_x_13023:
[----:B------:R-:W-:Y:S05]  /*11aa0*/  BSYNC B0 ;  /* 0x0000000000007941 */ /* 0x000fea0003800000 */
.L_x_13022:
        /* <DEDUP_REMOVED lines=9> */
.L_x_13024:
[----:B------:R-:W-:Y:S01]  /*11b40*/  MOV R5, R14 ;  /* 0x0000000e00057202 */ /* 0x000fe20000000f00 */
[----:B------:R-:W-:Y:S06]  /*11b50*/  BRA `(.L_x_13025) ;  /* 0xffffffd800a47947 */ /* 0x000fec000383ffff */
.L_x_12948:
[----:B------:R-:W-:Y:S01]  /*11b60*/  BSSY B0, `(.L_x_13026) ;  /* 0x0000007000007945 */ /* 0x000fe20003800000 */
[----:B------:R-:W-:Y:S02]  /*11b70*/  IMAD.MOV.U32 R13, RZ, RZ, R2 ;  /* 0x000000ffff0d7224 */ /* 0x000fe400078e0002 */
[----:B------:R-:W-:Y:S02]  /*11b80*/  IMAD.MOV.U32 R11, RZ, RZ, 0x1f ;  /* 0x0000001fff0b7424 */ /* 0x000fe400078e00ff */
[----:B------:R-:W-:-:S07]  /*11b90*/  IMAD.MOV.U32 R15, RZ, RZ, -0x1 ;  /* 0xffffffffff0f7424 */ /* 0x000fce00078e00ff */
[----:B012---:R-:W-:Y:S05]  /*11ba0*/  WARPSYNC.COLLECTIVE R15, `(.L_x_13027) ;  /* 0x000000000f087348 */ /* 0x007fea0003c00000 */
[----:B------:R3:W4:Y:S02]  /*11bb0*/  SHFL.IDX P6, R14, R13, R12, R11 ;  /* 0x0000000c0d0e7389 */ /* 0x00072400000c000b */
[----:B01234-:R-:W-:Y:S01]  /*11bc0*/  ENDCOLLECTIVE ;  /* 0x000000000000791b */ /* 0x01ffe20003800000 */
.L_x_13027:
[----:B------:R-:W-:Y:S05]  /*11bd0*/  BSYNC B0 ;  /* 0x0000000000007941 */ /* 0x000fea0003800000 */
.L_x_13026:
[----:B------:R-:W-:Y:S05]  /*11be0*/  BRA `(.L_x_12947) ;  /* 0xffffffd8009c7947 */ /* 0x000fea000383ffff */
.L_x_12952:
[----:B0-----:R0:W2:Y:S02]  /*11bf0*/  SYNCS.PHASECHK.TRANS64.TRYWAIT P0, [R9+URZ+0x30820], R0 ;  /* 0x03082000090075a7 */ /* 0x0010a4000800017f */
[----:B--2---:R-:W-:Y:S05]  /*11c00*/  @!P0 NANOSLEEP.SYNCS 0x989680 ;  /* 0x009896800000895d */ /* 0x004fea0003900000 */
[----:B------:R-:W2:Y:S02]  /*11c10*/  @!P0 SYNCS.PHASECHK.TRANS64 P0, [R9+URZ+0x30820], R0 ;  /* 0x03082000090085a7 */ /* 0x000ea4000800007f */
[----:B--2---:R-:W-:Y:S05]  /*11c20*/  @!P0 BRA `(.L_x_12952) ;  /* 0xfffffffc00f08947 */ /* 0x004fea000383ffff */
[----:B------:R-:W-:Y:S05]  /*11c30*/  BRA `(.L_x_13028) ;  /* 0xffffffdc00887947 */ /* 0x000fea000383ffff */
.L_x_12953:
[----:B------:R-:W2:Y:S01]  /*11c40*/  S2R R2, SR_TID.X ;  /* 0x0000000000027919 */ /* 0x000ea20000002100 */
[----:B------:R-:W-:Y:S01]  /*11c50*/  BSSY B0, `(.L_x_13029) ;  /* 0x000000a000007945 */ /* 0x000fe20003800000 */
[----:B------:R-:W-:Y:S01]  /*11c60*/  MOV R12, RZ ;  /* 0x000000ff000c7202 */ /* 0x000fe20000000f00 */
        /* <DEDUP_REMOVED lines=8> */
.L_x_13030:
[----:B------:R-:W-:Y:S05]  /*11cf0*/  BSYNC B0 ;  /* 0x0000000000007941 */ /* 0x000fea0003800000 */
.L_x_13029:
[----:B------:R-:W-:Y:S05]  /*11d00*/  BRA `(.L_x_13031) ;  /* 0xffffffdc00707947 */ /* 0x000fea000383ffff */
.L_x_12956:
[----:B------:R-:W-:Y:S01]  /*11d10*/  BSSY B1, `(.L_x_13032) ;  /* 0x0000006000017945 */ /* 0x000fe20003800000 */
[----:B------:R-:W-:-:S07]  /*11d20*/  IMAD.MOV.U32 R15, RZ, RZ, -0x1 ;  /* 0xffffffffff0f7424 */ /* 0x000fce00078e00ff */
[----:B01-3--:R-:W-:Y:S05]  /*11d30*/  WARPSYNC.COLLECTIVE R15, `(.L_x_13033) ;  /* 0x000000000f0c7348 */ /* 0x00bfea0003c00000 */
[----:B------:R-:W-:Y:S02]  /*11d40*/  ELECT P6, UR62, PT ;  /* 0x00000000003e782f */ /* 0x000fe400038c0000 */
[----:B------:R-:W-:Y:S01]  /*11d50*/  MOV R14, UR62 ;  /* 0x0000003e000e7c02 */ /* 0x000fe20008000f00 */
[----:B01-3--:R-:W-:Y:S10]  /*11d60*/  ENDCOLLECTIVE ;  /* 0x000000000000791b */ /* 0x00bff40003800000 */
.L_x_13033:
[----:B------:R-:W-:Y:S05]  /*11d70*/  BSYNC B1 ;  /* 0x0000000000017941 */ /* 0x000fea0003800000 */
.L_x_13032:
[----:B------:R-:W-:Y:S05]  /*11d80*/  BRA `(.L_x_13034) ;  /* 0xffffffdc00687947 */ /* 0x000fea000383ffff */
.L_x_12958:
[----:B0-----:R0:W1:Y:S02]  /*11d90*/  SYNCS.PHASECHK.TRANS64.TRYWAIT P0, [R5+URZ], R4 ;  /* 0x00000004050075a7 */ /* 0x001064000800017f */
[----:B-1----:R-:W-:Y:S05]  /*11da0*/  @!P0 NANOSLEEP.SYNCS 0x989680 ;  /* 0x009896800000895d */ /* 0x002fea0003900000 */
[----:B------:R-:W1:Y:S02]  /*11db0*/  @!P0 SYNCS.PHASECHK.TRANS64 P0, [R5+URZ], R4 ;  /* 0x00000004050085a7 */ /* 0x000e64000800007f */
[----:B-1----:R-:W-:Y:S05]  /*11dc0*/  @!P0 BRA `(.L_x_12958) ;  /* 0xfffffffc00f08947 */ /* 0x002fea000383ffff */
[----:B------:R-:W-:Y:S05]  /*11dd0*/  BRA `(.L_x_13035) ;  /* 0xffffffdc009c7947 */ /* 0x000fea000383ffff */
.L_x_12959:
[----:B-1----:R1:W2:Y:S02]  /*11de0*/  SYNCS.PHASECHK.TRANS64.TRYWAIT P0, [R3+URZ], R2 ;  /* 0x00000002030075a7 */ /* 0x0022a4000800017f */
[----:B--2---:R-:W-:Y:S05]  /*11df0*/  @!P0 NANOSLEEP.SYNCS 0x989680 ;  /* 0x009896800000895d */ /* 0x004fea0003900000 */
[----:B------:R-:W2:Y:S02]  /*11e00*/  @!P0 SYNCS.PHASECHK.TRANS64 P0, [R3+URZ], R2 ;  /* 0x00000002030085a7 */ /* 0x000ea4000800007f */
[----:B--2---:R-:W-:Y:S05]  /*11e10*/  @!P0 BRA `(.L_x_12959) ;  /* 0xfffffffc00f08947 */ /* 0x004fea000383ffff */
[----:B------:R-:W-:Y:S05]  /*11e20*/  BRA `(.L_x_13036) ;  /* 0xffffffdc00907947 */ /* 0x000fea000383ffff */
.L_x_12961:
[----:B--2---:R2:W4:Y:S02]  /*11e30*/  SYNCS.PHASECHK.TRANS64.TRYWAIT P0, [R23+URZ], R4 ;  /* 0x00000004170075a7 */ /* 0x004524000800017f */
[----:B----4-:R-:W-:Y:S05]  /*11e40*/  @!P0 NANOSLEEP.SYNCS 0x989680 ;  /* 0x009896800000895d */ /* 0x010fea0003900000 */
[----:B------:R-:W4:Y:S02]  /*11e50*/  @!P0 SYNCS.PHASECHK.TRANS64 P0, [R23+URZ], R4 ;  /* 0x00000004170085a7 */ /* 0x000f24000800007f */
[----:B----4-:R-:W-:Y:S05]  /*11e60*/  @!P0 BRA `(.L_x_12961) ;  /* 0xfffffffc00f08947 */ /* 0x010fea000383ffff */
[----:B------:R-:W-:Y:S05]  /*11e70*/  BRA `(.L_x_13037) ;  /* 0xffffffdc00947947 */ /* 0x000fea000383ffff */
.L_x_13038:
        /* <DEDUP_REMOVED lines=16> */
.L_x_15333:


//--------------------- .text._ZN7cutlass13device_kernelIN5flash11enable_sm90INS1_16FlashAttnFwdSm90INS1_25CollectiveMainloopFwdSm90ILi2EN4cute5tupleIJNS5_1CILi1EEES8_S8_EEENS6_IJNS7_ILi192EEESA_NS7_ILi64EEEEEELi64ENS_6half_tEfNS_4arch4Sm90ELb0ELb0ELb1ELb1ELb0ELb1ELb0ELb0ELb1ELb1ELb0ELb0EEENS1_21CollectiveEpilogueFwdINS6_IJSA_SB_SA_EEES9_SD_SF_Li384ELb1ELb1ELb0ELb0EEENS1_36VarlenDynamicPersistentTileSchedulerILi192ELi192ELi384ELi128ELb0ELb1ELb1ELb0ELb1ELb1EEEEEEEEEvNT_6ParamsE --------------------------
	.section	.text._ZN7cutlass13device_kernelIN5flash11enable_sm90INS1_16FlashAttnFwdSm90INS1_25CollectiveMainloopFwdSm90ILi2EN4cute5tupleIJNS5_1CILi1EEES8_S8_EEENS6_IJNS7_ILi192EEESA_NS7_ILi64EEEEEELi64ENS_6half_tEfNS_4arch4Sm90ELb0ELb0ELb1ELb1ELb0ELb1ELb0ELb0ELb1ELb1ELb0ELb0EEENS1_21CollectiveEpilogueFwdINS6_IJSA_SB_SA_EEES9_SD_SF_Li384ELb1ELb1ELb0ELb0EEENS1_36VarlenDynamicPersistentTileSchedulerILi192ELi192ELi384ELi128ELb0ELb1ELb1ELb0ELb1ELb1EEEEEEEEEvNT_6ParamsE,"ax",@progbits
	.align	128
.text._ZN7cutlass13device_kernelIN5flash11enable_sm90INS1_16FlashAttnFwdSm90INS1_25CollectiveMainloopFwdSm90ILi2EN4cute5tupleIJNS5_1CILi1EEES8_S8_EEENS6_IJNS7_ILi192EEESA_NS7_ILi64EEEEEELi64ENS_6half_tEfNS_4arch4Sm90ELb0ELb0ELb1ELb1ELb0ELb1ELb0ELb0ELb1ELb1ELb0ELb0EEENS1_21CollectiveEpilogueFwdINS6_IJSA_SB_SA_EEES9_SD_SF_Li384ELb1ELb1ELb0ELb0EEENS1_36VarlenDynamicPersistentTileSchedulerILi192ELi192ELi384ELi128ELb0ELb1ELb1ELb0ELb1ELb1EEEEEEEEEvNT_6ParamsE:
        .type           _ZN7cutlass13device_kernelIN5flash11enable_sm90INS1_16FlashAttnFwdSm90INS1_25CollectiveMainloopFwdSm90ILi2EN4cute5tupleIJNS5_1CILi1EEES8_S8_EEENS6_IJNS7_ILi192EEESA_NS7_ILi64EEEEEELi64ENS_6half_tEfNS_4arch4Sm90ELb0ELb0ELb1ELb1ELb0ELb1ELb0ELb0ELb1ELb1ELb0ELb0EEENS1_21CollectiveEpilogueFwdINS6_IJSA_SB_SA_EEES9_SD_SF_Li384ELb1ELb1ELb0ELb0EEENS1_36VarlenDynamicPersistentTileSchedulerILi192ELi192ELi384ELi128ELb0ELb1ELb1ELb0ELb1ELb1EEEEEEEEEvNT_6ParamsE,@function
        .size           _ZN7cutlass13device_kernelIN5flash11enable_sm90INS1_16FlashAttnFwdSm90INS1_25CollectiveMainloopFwdSm90ILi2EN4cute5tupleIJNS5_1CILi1EEES8_S8_EEENS6_IJNS7_ILi192EEESA_NS7_ILi64EEEEEELi64ENS_6half_tEfNS_4arch4Sm90ELb0ELb0ELb1ELb1ELb0ELb1ELb0ELb0ELb1ELb1ELb0ELb0EEENS1_21CollectiveEpilogueFwdINS6_IJSA_SB_SA_EEES9_SD_SF_Li384ELb1ELb1ELb0ELb0EEENS1_36VarlenDynamicPersistentTileSchedulerILi192ELi192ELi384ELi128ELb0ELb1ELb1ELb0ELb1ELb1EEEEEEEEEvNT_6ParamsE,(.L_x_15334 - _ZN7cutlass13device_kernelIN5flash11enable_sm90INS1_16FlashAttnFwdSm90INS1_25CollectiveMainloopFwdSm90ILi2EN4cute5tupleIJNS5_1CILi1EEES8_S8_EEENS6_IJNS7_ILi192EEESA_NS7_ILi64EEEEEELi64ENS_6half_tEfNS_4arch4Sm90ELb0ELb0ELb1ELb1ELb0ELb1ELb0ELb0ELb1ELb1ELb0ELb0EEENS1_21CollectiveEpilogueFwdINS6_IJSA_SB_SA_EEES9_SD_SF_Li384ELb1ELb1ELb0ELb0EEENS1_36VarlenDynamicPersistentTileSchedulerILi192ELi192ELi384ELi128ELb0ELb1ELb1ELb0ELb1ELb1EEEEEEEEEvNT_6ParamsE)
        .other          _ZN7cutlass13device_kernelIN5flash11enable_sm90INS1_16FlashAttnFwdSm90INS1_25CollectiveMainloopFwdSm90ILi2EN4cute5tupleIJNS5_1CILi1EEES8_S8_EEENS6_IJNS7_ILi192EEESA_NS7_ILi64EEEEEELi64ENS_6half_tEfNS_4arch4Sm90ELb0ELb0ELb1ELb1ELb0ELb1ELb0ELb0ELb1ELb1ELb0ELb0EEENS1_21CollectiveEpilogueFwdINS6_IJSA_SB_SA_EEES9_SD_SF_Li384ELb1ELb1ELb0ELb0EEENS1_36VarlenDynamicPersistentTileSchedulerILi192ELi192ELi384ELi128ELb0ELb1ELb1ELb0ELb1ELb1EEEEEEEEEvNT_6ParamsE,@"STO_CUDA_ENTRY STV_DEFAULT"
_ZN7cutlass13device_kernelIN5flash11enable_sm90INS1_16FlashAttnFwdSm90INS1_25CollectiveMainloopFwdSm90ILi2EN4cute5tupleIJNS5_1CILi1EEES8_S8_EEENS6_IJNS7_ILi192EEESA_NS7_ILi64EEEEEELi64ENS_6half_tEfNS_4arch4Sm90ELb0ELb0ELb1ELb1ELb0ELb1ELb0ELb0ELb1ELb1ELb0ELb0EEENS1_21CollectiveEpilogueFwdINS6_IJSA_SB_SA_EEES9_SD_SF_Li384ELb1ELb1ELb0ELb0EEENS1_36VarlenDynamicPersistentTileSchedulerILi192ELi192ELi384ELi128ELb0ELb1ELb1ELb0ELb1ELb1EEEEEEEEEvNT_6ParamsE:
        /* <DEDUP_REMOVED lines=23> */
.L_x_13040:
[----:B------:R-:W-:Y:S05]  /*0170*/  BSYNC B0 ;  /* 0x0000000000007941 */ /* 0x000fea0003800000 */
.L_x_13039:
        /* <DEDUP_REMOVED lines=40> */
.L_x_13041:
        /* <DEDUP_REMOVED lines=22> */
.L_x_13042:
        /* <DEDUP_REMOVED lines=18> */
.L_x_13043:
        /* <DEDUP_REMOVED lines=22> */
.L_x_13044:
        /* <DEDUP_REMOVED lines=22> */
.L_x_13045:
        /* <DEDUP_REMOVED lines=9> */
.L_x_13048:
        /* <DEDUP_REMOVED lines=23> */
[----:B------:R-:W2:Y:S01]  /*0b40*/  LDL.LU R14, [R1+0x40] ;  /* 0x00004000010e7983 */ /* 0x000ea20000300800 */
[----:B------:R-:W0:Y:S02]  /*0b50*/  S2R R0, SR_TID.X ;  /* 0x0000000000007919 */ /* 0x000e240000002100 */
[----:B0-----:R-:W-:-:S04]  /*0b60*/  IADD3 R13, R0, -0x80, RZ ;  /* 0xffffff80000d7810 */ /* 0x001fc80007ffe0ff */
[----:B------:R-:W-:-:S04]  /*0b70*/  SHF.R.S32.HI R0, RZ, 0x1f, R13 ;  /* 0x0000001fff007819 */ /* 0x000fc8000001140d */
[----:B------:R-:W-:-:S04]  /*0b80*/  LEA.HI R3, R0, R13, RZ, 0x7 ;  /* 0x0000000d00037211 */ /* 0x000fc800078f38ff */
[----:B------:R-:W-:-:S05]  /*0b90*/  LOP3.LUT R4, R3, 0xffffff80, RZ, 0xc0, !PT ;  /* 0xffffff8003047812 */ /* 0x000fca00078ec0ff */
[----:B------:R-:W-:-:S05]  /*0ba0*/  IMAD.IADD R16, R13, 0x1, -R4 ;  /* 0x000000010d107824 */ /* 0x000fca00078e0a04 */
[----:B------:R-:W-:-:S04]  /*0bb0*/  SHF.R.S32.HI R9, RZ, 0x1f, R16 ;  /* 0x0000001fff097819 */ /* 0x000fc80000011410 */
[----:B------:R-:W-:Y:S02]  /*0bc0*/  LEA.HI R10, R9, R16, RZ, 0x2 ;  /* 0x00000010090a7211 */ /* 0x000fe400078f10ff */
[----:B------:R-:W-:Y:S02]  /*0bd0*/  LEA.HI R4, R0, R13, RZ, 0x4 ;  /* 0x0000000d00047211 */ /* 0x000fe400078f20ff */
[--C-:B------:R-:W-:Y:S02]  /*0be0*/  SHF.R.S32.HI R8, RZ, 0x2, R10.reuse ;  /* 0x00000002ff087819 */ /* 0x100fe4000001140a */
[----:B------:R-:W-:Y:S02]  /*0bf0*/  SHF.R.S32.HI R7, RZ, 0x1f, R10 ;  /* 0x0000001fff077819 */ /* 0x000fe4000001140a */
[----:B------:R-:W-:Y:S02]  /*0c00*/  LOP3.LUT R5, R4, 0xfffffff0, RZ, 0xc0, !PT ;  /* 0xfffffff004057812 */ /* 0x000fe400078ec0ff */
[----:B------:R-:W-:-:S03]  /*0c10*/  LEA.HI R7, R7, R8, RZ, 0x3 ;  /* 0x0000000807077211 */ /* 0x000fc600078f18ff */
[----:B------:R-:W-:Y:S01]  /*0c20*/  IMAD.IADD R5, R13, 0x1, -R5 ;  /* 0x000000010d057824 */ /* 0x000fe200078e0a05 */
[----:B------:R-:W-:Y:S02]  /*0c30*/  LOP3.LUT R11, R7, 0xfffffff8, RZ, 0xc0, !PT ;  /* 0xfffffff8070b7812 */ /* 0x000fe400078ec0ff */
[----:B------:R-:W-:Y:S02]  /*0c40*/  SHF.R.S32.HI R7, RZ, 0x4, R4 ;  /* 0x00000004ff077819 */ /* 0x000fe40000011404 */
[----:B------:R-:W-:Y:S01]  /*0c50*/  SHF.R.S32.HI R6, RZ, 0x1f, R5 ;  /* 0x0000001fff067819 */ /* 0x000fe20000011405 */
[----:B------:R-:W-:Y:S01]  /*0c60*/  IMAD.IADD R12, R8, 0x1, -R11 ;  /* 0x00000001080c7824 */ /* 0x000fe200078e0a0b */
[----:B------:R-:W-:Y:S02]  /*0c70*/  LEA.HI R8, R0, R13, RZ, 0x5 ;  /* 0x0000000d00087211 */ /* 0x000fe400078f28ff */
[----:B------:R-:W-:Y:S02]  /*0c80*/  LEA.HI R4, R4, R7, RZ, 0x1 ;  /* 0x0000000704047211 */ /* 0x000fe400078f08ff */
[----:B------:R-:W-:-:S02]  /*0c90*/  LEA.HI R9, R9, R16, RZ, 0x5 ;  /* 0x0000001009097211 */ /* 0x000fc400078f28ff */
[----:B------:R-:W-:Y:S02]  /*0ca0*/  LEA.HI R6, R6, R5, RZ, 0x3 ;  /* 0x0000000506067211 */ /* 0x000fe400078f18ff */
[----:B------:R-:W-:Y:S02]  /*0cb0*/  SHF.R.S32.HI R18, RZ, 0x5, R8 ;  /* 0x00000005ff127819 */ /* 0x000fe40000011408 */
[----:B------:R-:W-:Y:S02]  /*0cc0*/  LOP3.LUT R8, R4, 0x1ffffffe, RZ, 0xc0, !PT ;  /* 0x1ffffffe04087812 */ /* 0x000fe400078ec0ff */
[----:B------:R-:W-:Y:S02]  /*0cd0*/  SHF.R.S32.HI R9, RZ, 0x5, R9 ;  /* 0x00000005ff097819 */ /* 0x000fe40000011409 */
[----:B------:R-:W-:Y:S02]  /*0ce0*/  SHF.R.S32.HI R15, RZ, 0x7, R3 ;  /* 0x00000007ff0f7819 */ /* 0x000fe40000011403 */
[----:B------:R-:W-:Y:S01]  /*0cf0*/  LOP3.LUT R4, R6, 0xfffffff8, RZ, 0xc0, !PT ;  /* 0xfffffff806047812 */ /* 0x000fe200078ec0ff */
[----:B------:R-:W-:Y:S01]  /*0d00*/  IMAD R12, R9, 0x10, R12 ;  /* 0x00000010090c7824 */ /* 0x000fe200078e020c */
[----:B------:R-:W-:Y:S01]  /*0d10*/  IADD3 R8, R7, -R8, RZ ;  /* 0x8000000807087210 */ /* 0x000fe20007ffe0ff */
[----:B------:R-:W-:Y:S01]  /*0d20*/  IMAD.SHL.U32 R7, R18, 0x400, RZ ;  /* 0x0000040012077824 */ /* 0x000fe200078e00ff */
[----:B------:R-:W-:Y:S01]  /*0d30*/  LOP3.LUT R10, R10, 0x7ffffffc, RZ, 0xc0, !PT ;  /* 0x7ffffffc0a0a7812 */ /* 0x000fe200078ec0ff */
[----:B------:R-:W-:-:S04]  /*0d40*/  IMAD.HI R9, R15, 0x55555556, RZ ;  /* 0x555555560f097827 */ /* 0x000fc800078e02ff */
[C---:B------:R-:W-:Y:S02]  /*0d50*/  IMAD.IADD R4, R5.reuse, 0x1, -R4 ;  /* 0x0000000105047824 */ /* 0x040fe400078e0a04 */
[----:B------:R-:W-:Y:S02]  /*0d60*/  IMAD R5, R5, 0x40, R7 ;  /* 0x0000004005057824 */ /* 0x000fe400078e0207 */
[----:B------:R-:W-:Y:S01]  /*0d70*/  IMAD.SHL.U32 R8, R8, 0x8, RZ ;  /* 0x0000000808087824 */ /* 0x000fe200078e00ff */
[----:B------:R-:W-:Y:S01]  /*0d80*/  LEA.HI R9, R9, R9, RZ, 0x1 ;  /* 0x0000000909097211 */ /* 0x000fe200078f08ff */
[----:B------:R-:W-:Y:S02]  /*0d90*/  IMAD.MOV.U32 R11, RZ, RZ, -0x2 ;  /* 0xfffffffeff0b7424 */ /* 0x000fe400078e00ff */
[----:B------:R-:W-:Y:S01]  /*0da0*/  IMAD.IADD R10, R16, 0x1, -R10 ;  /* 0x00000001100a7824 */ /* 0x000fe200078e0a0a */
[----:B------:R-:W-:Y:S02]  /*0db0*/  SHF.L.U32 R3, R4, 0x6, RZ ;  /* 0x0000000604037819 */ /* 0x000fe400000006ff */
[----:B------:R-:W-:-:S02]  /*0dc0*/  IADD3 R5, R8, R5, RZ ;  /* 0x0000000508057210 */ /* 0x000fc40007ffe0ff */
[----:B------:R-:W-:Y:S01]  /*0dd0*/  R2P PR, R4, 0x6 ;  /* 0x0000000604007804 */ /* 0x000fe20000000000 */
[----:B------:R-:W-:Y:S02]  /*0de0*/  IMAD R4, R10, R11, 0xc0 ;  /* 0x000000c00a047424 */ /* 0x000fe400078e020b */
[----:B------:R-:W-:Y:S01]  /*0df0*/  IMAD R9, R9, -0x3, R15 ;  /* 0xfffffffd09097824 */ /* 0x000fe200078e020f */
[----:B------:R0:W-:Y:S01]  /*0e00*/  STL [R1+0xb0], R5 ;  /* 0x0000b00501007387 */ /* 0x0001e20000100800 */
[----:B------:R-:W-:Y:S02]  /*0e10*/  LEA.HI R0, R0, R13, RZ, 0x2 ;  /* 0x0000000d00007211 */ /* 0x000fe400078f10ff */
[----:B------:R-:W-:Y:S01]  /*0e20*/  IMAD R12, R9, 0x40, R12 ;  /* 0x00000040090c7824 */ /* 0x000fe200078e020c */
[----:B------:R2:W-:Y:S01]  /*0e30*/  STL [R1+0xa8], R4 ;  /* 0x0000a80401007387 */ /* 0x0005e20000100800 */
[----:B------:R-:W-:Y:S02]  /*0e40*/  LOP3.LUT R3, R3, 0x1c0, RZ, 0xc0, !PT ;  /* 0x000001c003037812 */ /* 0x000fe400078ec0ff */
[----:B------:R-:W-:Y:S01]  /*0e50*/  SHF.R.S32.HI R18, RZ, 0x2, R0 ;  /* 0x00000002ff127819 */ /* 0x000fe20000011400 */
[----:B------:R-:W-:Y:S01]  /*0e60*/  STL [R1+0xa4], R12 ;  /* 0x0000a40c01007387 */ /* 0x000fe20000100800 */
[----:B------:R-:W-:Y:S01]  /*0e70*/  LOP3.LUT R8, R3, 0x8, R8, 0xf8, !PT ;  /* 0x0000000803087812 */ /* 0x000fe200078ef808 */
[----:B------:R-:W-:Y:S01]  /*0e80*/  IMAD.SHL.U32 R6, R6, 0x40, RZ ;  /* 0x0000004006067824 */ /* 0x000fe200078e00ff */
[----:B------:R-:W-:Y:S01]  /*0e90*/  SHF.R.U32.HI R3, RZ, 0x3, R3 ;  /* 0x00000003ff037819 */ /* 0x000fe20000011603 */
[----:B------:R-:W-:Y:S01]  /*0ea0*/  VIADD R10, R18, 0x60 ;  /* 0x00000060120a7836 */ /* 0x000fe20000000000 */
[----:B0-----:R-:W-:-:S02]  /*0eb0*/  SHF.R.S32.HI R5, RZ, 0x1f, R0 ;  /* 0x0000001fff057819 */ /* 0x001fc40000011400 */
[----:B------:R-:W-:Y:S02]  /*0ec0*/  LOP3.LUT R3, R8, R3, RZ, 0x3c, !PT ;  /* 0x0000000308037212 */ /* 0x000fe400078e3cff */
[----:B------:R-:W-:Y:S02]  /*0ed0*/  LOP3.LUT R6, R6, 0x7ffffe00, RZ, 0xc0, !PT ;  /* 0x7ffffe0006067812 */ /* 0x000fe400078ec0ff */
[----:B------:R-:W-:Y:S02]  /*0ee0*/  SHF.R.S32.HI R8, RZ, 0x1f, R10 ;  /* 0x0000001fff087819 */ /* 0x000fe4000001140a */
[----:B------:R-:W-:Y:S02]  /*0ef0*/  LEA.HI R5, R5, R18, RZ, 0x3 ;  /* 0x0000001205057211 */ /* 0x000fe400078f18ff */
[----:B------:R-:W-:Y:S02]  /*0f00*/  IADD3 R3, R3, R6, R7 ;  /* 0x0000000603037210 */ /* 0x000fe40007ffe007 */
[----:B------:R-:W-:-:S02]  /*0f10*/  SHF.R.S32.HI R6, RZ, 0x1f, R18 ;  /* 0x0000001fff067819 */ /* 0x000fc40000011412 */
[----:B------:R-:W-:Y:S02]  /*0f20*/  SHF.L.U32 R6, R10, 0x6, RZ ;  /* 0x000000060a067819 */ /* 0x000fe400000006ff */
[----:B------:R-:W-:Y:S02]  /*0f30*/  LEA.HI R8, R8, R10, RZ, 0x3 ;  /* 0x0000000a08087211 */ /* 0x000fe400078f18ff */
[----:B------:R-:W-:Y:S01]  /*0f40*/  LOP3.LUT R7, R5, 0xfffffff8, RZ, 0xc0, !PT ;  /* 0xfffffff805077812 */ /* 0x000fe200078ec0ff */
[----:B------:R-:W-:Y:S01]  /*0f50*/  IMAD R11, R3, 0x2, R2 ;  /* 0x00000002030b7824 */ /* 0x000fe200078e0202 */
[----:B------:R-:W-:-:S03]  /*0f60*/  SHF.L.U32 R8, R8, 0x6, RZ ;  /* 0x0000000608087819 */ /* 0x000fc600000006ff */
[----:B------:R-:W-:Y:S01]  /*0f70*/  IMAD.IADD R7, R18, 0x1, -R7 ;  /* 0x0000000112077824 */ /* 0x000fe200078e0a07 */
[----:B------:R-:W-:Y:S01]  /*0f80*/  MOV R9, 0x40 ;  /* 0x0000004000097802 */ /* 0x000fe20000000f00 */
[----:B------:R-:W-:Y:S01]  /*0f90*/  IMAD.MOV.U32 R19, RZ, RZ, RZ ;  /* 0x000000ffff137224 */ /* 0x000fe200078e00ff */
[----:B------:R-:W-:Y:S02]  /*0fa0*/  CS2R R152, SRZ ;  /* 0x0000000000987805 */ /* 0x000fe4000001ff00 */
[----:B--2---:R-:W-:-:S05]  /*0fb0*/  LOP3.LUT R4, R14, 0x1, RZ, 0xfc, !PT ;  /* 0x000000010e047812 */ /* 0x004fca00078efcff */
[----:B------:R0:W-:Y:S02]  /*0fc0*/  STL [R1+0x14], R4 ;  /* 0x0000140401007387 */ /* 0x0001e40000100800 */
[----:B0-----:R-:W-:-:S05]  /*0fd0*/  LOP3.LUT R4, R0, 0xfffffffc, RZ, 0xc0, !PT ;  /* 0xfffffffc00047812 */ /* 0x001fca00078ec0ff */
[----:B------:R-:W-:-:S05]  /*0fe0*/  IMAD.IADD R4, R13, 0x1, -R4 ;  /* 0x000000010d047824 */ /* 0x000fca00078e0a04 */
[C---:B------:R-:W-:Y:S01]  /*0ff0*/  LEA.HI R0, R4.reuse, R4, RZ, 0x1 ;  /* 0x0000000404007211 */ /* 0x040fe200078f08ff */
[----:B------:R-:W-:-:S03]  /*1000*/  IMAD.SHL.U32 R16, R4, 0x8, RZ ;  /* 0x0000000804107824 */ /* 0x000fc600078e00ff */
[----:B------:R-:W-:Y:S02]  /*1010*/  LOP3.LUT R5, R0, 0x1ffffffe, RZ, 0xc0, !PT ;  /* 0x1ffffffe00057812 */ /* 0x000fe400078ec0ff */
[----:B------:R-:W-:Y:S01]  /*1020*/  LOP3.LUT R0, R6, 0x1c0, RZ, 0xc0, !PT ;  /* 0x000001c006007812 */ /* 0x000fe200078ec0ff */
[----:B------:R-:W-:Y:S01]  /*1030*/  STL [R1+0x98], RZ ;  /* 0x000098ff01007387 */ /* 0x000fe20000100800 */
[----:B------:R-:W-:Y:S02]  /*1040*/  LOP3.LUT R6, R8, 0xfffffe00, RZ, 0xc0, !PT ;  /* 0xfffffe0008067812 */ /* 0x000fe400078ec0ff */
[----:B------:R-:W-:Y:S01]  /*1050*/  SHF.R.U32.HI R10, RZ, 0x3, R0 ;  /* 0x00000003ff0a7819 */ /* 0x000fe20000011600 */
[----:B------:R-:W-:Y:S01]  /*1060*/  STL [R1+0x30], RZ ;  /* 0x000030ff01007387 */ /* 0x000fe20000100800 */
[----:B------:R-:W-:-:S03]  /*1070*/  LOP3.LUT R3, R0, 0x38, R16, 0xf8, !PT ;  /* 0x0000003800037812 */ /* 0x000fc600078ef810 */
[----:B------:R-:W-:Y:S01]  /*1080*/  STL [R1+0x44], R11 ;  /* 0x0000440b01007387 */ /* 0x000fe20000100800 */
[----:B------:R-:W-:-:S03]  /*1090*/  IMAD.IADD R5, R4, 0x1, -R5 ;  /* 0x0000000104057824 */ /* 0x000fc600078e0a05 */
[----:B------:R0:W-:Y:S01]  /*10a0*/  STL [R1+0x70], R7 ;  /* 0x0000700701007387 */ /* 0x0001e20000100800 */
[C---:B------:R-:W-:Y:S02]  /*10b0*/  VIADD R0, R11.reuse, 0x1e800 ;  /* 0x0001e8000b007836 */ /* 0x040fe40000000000 */
[----:B------:R-:W-:Y:S01]  /*10c0*/  IMAD.SHL.U32 R22, R4, 0x4, RZ ;  /* 0x0000000404167824 */ /* 0x000fe200078e00ff */
[----:B------:R1:W-:Y:S01]  /*10d0*/  STL [R1+0x80], R6 ;  /* 0x0000800601007387 */ /* 0x0003e20000100800 */
[----:B------:R-:W-:Y:S02]  /*10e0*/  IADD3 R4, R11, 0x1e820, RZ ;  /* 0x0001e8200b047810 */ /* 0x000fe40007ffe0ff */
[----:B0-----:R-:W-:Y:S02]  /*10f0*/  LOP3.LUT R7, R6, R3, R10, 0xf6, !PT ;  /* 0x0000000306077212 */ /* 0x001fe400078ef60a */
[----:B------:R-:W-:Y:S01]  /*1100*/  SEL R3, R9, 0xffffffc0, !P2 ;  /* 0xffffffc009037807 */ /* 0x000fe20005000000 */
[----:B------:R-:W-:-:S02]  /*1110*/  @P1 VIADD R4, R0, 0xffffffe0 ;  /* 0xffffffe000041836 */ /* 0x000fc40000000000 */
[----:B-1----:R-:W-:Y:S01]  /*1120*/  IMAD R6, R7, 0x2, R2 ;  /* 0x0000000207067824 */ /* 0x002fe200078e0202 */
[----:B------:R-:W-:Y:S01]  /*1130*/  LEA R5, R5, R12, 0x3 ;  /* 0x0000000c05057211 */ /* 0x000fe200078e18ff */
[----:B------:R-:W-:-:S03]  /*1140*/  IMAD.IADD R0, R0, 0x1, R3 ;  /* 0x0000000100007824 */ /* 0x000fc600078e0203 */
[----:B------:R-:W-:Y:S04]  /*1150*/  STL [R1+0xa0], R6 ;  /* 0x0000a00601007387 */ /* 0x000fe80000100800 */
[----:B------:R-:W-:Y:S04]  /*1160*/  STL [R1+0x84], R4 ;  /* 0x0000840401007387 */ /* 0x000fe80000100800 */
[----:B------:R0:W-:Y:S04]  /*1170*/  STL [R1+0xac], R5 ;  /* 0x0000ac0501007387 */ /* 0x0001e80000100800 */
[----:B------:R1:W-:Y:S01]  /*1180*/  STL [R1+0x4c], R0 ;  /* 0x00004c0001007387 */ /* 0x0003e20000100800 */
[----:B0-----:R-:W-:-:S02]  /*1190*/  IMAD.IADD R5, R3, 0x1, R4 ;  /* 0x0000000103057824 */ /* 0x001fc400078e0204 */
[C---:B------:R-:W-:Y:S01]  /*11a0*/  VIADD R3, R4.reuse, 0x6000 ;  /* 0x0000600004037836 */ /* 0x040fe20000000000 */
[----:B-1----:R-:W-:Y:S02]  /*11b0*/  IADD3 R0, R4, 0xc000, RZ ;  /* 0x0000c00004007810 */ /* 0x002fe40007ffe0ff */
[----:B------:R0:W-:Y:S04]  /*11c0*/  STL [R1+0x48], R5 ;  /* 0x0000480501007387 */ /* 0x0001e80000100800 */
[----:B------:R0:W-:Y:S04]  /*11d0*/  STL [R1+0x88], R0 ;  /* 0x0000880001007387 */ /* 0x0001e80000100800 */
[----:B------:R0:W-:Y:S01]  /*11e0*/  STL [R1+0x8c], R3 ;  /* 0x00008c0301007387 */ /* 0x0001e20000100800 */
[----:B------:R-:W-:-:S07]  /*11f0*/  VIADD R154, R22, 0x10 ;  /* 0x00000010169a7836 */ /* 0x000fce0000000000 */
.L_x_13168:
[----:B0--3-5:R-:W0:Y:S02]  /*1200*/  LDC.64 R4, c[0x0][0xc88] ;  /* 0x00032200ff047b82 */ /* 0x029e240000000a00 */
        /* <DEDUP_REMOVED lines=22> */
[----:B------:R-:W-:-:S02]  /*1370*/  ISETP.NE.AND.EX P2, PT, RZ, UR9, PT, P2 ;  /* 0x00000009ff007c0c */ /* 0x000fc4000bf45320 */
[----:B------:R-:W-:Y:S01]  /*1380*/  MOV R25, UR4 ;  /* 0x0000000400197c02 */ /* 0x000fe20008000f00 */
[----:B------:R-:W-:Y:S01]  /*1390*/  ULDC.64 UR4, c[0x0][0x418] ;  /* 0x0001060000047ab9 */ /* 0x000fe20000000a00 */
[----:B------:R-:W-:-:S05]  /*13a0*/  IADD3.X R9, R36, UR7, RZ, P3, !PT ;  /* 0x0000000724097c10 */ /* 0x000fca0009ffe4ff */
[----:B------:R0:W5:Y:S04]  /*13b0*/  @P0 LDG.E R35, desc[UR56][R8.64] ;  /* 0x0000003808230981 */ /* 0x000168000c1e1900 */
        /* <DEDUP_REMOVED lines=23> */
.L_x_13050:
        /* <DEDUP_REMOVED lines=10> */
.L_x_13051:
[----:B------:R-:W-:Y:S05]  /*15d0*/  @!P0 BRA `(.L_x_13052) ;  /* 0x00000000000c8947 */ /* 0x000fea0003800000 */
[----:B------:R-:W2:Y:S04]  /*15e0*/  LDG.E R5, desc[UR56][R8.64] ;  /* 0x0000003808057981 */ /* 0x000ea8000c1e1900 */
[----:B------:R-:W2:Y:S02]  /*15f0*/  LDG.E R30, desc[UR56][R8.64+0x4] ;  /* 0x00000438081e7981 */ /* 0x000ea4000c1e1900 */
[----:B--2---:R-:W-:-:S07]  /*1600*/  IMAD.IADD R30, R30, 0x1, -R5 ;  /* 0x000000011e1e7824 */ /* 0x004fce00078e0a05 */
.L_x_13052:
        /* <DEDUP_REMOVED lines=56> */
.L_x_13055:
[----:B------:R-:W-:Y:S05]  /*1990*/  BSYNC B6 ;  /* 0x0000000000067941 */ /* 0x000fea0003800000 */
.L_x_13054:
        /* <DEDUP_REMOVED lines=20> */
.L_x_13057:
[----:B------:R-:W-:Y:S05]  /*1ae0*/  BSYNC B6 ;  /* 0x0000000000067941 */ /* 0x000fea0003800000 */
.L_x_13056:
[----:B------:R-:W2:Y:S01]  /*1af0*/  LDL R14, [R1+0x70] ;  /* 0x00007000010e7983 */ /* 0x000ea20000100800 */
[----:B------:R-:W-:Y:S01]  /*1b00*/  ULDC.64 UR4, c[0x0][0x9f8] ;  /* 0x00027e0000047ab9 */ /* 0x000fe20000000a00 */
[----:B------:R-:W0:Y:S01]  /*1b10*/  LDC.64 R58, c[0x0][0x300] ;  /* 0x0000c000ff3a7b82 */ /* 0x000e220000000a00 */
[----:B------:R-:W-:Y:S01]  /*1b20*/  ISETP.NE.U32.AND P0, PT, RZ, UR4, PT ;  /* 0x00000004ff007c0c */ /* 0x000fe2000bf05070 */
[----:B------:R-:W-:Y:S01]  /*1b30*/  IMAD.IADD R39, R35, 0x1, R30 ;  /* 0x0000000123277824 */ /* 0x000fe200078e021e */
[----:B------:R-:W-:Y:S02]  /*1b40*/  ULDC.64 UR6, c[0x0][0xa08] ;  /* 0x0002820000067ab9 */ /* 0x000fe40000000a00 */
[----:B------:R-:W-:Y:S01]  /*1b50*/  ISETP.NE.AND.EX P0, PT, RZ, UR5, PT, P0 ;  /* 0x00000005ff007c0c */ /* 0x000fe2000bf05300 */
[----:B------:R-:W1:Y:S01]  /*1b60*/  S2R R20, SR_TID.X ;  /* 0x0000000000147919 */ /* 0x000e620000002100 */
[----:B------:R-:W-:Y:S01]  /*1b70*/  SHF.R.S32.HI R11, RZ, 0x1f, R34 ;  /* 0x0000001fff0b7819 */ /* 0x000fe20000011422 */
[----:B------:R-:W3:Y:S01]  /*1b80*/  LDC.64 R8, c[0x0][0x3f8] ;  /* 0x0000fe00ff087b82 */ /* 0x000ee20000000a00 */
[----:B------:R-:W-:-:S07]  /*1b90*/  SHF.R.S32.HI R17, RZ, 0x1f, R16 ;  /* 0x0000001fff117819 */ /* 0x000fce0000011410 */
[----:B------:R-:W4:Y:S02]  /*1ba0*/  LDC R73, c[0x0][0x3f4] ;  /* 0x0000fd00ff497b82 */ /* 0x000f240000000800 */
[----:B------:R-:W-:-:S04]  /*1bb0*/  @P0 IADD3 R4, P1, R32, UR4, RZ ;  /* 0x0000000420040c10 */ /* 0x000fc8000ff3e0ff */
[----:B------:R-:W-:Y:S01]  /*1bc0*/  @P0 IADD3.X R5, R36, UR5, RZ, P1, !PT ;  /* 0x0000000524050c10 */ /* 0x000fe20008ffe4ff */
[----:B------:R-:W-:Y:S01]  /*1bd0*/  ULDC.64 UR4, c[0x0][0x308] ;  /* 0x0000c20000047ab9 */ /* 0x000fe20000000a00 */
[----:B------:R-:W4:Y:S04]  /*1be0*/  LDL.LU R36, [R1] ;  /* 0x0000000001247983 */ /* 0x000f280000300800 */
[----:B------:R1:W3:Y:S01]  /*1bf0*/  @P0 LDG.E R31, desc[UR56][R4.64] ;  /* 0x00000038041f0981 */ /* 0x0002e2000c1e1900 */
[----:B------:R-:W-:Y:S01]  /*1c00*/  SHF.R.S32.HI R41, RZ, 0x1f, R39 ;  /* 0x0000001fff297819 */ /* 0x000fe20000011427 */
[----:B0-----:R-:W-:Y:S01]  /*1c10*/  IMAD.WIDE.U32 R6, R39, R58, RZ ;  /* 0x0000003a27067225 */ /* 0x001fe200078e00ff */
[----:B------:R-:W-:-:S03]  /*1c20*/  ISETP.NE.U32.AND P0, PT, RZ, UR6, PT ;  /* 0x00000006ff007c0c */ /* 0x000fc6000bf05070 */
[----:B------:R-:W-:Y:S01]  /*1c30*/  IMAD R0, R41, R58, RZ ;  /* 0x0000003a29007224 */ /* 0x000fe200078e02ff */
[----:B------:R-:W-:-:S03]  /*1c40*/  ISETP.NE.AND.EX P0, PT, RZ, UR7, PT, P0 ;  /* 0x00000007ff007c0c */ /* 0x000fc6000bf05300 */
[----:B------:R-:W-:Y:S01]  /*1c50*/  IMAD R3, R39, R59, R0 ;  /* 0x0000003b27037224 */ /* 0x000fe200078e0200 */
[----:B-1----:R-:W-:-:S03]  /*1c60*/  SHF.R.U32.HI R42, RZ, 0x7, R20 ;  /* 0x00000007ff2a7819 */ /* 0x002fc60000011614 */
[----:B------:R-:W-:Y:S02]  /*1c70*/  IMAD.IADD R7, R7, 0x1, R3 ;  /* 0x0000000107077824 */ /* 0x000fe400078e0203 */
[----:B------:R-:W-:Y:S01]  /*1c80*/  IMAD R3, R11, UR4, RZ ;  /* 0x000000040b037c24 */ /* 0x000fe2000f8e02ff */
[----:B------:R-:W-:Y:S01]  /*1c90*/  ISETP.NE.AND P6, PT, R42, 0x1, PT ;  /* 0x000000012a00780c */ /* 0x000fe20003fc5270 */
[----:B------:R-:W-:-:S04]  /*1ca0*/  IMAD.WIDE.U32 R4, R34, UR4, R6 ;  /* 0x0000000422047c25 */ /* 0x000fc8000f8e0006 */
[----:B------:R-:W-:Y:S01]  /*1cb0*/  IMAD R3, R34, UR5, R3 ;  /* 0x0000000522037c24 */ /* 0x000fe2000f8e0203 */
[----:B------:R-:W-:-:S04]  /*1cc0*/  ULDC.64 UR4, c[0x0][0x310] ;  /* 0x0000c40000047ab9 */ /* 0x000fc80000000a00 */
[----:B------:R-:W-:Y:S02]  /*1cd0*/  IADD3 R5, R5, R3, RZ ;  /* 0x0000000305057210 */ /* 0x000fe40007ffe0ff */
[----:B------:R-:W-:Y:S01]  /*1ce0*/  SHF.R.S32.HI R38, RZ, 0x1f, R18 ;  /* 0x0000001fff267819 */ /* 0x000fe20000011412 */
[----:B------:R-:W0:Y:S01]  /*1cf0*/  S2R R40, SR_TID.X ;  /* 0x0000000000287919 */ /* 0x000e220000002100 */
[C---:B--2---:R-:W-:Y:S02]  /*1d00*/  SHF.L.U32 R78, R14.reuse, 0x6, RZ ;  /* 0x000000060e4e7819 */ /* 0x044fe400000006ff */
[----:B------:R-:W-:Y:S02]  /*1d10*/  LOP3.LUT P1, RZ, R14, 0x4, RZ, 0xc0, !PT ;  /* 0x000000040eff7812 */ /* 0x000fe4000782c0ff */
[----:B------:R-:W2:Y:S01]  /*1d20*/  LDL R14, [R1+0x80] ;  /* 0x00008000010e7983 */ /* 0x000ea20000100800 */
[----:B------:R-:W-:Y:S01]  /*1d30*/  IMAD.WIDE.U32 R6, R18, R58, R16 ;  /* 0x0000003a12067225 */ /* 0x000fe200078e0010 */
[----:B---3--:R-:W-:-:S02]  /*1d40*/  SHF.R.S32.HI R0, RZ, 0x1f, R31 ;  /* 0x0000001fff007819 */ /* 0x008fc4000001141f */
[----:B------:R-:W-:Y:S02]  /*1d50*/  SEL R61, R31, RZ, !P0 ;  /* 0x000000ff1f3d7207 */ /* 0x000fe40004000000 */
[----:B------:R-:W1:Y:S01]  /*1d60*/  LDC.64 R30, c[0x0][0x408] ;  /* 0x00010200ff1e7b82 */ /* 0x000e620000000a00 */
[----:B------:R-:W-:-:S05]  /*1d70*/  SEL R12, R0, RZ, !P0 ;  /* 0x000000ff000c7207 */ /* 0x000fca0004000000 */
[----:B------:R-:W-:Y:S02]  /*1d80*/  IMAD R0, R12, UR4, RZ ;  /* 0x000000040c007c24 */ /* 0x000fe4000f8e02ff */
[----:B------:R-:W-:-:S04]  /*1d90*/  IMAD.WIDE.U32 R4, R61, UR4, R4 ;  /* 0x000000043d047c25 */ /* 0x000fc8000f8e0004 */
[----:B------:R-:W-:Y:S01]  /*1da0*/  IMAD R3, R61, UR5, R0 ;  /* 0x000000053d037c24 */ /* 0x000fe2000f8e0200 */
[----:B------:R-:W-:Y:S05]  /*1db0*/  @!P6 WARPSYNC.ALL ;  /* 0x000000000000e948 */ /* 0x000fea0003800000 */
[----:B------:R-:W-:Y:S01]  /*1dc0*/  ULDC.64 UR4, c[0x0][0x330] ;  /* 0x0000cc0000047ab9 */ /* 0x000fe20000000a00 */
[----:B------:R-:W-:Y:S02]  /*1dd0*/  IMAD R0, R38, R58, RZ ;  /* 0x0000003a26007224 */ /* 0x000fe400078e02ff */
[----:B------:R-:W-:Y:S02]  /*1de0*/  IMAD R11, R11, UR4, RZ ;  /* 0x000000040b0b7c24 */ /* 0x000fe4000f8e02ff */
[----:B------:R-:W-:-:S02]  /*1df0*/  IMAD R79, R18, R59, R0 ;  /* 0x0000003b124f7224 */ /* 0x000fc400078e0200 */
[C---:B------:R-:W-:Y:S02]  /*1e00*/  IMAD R13, R34.reuse, UR5, R11 ;  /* 0x00000005220d7c24 */ /* 0x040fe4000f8e020b */
[----:B------:R-:W-:Y:S01]  /*1e10*/  IMAD.WIDE.U32 R10, R34, UR4, R16 ;  /* 0x00000004220a7c25 */ /* 0x000fe2000f8e0010 */
[----:B------:R-:W-:-:S03]  /*1e20*/  ULDC.64 UR4, c[0x0][0x338] ;  /* 0x0000ce0000047ab9 */ /* 0x000fc60000000a00 */
[----:B-1----:R-:W-:Y:S02]  /*1e30*/  IMAD R0, R38, R30, RZ ;  /* 0x0000001e26007224 */ /* 0x002fe400078e02ff */
[----:B------:R-:W-:Y:S01]  /*1e40*/  IMAD.IADD R80, R5, 0x1, R3 ;  /* 0x0000000105507824 */ /* 0x000fe200078e0203 */
[----:B------:R-:W-:Y:S01]  /*1e50*/  IADD3 R81, P0, R4, R6, RZ ;  /* 0x0000000604517210 */ /* 0x000fe20007f1e0ff */
[----:B------:R-:W-:Y:S01]  /*1e60*/  IMAD.IADD R11, R11, 0x1, R13 ;  /* 0x000000010b0b7824 */ /* 0x000fe200078e020d */
[----:B------:R-:W-:Y:S01]  /*1e70*/  SHF.R.S32.HI R23, RZ, 0x1f, R22 ;  /* 0x0000001fff177819 */ /* 0x000fe20000011416 */
[----:B------:R-:W-:Y:S02]  /*1e80*/  IMAD R3, R12, UR4, RZ ;  /* 0x000000040c037c24 */ /* 0x000fe4000f8e02ff */
[----:B------:R-:W-:Y:S02]  /*1e90*/  IMAD R13, R18, R31, R0 ;  /* 0x0000001f120d7224 */ /* 0x000fe400078e0200 */
[----:B------:R-:W-:Y:S01]  /*1ea0*/  IMAD R0, R38, R8, RZ ;  /* 0x0000000826007224 */ /* 0x000fe200078e02ff */
[----:B------:R-:W-:Y:S01]  /*1eb0*/  IADD3.X R79, R80, R7, R79, P0, !PT ;  /* 0x00000007504f7210 */ /* 0x000fe200007fe44f */
[----:B------:R-:W-:-:S02]  /*1ec0*/  IMAD R15, R61, UR5, R3 ;  /* 0x000000053d0f7c24 */ /* 0x000fc4000f8e0203 */
[----:B------:R-:W-:-:S04]  /*1ed0*/  IMAD.WIDE.U32 R60, R61, UR4, R10 ;  /* 0x000000043d3c7c25 */ /* 0x000fc8000f8e000a */
[----:B------:R-:W-:-:S04]  /*1ee0*/  IMAD.WIDE.U32 R20, R18, R8, R22 ;  /* 0x0000000812147225 */ /* 0x000fc800078e0016 */
[----:B------:R-:W-:Y:S01]  /*1ef0*/  IMAD R7, R18, R9, R0 ;  /* 0x0000000912077224 */ /* 0x000fe200078e0200 */
[----:B----4-:R-:W-:Y:S01]  /*1f00*/  ISETP.GE.AND P0, PT, R16, R73, PT ;  /* 0x000000491000720c */ /* 0x010fe20003f06270 */
[----:B------:R-:W-:Y:S01]  /*1f10*/  IMAD.WIDE.U32 R10, R18, R8, R16 ;  /* 0x00000008120a7225 */ /* 0x000fe200078e0010 */
[----:B------:R-:W-:Y:S01]  /*1f20*/  LOP3.LUT R36, R36, 0xfffffffb, RZ, 0xc0, !PT ;  /* 0xfffffffb24247812 */ /* 0x000fe200078ec0ff */
[----:B------:R-:W-:Y:S02]  /*1f30*/  ULDC UR4, c[0x0][0x2f4] ;  /* 0x0000bd0000047ab9 */ /* 0x000fe40000000800 */
[----:B------:R-:W-:Y:S02]  /*1f40*/  IMAD.IADD R21, R21, 0x1, R7 ;  /* 0x0000000115157824 */ /* 0x000fe400078e0207 */
[----:B------:R-:W-:Y:S01]  /*1f50*/  IMAD.IADD R11, R7, 0x1, R11 ;  /* 0x00000001070b7824 */ /* 0x000fe200078e020b */
[----:B-----5:R-:W-:Y:S02]  /*1f60*/  SHF.R.S32.HI R7, RZ, 0x1f, R24 ;  /* 0x0000001fff077819 */ /* 0x020fe40000011418 */
[----:B------:R-:W-:-:S03]  /*1f70*/  SEL R3, R73, RZ, P0 ;  /* 0x000000ff49037207 */ /* 0x000fc60000000000 */
[C---:B------:R-:W-:Y:S01]  /*1f80*/  IMAD R6, R7.reuse, R30, RZ ;  /* 0x0000001e07067224 */ /* 0x040fe200078e02ff */
[----:B------:R-:W-:Y:S01]  /*1f90*/  @P1 LOP3.LUT R36, R36, 0x4, RZ, 0xfc, !PT ;  /* 0x0000000424241812 */ /* 0x000fe200078efcff */
[----:B------:R-:W-:Y:S02]  /*1fa0*/  IMAD R7, R7, R8, RZ ;  /* 0x0000000807077224 */ /* 0x000fe400078e02ff */
[----:B------:R-:W-:Y:S01]  /*1fb0*/  IMAD R67, R24, R31, R6 ;  /* 0x0000001f18437224 */ /* 0x000fe200078e0206 */
[----:B------:R-:W-:Y:S01]  /*1fc0*/  IADD3 R6, P1, R18, R39, RZ ;  /* 0x0000002712067210 */ /* 0x000fe20007f3e0ff */
[----:B------:R-:W-:Y:S01]  /*1fd0*/  IMAD.IADD R3, R16, 0x1, R3 ;  /* 0x0000000110037824 */ /* 0x000fe200078e0203 */
[----:B0-----:R-:W-:Y:S01]  /*1fe0*/  IADD3 R40, R40, -0x80, RZ ;  /* 0xffffff8028287810 */ /* 0x001fe20007ffe0ff */
[----:B------:R-:W-:Y:S02]  /*1ff0*/  IMAD R65, R24, R9, R7 ;  /* 0x0000000918417224 */ /* 0x000fe400078e0207 */
[----:B------:R-:W-:Y:S01]  /*2000*/  IMAD.X R7, R38, 0x1, R41, P1 ;  /* 0x0000000126077824 */ /* 0x000fe200008e0629 */
[----:B------:R-:W-:Y:S01]  /*2010*/  SHF.R.S32.HI R38, RZ, 0x1f, R40 ;  /* 0x0000001fff267819 */ /* 0x000fe20000011428 */
[----:B------:R-:W-:Y:S01]  /*2020*/  VIADD R32, R18, 0x60 ;  /* 0x0000006012207836 */ /* 0x000fe20000000000 */
[----:B------:R-:W-:-:S02]  /*2030*/  SHF.R.S32.HI R0, RZ, 0x1f, R3 ;  /* 0x0000001fff007819 */ /* 0x000fc40000011403 */
[----:B------:R-:W-:Y:S02]  /*2040*/  LOP3.LUT R78, R78, 0x1c0, RZ, 0xc0, !PT ;  /* 0x000001c04e4e7812 */ /* 0x000fe400078ec0ff */
[----:B------:R-:W-:Y:S01]  /*2050*/  LEA.HI R38, R38, R40, RZ, 0x5 ;  /* 0x0000002826267211 */ /* 0x000fe200078f28ff */
[----:B------:R-:W-:Y:S01]  /*2060*/  VIADD R40, R18, 0x60 ;  /* 0x0000006012287836 */ /* 0x000fe20000000000 */
[----:B------:R-:W-:Y:S01]  /*2070*/  LEA.HI R3, R0, R3, RZ, 0x3 ;  /* 0x0000000300037211 */ /* 0x000fe200078f18ff */
[----:B------:R0:W-:Y:S01]  /*2080*/  STL [R1], R36 ;  /* 0x0000002401007387 */ /* 0x0001e20000100800 */
[----:B------:R-:W-:Y:S02]  /*2090*/  SHF.R.U32.HI R75, RZ, 0x3, R78 ;  /* 0x00000003ff4b7819 */ /* 0x000fe4000001164e */
[----:B------:R-:W-:Y:S01]  /*20a0*/  LOP3.LUT R0, R78, 0x18, R16, 0xf8, !PT ;  /* 0x000000184e007812 */ /* 0x000fe200078ef810 */
[----:B------:R-:W-:Y:S01]  /*20b0*/  IMAD.SHL.U32 R40, R40, 0x40, RZ ;  /* 0x0000004028287824 */ /* 0x000fe200078e00ff */
[----:B------:R-:W-:Y:S01]  /*20c0*/  SHF.R.S32.HI R76, RZ, 0x1f, R32 ;  /* 0x0000001fff4c7819 */ /* 0x000fe20000011420 */
[----:B------:R-:W-:Y:S01]  /*20d0*/  IMAD.SHL.U32 R32, R32, 0x40, RZ ;  /* 0x0000004020207824 */ /* 0x000fe200078e00ff */
[----:B------:R-:W-:Y:S01]  /*20e0*/  LOP3.LUT R0, R0, R75, RZ, 0x3c, !PT ;  /* 0x0000004b00007212 */ /* 0x000fe200078e3cff */
[----:B------:R-:W-:Y:S01]  /*20f0*/  IMAD.WIDE.U32 R34, R18, R30, R16 ;  /* 0x0000001e12227225 */ /* 0x000fe200078e0010 */
[----:B------:R-:W-:-:S02]  /*2100*/  SHF.R.S32.HI R38, RZ, 0x5, R38 ;  /* 0x00000005ff267819 */ /* 0x000fc40000011426 */
[----:B------:R-:W-:Y:S01]  /*2110*/  LOP3.LUT R40, R40, 0x1c0, RZ, 0xc0, !PT ;  /* 0x000001c028287812 */ /* 0x000fe200078ec0ff */
[-C--:B------:R-:W-:Y:S01]  /*2120*/  IMAD.WIDE.U32 R56, R18, R30.reuse, R22 ;  /* 0x0000001e12387225 */ /* 0x080fe200078e0016 */
[----:B------:R-:W-:Y:S02]  /*2130*/  LOP3.LUT R32, R32, 0x1c0, RZ, 0xc0, !PT ;  /* 0x000001c020207812 */ /* 0x000fe400078ec0ff */
[----:B------:R-:W-:Y:S01]  /*2140*/  IADD3 R35, R13, R35, RZ ;  /* 0x000000230d237210 */ /* 0x000fe20007ffe0ff */
[----:B------:R-:W-:Y:S01]  /*2150*/  IMAD R69, R38, 0x200, R0 ;  /* 0x0000020026457824 */ /* 0x000fe200078e0200 */
[----:B------:R-:W-:Y:S01]  /*2160*/  LOP3.LUT R0, R78, 0x38, R3, 0xf8, !PT ;  /* 0x000000384e007812 */ /* 0x000fe200078ef803 */
[----:B------:R-:W-:Y:S01]  /*2170*/  IMAD.IADD R57, R57, 0x1, R13 ;  /* 0x0000000139397824 */ /* 0x000fe200078e020d */
[----:B------:R-:W-:Y:S02]  /*2180*/  LOP3.LUT R12, R40, 0x38, R3, 0xf8, !PT ;  /* 0x00000038280c7812 */ /* 0x000fe400078ef803 */
[----:B------:R-:W-:Y:S01]  /*2190*/  SHF.R.U32.HI R32, RZ, 0x3, R32 ;  /* 0x00000003ff207819 */ /* 0x000fe20000011620 */
[----:B------:R-:W-:Y:S01]  /*21a0*/  IMAD R71, R31, 0xc0, RZ ;  /* 0x000000c01f477824 */ /* 0x000fe200078e02ff */
[----:B------:R-:W-:Y:S01]  /*21b0*/  LOP3.LUT R0, R0, R75, RZ, 0x3c, !PT ;  /* 0x0000004b00007212 */ /* 0x000fe200078e3cff */
[----:B------:R-:W-:Y:S01]  /*21c0*/  IMAD.WIDE.U32 R56, R24, R30, R56 ;  /* 0x0000001e18387225 */ /* 0x000fe200078e0038 */
[----:B------:R-:W-:-:S03]  /*21d0*/  LOP3.LUT R12, R12, R32, RZ, 0x3c, !PT ;  /* 0x000000200c0c7212 */ /* 0x000fc600078e3cff */
[----:B------:R-:W-:Y:S01]  /*21e0*/  IMAD.WIDE.U32 R34, R24, R30, R34 ;  /* 0x0000001e18227225 */ /* 0x000fe200078e0022 */
[----:B------:R-:W-:-:S03]  /*21f0*/  LOP3.LUT R64, R3, 0xfffffff8, RZ, 0xc0, !PT ;  /* 0xfffffff803407812 */ /* 0x000fc600078ec0ff */
[----:B------:R-:W-:Y:S02]  /*2200*/  IMAD R13, R59, 0xc0, RZ ;  /* 0x000000c03b0d7824 */ /* 0x000fe400078e02ff */
[----:B------:R-:W-:-:S04]  /*2210*/  IMAD.WIDE.U32 R30, R30, 0xc0, RZ ;  /* 0x000000c01e1e7825 */ /* 0x000fc800078e00ff */
[----:B------:R-:W-:Y:S02]  /*2220*/  IMAD R37, R9, 0xc0, RZ ;  /* 0x000000c009257824 */ /* 0x000fe400078e02ff */
[----:B------:R-:W-:-:S04]  /*2230*/  IMAD.WIDE.U32 R20, R24, R8, R20 ;  /* 0x0000000818147225 */ /* 0x000fc800078e0014 */
[----:B------:R-:W-:-:S04]  /*2240*/  IMAD.WIDE.U32 R10, R24, R8, R10 ;  /* 0x00000008180a7225 */ /* 0x000fc800078e000a */
[----:B------:R-:W-:Y:S02]  /*2250*/  VIADD R77, R16, 0x20 ;  /* 0x00000020104d7836 */ /* 0x000fe40000000000 */
[----:B------:R-:W-:Y:S01]  /*2260*/  IMAD.WIDE.U32 R58, R58, 0xc0, RZ ;  /* 0x000000c03a3a7825 */ /* 0x000fe200078e00ff */
[----:B------:R-:W-:-:S03]  /*2270*/  SHF.R.S32.HI R63, RZ, 0x3, R3 ;  /* 0x00000003ff3f7819 */ /* 0x000fc60000011403 */
[----:B------:R-:W-:Y:S01]  /*2280*/  IMAD.WIDE.U32 R8, R8, 0xc0, RZ ;  /* 0x000000c008087825 */ /* 0x000fe200078e00ff */
[----:B------:R-:W-:Y:S02]  /*2290*/  IADD3 R71, R31, R71, RZ ;  /* 0x000000471f477210 */ /* 0x000fe40007ffe0ff */
[----:B------:R-:W-:Y:S01]  /*22a0*/  ISETP.GE.AND P1, PT, R16, UR4, PT ;  /* 0x0000000410007c0c */ /* 0x000fe2000bf26270 */
[----:B------:R-:W-:Y:S01]  /*22b0*/  IMAD.IADD R68, R57, 0x1, R67 ;  /* 0x0000000139447824 */ /* 0x000fe200078e0243 */
[----:B------:R-:W-:Y:S01]  /*22c0*/  IADD3 R67, R67, R35, RZ ;  /* 0x0000002343437210 */ /* 0x000fe20007ffe0ff */
[----:B------:R-:W-:Y:S01]  /*22d0*/  IMAD.IADD R66, R21, 0x1, R65 ;  /* 0x0000000115427824 */ /* 0x000fe200078e0241 */
[----:B------:R-:W-:Y:S01]  /*22e0*/  IADD3 R65, R65, R11, RZ ;  /* 0x0000000b41417210 */ /* 0x000fe20007ffe0ff */
[----:B------:R-:W-:Y:S01]  /*22f0*/  IMAD R32, R38, 0x200, R0 ;  /* 0x0000020026207824 */ /* 0x000fe200078e0200 */
[----:B------:R-:W-:Y:S01]  /*2300*/  ISETP.GE.AND P2, PT, R77, UR4, PT ;  /* 0x000000044d007c0c */ /* 0x000fe2000bf46270 */
[----:B------:R-:W-:Y:S01]  /*2310*/  VIADD R74, R42, 0x8 ;  /* 0x000000082a4a7836 */ /* 0x000fe20000000000 */
[----:B------:R-:W-:Y:S01]  /*2320*/  SHF.R.S32.HI R62, RZ, 0x1f, R64 ;  /* 0x0000001fff3e7819 */ /* 0x000fe20000011440 */
[----:B------:R-:W-:Y:S01]  /*2330*/  IMAD.SHL.U32 R73, R73, 0x2, RZ ;  /* 0x0000000249497824 */ /* 0x000fe200078e00ff */
[----:B------:R-:W-:Y:S01]  /*2340*/  IADD3 R0, R61, R15, RZ ;  /* 0x0000000f3d007210 */ /* 0x000fe20007ffe0ff */
[----:B------:R-:W-:-:S02]  /*2350*/  IMAD.IADD R72, R59, 0x1, R13 ;  /* 0x000000013b487824 */ /* 0x000fc400078e020d */
[----:B------:R-:W-:Y:S02]  /*2360*/  IMAD.IADD R70, R9, 0x1, R37 ;  /* 0x0000000109467824 */ /* 0x000fe400078e0225 */
[----:B--2---:R-:W-:Y:S01]  /*2370*/  IMAD.IADD R3, R14, 0x1, R12 ;  /* 0x000000010e037824 */ /* 0x004fe200078e020c */
[----:B0-----:R-:W-:Y:S06]  /*2380*/  @!P6 BAR.SYNC.DEFER_BLOCKING 0x9, 0x100 ;  /* 0x024400000000eb1d */ /* 0x001fec0000010000 */
.L_x_13107:
[----:B------:R-:W2:Y:S01]  /*2390*/  LDL R39, [R1+0x70] ;  /* 0x0000700001277983 */ /* 0x000ea20000100800 */
[----:B------:R-:W0:Y:S03]  /*23a0*/  LDC.64 R84, c[0x0][0x2e8] ;  /* 0x0000ba00ff547b82 */ /* 0x000e260000000a00 */
[----:B------:R-:W3:Y:S01]  /*23b0*/  LDL.LU R38, [R1] ;  /* 0x0000000001267983 */ /* 0x000ee20000300800 */
[----:B------:R-:W-:Y:S01]  /*23c0*/  VIADD R37, R27, 0xffffffff ;  /* 0xffffffff1b257836 */ /* 0x000fe20000000000 */
[----:B------:R-:W-:Y:S05]  /*23d0*/  YIELD ;  /* 0x0000000000007946 */ /* 0x000fea0003800000 */
[----:B------:R-:W-:Y:S01]  /*23e0*/  SHF.R.S32.HI R36, RZ, 0x1f, R37 ;  /* 0x0000001fff247819 */ /* 0x000fe20000011425 */
[-C--:B------:R-:W-:Y:S01]  /*23f0*/  IMAD R13, R72, R37.reuse, RZ ;  /* 0x00000025480d7224 */ /* 0x080fe200078e02ff */
[----:B------:R-:W1:Y:S01]  /*2400*/  LDC.64 R90, c[0x0][0x300] ;  /* 0x0000c000ff5a7b82 */ /* 0x000e620000000a00 */
[----:B------:R-:W-:Y:S01]  /*2410*/  IMAD.WIDE.U32 R14, R58, R37, RZ ;  /* 0x000000253a0e7225 */ /* 0x000fe200078e00ff */
[----:B------:R-:W-:Y:S03]  /*2420*/  BSSY B0, `(.L_x_13058) ;  /* 0x00002ce000007945 */ /* 0x000fe60003800000 */
[----:B------:R-:W-:-:S02]  /*2430*/  IMAD R13, R36, R58, R13 ;  /* 0x0000003a240d7224 */ /* 0x000fc400078e020d */
[----:B------:R-:W-:Y:S01]  /*2440*/  IMAD.MOV.U32 R88, RZ, RZ, R14 ;  /* 0x000000ffff587224 */ /* 0x000fe200078e000e */
[----:B------:R-:W-:Y:S01]  /*2450*/  IADD3 R14, P4, R81, R14, RZ ;  /* 0x0000000e510e7210 */ /* 0x000fe20007f9e0ff */
[----:B------:R-:W-:Y:S01]  /*2460*/  IMAD.IADD R89, R15, 0x1, R13 ;  /* 0x000000010f597824 */ /* 0x000fe200078e020d */
[----:B------:R-:W4:Y:S01]  /*2470*/  LDC R92, c[0x0][0x3f4] ;  /* 0x0000fd00ff5c7b82 */ /* 0x000f220000000800 */
[----:B------:R-:W-:-:S03]  /*2480*/  IMAD R87, R19, 0x3000, R69 ;  /* 0x0000300013577824 */ /* 0x000fc600078e0245 */
[----:B------:R-:W-:Y:S01]  /*2490*/  IADD3.X R15, R89, R79, RZ, P4, !PT ;  /* 0x0000004f590f7210 */ /* 0x000fe200027fe4ff */
[----:B------:R-:W-:Y:S01]  /*24a0*/  VIADD R83, R87, 0x20 ;  /* 0x0000002057537836 */ /* 0x000fe20000000000 */
[----:B0-----:R-:W-:-:S04]  /*24b0*/  LEA R42, P4, R14, R84, 0x1 ;  /* 0x000000540e2a7211 */ /* 0x001fc800078808ff */
[----:B------:R-:W-:Y:S02]  /*24c0*/  LEA.HI.X R43, R14, R85, R15, 0x1, P4 ;  /* 0x000000550e2b7211 */ /* 0x000fe400020f0c0f */
[----:B------:R-:W-:Y:S01]  /*24d0*/  ISETP.GT.AND P4, PT, R37, R28, PT ;  /* 0x0000001c2500720c */ /* 0x000fe20003f84270 */
[----:B-1----:R-:W-:-:S04]  /*24e0*/  IMAD.WIDE.U32 R12, R90, 0x60, R88 ;  /* 0x000000605a0c7825 */ /* 0x002fc800078e0058 */
[----:B------:R-:W-:Y:S01]  /*24f0*/  IMAD R27, R91, 0x60, RZ ;  /* 0x000000605b1b7824 */ /* 0x000fe200078e02ff */
[----:B------:R-:W-:-:S04]  /*2500*/  IADD3 R12, P3, R81, R12, RZ ;  /* 0x0000000c510c7210 */ /* 0x000fc80007f7e0ff */
[----:B------:R-:W-:Y:S02]  /*2510*/  IADD3.X R13, R79, R13, R27, P3, !PT ;  /* 0x0000000d4f0d7210 */ /* 0x000fe40001ffe41b */
[C---:B------:R-:W-:Y:S02]  /*2520*/  LEA R40, P3, R12.reuse, R84, 0x1 ;  /* 0x000000540c287211 */ /* 0x040fe400078608ff */
[----:B------:R-:W-:Y:S02]  /*2530*/  MOV R27, R37 ;  /* 0x00000025001b7202 */ /* 0x000fe40000000f00 */
[----:B------:R-:W-:Y:S02]  /*2540*/  LEA.HI.X R41, R12, R85, R13, 0x1, P3 ;  /* 0x000000550c297211 */ /* 0x000fe400018f0c0d */
[----:B----4-:R-:W-:Y:S02]  /*2550*/  ISETP.GE.AND P3, PT, R92, 0x1, PT ;  /* 0x000000015c00780c */ /* 0x010fe40003f66270 */
[----:B--2---:R-:W-:-:S02]  /*2560*/  LOP3.LUT P5, RZ, R39, 0x4, RZ, 0xc0, !PT ;  /* 0x0000000427ff7812 */ /* 0x004fc400078ac0ff */
[----:B---3--:R-:W-:-:S04]  /*2570*/  LOP3.LUT R38, R38, 0xfffffffd, RZ, 0xc0, !PT ;  /* 0xfffffffd26267812 */ /* 0x008fc800078ec0ff */
[----:B------:R-:W-:-:S05]  /*2580*/  @P4 LOP3.LUT R38, R38, 0x2, RZ, 0xfc, !PT ;  /* 0x0000000226264812 */ /* 0x000fca00078efcff */
[----:B------:R0:W-:Y:S02]  /*2590*/  STL [R1], R38 ;  /* 0x0000002601007387 */ /* 0x0001e40000100800 */
        /* <DEDUP_REMOVED lines=24> */
[----:B0-----:R-:W-:Y:S02]  /*2720*/  CS2R R38, SRZ ;  /* 0x0000000000267805 */ /* 0x001fe4000001ff00 */
        /* <DEDUP_REMOVED lines=8> */
[----:B------:R-:W-:-:S05]  /*27b0*/  IADD3 R15, P3, R56, R48, RZ ;  /* 0x00000030380f7210 */ /* 0x000fca0007f7e0ff */
        /* <DEDUP_REMOVED lines=14> */
.L_x_13062:
[----:B------:R-:W-:Y:S05]  /*28a0*/  BSYNC B1 ;  /* 0x0000000000017941 */ /* 0x000fea0003800000 */
.L_x_13061:
[----:B0-----:R-:W-:Y:S01]  /*28b0*/  VIADD R12, R18, 0x60 ;  /* 0x00000060120c7836 */ /* 0x001fe20000000000 */
[----:B------:R-:W-:Y:S01]  /*28c0*/  BSSY B1, `(.L_x_13063) ;  /* 0x0000021000017945 */ /* 0x000fe20003800000 */
[----:B-----5:R-:W-:Y:S01]  /*28d0*/  IMAD.MOV.U32 R90, RZ, RZ, R52 ;  /* 0x000000ffff5a7224 */ /* 0x020fe200078e0034 */
[----:B------:R-:W-:Y:S02]  /*28e0*/  MOV R91, R53 ;  /* 0x00000035005b7202 */ /* 0x000fe40000000f00 */
        /* <DEDUP_REMOVED lines=30> */
.L_x_13064:
[----:B------:R-:W-:Y:S05]  /*2ad0*/  BSYNC B1 ;  /* 0x0000000000017941 */ /* 0x000fea0003800000 */
.L_x_13063:
[----:B------:R-:W2:Y:S01]  /*2ae0*/  LDL R82, [R1+0x14] ;  /* 0x0000140001527983 */ /* 0x000ea20000100800 */
[----:B0-----:R-:W-:Y:S01]  /*2af0*/  IMAD.MOV.U32 R12, RZ, RZ, R84 ;  /* 0x000000ffff0c7224 */ /* 0x001fe200078e0054 */
[----:B------:R-:W-:Y:S01]  /*2b00*/  MOV R13, R85 ;  /* 0x00000055000d7202 */ /* 0x000fe20000000f00 */
[----:B------:R-:W-:Y:S01]  /*2b10*/  IMAD.MOV.U32 R14, RZ, RZ, R88 ;  /* 0x000000ffff0e7224 */ /* 0x000fe200078e0058 */
[----:B------:R-:W-:Y:S02]  /*2b20*/  PRMT R91, R91, 0x5410, R90 ;  /* 0x000054105b5b7816 */ /* 0x000fe4000000005a */
[----:B------:R-:W-:Y:S01]  /*2b30*/  PRMT R95, R12, 0x7610, R95 ;  /* 0x000076100c5f7816 */ /* 0x000fe2000000005f */
[----:B------:R-:W-:Y:S01]  /*2b40*/  IMAD.MOV.U32 R12, RZ, RZ, R54 ;  /* 0x000000ffff0c7224 */ /* 0x000fe200078e0036 */
[----:B------:R-:W-:Y:S01]  /*2b50*/  PRMT R97, R13, 0x7610, R97 ;  /* 0x000076100d617816 */ /* 0x000fe20000000061 */
[----:B------:R-:W-:Y:S01]  /*2b60*/  IMAD.MOV.U32 R13, RZ, RZ, R55 ;  /* 0x000000ffff0d7224 */ /* 0x000fe200078e0037 */
[----:B------:R-:W-:-:S02]  /*2b70*/  PRMT R90, R91, 0x7610, R90 ;  /* 0x000076105b5a7816 */ /* 0x000fc4000000005a */
[----:B------:R-:W-:Y:S02]  /*2b80*/  MOV R15, R89 ;  /* 0x00000059000f7202 */ /* 0x000fe40000000f00 */
[----:B------:R-:W-:Y:S01]  /*2b90*/  PRMT R91, R12, 0x7610, R91 ;  /* 0x000076100c5b7816 */ /* 0x000fe2000000005b */
[----:B-----5:R-:W-:Y:S01]  /*2ba0*/  IMAD.MOV.U32 R12, RZ, RZ, R36 ;  /* 0x000000ffff0c7224 */ /* 0x020fe200078e0024 */
[----:B------:R-:W-:Y:S01]  /*2bb0*/  PRMT R90, R90, 0x5410, R13 ;  /* 0x000054105a5a7816 */ /* 0x000fe2000000000d */
[----:B------:R-:W-:Y:S01]  /*2bc0*/  IMAD.MOV.U32 R13, RZ, RZ, R37 ;  /* 0x000000ffff0d7224 */ /* 0x000fe200078e0025 */
[----:B------:R-:W-:Y:S01]  /*2bd0*/  PRMT R95, R95, 0x5410, R14 ;  /* 0x000054105f5f7816 */ /* 0x000fe2000000000e */
[----:B------:R-:W-:Y:S01]  /*2be0*/  IMAD.MOV.U32 R14, RZ, RZ, R44 ;  /* 0x000000ffff0e7224 */ /* 0x000fe200078e002c */
[----:B------:R-:W-:Y:S02]  /*2bf0*/  PRMT R97, R97, 0x5410, R15 ;  /* 0x0000541061617816 */ /* 0x000fe4000000000f */
[----:B------:R-:W-:-:S02]  /*2c00*/  MOV R15, R45 ;  /* 0x0000002d000f7202 */ /* 0x000fc40000000f00 */
[----:B------:R-:W-:Y:S01]  /*2c10*/  PRMT R48, R12, 0x5410, R13 ;  /* 0x000054100c307816 */ /* 0x000fe2000000000d */
[----:B------:R-:W-:Y:S01]  /*2c20*/  IMAD.MOV.U32 R12, RZ, RZ, R38 ;  /* 0x000000ffff0c7224 */ /* 0x000fe200078e0026 */
[----:B------:R-:W-:Y:S01]  /*2c30*/  PRMT R50, R14, 0x5410, R15 ;  /* 0x000054100e327816 */ /* 0x000fe2000000000f */
[----:B------:R-:W-:Y:S01]  /*2c40*/  IMAD.MOV.U32 R13, RZ, RZ, R39 ;  /* 0x000000ffff0d7224 */ /* 0x000fe200078e0027 */
[----:B------:R-:W-:Y:S01]  /*2c50*/  MOV R15, R47 ;  /* 0x0000002f000f7202 */ /* 0x000fe20000000f00 */
[----:B------:R-:W-:-:S03]  /*2c60*/  IMAD.MOV.U32 R14, RZ, RZ, R46 ;  /* 0x000000ffff0e7224 */ /* 0x000fc600078e002e */
[----:B------:R-:W-:Y:S02]  /*2c70*/  PRMT R49, R12, 0x5410, R13 ;  /* 0x000054100c317816 */ /* 0x000fe4000000000d */
[----:B------:R-:W-:Y:S02]  /*2c80*/  PRMT R51, R14, 0x5410, R15 ;  /* 0x000054100e337816 */ /* 0x000fe4000000000f */
[----:B--2---:R-:W-:-:S13]  /*2c90*/  ISETP.NE.AND P3, PT, R82, 0x3, PT ;  /* 0x000000035200780c */ /* 0x004fda0003f65270 */
[----:B------:R-:W-:Y:S05]  /*2ca0*/  @!P3 BRA `(.L_x_13065) ;  /* 0x000000000004b947 */ /* 0x000fea0003800000 */
[----:B------:R-:W-:Y:S01]  /*2cb0*/  BPT.TRAP 0x1 ;  /* 0x000000040000795c */ /* 0x000fe20000300000 */
.L_x_13065:
[----:B------:R-:W-:Y:S01]  /*2cc0*/  IMAD R82, R19, 0x8, R2 ;  /* 0x0000000813527824 */ /* 0x000fe200078e0202 */
[----:B------:R-:W-:Y:S01]  /*2cd0*/  SHF.L.U32 R94, R153, 0x1f, RZ ;  /* 0x0000001f995e7819 */ /* 0x000fe200000006ff */
[----:B------:R-:W-:Y:S03]  /*2ce0*/  BSSY B1, `(.L_x_13066) ;  /* 0x0000003000017945 */ /* 0x000fe60003800000 */
[----:B------:R-:W0:Y:S02]  /*2cf0*/  SYNCS.PHASECHK.TRANS64.TRYWAIT P6, [R82+URZ+0x30890], R94 ;  /* 0x0308905e520075a7 */ /* 0x000e2400080c017f */
[----:B0-----:R-:W-:Y:S05]  /*2d00*/  @!P6 BRA `(.L_x_13067) ;  /* 0x000001540004e947 */ /* 0x001fea0003800000 */
.L_x_13311:
[----:B------:R-:W-:Y:S05]  /*2d10*/  BSYNC B1 ;  /* 0x0000000000017941 */ /* 0x000fea0003800000 */
.L_x_13066:
[----:B------:R-:W-:Y:S04]  /*2d20*/  BSSY B1, `(.L_x_13068) ;  /* 0x0000063000017945 */ /* 0x000fe80003800000 */
[----:B------:R-:W-:Y:S05]  /*2d30*/  @P4 BRA `(.L_x_13069) ;  /* 0x0000000400844947 */ /* 0x000fea0003800000 */
[----:B------:R-:W-:Y:S04]  /*2d40*/  BSSY B2, `(.L_x_13070) ;  /* 0x0000030000027945 */ /* 0x000fe80003800000 */
[----:B------:R-:W-:Y:S05]  /*2d50*/  @P1 BRA `(.L_x_13071) ;  /* 0x0000000000b81947 */ /* 0x000fea0003800000 */
[----:B------:R1:W2:Y:S01]  /*2d60*/  LDS.128 R12, [R87+0x12000] ;  /* 0x01200000570c7984 */ /* 0x0002a20000000c00 */
[----:B------:R-:W-:Y:S01]  /*2d70*/  ISETP.GE.AND P4, PT, R22, R92, PT ;  /* 0x0000005c1600720c */ /* 0x000fe20003f86270 */
[----:B------:R-:W-:-:S12]  /*2d80*/  BSSY B3, `(.L_x_13072) ;  /* 0x000002a000037945 */ /* 0x000fd80003800000 */
[----:B-1----:R-:W-:Y:S05]  /*2d90*/  @P4 BRA `(.L_x_13073) ;  /* 0x0000000000a04947 */ /* 0x002fea0003800000 */
[----:B------:R-:W-:Y:S02]  /*2da0*/  SHF.R.U64 R93, R84, 0x10, R85 ;  /* 0x00000010545d7819 */ /* 0x000fe40000001255 */
[--C-:B------:R-:W-:Y:S02]  /*2db0*/  SHF.R.U64 R84, R88, 0x10, R89.reuse ;  /* 0x0000001058547819 */ /* 0x100fe40000001259 */
[----:B------:R-:W-:Y:S01]  /*2dc0*/  SHF.R.U32.HI R98, RZ, 0x10, R89 ;  /* 0x00000010ff627819 */ /* 0x000fe20000011659 */
[----:B------:R-:W-:Y:S01]  /*2dd0*/  HADD2.F32 R88, -RZ, R93.H0_H0 ;  /* 0x2000005dff587230 */ /* 0x000fe20000004100 */
[----:B------:R-:W-:Y:S01]  /*2de0*/  SHF.R.U32.HI R96, RZ, 0x10, R85 ;  /* 0x00000010ff607819 */ /* 0x000fe20000011655 */
[----:B------:R-:W-:Y:S02]  /*2df0*/  HADD2.F32 R89, -RZ, R84.H0_H0 ;  /* 0x20000054ff597230 */ /* 0x000fe40000004100 */
[----:B------:R-:W-:Y:S02]  /*2e00*/  HADD2.F32 R98, -RZ, R98.H0_H0 ;  /* 0x20000062ff627230 */ /* 0x000fe40000004100 */
[----:B--2---:R-:W-:-:S02]  /*2e10*/  HADD2.F32 R84, -RZ, R13.H1_H1 ;  /* 0x3000000dff547230 */ /* 0x004fc40000004100 */
[----:B------:R-:W-:Y:S02]  /*2e20*/  HADD2.F32 R85, -RZ, R15.H1_H1 ;  /* 0x3000000fff557230 */ /* 0x000fe40000004100 */
[----:B------:R-:W-:Y:S02]  /*2e30*/  HADD2.F32 R13, -RZ, R13.H0_H0 ;  /* 0x2000000dff0d7230 */ /* 0x000fe40000004100 */
[-C--:B------:R-:W-:Y:S01]  /*2e40*/  FMUL.FTZ R100, R84, R89.reuse ;  /* 0x0000005954647220 */ /* 0x080fe20000410000 */
[----:B------:R-:W-:Y:S02]  /*2e50*/  HADD2.F32 R15, -RZ, R15.H0_H0 ;  /* 0x2000000fff0f7230 */ /* 0x000fe40000004100 */
[----:B------:R-:W-:Y:S01]  /*2e60*/  FMUL.FTZ R102, R85, R98 ;  /* 0x0000006255667220 */ /* 0x000fe20000410000 */
[----:B------:R-:W-:Y:S02]  /*2e70*/  HADD2.F32 R96, -RZ, R96.H0_H0 ;  /* 0x20000060ff607230 */ /* 0x000fe40000004100 */
[C---:B------:R-:W-:Y:S01]  /*2e80*/  FMUL.FTZ R89, R13.reuse, R89 ;  /* 0x000000590d597220 */ /* 0x040fe20000410000 */
[----:B------:R-:W-:Y:S01]  /*2e90*/  FFMA.FTZ R13, R13, R88, -R100 ;  /* 0x000000580d0d7223 */ /* 0x000fe20000010864 */
[----:B------:R-:W-:Y:S01]  /*2ea0*/  FMUL.FTZ R98, R15, R98 ;  /* 0x000000620f627220 */ /* 0x000fe20000410000 */
[----:B------:R-:W-:-:S02]  /*2eb0*/  HADD2.F32 R93, -RZ, R95.H1_H1 ;  /* 0x3000005fff5d7230 */ /* 0x000fc40000004100 */
[----:B------:R-:W-:Y:S01]  /*2ec0*/  FFMA.FTZ R102, R15, R96, -R102 ;  /* 0x000000600f667223 */ /* 0x000fe20000010866 */
[----:B------:R-:W-:Y:S01]  /*2ed0*/  FFMA.FTZ R84, R84, R88, R89 ;  /* 0x0000005854547223 */ /* 0x000fe20000010059 */
[----:B------:R-:W-:Y:S01]  /*2ee0*/  FFMA.FTZ R99, R85, R96, R98 ;  /* 0x0000006055637223 */ /* 0x000fe20000010062 */
[--C-:B------:R-:W-:Y:S02]  /*2ef0*/  HADD2.F32 R15, -RZ, R12.reuse.H1_H1 ;  /* 0x3000000cff0f7230 */ /* 0x100fe40000004100 */
[----:B------:R-:W-:Y:S01]  /*2f00*/  HADD2.F32 R88, -RZ, R95.H0_H0 ;  /* 0x2000005fff587230 */ /* 0x000fe20000004100 */
[----:B------:R-:W-:Y:S01]  /*2f10*/  F2FP.F16.F32.PACK_AB R13, R84, R13 ;  /* 0x0000000d540d723e */ /* 0x000fe200000000ff */
[----:B------:R-:W-:Y:S02]  /*2f20*/  HADD2.F32 R12, -RZ, R12.H0_H0 ;  /* 0x2000000cff0c7230 */ /* 0x000fe40000004100 */
[----:B------:R-:W-:Y:S02]  /*2f30*/  HADD2.F32 R85, -RZ, R14.H1_H1 ;  /* 0x3000000eff557230 */ /* 0x000fe40000004100 */
[----:B------:R-:W-:-:S02]  /*2f40*/  HADD2.F32 R95, -RZ, R97.H1_H1 ;  /* 0x30000061ff5f7230 */ /* 0x000fc40000004100 */
[-C--:B------:R-:W-:Y:S01]  /*2f50*/  FMUL.FTZ R96, R12, R93.reuse ;  /* 0x0000005d0c607220 */ /* 0x080fe20000410000 */
        /* <DEDUP_REMOVED lines=9> */
[----:B------:R-:W-:-:S02]  /*2ff0*/  F2FP.F16.F32.PACK_AB R15, R99, R102 ;  /* 0x00000066630f723e */ /* 0x000fc400000000ff */
[----:B------:R-:W-:Y:S02]  /*3000*/  F2FP.F16.F32.PACK_AB R12, R96, R97 ;  /* 0x00000061600c723e */ /* 0x000fe400000000ff */
[----:B------:R-:W-:-:S07]  /*3010*/  F2FP.F16.F32.PACK_AB R14, R98, R93 ;  /* 0x0000005d620e723e */ /* 0x000fce00000000ff */
.L_x_13073:
[----:B------:R-:W-:Y:S05]  /*3020*/  BSYNC B3 ;  /* 0x0000000000037941 */ /* 0x000fea0003800000 */
.L_x_13072:
[----:B--2---:R1:W-:Y:S02]  /*3030*/  STG.E.128 desc[UR56][R42.64], R12 ;  /* 0x0000000c2a007986 */ /* 0x0043e4000c101d38 */
.L_x_13071:
[----:B------:R-:W-:Y:S05]  /*3040*/  BSYNC B2 ;  /* 0x0000000000027941 */ /* 0x000fea0003800000 */
.L_x_13070:
[----:B------:R-:W-:Y:S05]  /*3050*/  @P2 BRA `(.L_x_13069) ;  /* 0x0000000000bc2947 */ /* 0x000fea0003800000 */
        /* <DEDUP_REMOVED lines=23> */
[----:B------:R-:W-:Y:S01]  /*31d0*/  FFMA.FTZ R98, R15, R84, -R98 ;  /* 0x000000540f627223 */ /* 0x000fe20000010862 */
        /* <DEDUP_REMOVED lines=21> */
.L_x_13075:
[----:B------:R-:W-:Y:S05]  /*3330*/  BSYNC B2 ;  /* 0x0000000000027941 */ /* 0x000fea0003800000 */
.L_x_13074:
[----:B--2---:R2:W-:Y:S02]  /*3340*/  STG.E.128 desc[UR56][R42.64+0x40], R12 ;  /* 0x0000400c2a007986 */ /* 0x0045e4000c101d38 */
.L_x_13069:
[----:B------:R-:W-:Y:S05]  /*3350*/  BSYNC B1 ;  /* 0x0000000000017941 */ /* 0x000fea0003800000 */
.L_x_13068:
[----:B------:R-:W-:Y:S05]  /*3360*/  @P5 BRA `(.L_x_13076) ;  /* 0x0000001c00645947 */ /* 0x000fea0003800000 */
[----:B------:R-:W-:Y:S04]  /*3370*/  BSSY B1, `(.L_x_13077) ;  /* 0x0000031000017945 */ /* 0x000fe80003800000 */
[----:B------:R-:W-:Y:S05]  /*3380*/  @P1 BRA `(.L_x_13078) ;  /* 0x0000000000bc1947 */ /* 0x000fea0003800000 */
[----:B-12---:R1:W2:Y:S01]  /*3390*/  LDS.128 R12, [R87+0x15000] ;  /* 0x01500000570c7984 */ /* 0x0062a20000000c00 */
        /* <DEDUP_REMOVED lines=44> */
.L_x_13080:
[----:B------:R-:W-:Y:S05]  /*3660*/  BSYNC B2 ;  /* 0x0000000000027941 */ /* 0x000fea0003800000 */
.L_x_13079:
[----:B--2---:R3:W-:Y:S02]  /*3670*/  STG.E.128 desc[UR56][R40.64], R12 ;  /* 0x0000000c28007986 */ /* 0x0047e4000c101d38 */
.L_x_13078:
[----:B------:R-:W-:Y:S05]  /*3680*/  BSYNC B1 ;  /* 0x0000000000017941 */ /* 0x000fea0003800000 */
.L_x_13077:
[----:B------:R-:W-:Y:S05]  /*3690*/  @P2 BRA `(.L_x_13076) ;  /* 0x0000001800982947 */ /* 0x000fea0003800000 */
[----:B-123--:R1:W2:Y:S01]  /*36a0*/  LDS.128 R12, [R83+0x15000] ;  /* 0x01500000530c7984 */ /* 0x00e2a20000000c00 */
        /* <DEDUP_REMOVED lines=44> */
.L_x_13082:
[----:B------:R-:W-:Y:S05]  /*3970*/  BSYNC B1 ;  /* 0x0000000000017941 */ /* 0x000fea0003800000 */
.L_x_13081:
[----:B--2---:R1:W-:Y:S01]  /*3980*/  STG.E.128 desc[UR56][R40.64+0x40], R12 ;  /* 0x0000400c28007986 */ /* 0x0043e2000c101d38 */
[----:B------:R-:W-:Y:S05]  /*3990*/  BRA `(.L_x_13076) ;  /* 0x0000001400d87947 */ /* 0x000fea0003800000 */
.L_x_13060:
[C---:B------:R-:W-:Y:S02]  /*39a0*/  ISETP.GE.AND P3, PT, R18.reuse, R86, PT ;  /* 0x000000561200720c */ /* 0x040fe40003f66270 */
[----:B0-----:R-:W-:Y:S02]  /*39b0*/  CS2R R38, SRZ ;  /* 0x0000000000267805 */ /* 0x001fe4000001ff00 */
[----:B------:R-:W-:Y:S01]  /*39c0*/  CS2R R36, SRZ ;  /* 0x0000000000247805 */ /* 0x000fe2000001ff00 */
[----:B------:R-:W-:Y:S01]  /*39d0*/  VIADD R44, R18, 0x60 ;  /* 0x00000060122c7836 */ /* 0x000fe20000000000 */
[----:B------:R-:W-:-:S13]  /*39e0*/  ISETP.GE.OR P3, PT, R16, R92, P3 ;  /* 0x0000005c1000720c */ /* 0x000fda0001f66670 */
[----:B------:R-:W0:Y:S01]  /*39f0*/  @!P3 LDC.64 R40, c[0x0][0x3e8] ;  /* 0x0000fa00ff28bb82 */ /* 0x000e220000000a00 */
[----:B------:R-:W-:-:S05]  /*3a00*/  @!P3 IADD3 R14, P4, R10, R50, RZ ;  /* 0x000000320a0eb210 */ /* 0x000fca0007f9e0ff */
[----:B------:R-:W-:Y:S01]  /*3a10*/  @!P3 IMAD.X R15, R93, 0x1, R65, P4 ;  /* 0x000000015d0fb824 */ /* 0x000fe200020e0641 */
[----:B------:R-:W-:Y:S01]  /*3a20*/  @!P3 IADD3 R12, P4, R34, R48, RZ ;  /* 0x00000030220cb210 */ /* 0x000fe20007f9e0ff */
[----:B------:R-:W1:Y:S04]  /*3a30*/  @!P3 LDC.64 R42, c[0x0][0x400] ;  /* 0x00010000ff2abb82 */ /* 0x000e680000000a00 */
[----:B------:R-:W-:Y:S01]  /*3a40*/  @!P3 IMAD.X R13, R82, 0x1, R67, P4 ;  /* 0x00000001520db824 */ /* 0x000fe200020e0643 */
[----:B0-----:R-:W-:-:S04]  /*3a50*/  @!P3 LEA R40, P4, R14, R40, 0x1 ;  /* 0x000000280e28b211 */ /* 0x001fc800078808ff */
[----:B------:R-:W-:Y:S02]  /*3a60*/  @!P3 LEA.HI.X R41, R14, R41, R15, 0x1, P4 ;  /* 0x000000290e29b211 */ /* 0x000fe400020f0c0f */
[----:B------:R-:W-:Y:S02]  /*3a70*/  CS2R R14, SRZ ;  /* 0x00000000000e7805 */ /* 0x000fe4000001ff00 */
[----:B-1----:R-:W-:-:S04]  /*3a80*/  @!P3 LEA R42, P4, R12, R42, 0x1 ;  /* 0x0000002a0c2ab211 */ /* 0x002fc800078808ff */
[----:B------:R-:W-:Y:S02]  /*3a90*/  @!P3 LEA.HI.X R43, R12, R43, R13, 0x1, P4 ;  /* 0x0000002b0c2bb211 */ /* 0x000fe400020f0c0d */
[----:B------:R-:W-:-:S03]  /*3aa0*/  CS2R R12, SRZ ;  /* 0x00000000000c7805 */ /* 0x000fc6000001ff00 */
[----:B------:R0:W5:Y:S04]  /*3ab0*/  @!P3 LDG.E.128 R36, desc[UR56][R42.64] ;  /* 0x000000382a24b981 */ /* 0x000168000c1e1d00 */
[----:B------:R1:W5:Y:S01]  /*3ac0*/  @!P3 LDG.E.128 R12, desc[UR56][R40.64] ;  /* 0x00000038280cb981 */ /* 0x000362000c1e1d00 */
[----:B------:R-:W-:-:S04]  /*3ad0*/  ISETP.GE.AND P3, PT, R44, R86, PT ;  /* 0x000000562c00720c */ /* 0x000fc80003f66270 */
[CC--:B------:R-:W-:Y:S01]  /*3ae0*/  ISETP.GE.OR P3, PT, R16.reuse, R92.reuse, P3 ;  /* 0x0000005c1000720c */ /* 0x0c0fe20001f66670 */
[----:B------:R-:W-:Y:S01]  /*3af0*/  BSSY B1, `(.L_x_13083) ;  /* 0x000001b000017945 */ /* 0x000fe20003800000 */
[----:B0-----:R-:W-:Y:S02]  /*3b00*/  CS2R R42, SRZ ;  /* 0x00000000002a7805 */ /* 0x001fe4000001ff00 */
[----:B------:R-:W-:Y:S02]  /*3b10*/  CS2R R46, SRZ ;  /* 0x00000000002e7805 */ /* 0x000fe4000001ff00 */
[----:B------:R-:W-:Y:S02]  /*3b20*/  CS2R R44, SRZ ;  /* 0x00000000002c7805 */ /* 0x000fe4000001ff00 */
[----:B-1----:R-:W-:Y:S02]  /*3b30*/  CS2R R40, SRZ ;  /* 0x0000000000287805 */ /* 0x002fe4000001ff00 */
[----:B------:R-:W-:-:S03]  /*3b40*/  ISETP.GE.AND P4, PT, R16, R92, PT ;  /* 0x0000005c1000720c */ /* 0x000fc60003f86270 */
[----:B------:R-:W-:Y:S10]  /*3b50*/  @P3 BRA `(.L_x_13084) ;  /* 0x0000000000503947 */ /* 0x000ff40003800000 */
[----:B------:R-:W0:Y:S01]  /*3b60*/  LDC.64 R40, c[0x0][0x3f8] ;  /* 0x0000fe00ff287b82 */ /* 0x000e220000000a00 */
[----:B------:R-:W-:Y:S01]  /*3b70*/  MOV R51, R93 ;  /* 0x0000005d00337202 */ /* 0x000fe20000000f00 */
[----:B------:R-:W-:Y:S01]  /*3b80*/  IMAD.MOV.U32 R49, RZ, RZ, R82 ;  /* 0x000000ffff317224 */ /* 0x000fe200078e0052 */
        /* <DEDUP_REMOVED lines=15> */
[----:B------:R-:W5:Y:S04]  /*3c80*/  LDG.E.128 R40, desc[UR56][R40.64] ;  /* 0x0000003828287981 */ /* 0x000f68000c1e1d00 */
[----:B------:R-:W5:Y:S03]  /*3c90*/  LDG.E.128 R44, desc[UR56][R44.64] ;  /* 0x000000382c2c7981 */ /* 0x000f66000c1e1d00 */
.L_x_13084:
[----:B------:R-:W-:Y:S05]  /*3ca0*/  BSYNC B1 ;  /* 0x0000000000017941 */ /* 0x000fea0003800000 */
.L_x_13083:
[----:B------:R-:W2:Y:S01]  /*3cb0*/  LDL R52, [R1+0x14] ;  /* 0x0000140001347983 */ /* 0x000ea20000100800 */
[----:B-----5:R-:W-:Y:S01]  /*3cc0*/  IMAD.MOV.U32 R48, RZ, RZ, R42 ;  /* 0x000000ffff307224 */ /* 0x020fe200078e002a */
[----:B------:R-:W-:Y:S01]  /*3cd0*/  MOV R50, R40 ;  /* 0x0000002800327202 */ /* 0x000fe20000000f00 */
        /* <DEDUP_REMOVED lines=22> */
[----:B------:R-:W-:Y:S02]  /*3e40*/  PRMT R107, R48, 0x7610, R107 ;  /* 0x00007610306b7816 */ /* 0x000fe4000000006b */
[----:B------:R-:W-:Y:S02]  /*3e50*/  PRMT R110, R49, 0x7610, R110 ;  /* 0x00007610316e7816 */ /* 0x000fe4000000006e */
[----:B------:R-:W-:Y:S02]  /*3e60*/  PRMT R109, R50, 0x7610, R109 ;  /* 0x00007610326d7816 */ /* 0x000fe4000000006d */
[----:B------:R-:W-:Y:S02]  /*3e70*/  PRMT R113, R51, 0x7610, R113 ;  /* 0x0000761033717816 */ /* 0x000fe40000000071 */
[----:B--2---:R-:W-:-:S13]  /*3e80*/  ISETP.NE.AND P3, PT, R52, 0x3, PT ;  /* 0x000000033400780c */ /* 0x004fda0003f65270 */
[----:B------:R-:W-:Y:S05]  /*3e90*/  @!P3 BRA `(.L_x_13085) ;  /* 0x000000000004b947 */ /* 0x000fea0003800000 */
[----:B------:R-:W-:Y:S01]  /*3ea0*/  BPT.TRAP 0x1 ;  /* 0x000000040000795c */ /* 0x000fe20000300000 */
.L_x_13085:
[----:B------:R-:W-:Y:S01]  /*3eb0*/  IMAD R82, R19, 0x8, R2 ;  /* 0x0000000813527824 */ /* 0x000fe200078e0202 */
[----:B------:R-:W-:Y:S01]  /*3ec0*/  SHF.L.U32 R94, R153, 0x1f, RZ ;  /* 0x0000001f995e7819 */ /* 0x000fe200000006ff */
[----:B------:R-:W0:Y:S01]  /*3ed0*/  LDC R96, c[0x0][0x2f4] ;  /* 0x0000bd00ff607b82 */ /* 0x000e220000000800 */
[----:B------:R-:W-:Y:S02]  /*3ee0*/  BSSY B1, `(.L_x_13086) ;  /* 0x0000004000017945 */ /* 0x000fe40003800000 */
[----:B------:R-:W1:Y:S01]  /*3ef0*/  SYNCS.PHASECHK.TRANS64.TRYWAIT P5, [R82+URZ+0x30890], R94 ;  /* 0x0308905e520075a7 */ /* 0x000e6200080a017f */
[----:B0-----:R-:W-:Y:S01]  /*3f00*/  IMAD.IADD R98, R96, 0x1, -R73 ;  /* 0x0000000160627824 */ /* 0x001fe200078e0a49 */
[----:B-1----:R-:W-:Y:S06]  /*3f10*/  @!P5 BRA `(.L_x_13087) ;  /* 0x000001400094d947 */ /* 0x002fec0003800000 */
.L_x_13312:
[----:B------:R-:W-:Y:S05]  /*3f20*/  BSYNC B1 ;  /* 0x0000000000017941 */ /* 0x000fea0003800000 */
.L_x_13086:
[----:B------:R-:W-:Y:S01]  /*3f30*/  ISETP.GE.OR P5, PT, R18, R86, P1 ;  /* 0x000000561200720c */ /* 0x000fe20000fa6670 */
[----:B------:R-:W-:-:S12]  /*3f40*/  BSSY B1, `(.L_x_13088) ;  /* 0x000007e000017945 */ /* 0x000fd80003800000 */
[----:B------:R-:W-:Y:S05]  /*3f50*/  @P5 BRA `(.L_x_13089) ;  /* 0x0000000400f05947 */ /* 0x000fea0003800000 */
[----:B------:R-:W1:Y:S01]  /*3f60*/  S2R R49, SR_TID.X ;  /* 0x0000000000317919 */ /* 0x000e620000002100 */
[----:B------:R-:W-:Y:S01]  /*3f70*/  SHF.R.S32.HI R48, RZ, 0x1f, R18 ;  /* 0x0000001fff307819 */ /* 0x000fe20000011412 */
[-C--:B------:R-:W-:Y:S01]  /*3f80*/  IMAD.WIDE.U32 R92, R18, R90.reuse, R88 ;  /* 0x0000005a125c7225 */ /* 0x080fe200078e0058 */
[----:B------:R-:W-:Y:S03]  /*3f90*/  BSSY B2, `(.L_x_13090) ;  /* 0x000006c000027945 */ /* 0x000fe60003800000 */
[----:B------:R-:W-:Y:S01]  /*3fa0*/  IMAD R48, R48, R90, RZ ;  /* 0x0000005a30307224 */ /* 0x000fe200078e02ff */
[----:B------:R-:W-:-:S03]  /*3fb0*/  IADD3 R95, P5, P6, R4, R92, R64 ;  /* 0x0000005c045f7210 */ /* 0x000fc60007ebe040 */
[----:B------:R-:W-:Y:S01]  /*3fc0*/  IMAD R97, R18, R91, R48 ;  /* 0x0000005b12617224 */ /* 0x000fe200078e0230 */
[----:B------:R-:W-:-:S04]  /*3fd0*/  SEL R48, R73, R98, !P0 ;  /* 0x0000006249307207 */ /* 0x000fc80004000000 */
[----:B------:R-:W-:-:S04]  /*3fe0*/  IADD3 R97, R97, R93, RZ ;  /* 0x0000005d61617210 */ /* 0x000fc80007ffe0ff */
[----:B------:R-:W-:Y:S01]  /*3ff0*/  IADD3.X R100, R80, R97, R62, P5, P6 ;  /* 0x0000006150647210 */ /* 0x000fe20002fec43e */
[----:B-1----:R-:W-:Y:S01]  /*4000*/  VIADD R51, R49, 0xffffff80 ;  /* 0xffffff8031337836 */ /* 0x002fe20000000000 */
[----:B------:R-:W-:-:S04]  /*4010*/  SHF.R.S32.HI R49, RZ, 0x1f, R48 ;  /* 0x0000001fff317819 */ /* 0x000fc80000011430 */
[----:B------:R-:W-:Y:S01]  /*4020*/  LEA.HI R48, R49, R48, RZ, 0x4 ;  /* 0x0000003031307211 */ /* 0x000fe200078f20ff */
[----:B------:R-:W-:Y:S01]  /*4030*/  IMAD R49, R19, 0x3000, R32 ;  /* 0x0000300013317824 */ /* 0x000fe200078e0220 */
[----:B------:R-:W-:Y:S02]  /*4040*/  SHF.R.S32.HI R50, RZ, 0x1f, R51 ;  /* 0x0000001fff327819 */ /* 0x000fe40000011433 */
[----:B------:R-:W-:Y:S02]  /*4050*/  LEA.HI.SX32 R48, R48, R63, 0x1c ;  /* 0x0000003f30307211 */ /* 0x000fe400078fe2ff */
[----:B------:R-:W-:Y:S02]  /*4060*/  LEA.HI R50, R50, R51, RZ, 0x5 ;  /* 0x0000003332327211 */ /* 0x000fe400078f28ff */
[----:B------:R-:W-:Y:S01]  /*4070*/  LEA R49, R49, R2, 0x1 ;  /* 0x0000000231317211 */ /* 0x000fe200078e08ff */
[----:B------:R-:W-:Y:S01]  /*4080*/  IMAD.SHL.U32 R99, R48, 0x8, RZ ;  /* 0x0000000830637824 */ /* 0x000fe200078e00ff */
[----:B------:R-:W-:-:S04]  /*4090*/  SHF.R.S32.HI R50, RZ, 0x5, R50 ;  /* 0x00000005ff327819 */ /* 0x000fc80000011432 */
[----:B------:R-:W-:-:S04]  /*40a0*/  LOP3.LUT R48, R78, 0x38, R99, 0xf8, !PT ;  /* 0x000000384e307812 */ /* 0x000fc800078ef863 */
[----:B------:R-:W-:-:S05]  /*40b0*/  LOP3.LUT R48, R48, R75, RZ, 0x3c, !PT ;  /* 0x0000004b30307212 */ /* 0x000fca00078e3cff */
[----:B------:R-:W-:-:S04]  /*40c0*/  IMAD R48, R50, 0x200, R48 ;  /* 0x0000020032307824 */ /* 0x000fc800078e0230 */
[----:B------:R-:W-:-:S04]  /*40d0*/  IMAD R51, R19, 0x3000, R48 ;  /* 0x0000300013337824 */ /* 0x000fc800078e0230 */
[----:B------:R-:W-:Y:S02]  /*40e0*/  IMAD R52, R51, 0x2, R2 ;  /* 0x0000000233347824 */ /* 0x000fe400078e0202 */
[----:B------:R-:W1:Y:S04]  /*40f0*/  LDS.128 R48, [R49+0x12400] ;  /* 0x0124000031307984 */ /* 0x000e680000000c00 */
[----:B------:R-:W2:Y:S01]  /*4100*/  LDS.128 R52, [R52+0x12400] ;  /* 0x0124000034347984 */ /* 0x000ea20000000c00 */
[----:B------:R-:W-:Y:S05]  /*4110*/  @P4 BRA `(.L_x_13091) ;  /* 0x00000004004c4947 */ /* 0x000fea0003800000 */
[--C-:B------:R-:W-:Y:S01]  /*4120*/  SHF.R.U64 R12, R12, 0x10, R13.reuse ;  /* 0x000000100c0c7819 */ /* 0x100fe2000000120d */
[----:B------:R-:W-:Y:S01]  /*4130*/  HADD2.F32 R113, -RZ, R113.H0_H0 ;  /* 0x20000071ff717230 */ /* 0x000fe20000004100 */
[----:B------:R-:W-:Y:S01]  /*4140*/  SHF.R.U32.HI R101, RZ, 0x10, R13 ;  /* 0x00000010ff657819 */ /* 0x000fe2000001160d */
[----:B--2---:R-:W-:Y:S01]  /*4150*/  HADD2.F32 R106, -RZ, R53.H0_H0 ;  /* 0x20000035ff6a7230 */ /* 0x004fe20000004100 */
[----:B------:R-:W-:Y:S01]  /*4160*/  SHF.R.U64 R13, R36, 0x10, R37 ;  /* 0x00000010240d7819 */ /* 0x000fe20000001225 */
[----:B-1----:R-:W-:Y:S01]  /*4170*/  HADD2.F32 R108, -RZ, R49.H0_H0 ;  /* 0x20000031ff6c7230 */ /* 0x002fe20000004100 */
[--C-:B------:R-:W-:Y:S01]  /*4180*/  SHF.R.U64 R14, R14, 0x10, R15.reuse ;  /* 0x000000100e0e7819 */ /* 0x100fe2000000120f */
[----:B------:R-:W-:Y:S01]  /*4190*/  HADD2.F32 R111, -RZ, R111.H0_H0 ;  /* 0x2000006fff6f7230 */ /* 0x000fe20000004100 */
[----:B------:R-:W-:Y:S01]  /*41a0*/  SHF.R.U32.HI R36, RZ, 0x10, R15 ;  /* 0x00000010ff247819 */ /* 0x000fe2000001160f */
[----:B------:R-:W-:Y:S01]  /*41b0*/  HADD2.F32 R53, -RZ, R53.H1_H1 ;  /* 0x30000035ff357230 */ /* 0x000fe20000004100 */
[--C-:B------:R-:W-:Y:S01]  /*41c0*/  SHF.R.U64 R15, R38, 0x10, R39.reuse ;  /* 0x00000010260f7819 */ /* 0x100fe20000001227 */
[----:B------:R-:W-:Y:S01]  /*41d0*/  HADD2.F32 R49, -RZ, R49.H1_H1 ;  /* 0x30000031ff317230 */ /* 0x000fe20000004100 */
[----:B------:R-:W-:Y:S01]  /*41e0*/  SHF.R.U32.HI R38, RZ, 0x10, R39 ;  /* 0x00000010ff267819 */ /* 0x000fe20000011627 */
[-C--:B------:R-:W-:Y:S01]  /*41f0*/  FMUL.FTZ R39, R106, R113.reuse ;  /* 0x000000716a277220 */ /* 0x080fe20000410000 */
[----:B------:R-:W-:Y:S01]  /*4200*/  SHF.R.U32.HI R37, RZ, 0x10, R37 ;  /* 0x00000010ff257819 */ /* 0x000fe20000011625 */
[----:B------:R-:W-:Y:S01]  /*4210*/  FMUL.FTZ R113, R108, R113 ;  /* 0x000000716c717220 */ /* 0x000fe20000410000 */
[----:B------:R-:W-:-:S02]  /*4220*/  HADD2.F32 R114, -RZ, R101.H0_H0 ;  /* 0x20000065ff727230 */ /* 0x000fc40000004100 */
[-C--:B------:R-:W-:Y:S01]  /*4230*/  FFMA.FTZ R39, R108, R111.reuse, -R39 ;  /* 0x0000006f6c277223 */ /* 0x080fe20000010827 */
[----:B------:R-:W-:Y:S02]  /*4240*/  HADD2.F32 R110, -RZ, R110.H0_H0 ;  /* 0x2000006eff6e7230 */ /* 0x000fe40000004100 */
[----:B------:R-:W-:Y:S02]  /*4250*/  HADD2.F32 R108, -RZ, R37.H0_H0 ;  /* 0x20000025ff6c7230 */ /* 0x000fe40000004100 */
[----:B------:R-:W-:Y:S01]  /*4260*/  FFMA.FTZ R37, R106, R111, R113 ;  /* 0x0000006f6a257223 */ /* 0x000fe20000010071 */
        /* <DEDUP_REMOVED lines=8> */
[----:B------:R-:W-:Y:S02]  /*42f0*/  HADD2.F32 R55, -RZ, R55.H1_H1 ;  /* 0x30000037ff377230 */ /* 0x000fe40000004100 */
[-C--:B------:R-:W-:Y:S01]  /*4300*/  FMUL.FTZ R116, R49, R110.reuse ;  /* 0x0000006e31747220 */ /* 0x080fe20000410000 */
[----:B------:R-:W-:Y:S02]  /*4310*/  HADD2.F32 R114, -RZ, R38.H0_H0 ;  /* 0x20000026ff727230 */ /* 0x000fe40000004100 */
[----:B------:R-:W-:Y:S01]  /*4320*/  FMUL.FTZ R118, R53, R110 ;  /* 0x0000006e35767220 */ /* 0x000fe20000410000 */
[----:B------:R-:W-:-:S02]  /*4330*/  HADD2.F32 R51, -RZ, R51.H1_H1 ;  /* 0x30000033ff337230 */ /* 0x000fc40000004100 */
[----:B------:R-:W-:Y:S01]  /*4340*/  FFMA.FTZ R38, R53, R112, -R116 ;  /* 0x0000007035267223 */ /* 0x000fe20000010874 */
[----:B------:R-:W-:Y:S02]  /*4350*/  HADD2.F32 R110, -RZ, R36.H0_H0 ;  /* 0x20000024ff6e7230 */ /* 0x000fe40000004100 */
[----:B------:R-:W-:Y:S01]  /*4360*/  FMUL.FTZ R116, R55, R114 ;  /* 0x0000007237747220 */ /* 0x000fe20000410000 */
        /* <DEDUP_REMOVED lines=15> */
[----:B------:R-:W-:Y:S01]  /*4460*/  FMUL.FTZ R111, R52, R13 ;  /* 0x0000000d346f7220 */ /* 0x000fe20000410000 */
[----:B------:R-:W-:Y:S01]  /*4470*/  FFMA.FTZ R12, R112, R53, -R101 ;  /* 0x00000035700c7223 */ /* 0x000fe20000010865 */
[----:B------:R-:W-:Y:S01]  /*4480*/  FMUL.FTZ R113, R48, R13 ;  /* 0x0000000d30717220 */ /* 0x000fe20000410000 */
[----:B------:R-:W-:Y:S01]  /*4490*/  FFMA.FTZ R13, R110, R53, R109 ;  /* 0x000000356e0d7223 */ /* 0x000fe2000001006d */
[----:B------:R-:W-:Y:S01]  /*44a0*/  FFMA.FTZ R53, R48, R55, -R111 ;  /* 0x0000003730357223 */ /* 0x000fe2000001086f */
[----:B------:R-:W-:-:S02]  /*44b0*/  HADD2.F32 R48, -RZ, R107.H1_H1 ;  /* 0x3000006bff307230 */ /* 0x000fc40000004100 */
[----:B------:R-:W-:Y:S01]  /*44c0*/  FFMA.FTZ R52, R52, R55, R113 ;  /* 0x0000003734347223 */ /* 0x000fe20000010071 */
[----:B------:R-:W-:Y:S01]  /*44d0*/  HADD2.F32 R110, -RZ, R107.H0_H0 ;  /* 0x2000006bff6e7230 */ /* 0x000fe20000004100 */
[----:B------:R-:W-:Y:S01]  /*44e0*/  F2FP.F16.F32.PACK_AB R38, R49, R38 ;  /* 0x000000263126723e */ /* 0x000fe200000000ff */
[----:B------:R-:W-:Y:S02]  /*44f0*/  HADD2.F32 R107, -RZ, R15.H0_H0 ;  /* 0x2000000fff6b7230 */ /* 0x000fe40000004100 */
[----:B------:R-:W-:Y:S01]  /*4500*/  HADD2.F32 R55, -RZ, R54.H0_H0 ;  /* 0x20000036ff377230 */ /* 0x000fe20000004100 */
[----:B------:R-:W-:Y:S01]  /*4510*/  F2FP.F16.F32.PACK_AB R52, R52, R13 ;  /* 0x0000000d3434723e */ /* 0x000fe200000000ff */
[----:B------:R-:W-:Y:S02]  /*4520*/  HADD2.F32 R15, -RZ, R50.H0_H0 ;  /* 0x20000032ff0f7230 */ /* 0x000fe40000004100 */
[----:B------:R-:W-:Y:S02]  /*4530*/  HADD2.F32 R54, -RZ, R54.H1_H1 ;  /* 0x30000036ff367230 */ /* 0x000fe40000004100 */
[----:B------:R-:W-:-:S02]  /*4540*/  HADD2.F32 R50, -RZ, R50.H1_H1 ;  /* 0x30000032ff327230 */ /* 0x000fc40000004100 */
[----:B------:R-:W-:Y:S02]  /*4550*/  HADD2.F32 R101, -RZ, R14.H0_H0 ;  /* 0x2000000eff657230 */ /* 0x000fe40000004100 */
        /* <DEDUP_REMOVED lines=8> */
[----:B------:R-:W-:Y:S01]  /*45e0*/  F2FP.F16.F32.PACK_AB R55, R51, R36 ;  /* 0x000000243337723e */ /* 0x000fe200000000ff */
[----:B------:R-:W-:Y:S01]  /*45f0*/  IMAD.MOV.U32 R49, RZ, RZ, R39 ;  /* 0x000000ffff317224 */ /* 0x000fe200078e0027 */
[----:B------:R-:W-:Y:S01]  /*4600*/  F2FP.F16.F32.PACK_AB R48, R53, R12 ;  /* 0x0000000c3530723e */ /* 0x000fe200000000ff */
[----:B------:R-:W-:Y:S01]  /*4610*/  IMAD.MOV.U32 R53, RZ, RZ, R37 ;  /* 0x000000ffff357224 */ /* 0x000fe200078e0025 */
[----:B------:R-:W-:-:S02]  /*4620*/  F2FP.F16.F32.PACK_AB R50, R109, R14 ;  /* 0x0000000e6d32723e */ /* 0x000fc400000000ff */
[----:B------:R-:W-:Y:S02]  /*4630*/  F2FP.F16.F32.PACK_AB R54, R107, R110 ;  /* 0x0000006e6b36723e */ /* 0x000fe400000000ff */
[----:B------:R-:W-:-:S07]  /*4640*/  MOV R51, R38 ;  /* 0x0000002600337202 */ /* 0x000fce0000000f00 */
.L_x_13091:
[----:B------:R-:W-:Y:S05]  /*4650*/  BSYNC B2 ;  /* 0x0000000000027941 */ /* 0x000fea0003800000 */
.L_x_13090:
[----:B------:R-:W-:Y:S02]  /*4660*/  ISETP.GE.AND P5, PT, R99, R96, PT ;  /* 0x000000606300720c */ /* 0x000fe40003fa6270 */
[----:B------:R-:W-:-:S11]  /*4670*/  P2R R13, PR, RZ, 0x1 ;  /* 0x00000001ff0d7803 */ /* 0x000fd60000000000 */
[--C-:B------:R-:W-:Y:S02]  /*4680*/  @!P5 SHF.R.S32.HI R12, RZ, 0x1f, R99.reuse ;  /* 0x0000001fff0cd819 */ /* 0x100fe40000011463 */
[----:B------:R-:W-:-:S04]  /*4690*/  @!P5 IADD3 R92, P0, P6, R4, R92, R99 ;  /* 0x0000005c045cd210 */ /* 0x000fc80007e1e063 */
[----:B------:R-:W-:Y:S02]  /*46a0*/  @!P5 IADD3.X R97, R80, R97, R12, P0, P6 ;  /* 0x000000615061d210 */ /* 0x000fe400007ec40c */
[-C--:B------:R-:W-:Y:S02]  /*46b0*/  LEA R12, P6, R95, R84.reuse, 0x1 ;  /* 0x000000545f0c7211 */ /* 0x080fe400078c08ff */
[----:B------:R-:W-:Y:S02]  /*46c0*/  ISETP.NE.AND P0, PT, R13, RZ, PT ;  /* 0x000000ff0d00720c */ /* 0x000fe40003f05270 */
[----:B------:R-:W-:Y:S02]  /*46d0*/  LEA.HI.X R13, R95, R85, R100, 0x1, P6 ;  /* 0x000000555f0d7211 */ /* 0x000fe400030f0c64 */
[----:B------:R-:W-:-:S03]  /*46e0*/  @!P5 LEA R14, P6, R92, R84, 0x1 ;  /* 0x000000545c0ed211 */ /* 0x000fc600078c08ff */
[----:B-1----:R1:W-:Y:S01]  /*46f0*/  STG.E.128 desc[UR56][R12.64], R48 ;  /* 0x000000300c007986 */ /* 0x0023e2000c101d38 */
[----:B------:R-:W-:-:S05]  /*4700*/  @!P5 LEA.HI.X R15, R92, R85, R97, 0x1, P6 ;  /* 0x000000555c0fd211 */ /* 0x000fca00030f0c61 */
[----:B--2---:R1:W-:Y:S04]  /*4710*/  @!P5 STG.E.128 desc[UR56][R14.64], R52 ;  /* 0x000000340e00d986 */ /* 0x0043e8000c101d38 */
.L_x_13089:
[----:B------:R-:W-:Y:S05]  /*4720*/  BSYNC B1 ;  /* 0x0000000000017941 */ /* 0x000fea0003800000 */
.L_x_13088:
[----:B-1----:R-:W-:Y:S02]  /*4730*/  VIADD R13, R18, 0x60 ;  /* 0x00000060120d7836 */ /* 0x002fe40000000000 */
[-C--:B------:R-:W-:Y:S02]  /*4740*/  IMAD R12, R76, R90.reuse, RZ ;  /* 0x0000005a4c0c7224 */ /* 0x080fe400078e02ff */
[C---:B------:R-:W-:Y:S01]  /*4750*/  IMAD.WIDE.U32 R88, R13.reuse, R90, R88 ;  /* 0x0000005a0d587225 */ /* 0x040fe200078e0058 */
[----:B------:R-:W-:-:S03]  /*4760*/  ISETP.GE.OR P5, PT, R13, R86, P1 ;  /* 0x000000560d00720c */ /* 0x000fc60000fa6670 */
[----:B------:R-:W-:-:S10]  /*4770*/  IMAD R51, R13, R91, R12 ;  /* 0x0000005b0d337224 */ /* 0x000fd400078e020c */
[----:B------:R-:W-:Y:S05]  /*4780*/  @P5 BRA `(.L_x_13076) ;  /* 0x00000008005c5947 */ /* 0x000fea0003800000 */
[----:B------:R-:W2:Y:S01]  /*4790*/  LDL R14, [R1+0x80] ;  /* 0x00008000010e7983 */ /* 0x000ea20000100800 */
[----:B------:R-:W-:Y:S01]  /*47a0*/  IMAD.IADD R51, R89, 0x1, R51 ;  /* 0x0000000159337824 */ /* 0x000fe200078e0233 */
[----:B------:R-:W-:Y:S01]  /*47b0*/  IADD3 R12, P5, P6, R4, R88, R64 ;  /* 0x00000058040c7210 */ /* 0x000fe20007ebe040 */
[C---:B------:R-:W-:Y:S01]  /*47c0*/  VIADD R15, R18.reuse, 0x60 ;  /* 0x00000060120f7836 */ /* 0x040fe20000000000 */
[----:B------:R-:W-:Y:S01]  /*47d0*/  SEL R98, R73, R98, !P0 ;  /* 0x0000006249627207 */ /* 0x000fe20004000000 */
[----:B------:R-:W-:Y:S01]  /*47e0*/  VIADD R36, R18, 0x60 ;  /* 0x0000006012247836 */ /* 0x000fe20000000000 */
[----:B------:R-:W-:Y:S01]  /*47f0*/  IADD3.X R13, R80, R51, R62, P5, P6 ;  /* 0x00000033500d7210 */ /* 0x000fe20002fec43e */
[----:B------:R-:W-:Y:S01]  /*4800*/  BSSY B1, `(.L_x_13092) ;  /* 0x000006a000017945 */ /* 0x000fe20003800000 */
[----:B------:R-:W-:Y:S01]  /*4810*/  LEA R48, P5, R12, R84, 0x1 ;  /* 0x000000540c307211 */ /* 0x000fe200078a08ff */
[----:B------:R-:W-:Y:S01]  /*4820*/  IMAD.SHL.U32 R36, R36, 0x40, RZ ;  /* 0x0000004024247824 */ /* 0x000fe200078e00ff */
[----:B------:R-:W-:-:S02]  /*4830*/  SHF.L.U32 R15, R15, 0x6, RZ ;  /* 0x000000060f0f7819 */ /* 0x000fc400000006ff */
[----:B------:R-:W-:Y:S02]  /*4840*/  LEA.HI.X R49, R12, R85, R13, 0x1, P5 ;  /* 0x000000550c317211 */ /* 0x000fe400028f0c0d */
[----:B------:R-:W-:Y:S02]  /*4850*/  SHF.R.S32.HI R13, RZ, 0x1f, R98 ;  /* 0x0000001fff0d7819 */ /* 0x000fe40000011462 */
[----:B------:R-:W-:Y:S02]  /*4860*/  LOP3.LUT R15, R15, 0x1c0, RZ, 0xc0, !PT ;  /* 0x000001c00f0f7812 */ /* 0x000fe400078ec0ff */
[----:B------:R-:W-:Y:S01]  /*4870*/  LEA.HI R98, R13, R98, RZ, 0x4 ;  /* 0x000000620d627211 */ /* 0x000fe200078f20ff */
[----:B------:R-:W-:Y:S01]  /*4880*/  IMAD R13, R19, 0x3000, R3 ;  /* 0x00003000130d7824 */ /* 0x000fe200078e0203 */
[----:B------:R-:W-:Y:S02]  /*4890*/  LOP3.LUT R36, R36, 0x1c0, RZ, 0xc0, !PT ;  /* 0x000001c024247812 */ /* 0x000fe400078ec0ff */
[----:B------:R-:W-:Y:S01]  /*48a0*/  LEA.HI.SX32 R53, R98, R63, 0x1c ;  /* 0x0000003f62357211 */ /* 0x000fe200078fe2ff */
[----:B------:R-:W-:Y:S01]  /*48b0*/  IMAD R13, R13, 0x2, R2 ;  /* 0x000000020d0d7824 */ /* 0x000fe200078e0202 */
[----:B------:R-:W-:-:S03]  /*48c0*/  SHF.R.U32.HI R15, RZ, 0x3, R15 ;  /* 0x00000003ff0f7819 */ /* 0x000fc6000001160f */
[----:B------:R-:W-:-:S05]  /*48d0*/  IMAD.SHL.U32 R53, R53, 0x8, RZ ;  /* 0x0000000835357824 */ /* 0x000fca00078e00ff */
[----:B------:R-:W-:-:S04]  /*48e0*/  LOP3.LUT R12, R36, 0x38, R53, 0xf8, !PT ;  /* 0x00000038240c7812 */ /* 0x000fc800078ef835 */
[----:B------:R-:W-:-:S04]  /*48f0*/  LOP3.LUT R12, R12, R15, RZ, 0x3c, !PT ;  /* 0x0000000f0c0c7212 */ /* 0x000fc800078e3cff */
[----:B--2---:R-:W-:-:S05]  /*4900*/  IADD3 R12, R14, R12, RZ ;  /* 0x0000000c0e0c7210 */ /* 0x004fca0007ffe0ff */
[----:B------:R-:W-:-:S04]  /*4910*/  IMAD R15, R19, 0x3000, R12 ;  /* 0x00003000130f7824 */ /* 0x000fc800078e020c */
[----:B------:R-:W-:Y:S02]  /*4920*/  IMAD R36, R15, 0x2, R2 ;  /* 0x000000020f247824 */ /* 0x000fe400078e0202 */
[----:B------:R-:W1:Y:S04]  /*4930*/  LDS.128 R12, [R13+0x12400] ;  /* 0x012400000d0c7984 */ /* 0x000e680000000c00 */
[----:B------:R-:W2:Y:S01]  /*4940*/  LDS.128 R36, [R36+0x12400] ;  /* 0x0124000024247984 */ /* 0x000ea20000000c00 */
[----:B------:R-:W-:Y:S05]  /*4950*/  @P4 BRA `(.L_x_13093) ;  /* 0x0000000400504947 */ /* 0x000fea0003800000 */
[----:B------:R-:W-:Y:S01]  /*4960*/  SHF.R.U64 R44, R44, 0x10, R45 ;  /* 0x000000102c2c7819 */ /* 0x000fe2000000122d */
[----:B--2---:R-:W-:Y:S01]  /*4970*/  IMAD.MOV.U32 R52, RZ, RZ, R39 ;  /* 0x000000ffff347224 */ /* 0x004fe200078e0027 */
[----:B------:R-:W-:Y:S01]  /*4980*/  SHF.R.U32.HI R55, RZ, 0x10, R45 ;  /* 0x00000010ff377819 */ /* 0x000fe2000001162d */
[----:B------:R-:W-:Y:S01]  /*4990*/  IMAD.MOV.U32 R45, RZ, RZ, R37 ;  /* 0x000000ffff2d7224 */ /* 0x000fe200078e0025 */
[--C-:B------:R-:W-:Y:S01]  /*49a0*/  SHF.R.U64 R40, R40, 0x10, R41.reuse ;  /* 0x0000001028287819 */ /* 0x100fe20000001229 */
[----:B------:R-:W-:Y:S01]  /*49b0*/  HADD2.F32 R90, -RZ, R105.H1_H1 ;  /* 0x30000069ff5a7230 */ /* 0x000fe20000004100 */
[----:B------:R-:W-:Y:S01]  /*49c0*/  SHF.R.U32.HI R54, RZ, 0x10, R41 ;  /* 0x00000010ff367819 */ /* 0x000fe20000011629 */
[----:B------:R-:W-:Y:S01]  /*49d0*/  HADD2.F32 R55, -RZ, R55.H0_H0 ;  /* 0x20000037ff377230 */ /* 0x000fe20000004100 */
[----:B------:R-:W-:Y:S01]  /*49e0*/  SHF.R.U64 R41, R42, 0x10, R43 ;  /* 0x000000102a297819 */ /* 0x000fe2000000122b */
[----:B------:R-:W-:Y:S01]  /*49f0*/  HADD2.F32 R39, -RZ, R45.H0_H0 ;  /* 0x2000002dff277230 */ /* 0x000fe20000004100 */
[----:B-1----:R-:W-:Y:S01]  /*4a00*/  MOV R37, R15 ;  /* 0x0000000f00257202 */ /* 0x002fe20000000f00 */
[----:B------:R-:W-:Y:S01]  /*4a10*/  HADD2.F32 R15, -RZ, R13.H0_H0 ;  /* 0x2000000dff0f7230 */ /* 0x000fe20000004100 */
[----:B------:R-:W-:Y:S01]  /*4a20*/  SHF.R.U64 R42, R46, 0x10, R47 ;  /* 0x000000102e2a7819 */ /* 0x000fe2000000122f */
[----:B------:R-:W-:-:S02]  /*4a30*/  HADD2.F32 R45, -RZ, R45.H1_H1 ;  /* 0x3000002dff2d7230 */ /* 0x000fc40000004100 */
[-C--:B------:R-:W-:Y:S01]  /*4a40*/  FMUL.FTZ R92, R39, R90.reuse ;  /* 0x0000005a275c7220 */ /* 0x080fe20000410000 */
[----:B------:R-:W-:Y:S02]  /*4a50*/  HADD2.F32 R46, -RZ, R13.H1_H1 ;  /* 0x3000000dff2e7230 */ /* 0x000fe40000004100 */
[----:B------:R-:W-:Y:S01]  /*4a60*/  FMUL.FTZ R90, R15, R90 ;  /* 0x0000005a0f5a7220 */ /* 0x000fe20000410000 */
[----:B------:R-:W-:Y:S01]  /*4a70*/  HADD2.F32 R50, -RZ, R103.H1_H1 ;  /* 0x30000067ff327230 */ /* 0x000fe20000004100 */
[----:B------:R-:W-:Y:S01]  /*4a80*/  SHF.R.U32.HI R47, RZ, 0x10, R47 ;  /* 0x00000010ff2f7819 */ /* 0x000fe2000001162f */
[----:B------:R-:W-:Y:S02]  /*4a90*/  HADD2.F32 R54, -RZ, R54.H0_H0 ;  /* 0x20000036ff367230 */ /* 0x000fe40000004100 */
[-C--:B------:R-:W-:Y:S01]  /*4aa0*/  FMUL.FTZ R91, R45, R55.reuse ;  /* 0x000000372d5b7220 */ /* 0x080fe20000410000 */
[C---:B------:R-:W-:Y:S01]  /*4ab0*/  FMUL.FTZ R98, R46.reuse, R55 ;  /* 0x000000372e627220 */ /* 0x040fe20000410000 */
[-C--:B------:R-:W-:Y:S01]  /*4ac0*/  FFMA.FTZ R13, R15, R50.reuse, -R92 ;  /* 0x000000320f0d7223 */ /* 0x080fe2000001085c */
[----:B------:R-:W-:Y:S01]  /*4ad0*/  FFMA.FTZ R15, R39, R50, R90 ;  /* 0x00000032270f7223 */ /* 0x000fe2000001005a */
[-C--:B------:R-:W-:Y:S01]  /*4ae0*/  FFMA.FTZ R46, R46, R54.reuse, -R91 ;  /* 0x000000362e2e7223 */ /* 0x080fe2000001085b */
[----:B------:R-:W-:Y:S01]  /*4af0*/  FFMA.FTZ R50, R45, R54, R98 ;  /* 0x000000362d327223 */ /* 0x000fe20000010062 */
[----:B------:R-:W-:Y:S01]  /*4b00*/  SHF.R.U32.HI R43, RZ, 0x10, R43 ;  /* 0x00000010ff2b7819 */ /* 0x000fe2000001162b */
[----:B------:R-:W-:-:S02]  /*4b10*/  HADD2.F32 R45, -RZ, R52.H0_H0 ;  /* 0x20000034ff2d7230 */ /* 0x000fc40000004100 */
[----:B------:R-:W-:Y:S01]  /*4b20*/  HADD2.F32 R54, -RZ, R52.H1_H1 ;  /* 0x30000034ff367230 */ /* 0x000fe20000004100 */
[----:B------:R-:W-:Y:S01]  /*4b30*/  F2FP.F16.F32.PACK_AB R13, R46, R13 ;  /* 0x0000000d2e0d723e */ /* 0x000fe200000000ff */
[----:B------:R-:W-:Y:S02]  /*4b40*/  HADD2.F32 R47, -RZ, R47.H0_H0 ;  /* 0x2000002fff2f7230 */ /* 0x000fe40000004100 */
[----:B------:R-:W-:Y:S02]  /*4b50*/  HADD2.F32 R52, -RZ, R37.H1_H1 ;  /* 0x30000025ff347230 */ /* 0x000fe40000004100 */
[----:B------:R-:W-:Y:S02]  /*4b60*/  HADD2.F32 R92, -RZ, R104.H1_H1 ;  /* 0x30000068ff5c7230 */ /* 0x000fe40000004100 */
[-C--:B------:R-:W-:Y:S01]  /*4b70*/  FMUL.FTZ R55, R54, R47.reuse ;  /* 0x0000002f36377220 */ /* 0x080fe20000410000 */
[----:B------:R-:W-:Y:S02]  /*4b80*/  HADD2.F32 R43, -RZ, R43.H0_H0 ;  /* 0x2000002bff2b7230 */ /* 0x000fe40000004100 */
[----:B------:R-:W-:Y:S01]  /*4b90*/  FMUL.FTZ R47, R52, R47 ;  /* 0x0000002f342f7220 */ /* 0x000fe20000410000 */
[----:B------:R-:W-:-:S02]  /*4ba0*/  HADD2.F32 R39, -RZ, R37.H0_H0 ;  /* 0x20000025ff277230 */ /* 0x000fc40000004100 */
[-C--:B------:R-:W-:Y:S01]  /*4bb0*/  FMUL.FTZ R98, R45, R92.reuse ;  /* 0x0000005c2d627220 */ /* 0x080fe20000410000 */
[----:B------:R-:W-:Y:S02]  /*4bc0*/  HADD2.F32 R90, -RZ, R102.H1_H1 ;  /* 0x30000066ff5a7230 */ /* 0x000fe40000004100 */
[-C--:B------:R-:W-:Y:S01]  /*4bd0*/  FFMA.FTZ R54, R54, R43.reuse, R47 ;  /* 0x0000002b36367223 */ /* 0x080fe2000001002f */
[----:B------:R-:W-:Y:S02]  /*4be0*/  HADD2.F32 R47, -RZ, R44.H0_H0 ;  /* 0x2000002cff2f7230 */ /* 0x000fe40000004100 */
[C---:B------:R-:W-:Y:S01]  /*4bf0*/  FMUL.FTZ R92, R39.reuse, R92 ;  /* 0x0000005c275c7220 */ /* 0x040fe20000410000 */
[----:B------:R-:W-:Y:S01]  /*4c00*/  FFMA.FTZ R52, R52, R43, -R55 ;  /* 0x0000002b34347223 */ /* 0x000fe20000010837 */
        /* <DEDUP_REMOVED lines=13> */
[-C--:B------:R-:W-:Y:S01]  /*4ce0*/  FMUL.FTZ R55, R36, R47.reuse ;  /* 0x0000002f24377220 */ /* 0x080fe20000410000 */
[----:B------:R-:W-:Y:S01]  /*4cf0*/  FMUL.FTZ R47, R12, R47 ;  /* 0x0000002f0c2f7220 */ /* 0x000fe20000410000 */
[----:B------:R-:W-:Y:S02]  /*4d00*/  HADD2.F32 R41, -RZ, R41.H0_H0 ;  /* 0x20000029ff297230 */ /* 0x000fe40000004100 */
[----:B------:R-:W-:Y:S01]  /*4d10*/  FFMA.FTZ R105, R44, R103, R105 ;  /* 0x000000672c697223 */ /* 0x000fe20000010069 */
[-C--:B------:R-:W-:Y:S01]  /*4d20*/  FFMA.FTZ R55, R12, R45.reuse, -R55 ;  /* 0x0000002d0c377223 */ /* 0x080fe20000010837 */
[----:B------:R-:W-:Y:S01]  /*4d30*/  FFMA.FTZ R44, R36, R45, R47 ;  /* 0x0000002d242c7223 */ /* 0x000fe2000001002f */
[----:B------:R-:W-:Y:S02]  /*4d40*/  HADD2.F32 R36, -RZ, R38.H0_H0 ;  /* 0x20000026ff247230 */ /* 0x000fe40000004100 */
[----:B------:R-:W-:Y:S01]  /*4d50*/  FFMA.FTZ R40, R43, R103, -R40 ;  /* 0x000000672b287223 */ /* 0x000fe20000010828 */
[----:B------:R-:W-:Y:S01]  /*4d60*/  HADD2.F32 R45, -RZ, R104.H0_H0 ;  /* 0x20000068ff2d7230 */ /* 0x000fe20000004100 */
[----:B------:R-:W-:Y:S01]  /*4d70*/  F2FP.F16.F32.PACK_AB R39, R54, R39 ;  /* 0x000000273627723e */ /* 0x000fe200000000ff */
        /* <DEDUP_REMOVED lines=8> */
[----:B------:R-:W-:-:S02]  /*4e00*/  IMAD.MOV.U32 R15, RZ, RZ, R52 ;  /* 0x000000ffff0f7224 */ /* 0x000fc400078e0034 */
[----:B------:R-:W-:Y:S01]  /*4e10*/  FMUL.FTZ R47, R14, R47 ;  /* 0x0000002f0e2f7220 */ /* 0x000fe20000410000 */
[-C--:B------:R-:W-:Y:S01]  /*4e20*/  FFMA.FTZ R91, R12, R43.reuse, -R91 ;  /* 0x0000002b0c5b7223 */ /* 0x080fe2000001085b */
[----:B------:R-:W-:Y:S01]  /*4e30*/  FFMA.FTZ R45, R36, R43, R45 ;  /* 0x0000002b242d7223 */ /* 0x000fe2000001002d */
[-C--:B------:R-:W-:Y:S01]  /*4e40*/  FFMA.FTZ R14, R14, R41.reuse, -R93 ;  /* 0x000000290e0e7223 */ /* 0x080fe2000001085d */
[----:B------:R-:W-:Y:S01]  /*4e50*/  FFMA.FTZ R38, R38, R41, R47 ;  /* 0x0000002926267223 */ /* 0x000fe2000001002f */
[----:B------:R-:W-:Y:S02]  /*4e60*/  F2FP.F16.F32.PACK_AB R12, R55, R40 ;  /* 0x00000028370c723e */ /* 0x000fe400000000ff */
[----:B------:R-:W-:Y:S02]  /*4e70*/  F2FP.F16.F32.PACK_AB R36, R44, R105 ;  /* 0x000000692c24723e */ /* 0x000fe400000000ff */
[----:B------:R-:W-:Y:S02]  /*4e80*/  F2FP.F16.F32.PACK_AB R14, R14, R91 ;  /* 0x0000005b0e0e723e */ /* 0x000fe400000000ff */
[----:B------:R-:W-:-:S07]  /*4e90*/  F2FP.F16.F32.PACK_AB R38, R38, R45 ;  /* 0x0000002d2626723e */ /* 0x000fce00000000ff */
.L_x_13093:
[----:B------:R-:W-:Y:S05]  /*4ea0*/  BSYNC B1 ;  /* 0x0000000000017941 */ /* 0x000fea0003800000 */
.L_x_13092:
[----:B-1----:R3:W-:Y:S01]  /*4eb0*/  STG.E.128 desc[UR56][R48.64], R12 ;  /* 0x0000000c30007986 */ /* 0x0027e2000c101d38 */
[----:B------:R-:W-:-:S13]  /*4ec0*/  ISETP.GE.AND P4, PT, R53, R96, PT ;  /* 0x000000603500720c */ /* 0x000fda0003f86270 */
[----:B------:R-:W-:Y:S05]  /*4ed0*/  @P4 BRA `(.L_x_13076) ;  /* 0x0000000000884947 */ /* 0x000fea0003800000 */
[--C-:B---3--:R-:W-:Y:S02]  /*4ee0*/  SHF.R.S32.HI R12, RZ, 0x1f, R53.reuse ;  /* 0x0000001fff0c7819 */ /* 0x108fe40000011435 */
[----:B------:R-:W-:-:S04]  /*4ef0*/  IADD3 R53, P4, P5, R4, R88, R53 ;  /* 0x0000005804357210 */ /* 0x000fc80007d9e035 */
[----:B------:R-:W-:Y:S02]  /*4f00*/  IADD3.X R12, R80, R51, R12, P4, P5 ;  /* 0x00000033500c7210 */ /* 0x000fe400027ea40c */
[----:B------:R-:W-:-:S04]  /*4f10*/  LEA R84, P4, R53, R84, 0x1 ;  /* 0x0000005435547211 */ /* 0x000fc800078808ff */
[----:B------:R-:W-:-:S05]  /*4f20*/  LEA.HI.X R85, R53, R85, R12, 0x1, P4 ;  /* 0x0000005535557211 */ /* 0x000fca00020f0c0c */
[----:B--2---:R4:W-:Y:S01]  /*4f30*/  STG.E.128 desc[UR56][R84.64], R36 ;  /* 0x0000002454007986 */ /* 0x0049e2000c101d38 */
[----:B------:R-:W-:Y:S05]  /*4f40*/  BRA `(.L_x_13076) ;  /* 0x00000000006c7947 */ /* 0x000fea0003800000 */
.L_x_13059:
[----:B------:R-:W2:Y:S02]  /*4f50*/  LDL R12, [R1+0x14] ;  /* 0x00001400010c7983 */ /* 0x000ea40000100800 */
[----:B--2---:R-:W-:-:S13]  /*4f60*/  ISETP.NE.AND P3, PT, R12, 0x3, PT ;  /* 0x000000030c00780c */ /* 0x004fda0003f65270 */
[----:B------:R-:W-:Y:S05]  /*4f70*/  @!P3 BRA `(.L_x_13094) ;  /* 0x000000000004b947 */ /* 0x000fea0003800000 */
[----:B------:R-:W-:Y:S01]  /*4f80*/  BPT.TRAP 0x1 ;  /* 0x000000040000795c */ /* 0x000fe20000300000 */
.L_x_13094:
[----:B------:R-:W-:Y:S01]  /*4f90*/  IMAD R82, R19, 0x8, R2 ;  /* 0x0000000813527824 */ /* 0x000fe200078e0202 */
[----:B------:R-:W-:Y:S01]  /*4fa0*/  SHF.L.U32 R94, R153, 0x1f, RZ ;  /* 0x0000001f995e7819 */ /* 0x000fe200000006ff */
[----:B------:R-:W-:Y:S01]  /*4fb0*/  IMAD R86, R27, -0xc0, R29 ;  /* 0xffffff401b567824 */ /* 0x000fe200078e021d */
[----:B------:R-:W-:Y:S02]  /*4fc0*/  BSSY B1, `(.L_x_13095) ;  /* 0x0000004000017945 */ /* 0x000fe40003800000 */
[----:B------:R-:W1:Y:S02]  /*4fd0*/  SYNCS.PHASECHK.TRANS64.TRYWAIT P4, [R82+URZ+0x30890], R94 ;  /* 0x0308905e520075a7 */ /* 0x000e64000808017f */
[----:B------:R-:W-:Y:S01]  /*4fe0*/  VIMNMX R86, R86, 0xc0, PT ;  /* 0x000000c056567848 */ /* 0x000fe20003fe0100 */
[----:B-1----:R-:W-:Y:S06]  /*4ff0*/  @!P4 BRA `(.L_x_13096) ;  /* 0x000001300070c947 */ /* 0x002fec0003800000 */
.L_x_13313:
[----:B------:R-:W-:Y:S05]  /*5000*/  BSYNC B1 ;  /* 0x0000000000017941 */ /* 0x000fea0003800000 */
.L_x_13095:
[----:B------:R-:W-:Y:S01]  /*5010*/  ISETP.GE.AND P4, PT, R18, R86, PT ;  /* 0x000000561200720c */ /* 0x000fe20003f86270 */
[----:B------:R-:W-:-:S12]  /*5020*/  BSSY B1, `(.L_x_13097) ;  /* 0x0000006000017945 */ /* 0x000fd80003800000 */
[----:B------:R-:W-:Y:S05]  /*5030*/  @P4 BRA `(.L_x_13098) ;  /* 0x0000000000104947 */ /* 0x000fea0003800000 */
[----:B------:R-:W2:Y:S04]  /*5040*/  @!P1 LDS.128 R12, [R87+0x12000] ;  /* 0x01200000570c9984 */ /* 0x000ea80000000c00 */
[----:B0-----:R-:W0:Y:S04]  /*5050*/  @!P2 LDS.128 R36, [R83+0x12000] ;  /* 0x012000005324a984 */ /* 0x001e280000000c00 */
[----:B--2---:R2:W-:Y:S04]  /*5060*/  @!P1 STG.E.128 desc[UR56][R42.64], R12 ;  /* 0x0000000c2a009986 */ /* 0x0045e8000c101d38 */
[----:B0-----:R2:W-:Y:S02]  /*5070*/  @!P2 STG.E.128 desc[UR56][R42.64+0x40], R36 ;  /* 0x000040242a00a986 */ /* 0x0015e4000c101d38 */
.L_x_13098:
[----:B------:R-:W-:Y:S05]  /*5080*/  BSYNC B1 ;  /* 0x0000000000017941 */ /* 0x000fea0003800000 */
.L_x_13097:
[----:B--2---:R-:W-:-:S04]  /*5090*/  IADD3 R12, R18, 0x60, RZ ;  /* 0x00000060120c7810 */ /* 0x004fc80007ffe0ff */
[----:B------:R-:W-:-:S13]  /*50a0*/  ISETP.GE.AND P4, PT, R12, R86, PT ;  /* 0x000000560c00720c */ /* 0x000fda0003f86270 */
[----:B------:R-:W-:Y:S05]  /*50b0*/  @P4 BRA `(.L_x_13076) ;  /* 0x0000000000104947 */ /* 0x000fea0003800000 */
[----:B------:R-:W2:Y:S04]  /*50c0*/  @!P1 LDS.128 R12, [R87+0x15000] ;  /* 0x01500000570c9984 */ /* 0x000ea80000000c00 */
[----:B0-----:R-:W0:Y:S04]  /*50d0*/  @!P2 LDS.128 R36, [R83+0x15000] ;  /* 0x015000005324a984 */ /* 0x001e280000000c00 */
[----:B--2---:R2:W-:Y:S04]  /*50e0*/  @!P1 STG.E.128 desc[UR56][R40.64], R12 ;  /* 0x0000000c28009986 */ /* 0x0045e8000c101d38 */
[----:B0-----:R2:W-:Y:S02]  /*50f0*/  @!P2 STG.E.128 desc[UR56][R40.64+0x40], R36 ;  /* 0x000040242800a986 */ /* 0x0015e4000c101d38 */
.L_x_13076:
[----:B------:R-:W-:Y:S05]  /*5100*/  BSYNC B0 ;  /* 0x0000000000007941 */ /* 0x000fea0003800000 */
.L_x_13058:
[----:B-123--:R-:W1:Y:S01]  /*5110*/  S2R R12, SR_TID.X ;  /* 0x00000000000c7919 */ /* 0x00ee620000002100 */
        /* <DEDUP_REMOVED lines=16> */
.L_x_13100:
[----:B------:R-:W-:Y:S05]  /*5220*/  BSYNC B0 ;  /* 0x0000000000007941 */ /* 0x000fea0003800000 */
.L_x_13099:
[----:B------:R-:W2:Y:S01]  /*5230*/  SYNCS.PHASECHK.TRANS64.TRYWAIT P3, [R82+URZ+0x308b0], R94 ;  /* 0x0308b05e520075a7 */ /* 0x000ea2000806017f */
[----:B------:R-:W-:Y:S01]  /*5240*/  ULDC UR58, c[0x0][0x2f4] ;  /* 0x0000bd00003a7ab9 */ /* 0x000fe20000000800 */
[----:B------:R-:W-:Y:S01]  /*5250*/  ULDC.64 UR38, c[0x0][0x328] ;  /* 0x0000ca0000267ab9 */ /* 0x000fe20000000a00 */
[----:B------:R-:W-:Y:S01]  /*5260*/  ULDC.64 UR36, c[0x0][0x318] ;  /* 0x0000c60000247ab9 */ /* 0x000fe20000000a00 */
[----:B------:R-:W-:Y:S01]  /*5270*/  BSSY B0, `(.L_x_13101) ;  /* 0x0000003000007945 */ /* 0x000fe20003800000 */
[----:B----4-:R-:W-:-:S03]  /*5280*/  IMAD.WIDE R36, R27, 0xc0, R6 ;  /* 0x000000c01b247825 */ /* 0x010fc600078e0206 */
[----:B--2---:R-:W-:Y:S05]  /*5290*/  @!P3 BRA `(.L_x_13102) ;  /* 0x0000012c00dcb947 */ /* 0x004fea0003800000 */
.L_x_13314:
[----:B------:R-:W-:Y:S05]  /*52a0*/  BSYNC B0 ;  /* 0x0000000000007941 */ /* 0x000fea0003800000 */
.L_x_13101:
[----:B------:R-:W-:Y:S01]  /*52b0*/  ISETP.GE.AND P3, PT, R18, R86, PT ;  /* 0x000000561200720c */ /* 0x000fe20003f66270 */
[----:B------:R-:W-:-:S12]  /*52c0*/  BSSY B0, `(.L_x_13103) ;  /* 0x0000010000007945 */ /* 0x000fd80003800000 */
[----:B------:R-:W-:Y:S05]  /*52d0*/  @P3 BRA `(.L_x_13104) ;  /* 0x0000000000383947 */ /* 0x000fea0003800000 */
[----:B------:R-:W-:Y:S02]  /*52e0*/  IMAD R15, R37, UR38, RZ ;  /* 0x00000026250f7c24 */ /* 0x000fe4000f8e02ff */
[----:B-1----:R-:W-:Y:S02]  /*52f0*/  IMAD.MOV.U32 R12, RZ, RZ, R60 ;  /* 0x000000ffff0c7224 */ /* 0x002fe400078e003c */
[----:B------:R-:W-:Y:S02]  /*5300*/  IMAD.MOV.U32 R13, RZ, RZ, R0 ;  /* 0x000000ffff0d7224 */ /* 0x000fe400078e0000 */
[C---:B------:R-:W-:Y:S02]  /*5310*/  IMAD R15, R36.reuse, UR39, R15 ;  /* 0x00000027240f7c24 */ /* 0x040fe4000f8e020f */
[----:B------:R-:W-:-:S05]  /*5320*/  IMAD.WIDE.U32 R12, R36, UR38, R12 ;  /* 0x00000026240c7c25 */ /* 0x000fca000f8e000c */
[----:B------:R-:W-:Y:S02]  /*5330*/  IADD3 R13, R13, R15, RZ ;  /* 0x0000000f0d0d7210 */ /* 0x000fe40007ffe0ff */
[----:B0-----:R-:W-:-:S04]  /*5340*/  LEA R38, P3, R12, UR36, 0x1 ;  /* 0x000000240c267c11 */ /* 0x001fc8000f8608ff */
[----:B------:R-:W-:Y:S02]  /*5350*/  LEA.HI.X R39, R12, UR37, R13, 0x1, P3 ;  /* 0x000000250c277c11 */ /* 0x000fe400098f0c0d */
[----:B------:R-:W-:-:S13]  /*5360*/  ISETP.GE.AND P3, PT, R16, UR58, PT ;  /* 0x0000003a10007c0c */ /* 0x000fda000bf66270 */
[----:B------:R-:W0:Y:S04]  /*5370*/  @!P3 LDS.128 R12, [R87] ;  /* 0x00000000570cb984 */ /* 0x000e280000000c00 */
[----:B0-----:R-:W-:Y:S01]  /*5380*/  @!P3 STG.E.128 desc[UR56][R38.64], R12 ;  /* 0x0000000c2600b986 */ /* 0x001fe2000c101d38 */
[----:B------:R-:W-:-:S13]  /*5390*/  ISETP.GE.AND P3, PT, R77, UR58, PT ;  /* 0x0000003a4d007c0c */ /* 0x000fda000bf66270 */
[----:B------:R-:W0:Y:S04]  /*53a0*/  @!P3 LDS.128 R12, [R83] ;  /* 0x00000000530cb984 */ /* 0x000e280000000c00 */
[----:B0-----:R3:W-:Y:S02]  /*53b0*/  @!P3 STG.E.128 desc[UR56][R38.64+0x40], R12 ;  /* 0x0000400c2600b986 */ /* 0x0017e4000c101d38 */
.L_x_13104:
[----:B------:R-:W-:Y:S05]  /*53c0*/  BSYNC B0 ;  /* 0x0000000000007941 */ /* 0x000fea0003800000 */
.L_x_13103:
[----:B-1-3--:R-:W-:Y:S01]  /*53d0*/  VIADD R12, R18, 0x60 ;  /* 0x00000060120c7836 */ /* 0x00afe20000000000 */
[----:B------:R-:W-:Y:S04]  /*53e0*/  BSSY B0, `(.L_x_13105) ;  /* 0x0000013000007945 */ /* 0x000fe80003800000 */
[----:B------:R-:W-:-:S13]  /*53f0*/  ISETP.GE.AND P3, PT, R12, R86, PT ;  /* 0x000000560c00720c */ /* 0x000fda0003f66270 */
[----:B------:R-:W-:Y:S05]  /*5400*/  @P3 BRA `(.L_x_13106) ;  /* 0x0000000000403947 */ /* 0x000fea0003800000 */
[----:B------:R-:W-:Y:S01]  /*5410*/  IADD3 R15, P3, R36, 0x60, RZ ;  /* 0x00000060240f7810 */ /* 0x000fe20007f7e0ff */
        /* <DEDUP_REMOVED lines=15> */
.L_x_13106:
[----:B------:R-:W-:Y:S05]  /*5510*/  BSYNC B0 ;  /* 0x0000000000007941 */ /* 0x000fea0003800000 */
.L_x_13105:
[----:B-1----:R-:W3:Y:S01]  /*5520*/  LDL R12, [R1] ;  /* 0x00000000010c7983 */ /* 0x002ee20000100800 */
[----:B------:R-:W-:Y:S02]  /*5530*/  VIADD R19, R19, 0x1 ;  /* 0x0000000113137836 */ /* 0x000fe40000000000 */
        /* <DEDUP_REMOVED lines=10> */
[----:B------:R-:W-:Y:S02]  /*55e0*/  SEL R19, R19, RZ, P3 ;  /* 0x000000ff13137207 */ /* 0x000fe40001800000 */
[----:B------:R0:W-:Y:S01]  /*55f0*/  @!P4 SYNCS.ARRIVE.TRANS64.RED.A1T0 RZ, [R82+URZ], RZ ;  /* 0x000000ff52ffc9a7 */ /* 0x0001e2000810043f */
[----:B---3--:R-:W-:Y:S02]  /*5600*/  LOP3.LUT P5, RZ, R12, 0x2, RZ, 0xc0, !PT ;  /* 0x000000020cff7812 */ /* 0x008fe400078ac0ff */
[----:B------:R-:W-:-:S04]  /*5610*/  SEL R12, RZ, 0x1, P3 ;  /* 0x00000001ff0c7807 */ /* 0x000fc80001800000 */
[----:B------:R-:W-:-:S07]  /*5620*/  LOP3.LUT R153, R153, R12, RZ, 0x3c, !PT ;  /* 0x0000000c99997212 */ /* 0x000fce00078e3cff */
[----:B0-----:R-:W-:Y:S05]  /*5630*/  @P5 BRA `(.L_x_13107) ;  /* 0xffffffcc00545947 */ /* 0x001fea000383ffff */
[----:B------:R-:W0:Y:S01]  /*5640*/  S2R R13, SR_TID.X ;  /* 0x00000000000d7919 */ /* 0x000e220000002100 */
[----:B------:R-:W-:Y:S02]  /*5650*/  PLOP3.LUT P0, PT, PT, PT, PT, 0x8, 0x0 ;  /* 0x000000000000781c */ /* 0x000fe40003f0e170 */
[----:B0-----:R-:W-:-:S04]  /*5660*/  SHF.R.U32.HI R13, RZ, 0x7, R13 ;  /* 0x00000007ff0d7819 */ /* 0x001fc8000001160d */
[----:B------:R-:W-:-:S13]  /*5670*/  ISETP.NE.AND P5, PT, R13, 0x1, PT ;  /* 0x000000010d00780c */ /* 0x000fda0003fa5270 */
[----:B------:R-:W-:Y:S06]  /*5680*/  @!P5 BAR.ARV 0x9, 0x100 ;  /* 0x024400000000db1d */ /* 0x000fec0000002000 */
.L_x_13053:
[----:B------:R-:W-:Y:S01]  /*5690*/  ISETP.GE.AND P2, PT, R127, 0x1, PT ;  /* 0x000000017f00780c */ /* 0x000fe20003f46270 */
[----:B------:R-:W-:Y:S01]  /*56a0*/  IMAD.MOV.U32 R31, RZ, RZ, RZ ;  /* 0x000000ffff1f7224 */ /* 0x000fe200078e00ff */
[----:B------:R-:W-:Y:S01]  /*56b0*/  PLOP3.LUT P1, PT, PT, PT, PT, 0x80, 0x0 ;  /* 0x000000000000781c */ /* 0x000fe20003f2f070 */
[----:B------:R-:W-:Y:S01]  /*56c0*/  IMAD.MOV.U32 R151, RZ, RZ, RZ ;  /* 0x000000ffff977224 */ /* 0x000fe200078e00ff */
        /* <DEDUP_REMOVED lines=15> */
[----:B------:R-:W-:Y:S01]  /*57c0*/  MOV R13, RZ ;  /* 0x000000ff000d7202 */ /* 0x000fe20000000f00 */
[----:B------:R-:W-:Y:S01]  /*57d0*/  IMAD.MOV.U32 R60, RZ, RZ, RZ ;  /* 0x000000ffff3c7224 */ /* 0x000fe200078e00ff */
[----:B------:R-:W-:Y:S06]  /*57e0*/  @P0 BRA `(.L_x_13108) ;  /* 0x00000000000c0947 */ /* 0x000fec0003800000 */
[----:B------:R-:W0:Y:S01]  /*57f0*/  FENCE.VIEW.ASYNC.G ;  /* 0x00000000000073c6 */ /* 0x000e220000000100 */
[----:B------:R-:W-:Y:S05]  /*5800*/  WARPSYNC.ALL ;  /* 0x0000000000007948 */ /* 0x000fea0003800000 */
[----:B0-----:R-:W-:Y:S06]  /*5810*/  BAR.ARV 0xc, 0x200 ;  /* 0x0308000000007b1d */ /* 0x001fec0000002000 */
.L_x_13108:
[----:B------:R-:W-:Y:S02]  /*5820*/  IMAD.MOV.U32 R12, RZ, RZ, RZ ;  /* 0x000000ffff0c7224 */ /* 0x000fe400078e00ff */
[----:B------:R-:W-:Y:S01]  /*5830*/  IMAD.MOV.U32 R59, RZ, RZ, RZ ;  /* 0x000000ffff3b7224 */ /* 0x000fe200078e00ff */
[----:B------:R-:W-:Y:S06]  /*5840*/  @!P2 BRA `(.L_x_13109) ;  /* 0x000000ac005ca947 */ /* 0x000fec0003800000 */
[----:B------:R-:W-:-:S03]  /*5850*/  UMOV UR4, 0xffffffff ;  /* 0xffffffff00047882 */ /* 0x000fc60000000000 */
[----:B------:R-:W-:Y:S05]  /*5860*/  BRA.DIV UR4, `(.L_x_13110) ;  /* 0x0000012a047c7947 */ /* 0x000fea000b800000 */
[----:B------:R-:W0:Y:S02]  /*5870*/  S2R R0, SR_TID.X ;  /* 0x0000000000007919 */ /* 0x000e240000002100 */
[----:B0-----:R-:W-:-:S04]  /*5880*/  IADD3 R3, R0, -0x80, RZ ;  /* 0xffffff8000037810 */ /* 0x001fc80007ffe0ff */
[----:B------:R-:W-:-:S04]  /*5890*/  SHF.R.S32.HI R0, RZ, 0x1f, R3 ;  /* 0x0000001fff007819 */ /* 0x000fc80000011403 */
[----:B------:R-:W-:-:S04]  /*58a0*/  LEA.HI R0, R0, R3, RZ, 0x7 ;  /* 0x0000000300007211 */ /* 0x000fc800078f38ff */
[----:B------:R-:W-:-:S06]  /*58b0*/  SHF.R.S32.HI R0, RZ, 0x7, R0 ;  /* 0x00000007ff007819 */ /* 0x000fcc0000011400 */
[----:B------:R-:W0:Y:S04]  /*58c0*/  SHFL.IDX PT, R0, R0, RZ, 0x1f ;  /* 0x00001fff00007589 */ /* 0x000e2800000e0000 */
[----:B0-----:R1:W-:Y:S02]  /*58d0*/  STL [R1+0x78], R0 ;  /* 0x0000780001007387 */ /* 0x0013e40000100800 */
.L_x_13317:
[----:B------:R-:W1:Y:S01]  /*58e0*/  LDL R4, [R1+0x78] ;  /* 0x0000780001047983 */ /* 0x000e620000100800 */
[----:B------:R-:W-:Y:S01]  /*58f0*/  VIADD R3, R2, 0x1e800 ;  /* 0x0001e80002037836 */ /* 0x000fe20000000000 */
[----:B------:R-:W-:Y:S04]  /*5900*/  BSSY B6, `(.L_x_13111) ;  /* 0x0000016000067945 */ /* 0x000fe80003800000 */
[----:B------:R-:W-:Y:S01]  /*5910*/  LOP3.LUT P0, RZ, R3, 0x3ff, RZ, 0xc0, !PT ;  /* 0x000003ff03ff7812 */ /* 0x000fe2000780c0ff */
[----:B-1----:R-:W-:-:S05]  /*5920*/  IMAD.HI R0, R4, 0x55555556, RZ ;  /* 0x5555555604007827 */ /* 0x002fca00078e02ff */
[----:B------:R-:W-:-:S05]  /*5930*/  LEA.HI R29, R0, R0, RZ, 0x1 ;  /* 0x00000000001d7211 */ /* 0x000fca00078f08ff */
[----:B------:R-:W-:Y:S02]  /*5940*/  IMAD R29, R29, -0x3, R4 ;  /* 0xfffffffd1d1d7824 */ /* 0x000fe400078e0204 */
[----:B------:R-:W-:Y:S05]  /*5950*/  @!P0 BRA `(.L_x_13112) ;  /* 0x0000000000408947 */ /* 0x000fea0003800000 */
[----:B------:R-:W-:Y:S01]  /*5960*/  MOV R0, 0x0 ;  /* 0x0000000000007802 */ /* 0x000fe20000000f00 */
[----:B------:R-:W-:Y:S01]  /*5970*/  ULDC.64 UR4, c[0x4][0x1b8] ;  /* 0x01006e0000047ab9 */ /* 0x000fe20000000a00 */
[----:B------:R-:W-:Y:S01]  /*5980*/  ULDC.64 UR6, c[0x4][0x1c0] ;  /* 0x0100700000067ab9 */ /* 0x000fe20000000a00 */
[----:B------:R-:W-:Y:S01]  /*5990*/  IMAD.U32 R4, RZ, RZ, UR4 ;  /* 0x00000004ff047e24 */ /* 0x000fe2000f8e00ff */
[----:B0-----:R0:W1:Y:S01]  /*59a0*/  LDC.64 R14, c[0x4][R0] ;  /* 0x01000000000e7b82 */ /* 0x0010620000000a00 */
[----:B------:R-:W-:Y:S01]  /*59b0*/  IMAD.U32 R5, RZ, RZ, UR5 ;  /* 0x00000005ff057e24 */ /* 0x000fe2000f8e00ff */
        /* <DEDUP_REMOVED lines=10> */
.L_x_13112:
[----:B------:R-:W-:Y:S05]  /*5a60*/  BSYNC B6 ;  /* 0x0000000000067941 */ /* 0x000fea0003800000 */
.L_x_13111:
        /* <DEDUP_REMOVED lines=13> */
.L_x_13116:
[----:B--2---:R2:W3:Y:S02]  /*5b40*/  SYNCS.PHASECHK.TRANS64.TRYWAIT P0, [R2+URZ+0x30800], R3 ;  /* 0x03080003020075a7 */ /* 0x0044e4000800017f */
[----:B---3--:R-:W-:Y:S05]  /*5b50*/  @!P0 NANOSLEEP.SYNCS 0x989680 ;  /* 0x009896800000895d */ /* 0x008fea0003900000 */
[----:B------:R-:W3:Y:S02]  /*5b60*/  @!P0 SYNCS.PHASECHK.TRANS64 P0, [R2+URZ+0x30800], R3 ;  /* 0x03080003020085a7 */ /* 0x000ee4000800007f */
[----:B---3--:R-:W-:Y:S05]  /*5b70*/  @!P0 BRA `(.L_x_13116) ;  /* 0xfffffffc00f08947 */ /* 0x008fea000383ffff */
.L_x_13115:
[----:B------:R-:W-:Y:S05]  /*5b80*/  BSYNC B0 ;  /* 0x0000000000007941 */ /* 0x000fea0003800000 */
.L_x_13114:
[----:B------:R-:W-:Y:S05]  /*5b90*/  BRA `(.L_x_13117) ;  /* 0x0000002000f87947 */ /* 0x000fea0003800000 */
.L_x_13113:
[----:B-----5:R-:W-:Y:S01]  /*5ba0*/  SHF.R.S32.HI R0, RZ, 0x1f, R24 ;  /* 0x0000001fff007819 */ /* 0x020fe20000011418 */
[----:B------:R-:W-:Y:S01]  /*5bb0*/  ULDC.64 UR4, c[0x0][0x3f8] ;  /* 0x0000fe0000047ab9 */ /* 0x000fe20000000a00 */
[----:B------:R-:W-:Y:S01]  /*5bc0*/  IADD3 R4, R2, 0xc400, RZ ;  /* 0x0000c40002047810 */ /* 0x000fe20007ffe0ff */
[----:B------:R-:W-:Y:S01]  /*5bd0*/  ULDC.64 UR6, c[0x0][0x408] ;  /* 0x0001020000067ab9 */ /* 0x000fe20000000a00 */
[----:B------:R-:W-:Y:S01]  /*5be0*/  BSSY B6, `(.L_x_13118) ;  /* 0x0000021000067945 */ /* 0x000fe20003800000 */
[----:B------:R-:W-:Y:S01]  /*5bf0*/  IMAD R3, R0, UR4, RZ ;  /* 0x0000000400037c24 */ /* 0x000fe2000f8e02ff */
[----:B------:R-:W-:Y:S01]  /*5c00*/  LOP3.LUT P0, RZ, R4, 0x3ff, RZ, 0xc0, !PT ;  /* 0x000003ff04ff7812 */ /* 0x000fe2000780c0ff */
[----:B------:R-:W-:Y:S02]  /*5c10*/  IMAD R9, R0, UR6, RZ ;  /* 0x0000000600097c24 */ /* 0x000fe4000f8e02ff */
[----:B------:R-:W-:-:S04]  /*5c20*/  IMAD.WIDE.U32 R4, R24, UR4, RZ ;  /* 0x0000000418047c25 */ /* 0x000fc8000f8e00ff */
[C---:B------:R-:W-:Y:S01]  /*5c30*/  IMAD R3, R24.reuse, UR5, R3 ;  /* 0x0000000518037c24 */ /* 0x040fe2000f8e0203 */
[----:B------:R-:W-:Y:S01]  /*5c40*/  ULDC.64 UR4, c[0x0][0x3e8] ;  /* 0x0000fa0000047ab9 */ /* 0x000fe20000000a00 */
[----:B------:R-:W-:-:S04]  /*5c50*/  IMAD.WIDE.U32 R6, R24, UR6, RZ ;  /* 0x0000000618067c25 */ /* 0x000fc8000f8e00ff */
[----:B------:R-:W-:Y:S01]  /*5c60*/  IMAD R9, R24, UR7, R9 ;  /* 0x0000000718097c24 */ /* 0x000fe2000f8e0209 */
[----:B------:R-:W-:Y:S01]  /*5c70*/  ULDC.64 UR6, c[0x0][0x400] ;  /* 0x0001000000067ab9 */ /* 0x000fe20000000a00 */
[----:B------:R-:W-:Y:S01]  /*5c80*/  IMAD.IADD R5, R3, 0x1, R5 ;  /* 0x0000000103057824 */ /* 0x000fe200078e0205 */
[----:B------:R-:W-:Y:S01]  /*5c90*/  LEA R24, P1, R4, UR4, 0x1 ;  /* 0x0000000404187c11 */ /* 0x000fe2000f8208ff */
[----:B------:R-:W-:Y:S01]  /*5ca0*/  IMAD.IADD R3, R9, 0x1, R7 ;  /* 0x0000000109037824 */ /* 0x000fe200078e0207 */
[----:B------:R-:W-:Y:S02]  /*5cb0*/  LEA R27, P2, R6, UR6, 0x1 ;  /* 0x00000006061b7c11 */ /* 0x000fe4000f8408ff */
[----:B------:R-:W-:Y:S02]  /*5cc0*/  LEA.HI.X R26, R4, UR5, R5, 0x1, P1 ;  /* 0x00000005041a7c11 */ /* 0x000fe400088f0c05 */
[----:B------:R-:W-:Y:S01]  /*5cd0*/  LEA.HI.X R28, R6, UR7, R3, 0x1, P2 ;  /* 0x00000007061c7c11 */ /* 0x000fe200090f0c03 */
[----:B------:R-:W-:Y:S08]  /*5ce0*/  @!P0 BRA `(.L_x_13119) ;  /* 0x0000000000408947 */ /* 0x000ff00003800000 */
[----:B------:R-:W-:Y:S01]  /*5cf0*/  MOV R0, 0x0 ;  /* 0x0000000000007802 */ /* 0x000fe20000000f00 */
[----:B------:R-:W-:Y:S01]  /*5d00*/  ULDC.64 UR4, c[0x4][0x1b8] ;  /* 0x01006e0000047ab9 */ /* 0x000fe20000000a00 */
[----:B------:R-:W-:Y:S01]  /*5d10*/  ULDC.64 UR6, c[0x4][0x1c0] ;  /* 0x0100700000067ab9 */ /* 0x000fe20000000a00 */
[----:B------:R-:W-:Y:S01]  /*5d20*/  IMAD.U32 R4, RZ, RZ, UR4 ;  /* 0x00000004ff047e24 */ /* 0x000fe2000f8e00ff */
[----:B0-----:R0:W1:Y:S01]  /*5d30*/  LDC.64 R14, c[0x4][R0] ;  /* 0x01000000000e7b82 */ /* 0x0010620000000a00 */
        /* <DEDUP_REMOVED lines=11> */
.L_x_13119:
[----:B------:R-:W-:Y:S05]  /*5df0*/  BSYNC B6 ;  /* 0x0000000000067941 */ /* 0x000fea0003800000 */
.L_x_13118:
        /* <DEDUP_REMOVED lines=10> */
[----:B0-----:R1:W0:Y:S02]  /*5ea0*/  SHFL.IDX PT, R14, R27, RZ, 0x1c1f ;  /* 0x001c1fff1b0e7589 */ /* 0x00122400000e0000 */
.L_x_13323:
[----:B------:R-:W5:Y:S01]  /*5eb0*/  LDL R30, [R1+0x70] ;  /* 0x00007000011e7983 */ /* 0x000f620000100800 */
[----:B------:R-:W-:-:S03]  /*5ec0*/  ULDC UR4, c[0x0][0x448] ;  /* 0x0001120000047ab9 */ /* 0x000fc60000000800 */
[----:B------:R-:W2:Y:S01]  /*5ed0*/  LDL R12, [R1+0x98] ;  /* 0x00009800010c7983 */ /* 0x000ea20000100800 */
[----:B------:R-:W-:-:S05]  /*5ee0*/  IMAD R25, R25, UR4, RZ ;  /* 0x0000000419197c24 */ /* 0x000fca000f8e02ff */
[----:B------:R-:W-:Y:S01]  /*5ef0*/  ISETP.GE.AND P0, PT, R4, R25, PT ;  /* 0x000000190400720c */ /* 0x000fe20003f06270 */
[----:B------:R-:W-:Y:S01]  /*5f00*/  BSSY B1, `(.L_x_13123) ;  /* 0x0000026000017945 */ /* 0x000fe20003800000 */
[----:B-1----:R-:W-:Y:S01]  /*5f10*/  IMAD R26, R33, -0xc0, R25 ;  /* 0xffffff40211a7824 */ /* 0x002fe200078e0219 */
[----:B------:R-:W-:Y:S02]  /*5f20*/  CS2R R10, SRZ ;  /* 0x00000000000a7805 */ /* 0x000fe4000001ff00 */
[----:B-----5:R-:W-:-:S04]  /*5f30*/  SHF.L.U32 R6, R30, 0x6, RZ ;  /* 0x000000061e067819 */ /* 0x020fc800000006ff */
[----:B------:R-:W-:Y:S02]  /*5f40*/  LOP3.LUT R7, R6, 0x1c0, RZ, 0xc0, !PT ;  /* 0x000001c006077812 */ /* 0x000fe400078ec0ff */
[----:B--2---:R-:W-:Y:S02]  /*5f50*/  LEA.HI R6, R12, R12, RZ, 0x1 ;  /* 0x0000000c0c067211 */ /* 0x004fe400078f08ff */
[----:B------:R-:W-:Y:S02]  /*5f60*/  LOP3.LUT R8, R7, 0x18, R16, 0xf8, !PT ;  /* 0x0000001807087812 */ /* 0x000fe400078ef810 */
[----:B------:R-:W-:Y:S02]  /*5f70*/  LOP3.LUT R4, R6, 0xfffffffe, RZ, 0xc0, !PT ;  /* 0xfffffffe06047812 */ /* 0x000fe400078ec0ff */
[----:B------:R-:W-:-:S03]  /*5f80*/  SHF.R.U32.HI R7, RZ, 0x3, R7 ;  /* 0x00000003ff077819 */ /* 0x000fc60000011607 */
[----:B------:R-:W-:Y:S01]  /*5f90*/  IMAD.IADD R27, R12, 0x1, -R4 ;  /* 0x000000010c1b7824 */ /* 0x000fe200078e0a04 */
[----:B------:R-:W-:Y:S02]  /*5fa0*/  LOP3.LUT R28, R8, R7, RZ, 0x3c, !PT ;  /* 0x00000007081c7212 */ /* 0x000fe400078e3cff */
[----:B------:R-:W-:Y:S02]  /*5fb0*/  CS2R R6, SRZ ;  /* 0x0000000000067805 */ /* 0x000fe4000001ff00 */
[----:B------:R-:W-:Y:S02]  /*5fc0*/  CS2R R8, SRZ ;  /* 0x0000000000087805 */ /* 0x000fe4000001ff00 */
[----:B------:R-:W-:Y:S01]  /*5fd0*/  CS2R R12, SRZ ;  /* 0x00000000000c7805 */ /* 0x000fe2000001ff00 */
[----:B------:R-:W-:Y:S06]  /*5fe0*/  @P0 BRA `(.L_x_13124) ;  /* 0x00000000005c0947 */ /* 0x000fec0003800000 */
[----:B------:R-:W-:Y:S01]  /*5ff0*/  ULDC UR4, c[0x0][0x3f4] ;  /* 0x0000fd0000047ab9 */ /* 0x000fe20000000800 */
[C---:B------:R-:W-:Y:S01]  /*6000*/  IMAD.SHL.U32 R9, R154.reuse, 0x2, RZ ;  /* 0x000000029a097824 */ /* 0x040fe200078e00ff */
[----:B------:R-:W-:Y:S01]  /*6010*/  ISETP.GE.AND P3, PT, R154, UR4, PT ;  /* 0x000000049a007c0c */ /* 0x000fe2000bf66270 */
[----:B---3--:R-:W-:Y:S01]  /*6020*/  IMAD.MOV.U32 R6, RZ, RZ, R0 ;  /* 0x000000ffff067224 */ /* 0x008fe200078e0000 */
[----:B------:R-:W-:Y:S02]  /*6030*/  ISETP.GE.AND P2, PT, R22, UR4, PT ;  /* 0x0000000416007c0c */ /* 0x000fe4000bf46270 */
[----:B------:R-:W-:Y:S02]  /*6040*/  SHF.R.S32.HI R13, RZ, 0x1f, R154 ;  /* 0x0000001fff0d7819 */ /* 0x000fe4000001149a */
[----:B------:R-:W-:Y:S02]  /*6050*/  MOV R7, R3 ;  /* 0x0000000300077202 */ /* 0x000fe40000000f00 */
[----:B------:R-:W-:-:S02]  /*6060*/  CS2R R10, SRZ ;  /* 0x00000000000a7805 */ /* 0x000fc4000001ff00 */
[----:B------:R-:W-:Y:S01]  /*6070*/  SHF.L.U64.HI R8, R154, 0x1, R13 ;  /* 0x000000019a087819 */ /* 0x000fe2000001020d */
[----:B----4-:R-:W-:Y:S02]  /*6080*/  IMAD.MOV.U32 R15, RZ, RZ, R5 ;  /* 0x000000ffff0f7224 */ /* 0x010fe400078e0005 */
[-C--:B------:R-:W-:Y:S02]  /*6090*/  @!P3 IADD3 R24, P0, R0, R9.reuse, RZ ;  /* 0x000000090018b210 */ /* 0x080fe40007f1e0ff */
[----:B0-----:R-:W-:Y:S01]  /*60a0*/  @!P3 IADD3 R4, P1, R14, R9, RZ ;  /* 0x000000090e04b210 */ /* 0x001fe20007f3e0ff */
[C---:B------:R-:W-:Y:S01]  /*60b0*/  @!P2 IMAD.WIDE R20, R22.reuse, 0x2, R6 ;  /* 0x000000021614a825 */ /* 0x040fe200078e0206 */
[----:B------:R-:W-:Y:S02]  /*60c0*/  CS2R R6, SRZ ;  /* 0x0000000000067805 */ /* 0x000fe4000001ff00 */
[----:B------:R-:W-:Y:S01]  /*60d0*/  CS2R R12, SRZ ;  /* 0x00000000000c7805 */ /* 0x000fe2000001ff00 */
[--C-:B------:R-:W-:Y:S01]  /*60e0*/  @!P3 IMAD.X R25, R3, 0x1, R8.reuse, P0 ;  /* 0x000000010319b824 */ /* 0x100fe200000e0608 */
[----:B------:R1:W5:Y:S01]  /*60f0*/  @!P2 LD.E.64 R10, desc[UR56][R20.64] ;  /* 0x00000038140aa980 */ /* 0x000362000c101b00 */
[----:B------:R-:W-:Y:S01]  /*6100*/  @!P3 IMAD.X R5, R5, 0x1, R8, P1 ;  /* 0x000000010505b824 */ /* 0x000fe200008e0608 */
[----:B------:R-:W-:Y:S01]  /*6110*/  CS2R R8, SRZ ;  /* 0x0000000000087805 */ /* 0x000fe2000001ff00 */
[----:B------:R-:W-:Y:S01]  /*6120*/  @!P2 IMAD.WIDE R14, R22, 0x2, R14 ;  /* 0x00000002160ea825 */ /* 0x000fe200078e020e */
[----:B------:R1:W5:Y:S04]  /*6130*/  @!P3 LD.E.64 R12, desc[UR56][R24.64] ;  /* 0x00000038180cb980 */ /* 0x000368000c101b00 */
[----:B------:R1:W5:Y:S04]  /*6140*/  @!P2 LD.E.64 R6, desc[UR56][R14.64] ;  /* 0x000000380e06a980 */ /* 0x000368000c101b00 */
[----:B------:R1:W5:Y:S02]  /*6150*/  @!P3 LD.E.64 R8, desc[UR56][R4.64] ;  /* 0x000000380408b980 */ /* 0x000364000c101b00 */
.L_x_13124:
[----:B------:R-:W-:Y:S05]  /*6160*/  BSYNC B1 ;  /* 0x0000000000017941 */ /* 0x000fea0003800000 */
.L_x_13123:
[----:B---3--:R-:W2:Y:S01]  /*6170*/  S2R R0, SR_TID.X ;  /* 0x0000000000007919 */ /* 0x008ea20000002100 */
[----:B-1--4-:R-:W-:Y:S01]  /*6180*/  SHF.L.U32 R5, R27, 0x1f, RZ ;  /* 0x0000001f1b057819 */ /* 0x012fe200000006ff */
[----:B-----5:R-:W-:Y:S01]  /*6190*/  IMAD.MOV.U32 R34, RZ, RZ, R10 ;  /* 0x000000ffff227224 */ /* 0x020fe200078e000a */
[----:B------:R-:W-:Y:S01]  /*61a0*/  LOP3.LUT P1, RZ, R30, 0x4, RZ, 0xc0, !PT ;  /* 0x000000041eff7812 */ /* 0x000fe2000782c0ff */
[--C-:B0-----:R-:W-:Y:S01]  /*61b0*/  IMAD.MOV.U32 R14, RZ, RZ, R11.reuse ;  /* 0x000000ffff0e7224 */ /* 0x101fe200078e000b */
[----:B------:R-:W0:Y:S01]  /*61c0*/  SYNCS.PHASECHK.TRANS64.TRYWAIT P0, [R2+URZ+0x30800], R5 ;  /* 0x03080005020075a7 */ /* 0x000e22000800017f */
[----:B------:R-:W-:Y:S01]  /*61d0*/  SHF.R.U64 R35, R10, 0x10, R11 ;  /* 0x000000100a237819 */ /* 0x000fe2000000120b */
[----:B------:R-:W-:Y:S01]  /*61e0*/  IMAD.MOV.U32 R10, RZ, RZ, R13 ;  /* 0x000000ffff0a7224 */ /* 0x000fe200078e000d */
[----:B------:R-:W-:Y:S01]  /*61f0*/  SHF.R.U32.HI R15, RZ, 0x10, R11 ;  /* 0x00000010ff0f7819 */ /* 0x000fe2000001160b */
[----:B------:R-:W-:Y:S01]  /*6200*/  IMAD.MOV.U32 R32, RZ, RZ, R6 ;  /* 0x000000ffff207224 */ /* 0x000fe200078e0006 */
[----:B------:R-:W-:Y:S01]  /*6210*/  MOV R11, R12 ;  /* 0x0000000c000b7202 */ /* 0x000fe20000000f00 */
[----:B------:R-:W-:Y:S01]  /*6220*/  BSSY B1, `(.L_x_13125) ;  /* 0x000001e000017945 */ /* 0x000fe20003800000 */
[----:B------:R-:W-:-:S02]  /*6230*/  SHF.R.U64 R20, R12, 0x10, R13 ;  /* 0x000000100c147819 */ /* 0x000fc4000000120d */
[----:B------:R-:W-:Y:S01]  /*6240*/  SHF.R.U64 R36, R6, 0x10, R7 ;  /* 0x0000001006247819 */ /* 0x000fe20000001207 */
[----:B------:R-:W-:Y:S01]  /*6250*/  IMAD.MOV.U32 R6, RZ, RZ, R8 ;  /* 0x000000ffff067224 */ /* 0x000fe200078e0008 */
[----:B------:R-:W-:Y:S02]  /*6260*/  SHF.R.U32.HI R13, RZ, 0x10, R13 ;  /* 0x00000010ff0d7819 */ /* 0x000fe4000001160d */
[----:B------:R-:W-:Y:S02]  /*6270*/  MOV R12, R7 ;  /* 0x00000007000c7202 */ /* 0x000fe40000000f00 */
[----:B------:R-:W-:Y:S02]  /*6280*/  SHF.R.U32.HI R21, RZ, 0x10, R7 ;  /* 0x00000010ff157819 */ /* 0x000fe40000011607 */
[----:B------:R-:W-:Y:S02]  /*6290*/  MOV R7, R9 ;  /* 0x0000000900077202 */ /* 0x000fe40000000f00 */
[----:B------:R-:W-:-:S02]  /*62a0*/  VIMNMX R33, R26, 0xc0, PT ;  /* 0x000000c01a217848 */ /* 0x000fc40003fe0100 */
[--C-:B------:R-:W-:Y:S02]  /*62b0*/  SHF.R.U64 R24, R8, 0x10, R9.reuse ;  /* 0x0000001008187819 */ /* 0x100fe40000001209 */
[----:B------:R-:W-:Y:S02]  /*62c0*/  SHF.R.U32.HI R25, RZ, 0x10, R9 ;  /* 0x00000010ff197819 */ /* 0x000fe40000011609 */
[----:B------:R-:W-:Y:S02]  /*62d0*/  PRMT R8, R10, 0x5410, R13 ;  /* 0x000054100a087816 */ /* 0x000fe4000000000d */
[----:B--2---:R-:W-:Y:S02]  /*62e0*/  IADD3 R3, R0, -0x80, RZ ;  /* 0xffffff8000037810 */ /* 0x004fe40007ffe0ff */
[----:B------:R-:W-:Y:S02]  /*62f0*/  PRMT R34, R34, 0x5410, R14 ;  /* 0x0000541022227816 */ /* 0x000fe4000000000e */
[----:B------:R-:W-:-:S02]  /*6300*/  SHF.R.S32.HI R0, RZ, 0x1f, R3 ;  /* 0x0000001fff007819 */ /* 0x000fc40000011403 */
[----:B------:R-:W-:Y:S02]  /*6310*/  PRMT R35, R35, 0x5410, R15 ;  /* 0x0000541023237816 */ /* 0x000fe4000000000f */
[----:B------:R-:W-:Y:S02]  /*6320*/  LEA.HI R0, R0, R3, RZ, 0x5 ;  /* 0x0000000300007211 */ /* 0x000fe400078f28ff */
[----:B------:R-:W-:Y:S02]  /*6330*/  PRMT R10, R20, 0x7610, R10 ;  /* 0x00007610140a7816 */ /* 0x000fe4000000000a */
[----:B------:R-:W-:Y:S02]  /*6340*/  SHF.R.S32.HI R0, RZ, 0x5, R0 ;  /* 0x00000005ff007819 */ /* 0x000fe40000011400 */
[----:B------:R-:W-:Y:S02]  /*6350*/  PRMT R32, R32, 0x5410, R12 ;  /* 0x0000541020207816 */ /* 0x000fe4000000000c */
[----:B------:R-:W-:Y:S01]  /*6360*/  PRMT R36, R36, 0x5410, R21 ;  /* 0x0000541024247816 */ /* 0x000fe20000000015 */
[----:B------:R-:W-:Y:S01]  /*6370*/  IMAD R3, R0, 0x200, R28 ;  /* 0x0000020000037824 */ /* 0x000fe200078e021c */
[----:B------:R-:W-:-:S02]  /*6380*/  PRMT R11, R11, 0x5410, R6 ;  /* 0x000054100b0b7816 */ /* 0x000fc40000000006 */
[----:B------:R-:W-:Y:S01]  /*6390*/  PRMT R9, R7, 0x7610, R9 ;  /* 0x0000761007097816 */ /* 0x000fe20000000009 */
[----:B------:R-:W-:-:S04]  /*63a0*/  IMAD R3, R3, 0x2, R2 ;  /* 0x0000000203037824 */ /* 0x000fc800078e0202 */
[C---:B------:R-:W-:Y:S02]  /*63b0*/  VIADD R4, R3.reuse, 0xc400 ;  /* 0x0000c40003047836 */ /* 0x040fe40000000000 */
[----:B------:R-:W-:Y:S02]  /*63c0*/  VIADD R0, R3, 0xc440 ;  /* 0x0000c44003007836 */ /* 0x000fe40000000000 */
[----:B------:R-:W-:Y:S01]  /*63d0*/  @P1 VIADD R0, R4, 0xffffffc0 ;  /* 0xffffffc004001836 */ /* 0x000fe20000000000 */
[----:B------:R-:W-:Y:S01]  /*63e0*/  ISETP.GE.AND P1, PT, R18, R33, PT ;  /* 0x000000211200720c */ /* 0x000fe20003f26270 */
[----:B0-----:R-:W-:-:S12]  /*63f0*/  @!P0 BRA `(.L_x_13126) ;  /* 0x0000012000488947 */ /* 0x001fd80003800000 */
.L_x_13324:
[----:B------:R-:W-:Y:S05]  /*6400*/  BSYNC B1 ;  /* 0x0000000000017941 */ /* 0x000fea0003800000 */
.L_x_13125:
[----:B------:R-:W-:Y:S01]  /*6410*/  BSSY B1, `(.L_x_13127) ;  /* 0x0000057000017945 */ /* 0x000fe20003800000 */
[----:B------:R-:W-:Y:S02]  /*6420*/  PRMT R10, R10, 0x5410, R24 ;  /* 0x000054100a0a7816 */ /* 0x000fe40000000018 */
[----:B------:R-:W-:Y:S01]  /*6430*/  PRMT R9, R9, 0x5410, R25 ;  /* 0x0000541009097816 */ /* 0x000fe20000000019 */
[----:B------:R-:W-:Y:S06]  /*6440*/  @P1 BRA `(.L_x_13128) ;  /* 0x00000004004c1947 */ /* 0x000fec0003800000 */
[----:B0-----:R-:W0:Y:S01]  /*6450*/  LDC R5, c[0x0][0x3f4] ;  /* 0x0000fd00ff057b82 */ /* 0x001e220000000800 */
        /* <DEDUP_REMOVED lines=42> */
.L_x_13130:
[----:B------:R-:W-:Y:S05]  /*6700*/  BSYNC B2 ;  /* 0x0000000000027941 */ /* 0x000fea0003800000 */
.L_x_13129:
[----:B------:R-:W-:Y:S05]  /*6710*/  @P1 BRA `(.L_x_13128) ;  /* 0x0000000000981947 */ /* 0x000fea0003800000 */
[----:B0-----:R-:W0:Y:S01]  /*6720*/  LDS.128 R4, [R0] ;  /* 0x0000000000047984 */ /* 0x001e220000000c00 */
[--C-:B------:R-:W-:Y:S02]  /*6730*/  HADD2.F32 R25, -RZ, R11.reuse.H1_H1 ;  /* 0x3000000bff197230 */ /* 0x100fe40000004100 */
[----:B------:R-:W-:Y:S02]  /*6740*/  HADD2.F32 R21, -RZ, R11.H0_H0 ;  /* 0x2000000bff157230 */ /* 0x000fe40000004100 */
[--C-:B------:R-:W-:Y:S02]  /*6750*/  HADD2.F32 R20, -RZ, R10.reuse.H0_H0 ;  /* 0x2000000aff147230 */ /* 0x100fe40000004100 */
[----:B------:R-:W-:Y:S02]  /*6760*/  HADD2.F32 R24, -RZ, R10.H1_H1 ;  /* 0x3000000aff187230 */ /* 0x000fe40000004100 */
        /* <DEDUP_REMOVED lines=16> */
[--C-:B------:R-:W-:Y:S02]  /*6870*/  HADD2.F32 R21, -RZ, R9.reuse.H0_H0 ;  /* 0x20000009ff157230 */ /* 0x100fe40000004100 */
[--C-:B------:R-:W-:Y:S02]  /*6880*/  HADD2.F32 R5, -RZ, R8.reuse.H0_H0 ;  /* 0x20000008ff057230 */ /* 0x100fe40000004100 */
        /* <DEDUP_REMOVED lines=15> */
.L_x_13128:
[----:B------:R-:W-:Y:S05]  /*6980*/  BSYNC B1 ;  /* 0x0000000000017941 */ /* 0x000fea0003800000 */
.L_x_13127:
        /* <DEDUP_REMOVED lines=46> */
.L_x_13133:
[----:B------:R-:W-:Y:S05]  /*6c70*/  BSYNC B1 ;  /* 0x0000000000017941 */ /* 0x000fea0003800000 */
.L_x_13132:
[----:B------:R-:W-:Y:S05]  /*6c80*/  @P1 BRA `(.L_x_13131) ;  /* 0x0000001000981947 */ /* 0x000fea0003800000 */
[----:B0-----:R-:W0:Y:S01]  /*6c90*/  LDS.128 R4, [R0+0x3000] ;  /* 0x0030000000047984 */ /* 0x001e220000000c00 */
[--C-:B------:R-:W-:Y:S02]  /*6ca0*/  HADD2.F32 R21, -RZ, R11.reuse.H1_H1 ;  /* 0x3000000bff157230 */ /* 0x100fe40000004100 */
[--C-:B------:R-:W-:Y:S02]  /*6cb0*/  HADD2.F32 R24, -RZ, R10.reuse.H0_H0 ;  /* 0x2000000aff187230 */ /* 0x100fe40000004100 */
[----:B------:R-:W-:Y:S02]  /*6cc0*/  HADD2.F32 R26, -RZ, R10.H1_H1 ;  /* 0x3000000aff1a7230 */ /* 0x000fe40000004100 */
[----:B------:R-:W-:Y:S02]  /*6cd0*/  HADD2.F32 R15, -RZ, R11.H0_H0 ;  /* 0x2000000bff0f7230 */ /* 0x000fe40000004100 */
[----:B------:R-:W-:Y:S02]  /*6ce0*/  HADD2.F32 R25, -RZ, R9.H0_H0 ;  /* 0x20000009ff197230 */ /* 0x000fe40000004100 */
[----:B0-----:R-:W-:-:S02]  /*6cf0*/  HADD2.F32 R3, -RZ, R4.H0_H0 ;  /* 0x20000004ff037230 */ /* 0x001fc40000004100 */
[----:B------:R-:W-:Y:S02]  /*6d00*/  HADD2.F32 R4, -RZ, R4.H1_H1 ;  /* 0x30000004ff047230 */ /* 0x000fe40000004100 */
[--C-:B------:R-:W-:Y:S02]  /*6d10*/  HADD2.F32 R10, -RZ, R5.reuse.H0_H0 ;  /* 0x20000005ff0a7230 */ /* 0x100fe40000004100 */
[----:B------:R-:W-:Y:S02]  /*6d20*/  HADD2.F32 R5, -RZ, R5.H1_H1 ;  /* 0x30000005ff057230 */ /* 0x000fe40000004100 */
[-C--:B------:R-:W-:Y:S01]  /*6d30*/  FMUL.FTZ R14, R21, R4.reuse ;  /* 0x00000004150e7220 */ /* 0x080fe20000410000 */
[C---:B------:R-:W-:Y:S01]  /*6d40*/  FMUL.FTZ R20, R15.reuse, R4 ;  /* 0x000000040f147220 */ /* 0x040fe20000410000 */
[----:B------:R-:W-:Y:S02]  /*6d50*/  HADD2.F32 R11, -RZ, R6.H0_H0 ;  /* 0x20000006ff0b7230 */ /* 0x000fe40000004100 */
[----:B------:R-:W-:Y:S01]  /*6d60*/  FMUL.FTZ R13, R26, R5 ;  /* 0x000000051a0d7220 */ /* 0x000fe20000410000 */
[----:B------:R-:W-:Y:S01]  /*6d70*/  FFMA.FTZ R4, R15, R3, -R14 ;  /* 0x000000030f047223 */ /* 0x000fe2000001080e */
[----:B------:R-:W-:Y:S01]  /*6d80*/  FMUL.FTZ R15, R24, R5 ;  /* 0x00000005180f7220 */ /* 0x000fe20000410000 */
[----:B------:R-:W-:-:S02]  /*6d90*/  HADD2.F32 R12, -RZ, R7.H0_H0 ;  /* 0x20000007ff0c7230 */ /* 0x000fc40000004100 */
[-C--:B------:R-:W-:Y:S01]  /*6da0*/  FFMA.FTZ R5, R24, R10.reuse, -R13 ;  /* 0x0000000a18057223 */ /* 0x080fe2000001080d */
[----:B------:R-:W-:Y:S02]  /*6db0*/  HADD2.F32 R6, -RZ, R6.H1_H1 ;  /* 0x30000006ff067230 */ /* 0x000fe40000004100 */
[----:B------:R-:W-:Y:S01]  /*6dc0*/  FFMA.FTZ R3, R21, R3, R20 ;  /* 0x0000000315037223 */ /* 0x000fe20000010014 */
[----:B------:R-:W-:Y:S02]  /*6dd0*/  HADD2.F32 R7, -RZ, R7.H1_H1 ;  /* 0x30000007ff077230 */ /* 0x000fe40000004100 */
[----:B------:R-:W-:Y:S01]  /*6de0*/  FFMA.FTZ R10, R26, R10, R15 ;  /* 0x0000000a1a0a7223 */ /* 0x000fe2000001000f */
[----:B------:R-:W-:Y:S02]  /*6df0*/  HADD2.F32 R24, -RZ, R9.H1_H1 ;  /* 0x30000009ff187230 */ /* 0x000fe40000004100 */
[--C-:B------:R-:W-:Y:S01]  /*6e00*/  HADD2.F32 R21, -RZ, R8.reuse.H0_H0 ;  /* 0x20000008ff157230 */ /* 0x100fe20000004100 */
[----:B------:R-:W-:Y:S01]  /*6e10*/  F2FP.F16.F32.PACK_AB R4, R3, R4 ;  /* 0x000000040304723e */ /* 0x000fe200000000ff */
[----:B------:R-:W-:-:S02]  /*6e20*/  HADD2.F32 R20, -RZ, R8.H1_H1 ;  /* 0x30000008ff147230 */ /* 0x000fc40000004100 */
[-C--:B------:R-:W-:Y:S01]  /*6e30*/  FMUL.FTZ R8, R25, R6.reuse ;  /* 0x0000000619087220 */ /* 0x080fe20000410000 */
[----:B------:R-:W-:Y:S01]  /*6e40*/  FMUL.FTZ R9, R24, R7 ;  /* 0x0000000718097220 */ /* 0x000fe20000410000 */
[C---:B------:R-:W-:Y:S01]  /*6e50*/  FMUL.FTZ R14, R21.reuse, R6 ;  /* 0x00000006150e7220 */ /* 0x040fe20000410000 */
[----:B------:R-:W-:Y:S01]  /*6e60*/  F2FP.F16.F32.PACK_AB R5, R10, R5 ;  /* 0x000000050a05723e */ /* 0x000fe200000000ff */
        /* <DEDUP_REMOVED lines=9> */
.L_x_13121:
[----:B------:R-:W-:-:S03]  /*6f00*/  UMOV UR4, 0xffffffff ;  /* 0xffffffff00047882 */ /* 0x000fc60000000000 */
[----:B------:R-:W-:Y:S05]  /*6f10*/  BRA.DIV UR4, `(.L_x_13134) ;  /* 0x0000011604947947 */ /* 0x000fea000b800000 */
[----:B------:R1:W2:Y:S04]  /*6f20*/  SHFL.IDX PT, R0, R26, RZ, 0x1c1f ;  /* 0x001c1fff1a007589 */ /* 0x0002a800000e0000 */
[----:B------:R1:W3:Y:S04]  /*6f30*/  SHFL.IDX PT, R3, R24, RZ, 0x1c1f ;  /* 0x001c1fff18037589 */ /* 0x0002e800000e0000 */
[----:B------:R1:W4:Y:S04]  /*6f40*/  SHFL.IDX PT, R20, R28, RZ, 0x1c1f ;  /* 0x001c1fff1c147589 */ /* 0x00032800000e0000 */
[----:B0-----:R1:W0:Y:S02]  /*6f50*/  SHFL.IDX PT, R14, R27, RZ, 0x1c1f ;  /* 0x001c1fff1b0e7589 */ /* 0x00122400000e0000 */
.L_x_13330:
[----:B------:R-:W5:Y:S01]  /*6f60*/  LDL R6, [R1+0x98] ;  /* 0x0000980001067983 */ /* 0x000f620000100800 */
[----:B------:R-:W-:Y:S01]  /*6f70*/  ULDC UR4, c[0x0][0x448] ;  /* 0x0001120000047ab9 */ /* 0x000fe20000000800 */
[----:B------:R-:W-:Y:S01]  /*6f80*/  BSSY B1, `(.L_x_13135) ;  /* 0x000001a000017945 */ /* 0x000fe20003800000 */
[----:B------:R-:W-:Y:S01]  /*6f90*/  IMAD R21, R25, UR4, RZ ;  /* 0x0000000419157c24 */ /* 0x000fe2000f8e02ff */
[----:B------:R-:W-:Y:S02]  /*6fa0*/  CS2R R8, SRZ ;  /* 0x0000000000087805 */ /* 0x000fe4000001ff00 */
[----:B------:R-:W-:Y:S02]  /*6fb0*/  CS2R R10, SRZ ;  /* 0x00000000000a7805 */ /* 0x000fe4000001ff00 */
[----:B------:R-:W-:Y:S01]  /*6fc0*/  ISETP.GE.AND P0, PT, R4, R21, PT ;  /* 0x000000150400720c */ /* 0x000fe20003f06270 */
[----:B------:R-:W-:Y:S01]  /*6fd0*/  IMAD R21, R33, -0xc0, R21 ;  /* 0xffffff4021157824 */ /* 0x000fe200078e0215 */
[----:B-----5:R-:W-:-:S04]  /*6fe0*/  LEA.HI R5, R6, R6, RZ, 0x1 ;  /* 0x0000000606057211 */ /* 0x020fc800078f08ff */
[----:B------:R-:W-:-:S05]  /*6ff0*/  LOP3.LUT R5, R5, 0xfffffffe, RZ, 0xc0, !PT ;  /* 0xfffffffe05057812 */ /* 0x000fca00078ec0ff */
[----:B------:R-:W-:Y:S01]  /*7000*/  IMAD.IADD R25, R6, 0x1, -R5 ;  /* 0x0000000106197824 */ /* 0x000fe200078e0a05 */
[----:B------:R-:W-:Y:S02]  /*7010*/  CS2R R4, SRZ ;  /* 0x0000000000047805 */ /* 0x000fe4000001ff00 */
[----:B------:R-:W-:Y:S02]  /*7020*/  CS2R R6, SRZ ;  /* 0x0000000000067805 */ /* 0x000fe4000001ff00 */
[----:B------:R-:W-:Y:S01]  /*7030*/  SHF.L.U32 R25, R25, 0x1f, RZ ;  /* 0x0000001f19197819 */ /* 0x000fe200000006ff */
[----:B------:R-:W-:Y:S06]  /*7040*/  @P0 BRA `(.L_x_13136) ;  /* 0x0000000000340947 */ /* 0x000fec0003800000 */
[----:B------:R-:W-:Y:S01]  /*7050*/  ULDC UR4, c[0x0][0x3f4] ;  /* 0x0000fd0000047ab9 */ /* 0x000fe20000000800 */
[C---:B------:R-:W-:Y:S02]  /*7060*/  SHF.L.U32 R15, R16.reuse, 0x1, RZ ;  /* 0x00000001100f7819 */ /* 0x040fe400000006ff */
[C---:B------:R-:W-:Y:S02]  /*7070*/  ISETP.GE.AND P2, PT, R16.reuse, UR4, PT ;  /* 0x0000000410007c0c */ /* 0x040fe4000bf46270 */
[----:B------:R-:W-:Y:S02]  /*7080*/  SHF.R.S32.HI R5, RZ, 0x1f, R16 ;  /* 0x0000001fff057819 */ /* 0x000fe40000011410 */
[----:B---3--:R-:W-:Y:S02]  /*7090*/  IADD3 R12, P0, R3, R15, RZ ;  /* 0x0000000f030c7210 */ /* 0x008fe40007f1e0ff */
[----:B------:R-:W-:Y:S02]  /*70a0*/  SHF.L.U64.HI R3, R16, 0x1, R5 ;  /* 0x0000000110037819 */ /* 0x000fe40000010205 */
[----:B------:R-:W-:-:S02]  /*70b0*/  CS2R R4, SRZ ;  /* 0x0000000000047805 */ /* 0x000fc4000001ff00 */
[----:B0-----:R-:W-:Y:S01]  /*70c0*/  IADD3 R14, P1, R14, R15, RZ ;  /* 0x0000000f0e0e7210 */ /* 0x001fe20007f3e0ff */
[----:B--2---:R-:W-:-:S04]  /*70d0*/  IMAD.X R13, R0, 0x1, R3, P0 ;  /* 0x00000001000d7824 */ /* 0x004fc800000e0603 */
[----:B----4-:R-:W-:Y:S01]  /*70e0*/  IMAD.X R15, R20, 0x1, R3, P1 ;  /* 0x00000001140f7824 */ /* 0x010fe200008e0603 */
[----:B------:R-:W-:Y:S07]  /*70f0*/  @P2 BRA `(.L_x_13136) ;  /* 0x0000000000082947 */ /* 0x000fee0003800000 */
[----:B------:R0:W5:Y:S04]  /*7100*/  LD.E.128 R4, desc[UR56][R12.64] ;  /* 0x000000380c047980 */ /* 0x000168000c101d00 */
[----:B------:R0:W5:Y:S02]  /*7110*/  LD.E.128 R8, desc[UR56][R14.64] ;  /* 0x000000380e087980 */ /* 0x000164000c101d00 */
.L_x_13136:
[----:B------:R-:W-:Y:S05]  /*7120*/  BSYNC B1 ;  /* 0x0000000000017941 */ /* 0x000fea0003800000 */
.L_x_13135:
[----:B------:R-:W1:Y:S01]  /*7130*/  SYNCS.PHASECHK.TRANS64.TRYWAIT P1, [R2+URZ+0x30800], R25 ;  /* 0x03080019020075a7 */ /* 0x000e62000802017f */
[----:B----45:R-:W-:Y:S01]  /*7140*/  IMAD.MOV.U32 R20, RZ, RZ, R4 ;  /* 0x000000ffff147224 */ /* 0x030fe200078e0004 */
[----:B0-----:R-:W-:Y:S01]  /*7150*/  SHF.R.U64 R13, R4, 0x10, R5 ;  /* 0x00000010040d7819 */ /* 0x001fe20000001205 */
[----:B------:R-:W-:Y:S01]  /*7160*/  IMAD.MOV.U32 R14, RZ, RZ, R10 ;  /* 0x000000ffff0e7224 */ /* 0x000fe200078e000a */
[----:B---3--:R-:W-:Y:S01]  /*7170*/  MOV R3, R9 ;  /* 0x0000000900037202 */ /* 0x008fe20000000f00 */
[----:B------:R-:W-:Y:S01]  /*7180*/  IMAD.MOV.U32 R12, RZ, RZ, R6 ;  /* 0x000000ffff0c7224 */ /* 0x000fe200078e0006 */
[--C-:B------:R-:W-:Y:S01]  /*7190*/  SHF.R.U64 R10, R10, 0x10, R11.reuse ;  /* 0x000000100a0a7819 */ /* 0x100fe2000000120b */
[----:B------:R-:W-:Y:S01]  /*71a0*/  IMAD.MOV.U32 R44, RZ, RZ, R8 ;  /* 0x000000ffff2c7224 */ /* 0x000fe200078e0008 */
[----:B------:R-:W-:Y:S01]  /*71b0*/  MOV R15, R5 ;  /* 0x00000005000f7202 */ /* 0x000fe20000000f00 */
[----:B------:R-:W-:Y:S01]  /*71c0*/  IMAD.MOV.U32 R4, RZ, RZ, R11 ;  /* 0x000000ffff047224 */ /* 0x000fe200078e000b */
[--C-:B------:R-:W-:Y:S01]  /*71d0*/  SHF.R.U64 R6, R6, 0x10, R7.reuse ;  /* 0x0000001006067819 */ /* 0x100fe20000001207 */
[----:B--2---:R-:W-:Y:S01]  /*71e0*/  IMAD.MOV.U32 R0, RZ, RZ, R7 ;  /* 0x000000ffff007224 */ /* 0x004fe200078e0007 */
[----:B------:R-:W-:Y:S01]  /*71f0*/  SHF.R.U64 R8, R8, 0x10, R9 ;  /* 0x0000001008087819 */ /* 0x000fe20000001209 */
[----:B-1----:R-:W-:Y:S01]  /*7200*/  VIADD R24, R18, 0x60 ;  /* 0x0000006012187836 */ /* 0x002fe20000000000 */
[----:B------:R-:W-:Y:S01]  /*7210*/  SHF.R.U32.HI R11, RZ, 0x10, R11 ;  /* 0x00000010ff0b7819 */ /* 0x000fe2000001160b */
[----:B------:R-:W-:Y:S01]  /*7220*/  BSSY B1, `(.L_x_13137) ;  /* 0x0000013000017945 */ /* 0x000fe20003800000 */
[----:B------:R-:W0:Y:S01]  /*7230*/  LDC R27, c[0x0][0x3f4] ;  /* 0x0000fd00ff1b7b82 */ /* 0x000e220000000800 */
[----:B------:R-:W-:-:S02]  /*7240*/  VIMNMX R21, R21, 0xc0, PT ;  /* 0x000000c015157848 */ /* 0x000fc40003fe0100 */
[----:B------:R-:W-:Y:S02]  /*7250*/  SHF.R.U32.HI R5, RZ, 0x10, R5 ;  /* 0x00000010ff057819 */ /* 0x000fe40000011605 */
[----:B------:R-:W-:Y:S02]  /*7260*/  SHF.R.U32.HI R7, RZ, 0x10, R7 ;  /* 0x00000010ff077819 */ /* 0x000fe40000011607 */
[----:B------:R-:W-:Y:S02]  /*7270*/  SHF.R.U32.HI R9, RZ, 0x10, R9 ;  /* 0x00000010ff097819 */ /* 0x000fe40000011609 */
        /* <DEDUP_REMOVED lines=8> */
[----:B0-----:R-:W-:-:S02]  /*7300*/  ISETP.GE.AND P0, PT, R16, R27, PT ;  /* 0x0000001b1000720c */ /* 0x001fc40003f06270 */
[----:B------:R-:W-:Y:S02]  /*7310*/  IADD3 R4, R16, R27, RZ ;  /* 0x0000001b10047210 */ /* 0x000fe40007ffe0ff */
[-C--:B------:R-:W-:Y:S02]  /*7320*/  ISETP.GE.OR P2, PT, R18, R21.reuse, P0 ;  /* 0x000000151200720c */ /* 0x080fe40000746670 */
[----:B------:R-:W-:Y:S01]  /*7330*/  ISETP.GE.OR P0, PT, R24, R21, P0 ;  /* 0x000000151800720c */ /* 0x000fe20000706670 */
[----:B------:R-:W-:-:S12]  /*7340*/  @!P1 BRA `(.L_x_13138) ;  /* 0x0000011000f89947 */ /* 0x000fd80003800000 */
.L_x_13331:
[----:B------:R-:W-:Y:S05]  /*7350*/  BSYNC B1 ;  /* 0x0000000000017941 */ /* 0x000fea0003800000 */
.L_x_13137:
[----:B------:R-:W-:Y:S01]  /*7360*/  BSSY B1, `(.L_x_13139) ;  /* 0x000005f000017945 */ /* 0x000fe20003800000 */
[----:B------:R-:W-:-:S03]  /*7370*/  LOP3.LUT R21, R4, 0x38, RZ, 0xc0, !PT ;  /* 0x0000003804157812 */ /* 0x000fc600078ec0ff */
[----:B------:R-:W-:Y:S05]  /*7380*/  @P2 BRA `(.L_x_13140) ;  /* 0x0000000400702947 */ /* 0x000fea0003800000 */
[----:B------:R-:W2:Y:S01]  /*7390*/  LDL R6, [R1+0x70] ;  /* 0x0000700001067983 */ /* 0x000ea20000100800 */
[----:B------:R-:W1:Y:S02]  /*73a0*/  S2R R5, SR_TID.X ;  /* 0x0000000000057919 */ /* 0x000e640000002100 */
[----:B-1----:R-:W-:-:S05]  /*73b0*/  VIADD R5, R5, 0xffffff80 ;  /* 0xffffff8005057836 */ /* 0x002fca0000000000 */
[----:B------:R-:W-:-:S04]  /*73c0*/  SHF.R.S32.HI R9, RZ, 0x1f, R5 ;  /* 0x0000001fff097819 */ /* 0x000fc80000011405 */
[----:B------:R-:W-:-:S04]  /*73d0*/  LEA.HI R9, R9, R5, RZ, 0x5 ;  /* 0x0000000509097211 */ /* 0x000fc800078f28ff */
[----:B------:R-:W-:Y:S01]  /*73e0*/  SHF.R.S32.HI R9, RZ, 0x5, R9 ;  /* 0x00000005ff097819 */ /* 0x000fe20000011409 */
[----:B------:R-:W-:Y:S02]  /*73f0*/  HADD2.F32 R35, -RZ, R44.H0_H0 ;  /* 0x2000002cff237230 */ /* 0x000fe40000004100 */
[----:B------:R-:W-:Y:S02]  /*7400*/  HADD2.F32 R33, -RZ, R20.H1_H1 ;  /* 0x30000014ff217230 */ /* 0x000fe40000004100 */
[----:B------:R-:W-:Y:S02]  /*7410*/  HADD2.F32 R37, -RZ, R44.H1_H1 ;  /* 0x3000002cff257230 */ /* 0x000fe40000004100 */
[----:B------:R-:W-:Y:S02]  /*7420*/  HADD2.F32 R34, -RZ, R14.H1_H1 ;  /* 0x3000000eff227230 */ /* 0x000fe40000004100 */
[----:B--2---:R-:W-:-:S05]  /*7430*/  IMAD.SHL.U32 R4, R6, 0x40, RZ ;  /* 0x0000004006047824 */ /* 0x004fca00078e00ff */
[----:B------:R-:W-:-:S04]  /*7440*/  LOP3.LUT R8, R4, 0x1c0, RZ, 0xc0, !PT ;  /* 0x000001c004087812 */ /* 0x000fc800078ec0ff */
[----:B------:R-:W-:Y:S02]  /*7450*/  LOP3.LUT R4, R8, 0x38, R16, 0xf8, !PT ;  /* 0x0000003808047812 */ /* 0x000fe400078ef810 */
[----:B------:R-:W-:-:S04]  /*7460*/  SHF.R.U32.HI R7, RZ, 0x3, R8 ;  /* 0x00000003ff077819 */ /* 0x000fc80000011608 */
[----:B------:R-:W-:Y:S02]  /*7470*/  LOP3.LUT R4, R4, R7, RZ, 0x3c, !PT ;  /* 0x0000000704047212 */ /* 0x000fe400078e3cff */
[----:B------:R-:W-:-:S03]  /*7480*/  LOP3.LUT R8, R7, R21, R8, 0x1e, !PT ;  /* 0x0000001507087212 */ /* 0x000fc600078e1e08 */
[C---:B------:R-:W-:Y:S02]  /*7490*/  IMAD R5, R9.reuse, 0x200, R4 ;  /* 0x0000020009057824 */ /* 0x040fe400078e0204 */
[----:B------:R-:W-:-:S04]  /*74a0*/  IMAD R9, R9, 0x200, R8 ;  /* 0x0000020009097824 */ /* 0x000fc800078e0208 */
[----:B------:R-:W-:Y:S01]  /*74b0*/  IMAD R42, R9, 0x2, R2 ;  /* 0x00000002092a7824 */ /* 0x000fe200078e0202 */
[----:B------:R-:W-:-:S04]  /*74c0*/  LEA R40, R5, R2, 0x1 ;  /* 0x0000000205287211 */ /* 0x000fc800078e08ff */
[----:B------:R-:W1:Y:S04]  /*74d0*/  LDS.128 R8, [R42+0xc400] ;  /* 0x00c400002a087984 */ /* 0x000e680000000c00 */
[----:B------:R-:W2:Y:S01]  /*74e0*/  LDS.128 R4, [R40+0xc400] ;  /* 0x00c4000028047984 */ /* 0x000ea20000000c00 */
[----:B-1----:R-:W-:Y:S02]  /*74f0*/  HADD2.F32 R28, -RZ, R8.H0_H0 ;  /* 0x20000008ff1c7230 */ /* 0x002fe40000004100 */
[----:B--2---:R-:W-:-:S03]  /*7500*/  HADD2.F32 R24, -RZ, R4.H0_H0 ;  /* 0x20000004ff187230 */ /* 0x004fc60000004100 */
[C---:B------:R-:W-:Y:S01]  /*7510*/  FMUL.FTZ R39, R28.reuse, R35 ;  /* 0x000000231c277220 */ /* 0x040fe20000410000 */
[----:B------:R-:W-:Y:S02]  /*7520*/  HADD2.F32 R8, -RZ, R8.H1_H1 ;  /* 0x30000008ff087230 */ /* 0x000fe40000004100 */
[-C--:B------:R-:W-:Y:S01]  /*7530*/  FMUL.FTZ R41, R28, R33.reuse ;  /* 0x000000211c297220 */ /* 0x080fe20000410000 */
[C---:B------:R-:W-:Y:S01]  /*7540*/  FFMA.FTZ R39, R24.reuse, R33, -R39 ;  /* 0x0000002118277223 */ /* 0x040fe20000010827 */
[----:B------:R-:W-:Y:S02]  /*7550*/  HADD2.F32 R33, -RZ, R15.H1_H1 ;  /* 0x3000000fff217230 */ /* 0x000fe40000004100 */
[----:B------:R-:W-:Y:S01]  /*7560*/  FFMA.FTZ R41, R24, R35, R41 ;  /* 0x0000002318297223 */ /* 0x000fe20000010029 */
[----:B------:R-:W-:Y:S02]  /*7570*/  HADD2.F32 R4, -RZ, R4.H1_H1 ;  /* 0x30000004ff047230 */ /* 0x000fe40000004100 */
[----:B------:R-:W-:Y:S01]  /*7580*/  FMUL.FTZ R43, R8, R37 ;  /* 0x00000025082b7220 */ /* 0x000fe20000410000 */
[----:B------:R-:W-:-:S02]  /*7590*/  HADD2.F32 R30, -RZ, R9.H0_H0 ;  /* 0x20000009ff1e7230 */ /* 0x000fc40000004100 */
[----:B------:R-:W-:Y:S02]  /*75a0*/  HADD2.F32 R28, -RZ, R20.H0_H0 ;  /* 0x20000014ff1c7230 */ /* 0x000fe40000004100 */
[----:B------:R-:W-:Y:S02]  /*75b0*/  HADD2.F32 R24, -RZ, R15.H0_H0 ;  /* 0x2000000fff187230 */ /* 0x000fe40000004100 */
[-C--:B------:R-:W-:Y:S01]  /*75c0*/  FMUL.FTZ R35, R8, R33.reuse ;  /* 0x0000002108237220 */ /* 0x080fe20000410000 */
[----:B0-----:R-:W-:Y:S02]  /*75d0*/  HADD2.F32 R25, -RZ, R5.H0_H0 ;  /* 0x20000005ff197230 */ /* 0x001fe40000004100 */
[----:B------:R-:W-:Y:S01]  /*75e0*/  FFMA.FTZ R36, R4, R33, -R43 ;  /* 0x0000002104247223 */ /* 0x000fe2000001082b */
[C---:B------:R-:W-:Y:S01]  /*75f0*/  FMUL.FTZ R8, R30.reuse, R28 ;  /* 0x0000001c1e087220 */ /* 0x040fe20000410000 */
[----:B------:R-:W-:Y:S01]  /*7600*/  FMUL.FTZ R43, R30, R24 ;  /* 0x000000181e2b7220 */ /* 0x000fe20000410000 */
[----:B------:R-:W-:Y:S01]  /*7610*/  FFMA.FTZ R30, R4, R37, R35 ;  /* 0x00000025041e7223 */ /* 0x000fe20000010023 */
[----:B------:R-:W-:-:S02]  /*7620*/  HADD2.F32 R9, -RZ, R9.H1_H1 ;  /* 0x30000009ff097230 */ /* 0x000fc40000004100 */
[----:B------:R-:W-:Y:S02]  /*7630*/  HADD2.F32 R4, -RZ, R13.H1_H1 ;  /* 0x3000000dff047230 */ /* 0x000fe40000004100 */
[C---:B------:R-:W-:Y:S01]  /*7640*/  FFMA.FTZ R33, R25.reuse, R24, -R8 ;  /* 0x0000001819217223 */ /* 0x040fe20000010808 */
[----:B------:R-:W-:Y:S02]  /*7650*/  HADD2.F32 R31, -RZ, R10.H0_H0 ;  /* 0x2000000aff1f7230 */ /* 0x000fe40000004100 */
[----:B------:R-:W-:Y:S01]  /*7660*/  FFMA.FTZ R43, R25, R28, R43 ;  /* 0x0000001c192b7223 */ /* 0x000fe2000001002b */
[----:B------:R-:W-:Y:S02]  /*7670*/  HADD2.F32 R24, -RZ, R14.H0_H0 ;  /* 0x2000000eff187230 */ /* 0x000fe40000004100 */
[C---:B------:R-:W-:Y:S01]  /*7680*/  FMUL.FTZ R28, R9.reuse, R34 ;  /* 0x00000022091c7220 */ /* 0x040fe20000410000 */
[----:B------:R-:W-:Y:S02]  /*7690*/  HADD2.F32 R5, -RZ, R5.H1_H1 ;  /* 0x30000005ff057230 */ /* 0x000fe40000004100 */
[----:B------:R-:W-:Y:S01]  /*76a0*/  FMUL.FTZ R38, R9, R4 ;  /* 0x0000000409267220 */ /* 0x000fe20000410000 */
[----:B------:R-:W-:-:S02]  /*76b0*/  HADD2.F32 R8, -RZ, R12.H1_H1 ;  /* 0x3000000cff087230 */ /* 0x000fc40000004100 */
[----:B------:R-:W-:Y:S02]  /*76c0*/  HADD2.F32 R10, -RZ, R10.H1_H1 ;  /* 0x3000000aff0a7230 */ /* 0x000fe40000004100 */
[----:B------:R-:W-:Y:S02]  /*76d0*/  HADD2.F32 R25, -RZ, R13.H0_H0 ;  /* 0x2000000dff197230 */ /* 0x000fe40000004100 */
[----:B------:R-:W-:Y:S01]  /*76e0*/  FMUL.FTZ R35, R31, R24 ;  /* 0x000000181f237220 */ /* 0x000fe20000410000 */
[--C-:B------:R-:W-:Y:S02]  /*76f0*/  HADD2.F32 R26, -RZ, R6.reuse.H0_H0 ;  /* 0x20000006ff1a7230 */ /* 0x100fe40000004100 */
[----:B------:R-:W-:Y:S01]  /*7700*/  FFMA.FTZ R28, R5, R4, -R28 ;  /* 0x00000004051c7223 */ /* 0x000fe2000001081c */
[----:B------:R-:W-:Y:S02]  /*7710*/  HADD2.F32 R6, -RZ, R6.H1_H1 ;  /* 0x30000006ff067230 */ /* 0x000fe40000004100 */
[----:B------:R-:W-:Y:S01]  /*7720*/  FMUL.FTZ R31, R31, R8 ;  /* 0x000000081f1f7220 */ /* 0x000fe20000410000 */
[----:B------:R-:W-:-:S02]  /*7730*/  HADD2.F32 R9, -RZ, R12.H0_H0 ;  /* 0x2000000cff097230 */ /* 0x000fc40000004100 */
[----:B------:R-:W-:Y:S01]  /*7740*/  FFMA.FTZ R38, R5, R34, R38 ;  /* 0x0000002205267223 */ /* 0x000fe20000010026 */
[----:B------:R-:W-:Y:S01]  /*7750*/  FMUL.FTZ R5, R10, R25 ;  /* 0x000000190a057220 */ /* 0x000fe20000410000 */
[----:B------:R-:W-:Y:S01]  /*7760*/  FFMA.FTZ R31, R26, R24, R31 ;  /* 0x000000181a1f7223 */ /* 0x000fe2000001001f */
[--C-:B------:R-:W-:Y:S02]  /*7770*/  HADD2.F32 R32, -RZ, R11.reuse.H0_H0 ;  /* 0x2000000bff207230 */ /* 0x100fe40000004100 */
[-C--:B------:R-:W-:Y:S01]  /*7780*/  FMUL.FTZ R37, R10, R9.reuse ;  /* 0x000000090a257220 */ /* 0x080fe20000410000 */
[----:B------:R-:W-:Y:S01]  /*7790*/  FFMA.FTZ R24, R6, R9, -R5 ;  /* 0x0000000906187223 */ /* 0x000fe20000010805 */
[----:B------:R-:W-:Y:S02]  /*77a0*/  HADD2.F32 R11, -RZ, R11.H1_H1 ;  /* 0x3000000bff0b7230 */ /* 0x000fe40000004100 */
[----:B------:R-:W-:Y:S01]  /*77b0*/  FFMA.FTZ R35, R26, R8, -R35 ;  /* 0x000000081a237223 */ /* 0x000fe20000010823 */
[----:B------:R-:W-:-:S02]  /*77c0*/  HADD2.F32 R5, -RZ, R3.H0_H0 ;  /* 0x20000003ff057230 */ /* 0x000fc40000004100 */
[----:B------:R-:W-:Y:S02]  /*77d0*/  HADD2.F32 R10, -RZ, R3.H1_H1 ;  /* 0x30000003ff0a7230 */ /* 0x000fe40000004100 */
[--C-:B------:R-:W-:Y:S02]  /*77e0*/  HADD2.F32 R4, -RZ, R0.reuse.H1_H1 ;  /* 0x30000000ff047230 */ /* 0x100fe40000004100 */
[----:B------:R-:W-:Y:S02]  /*77f0*/  HADD2.F32 R8, -RZ, R0.H0_H0 ;  /* 0x20000000ff087230 */ /* 0x000fe40000004100 */
[----:B------:R-:W-:Y:S01]  /*7800*/  FFMA.FTZ R26, R6, R25, R37 ;  /* 0x00000019061a7223 */ /* 0x000fe20000010025 */
[--C-:B------:R-:W-:Y:S02]  /*7810*/  HADD2.F32 R27, -RZ, R7.reuse.H0_H0 ;  /* 0x20000007ff1b7230 */ /* 0x100fe40000004100 */
[----:B------:R-:W-:Y:S01]  /*7820*/  FMUL.FTZ R6, R32, R5 ;  /* 0x0000000520067220 */ /* 0x000fe20000410000 */
[----:B------:R-:W-:-:S02]  /*7830*/  HADD2.F32 R7, -RZ, R7.H1_H1 ;  /* 0x30000007ff077230 */ /* 0x000fc40000004100 */
[C---:B------:R-:W-:Y:S01]  /*7840*/  FMUL.FTZ R34, R11.reuse, R10 ;  /* 0x0000000a0b227220 */ /* 0x040fe20000410000 */
[----:B------:R-:W-:Y:S01]  /*7850*/  FMUL.FTZ R32, R32, R4 ;  /* 0x0000000420207220 */ /* 0x000fe20000410000 */
[----:B------:R-:W-:Y:S01]  /*7860*/  FMUL.FTZ R9, R11, R8 ;  /* 0x000000080b097220 */ /* 0x000fe20000410000 */
[----:B------:R-:W-:Y:S01]  /*7870*/  FFMA.FTZ R11, R27, R4, -R6 ;  /* 0x000000041b0b7223 */ /* 0x000fe20000010806 */
[----:B------:R-:W-:Y:S01]  /*7880*/  FFMA.FTZ R34, R7, R8, -R34 ;  /* 0x0000000807227223 */ /* 0x000fe20000010822 */
[----:B------:R-:W-:Y:S01]  /*7890*/  FFMA.FTZ R32, R27, R5, R32 ;  /* 0x000000051b207223 */ /* 0x000fe20000010020 */
        /* <DEDUP_REMOVED lines=9> */
[----:B------:R1:W-:Y:S04]  /*7930*/  STS.128 [R40+0xc400], R4 ;  /* 0x00c4000428007388 */ /* 0x0003e80000000c00 */
[----:B------:R1:W-:Y:S02]  /*7940*/  STS.128 [R42+0xc400], R8 ;  /* 0x00c400082a007388 */ /* 0x0003e40000000c00 */
.L_x_13140:
[----:B------:R-:W-:Y:S05]  /*7950*/  BSYNC B1 ;  /* 0x0000000000017941 */ /* 0x000fea0003800000 */
.L_x_13139:
[----:B------:R-:W-:Y:S05]  /*7960*/  @P0 BRA `(.L_x_13131) ;  /* 0x0000000400600947 */ /* 0x000fea0003800000 */
[----:B-1----:R-:W2:Y:S01]  /*7970*/  LDL R8, [R1+0x80] ;  /* 0x0000800001087983 */ /* 0x002ea20000100800 */
[C---:B------:R-:W-:Y:S02]  /*7980*/  VIADD R4, R18.reuse, 0x60 ;  /* 0x0000006012047836 */ /* 0x040fe40000000000 */
[----:B------:R-:W-:Y:S01]  /*7990*/  VIADD R5, R18, 0x60 ;  /* 0x0000006012057836 */ /* 0x000fe20000000000 */
[----:B------:R-:W3:Y:S02]  /*79a0*/  LDL R40, [R1+0xa0] ;  /* 0x0000a00001287983 */ /* 0x000ee40000100800 */
[----:B------:R-:W-:Y:S01]  /*79b0*/  SHF.L.U32 R4, R4, 0x6, RZ ;  /* 0x0000000604047819 */ /* 0x000fe200000006ff */
[----:B------:R-:W-:-:S03]  /*79c0*/  IMAD.SHL.U32 R5, R5, 0x40, RZ ;  /* 0x0000004005057824 */ /* 0x000fc600078e00ff */
[----:B------:R-:W-:Y:S02]  /*79d0*/  LOP3.LUT R4, R4, 0x1c0, RZ, 0xc0, !PT ;  /* 0x000001c004047812 */ /* 0x000fe400078ec0ff */
[----:B------:R-:W-:Y:S02]  /*79e0*/  LOP3.LUT R5, R5, 0x1c0, RZ, 0xc0, !PT ;  /* 0x000001c005057812 */ /* 0x000fe400078ec0ff */
[----:B------:R-:W-:-:S04]  /*79f0*/  SHF.R.U32.HI R4, RZ, 0x3, R4 ;  /* 0x00000003ff047819 */ /* 0x000fc80000011604 */
[----:B------:R-:W-:Y:S01]  /*7a00*/  LOP3.LUT R21, R4, R21, R5, 0x1e, !PT ;  /* 0x0000001504157212 */ /* 0x000fe200078e1e05 */
[----:B------:R-:W-:Y:S02]  /*7a10*/  HADD2.F32 R34, -RZ, R20.H1_H1 ;  /* 0x30000014ff227230 */ /* 0x000fe40000004100 */
[--C-:B------:R-:W-:Y:S02]  /*7a20*/  HADD2.F32 R36, -RZ, R44.reuse.H0_H0 ;  /* 0x2000002cff247230 */ /* 0x100fe40000004100 */
[----:B------:R-:W-:Y:S02]  /*7a30*/  HADD2.F32 R38, -RZ, R44.H1_H1 ;  /* 0x3000002cff267230 */ /* 0x000fe40000004100 */
[----:B------:R-:W-:Y:S02]  /*7a40*/  HADD2.F32 R39, -RZ, R15.H0_H0 ;  /* 0x2000000fff277230 */ /* 0x000fe40000004100 */
[----:B------:R-:W-:Y:S02]  /*7a50*/  HADD2.F32 R41, -RZ, R20.H0_H0 ;  /* 0x20000014ff297230 */ /* 0x000fe40000004100 */
[----:B--2---:R-:W-:Y:S01]  /*7a60*/  IMAD.IADD R21, R8, 0x1, R21 ;  /* 0x0000000108157824 */ /* 0x004fe200078e0215 */
[----:B---3--:R-:W1:Y:S04]  /*7a70*/  LDS.128 R4, [R40+0xc400] ;  /* 0x00c4000028047984 */ /* 0x008e680000000c00 */
[----:B------:R-:W-:-:S05]  /*7a80*/  LEA R21, R21, R2, 0x1 ;  /* 0x0000000215157211 */ /* 0x000fca00078e08ff */
[----:B------:R-:W2:Y:S01]  /*7a90*/  LDS.128 R8, [R21+0xc400] ;  /* 0x00c4000015087984 */ /* 0x000ea20000000c00 */
[----:B-1----:R-:W-:Y:S02]  /*7aa0*/  HADD2.F32 R24, -RZ, R4.H0_H0 ;  /* 0x20000004ff187230 */ /* 0x002fe40000004100 */
[--C-:B--2---:R-:W-:Y:S02]  /*7ab0*/  HADD2.F32 R28, -RZ, R8.reuse.H0_H0 ;  /* 0x20000008ff1c7230 */ /* 0x104fe40000004100 */
[----:B------:R-:W-:-:S03]  /*7ac0*/  HADD2.F32 R8, -RZ, R8.H1_H1 ;  /* 0x30000008ff087230 */ /* 0x000fc60000004100 */
[-C--:B------:R-:W-:Y:S01]  /*7ad0*/  FMUL.FTZ R33, R36, R28.reuse ;  /* 0x0000001c24217220 */ /* 0x080fe20000410000 */
[----:B------:R-:W-:Y:S01]  /*7ae0*/  FMUL.FTZ R35, R34, R28 ;  /* 0x0000001c22237220 */ /* 0x000fe20000410000 */
[----:B------:R-:W-:Y:S02]  /*7af0*/  HADD2.F32 R28, -RZ, R15.H1_H1 ;  /* 0x3000000fff1c7230 */ /* 0x000fe40000004100 */
[-C--:B------:R-:W-:Y:S01]  /*7b00*/  FMUL.FTZ R37, R38, R8.reuse ;  /* 0x0000000826257220 */ /* 0x080fe20000410000 */
[----:B------:R-:W-:Y:S02]  /*7b10*/  HADD2.F32 R4, -RZ, R4.H1_H1 ;  /* 0x30000004ff047230 */ /* 0x000fe40000004100 */
[--C-:B------:R-:W-:Y:S02]  /*7b20*/  HADD2.F32 R30, -RZ, R9.reuse.H0_H0 ;  /* 0x20000009ff1e7230 */ /* 0x100fe40000004100 */
[----:B------:R-:W-:Y:S01]  /*7b30*/  FMUL.FTZ R15, R28, R8 ;  /* 0x000000081c0f7220 */ /* 0x000fe20000410000 */
[----:B------:R-:W-:-:S02]  /*7b40*/  HADD2.F32 R9, -RZ, R9.H1_H1 ;  /* 0x30000009ff097230 */ /* 0x000fc40000004100 */
[-C--:B------:R-:W-:Y:S01]  /*7b50*/  FFMA.FTZ R8, R28, R4.reuse, -R37 ;  /* 0x000000041c087223 */ /* 0x080fe20000010825 */
[--C-:B------:R-:W-:Y:S02]  /*7b60*/  HADD2.F32 R37, -RZ, R14.reuse.H1_H1 ;  /* 0x3000000eff257230 */ /* 0x100fe40000004100 */
[----:B------:R-:W-:Y:S01]  /*7b70*/  FFMA.FTZ R20, R38, R4, R15 ;  /* 0x0000000426147223 */ /* 0x000fe2000001000f */
[----:B0-----:R-:W-:Y:S02]  /*7b80*/  HADD2.F32 R25, -RZ, R5.H0_H0 ;  /* 0x20000005ff197230 */ /* 0x001fe40000004100 */
[----:B------:R-:W-:Y:S02]  /*7b90*/  HADD2.F32 R15, -RZ, R13.H1_H1 ;  /* 0x3000000dff0f7230 */ /* 0x000fe40000004100 */
[----:B------:R-:W-:Y:S01]  /*7ba0*/  FMUL.FTZ R4, R37, R9 ;  /* 0x0000000925047220 */ /* 0x000fe20000410000 */
[----:B------:R-:W-:Y:S02]  /*7bb0*/  HADD2.F32 R5, -RZ, R5.H1_H1 ;  /* 0x30000005ff057230 */ /* 0x000fe40000004100 */
[----:B------:R-:W-:Y:S01]  /*7bc0*/  FFMA.FTZ R33, R34, R24, -R33 ;  /* 0x0000001822217223 */ /* 0x000fe20000010821 */
[----:B------:R-:W-:-:S02]  /*7bd0*/  HADD2.F32 R34, -RZ, R14.H0_H0 ;  /* 0x2000000eff227230 */ /* 0x000fc40000004100 */
[C---:B------:R-:W-:Y:S01]  /*7be0*/  FMUL.FTZ R14, R15.reuse, R9 ;  /* 0x000000090f0e7220 */ /* 0x040fe20000410000 */
[--C-:B------:R-:W-:Y:S02]  /*7bf0*/  HADD2.F32 R31, -RZ, R10.reuse.H0_H0 ;  /* 0x2000000aff1f7230 */ /* 0x100fe40000004100 */
[----:B------:R-:W-:Y:S01]  /*7c00*/  FFMA.FTZ R9, R15, R5, -R4 ;  /* 0x000000050f097223 */ /* 0x000fe20000010804 */
[----:B------:R-:W-:Y:S02]  /*7c10*/  HADD2.F32 R10, -RZ, R10.H1_H1 ;  /* 0x3000000aff0a7230 */ /* 0x000fe40000004100 */
[----:B------:R-:W-:Y:S01]  /*7c20*/  FFMA.FTZ R35, R36, R24, R35 ;  /* 0x0000001824237223 */ /* 0x000fe20000010023 */
[----:B------:R-:W-:Y:S02]  /*7c30*/  HADD2.F32 R4, -RZ, R13.H0_H0 ;  /* 0x2000000dff047230 */ /* 0x000fe40000004100 */
[----:B------:R-:W-:Y:S01]  /*7c40*/  FMUL.FTZ R24, R41, R30 ;  /* 0x0000001e29187220 */ /* 0x000fe20000410000 */
[----:B------:R-:W-:-:S02]  /*7c50*/  HADD2.F32 R28, -RZ, R12.H1_H1 ;  /* 0x3000000cff1c7230 */ /* 0x000fc40000004100 */
[----:B------:R-:W-:Y:S01]  /*7c60*/  FMUL.FTZ R30, R39, R30 ;  /* 0x0000001e271e7220 */ /* 0x000fe20000410000 */
[----:B------:R-:W-:Y:S02]  /*7c70*/  HADD2.F32 R26, -RZ, R6.H0_H0 ;  /* 0x20000006ff1a7230 */ /* 0x000fe40000004100 */
[----:B------:R-:W-:Y:S01]  /*7c80*/  FFMA.FTZ R13, R37, R5, R14 ;  /* 0x00000005250d7223 */ /* 0x000fe2000001000e */
[----:B------:R-:W-:Y:S02]  /*7c90*/  HADD2.F32 R12, -RZ, R12.H0_H0 ;  /* 0x2000000cff0c7230 */ /* 0x000fe40000004100 */
[----:B------:R-:W-:Y:S01]  /*7ca0*/  FMUL.FTZ R5, R4, R10 ;  /* 0x0000000a04057220 */ /* 0x000fe20000410000 */
[----:B------:R-:W-:Y:S02]  /*7cb0*/  HADD2.F32 R6, -RZ, R6.H1_H1 ;  /* 0x30000006ff067230 */ /* 0x000fe40000004100 */
[-C--:B------:R-:W-:Y:S01]  /*7cc0*/  FFMA.FTZ R24, R39, R25.reuse, -R24 ;  /* 0x0000001927187223 */ /* 0x080fe20000010818 */
[----:B------:R-:W-:Y:S01]  /*7cd0*/  FFMA.FTZ R30, R41, R25, R30 ;  /* 0x00000019291e7223 */ /* 0x000fe2000001001e */
[----:B------:R-:W-:-:S02]  /*7ce0*/  HADD2.F32 R32, -RZ, R11.H0_H0 ;  /* 0x2000000bff207230 */ /* 0x000fc40000004100 */
[C---:B------:R-:W-:Y:S01]  /*7cf0*/  FMUL.FTZ R25, R12.reuse, R10 ;  /* 0x0000000a0c197220 */ /* 0x040fe20000410000 */
[----:B------:R-:W-:Y:S02]  /*7d00*/  HADD2.F32 R11, -RZ, R11.H1_H1 ;  /* 0x3000000bff0b7230 */ /* 0x000fe40000004100 */
[----:B------:R-:W-:Y:S01]  /*7d10*/  FFMA.FTZ R10, R12, R6, -R5 ;  /* 0x000000060c0a7223 */ /* 0x000fe20000010805 */
[--C-:B------:R-:W-:Y:S02]  /*7d20*/  HADD2.F32 R39, -RZ, R3.reuse.H0_H0 ;  /* 0x20000003ff277230 */ /* 0x100fe40000004100 */
[----:B------:R-:W-:Y:S02]  /*7d30*/  HADD2.F32 R41, -RZ, R3.H1_H1 ;  /* 0x30000003ff297230 */ /* 0x000fe40000004100 */
[--C-:B------:R-:W-:Y:S02]  /*7d40*/  HADD2.F32 R5, -RZ, R0.reuse.H1_H1 ;  /* 0x30000000ff057230 */ /* 0x100fe40000004100 */
[----:B------:R-:W-:-:S02]  /*7d50*/  HADD2.F32 R37, -RZ, R0.H0_H0 ;  /* 0x20000000ff257230 */ /* 0x000fc40000004100 */
[----:B------:R-:W-:Y:S01]  /*7d60*/  FFMA.FTZ R0, R4, R6, R25 ;  /* 0x0000000604007223 */ /* 0x000fe20000010019 */
[--C-:B------:R-:W-:Y:S02]  /*7d70*/  HADD2.F32 R27, -RZ, R7.reuse.H0_H0 ;  /* 0x20000007ff1b7230 */ /* 0x100fe40000004100 */
[----:B------:R-:W-:Y:S01]  /*7d80*/  FMUL.FTZ R15, R34, R31 ;  /* 0x0000001f220f7220 */ /* 0x000fe20000410000 */
[----:B------:R-:W-:Y:S02]  /*7d90*/  HADD2.F32 R7, -RZ, R7.H1_H1 ;  /* 0x30000007ff077230 */ /* 0x000fe40000004100 */
[-C--:B------:R-:W-:Y:S01]  /*7da0*/  FMUL.FTZ R4, R39, R32.reuse ;  /* 0x0000002027047220 */ /* 0x080fe20000410000 */
[----:B------:R-:W-:Y:S01]  /*7db0*/  FMUL.FTZ R6, R41, R11 ;  /* 0x0000000b29067220 */ /* 0x000fe20000410000 */
[C---:B------:R-:W-:Y:S01]  /*7dc0*/  FMUL.FTZ R31, R28.reuse, R31 ;  /* 0x0000001f1c1f7220 */ /* 0x040fe20000410000 */
[----:B------:R-:W-:Y:S01]  /*7dd0*/  FMUL.FTZ R32, R5, R32 ;  /* 0x0000002005207220 */ /* 0x000fe20000410000 */
[----:B------:R-:W-:Y:S01]  /*7de0*/  FMUL.FTZ R14, R37, R11 ;  /* 0x0000000b250e7220 */ /* 0x000fe20000410000 */
[-C--:B------:R-:W-:Y:S01]  /*7df0*/  FFMA.FTZ R15, R28, R26.reuse, -R15 ;  /* 0x0000001a1c0f7223 */ /* 0x080fe2000001080f */
[----:B------:R-:W-:Y:S01]  /*7e00*/  FFMA.FTZ R3, R5, R27, -R4 ;  /* 0x0000001b05037223 */ /* 0x000fe20000010804 */
[----:B------:R-:W-:Y:S01]  /*7e10*/  FFMA.FTZ R12, R37, R7, -R6 ;  /* 0x00000007250c7223 */ /* 0x000fe20000010806 */
[----:B------:R-:W-:Y:S01]  /*7e20*/  FFMA.FTZ R31, R34, R26, R31 ;  /* 0x0000001a221f7223 */ /* 0x000fe2000001001f */
        /* <DEDUP_REMOVED lines=10> */
[----:B------:R2:W-:Y:S04]  /*7ed0*/  STS.128 [R40+0xc400], R4 ;  /* 0x00c4000428007388 */ /* 0x0005e80000000c00 */
[----:B------:R2:W-:Y:S02]  /*7ee0*/  STS.128 [R21+0xc400], R8 ;  /* 0x00c4000815007388 */ /* 0x0005e40000000c00 */
.L_x_13131:
[----:B------:R-:W-:Y:S05]  /*7ef0*/  BSYNC B0 ;  /* 0x0000000000007941 */ /* 0x000fea0003800000 */
.L_x_13120:
[----:B------:R-:W-:Y:S01]  /*7f00*/  @!PT LDS RZ, [RZ] ;  /* 0x00000000fffff984 */ /* 0x000fe20000000800 */
[----:B------:R-:W-:Y:S01]  /*7f10*/  @!PT LDS RZ, [RZ] ;  /* 0x00000000fffff984 */ /* 0x000fe20000000800 */
[----:B------:R-:W-:Y:S01]  /*7f20*/  @!PT LDS RZ, [RZ] ;  /* 0x00000000fffff984 */ /* 0x000fe20000000800 */
[----:B------:R-:W-:Y:S01]  /*7f30*/  @!PT LDS RZ, [RZ] ;  /* 0x00000000fffff984 */ /* 0x000fe20000000800 */
[----:B------:R3:W-:Y:S06]  /*7f40*/  MEMBAR.ALL.CTA ;  /* 0x0000000000007992 */ /* 0x0007ec0000008000 */
[----:B---3--:R-:W3:Y:S01]  /*7f50*/  FENCE.VIEW.ASYNC.S ;  /* 0x00000000000073c6 */ /* 0x008ee20000000000 */
[----:B------:R-:W-:Y:S05]  /*7f60*/  WARPSYNC.ALL ;  /* 0x0000000000007948 */ /* 0x000fea0003800000 */
[----:B---3--:R-:W-:Y:S06]  /*7f70*/  BAR.SYNC.DEFER_BLOCKING 0xd, 0x180 ;  /* 0x0346000000007b1d */ /* 0x008fec0000010000 */
.L_x_13117:
[----:B-1----:R-:W3:Y:S02]  /*7f80*/  LDL R0, [R1+0x14] ;  /* 0x0000140001007983 */ /* 0x002ee40000100800 */
[----:B---3--:R-:W-:-:S13]  /*7f90*/  ISETP.NE.AND P0, PT, R0, 0x3, PT ;  /* 0x000000030000780c */ /* 0x008fda0003f05270 */
[----:B------:R-:W-:Y:S05]  /*7fa0*/  @!P0 BRA `(.L_x_13141) ;  /* 0x0000000000048947 */ /* 0x000fea0003800000 */
[----:B------:R-:W-:Y:S01]  /*7fb0*/  BPT.TRAP 0x1 ;  /* 0x000000040000795c */ /* 0x000fe20000300000 */
.L_x_13141:
[----:B0-2---:R-:W2:Y:S01]  /*7fc0*/  LDL R3, [R1+0x30] ;  /* 0x0000300001037983 */ /* 0x005ea20000100800 */
[----:B------:R-:W-:Y:S01]  /*7fd0*/  IMAD R0, R152, 0x8, R2 ;  /* 0x0000000898007824 */ /* 0x000fe200078e0202 */
[----:B--2---:R-:W-:-:S04]  /*7fe0*/  SHF.L.U32 R5, R3, 0x1f, RZ ;  /* 0x0000001f03057819 */ /* 0x004fc800000006ff */
[----:B------:R0:W1:Y:S01]  /*7ff0*/  SYNCS.PHASECHK.TRANS64.TRYWAIT P1, [R0+URZ+0x30830], R5 ;  /* 0x03083005000075a7 */ /* 0x000062000802017f */
[----:B------:R-:W-:Y:S05]  /*8000*/  @!P0 BRA `(.L_x_13142) ;  /* 0x0000000000048947 */ /* 0x000fea0003800000 */
[----:B------:R-:W-:Y:S01]  /*8010*/  BPT.TRAP 0x1 ;  /* 0x000000040000795c */ /* 0x000fe20000300000 */
.L_x_13142:
[----:B------:R-:W-:Y:S02]  /*8020*/  VIADD R3, R2, 0x12400 ;  /* 0x0001240002037836 */ /* 0x000fe40000000000 */
[----:B------:R-:W-:-:S03]  /*8030*/  IMAD R4, R29, 0x2000, R2 ;  /* 0x000020001d047824 */ /* 0x000fc600078e0202 */
[----:B------:R-:W-:Y:S02]  /*8040*/  SHF.R.U32.HI R3, RZ, 0x4, R3 ;  /* 0x00000004ff037819 */ /* 0x000fe40000011603 */
[----:B------:R2:W-:Y:S02]  /*8050*/  STL [R1+0x74], R4 ;  /* 0x0000740401007387 */ /* 0x0005e40000100800 */
[----:B------:R-:W-:-:S04]  /*8060*/  LOP3.LUT R3, R3, 0x3fff, RZ, 0xc0, !PT ;  /* 0x00003fff03037812 */ /* 0x000fc800078ec0ff */
[----:B------:R-:W-:Y:S02]  /*8070*/  LOP3.LUT R3, R3, 0x10000, RZ, 0xfc, !PT ;  /* 0x0001000003037812 */ /* 0x000fe400078efcff */
[----:B--2---:R-:W-:-:S03]  /*8080*/  IADD3 R4, R4, 0xc400, RZ ;  /* 0x0000c40004047810 */ /* 0x004fc60007ffe0ff */
[----:B------:R2:W-:Y:S01]  /*8090*/  STL [R1+0x7c], R3 ;  /* 0x00007c0301007387 */ /* 0x0005e20000100800 */
[----:B------:R-:W-:-:S04]  /*80a0*/  SHF.R.U32.HI R4, RZ, 0x4, R4 ;  /* 0x00000004ff047819 */ /* 0x000fc80000011604 */
[----:B------:R-:W-:Y:S01]  /*80b0*/  LOP3.LUT R4, R4, 0x3fff, RZ, 0xc0, !PT ;  /* 0x00003fff04047812 */ /* 0x000fe200078ec0ff */
[----:B-1----:R-:W-:Y:S06]  /*80c0*/  @P1 BRA `(.L_x_13143) ;  /* 0x0000000000081947 */ /* 0x002fec0003800000 */
[----:B------:R-:W1:Y:S02]  /*80d0*/  SYNCS.PHASECHK.TRANS64.TRYWAIT P1, [R0+URZ+0x30830], R5 ;  /* 0x03083005000075a7 */ /* 0x000e64000802017f */
[----:B-1----:R-:W-:Y:S05]  /*80e0*/  @!P1 BRA `(.L_x_13144) ;  /* 0x0000010400a49947 */ /* 0x002fea0003800000 */
.L_x_13143:
[----:B--2---:R-:W2:Y:S01]  /*80f0*/  LDL R3, [R1+0x7c] ;  /* 0x00007c0001037983 */ /* 0x004ea20000100800 */
[----:B------:R-:W-:Y:S01]  /*8100*/  LOP3.LUT R8, R4, 0x10000, RZ, 0xfc, !PT ;  /* 0x0001000004087812 */ /* 0x000fe200078efcff */
[----:B01----:R-:W-:Y:S01]  /*8110*/  IMAD.MOV.U32 R5, RZ, RZ, 0x40000040 ;  /* 0x40000040ff057424 */ /* 0x003fe200078e00ff */
[----:B------:R-:W-:Y:S05]  /*8120*/  WARPSYNC.ALL ;  /* 0x0000000000007948 */ /* 0x000fea0003800000 */
[----:B------:R-:W-:Y:S01]  /*8130*/  IMAD.MOV.U32 R9, RZ, RZ, 0x40000040 ;  /* 0x40000040ff097424 */ /* 0x000fe200078e00ff */
[----:B------:R-:W-:Y:S01]  /*8140*/  R2UR UR7, R5 ;  /* 0x00000000050772ca */ /* 0x000fe200000e0000 */
[----:B-----5:R-:W-:Y:S01]  /*8150*/  WARPGROUP.ARRIVE ;  /* 0x00000000000079c5 */ /* 0x020fe20000000000 */
[C---:B------:R-:W-:Y:S01]  /*8160*/  R2UR UR4, R8.reuse ;  /* 0x00000000080472ca */ /* 0x040fe200000e0000 */
[C---:B------:R-:W-:Y:S01]  /*8170*/  VIADD R12, R8.reuse, 0x2 ;  /* 0x00000002080c7836 */ /* 0x040fe20000000000 */
[----:B------:R-:W-:Y:S01]  /*8180*/  R2UR UR5, R9 ;  /* 0x00000000090572ca */ /* 0x000fe200000e0000 */
[----:B------:R-:W-:Y:S01]  /*8190*/  IMAD.MOV.U32 R13, RZ, RZ, 0x40000040 ;  /* 0x40000040ff0d7424 */ /* 0x000fe200078e00ff */
[----:B------:R-:W-:Y:S01]  /*81a0*/  MOV R7, 0x40000040 ;  /* 0x4000004000077802 */ /* 0x000fe20000000f00 */
[----:B------:R-:W-:Y:S01]  /*81b0*/  VIADD R10, R8, 0x4 ;  /* 0x00000004080a7836 */ /* 0x000fe20000000000 */
[----:B------:R-:W-:Y:S01]  /*81c0*/  MOV R5, 0x40000040 ;  /* 0x4000004000057802 */ /* 0x000fe20000000f00 */
[----:B------:R-:W-:Y:S01]  /*81d0*/  IMAD.MOV.U32 R11, RZ, RZ, 0x40000040 ;  /* 0x40000040ff0b7424 */ /* 0x000fe200078e00ff */
[----:B------:R-:W-:Y:S04]  /*81e0*/  STL.64 [R1+0x50], R8 ;  /* 0x0000500801007387 */ /* 0x000fe80000100a00 */
[----:B------:R0:W-:Y:S04]  /*81f0*/  STL.64 [R1+0x68], R12 ;  /* 0x0000680c01007387 */ /* 0x0001e80000100a00 */
[----:B------:R-:W-:Y:S01]  /*8200*/  STL.64 [R1+0x60], R10 ;  /* 0x0000600a01007387 */ /* 0x000fe20000100a00 */
[----:B--2---:R-:W-:-:S04]  /*8210*/  IMAD R4, R152, 0x600, R3 ;  /* 0x0000060098047824 */ /* 0x004fc800078e0203 */
[C---:B------:R-:W-:Y:S01]  /*8220*/  VIADD R6, R4.reuse, 0x2 ;  /* 0x0000000204067836 */ /* 0x040fe20000000000 */
[----:B------:R-:W-:-:S13]  /*8230*/  R2UR UR6, R4 ;  /* 0x00000000040672ca */ /* 0x000fda00000e0000 */
[----:B------:R-:W-:Y:S01]  /*8240*/  HGMMA.64x192x16.F32 R24, gdesc[UR4], RZ, !UPT, gsb0 ;  /* 0x02e00000041879f0 */ /* 0x000fe2000c0008ff */
[----:B------:R-:W-:Y:S01]  /*8250*/  R2UR UR6, R6 ;  /* 0x00000000060672ca */ /* 0x000fe200000e0000 */
[C---:B------:R-:W-:Y:S01]  /*8260*/  VIADD R6, R4.reuse, 0x4 ;  /* 0x0000000404067836 */ /* 0x040fe20000000000 */
[----:B------:R-:W-:Y:S01]  /*8270*/  R2UR UR7, R7 ;  /* 0x00000000070772ca */ /* 0x000fe200000e0000 */
[----:B------:R-:W-:Y:S01]  /*8280*/  VIADD R4, R4, 0x6 ;  /* 0x0000000604047836 */ /* 0x000fe20000000000 */
[----:B------:R-:W-:Y:S02]  /*8290*/  R2UR UR4, R12 ;  /* 0x000000000c0472ca */ /* 0x000fe400000e0000 */
[----:B------:R-:W-:Y:S02]  /*82a0*/  R2UR UR5, R13 ;  /* 0x000000000d0572ca */ /* 0x000fe400000e0000 */
[----:B------:R-:W-:Y:S01]  /*82b0*/  MOV R7, 0x40000040 ;  /* 0x4000004000077802 */ /* 0x000fe20000000f00 */
[----:B------:R-:W-:-:S02]  /*82c0*/  WARPGROUP.DEPBAR.LE gsb0, 0x0 ;  /* 0x00008000000079c5 */ /* 0x000fc40000010000 */
[----:B------:R-:W-:-:S08]  /*82d0*/  WARPGROUP.ARRIVE ;  /* 0x00000000000079c5 */ /* 0x000fd00000000000 */
[----:B------:R-:W-:Y:S01]  /*82e0*/  HGMMA.64x192x16.F32 R24, gdesc[UR4], R24, gsb0 ;  /* 0x02e00000041879f0 */ /* 0x000fe20008000818 */
[----:B------:R-:W-:Y:S01]  /*82f0*/  R2UR UR6, R6 ;  /* 0x00000000060672ca */ /* 0x000fe200000e0000 */
[----:B------:R-:W-:Y:S01]  /*8300*/  VIADD R6, R8, 0x6 ;  /* 0x0000000608067836 */ /* 0x000fe20000000000 */
[----:B------:R-:W-:Y:S01]  /*8310*/  R2UR UR7, R7 ;  /* 0x00000000070772ca */ /* 0x000fe200000e0000 */
[----:B------:R-:W-:Y:S01]  /*8320*/  IMAD.MOV.U32 R7, RZ, RZ, 0x40000040 ;  /* 0x40000040ff077424 */ /* 0x000fe200078e00ff */
[----:B------:R-:W-:Y:S02]  /*8330*/  R2UR UR4, R10 ;  /* 0x000000000a0472ca */ /* 0x000fe400000e0000 */
[----:B------:R-:W-:Y:S02]  /*8340*/  R2UR UR5, R11 ;  /* 0x000000000b0572ca */ /* 0x000fe400000e0000 */
[----:B------:R1:W-:Y:S01]  /*8350*/  STL.64 [R1+0x58], R6 ;  /* 0x0000580601007387 */ /* 0x0003e20000100a00 */
[----:B------:R-:W-:-:S02]  /*8360*/  WARPGROUP.DEPBAR.LE gsb0, 0x0 ;  /* 0x00008000000079c5 */ /* 0x000fc40000010000 */
[----:B------:R-:W-:-:S08]  /*8370*/  WARPGROUP.ARRIVE ;  /* 0x00000000000079c5 */ /* 0x000fd00000000000 */
[----:B------:R-:W-:Y:S01]  /*8380*/  HGMMA.64x192x16.F32 R24, gdesc[UR4], R24, gsb0 ;  /* 0x02e00000041879f0 */ /* 0x000fe20008000818 */
[----:B------:R-:W-:Y:S02]  /*8390*/  R2UR UR7, R5 ;  /* 0x00000000050772ca */ /* 0x000fe400000e0000 */
[----:B------:R-:W2:Y:S01]  /*83a0*/  LDL R5, [R1+0xa8] ;  /* 0x0000a80001057983 */ /* 0x000ea20000100800 */
[----:B------:R-:W-:Y:S02]  /*83b0*/  R2UR UR6, R4 ;  /* 0x00000000040672ca */ /* 0x000fe400000e0000 */
[----:B------:R-:W-:Y:S02]  /*83c0*/  R2UR UR4, R6 ;  /* 0x00000000060472ca */ /* 0x000fe400000e0000 */
[----:B------:R-:W-:Y:S01]  /*83d0*/  R2UR UR5, R7 ;  /* 0x00000000070572ca */ /* 0x000fe200000e0000 */
[----:B------:R-:W-:Y:S02]  /*83e0*/  WARPGROUP.DEPBAR.LE gsb0, 0x0 ;  /* 0x00008000000079c5 */ /* 0x000fe40000010000 */
[----:B------:R-:W-:-:S10]  /*83f0*/  WARPGROUP.ARRIVE ;  /* 0x00000000000079c5 */ /* 0x000fd40000000000 */
[----:B------:R-:W-:Y:S01]  /*8400*/  HGMMA.64x192x16.F32 R24, gdesc[UR4], R24, gsb0 ;  /* 0x02e00000041879f0 */ /* 0x000fe20008000818 */
[----:B------:R-:W-:Y:S01]  /*8410*/  ULDC UR4, c[0x0][0x9d8] ;  /* 0x0002760000047ab9 */ /* 0x000fe20000000800 */
[----:B------:R-:W-:Y:S01]  /*8420*/  ULDC UR5, c[0x0][0x988] ;  /* 0x0002620000057ab9 */ /* 0x000fe20000000800 */
[----:B------:R-:W-:Y:S02]  /*8430*/  WARPGROUP.DEPBAR.LE gsb0, 0x0 ;  /* 0x00008000000079c5 */ /* 0x000fe40000010000 */
[----:B------:R-:W-:Y:S01]  /*8440*/  FMUL.FTZ R126, R24, UR4 ;  /* 0x00000004187e7c20 */ /* 0x000fe20008410000 */
[----:B0-----:R-:W-:Y:S01]  /*8450*/  FMUL.FTZ R12, R26, UR4 ;  /* 0x000000041a0c7c20 */ /* 0x001fe20008410000 */
[----:B------:R-:W-:Y:S01]  /*8460*/  FMUL.FTZ R124, R25, UR4 ;  /* 0x00000004197c7c20 */ /* 0x000fe20008410000 */
[----:B------:R-:W-:Y:S01]  /*8470*/  FMUL.FTZ R120, R33, UR4 ;  /* 0x0000000421787c20 */ /* 0x000fe20008410000 */
[----:B------:R-:W-:Y:S01]  /*8480*/  FMUL.FTZ R25, R35, UR4 ;  /* 0x0000000423197c20 */ /* 0x000fe20008410000 */
[----:B-1----:R-:W-:Y:S01]  /*8490*/  FMUL.FTZ R7, R48, UR4 ;  /* 0x0000000430077c20 */ /* 0x002fe20008410000 */
[----:B------:R-:W-:Y:S01]  /*84a0*/  MUFU.TANH R126, R126 ;  /* 0x0000007e007e7308 */ /* 0x000fe20000002400 */
[----:B------:R-:W-:Y:S01]  /*84b0*/  FMUL.FTZ R48, R51, UR4 ;  /* 0x0000000433307c20 */ /* 0x000fe20008410000 */
[----:B------:R-:W-:Y:S01]  /*84c0*/  FMUL.FTZ R51, R55, UR4 ;  /* 0x0000000437337c20 */ /* 0x000fe20008410000 */
[----:B------:R-:W-:Y:S01]  /*84d0*/  FMUL.FTZ R122, R29, UR4 ;  /* 0x000000041d7a7c20 */ /* 0x000fe20008410000 */
[----:B------:R-:W-:Y:S01]  /*84e0*/  FMUL.FTZ R15, R31, UR4 ;  /* 0x000000041f0f7c20 */ /* 0x000fe20008410000 */
[----:B------:R-:W-:-:S03]  /*84f0*/  FMUL.FTZ R55, R66, UR4 ;  /* 0x0000000442377c20 */ /* 0x000fc60008410000 */
[----:B------:R-:W0:Y:S01]  /*8500*/  MUFU.TANH R12, R12 ;  /* 0x0000000c000c7308 */ /* 0x000e220000002400 */
[----:B------:R-:W-:Y:S01]  /*8510*/  FMUL.FTZ R4, R44, UR4 ;  /* 0x000000042c047c20 */ /* 0x000fe20008410000 */
[----:B--2---:R-:W-:Y:S02]  /*8520*/  IMAD.IADD R66, R5, 0x1, R127 ;  /* 0x0000000105427824 */ /* 0x004fe400078e027f */
[----:B------:R-:W-:Y:S01]  /*8530*/  FMUL.FTZ R125, R28, UR4 ;  /* 0x000000041c7d7c20 */ /* 0x000fe20008410000 */
[----:B------:R-:W-:-:S03]  /*8540*/  FMUL.FTZ R3, R40, UR4 ;  /* 0x0000000428037c20 */ /* 0x000fc60008410000 */
[----:B------:R-:W-:Y:S01]  /*8550*/  MUFU.TANH R120, R120 ;  /* 0x0000007800787308 */ /* 0x000fe20000002400 */
[----:B------:R-:W-:-:S07]  /*8560*/  IMAD R5, R155, -0xc0, R66 ;  /* 0xffffff409b057824 */ /* 0x000fce00078e0242 */
[----:B------:R-:W1:Y:S01]  /*8570*/  MUFU.TANH R25, R25 ;  /* 0x0000001900197308 */ /* 0x000e620000002400 */
[----:B------:R-:W-:Y:S01]  /*8580*/  FMUL.FTZ R123, R32, UR4 ;  /* 0x00000004207b7c20 */ /* 0x000fe20008410000 */
[----:B------:R-:W-:-:S06]  /*8590*/  ISETP.GT.AND P3, PT, R5, RZ, PT ;  /* 0x000000ff0500720c */ /* 0x000fcc0003f64270 */
[----:B------:R-:W2:Y:S01]  /*85a0*/  MUFU.TANH R124, R124 ;  /* 0x0000007c007c7308 */ /* 0x000ea20000002400 */
[----:B------:R-:W-:-:S07]  /*85b0*/  FMUL.FTZ R13, R27, UR4 ;  /* 0x000000041b0d7c20 */ /* 0x000fce0008410000 */
[----:B------:R-:W-:Y:S08]  /*85c0*/  MUFU.TANH R122, R122 ;  /* 0x0000007a007a7308 */ /* 0x000ff00000002400 */
[----:B------:R-:W3:Y:S01]  /*85d0*/  MUFU.TANH R15, R15 ;  /* 0x0000000f000f7308 */ /* 0x000ee20000002400 */
[----:B0-----:R-:W-:-:S07]  /*85e0*/  FSEL R12, R12, -INF , P3 ;  /* 0xff8000000c0c7808 */ /* 0x001fce0001800000 */
[----:B------:R-:W0:Y:S01]  /*85f0*/  MUFU.TANH R4, R4 ;  /* 0x0000000400047308 */ /* 0x000e220000002400 */
[----:B------:R-:W-:-:S07]  /*8600*/  FSEL R126, R126, -INF , P3 ;  /* 0xff8000007e7e7808 */ /* 0x000fce0001800000 */
[----:B------:R-:W4:Y:S01]  /*8610*/  MUFU.TANH R125, R125 ;  /* 0x0000007d007d7308 */ /* 0x000f220000002400 */
[----:B------:R-:W-:Y:S01]  /*8620*/  ISETP.GT.AND P3, PT, R5, 0x11, PT ;  /* 0x000000110500780c */ /* 0x000fe20003f64270 */
[----:B------:R-:W-:-:S06]  /*8630*/  FMUL.FTZ R14, R30, UR4 ;  /* 0x000000041e0e7c20 */ /* 0x000fcc0008410000 */
[----:B------:R-:W4:Y:S01]  /*8640*/  MUFU.TANH R3, R3 ;  /* 0x0000000300037308 */ /* 0x000f220000002400 */
[C---:B------:R-:W-:Y:S01]  /*8650*/  ISETP.GT.AND P4, PT, R5.reuse, 0x1, PT ;  /* 0x000000010500780c */ /* 0x040fe20003f84270 */
[----:B------:R-:W-:Y:S01]  /*8660*/  FMUL.FTZ R121, R36, UR4 ;  /* 0x0000000424797c20 */ /* 0x000fe20008410000 */
[----:B------:R-:W-:Y:S01]  /*8670*/  ISETP.GT.AND P1, PT, R5, 0x9, PT ;  /* 0x000000090500780c */ /* 0x000fe20003f24270 */
[----:B------:R-:W-:Y:S01]  /*8680*/  FMUL.FTZ R30, R46, UR4 ;  /* 0x000000042e1e7c20 */ /* 0x000fe20008410000 */
[----:B-1----:R-:W-:-:S03]  /*8690*/  FSEL R25, R25, -INF , P3 ;  /* 0xff80000019197808 */ /* 0x002fc60001800000 */
[----:B------:R-:W1:Y:S01]  /*86a0*/  MUFU.TANH R123, R123 ;  /* 0x0000007b007b7308 */ /* 0x000e620000002400 */
[----:B------:R-:W-:Y:S01]  /*86b0*/  FSEL R120, R120, -INF , P3 ;  /* 0xff80000078787808 */ /* 0x000fe20001800000 */
[----:B------:R-:W-:Y:S01]  /*86c0*/  FMUL.FTZ R46, R68, UR4 ;  /* 0x00000004442e7c20 */ /* 0x000fe20008410000 */
[----:B------:R-:W-:Y:S01]  /*86d0*/  ISETP.GT.AND P3, PT, R5, 0x28, PT ;  /* 0x000000280500780c */ /* 0x000fe20003f64270 */
[----:B------:R-:W-:Y:S01]  /*86e0*/  FMUL.FTZ R6, R37, UR4 ;  /* 0x0000000425067c20 */ /* 0x000fe20008410000 */
[----:B------:R-:W-:-:S03]  /*86f0*/  ISETP.GT.AND P5, PT, R5, 0x8, PT ;  /* 0x000000080500780c */ /* 0x000fc60003fa4270 */
[----:B------:R-:W1:Y:S01]  /*8700*/  MUFU.TANH R13, R13 ;  /* 0x0000000d000d7308 */ /* 0x000e620000002400 */
[----:B--2---:R-:W-:Y:S01]  /*8710*/  FSEL R124, R124, -INF , P4 ;  /* 0xff8000007c7c7808 */ /* 0x004fe20002000000 */
[----:B------:R-:W-:Y:S01]  /*8720*/  FMUL.FTZ R68, R79, UR4 ;  /* 0x000000044f447c20 */ /* 0x000fe20008410000 */
[----:B------:R-:W-:Y:S01]  /*8730*/  FMUL.FTZ R79, R91, UR4 ;  /* 0x000000045b4f7c20 */ /* 0x000fe20008410000 */
[----:B---3--:R-:W-:Y:S02]  /*8740*/  FSEL R15, R15, -INF , P1 ;  /* 0xff8000000f0f7808 */ /* 0x008fe40000800000 */
[----:B------:R-:W-:Y:S02]  /*8750*/  FSEL R122, R122, -INF , P1 ;  /* 0xff8000007a7a7808 */ /* 0x000fe40000800000 */
[----:B------:R-:W2:Y:S01]  /*8760*/  MUFU.TANH R14, R14 ;  /* 0x0000000e000e7308 */ /* 0x000ea20000002400 */
[----:B------:R-:W-:Y:S01]  /*8770*/  ISETP.GT.AND P1, PT, R5, 0x20, PT ;  /* 0x000000200500780c */ /* 0x000fe20003f24270 */
[----:B------:R-:W-:Y:S01]  /*8780*/  FMUL.FTZ R24, R34, UR4 ;  /* 0x0000000422187c20 */ /* 0x000fe20008410000 */
[----:B0-----:R-:W-:-:S02]  /*8790*/  FSEL R91, R4, -INF , P3 ;  /* 0xff800000045b7808 */ /* 0x001fc40001800000 */
[----:B----4-:R-:W-:Y:S02]  /*87a0*/  FSEL R125, R125, -INF , P5 ;  /* 0xff8000007d7d7808 */ /* 0x010fe40002800000 */
[----:B------:R-:W-:Y:S01]  /*87b0*/  FMNMX.FTZ R4, R126, R124, !PT ;  /* 0x0000007c7e047209 */ /* 0x000fe20007810000 */
[----:B------:R-:W0:Y:S01]  /*87c0*/  MUFU.TANH R121, R121 ;  /* 0x0000007900797308 */ /* 0x000e220000002400 */
[----:B------:R-:W-:Y:S01]  /*87d0*/  FMUL.FTZ R35, R93, UR4 ;  /* 0x000000045d237c20 */ /* 0x000fe20008410000 */
[----:B------:R-:W-:Y:S01]  /*87e0*/  FSEL R93, R3, -INF , P1 ;  /* 0xff800000035d7808 */ /* 0x000fe20000800000 */
[----:B------:R-:W-:Y:S01]  /*87f0*/  FMUL.FTZ R8, R41, UR4 ;  /* 0x0000000429087c20 */ /* 0x000fe20008410000 */
[----:B------:R-:W-:Y:S02]  /*8800*/  ISETP.GT.AND P2, PT, R5, 0x10, PT ;  /* 0x000000100500780c */ /* 0x000fe40003f44270 */
[----:B------:R-:W-:Y:S02]  /*8810*/  FMNMX.FTZ R3, R125, R4, !PT ;  /* 0x000000047d037209 */ /* 0x000fe40007810000 */
[----:B------:R-:W3:Y:S01]  /*8820*/  MUFU.TANH R6, R6 ;  /* 0x0000000600067308 */ /* 0x000ee20000002400 */
[----:B------:R-:W-:Y:S01]  /*8830*/  FMUL.FTZ R26, R38, UR4 ;  /* 0x00000004261a7c20 */ /* 0x000fe20008410000 */
[----:B-1----:R-:W-:-:S02]  /*8840*/  FSEL R123, R123, -INF , P2 ;  /* 0xff8000007b7b7808 */ /* 0x002fc40001000000 */
[----:B------:R-:W-:-:S04]  /*8850*/  FMNMX.FTZ R4, R122, R3, !PT ;  /* 0x000000037a047209 */ /* 0x000fc80007810000 */
[----:B------:R-:W1:Y:S01]  /*8860*/  MUFU.TANH R24, R24 ;  /* 0x0000001800187308 */ /* 0x000e620000002400 */
[----:B------:R-:W-:Y:S01]  /*8870*/  FSEL R13, R13, -INF , P4 ;  /* 0xff8000000d0d7808 */ /* 0x000fe20002000000 */
[----:B------:R-:W-:Y:S01]  /*8880*/  FMUL.FTZ R27, R39, UR4 ;  /* 0x00000004271b7c20 */ /* 0x000fe20008410000 */
[----:B------:R-:W-:Y:S01]  /*8890*/  ISETP.GT.AND P4, PT, R5, 0x18, PT ;  /* 0x000000180500780c */ /* 0x000fe20003f84270 */
[----:B------:R-:W-:Y:S01]  /*88a0*/  FMUL.FTZ R10, R45, UR4 ;  /* 0x000000042d0a7c20 */ /* 0x000fe20008410000 */
[----:B------:R-:W-:-:S03]  /*88b0*/  FMNMX.FTZ R3, R123, R4, !PT ;  /* 0x000000047b037209 */ /* 0x000fc60007810000 */
[----:B------:R-:W4:Y:S01]  /*88c0*/  MUFU.TANH R8, R8 ;  /* 0x0000000800087308 */ /* 0x000f220000002400 */
[----:B--2---:R-:W-:Y:S01]  /*88d0*/  FSEL R14, R14, -INF , P5 ;  /* 0xff8000000e0e7808 */ /* 0x004fe20002800000 */
[----:B------:R-:W-:Y:S01]  /*88e0*/  FMUL.FTZ R28, R42, UR4 ;  /* 0x000000042a1c7c20 */ /* 0x000fe20008410000 */
[----:B------:R-:W-:Y:S02]  /*88f0*/  ISETP.GT.AND P5, PT, R5, 0x19, PT ;  /* 0x000000190500780c */ /* 0x000fe40003fa4270 */
[----:B0-----:R-:W-:-:S03]  /*8900*/  FSEL R121, R121, -INF , P4 ;  /* 0xff80000079797808 */ /* 0x001fc60002000000 */
[----:B------:R-:W0:Y:S01]  /*8910*/  MUFU.TANH R26, R26 ;  /* 0x0000001a001a7308 */ /* 0x000e220000002400 */
[----:B------:R-:W-:Y:S01]  /*8920*/  FMNMX.FTZ R4, R120, R3, !PT ;  /* 0x0000000378047209 */ /* 0x000fe20007810000 */
[----:B------:R-:W-:Y:S01]  /*8930*/  FMUL.FTZ R33, R92, UR4 ;  /* 0x000000045c217c20 */ /* 0x000fe20008410000 */
[----:B------:R-:W-:Y:S01]  /*8940*/  FMUL.FTZ R29, R43, UR4 ;  /* 0x000000042b1d7c20 */ /* 0x000fe20008410000 */
[----:B---3--:R-:W-:Y:S01]  /*8950*/  FSEL R92, R6, -INF , P5 ;  /* 0xff800000065c7808 */ /* 0x008fe20002800000 */
[----:B------:R-:W-:Y:S01]  /*8960*/  FMUL.FTZ R32, R49, UR4 ;  /* 0x0000000431207c20 */ /* 0x000fe20008410000 */
[----:B------:R-:W-:Y:S02]  /*8970*/  FMNMX.FTZ R3, R121, R4, !PT ;  /* 0x0000000479037209 */ /* 0x000fe40007810000 */
[----:B------:R-:W2:Y:S01]  /*8980*/  MUFU.TANH R27, R27 ;  /* 0x0000001b001b7308 */ /* 0x000ea20000002400 */
[----:B-1----:R-:W-:Y:S01]  /*8990*/  FSEL R24, R24, -INF , P2 ;  /* 0xff80000018187808 */ /* 0x002fe20001000000 */
[----:B------:R-:W-:Y:S01]  /*89a0*/  FMUL.FTZ R9, R52, UR4 ;  /* 0x0000000434097c20 */ /* 0x000fe20008410000 */
[----:B------:R-:W-:-:S05]  /*89b0*/  ISETP.GT.AND P2, PT, R5, 0x21, PT ;  /* 0x000000210500780c */ /* 0x000fca0003f44270 */
[----:B------:R-:W1:Y:S01]  /*89c0*/  MUFU.TANH R10, R10 ;  /* 0x0000000a000a7308 */ /* 0x000e620000002400 */
[----:B------:R-:W-:Y:S01]  /*89d0*/  FMNMX.FTZ R4, R92, R3, !PT ;  /* 0x000000035c047209 */ /* 0x000fe20007810000 */
[----:B------:R-:W-:Y:S01]  /*89e0*/  FMUL.FTZ R52, R58, UR4 ;  /* 0x000000043a347c20 */ /* 0x000fe20008410000 */
[----:B------:R-:W-:-:S05]  /*89f0*/  FMUL.FTZ R58, R67, UR4 ;  /* 0x00000004433a7c20 */ /* 0x000fca0008410000 */
[----:B------:R-:W3:Y:S01]  /*8a00*/  MUFU.TANH R28, R28 ;  /* 0x0000001c001c7308 */ /* 0x000ee20000002400 */
[----:B------:R-:W-:Y:S01]  /*8a10*/  FMUL.FTZ R67, R82, UR4 ;  /* 0x0000000452437c20 */ /* 0x000fe20008410000 */
[----:B------:R-:W-:Y:S01]  /*8a20*/  FMUL.FTZ R31, R47, UR4 ;  /* 0x000000042f1f7c20 */ /* 0x000fe20008410000 */
[----:B----4-:R-:W-:-:S05]  /*8a30*/  FSEL R82, R8, -INF , P2 ;  /* 0xff80000008527808 */ /* 0x010fca0001000000 */
[----:B------:R-:W4:Y:S01]  /*8a40*/  MUFU.TANH R7, R7 ;  /* 0x0000000700077308 */ /* 0x000f220000002400 */
[----:B------:R-:W-:Y:S01]  /*8a50*/  FMNMX.FTZ R3, R93, R4, !PT ;  /* 0x000000045d037209 */ /* 0x000fe20007810000 */
[----:B------:R-:W-:Y:S01]  /*8a60*/  FMUL.FTZ R34, R53, UR4 ;  /* 0x0000000435227c20 */ /* 0x000fe20008410000 */
[----:B0-----:R-:W-:-:S05]  /*8a70*/  FSEL R26, R26, -INF , P4 ;  /* 0xff8000001a1a7808 */ /* 0x001fca0002000000 */
[----:B------:R-:W0:Y:S01]  /*8a80*/  MUFU.TANH R29, R29 ;  /* 0x0000001d001d7308 */ /* 0x000e220000002400 */
[----:B------:R-:W-:Y:S01]  /*8a90*/  FMUL.FTZ R49, R50, UR4 ;  /* 0x0000000432317c20 */ /* 0x000fe20008410000 */
[----:B------:R-:W-:-:S06]  /*8aa0*/  ISETP.GT.AND P4, PT, R5, 0x29, PT ;  /* 0x000000290500780c */ /* 0x000fcc0003f84270 */
[----:B------:R-:W0:Y:S01]  /*8ab0*/  MUFU.TANH R32, R32 ;  /* 0x0000002000207308 */ /* 0x000e220000002400 */
[----:B------:R-:W-:Y:S01]  /*8ac0*/  FMNMX.FTZ R4, R82, R3, !PT ;  /* 0x0000000352047209 */ /* 0x000fe20007810000 */
[----:B------:R-:W-:Y:S01]  /*8ad0*/  FMUL.FTZ R20, R56, UR4 ;  /* 0x0000000438147c20 */ /* 0x000fe20008410000 */
[----:B------:R-:W-:Y:S01]  /*8ae0*/  FMUL.FTZ R37, R61, UR4 ;  /* 0x000000043d257c20 */ /* 0x000fe20008410000 */
[----:B------:R-:W-:-:S04]  /*8af0*/  FMUL.FTZ R61, R64, UR4 ;  /* 0x00000004403d7c20 */ /* 0x000fc80008410000 */
[----:B------:R-:W0:Y:S01]  /*8b00*/  MUFU.TANH R30, R30 ;  /* 0x0000001e001e7308 */ /* 0x000e220000002400 */
[----:B------:R-:W-:Y:S01]  /*8b10*/  FMUL.FTZ R64, R78, UR4 ;  /* 0x000000044e407c20 */ /* 0x000fe20008410000 */
[----:B--2---:R-:W-:-:S06]  /*8b20*/  FSEL R27, R27, -INF , P5 ;  /* 0xff8000001b1b7808 */ /* 0x004fcc0002800000 */
[----:B------:R-:W2:Y:S01]  /*8b30*/  MUFU.TANH R9, R9 ;  /* 0x0000000900097308 */ /* 0x000ea20000002400 */
[----:B------:R-:W-:Y:S01]  /*8b40*/  ISETP.GT.AND P5, PT, R5, 0x30, PT ;  /* 0x000000300500780c */ /* 0x000fe20003fa4270 */
[----:B------:R-:W-:Y:S01]  /*8b50*/  FMUL.FTZ R36, R57, UR4 ;  /* 0x0000000439247c20 */ /* 0x000fe20008410000 */
[----:B-1----:R-:W-:Y:S02]  /*8b60*/  FSEL R78, R10, -INF , P4 ;  /* 0xff8000000a4e7808 */ /* 0x002fe40002000000 */
[----:B------:R-:W-:-:S03]  /*8b70*/  FMNMX.FTZ R3, R91, R4, !PT ;  /* 0x000000045b037209 */ /* 0x000fc60007810000 */
[----:B------:R-:W1:Y:S01]  /*8b80*/  MUFU.TANH R31, R31 ;  /* 0x0000001f001f7308 */ /* 0x000e620000002400 */
[----:B------:R-:W-:Y:S01]  /*8b90*/  FMUL.FTZ R41, R81, UR4 ;  /* 0x0000000451297c20 */ /* 0x000fe20008410000 */
[----:B---3--:R-:W-:Y:S01]  /*8ba0*/  FSEL R28, R28, -INF , P1 ;  /* 0xff8000001c1c7808 */ /* 0x008fe20000800000 */
[----:B------:R-:W-:-:S05]  /*8bb0*/  FMUL.FTZ R50, R54, UR4 ;  /* 0x0000000436327c20 */ /* 0x000fca0008410000 */
[----:B------:R-:W3:Y:S01]  /*8bc0*/  MUFU.TANH R34, R34 ;  /* 0x0000002200227308 */ /* 0x000ee20000002400 */
[----:B------:R-:W-:Y:S01]  /*8bd0*/  FMUL.FTZ R11, R60, UR4 ;  /* 0x000000043c0b7c20 */ /* 0x000fe20008410000 */
[----:B------:R-:W-:Y:S02]  /*8be0*/  ISETP.GT.AND P1, PT, R5, 0x31, PT ;  /* 0x000000310500780c */ /* 0x000fe40003f24270 */
[----:B----4-:R-:W-:Y:S02]  /*8bf0*/  FSEL R81, R7, -INF , P5 ;  /* 0xff80000007517808 */ /* 0x010fe40002800000 */
[----:B------:R-:W-:Y:S02]  /*8c00*/  FMNMX.FTZ R4, R78, R3, !PT ;  /* 0x000000034e047209 */ /* 0x000fe40007810000 */
[----:B------:R-:W4:Y:S01]  /*8c10*/  MUFU.TANH R49, R49 ;  /* 0x0000003100317308 */ /* 0x000f220000002400 */
[----:B------:R-:W-:Y:S01]  /*8c20*/  FMUL.FTZ R60, R74, UR4 ;  /* 0x000000044a3c7c20 */ /* 0x000fe20008410000 */
[----:B0-----:R-:W-:-:S06]  /*8c30*/  FSEL R29, R29, -INF , P2 ;  /* 0xff8000001d1d7808 */ /* 0x001fcc0001000000 */
[----:B------:R-:W0:Y:S01]  /*8c40*/  MUFU.TANH R20, R20 ;  /* 0x0000001400147308 */ /* 0x000e220000002400 */
[----:B------:R-:W-:Y:S02]  /*8c50*/  ISETP.GT.AND P2, PT, R5, 0x38, PT ;  /* 0x000000380500780c */ /* 0x000fe40003f44270 */
[----:B------:R-:W-:Y:S02]  /*8c60*/  FSEL R74, R32, -INF , P1 ;  /* 0xff800000204a7808 */ /* 0x000fe40000800000 */
[----:B------:R-:W-:-:S03]  /*8c70*/  FMNMX.FTZ R7, R81, R4, !PT ;  /* 0x0000000451077209 */ /* 0x000fc60007810000 */
[----:B------:R-:W0:Y:S01]  /*8c80*/  MUFU.TANH R48, R48 ;  /* 0x0000003000307308 */ /* 0x000e220000002400 */
[----:B------:R-:W-:Y:S01]  /*8c90*/  FMUL.FTZ R43, R77, UR4 ;  /* 0x000000044d2b7c20 */ /* 0x000fe20008410000 */
[----:B------:R-:W-:-:S06]  /*8ca0*/  FSEL R30, R30, -INF , P3 ;  /* 0xff8000001e1e7808 */ /* 0x000fcc0001800000 */
[----:B------:R-:W0:Y:S01]  /*8cb0*/  MUFU.TANH R36, R36 ;  /* 0x0000002400247308 */ /* 0x000e220000002400 */
[----:B------:R-:W-:Y:S02]  /*8cc0*/  ISETP.GT.AND P3, PT, R5, 0x39, PT ;  /* 0x000000390500780c */ /* 0x000fe40003f64270 */
[----:B--2---:R-:W-:Y:S02]  /*8cd0*/  FSEL R77, R9, -INF , P2 ;  /* 0xff800000094d7808 */ /* 0x004fe40001000000 */
[----:B------:R-:W-:-:S03]  /*8ce0*/  FMNMX.FTZ R4, R74, R7, !PT ;  /* 0x000000074a047209 */ /* 0x000fc60007810000 */
[----:B------:R-:W2:Y:S01]  /*8cf0*/  MUFU.TANH R50, R50 ;  /* 0x0000003200327308 */ /* 0x000ea20000002400 */
[----:B------:R-:W-:Y:S01]  /*8d00*/  FMUL.FTZ R47, R69, UR4 ;  /* 0x00000004452f7c20 */ /* 0x000fe20008410000 */
[----:B-1----:R-:W-:-:S06]  /*8d10*/  FSEL R31, R31, -INF , P4 ;  /* 0xff8000001f1f7808 */ /* 0x002fcc0002000000 */
[----:B------:R-:W1:Y:S01]  /*8d20*/  MUFU.TANH R11, R11 ;  /* 0x0000000b000b7308 */ /* 0x000e620000002400 */
[----:B------:R-:W-:Y:S01]  /*8d30*/  FMUL.FTZ R53, R59, UR4 ;  /* 0x000000043b357c20 */ /* 0x000fe20008410000 */
[----:B------:R-:W-:Y:S01]  /*8d40*/  FMUL.FTZ R54, R62, UR4 ;  /* 0x000000043e367c20 */ /* 0x000fe20008410000 */
[----:B------:R-:W-:Y:S01]  /*8d50*/  ISETP.GT.AND P4, PT, R5, 0x40, PT ;  /* 0x000000400500780c */ /* 0x000fe20003f84270 */
[----:B------:R-:W-:Y:S01]  /*8d60*/  FMUL.FTZ R62, R65, UR4 ;  /* 0x00000004413e7c20 */ /* 0x000fe20008410000 */
[----:B---3--:R-:W-:-:S03]  /*8d70*/  FSEL R69, R34, -INF , P3 ;  /* 0xff80000022457808 */ /* 0x008fc60001800000 */
[----:B------:R-:W3:Y:S01]  /*8d80*/  MUFU.TANH R51, R51 ;  /* 0x0000003300337308 */ /* 0x000ee20000002400 */
[----:B------:R-:W-:Y:S01]  /*8d90*/  FMNMX.FTZ R4, R77, R4, !PT ;  /* 0x000000044d047209 */ /* 0x000fe20007810000 */
[----:B------:R-:W-:Y:S01]  /*8da0*/  FMUL.FTZ R45, R73, UR4 ;  /* 0x00000004492d7c20 */ /* 0x000fe20008410000 */
[----:B----4-:R-:W-:-:S05]  /*8db0*/  FSEL R49, R49, -INF , P5 ;  /* 0xff80000031317808 */ /* 0x010fca0002800000 */
[----:B------:R-:W4:Y:S01]  /*8dc0*/  MUFU.TANH R37, R37 ;  /* 0x0000002500257308 */ /* 0x000f220000002400 */
[----:B------:R-:W-:Y:S02]  /*8dd0*/  ISETP.GT.AND P5, PT, R5, 0x41, PT ;  /* 0x000000410500780c */ /* 0x000fe40003fa4270 */
[----:B0-----:R-:W-:Y:S02]  /*8de0*/  FSEL R73, R20, -INF , P4 ;  /* 0xff80000014497808 */ /* 0x001fe40002000000 */
[----:B------:R-:W-:-:S03]  /*8df0*/  FMNMX.FTZ R4, R69, R4, !PT ;  /* 0x0000000445047209 */ /* 0x000fc60007810000 */
[----:B------:R-:W0:Y:S01]  /*8e00*/  MUFU.TANH R52, R52 ;  /* 0x0000003400347308 */ /* 0x000e220000002400 */
[----:B------:R-:W-:Y:S01]  /*8e10*/  FSEL R48, R48, -INF , P1 ;  /* 0xff80000030307808 */ /* 0x000fe20000800000 */
[----:B------:R-:W-:Y:S01]  /*8e20*/  FMUL.FTZ R56, R63, UR4 ;  /* 0x000000043f387c20 */ /* 0x000fe20008410000 */
[----:B------:R-:W-:-:S05]  /*8e30*/  ISETP.GT.AND P1, PT, R5, 0x48, PT ;  /* 0x000000480500780c */ /* 0x000fca0003f24270 */
[----:B------:R-:W0:Y:S01]  /*8e40*/  MUFU.TANH R61, R61 ;  /* 0x0000003d003d7308 */ /* 0x000e220000002400 */
[----:B------:R-:W-:Y:S02]  /*8e50*/  FSEL R65, R36, -INF , P5 ;  /* 0xff80000024417808 */ /* 0x000fe40002800000 */
[----:B------:R-:W-:-:S05]  /*8e60*/  FMNMX.FTZ R4, R73, R4, !PT ;  /* 0x0000000449047209 */ /* 0x000fca0007810000 */
[----:B------:R-:W0:Y:S01]  /*8e70*/  MUFU.TANH R53, R53 ;  /* 0x0000003500357308 */ /* 0x000e220000002400 */
[----:B--2---:R-:W-:Y:S02]  /*8e80*/  FSEL R50, R50, -INF , P2 ;  /* 0xff80000032327808 */ /* 0x004fe40001000000 */
[----:B-1----:R-:W-:-:S05]  /*8e90*/  FSEL R66, R11, -INF , P1 ;  /* 0xff8000000b427808 */ /* 0x002fca0000800000 */
[----:B------:R-:W1:Y:S01]  /*8ea0*/  MUFU.TANH R62, R62 ;  /* 0x0000003e003e7308 */ /* 0x000e620000002400 */
[----:B------:R-:W-:Y:S01]  /*8eb0*/  ISETP.GT.AND P2, PT, R5, 0x49, PT ;  /* 0x000000490500780c */ /* 0x000fe20003f44270 */
[----:B------:R-:W-:Y:S01]  /*8ec0*/  FMUL.FTZ R44, R72, UR4 ;  /* 0x00000004482c7c20 */ /* 0x000fe20008410000 */
[----:B------:R-:W-:-:S05]  /*8ed0*/  FMNMX.FTZ R11, R65, R4, !PT ;  /* 0x00000004410b7209 */ /* 0x000fca0007810000 */
[----:B------:R-:W2:Y:S01]  /*8ee0*/  MUFU.TANH R54, R54 ;  /* 0x0000003600367308 */ /* 0x000ea20000002400 */
[----:B------:R-:W-:Y:S01]  /*8ef0*/  FMUL.FTZ R57, R70, UR4 ;  /* 0x0000000446397c20 */ /* 0x000fe20008410000 */
[----:B---3--:R-:W-:-:S06]  /*8f00*/  FSEL R51, R51, -INF , P3 ;  /* 0xff80000033337808 */ /* 0x008fcc0001800000 */
[----:B------:R-:W3:Y:S01]  /*8f10*/  MUFU.TANH R46, R46 ;  /* 0x0000002e002e7308 */ /* 0x000ee20000002400 */
[----:B------:R-:W-:Y:S02]  /*8f20*/  ISETP.GT.AND P3, PT, R5, 0x50, PT ;  /* 0x000000500500780c */ /* 0x000fe40003f64270 */
[----:B----4-:R-:W-:Y:S02]  /*8f30*/  FSEL R70, R37, -INF , P2 ;  /* 0xff80000025467808 */ /* 0x010fe40001000000 */
[----:B------:R-:W-:-:S03]  /*8f40*/  FMNMX.FTZ R11, R66, R11, !PT ;  /* 0x0000000b420b7209 */ /* 0x000fc60007810000 */
        /* <DEDUP_REMOVED lines=8> */
[----:B------:R-:W-:Y:S01]  /*8fd0*/  FSEL R53, R53, -INF , P5 ;  /* 0xff80000035357808 */ /* 0x000fe20002800000 */
[----:B------:R-:W-:Y:S01]  /*8fe0*/  FMUL.FTZ R59, R71, UR4 ;  /* 0x00000004473b7c20 */ /* 0x000fe20008410000 */
[----:B------:R-:W-:-:S05]  /*8ff0*/  ISETP.GT.AND P5, PT, R5, 0x58, PT ;  /* 0x000000580500780c */ /* 0x000fca0003fa4270 */
[----:B------:R-:W0:Y:S01]  /*9000*/  MUFU.TANH R44, R44 ;  /* 0x0000002c002c7308 */ /* 0x000e220000002400 */
[----:B-1----:R-:W-:Y:S01]  /*9010*/  FSEL R62, R62, -INF , P4 ;  /* 0xff8000003e3e7808 */ /* 0x002fe20002000000 */
[----:B------:R-:W-:Y:S01]  /*9020*/  FMUL.FTZ R63, R75, UR4 ;  /* 0x000000044b3f7c20 */ /* 0x000fe20008410000 */
[----:B------:R-:W-:-:S05]  /*9030*/  FMNMX.FTZ R11, R61, R6, !PT ;  /* 0x000000063d0b7209 */ /* 0x000fca0007810000 */
[----:B------:R-:W1:Y:S01]  /*9040*/  MUFU.TANH R58, R58 ;  /* 0x0000003a003a7308 */ /* 0x000e620000002400 */
[----:B--2---:R-:W-:Y:S01]  /*9050*/  FSEL R54, R54, -INF , P1 ;  /* 0xff80000036367808 */ /* 0x004fe20000800000 */
[----:B------:R-:W-:Y:S01]  /*9060*/  FMUL.FTZ R40, R80, UR4 ;  /* 0x0000000450287c20 */ /* 0x000fe20008410000 */
[----:B------:R-:W-:-:S05]  /*9070*/  ISETP.GT.AND P1, PT, R5, 0x59, PT ;  /* 0x000000590500780c */ /* 0x000fca0003f24270 */
[----:B------:R-:W2:Y:S01]  /*9080*/  MUFU.TANH R45, R45 ;  /* 0x0000002d002d7308 */ /* 0x000ea20000002400 */
[----:B---3--:R-:W-:Y:S02]  /*9090*/  FSEL R46, R46, -INF , P5 ;  /* 0xff8000002e2e7808 */ /* 0x008fe40002800000 */
[----:B------:R-:W-:Y:S01]  /*90a0*/  FMNMX.FTZ R11, R62, R11, !PT ;  /* 0x0000000b3e0b7209 */ /* 0x000fe20007810000 */
[----:B------:R-:W-:-:S04]  /*90b0*/  FMUL.FTZ R38, R84, UR4 ;  /* 0x0000000454267c20 */ /* 0x000fc80008410000 */
[----:B------:R-:W3:Y:S01]  /*90c0*/  MUFU.TANH R57, R57 ;  /* 0x0000003900397308 */ /* 0x000ee20000002400 */
[----:B------:R-:W-:Y:S01]  /*90d0*/  FMUL.FTZ R72, R86, UR4 ;  /* 0x0000000456487c20 */ /* 0x000fe20008410000 */
[----:B----4-:R-:W-:-:S06]  /*90e0*/  FSEL R56, R56, -INF , P2 ;  /* 0xff80000038387808 */ /* 0x010fcc0001000000 */
[----:B------:R-:W4:Y:S01]  /*90f0*/  MUFU.TANH R42, R42 ;  /* 0x0000002a002a7308 */ /* 0x000f220000002400 */
[----:B------:R-:W-:Y:S02]  /*9100*/  ISETP.GT.AND P2, PT, R5, 0x60, PT ;  /* 0x000000600500780c */ /* 0x000fe40003f44270 */
[----:B0-----:R-:W-:Y:S02]  /*9110*/  FSEL R47, R47, -INF , P1 ;  /* 0xff8000002f2f7808 */ /* 0x001fe40000800000 */
[----:B------:R-:W-:-:S03]  /*9120*/  FMNMX.FTZ R10, R46, R11, !PT ;  /* 0x0000000b2e0a7209 */ /* 0x000fc60007810000 */
[----:B------:R-:W0:Y:S01]  /*9130*/  MUFU.TANH R59, R59 ;  /* 0x0000003b003b7308 */ /* 0x000e220000002400 */
[----:B------:R-:W-:Y:S01]  /*9140*/  FMUL.FTZ R71, R83, UR4 ;  /* 0x0000000453477c20 */ /* 0x000fe20008410000 */
[----:B------:R-:W-:Y:S01]  /*9150*/  FMUL.FTZ R83, R95, UR4 ;  /* 0x000000045f537c20 */ /* 0x000fe20008410000 */
[----:B------:R-:W-:-:S05]  /*9160*/  FSEL R55, R55, -INF , P3 ;  /* 0xff80000037377808 */ /* 0x000fca0001800000 */
[----:B------:R-:W0:Y:S01]  /*9170*/  MUFU.TANH R63, R63 ;  /* 0x0000003f003f7308 */ /* 0x000e220000002400 */
[----:B------:R-:W-:Y:S02]  /*9180*/  ISETP.GT.AND P3, PT, R5, 0x61, PT ;  /* 0x000000610500780c */ /* 0x000fe40003f64270 */
[----:B------:R-:W-:-:S05]  /*9190*/  FSEL R44, R44, -INF , P2 ;  /* 0xff8000002c2c7808 */ /* 0x000fca0001000000 */
[----:B------:R-:W0:Y:S01]  /*91a0*/  MUFU.TANH R43, R43 ;  /* 0x0000002b002b7308 */ /* 0x000e220000002400 */
[----:B------:R-:W-:Y:S01]  /*91b0*/  FMNMX.FTZ R11, R47, R10, !PT ;  /* 0x0000000a2f0b7209 */ /* 0x000fe20007810000 */
[----:B------:R-:W-:Y:S01]  /*91c0*/  FMUL.FTZ R88, R88, UR4 ;  /* 0x0000000458587c20 */ /* 0x000fe20008410000 */
[----:B------:R-:W-:-:S05]  /*91d0*/  FMUL.FTZ R76, R90, UR4 ;  /* 0x000000045a4c7c20 */ /* 0x000fca0008410000 */
[----:B------:R-:W0:Y:S01]  /*91e0*/  MUFU.TANH R60, R60 ;  /* 0x0000003c003c7308 */ /* 0x000e220000002400 */
[----:B-1----:R-:W-:Y:S01]  /*91f0*/  FSEL R58, R58, -INF , P4 ;  /* 0xff8000003a3a7808 */ /* 0x002fe20002000000 */
[----:B------:R-:W-:Y:S01]  /*9200*/  FMUL.FTZ R4, R106, UR4 ;  /* 0x000000046a047c20 */ /* 0x000fe20008410000 */
[----:B------:R-:W-:-:S05]  /*9210*/  ISETP.GT.AND P4, PT, R5, 0x68, PT ;  /* 0x000000680500780c */ /* 0x000fca0003f84270 */
[----:B------:R-:W1:Y:S01]  /*9220*/  MUFU.TANH R40, R40 ;  /* 0x0000002800287308 */ /* 0x000e620000002400 */
[----:B--2---:R-:W-:Y:S01]  /*9230*/  FSEL R45, R45, -INF , P3 ;  /* 0xff8000002d2d7808 */ /* 0x004fe20001800000 */
[----:B------:R-:W-:Y:S01]  /*9240*/  FMUL.FTZ R39, R85, UR4 ;  /* 0x0000000455277c20 */ /* 0x000fe20008410000 */
[----:B------:R-:W-:-:S05]  /*9250*/  FMNMX.FTZ R10, R44, R11, !PT ;  /* 0x0000000b2c0a7209 */ /* 0x000fca0007810000 */
[----:B------:R-:W-:Y:S01]  /*9260*/  MUFU.TANH R38, R38 ;  /* 0x0000002600267308 */ /* 0x000fe20000002400 */
[----:B------:R-:W-:-:S07]  /*9270*/  FMUL.FTZ R32, R97, UR4 ;  /* 0x0000000461207c20 */ /* 0x000fce0008410000 */
[----:B------:R-:W2:Y:S01]  /*9280*/  MUFU.TANH R72, R72 ;  /* 0x0000004800487308 */ /* 0x000ea20000002400 */
[----:B------:R-:W-:Y:S01]  /*9290*/  FMUL.FTZ R85, R99, UR4 ;  /* 0x0000000463557c20 */ /* 0x000fe20008410000 */
[----:B---3--:R-:W-:-:S06]  /*92a0*/  FSEL R57, R57, -INF , P5 ;  /* 0xff80000039397808 */ /* 0x008fcc0002800000 */
[----:B------:R-:W3:Y:S01]  /*92b0*/  MUFU.TANH R68, R68 ;  /* 0x0000004400447308 */ /* 0x000ee20000002400 */
[----:B------:R-:W-:Y:S01]  /*92c0*/  ISETP.GT.AND P5, PT, R5, 0x69, PT ;  /* 0x000000690500780c */ /* 0x000fe20003fa4270 */
[----:B------:R-:W-:Y:S01]  /*92d0*/  FMUL.FTZ R89, R89, UR4 ;  /* 0x0000000459597c20 */ /* 0x000fe20008410000 */
[----:B----4-:R-:W-:-:S05]  /*92e0*/  FSEL R42, R42, -INF , P4 ;  /* 0xff8000002a2a7808 */ /* 0x010fca0002000000 */
[----:B------:R-:W4:Y:S01]  /*92f0*/  MUFU.TANH R41, R41 ;  /* 0x0000002900297308 */ /* 0x000f220000002400 */
[----:B------:R-:W-:-:S07]  /*9300*/  FMNMX.FTZ R11, R45, R10, !PT ;  /* 0x0000000a2d0b7209 */ /* 0x000fce0007810000 */
[----:B------:R-:W4:Y:S01]  /*9310*/  MUFU.TANH R35, R35 ;  /* 0x0000002300237308 */ /* 0x000f220000002400 */
[----:B0-----:R-:W-:-:S07]  /*9320*/  FSEL R59, R59, -INF , P1 ;  /* 0xff8000003b3b7808 */ /* 0x001fce0000800000 */
[----:B------:R-:W0:Y:S01]  /*9330*/  MUFU.TANH R83, R83 ;  /* 0x0000005300537308 */ /* 0x000e220000002400 */
[----:B------:R-:W-:Y:S01]  /*9340*/  ISETP.GT.AND P1, PT, R5, 0x70, PT ;  /* 0x000000700500780c */ /* 0x000fe20003f24270 */
[----:B------:R-:W-:-:S06]  /*9350*/  FMUL.FTZ R6, R108, UR4 ;  /* 0x000000046c067c20 */ /* 0x000fcc0008410000 */
[----:B------:R-:W0:Y:S01]  /*9360*/  MUFU.TANH R64, R64 ;  /* 0x0000004000407308 */ /* 0x000e220000002400 */
[----:B------:R-:W-:Y:S02]  /*9370*/  FSEL R63, R63, -INF , P3 ;  /* 0xff8000003f3f7808 */ /* 0x000fe40001800000 */
[----:B------:R-:W-:-:S05]  /*9380*/  FSEL R43, R43, -INF , P5 ;  /* 0xff8000002b2b7808 */ /* 0x000fca0002800000 */
[----:B------:R-:W-:Y:S01]  /*9390*/  MUFU.TANH R88, R88 ;  /* 0x0000005800587308 */ /* 0x000fe20000002400 */
[----:B------:R-:W-:Y:S02]  /*93a0*/  FMNMX.FTZ R10, R42, R11, !PT ;  /* 0x0000000b2a0a7209 */ /* 0x000fe40007810000 */
[----:B------:R-:W-:-:S05]  /*93b0*/  ISETP.GT.AND P3, PT, R5, 0x78, PT ;  /* 0x000000780500780c */ /* 0x000fca0003f64270 */
[----:B------:R-:W0:Y:S01]  /*93c0*/  MUFU.TANH R76, R76 ;  /* 0x0000004c004c7308 */ /* 0x000e220000002400 */
[----:B------:R-:W-:-:S07]  /*93d0*/  FSEL R60, R60, -INF , P2 ;  /* 0xff8000003c3c7808 */ /* 0x000fce0001000000 */
[----:B------:R-:W0:Y:S01]  /*93e0*/  MUFU.TANH R67, R67 ;  /* 0x0000004300437308 */ /* 0x000e220000002400 */
[----:B------:R-:W-:-:S07]  /*93f0*/  ISETP.GT.AND P2, PT, R5, 0x71, PT ;  /* 0x000000710500780c */ /* 0x000fce0003f44270 */
[----:B------:R-:W0:Y:S01]  /*9400*/  MUFU.TANH R4, R4 ;  /* 0x0000000400047308 */ /* 0x000e220000002400 */
[----:B-1----:R-:W-:Y:S01]  /*9410*/  FSEL R40, R40, -INF , P1 ;  /* 0xff80000028287808 */ /* 0x002fe20000800000 */
[----:B------:R-:W-:Y:S01]  /*9420*/  FMUL.FTZ R75, R87, UR4 ;  /* 0x00000004574b7c20 */ /* 0x000fe20008410000 */
[----:B------:R-:W-:-:S05]  /*9430*/  FMNMX.FTZ R11, R43, R10, !PT ;  /* 0x0000000a2b0b7209 */ /* 0x000fca0007810000 */
[----:B------:R-:W1:Y:S01]  /*9440*/  MUFU.TANH R39, R39 ;  /* 0x0000002700277308 */ /* 0x000e620000002400 */
[----:B--2---:R-:W-:Y:S02]  /*9450*/  FSEL R72, R72, -INF , P3 ;  /* 0xff80000048487808 */ /* 0x004fe40001800000 */
[----:B------:R-:W-:-:S05]  /*9460*/  FSEL R38, R38, -INF , P3 ;  /* 0xff80000026267808 */ /* 0x000fca0001800000 */
[----:B------:R-:W2:Y:S01]  /*9470*/  MUFU.TANH R32, R32 ;  /* 0x0000002000207308 */ /* 0x000ea20000002400 */
[----:B------:R-:W-:-:S07]  /*9480*/  ISETP.GT.AND P3, PT, R5, 0x89, PT ;  /* 0x000000890500780c */ /* 0x000fce0003f64270 */
[----:B------:R-:W2:Y:S01]  /*9490*/  MUFU.TANH R85, R85 ;  /* 0x0000005500557308 */ /* 0x000ea20000002400 */
[----:B---3--:R-:W-:Y:S02]  /*94a0*/  FSEL R68, R68, -INF , P5 ;  /* 0xff80000044447808 */ /* 0x008fe40002800000 */
[----:B----4-:R-:W-:-:S05]  /*94b0*/  FSEL R41, R41, -INF , P2 ;  /* 0xff80000029297808 */ /* 0x010fca0001000000 */
[----:B------:R-:W3:Y:S01]  /*94c0*/  MUFU.TANH R89, R89 ;  /* 0x0000005900597308 */ /* 0x000ee20000002400 */
[----:B------:R-:W-:Y:S01]  /*94d0*/  FMNMX.FTZ R10, R40, R11, !PT ;  /* 0x0000000b280a7209 */ /* 0x000fe20007810000 */
[----:B------:R-:W-:Y:S01]  /*94e0*/  FMUL.FTZ R80, R94, UR4 ;  /* 0x000000045e507c20 */ /* 0x000fe20008410000 */
[----:B------:R-:W-:Y:S01]  /*94f0*/  ISETP.GT.AND P5, PT, R5, 0x80, PT ;  /* 0x000000800500780c */ /* 0x000fe20003fa4270 */
[----:B------:R-:W-:-:S04]  /*9500*/  FMUL.FTZ R21, R96, UR4 ;  /* 0x0000000460157c20 */ /* 0x000fc80008410000 */
[----:B------:R-:W4:Y:S01]  /*9510*/  MUFU.TANH R71, R71 ;  /* 0x0000004700477308 */ /* 0x000f220000002400 */
[----:B------:R-:W-:Y:S01]  /*9520*/  FMUL.FTZ R84, R98, UR4 ;  /* 0x0000000462547c20 */ /* 0x000fe20008410000 */
[----:B------:R-:W-:Y:S02]  /*9530*/  FSEL R35, R35, -INF , P3 ;  /* 0xff80000023237808 */ /* 0x000fe40001800000 */
[----:B0-----:R-:W-:-:S04]  /*9540*/  FSEL R83, R83, -INF , P3 ;  /* 0xff80000053537808 */ /* 0x001fc80001800000 */
[----:B------:R-:W0:Y:S01]  /*9550*/  MUFU.TANH R6, R6 ;  /* 0x0000000600067308 */ /* 0x000e220000002400 */
[----:B------:R-:W-:Y:S02]  /*9560*/  FSEL R64, R64, -INF , P4 ;  /* 0xff80000040407808 */ /* 0x000fe40002000000 */
[C---:B------:R-:W-:Y:S02]  /*9570*/  ISETP.GT.AND P3, PT, R5.reuse, 0xa0, PT ;  /* 0x000000a00500780c */ /* 0x040fe40003f64270 */
[----:B------:R-:W-:Y:S02]  /*9580*/  ISETP.GT.AND P4, PT, R5, 0x79, PT ;  /* 0x000000790500780c */ /* 0x000fe40003f84270 */
[----:B------:R-:W-:Y:S01]  /*9590*/  FMNMX.FTZ R11, R41, R10, !PT ;  /* 0x0000000a290b7209 */ /* 0x000fe20007810000 */
[----:B------:R-:W0:Y:S01]  /*95a0*/  MUFU.TANH R75, R75 ;  /* 0x0000004b004b7308 */ /* 0x000e220000002400 */
[----:B------:R-:W-:Y:S02]  /*95b0*/  FSEL R76, R76, -INF , P5 ;  /* 0xff8000004c4c7808 */ /* 0x000fe40002800000 */
[----:B------:R-:W-:Y:S01]  /*95c0*/  FSEL R36, R88, -INF , P5 ;  /* 0xff80000058247808 */ /* 0x000fe20002800000 */
[----:B------:R-:W-:Y:S01]  /*95d0*/  FMUL.FTZ R9, R100, UR4 ;  /* 0x0000000464097c20 */ /* 0x000fe20008410000 */
[----:B------:R-:W-:-:S03]  /*95e0*/  ISETP.GT.AND P5, PT, R5, 0x91, PT ;  /* 0x000000910500780c */ /* 0x000fc60003fa4270 */
[----:B------:R-:W0:Y:S01]  /*95f0*/  MUFU.TANH R33, R33 ;  /* 0x0000002100217308 */ /* 0x000e220000002400 */
[----:B------:R-:W-:Y:S01]  /*9600*/  FMUL.FTZ R8, R101, UR4 ;  /* 0x0000000465087c20 */ /* 0x000fe20008410000 */
[----:B------:R-:W-:Y:S01]  /*9610*/  FMUL.FTZ R86, R102, UR4 ;  /* 0x0000000466567c20 */ /* 0x000fe20008410000 */
[----:B------:R-:W-:Y:S01]  /*9620*/  FMUL.FTZ R87, R103, UR4 ;  /* 0x0000000467577c20 */ /* 0x000fe20008410000 */
[----:B------:R-:W-:Y:S01]  /*9630*/  FMUL.FTZ R3, R104, UR4 ;  /* 0x0000000468037c20 */ /* 0x000fe20008410000 */
[----:B------:R-:W-:Y:S01]  /*9640*/  FSEL R67, R67, -INF , P1 ;  /* 0xff80000043437808 */ /* 0x000fe20000800000 */
[----:B------:R-:W-:Y:S01]  /*9650*/  FMUL.FTZ R7, R105, UR4 ;  /* 0x0000000469077c20 */ /* 0x000fe20008410000 */
[----:B------:R-:W-:Y:S01]  /*9660*/  FMUL.FTZ R90, R110, UR4 ;  /* 0x000000046e5a7c20 */ /* 0x000fe20008410000 */
[----:B------:R-:W-:Y:S01]  /*9670*/  FSEL R88, R4, -INF , P3 ;  /* 0xff80000004587808 */ /* 0x000fe20001800000 */
[----:B------:R-:W0:Y:S01]  /*9680*/  MUFU.TANH R79, R79 ;  /* 0x0000004f004f7308 */ /* 0x000e220000002400 */
[----:B------:R-:W-:Y:S01]  /*9690*/  ISETP.GT.AND P1, PT, R5, 0x81, PT ;  /* 0x000000810500780c */ /* 0x000fe20003f24270 */
[----:B------:R-:W-:Y:S01]  /*96a0*/  FMUL.FTZ R107, R107, UR4 ;  /* 0x000000046b6b7c20 */ /* 0x000fe20008410000 */
[----:B-1----:R-:W-:-:S02]  /*96b0*/  FSEL R39, R39, -INF , P4 ;  /* 0xff80000027277808 */ /* 0x002fc40002000000 */
[----:B------:R-:W-:-:S03]  /*96c0*/  FMNMX.FTZ R4, R38, R11, !PT ;  /* 0x0000000b26047209 */ /* 0x000fc60007810000 */
[----:B------:R-:W1:Y:S01]  /*96d0*/  MUFU.TANH R80, R80 ;  /* 0x0000005000507308 */ /* 0x000e620000002400 */
[----:B--2---:R-:W-:Y:S02]  /*96e0*/  FSEL R32, R32, -INF , P5 ;  /* 0xff80000020207808 */ /* 0x004fe40002800000 */
[----:B------:R-:W-:Y:S02]  /*96f0*/  FSEL R85, R85, -INF , P5 ;  /* 0xff80000055557808 */ /* 0x000fe40002800000 */
[----:B------:R-:W-:-:S03]  /*9700*/  ISETP.GT.AND P5, PT, R5, 0xa8, PT ;  /* 0x000000a80500780c */ /* 0x000fc60003fa4270 */
[----:B------:R-:W2:Y:S01]  /*9710*/  MUFU.TANH R21, R21 ;  /* 0x0000001500157308 */ /* 0x000ea20000002400 */
[----:B---3--:R-:W-:Y:S02]  /*9720*/  FSEL R37, R89, -INF , P1 ;  /* 0xff80000059257808 */ /* 0x008fe40000800000 */
[----:B------:R-:W-:-:S05]  /*9730*/  FMNMX.FTZ R11, R39, R4, !PT ;  /* 0x00000004270b7209 */ /* 0x000fca0007810000 */
[----:B------:R-:W3:Y:S01]  /*9740*/  MUFU.TANH R84, R84 ;  /* 0x0000005400547308 */ /* 0x000ee20000002400 */
[----:B----4-:R-:W-:Y:S02]  /*9750*/  FSEL R71, R71, -INF , P2 ;  /* 0xff80000047477808 */ /* 0x010fe40001000000 */
[----:B0-----:R-:W-:Y:S02]  /*9760*/  FSEL R4, R6, -INF , P5 ;  /* 0xff80000006047808 */ /* 0x001fe40002800000 */
[----:B------:R-:W-:-:S03]  /*9770*/  ISETP.GT.AND P2, PT, R5, 0x88, PT ;  /* 0x000000880500780c */ /* 0x000fc60003f44270 */
[----:B------:R-:W0:Y:S01]  /*9780*/  MUFU.TANH R9, R9 ;  /* 0x0000000900097308 */ /* 0x000e220000002400 */
[----:B------:R-:W-:-:S07]  /*9790*/  FMNMX.FTZ R6, R36, R11, !PT ;  /* 0x0000000b24067209 */ /* 0x000fce0007810000 */
[----:B------:R-:W-:Y:S01]  /*97a0*/  MUFU.TANH R8, R8 ;  /* 0x0000000800087308 */ /* 0x000fe20000002400 */
[----:B------:R-:W-:-:S07]  /*97b0*/  FSEL R75, R75, -INF , P4 ;  /* 0xff8000004b4b7808 */ /* 0x000fce0002000000 */
[----:B------:R-:W4:Y:S01]  /*97c0*/  MUFU.TANH R86, R86 ;  /* 0x0000005600567308 */ /* 0x000f220000002400 */
[----:B------:R-:W-:-:S07]  /*97d0*/  FSEL R33, R33, -INF , P2 ;  /* 0xff80000021217808 */ /* 0x000fce0001000000 */
[----:B------:R-:W4:Y:S01]  /*97e0*/  MUFU.TANH R87, R87 ;  /* 0x0000005700577308 */ /* 0x000f220000002400 */
[----:B------:R-:W-:-:S07]  /*97f0*/  FMNMX.FTZ R6, R37, R6, !PT ;  /* 0x0000000625067209 */ /* 0x000fce0007810000 */
[----:B------:R-:W4:Y:S08]  /*9800*/  MUFU.TANH R3, R3 ;  /* 0x0000000300037308 */ /* 0x000f300000002400 */
[----:B------:R-:W4:Y:S08]  /*9810*/  MUFU.TANH R7, R7 ;  /* 0x0000000700077308 */ /* 0x000f300000002400 */
[----:B------:R-:W4:Y:S08]  /*9820*/  MUFU.TANH R89, R107 ;  /* 0x0000006b00597308 */ /* 0x000f300000002400 */
[----:B------:R-:W4:Y:S01]  /*9830*/  MUFU.TANH R90, R90 ;  /* 0x0000005a005a7308 */ /* 0x000f220000002400 */
[----:B------:R-:W-:-:S02]  /*9840*/  ISETP.GT.AND P4, PT, R5, 0x90, PT ;  /* 0x000000900500780c */ /* 0x000fc40003f84270 */
[----:B------:R-:W-:Y:S02]  /*9850*/  FMNMX.FTZ R6, R33, R6, !PT ;  /* 0x0000000621067209 */ /* 0x000fe40007810000 */
[----:B------:R-:W-:Y:S02]  /*9860*/  FSEL R79, R79, -INF , P1 ;  /* 0xff8000004f4f7808 */ /* 0x000fe40000800000 */
[----:B-1----:R-:W-:Y:S02]  /*9870*/  FSEL R80, R80, -INF , P2 ;  /* 0xff80000050507808 */ /* 0x002fe40001000000 */
[----:B--2---:R-:W-:Y:S02]  /*9880*/  FSEL R21, R21, -INF , P4 ;  /* 0xff80000015157808 */ /* 0x004fe40002000000 */
[----:B---3--:R-:W-:Y:S02]  /*9890*/  FSEL R84, R84, -INF , P4 ;  /* 0xff80000054547808 */ /* 0x008fe40002000000 */
[----:B------:R-:W-:-:S02]  /*98a0*/  ISETP.GT.AND P1, PT, R5, 0x98, PT ;  /* 0x000000980500780c */ /* 0x000fc40003f24270 */
[C---:B------:R-:W-:Y:S02]  /*98b0*/  ISETP.GT.AND P2, PT, R5.reuse, 0x99, PT ;  /* 0x000000990500780c */ /* 0x040fe40003f44270 */
[----:B------:R-:W-:Y:S02]  /*98c0*/  ISETP.GT.AND P4, PT, R5, 0xa1, PT ;  /* 0x000000a10500780c */ /* 0x000fe40003f84270 */
[----:B------:R-:W-:Y:S02]  /*98d0*/  FMNMX.FTZ R6, R35, R6, !PT ;  /* 0x0000000623067209 */ /* 0x000fe40007810000 */
[----:B0-----:R-:W-:Y:S02]  /*98e0*/  FSEL R9, R9, -INF , P1 ;  /* 0xff80000009097808 */ /* 0x001fe40000800000 */
[----:B----4-:R-:W-:Y:S02]  /*98f0*/  FSEL R86, R86, -INF , P1 ;  /* 0xff80000056567808 */ /* 0x010fe40000800000 */
[----:B------:R-:W-:-:S02]  /*9900*/  FSEL R8, R8, -INF , P2 ;  /* 0xff80000008087808 */ /* 0x000fc40001000000 */
[----:B------:R-:W-:Y:S02]  /*9910*/  FSEL R87, R87, -INF , P2 ;  /* 0xff80000057577808 */ /* 0x000fe40001000000 */
[----:B------:R-:W-:Y:S02]  /*9920*/  FSEL R3, R3, -INF , P3 ;  /* 0xff80000003037808 */ /* 0x000fe40001800000 */
[----:B------:R-:W-:Y:S02]  /*9930*/  FSEL R7, R7, -INF , P4 ;  /* 0xff80000007077808 */ /* 0x000fe40002000000 */
[----:B------:R-:W-:Y:S02]  /*9940*/  FSEL R89, R89, -INF , P4 ;  /* 0xff80000059597808 */ /* 0x000fe40002000000 */
[----:B------:R-:W-:Y:S02]  /*9950*/  FSEL R90, R90, -INF , P5 ;  /* 0xff8000005a5a7808 */ /* 0x000fe40002800000 */
[----:B------:R-:W-:-:S02]  /*9960*/  ISETP.GT.AND P1, PT, R5, 0xa9, PT ;  /* 0x000000a90500780c */ /* 0x000fc40003f24270 */
[C---:B------:R-:W-:Y:S02]  /*9970*/  ISETP.GT.AND P2, PT, R5.reuse, 0xb0, PT ;  /* 0x000000b00500780c */ /* 0x040fe40003f44270 */
[C---:B------:R-:W-:Y:S02]  /*9980*/  ISETP.GT.AND P3, PT, R5.reuse, 0xb1, PT ;  /* 0x000000b10500780c */ /* 0x040fe40003f64270 */
[C---:B------:R-:W-:Y:S02]  /*9990*/  ISETP.GT.AND P4, PT, R5.reuse, 0xb8, PT ;  /* 0x000000b80500780c */ /* 0x040fe40003f84270 */
[----:B------:R-:W-:Y:S01]  /*99a0*/  ISETP.GT.AND P5, PT, R5, 0xb9, PT ;  /* 0x000000b90500780c */ /* 0x000fe20003fa4270 */
[----:B------:R-:W-:Y:S01]  /*99b0*/  FMUL.FTZ R34, R109, UR4 ;  /* 0x000000046d227c20 */ /* 0x000fe20008410000 */
[----:B------:R-:W-:Y:S01]  /*99c0*/  FMNMX.FTZ R5, R21, R6, !PT ;  /* 0x0000000615057209 */ /* 0x000fe20007810000 */
[----:B------:R-:W-:-:S03]  /*99d0*/  FMUL.FTZ R10, R112, UR4 ;  /* 0x00000004700a7c20 */ /* 0x000fc60008410000 */
[----:B------:R-:W-:Y:S01]  /*99e0*/  FMNMX.FTZ R6, R32, R5, !PT ;  /* 0x0000000520067209 */ /* 0x000fe20007810000 */
[----:B------:R-:W0:Y:S01]  /*99f0*/  MUFU.TANH R34, R34 ;  /* 0x0000002200227308 */ /* 0x000e220000002400 */
[----:B------:R-:W-:Y:S02]  /*9a00*/  FMUL.FTZ R11, R113, UR4 ;  /* 0x00000004710b7c20 */ /* 0x000fe40008410000 */
[----:B------:R-:W-:Y:S01]  /*9a10*/  FMNMX.FTZ R5, R9, R6, !PT ;  /* 0x0000000609057209 */ /* 0x000fe20007810000 */
[----:B------:R-:W-:Y:S01]  /*9a20*/  FMUL.FTZ R20, R116, UR4 ;  /* 0x0000000474147c20 */ /* 0x000fe20008410000 */
[----:B------:R-:W-:Y:S01]  /*9a30*/  FMUL.FTZ R117, R117, UR4 ;  /* 0x0000000475757c20 */ /* 0x000fe20008410000 */
[----:B------:R-:W-:Y:S01]  /*9a40*/  FMUL.FTZ R105, R111, UR4 ;  /* 0x000000046f697c20 */ /* 0x000fe20008410000 */
[----:B------:R-:W-:Y:S01]  /*9a50*/  FMNMX.FTZ R6, R8, R5, !PT ;  /* 0x0000000508067209 */ /* 0x000fe20007810000 */
[----:B------:R-:W1:Y:S01]  /*9a60*/  MUFU.TANH R10, R10 ;  /* 0x0000000a000a7308 */ /* 0x000e620000002400 */
[----:B------:R-:W2:Y:S02]  /*9a70*/  LDL R116, [R1+0x44] ;  /* 0x0000440001747983 */ /* 0x000ea40000100800 */
[----:B------:R-:W-:-:S05]  /*9a80*/  FMNMX.FTZ R6, R3, R6, !PT ;  /* 0x0000000603067209 */ /* 0x000fca0007810000 */
[----:B------:R-:W3:Y:S01]  /*9a90*/  MUFU.TANH R11, R11 ;  /* 0x0000000b000b7308 */ /* 0x000ee20000002400 */
[----:B------:R-:W-:Y:S02]  /*9aa0*/  FMNMX.FTZ R5, R7, R6, !PT ;  /* 0x0000000607057209 */ /* 0x000fe40007810000 */
[----:B0-----:R-:W-:-:S05]  /*9ab0*/  FSEL R34, R34, -INF , P1 ;  /* 0xff80000022227808 */ /* 0x001fca0000800000 */
[----:B------:R-:W0:Y:S01]  /*9ac0*/  MUFU.TANH R20, R20 ;  /* 0x0000001400147308 */ /* 0x000e220000002400 */
[----:B------:R-:W-:Y:S02]  /*9ad0*/  FMNMX.FTZ R5, R4, R5, !PT ;  /* 0x0000000504057209 */ /* 0x000fe40007810000 */
[----:B-1----:R-:W-:-:S05]  /*9ae0*/  FSEL R10, R10, -INF , P2 ;  /* 0xff8000000a0a7808 */ /* 0x002fca0001000000 */
[----:B------:R1:W4:Y:S01]  /*9af0*/  MUFU.TANH R95, R117 ;  /* 0x00000075005f7308 */ /* 0x0003220000002400 */
[----:B------:R-:W-:Y:S02]  /*9b00*/  FMNMX.FTZ R5, R34, R5, !PT ;  /* 0x0000000522057209 */ /* 0x000fe40007810000 */
[----:B---3--:R-:W-:Y:S02]  /*9b10*/  FSEL R11, R11, -INF , P3 ;  /* 0xff8000000b0b7808 */ /* 0x008fe40001800000 */
[----:B------:R-:W-:Y:S02]  /*9b20*/  FMNMX.FTZ R6, R10, R5, !PT ;  /* 0x000000050a067209 */ /* 0x000fe40007810000 */
[----:B0-----:R-:W-:Y:S01]  /*9b30*/  FSEL R20, R20, -INF , P4 ;  /* 0xff80000014147808 */ /* 0x001fe20002000000 */
[----:B------:R-:W-:Y:S01]  /*9b40*/  FMUL.FTZ R107, R115, UR4 ;  /* 0x00000004736b7c20 */ /* 0x000fe20008410000 */
[----:B------:R-:W-:Y:S01]  /*9b50*/  FMNMX.FTZ R5, R11, R6, !PT ;  /* 0x000000060b057209 */ /* 0x000fe20007810000 */
[----:B-1----:R-:W3:Y:S03]  /*9b60*/  LDL R117, [R1+0x84] ;  /* 0x0000840001757983 */ /* 0x002ee60000100800 */
[----:B------:R-:W-:Y:S01]  /*9b70*/  FMNMX.FTZ R6, R20, R5, !PT ;  /* 0x0000000514067209 */ /* 0x000fe20007810000 */
[----:B------:R-:W3:Y:S01]  /*9b80*/  LDL R115, [R1+0x4c] ;  /* 0x00004c0001737983 */ /* 0x000ee20000100800 */
[----:B----4-:R-:W-:-:S04]  /*9b90*/  FSEL R95, R95, -INF , P5 ;  /* 0xff8000005f5f7808 */ /* 0x010fc80002800000 */
[----:B------:R-:W-:-:S05]  /*9ba0*/  FMNMX.FTZ R94, R95, R6, !PT ;  /* 0x000000065f5e7209 */ /* 0x000fca0007810000 */
[----:B------:R-:W0:Y:S02]  /*9bb0*/  SHFL.BFLY PT, R5, R94, 0x2, 0x1f ;  /* 0x0c401f005e057f89 */ /* 0x000e2400000e0000 */
[----:B0-----:R-:W-:-:S05]  /*9bc0*/  FMNMX.FTZ R96, R94, R5, !PT ;  /* 0x000000055e607209 */ /* 0x001fca0007810000 */
[----:B------:R-:W0:Y:S01]  /*9bd0*/  SHFL.BFLY PT, R5, R96, 0x1, 0x1f ;  /* 0x0c201f0060057f89 */ /* 0x000e2200000e0000 */
[----:B------:R-:W-:Y:S02]  /*9be0*/  MOV R6, UR5 ;  /* 0x0000000500067c02 */ /* 0x000fe40008000f00 */
[----:B------:R-:W-:Y:S02]  /*9bf0*/  FMNMX.FTZ R111, R12, R13, !PT ;  /* 0x0000000d0c6f7209 */ /* 0x000fe40007810000 */
[----:B0-----:R-:W-:-:S04]  /*9c00*/  FMNMX.FTZ R5, R96, R5, !PT ;  /* 0x0000000560057209 */ /* 0x001fc80007810000 */
[C---:B------:R-:W-:Y:S01]  /*9c10*/  FSETP.NEU.FTZ.AND P6, PT, R5.reuse, -INF , PT ;  /* 0xff8000000500780b */ /* 0x040fe20003fdd000 */
[----:B------:R-:W-:-:S05]  /*9c20*/  FMUL.FTZ R97, R5, R6 ;  /* 0x0000000605617220 */ /* 0x000fca0000410000 */
[----:B------:R-:W-:-:S05]  /*9c30*/  FSEL R97, R97, RZ, P6 ;  /* 0x000000ff61617208 */ /* 0x000fca0003000000 */
[-CC-:B------:R-:W-:Y:S01]  /*9c40*/  FFMA.FTZ R94, R82, R6.reuse, -R97.reuse ;  /* 0x00000006525e7223 */ /* 0x180fe20000010861 */
[----:B------:R-:W-:Y:S01]  /*9c50*/  FFMA.FTZ R82, R74, R6, -R97 ;  /* 0x000000064a527223 */ /* 0x000fe20000010861 */
[----:B------:R-:W-:-:S04]  /*9c60*/  FMNMX.FTZ R74, R14, R111, !PT ;  /* 0x0000006f0e4a7209 */ /* 0x000fc80007810000 */
[----:B------:R-:W-:-:S04]  /*9c70*/  FMNMX.FTZ R111, R15, R74, !PT ;  /* 0x0000004a0f6f7209 */ /* 0x000fc80007810000 */
[----:B------:R-:W-:-:S04]  /*9c80*/  FMNMX.FTZ R74, R24, R111, !PT ;  /* 0x0000006f184a7209 */ /* 0x000fc80007810000 */
[----:B------:R-:W-:Y:S01]  /*9c90*/  FMNMX.FTZ R111, R25, R74, !PT ;  /* 0x0000004a196f7209 */ /* 0x000fe20007810000 */
[-CC-:B------:R-:W-:Y:S01]  /*9ca0*/  FFMA.FTZ R98, R92, R6.reuse, -R97.reuse ;  /* 0x000000065c627223 */ /* 0x180fe20000010861 */
[-CC-:B------:R-:W-:Y:S02]  /*9cb0*/  FFMA.FTZ R92, R78, R6.reuse, -R97.reuse ;  /* 0x000000064e5c7223 */ /* 0x180fe40000010861 */
[----:B------:R-:W-:Y:S01]  /*9cc0*/  FMNMX.FTZ R74, R26, R111, !PT ;  /* 0x0000006f1a4a7209 */ /* 0x000fe20007810000 */
[----:B------:R-:W-:-:S03]  /*9cd0*/  FFMA.FTZ R78, R69, R6, -R97 ;  /* 0x00000006454e7223 */ /* 0x000fc60000010861 */
[----:B------:R-:W-:-:S04]  /*9ce0*/  FMNMX.FTZ R69, R27, R74, !PT ;  /* 0x0000004a1b457209 */ /* 0x000fc80007810000 */
[----:B------:R-:W-:-:S04]  /*9cf0*/  FMNMX.FTZ R74, R28, R69, !PT ;  /* 0x000000451c4a7209 */ /* 0x000fc80007810000 */
[----:B------:R-:W-:-:S04]  /*9d00*/  FMNMX.FTZ R69, R29, R74, !PT ;  /* 0x0000004a1d457209 */ /* 0x000fc80007810000 */
[----:B------:R-:W-:Y:S01]  /*9d10*/  FMNMX.FTZ R110, R30, R69, !PT ;  /* 0x000000451e6e7209 */ /* 0x000fe20007810000 */
[----:B------:R-:W-:-:S03]  /*9d20*/  FFMA.FTZ R74, R65, R6, -R97 ;  /* 0x00000006414a7223 */ /* 0x000fc60000010861 */
[----:B------:R-:W-:-:S04]  /*9d30*/  FMNMX.FTZ R110, R31, R110, !PT ;  /* 0x0000006e1f6e7209 */ /* 0x000fc80007810000 */
[----:B------:R-:W-:Y:S01]  /*9d40*/  FMNMX.FTZ R65, R49, R110, !PT ;  /* 0x0000006e31417209 */ /* 0x000fe20007810000 */
[----:B------:R-:W-:-:S03]  /*9d50*/  FFMA.FTZ R69, R66, R6, -R97 ;  /* 0x0000000642457223 */ /* 0x000fc60000010861 */
        /* <DEDUP_REMOVED lines=16> */
[----:B------:R-:W-:Y:S01]  /*9e60*/  FMNMX.FTZ R44, R60, R47, !PT ;  /* 0x0000002f3c2c7209 */ /* 0x000fe20007810000 */
[----:B------:R0:W-:Y:S03]  /*9e70*/  MUFU.EX2 R65, R110 ;  /* 0x0000006e00417308 */ /* 0x0001e60000000800 */
[----:B------:R-:W-:Y:S01]  /*9e80*/  FMNMX.FTZ R47, R63, R44, !PT ;  /* 0x0000002c3f2f7209 */ /* 0x000fe20007810000 */
[----:B0-----:R-:W-:-:S03]  /*9e90*/  FFMA.FTZ R110, R45, R6, -R97 ;  /* 0x000000062d6e7223 */ /* 0x001fc60000010861 */
        /* <DEDUP_REMOVED lines=11> */
[----:B------:R0:W-:Y:S03]  /*9f50*/  MUFU.EX2 R47, R110 ;  /* 0x0000006e002f7308 */ /* 0x0001e60000000800 */
[----:B------:R-:W-:Y:S01]  /*9f60*/  FMNMX.FTZ R40, R80, R43, !PT ;  /* 0x0000002b50287209 */ /* 0x000fe20007810000 */
[----:B0-----:R-:W-:-:S03]  /*9f70*/  FFMA.FTZ R110, R41, R6, -R97 ;  /* 0x00000006296e7223 */ /* 0x001fc60000010861 */
[----:B------:R-:W-:Y:S01]  /*9f80*/  FMNMX.FTZ R41, R83, R40, !PT ;  /* 0x0000002853297209 */ /* 0x000fe20007810000 */
[----:B------:R-:W-:-:S03]  /*9f90*/  FFMA.FTZ R40, R38, R6, -R97 ;  /* 0x0000000626287223 */ /* 0x000fc60000010861 */
[----:B------:R-:W-:Y:S01]  /*9fa0*/  FMNMX.FTZ R38, R84, R41, !PT ;  /* 0x0000002954267209 */ /* 0x000fe20007810000 */
[----:B------:R-:W-:-:S03]  /*9fb0*/  FMUL.FTZ R106, R114, UR4 ;  /* 0x00000004726a7c20 */ /* 0x000fc60008410000 */
[----:B------:R-:W-:Y:S01]  /*9fc0*/  FMNMX.FTZ R41, R85, R38, !PT ;  /* 0x0000002655297209 */ /* 0x000fe20007810000 */
[----:B------:R-:W0:Y:S03]  /*9fd0*/  MUFU.TANH R105, R105 ;  /* 0x0000006900697308 */ /* 0x000e260000002400 */
[----:B------:R-:W-:Y:S01]  /*9fe0*/  FMNMX.FTZ R38, R86, R41, !PT ;  /* 0x0000002956267209 */ /* 0x000fe20007810000 */
[----:B------:R-:W-:-:S04]  /*9ff0*/  FMUL.FTZ R108, R118, UR4 ;  /* 0x00000004766c7c20 */ /* 0x000fc80008410000 */
[----:B------:R1:W-:Y:S01]  /*a000*/  MUFU.EX2 R44, R111 ;  /* 0x0000006f002c7308 */ /* 0x0003e20000000800 */
[----:B------:R-:W-:-:S07]  /*a010*/  FMUL.FTZ R109, R119, UR4 ;  /* 0x00000004776d7c20 */ /* 0x000fce0008410000 */
[----:B------:R-:W4:Y:S01]  /*a020*/  MUFU.TANH R106, R106 ;  /* 0x0000006a006a7308 */ /* 0x000f220000002400 */
[--C-:B-1----:R-:W-:Y:S01]  /*a030*/  FFMA.FTZ R111, R39, R6, -R97.reuse ;  /* 0x00000006276f7223 */ /* 0x102fe20000010861 */
[----:B------:R-:W-:Y:S01]  /*a040*/  FMNMX.FTZ R39, R87, R38, !PT ;  /* 0x0000002657277209 */ /* 0x000fe20007810000 */
[----:B------:R-:W-:-:S03]  /*a050*/  FFMA.FTZ R38, R36, R6, -R97 ;  /* 0x0000000624267223 */ /* 0x000fc60000010861 */
[----:B------:R-:W-:Y:S02]  /*a060*/  FMNMX.FTZ R36, R88, R39, !PT ;  /* 0x0000002758247209 */ /* 0x000fe40007810000 */
[----:B------:R-:W1:Y:S02]  /*a070*/  MUFU.TANH R107, R107 ;  /* 0x0000006b006b7308 */ /* 0x000e640000002400 */
[----:B------:R-:W-:-:S06]  /*a080*/  FMNMX.FTZ R39, R89, R36, !PT ;  /* 0x0000002459277209 */ /* 0x000fcc0007810000 */
[----:B------:R-:W2:Y:S01]  /*a090*/  MUFU.TANH R108, R108 ;  /* 0x0000006c006c7308 */ /* 0x000ea20000002400 */
[----:B0-----:R-:W-:Y:S02]  /*a0a0*/  FSEL R105, R105, -INF , P1 ;  /* 0xff80000069697808 */ /* 0x001fe40000800000 */
[----:B------:R-:W-:-:S05]  /*a0b0*/  FMNMX.FTZ R36, R90, R39, !PT ;  /* 0x000000275a247209 */ /* 0x000fca0007810000 */
[----:B------:R-:W0:Y:S01]  /*a0c0*/  MUFU.TANH R109, R109 ;  /* 0x0000006d006d7308 */ /* 0x000e220000002400 */
[----:B----4-:R-:W-:-:S07]  /*a0d0*/  FSEL R106, R106, -INF , P2 ;  /* 0xff8000006a6a7808 */ /* 0x010fce0001000000 */
[----:B------:R4:W-:Y:S01]  /*a0e0*/  MUFU.EX2 R45, R112 ;  /* 0x00000070002d7308 */ /* 0x0009e20000000800 */
[----:B-1----:R-:W-:Y:S01]  /*a0f0*/  FSEL R107, R107, -INF , P3 ;  /* 0xff8000006b6b7808 */ /* 0x002fe20001800000 */
[----:B----4-:R-:W-:Y:S01]  /*a100*/  FFMA.FTZ R112, R37, R6, -R97 ;  /* 0x0000000625707223 */ /* 0x010fe20000010861 */
[----:B------:R-:W-:-:S05]  /*a110*/  FMNMX.FTZ R37, R105, R36, !PT ;  /* 0x0000002469257209 */ /* 0x000fca0007810000 */
[----:B------:R1:W-:Y:S01]  /*a120*/  MUFU.EX2 R43, R110 ;  /* 0x0000006e002b7308 */ /* 0x0003e20000000800 */
[----:B------:R-:W-:Y:S01]  /*a130*/  FFMA.FTZ R36, R33, R6, -R97 ;  /* 0x0000000621247223 */ /* 0x000fe20000010861 */
[----:B--2---:R-:W-:Y:S02]  /*a140*/  FSEL R108, R108, -INF , P4 ;  /* 0xff8000006c6c7808 */ /* 0x004fe40002000000 */
[----:B-1----:R-:W-:-:S04]  /*a150*/  FMNMX.FTZ R110, R106, R37, !PT ;  /* 0x000000256a6e7209 */ /* 0x002fc80007810000 */
[----:B------:R-:W-:Y:S02]  /*a160*/  FMNMX.FTZ R33, R107, R110, !PT ;  /* 0x0000006e6b217209 */ /* 0x000fe40007810000 */
[----:B0-----:R-:W-:Y:S02]  /*a170*/  FSEL R109, R109, -INF , P5 ;  /* 0xff8000006d6d7808 */ /* 0x001fe40002800000 */
[----:B------:R-:W-:-:S04]  /*a180*/  FMNMX.FTZ R110, R108, R33, !PT ;  /* 0x000000216c6e7209 */ /* 0x000fc80007810000 */
[----:B------:R-:W-:Y:S01]  /*a190*/  FMNMX.FTZ R110, R109, R110, !PT ;  /* 0x0000006e6d6e7209 */ /* 0x000fe20007810000 */
[----:B------:R0:W-:Y:S04]  /*a1a0*/  MUFU.EX2 R41, R111 ;  /* 0x0000006f00297308 */ /* 0x0001e80000000800 */
[----:B0-----:R-:W0:Y:S01]  /*a1b0*/  SHFL.BFLY PT, R111, R110, 0x2, 0x1f ;  /* 0x0c401f006e6f7f89 */ /* 0x001e2200000e0000 */
[----:B------:R-:W1:Y:S01]  /*a1c0*/  S2R R128, SR_TID.X ;  /* 0x0000000000807919 */ /* 0x000e620000002100 */
        /* <DEDUP_REMOVED lines=8> */
[----:B-1----:R-:W-:Y:S01]  /*a250*/  LOP3.LUT R128, R128, 0x7f, RZ, 0xc0, !PT ;  /* 0x0000007f80807812 */ /* 0x002fe200078ec0ff */
[-CC-:B------:R-:W-:Y:S01]  /*a260*/  FFMA.FTZ R35, R32, R6.reuse, -R97.reuse ;  /* 0x0000000620237223 */ /* 0x180fe20000010861 */
[-CC-:B------:R-:W-:Y:S01]  /*a270*/  FFMA.FTZ R32, R8, R6.reuse, -R97.reuse ;  /* 0x0000000608207223 */ /* 0x180fe20000010861 */
[----:B------:R-:W-:Y:S01]  /*a280*/  FFMA.FTZ R8, R4, R6, -R97 ;  /* 0x0000000604087223 */ /* 0x000fe20000010861 */
[----:B0-----:R-:W-:-:S04]  /*a290*/  FMNMX.FTZ R34, R110, R111, !PT ;  /* 0x0000006f6e227209 */ /* 0x001fc80007810000 */
[C---:B------:R-:W-:Y:S01]  /*a2a0*/  FSETP.NEU.FTZ.AND P1, PT, R34.reuse, -INF , PT ;  /* 0xff8000002200780b */ /* 0x040fe20003f3d000 */
[-C--:B------:R-:W-:Y:S01]  /*a2b0*/  FMUL.FTZ R113, R34, R6.reuse ;  /* 0x0000000622717220 */ /* 0x080fe20000410000 */
[----:B------:R-:W-:-:S04]  /*a2c0*/  FFMA.FTZ R101, R125, R6, -R97 ;  /* 0x000000067d657223 */ /* 0x000fc80000010861 */
[----:B------:R-:W-:Y:S01]  /*a2d0*/  FSEL R113, R113, RZ, P1 ;  /* 0x000000ff71717208 */ /* 0x000fe20000800000 */
[-C--:B------:R-:W-:Y:S01]  /*a2e0*/  FFMA.FTZ R4, R95, R6.reuse, -R97 ;  /* 0x000000065f047223 */ /* 0x080fe20000010861 */
[----:B------:R-:W-:Y:S01]  /*a2f0*/  ISETP.NE.AND P1, PT, R128, RZ, PT ;  /* 0x000000ff8000720c */ /* 0x000fe20003f25270 */
[----:B------:R-:W-:Y:S02]  /*a300*/  MUFU.EX2 R103, R103 ;  /* 0x0000006700677308 */ /* 0x000fe40000000800 */
[-CC-:B------:R-:W-:Y:S01]  /*a310*/  FFMA.FTZ R95, R12, R6.reuse, -R113.reuse ;  /* 0x000000060c5f7223 */ /* 0x180fe20000010871 */
[-C--:B------:R-:W-:Y:S01]  /*a320*/  FFMA.FTZ R13, R13, R6.reuse, -R113 ;  /* 0x000000060d0d7223 */ /* 0x080fe20000010871 */
[-CC-:B------:R-:W-:Y:S01]  /*a330*/  FFMA.FTZ R102, R122, R6.reuse, -R97.reuse ;  /* 0x000000067a667223 */ /* 0x180fe20000010861 */
[-CC-:B------:R-:W-:Y:S01]  /*a340*/  FFMA.FTZ R99, R123, R6.reuse, -R97.reuse ;  /* 0x000000067b637223 */ /* 0x180fe20000010861 */
[-CC-:B------:R-:W-:Y:S02]  /*a350*/  FFMA.FTZ R100, R120, R6.reuse, -R97.reuse ;  /* 0x0000000678647223 */ /* 0x180fe40000010861 */
        /* <DEDUP_REMOVED lines=14> */
[----:B------:R-:W1:Y:S01]  /*a440*/  MUFU.EX2 R101, R101 ;  /* 0x0000006500657308 */ /* 0x000e620000000800 */
[----:B------:R-:W-:Y:S01]  /*a450*/  FFMA.FTZ R15, R15, R6, -R113 ;  /* 0x000000060f0f7223 */ /* 0x000fe20000010871 */
[----:B------:R-:W-:-:S06]  /*a460*/  @!P1 VIADD R0, R0, 0x30840 ;  /* 0x0003084000009836 */ /* 0x000fcc0000000000 */
[----:B------:R-:W-:Y:S01]  /*a470*/  MUFU.EX2 R95, R95 ;  /* 0x0000005f005f7308 */ /* 0x000fe20000000800 */
[----:B------:R-:W-:-:S07]  /*a480*/  FFMA.FTZ R110, R24, R6, -R113 ;  /* 0x00000006186e7223 */ /* 0x000fce0000010871 */
[----:B------:R-:W2:Y:S01]  /*a490*/  MUFU.EX2 R13, R13 ;  /* 0x0000000d000d7308 */ /* 0x000ea20000000800 */
[-CC-:B------:R-:W-:Y:S01]  /*a4a0*/  FFMA.FTZ R14, R57, R6.reuse, -R113.reuse ;  /* 0x00000006390e7223 */ /* 0x180fe20000010871 */
[----:B------:R-:W-:-:S06]  /*a4b0*/  FFMA.FTZ R25, R25, R6, -R113 ;  /* 0x0000000619197223 */ /* 0x000fcc0000010871 */
[----:B------:R-:W-:Y:S01]  /*a4c0*/  MUFU.EX2 R97, R97 ;  /* 0x0000006100617308 */ /* 0x000fe20000000800 */
[----:B------:R-:W-:Y:S01]  /*a4d0*/  @!P1 PRMT R12, RZ, 0x654, R0 ;  /* 0x00000654ff0c9816 */ /* 0x000fe20000000000 */
[----:B------:R-:W-:-:S03]  /*a4e0*/  FFMA.FTZ R111, R26, R6, -R113 ;  /* 0x000000061a6f7223 */ /* 0x000fc60000010871 */
[----:B------:R0:W-:Y:S03]  /*a4f0*/  @!P1 SYNCS.ARRIVE.TRANS64.RED.A1T0 RZ, [R12+URZ], RZ ;  /* 0x000000ff0cff99a7 */ /* 0x0001e6000810043f */
[----:B------:R-:W4:Y:S08]  /*a500*/  MUFU.EX2 R102, R102 ;  /* 0x0000006600667308 */ /* 0x000f300000000800 */
[----:B------:R-:W3:Y:S01]  /*a510*/  MUFU.EX2 R15, R15 ;  /* 0x0000000f000f7308 */ /* 0x000ee20000000800 */
[----:B0-----:R-:W-:-:S07]  /*a520*/  F2FP.F16.F32.PACK_AB R12, R104, R103 ;  /* 0x00000067680c723e */ /* 0x001fce00000000ff */
[----:B------:R-:W0:Y:S01]  /*a530*/  MUFU.EX2 R99, R99 ;  /* 0x0000006300637308 */ /* 0x000e220000000800 */
[----:B------:R-:W-:-:S07]  /*a540*/  FFMA.FTZ R27, R27, R6, -R113 ;  /* 0x000000061b1b7223 */ /* 0x000fce0000010871 */
[----:B------:R1:W-:Y:S08]  /*a550*/  MUFU.EX2 R0, R14 ;  /* 0x0000000e00007308 */ /* 0x0003f00000000800 */
[----:B------:R-:W0:Y:S01]  /*a560*/  MUFU.EX2 R110, R110 ;  /* 0x0000006e006e7308 */ /* 0x000e220000000800 */
[----:B-1----:R-:W-:-:S04]  /*a570*/  FADD.FTZ R14, R103, R104 ;  /* 0x00000068670e7221 */ /* 0x002fc80000010000 */
[----:B------:R-:W-:-:S03]  /*a580*/  FADD.FTZ R103, R101, R14 ;  /* 0x0000000e65677221 */ /* 0x000fc60000010000 */
[----:B------:R-:W1:Y:S01]  /*a590*/  MUFU.EX2 R100, R100 ;  /* 0x0000006400647308 */ /* 0x000e620000000800 */
[----:B--2---:R-:W-:Y:S01]  /*a5a0*/  FADD.FTZ R14, R95, R13 ;  /* 0x0000000d5f0e7221 */ /* 0x004fe20000010000 */
[----:B----4-:R-:W-:-:S06]  /*a5b0*/  FADD.FTZ R26, R102, R103 ;  /* 0x00000067661a7221 */ /* 0x010fcc0000010000 */
[----:B------:R-:W2:Y:S01]  /*a5c0*/  MUFU.EX2 R25, R25 ;  /* 0x0000001900197308 */ /* 0x000ea20000000800 */
[----:B------:R-:W-:-:S07]  /*a5d0*/  FADD.FTZ R24, R97, R14 ;  /* 0x0000000e61187221 */ /* 0x000fce0000010000 */
[----:B------:R-:W4:Y:S01]  /*a5e0*/  MUFU.EX2 R96, R96 ;  /* 0x0000006000607308 */ /* 0x000f220000000800 */
[----:B------:R-:W-:Y:S01]  /*a5f0*/  F2FP.F16.F32.PACK_AB R14, R102, R101 ;  /* 0x00000065660e723e */ /* 0x000fe200000000ff */
[----:B---3--:R-:W-:-:S06]  /*a600*/  FADD.FTZ R101, R15, R24 ;  /* 0x000000180f657221 */ /* 0x008fcc0000010000 */
[----:B------:R-:W3:Y:S01]  /*a610*/  MUFU.EX2 R111, R111 ;  /* 0x0000006f006f7308 */ /* 0x000ee20000000800 */
[----:B------:R-:W-:Y:S01]  /*a620*/  FFMA.FTZ R29, R29, R6, -R113 ;  /* 0x000000061d1d7223 */ /* 0x000fe20000010871 */
[----:B0-----:R-:W-:-:S06]  /*a630*/  FADD.FTZ R103, R99, R26 ;  /* 0x0000001a63677221 */ /* 0x001fcc0000010000 */
[----:B------:R-:W0:Y:S08]  /*a640*/  MUFU.EX2 R98, R98 ;  /* 0x0000006200627308 */ /* 0x000e300000000800 */
[----:B------:R1:W-:Y:S01]  /*a650*/  MUFU.EX2 R39, R112 ;  /* 0x0000007000277308 */ /* 0x0003e20000000800 */
[----:B------:R-:W-:Y:S01]  /*a660*/  FADD.FTZ R26, R110, R101 ;  /* 0x000000656e1a7221 */ /* 0x000fe20000010000 */
[----:B-1----:R-:W-:-:S06]  /*a670*/  FFMA.FTZ R112, R28, R6, -R113 ;  /* 0x000000061c707223 */ /* 0x002fcc0000010871 */
[----:B------:R-:W1:Y:S01]  /*a680*/  MUFU.EX2 R27, R27 ;  /* 0x0000001b001b7308 */ /* 0x000e620000000800 */
[----:B------:R-:W-:Y:S01]  /*a690*/  FFMA.FTZ R114, R30, R6, -R113 ;  /* 0x000000061e727223 */ /* 0x000fe20000010871 */
[----:B------:R-:W-:-:S06]  /*a6a0*/  FADD.FTZ R103, R100, R103 ;  /* 0x0000006764677221 */ /* 0x000fcc0000010000 */
[----:B------:R-:W1:Y:S01]  /*a6b0*/  MUFU.EX2 R93, R93 ;  /* 0x0000005d005d7308 */ /* 0x000e620000000800 */
[----:B--2---:R-:W-:Y:S01]  /*a6c0*/  FADD.FTZ R26, R25, R26 ;  /* 0x0000001a191a7221 */ /* 0x004fe20000010000 */
[----:B------:R-:W-:-:S06]  /*a6d0*/  FFMA.FTZ R31, R31, R6, -R113 ;  /* 0x000000061f1f7223 */ /* 0x000fcc0000010871 */
[----:B------:R-:W2:Y:S01]  /*a6e0*/  MUFU.EX2 R112, R112 ;  /* 0x0000007000707308 */ /* 0x000ea20000000800 */
[----:B----4-:R-:W-:-:S07]  /*a6f0*/  FADD.FTZ R103, R96, R103 ;  /* 0x0000006760677221 */ /* 0x010fce0000010000 */
[----:B------:R-:W4:Y:S01]  /*a700*/  MUFU.EX2 R94, R94 ;  /* 0x0000005e005e7308 */ /* 0x000f220000000800 */
[----:B---3--:R-:W-:Y:S01]  /*a710*/  FADD.FTZ R28, R111, R26 ;  /* 0x0000001a6f1c7221 */ /* 0x008fe20000010000 */
[----:B------:R-:W-:-:S06]  /*a720*/  FFMA.FTZ R49, R49, R6, -R113 ;  /* 0x0000000631317223 */ /* 0x000fcc0000010871 */
[----:B------:R-:W3:Y:S01]  /*a730*/  MUFU.EX2 R29, R29 ;  /* 0x0000001d001d7308 */ /* 0x000ee20000000800 */
[----:B0-----:R-:W-:Y:S01]  /*a740*/  FADD.FTZ R30, R98, R103 ;  /* 0x00000067621e7221 */ /* 0x001fe20000010000 */
[----:B------:R-:W-:-:S06]  /*a750*/  FFMA.FTZ R57, R59, R6, -R113 ;  /* 0x000000063b397223 */ /* 0x000fcc0000010871 */
[----:B------:R-:W0:Y:S01]  /*a760*/  MUFU.EX2 R91, R91 ;  /* 0x0000005b005b7308 */ /* 0x000e220000000800 */
[-CC-:B------:R-:W-:Y:S01]  /*a770*/  FFMA.FTZ R59, R60, R6.reuse, -R113.reuse ;  /* 0x000000063c3b7223 */ /* 0x180fe20000010871 */
[----:B------:R-:W-:Y:S01]  /*a780*/  F2FP.F16.F32.PACK_AB R24, R100, R99 ;  /* 0x000000636418723e */ /* 0x000fe200000000ff */
[----:B------:R-:W-:-:S05]  /*a790*/  FFMA.FTZ R60, R63, R6, -R113 ;  /* 0x000000063f3c7223 */ /* 0x000fca0000010871 */
[----:B------:R-:W0:Y:S01]  /*a7a0*/  MUFU.EX2 R114, R114 ;  /* 0x0000007200727308 */ /* 0x000e220000000800 */
[----:B-1----:R-:W-:Y:S01]  /*a7b0*/  FADD.FTZ R99, R27, R28 ;  /* 0x0000001c1b637221 */ /* 0x002fe20000010000 */
[-CC-:B------:R-:W-:Y:S01]  /*a7c0*/  FFMA.FTZ R48, R48, R6.reuse, -R113.reuse ;  /* 0x0000000630307223 */ /* 0x180fe20000010871 */
[----:B------:R-:W-:-:S05]  /*a7d0*/  FFMA.FTZ R63, R64, R6, -R113 ;  /* 0x00000006403f7223 */ /* 0x000fca0000010871 */
[----:B------:R-:W1:Y:S01]  /*a7e0*/  MUFU.EX2 R92, R92 ;  /* 0x0000005c005c7308 */ /* 0x000e620000000800 */
[----:B------:R-:W-:Y:S01]  /*a7f0*/  FADD.FTZ R101, R93, R30 ;  /* 0x0000001e5d657221 */ /* 0x000fe20000010000 */
[-CC-:B------:R-:W-:Y:S01]  /*a800*/  FFMA.FTZ R64, R68, R6.reuse, -R113.reuse ;  /* 0x0000000644407223 */ /* 0x180fe20000010871 */
[----:B------:R-:W-:-:S05]  /*a810*/  FFMA.FTZ R68, R71, R6, -R113 ;  /* 0x0000000647447223 */ /* 0x000fca0000010871 */
[----:B------:R-:W1:Y:S01]  /*a820*/  MUFU.EX2 R31, R31 ;  /* 0x0000001f001f7308 */ /* 0x000e620000000800 */
[-C--:B------:R-:W-:Y:S01]  /*a830*/  FFMA.FTZ R71, R76, R6.reuse, -R113 ;  /* 0x000000064c477223 */ /* 0x080fe20000010871 */
[----:B--2---:R-:W-:Y:S01]  /*a840*/  FADD.FTZ R30, R112, R99 ;  /* 0x00000063701e7221 */ /* 0x004fe20000010000 */
[----:B------:R-:W-:-:S05]  /*a850*/  FFMA.FTZ R50, R50, R6, -R113 ;  /* 0x0000000632327223 */ /* 0x000fca0000010871 */
[----:B------:R-:W2:Y:S01]  /*a860*/  MUFU.EX2 R81, R81 ;  /* 0x0000005100517308 */ /* 0x000ea20000000800 */
[C---:B----4-:R-:W-:Y:S01]  /*a870*/  FADD.FTZ R76, R94.reuse, R101 ;  /* 0x000000655e4c7221 */ /* 0x050fe20000010000 */
[----:B------:R-:W-:Y:S01]  /*a880*/  F2FP.F16.F32.PACK_AB R28, R94, R93 ;  /* 0x0000005d5e1c723e */ /* 0x000fe200000000ff */
[----:B---3--:R-:W-:-:S05]  /*a890*/  FADD.FTZ R93, R29, R30 ;  /* 0x0000001e1d5d7221 */ /* 0x008fca0000010000 */
[----:B------:R-:W3:Y:S01]  /*a8a0*/  MUFU.EX2 R49, R49 ;  /* 0x0000003100317308 */ /* 0x000ee20000000800 */
[----:B------:R-:W-:Y:S01]  /*a8b0*/  FFMA.FTZ R51, R51, R6, -R113 ;  /* 0x0000000633337223 */ /* 0x000fe20000010871 */
[----:B0-----:R-:W-:-:S06]  /*a8c0*/  FADD.FTZ R99, R91, R76 ;  /* 0x0000004c5b637221 */ /* 0x001fcc0000010000 */
[----:B------:R-:W0:Y:S01]  /*a8d0*/  MUFU.EX2 R82, R82 ;  /* 0x0000005200527308 */ /* 0x000e220000000800 */
[----:B------:R-:W-:Y:S01]  /*a8e0*/  FADD.FTZ R76, R114, R93 ;  /* 0x0000005d724c7221 */ /* 0x000fe20000010000 */
[----:B------:R-:W-:-:S06]  /*a8f0*/  FFMA.FTZ R52, R52, R6, -R113 ;  /* 0x0000000634347223 */ /* 0x000fcc0000010871 */
[----:B------:R-:W4:Y:S01]  /*a900*/  MUFU.EX2 R48, R48 ;  /* 0x0000003000307308 */ /* 0x000f220000000800 */
[----:B-1----:R-:W-:-:S07]  /*a910*/  FADD.FTZ R94, R92, R99 ;  /* 0x000000635c5e7221 */ /* 0x002fce0000010000 */
[----:B------:R-:W1:Y:S01]  /*a920*/  MUFU.EX2 R77, R77 ;  /* 0x0000004d004d7308 */ /* 0x000e620000000800 */
[----:B------:R-:W-:Y:S01]  /*a930*/  F2FP.F16.F32.PACK_AB R30, R92, R91 ;  /* 0x0000005b5c1e723e */ /* 0x000fe200000000ff */
[----:B------:R-:W-:-:S06]  /*a940*/  FADD.FTZ R76, R31, R76 ;  /* 0x0000004c1f4c7221 */ /* 0x000fcc0000010000 */
[----:B------:R-:W1:Y:S01]  /*a950*/  MUFU.EX2 R50, R50 ;  /* 0x0000003200327308 */ /* 0x000e620000000800 */
[----:B------:R-:W-:Y:S01]  /*a960*/  FFMA.FTZ R53, R53, R6, -R113 ;  /* 0x0000000635357223 */ /* 0x000fe20000010871 */
[----:B--2---:R-:W-:-:S06]  /*a970*/  FADD.FTZ R91, R81, R94 ;  /* 0x0000005e515b7221 */ /* 0x004fcc0000010000 */
[----:B------:R-:W2:Y:S01]  /*a980*/  MUFU.EX2 R78, R78 ;  /* 0x0000004e004e7308 */ /* 0x000ea20000000800 */
[----:B---3--:R-:W-:Y:S01]  /*a990*/  FADD.FTZ R93, R49, R76 ;  /* 0x0000004c315d7221 */ /* 0x008fe20000010000 */
[----:B------:R-:W-:-:S06]  /*a9a0*/  FFMA.FTZ R54, R54, R6, -R113 ;  /* 0x0000000636367223 */ /* 0x000fcc0000010871 */
[----:B------:R-:W3:Y:S01]  /*a9b0*/  MUFU.EX2 R51, R51 ;  /* 0x0000003300337308 */ /* 0x000ee20000000800 */
[----:B0-----:R-:W-:-:S07]  /*a9c0*/  FADD.FTZ R76, R82, R91 ;  /* 0x0000005b524c7221 */ /* 0x001fce0000010000 */
[----:B------:R-:W0:Y:S01]  /*a9d0*/  MUFU.EX2 R73, R73 ;  /* 0x0000004900497308 */ /* 0x000e220000000800 */
[----:B----4-:R-:W-:Y:S01]  /*a9e0*/  FADD.FTZ R93, R48, R93 ;  /* 0x0000005d305d7221 */ /* 0x010fe20000010000 */
[----:B------:R-:W-:-:S06]  /*a9f0*/  FFMA.FTZ R56, R56, R6, -R113 ;  /* 0x0000000638387223 */ /* 0x000fcc0000010871 */
[----:B------:R-:W4:Y:S01]  /*aa00*/  MUFU.EX2 R52, R52 ;  /* 0x0000003400347308 */ /* 0x000f220000000800 */
[----:B-1----:R-:W-:-:S07]  /*aa10*/  FADD.FTZ R91, R77, R76 ;  /* 0x0000004c4d5b7221 */ /* 0x002fce0000010000 */
[----:B------:R-:W1:Y:S01]  /*aa20*/  MUFU.EX2 R74, R74 ;  /* 0x0000004a004a7308 */ /* 0x000e620000000800 */
[----:B------:R-:W-:Y:S01]  /*aa30*/  FADD.FTZ R76, R50, R93 ;  /* 0x0000005d324c7221 */ /* 0x000fe20000010000 */
[----:B--2---:R-:W-:Y:S01]  /*aa40*/  FADD.FTZ R92, R78, R91 ;  /* 0x0000005b4e5c7221 */ /* 0x004fe20000010000 */
[----:B------:R-:W2:Y:S05]  /*aa50*/  LDL R94, [R1+0x48] ;  /* 0x00004800015e7983 */ /* 0x000eaa0000100800 */
[----:B------:R-:W1:Y:S08]  /*aa60*/  MUFU.EX2 R53, R53 ;  /* 0x0000003500357308 */ /* 0x000e700000000800 */
[----:B------:R-:W1:Y:S01]  /*aa70*/  MUFU.EX2 R69, R69 ;  /* 0x0000004500457308 */ /* 0x000e620000000800 */
[----:B---3--:R-:W-:Y:S01]  /*aa80*/  FADD.FTZ R91, R51, R76 ;  /* 0x0000004c335b7221 */ /* 0x008fe20000010000 */
[----:B0-----:R-:W-:-:S06]  /*aa90*/  FADD.FTZ R93, R73, R92 ;  /* 0x0000005c495d7221 */ /* 0x001fcc0000010000 */
[----:B------:R-:W0:Y:S08]  /*aaa0*/  MUFU.EX2 R54, R54 ;  /* 0x0000003600367308 */ /* 0x000e300000000800 */
[----:B------:R-:W3:Y:S01]  /*aab0*/  MUFU.EX2 R70, R70 ;  /* 0x0000004600467308 */ /* 0x000ee20000000800 */
[----:B----4-:R-:W-:Y:S01]  /*aac0*/  FADD.FTZ R76, R52, R91 ;  /* 0x0000005b344c7221 */ /* 0x010fe20000010000 */
[----:B-1----:R-:W-:-:S06]  /*aad0*/  FADD.FTZ R92, R74, R93 ;  /* 0x0000005d4a5c7221 */ /* 0x002fcc0000010000 */
[----:B------:R-:W1:Y:S01]  /*aae0*/  MUFU.EX2 R56, R56 ;  /* 0x0000003800387308 */ /* 0x000e620000000800 */
[----:B------:R-:W-:Y:S01]  /*aaf0*/  F2FP.F16.F32.PACK_AB R13, R13, R95 ;  /* 0x0000005f0d0d723e */ /* 0x000fe200000000ff */
[----:B------:R-:W-:Y:S01]  /*ab00*/  FADD.FTZ R91, R53, R76 ;  /* 0x0000004c355b7221 */ /* 0x000fe20000010000 */
[----:B------:R-:W4:Y:S05]  /*ab10*/  LDL R95, [R1+0x8c] ;  /* 0x00008c00015f7983 */ /* 0x000f2a0000100800 */
[----:B------:R-:W1:Y:S01]  /*ab20*/  MUFU.EX2 R66, R66 ;  /* 0x0000004200427308 */ /* 0x000e620000000800 */
[----:B------:R-:W-:Y:S01]  /*ab30*/  FADD.FTZ R93, R69, R92 ;  /* 0x0000005c455d7221 */ /* 0x000fe20000010000 */
[----:B0-----:R-:W-:-:S06]  /*ab40*/  FADD.FTZ R91, R54, R91 ;  /* 0x0000005b365b7221 */ /* 0x001fcc0000010000 */
[----:B------:R-:W0:Y:S01]  /*ab50*/  MUFU.EX2 R61, R61 ;  /* 0x0000003d003d7308 */ /* 0x000e220000000800 */
[----:B---3--:R-:W-:Y:S01]  /*ab60*/  FADD.FTZ R76, R70, R93 ;  /* 0x0000005d464c7221 */ /* 0x008fe20000010000 */
[----:B-1----:R-:W-:-:S06]  /*ab70*/  FADD.FTZ R92, R56, R91 ;  /* 0x0000005b385c7221 */ /* 0x002fcc0000010000 */
[----:B------:R-:W1:Y:S01]  /*ab80*/  MUFU.EX2 R62, R62 ;  /* 0x0000003e003e7308 */ /* 0x000e620000000800 */
[----:B------:R-:W-:Y:S01]  /*ab90*/  FADD.FTZ R91, R65, R76 ;  /* 0x0000004c415b7221 */ /* 0x000fe20000010000 */
[----:B------:R-:W-:-:S06]  /*aba0*/  F2FP.F16.F32.PACK_AB R15, R15, R97 ;  /* 0x000000610f0f723e */ /* 0x000fcc00000000ff */
[----:B------:R-:W3:Y:S01]  /*abb0*/  MUFU.EX2 R46, R46 ;  /* 0x0000002e002e7308 */ /* 0x000ee20000000800 */
[----:B------:R-:W-:Y:S01]  /*abc0*/  FADD.FTZ R76, R66, R91 ;  /* 0x0000005b424c7221 */ /* 0x000fe20000010000 */
[----:B------:R0:W-:Y:S01]  /*abd0*/  STSM.16.M88.4 [R116+0x1e800], R12 ;  /* 0x01e8000c74007844 */ /* 0x0001e20000000200 */
[----:B------:R-:W-:Y:S02]  /*abe0*/  F2FP.F16.F32.PACK_AB R26, R98, R96 ;  /* 0x00000060621a723e */ /* 0x000fe400000000ff */
[----:B------:R-:W-:Y:S02]  /*abf0*/  F2FP.F16.F32.PACK_AB R25, R25, R110 ;  /* 0x0000006e1919723e */ /* 0x000fe400000000ff */
[----:B------:R-:W-:Y:S02]  /*ac00*/  F2FP.F16.F32.PACK_AB R27, R27, R111 ;  /* 0x0000006f1b1b723e */ /* 0x000fe400000000ff */
[----:B------:R-:W-:Y:S02]  /*ac10*/  F2FP.F16.F32.PACK_AB R29, R29, R112 ;  /* 0x000000701d1d723e */ /* 0x000fe400000000ff */
[----:B------:R-:W-:Y:S01]  /*ac20*/  F2FP.F16.F32.PACK_AB R31, R31, R114 ;  /* 0x000000721f1f723e */ /* 0x000fe200000000ff */
[----:B------:R-:W-:Y:S01]  /*ac30*/  STSM.16.M88.4 [R117], R24 ;  /* 0x0000001875007844 */ /* 0x000fe20000000200 */
[----:B0-----:R-:W-:-:S03]  /*ac40*/  FADD.FTZ R13, R61, R76 ;  /* 0x0000004c3d0d7221 */ /* 0x001fc60000010000 */
[----:B------:R0:W-:Y:S01]  /*ac50*/  STSM.16.M88.4 [R115], R28 ;  /* 0x0000001c73007844 */ /* 0x0001e20000000200 */
[----:B-1----:R-:W-:Y:S01]  /*ac60*/  FADD.FTZ R13, R62, R13 ;  /* 0x0000000d3e0d7221 */ /* 0x002fe20000010000 */
[----:B------:R-:W1:Y:S01]  /*ac70*/  MUFU.EX2 R42, R42 ;  /* 0x0000002a002a7308 */ /* 0x000e620000000800 */
[----:B------:R-:W-:Y:S02]  /*ac80*/  F2FP.F16.F32.PACK_AB R15, R51, R50 ;  /* 0x00000032330f723e */ /* 0x000fe400000000ff */
[----:B0-----:R-:W-:Y:S01]  /*ac90*/  F2FP.F16.F32.PACK_AB R28, R66, R65 ;  /* 0x00000041421c723e */ /* 0x001fe200000000ff */
[----:B---3--:R-:W-:-:S04]  /*aca0*/  FADD.FTZ R66, R46, R13 ;  /* 0x0000000d2e427221 */ /* 0x008fc80000010000 */
[----:B------:R-:W-:Y:S01]  /*acb0*/  FADD.FTZ R27, R47, R66 ;  /* 0x000000422f1b7221 */ /* 0x000fe20000010000 */
[----:B------:R-:W-:-:S03]  /*acc0*/  F2FP.F16.F32.PACK_AB R13, R48, R49 ;  /* 0x00000031300d723e */ /* 0x000fc600000000ff */
[----:B------:R-:W-:-:S04]  /*acd0*/  FADD.FTZ R50, R44, R27 ;  /* 0x0000001b2c327221 */ /* 0x000fc80000010000 */
[----:B------:R-:W-:-:S04]  /*ace0*/  FADD.FTZ R49, R45, R50 ;  /* 0x000000322d317221 */ /* 0x000fc80000010000 */
[----:B-1----:R-:W-:-:S04]  /*acf0*/  FADD.FTZ R50, R42, R49 ;  /* 0x000000312a327221 */ /* 0x002fc80000010000 */
[----:B------:R-:W-:Y:S02]  /*ad00*/  FADD.FTZ R51, R43, R50 ;  /* 0x000000322b337221 */ /* 0x000fe40000010000 */
[----:B------:R-:W3:Y:S01]  /*ad10*/  LDL R50, [R1+0x88] ;  /* 0x0000880001327983 */ /* 0x000ee20000100800 */
[-CC-:B------:R-:W-:Y:S01]  /*ad20*/  FFMA.FTZ R55, R55, R6.reuse, -R113.reuse ;  /* 0x0000000637377223 */ /* 0x180fe20000010871 */
[----:B------:R-:W-:-:S05]  /*ad30*/  FFMA.FTZ R58, R58, R6, -R113 ;  /* 0x000000063a3a7223 */ /* 0x000fca0000010871 */
[----:B------:R-:W0:Y:S08]  /*ad40*/  MUFU.EX2 R55, R55 ;  /* 0x0000003700377308 */ /* 0x000e300000000800 */
[----:B------:R-:W1:Y:S08]  /*ad50*/  MUFU.EX2 R58, R58 ;  /* 0x0000003a003a7308 */ /* 0x000e700000000800 */
[----:B------:R-:W1:Y:S01]  /*ad60*/  MUFU.EX2 R57, R57 ;  /* 0x0000003900397308 */ /* 0x000e620000000800 */
[----:B0-----:R-:W-:-:S07]  /*ad70*/  FADD.FTZ R93, R55, R92 ;  /* 0x0000005c375d7221 */ /* 0x001fce0000010000 */
[----:B------:R-:W0:Y:S01]  /*ad80*/  MUFU.EX2 R59, R59 ;  /* 0x0000003b003b7308 */ /* 0x000e220000000800 */
[----:B-1----:R-:W-:Y:S01]  /*ad90*/  FADD.FTZ R93, R58, R93 ;  /* 0x0000005d3a5d7221 */ /* 0x002fe20000010000 */
[----:B------:R-:W-:-:S06]  /*ada0*/  F2FP.F16.F32.PACK_AB R24, R74, R73 ;  /* 0x000000494a18723e */ /* 0x000fcc00000000ff */
[----:B------:R-:W1:Y:S01]  /*adb0*/  MUFU.EX2 R60, R60 ;  /* 0x0000003c003c7308 */ /* 0x000e620000000800 */
[----:B------:R-:W-:Y:S01]  /*adc0*/  FADD.FTZ R74, R0, R93 ;  /* 0x0000005d004a7221 */ /* 0x000fe20000010000 */
[----:B------:R-:W-:-:S06]  /*add0*/  FFMA.FTZ R67, R67, R6, -R113 ;  /* 0x0000000643437223 */ /* 0x000fcc0000010871 */
[----:B------:R-:W1:Y:S01]  /*ade0*/  MUFU.EX2 R63, R63 ;  /* 0x0000003f003f7308 */ /* 0x000e620000000800 */
[----:B------:R-:W-:Y:S01]  /*adf0*/  FADD.FTZ R74, R57, R74 ;  /* 0x0000004a394a7221 */ /* 0x000fe20000010000 */
[----:B------:R-:W-:-:S06]  /*ae00*/  FFMA.FTZ R72, R72, R6, -R113 ;  /* 0x0000000648487223 */ /* 0x000fcc0000010871 */
[----:B------:R-:W1:Y:S01]  /*ae10*/  MUFU.EX2 R64, R64 ;  /* 0x0000004000407308 */ /* 0x000e620000000800 */
[----:B0-----:R-:W-:Y:S01]  /*ae20*/  FADD.FTZ R25, R59, R74 ;  /* 0x0000004a3b197221 */ /* 0x001fe20000010000 */
[----:B------:R-:W-:-:S06]  /*ae30*/  FFMA.FTZ R75, R75, R6, -R113 ;  /* 0x000000064b4b7223 */ /* 0x000fcc0000010871 */
[----:B------:R-:W0:Y:S01]  /*ae40*/  MUFU.EX2 R67, R67 ;  /* 0x0000004300437308 */ /* 0x000e220000000800 */
[----:B-1----:R-:W-:-:S07]  /*ae50*/  FADD.FTZ R48, R60, R25 ;  /* 0x000000193c307221 */ /* 0x002fce0000010000 */
[----:B------:R-:W1:Y:S01]  /*ae60*/  MUFU.EX2 R68, R68 ;  /* 0x0000004400447308 */ /* 0x000e620000000800 */
[----:B------:R-:W-:-:S07]  /*ae70*/  FADD.FTZ R31, R63, R48 ;  /* 0x000000303f1f7221 */ /* 0x000fce0000010000 */
        /* <DEDUP_REMOVED lines=9> */
[----:B------:R-:W-:-:S07]  /*af10*/  FFMA.FTZ R83, R83, R6, -R113 ;  /* 0x0000000653537223 */ /* 0x000fce0000010871 */
[----:B------:R-:W1:Y:S01]  /*af20*/  MUFU.EX2 R71, R71 ;  /* 0x0000004700477308 */ /* 0x000e620000000800 */
[----:B------:R-:W-:Y:S01]  /*af30*/  F2FP.F16.F32.PACK_AB R31, R57, R0 ;  /* 0x00000000391f723e */ /* 0x000fe200000000ff */
[----:B------:R-:W-:Y:S01]  /*af40*/  FADD.FTZ R0, R40, R51 ;  /* 0x0000003328007221 */ /* 0x000fe20000010000 */
[----:B------:R-:W-:-:S05]  /*af50*/  FADD.FTZ R48, R72, R49 ;  /* 0x0000003148307221 */ /* 0x000fca0000010000 */
[----:B------:R-:W2:Y:S01]  /*af60*/  MUFU.EX2 R79, R79 ;  /* 0x0000004f004f7308 */ /* 0x000ea20000000800 */
[----:B------:R-:W-:Y:S01]  /*af70*/  FFMA.FTZ R84, R84, R6, -R113 ;  /* 0x0000000654547223 */ /* 0x000fe20000010871 */
[----:B------:R-:W-:-:S06]  /*af80*/  FADD.FTZ R49, R41, R0 ;  /* 0x0000000029317221 */ /* 0x000fcc0000010000 */
[----:B------:R-:W2:Y:S01]  /*af90*/  MUFU.EX2 R36, R36 ;  /* 0x0000002400247308 */ /* 0x000ea20000000800 */
[----:B0-----:R-:W-:Y:S01]  /*afa0*/  FADD.FTZ R48, R75, R48 ;  /* 0x000000304b307221 */ /* 0x001fe20000010000 */
[----:B------:R-:W-:-:S06]  /*afb0*/  FFMA.FTZ R85, R85, R6, -R113 ;  /* 0x0000000655557223 */ /* 0x000fcc0000010871 */
[----:B------:R-:W-:Y:S01]  /*afc0*/  MUFU.EX2 R80, R80 ;  /* 0x0000005000507308 */ /* 0x000fe20000000800 */
[----:B------:R-:W-:Y:S02]  /*afd0*/  F2FP.F16.F32.PACK_AB R12, R82, R81 ;  /* 0x00000051520c723e */ /* 0x000fe400000000ff */
[----:B------:R-:W-:-:S05]  /*afe0*/  F2FP.F16.F32.PACK_AB R14, R78, R77 ;  /* 0x0000004d4e0e723e */ /* 0x000fca00000000ff */
[----:B------:R-:W0:Y:S01]  /*aff0*/  MUFU.EX2 R37, R37 ;  /* 0x0000002500257308 */ /* 0x000e220000000800 */
[----:B------:R-:W-:Y:S01]  /*b000*/  F2FP.F16.F32.PACK_AB R26, R70, R69 ;  /* 0x00000045461a723e */ /* 0x000fe200000000ff */
[----:B-1----:R-:W-:Y:S01]  /*b010*/  FADD.FTZ R0, R38, R49 ;  /* 0x0000003126007221 */ /* 0x002fe20000010000 */
[----:B------:R-:W-:Y:S02]  /*b020*/  F2FP.F16.F32.PACK_AB R25, R53, R52 ;  /* 0x000000343519723e */ /* 0x000fe400000000ff */
[----:B------:R-:W-:-:S03]  /*b030*/  F2FP.F16.F32.PACK_AB R27, R56, R54 ;  /* 0x00000036381b723e */ /* 0x000fc600000000ff */
[----:B------:R-:W-:Y:S01]  /*b040*/  MUFU.EX2 R83, R83 ;  /* 0x0000005300537308 */ /* 0x000fe20000000800 */
[----:B------:R-:W-:Y:S01]  /*b050*/  FADD.FTZ R48, R71, R48 ;  /* 0x0000003047307221 */ /* 0x000fe20000010000 */
[----:B------:R-:W-:Y:S01]  /*b060*/  FFMA.FTZ R86, R86, R6, -R113 ;  /* 0x0000000656567223 */ /* 0x000fe20000010871 */
[----:B------:R-:W-:-:S05]  /*b070*/  F2FP.F16.F32.PACK_AB R30, R62, R61 ;  /* 0x0000003d3e1e723e */ /* 0x000fca00000000ff */
[----:B------:R-:W1:Y:S01]  /*b080*/  MUFU.EX2 R33, R33 ;  /* 0x0000002100217308 */ /* 0x000e620000000800 */
[----:B------:R-:W-:Y:S01]  /*b090*/  F2FP.F16.F32.PACK_AB R29, R58, R55 ;  /* 0x000000373a1d723e */ /* 0x000fe200000000ff */
[----:B------:R-:W-:-:S06]  /*b0a0*/  FFMA.FTZ R87, R87, R6, -R113 ;  /* 0x0000000657577223 */ /* 0x000fcc0000010871 */
[----:B------:R-:W1:Y:S01]  /*b0b0*/  MUFU.EX2 R84, R84 ;  /* 0x0000005400547308 */ /* 0x000e620000000800 */
[----:B--2---:R2:W-:Y:S07]  /*b0c0*/  STSM.16.M88.4 [R94], R12 ;  /* 0x0000000c5e007844 */ /* 0x0045ee0000000200 */
[----:B------:R-:W1:Y:S01]  /*b0d0*/  MUFU.EX2 R35, R35 ;  /* 0x0000002300237308 */ /* 0x000e620000000800 */
[----:B------:R0:W-:Y:S07]  /*b0e0*/  STSM.16.M88.4 [R116+0x24800], R24 ;  /* 0x0248001874007844 */ /* 0x0001ee0000000200 */
[----:B------:R-:W1:Y:S01]  /*b0f0*/  MUFU.EX2 R85, R85 ;  /* 0x0000005500557308 */ /* 0x000e620000000800 */
[----:B--2---:R-:W-:-:S07]  /*b100*/  FADD.FTZ R15, R39, R0 ;  /* 0x00000000270f7221 */ /* 0x004fce0000010000 */
[----:B------:R-:W2:Y:S01]  /*b110*/  MUFU.EX2 R21, R21 ;  /* 0x0000001500157308 */ /* 0x000ea20000000800 */
[----:B0-----:R-:W-:Y:S01]  /*b120*/  FADD.FTZ R25, R79, R48 ;  /* 0x000000304f197221 */ /* 0x001fe20000010000 */
[----:B------:R-:W-:Y:S01]  /*b130*/  FADD.FTZ R0, R36, R15 ;  /* 0x0000000f24007221 */ /* 0x000fe20000010000 */
[----:B------:R-:W-:-:S05]  /*b140*/  FFMA.FTZ R88, R88, R6, -R113 ;  /* 0x0000000658587223 */ /* 0x000fca0000010871 */
[----:B------:R-:W0:Y:S01]  /*b150*/  MUFU.EX2 R86, R86 ;  /* 0x0000005600567308 */ /* 0x000e220000000800 */
[----:B------:R-:W-:Y:S01]  /*b160*/  FADD.FTZ R0, R37, R0 ;  /* 0x0000000025007221 */ /* 0x000fe20000010000 */
[----:B------:R-:W-:-:S06]  /*b170*/  FFMA.FTZ R89, R89, R6, -R113 ;  /* 0x0000000659597223 */ /* 0x000fcc0000010871 */
[----:B------:R-:W0:Y:S01]  /*b180*/  MUFU.EX2 R32, R32 ;  /* 0x0000002000207308 */ /* 0x000e220000000800 */
[----:B----4-:R4:W-:Y:S07]  /*b190*/  STSM.16.M88.4 [R95], R28 ;  /* 0x0000001c5f007844 */ /* 0x0109ee0000000200 */
[----:B------:R-:W0:Y:S01]  /*b1a0*/  MUFU.EX2 R87, R87 ;  /* 0x0000005700577308 */ /* 0x000e220000000800 */
[----:B-1----:R-:W-:Y:S01]  /*b1b0*/  FADD.FTZ R0, R33, R0 ;  /* 0x0000000021007221 */ /* 0x002fe20000010000 */
[----:B------:R-:W-:Y:S01]  /*b1c0*/  F2FP.F16.F32.PACK_AB R12, R47, R46 ;  /* 0x0000002e2f0c723e */ /* 0x000fe200000000ff */
[----:B------:R-:W-:Y:S01]  /*b1d0*/  FFMA.FTZ R90, R90, R6, -R113 ;  /* 0x000000065a5a7223 */ /* 0x000fe20000010871 */
[----:B------:R-:W-:-:S02]  /*b1e0*/  F2FP.F16.F32.PACK_AB R14, R45, R44 ;  /* 0x0000002c2d0e723e */ /* 0x000fc400000000ff */
[----:B------:R-:W-:Y:S02]  /*b1f0*/  F2FP.F16.F32.PACK_AB R13, R60, R59 ;  /* 0x0000003b3c0d723e */ /* 0x000fe400000000ff */
[----:B------:R-:W1:Y:S01]  /*b200*/  MUFU.EX2 R3, R3 ;  /* 0x0000000300037308 */ /* 0x000e620000000800 */
[----:B----4-:R-:W-:-:S04]  /*b210*/  FADD.FTZ R28, R80, R25 ;  /* 0x00000019501c7221 */ /* 0x010fc80000010000 */
[----:B------:R-:W-:-:S03]  /*b220*/  FADD.FTZ R29, R83, R28 ;  /* 0x0000001c531d7221 */ /* 0x000fc60000010000 */
[----:B------:R-:W4:Y:S01]  /*b230*/  MUFU.EX2 R88, R88 ;  /* 0x0000005800587308 */ /* 0x000f220000000800 */
[----:B------:R-:W-:Y:S01]  /*b240*/  F2FP.F16.F32.PACK_AB R15, R64, R63 ;  /* 0x0000003f400f723e */ /* 0x000fe200000000ff */
[----:B------:R-:W-:Y:S01]  /*b250*/  FADD.FTZ R28, R84, R29 ;  /* 0x0000001d541c7221 */ /* 0x000fe20000010000 */
[----:B------:R-:W-:-:S05]  /*b260*/  FADD.FTZ R0, R35, R0 ;  /* 0x0000000023007221 */ /* 0x000fca0000010000 */
[----:B------:R-:W-:Y:S01]  /*b270*/  MUFU.EX2 R7, R7 ;  /* 0x0000000700077308 */ /* 0x000fe20000000800 */
[----:B------:R-:W-:Y:S01]  /*b280*/  FADD.FTZ R29, R85, R28 ;  /* 0x0000001c551d7221 */ /* 0x000fe20000010000 */
[----:B------:R2:W-:Y:S01]  /*b290*/  STSM.16.M88.4 [R115+0x6000], R12 ;  /* 0x0060000c73007844 */ /* 0x0005e20000000200 */
[----:B------:R-:W-:-:S05]  /*b2a0*/  FFMA.FTZ R105, R105, R6, -R113 ;  /* 0x0000000669697223 */ /* 0x000fca0000010871 */
[----:B------:R-:W4:Y:S01]  /*b2b0*/  MUFU.EX2 R89, R89 ;  /* 0x0000005900597308 */ /* 0x000f220000000800 */
[----:B------:R-:W-:Y:S01]  /*b2c0*/  FFMA.FTZ R106, R106, R6, -R113 ;  /* 0x000000066a6a7223 */ /* 0x000fe20000010871 */
[----:B------:R-:W-:-:S06]  /*b2d0*/  F2FP.F16.F32.PACK_AB R24, R43, R42 ;  /* 0x0000002a2b18723e */ /* 0x000fcc00000000ff */
[----:B------:R-:W3:Y:S01]  /*b2e0*/  MUFU.EX2 R8, R8 ;  /* 0x0000000800087308 */ /* 0x000ee20000000800 */
[----:B--2---:R-:W-:Y:S01]  /*b2f0*/  F2FP.F16.F32.PACK_AB R12, R39, R38 ;  /* 0x00000026270c723e */ /* 0x004fe200000000ff */
[----:B------:R-:W-:Y:S01]  /*b300*/  FADD.FTZ R39, R21, R0 ;  /* 0x0000000015277221 */ /* 0x000fe20000010000 */
[----:B0-----:R-:W-:-:S05]  /*b310*/  FADD.FTZ R0, R86, R29 ;  /* 0x0000001d56007221 */ /* 0x001fca0000010000 */
[----:B------:R-:W0:Y:S01]  /*b320*/  MUFU.EX2 R90, R90 ;  /* 0x0000005a005a7308 */ /* 0x000e220000000800 */
[----:B------:R-:W-:Y:S01]  /*b330*/  FADD.FTZ R28, R32, R39 ;  /* 0x00000027201c7221 */ /* 0x000fe20000010000 */
[----:B------:R-:W-:Y:S01]  /*b340*/  F2FP.F16.F32.PACK_AB R26, R41, R40 ;  /* 0x00000028291a723e */ /* 0x000fe200000000ff */
[----:B------:R-:W-:Y:S01]  /*b350*/  FADD.FTZ R15, R87, R0 ;  /* 0x00000000570f7221 */ /* 0x000fe20000010000 */
[----:B------:R-:W-:Y:S01]  /*b360*/  F2FP.F16.F32.PACK_AB R25, R68, R67 ;  /* 0x000000434419723e */ /* 0x000fe200000000ff */
[--C-:B------:R-:W-:Y:S01]  /*b370*/  FFMA.FTZ R107, R107, R6, -R113.reuse ;  /* 0x000000066b6b7223 */ /* 0x100fe20000010871 */
[----:B------:R-:W-:Y:S02]  /*b380*/  F2FP.F16.F32.PACK_AB R27, R75, R72 ;  /* 0x000000484b1b723e */ /* 0x000fe400000000ff */
[----:B------:R-:W2:Y:S01]  /*b390*/  MUFU.EX2 R9, R9 ;  /* 0x0000000900097308 */ /* 0x000ea20000000800 */
[-CC-:B------:R-:W-:Y:S01]  /*b3a0*/  FFMA.FTZ R108, R108, R6.reuse, -R113.reuse ;  /* 0x000000066c6c7223 */ /* 0x180fe20000010871 */
[----:B------:R-:W-:Y:S01]  /*b3b0*/  FFMA.FTZ R109, R109, R6, -R113 ;  /* 0x000000066d6d7223 */ /* 0x000fe20000010871 */
[----:B-1----:R-:W-:-:S05]  /*b3c0*/  FADD.FTZ R28, R3, R28 ;  /* 0x0000001c031c7221 */ /* 0x002fca0000010000 */
[----:B------:R-:W1:Y:S01]  /*b3d0*/  MUFU.EX2 R31, R105 ;  /* 0x00000069001f7308 */ /* 0x000e620000000800 */
[----:B----4-:R-:W-:Y:S01]  /*b3e0*/  FADD.FTZ R0, R88, R15 ;  /* 0x0000000f58007221 */ /* 0x010fe20000010000 */
[----:B------:R4:W-:Y:S06]  /*b3f0*/  STSM.16.M88.4 [R94+0x6000], R24 ;  /* 0x006000185e007844 */ /* 0x0009ec0000000200 */
[----:B------:R-:W1:Y:S01]  /*b400*/  MUFU.EX2 R10, R10 ;  /* 0x0000000a000a7308 */ /* 0x000e620000000800 */
[----:B------:R-:W-:-:S07]  /*b410*/  FADD.FTZ R29, R89, R0 ;  /* 0x00000000591d7221 */ /* 0x000fce0000010000 */
[----:B------:R-:W1:Y:S01]  /*b420*/  MUFU.EX2 R106, R106 ;  /* 0x0000006a006a7308 */ /* 0x000e620000000800 */
[----:B----4-:R-:W-:Y:S01]  /*b430*/  F2FP.F16.F32.PACK_AB R26, R32, R21 ;  /* 0x00000015201a723e */ /* 0x010fe200000000ff */
[----:B------:R-:W-:-:S06]  /*b440*/  FADD.FTZ R21, R7, R28 ;  /* 0x0000001c07157221 */ /* 0x000fcc0000010000 */
[----:B------:R-:W4:Y:S01]  /*b450*/  MUFU.EX2 R11, R11 ;  /* 0x0000000b000b7308 */ /* 0x000f220000000800 */
[----:B---3--:R-:W-:Y:S01]  /*b460*/  FADD.FTZ R0, R8, R21 ;  /* 0x0000001508007221 */ /* 0x008fe20000010000 */
[----:B0-----:R-:W-:-:S06]  /*b470*/  FADD.FTZ R28, R90, R29 ;  /* 0x0000001d5a1c7221 */ /* 0x001fcc0000010000 */
[----:B------:R-:W-:Y:S08]  /*b480*/  MUFU.EX2 R20, R20 ;  /* 0x0000001400147308 */ /* 0x000ff00000000800 */
[----:B------:R-:W-:Y:S08]  /*b490*/  MUFU.EX2 R4, R4 ;  /* 0x0000000400047308 */ /* 0x000ff00000000800 */
[----:B------:R-:W0:Y:S08]  /*b4a0*/  MUFU.EX2 R107, R107 ;  /* 0x0000006b006b7308 */ /* 0x000e300000000800 */
[----:B------:R-:W-:Y:S08]  /*b4b0*/  MUFU.EX2 R108, R108 ;  /* 0x0000006c006c7308 */ /* 0x000ff00000000800 */
[----:B------:R-:W3:Y:S01]  /*b4c0*/  MUFU.EX2 R109, R109 ;  /* 0x0000006d006d7308 */ /* 0x000ee20000000800 */
[----:B--2---:R-:W-:Y:S01]  /*b4d0*/  FADD.FTZ R21, R9, R0 ;  /* 0x0000000009157221 */ /* 0x004fe20000010000 */
[----:B-1----:R-:W-:Y:S01]  /*b4e0*/  FADD.FTZ R29, R31, R28 ;  /* 0x0000001c1f1d7221 */ /* 0x002fe20000010000 */
[----:B------:R-:W-:-:S02]  /*b4f0*/  F2FP.F16.F32.PACK_AB R14, R37, R36 ;  /* 0x00000024250e723e */ /* 0x000fc400000000ff */
[----:B------:R-:W-:Y:S01]  /*b500*/  FADD.FTZ R0, R10, R21 ;  /* 0x000000150a007221 */ /* 0x000fe20000010000 */
[----:B------:R-:W-:Y:S01]  /*b510*/  FADD.FTZ R32, R106, R29 ;  /* 0x0000001d6a207221 */ /* 0x000fe20000010000 */
[----:B------:R-:W-:Y:S02]  /*b520*/  F2FP.F16.F32.PACK_AB R13, R79, R71 ;  /* 0x000000474f0d723e */ /* 0x000fe400000000ff */
[----:B------:R-:W-:Y:S02]  /*b530*/  F2FP.F16.F32.PACK_AB R15, R83, R80 ;  /* 0x00000050530f723e */ /* 0x000fe400000000ff */
[----:B------:R-:W-:Y:S02]  /*b540*/  F2FP.F16.F32.PACK_AB R24, R35, R33 ;  /* 0x000000212318723e */ /* 0x000fe400000000ff */
[----:B------:R-:W-:Y:S02]  /*b550*/  F2FP.F16.F32.PACK_AB R25, R85, R84 ;  /* 0x000000545519723e */ /* 0x000fe400000000ff */
[----:B------:R-:W-:-:S02]  /*b560*/  F2FP.F16.F32.PACK_AB R27, R87, R86 ;  /* 0x00000056571b723e */ /* 0x000fc400000000ff */
[----:B------:R-:W-:Y:S01]  /*b570*/  F2FP.F16.F32.PACK_AB R28, R7, R3 ;  /* 0x00000003071c723e */ /* 0x000fe200000000ff */
[----:B----4-:R-:W-:Y:S01]  /*b580*/  FADD.FTZ R3, R11, R0 ;  /* 0x000000000b037221 */ /* 0x010fe20000010000 */
[----:B------:R-:W-:Y:S01]  /*b590*/  F2FP.F16.F32.PACK_AB R30, R9, R8 ;  /* 0x00000008091e723e */ /* 0x000fe200000000ff */
[----:B0-----:R-:W-:Y:S01]  /*b5a0*/  FADD.FTZ R7, R107, R32 ;  /* 0x000000206b077221 */ /* 0x001fe20000010000 */
[----:B------:R-:W-:Y:S02]  /*b5b0*/  F2FP.F16.F32.PACK_AB R8, R11, R10 ;  /* 0x0000000a0b08723e */ /* 0x000fe400000000ff */
[----:B------:R-:W-:Y:S02]  /*b5c0*/  F2FP.F16.F32.PACK_AB R29, R89, R88 ;  /* 0x00000058591d723e */ /* 0x000fe400000000ff */
[----:B------:R-:W-:Y:S02]  /*b5d0*/  F2FP.F16.F32.PACK_AB R31, R31, R90 ;  /* 0x0000005a1f1f723e */ /* 0x000fe400000000ff */
[----:B------:R-:W-:-:S02]  /*b5e0*/  F2FP.F16.F32.PACK_AB R9, R107, R106 ;  /* 0x0000006a6b09723e */ /* 0x000fc400000000ff */
[----:B------:R-:W-:Y:S02]  /*b5f0*/  F2FP.F16.F32.PACK_AB R10, R4, R20 ;  /* 0x00000014040a723e */ /* 0x000fe400000000ff */
[----:B---3--:R-:W-:Y:S01]  /*b600*/  F2FP.F16.F32.PACK_AB R11, R109, R108 ;  /* 0x0000006c6d0b723e */ /* 0x008fe200000000ff */
[----:B------:R0:W-:Y:S01]  /*b610*/  STSM.16.M88.4 [R116+0x2a800], R12 ;  /* 0x02a8000c74007844 */ /* 0x0001e20000000200 */
[----:B------:R-:W-:-:S03]  /*b620*/  FADD.FTZ R108, R108, R7 ;  /* 0x000000076c6c7221 */ /* 0x000fc60000010000 */
[----:B------:R0:W-:Y:S04]  /*b630*/  STSM.16.M88.4 [R50], R24 ;  /* 0x0000001832007844 */ /* 0x0001e80000000200 */
[----:B------:R0:W-:Y:S01]  /*b640*/  STSM.16.M88.4 [R115+0xc000], R28 ;  /* 0x00c0001c73007844 */ /* 0x0001e20000000200 */
[----:B------:R-:W-:-:S03]  /*b650*/  FADD.FTZ R0, R109, R108 ;  /* 0x0000006c6d007221 */ /* 0x000fc60000010000 */
[----:B------:R0:W-:Y:S01]  /*b660*/  STSM.16.M88.4 [R94+0xc000], R8 ;  /* 0x00c000085e007844 */ /* 0x0001e20000000200 */
[----:B------:R1:W-:Y:S06]  /*b670*/  MEMBAR.ALL.CTA ;  /* 0x0000000000007992 */ /* 0x0003ec0000008000 */
[----:B-1----:R-:W1:Y:S04]  /*b680*/  FENCE.VIEW.ASYNC.S ;  /* 0x00000000000073c6 */ /* 0x002e680000000000 */
[----:B------:R0:W-:Y:S01]  /*b690*/  STL [R1+0x2c], R0 ;  /* 0x00002c0001007387 */ /* 0x0001e20000100800 */
[----:B------:R-:W-:Y:S01]  /*b6a0*/  ISETP.GE.AND P2, PT, R127, 0xc1, PT ;  /* 0x000000c17f00780c */ /* 0x000fe20003f46270 */
[----:B------:R-:W-:-:S02]  /*b6b0*/  IMAD.MOV.U32 R151, RZ, RZ, RZ ;  /* 0x000000ffff977224 */ /* 0x000fc400078e00ff */
[----:B------:R-:W-:Y:S02]  /*b6c0*/  FADD.FTZ R3, R20, R3 ;  /* 0x0000000314037221 */ /* 0x000fe40000010000 */
[----:B------:R-:W-:Y:S02]  /*b6d0*/  IMAD.MOV.U32 R150, RZ, RZ, R151 ;  /* 0x000000ffff967224 */ /* 0x000fe400078e0097 */
        /* <DEDUP_REMOVED lines=31> */
[----:B-1----:R-:W-:Y:S01]  /*b8d0*/  NOP ;  /* 0x0000000000007918 */ /* 0x002fe20000000000 */
[----:B0-----:R-:W-:Y:S05]  /*b8e0*/  @!P2 BRA `(.L_x_13145) ;  /* 0x0000003c00b4a947 */ /* 0x001fea0003800000 */
[----:B------:R-:W-:Y:S01]  /*b8f0*/  VIADD R0, R155, 0xfffffffe ;  /* 0xfffffffe9b007836 */ /* 0x000fe20000000000 */
[----:B------:R-:W-:Y:S01]  /*b900*/  MOV R7, R5 ;  /* 0x0000000500077202 */ /* 0x000fe20000000f00 */
        /* <DEDUP_REMOVED lines=19> */
[----:B-1----:R-:W-:-:S07]  /*ba40*/  CS2R R120, SRZ ;  /* 0x0000000000787805 */ /* 0x002fce000001ff00 */
.L_x_13155:
        /* <DEDUP_REMOVED lines=12> */
.L_x_13147:
[----:B------:R-:W-:Y:S01]  /*bb10*/  IMAD R5, R152, 0x8, R2 ;  /* 0x0000000898057824 */ /* 0x000fe200078e0202 */
[----:B0-----:R-:W-:-:S04]  /*bb20*/  SHF.L.U32 R6, R6, 0x1f, RZ ;  /* 0x0000001f06067819 */ /* 0x001fc800000006ff */
[----:B------:R0:W1:Y:S01]  /*bb30*/  SYNCS.PHASECHK.TRANS64.TRYWAIT P3, [R5+URZ+0x30830], R6 ;  /* 0x03083006050075a7 */ /* 0x000062000806017f */
[----:B------:R-:W-:Y:S05]  /*bb40*/  @!P0 BRA `(.L_x_13148) ;  /* 0x0000000000048947 */ /* 0x000fea0003800000 */
[----:B------:R-:W-:Y:S01]  /*bb50*/  BPT.TRAP 0x1 ;  /* 0x000000040000795c */ /* 0x000fe20000300000 */
.L_x_13148:
[----:B------:R-:W-:Y:S04]  /*bb60*/  BSSY B0, `(.L_x_13146) ;  /* 0x0000004000007945 */ /* 0x000fe80003800000 */
[----:B-1----:R-:W-:Y:S05]  /*bb70*/  @P3 BRA `(.L_x_13149) ;  /* 0x0000000000083947 */ /* 0x002fea0003800000 */
[----:B------:R-:W1:Y:S02]  /*bb80*/  SYNCS.PHASECHK.TRANS64.TRYWAIT P3, [R5+URZ+0x30830], R6 ;  /* 0x03083006050075a7 */ /* 0x000e64000806017f */
[----:B-1----:R-:W-:Y:S05]  /*bb90*/  @!P3 BRA `(.L_x_13150) ;  /* 0x000000cc000cb947 */ /* 0x002fea0003800000 */
.L_x_13149:
[----:B------:R-:W-:Y:S05]  /*bba0*/  BSYNC B0 ;  /* 0x0000000000007941 */ /* 0x000fea0003800000 */
.L_x_13146:
[----:B01----:R-:W2:Y:S04]  /*bbb0*/  LDL R6, [R1+0x7c] ;  /* 0x00007c0001067983 */ /* 0x003ea80000100800 */
[----:B------:R-:W3:Y:S01]  /*bbc0*/  LDL.64 R20, [R1+0x50] ;  /* 0x0000500001147983 */ /* 0x000ee20000100a00 */
[----:B------:R-:W-:Y:S01]  /*bbd0*/  IMAD.MOV.U32 R15, RZ, RZ, 0x40000040 ;  /* 0x40000040ff0f7424 */ /* 0x000fe200078e00ff */
[----:B------:R-:W-:Y:S05]  /*bbe0*/  WARPSYNC.ALL ;  /* 0x0000000000007948 */ /* 0x000fea0003800000 */
[----:B------:R-:W-:Y:S01]  /*bbf0*/  R2UR UR15, R15 ;  /* 0x000000000f0f72ca */ /* 0x000fe200000e0000 */
[----:B------:R-:W0:Y:S01]  /*bc00*/  S2R R5, SR_TID.X ;  /* 0x0000000000057919 */ /* 0x000e220000002100 */
[----:B------:R-:W-:-:S02]  /*bc10*/  IMAD.MOV.U32 R13, RZ, RZ, 0x40000040 ;  /* 0x40000040ff0d7424 */ /* 0x000fc400078e00ff */
[----:B------:R-:W-:-:S03]  /*bc20*/  IMAD.MOV.U32 R11, RZ, RZ, 0x40000040 ;  /* 0x40000040ff0b7424 */ /* 0x000fc600078e00ff */
[----:B------:R-:W-:Y:S02]  /*bc30*/  R2UR UR11, R13 ;  /* 0x000000000d0b72ca */ /* 0x000fe400000e0000 */
[----:B0-----:R-:W-:-:S04]  /*bc40*/  SHF.R.U32.HI R5, RZ, 0x7, R5 ;  /* 0x00000007ff057819 */ /* 0x001fc80000011605 */
[----:B------:R-:W-:-:S05]  /*bc50*/  IADD3 R5, R5, 0x8, RZ ;  /* 0x0000000805057810 */ /* 0x000fca0007ffe0ff */
[----:B------:R0:W-:Y:S01]  /*bc60*/  BAR.SYNC.DEFER_BLOCKING R5, 0x100 ;  /* 0x000400050000751d */ /* 0x0001e20000010000 */
[----:B------:R-:W-:-:S05]  /*bc70*/  R2UR UR7, R11 ;  /* 0x000000000b0772ca */ /* 0x000fca00000e0000 */
[----:B------:R-:W-:Y:S01]  /*bc80*/  WARPGROUP.ARRIVE ;  /* 0x00000000000079c5 */ /* 0x000fe20000000000 */
[----:B--2---:R-:W-:-:S04]  /*bc90*/  IMAD R10, R152, 0x600, R6 ;  /* 0x00000600980a7824 */ /* 0x004fc800078e0206 */
[----:B------:R-:W-:-:S05]  /*bca0*/  VIADD R14, R10, 0x4 ;  /* 0x000000040a0e7836 */ /* 0x000fca0000000000 */
[----:B------:R-:W-:Y:S02]  /*bcb0*/  R2UR UR14, R14 ;  /* 0x000000000e0e72ca */ /* 0x000fe400000e0000 */
[----:B------:R-:W2:Y:S01]  /*bcc0*/  LDL.64 R14, [R1+0x68] ;  /* 0x00006800010e7983 */ /* 0x000ea20000100a00 */
[----:B------:R-:W-:-:S05]  /*bcd0*/  VIADD R12, R10, 0x2 ;  /* 0x000000020a0c7836 */ /* 0x000fca0000000000 */
[----:B------:R-:W-:Y:S02]  /*bce0*/  R2UR UR10, R12 ;  /* 0x000000000c0a72ca */ /* 0x000fe400000e0000 */
[----:B------:R-:W4:Y:S01]  /*bcf0*/  LDL.64 R12, [R1+0x60] ;  /* 0x00006000010c7983 */ /* 0x000f220000100a00 */
[----:B---3--:R-:W-:Y:S02]  /*bd00*/  R2UR UR4, R20 ;  /* 0x00000000140472ca */ /* 0x008fe400000e0000 */
[----:B------:R-:W-:Y:S02]  /*bd10*/  R2UR UR5, R21 ;  /* 0x00000000150572ca */ /* 0x000fe400000e0000 */
[----:B------:R-:W-:Y:S01]  /*bd20*/  R2UR UR6, R10 ;  /* 0x000000000a0672ca */ /* 0x000fe200000e0000 */
[----:B------:R-:W3:-:S12]  /*bd30*/  LDL.64 R20, [R1+0x58] ;  /* 0x0000580001147983 */ /* 0x000ed80000100a00 */
[----:B------:R-:W-:Y:S03]  /*bd40*/  HGMMA.64x192x16.F32 R24, gdesc[UR4], RZ, !UPT, gsb0 ;  /* 0x02e00000041879f0 */ /* 0x000fe6000c0008ff */
[----:B------:R-:W-:Y:S02]  /*bd50*/  WARPGROUP.DEPBAR.LE gsb0, 0x0 ;  /* 0x00008000000079c5 */ /* 0x000fe40000010000 */
[----:B------:R-:W-:Y:S01]  /*bd60*/  WARPGROUP.ARRIVE ;  /* 0x00000000000079c5 */ /* 0x000fe20000000000 */
[----:B--2---:R-:W-:Y:S02]  /*bd70*/  R2UR UR8, R14 ;  /* 0x000000000e0872ca */ /* 0x004fe400000e0000 */
[----:B------:R-:W-:-:S13]  /*bd80*/  R2UR UR9, R15 ;  /* 0x000000000f0972ca */ /* 0x000fda00000e0000 */
[----:B------:R-:W-:Y:S01]  /*bd90*/  HGMMA.64x192x16.F32 R24, gdesc[UR8], R24, gsb0 ;  /* 0x02e00000081879f0 */ /* 0x000fe20008000818 */
[----:B----4-:R-:W-:Y:S02]  /*bda0*/  R2UR UR12, R12 ;  /* 0x000000000c0c72ca */ /* 0x010fe400000e0000 */
[----:B------:R-:W-:Y:S02]  /*bdb0*/  R2UR UR13, R13 ;  /* 0x000000000d0d72ca */ /* 0x000fe400000e0000 */
[----:B------:R-:W-:Y:S02]  /*bdc0*/  IADD3 R10, R10, 0x6, RZ ;  /* 0x000000060a0a7810 */ /* 0x000fe40007ffe0ff */
[----:B------:R-:W-:Y:S02]  /*bdd0*/  R2UR UR19, R11 ;  /* 0x000000000b1372ca */ /* 0x000fe400000e0000 */
[----:B------:R-:W-:Y:S02]  /*bde0*/  R2UR UR18, R10 ;  /* 0x000000000a1272ca */ /* 0x000fe400000e0000 */
[----:B---3--:R-:W-:-:S02]  /*bdf0*/  R2UR UR16, R20 ;  /* 0x00000000141072ca */ /* 0x008fc400000e0000 */
[----:B------:R-:W-:Y:S01]  /*be00*/  R2UR UR17, R21 ;  /* 0x00000000151172ca */ /* 0x000fe200000e0000 */
[----:B------:R-:W-:Y:S02]  /*be10*/  WARPGROUP.DEPBAR.LE gsb0, 0x0 ;  /* 0x00008000000079c5 */ /* 0x000fe40000010000 */
[----:B------:R-:W-:-:S06]  /*be20*/  WARPGROUP.ARRIVE ;  /* 0x00000000000079c5 */ /* 0x000fcc0000000000 */
        /* <DEDUP_REMOVED lines=8> */
.L_x_13152:
[----:B------:R-:W-:Y:S01]  /*beb0*/  SHF.L.U32 R5, R8, 0x1f, RZ ;  /* 0x0000001f08057819 */ /* 0x000fe200000006ff */
[----:B------:R-:W-:-:S04]  /*bec0*/  IMAD R6, R0, 0x8, R2 ;  /* 0x0000000800067824 */ /* 0x000fc800078e0202 */
[----:B------:R0:W1:Y:S01]  /*bed0*/  SYNCS.PHASECHK.TRANS64.TRYWAIT P2, [R6+URZ+0x30850], R5 ;  /* 0x03085005060075a7 */ /* 0x000062000804017f */
[----:B------:R-:W-:Y:S05]  /*bee0*/  @!P0 BRA `(.L_x_13153) ;  /* 0x0000000000048947 */ /* 0x000fea0003800000 */
[----:B------:R-:W-:Y:S01]  /*bef0*/  BPT.TRAP 0x1 ;  /* 0x000000040000795c */ /* 0x000fe20000300000 */
.L_x_13153:
[----:B-1----:R-:W-:Y:S05]  /*bf00*/  @P2 BRA `(.L_x_13151) ;  /* 0x0000000000082947 */ /* 0x002fea0003800000 */
[----:B------:R-:W1:Y:S02]  /*bf10*/  SYNCS.PHASECHK.TRANS64.TRYWAIT P2, [R6+URZ+0x30850], R5 ;  /* 0x03085005060075a7 */ /* 0x000e64000804017f */
[----:B-1----:R-:W-:Y:S05]  /*bf20*/  @!P2 BRA `(.L_x_13154) ;  /* 0x000000c8003ca947 */ /* 0x002fea0003800000 */
.L_x_13151:
[----:B------:R-:W-:Y:S05]  /*bf30*/  WARPSYNC.ALL ;  /* 0x0000000000007948 */ /* 0x000fea0003800000 */
[----:B------:R-:W-:Y:S01]  /*bf40*/  ULDC UR4, c[0x0][0x9d8] ;  /* 0x0002760000047ab9 */ /* 0x000fe20000000800 */
[----:B------:R2:W-:Y:S01]  /*bf50*/  STL [R1+0xc0], R19 ;  /* 0x0000c01301007387 */ /* 0x0005e20000100800 */
[----:B------:R-:W-:Y:S01]  /*bf60*/  FMUL.FTZ R35, R35, UR4 ;  /* 0x0000000423237c20 */ /* 0x000fe20008410000 */
[----:B------:R-:W-:Y:S01]  /*bf70*/  FMUL.FTZ R24, R24, UR4 ;  /* 0x0000000418187c20 */ /* 0x000fe20008410000 */
[----:B------:R-:W-:Y:S01]  /*bf80*/  FMUL.FTZ R25, R25, UR4 ;  /* 0x0000000419197c20 */ /* 0x000fe20008410000 */
[----:B------:R-:W-:Y:S01]  /*bf90*/  FMUL.FTZ R28, R28, UR4 ;  /* 0x000000041c1c7c20 */ /* 0x000fe20008410000 */
[----:B01----:R-:W0:Y:S01]  /*bfa0*/  MUFU.TANH R5, R35 ;  /* 0x0000002300057308 */ /* 0x003e220000002400 */
[----:B------:R-:W-:Y:S01]  /*bfb0*/  FMUL.FTZ R26, R26, UR4 ;  /* 0x000000041a1a7c20 */ /* 0x000fe20008410000 */
[----:B------:R-:W-:Y:S01]  /*bfc0*/  FMUL.FTZ R29, R29, UR4 ;  /* 0x000000041d1d7c20 */ /* 0x000fe20008410000 */
[----:B------:R-:W-:Y:S01]  /*bfd0*/  FMUL.FTZ R36, R36, UR4 ;  /* 0x0000000424247c20 */ /* 0x000fe20008410000 */
[----:B------:R-:W-:Y:S01]  /*bfe0*/  FMUL.FTZ R30, R30, UR4 ;  /* 0x000000041e1e7c20 */ /* 0x000fe20008410000 */
[----:B------:R-:W-:Y:S01]  /*bff0*/  FMUL.FTZ R33, R33, UR4 ;  /* 0x0000000421217c20 */ /* 0x000fe20008410000 */
[----:B------:R-:W-:Y:S01]  /*c000*/  FMUL.FTZ R32, R32, UR4 ;  /* 0x0000000420207c20 */ /* 0x000fe20008410000 */
[----:B------:R-:W-:Y:S01]  /*c010*/  STL [R1+0xbc], R18 ;  /* 0x0000bc1201007387 */ /* 0x000fe20000100800 */
[----:B------:R-:W1:Y:S01]  /*c020*/  MUFU.TANH R6, R24 ;  /* 0x0000001800067308 */ /* 0x000e620000002400 */
[----:B------:R-:W-:Y:S01]  /*c030*/  FMUL.FTZ R34, R34, UR4 ;  /* 0x0000000422227c20 */ /* 0x000fe20008410000 */
[----:B------:R-:W-:Y:S01]  /*c040*/  FMUL.FTZ R10, R53, UR4 ;  /* 0x00000004350a7c20 */ /* 0x000fe20008410000 */
[----:B------:R3:W-:Y:S01]  /*c050*/  STL [R1+0xb8], R17 ;  /* 0x0000b81101007387 */ /* 0x0007e20000100800 */
[----:B------:R-:W-:Y:S01]  /*c060*/  FMUL.FTZ R37, R37, UR4 ;  /* 0x0000000425257c20 */ /* 0x000fe20008410000 */
[----:B------:R-:W-:Y:S01]  /*c070*/  FMUL.FTZ R157, R40, UR4 ;  /* 0x00000004289d7c20 */ /* 0x000fe20008410000 */
[----:B------:R-:W-:Y:S01]  /*c080*/  FMUL.FTZ R13, R60, UR4 ;  /* 0x000000043c0d7c20 */ /* 0x000fe20008410000 */
[----:B------:R-:W-:Y:S01]  /*c090*/  FMUL.FTZ R156, R41, UR4 ;  /* 0x00000004299c7c20 */ /* 0x000fe20008410000 */
[----:B------:R-:W4:Y:S01]  /*c0a0*/  MUFU.TANH R9, R25 ;  /* 0x0000001900097308 */ /* 0x000f220000002400 */
[----:B0-----:R-:W-:-:S02]  /*c0b0*/  IMAD.MOV.U32 R53, RZ, RZ, R5 ;  /* 0x000000ffff357224 */ /* 0x001fc400078e0005 */
[----:B------:R-:W-:Y:S01]  /*c0c0*/  FMUL.FTZ R31, R31, UR4 ;  /* 0x000000041f1f7c20 */ /* 0x000fe20008410000 */
[----:B------:R-:W-:Y:S01]  /*c0d0*/  FMUL.FTZ R155, R44, UR4 ;  /* 0x000000042c9b7c20 */ /* 0x000fe20008410000 */
[----:B------:R0:W-:Y:S01]  /*c0e0*/  STL [R1+0xb4], R16 ;  /* 0x0000b41001007387 */ /* 0x0001e20000100800 */
[----:B------:R-:W-:Y:S01]  /*c0f0*/  FMUL.FTZ R45, R45, UR4 ;  /* 0x000000042d2d7c20 */ /* 0x000fe20008410000 */
[----:B------:R-:W-:Y:S01]  /*c100*/  FMUL.FTZ R44, R48, UR4 ;  /* 0x00000004302c7c20 */ /* 0x000fe20008410000 */
[----:B------:R-:W-:Y:S01]  /*c110*/  FMUL.FTZ R11, R56, UR4 ;  /* 0x00000004380b7c20 */ /* 0x000fe20008410000 */
[----:B------:R3:W-:Y:S01]  /*c120*/  MUFU.TANH R8, R28 ;  /* 0x0000001c00087308 */ /* 0x0007e20000002400 */
[----:B-1----:R-:W-:Y:S01]  /*c130*/  FMNMX.FTZ R5, R6, R7, !PT ;  /* 0x0000000706057209 */ /* 0x002fe20007810000 */
[----:B------:R-:W-:Y:S01]  /*c140*/  FMUL.FTZ R12, R57, UR4 ;  /* 0x00000004390c7c20 */ /* 0x000fe20008410000 */
[----:B------:R-:W-:Y:S01]  /*c150*/  FMUL.FTZ R38, R38, UR4 ;  /* 0x0000000426267c20 */ /* 0x000fe20008410000 */
[----:B------:R-:W-:Y:S01]  /*c160*/  FMUL.FTZ R20, R65, UR4 ;  /* 0x0000000441147c20 */ /* 0x000fe20008410000 */
[----:B------:R-:W-:Y:S01]  /*c170*/  FMUL.FTZ R27, R27, UR4 ;  /* 0x000000041b1b7c20 */ /* 0x000fe20008410000 */
[----:B------:R-:W-:Y:S01]  /*c180*/  FMUL.FTZ R40, R100, UR4 ;  /* 0x0000000464287c20 */ /* 0x000fe20008410000 */
[----:B------:R-:W-:Y:S01]  /*c190*/  FMUL.FTZ R41, R101, UR4 ;  /* 0x0000000465297c20 */ /* 0x000fe20008410000 */
[----:B--2---:R-:W-:Y:S01]  /*c1a0*/  MUFU.TANH R19, R26 ;  /* 0x0000001a00137308 */ /* 0x004fe20000002400 */
[----:B----4-:R-:W-:Y:S01]  /*c1b0*/  MOV R35, R9 ;  /* 0x0000000900237202 */ /* 0x010fe20000000f00 */
[----:B------:R-:W-:Y:S01]  /*c1c0*/  FMUL.FTZ R9, R52, UR4 ;  /* 0x0000000434097c20 */ /* 0x000fe20008410000 */
[----:B---3--:R-:W-:Y:S01]  /*c1d0*/  FMUL.FTZ R28, R72, UR4 ;  /* 0x00000004481c7c20 */ /* 0x008fe20008410000 */
[----:B------:R-:W-:Y:S01]  /*c1e0*/  FMUL.FTZ R100, R105, UR4 ;  /* 0x0000000469647c20 */ /* 0x000fe20008410000 */
[----:B------:R-:W-:Y:S01]  /*c1f0*/  FMNMX.FTZ R5, R35, R5, !PT ;  /* 0x0000000523057209 */ /* 0x000fe20007810000 */
[----:B------:R-:W-:Y:S01]  /*c200*/  FMUL.FTZ R101, R108, UR4 ;  /* 0x000000046c657c20 */ /* 0x000fe20008410000 */
[----:B------:R-:W-:Y:S01]  /*c210*/  FMUL.FTZ R108, R112, UR4 ;  /* 0x00000004706c7c20 */ /* 0x000fe20008410000 */
[----:B------:R1:W-:Y:S01]  /*c220*/  MUFU.TANH R26, R29 ;  /* 0x0000001d001a7308 */ /* 0x0003e20000002400 */
[----:B------:R-:W-:Y:S01]  /*c230*/  FMUL.FTZ R112, R116, UR4 ;  /* 0x0000000474707c20 */ /* 0x000fe20008410000 */
[----:B------:R-:W-:Y:S01]  /*c240*/  ULDC UR5, c[0x0][0x988] ;  /* 0x0002620000057ab9 */ /* 0x000fe20000000800 */
[----:B------:R-:W-:Y:S01]  /*c250*/  FMUL.FTZ R47, R47, UR4 ;  /* 0x000000042f2f7c20 */ /* 0x000fe20008410000 */
[----:B------:R-:W-:Y:S01]  /*c260*/  FMUL.FTZ R43, R43, UR4 ;  /* 0x000000042b2b7c20 */ /* 0x000fe20008410000 */
[----:B------:R-:W-:Y:S01]  /*c270*/  FMUL.FTZ R46, R46, UR4 ;  /* 0x000000042e2e7c20 */ /* 0x000fe20008410000 */
[----:B------:R-:W-:Y:S01]  /*c280*/  FMUL.FTZ R39, R39, UR4 ;  /* 0x0000000427277c20 */ /* 0x000fe20008410000 */
[----:B------:R-:W-:Y:S01]  /*c290*/  FMUL.FTZ R42, R42, UR4 ;  /* 0x000000042a2a7c20 */ /* 0x000fe20008410000 */
[----:B------:R2:W3:Y:S01]  /*c2a0*/  MUFU.TANH R14, R36 ;  /* 0x00000024000e7308 */ /* 0x0004e20000002400 */
[----:B-1----:R-:W-:Y:S01]  /*c2b0*/  FMUL.FTZ R29, R76, UR4 ;  /* 0x000000044c1d7c20 */ /* 0x002fe20008410000 */
[----:B------:R-:W-:Y:S01]  /*c2c0*/  FMUL.FTZ R54, R54, UR4 ;  /* 0x0000000436367c20 */ /* 0x000fe20008410000 */
[----:B------:R-:W-:Y:S01]  /*c2d0*/  FMUL.FTZ R58, R58, UR4 ;  /* 0x000000043a3a7c20 */ /* 0x000fe20008410000 */
[----:B------:R-:W-:Y:S01]  /*c2e0*/  FMUL.FTZ R48, R62, UR4 ;  /* 0x000000043e307c20 */ /* 0x000fe20008410000 */
[----:B------:R-:W-:Y:S01]  /*c2f0*/  FMUL.FTZ R50, R50, UR4 ;  /* 0x0000000432327c20 */ /* 0x000fe20008410000 */
[----:B------:R-:W-:Y:S01]  /*c300*/  FMUL.FTZ R55, R55, UR4 ;  /* 0x0000000437377c20 */ /* 0x000fe20008410000 */
[----:B------:R-:W-:Y:S01]  /*c310*/  FMUL.FTZ R51, R51, UR4 ;  /* 0x0000000433337c20 */ /* 0x000fe20008410000 */
[----:B------:R-:W-:Y:S01]  /*c320*/  MUFU.TANH R17, R30 ;  /* 0x0000001e00117308 */ /* 0x000fe20000002400 */
[----:B--2---:R-:W-:-:S07]  /*c330*/  FMUL.FTZ R36, R93, UR4 ;  /* 0x000000045d247c20 */ /* 0x004fce0008410000 */
[----:B------:R1:W2:Y:S01]  /*c340*/  MUFU.TANH R15, R33 ;  /* 0x00000021000f7308 */ /* 0x0002a20000002400 */
[----:B---3--:R-:W-:Y:S02]  /*c350*/  IMAD.MOV.U32 R60, RZ, RZ, R14 ;  /* 0x000000ffff3c7224 */ /* 0x008fe400078e000e */
[----:B------:R-:W-:-:S05]  /*c360*/  FMUL.FTZ R14, R61, UR4 ;  /* 0x000000043d0e7c20 */ /* 0x000fca0008410000 */
[----:B------:R3:W-:Y:S01]  /*c370*/  MUFU.TANH R30, R32 ;  /* 0x00000020001e7308 */ /* 0x0007e20000002400 */
[----:B-1----:R-:W-:-:S07]  /*c380*/  FMUL.FTZ R33, R73, UR4 ;  /* 0x0000000449217c20 */ /* 0x002fce0008410000 */
[----:B------:R1:W4:Y:S01]  /*c390*/  MUFU.TANH R21, R34 ;  /* 0x0000002200157308 */ /* 0x0003220000002400 */
[----:B--2---:R-:W-:Y:S02]  /*c3a0*/  IMAD.MOV.U32 R61, RZ, RZ, R15 ;  /* 0x000000ffff3d7224 */ /* 0x004fe400078e000f */
[----:B------:R-:W-:Y:S01]  /*c3b0*/  FMUL.FTZ R15, R64, UR4 ;  /* 0x00000004400f7c20 */ /* 0x000fe20008410000 */
[----:B---3--:R-:W-:Y:S01]  /*c3c0*/  FMUL.FTZ R32, R77, UR4 ;  /* 0x000000044d207c20 */ /* 0x008fe20008410000 */
[----:B------:R-:W-:-:S03]  /*c3d0*/  FMUL.FTZ R64, R59, UR4 ;  /* 0x000000043b407c20 */ /* 0x000fc60008410000 */
[----:B------:R2:W3:Y:S01]  /*c3e0*/  MUFU.TANH R25, R37 ;  /* 0x0000002500197308 */ /* 0x0004e20000002400 */
[----:B-1----:R-:W-:Y:S02]  /*c3f0*/  IMAD.MOV.U32 R34, RZ, RZ, R8 ;  /* 0x000000ffff227224 */ /* 0x002fe400078e0008 */
[----:B------:R-:W-:Y:S01]  /*c400*/  FMUL.FTZ R8, R49, UR4 ;  /* 0x0000000431087c20 */ /* 0x000fe20008410000 */
[----:B------:R-:W-:Y:S02]  /*c410*/  FMUL.FTZ R49, R63, UR4 ;  /* 0x000000043f317c20 */ /* 0x000fe40008410000 */
[----:B------:R-:W-:Y:S02]  /*c420*/  FMNMX.FTZ R5, R34, R5, !PT ;  /* 0x0000000522057209 */ /* 0x000fe40007810000 */
[----:B------:R-:W1:Y:S01]  /*c430*/  MUFU.TANH R157, R157 ;  /* 0x0000009d009d7308 */ /* 0x000e620000002400 */
[----:B----4-:R-:W-:Y:S01]  /*c440*/  IMAD.MOV.U32 R56, RZ, RZ, R21 ;  /* 0x000000ffff387224 */ /* 0x010fe200078e0015 */
[----:B------:R-:W-:Y:S01]  /*c450*/  FMNMX.FTZ R5, R26, R5, !PT ;  /* 0x000000051a057209 */ /* 0x000fe20007810000 */
[----:B------:R-:W-:Y:S01]  /*c460*/  FMUL.FTZ R21, R68, UR4 ;  /* 0x0000000444157c20 */ /* 0x000fe20008410000 */
[----:B--2---:R-:W-:-:S02]  /*c470*/  FMUL.FTZ R37, R96, UR4 ;  /* 0x0000000460257c20 */ /* 0x004fc40008410000 */
[----:B------:R-:W-:Y:S02]  /*c480*/  FMNMX.FTZ R5, R30, R5, !PT ;  /* 0x000000051e057209 */ /* 0x000fe40007810000 */
[----:B------:R-:W2:Y:S02]  /*c490*/  MUFU.TANH R156, R156 ;  /* 0x0000009c009c7308 */ /* 0x000ea40000002400 */
[----:B------:R-:W-:-:S04]  /*c4a0*/  FMNMX.FTZ R5, R61, R5, !PT ;  /* 0x000000053d057209 */ /* 0x000fc80007810000 */
[----:B------:R-:W-:Y:S02]  /*c4b0*/  FMNMX.FTZ R5, R60, R5, !PT ;  /* 0x000000053c057209 */ /* 0x000fe40007810000 */
[----:B0-----:R0:W-:Y:S08]  /*c4c0*/  MUFU.TANH R16, R31 ;  /* 0x0000001f00107308 */ /* 0x0011f00000002400 */
[----:B------:R-:W4:Y:S01]  /*c4d0*/  MUFU.TANH R155, R155 ;  /* 0x0000009b009b7308 */ /* 0x000f220000002400 */
[----:B0-----:R-:W-:Y:S01]  /*c4e0*/  FMUL.FTZ R31, R81, UR4 ;  /* 0x00000004511f7c20 */ /* 0x001fe20008410000 */
[----:B---3--:R-:W-:-:S02]  /*c4f0*/  IMAD.MOV.U32 R81, RZ, RZ, R25 ;  /* 0x000000ffff517224 */ /* 0x008fc400078e0019 */
[----:B------:R-:W-:Y:S01]  /*c500*/  FMUL.FTZ R25, R84, UR4 ;  /* 0x0000000454197c20 */ /* 0x000fe20008410000 */
[----:B------:R-:W-:Y:S01]  /*c510*/  MOV R84, R30 ;  /* 0x0000001e00547202 */ /* 0x000fe20000000f00 */
[----:B------:R-:W-:Y:S01]  /*c520*/  FMUL.FTZ R30, R85, UR4 ;  /* 0x00000004551e7c20 */ /* 0x000fe20008410000 */
[----:B------:R-:W-:Y:S01]  /*c530*/  IMAD.MOV.U32 R85, RZ, RZ, R26 ;  /* 0x000000ffff557224 */ /* 0x000fe200078e001a */
[----:B------:R-:W-:Y:S01]  /*c540*/  FMNMX.FTZ R5, R81, R5, !PT ;  /* 0x0000000551057209 */ /* 0x000fe20007810000 */
[----:B------:R-:W0:Y:S01]  /*c550*/  MUFU.TANH R45, R45 ;  /* 0x0000002d002d7308 */ /* 0x000e220000002400 */
[----:B------:R-:W-:Y:S01]  /*c560*/  FMUL.FTZ R26, R88, UR4 ;  /* 0x00000004581a7c20 */ /* 0x000fe20008410000 */
[----:B------:R-:W-:Y:S01]  /*c570*/  IMAD.MOV.U32 R88, RZ, RZ, R34 ;  /* 0x000000ffff587224 */ /* 0x000fe200078e0022 */
[----:B-1----:R-:W-:Y:S01]  /*c580*/  FMNMX.FTZ R5, R157, R5, !PT ;  /* 0x000000059d057209 */ /* 0x002fe20007810000 */
[----:B------:R-:W-:Y:S01]  /*c590*/  FMUL.FTZ R34, R89, UR4 ;  /* 0x0000000459227c20 */ /* 0x000fe20008410000 */
[----:B------:R-:W-:-:S02]  /*c5a0*/  IMAD.MOV.U32 R89, RZ, RZ, R35 ;  /* 0x000000ffff597224 */ /* 0x000fc400078e0023 */
[----:B------:R-:W-:Y:S01]  /*c5b0*/  FMUL.FTZ R35, R92, UR4 ;  /* 0x000000045c237c20 */ /* 0x000fe20008410000 */
[----:B--2---:R-:W-:Y:S01]  /*c5c0*/  FMNMX.FTZ R5, R156, R5, !PT ;  /* 0x000000059c057209 */ /* 0x004fe20007810000 */
[----:B------:R-:W1:Y:S01]  /*c5d0*/  MUFU.TANH R44, R44 ;  /* 0x0000002c002c7308 */ /* 0x000e620000002400 */
[----:B------:R-:W-:Y:S02]  /*c5e0*/  MOV R92, R6 ;  /* 0x00000006005c7202 */ /* 0x000fe40000000f00 */
[----:B----4-:R-:W-:-:S05]  /*c5f0*/  FMNMX.FTZ R5, R155, R5, !PT ;  /* 0x000000059b057209 */ /* 0x010fca0007810000 */
        /* <DEDUP_REMOVED lines=8> */
[----:B------:R0:W3:Y:S01]  /*c680*/  MUFU.TANH R24, R38 ;  /* 0x0000002600187308 */ /* 0x0000e20000002400 */
[----:B-1----:R-:W-:-:S07]  /*c690*/  FMNMX.FTZ R5, R10, R5, !PT ;  /* 0x000000050a057209 */ /* 0x002fce0007810000 */
[----:B------:R-:W1:Y:S01]  /*c6a0*/  MUFU.TANH R12, R12 ;  /* 0x0000000c000c7308 */ /* 0x000e620000002400 */
[----:B--2---:R-:W-:Y:S01]  /*c6b0*/  FMNMX.FTZ R5, R11, R5, !PT ;  /* 0x000000050b057209 */ /* 0x004fe20007810000 */
[----:B0-----:R-:W-:Y:S01]  /*c6c0*/  FMUL.FTZ R38, R97, UR4 ;  /* 0x0000000461267c20 */ /* 0x001fe20008410000 */
[----:B------:R-:W-:Y:S01]  /*c6d0*/  FMUL.FTZ R97, R104, UR4 ;  /* 0x0000000468617c20 */ /* 0x000fe20008410000 */
[----:B------:R-:W-:Y:S01]  /*c6e0*/  FMUL.FTZ R104, R109, UR4 ;  /* 0x000000046d687c20 */ /* 0x000fe20008410000 */
[----:B------:R-:W-:Y:S01]  /*c6f0*/  FMUL.FTZ R109, R113, UR4 ;  /* 0x00000004716d7c20 */ /* 0x000fe20008410000 */
[----:B------:R-:W-:Y:S02]  /*c700*/  FMUL.FTZ R113, R117, UR4 ;  /* 0x0000000475717c20 */ /* 0x000fe40008410000 */
[----:B------:R-:W0:Y:S01]  /*c710*/  MUFU.TANH R13, R13 ;  /* 0x0000000d000d7308 */ /* 0x000e220000002400 */
[----:B---3--:R-:W-:Y:S01]  /*c720*/  MOV R65, R24 ;  /* 0x0000001800417202 */ /* 0x008fe20000000f00 */
[----:B------:R-:W-:-:S06]  /*c730*/  FMUL.FTZ R24, R69, UR4 ;  /* 0x0000000445187c20 */ /* 0x000fcc0008410000 */
        /* <DEDUP_REMOVED lines=16> */
[----:B------:R0:W-:Y:S01]  /*c840*/  MUFU.TANH R18, R27 ;  /* 0x0000001b00127308 */ /* 0x0001e20000002400 */
[----:B--2---:R-:W-:-:S07]  /*c850*/  FMNMX.FTZ R5, R33, R5, !PT ;  /* 0x0000000521057209 */ /* 0x004fce0007810000 */
[----:B------:R-:W2:Y:S01]  /*c860*/  MUFU.TANH R32, R32 ;  /* 0x0000002000207308 */ /* 0x000ea20000002400 */
[----:B0-----:R-:W-:Y:S01]  /*c870*/  FMUL.FTZ R27, R80, UR4 ;  /* 0x00000004501b7c20 */ /* 0x001fe20008410000 */
[----:B-1----:R-:W-:-:S06]  /*c880*/  FMNMX.FTZ R5, R29, R5, !PT ;  /* 0x000000051d057209 */ /* 0x002fcc0007810000 */
[----:B------:R-:W0:Y:S08]  /*c890*/  MUFU.TANH R27, R27 ;  /* 0x0000001b001b7308 */ /* 0x000e300000002400 */
        /* <DEDUP_REMOVED lines=40> */
[----:B------:R-:W-:Y:S01]  /*cb20*/  MUFU.TANH R52, R43 ;  /* 0x0000002b00347308 */ /* 0x000fe20000002400 */
[----:B-1----:R-:W-:-:S05]  /*cb30*/  FMNMX.FTZ R5, R113, R5, !PT ;  /* 0x0000000571057209 */ /* 0x002fca0007810000 */
[----:B------:R-:W0:Y:S02]  /*cb40*/  SHFL.BFLY PT, R6, R5, 0x2, 0x1f ;  /* 0x0c401f0005067f89 */ /* 0x000e2400000e0000 */
[----:B------:R-:W-:Y:S08]  /*cb50*/  MUFU.TANH R76, R46 ;  /* 0x0000002e004c7308 */ /* 0x000ff00000002400 */
[----:B------:R-:W-:Y:S08]  /*cb60*/  MUFU.TANH R105, R39 ;  /* 0x0000002700697308 */ /* 0x000ff00000002400 */
[----:B------:R-:W1:Y:S01]  /*cb70*/  MUFU.TANH R80, R42 ;  /* 0x0000002a00507308 */ /* 0x000e620000002400 */
[----:B0-----:R-:W-:-:S07]  /*cb80*/  FMNMX.FTZ R5, R5, R6, !PT ;  /* 0x0000000605057209 */ /* 0x001fce0007810000 */
[----:B------:R1:W-:Y:S01]  /*cb90*/  MUFU.TANH R72, R54 ;  /* 0x0000003600487308 */ /* 0x0003e20000002400 */
[----:B------:R-:W0:Y:S07]  /*cba0*/  SHFL.BFLY PT, R6, R5, 0x1, 0x1f ;  /* 0x0c201f0005067f89 */ /* 0x000e2e00000e0000 */
[----:B------:R-:W-:Y:S01]  /*cbb0*/  MUFU.TANH R69, R58 ;  /* 0x0000003a00457308 */ /* 0x000fe20000002400 */
[----:B-1----:R-:W-:-:S07]  /*cbc0*/  IMAD.MOV.U32 R54, RZ, RZ, R80 ;  /* 0x000000ffff367224 */ /* 0x002fce00078e0050 */
[----:B------:R1:W-:Y:S08]  /*cbd0*/  MUFU.TANH R73, R50 ;  /* 0x0000003200497308 */ /* 0x0003f00000002400 */
[----:B------:R2:W-:Y:S01]  /*cbe0*/  MUFU.TANH R68, R55 ;  /* 0x0000003700447308 */ /* 0x0005e20000002400 */
[----:B-1----:R-:W-:Y:S01]  /*cbf0*/  FMUL.FTZ R50, R66, UR4 ;  /* 0x0000000442327c20 */ /* 0x002fe20008410000 */
[----:B------:R-:W-:Y:S01]  /*cc00*/  FMUL.FTZ R66, R90, UR4 ;  /* 0x000000045a427c20 */ /* 0x000fe20008410000 */
[----:B0-----:R-:W-:Y:S01]  /*cc10*/  FMNMX.FTZ R5, R5, R6, !PT ;  /* 0x0000000605057209 */ /* 0x001fe20007810000 */
[----:B------:R-:W-:-:S04]  /*cc20*/  IMAD.U32 R6, RZ, RZ, UR5 ;  /* 0x00000005ff067e24 */ /* 0x000fc8000f8e00ff */
[C---:B------:R-:W-:Y:S01]  /*cc30*/  FADD.FTZ R7, -R5.reuse, R7 ;  /* 0x0000000705077221 */ /* 0x040fe20000010100 */
[-C--:B------:R-:W-:Y:S01]  /*cc40*/  FMUL.FTZ R47, R5, R6.reuse ;  /* 0x00000006052f7220 */ /* 0x080fe20000410000 */
[----:B--2---:R-:W-:Y:S01]  /*cc50*/  IMAD.MOV.U32 R55, RZ, RZ, R52 ;  /* 0x000000ffff377224 */ /* 0x004fe200078e0034 */
        /* <DEDUP_REMOVED lines=48> */
[-CC-:B------:R-:W-:Y:S01]  /*cf60*/  FFMA.FTZ R21, R41, R6.reuse, -R47.reuse ;  /* 0x0000000629157223 */ /* 0x180fe2000001082f */
[----:B--2---:R-:W-:Y:S01]  /*cf70*/  FADD.FTZ R4, R14, R4 ;  /* 0x000000040e047221 */ /* 0x004fe20000010000 */
        /* <DEDUP_REMOVED lines=8> */
[----:B0-----:R-:W-:Y:S01]  /*d000*/  FADD.FTZ R47, R42, R4 ;  /* 0x000000042a2f7221 */ /* 0x001fe20000010000 */
[----:B------:R-:W-:Y:S01]  /*d010*/  FMNMX.FTZ R4, R19, R3, !PT ;  /* 0x0000000313047209 */ /* 0x000fe20007810000 */
[----:B------:R-:W-:Y:S01]  /*d020*/  IMAD.MOV.U32 R36, RZ, RZ, R65 ;  /* 0x000000ffff247224 */ /* 0x000fe200078e0041 */
[----:B------:R-:W-:Y:S01]  /*d030*/  MOV R65, R56 ;  /* 0x0000003800417202 */ /* 0x000fe20000000f00 */
[----:B------:R-:W-:Y:S01]  /*d040*/  IMAD.MOV.U32 R35, RZ, RZ, R53 ;  /* 0x000000ffff237224 */ /* 0x000fe200078e0035 */
        /* <DEDUP_REMOVED lines=9> */
[----:B------:R-:W0:Y:S01]  /*d0e0*/  MUFU.TANH R64, R64 ;  /* 0x0000004000407308 */ /* 0x000e220000002400 */
[----:B------:R-:W-:Y:S01]  /*d0f0*/  F2FP.F16.F32.PACK_AB R14, R42, R14 ;  /* 0x0000000e2a0e723e */ /* 0x000fe200000000ff */
[----:B------:R-:W-:Y:S01]  /*d100*/  IMAD.MOV.U32 R42, RZ, RZ, R73 ;  /* 0x000000ffff2a7224 */ /* 0x000fe200078e0049 */
[----:B------:R-:W-:Y:S01]  /*d110*/  FMNMX.FTZ R4, R65, R4, !PT ;  /* 0x0000000441047209 */ /* 0x000fe20007810000 */
[----:B------:R-:W-:Y:S01]  /*d120*/  IMAD.MOV.U32 R45, RZ, RZ, R68 ;  /* 0x000000ffff2d7224 */ /* 0x000fe200078e0044 */
[----:B------:R-:W-:Y:S01]  /*d130*/  MOV R44, R72 ;  /* 0x00000048002c7202 */ /* 0x000fe20000000f00 */
[----:B------:R-:W-:Y:S01]  /*d140*/  FMUL.FTZ R51, R67, UR4 ;  /* 0x0000000443337c20 */ /* 0x000fe20008410000 */
[----:B------:R-:W-:Y:S01]  /*d150*/  FMNMX.FTZ R4, R35, R4, !PT ;  /* 0x0000000423047209 */ /* 0x000fe20007810000 */
[----:B------:R-:W1:Y:S01]  /*d160*/  MUFU.TANH R48, R48 ;  /* 0x0000003000307308 */ /* 0x000e620000002400 */
[----:B------:R-:W-:Y:S01]  /*d170*/  F2FP.F16.F32.PACK_AB R12, R46, R12 ;  /* 0x0000000c2e0c723e */ /* 0x000fe200000000ff */
[----:B------:R-:W-:Y:S01]  /*d180*/  IMAD.MOV.U32 R46, RZ, RZ, R69 ;  /* 0x000000ffff2e7224 */ /* 0x000fe200078e0045 */
[----:B------:R-:W-:Y:S01]  /*d190*/  FMNMX.FTZ R4, R36, R4, !PT ;  /* 0x0000000424047209 */ /* 0x000fe20007810000 */
[----:B------:R-:W-:Y:S01]  /*d1a0*/  FMUL.FTZ R52, R70, UR4 ;  /* 0x0000000446347c20 */ /* 0x000fe20008410000 */
[----:B------:R-:W-:Y:S01]  /*d1b0*/  FMUL.FTZ R53, R71, UR4 ;  /* 0x0000000447357c20 */ /* 0x000fe20008410000 */
[----:B------:R-:W-:Y:S01]  /*d1c0*/  FMUL.FTZ R54, R74, UR4 ;  /* 0x000000044a367c20 */ /* 0x000fe20008410000 */
[----:B------:R-:W-:Y:S01]  /*d1d0*/  FMNMX.FTZ R4, R37, R4, !PT ;  /* 0x0000000425047209 */ /* 0x000fe20007810000 */
[----:B------:R-:W2:Y:S01]  /*d1e0*/  MUFU.TANH R49, R49 ;  /* 0x0000003100317308 */ /* 0x000ea20000002400 */
[----:B------:R-:W-:Y:S01]  /*d1f0*/  FMUL.FTZ R55, R75, UR4 ;  /* 0x000000044b377c20 */ /* 0x000fe20008410000 */
[----:B------:R-:W-:Y:S01]  /*d200*/  FMUL.FTZ R56, R78, UR4 ;  /* 0x000000044e387c20 */ /* 0x000fe20008410000 */
[----:B------:R-:W-:Y:S01]  /*d210*/  FMNMX.FTZ R4, R38, R4, !PT ;  /* 0x0000000426047209 */ /* 0x000fe20007810000 */
[----:B------:R-:W-:Y:S01]  /*d220*/  FMUL.FTZ R57, R79, UR4 ;  /* 0x000000044f397c20 */ /* 0x000fe20008410000 */
[----:B------:R-:W-:-:S02]  /*d230*/  IMAD.MOV.U32 R79, RZ, RZ, R58 ;  /* 0x000000ffff4f7224 */ /* 0x000fc400078e003a */
[----:B------:R-:W-:Y:S01]  /*d240*/  FMUL.FTZ R58, R82, UR4 ;  /* 0x00000004523a7c20 */ /* 0x000fe20008410000 */
[----:B------:R-:W-:Y:S01]  /*d250*/  FMNMX.FTZ R4, R39, R4, !PT ;  /* 0x0000000427047209 */ /* 0x000fe20007810000 */
[----:B------:R-:W3:Y:S01]  /*d260*/  MUFU.TANH R50, R50 ;  /* 0x0000003200327308 */ /* 0x000ee20000002400 */
[----:B------:R-:W-:Y:S02]  /*d270*/  IMAD.MOV.U32 R82, RZ, RZ, R59 ;  /* 0x000000ffff527224 */ /* 0x000fe400078e003b */
[----:B------:R-:W-:Y:S01]  /*d280*/  FMUL.FTZ R59, R83, UR4 ;  /* 0x00000004533b7c20 */ /* 0x000fe20008410000 */
[----:B------:R-:W-:Y:S01]  /*d290*/  FMNMX.FTZ R4, R40, R4, !PT ;  /* 0x0000000428047209 */ /* 0x000fe20007810000 */
[----:B------:R-:W-:Y:S01]  /*d2a0*/  FMUL.FTZ R67, R91, UR4 ;  /* 0x000000045b437c20 */ /* 0x000fe20008410000 */
[----:B------:R-:W-:Y:S01]  /*d2b0*/  MOV R83, R60 ;  /* 0x0000003c00537202 */ /* 0x000fe20000000f00 */
[----:B------:R-:W-:Y:S01]  /*d2c0*/  FMUL.FTZ R60, R86, UR4 ;  /* 0x00000004563c7c20 */ /* 0x000fe20008410000 */
[----:B------:R-:W-:Y:S01]  /*d2d0*/  FMNMX.FTZ R4, R41, R4, !PT ;  /* 0x0000000429047209 */ /* 0x000fe20007810000 */
[----:B------:R-:W4:Y:S01]  /*d2e0*/  MUFU.TANH R51, R51 ;  /* 0x0000003300337308 */ /* 0x000f220000002400 */
[----:B------:R-:W-:-:S02]  /*d2f0*/  IMAD.MOV.U32 R86, RZ, RZ, R61 ;  /* 0x000000ffff567224 */ /* 0x000fc400078e003d */
[----:B------:R-:W-:Y:S01]  /*d300*/  FMUL.FTZ R61, R87, UR4 ;  /* 0x00000004573d7c20 */ /* 0x000fe20008410000 */
[----:B------:R-:W-:Y:S01]  /*d310*/  FMNMX.FTZ R4, R42, R4, !PT ;  /* 0x000000042a047209 */ /* 0x000fe20007810000 */
[----:B------:R-:W-:Y:S01]  /*d320*/  FMUL.FTZ R68, R94, UR4 ;  /* 0x000000045e447c20 */ /* 0x000fe20008410000 */
[----:B------:R-:W-:Y:S01]  /*d330*/  FMUL.FTZ R69, R95, UR4 ;  /* 0x000000045f457c20 */ /* 0x000fe20008410000 */
[----:B------:R-:W-:Y:S01]  /*d340*/  FMUL.FTZ R70, R98, UR4 ;  /* 0x0000000462467c20 */ /* 0x000fe20008410000 */
[----:B------:R-:W-:Y:S01]  /*d350*/  FMNMX.FTZ R4, R43, R4, !PT ;  /* 0x000000042b047209 */ /* 0x000fe20007810000 */
[----:B------:R-:W4:Y:S01]  /*d360*/  MUFU.TANH R52, R52 ;  /* 0x0000003400347308 */ /* 0x000f220000002400 */
[----:B------:R-:W-:Y:S01]  /*d370*/  FMUL.FTZ R71, R99, UR4 ;  /* 0x0000000463477c20 */ /* 0x000fe20008410000 */
        /* <DEDUP_REMOVED lines=10> */
[----:B------:R-:W-:-:S02]  /*d420*/  IMAD.MOV.U32 R87, RZ, RZ, R62 ;  /* 0x000000ffff577224 */ /* 0x000fc400078e003e */
[----:B------:R-:W-:Y:S01]  /*d430*/  FMUL.FTZ R62, R114, UR4 ;  /* 0x00000004723e7c20 */ /* 0x000fe20008410000 */
[----:B------:R-:W-:Y:S01]  /*d440*/  FMUL.FTZ R107, R115, UR4 ;  /* 0x00000004736b7c20 */ /* 0x000fe20008410000 */
[----:B0-----:R-:W-:Y:S01]  /*d450*/  FMNMX.FTZ R4, R64, R4, !PT ;  /* 0x0000000440047209 */ /* 0x001fe20007810000 */
[----:B------:R-:W0:Y:S01]  /*d460*/  MUFU.TANH R54, R54 ;  /* 0x0000003600367308 */ /* 0x000e220000002400 */
[----:B------:R-:W-:Y:S02]  /*d470*/  IMAD.MOV.U32 R78, RZ, RZ, R63 ;  /* 0x000000ffff4e7224 */ /* 0x000fe400078e003f */
[----:B------:R-:W-:Y:S01]  /*d480*/  FMUL.FTZ R63, R118, UR4 ;  /* 0x00000004763f7c20 */ /* 0x000fe20008410000 */
[----:B-1----:R-:W-:Y:S01]  /*d490*/  FMNMX.FTZ R4, R48, R4, !PT ;  /* 0x0000000430047209 */ /* 0x002fe20007810000 */
[----:B------:R-:W-:Y:S01]  /*d4a0*/  FMUL.FTZ R110, R119, UR4 ;  /* 0x00000004776e7c20 */ /* 0x000fe20008410000 */
[----:B------:R-:W-:Y:S02]  /*d4b0*/  IMAD.MOV.U32 R90, RZ, RZ, R65 ;  /* 0x000000ffff5a7224 */ /* 0x000fe400078e0041 */
[----:B--2---:R-:W-:Y:S01]  /*d4c0*/  FMNMX.FTZ R4, R49, R4, !PT ;  /* 0x0000000431047209 */ /* 0x004fe20007810000 */
[----:B------:R-:W1:Y:S03]  /*d4d0*/  MUFU.TANH R55, R55 ;  /* 0x0000003700377308 */ /* 0x000e660000002400 */
[----:B---3--:R-:W-:-:S04]  /*d4e0*/  FMNMX.FTZ R4, R50, R4, !PT ;  /* 0x0000000432047209 */ /* 0x008fc80007810000 */
[----:B----4-:R-:W-:Y:S01]  /*d4f0*/  FMNMX.FTZ R4, R51, R4, !PT ;  /* 0x0000000433047209 */ /* 0x010fe20007810000 */
[----:B------:R-:W2:Y:S03]  /*d500*/  MUFU.TANH R56, R56 ;  /* 0x0000003800387308 */ /* 0x000ea60000002400 */
[----:B------:R-:W-:-:S04]  /*d510*/  FMNMX.FTZ R4, R52, R4, !PT ;  /* 0x0000000434047209 */ /* 0x000fc80007810000 */
[----:B------:R-:W-:Y:S01]  /*d520*/  FMNMX.FTZ R4, R53, R4, !PT ;  /* 0x0000000435047209 */ /* 0x000fe20007810000 */
[----:B------:R-:W3:Y:S03]  /*d530*/  MUFU.TANH R57, R57 ;  /* 0x0000003900397308 */ /* 0x000ee60000002400 */
[----:B0-----:R-:W-:-:S04]  /*d540*/  FMNMX.FTZ R4, R54, R4, !PT ;  /* 0x0000000436047209 */ /* 0x001fc80007810000 */
[----:B-1----:R-:W-:Y:S01]  /*d550*/  FMNMX.FTZ R4, R55, R4, !PT ;  /* 0x0000000437047209 */ /* 0x002fe20007810000 */
[----:B------:R-:W0:Y:S03]  /*d560*/  MUFU.TANH R58, R58 ;  /* 0x0000003a003a7308 */ /* 0x000e260000002400 */
[----:B--2---:R-:W-:-:S05]  /*d570*/  FMNMX.FTZ R4, R56, R4, !PT ;  /* 0x0000000438047209 */ /* 0x004fca0007810000 */
        /* <DEDUP_REMOVED lines=37> */
[----:B--2---:R-:W-:-:S04]  /*d7d0*/  FMNMX.FTZ R4, R107, R4, !PT ;  /* 0x000000046b047209 */ /* 0x004fc80007810000 */
[----:B0-----:R-:W-:-:S04]  /*d7e0*/  FMNMX.FTZ R4, R63, R4, !PT ;  /* 0x000000043f047209 */ /* 0x001fc80007810000 */
        /* <DEDUP_REMOVED lines=8> */
[----:B------:R0:W5:Y:S01]  /*d870*/  LDL.LU R19, [R1+0xc0] ;  /* 0x0000c00001137983 */ /* 0x0001620000300800 */
[-CC-:B------:R-:W-:Y:S01]  /*d880*/  FFMA.FTZ R76, R17, R6.reuse, -R65.reuse ;  /* 0x00000006114c7223 */ /* 0x180fe20000010841 */
[-CC-:B------:R-:W-:Y:S02]  /*d890*/  FFMA.FTZ R77, R16, R6.reuse, -R65.reuse ;  /* 0x00000006104d7223 */ /* 0x180fe40000010841 */
[----:B------:R0:W5:Y:S04]  /*d8a0*/  LDL.LU R18, [R1+0xbc] ;  /* 0x0000bc0001127983 */ /* 0x0001680000300800 */
[----:B------:R0:W5:Y:S04]  /*d8b0*/  LDL.LU R17, [R1+0xb8] ;  /* 0x0000b80001117983 */ /* 0x0001680000300800 */
[----:B------:R0:W5:Y:S01]  /*d8c0*/  LDL.LU R16, [R1+0xb4] ;  /* 0x0000b40001107983 */ /* 0x0001620000300800 */
[-CC-:B------:R-:W-:Y:S01]  /*d8d0*/  FFMA.FTZ R111, R62, R6.reuse, -R65.reuse ;  /* 0x000000063e6f7223 */ /* 0x180fe20000010841 */
[-CC-:B------:R-:W-:Y:S01]  /*d8e0*/  FFMA.FTZ R4, R90, R6.reuse, -R65.reuse ;  /* 0x000000065a047223 */ /* 0x180fe20000010841 */
[----:B------:R-:W-:Y:S01]  /*d8f0*/  FFMA.FTZ R114, R63, R6, -R65 ;  /* 0x000000063f727223 */ /* 0x000fe20000010841 */
[----:B------:R-:W2:Y:S01]  /*d900*/  LDL R91, [R1+0x74] ;  /* 0x00007400015b7983 */ /* 0x000ea20000100800 */
[----:B------:R-:W-:Y:S01]  /*d910*/  VIADD R62, R2, 0x400 ;  /* 0x00000400023e7836 */ /* 0x000fe20000000000 */
[----:B------:R-:W-:Y:S01]  /*d920*/  MOV R90, R87 ;  /* 0x00000057005a7202 */ /* 0x000fe20000000f00 */
[----:B------:R-:W-:Y:S01]  /*d930*/  IMAD.MOV.U32 R87, RZ, RZ, R86 ;  /* 0x000000ffff577224 */ /* 0x000fe200078e0056 */
[----:B------:R-:W-:Y:S01]  /*d940*/  WARPGROUP.ARRIVE ;  /* 0x00000000000079c5 */ /* 0x000fe20000000000 */
[----:B------:R-:W-:Y:S01]  /*d950*/  IMAD.MOV.U32 R86, RZ, RZ, R83 ;  /* 0x000000ffff567224 */ /* 0x000fe200078e0053 */
[----:B------:R-:W-:Y:S01]  /*d960*/  SHF.R.U32.HI R62, RZ, 0x4, R62 ;  /* 0x00000004ff3e7819 */ /* 0x000fe2000001163e */
[----:B------:R-:W-:Y:S01]  /*d970*/  IMAD.MOV.U32 R83, RZ, RZ, R82 ;  /* 0x000000ffff537224 */ /* 0x000fe200078e0052 */
[----:B------:R-:W-:Y:S01]  /*d980*/  MOV R82, R79 ;  /* 0x0000004f00527202 */ /* 0x000fe20000000f00 */
[----:B------:R-:W-:Y:S01]  /*d990*/  IMAD.MOV.U32 R79, RZ, RZ, R78 ;  /* 0x000000ffff4f7224 */ /* 0x000fe200078e004e */
[----:B------:R-:W-:Y:S01]  /*d9a0*/  LOP3.LUT R62, R62, 0x3fff, RZ, 0xc0, !PT ;  /* 0x00003fff3e3e7812 */ /* 0x000fe200078ec0ff */
[----:B------:R-:W-:-:S02]  /*d9b0*/  IMAD.MOV.U32 R78, RZ, RZ, R47 ;  /* 0x000000ffff4e7224 */ /* 0x000fc400078e002f */
[-CC-:B------:R-:W-:Y:S01]  /*d9c0*/  FFMA.FTZ R47, R64, R6.reuse, -R65.reuse ;  /* 0x00000006402f7223 */ /* 0x180fe20000010841 */
[-CC-:B------:R-:W-:Y:S01]  /*d9d0*/  FFMA.FTZ R35, R35, R6.reuse, -R65.reuse ;  /* 0x0000000623237223 */ /* 0x180fe20000010841 */
[-CC-:B------:R-:W-:Y:S01]  /*d9e0*/  FFMA.FTZ R36, R36, R6.reuse, -R65.reuse ;  /* 0x0000000624247223 */ /* 0x180fe20000010841 */
[----:B------:R-:W-:Y:S02]  /*d9f0*/  IMAD R62, R0, 0x600, R62 ;  /* 0x00000600003e7824 */ /* 0x000fe400078e023e */
[-CC-:B------:R-:W-:Y:S01]  /*da00*/  FFMA.FTZ R37, R37, R6.reuse, -R65.reuse ;  /* 0x0000000625257223 */ /* 0x180fe20000010841 */
[-CC-:B------:R-:W-:Y:S01]  /*da10*/  FFMA.FTZ R38, R38, R6.reuse, -R65.reuse ;  /* 0x0000000626267223 */ /* 0x180fe20000010841 */
[-CC-:B------:R-:W-:Y:S01]  /*da20*/  FFMA.FTZ R39, R39, R6.reuse, -R65.reuse ;  /* 0x0000000627277223 */ /* 0x180fe20000010841 */
[----:B------:R-:W-:Y:S02]  /*da30*/  VIADD R64, R62, 0x80 ;  /* 0x000000803e407836 */ /* 0x000fe40000000000 */
[-CC-:B------:R-:W-:Y:S01]  /*da40*/  FFMA.FTZ R40, R40, R6.reuse, -R65.reuse ;  /* 0x0000000628287223 */ /* 0x180fe20000010841 */
[-CC-:B------:R-:W-:Y:S01]  /*da50*/  FFMA.FTZ R41, R41, R6.reuse, -R65.reuse ;  /* 0x0000000629297223 */ /* 0x180fe20000010841 */
[-CC-:B------:R-:W-:Y:S01]  /*da60*/  FFMA.FTZ R42, R42, R6.reuse, -R65.reuse ;  /* 0x000000062a2a7223 */ /* 0x180fe20000010841 */
[----:B------:R-:W-:Y:S01]  /*da70*/  FFMA.FTZ R43, R43, R6, -R65 ;  /* 0x000000062b2b7223 */ /* 0x000fe20000010841 */
[----:B------:R-:W-:Y:S01]  /*da80*/  R2UR UR10, R64 ;  /* 0x00000000400a72ca */ /* 0x000fe200000e0000 */
[----:B------:R-:W-:-:S02]  /*da90*/  VIADD R64, R62, 0x100 ;  /* 0x000001003e407836 */ /* 0x000fc40000000000 */
[-CC-:B------:R-:W-:Y:S01]  /*daa0*/  FFMA.FTZ R44, R44, R6.reuse, -R65.reuse ;  /* 0x000000062c2c7223 */ /* 0x180fe20000010841 */
[-CC-:B------:R-:W-:Y:S01]  /*dab0*/  FFMA.FTZ R45, R45, R6.reuse, -R65.reuse ;  /* 0x000000062d2d7223 */ /* 0x180fe20000010841 */
[----:B------:R-:W-:Y:S01]  /*dac0*/  FFMA.FTZ R46, R46, R6, -R65 ;  /* 0x000000062e2e7223 */ /* 0x000fe20000010841 */
[----:B------:R-:W-:Y:S02]  /*dad0*/  R2UR UR14, R64 ;  /* 0x00000000400e72ca */ /* 0x000fe400000e0000 */
[----:B------:R-:W-:-:S04]  /*dae0*/  IADD3 R64, R62, 0x180, RZ ;  /* 0x000001803e407810 */ /* 0x000fc80007ffe0ff */
[----:B------:R-:W-:Y:S01]  /*daf0*/  R2UR UR18, R64 ;  /* 0x00000000401272ca */ /* 0x000fe200000e0000 */
[----:B------:R-:W-:-:S05]  /*db00*/  VIADD R64, R62, 0x200 ;  /* 0x000002003e407836 */ /* 0x000fca0000000000 */
[----:B------:R-:W-:Y:S01]  /*db10*/  R2UR UR22, R64 ;  /* 0x00000000401672ca */ /* 0x000fe200000e0000 */
[----:B------:R-:W-:-:S05]  /*db20*/  VIADD R64, R62, 0x280 ;  /* 0x000002803e407836 */ /* 0x000fca0000000000 */
[----:B------:R-:W-:Y:S01]  /*db30*/  R2UR UR26, R64 ;  /* 0x00000000401a72ca */ /* 0x000fe200000e0000 */
[----:B------:R-:W-:-:S05]  /*db40*/  VIADD R64, R62, 0x300 ;  /* 0x000003003e407836 */ /* 0x000fca0000000000 */
[----:B------:R-:W-:Y:S02]  /*db50*/  R2UR UR30, R64 ;  /* 0x00000000401e72ca */ /* 0x000fe400000e0000 */
[----:B------:R-:W-:-:S04]  /*db60*/  IADD3 R64, R62, 0x380, RZ ;  /* 0x000003803e407810 */ /* 0x000fc80007ffe0ff */
[----:B------:R-:W-:Y:S01]  /*db70*/  R2UR UR34, R64 ;  /* 0x00000000402272ca */ /* 0x000fe200000e0000 */
[----:B------:R-:W-:-:S05]  /*db80*/  VIADD R64, R62, 0x400 ;  /* 0x000004003e407836 */ /* 0x000fca0000000000 */
[----:B------:R-:W-:Y:S01]  /*db90*/  R2UR UR42, R64 ;  /* 0x00000000402a72ca */ /* 0x000fe200000e0000 */
[C---:B------:R-:W-:Y:S01]  /*dba0*/  VIADD R64, R62.reuse, 0x480 ;  /* 0x000004803e407836 */ /* 0x040fe20000000000 */
[----:B------:R-:W-:-:S04]  /*dbb0*/  R2UR UR6, R62 ;  /* 0x000000003e0672ca */ /* 0x000fc800000e0000 */
[----:B------:R-:W-:Y:S01]  /*dbc0*/  R2UR UR46, R64 ;  /* 0x00000000402e72ca */ /* 0x000fe200000e0000 */
[C---:B------:R-:W-:Y:S01]  /*dbd0*/  VIADD R64, R62.reuse, 0x500 ;  /* 0x000005003e407836 */ /* 0x040fe20000000000 */
[----:B------:R-:W-:-:S04]  /*dbe0*/  IADD3 R62, R62, 0x580, RZ ;  /* 0x000005803e3e7810 */ /* 0x000fc80007ffe0ff */
[----:B------:R-:W-:Y:S02]  /*dbf0*/  R2UR UR54, R62 ;  /* 0x000000003e3672ca */ /* 0x000fe400000e0000 */
[----:B------:R-:W-:-:S04]  /*dc00*/  MOV R63, 0x40000040 ;  /* 0x40000040003f7802 */ /* 0x000fc80000000f00 */
[C---:B------:R-:W-:Y:S02]  /*dc10*/  R2UR UR7, R63.reuse ;  /* 0x000000003f0772ca */ /* 0x040fe400000e0000 */
[----:B------:R-:W-:Y:S01]  /*dc20*/  R2UR UR5, R63 ;  /* 0x000000003f0572ca */ /* 0x000fe200000e0000 */
        /* <DEDUP_REMOVED lines=28> */
[----:B------:R-:W-:Y:S01]  /*ddf0*/  IMAD.MOV.U32 R65, RZ, RZ, 0x40000040 ;  /* 0x40000040ff417424 */ /* 0x000fe200078e00ff */
[----:B------:R-:W-:-:S04]  /*de00*/  R2UR UR50, R64 ;  /* 0x00000000403272ca */ /* 0x000fc800000e0000 */
[C---:B------:R-:W-:Y:S02]  /*de10*/  R2UR UR11, R65.reuse ;  /* 0x00000000410b72ca */ /* 0x040fe400000e0000 */
[C---:B------:R-:W-:Y:S02]  /*de20*/  R2UR UR15, R65.reuse ;  /* 0x00000000410f72ca */ /* 0x040fe400000e0000 */
[C---:B------:R-:W-:Y:S02]  /*de30*/  R2UR UR19, R65.reuse ;  /* 0x00000000411372ca */ /* 0x040fe400000e0000 */
[C---:B------:R-:W-:Y:S02]  /*de40*/  R2UR UR23, R65.reuse ;  /* 0x00000000411772ca */ /* 0x040fe400000e0000 */
[C---:B------:R-:W-:Y:S02]  /*de50*/  R2UR UR27, R65.reuse ;  /* 0x00000000411b72ca */ /* 0x040fe400000e0000 */
[----:B------:R-:W-:-:S02]  /*de60*/  R2UR UR31, R65 ;  /* 0x00000000411f72ca */ /* 0x000fc400000e0000 */
[C---:B------:R-:W-:Y:S02]  /*de70*/  R2UR UR35, R65.reuse ;  /* 0x00000000412372ca */ /* 0x040fe400000e0000 */
[C---:B------:R-:W-:Y:S02]  /*de80*/  R2UR UR43, R65.reuse ;  /* 0x00000000412b72ca */ /* 0x040fe400000e0000 */
[C---:B------:R-:W-:Y:S02]  /*de90*/  R2UR UR47, R65.reuse ;  /* 0x00000000412f72ca */ /* 0x040fe400000e0000 */
[----:B------:R-:W-:Y:S01]  /*dea0*/  R2UR UR51, R65 ;  /* 0x00000000413372ca */ /* 0x000fe200000e0000 */
[----:B------:R-:W-:-:S05]  /*deb0*/  IMAD.MOV.U32 R65, RZ, RZ, 0x40000040 ;  /* 0x40000040ff417424 */ /* 0x000fca00078e00ff */
[----:B------:R-:W-:Y:S01]  /*dec0*/  R2UR UR9, R65 ;  /* 0x00000000410972ca */ /* 0x000fe200000e0000 */
[----:B--2---:R-:W-:Y:S02]  /*ded0*/  VIADD R62, R91, 0x1e800 ;  /* 0x0001e8005b3e7836 */ /* 0x004fe40000000000 */
[----:B------:R-:W-:Y:S01]  /*dee0*/  IMAD.MOV.U32 R65, RZ, RZ, 0x40000040 ;  /* 0x40000040ff417424 */ /* 0x000fe200078e00ff */
[----:B------:R-:W2:Y:S02]  /*def0*/  LDL.LU R91, [R1+0x2c] ;  /* 0x00002c00015b7983 */ /* 0x000ea40000300800 */
[----:B------:R-:W-:Y:S02]  /*df00*/  SHF.R.U32.HI R62, RZ, 0x4, R62 ;  /* 0x00000004ff3e7819 */ /* 0x000fe4000001163e */
[----:B------:R-:W-:Y:S01]  /*df10*/  R2UR UR13, R65 ;  /* 0x00000000410d72ca */ /* 0x000fe200000e0000 */
[----:B------:R-:W1:Y:S01]  /*df20*/  S2R R95, SR_TID.X ;  /* 0x00000000005f7919 */ /* 0x000e620000002100 */
[----:B------:R-:W-:-:S02]  /*df30*/  LOP3.LUT R62, R62, 0x3fff, RZ, 0xc0, !PT ;  /* 0x00003fff3e3e7812 */ /* 0x000fc400078ec0ff */
[----:B------:R-:W-:Y:S01]  /*df40*/  R2UR UR55, R63 ;  /* 0x000000003f3772ca */ /* 0x000fe200000e0000 */
[----:B------:R-:W3:Y:S01]  /*df50*/  LDL R115, [R1+0x44] ;  /* 0x0000440001737983 */ /* 0x000ee20000100800 */
[----:B------:R-:W-:-:S04]  /*df60*/  LOP3.LUT R62, R62, 0x10000, RZ, 0xfc, !PT ;  /* 0x000100003e3e7812 */ /* 0x000fc800078efcff */
[----:B------:R-:W-:-:S13]  /*df70*/  R2UR UR4, R62 ;  /* 0x000000003e0472ca */ /* 0x000fda00000e0000 */
[----:B------:R-:W-:Y:S01]  /*df80*/  HGMMA.64x64x16.F32 R120, gdesc[UR4].tnspB, R120, gsb0 ;  /* 0x40e00000047879f0 */ /* 0x000fe20008000878 */
[----:B------:R-:W-:-:S05]  /*df90*/  VIADD R64, R62, 0x2 ;  /* 0x000000023e407836 */ /* 0x000fca0000000000 */
[----:B------:R-:W-:Y:S01]  /*dfa0*/  R2UR UR8, R64 ;  /* 0x00000000400872ca */ /* 0x000fe200000e0000 */
[----:B------:R-:W-:Y:S02]  /*dfb0*/  WARPGROUP.DEPBAR.LE gsb0, 0x0 ;  /* 0x00008000000079c5 */ /* 0x000fe40000010000 */
[----:B------:R-:W-:-:S10]  /*dfc0*/  WARPGROUP.ARRIVE ;  /* 0x00000000000079c5 */ /* 0x000fd40000000000 */
[----:B------:R-:W-:Y:S01]  /*dfd0*/  HGMMA.64x64x16.F32 R120, gdesc[UR8].tnspB, R120, gsb0 ;  /* 0x40e00000087879f0 */ /* 0x000fe20008000878 */
[----:B------:R-:W-:-:S04]  /*dfe0*/  IADD3 R64, R62, 0x4, RZ ;  /* 0x000000043e407810 */ /* 0x000fc80007ffe0ff */
[----:B------:R-:W-:Y:S01]  /*dff0*/  R2UR UR12, R64 ;  /* 0x00000000400c72ca */ /* 0x000fe200000e0000 */
[----:B------:R-:W-:Y:S02]  /*e000*/  WARPGROUP.DEPBAR.LE gsb0, 0x0 ;  /* 0x00008000000079c5 */ /* 0x000fe40000010000 */
[----:B------:R-:W-:-:S10]  /*e010*/  WARPGROUP.ARRIVE ;  /* 0x00000000000079c5 */ /* 0x000fd40000000000 */
[----:B------:R-:W-:Y:S01]  /*e020*/  HGMMA.64x64x16.F32 R120, gdesc[UR12].tnspB, R120, gsb0 ;  /* 0x40e000000c7879f0 */ /* 0x000fe20008000878 */
[----:B------:R-:W-:Y:S02]  /*e030*/  VIADD R64, R62, 0x6 ;  /* 0x000000063e407836 */ /* 0x000fe40000000000 */
[----:B------:R-:W-:-:S03]  /*e040*/  IMAD.MOV.U32 R65, RZ, RZ, 0x40000040 ;  /* 0x40000040ff417424 */ /* 0x000fc600078e00ff */
[----:B------:R-:W-:Y:S02]  /*e050*/  R2UR UR16, R64 ;  /* 0x00000000401072ca */ /* 0x000fe400000e0000 */
[----:B------:R-:W-:Y:S01]  /*e060*/  R2UR UR17, R65 ;  /* 0x00000000411172ca */ /* 0x000fe200000e0000 */
[----:B------:R-:W-:Y:S02]  /*e070*/  WARPGROUP.DEPBAR.LE gsb0, 0x0 ;  /* 0x00008000000079c5 */ /* 0x000fe40000010000 */
[----:B------:R-:W-:-:S10]  /*e080*/  WARPGROUP.ARRIVE ;  /* 0x00000000000079c5 */ /* 0x000fd40000000000 */
[----:B------:R-:W-:Y:S01]  /*e090*/  HGMMA.64x64x16.F32 R120, gdesc[UR16].tnspB, R120, gsb0 ;  /* 0x40e00000107879f0 */ /* 0x000fe20008000878 */
[----:B------:R-:W-:Y:S01]  /*e0a0*/  IMAD.MOV.U32 R65, RZ, RZ, 0x40000040 ;  /* 0x40000040ff417424 */ /* 0x000fe200078e00ff */
[----:B------:R-:W-:-:S04]  /*e0b0*/  IADD3 R64, R62, 0x600, RZ ;  /* 0x000006003e407810 */ /* 0x000fc80007ffe0ff */
[----:B------:R-:W-:Y:S02]  /*e0c0*/  R2UR UR20, R64 ;  /* 0x00000000401472ca */ /* 0x000fe400000e0000 */
        /* <DEDUP_REMOVED lines=50> */
[----:B------:R-:W-:-:S04]  /*e3f0*/  FADD.FTZ R3, -R34, R3 ;  /* 0x0000000322037221 */ /* 0x000fc80000010100 */
[----:B------:R-:W-:Y:S01]  /*e400*/  FMUL.FTZ R3, R3, R6 ;  /* 0x0000000603037220 */ /* 0x000fe20000410000 */
[----:B------:R-:W-:Y:S02]  /*e410*/  WARPGROUP.DEPBAR.LE gsb0, 0x0 ;  /* 0x00008000000079c5 */ /* 0x000fe40000010000 */
[----:B------:R-:W-:-:S06]  /*e420*/  WARPGROUP.ARRIVE ;  /* 0x00000000000079c5 */ /* 0x000fcc0000000000 */
[----:B------:R-:W-:Y:S01]  /*e430*/  HGMMA.64x64x16.F32 R120, gdesc[UR52].tnspB, R120, gsb0 ;  /* 0x40e00000347879f0 */ /* 0x000fe20008000878 */
[----:B------:R-:W-:Y:S01]  /*e440*/  MUFU.EX2 R3, R3 ;  /* 0x0000000300037308 */ /* 0x000fe20000000800 */
[----:B-1----:R-:W-:-:S07]  /*e450*/  SHF.R.U32.HI R94, RZ, 0x7, R95 ;  /* 0x00000007ff5e7819 */ /* 0x002fce000001165f */
[----:B------:R-:W2:Y:S01]  /*e460*/  MUFU.EX2 R13, R13 ;  /* 0x0000000d000d7308 */ /* 0x000ea20000000800 */
[----:B------:R-:W-:-:S07]  /*e470*/  ISETP.GE.U32.AND P2, PT, R95, 0x180, PT ;  /* 0x000001805f00780c */ /* 0x000fce0003f46070 */
[----:B------:R-:W1:Y:S01]  /*e480*/  MUFU.EX2 R62, R15 ;  /* 0x0000000f003e7308 */ /* 0x000e620000000800 */
[----:B------:R-:W-:-:S04]  /*e490*/  IADD3 R63, R94, 0x9, RZ ;  /* 0x000000095e3f7810 */ /* 0x000fc80007ffe0ff */
[----:B------:R-:W-:Y:S01]  /*e4a0*/  SEL R63, R63, 0x9, !P2 ;  /* 0x000000093f3f7807 */ /* 0x000fe20005000000 */
[----:B--2---:R-:W-:Y:S02]  /*e4b0*/  FFMA.FTZ R64, R3, R91, R13 ;  /* 0x0000005b03407223 */ /* 0x004fe4000001000d */
[----:B------:R-:W2:Y:S08]  /*e4c0*/  MUFU.EX2 R15, R76 ;  /* 0x0000004c000f7308 */ /* 0x000eb00000000800 */
[----:B------:R-:W-:Y:S08]  /*e4d0*/  MUFU.EX2 R94, R90 ;  /* 0x0000005a005e7308 */ /* 0x000ff00000000800 */
[----:B------:R-:W4:Y:S08]  /*e4e0*/  MUFU.EX2 R77, R77 ;  /* 0x0000004d004d7308 */ /* 0x000f300000000800 */
[----:B------:R-:W0:Y:S08]  /*e4f0*/  MUFU.EX2 R95, R87 ;  /* 0x00000057005f7308 */ /* 0x000e300000000800 */
[----:B------:R-:W-:Y:S01]  /*e500*/  MUFU.EX2 R4, R4 ;  /* 0x0000000400047308 */ /* 0x000fe20000000800 */
[----:B------:R-:W-:-:S02]  /*e510*/  WARPGROUP.DEPBAR.LE gsb0, 0x0 ;  /* 0x00008000000079c5 */ /* 0x000fc40000010000 */
[----:B------:R1:W-:Y:S06]  /*e520*/  BAR.ARV R63, 0x100 ;  /* 0x0004003f0000751d */ /* 0x0003ec0000002000 */
[----:B-1----:R-:W-:Y:S01]  /*e530*/  FADD.FTZ R63, R62, R64 ;  /* 0x000000403e3f7221 */ /* 0x002fe20000010000 */
[----:B------:R-:W-:-:S05]  /*e540*/  @!P1 IMAD R64, R152, 0x8, R2 ;  /* 0x0000000898409824 */ /* 0x000fca00078e0202 */
[----:B------:R-:W-:Y:S01]  /*e550*/  @!P1 IADD3 R64, R64, 0x30840, RZ ;  /* 0x0003084040409810 */ /* 0x000fe20007ffe0ff */
[----:B------:R-:W-:Y:S03]  /*e560*/  MUFU.EX2 R87, R83 ;  /* 0x0000005300577308 */ /* 0x000fe60000000800 */
[----:B------:R-:W-:-:S05]  /*e570*/  @!P1 PRMT R64, RZ, 0x654, R64 ;  /* 0x00000654ff409816 */ /* 0x000fca0000000040 */
[----:B------:R-:W1:Y:S01]  /*e580*/  MUFU.EX2 R86, R86 ;  /* 0x0000005600567308 */ /* 0x000e620000000800 */
[----:B------:R3:W-:Y:S01]  /*e590*/  @!P1 SYNCS.ARRIVE.TRANS64.RED.A1T0 RZ, [R64+URZ], RZ ;  /* 0x000000ff40ff99a7 */ /* 0x0007e2000810043f */
[----:B------:R-:W-:Y:S01]  /*e5a0*/  F2FP.F16.F32.PACK_AB R13, R62, R13 ;  /* 0x0000000d3e0d723e */ /* 0x000fe200000000ff */
[----:B------:R-:W-:-:S05]  /*e5b0*/  IMAD.MOV.U32 R118, RZ, RZ, R78 ;  /* 0x000000ffff767224 */ /* 0x000fca00078e004e */
[----:B------:R-:W-:Y:S01]  /*e5c0*/  MUFU.EX2 R83, R9 ;  /* 0x0000000900537308 */ /* 0x000fe20000000800 */
[----:B--2---:R-:W-:-:S07]  /*e5d0*/  FADD.FTZ R62, R15, R63 ;  /* 0x0000003f0f3e7221 */ /* 0x004fce0000010000 */
[----:B------:R-:W2:Y:S01]  /*e5e0*/  MUFU.EX2 R9, R35 ;  /* 0x0000002300097308 */ /* 0x000ea20000000800 */
[----:B----4-:R-:W-:-:S07]  /*e5f0*/  FADD.FTZ R62, R77, R62 ;  /* 0x0000003e4d3e7221 */ /* 0x010fce0000010000 */
[----:B---3--:R-:W-:Y:S08]  /*e600*/  MUFU.EX2 R64, R79 ;  /* 0x0000004f00407308 */ /* 0x008ff00000000800 */
[----:B------:R-:W-:Y:S08]  /*e610*/  MUFU.EX2 R79, R11 ;  /* 0x0000000b004f7308 */ /* 0x000ff00000000800 */
[----:B------:R3:W4:Y:S08]  /*e620*/  MUFU.EX2 R11, R36 ;  /* 0x00000024000b7308 */ /* 0x0007300000000800 */
[----:B------:R-:W4:Y:S01]  /*e630*/  MUFU.EX2 R63, R82 ;  /* 0x00000052003f7308 */ /* 0x000f220000000800 */
[----:B---3--:R-:W3:Y:S07]  /*e640*/  LDL R36, [R1+0x48] ;  /* 0x0000480001247983 */ /* 0x008eee0000100800 */
[----:B------:R0:W-:Y:S08]  /*e650*/  MUFU.EX2 R76, R8 ;  /* 0x00000008004c7308 */ /* 0x0001f00000000800 */
[----:B------:R-:W4:Y:S01]  /*e660*/  MUFU.EX2 R37, R37 ;  /* 0x0000002500257308 */ /* 0x000f220000000800 */
[----:B0-----:R-:W-:-:S07]  /*e670*/  FADD.FTZ R8, R94, R118 ;  /* 0x000000765e087221 */ /* 0x001fce0000010000 */
[----:B------:R0:W-:Y:S08]  /*e680*/  MUFU.EX2 R91, R10 ;  /* 0x0000000a005b7308 */ /* 0x0001f00000000800 */
[----:B------:R2:W-:Y:S01]  /*e690*/  MUFU.EX2 R90, R24 ;  /* 0x00000018005a7308 */ /* 0x0005e20000000800 */
[----:B0-----:R-:W-:-:S04]  /*e6a0*/  FADD.FTZ R10, R95, R8 ;  /* 0x000000085f0a7221 */ /* 0x001fc80000010000 */
[----:B-1----:R-:W-:Y:S01]  /*e6b0*/  FADD.FTZ R10, R86, R10 ;  /* 0x0000000a560a7221 */ /* 0x002fe20000010000 */
[----:B--2---:R-:W-:Y:S02]  /*e6c0*/  FADD.FTZ R24, R4, R62 ;  /* 0x0000003e04187221 */ /* 0x004fe40000010000 */
[----:B------:R-:W-:Y:S02]  /*e6d0*/  MUFU.EX2 R65, R27 ;  /* 0x0000001b00417308 */ /* 0x000fe40000000800 */
[C---:B------:R-:W-:Y:S01]  /*e6e0*/  FADD.FTZ R24, R9.reuse, R24 ;  /* 0x0000001809187221 */ /* 0x040fe20000010000 */
[----:B------:R-:W-:Y:S01]  /*e6f0*/  F2FP.F16.F32.PACK_AB R9, R9, R4 ;  /* 0x000000040909723e */ /* 0x000fe200000000ff */
[----:B------:R-:W-:-:S04]  /*e700*/  FADD.FTZ R4, R87, R10 ;  /* 0x0000000a57047221 */ /* 0x000fc80000010000 */
[----:B------:R4:W-:Y:S08]  /*e710*/  MUFU.EX2 R78, R26 ;  /* 0x0000001a004e7308 */ /* 0x0009f00000000800 */
[----:B------:R-:W-:Y:S01]  /*e720*/  MUFU.EX2 R82, R25 ;  /* 0x0000001900527308 */ /* 0x000fe20000000800 */
[----:B----4-:R-:W-:Y:S01]  /*e730*/  FADD.FTZ R26, R11, R24 ;  /* 0x000000180b1a7221 */ /* 0x010fe20000010000 */
[----:B------:R-:W-:Y:S01]  /*e740*/  FADD.FTZ R24, R63, R4 ;  /* 0x000000043f187221 */ /* 0x000fe20000010000 */
[----:B------:R-:W-:-:S05]  /*e750*/  F2FP.F16.F32.PACK_AB R11, R37, R11 ;  /* 0x0000000b250b723e */ /* 0x000fca00000000ff */
[----:B------:R0:W-:Y:S01]  /*e760*/  MUFU.EX2 R27, R40 ;  /* 0x00000028001b7308 */ /* 0x0001e20000000800 */
[----:B------:R-:W-:Y:S02]  /*e770*/  FADD.FTZ R4, R37, R26 ;  /* 0x0000001a25047221 */ /* 0x000fe40000010000 */
[----:B------:R-:W2:Y:S05]  /*e780*/  LDL R37, [R1+0x8c] ;  /* 0x00008c0001257983 */ /* 0x000eaa0000100800 */
[----:B------:R1:W4:Y:S01]  /*e790*/  MUFU.EX2 R25, R38 ;  /* 0x0000002600197308 */ /* 0x0003220000000800 */
[----:B0-----:R-:W3:Y:S04]  /*e7a0*/  LDL R40, [R1+0x84] ;  /* 0x0000840001287983 */ /* 0x001ee80000100800 */
[----:B-1----:R-:W2:Y:S01]  /*e7b0*/  LDL R38, [R1+0x4c] ;  /* 0x00004c0001267983 */ /* 0x002ea20000100800 */
[----:B------:R-:W-:-:S04]  /*e7c0*/  @!P1 IMAD R0, R0, 0x8, R2 ;  /* 0x0000000800009824 */ /* 0x000fc800078e0202 */
[----:B------:R-:W-:Y:S01]  /*e7d0*/  @!P1 VIADD R0, R0, 0x30860 ;  /* 0x0003086000009836 */ /* 0x000fe20000000000 */
[----:B------:R-:W-:-:S04]  /*e7e0*/  F2FP.F16.F32.PACK_AB R15, R77, R15 ;  /* 0x0000000f4d0f723e */ /* 0x000fc800000000ff */
[----:B------:R-:W-:-:S04]  /*e7f0*/  @!P1 PRMT R0, RZ, 0x654, R0 ;  /* 0x00000654ff009816 */ /* 0x000fc80000000000 */
[----:B------:R0:W-:Y:S01]  /*e800*/  @!P1 SYNCS.ARRIVE.TRANS64.RED.A1T0 RZ, [R0+URZ], RZ ;  /* 0x000000ff00ff99a7 */ /* 0x0001e2000810043f */
[----:B------:R1:W-:Y:S01]  /*e810*/  STSM.16.M88.4 [R115+0x1e800], R12 ;  /* 0x01e8000c73007844 */ /* 0x0003e20000000200 */
[----:B------:R-:W-:Y:S01]  /*e820*/  MUFU.EX2 R39, R39 ;  /* 0x0000002700277308 */ /* 0x000fe20000000800 */
[----:B------:R-:W-:-:S07]  /*e830*/  FADD.FTZ R26, R64, R24 ;  /* 0x00000018401a7221 */ /* 0x000fce0000010000 */
[----:B-1----:R-:W1:Y:S08]  /*e840*/  MUFU.EX2 R15, R157 ;  /* 0x0000009d000f7308 */ /* 0x002e700000000800 */
[----:B------:R-:W0:Y:S08]  /*e850*/  MUFU.EX2 R14, R156 ;  /* 0x0000009c000e7308 */ /* 0x000e300000000800 */
[----:B------:R-:W0:Y:S01]  /*e860*/  MUFU.EX2 R13, R155 ;  /* 0x0000009b000d7308 */ /* 0x000e220000000800 */
[----:B----4-:R-:W-:Y:S01]  /*e870*/  FADD.FTZ R4, R25, R4 ;  /* 0x0000000419047221 */ /* 0x010fe20000010000 */
[----:B-1----:R-:W-:-:S06]  /*e880*/  FADD.FTZ R26, R15, R26 ;  /* 0x0000001a0f1a7221 */ /* 0x002fcc0000010000 */
[----:B------:R-:W-:Y:S08]  /*e890*/  MUFU.EX2 R12, R117 ;  /* 0x00000075000c7308 */ /* 0x000ff00000000800 */
[----:B------:R-:W1:Y:S01]  /*e8a0*/  MUFU.EX2 R41, R41 ;  /* 0x0000002900297308 */ /* 0x000e620000000800 */
[----:B------:R-:W-:Y:S01]  /*e8b0*/  FADD.FTZ R4, R39, R4 ;  /* 0x0000000427047221 */ /* 0x000fe20000010000 */
[----:B0-----:R-:W-:-:S06]  /*e8c0*/  FADD.FTZ R26, R14, R26 ;  /* 0x0000001a0e1a7221 */ /* 0x001fcc0000010000 */
[----:B------:R-:W-:Y:S08]  /*e8d0*/  MUFU.EX2 R0, R116 ;  /* 0x0000007400007308 */ /* 0x000ff00000000800 */
[----:B------:R-:W0:Y:S01]  /*e8e0*/  MUFU.EX2 R42, R42 ;  /* 0x0000002a002a7308 */ /* 0x000e220000000800 */
[----:B------:R-:W-:Y:S01]  /*e8f0*/  FADD.FTZ R4, R27, R4 ;  /* 0x000000041b047221 */ /* 0x000fe20000010000 */
[----:B------:R-:W-:-:S06]  /*e900*/  FADD.FTZ R26, R13, R26 ;  /* 0x0000001a0d1a7221 */ /* 0x000fcc0000010000 */
[----:B------:R-:W-:Y:S08]  /*e910*/  MUFU.EX2 R96, R96 ;  /* 0x0000006000607308 */ /* 0x000ff00000000800 */
[----:B------:R-:W4:Y:S01]  /*e920*/  MUFU.EX2 R43, R43 ;  /* 0x0000002b002b7308 */ /* 0x000f220000000800 */
[----:B-1----:R-:W-:Y:S01]  /*e930*/  FADD.FTZ R4, R41, R4 ;  /* 0x0000000429047221 */ /* 0x002fe20000010000 */
[----:B------:R-:W-:-:S06]  /*e940*/  FADD.FTZ R26, R12, R26 ;  /* 0x0000001a0c1a7221 */ /* 0x000fcc0000010000 */
[----:B------:R-:W-:Y:S08]  /*e950*/  MUFU.EX2 R93, R93 ;  /* 0x0000005d005d7308 */ /* 0x000ff00000000800 */
[----:B------:R-:W1:Y:S01]  /*e960*/  MUFU.EX2 R44, R44 ;  /* 0x0000002c002c7308 */ /* 0x000e620000000800 */
[----:B0-----:R-:W-:Y:S01]  /*e970*/  FADD.FTZ R4, R42, R4 ;  /* 0x000000042a047221 */ /* 0x001fe20000010000 */
[----:B------:R-:W-:-:S06]  /*e980*/  FADD.FTZ R26, R0, R26 ;  /* 0x0000001a001a7221 */ /* 0x000fcc0000010000 */
[----:B------:R-:W-:Y:S08]  /*e990*/  MUFU.EX2 R92, R92 ;  /* 0x0000005c005c7308 */ /* 0x000ff00000000800 */
[----:B------:R-:W0:Y:S01]  /*e9a0*/  MUFU.EX2 R45, R45 ;  /* 0x0000002d002d7308 */ /* 0x000e220000000800 */
[----:B----4-:R-:W-:Y:S01]  /*e9b0*/  FADD.FTZ R4, R43, R4 ;  /* 0x000000042b047221 */ /* 0x010fe20000010000 */
        /* <DEDUP_REMOVED lines=18> */
[----:B------:R-:W1:Y:S08]  /*eae0*/  MUFU.EX2 R50, R50 ;  /* 0x0000003200327308 */ /* 0x000e700000000800 */
[----:B------:R-:W-:Y:S08]  /*eaf0*/  MUFU.EX2 R80, R80 ;  /* 0x0000005000507308 */ /* 0x000ff00000000800 */
[----:B------:R-:W1:Y:S08]  /*eb00*/  MUFU.EX2 R51, R51 ;  /* 0x0000003300337308 */ /* 0x000e700000000800 */
[----:B------:R-:W-:Y:S08]  /*eb10*/  MUFU.EX2 R52, R52 ;  /* 0x0000003400347308 */ /* 0x000ff00000000800 */
[----:B------:R-:W1:Y:S01]  /*eb20*/  MUFU.EX2 R53, R53 ;  /* 0x0000003500357308 */ /* 0x000e620000000800 */
[----:B0-----:R-:W-:Y:S01]  /*eb30*/  FADD.FTZ R4, R48, R4 ;  /* 0x0000000430047221 */ /* 0x001fe20000010000 */
[----:B------:R-:W-:-:S06]  /*eb40*/  FADD.FTZ R35, R85, R35 ;  /* 0x0000002355237221 */ /* 0x000fcc0000010000 */
[----:B------:R-:W0:Y:S01]  /*eb50*/  MUFU.EX2 R28, R28 ;  /* 0x0000001c001c7308 */ /* 0x000e220000000800 */
[----:B----4-:R-:W-:Y:S01]  /*eb60*/  FADD.FTZ R4, R49, R4 ;  /* 0x0000000431047221 */ /* 0x010fe20000010000 */
[----:B------:R-:W-:Y:S01]  /*eb70*/  FADD.FTZ R35, R84, R35 ;  /* 0x0000002354237221 */ /* 0x000fe20000010000 */
[----:B------:R-:W-:Y:S02]  /*eb80*/  F2FP.F16.F32.PACK_AB R8, R95, R94 ;  /* 0x0000005e5f08723e */ /* 0x000fe400000000ff */
[----:B------:R-:W-:-:S03]  /*eb90*/  F2FP.F16.F32.PACK_AB R10, R87, R86 ;  /* 0x00000056570a723e */ /* 0x000fc600000000ff */
[----:B------:R-:W4:Y:S01]  /*eba0*/  MUFU.EX2 R33, R33 ;  /* 0x0000002100217308 */ /* 0x000f220000000800 */
[----:B------:R-:W-:Y:S02]  /*ebb0*/  F2FP.F16.F32.PACK_AB R24, R64, R63 ;  /* 0x0000003f4018723e */ /* 0x000fe400000000ff */
[----:B------:R-:W-:Y:S02]  /*ebc0*/  F2FP.F16.F32.PACK_AB R25, R39, R25 ;  /* 0x000000192719723e */ /* 0x000fe400000000ff */
[----:B------:R-:W-:Y:S02]  /*ebd0*/  F2FP.F16.F32.PACK_AB R26, R14, R15 ;  /* 0x0000000f0e1a723e */ /* 0x000fe400000000ff */
[----:B------:R-:W-:Y:S01]  /*ebe0*/  F2FP.F16.F32.PACK_AB R27, R41, R27 ;  /* 0x0000001b291b723e */ /* 0x000fe200000000ff */
[----:B------:R-:W-:Y:S01]  /*ebf0*/  MUFU.EX2 R29, R29 ;  /* 0x0000001d001d7308 */ /* 0x000fe20000000800 */
[----:B------:R-:W-:Y:S01]  /*ec00*/  F2FP.F16.F32.PACK_AB R12, R12, R13 ;  /* 0x0000000d0c0c723e */ /* 0x000fe200000000ff */
[----:B-1----:R-:W-:Y:S01]  /*ec10*/  FADD.FTZ R4, R50, R4 ;  /* 0x0000000432047221 */ /* 0x002fe20000010000 */
[----:B------:R-:W-:Y:S01]  /*ec20*/  F2FP.F16.F32.PACK_AB R13, R43, R42 ;  /* 0x0000002a2b0d723e */ /* 0x000fe200000000ff */
[----:B------:R-:W-:Y:S01]  /*ec30*/  FADD.FTZ R35, R81, R35 ;  /* 0x0000002351237221 */ /* 0x000fe20000010000 */
[----:B------:R-:W-:-:S02]  /*ec40*/  F2FP.F16.F32.PACK_AB R14, R96, R0 ;  /* 0x00000000600e723e */ /* 0x000fc400000000ff */
[----:B------:R-:W-:Y:S01]  /*ec50*/  F2FP.F16.F32.PACK_AB R15, R45, R44 ;  /* 0x0000002c2d0f723e */ /* 0x000fe200000000ff */
[----:B------:R-:W1:Y:S01]  /*ec60*/  MUFU.EX2 R54, R54 ;  /* 0x0000003600367308 */ /* 0x000e620000000800 */
[----:B------:R-:W-:Y:S02]  /*ec70*/  F2FP.F16.F32.PACK_AB R92, R92, R93 ;  /* 0x0000005d5c5c723e */ /* 0x000fe400000000ff */
[----:B------:R-:W-:Y:S02]  /*ec80*/  F2FP.F16.F32.PACK_AB R93, R47, R46 ;  /* 0x0000002e2f5d723e */ /* 0x000fe400000000ff */
[----:B------:R-:W-:Y:S02]  /*ec90*/  F2FP.F16.F32.PACK_AB R94, R88, R89 ;  /* 0x00000059585e723e */ /* 0x000fe400000000ff */
[----:B------:R-:W-:Y:S02]  /*eca0*/  F2FP.F16.F32.PACK_AB R95, R49, R48 ;  /* 0x00000030315f723e */ /* 0x000fe400000000ff */
[----:B------:R-:W-:-:S02]  /*ecb0*/  F2FP.F16.F32.PACK_AB R84, R84, R85 ;  /* 0x000000555454723e */ /* 0x000fc400000000ff */
[----:B------:R-:W-:Y:S02]  /*ecc0*/  F2FP.F16.F32.PACK_AB R85, R51, R50 ;  /* 0x000000323355723e */ /* 0x000fe400000000ff */
[C---:B------:R-:W-:Y:S02]  /*ecd0*/  F2FP.F16.F32.PACK_AB R86, R80.reuse, R81 ;  /* 0x000000515056723e */ /* 0x040fe400000000ff */
[----:B------:R-:W-:Y:S01]  /*ece0*/  F2FP.F16.F32.PACK_AB R87, R53, R52 ;  /* 0x000000343557723e */ /* 0x000fe200000000ff */
[----:B------:R-:W1:Y:S01]  /*ecf0*/  MUFU.EX2 R55, R55 ;  /* 0x0000003700377308 */ /* 0x000e620000000800 */
[----:B------:R-:W-:Y:S01]  /*ed00*/  FADD.FTZ R4, R51, R4 ;  /* 0x0000000433047221 */ /* 0x000fe20000010000 */
[----:B------:R-:W-:Y:S01]  /*ed10*/  FADD.FTZ R35, R80, R35 ;  /* 0x0000002350237221 */ /* 0x000fe20000010000 */
[----:B---3--:R-:W-:Y:S05]  /*ed20*/  STSM.16.M88.4 [R40], R8 ;  /* 0x0000000828007844 */ /* 0x008fea0000000200 */
[----:B------:R-:W3:Y:S01]  /*ed30*/  MUFU.EX2 R32, R32 ;  /* 0x0000002000207308 */ /* 0x000ee20000000800 */
[----:B--2---:R-:W-:Y:S04]  /*ed40*/  STSM.16.M88.4 [R38], R24 ;  /* 0x0000001826007844 */ /* 0x004fe80000000200 */
[----:B------:R-:W-:Y:S01]  /*ed50*/  STSM.16.M88.4 [R36], R12 ;  /* 0x0000000c24007844 */ /* 0x000fe20000000200 */
[----:B------:R-:W-:-:S03]  /*ed60*/  FADD.FTZ R4, R52, R4 ;  /* 0x0000000434047221 */ /* 0x000fc60000010000 */
[----:B------:R-:W-:Y:S01]  /*ed70*/  STSM.16.M88.4 [R115+0x24800], R92 ;  /* 0x0248005c73007844 */ /* 0x000fe20000000200 */
[----:B0-----:R-:W-:-:S03]  /*ed80*/  FADD.FTZ R35, R28, R35 ;  /* 0x000000231c237221 */ /* 0x001fc60000010000 */
[----:B------:R0:W-:Y:S01]  /*ed90*/  STSM.16.M88.4 [R37], R84 ;  /* 0x0000005425007844 */ /* 0x0001e20000000200 */
[----:B------:R-:W-:Y:S01]  /*eda0*/  FADD.FTZ R4, R53, R4 ;  /* 0x0000000435047221 */ /* 0x000fe20000010000 */
[----:B----4-:R-:W-:-:S03]  /*edb0*/  FADD.FTZ R35, R33, R35 ;  /* 0x0000002321237221 */ /* 0x010fc60000010000 */
[----:B-1----:R-:W-:Y:S01]  /*edc0*/  FADD.FTZ R4, R54, R4 ;  /* 0x0000000436047221 */ /* 0x002fe20000010000 */
[----:B------:R-:W-:Y:S01]  /*edd0*/  FADD.FTZ R35, R29, R35 ;  /* 0x000000231d237221 */ /* 0x000fe20000010000 */
[----:B0-----:R-:W2:Y:S02]  /*ede0*/  LDL R37, [R1+0x88] ;  /* 0x0000880001257983 */ /* 0x001ea40000100800 */
[----:B------:R-:W-:Y:S01]  /*edf0*/  FADD.FTZ R9, R55, R4 ;  /* 0x0000000437097221 */ /* 0x000fe20000010000 */
[----:B---3--:R-:W-:Y:S02]  /*ee00*/  FADD.FTZ R4, R32, R35 ;  /* 0x0000002320047221 */ /* 0x008fe40000010000 */
[----:B------:R-:W3:Y:S01]  /*ee10*/  LDL.LU R35, [R1+0x28] ;  /* 0x0000280001237983 */ /* 0x000ee20000300800 */
[----:B------:R-:W0:Y:S08]  /*ee20*/  MUFU.EX2 R56, R56 ;  /* 0x0000003800387308 */ /* 0x000e300000000800 */
[----:B------:R-:W1:Y:S08]  /*ee30*/  MUFU.EX2 R57, R57 ;  /* 0x0000003900397308 */ /* 0x000e700000000800 */
[----:B------:R-:W4:Y:S08]  /*ee40*/  MUFU.EX2 R31, R31 ;  /* 0x0000001f001f7308 */ /* 0x000f300000000800 */
[----:B------:R-:W4:Y:S01]  /*ee50*/  MUFU.EX2 R58, R58 ;  /* 0x0000003a003a7308 */ /* 0x000f220000000800 */
[----:B0-----:R-:W-:-:S07]  /*ee60*/  FADD.FTZ R0, R56, R9 ;  /* 0x0000000938007221 */ /* 0x001fce0000010000 */
[----:B------:R-:W0:Y:S01]  /*ee70*/  MUFU.EX2 R59, R59 ;  /* 0x0000003b003b7308 */ /* 0x000e220000000800 */
[----:B------:R-:W-:Y:S01]  /*ee80*/  FADD.FTZ R4, R65, R4 ;  /* 0x0000000441047221 */ /* 0x000fe20000010000 */
[----:B-1----:R-:W-:-:S06]  /*ee90*/  FADD.FTZ R9, R57, R0 ;  /* 0x0000000039097221 */ /* 0x002fcc0000010000 */
[----:B------:R-:W1:Y:S08]  /*eea0*/  MUFU.EX2 R30, R30 ;  /* 0x0000001e001e7308 */ /* 0x000e700000000800 */
[----:B------:R-:W1:Y:S01]  /*eeb0*/  MUFU.EX2 R60, R60 ;  /* 0x0000003c003c7308 */ /* 0x000e620000000800 */
[----:B----4-:R-:W-:Y:S01]  /*eec0*/  FADD.FTZ R11, R31, R4 ;  /* 0x000000041f0b7221 */ /* 0x010fe20000010000 */
[----:B------:R-:W-:-:S06]  /*eed0*/  FADD.FTZ R0, R58, R9 ;  /* 0x000000093a007221 */ /* 0x000fcc0000010000 */
[----:B------:R-:W4:Y:S08]  /*eee0*/  MUFU.EX2 R20, R20 ;  /* 0x0000001400147308 */ /* 0x000f300000000800 */
[----:B------:R-:W4:Y:S01]  /*eef0*/  MUFU.EX2 R61, R61 ;  /* 0x0000003d003d7308 */ /* 0x000f220000000800 */
[----:B------:R-:W-:Y:S01]  /*ef00*/  FADD.FTZ R11, R76, R11 ;  /* 0x0000000b4c0b7221 */ /* 0x000fe20000010000 */
[----:B0-----:R-:W-:-:S06]  /*ef10*/  FADD.FTZ R9, R59, R0 ;  /* 0x000000003b097221 */ /* 0x001fcc0000010000 */
[----:B------:R-:W0:Y:S01]  /*ef20*/  MUFU.EX2 R66, R66 ;  /* 0x0000004200427308 */ /* 0x000e220000000800 */
[----:B-1----:R-:W-:Y:S01]  /*ef30*/  FADD.FTZ R11, R30, R11 ;  /* 0x0000000b1e0b7221 */ /* 0x002fe20000010000 */
[----:B------:R-:W-:-:S06]  /*ef40*/  FADD.FTZ R0, R60, R9 ;  /* 0x000000093c007221 */ /* 0x000fcc0000010000 */
[----:B------:R-:W1:Y:S01]  /*ef50*/  MUFU.EX2 R67, R67 ;  /* 0x0000004300437308 */ /* 0x000e620000000800 */
[----:B----4-:R-:W-:Y:S01]  /*ef60*/  FADD.FTZ R13, R20, R11 ;  /* 0x0000000b140d7221 */ /* 0x010fe20000010000 */
[----:B------:R-:W-:-:S06]  /*ef70*/  FADD.FTZ R11, R61, R0 ;  /* 0x000000003d0b7221 */ /* 0x000fcc0000010000 */
[----:B------:R-:W4:Y:S01]  /*ef80*/  MUFU.EX2 R68, R68 ;  /* 0x0000004400447308 */ /* 0x000f220000000800 */
[----:B0-----:R-:W-:-:S07]  /*ef90*/  FADD.FTZ R0, R66, R11 ;  /* 0x0000000b42007221 */ /* 0x001fce0000010000 */
[----:B------:R-:W0:Y:S01]  /*efa0*/  MUFU.EX2 R69, R69 ;  /* 0x0000004500457308 */ /* 0x000e220000000800 */
[----:B------:R-:W-:Y:S01]  /*efb0*/  FADD.FTZ R4, R78, R13 ;  /* 0x0000000d4e047221 */ /* 0x000fe20000010000 */
[----:B-1----:R-:W-:-:S06]  /*efc0*/  FADD.FTZ R13, R67, R0 ;  /* 0x00000000430d7221 */ /* 0x002fcc0000010000 */
[----:B------:R-:W1:Y:S01]  /*efd0*/  MUFU.EX2 R70, R70 ;  /* 0x0000004600467308 */ /* 0x000e620000000800 */
[----:B------:R-:W-:Y:S01]  /*efe0*/  FADD.FTZ R15, R79, R4 ;  /* 0x000000044f0f7221 */ /* 0x000fe20000010000 */
[----:B----4-:R-:W-:-:S06]  /*eff0*/  FADD.FTZ R0, R68, R13 ;  /* 0x0000000d44007221 */ /* 0x010fcc0000010000 */
[----:B------:R-:W4:Y:S01]  /*f000*/  MUFU.EX2 R71, R71 ;  /* 0x0000004700477308 */ /* 0x000f220000000800 */
[----:B------:R-:W-:Y:S01]  /*f010*/  FADD.FTZ R4, R82, R15 ;  /* 0x0000000f52047221 */ /* 0x000fe20000010000 */
[----:B0-----:R-:W-:-:S06]  /*f020*/  FADD.FTZ R13, R69, R0 ;  /* 0x00000000450d7221 */ /* 0x001fcc0000010000 */
[----:B------:R-:W0:Y:S01]  /*f030*/  MUFU.EX2 R72, R72 ;  /* 0x0000004800487308 */ /* 0x000e220000000800 */
[----:B------:R-:W-:-:S07]  /*f040*/  FADD.FTZ R15, R83, R4 ;  /* 0x00000004530f7221 */ /* 0x000fce0000010000 */
[----:B------:R-:W0:Y:S01]  /*f050*/  MUFU.EX2 R98, R21 ;  /* 0x0000001500627308 */ /* 0x000e220000000800 */
[----:B-1----:R-:W-:-:S07]  /*f060*/  FADD.FTZ R0, R70, R13 ;  /* 0x0000000d46007221 */ /* 0x002fce0000010000 */
[----:B------:R-:W1:Y:S01]  /*f070*/  MUFU.EX2 R73, R73 ;  /* 0x0000004900497308 */ /* 0x000e620000000800 */
[----:B------:R-:W-:-:S07]  /*f080*/  FADD.FTZ R4, R90, R15 ;  /* 0x0000000f5a047221 */ /* 0x000fce0000010000 */
[----:B------:R-:W1:Y:S01]  /*f090*/  MUFU.EX2 R99, R97 ;  /* 0x0000006100637308 */ /* 0x000e620000000800 */
[----:B----4-:R-:W-:-:S07]  /*f0a0*/  FADD.FTZ R13, R71, R0 ;  /* 0x00000000470d7221 */ /* 0x010fce0000010000 */
[----:B------:R-:W4:Y:S01]  /*f0b0*/  MUFU.EX2 R25, R74 ;  /* 0x0000004a00197308 */ /* 0x000f220000000800 */
[----:B------:R-:W-:Y:S01]  /*f0c0*/  FADD.FTZ R15, R91, R4 ;  /* 0x000000045b0f7221 */ /* 0x000fe20000010000 */
[----:B0-----:R-:W-:-:S06]  /*f0d0*/  FADD.FTZ R0, R72, R13 ;  /* 0x0000000d48007221 */ /* 0x001fcc0000010000 */
[----:B------:R-:W0:Y:S01]  /*f0e0*/  MUFU.EX2 R100, R100 ;  /* 0x0000006400647308 */ /* 0x000e220000000800 */
[----:B------:R-:W-:-:S07]  /*f0f0*/  FADD.FTZ R4, R98, R15 ;  /* 0x0000000f62047221 */ /* 0x000fce0000010000 */
[----:B------:R-:W0:Y:S01]  /*f100*/  MUFU.EX2 R75, R75 ;  /* 0x0000004b004b7308 */ /* 0x000e220000000800 */
[----:B-1----:R-:W-:Y:S01]  /*f110*/  FADD.FTZ R0, R73, R0 ;  /* 0x0000000049007221 */ /* 0x002fe20000010000 */
[----:B------:R-:W-:-:S06]  /*f120*/  F2FP.F16.F32.PACK_AB R8, R33, R28 ;  /* 0x0000001c2108723e */ /* 0x000fcc00000000ff */
[----:B------:R-:W1:Y:S01]  /*f130*/  MUFU.EX2 R101, R101 ;  /* 0x0000006500657308 */ /* 0x000e620000000800 */
[----:B------:R-:W-:-:S07]  /*f140*/  FADD.FTZ R33, R99, R4 ;  /* 0x0000000463217221 */ /* 0x000fce0000010000 */
[----:B------:R-:W1:Y:S01]  /*f150*/  MUFU.EX2 R27, R105 ;  /* 0x00000069001b7308 */ /* 0x000e620000000800 */
[----:B----4-:R-:W-:Y:S01]  /*f160*/  FADD.FTZ R0, R25, R0 ;  /* 0x0000000019007221 */ /* 0x010fe20000010000 */
[----:B------:R-:W-:-:S06]  /*f170*/  F2FP.F16.F32.PACK_AB R9, R55, R54 ;  /* 0x000000363709723e */ /* 0x000fcc00000000ff */
[----:B------:R-:W4:Y:S01]  /*f180*/  MUFU.EX2 R102, R104 ;  /* 0x0000006800667308 */ /* 0x000f220000000800 */
[----:B------:R-:W-:-:S07]  /*f190*/  F2FP.F16.F32.PACK_AB R10, R32, R29 ;  /* 0x0000001d200a723e */ /* 0x000fce00000000ff */
[----:B------:R-:W4:Y:S01]  /*f1a0*/  MUFU.EX2 R106, R106 ;  /* 0x0000006a006a7308 */ /* 0x000f220000000800 */
[----:B------:R-:W-:Y:S02]  /*f1b0*/  F2FP.F16.F32.PACK_AB R11, R57, R56 ;  /* 0x00000038390b723e */ /* 0x000fe400000000ff */
[----:B------:R-:W-:Y:S01]  /*f1c0*/  F2FP.F16.F32.PACK_AB R28, R31, R65 ;  /* 0x000000411f1c723e */ /* 0x000fe200000000ff */
[----:B0-----:R-:W-:Y:S01]  /*f1d0*/  FADD.FTZ R4, R100, R33 ;  /* 0x0000002164047221 */ /* 0x001fe20000010000 */
[----:B------:R-:W-:-:S03]  /*f1e0*/  F2FP.F16.F32.PACK_AB R29, R59, R58 ;  /* 0x0000003a3b1d723e */ /* 0x000fc600000000ff */
[----:B------:R-:W0:Y:S01]  /*f1f0*/  MUFU.EX2 R103, R108 ;  /* 0x0000006c00677308 */ /* 0x000e220000000800 */
[----:B------:R-:W-:Y:S02]  /*f200*/  F2FP.F16.F32.PACK_AB R30, R30, R76 ;  /* 0x0000004c1e1e723e */ /* 0x000fe400000000ff */
[----:B------:R-:W-:-:S05]  /*f210*/  F2FP.F16.F32.PACK_AB R31, R61, R60 ;  /* 0x0000003c3d1f723e */ /* 0x000fca00000000ff */
[----:B------:R-:W0:Y:S01]  /*f220*/  MUFU.EX2 R105, R111 ;  /* 0x0000006f00697308 */ /* 0x000e220000000800 */
[----:B------:R-:W-:Y:S01]  /*f230*/  FADD.FTZ R0, R75, R0 ;  /* 0x000000004b007221 */ /* 0x000fe20000010000 */
[----:B------:R1:W-:Y:S06]  /*f240*/  STSM.16.M88.4 [R38+0x6000], R8 ;  /* 0x0060000826007844 */ /* 0x0003ec0000000200 */
[----:B------:R-:W0:Y:S01]  /*f250*/  MUFU.EX2 R104, R109 ;  /* 0x0000006d00687308 */ /* 0x000e220000000800 */
[----:B------:R4:W-:Y:S07]  /*f260*/  STSM.16.M88.4 [R36+0x6000], R28 ;  /* 0x0060001c24007844 */ /* 0x0009ee0000000200 */
[----:B------:R-:W0:Y:S01]  /*f270*/  MUFU.EX2 R107, R107 ;  /* 0x0000006b006b7308 */ /* 0x000e220000000800 */
[----:B-1----:R-:W-:-:S07]  /*f280*/  FADD.FTZ R11, R101, R4 ;  /* 0x00000004650b7221 */ /* 0x002fce0000010000 */
[----:B------:R-:W-:Y:S01]  /*f290*/  MUFU.EX2 R21, R112 ;  /* 0x0000007000157308 */ /* 0x000fe20000000800 */
[----:B----4-:R-:W-:-:S07]  /*f2a0*/  FADD.FTZ R29, R27, R0 ;  /* 0x000000001b1d7221 */ /* 0x010fce0000010000 */
[----:B------:R-:W1:Y:S08]  /*f2b0*/  MUFU.EX2 R97, R113 ;  /* 0x0000007100617308 */ /* 0x000e700000000800 */
[----:B------:R-:W-:Y:S08]  /*f2c0*/  MUFU.EX2 R33, R114 ;  /* 0x0000007200217308 */ /* 0x000ff00000000800 */
[----:B------:R-:W4:Y:S01]  /*f2d0*/  MUFU.EX2 R110, R110 ;  /* 0x0000006e006e7308 */ /* 0x000f220000000800 */
[----:B------:R-:W-:Y:S01]  /*f2e0*/  FADD.FTZ R4, R102, R11 ;  /* 0x0000000b66047221 */ /* 0x000fe20000010000 */
[----:B------:R-:W-:Y:S01]  /*f2f0*/  FADD.FTZ R0, R106, R29 ;  /* 0x0000001d6a007221 */ /* 0x000fe20000010000 */
[----:B------:R-:W-:-:S02]  /*f300*/  F2FP.F16.F32.PACK_AB R12, R78, R20 ;  /* 0x000000144e0c723e */ /* 0x000fc400000000ff */
[----:B0-----:R-:W-:Y:S01]  /*f310*/  FADD.FTZ R31, R103, R4 ;  /* 0x00000004671f7221 */ /* 0x001fe20000010000 */
[----:B------:R-:W-:Y:S01]  /*f320*/  FADD.FTZ R0, R105, R0 ;  /* 0x0000000069007221 */ /* 0x000fe20000010000 */
[----:B------:R-:W-:Y:S02]  /*f330*/  F2FP.F16.F32.PACK_AB R13, R67, R66 ;  /* 0x00000042430d723e */ /* 0x000fe400000000ff */
[----:B------:R-:W-:Y:S02]  /*f340*/  F2FP.F16.F32.PACK_AB R14, R82, R79 ;  /* 0x0000004f520e723e */ /* 0x000fe400000000ff */
[----:B------:R-:W-:Y:S01]  /*f350*/  F2FP.F16.F32.PACK_AB R15, R69, R68 ;  /* 0x00000044450f723e */ /* 0x000fe200000000ff */
[----:B------:R-:W-:Y:S01]  /*f360*/  FADD.FTZ R4, R104, R31 ;  /* 0x0000001f68047221 */ /* 0x000fe20000010000 */
[----:B------:R-:W-:Y:S01]  /*f370*/  F2FP.F16.F32.PACK_AB R8, R90, R83 ;  /* 0x000000535a08723e */ /* 0x000fe200000000ff */
[----:B------:R-:W-:Y:S01]  /*f380*/  FADD.FTZ R0, R107, R0 ;  /* 0x000000006b007221 */ /* 0x000fe20000010000 */
        /* <DEDUP_REMOVED lines=9> */
[----:B-1----:R-:W-:Y:S02]  /*f420*/  F2FP.F16.F32.PACK_AB R106, R97, R21 ;  /* 0x00000015616a723e */ /* 0x002fe400000000ff */
[----:B----4-:R-:W-:Y:S01]  /*f430*/  F2FP.F16.F32.PACK_AB R107, R110, R33 ;  /* 0x000000216e6b723e */ /* 0x010fe200000000ff */
[----:B------:R-:W-:Y:S04]  /*f440*/  STSM.16.M88.4 [R115+0x2a800], R12 ;  /* 0x02a8000c73007844 */ /* 0x000fe80000000200 */
[----:B--2---:R0:W-:Y:S04]  /*f450*/  STSM.16.M88.4 [R37], R8 ;  /* 0x0000000825007844 */ /* 0x0041e80000000200 */
[----:B------:R-:W-:Y:S04]  /*f460*/  STSM.16.M88.4 [R38+0xc000], R24 ;  /* 0x00c0001826007844 */ /* 0x000fe80000000200 */
[----:B------:R-:W-:Y:S01]  /*f470*/  STSM.16.M88.4 [R36+0xc000], R104 ;  /* 0x00c0006824007844 */ /* 0x000fe20000000200 */
[----:B------:R-:W-:Y:S01]  /*f480*/  @!PT LDS RZ, [RZ] ;  /* 0x00000000fffff984 */ /* 0x000fe20000000800 */
[----:B------:R-:W-:Y:S01]  /*f490*/  @!PT LDS RZ, [RZ] ;  /* 0x00000000fffff984 */ /* 0x000fe20000000800 */
[----:B------:R-:W-:Y:S01]  /*f4a0*/  @!PT LDS RZ, [RZ] ;  /* 0x00000000fffff984 */ /* 0x000fe20000000800 */
[----:B------:R-:W-:Y:S01]  /*f4b0*/  @!PT LDS RZ, [RZ] ;  /* 0x00000000fffff984 */ /* 0x000fe20000000800 */
[----:B------:R1:W-:Y:S06]  /*f4c0*/  MEMBAR.ALL.CTA ;  /* 0x0000000000007992 */ /* 0x0003ec0000008000 */
[----:B-1----:R-:W1:Y:S01]  /*f4d0*/  FENCE.VIEW.ASYNC.S ;  /* 0x00000000000073c6 */ /* 0x002e620000000000 */
[----:B------:R-:W-:Y:S01]  /*f4e0*/  FADD.FTZ R0, R33, R0 ;  /* 0x0000000021007221 */ /* 0x000fe20000010000 */
[----:B---3--:R-:W-:-:S03]  /*f4f0*/  ISETP.GT.AND P2, PT, R35, RZ, PT ;  /* 0x000000ff2300720c */ /* 0x008fc60003f44270 */
[----:B------:R-:W-:Y:S01]  /*f500*/  FADD.FTZ R0, R110, R0 ;  /* 0x000000006e007221 */ /* 0x000fe20000010000 */
[----:B------:R-:W-:-:S04]  /*f510*/  FADD.FTZ R4, R21, R4 ;  /* 0x0000000415047221 */ /* 0x000fc80000010000 */
[----:B------:R2:W-:Y:S01]  /*f520*/  STL [R1+0x2c], R0 ;  /* 0x00002c0001007387 */ /* 0x0005e20000100800 */
[-C--:B------:R-:W-:Y:S01]  /*f530*/  FMUL.FTZ R120, R120, R7.reuse ;  /* 0x0000000778787220 */ /* 0x080fe20000410000 */
[-C--:B------:R-:W-:Y:S01]  /*f540*/  FMUL.FTZ R121, R121, R7.reuse ;  /* 0x0000000779797220 */ /* 0x080fe20000410000 */
[-C--:B------:R-:W-:Y:S01]  /*f550*/  FMUL.FTZ R124, R124, R7.reuse ;  /* 0x000000077c7c7220 */ /* 0x080fe20000410000 */
[----:B0-----:R0:W5:Y:S01]  /*f560*/  LDL R8, [R1+0x30] ;  /* 0x0000300001087983 */ /* 0x0011620000100800 */
[-C--:B------:R-:W-:Y:S01]  /*f570*/  FMUL.FTZ R125, R125, R7.reuse ;  /* 0x000000077d7d7220 */ /* 0x080fe20000410000 */
[----:B--2---:R-:W-:Y:S02]  /*f580*/  VIADD R0, R35, 0xffffffff ;  /* 0xffffffff23007836 */ /* 0x004fe40000000000 */
        /* <DEDUP_REMOVED lines=28> */
[----:B------:R2:W-:Y:S01]  /*f750*/  STL [R1+0x28], R0 ;  /* 0x0000280001007387 */ /* 0x0005e20000100800 */
[----:B------:R-:W-:Y:S01]  /*f760*/  FADD.FTZ R4, R97, R4 ;  /* 0x0000000461047221 */ /* 0x000fe20000010000 */
[----:B------:R-:W-:Y:S01]  /*f770*/  MOV R3, R34 ;  /* 0x0000002200037202 */ /* 0x000fe20000000f00 */
[----:B------:R-:W-:-:S02]  /*f780*/  IMAD.MOV.U32 R7, RZ, RZ, R5 ;  /* 0x000000ffff077224 */ /* 0x000fc400078e0005 */
[----:B--2---:R-:W-:Y:S01]  /*f790*/  IMAD.MOV.U32 R0, RZ, RZ, R152 ;  /* 0x000000ffff007224 */ /* 0x004fe200078e0098 */
[----:B-1----:R-:W-:Y:S01]  /*f7a0*/  NOP ;  /* 0x0000000000007918 */ /* 0x002fe20000000000 */
[----:B0-----:R-:W-:Y:S05]  /*f7b0*/  @P2 BRA `(.L_x_13155) ;  /* 0xffffffc000a42947 */ /* 0x001fea000383ffff */
.L_x_13145:
[----:B------:R-:W-:Y:S05]  /*f7c0*/  WARPSYNC.ALL ;  /* 0x0000000000007948 */ /* 0x000fea0003800000 */
[----:B------:R-:W-:Y:S06]  /*f7d0*/  BAR.ARV 0x8, 0x200 ;  /* 0x0208000000007b1d */ /* 0x000fec0000002000 */
[----:B------:R-:W-:Y:S05]  /*f7e0*/  @!P0 BRA `(.L_x_13156) ;  /* 0x0000000000048947 */ /* 0x000fea0003800000 */
[----:B------:R-:W-:Y:S01]  /*f7f0*/  BPT.TRAP 0x1 ;  /* 0x000000040000795c */ /* 0x000fe20000300000 */
.L_x_13156:
[----:B------:R-:W2:Y:S01]  /*f800*/  LDL R0, [R1+0x30] ;  /* 0x0000300001007983 */ /* 0x000ea20000100800 */
[----:B------:R-:W-:Y:S01]  /*f810*/  IMAD R11, R152, 0x8, R2 ;  /* 0x00000008980b7824 */ /* 0x000fe200078e0202 */
[----:B--2---:R-:W-:-:S04]  /*f820*/  SHF.L.U32 R0, R0, 0x1f, RZ ;  /* 0x0000001f00007819 */ /* 0x004fc800000006ff */
[----:B------:R0:W1:Y:S01]  /*f830*/  SYNCS.PHASECHK.TRANS64.TRYWAIT P2, [R11+URZ+0x30850], R0 ;  /* 0x030850000b0075a7 */ /* 0x000062000804017f */
[----:B------:R-:W-:Y:S05]  /*f840*/  @!P0 BRA `(.L_x_13157) ;  /* 0x0000000000048947 */ /* 0x000fea0003800000 */
[----:B------:R-:W-:Y:S01]  /*f850*/  BPT.TRAP 0x1 ;  /* 0x000000040000795c */ /* 0x000fe20000300000 */
.L_x_13157:
[----:B------:R-:W2:Y:S01]  /*f860*/  LDL.LU R3, [R1+0x74] ;  /* 0x0000740001037983 */ /* 0x000ea20000300800 */
[----:B------:R-:W-:-:S04]  /*f870*/  IADD3 R2, R2, 0x400, RZ ;  /* 0x0000040002027810 */ /* 0x000fc80007ffe0ff */
[----:B------:R-:W-:-:S04]  /*f880*/  SHF.R.U32.HI R2, RZ, 0x4, R2 ;  /* 0x00000004ff027819 */ /* 0x000fc80000011602 */
[----:B------:R-:W-:Y:S01]  /*f890*/  LOP3.LUT R9, R2, 0x3fff, RZ, 0xc0, !PT ;  /* 0x00003fff02097812 */ /* 0x000fe200078ec0ff */
[----:B--2---:R-:W-:-:S05]  /*f8a0*/  VIADD R3, R3, 0x1e800 ;  /* 0x0001e80003037836 */ /* 0x004fca0000000000 */
[----:B------:R-:W-:-:S04]  /*f8b0*/  SHF.R.U32.HI R3, RZ, 0x4, R3 ;  /* 0x00000004ff037819 */ /* 0x000fc80000011603 */
[----:B------:R-:W-:Y:S01]  /*f8c0*/  LOP3.LUT R3, R3, 0x3fff, RZ, 0xc0, !PT ;  /* 0x00003fff03037812 */ /* 0x000fe200078ec0ff */
[----:B-1----:R-:W-:Y:S06]  /*f8d0*/  @P2 BRA `(.L_x_13158) ;  /* 0x0000000000082947 */ /* 0x002fec0003800000 */
[----:B------:R-:W1:Y:S02]  /*f8e0*/  SYNCS.PHASECHK.TRANS64.TRYWAIT P0, [R11+URZ+0x30850], R0 ;  /* 0x030850000b0075a7 */ /* 0x000e64000800017f */
[----:B-1----:R-:W-:Y:S05]  /*f8f0*/  @!P0 BRA `(.L_x_13159) ;  /* 0x0000008c00dc8947 */ /* 0x002fea0003800000 */
.L_x_13158:
[----:B------:R-:W-:Y:S01]  /*f900*/  LOP3.LUT R2, R3, 0x10000, RZ, 0xfc, !PT ;  /* 0x0001000003027812 */ /* 0x000fe200078efcff */
[----:B-----5:R-:W-:Y:S01]  /*f910*/  IMAD R8, R152, 0x600, R9 ;  /* 0x0000060098087824 */ /* 0x020fe200078e0209 */
[----:B------:R-:W0:Y:S01]  /*f920*/  LDL.LU R10, [R1+0x2c] ;  /* 0x00002c00010a7983 */ /* 0x000e220000300800 */
[----:B------:R-:W-:Y:S02]  /*f930*/  IMAD.MOV.U32 R3, RZ, RZ, 0x40000040 ;  /* 0x40000040ff037424 */ /* 0x000fe400078e00ff */
[----:B------:R-:W-:Y:S01]  /*f940*/  IMAD.MOV.U32 R9, RZ, RZ, 0x40000040 ;  /* 0x40000040ff097424 */ /* 0x000fe200078e00ff */
[----:B------:R-:W-:Y:S05]  /*f950*/  WARPSYNC.ALL ;  /* 0x0000000000007948 */ /* 0x000fea0003800000 */
[C---:B------:R-:W-:Y:S01]  /*f960*/  R2UR UR4, R2.reuse ;  /* 0x00000000020472ca */ /* 0x040fe200000e0000 */
[----:B------:R-:W-:Y:S01]  /*f970*/  VIADD R14, R2, 0x2 ;  /* 0x00000002020e7836 */ /* 0x000fe20000000000 */
[----:B------:R-:W-:Y:S01]  /*f980*/  R2UR UR5, R3 ;  /* 0x00000000030572ca */ /* 0x000fe200000e0000 */
[----:B------:R-:W-:Y:S01]  /*f990*/  IMAD.MOV.U32 R15, RZ, RZ, 0x40000040 ;  /* 0x40000040ff0f7424 */ /* 0x000fe200078e00ff */
[C---:B------:R-:W-:Y:S01]  /*f9a0*/  R2UR UR6, R8.reuse ;  /* 0x00000000080672ca */ /* 0x040fe200000e0000 */
[----:B------:R-:W-:Y:S01]  /*f9b0*/  IMAD.MOV.U32 R13, RZ, RZ, 0x40000040 ;  /* 0x40000040ff0d7424 */ /* 0x000fe200078e00ff */
[----:B------:R-:W-:Y:S01]  /*f9c0*/  R2UR UR7, R9 ;  /* 0x00000000090772ca */ /* 0x000fe200000e0000 */
[----:B------:R-:W-:Y:S01]  /*f9d0*/  WARPGROUP.ARRIVE ;  /* 0x00000000000079c5 */ /* 0x000fe20000000000 */
[----:B------:R-:W-:Y:S01]  /*f9e0*/  IADD3 R12, R8, 0x80, RZ ;  /* 0x00000080080c7810 */ /* 0x000fe20007ffe0ff */
[----:B------:R-:W2:Y:S01]  /*f9f0*/  LDL.LU R20, [R1+0x30] ;  /* 0x0000300001147983 */ /* 0x000ea20000300800 */
[----:B------:R-:W-:Y:S01]  /*fa00*/  IMAD.MOV.U32 R3, RZ, RZ, 0x40000040 ;  /* 0x40000040ff037424 */ /* 0x000fe200078e00ff */
[----:B------:R-:W-:Y:S01]  /*fa10*/  MOV R27, RZ ;  /* 0x000000ff001b7202 */ /* 0x000fe20000000f00 */
[----:B------:R-:W-:Y:S01]  /*fa20*/  IMAD.MOV.U32 R9, RZ, RZ, 0x40000040 ;  /* 0x40000040ff097424 */ /* 0x000fe200078e00ff */
[----:B------:R-:W3:Y:S01]  /*fa30*/  SHFL.BFLY PT, R7, R4, 0x2, 0x1f ;  /* 0x0c401f0004077f89 */ /* 0x000ee200000e0000 */
[----:B------:R-:W-:-:S05]  /*fa40*/  VIADD R152, R152, 0x1 ;  /* 0x0000000198987836 */ /* 0x000fca0000000000 */
[----:B------:R-:W-:Y:S01]  /*fa50*/  HGMMA.64x64x16.F32 R120, gdesc[UR4].tnspB, R120, gsb0 ;  /* 0x40e00000047879f0 */ /* 0x000fe20008000878 */
[----:B------:R-:W-:Y:S01]  /*fa60*/  R2UR UR4, R14 ;  /* 0x000000000e0472ca */ /* 0x000fe200000e0000 */
[----:B------:R-:W-:Y:S01]  /*fa70*/  VIADD R14, R2, 0x4 ;  /* 0x00000004020e7836 */ /* 0x000fe20000000000 */
[----:B------:R-:W-:Y:S01]  /*fa80*/  R2UR UR5, R15 ;  /* 0x000000000f0572ca */ /* 0x000fe200000e0000 */
[----:B------:R-:W-:Y:S01]  /*fa90*/  IMAD.MOV.U32 R15, RZ, RZ, 0x40000040 ;  /* 0x40000040ff0f7424 */ /* 0x000fe200078e00ff */
[----:B------:R-:W-:Y:S02]  /*faa0*/  R2UR UR6, R12 ;  /* 0x000000000c0672ca */ /* 0x000fe400000e0000 */
[----:B------:R-:W-:Y:S01]  /*fab0*/  R2UR UR7, R13 ;  /* 0x000000000d0772ca */ /* 0x000fe200000e0000 */
[----:B------:R-:W-:Y:S01]  /*fac0*/  IMAD.MOV.U32 R13, RZ, RZ, 0x40000040 ;  /* 0x40000040ff0d7424 */ /* 0x000fe200078e00ff */
[----:B------:R-:W-:Y:S02]  /*fad0*/  IADD3 R12, R8, 0x100, RZ ;  /* 0x00000100080c7810 */ /* 0x000fe40007ffe0ff */
[----:B------:R-:W-:Y:S01]  /*fae0*/  ISETP.NE.AND P0, PT, R152, 0x2, PT ;  /* 0x000000029800780c */ /* 0x000fe20003f05270 */
[----:B---3--:R-:W-:Y:S01]  /*faf0*/  FADD.FTZ R7, R7, R4 ;  /* 0x0000000407077221 */ /* 0x008fe20000010000 */
[----:B------:R-:W-:-:S02]  /*fb00*/  WARPGROUP.DEPBAR.LE gsb0, 0x0 ;  /* 0x00008000000079c5 */ /* 0x000fc40000010000 */
[----:B------:R-:W-:-:S06]  /*fb10*/  WARPGROUP.ARRIVE ;  /* 0x00000000000079c5 */ /* 0x000fcc0000000000 */
        /* <DEDUP_REMOVED lines=8> */
[----:B------:R-:W-:Y:S01]  /*fba0*/  IADD3 R12, R8, 0x180, RZ ;  /* 0x00000180080c7810 */ /* 0x000fe20007ffe0ff */
[----:B------:R-:W-:-:S02]  /*fbb0*/  WARPGROUP.DEPBAR.LE gsb0, 0x0 ;  /* 0x00008000000079c5 */ /* 0x000fc40000010000 */
[----:B------:R-:W-:-:S08]  /*fbc0*/  WARPGROUP.ARRIVE ;  /* 0x00000000000079c5 */ /* 0x000fd00000000000 */
        /* <DEDUP_REMOVED lines=20> */
[----:B01----:R-:W0:Y:S01]  /*fd10*/  SHFL.BFLY PT, R0, R10, 0x2, 0x1f ;  /* 0x0c401f000a007f89 */ /* 0x003e2200000e0000 */
[----:B------:R-:W-:-:S02]  /*fd20*/  WARPGROUP.DEPBAR.LE gsb0, 0x0 ;  /* 0x00008000000079c5 */ /* 0x000fc40000010000 */
[----:B------:R-:W-:-:S07]  /*fd30*/  WARPGROUP.ARRIVE ;  /* 0x00000000000079c5 */ /* 0x000fce0000000000 */
        /* <DEDUP_REMOVED lines=53> */
[C---:B------:R-:W-:Y:S02]  /*10090*/  IADD3 R12, R8.reuse, 0x500, RZ ;  /* 0x00000500080c7810 */ /* 0x040fe40007ffe0ff */
[----:B------:R-:W-:Y:S01]  /*100a0*/  IADD3 R8, R8, 0x580, RZ ;  /* 0x0000058008087810 */ /* 0x000fe20007ffe0ff */
[----:B------:R-:W-:-:S02]  /*100b0*/  WARPGROUP.DEPBAR.LE gsb0, 0x0 ;  /* 0x00008000000079c5 */ /* 0x000fc40000010000 */
[----:B------:R-:W-:-:S06]  /*100c0*/  WARPGROUP.ARRIVE ;  /* 0x00000000000079c5 */ /* 0x000fcc0000000000 */
[----:B------:R-:W-:Y:S01]  /*100d0*/  HGMMA.64x64x16.F32 R120, gdesc[UR4].tnspB, R120, gsb0 ;  /* 0x40e00000047879f0 */ /* 0x000fe20008000878 */
[----:B------:R-:W-:Y:S02]  /*100e0*/  R2UR UR4, R14 ;  /* 0x000000000e0472ca */ /* 0x000fe400000e0000 */
[----:B------:R-:W-:Y:S02]  /*100f0*/  R2UR UR5, R15 ;  /* 0x000000000f0572ca */ /* 0x000fe400000e0000 */
[----:B------:R-:W-:Y:S02]  /*10100*/  R2UR UR6, R12 ;  /* 0x000000000c0672ca */ /* 0x000fe400000e0000 */
[----:B------:R-:W-:Y:S01]  /*10110*/  R2UR UR7, R13 ;  /* 0x000000000d0772ca */ /* 0x000fe200000e0000 */
[----:B------:R-:W-:Y:S02]  /*10120*/  WARPGROUP.DEPBAR.LE gsb0, 0x0 ;  /* 0x00008000000079c5 */ /* 0x000fe40000010000 */
[----:B------:R-:W-:-:S10]  /*10130*/  WARPGROUP.ARRIVE ;  /* 0x00000000000079c5 */ /* 0x000fd40000000000 */
[----:B------:R-:W-:Y:S01]  /*10140*/  HGMMA.64x64x16.F32 R120, gdesc[UR4].tnspB, R120, gsb0 ;  /* 0x40e00000047879f0 */ /* 0x000fe20008000878 */
[----:B------:R-:W-:Y:S01]  /*10150*/  R2UR UR4, R2 ;  /* 0x00000000020472ca */ /* 0x000fe200000e0000 */
[----:B0-----:R-:W-:Y:S01]  /*10160*/  FADD.FTZ R2, R0, R10 ;  /* 0x0000000a00027221 */ /* 0x001fe20000010000 */
[----:B------:R-:W-:Y:S01]  /*10170*/  R2UR UR5, R3 ;  /* 0x00000000030572ca */ /* 0x000fe200000e0000 */
[----:B------:R-:W0:Y:S01]  /*10180*/  SHFL.BFLY PT, R0, R7, 0x1, 0x1f ;  /* 0x0c201f0007007f89 */ /* 0x000e2200000e0000 */
[----:B------:R-:W-:Y:S02]  /*10190*/  R2UR UR6, R8 ;  /* 0x00000000080672ca */ /* 0x000fe400000e0000 */
[----:B------:R-:W-:Y:S01]  /*101a0*/  R2UR UR7, R9 ;  /* 0x00000000090772ca */ /* 0x000fe200000e0000 */
[----:B------:R-:W1:Y:S01]  /*101b0*/  SHFL.BFLY PT, R3, R2, 0x1, 0x1f ;  /* 0x0c201f0002037f89 */ /* 0x000e6200000e0000 */
[----:B0-----:R-:W-:Y:S01]  /*101c0*/  FADD.FTZ R10, R7, R0 ;  /* 0x00000000070a7221 */ /* 0x001fe20000010000 */
[----:B------:R-:W-:Y:S01]  /*101d0*/  SEL R0, RZ, 0x1, P0 ;  /* 0x00000001ff007807 */ /* 0x000fe20000000000 */
[----:B-1----:R-:W-:-:S03]  /*101e0*/  FADD.FTZ R13, R2, R3 ;  /* 0x00000003020d7221 */ /* 0x002fc60000010000 */
[----:B------:R-:W-:Y:S02]  /*101f0*/  FSETP.NE.FTZ.AND P2, PT, R10, RZ, PT ;  /* 0x000000ff0a00720b */ /* 0x000fe40003f55000 */
[----:B--2---:R-:W-:Y:S02]  /*10200*/  LOP3.LUT R20, R20, R0, RZ, 0x3c, !PT ;  /* 0x0000000014147212 */ /* 0x004fe400078e3cff */
[----:B------:R-:W-:-:S09]  /*10210*/  FSETP.NE.FTZ.AND P3, PT, R13, RZ, PT ;  /* 0x000000ff0d00720b */ /* 0x000fd20003f75000 */
[----:B------:R-:W0:Y:S08]  /*10220*/  @P2 MUFU.LG2 R3, R10 ;  /* 0x0000000a00032308 */ /* 0x000e300000000c00 */
[----:B------:R1:W-:Y:S01]  /*10230*/  @P2 MUFU.RCP R27, R10 ;  /* 0x0000000a001b2308 */ /* 0x0003e20000001000 */
[----:B------:R-:W-:-:S07]  /*10240*/  IMAD.MOV.U32 R4, RZ, RZ, RZ ;  /* 0x000000ffff047224 */ /* 0x000fce00078e00ff */
[----:B------:R-:W2:Y:S01]  /*10250*/  @P3 MUFU.LG2 R8, R13 ;  /* 0x0000000d00083308 */ /* 0x000ea20000000c00 */
[----:B-1----:R-:W3:Y:S01]  /*10260*/  LDL.LU R10, [R1+0x98] ;  /* 0x00009800010a7983 */ /* 0x002ee20000300800 */
[----:B------:R-:W-:Y:S02]  /*10270*/  WARPGROUP.DEPBAR.LE gsb0, 0x0 ;  /* 0x00008000000079c5 */ /* 0x000fe40000010000 */
[----:B------:R-:W-:-:S06]  /*10280*/  WARPGROUP.ARRIVE ;  /* 0x00000000000079c5 */ /* 0x000fcc0000000000 */
[----:B------:R-:W-:Y:S01]  /*10290*/  HGMMA.64x64x16.F32 R120, gdesc[UR4].tnspB, R120, gsb0 ;  /* 0x40e00000047879f0 */ /* 0x000fe20008000878 */
[----:B------:R1:W-:Y:S01]  /*102a0*/  STL [R1+0x30], R20 ;  /* 0x0000301401007387 */ /* 0x0003e20000100800 */
[----:B------:R-:W4:Y:S01]  /*102b0*/  @P3 MUFU.RCP R4, R13 ;  /* 0x0000000d00043308 */ /* 0x000f220000001000 */
[----:B------:R-:W-:Y:S02]  /*102c0*/  @!P1 VIADD R9, R11, 0x30860 ;  /* 0x000308600b099836 */ /* 0x000fe40000000000 */
[C---:B------:R-:W-:Y:S01]  /*102d0*/  @P2 FMUL.FTZ R2, R6.reuse, 0.69314718246459960938 ;  /* 0x3f31721806022820 */ /* 0x040fe20000410000 */
[----:B------:R-:W-:Y:S01]  /*102e0*/  @P3 FMUL.FTZ R6, R6, 0.69314718246459960938 ;  /* 0x3f31721806063820 */ /* 0x000fe20000410000 */
[----:B0-----:R-:W-:Y:S01]  /*102f0*/  @P2 FMUL.FTZ R3, R3, 0.69314718246459960938 ;  /* 0x3f31721803032820 */ /* 0x001fe20000410000 */
[----:B--2---:R-:W-:Y:S01]  /*10300*/  @P3 FMUL.FTZ R7, R8, 0.69314718246459960938 ;  /* 0x3f31721808073820 */ /* 0x004fe20000410000 */
[----:B------:R-:W-:Y:S01]  /*10310*/  @!P1 PRMT R9, RZ, 0x654, R9 ;  /* 0x00000654ff099816 */ /* 0x000fe20000000009 */
[----:B------:R-:W-:Y:S01]  /*10320*/  IMAD.MOV.U32 R31, RZ, RZ, -0x800000 ;  /* 0xff800000ff1f7424 */ /* 0x000fe200078e00ff */
[----:B------:R-:W-:Y:S01]  /*10330*/  MOV R0, 0xff800000 ;  /* 0xff80000000007802 */ /* 0x000fe20000000f00 */
[----:B------:R-:W-:Y:S01]  /*10340*/  @P2 FFMA.FTZ R31, R2, R5, R3 ;  /* 0x00000005021f2223 */ /* 0x000fe20000010003 */
[----:B------:R-:W-:Y:S01]  /*10350*/  @P3 FFMA.FTZ R0, R6, R34, R7 ;  /* 0x0000002206003223 */ /* 0x000fe20000010007 */
[----:B------:R-:W-:Y:S01]  /*10360*/  SEL R152, R152, RZ, P0 ;  /* 0x000000ff98987207 */ /* 0x000fe20000000000 */
[----:B------:R-:W-:-:S02]  /*10370*/  WARPGROUP.DEPBAR.LE gsb0, 0x0 ;  /* 0x00008000000079c5 */ /* 0x000fc40000010000 */
        /* <DEDUP_REMOVED lines=36> */
.L_x_13109:
[----:B------:R-:W2:Y:S01]  /*105c0*/  LDL R65, [R1+0x90] ;  /* 0x0000900001417983 */ /* 0x000ea20000100800 */
[----:B------:R-:W-:Y:S05]  /*105d0*/  WARPSYNC.ALL ;  /* 0x0000000000007948 */ /* 0x000fea0003800000 */
[----:B------:R-:W0:Y:S01]  /*105e0*/  S2R R2, SR_TID.X ;  /* 0x0000000000027919 */ /* 0x000e220000002100 */
[----:B------:R-:W3:Y:S01]  /*105f0*/  S2UR UR5, SR_CgaCtaId ;  /* 0x00000000000579c3 */ /* 0x000ee20000008800 */
[----:B------:R-:W-:Y:S01]  /*10600*/  UMOV UR4, 0x400 ;  /* 0x0000040000047882 */ /* 0x000fe20000000000 */
[----:B------:R-:W-:Y:S01]  /*10610*/  BSSY B0, `(.L_x_13160) ;  /* 0x000018c000007945 */ /* 0x000fe20003800000 */
[----:B---3--:R-:W-:Y:S01]  /*10620*/  ULEA UR4, UR5, UR4, 0x18 ;  /* 0x0000000405047291 */ /* 0x008fe2000f8ec03f */
[----:B0-----:R-:W-:-:S05]  /*10630*/  VIADD R66, R2, 0xffffff80 ;  /* 0xffffff8002427836 */ /* 0x001fca0000000000 */
[----:B------:R-:W-:Y:S01]  /*10640*/  IMAD.U32 R2, RZ, RZ, UR4 ;  /* 0x00000004ff027e24 */ /* 0x000fe2000f8e00ff */
[----:B------:R-:W-:Y:S01]  /*10650*/  BAR.SYNC.DEFER_BLOCKING 0x5, 0x200 ;  /* 0x0148000000007b1d */ /* 0x000fe20000010000 */
[----:B------:R-:W-:-:S04]  /*10660*/  SHF.R.S32.HI R3, RZ, 0x1f, R66 ;  /* 0x0000001fff037819 */ /* 0x000fc80000011442 */
[----:B------:R-:W-:-:S04]  /*10670*/  LEA.HI R30, R3, R66, RZ, 0x3 ;  /* 0x00000042031e7211 */ /* 0x000fc800078f18ff */
[----:B------:R-:W-:Y:S02]  /*10680*/  LOP3.LUT R3, R30, 0xfffffff8, RZ, 0xc0, !PT ;  /* 0xfffffff81e037812 */ /* 0x000fe400078ec0ff */
[----:B------:R-:W-:Y:S02]  /*10690*/  SHF.R.S32.HI R30, RZ, 0x3, R30 ;  /* 0x00000003ff1e7819 */ /* 0x000fe4000001141e */
[----:B------:R-:W-:-:S05]  /*106a0*/  IADD3 R3, R66, -R3, RZ ;  /* 0x8000000342037210 */ /* 0x000fca0007ffe0ff */
[----:B------:R-:W-:Y:S01]  /*106b0*/  IMAD.SHL.U32 R29, R3, 0x8, RZ ;  /* 0x00000008031d7824 */ /* 0x000fe200078e00ff */
[----:B------:R0:W3:Y:S04]  /*106c0*/  LDS.128 R32, [R2+0x308d0] ;  /* 0x0308d00002207984 */ /* 0x0000e80000000c00 */
[----:B------:R-:W-:Y:S01]  /*106d0*/  SHF.R.S32.HI R28, RZ, 0x1f, R29 ;  /* 0x0000001fff1c7819 */ /* 0x000fe2000001141d */
[----:B------:R-:W-:Y:S06]  /*106e0*/  BAR.ARV 0x4, 0x200 ;  /* 0x0108000000007b1d */ /* 0x000fec0000002000 */
[----:B--2--5:R-:W-:Y:S01]  /*106f0*/  SHF.R.S32.HI R24, RZ, 0x1f, R65 ;  /* 0x0000001fff187819 */ /* 0x024fe20000011441 */
[----:B------:R-:W-:-:S03]  /*10700*/  IMAD.SHL.U32 R62, R65, 0x4, RZ ;  /* 0x00000004413e7824 */ /* 0x000fc600078e00ff */
[----:B------:R-:W-:Y:S01]  /*10710*/  SHF.L.U64.HI R64, R65, 0x2, R24 ;  /* 0x0000000241407819 */ /* 0x000fe20000010218 */
[----:B0--3--:R-:W-:Y:S06]  /*10720*/  @P1 BRA `(.L_x_13161) ;  /* 0x0000000c00a01947 */ /* 0x009fec0003800000 */
[----:B------:R-:W2:Y:S01]  /*10730*/  LDL R4, [R1+0xb0] ;  /* 0x0000b00001047983 */ /* 0x000ea20000100800 */
[----:B------:R-:W0:Y:S01]  /*10740*/  S2R R5, SR_SWINHI ;  /* 0x0000000000057919 */ /* 0x000e220000002f00 */
[----:B------:R-:W-:Y:S05]  /*10750*/  WARPSYNC.ALL ;  /* 0x0000000000007948 */ /* 0x000fea0003800000 */
[----:B------:R-:W-:Y:S01]  /*10760*/  F2FP.F16.F32.PACK_AB R12, R12, R59 ;  /* 0x0000003b0c0c723e */ /* 0x000fe200000000ff */
[----:B------:R-:W-:Y:S01]  /*10770*/  ULDC.64 UR4, c[0x0][0xc00] ;  /* 0x0003000000047ab9 */ /* 0x000fe20000000a00 */
[----:B------:R-:W-:Y:S01]  /*10780*/  F2FP.F16.F32.PACK_AB R13, R13, R60 ;  /* 0x0000003c0d0d723e */ /* 0x000fe200000000ff */
[----:B------:R-:W3:Y:S01]  /*10790*/  LDL R67, [R1+0xac] ;  /* 0x0000ac0001437983 */ /* 0x000ee20000100800 */
[----:B------:R-:W-:-:S03]  /*107a0*/  F2FP.F16.F32.PACK_AB R14, R14, R57 ;  /* 0x000000390e0e723e */ /* 0x000fc600000000ff */
[----:B------:R-:W3:Y:S01]  /*107b0*/  LDL R66, [R1+0x9c] ;  /* 0x00009c0001427983 */ /* 0x000ee20000100800 */
[----:B-1----:R-:W-:Y:S02]  /*107c0*/  MOV R20, R2 ;  /* 0x0000000200147202 */ /* 0x002fe40000000f00 */
[----:B0-----:R-:W-:Y:S02]  /*107d0*/  MOV R21, R5 ;  /* 0x0000000500157202 */ /* 0x001fe40000000f00 */
[----:B------:R-:W-:Y:S01]  /*107e0*/  F2FP.F16.F32.PACK_AB R15, R15, R58 ;  /* 0x0000003a0f0f723e */ /* 0x000fe200000000ff */
[----:B------:R-:W-:Y:S01]  /*107f0*/  BAR.SYNC.DEFER_BLOCKING 0x1, 0x180 ;  /* 0x0046000000007b1d */ /* 0x000fe20000010000 */
[----:B--2---:R-:W-:-:S03]  /*10800*/  IMAD.WIDE R10, R4, 0x2, R20 ;  /* 0x00000002040a7825 */ /* 0x004fc600078e0214 */
[C---:B------:R-:W-:Y:S02]  /*10810*/  LOP3.LUT R9, R10.reuse, 0x380, RZ, 0xc0, !PT ;  /* 0x000003800a097812 */ /* 0x040fe400078ec0ff */
[C---:B------:R-:W-:Y:S02]  /*10820*/  IADD3 R25, P2, R10.reuse, 0x20, RZ ;  /* 0x000000200a197810 */ /* 0x040fe40007f5e0ff */
[C---:B------:R-:W-:Y:S02]  /*10830*/  IADD3 R63, P0, R10.reuse, 0x60, RZ ;  /* 0x000000600a3f7810 */ /* 0x040fe40007f1e0ff */
[----:B------:R-:W-:Y:S02]  /*10840*/  IADD3 R61, P1, R10, 0x40, RZ ;  /* 0x000000400a3d7810 */ /* 0x000fe40007f3e0ff */
[----:B------:R-:W-:Y:S02]  /*10850*/  SHF.R.U64 R9, R9, 0x3, RZ ;  /* 0x0000000309097819 */ /* 0x000fe400000012ff */
[----:B------:R-:W-:-:S02]  /*10860*/  LOP3.LUT R4, R25, 0x380, RZ, 0xc0, !PT ;  /* 0x0000038019047812 */ /* 0x000fc400078ec0ff */
[----:B------:R-:W-:Y:S02]  /*10870*/  LOP3.LUT R6, R61, 0x380, RZ, 0xc0, !PT ;  /* 0x000003803d067812 */ /* 0x000fe400078ec0ff */
[----:B------:R-:W-:Y:S02]  /*10880*/  LOP3.LUT R32, R63, 0x380, RZ, 0xc0, !PT ;  /* 0x000003803f207812 */ /* 0x000fe400078ec0ff */
[----:B------:R-:W-:Y:S02]  /*10890*/  LOP3.LUT R10, R9, R10, RZ, 0x3c, !PT ;  /* 0x0000000a090a7212 */ /* 0x000fe400078e3cff */
[----:B------:R-:W-:Y:S02]  /*108a0*/  SHF.R.U64 R4, R4, 0x3, RZ ;  /* 0x0000000304047819 */ /* 0x000fe400000012ff */
[----:B------:R-:W-:Y:S02]  /*108b0*/  SHF.R.U64 R6, R6, 0x3, RZ ;  /* 0x0000000306067819 */ /* 0x000fe400000012ff */
[----:B------:R-:W-:-:S02]  /*108c0*/  SHF.R.U64 R32, R32, 0x3, RZ ;  /* 0x0000000320207819 */ /* 0x000fc400000012ff */
[----:B------:R-:W-:Y:S01]  /*108d0*/  MOV R10, R10 ;  /* 0x0000000a000a7202 */ /* 0x000fe20000000f00 */
[--C-:B------:R-:W-:Y:S01]  /*108e0*/  IMAD.X R5, RZ, RZ, R11.reuse, P0 ;  /* 0x000000ffff057224 */ /* 0x100fe200000e060b */
[----:B------:R-:W-:Y:S01]  /*108f0*/  LOP3.LUT R8, R4, R25, RZ, 0x3c, !PT ;  /* 0x0000001904087212 */ /* 0x000fe200078e3cff */
[----:B------:R-:W-:Y:S01]  /*10900*/  IMAD.X R9, RZ, RZ, R11, P2 ;  /* 0x000000ffff097224 */ /* 0x000fe200010e060b */
[----:B------:R-:W-:Y:S02]  /*10910*/  IADD3.X R7, RZ, R11, RZ, P1, !PT ;  /* 0x0000000bff077210 */ /* 0x000fe40000ffe4ff */
[----:B------:R-:W-:Y:S02]  /*10920*/  LOP3.LUT R6, R6, R61, RZ, 0x3c, !PT ;  /* 0x0000003d06067212 */ /* 0x000fe400078e3cff */
[----:B------:R-:W-:Y:S01]  /*10930*/  LOP3.LUT R4, R32, R63, RZ, 0x3c, !PT ;  /* 0x0000003f20047212 */ /* 0x000fe200078e3cff */
[----:B------:R0:W-:Y:S01]  /*10940*/  STSM.16.M88.4 [R10], R12 ;  /* 0x0000000c0a007844 */ /* 0x0001e20000000200 */
[----:B------:R-:W-:Y:S01]  /*10950*/  MOV R57, R6 ;  /* 0x0000000600397202 */ /* 0x000fe20000000f00 */
[----:B------:R-:W1:Y:S01]  /*10960*/  LDC R32, c[0x0][0xbe8] ;  /* 0x0002fa00ff207b82 */ /* 0x000e620000000800 */
[----:B------:R-:W-:-:S02]  /*10970*/  MOV R25, R4 ;  /* 0x0000000400197202 */ /* 0x000fc40000000f00 */
[----:B------:R-:W-:Y:S02]  /*10980*/  ISETP.NE.U32.AND P0, PT, RZ, UR4, PT ;  /* 0x00000004ff007c0c */ /* 0x000fe4000bf05070 */
[----:B------:R-:W-:Y:S02]  /*10990*/  MOV R58, R8 ;  /* 0x00000008003a7202 */ /* 0x000fe40000000f00 */
[----:B------:R-:W-:Y:S02]  /*109a0*/  F2FP.F16.F32.PACK_AB R4, R55, R56 ;  /* 0x000000383704723e */ /* 0x000fe400000000ff */
[----:B------:R-:W-:Y:S02]  /*109b0*/  F2FP.F16.F32.PACK_AB R5, R53, R54 ;  /* 0x000000363505723e */ /* 0x000fe400000000ff */
[----:B------:R-:W-:Y:S02]  /*109c0*/  F2FP.F16.F32.PACK_AB R6, R51, R52 ;  /* 0x000000343306723e */ /* 0x000fe400000000ff */
[----:B0-----:R-:W-:-:S02]  /*109d0*/  F2FP.F16.F32.PACK_AB R12, R26, R39 ;  /* 0x000000271a0c723e */ /* 0x001fc400000000ff */
[----:B------:R-:W-:Y:S02]  /*109e0*/  IADD3 R26, P1, R62, UR4, RZ ;  /* 0x000000043e1a7c10 */ /* 0x000fe4000ff3e0ff */
        /* <DEDUP_REMOVED lines=8> */
[----:B------:R-:W-:Y:S02]  /*10a70*/  ISETP.NE.AND.EX P0, PT, RZ, UR5, PT, P0 ;  /* 0x00000005ff007c0c */ /* 0x000fe4000bf05300 */
[----:B------:R-:W-:Y:S01]  /*10a80*/  IADD3.X R27, R64, UR5, RZ, P1, !PT ;  /* 0x00000005401b7c10 */ /* 0x000fe20008ffe4ff */
[----:B------:R-:W-:Y:S01]  /*10a90*/  ULDC.64 UR4, c[0x0][0xc08] ;  /* 0x0003020000047ab9 */ /* 0x000fe20000000a00 */
[----:B------:R0:W-:Y:S01]  /*10aa0*/  STSM.16.M88.4 [R58], R4 ;  /* 0x000000043a007844 */ /* 0x0001e20000000200 */
[----:B------:R-:W-:-:S03]  /*10ab0*/  ISETP.NE.U32.AND P1, PT, RZ, UR4, PT ;  /* 0x00000004ff007c0c */ /* 0x000fc6000bf25070 */
[----:B------:R2:W-:Y:S01]  /*10ac0*/  STSM.16.M88.4 [R57], R8 ;  /* 0x0000000839007844 */ /* 0x0005e20000000200 */
[----:B------:R-:W-:-:S03]  /*10ad0*/  ISETP.NE.AND.EX P1, PT, RZ, UR5, PT, P1 ;  /* 0x00000005ff007c0c */ /* 0x000fc6000bf25310 */
[----:B------:R3:W-:Y:S01]  /*10ae0*/  STSM.16.M88.4 [R25], R12 ;  /* 0x0000000c19007844 */ /* 0x0007e20000000200 */
[----:B------:R-:W-:Y:S01]  /*10af0*/  IMAD.MOV.U32 R36, RZ, RZ, RZ ;  /* 0x000000ffff247224 */ /* 0x000fe200078e00ff */
[----:B------:R-:W-:Y:S08]  /*10b00*/  BAR.SYNC.DEFER_BLOCKING 0x1, 0x180 ;  /* 0x0046000000007b1d */ /* 0x000ff00000010000 */
[----:B0-----:R-:W-:Y:S01]  /*10b10*/  @P1 IADD3 R4, P3, R62, UR4, RZ ;  /* 0x000000043e041c10 */ /* 0x001fe2000ff7e0ff */
[----:B------:R-:W-:-:S02]  /*10b20*/  ULDC UR4, c[0x0][0xa88] ;  /* 0x0002a20000047ab9 */ /* 0x000fc40000000800 */
[----:B--2---:R-:W-:Y:S01]  /*10b30*/  IMAD.U32 R9, RZ, RZ, UR4 ;  /* 0x00000004ff097e24 */ /* 0x004fe2000f8e00ff */
[----:B------:R-:W-:Y:S01]  /*10b40*/  @P1 IADD3.X R5, R64, UR5, RZ, P3, !PT ;  /* 0x0000000540051c10 */ /* 0x000fe20009ffe4ff */
[----:B------:R0:W5:Y:S04]  /*10b50*/  @P0 LDG.E R36, desc[UR56][R26.64] ;  /* 0x000000381a240981 */ /* 0x000168000c1e1900 */
[----:B------:R0:W5:Y:S01]  /*10b60*/  @P1 LDG.E R9, desc[UR56][R4.64] ;  /* 0x0000003804091981 */ /* 0x000162000c1e1900 */
[----:B-1----:R-:W-:-:S13]  /*10b70*/  ISETP.NE.AND P2, PT, R32, 0x1, PT ;  /* 0x000000012000780c */ /* 0x002fda0003f45270 */
[----:B------:R-:W1:Y:S08]  /*10b80*/  @P2 LDC R6, c[0x0][0xbec] ;  /* 0x0002fb00ff062b82 */ /* 0x000e700000000800 */
[----:B------:R-:W2:Y:S01]  /*10b90*/  @P2 LDC R39, c[0x0][0xbf0] ;  /* 0x0002fc00ff272b82 */ /* 0x000ea20000000800 */
[----:B---3--:R-:W-:Y:S01]  /*10ba0*/  IMAD R15, R66, 0xc0, R67 ;  /* 0x000000c0420f7824 */ /* 0x008fe200078e0243 */
[----:B0-----:R-:W-:Y:S06]  /*10bb0*/  @P1 BRA `(.L_x_13162) ;  /* 0x0000000000101947 */ /* 0x001fec0003800000 */
[----:B------:R-:W-:Y:S05]  /*10bc0*/  @!P0 BRA `(.L_x_13162) ;  /* 0x00000000000c8947 */ /* 0x000fea0003800000 */
[----:B------:R-:W3:Y:S04]  /*10bd0*/  LDG.E R4, desc[UR56][R26.64] ;  /* 0x000000381a047981 */ /* 0x000ee8000c1e1900 */
[----:B-----5:R-:W3:Y:S02]  /*10be0*/  LDG.E R9, desc[UR56][R26.64+0x4] ;  /* 0x000004381a097981 */ /* 0x020ee4000c1e1900 */
[----:B---3--:R-:W-:-:S07]  /*10bf0*/  IADD3 R9, -R4, R9, RZ ;  /* 0x0000000904097210 */ /* 0x008fce0007ffe1ff */
.L_x_13162:
[----:B------:R-:W3:Y:S01]  /*10c00*/  LDL R14, [R1+0xa4] ;  /* 0x0000a400010e7983 */ /* 0x000ee20000100800 */
[----:B-1----:R-:W-:Y:S01]  /*10c10*/  @P2 IMAD.HI.U32 R4, R15, R6, RZ ;  /* 0x000000060f042227 */ /* 0x002fe200078e00ff */
[----:B------:R-:W-:Y:S02]  /*10c20*/  ULDC.64 UR4, c[0x0][0xb90] ;  /* 0x0002e40000047ab9 */ /* 0x000fe40000000a00 */
[----:B------:R-:W4:Y:S01]  /*10c30*/  LDL.LU R43, [R1+0x94] ;  /* 0x00009400012b7983 */ /* 0x000f220000300800 */
[----:B-----5:R-:W-:Y:S01]  /*10c40*/  SHF.R.S32.HI R37, RZ, 0x1f, R36 ;  /* 0x0000001fff257819 */ /* 0x020fe20000011424 */
[----:B------:R-:W-:Y:S01]  /*10c50*/  IMAD.MOV.U32 R7, RZ, RZ, R15 ;  /* 0x000000ffff077224 */ /* 0x000fe200078e000f */
[----:B--2---:R-:W-:Y:S01]  /*10c60*/  @P2 SHF.R.U32.HI R7, RZ, R39, R4 ;  /* 0x00000027ff072219 */ /* 0x004fe20000011604 */
[----:B------:R-:W0:Y:S01]  /*10c70*/  S2R R12, SR_TID.X ;  /* 0x00000000000c7919 */ /* 0x000e220000002100 */
[----:B------:R-:W-:Y:S02]  /*10c80*/  SEL R40, R24, RZ, !P0 ;  /* 0x000000ff18287207 */ /* 0x000fe40004000000 */
[----:B------:R-:W-:Y:S01]  /*10c90*/  SEL R41, R65, RZ, !P0 ;  /* 0x000000ff41297207 */ /* 0x000fe20004000000 */
[----:B------:R-:W-:-:S02]  /*10ca0*/  IMAD.MOV R13, RZ, RZ, -R7 ;  /* 0x000000ffff0d7224 */ /* 0x000fc400078e0a07 */
[----:B0-----:R-:W-:-:S05]  /*10cb0*/  VIADD R25, R12, 0xffffff80 ;  /* 0xffffff800c197836 */ /* 0x001fca0000000000 */
[----:B------:R-:W-:-:S04]  /*10cc0*/  SHF.R.S32.HI R12, RZ, 0x1f, R25 ;  /* 0x0000001fff0c7819 */ /* 0x000fc80000011419 */
[----:B------:R-:W-:-:S04]  /*10cd0*/  LEA.HI R12, R12, R25, RZ, 0x7 ;  /* 0x000000190c0c7211 */ /* 0x000fc800078f38ff */
[----:B------:R-:W-:-:S05]  /*10ce0*/  LOP3.LUT R12, R12, 0xffffff80, RZ, 0xc0, !PT ;  /* 0xffffff800c0c7812 */ /* 0x000fca00078ec0ff */
[----:B------:R-:W-:Y:S01]  /*10cf0*/  IMAD.IADD R12, R25, 0x1, -R12 ;  /* 0x00000001190c7824 */ /* 0x000fe200078e0a0c */
[----:B----4-:R-:W-:Y:S01]  /*10d00*/  SHF.R.S32.HI R42, RZ, 0x1f, R43 ;  /* 0x0000001fff2a7819 */ /* 0x010fe2000001142b */
[----:B------:R-:W-:-:S04]  /*10d10*/  IMAD.WIDE.U32 R4, R43, UR4, R36 ;  /* 0x000000042b047c25 */ /* 0x000fc8000f8e0024 */
[----:B------:R-:W-:-:S04]  /*10d20*/  IMAD R6, R42, UR4, RZ ;  /* 0x000000042a067c24 */ /* 0x000fc8000f8e02ff */
[----:B------:R-:W-:Y:S01]  /*10d30*/  IMAD R11, R43, UR5, R6 ;  /* 0x000000052b0b7c24 */ /* 0x000fe2000f8e0206 */
[----:B------:R-:W-:Y:S02]  /*10d40*/  ULDC.64 UR4, c[0x0][0xb98] ;  /* 0x0002e60000047ab9 */ /* 0x000fe40000000a00 */
[----:B------:R-:W-:Y:S02]  /*10d50*/  IMAD R8, R40, UR4, RZ ;  /* 0x0000000428087c24 */ /* 0x000fe4000f8e02ff */
[----:B------:R-:W-:Y:S02]  /*10d60*/  IMAD.IADD R5, R5, 0x1, R11 ;  /* 0x0000000105057824 */ /* 0x000fe400078e020b */
[----:B------:R-:W-:Y:S01]  /*10d70*/  IMAD R11, R32, R13, R15 ;  /* 0x0000000d200b7224 */ /* 0x000fe200078e020f */
[----:B------:R-:W-:Y:S01]  /*10d80*/  SHF.R.S32.HI R13, RZ, 0x1f, R7 ;  /* 0x0000001fff0d7819 */ /* 0x000fe20000011407 */
[----:B------:R-:W-:-:S03]  /*10d90*/  IMAD.WIDE.U32 R4, R41, UR4, R4 ;  /* 0x0000000429047c25 */ /* 0x000fc6000f8e0004 */
[----:B------:R-:W-:Y:S01]  /*10da0*/  SHF.R.S32.HI R6, RZ, 0x1f, R11 ;  /* 0x0000001fff067819 */ /* 0x000fe2000001140b */
[----:B------:R-:W-:Y:S01]  /*10db0*/  IMAD R8, R41, UR5, R8 ;  /* 0x0000000529087c24 */ /* 0x000fe2000f8e0208 */
[----:B------:R-:W-:Y:S01]  /*10dc0*/  IADD3 R4, P0, R7, R4, RZ ;  /* 0x0000000407047210 */ /* 0x000fe20007f1e0ff */
[----:B------:R-:W-:Y:S02]  /*10dd0*/  ULDC.64 UR4, c[0x0][0xb88] ;  /* 0x0002e20000047ab9 */ /* 0x000fe40000000a00 */
[----:B------:R-:W-:Y:S01]  /*10de0*/  IMAD R6, R6, UR4, RZ ;  /* 0x0000000406067c24 */ /* 0x000fe2000f8e02ff */
[----:B------:R-:W-:-:S03]  /*10df0*/  IADD3.X R5, R13, R5, R8, P0, !PT ;  /* 0x000000050d057210 */ /* 0x000fc600007fe408 */
[C---:B------:R-:W-:Y:S02]  /*10e00*/  IMAD R7, R11.reuse, UR5, R6 ;  /* 0x000000050b077c24 */ /* 0x040fe4000f8e0206 */
[----:B------:R-:W-:Y:S01]  /*10e10*/  IMAD.WIDE.U32 R4, R11, UR4, R4 ;  /* 0x000000040b047c25 */ /* 0x000fe2000f8e0004 */
[----:B------:R-:W-:-:S03]  /*10e20*/  ULDC.64 UR4, c[0x0][0xb50] ;  /* 0x0002d40000047ab9 */ /* 0x000fc60000000a00 */
[----:B---3--:R-:W-:Y:S01]  /*10e30*/  IMAD R11, R66, 0xc0, R14 ;  /* 0x000000c0420b7824 */ /* 0x008fe200078e020e */
[----:B------:R-:W-:Y:S02]  /*10e40*/  IADD3 R5, R5, R7, RZ ;  /* 0x0000000705057210 */ /* 0x000fe40007ffe0ff */
[----:B------:R-:W-:-:S04]  /*10e50*/  LEA R8, P0, R4, UR4, 0x2 ;  /* 0x0000000404087c11 */ /* 0x000fc8000f8010ff */
[----:B------:R-:W-:Y:S01]  /*10e60*/  LEA.HI.X R10, R4, UR5, R5, 0x2, P0 ;  /* 0x00000005040a7c11 */ /* 0x000fe200080f1405 */
[----:B------:R-:W-:Y:S01]  /*10e70*/  IMAD R5, R30, 0x40, R29 ;  /* 0x000000401e057824 */ /* 0x000fe200078e021d */
[----:B------:R-:W-:Y:S01]  /*10e80*/  SHFL.IDX PT, R6, R8, RZ, 0x1c1f ;  /* 0x001c1fff08067589 */ /* 0x000fe200000e0000 */
[----:B------:R-:W-:Y:S01]  /*10e90*/  LOP3.LUT P0, RZ, R12, 0x3, RZ, 0xc0, !PT ;  /* 0x000000030cff7812 */ /* 0x000fe2000780c0ff */
[----:B------:R-:W-:Y:S01]  /*10ea0*/  ULDC.64 UR4, c[0x0][0xaa0] ;  /* 0x0002a80000047ab9 */ /* 0x000fe20000000a00 */
[----:B------:R-:W-:Y:S01]  /*10eb0*/  IMAD.WIDE R4, R5, 0x2, R20 ;  /* 0x0000000205047825 */ /* 0x000fe200078e0214 */
[----:B------:R-:W0:Y:S03]  /*10ec0*/  SHFL.IDX PT, R7, R10, RZ, 0x1c1f ;  /* 0x001c1fff0a077589 */ /* 0x000e2600000e0000 */
[----:B------:R-:W-:Y:S01]  /*10ed0*/  IMAD R20, R9, R32, RZ ;  /* 0x0000002009147224 */ /* 0x000fe200078e02ff */
[----:B------:R1:W-:Y:S01]  /*10ee0*/  SHFL.IDX PT, R38, R8, 0x1, 0x1c1f ;  /* 0x003c1f0008267f89 */ /* 0x0003e200000e0000 */
[----:B------:R-:W-:-:S02]  /*10ef0*/  IADD3 R9, R11, 0x8, RZ ;  /* 0x000000080b097810 */ /* 0x000fc40007ffe0ff */
[C---:B------:R-:W-:Y:S01]  /*10f00*/  IADD3 R13, P3, R4.reuse, 0x1800, RZ ;  /* 0x00001800040d7810 */ /* 0x040fe20007f7e0ff */
[----:B------:R-:W2:Y:S01]  /*10f10*/  SHFL.IDX PT, R39, R10, 0x1, 0x1c1f ;  /* 0x003c1f000a277f89 */ /* 0x000ea200000e0000 */
[C---:B------:R-:W-:Y:S02]  /*10f20*/  IADD3 R25, P4, R4.reuse, 0x3000, RZ ;  /* 0x0000300004197810 */ /* 0x040fe40007f9e0ff */
[-C--:B------:R-:W-:Y:S02]  /*10f30*/  ISETP.GE.OR P1, PT, R11, R20.reuse, P0 ;  /* 0x000000140b00720c */ /* 0x080fe40000726670 */
[----:B------:R-:W-:Y:S02]  /*10f40*/  ISETP.GE.OR P0, PT, R9, R20, P0 ;  /* 0x000000140900720c */ /* 0x000fe40000706670 */
[----:B------:R-:W-:Y:S02]  /*10f50*/  LOP3.LUT R9, R4, 0x380, RZ, 0xc0, !PT ;  /* 0x0000038004097812 */ /* 0x000fe400078ec0ff */
[----:B------:R-:W-:-:S02]  /*10f60*/  LOP3.LUT R12, R13, 0x380, RZ, 0xc0, !PT ;  /* 0x000003800d0c7812 */ /* 0x000fc400078ec0ff */
[----:B------:R-:W-:Y:S02]  /*10f70*/  LOP3.LUT R24, R25, 0x380, RZ, 0xc0, !PT ;  /* 0x0000038019187812 */ /* 0x000fe400078ec0ff */
[----:B------:R-:W-:Y:S02]  /*10f80*/  SHF.R.U64 R9, R9, 0x3, RZ ;  /* 0x0000000309097819 */ /* 0x000fe400000012ff */
[----:B------:R-:W-:Y:S01]  /*10f90*/  SHF.R.U64 R12, R12, 0x3, RZ ;  /* 0x000000030c0c7819 */ /* 0x000fe200000012ff */
[----:B0-----:R0:W-:Y:S01]  /*10fa0*/  @!P1 ST.E desc[UR56][R6.64], R31 ;  /* 0x0000001f06009985 */ /* 0x0011e2000c101938 */
[----:B------:R-:W-:Y:S02]  /*10fb0*/  SHF.R.U64 R24, R24, 0x3, RZ ;  /* 0x0000000318187819 */ /* 0x000fe400000012ff */
[----:B-1----:R-:W-:Y:S01]  /*10fc0*/  LOP3.LUT R8, R9, R4, RZ, 0x3c, !PT ;  /* 0x0000000409087212 */ /* 0x002fe200078e3cff */
[--C-:B------:R-:W-:Y:S01]  /*10fd0*/  IMAD.MOV.U32 R9, RZ, RZ, R5.reuse ;  /* 0x000000ffff097224 */ /* 0x100fe200078e0005 */
[----:B------:R-:W-:Y:S01]  /*10fe0*/  LOP3.LUT R12, R12, R13, RZ, 0x3c, !PT ;  /* 0x0000000d0c0c7212 */ /* 0x000fe200078e3cff */
[--C-:B------:R-:W-:Y:S01]  /*10ff0*/  IMAD.X R13, RZ, RZ, R5.reuse, P3 ;  /* 0x000000ffff0d7224 */ /* 0x100fe200018e0605 */
[----:B------:R-:W-:Y:S01]  /*11000*/  LOP3.LUT R24, R24, R25, RZ, 0x3c, !PT ;  /* 0x0000001918187212 */ /* 0x000fe200078e3cff */
[----:B------:R-:W-:Y:S01]  /*11010*/  IMAD.X R25, RZ, RZ, R5, P4 ;  /* 0x000000ffff197224 */ /* 0x000fe200020e0605 */
[----:B--2---:R1:W-:Y:S01]  /*11020*/  @!P0 ST.E desc[UR56][R38.64], R0 ;  /* 0x0000000026008985 */ /* 0x0043e2000c101938 */
[----:B0-----:R-:W0:Y:S03]  /*11030*/  @P2 LDC R31, c[0x0][0xbec] ;  /* 0x0002fb00ff1f2b82 */ /* 0x001e260000000800 */
[----:B------:R-:W2:Y:S04]  /*11040*/  LD.E.128 R8, desc[UR56][R8.64] ;  /* 0x0000003808087980 */ /* 0x000ea8000c101d00 */
[----:B------:R-:W3:Y:S04]  /*11050*/  LD.E.128 R12, desc[UR56][R12.64] ;  /* 0x000000380c0c7980 */ /* 0x000ee8000c101d00 */
[----:B------:R-:W4:Y:S01]  /*11060*/  LD.E.128 R24, desc[UR56][R24.64] ;  /* 0x0000003818187980 */ /* 0x000f22000c101d00 */
[----:B------:R-:W-:Y:S01]  /*11070*/  IADD3 R21, P0, R4, 0x4800, RZ ;  /* 0x0000480004157810 */ /* 0x000fe20007f1e0ff */
[----:B-1----:R-:W1:Y:S03]  /*11080*/  @P2 LDC R39, c[0x0][0xbf0] ;  /* 0x0002fc00ff272b82 */ /* 0x002e660000000800 */
[----:B------:R-:W-:Y:S01]  /*11090*/  LOP3.LUT R4, R21, 0x380, RZ, 0xc0, !PT ;  /* 0x0000038015047812 */ /* 0x000fe200078ec0ff */
[----:B------:R-:W-:Y:S01]  /*110a0*/  IMAD R3, R3, 0x30, R30 ;  /* 0x0000003003037824 */ /* 0x000fe200078e021e */
[----:B------:R-:W-:-:S02]  /*110b0*/  IADD3.X R5, RZ, R5, RZ, P0, !PT ;  /* 0x00000005ff057210 */ /* 0x000fc400007fe4ff */
[----:B------:R-:W-:-:S04]  /*110c0*/  SHF.R.U64 R4, R4, 0x3, RZ ;  /* 0x0000000304047819 */ /* 0x000fc800000012ff */
[----:B------:R-:W-:Y:S01]  /*110d0*/  LOP3.LUT R4, R4, R21, RZ, 0x3c, !PT ;  /* 0x0000001504047212 */ /* 0x000fe200078e3cff */
[----:B------:R-:W-:-:S04]  /*110e0*/  IMAD R21, R37, UR4, RZ ;  /* 0x0000000425157c24 */ /* 0x000fc8000f8e02ff */
[C---:B------:R-:W-:Y:S01]  /*110f0*/  IMAD R21, R36.reuse, UR5, R21 ;  /* 0x0000000524157c24 */ /* 0x040fe2000f8e0215 */
[----:B------:R-:W5:Y:S01]  /*11100*/  LD.E.128 R4, desc[UR56][R4.64] ;  /* 0x0000003804047980 */ /* 0x000f62000c101d00 */
[----:B------:R-:W-:Y:S01]  /*11110*/  IMAD.WIDE.U32 R36, R36, UR4, RZ ;  /* 0x0000000424247c25 */ /* 0x000fe2000f8e00ff */
[----:B------:R-:W-:Y:S01]  /*11120*/  ULDC.64 UR4, c[0x0][0xae8] ;  /* 0x0002ba0000047ab9 */ /* 0x000fe20000000a00 */
[----:B------:R-:W-:Y:S01]  /*11130*/  @!PT LDS RZ, [RZ] ;  /* 0x00000000fffff984 */ /* 0x000fe20000000800 */
[----:B------:R-:W-:Y:S01]  /*11140*/  @!PT LDS RZ, [RZ] ;  /* 0x00000000fffff984 */ /* 0x000fe20000000800 */
[----:B------:R-:W-:Y:S01]  /*11150*/  @!PT LDS RZ, [RZ] ;  /* 0x00000000fffff984 */ /* 0x000fe20000000800 */
[----:B------:R-:W-:Y:S01]  /*11160*/  @!PT LDS RZ, [RZ] ;  /* 0x00000000fffff984 */ /* 0x000fe20000000800 */
[----:B------:R0:W-:Y:S06]  /*11170*/  MEMBAR.ALL.CTA ;  /* 0x0000000000007992 */ /* 0x0001ec0000008000 */
[----:B0-----:R-:W0:Y:S01]  /*11180*/  FENCE.VIEW.ASYNC.S ;  /* 0x00000000000073c6 */ /* 0x001e220000000000 */
[----:B------:R-:W-:-:S02]  /*11190*/  IMAD R0, R42, UR4, RZ ;  /* 0x000000042a007c24 */ /* 0x000fc4000f8e02ff */
[----:B------:R-:W-:Y:S02]  /*111a0*/  IMAD.IADD R37, R37, 0x1, R21 ;  /* 0x0000000125257824 */ /* 0x000fe400078e0215 */
[----:B------:R-:W-:Y:S02]  /*111b0*/  IMAD R38, R66, 0xc0, R3 ;  /* 0x000000c042267824 */ /* 0x000fe400078e0203 */
[C---:B------:R-:W-:Y:S02]  /*111c0*/  IMAD R21, R43.reuse, UR5, R0 ;  /* 0x000000052b157c24 */ /* 0x040fe4000f8e0200 */
[----:B------:R-:W-:Y:S01]  /*111d0*/  IMAD.WIDE.U32 R36, R43, UR4, R36 ;  /* 0x000000042b247c25 */ /* 0x000fe2000f8e0024 */
[----:B------:R-:W-:-:S03]  /*111e0*/  ULDC.64 UR4, c[0x0][0xaf0] ;  /* 0x0002bc0000047ab9 */ /* 0x000fc60000000a00 */
[----:B------:R-:W-:-:S04]  /*111f0*/  @P2 IMAD.HI.U32 R0, R38, R31, RZ ;  /* 0x0000001f26002227 */ /* 0x000fc800078e00ff */
[----:B------:R-:W-:Y:S02]  /*11200*/  IMAD.IADD R37, R37, 0x1, R21 ;  /* 0x0000000125257824 */ /* 0x000fe400078e0215 */
[----:B------:R-:W-:Y:S01]  /*11210*/  IMAD.MOV.U32 R3, RZ, RZ, R38 ;  /* 0x000000ffff037224 */ /* 0x000fe200078e0026 */
[----:B-1----:R-:W-:Y:S01]  /*11220*/  @P2 SHF.R.U32.HI R3, RZ, R39, R0 ;  /* 0x00000027ff032219 */ /* 0x002fe20000011600 */
[----:B------:R-:W-:Y:S02]  /*11230*/  IMAD R21, R40, UR4, RZ ;  /* 0x0000000428157c24 */ /* 0x000fe4000f8e02ff */
[----:B------:R-:W-:Y:S01]  /*11240*/  IMAD.WIDE.U32 R36, R41, UR4, R36 ;  /* 0x0000000429247c25 */ /* 0x000fe2000f8e0024 */
[----:B------:R-:W-:Y:S02]  /*11250*/  SHF.R.S32.HI R0, RZ, 0x1f, R3 ;  /* 0x0000001fff007819 */ /* 0x000fe40000011403 */
[----:B------:R-:W-:Y:S01]  /*11260*/  IADD3 R31, -R3, RZ, RZ ;  /* 0x000000ff031f7210 */ /* 0x000fe20007ffe1ff */
[----:B------:R-:W-:Y:S01]  /*11270*/  IMAD R21, R41, UR5, R21 ;  /* 0x0000000529157c24 */ /* 0x000fe2000f8e0215 */
[----:B------:R-:W-:Y:S01]  /*11280*/  ULDC.64 UR4, c[0x0][0xae0] ;  /* 0x0002b80000047ab9 */ /* 0x000fe20000000a00 */
[----:B------:R-:W-:-:S02]  /*11290*/  IMAD R41, R66, 0xc0, R30 ;  /* 0x000000c042297824 */ /* 0x000fc400078e021e */
        /* <DEDUP_REMOVED lines=12> */
[----:B------:R-:W-:Y:S01]  /*11360*/  VIADD R21, R41, 0x60 ;  /* 0x0000006029157836 */ /* 0x000fe20000000000 */
[----:B------:R-:W-:Y:S01]  /*11370*/  LEA R32, P0, R36, UR4, 0x1 ;  /* 0x0000000424207c11 */ /* 0x000fe2000f8008ff */
[----:B------:R-:W-:Y:S01]  /*11380*/  IMAD.IADD R3, R37, 0x1, R3 ;  /* 0x0000000125037824 */ /* 0x000fe200078e0203 */
[----:B------:R-:W-:Y:S01]  /*11390*/  ULDC UR4, c[0x0][0xac8] ;  /* 0x0002b20000047ab9 */ /* 0x000fe20000000800 */
[----:B------:R-:W-:Y:S02]  /*113a0*/  VIADD R0, R2, 0x30820 ;  /* 0x0003082002007836 */ /* 0x000fe40000000000 */
[----:B0-----:R-:W-:Y:S01]  /*113b0*/  SHFL.IDX PT, R38, R32, 0x1, 0x181f ;  /* 0x00381f0020267f89 */ /* 0x001fe200000e0000 */
[----:B------:R-:W-:Y:S02]  /*113c0*/  LEA.HI.X R40, R36, UR5, R3, 0x1, P0 ;  /* 0x0000000524287c11 */ /* 0x000fe400080f0c03 */
[----:B------:R-:W-:Y:S01]  /*113d0*/  ISETP.GE.AND P0, PT, R29, UR4, PT ;  /* 0x000000041d007c0c */ /* 0x000fe2000bf06270 */
[----:B------:R-:W0:Y:S01]  /*113e0*/  SHFL.IDX PT, R36, R32, RZ, 0x181f ;  /* 0x00181fff20247589 */ /* 0x000e2200000e0000 */
[----:B------:R-:W-:-:S02]  /*113f0*/  IADD3 R3, R41, 0x30, RZ ;  /* 0x0000003029037810 */ /* 0x000fc40007ffe0ff */
[-C--:B------:R-:W-:Y:S01]  /*11400*/  ISETP.GE.OR P3, PT, R41, R20.reuse, P0 ;  /* 0x000000142900720c */ /* 0x080fe20000766670 */
[----:B------:R-:W1:Y:S01]  /*11410*/  SHFL.IDX PT, R31, R40, RZ, 0x181f ;  /* 0x00181fff281f7589 */ /* 0x000e6200000e0000 */
[-C--:B------:R-:W-:Y:S01]  /*11420*/  ISETP.GE.OR P2, PT, R3, R20.reuse, P0 ;  /* 0x000000140300720c */ /* 0x080fe20000746670 */
[----:B------:R-:W-:Y:S01]  /*11430*/  VIADD R3, R41, 0x90 ;  /* 0x0000009029037836 */ /* 0x000fe20000000000 */
[-C--:B------:R-:W-:Y:S01]  /*11440*/  ISETP.GE.OR P1, PT, R21, R20.reuse, P0 ;  /* 0x000000141500720c */ /* 0x080fe20000726670 */
[----:B------:R-:W1:Y:S01]  /*11450*/  SHFL.IDX PT, R42, R32, 0x2, 0x181f ;  /* 0x00581f00202a7f89 */ /* 0x000e6200000e0000 */
[----:B------:R-:W-:Y:S02]  /*11460*/  PRMT R0, RZ, 0x654, R0 ;  /* 0x00000654ff007816 */ /* 0x000fe40000000000 */
[----:B------:R-:W-:Y:S01]  /*11470*/  ISETP.GE.OR P0, PT, R3, R20, P0 ;  /* 0x000000140300720c */ /* 0x000fe20000706670 */
[----:B------:R-:W1:Y:S01]  /*11480*/  SHFL.IDX PT, R37, R40, 0x1, 0x181f ;  /* 0x00381f0028257f89 */ /* 0x000e6200000e0000 */
[----:B------:R0:W-:Y:S03]  /*11490*/  SYNCS.ARRIVE.TRANS64.RED.A1T0 RZ, [R0+URZ], RZ ;  /* 0x000000ff00ff79a7 */ /* 0x0001e6000810043f */
[----:B------:R-:W1:Y:S04]  /*114a0*/  SHFL.IDX PT, R39, R40, 0x2, 0x181f ;  /* 0x00581f0028277f89 */ /* 0x000e6800000e0000 */
[----:B------:R-:W2:Y:S01]  /*114b0*/  SHFL.IDX PT, R32, R32, 0x3, 0x181f ;  /* 0x00781f0020207f89 */ /* 0x000ea200000e0000 */
[----:B0-----:R-:W-:-:S03]  /*114c0*/  @!P3 LEA R30, P5, R29, R36, 0x1 ;  /* 0x000000241d1eb211 */ /* 0x001fc600078a08ff */
[----:B------:R-:W0:Y:S01]  /*114d0*/  SHFL.IDX PT, R40, R40, 0x3, 0x181f ;  /* 0x00781f0028287f89 */ /* 0x000e2200000e0000 */
[C---:B------:R-:W-:Y:S02]  /*114e0*/  @!P2 LEA R36, P4, R29.reuse, R38, 0x1 ;  /* 0x000000261d24a211 */ /* 0x040fe400078808ff */
[C-C-:B-1----:R-:W-:Y:S02]  /*114f0*/  @!P3 LEA.HI.X R31, R29.reuse, R31, R28.reuse, 0x1, P5 ;  /* 0x0000001f1d1fb211 */ /* 0x142fe400028f0c1c */
[C---:B------:R-:W-:Y:S02]  /*11500*/  @!P1 LEA R38, P5, R29.reuse, R42, 0x1 ;  /* 0x0000002a1d269211 */ /* 0x040fe400078a08ff */
[C-C-:B------:R-:W-:Y:S02]  /*11510*/  @!P2 LEA.HI.X R37, R29.reuse, R37, R28.reuse, 0x1, P4 ;  /* 0x000000251d25a211 */ /* 0x140fe400020f0c1c */
[----:B------:R-:W-:Y:S01]  /*11520*/  @!P1 LEA.HI.X R39, R29, R39, R28, 0x1, P5 ;  /* 0x000000271d279211 */ /* 0x000fe200028f0c1c */
[----:B--2---:R2:W-:Y:S04]  /*11530*/  @!P3 ST.E.128 desc[UR56][R30.64], R8 ;  /* 0x000000081e00b985 */ /* 0x0045e8000c101d38 */
[----:B---3--:R2:W-:Y:S04]  /*11540*/  @!P2 ST.E.128 desc[UR56][R36.64], R12 ;  /* 0x0000000c2400a985 */ /* 0x0085e8000c101d38 */
[----:B----4-:R2:W-:Y:S01]  /*11550*/  @!P1 ST.E.128 desc[UR56][R38.64], R24 ;  /* 0x0000001826009985 */ /* 0x0105e2000c101d38 */
[----:B0-----:R-:W-:Y:S05]  /*11560*/  @P0 BRA `(.L_x_13163) ;  /* 0x0000000800580947 */ /* 0x001fea0003800000 */
[----:B--2---:R-:W-:-:S04]  /*11570*/  LEA R8, P0, R29, R32, 0x1 ;  /* 0x000000201d087211 */ /* 0x004fc800078008ff */
[----:B------:R-:W-:-:S05]  /*11580*/  LEA.HI.X R9, R29, R40, R28, 0x1, P0 ;  /* 0x000000281d097211 */ /* 0x000fca00000f0c1c */
[----:B-----5:R3:W-:Y:S01]  /*11590*/  ST.E.128 desc[UR56][R8.64], R4 ;  /* 0x0000000408007985 */ /* 0x0207e2000c101d38 */
[----:B------:R-:W-:Y:S05]  /*115a0*/  BRA `(.L_x_13163) ;  /* 0x0000000800487947 */ /* 0x000fea0003800000 */
.L_x_13161:
[----:B------:R-:W-:Y:S01]  /*115b0*/  ULDC.64 UR4, c[0x0][0xc00] ;  /* 0x0003000000047ab9 */ /* 0x000fe20000000a00 */
[----:B------:R-:W-:Y:S01]  /*115c0*/  MOV R0, RZ ;  /* 0x000000ff00007202 */ /* 0x000fe20000000f00 */
[----:B------:R-:W0:Y:S01]  /*115d0*/  LDC R27, c[0x0][0xbe8] ;  /* 0x0002fa00ff1b7b82 */ /* 0x000e220000000800 */
[----:B------:R-:W-:Y:S02]  /*115e0*/  ISETP.NE.U32.AND P0, PT, RZ, UR4, PT ;  /* 0x00000004ff007c0c */ /* 0x000fe4000bf05070 */
[----:B------:R-:W-:Y:S02]  /*115f0*/  IADD3 R4, P1, R62, UR4, RZ ;  /* 0x000000043e047c10 */ /* 0x000fe4000ff3e0ff */
[----:B------:R-:W-:Y:S02]  /*11600*/  ISETP.NE.AND.EX P0, PT, RZ, UR5, PT, P0 ;  /* 0x00000005ff007c0c */ /* 0x000fe4000bf05300 */
[----:B------:R-:W-:Y:S01]  /*11610*/  IADD3.X R5, R64, UR5, RZ, P1, !PT ;  /* 0x0000000540057c10 */ /* 0x000fe20008ffe4ff */
[----:B------:R-:W-:-:S02]  /*11620*/  ULDC.64 UR4, c[0x0][0xc08] ;  /* 0x0003020000047ab9 */ /* 0x000fc40000000a00 */
        /* <DEDUP_REMOVED lines=8> */
[----:B0-----:R-:W-:Y:S02]  /*116b0*/  ISETP.NE.AND P2, PT, R27, 0x1, PT ;  /* 0x000000011b00780c */ /* 0x001fe40003f45270 */
[----:B------:R-:W-:-:S11]  /*116c0*/  ISETP.GE.AND P3, PT, R66, 0xc0, PT ;  /* 0x000000c04200780c */ /* 0x000fd60003f66270 */
[----:B------:R-:W0:Y:S01]  /*116d0*/  @P2 LDC R31, c[0x0][0xbec] ;  /* 0x0002fb00ff1f2b82 */ /* 0x000e220000000800 */
[----:B--2---:R-:W-:Y:S05]  /*116e0*/  @P1 BRA `(.L_x_13164) ;  /* 0x0000000000101947 */ /* 0x004fea0003800000 */
[----:B------:R-:W-:Y:S05]  /*116f0*/  @!P0 BRA `(.L_x_13164) ;  /* 0x00000000000c8947 */ /* 0x000fea0003800000 */
[----:B------:R-:W2:Y:S04]  /*11700*/  LDG.E R7, desc[UR56][R4.64] ;  /* 0x0000003804077981 */ /* 0x000ea8000c1e1900 */
[----:B-----5:R-:W2:Y:S02]  /*11710*/  LDG.E R8, desc[UR56][R4.64+0x4] ;  /* 0x0000043804087981 */ /* 0x020ea4000c1e1900 */
[----:B--2---:R-:W-:-:S07]  /*11720*/  IMAD.IADD R8, R8, 0x1, -R7 ;  /* 0x0000000108087824 */ /* 0x004fce00078e0a07 */
.L_x_13164:
[----:B------:R-:W2:Y:S04]  /*11730*/  LDL R14, [R1+0x94] ;  /* 0x00009400010e7983 */ /* 0x000ea80000100800 */
[----:B------:R3:W5:Y:S01]  /*11740*/  LDL R26, [R1+0x9c] ;  /* 0x00009c00011a7983 */ /* 0x0007620000100800 */
[----:B------:R-:W-:Y:S01]  /*11750*/  BSSY B1, `(.L_x_13165) ;  /* 0x000002e000017945 */ /* 0x000fe20003800000 */
[----:B------:R-:W-:Y:S02]  /*11760*/  SEL R15, R65, RZ, !P0 ;  /* 0x000000ff410f7207 */ /* 0x000fe40004000000 */
[----:B------:R-:W-:Y:S02]  /*11770*/  SEL R24, R24, RZ, !P0 ;  /* 0x000000ff18187207 */ /* 0x000fe40004000000 */
[----:B-----5:R-:W-:-:S02]  /*11780*/  SHF.R.S32.HI R13, RZ, 0x1f, R0 ;  /* 0x0000001fff0d7819 */ /* 0x020fc40000011400 */
[----:B--2---:R-:W-:Y:S01]  /*11790*/  SHF.R.S32.HI R12, RZ, 0x1f, R14 ;  /* 0x0000001fff0c7819 */ /* 0x004fe2000001140e */
[----:B---3--:R-:W-:Y:S06]  /*117a0*/  @P3 BRA `(.L_x_13166) ;  /* 0x0000000000a03947 */ /* 0x008fec0003800000 */
[----:B------:R-:W2:Y:S01]  /*117b0*/  S2R R4, SR_TID.X ;  /* 0x0000000000047919 */ /* 0x000ea20000002100 */
[----:B------:R-:W3:Y:S02]  /*117c0*/  LDC R11, c[0x0][0xbe8] ;  /* 0x0002fa00ff0b7b82 */ /* 0x000ee40000000800 */
[----:B---3--:R-:W-:Y:S02]  /*117d0*/  IMAD R5, R8, R11, RZ ;  /* 0x0000000b08057224 */ /* 0x008fe400078e02ff */
[----:B--2---:R-:W-:-:S04]  /*117e0*/  IMAD R4, R26, 0xc0, R4 ;  /* 0x000000c01a047824 */ /* 0x004fc800078e0204 */
[----:B-1----:R-:W-:-:S05]  /*117f0*/  VIADD R10, R4, 0xffffff80 ;  /* 0xffffff80040a7836 */ /* 0x002fca0000000000 */
        /* <DEDUP_REMOVED lines=8> */
[C---:B------:R-:W-:Y:S02]  /*11880*/  IMAD R9, R14.reuse, UR5, R9 ;  /* 0x000000050e097c24 */ /* 0x040fe4000f8e0209 */
[----:B------:R-:W-:Y:S01]  /*11890*/  IMAD.WIDE.U32 R4, R14, UR4, R4 ;  /* 0x000000040e047c25 */ /* 0x000fe2000f8e0004 */
[----:B------:R-:W-:-:S02]  /*118a0*/  ULDC.64 UR4, c[0x0][0xb98] ;  /* 0x0002e60000047ab9 */ /* 0x000fc40000000a00 */
[----:B------:R-:W1:Y:S01]  /*118b0*/  @P0 LDC R21, c[0x0][0xbec] ;  /* 0x0002fb00ff150b82 */ /* 0x000e620000000800 */
[----:B------:R-:W-:Y:S02]  /*118c0*/  IMAD.IADD R5, R5, 0x1, R9 ;  /* 0x0000000105057824 */ /* 0x000fe400078e0209 */
[----:B------:R-:W-:-:S05]  /*118d0*/  IMAD.WIDE.U32 R4, R15, UR4, R4 ;  /* 0x000000040f047c25 */ /* 0x000fca000f8e0004 */
[----:B------:R-:W2:Y:S01]  /*118e0*/  @P0 LDC R25, c[0x0][0xbf0] ;  /* 0x0002fc00ff190b82 */ /* 0x000ea20000000800 */
[----:B-1----:R-:W-:-:S05]  /*118f0*/  @P0 IMAD.HI.U32 R6, R10, R21, RZ ;  /* 0x000000150a060227 */ /* 0x002fca00078e00ff */
[----:B--2---:R-:W-:Y:S01]  /*11900*/  @P0 SHF.R.U32.HI R7, RZ, R25, R6 ;  /* 0x00000019ff070219 */ /* 0x004fe20000011606 */
        /* <DEDUP_REMOVED lines=18> */
.L_x_13166:
[----:B------:R-:W-:Y:S05]  /*11a30*/  BSYNC B1 ;  /* 0x0000000000017941 */ /* 0x000fea0003800000 */
.L_x_13165:
[----:B-1----:R-:W1:Y:S01]  /*11a40*/  @P2 LDC R9, c[0x0][0xbf0] ;  /* 0x0002fc00ff092b82 */ /* 0x002e620000000800 */
[----:B------:R-:W-:Y:S01]  /*11a50*/  ULDC.64 UR4, c[0x0][0xaa0] ;  /* 0x0002a80000047ab9 */ /* 0x000fe20000000a00 */
[----:B------:R-:W-:Y:S01]  /*11a60*/  IMAD R3, R3, 0x30, R30 ;  /* 0x0000003003037824 */ /* 0x000fe200078e021e */
[----:B------:R-:W-:Y:S01]  /*11a70*/  ULDC.64 UR6, c[0x0][0xa80] ;  /* 0x0002a00000067ab9 */ /* 0x000fe20000000a00 */
[----:B--2---:R-:W-:Y:S02]  /*11a80*/  IMAD R5, R13, UR4, RZ ;  /* 0x000000040d057c24 */ /* 0x004fe4000f8e02ff */
[----:B------:R-:W-:Y:S02]  /*11a90*/  IMAD R10, R26, 0xc0, R3 ;  /* 0x000000c01a0a7824 */ /* 0x000fe400078e0203 */
[C---:B------:R-:W-:Y:S02]  /*11aa0*/  IMAD R7, R0.reuse, UR5, R5 ;  /* 0x0000000500077c24 */ /* 0x040fe4000f8e0205 */
[----:B------:R-:W-:Y:S01]  /*11ab0*/  IMAD.WIDE.U32 R4, R0, UR4, RZ ;  /* 0x0000000400047c25 */ /* 0x000fe2000f8e00ff */
[----:B------:R-:W-:Y:S01]  /*11ac0*/  ULDC.64 UR4, c[0x0][0xae8] ;  /* 0x0002ba0000047ab9 */ /* 0x000fe20000000a00 */
[----:B------:R-:W-:-:S02]  /*11ad0*/  MOV R3, R10 ;  /* 0x0000000a00037202 */ /* 0x000fc40000000f00 */
[----:B------:R-:W-:Y:S02]  /*11ae0*/  IMAD R0, R12, UR4, RZ ;  /* 0x000000040c007c24 */ /* 0x000fe4000f8e02ff */
[----:B------:R-:W-:Y:S02]  /*11af0*/  IMAD.IADD R5, R5, 0x1, R7 ;  /* 0x0000000105057824 */ /* 0x000fe400078e0207 */
[----:B------:R-:W-:Y:S02]  /*11b00*/  IMAD R7, R14, UR5, R0 ;  /* 0x000000050e077c24 */ /* 0x000fe4000f8e0200 */
[----:B0-----:R-:W-:-:S04]  /*11b10*/  @P2 IMAD.HI.U32 R0, R10, R31, RZ ;  /* 0x0000001f0a002227 */ /* 0x001fc800078e00ff */
[----:B------:R-:W-:Y:S01]  /*11b20*/  IMAD.WIDE.U32 R4, R14, UR4, R4 ;  /* 0x000000040e047c25 */ /* 0x000fe2000f8e0004 */
[----:B-1----:R-:W-:Y:S01]  /*11b30*/  @P2 SHF.R.U32.HI R3, RZ, R9, R0 ;  /* 0x00000009ff032219 */ /* 0x002fe20000011600 */
[----:B------:R-:W-:Y:S02]  /*11b40*/  ULDC.64 UR4, c[0x0][0xaf0] ;  /* 0x0002bc0000047ab9 */ /* 0x000fe40000000a00 */
[----:B------:R-:W-:Y:S01]  /*11b50*/  IMAD.IADD R5, R5, 0x1, R7 ;  /* 0x0000000105057824 */ /* 0x000fe200078e0207 */
[--C-:B------:R-:W-:Y:S01]  /*11b60*/  SHF.R.S32.HI R0, RZ, 0x1f, R3.reuse ;  /* 0x0000001fff007819 */ /* 0x100fe20000011403 */
[----:B------:R-:W-:Y:S02]  /*11b70*/  IMAD R6, R24, UR4, RZ ;  /* 0x0000000418067c24 */ /* 0x000fe4000f8e02ff */
[----:B------:R-:W-:Y:S02]  /*11b80*/  IMAD.MOV R21, RZ, RZ, -R3 ;  /* 0x000000ffff157224 */ /* 0x000fe400078e0a03 */
[----:B------:R-:W-:-:S02]  /*11b90*/  IMAD R7, R15, UR5, R6 ;  /* 0x000000050f077c24 */ /* 0x000fc4000f8e0206 */
        /* <DEDUP_REMOVED lines=9> */
[----:B------:R-:W-:Y:S01]  /*11c30*/  IMAD R0, R0, UR4, RZ ;  /* 0x0000000400007c24 */ /* 0x000fe2000f8e02ff */
[----:B------:R-:W-:-:S03]  /*11c40*/  IADD3 R5, R5, R7, RZ ;  /* 0x0000000705057210 */ /* 0x000fc60007ffe0ff */
[C---:B------:R-:W-:Y:S02]  /*11c50*/  IMAD R3, R21.reuse, UR5, R0 ;  /* 0x0000000515037c24 */ /* 0x040fe4000f8e0200 */
[----:B------:R-:W-:Y:S01]  /*11c60*/  IMAD.WIDE.U32 R20, R21, UR4, R4 ;  /* 0x0000000415147c25 */ /* 0x000fe2000f8e0004 */
[----:B------:R-:W-:Y:S02]  /*11c70*/  ULDC UR4, c[0x0][0xac8] ;  /* 0x0002b20000047ab9 */ /* 0x000fe40000000800 */
[----:B------:R-:W-:Y:S01]  /*11c80*/  ISETP.GE.AND P0, PT, R29, UR4, PT ;  /* 0x000000041d007c0c */ /* 0x000fe2000bf06270 */
[----:B------:R-:W-:Y:S01]  /*11c90*/  IMAD.IADD R3, R21, 0x1, R3 ;  /* 0x0000000115037824 */ /* 0x000fe200078e0203 */
[----:B------:R-:W-:Y:S01]  /*11ca0*/  LEA R7, P1, R20, UR6, 0x1 ;  /* 0x0000000614077c11 */ /* 0x000fe2000f8208ff */
[----:B------:R-:W-:-:S03]  /*11cb0*/  UMOV UR4, 0xffffffff ;  /* 0xffffffff00047882 */ /* 0x000fc60000000000 */
[----:B------:R-:W-:Y:S01]  /*11cc0*/  LEA.HI.X R20, R20, UR7, R3, 0x1, P1 ;  /* 0x0000000714147c11 */ /* 0x000fe200088f0c03 */
[----:B------:R-:W-:Y:S08]  /*11cd0*/  BRA.DIV UR4, `(.L_x_13167) ;  /* 0x0000006a04f87947 */ /* 0x000ff0000b800000 */
[----:B------:R-:W0:Y:S01]  /*11ce0*/  SHFL.IDX PT, R3, R7, RZ, 0x181f ;  /* 0x00181fff07037589 */ /* 0x000e2200000e0000 */
[----:B------:R-:W-:Y:S02]  /*11cf0*/  IMAD R21, R8, R27, RZ ;  /* 0x0000001b08157224 */ /* 0x000fe400078e02ff */
[----:B------:R-:W-:Y:S01]  /*11d00*/  IMAD R24, R26, 0xc0, R30 ;  /* 0x000000c01a187824 */ /* 0x000fe200078e021e */
[----:B------:R-:W1:Y:S03]  /*11d10*/  SHFL.IDX PT, R0, R20, RZ, 0x181f ;  /* 0x00181fff14007589 */ /* 0x000e6600000e0000 */
[C---:B------:R-:W-:Y:S01]  /*11d20*/  VIADD R8, R24.reuse, 0x30 ;  /* 0x0000003018087836 */ /* 0x040fe20000000000 */
[----:B------:R-:W2:Y:S01]  /*11d30*/  SHFL.IDX PT, R5, R7, 0x1, 0x181f ;  /* 0x00381f0007057f89 */ /* 0x000ea200000e0000 */
[C---:B------:R-:W-:Y:S01]  /*11d40*/  ISETP.GE.OR P2, PT, R24.reuse, R21, P0 ;  /* 0x000000151800720c */ /* 0x040fe20000746670 */
[----:B------:R-:W-:-:S02]  /*11d50*/  VIADD R10, R24, 0x60 ;  /* 0x00000060180a7836 */ /* 0x000fc40000000000 */
[----:B------:R-:W3:Y:S01]  /*11d60*/  SHFL.IDX PT, R14, R7, 0x2, 0x181f ;  /* 0x00581f00070e7f89 */ /* 0x000ee200000e0000 */
[-C--:B------:R-:W-:Y:S02]  /*11d70*/  ISETP.GE.OR P3, PT, R8, R21.reuse, P0 ;  /* 0x000000150800720c */ /* 0x080fe40000766670 */
[----:B------:R-:W-:Y:S01]  /*11d80*/  ISETP.GE.OR P4, PT, R10, R21, P0 ;  /* 0x000000150a00720c */ /* 0x000fe20000786670 */
[----:B------:R-:W4:Y:S04]  /*11d90*/  SHFL.IDX PT, R4, R20, 0x1, 0x181f ;  /* 0x00381f0014047f89 */ /* 0x000f2800000e0000 */
[----:B------:R-:W5:Y:S02]  /*11da0*/  SHFL.IDX PT, R6, R20, 0x2, 0x181f ;  /* 0x00581f0014067f89 */ /* 0x000f6400000e0000 */
[----:B0-----:R-:W-:-:S04]  /*11db0*/  @!P2 LEA R10, P5, R29, R3, 0x1 ;  /* 0x000000031d0aa211 */ /* 0x001fc800078a08ff */
[C-C-:B-1----:R-:W-:Y:S02]  /*11dc0*/  @!P2 LEA.HI.X R3, R29.reuse, R0, R28.reuse, 0x1, P5 ;  /* 0x000000001d03a211 */ /* 0x142fe400028f0c1c */
[----:B------:R0:W1:Y:S01]  /*11dd0*/  SHFL.IDX PT, R0, R20, 0x3, 0x181f ;  /* 0x00781f0014007f89 */ /* 0x00006200000e0000 */
[C---:B--2---:R-:W-:Y:S02]  /*11de0*/  @!P3 LEA R8, P1, R29.reuse, R5, 0x1 ;  /* 0x000000051d08b211 */ /* 0x044fe400078208ff */
[----:B------:R-:W-:Y:S02]  /*11df0*/  @!P2 MOV R11, R3 ;  /* 0x00000003000ba202 */ /* 0x000fe40000000f00 */
[C---:B---3--:R-:W-:Y:S02]  /*11e00*/  @!P4 LEA R25, P5, R29.reuse, R14, 0x1 ;  /* 0x0000000e1d19c211 */ /* 0x048fe400078a08ff */
[----:B------:R0:W2:Y:S01]  /*11e10*/  SHFL.IDX PT, R14, R7, 0x3, 0x181f ;  /* 0x00781f00070e7f89 */ /* 0x0000a200000e0000 */
[----:B----4-:R-:W-:-:S02]  /*11e20*/  @!P3 LEA.HI.X R9, R29, R4, R28, 0x1, P1 ;  /* 0x000000041d09b211 */ /* 0x010fc400008f0c1c */
[----:B------:R-:W-:Y:S01]  /*11e30*/  @!P4 IMAD.MOV.U32 R4, RZ, RZ, R25 ;  /* 0x000000ffff04c224 */ /* 0x000fe200078e0019 */
[----:B------:R0:W-:Y:S01]  /*11e40*/  @!P2 ST.E.128 desc[UR56][R10.64], RZ ;  /* 0x000000ff0a00a985 */ /* 0x0001e2000c101d38 */
[----:B-----5:R-:W-:-:S03]  /*11e50*/  @!P4 LEA.HI.X R5, R29, R6, R28, 0x1, P5 ;  /* 0x000000061d05c211 */ /* 0x020fc600028f0c1c */
[----:B------:R0:W-:Y:S04]  /*11e60*/  @!P3 ST.E.128 desc[UR56][R8.64], RZ ;  /* 0x000000ff0800b985 */ /* 0x0001e8000c101d38 */
[----:B------:R0:W-:Y:S02]  /*11e70*/  @!P4 ST.E.128 desc[UR56][R4.64], RZ ;  /* 0x000000ff0400c985 */ /* 0x0001e4000c101d38 */
.L_x_13340:
[----:B------:R-:W-:-:S05]  /*11e80*/  VIADD R24, R24, 0x90 ;  /* 0x0000009018187836 */ /* 0x000fca0000000000 */
[----:B------:R-:W-:-:S13]  /*11e90*/  ISETP.GE.OR P0, PT, R24, R21, P0 ;  /* 0x000000151800720c */ /* 0x000fda0000706670 */
[----:B--2---:R-:W-:-:S04]  /*11ea0*/  @!P0 LEA R14, P1, R29, R14, 0x1 ;  /* 0x0000000e1d0e8211 */ /* 0x004fc800078208ff */
[----:B-1----:R-:W-:-:S05]  /*11eb0*/  @!P0 LEA.HI.X R15, R29, R0, R28, 0x1, P1 ;  /* 0x000000001d0f8211 */ /* 0x002fca00008f0c1c */
[----:B------:R1:W-:Y:S04]  /*11ec0*/  @!P0 ST.E.128 desc[UR56][R14.64], RZ ;  /* 0x000000ff0e008985 */ /* 0x0003e8000c101d38 */
.L_x_13163:
[----:B------:R-:W-:Y:S05]  /*11ed0*/  BSYNC B0 ;  /* 0x0000000000007941 */ /* 0x000fea0003800000 */
.L_x_13160:
[----:B------:R-:W-:Y:S02]  /*11ee0*/  ULDC UR4, c[0x0][0xc3c] ;  /* 0x00030f0000047ab9 */ /* 0x000fe40000000800 */
[----:B------:R-:W-:-:S13]  /*11ef0*/  ISETP.GE.AND P0, PT, R35, UR4, PT ;  /* 0x0000000423007c0c */ /* 0x000fda000bf06270 */
[----:B------:R-:W-:Y:S05]  /*11f00*/  @!P0 BRA `(.L_x_13168) ;  /* 0xfffffef000bc8947 */ /* 0x000fea000383ffff */
[----:B------:R-:W-:Y:S05]  /*11f10*/  BRA `(.L_x_13049) ;  /* 0x0000006000787947 */ /* 0x000fea0003800000 */
.L_x_13047:
        /* <DEDUP_REMOVED lines=18> */
.L_x_13169:
        /* <DEDUP_REMOVED lines=42> */
.L_x_13175:
        /* <DEDUP_REMOVED lines=12> */
.L_x_13174:
[----:B------:R-:W-:Y:S05]  /*123a0*/  BSYNC B0 ;  /* 0x0000000000007941 */ /* 0x000fea0003800000 */
.L_x_13173:
        /* <DEDUP_REMOVED lines=21> */
.L_x_13171:
        /* <DEDUP_REMOVED lines=13> */
[----:B------:R-:W-:-:S06]  /*125d0*/  IADD3 R16, R19, -0x1, RZ ;  /* 0xffffffff13107810 */ /* 0x000fcc0007ffe0ff */
[----:B------:R2:W3:Y:S02]  /*125e0*/  SHFL.IDX PT, R16, R7, R16, 0x1f ;  /* 0x00001f1007107589 */ /* 0x0004e400000e0000 */
.L_x_13176:
        /* <DEDUP_REMOVED lines=9> */
[----:B------:R-:W-:Y:S01]  /*12680*/  IMAD.HI.U32 R2, R3, R7, R2 ;  /* 0x0000000703027227 */ /* 0x000fe200078e0002 */
[----:B------:R-:W-:-:S03]  /*12690*/  MOV R3, R6 ;  /* 0x0000000600037202 */ /* 0x000fc60000000f00 */
        /* <DEDUP_REMOVED lines=12> */
[----:B------:R-:W-:-:S04]  /*12760*/  @!P1 LOP3.LUT R2, RZ, R0, RZ, 0x33, !PT ;  /* 0x00000000ff029212 */ /* 0x000fc800078e33ff */
[----:B------:R-:W-:Y:S01]  /*12770*/  MOV R18, R2 ;  /* 0x0000000200127202 */ /* 0x000fe20000000f00 */
[----:B------:R-:W-:-:S04]  /*12780*/  IMAD.MOV R17, RZ, RZ, -R2 ;  /* 0x000000ffff117224 */ /* 0x000fc800078e0a02 */
[----:B------:R-:W-:Y:S01]  /*12790*/  IMAD R17, R0, R17, R9 ;  /* 0x0000001100117224 */ /* 0x000fe200078e0209 */
[----:B------:R-:W-:Y:S06]  /*127a0*/  BRA `(.L_x_13177) ;  /* 0x00000000000c7947 */ /* 0x000fec0003800000 */
.L_x_13172:
[----:B------:R-:W-:Y:S02]  /*127b0*/  IMAD.MOV.U32 R17, RZ, RZ, RZ ;  /* 0x000000ffff117224 */ /* 0x000fe400078e00ff */
[----:B------:R-:W-:Y:S02]  /*127c0*/  IMAD.U32 R16, RZ, RZ, UR6 ;  /* 0x00000006ff107e24 */ /* 0x000fe4000f8e00ff */
[----:B------:R-:W-:-:S07]  /*127d0*/  IMAD.MOV.U32 R18, RZ, RZ, RZ ;  /* 0x000000ffff127224 */ /* 0x000fce00078e00ff */
.L_x_13177:
[----:B------:R-:W-:-:S13]  /*127e0*/  ISETP.NE.AND P0, PT, R5, RZ, PT ;  /* 0x000000ff0500720c */ /* 0x000fda0003f05270 */
[----:B------:R-:W0:Y:S01]  /*127f0*/  @!P0 S2R R3, SR_CgaCtaId ;  /* 0x0000000000038919 */ /* 0x000e220000008800 */
[----:B------:R-:W-:-:S04]  /*12800*/  @!P0 MOV R0, 0x400 ;  /* 0x0000040000008802 */ /* 0x000fc80000000f00 */
[----:B0-----:R-:W-:-:S05]  /*12810*/  @!P0 LEA R0, R3, R0, 0x18 ;  /* 0x0000000003008211 */ /* 0x001fca00078ec0ff */
[----:B------:R2:W-:Y:S01]  /*12820*/  @!P0 STS.128 [R0+0x308d0], R16 ;  /* 0x0308d01000008388 */ /* 0x0005e20000000c00 */
[----:B------:R-:W-:Y:S06]  /*12830*/  BAR.ARV 0x5, 0x200 ;  /* 0x0148000000007b1d */ /* 0x000fec0000002000 */
.L_x_13170:
[----:B------:R3:W-:Y:S01]  /*12840*/  STL [R1+0x24], RZ ;  /* 0x000024ff01007387 */ /* 0x0007e20000100800 */
[----:B------:R-:W-:Y:S01]  /*12850*/  ULDC UR4, c[0x0][0xc3c] ;  /* 0x00030f0000047ab9 */ /* 0x000fe20000000800 */
[----:B------:R-:W-:Y:S01]  /*12860*/  MOV R26, 0x1 ;  /* 0x00000001001a7802 */ /* 0x000fe20000000f00 */
[----:B------:R-:W-:Y:S01]  /*12870*/  IMAD.MOV.U32 R23, RZ, RZ, RZ ;  /* 0x000000ffff177224 */ /* 0x000fe200078e00ff */
[----:B-1----:R-:W-:-:S13]  /*12880*/  ISETP.GE.AND P0, PT, R19, UR4, PT ;  /* 0x0000000413007c0c */ /* 0x002fda000bf06270 */
[----:B---3--:R-:W-:Y:S05]  /*12890*/  @P0 BRA `(.L_x_13178) ;  /* 0x00000054003c0947 */ /* 0x008fea0003800000 */
[----:B------:R-:W1:Y:S01]  /*128a0*/  S2R R5, SR_TID.X ;  /* 0x0000000000057919 */ /* 0x000e620000002100 */
[----:B------:R-:W3:Y:S01]  /*128b0*/  S2UR UR5, SR_CgaCtaId ;  /* 0x00000000000579c3 */ /* 0x000ee20000008800 */
[----:B------:R-:W-:Y:S01]  /*128c0*/  UMOV UR4, 0x400 ;  /* 0x0000040000047882 */ /* 0x000fe20000000000 */
[----:B------:R-:W-:Y:S01]  /*128d0*/  BSSY B8, `(.L_x_13178) ;  /* 0x000054b000087945 */ /* 0x000fe20003800000 */
[----:B------:R-:W-:Y:S01]  /*128e0*/  IMAD.MOV.U32 R26, RZ, RZ, 0x1 ;  /* 0x00000001ff1a7424 */ /* 0x000fe200078e00ff */
[----:B------:R-:W-:Y:S01]  /*128f0*/  ULDC.64 UR38, c[0x0][0x198] ;  /* 0x0000660000267ab9 */ /* 0x000fe20000000a00 */
[----:B------:R-:W-:Y:S01]  /*12900*/  IMAD.MOV.U32 R23, RZ, RZ, RZ ;  /* 0x000000ffff177224 */ /* 0x000fe200078e00ff */
[----:B------:R-:W-:Y:S01]  /*12910*/  ULDC UR36, c[0x0][0xc] ;  /* 0x0000030000247ab9 */ /* 0x000fe20000000800 */
[----:B------:R-:W-:Y:S01]  /*12920*/  IMAD.MOV.U32 R29, RZ, RZ, RZ ;  /* 0x000000ffff1d7224 */ /* 0x000fe200078e00ff */
        /* <DEDUP_REMOVED lines=8> */
[----:B------:R-:W-:Y:S02]  /*129b0*/  LOP3.LUT R3, R2, 0x200, R3, 0xf8, !PT ;  /* 0x0000020002037812 */ /* 0x000fe400078ef803 */
[----:B------:R-:W-:Y:S02]  /*129c0*/  SHF.L.U32 R2, R5, 0x4, RZ ;  /* 0x0000000405027819 */ /* 0x000fe400000006ff */
[----:B------:R-:W-:Y:S01]  /*129d0*/  MOV R5, 0x1 ;  /* 0x0000000100057802 */ /* 0x000fe20000000f00 */
[----:B------:R-:W-:Y:S01]  /*129e0*/  IMAD R0, R3, 0x2, R22 ;  /* 0x0000000203007824 */ /* 0x000fe200078e0216 */
[----:B------:R-:W-:-:S03]  /*129f0*/  LOP3.LUT R2, R4, 0x70, R2, 0xf8, !PT ;  /* 0x0000007004027812 */ /* 0x000fc600078ef802 */
[----:B------:R0:W-:Y:S04]  /*12a00*/  STL [R1+0x4], R5 ;  /* 0x0000040501007387 */ /* 0x0001e80000100800 */
[----:B------:R0:W-:Y:S04]  /*12a10*/  STL [R1+0xc], R0 ;  /* 0x00000c0001007387 */ /* 0x0001e80000100800 */
[----:B------:R0:W-:Y:S02]  /*12a20*/  STL [R1+0x24], RZ ;  /* 0x000024ff01007387 */ /* 0x0001e40000100800 */
.L_x_13300:
[----:B-1----:R-:W1:Y:S02]  /*12a30*/  LDC.64 R2, c[0x0][0xc88] ;  /* 0x00032200ff027b82 */ /* 0x002e640000000a00 */
[----:B-1----:R-:W-:-:S05]  /*12a40*/  IMAD.WIDE R2, R19, 0x4, R2 ;  /* 0x0000000413027825 */ /* 0x002fca00078e0202 */
[----:B0-----:R-:W0:Y:S01]  /*12a50*/  LDG.E R13, desc[UR56][R2.64] ;  /* 0x00000038020d7981 */ /* 0x001e22000c1e1900 */
[----:B------:R-:W-:Y:S05]  /*12a60*/  YIELD ;  /* 0x0000000000007946 */ /* 0x000fea0003800000 */
[----:B------:R-:W-:Y:S01]  /*12a70*/  ULDC.64 UR4, c[0x0][0xa28] ;  /* 0x00028a0000047ab9 */ /* 0x000fe20000000a00 */
[----:B------:R-:W-:Y:S01]  /*12a80*/  ULDC.64 UR6, c[0x0][0xa00] ;  /* 0x0002800000067ab9 */ /* 0x000fe20000000a00 */
[----:B------:R-:W-:Y:S02]  /*12a90*/  ISETP.NE.U32.AND P0, PT, RZ, UR4, PT ;  /* 0x00000004ff007c0c */ /* 0x000fe4000bf05070 */
[----:B------:R-:W-:Y:S01]  /*12aa0*/  CS2R R8, SRZ ;  /* 0x0000000000087805 */ /* 0x000fe2000001ff00 */
[----:B------:R-:W-:Y:S01]  /*12ab0*/  ULDC.64 UR8, c[0x0][0xa18] ;  /* 0x0002860000087ab9 */ /* 0x000fe20000000a00 */
[----:B------:R-:W-:-:S02]  /*12ac0*/  ISETP.NE.AND.EX P1, PT, RZ, UR5, PT, P0 ;  /* 0x00000005ff007c0c */ /* 0x000fc4000bf25300 */
[----:B------:R-:W-:-:S04]  /*12ad0*/  ISETP.NE.U32.AND P0, PT, RZ, UR6, PT ;  /* 0x00000006ff007c0c */ /* 0x000fc8000bf05070 */
[----:B------:R-:W-:Y:S02]  /*12ae0*/  ISETP.NE.AND.EX P0, PT, RZ, UR7, PT, P0 ;  /* 0x00000007ff007c0c */ /* 0x000fe4000bf05300 */
[----:B0-----:R-:W-:Y:S01]  /*12af0*/  SHF.R.S32.HI R0, RZ, 0x1f, R13 ;  /* 0x0000001fff007819 */ /* 0x001fe2000001140d */
[----:B------:R-:W-:-:S04]  /*12b00*/  IMAD.SHL.U32 R24, R13, 0x4, RZ ;  /* 0x000000040d187824 */ /* 0x000fc800078e00ff */
[C---:B------:R-:W-:Y:S01]  /*12b10*/  @P1 LEA R4, P2, R13.reuse, UR4, 0x2 ;  /* 0x000000040d041c11 */ /* 0x040fe2000f8410ff */
[----:B------:R-:W-:Y:S01]  /*12b20*/  STL [R1+0x10], R13 ;  /* 0x0000100d01007387 */ /* 0x000fe20000100800 */
[C-C-:B------:R-:W-:Y:S02]  /*12b30*/  SHF.L.U64.HI R12, R13.reuse, 0x2, R0.reuse ;  /* 0x000000020d0c7819 */ /* 0x140fe40000010200 */
[----:B------:R-:W-:Y:S01]  /*12b40*/  @P1 LEA.HI.X R5, R13, UR5, R0, 0x2, P2 ;  /* 0x000000050d051c11 */ /* 0x000fe200090f1400 */
[----:B------:R-:W-:Y:S01]  /*12b50*/  ULDC.64 UR4, c[0x0][0xa08] ;  /* 0x0002820000047ab9 */ /* 0x000fe20000000a00 */
[----:B------:R-:W-:Y:S01]  /*12b60*/  IADD3 R2, P2, R24, UR6, RZ ;  /* 0x0000000618027c10 */ /* 0x000fe2000ff5e0ff */
[----:B------:R0:W-:Y:S03]  /*12b70*/  STL [R1+0x30], R0 ;  /* 0x0000300001007387 */ /* 0x0001e60000100800 */
[----:B------:R-:W-:Y:S01]  /*12b80*/  IADD3.X R3, R12, UR7, RZ, P2, !PT ;  /* 0x000000070c037c10 */ /* 0x000fe200097fe4ff */
[----:B------:R-:W-:Y:S01]  /*12b90*/  ULDC.64 UR6, c[0x0][0xa10] ;  /* 0x0002840000067ab9 */ /* 0x000fe20000000a00 */
[----:B------:R-:W-:Y:S01]  /*12ba0*/  ISETP.NE.U32.AND P3, PT, RZ, UR8, PT ;  /* 0x00000008ff007c0c */ /* 0x000fe2000bf65070 */
[----:B------:R1:W5:Y:S04]  /*12bb0*/  @P1 LDG.E R8, desc[UR56][R4.64] ;  /* 0x0000003804081981 */ /* 0x000368000c1e1900 */
[----:B--2---:R-:W2:Y:S01]  /*12bc0*/  @P0 LDG.E R9, desc[UR56][R2.64] ;  /* 0x0000003802090981 */ /* 0x004ea2000c1e1900 */
[----:B------:R-:W-:-:S02]  /*12bd0*/  ISETP.NE.AND.EX P3, PT, RZ, UR9, PT, P3 ;  /* 0x00000009ff007c0c */ /* 0x000fc4000bf65330 */
[----:B------:R-:W-:Y:S01]  /*12be0*/  IADD3 R6, P4, R24, UR4, RZ ;  /* 0x0000000418067c10 */ /* 0x000fe2000ff9e0ff */
[----:B------:R-:W-:Y:S03]  /*12bf0*/  STL [R1+0x8], R12 ;  /* 0x0000080c01007387 */ /* 0x000fe60000100800 */
[----:B------:R-:W-:Y:S02]  /*12c00*/  IADD3.X R7, R12, UR5, RZ, P4, !PT ;  /* 0x000000050c077c10 */ /* 0x000fe4000a7fe4ff */
[----:B-1----:R-:W-:Y:S02]  /*12c10*/  IADD3 R4, P4, R24, UR6, RZ ;  /* 0x0000000618047c10 */ /* 0x002fe4000ff9e0ff */
[----:B------:R-:W-:Y:S02]  /*12c20*/  ISETP.NE.U32.AND P1, PT, RZ, UR4, PT ;  /* 0x00000004ff007c0c */ /* 0x000fe4000bf25070 */
[----:B------:R-:W-:Y:S01]  /*12c30*/  IADD3.X R5, R12, UR7, RZ, P4, !PT ;  /* 0x000000070c057c10 */ /* 0x000fe2000a7fe4ff */
[----:B------:R-:W-:Y:S01]  /*12c40*/  ULDC UR4, c[0x0][0x288] ;  /* 0x0000a20000047ab9 */ /* 0x000fe20000000800 */
[----:B------:R-:W-:-:S02]  /*12c50*/  ISETP.NE.U32.AND P2, PT, RZ, UR6, PT ;  /* 0x00000006ff007c0c */ /* 0x000fc4000bf45070 */
[----:B------:R-:W-:Y:S02]  /*12c60*/  @P3 IADD3 R10, P4, R24, UR8, RZ ;  /* 0x00000008180a3c10 */ /* 0x000fe4000ff9e0ff */
[----:B------:R-:W-:Y:S02]  /*12c70*/  ISETP.NE.AND.EX P1, PT, RZ, UR5, PT, P1 ;  /* 0x00000005ff007c0c */ /* 0x000fe4000bf25310 */
[----:B------:R-:W-:Y:S02]  /*12c80*/  ISETP.NE.AND.EX P2, PT, RZ, UR7, PT, P2 ;  /* 0x00000007ff007c0c */ /* 0x000fe4000bf45320 */
[----:B------:R-:W-:Y:S01]  /*12c90*/  @P3 IADD3.X R11, R12, UR9, RZ, P4, !PT ;  /* 0x000000090c0b3c10 */ /* 0x000fe2000a7fe4ff */
[----:B0-----:R-:W-:Y:S01]  /*12ca0*/  IMAD.MOV.U32 R0, RZ, RZ, RZ ;  /* 0x000000ffff007224 */ /* 0x001fe200078e00ff */
[----:B------:R-:W-:-:S07]  /*12cb0*/  MOV R28, RZ ;  /* 0x000000ff001c7202 */ /* 0x000fce0000000f00 */
[----:B------:R-:W5:Y:S04]  /*12cc0*/  @P1 LDG.E R28, desc[UR56][R6.64] ;  /* 0x00000038061c1981 */ /* 0x000f68000c1e1900 */
        /* <DEDUP_REMOVED lines=12> */
[----:B0-----:R-:W-:Y:S01]  /*12d90*/  MOV R10, UR4 ;  /* 0x00000004000a7c02 */ /* 0x001fe20008000f00 */
        /* <DEDUP_REMOVED lines=8> */
.L_x_13179:
[----:B------:R-:W-:Y:S01]  /*12e20*/  ULDC.64 UR4, c[0x0][0xa20] ;  /* 0x0002880000047ab9 */ /* 0x000fe20000000a00 */
[----:B-----5:R-:W-:Y:S01]  /*12e30*/  IMAD.IADD R28, R28, 0x1, R8 ;  /* 0x000000011c1c7824 */ /* 0x020fe200078e0208 */
[----:B------:R-:W-:Y:S01]  /*12e40*/  ISETP.NE.U32.AND P0, PT, RZ, UR4, PT ;  /* 0x00000004ff007c0c */ /* 0x000fe2000bf05070 */
[----:B------:R-:W-:-:S03]  /*12e50*/  IMAD.MOV.U32 R25, RZ, RZ, R13 ;  /* 0x000000ffff197224 */ /* 0x000fc600078e000d */
[----:B------:R-:W-:-:S13]  /*12e60*/  ISETP.NE.AND.EX P0, PT, RZ, UR5, PT, P0 ;  /* 0x00000005ff007c0c */ /* 0x000fda000bf05300 */
[----:B------:R-:W-:Y:S05]  /*12e70*/  @!P0 BRA `(.L_x_13180) ;  /* 0x0000000000108947 */ /* 0x000fea0003800000 */
[----:B0-----:R-:W-:-:S04]  /*12e80*/  IADD3 R2, P0, R24, UR4, RZ ;  /* 0x0000000418027c10 */ /* 0x001fc8000ff1e0ff */
[----:B------:R-:W-:-:S05]  /*12e90*/  IADD3.X R3, R12, UR5, RZ, P0, !PT ;  /* 0x000000050c037c10 */ /* 0x000fca00087fe4ff */
[----:B------:R0:W5:Y:S01]  /*12ea0*/  LDG.E R10, desc[UR56][R2.64] ;  /* 0x00000038020a7981 */ /* 0x000162000c1e1900 */
[----:B------:R-:W-:Y:S05]  /*12eb0*/  BRA `(.L_x_13181) ;  /* 0x0000000000107947 */ /* 0x000fea0003800000 */
.L_x_13180:
[----:B------:R-:W-:Y:S05]  /*12ec0*/  @!P1 BRA `(.L_x_13181) ;  /* 0x00000000000c9947 */ /* 0x000fea0003800000 */
[----:B------:R-:W2:Y:S04]  /*12ed0*/  LDG.E R10, desc[UR56][R6.64] ;  /* 0x00000038060a7981 */ /* 0x000ea8000c1e1900 */
[----:B------:R-:W2:Y:S02]  /*12ee0*/  LDG.E R6, desc[UR56][R6.64+0x4] ;  /* 0x0000043806067981 */ /* 0x000ea4000c1e1900 */
[----:B--2---:R-:W-:-:S07]  /*12ef0*/  IADD3 R10, -R10, R6, RZ ;  /* 0x000000060a0a7210 */ /* 0x004fce0007ffe1ff */
.L_x_13181:
[----:B0-----:R-:W2:Y:S01]  /*12f00*/  @P2 LDG.E R2, desc[UR56][R4.64] ;  /* 0x0000003804022981 */ /* 0x001ea2000c1e1900 */
[----:B-----5:R-:W-:-:S03]  /*12f10*/  IMAD.IADD R10, R10, 0x1, -R8 ;  /* 0x000000010a0a7824 */ /* 0x020fc600078e0a08 */
[----:B------:R-:W2:Y:S01]  /*12f20*/  @P2 LDG.E R4, desc[UR56][R4.64+0x4] ;  /* 0x0000043804042981 */ /* 0x000ea2000c1e1900 */
[----:B------:R-:W-:Y:S01]  /*12f30*/  BSSY B0, `(.L_x_13182) ;  /* 0x00000e2000007945 */ /* 0x000fe20003800000 */
[----:B--2---:R-:W-:-:S04]  /*12f40*/  @P2 IMAD.IADD R9, R4, 0x1, -R2 ;  /* 0x0000000104092824 */ /* 0x004fc800078e0a02 */
[----:B------:R-:W-:-:S05]  /*12f50*/  IMAD.IADD R3, R10, 0x1, R9 ;  /* 0x000000010a037824 */ /* 0x000fca00078e0209 */
[----:B------:R-:W-:Y:S01]  /*12f60*/  IADD3 R2, R3, 0xbf, RZ ;  /* 0x000000bf03027810 */ /* 0x000fe20007ffe0ff */
[----:B------:R0:W-:Y:S04]  /*12f70*/  STL [R1+0x34], R3 ;  /* 0x0000340301007387 */ /* 0x0001e80000100800 */
[----:B------:R-:W-:-:S05]  /*12f80*/  IMAD.HI R2, R2, 0x2aaaaaab, RZ ;  /* 0x2aaaaaab02027827 */ /* 0x000fca00078e02ff */
[----:B0-----:R-:W-:-:S04]  /*12f90*/  SHF.R.U32.HI R3, RZ, 0x1f, R2 ;  /* 0x0000001fff037819 */ /* 0x001fc80000011602 */
[----:B------:R-:W-:-:S05]  /*12fa0*/  LEA.HI.SX32 R4, R2, R3, 0x1b ;  /* 0x0000000302047211 */ /* 0x000fca00078fdaff */
[--C-:B------:R-:W-:Y:S02]  /*12fb0*/  IMAD R2, R4, 0xc0, -R10.reuse ;  /* 0x000000c004027824 */ /* 0x100fe400078e0a0a */
[----:B------:R-:W-:-:S03]  /*12fc0*/  IMAD.MOV R10, RZ, RZ, -R10 ;  /* 0x000000ffff0a7224 */ /* 0x000fc600078e0a0a */
[----:B------:R-:W-:Y:S02]  /*12fd0*/  VIMNMX R2, R2, R9, PT ;  /* 0x0000000902027248 */ /* 0x000fe40003fe0100 */
[----:B------:R-:W-:-:S04]  /*12fe0*/  VIMNMX R10, RZ, R10, !PT ;  /* 0x0000000aff0a7248 */ /* 0x000fc80007fe0100 */
[----:B------:R-:W-:Y:S01]  /*12ff0*/  ISETP.GT.AND P0, PT, R2, R10, PT ;  /* 0x0000000a0200720c */ /* 0x000fe20003f04270 */
[----:B------:R0:W-:-:S12]  /*13000*/  STL [R1+0x18], R4 ;  /* 0x0000180401007387 */ /* 0x0001d80000100800 */
[----:B0-----:R-:W-:Y:S02]  /*13010*/  @P0 VIADD R4, R2, 0xbf ;  /* 0x000000bf02040836 */ /* 0x001fe40000000000 */
[----:B------:R-:W-:-:S04]  /*13020*/  IMAD.WIDE.U32 R2, R10, -0x55555555, RZ ;  /* 0xaaaaaaab0a027825 */ /* 0x000fc800078e00ff */
[----:B------:R-:W-:Y:S01]  /*13030*/  @P0 IMAD.HI R2, R4, 0x2aaaaaab, RZ ;  /* 0x2aaaaaab04020827 */ /* 0x000fe200078e02ff */
[----:B------:R-:W-:-:S04]  /*13040*/  SHF.R.U32.HI R3, RZ, 0x7, R3 ;  /* 0x00000007ff037819 */ /* 0x000fc80000011603 */
[----:B------:R-:W-:Y:S01]  /*13050*/  @P0 SHF.R.U32.HI R5, RZ, 0x1f, R2 ;  /* 0x0000001fff050819 */ /* 0x000fe20000011602 */
[----:B------:R-:W-:-:S03]  /*13060*/  IMAD.MOV.U32 R4, RZ, RZ, R3 ;  /* 0x000000ffff047224 */ /* 0x000fc600078e0003 */
[----:B------:R-:W-:-:S04]  /*13070*/  @P0 LEA.HI.SX32 R4, R2, R5, 0x1b ;  /* 0x0000000502040211 */ /* 0x000fc800078fdaff */
[----:B------:R-:W-:Y:S02]  /*13080*/  ISETP.GT.AND P1, PT, R4, R3, PT ;  /* 0x000000030400720c */ /* 0x000fe40003f24270 */
[----:B------:R-:W-:-:S11]  /*13090*/  PLOP3.LUT P0, PT, PT, PT, PT, 0x80, 0x0 ;  /* 0x000000000000781c */ /* 0x000fd60003f0f070 */
        /* <DEDUP_REMOVED lines=8> */
.L_x_13343:
[----:B-1----:R-:W-:Y:S02]  /*13120*/  ISETP.NE.AND P0, PT, R14, RZ, PT ;  /* 0x000000ff0e00720c */ /* 0x002fe40003f05270 */
[----:B------:R-:W-:-:S11]  /*13130*/  PLOP3.LUT P6, PT, PT, PT, PT, 0x8, 0x0 ;  /* 0x000000000000781c */ /* 0x000fd60003fce170 */
[----:B------:R-:W-:Y:S05]  /*13140*/  @P0 BRA `(.L_x_13185) ;  /* 0x00000000000c0947 */ /* 0x000fea0003800000 */
[----:B------:R-:W-:-:S03]  /*13150*/  UMOV UR4, 0xffffffff ;  /* 0xffffffff00047882 */ /* 0x000fc60000000000 */
[----:B------:R-:W-:Y:S05]  /*13160*/  BRA.DIV UR4, `(.L_x_13186) ;  /* 0x0000005e04087947 */ /* 0x000fea000b800000 */
[----:B------:R-:W-:-:S13]  /*13170*/  ELECT P6, URZ, PT ;  /* 0x00000000003f782f */ /* 0x000fda00038c0000 */
.L_x_13185:
[----:B0-----:R-:W2:Y:S01]  /*13180*/  LDL R5, [R1+0x24] ;  /* 0x0000240001057983 */ /* 0x001ea20000100800 */
[----:B------:R-:W-:Y:S01]  /*13190*/  BSSY B1, `(.L_x_13187) ;  /* 0x0000008000017945 */ /* 0x000fe20003800000 */
[----:B--2---:R-:W-:-:S04]  /*131a0*/  IADD3 R5, R5, 0x1, RZ ;  /* 0x0000000105057810 */ /* 0x004fc80007ffe0ff */
[----:B------:R-:W-:-:S04]  /*131b0*/  LEA.HI R6, R5, R5, RZ, 0x1 ;  /* 0x0000000505067211 */ /* 0x000fc800078f08ff */
[----:B------:R-:W-:-:S05]  /*131c0*/  LOP3.LUT R6, R6, 0xfffffffe, RZ, 0xc0, !PT ;  /* 0xfffffffe06067812 */ /* 0x000fca00078ec0ff */
[----:B------:R-:W-:-:S05]  /*131d0*/  IMAD.IADD R5, R5, 0x1, -R6 ;  /* 0x0000000105057824 */ /* 0x000fca00078e0a06 */
[----:B------:R-:W-:-:S04]  /*131e0*/  SHF.L.U32 R5, R5, 0x1f, RZ ;  /* 0x0000001f05057819 */ /* 0x000fc800000006ff */
[----:B------:R-:W0:Y:S02]  /*131f0*/  SYNCS.PHASECHK.TRANS64.TRYWAIT P0, [R22+URZ+0x30820], R5 ;  /* 0x03082005160075a7 */ /* 0x000e24000800017f */
[----:B0-----:R-:W-:Y:S05]  /*13200*/  @!P0 BRA `(.L_x_13188) ;  /* 0x0000005c00008947 */ /* 0x001fea0003800000 */
.L_x_13346:
[----:B------:R-:W-:Y:S05]  /*13210*/  BSYNC B1 ;  /* 0x0000000000017941 */ /* 0x000fea0003800000 */
.L_x_13187:
[----:B------:R-:W-:Y:S04]  /*13220*/  BSSY B1, `(.L_x_13189) ;  /* 0x000004e000017945 */ /* 0x000fe80003800000 */
[----:B------:R-:W-:Y:S05]  /*13230*/  @!P6 BRA `(.L_x_13190) ;  /* 0x000000040030e947 */ /* 0x000fea0003800000 */
[----:B------:R-:W0:Y:S01]  /*13240*/  LDL R8, [R1+0x4] ;  /* 0x0000040001087983 */ /* 0x000e220000100800 */
[----:B------:R-:W1:Y:S02]  /*13250*/  S2R R6, SR_TID.X ;  /* 0x0000000000067919 */ /* 0x000e640000002100 */
[----:B-1----:R-:W-:Y:S01]  /*13260*/  LOP3.LUT R7, R6, 0x7f, RZ, 0xc0, !PT ;  /* 0x0000007f06077812 */ /* 0x002fe200078ec0ff */
[----:B------:R-:W-:Y:S01]  /*13270*/  IMAD R6, R29, 0x8, R22 ;  /* 0x000000081d067824 */ /* 0x000fe200078e0216 */
[----:B------:R-:W-:Y:S02]  /*13280*/  BSSY B2, `(.L_x_13191) ;  /* 0x0000005000027945 */ /* 0x000fe40003800000 */
[----:B------:R-:W-:Y:S02]  /*13290*/  ISETP.NE.AND P1, PT, R7, RZ, PT ;  /* 0x000000ff0700720c */ /* 0x000fe40003f25270 */
[----:B0-----:R-:W-:-:S04]  /*132a0*/  SHF.L.U32 R5, R8, 0x1f, RZ ;  /* 0x0000001f08057819 */ /* 0x001fc800000006ff */
[----:B------:R-:W0:Y:S02]  /*132b0*/  SYNCS.PHASECHK.TRANS64.TRYWAIT P0, [R6+URZ+0x308a0], R5 ;  /* 0x0308a005060075a7 */ /* 0x000e24000800017f */
[----:B0-----:R-:W-:Y:S05]  /*132c0*/  @!P0 BRA `(.L_x_13192) ;  /* 0x0000005800e48947 */ /* 0x001fea0003800000 */
.L_x_13347:
[----:B------:R-:W-:Y:S05]  /*132d0*/  BSYNC B2 ;  /* 0x0000000000027941 */ /* 0x000fea0003800000 */
.L_x_13191:
[----:B------:R-:W-:Y:S04]  /*132e0*/  BSSY B2, `(.L_x_13193) ;  /* 0x0000009000027945 */ /* 0x000fe80003800000 */
        /* <DEDUP_REMOVED lines=8> */
.L_x_13194:
[----:B------:R-:W-:Y:S05]  /*13370*/  BSYNC B2 ;  /* 0x0000000000027941 */ /* 0x000fea0003800000 */
.L_x_13193:
[----:B------:R-:W-:Y:S01]  /*13380*/  MOV R11, RZ ;  /* 0x000000ff000b7202 */ /* 0x000fe20000000f00 */
[----:B------:R-:W-:Y:S01]  /*13390*/  IMAD R7, R4, 0xc0, R0 ;  /* 0x000000c004077824 */ /* 0x000fe200078e0200 */
[----:B------:R-:W-:Y:S01]  /*133a0*/  UIADD3 UR4, UP0, UR38, 0x570, URZ ;  /* 0x0000057026047890 */ /* 0x000fe2000ff1e03f */
[----:B------:R-:W-:Y:S01]  /*133b0*/  IMAD R10, R29, 0x6000, R22 ;  /* 0x000060001d0a7824 */ /* 0x000fe200078e0216 */
[----:B------:R-:W-:Y:S01]  /*133c0*/  R2UR UR10, R11 ;  /* 0x000000000b0a72ca */ /* 0x000fe200000e0000 */
[----:B------:R-:W-:Y:S01]  /*133d0*/  VIADD R7, R7, 0xffffff40 ;  /* 0xffffff4007077836 */ /* 0x000fe20000000000 */
[----:B------:R-:W-:Y:S01]  /*133e0*/  PLOP3.LUT P0, PT, PT, PT, PT, 0x80, 0x0 ;  /* 0x000000000000781c */ /* 0x000fe20003f0f070 */
[----:B------:R-:W-:Y:S01]  /*133f0*/  VIADD R8, R6, 0x30890 ;  /* 0x0003089006087836 */ /* 0x000fe20000000000 */
[----:B------:R-:W-:Y:S01]  /*13400*/  UIADD3.X UR5, URZ, UR39, URZ, UP0, !UPT ;  /* 0x000000273f057290 */ /* 0x000fe200087fe43f */
[----:B------:R-:W-:Y:S01]  /*13410*/  VIADD R9, R10, 0x12400 ;  /* 0x000124000a097836 */ /* 0x000fe20000000000 */
[----:B------:R-:W-:Y:S01]  /*13420*/  UMOV UR6, 0x0 ;  /* 0x0000000000067882 */ /* 0x000fe20000000000 */
[----:B------:R-:W-:-:S09]  /*13430*/  UMOV UR7, 0x12f00000 ;  /* 0x12f0000000077882 */ /* 0x000fd20000000000 */
.L_x_13195:
        /* <DEDUP_REMOVED lines=13> */
.L_x_13348:
[----:B------:R-:W-:Y:S05]  /*13510*/  BSYNC B2 ;  /* 0x0000000000027941 */ /* 0x000fea0003800000 */
.L_x_13196:
[----:B------:R-:W-:Y:S01]  /*13520*/  BSSY B2, `(.L_x_13198) ;  /* 0x000000b000027945 */ /* 0x000fe20003800000 */
[----:B------:R-:W-:Y:S01]  /*13530*/  MOV R8, 0x0 ;  /* 0x0000000000087802 */ /* 0x000fe20000000f00 */
[----:B------:R-:W-:Y:S02]  /*13540*/  IMAD.MOV.U32 R9, RZ, RZ, 0x12f00000 ;  /* 0x12f00000ff097424 */ /* 0x000fe400078e00ff */
[----:B------:R-:W-:Y:S05]  /*13550*/  @P1 BRA `(.L_x_13199) ;  /* 0x00000000001c1947 */ /* 0x000fea0003800000 */
[----:B------:R-:W2:Y:S01]  /*13560*/  S2R R12, SR_TID.X ;  /* 0x00000000000c7919 */ /* 0x000ea20000002100 */
[----:B01----:R-:W-:-:S04]  /*13570*/  IMAD.MOV.U32 R5, RZ, RZ, 0x6000 ;  /* 0x00006000ff057424 */ /* 0x003fc800078e00ff */
[----:B------:R3:W-:Y:S01]  /*13580*/  SYNCS.ARRIVE.TRANS64 RZ, [R6+URZ+0x308b0], R5 ;  /* 0x0308b00506ff79a7 */ /* 0x0007e2000800003f */
[----:B--2---:R-:W-:-:S04]  /*13590*/  LOP3.LUT R12, R12, 0x1f, RZ, 0xc0, !PT ;  /* 0x0000001f0c0c7812 */ /* 0x004fc800078ec0ff */
[----:B------:R-:W-:-:S13]  /*135a0*/  ISETP.NE.AND P0, PT, R12, RZ, PT ;  /* 0x000000ff0c00720c */ /* 0x000fda0003f05270 */
[----:B---3--:R-:W-:Y:S05]  /*135b0*/  @!P0 BRA `(.L_x_13199) ;  /* 0x0000000000048947 */ /* 0x008fea0003800000 */
[----:B------:R-:W-:Y:S01]  /*135c0*/  BPT.TRAP 0x1 ;  /* 0x000000040000795c */ /* 0x000fe20000300000 */
.L_x_13199:
[----:B------:R-:W-:Y:S05]  /*135d0*/  BSYNC B2 ;  /* 0x0000000000027941 */ /* 0x000fea0003800000 */
.L_x_13198:
[----:B------:R-:W-:Y:S01]  /*135e0*/  R2UR UR10, R11 ;  /* 0x000000000b0a72ca */ /* 0x000fe200000e0000 */
[----:B------:R-:W-:Y:S01]  /*135f0*/  UIADD3 UR4, UP0, UR38, 0x670, URZ ;  /* 0x0000067026047890 */ /* 0x000fe2000ff1e03f */
[----:B------:R-:W-:Y:S01]  /*13600*/  R2UR UR6, R8 ;  /* 0x00000000080672ca */ /* 0x000fe200000e0000 */
[----:B------:R-:W-:Y:S01]  /*13610*/  VIADD R10, R10, 0x400 ;  /* 0x000004000a0a7836 */ /* 0x000fe20000000000 */
[----:B------:R-:W-:Y:S01]  /*13620*/  R2UR UR7, R9 ;  /* 0x00000000090772ca */ /* 0x000fe200000e0000 */
[----:B------:R-:W-:Y:S01]  /*13630*/  UIADD3.X UR5, URZ, UR39, URZ, UP0, !UPT ;  /* 0x000000273f057290 */ /* 0x000fe200087fe43f */
[----:B------:R-:W-:Y:S02]  /*13640*/  PLOP3.LUT P0, PT, PT, PT, PT, 0x80, 0x0 ;  /* 0x000000000000781c */ /* 0x000fe40003f0f070 */
[----:B01----:R-:W-:-:S11]  /*13650*/  IADD3 R6, R6, 0x308b0, RZ ;  /* 0x000308b006067810 */ /* 0x003fd60007ffe0ff */
.L_x_13200:
        /* <DEDUP_REMOVED lines=10> */
.L_x_13190:
[----:B------:R-:W-:Y:S05]  /*13700*/  BSYNC B1 ;  /* 0x0000000000017941 */ /* 0x000fea0003800000 */
.L_x_13189:
[----:B------:R-:W2:Y:S01]  /*13710*/  LDL.LU R8, [R1+0x4] ;  /* 0x0000040001087983 */ /* 0x000ea20000300800 */
[----:B------:R-:W-:Y:S01]  /*13720*/  VIADD R29, R29, 0x1 ;  /* 0x000000011d1d7836 */ /* 0x000fe20000000000 */
[----:B------:R-:W-:Y:S01]  /*13730*/  PLOP3.LUT P0, PT, PT, PT, PT, 0x8, 0x0 ;  /* 0x000000000000781c */ /* 0x000fe20003f0e170 */
[----:B------:R-:W-:-:S03]  /*13740*/  VIADD R4, R4, 0xfffffffe ;  /* 0xfffffffe04047836 */ /* 0x000fc60000000000 */
[C---:B------:R-:W-:Y:S02]  /*13750*/  ISETP.NE.AND P1, PT, R29.reuse, 0x2, PT ;  /* 0x000000021d00780c */ /* 0x040fe40003f25270 */
[----:B------:R-:W-:Y:S02]  /*13760*/  ISETP.GE.AND P2, PT, R4, R3, PT ;  /* 0x000000030400720c */ /* 0x000fe40003f46270 */
[----:B0-----:R-:W-:Y:S02]  /*13770*/  SEL R5, RZ, 0x1, P1 ;  /* 0x00000001ff057807 */ /* 0x001fe40000800000 */
[----:B------:R-:W-:Y:S02]  /*13780*/  SEL R29, R29, RZ, P1 ;  /* 0x000000ff1d1d7207 */ /* 0x000fe40000800000 */
[----:B--2---:R-:W-:-:S05]  /*13790*/  LOP3.LUT R8, R8, R5, RZ, 0x3c, !PT ;  /* 0x0000000508087212 */ /* 0x004fca00078e3cff */
[----:B------:R0:W-:Y:S02]  /*137a0*/  STL [R1+0x4], R8 ;  /* 0x0000040801007387 */ /* 0x0001e40000100800 */
[----:B------:R-:W-:Y:S05]  /*137b0*/  @!P2 BRA `(.L_x_13183) ;  /* 0x000000040064a947 */ /* 0x000fea0003800000 */
.L_x_13213:
[----:B------:R-:W-:Y:S05]  /*137c0*/  YIELD ;  /* 0x0000000000007946 */ /* 0x000fea0003800000 */
[----:B------:R-:W-:Y:S04]  /*137d0*/  BSSY B1, `(.L_x_13201) ;  /* 0x000004d000017945 */ /* 0x000fe80003800000 */
[----:B-1----:R-:W-:Y:S05]  /*137e0*/  @!P6 BRA `(.L_x_13202) ;  /* 0x00000004002ce947 */ /* 0x002fea0003800000 */
[----:B------:R-:W2:Y:S01]  /*137f0*/  LDL R6, [R1+0x4] ;  /* 0x0000040001067983 */ /* 0x000ea20000100800 */
[----:B------:R-:W1:Y:S02]  /*13800*/  S2R R5, SR_TID.X ;  /* 0x0000000000057919 */ /* 0x000e640000002100 */
[----:B-1----:R-:W-:Y:S01]  /*13810*/  LOP3.LUT R7, R5, 0x7f, RZ, 0xc0, !PT ;  /* 0x0000007f05077812 */ /* 0x002fe200078ec0ff */
[----:B------:R-:W-:Y:S01]  /*13820*/  IMAD R5, R29, 0x8, R22 ;  /* 0x000000081d057824 */ /* 0x000fe200078e0216 */
[----:B------:R-:W-:Y:S02]  /*13830*/  BSSY B2, `(.L_x_13203) ;  /* 0x0000005000027945 */ /* 0x000fe40003800000 */
[----:B------:R-:W-:Y:S02]  /*13840*/  ISETP.NE.AND P2, PT, R7, RZ, PT ;  /* 0x000000ff0700720c */ /* 0x000fe40003f45270 */
[----:B--2---:R-:W-:-:S04]  /*13850*/  SHF.L.U32 R6, R6, 0x1f, RZ ;  /* 0x0000001f06067819 */ /* 0x004fc800000006ff */
[----:B------:R-:W1:Y:S02]  /*13860*/  SYNCS.PHASECHK.TRANS64.TRYWAIT P1, [R5+URZ+0x308a0], R6 ;  /* 0x0308a006050075a7 */ /* 0x000e64000802017f */
[----:B-1----:R-:W-:Y:S05]  /*13870*/  @!P1 BRA `(.L_x_13204) ;  /* 0x0000005400a09947 */ /* 0x002fea0003800000 */
.L_x_13349:
[----:B------:R-:W-:Y:S05]  /*13880*/  BSYNC B2 ;  /* 0x0000000000027941 */ /* 0x000fea0003800000 */
.L_x_13203:
[----:B------:R-:W-:Y:S04]  /*13890*/  BSSY B2, `(.L_x_13205) ;  /* 0x0000009000027945 */ /* 0x000fe80003800000 */
[----:B------:R-:W-:Y:S05]  /*138a0*/  @P2 BRA `(.L_x_13206) ;  /* 0x00000000001c2947 */ /* 0x000fea0003800000 */
[----:B------:R-:W0:Y:S02]  /*138b0*/  S2R R7, SR_TID.X ;  /* 0x0000000000077919 */ /* 0x000e240000002100 */
[----:B0-----:R-:W-:Y:S02]  /*138c0*/  LOP3.LUT R8, R7, 0x1f, RZ, 0xc0, !PT ;  /* 0x0000001f07087812 */ /* 0x001fe400078ec0ff */
[----:B------:R-:W-:Y:S02]  /*138d0*/  MOV R7, 0x6000 ;  /* 0x0000600000077802 */ /* 0x000fe40000000f00 */
[----:B------:R-:W-:Y:S02]  /*138e0*/  ISETP.NE.AND P1, PT, R8, RZ, PT ;  /* 0x000000ff0800720c */ /* 0x000fe40003f25270 */
[----:B------:R2:W-:Y:S11]  /*138f0*/  SYNCS.ARRIVE.TRANS64 RZ, [R5+URZ+0x30890], R7 ;  /* 0x0308900705ff79a7 */ /* 0x0005f6000800003f */
[----:B--2---:R-:W-:Y:S05]  /*13900*/  @!P1 BRA `(.L_x_13206) ;  /* 0x0000000000049947 */ /* 0x004fea0003800000 */
[----:B------:R-:W-:Y:S01]  /*13910*/  BPT.TRAP 0x1 ;  /* 0x000000040000795c */ /* 0x000fe20000300000 */
.L_x_13206:
[----:B------:R-:W-:Y:S05]  /*13920*/  BSYNC B2 ;  /* 0x0000000000027941 */ /* 0x000fea0003800000 */
.L_x_13205:
[----:B------:R-:W-:Y:S01]  /*13930*/  IMAD.MOV.U32 R11, RZ, RZ, RZ ;  /* 0x000000ffff0b7224 */ /* 0x000fe200078e00ff */
[----:B------:R-:W-:Y:S01]  /*13940*/  UIADD3 UR4, UP0, UR38, 0x570, URZ ;  /* 0x0000057026047890 */ /* 0x000fe2000ff1e03f */
[----:B------:R-:W-:Y:S01]  /*13950*/  IMAD R7, R29, 0x6000, R22 ;  /* 0x000060001d077824 */ /* 0x000fe200078e0216 */
[----:B------:R-:W-:Y:S01]  /*13960*/  PLOP3.LUT P1, PT, PT, PT, PT, 0x80, 0x0 ;  /* 0x000000000000781c */ /* 0x000fe20003f2f070 */
[----:B0-----:R-:W-:Y:S01]  /*13970*/  IMAD R8, R4, 0xc0, R0 ;  /* 0x000000c004087824 */ /* 0x001fe200078e0200 */
[----:B------:R-:W-:Y:S01]  /*13980*/  R2UR UR10, R11 ;  /* 0x000000000b0a72ca */ /* 0x000fe200000e0000 */
[----:B------:R-:W-:Y:S01]  /*13990*/  VIADD R9, R5, 0x30890 ;  /* 0x0003089005097836 */ /* 0x000fe20000000000 */
[----:B------:R-:W-:Y:S01]  /*139a0*/  UIADD3.X UR5, URZ, UR39, URZ, UP0, !UPT ;  /* 0x000000273f057290 */ /* 0x000fe200087fe43f */
[----:B------:R-:W-:Y:S01]  /*139b0*/  VIADD R10, R7, 0x12400 ;  /* 0x00012400070a7836 */ /* 0x000fe20000000000 */
[----:B------:R-:W-:Y:S01]  /*139c0*/  UMOV UR6, 0x0 ;  /* 0x0000000000067882 */ /* 0x000fe20000000000 */
[----:B------:R-:W-:-:S10]  /*139d0*/  UMOV UR7, 0x12f00000 ;  /* 0x12f0000000077882 */ /* 0x000fd40000000000 */
.L_x_13207:
        /* <DEDUP_REMOVED lines=13> */
.L_x_13350:
[----:B------:R-:W-:Y:S05]  /*13ab0*/  BSYNC B2 ;  /* 0x0000000000027941 */ /* 0x000fea0003800000 */
.L_x_13208:
        /* <DEDUP_REMOVED lines=11> */
.L_x_13211:
[----:B------:R-:W-:Y:S05]  /*13b70*/  BSYNC B2 ;  /* 0x0000000000027941 */ /* 0x000fea0003800000 */
.L_x_13210:
        /* <DEDUP_REMOVED lines=8> */
.L_x_13212:
        /* <DEDUP_REMOVED lines=10> */
.L_x_13202:
[----:B------:R-:W-:Y:S05]  /*13ca0*/  BSYNC B1 ;  /* 0x0000000000017941 */ /* 0x000fea0003800000 */
.L_x_13201:
[----:B------:R-:W2:Y:S01]  /*13cb0*/  LDL.LU R6, [R1+0x4] ;  /* 0x0000040001067983 */ /* 0x000ea20000300800 */
[----:B------:R-:W-:Y:S01]  /*13cc0*/  VIADD R29, R29, 0x1 ;  /* 0x000000011d1d7836 */ /* 0x000fe20000000000 */
[C---:B------:R-:W-:Y:S01]  /*13cd0*/  ISETP.GT.AND P2, PT, R4.reuse, R3, PT ;  /* 0x000000030400720c */ /* 0x040fe20003f44270 */
[----:B------:R-:W-:-:S03]  /*13ce0*/  VIADD R4, R4, 0xffffffff ;  /* 0xffffffff04047836 */ /* 0x000fc60000000000 */
[----:B------:R-:W-:-:S04]  /*13cf0*/  ISETP.NE.AND P1, PT, R29, 0x2, PT ;  /* 0x000000021d00780c */ /* 0x000fc80003f25270 */
[----:B------:R-:W-:Y:S02]  /*13d00*/  SEL R5, RZ, 0x1, P1 ;  /* 0x00000001ff057807 */ /* 0x000fe40000800000 */
[----:B------:R-:W-:Y:S02]  /*13d10*/  SEL R29, R29, RZ, P1 ;  /* 0x000000ff1d1d7207 */ /* 0x000fe40000800000 */
[----:B--2---:R-:W-:-:S05]  /*13d20*/  LOP3.LUT R6, R6, R5, RZ, 0x3c, !PT ;  /* 0x0000000506067212 */ /* 0x004fca00078e3cff */
[----:B------:R1:W-:Y:S01]  /*13d30*/  STL [R1+0x4], R6 ;  /* 0x0000040601007387 */ /* 0x0003e20000100800 */
[----:B------:R-:W-:Y:S05]  /*13d40*/  @P2 BRA `(.L_x_13213) ;  /* 0xfffffff8009c2947 */ /* 0x000fea000383ffff */
.L_x_13183:
[----:B------:R-:W-:Y:S05]  /*13d50*/  BSYNC B0 ;  /* 0x0000000000007941 */ /* 0x000fea0003800000 */
.L_x_13182:
[----:B------:R-:W2:Y:S01]  /*13d60*/  LDL R5, [R1+0x34] ;  /* 0x0000340001057983 */ /* 0x000ea20000100800 */
[----:B------:R-:W-:Y:S05]  /*13d70*/  @!P0 WARPSYNC.ALL ;  /* 0x0000000000008948 */ /* 0x000fea0003800000 */
[----:B------:R-:W-:Y:S06]  /*13d80*/  @!P0 BAR.SYNC.DEFER_BLOCKING 0xc, 0x200 ;  /* 0x0308000000008b1d */ /* 0x000fec0000010000 */
[----:B------:R-:W-:Y:S01]  /*13d90*/  BSSY B7, `(.L_x_13214) ;  /* 0x000035f000077945 */ /* 0x000fe20003800000 */
[----:B--2---:R-:W-:-:S13]  /*13da0*/  ISETP.GT.AND P0, PT, R5, RZ, PT ;  /* 0x000000ff0500720c */ /* 0x004fda0003f04270 */
        /* <DEDUP_REMOVED lines=18> */
.L_x_13215:
        /* <DEDUP_REMOVED lines=10> */
[----:B------:R-:W2:Y:S01]  /*13f70*/  LDC.64 R2, c[0x4][R2] ;  /* 0x0100000002027b82 */ /* 0x000ea20000000a00 */
[----:B-1----:R-:W-:Y:S01]  /*13f80*/  IMAD.U32 R6, RZ, RZ, UR8 ;  /* 0x00000008ff067e24 */ /* 0x002fe2000f8e00ff */
[----:B------:R-:W-:Y:S01]  /*13f90*/  MOV R10, UR4 ;  /* 0x00000004000a7c02 */ /* 0x000fe20008000f00 */
[----:B------:R-:W-:Y:S01]  /*13fa0*/  IMAD.U32 R7, RZ, RZ, UR9 ;  /* 0x00000009ff077e24 */ /* 0x000fe2000f8e00ff */
[----:B------:R-:W-:Y:S01]  /*13fb0*/  MOV R13, RZ ;  /* 0x000000ff000d7202 */ /* 0x000fe20000000f00 */
[----:B------:R-:W-:-:S02]  /*13fc0*/  IMAD.U32 R11, RZ, RZ, UR5 ;  /* 0x00000005ff0b7e24 */ /* 0x000fc4000f8e00ff */
[----:B0-----:R-:W-:Y:S02]  /*13fd0*/  IMAD.MOV.U32 R8, RZ, RZ, 0x70 ;  /* 0x00000070ff087424 */ /* 0x001fe400078e00ff */
[----:B------:R-:W-:-:S07]  /*13fe0*/  IMAD.MOV.U32 R12, RZ, RZ, 0x1 ;  /* 0x00000001ff0c7424 */ /* 0x000fce00078e00ff */
[----:B------:R-:W-:-:S07]  /*13ff0*/  LEPC R20, `(.L_x_13218) ;  /* 0x000000001014794e */ /* 0x000fce0000000000 */
[----:B--2---:R-:W-:Y:S05]  /*14000*/  CALL.ABS.NOINC R2 ;  /* 0x0000000002007343 */ /* 0x004fea0003c00000 */
.L_x_13218:
[----:B------:R-:W-:Y:S05]  /*14010*/  BSYNC B6 ;  /* 0x0000000000067941 */ /* 0x000fea0003800000 */
.L_x_13217:
        /* <DEDUP_REMOVED lines=10> */
[----:B-1----:R-:W-:Y:S01]  /*140c0*/  MOV R6, UR8 ;  /* 0x0000000800067c02 */ /* 0x002fe20008000f00 */
[----:B------:R-:W-:Y:S01]  /*140d0*/  IMAD.U32 R5, RZ, RZ, UR7 ;  /* 0x00000007ff057e24 */ /* 0x000fe2000f8e00ff */
[----:B0-----:R-:W-:Y:S01]  /*140e0*/  MOV R8, 0x70 ;  /* 0x0000007000087802 */ /* 0x001fe20000000f00 */
[----:B------:R-:W-:Y:S02]  /*140f0*/  IMAD.U32 R7, RZ, RZ, UR9 ;  /* 0x00000009ff077e24 */ /* 0x000fe4000f8e00ff */
[----:B------:R-:W-:-:S02]  /*14100*/  IMAD.U32 R10, RZ, RZ, UR4 ;  /* 0x00000004ff0a7e24 */ /* 0x000fc4000f8e00ff */
[----:B------:R-:W-:Y:S02]  /*14110*/  IMAD.U32 R11, RZ, RZ, UR5 ;  /* 0x00000005ff0b7e24 */ /* 0x000fe4000f8e00ff */
[----:B------:R-:W-:Y:S02]  /*14120*/  IMAD.MOV.U32 R12, RZ, RZ, 0x1 ;  /* 0x00000001ff0c7424 */ /* 0x000fe400078e00ff */
[----:B--2---:R-:W-:-:S07]  /*14130*/  IMAD.MOV.U32 R13, RZ, RZ, RZ ;  /* 0x000000ffff0d7224 */ /* 0x004fce00078e00ff */
[----:B------:R-:W-:-:S07]  /*14140*/  LEPC R20, `(.L_x_13221) ;  /* 0x000000001014794e */ /* 0x000fce0000000000 */
[----:B---3--:R-:W-:Y:S05]  /*14150*/  CALL.ABS.NOINC R2 ;  /* 0x0000000002007343 */ /* 0x008fea0003c00000 */
.L_x_13221:
        /* <DEDUP_REMOVED lines=16> */
.L_x_13220:
[----:B------:R-:W-:Y:S05]  /*14260*/  BSYNC B6 ;  /* 0x0000000000067941 */ /* 0x000fea0003800000 */
.L_x_13219:
[----:B------:R-:W2:Y:S01]  /*14270*/  LDL.LU R21, [R1+0x8] ;  /* 0x0000080001157983 */ /* 0x000ea20000300800 */
[----:B------:R-:W-:Y:S02]  /*14280*/  ULDC.64 UR4, c[0x0][0x9f8] ;  /* 0x00027e0000047ab9 */ /* 0x000fe40000000a00 */
[----:B------:R-:W-:Y:S01]  /*14290*/  ISETP.NE.U32.AND P0, PT, RZ, UR4, PT ;  /* 0x00000004ff007c0c */ /* 0x000fe2000bf05070 */
[----:B------:R-:W0:Y:S03]  /*142a0*/  LDL R20, [R1+0x18] ;  /* 0x0000180001147983 */ /* 0x000e260000100800 */
[----:B------:R-:W-:-:S13]  /*142b0*/  ISETP.NE.AND.EX P0, PT, RZ, UR5, PT, P0 ;  /* 0x00000005ff007c0c */ /* 0x000fda000bf05300 */
[----:B------:R-:W-:-:S04]  /*142c0*/  @P0 IADD3 R2, P1, R24, UR4, RZ ;  /* 0x0000000418020c10 */ /* 0x000fc8000ff3e0ff */
[----:B--2---:R-:W-:Y:S01]  /*142d0*/  @P0 IADD3.X R3, R21, UR5, RZ, P1, !PT ;  /* 0x0000000515030c10 */ /* 0x004fe20008ffe4ff */
[----:B------:R-:W-:-:S04]  /*142e0*/  ULDC.64 UR4, c[0x0][0xa08] ;  /* 0x0002820000047ab9 */ /* 0x000fc80000000a00 */
[----:B------:R2:W3:Y:S01]  /*142f0*/  @P0 LDG.E R25, desc[UR56][R2.64] ;  /* 0x0000003802190981 */ /* 0x0004e2000c1e1900 */
[----:B0-----:R-:W-:-:S05]  /*14300*/  IADD3 R8, R20, -0x1, RZ ;  /* 0xffffffff14087810 */ /* 0x001fca0007ffe0ff */
[----:B------:R0:W-:Y:S01]  /*14310*/  STL [R1+0x1c], R8 ;  /* 0x00001c0801007387 */ /* 0x0001e20000100800 */
        /* <DEDUP_REMOVED lines=8> */
[----:B------:R-:W2:Y:S02]  /*143a0*/  S2R R0, SR_TID.X ;  /* 0x0000000000007919 */ /* 0x000ea40000002100 */
[----:B--2---:R-:W-:-:S04]  /*143b0*/  SHF.R.U32.HI R0, RZ, 0x5, R0 ;  /* 0x00000005ff007819 */ /* 0x004fc80000011600 */
[----:B------:R-:W-:-:S05]  /*143c0*/  LOP3.LUT R0, R0, 0x3, RZ, 0xc0, !PT ;  /* 0x0000000300007812 */ /* 0x000fca00078ec0ff */
[----:B------:R2:W3:Y:S02]  /*143d0*/  SHFL.IDX PT, R14, R0, RZ, 0x1f ;  /* 0x00001fff000e7589 */ /* 0x0004e400000e0000 */
.L_x_13353:
        /* <DEDUP_REMOVED lines=10> */
.L_x_13356:
[----:B------:R-:W-:Y:S05]  /*14480*/  @!P6 BRA `(.L_x_13223) ;  /* 0x0000000000ece947 */ /* 0x000fea0003800000 */
[----:B------:R-:W-:Y:S01]  /*14490*/  ISETP.NE.U32.AND P0, PT, R2, RZ, PT ;  /* 0x000000ff0200720c */ /* 0x000fe20003f05070 */
[----:B------:R-:W-:-:S03]  /*144a0*/  IMAD.MOV.U32 R27, RZ, RZ, R8 ;  /* 0x000000ffff1b7224 */ /* 0x000fc600078e0008 */
[----:B------:R-:W-:-:S13]  /*144b0*/  ISETP.NE.AND.EX P0, PT, R3, RZ, PT, P0 ;  /* 0x000000ff0300720c */ /* 0x000fda0003f05300 */
[----:B------:R-:W-:Y:S05]  /*144c0*/  @!P0 BRA `(.L_x_13225) ;  /* 0x0000000000488947 */ /* 0x000fea0003800000 */
[----:B-1----:R-:W1:Y:S01]  /*144d0*/  LDC R6, c[0x0][0x43c] ;  /* 0x00010f00ff067b82 */ /* 0x002e620000000800 */
[----:B--2---:R-:W-:Y:S01]  /*144e0*/  IMAD.MOV.U32 R0, RZ, RZ, R8 ;  /* 0x000000ffff007224 */ /* 0x004fe200078e0008 */
[----:B------:R-:W-:Y:S01]  /*144f0*/  ULDC.64 UR4, c[0x0][0x428] ;  /* 0x00010a0000047ab9 */ /* 0x000fe20000000a00 */
[----:B-1----:R-:W-:-:S13]  /*14500*/  ISETP.NE.AND P0, PT, R6, 0x1, PT ;  /* 0x000000010600780c */ /* 0x002fda0003f05270 */
[----:B------:R-:W1:Y:S02]  /*14510*/  @P0 LDC.64 R4, c[0x0][0x440] ;  /* 0x00011000ff040b82 */ /* 0x000e640000000a00 */
[----:B-1----:R-:W-:-:S05]  /*14520*/  @P0 IMAD.HI.U32 R4, R8, R4, RZ ;  /* 0x0000000408040227 */ /* 0x002fca00078e00ff */
[----:B------:R-:W-:-:S04]  /*14530*/  @P0 SHF.R.U32.HI R0, RZ, R5, R4 ;  /* 0x00000005ff000219 */ /* 0x000fc80000011604 */
[--C-:B------:R-:W-:Y:S01]  /*14540*/  SHF.R.S32.HI R5, RZ, 0x1f, R0.reuse ;  /* 0x0000001fff057819 */ /* 0x100fe20000011400 */
[----:B------:R-:W-:Y:S01]  /*14550*/  IMAD.MOV R27, RZ, RZ, -R0 ;  /* 0x000000ffff1b7224 */ /* 0x000fe200078e0a00 */
[----:B------:R-:W-:-:S03]  /*14560*/  MOV R4, R0 ;  /* 0x0000000000047202 */ /* 0x000fc60000000f00 */
        /* <DEDUP_REMOVED lines=8> */
.L_x_13225:
[----:B--2---:R-:W-:Y:S01]  /*145f0*/  IMAD R0, R23, 0x8, R22 ;  /* 0x0000000817007824 */ /* 0x004fe200078e0216 */
[----:B---3--:R-:W-:-:S04]  /*14600*/  SHF.L.U32 R2, R26, 0x1f, RZ ;  /* 0x0000001f1a027819 */ /* 0x008fc800000006ff */
[----:B------:R-:W2:Y:S02]  /*14610*/  SYNCS.PHASECHK.TRANS64.TRYWAIT P0, [R0+URZ+0x30840], R2 ;  /* 0x03084002000075a7 */ /* 0x000ea4000800017f */
[----:B--2---:R-:W-:Y:S05]  /*14620*/  @!P0 BRA `(.L_x_13226) ;  /* 0x0000004800b08947 */ /* 0x004fea0003800000 */
.L_x_13357:
        /* <DEDUP_REMOVED lines=11> */
.L_x_13227:
[----:B--2---:R-:W2:Y:S01]  /*146e0*/  LDL.LU R2, [R1] ;  /* 0x0000000001027983 */ /* 0x004ea20000300800 */
[----:B------:R-:W-:Y:S01]  /*146f0*/  R2UR UR9, R0 ;  /* 0x00000000000972ca */ /* 0x000fe200000e0000 */
[----:B------:R-:W-:Y:S01]  /*14700*/  IMAD R0, R23, 0x6000, R22 ;  /* 0x0000600017007824 */ /* 0x000fe200078e0216 */
[----:B------:R-:W-:Y:S01]  /*14710*/  R2UR UR11, R27 ;  /* 0x000000001b0b72ca */ /* 0x000fe200000e0000 */
[----:B------:R-:W-:Y:S01]  /*14720*/  UIADD3 UR6, UP0, UR38, 0x370, URZ ;  /* 0x0000037026067890 */ /* 0x000fe2000ff1e03f */
[----:B------:R-:W-:Y:S01]  /*14730*/  R2UR UR4, R28 ;  /* 0x000000001c0472ca */ /* 0x000fe200000e0000 */
[----:B------:R-:W-:Y:S01]  /*14740*/  UMOV UR5, 0x14f00000 ;  /* 0x14f0000000057882 */ /* 0x000fe20000000000 */
[----:B------:R-:W-:Y:S01]  /*14750*/  R2UR UR8, R0 ;  /* 0x00000000000872ca */ /* 0x000fe200000e0000 */
[----:B------:R-:W-:Y:S01]  /*14760*/  UIADD3.X UR7, URZ, UR39, URZ, UP0, !UPT ;  /* 0x000000273f077290 */ /* 0x000fe200087fe43f */
[----:B------:R-:W-:Y:S01]  /*14770*/  PLOP3.LUT P0, PT, PT, PT, PT, 0x80, 0x0 ;  /* 0x000000000000781c */ /* 0x000fe20003f0f070 */
[----:B------:R-:W-:Y:S01]  /*14780*/  UMOV UR10, URZ ;  /* 0x0000003f000a7c82 */ /* 0x000fe20008000000 */
[----:B------:R-:W-:-:S02]  /*14790*/  R2UR UR12, R18 ;  /* 0x00000000120c72ca */ /* 0x000fc400000e0000 */
[----:B-----5:R-:W-:Y:S01]  /*147a0*/  R2UR UR13, R24 ;  /* 0x00000000180d72ca */ /* 0x020fe200000e0000 */
[----:B------:R-:W-:-:S04]  /*147b0*/  UIADD3 UR9, UR9, 0x30830, URZ ;  /* 0x0003083009097890 */ /* 0x000fc8000fffe03f */
[----:B------:R-:W-:Y:S02]  /*147c0*/  UIMAD UR11, UR11, 0xc0, UR4 ;  /* 0x000000c00b0b78a4 */ /* 0x000fe4000f8e0204 */
[----:B------:R-:W-:Y:S01]  /*147d0*/  UIADD3 UR8, UR8, 0x12400, URZ ;  /* 0x0001240008087890 */ /* 0x000fe2000fffe03f */
[----:B------:R-:W-:-:S08]  /*147e0*/  UMOV UR4, 0x0 ;  /* 0x0000000000047882 */ /* 0x000fd00000000000 */
[----:B------:R3:W-:Y:S01]  /*147f0*/  UTMALDG.4D [UR8], [UR6], desc[UR4] ;  /* 0x00000408060075b4 */ /* 0x0007e20008019000 */
[----:B--2---:R-:W-:-:S04]  /*14800*/  LOP3.LUT R2, R2, 0xfffffffe, RZ, 0xc0, !PT ;  /* 0xfffffffe02027812 */ /* 0x004fc800078ec0ff */
[----:B------:R-:W-:-:S05]  /*14810*/  @P0 LOP3.LUT R2, R2, 0x1, RZ, 0xfc, !PT ;  /* 0x0000000102020812 */ /* 0x000fca00078efcff */
[----:B------:R3:W-:Y:S01]  /*14820*/  STL [R1], R2 ;  /* 0x0000000201007387 */ /* 0x0007e20000100800 */
[----:B------:R-:W-:Y:S01]  /*14830*/  NOP ;  /* 0x0000000000007918 */ /* 0x000fe20000000000 */
.L_x_13223:
[----:B------:R-:W4:Y:S04]  /*14840*/  LDL.LU R4, [R1+0x20] ;  /* 0x0000200001047983 */ /* 0x000f280000300800 */
[----:B-1----:R-:W5:Y:S04]  /*14850*/  LDL.LU R6, [R1+0x10] ;  /* 0x0000100001067983 */ /* 0x002f680000300800 */
[----:B------:R-:W5:Y:S01]  /*14860*/  LDL.LU R3, [R1+0x30] ;  /* 0x0000300001037983 */ /* 0x000f620000300800 */
[----:B------:R-:W-:Y:S05]  /*14870*/  WARPSYNC.ALL ;  /* 0x0000000000007948 */ /* 0x000fea0003800000 */
[----:B---3--:R-:W-:Y:S01]  /*14880*/  ULDC.64 UR6, c[0x0][0xa00] ;  /* 0x0002800000067ab9 */ /* 0x008fe20000000a00 */
[----:B------:R-:W-:Y:S01]  /*14890*/  ULDC.64 UR4, c[0x0][0x298] ;  /* 0x0000a60000047ab9 */ /* 0x000fe20000000a00 */
[----:B------:R-:W-:Y:S01]  /*148a0*/  BAR.SYNC.DEFER_BLOCKING 0x8, 0x200 ;  /* 0x0208000000007b1d */ /* 0x000fe20000010000 */
[----:B------:R-:W-:-:S02]  /*148b0*/  ISETP.NE.U32.AND P0, PT, RZ, UR6, PT ;  /* 0x00000006ff007c0c */ /* 0x000fc4000bf05070 */
[----:B--2---:R-:W-:Y:S02]  /*148c0*/  IADD3 R0, R22, 0xc400, RZ ;  /* 0x0000c40016007810 */ /* 0x004fe40007ffe0ff */
[----:B------:R-:W-:Y:S01]  /*148d0*/  ISETP.NE.AND.EX P0, PT, RZ, UR7, PT, P0 ;  /* 0x00000007ff007c0c */ /* 0x000fe2000bf05300 */
[----:B------:R-:W-:Y:S01]  /*148e0*/  BSSY B6, `(.L_x_13228) ;  /* 0x0000020000067945 */ /* 0x000fe20003800000 */
[----:B------:R-:W-:Y:S02]  /*148f0*/  LOP3.LUT P1, RZ, R0, 0x3ff, RZ, 0xc0, !PT ;  /* 0x000003ff00ff7812 */ /* 0x000fe4000782c0ff */
[----:B----4-:R-:W-:-:S05]  /*14900*/  SHF.R.S32.HI R2, RZ, 0x1f, R4 ;  /* 0x0000001fff027819 */ /* 0x010fca0000011404 */
[----:B------:R-:W-:Y:S01]  /*14910*/  IMAD R2, R2, UR4, RZ ;  /* 0x0000000402027c24 */ /* 0x000fe2000f8e02ff */
[----:B-----5:R-:W-:-:S03]  /*14920*/  SEL R3, R3, RZ, !P0 ;  /* 0x000000ff03037207 */ /* 0x020fc60004000000 */
[----:B------:R-:W-:Y:S01]  /*14930*/  IMAD R0, R4, UR5, R2 ;  /* 0x0000000504007c24 */ /* 0x000fe2000f8e0202 */
[----:B------:R-:W-:Y:S01]  /*14940*/  SEL R2, R6, RZ, !P0 ;  /* 0x000000ff06027207 */ /* 0x000fe20004000000 */
        /* <DEDUP_REMOVED lines=25> */
.L_x_13229:
[----:B------:R-:W-:Y:S05]  /*14ae0*/  BSYNC B6 ;  /* 0x0000000000067941 */ /* 0x000fea0003800000 */
.L_x_13228:
        /* <DEDUP_REMOVED lines=19> */
[----:B------:R-:W-:-:S04]  /*14c20*/  ULDC.64 UR4, c[0x0][0x2e0] ;  /* 0x0000b80000047ab9 */ /* 0x000fc80000000a00 */
[----:B------:R-:W-:Y:S01]  /*14c30*/  IADD3 R3, R3, R0, RZ ;  /* 0x0000000003037210 */ /* 0x000fe20007ffe0ff */
[----:B----4-:R-:W-:Y:S02]  /*14c40*/  IMAD R0, R21, UR4, RZ ;  /* 0x0000000415007c24 */ /* 0x010fe4000f8e02ff */
[----:B------:R-:W3:Y:S02]  /*14c50*/  S2R R21, SR_TID.X ;  /* 0x0000000000157919 */ /* 0x000ee40000002100 */
[C---:B------:R-:W-:Y:S02]  /*14c60*/  IMAD R0, R4.reuse, UR5, R0 ;  /* 0x0000000504007c24 */ /* 0x040fe4000f8e0200 */
[----:B------:R-:W-:Y:S01]  /*14c70*/  IMAD.WIDE.U32 R2, R4, UR4, R2 ;  /* 0x0000000404027c25 */ /* 0x000fe2000f8e0002 */
[----:B------:R-:W-:Y:S01]  /*14c80*/  ULDC.64 UR4, c[0x0][0x2d0] ;  /* 0x0000b40000047ab9 */ /* 0x000fe20000000a00 */
[----:B------:R-:W4:Y:S02]  /*14c90*/  @P0 LDC R4, c[0x0][0x44c] ;  /* 0x00011300ff040b82 */ /* 0x000f240000000800 */
[----:B------:R-:W-:Y:S01]  /*14ca0*/  IMAD.IADD R3, R3, 0x1, R0 ;  /* 0x0000000103037824 */ /* 0x000fe200078e0200 */
[----:B--2---:R-:W-:-:S04]  /*14cb0*/  LOP3.LUT R20, R20, 0x7f, RZ, 0xc0, !PT ;  /* 0x0000007f14147812 */ /* 0x004fc800078ec0ff */
[----:B------:R-:W-:Y:S01]  /*14cc0*/  SHF.R.U32.HI R20, RZ, 0x3, R20 ;  /* 0x00000003ff147819 */ /* 0x000fe20000011614 */
[----:B---3--:R-:W-:-:S05]  /*14cd0*/  IMAD.SHL.U32 R6, R21, 0x10, RZ ;  /* 0x0000001015067824 */ /* 0x008fca00078e00ff */
[----:B------:R-:W-:-:S05]  /*14ce0*/  LOP3.LUT R6, R20, 0x70, R6, 0xf8, !PT ;  /* 0x0000007014067812 */ /* 0x000fca00078ef806 */
[----:B------:R-:W-:-:S04]  /*14cf0*/  IMAD R6, R17, 0xc0, R6 ;  /* 0x000000c011067824 */ /* 0x000fc800078e0206 */
[----:B----4-:R-:W-:-:S04]  /*14d00*/  @P0 IMAD.HI.U32 R0, R6, R4, RZ ;  /* 0x0000000406000227 */ /* 0x010fc800078e00ff */
[----:B------:R-:W-:Y:S01]  /*14d10*/  IMAD.MOV.U32 R4, RZ, RZ, R6 ;  /* 0x000000ffff047224 */ /* 0x000fe200078e0006 */
[----:B-1----:R-:W-:-:S04]  /*14d20*/  @P0 SHF.R.U32.HI R4, RZ, R5, R0 ;  /* 0x00000005ff040219 */ /* 0x002fc80000011600 */
[----:B------:R-:W-:-:S05]  /*14d30*/  SHF.R.S32.HI R0, RZ, 0x1f, R4 ;  /* 0x0000001fff007819 */ /* 0x000fca0000011404 */
[----:B------:R-:W-:-:S04]  /*14d40*/  IMAD R0, R0, UR4, RZ ;  /* 0x0000000400007c24 */ /* 0x000fc8000f8e02ff */
[C---:B------:R-:W-:Y:S01]  /*14d50*/  IMAD R7, R4.reuse, UR5, R0 ;  /* 0x0000000504077c24 */ /* 0x040fe2000f8e0200 */
[C---:B------:R-:W-:Y:S01]  /*14d60*/  IADD3 R0, -R4.reuse, RZ, RZ ;  /* 0x000000ff04007210 */ /* 0x040fe20007ffe1ff */
        /* <DEDUP_REMOVED lines=29> */
[----:B------:R-:W-:Y:S02]  /*14f40*/  LEA R5, P1, R2, UR8, 0x1 ;  /* 0x0000000802057c11 */ /* 0x000fe4000f8208ff */
[----:B------:R-:W-:Y:S02]  /*14f50*/  ISETP.GE.AND P0, PT, R20, UR4, PT ;  /* 0x0000000414007c0c */ /* 0x000fe4000bf06270 */
[----:B------:R-:W-:Y:S01]  /*14f60*/  IADD3 R6, R3, R6, RZ ;  /* 0x0000000603067210 */ /* 0x000fe20007ffe0ff */
        /* <DEDUP_REMOVED lines=8> */
[----:B------:R-:W-:Y:S01]  /*14ff0*/  SHFL.IDX PT, R8, R5, RZ, 0x181f ;  /* 0x00181fff05087589 */ /* 0x000fe200000e0000 */
        /* <DEDUP_REMOVED lines=71> */
[----:B0-----:R-:W-:-:S05]  /*15470*/  VIADD R0, R17, 0x80 ;  /* 0x0000008011007836 */ /* 0x001fca0000000000 */
[----:B------:R-:W-:Y:S01]  /*15480*/  ISETP.GE.AND P2, PT, R0, R3, PT ;  /* 0x000000030000720c */ /* 0x000fe20003f46270 */
[----:B------:R-:W-:-:S05]  /*15490*/  VIADD R0, R17, 0x70 ;  /* 0x0000007011007836 */ /* 0x000fca0000000000 */
[----:B------:R-:W-:Y:S02]  /*154a0*/  ISETP.GE.AND P1, PT, R0, R3, PT ;  /* 0x000000030000720c */ /* 0x000fe40003f26270 */
[----:B------:R-:W0:Y:S11]  /*154b0*/  SHFL.IDX PT, R0, R2, RZ, 0x181f ;  /* 0x00181fff02007589 */ /* 0x000e3600000e0000 */
[----:B-1----:R-:W-:-:S04]  /*154c0*/  @!P1 LEA R6, P3, R20, R6, 0x1 ;  /* 0x0000000614069211 */ /* 0x002fc800078608ff */
[----:B------:R-:W-:-:S05]  /*154d0*/  @!P1 IADD3.X R4, RZ, R4, RZ, P3, !PT ;  /* 0x00000004ff049210 */ /* 0x000fca0001ffe4ff */
        /* <DEDUP_REMOVED lines=18> */
[----:B0-----:R-:W-:-:S04]  /*15600*/  @!P1 LEA R6, P2, R20, R6, 0x1 ;  /* 0x0000000614069211 */ /* 0x001fc800078408ff */
[----:B------:R-:W-:-:S05]  /*15610*/  @!P1 IADD3.X R0, RZ, R0, RZ, P2, !PT ;  /* 0x00000000ff009210 */ /* 0x000fca00017fe4ff */
[----:B------:R-:W-:Y:S02]  /*15620*/  @!P1 IMAD.MOV.U32 R7, RZ, RZ, R0 ;  /* 0x000000ffff079224 */ /* 0x000fe400078e0000 */
[----:B------:R0:W1:Y:S04]  /*15630*/  SHFL.IDX PT, R0, R2, 0x3, 0x181f ;  /* 0x00781f0002007f89 */ /* 0x00006800000e0000 */
[----:B------:R0:W-:Y:S04]  /*15640*/  @!P1 LDGSTS.E.BYPASS.LTC128B.128 [R10+0x11400], desc[UR56][R6.64], !P0 ;  /* 0x11400000060a9fae */ /* 0x0001e8000c101d78 */
[----:B------:R0:W2:Y:S02]  /*15650*/  SHFL.IDX PT, R2, R5, 0x3, 0x181f ;  /* 0x00781f0005027f89 */ /* 0x0000a400000e0000 */
.L_x_13382:
[----:B------:R-:W-:Y:S01]  /*15660*/  VIADD R17, R17, 0xb0 ;  /* 0x000000b011117836 */ /* 0x000fe20000000000 */
[----:B------:R-:W-:-:S04]  /*15670*/  IADD3 R8, R22, 0x30800, RZ ;  /* 0x0003080016087810 */ /* 0x000fc80007ffe0ff */
[----:B------:R-:W-:-:S13]  /*15680*/  ISETP.GE.AND P1, PT, R17, R3, PT ;  /* 0x000000031100720c */ /* 0x000fda0003f26270 */
[----:B0-2---:R-:W-:-:S05]  /*15690*/  @!P1 LEA R2, P2, R20, R2, 0x1 ;  /* 0x0000000214029211 */ /* 0x005fca00078408ff */
[----:B-1----:R-:W-:-:S05]  /*156a0*/  @!P1 IMAD.X R3, RZ, RZ, R0, P2 ;  /* 0x000000ffff039224 */ /* 0x002fca00010e0600 */
[----:B------:R-:W-:Y:S01]  /*156b0*/  @!PT LDS RZ, [RZ] ;  /* 0x00000000fffff984 */ /* 0x000fe20000000800 */
[----:B------:R-:W-:Y:S01]  /*156c0*/  @!PT LDS RZ, [RZ] ;  /* 0x00000000fffff984 */ /* 0x000fe20000000800 */
[----:B------:R-:W-:Y:S01]  /*156d0*/  @!PT LDS RZ, [RZ] ;  /* 0x00000000fffff984 */ /* 0x000fe20000000800 */
[----:B------:R0:W-:Y:S01]  /*156e0*/  @!P1 LDGSTS.E.BYPASS.LTC128B.128 [R10+0x11c00], desc[UR56][R2.64], !P0 ;  /* 0x11c00000020a9fae */ /* 0x0001e2000c101d78 */
[----:B------:R-:W-:Y:S01]  /*156f0*/  PLOP3.LUT P0, PT, PT, PT, PT, 0x80, 0x0 ;  /* 0x000000000000781c */ /* 0x000fe20003f0f070 */
[----:B------:R-:W-:-:S12]  /*15700*/  NOP ;  /* 0x0000000000007918 */ /* 0x000fd80000000000 */
.L_x_13231:
        /* <DEDUP_REMOVED lines=14> */
[----:B0-----:R-:W2:Y:S01]  /*157f0*/  LDL.LU R2, [R1+0x34] ;  /* 0x0000340001027983 */ /* 0x001ea20000300800 */
[----:B------:R0:W-:Y:S01]  /*15800*/  SYNCS.ARRIVE.TRANS64.A1T0 RZ, [R22+URZ+0x30800], RZ ;  /* 0x030800ff16ff79a7 */ /* 0x0001e2000810003f */
[----:B------:R-:W-:Y:S01]  /*15810*/  BSSY B0, `(.L_x_13232) ;  /* 0x0000004000007945 */ /* 0x000fe20003800000 */
[----:B------:R-:W1:Y:S01]  /*15820*/  SYNCS.PHASECHK.TRANS64.TRYWAIT P0, [R22+URZ+0x30820], R3 ;  /* 0x03082003160075a7 */ /* 0x000e62000800017f */
[----:B--2---:R-:W-:Y:S02]  /*15830*/  ISETP.GE.AND P1, PT, R2, 0xc1, PT ;  /* 0x000000c10200780c */ /* 0x004fe40003f26270 */
[----:B01----:R-:W-:Y:S11]  /*15840*/  @!P0 BRA `(.L_x_13233) ;  /* 0x0000004800248947 */ /* 0x003ff60003800000 */
.L_x_13383:
[----:B------:R-:W-:Y:S05]  /*15850*/  BSYNC B0 ;  /* 0x0000000000007941 */ /* 0x000fea0003800000 */
.L_x_13232:
[----:B------:R-:W-:Y:S04]  /*15860*/  BSSY B0, `(.L_x_13234) ;  /* 0x0000170000007945 */ /* 0x000fe80003800000 */
[----:B------:R-:W-:Y:S05]  /*15870*/  @!P1 BRA `(.L_x_13235) ;  /* 0x0000001400b89947 */ /* 0x000fea0003800000 */
[----:B------:R-:W2:Y:S01]  /*15880*/  LDL R2, [R1+0x18] ;  /* 0x0000180001027983 */ /* 0x000ea20000100800 */
[----:B------:R-:W-:Y:S01]  /*15890*/  MOV R0, 0x1 ;  /* 0x0000000100007802 */ /* 0x000fe20000000f00 */
        /* <DEDUP_REMOVED lines=23> */
[----:B------:R-:W1:Y:S01]  /*15a10*/  LDC R5, c[0x0][0x43c] ;  /* 0x00010f00ff057b82 */ /* 0x000e620000000800 */
        /* <DEDUP_REMOVED lines=16> */
.L_x_13240:
[----:B------:R-:W-:Y:S01]  /*15b20*/  LEA R2, R6, R22, 0x3 ;  /* 0x0000001606027211 */ /* 0x000fe200078e18ff */
[----:B------:R-:W-:Y:S01]  /*15b30*/  BSSY B3, `(.L_x_13241) ;  /* 0x0000004000037945 */ /* 0x000fe20003800000 */
[----:B0-----:R-:W-:-:S04]  /*15b40*/  SHF.L.U32 R3, R9, 0x1f, RZ ;  /* 0x0000001f09037819 */ /* 0x001fc800000006ff */
[----:B------:R-:W0:Y:S02]  /*15b50*/  SYNCS.PHASECHK.TRANS64.TRYWAIT P0, [R2+URZ+0x30840], R3 ;  /* 0x03084003020075a7 */ /* 0x000e24000800017f */
[----:B0-----:R-:W-:Y:S05]  /*15b60*/  @!P0 BRA `(.L_x_13242) ;  /* 0x0000004400708947 */ /* 0x001fea0003800000 */
.L_x_13384:
[----:B------:R-:W-:Y:S05]  /*15b70*/  BSYNC B3 ;  /* 0x0000000000037941 */ /* 0x000fea0003800000 */
.L_x_13241:
        /* <DEDUP_REMOVED lines=12> */
.L_x_13244:
[----:B------:R-:W-:Y:S05]  /*15c40*/  BSYNC B3 ;  /* 0x0000000000037941 */ /* 0x000fea0003800000 */
.L_x_13243:
[----:B------:R-:W-:Y:S01]  /*15c50*/  IMAD.MOV.U32 R10, RZ, RZ, RZ ;  /* 0x000000ffff0a7224 */ /* 0x000fe200078e00ff */
[----:B------:R-:W-:Y:S01]  /*15c60*/  UIADD3 UR4, UP0, UR38, 0x370, URZ ;  /* 0x0000037026047890 */ /* 0x000fe2000ff1e03f */
[----:B0-----:R-:W-:Y:S01]  /*15c70*/  IMAD R3, R6, 0x6000, R22 ;  /* 0x0000600006037824 */ /* 0x001fe200078e0216 */
[----:B------:R-:W-:Y:S01]  /*15c80*/  PLOP3.LUT P0, PT, PT, PT, PT, 0x80, 0x0 ;  /* 0x000000000000781c */ /* 0x000fe20003f0f070 */
[----:B------:R-:W-:Y:S01]  /*15c90*/  IMAD R5, R0, 0xc0, R28 ;  /* 0x000000c000057824 */ /* 0x000fe200078e021c */
[----:B------:R-:W-:Y:S01]  /*15ca0*/  R2UR UR10, R10 ;  /* 0x000000000a0a72ca */ /* 0x000fe200000e0000 */
[----:B------:R-:W-:Y:S01]  /*15cb0*/  VIADD R3, R3, 0x12400 ;  /* 0x0001240003037836 */ /* 0x000fe20000000000 */
[----:B------:R-:W-:Y:S01]  /*15cc0*/  IADD3 R2, R2, 0x30830, RZ ;  /* 0x0003083002027810 */ /* 0x000fe20007ffe0ff */
[----:B------:R-:W-:Y:S01]  /*15cd0*/  UIADD3.X UR5, URZ, UR39, URZ, UP0, !UPT ;  /* 0x000000273f057290 */ /* 0x000fe200087fe43f */
[----:B------:R-:W-:Y:S01]  /*15ce0*/  UMOV UR6, 0x0 ;  /* 0x0000000000067882 */ /* 0x000fe20000000000 */
[----:B------:R-:W-:-:S10]  /*15cf0*/  UMOV UR7, 0x14f00000 ;  /* 0x14f0000000077882 */ /* 0x000fd40000000000 */
.L_x_13245:
        /* <DEDUP_REMOVED lines=15> */
.L_x_13385:
[----:B------:R-:W-:Y:S05]  /*15df0*/  BSYNC B3 ;  /* 0x0000000000037941 */ /* 0x000fea0003800000 */
.L_x_13246:
[----:B------:R-:W-:Y:S01]  /*15e00*/  BSSY B3, `(.L_x_13248) ;  /* 0x000000c000037945 */ /* 0x000fe20003800000 */
[----:B------:R-:W-:Y:S01]  /*15e10*/  MOV R12, 0x0 ;  /* 0x00000000000c7802 */ /* 0x000fe20000000f00 */
[----:B------:R-:W-:Y:S02]  /*15e20*/  IMAD.MOV.U32 R13, RZ, RZ, 0x14f00000 ;  /* 0x14f00000ff0d7424 */ /* 0x000fe400078e00ff */
[----:B------:R-:W-:Y:S05]  /*15e30*/  @P1 BRA `(.L_x_13249) ;  /* 0x0000000000201947 */ /* 0x000fea0003800000 */
[----:B------:R-:W1:Y:S01]  /*15e40*/  S2R R5, SR_TID.X ;  /* 0x0000000000057919 */ /* 0x000e620000002100 */
[----:B0-----:R-:W-:Y:S01]  /*15e50*/  IMAD R2, R23, 0x8, R22 ;  /* 0x0000000817027824 */ /* 0x001fe200078e0216 */
[----:B------:R-:W-:-:S04]  /*15e60*/  MOV R3, 0x6000 ;  /* 0x0000600000037802 */ /* 0x000fc80000000f00 */
[----:B------:R2:W-:Y:S01]  /*15e70*/  SYNCS.ARRIVE.TRANS64 RZ, [R2+URZ+0x30850], R3 ;  /* 0x0308500302ff79a7 */ /* 0x0005e2000800003f */
[----:B-1----:R-:W-:-:S04]  /*15e80*/  LOP3.LUT R5, R5, 0x1f, RZ, 0xc0, !PT ;  /* 0x0000001f05057812 */ /* 0x002fc800078ec0ff */
[----:B------:R-:W-:-:S13]  /*15e90*/  ISETP.NE.AND P0, PT, R5, RZ, PT ;  /* 0x000000ff0500720c */ /* 0x000fda0003f05270 */
[----:B--2---:R-:W-:Y:S05]  /*15ea0*/  @!P0 BRA `(.L_x_13249) ;  /* 0x0000000000048947 */ /* 0x004fea0003800000 */
[----:B------:R-:W-:Y:S01]  /*15eb0*/  BPT.TRAP 0x1 ;  /* 0x000000040000795c */ /* 0x000fe20000300000 */
.L_x_13249:
[----:B------:R-:W-:Y:S05]  /*15ec0*/  BSYNC B3 ;  /* 0x0000000000037941 */ /* 0x000fea0003800000 */
.L_x_13248:
        /* <DEDUP_REMOVED lines=11> */
.L_x_13250:
        /* <DEDUP_REMOVED lines=12> */
.L_x_13239:
[----:B------:R-:W-:Y:S05]  /*16040*/  BSYNC B1 ;  /* 0x0000000000017941 */ /* 0x000fea0003800000 */
.L_x_13238:
[----:B------:R-:W2:Y:S01]  /*16050*/  LDL.LU R0, [R1+0x18] ;  /* 0x0000180001007983 */ /* 0x000ea20000300800 */
[----:B------:R-:W-:Y:S02]  /*16060*/  IMAD.MOV.U32 R23, RZ, RZ, R6 ;  /* 0x000000ffff177224 */ /* 0x000fe400078e0006 */
[----:B------:R-:W-:Y:S01]  /*16070*/  IMAD.MOV.U32 R26, RZ, RZ, R9 ;  /* 0x000000ffff1a7224 */ /* 0x000fe200078e0009 */
[----:B--2---:R-:W-:-:S07]  /*16080*/  IADD3 R0, R0, -0x3, RZ ;  /* 0xfffffffd00007810 */ /* 0x004fce0007ffe0ff */
.L_x_13237:
[----:B------:R-:W-:Y:S05]  /*16090*/  BSYNC B2 ;  /* 0x0000000000027941 */ /* 0x000fea0003800000 */
.L_x_13236:
[----:B------:R-:W2:Y:S01]  /*160a0*/  LDL.LU R2, [R1+0x1c] ;  /* 0x00001c0001027983 */ /* 0x000ea20000300800 */
[----:B------:R-:W-:-:S04]  /*160b0*/  IADD3 R7, -R7, RZ, RZ ;  /* 0x000000ff07077210 */ /* 0x000fc80007ffe1ff */
[----:B--2---:R-:W-:-:S13]  /*160c0*/  ISETP.NE.AND P0, PT, R2, R7, PT ;  /* 0x000000070200720c */ /* 0x004fda0003f05270 */
[----:B------:R-:W-:Y:S05]  /*160d0*/  @!P0 BRA `(.L_x_13235) ;  /* 0x0000000c00a08947 */ /* 0x000fea0003800000 */
[----:B------:R-:W-:-:S07]  /*160e0*/  IMAD.MOV.U32 R4, RZ, RZ, R24 ;  /* 0x000000ffff047224 */ /* 0x000fce00078e0018 */
.L_x_13277:
        /* <DEDUP_REMOVED lines=28> */
[----:B------:R-:W-:-:S05]  /*162b0*/  IMAD R4, R25, UR7, R4 ;  /* 0x0000000719047c24 */ /* 0x000fca000f8e0204 */
[----:B------:R-:W-:Y:S02]  /*162c0*/  IADD3 R3, R4, R3, RZ ;  /* 0x0000000304037210 */ /* 0x000fe40007ffe0ff */
[----:B------:R-:W-:-:S04]  /*162d0*/  LEA R4, P0, R2, UR4, 0x2 ;  /* 0x0000000402047c11 */ /* 0x000fc8000f8010ff */
[----:B------:R-:W-:-:S05]  /*162e0*/  LEA.HI.X R5, R2, UR5, R3, 0x2, P0 ;  /* 0x0000000502057c11 */ /* 0x000fca00080f1403 */
[----:B------:R1:W5:Y:S04]  /*162f0*/  LDG.E R4, desc[UR56][R4.64] ;  /* 0x0000003804047981 */ /* 0x000368000c1e1900 */
.L_x_13253:
[----:B------:R-:W-:Y:S01]  /*16300*/  IMAD R2, R6, 0x8, R22 ;  /* 0x0000000806027824 */ /* 0x000fe200078e0216 */
[----:B0-----:R-:W-:Y:S01]  /*16310*/  SHF.L.U32 R3, R7, 0x1f, RZ ;  /* 0x0000001f07037819 */ /* 0x001fe200000006ff */
[----:B------:R-:W-:Y:S03]  /*16320*/  BSSY B2, `(.L_x_13254) ;  /* 0x0000003000027945 */ /* 0x000fe60003800000 */
[----:B------:R-:W0:Y:S02]  /*16330*/  SYNCS.PHASECHK.TRANS64.TRYWAIT P0, [R2+URZ+0x30840], R3 ;  /* 0x03084003020075a7 */ /* 0x000e24000800017f */
[----:B0-----:R-:W-:Y:S05]  /*16340*/  @!P0 BRA `(.L_x_13255) ;  /* 0x0000003c00a08947 */ /* 0x001fea0003800000 */
.L_x_13386:
[----:B------:R-:W-:Y:S05]  /*16350*/  BSYNC B2 ;  /* 0x0000000000027941 */ /* 0x000fea0003800000 */
.L_x_13254:
        /* <DEDUP_REMOVED lines=12> */
.L_x_13257:
[----:B------:R-:W-:Y:S05]  /*16420*/  BSYNC B2 ;  /* 0x0000000000027941 */ /* 0x000fea0003800000 */
.L_x_13256:
[----:B------:R-:W-:Y:S01]  /*16430*/  MOV R5, RZ ;  /* 0x000000ff00057202 */ /* 0x000fe20000000f00 */
[----:B0-----:R-:W-:Y:S01]  /*16440*/  IMAD R3, R6, 0x6000, R22 ;  /* 0x0000600006037824 */ /* 0x001fe200078e0216 */
[----:B------:R-:W-:Y:S01]  /*16450*/  UIADD3 UR4, UP0, UR38, 0x370, URZ ;  /* 0x0000037026047890 */ /* 0x000fe2000ff1e03f */
        /* <DEDUP_REMOVED lines=8> */
.L_x_13258:
        /* <DEDUP_REMOVED lines=15> */
.L_x_13387:
[----:B------:R-:W-:Y:S05]  /*165d0*/  BSYNC B2 ;  /* 0x0000000000027941 */ /* 0x000fea0003800000 */
.L_x_13259:
[----:B------:R-:W-:Y:S01]  /*165e0*/  BSSY B2, `(.L_x_13261) ;  /* 0x000000b000027945 */ /* 0x000fe20003800000 */
[----:B------:R-:W-:Y:S02]  /*165f0*/  IMAD.MOV.U32 R2, RZ, RZ, 0x0 ;  /* 0x00000000ff027424 */ /* 0x000fe400078e00ff */
[----:B------:R-:W-:Y:S01]  /*16600*/  IMAD.MOV.U32 R3, RZ, RZ, 0x14f00000 ;  /* 0x14f00000ff037424 */ /* 0x000fe200078e00ff */
[----:B------:R-:W-:Y:S06]  /*16610*/  @P1 BRA `(.L_x_13262) ;  /* 0x00000000001c1947 */ /* 0x000fec0003800000 */
[----:B------:R-:W1:Y:S02]  /*16620*/  S2R R11, SR_TID.X ;  /* 0x00000000000b7919 */ /* 0x000e640000002100 */
[----:B-1----:R-:W-:Y:S02]  /*16630*/  LOP3.LUT R12, R11, 0x1f, RZ, 0xc0, !PT ;  /* 0x0000001f0b0c7812 */ /* 0x002fe400078ec0ff */
[----:B------:R-:W-:Y:S02]  /*16640*/  MOV R11, 0x6000 ;  /* 0x00006000000b7802 */ /* 0x000fe40000000f00 */
[----:B------:R-:W-:Y:S02]  /*16650*/  ISETP.NE.AND P0, PT, R12, RZ, PT ;  /* 0x000000ff0c00720c */ /* 0x000fe40003f05270 */
[----:B------:R1:W-:Y:S11]  /*16660*/  SYNCS.ARRIVE.TRANS64 RZ, [R10+URZ+0x50], R11 ;  /* 0x0000500b0aff79a7 */ /* 0x0003f6000800003f */
[----:B-1----:R-:W-:Y:S05]  /*16670*/  @!P0 BRA `(.L_x_13262) ;  /* 0x0000000000048947 */ /* 0x002fea0003800000 */
[----:B------:R-:W-:Y:S01]  /*16680*/  BPT.TRAP 0x1 ;  /* 0x000000040000795c */ /* 0x000fe20000300000 */
.L_x_13262:
[----:B------:R-:W-:Y:S05]  /*16690*/  BSYNC B2 ;  /* 0x0000000000027941 */ /* 0x000fea0003800000 */
.L_x_13261:
        /* <DEDUP_REMOVED lines=10> */
.L_x_13263:
        /* <DEDUP_REMOVED lines=12> */
.L_x_13252:
[----:B------:R-:W-:Y:S05]  /*16800*/  BSYNC B1 ;  /* 0x0000000000017941 */ /* 0x000fea0003800000 */
.L_x_13251:
        /* <DEDUP_REMOVED lines=10> */
[----:B------:R-:W-:Y:S02]  /*168b0*/  IADD3 R9, R0, -0x1, RZ ;  /* 0xffffffff00097810 */ /* 0x000fe40007ffe0ff */
        /* <DEDUP_REMOVED lines=21> */
.L_x_13266:
[----:B------:R-:W-:Y:S01]  /*16a10*/  IMAD R2, R23, 0x8, R22 ;  /* 0x0000000817027824 */ /* 0x000fe200078e0216 */
[----:B0-----:R-:W-:Y:S01]  /*16a20*/  SHF.L.U32 R3, R26, 0x1f, RZ ;  /* 0x0000001f1a037819 */ /* 0x001fe200000006ff */
[----:B------:R-:W-:Y:S03]  /*16a30*/  BSSY B2, `(.L_x_13267) ;  /* 0x0000003000027945 */ /* 0x000fe60003800000 */
[----:B------:R-:W0:Y:S02]  /*16a40*/  SYNCS.PHASECHK.TRANS64.TRYWAIT P0, [R2+URZ+0x30840], R3 ;  /* 0x03084003020075a7 */ /* 0x000e24000800017f */
[----:B0-----:R-:W-:Y:S05]  /*16a50*/  @!P0 BRA `(.L_x_13268) ;  /* 0x0000003800048947 */ /* 0x001fea0003800000 */
.L_x_13388:
[----:B------:R-:W-:Y:S05]  /*16a60*/  BSYNC B2 ;  /* 0x0000000000027941 */ /* 0x000fea0003800000 */
.L_x_13267:
        /* <DEDUP_REMOVED lines=12> */
.L_x_13270:
[----:B------:R-:W-:Y:S05]  /*16b30*/  BSYNC B2 ;  /* 0x0000000000027941 */ /* 0x000fea0003800000 */
.L_x_13269:
[----:B------:R-:W-:Y:S01]  /*16b40*/  MOV R5, RZ ;  /* 0x000000ff00057202 */ /* 0x000fe20000000f00 */
[C---:B0-----:R-:W-:Y:S01]  /*16b50*/  IMAD R3, R23.reuse, 0x8, R8 ;  /* 0x0000000817037824 */ /* 0x041fe200078e0208 */
[----:B------:R-:W-:Y:S01]  /*16b60*/  UIADD3 UR4, UP0, UR38, 0x370, URZ ;  /* 0x0000037026047890 */ /* 0x000fe2000ff1e03f */
[----:B------:R-:W-:Y:S01]  /*16b70*/  IMAD R2, R23, 0x6000, R22 ;  /* 0x0000600017027824 */ /* 0x000fe200078e0216 */
[----:B------:R-:W-:Y:S01]  /*16b80*/  R2UR UR10, R5 ;  /* 0x00000000050a72ca */ /* 0x000fe200000e0000 */
[----:B------:R-:W-:Y:S01]  /*16b90*/  IMAD R10, R9, 0xc0, R28 ;  /* 0x000000c0090a7824 */ /* 0x000fe200078e021c */
[----:B------:R-:W-:Y:S01]  /*16ba0*/  PLOP3.LUT P0, PT, PT, PT, PT, 0x80, 0x0 ;  /* 0x000000000000781c */ /* 0x000fe20003f0f070 */
[----:B------:R-:W-:Y:S01]  /*16bb0*/  VIADD R2, R2, 0x12400 ;  /* 0x0001240002027836 */ /* 0x000fe20000000000 */
[----:B------:R-:W-:Y:S01]  /*16bc0*/  IADD3 R3, R3, 0x30, RZ ;  /* 0x0000003003037810 */ /* 0x000fe20007ffe0ff */
[----:B------:R-:W-:Y:S01]  /*16bd0*/  UIADD3.X UR5, URZ, UR39, URZ, UP0, !UPT ;  /* 0x000000273f057290 */ /* 0x000fe200087fe43f */
[----:B------:R-:W-:Y:S01]  /*16be0*/  UMOV UR6, 0x0 ;  /* 0x0000000000067882 */ /* 0x000fe20000000000 */
[----:B------:R-:W-:-:S10]  /*16bf0*/  UMOV UR7, 0x14f00000 ;  /* 0x14f0000000077882 */ /* 0x000fd40000000000 */
.L_x_13271:
        /* <DEDUP_REMOVED lines=15> */
.L_x_13389:
[----:B------:R-:W-:Y:S05]  /*16cf0*/  BSYNC B2 ;  /* 0x0000000000027941 */ /* 0x000fea0003800000 */
.L_x_13272:
[----:B------:R-:W-:Y:S01]  /*16d00*/  BSSY B2, `(.L_x_13274) ;  /* 0x000000b000027945 */ /* 0x000fe20003800000 */
[----:B0-----:R-:W-:Y:S01]  /*16d10*/  IMAD.MOV.U32 R2, RZ, RZ, 0x0 ;  /* 0x00000000ff027424 */ /* 0x001fe200078e00ff */
[----:B------:R-:W-:Y:S02]  /*16d20*/  MOV R3, 0x14f00000 ;  /* 0x14f0000000037802 */ /* 0x000fe40000000f00 */
        /* <DEDUP_REMOVED lines=8> */
.L_x_13275:
[----:B------:R-:W-:Y:S05]  /*16db0*/  BSYNC B2 ;  /* 0x0000000000027941 */ /* 0x000fea0003800000 */
.L_x_13274:
        /* <DEDUP_REMOVED lines=8> */
[----:B------:R-:W-:Y:S01]  /*16e40*/  IADD3 R6, R6, 0x400, RZ ;  /* 0x0000040006067810 */ /* 0x000fe20007ffe0ff */
[----:B------:R-:W-:-:S12]  /*16e50*/  UIADD3.X UR5, URZ, UR39, URZ, UP0, !UPT ;  /* 0x000000273f057290 */ /* 0x000fd800087fe43f */
.L_x_13276:
        /* <DEDUP_REMOVED lines=12> */
.L_x_13265:
[----:B------:R-:W-:Y:S05]  /*16f20*/  BSYNC B1 ;  /* 0x0000000000017941 */ /* 0x000fea0003800000 */
.L_x_13264:
[C---:B------:R-:W-:Y:S02]  /*16f30*/  ISETP.GT.AND P0, PT, R0.reuse, 0x1, PT ;  /* 0x000000010000780c */ /* 0x040fe40003f04270 */
[----:B------:R-:W-:-:S11]  /*16f40*/  IADD3 R0, R0, -0x2, RZ ;  /* 0xfffffffe00007810 */ /* 0x000fd60007ffe0ff */
[----:B------:R-:W-:Y:S05]  /*16f50*/  @P0 BRA `(.L_x_13277) ;  /* 0xfffffff000640947 */ /* 0x000fea000383ffff */
.L_x_13235:
[----:B------:R-:W-:Y:S05]  /*16f60*/  BSYNC B0 ;  /* 0x0000000000007941 */ /* 0x000fea0003800000 */
.L_x_13234:
        /* <DEDUP_REMOVED lines=17> */
.L_x_13279:
[----:B------:R-:W-:Y:S05]  /*17080*/  BSYNC B0 ;  /* 0x0000000000007941 */ /* 0x000fea0003800000 */
.L_x_13278:
        /* <DEDUP_REMOVED lines=10> */
.L_x_13390:
[----:B------:R-:W-:Y:S05]  /*17130*/  BSYNC B1 ;  /* 0x0000000000017941 */ /* 0x000fea0003800000 */
.L_x_13282:
        /* <DEDUP_REMOVED lines=9> */
.L_x_13285:
[----:B------:R-:W-:Y:S05]  /*171d0*/  BSYNC B1 ;  /* 0x0000000000017941 */ /* 0x000fea0003800000 */
.L_x_13284:
[----:B0-----:R-:W-:Y:S01]  /*171e0*/  IMAD R0, R23, 0x6000, R22 ;  /* 0x0000600017007824 */ /* 0x001fe200078e0216 */
[----:B------:R-:W-:Y:S01]  /*171f0*/  UIADD3 UR4, UP0, UR38, 0x470, URZ ;  /* 0x0000047026047890 */ /* 0x000fe2000ff1e03f */
[----:B------:R-:W-:Y:S01]  /*17200*/  PLOP3.LUT P0, PT, PT, PT, PT, 0x80, 0x0 ;  /* 0x000000000000781c */ /* 0x000fe20003f0f070 */
[----:B------:R-:W-:Y:S01]  /*17210*/  IMAD R28, R27, 0xc0, R28 ;  /* 0x000000c01b1c7824 */ /* 0x000fe200078e021c */
[----:B------:R-:W-:Y:S01]  /*17220*/  IADD3 R2, R3, 0x30850, RZ ;  /* 0x0003085003027810 */ /* 0x000fe20007ffe0ff */
[----:B------:R-:W-:Y:S01]  /*17230*/  VIADD R0, R0, 0x400 ;  /* 0x0000040000007836 */ /* 0x000fe20000000000 */
[----:B------:R-:W-:Y:S01]  /*17240*/  UIADD3.X UR5, URZ, UR39, URZ, UP0, !UPT ;  /* 0x000000273f057290 */ /* 0x000fe200087fe43f */
[----:B------:R-:W-:Y:S01]  /*17250*/  UMOV UR6, 0x0 ;  /* 0x0000000000067882 */ /* 0x000fe20000000000 */
[----:B------:R-:W-:Y:S01]  /*17260*/  UMOV UR7, 0x14f00000 ;  /* 0x14f0000000077882 */ /* 0x000fe20000000000 */
[----:B------:R-:W-:-:S09]  /*17270*/  UMOV UR10, URZ ;  /* 0x0000003f000a7c82 */ /* 0x000fd20008000000 */
.L_x_13286:
        /* <DEDUP_REMOVED lines=10> */
.L_x_13281:
[----:B------:R-:W-:Y:S05]  /*17320*/  BSYNC B0 ;  /* 0x0000000000007941 */ /* 0x000fea0003800000 */
.L_x_13280:
[----:B------:R-:W-:-:S05]  /*17330*/  VIADD R23, R23, 0x1 ;  /* 0x0000000117177836 */ /* 0x000fca0000000000 */
[----:B------:R-:W-:-:S04]  /*17340*/  ISETP.NE.AND P0, PT, R23, 0x2, PT ;  /* 0x000000021700780c */ /* 0x000fc80003f05270 */
[----:B0-----:R-:W-:Y:S02]  /*17350*/  SEL R3, RZ, 0x1, P0 ;  /* 0x00000001ff037807 */ /* 0x001fe40000000000 */
[----:B------:R-:W-:Y:S02]  /*17360*/  SEL R23, R23, RZ, P0 ;  /* 0x000000ff17177207 */ /* 0x000fe40000000000 */
[----:B------:R-:W-:-:S07]  /*17370*/  LOP3.LUT R26, R26, R3, RZ, 0x3c, !PT ;  /* 0x000000031a1a7212 */ /* 0x000fce00078e3cff */
.L_x_13216:
[----:B------:R-:W-:Y:S05]  /*17380*/  BSYNC B7 ;  /* 0x0000000000077941 */ /* 0x000fea0003800000 */
.L_x_13214:
        /* <DEDUP_REMOVED lines=8> */
[----:B------:R-:W-:-:S05]  /*17410*/  MOV R22, UR4 ;  /* 0x0000000400167c02 */ /* 0x000fca0008000f00 */
[----:B------:R2:W3:Y:S01]  /*17420*/  LDS.128 R16, [R22+0x308d0] ;  /* 0x0308d00016107984 */ /* 0x0004e20000000c00 */
[----:B------:R-:W-:Y:S06]  /*17430*/  BAR.ARV 0x4, 0x200 ;  /* 0x0108000000007b1d */ /* 0x000fec0000002000 */
[----:B------:R-:W-:Y:S05]  /*17440*/  BRA `(.L_x_13288) ;  /* 0x0000000800407947 */ /* 0x000fea0003800000 */
.L_x_13287:
        /* <DEDUP_REMOVED lines=15> */
[----:B------:R-:W-:Y:S01]  /*17540*/  ISETP.GE.U32.AND P5, PT, R8, 0x10, PT ;  /* 0x000000100800780c */ /* 0x000fe20003fa6070 */
[----:B------:R-:W-:Y:S01]  /*17550*/  SHFL.IDX PT, R4, R16, 0x1, 0x1f ;  /* 0x00201f0010047f89 */ /* 0x000fe200000e0000 */
[----:B0-----:R-:W-:Y:S01]  /*17560*/  IMAD.MOV.U32 R2, RZ, RZ, RZ ;  /* 0x000000ffff027224 */ /* 0x001fe200078e00ff */
[----:B--2---:R-:W-:-:S02]  /*17570*/  @!P1 MOV R2, R3 ;  /* 0x0000000300029202 */ /* 0x004fc40000000f00 */
[----:B------:R-:W-:-:S03]  /*17580*/  ISETP.NE.AND P1, PT, R8, RZ, PT ;  /* 0x000000ff0800720c */ /* 0x000fc60003f25270 */
[----:B------:R-:W0:Y:S02]  /*17590*/  SHFL.UP PT, R14, R2, 0x1, RZ ;  /* 0x04200000020e7989 */ /* 0x000e2400000e00ff */
[----:B0-----:R-:W-:-:S05]  /*175a0*/  SEL R5, R14, RZ, P1 ;  /* 0x000000ff0e057207 */ /* 0x001fca0000800000 */
[----:B------:R-:W-:-:S05]  /*175b0*/  IMAD.IADD R5, R2, 0x1, R5 ;  /* 0x0000000102057824 */ /* 0x000fca00078e0205 */
[----:B------:R-:W1:Y:S02]  /*175c0*/  SHFL.UP PT, R14, R5, 0x2, RZ ;  /* 0x04400000050e7989 */ /* 0x000e6400000e00ff */
[----:B-1----:R-:W-:-:S05]  /*175d0*/  SEL R6, R14, RZ, P2 ;  /* 0x000000ff0e067207 */ /* 0x002fca0001000000 */
        /* <DEDUP_REMOVED lines=11> */
.L_x_13400:
[----:B------:R-:W-:Y:S02]  /*17690*/  ULDC UR4, c[0x0][0xc38] ;  /* 0x00030e0000047ab9 */ /* 0x000fe40000000800 */
[----:B------:R-:W-:-:S05]  /*176a0*/  MOV R16, UR4 ;  /* 0x0000000400107c02 */ /* 0x000fca0008000f00 */
[----:B-1----:R-:W-:-:S04]  /*176b0*/  IMAD R5, R14, R16, RZ ;  /* 0x000000100e057224 */ /* 0x002fc800078e02ff */
[----:B------:R-:W-:-:S05]  /*176c0*/  IMAD.IADD R4, R4, 0x1, R5 ;  /* 0x0000000104047824 */ /* 0x000fca00078e0205 */
[----:B------:R-:W-:-:S13]  /*176d0*/  ISETP.GT.AND P6, PT, R4, R0, PT ;  /* 0x000000000400720c */ /* 0x000fda0003fc4270 */
[----:B------:R-:W-:Y:S05]  /*176e0*/  @P6 BRA `(.L_x_13290) ;  /* 0x00000000009c6947 */ /* 0x000fea0003800000 */
.L_x_13295:
[----:B------:R-:W1:Y:S01]  /*176f0*/  LDC R6, c[0x0][0xc3c] ;  /* 0x00030f00ff067b82 */ /* 0x000e620000000800 */
[----:B------:R-:W-:-:S05]  /*17700*/  VIADD R19, R19, 0x1f ;  /* 0x0000001f13137836 */ /* 0x000fca0000000000 */
[----:B-1----:R-:W-:-:S13]  /*17710*/  ISETP.GE.AND P6, PT, R19, R6, PT ;  /* 0x000000061300720c */ /* 0x002fda0003fc6270 */
[----:B------:R-:W-:Y:S05]  /*17720*/  @P6 BRA `(.L_x_13291) ;  /* 0x0000000400446947 */ /* 0x000fea0003800000 */
[----:B------:R-:W1:Y:S01]  /*17730*/  S2R R2, SR_TID.X ;  /* 0x0000000000027919 */ /* 0x000e620000002100 */
[----:B------:R-:W-:Y:S01]  /*17740*/  BSSY B0, `(.L_x_13292) ;  /* 0x0000009000007945 */ /* 0x000fe20003800000 */
[----:B-1----:R-:W-:-:S04]  /*17750*/  LOP3.LUT R2, R2, 0x1f, RZ, 0xc0, !PT ;  /* 0x0000001f02027812 */ /* 0x002fc800078ec0ff */
[----:B------:R-:W-:Y:S01]  /*17760*/  IADD3 R5, R19, R2, RZ ;  /* 0x0000000213057210 */ /* 0x000fe20007ffe0ff */
[----:B------:R-:W-:-:S03]  /*17770*/  IMAD.MOV.U32 R2, RZ, RZ, RZ ;  /* 0x000000ffff027224 */ /* 0x000fc600078e00ff */
[----:B------:R-:W-:-:S13]  /*17780*/  ISETP.GE.OR P6, PT, R5, R6, !P0 ;  /* 0x000000060500720c */ /* 0x000fda00047c6670 */
[----:B------:R-:W-:Y:S05]  /*17790*/  @P6 BRA `(.L_x_13293) ;  /* 0x00000000000c6947 */ /* 0x000fea0003800000 */
[----:B0-----:R-:W0:Y:S02]  /*177a0*/  LDC.64 R2, c[0x0][0xc80] ;  /* 0x00032000ff027b82 */ /* 0x001e240000000a00 */
[----:B0-----:R-:W-:-:S06]  /*177b0*/  IMAD.WIDE R2, R5, 0x4, R2 ;  /* 0x0000000405027825 */ /* 0x001fcc00078e0202 */
[----:B------:R1:W5:Y:S02]  /*177c0*/  LDG.E R2, desc[UR56][R2.64] ;  /* 0x0000003802027981 */ /* 0x000364000c1e1900 */
.L_x_13293:
[----:B------:R-:W-:Y:S05]  /*177d0*/  BSYNC B0 ;  /* 0x0000000000007941 */ /* 0x000fea0003800000 */
.L_x_13292:
[----:B------:R-:W-:-:S03]  /*177e0*/  UMOV UR4, 0xffffffff ;  /* 0xffffffff00047882 */ /* 0x000fc60000000000 */
[----:B------:R-:W-:Y:S05]  /*177f0*/  BRA.DIV UR4, `(.L_x_13294) ;  /* 0x0000002e04fc7947 */ /* 0x000fea000b800000 */
[----:B-----5:R-:W2:Y:S02]  /*17800*/  SHFL.UP PT, R14, R2, 0x1, RZ ;  /* 0x04200000020e7989 */ /* 0x020ea400000e00ff */
[----:B--2---:R-:W-:-:S05]  /*17810*/  SEL R13, R14, RZ, P1 ;  /* 0x000000ff0e0d7207 */ /* 0x004fca0000800000 */
[----:B------:R-:W-:-:S05]  /*17820*/  IMAD.IADD R13, R2, 0x1, R13 ;  /* 0x00000001020d7824 */ /* 0x000fca00078e020d */
[----:B------:R-:W2:Y:S02]  /*17830*/  SHFL.UP PT, R14, R13, 0x2, RZ ;  /* 0x044000000d0e7989 */ /* 0x000ea400000e00ff */
[----:B--2---:R-:W-:-:S04]  /*17840*/  SEL R14, R14, RZ, P2 ;  /* 0x000000ff0e0e7207 */ /* 0x004fc80001000000 */
[----:B01----:R-:W-:-:S05]  /*17850*/  IADD3 R3, R13, R14, RZ ;  /* 0x0000000e0d037210 */ /* 0x003fca0007ffe0ff */
        /* <DEDUP_REMOVED lines=10> */
.L_x_13408:
[----:B------:R-:W-:Y:S02]  /*17900*/  ULDC UR4, c[0x0][0xc38] ;  /* 0x00030e0000047ab9 */ /* 0x000fe40000000800 */
[----:B------:R-:W-:-:S04]  /*17910*/  IMAD.U32 R16, RZ, RZ, UR4 ;  /* 0x00000004ff107e24 */ /* 0x000fc8000f8e00ff */
[----:B-1----:R-:W-:-:S04]  /*17920*/  IMAD R5, R14, R16, RZ ;  /* 0x000000100e057224 */ /* 0x002fc800078e02ff */
[----:B------:R-:W-:-:S05]  /*17930*/  IMAD.IADD R4, R5, 0x1, R4 ;  /* 0x0000000105047824 */ /* 0x000fca00078e0204 */
[----:B------:R-:W-:-:S13]  /*17940*/  ISETP.GT.AND P6, PT, R4, R0, PT ;  /* 0x000000000400720c */ /* 0x000fda0003fc4270 */
[----:B------:R-:W-:Y:S05]  /*17950*/  @!P6 BRA `(.L_x_13295) ;  /* 0xfffffffc0064e947 */ /* 0x000fea000383ffff */
.L_x_13290:
        /* <DEDUP_REMOVED lines=8> */
.L_x_13412:
[----:B------:R-:W-:Y:S01]  /*179e0*/  ISETP.NE.AND P0, PT, R6, RZ, PT ;  /* 0x000000ff0600720c */ /* 0x000fe20003f05270 */
[----:B------:R-:W-:-:S12]  /*179f0*/  IMAD.MOV.U32 R14, RZ, RZ, RZ ;  /* 0x000000ffff0e7224 */ /* 0x000fd800078e00ff */
[----:B------:R-:W-:Y:S05]  /*17a00*/  @!P0 BRA `(.L_x_13297) ;  /* 0x0000000000108947 */ /* 0x000fea0003800000 */
[----:B------:R-:W-:Y:S01]  /*17a10*/  UMOV UR4, 0xffffffff ;  /* 0xffffffff00047882 */ /* 0x000fe20000000000 */
[----:B------:R-:W-:Y:S02]  /*17a20*/  VIADD R12, R4, 0xffffffff ;  /* 0xffffffff040c7836 */ /* 0x000fe40000000000 */
[----:B------:R-:W-:Y:S05]  /*17a30*/  BRA.DIV UR4, `(.L_x_13298) ;  /* 0x0000003204707947 */ /* 0x000fea000b800000 */
[----:B------:R3:W4:Y:S02]  /*17a40*/  SHFL.IDX PT, R14, R3, R12, 0x1f ;  /* 0x00001f0c030e7589 */ /* 0x00072400000e0000 */
.L_x_13297:
[----:B--2---:R-:W-:Y:S01]  /*17a50*/  IABS R6, R17 ;  /* 0x0000001100067213 */ /* 0x004fe20000000000 */
[----:B----4-:R-:W-:Y:S02]  /*17a60*/  IMAD R16, R14, R16, R5 ;  /* 0x000000100e107224 */ /* 0x010fe400078e0205 */
[----:B------:R-:W-:Y:S01]  /*17a70*/  IMAD.IADD R19, R4, 0x1, R19 ;  /* 0x0000000104137824 */ /* 0x000fe200078e0213 */
[----:B------:R-:W2:Y:S02]  /*17a80*/  I2F.RP R7, R6 ;  /* 0x0000000600077306 */ /* 0x000ea40000209400 */
[----:B------:R-:W-:-:S06]  /*17a90*/  IADD3 R0, R0, -R16, RZ ;  /* 0x8000001000007210 */ /* 0x000fcc0007ffe0ff */
[----:B--2---:R-:W1:Y:S02]  /*17aa0*/  MUFU.RCP R7, R7 ;  /* 0x0000000700077308 */ /* 0x004e640000001000 */
[----:B-1----:R-:W-:-:S06]  /*17ab0*/  IADD3 R2, R7, 0xffffffe, RZ ;  /* 0x0ffffffe07027810 */ /* 0x002fcc0007ffe0ff */
        /* <DEDUP_REMOVED lines=13> */
[----:B------:R-:W-:Y:S01]  /*17b90*/  @!P1 IMAD.IADD R5, R5, 0x1, -R6 ;  /* 0x0000000105059824 */ /* 0x000fe200078e0a06 */
[----:B------:R-:W-:Y:S02]  /*17ba0*/  @!P1 IADD3 R3, R3, 0x1, RZ ;  /* 0x0000000103039810 */ /* 0x000fe40007ffe0ff */
        /* <DEDUP_REMOVED lines=9> */
.L_x_13291:
[----:B------:R-:W-:Y:S01]  /*17c40*/  UMOV UR4, URZ ;  /* 0x0000003f00047c82 */ /* 0x000fe20008000000 */
[----:B------:R-:W-:Y:S01]  /*17c50*/  UMOV UR5, URZ ;  /* 0x0000003f00057c82 */ /* 0x000fe20008000000 */
[----:B------:R-:W-:Y:S01]  /*17c60*/  ULDC UR6, c[0x0][0xc3c] ;  /* 0x00030f0000067ab9 */ /* 0x000fe20000000800 */
[----:B------:R-:W-:Y:S01]  /*17c70*/  MOV R16, R0 ;  /* 0x0000000000107202 */ /* 0x000fe20000000f00 */
[----:B------:R-:W-:Y:S01]  /*17c80*/  IMAD.U32 R17, RZ, RZ, UR4 ;  /* 0x00000004ff117e24 */ /* 0x000fe2000f8e00ff */
[----:B------:R-:W-:Y:S01]  /*17c90*/  MOV R19, UR6 ;  /* 0x0000000600137c02 */ /* 0x000fe20008000f00 */
[----:B------:R-:W-:-:S07]  /*17ca0*/  IMAD.U32 R18, RZ, RZ, UR5 ;  /* 0x00000005ff127e24 */ /* 0x000fce000f8e00ff */
.L_x_13299:
        /* <DEDUP_REMOVED lines=10> */
.L_x_13288:
[----:B------:R-:W-:Y:S02]  /*17d50*/  ULDC UR4, c[0x0][0xc3c] ;  /* 0x00030f0000047ab9 */ /* 0x000fe40000000800 */
[----:B---3--:R-:W-:-:S13]  /*17d60*/  ISETP.GE.AND P0, PT, R19, UR4, PT ;  /* 0x0000000413007c0c */ /* 0x008fda000bf06270 */
[----:B------:R-:W-:Y:S05]  /*17d70*/  @!P0 BRA `(.L_x_13300) ;  /* 0xffffffac002c8947 */ /* 0x000fea000383ffff */
[----:B------:R-:W-:Y:S05]  /*17d80*/  BSYNC B8 ;  /* 0x0000000000087941 */ /* 0x000fea0003800000 */
.L_x_13178:
        /* <DEDUP_REMOVED lines=12> */
.L_x_13415:
[----:B------:R-:W-:Y:S05]  /*17e50*/  BSYNC B0 ;  /* 0x0000000000007941 */ /* 0x000fea0003800000 */
.L_x_13301:
[----:B------:R-:W-:-:S03]  /*17e60*/  UMOV UR4, 0xffffffff ;  /* 0xffffffff00047882 */ /* 0x000fc60000000000 */
[----:B------:R-:W-:Y:S05]  /*17e70*/  BRA.DIV UR4, `(.L_x_13303) ;  /* 0x0000002e04987947 */ /* 0x000fea000b800000 */
[----:B0-----:R-:W0:Y:S02]  /*17e80*/  S2R R0, SR_TID.X ;  /* 0x0000000000007919 */ /* 0x001e240000002100 */
[----:B0-----:R-:W-:-:S04]  /*17e90*/  SHF.R.U32.HI R0, RZ, 0x5, R0 ;  /* 0x00000005ff007819 */ /* 0x001fc80000011600 */
[----:B------:R-:W-:-:S05]  /*17ea0*/  LOP3.LUT R0, R0, 0x3, RZ, 0xc0, !PT ;  /* 0x0000000300007812 */ /* 0x000fca00078ec0ff */
[----:B------:R0:W2:Y:S02]  /*17eb0*/  SHFL.IDX PT, R14, R0, RZ, 0x1f ;  /* 0x00001fff000e7589 */ /* 0x0000a400000e0000 */
.L_x_13418:
[----:B--2---:R-:W-:-:S13]  /*17ec0*/  ISETP.NE.AND P0, PT, R14, RZ, PT ;  /* 0x000000ff0e00720c */ /* 0x004fda0003f05270 */
[----:B------:R-:W-:Y:S05]  /*17ed0*/  @P0 BRA `(.L_x_13049) ;  /* 0x0000000000880947 */ /* 0x000fea0003800000 */
[----:B------:R-:W-:-:S03]  /*17ee0*/  UMOV UR4, 0xffffffff ;  /* 0xffffffff00047882 */ /* 0x000fc60000000000 */
[----:B------:R-:W-:Y:S05]  /*17ef0*/  BRA.DIV UR4, `(.L_x_13304) ;  /* 0x0000002e04ac7947 */ /* 0x000fea000b800000 */
[----:B------:R-:W-:-:S13]  /*17f00*/  ELECT P6, URZ, PT ;  /* 0x00000000003f782f */ /* 0x000fda00038c0000 */
.L_x_13421:
[----:B------:R-:W-:Y:S05]  /*17f10*/  @!P6 BRA `(.L_x_13049) ;  /* 0x000000000078e947 */ /* 0x000fea0003800000 */
[----:B0-----:R-:W2:Y:S02]  /*17f20*/  LDL.LU R0, [R1+0x40] ;  /* 0x0000400001007983 */ /* 0x001ea40000300800 */
[----:B--2---:R-:W-:-:S04]  /*17f30*/  LOP3.LUT R0, R0, 0x2, RZ, 0xfc, !PT ;  /* 0x0000000200007812 */ /* 0x004fc800078efcff */
[----:B------:R-:W-:-:S13]  /*17f40*/  ISETP.NE.AND P2, PT, R0, 0x3, PT ;  /* 0x000000030000780c */ /* 0x000fda0003f45270 */
[----:B------:R-:W-:Y:S05]  /*17f50*/  @!P2 BRA `(.L_x_13305) ;  /* 0x000000000004a947 */ /* 0x000fea0003800000 */
[----:B------:R-:W-:Y:S01]  /*17f60*/  BPT.TRAP 0x1 ;  /* 0x000000040000795c */ /* 0x000fe20000300000 */
.L_x_13305:
        /* <DEDUP_REMOVED lines=12> */
.L_x_13422:
[----:B------:R-:W2:Y:S02]  /*18030*/  SYNCS.PHASECHK.TRANS64.TRYWAIT P0, [R3+URZ], R2 ;  /* 0x00000002030075a7 */ /* 0x000ea4000800017f */
[----:B--2---:R-:W-:Y:S05]  /*18040*/  @!P0 BRA `(.L_x_13307) ;  /* 0x0000002c008c8947 */ /* 0x004fea0003800000 */
.L_x_13423:
[----:B------:R-:W-:Y:S05]  /*18050*/  @!P2 BRA `(.L_x_13308) ;  /* 0x000000000004a947 */ /* 0x000fea0003800000 */
[----:B------:R-:W-:Y:S01]  /*18060*/  BPT.TRAP 0x1 ;  /* 0x000000040000795c */ /* 0x000fe20000300000 */
.L_x_13308:
[----:B------:R-:W-:-:S04]  /*18070*/  VIADD R0, R9, 0x30860 ;  /* 0x0003086009007836 */ /* 0x000fc80000000000 */
[----:B------:R-:W-:-:S04]  /*18080*/  IMAD R23, R23, 0x8, R0 ;  /* 0x0000000817177824 */ /* 0x000fc800078e0200 */
[----:B------:R-:W3:Y:S02]  /*18090*/  SYNCS.PHASECHK.TRANS64.TRYWAIT P0, [R23+URZ], R4 ;  /* 0x00000004170075a7 */ /* 0x000ee4000800017f */
[----:B---3--:R-:W-:Y:S05]  /*180a0*/  @!P0 BRA `(.L_x_13309) ;  /* 0x0000002c00888947 */ /* 0x008fea0003800000 */
.L_x_13424:
[----:B------:R-:W-:-:S07]  /*180b0*/  LEA R7, R7, R0, 0x3 ;  /* 0x0000000007077211 */ /* 0x000fce00078e18ff */
.L_x_13310:
[----:B------:R0:W0:Y:S02]  /*180c0*/  SYNCS.PHASECHK.TRANS64.TRYWAIT P0, [R7+URZ], R2 ;  /* 0x00000002070075a7 */ /* 0x000024000800017f */
[----:B0-----:R-:W-:Y:S05]  /*180d0*/  @!P0 NANOSLEEP.SYNCS 0x989680 ;  /* 0x009896800000895d */ /* 0x001fea0003900000 */
[----:B------:R-:W0:Y:S02]  /*180e0*/  @!P0 SYNCS.PHASECHK.TRANS64 P0, [R7+URZ], R2 ;  /* 0x00000002070085a7 */ /* 0x000e24000800007f */
[----:B0-----:R-:W-:Y:S05]  /*180f0*/  @!P0 BRA `(.L_x_13310) ;  /* 0xfffffffc00f08947 */ /* 0x001fea000383ffff */
.L_x_13049:
[----:B------:R-:W-:Y:S05]  /*18100*/  BSYNC B9 ;  /* 0x0000000000097941 */ /* 0x000fea0003800000 */
.L_x_13046:
[----:B------:R-:W-:Y:S05]  /*18110*/  EXIT ;  /* 0x000000000000794d */ /* 0x000fea0003800000 */
.L_x_13067:
[----:B0-----:R0:W1:Y:S02]  /*18120*/  SYNCS.PHASECHK.TRANS64.TRYWAIT P6, [R82+URZ+0x30890], R94 ;  /* 0x0308905e520075a7 */ /* 0x00106400080c017f */
[----:B-1----:R-:W-:Y:S05]  /*18130*/  @!P6 NANOSLEEP.SYNCS 0x989680 ;  /* 0x009896800000e95d */ /* 0x002fea0003900000 */
[----:B------:R-:W1:Y:S02]  /*18140*/  @!P6 SYNCS.PHASECHK.TRANS64 P6, [R82+URZ+0x30890], R94 ;  /* 0x0308905e5200e5a7 */ /* 0x000e6400080c007f */
[----:B-1----:R-:W-:Y:S05]  /*18150*/  @!P6 BRA `(.L_x_13067) ;  /* 0xfffffffc00f0e947 */ /* 0x002fea000383ffff */
[----:B------:R-:W-:Y:S05]  /*18160*/  BRA `(.L_x_13311) ;  /* 0xfffffea800e87947 */ /* 0x000fea000383ffff */
.L_x_13087:
[----:B0-----:R0:W1:Y:S02]  /*18170*/  SYNCS.PHASECHK.TRANS64.TRYWAIT P5, [R82+URZ+0x30890], R94 ;  /* 0x0308905e520075a7 */ /* 0x00106400080a017f */
[----:B-1----:R-:W-:Y:S05]  /*18180*/  @!P5 NANOSLEEP.SYNCS 0x989680 ;  /* 0x009896800000d95d */ /* 0x002fea0003900000 */
[----:B------:R-:W1:Y:S02]  /*18190*/  @!P5 SYNCS.PHASECHK.TRANS64 P5, [R82+URZ+0x30890], R94 ;  /* 0x0308905e5200d5a7 */ /* 0x000e6400080a007f */
[----:B-1----:R-:W-:Y:S05]  /*181a0*/  @!P5 BRA `(.L_x_13087) ;  /* 0xfffffffc00f0d947 */ /* 0x002fea000383ffff */
[----:B------:R-:W-:Y:S05]  /*181b0*/  BRA `(.L_x_13312) ;  /* 0xfffffebc00587947 */ /* 0x000fea000383ffff */
.L_x_13096:
[----:B-1----:R1:W2:Y:S02]  /*181c0*/  SYNCS.PHASECHK.TRANS64.TRYWAIT P4, [R82+URZ+0x30890], R94 ;  /* 0x0308905e520075a7 */ /* 0x0022a4000808017f */
[----:B--2---:R-:W-:Y:S05]  /*181d0*/  @!P4 NANOSLEEP.SYNCS 0x989680 ;  /* 0x009896800000c95d */ /* 0x004fea0003900000 */
[----:B------:R-:W2:Y:S02]  /*181e0*/  @!P4 SYNCS.PHASECHK.TRANS64 P4, [R82+URZ+0x30890], R94 ;  /* 0x0308905e5200c5a7 */ /* 0x000ea4000808007f */
[----:B--2---:R-:W-:Y:S05]  /*181f0*/  @!P4 BRA `(.L_x_13096) ;  /* 0xfffffffc00f0c947 */ /* 0x004fea000383ffff */
[----:B------:R-:W-:Y:S05]  /*18200*/  BRA `(.L_x_13313) ;  /* 0xfffffecc007c7947 */ /* 0x000fea000383ffff */
.L_x_13102:
[----:B--2---:R2:W3:Y:S02]  /*18210*/  SYNCS.PHASECHK.TRANS64.TRYWAIT P3, [R82+URZ+0x308b0], R94 ;  /* 0x0308b05e520075a7 */ /* 0x0044e4000806017f */
[----:B---3--:R-:W-:Y:S05]  /*18220*/  @!P3 NANOSLEEP.SYNCS 0x989680 ;  /* 0x009896800000b95d */ /* 0x008fea0003900000 */
[----:B------:R-:W3:Y:S02]  /*18230*/  @!P3 SYNCS.PHASECHK.TRANS64 P3, [R82+URZ+0x308b0], R94 ;  /* 0x0308b05e5200b5a7 */ /* 0x000ee4000806007f */
[----:B---3--:R-:W-:Y:S05]  /*18240*/  @!P3 BRA `(.L_x_13102) ;  /* 0xfffffffc00f0b947 */ /* 0x008fea000383ffff */
[----:B------:R-:W-:Y:S05]  /*18250*/  BRA `(.L_x_13314) ;  /* 0xfffffed000107947 */ /* 0x000fea000383ffff */
.L_x_13110:
[----:B------:R-:W0:Y:S01]  /*18260*/  S2R R3, SR_TID.X ;  /* 0x0000000000037919 */ /* 0x000e220000002100 */
[----:B------:R-:W-:Y:S01]  /*18270*/  BSSY B0, `(.L_x_13315) ;  /* 0x000000c000007945 */ /* 0x000fe20003800000 */
[----:B------:R-:W-:Y:S01]  /*18280*/  MOV R12, RZ ;  /* 0x000000ff000c7202 */ /* 0x000fe20000000f00 */
        /* <DEDUP_REMOVED lines=10> */
.L_x_13316:
[----:B------:R-:W-:Y:S05]  /*18330*/  BSYNC B0 ;  /* 0x0000000000007941 */ /* 0x000fea0003800000 */
.L_x_13315:
[----:B------:R0:W-:Y:S01]  /*18340*/  STL [R1+0x78], R14 ;  /* 0x0000780e01007387 */ /* 0x0001e20000100800 */
[----:B------:R-:W-:Y:S05]  /*18350*/  BRA `(.L_x_13317) ;  /* 0xfffffed400607947 */ /* 0x000fea000383ffff */
.L_x_13122:
[----:B------:R-:W-:Y:S01]  /*18360*/  BSSY B1, `(.L_x_13318) ;  /* 0x0000008000017945 */ /* 0x000fe20003800000 */
[----:B------:R-:W-:Y:S01]  /*18370*/  MOV R13, R26 ;  /* 0x0000001a000d7202 */ /* 0x000fe20000000f00 */
[----:B------:R-:W-:Y:S01]  /*18380*/  IMAD.MOV.U32 R12, RZ, RZ, RZ ;  /* 0x000000ffff0c7224 */ /* 0x000fe200078e00ff */
[----:B------:R-:W-:Y:S01]  /*18390*/  MOV R15, 0xffffffff ;  /* 0xffffffff000f7802 */ /* 0x000fe20000000f00 */
[----:B------:R-:W-:-:S07]  /*183a0*/  IMAD.MOV.U32 R11, RZ, RZ, 0x1c1f ;  /* 0x00001c1fff0b7424 */ /* 0x000fce00078e00ff */
[----:B0-----:R-:W-:Y:S05]  /*183b0*/  WARPSYNC.COLLECTIVE R15, `(.L_x_13319) ;  /* 0x000000000f087348 */ /* 0x001fea0003c00000 */
[----:B0-----:R0:W1:Y:S02]  /*183c0*/  SHFL.IDX P6, R14, R13, R12, R11 ;  /* 0x0000000c0d0e7389 */ /* 0x00106400000c000b */
[----:B01----:R-:W-:Y:S01]  /*183d0*/  ENDCOLLECTIVE ;  /* 0x000000000000791b */ /* 0x003fe20003800000 */
.L_x_13319:
[----:B------:R-:W-:Y:S05]  /*183e0*/  BSYNC B1 ;  /* 0x0000000000017941 */ /* 0x000fea0003800000 */
.L_x_13318:
        /* <DEDUP_REMOVED lines=8> */
.L_x_13320:
[----:B------:R-:W-:Y:S01]  /*18470*/  IMAD.MOV.U32 R13, RZ, RZ, R28 ;  /* 0x000000ffff0d7224 */ /* 0x000fe200078e001c */
[----:B------:R-:W-:-:S07]  /*18480*/  MOV R0, R14 ;  /* 0x0000000e00007202 */ /* 0x000fce0000000f00 */
[----:B------:R-:W-:Y:S05]  /*18490*/  WARPSYNC.COLLECTIVE R15, `(.L_x_13321) ;  /* 0x000000000f087348 */ /* 0x000fea0003c00000 */
[----:B------:R0:W1:Y:S02]  /*184a0*/  SHFL.IDX P6, R14, R13, R12, R11 ;  /* 0x0000000c0d0e7389 */ /* 0x00006400000c000b */
[----:B01----:R-:W-:Y:S01]  /*184b0*/  ENDCOLLECTIVE ;  /* 0x000000000000791b */ /* 0x003fe20003800000 */
.L_x_13321:
[----:B------:R-:W-:Y:S01]  /*184c0*/  MOV R13, R27 ;  /* 0x0000001b000d7202 */ /* 0x000fe20000000f00 */
[----:B------:R-:W-:-:S07]  /*184d0*/  IMAD.MOV.U32 R5, RZ, RZ, R14 ;  /* 0x000000ffff057224 */ /* 0x000fce00078e000e */
[----:B------:R-:W-:Y:S05]  /*184e0*/  WARPSYNC.COLLECTIVE R15, `(.L_x_13322) ;  /* 0x000000000f087348 */ /* 0x000fea0003c00000 */
[----:B------:R0:W1:Y:S02]  /*184f0*/  SHFL.IDX P6, R14, R13, R12, R11 ;  /* 0x0000000c0d0e7389 */ /* 0x00006400000c000b */
[----:B01----:R-:W-:Y:S01]  /*18500*/  ENDCOLLECTIVE ;  /* 0x000000000000791b */ /* 0x003fe20003800000 */
.L_x_13322:
[----:B------:R-:W-:Y:S05]  /*18510*/  BRA `(.L_x_13323) ;  /* 0xfffffed800647947 */ /* 0x000fea000383ffff */
.L_x_13126:
[----:B0-----:R0:W1:Y:S02]  /*18520*/  SYNCS.PHASECHK.TRANS64.TRYWAIT P0, [R2+URZ+0x30800], R5 ;  /* 0x03080005020075a7 */ /* 0x001064000800017f */
[----:B-1----:R-:W-:Y:S05]  /*18530*/  @!P0 NANOSLEEP.SYNCS 0x989680 ;  /* 0x009896800000895d */ /* 0x002fea0003900000 */
[----:B------:R-:W1:Y:S02]  /*18540*/  @!P0 SYNCS.PHASECHK.TRANS64 P0, [R2+URZ+0x30800], R5 ;  /* 0x03080005020085a7 */ /* 0x000e64000800007f */
[----:B-1----:R-:W-:Y:S05]  /*18550*/  @!P0 BRA `(.L_x_13126) ;  /* 0xfffffffc00f08947 */ /* 0x002fea000383ffff */
[----:B------:R-:W-:Y:S05]  /*18560*/  BRA `(.L_x_13324) ;  /* 0xfffffedc00a47947 */ /* 0x000fea000383ffff */
.L_x_13134:
[----:B------:R-:W-:Y:S01]  /*18570*/  BSSY B1, `(.L_x_13325) ;  /* 0x0000008000017945 */ /* 0x000fe20003800000 */
[----:B------:R-:W-:Y:S01]  /*18580*/  IMAD.MOV.U32 R13, RZ, RZ, R26 ;  /* 0x000000ffff0d7224 */ /* 0x000fe200078e001a */
[----:B------:R-:W-:Y:S01]  /*18590*/  MOV R11, 0x1c1f ;  /* 0x00001c1f000b7802 */ /* 0x000fe20000000f00 */
[----:B------:R-:W-:Y:S02]  /*185a0*/  IMAD.MOV.U32 R12, RZ, RZ, RZ ;  /* 0x000000ffff0c7224 */ /* 0x000fe400078e00ff */
[----:B------:R-:W-:-:S07]  /*185b0*/  IMAD.MOV.U32 R15, RZ, RZ, -0x1 ;  /* 0xffffffffff0f7424 */ /* 0x000fce00078e00ff */
[----:B0-----:R-:W-:Y:S05]  /*185c0*/  WARPSYNC.COLLECTIVE R15, `(.L_x_13326) ;  /* 0x000000000f087348 */ /* 0x001fea0003c00000 */
[----:B0-----:R0:W1:Y:S02]  /*185d0*/  SHFL.IDX P6, R14, R13, R12, R11 ;  /* 0x0000000c0d0e7389 */ /* 0x00106400000c000b */
[----:B01----:R-:W-:Y:S01]  /*185e0*/  ENDCOLLECTIVE ;  /* 0x000000000000791b */ /* 0x003fe20003800000 */
.L_x_13326:
[----:B------:R-:W-:Y:S05]  /*185f0*/  BSYNC B1 ;  /* 0x0000000000017941 */ /* 0x000fea0003800000 */
.L_x_13325:
        /* <DEDUP_REMOVED lines=8> */
.L_x_13327:
[----:B------:R-:W-:Y:S02]  /*18680*/  IMAD.MOV.U32 R13, RZ, RZ, R28 ;  /* 0x000000ffff0d7224 */ /* 0x000fe400078e001c */
[----:B------:R-:W-:-:S07]  /*18690*/  IMAD.MOV.U32 R3, RZ, RZ, R14 ;  /* 0x000000ffff037224 */ /* 0x000fce00078e000e */
[----:B------:R-:W-:Y:S05]  /*186a0*/  WARPSYNC.COLLECTIVE R15, `(.L_x_13328) ;  /* 0x000000000f087348 */ /* 0x000fea0003c00000 */
[----:B------:R0:W1:Y:S02]  /*186b0*/  SHFL.IDX P6, R14, R13, R12, R11 ;  /* 0x0000000c0d0e7389 */ /* 0x00006400000c000b */
[----:B01----:R-:W-:Y:S01]  /*186c0*/  ENDCOLLECTIVE ;  /* 0x000000000000791b */ /* 0x003fe20003800000 */
.L_x_13328:
[----:B------:R-:W-:Y:S01]  /*186d0*/  IMAD.MOV.U32 R13, RZ, RZ, R27 ;  /* 0x000000ffff0d7224 */ /* 0x000fe200078e001b */
[----:B------:R-:W-:-:S07]  /*186e0*/  MOV R20, R14 ;  /* 0x0000000e00147202 */ /* 0x000fce0000000f00 */
[----:B------:R-:W-:Y:S05]  /*186f0*/  WARPSYNC.COLLECTIVE R15, `(.L_x_13329) ;  /* 0x000000000f087348 */ /* 0x000fea0003c00000 */
[----:B------:R0:W1:Y:S02]  /*18700*/  SHFL.IDX P6, R14, R13, R12, R11 ;  /* 0x0000000c0d0e7389 */ /* 0x00006400000c000b */
[----:B01----:R-:W-:Y:S01]  /*18710*/  ENDCOLLECTIVE ;  /* 0x000000000000791b */ /* 0x003fe20003800000 */
.L_x_13329:
[----:B------:R-:W-:Y:S05]  /*18720*/  BRA `(.L_x_13330) ;  /* 0xfffffee8000c7947 */ /* 0x000fea000383ffff */
.L_x_13138:
[----:B0-----:R0:W1:Y:S02]  /*18730*/  SYNCS.PHASECHK.TRANS64.TRYWAIT P1, [R2+URZ+0x30800], R25 ;  /* 0x03080019020075a7 */ /* 0x001064000802017f */
[----:B-1----:R-:W-:Y:S05]  /*18740*/  @!P1 NANOSLEEP.SYNCS 0x989680 ;  /* 0x009896800000995d */ /* 0x002fea0003900000 */
[----:B------:R-:W1:Y:S02]  /*18750*/  @!P1 SYNCS.PHASECHK.TRANS64 P1, [R2+URZ+0x30800], R25 ;  /* 0x03080019020095a7 */ /* 0x000e64000802007f */
[----:B-1----:R-:W-:Y:S05]  /*18760*/  @!P1 BRA `(.L_x_13138) ;  /* 0xfffffffc00f09947 */ /* 0x002fea000383ffff */
[----:B------:R-:W-:Y:S05]  /*18770*/  BRA `(.L_x_13331) ;  /* 0xfffffee800f47947 */ /* 0x000fea000383ffff */
.L_x_13144:
[----:B-1----:R1:W3:Y:S02]  /*18780*/  SYNCS.PHASECHK.TRANS64.TRYWAIT P1, [R0+URZ+0x30830], R5 ;  /* 0x03083005000075a7 */ /* 0x0022e4000802017f */
[----:B---3--:R-:W-:Y:S05]  /*18790*/  @!P1 NANOSLEEP.SYNCS 0x989680 ;  /* 0x009896800000995d */ /* 0x008fea0003900000 */
[----:B------:R-:W3:Y:S02]  /*187a0*/  @!P1 SYNCS.PHASECHK.TRANS64 P1, [R0+URZ+0x30830], R5 ;  /* 0x03083005000095a7 */ /* 0x000ee4000802007f */
[----:B---3--:R-:W-:Y:S05]  /*187b0*/  @!P1 BRA `(.L_x_13144) ;  /* 0xfffffffc00f09947 */ /* 0x008fea000383ffff */
[----:B------:R-:W-:Y:S05]  /*187c0*/  BRA `(.L_x_13143) ;  /* 0xfffffef800487947 */ /* 0x000fea000383ffff */
.L_x_13150:
[----:B-1----:R1:W2:Y:S02]  /*187d0*/  SYNCS.PHASECHK.TRANS64.TRYWAIT P3, [R5+URZ+0x30830], R6 ;  /* 0x03083006050075a7 */ /* 0x0022a4000806017f */
[----:B--2---:R-:W-:Y:S05]  /*187e0*/  @!P3 NANOSLEEP.SYNCS 0x989680 ;  /* 0x009896800000b95d */ /* 0x004fea0003900000 */
[----:B------:R-:W2:Y:S02]  /*187f0*/  @!P3 SYNCS.PHASECHK.TRANS64 P3, [R5+URZ+0x30830], R6 ;  /* 0x030830060500b5a7 */ /* 0x000ea4000806007f */
[----:B--2---:R-:W-:Y:S05]  /*18800*/  @!P3 BRA `(.L_x_13150) ;  /* 0xfffffffc00f0b947 */ /* 0x004fea000383ffff */
[----:B------:R-:W-:Y:S05]  /*18810*/  BRA `(.L_x_13149) ;  /* 0xffffff3000e07947 */ /* 0x000fea000383ffff */
.L_x_13154:
[----:B-1----:R1:W2:Y:S02]  /*18820*/  SYNCS.PHASECHK.TRANS64.TRYWAIT P2, [R6+URZ+0x30850], R5 ;  /* 0x03085005060075a7 */ /* 0x0022a4000804017f */
[----:B--2---:R-:W-:Y:S05]  /*18830*/  @!P2 NANOSLEEP.SYNCS 0x989680 ;  /* 0x009896800000a95d */ /* 0x004fea0003900000 */
[----:B------:R-:W2:Y:S02]  /*18840*/  @!P2 SYNCS.PHASECHK.TRANS64 P2, [R6+URZ+0x30850], R5 ;  /* 0x030850050600a5a7 */ /* 0x000ea4000804007f */
[----:B--2---:R-:W-:Y:S05]  /*18850*/  @!P2 BRA `(.L_x_13154) ;  /* 0xfffffffc00f0a947 */ /* 0x004fea000383ffff */
[----:B------:R-:W-:Y:S05]  /*18860*/  BRA `(.L_x_13151) ;  /* 0xffffff3400b07947 */ /* 0x000fea000383ffff */
.L_x_13159:
[----:B-1----:R1:W2:Y:S02]  /*18870*/  SYNCS.PHASECHK.TRANS64.TRYWAIT P0, [R11+URZ+0x30850], R0 ;  /* 0x030850000b0075a7 */ /* 0x0022a4000800017f */
[----:B--2---:R-:W-:Y:S05]  /*18880*/  @!P0 NANOSLEEP.SYNCS 0x989680 ;  /* 0x009896800000895d */ /* 0x004fea0003900000 */
[----:B------:R-:W2:Y:S02]  /*18890*/  @!P0 SYNCS.PHASECHK.TRANS64 P0, [R11+URZ+0x30850], R0 ;  /* 0x030850000b0085a7 */ /* 0x000ea4000800007f */
[----:B--2---:R-:W-:Y:S05]  /*188a0*/  @!P0 BRA `(.L_x_13159) ;  /* 0xfffffffc00f08947 */ /* 0x004fea000383ffff */
[----:B------:R-:W-:Y:S05]  /*188b0*/  BRA `(.L_x_13158) ;  /* 0xffffff7000107947 */ /* 0x000fea000383ffff */
.L_x_13167:
[----:B------:R-:W-:Y:S01]  /*188c0*/  IMAD.MOV.U32 R13, RZ, RZ, R20 ;  /* 0x000000ffff0d7224 */ /* 0x000fe200078e0014 */
[----:B------:R-:W-:Y:S01]  /*188d0*/  MOV R12, RZ ;  /* 0x000000ff000c7202 */ /* 0x000fe20000000f00 */
[----:B------:R-:W-:Y:S02]  /*188e0*/  IMAD.MOV.U32 R11, RZ, RZ, 0x181f ;  /* 0x0000181fff0b7424 */ /* 0x000fe400078e00ff */
[----:B------:R-:W-:Y:S02]  /*188f0*/  IMAD.MOV.U32 R15, RZ, RZ, -0x1 ;  /* 0xffffffffff0f7424 */ /* 0x000fe400078e00ff */
[----:B------:R-:W-:Y:S02]  /*18900*/  IMAD R24, R26, 0xc0, R30 ;  /* 0x000000c01a187824 */ /* 0x000fe400078e021e */
[----:B------:R-:W-:-:S07]  /*18910*/  IMAD R21, R8, R27, RZ ;  /* 0x0000001b08157224 */ /* 0x000fce00078e02ff */
[----:B------:R-:W-:Y:S05]  /*18920*/  WARPSYNC.COLLECTIVE R15, `(.L_x_13332) ;  /* 0x000000000f087348 */ /* 0x000fea0003c00000 */
[----:B------:R0:W1:Y:S02]  /*18930*/  SHFL.IDX P6, R14, R13, R12, R11 ;  /* 0x0000000c0d0e7389 */ /* 0x00006400000c000b */
[----:B01----:R-:W-:Y:S01]  /*18940*/  ENDCOLLECTIVE ;  /* 0x000000000000791b */ /* 0x003fe20003800000 */
.L_x_13332:
[C---:B------:R-:W-:Y:S02]  /*18950*/  IADD3 R8, R24.reuse, 0x30, RZ ;  /* 0x0000003018087810 */ /* 0x040fe40007ffe0ff */
[-C--:B------:R-:W-:Y:S02]  /*18960*/  ISETP.GE.OR P3, PT, R24, R21.reuse, P0 ;  /* 0x000000151800720c */ /* 0x080fe40000766670 */
[----:B------:R-:W-:Y:S01]  /*18970*/  ISETP.GE.OR P4, PT, R8, R21, P0 ;  /* 0x000000150800720c */ /* 0x000fe20000786670 */
[----:B------:R-:W-:-:S05]  /*18980*/  VIADD R8, R24, 0x60 ;  /* 0x0000006018087836 */ /* 0x000fca0000000000 */
[----:B------:R-:W-:Y:S01]  /*18990*/  ISETP.GE.OR P2, PT, R8, R21, P0 ;  /* 0x000000150800720c */ /* 0x000fe20000746670 */
[----:B------:R-:W-:Y:S01]  /*189a0*/  IMAD.MOV.U32 R13, RZ, RZ, R7 ;  /* 0x000000ffff0d7224 */ /* 0x000fe200078e0007 */
[----:B------:R-:W-:-:S11]  /*189b0*/  MOV R0, R14 ;  /* 0x0000000e00007202 */ /* 0x000fd60000000f00 */
[----:B------:R-:W-:Y:S05]  /*189c0*/  WARPSYNC.COLLECTIVE R15, `(.L_x_13333) ;  /* 0x000000000f087348 */ /* 0x000fea0003c00000 */
[----:B------:R0:W1:Y:S02]  /*189d0*/  SHFL.IDX P6, R14, R13, R12, R11 ;  /* 0x0000000c0d0e7389 */ /* 0x00006400000c000b */
[----:B01----:R-:W-:Y:S01]  /*189e0*/  ENDCOLLECTIVE ;  /* 0x000000000000791b */ /* 0x003fe20003800000 */
.L_x_13333:
[----:B------:R-:W-:Y:S01]  /*189f0*/  MOV R13, R20 ;  /* 0x00000014000d7202 */ /* 0x000fe20000000f00 */
[----:B------:R-:W-:Y:S02]  /*18a00*/  IMAD.MOV.U32 R12, RZ, RZ, 0x1 ;  /* 0x00000001ff0c7424 */ /* 0x000fe400078e00ff */
[----:B------:R-:W-:-:S07]  /*18a10*/  IMAD.MOV.U32 R3, RZ, RZ, R14 ;  /* 0x000000ffff037224 */ /* 0x000fce00078e000e */
[----:B------:R-:W-:Y:S05]  /*18a20*/  WARPSYNC.COLLECTIVE R15, `(.L_x_13334) ;  /* 0x000000000f087348 */ /* 0x000fea0003c00000 */
[----:B------:R0:W1:Y:S02]  /*18a30*/  SHFL.IDX P6, R14, R13, R12, R11 ;  /* 0x0000000c0d0e7389 */ /* 0x00006400000c000b */
[----:B01----:R-:W-:Y:S01]  /*18a40*/  ENDCOLLECTIVE ;  /* 0x000000000000791b */ /* 0x003fe20003800000 */
.L_x_13334:
[----:B------:R-:W-:-:S04]  /*18a50*/  @!P3 LEA R10, P5, R29, R3, 0x1 ;  /* 0x000000031d0ab211 */ /* 0x000fc800078a08ff */
[----:B------:R-:W-:Y:S02]  /*18a60*/  @!P3 LEA.HI.X R3, R29, R0, R28, 0x1, P5 ;  /* 0x000000001d03b211 */ /* 0x000fe400028f0c1c */
[----:B------:R-:W-:Y:S01]  /*18a70*/  MOV R13, R7 ;  /* 0x00000007000d7202 */ /* 0x000fe20000000f00 */
[----:B------:R-:W-:-:S07]  /*18a80*/  IMAD.MOV.U32 R4, RZ, RZ, R14 ;  /* 0x000000ffff047224 */ /* 0x000fce00078e000e */
[----:B------:R-:W-:Y:S05]  /*18a90*/  WARPSYNC.COLLECTIVE R15, `(.L_x_13335) ;  /* 0x000000000f087348 */ /* 0x000fea0003c00000 */
[----:B------:R0:W1:Y:S02]  /*18aa0*/  SHFL.IDX P6, R14, R13, R12, R11 ;  /* 0x0000000c0d0e7389 */ /* 0x00006400000c000b */
[----:B01----:R-:W-:Y:S01]  /*18ab0*/  ENDCOLLECTIVE ;  /* 0x000000000000791b */ /* 0x003fe20003800000 */
.L_x_13335:
[----:B------:R-:W-:Y:S01]  /*18ac0*/  IMAD.MOV.U32 R13, RZ, RZ, R20 ;  /* 0x000000ffff0d7224 */ /* 0x000fe200078e0014 */
[----:B------:R-:W-:Y:S01]  /*18ad0*/  MOV R12, 0x2 ;  /* 0x00000002000c7802 */ /* 0x000fe20000000f00 */
[----:B------:R-:W-:-:S07]  /*18ae0*/  IMAD.MOV.U32 R5, RZ, RZ, R14 ;  /* 0x000000ffff057224 */ /* 0x000fce00078e000e */
[----:B------:R-:W-:Y:S05]  /*18af0*/  WARPSYNC.COLLECTIVE R15, `(.L_x_13336) ;  /* 0x000000000f087348 */ /* 0x000fea0003c00000 */
[----:B------:R0:W1:Y:S02]  /*18b00*/  SHFL.IDX P6, R14, R13, R12, R11 ;  /* 0x0000000c0d0e7389 */ /* 0x00006400000c000b */
[----:B01----:R-:W-:Y:S01]  /*18b10*/  ENDCOLLECTIVE ;  /* 0x000000000000791b */ /* 0x003fe20003800000 */
.L_x_13336:
[----:B------:R-:W-:-:S04]  /*18b20*/  @!P4 LEA R8, P1, R29, R5, 0x1 ;  /* 0x000000051d08c211 */ /* 0x000fc800078208ff */
[----:B------:R-:W-:Y:S01]  /*18b30*/  @!P4 LEA.HI.X R9, R29, R4, R28, 0x1, P1 ;  /* 0x000000041d09c211 */ /* 0x000fe200008f0c1c */
[----:B------:R-:W-:Y:S02]  /*18b40*/  IMAD.MOV.U32 R13, RZ, RZ, R7 ;  /* 0x000000ffff0d7224 */ /* 0x000fe400078e0007 */
[----:B------:R-:W-:-:S07]  /*18b50*/  IMAD.MOV.U32 R6, RZ, RZ, R14 ;  /* 0x000000ffff067224 */ /* 0x000fce00078e000e */
[----:B------:R-:W-:Y:S05]  /*18b60*/  WARPSYNC.COLLECTIVE R15, `(.L_x_13337) ;  /* 0x000000000f087348 */ /* 0x000fea0003c00000 */
[----:B------:R0:W1:Y:S02]  /*18b70*/  SHFL.IDX P6, R14, R13, R12, R11 ;  /* 0x0000000c0d0e7389 */ /* 0x00006400000c000b */
[----:B01----:R-:W-:Y:S01]  /*18b80*/  ENDCOLLECTIVE ;  /* 0x000000000000791b */ /* 0x003fe20003800000 */
.L_x_13337:
[----:B------:R-:W-:Y:S01]  /*18b90*/  @!P3 IMAD.MOV.U32 R11, RZ, RZ, R3 ;  /* 0x000000ffff0bb224 */ /* 0x000fe200078e0003 */
[----:B------:R-:W-:Y:S01]  /*18ba0*/  MOV R13, R20 ;  /* 0x00000014000d7202 */ /* 0x000fe20000000f00 */
[----:B------:R-:W-:-:S03]  /*18bb0*/  IMAD.MOV.U32 R12, RZ, RZ, 0x3 ;  /* 0x00000003ff0c7424 */ /* 0x000fc600078e00ff */
[----:B------:R0:W-:Y:S04]  /*18bc0*/  @!P3 ST.E.128 desc[UR56][R10.64], RZ ;  /* 0x000000ff0a00b985 */ /* 0x0001e8000c101d38 */
[----:B------:R1:W-:Y:S01]  /*18bd0*/  @!P4 ST.E.128 desc[UR56][R8.64], RZ ;  /* 0x000000ff0800c985 */ /* 0x0003e2000c101d38 */
[----:B------:R-:W-:-:S04]  /*18be0*/  @!P2 LEA R25, P5, R29, R14, 0x1 ;  /* 0x0000000e1d19a211 */ /* 0x000fc800078a08ff */
[----:B------:R-:W-:Y:S01]  /*18bf0*/  @!P2 LEA.HI.X R5, R29, R6, R28, 0x1, P5 ;  /* 0x000000061d05a211 */ /* 0x000fe200028f0c1c */
[----:B0-----:R-:W-:Y:S02]  /*18c00*/  IMAD.MOV.U32 R11, RZ, RZ, 0x181f ;  /* 0x0000181fff0b7424 */ /* 0x001fe400078e00ff */
[----:B------:R-:W-:-:S07]  /*18c10*/  @!P2 IMAD.MOV.U32 R4, RZ, RZ, R25 ;  /* 0x000000ffff04a224 */ /* 0x000fce00078e0019 */
[----:B-1----:R-:W-:Y:S05]  /*18c20*/  WARPSYNC.COLLECTIVE R15, `(.L_x_13338) ;  /* 0x000000000f087348 */ /* 0x002fea0003c00000 */
[----:B------:R0:W2:Y:S02]  /*18c30*/  SHFL.IDX P6, R14, R13, R12, R11 ;  /* 0x0000000c0d0e7389 */ /* 0x0000a400000c000b */
[----:B012---:R-:W-:Y:S01]  /*18c40*/  ENDCOLLECTIVE ;  /* 0x000000000000791b */ /* 0x007fe20003800000 */
.L_x_13338:
[----:B------:R0:W-:Y:S01]  /*18c50*/  @!P2 ST.E.128 desc[UR56][R4.64], RZ ;  /* 0x000000ff0400a985 */ /* 0x0001e2000c101d38 */
[----:B------:R-:W-:Y:S01]  /*18c60*/  IMAD.MOV.U32 R13, RZ, RZ, R7 ;  /* 0x000000ffff0d7224 */ /* 0x000fe200078e0007 */
[----:B------:R-:W-:-:S07]  /*18c70*/  MOV R0, R14 ;  /* 0x0000000e00007202 */ /* 0x000fce0000000f00 */
[----:B0-----:R-:W-:Y:S05]  /*18c80*/  WARPSYNC.COLLECTIVE R15, `(.L_x_13339) ;  /* 0x000000000f087348 */ /* 0x001fea0003c00000 */
[----:B------:R1:W2:Y:S02]  /*18c90*/  SHFL.IDX P6, R14, R13, R12, R11 ;  /* 0x0000000c0d0e7389 */ /* 0x0002a400000c000b */
[----:B012---:R-:W-:Y:S01]  /*18ca0*/  ENDCOLLECTIVE ;  /* 0x000000000000791b */ /* 0x007fe20003800000 */
.L_x_13339:
[----:B------:R-:W-:Y:S05]  /*18cb0*/  BRA `(.L_x_13340) ;  /* 0xffffff9000707947 */ /* 0x000fea000383ffff */
.L_x_13184:
        /* <DEDUP_REMOVED lines=11> */
.L_x_13342:
[----:B------:R-:W-:Y:S05]  /*18d70*/  BSYNC B1 ;  /* 0x0000000000017941 */ /* 0x000fea0003800000 */
.L_x_13341:
[----:B------:R-:W-:Y:S05]  /*18d80*/  BRA `(.L_x_13343) ;  /* 0xffffffa000e47947 */ /* 0x000fea000383ffff */
.L_x_13186:
[----:B------:R-:W-:Y:S01]  /*18d90*/  BSSY B1, `(.L_x_13344) ;  /* 0x0000006000017945 */ /* 0x000fe20003800000 */
[----:B------:R-:W-:-:S07]  /*18da0*/  IMAD.MOV.U32 R15, RZ, RZ, -0x1 ;  /* 0xffffffffff0f7424 */ /* 0x000fce00078e00ff */
[----:B0-----:R-:W-:Y:S05]  /*18db0*/  WARPSYNC.COLLECTIVE R15, `(.L_x_13345) ;  /* 0x000000000f0c7348 */ /* 0x001fea0003c00000 */
[----:B------:R-:W-:Y:S02]  /*18dc0*/  ELECT P6, UR62, PT ;  /* 0x00000000003e782f */ /* 0x000fe400038c0000 */
[----:B------:R-:W-:Y:S01]  /*18dd0*/  MOV R14, UR62 ;  /* 0x0000003e000e7c02 */ /* 0x000fe20008000f00 */
[----:B0-----:R-:W-:Y:S10]  /*18de0*/  ENDCOLLECTIVE ;  /* 0x000000000000791b */ /* 0x001ff40003800000 */
.L_x_13345:
[----:B------:R-:W-:Y:S05]  /*18df0*/  BSYNC B1 ;  /* 0x0000000000017941 */ /* 0x000fea0003800000 */
.L_x_13344:
[----:B------:R-:W-:Y:S05]  /*18e00*/  BRA `(.L_x_13185) ;  /* 0xffffffa000dc7947 */ /* 0x000fea000383ffff */
.L_x_13188:
[----:B0-----:R0:W1:Y:S02]  /*18e10*/  SYNCS.PHASECHK.TRANS64.TRYWAIT P0, [R22+URZ+0x30820], R5 ;  /* 0x03082005160075a7 */ /* 0x001064000800017f */
[----:B-1----:R-:W-:Y:S05]  /*18e20*/  @!P0 NANOSLEEP.SYNCS 0x989680 ;  /* 0x009896800000895d */ /* 0x002fea0003900000 */
[----:B------:R-:W1:Y:S02]  /*18e30*/  @!P0 SYNCS.PHASECHK.TRANS64 P0, [R22+URZ+0x30820], R5 ;  /* 0x03082005160085a7 */ /* 0x000e64000800007f */
[----:B-1----:R-:W-:Y:S05]  /*18e40*/  @!P0 BRA `(.L_x_13188) ;  /* 0xfffffffc00f08947 */ /* 0x002fea000383ffff */
[----:B------:R-:W-:Y:S05]  /*18e50*/  BRA `(.L_x_13346) ;  /* 0xffffffa000ec7947 */ /* 0x000fea000383ffff */
.L_x_13192:
[----:B0-----:R0:W1:Y:S02]  /*18e60*/  SYNCS.PHASECHK.TRANS64.TRYWAIT P0, [R6+URZ+0x308a0], R5 ;  /* 0x0308a005060075a7 */ /* 0x001064000800017f */
[----:B-1----:R-:W-:Y:S05]  /*18e70*/  @!P0 NANOSLEEP.SYNCS 0x989680 ;  /* 0x009896800000895d */ /* 0x002fea0003900000 */
[----:B------:R-:W1:Y:S02]  /*18e80*/  @!P0 SYNCS.PHASECHK.TRANS64 P0, [R6+URZ+0x308a0], R5 ;  /* 0x0308a005060085a7 */ /* 0x000e64000800007f */
[----:B-1----:R-:W-:Y:S05]  /*18e90*/  @!P0 BRA `(.L_x_13192) ;  /* 0xfffffffc00f08947 */ /* 0x002fea000383ffff */
[----:B------:R-:W-:Y:S05]  /*18ea0*/  BRA `(.L_x_13347) ;  /* 0xffffffa400087947 */ /* 0x000fea000383ffff */
.L_x_13197:
[----:B-1----:R1:W2:Y:S02]  /*18eb0*/  SYNCS.PHASECHK.TRANS64.TRYWAIT P0, [R6+URZ+0x308c0], R5 ;  /* 0x0308c005060075a7 */ /* 0x0022a4000800017f */
[----:B--2---:R-:W-:Y:S05]  /*18ec0*/  @!P0 NANOSLEEP.SYNCS 0x989680 ;  /* 0x009896800000895d */ /* 0x004fea0003900000 */
[----:B------:R-:W2:Y:S02]  /*18ed0*/  @!P0 SYNCS.PHASECHK.TRANS64 P0, [R6+URZ+0x308c0], R5 ;  /* 0x0308c005060085a7 */ /* 0x000ea4000800007f */
[----:B--2---:R-:W-:Y:S05]  /*18ee0*/  @!P0 BRA `(.L_x_13197) ;  /* 0xfffffffc00f08947 */ /* 0x004fea000383ffff */
[----:B------:R-:W-:Y:S05]  /*18ef0*/  BRA `(.L_x_13348) ;  /* 0xffffffa400847947 */ /* 0x000fea000383ffff */
.L_x_13204:
[----:B-1----:R1:W2:Y:S02]  /*18f00*/  SYNCS.PHASECHK.TRANS64.TRYWAIT P1, [R5+URZ+0x308a0], R6 ;  /* 0x0308a006050075a7 */ /* 0x0022a4000802017f */
[----:B--2---:R-:W-:Y:S05]  /*18f10*/  @!P1 NANOSLEEP.SYNCS 0x989680 ;  /* 0x009896800000995d */ /* 0x004fea0003900000 */
[----:B------:R-:W2:Y:S02]  /*18f20*/  @!P1 SYNCS.PHASECHK.TRANS64 P1, [R5+URZ+0x308a0], R6 ;  /* 0x0308a006050095a7 */ /* 0x000ea4000802007f */
[----:B--2---:R-:W-:Y:S05]  /*18f30*/  @!P1 BRA `(.L_x_13204) ;  /* 0xfffffffc00f09947 */ /* 0x004fea000383ffff */
[----:B------:R-:W-:Y:S05]  /*18f40*/  BRA `(.L_x_13349) ;  /* 0xffffffa8004c7947 */ /* 0x000fea000383ffff */
.L_x_13209:
[----:B0-----:R0:W2:Y:S02]  /*18f50*/  SYNCS.PHASECHK.TRANS64.TRYWAIT P1, [R5+URZ+0x308c0], R6 ;  /* 0x0308c006050075a7 */ /* 0x0010a4000802017f */
[----:B--2---:R-:W-:Y:S05]  /*18f60*/  @!P1 NANOSLEEP.SYNCS 0x989680 ;  /* 0x009896800000995d */ /* 0x004fea0003900000 */
[----:B------:R-:W2:Y:S02]  /*18f70*/  @!P1 SYNCS.PHASECHK.TRANS64 P1, [R5+URZ+0x308c0], R6 ;  /* 0x0308c006050095a7 */ /* 0x000ea4000802007f */
[----:B--2---:R-:W-:Y:S05]  /*18f80*/  @!P1 BRA `(.L_x_13209) ;  /* 0xfffffffc00f09947 */ /* 0x004fea000383ffff */
[----:B------:R-:W-:Y:S05]  /*18f90*/  BRA `(.L_x_13350) ;  /* 0xffffffa800c47947 */ /* 0x000fea000383ffff */
.L_x_13222:
        /* <DEDUP_REMOVED lines=11> */
.L_x_13352:
[----:B------:R-:W-:Y:S05]  /*19050*/  BSYNC B0 ;  /* 0x0000000000007941 */ /* 0x000fea0003800000 */
.L_x_13351:
[----:B------:R-:W-:Y:S05]  /*19060*/  BRA `(.L_x_13353) ;  /* 0xffffffb000dc7947 */ /* 0x000fea000383ffff */
.L_x_13224:
[----:B------:R-:W-:Y:S01]  /*19070*/  BSSY B0, `(.L_x_13354) ;  /* 0x0000006000007945 */ /* 0x000fe20003800000 */
[----:B------:R-:W-:-:S07]  /*19080*/  MOV R15, 0xffffffff ;  /* 0xffffffff000f7802 */ /* 0x000fce0000000f00 */
[----:B012---:R-:W-:Y:S05]  /*19090*/  WARPSYNC.COLLECTIVE R15, `(.L_x_13355) ;  /* 0x000000000f0c7348 */ /* 0x007fea0003c00000 */
[----:B------:R-:W-:Y:S02]  /*190a0*/  ELECT P6, UR62, PT ;  /* 0x00000000003e782f */ /* 0x000fe400038c0000 */
[----:B------:R-:W-:Y:S01]  /*190b0*/  MOV R14, UR62 ;  /* 0x0000003e000e7c02 */ /* 0x000fe20008000f00 */
[----:B012---:R-:W-:Y:S10]  /*190c0*/  ENDCOLLECTIVE ;  /* 0x000000000000791b */ /* 0x007ff40003800000 */
.L_x_13355:
[----:B------:R-:W-:Y:S05]  /*190d0*/  BSYNC B0 ;  /* 0x0000000000007941 */ /* 0x000fea0003800000 */
.L_x_13354:
[----:B------:R-:W-:Y:S05]  /*190e0*/  BRA `(.L_x_13356) ;  /* 0xffffffb000e47947 */ /* 0x000fea000383ffff */
.L_x_13226:
[----:B--2---:R2:W3:Y:S02]  /*190f0*/  SYNCS.PHASECHK.TRANS64.TRYWAIT P0, [R0+URZ+0x30840], R2 ;  /* 0x03084002000075a7 */ /* 0x0044e4000800017f */
[----:B---3--:R-:W-:Y:S05]  /*19100*/  @!P0 NANOSLEEP.SYNCS 0x989680 ;  /* 0x009896800000895d */ /* 0x008fea0003900000 */
[----:B------:R-:W3:Y:S02]  /*19110*/  @!P0 SYNCS.PHASECHK.TRANS64 P0, [R0+URZ+0x30840], R2 ;  /* 0x03084002000085a7 */ /* 0x000ee4000800007f */
[----:B---3--:R-:W-:Y:S05]  /*19120*/  @!P0 BRA `(.L_x_13226) ;  /* 0xfffffffc00f08947 */ /* 0x008fea000383ffff */
[----:B------:R-:W-:Y:S05]  /*19130*/  BRA `(.L_x_13357) ;  /* 0xffffffb4003c7947 */ /* 0x000fea000383ffff */
.L_x_13230:
[----:B------:R-:W2:Y:S01]  /*19140*/  LDL.LU R11, [R1+0x38] ;  /* 0x00003800010b7983 */ /* 0x000ea20000300800 */
[----:B------:R-:W-:Y:S02]  /*19150*/  IMAD.MOV.U32 R13, RZ, RZ, R4 ;  /* 0x000000ffff0d7224 */ /* 0x000fe400078e0004 */
[----:B------:R-:W-:Y:S02]  /*19160*/  IMAD.MOV.U32 R12, RZ, RZ, RZ ;  /* 0x000000ffff0c7224 */ /* 0x000fe400078e00ff */
[----:B------:R-:W-:Y:S02]  /*19170*/  IMAD.MOV.U32 R15, RZ, RZ, -0x1 ;  /* 0xffffffffff0f7424 */ /* 0x000fe400078e00ff */
[----:B------:R-:W-:-:S05]  /*19180*/  IMAD R17, R17, 0xc0, R21 ;  /* 0x000000c011117824 */ /* 0x000fca00078e0215 */
[----:B------:R-:W-:Y:S01]  /*19190*/  IADD3 R8, R17, 0x10, RZ ;  /* 0x0000001011087810 */ /* 0x000fe20007ffe0ff */
[----:B--2---:R-:W-:Y:S01]  /*191a0*/  IMAD R3, R11, R9, RZ ;  /* 0x000000090b037224 */ /* 0x004fe200078e02ff */
[----:B------:R-:W-:-:S04]  /*191b0*/  MOV R11, 0x181f ;  /* 0x0000181f000b7802 */ /* 0x000fc80000000f00 */
[----:B------:R-:W-:-:S13]  /*191c0*/  ISETP.GE.AND P1, PT, R17, R3, PT ;  /* 0x000000031100720c */ /* 0x000fda0003f26270 */
[----:B-----5:R-:W-:Y:S05]  /*191d0*/  WARPSYNC.COLLECTIVE R15, `(.L_x_13358) ;  /* 0x000000000f087348 */ /* 0x020fea0003c00000 */
[----:B------:R0:W1:Y:S02]  /*191e0*/  SHFL.IDX P6, R14, R13, R12, R11 ;  /* 0x0000000c0d0e7389 */ /* 0x00006400000c000b */
[----:B01---5:R-:W-:Y:S01]  /*191f0*/  ENDCOLLECTIVE ;  /* 0x000000000000791b */ /* 0x023fe20003800000 */
.L_x_13358:
[----:B------:R-:W-:Y:S01]  /*19200*/  MOV R13, R0 ;  /* 0x00000000000d7202 */ /* 0x000fe20000000f00 */
[----:B------:R-:W-:-:S07]  /*19210*/  IMAD.MOV.U32 R6, RZ, RZ, R14 ;  /* 0x000000ffff067224 */ /* 0x000fce00078e000e */
[----:B------:R-:W-:Y:S05]  /*19220*/  WARPSYNC.COLLECTIVE R15, `(.L_x_13359) ;  /* 0x000000000f087348 */ /* 0x000fea0003c00000 */
[----:B------:R0:W1:Y:S02]  /*19230*/  SHFL.IDX P6, R14, R13, R12, R11 ;  /* 0x0000000c0d0e7389 */ /* 0x00006400000c000b */
[----:B01----:R-:W-:Y:S01]  /*19240*/  ENDCOLLECTIVE ;  /* 0x000000000000791b */ /* 0x003fe20003800000 */
.L_x_13359:
[----:B------:R-:W-:Y:S02]  /*19250*/  IMAD.MOV.U32 R13, RZ, RZ, R4 ;  /* 0x000000ffff0d7224 */ /* 0x000fe400078e0004 */
[----:B------:R-:W-:Y:S02]  /*19260*/  IMAD.MOV.U32 R12, RZ, RZ, 0x1 ;  /* 0x00000001ff0c7424 */ /* 0x000fe400078e00ff */
[----:B------:R-:W-:-:S07]  /*19270*/  IMAD.MOV.U32 R7, RZ, RZ, R14 ;  /* 0x000000ffff077224 */ /* 0x000fce00078e000e */
[----:B------:R-:W-:Y:S05]  /*19280*/  WARPSYNC.COLLECTIVE R15, `(.L_x_13360) ;  /* 0x000000000f087348 */ /* 0x000fea0003c00000 */
[----:B------:R0:W1:Y:S02]  /*19290*/  SHFL.IDX P6, R14, R13, R12, R11 ;  /* 0x0000000c0d0e7389 */ /* 0x00006400000c000b */
[----:B01----:R-:W-:Y:S01]  /*192a0*/  ENDCOLLECTIVE ;  /* 0x000000000000791b */ /* 0x003fe20003800000 */
.L_x_13360:
        /* <DEDUP_REMOVED lines=10> */
[----:B------:R-:W-:Y:S02]  /*19350*/  ISETP.GE.AND P1, PT, R8, R3, PT ;  /* 0x000000030800720c */ /* 0x000fe40003f26270 */
[----:B0-----:R-:W-:-:S11]  /*19360*/  MOV R6, R14 ;  /* 0x0000000e00067202 */ /* 0x001fd60000000f00 */
[----:B------:R-:W-:Y:S05]  /*19370*/  WARPSYNC.COLLECTIVE R15, `(.L_x_13361) ;  /* 0x000000000f087348 */ /* 0x000fea0003c00000 */
[----:B------:R0:W1:Y:S02]  /*19380*/  SHFL.IDX P6, R14, R13, R12, R11 ;  /* 0x0000000c0d0e7389 */ /* 0x00006400000c000b */
[----:B01----:R-:W-:Y:S01]  /*19390*/  ENDCOLLECTIVE ;  /* 0x000000000000791b */ /* 0x003fe20003800000 */
.L_x_13361:
[----:B------:R-:W-:Y:S01]  /*193a0*/  IMAD.MOV.U32 R13, RZ, RZ, R4 ;  /* 0x000000ffff0d7224 */ /* 0x000fe200078e0004 */
[----:B------:R-:W-:Y:S01]  /*193b0*/  MOV R12, 0x2 ;  /* 0x00000002000c7802 */ /* 0x000fe20000000f00 */
[----:B------:R-:W-:-:S07]  /*193c0*/  IMAD.MOV.U32 R7, RZ, RZ, R14 ;  /* 0x000000ffff077224 */ /* 0x000fce00078e000e */
[----:B------:R-:W-:Y:S05]  /*193d0*/  WARPSYNC.COLLECTIVE R15, `(.L_x_13362) ;  /* 0x000000000f087348 */ /* 0x000fea0003c00000 */
[----:B------:R0:W1:Y:S02]  /*193e0*/  SHFL.IDX P6, R14, R13, R12, R11 ;  /* 0x0000000c0d0e7389 */ /* 0x00006400000c000b */
[----:B01----:R-:W-:Y:S01]  /*193f0*/  ENDCOLLECTIVE ;  /* 0x000000000000791b */ /* 0x003fe20003800000 */
.L_x_13362:
[----:B------:R-:W-:-:S04]  /*19400*/  @!P1 LEA R7, P2, R20, R7, 0x1 ;  /* 0x0000000714079211 */ /* 0x000fc800078408ff */
[----:B------:R-:W-:-:S04]  /*19410*/  @!P1 IADD3.X R6, RZ, R6, RZ, P2, !PT ;  /* 0x00000006ff069210 */ /* 0x000fc800017fe4ff */
        /* <DEDUP_REMOVED lines=14> */
.L_x_13363:
[----:B------:R-:W-:Y:S01]  /*19500*/  MOV R13, R4 ;  /* 0x00000004000d7202 */ /* 0x000fe20000000f00 */
[----:B------:R-:W-:Y:S01]  /*19510*/  IMAD.MOV.U32 R12, RZ, RZ, 0x3 ;  /* 0x00000003ff0c7424 */ /* 0x000fe200078e00ff */
[----:B------:R-:W-:-:S07]  /*19520*/  MOV R7, R14 ;  /* 0x0000000e00077202 */ /* 0x000fce0000000f00 */
[----:B------:R-:W-:Y:S05]  /*19530*/  WARPSYNC.COLLECTIVE R15, `(.L_x_13364) ;  /* 0x000000000f087348 */ /* 0x000fea0003c00000 */
[----:B------:R0:W1:Y:S02]  /*19540*/  SHFL.IDX P6, R14, R13, R12, R11 ;  /* 0x0000000c0d0e7389 */ /* 0x00006400000c000b */
[----:B01----:R-:W-:Y:S01]  /*19550*/  ENDCOLLECTIVE ;  /* 0x000000000000791b */ /* 0x003fe20003800000 */
.L_x_13364:
[----:B------:R-:W-:-:S05]  /*19560*/  @!P1 LEA R7, P2, R20, R7, 0x1 ;  /* 0x0000000714079211 */ /* 0x000fca00078408ff */
[----:B------:R-:W-:-:S05]  /*19570*/  @!P1 IMAD.X R6, RZ, RZ, R6, P2 ;  /* 0x000000ffff069224 */ /* 0x000fca00010e0606 */
        /* <DEDUP_REMOVED lines=14> */
.L_x_13365:
[----:B------:R-:W-:Y:S02]  /*19660*/  IMAD.MOV.U32 R13, RZ, RZ, R4 ;  /* 0x000000ffff0d7224 */ /* 0x000fe400078e0004 */
[----:B------:R-:W-:Y:S02]  /*19670*/  IMAD.MOV.U32 R12, RZ, RZ, 0x4 ;  /* 0x00000004ff0c7424 */ /* 0x000fe400078e00ff */
[----:B------:R-:W-:-:S07]  /*19680*/  IMAD.MOV.U32 R7, RZ, RZ, R14 ;  /* 0x000000ffff077224 */ /* 0x000fce00078e000e */
[----:B------:R-:W-:Y:S05]  /*19690*/  WARPSYNC.COLLECTIVE R15, `(.L_x_13366) ;  /* 0x000000000f087348 */ /* 0x000fea0003c00000 */
[----:B------:R0:W1:Y:S02]  /*196a0*/  SHFL.IDX P6, R14, R13, R12, R11 ;  /* 0x0000000c0d0e7389 */ /* 0x00006400000c000b */
[----:B01----:R-:W-:Y:S01]  /*196b0*/  ENDCOLLECTIVE ;  /* 0x000000000000791b */ /* 0x003fe20003800000 */
.L_x_13366:
        /* <DEDUP_REMOVED lines=11> */
[----:B------:R-:W-:Y:S02]  /*19770*/  ISETP.GE.AND P1, PT, R6, R3, PT ;  /* 0x000000030600720c */ /* 0x000fe40003f26270 */
[----:B------:R-:W-:-:S11]  /*19780*/  MOV R6, R14 ;  /* 0x0000000e00067202 */ /* 0x000fd60000000f00 */
[----:B------:R-:W-:Y:S05]  /*19790*/  WARPSYNC.COLLECTIVE R15, `(.L_x_13367) ;  /* 0x000000000f087348 */ /* 0x000fea0003c00000 */
[----:B------:R0:W1:Y:S02]  /*197a0*/  SHFL.IDX P6, R14, R13, R12, R11 ;  /* 0x0000000c0d0e7389 */ /* 0x00006400000c000b */
[----:B01----:R-:W-:Y:S01]  /*197b0*/  ENDCOLLECTIVE ;  /* 0x000000000000791b */ /* 0x003fe20003800000 */
.L_x_13367:
[----:B------:R-:W-:Y:S01]  /*197c0*/  IMAD.MOV.U32 R13, RZ, RZ, R4 ;  /* 0x000000ffff0d7224 */ /* 0x000fe200078e0004 */
[----:B------:R-:W-:Y:S01]  /*197d0*/  MOV R12, 0x5 ;  /* 0x00000005000c7802 */ /* 0x000fe20000000f00 */
[----:B------:R-:W-:-:S07]  /*197e0*/  IMAD.MOV.U32 R7, RZ, RZ, R14 ;  /* 0x000000ffff077224 */ /* 0x000fce00078e000e */
[----:B------:R-:W-:Y:S05]  /*197f0*/  WARPSYNC.COLLECTIVE R15, `(.L_x_13368) ;  /* 0x000000000f087348 */ /* 0x000fea0003c00000 */
[----:B------:R0:W1:Y:S02]  /*19800*/  SHFL.IDX P6, R14, R13, R12, R11 ;  /* 0x0000000c0d0e7389 */ /* 0x00006400000c000b */
[----:B01----:R-:W-:Y:S01]  /*19810*/  ENDCOLLECTIVE ;  /* 0x000000000000791b */ /* 0x003fe20003800000 */
.L_x_13368:
        /* <DEDUP_REMOVED lines=16> */
.L_x_13369:
[----:B------:R-:W-:Y:S01]  /*19920*/  MOV R13, R4 ;  /* 0x00000004000d7202 */ /* 0x000fe20000000f00 */
[----:B------:R-:W-:Y:S01]  /*19930*/  IMAD.MOV.U32 R12, RZ, RZ, 0x6 ;  /* 0x00000006ff0c7424 */ /* 0x000fe200078e00ff */
[----:B------:R-:W-:-:S07]  /*19940*/  MOV R7, R14 ;  /* 0x0000000e00077202 */ /* 0x000fce0000000f00 */
[----:B------:R-:W-:Y:S05]  /*19950*/  WARPSYNC.COLLECTIVE R15, `(.L_x_13370) ;  /* 0x000000000f087348 */ /* 0x000fea0003c00000 */
[----:B------:R0:W1:Y:S02]  /*19960*/  SHFL.IDX P6, R14, R13, R12, R11 ;  /* 0x0000000c0d0e7389 */ /* 0x00006400000c000b */
[----:B01----:R-:W-:Y:S01]  /*19970*/  ENDCOLLECTIVE ;  /* 0x000000000000791b */ /* 0x003fe20003800000 */
.L_x_13370:
        /* <DEDUP_REMOVED lines=16> */
.L_x_13371:
[----:B------:R-:W-:Y:S01]  /*19a80*/  MOV R13, R4 ;  /* 0x00000004000d7202 */ /* 0x000fe20000000f00 */
[----:B------:R-:W-:Y:S02]  /*19a90*/  IMAD.MOV.U32 R12, RZ, RZ, 0x7 ;  /* 0x00000007ff0c7424 */ /* 0x000fe400078e00ff */
[----:B------:R-:W-:-:S07]  /*19aa0*/  IMAD.MOV.U32 R7, RZ, RZ, R14 ;  /* 0x000000ffff077224 */ /* 0x000fce00078e000e */
[----:B------:R-:W-:Y:S05]  /*19ab0*/  WARPSYNC.COLLECTIVE R15, `(.L_x_13372) ;  /* 0x000000000f087348 */ /* 0x000fea0003c00000 */
[----:B------:R0:W1:Y:S02]  /*19ac0*/  SHFL.IDX P6, R14, R13, R12, R11 ;  /* 0x0000000c0d0e7389 */ /* 0x00006400000c000b */
[----:B01----:R-:W-:Y:S01]  /*19ad0*/  ENDCOLLECTIVE ;  /* 0x000000000000791b */ /* 0x003fe20003800000 */
.L_x_13372:
[----:B------:R-:W-:-:S05]  /*19ae0*/  @!P1 LEA R7, P2, R20, R7, 0x1 ;  /* 0x0000000714079211 */ /* 0x000fca00078408ff */
[----:B------:R-:W-:-:S05]  /*19af0*/  @!P1 IMAD.X R6, RZ, RZ, R6, P2 ;  /* 0x000000ffff069224 */ /* 0x000fca00010e0606 */
[----:B------:R-:W-:Y:S02]  /*19b00*/  @!P1 LOP3.LUT R7, R7, R6, RZ, 0x3c, !PT ;  /* 0x0000000607079212 */ /* 0x000fe400078e3cff */
[----:B------:R-:W-:Y:S01]  /*19b10*/  MOV R13, R0 ;  /* 0x00000000000d7202 */ /* 0x000fe20000000f00 */
[----:B------:R-:W-:Y:S01]  /*19b20*/  VIADD R0, R17, 0x70 ;  /* 0x0000007011007836 */ /* 0x000fe20000000000 */
[----:B------:R-:W-:-:S04]  /*19b30*/  @!P1 LOP3.LUT R6, R7, R6, RZ, 0x3c, !PT ;  /* 0x0000000607069212 */ /* 0x000fc800078e3cff */
[----:B------:R-:W-:Y:S01]  /*19b40*/  @!P1 LOP3.LUT R7, R7, R6, RZ, 0x3c, !PT ;  /* 0x0000000607079212 */ /* 0x000fe200078e3cff */
[----:B------:R-:W-:-:S07]  /*19b50*/  IMAD.MOV.U32 R4, RZ, RZ, R14 ;  /* 0x000000ffff047224 */ /* 0x000fce00078e000e */
[----:B------:R-:W-:Y:S05]  /*19b60*/  WARPSYNC.COLLECTIVE R15, `(.L_x_13373) ;  /* 0x000000000f087348 */ /* 0x000fea0003c00000 */
[----:B------:R0:W1:Y:S02]  /*19b70*/  SHFL.IDX P6, R14, R13, R12, R11 ;  /* 0x0000000c0d0e7389 */ /* 0x00006400000c000b */
[----:B01----:R-:W-:Y:S01]  /*19b80*/  ENDCOLLECTIVE ;  /* 0x000000000000791b */ /* 0x003fe20003800000 */
.L_x_13373:
[----:B------:R-:W-:Y:S01]  /*19b90*/  @!PT LDS RZ, [RZ] ;  /* 0x00000000fffff984 */ /* 0x000fe20000000800 */
[----:B------:R-:W-:Y:S01]  /*19ba0*/  @!PT LDS RZ, [RZ] ;  /* 0x00000000fffff984 */ /* 0x000fe20000000800 */
[----:B------:R-:W-:Y:S01]  /*19bb0*/  @!PT LDS RZ, [RZ] ;  /* 0x00000000fffff984 */ /* 0x000fe20000000800 */
[----:B------:R0:W-:Y:S01]  /*19bc0*/  @!P1 LDGSTS.E.BYPASS.LTC128B.128 [R10+0xf400], desc[UR56][R6.64], !P0 ;  /* 0x0f400000060a9fae */ /* 0x0001e2000c101d78 */
[----:B------:R-:W-:Y:S01]  /*19bd0*/  ISETP.GE.AND P1, PT, R0, R3, PT ;  /* 0x000000030000720c */ /* 0x000fe20003f26270 */
[----:B------:R-:W-:-:S05]  /*19be0*/  VIADD R0, R17, 0x80 ;  /* 0x0000008011007836 */ /* 0x000fca0000000000 */
[----:B------:R-:W-:Y:S02]  /*19bf0*/  ISETP.GE.AND P2, PT, R0, R3, PT ;  /* 0x000000030000720c */ /* 0x000fe40003f46270 */
[----:B------:R-:W-:Y:S01]  /*19c00*/  MOV R13, R2 ;  /* 0x00000002000d7202 */ /* 0x000fe20000000f00 */
[----:B------:R-:W-:Y:S02]  /*19c10*/  IMAD.MOV.U32 R12, RZ, RZ, RZ ;  /* 0x000000ffff0c7224 */ /* 0x000fe400078e00ff */
[----:B0-----:R-:W-:-:S08]  /*19c20*/  IMAD.MOV.U32 R6, RZ, RZ, R14 ;  /* 0x000000ffff067224 */ /* 0x001fd000078e000e */
[----:B------:R-:W-:Y:S05]  /*19c30*/  WARPSYNC.COLLECTIVE R15, `(.L_x_13374) ;  /* 0x000000000f087348 */ /* 0x000fea0003c00000 */
[----:B------:R0:W1:Y:S02]  /*19c40*/  SHFL.IDX P6, R14, R13, R12, R11 ;  /* 0x0000000c0d0e7389 */ /* 0x00006400000c000b */
[----:B01----:R-:W-:Y:S01]  /*19c50*/  ENDCOLLECTIVE ;  /* 0x000000000000791b */ /* 0x003fe20003800000 */
.L_x_13374:
[----:B------:R-:W-:-:S04]  /*19c60*/  @!P1 LEA R6, P3, R20, R6, 0x1 ;  /* 0x0000000614069211 */ /* 0x000fc800078608ff */
[----:B------:R-:W-:-:S05]  /*19c70*/  @!P1 IADD3.X R4, RZ, R4, RZ, P3, !PT ;  /* 0x00000004ff049210 */ /* 0x000fca0001ffe4ff */
[----:B------:R-:W-:Y:S01]  /*19c80*/  @!P1 IMAD.MOV.U32 R7, RZ, RZ, R4 ;  /* 0x000000ffff079224 */ /* 0x000fe200078e0004 */
[----:B------:R-:W-:Y:S01]  /*19c90*/  MOV R13, R5 ;  /* 0x00000005000d7202 */ /* 0x000fe20000000f00 */
[----:B------:R-:W-:-:S03]  /*19ca0*/  VIADD R4, R17, 0xa0 ;  /* 0x000000a011047836 */ /* 0x000fc60000000000 */
        /* <DEDUP_REMOVED lines=8> */
.L_x_13375:
[----:B------:R-:W-:Y:S01]  /*19d30*/  IMAD.MOV.U32 R13, RZ, RZ, R2 ;  /* 0x000000ffff0d7224 */ /* 0x000fe200078e0002 */
[----:B------:R-:W-:Y:S01]  /*19d40*/  MOV R12, 0x1 ;  /* 0x00000001000c7802 */ /* 0x000fe20000000f00 */
[----:B------:R-:W-:-:S07]  /*19d50*/  IMAD.MOV.U32 R8, RZ, RZ, R14 ;  /* 0x000000ffff087224 */ /* 0x000fce00078e000e */
[----:B------:R-:W-:Y:S05]  /*19d60*/  WARPSYNC.COLLECTIVE R15, `(.L_x_13376) ;  /* 0x000000000f087348 */ /* 0x000fea0003c00000 */
[----:B------:R0:W1:Y:S02]  /*19d70*/  SHFL.IDX P6, R14, R13, R12, R11 ;  /* 0x0000000c0d0e7389 */ /* 0x00006400000c000b */
[----:B01----:R-:W-:Y:S01]  /*19d80*/  ENDCOLLECTIVE ;  /* 0x000000000000791b */ /* 0x003fe20003800000 */
.L_x_13376:
        /* <DEDUP_REMOVED lines=14> */
.L_x_13377:
[----:B------:R-:W-:Y:S01]  /*19e70*/  MOV R13, R2 ;  /* 0x00000002000d7202 */ /* 0x000fe20000000f00 */
[----:B------:R-:W-:Y:S01]  /*19e80*/  IMAD.MOV.U32 R12, RZ, RZ, 0x2 ;  /* 0x00000002ff0c7424 */ /* 0x000fe200078e00ff */
[----:B------:R-:W-:-:S07]  /*19e90*/  MOV R6, R14 ;  /* 0x0000000e00067202 */ /* 0x000fce0000000f00 */
[----:B------:R-:W-:Y:S05]  /*19ea0*/  WARPSYNC.COLLECTIVE R15, `(.L_x_13378) ;  /* 0x000000000f087348 */ /* 0x000fea0003c00000 */
[----:B------:R0:W1:Y:S02]  /*19eb0*/  SHFL.IDX P6, R14, R13, R12, R11 ;  /* 0x0000000c0d0e7389 */ /* 0x00006400000c000b */
[----:B01----:R-:W-:Y:S01]  /*19ec0*/  ENDCOLLECTIVE ;  /* 0x000000000000791b */ /* 0x003fe20003800000 */
.L_x_13378:
[----:B------:R-:W-:-:S05]  /*19ed0*/  @!P1 LEA R6, P2, R20, R6, 0x1 ;  /* 0x0000000614069211 */ /* 0x000fca00078408ff */
[----:B------:R-:W-:-:S04]  /*19ee0*/  @!P1 IMAD.X R0, RZ, RZ, R0, P2 ;  /* 0x000000ffff009224 */ /* 0x000fc800010e0600 */
[----:B------:R-:W-:Y:S01]  /*19ef0*/  @!P1 IMAD.MOV.U32 R7, RZ, RZ, R0 ;  /* 0x000000ffff079224 */ /* 0x000fe200078e0000 */
[----:B------:R-:W-:-:S04]  /*19f00*/  MOV R13, R5 ;  /* 0x00000005000d7202 */ /* 0x000fc80000000f00 */
        /* <DEDUP_REMOVED lines=9> */
.L_x_13379:
[----:B------:R-:W-:Y:S01]  /*19fa0*/  IMAD.MOV.U32 R13, RZ, RZ, R2 ;  /* 0x000000ffff0d7224 */ /* 0x000fe200078e0002 */
[----:B------:R-:W-:Y:S01]  /*19fb0*/  MOV R12, 0x3 ;  /* 0x00000003000c7802 */ /* 0x000fe20000000f00 */
[----:B------:R-:W-:-:S07]  /*19fc0*/  IMAD.MOV.U32 R6, RZ, RZ, R14 ;  /* 0x000000ffff067224 */ /* 0x000fce00078e000e */
[----:B------:R-:W-:Y:S05]  /*19fd0*/  WARPSYNC.COLLECTIVE R15, `(.L_x_13380) ;  /* 0x000000000f087348 */ /* 0x000fea0003c00000 */
[----:B------:R0:W1:Y:S02]  /*19fe0*/  SHFL.IDX P6, R14, R13, R12, R11 ;  /* 0x0000000c0d0e7389 */ /* 0x00006400000c000b */
[----:B01----:R-:W-:Y:S01]  /*19ff0*/  ENDCOLLECTIVE ;  /* 0x000000000000791b */ /* 0x003fe20003800000 */
.L_x_13380:
[----:B------:R-:W-:-:S04]  /*1a000*/  @!P1 LEA R6, P2, R20, R6, 0x1 ;  /* 0x0000000614069211 */ /* 0x000fc800078408ff */
[----:B------:R-:W-:-:S05]  /*1a010*/  @!P1 IADD3.X R0, RZ, R0, RZ, P2, !PT ;  /* 0x00000000ff009210 */ /* 0x000fca00017fe4ff */
[----:B------:R-:W-:Y:S02]  /*1a020*/  @!P1 IMAD.MOV.U32 R7, RZ, RZ, R0 ;  /* 0x000000ffff079224 */ /* 0x000fe400078e0000 */
        /* <DEDUP_REMOVED lines=9> */
.L_x_13381:
[----:B------:R-:W-:Y:S01]  /*1a0c0*/  MOV R2, R14 ;  /* 0x0000000e00027202 */ /* 0x000fe20000000f00 */
[----:B------:R-:W-:Y:S06]  /*1a0d0*/  BRA `(.L_x_13382) ;  /* 0xffffffb400607947 */ /* 0x000fec000383ffff */
.L_x_13233:
[----:B0-----:R0:W1:Y:S02]  /*1a0e0*/  SYNCS.PHASECHK.TRANS64.TRYWAIT P0, [R22+URZ+0x30820], R3 ;  /* 0x03082003160075a7 */ /* 0x001064000800017f */
[----:B-1----:R-:W-:Y:S05]  /*1a0f0*/  @!P0 NANOSLEEP.SYNCS 0x989680 ;  /* 0x009896800000895d */ /* 0x002fea0003900000 */
[----:B------:R-:W1:Y:S02]  /*1a100*/  @!P0 SYNCS.PHASECHK.TRANS64 P0, [R22+URZ+0x30820], R3 ;  /* 0x03082003160085a7 */ /* 0x000e64000800007f */
[----:B-1----:R-:W-:Y:S05]  /*1a110*/  @!P0 BRA `(.L_x_13233) ;  /* 0xfffffffc00f08947 */ /* 0x002fea000383ffff */
[----:B------:R-:W-:Y:S05]  /*1a120*/  BRA `(.L_x_13383) ;  /* 0xffffffb400c87947 */ /* 0x000fea000383ffff */
.L_x_13242:
[----:B0-----:R0:W2:Y:S02]  /*1a130*/  SYNCS.PHASECHK.TRANS64.TRYWAIT P0, [R2+URZ+0x30840], R3 ;  /* 0x03084003020075a7 */ /* 0x0010a4000800017f */
[----:B--2---:R-:W-:Y:S05]  /*1a140*/  @!P0 NANOSLEEP.SYNCS 0x989680 ;  /* 0x009896800000895d */ /* 0x004fea0003900000 */
[----:B------:R-:W2:Y:S02]  /*1a150*/  @!P0 SYNCS.PHASECHK.TRANS64 P0, [R2+URZ+0x30840], R3 ;  /* 0x03084003020085a7 */ /* 0x000ea4000800007f */
[----:B--2---:R-:W-:Y:S05]  /*1a160*/  @!P0 BRA `(.L_x_13242) ;  /* 0xfffffffc00f08947 */ /* 0x004fea000383ffff */
[----:B------:R-:W-:Y:S05]  /*1a170*/  BRA `(.L_x_13384) ;  /* 0xffffffb8007c7947 */ /* 0x000fea000383ffff */
.L_x_13247:
[----:B0-----:R0:W1:Y:S02]  /*1a180*/  SYNCS.PHASECHK.TRANS64.TRYWAIT P0, [R3+URZ+0x60], R2 ;  /* 0x00006002030075a7 */ /* 0x001064000800017f */
[----:B-1----:R-:W-:Y:S05]  /*1a190*/  @!P0 NANOSLEEP.SYNCS 0x989680 ;  /* 0x009896800000895d */ /* 0x002fea0003900000 */
[----:B------:R-:W1:Y:S02]  /*1a1a0*/  @!P0 SYNCS.PHASECHK.TRANS64 P0, [R3+URZ+0x60], R2 ;  /* 0x00006002030085a7 */ /* 0x000e64000800007f */
[----:B-1----:R-:W-:Y:S05]  /*1a1b0*/  @!P0 BRA `(.L_x_13247) ;  /* 0xfffffffc00f08947 */ /* 0x002fea000383ffff */
[----:B------:R-:W-:Y:S05]  /*1a1c0*/  BRA `(.L_x_13385) ;  /* 0xffffffbc00087947 */ /* 0x000fea000383ffff */
.L_x_13255:
[----:B0-----:R0:W2:Y:S02]  /*1a1d0*/  SYNCS.PHASECHK.TRANS64.TRYWAIT P0, [R2+URZ+0x30840], R3 ;  /* 0x03084003020075a7 */ /* 0x0010a4000800017f */
[----:B--2---:R-:W-:Y:S05]  /*1a1e0*/  @!P0 NANOSLEEP.SYNCS 0x989680 ;  /* 0x009896800000895d */ /* 0x004fea0003900000 */
[----:B------:R-:W2:Y:S02]  /*1a1f0*/  @!P0 SYNCS.PHASECHK.TRANS64 P0, [R2+URZ+0x30840], R3 ;  /* 0x03084003020085a7 */ /* 0x000ea4000800007f */
[----:B--2---:R-:W-:Y:S05]  /*1a200*/  @!P0 BRA `(.L_x_13255) ;  /* 0xfffffffc00f08947 */ /* 0x004fea000383ffff */
[----:B------:R-:W-:Y:S05]  /*1a210*/  BRA `(.L_x_13386) ;  /* 0xffffffc0004c7947 */ /* 0x000fea000383ffff */
.L_x_13260:
[----:B0-----:R0:W1:Y:S02]  /*1a220*/  SYNCS.PHASECHK.TRANS64.TRYWAIT P0, [R10+URZ+0x60], R26 ;  /* 0x0000601a0a0075a7 */ /* 0x001064000800017f */
[----:B-1----:R-:W-:Y:S05]  /*1a230*/  @!P0 NANOSLEEP.SYNCS 0x989680 ;  /* 0x009896800000895d */ /* 0x002fea0003900000 */
[----:B------:R-:W1:Y:S02]  /*1a240*/  @!P0 SYNCS.PHASECHK.TRANS64 P0, [R10+URZ+0x60], R26 ;  /* 0x0000601a0a0085a7 */ /* 0x000e64000800007f */
[----:B-1----:R-:W-:Y:S05]  /*1a250*/  @!P0 BRA `(.L_x_13260) ;  /* 0xfffffffc00f08947 */ /* 0x002fea000383ffff */
[----:B------:R-:W-:Y:S05]  /*1a260*/  BRA `(.L_x_13387) ;  /* 0xffffffc000d87947 */ /* 0x000fea000383ffff */
.L_x_13268:
[----:B0-----:R0:W2:Y:S02]  /*1a270*/  SYNCS.PHASECHK.TRANS64.TRYWAIT P0, [R2+URZ+0x30840], R3 ;  /* 0x03084003020075a7 */ /* 0x0010a4000800017f */
[----:B--2---:R-:W-:Y:S05]  /*1a280*/  @!P0 NANOSLEEP.SYNCS 0x989680 ;  /* 0x009896800000895d */ /* 0x004fea0003900000 */
[----:B------:R-:W2:Y:S02]  /*1a290*/  @!P0 SYNCS.PHASECHK.TRANS64 P0, [R2+URZ+0x30840], R3 ;  /* 0x03084003020085a7 */ /* 0x000ea4000800007f */
[----:B--2---:R-:W-:Y:S05]  /*1a2a0*/  @!P0 BRA `(.L_x_13268) ;  /* 0xfffffffc00f08947 */ /* 0x004fea000383ffff */
[----:B------:R-:W-:Y:S05]  /*1a2b0*/  BRA `(.L_x_13388) ;  /* 0xffffffc400e87947 */ /* 0x000fea000383ffff */
.L_x_13273:
[----:B0-----:R0:W1:Y:S02]  /*1a2c0*/  SYNCS.PHASECHK.TRANS64.TRYWAIT P0, [R7+URZ+0x60], R2 ;  /* 0x00006002070075a7 */ /* 0x001064000800017f */
[----:B-1----:R-:W-:Y:S05]  /*1a2d0*/  @!P0 NANOSLEEP.SYNCS 0x989680 ;  /* 0x009896800000895d */ /* 0x002fea0003900000 */
[----:B------:R-:W1:Y:S02]  /*1a2e0*/  @!P0 SYNCS.PHASECHK.TRANS64 P0, [R7+URZ+0x60], R2 ;  /* 0x00006002070085a7 */ /* 0x000e64000800007f */
[----:B-1----:R-:W-:Y:S05]  /*1a2f0*/  @!P0 BRA `(.L_x_13273) ;  /* 0xfffffffc00f08947 */ /* 0x002fea000383ffff */
[----:B------:R-:W-:Y:S05]  /*1a300*/  BRA `(.L_x_13389) ;  /* 0xffffffc800787947 */ /* 0x000fea000383ffff */
.L_x_13283:
[----:B0-----:R0:W1:Y:S02]  /*1a310*/  SYNCS.PHASECHK.TRANS64.TRYWAIT P0, [R3+URZ+0x30860], R0 ;  /* 0x03086000030075a7 */ /* 0x001064000800017f */
[----:B-1----:R-:W-:Y:S05]  /*1a320*/  @!P0 NANOSLEEP.SYNCS 0x989680 ;  /* 0x009896800000895d */ /* 0x002fea0003900000 */
[----:B------:R-:W1:Y:S02]  /*1a330*/  @!P0 SYNCS.PHASECHK.TRANS64 P0, [R3+URZ+0x30860], R0 ;  /* 0x03086000030085a7 */ /* 0x000e64000800007f */
[----:B-1----:R-:W-:Y:S05]  /*1a340*/  @!P0 BRA `(.L_x_13283) ;  /* 0xfffffffc00f08947 */ /* 0x002fea000383ffff */
[----:B------:R-:W-:Y:S05]  /*1a350*/  BRA `(.L_x_13390) ;  /* 0xffffffcc00747947 */ /* 0x000fea000383ffff */
.L_x_13289:
[----:B------:R-:W-:Y:S01]  /*1a360*/  BSSY B0, `(.L_x_13391) ;  /* 0x0000008000007945 */ /* 0x000fe20003800000 */
[----:B------:R-:W-:Y:S01]  /*1a370*/  IMAD.MOV.U32 R13, RZ, RZ, R16 ;  /* 0x000000ffff0d7224 */ /* 0x000fe200078e0010 */
[----:B------:R-:W-:Y:S01]  /*1a380*/  MOV R11, 0x1f ;  /* 0x0000001f000b7802 */ /* 0x000fe20000000f00 */
[----:B------:R-:W-:Y:S02]  /*1a390*/  IMAD.MOV.U32 R12, RZ, RZ, RZ ;  /* 0x000000ffff0c7224 */ /* 0x000fe400078e00ff */
[----:B------:R-:W-:-:S07]  /*1a3a0*/  IMAD.MOV.U32 R15, RZ, RZ, -0x1 ;  /* 0xffffffffff0f7424 */ /* 0x000fce00078e00ff */
[----:B-1----:R-:W-:Y:S05]  /*1a3b0*/  WARPSYNC.COLLECTIVE R15, `(.L_x_13392) ;  /* 0x000000000f087348 */ /* 0x002fea0003c00000 */
[----:B------:R0:W2:Y:S02]  /*1a3c0*/  SHFL.IDX P6, R14, R13, R12, R11 ;  /* 0x0000000c0d0e7389 */ /* 0x0000a400000c000b */
[----:B012---:R-:W-:Y:S01]  /*1a3d0*/  ENDCOLLECTIVE ;  /* 0x000000000000791b */ /* 0x007fe20003800000 */
.L_x_13392:
[----:B------:R-:W-:Y:S05]  /*1a3e0*/  BSYNC B0 ;  /* 0x0000000000007941 */ /* 0x000fea0003800000 */
.L_x_13391:
[----:B------:R-:W-:Y:S01]  /*1a3f0*/  MOV R13, R16 ;  /* 0x00000010000d7202 */ /* 0x000fe20000000f00 */
[----:B------:R-:W-:Y:S01]  /*1a400*/  IMAD.MOV.U32 R12, RZ, RZ, 0x1 ;  /* 0x00000001ff0c7424 */ /* 0x000fe200078e00ff */
[----:B------:R-:W-:Y:S01]  /*1a410*/  MOV R15, 0xffffffff ;  /* 0xffffffff000f7802 */ /* 0x000fe20000000f00 */
[----:B------:R-:W-:Y:S02]  /*1a420*/  IMAD.MOV.U32 R11, RZ, RZ, 0x1f ;  /* 0x0000001fff0b7424 */ /* 0x000fe400078e00ff */
[----:B------:R-:W-:Y:S02]  /*1a430*/  IMAD.IADD R5, R19, 0x1, R8 ;  /* 0x0000000113057824 */ /* 0x000fe400078e0208 */
[----:B------:R-:W-:-:S07]  /*1a440*/  IMAD.MOV.U32 R0, RZ, RZ, R14 ;  /* 0x000000ffff007224 */ /* 0x000fce00078e000e */
[----:B------:R-:W-:Y:S05]  /*1a450*/  WARPSYNC.COLLECTIVE R15, `(.L_x_13393) ;  /* 0x000000000f087348 */ /* 0x000fea0003c00000 */
[----:B------:R0:W1:Y:S02]  /*1a460*/  SHFL.IDX P6, R14, R13, R12, R11 ;  /* 0x0000000c0d0e7389 */ /* 0x00006400000c000b */
[----:B01----:R-:W-:Y:S01]  /*1a470*/  ENDCOLLECTIVE ;  /* 0x000000000000791b */ /* 0x003fe20003800000 */
.L_x_13393:
        /* <DEDUP_REMOVED lines=8> */
[C---:B------:R-:W-:Y:S02]  /*1a500*/  ISETP.GE.U32.AND P3, PT, R8.reuse, 0x4, PT ;  /* 0x000000040800780c */ /* 0x040fe40003f66070 */
[C---:B------:R-:W-:Y:S02]  /*1a510*/  ISETP.GE.U32.AND P4, PT, R8.reuse, 0x8, PT ;  /* 0x000000080800780c */ /* 0x040fe40003f86070 */
[C---:B------:R-:W-:Y:S02]  /*1a520*/  ISETP.GE.U32.AND P5, PT, R8.reuse, 0x10, PT ;  /* 0x000000100800780c */ /* 0x040fe40003fa6070 */
[----:B0-----:R-:W-:Y:S01]  /*1a530*/  MOV R2, RZ ;  /* 0x000000ff00027202 */ /* 0x001fe20000000f00 */
[----:B--2---:R-:W-:Y:S01]  /*1a540*/  @!P1 IMAD.MOV.U32 R2, RZ, RZ, R3 ;  /* 0x000000ffff029224 */ /* 0x004fe200078e0003 */
[----:B------:R-:W-:-:S03]  /*1a550*/  ISETP.NE.AND P1, PT, R8, RZ, PT ;  /* 0x000000ff0800720c */ /* 0x000fc60003f25270 */
[----:B------:R-:W-:-:S10]  /*1a560*/  IMAD.MOV.U32 R13, RZ, RZ, R2 ;  /* 0x000000ffff0d7224 */ /* 0x000fd400078e0002 */
[----:B------:R-:W-:Y:S05]  /*1a570*/  WARPSYNC.COLLECTIVE R15, `(.L_x_13394) ;  /* 0x000000000f087348 */ /* 0x000fea0003c00000 */
[----:B------:R0:W1:Y:S02]  /*1a580*/  SHFL.UP P6, R14, R13, R12, R11 ;  /* 0x0400000c0d0e7389 */ /* 0x00006400000c000b */
[----:B01----:R-:W-:Y:S01]  /*1a590*/  ENDCOLLECTIVE ;  /* 0x000000000000791b */ /* 0x003fe20003800000 */
.L_x_13394:
[----:B------:R-:W-:Y:S02]  /*1a5a0*/  MOV R12, 0x2 ;  /* 0x00000002000c7802 */ /* 0x000fe40000000f00 */
[----:B------:R-:W-:-:S05]  /*1a5b0*/  SEL R5, R14, RZ, P1 ;  /* 0x000000ff0e057207 */ /* 0x000fca0000800000 */
[----:B------:R-:W-:-:S04]  /*1a5c0*/  IMAD.IADD R5, R2, 0x1, R5 ;  /* 0x0000000102057824 */ /* 0x000fc800078e0205 */
[----:B------:R-:W-:-:S07]  /*1a5d0*/  IMAD.MOV.U32 R13, RZ, RZ, R5 ;  /* 0x000000ffff0d7224 */ /* 0x000fce00078e0005 */
[----:B------:R-:W-:Y:S05]  /*1a5e0*/  WARPSYNC.COLLECTIVE R15, `(.L_x_13395) ;  /* 0x000000000f087348 */ /* 0x000fea0003c00000 */
[----:B------:R0:W1:Y:S02]  /*1a5f0*/  SHFL.UP P6, R14, R13, R12, R11 ;  /* 0x0400000c0d0e7389 */ /* 0x00006400000c000b */
[----:B01----:R-:W-:Y:S01]  /*1a600*/  ENDCOLLECTIVE ;  /* 0x000000000000791b */ /* 0x003fe20003800000 */
.L_x_13395:
[----:B------:R-:W-:Y:S02]  /*1a610*/  MOV R12, 0x4 ;  /* 0x00000004000c7802 */ /* 0x000fe40000000f00 */
[----:B------:R-:W-:-:S05]  /*1a620*/  SEL R6, R14, RZ, P2 ;  /* 0x000000ff0e067207 */ /* 0x000fca0001000000 */
[----:B------:R-:W-:-:S04]  /*1a630*/  IMAD.IADD R6, R5, 0x1, R6 ;  /* 0x0000000105067824 */ /* 0x000fc800078e0206 */
[----:B------:R-:W-:-:S07]  /*1a640*/  IMAD.MOV.U32 R13, RZ, RZ, R6 ;  /* 0x000000ffff0d7224 */ /* 0x000fce00078e0006 */
[----:B------:R-:W-:Y:S05]  /*1a650*/  WARPSYNC.COLLECTIVE R15, `(.L_x_13396) ;  /* 0x000000000f087348 */ /* 0x000fea0003c00000 */
[----:B------:R0:W1:Y:S02]  /*1a660*/  SHFL.UP P6, R14, R13, R12, R11 ;  /* 0x0400000c0d0e7389 */ /* 0x00006400000c000b */
[----:B01----:R-:W-:Y:S01]  /*1a670*/  ENDCOLLECTIVE ;  /* 0x000000000000791b */ /* 0x003fe20003800000 */
.L_x_13396:
[----:B------:R-:W-:Y:S02]  /*1a680*/  MOV R12, 0x8 ;  /* 0x00000008000c7802 */ /* 0x000fe40000000f00 */
[----:B------:R-:W-:-:S05]  /*1a690*/  SEL R7, R14, RZ, P3 ;  /* 0x000000ff0e077207 */ /* 0x000fca0001800000 */
[----:B------:R-:W-:-:S04]  /*1a6a0*/  IMAD.IADD R7, R6, 0x1, R7 ;  /* 0x0000000106077824 */ /* 0x000fc800078e0207 */
[----:B------:R-:W-:-:S07]  /*1a6b0*/  IMAD.MOV.U32 R13, RZ, RZ, R7 ;  /* 0x000000ffff0d7224 */ /* 0x000fce00078e0007 */
[----:B------:R-:W-:Y:S05]  /*1a6c0*/  WARPSYNC.COLLECTIVE R15, `(.L_x_13397) ;  /* 0x000000000f087348 */ /* 0x000fea0003c00000 */
[----:B------:R0:W1:Y:S02]  /*1a6d0*/  SHFL.UP P6, R14, R13, R12, R11 ;  /* 0x0400000c0d0e7389 */ /* 0x00006400000c000b */
[----:B01----:R-:W-:Y:S01]  /*1a6e0*/  ENDCOLLECTIVE ;  /* 0x000000000000791b */ /* 0x003fe20003800000 */
.L_x_13397:
[----:B------:R-:W-:Y:S02]  /*1a6f0*/  MOV R12, 0x10 ;  /* 0x00000010000c7802 */ /* 0x000fe40000000f00 */
[----:B------:R-:W-:-:S05]  /*1a700*/  SEL R14, R14, RZ, P4 ;  /* 0x000000ff0e0e7207 */ /* 0x000fca0002000000 */
[----:B------:R-:W-:-:S04]  /*1a710*/  IMAD.IADD R5, R7, 0x1, R14 ;  /* 0x0000000107057824 */ /* 0x000fc800078e020e */
[----:B------:R-:W-:-:S07]  /*1a720*/  IMAD.MOV.U32 R13, RZ, RZ, R5 ;  /* 0x000000ffff0d7224 */ /* 0x000fce00078e0005 */
[----:B------:R-:W-:Y:S05]  /*1a730*/  WARPSYNC.COLLECTIVE R15, `(.L_x_13398) ;  /* 0x000000000f087348 */ /* 0x000fea0003c00000 */
[----:B------:R0:W1:Y:S02]  /*1a740*/  SHFL.UP P6, R14, R13, R12, R11 ;  /* 0x0400000c0d0e7389 */ /* 0x00006400000c000b */
[----:B01----:R-:W-:Y:S01]  /*1a750*/  ENDCOLLECTIVE ;  /* 0x000000000000791b */ /* 0x003fe20003800000 */
.L_x_13398:
        /* <DEDUP_REMOVED lines=8> */
.L_x_13399:
[----:B------:R-:W-:Y:S05]  /*1a7e0*/  BRA `(.L_x_13400) ;  /* 0xffffffcc00a87947 */ /* 0x000fea000383ffff */
.L_x_13294:
        /* <DEDUP_REMOVED lines=8> */
.L_x_13402:
[----:B------:R-:W-:Y:S05]  /*1a870*/  BSYNC B0 ;  /* 0x0000000000007941 */ /* 0x000fea0003800000 */
.L_x_13401:
[----:B------:R-:W-:Y:S01]  /*1a880*/  SEL R13, R14, RZ, P1 ;  /* 0x000000ff0e0d7207 */ /* 0x000fe20000800000 */
[----:B------:R-:W-:Y:S01]  /*1a890*/  IMAD.MOV.U32 R12, RZ, RZ, 0x2 ;  /* 0x00000002ff0c7424 */ /* 0x000fe200078e00ff */
[----:B------:R-:W-:Y:S01]  /*1a8a0*/  MOV R15, 0xffffffff ;  /* 0xffffffff000f7802 */ /* 0x000fe20000000f00 */
[----:B------:R-:W-:Y:S01]  /*1a8b0*/  IMAD.MOV.U32 R11, RZ, RZ, RZ ;  /* 0x000000ffff0b7224 */ /* 0x000fe200078e00ff */
[----:B------:R-:W-:-:S07]  /*1a8c0*/  IADD3 R13, R2, R13, RZ ;  /* 0x0000000d020d7210 */ /* 0x000fce0007ffe0ff */
[----:B------:R-:W-:Y:S05]  /*1a8d0*/  WARPSYNC.COLLECTIVE R15, `(.L_x_13403) ;  /* 0x000000000f087348 */ /* 0x000fea0003c00000 */
[----:B------:R0:W1:Y:S02]  /*1a8e0*/  SHFL.UP P6, R14, R13, R12, R11 ;  /* 0x0400000c0d0e7389 */ /* 0x00006400000c000b */
[----:B01----:R-:W-:Y:S01]  /*1a8f0*/  ENDCOLLECTIVE ;  /* 0x000000000000791b */ /* 0x003fe20003800000 */
.L_x_13403:
[----:B------:R-:W-:Y:S02]  /*1a900*/  MOV R12, 0x4 ;  /* 0x00000004000c7802 */ /* 0x000fe40000000f00 */
[----:B------:R-:W-:-:S05]  /*1a910*/  SEL R14, R14, RZ, P2 ;  /* 0x000000ff0e0e7207 */ /* 0x000fca0001000000 */
[----:B------:R-:W-:-:S04]  /*1a920*/  IMAD.IADD R3, R13, 0x1, R14 ;  /* 0x000000010d037824 */ /* 0x000fc800078e020e */
[----:B------:R-:W-:-:S07]  /*1a930*/  IMAD.MOV.U32 R13, RZ, RZ, R3 ;  /* 0x000000ffff0d7224 */ /* 0x000fce00078e0003 */
[----:B------:R-:W-:Y:S05]  /*1a940*/  WARPSYNC.COLLECTIVE R15, `(.L_x_13404) ;  /* 0x000000000f087348 */ /* 0x000fea0003c00000 */
[----:B------:R0:W1:Y:S02]  /*1a950*/  SHFL.UP P6, R14, R13, R12, R11 ;  /* 0x0400000c0d0e7389 */ /* 0x00006400000c000b */
[----:B01----:R-:W-:Y:S01]  /*1a960*/  ENDCOLLECTIVE ;  /* 0x000000000000791b */ /* 0x003fe20003800000 */
.L_x_13404:
[----:B------:R-:W-:Y:S02]  /*1a970*/  MOV R12, 0x8 ;  /* 0x00000008000c7802 */ /* 0x000fe40000000f00 */
[----:B------:R-:W-:-:S05]  /*1a980*/  SEL R14, R14, RZ, P3 ;  /* 0x000000ff0e0e7207 */ /* 0x000fca0001800000 */
[----:B------:R-:W-:-:S04]  /*1a990*/  IMAD.IADD R5, R3, 0x1, R14 ;  /* 0x0000000103057824 */ /* 0x000fc800078e020e */
[----:B------:R-:W-:-:S07]  /*1a9a0*/  IMAD.MOV.U32 R13, RZ, RZ, R5 ;  /* 0x000000ffff0d7224 */ /* 0x000fce00078e0005 */
[----:B------:R-:W-:Y:S05]  /*1a9b0*/  WARPSYNC.COLLECTIVE R15, `(.L_x_13405) ;  /* 0x000000000f087348 */ /* 0x000fea0003c00000 */
[----:B------:R0:W1:Y:S02]  /*1a9c0*/  SHFL.UP P6, R14, R13, R12, R11 ;  /* 0x0400000c0d0e7389 */ /* 0x00006400000c000b */
[----:B01----:R-:W-:Y:S01]  /*1a9d0*/  ENDCOLLECTIVE ;  /* 0x000000000000791b */ /* 0x003fe20003800000 */
.L_x_13405:
[----:B------:R-:W-:Y:S02]  /*1a9e0*/  MOV R12, 0x10 ;  /* 0x00000010000c7802 */ /* 0x000fe40000000f00 */
[----:B------:R-:W-:-:S05]  /*1a9f0*/  SEL R6, R14, RZ, P4 ;  /* 0x000000ff0e067207 */ /* 0x000fca0002000000 */
[----:B------:R-:W-:-:S04]  /*1aa00*/  IMAD.IADD R6, R5, 0x1, R6 ;  /* 0x0000000105067824 */ /* 0x000fc800078e0206 */
[----:B------:R-:W-:-:S07]  /*1aa10*/  IMAD.MOV.U32 R13, RZ, RZ, R6 ;  /* 0x000000ffff0d7224 */ /* 0x000fce00078e0006 */
[----:B------:R-:W-:Y:S05]  /*1aa20*/  WARPSYNC.COLLECTIVE R15, `(.L_x_13406) ;  /* 0x000000000f087348 */ /* 0x000fea0003c00000 */
[----:B------:R0:W1:Y:S02]  /*1aa30*/  SHFL.UP P6, R14, R13, R12, R11 ;  /* 0x0400000c0d0e7389 */ /* 0x00006400000c000b */
[----:B01----:R-:W-:Y:S01]  /*1aa40*/  ENDCOLLECTIVE ;  /* 0x000000000000791b */ /* 0x003fe20003800000 */
.L_x_13406:
        /* <DEDUP_REMOVED lines=8> */
.L_x_13407:
[----:B------:R-:W-:Y:S05]  /*1aad0*/  BRA `(.L_x_13408) ;  /* 0xffffffcc00887947 */ /* 0x000fea000383ffff */
.L_x_13296:
[----:B------:R-:W-:Y:S01]  /*1aae0*/  BSSY B0, `(.L_x_13409) ;  /* 0x0000006000007945 */ /* 0x000fe20003800000 */
[----:B------:R-:W-:Y:S01]  /*1aaf0*/  PLOP3.LUT P6, PT, P6, PT, PT, 0x8, 0x0 ;  /* 0x000000000000781c */ /* 0x000fe200037ce170 */
[----:B------:R-:W-:-:S12]  /*1ab00*/  IMAD.MOV.U32 R15, RZ, RZ, -0x1 ;  /* 0xffffffffff0f7424 */ /* 0x000fd800078e00ff */
[----:B0-----:R-:W-:Y:S05]  /*1ab10*/  WARPSYNC.COLLECTIVE R15, `(.L_x_13410) ;  /* 0x000000000f087348 */ /* 0x001fea0003c00000 */
[----:B------:R-:W-:Y:S01]  /*1ab20*/  VOTE.ANY R14, PT, P6 ;  /* 0x00000000000e7806 */ /* 0x000fe200030e0100 */
[----:B0-----:R-:W-:Y:S06]  /*1ab30*/  ENDCOLLECTIVE ;  /* 0x000000000000791b */ /* 0x001fec0003800000 */
.L_x_13410:
[----:B------:R-:W-:Y:S05]  /*1ab40*/  BSYNC B0 ;  /* 0x0000000000007941 */ /* 0x000fea0003800000 */
.L_x_13409:
[----:B------:R-:W-:Y:S01]  /*1ab50*/  MOV R6, R14 ;  /* 0x0000000e00067202 */ /* 0x000fe20000000f00 */
[----:B------:R-:W-:Y:S01]  /*1ab60*/  IMAD.MOV.U32 R13, RZ, RZ, R2 ;  /* 0x000000ffff0d7224 */ /* 0x000fe200078e0002 */
[----:B------:R-:W-:Y:S01]  /*1ab70*/  MOV R11, 0x1f ;  /* 0x0000001f000b7802 */ /* 0x000fe20000000f00 */
[----:B------:R-:W-:Y:S01]  /*1ab80*/  IMAD.MOV.U32 R15, RZ, RZ, -0x1 ;  /* 0xffffffffff0f7424 */ /* 0x000fe200078e00ff */
[----:B------:R-:W0:Y:S02]  /*1ab90*/  POPC R4, R6 ;  /* 0x0000000600047309 */ /* 0x000e240000000000 */
[----:B0-----:R-:W-:-:S07]  /*1aba0*/  IMAD.MOV.U32 R12, RZ, RZ, R4 ;  /* 0x000000ffff0c7224 */ /* 0x001fce00078e0004 */
[----:B------:R-:W-:Y:S05]  /*1abb0*/  WARPSYNC.COLLECTIVE R15, `(.L_x_13411) ;  /* 0x000000000f087348 */ /* 0x000fea0003c00000 */
[----:B------:R0:W1:Y:S02]  /*1abc0*/  SHFL.IDX P6, R14, R13, R12, R11 ;  /* 0x0000000c0d0e7389 */ /* 0x00006400000c000b */
[----:B01----:R-:W-:Y:S01]  /*1abd0*/  ENDCOLLECTIVE ;  /* 0x000000000000791b */ /* 0x003fe20003800000 */
.L_x_13411:
[----:B------:R-:W-:Y:S01]  /*1abe0*/  IMAD.MOV.U32 R17, RZ, RZ, R14 ;  /* 0x000000ffff117224 */ /* 0x000fe200078e000e */
[----:B------:R-:W-:Y:S06]  /*1abf0*/  BRA `(.L_x_13412) ;  /* 0xffffffcc00787947 */ /* 0x000fec000383ffff */
.L_x_13298:
[----:B------:R-:W-:Y:S01]  /*1ac00*/  BSSY B0, `(.L_x_13413) ;  /* 0x0000007000007945 */ /* 0x000fe20003800000 */
[----:B------:R-:W-:Y:S01]  /*1ac10*/  MOV R13, R3 ;  /* 0x00000003000d7202 */ /* 0x000fe20000000f00 */
[----:B------:R-:W-:Y:S02]  /*1ac20*/  IMAD.MOV.U32 R11, RZ, RZ, 0x1f ;  /* 0x0000001fff0b7424 */ /* 0x000fe400078e00ff */
[----:B------:R-:W-:-:S07]  /*1ac30*/  IMAD.MOV.U32 R15, RZ, RZ, -0x1 ;  /* 0xffffffffff0f7424 */ /* 0x000fce00078e00ff */
[----:B012---:R-:W-:Y:S05]  /*1ac40*/  WARPSYNC.COLLECTIVE R15, `(.L_x_13414) ;  /* 0x000000000f087348 */ /* 0x007fea0003c00000 */
[----:B------:R3:W4:Y:S02]  /*1ac50*/  SHFL.IDX P6, R14, R13, R12, R11 ;  /* 0x0000000c0d0e7389 */ /* 0x00072400000c000b */
[----:B01234-:R-:W-:Y:S01]  /*1ac60*/  ENDCOLLECTIVE ;  /* 0x000000000000791b */ /* 0x01ffe20003800000 */
.L_x_13414:
[----:B------:R-:W-:Y:S05]  /*1ac70*/  BSYNC B0 ;  /* 0x0000000000007941 */ /* 0x000fea0003800000 */
.L_x_13413:
[----:B------:R-:W-:Y:S05]  /*1ac80*/  BRA `(.L_x_13297) ;  /* 0xffffffcc00707947 */ /* 0x000fea000383ffff */
.L_x_13302:
[----:B0-----:R0:W2:Y:S02]  /*1ac90*/  SYNCS.PHASECHK.TRANS64.TRYWAIT P0, [R9+URZ+0x30820], R0 ;  /* 0x03082000090075a7 */ /* 0x0010a4000800017f */
[----:B--2---:R-:W-:Y:S05]  /*1aca0*/  @!P0 NANOSLEEP.SYNCS 0x989680 ;  /* 0x009896800000895d */ /* 0x004fea0003900000 */
[----:B------:R-:W2:Y:S02]  /*1acb0*/  @!P0 SYNCS.PHASECHK.TRANS64 P0, [R9+URZ+0x30820], R0 ;  /* 0x03082000090085a7 */ /* 0x000ea4000800007f */
[----:B--2---:R-:W-:Y:S05]  /*1acc0*/  @!P0 BRA `(.L_x_13302) ;  /* 0xfffffffc00f08947 */ /* 0x004fea000383ffff */
[----:B------:R-:W-:Y:S05]  /*1acd0*/  BRA `(.L_x_13415) ;  /* 0xffffffd0005c7947 */ /* 0x000fea000383ffff */
.L_x_13303:
        /* <DEDUP_REMOVED lines=8> */
[----:B01--4-:R-:W-:Y:S05]  /*1ad60*/  WARPSYNC.COLLECTIVE R15, `(.L_x_13417) ;  /* 0x000000000f087348 */ /* 0x013fea0003c00000 */
[----:B------:R2:W3:Y:S02]  /*1ad70*/  SHFL.IDX P6, R14, R13, R12, R11 ;  /* 0x0000000c0d0e7389 */ /* 0x0004e400000c000b */
[----:B01234-:R-:W-:Y:S01]  /*1ad80*/  ENDCOLLECTIVE ;  /* 0x000000000000791b */ /* 0x01ffe20003800000 */
.L_x_13417:
[----:B------:R-:W-:Y:S05]  /*1ad90*/  BSYNC B0 ;  /* 0x0000000000007941 */ /* 0x000fea0003800000 */
.L_x_13416:
[----:B------:R-:W-:Y:S05]  /*1ada0*/  BRA `(.L_x_13418) ;  /* 0xffffffd000447947 */ /* 0x000fea000383ffff */
.L_x_13304:
[----:B------:R-:W-:Y:S01]  /*1adb0*/  BSSY B0, `(.L_x_13419) ;  /* 0x0000006000007945 */ /* 0x000fe20003800000 */
[----:B------:R-:W-:-:S07]  /*1adc0*/  IMAD.MOV.U32 R15, RZ, RZ, -0x1 ;  /* 0xffffffffff0f7424 */ /* 0x000fce00078e00ff */
[----:B01--4-:R-:W-:Y:S05]  /*1add0*/  WARPSYNC.COLLECTIVE R15, `(.L_x_13420) ;  /* 0x000000000f0c7348 */ /* 0x013fea0003c00000 */
[----:B------:R-:W-:Y:S02]  /*1ade0*/  ELECT P6, UR62, PT ;  /* 0x00000000003e782f */ /* 0x000fe400038c0000 */
[----:B------:R-:W-:Y:S01]  /*1adf0*/  MOV R14, UR62 ;  /* 0x0000003e000e7c02 */ /* 0x000fe20008000f00 */
[----:B01--4-:R-:W-:Y:S10]  /*1ae00*/  ENDCOLLECTIVE ;  /* 0x000000000000791b */ /* 0x013ff40003800000 */
.L_x_13420:
[----:B------:R-:W-:Y:S05]  /*1ae10*/  BSYNC B0 ;  /* 0x0000000000007941 */ /* 0x000fea0003800000 */
.L_x_13419:
[----:B------:R-:W-:Y:S05]  /*1ae20*/  BRA `(.L_x_13421) ;  /* 0xffffffd000387947 */ /* 0x000fea000383ffff */
.L_x_13306:
[----:B0-----:R0:W2:Y:S02]  /*1ae30*/  SYNCS.PHASECHK.TRANS64.TRYWAIT P0, [R5+URZ], R4 ;  /* 0x00000004050075a7 */ /* 0x0010a4000800017f */
[----:B--2---:R-:W-:Y:S05]  /*1ae40*/  @!P0 NANOSLEEP.SYNCS 0x989680 ;  /* 0x009896800000895d */ /* 0x004fea0003900000 */
[----:B------:R-:W2:Y:S02]  /*1ae50*/  @!P0 SYNCS.PHASECHK.TRANS64 P0, [R5+URZ], R4 ;  /* 0x00000004050085a7 */ /* 0x000ea4000800007f */
[----:B--2---:R-:W-:Y:S05]  /*1ae60*/  @!P0 BRA `(.L_x_13306) ;  /* 0xfffffffc00f08947 */ /* 0x004fea000383ffff */
[----:B------:R-:W-:Y:S05]  /*1ae70*/  BRA `(.L_x_13422) ;  /* 0xffffffd0006c7947 */ /* 0x000fea000383ffff */
.L_x_13307:
[----:B--2---:R2:W3:Y:S02]  /*1ae80*/  SYNCS.PHASECHK.TRANS64.TRYWAIT P0, [R3+URZ], R2 ;  /* 0x00000002030075a7 */ /* 0x0044e4000800017f */
[----:B---3--:R-:W-:Y:S05]  /*1ae90*/  @!P0 NANOSLEEP.SYNCS 0x989680 ;  /* 0x009896800000895d */ /* 0x008fea0003900000 */
[----:B------:R-:W3:Y:S02]  /*1aea0*/  @!P0 SYNCS.PHASECHK.TRANS64 P0, [R3+URZ], R2 ;  /* 0x00000002030085a7 */ /* 0x000ee4000800007f */
[----:B---3--:R-:W-:Y:S05]  /*1aeb0*/  @!P0 BRA `(.L_x_13307) ;  /* 0xfffffffc00f08947 */ /* 0x008fea000383ffff */
[----:B------:R-:W-:Y:S05]  /*1aec0*/  BRA `(.L_x_13423) ;  /* 0xffffffd000607947 */ /* 0x000fea000383ffff */
.L_x_13309:
[----:B---3--:R3:W0:Y:S02]  /*1aed0*/  SYNCS.PHASECHK.TRANS64.TRYWAIT P0, [R23+URZ], R4 ;  /* 0x00000004170075a7 */ /* 0x008624000800017f */
[----:B0-----:R-:W-:Y:S05]  /*1aee0*/  @!P0 NANOSLEEP.SYNCS 0x989680 ;  /* 0x009896800000895d */ /* 0x001fea0003900000 */
[----:B------:R-:W0:Y:S02]  /*1aef0*/  @!P0 SYNCS.PHASECHK.TRANS64 P0, [R23+URZ], R4 ;  /* 0x00000004170085a7 */ /* 0x000e24000800007f */
[----:B0-----:R-:W-:Y:S05]  /*1af00*/  @!P0 BRA `(.L_x_13309) ;  /* 0xfffffffc00f08947 */ /* 0x001fea000383ffff */
[----:B------:R-:W-:Y:S05]  /*1af10*/  BRA `(.L_x_13424) ;  /* 0xffffffd000647947 */ /* 0x000fea000383ffff */
.L_x_13425:
        /* <DEDUP_REMOVED lines=14> */
.L_x_15334:


//--------------------- .text._ZN7cutlass13device_kernelIN5flash11enable_sm90INS1_16FlashAttnFwdSm90INS1_25CollectiveMainloopFwdSm90ILi2EN4cute5tupleIJNS5_1CILi1EEES8_S8_EEENS6_IJNS7_ILi192EEENS7_ILi128EEENS7_ILi64EEEEEELi64ENS_6half_tEfNS_4arch4Sm90ELb0ELb1ELb1ELb0ELb0ELb0ELb0ELb1ELb1ELb1ELb0ELb0EEENS1_21CollectiveEpilogueFwdINS6_IJSA_SC_SB_EEES9_SE_SG_Li384ELb0ELb1ELb0ELb0EEENS1_30DynamicPersistentTileSchedulerILi384ELi128ELb0ELb1ELb1EEEEEEEEEvNT_6ParamsE --------------------------
	.section	.text._ZN7cutlass13device_kernelIN5flash11enable_sm90INS1_16FlashAttnFwdSm90INS1_25CollectiveMainloopFwdSm90ILi2EN4cute5tupleIJNS5_1CILi1EEES8_S8_EEENS6_IJNS7_ILi192EEENS7_ILi128EEENS7_ILi64EEEEEELi64ENS_6half_tEfNS_4arch4Sm90ELb0ELb1ELb1ELb0ELb0ELb0ELb0ELb1ELb1ELb1ELb0ELb0EEENS1_21CollectiveEpilogueFwdINS6_IJSA_SC_SB_EEES9_SE_SG_Li384ELb0ELb1ELb0ELb0EEENS1_30DynamicPersistentTileSchedulerILi384ELi128ELb0ELb1ELb1EEEEEEEEEvNT_6ParamsE,"ax",@progbits
	.align	128
.text._ZN7cutlass13device_kernelIN5flash11enable_sm90INS1_16FlashAttnFwdSm90INS1_25CollectiveMainloopFwdSm90ILi2EN4cute5tupleIJNS5_1CILi1EEES8_S8_EEENS6_IJNS7_ILi192EEENS7_ILi128EEENS7_ILi64EEEEEELi64ENS_6half_tEfNS_4arch4Sm90ELb0ELb1ELb1ELb0ELb0ELb0ELb0ELb1ELb1ELb1ELb0ELb0EEENS1_21CollectiveEpilogueFwdINS6_IJSA_SC_SB_EEES9_SE_SG_Li384ELb0ELb1ELb0ELb0EEENS1_30DynamicPersistentTileSchedulerILi384ELi128ELb0ELb1ELb1EEEEEEEEEvNT_6ParamsE:
        .type           _ZN7cutlass13device_kernelIN5flash11enable_sm90INS1_16FlashAttnFwdSm90INS1_25CollectiveMainloopFwdSm90ILi2EN4cute5tupleIJNS5_1CILi1EEES8_S8_EEENS6_IJNS7_ILi192EEENS7_ILi128EEENS7_ILi64EEEEEELi64ENS_6half_tEfNS_4arch4Sm90ELb0ELb1ELb1ELb0ELb0ELb0ELb0ELb1ELb1ELb1ELb0ELb0EEENS1_21CollectiveEpilogueFwdINS6_IJSA_SC_SB_EEES9_SE_SG_Li384ELb0ELb1ELb0ELb0EEENS1_30DynamicPersistentTileSchedulerILi384ELi128ELb0ELb1ELb1EEEEEEEEEvNT_6ParamsE,@function
        .size           _ZN7cutlass13device_kernelIN5flash11enable_sm90INS1_16FlashAttnFwdSm90INS1_25CollectiveMainloopFwdSm90ILi2EN4cute5tupleIJNS5_1CILi1EEES8_S8_EEENS6_IJNS7_ILi192EEENS7_ILi128EEENS7_ILi64EEEEEELi64ENS_6half_tEfNS_4arch4Sm90ELb0ELb1ELb1ELb0ELb0ELb0ELb0ELb1ELb1ELb1ELb0ELb0EEENS1_21CollectiveEpilogueFwdINS6_IJSA_SC_SB_EEES9_SE_SG_Li384ELb0ELb1ELb0ELb0EEENS1_30DynamicPersistentTileSchedulerILi384ELi128ELb0ELb1ELb1EEEEEEEEEvNT_6ParamsE,(.L_x_15335 - _ZN7cutlass13device_kernelIN5flash11enable_sm90INS1_16FlashAttnFwdSm90INS1_25CollectiveMainloopFwdSm90ILi2EN4cute5tupleIJNS5_1CILi1EEES8_S8_EEENS6_IJNS7_ILi192EEENS7_ILi128EEENS7_ILi64EEEEEELi64ENS_6half_tEfNS_4arch4Sm90ELb0ELb1ELb1ELb0ELb0ELb0ELb0ELb1ELb1ELb1ELb0ELb0EEENS1_21CollectiveEpilogueFwdINS6_IJSA_SC_SB_EEES9_SE_SG_Li384ELb0ELb1ELb0ELb0EEENS1_30DynamicPersistentTileSchedulerILi384ELi128ELb0ELb1ELb1EEEEEEEEEvNT_6ParamsE)
        .other          _ZN7cutlass13device_kernelIN5flash11enable_sm90INS1_16FlashAttnFwdSm90INS1_25CollectiveMainloopFwdSm90ILi2EN4cute5tupleIJNS5_1CILi1EEES8_S8_EEENS6_IJNS7_ILi192EEENS7_ILi128EEENS7_ILi64EEEEEELi64ENS_6half_tEfNS_4arch4Sm90ELb0ELb1ELb1ELb0ELb0ELb0ELb0ELb1ELb1ELb1ELb0ELb0EEENS1_21CollectiveEpilogueFwdINS6_IJSA_SC_SB_EEES9_SE_SG_Li384ELb0ELb1ELb0ELb0EEENS1_30DynamicPersistentTileSchedulerILi384ELi128ELb0ELb1ELb1EEEEEEEEEvNT_6ParamsE,@"STO_CUDA_ENTRY STV_DEFAULT"
_ZN7cutlass13device_kernelIN5flash11enable_sm90INS1_16FlashAttnFwdSm90INS1_25CollectiveMainloopFwdSm90ILi2EN4cute5tupleIJNS5_1CILi1EEES8_S8_EEENS6_IJNS7_ILi192EEENS7_ILi128EEENS7_ILi64EEEEEELi64ENS_6half_tEfNS_4arch4Sm90ELb0ELb1ELb1ELb0ELb0ELb0ELb0ELb1ELb1ELb1ELb0ELb0EEENS1_21CollectiveEpilogueFwdINS6_IJSA_SC_SB_EEES9_SE_SG_Li384ELb0ELb1ELb0ELb0EEENS1_30DynamicPersistentTileSchedulerILi384ELi128ELb0ELb1ELb1EEEEEEEEEvNT_6ParamsE:
        /* <DEDUP_REMOVED lines=17> */
.L_x_13427:
[----:B------:R-:W-:Y:S05]  /*0110*/  BSYNC B0 ;  /* 0x0000000000007941 */ /* 0x000fea0003800000 */
.L_x_13426:
        /* <DEDUP_REMOVED lines=41> */
.L_x_13428:
        /* <DEDUP_REMOVED lines=22> */
.L_x_13429:
        /* <DEDUP_REMOVED lines=18> */
.L_x_13430:
        /* <DEDUP_REMOVED lines=22> */
.L_x_13431:
        /* <DEDUP_REMOVED lines=22> */
.L_x_13432:
[----:B------:R-:W-:Y:S01]  /*08f0*/  PLOP3.LUT P0, PT, PT, PT, UP0, 0x80, 0x0 ;  /* 0x000000000000781c */ /* 0x000fe20003f0f008 */
[----:B------:R-:W-:Y:S01]  /*0900*/  UMOV UR38, 0x1 ;  /* 0x0000000100267882 */ /* 0x000fe20000000000 */
[----:B------:R-:W-:Y:S01]  /*0910*/  NOP ;  /* 0x0000000000007918 */ /* 0x000fe20000000000 */
[----:B------:R-:W-:Y:S01]  /*0920*/  USEL UR38, UR38, 0x2, !UP0 ;  /* 0x0000000226267887 */ /* 0x000fe2000c000000 */
[----:B------:R-:W-:Y:S01]  /*0930*/  ULDC.64 UR48, c[0x0][0x208] ;  /* 0x0000820000307ab9 */ /* 0x000fe20000000a00 */
[----:B012-4-:R-:W-:Y:S08]  /*0940*/  BAR.SYNC.DEFER_BLOCKING 0x0 ;  /* 0x0000000000007b1d */ /* 0x017ff00000010000 */
[----:B------:R-:W-:Y:S05]  /*0950*/  @!P0 BRA `(.L_x_13433) ;  /* 0x000000f8002c8947 */ /* 0x000fea0003800000 */
.L_x_13434:
        /* <DEDUP_REMOVED lines=22> */
[----:B------:R-:W-:Y:S02]  /*0ac0*/  LEA.HI R2, R0, R10, RZ, 0x4 ;  /* 0x0000000a00027211 */ /* 0x000fe400078f20ff */
[----:B------:R-:W-:Y:S01]  /*0ad0*/  LOP3.LUT R153, R154, 0xffffff80, RZ, 0xc0, !PT ;  /* 0xffffff809a997812 */ /* 0x000fe200078ec0ff */
[----:B------:R-:W-:Y:S01]  /*0ae0*/  IMAD.SHL.U32 R4, R3, 0x20, RZ ;  /* 0x0000002003047824 */ /* 0x000fe200078e00ff */
[----:B------:R-:W-:Y:S02]  /*0af0*/  SHF.R.S32.HI R5, RZ, 0x4, R2 ;  /* 0x00000004ff057819 */ /* 0x000fe40000011402 */
[----:B------:R-:W-:Y:S01]  /*0b00*/  LOP3.LUT R3, R2, 0x3fffff0, RZ, 0xc0, !PT ;  /* 0x03fffff002037812 */ /* 0x000fe200078ec0ff */
[----:B------:R-:W-:Y:S01]  /*0b10*/  IMAD.IADD R153, R10, 0x1, -R153 ;  /* 0x000000010a997824 */ /* 0x000fe200078e0a99 */
[----:B------:R-:W-:-:S02]  /*0b20*/  LEA.HI R2, R2, R5, RZ, 0x1 ;  /* 0x0000000502027211 */ /* 0x000fc400078f08ff */
[----:B------:R-:W-:Y:S01]  /*0b30*/  LOP3.LUT R4, R4, 0xfffffc00, RZ, 0xc0, !PT ;  /* 0xfffffc0004047812 */ /* 0x000fe200078ec0ff */
[----:B------:R-:W-:Y:S01]  /*0b40*/  IMAD.IADD R3, R10, 0x1, -R3 ;  /* 0x000000010a037824 */ /* 0x000fe200078e0a03 */
[----:B------:R-:W-:Y:S02]  /*0b50*/  SHF.R.S32.HI R6, RZ, 0x1f, R153 ;  /* 0x0000001fff067819 */ /* 0x000fe40000011499 */
[----:B------:R-:W-:Y:S01]  /*0b60*/  LOP3.LUT R2, R2, 0x1ffffffe, RZ, 0xc0, !PT ;  /* 0x1ffffffe02027812 */ /* 0x000fe200078ec0ff */
[----:B------:R-:W-:Y:S01]  /*0b70*/  IMAD R3, R3, 0x40, R4 ;  /* 0x0000004003037824 */ /* 0x000fe200078e0204 */
[----:B------:R-:W-:Y:S02]  /*0b80*/  LEA.HI R4, R6, R153, RZ, 0x2 ;  /* 0x0000009906047211 */ /* 0x000fe400078f10ff */
[----:B------:R-:W-:Y:S01]  /*0b90*/  LEA.HI R7, R0, R10, RZ, 0x2 ;  /* 0x0000000a00077211 */ /* 0x000fe200078f10ff */
[----:B------:R-:W-:Y:S01]  /*0ba0*/  IMAD.IADD R2, R5, 0x1, -R2 ;  /* 0x0000000105027824 */ /* 0x000fe200078e0a02 */
[----:B------:R-:W-:-:S02]  /*0bb0*/  SHF.R.S32.HI R5, RZ, 0x2, R4 ;  /* 0x00000002ff057819 */ /* 0x000fc40000011404 */
[----:B------:R-:W-:Y:S01]  /*0bc0*/  SHF.R.S32.HI R8, RZ, 0x1f, R4 ;  /* 0x0000001fff087819 */ /* 0x000fe20000011404 */
[----:B------:R-:W-:Y:S01]  /*0bd0*/  IMAD R156, R2, 0x8, R3 ;  /* 0x00000008029c7824 */ /* 0x000fe200078e0203 */
[----:B------:R-:W-:Y:S02]  /*0be0*/  SHF.R.S32.HI R154, RZ, 0x7, R154 ;  /* 0x00000007ff9a7819 */ /* 0x000fe4000001149a */
[----:B------:R-:W-:Y:S02]  /*0bf0*/  LOP3.LUT R7, R7, 0xfffffffc, RZ, 0xc0, !PT ;  /* 0xfffffffc07077812 */ /* 0x000fe400078ec0ff */
[----:B------:R-:W-:Y:S01]  /*0c00*/  LEA.HI R8, R8, R5, RZ, 0x3 ;  /* 0x0000000508087211 */ /* 0x000fe200078f18ff */
[----:B------:R-:W-:Y:S01]  /*0c10*/  IMAD.HI R2, R154, 0x55555556, RZ ;  /* 0x555555569a027827 */ /* 0x000fe200078e02ff */
[----:B------:R-:W-:Y:S02]  /*0c20*/  LEA.HI R0, R0, R10, RZ, 0x3 ;  /* 0x0000000a00007211 */ /* 0x000fe400078f18ff */
[----:B------:R-:W-:Y:S01]  /*0c30*/  LOP3.LUT R8, R8, 0xfffffff8, RZ, 0xc0, !PT ;  /* 0xfffffff808087812 */ /* 0x000fe200078ec0ff */
[----:B------:R-:W-:Y:S01]  /*0c40*/  IMAD.IADD R7, R10, 0x1, -R7 ;  /* 0x000000010a077824 */ /* 0x000fe200078e0a07 */
[----:B------:R-:W-:-:S02]  /*0c50*/  LEA.HI R6, R6, R153, RZ, 0x5 ;  /* 0x0000009906067211 */ /* 0x000fc400078f28ff */
[----:B------:R-:W-:Y:S01]  /*0c60*/  LOP3.LUT R18, R0, 0xfffffff8, RZ, 0xc0, !PT ;  /* 0xfffffff800127812 */ /* 0x000fe200078ec0ff */
[----:B------:R-:W-:Y:S01]  /*0c70*/  IMAD.IADD R5, R5, 0x1, -R8 ;  /* 0x0000000105057824 */ /* 0x000fe200078e0a08 */
[----:B------:R-:W-:Y:S02]  /*0c80*/  LEA.HI R9, R7, R7, RZ, 0x1 ;  /* 0x0000000707097211 */ /* 0x000fe400078f08ff */
[----:B------:R-:W-:Y:S01]  /*0c90*/  LEA.HI R3, R2, R2, RZ, 0x1 ;  /* 0x0000000202037211 */ /* 0x000fe200078f08ff */
[----:B------:R-:W-:Y:S01]  /*0ca0*/  IMAD.IADD R18, R10, 0x1, -R18 ;  /* 0x000000010a127824 */ /* 0x000fe200078e0a12 */
[----:B------:R-:W-:Y:S02]  /*0cb0*/  SHF.R.S32.HI R6, RZ, 0x5, R6 ;  /* 0x00000005ff067819 */ /* 0x000fe40000011406 */
[----:B------:R-:W-:Y:S01]  /*0cc0*/  LOP3.LUT R2, R9, 0x1ffffffe, RZ, 0xc0, !PT ;  /* 0x1ffffffe09027812 */ /* 0x000fe200078ec0ff */
[----:B------:R-:W-:Y:S01]  /*0cd0*/  IMAD R3, R3, -0x3, R154 ;  /* 0xfffffffd03037824 */ /* 0x000fe200078e029a */
[----:B------:R-:W-:Y:S01]  /*0ce0*/  LOP3.LUT R16, R4, 0x7ffffffc, RZ, 0xc0, !PT ;  /* 0x7ffffffc04107812 */ /* 0x000fe200078ec0ff */
[----:B------:R-:W-:Y:S01]  /*0cf0*/  IMAD R6, R6, 0x10, R5 ;  /* 0x0000001006067824 */ /* 0x000fe200078e0205 */
[----:B------:R-:W-:Y:S01]  /*0d00*/  SHF.R.S32.HI R152, RZ, 0x3, R0 ;  /* 0x00000003ff987819 */ /* 0x000fe20000011400 */
[----:B------:R-:W-:-:S02]  /*0d10*/  IMAD.SHL.U32 R19, R18, 0x8, RZ ;  /* 0x0000000812137824 */ /* 0x000fc400078e00ff */
[----:B------:R-:W-:Y:S02]  /*0d20*/  IMAD.IADD R2, R7, 0x1, -R2 ;  /* 0x0000000107027824 */ /* 0x000fe400078e0a02 */
[----:B------:R-:W-:Y:S01]  /*0d30*/  IMAD R155, R3, 0x40, R6 ;  /* 0x00000040039b7824 */ /* 0x000fe200078e0206 */
[----:B------:R-:W-:Y:S01]  /*0d40*/  SHF.R.S32.HI R157, RZ, 0x1f, R19 ;  /* 0x0000001fff9d7819 */ /* 0x000fe20000011413 */
[----:B------:R-:W-:Y:S02]  /*0d50*/  IMAD.IADD R16, R153, 0x1, -R16 ;  /* 0x0000000199107824 */ /* 0x000fe400078e0a10 */
[----:B------:R-:W-:-:S07]  /*0d60*/  IMAD R17, R2, 0x8, R155 ;  /* 0x0000000802117824 */ /* 0x000fce00078e029b */
.L_x_13519:
        /* <DEDUP_REMOVED lines=12> */
[----:B012--5:R-:W-:Y:S05]  /*0e30*/  @!P0 BRA `(.L_x_13435) ;  /* 0x0000000000208947 */ /* 0x027fea0003800000 */
        /* <DEDUP_REMOVED lines=8> */
.L_x_13435:
[----:B------:R-:W-:Y:S01]  /*0ec0*/  ULDC UR7, c[0x0][0xc54] ;  /* 0x0003150000077ab9 */ /* 0x000fe20000000800 */
[----:B------:R-:W-:Y:S01]  /*0ed0*/  UMOV UR6, UR9 ;  /* 0x0000000900067c82 */ /* 0x000fe20008000000 */
[----:B------:R-:W-:-:S11]  /*0ee0*/  UISETP.NE.AND UP0, UPT, UR7, 0x1, UPT ;  /* 0x000000010700788c */ /* 0x000fd6000bf05270 */
[----:B------:R-:W-:Y:S02]  /*0ef0*/  @UP0 ULDC.64 UR10, c[0x0][0xc58] ;  /* 0x00031600000a0ab9 */ /* 0x000fe40000000a00 */
[----:B------:R-:W-:-:S04]  /*0f00*/  UIMAD.WIDE.U32 UR4, UR9, UR10, URZ ;  /* 0x0000000a090472a5 */ /* 0x000fc8000f8e003f */
[----:B------:R-:W-:-:S04]  /*0f10*/  @UP0 USHF.R.U32.HI UR6, URZ, UR11, UR5 ;  /* 0x0000000b3f060299 */ /* 0x000fc80008011605 */
[----:B------:R-:W-:-:S12]  /*0f20*/  UIMAD UR4, UR6, UR7, URZ ;  /* 0x00000007060472a4 */ /* 0x000fd8000f8e023f */
.L_x_13436:
        /* <DEDUP_REMOVED lines=49> */
.L_x_13438:
[----:B------:R-:W-:-:S11]  /*1240*/  UISETP.NE.AND UP0, UPT, UR5, 0x1, UPT ;  /* 0x000000010500788c */ /* 0x000fd6000bf05270 */
[----:B------:R-:W-:Y:S02]  /*1250*/  @UP0 ULDC.64 UR8, c[0x0][0x9e8] ;  /* 0x00027a0000080ab9 */ /* 0x000fe40000000a00 */
[----:B------:R-:W-:-:S04]  /*1260*/  UIMAD.WIDE.U32 UR6, UR4, UR8, URZ ;  /* 0x00000008040672a5 */ /* 0x000fc8000f8e003f */
[----:B------:R-:W-:-:S12]  /*1270*/  @UP0 USHF.R.U32.HI UR4, URZ, UR9, UR7 ;  /* 0x000000093f040299 */ /* 0x000fd80008011607 */
.L_x_13439:
[----:B------:R-:W-:-:S06]  /*1280*/  UIMAD UR4, UR4, UR5, UR5 ;  /* 0x00000005040472a4 */ /* 0x000fcc000f8e0205 */
[----:B------:R-:W-:-:S07]  /*1290*/  VIMNMX R0, R0, UR4, PT ;  /* 0x0000000400007c48 */ /* 0x000fce000bfe0100 */
.L_x_13437:
        /* <DEDUP_REMOVED lines=29> */
.L_x_13441:
[----:B------:R-:W-:-:S11]  /*1470*/  UISETP.NE.AND UP0, UPT, UR5, 0x1, UPT ;  /* 0x000000010500788c */ /* 0x000fd6000bf05270 */
[----:B------:R-:W-:Y:S02]  /*1480*/  @UP0 ULDC.64 UR10, c[0x0][0x9e8] ;  /* 0x00027a00000a0ab9 */ /* 0x000fe40000000a00 */
[----:B------:R-:W-:-:S04]  /*1490*/  UIMAD.WIDE.U32 UR6, UR4, UR10, URZ ;  /* 0x0000000a040672a5 */ /* 0x000fc8000f8e003f */
[----:B------:R-:W-:-:S12]  /*14a0*/  @UP0 USHF.R.U32.HI UR4, URZ, UR11, UR7 ;  /* 0x0000000b3f040299 */ /* 0x000fd80008011607 */
.L_x_13442:
[----:B------:R-:W-:-:S04]  /*14b0*/  UIMAD UR4, UR4, UR5, URZ ;  /* 0x00000005040472a4 */ /* 0x000fc8000f8e023f */
[----:B------:R-:W-:-:S04]  /*14c0*/  UISETP.LT.AND UP0, UPT, UR9, UR4, UPT ;  /* 0x000000040900728c */ /* 0x000fc8000bf01270 */
[----:B------:R-:W-:-:S12]  /*14d0*/  USEL UR9, UR9, UR4, !UP0 ;  /* 0x0000000409097287 */ /* 0x000fd8000c000000 */
.L_x_13440:
        /* <DEDUP_REMOVED lines=17> */
[----:B------:R-:W-:Y:S01]  /*15f0*/  CS2R R12, SRZ ;  /* 0x00000000000c7805 */ /* 0x000fe2000001ff00 */
[----:B------:R-:W-:Y:S01]  /*1600*/  IMAD.MOV.U32 R106, RZ, RZ, RZ ;  /* 0x000000ffff6a7224 */ /* 0x000fe200078e00ff */
[----:B------:R-:W-:Y:S01]  /*1610*/  CS2R R102, SRZ ;  /* 0x0000000000667805 */ /* 0x000fe2000001ff00 */
[----:B------:R-:W-:Y:S01]  /*1620*/  IMAD.MOV.U32 R41, RZ, RZ, RZ ;  /* 0x000000ffff297224 */ /* 0x000fe200078e00ff */
[----:B------:R-:W-:-:S02]  /*1630*/  CS2R R100, SRZ ;  /* 0x0000000000647805 */ /* 0x000fc4000001ff00 */
[----:B------:R-:W-:Y:S02]  /*1640*/  ISETP.GT.AND P1, PT, R88, UR43, PT ;  /* 0x0000002b58007c0c */ /* 0x000fe4000bf24270 */
[----:B------:R-:W-:Y:S02]  /*1650*/  CS2R R98, SRZ ;  /* 0x0000000000627805 */ /* 0x000fe4000001ff00 */
[----:B------:R-:W-:Y:S02]  /*1660*/  CS2R R96, SRZ ;  /* 0x0000000000607805 */ /* 0x000fe4000001ff00 */
[----:B------:R-:W-:Y:S02]  /*1670*/  CS2R R94, SRZ ;  /* 0x00000000005e7805 */ /* 0x000fe4000001ff00 */
[----:B------:R-:W-:Y:S02]  /*1680*/  CS2R R92, SRZ ;  /* 0x00000000005c7805 */ /* 0x000fe4000001ff00 */
[----:B------:R-:W-:Y:S01]  /*1690*/  CS2R R90, SRZ ;  /* 0x00000000005a7805 */ /* 0x000fe2000001ff00 */
[----:B------:R-:W-:-:S02]  /*16a0*/  IMAD.MOV.U32 R89, RZ, RZ, RZ ;  /* 0x000000ffff597224 */ /* 0x000fc400078e00ff */
[----:B------:R-:W-:Y:S05]  /*16b0*/  @!P1 BRA `(.L_x_13443) ;  /* 0x000000d400a49947 */ /* 0x000fea0003800000 */
[----:B------:R-:W0:Y:S01]  /*16c0*/  SHFL.IDX PT, R0, R154, RZ, 0x1f ;  /* 0x00001fff9a007589 */ /* 0x000e2200000e0000 */
[----:B------:R-:W1:Y:S01]  /*16d0*/  S2UR UR6, SR_CgaCtaId ;  /* 0x00000000000679c3 */ /* 0x000e620000008800 */
[----:B------:R-:W-:Y:S01]  /*16e0*/  UMOV UR45, 0x400 ;  /* 0x00000400002d7882 */ /* 0x000fe20000000000 */
[----:B0-----:R-:W-:Y:S01]  /*16f0*/  R2UR UR44, R0 ;  /* 0x00000000002c72ca */ /* 0x001fe200000e0000 */
[----:B-1----:R-:W-:-:S12]  /*1700*/  ULEA UR45, UR6, UR45, 0x18 ;  /* 0x0000002d062d7291 */ /* 0x002fd8000f8ec03f */
[----:B------:R-:W-:Y:S02]  /*1710*/  UIMAD.WIDE UR4, UR44, 0x55555556, URZ ;  /* 0x555555562c0478a5 */ /* 0x000fe4000f8e023f */
[----:B------:R-:W-:Y:S02]  /*1720*/  UIADD3 UR4, UR45, 0x8400, URZ ;  /* 0x000084002d047890 */ /* 0x000fe4000fffe03f */
[----:B------:R-:W-:Y:S02]  /*1730*/  ULEA.HI UR5, UR5, UR5, URZ, 0x1 ;  /* 0x0000000505057291 */ /* 0x000fe4000f8f083f */
[----:B------:R-:W-:Y:S02]  /*1740*/  ULOP3.LUT UP0, URZ, UR4, 0x3ff, URZ, 0xc0, !UPT ;  /* 0x000003ff043f7892 */ /* 0x000fe4000f80c03f */
[----:B------:R-:W-:-:S04]  /*1750*/  UIMAD UR5, UR5, -0x3, UR44 ;  /* 0xfffffffd050578a4 */ /* 0x000fc8000f8e022c */
[----:B------:R-:W-:Y:S01]  /*1760*/  PLOP3.LUT P0, PT, PT, PT, UP0, 0x80, 0x0 ;  /* 0x000000000000781c */ /* 0x000fe20003f0f008 */
[----:B------:R-:W-:-:S04]  /*1770*/  ULEA UR5, UR5, UR4, 0xd ;  /* 0x0000000405057291 */ /* 0x000fc8000f8e683f */
[----:B------:R-:W-:-:S04]  /*1780*/  USHF.R.U32.HI UR5, URZ, 0x4, UR5 ;  /* 0x000000043f057899 */ /* 0x000fc80008011605 */
        /* <DEDUP_REMOVED lines=18> */
.L_x_13444:
        /* <DEDUP_REMOVED lines=9> */
.L_x_13617:
[----:B------:R-:W-:Y:S05]  /*1940*/  @!P0 BRA `(.L_x_13446) ;  /* 0x0000000000048947 */ /* 0x000fea0003800000 */
[----:B------:R-:W-:Y:S01]  /*1950*/  BPT.TRAP 0x1 ;  /* 0x000000040000795c */ /* 0x000fe20000300000 */
.L_x_13446:
[----:B------:R-:W-:Y:S02]  /*1960*/  IMAD.U32 R15, RZ, RZ, UR37 ;  /* 0x00000025ff0f7e24 */ /* 0x000fe4000f8e00ff */
[----:B0-----:R-:W-:-:S03]  /*1970*/  IMAD.U32 R0, RZ, RZ, UR36 ;  /* 0x00000024ff007e24 */ /* 0x001fc6000f8e00ff */
[----:B------:R-:W-:Y:S02]  /*1980*/  LEA R15, R15, UR45, 0x3 ;  /* 0x0000002d0f0f7c11 */ /* 0x000fe4000f8e18ff */
[----:B------:R-:W-:-:S04]  /*1990*/  SHF.L.U32 R0, R0, 0x1f, RZ ;  /* 0x0000001f00007819 */ /* 0x000fc800000006ff */
[----:B------:R0:W1:Y:S01]  /*19a0*/  SYNCS.PHASECHK.TRANS64.TRYWAIT P2, [R15+URZ+0x16830], R0 ;  /* 0x016830000f0075a7 */ /* 0x000062000804017f */
[----:B------:R-:W-:Y:S05]  /*19b0*/  @!P0 BRA `(.L_x_13447) ;  /* 0x0000000000048947 */ /* 0x000fea0003800000 */
[----:B------:R-:W-:Y:S01]  /*19c0*/  BPT.TRAP 0x1 ;  /* 0x000000040000795c */ /* 0x000fe20000300000 */
.L_x_13447:
[----:B------:R-:W2:Y:S02]  /*19d0*/  S2R R2, SR_TID.X ;  /* 0x0000000000027919 */ /* 0x000ea40000002100 */
[----:B--2---:R-:W-:Y:S01]  /*19e0*/  LOP3.LUT P1, RZ, R2, 0x7f, RZ, 0xc0, !PT ;  /* 0x0000007f02ff7812 */ /* 0x004fe2000782c0ff */
[----:B-1----:R-:W-:-:S12]  /*19f0*/  @P2 BRA `(.L_x_13448) ;  /* 0x0000000000082947 */ /* 0x002fd80003800000 */
[----:B------:R-:W1:Y:S02]  /*1a00*/  SYNCS.PHASECHK.TRANS64.TRYWAIT P2, [R15+URZ+0x16830], R0 ;  /* 0x016830000f0075a7 */ /* 0x000e64000804017f */
[----:B-1----:R-:W-:Y:S05]  /*1a10*/  @!P2 BRA `(.L_x_13449) ;  /* 0x00000128003ca947 */ /* 0x002fea0003800000 */
.L_x_13448:
[----:B------:R-:W-:Y:S05]  /*1a20*/  WARPSYNC.ALL ;  /* 0x0000000000007948 */ /* 0x000fea0003800000 */
[----:B------:R-:W-:Y:S01]  /*1a30*/  UIADD3 UR4, UR45, 0xe400, URZ ;  /* 0x0000e4002d047890 */ /* 0x000fe2000fffe03f */
[----:B------:R-:W-:Y:S01]  /*1a40*/  WARPGROUP.ARRIVE ;  /* 0x00000000000079c5 */ /* 0x000fe20000000000 */
[----:B------:R-:W-:Y:S01]  /*1a50*/  ULOP3.LUT UR16, UR51, 0x10000, URZ, 0xfc, !UPT ;  /* 0x0001000033107892 */ /* 0x000fe2000f8efc3f */
[----:B01----:R-:W-:Y:S01]  /*1a60*/  @!P1 VIADD R15, R15, 0x16840 ;  /* 0x000168400f0f9836 */ /* 0x003fe20000000000 */
[----:B------:R-:W-:Y:S01]  /*1a70*/  USHF.R.U32.HI UR4, URZ, 0x4, UR4 ;  /* 0x000000043f047899 */ /* 0x000fe20008011604 */
[----:B------:R-:W-:Y:S01]  /*1a80*/  UMOV UR17, 0x40000040 ;  /* 0x4000004000117882 */ /* 0x000fe20000000000 */
[----:B------:R-:W-:-:S02]  /*1a90*/  UMOV UR19, 0x40000040 ;  /* 0x4000004000137882 */ /* 0x000fc40000000000 */
[----:B------:R-:W-:Y:S01]  /*1aa0*/  ULOP3.LUT UR4, UR4, 0x3fff, URZ, 0xc0, !UPT ;  /* 0x00003fff04047892 */ /* 0x000fe2000f8ec03f */
[----:B------:R-:W-:Y:S01]  /*1ab0*/  @!P1 PRMT R15, RZ, 0x654, R15 ;  /* 0x00000654ff0f9816 */ /* 0x000fe2000000000f */
[----:B------:R-:W-:Y:S01]  /*1ac0*/  UMOV UR5, 0x40000040 ;  /* 0x4000004000057882 */ /* 0x000fe20000000000 */
[----:B------:R-:W-:Y:S01]  /*1ad0*/  UMOV UR7, 0x40000040 ;  /* 0x4000004000077882 */ /* 0x000fe20000000000 */
[----:B------:R-:W-:Y:S02]  /*1ae0*/  ULOP3.LUT UR20, UR4, 0x10000, URZ, 0xfc, !UPT ;  /* 0x0001000004147892 */ /* 0x000fe4000f8efc3f */
[----:B------:R-:W-:Y:S02]  /*1af0*/  UIADD3 UR4, UR16, 0x2, URZ ;  /* 0x0000000210047890 */ /* 0x000fe4000fffe03f */
[----:B------:R-:W-:Y:S02]  /*1b00*/  ULEA UR18, UR37, UR20, 0xa ;  /* 0x0000001425127291 */ /* 0x000fe4000f8e503f */
[----:B------:R-:W-:-:S02]  /*1b10*/  UIADD3 UR8, UR16, 0x4, URZ ;  /* 0x0000000410087890 */ /* 0x000fc4000fffe03f */
[----:B------:R-:W-:Y:S02]  /*1b20*/  UIADD3 UR6, UR18, 0x2, URZ ;  /* 0x0000000212067890 */ /* 0x000fe4000fffe03f */
[----:B------:R-:W-:Y:S01]  /*1b30*/  UIADD3 UR10, UR18, 0x4, URZ ;  /* 0x00000004120a7890 */ /* 0x000fe2000fffe03f */
[----:B------:R-:W-:Y:S02]  /*1b40*/  UMOV UR9, 0x40000040 ;  /* 0x4000004000097882 */ /* 0x000fe40000000000 */
[----:B------:R-:W-:Y:S01]  /*1b50*/  HGMMA.64x128x16.F32 R24, gdesc[UR16], RZ, !UPT, gsb0 ;  /* 0x01e00000101879f0 */ /* 0x000fe2000c0008ff */
[----:B------:R-:W-:Y:S01]  /*1b60*/  UMOV UR11, 0x40000040 ;  /* 0x40000040000b7882 */ /* 0x000fe20000000000 */
[----:B------:R-:W-:Y:S02]  /*1b70*/  UIADD3 UR12, UR16, 0x6, URZ ;  /* 0x00000006100c7890 */ /* 0x000fe4000fffe03f */
[----:B------:R-:W-:Y:S01]  /*1b80*/  UIADD3 UR14, UR18, 0x6, URZ ;  /* 0x00000006120e7890 */ /* 0x000fe2000fffe03f */
[----:B------:R-:W-:Y:S01]  /*1b90*/  UMOV UR13, 0x40000040 ;  /* 0x40000040000d7882 */ /* 0x000fe20000000000 */
[----:B------:R-:W-:Y:S01]  /*1ba0*/  UMOV UR15, 0x40000040 ;  /* 0x40000040000f7882 */ /* 0x000fe20000000000 */
[----:B------:R-:W-:-:S02]  /*1bb0*/  ULDC UR21, c[0x0][0x9dc] ;  /* 0x0002770000157ab9 */ /* 0x000fc40000000800 */
[----:B------:R-:W-:Y:S01]  /*1bc0*/  ULOP3.LUT UR21, URZ, UR21, URZ, 0x33, !UPT ;  /* 0x000000153f157292 */ /* 0x000fe2000f8e333f */
[----:B------:R-:W-:Y:S02]  /*1bd0*/  WARPGROUP.DEPBAR.LE gsb0, 0x0 ;  /* 0x00008000000079c5 */ /* 0x000fe40000010000 */
[----:B------:R-:W-:-:S06]  /*1be0*/  WARPGROUP.ARRIVE ;  /* 0x00000000000079c5 */ /* 0x000fcc0000000000 */
[----:B------:R-:W-:Y:S01]  /*1bf0*/  HGMMA.64x128x16.F32 R24, gdesc[UR4], R24, gsb0 ;  /* 0x01e00000041879f0 */ /* 0x000fe20008000818 */
[----:B------:R-:W-:Y:S02]  /*1c00*/  ULDC UR6, c[0x0][0x448] ;  /* 0x0001120000067ab9 */ /* 0x000fe40000000800 */
[----:B------:R-:W-:-:S06]  /*1c10*/  UISETP.NE.AND UP0, UPT, UR6, 0x1, UPT ;  /* 0x000000010600788c */ /* 0x000fcc000bf05270 */
        /* <DEDUP_REMOVED lines=15> */
[----:B------:R-:W-:Y:S02]  /*1d10*/  VIADD R24, R17, UR39 ;  /* 0x0000002711187c36 */ /* 0x000fe40008000000 */
        /* <DEDUP_REMOVED lines=8> */
[----:B------:R-:W-:-:S04]  /*1da0*/  @P2 IMAD.HI.U32 R60, R24, UR6, RZ ;  /* 0x00000006183c2c27 */ /* 0x000fc8000f8e00ff */
[----:B------:R-:W-:Y:S01]  /*1db0*/  FMUL.FTZ R4, R31, UR10 ;  /* 0x0000000a1f047c20 */ /* 0x000fe20008410000 */
[----:B------:R-:W-:Y:S01]  /*1dc0*/  FMUL.FTZ R49, R52, UR10 ;  /* 0x0000000a34317c20 */ /* 0x000fe20008410000 */
[----:B------:R-:W1:Y:S01]  /*1dd0*/  LDC R50, c[0x0][0x288] ;  /* 0x0000a200ff327b82 */ /* 0x000e620000000800 */
        /* <DEDUP_REMOVED lines=8> */
[----:B------:R-:W-:-:S02]  /*1e60*/  IMAD.MOV.U32 R61, RZ, RZ, -0x80 ;  /* 0xffffff80ff3d7424 */ /* 0x000fc400078e00ff */
[----:B------:R-:W-:Y:S01]  /*1e70*/  FMUL.FTZ R7, R34, UR10 ;  /* 0x0000000a22077c20 */ /* 0x000fe20008410000 */
[----:B------:R-:W-:Y:S01]  /*1e80*/  FMUL.FTZ R34, R37, UR10 ;  /* 0x0000000a25227c20 */ /* 0x000fe20008410000 */
[----:B------:R-:W-:Y:S01]  /*1e90*/  FMUL.FTZ R14, R82, UR10 ;  /* 0x0000000a520e7c20 */ /* 0x000fe20008410000 */
[----:B------:R-:W-:Y:S01]  /*1ea0*/  FMUL.FTZ R37, R62, UR10 ;  /* 0x0000000a3e257c20 */ /* 0x000fe20008410000 */
[----:B------:R-:W-:Y:S02]  /*1eb0*/  IMAD R82, R88, R61, 0x80 ;  /* 0x0000008058527424 */ /* 0x000fe400078e023d */
[----:B------:R-:W-:Y:S01]  /*1ec0*/  FMUL.FTZ R5, R30, UR10 ;  /* 0x0000000a1e057c20 */ /* 0x000fe20008410000 */
[----:B------:R-:W2:Y:S01]  /*1ed0*/  SHFL.IDX PT, R62, R75, RZ, 0x1c1f ;  /* 0x001c1fff4b3e7589 */ /* 0x000ea200000e0000 */
[----:B------:R-:W-:Y:S01]  /*1ee0*/  FMUL.FTZ R30, R32, UR10 ;  /* 0x0000000a201e7c20 */ /* 0x000fe20008410000 */
[----:B------:R-:W-:Y:S01]  /*1ef0*/  ULDC.64 UR6, c[0x0][0x9e0] ;  /* 0x0002780000067ab9 */ /* 0x000fe20000000a00 */
[----:B------:R-:W-:Y:S01]  /*1f00*/  FMUL.FTZ R32, R36, UR10 ;  /* 0x0000000a24207c20 */ /* 0x000fe20008410000 */
        /* <DEDUP_REMOVED lines=40> */
[----:B---3--:R-:W-:Y:S01]  /*2190*/  FMUL.FTZ R15, R87, UR10 ;  /* 0x0000000a570f7c20 */ /* 0x008fe20008410000 */
[----:B------:R-:W-:Y:S01]  /*21a0*/  IMAD R60, R16, -0x2, R61 ;  /* 0xfffffffe103c7824 */ /* 0x000fe200078e023d */
[----:B------:R-:W-:Y:S01]  /*21b0*/  PLOP3.LUT P2, PT, PT, PT, UP1, 0x40, 0x0 ;  /* 0x000000000000781c */ /* 0x000fe20003f4e818 */
[----:B------:R-:W3:Y:S01]  /*21c0*/  MUFU.TANH R2, R2 ;  /* 0x0000000200027308 */ /* 0x000ee20000002400 */
[----:B0-----:R-:W-:-:S02]  /*21d0*/  IMAD R61, R47, UR41, R82 ;  /* 0x000000292f3d7c24 */ /* 0x001fc4000f8e0252 */
[----:B------:R-:W-:Y:S01]  /*21e0*/  FMUL.FTZ R77, R77, UR10 ;  /* 0x0000000a4d4d7c20 */ /* 0x000fe20008410000 */
[----:B------:R-:W-:Y:S01]  /*21f0*/  IMAD R63, R47, UR41, R60 ;  /* 0x000000292f3f7c24 */ /* 0x000fe2000f8e023c */
[----:B------:R-:W-:Y:S01]  /*2200*/  LEA R78, R88, 0xffffff80, 0x7 ;  /* 0xffffff80584e7811 */ /* 0x000fe200078e38ff */
[----:B------:R-:W-:Y:S02]  /*2210*/  IMAD R79, R16, -0x2, R61 ;  /* 0xfffffffe104f7824 */ /* 0x000fe400078e023d */
[----:B-1----:R-:W-:Y:S01]  /*2220*/  IMAD.IADD R63, R63, 0x1, -R50 ;  /* 0x000000013f3f7824 */ /* 0x002fe200078e0a32 */
[----:B------:R-:W0:Y:S03]  /*2230*/  MUFU.TANH R89, R89 ;  /* 0x0000005900597308 */ /* 0x000e260000002400 */
[C---:B------:R-:W-:Y:S02]  /*2240*/  VIADD R86, R63.reuse, UR6 ;  /* 0x000000063f567c36 */ /* 0x040fe40008000000 */
[----:B------:R-:W-:-:S03]  /*2250*/  VIADD R83, R63, UR21 ;  /* 0x000000153f537c36 */ /* 0x000fc60008000000 */
[----:B------:R-:W1:Y:S01]  /*2260*/  MUFU.TANH R0, R0 ;  /* 0x0000000000007308 */ /* 0x000e620000002400 */
[----:B--2---:R-:W-:-:S07]  /*2270*/  VIADDMNMX R74, R62, R86, R79, PT ;  /* 0x000000563e4a7246 */ /* 0x004fce000380014f */
[----:B------:R-:W2:Y:S08]  /*2280*/  MUFU.TANH R3, R3 ;  /* 0x0000000300037308 */ /* 0x000eb00000002400 */
        /* <DEDUP_REMOVED lines=60> */
[----:B-----5:R-:W-:Y:S01]  /*2650*/  IMAD.IADD R77, R83, 0x1, R62 ;  /* 0x00000001534d7824 */ /* 0x020fe200078e023e */
[----:B-1234-:R-:W-:Y:S06]  /*2660*/  @P2 BRA `(.L_x_13450) ;  /* 0x00000000005c2947 */ /* 0x01efec0003800000 */
        /* <DEDUP_REMOVED lines=13> */
.L_x_13452:
[----:B------:R-:W-:-:S06]  /*2740*/  UISETP.NE.AND UP2, UPT, UR7, 0x1, UPT ;  /* 0x000000010700788c */ /* 0x000fcc000bf45270 */
[----:B------:R-:W-:-:S05]  /*2750*/  PLOP3.LUT P2, PT, PT, PT, UP2, 0x80, 0x0 ;  /* 0x000000000000781c */ /* 0x000fca0003f4f028 */
[----:B------:R-:W-:-:S08]  /*2760*/  @UP2 ULDC.64 UR10, c[0x0][0x9e8] ;  /* 0x00027a00000a2ab9 */ /* 0x000fd00000000a00 */
[----:B------:R-:W-:-:S05]  /*2770*/  @P2 IMAD.HI.U32 R60, R61, UR10, RZ ;  /* 0x0000000a3d3c2c27 */ /* 0x000fca000f8e00ff */
[----:B------:R-:W-:-:S07]  /*2780*/  @P2 SHF.R.U32.HI R61, RZ, UR11, R60 ;  /* 0x0000000bff3d2c19 */ /* 0x000fce000801163c */
.L_x_13453:
[----:B------:R-:W-:Y:S05]  /*2790*/  BSYNC B0 ;  /* 0x0000000000007941 */ /* 0x000fea0003800000 */
.L_x_13451:
[----:B------:R-:W-:-:S04]  /*27a0*/  IMAD R61, R61, UR7, -R78 ;  /* 0x000000073d3d7c24 */ /* 0x000fc8000f8e0a4e */
[----:B------:R-:W-:-:S05]  /*27b0*/  IMAD R61, R16, -0x2, R61 ;  /* 0xfffffffe103d7824 */ /* 0x000fca00078e023d */
[----:B------:R-:W-:Y:S02]  /*27c0*/  VIMNMX R77, R77, R61, !PT ;  /* 0x0000003d4d4d7248 */ /* 0x000fe40007fe0100 */
[----:B------:R-:W-:-:S07]  /*27d0*/  VIADDMNMX R74, R61, UR7, R74, PT ;  /* 0x000000073d4a7c46 */ /* 0x000fce000b80014a */
.L_x_13450:
[C---:B------:R-:W-:Y:S02]  /*27e0*/  ISETP.GE.AND P4, PT, R82.reuse, 0x9, PT ;  /* 0x000000095200780c */ /* 0x040fe40003f86270 */
[C---:B------:R-:W-:Y:S02]  /*27f0*/  ISETP.GE.AND P2, PT, R82.reuse, 0x2, PT ;  /* 0x000000025200780c */ /* 0x040fe40003f46270 */
[----:B------:R-:W-:Y:S02]  /*2800*/  ISETP.GE.AND P5, PT, R82, 0xa, PT ;  /* 0x0000000a5200780c */ /* 0x000fe40003fa6270 */
[----:B------:R-:W-:Y:S02]  /*2810*/  LOP3.LUT R22, R22, 0xfffffffd, RZ, 0xc0, !PT ;  /* 0xfffffffd16167812 */ /* 0x000fe400078ec0ff */
[----:B------:R-:W-:-:S04]  /*2820*/  ISETP.GT.AND P3, PT, R77, 0x1, !P2 ;  /* 0x000000014d00780c */ /* 0x000fc80005764270 */
[----:B------:R-:W-:Y:S02]  /*2830*/  ISETP.LT.OR P3, PT, R74, 0x2, P3 ;  /* 0x000000024a00780c */ /* 0x000fe40001f61670 */
[----:B------:R-:W-:Y:S02]  /*2840*/  @P4 LOP3.LUT R22, R22, 0x2, RZ, 0xfc, !PT ;  /* 0x0000000216164812 */ /* 0x000fe400078efcff */
[----:B0-----:R-:W-:Y:S02]  /*2850*/  FSEL R89, R89, -INF , !P3 ;  /* 0xff80000059597808 */ /* 0x001fe40005800000 */
[----:B------:R-:W-:Y:S02]  /*2860*/  LOP3.LUT R22, R22, 0xfffffffb, RZ, 0xc0, !PT ;  /* 0xfffffffb16167812 */ /* 0x000fe400078ec0ff */
[----:B------:R-:W-:Y:S02]  /*2870*/  ISETP.GT.AND P4, PT, R77, 0x8, !P4 ;  /* 0x000000084d00780c */ /* 0x000fe40006784270 */
[----:B------:R-:W-:-:S02]  /*2880*/  @P5 LOP3.LUT R22, R22, 0x4, RZ, 0xfc, !PT ;  /* 0x0000000416165812 */ /* 0x000fc400078efcff */
[----:B------:R-:W-:Y:S02]  /*2890*/  ISETP.GT.AND P3, PT, R77, 0x9, !P5 ;  /* 0x000000094d00780c */ /* 0x000fe40006f64270 */
[----:B------:R-:W-:Y:S02]  /*28a0*/  ISETP.GE.AND P5, PT, R82, 0x11, PT ;  /* 0x000000115200780c */ /* 0x000fe40003fa6270 */
[C---:B------:R-:W-:Y:S02]  /*28b0*/  ISETP.LT.OR P4, PT, R74.reuse, 0x9, P4 ;  /* 0x000000094a00780c */ /* 0x040fe40002781670 */
[----:B------:R-:W-:Y:S02]  /*28c0*/  ISETP.LT.OR P3, PT, R74, 0xa, P3 ;  /* 0x0000000a4a00780c */ /* 0x000fe40001f61670 */
[----:B------:R-:W-:Y:S02]  /*28d0*/  FSEL R90, R90, -INF , !P4 ;  /* 0xff8000005a5a7808 */ /* 0x000fe40006000000 */
        /* <DEDUP_REMOVED lines=167> */
[----:B------:R-:W-:-:S04]  /*3350*/  ISETP.GT.AND P6, PT, R77, 0x79, !P6 ;  /* 0x000000794d00780c */ /* 0x000fc800077c4270 */
[----:B------:R-:W-:Y:S01]  /*3360*/  ISETP.LT.OR P6, PT, R74, 0x7a, P6 ;  /* 0x0000007a4a00780c */ /* 0x000fe200037c1670 */
[----:B------:R-:W-:-:S03]  /*3370*/  IMAD.IADD R74, R83, 0x1, R40 ;  /* 0x00000001534a7824 */ /* 0x000fc600078e0228 */
        /* <DEDUP_REMOVED lines=17> */
.L_x_13456:
[----:B------:R-:W-:-:S06]  /*3490*/  UISETP.NE.AND UP2, UPT, UR7, 0x1, UPT ;  /* 0x000000010700788c */ /* 0x000fcc000bf45270 */
[----:B------:R-:W-:-:S05]  /*34a0*/  PLOP3.LUT P6, PT, PT, PT, UP2, 0x80, 0x0 ;  /* 0x000000000000781c */ /* 0x000fca0003fcf028 */
[----:B------:R-:W-:-:S08]  /*34b0*/  @UP2 ULDC.64 UR10, c[0x0][0x9e8] ;  /* 0x00027a00000a2ab9 */ /* 0x000fd00000000a00 */
[----:B------:R-:W-:Y:S01]  /*34c0*/  @P6 IMAD.HI.U32 R40, R73, UR10, RZ ;  /* 0x0000000a49286c27 */ /* 0x000fe2000f8e00ff */
[----:B------:R-:W-:-:S13]  /*34d0*/  PLOP3.LUT P6, PT, PT, PT, UP2, 0x80, 0x0 ;  /* 0x000000000000781c */ /* 0x000fda0003fcf028 */
[----:B------:R-:W-:-:S07]  /*34e0*/  @P6 SHF.R.U32.HI R73, RZ, UR11, R40 ;  /* 0x0000000bff496c19 */ /* 0x000fce0008011628 */
.L_x_13457:
[----:B------:R-:W-:Y:S05]  /*34f0*/  BSYNC B0 ;  /* 0x0000000000007941 */ /* 0x000fea0003800000 */
.L_x_13455:
[----:B------:R-:W-:-:S04]  /*3500*/  IMAD R73, R73, UR7, -R78 ;  /* 0x0000000749497c24 */ /* 0x000fc8000f8e0a4e */
[----:B------:R-:W-:-:S05]  /*3510*/  IMAD R73, R16, -0x2, R73 ;  /* 0xfffffffe10497824 */ /* 0x000fca00078e0249 */
[----:B------:R-:W-:Y:S02]  /*3520*/  VIMNMX R74, R74, R73, !PT ;  /* 0x000000494a4a7248 */ /* 0x000fe40007fe0100 */
[----:B------:R-:W-:-:S07]  /*3530*/  VIADDMNMX R70, R73, UR7, R70, PT ;  /* 0x0000000749467c46 */ /* 0x000fce000b800146 */
.L_x_13454:
[----:B------:R-:W-:Y:S01]  /*3540*/  ISETP.GT.AND P2, PT, R74, 0x1, !P2 ;  /* 0x000000014a00780c */ /* 0x000fe20005744270 */
[----:B------:R-:W-:Y:S01]  /*3550*/  ULDC UR22, c[0x0][0x988] ;  /* 0x0002620000167ab9 */ /* 0x000fe20000000800 */
[----:B------:R-:W-:Y:S01]  /*3560*/  LOP3.LUT P6, RZ, R22, 0x8, RZ, 0xc0, !PT ;  /* 0x0000000816ff7812 */ /* 0x000fe200078cc0ff */
[----:B------:R-:W-:Y:S01]  /*3570*/  @UP0 ULDC UR10, c[0x0][0x44c] ;  /* 0x00011300000a0ab9 */ /* 0x000fe20000000800 */
[----:B------:R-:W-:Y:S01]  /*3580*/  ISETP.LT.OR P2, PT, R70, 0x2, P2 ;  /* 0x000000024600780c */ /* 0x000fe20001741670 */
[----:B------:R-:W-:Y:S01]  /*3590*/  UIMAD.WIDE.U32 UR10, UR39, UR10, URZ ;  /* 0x0000000a270a72a5 */ /* 0x000fe2000f8e003f */
[----:B------:R-:W-:Y:S01]  /*35a0*/  FMNMX.FTZ R73, R76, R89, !PT ;  /* 0x000000594c497209 */ /* 0x000fe20007810000 */
[----:B------:R-:W-:Y:S01]  /*35b0*/  @UP0 ULDC UR15, c[0x0][0x450] ;  /* 0x00011400000f0ab9 */ /* 0x000fe20000000800 */
[----:B------:R-:W-:Y:S01]  /*35c0*/  FSEL R42, R3, -INF , !P2 ;  /* 0xff800000032a7808 */ /* 0x000fe20005000000 */
[----:B------:R-:W-:Y:S01]  /*35d0*/  UMOV UR14, UR39 ;  /* 0x00000027000e7c82 */ /* 0x000fe20008000000 */
[----:B------:R-:W-:Y:S01]  /*35e0*/  LOP3.LUT P2, RZ, R22, 0x2, RZ, 0xc0, !PT ;  /* 0x0000000216ff7812 */ /* 0x000fe2000784c0ff */
[----:B------:R-:W-:Y:S01]  /*35f0*/  @UP0 USHF.R.U32.HI UR14, URZ, UR15, UR11 ;  /* 0x0000000f3f0e0299 */ /* 0x000fe2000801160b */
[----:B------:R-:W-:-:S02]  /*3600*/  FMNMX.FTZ R73, R90, R73, !PT ;  /* 0x000000495a497209 */ /* 0x000fc40007810000 */
[C---:B------:R-:W-:Y:S01]  /*3610*/  ISETP.GT.AND P2, PT, R74.reuse, 0x8, !P2 ;  /* 0x000000084a00780c */ /* 0x040fe20005744270 */
[----:B------:R-:W-:Y:S01]  /*3620*/  UIADD3 UR50, UR50, UR14, URZ ;  /* 0x0000000e32327290 */ /* 0x000fe2000fffe03f */
[----:B------:R-:W-:Y:S02]  /*3630*/  ISETP.GT.AND P3, PT, R74, 0x70, !P3 ;  /* 0x000000704a00780c */ /* 0x000fe40005f64270 */
[----:B------:R-:W-:Y:S01]  /*3640*/  ISETP.LT.OR P2, PT, R70, 0x9, P2 ;  /* 0x000000094600780c */ /* 0x000fe20001741670 */
[----:B------:R-:W-:Y:S01]  /*3650*/  UIADD3 UR6, UR50, UR6, URZ ;  /* 0x0000000632067290 */ /* 0x000fe2000fffe03f */
[----:B------:R-:W-:Y:S02]  /*3660*/  ISETP.GT.AND P4, PT, R74, 0x71, !P4 ;  /* 0x000000714a00780c */ /* 0x000fe40006784270 */
[----:B------:R-:W-:Y:S02]  /*3670*/  FSEL R5, R5, -INF , !P2 ;  /* 0xff80000005057808 */ /* 0x000fe40005000000 */
[----:B------:R-:W-:-:S02]  /*3680*/  LOP3.LUT P2, RZ, R22, 0x4, RZ, 0xc0, !PT ;  /* 0x0000000416ff7812 */ /* 0x000fc4000784c0ff */
[----:B------:R-:W-:Y:S02]  /*3690*/  ISETP.LT.OR P3, PT, R70, 0x71, P3 ;  /* 0x000000714600780c */ /* 0x000fe40001f61670 */
[C---:B------:R-:W-:Y:S02]  /*36a0*/  ISETP.GT.AND P2, PT, R74.reuse, 0x9, !P2 ;  /* 0x000000094a00780c */ /* 0x040fe40005744270 */
[----:B------:R-:W-:Y:S02]  /*36b0*/  ISETP.GT.AND P5, PT, R74, 0x78, !P5 ;  /* 0x000000784a00780c */ /* 0x000fe40006fa4270 */
[C---:B------:R-:W-:Y:S02]  /*36c0*/  ISETP.LT.OR P2, PT, R70.reuse, 0xa, P2 ;  /* 0x0000000a4600780c */ /* 0x040fe40001741670 */
[----:B------:R-:W-:Y:S02]  /*36d0*/  ISETP.LT.OR P4, PT, R70, 0x72, P4 ;  /* 0x000000724600780c */ /* 0x000fe40002781670 */
[----:B------:R-:W-:-:S02]  /*36e0*/  FSEL R40, R4, -INF , !P2 ;  /* 0xff80000004287808 */ /* 0x000fc40005000000 */
        /* <DEDUP_REMOVED lines=15> */
[----:B------:R-:W-:Y:S02]  /*37e0*/  LOP3.LUT P6, RZ, R22, 0x8000, RZ, 0xc0, !PT ;  /* 0x0000800016ff7812 */ /* 0x000fe400078cc0ff */
        /* <DEDUP_REMOVED lines=55> */
[----:B------:R-:W-:Y:S01]  /*3b60*/  FSEL R14, R14, -INF , !P3 ;  /* 0xff8000000e0e7808 */ /* 0x000fe20005800000 */
[----:B------:R-:W0:Y:S01]  /*3b70*/  SHFL.BFLY PT, R4, R73, 0x2, 0x1f ;  /* 0x0c401f0049047f89 */ /* 0x000e2200000e0000 */
[----:B------:R-:W-:-:S02]  /*3b80*/  ISETP.LT.OR P2, PT, R70, 0x39, P2 ;  /* 0x000000394600780c */ /* 0x000fc40001741670 */
[----:B------:R-:W-:Y:S02]  /*3b90*/  ISETP.LT.OR P5, PT, R70, 0x79, P5 ;  /* 0x000000794600780c */ /* 0x000fe40002fa1670 */
[----:B------:R-:W-:Y:S02]  /*3ba0*/  FSEL R27, R27, -INF , !P2 ;  /* 0xff8000001b1b7808 */ /* 0x000fe40005000000 */
[----:B------:R-:W-:Y:S02]  /*3bb0*/  ISETP.GT.AND P2, PT, R74, 0x39, !P6 ;  /* 0x000000394a00780c */ /* 0x000fe40007744270 */
[----:B------:R-:W-:Y:S02]  /*3bc0*/  LOP3.LUT P6, RZ, R22, 0x10, RZ, 0xc0, !PT ;  /* 0x0000001016ff7812 */ /* 0x000fe400078cc0ff */
[----:B------:R-:W-:Y:S02]  /*3bd0*/  ISETP.LT.OR P2, PT, R70, 0x3a, P2 ;  /* 0x0000003a4600780c */ /* 0x000fe40001741670 */
[----:B------:R-:W-:-:S02]  /*3be0*/  FSEL R24, R24, -INF , !P5 ;  /* 0xff80000018187808 */ /* 0x000fc40006800000 */
        /* <DEDUP_REMOVED lines=15> */
[----:B------:R-:W-:Y:S01]  /*3ce0*/  FMUL.FTZ R79, R4, UR22 ;  /* 0x00000016044f7c20 */ /* 0x000fe20008410000 */
        /* <DEDUP_REMOVED lines=49> */
[----:B------:R-:W-:Y:S01]  /*4000*/  MUFU.EX2 R148, R148 ;  /* 0x0000009400947308 */ /* 0x000fe20000000800 */
[----:B------:R-:W-:Y:S01]  /*4010*/  FMNMX.FTZ R71, R5, R0, !PT ;  /* 0x0000000005477209 */ /* 0x000fe20007810000 */
[--C-:B------:R-:W-:Y:S01]  /*4020*/  FFMA.FTZ R75, R72, UR22, -R79.reuse ;  /* 0x00000016484b7c23 */ /* 0x100fe2000801084f */
[----:B------:R-:W-:Y:S01]  /*4030*/  ISETP.LT.OR P2, PT, R70, 0x6a, P2 ;  /* 0x0000006a4600780c */ /* 0x000fe20001741670 */
[--C-:B------:R-:W-:Y:S01]  /*4040*/  FFMA.FTZ R126, R34, UR22, -R79.reuse ;  /* 0x00000016227e7c23 */ /* 0x100fe2000801084f */
[----:B------:R-:W-:Y:S01]  /*4050*/  FMNMX.FTZ R0, R40, R71, !PT ;  /* 0x0000004728007209 */ /* 0x000fe20007810000 */
[--C-:B------:R-:W-:Y:S01]  /*4060*/  FFMA.FTZ R69, R69, UR22, -R79.reuse ;  /* 0x0000001645457c23 */ /* 0x100fe2000801084f */
[----:B------:R-:W-:Y:S01]  /*4070*/  FSEL R10, R10, -INF , !P2 ;  /* 0xff8000000a0a7808 */ /* 0x000fe20005000000 */
[----:B------:R-:W0:Y:S01]  /*4080*/  MUFU.EX2 R73, R73 ;  /* 0x0000004900497308 */ /* 0x000e220000000800 */
[----:B------:R-:W-:Y:S01]  /*4090*/  FMNMX.FTZ R0, R7, R0, !PT ;  /* 0x0000000007007209 */ /* 0x000fe20007810000 */
[--C-:B------:R-:W-:Y:S01]  /*40a0*/  FFMA.FTZ R146, R68, UR22, -R79.reuse ;  /* 0x0000001644927c23 */ /* 0x100fe2000801084f */
[----:B------:R-:W-:Y:S01]  /*40b0*/  ISETP.LT.OR P6, PT, R70, 0x7a, P6 ;  /* 0x0000007a4600780c */ /* 0x000fe200037c1670 */
        /* <DEDUP_REMOVED lines=14> */
[--C-:B------:R-:W-:Y:S01]  /*41a0*/  FFMA.FTZ R61, R61, UR22, -R79.reuse ;  /* 0x000000163d3d7c23 */ /* 0x100fe2000801084f */
[--C-:B------:R-:W-:Y:S01]  /*41b0*/  FFMA.FTZ R31, R30, UR22, -R79.reuse ;  /* 0x000000161e1f7c23 */ /* 0x100fe2000801084f */
[--C-:B------:R-:W-:Y:S01]  /*41c0*/  FFMA.FTZ R136, R65, UR22, -R79.reuse ;  /* 0x0000001641887c23 */ /* 0x100fe2000801084f */
[----:B------:R-:W-:Y:S01]  /*41d0*/  FMNMX.FTZ R0, R11, R0, !PT ;  /* 0x000000000b007209 */ /* 0x000fe20007810000 */
[--C-:B------:R-:W-:Y:S01]  /*41e0*/  FFMA.FTZ R65, R62, UR22, -R79.reuse ;  /* 0x000000163e417c23 */ /* 0x100fe2000801084f */
[--C-:B------:R-:W-:Y:S01]  /*41f0*/  FFMA.FTZ R130, R38, UR22, -R79.reuse ;  /* 0x0000001626827c23 */ /* 0x100fe2000801084f */
[----:B------:R-:W3:Y:S01]  /*4200*/  MUFU.EX2 R144, R144 ;  /* 0x0000009000907308 */ /* 0x000ee20000000800 */
[----:B------:R-:W-:Y:S01]  /*4210*/  FMNMX.FTZ R67, R21, R0, !PT ;  /* 0x0000000015437209 */ /* 0x000fe20007810000 */
[--C-:B------:R-:W-:Y:S01]  /*4220*/  FFMA.FTZ R138, R64, UR22, -R79.reuse ;  /* 0x00000016408a7c23 */ /* 0x100fe2000801084f */
[--C-:B------:R-:W-:Y:S01]  /*4230*/  FFMA.FTZ R132, R55, UR22, -R79.reuse ;  /* 0x0000001637847c23 */ /* 0x100fe2000801084f */
[--C-:B------:R-:W-:Y:S01]  /*4240*/  FFMA.FTZ R134, R57, UR22, -R79.reuse ;  /* 0x0000001639867c23 */ /* 0x100fe2000801084f */
[----:B------:R-:W-:Y:S01]  /*4250*/  FMNMX.FTZ R67, R20, R67, !PT ;  /* 0x0000004314437209 */ /* 0x000fe20007810000 */
[--C-:B------:R-:W-:Y:S01]  /*4260*/  FFMA.FTZ R57, R44, UR22, -R79.reuse ;  /* 0x000000162c397c23 */ /* 0x100fe2000801084f */
[--C-:B------:R-:W-:Y:S01]  /*4270*/  FFMA.FTZ R49, R49, UR22, -R79.reuse ;  /* 0x0000001631317c23 */ /* 0x100fe2000801084f */
[----:B------:R-:W4:Y:S01]  /*4280*/  MUFU.EX2 R69, R69 ;  /* 0x0000004500457308 */ /* 0x000f220000000800 */
[----:B------:R-:W-:Y:S01]  /*4290*/  FMNMX.FTZ R0, R26, R67, !PT ;  /* 0x000000431a007209 */ /* 0x000fe20007810000 */
[----:B------:R-:W-:-:S03]  /*42a0*/  FFMA.FTZ R55, R46, UR22, -R79 ;  /* 0x000000162e377c23 */ /* 0x000fc6000801084f */
[----:B------:R-:W-:-:S03]  /*42b0*/  FMNMX.FTZ R0, R25, R0, !PT ;  /* 0x0000000019007209 */ /* 0x000fc60007810000 */
[----:B------:R-:W5:Y:S01]  /*42c0*/  MUFU.EX2 R146, R146 ;  /* 0x0000009200927308 */ /* 0x000f620000000800 */
[----:B------:R-:W-:-:S04]  /*42d0*/  FMNMX.FTZ R67, R27, R0, !PT ;  /* 0x000000001b437209 */ /* 0x000fc80007810000 */
        /* <DEDUP_REMOVED lines=12> */
[----:B------:R-:W-:Y:S01]  /*43a0*/  FMNMX.FTZ R0, R48, R67, !PT ;  /* 0x0000004330007209 */ /* 0x000fe20007810000 */
[--C-:B------:R-:W-:Y:S01]  /*43b0*/  FFMA.FTZ R67, R52, UR22, -R79.reuse ;  /* 0x0000001634437c23 */ /* 0x100fe2000801084f */
[----:B------:R-:W-:Y:S01]  /*43c0*/  FSEL R52, R15, -INF , !P6 ;  /* 0xff8000000f347808 */ /* 0x000fe20007000000 */
[----:B------:R-:W-:Y:S01]  /*43d0*/  MUFU.EX2 R61, R61 ;  /* 0x0000003d003d7308 */ /* 0x000fe20000000800 */
[----:B------:R-:W-:Y:S01]  /*43e0*/  FMNMX.FTZ R0, R51, R0, !PT ;  /* 0x0000000033007209 */ /* 0x000fe20007810000 */
[----:B------:R-:W-:-:S03]  /*43f0*/  FFMA.FTZ R15, R58, UR22, -R79 ;  /* 0x000000163a0f7c23 */ /* 0x000fc6000801084f */
[----:B------:R-:W-:Y:S02]  /*4400*/  FMNMX.FTZ R81, R53, R0, !PT ;  /* 0x0000000035517209 */ /* 0x000fe40007810000 */
[----:B------:R-:W-:Y:S01]  /*4410*/  FSEL R0, R13, -INF , !P4 ;  /* 0xff8000000d007808 */ /* 0x000fe20006000000 */
[----:B------:R-:W-:Y:S01]  /*4420*/  MUFU.EX2 R136, R136 ;  /* 0x0000008800887308 */ /* 0x000fe20000000800 */
[----:B------:R-:W-:Y:S01]  /*4430*/  FMNMX.FTZ R81, R54, R81, !PT ;  /* 0x0000005136517209 */ /* 0x000fe20007810000 */
[----:B------:R-:W-:-:S03]  /*4440*/  FFMA.FTZ R13, R56, UR22, -R79 ;  /* 0x00000016380d7c23 */ /* 0x000fc6000801084f */
        /* <DEDUP_REMOVED lines=25> */
[----:B------:R-:W-:Y:S01]  /*45e0*/  FADD.FTZ R3, R148, R73 ;  /* 0x0000004994037221 */ /* 0x000fe20000010000 */
[--C-:B------:R-:W-:Y:S01]  /*45f0*/  FFMA.FTZ R149, R77, UR22, -R34.reuse ;  /* 0x000000164d957c23 */ /* 0x100fe20008010822 */
[--C-:B------:R-:W-:Y:S01]  /*4600*/  FFMA.FTZ R2, R42, UR22, -R34.reuse ;  /* 0x000000162a027c23 */ /* 0x100fe20008010822 */
[--C-:B------:R-:W-:Y:S01]  /*4610*/  FFMA.FTZ R151, R5, UR22, -R34.reuse ;  /* 0x0000001605977c23 */ /* 0x100fe20008010822 */
[----:B-1----:R-:W-:Y:S01]  /*4620*/  FADD.FTZ R36, R150, R3 ;  /* 0x0000000396247221 */ /* 0x002fe20000010000 */
[--C-:B------:R-:W-:Y:S01]  /*4630*/  FFMA.FTZ R30, R40, UR22, -R34.reuse ;  /* 0x00000016281e7c23 */ /* 0x100fe20008010822 */
[----:B------:R-:W-:Y:S01]  /*4640*/  FFMA.FTZ R145, R7, UR22, -R34 ;  /* 0x0000001607917c23 */ /* 0x000fe20008010822 */
[----:B------:R-:W-:Y:S01]  /*4650*/  MUFU.EX2 R149, R149 ;  /* 0x0000009500957308 */ /* 0x000fe20000000800 */
[----:B--2---:R-:W-:Y:S01]  /*4660*/  FADD.FTZ R3, R75, R36 ;  /* 0x000000244b037221 */ /* 0x004fe20000010000 */
[--C-:B------:R-:W-:Y:S01]  /*4670*/  FFMA.FTZ R147, R9, UR22, -R34.reuse ;  /* 0x0000001609937c23 */ /* 0x100fe20008010822 */
[--C-:B------:R-:W-:Y:S01]  /*4680*/  FFMA.FTZ R8, R8, UR22, -R34.reuse ;  /* 0x0000001608087c23 */ /* 0x100fe20008010822 */
[--C-:B------:R-:W-:Y:S01]  /*4690*/  FFMA.FTZ R141, R12, UR22, -R34.reuse ;  /* 0x000000160c8d7c23 */ /* 0x100fe20008010822 */
[----:B---3--:R-:W-:Y:S01]  /*46a0*/  FADD.FTZ R36, R144, R3 ;  /* 0x0000000390247221 */ /* 0x008fe20000010000 */
[--C-:B------:R-:W-:Y:S01]  /*46b0*/  FFMA.FTZ R12, R11, UR22, -R34.reuse ;  /* 0x000000160b0c7c23 */ /* 0x100fe20008010822 */
[----:B------:R-:W-:Y:S01]  /*46c0*/  FFMA.FTZ R143, R21, UR22, -R34 ;  /* 0x00000016158f7c23 */ /* 0x000fe20008010822 */
[----:B------:R-:W0:Y:S01]  /*46d0*/  MUFU.EX2 R2, R2 ;  /* 0x0000000200027308 */ /* 0x000e220000000800 */
[----:B----4-:R-:W-:Y:S01]  /*46e0*/  FADD.FTZ R3, R69, R36 ;  /* 0x0000002445037221 */ /* 0x010fe20000010000 */
[--C-:B------:R-:W-:Y:S01]  /*46f0*/  FFMA.FTZ R20, R20, UR22, -R34.reuse ;  /* 0x0000001614147c23 */ /* 0x100fe20008010822 */
[--C-:B------:R-:W-:Y:S01]  /*4700*/  FFMA.FTZ R137, R26, UR22, -R34.reuse ;  /* 0x000000161a897c23 */ /* 0x100fe20008010822 */
[--C-:B------:R-:W-:Y:S01]  /*4710*/  FFMA.FTZ R26, R25, UR22, -R34.reuse ;  /* 0x00000016191a7c23 */ /* 0x100fe20008010822 */
[----:B-----5:R-:W-:Y:S01]  /*4720*/  FADD.FTZ R36, R146, R3 ;  /* 0x0000000392247221 */ /* 0x020fe20000010000 */
[--C-:B------:R-:W-:Y:S01]  /*4730*/  FFMA.FTZ R139, R27, UR22, -R34.reuse ;  /* 0x000000161b8b7c23 */ /* 0x100fe20008010822 */
[----:B------:R-:W-:Y:S01]  /*4740*/  FFMA.FTZ R28, R28, UR22, -R34 ;  /* 0x000000161c1c7c23 */ /* 0x000fe20008010822 */
[----:B------:R-:W1:Y:S01]  /*4750*/  MUFU.EX2 R151, R151 ;  /* 0x0000009700977308 */ /* 0x000e620000000800 */
[----:B------:R-:W-:Y:S01]  /*4760*/  FADD.FTZ R3, R71, R36 ;  /* 0x0000002447037221 */ /* 0x000fe20000010000 */
[--C-:B------:R-:W-:Y:S01]  /*4770*/  FFMA.FTZ R133, R33, UR22, -R34.reuse ;  /* 0x0000001621857c23 */ /* 0x100fe20008010822 */
[--C-:B------:R-:W-:Y:S01]  /*4780*/  FFMA.FTZ R36, R35, UR22, -R34.reuse ;  /* 0x0000001623247c23 */ /* 0x100fe20008010822 */
[--C-:B------:R-:W-:Y:S01]  /*4790*/  FFMA.FTZ R135, R37, UR22, -R34.reuse ;  /* 0x0000001625877c23 */ /* 0x100fe20008010822 */
[----:B------:R-:W-:Y:S01]  /*47a0*/  FADD.FTZ R38, R140, R3 ;  /* 0x000000038c267221 */ /* 0x000fe20000010000 */
[--C-:B------:R-:W-:Y:S01]  /*47b0*/  FFMA.FTZ R129, R41, UR22, -R34.reuse ;  /* 0x0000001629817c23 */ /* 0x100fe20008010822 */
[----:B------:R-:W-:Y:S01]  /*47c0*/  FFMA.FTZ R131, R45, UR22, -R34 ;  /* 0x000000162d837c23 */ /* 0x000fe20008010822 */
[----:B------:R-:W2:Y:S01]  /*47d0*/  MUFU.EX2 R30, R30 ;  /* 0x0000001e001e7308 */ /* 0x000ea20000000800 */
[----:B------:R-:W-:Y:S01]  /*47e0*/  FADD.FTZ R3, R63, R38 ;  /* 0x000000263f037221 */ /* 0x000fe20000010000 */
[----:B0-----:R-:W-:Y:S01]  /*47f0*/  FADD.FTZ R40, R149, R2 ;  /* 0x0000000295287221 */ /* 0x001fe20000010000 */
[--C-:B------:R-:W-:Y:S01]  /*4800*/  FFMA.FTZ R48, R48, UR22, -R34.reuse ;  /* 0x0000001630307c23 */ /* 0x100fe20008010822 */
[--C-:B------:R-:W-:Y:S01]  /*4810*/  FFMA.FTZ R51, R51, UR22, -R34.reuse ;  /* 0x0000001633337c23 */ /* 0x100fe20008010822 */
[----:B------:R-:W-:Y:S01]  /*4820*/  FADD.FTZ R38, R142, R3 ;  /* 0x000000038e267221 */ /* 0x000fe20000010000 */
[--C-:B------:R-:W-:Y:S01]  /*4830*/  FFMA.FTZ R53, R53, UR22, -R34.reuse ;  /* 0x0000001635357c23 */ /* 0x100fe20008010822 */
[----:B------:R-:W-:Y:S01]  /*4840*/  FFMA.FTZ R54, R54, UR22, -R34 ;  /* 0x0000001636367c23 */ /* 0x000fe20008010822 */
[----:B------:R-:W0:Y:S01]  /*4850*/  MUFU.EX2 R145, R145 ;  /* 0x0000009100917308 */ /* 0x000e220000000800 */
[----:B-1----:R-:W-:Y:S01]  /*4860*/  FADD.FTZ R3, R151, R40 ;  /* 0x0000002897037221 */ /* 0x002fe20000010000 */
[----:B------:R-:W-:Y:S01]  /*4870*/  FADD.FTZ R5, R61, R38 ;  /* 0x000000263d057221 */ /* 0x000fe20000010000 */
[--C-:B------:R-:W-:Y:S01]  /*4880*/  FFMA.FTZ R38, R39, UR22, -R34.reuse ;  /* 0x0000001627267c23 */ /* 0x100fe20008010822 */
[--C-:B------:R-:W-:Y:S01]  /*4890*/  FFMA.FTZ R10, R10, UR22, -R34.reuse ;  /* 0x000000160a0a7c23 */ /* 0x100fe20008010822 */
[----:B------:R-:W-:Y:S01]  /*48a0*/  FFMA.FTZ R14, R14, UR22, -R34 ;  /* 0x000000160e0e7c23 */ /* 0x000fe20008010822 */
[----:B------:R-:W-:Y:S01]  /*48b0*/  FADD.FTZ R42, R136, R5 ;  /* 0x00000005882a7221 */ /* 0x000fe20000010000 */
[----:B------:R-:W-:Y:S01]  /*48c0*/  F2FP.F16.F32.PACK_AB R149, R2, R149 ;  /* 0x000000950295723e */ /* 0x000fe200000000ff */
[----:B------:R-:W1:Y:S01]  /*48d0*/  MUFU.EX2 R32, R32 ;  /* 0x0000002000207308 */ /* 0x000e620000000800 */
[----:B--2---:R-:W-:Y:S01]  /*48e0*/  FADD.FTZ R40, R30, R3 ;  /* 0x000000031e287221 */ /* 0x004fe20000010000 */
[----:B------:R-:W-:Y:S01]  /*48f0*/  FADD.FTZ R5, R65, R42 ;  /* 0x0000002a41057221 */ /* 0x000fe20000010000 */
[----:B------:R-:W-:Y:S01]  /*4900*/  FFMA.FTZ R24, R24, UR22, -R34 ;  /* 0x0000001618187c23 */ /* 0x000fe20008010822 */
[----:B------:R-:W-:-:S02]  /*4910*/  F2FP.F16.F32.PACK_AB R148, R73, R148 ;  /* 0x000000944994723e */ /* 0x000fc400000000ff */
[----:B------:R-:W-:Y:S01]  /*4920*/  FADD.FTZ R44, R138, R5 ;  /* 0x000000058a2c7221 */ /* 0x000fe20000010000 */
[----:B------:R-:W-:Y:S01]  /*4930*/  F2FP.F16.F32.PACK_AB R150, R75, R150 ;  /* 0x000000964b96723e */ /* 0x000fe200000000ff */
[----:B------:R-:W2:Y:S01]  /*4940*/  MUFU.EX2 R147, R147 ;  /* 0x0000009300937308 */ /* 0x000ea20000000800 */
[----:B0-----:R-:W-:Y:S01]  /*4950*/  FADD.FTZ R3, R145, R40 ;  /* 0x0000002891037221 */ /* 0x001fe20000010000 */
[----:B------:R-:W-:Y:S01]  /*4960*/  FADD.FTZ R5, R67, R44 ;  /* 0x0000002c43057221 */ /* 0x000fe20000010000 */
[----:B------:R-:W-:Y:S01]  /*4970*/  FFMA.FTZ R40, R43, UR22, -R34 ;  /* 0x000000162b287c23 */ /* 0x000fe20008010822 */
[----:B------:R-:W-:Y:S02]  /*4980*/  F2FP.F16.F32.PACK_AB R144, R69, R144 ;  /* 0x000000904590723e */ /* 0x000fe400000000ff */
[----:B------:R-:W-:Y:S01]  /*4990*/  FADD.FTZ R44, R132, R5 ;  /* 0x00000005842c7221 */ /* 0x000fe20000010000 */
[----:B------:R-:W-:Y:S01]  /*49a0*/  F2FP.F16.F32.PACK_AB R146, R71, R146 ;  /* 0x000000924792723e */ /* 0x000fe200000000ff */
[----:B------:R-:W0:Y:S01]  /*49b0*/  MUFU.EX2 R8, R8 ;  /* 0x0000000800087308 */ /* 0x000e220000000800 */
[----:B-1----:R-:W-:Y:S01]  /*49c0*/  FADD.FTZ R42, R32, R3 ;  /* 0x00000003202a7221 */ /* 0x002fe20000010000 */
[----:B------:R-:W-:Y:S01]  /*49d0*/  FADD.FTZ R5, R13, R44 ;  /* 0x0000002c0d057221 */ /* 0x000fe20000010000 */
[----:B------:R-:W-:-:S02]  /*49e0*/  F2FP.F16.F32.PACK_AB R140, R63, R140 ;  /* 0x0000008c3f8c723e */ /* 0x000fc400000000ff */
[----:B------:R-:W-:Y:S01]  /*49f0*/  F2FP.F16.F32.PACK_AB R142, R61, R142 ;  /* 0x0000008e3d8e723e */ /* 0x000fe200000000ff */
[----:B------:R-:W-:Y:S01]  /*4a00*/  FADD.FTZ R44, R134, R5 ;  /* 0x00000005862c7221 */ /* 0x000fe20000010000 */
[----:B------:R-:W-:Y:S01]  /*4a10*/  FFMA.FTZ R5, R0, UR22, -R34 ;  /* 0x0000001600057c23 */ /* 0x000fe20008010822 */
[----:B------:R-:W1:Y:S01]  /*4a20*/  MUFU.EX2 R141, R141 ;  /* 0x0000008d008d7308 */ /* 0x000e620000000800 */
[----:B--2---:R-:W-:Y:S01]  /*4a30*/  FADD.FTZ R3, R147, R42 ;  /* 0x0000002a93037221 */ /* 0x004fe20000010000 */
[----:B------:R-:W-:Y:S01]  /*4a40*/  FADD.FTZ R7, R15, R44 ;  /* 0x0000002c0f077221 */ /* 0x000fe20000010000 */
[----:B------:R-:W-:Y:S01]  /*4a50*/  FFMA.FTZ R34, R52, UR22, -R34 ;  /* 0x0000001634227c23 */ /* 0x000fe20008010822 */
        /* <DEDUP_REMOVED lines=8> */
[----:B-1----:R-:W-:Y:S01]  /*4ae0*/  FADD.FTZ R3, R141, R42 ;  /* 0x0000002a8d037221 */ /* 0x002fe20000010000 */
[----:B------:R-:W-:Y:S02]  /*4af0*/  F2FP.F16.F32.PACK_AB R145, R32, R145 ;  /* 0x000000912091723e */ /* 0x000fe400000000ff */
[----:B------:R-:W-:-:S04]  /*4b00*/  F2FP.F16.F32.PACK_AB R147, R8, R147 ;  /* 0x000000930893723e */ /* 0x000fc800000000ff */
[----:B------:R-:W1:Y:S01]  /*4b10*/  MUFU.EX2 R20, R20 ;  /* 0x0000001400147308 */ /* 0x000e620000000800 */
[C---:B--2---:R-:W-:Y:S01]  /*4b20*/  FADD.FTZ R42, R12.reuse, R3 ;  /* 0x000000030c2a7221 */ /* 0x044fe20000010000 */
[----:B------:R-:W-:-:S06]  /*4b30*/  F2FP.F16.F32.PACK_AB R141, R12, R141 ;  /* 0x0000008d0c8d723e */ /* 0x000fcc00000000ff */
[----:B------:R-:W2:Y:S01]  /*4b40*/  MUFU.EX2 R137, R137 ;  /* 0x0000008900897308 */ /* 0x000ea20000000800 */
[----:B0-----:R-:W-:Y:S01]  /*4b50*/  FADD.FTZ R3, R143, R42 ;  /* 0x0000002a8f037221 */ /* 0x001fe20000010000 */
[----:B------:R-:W-:Y:S01]  /*4b60*/  FADD.FTZ R42, R128, R7 ;  /* 0x00000007802a7221 */ /* 0x000fe20000010000 */
[----:B------:R-:W-:-:S03]  /*4b70*/  F2FP.F16.F32.PACK_AB R128, R49, R128 ;  /* 0x000000803180723e */ /* 0x000fc600000000ff */
[----:B------:R-:W-:Y:S02]  /*4b80*/  FADD.FTZ R7, R49, R42 ;  /* 0x0000002a31077221 */ /* 0x000fe40000010000 */
[----:B------:R-:W0:Y:S01]  /*4b90*/  MUFU.EX2 R26, R26 ;  /* 0x0000001a001a7308 */ /* 0x000e220000000800 */
[----:B-1----:R-:W-:Y:S01]  /*4ba0*/  FADD.FTZ R0, R20, R3 ;  /* 0x0000000314007221 */ /* 0x002fe20000010000 */
[----:B------:R-:W-:Y:S01]  /*4bb0*/  FADD.FTZ R42, R130, R7 ;  /* 0x00000007822a7221 */ /* 0x000fe20000010000 */
[C---:B------:R-:W-:Y:S02]  /*4bc0*/  F2FP.F16.F32.PACK_AB R130, R55.reuse, R130 ;  /* 0x000000823782723e */ /* 0x040fe400000000ff */
[----:B------:R-:W-:Y:S01]  /*4bd0*/  F2FP.F16.F32.PACK_AB R143, R20, R143 ;  /* 0x0000008f148f723e */ /* 0x000fe200000000ff */
        /* <DEDUP_REMOVED lines=52> */
[----:B------:R-:W-:Y:S01]  /*4f20*/  F2FP.F16.F32.PACK_AB R125, R0, R51 ;  /* 0x00000033007d723e */ /* 0x000fe200000000ff */
[----:B------:R-:W-:-:S05]  /*4f30*/  VIADD R0, R88, 0xfffffffe ;  /* 0xfffffffe58007836 */ /* 0x000fca0000000000 */
        /* <DEDUP_REMOVED lines=11> */
[----:B0-----:R-:W-:-:S04]  /*4ff0*/  FADD.FTZ R2, R24, R7 ;  /* 0x0000000718027221 */ /* 0x001fc80000010000 */
[C---:B-1----:R-:W-:Y:S01]  /*5000*/  FADD.FTZ R2, R123.reuse, R2 ;  /* 0x000000027b027221 */ /* 0x042fe20000010000 */
[----:B------:R-:W-:Y:S01]  /*5010*/  F2FP.F16.F32.PACK_AB R123, R123, R24 ;  /* 0x000000187b7b723e */ /* 0x000fe200000000ff */
        /* <DEDUP_REMOVED lines=13> */
.L_x_13459:
[----:B------:R-:W-:-:S11]  /*50f0*/  UISETP.NE.AND UP2, UPT, UR7, 0x1, UPT ;  /* 0x000000010700788c */ /* 0x000fd6000bf45270 */
[----:B------:R-:W-:Y:S02]  /*5100*/  @UP2 ULDC.64 UR18, c[0x0][0x9e8] ;  /* 0x00027a0000122ab9 */ /* 0x000fe40000000a00 */
[----:B------:R-:W-:-:S04]  /*5110*/  UIMAD.WIDE.U32 UR10, UR14, UR18, URZ ;  /* 0x000000120e0a72a5 */ /* 0x000fc8000f8e003f */
[----:B------:R-:W-:-:S12]  /*5120*/  @UP2 USHF.R.U32.HI UR14, URZ, UR19, UR11 ;  /* 0x000000133f0e2299 */ /* 0x000fd8000801160b */
.L_x_13460:
[----:B------:R-:W-:-:S04]  /*5130*/  UIMAD UR7, UR14, UR7, UR7 ;  /* 0x000000070e0772a4 */ /* 0x000fc8000f8e0207 */
[----:B------:R-:W-:-:S04]  /*5140*/  UISETP.LT.AND UP2, UPT, UR6, UR7, UPT ;  /* 0x000000070600728c */ /* 0x000fc8000bf41270 */
[----:B------:R-:W-:-:S12]  /*5150*/  USEL UR6, UR6, UR7, UP2 ;  /* 0x0000000706067287 */ /* 0x000fd80009000000 */
.L_x_13458:
        /* <DEDUP_REMOVED lines=21> */
[----:B------:R-:W-:-:S13]  /*52b0*/  ISETP.GE.AND P2, PT, R0, UR28, PT ;  /* 0x0000001c00007c0c */ /* 0x000fda000bf46270 */
[----:B------:R-:W-:Y:S05]  /*52c0*/  @!P2 BRA `(.L_x_13461) ;  /* 0x000000340078a947 */ /* 0x000fea0003800000 */
[----:B------:R-:W-:Y:S01]  /*52d0*/  IMAD.MOV.U32 R119, RZ, RZ, RZ ;  /* 0x000000ffff777224 */ /* 0x000fe200078e00ff */
[----:B------:R-:W-:Y:S01]  /*52e0*/  ULDC UR23, c[0x0][0x9e4] ;  /* 0x0002790000177ab9 */ /* 0x000fe20000000800 */
[----:B------:R-:W-:Y:S01]  /*52f0*/  ULDC UR25, c[0x0][0x9d8] ;  /* 0x0002760000197ab9 */ /* 0x000fe20000000800 */
[----:B------:R-:W-:Y:S01]  /*5300*/  ULDC UR22, c[0x0][0x988] ;  /* 0x0002620000167ab9 */ /* 0x000fe20000000800 */
[----:B------:R-:W-:-:S05]  /*5310*/  ULDC UR24, c[0x0][0x9e0] ;  /* 0x0002780000187ab9 */ /* 0x000fca0000000800 */
.L_x_13478:
        /* <DEDUP_REMOVED lines=9> */
.L_x_13463:
[----:B------:R-:W-:Y:S01]  /*53b0*/  ULEA UR6, UR27, UR45, 0x3 ;  /* 0x0000002d1b067291 */ /* 0x000fe2000f8e183f */
[----:B------:R-:W-:-:S05]  /*53c0*/  IMAD.U32 R5, RZ, RZ, UR26 ;  /* 0x0000001aff057e24 */ /* 0x000fca000f8e00ff */
[----:B------:R-:W-:-:S04]  /*53d0*/  SHF.L.U32 R5, R5, 0x1f, RZ ;  /* 0x0000001f05057819 */ /* 0x000fc800000006ff */
[----:B------:R0:W1:Y:S01]  /*53e0*/  SYNCS.PHASECHK.TRANS64.TRYWAIT P2, [UR6+0x16830], R5 ;  /* 0x01683005ff0075a7 */ /* 0x0000620008040146 */
[----:B------:R-:W-:Y:S05]  /*53f0*/  @!P0 BRA `(.L_x_13464) ;  /* 0x0000000000048947 */ /* 0x000fea0003800000 */
[----:B------:R-:W-:Y:S01]  /*5400*/  BPT.TRAP 0x1 ;  /* 0x000000040000795c */ /* 0x000fe20000300000 */
.L_x_13464:
[----:B-1----:R-:W-:Y:S05]  /*5410*/  @P2 BRA `(.L_x_13462) ;  /* 0x0000000000082947 */ /* 0x002fea0003800000 */
[----:B------:R-:W1:Y:S02]  /*5420*/  SYNCS.PHASECHK.TRANS64.TRYWAIT P2, [UR6+0x16830], R5 ;  /* 0x01683005ff0075a7 */ /* 0x000e640008040146 */
[----:B-1----:R-:W-:Y:S05]  /*5430*/  @!P2 BRA `(.L_x_13465) ;  /* 0x000000ec00c8a947 */ /* 0x002fea0003800000 */
.L_x_13462:
        /* <DEDUP_REMOVED lines=25> */
.L_x_13467:
[----:B------:R-:W-:Y:S01]  /*55d0*/  ULEA UR6, UR37, UR45, 0x3 ;  /* 0x0000002d25067291 */ /* 0x000fe2000f8e183f */
[----:B------:R-:W-:-:S05]  /*55e0*/  IMAD.U32 R5, RZ, RZ, UR36 ;  /* 0x00000024ff057e24 */ /* 0x000fca000f8e00ff */
[----:B------:R-:W-:-:S04]  /*55f0*/  SHF.L.U32 R5, R5, 0x1f, RZ ;  /* 0x0000001f05057819 */ /* 0x000fc800000006ff */
[----:B------:R0:W1:Y:S01]  /*5600*/  SYNCS.PHASECHK.TRANS64.TRYWAIT P2, [UR6+0x16850], R5 ;  /* 0x01685005ff0075a7 */ /* 0x0000620008040146 */
[----:B------:R-:W-:Y:S05]  /*5610*/  @!P0 BRA `(.L_x_13468) ;  /* 0x0000000000048947 */ /* 0x000fea0003800000 */
[----:B------:R-:W-:Y:S01]  /*5620*/  BPT.TRAP 0x1 ;  /* 0x000000040000795c */ /* 0x000fe20000300000 */
.L_x_13468:
[----:B-1----:R-:W-:Y:S05]  /*5630*/  @P2 BRA `(.L_x_13466) ;  /* 0x0000000000082947 */ /* 0x002fea0003800000 */
[----:B------:R-:W1:Y:S02]  /*5640*/  SYNCS.PHASECHK.TRANS64.TRYWAIT P2, [UR6+0x16850], R5 ;  /* 0x01685005ff0075a7 */ /* 0x000e640008040146 */
[----:B-1----:R-:W-:Y:S05]  /*5650*/  @!P2 BRA `(.L_x_13469) ;  /* 0x000000ec0058a947 */ /* 0x002fea0003800000 */
.L_x_13466:
[----:B------:R-:W-:Y:S01]  /*5660*/  UIADD3 UR6, UR45, 0x400, URZ ;  /* 0x000004002d067890 */ /* 0x000fe2000fffe03f */
[----:B------:R-:W-:Y:S01]  /*5670*/  WARPGROUP.ARRIVE ;  /* 0x00000000000079c5 */ /* 0x000fe20000000000 */
[----:B------:R-:W-:Y:S01]  /*5680*/  UMOV UR7, 0x40000040 ;  /* 0x4000004000077882 */ /* 0x000fe20000000000 */
[----:B------:R-:W-:Y:S01]  /*5690*/  PLOP3.LUT P2, PT, PT, PT, UP0, 0x80, 0x0 ;  /* 0x000000000000781c */ /* 0x000fe20003f4f008 */
[----:B------:R-:W-:Y:S01]  /*56a0*/  USHF.R.U32.HI UR6, URZ, 0x4, UR6 ;  /* 0x000000043f067899 */ /* 0x000fe20008011606 */
[----:B------:R-:W-:Y:S01]  /*56b0*/  PLOP3.LUT P3, PT, PT, PT, UP0, 0x80, 0x0 ;  /* 0x000000000000781c */ /* 0x000fe20003f6f008 */
[----:B01----:R-:W-:Y:S01]  /*56c0*/  FMUL.FTZ R5, R24, UR25 ;  /* 0x0000001918057c20 */ /* 0x003fe20008410000 */
[----:B------:R-:W-:Y:S01]  /*56d0*/  FMUL.FTZ R24, R36, UR25 ;  /* 0x0000001924187c20 */ /* 0x000fe20008410000 */
[----:B------:R-:W-:Y:S01]  /*56e0*/  ULOP3.LUT UR6, UR6, 0x3fff, URZ, 0xc0, !UPT ;  /* 0x00003fff06067892 */ /* 0x000fe2000f8ec03f */
[----:B------:R-:W-:Y:S01]  /*56f0*/  FMUL.FTZ R36, R47, UR25 ;  /* 0x000000192f247c20 */ /* 0x000fe20008410000 */
[----:B------:R-:W-:Y:S01]  /*5700*/  FMUL.FTZ R8, R26, UR25 ;  /* 0x000000191a087c20 */ /* 0x000fe20008410000 */
[----:B------:R-:W0:Y:S01]  /*5710*/  LDC R47, c[0x0][0x2f0] ;  /* 0x0000bc00ff2f7b82 */ /* 0x000e220000000800 */
        /* <DEDUP_REMOVED lines=8> */
[----:B------:R-:W-:Y:S01]  /*57a0*/  FMUL.FTZ R39, R51, UR25 ;  /* 0x0000001933277c20 */ /* 0x000fe20008410000 */
[----:B------:R-:W-:Y:S01]  /*57b0*/  HGMMA.64x64x16.F32 R88, R148, gdesc[UR4].tnspB, R88, gsb0 ;  /* 0x40e0000494587df0 */ /* 0x000fe20008000858 */
[----:B------:R-:W-:Y:S01]  /*57c0*/  UIADD3 UR6, UR10, 0x80, URZ ;  /* 0x000000800a067890 */ /* 0x000fe2000fffe03f */
[----:B------:R-:W-:Y:S01]  /*57d0*/  FMUL.FTZ R51, R57, UR25 ;  /* 0x0000001939337c20 */ /* 0x000fe20008410000 */
[----:B------:R-:W-:Y:S01]  /*57e0*/  UMOV UR7, 0x40000040 ;  /* 0x4000004000077882 */ /* 0x000fe20000000000 */
[----:B------:R-:W-:Y:S01]  /*57f0*/  IMAD.U32 R33, RZ, RZ, UR27 ;  /* 0x0000001bff217e24 */ /* 0x000fe2000f8e00ff */
[----:B------:R-:W1:Y:S01]  /*5800*/  LDC R50, c[0x0][0x288] ;  /* 0x0000a200ff327b82 */ /* 0x000e620000000800 */
        /* <DEDUP_REMOVED lines=13> */
[----:B------:R-:W-:Y:S01]  /*58e0*/  @!P1 LEA R33, R33, UR45, 0x3 ;  /* 0x0000002d21219c11 */ /* 0x000fe2000f8e18ff */
        /* <DEDUP_REMOVED lines=43> */
[----:B------:R-:W-:Y:S01]  /*5ba0*/  @!P1 PRMT R33, RZ, 0x654, R33 ;  /* 0x00000654ff219816 */ /* 0x000fe20000000021 */
[----:B------:R-:W2:Y:S08]  /*5bb0*/  MUFU.TANH R5, R5 ;  /* 0x0000000500057308 */ /* 0x000eb00000002400 */
[----:B------:R-:W3:Y:S01]  /*5bc0*/  MUFU.TANH R7, R7 ;  /* 0x0000000700077308 */ /* 0x000ee20000002400 */
[----:B------:R-:W-:-:S02]  /*5bd0*/  WARPGROUP.DEPBAR.LE gsb0, 0x0 ;  /* 0x00008000000079c5 */ /* 0x000fc40000010000 */
[----:B------:R-:W-:-:S06]  /*5be0*/  WARPGROUP.ARRIVE ;  /* 0x00000000000079c5 */ /* 0x000fcc0000000000 */
[----:B------:R-:W4:Y:S01]  /*5bf0*/  S2R R151, SR_TID.X ;  /* 0x0000000000977919 */ /* 0x000f220000002100 */
[----:B------:R-:W0:Y:S01]  /*5c00*/  MUFU.TANH R8, R8 ;  /* 0x0000000800087308 */ /* 0x000e220000002400 */
[----:B------:R-:W-:Y:S01]  /*5c10*/  HGMMA.64x64x16.F32 R88, R144, gdesc[UR4].tnspB, R88, gsb0 ;  /* 0x40e0000490587df0 */ /* 0x000fe20008000858 */
        /* <DEDUP_REMOVED lines=90> */
[----:B------:R-:W-:Y:S01]  /*61c0*/  HGMMA.64x64x16.F32 R88, R120, gdesc[UR4].tnspB, R88, gsb0 ;  /* 0x40e0000478587df0 */ /* 0x000fe20008000858 */
[----:B------:R-:W-:Y:S02]  /*61d0*/  @UP0 ULDC UR6, c[0x0][0x44c] ;  /* 0x0001130000060ab9 */ /* 0x000fe40000000800 */
[----:B------:R-:W-:Y:S02]  /*61e0*/  WARPGROUP.DEPBAR.LE gsb0, 0x0 ;  /* 0x00008000000079c5 */ /* 0x000fe40000010000 */
[----:B------:R-:W-:-:S04]  /*61f0*/  VIADD R120, R17, UR39 ;  /* 0x0000002711787c36 */ /* 0x000fc80008000000 */
[----:B------:R-:W-:Y:S01]  /*6200*/  @P2 IMAD.HI.U32 R32, R120, UR6, RZ ;  /* 0x0000000678202c27 */ /* 0x000fe2000f8e00ff */
[----:B------:R-:W-:Y:S01]  /*6210*/  @UP0 ULDC UR6, c[0x0][0x450] ;  /* 0x0001140000060ab9 */ /* 0x000fe20000000800 */
[----:B----4-:R-:W-:-:S03]  /*6220*/  ISETP.GE.U32.AND P2, PT, R151, 0x180, PT ;  /* 0x000001809700780c */ /* 0x010fc60003f46070 */
[----:B------:R-:W-:Y:S01]  /*6230*/  @P3 SHF.R.U32.HI R120, RZ, UR6, R32 ;  /* 0x00000006ff783c19 */ /* 0x000fe20008011620 */
[----:B------:R-:W-:-:S04]  /*6240*/  VIADD R32, R23, 0x9 ;  /* 0x0000000917207836 */ /* 0x000fc80000000000 */
[----:B------:R-:W4:Y:S01]  /*6250*/  SHFL.IDX PT, R86, R120, RZ, 0x1c1f ;  /* 0x001c1fff78567589 */ /* 0x000f2200000e0000 */
[----:B------:R-:W-:-:S05]  /*6260*/  SEL R32, R32, 0x9, !P2 ;  /* 0x0000000920207807 */ /* 0x000fca0005000000 */
[----:B------:R0:W-:Y:S06]  /*6270*/  BAR.ARV R32, 0x100 ;  /* 0x000400200000751d */ /* 0x0001ec0000002000 */
[----:B------:R-:W-:Y:S01]  /*6280*/  PLOP3.LUT P2, PT, PT, PT, UP1, 0x40, 0x0 ;  /* 0x000000000000781c */ /* 0x000fe20003f4e818 */
[----:B------:R0:W-:Y:S02]  /*6290*/  @!P1 SYNCS.ARRIVE.TRANS64.RED.A1T0 RZ, [R33+URZ], RZ ;  /* 0x000000ff21ff99a7 */ /* 0x0001e4000810043f */
[----:B0-----:R-:W-:-:S04]  /*62a0*/  IMAD R33, R47, UR41, R82 ;  /* 0x000000292f217c24 */ /* 0x001fc8000f8e0252 */
[----:B-1----:R-:W-:-:S04]  /*62b0*/  IMAD.IADD R33, R33, 0x1, -R50 ;  /* 0x0000000121217824 */ /* 0x002fc800078e0a32 */
[C---:B------:R-:W-:Y:S02]  /*62c0*/  VIADD R79, R33.reuse, UR24 ;  /* 0x00000018214f7c36 */ /* 0x040fe40008000000 */
[----:B------:R-:W-:Y:S02]  /*62d0*/  VIADD R81, R33, UR21 ;  /* 0x0000001521517c36 */ /* 0x000fe40008000000 */
[--C-:B----4-:R-:W-:Y:S02]  /*62e0*/  IMAD.IADD R84, R79, 0x1, R86.reuse ;  /* 0x000000014f547824 */ /* 0x110fe400078e0256 */
[----:B------:R-:W-:Y:S01]  /*62f0*/  IMAD.IADD R85, R81, 0x1, R86 ;  /* 0x0000000151557824 */ /* 0x000fe200078e0256 */
[----:B--23--:R-:W-:Y:S06]  /*6300*/  @P2 BRA `(.L_x_13470) ;  /* 0x00000000005c2947 */ /* 0x00cfec0003800000 */
        /* <DEDUP_REMOVED lines=13> */
.L_x_13472:
[----:B------:R-:W-:-:S05]  /*63e0*/  IMAD.U32 R82, RZ, RZ, UR23 ;  /* 0x00000017ff527e24 */ /* 0x000fca000f8e00ff */
[----:B------:R-:W-:-:S13]  /*63f0*/  ISETP.NE.AND P2, PT, R82, 0x1, PT ;  /* 0x000000015200780c */ /* 0x000fda0003f45270 */
[----:B------:R-:W0:Y:S02]  /*6400*/  @P2 LDC.64 R32, c[0x0][0x9e8] ;  /* 0x00027a00ff202b82 */ /* 0x000e240000000a00 */
[----:B0-----:R-:W-:-:S05]  /*6410*/  @P2 IMAD.HI.U32 R32, R87, R32, RZ ;  /* 0x0000002057202227 */ /* 0x001fca00078e00ff */
[----:B------:R-:W-:-:S07]  /*6420*/  @P2 SHF.R.U32.HI R87, RZ, R33, R32 ;  /* 0x00000021ff572219 */ /* 0x000fce0000011620 */
.L_x_13473:
[----:B------:R-:W-:Y:S05]  /*6430*/  BSYNC B0 ;  /* 0x0000000000007941 */ /* 0x000fea0003800000 */
.L_x_13471:
[----:B------:R-:W-:-:S04]  /*6440*/  IMAD R87, R87, R82, -R78 ;  /* 0x0000005257577224 */ /* 0x000fc800078e0a4e */
[----:B------:R-:W-:-:S05]  /*6450*/  IMAD R87, R16, -0x2, R87 ;  /* 0xfffffffe10577824 */ /* 0x000fca00078e0257 */
[----:B------:R-:W-:Y:S02]  /*6460*/  VIADDMNMX R84, R87, R82, R84, PT ;  /* 0x0000005257547246 */ /* 0x000fe40003800154 */
[----:B------:R-:W-:-:S07]  /*6470*/  VIMNMX R85, R85, R87, !PT ;  /* 0x0000005755557248 */ /* 0x000fce0007fe0100 */
.L_x_13470:
        /* <DEDUP_REMOVED lines=19> */
[----:B------:R-:W-:-:S02]  /*65b0*/  ISETP.GT.AND P4, PT, R85, 0x11, P2 ;  /* 0x000000115500780c */ /* 0x000fc40001784270 */
[----:B------:R-:W-:Y:S02]  /*65c0*/  FSEL R5, R10, -INF , !P6 ;  /* 0xff8000000a057808 */ /* 0x000fe40007000000 */
[----:B------:R-:W-:Y:S02]  /*65d0*/  FSEL R32, R11, -INF , !P3 ;  /* 0xff8000000b207808 */ /* 0x000fe40005800000 */
        /* <DEDUP_REMOVED lines=68> */
[----:B------:R-:W-:Y:S02]  /*6a20*/  ISETP.GT.AND P4, PT, R85, 0x71, P2 ;  /* 0x000000715500780c */ /* 0x000fe40001784270 */
[----:B------:R-:W-:-:S02]  /*6a30*/  FSEL R70, R70, -INF , !P6 ;  /* 0xff80000046467808 */ /* 0x000fc40007000000 */
[----:B------:R-:W-:Y:S02]  /*6a40*/  FSEL R71, R71, -INF , !P3 ;  /* 0xff80000047477808 */ /* 0x000fe40005800000 */
        /* <DEDUP_REMOVED lines=22> */
.L_x_13476:
[----:B------:R-:W-:-:S05]  /*6bb0*/  IMAD.U32 R84, RZ, RZ, UR23 ;  /* 0x00000017ff547e24 */ /* 0x000fca000f8e00ff */
[----:B------:R-:W-:-:S13]  /*6bc0*/  ISETP.NE.AND P3, PT, R84, 0x1, PT ;  /* 0x000000015400780c */ /* 0x000fda0003f65270 */
[----:B------:R-:W0:Y:S02]  /*6bd0*/  @P3 LDC.64 R10, c[0x0][0x9e8] ;  /* 0x00027a00ff0a3b82 */ /* 0x000e240000000a00 */
[----:B0-----:R-:W-:-:S05]  /*6be0*/  @P3 IMAD.HI.U32 R10, R83, R10, RZ ;  /* 0x0000000a530a3227 */ /* 0x001fca00078e00ff */
[----:B------:R-:W-:-:S07]  /*6bf0*/  @P3 SHF.R.U32.HI R83, RZ, R11, R10 ;  /* 0x0000000bff533219 */ /* 0x000fce000001160a */
.L_x_13477:
[----:B------:R-:W-:Y:S05]  /*6c00*/  BSYNC B0 ;  /* 0x0000000000007941 */ /* 0x000fea0003800000 */
.L_x_13475:
[----:B------:R-:W-:-:S04]  /*6c10*/  IMAD R83, R83, R84, -R78 ;  /* 0x0000005453537224 */ /* 0x000fc800078e0a4e */
[----:B------:R-:W-:-:S05]  /*6c20*/  IMAD R10, R16, -0x2, R83 ;  /* 0xfffffffe100a7824 */ /* 0x000fca00078e0253 */
[----:B------:R-:W-:Y:S02]  /*6c30*/  VIADDMNMX R79, R10, R84, R79, PT ;  /* 0x000000540a4f7246 */ /* 0x000fe4000380014f */
[----:B------:R-:W-:-:S07]  /*6c40*/  VIMNMX R33, R33, R10, !PT ;  /* 0x0000000a21217248 */ /* 0x000fce0007fe0100 */
.L_x_13474:
        /* <DEDUP_REMOVED lines=65> */
[----:B------:R-:W-:Y:S01]  /*7060*/  FSEL R35, R35, -INF , !P4 ;  /* 0xff80000023237808 */ /* 0x000fe20006000000 */
[----:B------:R-:W0:Y:S01]  /*7070*/  SHFL.BFLY PT, R10, R11, 0x2, 0x1f ;  /* 0x0c401f000b0a7f89 */ /* 0x000e2200000e0000 */
[----:B------:R-:W-:-:S04]  /*7080*/  ISETP.GT.AND P4, PT, R33, 0x30, P2 ;  /* 0x000000302100780c */ /* 0x000fc80001784270 */
[----:B------:R-:W-:-:S04]  /*7090*/  ISETP.LT.OR P4, PT, R79, 0x31, P4 ;  /* 0x000000314f00780c */ /* 0x000fc80002781670 */
[----:B------:R-:W-:Y:S02]  /*70a0*/  FSEL R38, R38, -INF , !P4 ;  /* 0xff80000026267808 */ /* 0x000fe40006000000 */
[----:B------:R-:W-:-:S04]  /*70b0*/  ISETP.GT.AND P4, PT, R33, 0x39, P2 ;  /* 0x000000392100780c */ /* 0x000fc80001784270 */
[----:B------:R-:W-:-:S04]  /*70c0*/  ISETP.LT.OR P4, PT, R79, 0x3a, P4 ;  /* 0x0000003a4f00780c */ /* 0x000fc80002781670 */
[----:B------:R-:W-:Y:S02]  /*70d0*/  FSEL R43, R43, -INF , !P4 ;  /* 0xff8000002b2b7808 */ /* 0x000fe40006000000 */
[----:B------:R-:W-:Y:S02]  /*70e0*/  ISETP.GT.AND P4, PT, R33, 0x48, P2 ;  /* 0x000000482100780c */ /* 0x000fe40001784270 */
[----:B0-----:R-:W-:Y:S02]  /*70f0*/  FMNMX.FTZ R78, R11, R10, !PT ;  /* 0x0000000a0b4e7209 */ /* 0x001fe40007810000 */
[----:B------:R-:W-:-:S03]  /*7100*/  ISETP.LT.OR P4, PT, R79, 0x49, P4 ;  /* 0x000000494f00780c */ /* 0x000fc60002781670 */
[----:B------:R-:W0:Y:S01]  /*7110*/  SHFL.BFLY PT, R83, R78, 0x1, 0x1f ;  /* 0x0c201f004e537f89 */ /* 0x000e2200000e0000 */
[----:B------:R-:W-:Y:S02]  /*7120*/  FSEL R52, R52, -INF , !P4 ;  /* 0xff80000034347808 */ /* 0x000fe40006000000 */
        /* <DEDUP_REMOVED lines=8> */
[----:B------:R-:W-:Y:S02]  /*71b0*/  ISETP.LT.OR P4, PT, R79, 0x6a, P4 ;  /* 0x0000006a4f00780c */ /* 0x000fe40002781670 */
[C---:B------:R-:W-:Y:S01]  /*71c0*/  FSETP.NEU.FTZ.AND P6, PT, R10.reuse, -INF , PT ;  /* 0xff8000000a00780b */ /* 0x040fe20003fdd000 */
[----:B------:R-:W-:Y:S01]  /*71d0*/  FMUL.FTZ R83, R10, UR22 ;  /* 0x000000160a537c20 */ /* 0x000fe20008410000 */
[----:B------:R-:W-:-:S02]  /*71e0*/  FSEL R69, R69, -INF , !P4 ;  /* 0xff80000045457808 */ /* 0x000fc40006000000 */
[----:B------:R-:W-:Y:S02]  /*71f0*/  ISETP.GT.AND P4, PT, R33, 0x78, P2 ;  /* 0x000000782100780c */ /* 0x000fe40001784270 */
[----:B------:R-:W-:Y:S02]  /*7200*/  FSEL R11, R83, RZ, P6 ;  /* 0x000000ff530b7208 */ /* 0x000fe40003000000 */
[----:B------:R-:W-:Y:S02]  /*7210*/  FSEL R83, R8, -INF , !P5 ;  /* 0xff80000008537808 */ /* 0x000fe40006800000 */
        /* <DEDUP_REMOVED lines=69> */
[----:B------:R-:W-:Y:S01]  /*7670*/  MUFU.EX2 R150, R150 ;  /* 0x0000009600967308 */ /* 0x000fe20000000800 */
[----:B------:R-:W-:Y:S02]  /*7680*/  ISETP.GT.AND P3, PT, R33, 0x58, P2 ;  /* 0x000000582100780c */ /* 0x000fe40001764270 */
[----:B------:R-:W-:Y:S02]  /*7690*/  FSEL R55, R55, -INF , !P5 ;  /* 0xff80000037377808 */ /* 0x000fe40006800000 */
[----:B------:R-:W-:Y:S02]  /*76a0*/  FMNMX.FTZ R8, R53, R8, !PT ;  /* 0x0000000835087209 */ /* 0x000fe40007810000 */
[----:B------:R-:W-:Y:S01]  /*76b0*/  ISETP.GT.AND P5, PT, R33, 0x59, P2 ;  /* 0x000000592100780c */ /* 0x000fe200017a4270 */
[----:B------:R-:W-:Y:S01]  /*76c0*/  MUFU.EX2 R5, R5 ;  /* 0x0000000500057308 */ /* 0x000fe20000000800 */
[----:B------:R-:W-:-:S02]  /*76d0*/  ISETP.LT.OR P3, PT, R79, 0x59, P3 ;  /* 0x000000594f00780c */ /* 0x000fc40001f61670 */
[----:B------:R-:W-:Y:S02]  /*76e0*/  FMNMX.FTZ R8, R55, R8, !PT ;  /* 0x0000000837087209 */ /* 0x000fe40007810000 */
[----:B------:R-:W-:Y:S02]  /*76f0*/  ISETP.LT.OR P5, PT, R79, 0x5a, P5 ;  /* 0x0000005a4f00780c */ /* 0x000fe40002fa1670 */
[----:B------:R-:W-:Y:S01]  /*7700*/  FSEL R61, R61, -INF , !P3 ;  /* 0xff8000003d3d7808 */ /* 0x000fe20005800000 */
[----:B------:R-:W-:Y:S01]  /*7710*/  MUFU.EX2 R144, R144 ;  /* 0x0000009000907308 */ /* 0x000fe20000000800 */
[----:B------:R-:W-:Y:S02]  /*7720*/  FMNMX.FTZ R8, R57, R8, !PT ;  /* 0x0000000839087209 */ /* 0x000fe40007810000 */
[----:B------:R-:W-:Y:S02]  /*7730*/  ISETP.GT.AND P3, PT, R33, 0x61, P2 ;  /* 0x000000612100780c */ /* 0x000fe40001764270 */
[----:B------:R-:W-:-:S02]  /*7740*/  FSEL R63, R63, -INF , !P5 ;  /* 0xff8000003f3f7808 */ /* 0x000fc40006800000 */
[----:B------:R-:W-:Y:S01]  /*7750*/  FMNMX.FTZ R8, R61, R8, !PT ;  /* 0x000000083d087209 */ /* 0x000fe20007810000 */
[----:B------:R-:W-:Y:S01]  /*7760*/  MUFU.EX2 R15, R15 ;  /* 0x0000000f000f7308 */ /* 0x000fe20000000800 */
[----:B------:R-:W-:Y:S02]  /*7770*/  ISETP.GT.AND P5, PT, R33, 0x68, P2 ;  /* 0x000000682100780c */ /* 0x000fe400017a4270 */
[----:B------:R-:W-:Y:S02]  /*7780*/  ISETP.LT.OR P3, PT, R79, 0x62, P3 ;  /* 0x000000624f00780c */ /* 0x000fe40001f61670 */
[----:B------:R-:W-:Y:S02]  /*7790*/  FMNMX.FTZ R85, R63, R8, !PT ;  /* 0x000000083f557209 */ /* 0x000fe40007810000 */
[----:B------:R-:W-:Y:S01]  /*77a0*/  FSEL R65, R65, -INF , !P3 ;  /* 0xff80000041417808 */ /* 0x000fe20005800000 */
[----:B------:R-:W-:Y:S01]  /*77b0*/  MUFU.EX2 R146, R146 ;  /* 0x0000009200927308 */ /* 0x000fe20000000800 */
[----:B------:R-:W-:-:S02]  /*77c0*/  ISETP.LT.OR P5, PT, R79, 0x69, P5 ;  /* 0x000000694f00780c */ /* 0x000fc40002fa1670 */
[----:B------:R-:W-:Y:S02]  /*77d0*/  FMNMX.FTZ R8, R64, R85, !PT ;  /* 0x0000005540087209 */ /* 0x000fe40007810000 */
[----:B------:R-:W-:Y:S02]  /*77e0*/  ISETP.GT.AND P3, PT, R33, 0x70, P2 ;  /* 0x000000702100780c */ /* 0x000fe40001764270 */
[----:B------:R-:W-:Y:S01]  /*77f0*/  FSEL R67, R67, -INF , !P5 ;  /* 0xff80000043437808 */ /* 0x000fe20006800000 */
[----:B------:R-:W-:Y:S01]  /*7800*/  MUFU.EX2 R25, R25 ;  /* 0x0000001900197308 */ /* 0x000fe20000000800 */
[----:B------:R-:W-:Y:S02]  /*7810*/  FMNMX.FTZ R8, R65, R8, !PT ;  /* 0x0000000841087209 */ /* 0x000fe40007810000 */
[----:B------:R-:W-:Y:S02]  /*7820*/  ISETP.GT.AND P5, PT, R33, 0x71, P2 ;  /* 0x000000712100780c */ /* 0x000fe400017a4270 */
[----:B------:R-:W-:-:S02]  /*7830*/  ISETP.LT.OR P3, PT, R79, 0x71, P3 ;  /* 0x000000714f00780c */ /* 0x000fc40001f61670 */
[----:B------:R-:W-:Y:S01]  /*7840*/  FMNMX.FTZ R8, R67, R8, !PT ;  /* 0x0000000843087209 */ /* 0x000fe20007810000 */
[----:B------:R-:W-:Y:S01]  /*7850*/  MUFU.EX2 R140, R140 ;  /* 0x0000008c008c7308 */ /* 0x000fe20000000800 */
[----:B------:R-:W-:Y:S02]  /*7860*/  ISETP.LT.OR P5, PT, R79, 0x72, P5 ;  /* 0x000000724f00780c */ /* 0x000fe40002fa1670 */
[----:B------:R-:W-:Y:S02]  /*7870*/  FSEL R14, R73, -INF , !P3 ;  /* 0xff800000490e7808 */ /* 0x000fe40005800000 */
[----:B------:R-:W-:Y:S02]  /*7880*/  FMNMX.FTZ R51, R69, R8, !PT ;  /* 0x0000000845337209 */ /* 0x000fe40007810000 */
[----:B------:R-:W-:Y:S01]  /*7890*/  ISETP.GT.AND P2, PT, R33, 0x79, P2 ;  /* 0x000000792100780c */ /* 0x000fe20001744270 */
[----:B------:R-:W-:Y:S01]  /*78a0*/  MUFU.EX2 R29, R29 ;  /* 0x0000001d001d7308 */ /* 0x000fe20000000800 */
[----:B------:R-:W-:-:S02]  /*78b0*/  ISETP.LT.OR P4, PT, R79, 0x79, P4 ;  /* 0x000000794f00780c */ /* 0x000fc40002781670 */
[----:B------:R-:W-:Y:S01]  /*78c0*/  FSEL R24, R75, -INF , !P5 ;  /* 0xff8000004b187808 */ /* 0x000fe20006800000 */
[----:B------:R-:W-:Y:S01]  /*78d0*/  FFMA.FTZ R75, R68, UR22, -R11 ;  /* 0x00000016444b7c23 */ /* 0x000fe2000801080b */
[----:B------:R-:W-:Y:S02]  /*78e0*/  FMNMX.FTZ R51, R14, R51, !PT ;  /* 0x000000330e337209 */ /* 0x000fe40007810000 */
[----:B------:R-:W-:Y:S01]  /*78f0*/  ISETP.LT.OR P2, PT, R79, 0x7a, P2 ;  /* 0x0000007a4f00780c */ /* 0x000fe20001741670 */
[----:B------:R0:W-:Y:S01]  /*7900*/  MUFU.EX2 R33, R28 ;  /* 0x0000001c00217308 */ /* 0x0001e20000000800 */
[----:B------:R-:W-:Y:S02]  /*7910*/  FSEL R76, R76, -INF , !P4 ;  /* 0xff8000004c4c7808 */ /* 0x000fe40006000000 */
[----:B------:R-:W-:-:S04]  /*7920*/  FMNMX.FTZ R73, R24, R51, !PT ;  /* 0x0000003318497209 */ /* 0x000fc80007810000 */
[----:B------:R-:W-:Y:S01]  /*7930*/  FMNMX.FTZ R73, R76, R73, !PT ;  /* 0x000000494c497209 */ /* 0x000fe20007810000 */
[----:B------:R-:W-:Y:S01]  /*7940*/  MUFU.EX2 R142, R142 ;  /* 0x0000008e008e7308 */ /* 0x000fe20000000800 */
[----:B0-----:R-:W-:-:S04]  /*7950*/  FSEL R28, R77, -INF , !P2 ;  /* 0xff8000004d1c7808 */ /* 0x001fc80005000000 */
[----:B------:R-:W-:Y:S01]  /*7960*/  FMNMX.FTZ R8, R28, R73, !PT ;  /* 0x000000491c087209 */ /* 0x000fe20007810000 */
[--C-:B------:R-:W-:Y:S02]  /*7970*/  FFMA.FTZ R73, R62, UR22, -R11.reuse ;  /* 0x000000163e497c23 */ /* 0x100fe4000801080b */
[----:B------:R-:W-:Y:S02]  /*7980*/  MUFU.EX2 R37, R37 ;  /* 0x0000002500257308 */ /* 0x000fe40000000800 */
[----:B------:R-:W0:Y:S06]  /*7990*/  SHFL.BFLY PT, R77, R8, 0x2, 0x1f ;  /* 0x0c401f00084d7f89 */ /* 0x000e2c00000e0000 */
[----:B------:R-:W-:Y:S08]  /*79a0*/  MUFU.EX2 R136, R136 ;  /* 0x0000008800887308 */ /* 0x000ff00000000800 */
[----:B------:R-:W-:Y:S08]  /*79b0*/  MUFU.EX2 R41, R41 ;  /* 0x0000002900297308 */ /* 0x000ff00000000800 */
[----:B------:R-:W-:Y:S01]  /*79c0*/  MUFU.EX2 R138, R138 ;  /* 0x0000008a008a7308 */ /* 0x000fe20000000800 */
[----:B0-----:R-:W-:Y:S01]  /*79d0*/  FMNMX.FTZ R32, R8, R77, !PT ;  /* 0x0000004d08207209 */ /* 0x001fe20007810000 */
[----:B------:R-:W-:Y:S01]  /*79e0*/  FFMA.FTZ R77, R81, UR22, -R11 ;  /* 0x00000016514d7c23 */ /* 0x000fe2000801080b */
[----:B------:R-:W-:-:S03]  /*79f0*/  FSEL R81, R10, RZ, P6 ;  /* 0x000000ff0a517208 */ /* 0x000fc60003000000 */
[----:B------:R-:W0:Y:S02]  /*7a00*/  SHFL.BFLY PT, R79, R32, 0x1, 0x1f ;  /* 0x0c201f00204f7f89 */ /* 0x000e2400000e0000 */
[----:B------:R-:W-:Y:S01]  /*7a10*/  MUFU.EX2 R45, R45 ;  /* 0x0000002d002d7308 */ /* 0x000fe20000000800 */
[----:B------:R-:W-:-:S04]  /*7a20*/  FADD.FTZ R81, -R81, R4 ;  /* 0x0000000451517221 */ /* 0x000fc80000010100 */
[----:B------:R-:W-:-:S03]  /*7a30*/  FMUL.FTZ R11, R81, UR22 ;  /* 0x00000016510b7c20 */ /* 0x000fc60008410000 */
[----:B------:R-:W-:Y:S08]  /*7a40*/  MUFU.EX2 R132, R132 ;  /* 0x0000008400847308 */ /* 0x000ff00000000800 */
[----:B------:R-:W1:Y:S01]  /*7a50*/  MUFU.EX2 R11, R11 ;  /* 0x0000000b000b7308 */ /* 0x000e620000000800 */
[----:B0-----:R-:W-:-:S07]  /*7a60*/  FMNMX.FTZ R8, R32, R79, !PT ;  /* 0x0000004f20087209 */ /* 0x001fce0007810000 */
[----:B------:R-:W-:Y:S01]  /*7a70*/  MUFU.EX2 R134, R134 ;  /* 0x0000008600867308 */ /* 0x000fe20000000800 */
[C---:B------:R-:W-:Y:S01]  /*7a80*/  FSETP.NEU.FTZ.AND P2, PT, R8.reuse, -INF , PT ;  /* 0xff8000000800780b */ /* 0x040fe20003f5d000 */
[----:B------:R-:W-:-:S06]  /*7a90*/  FMUL.FTZ R40, R8, UR22 ;  /* 0x0000001608287c20 */ /* 0x000fcc0008410000 */
[----:B------:R-:W-:Y:S01]  /*7aa0*/  MUFU.EX2 R51, R56 ;  /* 0x0000003800337308 */ /* 0x000fe20000000800 */
[----:B------:R-:W-:Y:S01]  /*7ab0*/  FSEL R40, R40, RZ, P2 ;  /* 0x000000ff28287208 */ /* 0x000fe20001000000 */
[-C--:B-1----:R-:W-:Y:S01]  /*7ac0*/  FMUL.FTZ R88, R88, R11.reuse ;  /* 0x0000000b58587220 */ /* 0x082fe20000410000 */
[-C--:B------:R-:W-:Y:S01]  /*7ad0*/  FMUL.FTZ R89, R89, R11.reuse ;  /* 0x0000000b59597220 */ /* 0x080fe20000410000 */
[-C--:B------:R-:W-:Y:S01]  /*7ae0*/  FMUL.FTZ R92, R92, R11.reuse ;  /* 0x0000000b5c5c7220 */ /* 0x080fe20000410000 */
[----:B------:R-:W-:Y:S01]  /*7af0*/  FMUL.FTZ R93, R93, R11 ;  /* 0x0000000b5d5d7220 */ /* 0x000fe20000410000 */
[----:B------:R-:W-:Y:S01]  /*7b00*/  FFMA.FTZ R32, R36, UR22, -R40 ;  /* 0x0000001624207c23 */ /* 0x000fe20008010828 */
[----:B------:R-:W-:Y:S01]  /*7b10*/  FFMA.FTZ R36, R11, R3, R148 ;  /* 0x000000030b247223 */ /* 0x000fe20000010094 */
[--C-:B------:R-:W-:Y:S01]  /*7b20*/  FFMA.FTZ R149, R9, UR22, -R40.reuse ;  /* 0x0000001609957c23 */ /* 0x100fe20008010828 */
[--C-:B------:R-:W-:Y:S01]  /*7b30*/  FFMA.FTZ R4, R83, UR22, -R40.reuse ;  /* 0x0000001653047c23 */ /* 0x100fe20008010828 */
[----:B------:R-:W-:Y:S01]  /*7b40*/  FFMA.FTZ R151, R12, UR22, -R40 ;  /* 0x000000160c977c23 */ /* 0x000fe20008010828 */
[----:B------:R-:W-:Y:S01]  /*7b50*/  FADD.FTZ R3, R7, R36 ;  /* 0x0000002407037221 */ /* 0x000fe20000010000 */
[--C-:B------:R-:W-:Y:S01]  /*7b60*/  FFMA.FTZ R12, R13, UR22, -R40.reuse ;  /* 0x000000160d0c7c23 */ /* 0x100fe20008010828 */
[--C-:B------:R-:W-:Y:S01]  /*7b70*/  FFMA.FTZ R145, R20, UR22, -R40.reuse ;  /* 0x0000001614917c23 */ /* 0x100fe20008010828 */
[----:B------:R-:W-:Y:S01]  /*7b80*/  MUFU.EX2 R149, R149 ;  /* 0x0000009500957308 */ /* 0x000fe20000000800 */
[----:B------:R-:W-:Y:S01]  /*7b90*/  FADD.FTZ R36, R150, R3 ;  /* 0x0000000396247221 */ /* 0x000fe20000010000 */
[----:B------:R-:W-:Y:S01]  /*7ba0*/  FSEL R3, R8, RZ, P2 ;  /* 0x000000ff08037208 */ /* 0x000fe20001000000 */
[--C-:B------:R-:W-:Y:S01]  /*7bb0*/  FFMA.FTZ R137, R38, UR22, -R40.reuse ;  /* 0x0000001626897c23 */ /* 0x100fe20008010828 */
[----:B------:R-:W-:Y:S01]  /*7bc0*/  FFMA.FTZ R20, R21, UR22, -R40 ;  /* 0x0000001615147c23 */ /* 0x000fe20008010828 */
[----:B------:R-:W-:Y:S01]  /*7bd0*/  FADD.FTZ R9, R5, R36 ;  /* 0x0000002405097221 */ /* 0x000fe20000010000 */
[----:B------:R-:W-:Y:S01]  /*7be0*/  FFMA.FTZ R147, R26, UR22, -R40 ;  /* 0x000000161a937c23 */ /* 0x000fe20008010828 */
[----:B------:R-:W-:Y:S01]  /*7bf0*/  FADD.FTZ R3, -R3, R6 ;  /* 0x0000000603037221 */ /* 0x000fe20000010100 */
[----:B------:R-:W-:Y:S01]  /*7c00*/  MUFU.EX2 R4, R4 ;  /* 0x0000000400047308 */ /* 0x000fe20000000800 */
[----:B------:R-:W-:Y:S01]  /*7c10*/  FADD.FTZ R36, R144, R9 ;  /* 0x0000000990247221 */ /* 0x000fe20000010000 */
        /* <DEDUP_REMOVED lines=8> */
[----:B------:R-:W-:-:S02]  /*7ca0*/  IMAD.U32 R21, RZ, RZ, UR37 ;  /* 0x00000025ff157e24 */ /* 0x000fc4000f8e00ff */
[--C-:B------:R-:W-:Y:S01]  /*7cb0*/  FFMA.FTZ R143, R35, UR22, -R40.reuse ;  /* 0x00000016238f7c23 */ /* 0x100fe20008010828 */
[----:B------:R-:W-:Y:S01]  /*7cc0*/  FFMA.FTZ R34, R39, UR22, -R40 ;  /* 0x0000001627227c23 */ /* 0x000fe20008010828 */
[----:B------:R-:W-:Y:S01]  /*7cd0*/  FADD.FTZ R13, R25, R36 ;  /* 0x00000024190d7221 */ /* 0x000fe20000010000 */
[--C-:B------:R-:W-:Y:S01]  /*7ce0*/  FFMA.FTZ R43, R43, UR22, -R40.reuse ;  /* 0x000000162b2b7c23 */ /* 0x100fe20008010828 */
[----:B------:R-:W-:Y:S01]  /*7cf0*/  @!P1 LEA R21, R21, UR45, 0x3 ;  /* 0x0000002d15159c11 */ /* 0x000fe2000f8e18ff */
[----:B------:R0:W1:Y:S01]  /*7d00*/  MUFU.EX2 R9, R3 ;  /* 0x0000000300097308 */ /* 0x0000620000000800 */
[----:B------:R-:W-:Y:S01]  /*7d10*/  FADD.FTZ R36, R140, R13 ;  /* 0x0000000d8c247221 */ /* 0x000fe20000010000 */
[--C-:B------:R-:W-:Y:S01]  /*7d20*/  FFMA.FTZ R133, R48, UR22, -R40.reuse ;  /* 0x0000001630857c23 */ /* 0x100fe20008010828 */
[----:B------:R-:W-:Y:S01]  /*7d30*/  FFMA.FTZ R135, R52, UR22, -R40 ;  /* 0x0000001634877c23 */ /* 0x000fe20008010828 */
[----:B------:R-:W-:Y:S02]  /*7d40*/  @!P1 VIADD R21, R21, 0x16860 ;  /* 0x0001686015159836 */ /* 0x000fe40000000000 */
[----:B------:R-:W-:Y:S01]  /*7d50*/  FADD.FTZ R13, R29, R36 ;  /* 0x000000241d0d7221 */ /* 0x000fe20000010000 */
[--C-:B------:R-:W-:Y:S01]  /*7d60*/  FFMA.FTZ R36, R49, UR22, -R40.reuse ;  /* 0x0000001631247c23 */ /* 0x100fe20008010828 */
[--C-:B------:R-:W-:Y:S01]  /*7d70*/  FFMA.FTZ R129, R55, UR22, -R40.reuse ;  /* 0x0000001637817c23 */ /* 0x100fe20008010828 */
[----:B------:R-:W2:Y:S01]  /*7d80*/  MUFU.EX2 R12, R12 ;  /* 0x0000000c000c7308 */ /* 0x000ea20000000800 */
[----:B------:R-:W-:Y:S01]  /*7d90*/  FADD.FTZ R38, R142, R13 ;  /* 0x0000000d8e267221 */ /* 0x000fe20000010000 */
[----:B------:R-:W-:Y:S01]  /*7da0*/  @!P1 PRMT R21, RZ, 0x654, R21 ;  /* 0x00000654ff159816 */ /* 0x000fe20000000015 */
[--C-:B------:R-:W-:Y:S01]  /*7db0*/  FFMA.FTZ R57, R57, UR22, -R40.reuse ;  /* 0x0000001639397c23 */ /* 0x100fe20008010828 */
[----:B------:R-:W-:Y:S01]  /*7dc0*/  FFMA.FTZ R131, R61, UR22, -R40 ;  /* 0x000000163d837c23 */ /* 0x000fe20008010828 */
[----:B0-----:R-:W-:Y:S01]  /*7dd0*/  FADD.FTZ R3, R37, R38 ;  /* 0x0000002625037221 */ /* 0x001fe20000010000 */
[----:B------:R0:W-:Y:S01]  /*7de0*/  @!P1 SYNCS.ARRIVE.TRANS64.RED.A1T0 RZ, [R21+URZ], RZ ;  /* 0x000000ff15ff99a7 */ /* 0x0001e2000810043f */
[----:B------:R-:W-:Y:S01]  /*7df0*/  FFMA.FTZ R125, R64, UR22, -R40 ;  /* 0x00000016407d7c23 */ /* 0x000fe20008010828 */
[----:B------:R-:W3:Y:S01]  /*7e00*/  MUFU.EX2 R145, R145 ;  /* 0x0000009100917308 */ /* 0x000ee20000000800 */
[----:B-1----:R-:W-:Y:S01]  /*7e10*/  FFMA.FTZ R38, R9, R2, R4 ;  /* 0x0000000209267223 */ /* 0x002fe20000010004 */
[----:B------:R-:W-:Y:S01]  /*7e20*/  FADD.FTZ R42, R136, R3 ;  /* 0x00000003882a7221 */ /* 0x000fe20000010000 */
[--C-:B------:R-:W-:Y:S01]  /*7e30*/  FFMA.FTZ R2, R53, UR22, -R40.reuse ;  /* 0x0000001635027c23 */ /* 0x100fe20008010828 */
[----:B------:R-:W-:Y:S01]  /*7e40*/  FFMA.FTZ R65, R65, UR22, -R40 ;  /* 0x0000001641417c23 */ /* 0x000fe20008010828 */
[----:B------:R-:W-:Y:S01]  /*7e50*/  FADD.FTZ R38, R149, R38 ;  /* 0x0000002695267221 */ /* 0x000fe20000010000 */
[----:B------:R-:W-:Y:S01]  /*7e60*/  FADD.FTZ R13, R41, R42 ;  /* 0x0000002a290d7221 */ /* 0x000fe20000010000 */
[----:B------:R-:W-:Y:S01]  /*7e70*/  FFMA.FTZ R67, R67, UR22, -R40 ;  /* 0x0000001643437c23 */ /* 0x000fe20008010828 */
[----:B------:R-:W1:Y:S01]  /*7e80*/  MUFU.EX2 R20, R20 ;  /* 0x0000001400147308 */ /* 0x000e620000000800 */
[----:B------:R-:W-:Y:S01]  /*7e90*/  FADD.FTZ R3, R151, R38 ;  /* 0x0000002697037221 */ /* 0x000fe20000010000 */
[----:B------:R-:W-:Y:S01]  /*7ea0*/  FADD.FTZ R38, R138, R13 ;  /* 0x0000000d8a267221 */ /* 0x000fe20000010000 */
[--C-:B------:R-:W-:Y:S01]  /*7eb0*/  FFMA.FTZ R69, R69, UR22, -R40.reuse ;  /* 0x0000001645457c23 */ /* 0x100fe20008010828 */
[----:B------:R-:W-:Y:S01]  /*7ec0*/  FFMA.FTZ R24, R24, UR22, -R40 ;  /* 0x0000001618187c23 */ /* 0x000fe20008010828 */
[----:B--2---:R-:W-:Y:S01]  /*7ed0*/  FADD.FTZ R42, R12, R3 ;  /* 0x000000030c2a7221 */ /* 0x004fe20000010000 */
[----:B------:R-:W-:Y:S01]  /*7ee0*/  FADD.FTZ R13, R45, R38 ;  /* 0x000000262d0d7221 */ /* 0x000fe20000010000 */
[----:B------:R-:W-:Y:S01]  /*7ef0*/  FFMA.FTZ R38, R63, UR22, -R40 ;  /* 0x000000163f267c23 */ /* 0x000fe20008010828 */
[----:B------:R-:W2:Y:S01]  /*7f00*/  MUFU.EX2 R147, R147 ;  /* 0x0000009300937308 */ /* 0x000ea20000000800 */
[----:B---3--:R-:W-:Y:S01]  /*7f10*/  FADD.FTZ R3, R145, R42 ;  /* 0x0000002a91037221 */ /* 0x008fe20000010000 */
[----:B------:R-:W-:Y:S01]  /*7f20*/  FADD.FTZ R44, R132, R13 ;  /* 0x0000000d842c7221 */ /* 0x000fe20000010000 */
[--C-:B------:R-:W-:Y:S01]  /*7f30*/  FFMA.FTZ R76, R76, UR22, -R40.reuse ;  /* 0x000000164c4c7c23 */ /* 0x100fe20008010828 */
[----:B------:R-:W-:Y:S01]  /*7f40*/  FFMA.FTZ R28, R28, UR22, -R40 ;  /* 0x000000161c1c7c23 */ /* 0x000fe20008010828 */
[----:B------:R-:W-:Y:S01]  /*7f50*/  F2FP.F16.F32.PACK_AB R150, R5, R150 ;  /* 0x000000960596723e */ /* 0x000fe200000000ff */
[----:B------:R-:W-:Y:S01]  /*7f60*/  FADD.FTZ R13, R33, R44 ;  /* 0x0000002c210d7221 */ /* 0x000fe20000010000 */
[----:B------:R-:W-:Y:S01]  /*7f70*/  ISETP.GT.AND P2, PT, R0, UR28, PT ;  /* 0x0000001c00007c0c */ /* 0x000fe2000bf44270 */
[----:B------:R-:W3:Y:S01]  /*7f80*/  MUFU.EX2 R26, R26 ;  /* 0x0000001a001a7308 */ /* 0x000ee20000000800 */
[----:B-1----:R-:W-:Y:S01]  /*7f90*/  FADD.FTZ R42, R20, R3 ;  /* 0x00000003142a7221 */ /* 0x002fe20000010000 */
[----:B------:R-:W-:Y:S01]  /*7fa0*/  FADD.FTZ R44, R134, R13 ;  /* 0x0000000d862c7221 */ /* 0x000fe20000010000 */
[----:B------:R-:W-:Y:S01]  /*7fb0*/  FFMA.FTZ R13, R14, UR22, -R40 ;  /* 0x000000160e0d7c23 */ /* 0x000fe20008010828 */
[----:B------:R-:W-:Y:S01]  /*7fc0*/  UMOV UR37, UR27 ;  /* 0x0000001b00257c82 */ /* 0x000fe20008000000 */
[----:B------:R-:W-:Y:S01]  /*7fd0*/  F2FP.F16.F32.PACK_AB R149, R149, R4 ;  /* 0x000000049595723e */ /* 0x000fe200000000ff */
[----:B0-----:R-:W-:Y:S01]  /*7fe0*/  FADD.FTZ R21, R51, R44 ;  /* 0x0000002c33157221 */ /* 0x001fe20000010000 */
[----:B------:R-:W-:Y:S01]  /*7ff0*/  F2FP.F16.F32.PACK_AB R148, R7, R148 ;  /* 0x000000940794723e */ /* 0x000fe200000000ff */
[----:B------:R-:W0:Y:S01]  /*8000*/  MUFU.EX2 R141, R141 ;  /* 0x0000008d008d7308 */ /* 0x000e220000000800 */
[----:B--2---:R-:W-:Y:S01]  /*8010*/  FADD.FTZ R3, R147, R42 ;  /* 0x0000002a93037221 */ /* 0x004fe20000010000 */
[----:B------:R-:W-:Y:S01]  /*8020*/  F2FP.F16.F32.PACK_AB R144, R15, R144 ;  /* 0x000000900f90723e */ /* 0x000fe200000000ff */
[-C--:B------:R-:W-:Y:S01]  /*8030*/  FMUL.FTZ R96, R96, R11.reuse ;  /* 0x0000000b60607220 */ /* 0x080fe20000410000 */
        /* <DEDUP_REMOVED lines=12> */
[----:B------:R-:W2:Y:S01]  /*8100*/  MUFU.EX2 R128, R128 ;  /* 0x0000008000807308 */ /* 0x000ea20000000800 */
[----:B0-----:R-:W-:Y:S01]  /*8110*/  FADD.FTZ R3, R141, R42 ;  /* 0x0000002a8d037221 */ /* 0x001fe20000010000 */
[----:B------:R-:W-:Y:S01]  /*8120*/  F2FP.F16.F32.PACK_AB R132, R33, R132 ;  /* 0x000000842184723e */ /* 0x000fe200000000ff */
[-C--:B------:R-:W-:Y:S01]  /*8130*/  FMUL.FTZ R108, R108, R11.reuse ;  /* 0x0000000b6c6c7220 */ /* 0x080fe20000410000 */
[----:B------:R-:W-:Y:S01]  /*8140*/  F2FP.F16.F32.PACK_AB R134, R51, R134 ;  /* 0x000000863386723e */ /* 0x000fe200000000ff */
[-C--:B------:R-:W-:Y:S01]  /*8150*/  FMUL.FTZ R109, R109, R11.reuse ;  /* 0x0000000b6d6d7220 */ /* 0x080fe20000410000 */
[-C--:B------:R-:W-:Y:S01]  /*8160*/  FMUL.FTZ R112, R112, R11.reuse ;  /* 0x0000000b70707220 */ /* 0x080fe20000410000 */
[-C--:B------:R-:W-:Y:S01]  /*8170*/  FMUL.FTZ R113, R113, R11.reuse ;  /* 0x0000000b71717220 */ /* 0x080fe20000410000 */
[----:B------:R-:W0:Y:S01]  /*8180*/  MUFU.EX2 R143, R143 ;  /* 0x0000008f008f7308 */ /* 0x000e220000000800 */
[----:B-1----:R-:W-:Y:S01]  /*8190*/  FADD.FTZ R40, R30, R3 ;  /* 0x000000031e287221 */ /* 0x002fe20000010000 */
[-C--:B------:R-:W-:Y:S01]  /*81a0*/  FMUL.FTZ R116, R116, R11.reuse ;  /* 0x0000000b74747220 */ /* 0x080fe20000410000 */
[----:B------:R-:W-:Y:S01]  /*81b0*/  FMUL.FTZ R117, R117, R11 ;  /* 0x0000000b75757220 */ /* 0x000fe20000410000 */
[----:B------:R-:W-:Y:S01]  /*81c0*/  F2FP.F16.F32.PACK_AB R151, R12, R151 ;  /* 0x000000970c97723e */ /* 0x000fe200000000ff */
[----:B------:R-:W-:Y:S01]  /*81d0*/  VIADD R0, R0, 0xffffffff ;  /* 0xffffffff00007836 */ /* 0x000fe20000000000 */
[----:B------:R-:W-:Y:S01]  /*81e0*/  F2FP.F16.F32.PACK_AB R145, R20, R145 ;  /* 0x000000911491723e */ /* 0x000fe200000000ff */
[----:B------:R-:W-:Y:S01]  /*81f0*/  FMUL.FTZ R90, R90, R9 ;  /* 0x000000095a5a7220 */ /* 0x000fe20000410000 */
[----:B------:R-:W1:Y:S01]  /*8200*/  MUFU.EX2 R59, R59 ;  /* 0x0000003b003b7308 */ /* 0x000e620000000800 */
[----:B--2---:R-:W-:Y:S01]  /*8210*/  FADD.FTZ R42, R128, R21 ;  /* 0x00000015802a7221 */ /* 0x004fe20000010000 */
[----:B------:R-:W-:Y:S01]  /*8220*/  F2FP.F16.F32.PACK_AB R147, R26, R147 ;  /* 0x000000931a93723e */ /* 0x000fe200000000ff */
[----:B------:R-:W-:Y:S01]  /*8230*/  FMUL.FTZ R91, R91, R9 ;  /* 0x000000095b5b7220 */ /* 0x000fe20000410000 */
[----:B------:R-:W-:Y:S01]  /*8240*/  F2FP.F16.F32.PACK_AB R141, R30, R141 ;  /* 0x0000008d1e8d723e */ /* 0x000fe200000000ff */
        /* <DEDUP_REMOVED lines=102> */
.L_x_13461:
        /* <DEDUP_REMOVED lines=25> */
.L_x_13480:
[----:B------:R-:W-:-:S13]  /*8a40*/  ISETP.NE.AND P2, PT, R10, 0x1, PT ;  /* 0x000000010a00780c */ /* 0x000fda0003f45270 */
[----:B------:R-:W0:Y:S02]  /*8a50*/  @P2 LDC.64 R8, c[0x0][0x9e8] ;  /* 0x00027a00ff082b82 */ /* 0x000e240000000a00 */
[----:B0-----:R-:W-:-:S05]  /*8a60*/  @P2 IMAD.HI.U32 R8, R5, R8, RZ ;  /* 0x0000000805082227 */ /* 0x001fca00078e00ff */
[----:B------:R-:W-:-:S07]  /*8a70*/  @P2 SHF.R.U32.HI R5, RZ, R9, R8 ;  /* 0x00000009ff052219 */ /* 0x000fce0000011608 */
.L_x_13481:
[----:B------:R-:W-:-:S05]  /*8a80*/  IMAD R8, R5, R10, RZ ;  /* 0x0000000a05087224 */ /* 0x000fca00078e02ff */
[----:B------:R-:W-:-:S07]  /*8a90*/  VIMNMX R7, R7, R8, !PT ;  /* 0x0000000807077248 */ /* 0x000fce0007fe0100 */
.L_x_13479:
        /* <DEDUP_REMOVED lines=13> */
.L_x_13491:
        /* <DEDUP_REMOVED lines=9> */
.L_x_13484:
[----:B------:R-:W-:Y:S01]  /*8c00*/  ULEA UR6, UR37, UR45, 0x3 ;  /* 0x0000002d25067291 */ /* 0x000fe2000f8e183f */
[----:B------:R-:W-:-:S05]  /*8c10*/  IMAD.U32 R4, RZ, RZ, UR36 ;  /* 0x00000024ff047e24 */ /* 0x000fca000f8e00ff */
[----:B------:R-:W-:-:S04]  /*8c20*/  SHF.L.U32 R4, R4, 0x1f, RZ ;  /* 0x0000001f04047819 */ /* 0x000fc800000006ff */
[----:B------:R0:W1:Y:S01]  /*8c30*/  SYNCS.PHASECHK.TRANS64.TRYWAIT P3, [UR6+0x16830], R4 ;  /* 0x01683004ff0075a7 */ /* 0x0000620008060146 */
[----:B------:R-:W-:Y:S05]  /*8c40*/  @!P0 BRA `(.L_x_13485) ;  /* 0x0000000000048947 */ /* 0x000fea0003800000 */
[----:B------:R-:W-:Y:S01]  /*8c50*/  BPT.TRAP 0x1 ;  /* 0x000000040000795c */ /* 0x000fe20000300000 */
.L_x_13485:
[----:B-1----:R-:W-:Y:S05]  /*8c60*/  @P3 BRA `(.L_x_13483) ;  /* 0x0000000000083947 */ /* 0x002fea0003800000 */
[----:B------:R-:W1:Y:S02]  /*8c70*/  SYNCS.PHASECHK.TRANS64.TRYWAIT P3, [UR6+0x16830], R4 ;  /* 0x01683004ff0075a7 */ /* 0x000e640008060146 */
[----:B-1----:R-:W-:Y:S05]  /*8c80*/  @!P3 BRA `(.L_x_13486) ;  /* 0x000000b400e4b947 */ /* 0x002fea0003800000 */
.L_x_13483:
        /* <DEDUP_REMOVED lines=25> */
.L_x_13488:
[----:B------:R-:W-:Y:S01]  /*8e20*/  ULEA UR6, UR24, UR45, 0x3 ;  /* 0x0000002d18067291 */ /* 0x000fe2000f8e183f */
[----:B------:R-:W-:-:S05]  /*8e30*/  IMAD.U32 R4, RZ, RZ, UR25 ;  /* 0x00000019ff047e24 */ /* 0x000fca000f8e00ff */
[----:B------:R-:W-:-:S04]  /*8e40*/  SHF.L.U32 R4, R4, 0x1f, RZ ;  /* 0x0000001f04047819 */ /* 0x000fc800000006ff */
[----:B------:R0:W1:Y:S01]  /*8e50*/  SYNCS.PHASECHK.TRANS64.TRYWAIT P2, [UR6+0x16850], R4 ;  /* 0x01685004ff0075a7 */ /* 0x0000620008040146 */
[----:B------:R-:W-:Y:S05]  /*8e60*/  @!P0 BRA `(.L_x_13489) ;  /* 0x0000000000048947 */ /* 0x000fea0003800000 */
[----:B------:R-:W-:Y:S01]  /*8e70*/  BPT.TRAP 0x1 ;  /* 0x000000040000795c */ /* 0x000fe20000300000 */
.L_x_13489:
[----:B-1----:R-:W-:Y:S05]  /*8e80*/  @P2 BRA `(.L_x_13487) ;  /* 0x0000000000082947 */ /* 0x002fea0003800000 */
[----:B------:R-:W1:Y:S02]  /*8e90*/  SYNCS.PHASECHK.TRANS64.TRYWAIT P2, [UR6+0x16850], R4 ;  /* 0x01685004ff0075a7 */ /* 0x000e640008040146 */
[----:B-1----:R-:W-:Y:S05]  /*8ea0*/  @!P2 BRA `(.L_x_13490) ;  /* 0x000000b40074a947 */ /* 0x002fea0003800000 */
.L_x_13487:
        /* <DEDUP_REMOVED lines=9> */
[----:B------:R-:W2:Y:S01]  /*8f40*/  MUFU.TANH R6, R6 ;  /* 0x0000000600067308 */ /* 0x000ea20000002400 */
[----:B------:R-:W-:Y:S01]  /*8f50*/  FMUL.FTZ R20, R32, UR23 ;  /* 0x0000001720147c20 */ /* 0x000fe20008410000 */
[----:B------:R-:W-:Y:S01]  /*8f60*/  FMUL.FTZ R21, R33, UR23 ;  /* 0x0000001721157c20 */ /* 0x000fe20008410000 */
[----:B------:R-:W-:Y:S01]  /*8f70*/  ULEA UR10, UR24, UR6, 0xa ;  /* 0x00000006180a7291 */ /* 0x000fe2000f8e503f */
[----:B------:R-:W-:Y:S01]  /*8f80*/  FMUL.FTZ R33, R43, UR23 ;  /* 0x000000172b217c20 */ /* 0x000fe20008410000 */
[----:B------:R-:W-:Y:S01]  /*8f90*/  FMUL.FTZ R43, R53, UR23 ;  /* 0x00000017352b7c20 */ /* 0x000fe20008410000 */
[----:B------:R-:W-:Y:S01]  /*8fa0*/  FMUL.FTZ R8, R26, UR23 ;  /* 0x000000171a087c20 */ /* 0x000fe20008410000 */
[----:B------:R-:W-:Y:S01]  /*8fb0*/  FMUL.FTZ R26, R36, UR23 ;  /* 0x00000017241a7c20 */ /* 0x000fe20008410000 */
[----:B------:R-:W3:Y:S01]  /*8fc0*/  MUFU.TANH R10, R10 ;  /* 0x0000000a000a7308 */ /* 0x000ee20000002400 */
[----:B------:R-:W-:Y:S01]  /*8fd0*/  FMUL.FTZ R28, R37, UR23 ;  /* 0x00000017251c7c20 */ /* 0x000fe20008410000 */
[----:B------:R-:W-:Y:S01]  /*8fe0*/  UMOV UR6, UR10 ;  /* 0x0000000a00067c82 */ /* 0x000fe20008000000 */
[----:B------:R-:W-:Y:S01]  /*8ff0*/  FMUL.FTZ R36, R45, UR23 ;  /* 0x000000172d247c20 */ /* 0x000fe20008410000 */
[----:B------:R-:W-:Y:S01]  /*9000*/  HGMMA.64x64x16.F32 R88, R148, gdesc[UR4].tnspB, R88, gsb0 ;  /* 0x40e0000494587df0 */ /* 0x000fe20008000858 */
[----:B------:R-:W-:Y:S01]  /*9010*/  UIADD3 UR6, UR10, 0x80, URZ ;  /* 0x000000800a067890 */ /* 0x000fe2000fffe03f */
[----:B------:R-:W-:Y:S01]  /*9020*/  FMUL.FTZ R45, R55, UR23 ;  /* 0x00000017372d7c20 */ /* 0x000fe20008410000 */
[----:B------:R-:W-:Y:S01]  /*9030*/  UMOV UR7, 0x40000040 ;  /* 0x4000004000077882 */ /* 0x000fe20000000000 */
[----:B------:R-:W4:Y:S01]  /*9040*/  MUFU.TANH R12, R12 ;  /* 0x0000000c000c7308 */ /* 0x000f220000002400 */
        /* <DEDUP_REMOVED lines=10> */
[----:B-1----:R-:W-:Y:S01]  /*90f0*/  FMUL.FTZ R11, R27, UR23 ;  /* 0x000000171b0b7c20 */ /* 0x002fe20008410000 */
[----:B------:R-:W-:Y:S01]  /*9100*/  FMUL.FTZ R47, R57, UR23 ;  /* 0x00000017392f7c20 */ /* 0x000fe20008410000 */
[----:B------:R-:W-:Y:S01]  /*9110*/  FMUL.FTZ R27, R38, UR23 ;  /* 0x00000017261b7c20 */ /* 0x000fe20008410000 */
[----:B------:R-:W-:Y:S01]  /*9120*/  FMUL.FTZ R38, R48, UR23 ;  /* 0x0000001730267c20 */ /* 0x000fe20008410000 */
[----:B------:R-:W-:Y:S01]  /*9130*/  FMUL.FTZ R40, R49, UR23 ;  /* 0x0000001731287c20 */ /* 0x000fe20008410000 */
[----:B------:R-:W0:Y:S01]  /*9140*/  MUFU.TANH R20, R20 ;  /* 0x0000001400147308 */ /* 0x000e220000002400 */
[----:B----4-:R-:W-:Y:S01]  /*9150*/  FMNMX.FTZ R55, R12, R53, !PT ;  /* 0x000000350c377209 */ /* 0x010fe20007810000 */
        /* <DEDUP_REMOVED lines=40> */
[----:B------:R-:W-:-:S06]  /*93e0*/  UMOV UR25, UR36 ;  /* 0x0000002400197c82 */ /* 0x000fcc0008000000 */
        /* <DEDUP_REMOVED lines=8> */
[----:B------:R-:W-:Y:S01]  /*9470*/  HGMMA.64x64x16.F32 R88, R144, gdesc[UR4].tnspB, R88, gsb0 ;  /* 0x40e0000490587df0 */ /* 0x000fe20008000858 */
[----:B------:R-:W-:Y:S01]  /*9480*/  UIADD3 UR6, UR10, 0x100, URZ ;  /* 0x000001000a067890 */ /* 0x000fe2000fffe03f */
[----:B------:R-:W-:Y:S01]  /*9490*/  FMUL.FTZ R57, R72, UR23 ;  /* 0x0000001748397c20 */ /* 0x000fe20008410000 */
[----:B------:R-:W-:-:S03]  /*94a0*/  UMOV UR7, 0x40000040 ;  /* 0x4000004000077882 */ /* 0x000fc60000000000 */
        /* <DEDUP_REMOVED lines=9> */
[----:B------:R-:W-:-:S05]  /*9540*/  FMUL.FTZ R76, R83, UR23 ;  /* 0x00000017534c7c20 */ /* 0x000fca0008410000 */
        /* <DEDUP_REMOVED lines=8> */
[----:B------:R-:W-:Y:S02]  /*95d0*/  FMUL.FTZ R61, R80, UR23 ;  /* 0x00000017503d7c20 */ /* 0x000fe40008410000 */
[----:B------:R-:W2:Y:S04]  /*95e0*/  S2R R80, SR_TID.X ;  /* 0x0000000000507919 */ /* 0x000ea80000002100 */
[----:B------:R-:W3:Y:S01]  /*95f0*/  MUFU.TANH R54, R54 ;  /* 0x0000003600367308 */ /* 0x000ee20000002400 */
[----:B0-----:R-:W-:Y:S01]  /*9600*/  FMNMX.FTZ R4, R51, R4, !PT ;  /* 0x0000000433047209 */ /* 0x001fe20007810000 */
[----:B------:R-:W-:-:S02]  /*9610*/  WARPGROUP.DEPBAR.LE gsb0, 0x0 ;  /* 0x00008000000079c5 */ /* 0x000fc40000010000 */
[----:B------:R-:W-:-:S04]  /*9620*/  WARPGROUP.ARRIVE ;  /* 0x00000000000079c5 */ /* 0x000fc80000000000 */
[----:B------:R-:W0:Y:S01]  /*9630*/  MUFU.TANH R55, R55 ;  /* 0x0000003700377308 */ /* 0x000e220000002400 */
[----:B-1----:R-:W-:Y:S01]  /*9640*/  FMNMX.FTZ R65, R53, R4, !PT ;  /* 0x0000000435417209 */ /* 0x002fe20007810000 */
[----:B------:R-:W-:Y:S01]  /*9650*/  HGMMA.64x64x16.F32 R88, R140, gdesc[UR4].tnspB, R88, gsb0 ;  /* 0x40e000048c587df0 */ /* 0x000fe20008000858 */
[----:B------:R-:W-:Y:S02]  /*9660*/  UIADD3 UR6, UR10, 0x180, URZ ;  /* 0x000001800a067890 */ /* 0x000fe4000fffe03f */
[----:B---3--:R-:W-:Y:S01]  /*9670*/  FMNMX.FTZ R4, R54, R65, !PT ;  /* 0x0000004136047209 */ /* 0x008fe20007810000 */
[----:B------:R-:W-:Y:S02]  /*9680*/  UMOV UR7, 0x40000040 ;  /* 0x4000004000077882 */ /* 0x000fe40000000000 */
[----:B------:R-:W1:Y:S08]  /*9690*/  MUFU.TANH R56, R56 ;  /* 0x0000003800387308 */ /* 0x000e700000002400 */
[----:B------:R-:W3:Y:S01]  /*96a0*/  MUFU.TANH R57, R57 ;  /* 0x0000003900397308 */ /* 0x000ee20000002400 */
[----:B0-----:R-:W-:-:S02]  /*96b0*/  FMNMX.FTZ R65, R55, R4, !PT ;  /* 0x0000000437417209 */ /* 0x001fc40007810000 */
[----:B--2---:R-:W-:-:S05]  /*96c0*/  ISETP.GE.U32.AND P2, PT, R80, 0x180, PT ;  /* 0x000001805000780c */ /* 0x004fca0003f46070 */
[----:B------:R-:W0:Y:S01]  /*96d0*/  MUFU.TANH R58, R58 ;  /* 0x0000003a003a7308 */ /* 0x000e220000002400 */
[----:B-1----:R-:W-:Y:S01]  /*96e0*/  FMNMX.FTZ R4, R56, R65, !PT ;  /* 0x0000004138047209 */ /* 0x002fe20007810000 */
[----:B------:R-:W-:-:S06]  /*96f0*/  FMUL.FTZ R65, R85, UR23 ;  /* 0x0000001755417c20 */ /* 0x000fcc0008410000 */
        /* <DEDUP_REMOVED lines=15> */
[----:B------:R-:W-:Y:S01]  /*97f0*/  WARPGROUP.ARRIVE ;  /* 0x00000000000079c5 */ /* 0x000fe20000000000 */
[----:B------:R-:W-:Y:S01]  /*9800*/  FMUL.FTZ R69, R71, UR23 ;  /* 0x0000001747457c20 */ /* 0x000fe20008410000 */
[----:B------:R-:W-:Y:S01]  /*9810*/  FMUL.FTZ R71, R75, UR23 ;  /* 0x000000174b477c20 */ /* 0x000fe20008410000 */
[----:B------:R-:W-:Y:S01]  /*9820*/  FMUL.FTZ R75, R82, UR23 ;  /* 0x00000017524b7c20 */ /* 0x000fe20008410000 */
[----:B------:R-:W2:Y:S01]  /*9830*/  MUFU.TANH R11, R11 ;  /* 0x0000000b000b7308 */ /* 0x000ea20000002400 */
[----:B0-----:R-:W-:Y:S01]  /*9840*/  FMNMX.FTZ R4, R65, R4, !PT ;  /* 0x0000000441047209 */ /* 0x001fe20007810000 */
[----:B------:R-:W-:Y:S01]  /*9850*/  HGMMA.64x64x16.F32 R88, R136, gdesc[UR4].tnspB, R88, gsb0 ;  /* 0x40e0000488587df0 */ /* 0x000fe20008000858 */
[----:B------:R-:W-:Y:S01]  /*9860*/  UIADD3 UR6, UR10, 0x200, URZ ;  /* 0x000002000a067890 */ /* 0x000fe2000fffe03f */
[----:B------:R-:W-:-:S02]  /*9870*/  UMOV UR7, 0x40000040 ;  /* 0x4000004000077882 */ /* 0x000fc40000000000 */
[----:B------:R-:W0:Y:S02]  /*9880*/  SHFL.BFLY PT, R77, R4, 0x2, 0x1f ;  /* 0x0c401f00044d7f89 */ /* 0x000e2400000e0000 */
[----:B------:R-:W3:Y:S08]  /*9890*/  MUFU.TANH R13, R13 ;  /* 0x0000000d000d7308 */ /* 0x000ef00000002400 */
[----:B------:R-:W4:Y:S08]  /*98a0*/  MUFU.TANH R15, R15 ;  /* 0x0000000f000f7308 */ /* 0x000f300000002400 */
[----:B------:R-:W5:Y:S01]  /*98b0*/  MUFU.TANH R24, R24 ;  /* 0x0000001800187308 */ /* 0x000f620000002400 */
[----:B0-----:R-:W-:Y:S01]  /*98c0*/  FMNMX.FTZ R72, R4, R77, !PT ;  /* 0x0000004d04487209 */ /* 0x001fe20007810000 */
[----:B------:R-:W-:-:S06]  /*98d0*/  FMUL.FTZ R77, R86, UR23 ;  /* 0x00000017564d7c20 */ /* 0x000fcc0008410000 */
[----:B------:R-:W0:Y:S01]  /*98e0*/  MUFU.TANH R25, R25 ;  /* 0x0000001900197308 */ /* 0x000e220000002400 */
[----:B------:R-:W1:Y:S07]  /*98f0*/  SHFL.BFLY PT, R79, R72, 0x1, 0x1f ;  /* 0x0c201f00484f7f89 */ /* 0x000e6e00000e0000 */
[----:B------:R-:W0:Y:S08]  /*9900*/  MUFU.TANH R27, R27 ;  /* 0x0000001b001b7308 */ /* 0x000e300000002400 */
[----:B------:R-:W0:Y:S08]  /*9910*/  MUFU.TANH R29, R29 ;  /* 0x0000001d001d7308 */ /* 0x000e300000002400 */
[----:B------:R-:W0:Y:S01]  /*9920*/  MUFU.TANH R32, R32 ;  /* 0x0000002000207308 */ /* 0x000e220000002400 */
[----:B-1----:R-:W-:-:S05]  /*9930*/  FMNMX.FTZ R4, R72, R79, !PT ;  /* 0x0000004f48047209 */ /* 0x002fca0007810000 */
[C---:B------:R-:W-:Y:S02]  /*9940*/  FADD.FTZ R7, -R4.reuse, R7 ;  /* 0x0000000704077221 */ /* 0x040fe40000010100 */
[----:B------:R-:W1:Y:S02]  /*9950*/  MUFU.TANH R33, R33 ;  /* 0x0000002100217308 */ /* 0x000e640000002400 */
[----:B------:R-:W-:Y:S01]  /*9960*/  FMUL.FTZ R72, R7, UR22 ;  /* 0x0000001607487c20 */ /* 0x000fe20008410000 */
[----:B------:R-:W-:-:S04]  /*9970*/  FMUL.FTZ R7, R4, UR22 ;  /* 0x0000001604077c20 */ /* 0x000fc80008410000 */
[--C-:B------:R-:W-:Y:S01]  /*9980*/  FFMA.FTZ R79, R6, UR22, -R7.reuse ;  /* 0x00000016064f7c23 */ /* 0x100fe20008010807 */
[----:B------:R-:W-:Y:S01]  /*9990*/  FMNMX.FTZ R6, R8, R5, !PT ;  /* 0x0000000508067209 */ /* 0x000fe20007810000 */
[----:B------:R-:W1:Y:S01]  /*99a0*/  MUFU.TANH R35, R35 ;  /* 0x0000002300237308 */ /* 0x000e620000002400 */
[--C-:B------:R-:W-:Y:S01]  /*99b0*/  FFMA.FTZ R142, R34, UR22, -R7.reuse ;  /* 0x00000016228e7c23 */ /* 0x100fe20008010807 */
[--C-:B------:R-:W-:Y:S01]  /*99c0*/  FFMA.FTZ R148, R10, UR22, -R7.reuse ;  /* 0x000000160a947c23 */ /* 0x100fe20008010807 */
[----:B--2---:R-:W-:Y:S01]  /*99d0*/  FMNMX.FTZ R6, R11, R6, !PT ;  /* 0x000000060b067209 */ /* 0x004fe20007810000 */
[--C-:B------:R-:W-:Y:S01]  /*99e0*/  FFMA.FTZ R150, R12, UR22, -R7.reuse ;  /* 0x000000160c967c23 */ /* 0x100fe20008010807 */
[----:B------:R-:W-:Y:S02]  /*99f0*/  WARPGROUP.DEPBAR.LE gsb0, 0x0 ;  /* 0x00008000000079c5 */ /* 0x000fe40000010000 */
[----:B------:R-:W-:Y:S01]  /*9a00*/  WARPGROUP.ARRIVE ;  /* 0x00000000000079c5 */ /* 0x000fe20000000000 */
[----:B---3--:R-:W-:Y:S01]  /*9a10*/  FMNMX.FTZ R6, R13, R6, !PT ;  /* 0x000000060d067209 */ /* 0x008fe20007810000 */
[----:B------:R-:W2:Y:S01]  /*9a20*/  MUFU.TANH R37, R37 ;  /* 0x0000002500257308 */ /* 0x000ea20000002400 */
[--C-:B------:R-:W-:Y:S01]  /*9a30*/  FFMA.FTZ R81, R14, UR22, -R7.reuse ;  /* 0x000000160e517c23 */ /* 0x100fe20008010807 */
[--C-:B------:R-:W-:Y:S01]  /*9a40*/  FFMA.FTZ R144, R20, UR22, -R7.reuse ;  /* 0x0000001614907c23 */ /* 0x100fe20008010807 */
[----:B----4-:R-:W-:Y:S01]  /*9a50*/  FMNMX.FTZ R83, R15, R6, !PT ;  /* 0x000000060f537209 */ /* 0x010fe20007810000 */
[----:B------:R-:W-:Y:S01]  /*9a60*/  HGMMA.64x64x16.F32 R88, R132, gdesc[UR4].tnspB, R88, gsb0 ;  /* 0x40e0000484587df0 */ /* 0x000fe20008000858 */
[----:B------:R-:W-:Y:S01]  /*9a70*/  UIADD3 UR6, UR10, 0x280, URZ ;  /* 0x000002800a067890 */ /* 0x000fe2000fffe03f */
[--C-:B------:R-:W-:Y:S01]  /*9a80*/  FFMA.FTZ R146, R26, UR22, -R7.reuse ;  /* 0x000000161a927c23 */ /* 0x100fe20008010807 */
[----:B------:R-:W-:Y:S01]  /*9a90*/  UMOV UR7, 0x40000040 ;  /* 0x4000004000077882 */ /* 0x000fe20000000000 */
[----:B-----5:R-:W-:Y:S01]  /*9aa0*/  FMNMX.FTZ R6, R24, R83, !PT ;  /* 0x0000005318067209 */ /* 0x020fe20007810000 */
[----:B------:R-:W3:Y:S01]  /*9ab0*/  MUFU.TANH R39, R39 ;  /* 0x0000002700277308 */ /* 0x000ee20000002400 */
[--C-:B------:R-:W-:Y:S01]  /*9ac0*/  FFMA.FTZ R83, R28, UR22, -R7.reuse ;  /* 0x000000161c537c23 */ /* 0x100fe20008010807 */
[--C-:B------:R-:W-:Y:S01]  /*9ad0*/  FFMA.FTZ R10, R53, UR22, -R7.reuse ;  /* 0x00000016350a7c23 */ /* 0x100fe20008010807 */
[----:B0-----:R-:W-:Y:S01]  /*9ae0*/  FMNMX.FTZ R6, R25, R6, !PT ;  /* 0x0000000619067209 */ /* 0x001fe20007810000 */
[--C-:B------:R-:W-:Y:S01]  /*9af0*/  FFMA.FTZ R12, R55, UR22, -R7.reuse ;  /* 0x00000016370c7c23 */ /* 0x100fe20008010807 */
[--C-:B------:R-:W-:Y:S01]  /*9b00*/  FFMA.FTZ R14, R57, UR22, -R7.reuse ;  /* 0x00000016390e7c23 */ /* 0x100fe20008010807 */
[--C-:B------:R-:W-:Y:S01]  /*9b10*/  FFMA.FTZ R20, R59, UR22, -R7.reuse ;  /* 0x000000163b147c23 */ /* 0x100fe20008010807 */
[----:B------:R-:W-:Y:S01]  /*9b20*/  FMNMX.FTZ R6, R27, R6, !PT ;  /* 0x000000061b067209 */ /* 0x000fe20007810000 */
[----:B------:R-:W0:Y:S01]  /*9b30*/  MUFU.TANH R41, R41 ;  /* 0x0000002900297308 */ /* 0x000e220000002400 */
[--C-:B------:R-:W-:Y:S01]  /*9b40*/  FFMA.FTZ R21, R21, UR22, -R7.reuse ;  /* 0x0000001615157c23 */ /* 0x100fe20008010807 */
[--C-:B------:R-:W-:Y:S01]  /*9b50*/  FFMA.FTZ R140, R30, UR22, -R7.reuse ;  /* 0x000000161e8c7c23 */ /* 0x100fe20008010807 */
[----:B------:R-:W-:Y:S01]  /*9b60*/  FMNMX.FTZ R85, R29, R6, !PT ;  /* 0x000000061d557209 */ /* 0x000fe20007810000 */
[--C-:B------:R-:W-:Y:S01]  /*9b70*/  FFMA.FTZ R36, R36, UR22, -R7.reuse ;  /* 0x0000001624247c23 */ /* 0x100fe20008010807 */
[--C-:B------:R-:W-:Y:S01]  /*9b80*/  FFMA.FTZ R136, R38, UR22, -R7.reuse ;  /* 0x0000001626887c23 */ /* 0x100fe20008010807 */
[--C-:B------:R-:W-:Y:S01]  /*9b90*/  FFMA.FTZ R40, R40, UR22, -R7.reuse ;  /* 0x0000001628287c23 */ /* 0x100fe20008010807 */
[----:B------:R-:W-:Y:S01]  /*9ba0*/  FMNMX.FTZ R6, R32, R85, !PT ;  /* 0x0000005520067209 */ /* 0x000fe20007810000 */
[----:B------:R-:W4:Y:S01]  /*9bb0*/  MUFU.TANH R44, R44 ;  /* 0x0000002c002c7308 */ /* 0x000f220000002400 */
[--C-:B------:R-:W-:Y:S01]  /*9bc0*/  FFMA.FTZ R85, R31, UR22, -R7.reuse ;  /* 0x000000161f557c23 */ /* 0x100fe20008010807 */
[--C-:B------:R-:W-:Y:S01]  /*9bd0*/  FFMA.FTZ R138, R42, UR22, -R7.reuse ;  /* 0x000000162a8a7c23 */ /* 0x100fe20008010807 */
[----:B-1----:R-:W-:Y:S01]  /*9be0*/  FMNMX.FTZ R6, R33, R6, !PT ;  /* 0x0000000621067209 */ /* 0x002fe20007810000 */
[--C-:B------:R-:W-:Y:S01]  /*9bf0*/  FFMA.FTZ R53, R56, UR22, -R7.reuse ;  /* 0x0000001638357c23 */ /* 0x100fe20008010807 */
[--C-:B------:R-:W-:Y:S01]  /*9c00*/  FFMA.FTZ R55, R58, UR22, -R7.reuse ;  /* 0x000000163a377c23 */ /* 0x100fe20008010807 */
[--C-:B------:R-:W-:Y:S01]  /*9c10*/  FFMA.FTZ R57, R60, UR22, -R7.reuse ;  /* 0x000000163c397c23 */ /* 0x100fe20008010807 */
[----:B------:R-:W-:Y:S01]  /*9c20*/  FMNMX.FTZ R6, R35, R6, !PT ;  /* 0x0000000623067209 */ /* 0x000fe20007810000 */
[----:B------:R-:W1:Y:S01]  /*9c30*/  MUFU.TANH R45, R45 ;  /* 0x0000002d002d7308 */ /* 0x000e620000002400 */
[--C-:B------:R-:W-:Y:S01]  /*9c40*/  FFMA.FTZ R26, R61, UR22, -R7.reuse ;  /* 0x000000163d1a7c23 */ /* 0x100fe20008010807 */
[--C-:B------:R-:W-:Y:S01]  /*9c50*/  FFMA.FTZ R59, R62, UR22, -R7.reuse ;  /* 0x000000163e3b7c23 */ /* 0x100fe20008010807 */
[----:B--2---:R-:W-:Y:S01]  /*9c60*/  FMNMX.FTZ R6, R37, R6, !PT ;  /* 0x0000000625067209 */ /* 0x004fe20007810000 */
[--C-:B------:R-:W-:Y:S01]  /*9c70*/  FFMA.FTZ R28, R64, UR22, -R7.reuse ;  /* 0x00000016401c7c23 */ /* 0x100fe20008010807 */
[----:B------:R-:W-:-:S02]  /*9c80*/  FFMA.FTZ R65, R65, UR22, -R7 ;  /* 0x0000001641417c23 */ /* 0x000fc40008010807 */
[----:B---3--:R-:W-:Y:S01]  /*9c90*/  FMNMX.FTZ R6, R39, R6, !PT ;  /* 0x0000000627067209 */ /* 0x008fe20007810000 */
[----:B------:R-:W2:Y:S03]  /*9ca0*/  MUFU.TANH R48, R48 ;  /* 0x0000003000307308 */ /* 0x000ea60000002400 */
[----:B0-----:R-:W-:-:S04]  /*9cb0*/  FMNMX.FTZ R31, R41, R6, !PT ;  /* 0x00000006291f7209 */ /* 0x001fc80007810000 */
[----:B----4-:R-:W-:Y:S01]  /*9cc0*/  FMNMX.FTZ R6, R44, R31, !PT ;  /* 0x0000001f2c067209 */ /* 0x010fe20007810000 */
[----:B------:R-:W0:Y:S03]  /*9cd0*/  MUFU.TANH R49, R49 ;  /* 0x0000003100317308 */ /* 0x000e260000002400 */
[----:B-1----:R-:W-:-:S05]  /*9ce0*/  FMNMX.FTZ R87, R45, R6, !PT ;  /* 0x000000062d577209 */ /* 0x002fca0007810000 */
[----:B------:R-:W1:Y:S01]  /*9cf0*/  MUFU.TANH R52, R52 ;  /* 0x0000003400347308 */ /* 0x000e620000002400 */
[----:B--2---:R-:W-:-:S07]  /*9d00*/  FMNMX.FTZ R6, R48, R87, !PT ;  /* 0x0000005730067209 */ /* 0x004fce0007810000 */
[----:B------:R-:W2:Y:S01]  /*9d10*/  MUFU.TANH R63, R63 ;  /* 0x0000003f003f7308 */ /* 0x000ea20000002400 */
[----:B0-----:R-:W-:-:S07]  /*9d20*/  FMNMX.FTZ R87, R49, R6, !PT ;  /* 0x0000000631577209 */ /* 0x001fce0007810000 */
[----:B------:R-:W0:Y:S01]  /*9d30*/  MUFU.TANH R66, R66 ;  /* 0x0000004200427308 */ /* 0x000e220000002400 */
[----:B-1----:R-:W-:-:S07]  /*9d40*/  FMNMX.FTZ R6, R52, R87, !PT ;  /* 0x0000005734067209 */ /* 0x002fce0007810000 */
[----:B------:R-:W1:Y:S01]  /*9d50*/  MUFU.TANH R67, R67 ;  /* 0x0000004300437308 */ /* 0x000e620000002400 */
[----:B------:R-:W-:Y:S02]  /*9d60*/  WARPGROUP.DEPBAR.LE gsb0, 0x0 ;  /* 0x00008000000079c5 */ /* 0x000fe40000010000 */
[----:B------:R-:W-:Y:S01]  /*9d70*/  WARPGROUP.ARRIVE ;  /* 0x00000000000079c5 */ /* 0x000fe20000000000 */
[----:B--2---:R-:W-:Y:S01]  /*9d80*/  FMNMX.FTZ R137, R63, R6, !PT ;  /* 0x000000063f897209 */ /* 0x004fe20007810000 */
[--C-:B------:R-:W-:Y:S01]  /*9d90*/  FFMA.FTZ R133, R43, UR22, -R7.reuse ;  /* 0x000000162b857c23 */ /* 0x100fe20008010807 */
[--C-:B------:R-:W-:Y:S01]  /*9da0*/  FFMA.FTZ R132, R46, UR22, -R7.reuse ;  /* 0x000000162e847c23 */ /* 0x100fe20008010807 */
[----:B------:R-:W-:Y:S01]  /*9db0*/  FFMA.FTZ R134, R50, UR22, -R7 ;  /* 0x0000001632867c23 */ /* 0x000fe20008010807 */
[----:B------:R-:W2:Y:S01]  /*9dc0*/  MUFU.TANH R68, R68 ;  /* 0x0000004400447308 */ /* 0x000ea20000002400 */
[----:B------:R-:W-:Y:S01]  /*9dd0*/  HGMMA.64x64x16.F32 R88, R128, gdesc[UR4].tnspB, R88, gsb0 ;  /* 0x40e0000480587df0 */ /* 0x000fe20008000858 */
[----:B------:R-:W-:Y:S01]  /*9de0*/  UIADD3 UR6, UR10, 0x300, URZ ;  /* 0x000003000a067890 */ /* 0x000fe2000fffe03f */
[----:B0-----:R-:W-:Y:S01]  /*9df0*/  FMNMX.FTZ R6, R66, R137, !PT ;  /* 0x0000008942067209 */ /* 0x001fe20007810000 */
[----:B------:R-:W-:-:S04]  /*9e00*/  UMOV UR7, 0x40000040 ;  /* 0x4000004000077882 */ /* 0x000fc80000000000 */
        /* <DEDUP_REMOVED lines=8> */
[----:B------:R-:W-:-:S06]  /*9e90*/  FFMA.FTZ R43, R47, UR22, -R7 ;  /* 0x000000162f2b7c23 */ /* 0x000fcc0008010807 */
        /* <DEDUP_REMOVED lines=10> */
[--C-:B------:R-:W-:Y:S01]  /*9f40*/  FFMA.FTZ R47, R51, UR22, -R7.reuse ;  /* 0x00000016332f7c23 */ /* 0x100fe20008010807 */
[----:B------:R-:W-:Y:S02]  /*9f50*/  WARPGROUP.DEPBAR.LE gsb0, 0x0 ;  /* 0x00008000000079c5 */ /* 0x000fe40000010000 */
[----:B------:R-:W-:Y:S01]  /*9f60*/  WARPGROUP.ARRIVE ;  /* 0x00000000000079c5 */ /* 0x000fe20000000000 */
[----:B-1----:R-:W-:Y:S02]  /*9f70*/  FMNMX.FTZ R51, R77, R6, !PT ;  /* 0x000000064d337209 */ /* 0x002fe40007810000 */
[----:B------:R-:W-:Y:S03]  /*9f80*/  MUFU.EX2 R72, R72 ;  /* 0x0000004800487308 */ /* 0x000fe60000000800 */
[----:B------:R-:W-:Y:S01]  /*9f90*/  HGMMA.64x64x16.F32 R88, R124, gdesc[UR4].tnspB, R88, gsb0 ;  /* 0x40e000047c587df0 */ /* 0x000fe20008000858 */
[----:B------:R-:W-:Y:S01]  /*9fa0*/  UIADD3 UR6, UR10, 0x380, URZ ;  /* 0x000003800a067890 */ /* 0x000fe2000fffe03f */
[----:B--2---:R-:W-:Y:S01]  /*9fb0*/  FMNMX.FTZ R6, R78, R51, !PT ;  /* 0x000000334e067209 */ /* 0x004fe20007810000 */
[----:B------:R-:W-:Y:S01]  /*9fc0*/  UMOV UR7, 0x40000040 ;  /* 0x4000004000077882 */ /* 0x000fe20000000000 */
[----:B------:R-:W-:Y:S01]  /*9fd0*/  FFMA.FTZ R51, R54, UR22, -R7 ;  /* 0x0000001636337c23 */ /* 0x000fe20008010807 */
[----:B------:R-:W0:Y:S02]  /*9fe0*/  MUFU.EX2 R79, R79 ;  /* 0x0000004f004f7308 */ /* 0x000e240000000800 */
[----:B------:R-:W1:Y:S06]  /*9ff0*/  SHFL.BFLY PT, R135, R6, 0x2, 0x1f ;  /* 0x0c401f0006877f89 */ /* 0x000e6c00000e0000 */
[----:B------:R-:W2:Y:S08]  /*a000*/  MUFU.EX2 R148, R148 ;  /* 0x0000009400947308 */ /* 0x000eb00000000800 */
[----:B------:R-:W-:Y:S01]  /*a010*/  MUFU.EX2 R150, R150 ;  /* 0x0000009600967308 */ /* 0x000fe20000000800 */
[----:B0-----:R-:W-:-:S07]  /*a020*/  FFMA.FTZ R3, R72, R3, R79 ;  /* 0x0000000348037223 */ /* 0x001fce000001004f */
[----:B------:R-:W-:Y:S01]  /*a030*/  MUFU.EX2 R81, R81 ;  /* 0x0000005100517308 */ /* 0x000fe20000000800 */
[----:B--2---:R-:W-:Y:S01]  /*a040*/  FADD.FTZ R3, R148, R3 ;  /* 0x0000000394037221 */ /* 0x004fe20000010000 */
[----:B-1----:R-:W-:Y:S02]  /*a050*/  FMNMX.FTZ R135, R6, R135, !PT ;  /* 0x0000008706877209 */ /* 0x002fe40007810000 */
[----:B------:R-:W-:-:S03]  /*a060*/  F2FP.F16.F32.PACK_AB R148, R148, R79 ;  /* 0x0000004f9494723e */ /* 0x000fc600000000ff */
[----:B------:R-:W0:Y:S01]  /*a070*/  SHFL.BFLY PT, R6, R135, 0x1, 0x1f ;  /* 0x0c201f0087067f89 */ /* 0x000e2200000e0000 */
[----:B------:R-:W-:Y:S08]  /*a080*/  MUFU.EX2 R144, R144 ;  /* 0x0000009000907308 */ /* 0x000ff00000000800 */
[----:B------:R-:W-:Y:S08]  /*a090*/  MUFU.EX2 R21, R21 ;  /* 0x0000001500157308 */ /* 0x000ff00000000800 */
[----:B------:R1:W-:Y:S01]  /*a0a0*/  MUFU.EX2 R31, R36 ;  /* 0x00000024001f7308 */ /* 0x0003e20000000800 */
[----:B0-----:R-:W-:-:S07]  /*a0b0*/  FMNMX.FTZ R6, R135, R6, !PT ;  /* 0x0000000687067209 */ /* 0x001fce0007810000 */
[----:B------:R-:W-:Y:S01]  /*a0c0*/  MUFU.EX2 R146, R146 ;  /* 0x0000009200927308 */ /* 0x000fe20000000800 */
[C---:B------:R-:W-:Y:S01]  /*a0d0*/  FMUL.FTZ R34, R6.reuse, UR22 ;  /* 0x0000001606227c20 */ /* 0x040fe20008410000 */
[----:B------:R-:W-:-:S03]  /*a0e0*/  FADD.FTZ R7, -R6, R5 ;  /* 0x0000000506077221 */ /* 0x000fc60000010100 */
[--C-:B------:R-:W-:Y:S01]  /*a0f0*/  FFMA.FTZ R149, R11, UR22, -R34.reuse ;  /* 0x000000160b957c23 */ /* 0x100fe20008010822 */
[----:B------:R-:W-:Y:S02]  /*a100*/  IMAD.U32 R11, RZ, RZ, UR37 ;  /* 0x00000025ff0b7e24 */ /* 0x000fe4000f8e00ff */
[----:B------:R-:W-:Y:S01]  /*a110*/  FMUL.FTZ R7, R7, UR22 ;  /* 0x0000001607077c20 */ /* 0x000fe20008410000 */
[--C-:B------:R-:W-:Y:S01]  /*a120*/  FFMA.FTZ R8, R8, UR22, -R34.reuse ;  /* 0x0000001608087c23 */ /* 0x100fe20008010822 */
[--C-:B------:R-:W-:Y:S01]  /*a130*/  FFMA.FTZ R151, R13, UR22, -R34.reuse ;  /* 0x000000160d977c23 */ /* 0x100fe20008010822 */
[----:B------:R-:W-:Y:S01]  /*a140*/  VIADD R13, R23, 0x9 ;  /* 0x00000009170d7836 */ /* 0x000fe20000000000 */
[----:B------:R-:W-:Y:S01]  /*a150*/  @!P1 LEA R11, R11, UR45, 0x3 ;  /* 0x0000002d0b0b9c11 */ /* 0x000fe2000f8e18ff */
[----:B------:R-:W-:Y:S01]  /*a160*/  MUFU.EX2 R149, R149 ;  /* 0x0000009500957308 */ /* 0x000fe20000000800 */
[----:B------:R-:W-:Y:S01]  /*a170*/  FFMA.FTZ R30, R15, UR22, -R34 ;  /* 0x000000160f1e7c23 */ /* 0x000fe20008010822 */
[----:B------:R-:W-:-:S02]  /*a180*/  WARPGROUP.DEPBAR.LE gsb0, 0x0 ;  /* 0x00008000000079c5 */ /* 0x000fc40000010000 */
[----:B------:R-:W-:Y:S01]  /*a190*/  WARPGROUP.ARRIVE ;  /* 0x00000000000079c5 */ /* 0x000fe20000000000 */
[----:B------:R-:W-:Y:S01]  /*a1a0*/  @!P1 VIADD R11, R11, 0x16840 ;  /* 0x000168400b0b9836 */ /* 0x000fe20000000000 */
[----:B------:R-:W-:Y:S01]  /*a1b0*/  SEL R15, R13, 0x9, !P2 ;  /* 0x000000090d0f7807 */ /* 0x000fe20005000000 */
[--C-:B------:R-:W-:Y:S01]  /*a1c0*/  FFMA.FTZ R145, R24, UR22, -R34.reuse ;  /* 0x0000001618917c23 */ /* 0x100fe20008010822 */
[----:B------:R-:W-:Y:S01]  /*a1d0*/  MUFU.EX2 R7, R7 ;  /* 0x0000000700077308 */ /* 0x000fe20000000800 */
[--C-:B------:R-:W-:Y:S01]  /*a1e0*/  FFMA.FTZ R24, R25, UR22, -R34.reuse ;  /* 0x0000001619187c23 */ /* 0x100fe20008010822 */
[----:B------:R-:W-:Y:S01]  /*a1f0*/  HGMMA.64x64x16.F32 R88, R120, gdesc[UR4].tnspB, R88, gsb0 ;  /* 0x40e0000478587df0 */ /* 0x000fe20008000858 */
[----:B------:R-:W-:Y:S01]  /*a200*/  @!P1 PRMT R13, RZ, 0x654, R11 ;  /* 0x00000654ff0d9816 */ /* 0x000fe2000000000b */
[--C-:B------:R-:W-:Y:S01]  /*a210*/  FFMA.FTZ R147, R27, UR22, -R34.reuse ;  /* 0x000000161b937c23 */ /* 0x100fe20008010822 */
[--C-:B------:R-:W-:Y:S01]  /*a220*/  FFMA.FTZ R48, R48, UR22, -R34.reuse ;  /* 0x0000001630307c23 */ /* 0x100fe20008010822 */
[--C-:B-1----:R-:W-:Y:S01]  /*a230*/  FFMA.FTZ R36, R29, UR22, -R34.reuse ;  /* 0x000000161d247c23 */ /* 0x102fe20008010822 */
        /* <DEDUP_REMOVED lines=16> */
[----:B------:R-:W-:Y:S01]  /*a340*/  FFMA.FTZ R74, R74, UR22, -R34 ;  /* 0x000000164a4a7c23 */ /* 0x000fe20008010822 */
[----:B------:R-:W2:Y:S01]  /*a350*/  MUFU.EX2 R30, R30 ;  /* 0x0000001e001e7308 */ /* 0x000ea20000000800 */
[----:B0-----:R-:W-:Y:S01]  /*a360*/  FFMA.FTZ R2, R7, R2, R8 ;  /* 0x0000000207027223 */ /* 0x001fe20000010008 */
[--C-:B------:R-:W-:Y:S01]  /*a370*/  FFMA.FTZ R75, R75, UR22, -R34.reuse ;  /* 0x000000164b4b7c23 */ /* 0x100fe20008010822 */
[--C-:B------:R-:W-:Y:S01]  /*a380*/  FFMA.FTZ R76, R76, UR22, -R34.reuse ;  /* 0x000000164c4c7c23 */ /* 0x100fe20008010822 */
[----:B------:R-:W-:Y:S01]  /*a390*/  FFMA.FTZ R77, R77, UR22, -R34 ;  /* 0x000000164d4d7c23 */ /* 0x000fe20008010822 */
[----:B------:R-:W-:Y:S01]  /*a3a0*/  FADD.FTZ R46, R149, R2 ;  /* 0x00000002952e7221 */ /* 0x000fe20000010000 */
[----:B------:R-:W-:Y:S01]  /*a3b0*/  FFMA.FTZ R2, R63, UR22, -R34 ;  /* 0x000000163f027c23 */ /* 0x000fe20008010822 */
[----:B------:R-:W-:Y:S01]  /*a3c0*/  F2FP.F16.F32.PACK_AB R149, R149, R8 ;  /* 0x000000089595723e */ /* 0x000fe200000000ff */
[----:B------:R-:W0:Y:S01]  /*a3d0*/  MUFU.EX2 R145, R145 ;  /* 0x0000009100917308 */ /* 0x000e220000000800 */
[C---:B------:R-:W-:Y:S01]  /*a3e0*/  ISETP.GT.AND P2, PT, R0.reuse, R9, PT ;  /* 0x000000090000720c */ /* 0x040fe20003f44270 */
[----:B------:R-:W-:-:S06]  /*a3f0*/  VIADD R0, R0, 0xffffffff ;  /* 0xffffffff00007836 */ /* 0x000fcc0000000000 */
[----:B------:R-:W3:Y:S08]  /*a400*/  MUFU.EX2 R24, R24 ;  /* 0x0000001800187308 */ /* 0x000ef00000000800 */
[----:B------:R4:W-:Y:S08]  /*a410*/  MUFU.EX2 R11, R48 ;  /* 0x00000030000b7308 */ /* 0x0009f00000000800 */
[----:B------:R-:W5:Y:S01]  /*a420*/  MUFU.EX2 R147, R147 ;  /* 0x0000009300937308 */ /* 0x000f620000000800 */
[----:B----4-:R-:W-:Y:S01]  /*a430*/  FADD.FTZ R48, R150, R3 ;  /* 0x0000000396307221 */ /* 0x010fe20000010000 */
[----:B-1----:R-:W-:Y:S01]  /*a440*/  FADD.FTZ R3, R151, R46 ;  /* 0x0000002e97037221 */ /* 0x002fe20000010000 */
[----:B--2---:R-:W-:-:S02]  /*a450*/  F2FP.F16.F32.PACK_AB R151, R30, R151 ;  /* 0x000000971e97723e */ /* 0x004fc400000000ff */
[----:B------:R-:W-:Y:S01]  /*a460*/  F2FP.F16.F32.PACK_AB R150, R81, R150 ;  /* 0x000000965196723e */ /* 0x000fe200000000ff */
[----:B------:R-:W-:Y:S02]  /*a470*/  FADD.FTZ R46, R30, R3 ;  /* 0x000000031e2e7221 */ /* 0x000fe40000010000 */
[----:B------:R-:W-:Y:S02]  /*a480*/  MUFU.EX2 R83, R83 ;  /* 0x0000005300537308 */ /* 0x000fe40000000800 */
[----:B0-----:R-:W-:Y:S01]  /*a490*/  FADD.FTZ R3, R145, R46 ;  /* 0x0000002e91037221 */ /* 0x001fe20000010000 */
[----:B------:R-:W-:Y:S01]  /*a4a0*/  FFMA.FTZ R46, R67, UR22, -R34 ;  /* 0x00000016432e7c23 */ /* 0x000fe20008010822 */
[C---:B---3--:R-:W-:Y:S02]  /*a4b0*/  F2FP.F16.F32.PACK_AB R145, R24.reuse, R145 ;  /* 0x000000911891723e */ /* 0x048fe400000000ff */
[----:B------:R-:W-:Y:S02]  /*a4c0*/  FADD.FTZ R50, R24, R3 ;  /* 0x0000000318327221 */ /* 0x000fe40000010000 */
[----:B------:R-:W0:Y:S02]  /*a4d0*/  MUFU.EX2 R36, R36 ;  /* 0x0000002400247308 */ /* 0x000e240000000800 */
[----:B-----5:R-:W-:Y:S01]  /*a4e0*/  FADD.FTZ R3, R147, R50 ;  /* 0x0000003293037221 */ /* 0x020fe20000010000 */
[----:B------:R-:W-:-:S02]  /*a4f0*/  WARPGROUP.DEPBAR.LE gsb0, 0x0 ;  /* 0x00008000000079c5 */ /* 0x000fc40000010000 */
[----:B------:R1:W-:Y:S06]  /*a500*/  BAR.ARV R15, 0x100 ;  /* 0x0004000f0000751d */ /* 0x0003ec0000002000 */
[----:B------:R2:W-:Y:S01]  /*a510*/  @!P1 SYNCS.ARRIVE.TRANS64.RED.A1T0 RZ, [R13+URZ], RZ ;  /* 0x000000ff0dff99a7 */ /* 0x0005e2000810043f */
[----:B------:R-:W-:Y:S01]  /*a520*/  MUFU.EX2 R140, R140 ;  /* 0x0000008c008c7308 */ /* 0x000fe20000000800 */
[----:B0-----:R-:W-:Y:S01]  /*a530*/  FADD.FTZ R50, R36, R3 ;  /* 0x0000000324327221 */ /* 0x001fe20000010000 */
[-C--:B------:R-:W-:Y:S01]  /*a540*/  FMUL.FTZ R90, R90, R7.reuse ;  /* 0x000000075a5a7220 */ /* 0x080fe20000410000 */
[-C--:B------:R-:W-:Y:S01]  /*a550*/  FMUL.FTZ R91, R91, R7.reuse ;  /* 0x000000075b5b7220 */ /* 0x080fe20000410000 */
[-C--:B------:R-:W-:Y:S01]  /*a560*/  FMUL.FTZ R94, R94, R7.reuse ;  /* 0x000000075e5e7220 */ /* 0x080fe20000410000 */
[-C--:B------:R-:W-:Y:S01]  /*a570*/  FMUL.FTZ R95, R95, R7.reuse ;  /* 0x000000075f5f7220 */ /* 0x080fe20000410000 */
[-C--:B------:R-:W-:Y:S01]  /*a580*/  FMUL.FTZ R98, R98, R7.reuse ;  /* 0x0000000762627220 */ /* 0x080fe20000410000 */
[----:B--2---:R-:W-:Y:S01]  /*a590*/  IMAD.U32 R13, RZ, RZ, UR24 ;  /* 0x00000018ff0d7e24 */ /* 0x004fe2000f8e00ff */
[----:B------:R-:W0:Y:S01]  /*a5a0*/  MUFU.EX2 R141, R141 ;  /* 0x0000008d008d7308 */ /* 0x000e220000000800 */
[----:B------:R-:W-:Y:S01]  /*a5b0*/  UMOV UR24, UR37 ;  /* 0x0000002500187c82 */ /* 0x000fe20008000000 */
[-C--:B------:R-:W-:Y:S01]  /*a5c0*/  FMUL.FTZ R99, R99, R7.reuse ;  /* 0x0000000763637220 */ /* 0x080fe20000410000 */
[-C--:B------:R-:W-:Y:S01]  /*a5d0*/  FMUL.FTZ R102, R102, R7.reuse ;  /* 0x0000000766667220 */ /* 0x080fe20000410000 */
[----:B------:R-:W-:Y:S01]  /*a5e0*/  @!P1 LEA R13, R13, UR45, 0x3 ;  /* 0x0000002d0d0d9c11 */ /* 0x000fe2000f8e18ff */
[-C--:B------:R-:W-:Y:S01]  /*a5f0*/  FMUL.FTZ R103, R103, R7.reuse ;  /* 0x0000000767677220 */ /* 0x080fe20000410000 */
[-C--:B------:R-:W-:Y:S01]  /*a600*/  FMUL.FTZ R106, R106, R7.reuse ;  /* 0x000000076a6a7220 */ /* 0x080fe20000410000 */
[----:B------:R-:W-:Y:S01]  /*a610*/  FMUL.FTZ R107, R107, R7 ;  /* 0x000000076b6b7220 */ /* 0x000fe20000410000 */
[----:B------:R-:W-:Y:S01]  /*a620*/  MUFU.EX2 R85, R85 ;  /* 0x0000005500557308 */ /* 0x000fe20000000800 */
[----:B------:R-:W-:-:S02]  /*a630*/  @!P1 VIADD R13, R13, 0x16860 ;  /* 0x000168600d0d9836 */ /* 0x000fc40000000000 */
[-C--:B------:R-:W-:Y:S01]  /*a640*/  FMUL.FTZ R110, R110, R7.reuse ;  /* 0x000000076e6e7220 */ /* 0x080fe20000410000 */
[-C--:B------:R-:W-:Y:S01]  /*a650*/  FMUL.FTZ R111, R111, R7.reuse ;  /* 0x000000076f6f7220 */ /* 0x080fe20000410000 */
[-C--:B------:R-:W-:Y:S01]  /*a660*/  FMUL.FTZ R114, R114, R7.reuse ;  /* 0x0000000772727220 */ /* 0x080fe20000410000 */
[-C--:B------:R-:W-:Y:S01]  /*a670*/  FMUL.FTZ R115, R115, R7.reuse ;  /* 0x0000000773737220 */ /* 0x080fe20000410000 */
[----:B-1----:R-:W-:Y:S01]  /*a680*/  @!P1 PRMT R15, RZ, 0x654, R13 ;  /* 0x00000654ff0f9816 */ /* 0x002fe2000000000d */
[----:B------:R-:W-:Y:S01]  /*a690*/  FADD.FTZ R13, R81, R48 ;  /* 0x00000030510d7221 */ /* 0x000fe20000010000 */
[----:B------:R-:W1:Y:S01]  /*a6a0*/  MUFU.EX2 R32, R32 ;  /* 0x0000002000207308 */ /* 0x000e620000000800 */
[----:B0-----:R-:W-:Y:S01]  /*a6b0*/  FADD.FTZ R3, R141, R50 ;  /* 0x000000328d037221 */ /* 0x001fe20000010000 */
[----:B------:R0:W-:Y:S01]  /*a6c0*/  @!P1 SYNCS.ARRIVE.TRANS64.RED.A1T0 RZ, [R15+URZ], RZ ;  /* 0x000000ff0fff99a7 */ /* 0x0001e2000810043f */
[----:B------:R-:W-:Y:S01]  /*a6d0*/  FADD.FTZ R48, R144, R13 ;  /* 0x0000000d90307221 */ /* 0x000fe20000010000 */
[-C--:B------:R-:W-:Y:S01]  /*a6e0*/  FMUL.FTZ R118, R118, R7.reuse ;  /* 0x0000000776767220 */ /* 0x080fe20000410000 */
[----:B------:R-:W-:Y:S01]  /*a6f0*/  FMUL.FTZ R119, R119, R7 ;  /* 0x0000000777777220 */ /* 0x000fe20000410000 */
[C---:B------:R-:W-:Y:S01]  /*a700*/  F2FP.F16.F32.PACK_AB R144, R21.reuse, R144 ;  /* 0x000000901590723e */ /* 0x040fe200000000ff */
[----:B------:R-:W-:Y:S01]  /*a710*/  FADD.FTZ R13, R21, R48 ;  /* 0x00000030150d7221 */ /* 0x000fe20000010000 */
[----:B------:R-:W2:Y:S01]  /*a720*/  MUFU.EX2 R142, R142 ;  /* 0x0000008e008e7308 */ /* 0x000ea20000000800 */
[----:B------:R-:W-:Y:S01]  /*a730*/  FFMA.FTZ R48, R69, UR22, -R34 ;  /* 0x0000001645307c23 */ /* 0x000fe20008010822 */
[----:B------:R-:W-:Y:S01]  /*a740*/  F2FP.F16.F32.PACK_AB R147, R36, R147 ;  /* 0x000000932493723e */ /* 0x000fe200000000ff */
[----:B------:R-:W-:Y:S01]  /*a750*/  FADD.FTZ R52, R146, R13 ;  /* 0x0000000d92347221 */ /* 0x000fe20000010000 */
[----:B------:R-:W-:Y:S01]  /*a760*/  F2FP.F16.F32.PACK_AB R146, R83, R146 ;  /* 0x000000925392723e */ /* 0x000fe200000000ff */
[-C--:B------:R-:W-:Y:S01]  /*a770*/  FMUL.FTZ R88, R88, R72.reuse ;  /* 0x0000004858587220 */ /* 0x080fe20000410000 */
[----:B------:R-:W-:Y:S01]  /*a780*/  FMUL.FTZ R89, R89, R72 ;  /* 0x0000004859597220 */ /* 0x000fe20000410000 */
[----:B------:R-:W-:Y:S01]  /*a790*/  FADD.FTZ R13, R83, R52 ;  /* 0x00000034530d7221 */ /* 0x000fe20000010000 */
[----:B------:R-:W3:Y:S01]  /*a7a0*/  MUFU.EX2 R143, R143 ;  /* 0x0000008f008f7308 */ /* 0x000ee20000000800 */
[C---:B-1----:R-:W-:Y:S01]  /*a7b0*/  FADD.FTZ R50, R32.reuse, R3 ;  /* 0x0000000320327221 */ /* 0x042fe20000010000 */
[----:B------:R-:W-:Y:S01]  /*a7c0*/  F2FP.F16.F32.PACK_AB R141, R32, R141 ;  /* 0x0000008d208d723e */ /* 0x000fe200000000ff */
[----:B------:R-:W-:Y:S01]  /*a7d0*/  FADD.FTZ R52, R140, R13 ;  /* 0x0000000d8c347221 */ /* 0x000fe20000010000 */
[----:B------:R-:W-:Y:S01]  /*a7e0*/  F2FP.F16.F32.PACK_AB R140, R85, R140 ;  /* 0x0000008c558c723e */ /* 0x000fe200000000ff */
[-C--:B------:R-:W-:Y:S01]  /*a7f0*/  FMUL.FTZ R92, R92, R72.reuse ;  /* 0x000000485c5c7220 */ /* 0x080fe20000410000 */
[-C--:B------:R-:W-:Y:S01]  /*a800*/  FMUL.FTZ R93, R93, R72.reuse ;  /* 0x000000485d5d7220 */ /* 0x080fe20000410000 */
[----:B------:R-:W-:Y:S01]  /*a810*/  FADD.FTZ R13, R85, R52 ;  /* 0x00000034550d7221 */ /* 0x000fe20000010000 */
[----:B------:R-:W1:Y:S01]  /*a820*/  MUFU.EX2 R38, R38 ;  /* 0x0000002600267308 */ /* 0x000e620000000800 */
[-C--:B------:R-:W-:Y:S01]  /*a830*/  FMUL.FTZ R96, R96, R72.reuse ;  /* 0x0000004860607220 */ /* 0x080fe20000410000 */
[----:B------:R-:W-:Y:S01]  /*a840*/  FMUL.FTZ R97, R97, R72 ;  /* 0x0000004861617220 */ /* 0x000fe20000410000 */
[----:B--2---:R-:W-:Y:S01]  /*a850*/  FADD.FTZ R52, R142, R13 ;  /* 0x0000000d8e347221 */ /* 0x004fe20000010000 */
[----:B------:R-:W-:Y:S01]  /*a860*/  F2FP.F16.F32.PACK_AB R142, R31, R142 ;  /* 0x0000008e1f8e723e */ /* 0x000fe200000000ff */
[-C--:B------:R-:W-:Y:S01]  /*a870*/  FMUL.FTZ R100, R100, R72.reuse ;  /* 0x0000004864647220 */ /* 0x080fe20000410000 */
[-C--:B------:R-:W-:Y:S01]  /*a880*/  FMUL.FTZ R101, R101, R72.reuse ;  /* 0x0000004865657220 */ /* 0x080fe20000410000 */
[----:B------:R-:W-:Y:S01]  /*a890*/  FADD.FTZ R13, R31, R52 ;  /* 0x000000341f0d7221 */ /* 0x000fe20000010000 */
[----:B------:R2:W-:Y:S01]  /*a8a0*/  MUFU.EX2 R87, R40 ;  /* 0x0000002800577308 */ /* 0x0005e20000000800 */
        /* <DEDUP_REMOVED lines=8> */
[--C-:B--2---:R-:W-:Y:S01]  /*a930*/  FFMA.FTZ R40, R41, UR22, -R34.reuse ;  /* 0x0000001629287c23 */ /* 0x104fe20008010822 */
[----:B-1----:R-:W-:Y:S01]  /*a940*/  FADD.FTZ R50, R38, R3 ;  /* 0x0000000326327221 */ /* 0x002fe20000010000 */
[----:B------:R-:W-:Y:S01]  /*a950*/  FFMA.FTZ R34, R78, UR22, -R34 ;  /* 0x000000164e227c23 */ /* 0x000fe20008010822 */
[----:B------:R-:W-:Y:S01]  /*a960*/  F2FP.F16.F32.PACK_AB R143, R38, R143 ;  /* 0x0000008f268f723e */ /* 0x000fe200000000ff */
[-C--:B------:R-:W-:Y:S01]  /*a970*/  FMUL.FTZ R116, R116, R72.reuse ;  /* 0x0000004874747220 */ /* 0x080fe20000410000 */
[----:B------:R-:W-:Y:S01]  /*a980*/  FMUL.FTZ R117, R117, R72 ;  /* 0x0000004875757220 */ /* 0x000fe20000410000 */
[----:B------:R-:W-:Y:S01]  /*a990*/  IMAD.MOV.U32 R7, RZ, RZ, R4 ;  /* 0x000000ffff077224 */ /* 0x000fe200078e0004 */
[----:B------:R-:W1:Y:S08]  /*a9a0*/  MUFU.EX2 R137, R137 ;  /* 0x0000008900897308 */ /* 0x000e700000000800 */
[----:B------:R-:W2:Y:S01]  /*a9b0*/  MUFU.EX2 R40, R40 ;  /* 0x0000002800287308 */ /* 0x000ea20000000800 */
[----:B---3--:R-:W-:Y:S01]  /*a9c0*/  FADD.FTZ R52, R136, R13 ;  /* 0x0000000d88347221 */ /* 0x008fe20000010000 */
[----:B------:R-:W-:-:S03]  /*a9d0*/  F2FP.F16.F32.PACK_AB R136, R87, R136 ;  /* 0x000000885788723e */ /* 0x000fc600000000ff */
[----:B------:R-:W-:-:S03]  /*a9e0*/  FADD.FTZ R13, R87, R52 ;  /* 0x00000034570d7221 */ /* 0x000fc60000010000 */
        /* <DEDUP_REMOVED lines=22> */
[C---:B---3--:R-:W-:Y:S01]  /*ab50*/  FADD.FTZ R24, R44.reuse, R3 ;  /* 0x000000032c187221 */ /* 0x048fe20000010000 */
[----:B------:R-:W-:-:S06]  /*ab60*/  F2FP.F16.F32.PACK_AB R133, R44, R11 ;  /* 0x0000000b2c85723e */ /* 0x000fcc00000000ff */
[----:B------:R-:W3:Y:S01]  /*ab70*/  MUFU.EX2 R47, R47 ;  /* 0x0000002f002f7308 */ /* 0x000ee20000000800 */
[----:B-1----:R-:W-:-:S07]  /*ab80*/  FADD.FTZ R30, R134, R13 ;  /* 0x0000000d861e7221 */ /* 0x002fce0000010000 */
        /* <DEDUP_REMOVED lines=61> */
[----:B--2---:R-:W-:Y:S01]  /*af60*/  FADD.FTZ R2, R77, R2 ;  /* 0x000000024d027221 */ /* 0x004fe20000010000 */
[C---:B---3--:R-:W-:Y:S01]  /*af70*/  FADD.FTZ R3, R5.reuse, R8 ;  /* 0x0000000805037221 */ /* 0x048fe20000010000 */
[----:B------:R-:W-:Y:S01]  /*af80*/  F2FP.F16.F32.PACK_AB R122, R5, R28 ;  /* 0x0000001c057a723e */ /* 0x000fe200000000ff */
[----:B------:R-:W-:Y:S02]  /*af90*/  IMAD.MOV.U32 R5, RZ, RZ, R6 ;  /* 0x000000ffff057224 */ /* 0x000fe400078e0006 */
[C---:B-1----:R-:W-:Y:S01]  /*afa0*/  FADD.FTZ R2, R34.reuse, R2 ;  /* 0x0000000222027221 */ /* 0x042fe20000010000 */
[----:B------:R-:W-:Y:S01]  /*afb0*/  F2FP.F16.F32.PACK_AB R123, R34, R77 ;  /* 0x0000004d227b723e */ /* 0x000fe200000000ff */
[----:B0-----:R-:W-:Y:S06]  /*afc0*/  @P2 BRA `(.L_x_13491) ;  /* 0xffffffd800e82947 */ /* 0x001fec000383ffff */
.L_x_13482:
        /* <DEDUP_REMOVED lines=11> */
.L_x_13509:
        /* <DEDUP_REMOVED lines=9> */
.L_x_13494:
[----:B------:R-:W-:Y:S01]  /*b110*/  ULEA UR6, UR37, UR45, 0x3 ;  /* 0x0000002d25067291 */ /* 0x000fe2000f8e183f */
[----:B------:R-:W-:-:S05]  /*b120*/  IMAD.U32 R4, RZ, RZ, UR36 ;  /* 0x00000024ff047e24 */ /* 0x000fca000f8e00ff */
[----:B------:R-:W-:-:S04]  /*b130*/  SHF.L.U32 R4, R4, 0x1f, RZ ;  /* 0x0000001f04047819 */ /* 0x000fc800000006ff */
[----:B------:R0:W1:Y:S01]  /*b140*/  SYNCS.PHASECHK.TRANS64.TRYWAIT P3, [UR6+0x16830], R4 ;  /* 0x01683004ff0075a7 */ /* 0x0000620008060146 */
[----:B------:R-:W-:Y:S05]  /*b150*/  @!P0 BRA `(.L_x_13495) ;  /* 0x0000000000048947 */ /* 0x000fea0003800000 */
[----:B------:R-:W-:Y:S01]  /*b160*/  BPT.TRAP 0x1 ;  /* 0x000000040000795c */ /* 0x000fe20000300000 */
.L_x_13495:
[----:B-1----:R-:W-:Y:S05]  /*b170*/  @P3 BRA `(.L_x_13493) ;  /* 0x0000000000083947 */ /* 0x002fea0003800000 */
[----:B------:R-:W1:Y:S02]  /*b180*/  SYNCS.PHASECHK.TRANS64.TRYWAIT P3, [UR6+0x16830], R4 ;  /* 0x01683004ff0075a7 */ /* 0x000e640008060146 */
[----:B-1----:R-:W-:Y:S05]  /*b190*/  @!P3 BRA `(.L_x_13496) ;  /* 0x0000009000d0b947 */ /* 0x002fea0003800000 */
.L_x_13493:
        /* <DEDUP_REMOVED lines=25> */
.L_x_13498:
[----:B------:R-:W-:Y:S01]  /*b330*/  ULEA UR6, UR27, UR45, 0x3 ;  /* 0x0000002d1b067291 */ /* 0x000fe2000f8e183f */
[----:B------:R-:W-:-:S05]  /*b340*/  IMAD.U32 R4, RZ, RZ, UR28 ;  /* 0x0000001cff047e24 */ /* 0x000fca000f8e00ff */
[----:B------:R-:W-:-:S04]  /*b350*/  SHF.L.U32 R4, R4, 0x1f, RZ ;  /* 0x0000001f04047819 */ /* 0x000fc800000006ff */
[----:B------:R0:W1:Y:S01]  /*b360*/  SYNCS.PHASECHK.TRANS64.TRYWAIT P2, [UR6+0x16850], R4 ;  /* 0x01685004ff0075a7 */ /* 0x0000620008040146 */
[----:B------:R-:W-:Y:S05]  /*b370*/  @!P0 BRA `(.L_x_13499) ;  /* 0x0000000000048947 */ /* 0x000fea0003800000 */
[----:B------:R-:W-:Y:S01]  /*b380*/  BPT.TRAP 0x1 ;  /* 0x000000040000795c */ /* 0x000fe20000300000 */
.L_x_13499:
[----:B-1----:R-:W-:Y:S05]  /*b390*/  @P2 BRA `(.L_x_13497) ;  /* 0x0000000000082947 */ /* 0x002fea0003800000 */
[----:B------:R-:W1:Y:S02]  /*b3a0*/  SYNCS.PHASECHK.TRANS64.TRYWAIT P2, [UR6+0x16850], R4 ;  /* 0x01685004ff0075a7 */ /* 0x000e640008040146 */
[----:B-1----:R-:W-:Y:S05]  /*b3b0*/  @!P2 BRA `(.L_x_13500) ;  /* 0x000000900060a947 */ /* 0x002fea0003800000 */
.L_x_13497:
[----:B------:R-:W-:Y:S01]  /*b3c0*/  UIADD3 UR6, UR45, 0x400, URZ ;  /* 0x000004002d067890 */ /* 0x000fe2000fffe03f */
[----:B------:R-:W-:Y:S01]  /*b3d0*/  WARPGROUP.ARRIVE ;  /* 0x00000000000079c5 */ /* 0x000fe20000000000 */
[----:B------:R-:W-:Y:S01]  /*b3e0*/  UMOV UR7, 0x40000040 ;  /* 0x4000004000077882 */ /* 0x000fe20000000000 */
[----:B------:R-:W-:Y:S01]  /*b3f0*/  FMUL.FTZ R15, R33, UR26 ;  /* 0x0000001a210f7c20 */ /* 0x000fe20008410000 */
[----:B------:R-:W-:Y:S01]  /*b400*/  USHF.R.U32.HI UR6, URZ, 0x4, UR6 ;  /* 0x000000043f067899 */ /* 0x000fe20008011606 */
[----:B------:R-:W2:Y:S01]  /*b410*/  @P5 LDC R33, c[0x0][0x44c] ;  /* 0x00011300ff215b82 */ /* 0x000ea20000000800 */
[----:B------:R-:W-:Y:S01]  /*b420*/  FMUL.FTZ R14, R32, UR26 ;  /* 0x0000001a200e7c20 */ /* 0x000fe20008410000 */
[----:B-1----:R-:W-:Y:S01]  /*b430*/  FMUL.FTZ R9, R27, UR26 ;  /* 0x0000001a1b097c20 */ /* 0x002fe20008410000 */
[----:B------:R-:W-:Y:S01]  /*b440*/  ULOP3.LUT UR6, UR6, 0x3fff, URZ, 0xc0, !UPT ;  /* 0x00003fff06067892 */ /* 0x000fe2000f8ec03f */
[----:B------:R-:W-:Y:S01]  /*b450*/  FMUL.FTZ R27, R39, UR26 ;  /* 0x0000001a271b7c20 */ /* 0x000fe20008410000 */
[----:B------:R-:W-:Y:S01]  /*b460*/  FMUL.FTZ R39, R51, UR26 ;  /* 0x0000001a33277c20 */ /* 0x000fe20008410000 */
[----:B------:R-:W-:Y:S01]  /*b470*/  FMUL.FTZ R51, R63, UR26 ;  /* 0x0000001a3f337c20 */ /* 0x000fe20008410000 */
[----:B------:R-:W-:Y:S01]  /*b480*/  ULEA UR10, UR27, UR6, 0xa ;  /* 0x000000061b0a7291 */ /* 0x000fe2000f8e503f */
[----:B------:R-:W1:Y:S01]  /*b490*/  @P5 LDC R32, c[0x0][0x450] ;  /* 0x00011400ff205b82 */ /* 0x000e620000000800 */
[----:B------:R-:W-:Y:S01]  /*b4a0*/  FMUL.FTZ R63, R75, UR26 ;  /* 0x0000001a4b3f7c20 */ /* 0x000fe20008410000 */
[----:B------:R-:W-:Y:S01]  /*b4b0*/  FMUL.FTZ R75, R80, UR26 ;  /* 0x0000001a504b7c20 */ /* 0x000fe20008410000 */
[----:B------:R-:W-:-:S02]  /*b4c0*/  VIADD R80, R17, UR39 ;  /* 0x0000002711507c36 */ /* 0x000fc40008000000 */
        /* <DEDUP_REMOVED lines=8> */
[----:B------:R-:W-:Y:S01]  /*b550*/  FMUL.FTZ R59, R70, UR26 ;  /* 0x0000001a463b7c20 */ /* 0x000fe20008410000 */
[----:B------:R-:W-:Y:S01]  /*b560*/  FMUL.FTZ R70, R82, UR26 ;  /* 0x0000001a52467c20 */ /* 0x000fe20008410000 */
[----:B------:R-:W-:Y:S01]  /*b570*/  FMUL.FTZ R8, R25, UR26 ;  /* 0x0000001a19087c20 */ /* 0x000fe20008410000 */
[----:B------:R-:W3:Y:S01]  /*b580*/  LDC R82, c[0x0][0x2f0] ;  /* 0x0000bc00ff527b82 */ /* 0x000ee20000000800 */
[----:B--2---:R-:W-:-:S04]  /*b590*/  @P5 IMAD.HI.U32 R33, R80, R33, RZ ;  /* 0x0000002150215227 */ /* 0x004fc800078e00ff */
[----:B------:R-:W-:Y:S01]  /*b5a0*/  FMUL.FTZ R25, R37, UR26 ;  /* 0x0000001a25197c20 */ /* 0x000fe20008410000 */
[----:B0-----:R-:W-:Y:S01]  /*b5b0*/  FMUL.FTZ R4, R24, UR26 ;  /* 0x0000001a18047c20 */ /* 0x001fe20008410000 */
[----:B------:R-:W-:Y:S01]  /*b5c0*/  FMUL.FTZ R37, R45, UR26 ;  /* 0x0000001a2d257c20 */ /* 0x000fe20008410000 */
[----:B------:R-:W-:Y:S01]  /*b5d0*/  FMUL.FTZ R20, R34, UR26 ;  /* 0x0000001a22147c20 */ /* 0x000fe20008410000 */
[----:B------:R-:W-:Y:S01]  /*b5e0*/  FMUL.FTZ R24, R36, UR26 ;  /* 0x0000001a24187c20 */ /* 0x000fe20008410000 */
[----:B------:R-:W-:Y:S01]  /*b5f0*/  FMUL.FTZ R45, R53, UR26 ;  /* 0x0000001a352d7c20 */ /* 0x000fe20008410000 */
[----:B------:R-:W-:Y:S01]  /*b600*/  FMUL.FTZ R34, R44, UR26 ;  /* 0x0000001a2c227c20 */ /* 0x000fe20008410000 */
[----:B-1----:R-:W-:Y:S01]  /*b610*/  @P5 SHF.R.U32.HI R80, RZ, R32, R33 ;  /* 0x00000020ff505219 */ /* 0x002fe20000011621 */
[----:B------:R-:W-:Y:S02]  /*b620*/  IMAD.U32 R33, RZ, RZ, UR37 ;  /* 0x00000025ff217e24 */ /* 0x000fe4000f8e00ff */
[----:B------:R-:W-:Y:S01]  /*b630*/  FMUL.FTZ R36, R47, UR26 ;  /* 0x0000001a2f247c20 */ /* 0x000fe20008410000 */
[----:B------:R-:W-:Y:S01]  /*b640*/  FMUL.FTZ R53, R66, UR26 ;  /* 0x0000001a42357c20 */ /* 0x000fe20008410000 */
[----:B------:R-:W-:-:S02]  /*b650*/  VIADD R32, R23, 0x9 ;  /* 0x0000000917207836 */ /* 0x000fc40000000000 */
[----:B------:R-:W-:Y:S01]  /*b660*/  FMUL.FTZ R44, R52, UR26 ;  /* 0x0000001a342c7c20 */ /* 0x000fe20008410000 */
[----:B------:R-:W-:Y:S01]  /*b670*/  @!P1 LEA R33, R33, UR45, 0x3 ;  /* 0x0000002d21219c11 */ /* 0x000fe2000f8e18ff */
[----:B------:R-:W-:Y:S01]  /*b680*/  FMUL.FTZ R47, R58, UR26 ;  /* 0x0000001a3a2f7c20 */ /* 0x000fe20008410000 */
[----:B------:R-:W-:Y:S01]  /*b690*/  FMUL.FTZ R66, R73, UR26 ;  /* 0x0000001a49427c20 */ /* 0x000fe20008410000 */
[----:B------:R-:W-:Y:S01]  /*b6a0*/  FMUL.FTZ R52, R60, UR26 ;  /* 0x0000001a3c347c20 */ /* 0x000fe20008410000 */
[----:B------:R-:W-:Y:S01]  /*b6b0*/  FMUL.FTZ R58, R68, UR26 ;  /* 0x0000001a443a7c20 */ /* 0x000fe20008410000 */
[----:B------:R-:W-:Y:S02]  /*b6c0*/  @!P1 VIADD R73, R33, 0x16840 ;  /* 0x0001684021499836 */ /* 0x000fe40000000000 */
        /* <DEDUP_REMOVED lines=38> */
[----:B------:R-:W0:Y:S03]  /*b930*/  MUFU.TANH R4, R4 ;  /* 0x0000000400047308 */ /* 0x000e260000002400 */
[----:B---3--:R-:W-:-:S04]  /*b940*/  IMAD R33, R82, UR41, R33 ;  /* 0x0000002952217c24 */ /* 0x008fc8000f8e0221 */
[----:B------:R-:W-:Y:S01]  /*b950*/  VIADD R33, R33, -UR25 ;  /* 0x8000001921217c36 */ /* 0x000fe20008000000 */
[----:B------:R-:W1:Y:S03]  /*b960*/  MUFU.TANH R8, R8 ;  /* 0x0000000800087308 */ /* 0x000e660000002400 */
[----:B------:R-:W-:Y:S01]  /*b970*/  VIADD R81, R33, UR24 ;  /* 0x0000001821517c36 */ /* 0x000fe20008000000 */
[----:B------:R-:W-:Y:S02]  /*b980*/  WARPGROUP.DEPBAR.LE gsb0, 0x0 ;  /* 0x00008000000079c5 */ /* 0x000fe40000010000 */
[----:B------:R-:W-:-:S06]  /*b990*/  WARPGROUP.ARRIVE ;  /* 0x00000000000079c5 */ /* 0x000fcc0000000000 */
[----:B------:R-:W2:Y:S01]  /*b9a0*/  S2R R151, SR_TID.X ;  /* 0x0000000000977919 */ /* 0x000ea20000002100 */
[----:B------:R-:W3:Y:S01]  /*b9b0*/  MUFU.TANH R6, R6 ;  /* 0x0000000600067308 */ /* 0x000ee20000002400 */
[----:B------:R-:W-:Y:S01]  /*b9c0*/  VIADD R83, R33, UR21 ;  /* 0x0000001521537c36 */ /* 0x000fe20008000000 */
[----:B------:R-:W-:Y:S01]  /*b9d0*/  HGMMA.64x64x16.F32 R88, R144, gdesc[UR4].tnspB, R88, gsb0 ;  /* 0x40e0000490587df0 */ /* 0x000fe20008000858 */
[----:B------:R-:W-:Y:S01]  /*b9e0*/  UIADD3 UR6, UR10, 0x100, URZ ;  /* 0x000001000a067890 */ /* 0x000fe2000fffe03f */
[----:B------:R-:W-:-:S04]  /*b9f0*/  UMOV UR7, 0x40000040 ;  /* 0x4000004000077882 */ /* 0x000fc80000000000 */
[----:B------:R-:W4:Y:S08]  /*ba00*/  MUFU.TANH R9, R9 ;  /* 0x0000000900097308 */ /* 0x000f300000002400 */
[----:B------:R-:W0:Y:S08]  /*ba10*/  MUFU.TANH R10, R10 ;  /* 0x0000000a000a7308 */ /* 0x000e300000002400 */
[----:B------:R-:W0:Y:S01]  /*ba20*/  MUFU.TANH R11, R11 ;  /* 0x0000000b000b7308 */ /* 0x000e220000002400 */
[----:B--2---:R-:W-:-:S07]  /*ba30*/  ISETP.GE.U32.AND P2, PT, R151, 0x180, PT ;  /* 0x000001809700780c */ /* 0x004fce0003f46070 */
[----:B------:R-:W2:Y:S01]  /*ba40*/  MUFU.TANH R12, R12 ;  /* 0x0000000c000c7308 */ /* 0x000ea20000002400 */
[----:B------:R-:W-:Y:S02]  /*ba50*/  SEL R77, R32, 0x9, !P2 ;  /* 0x00000009204d7807 */ /* 0x000fe40005000000 */
[----:B------:R-:W5:Y:S05]  /*ba60*/  SHFL.IDX PT, R32, R80, RZ, 0x1c1f ;  /* 0x001c1fff50207589 */ /* 0x000f6a00000e0000 */
[----:B------:R-:W0:Y:S08]  /*ba70*/  MUFU.TANH R13, R13 ;  /* 0x0000000d000d7308 */ /* 0x000e300000002400 */
[----:B------:R-:W0:Y:S08]  /*ba80*/  MUFU.TANH R14, R14 ;  /* 0x0000000e000e7308 */ /* 0x000e300000002400 */
[----:B------:R-:W0:Y:S01]  /*ba90*/  MUFU.TANH R15, R15 ;  /* 0x0000000f000f7308 */ /* 0x000e220000002400 */
[----:B-----5:R-:W-:-:S02]  /*baa0*/  IMAD.IADD R85, R81, 0x1, R32 ;  /* 0x0000000151557824 */ /* 0x020fc400078e0220 */
[----:B------:R-:W-:-:S05]  /*bab0*/  IMAD.IADD R84, R83, 0x1, R32 ;  /* 0x0000000153547824 */ /* 0x000fca00078e0220 */
        /* <DEDUP_REMOVED lines=80> */
[----:B------:R-:W-:Y:S03]  /*bfc0*/  HGMMA.64x64x16.F32 R88, R120, gdesc[UR4].tnspB, R88, gsb0 ;  /* 0x40e0000478587df0 */ /* 0x000fe60008000858 */
[----:B------:R-:W-:Y:S02]  /*bfd0*/  WARPGROUP.DEPBAR.LE gsb0, 0x0 ;  /* 0x00008000000079c5 */ /* 0x000fe40000010000 */
[----:B------:R0:W-:Y:S06]  /*bfe0*/  BAR.ARV R77, 0x100 ;  /* 0x0004004d0000751d */ /* 0x0001ec0000002000 */
[----:B------:R5:W-:Y:S02]  /*bff0*/  @!P1 SYNCS.ARRIVE.TRANS64.RED.A1T0 RZ, [R73+URZ], RZ ;  /* 0x000000ff49ff99a7 */ /* 0x000be4000810043f */
[----:B-----5:R-:W-:-:S06]  /*c000*/  FMUL.FTZ R73, R87, UR26 ;  /* 0x0000001a57497c20 */ /* 0x020fcc0008410000 */
[----:B------:R-:W0:Y:S01]  /*c010*/  MUFU.TANH R73, R73 ;  /* 0x0000004900497308 */ /* 0x000e220000002400 */
[----:B-1234-:R-:W-:Y:S05]  /*c020*/  @!P6 BRA `(.L_x_13501) ;  /* 0x00000000005ce947 */ /* 0x01efea0003800000 */
[----:B------:R-:W-:Y:S01]  /*c030*/  IMAD R32, R82, UR41, R32 ;  /* 0x0000002952207c24 */ /* 0x000fe2000f8e0220 */
[----:B------:R-:W-:Y:S03]  /*c040*/  BSSY B0, `(.L_x_13502) ;  /* 0x0000011000007945 */ /* 0x000fe60003800000 */
[----:B0-----:R-:W-:-:S05]  /*c050*/  VIADD R77, R32, -UR25 ;  /* 0x80000019204d7c36 */ /* 0x001fca0008000000 */
        /* <DEDUP_REMOVED lines=10> */
.L_x_13503:
[----:B------:R-:W-:-:S05]  /*c100*/  IMAD.U32 R86, RZ, RZ, UR23 ;  /* 0x00000017ff567e24 */ /* 0x000fca000f8e00ff */
[----:B------:R-:W-:-:S13]  /*c110*/  ISETP.NE.AND P2, PT, R86, 0x1, PT ;  /* 0x000000015600780c */ /* 0x000fda0003f45270 */
[----:B------:R-:W0:Y:S02]  /*c120*/  @P2 LDC.64 R32, c[0x0][0x9e8] ;  /* 0x00027a00ff202b82 */ /* 0x000e240000000a00 */
[----:B0-----:R-:W-:-:S05]  /*c130*/  @P2 IMAD.HI.U32 R32, R77, R32, RZ ;  /* 0x000000204d202227 */ /* 0x001fca00078e00ff */
[----:B------:R-:W-:-:S07]  /*c140*/  @P2 SHF.R.U32.HI R77, RZ, R33, R32 ;  /* 0x00000021ff4d2219 */ /* 0x000fce0000011620 */
.L_x_13504:
[----:B------:R-:W-:Y:S05]  /*c150*/  BSYNC B0 ;  /* 0x0000000000007941 */ /* 0x000fea0003800000 */
.L_x_13502:
[----:B------:R-:W-:-:S04]  /*c160*/  IMAD R77, R77, R86, -R76 ;  /* 0x000000564d4d7224 */ /* 0x000fc800078e0a4c */
[----:B------:R-:W-:-:S05]  /*c170*/  IMAD R77, R16, -0x2, R77 ;  /* 0xfffffffe104d7824 */ /* 0x000fca00078e024d */
[----:B------:R-:W-:Y:S02]  /*c180*/  VIADDMNMX R85, R77, R86, R85, PT ;  /* 0x000000564d557246 */ /* 0x000fe40003800155 */
[----:B------:R-:W-:-:S07]  /*c190*/  VIMNMX R84, R84, R77, !PT ;  /* 0x0000004d54547248 */ /* 0x000fce0007fe0100 */
.L_x_13501:
[----:B------:R-:W-:-:S04]  /*c1a0*/  ISETP.GT.AND P2, PT, R0, -0x1, PT ;  /* 0xffffffff0000780c */ /* 0x000fc80003f44270 */
[C---:B------:R-:W-:Y:S02]  /*c1b0*/  ISETP.GT.AND P4, PT, R84.reuse, RZ, P2 ;  /* 0x000000ff5400720c */ /* 0x040fe40001784270 */
[----:B------:R-:W-:Y:S02]  /*c1c0*/  ISETP.GT.AND P3, PT, R84, 0x1, P2 ;  /* 0x000000015400780c */ /* 0x000fe40001764270 */
[C---:B------:R-:W-:Y:S02]  /*c1d0*/  ISETP.LT.OR P4, PT, R85.reuse, 0x1, P4 ;  /* 0x000000015500780c */ /* 0x040fe40002781670 */
[----:B------:R-:W-:Y:S02]  /*c1e0*/  ISETP.LT.OR P3, PT, R85, 0x2, P3 ;  /* 0x000000025500780c */ /* 0x000fe40001f61670 */
[----:B0-----:R-:W-:Y:S02]  /*c1f0*/  FSEL R32, R4, -INF , !P4 ;  /* 0xff80000004207808 */ /* 0x001fe40006000000 */
[----:B------:R-:W-:Y:S01]  /*c200*/  FSEL R8, R8, -INF , !P3 ;  /* 0xff80000008087808 */ /* 0x000fe20005800000 */
[----:B------:R0:W1:Y:S01]  /*c210*/  SHFL.IDX PT, R4, R80, 0x1, 0x1c1f ;  /* 0x003c1f0050047f89 */ /* 0x00006200000e0000 */
[----:B------:R-:W-:-:S02]  /*c220*/  ISETP.GT.AND P4, PT, R84, 0x8, P2 ;  /* 0x000000085400780c */ /* 0x000fc40001784270 */
[----:B------:R-:W-:Y:S02]  /*c230*/  ISETP.GT.AND P3, PT, R84, 0x9, P2 ;  /* 0x000000095400780c */ /* 0x000fe40001764270 */
[C---:B------:R-:W-:Y:S02]  /*c240*/  ISETP.LT.OR P4, PT, R85.reuse, 0x9, P4 ;  /* 0x000000095500780c */ /* 0x040fe40002781670 */
[----:B------:R-:W-:Y:S02]  /*c250*/  ISETP.LT.OR P3, PT, R85, 0xa, P3 ;  /* 0x0000000a5500780c */ /* 0x000fe40001f61670 */
[----:B------:R-:W-:Y:S02]  /*c260*/  FSEL R33, R10, -INF , !P4 ;  /* 0xff8000000a217808 */ /* 0x000fe40006000000 */
[----:B------:R-:W-:Y:S02]  /*c270*/  FSEL R77, R11, -INF , !P3 ;  /* 0xff8000000b4d7808 */ /* 0x000fe40005800000 */
        /* <DEDUP_REMOVED lines=77> */
[----:B0-----:R-:W-:Y:S01]  /*c750*/  FSEL R80, R74, -INF , !P3 ;  /* 0xff8000004a507808 */ /* 0x001fe20005800000 */
[--C-:B-1----:R-:W-:Y:S01]  /*c760*/  IMAD.IADD R74, R81, 0x1, R4.reuse ;  /* 0x00000001514a7824 */ /* 0x102fe200078e0204 */
[C---:B------:R-:W-:Y:S01]  /*c770*/  ISETP.GT.AND P4, PT, R84.reuse, 0x78, P2 ;  /* 0x000000785400780c */ /* 0x040fe20001784270 */
[----:B------:R-:W-:Y:S01]  /*c780*/  IMAD.IADD R81, R83, 0x1, R4 ;  /* 0x0000000153517824 */ /* 0x000fe200078e0204 */
[----:B------:R-:W-:-:S02]  /*c790*/  ISETP.GT.AND P3, PT, R84, 0x79, P2 ;  /* 0x000000795400780c */ /* 0x000fc40001764270 */
        /* <DEDUP_REMOVED lines=18> */
.L_x_13507:
[----:B------:R-:W-:-:S05]  /*c8c0*/  IMAD.U32 R4, RZ, RZ, UR23 ;  /* 0x00000017ff047e24 */ /* 0x000fca000f8e00ff */
[----:B------:R-:W-:-:S13]  /*c8d0*/  ISETP.NE.AND P3, PT, R4, 0x1, PT ;  /* 0x000000010400780c */ /* 0x000fda0003f65270 */
[----:B------:R-:W0:Y:S02]  /*c8e0*/  @P3 LDC.64 R10, c[0x0][0x9e8] ;  /* 0x00027a00ff0a3b82 */ /* 0x000e240000000a00 */
[----:B0-----:R-:W-:-:S05]  /*c8f0*/  @P3 IMAD.HI.U32 R10, R83, R10, RZ ;  /* 0x0000000a530a3227 */ /* 0x001fca00078e00ff */
[----:B------:R-:W-:-:S07]  /*c900*/  @P3 SHF.R.U32.HI R83, RZ, R11, R10 ;  /* 0x0000000bff533219 */ /* 0x000fce000001160a */
.L_x_13508:
[----:B------:R-:W-:Y:S05]  /*c910*/  BSYNC B0 ;  /* 0x0000000000007941 */ /* 0x000fea0003800000 */
.L_x_13506:
[----:B------:R-:W-:-:S04]  /*c920*/  IMAD R83, R83, R4, -R76 ;  /* 0x0000000453537224 */ /* 0x000fc800078e0a4c */
[----:B------:R-:W-:-:S05]  /*c930*/  IMAD R83, R16, -0x2, R83 ;  /* 0xfffffffe10537824 */ /* 0x000fca00078e0253 */
[----:B------:R-:W-:Y:S02]  /*c940*/  VIADDMNMX R74, R83, R4, R74, PT ;  /* 0x00000004534a7246 */ /* 0x000fe4000380014a */
[----:B------:R-:W-:-:S07]  /*c950*/  VIMNMX R81, R81, R83, !PT ;  /* 0x0000005351517248 */ /* 0x000fce0007fe0100 */
.L_x_13505:
        /* <DEDUP_REMOVED lines=80> */
[----:B------:R-:W-:Y:S02]  /*ce60*/  ISETP.LT.OR P4, PT, R74, 0x42, P4 ;  /* 0x000000424a00780c */ /* 0x000fe40002781670 */
[----:B------:R-:W-:Y:S01]  /*ce70*/  FSEL R39, R39, -INF , !P3 ;  /* 0xff80000027277808 */ /* 0x000fe20005800000 */
[----:B------:R-:W0:Y:S01]  /*ce80*/  SHFL.BFLY PT, R11, R4, 0x1, 0x1f ;  /* 0x0c201f00040b7f89 */ /* 0x000e2200000e0000 */
[C---:B------:R-:W-:Y:S02]  /*ce90*/  ISETP.GT.AND P3, PT, R81.reuse, 0x39, P2 ;  /* 0x000000395100780c */ /* 0x040fe40001764270 */
        /* <DEDUP_REMOVED lines=25> */
[----:B------:R-:W-:Y:S01]  /*d030*/  MUFU.EX2 R83, R83 ;  /* 0x0000005300537308 */ /* 0x000fe20000000800 */
[----:B------:R-:W-:Y:S01]  /*d040*/  FMNMX.FTZ R6, R12, R77, !PT ;  /* 0x0000004d0c067209 */ /* 0x000fe20007810000 */
[--C-:B------:R-:W-:Y:S01]  /*d050*/  FFMA.FTZ R136, R40, UR22, -R11.reuse ;  /* 0x0000001628887c23 */ /* 0x100fe2000801080b */
[----:B------:R-:W-:Y:S01]  /*d060*/  ISETP.GT.AND P4, PT, R81, 0x50, P2 ;  /* 0x000000505100780c */ /* 0x000fe20001784270 */
[--C-:B------:R-:W-:Y:S01]  /*d070*/  FFMA.FTZ R15, R15, UR22, -R11.reuse ;  /* 0x000000160f0f7c23 */ /* 0x100fe2000801080b */
[----:B------:R-:W-:Y:S01]  /*d080*/  FMNMX.FTZ R77, R13, R6, !PT ;  /* 0x000000060d4d7209 */ /* 0x000fe20007810000 */
[--C-:B------:R-:W-:Y:S01]  /*d090*/  FFMA.FTZ R25, R25, UR22, -R11.reuse ;  /* 0x0000001619197c23 */ /* 0x100fe2000801080b */
[----:B------:R-:W-:Y:S01]  /*d0a0*/  ISETP.LT.OR P4, PT, R74, 0x51, P4 ;  /* 0x000000514a00780c */ /* 0x000fe20002781670 */
[----:B------:R-:W-:Y:S01]  /*d0b0*/  MUFU.EX2 R148, R148 ;  /* 0x0000009400947308 */ /* 0x000fe20000000800 */
[----:B------:R-:W-:Y:S01]  /*d0c0*/  FMNMX.FTZ R6, R20, R77, !PT ;  /* 0x0000004d14067209 */ /* 0x000fe20007810000 */
[--C-:B------:R-:W-:Y:S01]  /*d0d0*/  FFMA.FTZ R29, R29, UR22, -R11.reuse ;  /* 0x000000161d1d7c23 */ /* 0x100fe2000801080b */
[----:B------:R-:W-:Y:S01]  /*d0e0*/  FSEL R53, R53, -INF , !P4 ;  /* 0xff80000035357808 */ /* 0x000fe20006000000 */
[--C-:B------:R-:W-:Y:S01]  /*d0f0*/  FFMA.FTZ R142, R34, UR22, -R11.reuse ;  /* 0x00000016228e7c23 */ /* 0x100fe2000801080b */
[----:B------:R-:W-:Y:S01]  /*d100*/  FMNMX.FTZ R77, R21, R6, !PT ;  /* 0x00000006154d7209 */ /* 0x000fe20007810000 */
[--C-:B------:R-:W-:Y:S01]  /*d110*/  FFMA.FTZ R37, R37, UR22, -R11.reuse ;  /* 0x0000001625257c23 */ /* 0x100fe2000801080b */
[----:B------:R-:W-:Y:S01]  /*d120*/  ISETP.GT.AND P4, PT, R81, 0x51, P2 ;  /* 0x000000515100780c */ /* 0x000fe20001784270 */
        /* <DEDUP_REMOVED lines=33> */
[----:B------:R-:W-:Y:S01]  /*d340*/  ISETP.GT.AND P4, PT, R81, 0x60, P2 ;  /* 0x000000605100780c */ /* 0x000fe20001784270 */
        /* <DEDUP_REMOVED lines=8> */
[----:B------:R-:W-:Y:S01]  /*d3d0*/  FFMA.FTZ R122, R78, UR22, -R11 ;  /* 0x000000164e7a7c23 */ /* 0x000fe2000801080b */
[----:B------:R-:W-:-:S02]  /*d3e0*/  ISETP.GT.AND P4, PT, R81, 0x61, P2 ;  /* 0x000000615100780c */ /* 0x000fc40001784270 */
[----:B------:R-:W-:Y:S02]  /*d3f0*/  FMNMX.FTZ R61, R47, R6, !PT ;  /* 0x000000062f3d7209 */ /* 0x000fe40007810000 */
[----:B------:R-:W-:Y:S01]  /*d400*/  ISETP.LT.OR P4, PT, R74, 0x62, P4 ;  /* 0x000000624a00780c */ /* 0x000fe20002781670 */
[----:B------:R-:W-:Y:S01]  /*d410*/  MUFU.EX2 R140, R140 ;  /* 0x0000008c008c7308 */ /* 0x000fe20000000800 */
[----:B------:R-:W-:Y:S02]  /*d420*/  FMNMX.FTZ R6, R48, R61, !PT ;  /* 0x0000003d30067209 */ /* 0x000fe40007810000 */
[----:B------:R-:W-:Y:S02]  /*d430*/  FSEL R14, R63, -INF , !P4 ;  /* 0xff8000003f0e7808 */ /* 0x000fe40006000000 */
[----:B------:R-:W-:Y:S02]  /*d440*/  ISETP.GT.AND P4, PT, R81, 0x68, P2 ;  /* 0x000000685100780c */ /* 0x000fe40001784270 */
[----:B------:R-:W-:Y:S01]  /*d450*/  FMNMX.FTZ R6, R49, R6, !PT ;  /* 0x0000000631067209 */ /* 0x000fe20007810000 */
[----:B------:R-:W-:Y:S01]  /*d460*/  MUFU.EX2 R29, R29 ;  /* 0x0000001d001d7308 */ /* 0x000fe20000000800 */
[----:B------:R-:W-:-:S02]  /*d470*/  ISETP.LT.OR P4, PT, R74, 0x69, P4 ;  /* 0x000000694a00780c */ /* 0x000fc40002781670 */
[----:B------:R-:W-:Y:S02]  /*d480*/  FMNMX.FTZ R6, R51, R6, !PT ;  /* 0x0000000633067209 */ /* 0x000fe40007810000 */
[----:B------:R-:W-:Y:S02]  /*d490*/  FSEL R65, R65, -INF , !P4 ;  /* 0xff80000041417808 */ /* 0x000fe40006000000 */
[----:B------:R-:W-:Y:S01]  /*d4a0*/  FMNMX.FTZ R6, R53, R6, !PT ;  /* 0x0000000635067209 */ /* 0x000fe20007810000 */
[----:B------:R-:W-:Y:S01]  /*d4b0*/  MUFU.EX2 R142, R142 ;  /* 0x0000008e008e7308 */ /* 0x000fe20000000800 */
        /* <DEDUP_REMOVED lines=21> */
[----:B------:R-:W-:Y:S02]  /*d610*/  ISETP.GT.AND P2, PT, R81, 0x79, P2 ;  /* 0x000000795100780c */ /* 0x000fe40001744270 */
[----:B------:R-:W-:Y:S02]  /*d620*/  ISETP.LT.OR P4, PT, R74, 0x79, P4 ;  /* 0x000000794a00780c */ /* 0x000fe40002781670 */
[----:B------:R-:W-:Y:S01]  /*d630*/  FMNMX.FTZ R71, R70, R71, !PT ;  /* 0x0000004746477209 */ /* 0x000fe20007810000 */
[----:B------:R-:W-:Y:S01]  /*d640*/  MUFU.EX2 R45, R45 ;  /* 0x0000002d002d7308 */ /* 0x000fe20000000800 */
[----:B------:R-:W-:-:S02]  /*d650*/  ISETP.LT.OR P2, PT, R74, 0x7a, P2 ;  /* 0x0000007a4a00780c */ /* 0x000fc40001741670 */
[----:B------:R-:W-:Y:S02]  /*d660*/  FSEL R72, R72, -INF , !P4 ;  /* 0xff80000048487808 */ /* 0x000fe40006000000 */
[----:B------:R-:W-:Y:S02]  /*d670*/  FMNMX.FTZ R77, R24, R71, !PT ;  /* 0x00000047184d7209 */ /* 0x000fe40007810000 */
[----:B------:R-:W-:Y:S01]  /*d680*/  FSEL R28, R73, -INF , !P2 ;  /* 0xff800000491c7808 */ /* 0x000fe20005000000 */
[----:B------:R-:W-:Y:S01]  /*d690*/  MUFU.EX2 R132, R132 ;  /* 0x0000008400847308 */ /* 0x000fe20000000800 */
[----:B------:R-:W-:Y:S01]  /*d6a0*/  FMNMX.FTZ R77, R72, R77, !PT ;  /* 0x0000004d484d7209 */ /* 0x000fe20007810000 */
[--C-:B------:R-:W-:Y:S01]  /*d6b0*/  FFMA.FTZ R73, R60, UR22, -R11.reuse ;  /* 0x000000163c497c23 */ /* 0x100fe2000801080b */
[----:B------:R-:W-:Y:S02]  /*d6c0*/  FSEL R32, R4, RZ, P3 ;  /* 0x000000ff04207208 */ /* 0x000fe40001800000 */
[----:B------:R-:W-:Y:S01]  /*d6d0*/  FMNMX.FTZ R6, R28, R77, !PT ;  /* 0x0000004d1c067209 */ /* 0x000fe20007810000 */
[--C-:B------:R-:W-:Y:S01]  /*d6e0*/  FFMA.FTZ R77, R66, UR22, -R11.reuse ;  /* 0x00000016424d7c23 */ /* 0x100fe2000801080b */
[----:B------:R-:W-:Y:S01]  /*d6f0*/  FFMA.FTZ R11, R79, UR22, -R11 ;  /* 0x000000164f0b7c23 */ /* 0x000fe2000801080b */
[----:B------:R-:W-:Y:S01]  /*d700*/  FADD.FTZ R32, -R32, R5 ;  /* 0x0000000520207221 */ /* 0x000fe20000010100 */
[----:B------:R-:W-:Y:S01]  /*d710*/  MUFU.EX2 R63, R50 ;  /* 0x00000032003f7308 */ /* 0x000fe20000000800 */
[----:B------:R-:W0:Y:S02]  /*d720*/  SHFL.BFLY PT, R81, R6, 0x2, 0x1f ;  /* 0x0c401f0006517f89 */ /* 0x000e2400000e0000 */
[----:B------:R-:W-:-:S05]  /*d730*/  FMUL.FTZ R5, R32, UR22 ;  /* 0x0000001620057c20 */ /* 0x000fca0008410000 */
[----:B------:R-:W-:Y:S08]  /*d740*/  MUFU.EX2 R134, R134 ;  /* 0x0000008600867308 */ /* 0x000ff00000000800 */
[----:B------:R-:W1:Y:S08]  /*d750*/  MUFU.EX2 R5, R5 ;  /* 0x0000000500057308 */ /* 0x000e700000000800 */
[----:B------:R-:W-:Y:S01]  /*d760*/  MUFU.EX2 R71, R54 ;  /* 0x0000003600477308 */ /* 0x000fe20000000800 */
[----:B0-----:R-:W-:-:S05]  /*d770*/  FMNMX.FTZ R81, R6, R81, !PT ;  /* 0x0000005106517209 */ /* 0x001fca0007810000 */
[----:B------:R-:W0:Y:S02]  /*d780*/  SHFL.BFLY PT, R6, R81, 0x1, 0x1f ;  /* 0x0c201f0051067f89 */ /* 0x000e2400000e0000 */
[----:B------:R-:W-:Y:S01]  /*d790*/  MUFU.EX2 R128, R128 ;  /* 0x0000008000807308 */ /* 0x000fe20000000800 */
[-C--:B-1----:R-:W-:Y:S01]  /*d7a0*/  FMUL.FTZ R88, R88, R5.reuse ;  /* 0x0000000558587220 */ /* 0x082fe20000410000 */
        /* <DEDUP_REMOVED lines=16> */
[----:B------:R-:W-:Y:S01]  /*d8b0*/  FMUL.FTZ R117, R117, R5 ;  /* 0x0000000575757220 */ /* 0x000fe20000410000 */
[----:B0-----:R-:W-:-:S05]  /*d8c0*/  FMNMX.FTZ R6, R81, R6, !PT ;  /* 0x0000000651067209 */ /* 0x001fca0007810000 */
[----:B------:R-:W-:Y:S01]  /*d8d0*/  MUFU.EX2 R73, R73 ;  /* 0x0000004900497308 */ /* 0x000fe20000000800 */
[C---:B------:R-:W-:Y:S01]  /*d8e0*/  FSETP.NEU.FTZ.AND P2, PT, R6.reuse, -INF , PT ;  /* 0xff8000000600780b */ /* 0x040fe20003f5d000 */
[----:B------:R-:W-:-:S05]  /*d8f0*/  FMUL.FTZ R40, R6, UR22 ;  /* 0x0000001606287c20 */ /* 0x000fca0008410000 */
[----:B------:R-:W-:Y:S01]  /*d900*/  FSEL R40, R40, RZ, P2 ;  /* 0x000000ff28287208 */ /* 0x000fe20001000000 */
[----:B------:R-:W-:Y:S04]  /*d910*/  MUFU.EX2 R124, R124 ;  /* 0x0000007c007c7308 */ /* 0x000fe80000000800 */
        /* <DEDUP_REMOVED lines=8> */
[----:B------:R-:W-:Y:S01]  /*d9a0*/  FFMA.FTZ R145, R20, UR22, -R40 ;  /* 0x0000001614917c23 */ /* 0x000fe20008010828 */
[----:B------:R-:W-:Y:S01]  /*d9b0*/  FADD.FTZ R36, R150, R3 ;  /* 0x0000000396247221 */ /* 0x000fe20000010000 */
[----:B------:R-:W-:Y:S01]  /*d9c0*/  MUFU.EX2 R8, R8 ;  /* 0x0000000800087308 */ /* 0x000fe20000000800 */
[----:B------:R-:W-:-:S02]  /*d9d0*/  IMAD.U32 R13, RZ, RZ, UR27 ;  /* 0x0000001bff0d7e24 */ /* 0x000fc4000f8e00ff */
[----:B------:R-:W-:Y:S01]  /*d9e0*/  FFMA.FTZ R20, R21, UR22, -R40 ;  /* 0x0000001615147c23 */ /* 0x000fe20008010828 */
[----:B------:R-:W-:Y:S01]  /*d9f0*/  FADD.FTZ R3, R33, R36 ;  /* 0x0000002421037221 */ /* 0x000fe20000010000 */
[----:B------:R-:W-:Y:S01]  /*da00*/  FSEL R36, R6, RZ, P2 ;  /* 0x000000ff06247208 */ /* 0x000fe20001000000 */
[--C-:B------:R-:W-:Y:S01]  /*da10*/  FFMA.FTZ R147, R26, UR22, -R40.reuse ;  /* 0x000000161a937c23 */ /* 0x100fe20008010828 */
[----:B------:R-:W-:Y:S01]  /*da20*/  @!P1 LEA R13, R13, UR45, 0x3 ;  /* 0x0000002d0d0d9c11 */ /* 0x000fe2000f8e18ff */
[----:B------:R-:W-:Y:S01]  /*da30*/  FADD.FTZ R38, R144, R3 ;  /* 0x0000000390267221 */ /* 0x000fe20000010000 */
[----:B------:R-:W-:Y:S01]  /*da40*/  MUFU.EX2 R149, R149 ;  /* 0x0000009500957308 */ /* 0x000fe20000000800 */
[----:B------:R-:W-:Y:S01]  /*da50*/  FADD.FTZ R3, -R36, R7 ;  /* 0x0000000724037221 */ /* 0x000fe20000010100 */
[----:B------:R-:W-:Y:S01]  /*da60*/  FFMA.FTZ R26, R27, UR22, -R40 ;  /* 0x000000161b1a7c23 */ /* 0x000fe20008010828 */
[----:B------:R-:W-:Y:S01]  /*da70*/  FADD.FTZ R7, R15, R38 ;  /* 0x000000260f077221 */ /* 0x000fe20000010000 */
[----:B------:R-:W-:-:S02]  /*da80*/  @!P1 VIADD R13, R13, 0x16860 ;  /* 0x000168600d0d9836 */ /* 0x000fc40000000000 */
[----:B------:R-:W-:Y:S01]  /*da90*/  FMUL.FTZ R3, R3, UR22 ;  /* 0x0000001603037c20 */ /* 0x000fe20008410000 */
[--C-:B------:R-:W-:Y:S01]  /*daa0*/  FFMA.FTZ R141, R30, UR22, -R40.reuse ;  /* 0x000000161e8d7c23 */ /* 0x100fe20008010828 */
[----:B------:R-:W-:Y:S01]  /*dab0*/  FADD.FTZ R38, R146, R7 ;  /* 0x0000000792267221 */ /* 0x000fe20000010000 */
[----:B------:R-:W-:Y:S01]  /*dac0*/  MUFU.EX2 R151, R151 ;  /* 0x0000009700977308 */ /* 0x000fe20000000800 */
[----:B------:R-:W-:Y:S01]  /*dad0*/  @!P1 PRMT R13, RZ, 0x654, R13 ;  /* 0x00000654ff0d9816 */ /* 0x000fe2000000000d */
[----:B------:R-:W-:Y:S01]  /*dae0*/  FFMA.FTZ R30, R31, UR22, -R40 ;  /* 0x000000161f1e7c23 */ /* 0x000fe20008010828 */
[----:B------:R-:W-:Y:S01]  /*daf0*/  FADD.FTZ R9, R25, R38 ;  /* 0x0000002619097221 */ /* 0x000fe20000010000 */
[--C-:B------:R-:W-:Y:S01]  /*db00*/  FFMA.FTZ R143, R35, UR22, -R40.reuse ;  /* 0x00000016238f7c23 */ /* 0x100fe20008010828 */
[----:B------:R0:W-:Y:S01]  /*db10*/  @!P1 SYNCS.ARRIVE.TRANS64.RED.A1T0 RZ, [R13+URZ], RZ ;  /* 0x000000ff0dff99a7 */ /* 0x0001e2000810043f */
[--C-:B------:R-:W-:Y:S01]  /*db20*/  FFMA.FTZ R34, R39, UR22, -R40.reuse ;  /* 0x0000001627227c23 */ /* 0x100fe20008010828 */
[----:B------:R-:W-:Y:S01]  /*db30*/  FADD.FTZ R38, R140, R9 ;  /* 0x000000098c267221 */ /* 0x000fe20000010000 */
[----:B------:R1:W2:Y:S01]  /*db40*/  MUFU.EX2 R7, R3 ;  /* 0x0000000300077308 */ /* 0x0002a20000000800 */
[--C-:B------:R-:W-:Y:S01]  /*db50*/  FFMA.FTZ R139, R41, UR22, -R40.reuse ;  /* 0x00000016298b7c23 */ /* 0x100fe20008010828 */
[----:B------:R-:W-:Y:S01]  /*db60*/  FFMA.FTZ R43, R43, UR22, -R40 ;  /* 0x000000162b2b7c23 */ /* 0x000fe20008010828 */
[----:B------:R-:W-:Y:S01]  /*db70*/  FADD.FTZ R9, R29, R38 ;  /* 0x000000261d097221 */ /* 0x000fe20000010000 */
[--C-:B------:R-:W-:Y:S01]  /*db80*/  FFMA.FTZ R133, R47, UR22, -R40.reuse ;  /* 0x000000162f857c23 */ /* 0x100fe20008010828 */
[--C-:B------:R-:W-:Y:S01]  /*db90*/  FFMA.FTZ R38, R48, UR22, -R40.reuse ;  /* 0x0000001630267c23 */ /* 0x100fe20008010828 */
[--C-:B------:R-:W-:Y:S01]  /*dba0*/  FFMA.FTZ R135, R49, UR22, -R40.reuse ;  /* 0x0000001631877c23 */ /* 0x100fe20008010828 */
[----:B------:R-:W-:Y:S01]  /*dbb0*/  FADD.FTZ R42, R142, R9 ;  /* 0x000000098e2a7221 */ /* 0x000fe20000010000 */
[----:B------:R-:W3:Y:S01]  /*dbc0*/  MUFU.EX2 R12, R12 ;  /* 0x0000000c000c7308 */ /* 0x000ee20000000800 */
[--C-:B------:R-:W-:Y:S01]  /*dbd0*/  FFMA.FTZ R129, R53, UR22, -R40.reuse ;  /* 0x0000001635817c23 */ /* 0x100fe20008010828 */
[----:B------:R-:W-:Y:S01]  /*dbe0*/  FFMA.FTZ R55, R55, UR22, -R40 ;  /* 0x0000001637377c23 */ /* 0x000fe20008010828 */
[----:B-1----:R-:W-:Y:S01]  /*dbf0*/  FADD.FTZ R3, R37, R42 ;  /* 0x0000002a25037221 */ /* 0x002fe20000010000 */
[--C-:B------:R-:W-:Y:S01]  /*dc00*/  FFMA.FTZ R131, R59, UR22, -R40.reuse ;  /* 0x000000163b837c23 */ /* 0x100fe20008010828 */
[--C-:B------:R-:W-:Y:S01]  /*dc10*/  FFMA.FTZ R125, R62, UR22, -R40.reuse ;  /* 0x000000163e7d7c23 */ /* 0x100fe20008010828 */
[----:B------:R-:W-:Y:S01]  /*dc20*/  FFMA.FTZ R65, R65, UR22, -R40 ;  /* 0x0000001641417c23 */ /* 0x000fe20008010828 */
[----:B------:R-:W-:Y:S01]  /*dc30*/  FADD.FTZ R44, R136, R3 ;  /* 0x00000003882c7221 */ /* 0x000fe20000010000 */
[----:B------:R-:W0:Y:S01]  /*dc40*/  MUFU.EX2 R145, R145 ;  /* 0x0000009100917308 */ /* 0x000e220000000800 */
[----:B--2---:R-:W-:Y:S01]  /*dc50*/  FFMA.FTZ R42, R7, R2, R8 ;  /* 0x00000002072a7223 */ /* 0x004fe20000010008 */
[----:B------:R-:W-:Y:S01]  /*dc60*/  FFMA.FTZ R2, R51, UR22, -R40 ;  /* 0x0000001633027c23 */ /* 0x000fe20008010828 */
[----:B------:R-:W-:Y:S01]  /*dc70*/  FADD.FTZ R9, R61, R44 ;  /* 0x0000002c3d097221 */ /* 0x000fe20000010000 */
[----:B------:R-:W-:Y:S01]  /*dc80*/  FFMA.FTZ R67, R67, UR22, -R40 ;  /* 0x0000001643437c23 */ /* 0x000fe20008010828 */
[----:B------:R-:W-:Y:S01]  /*dc90*/  FADD.FTZ R42, R149, R42 ;  /* 0x0000002a952a7221 */ /* 0x000fe20000010000 */
[----:B------:R-:W-:Y:S01]  /*dca0*/  FFMA.FTZ R70, R70, UR22, -R40 ;  /* 0x0000001646467c23 */ /* 0x000fe20008010828 */
[----:B------:R-:W-:Y:S01]  /*dcb0*/  FADD.FTZ R44, R138, R9 ;  /* 0x000000098a2c7221 */ /* 0x000fe20000010000 */
[----:B------:R-:W1:Y:S01]  /*dcc0*/  MUFU.EX2 R20, R20 ;  /* 0x0000001400147308 */ /* 0x000e620000000800 */
[----:B------:R-:W-:Y:S01]  /*dcd0*/  FADD.FTZ R3, R151, R42 ;  /* 0x0000002a97037221 */ /* 0x000fe20000010000 */
[--C-:B------:R-:W-:Y:S01]  /*dce0*/  FFMA.FTZ R9, R10, UR22, -R40.reuse ;  /* 0x000000160a097c23 */ /* 0x100fe20008010828 */
[--C-:B------:R-:W-:Y:S01]  /*dcf0*/  FFMA.FTZ R24, R24, UR22, -R40.reuse ;  /* 0x0000001618187c23 */ /* 0x100fe20008010828 */
[----:B------:R-:W-:Y:S01]  /*dd00*/  FFMA.FTZ R72, R72, UR22, -R40 ;  /* 0x0000001648487c23 */ /* 0x000fe20008010828 */
[----:B---3--:R-:W-:Y:S01]  /*dd10*/  FADD.FTZ R42, R12, R3 ;  /* 0x000000030c2a7221 */ /* 0x008fe20000010000 */
[----:B------:R-:W-:Y:S01]  /*dd20*/  FADD.FTZ R3, R45, R44 ;  /* 0x0000002c2d037221 */ /* 0x000fe20000010000 */
[----:B------:R-:W-:Y:S01]  /*dd30*/  FFMA.FTZ R28, R28, UR22, -R40 ;  /* 0x000000161c1c7c23 */ /* 0x000fe20008010828 */
[----:B------:R-:W2:Y:S01]  /*dd40*/  MUFU.EX2 R147, R147 ;  /* 0x0000009300937308 */ /* 0x000ea20000000800 */
[----:B0-----:R-:W-:Y:S01]  /*dd50*/  FADD.FTZ R13, R145, R42 ;  /* 0x0000002a910d7221 */ /* 0x001fe20000010000 */
[----:B------:R-:W-:Y:S01]  /*dd60*/  FADD.FTZ R42, R132, R3 ;  /* 0x00000003842a7221 */ /* 0x000fe20000010000 */
[----:B------:R-:W-:Y:S01]  /*dd70*/  FFMA.FTZ R3, R14, UR22, -R40 ;  /* 0x000000160e037c23 */ /* 0x000fe20008010828 */
[----:B------:R-:W-:Y:S01]  /*dd80*/  F2FP.F16.F32.PACK_AB R144, R15, R144 ;  /* 0x000000900f90723e */ /* 0x000fe200000000ff */
[----:B------:R-:W-:Y:S01]  /*dd90*/  UMOV UR27, UR37 ;  /* 0x00000025001b7c82 */ /* 0x000fe20008000000 */
[----:B------:R-:W-:Y:S01]  /*dda0*/  FADD.FTZ R21, R63, R42 ;  /* 0x0000002a3f157221 */ /* 0x000fe20000010000 */
[----:B------:R-:W-:Y:S01]  /*ddb0*/  ISETP.GT.AND P2, PT, R0, UR43, PT ;  /* 0x0000002b00007c0c */ /* 0x000fe2000bf44270 */
[----:B------:R-:W0:Y:S01]  /*ddc0*/  MUFU.EX2 R26, R26 ;  /* 0x0000001a001a7308 */ /* 0x000e220000000800 */
        /* <DEDUP_REMOVED lines=8> */
[----:B--2---:R-:W-:Y:S01]  /*de50*/  FADD.FTZ R13, R147, R10 ;  /* 0x0000000a930d7221 */ /* 0x004fe20000010000 */
[----:B------:R-:W-:Y:S01]  /*de60*/  FADD.FTZ R42, R128, R21 ;  /* 0x00000015802a7221 */ /* 0x000fe20000010000 */
[-C--:B------:R-:W-:Y:S01]  /*de70*/  FMUL.FTZ R98, R98, R7.reuse ;  /* 0x0000000762627220 */ /* 0x080fe20000410000 */
[-C--:B------:R-:W-:Y:S01]  /*de80*/  FMUL.FTZ R99, R99, R7.reuse ;  /* 0x0000000763637220 */ /* 0x080fe20000410000 */
[-C--:B------:R-:W-:Y:S01]  /*de90*/  FMUL.FTZ R102, R102, R7.reuse ;  /* 0x0000000766667220 */ /* 0x080fe20000410000 */
[----:B------:R-:W-:Y:S01]  /*dea0*/  FADD.FTZ R21, R57, R42 ;  /* 0x0000002a39157221 */ /* 0x000fe20000010000 */
        /* <DEDUP_REMOVED lines=15> */
[----:B------:R-:W-:Y:S01]  /*dfa0*/  FMUL.FTZ R119, R119, R7 ;  /* 0x0000000777777220 */ /* 0x000fe20000410000 */
[----:B------:R-:W-:Y:S01]  /*dfb0*/  F2FP.F16.F32.PACK_AB R148, R83, R148 ;  /* 0x000000945394723e */ /* 0x000fe200000000ff */
[----:B------:R-:W1:Y:S01]  /*dfc0*/  MUFU.EX2 R32, R32 ;  /* 0x0000002000207308 */ /* 0x000e620000000800 */
[----:B--2---:R-:W-:Y:S01]  /*dfd0*/  FADD.FTZ R14, R30, R13 ;  /* 0x0000000d1e0e7221 */ /* 0x004fe20000010000 */
[----:B------:R-:W-:Y:S01]  /*dfe0*/  F2FP.F16.F32.PACK_AB R150, R33, R150 ;  /* 0x000000962196723e */ /* 0x000fe200000000ff */
[----:B------:R-:W-:Y:S01]  /*dff0*/  VIADD R0, R0, 0xffffffff ;  /* 0xffffffff00007836 */ /* 0x000fe20000000000 */
[----:B------:R-:W-:Y:S01]  /*e000*/  F2FP.F16.F32.PACK_AB R146, R25, R146 ;  /* 0x000000921992723e */ /* 0x000fe200000000ff */
[----:B------:R-:W-:Y:S01]  /*e010*/  IMAD.MOV.U32 R5, RZ, RZ, R4 ;  /* 0x000000ffff057224 */ /* 0x000fe200078e0004 */
[----:B------:R-:W-:Y:S01]  /*e020*/  F2FP.F16.F32.PACK_AB R140, R29, R140 ;  /* 0x0000008c1d8c723e */ /* 0x000fe200000000ff */
[----:B------:R-:W-:Y:S01]  /*e030*/  IMAD.MOV.U32 R7, RZ, RZ, R6 ;  /* 0x000000ffff077224 */ /* 0x000fe200078e0006 */
        /* <DEDUP_REMOVED lines=8> */
[----:B------:R-:W-:Y:S02]  /*e0c0*/  F2FP.F16.F32.PACK_AB R134, R71, R134 ;  /* 0x000000864786723e */ /* 0x000fe400000000ff */
[----:B------:R-:W-:-:S02]  /*e0d0*/  F2FP.F16.F32.PACK_AB R128, R57, R128 ;  /* 0x000000803980723e */ /* 0x000fc400000000ff */
[----:B------:R-:W-:Y:S01]  /*e0e0*/  MUFU.EX2 R139, R139 ;  /* 0x0000008b008b7308 */ /* 0x000fe20000000800 */
[----:B--2---:R-:W-:Y:S01]  /*e0f0*/  FADD.FTZ R13, R137, R40 ;  /* 0x00000028890d7221 */ /* 0x004fe20000010000 */
[----:B------:R-:W-:Y:S02]  /*e100*/  F2FP.F16.F32.PACK_AB R130, R73, R130 ;  /* 0x000000824982723e */ /* 0x000fe400000000ff */
[----:B------:R-:W-:Y:S02]  /*e110*/  F2FP.F16.F32.PACK_AB R149, R149, R8 ;  /* 0x000000089595723e */ /* 0x000fe400000000ff */
[----:B------:R-:W-:Y:S02]  /*e120*/  F2FP.F16.F32.PACK_AB R151, R12, R151 ;  /* 0x000000970c97723e */ /* 0x000fe400000000ff */
[----:B------:R-:W1:Y:S01]  /*e130*/  MUFU.EX2 R77, R77 ;  /* 0x0000004d004d7308 */ /* 0x000e620000000800 */
[----:B0-----:R-:W-:Y:S01]  /*e140*/  FADD.FTZ R40, R34, R13 ;  /* 0x0000000d22287221 */ /* 0x001fe20000010000 */
[----:B------:R-:W-:-:S02]  /*e150*/  F2FP.F16.F32.PACK_AB R145, R20, R145 ;  /* 0x000000911491723e */ /* 0x000fc400000000ff */
[----:B------:R-:W-:Y:S02]  /*e160*/  F2FP.F16.F32.PACK_AB R147, R26, R147 ;  /* 0x000000931a93723e */ /* 0x000fe400000000ff */
[----:B------:R-:W-:Y:S02]  /*e170*/  F2FP.F16.F32.PACK_AB R141, R30, R141 ;  /* 0x0000008d1e8d723e */ /* 0x000fe400000000ff */
[----:B------:R-:W-:Y:S01]  /*e180*/  MUFU.EX2 R36, R43 ;  /* 0x0000002b00247308 */ /* 0x000fe20000000800 */
[----:B------:R-:W-:Y:S02]  /*e190*/  F2FP.F16.F32.PACK_AB R143, R32, R143 ;  /* 0x0000008f208f723e */ /* 0x000fe400000000ff */
[----:B------:R-:W-:-:S05]  /*e1a0*/  F2FP.F16.F32.PACK_AB R137, R34, R137 ;  /* 0x000000892289723e */ /* 0x000fca00000000ff */
[----:B------:R-:W0:Y:S01]  /*e1b0*/  MUFU.EX2 R126, R126 ;  /* 0x0000007e007e7308 */ /* 0x000e220000000800 */
[C---:B-1----:R-:W-:Y:S01]  /*e1c0*/  FADD.FTZ R13, R77.reuse, R42 ;  /* 0x0000002a4d0d7221 */ /* 0x042fe20000010000 */
        /* <DEDUP_REMOVED lines=12> */
[----:B-1----:R-:W-:Y:S01]  /*e290*/  FADD.FTZ R9, R139, R40 ;  /* 0x000000288b097221 */ /* 0x002fe20000010000 */
[----:B------:R-:W-:-:S03]  /*e2a0*/  F2FP.F16.F32.PACK_AB R139, R36, R139 ;  /* 0x0000008b248b723e */ /* 0x000fc600000000ff */
[----:B------:R-:W-:-:S03]  /*e2b0*/  FADD.FTZ R40, R36, R9 ;  /* 0x0000000924287221 */ /* 0x000fc60000010000 */
[----:B------:R-:W-:Y:S01]  /*e2c0*/  MUFU.EX2 R2, R2 ;  /* 0x0000000200027308 */ /* 0x000fe20000000800 */
[----:B------:R-:W-:Y:S01]  /*e2d0*/  FADD.FTZ R9, R133, R40 ;  /* 0x0000002885097221 */ /* 0x000fe20000010000 */
[----:B------:R-:W-:-:S03]  /*e2e0*/  F2FP.F16.F32.PACK_AB R133, R38, R133 ;  /* 0x000000852685723e */ /* 0x000fc600000000ff */
[----:B------:R-:W-:-:S03]  /*e2f0*/  FADD.FTZ R40, R38, R9 ;  /* 0x0000000926287221 */ /* 0x000fc60000010000 */
[----:B------:R-:W1:Y:S01]  /*e300*/  MUFU.EX2 R122, R122 ;  /* 0x0000007a007a7308 */ /* 0x000e620000000800 */
[C---:B0-----:R-:W-:Y:S01]  /*e310*/  FADD.FTZ R9, R75.reuse, R42 ;  /* 0x0000002a4b097221 */ /* 0x041fe20000010000 */
[----:B------:R-:W-:-:S06]  /*e320*/  F2FP.F16.F32.PACK_AB R120, R75, R120 ;  /* 0x000000784b78723e */ /* 0x000fcc00000000ff */
[----:B------:R-:W0:Y:S08]  /*e330*/  MUFU.EX2 R129, R129 ;  /* 0x0000008100817308 */ /* 0x000e300000000800 */
[----:B------:R-:W2:Y:S01]  /*e340*/  MUFU.EX2 R10, R55 ;  /* 0x00000037000a7308 */ /* 0x000ea20000000800 */
[----:B-1----:R-:W-:-:S07]  /*e350*/  FADD.FTZ R42, R122, R9 ;  /* 0x000000097a2a7221 */ /* 0x002fce0000010000 */
[----:B------:R-:W1:Y:S08]  /*e360*/  MUFU.EX2 R131, R131 ;  /* 0x0000008300837308 */ /* 0x000e700000000800 */
[----:B------:R3:W-:Y:S08]  /*e370*/  MUFU.EX2 R15, R3 ;  /* 0x00000003000f7308 */ /* 0x0007f00000000800 */
[----:B------:R-:W4:Y:S01]  /*e380*/  MUFU.EX2 R125, R125 ;  /* 0x0000007d007d7308 */ /* 0x000f220000000800 */
[----:B---3--:R-:W-:Y:S01]  /*e390*/  FADD.FTZ R3, R135, R40 ;  /* 0x0000002887037221 */ /* 0x008fe20000010000 */
[----:B------:R-:W-:-:S03]  /*e3a0*/  F2FP.F16.F32.PACK_AB R135, R2, R135 ;  /* 0x000000870287723e */ /* 0x000fc600000000ff */
[----:B------:R-:W-:-:S03]  /*e3b0*/  FADD.FTZ R40, R2, R3 ;  /* 0x0000000302287221 */ /* 0x000fc60000010000 */
[----:B------:R-:W3:Y:S01]  /*e3c0*/  MUFU.EX2 R65, R65 ;  /* 0x0000004100417308 */ /* 0x000ee20000000800 */
[----:B0-----:R-:W-:Y:S01]  /*e3d0*/  FADD.FTZ R9, R129, R40 ;  /* 0x0000002881097221 */ /* 0x001fe20000010000 */
[----:B--2---:R-:W-:-:S03]  /*e3e0*/  F2FP.F16.F32.PACK_AB R129, R10, R129 ;  /* 0x000000810a81723e */ /* 0x004fc600000000ff */
[----:B------:R-:W-:-:S03]  /*e3f0*/  FADD.FTZ R40, R10, R9 ;  /* 0x000000090a287221 */ /* 0x000fc60000010000 */
[----:B------:R-:W0:Y:S01]  /*e400*/  MUFU.EX2 R67, R67 ;  /* 0x0000004300437308 */ /* 0x000e220000000800 */
[----:B-1----:R-:W-:Y:S01]  /*e410*/  FADD.FTZ R9, R131, R40 ;  /* 0x0000002883097221 */ /* 0x002fe20000010000 */
[----:B------:R-:W-:-:S03]  /*e420*/  F2FP.F16.F32.PACK_AB R131, R14, R131 ;  /* 0x000000830e83723e */ /* 0x000fc600000000ff */
[----:B------:R-:W-:-:S03]  /*e430*/  FADD.FTZ R40, R14, R9 ;  /* 0x000000090e287221 */ /* 0x000fc60000010000 */
[----:B------:R-:W1:Y:S01]  /*e440*/  MUFU.EX2 R121, R70 ;  /* 0x0000004600797308 */ /* 0x000e620000000800 */
[----:B----4-:R-:W-:Y:S01]  /*e450*/  FADD.FTZ R40, R125, R40 ;  /* 0x000000287d287221 */ /* 0x010fe20000010000 */
[----:B------:R-:W-:-:S03]  /*e460*/  F2FP.F16.F32.PACK_AB R125, R15, R125 ;  /* 0x0000007d0f7d723e */ /* 0x000fc600000000ff */
[----:B------:R-:W-:-:S03]  /*e470*/  FADD.FTZ R40, R15, R40 ;  /* 0x000000280f287221 */ /* 0x000fc60000010000 */
[----:B------:R-:W2:Y:S01]  /*e480*/  MUFU.EX2 R24, R24 ;  /* 0x0000001800187308 */ /* 0x000ea20000000800 */
[----:B---3--:R-:W-:Y:S01]  /*e490*/  FADD.FTZ R40, R65, R40 ;  /* 0x0000002841287221 */ /* 0x008fe20000010000 */
[----:B0-----:R-:W-:-:S03]  /*e4a0*/  F2FP.F16.F32.PACK_AB R127, R67, R65 ;  /* 0x00000041437f723e */ /* 0x001fc600000000ff */
[----:B------:R-:W-:-:S03]  /*e4b0*/  FADD.FTZ R40, R67, R40 ;  /* 0x0000002843287221 */ /* 0x000fc60000010000 */
        /* <DEDUP_REMOVED lines=12> */
.L_x_13492:
[----:B------:R-:W-:Y:S06]  /*e580*/  BAR.ARV 0x8, 0x200 ;  /* 0x0208000000007b1d */ /* 0x000fec0000002000 */
[----:B------:R-:W-:Y:S05]  /*e590*/  @!P0 BRA `(.L_x_13510) ;  /* 0x0000000000048947 */ /* 0x000fea0003800000 */
[----:B------:R-:W-:Y:S01]  /*e5a0*/  BPT.TRAP 0x1 ;  /* 0x000000040000795c */ /* 0x000fe20000300000 */
.L_x_13510:
[----:B------:R-:W-:Y:S01]  /*e5b0*/  ULEA UR5, UR37, UR45, 0x3 ;  /* 0x0000002d25057291 */ /* 0x000fe2000f8e183f */
[----:B------:R-:W-:-:S05]  /*e5c0*/  IMAD.U32 R0, RZ, RZ, UR36 ;  /* 0x00000024ff007e24 */ /* 0x000fca000f8e00ff */
[----:B------:R-:W-:-:S04]  /*e5d0*/  SHF.L.U32 R0, R0, 0x1f, RZ ;  /* 0x0000001f00007819 */ /* 0x000fc800000006ff */
[----:B------:R0:W1:Y:S01]  /*e5e0*/  SYNCS.PHASECHK.TRANS64.TRYWAIT P2, [UR5+0x16850], R0 ;  /* 0x01685000ff0075a7 */ /* 0x0000620008040145 */
[----:B------:R-:W-:Y:S05]  /*e5f0*/  @!P0 BRA `(.L_x_13511) ;  /* 0x0000000000048947 */ /* 0x000fea0003800000 */
[----:B------:R-:W-:Y:S01]  /*e600*/  BPT.TRAP 0x1 ;  /* 0x000000040000795c */ /* 0x000fe20000300000 */
.L_x_13511:
[----:B-1----:R-:W-:Y:S05]  /*e610*/  @P2 BRA `(.L_x_13512) ;  /* 0x0000000000082947 */ /* 0x002fea0003800000 */
[----:B------:R-:W1:Y:S02]  /*e620*/  SYNCS.PHASECHK.TRANS64.TRYWAIT P0, [UR5+0x16850], R0 ;  /* 0x01685000ff0075a7 */ /* 0x000e640008000145 */
[----:B-1----:R-:W-:Y:S05]  /*e630*/  @!P0 BRA `(.L_x_13513) ;  /* 0x0000005c00d88947 */ /* 0x002fea0003800000 */
.L_x_13512:
[----:B------:R-:W-:Y:S01]  /*e640*/  UIADD3 UR45, UR45, 0x400, URZ ;  /* 0x000004002d2d7890 */ /* 0x000fe2000fffe03f */
[----:B------:R-:W-:Y:S01]  /*e650*/  WARPGROUP.ARRIVE ;  /* 0x00000000000079c5 */ /* 0x000fe20000000000 */
[----:B------:R-:W-:Y:S01]  /*e660*/  UMOV UR7, 0x40000040 ;  /* 0x4000004000077882 */ /* 0x000fe20000000000 */
[----:B01----:R-:W0:Y:S01]  /*e670*/  SHFL.BFLY PT, R0, R3, 0x2, 0x1f ;  /* 0x0c401f0003007f89 */ /* 0x003e2200000e0000 */
[----:B------:R-:W-:Y:S01]  /*e680*/  USHF.R.U32.HI UR45, URZ, 0x4, UR45 ;  /* 0x000000043f2d7899 */ /* 0x000fe2000801162d */
[----:B------:R-:W-:Y:S01]  /*e690*/  CS2R R26, SRZ ;  /* 0x00000000001a7805 */ /* 0x000fe2000001ff00 */
[----:B------:R-:W-:Y:S01]  /*e6a0*/  IMAD.U32 R10, RZ, RZ, UR22 ;  /* 0x00000016ff0a7e24 */ /* 0x000fe2000f8e00ff */
[----:B------:R-:W1:Y:S01]  /*e6b0*/  SHFL.BFLY PT, R5, R2, 0x2, 0x1f ;  /* 0x0c401f0002057f89 */ /* 0x000e6200000e0000 */
[----:B------:R-:W-:Y:S01]  /*e6c0*/  ULOP3.LUT UR4, UR45, 0x3fff, URZ, 0xc0, !UPT ;  /* 0x00003fff2d047892 */ /* 0x000fe2000f8ec03f */
[----:B------:R-:W-:Y:S01]  /*e6d0*/  IMAD.MOV.U32 R30, RZ, RZ, -0x800000 ;  /* 0xff800000ff1e7424 */ /* 0x000fe200078e00ff */
[----:B------:R-:W-:-:S02]  /*e6e0*/  UIADD3 UR46, UR46, 0x1, URZ ;  /* 0x000000012e2e7890 */ /* 0x000fc4000fffe03f */
[----:B------:R-:W-:Y:S02]  /*e6f0*/  ULEA UR4, UR37, UR4, 0xa ;  /* 0x0000000425047291 */ /* 0x000fe4000f8e503f */
[----:B------:R-:W-:-:S04]  /*e700*/  UIADD3 UR37, UR37, 0x1, URZ ;  /* 0x0000000125257890 */ /* 0x000fc8000fffe03f */
[----:B------:R-:W-:Y:S01]  /*e710*/  UISETP.NE.AND UP0, UPT, UR37, 0x2, UPT ;  /* 0x000000022500788c */ /* 0x000fe2000bf05270 */
[----:B------:R-:W-:Y:S02]  /*e720*/  UMOV UR6, UR4 ;  /* 0x0000000400067c82 */ /* 0x000fe40008000000 */
[----:B------:R-:W-:Y:S01]  /*e730*/  HGMMA.64x64x16.F32 R88, R148, gdesc[UR4].tnspB, R88, gsb0 ;  /* 0x40e0000494587df0 */ /* 0x000fe20008000858 */
[----:B------:R-:W-:Y:S01]  /*e740*/  UIADD3 UR6, UR4, 0x80, URZ ;  /* 0x0000008004067890 */ /* 0x000fe2000fffe03f */
[----:B------:R-:W-:Y:S01]  /*e750*/  UMOV UR7, 0x40000040 ;  /* 0x4000004000077882 */ /* 0x000fe20000000000 */
[----:B------:R-:W-:Y:S01]  /*e760*/  USEL UR37, UR37, URZ, UP0 ;  /* 0x0000003f25257287 */ /* 0x000fe20008000000 */
[----:B0-----:R-:W-:Y:S01]  /*e770*/  FADD.FTZ R0, R0, R3 ;  /* 0x0000000300007221 */ /* 0x001fe20000010000 */
[----:B------:R-:W-:Y:S02]  /*e780*/  IMAD.U32 R3, RZ, RZ, UR22 ;  /* 0x00000016ff037e24 */ /* 0x000fe4000f8e00ff */
[----:B-1----:R-:W-:-:S02]  /*e790*/  FADD.FTZ R7, R5, R2 ;  /* 0x0000000205077221 */ /* 0x002fc40000010000 */
[----:B------:R-:W0:Y:S04]  /*e7a0*/  SHFL.BFLY PT, R5, R0, 0x1, 0x1f ;  /* 0x0c201f0000057f89 */ /* 0x000e2800000e0000 */
[----:B------:R-:W1:Y:S01]  /*e7b0*/  SHFL.BFLY PT, R8, R7, 0x1, 0x1f ;  /* 0x0c201f0007087f89 */ /* 0x000e6200000e0000 */
[----:B0-----:R-:W-:Y:S01]  /*e7c0*/  FADD.FTZ R9, R0, R5 ;  /* 0x0000000500097221 */ /* 0x001fe20000010000 */
[----:B------:R-:W-:Y:S02]  /*e7d0*/  IMAD.MOV.U32 R0, RZ, RZ, -0x800000 ;  /* 0xff800000ff007424 */ /* 0x000fe400078e00ff */
[----:B-1----:R-:W-:Y:S02]  /*e7e0*/  FADD.FTZ R8, R7, R8 ;  /* 0x0000000807087221 */ /* 0x002fe40000010000 */
[----:B------:R-:W-:Y:S01]  /*e7f0*/  FSETP.NE.FTZ.AND P0, PT, R9, RZ, PT ;  /* 0x000000ff0900720b */ /* 0x000fe20003f15000 */
[----:B------:R-:W-:-:S02]  /*e800*/  IMAD.U32 R7, RZ, RZ, UR5 ;  /* 0x00000005ff077e24 */ /* 0x000fc4000f8e00ff */
[----:B------:R-:W-:Y:S02]  /*e810*/  FSETP.NE.FTZ.AND P2, PT, R8, RZ, PT ;  /* 0x000000ff0800720b */ /* 0x000fe40003f55000 */
[----:B------:R-:W-:-:S05]  /*e820*/  @!P1 VIADD R7, R7, 0x16860 ;  /* 0x0001686007079836 */ /* 0x000fca0000000000 */
[----:B------:R-:W-:-:S03]  /*e830*/  @!P1 PRMT R7, RZ, 0x654, R7 ;  /* 0x00000654ff079816 */ /* 0x000fc60000000007 */
[----:B------:R-:W0:Y:S01]  /*e840*/  @P0 MUFU.LG2 R2, R9 ;  /* 0x0000000900020308 */ /* 0x000e220000000c00 */
[----:B------:R-:W-:Y:S02]  /*e850*/  @P0 FMUL.FTZ R3, R3, 0.69314718246459960938 ;  /* 0x3f31721803030820 */ /* 0x000fe40000410000 */
[----:B------:R-:W-:-:S05]  /*e860*/  @P2 FMUL.FTZ R10, R10, 0.69314718246459960938 ;  /* 0x3f3172180a0a2820 */ /* 0x000fca0000410000 */
[----:B------:R-:W1:Y:S08]  /*e870*/  @P2 MUFU.LG2 R5, R8 ;  /* 0x0000000800052308 */ /* 0x000e700000000c00 */
[----:B------:R-:W2:Y:S01]  /*e880*/  @P0 MUFU.RCP R26, R9 ;  /* 0x00000009001a0308 */ /* 0x000ea20000001000 */
[----:B0-----:R-:W-:-:S04]  /*e890*/  @P0 FMUL.FTZ R2, R2, 0.69314718246459960938 ;  /* 0x3f31721802020820 */ /* 0x001fc80000410000 */
[----:B------:R-:W-:Y:S01]  /*e8a0*/  @P0 FFMA.FTZ R30, R3, R4, R2 ;  /* 0x00000004031e0223 */ /* 0x000fe20000010002 */
[----:B------:R-:W-:Y:S02]  /*e8b0*/  PLOP3.LUT P0, PT, PT, PT, PT, 0x8, 0x0 ;  /* 0x000000000000781c */ /* 0x000fe40003f0e170 */
[----:B------:R-:W0:Y:S01]  /*e8c0*/  @P2 MUFU.RCP R27, R8 ;  /* 0x00000008001b2308 */ /* 0x000e220000001000 */
[----:B------:R-:W-:Y:S02]  /*e8d0*/  WARPGROUP.DEPBAR.LE gsb0, 0x0 ;  /* 0x00008000000079c5 */ /* 0x000fe40000010000 */
[----:B------:R-:W-:Y:S01]  /*e8e0*/  WARPGROUP.ARRIVE ;  /* 0x00000000000079c5 */ /* 0x000fe20000000000 */
[----:B-1----:R-:W-:-:S04]  /*e8f0*/  @P2 FMUL.FTZ R5, R5, 0.69314718246459960938 ;  /* 0x3f31721805052820 */ /* 0x002fc80000410000 */
[----:B------:R-:W-:Y:S01]  /*e900*/  @P2 FFMA.FTZ R0, R10, R6, R5 ;  /* 0x000000060a002223 */ /* 0x000fe20000010005 */
[----:B------:R-:W-:Y:S01]  /*e910*/  HGMMA.64x64x16.F32 R88, R144, gdesc[UR4].tnspB, R88, gsb0 ;  /* 0x40e0000490587df0 */ /* 0x000fe20008000858 */
[----:B------:R-:W-:Y:S01]  /*e920*/  UIADD3 UR6, UR4, 0x100, URZ ;  /* 0x0000010004067890 */ /* 0x000fe2000fffe03f */
[----:B------:R-:W-:Y:S01]  /*e930*/  UMOV UR7, 0x40000040 ;  /* 0x4000004000077882 */ /* 0x000fe20000000000 */
[----:B------:R-:W-:Y:S02]  /*e940*/  WARPGROUP.DEPBAR.LE gsb0, 0x0 ;  /* 0x00008000000079c5 */ /* 0x000fe40000010000 */
[----:B------:R-:W-:-:S06]  /*e950*/  WARPGROUP.ARRIVE ;  /* 0x00000000000079c5 */ /* 0x000fcc0000000000 */
        /* <DEDUP_REMOVED lines=18> */
[----:B------:R-:W-:Y:S01]  /*ea80*/  UIADD3 UR4, UR4, 0x380, URZ ;  /* 0x0000038004047890 */ /* 0x000fe2000fffe03f */
[----:B------:R-:W-:Y:S02]  /*ea90*/  WARPGROUP.DEPBAR.LE gsb0, 0x0 ;  /* 0x00008000000079c5 */ /* 0x000fe40000010000 */
[----:B------:R-:W-:-:S06]  /*eaa0*/  WARPGROUP.ARRIVE ;  /* 0x00000000000079c5 */ /* 0x000fcc0000000000 */
[----:B------:R-:W-:Y:S01]  /*eab0*/  HGMMA.64x64x16.F32 R88, R124, gdesc[UR4].tnspB, R88, gsb0 ;  /* 0x40e000047c587df0 */ /* 0x000fe20008000858 */
[----:B------:R-:W-:Y:S01]  /*eac0*/  UMOV UR6, UR4 ;  /* 0x0000000400067c82 */ /* 0x000fe20008000000 */
[----:B------:R-:W-:Y:S01]  /*ead0*/  UMOV UR7, 0x40000040 ;  /* 0x4000004000077882 */ /* 0x000fe20000000000 */
[----:B------:R-:W-:-:S04]  /*eae0*/  USEL UR4, URZ, 0x1, UP0 ;  /* 0x000000013f047887 */ /* 0x000fc80008000000 */
[----:B------:R-:W-:Y:S01]  /*eaf0*/  ULOP3.LUT UR36, UR36, UR4, URZ, 0x3c, !UPT ;  /* 0x0000000424247292 */ /* 0x000fe2000f8e3c3f */
[----:B------:R-:W-:Y:S02]  /*eb00*/  WARPGROUP.DEPBAR.LE gsb0, 0x0 ;  /* 0x00008000000079c5 */ /* 0x000fe40000010000 */
[----:B------:R-:W-:-:S06]  /*eb10*/  WARPGROUP.ARRIVE ;  /* 0x00000000000079c5 */ /* 0x000fcc0000000000 */
[----:B------:R-:W-:Y:S03]  /*eb20*/  HGMMA.64x64x16.F32 R88, R120, gdesc[UR4].tnspB, R88, gsb0 ;  /* 0x40e0000478587df0 */ /* 0x000fe60008000858 */
        /* <DEDUP_REMOVED lines=34> */
.L_x_13443:
        /* <DEDUP_REMOVED lines=12> */
[----:B------:R-:W-:Y:S01]  /*ee10*/  USHF.R.S32.HI UR12, URZ, 0x1f, UR42 ;  /* 0x0000001f3f0c7899 */ /* 0x000fe2000801142a */
[----:B------:R-:W-:Y:S01]  /*ee20*/  VIADD R45, R17, UR39 ;  /* 0x00000027112d7c36 */ /* 0x000fe20008000000 */
        /* <DEDUP_REMOVED lines=18> */
[----:B------:R-:W-:Y:S01]  /*ef50*/  ULDC UR5, c[0x0][0xa88] ;  /* 0x0002a20000057ab9 */ /* 0x000fe20000000800 */
[----:B------:R-:W-:Y:S01]  /*ef60*/  BAR.SYNC.DEFER_BLOCKING 0x1, 0x180 ;  /* 0x0046000000007b1d */ /* 0x000fe20000010000 */
[----:B-1----:R-:W-:-:S05]  /*ef70*/  ISETP.NE.AND P1, PT, R32, 0x1, PT ;  /* 0x000000012000780c */ /* 0x002fca0003f25270 */
[----:B------:R-:W-:Y:S01]  /*ef80*/  ULDC.64 UR10, c[0x0][0xaf0] ;  /* 0x0002bc00000a7ab9 */ /* 0x000fe20000000a00 */
[----:B------:R-:W-:Y:S02]  /*ef90*/  MOV R2, R31 ;  /* 0x0000001f00027202 */ /* 0x000fe40000000f00 */
[----:B0-----:R-:W-:-:S03]  /*efa0*/  MOV R3, R4 ;  /* 0x0000000400037202 */ /* 0x001fc60000000f00 */
[--C-:B------:R-:W-:Y:S02]  /*efb0*/  IMAD.WIDE R10, R156, 0x2, R2.reuse ;  /* 0x000000029c0a7825 */ /* 0x100fe400078e0202 */
[----:B------:R-:W0:Y:S02]  /*efc0*/  @P1 LDC R20, c[0x0][0xbec] ;  /* 0x0002fb00ff141b82 */ /* 0x000e240000000800 */
[----:B------:R-:W-:Y:S01]  /*efd0*/  IMAD.WIDE R2, R5, 0x2, R2 ;  /* 0x0000000205027825 */ /* 0x000fe200078e0202 */
[C---:B------:R-:W-:Y:S02]  /*efe0*/  LOP3.LUT R4, R10.reuse, 0x380, RZ, 0xc0, !PT ;  /* 0x000003800a047812 */ /* 0x040fe400078ec0ff */
[----:B------:R-:W-:Y:S02]  /*eff0*/  IADD3 R39, P0, R10, 0x60, RZ ;  /* 0x000000600a277810 */ /* 0x000fe40007f1e0ff */
[----:B------:R-:W-:Y:S01]  /*f000*/  SHF.R.U64 R5, R4, 0x3, RZ ;  /* 0x0000000304057819 */ /* 0x000fe200000012ff */
[----:B------:R-:W1:Y:S01]  /*f010*/  @P1 LDC R43, c[0x0][0xbf0] ;  /* 0x0002fc00ff2b1b82 */ /* 0x000e620000000800 */
[----:B------:R-:W-:Y:S01]  /*f020*/  LOP3.LUT R4, R39, 0x380, RZ, 0xc0, !PT ;  /* 0x0000038027047812 */ /* 0x000fe200078ec0ff */
[----:B------:R-:W-:Y:S01]  /*f030*/  IMAD.X R9, RZ, RZ, R11, P0 ;  /* 0x000000ffff097224 */ /* 0x000fe200000e060b */
[----:B------:R-:W-:-:S02]  /*f040*/  IADD3 R37, P2, R10, 0x40, RZ ;  /* 0x000000400a257810 */ /* 0x000fc40007f5e0ff */
[----:B------:R-:W-:Y:S02]  /*f050*/  SHF.R.U64 R4, R4, 0x3, RZ ;  /* 0x0000000304047819 */ /* 0x000fe400000012ff */
[----:B------:R-:W-:Y:S01]  /*f060*/  IADD3 R33, P3, R10, 0x20, RZ ;  /* 0x000000200a217810 */ /* 0x000fe20007f7e0ff */
[--C-:B------:R-:W-:Y:S01]  /*f070*/  IMAD.X R7, RZ, RZ, R11.reuse, P2 ;  /* 0x000000ffff077224 */ /* 0x100fe200010e060b */
[----:B------:R-:W-:Y:S02]  /*f080*/  LOP3.LUT R6, R37, 0x380, RZ, 0xc0, !PT ;  /* 0x0000038025067812 */ /* 0x000fe400078ec0ff */
[----:B------:R-:W-:Y:S02]  /*f090*/  LOP3.LUT R8, R4, R39, RZ, 0x3c, !PT ;  /* 0x0000002704087212 */ /* 0x000fe400078e3cff */
[----:B------:R-:W-:Y:S01]  /*f0a0*/  LOP3.LUT R10, R5, R10, RZ, 0x3c, !PT ;  /* 0x0000000a050a7212 */ /* 0x000fe200078e3cff */
[----:B------:R-:W-:Y:S01]  /*f0b0*/  IMAD.X R5, RZ, RZ, R11, P3 ;  /* 0x000000ffff057224 */ /* 0x000fe200018e060b */
[----:B------:R-:W-:Y:S01]  /*f0c0*/  LOP3.LUT R4, R33, 0x380, RZ, 0xc0, !PT ;  /* 0x0000038021047812 */ /* 0x000fe200078ec0ff */
[----:B0-----:R-:W-:Y:S01]  /*f0d0*/  @P1 IMAD.HI.U32 R20, R45, R20, RZ ;  /* 0x000000142d141227 */ /* 0x001fe200078e00ff */
[----:B------:R-:W-:-:S02]  /*f0e0*/  SHF.R.U64 R6, R6, 0x3, RZ ;  /* 0x0000000306067819 */ /* 0x000fc400000012ff */
[----:B------:R-:W-:Y:S02]  /*f0f0*/  IADD3 R39, P3, R2, 0x1800, RZ ;  /* 0x0000180002277810 */ /* 0x000fe40007f7e0ff */
[----:B------:R-:W-:Y:S02]  /*f100*/  SHF.R.U64 R4, R4, 0x3, RZ ;  /* 0x0000000304047819 */ /* 0x000fe400000012ff */
[----:B------:R-:W-:Y:S01]  /*f110*/  LOP3.LUT R6, R6, R37, RZ, 0x3c, !PT ;  /* 0x0000002506067212 */ /* 0x000fe200078e3cff */
[----:B------:R-:W-:Y:S01]  /*f120*/  IMAD.X R29, RZ, RZ, R3, P3 ;  /* 0x000000ffff1d7224 */ /* 0x000fe200018e0603 */
[----:B------:R-:W-:Y:S02]  /*f130*/  LOP3.LUT R28, R39, 0x380, RZ, 0xc0, !PT ;  /* 0x00000380271c7812 */ /* 0x000fe400078ec0ff */
[----:B------:R-:W-:Y:S02]  /*f140*/  IADD3 R37, P2, R2, 0x3000, RZ ;  /* 0x0000300002257810 */ /* 0x000fe40007f5e0ff */
[----:B------:R-:W-:Y:S01]  /*f150*/  LOP3.LUT R4, R4, R33, RZ, 0x3c, !PT ;  /* 0x0000002104047212 */ /* 0x000fe200078e3cff */
[----:B------:R-:W-:Y:S01]  /*f160*/  IMAD.MOV.U32 R33, RZ, RZ, R45 ;  /* 0x000000ffff217224 */ /* 0x000fe200078e002d */
[----:B------:R-:W-:Y:S01]  /*f170*/  SHF.R.U64 R28, R28, 0x3, RZ ;  /* 0x000000031c1c7819 */ /* 0x000fe200000012ff */
[----:B------:R-:W-:Y:S01]  /*f180*/  IMAD.X R21, RZ, RZ, R3, P2 ;  /* 0x000000ffff157224 */ /* 0x000fe200010e0603 */
[----:B------:R-:W-:-:S02]  /*f190*/  LOP3.LUT R36, R37, 0x380, RZ, 0xc0, !PT ;  /* 0x0000038025247812 */ /* 0x000fc400078ec0ff */
[----:B-1----:R-:W-:Y:S02]  /*f1a0*/  @P1 SHF.R.U32.HI R33, RZ, R43, R20 ;  /* 0x0000002bff211219 */ /* 0x002fe40000011614 */
[----:B------:R-:W-:Y:S02]  /*f1b0*/  LOP3.LUT R28, R28, R39, RZ, 0x3c, !PT ;  /* 0x000000271c1c7212 */ /* 0x000fe400078e3cff */
[----:B------:R-:W-:Y:S01]  /*f1c0*/  SHF.R.U64 R20, R36, 0x3, RZ ;  /* 0x0000000324147819 */ /* 0x000fe200000012ff */
[----:B------:R-:W-:Y:S01]  /*f1d0*/  IMAD.MOV R39, RZ, RZ, -R33 ;  /* 0x000000ffff277224 */ /* 0x000fe200078e0a21 */
[----:B------:R-:W-:Y:S01]  /*f1e0*/  MOV R44, R10 ;  /* 0x0000000a002c7202 */ /* 0x000fe20000000f00 */
[----:B------:R-:W-:Y:S01]  /*f1f0*/  IMAD.U32 R36, RZ, RZ, UR8 ;  /* 0x00000008ff247e24 */ /* 0x000fe2000f8e00ff */
[----:B------:R-:W-:Y:S01]  /*f200*/  LOP3.LUT R20, R20, R37, RZ, 0x3c, !PT ;  /* 0x0000002514147212 */ /* 0x000fe200078e3cff */
[----:B------:R-:W-:Y:S01]  /*f210*/  IMAD R37, R32, R39, R45 ;  /* 0x0000002720257224 */ /* 0x000fe200078e022d */
[----:B------:R-:W-:Y:S01]  /*f220*/  SHF.R.S32.HI R11, RZ, 0x1f, R33 ;  /* 0x0000001fff0b7819 */ /* 0x000fe20000011421 */
[----:B------:R-:W-:Y:S01]  /*f230*/  ULDC.64 UR8, c[0x0][0xae8] ;  /* 0x0002ba0000087ab9 */ /* 0x000fe20000000a00 */
[----:B------:R-:W-:-:S02]  /*f240*/  IADD3 R10, P0, R33, UR6, RZ ;  /* 0x00000006210a7c10 */ /* 0x000fc4000ff1e0ff */
[----:B------:R-:W-:Y:S02]  /*f250*/  SHF.R.S32.HI R33, RZ, 0x1f, R37 ;  /* 0x0000001fff217819 */ /* 0x000fe40000011425 */
[----:B------:R-:W-:Y:S01]  /*f260*/  IADD3.X R11, R11, UR7, R36, P0, !PT ;  /* 0x000000070b0b7c10 */ /* 0x000fe200087fe424 */
[----:B------:R-:W-:Y:S01]  /*f270*/  ULDC.64 UR6, c[0x0][0xb88] ;  /* 0x0002e20000067ab9 */ /* 0x000fe20000000a00 */
[----:B------:R-:W-:Y:S01]  /*f280*/  MOV R40, R8 ;  /* 0x0000000800287202 */ /* 0x000fe20000000f00 */
[----:B------:R-:W-:Y:S01]  /*f290*/  IMAD R8, R33, UR6, RZ ;  /* 0x0000000621087c24 */ /* 0x000fe2000f8e02ff */
[----:B------:R-:W-:Y:S01]  /*f2a0*/  MOV R42, R6 ;  /* 0x00000006002a7202 */ /* 0x000fe20000000f00 */
[----:B------:R-:W-:Y:S01]  /*f2b0*/  IMAD.WIDE.U32 R6, R37, UR6, R10 ;  /* 0x0000000625067c25 */ /* 0x000fe2000f8e000a */
[----:B------:R-:W-:Y:S02]  /*f2c0*/  LOP3.LUT P0, RZ, R153, 0x3, RZ, 0xc0, !PT ;  /* 0x0000000399ff7812 */ /* 0x000fe4000780c0ff */
[----:B------:R-:W-:Y:S01]  /*f2d0*/  MOV R43, R4 ;  /* 0x00000004002b7202 */ /* 0x000fe20000000f00 */
[----:B------:R-:W-:Y:S01]  /*f2e0*/  IMAD R37, R37, UR7, R8 ;  /* 0x0000000725257c24 */ /* 0x000fe2000f8e0208 */
[----:B------:R-:W-:Y:S01]  /*f2f0*/  ULDC.64 UR6, c[0x0][0xb50] ;  /* 0x0002d40000067ab9 */ /* 0x000fe20000000a00 */
[----:B------:R-:W-:Y:S01]  /*f300*/  VIADD R10, R155, UR39 ;  /* 0x000000279b0a7c36 */ /* 0x000fe20008000000 */
[----:B------:R-:W-:Y:S01]  /*f310*/  LEA R45, P5, R6, UR6, 0x2 ;  /* 0x00000006062d7c11 */ /* 0x000fe2000f8a10ff */
[----:B------:R-:W-:Y:S01]  /*f320*/  IMAD R33, R32, UR5, RZ ;  /* 0x0000000520217c24 */ /* 0x000fe2000f8e02ff */
[----:B------:R-:W-:Y:S01]  /*f330*/  F2FP.F16.F32.PACK_AB R4, R89, R34 ;  /* 0x000000225904723e */ /* 0x000fe200000000ff */
[----:B------:R-:W-:Y:S01]  /*f340*/  IMAD.IADD R7, R7, 0x1, R37 ;  /* 0x0000000107077824 */ /* 0x000fe200078e0225 */
[----:B------:R-:W-:Y:S01]  /*f350*/  F2FP.F16.F32.PACK_AB R5, R91, R90 ;  /* 0x0000005a5b05723e */ /* 0x000fe200000000ff */
[C---:B------:R-:W-:Y:S01]  /*f360*/  VIADD R8, R10.reuse, 0x8 ;  /* 0x000000080a087836 */ /* 0x040fe20000000000 */
[----:B------:R-:W-:Y:S01]  /*f370*/  ISETP.GE.OR P4, PT, R10, R33, P0 ;  /* 0x000000210a00720c */ /* 0x000fe20000786670 */
[----:B------:R-:W-:Y:S01]  /*f380*/  SHFL.IDX PT, R36, R45, RZ, 0x1c1f ;  /* 0x001c1fff2d247589 */ /* 0x000fe200000e0000 */
[----:B------:R-:W-:-:S02]  /*f390*/  LEA.HI.X R46, R6, UR7, R7, 0x2, P5 ;  /* 0x00000007062e7c11 */ /* 0x000fc4000a8f1407 */
[----:B------:R-:W-:Y:S01]  /*f3a0*/  ISETP.GE.OR P0, PT, R8, R33, P0 ;  /* 0x000000210800720c */ /* 0x000fe20000706670 */
[----:B------:R-:W-:Y:S01]  /*f3b0*/  SHFL.IDX PT, R38, R45, 0x1, 0x1c1f ;  /* 0x003c1f002d267f89 */ /* 0x000fe200000e0000 */
[----:B------:R-:W-:Y:S02]  /*f3c0*/  F2FP.F16.F32.PACK_AB R6, R93, R92 ;  /* 0x0000005c5d06723e */ /* 0x000fe400000000ff */
[----:B------:R-:W-:Y:S01]  /*f3d0*/  F2FP.F16.F32.PACK_AB R7, R95, R94 ;  /* 0x0000005e5f07723e */ /* 0x000fe200000000ff */
[----:B------:R-:W0:Y:S01]  /*f3e0*/  SHFL.IDX PT, R37, R46, RZ, 0x1c1f ;  /* 0x001c1fff2e257589 */ /* 0x000e2200000e0000 */
[----:B------:R-:W-:Y:S02]  /*f3f0*/  F2FP.F16.F32.PACK_AB R8, R97, R96 ;  /* 0x000000606108723e */ /* 0x000fe400000000ff */
[----:B------:R-:W-:Y:S01]  /*f400*/  F2FP.F16.F32.PACK_AB R9, R99, R98 ;  /* 0x000000626309723e */ /* 0x000fe200000000ff */
[----:B------:R-:W-:Y:S01]  /*f410*/  STSM.16.M88.4 [R44], R4 ;  /* 0x000000042c007844 */ /* 0x000fe20000000200 */
[----:B------:R-:W-:-:S02]  /*f420*/  F2FP.F16.F32.PACK_AB R10, R101, R100 ;  /* 0x00000064650a723e */ /* 0x000fc400000000ff */
[----:B------:R-:W-:Y:S01]  /*f430*/  F2FP.F16.F32.PACK_AB R11, R103, R102 ;  /* 0x00000066670b723e */ /* 0x000fe200000000ff */
[----:B------:R-:W1:Y:S01]  /*f440*/  SHFL.IDX PT, R39, R46, 0x1, 0x1c1f ;  /* 0x003c1f002e277f89 */ /* 0x000e6200000e0000 */
[----:B------:R-:W-:-:S03]  /*f450*/  LOP3.LUT R35, R2, 0x380, RZ, 0xc0, !PT ;  /* 0x0000038002237812 */ /* 0x000fc600078ec0ff */
[----:B------:R2:W-:Y:S01]  /*f460*/  STSM.16.M88.4 [R43], R8 ;  /* 0x000000082b007844 */ /* 0x0005e20000000200 */
[----:B------:R-:W-:-:S03]  /*f470*/  SHF.R.U64 R35, R35, 0x3, RZ ;  /* 0x0000000323237819 */ /* 0x000fc600000012ff */
[----:B------:R-:W-:Y:S01]  /*f480*/  STSM.16.M88.4 [R42], R12 ;  /* 0x0000000c2a007844 */ /* 0x000fe20000000200 */
[----:B------:R-:W-:Y:S01]  /*f490*/  LOP3.LUT R34, R35, R2, RZ, 0x3c, !PT ;  /* 0x0000000223227212 */ /* 0x000fe200078e3cff */
[----:B------:R-:W-:Y:S02]  /*f4a0*/  IMAD.MOV.U32 R35, RZ, RZ, R3 ;  /* 0x000000ffff237224 */ /* 0x000fe400078e0003 */
[----:B------:R-:W-:Y:S01]  /*f4b0*/  STSM.16.M88.4 [R40], R24 ;  /* 0x0000001828007844 */ /* 0x000fe20000000200 */
[----:B------:R-:W-:Y:S06]  /*f4c0*/  BAR.SYNC.DEFER_BLOCKING 0x1, 0x180 ;  /* 0x0046000000007b1d */ /* 0x000fec0000010000 */
[----:B0-----:R0:W-:Y:S04]  /*f4d0*/  @!P4 ST.E desc[UR48][R36.64], R30 ;  /* 0x0000001e2400c985 */ /* 0x0011e8000c101930 */
[----:B-1----:R1:W-:Y:S04]  /*f4e0*/  @!P0 ST.E desc[UR48][R38.64], R0 ;  /* 0x0000000026008985 */ /* 0x0023e8000c101930 */
[----:B------:R-:W3:Y:S04]  /*f4f0*/  LD.E.128 R4, desc[UR48][R34.64] ;  /* 0x0000003022047980 */ /* 0x000ee8000c101d00 */
[----:B--2---:R-:W2:Y:S01]  /*f500*/  LD.E.128 R8, desc[UR48][R28.64] ;  /* 0x000000301c087980 */ /* 0x004ea2000c101d00 */
[----:B0-----:R-:W0:Y:S03]  /*f510*/  @P1 LDC R37, c[0x0][0xbf0] ;  /* 0x0002fc00ff251b82 */ /* 0x001e260000000800 */
[----:B------:R4:W2:Y:S01]  /*f520*/  LD.E.128 R12, desc[UR48][R20.64] ;  /* 0x00000030140c7980 */ /* 0x0008a2000c101d00 */
[----:B------:R-:W-:Y:S01]  /*f530*/  IADD3 R27, P0, R2, 0x4800, RZ ;  /* 0x00004800021b7810 */ /* 0x000fe20007f1e0ff */
[----:B-1----:R-:W-:Y:S01]  /*f540*/  IMAD R0, R18, 0x30, R152 ;  /* 0x0000003012007824 */ /* 0x002fe200078e0298 */
[----:B------:R-:W-:-:S02]  /*f550*/  UIMAD UR5, UR12, UR8, URZ ;  /* 0x000000080c0572a4 */ /* 0x000fc4000f8e023f */
[----:B------:R-:W-:Y:S01]  /*f560*/  UIMAD.WIDE.U32 UR6, UR42, UR8, URZ ;  /* 0x000000082a0672a5 */ /* 0x000fe2000f8e003f */
[----:B------:R-:W-:Y:S01]  /*f570*/  IMAD.X R25, RZ, RZ, R3, P0 ;  /* 0x000000ffff197224 */ /* 0x000fe200000e0603 */
[----:B------:R-:W-:Y:S01]  /*f580*/  LOP3.LUT R2, R27, 0x380, RZ, 0xc0, !PT ;  /* 0x000003801b027812 */ /* 0x000fe200078ec0ff */
[----:B------:R-:W1:Y:S01]  /*f590*/  @P1 LDC R3, c[0x0][0xbec] ;  /* 0x0002fb00ff031b82 */ /* 0x000e620000000800 */
[----:B----4-:R-:W-:Y:S01]  /*f5a0*/  VIADD R20, R0, UR39 ;  /* 0x0000002700147c36 */ /* 0x010fe20008000000 */
[----:B------:R-:W-:Y:S01]  /*f5b0*/  UIMAD UR5, UR42, UR9, UR5 ;  /* 0x000000092a0572a4 */ /* 0x000fe2000f8e0205 */
[----:B------:R-:W-:Y:S01]  /*f5c0*/  SHF.R.U64 R2, R2, 0x3, RZ ;  /* 0x0000000302027819 */ /* 0x000fe200000012ff */
[----:B------:R-:W-:Y:S02]  /*f5d0*/  UIMAD UR8, UR13, UR10, URZ ;  /* 0x0000000a0d0872a4 */ /* 0x000fe4000f8e023f */
[----:B------:R-:W-:Y:S01]  /*f5e0*/  UIADD3 UR7, UR7, UR5, URZ ;  /* 0x0000000507077290 */ /* 0x000fe2000fffe03f */
[----:B------:R-:W-:Y:S01]  /*f5f0*/  IMAD.MOV.U32 R21, RZ, RZ, R20 ;  /* 0x000000ffff157224 */ /* 0x000fe200078e0014 */
[----:B------:R-:W-:Y:S01]  /*f600*/  UIMAD UR5, UR40, UR11, UR8 ;  /* 0x0000000b280572a4 */ /* 0x000fe2000f8e0208 */
[----:B------:R-:W-:Y:S01]  /*f610*/  LOP3.LUT R24, R2, R27, RZ, 0x3c, !PT ;  /* 0x0000001b02187212 */ /* 0x000fe200078e3cff */
[----:B------:R-:W-:-:S03]  /*f620*/  UIMAD.WIDE.U32 UR40, UR40, UR10, UR6 ;  /* 0x0000000a282872a5 */ /* 0x000fc6000f8e0006 */
[----:B------:R-:W-:Y:S01]  /*f630*/  ULDC.64 UR6, c[0x0][0xae0] ;  /* 0x0002b80000067ab9 */ /* 0x000fe20000000a00 */
[----:B-1----:R-:W-:Y:S01]  /*f640*/  @P1 IMAD.HI.U32 R0, R20, R3, RZ ;  /* 0x0000000314001227 */ /* 0x002fe200078e00ff */
[----:B------:R-:W5:Y:S01]  /*f650*/  LD.E.128 R24, desc[UR48][R24.64] ;  /* 0x0000003018187980 */ /* 0x000f62000c101d00 */
[----:B------:R-:W-:Y:S02]  /*f660*/  UIADD3 UR5, UR41, UR5, URZ ;  /* 0x0000000529057290 */ /* 0x000fe4000fffe03f */
[----:B------:R-:W-:Y:S01]  /*f670*/  IMAD.U32 R3, RZ, RZ, UR41 ;  /* 0x00000029ff037e24 */ /* 0x000fe2000f8e00ff */
[----:B0-----:R-:W-:Y:S01]  /*f680*/  @P1 SHF.R.U32.HI R21, RZ, R37, R0 ;  /* 0x00000025ff151219 */ /* 0x001fe20000011600 */
[----:B------:R-:W-:Y:S01]  /*f690*/  IMAD.U32 R2, RZ, RZ, UR40 ;  /* 0x00000028ff027e24 */ /* 0x000fe2000f8e00ff */
[----:B------:R-:W-:Y:S01]  /*f6a0*/  @!PT LDS RZ, [RZ] ;  /* 0x00000000fffff984 */ /* 0x000fe20000000800 */
[----:B------:R-:W-:Y:S01]  /*f6b0*/  @!PT LDS RZ, [RZ] ;  /* 0x00000000fffff984 */ /* 0x000fe20000000800 */
[----:B------:R-:W-:Y:S01]  /*f6c0*/  @!PT LDS RZ, [RZ] ;  /* 0x00000000fffff984 */ /* 0x000fe20000000800 */
[----:B------:R-:W-:Y:S01]  /*f6d0*/  @!PT LDS RZ, [RZ] ;  /* 0x00000000fffff984 */ /* 0x000fe20000000800 */
[----:B------:R0:W-:Y:S06]  /*f6e0*/  MEMBAR.ALL.CTA ;  /* 0x0000000000007992 */ /* 0x0001ec0000008000 */
[----:B0-----:R-:W0:Y:S01]  /*f6f0*/  FENCE.VIEW.ASYNC.S ;  /* 0x00000000000073c6 */ /* 0x001e220000000000 */
[----:B------:R-:W-:Y:S01]  /*f700*/  IMAD.U32 R3, RZ, RZ, UR5 ;  /* 0x00000005ff037e24 */ /* 0x000fe2000f8e00ff */
[--C-:B------:R-:W-:Y:S01]  /*f710*/  SHF.R.S32.HI R0, RZ, 0x1f, R21.reuse ;  /* 0x0000001fff007819 */ /* 0x100fe20000011415 */
[----:B------:R-:W-:Y:S01]  /*f720*/  IMAD.MOV R29, RZ, RZ, -R21 ;  /* 0x000000ffff1d7224 */ /* 0x000fe200078e0a15 */
[----:B------:R-:W-:Y:S01]  /*f730*/  ULDC UR5, c[0x0][0xac8] ;  /* 0x0002b20000057ab9 */ /* 0x000fe20000000800 */
[----:B------:R-:W-:-:S04]  /*f740*/  IMAD.WIDE.U32 R2, R21, UR6, R2 ;  /* 0x0000000615027c25 */ /* 0x000fc8000f8e0002 */
[----:B------:R-:W-:Y:S02]  /*f750*/  IMAD R0, R0, UR6, RZ ;  /* 0x0000000600007c24 */ /* 0x000fe4000f8e02ff */
[----:B------:R-:W-:Y:S02]  /*f760*/  IMAD R29, R32, R29, R20 ;  /* 0x0000001d201d7224 */ /* 0x000fe400078e0214 */
[----:B------:R-:W-:Y:S01]  /*f770*/  IMAD R35, R21, UR7, R0 ;  /* 0x0000000715237c24 */ /* 0x000fe2000f8e0200 */
[----:B------:R-:W-:Y:S01]  /*f780*/  ULDC.64 UR6, c[0x0][0xad8] ;  /* 0x0002b60000067ab9 */ /* 0x000fe20000000a00 */
[----:B------:R-:W-:Y:S01]  /*f790*/  VIADD R36, R152, UR39 ;  /* 0x0000002798247c36 */ /* 0x000fe20008000000 */
[----:B------:R-:W-:Y:S01]  /*f7a0*/  SHF.R.S32.HI R0, RZ, 0x1f, R29 ;  /* 0x0000001fff007819 */ /* 0x000fe2000001141d */
[----:B------:R-:W-:Y:S02]  /*f7b0*/  IMAD.IADD R3, R3, 0x1, R35 ;  /* 0x0000000103037824 */ /* 0x000fe400078e0223 */
[----:B------:R-:W-:-:S02]  /*f7c0*/  VIADD R31, R31, 0x16820 ;  /* 0x000168201f1f7836 */ /* 0x000fc40000000000 */
[----:B------:R-:W-:Y:S02]  /*f7d0*/  IMAD R0, R0, UR6, RZ ;  /* 0x0000000600007c24 */ /* 0x000fe4000f8e02ff */
[----:B------:R-:W-:Y:S01]  /*f7e0*/  IMAD.WIDE.U32 R2, R29, UR6, R2 ;  /* 0x000000061d027c25 */ /* 0x000fe2000f8e0002 */
[----:B------:R-:W-:-:S03]  /*f7f0*/  PRMT R31, RZ, 0x654, R31 ;  /* 0x00000654ff1f7816 */ /* 0x000fc6000000001f */
[----:B------:R-:W-:Y:S01]  /*f800*/  IMAD R21, R29, UR7, R0 ;  /* 0x000000071d157c24 */ /* 0x000fe2000f8e0200 */
[----:B------:R-:W-:Y:S01]  /*f810*/  ULDC.64 UR6, c[0x0][0xa80] ;  /* 0x0002a00000067ab9 */ /* 0x000fe20000000a00 */
[----:B------:R-:W-:Y:S01]  /*f820*/  VIADD R0, R36, 0x30 ;  /* 0x0000003024007836 */ /* 0x000fe20000000000 */
[C---:B------:R-:W-:Y:S01]  /*f830*/  LEA R30, P0, R2.reuse, UR6, 0x1 ;  /* 0x00000006021e7c11 */ /* 0x040fe2000f8008ff */
[----:B------:R-:W-:Y:S01]  /*f840*/  IMAD.IADD R3, R3, 0x1, R21 ;  /* 0x0000000103037824 */ /* 0x000fe200078e0215 */
[----:B0-----:R0:W-:Y:S03]  /*f850*/  SYNCS.ARRIVE.TRANS64.RED.A1T0 RZ, [R31+URZ], RZ ;  /* 0x000000ff1fff79a7 */ /* 0x0011e6000810043f */
[----:B------:R-:W1:Y:S01]  /*f860*/  SHFL.IDX PT, R20, R30, RZ, 0x181f ;  /* 0x00181fff1e147589 */ /* 0x000e6200000e0000 */
[----:B------:R-:W-:Y:S01]  /*f870*/  LEA.HI.X R32, R2, UR7, R3, 0x1, P0 ;  /* 0x0000000702207c11 */ /* 0x000fe200080f0c03 */
[C---:B------:R-:W-:Y:S01]  /*f880*/  VIADD R2, R36.reuse, 0x60 ;  /* 0x0000006024027836 */ /* 0x040fe20000000000 */
[C---:B------:R-:W-:Y:S01]  /*f890*/  ISETP.GE.AND P0, PT, R19.reuse, UR5, PT ;  /* 0x0000000513007c0c */ /* 0x040fe2000bf06270 */
[----:B------:R-:W4:Y:S03]  /*f8a0*/  SHFL.IDX PT, R28, R30, 0x1, 0x181f ;  /* 0x00381f001e1c7f89 */ /* 0x000f2600000e0000 */
[-C--:B------:R-:W-:Y:S01]  /*f8b0*/  ISETP.GE.OR P1, PT, R36, R33.reuse, P0 ;  /* 0x000000212400720c */ /* 0x080fe20000726670 */
[----:B------:R-:W0:Y:S01]  /*f8c0*/  SHFL.IDX PT, R42, R30, 0x2, 0x181f ;  /* 0x00581f001e2a7f89 */ /* 0x000e2200000e0000 */
[-C--:B------:R-:W-:Y:S01]  /*f8d0*/  ISETP.GE.OR P2, PT, R0, R33.reuse, P0 ;  /* 0x000000210000720c */ /* 0x080fe20000746670 */
[----:B------:R-:W-:Y:S01]  /*f8e0*/  VIADD R0, R36, 0x90 ;  /* 0x0000009024007836 */ /* 0x000fe20000000000 */
[-C--:B------:R-:W-:Y:S01]  /*f8f0*/  ISETP.GE.OR P3, PT, R2, R33.reuse, P0 ;  /* 0x000000210200720c */ /* 0x080fe20000766670 */
[----:B------:R-:W0:Y:S03]  /*f900*/  SHFL.IDX PT, R34, R32, RZ, 0x181f ;  /* 0x00181fff20227589 */ /* 0x000e2600000e0000 */
[----:B------:R-:W-:Y:S01]  /*f910*/  ISETP.GE.OR P0, PT, R0, R33, P0 ;  /* 0x000000210000720c */ /* 0x000fe20000706670 */
[----:B------:R-:W0:Y:S04]  /*f920*/  SHFL.IDX PT, R38, R32, 0x1, 0x181f ;  /* 0x00381f0020267f89 */ /* 0x000e2800000e0000 */
[----:B------:R-:W0:Y:S01]  /*f930*/  SHFL.IDX PT, R40, R32, 0x2, 0x181f ;  /* 0x00581f0020287f89 */ /* 0x000e2200000e0000 */
[----:B-1----:R-:W-:-:S03]  /*f940*/  @!P1 LEA R2, P4, R19, R20, 0x1 ;  /* 0x0000001413029211 */ /* 0x002fc600078808ff */
[----:B------:R-:W1:Y:S01]  /*f950*/  SHFL.IDX PT, R30, R30, 0x3, 0x181f ;  /* 0x00781f001e1e7f89 */ /* 0x000e6200000e0000 */
[----:B----4-:R-:W-:-:S03]  /*f960*/  @!P2 LEA R20, P5, R19, R28, 0x1 ;  /* 0x0000001c1314a211 */ /* 0x010fc600078a08ff */
[----:B------:R-:W4:Y:S01]  /*f970*/  SHFL.IDX PT, R32, R32, 0x3, 0x181f ;  /* 0x00781f0020207f89 */ /* 0x000f2200000e0000 */
[C---:B0-----:R-:W-:Y:S02]  /*f980*/  @!P3 LEA R28, P6, R19.reuse, R42, 0x1 ;  /* 0x0000002a131cb211 */ /* 0x041fe400078c08ff */
[C-C-:B------:R-:W-:Y:S02]  /*f990*/  @!P1 LEA.HI.X R3, R19.reuse, R34, R157.reuse, 0x1, P4 ;  /* 0x0000002213039211 */ /* 0x140fe400020f0c9d */
[C-C-:B------:R-:W-:Y:S02]  /*f9a0*/  @!P2 LEA.HI.X R21, R19.reuse, R38, R157.reuse, 0x1, P5 ;  /* 0x000000261315a211 */ /* 0x140fe400028f0c9d */
[----:B------:R-:W-:Y:S01]  /*f9b0*/  @!P3 LEA.HI.X R29, R19, R40, R157, 0x1, P6 ;  /* 0x00000028131db211 */ /* 0x000fe200030f0c9d */
[----:B---3--:R0:W-:Y:S04]  /*f9c0*/  @!P1 ST.E.128 desc[UR48][R2.64], R4 ;  /* 0x0000000402009985 */ /* 0x0081e8000c101d30 */
[----:B--2---:R0:W-:Y:S04]  /*f9d0*/  @!P2 ST.E.128 desc[UR48][R20.64], R8 ;  /* 0x000000081400a985 */ /* 0x0041e8000c101d30 */
[----:B------:R0:W-:Y:S01]  /*f9e0*/  @!P3 ST.E.128 desc[UR48][R28.64], R12 ;  /* 0x0000000c1c00b985 */ /* 0x0001e2000c101d30 */
[----:B-1--4-:R-:W-:Y:S05]  /*f9f0*/  @P0 BRA `(.L_x_13516) ;  /* 0x0000000400ec0947 */ /* 0x012fea0003800000 */
[----:B0-----:R-:W-:-:S04]  /*fa00*/  LEA R2, P0, R19, R30, 0x1 ;  /* 0x0000001e13027211 */ /* 0x001fc800078008ff */
[----:B------:R-:W-:-:S05]  /*fa10*/  LEA.HI.X R3, R19, R32, R157, 0x1, P0 ;  /* 0x0000002013037211 */ /* 0x000fca00000f0c9d */
[----:B-----5:R2:W-:Y:S01]  /*fa20*/  ST.E.128 desc[UR48][R2.64], R24 ;  /* 0x0000001802007985 */ /* 0x0205e2000c101d30 */
[----:B------:R-:W-:Y:S05]  /*fa30*/  BRA `(.L_x_13516) ;  /* 0x0000000400dc7947 */ /* 0x000fea0003800000 */
.L_x_13515:
[----:B------:R-:W0:Y:S01]  /*fa40*/  LDC R10, c[0x0][0xbe8] ;  /* 0x0002fa00ff0a7b82 */ /* 0x000e220000000800 */
[----:B------:R-:W1:Y:S01]  /*fa50*/  S2R R0, SR_TID.X ;  /* 0x0000000000007919 */ /* 0x000e620000002100 */
[----:B------:R-:W-:Y:S01]  /*fa60*/  USHF.R.S32.HI UR8, URZ, 0x1f, UR42 ;  /* 0x0000001f3f087899 */ /* 0x000fe2000801142a */
[----:B------:R-:W-:Y:S01]  /*fa70*/  BSSY B1, `(.L_x_13517) ;  /* 0x0000031000017945 */ /* 0x000fe20003800000 */
[----:B------:R-:W-:Y:S01]  /*fa80*/  USHF.R.S32.HI UR9, URZ, 0x1f, UR40 ;  /* 0x0000001f3f097899 */ /* 0x000fe20008011428 */
[----:B------:R-:W-:Y:S01]  /*fa90*/  IMAD R6, R18, 0x30, R152 ;  /* 0x0000003012067824 */ /* 0x000fe200078e0298 */
        /* <DEDUP_REMOVED lines=46> */
.L_x_13518:
[----:B------:R-:W-:Y:S05]  /*fd80*/  BSYNC B1 ;  /* 0x0000000000017941 */ /* 0x000fea0003800000 */
.L_x_13517:
[----:B------:R-:W-:Y:S01]  /*fd90*/  ULDC.64 UR10, c[0x0][0xae8] ;  /* 0x0002ba00000a7ab9 */ /* 0x000fe20000000a00 */
[----:B------:R-:W-:Y:S01]  /*fda0*/  VIADD R6, R6, UR39 ;  /* 0x0000002706067c36 */ /* 0x000fe20008000000 */
[----:B------:R-:W-:Y:S02]  /*fdb0*/  UIMAD UR5, UR8, UR10, URZ ;  /* 0x0000000a080572a4 */ /* 0x000fe4000f8e023f */
[----:B------:R-:W-:Y:S01]  /*fdc0*/  UIMAD.WIDE.U32 UR6, UR42, UR10, URZ ;  /* 0x0000000a2a0672a5 */ /* 0x000fe2000f8e003f */
[----:B0-----:R-:W-:Y:S01]  /*fdd0*/  @P1 IMAD.HI.U32 R0, R6, R9, RZ ;  /* 0x0000000906001227 */ /* 0x001fe200078e00ff */
[----:B------:R-:W-:-:S03]  /*fde0*/  UIMAD UR5, UR42, UR11, UR5 ;  /* 0x0000000b2a0572a4 */ /* 0x000fc6000f8e0205 */
[----:B------:R-:W-:Y:S01]  /*fdf0*/  ULDC.64 UR10, c[0x0][0xaf0] ;  /* 0x0002bc00000a7ab9 */ /* 0x000fe20000000a00 */
[----:B------:R-:W-:Y:S01]  /*fe00*/  UIADD3 UR7, UR7, UR5, URZ ;  /* 0x0000000507077290 */ /* 0x000fe2000fffe03f */
[----:B--2---:R-:W-:Y:S01]  /*fe10*/  IMAD.MOV.U32 R5, RZ, RZ, R6 ;  /* 0x000000ffff057224 */ /* 0x004fe200078e0006 */
[----:B------:R-:W-:Y:S01]  /*fe20*/  UIMAD UR5, UR9, UR10, URZ ;  /* 0x0000000a090572a4 */ /* 0x000fe2000f8e023f */
[----:B-1----:R-:W-:-:S03]  /*fe30*/  @P1 SHF.R.U32.HI R5, RZ, R11, R0 ;  /* 0x0000000bff051219 */ /* 0x002fc60000011600 */
        /* <DEDUP_REMOVED lines=8> */
[----:B------:R-:W-:-:S02]  /*fec0*/  IMAD.U32 R3, RZ, RZ, UR41 ;  /* 0x00000029ff037e24 */ /* 0x000fc4000f8e00ff */
[----:B------:R-:W-:Y:S02]  /*fed0*/  IMAD.U32 R2, RZ, RZ, UR40 ;  /* 0x00000028ff027e24 */ /* 0x000fe4000f8e00ff */
[----:B------:R-:W-:Y:S01]  /*fee0*/  IMAD.U32 R3, RZ, RZ, UR5 ;  /* 0x00000005ff037e24 */ /* 0x000fe2000f8e00ff */
[----:B------:R-:W-:Y:S01]  /*fef0*/  ULDC UR5, c[0x0][0xac8] ;  /* 0x0002b20000057ab9 */ /* 0x000fe20000000800 */
[C---:B------:R-:W-:Y:S01]  /*ff00*/  IMAD R9, R5.reuse, UR7, R0 ;  /* 0x0000000705097c24 */ /* 0x040fe2000f8e0200 */
[----:B------:R-:W-:Y:S01]  /*ff10*/  SHF.R.S32.HI R0, RZ, 0x1f, R7 ;  /* 0x0000001fff007819 */ /* 0x000fe20000011407 */
        /* <DEDUP_REMOVED lines=9> */
[----:B------:R-:W-:Y:S01]  /*ffb0*/  ULDC UR6, c[0x0][0xa88] ;  /* 0x0002a20000067ab9 */ /* 0x000fe20000000800 */
[----:B------:R-:W-:Y:S02]  /*ffc0*/  VIADD R7, R152, UR39 ;  /* 0x0000002798077c36 */ /* 0x000fe40008000000 */
[----:B------:R-:W-:Y:S01]  /*ffd0*/  LEA.HI.X R11, R2, UR7, R5, 0x1, P0 ;  /* 0x00000007020b7c11 */ /* 0x000fe200080f0c05 */
[----:B------:R-:W0:Y:S01]  /*ffe0*/  SHFL.IDX PT, R4, R9, 0x1, 0x181f ;  /* 0x00381f0009047f89 */ /* 0x000e2200000e0000 */
[----:B------:R-:W-:Y:S01]  /*fff0*/  IMAD R20, R10, UR6, RZ ;  /* 0x000000060a147c24 */ /* 0x000fe2000f8e02ff */
[----:B------:R-:W-:Y:S01]  /*10000*/  ISETP.GE.AND P0, PT, R19, UR5, PT ;  /* 0x0000000513007c0c */ /* 0x000fe2000bf06270 */
[C---:B------:R-:W-:Y:S01]  /*10010*/  VIADD R3, R7.reuse, 0x30 ;  /* 0x0000003007037836 */ /* 0x040fe20000000000 */
[----:B------:R-:W1:Y:S01]  /*10020*/  SHFL.IDX PT, R2, R9, RZ, 0x181f ;  /* 0x00181fff09027589 */ /* 0x000e6200000e0000 */
        /* <DEDUP_REMOVED lines=8> */
[----:B------:R-:W4:Y:S04]  /*100b0*/  SHFL.IDX PT, R8, R9, 0x3, 0x181f ;  /* 0x00781f0009087f89 */ /* 0x000f2800000e0000 */
[----:B------:R-:W5:Y:S04]  /*100c0*/  SHFL.IDX PT, R10, R11, 0x1, 0x181f ;  /* 0x00381f000b0a7f89 */ /* 0x000f6800000e0000 */
[----:B------:R-:W5:Y:S01]  /*100d0*/  SHFL.IDX PT, R12, R11, 0x2, 0x181f ;  /* 0x00581f000b0c7f89 */ /* 0x000f6200000e0000 */
[----:B0-----:R-:W-:-:S03]  /*100e0*/  @!P2 LEA R4, P5, R19, R4, 0x1 ;  /* 0x000000041304a211 */ /* 0x001fc600078a08ff */
[----:B------:R-:W0:Y:S01]  /*100f0*/  SHFL.IDX PT, R14, R11, 0x3, 0x181f ;  /* 0x00781f000b0e7f89 */ /* 0x000e2200000e0000 */
[C---:B-1----:R-:W-:Y:S02]  /*10100*/  @!P3 LEA R2, P6, R19.reuse, R2, 0x1 ;  /* 0x000000021302b211 */ /* 0x042fe400078c08ff */
[C---:B--2---:R-:W-:Y:S02]  /*10110*/  @!P1 LEA R6, P4, R19.reuse, R6, 0x1 ;  /* 0x0000000613069211 */ /* 0x044fe400078808ff */
[C---:B---3--:R-:W-:Y:S02]  /*10120*/  @!P3 LEA.HI.X R3, R19.reuse, R0, R157, 0x1, P6 ;  /* 0x000000001303b211 */ /* 0x048fe400030f0c9d */
[----:B----4-:R-:W-:-:S03]  /*10130*/  @!P0 LEA R8, P6, R19, R8, 0x1 ;  /* 0x0000000813088211 */ /* 0x010fc600078c08ff */
[----:B------:R1:W-:Y:S01]  /*10140*/  @!P3 ST.E.128 desc[UR48][R2.64], RZ ;  /* 0x000000ff0200b985 */ /* 0x0003e2000c101d30 */
[C-C-:B-----5:R-:W-:Y:S02]  /*10150*/  @!P2 LEA.HI.X R5, R19.reuse, R10, R157.reuse, 0x1, P5 ;  /* 0x0000000a1305a211 */ /* 0x160fe400028f0c9d */
[----:B------:R-:W-:-:S03]  /*10160*/  @!P1 LEA.HI.X R7, R19, R12, R157, 0x1, P4 ;  /* 0x0000000c13079211 */ /* 0x000fc600020f0c9d */
[----:B------:R1:W-:Y:S01]  /*10170*/  @!P2 ST.E.128 desc[UR48][R4.64], RZ ;  /* 0x000000ff0400a985 */ /* 0x0003e2000c101d30 */
[----:B0-----:R-:W-:-:S03]  /*10180*/  @!P0 LEA.HI.X R9, R19, R14, R157, 0x1, P6 ;  /* 0x0000000e13098211 */ /* 0x001fc600030f0c9d */
[----:B------:R1:W-:Y:S04]  /*10190*/  @!P1 ST.E.128 desc[UR48][R6.64], RZ ;  /* 0x000000ff06009985 */ /* 0x0003e8000c101d30 */
[----:B------:R1:W-:Y:S02]  /*101a0*/  @!P0 ST.E.128 desc[UR48][R8.64], RZ ;  /* 0x000000ff08008985 */ /* 0x0003e4000c101d30 */
.L_x_13516:
[----:B------:R-:W-:Y:S05]  /*101b0*/  BSYNC B0 ;  /* 0x0000000000007941 */ /* 0x000fea0003800000 */
.L_x_13514:
[----:B------:R-:W-:Y:S02]  /*101c0*/  ULDC UR5, c[0x0][0xc38] ;  /* 0x00030e0000057ab9 */ /* 0x000fe40000000800 */
[----:B------:R-:W-:-:S06]  /*101d0*/  UISETP.GE.AND UP0, UPT, UR4, UR5, UPT ;  /* 0x000000050400728c */ /* 0x000fcc000bf06270 */
[----:B------:R-:W-:-:S13]  /*101e0*/  PLOP3.LUT P0, PT, PT, PT, UP0, 0x80, 0x0 ;  /* 0x000000000000781c */ /* 0x000fda0003f0f008 */
[----:B------:R-:W-:Y:S05]  /*101f0*/  @!P0 BRA `(.L_x_13519) ;  /* 0xffffff0800dc8947 */ /* 0x000fea000383ffff */
[----:B------:R-:W-:Y:S05]  /*10200*/  EXIT ;  /* 0x000000000000794d */ /* 0x000fea0003800000 */
.L_x_13433:
        /* <DEDUP_REMOVED lines=28> */
[C---:B------:R-:W-:Y:S01]  /*103d0*/  LOP3.LUT R28, R6.reuse, 0x1f, RZ, 0xc0, !PT ;  /* 0x0000001f061c7812 */ /* 0x040fe200078ec0ff */
[----:B------:R-:W-:Y:S02]  /*103e0*/  IMAD.SHL.U32 R4, R6, 0x10, RZ ;  /* 0x0000001006047824 */ /* 0x000fe400078e00ff */
[----:B------:R-:W-:Y:S01]  /*103f0*/  IMAD.SHL.U32 R3, R5, 0x8, RZ ;  /* 0x0000000805037824 */ /* 0x000fe200078e00ff */
[----:B------:R-:W-:-:S04]  /*10400*/  LOP3.LUT R2, R0, 0x1f8, RZ, 0xc0, !PT ;  /* 0x000001f800027812 */ /* 0x000fc800078ec0ff */
[----:B------:R-:W-:-:S04]  /*10410*/  LOP3.LUT R2, R2, 0x38, R6, 0x78, !PT ;  /* 0x0000003802027812 */ /* 0x000fc800078e7806 */
[----:B------:R-:W-:Y:S02]  /*10420*/  LOP3.LUT R2, R2, 0x200, R3, 0xf8, !PT ;  /* 0x0000020002027812 */ /* 0x000fe400078ef803 */
[----:B------:R-:W-:-:S03]  /*10430*/  SHF.R.U32.HI R3, RZ, 0x3, R5 ;  /* 0x00000003ff037819 */ /* 0x000fc60000011605 */
[----:B------:R-:W-:Y:S01]  /*10440*/  IMAD R26, R2, 0x2, R17 ;  /* 0x00000002021a7824 */ /* 0x000fe200078e0211 */
[----:B------:R-:W-:-:S07]  /*10450*/  LOP3.LUT R0, R3, 0x70, R4, 0xf8, !PT ;  /* 0x0000007003007812 */ /* 0x000fce00078ef804 */
.L_x_13604:
        /* <DEDUP_REMOVED lines=22> */
.L_x_13521:
[----:B------:R-:W-:Y:S01]  /*105c0*/  ULDC UR9, c[0x0][0xc54] ;  /* 0x0003150000097ab9 */ /* 0x000fe20000000800 */
[----:B------:R-:W-:Y:S01]  /*105d0*/  UMOV UR6, UR8 ;  /* 0x0000000800067c82 */ /* 0x000fe20008000000 */
[----:B------:R-:W-:-:S11]  /*105e0*/  UISETP.NE.AND UP0, UPT, UR9, 0x1, UPT ;  /* 0x000000010900788c */ /* 0x000fd6000bf05270 */
[----:B------:R-:W-:Y:S02]  /*105f0*/  @UP0 ULDC.64 UR10, c[0x0][0xc58] ;  /* 0x00031600000a0ab9 */ /* 0x000fe40000000a00 */
[----:B------:R-:W-:-:S04]  /*10600*/  UIMAD.WIDE.U32 UR4, UR8, UR10, URZ ;  /* 0x0000000a080472a5 */ /* 0x000fc8000f8e003f */
[----:B------:R-:W-:-:S04]  /*10610*/  @UP0 USHF.R.U32.HI UR6, URZ, UR11, UR5 ;  /* 0x0000000b3f060299 */ /* 0x000fc80008011605 */
[----:B------:R-:W-:-:S12]  /*10620*/  UIMAD UR4, UR6, UR9, URZ ;  /* 0x00000009060472a4 */ /* 0x000fd8000f8e023f */
.L_x_13522:
        /* <DEDUP_REMOVED lines=48> */
.L_x_13524:
[----:B------:R-:W-:-:S11]  /*10930*/  UISETP.NE.AND UP0, UPT, UR5, 0x1, UPT ;  /* 0x000000010500788c */ /* 0x000fd6000bf05270 */
[----:B------:R-:W-:Y:S02]  /*10940*/  @UP0 ULDC.64 UR12, c[0x0][0x9e8] ;  /* 0x00027a00000c0ab9 */ /* 0x000fe40000000a00 */
[----:B------:R-:W-:-:S04]  /*10950*/  UIMAD.WIDE.U32 UR10, UR9, UR12, URZ ;  /* 0x0000000c090a72a5 */ /* 0x000fc8000f8e003f */
[----:B------:R-:W-:-:S12]  /*10960*/  @UP0 USHF.R.U32.HI UR9, URZ, UR13, UR11 ;  /* 0x0000000d3f090299 */ /* 0x000fd8000801160b */
.L_x_13525:
[----:B------:R-:W-:-:S04]  /*10970*/  UIMAD UR9, UR9, UR5, UR5 ;  /* 0x00000005090972a4 */ /* 0x000fc8000f8e0205 */
[----:B------:R-:W-:-:S04]  /*10980*/  UISETP.LT.AND UP0, UPT, UR4, UR9, UPT ;  /* 0x000000090400728c */ /* 0x000fc8000bf01270 */
[----:B------:R-:W-:-:S12]  /*10990*/  USEL UR4, UR4, UR9, UP0 ;  /* 0x0000000904047287 */ /* 0x000fd80008000000 */
.L_x_13523:
        /* <DEDUP_REMOVED lines=30> */
.L_x_13527:
[----:B------:R-:W-:-:S11]  /*10b80*/  UISETP.NE.AND UP0, UPT, UR5, 0x1, UPT ;  /* 0x000000010500788c */ /* 0x000fd6000bf05270 */
[----:B------:R-:W-:Y:S02]  /*10b90*/  @UP0 ULDC.64 UR10, c[0x0][0x9e8] ;  /* 0x00027a00000a0ab9 */ /* 0x000fe40000000a00 */
[----:B------:R-:W-:-:S04]  /*10ba0*/  UIMAD.WIDE.U32 UR6, UR4, UR10, URZ ;  /* 0x0000000a040672a5 */ /* 0x000fc8000f8e003f */
[----:B------:R-:W-:-:S12]  /*10bb0*/  @UP0 USHF.R.U32.HI UR4, URZ, UR11, UR7 ;  /* 0x0000000b3f040299 */ /* 0x000fd80008011607 */
.L_x_13528:
[----:B------:R-:W-:-:S04]  /*10bc0*/  UIMAD UR4, UR4, UR5, URZ ;  /* 0x00000005040472a4 */ /* 0x000fc8000f8e023f */
[----:B------:R-:W-:-:S04]  /*10bd0*/  UISETP.LT.AND UP0, UPT, UR8, UR4, UPT ;  /* 0x000000040800728c */ /* 0x000fc8000bf01270 */
[----:B------:R-:W-:-:S12]  /*10be0*/  USEL UR8, UR8, UR4, !UP0 ;  /* 0x0000000408087287 */ /* 0x000fd8000c000000 */
.L_x_13526:
        /* <DEDUP_REMOVED lines=16> */
[----:B------:R-:W0:Y:S08]  /*10cf0*/  FLO.U32 R0, UR4 ;  /* 0x0000000400007d00 */ /* 0x000e3000080e0000 */
[----:B------:R-:W1:Y:S01]  /*10d00*/  POPC R5, UR4 ;  /* 0x0000000400057d09 */ /* 0x000e620008000000 */
[----:B0-----:R-:W-:-:S13]  /*10d10*/  ISETP.EQ.U32.AND P0, PT, R0, R7, PT ;  /* 0x000000070000720c */ /* 0x001fda0003f02070 */
[----:B-1----:R-:W2:Y:S01]  /*10d20*/  @P0 ATOMG.E.ADD.STRONG.GPU PT, R3, desc[UR48][R2.64], R5 ;  /* 0x00000005020309a8 */ /* 0x002ea200081ee1f0 */
[----:B------:R-:W0:Y:S02]  /*10d30*/  S2R R4, SR_LTMASK ;  /* 0x0000000000047919 */ /* 0x000e240000003900 */
[----:B0-----:R-:W-:-:S04]  /*10d40*/  LOP3.LUT R4, R4, UR4, RZ, 0xc0, !PT ;  /* 0x0000000404047c12 */ /* 0x001fc8000f8ec0ff */
[----:B------:R-:W0:Y:S01]  /*10d50*/  POPC R27, R4 ;  /* 0x00000004001b7309 */ /* 0x000e220000000000 */
[----:B--2---:R-:W0:Y:S02]  /*10d60*/  SHFL.IDX PT, R0, R3, R0, 0x1f ;  /* 0x00001f0003007589 */ /* 0x004e2400000e0000 */
[----:B0-----:R-:W-:Y:S01]  /*10d70*/  IADD3 R27, R0, UR42, R27 ;  /* 0x0000002a001b7c10 */ /* 0x001fe2000fffe01b */
[----:B------:R-:W-:Y:S06]  /*10d80*/  BRA `(.L_x_13531) ;  /* 0x0000002c00fc7947 */ /* 0x000fec0003800000 */
.L_x_13530:
[----:B------:R-:W-:Y:S01]  /*10d90*/  VIADD R0, R17, 0xe400 ;  /* 0x0000e40011007836 */ /* 0x000fe20000000000 */
[----:B------:R-:W-:Y:S04]  /*10da0*/  BSSY B6, `(.L_x_13532) ;  /* 0x0000013000067945 */ /* 0x000fe80003800000 */
[----:B------:R-:W-:-:S13]  /*10db0*/  LOP3.LUT P0, RZ, R0, 0x3ff, RZ, 0xc0, !PT ;  /* 0x000003ff00ff7812 */ /* 0x000fda000780c0ff */
[----:B------:R-:W-:Y:S05]  /*10dc0*/  @!P0 BRA `(.L_x_13533) ;  /* 0x0000000000408947 */ /* 0x000fea0003800000 */
[----:B------:R-:W-:Y:S01]  /*10dd0*/  MOV R2, 0x0 ;  /* 0x0000000000027802 */ /* 0x000fe20000000f00 */
[----:B------:R-:W-:Y:S01]  /*10de0*/  ULDC.64 UR4, c[0x4][0x1b8] ;  /* 0x01006e0000047ab9 */ /* 0x000fe20000000a00 */
[----:B------:R-:W-:Y:S01]  /*10df0*/  ULDC.64 UR6, c[0x4][0x1c0] ;  /* 0x0100700000067ab9 */ /* 0x000fe20000000a00 */
[----:B------:R-:W-:Y:S02]  /*10e00*/  IMAD.U32 R4, RZ, RZ, UR4 ;  /* 0x00000004ff047e24 */ /* 0x000fe4000f8e00ff */
[----:B------:R-:W-:Y:S01]  /*10e10*/  IMAD.U32 R5, RZ, RZ, UR5 ;  /* 0x00000005ff057e24 */ /* 0x000fe2000f8e00ff */
[----:B------:R-:W0:Y:S01]  /*10e20*/  LDC.64 R2, c[0x4][R2] ;  /* 0x0100000002027b82 */ /* 0x000e220000000a00 */
[----:B------:R-:W-:Y:S01]  /*10e30*/  ULDC.64 UR4, c[0x4][0x8] ;  /* 0x0100020000047ab9 */ /* 0x000fe20000000a00 */
        /* <DEDUP_REMOVED lines=9> */
.L_x_13533:
[----:B------:R-:W-:Y:S05]  /*10ed0*/  BSYNC B6 ;  /* 0x0000000000067941 */ /* 0x000fea0003800000 */
.L_x_13532:
        /* <DEDUP_REMOVED lines=20> */
.L_x_13536:
[----:B------:R0:W1:Y:S01]  /*11020*/  LDC.64 R2, c[0x4][R18] ;  /* 0x0100000012027b82 */ /* 0x0000620000000a00 */
[----:B------:R-:W-:Y:S01]  /*11030*/  ULDC.64 UR4, c[0x4][0x1b8] ;  /* 0x01006e0000047ab9 */ /* 0x000fe20000000a00 */
[----:B------:R-:W-:Y:S01]  /*11040*/  ULDC.64 UR6, c[0x4][0x1c0] ;  /* 0x0100700000067ab9 */ /* 0x000fe20000000a00 */
[----:B------:R-:W-:Y:S02]  /*11050*/  IMAD.U32 R4, RZ, RZ, UR4 ;  /* 0x00000004ff047e24 */ /* 0x000fe4000f8e00ff */
        /* <DEDUP_REMOVED lines=11> */
.L_x_13535:
[----:B------:R-:W-:Y:S05]  /*11110*/  BSYNC B6 ;  /* 0x0000000000067941 */ /* 0x000fea0003800000 */
.L_x_13534:
        /* <DEDUP_REMOVED lines=25> */
.L_x_13619:
        /* <DEDUP_REMOVED lines=8> */
.L_x_13622:
        /* <DEDUP_REMOVED lines=21> */
.L_x_13540:
[----:B------:R-:W2:Y:S01]  /*11480*/  S2R R0, SR_TID.X ;  /* 0x0000000000007919 */ /* 0x000ea20000002100 */
[----:B-1----:R-:W-:Y:S01]  /*11490*/  IMAD R3, R16, 0x8, R17 ;  /* 0x0000000810037824 */ /* 0x002fe200078e0211 */
[----:B--2---:R-:W-:Y:S02]  /*114a0*/  LOP3.LUT R2, R0, 0x7f, RZ, 0xc0, !PT ;  /* 0x0000007f00027812 */ /* 0x004fe400078ec0ff */
[----:B------:R-:W-:Y:S02]  /*114b0*/  SHF.L.U32 R0, R24, 0x1f, RZ ;  /* 0x0000001f18007819 */ /* 0x000fe400000006ff */
[----:B------:R-:W-:Y:S02]  /*114c0*/  ISETP.NE.AND P1, PT, R2, RZ, PT ;  /* 0x000000ff0200720c */ /* 0x000fe40003f25270 */
[----:B------:R-:W1:Y:S02]  /*114d0*/  SYNCS.PHASECHK.TRANS64.TRYWAIT P0, [R3+URZ+0x16840], R0 ;  /* 0x01684000030075a7 */ /* 0x000e64000800017f */
[----:B-1----:R-:W-:Y:S09]  /*114e0*/  @!P0 BRA `(.L_x_13541) ;  /* 0x0000003000848947 */ /* 0x002ff20003800000 */
.L_x_13623:
[----:B------:R-:W-:Y:S05]  /*114f0*/  @P1 BRA `(.L_x_13542) ;  /* 0x0000000000141947 */ /* 0x000fea0003800000 */
[----:B------:R-:W-:Y:S01]  /*11500*/  ISETP.NE.AND P0, PT, R28, RZ, PT ;  /* 0x000000ff1c00720c */ /* 0x000fe20003f05270 */
[----:B-1----:R-:W-:-:S04]  /*11510*/  IMAD.MOV.U32 R0, RZ, RZ, 0x4000 ;  /* 0x00004000ff007424 */ /* 0x002fc800078e00ff */
[----:B------:R2:W-:Y:S08]  /*11520*/  SYNCS.ARRIVE.TRANS64 RZ, [R3+URZ+0x16830], R0 ;  /* 0x0168300003ff79a7 */ /* 0x0005f0000800003f */
[----:B------:R-:W-:Y:S05]  /*11530*/  @!P0 BRA `(.L_x_13542) ;  /* 0x0000000000048947 */ /* 0x000fea0003800000 */
[----:B------:R-:W-:Y:S01]  /*11540*/  BPT.TRAP 0x1 ;  /* 0x000000040000795c */ /* 0x000fe20000300000 */
.L_x_13542:
        /* <DEDUP_REMOVED lines=10> */
[----:B------:R-:W-:-:S02]  /*115f0*/  PLOP3.LUT P0, PT, PT, PT, PT, 0x80, 0x0 ;  /* 0x000000000000781c */ /* 0x000fc40003f0f070 */
[----:B------:R-:W-:Y:S02]  /*11600*/  LOP3.LUT R22, R22, 0xfffffffd, RZ, 0xc0, !PT ;  /* 0xfffffffd16167812 */ /* 0x000fe400078ec0ff */
[----:B------:R-:W-:Y:S02]  /*11610*/  UIADD3 UR33, UR33, 0x16830, URZ ;  /* 0x0001683021217890 */ /* 0x000fe4000fffe03f */
[----:B------:R-:W-:Y:S02]  /*11620*/  USHF.L.U32 UR35, UR35, 0x7, URZ ;  /* 0x0000000723237899 */ /* 0x000fe4000800063f */
[----:B------:R-:W-:-:S05]  /*11630*/  UIADD3 UR32, UR32, 0xe400, URZ ;  /* 0x0000e40020207890 */ /* 0x000fca000fffe03f */
[----:B------:R-:W-:-:S04]  /*11640*/  @P0 LOP3.LUT R22, R22, 0x2, RZ, 0xfc, !PT ;  /* 0x0000000216160812 */ /* 0x000fc800078efcff */
[----:B------:R1:W-:Y:S02]  /*11650*/  UTMALDG.4D [UR32], [UR4], desc[UR6] ;  /* 0x00000620040075b4 */ /* 0x0003e40008019000 */
[----:B-1----:R-:W-:Y:S01]  /*11660*/  NOP ;  /* 0x0000000000007918 */ /* 0x002fe20000000000 */
.L_x_13538:
        /* <DEDUP_REMOVED lines=29> */
.L_x_13544:
[----:B------:R-:W-:Y:S05]  /*11840*/  BSYNC B6 ;  /* 0x0000000000067941 */ /* 0x000fea0003800000 */
.L_x_13543:
[----:B------:R-:W1:Y:S01]  /*11850*/  LDC R7, c[0x0][0x448] ;  /* 0x00011200ff077b82 */ /* 0x000e620000000800 */
[----:B0-----:R-:W0:Y:S01]  /*11860*/  S2R R20, SR_TID.X ;  /* 0x0000000000147919 */ /* 0x001e220000002100 */
[----:B------:R-:W-:Y:S01]  /*11870*/  ULDC.64 UR8, c[0x0][0x2e0] ;  /* 0x0000b80000087ab9 */ /* 0x000fe20000000a00 */
[----:B------:R-:W-:Y:S01]  /*11880*/  UMOV UR44, UR50 ;  /* 0x00000032002c7c82 */ /* 0x000fe20008000000 */
[----:B------:R-:W-:Y:S02]  /*11890*/  UIMAD UR6, UR37, UR8, URZ ;  /* 0x00000008250672a4 */ /* 0x000fe4000f8e023f */
        /* <DEDUP_REMOVED lines=10> */
[----:B------:R-:W-:-:S04]  /*11940*/  SHF.R.U32.HI R21, RZ, 0x3, R21 ;  /* 0x00000003ff157819 */ /* 0x000fc80000011615 */
[----:B------:R-:W-:-:S03]  /*11950*/  LOP3.LUT R20, R21, 0x70, R20, 0xf8, !PT ;  /* 0x0000007015147812 */ /* 0x000fc600078ef814 */
[----:B------:R-:W1:Y:S02]  /*11960*/  @P1 LDC R5, c[0x0][0x450] ;  /* 0x00011400ff051b82 */ /* 0x000e640000000800 */
[----:B------:R-:W-:Y:S02]  /*11970*/  VIADD R6, R20, UR41 ;  /* 0x0000002914067c36 */ /* 0x000fe40008000000 */
[----:B------:R-:W2:Y:S02]  /*11980*/  S2R R20, SR_TID.X ;  /* 0x0000000000147919 */ /* 0x000ea40000002100 */
[----:B------:R-:W-:Y:S02]  /*11990*/  IMAD.MOV.U32 R11, RZ, RZ, R6 ;  /* 0x000000ffff0b7224 */ /* 0x000fe400078e0006 */
[----:B------:R-:W3:Y:S01]  /*119a0*/  @P1 LDC R8, c[0x0][0x450] ;  /* 0x00011400ff081b82 */ /* 0x000ee20000000800 */
[C---:B------:R-:W-:Y:S02]  /*119b0*/  VIADD R10, R6.reuse, 0x80 ;  /* 0x00000080060a7836 */ /* 0x040fe40000000000 */
[----:B0-----:R-:W-:-:S04]  /*119c0*/  @P1 IMAD.HI.U32 R0, R6, R3, RZ ;  /* 0x0000000306001227 */ /* 0x001fc800078e00ff */
[----:B------:R-:W-:Y:S01]  /*119d0*/  IMAD.U32 R3, RZ, RZ, UR6 ;  /* 0x00000006ff037e24 */ /* 0x000fe2000f8e00ff */
[----:B------:R-:W-:Y:S01]  /*119e0*/  ULDC.64 UR6, c[0x0][0x2c8] ;  /* 0x0000b20000067ab9 */ /* 0x000fe20000000a00 */
[----:B-1----:R-:W-:Y:S01]  /*119f0*/  @P1 SHF.R.U32.HI R11, RZ, R5, R0 ;  /* 0x00000005ff0b1219 */ /* 0x002fe20000011600 */
        /* <DEDUP_REMOVED lines=8> */
[----:B--2---:R-:W-:Y:S01]  /*11a80*/  IMAD.SHL.U32 R21, R20, 0x8, RZ ;  /* 0x0000000814157824 */ /* 0x004fe200078e00ff */
[----:B------:R-:W-:Y:S01]  /*11a90*/  SHF.R.S32.HI R0, RZ, 0x1f, R9 ;  /* 0x0000001fff007819 */ /* 0x000fe20000011409 */
[----:B------:R-:W-:-:S03]  /*11aa0*/  IMAD.IADD R5, R5, 0x1, R13 ;  /* 0x0000000105057824 */ /* 0x000fc600078e020d */
[----:B------:R-:W-:Y:S01]  /*11ab0*/  LOP3.LUT R21, R21, 0x38, RZ, 0xc0, !PT ;  /* 0x0000003815157812 */ /* 0x000fe200078ec0ff */
[----:B------:R-:W-:Y:S02]  /*11ac0*/  IMAD R0, R0, UR6, RZ ;  /* 0x0000000600007c24 */ /* 0x000fe4000f8e02ff */
[----:B------:R-:W-:-:S04]  /*11ad0*/  IMAD.WIDE.U32 R4, R9, UR6, R4 ;  /* 0x0000000609047c25 */ /* 0x000fc8000f8e0004 */
[----:B------:R-:W-:Y:S01]  /*11ae0*/  IMAD R11, R9, UR7, R0 ;  /* 0x00000007090b7c24 */ /* 0x000fe2000f8e0200 */
[----:B------:R-:W-:Y:S01]  /*11af0*/  LEA R0, P0, R4, UR8, 0x1 ;  /* 0x0000000804007c11 */ /* 0x000fe2000f8008ff */
[----:B------:R-:W0:Y:S02]  /*11b00*/  @P1 LDC R9, c[0x0][0x44c] ;  /* 0x00011300ff091b82 */ /* 0x000e240000000800 */
[----:B------:R-:W-:Y:S02]  /*11b10*/  IMAD.IADD R5, R5, 0x1, R11 ;  /* 0x0000000105057824 */ /* 0x000fe400078e020b */
[----:B------:R-:W-:-:S03]  /*11b20*/  IMAD.MOV.U32 R11, RZ, RZ, R10 ;  /* 0x000000ffff0b7224 */ /* 0x000fc600078e000a */
[----:B------:R-:W-:Y:S01]  /*11b30*/  LEA.HI.X R5, R4, UR9, R5, 0x1, P0 ;  /* 0x0000000904057c11 */ /* 0x000fe200080f0c05 */
[----:B0-----:R-:W-:-:S05]  /*11b40*/  @P1 IMAD.HI.U32 R9, R10, R9, RZ ;  /* 0x000000090a091227 */ /* 0x001fca00078e00ff */
[----:B---3--:R-:W-:-:S04]  /*11b50*/  @P1 SHF.R.U32.HI R11, RZ, R8, R9 ;  /* 0x00000008ff0b1219 */ /* 0x008fc80000011609 */
[--C-:B------:R-:W-:Y:S01]  /*11b60*/  SHF.R.S32.HI R4, RZ, 0x1f, R11.reuse ;  /* 0x0000001fff047819 */ /* 0x100fe2000001140b */
[----:B------:R-:W-:Y:S02]  /*11b70*/  IMAD.MOV R6, RZ, RZ, -R11 ;  /* 0x000000ffff067224 */ /* 0x000fe400078e0a0b */
[----:B------:R-:W-:-:S04]  /*11b80*/  IMAD.WIDE.U32 R2, R11, UR4, R2 ;  /* 0x000000040b027c25 */ /* 0x000fc8000f8e0002 */
[----:B------:R-:W-:Y:S02]  /*11b90*/  IMAD R9, R7, R6, R10 ;  /* 0x0000000607097224 */ /* 0x000fe400078e020a */
[----:B------:R-:W-:Y:S01]  /*11ba0*/  IMAD R4, R4, UR4, RZ ;  /* 0x0000000404047c24 */ /* 0x000fe2000f8e02ff */
[----:B------:R-:W-:-:S03]  /*11bb0*/  ULDC UR4, c[0x0][0x2b8] ;  /* 0x0000ae0000047ab9 */ /* 0x000fc60000000800 */
[----:B------:R-:W-:Y:S01]  /*11bc0*/  IMAD R11, R11, UR5, R4 ;  /* 0x000000050b0b7c24 */ /* 0x000fe2000f8e0204 */
[----:B------:R-:W-:-:S03]  /*11bd0*/  SHF.R.S32.HI R4, RZ, 0x1f, R9 ;  /* 0x0000001fff047819 */ /* 0x000fc60000011409 */
[----:B------:R-:W-:Y:S02]  /*11be0*/  IMAD.IADD R3, R3, 0x1, R11 ;  /* 0x0000000103037824 */ /* 0x000fe400078e020b */
[----:B------:R-:W-:Y:S02]  /*11bf0*/  IMAD R4, R4, UR6, RZ ;  /* 0x0000000604047c24 */ /* 0x000fe4000f8e02ff */
[----:B------:R-:W-:-:S04]  /*11c00*/  IMAD.WIDE.U32 R2, R9, UR6, R2 ;  /* 0x0000000609027c25 */ /* 0x000fc8000f8e0002 */
[----:B------:R-:W-:Y:S01]  /*11c10*/  IMAD R11, R9, UR7, R4 ;  /* 0x00000007090b7c24 */ /* 0x000fe2000f8e0204 */
[----:B------:R-:W-:-:S03]  /*11c20*/  LEA R4, P0, R2, UR8, 0x1 ;  /* 0x0000000802047c11 */ /* 0x000fc6000f8008ff */
[----:B------:R-:W-:-:S05]  /*11c30*/  IMAD.IADD R3, R3, 0x1, R11 ;  /* 0x0000000103037824 */ /* 0x000fca00078e020b */
[----:B------:R-:W-:Y:S02]  /*11c40*/  LEA.HI.X R8, R2, UR9, R3, 0x1, P0 ;  /* 0x0000000902087c11 */ /* 0x000fe400080f0c03 */
[----:B------:R-:W-:Y:S01]  /*11c50*/  ISETP.GE.AND P0, PT, R21, UR4, PT ;  /* 0x0000000415007c0c */ /* 0x000fe2000bf06270 */
[----:B------:R-:W-:-:S03]  /*11c60*/  UMOV UR4, 0xffffffff ;  /* 0xffffffff00047882 */ /* 0x000fc60000000000 */
[----:B------:R-:W-:Y:S09]  /*11c70*/  BRA.DIV UR4, `(.L_x_13545) ;  /* 0x0000002a04b47947 */ /* 0x000ff2000b800000 */
[----:B------:R-:W0:Y:S01]  /*11c80*/  S2R R2, SR_TID.X ;  /* 0x0000000000027919 */ /* 0x000e220000002100 */
[----:B------:R-:W-:Y:S02]  /*11c90*/  ULDC UR4, c[0x0][0x288] ;  /* 0x0000a20000047ab9 */ /* 0x000fe40000000800 */
[----:B------:R-:W-:Y:S01]  /*11ca0*/  IMAD R7, R7, UR4, RZ ;  /* 0x0000000407077c24 */ /* 0x000fe2000f8e02ff */
[----:B------:R-:W1:Y:S04]  /*11cb0*/  SHFL.IDX PT, R14, R0, RZ, 0x181f ;  /* 0x00181fff000e7589 */ /* 0x000e6800000e0000 */
[----:B------:R-:W-:Y:S04]  /*11cc0*/  SHFL.IDX PT, R9, R5, 0x2, 0x181f ;  /* 0x00581f0005097f89 */ /* 0x000fe800000e0000 */
[----:B------:R-:W-:Y:S01]  /*11cd0*/  SHFL.IDX PT, R20, R0, 0x7, 0x181f ;  /* 0x00f81f0000147f89 */ /* 0x000fe200000e0000 */
[----:B0-----:R-:W-:-:S04]  /*11ce0*/  LOP3.LUT R2, R2, 0x7f, RZ, 0xc0, !PT ;  /* 0x0000007f02027812 */ /* 0x001fc800078ec0ff */
[----:B------:R-:W-:Y:S02]  /*11cf0*/  SHF.R.U32.HI R3, RZ, 0x3, R2 ;  /* 0x00000003ff037819 */ /* 0x000fe40000011602 */
[----:B------:R-:W0:Y:S03]  /*11d00*/  SHFL.IDX PT, R2, R5, RZ, 0x181f ;  /* 0x00181fff05027589 */ /* 0x000e2600000e0000 */
[----:B------:R-:W-:-:S04]  /*11d10*/  VIADD R6, R3, UR41 ;  /* 0x0000002903067c36 */ /* 0x000fc80008000000 */
[C---:B------:R-:W-:Y:S01]  /*11d20*/  VIADD R10, R6.reuse, 0x10 ;  /* 0x00000010060a7836 */ /* 0x040fe20000000000 */
[C---:B------:R-:W-:Y:S01]  /*11d30*/  ISETP.GE.AND P1, PT, R6.reuse, R7, PT ;  /* 0x000000070600720c */ /* 0x040fe20003f26270 */
[----:B------:R-:W-:-:S03]  /*11d40*/  VIADD R12, R6, 0x20 ;  /* 0x00000020060c7836 */ /* 0x000fc60000000000 */
[----:B------:R-:W-:Y:S02]  /*11d50*/  ISETP.GE.AND P3, PT, R10, R7, PT ;  /* 0x000000070a00720c */ /* 0x000fe40003f66270 */
[----:B------:R-:W2:Y:S07]  /*11d60*/  SHFL.IDX PT, R10, R0, 0x1, 0x181f ;  /* 0x00381f00000a7f89 */ /* 0x000eae00000e0000 */
[----:B-1----:R-:W-:-:S05]  /*11d70*/  @!P1 LEA R14, P2, R21, R14, 0x1 ;  /* 0x0000000e150e9211 */ /* 0x002fca00078408ff */
[----:B0-----:R-:W-:Y:S02]  /*11d80*/  @!P1 IMAD.X R3, RZ, RZ, R2, P2 ;  /* 0x000000ffff039224 */ /* 0x001fe400010e0602 */
[----:B------:R-:W-:Y:S02]  /*11d90*/  @!P1 IMAD.MOV.U32 R2, RZ, RZ, R14 ;  /* 0x000000ffff029224 */ /* 0x000fe400078e000e */
[----:B------:R-:W-:Y:S04]  /*11da0*/  SHFL.IDX PT, R14, R0, 0x2, 0x181f ;  /* 0x00581f00000e7f89 */ /* 0x000fe800000e0000 */
[----:B------:R0:W-:Y:S01]  /*11db0*/  @!P1 LDGSTS.E.BYPASS.LTC128B.128 [R26+0x8400], desc[UR48][R2.64], !P0 ;  /* 0x08400000021a9fae */ /* 0x0001e2000c101d70 */
[----:B------:R-:W-:Y:S01]  /*11dc0*/  ISETP.GE.AND P1, PT, R12, R7, PT ;  /* 0x000000070c00720c */ /* 0x000fe20003f26270 */
[----:B------:R-:W-:Y:S01]  /*11dd0*/  VIADD R12, R6, 0x40 ;  /* 0x00000040060c7836 */ /* 0x000fe20000000000 */
[----:B--2---:R-:W-:Y:S01]  /*11de0*/  @!P3 LEA R10, P2, R21, R10, 0x1 ;  /* 0x0000000a150ab211 */ /* 0x004fe200078408ff */
[----:B0-----:R-:W0:Y:S04]  /*11df0*/  SHFL.IDX PT, R2, R5, 0x1, 0x181f ;  /* 0x00381f0005027f89 */ /* 0x001e2800000e0000 */
[----:B0-----:R-:W-:-:S02]  /*11e00*/  @!P3 IMAD.X R3, RZ, RZ, R2, P2 ;  /* 0x000000ffff03b224 */ /* 0x001fc400010e0602 */
[----:B------:R-:W-:Y:S02]  /*11e10*/  @!P3 IMAD.MOV.U32 R2, RZ, RZ, R10 ;  /* 0x000000ffff02b224 */ /* 0x000fe400078e000a */
[----:B------:R-:W-:-:S03]  /*11e20*/  VIADD R10, R6, 0x30 ;  /* 0x00000030060a7836 */ /* 0x000fc60000000000 */
[----:B------:R0:W-:Y:S02]  /*11e30*/  @!P3 LDGSTS.E.BYPASS.LTC128B.128 [R26+0x8c00], desc[UR48][R2.64], !P0 ;  /* 0x08c00000021abfae */ /* 0x0001e4000c101d70 */
[----:B------:R-:W-:Y:S02]  /*11e40*/  ISETP.GE.AND P3, PT, R10, R7, PT ;  /* 0x000000070a00720c */ /* 0x000fe40003f66270 */
[----:B------:R-:W1:Y:S01]  /*11e50*/  SHFL.IDX PT, R10, R0, 0x3, 0x181f ;  /* 0x00781f00000a7f89 */ /* 0x000e6200000e0000 */
[----:B0-----:R-:W-:-:S03]  /*11e60*/  @!P1 LEA R2, P2, R21, R14, 0x1 ;  /* 0x0000000e15029211 */ /* 0x001fc600078408ff */
[----:B------:R-:W-:Y:S02]  /*11e70*/  SHFL.IDX PT, R14, R0, 0x4, 0x181f ;  /* 0x00981f00000e7f89 */ /* 0x000fe400000e0000 */
[----:B------:R-:W-:Y:S02]  /*11e80*/  @!P1 IMAD.X R3, RZ, RZ, R9, P2 ;  /* 0x000000ffff039224 */ /* 0x000fe400010e0609 */
[----:B------:R-:W-:Y:S04]  /*11e90*/  SHFL.IDX PT, R9, R5, 0x4, 0x181f ;  /* 0x00981f0005097f89 */ /* 0x000fe800000e0000 */
[----:B------:R0:W-:Y:S01]  /*11ea0*/  @!P1 LDGSTS.E.BYPASS.LTC128B.128 [R26+0x9400], desc[UR48][R2.64], !P0 ;  /* 0x09400000021a9fae */ /* 0x0001e2000c101d70 */
[----:B------:R-:W-:Y:S01]  /*11eb0*/  ISETP.GE.AND P1, PT, R12, R7, PT ;  /* 0x000000070c00720c */ /* 0x000fe20003f26270 */
[----:B------:R-:W-:Y:S01]  /*11ec0*/  VIADD R12, R6, 0x60 ;  /* 0x00000060060c7836 */ /* 0x000fe20000000000 */
[----:B-1----:R-:W-:Y:S01]  /*11ed0*/  @!P3 LEA R10, P2, R21, R10, 0x1 ;  /* 0x0000000a150ab211 */ /* 0x002fe200078408ff */
        /* <DEDUP_REMOVED lines=8> */
[----:B------:R0:W-:Y:S02]  /*11f60*/  SHFL.IDX PT, R14, R0, 0x6, 0x181f ;  /* 0x00d81f00000e7f89 */ /* 0x0001e400000e0000 */
[----:B------:R-:W-:Y:S02]  /*11f70*/  @!P1 IMAD.X R3, RZ, RZ, R9, P2 ;  /* 0x000000ffff039224 */ /* 0x000fe400010e0609 */
[----:B------:R-:W-:Y:S01]  /*11f80*/  SHFL.IDX PT, R9, R5, 0x6, 0x181f ;  /* 0x00d81f0005097f89 */ /* 0x000fe200000e0000 */
[----:B0-----:R-:W-:-:S03]  /*11f90*/  VIADD R0, R6, 0x90 ;  /* 0x0000009006007836 */ /* 0x001fc60000000000 */
[----:B------:R0:W-:Y:S01]  /*11fa0*/  @!P1 LDGSTS.E.BYPASS.LTC128B.128 [R26+0xa400], desc[UR48][R2.64], !P0 ;  /* 0x0a400000021a9fae */ /* 0x0001e2000c101d70 */
[----:B------:R-:W-:Y:S01]  /*11fb0*/  ISETP.GE.AND P1, PT, R12, R7, PT ;  /* 0x000000070c00720c */ /* 0x000fe20003f26270 */
[----:B------:R-:W-:Y:S01]  /*11fc0*/  VIADD R12, R6, 0x70 ;  /* 0x00000070060c7836 */ /* 0x000fe20000000000 */
[----:B-1----:R-:W-:Y:S01]  /*11fd0*/  @!P3 LEA R10, P2, R21, R10, 0x1 ;  /* 0x0000000a150ab211 */ /* 0x002fe200078408ff */
[----:B0-----:R-:W0:Y:S04]  /*11fe0*/  SHFL.IDX PT, R2, R5, 0x5, 0x181f ;  /* 0x00b81f0005027f89 */ /* 0x001e2800000e0000 */
[----:B0-----:R-:W-:Y:S02]  /*11ff0*/  @!P3 IMAD.X R3, RZ, RZ, R2, P2 ;  /* 0x000000ffff03b224 */ /* 0x001fe400010e0602 */
[----:B------:R-:W-:-:S02]  /*12000*/  @!P3 IMAD.MOV.U32 R2, RZ, RZ, R10 ;  /* 0x000000ffff02b224 */ /* 0x000fc400078e000a */
[----:B------:R-:W0:Y:S04]  /*12010*/  SHFL.IDX PT, R10, R5, 0x7, 0x181f ;  /* 0x00f81f00050a7f89 */ /* 0x000e2800000e0000 */
[----:B------:R1:W-:Y:S01]  /*12020*/  @!P3 LDGSTS.E.BYPASS.LTC128B.128 [R26+0xac00], desc[UR48][R2.64], !P0 ;  /* 0x0ac00000021abfae */ /* 0x0003e2000c101d70 */
[----:B------:R-:W-:Y:S01]  /*12030*/  ISETP.GE.AND P3, PT, R12, R7, PT ;  /* 0x000000070c00720c */ /* 0x000fe20003f66270 */
[----:B------:R-:W-:Y:S02]  /*12040*/  VIADD R12, R6, 0x80 ;  /* 0x00000080060c7836 */ /* 0x000fe40000000000 */
[----:B------:R-:W-:Y:S01]  /*12050*/  SHFL.IDX PT, R5, R8, 0x1, 0x181f ;  /* 0x00381f0008057f89 */ /* 0x000fe200000e0000 */
[----:B-1----:R-:W-:-:S03]  /*12060*/  @!P1 LEA R2, P2, R21, R14, 0x1 ;  /* 0x0000000e15029211 */ /* 0x002fc600078408ff */
[----:B------:R-:W1:Y:S02]  /*12070*/  SHFL.IDX PT, R14, R4, RZ, 0x181f ;  /* 0x00181fff040e7589 */ /* 0x000e6400000e0000 */
[----:B------:R-:W-:Y:S02]  /*12080*/  @!P1 IMAD.X R3, RZ, RZ, R9, P2 ;  /* 0x000000ffff039224 */ /* 0x000fe400010e0609 */
[----:B------:R-:W2:Y:S04]  /*12090*/  SHFL.IDX PT, R9, R8, RZ, 0x181f ;  /* 0x00181fff08097589 */ /* 0x000ea800000e0000 */
[----:B------:R3:W-:Y:S01]  /*120a0*/  @!P1 LDGSTS.E.BYPASS.LTC128B.128 [R26+0xb400], desc[UR48][R2.64], !P0 ;  /* 0x0b400000021a9fae */ /* 0x0007e2000c101d70 */
[----:B------:R-:W-:Y:S02]  /*120b0*/  ISETP.GE.AND P1, PT, R12, R7, PT ;  /* 0x000000070c00720c */ /* 0x000fe40003f26270 */
[----:B---3--:R-:W-:-:S05]  /*120c0*/  @!P3 LEA R2, P2, R21, R20, 0x1 ;  /* 0x000000141502b211 */ /* 0x008fca00078408ff */
[----:B0-----:R-:W-:Y:S02]  /*120d0*/  @!P3 IMAD.X R3, RZ, RZ, R10, P2 ;  /* 0x000000ffff03b224 */ /* 0x001fe400010e060a */
[----:B------:R-:W-:-:S03]  /*120e0*/  VIADD R10, R6, 0xa0 ;  /* 0x000000a0060a7836 */ /* 0x000fc60000000000 */
[----:B------:R1:W-:Y:S01]  /*120f0*/  @!P3 LDGSTS.E.BYPASS.LTC128B.128 [R26+0xbc00], desc[UR48][R2.64], !P0 ;  /* 0x0bc00000021abfae */ /* 0x0003e2000c101d70 */
[----:B------:R-:W-:-:S03]  /*12100*/  ISETP.GE.AND P3, PT, R0, R7, PT ;  /* 0x000000070000720c */ /* 0x000fc60003f66270 */
[----:B------:R-:W-:Y:S04]  /*12110*/  SHFL.IDX PT, R0, R8, 0x2, 0x181f ;  /* 0x00581f0008007f89 */ /* 0x000fe800000e0000 */
[----:B------:R-:W-:Y:S01]  /*12120*/  SHFL.IDX PT, R8, R8, 0x3, 0x181f ;  /* 0x00781f0008087f89 */ /* 0x000fe200000e0000 */
[----:B-1----:R-:W-:-:S03]  /*12130*/  @!P1 LEA R2, P2, R21, R14, 0x1 ;  /* 0x0000000e15029211 */ /* 0x002fc600078408ff */
[----:B------:R-:W-:Y:S02]  /*12140*/  SHFL.IDX PT, R14, R4, 0x2, 0x181f ;  /* 0x00581f00040e7f89 */ /* 0x000fe400000e0000 */
[----:B--2---:R-:W-:Y:S02]  /*12150*/  @!P1 IMAD.X R3, RZ, RZ, R9, P2 ;  /* 0x000000ffff039224 */ /* 0x004fe400010e0609 */
[----:B------:R-:W0:Y:S04]  /*12160*/  SHFL.IDX PT, R9, R4, 0x1, 0x181f ;  /* 0x00381f0004097f89 */ /* 0x000e2800000e0000 */
[----:B------:R0:W-:Y:S01]  /*12170*/  @!P1 LDGSTS.E.BYPASS.LTC128B.128 [R26+0xc400], desc[UR48][R2.64], !P0 ;  /* 0x0c400000021a9fae */ /* 0x0001e2000c101d70 */
[----:B------:R-:W-:Y:S02]  /*12180*/  ISETP.GE.AND P1, PT, R10, R7, PT ;  /* 0x000000070a00720c */ /* 0x000fe40003f26270 */
[----:B0-----:R-:W-:-:S05]  /*12190*/  @!P3 LEA R2, P2, R21, R9, 0x1 ;  /* 0x000000091502b211 */ /* 0x001fca00078408ff */
[----:B------:R-:W-:-:S05]  /*121a0*/  @!P3 IMAD.X R3, RZ, RZ, R5, P2 ;  /* 0x000000ffff03b224 */ /* 0x000fca00010e0605 */
[----:B------:R0:W-:Y:S02]  /*121b0*/  @!P3 LDGSTS.E.BYPASS.LTC128B.128 [R26+0xcc00], desc[UR48][R2.64], !P0 ;  /* 0x0cc00000021abfae */ /* 0x0001e4000c101d70 */
[----:B0-----:R-:W-:Y:S02]  /*121c0*/  @!P1 LEA R2, P2, R21, R14, 0x1 ;  /* 0x0000000e15029211 */ /* 0x001fe400078408ff */
[----:B------:R0:W1:Y:S03]  /*121d0*/  SHFL.IDX PT, R14, R4, 0x3, 0x181f ;  /* 0x00781f00040e7f89 */ /* 0x00006600000e0000 */
[----:B------:R-:W-:-:S05]  /*121e0*/  @!P1 IMAD.X R3, RZ, RZ, R0, P2 ;  /* 0x000000ffff039224 */ /* 0x000fca00010e0600 */
[----:B------:R0:W-:Y:S03]  /*121f0*/  @!P1 LDGSTS.E.BYPASS.LTC128B.128 [R26+0xd400], desc[UR48][R2.64], !P0 ;  /* 0x0d400000021a9fae */ /* 0x0001e6000c101d70 */
.L_x_13648:
        /* <DEDUP_REMOVED lines=9> */
[----:B------:R-:W-:Y:S01]  /*12290*/  PLOP3.LUT P0, PT, PT, PT, PT, 0x80, 0x0 ;  /* 0x000000000000781c */ /* 0x000fe20003f0f070 */
[----:B------:R-:W-:-:S12]  /*122a0*/  NOP ;  /* 0x0000000000007918 */ /* 0x000fd80000000000 */
.L_x_13546:
        /* <DEDUP_REMOVED lines=16> */
.L_x_13649:
[----:B------:R-:W-:Y:S05]  /*123b0*/  BSYNC B0 ;  /* 0x0000000000007941 */ /* 0x000fea0003800000 */
.L_x_13547:
        /* <DEDUP_REMOVED lines=41> */
.L_x_13553:
        /* <DEDUP_REMOVED lines=8> */
.L_x_13650:
[----:B------:R-:W-:Y:S05]  /*126d0*/  BSYNC B1 ;  /* 0x0000000000017941 */ /* 0x000fea0003800000 */
.L_x_13554:
[----:B------:R-:W-:Y:S04]  /*126e0*/  BSSY B1, `(.L_x_13556) ;  /* 0x0000007000017945 */ /* 0x000fe80003800000 */
[----:B------:R-:W-:Y:S05]  /*126f0*/  @P1 BRA `(.L_x_13557) ;  /* 0x0000000000141947 */ /* 0x000fea0003800000 */
[----:B------:R-:W-:Y:S01]  /*12700*/  ISETP.NE.AND P0, PT, R28, RZ, PT ;  /* 0x000000ff1c00720c */ /* 0x000fe20003f05270 */
[----:B0-----:R-:W-:-:S04]  /*12710*/  IMAD.MOV.U32 R2, RZ, RZ, 0x4000 ;  /* 0x00004000ff027424 */ /* 0x001fc800078e00ff */
[----:B------:R1:W-:Y:S08]  /*12720*/  SYNCS.ARRIVE.TRANS64 RZ, [R3+URZ+0x16830], R2 ;  /* 0x0168300203ff79a7 */ /* 0x0003f0000800003f */
[----:B------:R-:W-:Y:S05]  /*12730*/  @!P0 BRA `(.L_x_13557) ;  /* 0x0000000000048947 */ /* 0x000fea0003800000 */
[----:B------:R-:W-:Y:S01]  /*12740*/  BPT.TRAP 0x1 ;  /* 0x000000040000795c */ /* 0x000fe20000300000 */
.L_x_13557:
[----:B------:R-:W-:Y:S05]  /*12750*/  BSYNC B1 ;  /* 0x0000000000017941 */ /* 0x000fea0003800000 */
.L_x_13556:
[----:B------:R-:W-:Y:S01]  /*12760*/  IMAD.MOV.U32 R10, RZ, RZ, RZ ;  /* 0x000000ffff0a7224 */ /* 0x000fe200078e00ff */
[----:B------:R-:W-:Y:S01]  /*12770*/  UIADD3 UR4, UP0, UR46, 0x370, URZ ;  /* 0x000003702e047890 */ /* 0x000fe2000ff1e03f */
[----:B01----:R-:W-:Y:S01]  /*12780*/  IMAD R2, R8, 0x4000, R17 ;  /* 0x0000400008027824 */ /* 0x003fe200078e0211 */
[----:B------:R-:W-:Y:S01]  /*12790*/  PLOP3.LUT P0, PT, PT, PT, PT, 0x80, 0x0 ;  /* 0x000000000000781c */ /* 0x000fe20003f0f070 */
[----:B------:R-:W-:Y:S01]  /*127a0*/  VIADD R3, R3, 0x16830 ;  /* 0x0001683003037836 */ /* 0x000fe20000000000 */
[----:B------:R-:W-:Y:S01]  /*127b0*/  R2UR UR10, R10 ;  /* 0x000000000a0a72ca */ /* 0x000fe200000e0000 */
[----:B------:R-:W-:Y:S01]  /*127c0*/  VIADD R2, R2, 0xe400 ;  /* 0x0000e40002027836 */ /* 0x000fe20000000000 */
[----:B------:R-:W-:Y:S01]  /*127d0*/  UIADD3.X UR5, URZ, UR47, URZ, UP0, !UPT ;  /* 0x0000002f3f057290 */ /* 0x000fe200087fe43f */
[----:B------:R-:W-:Y:S01]  /*127e0*/  IMAD.SHL.U32 R5, R6, 0x80, RZ ;  /* 0x0000008006057824 */ /* 0x000fe200078e00ff */
[----:B------:R-:W-:Y:S01]  /*127f0*/  UMOV UR6, 0x0 ;  /* 0x0000000000067882 */ /* 0x000fe20000000000 */
[----:B------:R-:W-:-:S10]  /*12800*/  UMOV UR7, 0x14f00000 ;  /* 0x14f0000000077882 */ /* 0x000fd40000000000 */
.L_x_13558:
        /* <DEDUP_REMOVED lines=15> */
.L_x_13651:
[----:B------:R-:W-:Y:S05]  /*12900*/  BSYNC B1 ;  /* 0x0000000000017941 */ /* 0x000fea0003800000 */
.L_x_13559:
        /* <DEDUP_REMOVED lines=10> */
.L_x_13562:
[----:B------:R-:W-:Y:S05]  /*129b0*/  BSYNC B1 ;  /* 0x0000000000017941 */ /* 0x000fea0003800000 */
.L_x_13561:
[----:B------:R-:W-:Y:S01]  /*129c0*/  R2UR UR10, R10 ;  /* 0x000000000a0a72ca */ /* 0x000fe200000e0000 */
[----:B------:R-:W-:Y:S01]  /*129d0*/  UIADD3 UR4, UP0, UR46, 0x470, URZ ;  /* 0x000004702e047890 */ /* 0x000fe2000ff1e03f */
[----:B------:R-:W-:Y:S01]  /*129e0*/  R2UR UR6, R2 ;  /* 0x00000000020672ca */ /* 0x000fe200000e0000 */
[C-C-:B------:R-:W-:Y:S01]  /*129f0*/  IMAD R2, R16.reuse, 0x8, R17.reuse ;  /* 0x0000000810027824 */ /* 0x140fe200078e0211 */
[----:B------:R-:W-:Y:S01]  /*12a00*/  R2UR UR7, R3 ;  /* 0x00000000030772ca */ /* 0x000fe200000e0000 */
[----:B------:R-:W-:Y:S01]  /*12a10*/  IMAD R3, R16, 0x4000, R17 ;  /* 0x0000400010037824 */ /* 0x000fe200078e0211 */
[----:B------:R-:W-:Y:S01]  /*12a20*/  PLOP3.LUT P0, PT, PT, PT, PT, 0x80, 0x0 ;  /* 0x000000000000781c */ /* 0x000fe20003f0f070 */
[----:B0-----:R-:W-:Y:S01]  /*12a30*/  IMAD.SHL.U32 R5, R19, 0x80, RZ ;  /* 0x0000008013057824 */ /* 0x001fe200078e00ff */
[----:B------:R-:W-:Y:S01]  /*12a40*/  UIADD3.X UR5, URZ, UR47, URZ, UP0, !UPT ;  /* 0x0000002f3f057290 */ /* 0x000fe200087fe43f */
[----:B------:R-:W-:Y:S02]  /*12a50*/  VIADD R3, R3, 0x400 ;  /* 0x0000040003037836 */ /* 0x000fe40000000000 */
[----:B------:R-:W-:-:S09]  /*12a60*/  VIADD R2, R2, 0x16850 ;  /* 0x0001685002027836 */ /* 0x000fd20000000000 */
.L_x_13563:
        /* <DEDUP_REMOVED lines=12> */
.L_x_13552:
[----:B------:R-:W-:Y:S05]  /*12b30*/  BSYNC B0 ;  /* 0x0000000000007941 */ /* 0x000fea0003800000 */
.L_x_13551:
[----:B------:R-:W-:Y:S01]  /*12b40*/  UIADD3 UR4, UR40, -0x3, URZ ;  /* 0xfffffffd28047890 */ /* 0x000fe2000fffe03f */
[----:B------:R-:W-:Y:S02]  /*12b50*/  IMAD.MOV.U32 R16, RZ, RZ, R8 ;  /* 0x000000ffff107224 */ /* 0x000fe400078e0008 */
[----:B------:R-:W-:-:S03]  /*12b60*/  IMAD.MOV.U32 R24, RZ, RZ, R9 ;  /* 0x000000ffff187224 */ /* 0x000fc600078e0009 */
[----:B------:R-:W-:-:S07]  /*12b70*/  IMAD.U32 R6, RZ, RZ, UR4 ;  /* 0x00000004ff067e24 */ /* 0x000fce000f8e00ff */
.L_x_13550:
[----:B------:R-:W-:Y:S01]  /*12b80*/  ULOP3.LUT UR4, URZ, UR40, URZ, 0x33, !UPT ;  /* 0x000000283f047292 */ /* 0x000fe2000f8e333f */
[----:B------:R-:W-:Y:S01]  /*12b90*/  VIADD R7, R7, 0xfffffffe ;  /* 0xfffffffe07077836 */ /* 0x000fe20000000000 */
[----:B------:R-:W-:Y:S04]  /*12ba0*/  BSSY B0, `(.L_x_13549) ;  /* 0x00000df000007945 */ /* 0x000fe80003800000 */
[----:B------:R-:W-:-:S13]  /*12bb0*/  ISETP.NE.AND P0, PT, R7, UR4, PT ;  /* 0x0000000407007c0c */ /* 0x000fda000bf05270 */
[----:B------:R-:W-:Y:S05]  /*12bc0*/  @!P0 BRA `(.L_x_13564) ;  /* 0x0000000c00708947 */ /* 0x000fea0003800000 */
[----:B------:R-:W-:-:S07]  /*12bd0*/  IMAD.MOV.U32 R4, RZ, RZ, R18 ;  /* 0x000000ffff047224 */ /* 0x000fce00078e0012 */
.L_x_13591:
        /* <DEDUP_REMOVED lines=13> */
[----:B------:R-:W-:Y:S01]  /*12cb0*/  IMAD.MOV.U32 R10, RZ, RZ, R6 ;  /* 0x000000ffff0a7224 */ /* 0x000fe200078e0006 */
[----:B------:R-:W-:Y:S01]  /*12cc0*/  ULDC.64 UR4, c[0x0][0x428] ;  /* 0x00010a0000047ab9 */ /* 0x000fe20000000a00 */
[----:B0-----:R-:W-:-:S13]  /*12cd0*/  ISETP.NE.AND P0, PT, R9, 0x1, PT ;  /* 0x000000010900780c */ /* 0x001fda0003f05270 */
[----:B------:R-:W0:Y:S02]  /*12ce0*/  @P0 LDC.64 R2, c[0x0][0x440] ;  /* 0x00011000ff020b82 */ /* 0x000e240000000a00 */
[----:B0-----:R-:W-:-:S05]  /*12cf0*/  @P0 IMAD.HI.U32 R2, R6, R2, RZ ;  /* 0x0000000206020227 */ /* 0x001fca00078e00ff */
[----:B------:R-:W-:Y:S01]  /*12d00*/  @P0 SHF.R.U32.HI R10, RZ, R3, R2 ;  /* 0x00000003ff0a0219 */ /* 0x000fe20000011602 */
[----:B------:R-:W-:-:S03]  /*12d10*/  IMAD R2, R25, UR4, RZ ;  /* 0x0000000419027c24 */ /* 0x000fc6000f8e02ff */
[----:B------:R-:W-:Y:S01]  /*12d20*/  SHF.R.S32.HI R3, RZ, 0x1f, R10 ;  /* 0x0000001fff037819 */ /* 0x000fe2000001140a */
[----:B------:R-:W-:Y:S02]  /*12d30*/  IMAD R5, R23, UR5, R2 ;  /* 0x0000000517057c24 */ /* 0x000fe4000f8e0202 */
[----:B------:R-:W-:-:S04]  /*12d40*/  IMAD.MOV.U32 R2, RZ, RZ, R10 ;  /* 0x000000ffff027224 */ /* 0x000fc800078e000a */
[----:B------:R-:W-:Y:S01]  /*12d50*/  IMAD.WIDE.U32 R2, R23, UR4, R2 ;  /* 0x0000000417027c25 */ /* 0x000fe2000f8e0002 */
[----:B------:R-:W-:-:S03]  /*12d60*/  ULDC.64 UR4, c[0x0][0x418] ;  /* 0x0001060000047ab9 */ /* 0x000fc60000000a00 */
[----:B------:R-:W-:Y:S01]  /*12d70*/  IMAD.IADD R3, R5, 0x1, R3 ;  /* 0x0000000105037824 */ /* 0x000fe200078e0203 */
[----:B------:R-:W-:-:S04]  /*12d80*/  LEA R4, P0, R2, UR4, 0x2 ;  /* 0x0000000402047c11 */ /* 0x000fc8000f8010ff */
[----:B------:R-:W-:-:S05]  /*12d90*/  LEA.HI.X R5, R2, UR5, R3, 0x2, P0 ;  /* 0x0000000502057c11 */ /* 0x000fca00080f1403 */
[----:B------:R0:W5:Y:S01]  /*12da0*/  LDG.E R4, desc[UR48][R4.64] ;  /* 0x0000003004047981 */ /* 0x000162000c1e1900 */
[----:B------:R-:W-:-:S04]  /*12db0*/  IMAD.MOV R2, RZ, RZ, -R10 ;  /* 0x000000ffff027224 */ /* 0x000fc800078e0a0a */
[----:B------:R-:W-:-:S07]  /*12dc0*/  IMAD R9, R9, R2, R6 ;  /* 0x0000000209097224 */ /* 0x000fce00078e0206 */
.L_x_13567:
        /* <DEDUP_REMOVED lines=8> */
.L_x_13652:
[----:B------:R-:W-:Y:S05]  /*12e50*/  BSYNC B2 ;  /* 0x0000000000027941 */ /* 0x000fea0003800000 */
.L_x_13568:
[----:B------:R-:W-:Y:S04]  /*12e60*/  BSSY B2, `(.L_x_13570) ;  /* 0x0000007000027945 */ /* 0x000fe80003800000 */
[----:B------:R-:W-:Y:S05]  /*12e70*/  @P1 BRA `(.L_x_13571) ;  /* 0x0000000000141947 */ /* 0x000fea0003800000 */
[----:B------:R-:W-:Y:S01]  /*12e80*/  ISETP.NE.AND P0, PT, R28, RZ, PT ;  /* 0x000000ff1c00720c */ /* 0x000fe20003f05270 */
[----:B0-----:R-:W-:-:S04]  /*12e90*/  IMAD.MOV.U32 R2, RZ, RZ, 0x4000 ;  /* 0x00004000ff027424 */ /* 0x001fc800078e00ff */
[----:B------:R1:W-:Y:S08]  /*12ea0*/  SYNCS.ARRIVE.TRANS64 RZ, [R3+URZ+0x16830], R2 ;  /* 0x0168300203ff79a7 */ /* 0x0003f0000800003f */
[----:B------:R-:W-:Y:S05]  /*12eb0*/  @!P0 BRA `(.L_x_13571) ;  /* 0x0000000000048947 */ /* 0x000fea0003800000 */
[----:B------:R-:W-:Y:S01]  /*12ec0*/  BPT.TRAP 0x1 ;  /* 0x000000040000795c */ /* 0x000fe20000300000 */
.L_x_13571:
[----:B------:R-:W-:Y:S05]  /*12ed0*/  BSYNC B2 ;  /* 0x0000000000027941 */ /* 0x000fea0003800000 */
.L_x_13570:
        /* <DEDUP_REMOVED lines=11> */
.L_x_13572:
        /* <DEDUP_REMOVED lines=15> */
.L_x_13653:
[----:B------:R-:W-:Y:S05]  /*13080*/  BSYNC B2 ;  /* 0x0000000000027941 */ /* 0x000fea0003800000 */
.L_x_13573:
        /* <DEDUP_REMOVED lines=9> */
.L_x_13576:
[----:B------:R-:W-:Y:S05]  /*13120*/  BSYNC B2 ;  /* 0x0000000000027941 */ /* 0x000fea0003800000 */
.L_x_13575:
[----:B------:R-:W-:Y:S01]  /*13130*/  R2UR UR7, R3 ;  /* 0x00000000030772ca */ /* 0x000fe200000e0000 */
[----:B------:R-:W-:Y:S01]  /*13140*/  IMAD R16, R16, 0x4000, R17 ;  /* 0x0000400010107824 */ /* 0x000fe200078e0211 */
[----:B------:R-:W-:Y:S01]  /*13150*/  R2UR UR10, R10 ;  /* 0x000000000a0a72ca */ /* 0x000fe200000e0000 */
[----:B------:R-:W-:Y:S01]  /*13160*/  UIADD3 UR4, UP0, UR46, 0x470, URZ ;  /* 0x000004702e047890 */ /* 0x000fe2000ff1e03f */
[----:B------:R-:W-:Y:S01]  /*13170*/  R2UR UR6, R2 ;  /* 0x00000000020672ca */ /* 0x000fe200000e0000 */
[----:B------:R-:W-:Y:S01]  /*13180*/  IMAD.SHL.U32 R2, R19, 0x80, RZ ;  /* 0x0000008013027824 */ /* 0x000fe200078e00ff */
[----:B------:R-:W-:Y:S01]  /*13190*/  PLOP3.LUT P0, PT, PT, PT, PT, 0x80, 0x0 ;  /* 0x000000000000781c */ /* 0x000fe20003f0f070 */
[----:B01----:R-:W-:Y:S01]  /*131a0*/  VIADD R5, R5, 0x50 ;  /* 0x0000005005057836 */ /* 0x003fe20000000000 */
[----:B------:R-:W-:Y:S01]  /*131b0*/  UIADD3.X UR5, URZ, UR47, URZ, UP0, !UPT ;  /* 0x0000002f3f057290 */ /* 0x000fe200087fe43f */
[----:B------:R-:W-:-:S11]  /*131c0*/  VIADD R16, R16, 0x400 ;  /* 0x0000040010107836 */ /* 0x000fd60000000000 */
.L_x_13577:
        /* <DEDUP_REMOVED lines=12> */
.L_x_13566:
[----:B------:R-:W-:Y:S05]  /*13290*/  BSYNC B1 ;  /* 0x0000000000017941 */ /* 0x000fea0003800000 */
.L_x_13565:
        /* <DEDUP_REMOVED lines=20> */
[----:B------:R-:W-:Y:S01]  /*133e0*/  SHF.R.S32.HI R3, RZ, 0x1f, R2 ;  /* 0x0000001fff037819 */ /* 0x000fe20000011402 */
[C---:B------:R-:W-:Y:S02]  /*133f0*/  IMAD R5, R23.reuse, UR5, R4 ;  /* 0x0000000517057c24 */ /* 0x040fe4000f8e0204 */
[--C-:B------:R-:W-:Y:S02]  /*13400*/  IMAD.MOV R4, RZ, RZ, -R2.reuse ;  /* 0x000000ffff047224 */ /* 0x100fe400078e0a02 */
[----:B------:R-:W-:Y:S01]  /*13410*/  IMAD.WIDE.U32 R2, R23, UR4, R2 ;  /* 0x0000000417027c25 */ /* 0x000fe2000f8e0002 */
[----:B------:R-:W-:-:S03]  /*13420*/  ULDC.64 UR4, c[0x0][0x418] ;  /* 0x0001060000047ab9 */ /* 0x000fc60000000a00 */
[----:B------:R-:W-:Y:S01]  /*13430*/  IMAD R10, R10, R4, R9 ;  /* 0x000000040a0a7224 */ /* 0x000fe200078e0209 */
[----:B------:R-:W-:Y:S01]  /*13440*/  LEA R4, P0, R2, UR4, 0x2 ;  /* 0x0000000402047c11 */ /* 0x000fe2000f8010ff */
[----:B------:R-:W-:-:S05]  /*13450*/  IMAD.IADD R5, R5, 0x1, R3 ;  /* 0x0000000105057824 */ /* 0x000fca00078e0203 */
[----:B------:R-:W-:-:S05]  /*13460*/  LEA.HI.X R5, R2, UR5, R5, 0x2, P0 ;  /* 0x0000000502057c11 */ /* 0x000fca00080f1405 */
[----:B------:R0:W5:Y:S02]  /*13470*/  LDG.E R4, desc[UR48][R4.64] ;  /* 0x0000003004047981 */ /* 0x000164000c1e1900 */
.L_x_13580:
[----:B------:R-:W0:Y:S01]  /*13480*/  S2R R2, SR_TID.X ;  /* 0x0000000000027919 */ /* 0x000e220000002100 */
[----:B------:R-:W-:Y:S01]  /*13490*/  SHF.L.U32 R3, R24, 0x1f, RZ ;  /* 0x0000001f18037819 */ /* 0x000fe200000006ff */
[----:B------:R-:W-:Y:S01]  /*134a0*/  BSSY B2, `(.L_x_13581) ;  /* 0x0000006000027945 */ /* 0x000fe20003800000 */
[----:B0-----:R-:W-:Y:S01]  /*134b0*/  LOP3.LUT R5, R2, 0x7f, RZ, 0xc0, !PT ;  /* 0x0000007f02057812 */ /* 0x001fe200078ec0ff */
[----:B------:R-:W-:-:S03]  /*134c0*/  IMAD R2, R16, 0x8, R17 ;  /* 0x0000000810027824 */ /* 0x000fc600078e0211 */
[----:B------:R-:W-:Y:S01]  /*134d0*/  ISETP.NE.AND P1, PT, R5, RZ, PT ;  /* 0x000000ff0500720c */ /* 0x000fe20003f25270 */
[----:B------:R-:W0:Y:S02]  /*134e0*/  SYNCS.PHASECHK.TRANS64.TRYWAIT P0, [R2+URZ+0x16840], R3 ;  /* 0x01684003020075a7 */ /* 0x000e24000800017f */
[----:B0-----:R-:W-:Y:S10]  /*134f0*/  @!P0 BRA `(.L_x_13582) ;  /* 0x0000002000788947 */ /* 0x001ff40003800000 */
.L_x_13654:
[----:B------:R-:W-:Y:S05]  /*13500*/  BSYNC B2 ;  /* 0x0000000000027941 */ /* 0x000fea0003800000 */
.L_x_13581:
[----:B------:R-:W-:Y:S04]  /*13510*/  BSSY B2, `(.L_x_13583) ;  /* 0x0000007000027945 */ /* 0x000fe80003800000 */
[----:B------:R-:W-:Y:S05]  /*13520*/  @P1 BRA `(.L_x_13584) ;  /* 0x0000000000141947 */ /* 0x000fea0003800000 */
[----:B------:R-:W-:Y:S01]  /*13530*/  ISETP.NE.AND P0, PT, R28, RZ, PT ;  /* 0x000000ff1c00720c */ /* 0x000fe20003f05270 */
[----:B0-----:R-:W-:-:S04]  /*13540*/  IMAD.MOV.U32 R3, RZ, RZ, 0x4000 ;  /* 0x00004000ff037424 */ /* 0x001fc800078e00ff */
[----:B------:R1:W-:Y:S08]  /*13550*/  SYNCS.ARRIVE.TRANS64 RZ, [R2+URZ+0x16830], R3 ;  /* 0x0168300302ff79a7 */ /* 0x0003f0000800003f */
[----:B------:R-:W-:Y:S05]  /*13560*/  @!P0 BRA `(.L_x_13584) ;  /* 0x0000000000048947 */ /* 0x000fea0003800000 */
[----:B------:R-:W-:Y:S01]  /*13570*/  BPT.TRAP 0x1 ;  /* 0x000000040000795c */ /* 0x000fe20000300000 */
.L_x_13584:
[----:B------:R-:W-:Y:S05]  /*13580*/  BSYNC B2 ;  /* 0x0000000000027941 */ /* 0x000fea0003800000 */
.L_x_13583:
        /* <DEDUP_REMOVED lines=8> */
[----:B------:R-:W-:Y:S01]  /*13610*/  VIADD R2, R2, 0x30 ;  /* 0x0000003002027836 */ /* 0x000fe20000000000 */
[----:B------:R-:W-:Y:S01]  /*13620*/  UMOV UR6, 0x0 ;  /* 0x0000000000067882 */ /* 0x000fe20000000000 */
[----:B------:R-:W-:Y:S01]  /*13630*/  IMAD.SHL.U32 R5, R10, 0x80, RZ ;  /* 0x000000800a057824 */ /* 0x000fe200078e00ff */
[----:B------:R-:W-:-:S09]  /*13640*/  UMOV UR7, 0x14f00000 ;  /* 0x14f0000000077882 */ /* 0x000fd20000000000 */
.L_x_13585:
        /* <DEDUP_REMOVED lines=15> */
.L_x_13655:
[----:B------:R-:W-:Y:S05]  /*13740*/  BSYNC B2 ;  /* 0x0000000000027941 */ /* 0x000fea0003800000 */
.L_x_13586:
[----:B------:R-:W-:Y:S01]  /*13750*/  BSSY B2, `(.L_x_13588) ;  /* 0x0000009000027945 */ /* 0x000fe20003800000 */
[----:B------:R-:W-:Y:S02]  /*13760*/  IMAD.MOV.U32 R2, RZ, RZ, 0x0 ;  /* 0x00000000ff027424 */ /* 0x000fe400078e00ff */
[----:B------:R-:W-:Y:S01]  /*13770*/  IMAD.MOV.U32 R3, RZ, RZ, 0x14f00000 ;  /* 0x14f00000ff037424 */ /* 0x000fe200078e00ff */
[----:B------:R-:W-:Y:S06]  /*13780*/  @P1 BRA `(.L_x_13589) ;  /* 0x0000000000141947 */ /* 0x000fec0003800000 */
[----:B------:R-:W-:Y:S01]  /*13790*/  ISETP.NE.AND P0, PT, R28, RZ, PT ;  /* 0x000000ff1c00720c */ /* 0x000fe20003f05270 */
[----:B0-----:R-:W-:-:S04]  /*137a0*/  IMAD.MOV.U32 R8, RZ, RZ, 0x4000 ;  /* 0x00004000ff087424 */ /* 0x001fc800078e00ff */
[----:B------:R1:W-:Y:S08]  /*137b0*/  SYNCS.ARRIVE.TRANS64 RZ, [R5+URZ+0x50], R8 ;  /* 0x0000500805ff79a7 */ /* 0x0003f0000800003f */
[----:B------:R-:W-:Y:S05]  /*137c0*/  @!P0 BRA `(.L_x_13589) ;  /* 0x0000000000048947 */ /* 0x000fea0003800000 */
[----:B------:R-:W-:Y:S01]  /*137d0*/  BPT.TRAP 0x1 ;  /* 0x000000040000795c */ /* 0x000fe20000300000 */
.L_x_13589:
[----:B------:R-:W-:Y:S05]  /*137e0*/  BSYNC B2 ;  /* 0x0000000000027941 */ /* 0x000fea0003800000 */
.L_x_13588:
[----:B------:R-:W-:Y:S01]  /*137f0*/  R2UR UR10, R11 ;  /* 0x000000000b0a72ca */ /* 0x000fe200000e0000 */
[----:B------:R-:W-:Y:S01]  /*13800*/  UIADD3 UR4, UP0, UR46, 0x470, URZ ;  /* 0x000004702e047890 */ /* 0x000fe2000ff1e03f */
[----:B------:R-:W-:Y:S01]  /*13810*/  R2UR UR6, R2 ;  /* 0x00000000020672ca */ /* 0x000fe200000e0000 */
[----:B------:R-:W-:Y:S01]  /*13820*/  IMAD R2, R7, 0x4000, R17 ;  /* 0x0000400007027824 */ /* 0x000fe200078e0211 */
[----:B------:R-:W-:Y:S01]  /*13830*/  R2UR UR7, R3 ;  /* 0x00000000030772ca */ /* 0x000fe200000e0000 */
[----:B------:R-:W-:Y:S01]  /*13840*/  IMAD.SHL.U32 R3, R19, 0x80, RZ ;  /* 0x0000008013037824 */ /* 0x000fe200078e00ff */
[----:B------:R-:W-:Y:S01]  /*13850*/  PLOP3.LUT P0, PT, PT, PT, PT, 0x80, 0x0 ;  /* 0x000000000000781c */ /* 0x000fe20003f0f070 */
[----:B01----:R-:W-:Y:S01]  /*13860*/  VIADD R5, R5, 0x50 ;  /* 0x0000005005057836 */ /* 0x003fe20000000000 */
[----:B------:R-:W-:Y:S01]  /*13870*/  UIADD3.X UR5, URZ, UR47, URZ, UP0, !UPT ;  /* 0x0000002f3f057290 */ /* 0x000fe200087fe43f */
[----:B------:R-:W-:-:S11]  /*13880*/  VIADD R2, R2, 0x400 ;  /* 0x0000040002027836 */ /* 0x000fd60000000000 */
.L_x_13590:
        /* <DEDUP_REMOVED lines=12> */
.L_x_13579:
[----:B------:R-:W-:Y:S05]  /*13950*/  BSYNC B1 ;  /* 0x0000000000017941 */ /* 0x000fea0003800000 */
.L_x_13578:
[----:B------:R-:W-:Y:S01]  /*13960*/  ISETP.GT.AND P0, PT, R9, UR39, PT ;  /* 0x0000002709007c0c */ /* 0x000fe2000bf04270 */
[----:B------:R-:W-:-:S12]  /*13970*/  VIADD R6, R6, 0xfffffffe ;  /* 0xfffffffe06067836 */ /* 0x000fd80000000000 */
[----:B------:R-:W-:Y:S05]  /*13980*/  @P0 BRA `(.L_x_13591) ;  /* 0xfffffff000940947 */ /* 0x000fea000383ffff */
.L_x_13564:
[----:B------:R-:W-:Y:S05]  /*13990*/  BSYNC B0 ;  /* 0x0000000000007941 */ /* 0x000fea0003800000 */
.L_x_13549:
        /* <DEDUP_REMOVED lines=17> */
.L_x_13593:
[----:B------:R-:W-:Y:S05]  /*13ab0*/  BSYNC B0 ;  /* 0x0000000000007941 */ /* 0x000fea0003800000 */
.L_x_13592:
        /* <DEDUP_REMOVED lines=9> */
.L_x_13656:
[----:B------:R-:W-:Y:S05]  /*13b50*/  BSYNC B1 ;  /* 0x0000000000017941 */ /* 0x000fea0003800000 */
.L_x_13596:
[----:B------:R-:W-:Y:S04]  /*13b60*/  BSSY B1, `(.L_x_13598) ;  /* 0x0000007000017945 */ /* 0x000fe80003800000 */
[----:B------:R-:W-:Y:S05]  /*13b70*/  @P2 BRA `(.L_x_13599) ;  /* 0x0000000000142947 */ /* 0x000fea0003800000 */
[----:B------:R-:W-:Y:S01]  /*13b80*/  ISETP.NE.AND P0, PT, R28, RZ, PT ;  /* 0x000000ff1c00720c */ /* 0x000fe20003f05270 */
[----:B-1----:R-:W-:-:S04]  /*13b90*/  IMAD.MOV.U32 R0, RZ, RZ, 0x4000 ;  /* 0x00004000ff007424 */ /* 0x002fc800078e00ff */
[----:B------:R2:W-:Y:S08]  /*13ba0*/  SYNCS.ARRIVE.TRANS64 RZ, [R3+URZ+0x16850], R0 ;  /* 0x0168500003ff79a7 */ /* 0x0005f0000800003f */
[----:B------:R-:W-:Y:S05]  /*13bb0*/  @!P0 BRA `(.L_x_13599) ;  /* 0x0000000000048947 */ /* 0x000fea0003800000 */
[----:B------:R-:W-:Y:S01]  /*13bc0*/  BPT.TRAP 0x1 ;  /* 0x000000040000795c */ /* 0x000fe20000300000 */
.L_x_13599:
[----:B------:R-:W-:Y:S05]  /*13bd0*/  BSYNC B1 ;  /* 0x0000000000017941 */ /* 0x000fea0003800000 */
.L_x_13598:
[----:B-12---:R-:W-:Y:S01]  /*13be0*/  IMAD R0, R16, 0x4000, R17 ;  /* 0x0000400010007824 */ /* 0x006fe200078e0211 */
[----:B------:R-:W-:Y:S01]  /*13bf0*/  UIADD3 UR4, UP0, UR46, 0x470, URZ ;  /* 0x000004702e047890 */ /* 0x000fe2000ff1e03f */
[----:B------:R-:W-:Y:S01]  /*13c00*/  PLOP3.LUT P0, PT, PT, PT, PT, 0x80, 0x0 ;  /* 0x000000000000781c */ /* 0x000fe20003f0f070 */
[----:B------:R-:W-:Y:S01]  /*13c10*/  IMAD.SHL.U32 R19, R19, 0x80, RZ ;  /* 0x0000008013137824 */ /* 0x000fe200078e00ff */
[----:B------:R-:W-:Y:S01]  /*13c20*/  UMOV UR6, 0x0 ;  /* 0x0000000000067882 */ /* 0x000fe20000000000 */
[----:B0-----:R-:W-:Y:S01]  /*13c30*/  VIADD R2, R3, 0x16850 ;  /* 0x0001685003027836 */ /* 0x001fe20000000000 */
[----:B------:R-:W-:Y:S01]  /*13c40*/  UIADD3.X UR5, URZ, UR47, URZ, UP0, !UPT ;  /* 0x0000002f3f057290 */ /* 0x000fe200087fe43f */
[----:B------:R-:W-:Y:S01]  /*13c50*/  VIADD R0, R0, 0x400 ;  /* 0x0000040000007836 */ /* 0x000fe20000000000 */
[----:B------:R-:W-:Y:S01]  /*13c60*/  UMOV UR7, 0x14f00000 ;  /* 0x14f0000000077882 */ /* 0x000fe20000000000 */
[----:B------:R-:W-:-:S09]  /*13c70*/  UMOV UR10, URZ ;  /* 0x0000003f000a7c82 */ /* 0x000fd20008000000 */
.L_x_13600:
        /* <DEDUP_REMOVED lines=10> */
.L_x_13595:
[----:B------:R-:W-:Y:S05]  /*13d20*/  BSYNC B0 ;  /* 0x0000000000007941 */ /* 0x000fea0003800000 */
.L_x_13594:
[----:B------:R-:W-:-:S05]  /*13d30*/  VIADD R16, R16, 0x1 ;  /* 0x0000000110107836 */ /* 0x000fca0000000000 */
[----:B------:R-:W-:-:S04]  /*13d40*/  ISETP.NE.AND P0, PT, R16, 0x2, PT ;  /* 0x000000021000780c */ /* 0x000fc80003f05270 */
[----:B------:R-:W-:Y:S02]  /*13d50*/  SEL R3, RZ, 0x1, P0 ;  /* 0x00000001ff037807 */ /* 0x000fe40000000000 */
[----:B------:R-:W-:Y:S02]  /*13d60*/  SEL R16, R16, RZ, P0 ;  /* 0x000000ff10107207 */ /* 0x000fe40000000000 */
[----:B------:R-:W-:-:S07]  /*13d70*/  LOP3.LUT R24, R24, R3, RZ, 0x3c, !PT ;  /* 0x0000000318187212 */ /* 0x000fce00078e3cff */
.L_x_13531:
[----:B------:R-:W-:Y:S05]  /*13d80*/  BSYNC B7 ;  /* 0x0000000000077941 */ /* 0x000fea0003800000 */
.L_x_13529:
        /* <DEDUP_REMOVED lines=11> */
.L_x_13601:
[----:B------:R-:W-:-:S03]  /*13e40*/  UMOV UR4, 0xffffffff ;  /* 0xffffffff00047882 */ /* 0x000fc60000000000 */
[----:B------:R-:W-:Y:S05]  /*13e50*/  BRA.DIV UR4, `(.L_x_13603) ;  /* 0x0000001a045c7947 */ /* 0x000fea000b800000 */
[----:B------:R1:W2:Y:S02]  /*13e60*/  SHFL.IDX PT, R14, R27, RZ, 0x1f ;  /* 0x00001fff1b0e7589 */ /* 0x0002a400000e0000 */
.L_x_13659:
        /* <DEDUP_REMOVED lines=8> */
.L_x_13602:
[----:B------:R-:W-:Y:S02]  /*13ef0*/  ULDC UR4, c[0x0][0xc38] ;  /* 0x00030e0000047ab9 */ /* 0x000fe40000000800 */
[----:B-1----:R-:W-:-:S13]  /*13f00*/  ISETP.GE.AND P0, PT, R27, UR4, PT ;  /* 0x000000041b007c0c */ /* 0x002fda000bf06270 */
[----:B------:R-:W-:Y:S05]  /*13f10*/  @!P0 BRA `(.L_x_13604) ;  /* 0xffffffc400508947 */ /* 0x000fea000383ffff */
.L_x_13520:
        /* <DEDUP_REMOVED lines=11> */
.L_x_13660:
[----:B------:R-:W-:Y:S05]  /*13fd0*/  BSYNC B0 ;  /* 0x0000000000007941 */ /* 0x000fea0003800000 */
.L_x_13605:
[----:B------:R-:W-:-:S03]  /*13fe0*/  UMOV UR4, 0xffffffff ;  /* 0xffffffff00047882 */ /* 0x000fc60000000000 */
[----:B------:R-:W-:Y:S05]  /*13ff0*/  BRA.DIV UR4, `(.L_x_13607) ;  /* 0x0000001a04307947 */ /* 0x000fea000b800000 */
[----:B-1----:R-:W1:Y:S02]  /*14000*/  S2R R0, SR_TID.X ;  /* 0x0000000000007919 */ /* 0x002e640000002100 */
[----:B-1----:R-:W-:-:S04]  /*14010*/  SHF.R.U32.HI R0, RZ, 0x5, R0 ;  /* 0x00000005ff007819 */ /* 0x002fc80000011600 */
[----:B------:R-:W-:-:S05]  /*14020*/  LOP3.LUT R0, R0, 0x3, RZ, 0xc0, !PT ;  /* 0x0000000300007812 */ /* 0x000fca00078ec0ff */
[----:B------:R1:W2:Y:S02]  /*14030*/  SHFL.IDX PT, R14, R0, RZ, 0x1f ;  /* 0x00001fff000e7589 */ /* 0x0002a400000e0000 */
.L_x_13663:
[----:B--2---:R-:W-:Y:S01]  /*14040*/  ISETP.NE.AND P0, PT, R14, RZ, PT ;  /* 0x000000ff0e00720c */ /* 0x004fe20003f05270 */
[----:B------:R-:W-:-:S12]  /*14050*/  BSSY B0, `(.L_x_13608) ;  /* 0x0000024000007945 */ /* 0x000fd80003800000 */
[----:B------:R-:W-:Y:S05]  /*14060*/  @P0 BRA `(.L_x_13609) ;  /* 0x0000000000880947 */ /* 0x000fea0003800000 */
[----:B------:R-:W-:-:S03]  /*14070*/  UMOV UR4, 0xffffffff ;  /* 0xffffffff00047882 */ /* 0x000fc60000000000 */
[----:B------:R-:W-:Y:S05]  /*14080*/  BRA.DIV UR4, `(.L_x_13610) ;  /* 0x0000001a04407947 */ /* 0x000fea000b800000 */
[----:B------:R-:W-:-:S13]  /*14090*/  ELECT P6, URZ, PT ;  /* 0x00000000003f782f */ /* 0x000fda00038c0000 */
.L_x_13666:
[----:B------:R-:W-:Y:S05]  /*140a0*/  @!P6 BRA `(.L_x_13609) ;  /* 0x000000000078e947 */ /* 0x000fea0003800000 */
[----:B------:R-:W-:-:S06]  /*140b0*/  ULOP3.LUT UR4, UR38, 0x2, URZ, 0xfc, !UPT ;  /* 0x0000000226047892 */ /* 0x000fcc000f8efc3f */
[----:B-1----:R-:W-:-:S05]  /*140c0*/  IMAD.U32 R0, RZ, RZ, UR4 ;  /* 0x00000004ff007e24 */ /* 0x002fca000f8e00ff */
[----:B------:R-:W-:-:S13]  /*140d0*/  ISETP.NE.AND P2, PT, R0, 0x3, PT ;  /* 0x000000030000780c */ /* 0x000fda0003f45270 */
[----:B------:R-:W-:Y:S05]  /*140e0*/  @!P2 BRA `(.L_x_13611) ;  /* 0x000000000004a947 */ /* 0x000fea0003800000 */
[----:B------:R-:W-:Y:S01]  /*140f0*/  BPT.TRAP 0x1 ;  /* 0x000000040000795c */ /* 0x000fe20000300000 */
.L_x_13611:
        /* <DEDUP_REMOVED lines=12> */
.L_x_13667:
[----:B------:R-:W2:Y:S02]  /*141c0*/  SYNCS.PHASECHK.TRANS64.TRYWAIT P0, [R3+URZ], R0 ;  /* 0x00000000030075a7 */ /* 0x000ea4000800017f */
[----:B--2---:R-:W-:Y:S05]  /*141d0*/  @!P0 BRA `(.L_x_13613) ;  /* 0x0000001800208947 */ /* 0x004fea0003800000 */
.L_x_13668:
[----:B------:R-:W-:Y:S05]  /*141e0*/  @!P2 BRA `(.L_x_13614) ;  /* 0x000000000004a947 */ /* 0x000fea0003800000 */
[----:B------:R-:W-:Y:S01]  /*141f0*/  BPT.TRAP 0x1 ;  /* 0x000000040000795c */ /* 0x000fe20000300000 */
.L_x_13614:
[----:B--2---:R-:W-:-:S04]  /*14200*/  VIADD R3, R9, 0x16860 ;  /* 0x0001686009037836 */ /* 0x004fc80000000000 */
[----:B------:R-:W-:-:S04]  /*14210*/  IMAD R5, R16, 0x8, R3 ;  /* 0x0000000810057824 */ /* 0x000fc800078e0203 */
[----:B------:R-:W2:Y:S02]  /*14220*/  SYNCS.PHASECHK.TRANS64.TRYWAIT P0, [R5+URZ], R2 ;  /* 0x00000002050075a7 */ /* 0x000ea4000800017f */
[----:B--2---:R-:W-:Y:S05]  /*14230*/  @!P0 BRA `(.L_x_13615) ;  /* 0x00000018001c8947 */ /* 0x004fea0003800000 */
.L_x_13669:
[----:B------:R-:W-:-:S07]  /*14240*/  IMAD R3, R4, 0x8, R3 ;  /* 0x0000000804037824 */ /* 0x000fce00078e0203 */
.L_x_13616:
[----:B---3--:R3:W4:Y:S02]  /*14250*/  SYNCS.PHASECHK.TRANS64.TRYWAIT P0, [R3+URZ], R0 ;  /* 0x00000000030075a7 */ /* 0x008724000800017f */
[----:B----4-:R-:W-:Y:S05]  /*14260*/  @!P0 NANOSLEEP.SYNCS 0x989680 ;  /* 0x009896800000895d */ /* 0x010fea0003900000 */
[----:B------:R-:W4:Y:S02]  /*14270*/  @!P0 SYNCS.PHASECHK.TRANS64 P0, [R3+URZ], R0 ;  /* 0x00000000030085a7 */ /* 0x000f24000800007f */
[----:B----4-:R-:W-:Y:S05]  /*14280*/  @!P0 BRA `(.L_x_13616) ;  /* 0xfffffffc00f08947 */ /* 0x010fea000383ffff */
.L_x_13609:
[----:B------:R-:W-:Y:S05]  /*14290*/  BSYNC B0 ;  /* 0x0000000000007941 */ /* 0x000fea0003800000 */
.L_x_13608:
[----:B------:R-:W-:Y:S05]  /*142a0*/  EXIT ;  /* 0x000000000000794d */ /* 0x000fea0003800000 */
.L_x_13445:
[----:B0-----:R-:W-:-:S04]  /*142b0*/  IMAD.U32 R3, RZ, RZ, UR45 ;  /* 0x0000002dff037e24 */ /* 0x001fc8000f8e00ff */
[----:B------:R0:W1:Y:S03]  /*142c0*/  SYNCS.PHASECHK.TRANS64.TRYWAIT P1, [R3+URZ+0x16800], R0 ;  /* 0x01680000030075a7 */ /* 0x000066000802017f */
[----:B-1----:R-:W-:Y:S05]  /*142d0*/  @!P1 NANOSLEEP.SYNCS 0x989680 ;  /* 0x009896800000995d */ /* 0x002fea0003900000 */
[----:B------:R-:W1:Y:S02]  /*142e0*/  @!P1 SYNCS.PHASECHK.TRANS64 P1, [R3+URZ+0x16800], R0 ;  /* 0x01680000030095a7 */ /* 0x000e64000802007f */
[----:B-1----:R-:W-:Y:S05]  /*142f0*/  @!P1 BRA `(.L_x_13445) ;  /* 0xfffffffc00ec9947 */ /* 0x002fea000383ffff */
[----:B------:R-:W-:Y:S05]  /*14300*/  BRA `(.L_x_13617) ;  /* 0xfffffed4008c7947 */ /* 0x000fea000383ffff */
.L_x_13449:
[----:B-1----:R1:W2:Y:S02]  /*14310*/  SYNCS.PHASECHK.TRANS64.TRYWAIT P2, [R15+URZ+0x16830], R0 ;  /* 0x016830000f0075a7 */ /* 0x0022a4000804017f */
[----:B--2---:R-:W-:Y:S05]  /*14320*/  @!P2 NANOSLEEP.SYNCS 0x989680 ;  /* 0x009896800000a95d */ /* 0x004fea0003900000 */
[----:B------:R-:W2:Y:S02]  /*14330*/  @!P2 SYNCS.PHASECHK.TRANS64 P2, [R15+URZ+0x16830], R0 ;  /* 0x016830000f00a5a7 */ /* 0x000ea4000804007f */
[----:B--2---:R-:W-:Y:S05]  /*14340*/  @!P2 BRA `(.L_x_13449) ;  /* 0xfffffffc00f0a947 */ /* 0x004fea000383ffff */
[----:B------:R-:W-:Y:S05]  /*14350*/  BRA `(.L_x_13448) ;  /* 0xfffffed400b07947 */ /* 0x000fea000383ffff */
.L_x_13465:
[----:B-1----:R-:W-:-:S04]  /*14360*/  IMAD.U32 R8, RZ, RZ, UR6 ;  /* 0x00000006ff087e24 */ /* 0x002fc8000f8e00ff */
[----:B------:R1:W2:Y:S03]  /*14370*/  SYNCS.PHASECHK.TRANS64.TRYWAIT P2, [R8+URZ+0x16830], R5 ;  /* 0x01683005080075a7 */ /* 0x0002a6000804017f */
[----:B--2---:R-:W-:Y:S05]  /*14380*/  @!P2 NANOSLEEP.SYNCS 0x989680 ;  /* 0x009896800000a95d */ /* 0x004fea0003900000 */
[----:B------:R-:W2:Y:S02]  /*14390*/  @!P2 SYNCS.PHASECHK.TRANS64 P2, [R8+URZ+0x16830], R5 ;  /* 0x016830050800a5a7 */ /* 0x000ea4000804007f */
[----:B--2---:R-:W-:Y:S05]  /*143a0*/  @!P2 BRA `(.L_x_13465) ;  /* 0xfffffffc00eca947 */ /* 0x004fea000383ffff */
[----:B------:R-:W-:Y:S05]  /*143b0*/  BRA `(.L_x_13462) ;  /* 0xffffff1000207947 */ /* 0x000fea000383ffff */
.L_x_13469:
[----:B-1----:R-:W-:-:S04]  /*143c0*/  IMAD.U32 R8, RZ, RZ, UR6 ;  /* 0x00000006ff087e24 */ /* 0x002fc8000f8e00ff */
[----:B------:R1:W2:Y:S03]  /*143d0*/  SYNCS.PHASECHK.TRANS64.TRYWAIT P2, [R8+URZ+0x16850], R5 ;  /* 0x01685005080075a7 */ /* 0x0002a6000804017f */
[----:B--2---:R-:W-:Y:S05]  /*143e0*/  @!P2 NANOSLEEP.SYNCS 0x989680 ;  /* 0x009896800000a95d */ /* 0x004fea0003900000 */
[----:B------:R-:W2:Y:S02]  /*143f0*/  @!P2 SYNCS.PHASECHK.TRANS64 P2, [R8+URZ+0x16850], R5 ;  /* 0x016850050800a5a7 */ /* 0x000ea4000804007f */
[----:B--2---:R-:W-:Y:S05]  /*14400*/  @!P2 BRA `(.L_x_13469) ;  /* 0xfffffffc00eca947 */ /* 0x004fea000383ffff */
[----:B------:R-:W-:Y:S05]  /*14410*/  BRA `(.L_x_13466) ;  /* 0xffffff1000907947 */ /* 0x000fea000383ffff */
.L_x_13486:
[----:B-1----:R-:W-:-:S04]  /*14420*/  IMAD.U32 R11, RZ, RZ, UR6 ;  /* 0x00000006ff0b7e24 */ /* 0x002fc8000f8e00ff */
[----:B------:R1:W2:Y:S03]  /*14430*/  SYNCS.PHASECHK.TRANS64.TRYWAIT P3, [R11+URZ+0x16830], R4 ;  /* 0x016830040b0075a7 */ /* 0x0002a6000806017f */
[----:B--2---:R-:W-:Y:S05]  /*14440*/  @!P3 NANOSLEEP.SYNCS 0x989680 ;  /* 0x009896800000b95d */ /* 0x004fea0003900000 */
[----:B------:R-:W2:Y:S02]  /*14450*/  @!P3 SYNCS.PHASECHK.TRANS64 P3, [R11+URZ+0x16830], R4 ;  /* 0x016830040b00b5a7 */ /* 0x000ea4000806007f */
[----:B--2---:R-:W-:Y:S05]  /*14460*/  @!P3 BRA `(.L_x_13486) ;  /* 0xfffffffc00ecb947 */ /* 0x004fea000383ffff */
[----:B------:R-:W-:Y:S05]  /*14470*/  BRA `(.L_x_13483) ;  /* 0xffffff4800047947 */ /* 0x000fea000383ffff */
.L_x_13490:
[----:B-1----:R-:W-:-:S04]  /*14480*/  IMAD.U32 R11, RZ, RZ, UR6 ;  /* 0x00000006ff0b7e24 */ /* 0x002fc8000f8e00ff */
[----:B------:R1:W2:Y:S03]  /*14490*/  SYNCS.PHASECHK.TRANS64.TRYWAIT P2, [R11+URZ+0x16850], R4 ;  /* 0x016850040b0075a7 */ /* 0x0002a6000804017f */
[----:B--2---:R-:W-:Y:S05]  /*144a0*/  @!P2 NANOSLEEP.SYNCS 0x989680 ;  /* 0x009896800000a95d */ /* 0x004fea0003900000 */
[----:B------:R-:W2:Y:S02]  /*144b0*/  @!P2 SYNCS.PHASECHK.TRANS64 P2, [R11+URZ+0x16850], R4 ;  /* 0x016850040b00a5a7 */ /* 0x000ea4000804007f */
[----:B--2---:R-:W-:Y:S05]  /*144c0*/  @!P2 BRA `(.L_x_13490) ;  /* 0xfffffffc00eca947 */ /* 0x004fea000383ffff */
[----:B------:R-:W-:Y:S05]  /*144d0*/  BRA `(.L_x_13487) ;  /* 0xffffff4800747947 */ /* 0x000fea000383ffff */
.L_x_13496:
[----:B-1----:R-:W-:-:S04]  /*144e0*/  IMAD.U32 R9, RZ, RZ, UR6 ;  /* 0x00000006ff097e24 */ /* 0x002fc8000f8e00ff */
[----:B------:R1:W2:Y:S03]  /*144f0*/  SYNCS.PHASECHK.TRANS64.TRYWAIT P3, [R9+URZ+0x16830], R4 ;  /* 0x01683004090075a7 */ /* 0x0002a6000806017f */
[----:B--2---:R-:W-:Y:S05]  /*14500*/  @!P3 NANOSLEEP.SYNCS 0x989680 ;  /* 0x009896800000b95d */ /* 0x004fea0003900000 */
[----:B------:R-:W2:Y:S02]  /*14510*/  @!P3 SYNCS.PHASECHK.TRANS64 P3, [R9+URZ+0x16830], R4 ;  /* 0x016830040900b5a7 */ /* 0x000ea4000806007f */
[----:B--2---:R-:W-:Y:S05]  /*14520*/  @!P3 BRA `(.L_x_13496) ;  /* 0xfffffffc00ecb947 */ /* 0x004fea000383ffff */
[----:B------:R-:W-:Y:S05]  /*14530*/  BRA `(.L_x_13493) ;  /* 0xffffff6c00187947 */ /* 0x000fea000383ffff */
.L_x_13500:
[----:B-1----:R-:W-:-:S04]  /*14540*/  IMAD.U32 R9, RZ, RZ, UR6 ;  /* 0x00000006ff097e24 */ /* 0x002fc8000f8e00ff */
[----:B------:R1:W2:Y:S03]  /*14550*/  SYNCS.PHASECHK.TRANS64.TRYWAIT P2, [R9+URZ+0x16850], R4 ;  /* 0x01685004090075a7 */ /* 0x0002a6000804017f */
[----:B--2---:R-:W-:Y:S05]  /*14560*/  @!P2 NANOSLEEP.SYNCS 0x989680 ;  /* 0x009896800000a95d */ /* 0x004fea0003900000 */
[----:B------:R-:W2:Y:S02]  /*14570*/  @!P2 SYNCS.PHASECHK.TRANS64 P2, [R9+URZ+0x16850], R4 ;  /* 0x016850040900a5a7 */ /* 0x000ea4000804007f */
[----:B--2---:R-:W-:Y:S05]  /*14580*/  @!P2 BRA `(.L_x_13500) ;  /* 0xfffffffc00eca947 */ /* 0x004fea000383ffff */
[----:B------:R-:W-:Y:S05]  /*14590*/  BRA `(.L_x_13497) ;  /* 0xffffff6c00887947 */ /* 0x000fea000383ffff */
.L_x_13513:
[----:B-1----:R-:W-:-:S04]  /*145a0*/  IMAD.U32 R5, RZ, RZ, UR5 ;  /* 0x00000005ff057e24 */ /* 0x002fc8000f8e00ff */
[----:B------:R1:W2:Y:S03]  /*145b0*/  SYNCS.PHASECHK.TRANS64.TRYWAIT P0, [R5+URZ+0x16850], R0 ;  /* 0x01685000050075a7 */ /* 0x0002a6000800017f */
[----:B--2---:R-:W-:Y:S05]  /*145c0*/  @!P0 NANOSLEEP.SYNCS 0x989680 ;  /* 0x009896800000895d */ /* 0x004fea0003900000 */
[----:B------:R-:W2:Y:S02]  /*145d0*/  @!P0 SYNCS.PHASECHK.TRANS64 P0, [R5+URZ+0x16850], R0 ;  /* 0x01685000050085a7 */ /* 0x000ea4000800007f */
[----:B--2---:R-:W-:Y:S05]  /*145e0*/  @!P0 BRA `(.L_x_13513) ;  /* 0xfffffffc00ec8947 */ /* 0x004fea000383ffff */
[----:B------:R-:W-:Y:S05]  /*145f0*/  BRA `(.L_x_13512) ;  /* 0xffffffa000107947 */ /* 0x000fea000383ffff */
.L_x_13537:
[----:B------:R-:W-:Y:S02]  /*14600*/  IMAD.MOV.U32 R13, RZ, RZ, R20 ;  /* 0x000000ffff0d7224 */ /* 0x000fe400078e0014 */
[----:B------:R-:W-:Y:S02]  /*14610*/  IMAD.MOV.U32 R12, RZ, RZ, RZ ;  /* 0x000000ffff0c7224 */ /* 0x000fe400078e00ff */
[----:B------:R-:W-:Y:S02]  /*14620*/  IMAD.MOV.U32 R11, RZ, RZ, 0x1f ;  /* 0x0000001fff0b7424 */ /* 0x000fe400078e00ff */
[----:B------:R-:W-:-:S07]  /*14630*/  IMAD.MOV.U32 R15, RZ, RZ, -0x1 ;  /* 0xffffffffff0f7424 */ /* 0x000fce00078e00ff */
[----:B------:R-:W-:Y:S05]  /*14640*/  WARPSYNC.COLLECTIVE R15, `(.L_x_13618) ;  /* 0x000000000f087348 */ /* 0x000fea0003c00000 */
[----:B------:R0:W1:Y:S02]  /*14650*/  SHFL.IDX P6, R14, R13, R12, R11 ;  /* 0x0000000c0d0e7389 */ /* 0x00006400000c000b */
[----:B01----:R-:W-:Y:S01]  /*14660*/  ENDCOLLECTIVE ;  /* 0x000000000000791b */ /* 0x003fe20003800000 */
.L_x_13618:
[----:B------:R-:W-:Y:S05]  /*14670*/  BRA `(.L_x_13619) ;  /* 0xffffffcc000c7947 */ /* 0x000fea000383ffff */
.L_x_13539:
[----:B------:R-:W-:Y:S01]  /*14680*/  BSSY B0, `(.L_x_13620) ;  /* 0x0000006000007945 */ /* 0x000fe20003800000 */
[----:B------:R-:W-:-:S07]  /*14690*/  IMAD.MOV.U32 R15, RZ, RZ, -0x1 ;  /* 0xffffffffff0f7424 */ /* 0x000fce00078e00ff */
[----:B0-----:R-:W-:Y:S05]  /*146a0*/  WARPSYNC.COLLECTIVE R15, `(.L_x_13621) ;  /* 0x000000000f0c7348 */ /* 0x001fea0003c00000 */
[----:B------:R-:W-:Y:S02]  /*146b0*/  ELECT P6, UR62, PT ;  /* 0x00000000003e782f */ /* 0x000fe400038c0000 */
[----:B------:R-:W-:Y:S01]  /*146c0*/  MOV R14, UR62 ;  /* 0x0000003e000e7c02 */ /* 0x000fe20008000f00 */
[----:B0-----:R-:W-:Y:S10]  /*146d0*/  ENDCOLLECTIVE ;  /* 0x000000000000791b */ /* 0x001ff40003800000 */
.L_x_13621:
[----:B------:R-:W-:Y:S05]  /*146e0*/  BSYNC B0 ;  /* 0x0000000000007941 */ /* 0x000fea0003800000 */
.L_x_13620:
[----:B------:R-:W-:Y:S05]  /*146f0*/  BRA `(.L_x_13622) ;  /* 0xffffffcc000c7947 */ /* 0x000fea000383ffff */
.L_x_13541:
[----:B-1----:R1:W2:Y:S02]  /*14700*/  SYNCS.PHASECHK.TRANS64.TRYWAIT P0, [R3+URZ+0x16840], R0 ;  /* 0x01684000030075a7 */ /* 0x0022a4000800017f */
[----:B--2---:R-:W-:Y:S05]  /*14710*/  @!P0 NANOSLEEP.SYNCS 0x989680 ;  /* 0x009896800000895d */ /* 0x004fea0003900000 */
[----:B------:R-:W2:Y:S02]  /*14720*/  @!P0 SYNCS.PHASECHK.TRANS64 P0, [R3+URZ+0x16840], R0 ;  /* 0x01684000030085a7 */ /* 0x000ea4000800007f */
[----:B--2---:R-:W-:Y:S05]  /*14730*/  @!P0 BRA `(.L_x_13541) ;  /* 0xfffffffc00f08947 */ /* 0x004fea000383ffff */
[----:B------:R-:W-:Y:S05]  /*14740*/  BRA `(.L_x_13623) ;  /* 0xffffffcc00687947 */ /* 0x000fea000383ffff */
.L_x_13545:
[----:B------:R-:W-:Y:S01]  /*14750*/  IMAD.MOV.U32 R13, RZ, RZ, R5 ;  /* 0x000000ffff0d7224 */ /* 0x000fe200078e0005 */
[----:B------:R-:W-:Y:S01]  /*14760*/  LOP3.LUT R20, R20, 0x7f, RZ, 0xc0, !PT ;  /* 0x0000007f14147812 */ /* 0x000fe200078ec0ff */
[----:B------:R-:W-:Y:S02]  /*14770*/  IMAD.MOV.U32 R12, RZ, RZ, RZ ;  /* 0x000000ffff0c7224 */ /* 0x000fe400078e00ff */
[----:B------:R-:W-:Y:S01]  /*14780*/  IMAD.MOV.U32 R11, RZ, RZ, 0x181f ;  /* 0x0000181fff0b7424 */ /* 0x000fe200078e00ff */
[----:B------:R-:W-:Y:S01]  /*14790*/  SHF.R.U32.HI R20, RZ, 0x3, R20 ;  /* 0x00000003ff147819 */ /* 0x000fe20000011614 */
[----:B------:R-:W-:-:S04]  /*147a0*/  IMAD.MOV.U32 R15, RZ, RZ, -0x1 ;  /* 0xffffffffff0f7424 */ /* 0x000fc800078e00ff */
[----:B------:R-:W-:-:S07]  /*147b0*/  VIADD R6, R20, UR41 ;  /* 0x0000002914067c36 */ /* 0x000fce0008000000 */
[----:B------:R-:W-:Y:S05]  /*147c0*/  WARPSYNC.COLLECTIVE R15, `(.L_x_13624) ;  /* 0x000000000f087348 */ /* 0x000fea0003c00000 */
[----:B------:R0:W1:Y:S02]  /*147d0*/  SHFL.IDX P6, R14, R13, R12, R11 ;  /* 0x0000000c0d0e7389 */ /* 0x00006400000c000b */
[----:B01----:R-:W-:Y:S01]  /*147e0*/  ENDCOLLECTIVE ;  /* 0x000000000000791b */ /* 0x003fe20003800000 */
.L_x_13624:
[----:B------:R-:W-:Y:S02]  /*147f0*/  VIADD R10, R6, 0x10 ;  /* 0x00000010060a7836 */ /* 0x000fe40000000000 */
[----:B------:R-:W-:Y:S02]  /*14800*/  IMAD.MOV.U32 R13, RZ, RZ, R0 ;  /* 0x000000ffff0d7224 */ /* 0x000fe400078e0000 */
[----:B------:R-:W-:-:S07]  /*14810*/  IMAD.MOV.U32 R2, RZ, RZ, R14 ;  /* 0x000000ffff027224 */ /* 0x000fce00078e000e */
[----:B------:R-:W-:Y:S05]  /*14820*/  WARPSYNC.COLLECTIVE R15, `(.L_x_13625) ;  /* 0x000000000f087348 */ /* 0x000fea0003c00000 */
[----:B------:R0:W1:Y:S02]  /*14830*/  SHFL.IDX P6, R14, R13, R12, R11 ;  /* 0x0000000c0d0e7389 */ /* 0x00006400000c000b */
[----:B01----:R-:W-:Y:S01]  /*14840*/  ENDCOLLECTIVE ;  /* 0x000000000000791b */ /* 0x003fe20003800000 */
.L_x_13625:
        /* <DEDUP_REMOVED lines=11> */
.L_x_13626:
        /* <DEDUP_REMOVED lines=10> */
.L_x_13627:
[----:B------:R-:W-:Y:S02]  /*149a0*/  IMAD.MOV.U32 R13, RZ, RZ, R5 ;  /* 0x000000ffff0d7224 */ /* 0x000fe400078e0005 */
[----:B------:R-:W-:Y:S02]  /*149b0*/  IMAD.MOV.U32 R12, RZ, RZ, 0x2 ;  /* 0x00000002ff0c7424 */ /* 0x000fe400078e00ff */
[----:B------:R-:W-:-:S07]  /*149c0*/  IMAD.MOV.U32 R10, RZ, RZ, R14 ;  /* 0x000000ffff0a7224 */ /* 0x000fce00078e000e */
[----:B------:R-:W-:Y:S05]  /*149d0*/  WARPSYNC.COLLECTIVE R15, `(.L_x_13628) ;  /* 0x000000000f087348 */ /* 0x000fea0003c00000 */
[----:B------:R0:W1:Y:S02]  /*149e0*/  SHFL.IDX P6, R14, R13, R12, R11 ;  /* 0x0000000c0d0e7389 */ /* 0x00006400000c000b */
[----:B01----:R-:W-:Y:S01]  /*149f0*/  ENDCOLLECTIVE ;  /* 0x000000000000791b */ /* 0x003fe20003800000 */
.L_x_13628:
[----:B------:R-:W-:-:S05]  /*14a00*/  @!P1 LEA R10, P2, R21, R10, 0x1 ;  /* 0x0000000a150a9211 */ /* 0x000fca00078408ff */
[----:B------:R-:W-:Y:S02]  /*14a10*/  @!P1 IMAD.X R3, RZ, RZ, R2, P2 ;  /* 0x000000ffff039224 */ /* 0x000fe400010e0602 */
[----:B------:R-:W-:Y:S02]  /*14a20*/  @!P1 IMAD.MOV.U32 R2, RZ, RZ, R10 ;  /* 0x000000ffff029224 */ /* 0x000fe400078e000a */
[----:B------:R-:W-:Y:S02]  /*14a30*/  VIADD R10, R6, 0x20 ;  /* 0x00000020060a7836 */ /* 0x000fe40000000000 */
[----:B------:R-:W-:Y:S01]  /*14a40*/  IMAD.MOV.U32 R13, RZ, RZ, R0 ;  /* 0x000000ffff0d7224 */ /* 0x000fe200078e0000 */
[----:B------:R-:W-:Y:S01]  /*14a50*/  @!PT LDS RZ, [RZ] ;  /* 0x00000000fffff984 */ /* 0x000fe20000000800 */
[----:B------:R-:W-:Y:S01]  /*14a60*/  @!PT LDS RZ, [RZ] ;  /* 0x00000000fffff984 */ /* 0x000fe20000000800 */
[----:B------:R-:W-:Y:S01]  /*14a70*/  @!PT LDS RZ, [RZ] ;  /* 0x00000000fffff984 */ /* 0x000fe20000000800 */
[----:B------:R0:W-:Y:S02]  /*14a80*/  @!P1 LDGSTS.E.BYPASS.LTC128B.128 [R26+0x8c00], desc[UR48][R2.64], !P0 ;  /* 0x08c00000021a9fae */ /* 0x0001e4000c101d70 */
[----:B------:R-:W-:Y:S01]  /*14a90*/  ISETP.GE.AND P1, PT, R10, R7, PT ;  /* 0x000000070a00720c */ /* 0x000fe20003f26270 */
[----:B------:R-:W-:-:S02]  /*14aa0*/  VIADD R10, R6, 0x30 ;  /* 0x00000030060a7836 */ /* 0x000fc40000000000 */
[----:B------:R-:W-:-:S10]  /*14ab0*/  IMAD.MOV.U32 R9, RZ, RZ, R14 ;  /* 0x000000ffff097224 */ /* 0x000fd400078e000e */
[----:B0-----:R-:W-:Y:S05]  /*14ac0*/  WARPSYNC.COLLECTIVE R15, `(.L_x_13629) ;  /* 0x000000000f087348 */ /* 0x001fea0003c00000 */
[----:B------:R1:W2:Y:S02]  /*14ad0*/  SHFL.IDX P6, R14, R13, R12, R11 ;  /* 0x0000000c0d0e7389 */ /* 0x0002a400000c000b */
[----:B012---:R-:W-:Y:S01]  /*14ae0*/  ENDCOLLECTIVE ;  /* 0x000000000000791b */ /* 0x007fe20003800000 */
.L_x_13629:
[----:B------:R-:W-:Y:S02]  /*14af0*/  IMAD.MOV.U32 R13, RZ, RZ, R5 ;  /* 0x000000ffff0d7224 */ /* 0x000fe400078e0005 */
[----:B------:R-:W-:Y:S01]  /*14b00*/  IMAD.MOV.U32 R12, RZ, RZ, 0x3 ;  /* 0x00000003ff0c7424 */ /* 0x000fe200078e00ff */
[----:B------:R-:W-:-:S13]  /*14b10*/  @!P1 LEA R2, P2, R21, R14, 0x1 ;  /* 0x0000000e15029211 */ /* 0x000fda00078408ff */
[----:B------:R-:W-:Y:S05]  /*14b20*/  WARPSYNC.COLLECTIVE R15, `(.L_x_13630) ;  /* 0x000000000f087348 */ /* 0x000fea0003c00000 */
[----:B------:R0:W1:Y:S02]  /*14b30*/  SHFL.IDX P6, R14, R13, R12, R11 ;  /* 0x0000000c0d0e7389 */ /* 0x00006400000c000b */
[----:B01----:R-:W-:Y:S01]  /*14b40*/  ENDCOLLECTIVE ;  /* 0x000000000000791b */ /* 0x003fe20003800000 */
.L_x_13630:
[----:B------:R-:W-:-:S05]  /*14b50*/  @!P1 IMAD.X R3, RZ, RZ, R9, P2 ;  /* 0x000000ffff039224 */ /* 0x000fca00010e0609 */
        /* <DEDUP_REMOVED lines=10> */
.L_x_13631:
[----:B------:R-:W-:Y:S02]  /*14c00*/  IMAD.MOV.U32 R13, RZ, RZ, R5 ;  /* 0x000000ffff0d7224 */ /* 0x000fe400078e0005 */
[----:B------:R-:W-:Y:S02]  /*14c10*/  IMAD.MOV.U32 R12, RZ, RZ, 0x4 ;  /* 0x00000004ff0c7424 */ /* 0x000fe400078e00ff */
[----:B------:R-:W-:-:S07]  /*14c20*/  IMAD.MOV.U32 R10, RZ, RZ, R14 ;  /* 0x000000ffff0a7224 */ /* 0x000fce00078e000e */
[----:B------:R-:W-:Y:S05]  /*14c30*/  WARPSYNC.COLLECTIVE R15, `(.L_x_13632) ;  /* 0x000000000f087348 */ /* 0x000fea0003c00000 */
[----:B------:R0:W1:Y:S02]  /*14c40*/  SHFL.IDX P6, R14, R13, R12, R11 ;  /* 0x0000000c0d0e7389 */ /* 0x00006400000c000b */
[----:B01----:R-:W-:Y:S01]  /*14c50*/  ENDCOLLECTIVE ;  /* 0x000000000000791b */ /* 0x003fe20003800000 */
.L_x_13632:
        /* <DEDUP_REMOVED lines=15> */
.L_x_13633:
[----:B------:R-:W-:Y:S02]  /*14d50*/  IMAD.MOV.U32 R13, RZ, RZ, R5 ;  /* 0x000000ffff0d7224 */ /* 0x000fe400078e0005 */
[----:B------:R-:W-:Y:S01]  /*14d60*/  IMAD.MOV.U32 R12, RZ, RZ, 0x5 ;  /* 0x00000005ff0c7424 */ /* 0x000fe200078e00ff */
[----:B------:R-:W-:-:S13]  /*14d70*/  @!P1 LEA R2, P2, R21, R14, 0x1 ;  /* 0x0000000e15029211 */ /* 0x000fda00078408ff */
[----:B------:R-:W-:Y:S05]  /*14d80*/  WARPSYNC.COLLECTIVE R15, `(.L_x_13634) ;  /* 0x000000000f087348 */ /* 0x000fea0003c00000 */
[----:B------:R0:W1:Y:S02]  /*14d90*/  SHFL.IDX P6, R14, R13, R12, R11 ;  /* 0x0000000c0d0e7389 */ /* 0x00006400000c000b */
[----:B01----:R-:W-:Y:S01]  /*14da0*/  ENDCOLLECTIVE ;  /* 0x000000000000791b */ /* 0x003fe20003800000 */
.L_x_13634:
        /* <DEDUP_REMOVED lines=11> */
.L_x_13635:
[----:B------:R-:W-:Y:S02]  /*14e60*/  IMAD.MOV.U32 R13, RZ, RZ, R5 ;  /* 0x000000ffff0d7224 */ /* 0x000fe400078e0005 */
[----:B------:R-:W-:Y:S02]  /*14e70*/  IMAD.MOV.U32 R12, RZ, RZ, 0x6 ;  /* 0x00000006ff0c7424 */ /* 0x000fe400078e00ff */
[----:B------:R-:W-:-:S07]  /*14e80*/  IMAD.MOV.U32 R10, RZ, RZ, R14 ;  /* 0x000000ffff0a7224 */ /* 0x000fce00078e000e */
[----:B------:R-:W-:Y:S05]  /*14e90*/  WARPSYNC.COLLECTIVE R15, `(.L_x_13636) ;  /* 0x000000000f087348 */ /* 0x000fea0003c00000 */
[----:B------:R0:W1:Y:S02]  /*14ea0*/  SHFL.IDX P6, R14, R13, R12, R11 ;  /* 0x0000000c0d0e7389 */ /* 0x00006400000c000b */
[----:B01----:R-:W-:Y:S01]  /*14eb0*/  ENDCOLLECTIVE ;  /* 0x000000000000791b */ /* 0x003fe20003800000 */
.L_x_13636:
        /* <DEDUP_REMOVED lines=10> */
[----:B------:R-:W-:-:S12]  /*14f60*/  IMAD.MOV.U32 R9, RZ, RZ, R14 ;  /* 0x000000ffff097224 */ /* 0x000fd800078e000e */
[----:B0-----:R-:W-:Y:S05]  /*14f70*/  WARPSYNC.COLLECTIVE R15, `(.L_x_13637) ;  /* 0x000000000f087348 */ /* 0x001fea0003c00000 */
[----:B------:R1:W2:Y:S02]  /*14f80*/  SHFL.IDX P6, R14, R13, R12, R11 ;  /* 0x0000000c0d0e7389 */ /* 0x0002a400000c000b */
[----:B012---:R-:W-:Y:S01]  /*14f90*/  ENDCOLLECTIVE ;  /* 0x000000000000791b */ /* 0x007fe20003800000 */
.L_x_13637:
[----:B------:R-:W-:Y:S02]  /*14fa0*/  IMAD.MOV.U32 R13, RZ, RZ, R5 ;  /* 0x000000ffff0d7224 */ /* 0x000fe400078e0005 */
[----:B------:R-:W-:Y:S01]  /*14fb0*/  IMAD.MOV.U32 R12, RZ, RZ, 0x7 ;  /* 0x00000007ff0c7424 */ /* 0x000fe200078e00ff */
[----:B------:R-:W-:-:S13]  /*14fc0*/  @!P1 LEA R2, P2, R21, R14, 0x1 ;  /* 0x0000000e15029211 */ /* 0x000fda00078408ff */
[----:B------:R-:W-:Y:S05]  /*14fd0*/  WARPSYNC.COLLECTIVE R15, `(.L_x_13638) ;  /* 0x000000000f087348 */ /* 0x000fea0003c00000 */
[----:B------:R0:W1:Y:S02]  /*14fe0*/  SHFL.IDX P6, R14, R13, R12, R11 ;  /* 0x0000000c0d0e7389 */ /* 0x00006400000c000b */
[----:B01----:R-:W-:Y:S01]  /*14ff0*/  ENDCOLLECTIVE ;  /* 0x000000000000791b */ /* 0x003fe20003800000 */
.L_x_13638:
[----:B------:R-:W-:-:S05]  /*15000*/  @!P1 IMAD.X R3, RZ, RZ, R9, P2 ;  /* 0x000000ffff039224 */ /* 0x000fca00010e0609 */
[----:B------:R-:W-:Y:S01]  /*15010*/  @!PT LDS RZ, [RZ] ;  /* 0x00000000fffff984 */ /* 0x000fe20000000800 */
[----:B------:R-:W-:Y:S01]  /*15020*/  @!PT LDS RZ, [RZ] ;  /* 0x00000000fffff984 */ /* 0x000fe20000000800 */
[----:B------:R-:W-:Y:S01]  /*15030*/  @!PT LDS RZ, [RZ] ;  /* 0x00000000fffff984 */ /* 0x000fe20000000800 */
[----:B------:R0:W-:Y:S01]  /*15040*/  @!P1 LDGSTS.E.BYPASS.LTC128B.128 [R26+0xb400], desc[UR48][R2.64], !P0 ;  /* 0x0b400000021a9fae */ /* 0x0001e2000c101d70 */
[----:B------:R-:W-:Y:S02]  /*15050*/  IMAD.MOV.U32 R13, RZ, RZ, R0 ;  /* 0x000000ffff0d7224 */ /* 0x000fe400078e0000 */
[----:B------:R-:W-:-:S05]  /*15060*/  VIADD R0, R6, 0x70 ;  /* 0x0000007006007836 */ /* 0x000fca0000000000 */
[----:B------:R-:W-:Y:S01]  /*15070*/  ISETP.GE.AND P1, PT, R0, R7, PT ;  /* 0x000000070000720c */ /* 0x000fe20003f26270 */
[----:B------:R-:W-:Y:S02]  /*15080*/  VIADD R0, R6, 0x80 ;  /* 0x0000008006007836 */ /* 0x000fe40000000000 */
[----:B------:R-:W-:-:S10]  /*15090*/  IMAD.MOV.U32 R10, RZ, RZ, R14 ;  /* 0x000000ffff0a7224 */ /* 0x000fd400078e000e */
[----:B0-----:R-:W-:Y:S05]  /*150a0*/  WARPSYNC.COLLECTIVE R15, `(.L_x_13639) ;  /* 0x000000000f087348 */ /* 0x001fea0003c00000 */
[----:B------:R1:W2:Y:S02]  /*150b0*/  SHFL.IDX P6, R14, R13, R12, R11 ;  /* 0x0000000c0d0e7389 */ /* 0x0002a400000c000b */
[----:B012---:R-:W-:Y:S01]  /*150c0*/  ENDCOLLECTIVE ;  /* 0x000000000000791b */ /* 0x007fe20003800000 */
.L_x_13639:
[----:B------:R-:W-:Y:S02]  /*150d0*/  IMAD.MOV.U32 R13, RZ, RZ, R8 ;  /* 0x000000ffff0d7224 */ /* 0x000fe400078e0008 */
[----:B------:R-:W-:Y:S02]  /*150e0*/  IMAD.MOV.U32 R12, RZ, RZ, RZ ;  /* 0x000000ffff0c7224 */ /* 0x000fe400078e00ff */
[----:B------:R-:W-:-:S07]  /*150f0*/  IMAD.MOV.U32 R20, RZ, RZ, R14 ;  /* 0x000000ffff147224 */ /* 0x000fce00078e000e */
[----:B------:R-:W-:Y:S05]  /*15100*/  WARPSYNC.COLLECTIVE R15, `(.L_x_13640) ;  /* 0x000000000f087348 */ /* 0x000fea0003c00000 */
[----:B------:R0:W1:Y:S02]  /*15110*/  SHFL.IDX P6, R14, R13, R12, R11 ;  /* 0x0000000c0d0e7389 */ /* 0x00006400000c000b */
[----:B01----:R-:W-:Y:S01]  /*15120*/  ENDCOLLECTIVE ;  /* 0x000000000000791b */ /* 0x003fe20003800000 */
.L_x_13640:
[----:B------:R-:W-:-:S05]  /*15130*/  @!P1 LEA R2, P2, R21, R20, 0x1 ;  /* 0x0000001415029211 */ /* 0x000fca00078408ff */
[----:B------:R-:W-:-:S05]  /*15140*/  @!P1 IMAD.X R3, RZ, RZ, R10, P2 ;  /* 0x000000ffff039224 */ /* 0x000fca00010e060a */
[----:B------:R-:W-:Y:S01]  /*15150*/  @!PT LDS RZ, [RZ] ;  /* 0x00000000fffff984 */ /* 0x000fe20000000800 */
[----:B------:R-:W-:Y:S01]  /*15160*/  @!PT LDS RZ, [RZ] ;  /* 0x00000000fffff984 */ /* 0x000fe20000000800 */
[----:B------:R-:W-:Y:S01]  /*15170*/  @!PT LDS RZ, [RZ] ;  /* 0x00000000fffff984 */ /* 0x000fe20000000800 */
[----:B------:R0:W-:Y:S01]  /*15180*/  @!P1 LDGSTS.E.BYPASS.LTC128B.128 [R26+0xbc00], desc[UR48][R2.64], !P0 ;  /* 0x0bc00000021a9fae */ /* 0x0001e2000c101d70 */
[----:B------:R-:W-:Y:S01]  /*15190*/  IMAD.MOV.U32 R13, RZ, RZ, R4 ;  /* 0x000000ffff0d7224 */ /* 0x000fe200078e0004 */
[----:B------:R-:W-:Y:S01]  /*151a0*/  ISETP.GE.AND P1, PT, R0, R7, PT ;  /* 0x000000070000720c */ /* 0x000fe20003f26270 */
[----:B------:R-:W-:Y:S02]  /*151b0*/  VIADD R0, R6, 0x90 ;  /* 0x0000009006007836 */ /* 0x000fe40000000000 */
[----:B------:R-:W-:-:S10]  /*151c0*/  IMAD.MOV.U32 R9, RZ, RZ, R14 ;  /* 0x000000ffff097224 */ /* 0x000fd400078e000e */
[----:B0-----:R-:W-:Y:S05]  /*151d0*/  WARPSYNC.COLLECTIVE R15, `(.L_x_13641) ;  /* 0x000000000f087348 */ /* 0x001fea0003c00000 */
[----:B------:R1:W2:Y:S02]  /*151e0*/  SHFL.IDX P6, R14, R13, R12, R11 ;  /* 0x0000000c0d0e7389 */ /* 0x0002a400000c000b */
[----:B012---:R-:W-:Y:S01]  /*151f0*/  ENDCOLLECTIVE ;  /* 0x000000000000791b */ /* 0x007fe20003800000 */
.L_x_13641:
[----:B------:R-:W-:Y:S02]  /*15200*/  IMAD.MOV.U32 R13, RZ, RZ, R8 ;  /* 0x000000ffff0d7224 */ /* 0x000fe400078e0008 */
[----:B------:R-:W-:Y:S01]  /*15210*/  IMAD.MOV.U32 R12, RZ, RZ, 0x1 ;  /* 0x00000001ff0c7424 */ /* 0x000fe200078e00ff */
[----:B------:R-:W-:-:S13]  /*15220*/  @!P1 LEA R2, P2, R21, R14, 0x1 ;  /* 0x0000000e15029211 */ /* 0x000fda00078408ff */
[----:B------:R-:W-:Y:S05]  /*15230*/  WARPSYNC.COLLECTIVE R15, `(.L_x_13642) ;  /* 0x000000000f087348 */ /* 0x000fea0003c00000 */
[----:B------:R0:W1:Y:S02]  /*15240*/  SHFL.IDX P6, R14, R13, R12, R11 ;  /* 0x0000000c0d0e7389 */ /* 0x00006400000c000b */
[----:B01----:R-:W-:Y:S01]  /*15250*/  ENDCOLLECTIVE ;  /* 0x000000000000791b */ /* 0x003fe20003800000 */
.L_x_13642:
[----:B------:R-:W-:-:S05]  /*15260*/  @!P1 IMAD.X R3, RZ, RZ, R9, P2 ;  /* 0x000000ffff039224 */ /* 0x000fca00010e0609 */
[----:B------:R-:W-:Y:S01]  /*15270*/  @!PT LDS RZ, [RZ] ;  /* 0x00000000fffff984 */ /* 0x000fe20000000800 */
[----:B------:R-:W-:Y:S01]  /*15280*/  @!PT LDS RZ, [RZ] ;  /* 0x00000000fffff984 */ /* 0x000fe20000000800 */
[----:B------:R-:W-:Y:S01]  /*15290*/  @!PT LDS RZ, [RZ] ;  /* 0x00000000fffff984 */ /* 0x000fe20000000800 */
[----:B------:R0:W-:Y:S01]  /*152a0*/  @!P1 LDGSTS.E.BYPASS.LTC128B.128 [R26+0xc400], desc[UR48][R2.64], !P0 ;  /* 0x0c400000021a9fae */ /* 0x0001e2000c101d70 */
[----:B------:R-:W-:Y:S01]  /*152b0*/  ISETP.GE.AND P1, PT, R0, R7, PT ;  /* 0x000000070000720c */ /* 0x000fe20003f26270 */
[----:B------:R-:W-:Y:S02]  /*152c0*/  IMAD.MOV.U32 R13, RZ, RZ, R4 ;  /* 0x000000ffff0d7224 */ /* 0x000fe400078e0004 */
[----:B------:R-:W-:-:S10]  /*152d0*/  IMAD.MOV.U32 R5, RZ, RZ, R14 ;  /* 0x000000ffff057224 */ /* 0x000fd400078e000e */
[----:B0-----:R-:W-:Y:S05]  /*152e0*/  WARPSYNC.COLLECTIVE R15, `(.L_x_13643) ;  /* 0x000000000f087348 */ /* 0x001fea0003c00000 */
[----:B------:R1:W2:Y:S02]  /*152f0*/  SHFL.IDX P6, R14, R13, R12, R11 ;  /* 0x0000000c0d0e7389 */ /* 0x0002a400000c000b */
[----:B012---:R-:W-:Y:S01]  /*15300*/  ENDCOLLECTIVE ;  /* 0x000000000000791b */ /* 0x007fe20003800000 */
.L_x_13643:
[----:B------:R-:W-:Y:S02]  /*15310*/  IMAD.MOV.U32 R13, RZ, RZ, R8 ;  /* 0x000000ffff0d7224 */ /* 0x000fe400078e0008 */
[----:B------:R-:W-:Y:S02]  /*15320*/  IMAD.MOV.U32 R12, RZ, RZ, 0x2 ;  /* 0x00000002ff0c7424 */ /* 0x000fe400078e00ff */
[----:B------:R-:W-:-:S07]  /*15330*/  IMAD.MOV.U32 R9, RZ, RZ, R14 ;  /* 0x000000ffff097224 */ /* 0x000fce00078e000e */
[----:B------:R-:W-:Y:S05]  /*15340*/  WARPSYNC.COLLECTIVE R15, `(.L_x_13644) ;  /* 0x000000000f087348 */ /* 0x000fea0003c00000 */
[----:B------:R0:W1:Y:S02]  /*15350*/  SHFL.IDX P6, R14, R13, R12, R11 ;  /* 0x0000000c0d0e7389 */ /* 0x00006400000c000b */
[----:B01----:R-:W-:Y:S01]  /*15360*/  ENDCOLLECTIVE ;  /* 0x000000000000791b */ /* 0x003fe20003800000 */
.L_x_13644:
[----:B------:R-:W-:-:S05]  /*15370*/  @!P1 LEA R2, P2, R21, R9, 0x1 ;  /* 0x0000000915029211 */ /* 0x000fca00078408ff */
        /* <DEDUP_REMOVED lines=10> */
.L_x_13645:
[----:B------:R-:W-:-:S05]  /*15420*/  VIADD R2, R6, 0xa0 ;  /* 0x000000a006027836 */ /* 0x000fca0000000000 */
[----:B------:R-:W-:Y:S01]  /*15430*/  ISETP.GE.AND P1, PT, R2, R7, PT ;  /* 0x000000070200720c */ /* 0x000fe20003f26270 */
[----:B------:R-:W-:Y:S02]  /*15440*/  IMAD.MOV.U32 R13, RZ, RZ, R8 ;  /* 0x000000ffff0d7224 */ /* 0x000fe400078e0008 */
[----:B------:R-:W-:-:S10]  /*15450*/  IMAD.MOV.U32 R12, RZ, RZ, 0x3 ;  /* 0x00000003ff0c7424 */ /* 0x000fd400078e00ff */
[----:B------:R-:W-:-:S13]  /*15460*/  @!P1 LEA R2, P2, R21, R14, 0x1 ;  /* 0x0000000e15029211 */ /* 0x000fda00078408ff */
[----:B------:R-:W-:Y:S05]  /*15470*/  WARPSYNC.COLLECTIVE R15, `(.L_x_13646) ;  /* 0x000000000f087348 */ /* 0x000fea0003c00000 */
[----:B------:R0:W1:Y:S02]  /*15480*/  SHFL.IDX P6, R14, R13, R12, R11 ;  /* 0x0000000c0d0e7389 */ /* 0x00006400000c000b */
[----:B01----:R-:W-:Y:S01]  /*15490*/  ENDCOLLECTIVE ;  /* 0x000000000000791b */ /* 0x003fe20003800000 */
.L_x_13646:
        /* <DEDUP_REMOVED lines=10> */
.L_x_13647:
[----:B------:R-:W-:Y:S05]  /*15540*/  BRA `(.L_x_13648) ;  /* 0xffffffcc002c7947 */ /* 0x000fea000383ffff */
.L_x_13548:
[----:B0-----:R0:W1:Y:S02]  /*15550*/  SYNCS.PHASECHK.TRANS64.TRYWAIT P0, [R17+URZ+0x16820], R2 ;  /* 0x01682002110075a7 */ /* 0x001064000800017f */
[----:B-1----:R-:W-:Y:S05]  /*15560*/  @!P0 NANOSLEEP.SYNCS 0x989680 ;  /* 0x009896800000895d */ /* 0x002fea0003900000 */
[----:B------:R-:W1:Y:S02]  /*15570*/  @!P0 SYNCS.PHASECHK.TRANS64 P0, [R17+URZ+0x16820], R2 ;  /* 0x01682002110085a7 */ /* 0x000e64000800007f */
[----:B-1----:R-:W-:Y:S05]  /*15580*/  @!P0 BRA `(.L_x_13548) ;  /* 0xfffffffc00f08947 */ /* 0x002fea000383ffff */
[----:B------:R-:W-:Y:S05]  /*15590*/  BRA `(.L_x_13649) ;  /* 0xffffffcc00847947 */ /* 0x000fea000383ffff */
.L_x_13555:
[----:B0-----:R0:W1:Y:S02]  /*155a0*/  SYNCS.PHASECHK.TRANS64.TRYWAIT P0, [R3+URZ+0x16840], R2 ;  /* 0x01684002030075a7 */ /* 0x001064000800017f */
[----:B-1----:R-:W-:Y:S05]  /*155b0*/  @!P0 NANOSLEEP.SYNCS 0x989680 ;  /* 0x009896800000895d */ /* 0x002fea0003900000 */
[----:B------:R-:W1:Y:S02]  /*155c0*/  @!P0 SYNCS.PHASECHK.TRANS64 P0, [R3+URZ+0x16840], R2 ;  /* 0x01684002030085a7 */ /* 0x000e64000800007f */
[----:B-1----:R-:W-:Y:S05]  /*155d0*/  @!P0 BRA `(.L_x_13555) ;  /* 0xfffffffc00f08947 */ /* 0x002fea000383ffff */
[----:B------:R-:W-:Y:S05]  /*155e0*/  BRA `(.L_x_13650) ;  /* 0xffffffd000387947 */ /* 0x000fea000383ffff */
.L_x_13560:
[----:B0-----:R0:W1:Y:S02]  /*155f0*/  SYNCS.PHASECHK.TRANS64.TRYWAIT P0, [R2+URZ+0x60], R3 ;  /* 0x00006003020075a7 */ /* 0x001064000800017f */
[----:B-1----:R-:W-:Y:S05]  /*15600*/  @!P0 NANOSLEEP.SYNCS 0x989680 ;  /* 0x009896800000895d */ /* 0x002fea0003900000 */
[----:B------:R-:W1:Y:S02]  /*15610*/  @!P0 SYNCS.PHASECHK.TRANS64 P0, [R2+URZ+0x60], R3 ;  /* 0x00006003020085a7 */ /* 0x000e64000800007f */
[----:B-1----:R-:W-:Y:S05]  /*15620*/  @!P0 BRA `(.L_x_13560) ;  /* 0xfffffffc00f08947 */ /* 0x002fea000383ffff */
[----:B------:R-:W-:Y:S05]  /*15630*/  BRA `(.L_x_13651) ;  /* 0xffffffd000b07947 */ /* 0x000fea000383ffff */
.L_x_13569:
[----:B0-----:R0:W1:Y:S02]  /*15640*/  SYNCS.PHASECHK.TRANS64.TRYWAIT P0, [R3+URZ+0x16840], R2 ;  /* 0x01684002030075a7 */ /* 0x001064000800017f */
[----:B-1----:R-:W-:Y:S05]  /*15650*/  @!P0 NANOSLEEP.SYNCS 0x989680 ;  /* 0x009896800000895d */ /* 0x002fea0003900000 */
[----:B------:R-:W1:Y:S02]  /*15660*/  @!P0 SYNCS.PHASECHK.TRANS64 P0, [R3+URZ+0x16840], R2 ;  /* 0x01684002030085a7 */ /* 0x000e64000800007f */
[----:B-1----:R-:W-:Y:S05]  /*15670*/  @!P0 BRA `(.L_x_13569) ;  /* 0xfffffffc00f08947 */ /* 0x002fea000383ffff */
[----:B------:R-:W-:Y:S05]  /*15680*/  BRA `(.L_x_13652) ;  /* 0xffffffd400f07947 */ /* 0x000fea000383ffff */
.L_x_13574:
[----:B0-----:R0:W1:Y:S02]  /*15690*/  SYNCS.PHASECHK.TRANS64.TRYWAIT P0, [R5+URZ+0x60], R24 ;  /* 0x00006018050075a7 */ /* 0x001064000800017f */
[----:B-1----:R-:W-:Y:S05]  /*156a0*/  @!P0 NANOSLEEP.SYNCS 0x989680 ;  /* 0x009896800000895d */ /* 0x002fea0003900000 */
[----:B------:R-:W1:Y:S02]  /*156b0*/  @!P0 SYNCS.PHASECHK.TRANS64 P0, [R5+URZ+0x60], R24 ;  /* 0x00006018050085a7 */ /* 0x000e64000800007f */
[----:B-1----:R-:W-:Y:S05]  /*156c0*/  @!P0 BRA `(.L_x_13574) ;  /* 0xfffffffc00f08947 */ /* 0x002fea000383ffff */
[----:B------:R-:W-:Y:S05]  /*156d0*/  BRA `(.L_x_13653) ;  /* 0xffffffd800687947 */ /* 0x000fea000383ffff */
.L_x_13582:
[----:B0-----:R0:W1:Y:S02]  /*156e0*/  SYNCS.PHASECHK.TRANS64.TRYWAIT P0, [R2+URZ+0x16840], R3 ;  /* 0x01684003020075a7 */ /* 0x001064000800017f */
[----:B-1----:R-:W-:Y:S05]  /*156f0*/  @!P0 NANOSLEEP.SYNCS 0x989680 ;  /* 0x009896800000895d */ /* 0x002fea0003900000 */
[----:B------:R-:W1:Y:S02]  /*15700*/  @!P0 SYNCS.PHASECHK.TRANS64 P0, [R2+URZ+0x16840], R3 ;  /* 0x01684003020085a7 */ /* 0x000e64000800007f */
[----:B-1----:R-:W-:Y:S05]  /*15710*/  @!P0 BRA `(.L_x_13582) ;  /* 0xfffffffc00f08947 */ /* 0x002fea000383ffff */
[----:B------:R-:W-:Y:S05]  /*15720*/  BRA `(.L_x_13654) ;  /* 0xffffffdc00747947 */ /* 0x000fea000383ffff */
.L_x_13587:
[----:B0-----:R0:W1:Y:S02]  /*15730*/  SYNCS.PHASECHK.TRANS64.TRYWAIT P0, [R5+URZ+0x60], R8 ;  /* 0x00006008050075a7 */ /* 0x001064000800017f */
[----:B-1----:R-:W-:Y:S05]  /*15740*/  @!P0 NANOSLEEP.SYNCS 0x989680 ;  /* 0x009896800000895d */ /* 0x002fea0003900000 */
[----:B------:R-:W1:Y:S02]  /*15750*/  @!P0 SYNCS.PHASECHK.TRANS64 P0, [R5+URZ+0x60], R8 ;  /* 0x00006008050085a7 */ /* 0x000e64000800007f */
[----:B-1----:R-:W-:Y:S05]  /*15760*/  @!P0 BRA `(.L_x_13587) ;  /* 0xfffffffc00f08947 */ /* 0x002fea000383ffff */
[----:B------:R-:W-:Y:S05]  /*15770*/  BRA `(.L_x_13655) ;  /* 0xffffffdc00f07947 */ /* 0x000fea000383ffff */
.L_x_13597:
[----:B-1----:R1:W2:Y:S02]  /*15780*/  SYNCS.PHASECHK.TRANS64.TRYWAIT P0, [R3+URZ+0x16860], R0 ;  /* 0x01686000030075a7 */ /* 0x0022a4000800017f */
[----:B--2---:R-:W-:Y:S05]  /*15790*/  @!P0 NANOSLEEP.SYNCS 0x989680 ;  /* 0x009896800000895d */ /* 0x004fea0003900000 */
[----:B------:R-:W2:Y:S02]  /*157a0*/  @!P0 SYNCS.PHASECHK.TRANS64 P0, [R3+URZ+0x16860], R0 ;  /* 0x01686000030085a7 */ /* 0x000ea4000800007f */
[----:B--2---:R-:W-:Y:S05]  /*157b0*/  @!P0 BRA `(.L_x_13597) ;  /* 0xfffffffc00f08947 */ /* 0x004fea000383ffff */
[----:B------:R-:W-:Y:S05]  /*157c0*/  BRA `(.L_x_13656) ;  /* 0xffffffe000e07947 */ /* 0x000fea000383ffff */
.L_x_13603:
        /* <DEDUP_REMOVED lines=8> */
.L_x_13658:
[----:B------:R-:W-:Y:S05]  /*15850*/  BSYNC B0 ;  /* 0x0000000000007941 */ /* 0x000fea0003800000 */
.L_x_13657:
[----:B------:R-:W-:Y:S05]  /*15860*/  BRA `(.L_x_13659) ;  /* 0xffffffe400807947 */ /* 0x000fea000383ffff */
.L_x_13606:
[----:B-1----:R1:W2:Y:S02]  /*15870*/  SYNCS.PHASECHK.TRANS64.TRYWAIT P0, [R9+URZ+0x16820], R0 ;  /* 0x01682000090075a7 */ /* 0x0022a4000800017f */
[----:B--2---:R-:W-:Y:S05]  /*15880*/  @!P0 NANOSLEEP.SYNCS 0x989680 ;  /* 0x009896800000895d */ /* 0x004fea0003900000 */
[----:B------:R-:W2:Y:S02]  /*15890*/  @!P0 SYNCS.PHASECHK.TRANS64 P0, [R9+URZ+0x16820], R0 ;  /* 0x01682000090085a7 */ /* 0x000ea4000800007f */
[----:B--2---:R-:W-:Y:S05]  /*158a0*/  @!P0 BRA `(.L_x_13606) ;  /* 0xfffffffc00f08947 */ /* 0x004fea000383ffff */
[----:B------:R-:W-:Y:S05]  /*158b0*/  BRA `(.L_x_13660) ;  /* 0xffffffe400c47947 */ /* 0x000fea000383ffff */
.L_x_13607:
        /* <DEDUP_REMOVED lines=11> */
.L_x_13662:
[----:B------:R-:W-:Y:S05]  /*15970*/  BSYNC B0 ;  /* 0x0000000000007941 */ /* 0x000fea0003800000 */
.L_x_13661:
[----:B------:R-:W-:Y:S05]  /*15980*/  BRA `(.L_x_13663) ;  /* 0xffffffe400ac7947 */ /* 0x000fea000383ffff */
.L_x_13610:
[----:B------:R-:W-:Y:S01]  /*15990*/  BSSY B1, `(.L_x_13664) ;  /* 0x0000006000017945 */ /* 0x000fe20003800000 */
[----:B------:R-:W-:-:S07]  /*159a0*/  IMAD.MOV.U32 R15, RZ, RZ, -0x1 ;  /* 0xffffffffff0f7424 */ /* 0x000fce00078e00ff */
[----:B01----:R-:W-:Y:S05]  /*159b0*/  WARPSYNC.COLLECTIVE R15, `(.L_x_13665) ;  /* 0x000000000f0c7348 */ /* 0x003fea0003c00000 */
[----:B------:R-:W-:Y:S02]  /*159c0*/  ELECT P6, UR62, PT ;  /* 0x00000000003e782f */ /* 0x000fe400038c0000 */
[----:B------:R-:W-:Y:S01]  /*159d0*/  MOV R14, UR62 ;  /* 0x0000003e000e7c02 */ /* 0x000fe20008000f00 */
[----:B01----:R-:W-:Y:S10]  /*159e0*/  ENDCOLLECTIVE ;  /* 0x000000000000791b */ /* 0x003ff40003800000 */
.L_x_13665:
[----:B------:R-:W-:Y:S05]  /*159f0*/  BSYNC B1 ;  /* 0x0000000000017941 */ /* 0x000fea0003800000 */
.L_x_13664:
[----:B------:R-:W-:Y:S05]  /*15a00*/  BRA `(.L_x_13666) ;  /* 0xffffffe400a47947 */ /* 0x000fea000383ffff */
.L_x_13612:
[----:B-1----:R1:W2:Y:S02]  /*15a10*/  SYNCS.PHASECHK.TRANS64.TRYWAIT P0, [R7+URZ], R2 ;  /* 0x00000002070075a7 */ /* 0x0022a4000800017f */
[----:B--2---:R-:W-:Y:S05]  /*15a20*/  @!P0 NANOSLEEP.SYNCS 0x989680 ;  /* 0x009896800000895d */ /* 0x004fea0003900000 */
[----:B------:R-:W2:Y:S02]  /*15a30*/  @!P0 SYNCS.PHASECHK.TRANS64 P0, [R7+URZ], R2 ;  /* 0x00000002070085a7 */ /* 0x000ea4000800007f */
[----:B--2---:R-:W-:Y:S05]  /*15a40*/  @!P0 BRA `(.L_x_13612) ;  /* 0xfffffffc00f08947 */ /* 0x004fea000383ffff */
[----:B------:R-:W-:Y:S05]  /*15a50*/  BRA `(.L_x_13667) ;  /* 0xffffffe400d87947 */ /* 0x000fea000383ffff */
.L_x_13613:
[----:B--2---:R2:W3:Y:S02]  /*15a60*/  SYNCS.PHASECHK.TRANS64.TRYWAIT P0, [R3+URZ], R0 ;  /* 0x00000000030075a7 */ /* 0x0044e4000800017f */
[----:B---3--:R-:W-:Y:S05]  /*15a70*/  @!P0 NANOSLEEP.SYNCS 0x989680 ;  /* 0x009896800000895d */ /* 0x008fea0003900000 */
[----:B------:R-:W3:Y:S02]  /*15a80*/  @!P0 SYNCS.PHASECHK.TRANS64 P0, [R3+URZ], R0 ;  /* 0x00000000030085a7 */ /* 0x000ee4000800007f */
[----:B---3--:R-:W-:Y:S05]  /*15a90*/  @!P0 BRA `(.L_x_13613) ;  /* 0xfffffffc00f08947 */ /* 0x008fea000383ffff */
[----:B------:R-:W-:Y:S05]  /*15aa0*/  BRA `(.L_x_13668) ;  /* 0xffffffe400cc7947 */ /* 0x000fea000383ffff */
.L_x_13615:
[----:B--2---:R2:W3:Y:S02]  /*15ab0*/  SYNCS.PHASECHK.TRANS64.TRYWAIT P0, [R5+URZ], R2 ;  /* 0x00000002050075a7 */ /* 0x0044e4000800017f */
[----:B---3--:R-:W-:Y:S05]  /*15ac0*/  @!P0 NANOSLEEP.SYNCS 0x989680 ;  /* 0x009896800000895d */ /* 0x008fea0003900000 */
[----:B------:R-:W3:Y:S02]  /*15ad0*/  @!P0 SYNCS.PHASECHK.TRANS64 P0, [R5+URZ], R2 ;  /* 0x00000002050085a7 */ /* 0x000ee4000800007f */
[----:B---3--:R-:W-:Y:S05]  /*15ae0*/  @!P0 BRA `(.L_x_13615) ;  /* 0xfffffffc00f08947 */ /* 0x008fea000383ffff */
[----:B------:R-:W-:Y:S05]  /*15af0*/  BRA `(.L_x_13669) ;  /* 0xffffffe400d07947 */ /* 0x000fea000383ffff */
.L_x_13670:
        /* <DEDUP_REMOVED lines=16> */
.L_x_15335:


//--------------------- .text._ZN7cutlass13device_kernelIN5flash11enable_sm90INS1_16FlashAttnFwdSm90INS1_25CollectiveMainloopFwdSm90ILi2EN4cute5tupleIJNS5_1CILi1EEES8_S8_EEENS6_IJNS7_ILi192EEENS7_ILi128EEENS7_ILi64EEEEEELi64ENS_6half_tEfNS_4arch4Sm90ELb0ELb1ELb1ELb1ELb0ELb0ELb0ELb1ELb1ELb1ELb0ELb0EEENS1_21CollectiveEpilogueFwdINS6_IJSA_SC_SB_EEES9_SE_SG_Li384ELb1ELb1ELb0ELb0EEENS1_36VarlenDynamicPersistentTileSchedulerILi192ELi128ELi384ELi128ELb0ELb1ELb1ELb1ELb0ELb1EEEEEEEEEvNT_6ParamsE --------------------------
	.section	.text._ZN7cutlass13device_kernelIN5flash11enable_sm90INS1_16FlashAttnFwdSm90INS1_25CollectiveMainloopFwdSm90ILi2EN4cute5tupleIJNS5_1CILi1EEES8_S8_EEENS6_IJNS7_ILi192EEENS7_ILi128EEENS7_ILi64EEEEEELi64ENS_6half_tEfNS_4arch4Sm90ELb0ELb1ELb1ELb1ELb0ELb0ELb0ELb1ELb1ELb1ELb0ELb0EEENS1_21CollectiveEpilogueFwdINS6_IJSA_SC_SB_EEES9_SE_SG_Li384ELb1ELb1ELb0ELb0EEENS1_36VarlenDynamicPersistentTileSchedulerILi192ELi128ELi384ELi128ELb0ELb1ELb1ELb1ELb0ELb1EEEEEEEEEvNT_6ParamsE,"ax",@progbits
	.align	128
.text._ZN7cutlass13device_kernelIN5flash11enable_sm90INS1_16FlashAttnFwdSm90INS1_25CollectiveMainloopFwdSm90ILi2EN4cute5tupleIJNS5_1CILi1EEES8_S8_EEENS6_IJNS7_ILi192EEENS7_ILi128EEENS7_ILi64EEEEEELi64ENS_6half_tEfNS_4arch4Sm90ELb0ELb1ELb1ELb1ELb0ELb0ELb0ELb1ELb1ELb1ELb0ELb0EEENS1_21CollectiveEpilogueFwdINS6_IJSA_SC_SB_EEES9_SE_SG_Li384ELb1ELb1ELb0ELb0EEENS1_36VarlenDynamicPersistentTileSchedulerILi192ELi128ELi384ELi128ELb0ELb1ELb1ELb1ELb0ELb1EEEEEEEEEvNT_6ParamsE:
        .type           _ZN7cutlass13device_kernelIN5flash11enable_sm90INS1_16FlashAttnFwdSm90INS1_25CollectiveMainloopFwdSm90ILi2EN4cute5tupleIJNS5_1CILi1EEES8_S8_EEENS6_IJNS7_ILi192EEENS7_ILi128EEENS7_ILi64EEEEEELi64ENS_6half_tEfNS_4arch4Sm90ELb0ELb1ELb1ELb1ELb0ELb0ELb0ELb1ELb1ELb1ELb0ELb0EEENS1_21CollectiveEpilogueFwdINS6_IJSA_SC_SB_EEES9_SE_SG_Li384ELb1ELb1ELb0ELb0EEENS1_36VarlenDynamicPersistentTileSchedulerILi192ELi128ELi384ELi128ELb0ELb1ELb1ELb1ELb0ELb1EEEEEEEEEvNT_6ParamsE,@function
        .size           _ZN7cutlass13device_kernelIN5flash11enable_sm90INS1_16FlashAttnFwdSm90INS1_25CollectiveMainloopFwdSm90ILi2EN4cute5tupleIJNS5_1CILi1EEES8_S8_EEENS6_IJNS7_ILi192EEENS7_ILi128EEENS7_ILi64EEEEEELi64ENS_6half_tEfNS_4arch4Sm90ELb0ELb1ELb1ELb1ELb0ELb0ELb0ELb1ELb1ELb1ELb0ELb0EEENS1_21CollectiveEpilogueFwdINS6_IJSA_SC_SB_EEES9_SE_SG_Li384ELb1ELb1ELb0ELb0EEENS1_36VarlenDynamicPersistentTileSchedulerILi192ELi128ELi384ELi128ELb0ELb1ELb1ELb1ELb0ELb1EEEEEEEEEvNT_6ParamsE,(.L_x_15336 - _ZN7cutlass13device_kernelIN5flash11enable_sm90INS1_16FlashAttnFwdSm90INS1_25CollectiveMainloopFwdSm90ILi2EN4cute5tupleIJNS5_1CILi1EEES8_S8_EEENS6_IJNS7_ILi192EEENS7_ILi128EEENS7_ILi64EEEEEELi64ENS_6half_tEfNS_4arch4Sm90ELb0ELb1ELb1ELb1ELb0ELb0ELb0ELb1ELb1ELb1ELb0ELb0EEENS1_21CollectiveEpilogueFwdINS6_IJSA_SC_SB_EEES9_SE_SG_Li384ELb1ELb1ELb0ELb0EEENS1_36VarlenDynamicPersistentTileSchedulerILi192ELi128ELi384ELi128ELb0ELb1ELb1ELb1ELb0ELb1EEEEEEEEEvNT_6ParamsE)
        .other          _ZN7cutlass13device_kernelIN5flash11enable_sm90INS1_16FlashAttnFwdSm90INS1_25CollectiveMainloopFwdSm90ILi2EN4cute5tupleIJNS5_1CILi1EEES8_S8_EEENS6_IJNS7_ILi192EEENS7_ILi128EEENS7_ILi64EEEEEELi64ENS_6half_tEfNS_4arch4Sm90ELb0ELb1ELb1ELb1ELb0ELb0ELb0ELb1ELb1ELb1ELb0ELb0EEENS1_21CollectiveEpilogueFwdINS6_IJSA_SC_SB_EEES9_SE_SG_Li384ELb1ELb1ELb0ELb0EEENS1_36VarlenDynamicPersistentTileSchedulerILi192ELi128ELi384ELi128ELb0ELb1ELb1ELb1ELb0ELb1EEEEEEEEEvNT_6ParamsE,@"STO_CUDA_ENTRY STV_DEFAULT"
_ZN7cutlass13device_kernelIN5flash11enable_sm90INS1_16FlashAttnFwdSm90INS1_25CollectiveMainloopFwdSm90ILi2EN4cute5tupleIJNS5_1CILi1EEES8_S8_EEENS6_IJNS7_ILi192EEENS7_ILi128EEENS7_ILi64EEEEEELi64ENS_6half_tEfNS_4arch4Sm90ELb0ELb1ELb1ELb1ELb0ELb0ELb0ELb1ELb1ELb1ELb0ELb0EEENS1_21CollectiveEpilogueFwdINS6_IJSA_SC_SB_EEES9_SE_SG_Li384ELb1ELb1ELb0ELb0EEENS1_36VarlenDynamicPersistentTileSchedulerILi192ELi128ELi384ELi128ELb0ELb1ELb1ELb1ELb0ELb1EEEEEEEEEvNT_6ParamsE:
        /* <DEDUP_REMOVED lines=18> */
.L_x_13672:
[----:B------:R-:W-:Y:S05]  /*0120*/  BSYNC B0 ;  /* 0x0000000000007941 */ /* 0x000fea0003800000 */
.L_x_13671:
        /* <DEDUP_REMOVED lines=41> */
.L_x_13673:
        /* <DEDUP_REMOVED lines=22> */
.L_x_13674:
        /* <DEDUP_REMOVED lines=18> */
.L_x_13675:
        /* <DEDUP_REMOVED lines=22> */
.L_x_13676:
        /* <DEDUP_REMOVED lines=22> */
.L_x_13677:
[----:B------:R-:W-:Y:S01]  /*0900*/  PLOP3.LUT P0, PT, PT, PT, UP0, 0x80, 0x0 ;  /* 0x000000000000781c */ /* 0x000fe20003f0f008 */
[----:B------:R-:W-:Y:S01]  /*0910*/  UMOV UR36, 0x1 ;  /* 0x0000000100247882 */ /* 0x000fe20000000000 */
[----:B------:R-:W-:Y:S01]  /*0920*/  NOP ;  /* 0x0000000000007918 */ /* 0x000fe20000000000 */
[----:B------:R-:W-:Y:S01]  /*0930*/  USEL UR36, UR36, 0x2, !UP0 ;  /* 0x0000000224247887 */ /* 0x000fe2000c000000 */
[----:B------:R-:W-:Y:S01]  /*0940*/  ULDC.64 UR50, c[0x0][0x208] ;  /* 0x0000820000327ab9 */ /* 0x000fe20000000a00 */
[----:B012-4-:R-:W-:Y:S08]  /*0950*/  BAR.SYNC.DEFER_BLOCKING 0x0 ;  /* 0x0000000000007b1d */ /* 0x017ff00000010000 */
[----:B------:R-:W-:Y:S05]  /*0960*/  @!P0 BRA `(.L_x_13678) ;  /* 0x000000fc00a08947 */ /* 0x000fea0003800000 */
.L_x_13679:
        /* <DEDUP_REMOVED lines=30> */
[CC--:B------:R-:W-:Y:S01]  /*0b50*/  LEA.HI R2, R0.reuse, R157.reuse, RZ, 0x4 ;  /* 0x0000009d00027211 */ /* 0x0c0fe200078f20ff */
[----:B------:R-:W-:Y:S01]  /*0b60*/  IMAD.SHL.U32 R3, R3, 0x20, RZ ;  /* 0x0000002003037824 */ /* 0x000fe200078e00ff */
[----:B------:R-:W-:Y:S01]  /*0b70*/  LEA.HI R10, R0, R157, RZ, 0x2 ;  /* 0x0000009d000a7211 */ /* 0x000fe200078f10ff */
[C---:B------:R-:W-:Y:S01]  /*0b80*/  IMAD.IADD R152, R157.reuse, 0x1, -R152 ;  /* 0x000000019d987824 */ /* 0x040fe200078e0a98 */
[----:B------:R-:W-:Y:S02]  /*0b90*/  LOP3.LUT R4, R2, 0x3fffff0, RZ, 0xc0, !PT ;  /* 0x03fffff002047812 */ /* 0x000fe400078ec0ff */
[----:B------:R-:W-:Y:S02]  /*0ba0*/  SHF.R.S32.HI R5, RZ, 0x4, R2 ;  /* 0x00000004ff057819 */ /* 0x000fe40000011402 */
[----:B------:R-:W-:Y:S01]  /*0bb0*/  SHF.R.S32.HI R7, RZ, 0x1f, R152 ;  /* 0x0000001fff077819 */ /* 0x000fe20000011498 */
[----:B------:R-:W-:Y:S01]  /*0bc0*/  IMAD.IADD R4, R157, 0x1, -R4 ;  /* 0x000000019d047824 */ /* 0x000fe200078e0a04 */
[----:B------:R-:W-:-:S02]  /*0bd0*/  LOP3.LUT R3, R3, 0xfffffc00, RZ, 0xc0, !PT ;  /* 0xfffffc0003037812 */ /* 0x000fc400078ec0ff */
[----:B------:R-:W-:Y:S02]  /*0be0*/  LEA.HI R6, R7, R152, RZ, 0x2 ;  /* 0x0000009807067211 */ /* 0x000fe400078f10ff */
[----:B------:R-:W-:Y:S01]  /*0bf0*/  LEA.HI R2, R2, R5, RZ, 0x1 ;  /* 0x0000000502027211 */ /* 0x000fe200078f08ff */
[----:B------:R-:W-:Y:S01]  /*0c00*/  IMAD R3, R4, 0x40, R3 ;  /* 0x0000004004037824 */ /* 0x000fe200078e0203 */
[--C-:B------:R-:W-:Y:S02]  /*0c10*/  SHF.R.S32.HI R8, RZ, 0x2, R6.reuse ;  /* 0x00000002ff087819 */ /* 0x100fe40000011406 */
[----:B------:R-:W-:Y:S02]  /*0c20*/  SHF.R.S32.HI R9, RZ, 0x1f, R6 ;  /* 0x0000001fff097819 */ /* 0x000fe40000011406 */
[----:B------:R-:W-:Y:S02]  /*0c30*/  SHF.R.S32.HI R153, RZ, 0x7, R153 ;  /* 0x00000007ff997819 */ /* 0x000fe40000011499 */
[----:B------:R-:W-:-:S02]  /*0c40*/  LOP3.LUT R10, R10, 0xfffffffc, RZ, 0xc0, !PT ;  /* 0xfffffffc0a0a7812 */ /* 0x000fc400078ec0ff */
[----:B------:R-:W-:Y:S01]  /*0c50*/  LEA.HI R9, R9, R8, RZ, 0x3 ;  /* 0x0000000809097211 */ /* 0x000fe200078f18ff */
[----:B------:R-:W-:Y:S01]  /*0c60*/  IMAD.HI R4, R153, 0x55555556, RZ ;  /* 0x5555555699047827 */ /* 0x000fe200078e02ff */
[----:B------:R-:W-:Y:S02]  /*0c70*/  LOP3.LUT R2, R2, 0x1ffffffe, RZ, 0xc0, !PT ;  /* 0x1ffffffe02027812 */ /* 0x000fe400078ec0ff */
[----:B------:R-:W-:Y:S01]  /*0c80*/  LEA.HI R0, R0, R157, RZ, 0x3 ;  /* 0x0000009d00007211 */ /* 0x000fe200078f18ff */
[----:B------:R-:W-:Y:S01]  /*0c90*/  IMAD.IADD R10, R157, 0x1, -R10 ;  /* 0x000000019d0a7824 */ /* 0x000fe200078e0a0a */
[----:B------:R-:W-:Y:S01]  /*0ca0*/  LOP3.LUT R9, R9, 0xfffffff8, RZ, 0xc0, !PT ;  /* 0xfffffff809097812 */ /* 0x000fe200078ec0ff */
[----:B------:R-:W-:Y:S01]  /*0cb0*/  IMAD.IADD R2, R5, 0x1, -R2 ;  /* 0x0000000105027824 */ /* 0x000fe200078e0a02 */
[----:B------:R-:W-:Y:S02]  /*0cc0*/  LEA.HI R7, R7, R152, RZ, 0x5 ;  /* 0x0000009807077211 */ /* 0x000fe400078f28ff */
[----:B------:R-:W-:Y:S01]  /*0cd0*/  LOP3.LUT R18, R0, 0xfffffff8, RZ, 0xc0, !PT ;  /* 0xfffffff800127812 */ /* 0x000fe200078ec0ff */
[----:B------:R-:W-:Y:S01]  /*0ce0*/  IMAD.IADD R8, R8, 0x1, -R9 ;  /* 0x0000000108087824 */ /* 0x000fe200078e0a09 */
[----:B------:R-:W-:Y:S01]  /*0cf0*/  LEA.HI R4, R4, R4, RZ, 0x1 ;  /* 0x0000000404047211 */ /* 0x000fe200078f08ff */
[----:B------:R-:W-:Y:S01]  /*0d00*/  IMAD R155, R2, 0x8, R3 ;  /* 0x00000008029b7824 */ /* 0x000fe200078e0203 */
[----:B------:R-:W-:Y:S01]  /*0d10*/  LEA.HI R5, R10, R10, RZ, 0x1 ;  /* 0x0000000a0a057211 */ /* 0x000fe200078f08ff */
[----:B------:R-:W-:Y:S01]  /*0d20*/  IMAD.IADD R18, R157, 0x1, -R18 ;  /* 0x000000019d127824 */ /* 0x000fe200078e0a12 */
[----:B------:R-:W-:Y:S01]  /*0d30*/  SHF.R.S32.HI R7, RZ, 0x5, R7 ;  /* 0x00000005ff077819 */ /* 0x000fe20000011407 */
[----:B------:R-:W-:Y:S01]  /*0d40*/  IMAD R4, R4, -0x3, R153 ;  /* 0xfffffffd04047824 */ /* 0x000fe200078e0299 */
[----:B------:R-:W-:Y:S01]  /*0d50*/  LOP3.LUT R5, R5, 0x1ffffffe, RZ, 0xc0, !PT ;  /* 0x1ffffffe05057812 */ /* 0x000fe200078ec0ff */
[----:B------:R-:W-:Y:S01]  /*0d60*/  IMAD.SHL.U32 R19, R18, 0x8, RZ ;  /* 0x0000000812137824 */ /* 0x000fe200078e00ff */
[----:B------:R-:W-:Y:S01]  /*0d70*/  LOP3.LUT R3, R6, 0x7ffffffc, RZ, 0xc0, !PT ;  /* 0x7ffffffc06037812 */ /* 0x000fe200078ec0ff */
[----:B------:R-:W-:Y:S01]  /*0d80*/  IMAD R7, R7, 0x10, R8 ;  /* 0x0000001007077824 */ /* 0x000fe200078e0208 */
[----:B------:R-:W-:Y:S01]  /*0d90*/  SHF.R.S32.HI R23, RZ, 0x3, R0 ;  /* 0x00000003ff177819 */ /* 0x000fe20000011400 */
[----:B------:R-:W-:Y:S01]  /*0da0*/  IMAD.IADD R5, R10, 0x1, -R5 ;  /* 0x000000010a057824 */ /* 0x000fe200078e0a05 */
[----:B------:R-:W-:Y:S01]  /*0db0*/  SHF.R.S32.HI R156, RZ, 0x1f, R19 ;  /* 0x0000001fff9c7819 */ /* 0x000fe20000011413 */
[----:B------:R-:W-:-:S02]  /*0dc0*/  IMAD R154, R4, 0x40, R7 ;  /* 0x00000040049a7824 */ /* 0x000fc400078e0207 */
[----:B------:R-:W-:Y:S02]  /*0dd0*/  IMAD.IADD R16, R152, 0x1, -R3 ;  /* 0x0000000198107824 */ /* 0x000fe400078e0a03 */
[----:B------:R-:W-:-:S07]  /*0de0*/  IMAD R17, R5, 0x8, R154 ;  /* 0x0000000805117824 */ /* 0x000fce00078e029a */
.L_x_13767:
        /* <DEDUP_REMOVED lines=12> */
[----:B012---:R-:W-:Y:S02]  /*0eb0*/  IMAD.U32 R2, RZ, RZ, UR8 ;  /* 0x00000008ff027e24 */ /* 0x007fe4000f8e00ff */
[----:B------:R-:W-:Y:S01]  /*0ec0*/  IMAD.U32 R3, RZ, RZ, UR9 ;  /* 0x00000009ff037e24 */ /* 0x000fe2000f8e00ff */
[----:B------:R-:W-:-:S04]  /*0ed0*/  @UP1 UIMAD.WIDE UR8, UR6, 0x4, UR10 ;  /* 0x00000004060818a5 */ /* 0x000fc8000f8e020a */
[----:B------:R-:W2:Y:S02]  /*0ee0*/  @P0 LDG.E R2, desc[UR50][R2.64] ;  /* 0x0000003202020981 */ /* 0x000ea4000c1e1900 */
        /* <DEDUP_REMOVED lines=17> */
[----:B-----5:R-:W-:-:S14]  /*1000*/  @P2 BRA `(.L_x_13680) ;  /* 0x0000000000342947 */ /* 0x020fdc0003800000 */
        /* <DEDUP_REMOVED lines=13> */
.L_x_13680:
        /* <DEDUP_REMOVED lines=9> */
.L_x_13681:
        /* <DEDUP_REMOVED lines=13> */
.L_x_13682:
        /* <DEDUP_REMOVED lines=27> */
.L_x_13684:
[----:B------:R-:W-:-:S11]  /*13f0*/  UISETP.NE.AND UP1, UPT, UR5, 0x1, UPT ;  /* 0x000000010500788c */ /* 0x000fd6000bf25270 */
[----:B------:R-:W-:Y:S02]  /*1400*/  @UP1 ULDC.64 UR8, c[0x0][0x9e8] ;  /* 0x00027a0000081ab9 */ /* 0x000fe40000000a00 */
[----:B------:R-:W-:-:S04]  /*1410*/  UIMAD.WIDE.U32 UR6, UR4, UR8, URZ ;  /* 0x00000008040672a5 */ /* 0x000fc8000f8e003f */
[----:B------:R-:W-:-:S12]  /*1420*/  @UP1 USHF.R.U32.HI UR4, URZ, UR9, UR7 ;  /* 0x000000093f041299 */ /* 0x000fd80008011607 */
.L_x_13685:
[----:B------:R-:W-:-:S06]  /*1430*/  UIMAD UR4, UR4, UR5, UR5 ;  /* 0x00000005040472a4 */ /* 0x000fcc000f8e0205 */
[----:B------:R-:W-:-:S07]  /*1440*/  VIMNMX R0, R0, UR4, PT ;  /* 0x0000000400007c48 */ /* 0x000fce000bfe0100 */
.L_x_13683:
        /* <DEDUP_REMOVED lines=29> */
.L_x_13687:
[----:B------:R-:W-:-:S11]  /*1620*/  UISETP.NE.AND UP0, UPT, UR5, 0x1, UPT ;  /* 0x000000010500788c */ /* 0x000fd6000bf05270 */
[----:B------:R-:W-:Y:S02]  /*1630*/  @UP0 ULDC.64 UR10, c[0x0][0x9e8] ;  /* 0x00027a00000a0ab9 */ /* 0x000fe40000000a00 */
[----:B------:R-:W-:-:S04]  /*1640*/  UIMAD.WIDE.U32 UR6, UR4, UR10, URZ ;  /* 0x0000000a040672a5 */ /* 0x000fc8000f8e003f */
[----:B------:R-:W-:-:S12]  /*1650*/  @UP0 USHF.R.U32.HI UR4, URZ, UR11, UR7 ;  /* 0x0000000b3f040299 */ /* 0x000fd80008011607 */
.L_x_13688:
[----:B------:R-:W-:-:S04]  /*1660*/  UIMAD UR4, UR4, UR5, URZ ;  /* 0x00000005040472a4 */ /* 0x000fc8000f8e023f */
[----:B------:R-:W-:-:S04]  /*1670*/  UISETP.LT.AND UP0, UPT, UR9, UR4, UPT ;  /* 0x000000040900728c */ /* 0x000fc8000bf01270 */
[----:B------:R-:W-:-:S12]  /*1680*/  USEL UR9, UR9, UR4, !UP0 ;  /* 0x0000000409097287 */ /* 0x000fd8000c000000 */
.L_x_13686:
        /* <DEDUP_REMOVED lines=13> */
[----:B------:R-:W-:Y:S02]  /*1760*/  CS2R R24, SRZ ;  /* 0x0000000000187805 */ /* 0x000fe4000001ff00 */
[----:B------:R-:W-:Y:S01]  /*1770*/  CS2R R12, SRZ ;  /* 0x00000000000c7805 */ /* 0x000fe2000001ff00 */
[----:B------:R-:W-:Y:S01]  /*1780*/  IMAD.MOV.U32 R106, RZ, RZ, RZ ;  /* 0x000000ffff6a7224 */ /* 0x000fe200078e00ff */
[----:B------:R-:W-:Y:S01]  /*1790*/  USEL UR43, URZ, UR4, !UP0 ;  /* 0x000000043f2b7287 */ /* 0x000fe2000c000000 */
[----:B------:R-:W-:Y:S01]  /*17a0*/  IMAD.MOV.U32 R27, RZ, RZ, RZ ;  /* 0x000000ffff1b7224 */ /* 0x000fe200078e00ff */
[----:B------:R-:W-:Y:S02]  /*17b0*/  CS2R R102, SRZ ;  /* 0x0000000000667805 */ /* 0x000fe4000001ff00 */
[----:B------:R-:W-:-:S02]  /*17c0*/  CS2R R100, SRZ ;  /* 0x0000000000647805 */ /* 0x000fc4000001ff00 */
[----:B------:R-:W-:Y:S02]  /*17d0*/  CS2R R98, SRZ ;  /* 0x0000000000627805 */ /* 0x000fe4000001ff00 */
[----:B------:R-:W-:Y:S02]  /*17e0*/  CS2R R96, SRZ ;  /* 0x0000000000607805 */ /* 0x000fe4000001ff00 */
[----:B------:R-:W-:Y:S02]  /*17f0*/  ISETP.GT.AND P1, PT, R88, UR43, PT ;  /* 0x0000002b58007c0c */ /* 0x000fe4000bf24270 */
[----:B------:R-:W-:Y:S02]  /*1800*/  CS2R R94, SRZ ;  /* 0x00000000005e7805 */ /* 0x000fe4000001ff00 */
[----:B------:R-:W-:Y:S02]  /*1810*/  CS2R R92, SRZ ;  /* 0x00000000005c7805 */ /* 0x000fe4000001ff00 */
[----:B------:R-:W-:Y:S01]  /*1820*/  CS2R R90, SRZ ;  /* 0x00000000005a7805 */ /* 0x000fe2000001ff00 */
[----:B------:R-:W-:-:S06]  /*1830*/  IMAD.MOV.U32 R89, RZ, RZ, RZ ;  /* 0x000000ffff597224 */ /* 0x000fcc00078e00ff */
        /* <DEDUP_REMOVED lines=32> */
.L_x_13690:
        /* <DEDUP_REMOVED lines=9> */
.L_x_13888:
[----:B------:R-:W-:Y:S05]  /*1ad0*/  @!P0 BRA `(.L_x_13692) ;  /* 0x0000000000048947 */ /* 0x000fea0003800000 */
[----:B------:R-:W-:Y:S01]  /*1ae0*/  BPT.TRAP 0x1 ;  /* 0x000000040000795c */ /* 0x000fe20000300000 */
.L_x_13692:
[----:B------:R-:W-:Y:S02]  /*1af0*/  IMAD.U32 R15, RZ, RZ, UR37 ;  /* 0x00000025ff0f7e24 */ /* 0x000fe4000f8e00ff */
[----:B0-----:R-:W-:-:S03]  /*1b00*/  IMAD.U32 R0, RZ, RZ, UR46 ;  /* 0x0000002eff007e24 */ /* 0x001fc6000f8e00ff */
[----:B------:R-:W-:Y:S02]  /*1b10*/  LEA R15, R15, UR45, 0x3 ;  /* 0x0000002d0f0f7c11 */ /* 0x000fe4000f8e18ff */
[----:B------:R-:W-:-:S04]  /*1b20*/  SHF.L.U32 R0, R0, 0x1f, RZ ;  /* 0x0000001f00007819 */ /* 0x000fc800000006ff */
[----:B------:R0:W1:Y:S01]  /*1b30*/  SYNCS.PHASECHK.TRANS64.TRYWAIT P2, [R15+URZ+0x16830], R0 ;  /* 0x016830000f0075a7 */ /* 0x000062000804017f */
[----:B------:R-:W-:Y:S05]  /*1b40*/  @!P0 BRA `(.L_x_13693) ;  /* 0x0000000000048947 */ /* 0x000fea0003800000 */
[----:B------:R-:W-:Y:S01]  /*1b50*/  BPT.TRAP 0x1 ;  /* 0x000000040000795c */ /* 0x000fe20000300000 */
.L_x_13693:
[----:B------:R-:W2:Y:S02]  /*1b60*/  S2R R2, SR_TID.X ;  /* 0x0000000000027919 */ /* 0x000ea40000002100 */
[----:B--2---:R-:W-:Y:S01]  /*1b70*/  LOP3.LUT P1, RZ, R2, 0x7f, RZ, 0xc0, !PT ;  /* 0x0000007f02ff7812 */ /* 0x004fe2000782c0ff */
[----:B-1----:R-:W-:-:S12]  /*1b80*/  @P2 BRA `(.L_x_13694) ;  /* 0x0000000000082947 */ /* 0x002fd80003800000 */
[----:B------:R-:W1:Y:S02]  /*1b90*/  SYNCS.PHASECHK.TRANS64.TRYWAIT P2, [R15+URZ+0x16830], R0 ;  /* 0x016830000f0075a7 */ /* 0x000e64000804017f */
[----:B-1----:R-:W-:Y:S05]  /*1ba0*/  @!P2 BRA `(.L_x_13695) ;  /* 0x0000014400a4a947 */ /* 0x002fea0003800000 */
.L_x_13694:
        /* <DEDUP_REMOVED lines=46> */
[----:B------:R-:W-:Y:S02]  /*1e90*/  VIADD R24, R17, UR41 ;  /* 0x0000002911187c36 */ /* 0x000fe40008000000 */
        /* <DEDUP_REMOVED lines=11> */
[----:B------:R-:W-:Y:S01]  /*1f50*/  FMUL.FTZ R40, R63, UR10 ;  /* 0x0000000a3f287c20 */ /* 0x000fe20008410000 */
[----:B------:R-:W-:Y:S01]  /*1f60*/  @UP0 ULDC UR6, c[0x0][0x450] ;  /* 0x0001140000060ab9 */ /* 0x000fe20000000800 */
[----:B------:R-:W-:Y:S01]  /*1f70*/  FMUL.FTZ R32, R55, UR10 ;  /* 0x0000000a37207c20 */ /* 0x000fe20008410000 */
[----:B------:R-:W-:Y:S02]  /*1f80*/  IMAD.MOV.U32 R63, RZ, RZ, R24 ;  /* 0x000000ffff3f7224 */ /* 0x000fe400078e0018 */
[----:B------:R-:W-:Y:S01]  /*1f90*/  FMUL.FTZ R4, R31, UR10 ;  /* 0x0000000a1f047c20 */ /* 0x000fe20008410000 */
[----:B------:R-:W-:Y:S01]  /*1fa0*/  FMUL.FTZ R55, R57, UR10 ;  /* 0x0000000a39377c20 */ /* 0x000fe20008410000 */
[----:B------:R-:W-:Y:S01]  /*1fb0*/  @P3 SHF.R.U32.HI R63, RZ, UR6, R60 ;  /* 0x00000006ff3f3c19 */ /* 0x000fe2000801163c */
[----:B------:R-:W-:Y:S01]  /*1fc0*/  FMUL.FTZ R31, R33, UR10 ;  /* 0x0000000a211f7c20 */ /* 0x000fe20008410000 */
[----:B------:R-:W-:Y:S01]  /*1fd0*/  FMUL.FTZ R57, R61, UR10 ;  /* 0x0000000a3d397c20 */ /* 0x000fe20008410000 */
[----:B------:R-:W-:Y:S01]  /*1fe0*/  FMUL.FTZ R33, R36, UR10 ;  /* 0x0000000a24217c20 */ /* 0x000fe20008410000 */
[----:B------:R-:W-:-:S02]  /*1ff0*/  IMAD.MOV.U32 R61, RZ, RZ, -0x80 ;  /* 0xffffff80ff3d7424 */ /* 0x000fc400078e00ff */
        /* <DEDUP_REMOVED lines=47> */
[----:B-1----:R-:W-:Y:S01]  /*22f0*/  FMUL.FTZ R15, R87, UR10 ;  /* 0x0000000a570f7c20 */ /* 0x002fe20008410000 */
[----:B------:R-:W-:Y:S01]  /*2300*/  FMUL.FTZ R76, R76, UR10 ;  /* 0x0000000a4c4c7c20 */ /* 0x000fe20008410000 */
[----:B------:R-:W-:Y:S01]  /*2310*/  FMUL.FTZ R84, R84, UR10 ;  /* 0x0000000a54547c20 */ /* 0x000fe20008410000 */
[----:B------:R-:W-:Y:S01]  /*2320*/  IMAD R60, R16, -0x2, R61 ;  /* 0xfffffffe103c7824 */ /* 0x000fe200078e023d */
[----:B------:R-:W-:Y:S01]  /*2330*/  PLOP3.LUT P2, PT, PT, PT, UP1, 0x40, 0x0 ;  /* 0x000000000000781c */ /* 0x000fe20003f4e818 */
[----:B------:R-:W-:Y:S01]  /*2340*/  IMAD.U32 R65, RZ, RZ, UR38 ;  /* 0x00000026ff417e24 */ /* 0x000fe2000f8e00ff */
[----:B------:R-:W1:Y:S01]  /*2350*/  MUFU.TANH R2, R2 ;  /* 0x0000000200027308 */ /* 0x000e620000002400 */
[----:B------:R-:W-:Y:S01]  /*2360*/  VIADD R61, R68, UR42 ;  /* 0x0000002a443d7c36 */ /* 0x000fe20008000000 */
[----:B------:R-:W-:-:S02]  /*2370*/  LEA R67, R88, 0xffffff80, 0x7 ;  /* 0xffffff8058437811 */ /* 0x000fc400078e38ff */
[----:B------:R-:W-:Y:S01]  /*2380*/  IADD3 R60, -R65, UR42, R60 ;  /* 0x0000002a413c7c10 */ /* 0x000fe2000fffe13c */
[----:B------:R-:W-:-:S03]  /*2390*/  IMAD R69, R16, -0x2, R61 ;  /* 0xfffffffe10457824 */ /* 0x000fc600078e023d */
[----:B------:R-:W2:Y:S01]  /*23a0*/  MUFU.TANH R89, R89 ;  /* 0x0000005900597308 */ /* 0x000ea20000002400 */
[C---:B------:R-:W-:Y:S02]  /*23b0*/  VIADD R70, R60.reuse, UR6 ;  /* 0x000000063c467c36 */ /* 0x040fe40008000000 */
[----:B------:R-:W-:-:S03]  /*23c0*/  VIADD R71, R60, UR21 ;  /* 0x000000153c477c36 */ /* 0x000fc60008000000 */
[----:B0-----:R-:W-:Y:S01]  /*23d0*/  VIADDMNMX R61, R72, R70, R69, PT ;  /* 0x00000046483d7246 */ /* 0x001fe20003800145 */
[----:B------:R-:W-:Y:S01]  /*23e0*/  IMAD.IADD R64, R71, 0x1, R72 ;  /* 0x0000000147407824 */ /* 0x000fe200078e0248 */
[----:B------:R-:W0:Y:S08]  /*23f0*/  MUFU.TANH R0, R0 ;  /* 0x0000000000007308 */ /* 0x000e300000002400 */
        /* <DEDUP_REMOVED lines=75> */
.L_x_13698:
[----:B------:R-:W-:-:S06]  /*28b0*/  UISETP.NE.AND UP2, UPT, UR7, 0x1, UPT ;  /* 0x000000010700788c */ /* 0x000fcc000bf45270 */
[----:B------:R-:W-:-:S05]  /*28c0*/  PLOP3.LUT P2, PT, PT, PT, UP2, 0x80, 0x0 ;  /* 0x000000000000781c */ /* 0x000fca0003f4f028 */
[----:B------:R-:W-:-:S08]  /*28d0*/  @UP2 ULDC.64 UR10, c[0x0][0x9e8] ;  /* 0x00027a00000a2ab9 */ /* 0x000fd00000000a00 */
[----:B------:R-:W-:-:S05]  /*28e0*/  @P2 IMAD.HI.U32 R65, R60, UR10, RZ ;  /* 0x0000000a3c412c27 */ /* 0x000fca000f8e00ff */
[----:B------:R-:W-:-:S07]  /*28f0*/  @P2 SHF.R.U32.HI R60, RZ, UR11, R65 ;  /* 0x0000000bff3c2c19 */ /* 0x000fce0008011641 */
.L_x_13699:
[----:B------:R-:W-:Y:S05]  /*2900*/  BSYNC B0 ;  /* 0x0000000000007941 */ /* 0x000fea0003800000 */
.L_x_13697:
[----:B------:R-:W-:-:S04]  /*2910*/  IMAD R65, R60, UR7, -R67 ;  /* 0x000000073c417c24 */ /* 0x000fc8000f8e0a43 */
[----:B------:R-:W-:-:S05]  /*2920*/  IMAD R65, R16, -0x2, R65 ;  /* 0xfffffffe10417824 */ /* 0x000fca00078e0241 */
[----:B------:R-:W-:Y:S02]  /*2930*/  VIMNMX R64, R64, R65, !PT ;  /* 0x0000004140407248 */ /* 0x000fe40007fe0100 */
[----:B------:R-:W-:-:S07]  /*2940*/  VIADDMNMX R61, R65, UR7, R61, PT ;  /* 0x00000007413d7c46 */ /* 0x000fce000b80013d */
.L_x_13696:
        /* <DEDUP_REMOVED lines=182> */
[----:B------:R-:W-:Y:S02]  /*34b0*/  ISETP.GT.AND P6, PT, R64, 0x79, !P6 ;  /* 0x000000794000780c */ /* 0x000fe400077c4270 */
[----:B------:R-:W0:Y:S02]  /*34c0*/  SHFL.IDX PT, R64, R63, 0x1, 0x1c1f ;  /* 0x003c1f003f407f89 */ /* 0x000e2400000e0000 */
[----:B------:R-:W-:Y:S02]  /*34d0*/  ISETP.LT.OR P6, PT, R61, 0x7a, P6 ;  /* 0x0000007a3d00780c */ /* 0x000fe400037c1670 */
[----:B------:R1:W-:Y:S02]  /*34e0*/  STL [R1], R65 ;  /* 0x0000004101007387 */ /* 0x0003e40000100800 */
[----:B------:R-:W-:-:S02]  /*34f0*/  FSEL R2, R85, -INF , !P6 ;  /* 0xff80000055027808 */ /* 0x000fc40007000000 */
[----:B------:R-:W-:Y:S02]  /*3500*/  PLOP3.LUT P6, PT, PT, PT, UP1, 0x40, 0x0 ;  /* 0x000000000000781c */ /* 0x000fe40003fce818 */
[----:B0-----:R-:W-:Y:S01]  /*3510*/  VIADDMNMX R27, R64, R70, R69, PT ;  /* 0x00000046401b7246 */ /* 0x001fe20003800145 */
[----:B------:R-:W-:-:S10]  /*3520*/  IMAD.IADD R29, R71, 0x1, R64 ;  /* 0x00000001471d7824 */ /* 0x000fd400078e0240 */
[----:B-1----:R-:W-:Y:S05]  /*3530*/  @P6 BRA `(.L_x_13700) ;  /* 0x0000000000646947 */ /* 0x002fea0003800000 */
        /* <DEDUP_REMOVED lines=14> */
.L_x_13702:
[----:B------:R-:W-:-:S06]  /*3620*/  UISETP.NE.AND UP2, UPT, UR7, 0x1, UPT ;  /* 0x000000010700788c */ /* 0x000fcc000bf45270 */
[----:B------:R-:W-:-:S05]  /*3630*/  PLOP3.LUT P6, PT, PT, PT, UP2, 0x80, 0x0 ;  /* 0x000000000000781c */ /* 0x000fca0003fcf028 */
[----:B------:R-:W-:-:S08]  /*3640*/  @UP2 ULDC.64 UR10, c[0x0][0x9e8] ;  /* 0x00027a00000a2ab9 */ /* 0x000fd00000000a00 */
[----:B------:R-:W-:Y:S01]  /*3650*/  @P6 IMAD.HI.U32 R33, R31, UR10, RZ ;  /* 0x0000000a1f216c27 */ /* 0x000fe2000f8e00ff */
[----:B------:R-:W-:-:S13]  /*3660*/  PLOP3.LUT P6, PT, PT, PT, UP2, 0x80, 0x0 ;  /* 0x000000000000781c */ /* 0x000fda0003fcf028 */
[----:B------:R-:W-:-:S07]  /*3670*/  @P6 SHF.R.U32.HI R31, RZ, UR11, R33 ;  /* 0x0000000bff1f6c19 */ /* 0x000fce0008011621 */
.L_x_13703:
[----:B------:R-:W-:Y:S05]  /*3680*/  BSYNC B0 ;  /* 0x0000000000007941 */ /* 0x000fea0003800000 */
.L_x_13701:
[----:B------:R-:W-:-:S04]  /*3690*/  IMAD R31, R31, UR7, -R67 ;  /* 0x000000071f1f7c24 */ /* 0x000fc8000f8e0a43 */
[----:B------:R-:W-:-:S05]  /*36a0*/  IMAD R64, R16, -0x2, R31 ;  /* 0xfffffffe10407824 */ /* 0x000fca00078e021f */
[----:B------:R-:W-:Y:S02]  /*36b0*/  VIMNMX R29, R29, R64, !PT ;  /* 0x000000401d1d7248 */ /* 0x000fe40007fe0100 */
[----:B------:R-:W-:-:S07]  /*36c0*/  VIADDMNMX R27, R64, UR7, R27, PT ;  /* 0x00000007401b7c46 */ /* 0x000fce000b80011b */
.L_x_13700:
[----:B------:R-:W-:Y:S01]  /*36d0*/  ISETP.GT.AND P2, PT, R29, 0x1, !P2 ;  /* 0x000000011d00780c */ /* 0x000fe20005744270 */
[----:B------:R-:W-:Y:S01]  /*36e0*/  ULDC UR10, c[0x0][0x988] ;  /* 0x00026200000a7ab9 */ /* 0x000fe20000000800 */
[----:B------:R-:W-:Y:S01]  /*36f0*/  LOP3.LUT P6, RZ, R65, 0x8, RZ, 0xc0, !PT ;  /* 0x0000000841ff7812 */ /* 0x000fe200078cc0ff */
[----:B------:R-:W-:Y:S01]  /*3700*/  IMAD.U32 R43, RZ, RZ, UR10 ;  /* 0x0000000aff2b7e24 */ /* 0x000fe2000f8e00ff */
[----:B------:R-:W-:Y:S01]  /*3710*/  ISETP.LT.OR P2, PT, R27, 0x2, P2 ;  /* 0x000000021b00780c */ /* 0x000fe20001741670 */
[----:B------:R-:W-:Y:S01]  /*3720*/  @UP0 ULDC UR10, c[0x0][0x44c] ;  /* 0x00011300000a0ab9 */ /* 0x000fe20000000800 */
[----:B------:R-:W-:Y:S01]  /*3730*/  ISETP.GT.AND P3, PT, R29, 0x70, !P3 ;  /* 0x000000701d00780c */ /* 0x000fe20005f64270 */
[----:B------:R-:W-:Y:S01]  /*3740*/  UIMAD.WIDE.U32 UR10, UR41, UR10, URZ ;  /* 0x0000000a290a72a5 */ /* 0x000fe2000f8e003f */
[----:B------:R-:W-:Y:S01]  /*3750*/  FSEL R80, R3, -INF , !P2 ;  /* 0xff80000003507808 */ /* 0x000fe20005000000 */
[----:B------:R-:W-:Y:S01]  /*3760*/  @UP0 ULDC UR15, c[0x0][0x450] ;  /* 0x00011400000f0ab9 */ /* 0x000fe20000000800 */
[----:B------:R-:W-:Y:S01]  /*3770*/  LOP3.LUT P2, RZ, R65, 0x2, RZ, 0xc0, !PT ;  /* 0x0000000241ff7812 */ /* 0x000fe2000784c0ff */
        /* <DEDUP_REMOVED lines=22> */
[C---:B------:R-:W-:Y:S02]  /*38e0*/  LOP3.LUT P2, RZ, R65.reuse, 0x2000000, RZ, 0xc0, !PT ;  /* 0x0200000041ff7812 */ /* 0x040fe4000784c0ff */
[----:B------:R-:W-:-:S02]  /*38f0*/  LOP3.LUT P6, RZ, R65, 0x8000, RZ, 0xc0, !PT ;  /* 0x0000800041ff7812 */ /* 0x000fc400078cc0ff */
        /* <DEDUP_REMOVED lines=54> */
[----:B------:R-:W-:Y:S01]  /*3c60*/  LOP3.LUT P2, RZ, R65, 0x20000, RZ, 0xc0, !PT ;  /* 0x0002000041ff7812 */ /* 0x000fe2000784c0ff */
[----:B------:R-:W0:Y:S01]  /*3c70*/  SHFL.BFLY PT, R4, R3, 0x2, 0x1f ;  /* 0x0c401f0003047f89 */ /* 0x000e2200000e0000 */
[C---:B------:R-:W-:Y:S02]  /*3c80*/  ISETP.GT.AND P4, PT, R29.reuse, 0x71, !P4 ;  /* 0x000000711d00780c */ /* 0x040fe40006784270 */
[----:B------:R-:W-:Y:S02]  /*3c90*/  ISETP.GT.AND P2, PT, R29, 0x31, !P2 ;  /* 0x000000311d00780c */ /* 0x000fe40005744270 */
[C---:B------:R-:W-:Y:S02]  /*3ca0*/  ISETP.LT.OR P3, PT, R27.reuse, 0x71, P3 ;  /* 0x000000711b00780c */ /* 0x040fe40001f61670 */
[----:B------:R-:W-:Y:S02]  /*3cb0*/  ISETP.LT.OR P2, PT, R27, 0x32, P2 ;  /* 0x000000321b00780c */ /* 0x000fe40001741670 */
[----:B------:R-:W-:-:S02]  /*3cc0*/  ISETP.GT.AND P5, PT, R29, 0x78, !P5 ;  /* 0x000000781d00780c */ /* 0x000fc40006fa4270 */
[----:B------:R-:W-:Y:S02]  /*3cd0*/  FSEL R26, R26, -INF , !P2 ;  /* 0xff8000001a1a7808 */ /* 0x000fe40005000000 */
[----:B------:R-:W-:Y:S02]  /*3ce0*/  LOP3.LUT P2, RZ, R65, 0x10000, RZ, 0xc0, !PT ;  /* 0x0001000041ff7812 */ /* 0x000fe4000784c0ff */
[----:B------:R-:W-:Y:S02]  /*3cf0*/  ISETP.LT.OR P4, PT, R27, 0x72, P4 ;  /* 0x000000721b00780c */ /* 0x000fe40002781670 */
[----:B------:R-:W-:Y:S02]  /*3d00*/  ISETP.GT.AND P2, PT, R29, 0x38, !P2 ;  /* 0x000000381d00780c */ /* 0x000fe40005744270 */
[----:B------:R-:W-:Y:S02]  /*3d10*/  FSEL R12, R12, -INF , !P3 ;  /* 0xff8000000c0c7808 */ /* 0x000fe40005800000 */
[----:B------:R-:W-:-:S02]  /*3d20*/  ISETP.LT.OR P2, PT, R27, 0x39, P2 ;  /* 0x000000391b00780c */ /* 0x000fc40001741670 */
[----:B------:R-:W-:Y:S02]  /*3d30*/  ISETP.LT.OR P5, PT, R27, 0x79, P5 ;  /* 0x000000791b00780c */ /* 0x000fe40002fa1670 */
[----:B------:R-:W-:Y:S02]  /*3d40*/  FSEL R30, R30, -INF , !P2 ;  /* 0xff8000001e1e7808 */ /* 0x000fe40005000000 */
[----:B------:R-:W-:Y:S02]  /*3d50*/  ISETP.GT.AND P2, PT, R29, 0x39, !P6 ;  /* 0x000000391d00780c */ /* 0x000fe40007744270 */
[----:B0-----:R-:W-:Y:S02]  /*3d60*/  FMNMX.FTZ R5, R3, R4, !PT ;  /* 0x0000000403057209 */ /* 0x001fe40007810000 */
[----:B------:R-:W-:Y:S02]  /*3d70*/  ISETP.LT.OR P2, PT, R27, 0x3a, P2 ;  /* 0x0000003a1b00780c */ /* 0x000fe40001741670 */
[----:B------:R-:W-:Y:S01]  /*3d80*/  LOP3.LUT P6, RZ, R65, 0x10, RZ, 0xc0, !PT ;  /* 0x0000001041ff7812 */ /* 0x000fe200078cc0ff */
[----:B------:R-:W0:Y:S01]  /*3d90*/  SHFL.BFLY PT, R4, R5, 0x1, 0x1f ;  /* 0x0c201f0005047f89 */ /* 0x000e2200000e0000 */
[----:B------:R-:W-:-:S02]  /*3da0*/  FSEL R32, R32, -INF , !P2 ;  /* 0xff80000020207808 */ /* 0x000fc40005000000 */
[----:B------:R-:W-:Y:S02]  /*3db0*/  LOP3.LUT P2, RZ, R65, 0x4000, RZ, 0xc0, !PT ;  /* 0x0000400041ff7812 */ /* 0x000fe4000784c0ff */
[----:B------:R-:W-:Y:S02]  /*3dc0*/  FSEL R24, R24, -INF , !P5 ;  /* 0xff80000018187808 */ /* 0x000fe40006800000 */
[----:B------:R-:W-:-:S04]  /*3dd0*/  ISETP.GT.AND P2, PT, R29, 0x40, !P2 ;  /* 0x000000401d00780c */ /* 0x000fc80005744270 */
[----:B------:R-:W-:-:S04]  /*3de0*/  ISETP.LT.OR P2, PT, R27, 0x41, P2 ;  /* 0x000000411b00780c */ /* 0x000fc80001741670 */
[----:B------:R-:W-:Y:S02]  /*3df0*/  FSEL R34, R34, -INF , !P2 ;  /* 0xff80000022227808 */ /* 0x000fe40005000000 */
[----:B------:R-:W-:-:S04]  /*3e00*/  LOP3.LUT P2, RZ, R65, 0x2000, RZ, 0xc0, !PT ;  /* 0x0000200041ff7812 */ /* 0x000fc8000784c0ff */
[----:B------:R-:W-:Y:S02]  /*3e10*/  ISETP.GT.AND P2, PT, R29, 0x41, !P2 ;  /* 0x000000411d00780c */ /* 0x000fe40005744270 */
[----:B0-----:R-:W-:Y:S02]  /*3e20*/  FMNMX.FTZ R4, R5, R4, !PT ;  /* 0x0000000405047209 */ /* 0x001fe40007810000 */
[----:B------:R-:W-:-:S03]  /*3e30*/  ISETP.LT.OR P2, PT, R27, 0x42, P2 ;  /* 0x000000421b00780c */ /* 0x000fc60001741670 */
[----:B------:R-:W-:Y:S01]  /*3e40*/  FMUL.FTZ R25, R4, R43 ;  /* 0x0000002b04197220 */ /* 0x000fe20000410000 */
        /* <DEDUP_REMOVED lines=41> */
[-CC-:B------:R-:W-:Y:S01]  /*40e0*/  FFMA.FTZ R3, R132, R43.reuse, -R25.reuse ;  /* 0x0000002b84037223 */ /* 0x180fe20000010819 */
[----:B------:R-:W-:Y:S01]  /*40f0*/  ISETP.LT.OR P2, PT, R27, 0x1, P2 ;  /* 0x000000011b00780c */ /* 0x000fe20001741670 */
[-CC-:B------:R-:W-:Y:S01]  /*4100*/  FFMA.FTZ R132, R102, R43.reuse, -R25.reuse ;  /* 0x0000002b66847223 */ /* 0x180fe20000010819 */
[----:B------:R-:W-:Y:S01]  /*4110*/  ISETP.GT.AND P6, PT, R29, 0x79, !P6 ;  /* 0x000000791d00780c */ /* 0x000fe200077c4270 */
[-CC-:B------:R-:W-:Y:S01]  /*4120*/  FFMA.FTZ R148, R134, R43.reuse, -R25.reuse ;  /* 0x0000002b86947223 */ /* 0x180fe20000010819 */
[----:B------:R-:W-:Y:S01]  /*4130*/  FSEL R0, R0, -INF , !P2 ;  /* 0xff80000000007808 */ /* 0x000fe20005000000 */
[-CC-:B------:R-:W-:Y:S01]  /*4140*/  FFMA.FTZ R150, R130, R43.reuse, -R25.reuse ;  /* 0x0000002b82967223 */ /* 0x180fe20000010819 */
[----:B------:R-:W-:Y:S01]  /*4150*/  LOP3.LUT P2, RZ, R65, 0x4000000, RZ, 0xc0, !PT ;  /* 0x0400000041ff7812 */ /* 0x000fe2000784c0ff */
[----:B------:R-:W-:Y:S01]  /*4160*/  MUFU.EX2 R3, R3 ;  /* 0x0000000300037308 */ /* 0x000fe20000000800 */
[----:B------:R-:W-:Y:S01]  /*4170*/  FMNMX.FTZ R7, R0, R80, !PT ;  /* 0x0000005000077209 */ /* 0x000fe20007810000 */
[-CC-:B------:R-:W-:Y:S01]  /*4180*/  FFMA.FTZ R5, R128, R43.reuse, -R25.reuse ;  /* 0x0000002b80057223 */ /* 0x180fe20000010819 */
[----:B------:R-:W-:Y:S01]  /*4190*/  ISETP.GT.AND P2, PT, R29, 0x69, !P2 ;  /* 0x000000691d00780c */ /* 0x000fe20005744270 */
        /* <DEDUP_REMOVED lines=14> */
[----:B------:R-:W1:Y:S01]  /*4280*/  MUFU.EX2 R150, R150 ;  /* 0x0000009600967308 */ /* 0x000e620000000800 */
[----:B------:R-:W-:Y:S01]  /*4290*/  ISETP.LT.OR P6, PT, R27, 0x7a, P6 ;  /* 0x0000007a1b00780c */ /* 0x000fe200037c1670 */
[--C-:B------:R-:W-:Y:S01]  /*42a0*/  FFMA.FTZ R108, R108, R43, -R25.reuse ;  /* 0x0000002b6c6c7223 */ /* 0x100fe20000010819 */
[----:B------:R-:W-:Y:S01]  /*42b0*/  FMNMX.FTZ R9, R66, R9, !PT ;  /* 0x0000000942097209 */ /* 0x000fe20007810000 */
[-CC-:B------:R-:W-:Y:S01]  /*42c0*/  FFMA.FTZ R142, R114, R43.reuse, -R25.reuse ;  /* 0x0000002b728e7223 */ /* 0x180fe20000010819 */
[----:B------:R-:W-:Y:S01]  /*42d0*/  FSEL R100, R15, -INF , !P6 ;  /* 0xff8000000f647808 */ /* 0x000fe20007000000 */
[----:B------:R-:W-:Y:S01]  /*42e0*/  FFMA.FTZ R104, R104, R43, -R25 ;  /* 0x0000002b68687223 */ /* 0x000fe20000010819 */
[----:B------:R-:W-:Y:S01]  /*42f0*/  FMNMX.FTZ R9, R74, R9, !PT ;  /* 0x000000094a097209 */ /* 0x000fe20007810000 */
[----:B------:R-:W2:Y:S01]  /*4300*/  MUFU.EX2 R5, R5 ;  /* 0x0000000500057308 */ /* 0x000ea20000000800 */
[----:B0-----:R-:W-:Y:S01]  /*4310*/  FADD.FTZ R45, R148, R3 ;  /* 0x00000003942d7221 */ /* 0x001fe20000010000 */
        /* <DEDUP_REMOVED lines=14> */
[----:B------:R3:W4:Y:S01]  /*4400*/  MUFU.EX2 R7, R124 ;  /* 0x0000007c00077308 */ /* 0x0007220000000800 */
[-CC-:B------:R-:W-:Y:S01]  /*4410*/  FFMA.FTZ R126, R62, R43.reuse, -R25.reuse ;  /* 0x0000002b3e7e7223 */ /* 0x180fe20000010819 */
[--C-:B------:R-:W-:Y:S01]  /*4420*/  FFMA.FTZ R37, R60, R43, -R25.reuse ;  /* 0x0000002b3c257223 */ /* 0x100fe20000010819 */
[----:B------:R-:W-:Y:S01]  /*4430*/  FMNMX.FTZ R21, R20, R13, !PT ;  /* 0x0000000d14157209 */ /* 0x000fe20007810000 */
[-CC-:B------:R-:W-:Y:S01]  /*4440*/  FFMA.FTZ R39, R56, R43.reuse, -R25.reuse ;  /* 0x0000002b38277223 */ /* 0x180fe20000010819 */
[----:B------:R-:W-:Y:S01]  /*4450*/  FFMA.FTZ R122, R28, R43, -R25 ;  /* 0x0000002b1c7a7223 */ /* 0x000fe20000010819 */
[----:B------:R-:W-:-:S02]  /*4460*/  F2FP.F16.F32.PACK_AB R148, R3, R148 ;  /* 0x000000940394723e */ /* 0x000fc400000000ff */
[----:B------:R-:W-:Y:S01]  /*4470*/  FMNMX.FTZ R21, R26, R21, !PT ;  /* 0x000000151a157209 */ /* 0x000fe20007810000 */
[----:B------:R-:W5:Y:S01]  /*4480*/  MUFU.EX2 R146, R146 ;  /* 0x0000009200927308 */ /* 0x000f620000000800 */
[----:B---3--:R-:W-:Y:S02]  /*4490*/  FFMA.FTZ R124, R84, R43, -R25 ;  /* 0x0000002b547c7223 */ /* 0x008fe40000010819 */
[----:B------:R-:W-:-:S04]  /*44a0*/  FMNMX.FTZ R21, R30, R21, !PT ;  /* 0x000000151e157209 */ /* 0x000fc80007810000 */
[----:B------:R-:W-:Y:S01]  /*44b0*/  FMNMX.FTZ R21, R32, R21, !PT ;  /* 0x0000001520157209 */ /* 0x000fe20007810000 */
[----:B------:R3:W5:Y:S03]  /*44c0*/  MUFU.EX2 R9, R120 ;  /* 0x0000007800097308 */ /* 0x0007660000000800 */
[----:B------:R-:W-:-:S04]  /*44d0*/  FMNMX.FTZ R31, R34, R21, !PT ;  /* 0x00000015221f7209 */ /* 0x000fc80007810000 */
[----:B------:R-:W-:Y:S01]  /*44e0*/  FMNMX.FTZ R31, R36, R31, !PT ;  /* 0x0000001f241f7209 */ /* 0x000fe20007810000 */
[----:B------:R-:W5:Y:S01]  /*44f0*/  MUFU.EX2 R140, R140 ;  /* 0x0000008c008c7308 */ /* 0x000f620000000800 */
[----:B---3--:R-:W-:Y:S02]  /*4500*/  FFMA.FTZ R120, R58, R43, -R25 ;  /* 0x0000002b3a787223 */ /* 0x008fe40000010819 */
[----:B------:R-:W-:-:S04]  /*4510*/  FMNMX.FTZ R31, R38, R31, !PT ;  /* 0x0000001f261f7209 */ /* 0x000fc80007810000 */
[----:B------:R-:W-:Y:S01]  /*4520*/  FMNMX.FTZ R31, R40, R31, !PT ;  /* 0x0000001f281f7209 */ /* 0x000fe20007810000 */
[----:B------:R-:W3:Y:S03]  /*4530*/  MUFU.EX2 R13, R108 ;  /* 0x0000006c000d7308 */ /* 0x000ee60000000800 */
        /* <DEDUP_REMOVED lines=17> */
[--C-:B------:R-:W-:Y:S01]  /*4650*/  FFMA.FTZ R33, R96, R43, -R25.reuse ;  /* 0x0000002b60217223 */ /* 0x100fe20000010819 */
[----:B------:R-:W-:Y:S03]  /*4660*/  MUFU.EX2 R29, R118 ;  /* 0x00000076001d7308 */ /* 0x000fe60000000800 */
[----:B------:R-:W1:Y:S05]  /*4670*/  SHFL.BFLY PT, R35, R6, 0x2, 0x1f ;  /* 0x0c401f0006237f89 */ /* 0x000e6a00000e0000 */
[----:B------:R-:W-:Y:S08]  /*4680*/  MUFU.EX2 R132, R132 ;  /* 0x0000008400847308 */ /* 0x000ff00000000800 */
[----:B------:R-:W-:Y:S08]  /*4690*/  MUFU.EX2 R11, R11 ;  /* 0x0000000b000b7308 */ /* 0x000ff00000000800 */
[----:B------:R-:W-:Y:S01]  /*46a0*/  MUFU.EX2 R134, R134 ;  /* 0x0000008600867308 */ /* 0x000fe20000000800 */
[----:B-1----:R-:W-:Y:S01]  /*46b0*/  FMNMX.FTZ R41, R6, R35, !PT ;  /* 0x0000002306297209 */ /* 0x002fe20007810000 */
[-CC-:B------:R-:W-:Y:S01]  /*46c0*/  FFMA.FTZ R35, R94, R43.reuse, -R25.reuse ;  /* 0x0000002b5e237223 */ /* 0x180fe20000010819 */
[----:B------:R-:W-:-:S03]  /*46d0*/  FFMA.FTZ R25, R2, R43, -R25 ;  /* 0x0000002b02197223 */ /* 0x000fc60000010819 */
        /* <DEDUP_REMOVED lines=10> */
[----:B------:R-:W-:-:S03]  /*4780*/  PLOP3.LUT P2, PT, PT, PT, UP1, 0x40, 0x0 ;  /* 0x000000000000781c */ /* 0x000fc60003f4e818 */
[-CC-:B------:R-:W-:Y:S01]  /*4790*/  FFMA.FTZ R137, R20, R43.reuse, -R41.reuse ;  /* 0x0000002b14897223 */ /* 0x180fe20000010829 */
[-C--:B------:R-:W-:Y:S01]  /*47a0*/  FFMA.FTZ R20, R26, R43.reuse, -R41 ;  /* 0x0000002b1a147223 */ /* 0x080fe20000010829 */
[----:B------:R-:W-:Y:S01]  /*47b0*/  FADD.FTZ R26, R150, R45 ;  /* 0x0000002d961a7221 */ /* 0x000fe20000010000 */
[-CC-:B------:R-:W-:Y:S01]  /*47c0*/  FFMA.FTZ R149, R0, R43.reuse, -R41.reuse ;  /* 0x0000002b00957223 */ /* 0x180fe20000010829 */
[-CC-:B------:R-:W-:Y:S01]  /*47d0*/  FFMA.FTZ R0, R80, R43.reuse, -R41.reuse ;  /* 0x0000002b50007223 */ /* 0x180fe20000010829 */
[-CC-:B------:R-:W-:Y:S01]  /*47e0*/  FFMA.FTZ R139, R30, R43.reuse, -R41.reuse ;  /* 0x0000002b1e8b7223 */ /* 0x180fe20000010829 */
[----:B--2---:R-:W-:Y:S01]  /*47f0*/  FADD.FTZ R45, R5, R26 ;  /* 0x0000001a052d7221 */ /* 0x004fe20000010000 */
[-CC-:B------:R-:W-:Y:S01]  /*4800*/  FFMA.FTZ R151, R68, R43.reuse, -R41.reuse ;  /* 0x0000002b44977223 */ /* 0x180fe20000010829 */
[-C--:B------:R-:W-:Y:S01]  /*4810*/  FFMA.FTZ R2, R78, R43.reuse, -R41 ;  /* 0x0000002b4e027223 */ /* 0x080fe20000010829 */
[----:B------:R-:W-:Y:S01]  /*4820*/  MUFU.EX2 R149, R149 ;  /* 0x0000009500957308 */ /* 0x000fe20000000800 */
[----:B0-----:R-:W-:Y:S01]  /*4830*/  FADD.FTZ R30, R144, R45 ;  /* 0x0000002d901e7221 */ /* 0x001fe20000010000 */
[-CC-:B------:R-:W-:Y:S01]  /*4840*/  FFMA.FTZ R145, R64, R43.reuse, -R41.reuse ;  /* 0x0000002b40917223 */ /* 0x180fe20000010829 */
[-CC-:B------:R-:W-:Y:S01]  /*4850*/  FFMA.FTZ R28, R76, R43.reuse, -R41.reuse ;  /* 0x0000002b4c1c7223 */ /* 0x180fe20000010829 */
[-CC-:B------:R-:W-:Y:S01]  /*4860*/  FFMA.FTZ R26, R32, R43.reuse, -R41.reuse ;  /* 0x0000002b201a7223 */ /* 0x180fe20000010829 */
[----:B----4-:R-:W-:Y:S01]  /*4870*/  FADD.FTZ R45, R7, R30 ;  /* 0x0000001e072d7221 */ /* 0x010fe20000010000 */
[-CC-:B------:R-:W-:Y:S01]  /*4880*/  FFMA.FTZ R147, R66, R43.reuse, -R41.reuse ;  /* 0x0000002b42937223 */ /* 0x180fe20000010829 */
[-C--:B------:R-:W-:Y:S01]  /*4890*/  FFMA.FTZ R133, R34, R43.reuse, -R41 ;  /* 0x0000002b22857223 */ /* 0x080fe20000010829 */
[----:B------:R-:W0:Y:S01]  /*48a0*/  MUFU.EX2 R0, R0 ;  /* 0x0000000000007308 */ /* 0x000e220000000800 */
[----:B-----5:R-:W-:Y:S01]  /*48b0*/  FADD.FTZ R30, R146, R45 ;  /* 0x0000002d921e7221 */ /* 0x020fe20000010000 */
[-CC-:B------:R-:W-:Y:S01]  /*48c0*/  FFMA.FTZ R56, R74, R43.reuse, -R41.reuse ;  /* 0x0000002b4a387223 */ /* 0x180fe20000010829 */
[-CC-:B------:R-:W-:Y:S01]  /*48d0*/  FFMA.FTZ R141, R14, R43.reuse, -R41.reuse ;  /* 0x0000002b0e8d7223 */ /* 0x180fe20000010829 */
[-CC-:B------:R-:W-:Y:S01]  /*48e0*/  FFMA.FTZ R14, R72, R43.reuse, -R41.reuse ;  /* 0x0000002b480e7223 */ /* 0x180fe20000010829 */
[----:B------:R-:W-:Y:S01]  /*48f0*/  FADD.FTZ R45, R9, R30 ;  /* 0x0000001e092d7221 */ /* 0x000fe20000010000 */
[-CC-:B------:R-:W-:Y:S01]  /*4900*/  FFMA.FTZ R30, R36, R43.reuse, -R41.reuse ;  /* 0x0000002b241e7223 */ /* 0x180fe20000010829 */
[-C--:B------:R-:W-:Y:S01]  /*4910*/  FFMA.FTZ R143, R8, R43.reuse, -R41 ;  /* 0x0000002b088f7223 */ /* 0x080fe20000010829 */
[----:B------:R-:W1:Y:S01]  /*4920*/  MUFU.EX2 R151, R151 ;  /* 0x0000009700977308 */ /* 0x000e620000000800 */
[----:B------:R-:W-:Y:S01]  /*4930*/  FADD.FTZ R32, R140, R45 ;  /* 0x0000002d8c207221 */ /* 0x000fe20000010000 */
[-CC-:B------:R-:W-:Y:S01]  /*4940*/  FFMA.FTZ R8, R70, R43.reuse, -R41.reuse ;  /* 0x0000002b46087223 */ /* 0x180fe20000010829 */
[-CC-:B------:R-:W-:Y:S01]  /*4950*/  FFMA.FTZ R135, R38, R43.reuse, -R41.reuse ;  /* 0x0000002b26877223 */ /* 0x180fe20000010829 */
[-CC-:B------:R-:W-:Y:S01]  /*4960*/  FFMA.FTZ R129, R42, R43.reuse, -R41.reuse ;  /* 0x0000002b2a817223 */ /* 0x180fe20000010829 */
[----:B---3--:R-:W-:Y:S01]  /*4970*/  FADD.FTZ R45, R13, R32 ;  /* 0x000000200d2d7221 */ /* 0x008fe20000010000 */
[----:B------:R-:W-:Y:S01]  /*4980*/  F2FP.F16.F32.PACK_AB R150, R5, R150 ;  /* 0x000000960596723e */ /* 0x000fe200000000ff */
[-C--:B------:R-:W-:Y:S01]  /*4990*/  FFMA.FTZ R131, R46, R43.reuse, -R41 ;  /* 0x0000002b2e837223 */ /* 0x080fe20000010829 */
[----:B------:R-:W2:Y:S01]  /*49a0*/  MUFU.EX2 R2, R2 ;  /* 0x0000000200027308 */ /* 0x000ea20000000800 */
[----:B0-----:R-:W-:Y:S01]  /*49b0*/  FADD.FTZ R34, R149, R0 ;  /* 0x0000000095227221 */ /* 0x001fe20000010000 */
[----:B------:R-:W-:Y:S01]  /*49c0*/  FADD.FTZ R32, R142, R45 ;  /* 0x0000002d8e207221 */ /* 0x000fe20000010000 */
[-CC-:B------:R-:W-:Y:S01]  /*49d0*/  FFMA.FTZ R48, R48, R43.reuse, -R41.reuse ;  /* 0x0000002b30307223 */ /* 0x180fe20000010829 */
[-CC-:B------:R-:W-:Y:S01]  /*49e0*/  FFMA.FTZ R50, R50, R43.reuse, -R41.reuse ;  /* 0x0000002b32327223 */ /* 0x180fe20000010829 */
[-CC-:B------:R-:W-:Y:S01]  /*49f0*/  FFMA.FTZ R52, R52, R43.reuse, -R41.reuse ;  /* 0x0000002b34347223 */ /* 0x180fe20000010829 */
[----:B------:R-:W-:Y:S01]  /*4a00*/  FADD.FTZ R47, R21, R32 ;  /* 0x00000020152f7221 */ /* 0x000fe20000010000 */
[-C--:B------:R-:W-:Y:S01]  /*4a10*/  FFMA.FTZ R32, R40, R43.reuse, -R41 ;  /* 0x0000002b28207223 */ /* 0x080fe20000010829 */
[----:B------:R-:W0:Y:S01]  /*4a20*/  MUFU.EX2 R145, R145 ;  /* 0x0000009100917308 */ /* 0x000e220000000800 */
[----:B-1----:R-:W-:Y:S01]  /*4a30*/  FADD.FTZ R45, R151, R34 ;  /* 0x00000022972d7221 */ /* 0x002fe20000010000 */
[----:B------:R-:W-:Y:S01]  /*4a40*/  FADD.FTZ R36, R136, R47 ;  /* 0x0000002f88247221 */ /* 0x000fe20000010000 */
[-CC-:B------:R-:W-:Y:S01]  /*4a50*/  FFMA.FTZ R54, R54, R43.reuse, -R41.reuse ;  /* 0x0000002b36367223 */ /* 0x180fe20000010829 */
[-CC-:B------:R-:W-:Y:S01]  /*4a60*/  FFMA.FTZ R10, R10, R43.reuse, -R41.reuse ;  /* 0x0000002b0a0a7223 */ /* 0x180fe20000010829 */
[-CC-:B------:R-:W-:Y:S01]  /*4a70*/  FFMA.FTZ R12, R12, R43.reuse, -R41.reuse ;  /* 0x0000002b0c0c7223 */ /* 0x180fe20000010829 */
[----:B------:R-:W-:Y:S01]  /*4a80*/  FADD.FTZ R47, R31, R36 ;  /* 0x000000241f2f7221 */ /* 0x000fe20000010000 */
[----:B------:R-:W-:Y:S01]  /*4a90*/  FFMA.FTZ R102, R102, R43, -R41 ;  /* 0x0000002b66667223 */ /* 0x000fe20000010829 */
[----:B------:R-:W1:Y:S01]  /*4aa0*/  MUFU.EX2 R28, R28 ;  /* 0x0000001c001c7308 */ /* 0x000e620000000800 */
[----:B--2---:R-:W-:Y:S01]  /*4ab0*/  FADD.FTZ R34, R2, R45 ;  /* 0x0000002d02227221 */ /* 0x004fe20000010000 */
[----:B------:R-:W-:Y:S01]  /*4ac0*/  FADD.FTZ R38, R138, R47 ;  /* 0x0000002f8a267221 */ /* 0x000fe20000010000 */
[----:B------:R-:W-:Y:S01]  /*4ad0*/  F2FP.F16.F32.PACK_AB R149, R0, R149 ;  /* 0x000000950095723e */ /* 0x000fe200000000ff */
[----:B------:R-:W-:Y:S01]  /*4ae0*/  FFMA.FTZ R24, R24, R43, -R41 ;  /* 0x0000002b18187223 */ /* 0x000fe20000010829 */
[----:B------:R-:W-:Y:S01]  /*4af0*/  F2FP.F16.F32.PACK_AB R151, R2, R151 ;  /* 0x000000970297723e */ /* 0x000fe200000000ff */
[----:B------:R-:W-:Y:S01]  /*4b00*/  FADD.FTZ R47, R29, R38 ;  /* 0x000000261d2f7221 */ /* 0x000fe20000010000 */
[----:B------:R-:W-:Y:S01]  /*4b10*/  F2FP.F16.F32.PACK_AB R144, R7, R144 ;  /* 0x000000900790723e */ /* 0x000fe200000000ff */
[----:B------:R-:W2:Y:S01]  /*4b20*/  MUFU.EX2 R147, R147 ;  /* 0x0000009300937308 */ /* 0x000ea20000000800 */
[----:B0-----:R-:W-:Y:S01]  /*4b30*/  FADD.FTZ R45, R145, R34 ;  /* 0x00000022912d7221 */ /* 0x001fe20000010000 */
[----:B------:R-:W-:Y:S01]  /*4b40*/  FADD.FTZ R38, R132, R47 ;  /* 0x0000002f84267221 */ /* 0x000fe20000010000 */
[-CC-:B------:R-:W-:Y:S01]  /*4b50*/  FFMA.FTZ R34, R44, R43.reuse, -R41.reuse ;  /* 0x0000002b2c227223 */ /* 0x180fe20000010829 */
[----:B------:R-:W-:Y:S01]  /*4b60*/  FFMA.FTZ R41, R100, R43, -R41 ;  /* 0x0000002b64297223 */ /* 0x000fe20000010829 */
[----:B------:R-:W-:Y:S01]  /*4b70*/  F2FP.F16.F32.PACK_AB R146, R9, R146 ;  /* 0x000000920992723e */ /* 0x000fe200000000ff */
        /* <DEDUP_REMOVED lines=8> */
[----:B------:R-:W-:Y:S01]  /*4c00*/  F2FP.F16.F32.PACK_AB R138, R29, R138 ;  /* 0x0000008a1d8a723e */ /* 0x000fe200000000ff */
[----:B------:R-:W1:Y:S01]  /*4c10*/  MUFU.EX2 R141, R141 ;  /* 0x0000008d008d7308 */ /* 0x000e620000000800 */
[----:B--2---:R-:W-:Y:S01]  /*4c20*/  FADD.FTZ R45, R147, R36 ;  /* 0x00000024932d7221 */ /* 0x004fe20000010000 */
[----:B------:R-:W-:Y:S01]  /*4c30*/  FADD.FTZ R38, R128, R47 ;  /* 0x0000002f80267221 */ /* 0x000fe20000010000 */
[----:B------:R-:W-:Y:S02]  /*4c40*/  F2FP.F16.F32.PACK_AB R132, R11, R132 ;  /* 0x000000840b84723e */ /* 0x000fe400000000ff */
[----:B------:R-:W-:Y:S02]  /*4c50*/  F2FP.F16.F32.PACK_AB R134, R15, R134 ;  /* 0x000000860f86723e */ /* 0x000fe400000000ff */
[----:B------:R-:W-:Y:S01]  /*4c60*/  F2FP.F16.F32.PACK_AB R128, R27, R128 ;  /* 0x000000801b80723e */ /* 0x000fe200000000ff */
[----:B------:R-:W2:Y:S01]  /*4c70*/  MUFU.EX2 R14, R14 ;  /* 0x0000000e000e7308 */ /* 0x000ea20000000800 */
[----:B0-----:R-:W-:Y:S01]  /*4c80*/  FADD.FTZ R36, R56, R45 ;  /* 0x0000002d38247221 */ /* 0x001fe20000010000 */
[----:B------:R-:W-:-:S02]  /*4c90*/  F2FP.F16.F32.PACK_AB R145, R28, R145 ;  /* 0x000000911c91723e */ /* 0x000fc400000000ff */
[----:B------:R-:W-:-:S04]  /*4ca0*/  F2FP.F16.F32.PACK_AB R147, R56, R147 ;  /* 0x000000933893723e */ /* 0x000fc800000000ff */
        /* <DEDUP_REMOVED lines=75> */
[----:B------:R-:W-:Y:S01]  /*5160*/  F2FP.F16.F32.PACK_AB R121, R121, R12 ;  /* 0x0000000c7979723e */ /* 0x000fe200000000ff */
[----:B------:R-:W-:-:S05]  /*5170*/  VIADD R0, R88, 0xfffffffe ;  /* 0xfffffffe58007836 */ /* 0x000fca0000000000 */
        /* <DEDUP_REMOVED lines=17> */
.L_x_13705:
[----:B------:R-:W-:-:S11]  /*5290*/  UISETP.NE.AND UP2, UPT, UR7, 0x1, UPT ;  /* 0x000000010700788c */ /* 0x000fd6000bf45270 */
[----:B------:R-:W-:Y:S02]  /*52a0*/  @UP2 ULDC.64 UR18, c[0x0][0x9e8] ;  /* 0x00027a0000122ab9 */ /* 0x000fe40000000a00 */
[----:B------:R-:W-:-:S04]  /*52b0*/  UIMAD.WIDE.U32 UR10, UR14, UR18, URZ ;  /* 0x000000120e0a72a5 */ /* 0x000fc8000f8e003f */
[----:B------:R-:W-:-:S12]  /*52c0*/  @UP2 USHF.R.U32.HI UR14, URZ, UR19, UR11 ;  /* 0x000000133f0e2299 */ /* 0x000fd8000801160b */
.L_x_13706:
[----:B------:R-:W-:-:S04]  /*52d0*/  UIMAD UR7, UR14, UR7, UR7 ;  /* 0x000000070e0772a4 */ /* 0x000fc8000f8e0207 */
[----:B------:R-:W-:-:S04]  /*52e0*/  UISETP.LT.AND UP2, UPT, UR6, UR7, UPT ;  /* 0x000000070600728c */ /* 0x000fc8000bf41270 */
[----:B------:R-:W-:-:S12]  /*52f0*/  USEL UR6, UR6, UR7, UP2 ;  /* 0x0000000706067287 */ /* 0x000fd80009000000 */
.L_x_13704:
        /* <DEDUP_REMOVED lines=26> */
[----:B------:R-:W-:-:S05]  /*54a0*/  ULDC UR23, c[0x0][0x9e0] ;  /* 0x0002780000177ab9 */ /* 0x000fca0000000800 */
.L_x_13724:
        /* <DEDUP_REMOVED lines=9> */
.L_x_13709:
[----:B------:R-:W-:Y:S01]  /*5540*/  ULEA UR6, UR26, UR45, 0x3 ;  /* 0x0000002d1a067291 */ /* 0x000fe2000f8e183f */
[----:B------:R-:W-:-:S05]  /*5550*/  IMAD.U32 R5, RZ, RZ, UR25 ;  /* 0x00000019ff057e24 */ /* 0x000fca000f8e00ff */
[----:B------:R-:W-:-:S04]  /*5560*/  SHF.L.U32 R5, R5, 0x1f, RZ ;  /* 0x0000001f05057819 */ /* 0x000fc800000006ff */
[----:B------:R0:W1:Y:S01]  /*5570*/  SYNCS.PHASECHK.TRANS64.TRYWAIT P2, [UR6+0x16830], R5 ;  /* 0x01683005ff0075a7 */ /* 0x0000620008040146 */
[----:B------:R-:W-:Y:S05]  /*5580*/  @!P0 BRA `(.L_x_13710) ;  /* 0x0000000000048947 */ /* 0x000fea0003800000 */
[----:B------:R-:W-:Y:S01]  /*5590*/  BPT.TRAP 0x1 ;  /* 0x000000040000795c */ /* 0x000fe20000300000 */
.L_x_13710:
[----:B-1----:R-:W-:Y:S05]  /*55a0*/  @P2 BRA `(.L_x_13708) ;  /* 0x0000000000082947 */ /* 0x002fea0003800000 */
[----:B------:R-:W1:Y:S02]  /*55b0*/  SYNCS.PHASECHK.TRANS64.TRYWAIT P2, [UR6+0x16830], R5 ;  /* 0x01683005ff0075a7 */ /* 0x000e640008040146 */
[----:B-1----:R-:W-:Y:S05]  /*55c0*/  @!P2 BRA `(.L_x_13711) ;  /* 0x0000010c0030a947 */ /* 0x002fea0003800000 */
.L_x_13708:
        /* <DEDUP_REMOVED lines=25> */
.L_x_13713:
[----:B------:R-:W-:Y:S01]  /*5760*/  ULEA UR6, UR37, UR45, 0x3 ;  /* 0x0000002d25067291 */ /* 0x000fe2000f8e183f */
[----:B------:R-:W-:-:S05]  /*5770*/  IMAD.U32 R5, RZ, RZ, UR46 ;  /* 0x0000002eff057e24 */ /* 0x000fca000f8e00ff */
[----:B------:R-:W-:-:S04]  /*5780*/  SHF.L.U32 R5, R5, 0x1f, RZ ;  /* 0x0000001f05057819 */ /* 0x000fc800000006ff */
[----:B------:R0:W1:Y:S01]  /*5790*/  SYNCS.PHASECHK.TRANS64.TRYWAIT P2, [UR6+0x16850], R5 ;  /* 0x01685005ff0075a7 */ /* 0x0000620008040146 */
[----:B------:R-:W-:Y:S05]  /*57a0*/  @!P0 BRA `(.L_x_13714) ;  /* 0x0000000000048947 */ /* 0x000fea0003800000 */
[----:B------:R-:W-:Y:S01]  /*57b0*/  BPT.TRAP 0x1 ;  /* 0x000000040000795c */ /* 0x000fe20000300000 */
.L_x_13714:
[----:B-1----:R-:W-:Y:S05]  /*57c0*/  @P2 BRA `(.L_x_13712) ;  /* 0x0000000000082947 */ /* 0x002fea0003800000 */
[----:B------:R-:W1:Y:S02]  /*57d0*/  SYNCS.PHASECHK.TRANS64.TRYWAIT P2, [UR6+0x16850], R5 ;  /* 0x01685005ff0075a7 */ /* 0x000e640008040146 */
[----:B-1----:R-:W-:Y:S05]  /*57e0*/  @!P2 BRA `(.L_x_13715) ;  /* 0x0000010800c0a947 */ /* 0x002fea0003800000 */
.L_x_13712:
[----:B------:R-:W-:Y:S01]  /*57f0*/  UIADD3 UR6, UR45, 0x400, URZ ;  /* 0x000004002d067890 */ /* 0x000fe2000fffe03f */
[----:B------:R-:W-:Y:S01]  /*5800*/  WARPGROUP.ARRIVE ;  /* 0x00000000000079c5 */ /* 0x000fe20000000000 */
[----:B------:R-:W-:Y:S01]  /*5810*/  UMOV UR7, 0x40000040 ;  /* 0x4000004000077882 */ /* 0x000fe20000000000 */
[----:B------:R-:W-:Y:S01]  /*5820*/  PLOP3.LUT P2, PT, PT, PT, UP0, 0x80, 0x0 ;  /* 0x000000000000781c */ /* 0x000fe20003f4f008 */
[----:B------:R-:W-:Y:S01]  /*5830*/  USHF.R.U32.HI UR6, URZ, 0x4, UR6 ;  /* 0x000000043f067899 */ /* 0x000fe20008011606 */
[----:B01----:R-:W-:Y:S01]  /*5840*/  FMUL.FTZ R5, R24, UR24 ;  /* 0x0000001818057c20 */ /* 0x003fe20008410000 */
[----:B------:R-:W-:Y:S01]  /*5850*/  FMUL.FTZ R24, R36, UR24 ;  /* 0x0000001824187c20 */ /* 0x000fe20008410000 */
[----:B------:R-:W-:Y:S01]  /*5860*/  FMUL.FTZ R36, R44, UR24 ;  /* 0x000000182c247c20 */ /* 0x000fe20008410000 */
[----:B------:R-:W-:Y:S01]  /*5870*/  ULOP3.LUT UR6, UR6, 0x3fff, URZ, 0xc0, !UPT ;  /* 0x00003fff06067892 */ /* 0x000fe2000f8ec03f */
[----:B------:R-:W-:Y:S01]  /*5880*/  FMUL.FTZ R44, R55, UR24 ;  /* 0x00000018372c7c20 */ /* 0x000fe20008410000 */
[----:B------:R-:W-:Y:S01]  /*5890*/  PLOP3.LUT P3, PT, PT, PT, UP0, 0x80, 0x0 ;  /* 0x000000000000781c */ /* 0x000fe20003f6f008 */
[----:B------:R-:W-:Y:S01]  /*58a0*/  FMUL.FTZ R55, R61, UR24 ;  /* 0x000000183d377c20 */ /* 0x000fe20008410000 */
[----:B------:R-:W-:Y:S01]  /*58b0*/  ULEA UR10, UR37, UR6, 0xa ;  /* 0x00000006250a7291 */ /* 0x000fe2000f8e503f */
[----:B------:R-:W-:Y:S01]  /*58c0*/  FMUL.FTZ R61, R74, UR24 ;  /* 0x000000184a3d7c20 */ /* 0x000fe20008410000 */
[----:B------:R-:W-:Y:S01]  /*58d0*/  FMUL.FTZ R74, R76, UR24 ;  /* 0x000000184c4a7c20 */ /* 0x000fe20008410000 */
[----:B------:R-:W-:-:S02]  /*58e0*/  VIADD R76, R17, UR41 ;  /* 0x00000029114c7c36 */ /* 0x000fc40008000000 */
        /* <DEDUP_REMOVED lines=71> */
[----:B------:R-:W2:Y:S01]  /*5d60*/  MUFU.TANH R7, R7 ;  /* 0x0000000700077308 */ /* 0x000ea20000002400 */
[----:B------:R-:W-:Y:S02]  /*5d70*/  WARPGROUP.DEPBAR.LE gsb0, 0x0 ;  /* 0x00008000000079c5 */ /* 0x000fe40000010000 */
[----:B------:R-:W-:-:S06]  /*5d80*/  WARPGROUP.ARRIVE ;  /* 0x00000000000079c5 */ /* 0x000fcc0000000000 */
[----:B------:R-:W3:Y:S01]  /*5d90*/  S2R R151, SR_TID.X ;  /* 0x0000000000977919 */ /* 0x000ee20000002100 */
[----:B------:R-:W4:Y:S01]  /*5da0*/  MUFU.TANH R9, R9 ;  /* 0x0000000900097308 */ /* 0x000f220000002400 */
        /* <DEDUP_REMOVED lines=46> */
[----:B------:R-:W-:-:S04]  /*6090*/  FMUL.FTZ R138, R85, UR24 ;  /* 0x00000018558a7c20 */ /* 0x000fc80008410000 */
        /* <DEDUP_REMOVED lines=48> */
[----:B------:R-:W-:Y:S01]  /*63a0*/  @P2 IMAD.HI.U32 R32, R76, UR6, RZ ;  /* 0x000000064c202c27 */ /* 0x000fe2000f8e00ff */
[----:B------:R-:W-:Y:S01]  /*63b0*/  @UP0 ULDC UR6, c[0x0][0x450] ;  /* 0x0001140000060ab9 */ /* 0x000fe20000000800 */
[----:B---3--:R-:W-:-:S03]  /*63c0*/  ISETP.GE.U32.AND P2, PT, R151, 0x180, PT ;  /* 0x000001809700780c */ /* 0x008fc60003f46070 */
[----:B------:R-:W-:Y:S01]  /*63d0*/  @P3 SHF.R.U32.HI R76, RZ, UR6, R32 ;  /* 0x00000006ff4c3c19 */ /* 0x000fe20008011620 */
[----:B------:R-:W-:-:S04]  /*63e0*/  VIADD R32, R22, 0x9 ;  /* 0x0000000916207836 */ /* 0x000fc80000000000 */
[----:B------:R-:W3:Y:S01]  /*63f0*/  SHFL.IDX PT, R72, R76, RZ, 0x1c1f ;  /* 0x001c1fff4c487589 */ /* 0x000ee200000e0000 */
[----:B------:R-:W-:Y:S02]  /*6400*/  SEL R32, R32, 0x9, !P2 ;  /* 0x0000000920207807 */ /* 0x000fe40005000000 */
[----:B------:R-:W-:Y:S01]  /*6410*/  PLOP3.LUT P2, PT, PT, PT, UP1, 0x40, 0x0 ;  /* 0x000000000000781c */ /* 0x000fe20003f4e818 */
[--C-:B---3--:R-:W-:Y:S02]  /*6420*/  IMAD.IADD R83, R79, 0x1, R72.reuse ;  /* 0x000000014f537824 */ /* 0x108fe400078e0248 */
[----:B------:R-:W-:Y:S01]  /*6430*/  IMAD.IADD R85, R81, 0x1, R72 ;  /* 0x0000000151557824 */ /* 0x000fe200078e0248 */
[----:B------:R-:W-:Y:S02]  /*6440*/  WARPGROUP.DEPBAR.LE gsb0, 0x0 ;  /* 0x00008000000079c5 */ /* 0x000fe40000010000 */
[----:B------:R3:W-:Y:S06]  /*6450*/  BAR.ARV R32, 0x100 ;  /* 0x000400200000751d */ /* 0x0007ec0000002000 */
[----:B------:R3:W-:Y:S01]  /*6460*/  @!P1 SYNCS.ARRIVE.TRANS64.RED.A1T0 RZ, [R33+URZ], RZ ;  /* 0x000000ff21ff99a7 */ /* 0x0007e2000810043f */
[----:B012-4-:R-:W-:Y:S05]  /*6470*/  @P2 BRA `(.L_x_13716) ;  /* 0x00000000005c2947 */ /* 0x017fea0003800000 */
[----:B---3--:R-:W-:Y:S01]  /*6480*/  IMAD.U32 R33, RZ, RZ, UR38 ;  /* 0x00000026ff217e24 */ /* 0x008fe2000f8e00ff */
        /* <DEDUP_REMOVED lines=12> */
.L_x_13718:
[----:B------:R-:W-:-:S05]  /*6550*/  IMAD.U32 R78, RZ, RZ, UR22 ;  /* 0x00000016ff4e7e24 */ /* 0x000fca000f8e00ff */
[----:B------:R-:W-:-:S13]  /*6560*/  ISETP.NE.AND P2, PT, R78, 0x1, PT ;  /* 0x000000014e00780c */ /* 0x000fda0003f45270 */
[----:B------:R-:W0:Y:S02]  /*6570*/  @P2 LDC.64 R32, c[0x0][0x9e8] ;  /* 0x00027a00ff202b82 */ /* 0x000e240000000a00 */
[----:B0-----:R-:W-:-:S05]  /*6580*/  @P2 IMAD.HI.U32 R32, R72, R32, RZ ;  /* 0x0000002048202227 */ /* 0x001fca00078e00ff */
[----:B------:R-:W-:-:S07]  /*6590*/  @P2 SHF.R.U32.HI R72, RZ, R33, R32 ;  /* 0x00000021ff482219 */ /* 0x000fce0000011620 */
.L_x_13719:
[----:B------:R-:W-:Y:S05]  /*65a0*/  BSYNC B0 ;  /* 0x0000000000007941 */ /* 0x000fea0003800000 */
.L_x_13717:
[----:B------:R-:W-:-:S04]  /*65b0*/  IMAD R33, R72, R78, -R77 ;  /* 0x0000004e48217224 */ /* 0x000fc800078e0a4d */
[----:B------:R-:W-:-:S05]  /*65c0*/  IMAD R32, R16, -0x2, R33 ;  /* 0xfffffffe10207824 */ /* 0x000fca00078e0221 */
[----:B------:R-:W-:Y:S02]  /*65d0*/  VIADDMNMX R83, R32, R78, R83, PT ;  /* 0x0000004e20537246 */ /* 0x000fe40003800153 */
[----:B------:R-:W-:-:S07]  /*65e0*/  VIMNMX R85, R85, R32, !PT ;  /* 0x0000002055557248 */ /* 0x000fce0007fe0100 */
.L_x_13716:
[----:B------:R-:W-:Y:S01]  /*65f0*/  ISETP.GT.AND P2, PT, R0, -0x1, PT ;  /* 0xffffffff0000780c */ /* 0x000fe20003f44270 */
[----:B---3--:R-:W0:Y:S03]  /*6600*/  SHFL.IDX PT, R32, R76, 0x1, 0x1c1f ;  /* 0x003c1f004c207f89 */ /* 0x008e2600000e0000 */
        /* <DEDUP_REMOVED lines=52> */
[----:B------:R-:W-:-:S02]  /*6950*/  FSEL R76, R43, -INF , !P6 ;  /* 0xff8000002b4c7808 */ /* 0x000fc40007000000 */
[----:B------:R-:W-:Y:S01]  /*6960*/  FSEL R78, R45, -INF , !P3 ;  /* 0xff8000002d4e7808 */ /* 0x000fe20005800000 */
[----:B------:R-:W-:Y:S01]  /*6970*/  IMAD.IADD R45, R79, 0x1, R32 ;  /* 0x000000014f2d7824 */ /* 0x000fe200078e0220 */
        /* <DEDUP_REMOVED lines=58> */
.L_x_13722:
[----:B------:R-:W-:-:S05]  /*6d20*/  IMAD.U32 R51, RZ, RZ, UR22 ;  /* 0x00000016ff337e24 */ /* 0x000fca000f8e00ff */
[----:B------:R-:W-:-:S13]  /*6d30*/  ISETP.NE.AND P3, PT, R51, 0x1, PT ;  /* 0x000000013300780c */ /* 0x000fda0003f65270 */
[----:B------:R-:W0:Y:S02]  /*6d40*/  @P3 LDC.64 R32, c[0x0][0x9e8] ;  /* 0x00027a00ff203b82 */ /* 0x000e240000000a00 */
[----:B0-----:R-:W-:-:S05]  /*6d50*/  @P3 IMAD.HI.U32 R32, R8, R32, RZ ;  /* 0x0000002008203227 */ /* 0x001fca00078e00ff */
[----:B------:R-:W-:-:S07]  /*6d60*/  @P3 SHF.R.U32.HI R8, RZ, R33, R32 ;  /* 0x00000021ff083219 */ /* 0x000fce0000011620 */
.L_x_13723:
[----:B------:R-:W-:Y:S05]  /*6d70*/  BSYNC B0 ;  /* 0x0000000000007941 */ /* 0x000fea0003800000 */
.L_x_13721:
[----:B------:R-:W-:-:S04]  /*6d80*/  IMAD R77, R8, R51, -R77 ;  /* 0x00000033084d7224 */ /* 0x000fc800078e0a4d */
[----:B------:R-:W-:-:S05]  /*6d90*/  IMAD R8, R16, -0x2, R77 ;  /* 0xfffffffe10087824 */ /* 0x000fca00078e024d */
[----:B------:R-:W-:Y:S02]  /*6da0*/  VIADDMNMX R45, R8, R51, R45, PT ;  /* 0x00000033082d7246 */ /* 0x000fe4000380012d */
[----:B------:R-:W-:-:S07]  /*6db0*/  VIMNMX R47, R47, R8, !PT ;  /* 0x000000082f2f7248 */ /* 0x000fce0007fe0100 */
.L_x_13720:
[----:B------:R-:W-:Y:S01]  /*6dc0*/  FMNMX.FTZ R33, R5, R4, !PT ;  /* 0x0000000405217209 */ /* 0x000fe20007810000 */
[----:B------:R-:W0:Y:S01]  /*6dd0*/  LDC R43, c[0x0][0x988] ;  /* 0x00026200ff2b7b82 */ /* 0x000e220000000800 */
[----:B------:R-:W-:Y:S01]  /*6de0*/  ISETP.GT.AND P4, PT, R47, 0x1, P2 ;  /* 0x000000012f00780c */ /* 0x000fe20001784270 */
[----:B------:R-:W-:Y:S01]  /*6df0*/  UMOV UR46, UR25 ;  /* 0x00000019002e7c82 */ /* 0x000fe20008000000 */
        /* <DEDUP_REMOVED lines=19> */
[C---:B------:R-:W-:Y:S02]  /*6f30*/  ISETP.GT.AND P4, PT, R47.reuse, RZ, P2 ;  /* 0x000000ff2f00720c */ /* 0x040fe40001784270 */
        /* <DEDUP_REMOVED lines=17> */
[----:B------:R-:W-:Y:S02]  /*7050*/  FMNMX.FTZ R13, R11, R6, !PT ;  /* 0x000000060b0d7209 */ /* 0x000fe40007810000 */
[----:B------:R-:W-:Y:S02]  /*7060*/  FMNMX.FTZ R33, R56, R33, !PT ;  /* 0x0000002138217209 */ /* 0x000fe40007810000 */
[----:B------:R-:W-:-:S02]  /*7070*/  ISETP.LT.OR P5, PT, R45, 0x11, P5 ;  /* 0x000000112d00780c */ /* 0x000fc40002fa1670 */
[----:B------:R-:W-:Y:S02]  /*7080*/  FMNMX.FTZ R33, R120, R33, !PT ;  /* 0x0000002178217209 */ /* 0x000fe40007810000 */
[----:B------:R-:W-:Y:S02]  /*7090*/  FMNMX.FTZ R13, R32, R13, !PT ;  /* 0x0000000d200d7209 */ /* 0x000fe40007810000 */
[----:B------:R-:W-:Y:S02]  /*70a0*/  FMNMX.FTZ R33, R122, R33, !PT ;  /* 0x000000217a217209 */ /* 0x000fe40007810000 */
[----:B------:R-:W-:Y:S02]  /*70b0*/  FSEL R144, R15, -INF , !P5 ;  /* 0xff8000000f907808 */ /* 0x000fe40006800000 */
[----:B------:R-:W-:Y:S02]  /*70c0*/  FMNMX.FTZ R33, R124, R33, !PT ;  /* 0x000000217c217209 */ /* 0x000fe40007810000 */
[----:B------:R-:W-:-:S02]  /*70d0*/  FMNMX.FTZ R13, R140, R13, !PT ;  /* 0x0000000d8c0d7209 */ /* 0x000fc40007810000 */
        /* <DEDUP_REMOVED lines=17> */
[----:B------:R-:W1:Y:S03]  /*71f0*/  SHFL.BFLY PT, R8, R33, 0x2, 0x1f ;  /* 0x0c401f0021087f89 */ /* 0x000e6600000e0000 */
[----:B------:R-:W-:-:S02]  /*7200*/  ISETP.LT.OR P4, PT, R45, 0x2a, P3 ;  /* 0x0000002a2d00780c */ /* 0x000fc40001f81670 */
[----:B------:R-:W-:Y:S02]  /*7210*/  ISETP.GT.AND P3, PT, R47, 0x31, P2 ;  /* 0x000000312f00780c */ /* 0x000fe40001764270 */
[----:B------:R-:W-:Y:S02]  /*7220*/  FSEL R35, R35, -INF , !P4 ;  /* 0xff80000023237808 */ /* 0x000fe40006000000 */
[----:B------:R-:W-:Y:S02]  /*7230*/  ISETP.GT.AND P4, PT, R47, 0x38, P2 ;  /* 0x000000382f00780c */ /* 0x000fe40001784270 */
[C---:B------:R-:W-:Y:S02]  /*7240*/  ISETP.LT.OR P3, PT, R45.reuse, 0x32, P3 ;  /* 0x000000322d00780c */ /* 0x040fe40001f61670 */
[----:B------:R-:W-:-:S04]  /*7250*/  ISETP.LT.OR P4, PT, R45, 0x39, P4 ;  /* 0x000000392d00780c */ /* 0x000fc80002781670 */
[----:B------:R-:W-:Y:S02]  /*7260*/  FSEL R41, R41, -INF , !P4 ;  /* 0xff80000029297808 */ /* 0x000fe40006000000 */
[----:B------:R-:W-:-:S04]  /*7270*/  ISETP.GT.AND P4, PT, R47, 0x41, P2 ;  /* 0x000000412f00780c */ /* 0x000fc80001784270 */
[----:B------:R-:W-:Y:S02]  /*7280*/  ISETP.LT.OR P4, PT, R45, 0x42, P4 ;  /* 0x000000422d00780c */ /* 0x000fe40002781670 */
[----:B-1----:R-:W-:Y:S02]  /*7290*/  FMNMX.FTZ R51, R33, R8, !PT ;  /* 0x0000000821337209 */ /* 0x002fe40007810000 */
[----:B------:R-:W-:Y:S02]  /*72a0*/  FSEL R48, R48, -INF , !P4 ;  /* 0xff80000030307808 */ /* 0x000fe40006000000 */
[----:B------:R-:W-:Y:S01]  /*72b0*/  ISETP.GT.AND P4, PT, R47, 0x50, P2 ;  /* 0x000000502f00780c */ /* 0x000fe20001784270 */
[----:B------:R-:W1:Y:S03]  /*72c0*/  SHFL.BFLY PT, R8, R51, 0x1, 0x1f ;  /* 0x0c201f0033087f89 */ /* 0x000e6600000e0000 */
[----:B------:R-:W-:-:S04]  /*72d0*/  ISETP.LT.OR P4, PT, R45, 0x51, P4 ;  /* 0x000000512d00780c */ /* 0x000fc80002781670 */
[----:B------:R-:W-:Y:S02]  /*72e0*/  FSEL R52, R52, -INF , !P4 ;  /* 0xff80000034347808 */ /* 0x000fe40006000000 */
[----:B------:R-:W-:-:S04]  /*72f0*/  ISETP.GT.AND P4, PT, R47, 0x59, P2 ;  /* 0x000000592f00780c */ /* 0x000fc80001784270 */
[----:B------:R-:W-:-:S04]  /*7300*/  ISETP.LT.OR P4, PT, R45, 0x5a, P4 ;  /* 0x0000005a2d00780c */ /* 0x000fc80002781670 */
[----:B------:R-:W-:Y:S02]  /*7310*/  FSEL R60, R60, -INF , !P4 ;  /* 0xff8000003c3c7808 */ /* 0x000fe40006000000 */
[----:B------:R-:W-:-:S04]  /*7320*/  ISETP.GT.AND P4, PT, R47, 0x68, P2 ;  /* 0x000000682f00780c */ /* 0x000fc80001784270 */
[----:B------:R-:W-:Y:S02]  /*7330*/  ISETP.LT.OR P4, PT, R45, 0x69, P4 ;  /* 0x000000692d00780c */ /* 0x000fe40002781670 */
[----:B-1----:R-:W-:Y:S02]  /*7340*/  FMNMX.FTZ R8, R51, R8, !PT ;  /* 0x0000000833087209 */ /* 0x002fe40007810000 */
[----:B------:R-:W-:Y:S02]  /*7350*/  FSEL R64, R64, -INF , !P4 ;  /* 0xff80000040407808 */ /* 0x000fe40006000000 */
[C---:B------:R-:W-:Y:S01]  /*7360*/  FSETP.NEU.FTZ.AND P6, PT, R8.reuse, -INF , PT ;  /* 0xff8000000800780b */ /* 0x040fe20003fdd000 */
[C---:B0-----:R-:W-:Y:S01]  /*7370*/  FMUL.FTZ R9, R8.reuse, R43 ;  /* 0x0000002b08097220 */ /* 0x041fe20000410000 */
[----:B------:R-:W-:Y:S02]  /*7380*/  ISETP.GT.AND P4, PT, R47, 0x71, P2 ;  /* 0x000000712f00780c */ /* 0x000fe40001784270 */
[----:B------:R-:W-:-:S02]  /*7390*/  FSEL R57, R8, RZ, P6 ;  /* 0x000000ff08397208 */ /* 0x000fc40003000000 */
[----:B------:R-:W-:Y:S02]  /*73a0*/  FSEL R9, R9, RZ, P6 ;  /* 0x000000ff09097208 */ /* 0x000fe40003000000 */
[----:B------:R-:W-:Y:S01]  /*73b0*/  ISETP.LT.OR P4, PT, R45, 0x72, P4 ;  /* 0x000000722d00780c */ /* 0x000fe20002781670 */
[----:B------:R-:W-:Y:S02]  /*73c0*/  FADD.FTZ R4, -R57, R4 ;  /* 0x0000000439047221 */ /* 0x000fe40000010100 */
[-CC-:B------:R-:W-:Y:S01]  /*73d0*/  FFMA.FTZ R15, R12, R43.reuse, -R9.reuse ;  /* 0x0000002b0c0f7223 */ /* 0x180fe20000010809 */
[-CC-:B------:R-:W-:Y:S01]  /*73e0*/  FFMA.FTZ R148, R5, R43.reuse, -R9.reuse ;  /* 0x0000002b05947223 */ /* 0x180fe20000010809 */
[-CC-:B------:R-:W-:Y:S01]  /*73f0*/  FFMA.FTZ R5, R72, R43.reuse, -R9.reuse ;  /* 0x0000002b48057223 */ /* 0x180fe20000010809 */
[----:B------:R-:W-:Y:S01]  /*7400*/  FSEL R72, R27, -INF , !P5 ;  /* 0xff8000001b487808 */ /* 0x000fe20006800000 */
[----:B------:R0:W-:Y:S01]  /*7410*/  MUFU.EX2 R7, R15 ;  /* 0x0000000f00077308 */ /* 0x0001e20000000800 */
[-CC-:B------:R-:W-:Y:S01]  /*7420*/  FFMA.FTZ R27, R24, R43.reuse, -R9.reuse ;  /* 0x0000002b181b7223 */ /* 0x180fe20000010809 */
[----:B------:R-:W-:Y:S01]  /*7430*/  ISETP.GT.AND P5, PT, R47, 0x28, P2 ;  /* 0x000000282f00780c */ /* 0x000fe200017a4270 */
[-CC-:B------:R-:W-:Y:S01]  /*7440*/  FFMA.FTZ R24, R26, R43.reuse, -R9.reuse ;  /* 0x0000002b1a187223 */ /* 0x180fe20000010809 */
[-CC-:B------:R-:W-:Y:S01]  /*7450*/  FFMA.FTZ R25, R20, R43.reuse, -R9.reuse ;  /* 0x0000002b14197223 */ /* 0x180fe20000010809 */
[-CC-:B------:R-:W-:Y:S01]  /*7460*/  FFMA.FTZ R12, R14, R43.reuse, -R9.reuse ;  /* 0x0000002b0e0c7223 */ /* 0x180fe20000010809 */
[----:B------:R-:W-:Y:S01]  /*7470*/  ISETP.LT.OR P5, PT, R45, 0x29, P5 ;  /* 0x000000292d00780c */ /* 0x000fe20002fa1670 */
[-CC-:B------:R-:W-:Y:S01]  /*7480*/  FFMA.FTZ R33, R30, R43.reuse, -R9.reuse ;  /* 0x0000002b1e217223 */ /* 0x180fe20000010809 */
[----:B------:R-:W-:Y:S01]  /*7490*/  FSEL R20, R39, -INF , !P3 ;  /* 0xff80000027147808 */ /* 0x000fe20005800000 */
[--C-:B------:R-:W-:Y:S01]  /*74a0*/  FFMA.FTZ R36, R36, R43, -R9.reuse ;  /* 0x0000002b24247223 */ /* 0x100fe20000010809 */
[----:B0-----:R-:W-:Y:S01]  /*74b0*/  FMNMX.FTZ R15, R142, R13, !PT ;  /* 0x0000000d8e0f7209 */ /* 0x001fe20007810000 */
[--C-:B------:R-:W-:Y:S01]  /*74c0*/  FFMA.FTZ R40, R40, R43, -R9.reuse ;  /* 0x0000002b28287223 */ /* 0x100fe20000010809 */
[----:B------:R-:W-:Y:S01]  /*74d0*/  FSEL R34, R34, -INF , !P5 ;  /* 0xff80000022227808 */ /* 0x000fe20006800000 */
[----:B------:R0:W-:Y:S01]  /*74e0*/  MUFU.EX2 R13, R25 ;  /* 0x00000019000d7308 */ /* 0x0001e20000000800 */
[----:B------:R-:W-:Y:S01]  /*74f0*/  FMNMX.FTZ R15, R144, R15, !PT ;  /* 0x0000000f900f7209 */ /* 0x000fe20007810000 */
[-CC-:B------:R-:W-:Y:S01]  /*7500*/  FFMA.FTZ R122, R122, R43.reuse, -R9.reuse ;  /* 0x0000002b7a7a7223 */ /* 0x180fe20000010809 */
[----:B------:R-:W-:Y:S01]  /*7510*/  ISETP.GT.AND P5, PT, R47, 0x30, P2 ;  /* 0x000000302f00780c */ /* 0x000fe200017a4270 */
[--C-:B------:R-:W-:Y:S01]  /*7520*/  FFMA.FTZ R10, R10, R43, -R9.reuse ;  /* 0x0000002b0a0a7223 */ /* 0x100fe20000010809 */
[----:B------:R-:W-:Y:S01]  /*7530*/  FMNMX.FTZ R21, R146, R15, !PT ;  /* 0x0000000f92157209 */ /* 0x000fe20007810000 */
[--C-:B------:R-:W-:Y:S01]  /*7540*/  FFMA.FTZ R51, R130, R43, -R9.reuse ;  /* 0x0000002b82337223 */ /* 0x100fe20000010809 */
[----:B------:R-:W-:Y:S01]  /*7550*/  ISETP.LT.OR P5, PT, R45, 0x31, P5 ;  /* 0x000000312d00780c */ /* 0x000fe20002fa1670 */
[----:B------:R1:W-:Y:S01]  /*7560*/  MUFU.EX2 R15, R27 ;  /* 0x0000001b000f7308 */ /* 0x0003e20000000800 */
[----:B------:R-:W-:Y:S01]  /*7570*/  FMNMX.FTZ R21, R150, R21, !PT ;  /* 0x0000001596157209 */ /* 0x000fe20007810000 */
[----:B------:R-:W-:Y:S01]  /*7580*/  FFMA.FTZ R53, R136, R43, -R9 ;  /* 0x0000002b88357223 */ /* 0x000fe20000010809 */
[----:B------:R-:W-:-:S02]  /*7590*/  FSEL R14, R37, -INF , !P5 ;  /* 0xff800000250e7808 */ /* 0x000fc40006800000 */
[----:B------:R-:W-:Y:S01]  /*75a0*/  FMNMX.FTZ R26, R72, R21, !PT ;  /* 0x00000015481a7209 */ /* 0x000fe20007810000 */
[----:B------:R-:W-:Y:S01]  /*75b0*/  FFMA.FTZ R21, R28, R43, -R9 ;  /* 0x0000002b1c157223 */ /* 0x000fe20000010809 */
[----:B------:R-:W-:Y:S01]  /*75c0*/  ISETP.GT.AND P5, PT, R47, 0x39, P2 ;  /* 0x000000392f00780c */ /* 0x000fe200017a4270 */
[----:B------:R-:W-:Y:S01]  /*75d0*/  MUFU.EX2 R148, R148 ;  /* 0x0000009400947308 */ /* 0x000fe20000000800 */
[----:B------:R-:W-:Y:S02]  /*75e0*/  FMNMX.FTZ R26, R29, R26, !PT ;  /* 0x0000001a1d1a7209 */ /* 0x000fe40007810000 */
[----:B------:R-:W-:Y:S02]  /*75f0*/  ISETP.GT.AND P3, PT, R47, 0x40, P2 ;  /* 0x000000402f00780c */ /* 0x000fe40001764270 */
[----:B0-----:R-:W-:Y:S02]  /*7600*/  FMNMX.FTZ R25, R31, R26, !PT ;  /* 0x0000001a1f197209 */ /* 0x001fe40007810000 */
        /* <DEDUP_REMOVED lines=8> */
[----:B------:R-:W-:Y:S02]  /*7690*/  ISETP.GT.AND P5, PT, R47, 0x48, P2 ;  /* 0x000000482f00780c */ /* 0x000fe400017a4270 */
[----:B------:R-:W-:-:S02]  /*76a0*/  FMNMX.FTZ R28, R20, R25, !PT ;  /* 0x00000019141c7209 */ /* 0x000fc40007810000 */
[----:B------:R-:W-:Y:S01]  /*76b0*/  FSEL R46, R46, -INF , !P3 ;  /* 0xff8000002e2e7808 */ /* 0x000fe20005800000 */
[----:B------:R0:W-:Y:S01]  /*76c0*/  MUFU.EX2 R25, R36 ;  /* 0x0000002400197308 */ /* 0x0001e20000000800 */
[----:B-1----:R-:W-:Y:S01]  /*76d0*/  FMNMX.FTZ R27, R41, R28, !PT ;  /* 0x0000001c291b7209 */ /* 0x002fe20007810000 */
[-CC-:B------:R-:W-:Y:S01]  /*76e0*/  FFMA.FTZ R28, R38, R43.reuse, -R9.reuse ;  /* 0x0000002b261c7223 */ /* 0x180fe20000010809 */
[----:B------:R-:W-:Y:S01]  /*76f0*/  ISETP.GT.AND P3, PT, R47, 0x49, P2 ;  /* 0x000000492f00780c */ /* 0x000fe20001764270 */
[--C-:B------:R-:W-:Y:S01]  /*7700*/  FFMA.FTZ R38, R76, R43, -R9.reuse ;  /* 0x0000002b4c267223 */ /* 0x100fe20000010809 */
[----:B------:R-:W-:Y:S02]  /*7710*/  FMNMX.FTZ R27, R44, R27, !PT ;  /* 0x0000001b2c1b7209 */ /* 0x000fe40007810000 */
[C---:B------:R-:W-:Y:S01]  /*7720*/  ISETP.LT.OR P5, PT, R45.reuse, 0x49, P5 ;  /* 0x000000492d00780c */ /* 0x040fe20002fa1670 */
[----:B------:R-:W-:Y:S01]  /*7730*/  MUFU.EX2 R10, R10 ;  /* 0x0000000a000a7308 */ /* 0x000fe20000000800 */
[----:B------:R-:W-:Y:S01]  /*7740*/  FMNMX.FTZ R27, R46, R27, !PT ;  /* 0x0000001b2e1b7209 */ /* 0x000fe20007810000 */
[----:B0-----:R-:W-:Y:S01]  /*7750*/  FFMA.FTZ R36, R42, R43, -R9 ;  /* 0x0000002b2a247223 */ /* 0x001fe20000010809 */
[----:B------:R-:W-:-:S02]  /*7760*/  ISETP.LT.OR P3, PT, R45, 0x4a, P3 ;  /* 0x0000004a2d00780c */ /* 0x000fc40001f61670 */
[----:B------:R-:W-:Y:S02]  /*7770*/  FSEL R30, R49, -INF , !P5 ;  /* 0xff800000311e7808 */ /* 0x000fe40006800000 */
[----:B------:R-:W-:Y:S01]  /*7780*/  FMNMX.FTZ R33, R48, R27, !PT ;  /* 0x0000001b30217209 */ /* 0x000fe20007810000 */
[----:B------:R-:W-:Y:S01]  /*7790*/  MUFU.EX2 R12, R12 ;  /* 0x0000000c000c7308 */ /* 0x000fe20000000800 */
[C---:B------:R-:W-:Y:S02]  /*77a0*/  ISETP.GT.AND P5, PT, R47.reuse, 0x51, P2 ;  /* 0x000000512f00780c */ /* 0x040fe400017a4270 */
[----:B------:R-:W-:Y:S02]  /*77b0*/  FSEL R50, R50, -INF , !P3 ;  /* 0xff80000032327808 */ /* 0x000fe40005800000 */
[----:B------:R-:W-:Y:S02]  /*77c0*/  FMNMX.FTZ R33, R30, R33, !PT ;  /* 0x000000211e217209 */ /* 0x000fe40007810000 */
[----:B------:R-:W-:Y:S01]  /*77d0*/  ISETP.GT.AND P3, PT, R47, 0x58, P2 ;  /* 0x000000582f00780c */ /* 0x000fe20001764270 */
[----:B------:R0:W-:Y:S01]  /*77e0*/  MUFU.EX2 R27, R40 ;  /* 0x00000028001b7308 */ /* 0x0001e20000000800 */
[----:B------:R-:W-:-:S02]  /*77f0*/  ISETP.LT.OR P5, PT, R45, 0x52, P5 ;  /* 0x000000522d00780c */ /* 0x000fc40002fa1670 */
[----:B------:R-:W-:Y:S02]  /*7800*/  FMNMX.FTZ R33, R50, R33, !PT ;  /* 0x0000002132217209 */ /* 0x000fe40007810000 */
[----:B------:R-:W-:Y:S02]  /*7810*/  FSEL R54, R54, -INF , !P5 ;  /* 0xff80000036367808 */ /* 0x000fe40006800000 */
[----:B------:R-:W-:Y:S01]  /*7820*/  ISETP.LT.OR P3, PT, R45, 0x59, P3 ;  /* 0x000000592d00780c */ /* 0x000fe20001f61670 */
[----:B------:R-:W-:Y:S01]  /*7830*/  MUFU.EX2 R24, R24 ;  /* 0x0000001800187308 */ /* 0x000fe20000000800 */
[----:B------:R-:W-:Y:S01]  /*7840*/  FMNMX.FTZ R33, R52, R33, !PT ;  /* 0x0000002134217209 */ /* 0x000fe20007810000 */
[----:B0-----:R-:W-:Y:S01]  /*7850*/  FFMA.FTZ R40, R78, R43, -R9 ;  /* 0x0000002b4e287223 */ /* 0x001fe20000010809 */
[----:B------:R-:W-:Y:S02]  /*7860*/  ISETP.GT.AND P5, PT, R47, 0x60, P2 ;  /* 0x000000602f00780c */ /* 0x000fe400017a4270 */
[----:B------:R-:W-:-:S02]  /*7870*/  FSEL R58, R58, -INF , !P3 ;  /* 0xff8000003a3a7808 */ /* 0x000fc40005800000 */
[----:B------:R-:W-:Y:S01]  /*7880*/  FMNMX.FTZ R37, R54, R33, !PT ;  /* 0x0000002136257209 */ /* 0x000fe20007810000 */
[----:B------:R-:W-:Y:S01]  /*7890*/  MUFU.EX2 R21, R21 ;  /* 0x0000001500157308 */ /* 0x000fe20000000800 */
[----:B------:R-:W-:Y:S02]  /*78a0*/  ISETP.GT.AND P3, PT, R47, 0x61, P2 ;  /* 0x000000612f00780c */ /* 0x000fe40001764270 */
[C---:B------:R-:W-:Y:S02]  /*78b0*/  ISETP.LT.OR P5, PT, R45.reuse, 0x61, P5 ;  /* 0x000000612d00780c */ /* 0x040fe40002fa1670 */
[----:B------:R-:W-:Y:S02]  /*78c0*/  FMNMX.FTZ R37, R58, R37, !PT ;  /* 0x000000253a257209 */ /* 0x000fe40007810000 */
[----:B------:R-:W-:Y:S01]  /*78d0*/  ISETP.LT.OR P3, PT, R45, 0x62, P3 ;  /* 0x000000622d00780c */ /* 0x000fe20001f61670 */
[----:B------:R0:W-:Y:S01]  /*78e0*/  MUFU.EX2 R33, R38 ;  /* 0x0000002600217308 */ /* 0x0001e20000000800 */
[----:B------:R-:W-:-:S02]  /*78f0*/  FSEL R42, R61, -INF , !P5 ;  /* 0xff8000003d2a7808 */ /* 0x000fc40006800000 */
[----:B------:R-:W-:Y:S02]  /*7900*/  FMNMX.FTZ R37, R60, R37, !PT ;  /* 0x000000253c257209 */ /* 0x000fe40007810000 */
[C---:B------:R-:W-:Y:S02]  /*7910*/  ISETP.GT.AND P5, PT, R47.reuse, 0x69, P2 ;  /* 0x000000692f00780c */ /* 0x040fe400017a4270 */
[----:B------:R-:W-:Y:S01]  /*7920*/  FSEL R76, R62, -INF , !P3 ;  /* 0xff8000003e4c7808 */ /* 0x000fe20005800000 */
[--C-:B------:R-:W-:Y:S01]  /*7930*/  FFMA.FTZ R62, R82, R43, -R9.reuse ;  /* 0x0000002b523e7223 */ /* 0x100fe20000010809 */
[----:B------:R-:W-:Y:S01]  /*7940*/  FMNMX.FTZ R37, R42, R37, !PT ;  /* 0x000000252a257209 */ /* 0x000fe20007810000 */
[----:B0-----:R-:W-:Y:S01]  /*7950*/  FFMA.FTZ R38, R80, R43, -R9 ;  /* 0x0000002b50267223 */ /* 0x001fe20000010809 */
[----:B------:R-:W-:Y:S01]  /*7960*/  ISETP.GT.AND P3, PT, R47, 0x70, P2 ;  /* 0x000000702f00780c */ /* 0x000fe20001764270 */
[----:B------:R-:W-:Y:S01]  /*7970*/  MUFU.EX2 R28, R28 ;  /* 0x0000001c001c7308 */ /* 0x000fe20000000800 */
[----:B------:R-:W-:-:S02]  /*7980*/  ISETP.LT.OR P5, PT, R45, 0x6a, P5 ;  /* 0x0000006a2d00780c */ /* 0x000fc40002fa1670 */
[----:B------:R-:W-:Y:S02]  /*7990*/  FMNMX.FTZ R39, R76, R37, !PT ;  /* 0x000000254c277209 */ /* 0x000fe40007810000 */
[----:B------:R-:W-:Y:S02]  /*79a0*/  FSEL R66, R66, -INF , !P5 ;  /* 0xff80000042427808 */ /* 0x000fe40006800000 */
[----:B------:R-:W-:Y:S01]  /*79b0*/  ISETP.LT.OR P3, PT, R45, 0x71, P3 ;  /* 0x000000712d00780c */ /* 0x000fe20001f61670 */
[----:B------:R-:W-:Y:S01]  /*79c0*/  MUFU.EX2 R37, R38 ;  /* 0x0000002600257308 */ /* 0x000fe20000000800 */
[----:B------:R-:W-:Y:S02]  /*79d0*/  FMNMX.FTZ R39, R64, R39, !PT ;  /* 0x0000002740277209 */ /* 0x000fe40007810000 */
[C---:B------:R-:W-:Y:S02]  /*79e0*/  ISETP.GT.AND P5, PT, R47.reuse, 0x78, P2 ;  /* 0x000000782f00780c */ /* 0x040fe400017a4270 */
[----:B------:R-:W-:Y:S01]  /*79f0*/  FSEL R78, R68, -INF , !P3 ;  /* 0xff800000444e7808 */ /* 0x000fe20005800000 */
[--C-:B------:R-:W-:Y:S01]  /*7a00*/  FFMA.FTZ R68, R86, R43, -R9.reuse ;  /* 0x0000002b56447223 */ /* 0x100fe20000010809 */
[----:B------:R-:W-:Y:S01]  /*7a10*/  FMNMX.FTZ R39, R66, R39, !PT ;  /* 0x0000002742277209 */ /* 0x000fe20007810000 */
[----:B------:R-:W0:Y:S01]  /*7a20*/  MUFU.EX2 R36, R36 ;  /* 0x0000002400247308 */ /* 0x000e220000000800 */
[----:B------:R-:W-:Y:S01]  /*7a30*/  ISETP.GT.AND P2, PT, R47, 0x79, P2 ;  /* 0x000000792f00780c */ /* 0x000fe20001744270 */
[----:B------:R-:W-:Y:S01]  /*7a40*/  FFMA.FTZ R47, R84, R43, -R9 ;  /* 0x0000002b542f7223 */ /* 0x000fe20000010809 */
[----:B------:R-:W-:-:S02]  /*7a50*/  ISETP.LT.OR P5, PT, R45, 0x79, P5 ;  /* 0x000000792d00780c */ /* 0x000fc40002fa1670 */
[----:B------:R-:W-:Y:S02]  /*7a60*/  FSEL R80, R69, -INF , !P4 ;  /* 0xff80000045507808 */ /* 0x000fe40006000000 */
[----:B------:R-:W-:Y:S01]  /*7a70*/  FMNMX.FTZ R39, R78, R39, !PT ;  /* 0x000000274e277209 */ /* 0x000fe20007810000 */
[----:B------:R-:W-:Y:S01]  /*7a80*/  MUFU.EX2 R40, R40 ;  /* 0x0000002800287308 */ /* 0x000fe20000000800 */
[----:B------:R-:W-:Y:S02]  /*7a90*/  ISETP.LT.OR P2, PT, R45, 0x7a, P2 ;  /* 0x0000007a2d00780c */ /* 0x000fe40001741670 */
[----:B------:R-:W-:Y:S01]  /*7aa0*/  FSEL R82, R70, -INF , !P5 ;  /* 0xff80000046527808 */ /* 0x000fe20006800000 */
[--C-:B------:R-:W-:Y:S01]  /*7ab0*/  FFMA.FTZ R70, R124, R43, -R9.reuse ;  /* 0x0000002b7c467223 */ /* 0x100fe20000010809 */
[----:B------:R-:W-:Y:S01]  /*7ac0*/  FMNMX.FTZ R45, R80, R39, !PT ;  /* 0x00000027502d7209 */ /* 0x000fe20007810000 */
[--C-:B------:R-:W-:Y:S01]  /*7ad0*/  FFMA.FTZ R124, R126, R43, -R9.reuse ;  /* 0x0000002b7e7c7223 */ /* 0x100fe20000010809 */
[----:B------:R-:W-:Y:S01]  /*7ae0*/  FSEL R84, R71, -INF , !P2 ;  /* 0xff80000047547808 */ /* 0x000fe20005000000 */
[----:B------:R-:W-:Y:S01]  /*7af0*/  MUFU.EX2 R39, R47 ;  /* 0x0000002f00277308 */ /* 0x000fe20000000800 */
[----:B------:R-:W-:Y:S01]  /*7b00*/  FMNMX.FTZ R45, R82, R45, !PT ;  /* 0x0000002d522d7209 */ /* 0x000fe20007810000 */
[----:B------:R-:W-:Y:S01]  /*7b10*/  FFMA.FTZ R126, R74, R43, -R9 ;  /* 0x0000002b4a7e7223 */ /* 0x000fe20000010809 */
[----:B0-----:R-:W-:-:S02]  /*7b20*/  F2FP.F16.F32.PACK_AB R136, R36, R27 ;  /* 0x0000001b2488723e */ /* 0x001fc400000000ff */
[----:B------:R-:W-:Y:S01]  /*7b30*/  FMNMX.FTZ R38, R84, R45, !PT ;  /* 0x0000002d54267209 */ /* 0x000fe20007810000 */
[-CC-:B------:R-:W-:Y:S01]  /*7b40*/  FFMA.FTZ R45, R56, R43.reuse, -R9.reuse ;  /* 0x0000002b382d7223 */ /* 0x180fe20000010809 */
[-CC-:B------:R-:W-:Y:S01]  /*7b50*/  FFMA.FTZ R56, R120, R43.reuse, -R9.reuse ;  /* 0x0000002b78387223 */ /* 0x180fe20000010809 */
[----:B------:R0:W-:Y:S01]  /*7b60*/  MUFU.EX2 R47, R122 ;  /* 0x0000007a002f7308 */ /* 0x0001e20000000800 */
[-CC-:B------:R-:W-:Y:S01]  /*7b70*/  FFMA.FTZ R120, R132, R43.reuse, -R9.reuse ;  /* 0x0000002b84787223 */ /* 0x180fe20000010809 */
[----:B------:R-:W1:Y:S06]  /*7b80*/  SHFL.BFLY PT, R49, R38, 0x2, 0x1f ;  /* 0x0c401f0026317f89 */ /* 0x000e6c00000e0000 */
[----:B------:R-:W2:Y:S01]  /*7b90*/  MUFU.EX2 R62, R62 ;  /* 0x0000003e003e7308 */ /* 0x000ea20000000800 */
[----:B0-----:R-:W-:-:S07]  /*7ba0*/  FFMA.FTZ R122, R134, R43, -R9 ;  /* 0x0000002b867a7223 */ /* 0x001fce0000010809 */
[----:B------:R-:W0:Y:S08]  /*7bb0*/  MUFU.EX2 R68, R68 ;  /* 0x0000004400447308 */ /* 0x000e300000000800 */
[----:B------:R-:W-:Y:S01]  /*7bc0*/  MUFU.EX2 R45, R45 ;  /* 0x0000002d002d7308 */ /* 0x000fe20000000800 */
[----:B--2---:R-:W-:Y:S02]  /*7bd0*/  F2FP.F16.F32.PACK_AB R132, R62, R37 ;  /* 0x000000253e84723e */ /* 0x004fe400000000ff */
[----:B-1----:R-:W-:Y:S01]  /*7be0*/  FMNMX.FTZ R55, R38, R49, !PT ;  /* 0x0000003126377209 */ /* 0x002fe20007810000 */
[----:B------:R-:W-:-:S04]  /*7bf0*/  FFMA.FTZ R49, R128, R43, -R9 ;  /* 0x0000002b80317223 */ /* 0x000fc80000010809 */
[----:B------:R-:W1:Y:S01]  /*7c00*/  SHFL.BFLY PT, R38, R55, 0x1, 0x1f ;  /* 0x0c201f0037267f89 */ /* 0x000e6200000e0000 */
[----:B------:R-:W-:Y:S01]  /*7c10*/  MUFU.EX2 R56, R56 ;  /* 0x0000003800387308 */ /* 0x000fe20000000800 */
[----:B0-----:R-:W-:-:S07]  /*7c20*/  F2FP.F16.F32.PACK_AB R134, R68, R39 ;  /* 0x000000274486723e */ /* 0x001fce00000000ff */
[----:B------:R-:W0:Y:S08]  /*7c30*/  MUFU.EX2 R70, R70 ;  /* 0x0000004600467308 */ /* 0x000e300000000800 */
[----:B------:R-:W-:Y:S01]  /*7c40*/  MUFU.EX2 R124, R124 ;  /* 0x0000007c007c7308 */ /* 0x000fe20000000800 */
[----:B-1----:R-:W-:Y:S01]  /*7c50*/  FMNMX.FTZ R38, R55, R38, !PT ;  /* 0x0000002637267209 */ /* 0x002fe20007810000 */
[-C--:B------:R-:W-:Y:S01]  /*7c60*/  FFMA.FTZ R55, R138, R43.reuse, -R9 ;  /* 0x0000002b8a377223 */ /* 0x080fe20000010809 */
[----:B------:R-:W-:-:S05]  /*7c70*/  FMUL.FTZ R9, R4, R43 ;  /* 0x0000002b04097220 */ /* 0x000fca0000410000 */
[----:B------:R-:W-:Y:S01]  /*7c80*/  MUFU.EX2 R49, R49 ;  /* 0x0000003100317308 */ /* 0x000fe20000000800 */
[C---:B------:R-:W-:Y:S01]  /*7c90*/  FSETP.NEU.FTZ.AND P2, PT, R38.reuse, -INF , PT ;  /* 0xff8000002600780b */ /* 0x040fe20003f5d000 */
[----:B------:R-:W-:Y:S01]  /*7ca0*/  FMUL.FTZ R57, R38, R43 ;  /* 0x0000002b26397220 */ /* 0x000fe20000410000 */
[----:B------:R-:W-:Y:S02]  /*7cb0*/  F2FP.F16.F32.PACK_AB R138, R40, R33 ;  /* 0x00000021288a723e */ /* 0x000fe400000000ff */
[----:B0-----:R-:W-:Y:S02]  /*7cc0*/  F2FP.F16.F32.PACK_AB R130, R70, R47 ;  /* 0x0000002f4682723e */ /* 0x001fe400000000ff */
[----:B------:R-:W-:Y:S01]  /*7cd0*/  FSEL R57, R57, RZ, P2 ;  /* 0x000000ff39397208 */ /* 0x000fe20001000000 */
[----:B------:R-:W0:Y:S04]  /*7ce0*/  MUFU.EX2 R9, R9 ;  /* 0x0000000900097308 */ /* 0x000e280000000800 */
        /* <DEDUP_REMOVED lines=10> */
[----:B------:R-:W-:-:S02]  /*7d90*/  IMAD.U32 R29, RZ, RZ, UR37 ;  /* 0x00000025ff1d7e24 */ /* 0x000fc4000f8e00ff */
[-CC-:B------:R-:W-:Y:S01]  /*7da0*/  FFMA.FTZ R74, R146, R43.reuse, -R57.reuse ;  /* 0x0000002b924a7223 */ /* 0x180fe20000010839 */
[--C-:B------:R-:W-:Y:S01]  /*7db0*/  FFMA.FTZ R135, R30, R43, -R57.reuse ;  /* 0x0000002b1e877223 */ /* 0x100fe20000010839 */
[----:B0-----:R-:W-:Y:S01]  /*7dc0*/  FFMA.FTZ R20, R9, R3, R148 ;  /* 0x0000000309147223 */ /* 0x001fe20000010094 */
[-CC-:B------:R-:W-:Y:S01]  /*7dd0*/  FFMA.FTZ R147, R150, R43.reuse, -R57.reuse ;  /* 0x0000002b96937223 */ /* 0x180fe20000010839 */
[----:B------:R-:W-:Y:S01]  /*7de0*/  @!P1 LEA R29, R29, UR45, 0x3 ;  /* 0x0000002d1d1d9c11 */ /* 0x000fe2000f8e18ff */
[----:B------:R-:W-:Y:S01]  /*7df0*/  MUFU.EX2 R149, R149 ;  /* 0x0000009500957308 */ /* 0x000fe20000000800 */
[----:B------:R-:W-:Y:S01]  /*7e00*/  FADD.FTZ R3, R5, R20 ;  /* 0x0000001405037221 */ /* 0x000fe20000010000 */
[-CC-:B------:R-:W-:Y:S01]  /*7e10*/  FFMA.FTZ R72, R72, R43.reuse, -R57.reuse ;  /* 0x0000002b48487223 */ /* 0x180fe20000010839 */
[-C--:B------:R-:W-:Y:S01]  /*7e20*/  FFMA.FTZ R133, R46, R43.reuse, -R57 ;  /* 0x0000002b2e857223 */ /* 0x080fe20000010839 */
[----:B------:R-:W-:Y:S02]  /*7e30*/  @!P1 VIADD R29, R29, 0x16860 ;  /* 0x000168601d1d9836 */ /* 0x000fe40000000000 */
[----:B------:R-:W-:Y:S01]  /*7e40*/  FADD.FTZ R20, R10, R3 ;  /* 0x000000030a147221 */ /* 0x000fe20000010000 */
[----:B------:R-:W-:Y:S01]  /*7e50*/  FSEL R3, R38, RZ, P2 ;  /* 0x000000ff26037208 */ /* 0x000fe20001000000 */
[-C--:B------:R-:W-:Y:S01]  /*7e60*/  FFMA.FTZ R86, R31, R43.reuse, -R57 ;  /* 0x0000002b1f567223 */ /* 0x080fe20000010839 */
[----:B------:R-:W-:Y:S01]  /*7e70*/  MUFU.EX2 R151, R151 ;  /* 0x0000009700977308 */ /* 0x000fe20000000800 */
[----:B------:R-:W-:Y:S01]  /*7e80*/  FADD.FTZ R11, R7, R20 ;  /* 0x00000014070b7221 */ /* 0x000fe20000010000 */
[----:B------:R-:W-:Y:S01]  /*7e90*/  @!P1 PRMT R29, RZ, 0x654, R29 ;  /* 0x00000654ff1d9816 */ /* 0x000fe2000000001d */
[----:B------:R-:W-:Y:S01]  /*7ea0*/  FADD.FTZ R20, -R3, R6 ;  /* 0x0000000603147221 */ /* 0x000fe20000010100 */
[-C--:B------:R-:W-:Y:S01]  /*7eb0*/  FFMA.FTZ R143, R34, R43.reuse, -R57 ;  /* 0x0000002b228f7223 */ /* 0x080fe20000010839 */
[----:B------:R-:W-:Y:S01]  /*7ec0*/  FADD.FTZ R128, R12, R11 ;  /* 0x0000000b0c807221 */ /* 0x000fe20000010000 */
[----:B------:R0:W-:Y:S01]  /*7ed0*/  @!P1 SYNCS.ARRIVE.TRANS64.RED.A1T0 RZ, [R29+URZ], RZ ;  /* 0x000000ff1dff99a7 */ /* 0x0001e2000810043f */
[-C--:B------:R-:W-:Y:S01]  /*7ee0*/  FMUL.FTZ R11, R20, R43.reuse ;  /* 0x0000002b140b7220 */ /* 0x080fe20000410000 */
[----:B------:R1:W-:Y:S01]  /*7ef0*/  MUFU.EX2 R6, R44 ;  /* 0x0000002c00067308 */ /* 0x0003e20000000800 */
[----:B------:R-:W-:Y:S01]  /*7f00*/  FADD.FTZ R128, R13, R128 ;  /* 0x000000800d807221 */ /* 0x000fe20000010000 */
[-CC-:B------:R-:W-:Y:S01]  /*7f10*/  FFMA.FTZ R125, R42, R43.reuse, -R57.reuse ;  /* 0x0000002b2a7d7223 */ /* 0x180fe20000010839 */
[-CC-:B------:R-:W-:Y:S01]  /*7f20*/  FFMA.FTZ R34, R35, R43.reuse, -R57.reuse ;  /* 0x0000002b23227223 */ /* 0x180fe20000010839 */
[-CC-:B------:R-:W-:Y:S01]  /*7f30*/  FFMA.FTZ R139, R41, R43.reuse, -R57.reuse ;  /* 0x0000002b298b7223 */ /* 0x180fe20000010839 */
[----:B------:R-:W-:Y:S01]  /*7f40*/  FADD.FTZ R3, R15, R128 ;  /* 0x000000800f037221 */ /* 0x000fe20000010000 */
[----:B------:R-:W-:Y:S01]  /*7f50*/  F2FP.F16.F32.PACK_AB R144, R13, R12 ;  /* 0x0000000c0d90723e */ /* 0x000fe200000000ff */
[-C--:B------:R-:W-:Y:S01]  /*7f60*/  FFMA.FTZ R129, R52, R43.reuse, -R57 ;  /* 0x0000002b34817223 */ /* 0x080fe20000010839 */
[----:B------:R-:W2:Y:S01]  /*7f70*/  MUFU.EX2 R11, R11 ;  /* 0x0000000b000b7308 */ /* 0x000ea20000000800 */
[----:B------:R-:W-:Y:S01]  /*7f80*/  FADD.FTZ R20, R24, R3 ;  /* 0x0000000318147221 */ /* 0x000fe20000010000 */
[----:B------:R-:W-:Y:S01]  /*7f90*/  F2FP.F16.F32.PACK_AB R148, R5, R148 ;  /* 0x000000940594723e */ /* 0x000fe200000000ff */
[--C-:B------:R-:W-:Y:S01]  /*7fa0*/  FFMA.FTZ R131, R58, R43, -R57.reuse ;  /* 0x0000002b3a837223 */ /* 0x100fe20000010839 */
[----:B------:R-:W-:Y:S01]  /*7fb0*/  F2FP.F16.F32.PACK_AB R146, R24, R15 ;  /* 0x0000000f1892723e */ /* 0x000fe200000000ff */
[----:B------:R-:W-:Y:S01]  /*7fc0*/  FADD.FTZ R3, R21, R20 ;  /* 0x0000001415037221 */ /* 0x000fe20000010000 */
[-CC-:B------:R-:W-:Y:S01]  /*7fd0*/  FFMA.FTZ R20, R48, R43.reuse, -R57.reuse ;  /* 0x0000002b30147223 */ /* 0x180fe20000010839 */
[-C--:B------:R-:W-:Y:S01]  /*7fe0*/  FFMA.FTZ R60, R60, R43.reuse, -R57 ;  /* 0x0000002b3c3c7223 */ /* 0x080fe20000010839 */
[----:B------:R-:W3:Y:S01]  /*7ff0*/  MUFU.EX2 R32, R32 ;  /* 0x0000002000207308 */ /* 0x000ee20000000800 */
[----:B-1----:R-:W-:Y:S01]  /*8000*/  FADD.FTZ R44, R26, R3 ;  /* 0x000000031a2c7221 */ /* 0x002fe20000010000 */
[----:B------:R-:W-:Y:S01]  /*8010*/  F2FP.F16.F32.PACK_AB R150, R7, R10 ;  /* 0x0000000a0796723e */ /* 0x000fe200000000ff */
[-CC-:B------:R-:W-:Y:S01]  /*8020*/  FFMA.FTZ R76, R76, R43.reuse, -R57.reuse ;  /* 0x0000002b4c4c7223 */ /* 0x180fe20000010839 */
[-CC-:B------:R-:W-:Y:S01]  /*8030*/  FFMA.FTZ R64, R64, R43.reuse, -R57.reuse ;  /* 0x0000002b40407223 */ /* 0x180fe20000010839 */
[----:B------:R-:W-:Y:S01]  /*8040*/  FADD.FTZ R3, R25, R44 ;  /* 0x0000002c19037221 */ /* 0x000fe20000010000 */
[-CC-:B------:R-:W-:Y:S01]  /*8050*/  FFMA.FTZ R66, R66, R43.reuse, -R57.reuse ;  /* 0x0000002b42427223 */ /* 0x180fe20000010839 */
[-C--:B------:R-:W-:Y:S01]  /*8060*/  FFMA.FTZ R78, R78, R43.reuse, -R57 ;  /* 0x0000002b4e4e7223 */ /* 0x080fe20000010839 */
[----:B------:R-:W1:Y:S01]  /*8070*/  MUFU.EX2 R145, R145 ;  /* 0x0000009100917308 */ /* 0x000e620000000800 */
[----:B------:R-:W-:Y:S01]  /*8080*/  FADD.FTZ R44, R28, R3 ;  /* 0x000000031c2c7221 */ /* 0x000fe20000010000 */
[----:B--2---:R-:W-:Y:S01]  /*8090*/  FFMA.FTZ R30, R11, R2, R4 ;  /* 0x000000020b1e7223 */ /* 0x004fe20000010004 */
[-CC-:B------:R-:W-:Y:S01]  /*80a0*/  FFMA.FTZ R2, R50, R43.reuse, -R57.reuse ;  /* 0x0000002b32027223 */ /* 0x180fe20000010839 */
[-CC-:B------:R-:W-:Y:S01]  /*80b0*/  FFMA.FTZ R80, R80, R43.reuse, -R57.reuse ;  /* 0x0000002b50507223 */ /* 0x180fe20000010839 */
[----:B------:R-:W-:Y:S01]  /*80c0*/  FADD.FTZ R3, R27, R44 ;  /* 0x0000002c1b037221 */ /* 0x000fe20000010000 */
[----:B------:R-:W-:Y:S01]  /*80d0*/  FADD.FTZ R44, R149, R30 ;  /* 0x0000001e952c7221 */ /* 0x000fe20000010000 */
[-C--:B------:R-:W-:Y:S01]  /*80e0*/  FFMA.FTZ R30, R54, R43.reuse, -R57 ;  /* 0x0000002b361e7223 */ /* 0x080fe20000010839 */
[----:B------:R-:W2:Y:S01]  /*80f0*/  MUFU.EX2 R74, R74 ;  /* 0x0000004a004a7308 */ /* 0x000ea20000000800 */
[----:B------:R-:W-:Y:S01]  /*8100*/  FADD.FTZ R46, R36, R3 ;  /* 0x00000003242e7221 */ /* 0x000fe20000010000 */
[----:B------:R-:W-:Y:S01]  /*8110*/  FADD.FTZ R3, R151, R44 ;  /* 0x0000002c97037221 */ /* 0x000fe20000010000 */
[-CC-:B------:R-:W-:Y:S01]  /*8120*/  FFMA.FTZ R82, R82, R43.reuse, -R57.reuse ;  /* 0x0000002b52527223 */ /* 0x180fe20000010839 */
[----:B------:R-:W-:Y:S01]  /*8130*/  FFMA.FTZ R57, R84, R43, -R57 ;  /* 0x0000002b54397223 */ /* 0x000fe20000010839 */
[----:B0-----:R-:W-:Y:S01]  /*8140*/  FADD.FTZ R29, R33, R46 ;  /* 0x0000002e211d7221 */ /* 0x001fe20000010000 */
[----:B---3--:R-:W-:Y:S01]  /*8150*/  FADD.FTZ R44, R32, R3 ;  /* 0x00000003202c7221 */ /* 0x008fe20000010000 */
[----:B------:R-:W-:Y:S01]  /*8160*/  ISETP.GT.AND P2, PT, R0, UR27, PT ;  /* 0x0000001b00007c0c */ /* 0x000fe2000bf44270 */
[----:B------:R-:W0:Y:S01]  /*8170*/  MUFU.EX2 R147, R147 ;  /* 0x0000009300937308 */ /* 0x000e220000000800 */
[----:B------:R-:W-:Y:S01]  /*8180*/  FADD.FTZ R46, R40, R29 ;  /* 0x0000001d282e7221 */ /* 0x000fe20000010000 */
[----:B-1----:R-:W-:Y:S01]  /*8190*/  FADD.FTZ R3, R145, R44 ;  /* 0x0000002c91037221 */ /* 0x002fe20000010000 */
[----:B------:R-:W-:Y:S01]  /*81a0*/  UMOV UR37, UR26 ;  /* 0x0000001a00257c82 */ /* 0x000fe20008000000 */
[----:B------:R-:W-:Y:S01]  /*81b0*/  F2FP.F16.F32.PACK_AB R149, R149, R4 ;  /* 0x000000049595723e */ /* 0x000fe200000000ff */
[----:B------:R-:W-:Y:S01]  /*81c0*/  FADD.FTZ R29, R37, R46 ;  /* 0x0000002e251d7221 */ /* 0x000fe20000010000 */
[----:B------:R-:W-:Y:S01]  /*81d0*/  F2FP.F16.F32.PACK_AB R140, R26, R21 ;  /* 0x000000151a8c723e */ /* 0x000fe200000000ff */
[----:B------:R-:W-:Y:S01]  /*81e0*/  FMUL.FTZ R88, R88, R9 ;  /* 0x0000000958587220 */ /* 0x000fe20000410000 */
[----:B------:R-:W1:Y:S01]  /*81f0*/  MUFU.EX2 R72, R72 ;  /* 0x0000004800487308 */ /* 0x000e620000000800 */
[----:B--2---:R-:W-:Y:S01]  /*8200*/  FADD.FTZ R42, R74, R3 ;  /* 0x000000034a2a7221 */ /* 0x004fe20000010000 */
[----:B------:R-:W-:Y:S01]  /*8210*/  FADD.FTZ R44, R62, R29 ;  /* 0x0000001d3e2c7221 */ /* 0x000fe20000010000 */
[----:B------:R-:W-:Y:S01]  /*8220*/  F2FP.F16.F32.PACK_AB R142, R28, R25 ;  /* 0x000000191c8e723e */ /* 0x000fe200000000ff */
[----:B------:R-:W-:Y:S01]  /*8230*/  FMUL.FTZ R89, R89, R9 ;  /* 0x0000000959597220 */ /* 0x000fe20000410000 */
[----:B------:R-:W-:Y:S01]  /*8240*/  F2FP.F16.F32.PACK_AB R128, R56, R45 ;  /* 0x0000002d3880723e */ /* 0x000fe200000000ff */
        /* <DEDUP_REMOVED lines=25> */
[C---:B------:R-:W-:Y:S01]  /*83e0*/  F2FP.F16.F32.PACK_AB R124, R49.reuse, R124 ;  /* 0x0000007c317c723e */ /* 0x040fe200000000ff */
[----:B------:R-:W2:Y:S01]  /*83f0*/  MUFU.EX2 R34, R34 ;  /* 0x0000002200227308 */ /* 0x000ea20000000800 */
[----:B0-----:R-:W-:Y:S01]  /*8400*/  FADD.FTZ R42, R86, R3 ;  /* 0x00000003562a7221 */ /* 0x001fe20000010000 */
[----:B------:R-:W-:Y:S01]  /*8410*/  FADD.FTZ R5, R49, R24 ;  /* 0x0000001831057221 */ /* 0x000fe20000010000 */
[-C--:B------:R-:W-:Y:S01]  /*8420*/  FMUL.FTZ R116, R116, R9.reuse ;  /* 0x0000000974747220 */ /* 0x080fe20000410000 */
[----:B------:R-:W-:Y:S01]  /*8430*/  FMUL.FTZ R117, R117, R9 ;  /* 0x0000000975757220 */ /* 0x000fe20000410000 */
[----:B------:R-:W-:Y:S01]  /*8440*/  F2FP.F16.F32.PACK_AB R151, R32, R151 ;  /* 0x000000972097723e */ /* 0x000fe200000000ff */
[----:B------:R-:W-:Y:S01]  /*8450*/  VIADD R0, R0, 0xffffffff ;  /* 0xffffffff00007836 */ /* 0x000fe20000000000 */
[----:B------:R-:W-:Y:S01]  /*8460*/  F2FP.F16.F32.PACK_AB R145, R74, R145 ;  /* 0x000000914a91723e */ /* 0x000fe200000000ff */
[----:B------:R-:W0:Y:S01]  /*8470*/  MUFU.EX2 R137, R137 ;  /* 0x0000008900897308 */ /* 0x000e220000000800 */
[----:B-1----:R-:W-:Y:S01]  /*8480*/  FADD.FTZ R3, R143, R42 ;  /* 0x0000002a8f037221 */ /* 0x002fe20000010000 */
[----:B------:R-:W-:Y:S01]  /*8490*/  F2FP.F16.F32.PACK_AB R147, R72, R147 ;  /* 0x000000934893723e */ /* 0x000fe200000000ff */
[----:B------:R-:W-:Y:S01]  /*84a0*/  FMUL.FTZ R90, R90, R11 ;  /* 0x0000000b5a5a7220 */ /* 0x000fe20000410000 */
[----:B------:R-:W-:Y:S01]  /*84b0*/  F2FP.F16.F32.PACK_AB R141, R86, R141 ;  /* 0x0000008d568d723e */ /* 0x000fe200000000ff */
        /* <DEDUP_REMOVED lines=22> */
[----:B------:R-:W-:Y:S01]  /*8620*/  FMUL.FTZ R119, R119, R11 ;  /* 0x0000000b77777220 */ /* 0x000fe20000410000 */
[----:B------:R-:W-:-:S04]  /*8630*/  IMAD.MOV.U32 R4, RZ, RZ, R8 ;  /* 0x000000ffff047224 */ /* 0x000fc800078e0008 */
[----:B------:R-:W1:Y:S01]  /*8640*/  MUFU.EX2 R133, R133 ;  /* 0x0000008500857308 */ /* 0x000e620000000800 */
[----:B--2---:R-:W-:Y:S01]  /*8650*/  FADD.FTZ R3, R139, R12 ;  /* 0x0000000c8b037221 */ /* 0x004fe20000010000 */
[----:B------:R-:W-:-:S03]  /*8660*/  F2FP.F16.F32.PACK_AB R139, R6, R139 ;  /* 0x0000008b068b723e */ /* 0x000fc600000000ff */
[----:B------:R-:W-:Y:S01]  /*8670*/  FADD.FTZ R12, R6, R3 ;  /* 0x00000003060c7221 */ /* 0x000fe20000010000 */
[----:B------:R-:W-:Y:S02]  /*8680*/  IMAD.MOV.U32 R6, RZ, RZ, R38 ;  /* 0x000000ffff067224 */ /* 0x000fe400078e0026 */
        /* <DEDUP_REMOVED lines=49> */
[C---:B--2---:R-:W-:Y:S01]  /*89a0*/  FADD.FTZ R3, R55.reuse, R24 ;  /* 0x0000001837037221 */ /* 0x044fe20000010000 */
[----:B------:R-:W-:Y:S02]  /*89b0*/  F2FP.F16.F32.PACK_AB R122, R55, R122 ;  /* 0x0000007a377a723e */ /* 0x000fe400000000ff */
[C---:B0-----:R-:W-:Y:S01]  /*89c0*/  FADD.FTZ R2, R57.reuse, R12 ;  /* 0x0000000c39027221 */ /* 0x041fe20000010000 */
[----:B------:R-:W-:Y:S01]  /*89d0*/  F2FP.F16.F32.PACK_AB R123, R57, R123 ;  /* 0x0000007b397b723e */ /* 0x000fe200000000ff */
[----:B------:R-:W-:Y:S06]  /*89e0*/  @P2 BRA `(.L_x_13724) ;  /* 0xffffffc800b02947 */ /* 0x000fec000383ffff */
[----:B------:R-:W-:Y:S01]  /*89f0*/  IMAD.MOV.U32 R6, RZ, RZ, R38 ;  /* 0x000000ffff067224 */ /* 0x000fe200078e0026 */
[----:B------:R-:W-:Y:S01]  /*8a00*/  UMOV UR37, UR26 ;  /* 0x0000001a00257c82 */ /* 0x000fe20008000000 */
[----:B------:R-:W-:Y:S01]  /*8a10*/  IMAD.MOV.U32 R4, RZ, RZ, R8 ;  /* 0x000000ffff047224 */ /* 0x000fe200078e0008 */
[----:B------:R-:W-:-:S06]  /*8a20*/  UMOV UR46, UR25 ;  /* 0x00000019002e7c82 */ /* 0x000fcc0008000000 */
.L_x_13707:
[----:B------:R-:W-:Y:S01]  /*8a30*/  ULDC UR6, c[0x0][0x448] ;  /* 0x0001120000067ab9 */ /* 0x000fe20000000800 */
[----:B------:R-:W-:Y:S01]  /*8a40*/  ULDC UR14, c[0x0][0x9e4] ;  /* 0x00027900000e7ab9 */ /* 0x000fe20000000800 */
[----:B------:R-:W-:Y:S02]  /*8a50*/  UISETP.NE.AND UP0, UPT, UR6, 0x1, UPT ;  /* 0x000000010600788c */ /* 0x000fe4000bf05270 */
[----:B------:R-:W-:Y:S02]  /*8a60*/  UISETP.GE.AND UP1, UPT, UR14, 0x1, UPT ;  /* 0x000000010e00788c */ /* 0x000fe4000bf26270 */
[----:B------:R-:W-:Y:S02]  /*8a70*/  UIADD3 UR10, UR41, 0xbf, URZ ;  /* 0x000000bf290a7890 */ /* 0x000fe4000fffe03f */
[----:B------:R-:W-:Y:S02]  /*8a80*/  UIADD3 UR11, UR42, 0x1, -UR38 ;  /* 0x000000012a0b7890 */ /* 0x000fe4000fffe826 */
[----:B------:R-:W-:-:S03]  /*8a90*/  PLOP3.LUT P6, PT, PT, PT, UP1, 0x80, 0x0 ;  /* 0x000000000000781c */ /* 0x000fc60003fcf018 */
[----:B------:R-:W-:Y:S01]  /*8aa0*/  @UP0 ULDC UR6, c[0x0][0x44c] ;  /* 0x0001130000060ab9 */ /* 0x000fe20000000800 */
[----:B------:R-:W-:Y:S01]  /*8ab0*/  @UP0 ULDC UR15, c[0x0][0x450] ;  /* 0x00011400000f0ab9 */ /* 0x000fe20000000800 */
[----:B------:R-:W-:-:S04]  /*8ac0*/  UIMAD.WIDE.U32 UR6, UR10, UR6, URZ ;  /* 0x000000060a0672a5 */ /* 0x000fc8000f8e003f */
[----:B------:R-:W-:-:S04]  /*8ad0*/  @UP0 USHF.R.U32.HI UR10, URZ, UR15, UR7 ;  /* 0x0000000f3f0a0299 */ /* 0x000fc80008011607 */
[----:B------:R-:W-:-:S03]  /*8ae0*/  UIADD3 UR10, UR11, UR10, URZ ;  /* 0x0000000a0b0a7290 */ /* 0x000fc6000fffe03f */
[----:B------:R-:W-:Y:S02]  /*8af0*/  ULDC UR11, c[0x0][0x9dc] ;  /* 0x00027700000b7ab9 */ /* 0x000fe40000000800 */
        /* <DEDUP_REMOVED lines=12> */
.L_x_13726:
[----:B------:R-:W-:-:S11]  /*8bc0*/  UISETP.NE.AND UP1, UPT, UR14, 0x1, UPT ;  /* 0x000000010e00788c */ /* 0x000fd6000bf25270 */
[----:B------:R-:W-:Y:S02]  /*8bd0*/  @UP1 ULDC.64 UR18, c[0x0][0x9e8] ;  /* 0x00027a0000121ab9 */ /* 0x000fe40000000a00 */
[----:B------:R-:W-:-:S04]  /*8be0*/  UIMAD.WIDE.U32 UR6, UR10, UR18, URZ ;  /* 0x000000120a0672a5 */ /* 0x000fc8000f8e003f */
[----:B------:R-:W-:-:S12]  /*8bf0*/  @UP1 USHF.R.U32.HI UR10, URZ, UR19, UR7 ;  /* 0x000000133f0a1299 */ /* 0x000fd80008011607 */
.L_x_13727:
[----:B------:R-:W-:-:S04]  /*8c00*/  UIMAD UR10, UR10, UR14, URZ ;  /* 0x0000000e0a0a72a4 */ /* 0x000fc8000f8e023f */
[----:B------:R-:W-:-:S04]  /*8c10*/  UISETP.LT.AND UP1, UPT, UR11, UR10, UPT ;  /* 0x0000000a0b00728c */ /* 0x000fc8000bf21270 */
[----:B------:R-:W-:-:S12]  /*8c20*/  USEL UR11, UR11, UR10, !UP1 ;  /* 0x0000000a0b0b7287 */ /* 0x000fd8000c800000 */
.L_x_13725:
        /* <DEDUP_REMOVED lines=13> */
.L_x_13737:
        /* <DEDUP_REMOVED lines=9> */
.L_x_13730:
[----:B------:R-:W-:Y:S01]  /*8d90*/  ULEA UR6, UR37, UR45, 0x3 ;  /* 0x0000002d25067291 */ /* 0x000fe2000f8e183f */
[----:B------:R-:W-:-:S05]  /*8da0*/  IMAD.U32 R4, RZ, RZ, UR46 ;  /* 0x0000002eff047e24 */ /* 0x000fca000f8e00ff */
[----:B------:R-:W-:-:S04]  /*8db0*/  SHF.L.U32 R4, R4, 0x1f, RZ ;  /* 0x0000001f04047819 */ /* 0x000fc800000006ff */
[----:B------:R0:W1:Y:S01]  /*8dc0*/  SYNCS.PHASECHK.TRANS64.TRYWAIT P2, [UR6+0x16830], R4 ;  /* 0x01683004ff0075a7 */ /* 0x0000620008040146 */
[----:B------:R-:W-:Y:S05]  /*8dd0*/  @!P0 BRA `(.L_x_13731) ;  /* 0x0000000000048947 */ /* 0x000fea0003800000 */
[----:B------:R-:W-:Y:S01]  /*8de0*/  BPT.TRAP 0x1 ;  /* 0x000000040000795c */ /* 0x000fe20000300000 */
.L_x_13731:
[----:B-1----:R-:W-:Y:S05]  /*8df0*/  @P2 BRA `(.L_x_13729) ;  /* 0x0000000000082947 */ /* 0x002fea0003800000 */
[----:B------:R-:W1:Y:S02]  /*8e00*/  SYNCS.PHASECHK.TRANS64.TRYWAIT P2, [UR6+0x16830], R4 ;  /* 0x01683004ff0075a7 */ /* 0x000e640008040146 */
[----:B-1----:R-:W-:Y:S05]  /*8e10*/  @!P2 BRA `(.L_x_13732) ;  /* 0x000000d4004ca947 */ /* 0x002fea0003800000 */
.L_x_13729:
        /* <DEDUP_REMOVED lines=25> */
.L_x_13734:
[----:B------:R-:W-:Y:S01]  /*8fb0*/  ULEA UR6, UR24, UR45, 0x3 ;  /* 0x0000002d18067291 */ /* 0x000fe2000f8e183f */
[----:B------:R-:W-:-:S05]  /*8fc0*/  IMAD.U32 R4, RZ, RZ, UR25 ;  /* 0x00000019ff047e24 */ /* 0x000fca000f8e00ff */
[----:B------:R-:W-:-:S04]  /*8fd0*/  SHF.L.U32 R4, R4, 0x1f, RZ ;  /* 0x0000001f04047819 */ /* 0x000fc800000006ff */
[----:B------:R0:W1:Y:S01]  /*8fe0*/  SYNCS.PHASECHK.TRANS64.TRYWAIT P2, [UR6+0x16850], R4 ;  /* 0x01685004ff0075a7 */ /* 0x0000620008040146 */
[----:B------:R-:W-:Y:S05]  /*8ff0*/  @!P0 BRA `(.L_x_13735) ;  /* 0x0000000000048947 */ /* 0x000fea0003800000 */
[----:B------:R-:W-:Y:S01]  /*9000*/  BPT.TRAP 0x1 ;  /* 0x000000040000795c */ /* 0x000fe20000300000 */
.L_x_13735:
[----:B-1----:R-:W-:Y:S05]  /*9010*/  @P2 BRA `(.L_x_13733) ;  /* 0x0000000000082947 */ /* 0x002fea0003800000 */
[----:B------:R-:W1:Y:S02]  /*9020*/  SYNCS.PHASECHK.TRANS64.TRYWAIT P2, [UR6+0x16850], R4 ;  /* 0x01685004ff0075a7 */ /* 0x000e640008040146 */
[----:B-1----:R-:W-:Y:S05]  /*9030*/  @!P2 BRA `(.L_x_13736) ;  /* 0x000000d000dca947 */ /* 0x002fea0003800000 */
.L_x_13733:
        /* <DEDUP_REMOVED lines=12> */
[----:B------:R-:W-:Y:S01]  /*9100*/  ULEA UR10, UR24, UR6, 0xa ;  /* 0x00000006180a7291 */ /* 0x000fe2000f8e503f */
[----:B------:R-:W-:Y:S01]  /*9110*/  FMUL.FTZ R25, R36, UR22 ;  /* 0x0000001624197c20 */ /* 0x000fe20008410000 */
[----:B------:R-:W-:Y:S01]  /*9120*/  FMUL.FTZ R10, R27, UR22 ;  /* 0x000000161b0a7c20 */ /* 0x000fe20008410000 */
[----:B------:R-:W-:Y:S01]  /*9130*/  FMUL.FTZ R27, R37, UR22 ;  /* 0x00000016251b7c20 */ /* 0x000fe20008410000 */
[----:B------:R-:W-:Y:S01]  /*9140*/  FMUL.FTZ R29, R40, UR22 ;  /* 0x00000016281d7c20 */ /* 0x000fe20008410000 */
[----:B------:R-:W1:Y:S01]  /*9150*/  MUFU.TANH R9, R9 ;  /* 0x0000000900097308 */ /* 0x000e620000002400 */
[----:B------:R-:W-:Y:S01]  /*9160*/  FMUL.FTZ R12, R30, UR22 ;  /* 0x000000161e0c7c20 */ /* 0x000fe20008410000 */
[----:B------:R-:W-:Y:S01]  /*9170*/  UMOV UR6, UR10 ;  /* 0x0000000a00067c82 */ /* 0x000fe20008000000 */
[----:B------:R-:W-:Y:S01]  /*9180*/  FMUL.FTZ R30, R41, UR22 ;  /* 0x00000016291e7c20 */ /* 0x000fe20008410000 */
[----:B------:R-:W-:Y:S01]  /*9190*/  HGMMA.64x64x16.F32 R88, R148, gdesc[UR4].tnspB, R88, gsb0 ;  /* 0x40e0000494587df0 */ /* 0x000fe20008000858 */
        /* <DEDUP_REMOVED lines=65> */
[----:B------:R-:W-:-:S02]  /*95b0*/  UMOV UR25, UR46 ;  /* 0x0000002e00197c82 */ /* 0x000fc40008000000 */
[----:B------:R-:W1:Y:S01]  /*95c0*/  MUFU.TANH R33, R33 ;  /* 0x0000002100217308 */ /* 0x000e620000002400 */
[----:B--2---:R-:W-:-:S07]  /*95d0*/  FMNMX.FTZ R43, R29, R4, !PT ;  /* 0x000000041d2b7209 */ /* 0x004fce0007810000 */
[----:B------:R-:W2:Y:S01]  /*95e0*/  MUFU.TANH R35, R35 ;  /* 0x0000002300237308 */ /* 0x000ea20000002400 */
[----:B0-----:R-:W-:Y:S01]  /*95f0*/  FMNMX.FTZ R4, R30, R43, !PT ;  /* 0x0000002b1e047209 */ /* 0x001fe20007810000 */
[----:B------:R-:W-:Y:S02]  /*9600*/  WARPGROUP.DEPBAR.LE gsb0, 0x0 ;  /* 0x00008000000079c5 */ /* 0x000fe40000010000 */
[----:B------:R-:W-:Y:S01]  /*9610*/  WARPGROUP.ARRIVE ;  /* 0x00000000000079c5 */ /* 0x000fe20000000000 */
[----:B------:R-:W-:Y:S01]  /*9620*/  FMUL.FTZ R148, R69, UR22 ;  /* 0x0000001645947c20 */ /* 0x000fe20008410000 */
[----:B------:R-:W-:Y:S02]  /*9630*/  FMUL.FTZ R150, R73, UR22 ;  /* 0x0000001649967c20 */ /* 0x000fe40008410000 */
[----:B------:R-:W0:Y:S01]  /*9640*/  MUFU.TANH R37, R37 ;  /* 0x0000002500257308 */ /* 0x000e220000002400 */
[----:B-1----:R-:W-:Y:S01]  /*9650*/  FMNMX.FTZ R4, R33, R4, !PT ;  /* 0x0000000421047209 */ /* 0x002fe20007810000 */
[----:B------:R-:W-:Y:S01]  /*9660*/  HGMMA.64x64x16.F32 R88, R144, gdesc[UR4].tnspB, R88, gsb0 ;  /* 0x40e0000490587df0 */ /* 0x000fe20008000858 */
[----:B------:R-:W-:-:S02]  /*9670*/  UIADD3 UR6, UR10, 0x100, URZ ;  /* 0x000001000a067890 */ /* 0x000fc4000fffe03f */
[----:B------:R-:W1:Y:S01]  /*9680*/  S2R R73, SR_TID.X ;  /* 0x0000000000497919 */ /* 0x000e620000002100 */
[----:B------:R-:W-:Y:S02]  /*9690*/  UMOV UR7, 0x40000040 ;  /* 0x4000004000077882 */ /* 0x000fe40000000000 */
        /* <DEDUP_REMOVED lines=8> */
[----:B-1----:R-:W-:-:S05]  /*9720*/  ISETP.GE.U32.AND P2, PT, R73, 0x180, PT ;  /* 0x000001804900780c */ /* 0x002fca0003f46070 */
        /* <DEDUP_REMOVED lines=9> */
[----:B--2---:R-:W-:Y:S01]  /*97c0*/  FMNMX.FTZ R43, R58, R43, !PT ;  /* 0x0000002b3a2b7209 */ /* 0x004fe20007810000 */
[----:B------:R-:W-:Y:S02]  /*97d0*/  WARPGROUP.DEPBAR.LE gsb0, 0x0 ;  /* 0x00008000000079c5 */ /* 0x000fe40000010000 */
[----:B------:R-:W-:-:S04]  /*97e0*/  WARPGROUP.ARRIVE ;  /* 0x00000000000079c5 */ /* 0x000fc80000000000 */
[----:B------:R-:W2:Y:S01]  /*97f0*/  MUFU.TANH R68, R68 ;  /* 0x0000004400447308 */ /* 0x000ea20000002400 */
[----:B-1----:R-:W-:Y:S01]  /*9800*/  FMNMX.FTZ R43, R62, R43, !PT ;  /* 0x0000002b3e2b7209 */ /* 0x002fe20007810000 */
[----:B------:R-:W-:Y:S01]  /*9810*/  FMUL.FTZ R146, R63, UR22 ;  /* 0x000000163f927c20 */ /* 0x000fe20008410000 */
[----:B------:R-:W-:Y:S01]  /*9820*/  HGMMA.64x64x16.F32 R88, R140, gdesc[UR4].tnspB, R88, gsb0 ;  /* 0x40e000048c587df0 */ /* 0x000fe20008000858 */
[----:B------:R-:W-:Y:S01]  /*9830*/  UIADD3 UR6, UR10, 0x180, URZ ;  /* 0x000001800a067890 */ /* 0x000fe2000fffe03f */
[----:B0-----:R-:W-:Y:S01]  /*9840*/  FMNMX.FTZ R43, R64, R43, !PT ;  /* 0x0000002b402b7209 */ /* 0x001fe20007810000 */
[----:B------:R-:W-:Y:S02]  /*9850*/  UMOV UR7, 0x40000040 ;  /* 0x4000004000077882 */ /* 0x000fe40000000000 */
        /* <DEDUP_REMOVED lines=20> */
[----:B------:R-:W-:Y:S01]  /*99a0*/  WARPGROUP.ARRIVE ;  /* 0x00000000000079c5 */ /* 0x000fe20000000000 */
[----:B------:R-:W-:Y:S01]  /*99b0*/  FMUL.FTZ R140, R83, UR22 ;  /* 0x00000016538c7c20 */ /* 0x000fe20008410000 */
[----:B------:R-:W-:Y:S02]  /*99c0*/  FMUL.FTZ R142, R87, UR22 ;  /* 0x00000016578e7c20 */ /* 0x000fe40008410000 */
[----:B------:R-:W1:Y:S01]  /*99d0*/  MUFU.TANH R10, R10 ;  /* 0x0000000a000a7308 */ /* 0x000e620000002400 */
[----:B--2---:R-:W-:Y:S01]  /*99e0*/  FMNMX.FTZ R43, R144, R43, !PT ;  /* 0x0000002b902b7209 */ /* 0x004fe20007810000 */
[----:B------:R-:W-:Y:S01]  /*99f0*/  HGMMA.64x64x16.F32 R88, R136, gdesc[UR4].tnspB, R88, gsb0 ;  /* 0x40e0000488587df0 */ /* 0x000fe20008000858 */
[----:B------:R-:W-:Y:S01]  /*9a00*/  UIADD3 UR6, UR10, 0x200, URZ ;  /* 0x000002000a067890 */ /* 0x000fe2000fffe03f */
[----:B------:R-:W-:-:S02]  /*9a10*/  UMOV UR7, 0x40000040 ;  /* 0x4000004000077882 */ /* 0x000fc40000000000 */
[----:B------:R-:W2:Y:S02]  /*9a20*/  SHFL.BFLY PT, R4, R43, 0x2, 0x1f ;  /* 0x0c401f002b047f89 */ /* 0x000ea400000e0000 */
[----:B------:R-:W3:Y:S08]  /*9a30*/  MUFU.TANH R12, R12 ;  /* 0x0000000c000c7308 */ /* 0x000ef00000002400 */
[----:B------:R-:W4:Y:S08]  /*9a40*/  MUFU.TANH R14, R14 ;  /* 0x0000000e000e7308 */ /* 0x000f300000002400 */
[----:B------:R-:W5:Y:S01]  /*9a50*/  MUFU.TANH R21, R21 ;  /* 0x0000001500157308 */ /* 0x000f620000002400 */
[----:B--2---:R-:W-:-:S02]  /*9a60*/  FMNMX.FTZ R4, R43, R4, !PT ;  /* 0x000000042b047209 */ /* 0x004fc40007810000 */
[----:B------:R-:W2:Y:S05]  /*9a70*/  LDC R43, c[0x0][0x988] ;  /* 0x00026200ff2b7b82 */ /* 0x000eaa0000000800 */
[----:B------:R-:W5:Y:S01]  /*9a80*/  MUFU.TANH R24, R24 ;  /* 0x0000001800187308 */ /* 0x000f620000002400 */
[----:B------:R-:W0:Y:S07]  /*9a90*/  SHFL.BFLY PT, R59, R4, 0x1, 0x1f ;  /* 0x0c201f00043b7f89 */ /* 0x000e2e00000e0000 */
[----:B------:R-:W5:Y:S08]  /*9aa0*/  MUFU.TANH R26, R26 ;  /* 0x0000001a001a7308 */ /* 0x000f700000002400 */
[----:B------:R-:W5:Y:S08]  /*9ab0*/  MUFU.TANH R28, R28 ;  /* 0x0000001c001c7308 */ /* 0x000f700000002400 */
[----:B------:R-:W5:Y:S01]  /*9ac0*/  MUFU.TANH R31, R31 ;  /* 0x0000001f001f7308 */ /* 0x000f620000002400 */
[----:B0-----:R-:W-:-:S05]  /*9ad0*/  FMNMX.FTZ R4, R4, R59, !PT ;  /* 0x0000003b04047209 */ /* 0x001fca0007810000 */
[C---:B------:R-:W-:Y:S01]  /*9ae0*/  FADD.FTZ R78, -R4.reuse, R7 ;  /* 0x00000007044e7221 */ /* 0x040fe20000010100 */
[-C--:B--2---:R-:W-:Y:S01]  /*9af0*/  FMUL.FTZ R7, R4, R43.reuse ;  /* 0x0000002b04077220 */ /* 0x084fe20000410000 */
[----:B------:R-:W0:Y:S02]  /*9b00*/  MUFU.TANH R32, R32 ;  /* 0x0000002000207308 */ /* 0x000e240000002400 */
[-C--:B------:R-:W-:Y:S01]  /*9b10*/  FMUL.FTZ R78, R78, R43.reuse ;  /* 0x0000002b4e4e7220 */ /* 0x080fe20000410000 */
[-CC-:B------:R-:W-:Y:S01]  /*9b20*/  FFMA.FTZ R61, R13, R43.reuse, -R7.reuse ;  /* 0x0000002b0d3d7223 */ /* 0x180fe20000010807 */
[--C-:B------:R-:W-:Y:S01]  /*9b30*/  FFMA.FTZ R13, R15, R43, -R7.reuse ;  /* 0x0000002b0f0d7223 */ /* 0x100fe20000010807 */
[----:B------:R-:W-:Y:S01]  /*9b40*/  FMNMX.FTZ R15, R8, R5, !PT ;  /* 0x00000005080f7209 */ /* 0x000fe20007810000 */
[-CC-:B------:R-:W-:Y:S01]  /*9b50*/  FFMA.FTZ R59, R6, R43.reuse, -R7.reuse ;  /* 0x0000002b063b7223 */ /* 0x180fe20000010807 */
[--C-:B------:R-:W-:Y:S01]  /*9b60*/  FFMA.FTZ R63, R25, R43, -R7.reuse ;  /* 0x0000002b193f7223 */ /* 0x100fe20000010807 */
[----:B------:R-:W2:Y:S01]  /*9b70*/  MUFU.TANH R34, R34 ;  /* 0x0000002200227308 */ /* 0x000ea20000002400 */
[----:B-1----:R-:W-:Y:S01]  /*9b80*/  FMNMX.FTZ R15, R10, R15, !PT ;  /* 0x0000000f0a0f7209 */ /* 0x002fe20007810000 */
[-CC-:B------:R-:W-:Y:S01]  /*9b90*/  FFMA.FTZ R25, R29, R43.reuse, -R7.reuse ;  /* 0x0000002b1d197223 */ /* 0x180fe20000010807 */
[-CC-:B------:R-:W-:Y:S01]  /*9ba0*/  FFMA.FTZ R29, R30, R43.reuse, -R7.reuse ;  /* 0x0000002b1e1d7223 */ /* 0x180fe20000010807 */
[----:B------:R-:W-:Y:S01]  /*9bb0*/  FFMA.FTZ R30, R35, R43, -R7 ;  /* 0x0000002b231e7223 */ /* 0x000fe20000010807 */
[----:B---3--:R-:W-:Y:S01]  /*9bc0*/  FMNMX.FTZ R15, R12, R15, !PT ;  /* 0x0000000f0c0f7209 */ /* 0x008fe20007810000 */
[----:B------:R-:W-:-:S02]  /*9bd0*/  WARPGROUP.DEPBAR.LE gsb0, 0x0 ;  /* 0x00008000000079c5 */ /* 0x000fc40000010000 */
[----:B------:R-:W-:Y:S01]  /*9be0*/  WARPGROUP.ARRIVE ;  /* 0x00000000000079c5 */ /* 0x000fe20000000000 */
[----:B----4-:R-:W-:Y:S01]  /*9bf0*/  FMNMX.FTZ R6, R14, R15, !PT ;  /* 0x0000000f0e067209 */ /* 0x010fe20007810000 */
[----:B------:R-:W1:Y:S01]  /*9c00*/  MUFU.TANH R36, R36 ;  /* 0x0000002400247308 */ /* 0x000e620000002400 */
[-CC-:B------:R-:W-:Y:S01]  /*9c10*/  FFMA.FTZ R39, R39, R43.reuse, -R7.reuse ;  /* 0x0000002b27277223 */ /* 0x180fe20000010807 */
[-CC-:B------:R-:W-:Y:S01]  /*9c20*/  FFMA.FTZ R42, R42, R43.reuse, -R7.reuse ;  /* 0x0000002b2a2a7223 */ /* 0x180fe20000010807 */
[----:B-----5:R-:W-:Y:S01]  /*9c30*/  FMNMX.FTZ R15, R21, R6, !PT ;  /* 0x00000006150f7209 */ /* 0x020fe20007810000 */
[----:B------:R-:W-:Y:S01]  /*9c40*/  HGMMA.64x64x16.F32 R88, R132, gdesc[UR4].tnspB, R88, gsb0 ;  /* 0x40e0000484587df0 */ /* 0x000fe20008000858 */
[----:B------:R-:W-:Y:S01]  /*9c50*/  UIADD3 UR6, UR10, 0x280, URZ ;  /* 0x000002800a067890 */ /* 0x000fe2000fffe03f */
[--C-:B------:R-:W-:Y:S01]  /*9c60*/  FFMA.FTZ R136, R37, R43, -R7.reuse ;  /* 0x0000002b25887223 */ /* 0x100fe20000010807 */
[----:B------:R-:W-:Y:S01]  /*9c70*/  UMOV UR7, 0x40000040 ;  /* 0x4000004000077882 */ /* 0x000fe20000000000 */
[----:B------:R-:W-:Y:S01]  /*9c80*/  FMNMX.FTZ R15, R24, R15, !PT ;  /* 0x0000000f180f7209 */ /* 0x000fe20007810000 */
[----:B------:R-:W3:Y:S01]  /*9c90*/  MUFU.TANH R38, R38 ;  /* 0x0000002600267308 */ /* 0x000ee20000002400 */
[-CC-:B------:R-:W-:Y:S01]  /*9ca0*/  FFMA.FTZ R138, R41, R43.reuse, -R7.reuse ;  /* 0x0000002b298a7223 */ /* 0x180fe20000010807 */
[--C-:B------:R-:W-:Y:S01]  /*9cb0*/  FFMA.FTZ R37, R50, R43, -R7.reuse ;  /* 0x0000002b32257223 */ /* 0x100fe20000010807 */
        /* <DEDUP_REMOVED lines=11> */
[--C-:B------:R-:W-:Y:S01]  /*9d70*/  FFMA.FTZ R50, R72, R43, -R7.reuse ;  /* 0x0000002b48327223 */ /* 0x100fe20000010807 */
[----:B0-----:R-:W-:Y:S01]  /*9d80*/  FMNMX.FTZ R15, R32, R15, !PT ;  /* 0x0000000f200f7209 */ /* 0x001fe20007810000 */
[----:B------:R-:W0:Y:S01]  /*9d90*/  MUFU.TANH R44, R44 ;  /* 0x0000002c002c7308 */ /* 0x000e220000002400 */
[-CC-:B------:R-:W-:Y:S01]  /*9da0*/  FFMA.FTZ R45, R45, R43.reuse, -R7.reuse ;  /* 0x0000002b2d2d7223 */ /* 0x180fe20000010807 */
[--C-:B------:R-:W-:Y:S01]  /*9db0*/  FFMA.FTZ R58, R80, R43, -R7.reuse ;  /* 0x0000002b503a7223 */ /* 0x100fe20000010807 */
[----:B--2---:R-:W-:Y:S01]  /*9dc0*/  FMNMX.FTZ R15, R34, R15, !PT ;  /* 0x0000000f220f7209 */ /* 0x004fe20007810000 */
[-CC-:B------:R-:W-:Y:S01]  /*9dd0*/  FFMA.FTZ R47, R47, R43.reuse, -R7.reuse ;  /* 0x0000002b2f2f7223 */ /* 0x180fe20000010807 */
[-CC-:B------:R-:W-:Y:S01]  /*9de0*/  FFMA.FTZ R84, R84, R43.reuse, -R7.reuse ;  /* 0x0000002b54547223 */ /* 0x180fe20000010807 */
[----:B------:R-:W-:Y:S01]  /*9df0*/  FFMA.FTZ R144, R144, R43, -R7 ;  /* 0x0000002b90907223 */ /* 0x000fe20000010807 */
[----:B-1----:R-:W-:Y:S01]  /*9e00*/  FMNMX.FTZ R15, R36, R15, !PT ;  /* 0x0000000f240f7209 */ /* 0x002fe20007810000 */
[----:B------:R-:W1:Y:S03]  /*9e10*/  MUFU.TANH R46, R46 ;  /* 0x0000002e002e7308 */ /* 0x000e660000002400 */
[----:B---3--:R-:W-:-:S04]  /*9e20*/  FMNMX.FTZ R33, R38, R15, !PT ;  /* 0x0000000f26217209 */ /* 0x008fc80007810000 */
[----:B----4-:R-:W-:Y:S01]  /*9e30*/  FMNMX.FTZ R33, R40, R33, !PT ;  /* 0x0000002128217209 */ /* 0x010fe20007810000 */
[----:B------:R-:W2:Y:S03]  /*9e40*/  MUFU.TANH R52, R52 ;  /* 0x0000003400347308 */ /* 0x000ea60000002400 */
[----:B0-----:R-:W-:-:S05]  /*9e50*/  FMNMX.FTZ R33, R44, R33, !PT ;  /* 0x000000212c217209 */ /* 0x001fca0007810000 */
        /* <DEDUP_REMOVED lines=12> */
[-CC-:B------:R-:W-:Y:S01]  /*9f20*/  FFMA.FTZ R132, R48, R43.reuse, -R7.reuse ;  /* 0x0000002b30847223 */ /* 0x180fe20000010807 */
[-CC-:B------:R-:W-:Y:S01]  /*9f30*/  FFMA.FTZ R134, R56, R43.reuse, -R7.reuse ;  /* 0x0000002b38867223 */ /* 0x180fe20000010807 */
[-CC-:B------:R-:W-:Y:S01]  /*9f40*/  FFMA.FTZ R48, R68, R43.reuse, -R7.reuse ;  /* 0x0000002b44307223 */ /* 0x180fe20000010807 */
[----:B------:R-:W2:Y:S01]  /*9f50*/  MUFU.TANH R70, R70 ;  /* 0x0000004600467308 */ /* 0x000ea20000002400 */
[----:B------:R-:W-:Y:S01]  /*9f60*/  HGMMA.64x64x16.F32 R88, R128, gdesc[UR4].tnspB, R88, gsb0 ;  /* 0x40e0000480587df0 */ /* 0x000fe20008000858 */
[----:B------:R-:W-:Y:S01]  /*9f70*/  UIADD3 UR6, UR10, 0x300, URZ ;  /* 0x000003000a067890 */ /* 0x000fe2000fffe03f */
[----:B------:R-:W-:Y:S01]  /*9f80*/  FFMA.FTZ R56, R76, R43, -R7 ;  /* 0x0000002b4c387223 */ /* 0x000fe20000010807 */
[----:B------:R-:W-:-:S04]  /*9f90*/  UMOV UR7, 0x40000040 ;  /* 0x4000004000077882 */ /* 0x000fc80000000000 */
[----:B------:R-:W3:Y:S08]  /*9fa0*/  MUFU.TANH R51, R51 ;  /* 0x0000003300337308 */ /* 0x000ef00000002400 */
[----:B------:R-:W4:Y:S08]  /*9fb0*/  MUFU.TANH R74, R74 ;  /* 0x0000004a004a7308 */ /* 0x000f300000002400 */
[----:B------:R0:W-:Y:S08]  /*9fc0*/  MUFU.EX2 R15, R6 ;  /* 0x00000006000f7308 */ /* 0x0001f00000000800 */
[----:B------:R-:W5:Y:S01]  /*9fd0*/  MUFU.TANH R53, R53 ;  /* 0x0000003500357308 */ /* 0x000f620000002400 */
[----:B0-----:R-:W-:-:S04]  /*9fe0*/  FMNMX.FTZ R6, R66, R35, !PT ;  /* 0x0000002342067209 */ /* 0x001fc80007810000 */
[----:B-1----:R-:W-:-:S03]  /*9ff0*/  FMNMX.FTZ R35, R49, R6, !PT ;  /* 0x0000000631237209 */ /* 0x002fc60007810000 */
[----:B------:R-:W0:Y:S01]  /*a000*/  MUFU.TANH R55, R55 ;  /* 0x0000003700377308 */ /* 0x000e220000002400 */
[----:B--2---:R-:W-:-:S04]  /*a010*/  FMNMX.FTZ R6, R70, R35, !PT ;  /* 0x0000002346067209 */ /* 0x004fc80007810000 */
[----:B---3--:R-:W-:-:S03]  /*a020*/  FMNMX.FTZ R35, R51, R6, !PT ;  /* 0x0000000633237209 */ /* 0x008fc60007810000 */
[----:B------:R-:W1:Y:S01]  /*a030*/  MUFU.TANH R57, R57 ;  /* 0x0000003900397308 */ /* 0x000e620000002400 */
[----:B----4-:R-:W-:-:S04]  /*a040*/  FMNMX.FTZ R6, R74, R35, !PT ;  /* 0x000000234a067209 */ /* 0x010fc80007810000 */
[----:B-----5:R-:W-:-:S03]  /*a050*/  FMNMX.FTZ R6, R53, R6, !PT ;  /* 0x0000000635067209 */ /* 0x020fc60007810000 */
        /* <DEDUP_REMOVED lines=11> */
[----:B------:R-:W-:Y:S02]  /*a110*/  UIADD3 UR6, UR10, 0x380, URZ ;  /* 0x000003800a067890 */ /* 0x000fe4000fffe03f */
[----:B-1----:R-:W-:Y:S01]  /*a120*/  FMNMX.FTZ R35, R86, R35, !PT ;  /* 0x0000002356237209 */ /* 0x002fe20007810000 */
[----:B------:R-:W-:Y:S02]  /*a130*/  UMOV UR7, 0x40000040 ;  /* 0x4000004000077882 */ /* 0x000fe40000000000 */
[----:B------:R-:W-:Y:S01]  /*a140*/  MUFU.EX2 R33, R39 ;  /* 0x0000002700217308 */ /* 0x000fe20000000800 */
[----:B--2---:R-:W-:Y:S01]  /*a150*/  FMNMX.FTZ R6, R142, R35, !PT ;  /* 0x000000238e067209 */ /* 0x004fe20007810000 */
[----:B------:R-:W-:-:S06]  /*a160*/  FFMA.FTZ R35, R62, R43, -R7 ;  /* 0x0000002b3e237223 */ /* 0x000fcc0000010807 */
[----:B------:R0:W-:Y:S01]  /*a170*/  MUFU.EX2 R39, R42 ;  /* 0x0000002a00277308 */ /* 0x0001e20000000800 */
[----:B------:R-:W1:Y:S07]  /*a180*/  SHFL.BFLY PT, R67, R6, 0x2, 0x1f ;  /* 0x0c401f0006437f89 */ /* 0x000e6e00000e0000 */
[----:B------:R-:W-:Y:S01]  /*a190*/  MUFU.EX2 R78, R78 ;  /* 0x0000004e004e7308 */ /* 0x000fe20000000800 */
[----:B0-----:R-:W-:-:S07]  /*a1a0*/  FFMA.FTZ R42, R64, R43, -R7 ;  /* 0x0000002b402a7223 */ /* 0x001fce0000010807 */
[----:B------:R-:W-:Y:S08]  /*a1b0*/  MUFU.EX2 R59, R59 ;  /* 0x0000003b003b7308 */ /* 0x000ff00000000800 */
[----:B------:R-:W0:Y:S01]  /*a1c0*/  MUFU.EX2 R9, R9 ;  /* 0x0000000900097308 */ /* 0x000e220000000800 */
[----:B-1----:R-:W-:Y:S01]  /*a1d0*/  FMNMX.FTZ R62, R6, R67, !PT ;  /* 0x00000043063e7209 */ /* 0x002fe20007810000 */
[----:B------:R-:W-:-:S04]  /*a1e0*/  FFMA.FTZ R67, R150, R43, -R7 ;  /* 0x0000002b96437223 */ /* 0x000fc80000010807 */
[----:B------:R-:W1:Y:S02]  /*a1f0*/  SHFL.BFLY PT, R69, R62, 0x1, 0x1f ;  /* 0x0c201f003e457f89 */ /* 0x000e6400000e0000 */
[----:B------:R-:W-:Y:S08]  /*a200*/  MUFU.EX2 R11, R11 ;  /* 0x0000000b000b7308 */ /* 0x000ff00000000800 */
[----:B------:R-:W2:Y:S01]  /*a210*/  MUFU.EX2 R61, R61 ;  /* 0x0000003d003d7308 */ /* 0x000ea20000000800 */
[----:B0-----:R-:W-:-:S07]  /*a220*/  F2FP.F16.F32.PACK_AB R148, R9, R59 ;  /* 0x0000003b0994723e */ /* 0x001fce00000000ff */
[----:B------:R-:W-:Y:S01]  /*a230*/  MUFU.EX2 R13, R13 ;  /* 0x0000000d000d7308 */ /* 0x000fe20000000800 */
[----:B-1----:R-:W-:-:S07]  /*a240*/  FMNMX.FTZ R6, R62, R69, !PT ;  /* 0x000000453e067209 */ /* 0x002fce0007810000 */
[----:B------:R-:W-:Y:S01]  /*a250*/  MUFU.EX2 R20, R20 ;  /* 0x0000001400147308 */ /* 0x000fe20000000800 */
[----:B--2---:R-:W-:Y:S01]  /*a260*/  F2FP.F16.F32.PACK_AB R150, R61, R11 ;  /* 0x0000000b3d96723e */ /* 0x004fe200000000ff */
        /* <DEDUP_REMOVED lines=9> */
[----:B------:R-:W-:Y:S01]  /*a300*/  HGMMA.64x64x16.F32 R88, R120, gdesc[UR4].tnspB, R88, gsb0 ;  /* 0x40e0000478587df0 */ /* 0x000fe20008000858 */
[----:B------:R-:W-:Y:S01]  /*a310*/  @!P1 LEA R21, R21, UR45, 0x3 ;  /* 0x0000002d15159c11 */ /* 0x000fe2000f8e18ff */
[----:B------:R-:W-:Y:S01]  /*a320*/  FFMA.FTZ R141, R31, R43, -R69 ;  /* 0x0000002b1f8d7223 */ /* 0x000fe20000010845 */
[----:B------:R-:W-:Y:S01]  /*a330*/  MUFU.EX2 R7, R7 ;  /* 0x0000000700077308 */ /* 0x000fe20000000800 */
[----:B------:R-:W-:-:S02]  /*a340*/  VIADD R31, R22, 0x9 ;  /* 0x00000009161f7836 */ /* 0x000fc40000000000 */
[-CC-:B------:R-:W-:Y:S01]  /*a350*/  FFMA.FTZ R151, R12, R43.reuse, -R69.reuse ;  /* 0x0000002b0c977223 */ /* 0x180fe20000010845 */
[----:B------:R-:W-:Y:S02]  /*a360*/  @!P1 VIADD R21, R21, 0x16840 ;  /* 0x0001684015159836 */ /* 0x000fe40000000000 */
[-CC-:B------:R-:W-:Y:S01]  /*a370*/  FFMA.FTZ R10, R14, R43.reuse, -R69.reuse ;  /* 0x0000002b0e0a7223 */ /* 0x180fe20000010845 */
[-CC-:B------:R-:W-:Y:S01]  /*a380*/  FFMA.FTZ R12, R24, R43.reuse, -R69.reuse ;  /* 0x0000002b180c7223 */ /* 0x180fe20000010845 */
[----:B------:R-:W-:Y:S01]  /*a390*/  SEL R31, R31, 0x9, !P2 ;  /* 0x000000091f1f7807 */ /* 0x000fe20005000000 */
[-C--:B------:R-:W-:Y:S01]  /*a3a0*/  FFMA.FTZ R147, R26, R43.reuse, -R69 ;  /* 0x0000002b1a937223 */ /* 0x080fe20000010845 */
[----:B------:R-:W0:Y:S01]  /*a3b0*/  MUFU.EX2 R8, R8 ;  /* 0x0000000800087308 */ /* 0x000e220000000800 */
[----:B------:R-:W-:Y:S01]  /*a3c0*/  @!P1 PRMT R21, RZ, 0x654, R21 ;  /* 0x00000654ff159816 */ /* 0x000fe20000000015 */
[----:B------:R-:W-:Y:S01]  /*a3d0*/  FFMA.FTZ R26, R36, R43, -R69 ;  /* 0x0000002b241a7223 */ /* 0x000fe20000010845 */
[----:B------:R-:W-:Y:S01]  /*a3e0*/  FFMA.FTZ R36, R78, R3, R59 ;  /* 0x000000034e247223 */ /* 0x000fe2000001003b */
[-CC-:B------:R-:W-:Y:S01]  /*a3f0*/  FFMA.FTZ R137, R38, R43.reuse, -R69.reuse ;  /* 0x0000002b26897223 */ /* 0x180fe20000010845 */
[-CC-:B------:R-:W-:Y:S01]  /*a400*/  FFMA.FTZ R14, R28, R43.reuse, -R69.reuse ;  /* 0x0000002b1c0e7223 */ /* 0x180fe20000010845 */
[-CC-:B------:R-:W-:Y:S01]  /*a410*/  FFMA.FTZ R24, R32, R43.reuse, -R69.reuse ;  /* 0x0000002b20187223 */ /* 0x180fe20000010845 */
[----:B------:R-:W-:Y:S01]  /*a420*/  FADD.FTZ R36, R9, R36 ;  /* 0x0000002409247221 */ /* 0x000fe20000010000 */
[----:B------:R-:W1:Y:S01]  /*a430*/  MUFU.EX2 R149, R149 ;  /* 0x0000009500957308 */ /* 0x000e620000000800 */
[-CC-:B------:R-:W-:Y:S01]  /*a440*/  FFMA.FTZ R143, R34, R43.reuse, -R69.reuse ;  /* 0x0000002b228f7223 */ /* 0x180fe20000010845 */
[-CC-:B------:R-:W-:Y:S01]  /*a450*/  FFMA.FTZ R28, R40, R43.reuse, -R69.reuse ;  /* 0x0000002b281c7223 */ /* 0x180fe20000010845 */
[----:B------:R-:W-:Y:S01]  /*a460*/  FADD.FTZ R36, R11, R36 ;  /* 0x000000240b247221 */ /* 0x000fe20000010000 */
[-CC-:B------:R-:W-:Y:S01]  /*a470*/  FFMA.FTZ R139, R44, R43.reuse, -R69.reuse ;  /* 0x0000002b2c8b7223 */ /* 0x180fe20000010845 */
[-CC-:B------:R-:W-:Y:S01]  /*a480*/  FFMA.FTZ R32, R46, R43.reuse, -R69.reuse ;  /* 0x0000002b2e207223 */ /* 0x180fe20000010845 */
[-CC-:B------:R-:W-:Y:S01]  /*a490*/  FFMA.FTZ R133, R52, R43.reuse, -R69.reuse ;  /* 0x0000002b34857223 */ /* 0x180fe20000010845 */
[----:B------:R-:W-:Y:S01]  /*a4a0*/  FADD.FTZ R36, R61, R36 ;  /* 0x000000243d247221 */ /* 0x000fe20000010000 */
        /* <DEDUP_REMOVED lines=12> */
[----:B------:R-:W-:Y:S01]  /*a570*/  F2FP.F16.F32.PACK_AB R149, R149, R8 ;  /* 0x000000089595723e */ /* 0x000fe200000000ff */
[-CC-:B------:R-:W-:Y:S01]  /*a580*/  FFMA.FTZ R57, R57, R43.reuse, -R69.reuse ;  /* 0x0000002b39397223 */ /* 0x180fe20000010845 */
[-CC-:B------:R-:W-:Y:S01]  /*a590*/  FFMA.FTZ R82, R82, R43.reuse, -R69.reuse ;  /* 0x0000002b52527223 */ /* 0x180fe20000010845 */
[----:B------:R-:W-:Y:S01]  /*a5a0*/  FFMA.FTZ R86, R86, R43, -R69 ;  /* 0x0000002b56567223 */ /* 0x000fe20000010845 */
[----:B------:R-:W-:Y:S01]  /*a5b0*/  MUFU.EX2 R145, R145 ;  /* 0x0000009100917308 */ /* 0x000fe20000000800 */
[----:B--2---:R-:W-:Y:S01]  /*a5c0*/  FADD.FTZ R3, R151, R38 ;  /* 0x0000002697037221 */ /* 0x004fe20000010000 */
[C---:B------:R-:W-:Y:S01]  /*a5d0*/  ISETP.GT.AND P2, PT, R0.reuse, UR23, PT ;  /* 0x0000001700007c0c */ /* 0x040fe2000bf44270 */
[----:B------:R-:W-:-:S05]  /*a5e0*/  VIADD R0, R0, 0xffffffff ;  /* 0xffffffff00007836 */ /* 0x000fca0000000000 */
[----:B------:R-:W-:Y:S01]  /*a5f0*/  MUFU.EX2 R12, R12 ;  /* 0x0000000c000c7308 */ /* 0x000fe20000000800 */
[C---:B0-----:R-:W-:Y:S01]  /*a600*/  FADD.FTZ R38, R10.reuse, R3 ;  /* 0x000000030a267221 */ /* 0x041fe20000010000 */
[----:B------:R-:W-:Y:S01]  /*a610*/  FADD.FTZ R3, R13, R36 ;  /* 0x000000240d037221 */ /* 0x000fe20000010000 */
[----:B------:R-:W-:Y:S01]  /*a620*/  F2FP.F16.F32.PACK_AB R151, R10, R151 ;  /* 0x000000970a97723e */ /* 0x000fe200000000ff */
[----:B------:R-:W-:-:S04]  /*a630*/  FFMA.FTZ R36, R49, R43, -R69 ;  /* 0x0000002b31247223 */ /* 0x000fc80000010845 */
[----:B------:R-:W-:Y:S08]  /*a640*/  MUFU.EX2 R63, R63 ;  /* 0x0000003f003f7308 */ /* 0x000ff00000000800 */
[----:B------:R-:W-:Y:S08]  /*a650*/  MUFU.EX2 R147, R147 ;  /* 0x0000009300937308 */ /* 0x000ff00000000800 */
[----:B------:R-:W0:Y:S01]  /*a660*/  MUFU.EX2 R27, R27 ;  /* 0x0000001b001b7308 */ /* 0x000e220000000800 */
[----:B------:R-:W-:-:S02]  /*a670*/  WARPGROUP.DEPBAR.LE gsb0, 0x0 ;  /* 0x00008000000079c5 */ /* 0x000fc40000010000 */
[----:B------:R1:W-:Y:S06]  /*a680*/  BAR.ARV R31, 0x100 ;  /* 0x0004001f0000751d */ /* 0x0003ec0000002000 */
[----:B------:R2:W-:Y:S01]  /*a690*/  @!P1 SYNCS.ARRIVE.TRANS64.RED.A1T0 RZ, [R21+URZ], RZ ;  /* 0x000000ff15ff99a7 */ /* 0x0005e2000810043f */
[----:B------:R-:W3:Y:S01]  /*a6a0*/  MUFU.EX2 R14, R14 ;  /* 0x0000000e000e7308 */ /* 0x000ee20000000800 */
[-C--:B------:R-:W-:Y:S01]  /*a6b0*/  FMUL.FTZ R90, R90, R7.reuse ;  /* 0x000000075a5a7220 */ /* 0x080fe20000410000 */
[-C--:B------:R-:W-:Y:S01]  /*a6c0*/  FMUL.FTZ R91, R91, R7.reuse ;  /* 0x000000075b5b7220 */ /* 0x080fe20000410000 */
[-C--:B------:R-:W-:Y:S01]  /*a6d0*/  FMUL.FTZ R94, R94, R7.reuse ;  /* 0x000000075e5e7220 */ /* 0x080fe20000410000 */
[-C--:B------:R-:W-:Y:S01]  /*a6e0*/  FMUL.FTZ R95, R95, R7.reuse ;  /* 0x000000075f5f7220 */ /* 0x080fe20000410000 */
[-C--:B------:R-:W-:Y:S01]  /*a6f0*/  FMUL.FTZ R98, R98, R7.reuse ;  /* 0x0000000762627220 */ /* 0x080fe20000410000 */
[-C--:B------:R-:W-:Y:S01]  /*a700*/  FMUL.FTZ R99, R99, R7.reuse ;  /* 0x0000000763637220 */ /* 0x080fe20000410000 */
[----:B--2---:R-:W-:Y:S01]  /*a710*/  IMAD.U32 R21, RZ, RZ, UR24 ;  /* 0x00000018ff157e24 */ /* 0x004fe2000f8e00ff */
[----:B------:R-:W2:Y:S01]  /*a720*/  MUFU.EX2 R25, R25 ;  /* 0x0000001900197308 */ /* 0x000ea20000000800 */
[----:B------:R-:W-:Y:S01]  /*a730*/  UMOV UR24, UR37 ;  /* 0x0000002500187c82 */ /* 0x000fe20008000000 */
[-C--:B------:R-:W-:Y:S01]  /*a740*/  FMUL.FTZ R102, R102, R7.reuse ;  /* 0x0000000766667220 */ /* 0x080fe20000410000 */
[-C--:B------:R-:W-:Y:S01]  /*a750*/  FMUL.FTZ R103, R103, R7.reuse ;  /* 0x0000000767677220 */ /* 0x080fe20000410000 */
[----:B------:R-:W-:Y:S01]  /*a760*/  @!P1 LEA R21, R21, UR45, 0x3 ;  /* 0x0000002d15159c11 */ /* 0x000fe2000f8e18ff */
[-C--:B------:R-:W-:Y:S01]  /*a770*/  FMUL.FTZ R106, R106, R7.reuse ;  /* 0x000000076a6a7220 */ /* 0x080fe20000410000 */
[-C--:B------:R-:W-:Y:S01]  /*a780*/  FMUL.FTZ R107, R107, R7.reuse ;  /* 0x000000076b6b7220 */ /* 0x080fe20000410000 */
[----:B------:R-:W-:Y:S01]  /*a790*/  FMUL.FTZ R110, R110, R7 ;  /* 0x000000076e6e7220 */ /* 0x000fe20000410000 */
[----:B------:R-:W4:Y:S01]  /*a7a0*/  MUFU.EX2 R141, R141 ;  /* 0x0000008d008d7308 */ /* 0x000f220000000800 */
[----:B------:R-:W-:-:S02]  /*a7b0*/  @!P1 VIADD R21, R21, 0x16860 ;  /* 0x0001686015159836 */ /* 0x000fc40000000000 */
[-C--:B------:R-:W-:Y:S01]  /*a7c0*/  FMUL.FTZ R111, R111, R7.reuse ;  /* 0x000000076f6f7220 */ /* 0x080fe20000410000 */
[-C--:B------:R-:W-:Y:S01]  /*a7d0*/  FMUL.FTZ R114, R114, R7.reuse ;  /* 0x0000000772727220 */ /* 0x080fe20000410000 */
[-C--:B------:R-:W-:Y:S01]  /*a7e0*/  FMUL.FTZ R115, R115, R7.reuse ;  /* 0x0000000773737220 */ /* 0x080fe20000410000 */
[-C--:B------:R-:W-:Y:S01]  /*a7f0*/  FMUL.FTZ R118, R118, R7.reuse ;  /* 0x0000000776767220 */ /* 0x080fe20000410000 */
[----:B------:R-:W-:Y:S01]  /*a800*/  @!P1 PRMT R21, RZ, 0x654, R21 ;  /* 0x00000654ff159816 */ /* 0x000fe20000000015 */
[----:B------:R-:W-:Y:S01]  /*a810*/  FMUL.FTZ R119, R119, R7 ;  /* 0x0000000777777220 */ /* 0x000fe20000410000 */
[----:B------:R-:W5:Y:S01]  /*a820*/  MUFU.EX2 R29, R29 ;  /* 0x0000001d001d7308 */ /* 0x000f620000000800 */
[----:B0-----:R-:W-:Y:S01]  /*a830*/  F2FP.F16.F32.PACK_AB R146, R27, R63 ;  /* 0x0000003f1b92723e */ /* 0x001fe200000000ff */
[----:B------:R0:W-:Y:S01]  /*a840*/  @!P1 SYNCS.ARRIVE.TRANS64.RED.A1T0 RZ, [R21+URZ], RZ ;  /* 0x000000ff15ff99a7 */ /* 0x0001e2000810043f */
[-C--:B------:R-:W-:Y:S01]  /*a850*/  FMUL.FTZ R88, R88, R78.reuse ;  /* 0x0000004e58587220 */ /* 0x080fe20000410000 */
[-C--:B------:R-:W-:Y:S01]  /*a860*/  FMUL.FTZ R89, R89, R78.reuse ;  /* 0x0000004e59597220 */ /* 0x080fe20000410000 */
[-C--:B------:R-:W-:Y:S01]  /*a870*/  FMUL.FTZ R92, R92, R78.reuse ;  /* 0x0000004e5c5c7220 */ /* 0x080fe20000410000 */
[-C--:B------:R-:W-:Y:S01]  /*a880*/  FMUL.FTZ R93, R93, R78.reuse ;  /* 0x0000004e5d5d7220 */ /* 0x080fe20000410000 */
[-C--:B------:R-:W-:Y:S01]  /*a890*/  FMUL.FTZ R96, R96, R78.reuse ;  /* 0x0000004e60607220 */ /* 0x080fe20000410000 */
[----:B------:R-:W1:Y:S01]  /*a8a0*/  MUFU.EX2 R24, R24 ;  /* 0x0000001800187308 */ /* 0x000e620000000800 */
[-C--:B------:R-:W-:Y:S01]  /*a8b0*/  FMUL.FTZ R97, R97, R78.reuse ;  /* 0x0000004e61617220 */ /* 0x080fe20000410000 */
[----:B0-----:R-:W-:Y:S01]  /*a8c0*/  FADD.FTZ R21, R145, R38 ;  /* 0x0000002691157221 */ /* 0x001fe20000010000 */
[----:B------:R-:W-:Y:S01]  /*a8d0*/  FADD.FTZ R38, R20, R3 ;  /* 0x0000000314267221 */ /* 0x000fe20000010000 */
[----:B------:R-:W-:Y:S01]  /*a8e0*/  F2FP.F16.F32.PACK_AB R145, R12, R145 ;  /* 0x000000910c91723e */ /* 0x000fe200000000ff */
[-C--:B------:R-:W-:Y:S01]  /*a8f0*/  FMUL.FTZ R100, R100, R78.reuse ;  /* 0x0000004e64647220 */ /* 0x080fe20000410000 */
[----:B------:R-:W-:Y:S01]  /*a900*/  FADD.FTZ R40, R12, R21 ;  /* 0x000000150c287221 */ /* 0x000fe20000010000 */
[----:B------:R-:W-:Y:S01]  /*a910*/  FADD.FTZ R44, R63, R38 ;  /* 0x000000263f2c7221 */ /* 0x000fe20000010000 */
[----:B------:R-:W0:Y:S01]  /*a920*/  MUFU.EX2 R143, R143 ;  /* 0x0000008f008f7308 */ /* 0x000e220000000800 */
[----:B------:R-:W-:Y:S01]  /*a930*/  FFMA.FTZ R38, R51, R43, -R69 ;  /* 0x0000002b33267223 */ /* 0x000fe20000010845 */
[----:B------:R-:W-:Y:S01]  /*a940*/  FADD.FTZ R3, R147, R40 ;  /* 0x0000002893037221 */ /* 0x000fe20000010000 */
[----:B------:R-:W-:Y:S01]  /*a950*/  FADD.FTZ R44, R27, R44 ;  /* 0x0000002c1b2c7221 */ /* 0x000fe20000010000 */
[C---:B---3--:R-:W-:Y:S01]  /*a960*/  F2FP.F16.F32.PACK_AB R147, R14.reuse, R147 ;  /* 0x000000930e93723e */ /* 0x048fe200000000ff */
[-C--:B------:R-:W-:Y:S01]  /*a970*/  FMUL.FTZ R101, R101, R78.reuse ;  /* 0x0000004e65657220 */ /* 0x080fe20000410000 */
[----:B------:R-:W-:Y:S01]  /*a980*/  FADD.FTZ R40, R14, R3 ;  /* 0x000000030e287221 */ /* 0x000fe20000010000 */
[----:B--2---:R-:W-:Y:S01]  /*a990*/  FADD.FTZ R44, R25, R44 ;  /* 0x0000002c192c7221 */ /* 0x004fe20000010000 */
[----:B------:R-:W2:Y:S01]  /*a9a0*/  MUFU.EX2 R30, R30 ;  /* 0x0000001e001e7308 */ /* 0x000ea20000000800 */
[-C--:B------:R-:W-:Y:S01]  /*a9b0*/  FMUL.FTZ R104, R104, R78.reuse ;  /* 0x0000004e68687220 */ /* 0x080fe20000410000 */
[----:B----4-:R-:W-:Y:S01]  /*a9c0*/  FADD.FTZ R3, R141, R40 ;  /* 0x000000288d037221 */ /* 0x010fe20000010000 */
[----:B-----5:R-:W-:Y:S01]  /*a9d0*/  FADD.FTZ R44, R29, R44 ;  /* 0x0000002c1d2c7221 */ /* 0x020fe20000010000 */
[C---:B-1----:R-:W-:Y:S01]  /*a9e0*/  F2FP.F16.F32.PACK_AB R141, R24.reuse, R141 ;  /* 0x0000008d188d723e */ /* 0x042fe200000000ff */
[-C--:B------:R-:W-:Y:S01]  /*a9f0*/  FMUL.FTZ R105, R105, R78.reuse ;  /* 0x0000004e69697220 */ /* 0x080fe20000410000 */
[----:B------:R-:W-:Y:S01]  /*aa00*/  FADD.FTZ R40, R24, R3 ;  /* 0x0000000318287221 */ /* 0x000fe20000010000 */
[----:B------:R-:W-:Y:S01]  /*aa10*/  FADD.FTZ R21, R15, R44 ;  /* 0x0000002c0f157221 */ /* 0x000fe20000010000 */
[----:B------:R-:W1:Y:S01]  /*aa20*/  MUFU.EX2 R26, R26 ;  /* 0x0000001a001a7308 */ /* 0x000e620000000800 */
[-CC-:B------:R-:W-:Y:S01]  /*aa30*/  FFMA.FTZ R3, R140, R43.reuse, -R69.reuse ;  /* 0x0000002b8c037223 */ /* 0x180fe20000010845 */
[----:B0-----:R-:W-:Y:S01]  /*aa40*/  FADD.FTZ R31, R143, R40 ;  /* 0x000000288f1f7221 */ /* 0x001fe20000010000 */
[----:B------:R-:W-:Y:S01]  /*aa50*/  FFMA.FTZ R69, R142, R43, -R69 ;  /* 0x0000002b8e457223 */ /* 0x000fe20000010845 */
[----:B------:R-:W-:Y:S01]  /*aa60*/  F2FP.F16.F32.PACK_AB R140, R29, R25 ;  /* 0x000000191d8c723e */ /* 0x000fe200000000ff */
[-C--:B------:R-:W-:Y:S01]  /*aa70*/  FMUL.FTZ R108, R108, R78.reuse ;  /* 0x0000004e6c6c7220 */ /* 0x080fe20000410000 */
[-C--:B------:R-:W-:Y:S01]  /*aa80*/  FMUL.FTZ R109, R109, R78.reuse ;  /* 0x0000004e6d6d7220 */ /* 0x080fe20000410000 */
[-C--:B------:R-:W-:Y:S01]  /*aa90*/  FMUL.FTZ R112, R112, R78.reuse ;  /* 0x0000004e70707220 */ /* 0x080fe20000410000 */
[----:B------:R-:W0:Y:S01]  /*aaa0*/  MUFU.EX2 R136, R136 ;  /* 0x0000008800887308 */ /* 0x000e220000000800 */
[C---:B--2---:R-:W-:Y:S01]  /*aab0*/  FADD.FTZ R21, R30.reuse, R21 ;  /* 0x000000151e157221 */ /* 0x044fe20000010000 */
[----:B------:R-:W-:Y:S01]  /*aac0*/  F2FP.F16.F32.PACK_AB R142, R30, R15 ;  /* 0x0000000f1e8e723e */ /* 0x000fe200000000ff */
[-C--:B------:R-:W-:Y:S01]  /*aad0*/  FMUL.FTZ R113, R113, R78.reuse ;  /* 0x0000004e71717220 */ /* 0x080fe20000410000 */
[-C--:B------:R-:W-:Y:S01]  /*aae0*/  FMUL.FTZ R116, R116, R78.reuse ;  /* 0x0000004e74747220 */ /* 0x080fe20000410000 */
[----:B------:R-:W-:Y:S01]  /*aaf0*/  FMUL.FTZ R117, R117, R78 ;  /* 0x0000004e75757220 */ /* 0x000fe20000410000 */
[----:B------:R-:W-:-:S02]  /*ab00*/  IMAD.MOV.U32 R7, RZ, RZ, R4 ;  /* 0x000000ffff077224 */ /* 0x000fc400078e0004 */
[----:B------:R-:W2:Y:S01]  /*ab10*/  MUFU.EX2 R137, R137 ;  /* 0x0000008900897308 */ /* 0x000ea20000000800 */
[C---:B-1----:R-:W-:Y:S01]  /*ab20*/  FADD.FTZ R40, R26.reuse, R31 ;  /* 0x0000001f1a287221 */ /* 0x042fe20000010000 */
[----:B------:R-:W-:-:S06]  /*ab30*/  F2FP.F16.F32.PACK_AB R143, R26, R143 ;  /* 0x0000008f1a8f723e */ /* 0x000fcc00000000ff */
[----:B------:R-:W1:Y:S01]  /*ab40*/  MUFU.EX2 R28, R28 ;  /* 0x0000001c001c7308 */ /* 0x000e620000000800 */
[----:B0-----:R-:W-:Y:S01]  /*ab50*/  FADD.FTZ R44, R136, R21 ;  /* 0x00000015882c7221 */ /* 0x001fe20000010000 */
[----:B------:R-:W-:-:S03]  /*ab60*/  F2FP.F16.F32.PACK_AB R136, R33, R136 ;  /* 0x000000882188723e */ /* 0x000fc600000000ff */
[----:B------:R-:W-:-:S03]  /*ab70*/  FADD.FTZ R11, R33, R44 ;  /* 0x0000002c210b7221 */ /* 0x000fc60000010000 */
[----:B------:R-:W-:Y:S01]  /*ab80*/  MUFU.EX2 R138, R138 ;  /* 0x0000008a008a7308 */ /* 0x000fe20000000800 */
[----:B--2---:R-:W-:-:S07]  /*ab90*/  FADD.FTZ R9, R137, R40 ;  /* 0x0000002889097221 */ /* 0x004fce0000010000 */
[----:B------:R-:W0:Y:S01]  /*aba0*/  MUFU.EX2 R139, R139 ;  /* 0x0000008b008b7308 */ /* 0x000e220000000800 */
[C---:B-1----:R-:W-:Y:S01]  /*abb0*/  FADD.FTZ R40, R28.reuse, R9 ;  /* 0x000000091c287221 */ /* 0x042fe20000010000 */
[----:B------:R-:W-:-:S06]  /*abc0*/  F2FP.F16.F32.PACK_AB R137, R28, R137 ;  /* 0x000000891c89723e */ /* 0x000fcc00000000ff */
[----:B------:R-:W1:Y:S08]  /*abd0*/  MUFU.EX2 R32, R32 ;  /* 0x0000002000207308 */ /* 0x000e700000000800 */
[----:B------:R-:W-:Y:S01]  /*abe0*/  MUFU.EX2 R132, R132 ;  /* 0x0000008400847308 */ /* 0x000fe20000000800 */
[----:B0-----:R-:W-:-:S07]  /*abf0*/  FADD.FTZ R9, R139, R40 ;  /* 0x000000288b097221 */ /* 0x001fce0000010000 */
[----:B------:R-:W0:Y:S01]  /*ac00*/  MUFU.EX2 R133, R133 ;  /* 0x0000008500857308 */ /* 0x000e220000000800 */
[C---:B-1----:R-:W-:Y:S01]  /*ac10*/  FADD.FTZ R10, R32.reuse, R9 ;  /* 0x00000009200a7221 */ /* 0x042fe20000010000 */
[----:B------:R-:W-:-:S06]  /*ac20*/  F2FP.F16.F32.PACK_AB R139, R32, R139 ;  /* 0x0000008b208b723e */ /* 0x000fcc00000000ff */
[----:B------:R-:W-:Y:S08]  /*ac30*/  MUFU.EX2 R37, R37 ;  /* 0x0000002500257308 */ /* 0x000ff00000000800 */
[----:B------:R-:W1:Y:S01]  /*ac40*/  MUFU.EX2 R34, R34 ;  /* 0x0000002200227308 */ /* 0x000e620000000800 */
[----:B0-----:R-:W-:-:S07]  /*ac50*/  FADD.FTZ R9, R133, R10 ;  /* 0x0000000a85097221 */ /* 0x001fce0000010000 */
[----:B------:R0:W-:Y:S08]  /*ac60*/  MUFU.EX2 R5, R144 ;  /* 0x0000009000057308 */ /* 0x0001f00000000800 */
[----:B------:R-:W2:Y:S01]  /*ac70*/  MUFU.EX2 R134, R134 ;  /* 0x0000008600867308 */ /* 0x000ea20000000800 */
[----:B0-----:R-:W-:Y:S01]  /*ac80*/  F2FP.F16.F32.PACK_AB R144, R20, R13 ;  /* 0x0000000d1490723e */ /* 0x001fe200000000ff */
[----:B------:R-:W-:Y:S01]  /*ac90*/  FADD.FTZ R20, R138, R11 ;  /* 0x0000000b8a147221 */ /* 0x000fe20000010000 */
[----:B-1----:R-:W-:Y:S01]  /*aca0*/  FADD.FTZ R10, R34, R9 ;  /* 0x00000009220a7221 */ /* 0x002fe20000010000 */
[----:B------:R-:W-:-:S02]  /*acb0*/  F2FP.F16.F32.PACK_AB R138, R39, R138 ;  /* 0x0000008a278a723e */ /* 0x000fc400000000ff */
[----:B------:R-:W-:Y:S01]  /*acc0*/  FADD.FTZ R11, R39, R20 ;  /* 0x00000014270b7221 */ /* 0x000fe20000010000 */
[----:B------:R-:W-:Y:S01]  /*acd0*/  F2FP.F16.F32.PACK_AB R133, R34, R133 ;  /* 0x000000852285723e */ /* 0x000fe200000000ff */
[----:B------:R-:W0:Y:S02]  /*ace0*/  MUFU.EX2 R135, R135 ;  /* 0x0000008700877308 */ /* 0x000e240000000800 */
[----:B------:R-:W-:Y:S01]  /*acf0*/  FADD.FTZ R12, R132, R11 ;  /* 0x0000000b840c7221 */ /* 0x000fe20000010000 */
[----:B------:R-:W-:-:S03]  /*ad00*/  F2FP.F16.F32.PACK_AB R132, R37, R132 ;  /* 0x000000842584723e */ /* 0x000fc600000000ff */
[----:B------:R-:W-:Y:S02]  /*ad10*/  FADD.FTZ R11, R37, R12 ;  /* 0x0000000c250b7221 */ /* 0x000fe40000010000 */
[----:B------:R-:W1:Y:S02]  /*ad20*/  MUFU.EX2 R41, R41 ;  /* 0x0000002900297308 */ /* 0x000e640000000800 */
[----:B--2---:R-:W-:-:S06]  /*ad30*/  FADD.FTZ R12, R134, R11 ;  /* 0x0000000b860c7221 */ /* 0x004fcc0000010000 */
        /* <DEDUP_REMOVED lines=42> */
[----:B------:R-:W-:Y:S01]  /*afe0*/  MUFU.EX2 R58, R58 ;  /* 0x0000003a003a7308 */ /* 0x000fe20000000800 */
[----:B--2---:R-:W-:-:S07]  /*aff0*/  F2FP.F16.F32.PACK_AB R126, R45, R56 ;  /* 0x000000382d7e723e */ /* 0x004fce00000000ff */
[----:B------:R-:W1:Y:S01]  /*b000*/  MUFU.EX2 R121, R82 ;  /* 0x0000005200797308 */ /* 0x000e620000000800 */
[C---:B0-----:R-:W-:Y:S01]  /*b010*/  FADD.FTZ R2, R57.reuse, R2 ;  /* 0x0000000239027221 */ /* 0x041fe20000010000 */
[----:B------:R-:W-:-:S06]  /*b020*/  F2FP.F16.F32.PACK_AB R127, R57, R127 ;  /* 0x0000007f397f723e */ /* 0x000fcc00000000ff */
[----:B------:R-:W0:Y:S08]  /*b030*/  MUFU.EX2 R47, R47 ;  /* 0x0000002f002f7308 */ /* 0x000e300000000800 */
[----:B------:R2:W3:Y:S01]  /*b040*/  MUFU.EX2 R13, R3 ;  /* 0x00000003000d7308 */ /* 0x0004e20000000800 */
[----:B-1----:R-:W-:-:S07]  /*b050*/  FADD.FTZ R2, R121, R2 ;  /* 0x0000000279027221 */ /* 0x002fce0000010000 */
[----:B------:R-:W1:Y:S01]  /*b060*/  MUFU.EX2 R62, R84 ;  /* 0x00000054003e7308 */ /* 0x000e620000000800 */
[----:B--2---:R-:W-:Y:S01]  /*b070*/  FADD.FTZ R3, R45, R10 ;  /* 0x0000000a2d037221 */ /* 0x004fe20000010000 */
[----:B0-----:R-:W-:-:S03]  /*b080*/  F2FP.F16.F32.PACK_AB R120, R47, R58 ;  /* 0x0000003a2f78723e */ /* 0x001fc600000000ff */
[----:B------:R-:W-:-:S03]  /*b090*/  FADD.FTZ R10, R58, R3 ;  /* 0x000000033a0a7221 */ /* 0x000fc60000010000 */
[----:B------:R-:W0:Y:S01]  /*b0a0*/  MUFU.EX2 R123, R86 ;  /* 0x00000056007b7308 */ /* 0x000e220000000800 */
[----:B------:R-:W-:Y:S01]  /*b0b0*/  FADD.FTZ R3, R47, R10 ;  /* 0x0000000a2f037221 */ /* 0x000fe20000010000 */
[C---:B---3--:R-:W-:Y:S01]  /*b0c0*/  FADD.FTZ R2, R13.reuse, R2 ;  /* 0x000000020d027221 */ /* 0x048fe20000010000 */
[----:B------:R-:W-:-:S05]  /*b0d0*/  F2FP.F16.F32.PACK_AB R121, R13, R121 ;  /* 0x000000790d79723e */ /* 0x000fca00000000ff */
[----:B------:R-:W2:Y:S01]  /*b0e0*/  MUFU.EX2 R69, R69 ;  /* 0x0000004500457308 */ /* 0x000ea20000000800 */
[----:B-1----:R-:W-:Y:S01]  /*b0f0*/  FADD.FTZ R8, R62, R3 ;  /* 0x000000033e087221 */ /* 0x002fe20000010000 */
[----:B------:R-:W-:-:S03]  /*b100*/  F2FP.F16.F32.PACK_AB R122, R5, R62 ;  /* 0x0000003e057a723e */ /* 0x000fc600000000ff */
[----:B------:R-:W-:Y:S01]  /*b110*/  FADD.FTZ R3, R5, R8 ;  /* 0x0000000805037221 */ /* 0x000fe20000010000 */
[----:B------:R-:W-:Y:S02]  /*b120*/  IMAD.MOV.U32 R5, RZ, RZ, R6 ;  /* 0x000000ffff057224 */ /* 0x000fe400078e0006 */
[----:B0-----:R-:W-:-:S04]  /*b130*/  FADD.FTZ R2, R123, R2 ;  /* 0x000000027b027221 */ /* 0x001fc80000010000 */
[C---:B--2---:R-:W-:Y:S01]  /*b140*/  FADD.FTZ R2, R69.reuse, R2 ;  /* 0x0000000245027221 */ /* 0x044fe20000010000 */
[----:B------:R-:W-:Y:S01]  /*b150*/  F2FP.F16.F32.PACK_AB R123, R69, R123 ;  /* 0x0000007b457b723e */ /* 0x000fe200000000ff */
[----:B------:R-:W-:Y:S06]  /*b160*/  @P2 BRA `(.L_x_13737) ;  /* 0xffffffd800e42947 */ /* 0x000fec000383ffff */
.L_x_13728:
        /* <DEDUP_REMOVED lines=9> */
.L_x_13755:
        /* <DEDUP_REMOVED lines=9> */
.L_x_13740:
[----:B------:R-:W-:Y:S01]  /*b290*/  ULEA UR6, UR37, UR45, 0x3 ;  /* 0x0000002d25067291 */ /* 0x000fe2000f8e183f */
[----:B------:R-:W-:-:S05]  /*b2a0*/  IMAD.U32 R4, RZ, RZ, UR46 ;  /* 0x0000002eff047e24 */ /* 0x000fca000f8e00ff */
[----:B------:R-:W-:-:S04]  /*b2b0*/  SHF.L.U32 R4, R4, 0x1f, RZ ;  /* 0x0000001f04047819 */ /* 0x000fc800000006ff */
[----:B------:R0:W1:Y:S01]  /*b2c0*/  SYNCS.PHASECHK.TRANS64.TRYWAIT P2, [UR6+0x16830], R4 ;  /* 0x01683004ff0075a7 */ /* 0x0000620008040146 */
[----:B------:R-:W-:Y:S05]  /*b2d0*/  @!P0 BRA `(.L_x_13741) ;  /* 0x0000000000048947 */ /* 0x000fea0003800000 */
[----:B------:R-:W-:Y:S01]  /*b2e0*/  BPT.TRAP 0x1 ;  /* 0x000000040000795c */ /* 0x000fe20000300000 */
.L_x_13741:
[----:B-1----:R-:W-:Y:S05]  /*b2f0*/  @P2 BRA `(.L_x_13739) ;  /* 0x0000000000082947 */ /* 0x002fea0003800000 */
[----:B------:R-:W1:Y:S02]  /*b300*/  SYNCS.PHASECHK.TRANS64.TRYWAIT P2, [UR6+0x16830], R4 ;  /* 0x01683004ff0075a7 */ /* 0x000e640008040146 */
[----:B-1----:R-:W-:Y:S05]  /*b310*/  @!P2 BRA `(.L_x_13742) ;  /* 0x000000b0003ca947 */ /* 0x002fea0003800000 */
.L_x_13739:
        /* <DEDUP_REMOVED lines=25> */
.L_x_13744:
[----:B------:R-:W-:Y:S01]  /*b4b0*/  ULEA UR6, UR25, UR45, 0x3 ;  /* 0x0000002d19067291 */ /* 0x000fe2000f8e183f */
[----:B------:R-:W-:-:S05]  /*b4c0*/  IMAD.U32 R4, RZ, RZ, UR26 ;  /* 0x0000001aff047e24 */ /* 0x000fca000f8e00ff */
[----:B------:R-:W-:-:S04]  /*b4d0*/  SHF.L.U32 R4, R4, 0x1f, RZ ;  /* 0x0000001f04047819 */ /* 0x000fc800000006ff */
[----:B------:R0:W1:Y:S01]  /*b4e0*/  SYNCS.PHASECHK.TRANS64.TRYWAIT P2, [UR6+0x16850], R4 ;  /* 0x01685004ff0075a7 */ /* 0x0000620008040146 */
[----:B------:R-:W-:Y:S05]  /*b4f0*/  @!P0 BRA `(.L_x_13745) ;  /* 0x0000000000048947 */ /* 0x000fea0003800000 */
[----:B------:R-:W-:Y:S01]  /*b500*/  BPT.TRAP 0x1 ;  /* 0x000000040000795c */ /* 0x000fe20000300000 */
.L_x_13745:
[----:B-1----:R-:W-:Y:S05]  /*b510*/  @P2 BRA `(.L_x_13743) ;  /* 0x0000000000082947 */ /* 0x002fea0003800000 */
[----:B------:R-:W1:Y:S02]  /*b520*/  SYNCS.PHASECHK.TRANS64.TRYWAIT P2, [UR6+0x16850], R4 ;  /* 0x01685004ff0075a7 */ /* 0x000e640008040146 */
[----:B-1----:R-:W-:Y:S05]  /*b530*/  @!P2 BRA `(.L_x_13746) ;  /* 0x000000ac00cca947 */ /* 0x002fea0003800000 */
.L_x_13743:
[----:B------:R-:W-:Y:S01]  /*b540*/  UIADD3 UR6, UR45, 0x400, URZ ;  /* 0x000004002d067890 */ /* 0x000fe2000fffe03f */
[----:B------:R-:W-:Y:S01]  /*b550*/  WARPGROUP.ARRIVE ;  /* 0x00000000000079c5 */ /* 0x000fe20000000000 */
[----:B------:R-:W-:Y:S01]  /*b560*/  UMOV UR7, 0x40000040 ;  /* 0x4000004000077882 */ /* 0x000fe20000000000 */
[----:B------:R-:W-:Y:S01]  /*b570*/  PLOP3.LUT P2, PT, PT, PT, UP0, 0x80, 0x0 ;  /* 0x000000000000781c */ /* 0x000fe20003f4f008 */
[----:B------:R-:W-:Y:S01]  /*b580*/  USHF.R.U32.HI UR6, URZ, 0x4, UR6 ;  /* 0x000000043f067899 */ /* 0x000fe20008011606 */
[----:B------:R-:W-:Y:S01]  /*b590*/  FMUL.FTZ R21, R33, UR24 ;  /* 0x0000001821157c20 */ /* 0x000fe20008410000 */
[----:B------:R-:W-:Y:S02]  /*b5a0*/  IMAD.U32 R33, RZ, RZ, UR37 ;  /* 0x00000025ff217e24 */ /* 0x000fe4000f8e00ff */
[----:B------:R-:W-:Y:S01]  /*b5b0*/  FMUL.FTZ R15, R32, UR24 ;  /* 0x00000018200f7c20 */ /* 0x000fe20008410000 */
[----:B------:R-:W-:Y:S01]  /*b5c0*/  ULOP3.LUT UR6, UR6, 0x3fff, URZ, 0xc0, !UPT ;  /* 0x00003fff06067892 */ /* 0x000fe2000f8ec03f */
[----:B01----:R-:W-:Y:S01]  /*b5d0*/  FMUL.FTZ R4, R24, UR24 ;  /* 0x0000001818047c20 */ /* 0x003fe20008410000 */
[----:B------:R-:W-:Y:S01]  /*b5e0*/  FMUL.FTZ R8, R27, UR24 ;  /* 0x000000181b087c20 */ /* 0x000fe20008410000 */
[----:B------:R-:W-:Y:S01]  /*b5f0*/  @!P1 LEA R33, R33, UR45, 0x3 ;  /* 0x0000002d21219c11 */ /* 0x000fe2000f8e18ff */
        /* <DEDUP_REMOVED lines=8> */
[----:B------:R-:W-:Y:S01]  /*b680*/  @!P1 VIADD R33, R33, 0x16840 ;  /* 0x0001684021219836 */ /* 0x000fe20000000000 */
        /* <DEDUP_REMOVED lines=63> */
[----:B------:R-:W1:Y:S08]  /*ba80*/  MUFU.TANH R9, R9 ;  /* 0x0000000900097308 */ /* 0x000e700000002400 */
[----:B------:R-:W2:Y:S01]  /*ba90*/  MUFU.TANH R6, R6 ;  /* 0x0000000600067308 */ /* 0x000ea20000002400 */
[----:B------:R-:W-:-:S02]  /*baa0*/  WARPGROUP.DEPBAR.LE gsb0, 0x0 ;  /* 0x00008000000079c5 */ /* 0x000fc40000010000 */
        /* <DEDUP_REMOVED lines=95> */
[----:B------:R-:W-:Y:S02]  /*c0a0*/  VIADD R121, R17, UR41 ;  /* 0x0000002911797c36 */ /* 0x000fe40008000000 */
[----:B------:R-:W-:Y:S02]  /*c0b0*/  VIADD R123, R33, UR21 ;  /* 0x00000015217b7c36 */ /* 0x000fe40008000000 */
[----:B------:R-:W-:Y:S01]  /*c0c0*/  @P2 IMAD.HI.U32 R32, R121, UR6, RZ ;  /* 0x0000000679202c27 */ /* 0x000fe2000f8e00ff */
[----:B------:R-:W-:-:S04]  /*c0d0*/  @UP0 ULDC UR6, c[0x0][0x450] ;  /* 0x0001140000060ab9 */ /* 0x000fc80000000800 */
[----:B------:R-:W-:Y:S01]  /*c0e0*/  @P2 SHF.R.U32.HI R121, RZ, UR6, R32 ;  /* 0x00000006ff792c19 */ /* 0x000fe20008011620 */
[----:B------:R-:W-:Y:S01]  /*c0f0*/  VIADD R32, R22, 0x9 ;  /* 0x0000000916207836 */ /* 0x000fe20000000000 */
[----:B---3--:R-:W-:-:S03]  /*c100*/  ISETP.GE.U32.AND P2, PT, R151, 0x180, PT ;  /* 0x000001809700780c */ /* 0x008fc60003f46070 */
[----:B------:R-:W3:Y:S01]  /*c110*/  SHFL.IDX PT, R72, R121, RZ, 0x1c1f ;  /* 0x001c1fff79487589 */ /* 0x000ee200000e0000 */
[----:B------:R-:W-:-:S05]  /*c120*/  SEL R32, R32, 0x9, !P2 ;  /* 0x0000000920207807 */ /* 0x000fca0005000000 */
[----:B------:R0:W-:Y:S06]  /*c130*/  BAR.ARV R32, 0x100 ;  /* 0x000400200000751d */ /* 0x0001ec0000002000 */
[----:B------:R5:W-:Y:S02]  /*c140*/  @!P1 SYNCS.ARRIVE.TRANS64.RED.A1T0 RZ, [R71+URZ], RZ ;  /* 0x000000ff47ff99a7 */ /* 0x000be4000810043f */
[----:B-----5:R-:W-:Y:S01]  /*c150*/  FMUL.FTZ R71, R87, UR24 ;  /* 0x0000001857477c20 */ /* 0x020fe20008410000 */
[----:B------:R-:W-:Y:S02]  /*c160*/  VIADD R87, R33, UR23 ;  /* 0x0000001721577c36 */ /* 0x000fe40008000000 */
[----:B---3--:R-:W-:-:S03]  /*c170*/  IMAD.IADD R127, R123, 0x1, R72 ;  /* 0x000000017b7f7824 */ /* 0x008fc600078e0248 */
[----:B------:R-:W3:Y:S01]  /*c180*/  MUFU.TANH R71, R71 ;  /* 0x0000004700477308 */ /* 0x000ee20000002400 */
[----:B------:R-:W-:Y:S01]  /*c190*/  IMAD.IADD R125, R87, 0x1, R72 ;  /* 0x00000001577d7824 */ /* 0x000fe200078e0248 */
[----:B012-4-:R-:W-:Y:S06]  /*c1a0*/  @!P6 BRA `(.L_x_13747) ;  /* 0x00000000005ce947 */ /* 0x017fec0003800000 */
        /* <DEDUP_REMOVED lines=13> */
.L_x_13749:
[----:B------:R-:W-:-:S05]  /*c280*/  IMAD.U32 R74, RZ, RZ, UR22 ;  /* 0x00000016ff4a7e24 */ /* 0x000fca000f8e00ff */
[----:B------:R-:W-:-:S13]  /*c290*/  ISETP.NE.AND P2, PT, R74, 0x1, PT ;  /* 0x000000014a00780c */ /* 0x000fda0003f45270 */
[----:B------:R-:W0:Y:S02]  /*c2a0*/  @P2 LDC.64 R32, c[0x0][0x9e8] ;  /* 0x00027a00ff202b82 */ /* 0x000e240000000a00 */
[----:B0-----:R-:W-:-:S05]  /*c2b0*/  @P2 IMAD.HI.U32 R32, R72, R32, RZ ;  /* 0x0000002048202227 */ /* 0x001fca00078e00ff */
[----:B------:R-:W-:-:S07]  /*c2c0*/  @P2 SHF.R.U32.HI R72, RZ, R33, R32 ;  /* 0x00000021ff482219 */ /* 0x000fce0000011620 */
.L_x_13750:
[----:B------:R-:W-:Y:S05]  /*c2d0*/  BSYNC B0 ;  /* 0x0000000000007941 */ /* 0x000fea0003800000 */
.L_x_13748:
[----:B------:R-:W-:-:S04]  /*c2e0*/  IMAD R33, R72, R74, -R79 ;  /* 0x0000004a48217224 */ /* 0x000fc800078e0a4f */
[----:B------:R-:W-:-:S05]  /*c2f0*/  IMAD R32, R16, -0x2, R33 ;  /* 0xfffffffe10207824 */ /* 0x000fca00078e0221 */
[----:B------:R-:W-:Y:S02]  /*c300*/  VIADDMNMX R125, R32, R74, R125, PT ;  /* 0x0000004a207d7246 */ /* 0x000fe4000380017d */
[----:B------:R-:W-:-:S07]  /*c310*/  VIMNMX R127, R127, R32, !PT ;  /* 0x000000207f7f7248 */ /* 0x000fce0007fe0100 */
.L_x_13747:
[----:B------:R-:W-:-:S04]  /*c320*/  ISETP.GT.AND P2, PT, R0, -0x1, PT ;  /* 0xffffffff0000780c */ /* 0x000fc80003f44270 */
[C---:B------:R-:W-:Y:S02]  /*c330*/  ISETP.GT.AND P4, PT, R127.reuse, RZ, P2 ;  /* 0x000000ff7f00720c */ /* 0x040fe40001784270 */
[----:B------:R-:W-:Y:S02]  /*c340*/  ISETP.GT.AND P5, PT, R127, 0x1, P2 ;  /* 0x000000017f00780c */ /* 0x000fe400017a4270 */
[C---:B------:R-:W-:Y:S02]  /*c350*/  ISETP.LT.OR P4, PT, R125.reuse, 0x1, P4 ;  /* 0x000000017d00780c */ /* 0x040fe40002781670 */
[----:B------:R-:W-:Y:S02]  /*c360*/  ISETP.LT.OR P5, PT, R125, 0x2, P5 ;  /* 0x000000027d00780c */ /* 0x000fe40002fa1670 */
[----:B------:R-:W-:Y:S02]  /*c370*/  FSEL R120, R4, -INF , !P4 ;  /* 0xff80000004787808 */ /* 0x000fe40006000000 */
[----:B------:R-:W-:Y:S01]  /*c380*/  FSEL R72, R9, -INF , !P5 ;  /* 0xff80000009487808 */ /* 0x000fe20006800000 */
[----:B------:R-:W0:Y:S01]  /*c390*/  SHFL.IDX PT, R4, R121, 0x1, 0x1c1f ;  /* 0x003c1f0079047f89 */ /* 0x000e2200000e0000 */
        /* <DEDUP_REMOVED lines=11> */
[----:B------:R-:W-:Y:S01]  /*c450*/  ISETP.GT.AND P5, PT, R127, 0x19, P2 ;  /* 0x000000197f00780c */ /* 0x000fe200017a4270 */
[----:B0-----:R-:W-:Y:S01]  /*c460*/  IMAD.IADD R11, R87, 0x1, R4 ;  /* 0x00000001570b7824 */ /* 0x001fe200078e0204 */
[----:B------:R-:W-:-:S02]  /*c470*/  ISETP.LT.OR P3, PT, R125, 0x12, P3 ;  /* 0x000000127d00780c */ /* 0x000fc40001f61670 */
[C---:B------:R-:W-:Y:S02]  /*c480*/  ISETP.LT.OR P4, PT, R125.reuse, 0x19, P4 ;  /* 0x000000197d00780c */ /* 0x040fe40002781670 */
[----:B------:R-:W-:Y:S02]  /*c490*/  ISETP.LT.OR P5, PT, R125, 0x1a, P5 ;  /* 0x0000001a7d00780c */ /* 0x000fe40002fa1670 */
[----:B------:R-:W-:Y:S02]  /*c4a0*/  FSEL R78, R21, -INF , !P3 ;  /* 0xff800000154e7808 */ /* 0x000fe40005800000 */
[----:B------:R-:W-:Y:S01]  /*c4b0*/  FSEL R80, R25, -INF , !P4 ;  /* 0xff80000019507808 */ /* 0x000fe20006000000 */
[----:B------:R-:W-:Y:S01]  /*c4c0*/  IMAD.IADD R25, R123, 0x1, R4 ;  /* 0x000000017b197824 */ /* 0x000fe200078e0204 */
        /* <DEDUP_REMOVED lines=87> */
.L_x_13753:
[----:B------:R-:W-:-:S05]  /*ca40*/  IMAD.U32 R31, RZ, RZ, UR22 ;  /* 0x00000016ff1f7e24 */ /* 0x000fca000f8e00ff */
[----:B------:R-:W-:-:S13]  /*ca50*/  ISETP.NE.AND P3, PT, R31, 0x1, PT ;  /* 0x000000011f00780c */ /* 0x000fda0003f65270 */
[----:B------:R-:W0:Y:S02]  /*ca60*/  @P3 LDC.64 R32, c[0x0][0x9e8] ;  /* 0x00027a00ff203b82 */ /* 0x000e240000000a00 */
[----:B0-----:R-:W-:-:S05]  /*ca70*/  @P3 IMAD.HI.U32 R32, R4, R32, RZ ;  /* 0x0000002004203227 */ /* 0x001fca00078e00ff */
[----:B------:R-:W-:-:S07]  /*ca80*/  @P3 SHF.R.U32.HI R4, RZ, R33, R32 ;  /* 0x00000021ff043219 */ /* 0x000fce0000011620 */
.L_x_13754:
[----:B------:R-:W-:Y:S05]  /*ca90*/  BSYNC B0 ;  /* 0x0000000000007941 */ /* 0x000fea0003800000 */
.L_x_13752:
[----:B------:R-:W-:-:S04]  /*caa0*/  IMAD R79, R4, R31, -R79 ;  /* 0x0000001f044f7224 */ /* 0x000fc800078e0a4f */
[----:B------:R-:W-:-:S05]  /*cab0*/  IMAD R4, R16, -0x2, R79 ;  /* 0xfffffffe10047824 */ /* 0x000fca00078e024f */
[----:B------:R-:W-:Y:S02]  /*cac0*/  VIADDMNMX R11, R4, R31, R11, PT ;  /* 0x0000001f040b7246 */ /* 0x000fe4000380010b */
[----:B------:R-:W-:-:S07]  /*cad0*/  VIMNMX R25, R25, R4, !PT ;  /* 0x0000000419197248 */ /* 0x000fce0007fe0100 */
.L_x_13751:
        /* <DEDUP_REMOVED lines=66> */
[----:B------:R-:W-:Y:S01]  /*cf00*/  ISETP.GT.AND P3, PT, R25, 0x29, P2 ;  /* 0x000000291900780c */ /* 0x000fe20001764270 */
[----:B------:R-:W1:Y:S03]  /*cf10*/  SHFL.BFLY PT, R4, R29, 0x2, 0x1f ;  /* 0x0c401f001d047f89 */ /* 0x000e6600000e0000 */
[----:B------:R-:W-:-:S02]  /*cf20*/  ISETP.LT.OR P3, PT, R11, 0x2a, P3 ;  /* 0x0000002a0b00780c */ /* 0x000fc40001f61670 */
[----:B-1----:R-:W-:-:S05]  /*cf30*/  FMNMX.FTZ R31, R29, R4, !PT ;  /* 0x000000041d1f7209 */ /* 0x002fca0007810000 */
[----:B------:R-:W1:Y:S02]  /*cf40*/  SHFL.BFLY PT, R4, R31, 0x1, 0x1f ;  /* 0x0c201f001f047f89 */ /* 0x000e6400000e0000 */
[----:B-1----:R-:W-:-:S04]  /*cf50*/  FMNMX.FTZ R4, R31, R4, !PT ;  /* 0x000000041f047209 */ /* 0x002fc80007810000 */
[C---:B------:R-:W-:Y:S01]  /*cf60*/  FSETP.NEU.FTZ.AND P5, PT, R4.reuse, -INF , PT ;  /* 0xff8000000400780b */ /* 0x040fe20003fbd000 */
[----:B0-----:R-:W-:-:S05]  /*cf70*/  FMUL.FTZ R13, R4, R43 ;  /* 0x0000002b040d7220 */ /* 0x001fca0000410000 */
[----:B------:R-:W-:-:S05]  /*cf80*/  FSEL R13, R13, RZ, P5 ;  /* 0x000000ff0d0d7208 */ /* 0x000fca0002800000 */
[-CC-:B------:R-:W-:Y:S01]  /*cf90*/  FFMA.FTZ R29, R72, R43.reuse, -R13.reuse ;  /* 0x0000002b481d7223 */ /* 0x180fe2000001080d */
[----:B------:R-:W-:Y:S01]  /*cfa0*/  FSEL R72, R6, -INF , !P4 ;  /* 0xff80000006487808 */ /* 0x000fe20006000000 */
        /* <DEDUP_REMOVED lines=12> */
[-CC-:B------:R-:W-:Y:S01]  /*d070*/  FFMA.FTZ R126, R126, R43.reuse, -R13.reuse ;  /* 0x0000002b7e7e7223 */ /* 0x180fe2000001080d */
[C---:B------:R-:W-:Y:S01]  /*d080*/  ISETP.GT.AND P3, PT, R25.reuse, 0x31, P2 ;  /* 0x000000311900780c */ /* 0x040fe20001764270 */
[--C-:B------:R-:W-:Y:S01]  /*d090*/  FFMA.FTZ R130, R130, R43, -R13.reuse ;  /* 0x0000002b82827223 */ /* 0x100fe2000001080d */
[----:B------:R-:W-:Y:S01]  /*d0a0*/  FMNMX.FTZ R35, R32, R35, !PT ;  /* 0x0000002320237209 */ /* 0x000fe20007810000 */
[-CC-:B------:R-:W-:Y:S01]  /*d0b0*/  FFMA.FTZ R12, R12, R43.reuse, -R13.reuse ;  /* 0x0000002b0c0c7223 */ /* 0x180fe2000001080d */
[----:B------:R-:W-:Y:S01]  /*d0c0*/  FSEL R76, R36, -INF , !P4 ;  /* 0xff800000244c7808 */ /* 0x000fe20006000000 */
[--C-:B------:R-:W-:Y:S01]  /*d0d0*/  FFMA.FTZ R36, R78, R43, -R13.reuse ;  /* 0x0000002b4e247223 */ /* 0x100fe2000001080d */
[----:B------:R-:W-:Y:S01]  /*d0e0*/  FMNMX.FTZ R35, R14, R35, !PT ;  /* 0x000000230e237209 */ /* 0x000fe20007810000 */
[--C-:B0-----:R-:W-:Y:S01]  /*d0f0*/  FFMA.FTZ R6, R80, R43, -R13.reuse ;  /* 0x0000002b50067223 */ /* 0x101fe2000001080d */
[----:B------:R-:W-:Y:S01]  /*d100*/  ISETP.GT.AND P4, PT, R25, 0x38, P2 ;  /* 0x000000381900780c */ /* 0x000fe20001784270 */
[----:B------:R-:W-:Y:S01]  /*d110*/  MUFU.EX2 R120, R120 ;  /* 0x0000007800787308 */ /* 0x000fe20000000800 */
[----:B------:R-:W-:Y:S01]  /*d120*/  FMNMX.FTZ R37, R20, R35, !PT ;  /* 0x0000002314257209 */ /* 0x000fe20007810000 */
[-CC-:B------:R-:W-:Y:S01]  /*d130*/  FFMA.FTZ R44, R44, R43.reuse, -R13.reuse ;  /* 0x0000002b2c2c7223 */ /* 0x180fe2000001080d */
[C---:B------:R-:W-:Y:S01]  /*d140*/  ISETP.LT.OR P3, PT, R11.reuse, 0x32, P3 ;  /* 0x000000320b00780c */ /* 0x040fe20001f61670 */
[--C-:B------:R-:W-:Y:S01]  /*d150*/  FFMA.FTZ R132, R132, R43, -R13.reuse ;  /* 0x0000002b84847223 */ /* 0x100fe2000001080d */
[----:B------:R-:W-:Y:S01]  /*d160*/  FMNMX.FTZ R37, R24, R37, !PT ;  /* 0x0000002518257209 */ /* 0x000fe20007810000 */
[--C-:B------:R-:W-:Y:S01]  /*d170*/  FFMA.FTZ R49, R144, R43, -R13.reuse ;  /* 0x0000002b90317223 */ /* 0x100fe2000001080d */
[----:B------:R-:W-:Y:S01]  /*d180*/  ISETP.LT.OR P4, PT, R11, 0x39, P4 ;  /* 0x000000390b00780c */ /* 0x000fe20002781670 */
[----:B------:R0:W-:Y:S01]  /*d190*/  MUFU.EX2 R35, R6 ;  /* 0x0000000600237308 */ /* 0x0001e20000000800 */
[----:B------:R-:W-:Y:S01]  /*d1a0*/  FMNMX.FTZ R37, R26, R37, !PT ;  /* 0x000000251a257209 */ /* 0x000fe20007810000 */
[-CC-:B------:R-:W-:Y:S01]  /*d1b0*/  FFMA.FTZ R53, R73, R43.reuse, -R13.reuse ;  /* 0x0000002b49357223 */ /* 0x180fe2000001080d */
[----:B------:R-:W-:Y:S01]  /*d1c0*/  FSEL R38, R38, -INF , !P3 ;  /* 0xff80000026267808 */ /* 0x000fe20005800000 */
[--C-:B------:R-:W-:Y:S01]  /*d1d0*/  FFMA.FTZ R15, R15, R43, -R13.reuse ;  /* 0x0000002b0f0f7223 */ /* 0x100fe2000001080d */
[----:B------:R-:W-:Y:S01]  /*d1e0*/  FMNMX.FTZ R37, R28, R37, !PT ;  /* 0x000000251c257209 */ /* 0x000fe20007810000 */
[--C-:B------:R-:W-:Y:S01]  /*d1f0*/  FFMA.FTZ R21, R21, R43, -R13.reuse ;  /* 0x0000002b15157223 */ /* 0x100fe2000001080d */
[----:B------:R-:W-:Y:S01]  /*d200*/  ISETP.GT.AND P3, PT, R25, 0x39, P2 ;  /* 0x000000391900780c */ /* 0x000fe20001764270 */
[----:B------:R-:W-:Y:S01]  /*d210*/  MUFU.EX2 R29, R29 ;  /* 0x0000001d001d7308 */ /* 0x000fe20000000800 */
[----:B------:R-:W-:Y:S01]  /*d220*/  FMNMX.FTZ R39, R30, R37, !PT ;  /* 0x000000251e277209 */ /* 0x000fe20007810000 */
[-CC-:B0-----:R-:W-:Y:S01]  /*d230*/  FFMA.FTZ R6, R84, R43.reuse, -R13.reuse ;  /* 0x0000002b54067223 */ /* 0x181fe2000001080d */
[----:B------:R-:W-:Y:S01]  /*d240*/  FSEL R40, R40, -INF , !P4 ;  /* 0xff80000028287808 */ /* 0x000fe20006000000 */
[----:B------:R-:W-:Y:S01]  /*d250*/  FFMA.FTZ R9, R9, R43, -R13 ;  /* 0x0000002b09097223 */ /* 0x000fe2000001080d */
        /* <DEDUP_REMOVED lines=8> */
[----:B------:R-:W-:Y:S01]  /*d2e0*/  FSEL R78, R42, -INF , !P3 ;  /* 0xff8000002a4e7808 */ /* 0x000fe20005800000 */
[----:B------:R-:W-:Y:S01]  /*d2f0*/  FFMA.FTZ R42, R82, R43, -R13 ;  /* 0x0000002b522a7223 */ /* 0x000fe2000001080d */
[----:B------:R-:W-:-:S02]  /*d300*/  ISETP.GT.AND P3, PT, R25, 0x41, P2 ;  /* 0x000000411900780c */ /* 0x000fc40001764270 */
[----:B------:R-:W-:Y:S02]  /*d310*/  FMNMX.FTZ R41, R38, R39, !PT ;  /* 0x0000002726297209 */ /* 0x000fe40007810000 */
[----:B------:R-:W-:Y:S01]  /*d320*/  FSEL R80, R46, -INF , !P4 ;  /* 0xff8000002e507808 */ /* 0x000fe20006000000 */
[----:B------:R-:W-:Y:S01]  /*d330*/  FFMA.FTZ R46, R86, R43, -R13 ;  /* 0x0000002b562e7223 */ /* 0x000fe2000001080d */
[----:B------:R-:W-:Y:S01]  /*d340*/  ISETP.GT.AND P4, PT, R25, 0x48, P2 ;  /* 0x000000481900780c */ /* 0x000fe20001784270 */
[----:B------:R-:W-:Y:S01]  /*d350*/  MUFU.EX2 R39, R122 ;  /* 0x0000007a00277308 */ /* 0x000fe20000000800 */
[C---:B------:R-:W-:Y:S02]  /*d360*/  ISETP.LT.OR P3, PT, R11.reuse, 0x42, P3 ;  /* 0x000000420b00780c */ /* 0x040fe40001f61670 */
[----:B------:R-:W-:Y:S02]  /*d370*/  FMNMX.FTZ R41, R40, R41, !PT ;  /* 0x0000002928297209 */ /* 0x000fe40007810000 */
[----:B------:R-:W-:-:S02]  /*d380*/  ISETP.LT.OR P4, PT, R11, 0x49, P4 ;  /* 0x000000490b00780c */ /* 0x000fc40002781670 */
[----:B------:R-:W-:Y:S01]  /*d390*/  FSEL R82, R47, -INF , !P3 ;  /* 0xff8000002f527808 */ /* 0x000fe20005800000 */
[----:B------:R-:W-:Y:S01]  /*d3a0*/  MUFU.EX2 R12, R12 ;  /* 0x0000000c000c7308 */ /* 0x000fe20000000800 */
[C---:B------:R-:W-:Y:S02]  /*d3b0*/  ISETP.GT.AND P3, PT, R25.reuse, 0x49, P2 ;  /* 0x000000491900780c */ /* 0x040fe40001764270 */
[----:B------:R-:W-:Y:S02]  /*d3c0*/  FMNMX.FTZ R41, R78, R41, !PT ;  /* 0x000000294e297209 */ /* 0x000fe40007810000 */
[----:B------:R-:W-:Y:S02]  /*d3d0*/  FSEL R48, R48, -INF , !P4 ;  /* 0xff80000030307808 */ /* 0x000fe40006000000 */
[----:B------:R-:W-:Y:S01]  /*d3e0*/  ISETP.GT.AND P4, PT, R25, 0x50, P2 ;  /* 0x000000501900780c */ /* 0x000fe20001784270 */
[----:B------:R-:W0:Y:S01]  /*d3f0*/  MUFU.EX2 R36, R36 ;  /* 0x0000002400247308 */ /* 0x000e220000000800 */
[----:B------:R-:W-:-:S02]  /*d400*/  ISETP.LT.OR P3, PT, R11, 0x4a, P3 ;  /* 0x0000004a0b00780c */ /* 0x000fc40001f61670 */
[----:B------:R-:W-:Y:S02]  /*d410*/  FMNMX.FTZ R41, R80, R41, !PT ;  /* 0x0000002950297209 */ /* 0x000fe40007810000 */
[----:B------:R-:W-:Y:S02]  /*d420*/  ISETP.LT.OR P4, PT, R11, 0x51, P4 ;  /* 0x000000510b00780c */ /* 0x000fe40002781670 */
[----:B------:R-:W-:Y:S01]  /*d430*/  FSEL R84, R50, -INF , !P3 ;  /* 0xff80000032547808 */ /* 0x000fe20005800000 */
[-CC-:B------:R-:W-:Y:S01]  /*d440*/  FFMA.FTZ R50, R124, R43.reuse, -R13.reuse ;  /* 0x0000002b7c327223 */ /* 0x180fe2000001080d */
[----:B------:R-:W-:Y:S01]  /*d450*/  ISETP.GT.AND P3, PT, R25, 0x51, P2 ;  /* 0x000000511900780c */ /* 0x000fe20001764270 */
[----:B------:R-:W-:Y:S01]  /*d460*/  FFMA.FTZ R124, R146, R43, -R13 ;  /* 0x0000002b927c7223 */ /* 0x000fe2000001080d */
[----:B------:R-:W-:Y:S01]  /*d470*/  FMNMX.FTZ R45, R82, R41, !PT ;  /* 0x00000029522d7209 */ /* 0x000fe20007810000 */
[----:B------:R-:W1:Y:S01]  /*d480*/  MUFU.EX2 R42, R42 ;  /* 0x0000002a002a7308 */ /* 0x000e620000000800 */
[----:B------:R-:W-:-:S02]  /*d490*/  FSEL R52, R52, -INF , !P4 ;  /* 0xff80000034347808 */ /* 0x000fc40006000000 */
[----:B------:R-:W-:Y:S02]  /*d4a0*/  ISETP.GT.AND P4, PT, R25, 0x58, P2 ;  /* 0x000000581900780c */ /* 0x000fe40001784270 */
[C---:B------:R-:W-:Y:S02]  /*d4b0*/  ISETP.LT.OR P3, PT, R11.reuse, 0x52, P3 ;  /* 0x000000520b00780c */ /* 0x040fe40001f61670 */
[----:B------:R-:W-:Y:S01]  /*d4c0*/  FMNMX.FTZ R45, R48, R45, !PT ;  /* 0x0000002d302d7209 */ /* 0x000fe20007810000 */
[----:B------:R2:W-:Y:S01]  /*d4d0*/  MUFU.EX2 R41, R126 ;  /* 0x0000007e00297308 */ /* 0x0005e20000000800 */
[----:B------:R-:W-:Y:S02]  /*d4e0*/  ISETP.LT.OR P4, PT, R11, 0x59, P4 ;  /* 0x000000590b00780c */ /* 0x000fe40002781670 */
[----:B------:R-:W-:Y:S01]  /*d4f0*/  FSEL R86, R54, -INF , !P3 ;  /* 0xff80000036567808 */ /* 0x000fe20005800000 */
[--C-:B------:R-:W-:Y:S01]  /*d500*/  FFMA.FTZ R54, R128, R43, -R13.reuse ;  /* 0x0000002b80367223 */ /* 0x100fe2000001080d */
[----:B------:R-:W-:Y:S01]  /*d510*/  FMNMX.FTZ R45, R84, R45, !PT ;  /* 0x0000002d542d7209 */ /* 0x000fe20007810000 */
[-CC-:B------:R-:W-:Y:S01]  /*d520*/  FFMA.FTZ R128, R56, R43.reuse, -R13.reuse ;  /* 0x0000002b38807223 */ /* 0x180fe2000001080d */
[----:B------:R-:W-:Y:S01]  /*d530*/  ISETP.GT.AND P3, PT, R25, 0x59, P2 ;  /* 0x000000591900780c */ /* 0x000fe20001764270 */
[-CC-:B------:R-:W-:Y:S01]  /*d540*/  FFMA.FTZ R56, R27, R43.reuse, -R13.reuse ;  /* 0x0000002b1b387223 */ /* 0x180fe2000001080d */
[----:B------:R-:W-:Y:S01]  /*d550*/  FSEL R58, R58, -INF , !P4 ;  /* 0xff8000003a3a7808 */ /* 0x000fe20006000000 */
[----:B--2---:R-:W-:Y:S01]  /*d560*/  FFMA.FTZ R126, R150, R43, -R13 ;  /* 0x0000002b967e7223 */ /* 0x004fe2000001080d */
[----:B------:R-:W-:Y:S01]  /*d570*/  FMNMX.FTZ R45, R52, R45, !PT ;  /* 0x0000002d342d7209 */ /* 0x000fe20007810000 */
[----:B------:R-:W2:Y:S01]  /*d580*/  MUFU.EX2 R46, R46 ;  /* 0x0000002e002e7308 */ /* 0x000ea20000000800 */
[----:B------:R-:W-:Y:S01]  /*d590*/  ISETP.GT.AND P4, PT, R25, 0x60, P2 ;  /* 0x000000601900780c */ /* 0x000fe20001784270 */
[----:B------:R-:W-:Y:S01]  /*d5a0*/  IMAD.U32 R27, RZ, RZ, UR25 ;  /* 0x00000019ff1b7e24 */ /* 0x000fe2000f8e00ff */
[----:B------:R-:W-:Y:S01]  /*d5b0*/  ISETP.LT.OR P3, PT, R11, 0x5a, P3 ;  /* 0x0000005a0b00780c */ /* 0x000fe20001f61670 */
[----:B------:R-:W-:Y:S01]  /*d5c0*/  UMOV UR25, UR37 ;  /* 0x0000002500197c82 */ /* 0x000fe20008000000 */
[----:B------:R-:W-:-:S02]  /*d5d0*/  FMNMX.FTZ R45, R86, R45, !PT ;  /* 0x0000002d562d7209 */ /* 0x000fc40007810000 */
[----:B------:R-:W-:Y:S01]  /*d5e0*/  ISETP.LT.OR P4, PT, R11, 0x61, P4 ;  /* 0x000000610b00780c */ /* 0x000fe20002781670 */
[----:B------:R-:W4:Y:S01]  /*d5f0*/  MUFU.EX2 R50, R50 ;  /* 0x0000003200327308 */ /* 0x000f220000000800 */
[----:B------:R-:W-:Y:S02]  /*d600*/  FSEL R60, R60, -INF , !P3 ;  /* 0xff8000003c3c7808 */ /* 0x000fe40005800000 */
[----:B------:R-:W-:Y:S02]  /*d610*/  ISETP.GT.AND P3, PT, R25, 0x61, P2 ;  /* 0x000000611900780c */ /* 0x000fe40001764270 */
[----:B------:R-:W-:Y:S02]  /*d620*/  FMNMX.FTZ R45, R58, R45, !PT ;  /* 0x0000002d3a2d7209 */ /* 0x000fe40007810000 */
[----:B------:R-:W-:Y:S01]  /*d630*/  FSEL R122, R61, -INF , !P4 ;  /* 0xff8000003d7a7808 */ /* 0x000fe20006000000 */
[----:B------:R-:W-:Y:S01]  /*d640*/  MUFU.EX2 R54, R54 ;  /* 0x0000003600367308 */ /* 0x000fe20000000800 */
[----:B------:R-:W-:-:S02]  /*d650*/  ISETP.GT.AND P4, PT, R25, 0x68, P2 ;  /* 0x000000681900780c */ /* 0x000fc40001784270 */
[C---:B------:R-:W-:Y:S02]  /*d660*/  ISETP.LT.OR P3, PT, R11.reuse, 0x62, P3 ;  /* 0x000000620b00780c */ /* 0x040fe40001f61670 */
[----:B------:R-:W-:Y:S02]  /*d670*/  FMNMX.FTZ R47, R60, R45, !PT ;  /* 0x0000002d3c2f7209 */ /* 0x000fe40007810000 */
[----:B------:R-:W-:Y:S01]  /*d680*/  ISETP.LT.OR P4, PT, R11, 0x69, P4 ;  /* 0x000000690b00780c */ /* 0x000fe20002781670 */
[----:B------:R5:W-:Y:S01]  /*d690*/  MUFU.EX2 R45, R130 ;  /* 0x00000082002d7308 */ /* 0x000be20000000800 */
[----:B------:R-:W-:Y:S02]  /*d6a0*/  FSEL R62, R62, -INF , !P3 ;  /* 0xff8000003e3e7808 */ /* 0x000fe40005800000 */
[----:B------:R-:W-:Y:S02]  /*d6b0*/  ISETP.GT.AND P3, PT, R25, 0x69, P2 ;  /* 0x000000691900780c */ /* 0x000fe40001764270 */
[----:B------:R-:W-:-:S02]  /*d6c0*/  FMNMX.FTZ R47, R122, R47, !PT ;  /* 0x0000002f7a2f7209 */ /* 0x000fc40007810000 */
[----:B------:R-:W-:Y:S01]  /*d6d0*/  FSEL R64, R64, -INF , !P4 ;  /* 0xff80000040407808 */ /* 0x000fe20006000000 */
[----:B------:R-:W4:Y:S01]  /*d6e0*/  MUFU.EX2 R44, R44 ;  /* 0x0000002c002c7308 */ /* 0x000f220000000800 */
[----:B------:R-:W-:Y:S01]  /*d6f0*/  ISETP.GT.AND P4, PT, R25, 0x70, P2 ;  /* 0x000000701900780c */ /* 0x000fe20001784270 */
[----:B-----5:R-:W-:Y:S01]  /*d700*/  FFMA.FTZ R130, R142, R43, -R13 ;  /* 0x0000002b8e827223 */ /* 0x020fe2000001080d */
[C---:B------:R-:W-:Y:S02]  /*d710*/  ISETP.LT.OR P3, PT, R11.reuse, 0x6a, P3 ;  /* 0x0000006a0b00780c */ /* 0x040fe40001f61670 */
[----:B------:R-:W-:Y:S02]  /*d720*/  FMNMX.FTZ R47, R62, R47, !PT ;  /* 0x0000002f3e2f7209 */ /* 0x000fe40007810000 */
[----:B------:R-:W-:Y:S01]  /*d730*/  ISETP.LT.OR P4, PT, R11, 0x71, P4 ;  /* 0x000000710b00780c */ /* 0x000fe20002781670 */
[----:B------:R-:W-:Y:S01]  /*d740*/  MUFU.EX2 R132, R132 ;  /* 0x0000008400847308 */ /* 0x000fe20000000800 */
[----:B------:R-:W-:-:S02]  /*d750*/  FSEL R66, R66, -INF , !P3 ;  /* 0xff80000042427808 */ /* 0x000fc40005800000 */
[C---:B------:R-:W-:Y:S02]  /*d760*/  ISETP.GT.AND P3, PT, R25.reuse, 0x71, P2 ;  /* 0x000000711900780c */ /* 0x040fe40001764270 */
[----:B------:R-:W-:Y:S02]  /*d770*/  FMNMX.FTZ R47, R64, R47, !PT ;  /* 0x0000002f402f7209 */ /* 0x000fe40007810000 */
[----:B------:R-:W-:Y:S01]  /*d780*/  FSEL R68, R68, -INF , !P4 ;  /* 0xff80000044447808 */ /* 0x000fe20006000000 */
[----:B------:R-:W-:Y:S01]  /*d790*/  MUFU.EX2 R128, R128 ;  /* 0x0000008000807308 */ /* 0x000fe20000000800 */
[----:B------:R-:W-:Y:S02]  /*d7a0*/  ISETP.GT.AND P4, PT, R25, 0x78, P2 ;  /* 0x000000781900780c */ /* 0x000fe40001784270 */
[----:B------:R-:W-:Y:S02]  /*d7b0*/  ISETP.LT.OR P3, PT, R11, 0x72, P3 ;  /* 0x000000720b00780c */ /* 0x000fe40001f61670 */
[----:B------:R-:W-:-:S02]  /*d7c0*/  FMNMX.FTZ R47, R66, R47, !PT ;  /* 0x0000002f422f7209 */ /* 0x000fc40007810000 */
[----:B------:R-:W-:Y:S01]  /*d7d0*/  ISETP.GT.AND P2, PT, R25, 0x79, P2 ;  /* 0x000000791900780c */ /* 0x000fe20001744270 */
[-CC-:B------:R-:W-:Y:S01]  /*d7e0*/  FFMA.FTZ R25, R134, R43.reuse, -R13.reuse ;  /* 0x0000002b86197223 */ /* 0x180fe2000001080d */
[----:B------:R-:W-:Y:S01]  /*d7f0*/  ISETP.LT.OR P4, PT, R11, 0x79, P4 ;  /* 0x000000790b00780c */ /* 0x000fe20002781670 */
[--C-:B------:R-:W-:Y:S01]  /*d800*/  FFMA.FTZ R134, R136, R43, -R13.reuse ;  /* 0x0000002b88867223 */ /* 0x100fe2000001080d */
[----:B------:R-:W-:Y:S01]  /*d810*/  FSEL R69, R69, -INF , !P3 ;  /* 0xff80000045457808 */ /* 0x000fe20005800000 */
[----:B------:R-:W-:Y:S01]  /*d820*/  MUFU.EX2 R130, R130 ;  /* 0x0000008200827308 */ /* 0x000fe20000000800 */
[----:B------:R-:W-:Y:S01]  /*d830*/  FMNMX.FTZ R6, R68, R47, !PT ;  /* 0x0000002f44067209 */ /* 0x000fe20007810000 */
[----:B------:R-:W-:Y:S01]  /*d840*/  FFMA.FTZ R47, R140, R43, -R13 ;  /* 0x0000002b8c2f7223 */ /* 0x000fe2000001080d */
[----:B------:R-:W-:Y:S02]  /*d850*/  ISETP.LT.OR P2, PT, R11, 0x7a, P2 ;  /* 0x0000007a0b00780c */ /* 0x000fe40001741670 */
[----:B------:R-:W-:-:S02]  /*d860*/  FSEL R70, R70, -INF , !P4 ;  /* 0xff80000046467808 */ /* 0x000fc40006000000 */
[----:B------:R-:W-:Y:S01]  /*d870*/  FMNMX.FTZ R11, R69, R6, !PT ;  /* 0x00000006450b7209 */ /* 0x000fe20007810000 */
[----:B------:R-:W-:Y:S01]  /*d880*/  MUFU.EX2 R25, R25 ;  /* 0x0000001900197308 */ /* 0x000fe20000000800 */
[----:B---3--:R-:W-:Y:S02]  /*d890*/  FSEL R136, R71, -INF , !P2 ;  /* 0xff80000047887808 */ /* 0x008fe40005000000 */
[----:B------:R-:W-:Y:S02]  /*d8a0*/  FMNMX.FTZ R11, R70, R11, !PT ;  /* 0x0000000b460b7209 */ /* 0x000fe40007810000 */
[----:B------:R-:W-:Y:S02]  /*d8b0*/  @!P1 LEA R27, R27, UR45, 0x3 ;  /* 0x0000002d1b1b9c11 */ /* 0x000fe4000f8e18ff */
[----:B------:R-:W-:Y:S01]  /*d8c0*/  FMNMX.FTZ R6, R136, R11, !PT ;  /* 0x0000000b88067209 */ /* 0x000fe20007810000 */
[----:B------:R-:W-:Y:S01]  /*d8d0*/  MUFU.EX2 R134, R134 ;  /* 0x0000008600867308 */ /* 0x000fe20000000800 */
[----:B0-----:R-:W-:Y:S01]  /*d8e0*/  F2FP.F16.F32.PACK_AB R144, R36, R33 ;  /* 0x000000212490723e */ /* 0x001fe200000000ff */
[----:B------:R-:W-:Y:S01]  /*d8f0*/  @!P1 VIADD R27, R27, 0x16860 ;  /* 0x000168601b1b9836 */ /* 0x000fe20000000000 */
[----:B------:R-:W-:Y:S01]  /*d900*/  F2FP.F16.F32.PACK_AB R150, R12, R31 ;  /* 0x0000001f0c96723e */ /* 0x000fe200000000ff */
[----:B------:R-:W0:Y:S01]  /*d910*/  SHFL.BFLY PT, R51, R6, 0x2, 0x1f ;  /* 0x0c401f0006337f89 */ /* 0x000e2200000e0000 */
[----:B-1----:R-:W-:-:S02]  /*d920*/  F2FP.F16.F32.PACK_AB R146, R42, R35 ;  /* 0x000000232a92723e */ /* 0x002fc400000000ff */
[----:B------:R-:W-:Y:S01]  /*d930*/  @!P1 PRMT R27, RZ, 0x654, R27 ;  /* 0x00000654ff1b9816 */ /* 0x000fe2000000001b */
[----:B------:R1:W-:Y:S01]  /*d940*/  MUFU.EX2 R11, R138 ;  /* 0x0000008a000b7308 */ /* 0x0003e20000000800 */
[----:B--2---:R-:W-:Y:S02]  /*d950*/  F2FP.F16.F32.PACK_AB R140, R46, R37 ;  /* 0x000000252e8c723e */ /* 0x004fe400000000ff */
[----:B------:R2:W-:Y:S01]  /*d960*/  @!P1 SYNCS.ARRIVE.TRANS64.RED.A1T0 RZ, [R27+URZ], RZ ;  /* 0x000000ff1bff99a7 */ /* 0x0005e2000810043f */
[----:B----4-:R-:W-:-:S04]  /*d970*/  F2FP.F16.F32.PACK_AB R142, R50, R39 ;  /* 0x00000027328e723e */ /* 0x010fc800000000ff */
[----:B------:R-:W-:Y:S01]  /*d980*/  MUFU.EX2 R47, R47 ;  /* 0x0000002f002f7308 */ /* 0x000fe20000000800 */
[----:B-1----:R-:W-:-:S05]  /*d990*/  FSEL R138, R4, RZ, P5 ;  /* 0x000000ff048a7208 */ /* 0x002fca0002800000 */
[----:B------:R-:W-:Y:S02]  /*d9a0*/  FADD.FTZ R138, -R138, R5 ;  /* 0x000000058a8a7221 */ /* 0x000fe40000010100 */
[----:B------:R-:W-:Y:S02]  /*d9b0*/  MUFU.EX2 R49, R49 ;  /* 0x0000003100317308 */ /* 0x000fe40000000800 */
[----:B------:R-:W-:Y:S01]  /*d9c0*/  FMUL.FTZ R5, R138, R43 ;  /* 0x0000002b8a057220 */ /* 0x000fe20000410000 */
[----:B------:R-:W-:Y:S02]  /*d9d0*/  F2FP.F16.F32.PACK_AB R138, R45, R44 ;  /* 0x0000002c2d8a723e */ /* 0x000fe400000000ff */
[----:B0-----:R-:W-:Y:S01]  /*d9e0*/  FMNMX.FTZ R55, R6, R51, !PT ;  /* 0x0000003306377209 */ /* 0x001fe20007810000 */
[----:B------:R-:W-:Y:S01]  /*d9f0*/  FFMA.FTZ R51, R148, R43, -R13 ;  /* 0x0000002b94337223 */ /* 0x000fe2000001080d */
[----:B------:R-:W-:Y:S01]  /*da00*/  F2FP.F16.F32.PACK_AB R148, R29, R120 ;  /* 0x000000781d94723e */ /* 0x000fe200000000ff */
[----:B------:R-:W0:Y:S02]  /*da10*/  MUFU.EX2 R5, R5 ;  /* 0x0000000500057308 */ /* 0x000e240000000800 */
[----:B------:R-:W1:Y:S06]  /*da20*/  SHFL.BFLY PT, R6, R55, 0x1, 0x1f ;  /* 0x0c201f0037067f89 */ /* 0x000e6c00000e0000 */
[----:B------:R-:W-:Y:S08]  /*da30*/  MUFU.EX2 R124, R124 ;  /* 0x0000007c007c7308 */ /* 0x000ff00000000800 */
[----:B------:R-:W-:Y:S01]  /*da40*/  MUFU.EX2 R51, R51 ;  /* 0x0000003300337308 */ /* 0x000fe20000000800 */
[-C--:B0-----:R-:W-:Y:S01]  /*da50*/  FMUL.FTZ R88, R88, R5.reuse ;  /* 0x0000000558587220 */ /* 0x081fe20000410000 */
        /* <DEDUP_REMOVED lines=8> */
[----:B-1----:R-:W-:Y:S01]  /*dae0*/  FMNMX.FTZ R6, R55, R6, !PT ;  /* 0x0000000637067209 */ /* 0x002fe20007810000 */
        /* <DEDUP_REMOVED lines=11> */
[----:B------:R-:W-:-:S02]  /*dba0*/  FMUL.FTZ R117, R117, R5 ;  /* 0x0000000575757220 */ /* 0x000fc40000410000 */
[----:B------:R-:W-:Y:S01]  /*dbb0*/  MUFU.EX2 R15, R15 ;  /* 0x0000000f000f7308 */ /* 0x000fe20000000800 */
[--C-:B------:R-:W-:Y:S01]  /*dbc0*/  FFMA.FTZ R141, R28, R43, -R13.reuse ;  /* 0x0000002b1c8d7223 */ /* 0x100fe2000001080d */
[----:B------:R-:W-:Y:S01]  /*dbd0*/  FFMA.FTZ R28, R5, R3, R120 ;  /* 0x00000003051c7223 */ /* 0x000fe20000010078 */
[-CC-:B------:R-:W-:Y:S01]  /*dbe0*/  FFMA.FTZ R151, R10, R43.reuse, -R13.reuse ;  /* 0x0000002b0a977223 */ /* 0x180fe2000001080d */
[-CC-:B------:R-:W-:Y:S01]  /*dbf0*/  FFMA.FTZ R10, R20, R43.reuse, -R13.reuse ;  /* 0x0000002b140a7223 */ /* 0x180fe2000001080d */
[-CC-:B------:R-:W-:Y:S01]  /*dc00*/  FFMA.FTZ R20, R30, R43.reuse, -R13.reuse ;  /* 0x0000002b1e147223 */ /* 0x180fe2000001080d */
[----:B------:R-:W-:Y:S01]  /*dc10*/  FADD.FTZ R28, R29, R28 ;  /* 0x0000001c1d1c7221 */ /* 0x000fe20000010000 */
[-CC-:B------:R-:W-:Y:S01]  /*dc20*/  FFMA.FTZ R149, R8, R43.reuse, -R13.reuse ;  /* 0x0000002b08957223 */ /* 0x180fe2000001080d */
[-CC-:B------:R-:W-:Y:S01]  /*dc30*/  FFMA.FTZ R8, R32, R43.reuse, -R13.reuse ;  /* 0x0000002b20087223 */ /* 0x180fe2000001080d */
[-CC-:B------:R-:W-:Y:S01]  /*dc40*/  FFMA.FTZ R72, R72, R43.reuse, -R13.reuse ;  /* 0x0000002b48487223 */ /* 0x180fe2000001080d */
[----:B------:R-:W-:Y:S01]  /*dc50*/  FADD.FTZ R3, R31, R28 ;  /* 0x0000001c1f037221 */ /* 0x000fe20000010000 */
[----:B------:R-:W-:Y:S01]  /*dc60*/  FSEL R28, R6, RZ, P2 ;  /* 0x000000ff061c7208 */ /* 0x000fe20001000000 */
[----:B------:R-:W-:Y:S01]  /*dc70*/  MUFU.EX2 R151, R151 ;  /* 0x0000009700977308 */ /* 0x000fe20000000800 */
[-C--:B------:R-:W-:Y:S01]  /*dc80*/  FFMA.FTZ R145, R14, R43.reuse, -R13 ;  /* 0x0000002b0e917223 */ /* 0x080fe2000001080d */
[----:B------:R-:W-:Y:S01]  /*dc90*/  FADD.FTZ R30, R12, R3 ;  /* 0x000000030c1e7221 */ /* 0x000fe20000010000 */
[-CC-:B------:R-:W-:Y:S01]  /*dca0*/  FFMA.FTZ R143, R34, R43.reuse, -R13.reuse ;  /* 0x0000002b228f7223 */ /* 0x180fe2000001080d */
[-CC-:B------:R-:W-:Y:S01]  /*dcb0*/  FFMA.FTZ R147, R24, R43.reuse, -R13.reuse ;  /* 0x0000002b18937223 */ /* 0x180fe2000001080d */
[-C--:B------:R-:W-:Y:S01]  /*dcc0*/  FFMA.FTZ R14, R26, R43.reuse, -R13 ;  /* 0x0000002b1a0e7223 */ /* 0x080fe2000001080d */
[----:B------:R-:W-:Y:S01]  /*dcd0*/  FADD.FTZ R3, R33, R30 ;  /* 0x0000001e21037221 */ /* 0x000fe20000010000 */
[----:B------:R-:W-:Y:S01]  /*dce0*/  FADD.FTZ R30, -R28, R7 ;  /* 0x000000071c1e7221 */ /* 0x000fe20000010100 */
[----:B------:R-:W-:Y:S01]  /*dcf0*/  MUFU.EX2 R72, R72 ;  /* 0x0000004800487308 */ /* 0x000fe20000000800 */
[-C--:B------:R-:W-:Y:S01]  /*dd00*/  FFMA.FTZ R26, R38, R43.reuse, -R13 ;  /* 0x0000002b261a7223 */ /* 0x080fe2000001080d */
[----:B------:R-:W-:Y:S01]  /*dd10*/  FADD.FTZ R32, R36, R3 ;  /* 0x0000000324207221 */ /* 0x000fe20000010000 */
[-C--:B------:R-:W-:Y:S01]  /*dd20*/  FMUL.FTZ R7, R30, R43.reuse ;  /* 0x0000002b1e077220 */ /* 0x080fe20000410000 */
[-CC-:B------:R-:W-:Y:S01]  /*dd30*/  FFMA.FTZ R24, R74, R43.reuse, -R13.reuse ;  /* 0x0000002b4a187223 */ /* 0x180fe2000001080d */
[-CC-:B------:R-:W-:Y:S01]  /*dd40*/  FFMA.FTZ R137, R76, R43.reuse, -R13.reuse ;  /* 0x0000002b4c897223 */ /* 0x180fe2000001080d */
[----:B------:R-:W-:Y:S01]  /*dd50*/  FADD.FTZ R3, R35, R32 ;  /* 0x0000002023037221 */ /* 0x000fe20000010000 */
[-CC-:B------:R-:W-:Y:S01]  /*dd60*/  FFMA.FTZ R139, R40, R43.reuse, -R13.reuse ;  /* 0x0000002b288b7223 */ /* 0x180fe2000001080d */
        /* <DEDUP_REMOVED lines=21> */
[-C--:B------:R-:W-:Y:S01]  /*dec0*/  FFMA.FTZ R70, R70, R43.reuse, -R13 ;  /* 0x0000002b46467223 */ /* 0x080fe2000001080d */
[----:B------:R-:W-:Y:S01]  /*ded0*/  FADD.FTZ R3, R41, R34 ;  /* 0x0000002229037221 */ /* 0x000fe20000010000 */
[----:B------:R-:W-:Y:S01]  /*dee0*/  ISETP.GT.AND P2, PT, R0, UR43, PT ;  /* 0x0000002b00007c0c */ /* 0x000fe2000bf44270 */
[----:B------:R-:W3:Y:S01]  /*def0*/  MUFU.EX2 R145, R145 ;  /* 0x0000009100917308 */ /* 0x000ee20000000800 */
[----:B0-----:R-:W-:Y:S01]  /*df00*/  FFMA.FTZ R32, R7, R2, R72 ;  /* 0x0000000207207223 */ /* 0x001fe20000010048 */
[----:B--2---:R-:W-:Y:S01]  /*df10*/  FADD.FTZ R27, R54, R3 ;  /* 0x00000003361b7221 */ /* 0x004fe20000010000 */
[----:B------:R-:W-:Y:S01]  /*df20*/  FFMA.FTZ R2, R84, R43, -R13 ;  /* 0x0000002b54027223 */ /* 0x000fe2000001080d */
[----:B------:R-:W-:Y:S01]  /*df30*/  FMUL.FTZ R90, R90, R7 ;  /* 0x000000075a5a7220 */ /* 0x000fe20000410000 */
[----:B------:R-:W-:Y:S01]  /*df40*/  FADD.FTZ R34, R149, R32 ;  /* 0x0000002095227221 */ /* 0x000fe20000010000 */
[----:B------:R-:W-:Y:S01]  /*df50*/  FADD.FTZ R38, R44, R27 ;  /* 0x0000001b2c267221 */ /* 0x000fe20000010000 */
[-CC-:B------:R-:W-:Y:S01]  /*df60*/  FFMA.FTZ R32, R86, R43.reuse, -R13.reuse ;  /* 0x0000002b56207223 */ /* 0x180fe2000001080d */
[----:B------:R-:W0:Y:S01]  /*df70*/  MUFU.EX2 R10, R10 ;  /* 0x0000000a000a7308 */ /* 0x000e220000000800 */
[----:B------:R-:W-:Y:S01]  /*df80*/  FADD.FTZ R3, R151, R34 ;  /* 0x0000002297037221 */ /* 0x000fe20000010000 */
[----:B------:R-:W-:Y:S01]  /*df90*/  FADD.FTZ R27, R45, R38 ;  /* 0x000000262d1b7221 */ /* 0x000fe20000010000 */
[----:B------:R-:W-:Y:S01]  /*dfa0*/  FFMA.FTZ R13, R136, R43, -R13 ;  /* 0x0000002b880d7223 */ /* 0x000fe2000001080d */
[-C--:B------:R-:W-:Y:S01]  /*dfb0*/  FMUL.FTZ R91, R91, R7.reuse ;  /* 0x000000075b5b7220 */ /* 0x080fe20000410000 */
[----:B-1----:R-:W-:Y:S01]  /*dfc0*/  FADD.FTZ R34, R8, R3 ;  /* 0x0000000308227221 */ /* 0x002fe20000010000 */
[----:B------:R-:W-:Y:S01]  /*dfd0*/  FADD.FTZ R38, R132, R27 ;  /* 0x0000001b84267221 */ /* 0x000fe20000010000 */
[-C--:B------:R-:W-:Y:S01]  /*dfe0*/  FMUL.FTZ R94, R94, R7.reuse ;  /* 0x000000075e5e7220 */ /* 0x080fe20000410000 */
[----:B------:R-:W1:Y:S01]  /*dff0*/  MUFU.EX2 R147, R147 ;  /* 0x0000009300937308 */ /* 0x000e620000000800 */
[----:B---3--:R-:W-:Y:S01]  /*e000*/  FADD.FTZ R3, R145, R34 ;  /* 0x0000002291037221 */ /* 0x008fe20000010000 */
        /* <DEDUP_REMOVED lines=26> */
[----:B------:R-:W-:Y:S01]  /*e1b0*/  FMUL.FTZ R119, R119, R7 ;  /* 0x0000000777777220 */ /* 0x000fe20000410000 */
[----:B------:R-:W-:Y:S01]  /*e1c0*/  F2FP.F16.F32.PACK_AB R136, R54, R41 ;  /* 0x000000293688723e */ /* 0x000fe200000000ff */
[----:B------:R-:W-:Y:S01]  /*e1d0*/  FADD.FTZ R36, R124, R27 ;  /* 0x0000001b7c247221 */ /* 0x000fe20000010000 */
[----:B------:R-:W-:Y:S01]  /*e1e0*/  F2FP.F16.F32.PACK_AB R132, R25, R132 ;  /* 0x000000841984723e */ /* 0x000fe200000000ff */
[----:B------:R-:W2:Y:S01]  /*e1f0*/  MUFU.EX2 R143, R143 ;  /* 0x0000008f008f7308 */ /* 0x000ea20000000800 */
[----:B0-----:R-:W-:Y:S01]  /*e200*/  FADD.FTZ R3, R141, R34 ;  /* 0x000000228d037221 */ /* 0x001fe20000010000 */
[----:B------:R-:W-:Y:S01]  /*e210*/  FADD.FTZ R27, R51, R36 ;  /* 0x00000024331b7221 */ /* 0x000fe20000010000 */
[----:B------:R-:W-:Y:S01]  /*e220*/  F2FP.F16.F32.PACK_AB R128, R47, R128 ;  /* 0x000000802f80723e */ /* 0x000fe200000000ff */
[----:B------:R-:W-:Y:S01]  /*e230*/  VIADD R0, R0, 0xffffffff ;  /* 0xffffffff00007836 */ /* 0x000fe20000000000 */
[----:B------:R-:W-:Y:S01]  /*e240*/  F2FP.F16.F32.PACK_AB R130, R49, R130 ;  /* 0x000000823182723e */ /* 0x000fe200000000ff */
[----:B------:R-:W-:Y:S01]  /*e250*/  FADD.FTZ R36, R126, R27 ;  /* 0x0000001b7e247221 */ /* 0x000fe20000010000 */
[----:B------:R-:W-:Y:S01]  /*e260*/  F2FP.F16.F32.PACK_AB R124, R51, R124 ;  /* 0x0000007c337c723e */ /* 0x000fe200000000ff */
[----:B------:R-:W0:Y:S01]  /*e270*/  MUFU.EX2 R24, R24 ;  /* 0x0000001800187308 */ /* 0x000e220000000800 */
[----:B-1----:R-:W-:Y:S01]  /*e280*/  FADD.FTZ R34, R20, R3 ;  /* 0x0000000314227221 */ /* 0x002fe20000010000 */
        /* <DEDUP_REMOVED lines=8> */
[----:B------:R-:W-:Y:S01]  /*e310*/  F2FP.F16.F32.PACK_AB R145, R10, R145 ;  /* 0x000000910a91723e */ /* 0x000fe200000000ff */
[----:B------:R-:W-:Y:S01]  /*e320*/  IMAD.MOV.U32 R7, RZ, RZ, R6 ;  /* 0x000000ffff077224 */ /* 0x000fe200078e0006 */
[----:B------:R-:W-:-:S02]  /*e330*/  F2FP.F16.F32.PACK_AB R147, R14, R147 ;  /* 0x000000930e93723e */ /* 0x000fc400000000ff */
[----:B------:R-:W-:Y:S02]  /*e340*/  F2FP.F16.F32.PACK_AB R141, R20, R141 ;  /* 0x0000008d148d723e */ /* 0x000fe400000000ff */
        /* <DEDUP_REMOVED lines=59> */
[----:B------:R-:W-:Y:S06]  /*e700*/  @P2 BRA `(.L_x_13755) ;  /* 0xffffffc800bc2947 */ /* 0x000fec000383ffff */
.L_x_13738:
[----:B------:R-:W-:Y:S06]  /*e710*/  BAR.ARV 0x8, 0x200 ;  /* 0x0208000000007b1d */ /* 0x000fec0000002000 */
[----:B------:R-:W-:Y:S05]  /*e720*/  @!P0 BRA `(.L_x_13756) ;  /* 0x0000000000048947 */ /* 0x000fea0003800000 */
[----:B------:R-:W-:Y:S01]  /*e730*/  BPT.TRAP 0x1 ;  /* 0x000000040000795c */ /* 0x000fe20000300000 */
.L_x_13756:
[----:B------:R-:W-:Y:S01]  /*e740*/  ULEA UR5, UR37, UR45, 0x3 ;  /* 0x0000002d25057291 */ /* 0x000fe2000f8e183f */
[----:B------:R-:W-:-:S05]  /*e750*/  IMAD.U32 R0, RZ, RZ, UR46 ;  /* 0x0000002eff007e24 */ /* 0x000fca000f8e00ff */
[----:B------:R-:W-:-:S04]  /*e760*/  SHF.L.U32 R0, R0, 0x1f, RZ ;  /* 0x0000001f00007819 */ /* 0x000fc800000006ff */
[----:B------:R0:W1:Y:S01]  /*e770*/  SYNCS.PHASECHK.TRANS64.TRYWAIT P2, [UR5+0x16850], R0 ;  /* 0x01685000ff0075a7 */ /* 0x0000620008040145 */
[----:B------:R-:W-:Y:S05]  /*e780*/  @!P0 BRA `(.L_x_13757) ;  /* 0x0000000000048947 */ /* 0x000fea0003800000 */
[----:B------:R-:W-:Y:S01]  /*e790*/  BPT.TRAP 0x1 ;  /* 0x000000040000795c */ /* 0x000fe20000300000 */
.L_x_13757:
[----:B-1----:R-:W-:Y:S05]  /*e7a0*/  @P2 BRA `(.L_x_13758) ;  /* 0x0000000000082947 */ /* 0x002fea0003800000 */
[----:B------:R-:W1:Y:S02]  /*e7b0*/  SYNCS.PHASECHK.TRANS64.TRYWAIT P0, [UR5+0x16850], R0 ;  /* 0x01685000ff0075a7 */ /* 0x000e640008000145 */
[----:B-1----:R-:W-:Y:S05]  /*e7c0*/  @!P0 BRA `(.L_x_13759) ;  /* 0x0000007c00408947 */ /* 0x002fea0003800000 */
.L_x_13758:
        /* <DEDUP_REMOVED lines=9> */
[----:B------:R-:W-:-:S03]  /*e860*/  IMAD.MOV.U32 R20, RZ, RZ, -0x800000 ;  /* 0xff800000ff147424 */ /* 0x000fc600078e00ff */
        /* <DEDUP_REMOVED lines=9> */
[----:B-1----:R-:W-:Y:S01]  /*e900*/  FADD.FTZ R7, R5, R2 ;  /* 0x0000000205077221 */ /* 0x002fe20000010000 */
[----:B------:R-:W-:-:S03]  /*e910*/  IMAD.MOV.U32 R2, RZ, RZ, RZ ;  /* 0x000000ffff027224 */ /* 0x000fc600078e00ff */
[----:B------:R-:W0:Y:S04]  /*e920*/  SHFL.BFLY PT, R5, R0, 0x1, 0x1f ;  /* 0x0c201f0000057f89 */ /* 0x000e2800000e0000 */
[----:B------:R-:W1:Y:S01]  /*e930*/  SHFL.BFLY PT, R8, R7, 0x1, 0x1f ;  /* 0x0c201f0007087f89 */ /* 0x000e6200000e0000 */
[----:B0-----:R-:W-:Y:S01]  /*e940*/  FADD.FTZ R10, R0, R5 ;  /* 0x00000005000a7221 */ /* 0x001fe20000010000 */
[----:B------:R-:W-:Y:S02]  /*e950*/  IMAD.MOV.U32 R0, RZ, RZ, -0x800000 ;  /* 0xff800000ff007424 */ /* 0x000fe400078e00ff */
[----:B-1----:R-:W-:Y:S02]  /*e960*/  FADD.FTZ R11, R7, R8 ;  /* 0x00000008070b7221 */ /* 0x002fe40000010000 */
[----:B------:R-:W-:Y:S01]  /*e970*/  FSETP.NE.FTZ.AND P0, PT, R10, RZ, PT ;  /* 0x000000ff0a00720b */ /* 0x000fe20003f15000 */
[----:B------:R-:W-:-:S02]  /*e980*/  IMAD.MOV.U32 R7, RZ, RZ, RZ ;  /* 0x000000ffff077224 */ /* 0x000fc400078e00ff */
[----:B------:R-:W-:-:S10]  /*e990*/  FSETP.NE.FTZ.AND P2, PT, R11, RZ, PT ;  /* 0x000000ff0b00720b */ /* 0x000fd40003f55000 */
[----:B------:R-:W0:Y:S01]  /*e9a0*/  @P0 MUFU.LG2 R5, R10 ;  /* 0x0000000a00050308 */ /* 0x000e220000000c00 */
[C---:B------:R-:W-:Y:S02]  /*e9b0*/  @P0 FMUL.FTZ R3, R43.reuse, 0.69314718246459960938 ;  /* 0x3f3172182b030820 */ /* 0x040fe40000410000 */
[----:B------:R-:W-:-:S05]  /*e9c0*/  @P2 FMUL.FTZ R12, R43, 0.69314718246459960938 ;  /* 0x3f3172182b0c2820 */ /* 0x000fca0000410000 */
[----:B------:R-:W1:Y:S08]  /*e9d0*/  @P2 MUFU.LG2 R9, R11 ;  /* 0x0000000b00092308 */ /* 0x000e700000000c00 */
[----:B------:R-:W2:Y:S01]  /*e9e0*/  @P0 MUFU.RCP R2, R10 ;  /* 0x0000000a00020308 */ /* 0x000ea20000001000 */
[----:B0-----:R-:W-:Y:S01]  /*e9f0*/  @P0 FMUL.FTZ R8, R5, 0.69314718246459960938 ;  /* 0x3f31721805080820 */ /* 0x001fe20000410000 */
[----:B------:R-:W-:-:S03]  /*ea00*/  @!P1 VIADD R5, R13, 0x16860 ;  /* 0x000168600d059836 */ /* 0x000fc60000000000 */
[----:B------:R-:W-:Y:S01]  /*ea10*/  @P0 FFMA.FTZ R20, R3, R4, R8 ;  /* 0x0000000403140223 */ /* 0x000fe20000010008 */
[----:B------:R-:W-:Y:S02]  /*ea20*/  PLOP3.LUT P0, PT, PT, PT, PT, 0x8, 0x0 ;  /* 0x000000000000781c */ /* 0x000fe40003f0e170 */
[----:B------:R-:W-:Y:S01]  /*ea30*/  @!P1 PRMT R5, RZ, 0x654, R5 ;  /* 0x00000654ff059816 */ /* 0x000fe20000000005 */
[----:B------:R-:W-:Y:S02]  /*ea40*/  WARPGROUP.DEPBAR.LE gsb0, 0x0 ;  /* 0x00008000000079c5 */ /* 0x000fe40000010000 */
[----:B------:R-:W-:Y:S01]  /*ea50*/  WARPGROUP.ARRIVE ;  /* 0x00000000000079c5 */ /* 0x000fe20000000000 */
[----:B------:R-:W0:Y:S01]  /*ea60*/  @P2 MUFU.RCP R7, R11 ;  /* 0x0000000b00072308 */ /* 0x000e220000001000 */
[----:B-1----:R-:W-:-:S04]  /*ea70*/  @P2 FMUL.FTZ R9, R9, 0.69314718246459960938 ;  /* 0x3f31721809092820 */ /* 0x002fc80000410000 */
[----:B------:R-:W-:Y:S01]  /*ea80*/  HGMMA.64x64x16.F32 R88, R144, gdesc[UR4].tnspB, R88, gsb0 ;  /* 0x40e0000490587df0 */ /* 0x000fe20008000858 */
[----:B------:R-:W-:Y:S01]  /*ea90*/  UIADD3 UR6, UR4, 0x100, URZ ;  /* 0x0000010004067890 */ /* 0x000fe2000fffe03f */
[----:B------:R-:W-:Y:S01]  /*eaa0*/  @P2 FFMA.FTZ R0, R12, R6, R9 ;  /* 0x000000060c002223 */ /* 0x000fe20000010009 */
        /* <DEDUP_REMOVED lines=66> */
.L_x_13689:
        /* <DEDUP_REMOVED lines=20> */
[----:B------:R-:W-:-:S05]  /*f010*/  F2FP.F16.F32.PACK_AB R15, R15, R110 ;  /* 0x0000006e0f0f723e */ /* 0x000fca00000000ff */
[----:B------:R-:W-:Y:S01]  /*f020*/  BAR.SYNC.DEFER_BLOCKING 0x1, 0x180 ;  /* 0x0046000000007b1d */ /* 0x000fe20000010000 */
[----:B------:R-:W-:Y:S02]  /*f030*/  F2FP.F16.F32.PACK_AB R113, R115, R114 ;  /* 0x000000727371723e */ /* 0x000fe400000000ff */
[----:B------:R-:W-:Y:S02]  /*f040*/  F2FP.F16.F32.PACK_AB R114, R117, R116 ;  /* 0x000000747572723e */ /* 0x000fe400000000ff */
[----:B------:R-:W-:Y:S01]  /*f050*/  F2FP.F16.F32.PACK_AB R115, R119, R118 ;  /* 0x000000767773723e */ /* 0x000fe200000000ff */
[----:B------:R-:W-:Y:S01]  /*f060*/  ULDC.64 UR8, c[0x0][0xc00] ;  /* 0x0003000000087ab9 */ /* 0x000fe20000000a00 */
[----:B------:R-:W-:Y:S01]  /*f070*/  UMOV UR4, URZ ;  /* 0x0000003f00047c82 */ /* 0x000fe20008000000 */
[----:B------:R-:W-:Y:S02]  /*f080*/  UIMAD.WIDE UR8, UR40, 0x4, UR8 ;  /* 0x00000004280878a5 */ /* 0x000fe4000f8e0208 */
[----:B------:R-:W-:Y:S01]  /*f090*/  USHF.R.S32.HI UR18, URZ, 0x1f, UR39 ;  /* 0x0000001f3f127899 */ /* 0x000fe20008011427 */
[----:B------:R-:W-:Y:S01]  /*f0a0*/  ULDC.64 UR12, c[0x0][0xb90] ;  /* 0x0002e400000c7ab9 */ /* 0x000fe20000000a00 */
[----:B------:R-:W-:-:S02]  /*f0b0*/  USHF.R.S32.HI UR11, URZ, 0x1f, UR40 ;  /* 0x0000001f3f0b7899 */ /* 0x000fc40008011428 */
[----:B------:R-:W-:Y:S01]  /*f0c0*/  IMAD.U32 R25, RZ, RZ, UR9 ;  /* 0x00000009ff197e24 */ /* 0x000fe2000f8e00ff */
[----:B------:R-:W-:Y:S01]  /*f0d0*/  ULDC.64 UR16, c[0x0][0xb98] ;  /* 0x0002e60000107ab9 */ /* 0x000fe20000000a00 */
[----:B------:R-:W-:Y:S01]  /*f0e0*/  ULDC.64 UR20, c[0x0][0xc08] ;  /* 0x0003020000147ab9 */ /* 0x000fe20000000a00 */
[----:B------:R-:W-:Y:S02]  /*f0f0*/  MOV R2, R21 ;  /* 0x0000001500027202 */ /* 0x000fe40000000f00 */
[----:B0-----:R-:W-:-:S03]  /*f100*/  MOV R3, R4 ;  /* 0x0000000400037202 */ /* 0x001fc60000000f00 */
[----:B------:R-:W-:-:S03]  /*f110*/  IMAD.WIDE R4, R155, 0x2, R2 ;  /* 0x000000029b047825 */ /* 0x000fc600078e0202 */
        /* <DEDUP_REMOVED lines=18> */
[----:B------:R-:W-:Y:S02]  /*f240*/  MOV R29, R8 ;  /* 0x00000008001d7202 */ /* 0x000fe40000000f00 */
[----:B------:R-:W-:Y:S02]  /*f250*/  MOV R30, R10 ;  /* 0x0000000a001e7202 */ /* 0x000fe40000000f00 */
[----:B------:R-:W-:Y:S02]  /*f260*/  MOV R31, R4 ;  /* 0x00000004001f7202 */ /* 0x000fe40000000f00 */
[----:B------:R-:W-:Y:S02]  /*f270*/  MOV R28, R6 ;  /* 0x00000006001c7202 */ /* 0x000fe40000000f00 */
[----:B------:R-:W-:Y:S01]  /*f280*/  F2FP.F16.F32.PACK_AB R8, R89, R24 ;  /* 0x000000185908723e */ /* 0x000fe200000000ff */
[----:B------:R-:W-:Y:S01]  /*f290*/  IMAD.U32 R24, RZ, RZ, UR8 ;  /* 0x00000008ff187e24 */ /* 0x000fe2000f8e00ff */
        /* <DEDUP_REMOVED lines=8> */
[----:B------:R-:W-:-:S03]  /*f320*/  PLOP3.LUT P2, PT, PT, PT, UP0, 0x80, 0x0 ;  /* 0x000000000000781c */ /* 0x000fc60003f4f008 */
[----:B------:R2:W-:Y:S04]  /*f330*/  STSM.16.M88.4 [R30], R4 ;  /* 0x000000041e007844 */ /* 0x0005e80000000200 */
[----:B------:R3:W-:Y:S04]  /*f340*/  STSM.16.M88.4 [R29], R12 ;  /* 0x0000000c1d007844 */ /* 0x0007e80000000200 */
[----:B------:R3:W-:Y:S01]  /*f350*/  STSM.16.M88.4 [R28], R112 ;  /* 0x000000701c007844 */ /* 0x0007e20000000200 */
[----:B------:R-:W-:Y:S06]  /*f360*/  BAR.SYNC.DEFER_BLOCKING 0x1, 0x180 ;  /* 0x0046000000007b1d */ /* 0x000fec0000010000 */
[----:B------:R-:W4:Y:S01]  /*f370*/  @P2 LDG.E R26, desc[UR50][R24.64] ;  /* 0x00000032181a2981 */ /* 0x000f22000c1e1900 */
[----:B-1----:R-:W-:Y:S01]  /*f380*/  ISETP.NE.AND P1, PT, R33, 0x1, PT ;  /* 0x000000012100780c */ /* 0x002fe20003f25270 */
[----:B0-----:R-:W-:Y:S01]  /*f390*/  VIADD R8, R17, UR41 ;  /* 0x0000002911087c36 */ /* 0x001fe20008000000 */
[----:B------:R-:W-:-:S02]  /*f3a0*/  UIMAD UR8, UR18, UR12, URZ ;  /* 0x0000000c120872a4 */ /* 0x000fc4000f8e023f */
[----:B------:R-:W-:Y:S01]  /*f3b0*/  USEL UR11, UR11, URZ, !UP0 ;  /* 0x0000003f0b0b7287 */ /* 0x000fe2000c000000 */
[----:B--2---:R-:W-:Y:S01]  /*f3c0*/  IMAD.MOV.U32 R4, RZ, RZ, R8 ;  /* 0x000000ffff047224 */ /* 0x004fe200078e0008 */
[----:B------:R-:W-:Y:S02]  /*f3d0*/  UIMAD UR14, UR39, UR13, UR8 ;  /* 0x0000000d270e72a4 */ /* 0x000fe4000f8e0208 */
[----:B------:R-:W-:Y:S02]  /*f3e0*/  USEL UR10, UR40, URZ, !UP0 ;  /* 0x0000003f280a7287 */ /* 0x000fe4000c000000 */
[----:B------:R-:W-:-:S03]  /*f3f0*/  UISETP.NE.U32.AND UP0, UPT, UR20, URZ, UPT ;  /* 0x0000003f1400728c */ /* 0x000fc6000bf05070 */
[----:B------:R-:W0:Y:S01]  /*f400*/  @P1 LDC R27, c[0x0][0xbec] ;  /* 0x0002fb00ff1b1b82 */ /* 0x000e220000000800 */
[----:B------:R-:W-:-:S06]  /*f410*/  UISETP.NE.AND.EX UP0, UPT, UR21, URZ, UPT, UP0 ;  /* 0x0000003f1500728c */ /* 0x000fcc000bf05300 */
[----:B------:R-:W-:Y:S01]  /*f420*/  PLOP3.LUT P3, PT, PT, PT, UP0, 0x80, 0x0 ;  /* 0x000000000000781c */ /* 0x000fe20003f6f008 */
[----:B------:R-:W1:Y:S01]  /*f430*/  @P1 LDC R32, c[0x0][0xbf0] ;  /* 0x0002fc00ff201b82 */ /* 0x000e620000000800 */
[----:B0-----:R-:W-:-:S05]  /*f440*/  @P1 IMAD.HI.U32 R5, R8, R27, RZ ;  /* 0x0000001b08051227 */ /* 0x001fca00078e00ff */
[----:B-1----:R-:W-:-:S05]  /*f450*/  @P1 SHF.R.U32.HI R4, RZ, R32, R5 ;  /* 0x00000020ff041219 */ /* 0x002fca0000011605 */
[----:B------:R-:W-:-:S04]  /*f460*/  IMAD.MOV R6, RZ, RZ, -R4 ;  /* 0x000000ffff067224 */ /* 0x000fc800078e0a04 */
[----:B------:R-:W-:Y:S01]  /*f470*/  IMAD R7, R33, R6, R8 ;  /* 0x0000000621077224 */ /* 0x000fe200078e0208 */
[----:B------:R-:W-:-:S04]  /*f480*/  SHF.R.S32.HI R6, RZ, 0x1f, R4 ;  /* 0x0000001fff067819 */ /* 0x000fc80000011404 */
[----:B------:R-:W-:Y:S02]  /*f490*/  SHF.R.S32.HI R5, RZ, 0x1f, R7 ;  /* 0x0000001fff057819 */ /* 0x000fe40000011407 */
[----:B----4-:R-:W-:-:S13]  /*f4a0*/  @P2 R2UR UR4, R26 ;  /* 0x000000001a0422ca */ /* 0x010fda00000e0000 */
[----:B------:R-:W-:Y:S02]  /*f4b0*/  USHF.R.S32.HI UR9, URZ, 0x1f, UR4 ;  /* 0x0000001f3f097899 */ /* 0x000fe40008011404 */
[----:B------:R-:W-:Y:S02]  /*f4c0*/  UMOV UR8, UR4 ;  /* 0x0000000400087c82 */ /* 0x000fe40008000000 */
[----:B------:R-:W-:-:S04]  /*f4d0*/  UIMAD.WIDE.U32 UR12, UR39, UR12, UR8 ;  /* 0x0000000c270c72a5 */ /* 0x000fc8000f8e0008 */
[----:B------:R-:W-:Y:S02]  /*f4e0*/  UIADD3 UR13, UR13, UR14, URZ ;  /* 0x0000000e0d0d7290 */ /* 0x000fe4000fffe03f */
[----:B------:R-:W-:Y:S02]  /*f4f0*/  UIMAD UR14, UR11, UR16, URZ ;  /* 0x000000100b0e72a4 */ /* 0x000fe4000f8e023f */
[----:B------:R-:W-:Y:S02]  /*f500*/  UIMAD.WIDE.U32 UR12, UR10, UR16, UR12 ;  /* 0x000000100a0c72a5 */ /* 0x000fe4000f8e000c */
[----:B------:R-:W-:Y:S01]  /*f510*/  UIMAD UR14, UR10, UR17, UR14 ;  /* 0x000000110a0e72a4 */ /* 0x000fe2000f8e020e */
[----:B------:R-:W-:-:S03]  /*f520*/  ULDC UR16, c[0x0][0xa88] ;  /* 0x0002a20000107ab9 */ /* 0x000fc60000000800 */
[----:B------:R-:W-:Y:S02]  /*f530*/  IADD3 R4, P0, R4, UR12, RZ ;  /* 0x0000000c04047c10 */ /* 0x000fe4000ff1e0ff */
[----:B------:R-:W-:Y:S01]  /*f540*/  IMAD.U32 R9, RZ, RZ, UR14 ;  /* 0x0000000eff097e24 */ /* 0x000fe2000f8e00ff */
[----:B------:R-:W-:Y:S02]  /*f550*/  ULDC.64 UR14, c[0x0][0xb88] ;  /* 0x0002e200000e7ab9 */ /* 0x000fe40000000a00 */
[----:B------:R-:W-:Y:S02]  /*f560*/  IMAD R8, R5, UR14, RZ ;  /* 0x0000000e05087c24 */ /* 0x000fe4000f8e02ff */
[----:B------:R-:W-:Y:S01]  /*f570*/  IADD3.X R5, R6, UR13, R9, P0, !PT ;  /* 0x0000000d06057c10 */ /* 0x000fe200087fe409 */
[----:B------:R-:W-:Y:S01]  /*f580*/  @UP0 ULDC.64 UR12, c[0x0][0xc08] ;  /* 0x00030200000c0ab9 */ /* 0x000fe20000000a00 */
[----:B------:R-:W-:Y:S01]  /*f590*/  IMAD R9, R7, UR15, R8 ;  /* 0x0000000f07097c24 */ /* 0x000fe2000f8e0208 */
[----:B------:R-:W-:Y:S01]  /*f5a0*/  @UP0 UIMAD.WIDE UR12, UR40, 0x4, UR12 ;  /* 0x00000004280c08a5 */ /* 0x000fe2000f8e020c */
[----:B------:R-:W-:-:S02]  /*f5b0*/  IMAD.U32 R6, RZ, RZ, UR16 ;  /* 0x00000010ff067e24 */ /* 0x000fc4000f8e00ff */
[----:B------:R-:W-:Y:S01]  /*f5c0*/  IMAD.WIDE.U32 R4, R7, UR14, R4 ;  /* 0x0000000e07047c25 */ /* 0x000fe2000f8e0004 */
[----:B------:R-:W-:-:S03]  /*f5d0*/  ULDC.64 UR14, c[0x0][0xb50] ;  /* 0x0002d400000e7ab9 */ /* 0x000fc60000000a00 */
[----:B------:R-:W-:Y:S01]  /*f5e0*/  IMAD.IADD R5, R5, 0x1, R9 ;  /* 0x0000000105057824 */ /* 0x000fe200078e0209 */
[C---:B------:R-:W-:Y:S01]  /*f5f0*/  LEA R7, P0, R4.reuse, UR14, 0x2 ;  /* 0x0000000e04077c11 */ /* 0x040fe2000f8010ff */
[----:B------:R-:W-:Y:S02]  /*f600*/  IMAD.U32 R8, RZ, RZ, UR12 ;  /* 0x0000000cff087e24 */ /* 0x000fe4000f8e00ff */
[----:B------:R-:W-:Y:S01]  /*f610*/  IMAD.U32 R9, RZ, RZ, UR13 ;  /* 0x0000000dff097e24 */ /* 0x000fe2000f8e00ff */
[----:B------:R-:W-:Y:S01]  /*f620*/  LEA.HI.X R10, R4, UR15, R5, 0x2, P0 ;  /* 0x0000000f040a7c11 */ /* 0x000fe200080f1405 */
[----:B------:R-:W-:-:S03]  /*f630*/  IMAD R5, R23, 0x40, R19 ;  /* 0x0000004017057824 */ /* 0x000fc600078e0213 */
[----:B------:R3:W5:Y:S01]  /*f640*/  @P3 LDG.E R6, desc[UR50][R8.64] ;  /* 0x0000003208063981 */ /* 0x000762000c1e1900 */
[----:B------:R-:W-:Y:S05]  /*f650*/  @P3 BRA `(.L_x_13762) ;  /* 0x0000000000103947 */ /* 0x000fea0003800000 */
[----:B------:R-:W-:Y:S05]  /*f660*/  @!P2 BRA `(.L_x_13762) ;  /* 0x00000000000ca947 */ /* 0x000fea0003800000 */
[----:B---3--:R-:W2:Y:S04]  /*f670*/  LDG.E R9, desc[UR50][R24.64] ;  /* 0x0000003218097981 */ /* 0x008ea8000c1e1900 */
[----:B-----5:R-:W2:Y:S02]  /*f680*/  LDG.E R6, desc[UR50][R24.64+0x4] ;  /* 0x0000043218067981 */ /* 0x020ea4000c1e1900 */
[----:B--2---:R-:W-:-:S07]  /*f690*/  IMAD.IADD R6, R6, 0x1, -R9 ;  /* 0x0000000106067824 */ /* 0x004fce00078e0a09 */
.L_x_13762:
[----:B---3--:R-:W-:Y:S01]  /*f6a0*/  SHFL.IDX PT, R12, R7, RZ, 0x1c1f ;  /* 0x001c1fff070c7589 */ /* 0x008fe200000e0000 */
[----:B------:R-:W-:Y:S01]  /*f6b0*/  IMAD.WIDE R2, R5, 0x2, R2 ;  /* 0x0000000205027825 */ /* 0x000fe200078e0202 */
[----:B------:R-:W-:Y:S01]  /*f6c0*/  LOP3.LUT P0, RZ, R152, 0x3, RZ, 0xc0, !PT ;  /* 0x0000000398ff7812 */ /* 0x000fe2000780c0ff */
[----:B------:R-:W0:Y:S01]  /*f6d0*/  @P1 LDC R31, c[0x0][0xbf0] ;  /* 0x0002fc00ff1f1b82 */ /* 0x000e220000000800 */
[----:B------:R-:W1:Y:S01]  /*f6e0*/  SHFL.IDX PT, R13, R10, RZ, 0x1c1f ;  /* 0x001c1fff0a0d7589 */ /* 0x000e6200000e0000 */
[----:B------:R-:W-:Y:S01]  /*f6f0*/  VIADD R8, R154, UR41 ;  /* 0x000000299a087c36 */ /* 0x000fe20008000000 */
[----:B------:R-:W-:Y:S01]  /*f700*/  IADD3 R9, P3, R2, 0x1800, RZ ;  /* 0x0000180002097810 */ /* 0x000fe20007f7e0ff */
[----:B-----5:R-:W-:Y:S01]  /*f710*/  IMAD R35, R6, R33, RZ ;  /* 0x0000002106237224 */ /* 0x020fe200078e02ff */
[----:B------:R-:W-:Y:S01]  /*f720*/  SHFL.IDX PT, R14, R7, 0x1, 0x1c1f ;  /* 0x003c1f00070e7f89 */ /* 0x000fe200000e0000 */
[----:B------:R-:W-:Y:S01]  /*f730*/  VIADD R4, R8, 0x8 ;  /* 0x0000000808047836 */ /* 0x000fe20000000000 */
[----:B------:R-:W-:Y:S01]  /*f740*/  IADD3 R25, P4, R2, 0x3000, RZ ;  /* 0x0000300002197810 */ /* 0x000fe20007f9e0ff */
[----:B------:R-:W-:Y:S01]  /*f750*/  ULDC.64 UR14, c[0x0][0xaa0] ;  /* 0x0002a800000e7ab9 */ /* 0x000fe20000000a00 */
[----:B------:R-:W2:Y:S01]  /*f760*/  SHFL.IDX PT, R15, R10, 0x1, 0x1c1f ;  /* 0x003c1f000a0f7f89 */ /* 0x000ea200000e0000 */
[----:B------:R-:W-:-:S02]  /*f770*/  ISETP.GE.OR P2, PT, R8, R35, P0 ;  /* 0x000000230800720c */ /* 0x000fc40000746670 */
[----:B------:R-:W-:Y:S02]  /*f780*/  LOP3.LUT R5, R2, 0x380, RZ, 0xc0, !PT ;  /* 0x0000038002057812 */ /* 0x000fe400078ec0ff */
[----:B------:R-:W-:Y:S02]  /*f790*/  LOP3.LUT R8, R9, 0x380, RZ, 0xc0, !PT ;  /* 0x0000038009087812 */ /* 0x000fe400078ec0ff */
[----:B------:R-:W-:Y:S02]  /*f7a0*/  ISETP.GE.OR P0, PT, R4, R35, P0 ;  /* 0x000000230400720c */ /* 0x000fe40000706670 */
[----:B------:R-:W-:Y:S02]  /*f7b0*/  LOP3.LUT R24, R25, 0x380, RZ, 0xc0, !PT ;  /* 0x0000038019187812 */ /* 0x000fe400078ec0ff */
[----:B------:R-:W-:Y:S02]  /*f7c0*/  SHF.R.U64 R5, R5, 0x3, RZ ;  /* 0x0000000305057819 */ /* 0x000fe400000012ff */
[----:B------:R-:W-:-:S02]  /*f7d0*/  SHF.R.U64 R8, R8, 0x3, RZ ;  /* 0x0000000308087819 */ /* 0x000fc400000012ff */
[----:B------:R-:W-:Y:S01]  /*f7e0*/  SHF.R.U64 R24, R24, 0x3, RZ ;  /* 0x0000000318187819 */ /* 0x000fe200000012ff */
[----:B-1----:R1:W-:Y:S01]  /*f7f0*/  @!P2 ST.E desc[UR50][R12.64], R20 ;  /* 0x000000140c00a985 */ /* 0x0023e2000c101932 */
[----:B------:R-:W-:Y:S01]  /*f800*/  LOP3.LUT R4, R5, R2, RZ, 0x3c, !PT ;  /* 0x0000000205047212 */ /* 0x000fe200078e3cff */
[--C-:B------:R-:W-:Y:S01]  /*f810*/  IMAD.MOV.U32 R5, RZ, RZ, R3.reuse ;  /* 0x000000ffff057224 */ /* 0x100fe200078e0003 */
[----:B------:R-:W-:Y:S01]  /*f820*/  LOP3.LUT R8, R8, R9, RZ, 0x3c, !PT ;  /* 0x0000000908087212 */ /* 0x000fe200078e3cff */
[--C-:B------:R-:W-:Y:S01]  /*f830*/  IMAD.X R9, RZ, RZ, R3.reuse, P3 ;  /* 0x000000ffff097224 */ /* 0x100fe200018e0603 */
[----:B------:R-:W-:Y:S01]  /*f840*/  LOP3.LUT R24, R24, R25, RZ, 0x3c, !PT ;  /* 0x0000001918187212 */ /* 0x000fe200078e3cff */
[----:B------:R-:W-:Y:S01]  /*f850*/  IMAD.X R25, RZ, RZ, R3, P4 ;  /* 0x000000ffff197224 */ /* 0x000fe200020e0603 */
[----:B--2---:R2:W-:Y:S04]  /*f860*/  @!P0 ST.E desc[UR50][R14.64], R0 ;  /* 0x000000000e008985 */ /* 0x0045e8000c101932 */
[----:B------:R-:W3:Y:S04]  /*f870*/  LD.E.128 R4, desc[UR50][R4.64] ;  /* 0x0000003204047980 */ /* 0x000ee8000c101d00 */
[----:B------:R-:W4:Y:S04]  /*f880*/  LD.E.128 R8, desc[UR50][R8.64] ;  /* 0x0000003208087980 */ /* 0x000f28000c101d00 */
[----:B------:R-:W4:Y:S01]  /*f890*/  LD.E.128 R24, desc[UR50][R24.64] ;  /* 0x0000003218187980 */ /* 0x000f22000c101d00 */
[----:B------:R-:W-:Y:S01]  /*f8a0*/  IADD3 R29, P0, R2, 0x4800, RZ ;  /* 0x00004800021d7810 */ /* 0x000fe20007f1e0ff */
[----:B------:R-:W-:-:S04]  /*f8b0*/  UIMAD UR12, UR9, UR14, URZ ;  /* 0x0000000e090c72a4 */ /* 0x000fc8000f8e023f */
[----:B-1----:R-:W-:Y:S01]  /*f8c0*/  IMAD.X R13, RZ, RZ, R3, P0 ;  /* 0x000000ffff0d7224 */ /* 0x002fe200000e0603 */
[----:B------:R-:W-:Y:S01]  /*f8d0*/  LOP3.LUT R2, R29, 0x380, RZ, 0xc0, !PT ;  /* 0x000003801d027812 */ /* 0x000fe200078ec0ff */
[----:B------:R-:W1:Y:S01]  /*f8e0*/  @P1 LDC R3, c[0x0][0xbec] ;  /* 0x0002fb00ff031b82 */ /* 0x000e620000000800 */
[----:B------:R-:W-:Y:S02]  /*f8f0*/  UIMAD.WIDE.U32 UR8, UR4, UR14, URZ ;  /* 0x0000000e040872a5 */ /* 0x000fe4000f8e003f */
[----:B------:R-:W-:Y:S01]  /*f900*/  UIMAD UR12, UR4, UR15, UR12 ;  /* 0x0000000f040c72a4 */ /* 0x000fe2000f8e020c */
[----:B--2---:R-:W-:Y:S01]  /*f910*/  IMAD R0, R18, 0x30, R23 ;  /* 0x0000003012007824 */ /* 0x004fe200078e0217 */
[----:B------:R-:W-:Y:S01]  /*f920*/  SHF.R.U64 R2, R2, 0x3, RZ ;  /* 0x0000000302027819 */ /* 0x000fe200000012ff */
[----:B------:R-:W-:Y:S01]  /*f930*/  ULDC.64 UR14, c[0x0][0xae8] ;  /* 0x0002ba00000e7ab9 */ /* 0x000fe20000000a00 */
[----:B------:R-:W-:Y:S02]  /*f940*/  UIADD3 UR9, UR9, UR12, URZ ;  /* 0x0000000c09097290 */ /* 0x000fe4000fffe03f */
[----:B------:R-:W-:Y:S01]  /*f950*/  UIMAD UR4, UR18, UR14, URZ ;  /* 0x0000000e120472a4 */ /* 0x000fe2000f8e023f */
[----:B------:R-:W-:Y:S01]  /*f960*/  VIADD R28, R0, UR41 ;  /* 0x00000029001c7c36 */ /* 0x000fe20008000000 */
[----:B------:R-:W-:Y:S01]  /*f970*/  UIMAD.WIDE.U32 UR8, UR39, UR14, UR8 ;  /* 0x0000000e270872a5 */ /* 0x000fe2000f8e0008 */
[----:B------:R-:W-:Y:S01]  /*f980*/  LOP3.LUT R12, R2, R29, RZ, 0x3c, !PT ;  /* 0x0000001d020c7212 */ /* 0x000fe200078e3cff */
[----:B------:R-:W-:Y:S01]  /*f990*/  UIMAD UR4, UR39, UR15, UR4 ;  /* 0x0000000f270472a4 */ /* 0x000fe2000f8e0204 */
[----:B------:R-:W-:-:S02]  /*f9a0*/  ULDC.64 UR12, c[0x0][0xaf0] ;  /* 0x0002bc00000c7ab9 */ /* 0x000fc40000000a00 */
[----:B------:R-:W-:Y:S01]  /*f9b0*/  UIMAD UR11, UR11, UR12, URZ ;  /* 0x0000000c0b0b72a4 */ /* 0x000fe2000f8e023f */
[----:B------:R-:W-:Y:S01]  /*f9c0*/  IMAD.MOV.U32 R29, RZ, RZ, R28 ;  /* 0x000000ffff1d7224 */ /* 0x000fe200078e001c */
[----:B------:R-:W-:Y:S01]  /*f9d0*/  UIADD3 UR9, UR9, UR4, URZ ;  /* 0x0000000409097290 */ /* 0x000fe2000fffe03f */
[----:B------:R-:W5:Y:S01]  /*f9e0*/  LD.E.128 R12, desc[UR50][R12.64] ;  /* 0x000000320c0c7980 */ /* 0x000f62000c101d00 */
[----:B------:R-:W-:Y:S01]  /*f9f0*/  UIMAD UR4, UR10, UR13, UR11 ;  /* 0x0000000d0a0472a4 */ /* 0x000fe2000f8e020b */
[----:B------:R-:W-:Y:S01]  /*fa00*/  VIADD R32, R23, UR41 ;  /* 0x0000002917207c36 */ /* 0x000fe20008000000 */
[----:B------:R-:W-:Y:S01]  /*fa10*/  UIMAD.WIDE.U32 UR10, UR10, UR12, UR8 ;  /* 0x0000000c0a0a72a5 */ /* 0x000fe2000f8e0008 */
[----:B-1----:R-:W-:Y:S01]  /*fa20*/  @P1 IMAD.HI.U32 R0, R28, R3, RZ ;  /* 0x000000031c001227 */ /* 0x002fe200078e00ff */
[----:B------:R-:W-:Y:S01]  /*fa30*/  @!PT LDS RZ, [RZ] ;  /* 0x00000000fffff984 */ /* 0x000fe20000000800 */
[----:B------:R-:W-:Y:S01]  /*fa40*/  @!PT LDS RZ, [RZ] ;  /* 0x00000000fffff984 */ /* 0x000fe20000000800 */
[----:B------:R-:W-:Y:S01]  /*fa50*/  @!PT LDS RZ, [RZ] ;  /* 0x00000000fffff984 */ /* 0x000fe20000000800 */
[----:B------:R-:W-:Y:S01]  /*fa60*/  @!PT LDS RZ, [RZ] ;  /* 0x00000000fffff984 */ /* 0x000fe20000000800 */
[----:B------:R1:W-:Y:S06]  /*fa70*/  MEMBAR.ALL.CTA ;  /* 0x0000000000007992 */ /* 0x0003ec0000008000 */
[----:B-1----:R-:W1:Y:S01]  /*fa80*/  FENCE.VIEW.ASYNC.S ;  /* 0x00000000000073c6 */ /* 0x002e620000000000 */
[----:B------:R-:W-:Y:S01]  /*fa90*/  ULDC.64 UR8, c[0x0][0xae0] ;  /* 0x0002b80000087ab9 */ /* 0x000fe20000000a00 */
[----:B------:R-:W-:Y:S01]  /*faa0*/  UIADD3 UR4, UR11, UR4, URZ ;  /* 0x000000040b047290 */ /* 0x000fe2000fffe03f */
[----:B------:R-:W-:Y:S01]  /*fab0*/  VIADD R21, R21, 0x16820 ;  /* 0x0001682015157836 */ /* 0x000fe20000000000 */
[----:B0-----:R-:W-:Y:S01]  /*fac0*/  @P1 SHF.R.U32.HI R29, RZ, R31, R0 ;  /* 0x0000001fff1d1219 */ /* 0x001fe20000011600 */
[----:B------:R-:W-:-:S02]  /*fad0*/  IMAD.U32 R3, RZ, RZ, UR11 ;  /* 0x0000000bff037e24 */ /* 0x000fc4000f8e00ff */
[----:B------:R-:W-:Y:S01]  /*fae0*/  IMAD.U32 R2, RZ, RZ, UR10 ;  /* 0x0000000aff027e24 */ /* 0x000fe2000f8e00ff */
[--C-:B------:R-:W-:Y:S01]  /*faf0*/  SHF.R.S32.HI R0, RZ, 0x1f, R29.reuse ;  /* 0x0000001fff007819 */ /* 0x100fe2000001141d */
[----:B------:R-:W-:Y:S01]  /*fb00*/  IMAD.MOV R20, RZ, RZ, -R29 ;  /* 0x000000ffff147224 */ /* 0x000fe200078e0a1d */
[----:B------:R-:W-:Y:S01]  /*fb10*/  PRMT R21, RZ, 0x654, R21 ;  /* 0x00000654ff157816 */ /* 0x000fe20000000015 */
[----:B------:R-:W-:Y:S01]  /*fb20*/  IMAD.U32 R3, RZ, RZ, UR4 ;  /* 0x00000004ff037e24 */ /* 0x000fe2000f8e00ff */
[----:B------:R-:W-:Y:S01]  /*fb30*/  ULDC UR4, c[0x0][0xac8] ;  /* 0x0002b20000047ab9 */ /* 0x000fe20000000800 */
[----:B------:R-:W-:Y:S02]  /*fb40*/  IMAD R0, R0, UR8, RZ ;  /* 0x0000000800007c24 */ /* 0x000fe4000f8e02ff */
[----:B------:R-:W-:Y:S02]  /*fb50*/  IMAD R31, R33, R20, R28 ;  /* 0x00000014211f7224 */ /* 0x000fe400078e021c */
[----:B------:R-:W-:-:S02]  /*fb60*/  IMAD R33, R29, UR9, R0 ;  /* 0x000000091d217c24 */ /* 0x000fc4000f8e0200 */
[----:B------:R-:W-:Y:S01]  /*fb70*/  IMAD.WIDE.U32 R2, R29, UR8, R2 ;  /* 0x000000081d027c25 */ /* 0x000fe2000f8e0002 */
[----:B------:R-:W-:Y:S01]  /*fb80*/  SHF.R.S32.HI R0, RZ, 0x1f, R31 ;  /* 0x0000001fff007819 */ /* 0x000fe2000001141f */
[----:B------:R-:W-:Y:S02]  /*fb90*/  ULDC.64 UR8, c[0x0][0xad8] ;  /* 0x0002b60000087ab9 */ /* 0x000fe40000000a00 */
[----:B------:R-:W-:Y:S01]  /*fba0*/  IMAD.IADD R3, R3, 0x1, R33 ;  /* 0x0000000103037824 */ /* 0x000fe200078e0221 */
[----:B-1----:R0:W-:Y:S01]  /*fbb0*/  SYNCS.ARRIVE.TRANS64.RED.A1T0 RZ, [R21+URZ], RZ ;  /* 0x000000ff15ff79a7 */ /* 0x0021e2000810043f */
[----:B------:R-:W-:Y:S02]  /*fbc0*/  IMAD R0, R0, UR8, RZ ;  /* 0x0000000800007c24 */ /* 0x000fe4000f8e02ff */
[----:B------:R-:W-:-:S04]  /*fbd0*/  IMAD.WIDE.U32 R2, R31, UR8, R2 ;  /* 0x000000081f027c25 */ /* 0x000fc8000f8e0002 */
[----:B------:R-:W-:Y:S01]  /*fbe0*/  IMAD R29, R31, UR9, R0 ;  /* 0x000000091f1d7c24 */ /* 0x000fe2000f8e0200 */
[----:B------:R-:W-:Y:S01]  /*fbf0*/  ULDC.64 UR8, c[0x0][0xa80] ;  /* 0x0002a00000087ab9 */ /* 0x000fe20000000a00 */
[----:B------:R-:W-:Y:S01]  /*fc00*/  VIADD R0, R32, 0x30 ;  /* 0x0000003020007836 */ /* 0x000fe20000000000 */
[----:B------:R-:W-:Y:S01]  /*fc10*/  LEA R30, P0, R2, UR8, 0x1 ;  /* 0x00000008021e7c11 */ /* 0x000fe2000f8008ff */
[----:B------:R-:W-:-:S04]  /*fc20*/  IMAD.IADD R3, R3, 0x1, R29 ;  /* 0x0000000103037824 */ /* 0x000fc800078e021d */
[----:B------:R-:W1:Y:S01]  /*fc30*/  SHFL.IDX PT, R20, R30, RZ, 0x181f ;  /* 0x00181fff1e147589 */ /* 0x000e6200000e0000 */
[----:B------:R-:W-:Y:S01]  /*fc40*/  LEA.HI.X R31, R2, UR9, R3, 0x1, P0 ;  /* 0x00000009021f7c11 */ /* 0x000fe200080f0c03 */
[C---:B------:R-:W-:Y:S01]  /*fc50*/  VIADD R2, R32.reuse, 0x60 ;  /* 0x0000006020027836 */ /* 0x040fe20000000000 */
[C---:B------:R-:W-:Y:S01]  /*fc60*/  ISETP.GE.AND P0, PT, R19.reuse, UR4, PT ;  /* 0x0000000413007c0c */ /* 0x040fe2000bf06270 */
[----:B------:R-:W2:Y:S03]  /*fc70*/  SHFL.IDX PT, R28, R30, 0x1, 0x181f ;  /* 0x00381f001e1c7f89 */ /* 0x000ea600000e0000 */
        /* <DEDUP_REMOVED lines=11> */
[----:B--2---:R-:W-:-:S03]  /*fd30*/  @!P2 LEA R20, P5, R19, R28, 0x1 ;  /* 0x0000001c1314a211 */ /* 0x004fc600078a08ff */
[----:B------:R-:W2:Y:S01]  /*fd40*/  SHFL.IDX PT, R31, R31, 0x3, 0x181f ;  /* 0x00781f001f1f7f89 */ /* 0x000ea200000e0000 */
[C---:B0-----:R-:W-:Y:S02]  /*fd50*/  @!P3 LEA R28, P6, R19.reuse, R34, 0x1 ;  /* 0x00000022131cb211 */ /* 0x041fe400078c08ff */
[C-C-:B------:R-:W-:Y:S02]  /*fd60*/  @!P1 LEA.HI.X R3, R19.reuse, R3, R156.reuse, 0x1, P4 ;  /* 0x0000000313039211 */ /* 0x140fe400020f0c9c */
[C-C-:B------:R-:W-:Y:S02]  /*fd70*/  @!P2 LEA.HI.X R21, R19.reuse, R29, R156.reuse, 0x1, P5 ;  /* 0x0000001d1315a211 */ /* 0x140fe400028f0c9c */
[----:B------:R-:W-:Y:S01]  /*fd80*/  @!P3 LEA.HI.X R29, R19, R33, R156, 0x1, P6 ;  /* 0x00000021131db211 */ /* 0x000fe200030f0c9c */
[----:B---3--:R0:W-:Y:S04]  /*fd90*/  @!P1 ST.E.128 desc[UR50][R2.64], R4 ;  /* 0x0000000402009985 */ /* 0x0081e8000c101d32 */
[----:B----4-:R0:W-:Y:S04]  /*fda0*/  @!P2 ST.E.128 desc[UR50][R20.64], R8 ;  /* 0x000000081400a985 */ /* 0x0101e8000c101d32 */
[----:B------:R0:W-:Y:S01]  /*fdb0*/  @!P3 ST.E.128 desc[UR50][R28.64], R24 ;  /* 0x000000181c00b985 */ /* 0x0001e2000c101d32 */
[----:B-12---:R-:W-:Y:S05]  /*fdc0*/  @P0 BRA `(.L_x_13763) ;  /* 0x0000000800700947 */ /* 0x006fea0003800000 */
[----:B0-----:R-:W-:-:S04]  /*fdd0*/  LEA R2, P0, R19, R30, 0x1 ;  /* 0x0000001e13027211 */ /* 0x001fc800078008ff */
[----:B------:R-:W-:-:S05]  /*fde0*/  LEA.HI.X R3, R19, R31, R156, 0x1, P0 ;  /* 0x0000001f13037211 */ /* 0x000fca00000f0c9c */
[----:B-----5:R1:W-:Y:S01]  /*fdf0*/  ST.E.128 desc[UR50][R2.64], R12 ;  /* 0x0000000c02007985 */ /* 0x0203e2000c101d32 */
[----:B------:R-:W-:Y:S05]  /*fe00*/  BRA `(.L_x_13763) ;  /* 0x0000000800607947 */ /* 0x000fea0003800000 */
.L_x_13761:
        /* <DEDUP_REMOVED lines=32> */
.L_x_13764:
        /* <DEDUP_REMOVED lines=47> */
.L_x_13766:
[----:B------:R-:W-:Y:S05]  /*10300*/  BSYNC B1 ;  /* 0x0000000000017941 */ /* 0x000fea0003800000 */
.L_x_13765:
[----:B0-----:R-:W0:Y:S01]  /*10310*/  @P0 LDC R3, c[0x0][0xbf0] ;  /* 0x0002fc00ff030b82 */ /* 0x001e220000000800 */
[----:B------:R-:W-:Y:S01]  /*10320*/  ULDC.64 UR16, c[0x0][0xaa0] ;  /* 0x0002a80000107ab9 */ /* 0x000fe20000000a00 */
[----:B------:R-:W-:Y:S01]  /*10330*/  IMAD R2, R18, 0x30, R23 ;  /* 0x0000003012027824 */ /* 0x000fe200078e0217 */
[----:B------:R-:W-:Y:S01]  /*10340*/  UIMAD UR10, UR11, UR16, URZ ;  /* 0x000000100b0a72a4 */ /* 0x000fe2000f8e023f */
[----:B------:R-:W-:Y:S01]  /*10350*/  VIADD R20, R23, UR41 ;  /* 0x0000002917147c36 */ /* 0x000fe20008000000 */
[----:B------:R-:W-:Y:S01]  /*10360*/  UIMAD.WIDE.U32 UR8, UR4, UR16, URZ ;  /* 0x00000010040872a5 */ /* 0x000fe2000f8e003f */
[----:B------:R-:W-:Y:S01]  /*10370*/  VIADD R4, R2, UR41 ;  /* 0x0000002902047c36 */ /* 0x000fe20008000000 */
[----:B------:R-:W-:Y:S01]  /*10380*/  UIMAD UR10, UR4, UR17, UR10 ;  /* 0x00000011040a72a4 */ /* 0x000fe2000f8e020a */
[----:B-----5:R-:W-:Y:S02]  /*10390*/  IMAD R13, R0, R11, RZ ;  /* 0x0000000b000d7224 */ /* 0x020fe400078e02ff */
[----:B------:R-:W-:Y:S01]  /*103a0*/  ULDC.64 UR16, c[0x0][0xae8] ;  /* 0x0002ba0000107ab9 */ /* 0x000fe20000000a00 */
[----:B------:R-:W-:Y:S01]  /*103b0*/  UIADD3 UR9, UR9, UR10, URZ ;  /* 0x0000000a09097290 */ /* 0x000fe2000fffe03f */
[----:B------:R-:W-:Y:S01]  /*103c0*/  @P0 IMAD.HI.U32 R2, R4, R9, RZ ;  /* 0x0000000904020227 */ /* 0x000fe200078e00ff */
[----:B------:R-:W-:-:S02]  /*103d0*/  UIMAD UR4, UR12, UR16, URZ ;  /* 0x000000100c0472a4 */ /* 0x000fc4000f8e023f */
[----:B------:R-:W-:Y:S01]  /*103e0*/  UIMAD.WIDE.U32 UR8, UR39, UR16, UR8 ;  /* 0x00000010270872a5 */ /* 0x000fe2000f8e0008 */
[----:B------:R-:W-:Y:S01]  /*103f0*/  IMAD.MOV.U32 R5, RZ, RZ, R4 ;  /* 0x000000ffff057224 */ /* 0x000fe200078e0004 */
[----:B------:R-:W-:Y:S01]  /*10400*/  UIMAD UR4, UR39, UR17, UR4 ;  /* 0x00000011270472a4 */ /* 0x000fe2000f8e0204 */
[----:B------:R-:W-:Y:S01]  /*10410*/  VIADD R0, R20, 0x30 ;  /* 0x0000003014007836 */ /* 0x000fe20000000000 */
[----:B------:R-:W-:Y:S02]  /*10420*/  ULDC.64 UR10, c[0x0][0xaf0] ;  /* 0x0002bc00000a7ab9 */ /* 0x000fe40000000a00 */
[----:B------:R-:W-:Y:S02]  /*10430*/  UIADD3 UR9, UR9, UR4, URZ ;  /* 0x0000000409097290 */ /* 0x000fe4000fffe03f */
        /* <DEDUP_REMOVED lines=12> */
[----:B------:R-:W-:Y:S01]  /*10500*/  SHF.R.S32.HI R4, RZ, 0x1f, R7 ;  /* 0x0000001fff047819 */ /* 0x000fe20000011407 */
[----:B------:R-:W-:Y:S01]  /*10510*/  IMAD.U32 R3, RZ, RZ, UR4 ;  /* 0x00000004ff037e24 */ /* 0x000fe2000f8e00ff */
[----:B------:R-:W-:Y:S01]  /*10520*/  ULDC.64 UR8, c[0x0][0xad8] ;  /* 0x0002b60000087ab9 */ /* 0x000fe20000000a00 */
[C---:B------:R-:W-:Y:S01]  /*10530*/  IMAD R9, R5.reuse, UR11, R6 ;  /* 0x0000000b05097c24 */ /* 0x040fe2000f8e0206 */
[----:B------:R-:W-:Y:S01]  /*10540*/  ULDC UR4, c[0x0][0xac8] ;  /* 0x0002b20000047ab9 */ /* 0x000fe20000000800 */
[----:B------:R-:W-:-:S04]  /*10550*/  IMAD.WIDE.U32 R2, R5, UR10, R2 ;  /* 0x0000000a05027c25 */ /* 0x000fc8000f8e0002 */
[----:B------:R-:W-:Y:S02]  /*10560*/  IMAD R4, R4, UR8, RZ ;  /* 0x0000000804047c24 */ /* 0x000fe4000f8e02ff */
[----:B------:R-:W-:Y:S02]  /*10570*/  IMAD.IADD R3, R3, 0x1, R9 ;  /* 0x0000000103037824 */ /* 0x000fe400078e0209 */
[C---:B------:R-:W-:Y:S02]  /*10580*/  IMAD R5, R7.reuse, UR9, R4 ;  /* 0x0000000907057c24 */ /* 0x040fe4000f8e0204 */
[----:B------:R-:W-:Y:S01]  /*10590*/  IMAD.WIDE.U32 R2, R7, UR8, R2 ;  /* 0x0000000807027c25 */ /* 0x000fe2000f8e0002 */
[----:B------:R-:W-:-:S03]  /*105a0*/  ULDC.64 UR8, c[0x0][0xa80] ;  /* 0x0002a00000087ab9 */ /* 0x000fc60000000a00 */
[----:B------:R-:W-:Y:S01]  /*105b0*/  IMAD.IADD R3, R3, 0x1, R5 ;  /* 0x0000000103037824 */ /* 0x000fe200078e0205 */
[----:B------:R-:W-:-:S04]  /*105c0*/  LEA R4, P0, R2, UR8, 0x1 ;  /* 0x0000000802047c11 */ /* 0x000fc8000f8008ff */
[----:B------:R-:W-:Y:S01]  /*105d0*/  LEA.HI.X R8, R2, UR9, R3, 0x1, P0 ;  /* 0x0000000902087c11 */ /* 0x000fe200080f0c03 */
[----:B------:R-:W0:Y:S01]  /*105e0*/  SHFL.IDX PT, R6, R4, RZ, 0x181f ;  /* 0x00181fff04067589 */ /* 0x000e2200000e0000 */
[----:B------:R-:W-:Y:S01]  /*105f0*/  ISETP.GE.AND P0, PT, R19, UR4, PT ;  /* 0x0000000413007c0c */ /* 0x000fe2000bf06270 */
[C---:B------:R-:W-:Y:S02]  /*10600*/  VIADD R2, R20.reuse, 0x60 ;  /* 0x0000006014027836 */ /* 0x040fe40000000000 */
[----:B------:R-:W1:Y:S01]  /*10610*/  SHFL.IDX PT, R10, R4, 0x1, 0x181f ;  /* 0x00381f00040a7f89 */ /* 0x000e6200000e0000 */
[CC--:B------:R-:W-:Y:S01]  /*10620*/  ISETP.GE.OR P3, PT, R20.reuse, R13.reuse, P0 ;  /* 0x0000000d1400720c */ /* 0x0c0fe20000766670 */
[----:B------:R-:W-:Y:S01]  /*10630*/  VIADD R3, R20, 0x90 ;  /* 0x0000009014037836 */ /* 0x000fe20000000000 */
[-C--:B------:R-:W-:Y:S01]  /*10640*/  ISETP.GE.OR P2, PT, R0, R13.reuse, P0 ;  /* 0x0000000d0000720c */ /* 0x080fe20000746670 */
[----:B------:R-:W2:Y:S01]  /*10650*/  SHFL.IDX PT, R12, R4, 0x2, 0x181f ;  /* 0x00581f00040c7f89 */ /* 0x000ea200000e0000 */
[----:B------:R-:W-:-:S02]  /*10660*/  ISETP.GE.OR P1, PT, R2, R13, P0 ;  /* 0x0000000d0200720c */ /* 0x000fc40000726670 */
[----:B------:R-:W-:Y:S01]  /*10670*/  ISETP.GE.OR P0, PT, R3, R13, P0 ;  /* 0x0000000d0300720c */ /* 0x000fe20000706670 */
[----:B------:R-:W3:Y:S04]  /*10680*/  SHFL.IDX PT, R5, R8, RZ, 0x181f ;  /* 0x00181fff08057589 */ /* 0x000ee800000e0000 */
        /* <DEDUP_REMOVED lines=16> */
.L_x_13763:
[----:B------:R-:W-:Y:S05]  /*10790*/  BSYNC B0 ;  /* 0x0000000000007941 */ /* 0x000fea0003800000 */
.L_x_13760:
[----:B------:R-:W-:Y:S02]  /*107a0*/  ULDC UR4, c[0x0][0xc3c] ;  /* 0x00030f0000047ab9 */ /* 0x000fe40000000800 */
[----:B------:R-:W-:-:S06]  /*107b0*/  UISETP.GE.AND UP0, UPT, UR6, UR4, UPT ;  /* 0x000000040600728c */ /* 0x000fcc000bf06270 */
[----:B------:R-:W-:-:S13]  /*107c0*/  PLOP3.LUT P0, PT, PT, PT, UP0, 0x80, 0x0 ;  /* 0x000000000000781c */ /* 0x000fda0003f0f008 */
[----:B------:R-:W-:Y:S05]  /*107d0*/  @!P0 BRA `(.L_x_13767) ;  /* 0xffffff0400848947 */ /* 0x000fea000383ffff */
[----:B------:R-:W-:Y:S05]  /*107e0*/  EXIT ;  /* 0x000000000000794d */ /* 0x000fea0003800000 */
.L_x_13678:
        /* <DEDUP_REMOVED lines=18> */
.L_x_13768:
        /* <DEDUP_REMOVED lines=42> */
.L_x_13774:
        /* <DEDUP_REMOVED lines=12> */
.L_x_13773:
[----:B------:R-:W-:Y:S05]  /*10c70*/  BSYNC B0 ;  /* 0x0000000000007941 */ /* 0x000fea0003800000 */
.L_x_13772:
        /* <DEDUP_REMOVED lines=21> */
.L_x_13770:
        /* <DEDUP_REMOVED lines=21> */
.L_x_13775:
        /* <DEDUP_REMOVED lines=58> */
.L_x_13771:
[----:B------:R-:W-:Y:S02]  /*112c0*/  IMAD.MOV.U32 R17, RZ, RZ, RZ ;  /* 0x000000ffff117224 */ /* 0x000fe400078e00ff */
[----:B------:R-:W-:Y:S02]  /*112d0*/  IMAD.U32 R16, RZ, RZ, UR6 ;  /* 0x00000006ff107e24 */ /* 0x000fe4000f8e00ff */
[----:B------:R-:W-:-:S07]  /*112e0*/  IMAD.MOV.U32 R18, RZ, RZ, RZ ;  /* 0x000000ffff127224 */ /* 0x000fce00078e00ff */
.L_x_13776:
[----:B------:R-:W-:-:S13]  /*112f0*/  ISETP.NE.AND P0, PT, R5, RZ, PT ;  /* 0x000000ff0500720c */ /* 0x000fda0003f05270 */
[----:B------:R-:W0:Y:S01]  /*11300*/  @!P0 S2R R3, SR_CgaCtaId ;  /* 0x0000000000038919 */ /* 0x000e220000008800 */
[----:B------:R-:W-:-:S04]  /*11310*/  @!P0 MOV R0, 0x400 ;  /* 0x0000040000008802 */ /* 0x000fc80000000f00 */
[----:B0-----:R-:W-:-:S05]  /*11320*/  @!P0 LEA R0, R3, R0, 0x18 ;  /* 0x0000000003008211 */ /* 0x001fca00078ec0ff */
[----:B------:R0:W-:Y:S01]  /*11330*/  @!P0 STS.128 [R0+0x168d0], R16 ;  /* 0x0168d01000008388 */ /* 0x0001e20000000c00 */
[----:B------:R-:W-:Y:S06]  /*11340*/  BAR.ARV 0x5, 0x200 ;  /* 0x0148000000007b1d */ /* 0x000fec0000002000 */
.L_x_13769:
        /* <DEDUP_REMOVED lines=20> */
[----:B------:R-:W-:Y:S02]  /*11490*/  LOP3.LUT R2, R0, 0x1f8, RZ, 0xc0, !PT ;  /* 0x000001f800027812 */ /* 0x000fe400078ec0ff */
[----:B------:R-:W-:Y:S02]  /*114a0*/  SHF.R.U32.HI R4, RZ, 0x3, R4 ;  /* 0x00000003ff047819 */ /* 0x000fe40000011604 */
[----:B------:R-:W-:-:S04]  /*114b0*/  LOP3.LUT R2, R2, 0x38, R5, 0x78, !PT ;  /* 0x0000003802027812 */ /* 0x000fc800078e7805 */
[----:B------:R-:W-:Y:S01]  /*114c0*/  LOP3.LUT R3, R2, 0x200, R3, 0xf8, !PT ;  /* 0x0000020002037812 */ /* 0x000fe200078ef803 */
[----:B------:R-:W-:-:S04]  /*114d0*/  IMAD.SHL.U32 R2, R5, 0x10, RZ ;  /* 0x0000001005027824 */ /* 0x000fc800078e00ff */
[----:B------:R-:W-:Y:S01]  /*114e0*/  IMAD R0, R3, 0x2, R22 ;  /* 0x0000000203007824 */ /* 0x000fe200078e0216 */
[----:B------:R-:W-:-:S04]  /*114f0*/  LOP3.LUT R2, R4, 0x70, R2, 0xf8, !PT ;  /* 0x0000007004027812 */ /* 0x000fc800078ef802 */
[----:B------:R3:W-:Y:S03]  /*11500*/  STL [R1+0x4], R0 ;  /* 0x0000040001007387 */ /* 0x0007e60000100800 */
.L_x_13875:
[----:B------:R-:W-:Y:S05]  /*11510*/  YIELD ;  /* 0x0000000000007946 */ /* 0x000fea0003800000 */
[----:B------:R-:W-:Y:S01]  /*11520*/  ULDC.64 UR4, c[0x0][0xa28] ;  /* 0x00028a0000047ab9 */ /* 0x000fe20000000a00 */
[----:B---3--:R-:W-:Y:S01]  /*11530*/  IMAD.MOV.U32 R0, RZ, RZ, RZ ;  /* 0x000000ffff007224 */ /* 0x008fe200078e00ff */
[----:B------:R-:W-:Y:S01]  /*11540*/  ISETP.NE.U32.AND P0, PT, RZ, UR4, PT ;  /* 0x00000004ff007c0c */ /* 0x000fe2000bf05070 */
[----:B0-----:R-:W0:Y:S01]  /*11550*/  LDC.64 R4, c[0x0][0xa00] ;  /* 0x00028000ff047b82 */ /* 0x001e220000000a00 */
[----:B-1----:R-:W-:Y:S01]  /*11560*/  IMAD.MOV.U32 R8, RZ, RZ, RZ ;  /* 0x000000ffff087224 */ /* 0x002fe200078e00ff */
        /* <DEDUP_REMOVED lines=20> */
[----:B------:R0:W5:Y:S01]  /*116b0*/  @P1 LDG.E R27, desc[UR50][R2.64] ;  /* 0x00000032021b1981 */ /* 0x000162000c1e1900 */
[----:B-1----:R-:W-:-:S03]  /*116c0*/  @P2 IMAD.WIDE R6, R19, 0x4, R6 ;  /* 0x0000000413062825 */ /* 0x002fc600078e0206 */
        /* <DEDUP_REMOVED lines=8> */
[----:B------:R-:W-:-:S04]  /*11750*/  USEL UR4, UR4, 0x1, UP0 ;  /* 0x0000000104047887 */ /* 0x000fc80008000000 */
[----:B------:R-:W-:-:S06]  /*11760*/  UIMAD UR4, UR4, UR5, URZ ;  /* 0x00000005040472a4 */ /* 0x000fcc000f8e023f */
[----:B------:R-:W-:Y:S01]  /*11770*/  IMAD.U32 R9, RZ, RZ, UR4 ;  /* 0x00000004ff097e24 */ /* 0x000fe2000f8e00ff */
[----:B--2---:R0:W-:Y:S01]  /*11780*/  STL [R1+0x10], R8 ;  /* 0x0000100801007387 */ /* 0x0041e20000100800 */
[----:B------:R-:W-:Y:S05]  /*11790*/  @P2 BRA `(.L_x_13778) ;  /* 0x0000000000142947 */ /* 0x000fea0003800000 */
[----:B------:R-:W-:Y:S05]  /*117a0*/  @!P0 BRA `(.L_x_13778) ;  /* 0x0000000000108947 */ /* 0x000fea0003800000 */
[----:B------:R-:W0:Y:S04]  /*117b0*/  LDG.E R7, desc[UR50][R4.64] ;  /* 0x0000003204077981 */ /* 0x000e28000c1e1900 */
[----:B------:R-:W0:Y:S02]  /*117c0*/  LDG.E R6, desc[UR50][R4.64+0x4] ;  /* 0x0000043204067981 */ /* 0x000e24000c1e1900 */
[----:B0-----:R-:W-:-:S05]  /*117d0*/  IMAD.IADD R8, R6, 0x1, -R7 ;  /* 0x0000000106087824 */ /* 0x001fca00078e0a07 */
[----:B------:R1:W-:Y:S02]  /*117e0*/  STL [R1+0x10], R8 ;  /* 0x0000100801007387 */ /* 0x0003e40000100800 */
.L_x_13778:
[----:B------:R-:W-:Y:S01]  /*117f0*/  ULDC.64 UR4, c[0x0][0xa20] ;  /* 0x0002880000047ab9 */ /* 0x000fe20000000a00 */
[----:B-----5:R-:W-:Y:S01]  /*11800*/  IMAD.IADD R27, R27, 0x1, R0 ;  /* 0x000000011b1b7824 */ /* 0x020fe200078e0200 */
[----:B------:R-:W-:-:S04]  /*11810*/  ISETP.NE.U32.AND P0, PT, RZ, UR4, PT ;  /* 0x00000004ff007c0c */ /* 0x000fc8000bf05070 */
[----:B------:R-:W-:-:S13]  /*11820*/  ISETP.NE.AND.EX P0, PT, RZ, UR5, PT, P0 ;  /* 0x00000005ff007c0c */ /* 0x000fda000bf05300 */
[----:B------:R-:W-:Y:S05]  /*11830*/  @!P0 BRA `(.L_x_13779) ;  /* 0x0000000000108947 */ /* 0x000fea0003800000 */
[----:B0-----:R-:W0:Y:S02]  /*11840*/  LDC.64 R2, c[0x0][0xa20] ;  /* 0x00028800ff027b82 */ /* 0x001e240000000a00 */
[----:B0-----:R-:W-:-:S05]  /*11850*/  IMAD.WIDE R2, R19, 0x4, R2 ;  /* 0x0000000413027825 */ /* 0x001fca00078e0202 */
[----:B------:R2:W5:Y:S01]  /*11860*/  LDG.E R9, desc[UR50][R2.64] ;  /* 0x0000003202097981 */ /* 0x000562000c1e1900 */
[----:B------:R-:W-:Y:S05]  /*11870*/  BRA `(.L_x_13780) ;  /* 0x0000000000107947 */ /* 0x000fea0003800000 */
.L_x_13779:
[----:B------:R-:W-:Y:S05]  /*11880*/  @!P1 BRA `(.L_x_13780) ;  /* 0x00000000000c9947 */ /* 0x000fea0003800000 */
[----:B------:R-:W2:Y:S04]  /*11890*/  LDG.E R4, desc[UR50][R2.64] ;  /* 0x0000003202047981 */ /* 0x000ea8000c1e1900 */
[----:B------:R-:W2:Y:S02]  /*118a0*/  LDG.E R9, desc[UR50][R2.64+0x4] ;  /* 0x0000043202097981 */ /* 0x000ea4000c1e1900 */
[----:B--2---:R-:W-:-:S07]  /*118b0*/  IMAD.IADD R9, R9, 0x1, -R4 ;  /* 0x0000000109097824 */ /* 0x004fce00078e0a04 */
.L_x_13780:
[----:B0-2---:R-:W0:Y:S01]  /*118c0*/  LDC R2, c[0x0][0x448] ;  /* 0x00011200ff027b82 */ /* 0x005e220000000800 */
[----:B------:R-:W-:Y:S02]  /*118d0*/  IMAD R6, R17, 0xc0, RZ ;  /* 0x000000c011067824 */ /* 0x000fe400078e02ff */
[----:B-----5:R-:W-:Y:S02]  /*118e0*/  IMAD.IADD R9, R9, 0x1, -R0 ;  /* 0x0000000109097824 */ /* 0x020fe400078e0a00 */
[----:B------:R-:W-:Y:S01]  /*118f0*/  VIADD R0, R6, 0xbf ;  /* 0x000000bf06007836 */ /* 0x000fe20000000000 */
[----:B------:R2:W-:Y:S01]  /*11900*/  STL [R1+0xc], R6 ;  /* 0x00000c0601007387 */ /* 0x0005e20000100800 */
[----:B0-----:R-:W-:Y:S02]  /*11910*/  ISETP.NE.AND P1, PT, R2, 0x1, PT ;  /* 0x000000010200780c */ /* 0x001fe40003f25270 */
[----:B------:R-:W0:Y:S11]  /*11920*/  LDC.64 R2, c[0x0][0x9e0] ;  /* 0x00027800ff027b82 */ /* 0x000e360000000a00 */
[----:B------:R-:W3:Y:S08]  /*11930*/  @P1 LDC R5, c[0x0][0x44c] ;  /* 0x00011300ff051b82 */ /* 0x000ef00000000800 */
[----:B------:R-:W4:Y:S01]  /*11940*/  @P1 LDC R4, c[0x0][0x450] ;  /* 0x00011400ff041b82 */ /* 0x000f220000000800 */
[----:B0-----:R-:W-:Y:S01]  /*11950*/  ISETP.GE.AND P2, PT, R3, 0x1, PT ;  /* 0x000000010300780c */ /* 0x001fe20003f46270 */
[----:B---3--:R-:W-:-:S05]  /*11960*/  @P1 IMAD.HI.U32 R5, R0, R5, RZ ;  /* 0x0000000500051227 */ /* 0x008fca00078e00ff */
[----:B----4-:R-:W-:Y:S02]  /*11970*/  @P1 SHF.R.U32.HI R0, RZ, R4, R5 ;  /* 0x00000004ff001219 */ /* 0x010fe40000011605 */
[----:B------:R-:W-:-:S05]  /*11980*/  IADD3 R5, R9, 0x1, -R8 ;  /* 0x0000000109057810 */ /* 0x000fca0007ffe808 */
[----:B------:R-:W-:-:S04]  /*11990*/  IMAD.IADD R7, R5, 0x1, R0 ;  /* 0x0000000105077824 */ /* 0x000fc800078e0200 */
[----:B------:R-:W-:Y:S01]  /*119a0*/  IMAD.IADD R2, R7, 0x1, R2 ;  /* 0x0000000107027824 */ /* 0x000fe200078e0202 */
[----:B--2---:R-:W-:Y:S06]  /*119b0*/  @!P2 BRA `(.L_x_13781) ;  /* 0x000000000048a947 */ /* 0x004fec0003800000 */
        /* <DEDUP_REMOVED lines=11> */
.L_x_13783:
[----:B------:R-:W-:-:S13]  /*11a70*/  ISETP.NE.AND P0, PT, R3, 0x1, PT ;  /* 0x000000010300780c */ /* 0x000fda0003f05270 */
[----:B------:R-:W0:Y:S02]  /*11a80*/  @P0 LDC.64 R4, c[0x0][0x9e8] ;  /* 0x00027a00ff040b82 */ /* 0x000e240000000a00 */
[----:B0-----:R-:W-:-:S05]  /*11a90*/  @P0 IMAD.HI.U32 R4, R0, R4, RZ ;  /* 0x0000000400040227 */ /* 0x001fca00078e00ff */
[----:B------:R-:W-:-:S07]  /*11aa0*/  @P0 SHF.R.U32.HI R0, RZ, R5, R4 ;  /* 0x00000005ff000219 */ /* 0x000fce0000011604 */
.L_x_13784:
[----:B------:R-:W-:Y:S05]  /*11ab0*/  BSYNC B0 ;  /* 0x0000000000007941 */ /* 0x000fea0003800000 */
.L_x_13782:
[----:B------:R-:W-:-:S05]  /*11ac0*/  IMAD R5, R0, R3, R3 ;  /* 0x0000000300057224 */ /* 0x000fca00078e0203 */
[----:B------:R-:W-:-:S07]  /*11ad0*/  VIMNMX R2, R2, R5, PT ;  /* 0x0000000502027248 */ /* 0x000fce0003fe0100 */
.L_x_13781:
[----:B------:R-:W0:Y:S01]  /*11ae0*/  @P1 LDC R4, c[0x0][0x44c] ;  /* 0x00011300ff041b82 */ /* 0x000e220000000800 */
[----:B------:R-:W-:Y:S01]  /*11af0*/  VIADD R2, R2, 0x7f ;  /* 0x0000007f02027836 */ /* 0x000fe20000000000 */
[----:B------:R-:W-:Y:S01]  /*11b00*/  ULDC UR4, c[0x0][0x9dc] ;  /* 0x0002770000047ab9 */ /* 0x000fe20000000800 */
[----:B------:R-:W-:-:S05]  /*11b10*/  IMAD.MOV.U32 R0, RZ, RZ, R6 ;  /* 0x000000ffff007224 */ /* 0x000fca00078e0006 */
[----:B------:R-:W2:Y:S01]  /*11b20*/  @P1 LDC R5, c[0x0][0x450] ;  /* 0x00011400ff051b82 */ /* 0x000ea20000000800 */
[----:B0-----:R-:W-:-:S05]  /*11b30*/  @P1 IMAD.HI.U32 R4, R6, R4, RZ ;  /* 0x0000000406041227 */ /* 0x001fca00078e00ff */
[----:B--2---:R-:W-:Y:S02]  /*11b40*/  @P1 SHF.R.U32.HI R0, RZ, R5, R4 ;  /* 0x00000005ff001219 */ /* 0x004fe40000011604 */
[----:B------:R-:W-:-:S04]  /*11b50*/  SHF.R.S32.HI R5, RZ, 0x1f, R2 ;  /* 0x0000001fff057819 */ /* 0x000fc80000011402 */
[----:B------:R-:W-:Y:S01]  /*11b60*/  LEA.HI R4, R5, R2, RZ, 0x7 ;  /* 0x0000000205047211 */ /* 0x000fe200078f38ff */
[----:B------:R-:W-:Y:S01]  /*11b70*/  VIADD R2, R9, 0x7f ;  /* 0x0000007f09027836 */ /* 0x000fe20000000000 */
[----:B------:R-:W-:Y:S02]  /*11b80*/  IADD3 R9, R0, R9, -R8 ;  /* 0x0000000900097210 */ /* 0x000fe40007ffe808 */
[----:B------:R-:W-:Y:S02]  /*11b90*/  SHF.R.S32.HI R4, RZ, 0x7, R4 ;  /* 0x00000007ff047819 */ /* 0x000fe40000011404 */
[----:B------:R-:W-:Y:S01]  /*11ba0*/  SHF.R.S32.HI R5, RZ, 0x1f, R2 ;  /* 0x0000001fff057819 */ /* 0x000fe20000011402 */
[----:B------:R-:W-:-:S03]  /*11bb0*/  VIADD R0, R9, -UR4 ;  /* 0x8000000409007c36 */ /* 0x000fc60008000000 */
[----:B------:R-:W-:-:S04]  /*11bc0*/  LEA.HI R5, R5, R2, RZ, 0x7 ;  /* 0x0000000205057211 */ /* 0x000fc800078f38ff */
        /* <DEDUP_REMOVED lines=14> */
.L_x_13787:
[----:B------:R-:W-:-:S13]  /*11cb0*/  ISETP.NE.AND P0, PT, R3, 0x1, PT ;  /* 0x000000010300780c */ /* 0x000fda0003f05270 */
[----:B------:R-:W2:Y:S02]  /*11cc0*/  @P0 LDC.64 R4, c[0x0][0x9e8] ;  /* 0x00027a00ff040b82 */ /* 0x000ea40000000a00 */
[----:B--2---:R-:W-:-:S05]  /*11cd0*/  @P0 IMAD.HI.U32 R4, R9, R4, RZ ;  /* 0x0000000409040227 */ /* 0x004fca00078e00ff */
[----:B------:R-:W-:-:S07]  /*11ce0*/  @P0 SHF.R.U32.HI R9, RZ, R5, R4 ;  /* 0x00000005ff090219 */ /* 0x000fce0000011604 */
.L_x_13788:
[----:B------:R-:W-:Y:S05]  /*11cf0*/  BSYNC B0 ;  /* 0x0000000000007941 */ /* 0x000fea0003800000 */
.L_x_13786:
[----:B------:R-:W-:-:S05]  /*11d00*/  IMAD R3, R9, R3, RZ ;  /* 0x0000000309037224 */ /* 0x000fca00078e02ff */
[----:B------:R-:W-:-:S07]  /*11d10*/  VIMNMX R0, R0, R3, !PT ;  /* 0x0000000300007248 */ /* 0x000fce0007fe0100 */
.L_x_13785:
        /* <DEDUP_REMOVED lines=14> */
[----:B------:R-:W2:Y:S08]  /*11e00*/  FLO.U32 R0, UR4 ;  /* 0x0000000400007d00 */ /* 0x000eb000080e0000 */
[----:B------:R-:W3:Y:S01]  /*11e10*/  POPC R5, UR4 ;  /* 0x0000000400057d09 */ /* 0x000ee20008000000 */
[----:B--2---:R-:W-:-:S13]  /*11e20*/  ISETP.EQ.U32.AND P0, PT, R0, R7, PT ;  /* 0x000000070000720c */ /* 0x004fda0003f02070 */
[----:B---3--:R-:W2:Y:S01]  /*11e30*/  @P0 ATOMG.E.ADD.STRONG.GPU PT, R3, desc[UR50][R2.64], R5 ;  /* 0x00000005020309a8 */ /* 0x008ea200081ee1f2 */
[----:B------:R-:W3:Y:S02]  /*11e40*/  S2R R4, SR_LTMASK ;  /* 0x0000000000047919 */ /* 0x000ee40000003900 */
[----:B---3--:R-:W-:-:S04]  /*11e50*/  LOP3.LUT R4, R4, UR4, RZ, 0xc0, !PT ;  /* 0x0000000404047c12 */ /* 0x008fc8000f8ec0ff */
[----:B------:R-:W3:Y:S01]  /*11e60*/  POPC R7, R4 ;  /* 0x0000000400077309 */ /* 0x000ee20000000000 */
[----:B--2---:R-:W3:Y:S02]  /*11e70*/  SHFL.IDX PT, R0, R3, R0, 0x1f ;  /* 0x00001f0003007589 */ /* 0x004ee400000e0000 */
[----:B---3--:R-:W-:Y:S01]  /*11e80*/  IADD3 R16, R0, UR37, R7 ;  /* 0x0000002500107c10 */ /* 0x008fe2000fffe007 */
[----:B------:R-:W-:Y:S06]  /*11e90*/  BRA `(.L_x_13791) ;  /* 0x0000003000d87947 */ /* 0x000fec0003800000 */
.L_x_13790:
        /* <DEDUP_REMOVED lines=20> */
.L_x_13793:
[----:B------:R-:W-:Y:S05]  /*11fe0*/  BSYNC B6 ;  /* 0x0000000000067941 */ /* 0x000fea0003800000 */
.L_x_13792:
        /* <DEDUP_REMOVED lines=15> */
[----:B-1----:R-:W-:Y:S02]  /*120e0*/  IMAD.MOV.U32 R8, RZ, RZ, 0x70 ;  /* 0x00000070ff087424 */ /* 0x002fe400078e00ff */
[----:B------:R-:W-:Y:S02]  /*120f0*/  IMAD.MOV.U32 R12, RZ, RZ, 0x1 ;  /* 0x00000001ff0c7424 */ /* 0x000fe400078e00ff */
[----:B--2---:R-:W-:-:S07]  /*12100*/  IMAD.MOV.U32 R13, RZ, RZ, RZ ;  /* 0x000000ffff0d7224 */ /* 0x004fce00078e00ff */
[----:B------:R-:W-:-:S07]  /*12110*/  LEPC R20, `(.L_x_13796) ;  /* 0x000000001014794e */ /* 0x000fce0000000000 */
[----:B0--3--:R-:W-:Y:S05]  /*12120*/  CALL.ABS.NOINC R2 ;  /* 0x0000000002007343 */ /* 0x009fea0003c00000 */
.L_x_13796:
        /* <DEDUP_REMOVED lines=15> */
.L_x_13795:
[----:B------:R-:W-:Y:S05]  /*12220*/  BSYNC B6 ;  /* 0x0000000000067941 */ /* 0x000fea0003800000 */
.L_x_13794:
        /* <DEDUP_REMOVED lines=20> */
.L_x_13891:
        /* <DEDUP_REMOVED lines=10> */
.L_x_13894:
[----:B------:R-:W-:Y:S05]  /*12410*/  @!P6 BRA `(.L_x_13798) ;  /* 0x0000000000e4e947 */ /* 0x000fea0003800000 */
[----:B------:R-:W-:-:S04]  /*12420*/  ISETP.NE.U32.AND P0, PT, R2, RZ, PT ;  /* 0x000000ff0200720c */ /* 0x000fc80003f05070 */
[----:B------:R-:W-:-:S13]  /*12430*/  ISETP.NE.AND.EX P0, PT, R3, RZ, PT, P0 ;  /* 0x000000ff0300720c */ /* 0x000fda0003f05300 */
[----:B------:R-:W-:Y:S05]  /*12440*/  @!P0 BRA `(.L_x_13800) ;  /* 0x0000000000448947 */ /* 0x000fea0003800000 */
[----:B0-----:R-:W0:Y:S01]  /*12450*/  LDC R0, c[0x0][0x43c] ;  /* 0x00010f00ff007b82 */ /* 0x001e220000000800 */
        /* <DEDUP_REMOVED lines=9> */
[----:B------:R-:W-:Y:S02]  /*124f0*/  IMAD R0, R28, UR4, RZ ;  /* 0x000000041c007c24 */ /* 0x000fe4000f8e02ff */
[----:B------:R-:W-:-:S04]  /*12500*/  IMAD.WIDE.U32 R4, R25, UR4, R4 ;  /* 0x0000000419047c25 */ /* 0x000fc8000f8e0004 */
[----:B------:R-:W-:Y:S01]  /*12510*/  IMAD R0, R25, UR5, R0 ;  /* 0x0000000519007c24 */ /* 0x000fe2000f8e0200 */
[----:B------:R-:W-:-:S03]  /*12520*/  LEA R2, P0, R4, R2, 0x2 ;  /* 0x0000000204027211 */ /* 0x000fc600078010ff */
[----:B------:R-:W-:-:S05]  /*12530*/  IMAD.IADD R0, R5, 0x1, R0 ;  /* 0x0000000105007824 */ /* 0x000fca00078e0200 */
[----:B------:R-:W-:-:S05]  /*12540*/  LEA.HI.X R3, R4, R3, R0, 0x2, P0 ;  /* 0x0000000304037211 */ /* 0x000fca00000f1400 */
[----:B------:R2:W5:Y:S02]  /*12550*/  LDG.E R17, desc[UR50][R2.64] ;  /* 0x0000003202117981 */ /* 0x000564000c1e1900 */
.L_x_13800:
[----:B0-----:R-:W0:Y:S01]  /*12560*/  S2R R0, SR_TID.X ;  /* 0x0000000000007919 */ /* 0x001e220000002100 */
[----:B--2---:R-:W-:Y:S01]  /*12570*/  IMAD R3, R23, 0x8, R22 ;  /* 0x0000000817037824 */ /* 0x004fe200078e0216 */
[----:B0-----:R-:W-:Y:S02]  /*12580*/  LOP3.LUT R2, R0, 0x7f, RZ, 0xc0, !PT ;  /* 0x0000007f00027812 */ /* 0x001fe400078ec0ff */
[----:B------:R-:W-:Y:S02]  /*12590*/  SHF.L.U32 R0, R26, 0x1f, RZ ;  /* 0x0000001f1a007819 */ /* 0x000fe400000006ff */
[----:B------:R-:W-:Y:S02]  /*125a0*/  ISETP.NE.AND P1, PT, R2, RZ, PT ;  /* 0x000000ff0200720c */ /* 0x000fe40003f25270 */
[----:B------:R-:W0:Y:S02]  /*125b0*/  SYNCS.PHASECHK.TRANS64.TRYWAIT P0, [R3+URZ+0x16840], R0 ;  /* 0x01684000030075a7 */ /* 0x000e24000800017f */
[----:B0-----:R-:W-:Y:S09]  /*125c0*/  @!P0 BRA `(.L_x_13801) ;  /* 0x00000040002c8947 */ /* 0x001ff20003800000 */
.L_x_13895:
        /* <DEDUP_REMOVED lines=8> */
.L_x_13802:
[----:B------:R-:W2:Y:S01]  /*12650*/  LDL.LU R2, [R1] ;  /* 0x0000000001027983 */ /* 0x000ea20000300800 */
[----:B0-----:R-:W-:Y:S01]  /*12660*/  IMAD R0, R23, 0x4000, R22 ;  /* 0x0000400017007824 */ /* 0x001fe200078e0216 */
        /* <DEDUP_REMOVED lines=8> */
[----:B------:R-:W-:-:S02]  /*126f0*/  PLOP3.LUT P0, PT, PT, PT, PT, 0x80, 0x0 ;  /* 0x000000000000781c */ /* 0x000fc40003f0f070 */
[----:B------:R-:W-:Y:S02]  /*12700*/  R2UR UR12, R18 ;  /* 0x00000000120c72ca */ /* 0x000fe400000e0000 */
[----:B-----5:R-:W-:Y:S01]  /*12710*/  R2UR UR13, R17 ;  /* 0x00000000110d72ca */ /* 0x020fe200000e0000 */
[----:B------:R-:W-:-:S04]  /*12720*/  UIADD3 UR9, UR9, 0x16830, URZ ;  /* 0x0001683009097890 */ /* 0x000fc8000fffe03f */
[----:B------:R-:W-:Y:S02]  /*12730*/  ULEA UR11, UR11, UR4, 0x7 ;  /* 0x000000040b0b7291 */ /* 0x000fe4000f8e383f */
[----:B------:R-:W-:Y:S01]  /*12740*/  UIADD3 UR8, UR8, 0xe400, URZ ;  /* 0x0000e40008087890 */ /* 0x000fe2000fffe03f */
[----:B------:R-:W-:-:S08]  /*12750*/  UMOV UR4, 0x0 ;  /* 0x0000000000047882 */ /* 0x000fd00000000000 */
[----:B------:R3:W-:Y:S01]  /*12760*/  UTMALDG.4D [UR8], [UR6], desc[UR4] ;  /* 0x00000408060075b4 */ /* 0x0007e20008019000 */
[----:B--2---:R-:W-:-:S04]  /*12770*/  LOP3.LUT R2, R2, 0xfffffffe, RZ, 0xc0, !PT ;  /* 0xfffffffe02027812 */ /* 0x004fc800078ec0ff */
[----:B------:R-:W-:-:S05]  /*12780*/  @P0 LOP3.LUT R2, R2, 0x1, RZ, 0xfc, !PT ;  /* 0x0000000102020812 */ /* 0x000fca00078efcff */
[----:B------:R3:W-:Y:S01]  /*12790*/  STL [R1], R2 ;  /* 0x0000000201007387 */ /* 0x0007e20000100800 */
[----:B------:R-:W-:Y:S01]  /*127a0*/  NOP ;  /* 0x0000000000007918 */ /* 0x000fe20000000000 */
.L_x_13798:
[----:B------:R-:W0:Y:S01]  /*127b0*/  LDL.LU R3, [R1+0x18] ;  /* 0x0000180001037983 */ /* 0x000e220000300800 */
[----:B------:R-:W-:Y:S05]  /*127c0*/  WARPSYNC.ALL ;  /* 0x0000000000007948 */ /* 0x000fea0003800000 */
[----:B---3--:R-:W-:Y:S01]  /*127d0*/  ULDC.64 UR4, c[0x0][0x298] ;  /* 0x0000a60000047ab9 */ /* 0x008fe20000000a00 */
[----:B------:R-:W-:Y:S01]  /*127e0*/  VIADD R2, R22, 0x8400 ;  /* 0x0000840016027836 */ /* 0x000fe20000000000 */
[----:B------:R-:W-:Y:S01]  /*127f0*/  ULDC.64 UR6, c[0x0][0xa00] ;  /* 0x0002800000067ab9 */ /* 0x000fe20000000a00 */
[----:B------:R-:W-:Y:S01]  /*12800*/  BSSY B6, `(.L_x_13803) ;  /* 0x0000024000067945 */ /* 0x000fe20003800000 */
[----:B------:R-:W-:Y:S01]  /*12810*/  BAR.SYNC.DEFER_BLOCKING 0x8, 0x200 ;  /* 0x0208000000007b1d */ /* 0x000fe20000010000 */
[----:B------:R-:W-:-:S02]  /*12820*/  ISETP.NE.U32.AND P0, PT, RZ, UR6, PT ;  /* 0x00000006ff007c0c */ /* 0x000fc4000bf05070 */
[----:B------:R-:W-:Y:S02]  /*12830*/  LOP3.LUT P1, RZ, R2, 0x3ff, RZ, 0xc0, !PT ;  /* 0x000003ff02ff7812 */ /* 0x000fe4000782c0ff */
[----:B------:R-:W-:Y:S02]  /*12840*/  ISETP.NE.AND.EX P0, PT, RZ, UR7, PT, P0 ;  /* 0x00000007ff007c0c */ /* 0x000fe4000bf05300 */
[----:B0-----:R-:W-:Y:S01]  /*12850*/  SHF.R.S32.HI R0, RZ, 0x1f, R3 ;  /* 0x0000001fff007819 */ /* 0x001fe20000011403 */
[----:B------:R-:W-:-:S04]  /*12860*/  IMAD.WIDE.U32 R4, R3, UR4, RZ ;  /* 0x0000000403047c25 */ /* 0x000fc8000f8e00ff */
[----:B------:R-:W-:Y:S01]  /*12870*/  IMAD R0, R0, UR4, RZ ;  /* 0x0000000400007c24 */ /* 0x000fe2000f8e02ff */
[----:B------:R0:W-:Y:S03]  /*12880*/  STL.64 [R1+0x18], R4 ;  /* 0x0000180401007387 */ /* 0x0001e60000100a00 */
[----:B------:R-:W-:Y:S01]  /*12890*/  IMAD R2, R3, UR5, R0 ;  /* 0x0000000503027c24 */ /* 0x000fe2000f8e0200 */
[----:B------:R-:W-:-:S04]  /*128a0*/  SHF.R.S32.HI R0, RZ, 0x1f, R19 ;  /* 0x0000001fff007819 */ /* 0x000fc80000011413 */
[----:B------:R-:W-:Y:S02]  /*128b0*/  SEL R3, R0, RZ, !P0 ;  /* 0x000000ff00037207 */ /* 0x000fe40004000000 */
[----:B------:R-:W-:Y:S01]  /*128c0*/  SEL R0, R19, RZ, !P0 ;  /* 0x000000ff13007207 */ /* 0x000fe20004000000 */
[----:B0-----:R-:W-:Y:S01]  /*128d0*/  IMAD.IADD R4, R5, 0x1, R2 ;  /* 0x0000000105047824 */ /* 0x001fe200078e0202 */
[----:B------:R-:W-:-:S04]  /*128e0*/  SHF.R.S32.HI R2, RZ, 0x1f, R18 ;  /* 0x0000001fff027819 */ /* 0x000fc80000011412 */
[----:B------:R0:W-:Y:S04]  /*128f0*/  STL [R1+0x28], R4 ;  /* 0x0000280401007387 */ /* 0x0001e80000100800 */
[----:B------:R0:W-:Y:S04]  /*12900*/  STL [R1+0x30], R3 ;  /* 0x0000300301007387 */ /* 0x0001e80000100800 */
        /* <DEDUP_REMOVED lines=18> */
[----:B0-----:R-:W-:Y:S05]  /*12a30*/  CALL.ABS.NOINC R2 ;  /* 0x0000000002007343 */ /* 0x001fea0003c00000 */
.L_x_13804:
[----:B------:R-:W-:Y:S05]  /*12a40*/  BSYNC B6 ;  /* 0x0000000000067941 */ /* 0x000fea0003800000 */
.L_x_13803:
[----:B0-----:R-:W2:Y:S01]  /*12a50*/  LDL.LU R0, [R1+0x28] ;  /* 0x0000280001007983 */ /* 0x001ea20000300800 */
[----:B------:R-:W0:Y:S01]  /*12a60*/  LDC R9, c[0x0][0x448] ;  /* 0x00011200ff097b82 */ /* 0x000e220000000800 */
[----:B------:R-:W-:Y:S01]  /*12a70*/  ULDC.64 UR4, c[0x0][0x2d8] ;  /* 0x0000b60000047ab9 */ /* 0x000fe20000000a00 */
[----:B------:R-:W-:Y:S01]  /*12a80*/  ULDC.64 UR6, c[0x0][0x2c8] ;  /* 0x0000b20000067ab9 */ /* 0x000fe20000000a00 */
[----:B------:R-:W2:Y:S01]  /*12a90*/  LDL.LU.64 R2, [R1+0x18] ;  /* 0x0000180001027983 */ /* 0x000ea20000300a00 */
[----:B------:R-:W-:-:S03]  /*12aa0*/  ULDC.64 UR8, c[0x0][0x280] ;  /* 0x0000a00000087ab9 */ /* 0x000fc60000000a00 */
[----:B------:R-:W3:Y:S04]  /*12ab0*/  LDL.LU R20, [R1+0x2c] ;  /* 0x00002c0001147983 */ /* 0x000ee80000300800 */
[----:B------:R-:W4:Y:S04]  /*12ac0*/  LDL.LU R21, [R1+0x30] ;  /* 0x0000300001157983 */ /* 0x000f280000300800 */
[----:B------:R-:W4:Y:S04]  /*12ad0*/  LDL.LU R4, [R1+0x20] ;  /* 0x0000200001047983 */ /* 0x000f280000300800 */
[----:B------:R-:W4:Y:S04]  /*12ae0*/  LDL R12, [R1+0xc] ;  /* 0x00000c00010c7983 */ /* 0x000f280000100800 */
[----:B------:R0:W5:Y:S02]  /*12af0*/  LDL R10, [R1+0x4] ;  /* 0x00000400010a7983 */ /* 0x0001640000100800 */
[----:B0-----:R-:W-:-:S13]  /*12b00*/  ISETP.NE.AND P1, PT, R9, 0x1, PT ;  /* 0x000000010900780c */ /* 0x001fda0003f25270 */
[----:B------:R-:W0:Y:S08]  /*12b10*/  @P1 LDC R5, c[0x0][0x450] ;  /* 0x00011400ff051b82 */ /* 0x000e300000000800 */
[----:B-1----:R-:W1:Y:S01]  /*12b20*/  @P1 LDC R8, c[0x0][0x44c] ;  /* 0x00011300ff081b82 */ /* 0x002e620000000800 */
[----:B------:R-:W1:Y:S01]  /*12b30*/  S2R R11, SR_TID.X ;  /* 0x00000000000b7919 */ /* 0x000e620000002100 */
        /* <DEDUP_REMOVED lines=12> */
[----:B------:R-:W4:Y:S01]  /*12c00*/  @P1 LDC R4, c[0x0][0x44c] ;  /* 0x00011300ff041b82 */ /* 0x000f220000000800 */
[----:B--2---:R-:W-:-:S04]  /*12c10*/  LOP3.LUT R20, R20, 0x7f, RZ, 0xc0, !PT ;  /* 0x0000007f14147812 */ /* 0x004fc800078ec0ff */
[----:B------:R-:W-:Y:S01]  /*12c20*/  SHF.R.U32.HI R20, RZ, 0x3, R20 ;  /* 0x00000003ff147819 */ /* 0x000fe20000011614 */
[----:B---3--:R-:W-:-:S05]  /*12c30*/  IMAD.SHL.U32 R6, R21, 0x10, RZ ;  /* 0x0000001015067824 */ /* 0x008fca00078e00ff */
[----:B------:R-:W-:Y:S01]  /*12c40*/  LOP3.LUT R6, R20, 0x70, R6, 0xf8, !PT ;  /* 0x0000007014067812 */ /* 0x000fe200078ef806 */
[----:B------:R-:W-:-:S04]  /*12c50*/  IMAD.IADD R3, R3, 0x1, R0 ;  /* 0x0000000103037824 */ /* 0x000fc800078e0200 */
[----:B------:R-:W-:-:S04]  /*12c60*/  IMAD.IADD R6, R6, 0x1, R12 ;  /* 0x0000000106067824 */ /* 0x000fc800078e020c */
[----:B----4-:R-:W-:-:S04]  /*12c70*/  @P1 IMAD.HI.U32 R0, R6, R4, RZ ;  /* 0x0000000406001227 */ /* 0x010fc800078e00ff */
        /* <DEDUP_REMOVED lines=14> */
[----:B------:R-:W-:-:S05]  /*12d60*/  IMAD.IADD R5, R5, 0x1, R7 ;  /* 0x0000000105057824 */ /* 0x000fca00078e0207 */
[----:B------:R-:W-:Y:S02]  /*12d70*/  LEA.HI.X R4, R4, UR9, R5, 0x1, P0 ;  /* 0x0000000904047c11 */ /* 0x000fe400080f0c05 */
[----:B------:R-:W0:Y:S01]  /*12d80*/  @P1 LDC R5, c[0x0][0x450] ;  /* 0x00011400ff051b82 */ /* 0x000e220000000800 */
[----:B------:R-:W-:-:S04]  /*12d90*/  VIADD R7, R6, 0x80 ;  /* 0x0000008006077836 */ /* 0x000fc80000000000 */
[----:B-1----:R-:W-:-:S04]  /*12da0*/  @P1 IMAD.HI.U32 R8, R7, R8, RZ ;  /* 0x0000000807081227 */ /* 0x002fc800078e00ff */
[----:B------:R-:W-:Y:S01]  /*12db0*/  IMAD.MOV.U32 R6, RZ, RZ, R7 ;  /* 0x000000ffff067224 */ /* 0x000fe200078e0007 */
        /* <DEDUP_REMOVED lines=32> */
[----:B-1----:R-:W-:-:S04]  /*12fc0*/  @!P1 IMAD.X R7, RZ, RZ, R7, P2 ;  /* 0x000000ffff079224 */ /* 0x002fc800010e0607 */
[----:B------:R-:W-:Y:S02]  /*12fd0*/  @!P1 IMAD.MOV.U32 R9, RZ, RZ, R7 ;  /* 0x000000ffff099224 */ /* 0x000fe400078e0007 */
[----:B------:R-:W-:-:S03]  /*12fe0*/  VIADD R7, R3, 0x10 ;  /* 0x0000001003077836 */ /* 0x000fc60000000000 */
[----:B-----5:R0:W-:Y:S02]  /*12ff0*/  @!P1 LDGSTS.E.BYPASS.LTC128B.128 [R10+0x8400], desc[UR50][R8.64], !P0 ;  /* 0x08400000080a9fae */ /* 0x0201e4000c101d72 */
[----:B------:R-:W-:Y:S02]  /*13000*/  ISETP.GE.AND P1, PT, R7, R6, PT ;  /* 0x000000060700720c */ /* 0x000fe40003f26270 */
[----:B------:R-:W-:Y:S04]  /*13010*/  SHFL.IDX PT, R7, R4, 0x1, 0x181f ;  /* 0x00381f0004077f89 */ /* 0x000fe800000e0000 */
[----:B0-----:R-:W0:Y:S07]  /*13020*/  SHFL.IDX PT, R8, R0, 0x1, 0x181f ;  /* 0x00381f0000087f89 */ /* 0x001e2e00000e0000 */
        /* <DEDUP_REMOVED lines=39> */
[----:B------:R-:W-:Y:S04]  /*132a0*/  SHFL.IDX PT, R4, R4, 0x7, 0x181f ;  /* 0x00f81f0004047f89 */ /* 0x000fe800000e0000 */
[----:B0-----:R-:W0:Y:S03]  /*132b0*/  SHFL.IDX PT, R8, R0, 0x6, 0x181f ;  /* 0x00d81f0000087f89 */ /* 0x001e2600000e0000 */
[----:B0-----:R-:W-:-:S05]  /*132c0*/  @!P1 LEA R8, P2, R20, R8, 0x1 ;  /* 0x0000000814089211 */ /* 0x001fca00078408ff */
[----:B------:R-:W-:-:S04]  /*132d0*/  @!P1 IMAD.X R7, RZ, RZ, R7, P2 ;  /* 0x000000ffff079224 */ /* 0x000fc800010e0607 */
[----:B------:R-:W-:Y:S02]  /*132e0*/  @!P1 IMAD.MOV.U32 R9, RZ, RZ, R7 ;  /* 0x000000ffff099224 */ /* 0x000fe400078e0007 */
[----:B------:R-:W-:-:S03]  /*132f0*/  VIADD R7, R3, 0x80 ;  /* 0x0000008003077836 */ /* 0x000fc60000000000 */
[----:B------:R0:W-:Y:S02]  /*13300*/  @!P1 LDGSTS.E.BYPASS.LTC128B.128 [R10+0xb400], desc[UR50][R8.64], !P0 ;  /* 0x0b400000080a9fae */ /* 0x0001e4000c101d72 */
[----:B------:R-:W-:Y:S01]  /*13310*/  ISETP.GE.AND P2, PT, R7, R6, PT ;  /* 0x000000060700720c */ /* 0x000fe20003f46270 */
[----:B------:R-:W-:-:S05]  /*13320*/  VIADD R7, R3, 0x70 ;  /* 0x0000007003077836 */ /* 0x000fca0000000000 */
[----:B------:R-:W-:Y:S02]  /*13330*/  ISETP.GE.AND P1, PT, R7, R6, PT ;  /* 0x000000060700720c */ /* 0x000fe40003f26270 */
[----:B------:R-:W-:Y:S04]  /*13340*/  SHFL.IDX PT, R7, R5, RZ, 0x181f ;  /* 0x00181fff05077589 */ /* 0x000fe800000e0000 */
[----:B0-----:R-:W0:Y:S04]  /*13350*/  SHFL.IDX PT, R8, R0, 0x7, 0x181f ;  /* 0x00f81f0000087f89 */ /* 0x001e2800000e0000 */
[----:B------:R-:W1:Y:S03]  /*13360*/  SHFL.IDX PT, R0, R2, RZ, 0x181f ;  /* 0x00181fff02007589 */ /* 0x000e6600000e0000 */
[----:B0-----:R-:W-:-:S05]  /*13370*/  @!P1 LEA R8, P3, R20, R8, 0x1 ;  /* 0x0000000814089211 */ /* 0x001fca00078608ff */
[----:B------:R-:W-:-:S04]  /*13380*/  @!P1 IMAD.X R4, RZ, RZ, R4, P3 ;  /* 0x000000ffff049224 */ /* 0x000fc800018e0604 */
[----:B------:R-:W-:-:S05]  /*13390*/  @!P1 IMAD.MOV.U32 R9, RZ, RZ, R4 ;  /* 0x000000ffff099224 */ /* 0x000fca00078e0004 */
[----:B------:R0:W-:Y:S02]  /*133a0*/  @!P1 LDGSTS.E.BYPASS.LTC128B.128 [R10+0xbc00], desc[UR50][R8.64], !P0 ;  /* 0x0bc00000080a9fae */ /* 0x0001e4000c101d72 */
[----:B0-----:R-:W-:Y:S01]  /*133b0*/  @!P2 LEA R8, P1, R20, R7, 0x1 ;  /* 0x000000071408a211 */ /* 0x001fe200078208ff */
[----:B------:R-:W-:-:S04]  /*133c0*/  VIADD R7, R3, 0x90 ;  /* 0x0000009003077836 */ /* 0x000fc80000000000 */
[----:B-1----:R-:W-:Y:S01]  /*133d0*/  @!P2 IMAD.X R9, RZ, RZ, R0, P1 ;  /* 0x000000ffff09a224 */ /* 0x002fe200008e0600 */
[----:B------:R-:W-:Y:S01]  /*133e0*/  ISETP.GE.AND P1, PT, R7, R6, PT ;  /* 0x000000060700720c */ /* 0x000fe20003f26270 */
[----:B------:R-:W0:Y:S04]  /*133f0*/  SHFL.IDX PT, R0, R2, 0x1, 0x181f ;  /* 0x00381f0002007f89 */ /* 0x000e2800000e0000 */
[----:B------:R1:W-:Y:S08]  /*13400*/  @!P2 LDGSTS.E.BYPASS.LTC128B.128 [R10+0xc400], desc[UR50][R8.64], !P0 ;  /* 0x0c400000080aafae */ /* 0x0003f0000c101d72 */
[----:B------:R-:W-:-:S05]  /*13410*/  @!P1 LEA R14, P2, R20, R14, 0x1 ;  /* 0x0000000e140e9211 */ /* 0x000fca00078408ff */
[----:B-1----:R-:W-:Y:S02]  /*13420*/  @!P1 IMAD.MOV.U32 R8, RZ, RZ, R14 ;  /* 0x000000ffff089224 */ /* 0x002fe400078e000e */
[----:B------:R-:W1:Y:S01]  /*13430*/  SHFL.IDX PT, R14, R5, 0x2, 0x181f ;  /* 0x00581f00050e7f89 */ /* 0x000e6200000e0000 */
[----:B0-----:R-:W-:-:S03]  /*13440*/  @!P1 IMAD.X R7, RZ, RZ, R0, P2 ;  /* 0x000000ffff079224 */ /* 0x001fc600010e0600 */
[----:B------:R-:W0:Y:S01]  /*13450*/  SHFL.IDX PT, R0, R2, 0x2, 0x181f ;  /* 0x00581f0002007f89 */ /* 0x000e2200000e0000 */
[----:B------:R-:W-:Y:S02]  /*13460*/  @!P1 IMAD.MOV.U32 R9, RZ, RZ, R7 ;  /* 0x000000ffff099224 */ /* 0x000fe400078e0007 */
[----:B------:R-:W-:-:S03]  /*13470*/  VIADD R7, R3, 0xa0 ;  /* 0x000000a003077836 */ /* 0x000fc60000000000 */
[----:B------:R1:W-:Y:S02]  /*13480*/  @!P1 LDGSTS.E.BYPASS.LTC128B.128 [R10+0xcc00], desc[UR50][R8.64], !P0 ;  /* 0x0cc00000080a9fae */ /* 0x0003e4000c101d72 */
[----:B------:R-:W-:-:S13]  /*13490*/  ISETP.GE.AND P1, PT, R7, R6, PT ;  /* 0x000000060700720c */ /* 0x000fda0003f26270 */
[----:B-1----:R-:W-:Y:S02]  /*134a0*/  @!P1 LEA R8, P2, R20, R14, 0x1 ;  /* 0x0000000e14089211 */ /* 0x002fe400078408ff */
[----:B------:R1:W2:Y:S03]  /*134b0*/  SHFL.IDX PT, R14, R5, 0x3, 0x181f ;  /* 0x00781f00050e7f89 */ /* 0x0002a600000e0000 */
[----:B0-----:R-:W-:Y:S02]  /*134c0*/  @!P1 IMAD.X R9, RZ, RZ, R0, P2 ;  /* 0x000000ffff099224 */ /* 0x001fe400010e0600 */
[----:B------:R1:W0:Y:S04]  /*134d0*/  SHFL.IDX PT, R0, R2, 0x3, 0x181f ;  /* 0x00781f0002007f89 */ /* 0x00022800000e0000 */
[----:B------:R1:W-:Y:S02]  /*134e0*/  @!P1 LDGSTS.E.BYPASS.LTC128B.128 [R10+0xd400], desc[UR50][R8.64], !P0 ;  /* 0x0d400000080a9fae */ /* 0x0003e4000c101d72 */
.L_x_13920:
[----:B------:R-:W-:Y:S02]  /*134f0*/  VIADD R3, R3, 0xb0 ;  /* 0x000000b003037836 */ /* 0x000fe40000000000 */
[----:B-1----:R-:W-:-:S03]  /*13500*/  VIADD R8, R22, 0x16800 ;  /* 0x0001680016087836 */ /* 0x002fc60000000000 */
[----:B------:R-:W-:-:S13]  /*13510*/  ISETP.GE.AND P1, PT, R3, R6, PT ;  /* 0x000000060300720c */ /* 0x000fda0003f26270 */
[----:B--2---:R-:W-:-:S05]  /*13520*/  @!P1 LEA R2, P2, R20, R14, 0x1 ;  /* 0x0000000e14029211 */ /* 0x004fca00078408ff */
[----:B0-----:R-:W-:-:S05]  /*13530*/  @!P1 IMAD.X R3, RZ, RZ, R0, P2 ;  /* 0x000000ffff039224 */ /* 0x001fca00010e0600 */
[----:B------:R-:W-:Y:S01]  /*13540*/  @!PT LDS RZ, [RZ] ;  /* 0x00000000fffff984 */ /* 0x000fe20000000800 */
[----:B------:R-:W-:Y:S01]  /*13550*/  @!PT LDS RZ, [RZ] ;  /* 0x00000000fffff984 */ /* 0x000fe20000000800 */
[----:B------:R-:W-:Y:S01]  /*13560*/  @!PT LDS RZ, [RZ] ;  /* 0x00000000fffff984 */ /* 0x000fe20000000800 */
[----:B------:R0:W-:Y:S01]  /*13570*/  @!P1 LDGSTS.E.BYPASS.LTC128B.128 [R10+0xdc00], desc[UR50][R2.64], !P0 ;  /* 0x0dc00000020a9fae */ /* 0x0001e2000c101d72 */
[----:B------:R-:W-:Y:S01]  /*13580*/  PLOP3.LUT P0, PT, PT, PT, PT, 0x80, 0x0 ;  /* 0x000000000000781c */ /* 0x000fe20003f0f070 */
[----:B------:R-:W-:-:S12]  /*13590*/  NOP ;  /* 0x0000000000007918 */ /* 0x000fd80000000000 */
.L_x_13806:
        /* <DEDUP_REMOVED lines=21> */
.L_x_13921:
[----:B------:R-:W-:Y:S05]  /*136f0*/  BSYNC B0 ;  /* 0x0000000000007941 */ /* 0x000fea0003800000 */
.L_x_13807:
        /* <DEDUP_REMOVED lines=42> */
.L_x_13815:
[----:B------:R-:W-:Y:S01]  /*139a0*/  IMAD R2, R7, 0x8, R22 ;  /* 0x0000000807027824 */ /* 0x000fe200078e0216 */
[----:B------:R-:W-:Y:S01]  /*139b0*/  SHF.L.U32 R3, R9, 0x1f, RZ ;  /* 0x0000001f09037819 */ /* 0x000fe200000006ff */
[----:B------:R-:W-:Y:S03]  /*139c0*/  BSSY B3, `(.L_x_13816) ;  /* 0x0000003000037945 */ /* 0x000fe60003800000 */
[----:B------:R-:W1:Y:S02]  /*139d0*/  SYNCS.PHASECHK.TRANS64.TRYWAIT P0, [R2+URZ+0x16840], R3 ;  /* 0x01684003020075a7 */ /* 0x000e64000800017f */
[----:B-1----:R-:W-:Y:S05]  /*139e0*/  @!P0 BRA `(.L_x_13817) ;  /* 0x0000003800f08947 */ /* 0x002fea0003800000 */
.L_x_13922:
[----:B------:R-:W-:Y:S05]  /*139f0*/  BSYNC B3 ;  /* 0x0000000000037941 */ /* 0x000fea0003800000 */
.L_x_13816:
        /* <DEDUP_REMOVED lines=12> */
.L_x_13819:
[----:B------:R-:W-:Y:S05]  /*13ac0*/  BSYNC B3 ;  /* 0x0000000000037941 */ /* 0x000fea0003800000 */
.L_x_13818:
        /* <DEDUP_REMOVED lines=11> */
.L_x_13820:
        /* <DEDUP_REMOVED lines=15> */
.L_x_13923:
[----:B------:R-:W-:Y:S05]  /*13c70*/  BSYNC B3 ;  /* 0x0000000000037941 */ /* 0x000fea0003800000 */
.L_x_13821:
        /* <DEDUP_REMOVED lines=12> */
.L_x_13824:
[----:B------:R-:W-:Y:S05]  /*13d40*/  BSYNC B3 ;  /* 0x0000000000037941 */ /* 0x000fea0003800000 */
.L_x_13823:
        /* <DEDUP_REMOVED lines=11> */
.L_x_13825:
        /* <DEDUP_REMOVED lines=12> */
.L_x_13814:
[----:B------:R-:W-:Y:S05]  /*13ec0*/  BSYNC B1 ;  /* 0x0000000000017941 */ /* 0x000fea0003800000 */
.L_x_13813:
[----:B------:R-:W2:Y:S01]  /*13ed0*/  LDL R0, [R1+0x8] ;  /* 0x0000080001007983 */ /* 0x000ea20000100800 */
[----:B------:R-:W-:Y:S02]  /*13ee0*/  IMAD.MOV.U32 R23, RZ, RZ, R7 ;  /* 0x000000ffff177224 */ /* 0x000fe400078e0007 */
[----:B------:R-:W-:Y:S02]  /*13ef0*/  IMAD.MOV.U32 R26, RZ, RZ, R9 ;  /* 0x000000ffff1a7224 */ /* 0x000fe400078e0009 */
[----:B--2---:R-:W-:-:S07]  /*13f00*/  VIADD R0, R0, 0xfffffffd ;  /* 0xfffffffd00007836 */ /* 0x004fce0000000000 */
.L_x_13812:
[----:B------:R-:W-:Y:S05]  /*13f10*/  BSYNC B2 ;  /* 0x0000000000027941 */ /* 0x000fea0003800000 */
.L_x_13811:
[----:B------:R-:W2:Y:S01]  /*13f20*/  LDL.LU R2, [R1+0x8] ;  /* 0x0000080001027983 */ /* 0x000ea20000300800 */
[----:B------:R-:W-:Y:S01]  /*13f30*/  VIADD R6, R6, 0xfffffffe ;  /* 0xfffffffe06067836 */ /* 0x000fe20000000000 */
[----:B--2---:R-:W-:-:S04]  /*13f40*/  LOP3.LUT R3, RZ, R2, RZ, 0x33, !PT ;  /* 0x00000002ff037212 */ /* 0x004fc800078e33ff */
[----:B------:R-:W-:-:S13]  /*13f50*/  ISETP.NE.AND P0, PT, R6, R3, PT ;  /* 0x000000030600720c */ /* 0x000fda0003f05270 */
[----:B------:R-:W-:Y:S05]  /*13f60*/  @!P0 BRA `(.L_x_13810) ;  /* 0x0000000c009c8947 */ /* 0x000fea0003800000 */
[----:B------:R-:W-:-:S07]  /*13f70*/  IMAD.MOV.U32 R4, RZ, RZ, R17 ;  /* 0x000000ffff047224 */ /* 0x000fce00078e0011 */
.L_x_13852:
        /* <DEDUP_REMOVED lines=32> */
.L_x_13828:
[----:B------:R-:W-:Y:S01]  /*14180*/  IMAD R2, R6, 0x8, R22 ;  /* 0x0000000806027824 */ /* 0x000fe200078e0216 */
[----:B------:R-:W-:Y:S01]  /*14190*/  SHF.L.U32 R3, R7, 0x1f, RZ ;  /* 0x0000001f07037819 */ /* 0x000fe200000006ff */
[----:B------:R-:W-:Y:S03]  /*141a0*/  BSSY B2, `(.L_x_13829) ;  /* 0x0000003000027945 */ /* 0x000fe60003800000 */
[----:B------:R-:W1:Y:S02]  /*141b0*/  SYNCS.PHASECHK.TRANS64.TRYWAIT P0, [R2+URZ+0x16840], R3 ;  /* 0x01684003020075a7 */ /* 0x000e64000800017f */
[----:B-1----:R-:W-:Y:S05]  /*141c0*/  @!P0 BRA `(.L_x_13830) ;  /* 0x0000003400208947 */ /* 0x002fea0003800000 */
.L_x_13924:
[----:B------:R-:W-:Y:S05]  /*141d0*/  BSYNC B2 ;  /* 0x0000000000027941 */ /* 0x000fea0003800000 */
.L_x_13829:
        /* <DEDUP_REMOVED lines=12> */
.L_x_13832:
[----:B------:R-:W-:Y:S05]  /*142a0*/  BSYNC B2 ;  /* 0x0000000000027941 */ /* 0x000fea0003800000 */
.L_x_13831:
        /* <DEDUP_REMOVED lines=11> */
.L_x_13833:
        /* <DEDUP_REMOVED lines=15> */
.L_x_13925:
[----:B------:R-:W-:Y:S05]  /*14450*/  BSYNC B2 ;  /* 0x0000000000027941 */ /* 0x000fea0003800000 */
.L_x_13834:
[----:B------:R-:W-:Y:S01]  /*14460*/  BSSY B2, `(.L_x_13836) ;  /* 0x000000b000027945 */ /* 0x000fe20003800000 */
[----:B------:R-:W-:Y:S02]  /*14470*/  IMAD.MOV.U32 R2, RZ, RZ, 0x0 ;  /* 0x00000000ff027424 */ /* 0x000fe400078e00ff */
[----:B0-----:R-:W-:Y:S01]  /*14480*/  IMAD.MOV.U32 R3, RZ, RZ, 0x14f00000 ;  /* 0x14f00000ff037424 */ /* 0x001fe200078e00ff */
        /* <DEDUP_REMOVED lines=8> */
.L_x_13837:
[----:B------:R-:W-:Y:S05]  /*14510*/  BSYNC B2 ;  /* 0x0000000000027941 */ /* 0x000fea0003800000 */
.L_x_13836:
        /* <DEDUP_REMOVED lines=10> */
.L_x_13838:
        /* <DEDUP_REMOVED lines=12> */
.L_x_13827:
[----:B------:R-:W-:Y:S05]  /*14680*/  BSYNC B1 ;  /* 0x0000000000017941 */ /* 0x000fea0003800000 */
.L_x_13826:
        /* <DEDUP_REMOVED lines=32> */
.L_x_13841:
[----:B------:R-:W-:Y:S01]  /*14890*/  IMAD R2, R23, 0x8, R22 ;  /* 0x0000000817027824 */ /* 0x000fe200078e0216 */
[----:B------:R-:W-:Y:S01]  /*148a0*/  SHF.L.U32 R3, R26, 0x1f, RZ ;  /* 0x0000001f1a037819 */ /* 0x000fe200000006ff */
[----:B------:R-:W-:Y:S03]  /*148b0*/  BSSY B2, `(.L_x_13842) ;  /* 0x0000003000027945 */ /* 0x000fe60003800000 */
[----:B------:R-:W1:Y:S02]  /*148c0*/  SYNCS.PHASECHK.TRANS64.TRYWAIT P0, [R2+URZ+0x16840], R3 ;  /* 0x01684003020075a7 */ /* 0x000e64000800017f */
[----:B-1----:R-:W-:Y:S05]  /*148d0*/  @!P0 BRA `(.L_x_13843) ;  /* 0x0000002c00848947 */ /* 0x002fea0003800000 */
.L_x_13926:
[----:B------:R-:W-:Y:S05]  /*148e0*/  BSYNC B2 ;  /* 0x0000000000027941 */ /* 0x000fea0003800000 */
.L_x_13842:
        /* <DEDUP_REMOVED lines=12> */
.L_x_13845:
[----:B------:R-:W-:Y:S05]  /*149b0*/  BSYNC B2 ;  /* 0x0000000000027941 */ /* 0x000fea0003800000 */
.L_x_13844:
        /* <DEDUP_REMOVED lines=8> */
[----:B------:R-:W-:Y:S01]  /*14a40*/  VIADD R3, R3, 0x30 ;  /* 0x0000003003037836 */ /* 0x000fe20000000000 */
[----:B------:R-:W-:Y:S01]  /*14a50*/  UMOV UR6, 0x0 ;  /* 0x0000000000067882 */ /* 0x000fe20000000000 */
[----:B------:R-:W-:Y:S01]  /*14a60*/  IMAD R11, R10, 0x80, R27 ;  /* 0x000000800a0b7824 */ /* 0x000fe200078e021b */
[----:B------:R-:W-:-:S09]  /*14a70*/  UMOV UR7, 0x14f00000 ;  /* 0x14f0000000077882 */ /* 0x000fd20000000000 */
.L_x_13846:
        /* <DEDUP_REMOVED lines=15> */
.L_x_13927:
[----:B------:R-:W-:Y:S05]  /*14b70*/  BSYNC B2 ;  /* 0x0000000000027941 */ /* 0x000fea0003800000 */
.L_x_13847:
        /* <DEDUP_REMOVED lines=11> */
.L_x_13850:
[----:B------:R-:W-:Y:S05]  /*14c30*/  BSYNC B2 ;  /* 0x0000000000027941 */ /* 0x000fea0003800000 */
.L_x_13849:
        /* <DEDUP_REMOVED lines=10> */
.L_x_13851:
        /* <DEDUP_REMOVED lines=12> */
.L_x_13840:
[----:B------:R-:W-:Y:S05]  /*14da0*/  BSYNC B1 ;  /* 0x0000000000017941 */ /* 0x000fea0003800000 */
.L_x_13839:
[----:B------:R-:W-:Y:S01]  /*14db0*/  ISETP.GT.AND P0, PT, R9, R29, PT ;  /* 0x0000001d0900720c */ /* 0x000fe20003f04270 */
[----:B------:R-:W-:-:S12]  /*14dc0*/  VIADD R0, R0, 0xfffffffe ;  /* 0xfffffffe00007836 */ /* 0x000fd80000000000 */
[----:B------:R-:W-:Y:S05]  /*14dd0*/  @P0 BRA `(.L_x_13852) ;  /* 0xfffffff000680947 */ /* 0x000fea000383ffff */
.L_x_13810:
[----:B------:R-:W-:Y:S05]  /*14de0*/  BSYNC B0 ;  /* 0x0000000000007941 */ /* 0x000fea0003800000 */
.L_x_13809:
        /* <DEDUP_REMOVED lines=17> */
.L_x_13854:
[----:B------:R-:W-:Y:S05]  /*14f00*/  BSYNC B0 ;  /* 0x0000000000007941 */ /* 0x000fea0003800000 */
.L_x_13853:
        /* <DEDUP_REMOVED lines=10> */
.L_x_13928:
[----:B------:R-:W-:Y:S05]  /*14fb0*/  BSYNC B1 ;  /* 0x0000000000017941 */ /* 0x000fea0003800000 */
.L_x_13857:
        /* <DEDUP_REMOVED lines=9> */
.L_x_13860:
[----:B------:R-:W-:Y:S05]  /*15050*/  BSYNC B1 ;  /* 0x0000000000017941 */ /* 0x000fea0003800000 */
.L_x_13859:
[----:B0-----:R-:W-:Y:S01]  /*15060*/  IMAD R0, R23, 0x4000, R22 ;  /* 0x0000400017007824 */ /* 0x001fe200078e0216 */
[----:B------:R-:W-:Y:S01]  /*15070*/  UIADD3 UR4, UP0, UR38, 0x470, URZ ;  /* 0x0000047026047890 */ /* 0x000fe2000ff1e03f */
[----:B------:R-:W-:Y:S01]  /*15080*/  IMAD R24, R24, 0x80, R27 ;  /* 0x0000008018187824 */ /* 0x000fe200078e021b */
[----:B------:R-:W-:Y:S01]  /*15090*/  PLOP3.LUT P0, PT, PT, PT, PT, 0x80, 0x0 ;  /* 0x000000000000781c */ /* 0x000fe20003f0f070 */
[----:B------:R-:W-:Y:S01]  /*150a0*/  VIADD R2, R3, 0x16850 ;  /* 0x0001685003027836 */ /* 0x000fe20000000000 */
[----:B------:R-:W-:Y:S01]  /*150b0*/  UIADD3.X UR5, URZ, UR39, URZ, UP0, !UPT ;  /* 0x000000273f057290 */ /* 0x000fe200087fe43f */
[----:B------:R-:W-:Y:S01]  /*150c0*/  VIADD R0, R0, 0x400 ;  /* 0x0000040000007836 */ /* 0x000fe20000000000 */
[----:B------:R-:W-:Y:S01]  /*150d0*/  UMOV UR6, 0x0 ;  /* 0x0000000000067882 */ /* 0x000fe20000000000 */
[----:B------:R-:W-:Y:S01]  /*150e0*/  UMOV UR7, 0x14f00000 ;  /* 0x14f0000000077882 */ /* 0x000fe20000000000 */
[----:B------:R-:W-:-:S08]  /*150f0*/  UMOV UR10, URZ ;  /* 0x0000003f000a7c82 */ /* 0x000fd00008000000 */
.L_x_13861:
        /* <DEDUP_REMOVED lines=10> */
.L_x_13856:
[----:B------:R-:W-:Y:S05]  /*151a0*/  BSYNC B0 ;  /* 0x0000000000007941 */ /* 0x000fea0003800000 */
.L_x_13855:
[----:B------:R-:W-:-:S05]  /*151b0*/  VIADD R23, R23, 0x1 ;  /* 0x0000000117177836 */ /* 0x000fca0000000000 */
[----:B------:R-:W-:-:S04]  /*151c0*/  ISETP.NE.AND P0, PT, R23, 0x2, PT ;  /* 0x000000021700780c */ /* 0x000fc80003f05270 */
[----:B0-----:R-:W-:Y:S02]  /*151d0*/  SEL R3, RZ, 0x1, P0 ;  /* 0x00000001ff037807 */ /* 0x001fe40000000000 */
[----:B------:R-:W-:Y:S02]  /*151e0*/  SEL R23, R23, RZ, P0 ;  /* 0x000000ff17177207 */ /* 0x000fe40000000000 */
[----:B------:R-:W-:-:S07]  /*151f0*/  LOP3.LUT R26, R26, R3, RZ, 0x3c, !PT ;  /* 0x000000031a1a7212 */ /* 0x000fce00078e3cff */
.L_x_13791:
[----:B------:R-:W-:Y:S05]  /*15200*/  BSYNC B7 ;  /* 0x0000000000077941 */ /* 0x000fea0003800000 */
.L_x_13789:
        /* <DEDUP_REMOVED lines=12> */
.L_x_13862:
        /* <DEDUP_REMOVED lines=19> */
[----:B------:R-:W1:Y:S02]  /*15400*/  SHFL.UP PT, R14, R17, 0x1, RZ ;  /* 0x04200000110e7989 */ /* 0x000e6400000e00ff */
[----:B-1----:R-:W-:-:S05]  /*15410*/  SEL R4, R14, RZ, P1 ;  /* 0x000000ff0e047207 */ /* 0x002fca0000800000 */
[----:B------:R-:W-:-:S05]  /*15420*/  IMAD.IADD R4, R17, 0x1, R4 ;  /* 0x0000000111047824 */ /* 0x000fca00078e0204 */
[----:B------:R-:W1:Y:S02]  /*15430*/  SHFL.UP PT, R14, R4, 0x2, RZ ;  /* 0x04400000040e7989 */ /* 0x000e6400000e00ff */
[----:B-1----:R-:W-:-:S05]  /*15440*/  SEL R5, R14, RZ, P2 ;  /* 0x000000ff0e057207 */ /* 0x002fca0001000000 */
[----:B------:R-:W-:Y:S02]  /*15450*/  IMAD.IADD R6, R4, 0x1, R5 ;  /* 0x0000000104067824 */ /* 0x000fe400078e0205 */
        /* <DEDUP_REMOVED lines=11> */
.L_x_13938:
[----:B------:R-:W-:Y:S02]  /*15510*/  ULDC UR4, c[0x0][0xc38] ;  /* 0x00030e0000047ab9 */ /* 0x000fe40000000800 */
[----:B------:R-:W-:-:S04]  /*15520*/  IMAD.U32 R4, RZ, RZ, UR4 ;  /* 0x00000004ff047e24 */ /* 0x000fc8000f8e00ff */
[----:B--2---:R-:W-:-:S04]  /*15530*/  IMAD R14, R14, R4, RZ ;  /* 0x000000040e0e7224 */ /* 0x004fc800078e02ff */
[----:B------:R-:W-:-:S05]  /*15540*/  IMAD.IADD R5, R5, 0x1, R14 ;  /* 0x0000000105057824 */ /* 0x000fca00078e020e */
[----:B------:R-:W-:-:S13]  /*15550*/  ISETP.GT.AND P6, PT, R5, R0, PT ;  /* 0x000000000500720c */ /* 0x000fda0003fc4270 */
[----:B------:R-:W-:Y:S05]  /*15560*/  @P6 BRA `(.L_x_13865) ;  /* 0x00000000009c6947 */ /* 0x000fea0003800000 */
.L_x_13870:
[----:B-1----:R-:W1:Y:S01]  /*15570*/  LDC R2, c[0x0][0xc3c] ;  /* 0x00030f00ff027b82 */ /* 0x002e620000000800 */
[----:B------:R-:W-:-:S05]  /*15580*/  VIADD R19, R19, 0x1f ;  /* 0x0000001f13137836 */ /* 0x000fca0000000000 */
[----:B-1----:R-:W-:-:S13]  /*15590*/  ISETP.GE.AND P6, PT, R19, R2, PT ;  /* 0x000000021300720c */ /* 0x002fda0003fc6270 */
[----:B------:R-:W-:Y:S05]  /*155a0*/  @P6 BRA `(.L_x_13866) ;  /* 0x0000000400d06947 */ /* 0x000fea0003800000 */
[----:B------:R-:W1:Y:S01]  /*155b0*/  S2R R3, SR_TID.X ;  /* 0x0000000000037919 */ /* 0x000e620000002100 */
[----:B------:R-:W-:Y:S01]  /*155c0*/  BSSY B0, `(.L_x_13867) ;  /* 0x0000009000007945 */ /* 0x000fe20003800000 */
[----:B------:R-:W-:Y:S01]  /*155d0*/  IMAD.MOV.U32 R17, RZ, RZ, RZ ;  /* 0x000000ffff117224 */ /* 0x000fe200078e00ff */
[----:B-1----:R-:W-:-:S05]  /*155e0*/  LOP3.LUT R3, R3, 0x1f, RZ, 0xc0, !PT ;  /* 0x0000001f03037812 */ /* 0x002fca00078ec0ff */
[----:B------:R-:W-:-:S05]  /*155f0*/  IMAD.IADD R7, R19, 0x1, R3 ;  /* 0x0000000113077824 */ /* 0x000fca00078e0203 */
[----:B------:R-:W-:-:S13]  /*15600*/  ISETP.GE.OR P6, PT, R7, R2, !P0 ;  /* 0x000000020700720c */ /* 0x000fda00047c6670 */
[----:B------:R-:W-:Y:S05]  /*15610*/  @P6 BRA `(.L_x_13868) ;  /* 0x00000000000c6947 */ /* 0x000fea0003800000 */
[----:B------:R-:W1:Y:S02]  /*15620*/  LDC.64 R2, c[0x0][0xc80] ;  /* 0x00032000ff027b82 */ /* 0x000e640000000a00 */
[----:B-1----:R-:W-:-:S05]  /*15630*/  IMAD.WIDE R2, R7, 0x4, R2 ;  /* 0x0000000407027825 */ /* 0x002fca00078e0202 */
[----:B------:R1:W5:Y:S02]  /*15640*/  LDG.E R17, desc[UR50][R2.64] ;  /* 0x0000003202117981 */ /* 0x000364000c1e1900 */
.L_x_13868:
[----:B------:R-:W-:Y:S05]  /*15650*/  BSYNC B0 ;  /* 0x0000000000007941 */ /* 0x000fea0003800000 */
.L_x_13867:
[----:B------:R-:W-:-:S03]  /*15660*/  UMOV UR4, 0xffffffff ;  /* 0xffffffff00047882 */ /* 0x000fc60000000000 */
[----:B------:R-:W-:Y:S05]  /*15670*/  BRA.DIV UR4, `(.L_x_13869) ;  /* 0x00000026047c7947 */ /* 0x000fea000b800000 */
[----:B-----5:R-:W2:Y:S02]  /*15680*/  SHFL.UP PT, R14, R17, 0x1, RZ ;  /* 0x04200000110e7989 */ /* 0x020ea400000e00ff */
[----:B--2---:R-:W-:-:S05]  /*15690*/  SEL R14, R14, RZ, P1 ;  /* 0x000000ff0e0e7207 */ /* 0x004fca0000800000 */
        /* <DEDUP_REMOVED lines=14> */
.L_x_13946:
[----:B------:R-:W-:Y:S02]  /*15780*/  ULDC UR4, c[0x0][0xc38] ;  /* 0x00030e0000047ab9 */ /* 0x000fe40000000800 */
[----:B------:R-:W-:-:S04]  /*15790*/  IMAD.U32 R4, RZ, RZ, UR4 ;  /* 0x00000004ff047e24 */ /* 0x000fc8000f8e00ff */
[----:B--2---:R-:W-:-:S04]  /*157a0*/  IMAD R14, R14, R4, RZ ;  /* 0x000000040e0e7224 */ /* 0x004fc800078e02ff */
[----:B------:R-:W-:-:S05]  /*157b0*/  IMAD.IADD R5, R14, 0x1, R5 ;  /* 0x000000010e057824 */ /* 0x000fca00078e0205 */
[----:B------:R-:W-:-:S13]  /*157c0*/  ISETP.GT.AND P6, PT, R5, R0, PT ;  /* 0x000000000500720c */ /* 0x000fda0003fc4270 */
[----:B------:R-:W-:Y:S05]  /*157d0*/  @!P6 BRA `(.L_x_13870) ;  /* 0xfffffffc0064e947 */ /* 0x000fea000383ffff */
.L_x_13865:
        /* <DEDUP_REMOVED lines=8> */
.L_x_13950:
[----:B------:R-:W-:Y:S01]  /*15860*/  ISETP.NE.AND P0, PT, R3, RZ, PT ;  /* 0x000000ff0300720c */ /* 0x000fe20003f05270 */
[----:B------:R-:W-:-:S12]  /*15870*/  IMAD.MOV.U32 R14, RZ, RZ, RZ ;  /* 0x000000ffff0e7224 */ /* 0x000fd800078e00ff */
[----:B------:R-:W-:Y:S05]  /*15880*/  @!P0 BRA `(.L_x_13872) ;  /* 0x0000000000108947 */ /* 0x000fea0003800000 */
[----:B------:R-:W-:Y:S01]  /*15890*/  UMOV UR4, 0xffffffff ;  /* 0xffffffff00047882 */ /* 0x000fe20000000000 */
[----:B------:R-:W-:Y:S02]  /*158a0*/  VIADD R12, R6, 0xffffffff ;  /* 0xffffffff060c7836 */ /* 0x000fe40000000000 */
[----:B------:R-:W-:Y:S05]  /*158b0*/  BRA.DIV UR4, `(.L_x_13873) ;  /* 0x0000002604f07947 */ /* 0x000fea000b800000 */
[----:B------:R4:W0:Y:S02]  /*158c0*/  SHFL.IDX PT, R14, R2, R12, 0x1f ;  /* 0x00001f0c020e7589 */ /* 0x00082400000e0000 */
.L_x_13872:
[----:B-1--4-:R-:W1:Y:S01]  /*158d0*/  LDC.64 R2, c[0x0][0xc90] ;  /* 0x00032400ff027b82 */ /* 0x012e620000000a00 */
[----:B------:R-:W-:-:S04]  /*158e0*/  IMAD.IADD R19, R6, 0x1, R19 ;  /* 0x0000000106137824 */ /* 0x000fc800078e0213 */
[----:B-1----:R-:W-:-:S05]  /*158f0*/  IMAD.WIDE R2, R19, 0x4, R2 ;  /* 0x0000000413027825 */ /* 0x002fca00078e0202 */
[----:B------:R1:W2:Y:S01]  /*15900*/  LDG.E R7, desc[UR50][R2.64] ;  /* 0x0000003202077981 */ /* 0x0002a2000c1e1900 */
[----:B0-----:R-:W-:Y:S02]  /*15910*/  IMAD R16, R14, R4, R5 ;  /* 0x000000040e107224 */ /* 0x001fe400078e0205 */
[----:B-1----:R-:W-:Y:S02]  /*15920*/  IMAD.MOV.U32 R2, RZ, RZ, RZ ;  /* 0x000000ffff027224 */ /* 0x002fe400078e00ff */
[----:B--23--:R-:W-:-:S05]  /*15930*/  IMAD R6, R17, R7, RZ ;  /* 0x0000000711067224 */ /* 0x00cfca00078e02ff */
[----:B------:R-:W-:-:S04]  /*15940*/  IABS R8, R6 ;  /* 0x0000000600087213 */ /* 0x000fc80000000000 */
[----:B------:R-:W0:Y:S08]  /*15950*/  I2F.RP R9, R8 ;  /* 0x0000000800097306 */ /* 0x000e300000209400 */
[----:B0-----:R-:W0:Y:S02]  /*15960*/  MUFU.RCP R9, R9 ;  /* 0x0000000900097308 */ /* 0x001e240000001000 */
[----:B0-----:R-:W-:-:S06]  /*15970*/  VIADD R10, R9, 0xffffffe ;  /* 0x0ffffffe090a7836 */ /* 0x001fcc0000000000 */
[----:B------:R-:W0:Y:S02]  /*15980*/  F2I.FTZ.U32.TRUNC.NTZ R3, R10 ;  /* 0x0000000a00037305 */ /* 0x000e24000021f000 */
[----:B0-----:R-:W-:-:S04]  /*15990*/  IMAD.MOV R11, RZ, RZ, -R3 ;  /* 0x000000ffff0b7224 */ /* 0x001fc800078e0a03 */
[----:B------:R-:W-:-:S04]  /*159a0*/  IMAD R5, R11, R8, RZ ;  /* 0x000000080b057224 */ /* 0x000fc800078e02ff */
[----:B------:R-:W-:-:S04]  /*159b0*/  IMAD.HI.U32 R2, R3, R5, R2 ;  /* 0x0000000503027227 */ /* 0x000fc800078e0002 */
[----:B------:R-:W-:Y:S01]  /*159c0*/  IMAD.IADD R5, R0, 0x1, -R16 ;  /* 0x0000000100057824 */ /* 0x000fe200078e0a10 */
[----:B------:R-:W-:-:S04]  /*159d0*/  IABS R0, R6 ;  /* 0x0000000600007213 */ /* 0x000fc80000000000 */
[----:B------:R-:W-:Y:S01]  /*159e0*/  IABS R3, R5 ;  /* 0x0000000500037213 */ /* 0x000fe20000000000 */
[----:B------:R-:W-:-:S04]  /*159f0*/  IMAD.MOV R0, RZ, RZ, -R0 ;  /* 0x000000ffff007224 */ /* 0x000fc800078e0a00 */
        /* <DEDUP_REMOVED lines=47> */
.L_x_13866:
[----:B------:R-:W-:Y:S01]  /*15cf0*/  UMOV UR4, URZ ;  /* 0x0000003f00047c82 */ /* 0x000fe20008000000 */
[----:B------:R-:W-:Y:S01]  /*15d00*/  UMOV UR5, URZ ;  /* 0x0000003f00057c82 */ /* 0x000fe20008000000 */
[----:B------:R-:W-:Y:S01]  /*15d10*/  ULDC UR6, c[0x0][0xc3c] ;  /* 0x00030f0000067ab9 */ /* 0x000fe20000000800 */
[----:B------:R-:W-:Y:S02]  /*15d20*/  IMAD.MOV.U32 R16, RZ, RZ, R0 ;  /* 0x000000ffff107224 */ /* 0x000fe400078e0000 */
[----:B------:R-:W-:Y:S02]  /*15d30*/  IMAD.U32 R17, RZ, RZ, UR4 ;  /* 0x00000004ff117e24 */ /* 0x000fe4000f8e00ff */
[----:B------:R-:W-:Y:S02]  /*15d40*/  IMAD.U32 R18, RZ, RZ, UR5 ;  /* 0x00000005ff127e24 */ /* 0x000fe4000f8e00ff */
[----:B------:R-:W-:-:S07]  /*15d50*/  IMAD.U32 R19, RZ, RZ, UR6 ;  /* 0x00000006ff137e24 */ /* 0x000fce000f8e00ff */
.L_x_13874:
[----:B------:R-:W1:Y:S01]  /*15d60*/  S2R R0, SR_TID.X ;  /* 0x0000000000007919 */ /* 0x000e620000002100 */
[----:B------:R-:W-:Y:S05]  /*15d70*/  WARPSYNC.ALL ;  /* 0x0000000000007948 */ /* 0x000fea0003800000 */
[----:B------:R-:W-:Y:S01]  /*15d80*/  BAR.SYNC.DEFER_BLOCKING 0x4, 0x200 ;  /* 0x0108000000007b1d */ /* 0x000fe20000010000 */
[----:B-1----:R-:W-:-:S04]  /*15d90*/  LOP3.LUT R0, R0, 0x1f, RZ, 0xc0, !PT ;  /* 0x0000001f00007812 */ /* 0x002fc800078ec0ff */
[----:B------:R-:W-:-:S13]  /*15da0*/  ISETP.NE.AND P0, PT, R0, RZ, PT ;  /* 0x000000ff0000720c */ /* 0x000fda0003f05270 */
[----:B------:R-:W1:Y:S01]  /*15db0*/  @!P0 S2R R3, SR_CgaCtaId ;  /* 0x0000000000038919 */ /* 0x000e620000008800 */
[----:B------:R-:W-:-:S04]  /*15dc0*/  @!P0 MOV R0, 0x400 ;  /* 0x0000040000008802 */ /* 0x000fc80000000f00 */
[----:B-1----:R-:W-:-:S05]  /*15dd0*/  @!P0 LEA R22, R3, R0, 0x18 ;  /* 0x0000000003168211 */ /* 0x002fca00078ec0ff */
[----:B------:R1:W-:Y:S01]  /*15de0*/  @!P0 STS.128 [R22+0x168d0], R16 ;  /* 0x0168d01016008388 */ /* 0x0003e20000000c00 */
[----:B------:R-:W-:Y:S06]  /*15df0*/  BAR.ARV 0x5, 0x200 ;  /* 0x0148000000007b1d */ /* 0x000fec0000002000 */
.L_x_13863:
[----:B------:R-:W-:Y:S02]  /*15e00*/  ULDC UR4, c[0x0][0xc3c] ;  /* 0x00030f0000047ab9 */ /* 0x000fe40000000800 */
[----:B---3--:R-:W-:-:S13]  /*15e10*/  ISETP.GE.AND P0, PT, R19, UR4, PT ;  /* 0x0000000413007c0c */ /* 0x008fda000bf06270 */
[----:B------:R-:W-:Y:S05]  /*15e20*/  @!P0 BRA `(.L_x_13875) ;  /* 0xffffffb400b88947 */ /* 0x000fea000383ffff */
[----:B------:R-:W-:Y:S05]  /*15e30*/  BSYNC B8 ;  /* 0x0000000000087941 */ /* 0x000fea0003800000 */
.L_x_13777:
[----:B0-----:R-:W3:Y:S01]  /*15e40*/  LDL.LU R0, [R1+0x24] ;  /* 0x0000240001007983 */ /* 0x001ee20000300800 */
[----:B------:R-:W-:Y:S01]  /*15e50*/  BSSY B0, `(.L_x_13876) ;  /* 0x000000b000007945 */ /* 0x000fe20003800000 */
[----:B------:R-:W0:Y:S01]  /*15e60*/  S2R R5, SR_CgaCtaId ;  /* 0x0000000000057919 */ /* 0x000e220000008800 */
[----:B---3--:R-:W-:-:S05]  /*15e70*/  VIADD R0, R0, 0x1 ;  /* 0x0000000100007836 */ /* 0x008fca0000000000 */
[----:B------:R-:W-:-:S04]  /*15e80*/  LEA.HI R2, R0, R0, RZ, 0x1 ;  /* 0x0000000000027211 */ /* 0x000fc800078f08ff */
[----:B------:R-:W-:Y:S02]  /*15e90*/  LOP3.LUT R3, R2, 0xfffffffe, RZ, 0xc0, !PT ;  /* 0xfffffffe02037812 */ /* 0x000fe400078ec0ff */
[----:B------:R-:W-:-:S03]  /*15ea0*/  MOV R2, 0x400 ;  /* 0x0000040000027802 */ /* 0x000fc60000000f00 */
[----:B------:R-:W-:Y:S01]  /*15eb0*/  IMAD.IADD R0, R0, 0x1, -R3 ;  /* 0x0000000100007824 */ /* 0x000fe200078e0a03 */
[----:B0-----:R-:W-:-:S04]  /*15ec0*/  LEA R9, R5, R2, 0x18 ;  /* 0x0000000205097211 */ /* 0x001fc800078ec0ff */
[----:B------:R-:W-:-:S04]  /*15ed0*/  SHF.L.U32 R0, R0, 0x1f, RZ ;  /* 0x0000001f00007819 */ /* 0x000fc800000006ff */
[----:B------:R-:W0:Y:S02]  /*15ee0*/  SYNCS.PHASECHK.TRANS64.TRYWAIT P0, [R9+URZ+0x16820], R0 ;  /* 0x01682000090075a7 */ /* 0x000e24000800017f */
[----:B0-----:R-:W-:Y:S05]  /*15ef0*/  @!P0 BRA `(.L_x_13877) ;  /* 0x0000002000848947 */ /* 0x001fea0003800000 */
.L_x_13953:
[----:B------:R-:W-:Y:S05]  /*15f00*/  BSYNC B0 ;  /* 0x0000000000007941 */ /* 0x000fea0003800000 */
.L_x_13876:
[----:B------:R-:W-:-:S03]  /*15f10*/  UMOV UR4, 0xffffffff ;  /* 0xffffffff00047882 */ /* 0x000fc60000000000 */
[----:B------:R-:W-:Y:S05]  /*15f20*/  BRA.DIV UR4, `(.L_x_13878) ;  /* 0x00000022048c7947 */ /* 0x000fea000b800000 */
[----:B0-----:R-:W0:Y:S02]  /*15f30*/  S2R R0, SR_TID.X ;  /* 0x0000000000007919 */ /* 0x001e240000002100 */
[----:B0-----:R-:W-:-:S04]  /*15f40*/  SHF.R.U32.HI R0, RZ, 0x5, R0 ;  /* 0x00000005ff007819 */ /* 0x001fc80000011600 */
[----:B------:R-:W-:-:S05]  /*15f50*/  LOP3.LUT R0, R0, 0x3, RZ, 0xc0, !PT ;  /* 0x0000000300007812 */ /* 0x000fca00078ec0ff */
[----:B------:R0:W3:Y:S02]  /*15f60*/  SHFL.IDX PT, R14, R0, RZ, 0x1f ;  /* 0x00001fff000e7589 */ /* 0x0000e400000e0000 */
.L_x_13956:
[----:B---3--:R-:W-:Y:S01]  /*15f70*/  ISETP.NE.AND P0, PT, R14, RZ, PT ;  /* 0x000000ff0e00720c */ /* 0x008fe20003f05270 */
[----:B------:R-:W-:-:S12]  /*15f80*/  BSSY B0, `(.L_x_13879) ;  /* 0x0000024000007945 */ /* 0x000fd80003800000 */
[----:B------:R-:W-:Y:S05]  /*15f90*/  @P0 BRA `(.L_x_13880) ;  /* 0x0000000000880947 */ /* 0x000fea0003800000 */
[----:B------:R-:W-:-:S03]  /*15fa0*/  UMOV UR4, 0xffffffff ;  /* 0xffffffff00047882 */ /* 0x000fc60000000000 */
[----:B------:R-:W-:Y:S05]  /*15fb0*/  BRA.DIV UR4, `(.L_x_13881) ;  /* 0x00000022049c7947 */ /* 0x000fea000b800000 */
[----:B------:R-:W-:-:S13]  /*15fc0*/  ELECT P6, URZ, PT ;  /* 0x00000000003f782f */ /* 0x000fda00038c0000 */
.L_x_13959:
[----:B------:R-:W-:Y:S05]  /*15fd0*/  @!P6 BRA `(.L_x_13880) ;  /* 0x000000000078e947 */ /* 0x000fea0003800000 */
[----:B------:R-:W-:-:S06]  /*15fe0*/  ULOP3.LUT UR4, UR36, 0x2, URZ, 0xfc, !UPT ;  /* 0x0000000224047892 */ /* 0x000fcc000f8efc3f */
[----:B0-----:R-:W-:-:S05]  /*15ff0*/  IMAD.U32 R0, RZ, RZ, UR4 ;  /* 0x00000004ff007e24 */ /* 0x001fca000f8e00ff */
[----:B------:R-:W-:-:S13]  /*16000*/  ISETP.NE.AND P2, PT, R0, 0x3, PT ;  /* 0x000000030000780c */ /* 0x000fda0003f45270 */
[----:B------:R-:W-:Y:S05]  /*16010*/  @!P2 BRA `(.L_x_13882) ;  /* 0x000000000004a947 */ /* 0x000fea0003800000 */
[----:B------:R-:W-:Y:S01]  /*16020*/  BPT.TRAP 0x1 ;  /* 0x000000040000795c */ /* 0x000fe20000300000 */
.L_x_13882:
        /* <DEDUP_REMOVED lines=12> */
.L_x_13960:
[----:B------:R-:W3:Y:S02]  /*160f0*/  SYNCS.PHASECHK.TRANS64.TRYWAIT P0, [R3+URZ], R2 ;  /* 0x00000002030075a7 */ /* 0x000ee4000800017f */
[----:B---3--:R-:W-:Y:S05]  /*16100*/  @!P0 BRA `(.L_x_13884) ;  /* 0x00000020007c8947 */ /* 0x008fea0003800000 */
.L_x_13961:
[----:B------:R-:W-:Y:S05]  /*16110*/  @!P2 BRA `(.L_x_13885) ;  /* 0x000000000004a947 */ /* 0x000fea0003800000 */
[----:B------:R-:W-:Y:S01]  /*16120*/  BPT.TRAP 0x1 ;  /* 0x000000040000795c */ /* 0x000fe20000300000 */
.L_x_13885:
[----:B------:R-:W-:-:S04]  /*16130*/  VIADD R0, R9, 0x16860 ;  /* 0x0001686009007836 */ /* 0x000fc80000000000 */
[----:B------:R-:W-:-:S04]  /*16140*/  IMAD R23, R23, 0x8, R0 ;  /* 0x0000000817177824 */ /* 0x000fc800078e0200 */
[----:B------:R-:W4:Y:S02]  /*16150*/  SYNCS.PHASECHK.TRANS64.TRYWAIT P0, [R23+URZ], R4 ;  /* 0x00000004170075a7 */ /* 0x000f24000800017f */
[----:B----4-:R-:W-:Y:S05]  /*16160*/  @!P0 BRA `(.L_x_13886) ;  /* 0x0000002000788947 */ /* 0x010fea0003800000 */
.L_x_13962:
[----:B------:R-:W-:-:S07]  /*16170*/  IMAD R7, R7, 0x8, R0 ;  /* 0x0000000807077824 */ /* 0x000fce00078e0200 */
.L_x_13887:
[----:B------:R0:W0:Y:S02]  /*16180*/  SYNCS.PHASECHK.TRANS64.TRYWAIT P0, [R7+URZ], R2 ;  /* 0x00000002070075a7 */ /* 0x000024000800017f */
[----:B0-----:R-:W-:Y:S05]  /*16190*/  @!P0 NANOSLEEP.SYNCS 0x989680 ;  /* 0x009896800000895d */ /* 0x001fea0003900000 */
[----:B------:R-:W0:Y:S02]  /*161a0*/  @!P0 SYNCS.PHASECHK.TRANS64 P0, [R7+URZ], R2 ;  /* 0x00000002070085a7 */ /* 0x000e24000800007f */
[----:B0-----:R-:W-:Y:S05]  /*161b0*/  @!P0 BRA `(.L_x_13887) ;  /* 0xfffffffc00f08947 */ /* 0x001fea000383ffff */
.L_x_13880:
[----:B------:R-:W-:Y:S05]  /*161c0*/  BSYNC B0 ;  /* 0x0000000000007941 */ /* 0x000fea0003800000 */
.L_x_13879:
[----:B------:R-:W-:Y:S05]  /*161d0*/  EXIT ;  /* 0x000000000000794d */ /* 0x000fea0003800000 */
.L_x_13691:
[----:B0-----:R-:W-:-:S04]  /*161e0*/  IMAD.U32 R3, RZ, RZ, UR45 ;  /* 0x0000002dff037e24 */ /* 0x001fc8000f8e00ff */
[----:B------:R0:W1:Y:S03]  /*161f0*/  SYNCS.PHASECHK.TRANS64.TRYWAIT P1, [R3+URZ+0x16800], R0 ;  /* 0x01680000030075a7 */ /* 0x000066000802017f */
[----:B-1----:R-:W-:Y:S05]  /*16200*/  @!P1 NANOSLEEP.SYNCS 0x989680 ;  /* 0x009896800000995d */ /* 0x002fea0003900000 */
[----:B------:R-:W1:Y:S02]  /*16210*/  @!P1 SYNCS.PHASECHK.TRANS64 P1, [R3+URZ+0x16800], R0 ;  /* 0x01680000030095a7 */ /* 0x000e64000802007f */
[----:B-1----:R-:W-:Y:S05]  /*16220*/  @!P1 BRA `(.L_x_13691) ;  /* 0xfffffffc00ec9947 */ /* 0x002fea000383ffff */
[----:B------:R-:W-:Y:S05]  /*16230*/  BRA `(.L_x_13888) ;  /* 0xfffffeb800247947 */ /* 0x000fea000383ffff */
.L_x_13695:
[----:B-1----:R1:W2:Y:S02]  /*16240*/  SYNCS.PHASECHK.TRANS64.TRYWAIT P2, [R15+URZ+0x16830], R0 ;  /* 0x016830000f0075a7 */ /* 0x0022a4000804017f */
[----:B--2---:R-:W-:Y:S05]  /*16250*/  @!P2 NANOSLEEP.SYNCS 0x989680 ;  /* 0x009896800000a95d */ /* 0x004fea0003900000 */
[----:B------:R-:W2:Y:S02]  /*16260*/  @!P2 SYNCS.PHASECHK.TRANS64 P2, [R15+URZ+0x16830], R0 ;  /* 0x016830000f00a5a7 */ /* 0x000ea4000804007f */
[----:B--2---:R-:W-:Y:S05]  /*16270*/  @!P2 BRA `(.L_x_13695) ;  /* 0xfffffffc00f0a947 */ /* 0x004fea000383ffff */
[----:B------:R-:W-:Y:S05]  /*16280*/  BRA `(.L_x_13694) ;  /* 0xfffffeb800487947 */ /* 0x000fea000383ffff */
.L_x_13711:
[----:B-1----:R-:W-:-:S04]  /*16290*/  IMAD.U32 R8, RZ, RZ, UR6 ;  /* 0x00000006ff087e24 */ /* 0x002fc8000f8e00ff */
[----:B------:R1:W2:Y:S03]  /*162a0*/  SYNCS.PHASECHK.TRANS64.TRYWAIT P2, [R8+URZ+0x16830], R5 ;  /* 0x01683005080075a7 */ /* 0x0002a6000804017f */
[----:B--2---:R-:W-:Y:S05]  /*162b0*/  @!P2 NANOSLEEP.SYNCS 0x989680 ;  /* 0x009896800000a95d */ /* 0x004fea0003900000 */
[----:B------:R-:W2:Y:S02]  /*162c0*/  @!P2 SYNCS.PHASECHK.TRANS64 P2, [R8+URZ+0x16830], R5 ;  /* 0x016830050800a5a7 */ /* 0x000ea4000804007f */
[----:B--2---:R-:W-:Y:S05]  /*162d0*/  @!P2 BRA `(.L_x_13711) ;  /* 0xfffffffc00eca947 */ /* 0x004fea000383ffff */
[----:B------:R-:W-:Y:S05]  /*162e0*/  BRA `(.L_x_13708) ;  /* 0xfffffef000b87947 */ /* 0x000fea000383ffff */
.L_x_13715:
[----:B-1----:R-:W-:-:S04]  /*162f0*/  IMAD.U32 R8, RZ, RZ, UR6 ;  /* 0x00000006ff087e24 */ /* 0x002fc8000f8e00ff */
[----:B------:R1:W2:Y:S03]  /*16300*/  SYNCS.PHASECHK.TRANS64.TRYWAIT P2, [R8+URZ+0x16850], R5 ;  /* 0x01685005080075a7 */ /* 0x0002a6000804017f */
[----:B--2---:R-:W-:Y:S05]  /*16310*/  @!P2 NANOSLEEP.SYNCS 0x989680 ;  /* 0x009896800000a95d */ /* 0x004fea0003900000 */
[----:B------:R-:W2:Y:S02]  /*16320*/  @!P2 SYNCS.PHASECHK.TRANS64 P2, [R8+URZ+0x16850], R5 ;  /* 0x016850050800a5a7 */ /* 0x000ea4000804007f */
[----:B--2---:R-:W-:Y:S05]  /*16330*/  @!P2 BRA `(.L_x_13715) ;  /* 0xfffffffc00eca947 */ /* 0x004fea000383ffff */
[----:B------:R-:W-:Y:S05]  /*16340*/  BRA `(.L_x_13712) ;  /* 0xfffffef400287947 */ /* 0x000fea000383ffff */
.L_x_13732:
[----:B-1----:R-:W-:-:S04]  /*16350*/  IMAD.U32 R9, RZ, RZ, UR6 ;  /* 0x00000006ff097e24 */ /* 0x002fc8000f8e00ff */
[----:B------:R1:W2:Y:S03]  /*16360*/  SYNCS.PHASECHK.TRANS64.TRYWAIT P2, [R9+URZ+0x16830], R4 ;  /* 0x01683004090075a7 */ /* 0x0002a6000804017f */
[----:B--2---:R-:W-:Y:S05]  /*16370*/  @!P2 NANOSLEEP.SYNCS 0x989680 ;  /* 0x009896800000a95d */ /* 0x004fea0003900000 */
[----:B------:R-:W2:Y:S02]  /*16380*/  @!P2 SYNCS.PHASECHK.TRANS64 P2, [R9+URZ+0x16830], R4 ;  /* 0x016830040900a5a7 */ /* 0x000ea4000804007f */
[----:B--2---:R-:W-:Y:S05]  /*16390*/  @!P2 BRA `(.L_x_13732) ;  /* 0xfffffffc00eca947 */ /* 0x004fea000383ffff */
[----:B------:R-:W-:Y:S05]  /*163a0*/  BRA `(.L_x_13729) ;  /* 0xffffff28009c7947 */ /* 0x000fea000383ffff */
.L_x_13736:
[----:B-1----:R-:W-:-:S04]  /*163b0*/  IMAD.U32 R9, RZ, RZ, UR6 ;  /* 0x00000006ff097e24 */ /* 0x002fc8000f8e00ff */
[----:B------:R1:W2:Y:S03]  /*163c0*/  SYNCS.PHASECHK.TRANS64.TRYWAIT P2, [R9+URZ+0x16850], R4 ;  /* 0x01685004090075a7 */ /* 0x0002a6000804017f */
[----:B--2---:R-:W-:Y:S05]  /*163d0*/  @!P2 NANOSLEEP.SYNCS 0x989680 ;  /* 0x009896800000a95d */ /* 0x004fea0003900000 */
[----:B------:R-:W2:Y:S02]  /*163e0*/  @!P2 SYNCS.PHASECHK.TRANS64 P2, [R9+URZ+0x16850], R4 ;  /* 0x016850040900a5a7 */ /* 0x000ea4000804007f */
[----:B--2---:R-:W-:Y:S05]  /*163f0*/  @!P2 BRA `(.L_x_13736) ;  /* 0xfffffffc00eca947 */ /* 0x004fea000383ffff */
[----:B------:R-:W-:Y:S05]  /*16400*/  BRA `(.L_x_13733) ;  /* 0xffffff2c000c7947 */ /* 0x000fea000383ffff */
.L_x_13742:
[----:B-1----:R-:W-:-:S04]  /*16410*/  IMAD.U32 R9, RZ, RZ, UR6 ;  /* 0x00000006ff097e24 */ /* 0x002fc8000f8e00ff */
[----:B------:R1:W2:Y:S03]  /*16420*/  SYNCS.PHASECHK.TRANS64.TRYWAIT P2, [R9+URZ+0x16830], R4 ;  /* 0x01683004090075a7 */ /* 0x0002a6000804017f */
[----:B--2---:R-:W-:Y:S05]  /*16430*/  @!P2 NANOSLEEP.SYNCS 0x989680 ;  /* 0x009896800000a95d */ /* 0x004fea0003900000 */
[----:B------:R-:W2:Y:S02]  /*16440*/  @!P2 SYNCS.PHASECHK.TRANS64 P2, [R9+URZ+0x16830], R4 ;  /* 0x016830040900a5a7 */ /* 0x000ea4000804007f */
[----:B--2---:R-:W-:Y:S05]  /*16450*/  @!P2 BRA `(.L_x_13742) ;  /* 0xfffffffc00eca947 */ /* 0x004fea000383ffff */
[----:B------:R-:W-:Y:S05]  /*16460*/  BRA `(.L_x_13739) ;  /* 0xffffff4c00ac7947 */ /* 0x000fea000383ffff */
.L_x_13746:
[----:B-1----:R-:W-:-:S04]  /*16470*/  IMAD.U32 R9, RZ, RZ, UR6 ;  /* 0x00000006ff097e24 */ /* 0x002fc8000f8e00ff */
[----:B------:R1:W2:Y:S03]  /*16480*/  SYNCS.PHASECHK.TRANS64.TRYWAIT P2, [R9+URZ+0x16850], R4 ;  /* 0x01685004090075a7 */ /* 0x0002a6000804017f */
[----:B--2---:R-:W-:Y:S05]  /*16490*/  @!P2 NANOSLEEP.SYNCS 0x989680 ;  /* 0x009896800000a95d */ /* 0x004fea0003900000 */
[----:B------:R-:W2:Y:S02]  /*164a0*/  @!P2 SYNCS.PHASECHK.TRANS64 P2, [R9+URZ+0x16850], R4 ;  /* 0x016850040900a5a7 */ /* 0x000ea4000804007f */
[----:B--2---:R-:W-:Y:S05]  /*164b0*/  @!P2 BRA `(.L_x_13746) ;  /* 0xfffffffc00eca947 */ /* 0x004fea000383ffff */
[----:B------:R-:W-:Y:S05]  /*164c0*/  BRA `(.L_x_13743) ;  /* 0xffffff50001c7947 */ /* 0x000fea000383ffff */
.L_x_13759:
[----:B-1----:R-:W-:-:S04]  /*164d0*/  IMAD.U32 R5, RZ, RZ, UR5 ;  /* 0x00000005ff057e24 */ /* 0x002fc8000f8e00ff */
[----:B------:R1:W2:Y:S03]  /*164e0*/  SYNCS.PHASECHK.TRANS64.TRYWAIT P0, [R5+URZ+0x16850], R0 ;  /* 0x01685000050075a7 */ /* 0x0002a6000800017f */
[----:B--2---:R-:W-:Y:S05]  /*164f0*/  @!P0 NANOSLEEP.SYNCS 0x989680 ;  /* 0x009896800000895d */ /* 0x004fea0003900000 */
[----:B------:R-:W2:Y:S02]  /*16500*/  @!P0 SYNCS.PHASECHK.TRANS64 P0, [R5+URZ+0x16850], R0 ;  /* 0x01685000050085a7 */ /* 0x000ea4000800007f */
[----:B--2---:R-:W-:Y:S05]  /*16510*/  @!P0 BRA `(.L_x_13759) ;  /* 0xfffffffc00ec8947 */ /* 0x004fea000383ffff */
[----:B------:R-:W-:Y:S05]  /*16520*/  BRA `(.L_x_13758) ;  /* 0xffffff8000a87947 */ /* 0x000fea000383ffff */
.L_x_13797:
        /* <DEDUP_REMOVED lines=11> */
.L_x_13890:
[----:B------:R-:W-:Y:S05]  /*165e0*/  BSYNC B0 ;  /* 0x0000000000007941 */ /* 0x000fea0003800000 */
.L_x_13889:
[----:B------:R-:W-:Y:S05]  /*165f0*/  BRA `(.L_x_13891) ;  /* 0xffffffbc005c7947 */ /* 0x000fea000383ffff */
.L_x_13799:
[----:B------:R-:W-:Y:S01]  /*16600*/  BSSY B0, `(.L_x_13892) ;  /* 0x0000006000007945 */ /* 0x000fe20003800000 */
[----:B------:R-:W-:-:S07]  /*16610*/  IMAD.MOV.U32 R15, RZ, RZ, -0x1 ;  /* 0xffffffffff0f7424 */ /* 0x000fce00078e00ff */
[----:B01----:R-:W-:Y:S05]  /*16620*/  WARPSYNC.COLLECTIVE R15, `(.L_x_13893) ;  /* 0x000000000f0c7348 */ /* 0x003fea0003c00000 */
[----:B------:R-:W-:Y:S02]  /*16630*/  ELECT P6, UR62, PT ;  /* 0x00000000003e782f */ /* 0x000fe400038c0000 */
[----:B------:R-:W-:Y:S01]  /*16640*/  MOV R14, UR62 ;  /* 0x0000003e000e7c02 */ /* 0x000fe20008000f00 */
[----:B01----:R-:W-:Y:S10]  /*16650*/  ENDCOLLECTIVE ;  /* 0x000000000000791b */ /* 0x003ff40003800000 */
.L_x_13893:
[----:B------:R-:W-:Y:S05]  /*16660*/  BSYNC B0 ;  /* 0x0000000000007941 */ /* 0x000fea0003800000 */
.L_x_13892:
[----:B------:R-:W-:Y:S05]  /*16670*/  BRA `(.L_x_13894) ;  /* 0xffffffbc00647947 */ /* 0x000fea000383ffff */
.L_x_13801:
[----:B0-----:R0:W2:Y:S02]  /*16680*/  SYNCS.PHASECHK.TRANS64.TRYWAIT P0, [R3+URZ+0x16840], R0 ;  /* 0x01684000030075a7 */ /* 0x0010a4000800017f */
[----:B--2---:R-:W-:Y:S05]  /*16690*/  @!P0 NANOSLEEP.SYNCS 0x989680 ;  /* 0x009896800000895d */ /* 0x004fea0003900000 */
[----:B------:R-:W2:Y:S02]  /*166a0*/  @!P0 SYNCS.PHASECHK.TRANS64 P0, [R3+URZ+0x16840], R0 ;  /* 0x01684000030085a7 */ /* 0x000ea4000800007f */
[----:B--2---:R-:W-:Y:S05]  /*166b0*/  @!P0 BRA `(.L_x_13801) ;  /* 0xfffffffc00f08947 */ /* 0x004fea000383ffff */
[----:B------:R-:W-:Y:S05]  /*166c0*/  BRA `(.L_x_13895) ;  /* 0xffffffbc00c07947 */ /* 0x000fea000383ffff */
.L_x_13805:
[----:B------:R-:W2:Y:S01]  /*166d0*/  LDL.LU R11, [R1+0x10] ;  /* 0x00001000010b7983 */ /* 0x000ea20000300800 */
[----:B------:R-:W-:Y:S02]  /*166e0*/  IMAD.MOV.U32 R3, RZ, RZ, R12 ;  /* 0x000000ffff037224 */ /* 0x000fe400078e000c */
[----:B------:R-:W-:Y:S02]  /*166f0*/  IMAD.MOV.U32 R13, RZ, RZ, R4 ;  /* 0x000000ffff0d7224 */ /* 0x000fe400078e0004 */
[----:B------:R-:W-:Y:S02]  /*16700*/  IMAD.MOV.U32 R12, RZ, RZ, RZ ;  /* 0x000000ffff0c7224 */ /* 0x000fe400078e00ff */
[----:B------:R-:W-:Y:S02]  /*16710*/  IMAD.MOV.U32 R15, RZ, RZ, -0x1 ;  /* 0xffffffffff0f7424 */ /* 0x000fe400078e00ff */
[----:B------:R-:W-:Y:S02]  /*16720*/  IMAD.IADD R3, R21, 0x1, R3 ;  /* 0x0000000115037824 */ /* 0x000fe400078e0203 */
[----:B--2---:R-:W-:-:S02]  /*16730*/  IMAD R6, R11, R9, RZ ;  /* 0x000000090b067224 */ /* 0x004fc400078e02ff */
[----:B------:R-:W-:-:S03]  /*16740*/  IMAD.MOV.U32 R11, RZ, RZ, 0x181f ;  /* 0x0000181fff0b7424 */ /* 0x000fc600078e00ff */
[----:B------:R-:W-:-:S13]  /*16750*/  ISETP.GE.AND P1, PT, R3, R6, PT ;  /* 0x000000060300720c */ /* 0x000fda0003f26270 */
[----:B-----5:R-:W-:Y:S05]  /*16760*/  WARPSYNC.COLLECTIVE R15, `(.L_x_13896) ;  /* 0x000000000f087348 */ /* 0x020fea0003c00000 */
[----:B------:R0:W1:Y:S02]  /*16770*/  SHFL.IDX P6, R14, R13, R12, R11 ;  /* 0x0000000c0d0e7389 */ /* 0x00006400000c000b */
[----:B01---5:R-:W-:Y:S01]  /*16780*/  ENDCOLLECTIVE ;  /* 0x000000000000791b */ /* 0x023fe20003800000 */
.L_x_13896:
[----:B------:R-:W-:Y:S02]  /*16790*/  IMAD.MOV.U32 R13, RZ, RZ, R0 ;  /* 0x000000ffff0d7224 */ /* 0x000fe400078e0000 */
[----:B------:R-:W-:-:S07]  /*167a0*/  IMAD.MOV.U32 R7, RZ, RZ, R14 ;  /* 0x000000ffff077224 */ /* 0x000fce00078e000e */
[----:B------:R-:W-:Y:S05]  /*167b0*/  WARPSYNC.COLLECTIVE R15, `(.L_x_13897) ;  /* 0x000000000f087348 */ /* 0x000fea0003c00000 */
[----:B------:R0:W1:Y:S02]  /*167c0*/  SHFL.IDX P6, R14, R13, R12, R11 ;  /* 0x0000000c0d0e7389 */ /* 0x00006400000c000b */
[----:B01----:R-:W-:Y:S01]  /*167d0*/  ENDCOLLECTIVE ;  /* 0x000000000000791b */ /* 0x003fe20003800000 */
.L_x_13897:
[----:B------:R-:W-:Y:S02]  /*167e0*/  IMAD.MOV.U32 R13, RZ, RZ, R4 ;  /* 0x000000ffff0d7224 */ /* 0x000fe400078e0004 */
[----:B------:R-:W-:Y:S02]  /*167f0*/  IMAD.MOV.U32 R12, RZ, RZ, 0x1 ;  /* 0x00000001ff0c7424 */ /* 0x000fe400078e00ff */
[----:B------:R-:W-:-:S07]  /*16800*/  IMAD.MOV.U32 R8, RZ, RZ, R14 ;  /* 0x000000ffff087224 */ /* 0x000fce00078e000e */
[----:B------:R-:W-:Y:S05]  /*16810*/  WARPSYNC.COLLECTIVE R15, `(.L_x_13898) ;  /* 0x000000000f087348 */ /* 0x000fea0003c00000 */
[----:B------:R0:W1:Y:S02]  /*16820*/  SHFL.IDX P6, R14, R13, R12, R11 ;  /* 0x0000000c0d0e7389 */ /* 0x00006400000c000b */
[----:B01----:R-:W-:Y:S01]  /*16830*/  ENDCOLLECTIVE ;  /* 0x000000000000791b */ /* 0x003fe20003800000 */
.L_x_13898:
        /* <DEDUP_REMOVED lines=14> */
.L_x_13899:
[----:B------:R-:W-:Y:S02]  /*16920*/  IMAD.MOV.U32 R13, RZ, RZ, R4 ;  /* 0x000000ffff0d7224 */ /* 0x000fe400078e0004 */
[----:B------:R-:W-:Y:S02]  /*16930*/  IMAD.MOV.U32 R12, RZ, RZ, 0x2 ;  /* 0x00000002ff0c7424 */ /* 0x000fe400078e00ff */
[----:B------:R-:W-:-:S07]  /*16940*/  IMAD.MOV.U32 R8, RZ, RZ, R14 ;  /* 0x000000ffff087224 */ /* 0x000fce00078e000e */
[----:B------:R-:W-:Y:S05]  /*16950*/  WARPSYNC.COLLECTIVE R15, `(.L_x_13900) ;  /* 0x000000000f087348 */ /* 0x000fea0003c00000 */
[----:B------:R0:W1:Y:S02]  /*16960*/  SHFL.IDX P6, R14, R13, R12, R11 ;  /* 0x0000000c0d0e7389 */ /* 0x00006400000c000b */
[----:B01----:R-:W-:Y:S01]  /*16970*/  ENDCOLLECTIVE ;  /* 0x000000000000791b */ /* 0x003fe20003800000 */
.L_x_13900:
        /* <DEDUP_REMOVED lines=14> */
.L_x_13901:
[----:B------:R-:W-:Y:S02]  /*16a60*/  IMAD.MOV.U32 R13, RZ, RZ, R4 ;  /* 0x000000ffff0d7224 */ /* 0x000fe400078e0004 */
[----:B------:R-:W-:Y:S02]  /*16a70*/  IMAD.MOV.U32 R12, RZ, RZ, 0x3 ;  /* 0x00000003ff0c7424 */ /* 0x000fe400078e00ff */
[----:B------:R-:W-:-:S07]  /*16a80*/  IMAD.MOV.U32 R8, RZ, RZ, R14 ;  /* 0x000000ffff087224 */ /* 0x000fce00078e000e */
[----:B------:R-:W-:Y:S05]  /*16a90*/  WARPSYNC.COLLECTIVE R15, `(.L_x_13902) ;  /* 0x000000000f087348 */ /* 0x000fea0003c00000 */
[----:B------:R0:W1:Y:S02]  /*16aa0*/  SHFL.IDX P6, R14, R13, R12, R11 ;  /* 0x0000000c0d0e7389 */ /* 0x00006400000c000b */
[----:B01----:R-:W-:Y:S01]  /*16ab0*/  ENDCOLLECTIVE ;  /* 0x000000000000791b */ /* 0x003fe20003800000 */
.L_x_13902:
        /* <DEDUP_REMOVED lines=14> */
.L_x_13903:
[----:B------:R-:W-:Y:S02]  /*16ba0*/  IMAD.MOV.U32 R13, RZ, RZ, R4 ;  /* 0x000000ffff0d7224 */ /* 0x000fe400078e0004 */
[----:B------:R-:W-:Y:S02]  /*16bb0*/  IMAD.MOV.U32 R12, RZ, RZ, 0x4 ;  /* 0x00000004ff0c7424 */ /* 0x000fe400078e00ff */
[----:B------:R-:W-:-:S07]  /*16bc0*/  IMAD.MOV.U32 R8, RZ, RZ, R14 ;  /* 0x000000ffff087224 */ /* 0x000fce00078e000e */
[----:B------:R-:W-:Y:S05]  /*16bd0*/  WARPSYNC.COLLECTIVE R15, `(.L_x_13904) ;  /* 0x000000000f087348 */ /* 0x000fea0003c00000 */
[----:B------:R0:W1:Y:S02]  /*16be0*/  SHFL.IDX P6, R14, R13, R12, R11 ;  /* 0x0000000c0d0e7389 */ /* 0x00006400000c000b */
[----:B01----:R-:W-:Y:S01]  /*16bf0*/  ENDCOLLECTIVE ;  /* 0x000000000000791b */ /* 0x003fe20003800000 */
.L_x_13904:
        /* <DEDUP_REMOVED lines=14> */
.L_x_13905:
[----:B------:R-:W-:Y:S02]  /*16ce0*/  IMAD.MOV.U32 R13, RZ, RZ, R4 ;  /* 0x000000ffff0d7224 */ /* 0x000fe400078e0004 */
[----:B------:R-:W-:Y:S02]  /*16cf0*/  IMAD.MOV.U32 R12, RZ, RZ, 0x5 ;  /* 0x00000005ff0c7424 */ /* 0x000fe400078e00ff */
[----:B------:R-:W-:-:S07]  /*16d00*/  IMAD.MOV.U32 R8, RZ, RZ, R14 ;  /* 0x000000ffff087224 */ /* 0x000fce00078e000e */
[----:B------:R-:W-:Y:S05]  /*16d10*/  WARPSYNC.COLLECTIVE R15, `(.L_x_13906) ;  /* 0x000000000f087348 */ /* 0x000fea0003c00000 */
[----:B------:R0:W1:Y:S02]  /*16d20*/  SHFL.IDX P6, R14, R13, R12, R11 ;  /* 0x0000000c0d0e7389 */ /* 0x00006400000c000b */
[----:B01----:R-:W-:Y:S01]  /*16d30*/  ENDCOLLECTIVE ;  /* 0x000000000000791b */ /* 0x003fe20003800000 */
.L_x_13906:
        /* <DEDUP_REMOVED lines=14> */
.L_x_13907:
[----:B------:R-:W-:Y:S02]  /*16e20*/  IMAD.MOV.U32 R13, RZ, RZ, R4 ;  /* 0x000000ffff0d7224 */ /* 0x000fe400078e0004 */
[----:B------:R-:W-:Y:S02]  /*16e30*/  IMAD.MOV.U32 R12, RZ, RZ, 0x6 ;  /* 0x00000006ff0c7424 */ /* 0x000fe400078e00ff */
[----:B------:R-:W-:-:S07]  /*16e40*/  IMAD.MOV.U32 R8, RZ, RZ, R14 ;  /* 0x000000ffff087224 */ /* 0x000fce00078e000e */
[----:B------:R-:W-:Y:S05]  /*16e50*/  WARPSYNC.COLLECTIVE R15, `(.L_x_13908) ;  /* 0x000000000f087348 */ /* 0x000fea0003c00000 */
[----:B------:R0:W1:Y:S02]  /*16e60*/  SHFL.IDX P6, R14, R13, R12, R11 ;  /* 0x0000000c0d0e7389 */ /* 0x00006400000c000b */
[----:B01----:R-:W-:Y:S01]  /*16e70*/  ENDCOLLECTIVE ;  /* 0x000000000000791b */ /* 0x003fe20003800000 */
.L_x_13908:
        /* <DEDUP_REMOVED lines=14> */
.L_x_13909:
[----:B------:R-:W-:Y:S02]  /*16f60*/  IMAD.MOV.U32 R13, RZ, RZ, R4 ;  /* 0x000000ffff0d7224 */ /* 0x000fe400078e0004 */
[----:B------:R-:W-:Y:S02]  /*16f70*/  IMAD.MOV.U32 R12, RZ, RZ, 0x7 ;  /* 0x00000007ff0c7424 */ /* 0x000fe400078e00ff */
[----:B------:R-:W-:-:S07]  /*16f80*/  IMAD.MOV.U32 R8, RZ, RZ, R14 ;  /* 0x000000ffff087224 */ /* 0x000fce00078e000e */
[----:B------:R-:W-:Y:S05]  /*16f90*/  WARPSYNC.COLLECTIVE R15, `(.L_x_13910) ;  /* 0x000000000f087348 */ /* 0x000fea0003c00000 */
[----:B------:R0:W1:Y:S02]  /*16fa0*/  SHFL.IDX P6, R14, R13, R12, R11 ;  /* 0x0000000c0d0e7389 */ /* 0x00006400000c000b */
[----:B01----:R-:W-:Y:S01]  /*16fb0*/  ENDCOLLECTIVE ;  /* 0x000000000000791b */ /* 0x003fe20003800000 */
.L_x_13910:
[----:B------:R-:W-:-:S05]  /*16fc0*/  @!P1 LEA R8, P2, R20, R8, 0x1 ;  /* 0x0000000814089211 */ /* 0x000fca00078408ff */
[----:B------:R-:W-:-:S04]  /*16fd0*/  @!P1 IMAD.X R7, RZ, RZ, R7, P2 ;  /* 0x000000ffff079224 */ /* 0x000fc800010e0607 */
[----:B------:R-:W-:Y:S02]  /*16fe0*/  @!P1 IMAD.MOV.U32 R9, RZ, RZ, R7 ;  /* 0x000000ffff099224 */ /* 0x000fe400078e0007 */
[----:B------:R-:W-:Y:S02]  /*16ff0*/  IMAD.MOV.U32 R13, RZ, RZ, R0 ;  /* 0x000000ffff0d7224 */ /* 0x000fe400078e0000 */
[----:B------:R-:W-:Y:S01]  /*17000*/  VIADD R7, R3, 0x70 ;  /* 0x0000007003077836 */ /* 0x000fe20000000000 */
[----:B------:R-:W-:Y:S01]  /*17010*/  @!PT LDS RZ, [RZ] ;  /* 0x00000000fffff984 */ /* 0x000fe20000000800 */
[----:B------:R-:W-:Y:S01]  /*17020*/  @!PT LDS RZ, [RZ] ;  /* 0x00000000fffff984 */ /* 0x000fe20000000800 */
[----:B------:R-:W-:Y:S01]  /*17030*/  @!PT LDS RZ, [RZ] ;  /* 0x00000000fffff984 */ /* 0x000fe20000000800 */
[----:B------:R0:W-:Y:S04]  /*17040*/  @!P1 LDGSTS.E.BYPASS.LTC128B.128 [R10+0xb400], desc[UR50][R8.64], !P0 ;  /* 0x0b400000080a9fae */ /* 0x0001e8000c101d72 */
[----:B------:R-:W-:Y:S01]  /*17050*/  ISETP.GE.AND P1, PT, R7, R6, PT ;  /* 0x000000060700720c */ /* 0x000fe20003f26270 */
[----:B------:R-:W-:-:S02]  /*17060*/  VIADD R7, R3, 0x80 ;  /* 0x0000008003077836 */ /* 0x000fc40000000000 */
[----:B------:R-:W-:-:S10]  /*17070*/  IMAD.MOV.U32 R4, RZ, RZ, R14 ;  /* 0x000000ffff047224 */ /* 0x000fd400078e000e */
[----:B0-----:R-:W-:Y:S05]  /*17080*/  WARPSYNC.COLLECTIVE R15, `(.L_x_13911) ;  /* 0x000000000f087348 */ /* 0x001fea0003c00000 */
[----:B------:R1:W2:Y:S02]  /*17090*/  SHFL.IDX P6, R14, R13, R12, R11 ;  /* 0x0000000c0d0e7389 */ /* 0x0002a400000c000b */
[----:B012---:R-:W-:Y:S01]  /*170a0*/  ENDCOLLECTIVE ;  /* 0x000000000000791b */ /* 0x007fe20003800000 */
.L_x_13911:
[----:B------:R-:W-:Y:S01]  /*170b0*/  ISETP.GE.AND P2, PT, R7, R6, PT ;  /* 0x000000060700720c */ /* 0x000fe20003f46270 */
[----:B------:R-:W-:Y:S02]  /*170c0*/  IMAD.MOV.U32 R13, RZ, RZ, R2 ;  /* 0x000000ffff0d7224 */ /* 0x000fe400078e0002 */
[----:B------:R-:W-:Y:S02]  /*170d0*/  IMAD.MOV.U32 R12, RZ, RZ, RZ ;  /* 0x000000ffff0c7224 */ /* 0x000fe400078e00ff */
[----:B------:R-:W-:-:S08]  /*170e0*/  IMAD.MOV.U32 R8, RZ, RZ, R14 ;  /* 0x000000ffff087224 */ /* 0x000fd000078e000e */
[----:B------:R-:W-:Y:S05]  /*170f0*/  WARPSYNC.COLLECTIVE R15, `(.L_x_13912) ;  /* 0x000000000f087348 */ /* 0x000fea0003c00000 */
[----:B------:R0:W1:Y:S02]  /*17100*/  SHFL.IDX P6, R14, R13, R12, R11 ;  /* 0x0000000c0d0e7389 */ /* 0x00006400000c000b */
[----:B01----:R-:W-:Y:S01]  /*17110*/  ENDCOLLECTIVE ;  /* 0x000000000000791b */ /* 0x003fe20003800000 */
.L_x_13912:
        /* <DEDUP_REMOVED lines=12> */
.L_x_13913:
[----:B------:R-:W-:Y:S02]  /*171e0*/  IMAD.MOV.U32 R13, RZ, RZ, R2 ;  /* 0x000000ffff0d7224 */ /* 0x000fe400078e0002 */
[----:B------:R-:W-:Y:S02]  /*171f0*/  IMAD.MOV.U32 R12, RZ, RZ, 0x1 ;  /* 0x00000001ff0c7424 */ /* 0x000fe400078e00ff */
[----:B------:R-:W-:-:S07]  /*17200*/  IMAD.MOV.U32 R7, RZ, RZ, R14 ;  /* 0x000000ffff077224 */ /* 0x000fce00078e000e */
[----:B------:R-:W-:Y:S05]  /*17210*/  WARPSYNC.COLLECTIVE R15, `(.L_x_13914) ;  /* 0x000000000f087348 */ /* 0x000fea0003c00000 */
[----:B------:R0:W1:Y:S02]  /*17220*/  SHFL.IDX P6, R14, R13, R12, R11 ;  /* 0x0000000c0d0e7389 */ /* 0x00006400000c000b */
[----:B01----:R-:W-:Y:S01]  /*17230*/  ENDCOLLECTIVE ;  /* 0x000000000000791b */ /* 0x003fe20003800000 */
.L_x_13914:
[----:B------:R-:W-:Y:S01]  /*17240*/  @!P2 LEA R8, P1, R20, R7, 0x1 ;  /* 0x000000071408a211 */ /* 0x000fe200078208ff */
[----:B------:R-:W-:-:S04]  /*17250*/  VIADD R7, R3, 0x90 ;  /* 0x0000009003077836 */ /* 0x000fc80000000000 */
[----:B------:R-:W-:Y:S01]  /*17260*/  @!P2 IMAD.X R9, RZ, RZ, R0, P1 ;  /* 0x000000ffff09a224 */ /* 0x000fe200008e0600 */
[----:B------:R-:W-:-:S04]  /*17270*/  ISETP.GE.AND P1, PT, R7, R6, PT ;  /* 0x000000060700720c */ /* 0x000fc80003f26270 */
        /* <DEDUP_REMOVED lines=9> */
.L_x_13915:
[----:B------:R-:W-:Y:S02]  /*17310*/  IMAD.MOV.U32 R13, RZ, RZ, R2 ;  /* 0x000000ffff0d7224 */ /* 0x000fe400078e0002 */
[----:B------:R-:W-:Y:S01]  /*17320*/  IMAD.MOV.U32 R12, RZ, RZ, 0x2 ;  /* 0x00000002ff0c7424 */ /* 0x000fe200078e00ff */
[----:B------:R-:W-:-:S05]  /*17330*/  @!P1 LEA R14, P2, R20, R14, 0x1 ;  /* 0x0000000e140e9211 */ /* 0x000fca00078408ff */
[----:B------:R-:W-:-:S08]  /*17340*/  @!P1 IMAD.MOV.U32 R8, RZ, RZ, R14 ;  /* 0x000000ffff089224 */ /* 0x000fd000078e000e */
[----:B------:R-:W-:Y:S05]  /*17350*/  WARPSYNC.COLLECTIVE R15, `(.L_x_13916) ;  /* 0x000000000f087348 */ /* 0x000fea0003c00000 */
[----:B------:R0:W1:Y:S02]  /*17360*/  SHFL.IDX P6, R14, R13, R12, R11 ;  /* 0x0000000c0d0e7389 */ /* 0x00006400000c000b */
[----:B01----:R-:W-:Y:S01]  /*17370*/  ENDCOLLECTIVE ;  /* 0x000000000000791b */ /* 0x003fe20003800000 */
.L_x_13916:
[----:B------:R-:W-:-:S04]  /*17380*/  @!P1 IMAD.X R7, RZ, RZ, R0, P2 ;  /* 0x000000ffff079224 */ /* 0x000fc800010e0600 */
[----:B------:R-:W-:Y:S02]  /*17390*/  @!P1 IMAD.MOV.U32 R9, RZ, RZ, R7 ;  /* 0x000000ffff099224 */ /* 0x000fe400078e0007 */
[----:B------:R-:W-:-:S03]  /*173a0*/  VIADD R7, R3, 0xa0 ;  /* 0x000000a003077836 */ /* 0x000fc60000000000 */
[----:B------:R-:W-:Y:S01]  /*173b0*/  @!PT LDS RZ, [RZ] ;  /* 0x00000000fffff984 */ /* 0x000fe20000000800 */
[----:B------:R-:W-:Y:S01]  /*173c0*/  @!PT LDS RZ, [RZ] ;  /* 0x00000000fffff984 */ /* 0x000fe20000000800 */
[----:B------:R-:W-:Y:S01]  /*173d0*/  @!PT LDS RZ, [RZ] ;  /* 0x00000000fffff984 */ /* 0x000fe20000000800 */
[----:B------:R0:W-:Y:S02]  /*173e0*/  @!P1 LDGSTS.E.BYPASS.LTC128B.128 [R10+0xcc00], desc[UR50][R8.64], !P0 ;  /* 0x0cc00000080a9fae */ /* 0x0001e4000c101d72 */
[----:B------:R-:W-:Y:S01]  /*173f0*/  ISETP.GE.AND P1, PT, R7, R6, PT ;  /* 0x000000060700720c */ /* 0x000fe20003f26270 */
[----:B------:R-:W-:Y:S02]  /*17400*/  IMAD.MOV.U32 R13, RZ, RZ, R5 ;  /* 0x000000ffff0d7224 */ /* 0x000fe400078e0005 */
[----:B------:R-:W-:-:S10]  /*17410*/  IMAD.MOV.U32 R0, RZ, RZ, R14 ;  /* 0x000000ffff007224 */ /* 0x000fd400078e000e */
[----:B0-----:R-:W-:Y:S05]  /*17420*/  WARPSYNC.COLLECTIVE R15, `(.L_x_13917) ;  /* 0x000000000f087348 */ /* 0x001fea0003c00000 */
[----:B------:R1:W2:Y:S02]  /*17430*/  SHFL.IDX P6, R14, R13, R12, R11 ;  /* 0x0000000c0d0e7389 */ /* 0x0002a400000c000b */
[----:B012---:R-:W-:Y:S01]  /*17440*/  ENDCOLLECTIVE ;  /* 0x000000000000791b */ /* 0x007fe20003800000 */
.L_x_13917:
[----:B------:R-:W-:Y:S02]  /*17450*/  IMAD.MOV.U32 R13, RZ, RZ, R2 ;  /* 0x000000ffff0d7224 */ /* 0x000fe400078e0002 */
[----:B------:R-:W-:Y:S01]  /*17460*/  IMAD.MOV.U32 R12, RZ, RZ, 0x3 ;  /* 0x00000003ff0c7424 */ /* 0x000fe200078e00ff */
[----:B------:R-:W-:-:S13]  /*17470*/  @!P1 LEA R8, P2, R20, R14, 0x1 ;  /* 0x0000000e14089211 */ /* 0x000fda00078408ff */
[----:B------:R-:W-:Y:S05]  /*17480*/  WARPSYNC.COLLECTIVE R15, `(.L_x_13918) ;  /* 0x000000000f087348 */ /* 0x000fea0003c00000 */
[----:B------:R0:W1:Y:S02]  /*17490*/  SHFL.IDX P6, R14, R13, R12, R11 ;  /* 0x0000000c0d0e7389 */ /* 0x00006400000c000b */
[----:B01----:R-:W-:Y:S01]  /*174a0*/  ENDCOLLECTIVE ;  /* 0x000000000000791b */ /* 0x003fe20003800000 */
.L_x_13918:
        /* <DEDUP_REMOVED lines=10> */
.L_x_13919:
[----:B------:R-:W-:Y:S05]  /*17550*/  BRA `(.L_x_13920) ;  /* 0xffffffbc00e47947 */ /* 0x000fea000383ffff */
.L_x_13808:
[----:B0-----:R0:W1:Y:S02]  /*17560*/  SYNCS.PHASECHK.TRANS64.TRYWAIT P0, [R22+URZ+0x16820], R3 ;  /* 0x01682003160075a7 */ /* 0x001064000800017f */
[----:B-1----:R-:W-:Y:S05]  /*17570*/  @!P0 NANOSLEEP.SYNCS 0x989680 ;  /* 0x009896800000895d */ /* 0x002fea0003900000 */
[----:B------:R-:W1:Y:S02]  /*17580*/  @!P0 SYNCS.PHASECHK.TRANS64 P0, [R22+URZ+0x16820], R3 ;  /* 0x01682003160085a7 */ /* 0x000e64000800007f */
[----:B-1----:R-:W-:Y:S05]  /*17590*/  @!P0 BRA `(.L_x_13808) ;  /* 0xfffffffc00f08947 */ /* 0x002fea000383ffff */
[----:B------:R-:W-:Y:S05]  /*175a0*/  BRA `(.L_x_13921) ;  /* 0xffffffc000507947 */ /* 0x000fea000383ffff */
.L_x_13817:
[----:B-1----:R1:W2:Y:S02]  /*175b0*/  SYNCS.PHASECHK.TRANS64.TRYWAIT P0, [R2+URZ+0x16840], R3 ;  /* 0x01684003020075a7 */ /* 0x0022a4000800017f */
[----:B--2---:R-:W-:Y:S05]  /*175c0*/  @!P0 NANOSLEEP.SYNCS 0x989680 ;  /* 0x009896800000895d */ /* 0x004fea0003900000 */
[----:B------:R-:W2:Y:S02]  /*175d0*/  @!P0 SYNCS.PHASECHK.TRANS64 P0, [R2+URZ+0x16840], R3 ;  /* 0x01684003020085a7 */ /* 0x000ea4000800007f */
[----:B--2---:R-:W-:Y:S05]  /*175e0*/  @!P0 BRA `(.L_x_13817) ;  /* 0xfffffffc00f08947 */ /* 0x004fea000383ffff */
[----:B------:R-:W-:Y:S05]  /*175f0*/  BRA `(.L_x_13922) ;  /* 0xffffffc000fc7947 */ /* 0x000fea000383ffff */
.L_x_13822:
[----:B0-----:R0:W1:Y:S02]  /*17600*/  SYNCS.PHASECHK.TRANS64.TRYWAIT P0, [R3+URZ+0x60], R2 ;  /* 0x00006002030075a7 */ /* 0x001064000800017f */
[----:B-1----:R-:W-:Y:S05]  /*17610*/  @!P0 NANOSLEEP.SYNCS 0x989680 ;  /* 0x009896800000895d */ /* 0x002fea0003900000 */
[----:B------:R-:W1:Y:S02]  /*17620*/  @!P0 SYNCS.PHASECHK.TRANS64 P0, [R3+URZ+0x60], R2 ;  /* 0x00006002030085a7 */ /* 0x000e64000800007f */
[----:B-1----:R-:W-:Y:S05]  /*17630*/  @!P0 BRA `(.L_x_13822) ;  /* 0xfffffffc00f08947 */ /* 0x002fea000383ffff */
[----:B------:R-:W-:Y:S05]  /*17640*/  BRA `(.L_x_13923) ;  /* 0xffffffc400887947 */ /* 0x000fea000383ffff */
.L_x_13830:
[----:B-1----:R1:W2:Y:S02]  /*17650*/  SYNCS.PHASECHK.TRANS64.TRYWAIT P0, [R2+URZ+0x16840], R3 ;  /* 0x01684003020075a7 */ /* 0x0022a4000800017f */
[----:B--2---:R-:W-:Y:S05]  /*17660*/  @!P0 NANOSLEEP.SYNCS 0x989680 ;  /* 0x009896800000895d */ /* 0x004fea0003900000 */
[----:B------:R-:W2:Y:S02]  /*17670*/  @!P0 SYNCS.PHASECHK.TRANS64 P0, [R2+URZ+0x16840], R3 ;  /* 0x01684003020085a7 */ /* 0x000ea4000800007f */
[----:B--2---:R-:W-:Y:S05]  /*17680*/  @!P0 BRA `(.L_x_13830) ;  /* 0xfffffffc00f08947 */ /* 0x004fea000383ffff */
[----:B------:R-:W-:Y:S05]  /*17690*/  BRA `(.L_x_13924) ;  /* 0xffffffc800cc7947 */ /* 0x000fea000383ffff */
.L_x_13835:
[----:B0-----:R0:W1:Y:S02]  /*176a0*/  SYNCS.PHASECHK.TRANS64.TRYWAIT P0, [R10+URZ+0x60], R3 ;  /* 0x000060030a0075a7 */ /* 0x001064000800017f */
[----:B-1----:R-:W-:Y:S05]  /*176b0*/  @!P0 NANOSLEEP.SYNCS 0x989680 ;  /* 0x009896800000895d */ /* 0x002fea0003900000 */
[----:B------:R-:W1:Y:S02]  /*176c0*/  @!P0 SYNCS.PHASECHK.TRANS64 P0, [R10+URZ+0x60], R3 ;  /* 0x000060030a0085a7 */ /* 0x000e64000800007f */
[----:B-1----:R-:W-:Y:S05]  /*176d0*/  @!P0 BRA `(.L_x_13835) ;  /* 0xfffffffc00f08947 */ /* 0x002fea000383ffff */
[----:B------:R-:W-:Y:S05]  /*176e0*/  BRA `(.L_x_13925) ;  /* 0xffffffcc00587947 */ /* 0x000fea000383ffff */
.L_x_13843:
[----:B-1----:R1:W2:Y:S02]  /*176f0*/  SYNCS.PHASECHK.TRANS64.TRYWAIT P0, [R2+URZ+0x16840], R3 ;  /* 0x01684003020075a7 */ /* 0x0022a4000800017f */
[----:B--2---:R-:W-:Y:S05]  /*17700*/  @!P0 NANOSLEEP.SYNCS 0x989680 ;  /* 0x009896800000895d */ /* 0x004fea0003900000 */
[----:B------:R-:W2:Y:S02]  /*17710*/  @!P0 SYNCS.PHASECHK.TRANS64 P0, [R2+URZ+0x16840], R3 ;  /* 0x01684003020085a7 */ /* 0x000ea4000800007f */
[----:B--2---:R-:W-:Y:S05]  /*17720*/  @!P0 BRA `(.L_x_13843) ;  /* 0xfffffffc00f08947 */ /* 0x004fea000383ffff */
[----:B------:R-:W-:Y:S05]  /*17730*/  BRA `(.L_x_13926) ;  /* 0xffffffd000687947 */ /* 0x000fea000383ffff */
.L_x_13848:
[----:B0-----:R0:W1:Y:S02]  /*17740*/  SYNCS.PHASECHK.TRANS64.TRYWAIT P0, [R7+URZ+0x60], R2 ;  /* 0x00006002070075a7 */ /* 0x001064000800017f */
[----:B-1----:R-:W-:Y:S05]  /*17750*/  @!P0 NANOSLEEP.SYNCS 0x989680 ;  /* 0x009896800000895d */ /* 0x002fea0003900000 */
[----:B------:R-:W1:Y:S02]  /*17760*/  @!P0 SYNCS.PHASECHK.TRANS64 P0, [R7+URZ+0x60], R2 ;  /* 0x00006002070085a7 */ /* 0x000e64000800007f */
[----:B-1----:R-:W-:Y:S05]  /*17770*/  @!P0 BRA `(.L_x_13848) ;  /* 0xfffffffc00f08947 */ /* 0x002fea000383ffff */
[----:B------:R-:W-:Y:S05]  /*17780*/  BRA `(.L_x_13927) ;  /* 0xffffffd000f87947 */ /* 0x000fea000383ffff */
.L_x_13858:
[----:B0-----:R0:W1:Y:S02]  /*17790*/  SYNCS.PHASECHK.TRANS64.TRYWAIT P0, [R3+URZ+0x16860], R0 ;  /* 0x01686000030075a7 */ /* 0x001064000800017f */
[----:B-1----:R-:W-:Y:S05]  /*177a0*/  @!P0 NANOSLEEP.SYNCS 0x989680 ;  /* 0x009896800000895d */ /* 0x002fea0003900000 */
[----:B------:R-:W1:Y:S02]  /*177b0*/  @!P0 SYNCS.PHASECHK.TRANS64 P0, [R3+URZ+0x16860], R0 ;  /* 0x01686000030085a7 */ /* 0x000e64000800007f */
[----:B-1----:R-:W-:Y:S05]  /*177c0*/  @!P0 BRA `(.L_x_13858) ;  /* 0xfffffffc00f08947 */ /* 0x002fea000383ffff */
[----:B------:R-:W-:Y:S05]  /*177d0*/  BRA `(.L_x_13928) ;  /* 0xffffffd400f47947 */ /* 0x000fea000383ffff */
.L_x_13864:
        /* <DEDUP_REMOVED lines=8> */
.L_x_13930:
[----:B------:R-:W-:Y:S05]  /*17860*/  BSYNC B0 ;  /* 0x0000000000007941 */ /* 0x000fea0003800000 */
.L_x_13929:
        /* <DEDUP_REMOVED lines=9> */
.L_x_13931:
        /* <DEDUP_REMOVED lines=18> */
.L_x_13932:
[----:B------:R-:W-:Y:S01]  /*17a20*/  IMAD.MOV.U32 R12, RZ, RZ, 0x2 ;  /* 0x00000002ff0c7424 */ /* 0x000fe200078e00ff */
[----:B------:R-:W-:-:S05]  /*17a30*/  SEL R4, R14, RZ, P1 ;  /* 0x000000ff0e047207 */ /* 0x000fca0000800000 */
[----:B------:R-:W-:-:S04]  /*17a40*/  IMAD.IADD R4, R17, 0x1, R4 ;  /* 0x0000000111047824 */ /* 0x000fc800078e0204 */
[----:B------:R-:W-:-:S07]  /*17a50*/  IMAD.MOV.U32 R13, RZ, RZ, R4 ;  /* 0x000000ffff0d7224 */ /* 0x000fce00078e0004 */
[----:B------:R-:W-:Y:S05]  /*17a60*/  WARPSYNC.COLLECTIVE R15, `(.L_x_13933) ;  /* 0x000000000f087348 */ /* 0x000fea0003c00000 */
[----:B------:R0:W1:Y:S02]  /*17a70*/  SHFL.UP P6, R14, R13, R12, R11 ;  /* 0x0400000c0d0e7389 */ /* 0x00006400000c000b */
[----:B01----:R-:W-:Y:S01]  /*17a80*/  ENDCOLLECTIVE ;  /* 0x000000000000791b */ /* 0x003fe20003800000 */
.L_x_13933:
[----:B------:R-:W-:Y:S01]  /*17a90*/  IMAD.MOV.U32 R12, RZ, RZ, 0x4 ;  /* 0x00000004ff0c7424 */ /* 0x000fe200078e00ff */
[----:B------:R-:W-:-:S05]  /*17aa0*/  SEL R3, R14, RZ, P2 ;  /* 0x000000ff0e037207 */ /* 0x000fca0001000000 */
[----:B------:R-:W-:-:S04]  /*17ab0*/  IMAD.IADD R6, R4, 0x1, R3 ;  /* 0x0000000104067824 */ /* 0x000fc800078e0203 */
[----:B------:R-:W-:-:S07]  /*17ac0*/  IMAD.MOV.U32 R13, RZ, RZ, R6 ;  /* 0x000000ffff0d7224 */ /* 0x000fce00078e0006 */
[----:B------:R-:W-:Y:S05]  /*17ad0*/  WARPSYNC.COLLECTIVE R15, `(.L_x_13934) ;  /* 0x000000000f087348 */ /* 0x000fea0003c00000 */
[----:B------:R0:W1:Y:S02]  /*17ae0*/  SHFL.UP P6, R14, R13, R12, R11 ;  /* 0x0400000c0d0e7389 */ /* 0x00006400000c000b */
[----:B01----:R-:W-:Y:S01]  /*17af0*/  ENDCOLLECTIVE ;  /* 0x000000000000791b */ /* 0x003fe20003800000 */
.L_x_13934:
[----:B------:R-:W-:Y:S01]  /*17b00*/  IMAD.MOV.U32 R12, RZ, RZ, 0x8 ;  /* 0x00000008ff0c7424 */ /* 0x000fe200078e00ff */
[----:B------:R-:W-:-:S05]  /*17b10*/  SEL R3, R14, RZ, P3 ;  /* 0x000000ff0e037207 */ /* 0x000fca0001800000 */
[----:B------:R-:W-:-:S04]  /*17b20*/  IMAD.IADD R2, R6, 0x1, R3 ;  /* 0x0000000106027824 */ /* 0x000fc800078e0203 */
[----:B------:R-:W-:-:S07]  /*17b30*/  IMAD.MOV.U32 R13, RZ, RZ, R2 ;  /* 0x000000ffff0d7224 */ /* 0x000fce00078e0002 */
[----:B------:R-:W-:Y:S05]  /*17b40*/  WARPSYNC.COLLECTIVE R15, `(.L_x_13935) ;  /* 0x000000000f087348 */ /* 0x000fea0003c00000 */
[----:B------:R0:W1:Y:S02]  /*17b50*/  SHFL.UP P6, R14, R13, R12, R11 ;  /* 0x0400000c0d0e7389 */ /* 0x00006400000c000b */
[----:B01----:R-:W-:Y:S01]  /*17b60*/  ENDCOLLECTIVE ;  /* 0x000000000000791b */ /* 0x003fe20003800000 */
.L_x_13935:
[----:B------:R-:W-:Y:S01]  /*17b70*/  IMAD.MOV.U32 R12, RZ, RZ, 0x10 ;  /* 0x00000010ff0c7424 */ /* 0x000fe200078e00ff */
[----:B------:R-:W-:-:S05]  /*17b80*/  SEL R3, R14, RZ, P4 ;  /* 0x000000ff0e037207 */ /* 0x000fca0002000000 */
[----:B------:R-:W-:-:S04]  /*17b90*/  IMAD.IADD R3, R2, 0x1, R3 ;  /* 0x0000000102037824 */ /* 0x000fc800078e0203 */
[----:B------:R-:W-:-:S07]  /*17ba0*/  IMAD.MOV.U32 R13, RZ, RZ, R3 ;  /* 0x000000ffff0d7224 */ /* 0x000fce00078e0003 */
[----:B------:R-:W-:Y:S05]  /*17bb0*/  WARPSYNC.COLLECTIVE R15, `(.L_x_13936) ;  /* 0x000000000f087348 */ /* 0x000fea0003c00000 */
[----:B------:R0:W1:Y:S02]  /*17bc0*/  SHFL.UP P6, R14, R13, R12, R11 ;  /* 0x0400000c0d0e7389 */ /* 0x00006400000c000b */
[----:B01----:R-:W-:Y:S01]  /*17bd0*/  ENDCOLLECTIVE ;  /* 0x000000000000791b */ /* 0x003fe20003800000 */
.L_x_13936:
        /* <DEDUP_REMOVED lines=8> */
.L_x_13937:
[----:B------:R-:W-:Y:S05]  /*17c60*/  BRA `(.L_x_13938) ;  /* 0xffffffd800287947 */ /* 0x000fea000383ffff */
.L_x_13869:
        /* <DEDUP_REMOVED lines=8> */
.L_x_13940:
[----:B------:R-:W-:Y:S05]  /*17cf0*/  BSYNC B0 ;  /* 0x0000000000007941 */ /* 0x000fea0003800000 */
.L_x_13939:
        /* <DEDUP_REMOVED lines=8> */
.L_x_13941:
[----:B------:R-:W-:Y:S01]  /*17d80*/  IMAD.MOV.U32 R12, RZ, RZ, 0x4 ;  /* 0x00000004ff0c7424 */ /* 0x000fe200078e00ff */
[----:B------:R-:W-:-:S05]  /*17d90*/  SEL R2, R14, RZ, P2 ;  /* 0x000000ff0e027207 */ /* 0x000fca0001000000 */
[----:B------:R-:W-:-:S04]  /*17da0*/  IMAD.IADD R2, R13, 0x1, R2 ;  /* 0x000000010d027824 */ /* 0x000fc800078e0202 */
[----:B------:R-:W-:-:S07]  /*17db0*/  IMAD.MOV.U32 R13, RZ, RZ, R2 ;  /* 0x000000ffff0d7224 */ /* 0x000fce00078e0002 */
[----:B------:R-:W-:Y:S05]  /*17dc0*/  WARPSYNC.COLLECTIVE R15, `(.L_x_13942) ;  /* 0x000000000f087348 */ /* 0x000fea0003c00000 */
[----:B------:R0:W1:Y:S02]  /*17dd0*/  SHFL.UP P6, R14, R13, R12, R11 ;  /* 0x0400000c0d0e7389 */ /* 0x00006400000c000b */
[----:B01----:R-:W-:Y:S01]  /*17de0*/  ENDCOLLECTIVE ;  /* 0x000000000000791b */ /* 0x003fe20003800000 */
.L_x_13942:
[----:B------:R-:W-:Y:S01]  /*17df0*/  IMAD.MOV.U32 R12, RZ, RZ, 0x8 ;  /* 0x00000008ff0c7424 */ /* 0x000fe200078e00ff */
[----:B------:R-:W-:-:S05]  /*17e00*/  SEL R3, R14, RZ, P3 ;  /* 0x000000ff0e037207 */ /* 0x000fca0001800000 */
[----:B------:R-:W-:-:S04]  /*17e10*/  IMAD.IADD R3, R2, 0x1, R3 ;  /* 0x0000000102037824 */ /* 0x000fc800078e0203 */
[----:B------:R-:W-:-:S07]  /*17e20*/  IMAD.MOV.U32 R13, RZ, RZ, R3 ;  /* 0x000000ffff0d7224 */ /* 0x000fce00078e0003 */
[----:B------:R-:W-:Y:S05]  /*17e30*/  WARPSYNC.COLLECTIVE R15, `(.L_x_13943) ;  /* 0x000000000f087348 */ /* 0x000fea0003c00000 */
[----:B------:R0:W1:Y:S02]  /*17e40*/  SHFL.UP P6, R14, R13, R12, R11 ;  /* 0x0400000c0d0e7389 */ /* 0x00006400000c000b */
[----:B01----:R-:W-:Y:S01]  /*17e50*/  ENDCOLLECTIVE ;  /* 0x000000000000791b */ /* 0x003fe20003800000 */
.L_x_13943:
[----:B------:R-:W-:Y:S01]  /*17e60*/  IMAD.MOV.U32 R12, RZ, RZ, 0x10 ;  /* 0x00000010ff0c7424 */ /* 0x000fe200078e00ff */
[----:B------:R-:W-:-:S05]  /*17e70*/  SEL R4, R14, RZ, P4 ;  /* 0x000000ff0e047207 */ /* 0x000fca0002000000 */
[----:B------:R-:W-:-:S04]  /*17e80*/  IMAD.IADD R4, R3, 0x1, R4 ;  /* 0x0000000103047824 */ /* 0x000fc800078e0204 */
[----:B------:R-:W-:-:S07]  /*17e90*/  IMAD.MOV.U32 R13, RZ, RZ, R4 ;  /* 0x000000ffff0d7224 */ /* 0x000fce00078e0004 */
[----:B------:R-:W-:Y:S05]  /*17ea0*/  WARPSYNC.COLLECTIVE R15, `(.L_x_13944) ;  /* 0x000000000f087348 */ /* 0x000fea0003c00000 */
[----:B------:R0:W1:Y:S02]  /*17eb0*/  SHFL.UP P6, R14, R13, R12, R11 ;  /* 0x0400000c0d0e7389 */ /* 0x00006400000c000b */
[----:B01----:R-:W-:Y:S01]  /*17ec0*/  ENDCOLLECTIVE ;  /* 0x000000000000791b */ /* 0x003fe20003800000 */
.L_x_13944:
        /* <DEDUP_REMOVED lines=8> */
.L_x_13945:
[----:B------:R-:W-:Y:S05]  /*17f50*/  BRA `(.L_x_13946) ;  /* 0xffffffd800087947 */ /* 0x000fea000383ffff */
.L_x_13871:
[----:B------:R-:W-:Y:S01]  /*17f60*/  BSSY B0, `(.L_x_13947) ;  /* 0x0000006000007945 */ /* 0x000fe20003800000 */
[----:B------:R-:W-:Y:S01]  /*17f70*/  PLOP3.LUT P6, PT, P6, PT, PT, 0x8, 0x0 ;  /* 0x000000000000781c */ /* 0x000fe200037ce170 */
[----:B------:R-:W-:-:S12]  /*17f80*/  IMAD.MOV.U32 R15, RZ, RZ, -0x1 ;  /* 0xffffffffff0f7424 */ /* 0x000fd800078e00ff */
[----:B01----:R-:W-:Y:S05]  /*17f90*/  WARPSYNC.COLLECTIVE R15, `(.L_x_13948) ;  /* 0x000000000f087348 */ /* 0x003fea0003c00000 */
[----:B------:R-:W-:Y:S01]  /*17fa0*/  VOTE.ANY R14, PT, P6 ;  /* 0x00000000000e7806 */ /* 0x000fe200030e0100 */
[----:B01----:R-:W-:Y:S06]  /*17fb0*/  ENDCOLLECTIVE ;  /* 0x000000000000791b */ /* 0x003fec0003800000 */
.L_x_13948:
[----:B------:R-:W-:Y:S05]  /*17fc0*/  BSYNC B0 ;  /* 0x0000000000007941 */ /* 0x000fea0003800000 */
.L_x_13947:
        /* <DEDUP_REMOVED lines=9> */
.L_x_13949:
[----:B------:R-:W-:Y:S01]  /*18060*/  IMAD.MOV.U32 R17, RZ, RZ, R14 ;  /* 0x000000ffff117224 */ /* 0x000fe200078e000e */
[----:B------:R-:W-:Y:S06]  /*18070*/  BRA `(.L_x_13950) ;  /* 0xffffffd400f87947 */ /* 0x000fec000383ffff */
.L_x_13873:
[----:B------:R-:W-:Y:S01]  /*18080*/  BSSY B0, `(.L_x_13951) ;  /* 0x0000007000007945 */ /* 0x000fe20003800000 */
[----:B------:R-:W-:Y:S02]  /*18090*/  IMAD.MOV.U32 R13, RZ, RZ, R2 ;  /* 0x000000ffff0d7224 */ /* 0x000fe400078e0002 */
[----:B------:R-:W-:Y:S02]  /*180a0*/  IMAD.MOV.U32 R11, RZ, RZ, 0x1f ;  /* 0x0000001fff0b7424 */ /* 0x000fe400078e00ff */
[----:B------:R-:W-:-:S07]  /*180b0*/  IMAD.MOV.U32 R15, RZ, RZ, -0x1 ;  /* 0xffffffffff0f7424 */ /* 0x000fce00078e00ff */
[----:B0123--:R-:W-:Y:S05]  /*180c0*/  WARPSYNC.COLLECTIVE R15, `(.L_x_13952) ;  /* 0x000000000f087348 */ /* 0x00ffea0003c00000 */
[----:B------:R4:W0:Y:S02]  /*180d0*/  SHFL.IDX P6, R14, R13, R12, R11 ;  /* 0x0000000c0d0e7389 */ /* 0x00082400000c000b */
[----:B01234-:R-:W-:Y:S01]  /*180e0*/  ENDCOLLECTIVE ;  /* 0x000000000000791b */ /* 0x01ffe20003800000 */
.L_x_13952:
[----:B------:R-:W-:Y:S05]  /*180f0*/  BSYNC B0 ;  /* 0x0000000000007941 */ /* 0x000fea0003800000 */
.L_x_13951:
[----:B------:R-:W-:Y:S05]  /*18100*/  BRA `(.L_x_13872) ;  /* 0xffffffd400f07947 */ /* 0x000fea000383ffff */
.L_x_13877:
[----:B0-----:R0:W3:Y:S02]  /*18110*/  SYNCS.PHASECHK.TRANS64.TRYWAIT P0, [R9+URZ+0x16820], R0 ;  /* 0x01682000090075a7 */ /* 0x0010e4000800017f */
[----:B---3--:R-:W-:Y:S05]  /*18120*/  @!P0 NANOSLEEP.SYNCS 0x989680 ;  /* 0x009896800000895d */ /* 0x008fea0003900000 */
[----:B------:R-:W3:Y:S02]  /*18130*/  @!P0 SYNCS.PHASECHK.TRANS64 P0, [R9+URZ+0x16820], R0 ;  /* 0x01682000090085a7 */ /* 0x000ee4000800007f */
[----:B---3--:R-:W-:Y:S05]  /*18140*/  @!P0 BRA `(.L_x_13877) ;  /* 0xfffffffc00f08947 */ /* 0x008fea000383ffff */
[----:B------:R-:W-:Y:S05]  /*18150*/  BRA `(.L_x_13953) ;  /* 0xffffffdc00687947 */ /* 0x000fea000383ffff */
.L_x_13878:
        /* <DEDUP_REMOVED lines=11> */
.L_x_13955:
[----:B------:R-:W-:Y:S05]  /*18210*/  BSYNC B0 ;  /* 0x0000000000007941 */ /* 0x000fea0003800000 */
.L_x_13954:
[----:B------:R-:W-:Y:S05]  /*18220*/  BRA `(.L_x_13956) ;  /* 0xffffffdc00507947 */ /* 0x000fea000383ffff */
.L_x_13881:
[----:B------:R-:W-:Y:S01]  /*18230*/  BSSY B1, `(.L_x_13957) ;  /* 0x0000006000017945 */ /* 0x000fe20003800000 */
[----:B------:R-:W-:-:S07]  /*18240*/  IMAD.MOV.U32 R15, RZ, RZ, -0x1 ;  /* 0xffffffffff0f7424 */ /* 0x000fce00078e00ff */
[----:B012---:R-:W-:Y:S05]  /*18250*/  WARPSYNC.COLLECTIVE R15, `(.L_x_13958) ;  /* 0x000000000f0c7348 */ /* 0x007fea0003c00000 */
[----:B------:R-:W-:Y:S02]  /*18260*/  ELECT P6, UR62, PT ;  /* 0x00000000003e782f */ /* 0x000fe400038c0000 */
[----:B------:R-:W-:Y:S01]  /*18270*/  MOV R14, UR62 ;  /* 0x0000003e000e7c02 */ /* 0x000fe20008000f00 */
[----:B012---:R-:W-:Y:S10]  /*18280*/  ENDCOLLECTIVE ;  /* 0x000000000000791b */ /* 0x007ff40003800000 */
.L_x_13958:
[----:B------:R-:W-:Y:S05]  /*18290*/  BSYNC B1 ;  /* 0x0000000000017941 */ /* 0x000fea0003800000 */
.L_x_13957:
[----:B------:R-:W-:Y:S05]  /*182a0*/  BRA `(.L_x_13959) ;  /* 0xffffffdc00487947 */ /* 0x000fea000383ffff */
.L_x_13883:
[----:B0-----:R0:W3:Y:S02]  /*182b0*/  SYNCS.PHASECHK.TRANS64.TRYWAIT P0, [R5+URZ], R4 ;  /* 0x00000004050075a7 */ /* 0x0010e4000800017f */
[----:B---3--:R-:W-:Y:S05]  /*182c0*/  @!P0 NANOSLEEP.SYNCS 0x989680 ;  /* 0x009896800000895d */ /* 0x008fea0003900000 */
[----:B------:R-:W3:Y:S02]  /*182d0*/  @!P0 SYNCS.PHASECHK.TRANS64 P0, [R5+URZ], R4 ;  /* 0x00000004050085a7 */ /* 0x000ee4000800007f */
[----:B---3--:R-:W-:Y:S05]  /*182e0*/  @!P0 BRA `(.L_x_13883) ;  /* 0xfffffffc00f08947 */ /* 0x008fea000383ffff */
[----:B------:R-:W-:Y:S05]  /*182f0*/  BRA `(.L_x_13960) ;  /* 0xffffffdc007c7947 */ /* 0x000fea000383ffff */
.L_x_13884:
[----:B---3--:R3:W4:Y:S02]  /*18300*/  SYNCS.PHASECHK.TRANS64.TRYWAIT P0, [R3+URZ], R2 ;  /* 0x00000002030075a7 */ /* 0x008724000800017f */
[----:B----4-:R-:W-:Y:S05]  /*18310*/  @!P0 NANOSLEEP.SYNCS 0x989680 ;  /* 0x009896800000895d */ /* 0x010fea0003900000 */
[----:B------:R-:W4:Y:S02]  /*18320*/  @!P0 SYNCS.PHASECHK.TRANS64 P0, [R3+URZ], R2 ;  /* 0x00000002030085a7 */ /* 0x000f24000800007f */
[----:B----4-:R-:W-:Y:S05]  /*18330*/  @!P0 BRA `(.L_x_13884) ;  /* 0xfffffffc00f08947 */ /* 0x010fea000383ffff */
[----:B------:R-:W-:Y:S05]  /*18340*/  BRA `(.L_x_13961) ;  /* 0xffffffdc00707947 */ /* 0x000fea000383ffff */
.L_x_13886:
[----:B----4-:R4:W0:Y:S02]  /*18350*/  SYNCS.PHASECHK.TRANS64.TRYWAIT P0, [R23+URZ], R4 ;  /* 0x00000004170075a7 */ /* 0x010824000800017f */
[----:B0-----:R-:W-:Y:S05]  /*18360*/  @!P0 NANOSLEEP.SYNCS 0x989680 ;  /* 0x009896800000895d */ /* 0x001fea0003900000 */
[----:B------:R-:W0:Y:S02]  /*18370*/  @!P0 SYNCS.PHASECHK.TRANS64 P0, [R23+URZ], R4 ;  /* 0x00000004170085a7 */ /* 0x000e24000800007f */
[----:B0-----:R-:W-:Y:S05]  /*18380*/  @!P0 BRA `(.L_x_13886) ;  /* 0xfffffffc00f08947 */ /* 0x001fea000383ffff */
[----:B------:R-:W-:Y:S05]  /*18390*/  BRA `(.L_x_13962) ;  /* 0xffffffdc00747947 */ /* 0x000fea000383ffff */
.L_x_13963:
        /* <DEDUP_REMOVED lines=14> */
.L_x_15336:


//--------------------- .text._ZN7cutlass13device_kernelIN5flash11enable_sm90INS1_16FlashAttnFwdSm90INS1_25CollectiveMainloopFwdSm90ILi2EN4cute5tupleIJNS5_1CILi1EEES8_S8_EEENS6_IJNS7_ILi192EEENS7_ILi128EEENS7_ILi64EEEEEELi64ENS_6half_tEfNS_4arch4Sm90ELb0ELb1ELb1ELb1ELb0ELb1ELb0ELb1ELb1ELb1ELb0ELb0EEENS1_21CollectiveEpilogueFwdINS6_IJSA_SC_SB_EEES9_SE_SG_Li384ELb1ELb1ELb0ELb0EEENS1_36VarlenDynamicPersistentTileSchedulerILi192ELi128ELi384ELi128ELb0ELb1ELb1ELb1ELb0ELb1EEEEEEEEEvNT_6ParamsE --------------------------
	.section	.text._ZN7cutlass13device_kernelIN5flash11enable_sm90INS1_16FlashAttnFwdSm90INS1_25CollectiveMainloopFwdSm90ILi2EN4cute5tupleIJNS5_1CILi1EEES8_S8_EEENS6_IJNS7_ILi192EEENS7_ILi128EEENS7_ILi64EEEEEELi64ENS_6half_tEfNS_4arch4Sm90ELb0ELb1ELb1ELb1ELb0ELb1ELb0ELb1ELb1ELb1ELb0ELb0EEENS1_21CollectiveEpilogueFwdINS6_IJSA_SC_SB_EEES9_SE_SG_Li384ELb1ELb1ELb0ELb0EEENS1_36VarlenDynamicPersistentTileSchedulerILi192ELi128ELi384ELi128ELb0ELb1ELb1ELb1ELb0ELb1EEEEEEEEEvNT_6ParamsE,"ax",@progbits
	.align	128
.text._ZN7cutlass13device_kernelIN5flash11enable_sm90INS1_16FlashAttnFwdSm90INS1_25CollectiveMainloopFwdSm90ILi2EN4cute5tupleIJNS5_1CILi1EEES8_S8_EEENS6_IJNS7_ILi192EEENS7_ILi128EEENS7_ILi64EEEEEELi64ENS_6half_tEfNS_4arch4Sm90ELb0ELb1ELb1ELb1ELb0ELb1ELb0ELb1ELb1ELb1ELb0ELb0EEENS1_21CollectiveEpilogueFwdINS6_IJSA_SC_SB_EEES9_SE_SG_Li384ELb1ELb1ELb0ELb0EEENS1_36VarlenDynamicPersistentTileSchedulerILi192ELi128ELi384ELi128ELb0ELb1ELb1ELb1ELb0ELb1EEEEEEEEEvNT_6ParamsE:
        .type           _ZN7cutlass13device_kernelIN5flash11enable_sm90INS1_16FlashAttnFwdSm90INS1_25CollectiveMainloopFwdSm90ILi2EN4cute5tupleIJNS5_1CILi1EEES8_S8_EEENS6_IJNS7_ILi192EEENS7_ILi128EEENS7_ILi64EEEEEELi64ENS_6half_tEfNS_4arch4Sm90ELb0ELb1ELb1ELb1ELb0ELb1ELb0ELb1ELb1ELb1ELb0ELb0EEENS1_21CollectiveEpilogueFwdINS6_IJSA_SC_SB_EEES9_SE_SG_Li384ELb1ELb1ELb0ELb0EEENS1_36VarlenDynamicPersistentTileSchedulerILi192ELi128ELi384ELi128ELb0ELb1ELb1ELb1ELb0ELb1EEEEEEEEEvNT_6ParamsE,@function
        .size           _ZN7cutlass13device_kernelIN5flash11enable_sm90INS1_16FlashAttnFwdSm90INS1_25CollectiveMainloopFwdSm90ILi2EN4cute5tupleIJNS5_1CILi1EEES8_S8_EEENS6_IJNS7_ILi192EEENS7_ILi128EEENS7_ILi64EEEEEELi64ENS_6half_tEfNS_4arch4Sm90ELb0ELb1ELb1ELb1ELb0ELb1ELb0ELb1ELb1ELb1ELb0ELb0EEENS1_21CollectiveEpilogueFwdINS6_IJSA_SC_SB_EEES9_SE_SG_Li384ELb1ELb1ELb0ELb0EEENS1_36VarlenDynamicPersistentTileSchedulerILi192ELi128ELi384ELi128ELb0ELb1ELb1ELb1ELb0ELb1EEEEEEEEEvNT_6ParamsE,(.L_x_15337 - _ZN7cutlass13device_kernelIN5flash11enable_sm90INS1_16FlashAttnFwdSm90INS1_25CollectiveMainloopFwdSm90ILi2EN4cute5tupleIJNS5_1CILi1EEES8_S8_EEENS6_IJNS7_ILi192EEENS7_ILi128EEENS7_ILi64EEEEEELi64ENS_6half_tEfNS_4arch4Sm90ELb0ELb1ELb1ELb1ELb0ELb1ELb0ELb1ELb1ELb1ELb0ELb0EEENS1_21CollectiveEpilogueFwdINS6_IJSA_SC_SB_EEES9_SE_SG_Li384ELb1ELb1ELb0ELb0EEENS1_36VarlenDynamicPersistentTileSchedulerILi192ELi128ELi384ELi128ELb0ELb1ELb1ELb1ELb0ELb1EEEEEEEEEvNT_6ParamsE)
        .other          _ZN7cutlass13device_kernelIN5flash11enable_sm90INS1_16FlashAttnFwdSm90INS1_25CollectiveMainloopFwdSm90ILi2EN4cute5tupleIJNS5_1CILi1EEES8_S8_EEENS6_IJNS7_ILi192EEENS7_ILi128EEENS7_ILi64EEEEEELi64ENS_6half_tEfNS_4arch4Sm90ELb0ELb1ELb1ELb1ELb0ELb1ELb0ELb1ELb1ELb1ELb0ELb0EEENS1_21CollectiveEpilogueFwdINS6_IJSA_SC_SB_EEES9_SE_SG_Li384ELb1ELb1ELb0ELb0EEENS1_36VarlenDynamicPersistentTileSchedulerILi192ELi128ELi384ELi128ELb0ELb1ELb1ELb1ELb0ELb1EEEEEEEEEvNT_6ParamsE,@"STO_CUDA_ENTRY STV_DEFAULT"
_ZN7cutlass13device_kernelIN5flash11enable_sm90INS1_16FlashAttnFwdSm90INS1_25CollectiveMainloopFwdSm90ILi2EN4cute5tupleIJNS5_1CILi1EEES8_S8_EEENS6_IJNS7_ILi192EEENS7_ILi128EEENS7_ILi64EEEEEELi64ENS_6half_tEfNS_4arch4Sm90ELb0ELb1ELb1ELb1ELb0ELb1ELb0ELb1ELb1ELb1ELb0ELb0EEENS1_21CollectiveEpilogueFwdINS6_IJSA_SC_SB_EEES9_SE_SG_Li384ELb1ELb1ELb0ELb0EEENS1_36VarlenDynamicPersistentTileSchedulerILi192ELi128ELi384ELi128ELb0ELb1ELb1ELb1ELb0ELb1EEEEEEEEEvNT_6ParamsE:
        /* <DEDUP_REMOVED lines=24> */
.L_x_13965:
[----:B------:R-:W-:Y:S05]  /*0180*/  BSYNC B0 ;  /* 0x0000000000007941 */ /* 0x000fea0003800000 */
.L_x_13964:
        /* <DEDUP_REMOVED lines=41> */
.L_x_13966:
        /* <DEDUP_REMOVED lines=22> */
.L_x_13967:
        /* <DEDUP_REMOVED lines=18> */
.L_x_13968:
        /* <DEDUP_REMOVED lines=22> */
.L_x_13969:
        /* <DEDUP_REMOVED lines=22> */
.L_x_13970:
        /* <DEDUP_REMOVED lines=8> */
.L_x_13973:
[----:B------:R-:W-:-:S08]  /*09e0*/  NOP ;  /* 0x0000000000007918 */ /* 0x000fd00000000000 */
[----:B------:R-:W0:Y:S02]  /*09f0*/  USETMAXREG.TRY_ALLOC.CTAPOOL UP0, 0xa0 ;  /* 0x000000a0000079c8 */ /* 0x000e240008000600 */
[----:B0-----:R-:W-:-:S13]  /*0a00*/  PLOP3.LUT P0, PT, PT, PT, UP0, 0x80, 0x0 ;  /* 0x000000000000781c */ /* 0x001fda0003f0f008 */
[----:B------:R-:W-:Y:S05]  /*0a10*/  @!P0 BRA `(.L_x_13973) ;  /* 0xfffffffc00f08947 */ /* 0x000fea000383ffff */
[----:B------:R-:W2:Y:S01]  /*0a20*/  LDL.LU R0, [R1] ;  /* 0x0000000001007983 */ /* 0x000ea20000300800 */
[----:B------:R-:W0:Y:S01]  /*0a30*/  S2R R2, SR_TID.X ;  /* 0x0000000000027919 */ /* 0x000e220000002100 */
        /* <DEDUP_REMOVED lines=17> */
[----:B------:R-:W0:Y:S01]  /*0b50*/  S2R R0, SR_TID.X ;  /* 0x0000000000007919 */ /* 0x000e220000002100 */
[----:B------:R-:W-:Y:S01]  /*0b60*/  CS2R R22, SRZ ;  /* 0x0000000000167805 */ /* 0x000fe2000001ff00 */
[----:B------:R-:W-:Y:S01]  /*0b70*/  IMAD.MOV.U32 R16, RZ, RZ, RZ ;  /* 0x000000ffff107224 */ /* 0x000fe200078e00ff */
[----:B------:R-:W-:Y:S01]  /*0b80*/  ULOP3.LUT UR37, UR36, 0x1, URZ, 0xfc, !UPT ;  /* 0x0000000124257892 */ /* 0x000fe2000f8efc3f */
[----:B------:R-:W-:Y:S01]  /*0b90*/  STL [R1+0x58], RZ ;  /* 0x000058ff01007387 */ /* 0x000fe20000100800 */
[----:B0-----:R-:W-:-:S05]  /*0ba0*/  VIADD R11, R0, 0xffffff80 ;  /* 0xffffff80000b7836 */ /* 0x001fca0000000000 */
[----:B------:R-:W-:-:S04]  /*0bb0*/  SHF.R.S32.HI R0, RZ, 0x1f, R11 ;  /* 0x0000001fff007819 */ /* 0x000fc8000001140b */
[----:B------:R-:W-:-:S04]  /*0bc0*/  LEA.HI R3, R0, R11, RZ, 0x7 ;  /* 0x0000000b00037211 */ /* 0x000fc800078f38ff */
[----:B------:R-:W-:Y:S02]  /*0bd0*/  LOP3.LUT R4, R3, 0xffffff80, RZ, 0xc0, !PT ;  /* 0xffffff8003047812 */ /* 0x000fe400078ec0ff */
[----:B------:R-:W-:-:S03]  /*0be0*/  SHF.R.S32.HI R8, RZ, 0x7, R3 ;  /* 0x00000007ff087819 */ /* 0x000fc60000011403 */
[----:B------:R-:W-:-:S05]  /*0bf0*/  IMAD.IADD R9, R11, 0x1, -R4 ;  /* 0x000000010b097824 */ /* 0x000fca00078e0a04 */
[----:B------:R-:W-:-:S04]  /*0c00*/  SHF.R.S32.HI R4, RZ, 0x1f, R9 ;  /* 0x0000001fff047819 */ /* 0x000fc80000011409 */
[CC--:B------:R-:W-:Y:S02]  /*0c10*/  LEA.HI R5, R4.reuse, R9.reuse, RZ, 0x2 ;  /* 0x0000000904057211 */ /* 0x0c0fe400078f10ff */
[----:B------:R-:W-:Y:S02]  /*0c20*/  LEA.HI R4, R4, R9, RZ, 0x5 ;  /* 0x0000000904047211 */ /* 0x000fe400078f28ff */
[--C-:B------:R-:W-:Y:S02]  /*0c30*/  SHF.R.S32.HI R6, RZ, 0x2, R5.reuse ;  /* 0x00000002ff067819 */ /* 0x100fe40000011405 */
[----:B------:R-:W-:Y:S02]  /*0c40*/  SHF.R.S32.HI R3, RZ, 0x1f, R5 ;  /* 0x0000001fff037819 */ /* 0x000fe40000011405 */
[----:B------:R-:W-:Y:S02]  /*0c50*/  SHF.R.S32.HI R4, RZ, 0x5, R4 ;  /* 0x00000005ff047819 */ /* 0x000fe40000011404 */
[----:B------:R-:W-:Y:S01]  /*0c60*/  LEA.HI R7, R3, R6, RZ, 0x3 ;  /* 0x0000000603077211 */ /* 0x000fe200078f18ff */
[----:B------:R-:W-:Y:S01]  /*0c70*/  IMAD.HI R3, R8, 0x55555556, RZ ;  /* 0x5555555608037827 */ /* 0x000fe200078e02ff */
[----:B------:R-:W-:-:S02]  /*0c80*/  LOP3.LUT R5, R5, 0x7ffffffc, RZ, 0xc0, !PT ;  /* 0x7ffffffc05057812 */ /* 0x000fc400078ec0ff */
[----:B------:R-:W-:Y:S02]  /*0c90*/  LOP3.LUT R7, R7, 0xfffffff8, RZ, 0xc0, !PT ;  /* 0xfffffff807077812 */ /* 0x000fe400078ec0ff */
[----:B------:R-:W-:-:S03]  /*0ca0*/  LEA.HI R3, R3, R3, RZ, 0x1 ;  /* 0x0000000303037211 */ /* 0x000fc600078f08ff */
[----:B------:R-:W-:Y:S02]  /*0cb0*/  IMAD.IADD R7, R6, 0x1, -R7 ;  /* 0x0000000106077824 */ /* 0x000fe400078e0a07 */
[----:B------:R-:W-:Y:S02]  /*0cc0*/  IMAD R3, R3, -0x3, R8 ;  /* 0xfffffffd03037824 */ /* 0x000fe400078e0208 */
[----:B------:R-:W-:-:S04]  /*0cd0*/  IMAD R4, R4, 0x10, R7 ;  /* 0x0000001004047824 */ /* 0x000fc800078e0207 */
[----:B------:R-:W-:Y:S01]  /*0ce0*/  IMAD R8, R3, 0x40, R4 ;  /* 0x0000004003087824 */ /* 0x000fe200078e0204 */
[CC--:B------:R-:W-:Y:S02]  /*0cf0*/  LEA.HI R3, R0.reuse, R11.reuse, RZ, 0x2 ;  /* 0x0000000b00037211 */ /* 0x0c0fe400078f10ff */
[----:B------:R-:W-:Y:S02]  /*0d00*/  LEA.HI R0, R0, R11, RZ, 0x5 ;  /* 0x0000000b00007211 */ /* 0x000fe400078f28ff */
[--C-:B------:R-:W-:Y:S01]  /*0d10*/  SHF.R.S32.HI R17, RZ, 0x2, R3.reuse ;  /* 0x00000002ff117819 */ /* 0x100fe20000011403 */
[----:B------:R-:W-:Y:S01]  /*0d20*/  STL [R1+0x60], R8 ;  /* 0x0000600801007387 */ /* 0x000fe20000100800 */
[----:B------:R-:W-:Y:S02]  /*0d30*/  LOP3.LUT R4, R3, 0xfffffffc, RZ, 0xc0, !PT ;  /* 0xfffffffc03047812 */ /* 0x000fe400078ec0ff */
[----:B------:R-:W-:Y:S01]  /*0d40*/  SHF.R.S32.HI R0, RZ, 0x5, R0 ;  /* 0x00000005ff007819 */ /* 0x000fe20000011400 */
[----:B------:R-:W-:Y:S01]  /*0d50*/  VIADD R10, R17, 0x60 ;  /* 0x00000060110a7836 */ /* 0x000fe20000000000 */
[----:B------:R-:W-:Y:S01]  /*0d60*/  SHF.R.S32.HI R6, RZ, 0x1f, R3 ;  /* 0x0000001fff067819 */ /* 0x000fe20000011403 */
[----:B------:R-:W-:Y:S01]  /*0d70*/  IMAD.IADD R7, R11, 0x1, -R4 ;  /* 0x000000010b077824 */ /* 0x000fe200078e0a04 */
[----:B------:R-:W-:Y:S01]  /*0d80*/  SHF.R.S32.HI R4, RZ, 0x1f, R17 ;  /* 0x0000001fff047819 */ /* 0x000fe20000011411 */
[----:B------:R-:W-:Y:S01]  /*0d90*/  IMAD.SHL.U32 R3, R10, 0x40, RZ ;  /* 0x000000400a037824 */ /* 0x000fe200078e00ff */
[----:B------:R-:W-:Y:S01]  /*0da0*/  SHF.R.S32.HI R0, RZ, 0x1f, R10 ;  /* 0x0000001fff007819 */ /* 0x000fe2000001140a */
[C---:B------:R-:W-:Y:S01]  /*0db0*/  IMAD.SHL.U32 R18, R7.reuse, 0x8, RZ ;  /* 0x0000000807127824 */ /* 0x040fe200078e00ff */
[----:B------:R-:W-:Y:S01]  /*0dc0*/  LEA.HI R6, R6, R17, RZ, 0x3 ;  /* 0x0000001106067211 */ /* 0x000fe200078f18ff */
[----:B------:R-:W-:Y:S01]  /*0dd0*/  IMAD.SHL.U32 R152, R7, 0x4, RZ ;  /* 0x0000000407987824 */ /* 0x000fe200078e00ff */
[----:B------:R-:W-:Y:S01]  /*0de0*/  LEA.HI R4, R0, R10, RZ, 0x3 ;  /* 0x0000000a00047211 */ /* 0x000fe200078f18ff */
[----:B------:R-:W-:Y:S01]  /*0df0*/  STL [R1+0x10], RZ ;  /* 0x000010ff01007387 */ /* 0x000fe20000100800 */
[----:B------:R-:W-:-:S02]  /*0e00*/  LOP3.LUT R6, R6, 0xfffffff8, RZ, 0xc0, !PT ;  /* 0xfffffff806067812 */ /* 0x000fc400078ec0ff */
[----:B------:R-:W-:Y:S02]  /*0e10*/  LEA.HI R0, R7, R7, RZ, 0x1 ;  /* 0x0000000707007211 */ /* 0x000fe400078f08ff */
[----:B------:R-:W-:Y:S01]  /*0e20*/  LOP3.LUT R3, R3, 0x1c0, RZ, 0xc0, !PT ;  /* 0x000001c003037812 */ /* 0x000fe200078ec0ff */
[----:B------:R-:W-:Y:S01]  /*0e30*/  IMAD.IADD R6, R17, 0x1, -R6 ;  /* 0x0000000111067824 */ /* 0x000fe200078e0a06 */
[----:B------:R-:W-:Y:S02]  /*0e40*/  SHF.L.U32 R4, R4, 0x6, RZ ;  /* 0x0000000604047819 */ /* 0x000fe400000006ff */
[----:B------:R-:W-:Y:S02]  /*0e50*/  SHF.R.U32.HI R10, RZ, 0x3, R3 ;  /* 0x00000003ff0a7819 */ /* 0x000fe40000011603 */
[----:B------:R-:W-:Y:S02]  /*0e60*/  LOP3.LUT R4, R4, 0xfffffe00, RZ, 0xc0, !PT ;  /* 0xfffffe0004047812 */ /* 0x000fe400078ec0ff */
[----:B------:R-:W-:-:S02]  /*0e70*/  LOP3.LUT R0, R0, 0x1ffffffe, RZ, 0xc0, !PT ;  /* 0x1ffffffe00007812 */ /* 0x000fc400078ec0ff */
[----:B------:R-:W-:Y:S01]  /*0e80*/  LOP3.LUT R3, R3, 0x38, R18, 0xf8, !PT ;  /* 0x0000003803037812 */ /* 0x000fe200078ef812 */
[----:B------:R0:W-:Y:S02]  /*0e90*/  STL [R1+0x4c], R4 ;  /* 0x00004c0401007387 */ /* 0x0001e40000100800 */
[----:B------:R-:W-:Y:S01]  /*0ea0*/  IMAD.IADD R0, R7, 0x1, -R0 ;  /* 0x0000000107007824 */ /* 0x000fe200078e0a00 */
[----:B------:R-:W-:Y:S01]  /*0eb0*/  LOP3.LUT R3, R4, R3, R10, 0xf6, !PT ;  /* 0x0000000304037212 */ /* 0x000fe200078ef60a */
[----:B------:R1:W-:Y:S02]  /*0ec0*/  STL [R1+0x48], R6 ;  /* 0x0000480601007387 */ /* 0x0003e40000100800 */
[----:B------:R-:W-:Y:S02]  /*0ed0*/  IMAD R0, R0, 0x8, R8 ;  /* 0x0000000800007824 */ /* 0x000fe400078e0208 */
[----:B------:R-:W-:Y:S02]  /*0ee0*/  IMAD R3, R3, 0x2, R2 ;  /* 0x0000000203037824 */ /* 0x000fe400078e0202 */
[----:B0-----:R-:W-:-:S02]  /*0ef0*/  IMAD.IADD R4, R9, 0x1, -R5 ;  /* 0x0000000109047824 */ /* 0x001fc400078e0a05 */
[----:B-1----:R-:W-:-:S05]  /*0f00*/  VIADD R6, R152, 0x10 ;  /* 0x0000001098067836 */ /* 0x002fca0000000000 */
[----:B------:R0:W-:Y:S04]  /*0f10*/  STL [R1+0x14], R6 ;  /* 0x0000140601007387 */ /* 0x0001e80000100800 */
[----:B------:R0:W-:Y:S04]  /*0f20*/  STL [R1+0xc], R4 ;  /* 0x00000c0401007387 */ /* 0x0001e80000100800 */
[----:B------:R0:W-:Y:S04]  /*0f30*/  STL [R1+0x3c], R0 ;  /* 0x00003c0001007387 */ /* 0x0001e80000100800 */
[----:B------:R0:W-:Y:S02]  /*0f40*/  STL [R1+0x5c], R3 ;  /* 0x00005c0301007387 */ /* 0x0001e40000100800 */
.L_x_14166:
[----:B------:R-:W-:Y:S05]  /*0f50*/  YIELD ;  /* 0x0000000000007946 */ /* 0x000fea0003800000 */
[----:B------:R-:W-:Y:S01]  /*0f60*/  ULDC.64 UR4, c[0x0][0xa28] ;  /* 0x00028a0000047ab9 */ /* 0x000fe20000000a00 */
[----:B0--3-5:R-:W0:Y:S01]  /*0f70*/  LDC.64 R6, c[0x0][0xa08] ;  /* 0x00028200ff067b82 */ /* 0x029e220000000a00 */
[----:B------:R-:W-:Y:S01]  /*0f80*/  ISETP.NE.U32.AND P1, PT, RZ, UR4, PT ;  /* 0x00000004ff007c0c */ /* 0x000fe2000bf25070 */
[----:B------:R-:W-:Y:S02]  /*0f90*/  IMAD.MOV.U32 R0, RZ, RZ, RZ ;  /* 0x000000ffff007224 */ /* 0x000fe400078e00ff */
[----:B--2---:R-:W-:Y:S01]  /*0fa0*/  IMAD.MOV.U32 R30, RZ, RZ, RZ ;  /* 0x000000ffff1e7224 */ /* 0x004fe200078e00ff */
[----:B------:R-:W-:Y:S01]  /*0fb0*/  ISETP.NE.AND.EX P1, PT, RZ, UR5, PT, P1 ;  /* 0x00000005ff007c0c */ /* 0x000fe2000bf25310 */
[----:B------:R-:W-:-:S02]  /*0fc0*/  ULDC.64 UR4, c[0x0][0xa18] ;  /* 0x0002860000047ab9 */ /* 0x000fc40000000a00 */
[----:B------:R-:W-:-:S04]  /*0fd0*/  ISETP.NE.U32.AND P2, PT, RZ, UR4, PT ;  /* 0x00000004ff007c0c */ /* 0x000fc8000bf45070 */
[----:B------:R-:W-:Y:S01]  /*0fe0*/  ISETP.NE.AND.EX P2, PT, RZ, UR5, PT, P2 ;  /* 0x00000005ff007c0c */ /* 0x000fe2000bf45320 */
[----:B------:R-:W-:Y:S02]  /*0ff0*/  ULDC.64 UR4, c[0x0][0xa08] ;  /* 0x0002820000047ab9 */ /* 0x000fe40000000a00 */
[----:B------:R-:W-:-:S03]  /*1000*/  ISETP.NE.U32.AND P0, PT, RZ, UR4, PT ;  /* 0x00000004ff007c0c */ /* 0x000fc6000bf05070 */
[----:B-1----:R-:W1:Y:S01]  /*1010*/  @P1 LDC.64 R4, c[0x0][0xa28] ;  /* 0x00028a00ff041b82 */ /* 0x002e620000000a00 */
[----:B0-----:R-:W-:-:S07]  /*1020*/  IMAD.WIDE R10, R35, 0x4, R6 ;  /* 0x00000004230a7825 */ /* 0x001fce00078e0206 */
[----:B------:R-:W0:Y:S01]  /*1030*/  @P2 LDC.64 R8, c[0x0][0xa18] ;  /* 0x00028600ff082b82 */ /* 0x000e220000000a00 */
[----:B------:R-:W-:Y:S01]  /*1040*/  ULDC UR4, c[0x0][0x288] ;  /* 0x0000a20000047ab9 */ /* 0x000fe20000000800 */
[----:B------:R-:W-:Y:S01]  /*1050*/  ISETP.NE.AND.EX P0, PT, RZ, UR5, PT, P0 ;  /* 0x00000005ff007c0c */ /* 0x000fe2000bf05300 */
[----:B------:R-:W-:Y:S01]  /*1060*/  IMAD.U32 R3, RZ, RZ, UR4 ;  /* 0x00000004ff037e24 */ /* 0x000fe2000f8e00ff */
[----:B------:R-:W-:-:S11]  /*1070*/  ULDC.64 UR4, c[0x0][0x418] ;  /* 0x0001060000047ab9 */ /* 0x000fd60000000a00 */
[----:B------:R2:W5:Y:S01]  /*1080*/  @P0 LDG.E R30, desc[UR38][R10.64] ;  /* 0x000000260a1e0981 */ /* 0x000562000c1e1900 */
[----:B-1----:R-:W-:-:S05]  /*1090*/  @P1 IMAD.WIDE R4, R35, 0x4, R4 ;  /* 0x0000000423041825 */ /* 0x002fca00078e0204 */
[----:B------:R2:W5:Y:S01]  /*10a0*/  @P1 LDG.E R0, desc[UR38][R4.64] ;  /* 0x0000002604001981 */ /* 0x000562000c1e1900 */
[----:B0-----:R-:W-:-:S05]  /*10b0*/  @P2 IMAD.WIDE R6, R35, 0x4, R8 ;  /* 0x0000000423062825 */ /* 0x001fca00078e0208 */
[----:B------:R-:W3:Y:S01]  /*10c0*/  @P2 LDG.E R3, desc[UR38][R6.64] ;  /* 0x0000002606032981 */ /* 0x000ee2000c1e1900 */
        /* <DEDUP_REMOVED lines=9> */
[----:B---3--:R2:W-:Y:S01]  /*1160*/  STL [R1+0x4], R3 ;  /* 0x0000040301007387 */ /* 0x0085e20000100800 */
[----:B------:R-:W-:Y:S01]  /*1170*/  IMAD.MOV.U32 R14, RZ, RZ, R3 ;  /* 0x000000ffff0e7224 */ /* 0x000fe200078e0003 */
[----:B------:R-:W-:Y:S06]  /*1180*/  @P2 BRA `(.L_x_13975) ;  /* 0x0000000000282947 */ /* 0x000fec0003800000 */
[----:B------:R-:W-:Y:S02]  /*1190*/  ULDC.64 UR4, c[0x0][0xa00] ;  /* 0x0002800000047ab9 */ /* 0x000fe40000000a00 */
[----:B------:R-:W-:-:S04]  /*11a0*/  ISETP.NE.U32.AND P1, PT, RZ, UR4, PT ;  /* 0x00000004ff007c0c */ /* 0x000fc8000bf25070 */
[----:B------:R-:W-:-:S13]  /*11b0*/  ISETP.NE.AND.EX P1, PT, RZ, UR5, PT, P1 ;  /* 0x00000005ff007c0c */ /* 0x000fda000bf25310 */
[----:B------:R-:W-:Y:S05]  /*11c0*/  @!P1 BRA `(.L_x_13975) ;  /* 0x0000000000189947 */ /* 0x000fea0003800000 */
[----:B--2---:R-:W0:Y:S02]  /*11d0*/  LDC.64 R4, c[0x0][0xa00] ;  /* 0x00028000ff047b82 */ /* 0x004e240000000a00 */
[----:B0-----:R-:W-:-:S05]  /*11e0*/  IMAD.WIDE R4, R35, 0x4, R4 ;  /* 0x0000000423047825 */ /* 0x001fca00078e0204 */
[----:B------:R-:W2:Y:S04]  /*11f0*/  LDG.E R3, desc[UR38][R4.64] ;  /* 0x0000002604037981 */ /* 0x000ea8000c1e1900 */
[----:B------:R-:W2:Y:S02]  /*1200*/  LDG.E R6, desc[UR38][R4.64+0x4] ;  /* 0x0000042604067981 */ /* 0x000ea4000c1e1900 */
[----:B--2---:R-:W-:-:S05]  /*1210*/  IMAD.IADD R14, R6, 0x1, -R3 ;  /* 0x00000001060e7824 */ /* 0x004fca00078e0a03 */
[----:B------:R0:W-:Y:S02]  /*1220*/  STL [R1+0x4], R14 ;  /* 0x0000040e01007387 */ /* 0x0001e40000100800 */
.L_x_13975:
[----:B------:R-:W-:Y:S01]  /*1230*/  ULDC.64 UR4, c[0x0][0xa20] ;  /* 0x0002880000047ab9 */ /* 0x000fe20000000a00 */
[----:B------:R1:W-:Y:S01]  /*1240*/  STL [R1+0x50], R34 ;  /* 0x0000502201007387 */ /* 0x0003e20000100800 */
[----:B------:R-:W-:-:S03]  /*1250*/  ISETP.NE.U32.AND P1, PT, RZ, UR4, PT ;  /* 0x00000004ff007c0c */ /* 0x000fc6000bf25070 */
[----:B------:R1:W-:Y:S01]  /*1260*/  STL [R1+0x54], R35 ;  /* 0x0000542301007387 */ /* 0x0003e20000100800 */
[----:B------:R-:W-:-:S13]  /*1270*/  ISETP.NE.AND.EX P1, PT, RZ, UR5, PT, P1 ;  /* 0x00000005ff007c0c */ /* 0x000fda000bf25310 */
[----:B-1----:R-:W-:Y:S05]  /*1280*/  @!P1 BRA `(.L_x_13976) ;  /* 0x0000000000109947 */ /* 0x002fea0003800000 */
[----:B--2---:R-:W1:Y:S02]  /*1290*/  LDC.64 R4, c[0x0][0xa20] ;  /* 0x00028800ff047b82 */ /* 0x004e640000000a00 */
[----:B-1----:R-:W-:-:S05]  /*12a0*/  IMAD.WIDE R4, R35, 0x4, R4 ;  /* 0x0000000423047825 */ /* 0x002fca00078e0204 */
[----:B------:R1:W5:Y:S01]  /*12b0*/  LDG.E R31, desc[UR38][R4.64] ;  /* 0x00000026041f7981 */ /* 0x000362000c1e1900 */
[----:B------:R-:W-:Y:S05]  /*12c0*/  BRA `(.L_x_13977) ;  /* 0x0000000000107947 */ /* 0x000fea0003800000 */
.L_x_13976:
[----:B------:R-:W-:Y:S05]  /*12d0*/  @!P0 BRA `(.L_x_13977) ;  /* 0x00000000000c8947 */ /* 0x000fea0003800000 */
[----:B--2---:R-:W2:Y:S04]  /*12e0*/  LDG.E R4, desc[UR38][R10.64] ;  /* 0x000000260a047981 */ /* 0x004ea8000c1e1900 */
[----:B------:R-:W2:Y:S02]  /*12f0*/  LDG.E R31, desc[UR38][R10.64+0x4] ;  /* 0x000004260a1f7981 */ /* 0x000ea4000c1e1900 */
[----:B--2---:R-:W-:-:S07]  /*1300*/  IMAD.IADD R31, R31, 0x1, -R4 ;  /* 0x000000011f1f7824 */ /* 0x004fce00078e0a04 */
.L_x_13977:
[----:B------:R-:W-:Y:S01]  /*1310*/  ULDC.64 UR4, c[0x0][0xa10] ;  /* 0x0002840000047ab9 */ /* 0x000fe20000000a00 */
[----:B------:R-:W3:Y:S01]  /*1320*/  LDC R9, c[0x0][0x448] ;  /* 0x00011200ff097b82 */ /* 0x000ee20000000800 */
[----:B------:R-:W-:-:S04]  /*1330*/  ISETP.NE.U32.AND P0, PT, RZ, UR4, PT ;  /* 0x00000004ff007c0c */ /* 0x000fc8000bf05070 */
[----:B------:R-:W-:Y:S01]  /*1340*/  ISETP.NE.AND.EX P0, PT, RZ, UR5, PT, P0 ;  /* 0x00000005ff007c0c */ /* 0x000fe2000bf05300 */
[----:B------:R-:W-:Y:S02]  /*1350*/  ULDC.64 UR4, c[0x0][0xa30] ;  /* 0x00028c0000047ab9 */ /* 0x000fe40000000a00 */
[----:B------:R-:W-:Y:S01]  /*1360*/  ISETP.NE.U32.AND P1, PT, RZ, UR4, PT ;  /* 0x00000004ff007c0c */ /* 0x000fe2000bf25070 */
[----:B-----5:R-:W-:Y:S01]  /*1370*/  IMAD.MOV.U32 R24, RZ, RZ, R31 ;  /* 0x000000ffff187224 */ /* 0x020fe200078e001f */
[----:B------:R-:W4:Y:S02]  /*1380*/  LDC.64 R12, c[0x0][0x9e0] ;  /* 0x00027800ff0c7b82 */ /* 0x000f240000000a00 */
[----:B------:R-:W-:-:S06]  /*1390*/  ISETP.NE.AND.EX P1, PT, RZ, UR5, PT, P1 ;  /* 0x00000005ff007c0c */ /* 0x000fcc000bf25310 */
[----:B-12---:R-:W1:Y:S08]  /*13a0*/  @P0 LDC.64 R4, c[0x0][0xa10] ;  /* 0x00028400ff040b82 */ /* 0x006e700000000a00 */
[----:B------:R-:W2:Y:S01]  /*13b0*/  @P1 LDC.64 R6, c[0x0][0xa30] ;  /* 0x00028c00ff061b82 */ /* 0x000ea20000000a00 */
[----:B-1----:R-:W-:-:S05]  /*13c0*/  @P0 IMAD.WIDE R4, R35, 0x4, R4 ;  /* 0x0000000423040825 */ /* 0x002fca00078e0204 */
[----:B------:R-:W4:Y:S04]  /*13d0*/  @P0 LDG.E R3, desc[UR38][R4.64] ;  /* 0x0000002604030981 */ /* 0x000f28000c1e1900 */
[----:B------:R-:W4:Y:S01]  /*13e0*/  @P0 LDG.E R8, desc[UR38][R4.64+0x4] ;  /* 0x0000042604080981 */ /* 0x000f22000c1e1900 */
[----:B--2---:R-:W-:-:S05]  /*13f0*/  @P1 IMAD.WIDE R6, R35, 0x4, R6 ;  /* 0x0000000423061825 */ /* 0x004fca00078e0206 */
[----:B------:R1:W5:Y:S01]  /*1400*/  @P1 LDG.E R24, desc[UR38][R6.64] ;  /* 0x0000002606181981 */ /* 0x000362000c1e1900 */
[----:B---3--:R-:W-:Y:S01]  /*1410*/  ISETP.NE.AND P1, PT, R9, 0x1, PT ;  /* 0x000000010900780c */ /* 0x008fe20003f25270 */
[----:B------:R-:W-:Y:S01]  /*1420*/  IMAD R15, R33, 0xc0, RZ ;  /* 0x000000c0210f7824 */ /* 0x000fe200078e02ff */
[----:B----4-:R-:W-:-:S04]  /*1430*/  ISETP.GE.AND P2, PT, R13, 0x1, PT ;  /* 0x000000010d00780c */ /* 0x010fc80003f46270 */
[----:B------:R2:W-:Y:S07]  /*1440*/  STL [R1+0x18], R15 ;  /* 0x0000180f01007387 */ /* 0x0005ee0000100800 */
[----:B------:R-:W3:Y:S08]  /*1450*/  @P1 LDC R9, c[0x0][0x44c] ;  /* 0x00011300ff091b82 */ /* 0x000ef00000000800 */
[----:B------:R-:W4:Y:S01]  /*1460*/  @P1 LDC R10, c[0x0][0x450] ;  /* 0x00011400ff0a1b82 */ /* 0x000f220000000800 */
[----:B------:R-:W-:-:S02]  /*1470*/  @P0 IMAD.IADD R29, R8, 0x1, -R3 ;  /* 0x00000001081d0824 */ /* 0x000fc400078e0a03 */
[----:B------:R-:W-:Y:S02]  /*1480*/  IMAD.IADD R8, R31, 0x1, -R0 ;  /* 0x000000011f087824 */ /* 0x000fe400078e0a00 */
[----:B------:R-:W-:Y:S02]  /*1490*/  VIADD R0, R15, 0xbf ;  /* 0x000000bf0f007836 */ /* 0x000fe40000000000 */
[----:B------:R-:W-:Y:S02]  /*14a0*/  IMAD.IADD R11, R8, 0x1, R29 ;  /* 0x00000001080b7824 */ /* 0x000fe400078e021d */
[----:B---3--:R-:W-:-:S03]  /*14b0*/  @P1 IMAD.HI.U32 R3, R0, R9, RZ ;  /* 0x0000000900031227 */ /* 0x008fc600078e00ff */
[----:B------:R2:W-:Y:S01]  /*14c0*/  STL [R1+0x8], R11 ;  /* 0x0000080b01007387 */ /* 0x0005e20000100800 */
[----:B------:R-:W-:Y:S01]  /*14d0*/  IMAD.MOV.U32 R5, RZ, RZ, R0 ;  /* 0x000000ffff057224 */ /* 0x000fe200078e0000 */
[----:B----4-:R-:W-:Y:S01]  /*14e0*/  @P1 SHF.R.U32.HI R5, RZ, R10, R3 ;  /* 0x0000000aff051219 */ /* 0x010fe20000011603 */
[C---:B------:R-:W-:Y:S01]  /*14f0*/  VIADD R0, R11.reuse, 0x7f ;  /* 0x0000007f0b007836 */ /* 0x040fe20000000000 */
[----:B------:R-:W-:-:S04]  /*1500*/  IADD3 R28, R11, 0x1, -R14 ;  /* 0x000000010b1c7810 */ /* 0x000fc80007ffe80e */
[----:B------:R-:W-:Y:S01]  /*1510*/  SHF.R.S32.HI R3, RZ, 0x1f, R0 ;  /* 0x0000001fff037819 */ /* 0x000fe20000011400 */
[----:B-1----:R-:W-:-:S03]  /*1520*/  IMAD.IADD R7, R28, 0x1, R5 ;  /* 0x000000011c077824 */ /* 0x002fc600078e0205 */
[----:B------:R-:W-:Y:S01]  /*1530*/  LEA.HI R3, R3, R0, RZ, 0x7 ;  /* 0x0000000003037211 */ /* 0x000fe200078f38ff */
[----:B------:R-:W-:-:S03]  /*1540*/  IMAD.IADD R0, R7, 0x1, R12 ;  /* 0x0000000107007824 */ /* 0x000fc600078e020c */
[----:B------:R-:W-:Y:S01]  /*1550*/  SHF.R.S32.HI R92, RZ, 0x7, R3 ;  /* 0x00000007ff5c7819 */ /* 0x000fe20000011403 */
[----:B--2---:R-:W-:Y:S06]  /*1560*/  @!P2 BRA `(.L_x_13978) ;  /* 0x000000000048a947 */ /* 0x004fec0003800000 */
        /* <DEDUP_REMOVED lines=11> */
.L_x_13980:
[----:B------:R-:W-:-:S13]  /*1620*/  ISETP.NE.AND P0, PT, R13, 0x1, PT ;  /* 0x000000010d00780c */ /* 0x000fda0003f05270 */
[----:B------:R-:W1:Y:S02]  /*1630*/  @P0 LDC.64 R4, c[0x0][0x9e8] ;  /* 0x00027a00ff040b82 */ /* 0x000e640000000a00 */
[----:B-1----:R-:W-:-:S05]  /*1640*/  @P0 IMAD.HI.U32 R4, R3, R4, RZ ;  /* 0x0000000403040227 */ /* 0x002fca00078e00ff */
[----:B------:R-:W-:-:S07]  /*1650*/  @P0 SHF.R.U32.HI R3, RZ, R5, R4 ;  /* 0x00000005ff030219 */ /* 0x000fce0000011604 */
.L_x_13981:
[----:B------:R-:W-:Y:S05]  /*1660*/  BSYNC B0 ;  /* 0x0000000000007941 */ /* 0x000fea0003800000 */
.L_x_13979:
[----:B------:R-:W-:-:S05]  /*1670*/  IMAD R3, R3, R13, R13 ;  /* 0x0000000d03037224 */ /* 0x000fca00078e020d */
[----:B------:R-:W-:-:S07]  /*1680*/  VIMNMX R0, R0, R3, PT ;  /* 0x0000000300007248 */ /* 0x000fce0003fe0100 */
.L_x_13978:
        /* <DEDUP_REMOVED lines=20> */
.L_x_13984:
[----:B------:R-:W-:-:S13]  /*17d0*/  ISETP.NE.AND P0, PT, R13, 0x1, PT ;  /* 0x000000010d00780c */ /* 0x000fda0003f05270 */
[----:B------:R-:W1:Y:S02]  /*17e0*/  @P0 LDC.64 R6, c[0x0][0x9e8] ;  /* 0x00027a00ff060b82 */ /* 0x000e640000000a00 */
[----:B-1----:R-:W-:-:S05]  /*17f0*/  @P0 IMAD.HI.U32 R6, R3, R6, RZ ;  /* 0x0000000603060227 */ /* 0x002fca00078e00ff */
[----:B------:R-:W-:-:S07]  /*1800*/  @P0 SHF.R.U32.HI R3, RZ, R7, R6 ;  /* 0x00000007ff030219 */ /* 0x000fce0000011606 */
.L_x_13985:
[----:B------:R-:W-:Y:S05]  /*1810*/  BSYNC B0 ;  /* 0x0000000000007941 */ /* 0x000fea0003800000 */
.L_x_13983:
[----:B------:R-:W-:-:S05]  /*1820*/  IMAD R3, R3, R13, RZ ;  /* 0x0000000d03037224 */ /* 0x000fca00078e02ff */
[----:B------:R-:W-:-:S07]  /*1830*/  VIMNMX R4, R4, R3, !PT ;  /* 0x0000000304047248 */ /* 0x000fce0007fe0100 */
.L_x_13982:
        /* <DEDUP_REMOVED lines=43> */
.L_x_13988:
[----:B------:R-:W-:Y:S05]  /*1af0*/  BSYNC B6 ;  /* 0x0000000000067941 */ /* 0x000fea0003800000 */
.L_x_13987:
        /* <DEDUP_REMOVED lines=20> */
.L_x_13990:
[----:B------:R-:W-:Y:S05]  /*1c40*/  BSYNC B6 ;  /* 0x0000000000067941 */ /* 0x000fea0003800000 */
.L_x_13989:
[----:B------:R-:W-:Y:S01]  /*1c50*/  ULDC.64 UR4, c[0x0][0x9f8] ;  /* 0x00027e0000047ab9 */ /* 0x000fe20000000a00 */
[----:B------:R-:W2:Y:S01]  /*1c60*/  LDL R38, [R1+0x48] ;  /* 0x0000480001267983 */ /* 0x000ea20000100800 */
[----:B------:R-:W-:Y:S01]  /*1c70*/  ISETP.NE.U32.AND P0, PT, RZ, UR4, PT ;  /* 0x00000004ff007c0c */ /* 0x000fe2000bf05070 */
[----:B------:R-:W1:Y:S01]  /*1c80*/  LDC.64 R74, c[0x0][0x300] ;  /* 0x0000c000ff4a7b82 */ /* 0x000e620000000a00 */
[----:B------:R-:W-:Y:S01]  /*1c90*/  IMAD.IADD R32, R30, 0x1, R31 ;  /* 0x000000011e207824 */ /* 0x000fe200078e021f */
[----:B------:R-:W3:Y:S01]  /*1ca0*/  LDL.LU R44, [R1] ;  /* 0x00000000012c7983 */ /* 0x000ee20000300800 */
[----:B------:R-:W-:Y:S01]  /*1cb0*/  ISETP.NE.AND.EX P0, PT, RZ, UR5, PT, P0 ;  /* 0x00000005ff007c0c */ /* 0x000fe2000bf05300 */
[----:B------:R-:W-:Y:S01]  /*1cc0*/  ULDC.64 UR6, c[0x0][0xa08] ;  /* 0x0002820000067ab9 */ /* 0x000fe20000000a00 */
[----:B------:R-:W-:Y:S01]  /*1cd0*/  SHF.R.S32.HI R11, RZ, 0x1f, R34 ;  /* 0x0000001fff0b7819 */ /* 0x000fe20000011422 */
[----:B------:R-:W4:Y:S01]  /*1ce0*/  LDL R36, [R1+0x4c] ;  /* 0x00004c0001247983 */ /* 0x000f220000100800 */
[----:B------:R-:W0:Y:S01]  /*1cf0*/  S2R R43, SR_TID.X ;  /* 0x00000000002b7919 */ /* 0x000e220000002100 */
[----:B------:R-:W-:Y:S01]  /*1d00*/  SHF.R.S32.HI R41, RZ, 0x1f, R32 ;  /* 0x0000001fff297819 */ /* 0x000fe20000011420 */
[----:B------:R-:W-:Y:S01]  /*1d10*/  ULDC.64 UR4, c[0x0][0x308] ;  /* 0x0000c20000047ab9 */ /* 0x000fe20000000a00 */
[----:B------:R-:W3:Y:S08]  /*1d20*/  LDC.64 R72, c[0x0][0x3f8] ;  /* 0x0000fe00ff487b82 */ /* 0x000ef00000000a00 */
[----:B------:R-:W0:Y:S08]  /*1d30*/  @P0 LDC.64 R4, c[0x0][0x9f8] ;  /* 0x00027e00ff040b82 */ /* 0x000e300000000a00 */
[----:B------:R-:W1:Y:S01]  /*1d40*/  LDC R39, c[0x0][0x3f4] ;  /* 0x0000fd00ff277b82 */ /* 0x000e620000000800 */
[----:B0-----:R-:W-:-:S05]  /*1d50*/  @P0 IMAD.WIDE R4, R35, 0x4, R4 ;  /* 0x0000000423040825 */ /* 0x001fca00078e0204 */
[----:B------:R0:W4:Y:S01]  /*1d60*/  @P0 LDG.E R35, desc[UR38][R4.64] ;  /* 0x0000002604230981 */ /* 0x000122000c1e1900 */
[-C--:B-1----:R-:W-:Y:S01]  /*1d70*/  IMAD R0, R41, R74.reuse, RZ ;  /* 0x0000004a29007224 */ /* 0x082fe200078e02ff */
[----:B------:R-:W-:Y:S01]  /*1d80*/  ISETP.NE.U32.AND P0, PT, RZ, UR6, PT ;  /* 0x00000006ff007c0c */ /* 0x000fe2000bf05070 */
[C---:B------:R-:W-:Y:S01]  /*1d90*/  IMAD.WIDE.U32 R6, R32.reuse, R74, RZ ;  /* 0x0000004a20067225 */ /* 0x040fe200078e00ff */
[----:B------:R-:W-:Y:S02]  /*1da0*/  SHF.R.U32.HI R42, RZ, 0x7, R43 ;  /* 0x00000007ff2a7819 */ /* 0x000fe4000001162b */
[----:B------:R-:W-:Y:S01]  /*1db0*/  ISETP.NE.AND.EX P0, PT, RZ, UR7, PT, P0 ;  /* 0x00000007ff007c0c */ /* 0x000fe2000bf05300 */
[----:B------:R-:W-:Y:S01]  /*1dc0*/  IMAD R3, R32, R75, R0 ;  /* 0x0000004b20037224 */ /* 0x000fe200078e0200 */
[----:B------:R-:W-:Y:S01]  /*1dd0*/  ISETP.NE.AND P6, PT, R42, 0x1, PT ;  /* 0x000000012a00780c */ /* 0x000fe20003fc5270 */
[----:B------:R-:W-:Y:S01]  /*1de0*/  VIADD R43, R43, 0xffffff80 ;  /* 0xffffff802b2b7836 */ /* 0x000fe20000000000 */
[----:B------:R-:W-:Y:S01]  /*1df0*/  SHF.R.S32.HI R40, RZ, 0x1f, R17 ;  /* 0x0000001fff287819 */ /* 0x000fe20000011411 */
[----:B------:R-:W-:Y:S01]  /*1e00*/  IMAD.IADD R7, R7, 0x1, R3 ;  /* 0x0000000107077824 */ /* 0x000fe200078e0203 */
[----:B------:R-:W-:Y:S01]  /*1e10*/  SHF.R.S32.HI R19, RZ, 0x1f, R18 ;  /* 0x0000001fff137819 */ /* 0x000fe20000011412 */
[----:B------:R-:W-:Y:S01]  /*1e20*/  IMAD R3, R11, UR4, RZ ;  /* 0x000000040b037c24 */ /* 0x000fe2000f8e02ff */
[----:B------:R-:W-:Y:S01]  /*1e30*/  SHF.R.S32.HI R153, RZ, 0x1f, R152 ;  /* 0x0000001fff997819 */ /* 0x000fe20000011498 */
[----:B0-----:R-:W-:-:S04]  /*1e40*/  IMAD.WIDE.U32 R4, R34, UR4, R6 ;  /* 0x0000000422047c25 */ /* 0x001fc8000f8e0006 */
[----:B------:R-:W-:Y:S01]  /*1e50*/  IMAD R3, R34, UR5, R3 ;  /* 0x0000000522037c24 */ /* 0x000fe2000f8e0203 */
[----:B------:R-:W-:Y:S01]  /*1e60*/  ULDC.64 UR4, c[0x0][0x310] ;  /* 0x0000c40000047ab9 */ /* 0x000fe20000000a00 */
[----:B------:R-:W-:-:S04]  /*1e70*/  IMAD.WIDE.U32 R6, R17, R74, R18 ;  /* 0x0000004a11067225 */ /* 0x000fc800078e0012 */
[----:B------:R-:W-:Y:S02]  /*1e80*/  IMAD.IADD R5, R5, 0x1, R3 ;  /* 0x0000000105057824 */ /* 0x000fe400078e0203 */
[----:B------:R-:W-:Y:S02]  /*1e90*/  VIADD R67, R18, 0x20 ;  /* 0x0000002012437836 */ /* 0x000fe40000000000 */
[----:B------:R-:W-:Y:S02]  /*1ea0*/  VIADD R65, R42, 0x8 ;  /* 0x000000082a417836 */ /* 0x000fe40000000000 */
[----:B------:R-:W-:Y:S01]  /*1eb0*/  IMAD.SHL.U32 R64, R39, 0x2, RZ ;  /* 0x0000000227407824 */ /* 0x000fe200078e00ff */
[C---:B--2---:R-:W-:Y:S01]  /*1ec0*/  LOP3.LUT P1, RZ, R38.reuse, 0x4, RZ, 0xc0, !PT ;  /* 0x0000000426ff7812 */ /* 0x044fe2000782c0ff */
[----:B------:R-:W-:Y:S02]  /*1ed0*/  IMAD.SHL.U32 R71, R38, 0x40, RZ ;  /* 0x0000004026477824 */ /* 0x000fe400078e00ff */
[----:B------:R-:W-:Y:S01]  /*1ee0*/  VIADD R38, R17, 0x60 ;  /* 0x0000006011267836 */ /* 0x000fe20000000000 */
[----:B---3--:R-:W-:-:S02]  /*1ef0*/  LOP3.LUT R44, R44, 0xfffffffb, RZ, 0xc0, !PT ;  /* 0xfffffffb2c2c7812 */ /* 0x008fc400078ec0ff */
[----:B------:R-:W-:Y:S02]  /*1f00*/  LOP3.LUT R71, R71, 0x1c0, RZ, 0xc0, !PT ;  /* 0x000001c047477812 */ /* 0x000fe400078ec0ff */
[----:B------:R-:W-:Y:S02]  /*1f10*/  SHF.R.S32.HI R66, RZ, 0x1f, R38 ;  /* 0x0000001fff427819 */ /* 0x000fe40000011426 */
[----:B------:R-:W-:Y:S02]  /*1f20*/  SHF.R.S32.HI R38, RZ, 0x1f, R43 ;  /* 0x0000001fff267819 */ /* 0x000fe4000001142b */
[----:B------:R-:W-:Y:S02]  /*1f30*/  SHF.R.U32.HI R68, RZ, 0x3, R71 ;  /* 0x00000003ff447819 */ /* 0x000fe40000011647 */
[----:B------:R-:W-:Y:S02]  /*1f40*/  @P1 LOP3.LUT R44, R44, 0x4, RZ, 0xfc, !PT ;  /* 0x000000042c2c1812 */ /* 0x000fe400078efcff */
[----:B------:R-:W-:-:S03]  /*1f50*/  LEA.HI R38, R38, R43, RZ, 0x5 ;  /* 0x0000002b26267211 */ /* 0x000fc600078f28ff */
[----:B------:R0:W-:Y:S01]  /*1f60*/  STL [R1], R44 ;  /* 0x0000002c01007387 */ /* 0x0001e20000100800 */
[----:B------:R-:W-:Y:S02]  /*1f70*/  SHF.R.S32.HI R38, RZ, 0x5, R38 ;  /* 0x00000005ff267819 */ /* 0x000fe40000011426 */
[----:B----4-:R-:W-:Y:S02]  /*1f80*/  SHF.R.S32.HI R0, RZ, 0x1f, R35 ;  /* 0x0000001fff007819 */ /* 0x010fe40000011423 */
[----:B------:R-:W-:Y:S02]  /*1f90*/  SEL R35, R35, RZ, !P0 ;  /* 0x000000ff23237207 */ /* 0x000fe40004000000 */
[----:B------:R-:W-:-:S03]  /*1fa0*/  SEL R12, R0, RZ, !P0 ;  /* 0x000000ff000c7207 */ /* 0x000fc60004000000 */
[----:B------:R-:W-:Y:S02]  /*1fb0*/  IMAD.WIDE.U32 R8, R35, UR4, R4 ;  /* 0x0000000423087c25 */ /* 0x000fe4000f8e0004 */
[----:B------:R-:W1:Y:S02]  /*1fc0*/  LDC.64 R4, c[0x0][0x408] ;  /* 0x00010200ff047b82 */ /* 0x000e640000000a00 */
[----:B------:R-:W-:Y:S01]  /*1fd0*/  IMAD R0, R12, UR4, RZ ;  /* 0x000000040c007c24 */ /* 0x000fe2000f8e02ff */
[----:B------:R-:W-:-:S03]  /*1fe0*/  IADD3 R77, P0, R8, R6, RZ ;  /* 0x00000006084d7210 */ /* 0x000fc60007f1e0ff */
[----:B------:R-:W-:Y:S01]  /*1ff0*/  IMAD R3, R35, UR5, R0 ;  /* 0x0000000523037c24 */ /* 0x000fe2000f8e0200 */
[----:B------:R-:W-:Y:S05]  /*2000*/  @!P6 WARPSYNC.ALL ;  /* 0x000000000000e948 */ /* 0x000fea0003800000 */
[----:B------:R-:W-:Y:S01]  /*2010*/  ULDC.64 UR4, c[0x0][0x330] ;  /* 0x0000cc0000047ab9 */ /* 0x000fe20000000a00 */
[----:B------:R-:W-:Y:S02]  /*2020*/  IMAD R0, R40, R74, RZ ;  /* 0x0000004a28007224 */ /* 0x000fe400078e02ff */
[----:B------:R-:W-:Y:S02]  /*2030*/  IMAD R11, R11, UR4, RZ ;  /* 0x000000040b0b7c24 */ /* 0x000fe4000f8e02ff */
[----:B------:R-:W-:Y:S01]  /*2040*/  IMAD R13, R17, R75, R0 ;  /* 0x0000004b110d7224 */ /* 0x000fe200078e0200 */
[----:B------:R-:W-:Y:S01]  /*2050*/  SHF.L.U64.HI R75, R74, 0x7, R75 ;  /* 0x000000074a4b7819 */ /* 0x000fe2000001024b */
[----:B------:R-:W-:-:S02]  /*2060*/  IMAD R15, R34, UR5, R11 ;  /* 0x00000005220f7c24 */ /* 0x000fc4000f8e020b */
[----:B------:R-:W-:Y:S01]  /*2070*/  IMAD.WIDE.U32 R10, R34, UR4, R18 ;  /* 0x00000004220a7c25 */ /* 0x000fe2000f8e0012 */
[----:B------:R-:W-:Y:S01]  /*2080*/  ULDC.64 UR4, c[0x0][0x338] ;  /* 0x0000ce0000047ab9 */ /* 0x000fe20000000a00 */
[----:B-1----:R-:W-:Y:S02]  /*2090*/  SHF.L.U64.HI R70, R4, 0x7, R5 ;  /* 0x0000000704467819 */ /* 0x002fe40000010205 */
[----:B------:R-:W-:Y:S02]  /*20a0*/  IMAD R0, R40, R72, RZ ;  /* 0x0000004828007224 */ /* 0x000fe400078e02ff */
[----:B------:R-:W-:Y:S02]  /*20b0*/  IMAD.IADD R11, R11, 0x1, R15 ;  /* 0x000000010b0b7824 */ /* 0x000fe400078e020f */
[----:B------:R-:W-:Y:S02]  /*20c0*/  IMAD R21, R17, R73, R0 ;  /* 0x0000004911157224 */ /* 0x000fe400078e0200 */
[----:B------:R-:W-:-:S02]  /*20d0*/  IMAD.IADD R78, R9, 0x1, R3 ;  /* 0x00000001094e7824 */ /* 0x000fc400078e0203 */
[-C--:B------:R-:W-:Y:S02]  /*20e0*/  IMAD R0, R40, R4.reuse, RZ ;  /* 0x0000000428007224 */ /* 0x080fe400078e02ff */
[----:B------:R-:W-:Y:S01]  /*20f0*/  IMAD.WIDE.U32 R58, R35, UR4, R10 ;  /* 0x00000004233a7c25 */ /* 0x000fe2000f8e000a */
[----:B------:R-:W-:Y:S02]  /*2100*/  IADD3.X R76, R78, R7, R13, P0, !PT ;  /* 0x000000074e4c7210 */ /* 0x000fe400007fe40d */
[----:B------:R-:W-:Y:S01]  /*2110*/  ISETP.GE.AND P0, PT, R18, R39, PT ;  /* 0x000000271200720c */ /* 0x000fe20003f06270 */
[----:B------:R-:W-:-:S04]  /*2120*/  IMAD.WIDE.U32 R10, R17, R4, R152 ;  /* 0x00000004110a7225 */ /* 0x000fc800078e0098 */
[C---:B------:R-:W-:Y:S02]  /*2130*/  IMAD R31, R17.reuse, R5, R0 ;  /* 0x00000005111f7224 */ /* 0x040fe400078e0200 */
[----:B------:R-:W-:Y:S01]  /*2140*/  IMAD R3, R12, UR4, RZ ;  /* 0x000000040c037c24 */ /* 0x000fe2000f8e02ff */
[----:B------:R-:W-:Y:S01]  /*2150*/  ULDC UR4, c[0x0][0x2f4] ;  /* 0x0000bd0000047ab9 */ /* 0x000fe20000000800 */
[----:B------:R-:W-:Y:S01]  /*2160*/  IMAD.WIDE.U32 R14, R17, R4, R18 ;  /* 0x00000004110e7225 */ /* 0x000fe200078e0012 */
[----:B------:R-:W-:-:S03]  /*2170*/  ISETP.GE.AND P2, PT, R67, UR4, PT ;  /* 0x0000000443007c0c */ /* 0x000fc6000bf46270 */
[----:B------:R-:W-:Y:S01]  /*2180*/  IMAD.IADD R11, R11, 0x1, R31 ;  /* 0x000000010b0b7824 */ /* 0x000fe200078e021f */
[----:B------:R-:W-:Y:S01]  /*2190*/  IADD3 R15, R31, R15, RZ ;  /* 0x0000000f1f0f7210 */ /* 0x000fe20007ffe0ff */
[----:B------:R-:W-:Y:S01]  /*21a0*/  IMAD R37, R35, UR5, R3 ;  /* 0x0000000523257c24 */ /* 0x000fe2000f8e0203 */
[----:B------:R-:W-:Y:S01]  /*21b0*/  SEL R3, R39, RZ, P0 ;  /* 0x000000ff27037207 */ /* 0x000fe20000000000 */
[----:B-----5:R-:W-:Y:S01]  /*21c0*/  IMAD.WIDE.U32 R30, R24, R4, R10 ;  /* 0x00000004181e7225 */ /* 0x020fe200078e000a */
[----:B------:R-:W-:Y:S01]  /*21d0*/  @!P6 BAR.SYNC.DEFER_BLOCKING 0x9, 0x100 ;  /* 0x024400000000eb1d */ /* 0x000fe20000010000 */
[C---:B------:R-:W-:Y:S02]  /*21e0*/  IADD3 R10, P1, R17.reuse, R32, RZ ;  /* 0x00000020110a7210 */ /* 0x040fe40007f3e0ff */
[----:B------:R-:W-:-:S04]  /*21f0*/  IMAD.WIDE.U32 R6, R17, R72, R152 ;  /* 0x0000004811067225 */ /* 0x000fc800078e0098 */
[----:B------:R-:W-:-:S04]  /*2200*/  IMAD.WIDE.U32 R12, R17, R72, R18 ;  /* 0x00000048110c7225 */ /* 0x000fc800078e0012 */
[----:B------:R-:W-:Y:S02]  /*2210*/  IMAD.IADD R3, R18, 0x1, R3 ;  /* 0x0000000112037824 */ /* 0x000fe400078e0203 */
[----:B------:R-:W-:Y:S01]  /*2220*/  IMAD.X R11, R40, 0x1, R41, P1 ;  /* 0x00000001280b7824 */ /* 0x000fe200008e0629 */
[----:B------:R-:W-:Y:S01]  /*2230*/  ISETP.GE.AND P1, PT, R18, UR4, PT ;  /* 0x0000000412007c0c */ /* 0x000fe2000bf26270 */
[----:B------:R-:W-:Y:S01]  /*2240*/  IMAD.IADD R7, R7, 0x1, R21 ;  /* 0x0000000107077824 */ /* 0x000fe200078e0215 */
[----:B------:R-:W-:Y:S01]  /*2250*/  SHF.R.S32.HI R0, RZ, 0x1f, R3 ;  /* 0x0000001fff007819 */ /* 0x000fe20000011403 */
[----:B------:R-:W-:Y:S01]  /*2260*/  IMAD.IADD R13, R21, 0x1, R13 ;  /* 0x00000001150d7824 */ /* 0x000fe200078e020d */
[----:B------:R-:W-:Y:S01]  /*2270*/  SHF.R.S32.HI R21, RZ, 0x1f, R24 ;  /* 0x0000001fff157819 */ /* 0x000fe20000011418 */
[----:B------:R-:W-:Y:S01]  /*2280*/  VIADD R40, R17, 0x60 ;  /* 0x0000006011287836 */ /* 0x000fe20000000000 */
[----:B------:R-:W-:Y:S01]  /*2290*/  LEA.HI R0, R0, R3, RZ, 0x3 ;  /* 0x0000000300007211 */ /* 0x000fe200078f18ff */
[----:B------:R-:W-:-:S03]  /*22a0*/  IMAD.WIDE.U32 R56, R24, R72, R6 ;  /* 0x0000004818387225 */ /* 0x000fc600078e0006 */
[----:B------:R-:W-:Y:S01]  /*22b0*/  SHF.R.S32.HI R6, RZ, 0x3, R0 ;  /* 0x00000003ff067819 */ /* 0x000fe20000011400 */
[----:B------:R-:W-:Y:S02]  /*22c0*/  IMAD.SHL.U32 R40, R40, 0x40, RZ ;  /* 0x0000004028287824 */ /* 0x000fe400078e00ff */
[C---:B------:R-:W-:Y:S02]  /*22d0*/  IMAD R3, R21.reuse, R72, RZ ;  /* 0x0000004815037224 */ /* 0x040fe400078e02ff */
[-C--:B------:R-:W-:Y:S01]  /*22e0*/  IMAD R21, R21, R4.reuse, RZ ;  /* 0x0000000415157224 */ /* 0x080fe200078e02ff */
[----:B------:R-:W-:Y:S01]  /*22f0*/  LOP3.LUT R40, R40, 0x1c0, RZ, 0xc0, !PT ;  /* 0x000001c028287812 */ /* 0x000fe200078ec0ff */
[----:B------:R-:W-:Y:S02]  /*2300*/  IMAD.SHL.U32 R69, R4, 0x80, RZ ;  /* 0x0000008004457824 */ /* 0x000fe400078e00ff */
[C---:B------:R-:W-:Y:S02]  /*2310*/  IMAD R7, R24.reuse, R5, R21 ;  /* 0x0000000518077224 */ /* 0x040fe400078e0215 */
[----:B------:R-:W-:Y:S01]  /*2320*/  IMAD.WIDE.U32 R20, R24, R4, R14 ;  /* 0x0000000418147225 */ /* 0x000fe200078e000e */
[----:B------:R-:W-:-:S03]  /*2330*/  LOP3.LUT R4, R40, 0x38, R0, 0xf8, !PT ;  /* 0x0000003828047812 */ /* 0x000fc600078ef800 */
[----:B------:R-:W-:Y:S02]  /*2340*/  VIADD R40, R17, 0x60 ;  /* 0x0000006011287836 */ /* 0x000fe40000000000 */
[----:B------:R-:W-:Y:S01]  /*2350*/  IMAD R61, R24, R73, R3 ;  /* 0x00000049183d7224 */ /* 0x000fe200078e0203 */
[----:B------:R-:W-:Y:S01]  /*2360*/  LOP3.LUT R3, R71, 0x18, R18, 0xf8, !PT ;  /* 0x0000001847037812 */ /* 0x000fe200078ef812 */
[----:B------:R-:W-:Y:S01]  /*2370*/  IMAD.SHL.U32 R40, R40, 0x40, RZ ;  /* 0x0000004028287824 */ /* 0x000fe200078e00ff */
[----:B------:R-:W-:Y:S01]  /*2380*/  SHF.L.U64.HI R73, R72, 0x7, R73 ;  /* 0x0000000748497819 */ /* 0x000fe20000010249 */
[----:B------:R-:W-:Y:S01]  /*2390*/  IMAD.WIDE.U32 R34, R24, R72, R12 ;  /* 0x0000004818227225 */ /* 0x000fe200078e000c */
[----:B------:R-:W-:Y:S02]  /*23a0*/  LOP3.LUT R3, R3, R68, RZ, 0x3c, !PT ;  /* 0x0000004403037212 */ /* 0x000fe400078e3cff */
[----:B------:R-:W-:Y:S01]  /*23b0*/  LOP3.LUT R40, R40, 0x1c0, RZ, 0xc0, !PT ;  /* 0x000001c028287812 */ /* 0x000fe200078ec0ff */
[----:B------:R-:W-:-:S02]  /*23c0*/  IMAD.IADD R60, R31, 0x1, R7 ;  /* 0x000000011f3c7824 */ /* 0x000fc400078e0207 */
[----:B------:R-:W-:Y:S01]  /*23d0*/  IMAD R63, R38, 0x200, R3 ;  /* 0x00000200263f7824 */ /* 0x000fe200078e0203 */
[----:B------:R-:W-:Y:S01]  /*23e0*/  LOP3.LUT R3, R71, 0x38, R0, 0xf8, !PT ;  /* 0x0000003847037812 */ /* 0x000fe200078ef800 */
[----:B------:R-:W-:Y:S01]  /*23f0*/  IMAD.IADD R32, R7, 0x1, R21 ;  /* 0x0000000107207824 */ /* 0x000fe200078e0215 */
[----:B------:R-:W-:Y:S01]  /*2400*/  SHF.R.U32.HI R40, RZ, 0x3, R40 ;  /* 0x00000003ff287819 */ /* 0x000fe20000011628 */
[----:B------:R-:W-:Y:S01]  /*2410*/  IMAD.IADD R62, R57, 0x1, R61 ;  /* 0x00000001393e7824 */ /* 0x000fe200078e023d */
[----:B------:R-:W-:Y:S01]  /*2420*/  LOP3.LUT R3, R3, R68, RZ, 0x3c, !PT ;  /* 0x0000004403037212 */ /* 0x000fe200078e3cff */
[----:B------:R-:W-:Y:S01]  /*2430*/  IMAD.SHL.U32 R74, R74, 0x80, RZ ;  /* 0x000000804a4a7824 */ /* 0x000fe200078e00ff */
[----:B------:R-:W-:Y:S01]  /*2440*/  LOP3.LUT R12, R4, R40, RZ, 0x3c, !PT ;  /* 0x00000028040c7212 */ /* 0x000fe200078e3cff */
[----:B------:R-:W-:Y:S01]  /*2450*/  IMAD.SHL.U32 R72, R72, 0x80, RZ ;  /* 0x0000008048487824 */ /* 0x000fe200078e00ff */
[----:B------:R-:W-:Y:S01]  /*2460*/  LOP3.LUT R7, R0, 0xfffffff8, RZ, 0xc0, !PT ;  /* 0xfffffff800077812 */ /* 0x000fe200078ec0ff */
[----:B------:R-:W-:Y:S01]  /*2470*/  IMAD R4, R38, 0x200, R3 ;  /* 0x0000020026047824 */ /* 0x000fe200078e0203 */
[----:B------:R-:W-:Y:S01]  /*2480*/  IADD3 R61, R61, R35, RZ ;  /* 0x000000233d3d7210 */ /* 0x000fe20007ffe0ff */
[----:B------:R-:W-:Y:S01]  /*2490*/  IMAD.IADD R3, R36, 0x1, R12 ;  /* 0x0000000124037824 */ /* 0x000fe200078e020c */
[----:B------:R-:W-:Y:S01]  /*24a0*/  SHF.R.S32.HI R5, RZ, 0x1f, R7 ;  /* 0x0000001fff057819 */ /* 0x000fe20000011407 */
[----:B0-----:R-:W-:-:S07]  /*24b0*/  IMAD.IADD R0, R59, 0x1, R37 ;  /* 0x000000013b007824 */ /* 0x001fce00078e0225 */
.L_x_14040:
[----:B------:R-:W2:Y:S01]  /*24c0*/  LDL R39, [R1+0x48] ;  /* 0x0000480001277983 */ /* 0x000ea20000100800 */
[----:B0-----:R-:W0:Y:S03]  /*24d0*/  LDC.64 R86, c[0x0][0x300] ;  /* 0x0000c000ff567b82 */ /* 0x001e260000000a00 */
[----:B------:R-:W3:Y:S01]  /*24e0*/  LDL.LU R38, [R1] ;  /* 0x0000000001267983 */ /* 0x000ee20000300800 */
[----:B------:R-:W-:Y:S01]  /*24f0*/  VIADD R36, R26, 0xffffffff ;  /* 0xffffffff1a247836 */ /* 0x000fe20000000000 */
[----:B------:R-:W-:Y:S05]  /*2500*/  YIELD ;  /* 0x0000000000007946 */ /* 0x000fea0003800000 */
[----:B------:R-:W1:Y:S01]  /*2510*/  LDC.64 R80, c[0x0][0x2e8] ;  /* 0x0000ba00ff507b82 */ /* 0x000e620000000a00 */
[----:B------:R-:W-:Y:S01]  /*2520*/  SHF.R.S32.HI R79, RZ, 0x1f, R36 ;  /* 0x0000001fff4f7819 */ /* 0x000fe20000011424 */
[-C--:B------:R-:W-:Y:S01]  /*2530*/  IMAD R13, R75, R36.reuse, RZ ;  /* 0x000000244b0d7224 */ /* 0x080fe200078e02ff */
[----:B------:R-:W-:Y:S01]  /*2540*/  BSSY B0, `(.L_x_13991) ;  /* 0x00002d7000007945 */ /* 0x000fe20003800000 */
[----:B------:R-:W-:-:S04]  /*2550*/  IMAD.WIDE.U32 R14, R74, R36, RZ ;  /* 0x000000244a0e7225 */ /* 0x000fc800078e00ff */
[----:B------:R-:W-:Y:S01]  /*2560*/  IMAD R13, R79, R74, R13 ;  /* 0x0000004a4f0d7224 */ /* 0x000fe200078e020d */
[----:B------:R-:W-:Y:S01]  /*2570*/  IADD3 R26, P3, R77, R14, RZ ;  /* 0x0000000e4d1a7210 */ /* 0x000fe20007f7e0ff */
[----:B------:R-:W-:Y:S01]  /*2580*/  IMAD.MOV.U32 R84, RZ, RZ, R14 ;  /* 0x000000ffff547224 */ /* 0x000fe200078e000e */
[----:B------:R-:W4:Y:S01]  /*2590*/  LDC R88, c[0x0][0x3f4] ;  /* 0x0000fd00ff587b82 */ /* 0x000f220000000800 */
[----:B------:R-:W-:Y:S02]  /*25a0*/  IMAD.IADD R85, R15, 0x1, R13 ;  /* 0x000000010f557824 */ /* 0x000fe400078e020d */
[----:B0-----:R-:W-:Y:S02]  /*25b0*/  IMAD R37, R87, 0x60, RZ ;  /* 0x0000006057257824 */ /* 0x001fe400078e02ff */
[----:B------:R-:W-:-:S03]  /*25c0*/  IMAD.WIDE.U32 R12, R86, 0x60, R84 ;  /* 0x00000060560c7825 */ /* 0x000fc600078e0054 */
[----:B------:R-:W-:Y:S01]  /*25d0*/  IADD3 R15, P4, R77, R12, RZ ;  /* 0x0000000c4d0f7210 */ /* 0x000fe20007f9e0ff */
[----:B------:R-:W-:-:S03]  /*25e0*/  IMAD R12, R22, 0x2000, R63 ;  /* 0x00002000160c7824 */ /* 0x000fc600078e023f */
[----:B------:R-:W-:Y:S01]  /*25f0*/  IADD3.X R14, R76, R13, R37, P4, !PT ;  /* 0x0000000d4c0e7210 */ /* 0x000fe200027fe425 */
[C---:B------:R-:W-:Y:S01]  /*2600*/  VIADD R82, R12.reuse, 0x20 ;  /* 0x000000200c527836 */ /* 0x040fe20000000000 */
[----:B-1----:R-:W-:Y:S01]  /*2610*/  LEA R40, P4, R15, R80, 0x1 ;  /* 0x000000500f287211 */ /* 0x002fe200078808ff */
[----:B------:R-:W-:Y:S01]  /*2620*/  IMAD R83, R12, 0x2, R25 ;  /* 0x000000020c537824 */ /* 0x000fe200078e0219 */
[----:B------:R-:W-:Y:S02]  /*2630*/  IADD3.X R13, R85, R76, RZ, P3, !PT ;  /* 0x0000004c550d7210 */ /* 0x000fe40001ffe4ff */
[----:B------:R-:W-:Y:S02]  /*2640*/  LEA.HI.X R41, R15, R81, R14, 0x1, P4 ;  /* 0x000000510f297211 */ /* 0x000fe400020f0c0e */
[----:B------:R-:W-:Y:S02]  /*2650*/  ISETP.GT.AND P4, PT, R36, R27, PT ;  /* 0x0000001b2400720c */ /* 0x000fe40003f84270 */
[----:B------:R-:W-:-:S04]  /*2660*/  LEA R42, P3, R26, R80, 0x1 ;  /* 0x000000501a2a7211 */ /* 0x000fc800078608ff */
[----:B------:R-:W-:Y:S01]  /*2670*/  LEA.HI.X R43, R26, R81, R13, 0x1, P3 ;  /* 0x000000511a2b7211 */ /* 0x000fe200018f0c0d */
[----:B------:R-:W-:Y:S01]  /*2680*/  IMAD.MOV.U32 R26, RZ, RZ, R36 ;  /* 0x000000ffff1a7224 */ /* 0x000fe200078e0024 */
[----:B----4-:R-:W-:Y:S02]  /*2690*/  ISETP.GE.AND P3, PT, R88, 0x1, PT ;  /* 0x000000015800780c */ /* 0x010fe40003f66270 */
[----:B--2---:R-:W-:Y:S02]  /*26a0*/  LOP3.LUT P5, RZ, R39, 0x4, RZ, 0xc0, !PT ;  /* 0x0000000427ff7812 */ /* 0x004fe400078ac0ff */
[----:B---3--:R-:W-:-:S04]  /*26b0*/  LOP3.LUT R38, R38, 0xfffffffd, RZ, 0xc0, !PT ;  /* 0xfffffffd26267812 */ /* 0x008fc800078ec0ff */
[----:B------:R-:W-:-:S05]  /*26c0*/  @P4 LOP3.LUT R38, R38, 0x2, RZ, 0xfc, !PT ;  /* 0x0000000226264812 */ /* 0x000fca00078efcff */
[----:B------:R0:W-:Y:S02]  /*26d0*/  STL [R1], R38 ;  /* 0x0000002601007387 */ /* 0x0001e40000100800 */
[----:B------:R-:W-:-:S04]  /*26e0*/  @P5 VIADD R82, R12, 0xffffffe0 ;  /* 0xffffffe00c525836 */ /* 0x000fc80000000000 */
[----:B------:R-:W-:Y:S01]  /*26f0*/  IMAD R82, R82, 0x2, R25 ;  /* 0x0000000252527824 */ /* 0x000fe200078e0219 */
[----:B------:R-:W-:Y:S06]  /*2700*/  @!P3 BRA `(.L_x_13992) ;  /* 0x000000280078b947 */ /* 0x000fec0003800000 */
[----:B------:R-:W-:Y:S01]  /*2710*/  ULDC.U8 UR4, c[0x0][0x410] ;  /* 0x0001040000047ab9 */ /* 0x000fe20000000000 */
[-C--:B------:R-:W-:Y:S01]  /*2720*/  IMAD R13, R73, R36.reuse, RZ ;  /* 0x00000024490d7224 */ /* 0x080fe200078e02ff */
[----:B------:R-:W-:Y:S01]  /*2730*/  ISETP.NE.AND P3, PT, RZ, UR4, PT ;  /* 0x00000004ff007c0c */ /* 0x000fe2000bf65270 */
[----:B------:R-:W-:Y:S02]  /*2740*/  IMAD R12, R70, R36, RZ ;  /* 0x00000024460c7224 */ /* 0x000fe400078e02ff */
        /* <DEDUP_REMOVED lines=9> */
[----:B------:R1:W5:Y:S01]  /*27e0*/  LDL R91, [R1+0x14] ;  /* 0x00001400015b7983 */ /* 0x0003620000100800 */
        /* <DEDUP_REMOVED lines=10> */
[----:B-1----:R-:W-:Y:S06]  /*2890*/  @P4 BRA `(.L_x_13995) ;  /* 0x0000000000504947 */ /* 0x002fec0003800000 */
[----:B------:R-:W-:Y:S01]  /*28a0*/  IADD3 R13, P3, R56, R50, RZ ;  /* 0x00000032380d7210 */ /* 0x000fe20007f7e0ff */
[----:B------:R-:W-:Y:S01]  /*28b0*/  ULDC.64 UR4, c[0x0][0x3e8] ;  /* 0x0000fa0000047ab9 */ /* 0x000fe20000000a00 */
[----:B------:R-:W-:Y:S02]  /*28c0*/  CS2R R80, SRZ ;  /* 0x0000000000507805 */ /* 0x000fe4000001ff00 */
        /* <DEDUP_REMOVED lines=13> */
[----:B------:R0:W5:Y:S02]  /*29a0*/  @!P3 LDG.E.64 R84, desc[UR38][R14.64] ;  /* 0x000000260e54b981 */ /* 0x000164000c1e1b00 */
[----:B-----5:R-:W-:-:S13]  /*29b0*/  ISETP.GE.AND P3, PT, R91, R88, PT ;  /* 0x000000585b00720c */ /* 0x020fda0003f66270 */
[----:B------:R0:W5:Y:S04]  /*29c0*/  @!P3 LDG.E.64 R52, desc[UR38][R12.64+0x20] ;  /* 0x000020260c34b981 */ /* 0x000168000c1e1b00 */
[----:B------:R0:W5:Y:S02]  /*29d0*/  @!P3 LDG.E.64 R54, desc[UR38][R14.64+0x20] ;  /* 0x000020260e36b981 */ /* 0x000164000c1e1b00 */
.L_x_13995:
[----:B------:R-:W-:Y:S05]  /*29e0*/  BSYNC B1 ;  /* 0x0000000000017941 */ /* 0x000fea0003800000 */
.L_x_13994:
        /* <DEDUP_REMOVED lines=34> */
.L_x_13997:
[----:B------:R-:W-:Y:S05]  /*2c10*/  BSYNC B1 ;  /* 0x0000000000017941 */ /* 0x000fea0003800000 */
.L_x_13996:
[----:B0-----:R-:W-:Y:S01]  /*2c20*/  IMAD.MOV.U32 R12, RZ, RZ, R80 ;  /* 0x000000ffff0c7224 */ /* 0x001fe200078e0050 */
[----:B------:R-:W-:Y:S01]  /*2c30*/  UISETP.NE.AND UP0, UPT, UR37, 0x3, UPT ;  /* 0x000000032500788c */ /* 0x000fe2000bf05270 */
        /* <DEDUP_REMOVED lines=8> */
[----:B------:R-:W-:-:S02]  /*2cc0*/  PLOP3.LUT P3, PT, PT, PT, UP0, 0x80, 0x0 ;  /* 0x000000000000781c */ /* 0x000fc40003f6f008 */
[----:B------:R-:W-:Y:S01]  /*2cd0*/  PRMT R87, R12, 0x7610, R87 ;  /* 0x000076100c577816 */ /* 0x000fe20000000057 */
[----:B-----5:R-:W-:Y:S01]  /*2ce0*/  IMAD.MOV.U32 R12, RZ, RZ, R36 ;  /* 0x000000ffff0c7224 */ /* 0x020fe200078e0024 */
        /* <DEDUP_REMOVED lines=15> */
.L_x_13998:
[----:B------:R-:W2:Y:S01]  /*2de0*/  LDL R12, [R1+0x10] ;  /* 0x00001000010c7983 */ /* 0x000ea20000100800 */
[----:B------:R-:W-:Y:S01]  /*2df0*/  IMAD R79, R22, 0x8, R2 ;  /* 0x00000008164f7824 */ /* 0x000fe200078e0202 */
[----:B------:R-:W-:Y:S01]  /*2e00*/  BSSY B1, `(.L_x_13999) ;  /* 0x0000004000017945 */ /* 0x000fe20003800000 */
[----:B--2---:R-:W-:-:S04]  /*2e10*/  SHF.L.U32 R91, R12, 0x1f, RZ ;  /* 0x0000001f0c5b7819 */ /* 0x004fc800000006ff */
[----:B------:R-:W0:Y:S02]  /*2e20*/  SYNCS.PHASECHK.TRANS64.TRYWAIT P6, [R79+URZ+0x16890], R91 ;  /* 0x0168905b4f0075a7 */ /* 0x000e2400080c017f */
[----:B0-----:R-:W-:Y:S05]  /*2e30*/  @!P6 BRA `(.L_x_14000) ;  /* 0x000001c400f4e947 */ /* 0x001fea0003800000 */
.L_x_14325:
[----:B------:R-:W-:Y:S05]  /*2e40*/  BSYNC B1 ;  /* 0x0000000000017941 */ /* 0x000fea0003800000 */
.L_x_13999:
        /* <DEDUP_REMOVED lines=49> */
.L_x_14006:
[----:B------:R-:W-:Y:S05]  /*3160*/  BSYNC B3 ;  /* 0x0000000000037941 */ /* 0x000fea0003800000 */
.L_x_14005:
[----:B--2---:R1:W-:Y:S02]  /*3170*/  STG.E.128 desc[UR38][R42.64], R12 ;  /* 0x0000000c2a007986 */ /* 0x0043e4000c101d26 */
.L_x_14004:
[----:B------:R-:W-:Y:S05]  /*3180*/  BSYNC B2 ;  /* 0x0000000000027941 */ /* 0x000fea0003800000 */
.L_x_14003:
[----:B------:R-:W-:Y:S05]  /*3190*/  @P2 BRA `(.L_x_14002) ;  /* 0x0000000000c02947 */ /* 0x000fea0003800000 */
[----:B------:R-:W2:Y:S01]  /*31a0*/  LDL R80, [R1+0x14] ;  /* 0x0000140001507983 */ /* 0x000ea20000100800 */
[----:B------:R-:W-:Y:S03]  /*31b0*/  BSSY B2, `(.L_x_14007) ;  /* 0x000002d000027945 */ /* 0x000fe60003800000 */
[----:B-1----:R1:W3:Y:S01]  /*31c0*/  LDS.128 R12, [R82+0xe000] ;  /* 0x00e00000520c7984 */ /* 0x0022e20000000c00 */
[----:B--2---:R-:W-:-:S13]  /*31d0*/  ISETP.GE.AND P4, PT, R80, R88, PT ;  /* 0x000000585000720c */ /* 0x004fda0003f86270 */
[----:B-1-3--:R-:W-:Y:S05]  /*31e0*/  @P4 BRA `(.L_x_14008) ;  /* 0x0000000000a44947 */ /* 0x00afea0003800000 */
        /* <DEDUP_REMOVED lines=41> */
.L_x_14008:
[----:B------:R-:W-:Y:S05]  /*3480*/  BSYNC B2 ;  /* 0x0000000000027941 */ /* 0x000fea0003800000 */
.L_x_14007:
[----:B------:R2:W-:Y:S02]  /*3490*/  STG.E.128 desc[UR38][R42.64+0x40], R12 ;  /* 0x0000400c2a007986 */ /* 0x0005e4000c101d26 */
.L_x_14002:
[----:B------:R-:W-:Y:S05]  /*34a0*/  BSYNC B1 ;  /* 0x0000000000017941 */ /* 0x000fea0003800000 */
.L_x_14001:
        /* <DEDUP_REMOVED lines=48> */
.L_x_14013:
[----:B------:R-:W-:Y:S05]  /*37b0*/  BSYNC B2 ;  /* 0x0000000000027941 */ /* 0x000fea0003800000 */
.L_x_14012:
[----:B--2---:R3:W-:Y:S02]  /*37c0*/  STG.E.128 desc[UR38][R40.64], R12 ;  /* 0x0000000c28007986 */ /* 0x0047e4000c101d26 */
.L_x_14011:
[----:B------:R-:W-:Y:S05]  /*37d0*/  BSYNC B1 ;  /* 0x0000000000017941 */ /* 0x000fea0003800000 */
.L_x_14010:
[----:B------:R-:W-:Y:S05]  /*37e0*/  @P2 BRA `(.L_x_14009) ;  /* 0x0000001800b02947 */ /* 0x000fea0003800000 */
[----:B-12---:R-:W2:Y:S01]  /*37f0*/  LDL R42, [R1+0x14] ;  /* 0x00001400012a7983 */ /* 0x006ea20000100800 */
[----:B------:R-:W-:Y:S03]  /*3800*/  BSSY B1, `(.L_x_14014) ;  /* 0x000002d000017945 */ /* 0x000fe60003800000 */
[----:B---3--:R1:W3:Y:S01]  /*3810*/  LDS.128 R12, [R82+0x11000] ;  /* 0x01100000520c7984 */ /* 0x0082e20000000c00 */
        /* <DEDUP_REMOVED lines=43> */
.L_x_14015:
[----:B------:R-:W-:Y:S05]  /*3ad0*/  BSYNC B1 ;  /* 0x0000000000017941 */ /* 0x000fea0003800000 */
.L_x_14014:
[----:B------:R4:W-:Y:S01]  /*3ae0*/  STG.E.128 desc[UR38][R40.64+0x40], R12 ;  /* 0x0000400c28007986 */ /* 0x0009e2000c101d26 */
[----:B------:R-:W-:Y:S05]  /*3af0*/  BRA `(.L_x_14009) ;  /* 0x0000001400ec7947 */ /* 0x000fea0003800000 */
.L_x_13993:
        /* <DEDUP_REMOVED lines=29> */
[----:B------:R-:W-:Y:S01]  /*3cd0*/  IMAD.MOV.U32 R51, RZ, RZ, R89 ;  /* 0x000000ffff337224 */ /* 0x000fe200078e0059 */
[----:B------:R-:W-:Y:S01]  /*3ce0*/  MOV R49, R79 ;  /* 0x0000004f00317202 */ /* 0x000fe20000000f00 */
        /* <DEDUP_REMOVED lines=17> */
.L_x_14017:
[----:B------:R-:W-:Y:S05]  /*3e00*/  BSYNC B1 ;  /* 0x0000000000017941 */ /* 0x000fea0003800000 */
.L_x_14016:
[----:B-----5:R-:W-:Y:S01]  /*3e10*/  IMAD.MOV.U32 R48, RZ, RZ, R42 ;  /* 0x000000ffff307224 */ /* 0x020fe200078e002a */
[----:B------:R-:W-:Y:S01]  /*3e20*/  UISETP.NE.AND UP0, UPT, UR37, 0x3, UPT ;  /* 0x000000032500788c */ /* 0x000fe2000bf05270 */
[----:B------:R-:W-:Y:S02]  /*3e30*/  IMAD.MOV.U32 R49, RZ, RZ, R43 ;  /* 0x000000ffff317224 */ /* 0x000fe400078e002b */
[----:B------:R-:W-:Y:S02]  /*3e40*/  IMAD.MOV.U32 R50, RZ, RZ, R40 ;  /* 0x000000ffff327224 */ /* 0x000fe400078e0028 */
[----:B------:R-:W-:Y:S01]  /*3e50*/  IMAD.MOV.U32 R51, RZ, RZ, R41 ;  /* 0x000000ffff337224 */ /* 0x000fe200078e0029 */
[----:B------:R-:W-:Y:S02]  /*3e60*/  PLOP3.LUT P3, PT, PT, PT, UP0, 0x80, 0x0 ;  /* 0x000000000000781c */ /* 0x000fe40003f6f008 */
[----:B------:R-:W-:Y:S01]  /*3e70*/  PRMT R100, R50, 0x5410, R49 ;  /* 0x0000541032647816 */ /* 0x000fe20000000031 */
[----:B------:R-:W-:Y:S01]  /*3e80*/  IMAD.MOV.U32 R49, RZ, RZ, R47 ;  /* 0x000000ffff317224 */ /* 0x000fe200078e002f */
[----:B------:R-:W-:Y:S01]  /*3e90*/  PRMT R102, R48, 0x5410, R51 ;  /* 0x0000541030667816 */ /* 0x000fe20000000033 */
[----:B------:R-:W-:-:S02]  /*3ea0*/  IMAD.MOV.U32 R48, RZ, RZ, R46 ;  /* 0x000000ffff307224 */ /* 0x000fc400078e002e */
        /* <DEDUP_REMOVED lines=16> */
[----:B------:R-:W-:Y:S02]  /*3fb0*/  PRMT R108, R49, 0x7610, R108 ;  /* 0x00007610316c7816 */ /* 0x000fe4000000006c */
[----:B------:R-:W-:Y:S02]  /*3fc0*/  PRMT R105, R105, 0x5410, R48 ;  /* 0x0000541069697816 */ /* 0x000fe40000000030 */
[----:B------:R-:W-:Y:S02]  /*3fd0*/  PRMT R107, R50, 0x7610, R107 ;  /* 0x00007610326b7816 */ /* 0x000fe4000000006b */
[----:B------:R-:W-:Y:S01]  /*3fe0*/  PRMT R111, R51, 0x7610, R111 ;  /* 0x00007610336f7816 */ /* 0x000fe2000000006f */
[----:B------:R-:W-:Y:S06]  /*3ff0*/  @!P3 BRA `(.L_x_14018) ;  /* 0x000000000004b947 */ /* 0x000fec0003800000 */
[----:B------:R-:W-:Y:S01]  /*4000*/  BPT.TRAP 0x1 ;  /* 0x000000040000795c */ /* 0x000fe20000300000 */
.L_x_14018:
[----:B------:R-:W2:Y:S01]  /*4010*/  LDL R48, [R1+0x10] ;  /* 0x0000100001307983 */ /* 0x000ea20000100800 */
[----:B------:R-:W-:Y:S01]  /*4020*/  IMAD R79, R22, 0x8, R2 ;  /* 0x00000008164f7824 */ /* 0x000fe200078e0202 */
[----:B------:R-:W0:Y:S01]  /*4030*/  LDC R95, c[0x0][0x2f4] ;  /* 0x0000bd00ff5f7b82 */ /* 0x000e220000000800 */
[----:B------:R-:W-:Y:S01]  /*4040*/  BSSY B1, `(.L_x_14019) ;  /* 0x0000005000017945 */ /* 0x000fe20003800000 */
[----:B0-----:R-:W-:Y:S01]  /*4050*/  IMAD.IADD R97, R95, 0x1, -R64 ;  /* 0x000000015f617824 */ /* 0x001fe200078e0a40 */
[----:B--2---:R-:W-:-:S04]  /*4060*/  SHF.L.U32 R91, R48, 0x1f, RZ ;  /* 0x0000001f305b7819 */ /* 0x004fc800000006ff */
[----:B------:R-:W0:Y:S02]  /*4070*/  SYNCS.PHASECHK.TRANS64.TRYWAIT P5, [R79+URZ+0x16890], R91 ;  /* 0x0168905b4f0075a7 */ /* 0x000e2400080a017f */
[----:B0-----:R-:W-:Y:S05]  /*4080*/  @!P5 BRA `(.L_x_14020) ;  /* 0x000001b40074d947 */ /* 0x001fea0003800000 */
.L_x_14326:
[----:B------:R-:W-:Y:S05]  /*4090*/  BSYNC B1 ;  /* 0x0000000000017941 */ /* 0x000fea0003800000 */
.L_x_14019:
        /* <DEDUP_REMOVED lines=10> */
[----:B------:R-:W-:-:S03]  /*4140*/  SEL R48, R64, R97, !P0 ;  /* 0x0000006140307207 */ /* 0x000fc60004000000 */
[----:B------:R-:W-:-:S05]  /*4150*/  IMAD.IADD R99, R99, 0x1, R89 ;  /* 0x0000000163637824 */ /* 0x000fca00078e0259 */
[----:B------:R-:W-:Y:S01]  /*4160*/  IADD3.X R96, R78, R99, R5, P5, P6 ;  /* 0x000000634e607210 */ /* 0x000fe20002fec405 */
[----:B-1----:R-:W-:Y:S01]  /*4170*/  VIADD R51, R49, 0xffffff80 ;  /* 0xffffff8031337836 */ /* 0x002fe20000000000 */
[----:B------:R-:W-:-:S04]  /*4180*/  SHF.R.S32.HI R49, RZ, 0x1f, R48 ;  /* 0x0000001fff317819 */ /* 0x000fc80000011430 */
[----:B------:R-:W-:Y:S02]  /*4190*/  LEA.HI R49, R49, R48, RZ, 0x4 ;  /* 0x0000003031317211 */ /* 0x000fe400078f20ff */
[----:B------:R-:W-:Y:S02]  /*41a0*/  SHF.R.S32.HI R50, RZ, 0x1f, R51 ;  /* 0x0000001fff327819 */ /* 0x000fe40000011433 */
[----:B------:R-:W-:Y:S02]  /*41b0*/  LEA.HI.SX32 R49, R49, R6, 0x1c ;  /* 0x0000000631317211 */ /* 0x000fe400078fe2ff */
[----:B------:R-:W-:-:S03]  /*41c0*/  LEA.HI R50, R50, R51, RZ, 0x5 ;  /* 0x0000003332327211 */ /* 0x000fc600078f28ff */
[----:B------:R-:W-:Y:S01]  /*41d0*/  IMAD.SHL.U32 R98, R49, 0x8, RZ ;  /* 0x0000000831627824 */ /* 0x000fe200078e00ff */
[----:B------:R-:W-:-:S04]  /*41e0*/  SHF.R.S32.HI R50, RZ, 0x5, R50 ;  /* 0x00000005ff327819 */ /* 0x000fc80000011432 */
[----:B------:R-:W-:-:S04]  /*41f0*/  LOP3.LUT R49, R71, 0x38, R98, 0xf8, !PT ;  /* 0x0000003847317812 */ /* 0x000fc800078ef862 */
[----:B------:R-:W-:-:S05]  /*4200*/  LOP3.LUT R49, R49, R68, RZ, 0x3c, !PT ;  /* 0x0000004431317212 */ /* 0x000fca00078e3cff */
[----:B------:R-:W-:Y:S02]  /*4210*/  IMAD R51, R50, 0x200, R49 ;  /* 0x0000020032337824 */ /* 0x000fe400078e0231 */
[C---:B------:R-:W-:Y:S02]  /*4220*/  IMAD R49, R22.reuse, 0x2000, R4 ;  /* 0x0000200016317824 */ /* 0x040fe400078e0204 */
[----:B------:R-:W-:Y:S02]  /*4230*/  IMAD R51, R22, 0x2000, R51 ;  /* 0x0000200016337824 */ /* 0x000fe400078e0233 */
[----:B------:R-:W-:-:S03]  /*4240*/  IMAD R49, R49, 0x2, R2 ;  /* 0x0000000231317824 */ /* 0x000fc600078e0202 */
[----:B------:R-:W-:-:S03]  /*4250*/  LEA R52, R51, R2, 0x1 ;  /* 0x0000000233347211 */ /* 0x000fc600078e08ff */
[----:B------:R-:W1:Y:S04]  /*4260*/  LDS.128 R48, [R49+0xe400] ;  /* 0x00e4000031307984 */ /* 0x000e680000000c00 */
[----:B------:R-:W2:Y:S01]  /*4270*/  LDS.128 R52, [R52+0xe400] ;  /* 0x00e4000034347984 */ /* 0x000ea20000000c00 */
[----:B------:R-:W-:Y:S05]  /*4280*/  @P4 BRA `(.L_x_14024) ;  /* 0x00000004004c4947 */ /* 0x000fea0003800000 */
[--C-:B------:R-:W-:Y:S01]  /*4290*/  SHF.R.U64 R12, R12, 0x10, R13.reuse ;  /* 0x000000100c0c7819 */ /* 0x100fe2000000120d */
[----:B------:R-:W-:Y:S01]  /*42a0*/  HADD2.F32 R111, -RZ, R111.H0_H0 ;  /* 0x2000006fff6f7230 */ /* 0x000fe20000004100 */
[----:B------:R-:W-:Y:S01]  /*42b0*/  SHF.R.U32.HI R104, RZ, 0x10, R13 ;  /* 0x00000010ff687819 */ /* 0x000fe2000001160d */
[--C-:B--2---:R-:W-:Y:S01]  /*42c0*/  HADD2.F32 R109, -RZ, R53.reuse.H0_H0 ;  /* 0x20000035ff6d7230 */ /* 0x104fe20000004100 */
[--C-:B------:R-:W-:Y:S01]  /*42d0*/  SHF.R.U64 R13, R36, 0x10, R37.reuse ;  /* 0x00000010240d7819 */ /* 0x100fe20000001225 */
[----:B------:R-:W-:Y:S01]  /*42e0*/  HADD2.F32 R53, -RZ, R53.H1_H1 ;  /* 0x30000035ff357230 */ /* 0x000fe20000004100 */
[----:B------:R-:W-:Y:S01]  /*42f0*/  SHF.R.U32.HI R37, RZ, 0x10, R37 ;  /* 0x00000010ff257819 */ /* 0x000fe20000011625 */
[----:B------:R-:W-:Y:S01]  /*4300*/  HADD2.F32 R110, -RZ, R110.H0_H0 ;  /* 0x2000006eff6e7230 */ /* 0x000fe20000004100 */
[--C-:B------:R-:W-:Y:S01]  /*4310*/  SHF.R.U64 R14, R14, 0x10, R15.reuse ;  /* 0x000000100e0e7819 */ /* 0x100fe2000000120f */
[----:B------:R-:W-:Y:S01]  /*4320*/  HADD2.F32 R104, -RZ, R104.H0_H0 ;  /* 0x20000068ff687230 */ /* 0x000fe20000004100 */
[----:B------:R-:W-:Y:S01]  /*4330*/  SHF.R.U32.HI R36, RZ, 0x10, R15 ;  /* 0x00000010ff247819 */ /* 0x000fe2000001160f */
[----:B------:R-:W-:Y:S01]  /*4340*/  HADD2.F32 R112, -RZ, R37.H0_H0 ;  /* 0x20000025ff707230 */ /* 0x000fe20000004100 */
[--C-:B------:R-:W-:Y:S01]  /*4350*/  SHF.R.U64 R15, R38, 0x10, R39.reuse ;  /* 0x00000010260f7819 */ /* 0x100fe20000001227 */
[--C-:B-1----:R-:W-:Y:S01]  /*4360*/  HADD2.F32 R38, -RZ, R49.reuse.H0_H0 ;  /* 0x20000031ff267230 */ /* 0x102fe20000004100 */
[----:B------:R-:W-:Y:S01]  /*4370*/  SHF.R.U32.HI R106, RZ, 0x10, R39 ;  /* 0x00000010ff6a7819 */ /* 0x000fe20000011627 */
[----:B------:R-:W-:-:S02]  /*4380*/  HADD2.F32 R39, -RZ, R49.H1_H1 ;  /* 0x30000031ff277230 */ /* 0x000fc40000004100 */
[-C--:B------:R-:W-:Y:S01]  /*4390*/  FMUL.FTZ R37, R109, R111.reuse ;  /* 0x0000006f6d257220 */ /* 0x080fe20000410000 */
[-C--:B------:R-:W-:Y:S01]  /*43a0*/  FMUL.FTZ R116, R53, R112.reuse ;  /* 0x0000007035747220 */ /* 0x080fe20000410000 */
[C---:B------:R-:W-:Y:S01]  /*43b0*/  FMUL.FTZ R114, R38.reuse, R111 ;  /* 0x0000006f26727220 */ /* 0x040fe20000410000 */
        /* <DEDUP_REMOVED lines=9> */
[--C-:B------:R-:W-:Y:S01]  /*4450*/  HADD2.F32 R53, -RZ, R55.reuse.H0_H0 ;  /* 0x20000037ff357230 */ /* 0x100fe20000004100 */
[----:B------:R-:W-:Y:S01]  /*4460*/  F2FP.F16.F32.PACK_AB R37, R104, R37 ;  /* 0x000000256825723e */ /* 0x000fe200000000ff */
[----:B------:R-:W-:Y:S02]  /*4470*/  HADD2.F32 R112, -RZ, R106.H0_H0 ;  /* 0x2000006aff707230 */ /* 0x000fe40000004100 */
[----:B------:R-:W-:Y:S02]  /*4480*/  HADD2.F32 R106, -RZ, R36.H0_H0 ;  /* 0x20000024ff6a7230 */ /* 0x000fe40000004100 */
[-C--:B------:R-:W-:Y:S01]  /*4490*/  FMUL.FTZ R36, R53, R108.reuse ;  /* 0x0000006c35247220 */ /* 0x080fe20000410000 */
[----:B------:R-:W-:Y:S02]  /*44a0*/  HADD2.F32 R55, -RZ, R55.H1_H1 ;  /* 0x30000037ff377230 */ /* 0x000fe40000004100 */
[----:B------:R-:W-:Y:S01]  /*44b0*/  FMUL.FTZ R108, R49, R108 ;  /* 0x0000006c316c7220 */ /* 0x000fe20000410000 */
[----:B------:R-:W-:-:S02]  /*44c0*/  HADD2.F32 R51, -RZ, R51.H1_H1 ;  /* 0x30000033ff337230 */ /* 0x000fc40000004100 */
[----:B------:R-:W-:Y:S01]  /*44d0*/  FFMA.FTZ R36, R49, R110, -R36 ;  /* 0x0000006e31247223 */ /* 0x000fe20000010824 */
[----:B------:R-:W-:Y:S01]  /*44e0*/  FMUL.FTZ R114, R55, R112 ;  /* 0x0000007037727220 */ /* 0x000fe20000410000 */
[----:B------:R-:W-:Y:S01]  /*44f0*/  FFMA.FTZ R49, R53, R110, R108 ;  /* 0x0000006e35317223 */ /* 0x000fe2000001006c */
[C---:B------:R-:W-:Y:S01]  /*4500*/  FMUL.FTZ R112, R51.reuse, R112 ;  /* 0x0000007033707220 */ /* 0x040fe20000410000 */
[--C-:B------:R-:W-:Y:S02]  /*4510*/  HADD2.F32 R108, -RZ, R107.reuse.H1_H1 ;  /* 0x3000006bff6c7230 */ /* 0x100fe40000004100 */
[-C--:B------:R-:W-:Y:S01]  /*4520*/  FFMA.FTZ R51, R51, R106.reuse, -R114 ;  /* 0x0000006a33337223 */ /* 0x080fe20000010872 */
[----:B------:R-:W-:Y:S02]  /*4530*/  HADD2.F32 R110, -RZ, R107.H0_H0 ;  /* 0x2000006bff6e7230 */ /* 0x000fe40000004100 */
[----:B------:R-:W-:Y:S01]  /*4540*/  FFMA.FTZ R106, R55, R106, R112 ;  /* 0x0000006a376a7223 */ /* 0x000fe20000010070 */
[----:B------:R-:W-:-:S02]  /*4550*/  HADD2.F32 R107, -RZ, R13.H0_H0 ;  /* 0x2000000dff6b7230 */ /* 0x000fc40000004100 */
[----:B------:R-:W-:Y:S01]  /*4560*/  HADD2.F32 R53, -RZ, R52.H0_H0 ;  /* 0x20000034ff357230 */ /* 0x000fe20000004100 */
[----:B------:R-:W-:Y:S01]  /*4570*/  F2FP.F16.F32.PACK_AB R51, R51, R36 ;  /* 0x000000243333723e */ /* 0x000fe200000000ff */
[----:B------:R-:W-:Y:S02]  /*4580*/  HADD2.F32 R13, -RZ, R48.H0_H0 ;  /* 0x20000030ff0d7230 */ /* 0x000fe40000004100 */
[----:B------:R-:W-:Y:S02]  /*4590*/  HADD2.F32 R52, -RZ, R52.H1_H1 ;  /* 0x30000034ff347230 */ /* 0x000fe40000004100 */
        /* <DEDUP_REMOVED lines=11> */
[----:B------:R-:W-:Y:S01]  /*4650*/  HADD2.F32 R52, -RZ, R54.H0_H0 ;  /* 0x20000036ff347230 */ /* 0x000fe20000004100 */
[----:B------:R-:W-:Y:S01]  /*4660*/  F2FP.F16.F32.PACK_AB R53, R53, R12 ;  /* 0x0000000c3535723e */ /* 0x000fe200000000ff */
[--C-:B------:R-:W-:Y:S02]  /*4670*/  HADD2.F32 R107, -RZ, R105.reuse.H1_H1 ;  /* 0x30000069ff6b7230 */ /* 0x100fe40000004100 */
[----:B------:R-:W-:Y:S02]  /*4680*/  HADD2.F32 R15, -RZ, R50.H0_H0 ;  /* 0x20000032ff0f7230 */ /* 0x000fe40000004100 */
[----:B------:R-:W-:Y:S02]  /*4690*/  HADD2.F32 R54, -RZ, R54.H1_H1 ;  /* 0x30000036ff367230 */ /* 0x000fe40000004100 */
[----:B------:R-:W-:Y:S02]  /*46a0*/  HADD2.F32 R50, -RZ, R50.H1_H1 ;  /* 0x30000032ff327230 */ /* 0x000fe40000004100 */
[----:B------:R-:W-:-:S02]  /*46b0*/  HADD2.F32 R55, -RZ, R105.H0_H0 ;  /* 0x20000069ff377230 */ /* 0x000fc40000004100 */
[----:B------:R-:W-:Y:S01]  /*46c0*/  FMUL.FTZ R111, R54, R109 ;  /* 0x0000006d366f7220 */ /* 0x000fe20000410000 */
        /* <DEDUP_REMOVED lines=14> */
[----:B------:R-:W-:-:S07]  /*47b0*/  F2FP.F16.F32.PACK_AB R54, R54, R107 ;  /* 0x0000006b3636723e */ /* 0x000fce00000000ff */
.L_x_14024:
[----:B------:R-:W-:Y:S05]  /*47c0*/  BSYNC B2 ;  /* 0x0000000000027941 */ /* 0x000fea0003800000 */
.L_x_14023:
[----:B------:R-:W-:Y:S02]  /*47d0*/  ISETP.GE.AND P5, PT, R98, R95, PT ;  /* 0x0000005f6200720c */ /* 0x000fe40003fa6270 */
[----:B------:R-:W-:-:S11]  /*47e0*/  P2R R13, PR, RZ, 0x1 ;  /* 0x00000001ff0d7803 */ /* 0x000fd60000000000 */
[--C-:B------:R-:W-:Y:S02]  /*47f0*/  @!P5 SHF.R.S32.HI R12, RZ, 0x1f, R98.reuse ;  /* 0x0000001fff0cd819 */ /* 0x100fe40000011462 */
[----:B------:R-:W-:-:S04]  /*4800*/  @!P5 IADD3 R88, P0, P6, R8, R88, R98 ;  /* 0x000000580858d210 */ /* 0x000fc80007e1e062 */
[----:B------:R-:W-:Y:S02]  /*4810*/  @!P5 IADD3.X R99, R78, R99, R12, P0, P6 ;  /* 0x000000634e63d210 */ /* 0x000fe400007ec40c */
[CC--:B------:R-:W-:Y:S02]  /*4820*/  LEA R12, P6, R94.reuse, R80.reuse, 0x1 ;  /* 0x000000505e0c7211 */ /* 0x0c0fe400078c08ff */
[----:B------:R-:W-:Y:S02]  /*4830*/  ISETP.NE.AND P0, PT, R13, RZ, PT ;  /* 0x000000ff0d00720c */ /* 0x000fe40003f05270 */
[----:B------:R-:W-:Y:S02]  /*4840*/  LEA.HI.X R13, R94, R81, R96, 0x1, P6 ;  /* 0x000000515e0d7211 */ /* 0x000fe400030f0c60 */
[----:B------:R-:W-:-:S03]  /*4850*/  @!P5 LEA R14, P6, R88, R80, 0x1 ;  /* 0x00000050580ed211 */ /* 0x000fc600078c08ff */
[----:B-1----:R1:W-:Y:S01]  /*4860*/  STG.E.128 desc[UR38][R12.64], R48 ;  /* 0x000000300c007986 */ /* 0x0023e2000c101d26 */
[----:B------:R-:W-:-:S05]  /*4870*/  @!P5 LEA.HI.X R15, R88, R81, R99, 0x1, P6 ;  /* 0x00000051580fd211 */ /* 0x000fca00030f0c63 */
[----:B--2---:R1:W-:Y:S04]  /*4880*/  @!P5 STG.E.128 desc[UR38][R14.64], R52 ;  /* 0x000000340e00d986 */ /* 0x0043e8000c101d26 */
.L_x_14022:
[----:B------:R-:W-:Y:S05]  /*4890*/  BSYNC B1 ;  /* 0x0000000000017941 */ /* 0x000fea0003800000 */
.L_x_14021:
        /* <DEDUP_REMOVED lines=13> */
[----:B------:R-:W-:Y:S01]  /*4970*/  IMAD.SHL.U32 R15, R15, 0x40, RZ ;  /* 0x000000400f0f7824 */ /* 0x000fe200078e00ff */
[----:B------:R-:W-:Y:S01]  /*4980*/  LEA R48, P5, R12, R80, 0x1 ;  /* 0x000000500c307211 */ /* 0x000fe200078a08ff */
[----:B------:R-:W-:Y:S01]  /*4990*/  IMAD.SHL.U32 R36, R36, 0x40, RZ ;  /* 0x0000004024247824 */ /* 0x000fe200078e00ff */
[----:B------:R-:W-:Y:S02]  /*49a0*/  BSSY B1, `(.L_x_14025) ;  /* 0x000006a000017945 */ /* 0x000fe40003800000 */
[----:B------:R-:W-:Y:S01]  /*49b0*/  LEA.HI.X R49, R12, R81, R13, 0x1, P5 ;  /* 0x000000510c317211 */ /* 0x000fe200028f0c0d */
[----:B------:R-:W-:Y:S01]  /*49c0*/  IMAD R13, R22, 0x2000, R3 ;  /* 0x00002000160d7824 */ /* 0x000fe200078e0203 */
[----:B------:R-:W-:-:S02]  /*49d0*/  SHF.R.S32.HI R12, RZ, 0x1f, R97 ;  /* 0x0000001fff0c7819 */ /* 0x000fc40000011461 */
[----:B------:R-:W-:Y:S01]  /*49e0*/  LOP3.LUT R15, R15, 0x1c0, RZ, 0xc0, !PT ;  /* 0x000001c00f0f7812 */ /* 0x000fe200078ec0ff */
[----:B------:R-:W-:Y:S01]  /*49f0*/  IMAD R13, R13, 0x2, R2 ;  /* 0x000000020d0d7824 */ /* 0x000fe200078e0202 */
[----:B------:R-:W-:Y:S02]  /*4a00*/  LEA.HI R97, R12, R97, RZ, 0x4 ;  /* 0x000000610c617211 */ /* 0x000fe400078f20ff */
[----:B------:R-:W-:Y:S02]  /*4a10*/  LOP3.LUT R36, R36, 0x1c0, RZ, 0xc0, !PT ;  /* 0x000001c024247812 */ /* 0x000fe400078ec0ff */
[----:B------:R-:W-:Y:S02]  /*4a20*/  LEA.HI.SX32 R53, R97, R6, 0x1c ;  /* 0x0000000661357211 */ /* 0x000fe400078fe2ff */
[----:B------:R-:W-:-:S03]  /*4a30*/  SHF.R.U32.HI R15, RZ, 0x3, R15 ;  /* 0x00000003ff0f7819 */ /* 0x000fc6000001160f */
[----:B------:R-:W-:-:S05]  /*4a40*/  IMAD.SHL.U32 R53, R53, 0x8, RZ ;  /* 0x0000000835357824 */ /* 0x000fca00078e00ff */
[----:B------:R-:W-:-:S04]  /*4a50*/  LOP3.LUT R12, R36, 0x38, R53, 0xf8, !PT ;  /* 0x00000038240c7812 */ /* 0x000fc800078ef835 */
[----:B------:R-:W-:-:S05]  /*4a60*/  LOP3.LUT R12, R12, R15, RZ, 0x3c, !PT ;  /* 0x0000000f0c0c7212 */ /* 0x000fca00078e3cff */
[----:B--2---:R-:W-:-:S05]  /*4a70*/  IMAD.IADD R15, R14, 0x1, R12 ;  /* 0x000000010e0f7824 */ /* 0x004fca00078e020c */
        /* <DEDUP_REMOVED lines=11> */
[----:B------:R-:W-:Y:S01]  /*4b30*/  SHF.R.U64 R44, R44, 0x10, R45 ;  /* 0x000000102c2c7819 */ /* 0x000fe2000000122d */
[----:B------:R-:W-:Y:S01]  /*4b40*/  IMAD.MOV.U32 R45, RZ, RZ, R39 ;  /* 0x000000ffff2d7224 */ /* 0x000fe200078e0027 */
[----:B------:R-:W-:Y:S01]  /*4b50*/  SHF.R.U32.HI R87, RZ, 0x10, R43 ;  /* 0x00000010ff577819 */ /* 0x000fe2000001162b */
[----:B------:R-:W-:Y:S01]  /*4b60*/  IMAD.MOV.U32 R43, RZ, RZ, R36 ;  /* 0x000000ffff2b7224 */ /* 0x000fe200078e0024 */
[----:B------:R-:W-:Y:S01]  /*4b70*/  SHF.R.U32.HI R54, RZ, 0x10, R41 ;  /* 0x00000010ff367819 */ /* 0x000fe20000011629 */
[--C-:B------:R-:W-:Y:S01]  /*4b80*/  HADD2.F32 R36, -RZ, R12.reuse.H0_H0 ;  /* 0x2000000cff247230 */ /* 0x100fe20000004100 */
[--C-:B------:R-:W-:Y:S01]  /*4b90*/  SHF.R.U64 R41, R46, 0x10, R47.reuse ;  /* 0x000000102e297819 */ /* 0x100fe2000000122f */
[----:B------:R-:W-:Y:S01]  /*4ba0*/  HADD2.F32 R39, -RZ, R12.H1_H1 ;  /* 0x3000000cff277230 */ /* 0x000fe20000004100 */
[----:B------:R-:W-:Y:S01]  /*4bb0*/  SHF.R.U32.HI R86, RZ, 0x10, R47 ;  /* 0x00000010ff567819 */ /* 0x000fe2000001162f */
[----:B------:R-:W-:-:S02]  /*4bc0*/  IMAD.MOV.U32 R37, RZ, RZ, R15 ;  /* 0x000000ffff257224 */ /* 0x000fc400078e000f */
[--C-:B------:R-:W-:Y:S02]  /*4bd0*/  HADD2.F32 R12, -RZ, R13.reuse.H0_H0 ;  /* 0x2000000dff0c7230 */ /* 0x100fe40000004100 */
[----:B------:R-:W-:Y:S02]  /*4be0*/  HADD2.F32 R52, -RZ, R52.H0_H0 ;  /* 0x20000034ff347230 */ /* 0x000fe40000004100 */
[----:B------:R-:W-:Y:S02]  /*4bf0*/  HADD2.F32 R15, -RZ, R13.H1_H1 ;  /* 0x3000000dff0f7230 */ /* 0x000fe40000004100 */
[-C--:B------:R-:W-:Y:S01]  /*4c00*/  FMUL.FTZ R13, R36, R55.reuse ;  /* 0x00000037240d7220 */ /* 0x080fe20000410000 */
[----:B------:R-:W-:Y:S02]  /*4c10*/  HADD2.F32 R47, -RZ, R102.H1_H1 ;  /* 0x30000066ff2f7230 */ /* 0x000fe40000004100 */
[----:B------:R-:W-:Y:S01]  /*4c20*/  FMUL.FTZ R55, R12, R55 ;  /* 0x000000370c377220 */ /* 0x000fe20000410000 */
[----:B------:R-:W-:-:S02]  /*4c30*/  HADD2.F32 R46, -RZ, R54.H0_H0 ;  /* 0x20000036ff2e7230 */ /* 0x000fc40000004100 */
[-C--:B------:R-:W-:Y:S01]  /*4c40*/  FMUL.FTZ R54, R39, R52.reuse ;  /* 0x0000003427367220 */ /* 0x080fe20000410000 */
[C---:B------:R-:W-:Y:S01]  /*4c50*/  FMUL.FTZ R52, R15.reuse, R52 ;  /* 0x000000340f347220 */ /* 0x040fe20000410000 */
[-C--:B------:R-:W-:Y:S01]  /*4c60*/  FFMA.FTZ R12, R12, R47.reuse, -R13 ;  /* 0x0000002f0c0c7223 */ /* 0x080fe2000001080d */
[----:B------:R-:W-:Y:S01]  /*4c70*/  FFMA.FTZ R13, R36, R47, R55 ;  /* 0x0000002f240d7223 */ /* 0x000fe20000010037 */
[-C--:B------:R-:W-:Y:S01]  /*4c80*/  FFMA.FTZ R15, R15, R46.reuse, -R54 ;  /* 0x0000002e0f0f7223 */ /* 0x080fe20000010836 */
[----:B------:R-:W-:Y:S01]  /*4c90*/  FFMA.FTZ R36, R39, R46, R52 ;  /* 0x0000002e27247223 */ /* 0x000fe20000010034 */
[----:B------:R-:W-:Y:S02]  /*4ca0*/  HADD2.F32 R103, -RZ, R103.H0_H0 ;  /* 0x20000067ff677230 */ /* 0x000fe40000004100 */
[--C-:B------:R-:W-:Y:S01]  /*4cb0*/  HADD2.F32 R46, -RZ, R45.reuse.H0_H0 ;  /* 0x2000002dff2e7230 */ /* 0x100fe20000004100 */
[----:B------:R-:W-:Y:S01]  /*4cc0*/  F2FP.F16.F32.PACK_AB R15, R15, R12 ;  /* 0x0000000c0f0f723e */ /* 0x000fe200000000ff */
[----:B------:R-:W-:-:S02]  /*4cd0*/  HADD2.F32 R47, -RZ, R45.H1_H1 ;  /* 0x3000002dff2f7230 */ /* 0x000fc40000004100 */
[----:B------:R-:W-:Y:S02]  /*4ce0*/  HADD2.F32 R86, -RZ, R86.H0_H0 ;  /* 0x20000056ff567230 */ /* 0x000fe40000004100 */
[-C--:B------:R-:W-:Y:S01]  /*4cf0*/  FMUL.FTZ R88, R46, R103.reuse ;  /* 0x000000672e587220 */ /* 0x080fe20000410000 */
[--C-:B------:R-:W-:Y:S02]  /*4d00*/  HADD2.F32 R39, -RZ, R37.reuse.H0_H0 ;  /* 0x20000025ff277230 */ /* 0x100fe40000004100 */
[----:B------:R-:W-:Y:S02]  /*4d10*/  HADD2.F32 R45, -RZ, R37.H1_H1 ;  /* 0x30000025ff2d7230 */ /* 0x000fe40000004100 */
[----:B------:R-:W-:Y:S01]  /*4d20*/  FMUL.FTZ R94, R47, R86 ;  /* 0x000000562f5e7220 */ /* 0x000fe20000410000 */
[----:B------:R-:W-:Y:S02]  /*4d30*/  HADD2.F32 R52, -RZ, R100.H1_H1 ;  /* 0x30000064ff347230 */ /* 0x000fe40000004100 */
[----:B------:R-:W-:Y:S01]  /*4d40*/  FMUL.FTZ R103, R39, R103 ;  /* 0x0000006727677220 */ /* 0x000fe20000410000 */
[----:B------:R-:W-:-:S02]  /*4d50*/  HADD2.F32 R54, -RZ, R87.H0_H0 ;  /* 0x20000057ff367230 */ /* 0x000fc40000004100 */
        /* <DEDUP_REMOVED lines=9> */
[--C-:B------:R-:W-:Y:S01]  /*4df0*/  HADD2.F32 R45, -RZ, R43.reuse.H0_H0 ;  /* 0x2000002bff2d7230 */ /* 0x100fe20000004100 */
[----:B------:R-:W-:Y:S01]  /*4e00*/  F2FP.F16.F32.PACK_AB R37, R36, R13 ;  /* 0x0000000d2425723e */ /* 0x000fe200000000ff */
[----:B------:R-:W-:Y:S01]  /*4e10*/  HADD2.F32 R44, -RZ, R42.H0_H0 ;  /* 0x2000002aff2c7230 */ /* 0x000fe20000004100 */
[----:B------:R-:W-:Y:S01]  /*4e20*/  F2FP.F16.F32.PACK_AB R39, R86, R39 ;  /* 0x000000275627723e */ /* 0x000fe200000000ff */
[----:B------:R-:W-:-:S02]  /*4e30*/  HADD2.F32 R43, -RZ, R43.H1_H1 ;  /* 0x3000002bff2b7230 */ /* 0x000fc40000004100 */
[-C--:B------:R-:W-:Y:S01]  /*4e40*/  FMUL.FTZ R55, R45, R46.reuse ;  /* 0x0000002e2d377220 */ /* 0x080fe20000410000 */
[----:B------:R-:W-:Y:S02]  /*4e50*/  HADD2.F32 R42, -RZ, R42.H1_H1 ;  /* 0x3000002aff2a7230 */ /* 0x000fe40000004100 */
        /* <DEDUP_REMOVED lines=9> */
[----:B------:R-:W-:Y:S02]  /*4ef0*/  HADD2.F32 R42, -RZ, R38.H0_H0 ;  /* 0x20000026ff2a7230 */ /* 0x000fe40000004100 */
        /* <DEDUP_REMOVED lines=8> */
[----:B------:R-:W-:Y:S02]  /*4f80*/  HADD2.F32 R102, -RZ, R102.H0_H0 ;  /* 0x20000066ff667230 */ /* 0x000fe40000004100 */
[----:B------:R-:W-:Y:S01]  /*4f90*/  FMUL.FTZ R87, R38, R45 ;  /* 0x0000002d26577220 */ /* 0x000fe20000410000 */
[C---:B------:R-:W-:Y:S01]  /*4fa0*/  FMUL.FTZ R101, R41.reuse, R101 ;  /* 0x0000006529657220 */ /* 0x040fe20000410000 */
[----:B------:R-:W-:Y:S01]  /*4fb0*/  FMUL.FTZ R45, R14, R45 ;  /* 0x0000002d0e2d7220 */ /* 0x000fe20000410000 */
[----:B------:R-:W-:Y:S02]  /*4fc0*/  IMAD.MOV.U32 R13, RZ, RZ, R15 ;  /* 0x000000ffff0d7224 */ /* 0x000fe400078e000f */
[-C--:B------:R-:W-:Y:S01]  /*4fd0*/  FFMA.FTZ R40, R41, R102.reuse, -R40 ;  /* 0x0000006629287223 */ /* 0x080fe20000010828 */
[----:B------:R-:W-:Y:S01]  /*4fe0*/  FFMA.FTZ R101, R42, R102, R101 ;  /* 0x000000662a657223 */ /* 0x000fe20000010065 */
[-C--:B------:R-:W-:Y:S01]  /*4ff0*/  FFMA.FTZ R87, R14, R43.reuse, -R87 ;  /* 0x0000002b0e577223 */ /* 0x080fe20000010857 */
[----:B------:R-:W-:Y:S01]  /*5000*/  FFMA.FTZ R38, R38, R43, R45 ;  /* 0x0000002b26267223 */ /* 0x000fe2000001002d */
[----:B------:R-:W-:-:S03]  /*5010*/  IMAD.MOV.U32 R15, RZ, RZ, R94 ;  /* 0x000000ffff0f7224 */ /* 0x000fc600078e005e */
[----:B------:R-:W-:Y:S02]  /*5020*/  F2FP.F16.F32.PACK_AB R14, R87, R40 ;  /* 0x00000028570e723e */ /* 0x000fe400000000ff */
[----:B------:R-:W-:-:S07]  /*5030*/  F2FP.F16.F32.PACK_AB R38, R38, R101 ;  /* 0x000000652626723e */ /* 0x000fce00000000ff */
.L_x_14026:
[----:B------:R-:W-:Y:S05]  /*5040*/  BSYNC B1 ;  /* 0x0000000000017941 */ /* 0x000fea0003800000 */
.L_x_14025:
        /* <DEDUP_REMOVED lines=10> */
.L_x_13992:
[----:B------:R-:W-:-:S06]  /*50f0*/  UISETP.NE.AND UP0, UPT, UR37, 0x3, UPT ;  /* 0x000000032500788c */ /* 0x000fcc000bf05270 */
[----:B------:R-:W-:-:S13]  /*5100*/  PLOP3.LUT P3, PT, PT, PT, UP0, 0x80, 0x0 ;  /* 0x000000000000781c */ /* 0x000fda0003f6f008 */
[----:B------:R-:W-:Y:S05]  /*5110*/  @!P3 BRA `(.L_x_14027) ;  /* 0x000000000004b947 */ /* 0x000fea0003800000 */
[----:B------:R-:W-:Y:S01]  /*5120*/  BPT.TRAP 0x1 ;  /* 0x000000040000795c */ /* 0x000fe20000300000 */
.L_x_14027:
[----:B------:R-:W2:Y:S01]  /*5130*/  LDL R12, [R1+0x10] ;  /* 0x00001000010c7983 */ /* 0x000ea20000100800 */
[----:B------:R-:W-:Y:S01]  /*5140*/  IMAD R79, R22, 0x8, R2 ;  /* 0x00000008164f7824 */ /* 0x000fe200078e0202 */
[----:B------:R-:W-:Y:S01]  /*5150*/  BSSY B1, `(.L_x_14028) ;  /* 0x0000006000017945 */ /* 0x000fe20003800000 */
[----:B------:R-:W-:-:S05]  /*5160*/  IMAD R90, R26, -0x80, R29 ;  /* 0xffffff801a5a7824 */ /* 0x000fca00078e021d */
[----:B------:R-:W-:Y:S02]  /*5170*/  VIMNMX R90, R90, 0x80, PT ;  /* 0x000000805a5a7848 */ /* 0x000fe40003fe0100 */
[----:B--2---:R-:W-:-:S04]  /*5180*/  SHF.L.U32 R91, R12, 0x1f, RZ ;  /* 0x0000001f0c5b7819 */ /* 0x004fc800000006ff */
[----:B------:R-:W1:Y:S02]  /*5190*/  SYNCS.PHASECHK.TRANS64.TRYWAIT P4, [R79+URZ+0x16890], R91 ;  /* 0x0168905b4f0075a7 */ /* 0x000e64000808017f */
[----:B-1----:R-:W-:Y:S05]  /*51a0*/  @!P4 BRA `(.L_x_14029) ;  /* 0x000001a40040c947 */ /* 0x002fea0003800000 */
.L_x_14327:
[----:B------:R-:W-:Y:S05]  /*51b0*/  BSYNC B1 ;  /* 0x0000000000017941 */ /* 0x000fea0003800000 */
.L_x_14028:
[----:B------:R-:W-:Y:S01]  /*51c0*/  ISETP.GE.AND P4, PT, R17, R90, PT ;  /* 0x0000005a1100720c */ /* 0x000fe20003f86270 */
[----:B------:R-:W-:-:S12]  /*51d0*/  BSSY B1, `(.L_x_14030) ;  /* 0x0000006000017945 */ /* 0x000fd80003800000 */
[----:B------:R-:W-:Y:S05]  /*51e0*/  @P4 BRA `(.L_x_14031) ;  /* 0x0000000000104947 */ /* 0x000fea0003800000 */
[----:B------:R-:W2:Y:S04]  /*51f0*/  @!P1 LDS.128 R12, [R83+0xe000] ;  /* 0x00e00000530c9984 */ /* 0x000ea80000000c00 */
[----:B0-----:R-:W0:Y:S04]  /*5200*/  @!P2 LDS.128 R36, [R82+0xe000] ;  /* 0x00e000005224a984 */ /* 0x001e280000000c00 */
[----:B--2---:R2:W-:Y:S04]  /*5210*/  @!P1 STG.E.128 desc[UR38][R42.64], R12 ;  /* 0x0000000c2a009986 */ /* 0x0045e8000c101d26 */
[----:B0-----:R2:W-:Y:S02]  /*5220*/  @!P2 STG.E.128 desc[UR38][R42.64+0x40], R36 ;  /* 0x000040242a00a986 */ /* 0x0015e4000c101d26 */
.L_x_14031:
[----:B------:R-:W-:Y:S05]  /*5230*/  BSYNC B1 ;  /* 0x0000000000017941 */ /* 0x000fea0003800000 */
.L_x_14030:
[----:B--2---:R-:W-:-:S05]  /*5240*/  VIADD R12, R17, 0x60 ;  /* 0x00000060110c7836 */ /* 0x004fca0000000000 */
[----:B------:R-:W-:-:S13]  /*5250*/  ISETP.GE.AND P4, PT, R12, R90, PT ;  /* 0x0000005a0c00720c */ /* 0x000fda0003f86270 */
[----:B------:R-:W-:Y:S05]  /*5260*/  @P4 BRA `(.L_x_14009) ;  /* 0x0000000000104947 */ /* 0x000fea0003800000 */
[----:B------:R-:W2:Y:S04]  /*5270*/  @!P1 LDS.128 R12, [R83+0x11000] ;  /* 0x01100000530c9984 */ /* 0x000ea80000000c00 */
[----:B0-----:R-:W0:Y:S04]  /*5280*/  @!P2 LDS.128 R36, [R82+0x11000] ;  /* 0x011000005224a984 */ /* 0x001e280000000c00 */
[----:B--2---:R2:W-:Y:S04]  /*5290*/  @!P1 STG.E.128 desc[UR38][R40.64], R12 ;  /* 0x0000000c28009986 */ /* 0x0045e8000c101d26 */
[----:B0-----:R2:W-:Y:S02]  /*52a0*/  @!P2 STG.E.128 desc[UR38][R40.64+0x40], R36 ;  /* 0x000040242800a986 */ /* 0x0015e4000c101d26 */
.L_x_14009:
[----:B------:R-:W-:Y:S05]  /*52b0*/  BSYNC B0 ;  /* 0x0000000000007941 */ /* 0x000fea0003800000 */
.L_x_13991:
        /* <DEDUP_REMOVED lines=17> */
.L_x_14033:
[----:B------:R-:W-:Y:S05]  /*53d0*/  BSYNC B0 ;  /* 0x0000000000007941 */ /* 0x000fea0003800000 */
.L_x_14032:
[----:B------:R-:W2:Y:S01]  /*53e0*/  SYNCS.PHASECHK.TRANS64.TRYWAIT P3, [R79+URZ+0x168b0], R91 ;  /* 0x0168b05b4f0075a7 */ /* 0x000ea2000806017f */
[----:B------:R-:W-:Y:S01]  /*53f0*/  ULDC UR40, c[0x0][0x2f4] ;  /* 0x0000bd0000287ab9 */ /* 0x000fe20000000800 */
[----:B------:R-:W-:Y:S01]  /*5400*/  ULDC.64 UR44, c[0x0][0x328] ;  /* 0x0000ca00002c7ab9 */ /* 0x000fe20000000a00 */
[----:B------:R-:W-:Y:S01]  /*5410*/  ULDC.64 UR42, c[0x0][0x318] ;  /* 0x0000c600002a7ab9 */ /* 0x000fe20000000a00 */
[----:B------:R-:W-:Y:S01]  /*5420*/  BSSY B0, `(.L_x_14034) ;  /* 0x0000003000007945 */ /* 0x000fe20003800000 */
[----:B------:R-:W-:-:S03]  /*5430*/  IMAD.WIDE R36, R26, 0x80, R10 ;  /* 0x000000801a247825 */ /* 0x000fc600078e020a */
[----:B--2---:R-:W-:Y:S05]  /*5440*/  @!P3 BRA `(.L_x_14035) ;  /* 0x000001a000acb947 */ /* 0x004fea0003800000 */
.L_x_14328:
[----:B------:R-:W-:Y:S05]  /*5450*/  BSYNC B0 ;  /* 0x0000000000007941 */ /* 0x000fea0003800000 */
.L_x_14034:
[----:B------:R-:W-:Y:S01]  /*5460*/  ISETP.GE.AND P3, PT, R17, R90, PT ;  /* 0x0000005a1100720c */ /* 0x000fe20003f66270 */
[----:B------:R-:W-:-:S12]  /*5470*/  BSSY B0, `(.L_x_14036) ;  /* 0x0000010000007945 */ /* 0x000fd80003800000 */
[----:B------:R-:W-:Y:S05]  /*5480*/  @P3 BRA `(.L_x_14037) ;  /* 0x0000000000383947 */ /* 0x000fea0003800000 */
[----:B-1----:R-:W-:Y:S01]  /*5490*/  MOV R12, R58 ;  /* 0x0000003a000c7202 */ /* 0x002fe20000000f00 */
[----:B------:R-:W-:Y:S02]  /*54a0*/  IMAD R15, R37, UR44, RZ ;  /* 0x0000002c250f7c24 */ /* 0x000fe4000f8e02ff */
[----:B------:R-:W-:Y:S02]  /*54b0*/  IMAD.MOV.U32 R13, RZ, RZ, R0 ;  /* 0x000000ffff0d7224 */ /* 0x000fe400078e0000 */
[C---:B------:R-:W-:Y:S02]  /*54c0*/  IMAD R15, R36.reuse, UR45, R15 ;  /* 0x0000002d240f7c24 */ /* 0x040fe4000f8e020f */
[----:B------:R-:W-:-:S04]  /*54d0*/  IMAD.WIDE.U32 R12, R36, UR44, R12 ;  /* 0x0000002c240c7c25 */ /* 0x000fc8000f8e000c */
[----:B------:R-:W-:Y:S01]  /*54e0*/  IMAD.IADD R13, R13, 0x1, R15 ;  /* 0x000000010d0d7824 */ /* 0x000fe200078e020f */
        /* <DEDUP_REMOVED lines=8> */
.L_x_14037:
[----:B------:R-:W-:Y:S05]  /*5570*/  BSYNC B0 ;  /* 0x0000000000007941 */ /* 0x000fea0003800000 */
.L_x_14036:
[----:B-1-3--:R-:W-:Y:S01]  /*5580*/  VIADD R12, R17, 0x60 ;  /* 0x00000060110c7836 */ /* 0x00afe20000000000 */
[----:B------:R-:W-:Y:S04]  /*5590*/  BSSY B0, `(.L_x_14038) ;  /* 0x0000013000007945 */ /* 0x000fe80003800000 */
[----:B------:R-:W-:-:S13]  /*55a0*/  ISETP.GE.AND P3, PT, R12, R90, PT ;  /* 0x0000005a0c00720c */ /* 0x000fda0003f66270 */
[----:B------:R-:W-:Y:S05]  /*55b0*/  @P3 BRA `(.L_x_14039) ;  /* 0x0000000000403947 */ /* 0x000fea0003800000 */
[----:B------:R-:W-:Y:S01]  /*55c0*/  IADD3 R15, P3, R36, 0x60, RZ ;  /* 0x00000060240f7810 */ /* 0x000fe20007f7e0ff */
[----:B------:R-:W-:Y:S02]  /*55d0*/  IMAD.MOV.U32 R12, RZ, RZ, R58 ;  /* 0x000000ffff0c7224 */ /* 0x000fe400078e003a */
[----:B------:R-:W-:Y:S02]  /*55e0*/  IMAD.MOV.U32 R13, RZ, RZ, R0 ;  /* 0x000000ffff0d7224 */ /* 0x000fe400078e0000 */
        /* <DEDUP_REMOVED lines=13> */
.L_x_14039:
[----:B------:R-:W-:Y:S05]  /*56c0*/  BSYNC B0 ;  /* 0x0000000000007941 */ /* 0x000fea0003800000 */
.L_x_14038:
[----:B-1----:R-:W3:Y:S04]  /*56d0*/  LDL R12, [R1] ;  /* 0x00000000010c7983 */ /* 0x002ee80000100800 */
[----:B------:R-:W4:Y:S01]  /*56e0*/  LDL.LU R13, [R1+0x10] ;  /* 0x00001000010d7983 */ /* 0x000f220000300800 */
        /* <DEDUP_REMOVED lines=15> */
[----:B----4-:R-:W-:-:S05]  /*57e0*/  LOP3.LUT R13, R13, R12, RZ, 0x3c, !PT ;  /* 0x0000000c0d0d7212 */ /* 0x010fca00078e3cff */
[----:B------:R0:W-:Y:S02]  /*57f0*/  STL [R1+0x10], R13 ;  /* 0x0000100d01007387 */ /* 0x0001e40000100800 */
[----:B------:R-:W-:Y:S05]  /*5800*/  @P5 BRA `(.L_x_14040) ;  /* 0xffffffcc002c5947 */ /* 0x000fea000383ffff */
[----:B0-----:R-:W0:Y:S01]  /*5810*/  S2R R13, SR_TID.X ;  /* 0x00000000000d7919 */ /* 0x001e220000002100 */
[----:B------:R-:W-:Y:S02]  /*5820*/  PLOP3.LUT P0, PT, PT, PT, PT, 0x8, 0x0 ;  /* 0x000000000000781c */ /* 0x000fe40003f0e170 */
[----:B0-----:R-:W-:-:S04]  /*5830*/  SHF.R.U32.HI R13, RZ, 0x7, R13 ;  /* 0x00000007ff0d7819 */ /* 0x001fc8000001160d */
[----:B------:R-:W-:-:S13]  /*5840*/  ISETP.NE.AND P5, PT, R13, 0x1, PT ;  /* 0x000000010d00780c */ /* 0x000fda0003fa5270 */
[----:B------:R-:W-:Y:S06]  /*5850*/  @!P5 BAR.ARV 0x9, 0x100 ;  /* 0x024400000000db1d */ /* 0x000fec0000002000 */
.L_x_13986:
        /* <DEDUP_REMOVED lines=15> */
.L_x_14041:
        /* <DEDUP_REMOVED lines=13> */
.L_x_14044:
[----:B------:R-:W-:-:S13]  /*5a20*/  ISETP.NE.AND P0, PT, R7, 0x1, PT ;  /* 0x000000010700780c */ /* 0x000fda0003f05270 */
[----:B------:R-:W1:Y:S02]  /*5a30*/  @P0 LDC.64 R4, c[0x0][0x9e8] ;  /* 0x00027a00ff040b82 */ /* 0x000e640000000a00 */
[----:B-1----:R-:W-:-:S05]  /*5a40*/  @P0 IMAD.HI.U32 R4, R3, R4, RZ ;  /* 0x0000000403040227 */ /* 0x002fca00078e00ff */
[----:B------:R-:W-:-:S07]  /*5a50*/  @P0 SHF.R.U32.HI R3, RZ, R5, R4 ;  /* 0x00000005ff030219 */ /* 0x000fce0000011604 */
.L_x_14045:
[----:B------:R-:W-:Y:S05]  /*5a60*/  BSYNC B0 ;  /* 0x0000000000007941 */ /* 0x000fea0003800000 */
.L_x_14043:
[----:B------:R-:W-:-:S05]  /*5a70*/  IMAD R3, R3, R7, R7 ;  /* 0x0000000703037224 */ /* 0x000fca00078e0207 */
[----:B------:R-:W-:-:S07]  /*5a80*/  VIMNMX R0, R0, R3, PT ;  /* 0x0000000300007248 */ /* 0x000fce0003fe0100 */
.L_x_14042:
        /* <DEDUP_REMOVED lines=24> */
.L_x_14048:
[----:B------:R-:W-:-:S13]  /*5c10*/  ISETP.NE.AND P0, PT, R7, 0x1, PT ;  /* 0x000000010700780c */ /* 0x000fda0003f05270 */
[----:B------:R-:W1:Y:S02]  /*5c20*/  @P0 LDC.64 R4, c[0x0][0x9e8] ;  /* 0x00027a00ff040b82 */ /* 0x000e640000000a00 */
[----:B-1----:R-:W-:-:S05]  /*5c30*/  @P0 IMAD.HI.U32 R4, R0, R4, RZ ;  /* 0x0000000400040227 */ /* 0x002fca00078e00ff */
[----:B------:R-:W-:-:S07]  /*5c40*/  @P0 SHF.R.U32.HI R0, RZ, R5, R4 ;  /* 0x00000005ff000219 */ /* 0x000fce0000011604 */
.L_x_14049:
[----:B------:R-:W-:Y:S05]  /*5c50*/  BSYNC B0 ;  /* 0x0000000000007941 */ /* 0x000fea0003800000 */
.L_x_14047:
[----:B------:R-:W-:-:S05]  /*5c60*/  IMAD R0, R0, R7, RZ ;  /* 0x0000000700007224 */ /* 0x000fca00078e02ff */
[----:B------:R-:W-:-:S07]  /*5c70*/  VIMNMX R3, R3, R0, !PT ;  /* 0x0000000003037248 */ /* 0x000fce0007fe0100 */
.L_x_14046:
[----:B------:R-:W-:Y:S01]  /*5c80*/  SHF.R.S32.HI R4, RZ, 0x1f, R3 ;  /* 0x0000001fff047819 */ /* 0x000fe20000011403 */
[----:B------:R-:W-:Y:S01]  /*5c90*/  IMAD.MOV.U32 R0, RZ, RZ, RZ ;  /* 0x000000ffff007224 */ /* 0x000fe200078e00ff */
[----:B------:R-:W-:Y:S01]  /*5ca0*/  PLOP3.LUT P0, PT, PT, PT, PT, 0x80, 0x0 ;  /* 0x000000000000781c */ /* 0x000fe20003f0f070 */
[----:B------:R-:W-:Y:S01]  /*5cb0*/  IMAD.MOV.U32 R31, RZ, RZ, RZ ;  /* 0x000000ffff1f7224 */ /* 0x000fe200078e00ff */
[----:B------:R-:W-:Y:S02]  /*5cc0*/  LEA.HI R4, R4, R3, RZ, 0x7 ;  /* 0x0000000304047211 */ /* 0x000fe400078f38ff */
[----:B0-----:R-:W-:Y:S01]  /*5cd0*/  CS2R R14, SRZ ;  /* 0x00000000000e7805 */ /* 0x001fe2000001ff00 */
[----:B------:R-:W-:Y:S01]  /*5ce0*/  IMAD.MOV.U32 R118, RZ, RZ, RZ ;  /* 0x000000ffff767224 */ /* 0x000fe200078e00ff */
[----:B------:R-:W-:Y:S02]  /*5cf0*/  CS2R R114, SRZ ;  /* 0x0000000000727805 */ /* 0x000fe4000001ff00 */
[----:B------:R-:W-:Y:S01]  /*5d00*/  SHF.R.S32.HI R4, RZ, 0x7, R4 ;  /* 0x00000007ff047819 */ /* 0x000fe20000011404 */
[----:B------:R-:W-:Y:S01]  /*5d10*/  IMAD.MOV.U32 R117, RZ, RZ, RZ ;  /* 0x000000ffff757224 */ /* 0x000fe200078e00ff */
[----:B------:R-:W-:-:S02]  /*5d20*/  CS2R R112, SRZ ;  /* 0x0000000000707805 */ /* 0x000fc4000001ff00 */
[----:B------:R-:W-:Y:S02]  /*5d30*/  CS2R R110, SRZ ;  /* 0x00000000006e7805 */ /* 0x000fe4000001ff00 */
[----:B------:R-:W-:Y:S02]  /*5d40*/  VIMNMX R5, RZ, R4, !PT ;  /* 0x00000004ff057248 */ /* 0x000fe40007fe0100 */
[----:B------:R-:W-:Y:S02]  /*5d50*/  CS2R R108, SRZ ;  /* 0x00000000006c7805 */ /* 0x000fe4000001ff00 */
[----:B------:R-:W-:Y:S02]  /*5d60*/  CS2R R106, SRZ ;  /* 0x00000000006a7805 */ /* 0x000fe4000001ff00 */
[----:B------:R-:W-:Y:S02]  /*5d70*/  CS2R R104, SRZ ;  /* 0x0000000000687805 */ /* 0x000fe4000001ff00 */
[----:B------:R-:W-:Y:S01]  /*5d80*/  ISETP.GT.AND P1, PT, R92, R5, PT ;  /* 0x000000055c00720c */ /* 0x000fe20003f24270 */
[----:B------:R0:W-:Y:S01]  /*5d90*/  STL [R1+0x44], R5 ;  /* 0x0000440501007387 */ /* 0x0001e20000100800 */
[----:B------:R-:W-:-:S02]  /*5da0*/  CS2R R102, SRZ ;  /* 0x0000000000667805 */ /* 0x000fc4000001ff00 */
        /* <DEDUP_REMOVED lines=8> */
[----:B0-----:R-:W-:Y:S06]  /*5e30*/  @!P1 BRA `(.L_x_14050) ;  /* 0x0000011000209947 */ /* 0x001fec0003800000 */
        /* <DEDUP_REMOVED lines=9> */
.L_x_14331:
[----:B------:R-:W1:Y:S01]  /*5ed0*/  LDL R3, [R1+0x20] ;  /* 0x0000200001037983 */ /* 0x000e620000100800 */
[----:B------:R-:W-:Y:S01]  /*5ee0*/  BSSY B6, `(.L_x_14052) ;  /* 0x000001b000067945 */ /* 0x000fe20003800000 */
[----:B-1----:R-:W-:-:S05]  /*5ef0*/  IMAD.HI R0, R3, 0x55555556, RZ ;  /* 0x5555555603007827 */ /* 0x002fca00078e02ff */
[----:B------:R-:W-:-:S05]  /*5f00*/  LEA.HI R0, R0, R0, RZ, 0x1 ;  /* 0x0000000000007211 */ /* 0x000fca00078f08ff */
[----:B------:R-:W-:Y:S01]  /*5f10*/  IMAD R0, R0, -0x3, R3 ;  /* 0xfffffffd00007824 */ /* 0x000fe200078e0203 */
[----:B------:R-:W-:-:S04]  /*5f20*/  IADD3 R3, R2, 0x8400, RZ ;  /* 0x0000840002037810 */ /* 0x000fc80007ffe0ff */
[----:B------:R-:W-:Y:S01]  /*5f30*/  LOP3.LUT P0, RZ, R3, 0x3ff, RZ, 0xc0, !PT ;  /* 0x000003ff03ff7812 */ /* 0x000fe2000780c0ff */
[----:B------:R-:W-:-:S03]  /*5f40*/  IMAD R0, R0, 0x2000, R3 ;  /* 0x0000200000007824 */ /* 0x000fc600078e0203 */
[----:B------:R-:W-:Y:S02]  /*5f50*/  P2R R25, PR, RZ, 0x1 ;  /* 0x00000001ff197803 */ /* 0x000fe40000000000 */
[----:B------:R-:W-:-:S04]  /*5f60*/  SHF.R.U32.HI R0, RZ, 0x4, R0 ;  /* 0x00000004ff007819 */ /* 0x000fc80000011600 */
[----:B------:R-:W-:-:S03]  /*5f70*/  LOP3.LUT R30, R0, 0x3fff, RZ, 0xc0, !PT ;  /* 0x00003fff001e7812 */ /* 0x000fc600078ec0ff */
        /* <DEDUP_REMOVED lines=17> */
.L_x_14053:
[----:B------:R-:W-:Y:S05]  /*6090*/  BSYNC B6 ;  /* 0x0000000000067941 */ /* 0x000fea0003800000 */
.L_x_14052:
        /* <DEDUP_REMOVED lines=13> */
.L_x_14057:
[----:B--2---:R2:W3:Y:S02]  /*6170*/  SYNCS.PHASECHK.TRANS64.TRYWAIT P0, [R2+URZ+0x16800], R3 ;  /* 0x01680003020075a7 */ /* 0x0044e4000800017f */
[----:B---3--:R-:W-:Y:S05]  /*6180*/  @!P0 NANOSLEEP.SYNCS 0x989680 ;  /* 0x009896800000895d */ /* 0x008fea0003900000 */
[----:B------:R-:W3:Y:S02]  /*6190*/  @!P0 SYNCS.PHASECHK.TRANS64 P0, [R2+URZ+0x16800], R3 ;  /* 0x01680003020085a7 */ /* 0x000ee4000800007f */
[----:B---3--:R-:W-:Y:S05]  /*61a0*/  @!P0 BRA `(.L_x_14057) ;  /* 0xfffffffc00f08947 */ /* 0x008fea000383ffff */
.L_x_14056:
[----:B------:R-:W-:Y:S05]  /*61b0*/  BSYNC B0 ;  /* 0x0000000000007941 */ /* 0x000fea0003800000 */
.L_x_14055:
[----:B------:R-:W-:Y:S05]  /*61c0*/  BRA `(.L_x_14058) ;  /* 0x0000002c00947947 */ /* 0x000fea0003800000 */
.L_x_14054:
        /* <DEDUP_REMOVED lines=11> */
[----:B------:R-:W-:Y:S01]  /*6280*/  IMAD.IADD R29, R3, 0x1, R27 ;  /* 0x00000001031d7824 */ /* 0x000fe200078e021b */
[----:B------:R-:W-:Y:S01]  /*6290*/  IADD3 R31, R5, R25, RZ ;  /* 0x00000019051f7210 */ /* 0x000fe20007ffe0ff */
[----:B------:R-:W-:Y:S06]  /*62a0*/  @!P0 BRA `(.L_x_14060) ;  /* 0x0000000000408947 */ /* 0x000fec0003800000 */
        /* <DEDUP_REMOVED lines=16> */
.L_x_14060:
[----:B------:R-:W-:Y:S05]  /*63b0*/  BSYNC B6 ;  /* 0x0000000000067941 */ /* 0x000fea0003800000 */
.L_x_14059:
[----:B------:R-:W2:Y:S01]  /*63c0*/  LDL R20, [R1+0x18] ;  /* 0x0000180001147983 */ /* 0x000ea20000100800 */
[----:B------:R-:W-:Y:S01]  /*63d0*/  ULDC.U8 UR4, c[0x0][0x410] ;  /* 0x0001040000047ab9 */ /* 0x000fe20000000000 */
[----:B------:R-:W-:Y:S01]  /*63e0*/  BSSY B0, `(.L_x_14061) ;  /* 0x00002bb000007945 */ /* 0x000fe20003800000 */
[----:B------:R-:W-:Y:S01]  /*63f0*/  ISETP.NE.AND P0, PT, RZ, UR4, PT ;  /* 0x00000004ff007c0c */ /* 0x000fe2000bf05270 */
[----:B--2---:R-:W-:-:S12]  /*6400*/  IMAD.IADD R39, R17, 0x1, R20 ;  /* 0x0000000111277824 */ /* 0x004fd800078e0214 */
[----:B------:R-:W-:Y:S05]  /*6410*/  @!P0 BRA `(.L_x_14062) ;  /* 0x0000001400a08947 */ /* 0x000fea0003800000 */
[----:B------:R-:W2:Y:S01]  /*6420*/  LDL R43, [R1+0x14] ;  /* 0x00001400012b7983 */ /* 0x000ea20000100800 */
[----:B------:R-:W1:Y:S01]  /*6430*/  LDC R32, c[0x0][0x448] ;  /* 0x00011200ff207b82 */ /* 0x000e620000000800 */
[----:B------:R-:W-:Y:S01]  /*6440*/  ULDC.64 UR4, c[0x0][0x3f8] ;  /* 0x0000fe0000047ab9 */ /* 0x000fe20000000a00 */
[----:B------:R-:W3:Y:S01]  /*6450*/  S2R R20, SR_TID.X ;  /* 0x0000000000147919 */ /* 0x000ee20000002100 */
[----:B------:R-:W-:Y:S01]  /*6460*/  MOV R6, R26 ;  /* 0x0000001a00067202 */ /* 0x000fe20000000f00 */
[----:B------:R-:W-:Y:S01]  /*6470*/  ULDC.64 UR6, c[0x0][0x408] ;  /* 0x0001020000067ab9 */ /* 0x000fe20000000a00 */
[----:B-1----:R-:W-:Y:S01]  /*6480*/  ISETP.NE.AND P0, PT, R32, 0x1, PT ;  /* 0x000000012000780c */ /* 0x002fe20003f05270 */
[----:B---3--:R-:W-:-:S12]  /*6490*/  VIADD R21, R20, 0xffffff80 ;  /* 0xffffff8014157836 */ /* 0x008fd80000000000 */
[----:B------:R-:W1:Y:S01]  /*64a0*/  @P0 LDC R0, c[0x0][0x44c] ;  /* 0x00011300ff000b82 */ /* 0x000e620000000800 */
[----:B------:R-:W-:-:S07]  /*64b0*/  SHF.R.S32.HI R20, RZ, 0x1f, R21 ;  /* 0x0000001fff147819 */ /* 0x000fce0000011415 */
[----:B------:R-:W3:Y:S01]  /*64c0*/  @P0 LDC R5, c[0x0][0x450] ;  /* 0x00011400ff050b82 */ /* 0x000ee20000000800 */
[----:B------:R-:W-:-:S04]  /*64d0*/  LEA.HI R20, R20, R21, RZ, 0x2 ;  /* 0x0000001514147211 */ /* 0x000fc800078f10ff */
[----:B------:R-:W-:-:S05]  /*64e0*/  LOP3.LUT R20, R20, 0xfffffffc, RZ, 0xc0, !PT ;  /* 0xfffffffc14147812 */ /* 0x000fca00078ec0ff */
[----:B------:R-:W-:-:S04]  /*64f0*/  IMAD.IADD R20, R21, 0x1, -R20 ;  /* 0x0000000115147824 */ /* 0x000fc800078e0a14 */
[----:B------:R-:W-:-:S04]  /*6500*/  IMAD R3, R20, 0x60, R39 ;  /* 0x0000006014037824 */ /* 0x000fc800078e0227 */
[----:B-1----:R-:W-:-:S05]  /*6510*/  @P0 IMAD.HI.U32 R0, R3, R0, RZ ;  /* 0x0000000003000227 */ /* 0x002fca00078e00ff */
[----:B---3--:R-:W-:-:S04]  /*6520*/  @P0 SHF.R.U32.HI R3, RZ, R5, R0 ;  /* 0x00000005ff030219 */ /* 0x008fc80000011600 */
[----:B------:R-:W-:Y:S01]  /*6530*/  SHF.R.S32.HI R0, RZ, 0x1f, R3 ;  /* 0x0000001fff007819 */ /* 0x000fe20000011403 */
[----:B------:R-:W-:Y:S02]  /*6540*/  IMAD.MOV.U32 R7, RZ, RZ, R29 ;  /* 0x000000ffff077224 */ /* 0x000fe400078e001d */
[----:B------:R-:W-:Y:S02]  /*6550*/  IMAD.MOV.U32 R8, RZ, RZ, R24 ;  /* 0x000000ffff087224 */ /* 0x000fe400078e0018 */
[C---:B------:R-:W-:Y:S02]  /*6560*/  IMAD R4, R0.reuse, UR4, RZ ;  /* 0x0000000400047c24 */ /* 0x040fe4000f8e02ff */
[----:B------:R-:W-:Y:S02]  /*6570*/  IMAD.MOV.U32 R9, RZ, RZ, R31 ;  /* 0x000000ffff097224 */ /* 0x000fe400078e001f */
[----:B------:R-:W-:Y:S02]  /*6580*/  IMAD R0, R0, UR6, RZ ;  /* 0x0000000600007c24 */ /* 0x000fe4000f8e02ff */
[----:B------:R-:W-:-:S04]  /*6590*/  IMAD.WIDE.U32 R6, R3, UR4, R6 ;  /* 0x0000000403067c25 */ /* 0x000fc8000f8e0006 */
        /* <DEDUP_REMOVED lines=11> */
[----:B------:R-:W-:Y:S02]  /*6650*/  LEA.HI.X R8, R8, UR7, R3, 0x1, P1 ;  /* 0x0000000708087c11 */ /* 0x000fe400088f0c03 */
[----:B--2---:R-:W-:Y:S01]  /*6660*/  SHF.R.S32.HI R38, RZ, 0x1f, R43 ;  /* 0x0000001fff267819 */ /* 0x004fe2000001142b */
[----:B------:R-:W-:Y:S06]  /*6670*/  BRA.DIV UR4, `(.L_x_14063) ;  /* 0x0000019204747947 */ /* 0x000fec000b800000 */
[----:B------:R1:W2:Y:S04]  /*6680*/  SHFL.IDX PT, R3, R6, RZ, 0x1c1f ;  /* 0x001c1fff06037589 */ /* 0x0002a800000e0000 */
[----:B------:R1:W3:Y:S04]  /*6690*/  SHFL.IDX PT, R0, R4, RZ, 0x1c1f ;  /* 0x001c1fff04007589 */ /* 0x0002e800000e0000 */
[----:B------:R1:W4:Y:S04]  /*66a0*/  SHFL.IDX PT, R5, R8, RZ, 0x1c1f ;  /* 0x001c1fff08057589 */ /* 0x00032800000e0000 */
[----:B0-----:R1:W0:Y:S02]  /*66b0*/  SHFL.IDX PT, R14, R7, RZ, 0x1c1f ;  /* 0x001c1fff070e7589 */ /* 0x00122400000e0000 */
.L_x_14337:
[----:B------:R-:W5:Y:S01]  /*66c0*/  LDL R9, [R1+0x4] ;  /* 0x0000040001097983 */ /* 0x000f620000100800 */
[----:B------:R-:W-:Y:S01]  /*66d0*/  BSSY B1, `(.L_x_14064) ;  /* 0x000001e000017945 */ /* 0x000fe20003800000 */
[----:B------:R-:W-:Y:S02]  /*66e0*/  CS2R R34, SRZ ;  /* 0x0000000000227805 */ /* 0x000fe4000001ff00 */
[----:B------:R-:W-:Y:S02]  /*66f0*/  CS2R R26, SRZ ;  /* 0x00000000001a7805 */ /* 0x000fe4000001ff00 */
[----:B------:R-:W-:Y:S02]  /*6700*/  CS2R R28, SRZ ;  /* 0x00000000001c7805 */ /* 0x000fe4000001ff00 */
[----:B------:R-:W-:Y:S01]  /*6710*/  CS2R R24, SRZ ;  /* 0x0000000000187805 */ /* 0x000fe2000001ff00 */
[----:B-----5:R-:W-:-:S05]  /*6720*/  IMAD R32, R9, R32, RZ ;  /* 0x0000002009207224 */ /* 0x020fca00078e02ff */
[----:B------:R-:W-:-:S13]  /*6730*/  ISETP.GE.AND P0, PT, R39, R32, PT ;  /* 0x000000202700720c */ /* 0x000fda0003f06270 */
[----:B------:R-:W-:Y:S05]  /*6740*/  @P0 BRA `(.L_x_14065) ;  /* 0x0000000000580947 */ /* 0x000fea0003800000 */
[----:B------:R-:W-:Y:S01]  /*6750*/  ULDC UR4, c[0x0][0x3f4] ;  /* 0x0000fd0000047ab9 */ /* 0x000fe20000000800 */
[----:B---3--:R-:W-:Y:S01]  /*6760*/  IMAD.MOV.U32 R10, RZ, RZ, R0 ;  /* 0x000000ffff0a7224 */ /* 0x008fe200078e0000 */
[----:B------:R-:W-:Y:S01]  /*6770*/  ISETP.GE.AND P3, PT, R43, UR4, PT ;  /* 0x000000042b007c0c */ /* 0x000fe2000bf66270 */
[----:B--2---:R-:W-:Y:S01]  /*6780*/  IMAD.MOV.U32 R11, RZ, RZ, R3 ;  /* 0x000000ffff0b7224 */ /* 0x004fe200078e0003 */
[----:B------:R-:W-:Y:S01]  /*6790*/  ISETP.GE.AND P2, PT, R152, UR4, PT ;  /* 0x0000000498007c0c */ /* 0x000fe2000bf46270 */
[----:B----4-:R-:W-:Y:S01]  /*67a0*/  IMAD.MOV.U32 R15, RZ, RZ, R5 ;  /* 0x000000ffff0f7224 */ /* 0x010fe200078e0005 */
[----:B------:R-:W-:-:S09]  /*67b0*/  CS2R R28, SRZ ;  /* 0x00000000001c7805 */ /* 0x000fd2000001ff00 */
[C---:B------:R-:W-:Y:S01]  /*67c0*/  @!P3 IMAD.SHL.U32 R37, R43.reuse, 0x2, RZ ;  /* 0x000000022b25b824 */ /* 0x040fe200078e00ff */
[----:B------:R-:W-:Y:S02]  /*67d0*/  @!P3 SHF.L.U64.HI R26, R43, 0x1, R38 ;  /* 0x000000012b1ab819 */ /* 0x000fe40000010226 */
[----:B------:R-:W-:Y:S02]  /*67e0*/  CS2R R34, SRZ ;  /* 0x0000000000227805 */ /* 0x000fe4000001ff00 */
[----:B------:R-:W-:Y:S01]  /*67f0*/  CS2R R24, SRZ ;  /* 0x0000000000187805 */ /* 0x000fe2000001ff00 */
[----:B------:R-:W-:Y:S01]  /*6800*/  @!P2 IMAD.WIDE R10, R152, 0x2, R10 ;  /* 0x00000002980aa825 */ /* 0x000fe200078e020a */
[-C--:B------:R-:W-:Y:S02]  /*6810*/  @!P3 IADD3 R20, P0, R0, R37.reuse, RZ ;  /* 0x000000250014b210 */ /* 0x080fe40007f1e0ff */
[----:B0-----:R-:W-:Y:S01]  /*6820*/  @!P3 IADD3 R36, P1, R14, R37, RZ ;  /* 0x000000250e24b210 */ /* 0x001fe20007f3e0ff */
[----:B------:R-:W-:Y:S01]  /*6830*/  @!P2 IMAD.WIDE R12, R152, 0x2, R14 ;  /* 0x00000002980ca825 */ /* 0x000fe200078e020e */
[----:B------:R0:W5:Y:S03]  /*6840*/  @!P2 LD.E.64 R28, desc[UR38][R10.64] ;  /* 0x000000260a1ca980 */ /* 0x000166000c101b00 */
[--C-:B------:R-:W-:Y:S01]  /*6850*/  @!P3 IMAD.X R21, R3, 0x1, R26.reuse, P0 ;  /* 0x000000010315b824 */ /* 0x100fe200000e061a */
[----:B------:R0:W5:Y:S01]  /*6860*/  @!P2 LD.E.64 R34, desc[UR38][R12.64] ;  /* 0x000000260c22a980 */ /* 0x000162000c101b00 */
[----:B------:R-:W-:Y:S01]  /*6870*/  @!P3 IMAD.X R37, R5, 0x1, R26, P1 ;  /* 0x000000010525b824 */ /* 0x000fe200008e061a */
[----:B------:R-:W-:-:S02]  /*6880*/  CS2R R26, SRZ ;  /* 0x00000000001a7805 */ /* 0x000fc4000001ff00 */
[----:B------:R0:W5:Y:S04]  /*6890*/  @!P3 LD.E.64 R24, desc[UR38][R20.64] ;  /* 0x000000261418b980 */ /* 0x000168000c101b00 */
[----:B------:R0:W5:Y:S02]  /*68a0*/  @!P3 LD.E.64 R26, desc[UR38][R36.64] ;  /* 0x00000026241ab980 */ /* 0x000164000c101b00 */
.L_x_14065:
[----:B------:R-:W-:Y:S05]  /*68b0*/  BSYNC B1 ;  /* 0x0000000000017941 */ /* 0x000fea0003800000 */
.L_x_14064:
[----:B---3-5:R-:W-:Y:S01]  /*68c0*/  IMAD.MOV.U32 R0, RZ, RZ, R34 ;  /* 0x000000ffff007224 */ /* 0x028fe200078e0022 */
[----:B--2---:R-:W-:Y:S01]  /*68d0*/  MOV R3, R35 ;  /* 0x0000002300037202 */ /* 0x004fe20000000f00 */
[----:B----4-:R-:W-:Y:S01]  /*68e0*/  IMAD.MOV.U32 R5, RZ, RZ, R26 ;  /* 0x000000ffff057224 */ /* 0x010fe200078e001a */
[----:B------:R-:W-:Y:S01]  /*68f0*/  UMOV UR4, 0xffffffff ;  /* 0xffffffff00047882 */ /* 0x000fe20000000000 */
[----:B------:R-:W-:Y:S01]  /*6900*/  IMAD.MOV.U32 R9, RZ, RZ, R27 ;  /* 0x000000ffff097224 */ /* 0x000fe200078e001b */
[----:B------:R-:W-:Y:S01]  /*6910*/  PRMT R40, R0, 0x7610, R40 ;  /* 0x0000761000287816 */ /* 0x000fe20000000028 */
[----:B------:R-:W-:Y:S01]  /*6920*/  IMAD.MOV.U32 R0, RZ, RZ, R28 ;  /* 0x000000ffff007224 */ /* 0x000fe200078e001c */
[----:B0-----:R-:W-:Y:S01]  /*6930*/  PRMT R37, R5, 0x5410, R3 ;  /* 0x0000541005257816 */ /* 0x001fe20000000003 */
[----:B------:R-:W-:Y:S01]  /*6940*/  IMAD.MOV.U32 R3, RZ, RZ, R29 ;  /* 0x000000ffff037224 */ /* 0x000fe200078e001d */
[----:B------:R-:W-:Y:S01]  /*6950*/  PRMT R36, R36, 0x5410, R9 ;  /* 0x0000541024247816 */ /* 0x000fe20000000009 */
[----:B------:R-:W-:Y:S01]  /*6960*/  IMAD.MOV.U32 R5, RZ, RZ, R24 ;  /* 0x000000ffff057224 */ /* 0x000fe200078e0018 */
[----:B------:R-:W-:Y:S01]  /*6970*/  PRMT R40, R40, 0x5410, R0 ;  /* 0x0000541028287816 */ /* 0x000fe20000000000 */
[----:B------:R-:W-:Y:S01]  /*6980*/  IMAD.MOV.U32 R9, RZ, RZ, R25 ;  /* 0x000000ffff097224 */ /* 0x000fe200078e0019 */
[----:B------:R-:W-:-:S02]  /*6990*/  CS2R R20, SRZ ;  /* 0x0000000000147805 */ /* 0x000fc4000001ff00 */
[----:B------:R-:W-:Y:S02]  /*69a0*/  PRMT R48, R3, 0x5410, R5 ;  /* 0x0000541003307816 */ /* 0x000fe40000000005 */
[----:B------:R-:W-:Y:S01]  /*69b0*/  PRMT R36, R9, 0x7610, R36 ;  /* 0x0000761009247816 */ /* 0x000fe20000000024 */
[----:B------:R-:W-:Y:S06]  /*69c0*/  BRA.DIV UR4, `(.L_x_14066) ;  /* 0x0000019204107947 */ /* 0x000fec000b800000 */
[----:B------:R0:W2:Y:S04]  /*69d0*/  SHFL.IDX PT, R3, R6, 0x1, 0x1c1f ;  /* 0x003c1f0006037f89 */ /* 0x0000a800000e0000 */
[----:B------:R0:W3:Y:S04]  /*69e0*/  SHFL.IDX PT, R0, R4, 0x1, 0x1c1f ;  /* 0x003c1f0004007f89 */ /* 0x0000e800000e0000 */
[----:B------:R0:W4:Y:S04]  /*69f0*/  SHFL.IDX PT, R5, R8, 0x1, 0x1c1f ;  /* 0x003c1f0008057f89 */ /* 0x00012800000e0000 */
[----:B------:R0:W0:Y:S02]  /*6a00*/  SHFL.IDX PT, R14, R7, 0x1, 0x1c1f ;  /* 0x003c1f00070e7f89 */ /* 0x00002400000e0000 */
.L_x_14343:
[----:B01----:R-:W5:Y:S04]  /*6a10*/  LDL R6, [R1+0x58] ;  /* 0x0000580001067983 */ /* 0x003f680000100800 */
[----:B------:R-:W2:Y:S01]  /*6a20*/  LDL R42, [R1+0x48] ;  /* 0x00004800012a7983 */ /* 0x000ea20000100800 */
[----:B------:R-:W-:Y:S01]  /*6a30*/  VIADD R39, R39, 0x60 ;  /* 0x0000006027277836 */ /* 0x000fe20000000000 */
[----:B------:R-:W-:Y:S01]  /*6a40*/  BSSY B1, `(.L_x_14067) ;  /* 0x0000021000017945 */ /* 0x000fe20003800000 */
[----:B------:R-:W-:Y:S02]  /*6a50*/  CS2R R10, SRZ ;  /* 0x00000000000a7805 */ /* 0x000fe4000001ff00 */
[----:B------:R-:W-:Y:S02]  /*6a60*/  CS2R R12, SRZ ;  /* 0x00000000000c7805 */ /* 0x000fe4000001ff00 */
[----:B------:R-:W-:-:S02]  /*6a70*/  CS2R R8, SRZ ;  /* 0x0000000000087805 */ /* 0x000fc4000001ff00 */
[----:B------:R-:W-:Y:S02]  /*6a80*/  ISETP.GE.AND P0, PT, R39, R32, PT ;  /* 0x000000202700720c */ /* 0x000fe40003f06270 */
[----:B-----5:R-:W-:-:S04]  /*6a90*/  LEA.HI R4, R6, R6, RZ, 0x1 ;  /* 0x0000000606047211 */ /* 0x020fc800078f08ff */
[----:B------:R-:W-:Y:S01]  /*6aa0*/  LOP3.LUT R4, R4, 0xfffffffe, RZ, 0xc0, !PT ;  /* 0xfffffffe04047812 */ /* 0x000fe200078ec0ff */
[----:B--2---:R-:W-:-:S04]  /*6ab0*/  IMAD.SHL.U32 R31, R42, 0x40, RZ ;  /* 0x000000402a1f7824 */ /* 0x004fc800078e00ff */
[----:B------:R-:W-:-:S05]  /*6ac0*/  IMAD.IADD R4, R6, 0x1, -R4 ;  /* 0x0000000106047824 */ /* 0x000fca00078e0a04 */
[----:B------:R-:W-:Y:S01]  /*6ad0*/  SHF.L.U32 R41, R4, 0x1f, RZ ;  /* 0x0000001f04297819 */ /* 0x000fe200000006ff */
[----:B------:R-:W-:Y:S06]  /*6ae0*/  @P0 BRA `(.L_x_14068) ;  /* 0x0000000000580947 */ /* 0x000fec0003800000 */
[----:B------:R-:W-:Y:S01]  /*6af0*/  ULDC UR4, c[0x0][0x3f4] ;  /* 0x0000fd0000047ab9 */ /* 0x000fe20000000800 */
[----:B---3--:R-:W-:Y:S01]  /*6b00*/  IMAD.MOV.U32 R6, RZ, RZ, R0 ;  /* 0x000000ffff067224 */ /* 0x008fe200078e0000 */
[----:B------:R-:W-:Y:S01]  /*6b10*/  ISETP.GE.AND P3, PT, R43, UR4, PT ;  /* 0x000000042b007c0c */ /* 0x000fe2000bf66270 */
[----:B------:R-:W-:Y:S01]  /*6b20*/  IMAD.MOV.U32 R7, RZ, RZ, R3 ;  /* 0x000000ffff077224 */ /* 0x000fe200078e0003 */
[----:B------:R-:W-:Y:S02]  /*6b30*/  ISETP.GE.AND P2, PT, R152, UR4, PT ;  /* 0x0000000498007c0c */ /* 0x000fe4000bf46270 */
[----:B------:R-:W-:Y:S02]  /*6b40*/  CS2R R12, SRZ ;  /* 0x00000000000c7805 */ /* 0x000fe4000001ff00 */
[----:B----4-:R-:W-:-:S07]  /*6b50*/  MOV R15, R5 ;  /* 0x00000005000f7202 */ /* 0x010fce0000000f00 */
[C---:B------:R-:W-:Y:S01]  /*6b60*/  @!P3 IMAD.SHL.U32 R9, R43.reuse, 0x2, RZ ;  /* 0x000000022b09b824 */ /* 0x040fe200078e00ff */
[----:B------:R-:W-:Y:S02]  /*6b70*/  @!P3 SHF.L.U64.HI R10, R43, 0x1, R38 ;  /* 0x000000012b0ab819 */ /* 0x000fe40000010226 */
[----:B------:R-:W-:Y:S01]  /*6b80*/  CS2R R20, SRZ ;  /* 0x0000000000147805 */ /* 0x000fe2000001ff00 */
[----:B------:R-:W-:Y:S01]  /*6b90*/  @!P2 IMAD.WIDE R6, R152, 0x2, R6 ;  /* 0x000000029806a825 */ /* 0x000fe200078e0206 */
[-C--:B------:R-:W-:Y:S02]  /*6ba0*/  @!P3 IADD3 R38, P0, R0, R9.reuse, RZ ;  /* 0x000000090026b210 */ /* 0x080fe40007f1e0ff */
[----:B------:R-:W-:Y:S02]  /*6bb0*/  @!P3 IADD3 R4, P1, R14, R9, RZ ;  /* 0x000000090e04b210 */ /* 0x000fe40007f3e0ff */
[----:B------:R-:W-:Y:S01]  /*6bc0*/  CS2R R8, SRZ ;  /* 0x0000000000087805 */ /* 0x000fe2000001ff00 */
[----:B------:R0:W5:Y:S01]  /*6bd0*/  @!P2 LD.E.64 R12, desc[UR38][R6.64] ;  /* 0x00000026060ca980 */ /* 0x000162000c101b00 */
[----:B------:R-:W-:-:S02]  /*6be0*/  @!P3 IMAD.X R39, R3, 0x1, R10, P0 ;  /* 0x000000010327b824 */ /* 0x000fc400000e060a */
[----:B------:R-:W-:Y:S01]  /*6bf0*/  @!P3 IMAD.X R5, R5, 0x1, R10, P1 ;  /* 0x000000010505b824 */ /* 0x000fe200008e060a */
[----:B------:R-:W-:Y:S01]  /*6c00*/  CS2R R10, SRZ ;  /* 0x00000000000a7805 */ /* 0x000fe2000001ff00 */
[----:B------:R-:W-:Y:S01]  /*6c10*/  @!P2 IMAD.WIDE R14, R152, 0x2, R14 ;  /* 0x00000002980ea825 */ /* 0x000fe200078e020e */
[----:B------:R0:W5:Y:S04]  /*6c20*/  @!P3 LD.E.64 R8, desc[UR38][R38.64] ;  /* 0x000000262608b980 */ /* 0x000168000c101b00 */
[----:B------:R0:W5:Y:S04]  /*6c30*/  @!P2 LD.E.64 R20, desc[UR38][R14.64] ;  /* 0x000000260e14a980 */ /* 0x000168000c101b00 */
[----:B------:R0:W5:Y:S02]  /*6c40*/  @!P3 LD.E.64 R10, desc[UR38][R4.64] ;  /* 0x00000026040ab980 */ /* 0x000164000c101b00 */
.L_x_14068:
[----:B------:R-:W-:Y:S05]  /*6c50*/  BSYNC B1 ;  /* 0x0000000000017941 */ /* 0x000fea0003800000 */
.L_x_14067:
[----:B0-----:R-:W0:Y:S01]  /*6c60*/  S2R R7, SR_TID.X ;  /* 0x0000000000077919 */ /* 0x001e220000002100 */
[----:B------:R-:W1:Y:S01]  /*6c70*/  SYNCS.PHASECHK.TRANS64.TRYWAIT P0, [R2+URZ+0x16800], R41 ;  /* 0x01680029020075a7 */ /* 0x000e62000800017f */
[----:B------:R-:W-:Y:S01]  /*6c80*/  LOP3.LUT R31, R31, 0x1c0, RZ, 0xc0, !PT ;  /* 0x000001c01f1f7812 */ /* 0x000fe200078ec0ff */
[----:B-----5:R-:W-:Y:S01]  /*6c90*/  IMAD.MOV.U32 R3, RZ, RZ, R20 ;  /* 0x000000ffff037224 */ /* 0x020fe200078e0014 */
[----:B------:R-:W-:Y:S01]  /*6ca0*/  BSSY B1, `(.L_x_14069) ;  /* 0x000001e000017945 */ /* 0x000fe20003800000 */
[----:B------:R-:W-:Y:S01]  /*6cb0*/  IMAD R32, R33, -0xc0, R32 ;  /* 0xffffff4021207824 */ /* 0x000fe200078e0220 */
[----:B---3--:R-:W-:Y:S01]  /*6cc0*/  LOP3.LUT R0, R31, 0x18, R18, 0xf8, !PT ;  /* 0x000000181f007812 */ /* 0x008fe200078ef812 */
[----:B------:R-:W-:Y:S01]  /*6cd0*/  IMAD.MOV.U32 R4, RZ, RZ, R10 ;  /* 0x000000ffff047224 */ /* 0x000fe200078e000a */
[----:B------:R-:W-:Y:S01]  /*6ce0*/  SHF.R.U32.HI R31, RZ, 0x3, R31 ;  /* 0x00000003ff1f7819 */ /* 0x000fe2000001161f */
[----:B----4-:R-:W-:Y:S01]  /*6cf0*/  IMAD.MOV.U32 R5, RZ, RZ, R11 ;  /* 0x000000ffff057224 */ /* 0x010fe200078e000b */
[----:B------:R-:W-:Y:S01]  /*6d00*/  PRMT R33, R3, 0x7610, R33 ;  /* 0x0000761003217816 */ /* 0x000fe20000000021 */
[----:B------:R-:W-:Y:S01]  /*6d10*/  IMAD.MOV.U32 R3, RZ, RZ, R21 ;  /* 0x000000ffff037224 */ /* 0x000fe200078e0015 */
[----:B------:R-:W-:Y:S01]  /*6d20*/  LOP3.LUT R0, R0, R31, RZ, 0x3c, !PT ;  /* 0x0000001f00007212 */ /* 0x000fe200078e3cff */
[----:B------:R-:W-:Y:S01]  /*6d30*/  IMAD.MOV.U32 R6, RZ, RZ, R12 ;  /* 0x000000ffff067224 */ /* 0x000fe200078e000c */
[----:B------:R-:W-:Y:S01]  /*6d40*/  PRMT R14, R4, 0x5410, R5 ;  /* 0x00005410040e7816 */ /* 0x000fe20000000005 */
[----:B------:R-:W-:Y:S01]  /*6d50*/  IMAD.MOV.U32 R4, RZ, RZ, R8 ;  /* 0x000000ffff047224 */ /* 0x000fe200078e0008 */
[----:B------:R-:W-:-:S02]  /*6d60*/  PRMT R31, R3, 0x7610, R31 ;  /* 0x00007610031f7816 */ /* 0x000fc4000000001f */
[----:B------:R-:W-:Y:S02]  /*6d70*/  VIMNMX R32, R32, 0xc0, PT ;  /* 0x000000c020207848 */ /* 0x000fe40003fe0100 */
[----:B------:R-:W-:Y:S02]  /*6d80*/  PRMT R15, R4, 0x7610, R15 ;  /* 0x00007610040f7816 */ /* 0x000fe4000000000f */
[----:B------:R-:W-:Y:S02]  /*6d90*/  PRMT R33, R33, 0x5410, R6 ;  /* 0x0000541021217816 */ /* 0x000fe40000000006 */
[----:B------:R-:W-:Y:S02]  /*6da0*/  LOP3.LUT P2, RZ, R42, 0x4, RZ, 0xc0, !PT ;  /* 0x000000042aff7812 */ /* 0x000fe4000784c0ff */
[----:B------:R-:W-:Y:S02]  /*6db0*/  ISETP.GE.AND P1, PT, R17, R32, PT ;  /* 0x000000201100720c */ /* 0x000fe40003f26270 */
[----:B------:R-:W-:Y:S01]  /*6dc0*/  MOV R5, R9 ;  /* 0x0000000900057202 */ /* 0x000fe20000000f00 */
[----:B0-----:R-:W-:-:S05]  /*6dd0*/  VIADD R38, R7, 0xffffff80 ;  /* 0xffffff8007267836 */ /* 0x001fca0000000000 */
[----:B------:R-:W-:-:S04]  /*6de0*/  SHF.R.S32.HI R7, RZ, 0x1f, R38 ;  /* 0x0000001fff077819 */ /* 0x000fc80000011426 */
[----:B------:R-:W-:-:S04]  /*6df0*/  LEA.HI R7, R7, R38, RZ, 0x5 ;  /* 0x0000002607077211 */ /* 0x000fc800078f28ff */
[----:B------:R-:W-:-:S05]  /*6e00*/  SHF.R.S32.HI R7, RZ, 0x5, R7 ;  /* 0x00000005ff077819 */ /* 0x000fca0000011407 */
[----:B------:R-:W-:Y:S02]  /*6e10*/  IMAD R3, R7, 0x200, R0 ;  /* 0x0000020007037824 */ /* 0x000fe400078e0200 */
[----:B------:R-:W-:Y:S02]  /*6e20*/  IMAD.MOV.U32 R0, RZ, RZ, R13 ;  /* 0x000000ffff007224 */ /* 0x000fe400078e000d */
[----:B------:R-:W-:-:S03]  /*6e30*/  IMAD R3, R3, 0x2, R2 ;  /* 0x0000000203037824 */ /* 0x000fc600078e0202 */
[----:B------:R-:W-:Y:S01]  /*6e40*/  PRMT R31, R31, 0x5410, R0 ;  /* 0x000054101f1f7816 */ /* 0x000fe20000000000 */
[C---:B------:R-:W-:Y:S02]  /*6e50*/  VIADD R4, R3.reuse, 0x8400 ;  /* 0x0000840003047836 */ /* 0x040fe40000000000 */
[----:B------:R-:W-:Y:S01]  /*6e60*/  VIADD R0, R3, 0x8440 ;  /* 0x0000844003007836 */ /* 0x000fe20000000000 */
[----:B-1----:R-:W-:Y:S06]  /*6e70*/  @!P0 BRA `(.L_x_14070) ;  /* 0x0000018c00548947 */ /* 0x002fec0003800000 */
.L_x_14344:
[----:B------:R-:W-:Y:S05]  /*6e80*/  BSYNC B1 ;  /* 0x0000000000017941 */ /* 0x000fea0003800000 */
.L_x_14069:
[----:B------:R-:W-:Y:S01]  /*6e90*/  BSSY B1, `(.L_x_14071) ;  /* 0x0000060000017945 */ /* 0x000fe20003800000 */
[----:B------:R-:W-:Y:S01]  /*6ea0*/  PRMT R15, R15, 0x5410, R5 ;  /* 0x000054100f0f7816 */ /* 0x000fe20000000005 */
[----:B------:R-:W-:Y:S02]  /*6eb0*/  @P2 VIADD R0, R4, 0xffffffc0 ;  /* 0xffffffc004002836 */ /* 0x000fe40000000000 */
[----:B------:R-:W-:Y:S05]  /*6ec0*/  @P1 BRA `(.L_x_14072) ;  /* 0x0000000400701947 */ /* 0x000fea0003800000 */
[----:B------:R-:W2:Y:S01]  /*6ed0*/  LDL R6, [R1+0x14] ;  /* 0x0000140001067983 */ /* 0x000ea20000100800 */
[----:B------:R-:W1:Y:S01]  /*6ee0*/  LDC R5, c[0x0][0x3f4] ;  /* 0x0000fd00ff057b82 */ /* 0x000e620000000800 */
[----:B------:R-:W-:Y:S01]  /*6ef0*/  BSSY B2, `(.L_x_14073) ;  /* 0x000002e000027945 */ /* 0x000fe20003800000 */
[-C--:B-1----:R-:W-:Y:S02]  /*6f00*/  ISETP.GE.AND P0, PT, R152, R5.reuse, PT ;  /* 0x000000059800720c */ /* 0x082fe40003f06270 */
[----:B--2---:R-:W-:-:S11]  /*6f10*/  ISETP.GE.AND P1, PT, R6, R5, PT ;  /* 0x000000050600720c */ /* 0x004fd60003f26270 */
[----:B------:R-:W-:Y:S05]  /*6f20*/  @P0 BRA `(.L_x_14074) ;  /* 0x0000000000a80947 */ /* 0x000fea0003800000 */
[----:B------:R-:W1:Y:S01]  /*6f30*/  LDS.128 R4, [R3+0x8400] ;  /* 0x0084000003047984 */ /* 0x000e620000000c00 */
[----:B------:R-:W-:Y:S01]  /*6f40*/  SHF.R.U32.HI R39, RZ, 0x10, R29 ;  /* 0x00000010ff277819 */ /* 0x000fe2000001161d */
[--C-:B------:R-:W-:Y:S01]  /*6f50*/  HADD2.F32 R38, -RZ, R40.reuse.H1_H1 ;  /* 0x30000028ff267230 */ /* 0x100fe20000004100 */
[--C-:B0-----:R-:W-:Y:S01]  /*6f60*/  SHF.R.U32.HI R41, RZ, 0x10, R35.reuse ;  /* 0x00000010ff297819 */ /* 0x101fe20000011623 */
[----:B------:R-:W-:Y:S01]  /*6f70*/  HADD2.F32 R40, -RZ, R40.H0_H0 ;  /* 0x20000028ff287230 */ /* 0x000fe20000004100 */
[----:B------:R-:W-:Y:S01]  /*6f80*/  SHF.R.U64 R45, R34, 0x10, R35 ;  /* 0x00000010222d7819 */ /* 0x000fe20000001223 */
[----:B------:R-:W-:Y:S01]  /*6f90*/  HADD2.F32 R39, -RZ, R39.H0_H0 ;  /* 0x20000027ff277230 */ /* 0x000fe20000004100 */
[----:B------:R-:W-:Y:S01]  /*6fa0*/  SHF.R.U64 R47, R28, 0x10, R29 ;  /* 0x000000101c2f7819 */ /* 0x000fe2000000121d */
[----:B------:R-:W-:Y:S02]  /*6fb0*/  HADD2.F32 R41, -RZ, R41.H0_H0 ;  /* 0x20000029ff297230 */ /* 0x000fe40000004100 */
[----:B-1----:R-:W-:-:S02]  /*6fc0*/  HADD2.F32 R34, -RZ, R7.H0_H0 ;  /* 0x20000007ff227230 */ /* 0x002fc40000004100 */
        /* <DEDUP_REMOVED lines=32> */
.L_x_14074:
[----:B------:R-:W-:Y:S05]  /*71d0*/  BSYNC B2 ;  /* 0x0000000000027941 */ /* 0x000fea0003800000 */
.L_x_14073:
[----:B------:R-:W-:Y:S05]  /*71e0*/  @P1 BRA `(.L_x_14072) ;  /* 0x0000000000a81947 */ /* 0x000fea0003800000 */
[----:B-1----:R-:W1:Y:S01]  /*71f0*/  LDS.128 R4, [R0] ;  /* 0x0000000000047984 */ /* 0x002e620000000c00 */
[----:B------:R-:W-:Y:S01]  /*7200*/  SHF.R.U32.HI R34, RZ, 0x10, R27 ;  /* 0x00000010ff227819 */ /* 0x000fe2000001161b */
[----:B------:R-:W-:Y:S01]  /*7210*/  HADD2.F32 R28, -RZ, R48.H1_H1 ;  /* 0x30000030ff1c7230 */ /* 0x000fe20000004100 */
[----:B------:R-:W-:Y:S01]  /*7220*/  SHF.R.U32.HI R29, RZ, 0x10, R25 ;  /* 0x00000010ff1d7819 */ /* 0x000fe20000011619 */
[----:B------:R-:W-:Y:S01]  /*7230*/  HADD2.F32 R37, -RZ, R37.H0_H0 ;  /* 0x20000025ff257230 */ /* 0x000fe20000004100 */
[----:B------:R-:W-:Y:S01]  /*7240*/  SHF.R.U64 R39, R26, 0x10, R27 ;  /* 0x000000101a277819 */ /* 0x000fe2000000121b */
[----:B------:R-:W-:Y:S01]  /*7250*/  HADD2.F32 R34, -RZ, R34.H0_H0 ;  /* 0x20000022ff227230 */ /* 0x000fe20000004100 */
[----:B0-----:R-:W-:Y:S01]  /*7260*/  SHF.R.U64 R41, R24, 0x10, R25 ;  /* 0x0000001018297819 */ /* 0x001fe20000001219 */
[----:B------:R-:W-:Y:S02]  /*7270*/  HADD2.F32 R29, -RZ, R29.H0_H0 ;  /* 0x2000001dff1d7230 */ /* 0x000fe40000004100 */
[----:B-1----:R-:W-:-:S02]  /*7280*/  HADD2.F32 R27, -RZ, R7.H1_H1 ;  /* 0x30000007ff1b7230 */ /* 0x002fc40000004100 */
        /* <DEDUP_REMOVED lines=32> */
.L_x_14072:
[----:B------:R-:W-:Y:S05]  /*7490*/  BSYNC B1 ;  /* 0x0000000000017941 */ /* 0x000fea0003800000 */
.L_x_14071:
[----:B-12---:R-:W-:-:S05]  /*74a0*/  VIADD R4, R17, 0x60 ;  /* 0x0000006011047836 */ /* 0x006fca0000000000 */
[----:B------:R-:W-:-:S13]  /*74b0*/  ISETP.GE.AND P0, PT, R4, R32, PT ;  /* 0x000000200400720c */ /* 0x000fda0003f06270 */
        /* <DEDUP_REMOVED lines=26> */
[----:B------:R-:W-:Y:S02]  /*7660*/  HADD2.F32 R21, -RZ, R31.H0_H0 ;  /* 0x2000001fff157230 */ /* 0x000fe40000004100 */
[----:B------:R-:W-:Y:S01]  /*7670*/  FFMA.FTZ R27, R20, R25, -R27 ;  /* 0x00000019141b7223 */ /* 0x000fe2000001081b */
[----:B------:R-:W-:Y:S02]  /*7680*/  HADD2.F32 R6, -RZ, R5.H0_H0 ;  /* 0x20000005ff067230 */ /* 0x000fe40000004100 */
        /* <DEDUP_REMOVED lines=20> */
.L_x_14077:
[----:B------:R-:W-:Y:S05]  /*77d0*/  BSYNC B1 ;  /* 0x0000000000017941 */ /* 0x000fea0003800000 */
.L_x_14076:
        /* <DEDUP_REMOVED lines=44> */
.L_x_14062:
[----:B------:R-:W1:Y:S01]  /*7aa0*/  S2R R0, SR_TID.X ;  /* 0x0000000000007919 */ /* 0x000e620000002100 */
[----:B------:R-:W2:Y:S01]  /*7ab0*/  LDC R32, c[0x0][0x448] ;  /* 0x00011200ff207b82 */ /* 0x000ea20000000800 */
[----:B------:R-:W-:Y:S01]  /*7ac0*/  ULDC.64 UR4, c[0x0][0x3f8] ;  /* 0x0000fe0000047ab9 */ /* 0x000fe20000000a00 */
[----:B------:R-:W-:Y:S01]  /*7ad0*/  ULDC.64 UR6, c[0x0][0x408] ;  /* 0x0001020000067ab9 */ /* 0x000fe20000000a00 */
[----:B------:R-:W-:Y:S01]  /*7ae0*/  IMAD.MOV.U32 R27, RZ, RZ, R29 ;  /* 0x000000ffff1b7224 */ /* 0x000fe200078e001d */
[----:B------:R-:W-:Y:S01]  /*7af0*/  SHF.R.S32.HI R43, RZ, 0x1f, R18 ;  /* 0x0000001fff2b7819 */ /* 0x000fe20000011412 */
[----:B------:R-:W-:Y:S01]  /*7b00*/  IMAD.MOV.U32 R4, RZ, RZ, R24 ;  /* 0x000000ffff047224 */ /* 0x000fe200078e0018 */
[----:B--2---:R-:W-:Y:S01]  /*7b10*/  ISETP.NE.AND P0, PT, R32, 0x1, PT ;  /* 0x000000012000780c */ /* 0x004fe20003f05270 */
[----:B-1----:R-:W-:-:S05]  /*7b20*/  VIADD R0, R0, 0xffffff80 ;  /* 0xffffff8000007836 */ /* 0x002fca0000000000 */
[----:B------:R-:W-:-:S07]  /*7b30*/  SHF.R.S32.HI R3, RZ, 0x1f, R0 ;  /* 0x0000001fff037819 */ /* 0x000fce0000011400 */
[----:B------:R-:W1:Y:S01]  /*7b40*/  @P0 LDC R5, c[0x0][0x450] ;  /* 0x00011400ff050b82 */ /* 0x000e620000000800 */
[----:B------:R-:W-:-:S04]  /*7b50*/  LEA.HI R3, R3, R0, RZ, 0x2 ;  /* 0x0000000003037211 */ /* 0x000fc800078f10ff */
[----:B------:R-:W-:-:S05]  /*7b60*/  LOP3.LUT R3, R3, 0xfffffffc, RZ, 0xc0, !PT ;  /* 0xfffffffc03037812 */ /* 0x000fca00078ec0ff */
[----:B------:R-:W-:Y:S02]  /*7b70*/  IMAD.IADD R3, R0, 0x1, -R3 ;  /* 0x0000000100037824 */ /* 0x000fe400078e0a03 */
[----:B------:R-:W2:Y:S02]  /*7b80*/  @P0 LDC R0, c[0x0][0x44c] ;  /* 0x00011300ff000b82 */ /* 0x000ea40000000800 */
[----:B------:R-:W-:-:S04]  /*7b90*/  IMAD R3, R3, 0x60, R39 ;  /* 0x0000006003037824 */ /* 0x000fc800078e0227 */
[----:B--2---:R-:W-:-:S05]  /*7ba0*/  @P0 IMAD.HI.U32 R0, R3, R0, RZ ;  /* 0x0000000003000227 */ /* 0x004fca00078e00ff */
        /* <DEDUP_REMOVED lines=19> */
[----:B------:R-:W2:Y:S01]  /*7ce0*/  LDL R6, [R1+0x4] ;  /* 0x0000040001067983 */ /* 0x000ea20000100800 */
[----:B------:R-:W1:Y:S03]  /*7cf0*/  LDC R41, c[0x0][0x3f4] ;  /* 0x0000fd00ff297b82 */ /* 0x000e660000000800 */
[----:B------:R-:W3:Y:S04]  /*7d00*/  SHFL.IDX PT, R3, R25, RZ, 0x1c1f ;  /* 0x001c1fff19037589 */ /* 0x000ee800000e0000 */
[----:B------:R-:W4:Y:S04]  /*7d10*/  SHFL.IDX PT, R0, R26, RZ, 0x1c1f ;  /* 0x001c1fff1a007589 */ /* 0x000f2800000e0000 */
[----:B0-----:R-:W0:Y:S04]  /*7d20*/  SHFL.IDX PT, R14, R27, RZ, 0x1c1f ;  /* 0x001c1fff1b0e7589 */ /* 0x001e2800000e0000 */
[----:B------:R-:W5:Y:S01]  /*7d30*/  SHFL.IDX PT, R4, R24, RZ, 0x1c1f ;  /* 0x001c1fff18047589 */ /* 0x000f6200000e0000 */
[----:B-1----:R-:W-:Y:S01]  /*7d40*/  ISETP.GE.AND P0, PT, R18, R41, PT ;  /* 0x000000291200720c */ /* 0x002fe20003f06270 */
[----:B--2---:R-:W-:-:S05]  /*7d50*/  IMAD R32, R6, R32, RZ ;  /* 0x0000002006207224 */ /* 0x004fca00078e02ff */
[----:B------:R-:W-:-:S13]  /*7d60*/  ISETP.GE.OR P1, PT, R39, R32, P0 ;  /* 0x000000202700720c */ /* 0x000fda0000726670 */
[C---:B------:R-:W-:Y:S01]  /*7d70*/  @!P1 IMAD.SHL.U32 R5, R18.reuse, 0x2, RZ ;  /* 0x0000000212059824 */ /* 0x040fe200078e00ff */
[----:B------:R-:W-:-:S04]  /*7d80*/  @!P1 SHF.L.U64.HI R21, R18, 0x1, R43 ;  /* 0x0000000112159819 */ /* 0x000fc8000001022b */
[----:B---3--:R-:W-:-:S04]  /*7d90*/  @!P1 IADD3 R6, P2, R3, R5, RZ ;  /* 0x0000000503069210 */ /* 0x008fc80007f5e0ff */
[----:B----4-:R-:W-:-:S05]  /*7da0*/  @!P1 IADD3.X R7, R0, R21, RZ, P2, !PT ;  /* 0x0000001500079210 */ /* 0x010fca00017fe4ff */
[----:B------:R-:W2:Y:S01]  /*7db0*/  @!P1 LD.E.128 R8, desc[UR38][R6.64] ;  /* 0x0000002606089980 */ /* 0x000ea2000c101d00 */
[----:B0-----:R-:W-:-:S05]  /*7dc0*/  @!P1 IADD3 R14, P2, R14, R5, RZ ;  /* 0x000000050e0e9210 */ /* 0x001fca0007f5e0ff */
[----:B-----5:R-:W-:-:S04]  /*7dd0*/  @!P1 IMAD.X R3, R4, 0x1, R21, P2 ;  /* 0x0000000104039824 */ /* 0x020fc800010e0615 */
[----:B------:R-:W-:-:S05]  /*7de0*/  @!P1 IMAD.MOV.U32 R15, RZ, RZ, R3 ;  /* 0x000000ffff0f9224 */ /* 0x000fca00078e0003 */
[----:B------:R0:W3:Y:S01]  /*7df0*/  @!P1 LD.E.128 R4, desc[UR38][R14.64] ;  /* 0x000000260e049980 */ /* 0x0000e2000c101d00 */
[----:B------:R-:W-:Y:S02]  /*7e00*/  CS2R R34, SRZ ;  /* 0x0000000000227805 */ /* 0x000fe4000001ff00 */
[----:B------:R-:W-:Y:S02]  /*7e10*/  CS2R R28, SRZ ;  /* 0x00000000001c7805 */ /* 0x000fe4000001ff00 */
[----:B------:R-:W-:Y:S01]  /*7e20*/  CS2R R20, SRZ ;  /* 0x0000000000147805 */ /* 0x000fe2000001ff00 */
[----:B------:R-:W1:Y:S01]  /*7e30*/  SHFL.IDX PT, R24, R24, 0x1, 0x1c1f ;  /* 0x003c1f0018187f89 */ /* 0x000e6200000e0000 */
[----:B------:R-:W-:-:S03]  /*7e40*/  CS2R R36, SRZ ;  /* 0x0000000000247805 */ /* 0x000fc6000001ff00 */
[----:B0-----:R0:W4:Y:S01]  /*7e50*/  SHFL.IDX PT, R14, R27, 0x1, 0x1c1f ;  /* 0x003c1f001b0e7f89 */ /* 0x00112200000e0000 */
[----:B--2---:R-:W-:Y:S02]  /*7e60*/  @!P1 IMAD.MOV.U32 R34, RZ, RZ, R8 ;  /* 0x000000ffff229224 */ /* 0x004fe400078e0008 */
[----:B------:R-:W-:Y:S02]  /*7e70*/  @!P1 IMAD.MOV.U32 R35, RZ, RZ, R9 ;  /* 0x000000ffff239224 */ /* 0x000fe400078e0009 */
[----:B------:R-:W-:Y:S02]  /*7e80*/  IMAD.MOV.U32 R0, RZ, RZ, R34 ;  /* 0x000000ffff007224 */ /* 0x000fe400078e0022 */
[----:B------:R-:W-:Y:S02]  /*7e90*/  IMAD.MOV.U32 R3, RZ, RZ, R35 ;  /* 0x000000ffff037224 */ /* 0x000fe400078e0023 */
[----:B------:R-:W-:Y:S01]  /*7ea0*/  @!P1 IMAD.MOV.U32 R36, RZ, RZ, R10 ;  /* 0x000000ffff249224 */ /* 0x000fe200078e000a */
[----:B------:R-:W-:Y:S01]  /*7eb0*/  PRMT R42, R0, 0x7610, R42 ;  /* 0x00007610002a7816 */ /* 0x000fe2000000002a */
[----:B------:R-:W-:Y:S01]  /*7ec0*/  @!P1 IMAD.MOV.U32 R37, RZ, RZ, R11 ;  /* 0x000000ffff259224 */ /* 0x000fe200078e000b */
[----:B------:R-:W-:Y:S01]  /*7ed0*/  PRMT R45, R45, 0x5410, R3 ;  /* 0x000054102d2d7816 */ /* 0x000fe20000000003 */
[----:B------:R0:W2:Y:S01]  /*7ee0*/  SHFL.IDX PT, R0, R26, 0x1, 0x1c1f ;  /* 0x003c1f001a007f89 */ /* 0x0000a200000e0000 */
[----:B------:R-:W-:Y:S01]  /*7ef0*/  IMAD.MOV.U32 R8, RZ, RZ, R36 ;  /* 0x000000ffff087224 */ /* 0x000fe200078e0024 */
[----:B---3--:R-:W-:-:S02]  /*7f00*/  @!P1 MOV R28, R6 ;  /* 0x00000006001c9202 */ /* 0x008fc40000000f00 */
[----:B------:R0:W3:Y:S01]  /*7f10*/  SHFL.IDX PT, R3, R25, 0x1, 0x1c1f ;  /* 0x003c1f0019037f89 */ /* 0x0000e200000e0000 */
[----:B------:R-:W-:Y:S02]  /*7f20*/  @!P1 IMAD.MOV.U32 R20, RZ, RZ, R4 ;  /* 0x000000ffff149224 */ /* 0x000fe400078e0004 */
[----:B------:R-:W-:Y:S02]  /*7f30*/  @!P1 IMAD.MOV.U32 R21, RZ, RZ, R5 ;  /* 0x000000ffff159224 */ /* 0x000fe400078e0005 */
[----:B------:R-:W-:Y:S02]  /*7f40*/  @!P1 IMAD.MOV.U32 R29, RZ, RZ, R7 ;  /* 0x000000ffff1d9224 */ /* 0x000fe400078e0007 */
[----:B------:R-:W-:Y:S02]  /*7f50*/  IMAD.MOV.U32 R4, RZ, RZ, R20 ;  /* 0x000000ffff047224 */ /* 0x000fe400078e0014 */
[----:B------:R-:W-:Y:S02]  /*7f60*/  IMAD.MOV.U32 R5, RZ, RZ, R21 ;  /* 0x000000ffff057224 */ /* 0x000fe400078e0015 */
[----:B------:R-:W-:-:S02]  /*7f70*/  IMAD.MOV.U32 R6, RZ, RZ, R28 ;  /* 0x000000ffff067224 */ /* 0x000fc400078e001c */
[----:B------:R-:W-:Y:S01]  /*7f80*/  IMAD.MOV.U32 R9, RZ, RZ, R37 ;  /* 0x000000ffff097224 */ /* 0x000fe200078e0025 */
[----:B------:R-:W-:Y:S01]  /*7f90*/  PRMT R45, R5, 0x7610, R45 ;  /* 0x00007610052d7816 */ /* 0x000fe2000000002d */
[----:B------:R-:W-:Y:S01]  /*7fa0*/  IMAD.MOV.U32 R7, RZ, RZ, R29 ;  /* 0x000000ffff077224 */ /* 0x000fe200078e001d */
[----:B------:R-:W-:Y:S02]  /*7fb0*/  PRMT R56, R4, 0x5410, R6 ;  /* 0x0000541004387816 */ /* 0x000fe40000000006 */
[----:B------:R-:W-:Y:S02]  /*7fc0*/  CS2R R4, SRZ ;  /* 0x0000000000047805 */ /* 0x000fe4000001ff00 */
[----:B------:R-:W-:Y:S02]  /*7fd0*/  PRMT R31, R8, 0x5410, R9 ;  /* 0x00005410081f7816 */ /* 0x000fe40000000009 */
[----:B012-4-:R-:W-:-:S07]  /*7fe0*/  PRMT R42, R42, 0x5410, R7 ;  /* 0x000054102a2a7816 */ /* 0x017fce0000000007 */
.L_x_14354:
[----:B------:R-:W2:Y:S01]  /*7ff0*/  LDL R7, [R1+0x58] ;  /* 0x0000580001077983 */ /* 0x000ea20000100800 */
[----:B------:R-:W-:Y:S01]  /*8000*/  VIADD R39, R39, 0x60 ;  /* 0x0000006027277836 */ /* 0x000fe20000000000 */
[----:B------:R-:W-:Y:S01]  /*8010*/  BSSY B1, `(.L_x_14079) ;  /* 0x0000016000017945 */ /* 0x000fe20003800000 */
[----:B------:R-:W-:Y:S02]  /*8020*/  CS2R R8, SRZ ;  /* 0x0000000000087805 */ /* 0x000fe4000001ff00 */
[----:B------:R-:W-:Y:S02]  /*8030*/  CS2R R10, SRZ ;  /* 0x00000000000a7805 */ /* 0x000fe4000001ff00 */
[----:B------:R-:W-:Y:S02]  /*8040*/  ISETP.GE.AND P1, PT, R39, R32, PT ;  /* 0x000000202700720c */ /* 0x000fe40003f26270 */
[----:B--2---:R-:W-:-:S04]  /*8050*/  LEA.HI R6, R7, R7, RZ, 0x1 ;  /* 0x0000000707067211 */ /* 0x004fc800078f08ff */
        /* <DEDUP_REMOVED lines=13> */
[--C-:B------:R-:W-:Y:S02]  /*8130*/  IMAD.X R9, R0, 0x1, R5.reuse, P1 ;  /* 0x0000000100097824 */ /* 0x100fe400008e0605 */
[----:B------:R-:W-:-:S04]  /*8140*/  IMAD.X R5, R24, 0x1, R5, P2 ;  /* 0x0000000118057824 */ /* 0x000fc800010e0605 */
[----:B------:R-:W5:Y:S04]  /*8150*/  LD.E.128 R8, desc[UR38][R8.64] ;  /* 0x0000002608087980 */ /* 0x000f68000c101d00 */
[----:B------:R-:W5:Y:S02]  /*8160*/  LD.E.128 R4, desc[UR38][R4.64] ;  /* 0x0000002604047980 */ /* 0x000f64000c101d00 */
.L_x_14080:
[----:B------:R-:W-:Y:S05]  /*8170*/  BSYNC B1 ;  /* 0x0000000000017941 */ /* 0x000fea0003800000 */
.L_x_14079:
[----:B------:R-:W0:Y:S01]  /*8180*/  SYNCS.PHASECHK.TRANS64.TRYWAIT P1, [R2+URZ+0x16800], R13 ;  /* 0x0168000d020075a7 */ /* 0x000e22000802017f */
[----:B------:R-:W-:Y:S01]  /*8190*/  IMAD R32, R33, -0xc0, R32 ;  /* 0xffffff4021207824 */ /* 0x000fe200078e0220 */
[----:B---3-5:R-:W-:Y:S01]  /*81a0*/  MOV R3, R5 ;  /* 0x0000000500037202 */ /* 0x028fe20000000f00 */
[----:B------:R-:W-:Y:S01]  /*81b0*/  IMAD.MOV.U32 R0, RZ, RZ, R4 ;  /* 0x000000ffff007224 */ /* 0x000fe200078e0004 */
[----:B------:R-:W-:Y:S01]  /*81c0*/  BSSY B1, `(.L_x_14081) ;  /* 0x0000010000017945 */ /* 0x000fe20003800000 */
[----:B------:R-:W-:Y:S01]  /*81d0*/  VIADD R12, R17, 0x60 ;  /* 0x00000060110c7836 */ /* 0x000fe20000000000 */
[----:B------:R-:W-:Y:S01]  /*81e0*/  VIMNMX R32, R32, 0xc0, PT ;  /* 0x000000c020207848 */ /* 0x000fe20003fe0100 */
[----:B------:R-:W-:Y:S01]  /*81f0*/  IMAD.MOV.U32 R14, RZ, RZ, R8 ;  /* 0x000000ffff0e7224 */ /* 0x000fe200078e0008 */
[----:B------:R-:W-:Y:S01]  /*8200*/  PRMT R3, R3, 0x5410, R0 ;  /* 0x0000541003037816 */ /* 0x000fe20000000000 */
[----:B------:R-:W-:Y:S01]  /*8210*/  IMAD.MOV.U32 R0, RZ, RZ, R6 ;  /* 0x000000ffff007224 */ /* 0x000fe200078e0006 */
[-C--:B------:R-:W-:Y:S01]  /*8220*/  ISETP.GE.OR P2, PT, R17, R32.reuse, P0 ;  /* 0x000000201100720c */ /* 0x080fe20000746670 */
[----:B------:R-:W-:Y:S01]  /*8230*/  IMAD.MOV.U32 R15, RZ, RZ, R9 ;  /* 0x000000ffff0f7224 */ /* 0x000fe200078e0009 */
[----:B------:R-:W-:Y:S01]  /*8240*/  ISETP.GE.OR P0, PT, R12, R32, P0 ;  /* 0x000000200c00720c */ /* 0x000fe20000706670 */
[----:B------:R-:W-:Y:S01]  /*8250*/  IMAD.MOV.U32 R12, RZ, RZ, R7 ;  /* 0x000000ffff0c7224 */ /* 0x000fe200078e0007 */
[----:B------:R-:W-:Y:S01]  /*8260*/  PRMT R32, R3, 0x7610, R32 ;  /* 0x0000761003207816 */ /* 0x000fe20000000020 */
[----:B------:R-:W-:Y:S01]  /*8270*/  IMAD.IADD R39, R18, 0x1, R41 ;  /* 0x0000000112277824 */ /* 0x000fe200078e0229 */
[----:B------:R-:W-:-:S02]  /*8280*/  PRMT R3, R14, 0x7610, R3 ;  /* 0x000076100e037816 */ /* 0x000fc40000000003 */
[----:B------:R-:W-:Y:S02]  /*8290*/  PRMT R0, R0, 0x5410, R12 ;  /* 0x0000541000007816 */ /* 0x000fe4000000000c */
[----:B------:R-:W-:Y:S01]  /*82a0*/  PRMT R32, R32, 0x5410, R15 ;  /* 0x0000541020207816 */ /* 0x000fe2000000000f */
[----:B0-----:R-:W-:Y:S06]  /*82b0*/  @!P1 BRA `(.L_x_14082) ;  /* 0x0000017c00c49947 */ /* 0x001fec0003800000 */
.L_x_14355:
[----:B------:R-:W-:Y:S05]  /*82c0*/  BSYNC B1 ;  /* 0x0000000000017941 */ /* 0x000fea0003800000 */
.L_x_14081:
[----:B------:R-:W-:Y:S01]  /*82d0*/  BSSY B1, `(.L_x_14083) ;  /* 0x0000069000017945 */ /* 0x000fe20003800000 */
[----:B------:R-:W-:Y:S01]  /*82e0*/  IMAD.MOV.U32 R33, RZ, RZ, R10 ;  /* 0x000000ffff217224 */ /* 0x000fe200078e000a */
[----:B------:R-:W-:Y:S01]  /*82f0*/  LOP3.LUT R39, R39, 0x38, RZ, 0xc0, !PT ;  /* 0x0000003827277812 */ /* 0x000fe200078ec0ff */
[----:B------:R-:W-:Y:S01]  /*8300*/  IMAD.MOV.U32 R38, RZ, RZ, R11 ;  /* 0x000000ffff267224 */ /* 0x000fe200078e000b */
[----:B------:R-:W-:Y:S06]  /*8310*/  @P2 BRA `(.L_x_14084) ;  /* 0x0000000400902947 */ /* 0x000fec0003800000 */
[----:B------:R-:W2:Y:S01]  /*8320*/  LDL R12, [R1+0x48] ;  /* 0x00004800010c7983 */ /* 0x000ea20000100800 */
[----:B------:R-:W1:Y:S02]  /*8330*/  S2R R14, SR_TID.X ;  /* 0x00000000000e7919 */ /* 0x000e640000002100 */
[----:B-1----:R-:W-:-:S05]  /*8340*/  VIADD R14, R14, 0xffffff80 ;  /* 0xffffff800e0e7836 */ /* 0x002fca0000000000 */
[----:B------:R-:W-:-:S04]  /*8350*/  SHF.R.S32.HI R25, RZ, 0x1f, R14 ;  /* 0x0000001fff197819 */ /* 0x000fc8000001140e */
[----:B------:R-:W-:-:S04]  /*8360*/  LEA.HI R25, R25, R14, RZ, 0x5 ;  /* 0x0000000e19197211 */ /* 0x000fc800078f28ff */
[----:B------:R-:W-:Y:S01]  /*8370*/  SHF.R.S32.HI R25, RZ, 0x5, R25 ;  /* 0x00000005ff197819 */ /* 0x000fe20000011419 */
[--C-:B------:R-:W-:Y:S01]  /*8380*/  HADD2.F32 R43, -RZ, R45.reuse.H1_H1 ;  /* 0x3000002dff2b7230 */ /* 0x100fe20000004100 */
[----:B------:R-:W-:Y:S01]  /*8390*/  SHF.R.U64 R55, R34, 0x10, R35 ;  /* 0x0000001022377819 */ /* 0x000fe20000001223 */
[----:B------:R-:W-:Y:S01]  /*83a0*/  HADD2.F32 R45, -RZ, R45.H0_H0 ;  /* 0x2000002dff2d7230 */ /* 0x000fe20000004100 */
[--C-:B------:R-:W-:Y:S02]  /*83b0*/  SHF.R.U32.HI R44, RZ, 0x10, R21.reuse ;  /* 0x00000010ff2c7819 */ /* 0x100fe40000011615 */
[----:B------:R-:W-:Y:S02]  /*83c0*/  SHF.R.U64 R53, R20, 0x10, R21 ;  /* 0x0000001014357819 */ /* 0x000fe40000001215 */
[----:B------:R-:W-:Y:S01]  /*83d0*/  SHF.R.U32.HI R46, RZ, 0x10, R35 ;  /* 0x00000010ff2e7819 */ /* 0x000fe20000011623 */
[----:B------:R-:W-:Y:S01]  /*83e0*/  HADD2.F32 R44, -RZ, R44.H0_H0 ;  /* 0x2000002cff2c7230 */ /* 0x000fe20000004100 */
[----:B------:R-:W-:-:S02]  /*83f0*/  SHF.R.U64 R54, R36, 0x10, R37 ;  /* 0x0000001024367819 */ /* 0x000fc40000001225 */
[--C-:B------:R-:W-:Y:S02]  /*8400*/  SHF.R.U32.HI R50, RZ, 0x10, R29.reuse ;  /* 0x00000010ff327819 */ /* 0x100fe4000001161d */
[----:B------:R-:W-:Y:S02]  /*8410*/  SHF.R.U64 R51, R28, 0x10, R29 ;  /* 0x000000101c337819 */ /* 0x000fe4000000121d */
[----:B------:R-:W-:Y:S01]  /*8420*/  SHF.R.U32.HI R52, RZ, 0x10, R37 ;  /* 0x00000010ff347819 */ /* 0x000fe20000011625 */
[----:B--2---:R-:W-:-:S05]  /*8430*/  IMAD.SHL.U32 R12, R12, 0x40, RZ ;  /* 0x000000400c0c7824 */ /* 0x004fca00078e00ff */
[----:B------:R-:W-:-:S04]  /*8440*/  LOP3.LUT R24, R12, 0x1c0, RZ, 0xc0, !PT ;  /* 0x000001c00c187812 */ /* 0x000fc800078ec0ff */
[----:B------:R-:W-:Y:S02]  /*8450*/  SHF.R.U32.HI R15, RZ, 0x3, R24 ;  /* 0x00000003ff0f7819 */ /* 0x000fe40000011618 */
[----:B------:R-:W-:Y:S02]  /*8460*/  LOP3.LUT R12, R24, 0x38, R18, 0xf8, !PT ;  /* 0x00000038180c7812 */ /* 0x000fe400078ef812 */
[----:B------:R-:W-:Y:S02]  /*8470*/  LOP3.LUT R24, R15, R39, R24, 0x1e, !PT ;  /* 0x000000270f187212 */ /* 0x000fe400078e1e18 */
[----:B------:R-:W-:-:S03]  /*8480*/  LOP3.LUT R12, R12, R15, RZ, 0x3c, !PT ;  /* 0x0000000f0c0c7212 */ /* 0x000fc600078e3cff */
[C---:B------:R-:W-:Y:S02]  /*8490*/  IMAD R41, R25.reuse, 0x200, R24 ;  /* 0x0000020019297824 */ /* 0x040fe400078e0218 */
[----:B0-----:R-:W-:-:S03]  /*84a0*/  IMAD R13, R25, 0x200, R12 ;  /* 0x00000200190d7824 */ /* 0x001fc600078e020c */
[----:B------:R-:W-:Y:S01]  /*84b0*/  LEA R41, R41, R2, 0x1 ;  /* 0x0000000229297211 */ /* 0x000fe200078e08ff */
[----:B------:R-:W-:-:S04]  /*84c0*/  IMAD R40, R13, 0x2, R2 ;  /* 0x000000020d287824 */ /* 0x000fc800078e0202 */
[----:B------:R-:W0:Y:S04]  /*84d0*/  LDS.128 R24, [R41+0x8400] ;  /* 0x0084000029187984 */ /* 0x000e280000000c00 */
[----:B------:R-:W1:Y:S01]  /*84e0*/  LDS.128 R12, [R40+0x8400] ;  /* 0x00840000280c7984 */ /* 0x000e620000000c00 */
[--C-:B0-----:R-:W-:Y:S02]  /*84f0*/  HADD2.F32 R34, -RZ, R25.reuse.H0_H0 ;  /* 0x20000019ff227230 */ /* 0x101fe40000004100 */
[----:B------:R-:W-:Y:S02]  /*8500*/  HADD2.F32 R35, -RZ, R25.H1_H1 ;  /* 0x30000019ff237230 */ /* 0x000fe40000004100 */
[----:B-1----:R-:W-:Y:S02]  /*8510*/  HADD2.F32 R20, -RZ, R13.H0_H0 ;  /* 0x2000000dff147230 */ /* 0x002fe40000004100 */
[C---:B------:R-:W-:Y:S01]  /*8520*/  FMUL.FTZ R47, R34.reuse, R45 ;  /* 0x0000002d222f7220 */ /* 0x040fe20000410000 */
[----:B------:R-:W-:Y:S01]  /*8530*/  FMUL.FTZ R49, R34, R43 ;  /* 0x0000002b22317220 */ /* 0x000fe20000410000 */
[----:B------:R-:W-:-:S02]  /*8540*/  HADD2.F32 R34, -RZ, R46.H0_H0 ;  /* 0x2000002eff227230 */ /* 0x000fc40000004100 */
[C---:B------:R-:W-:Y:S01]  /*8550*/  FFMA.FTZ R48, R20.reuse, R43, -R47 ;  /* 0x0000002b14307223 */ /* 0x040fe2000001082f */
[----:B------:R-:W-:Y:S02]  /*8560*/  HADD2.F32 R21, -RZ, R13.H1_H1 ;  /* 0x3000000dff157230 */ /* 0x000fe40000004100 */
[C---:B------:R-:W-:Y:S01]  /*8570*/  FMUL.FTZ R46, R35.reuse, R44 ;  /* 0x0000002c232e7220 */ /* 0x040fe20000410000 */
[----:B------:R-:W-:Y:S02]  /*8580*/  HADD2.F32 R36, -RZ, R27.H0_H0 ;  /* 0x2000001bff247230 */ /* 0x000fe40000004100 */
[----:B------:R-:W-:Y:S02]  /*8590*/  HADD2.F32 R47, -RZ, R42.H1_H1 ;  /* 0x3000002aff2f7230 */ /* 0x000fe40000004100 */
[----:B------:R-:W-:Y:S02]  /*85a0*/  HADD2.F32 R43, -RZ, R31.H1_H1 ;  /* 0x3000001fff2b7230 */ /* 0x000fe40000004100 */
[----:B------:R-:W-:Y:S01]  /*85b0*/  FFMA.FTZ R49, R20, R45, R49 ;  /* 0x0000002d14317223 */ /* 0x000fe20000010031 */
[----:B------:R-:W-:Y:S01]  /*85c0*/  FMUL.FTZ R20, R35, R34 ;  /* 0x0000002223147220 */ /* 0x000fe20000410000 */
[----:B------:R-:W-:-:S02]  /*85d0*/  HADD2.F32 R28, -RZ, R15.H0_H0 ;  /* 0x2000000fff1c7230 */ /* 0x000fc40000004100 */
[C---:B------:R-:W-:Y:S01]  /*85e0*/  FFMA.FTZ R35, R21.reuse, R34, -R46 ;  /* 0x0000002215237223 */ /* 0x040fe2000001082e */
[C---:B------:R-:W-:Y:S01]  /*85f0*/  FMUL.FTZ R45, R36.reuse, R47 ;  /* 0x0000002f242d7220 */ /* 0x040fe20000410000 */
[----:B------:R-:W-:Y:S02]  /*8600*/  HADD2.F32 R37, -RZ, R27.H1_H1 ;  /* 0x3000001bff257230 */ /* 0x000fe40000004100 */
[-C--:B------:R-:W-:Y:S01]  /*8610*/  FMUL.FTZ R36, R36, R43.reuse ;  /* 0x0000002b24247220 */ /* 0x080fe20000410000 */
[----:B------:R-:W-:Y:S02]  /*8620*/  HADD2.F32 R46, -RZ, R50.H0_H0 ;  /* 0x20000032ff2e7230 */ /* 0x000fe40000004100 */
[----:B------:R-:W-:Y:S01]  /*8630*/  FFMA.FTZ R44, R21, R44, R20 ;  /* 0x0000002c152c7223 */ /* 0x000fe20000010014 */
[----:B------:R-:W-:Y:S02]  /*8640*/  HADD2.F32 R29, -RZ, R15.H1_H1 ;  /* 0x3000000fff1d7230 */ /* 0x000fe40000004100 */
[----:B------:R-:W-:Y:S01]  /*8650*/  FFMA.FTZ R45, R28, R43, -R45 ;  /* 0x0000002b1c2d7223 */ /* 0x000fe2000001082d */
[----:B------:R-:W-:-:S02]  /*8660*/  HADD2.F32 R20, -RZ, R52.H0_H0 ;  /* 0x20000034ff147230 */ /* 0x000fc40000004100 */
[----:B------:R-:W-:Y:S01]  /*8670*/  FFMA.FTZ R47, R28, R47, R36 ;  /* 0x0000002f1c2f7223 */ /* 0x000fe20000010024 */
[----:B------:R-:W-:Y:S02]  /*8680*/  HADD2.F32 R25, -RZ, R24.H0_H0 ;  /* 0x20000018ff197230 */ /* 0x000fe40000004100 */
[C---:B------:R-:W-:Y:S01]  /*8690*/  FMUL.FTZ R34, R37.reuse, R46 ;  /* 0x0000002e25227220 */ /* 0x040fe20000410000 */
[----:B------:R-:W-:Y:S02]  /*86a0*/  HADD2.F32 R28, -RZ, R56.H0_H0 ;  /* 0x20000038ff1c7230 */ /* 0x000fe40000004100 */
[----:B------:R-:W-:Y:S02]  /*86b0*/  HADD2.F32 R42, -RZ, R42.H0_H0 ;  /* 0x2000002aff2a7230 */ /* 0x000fe40000004100 */
[-C--:B------:R-:W-:Y:S01]  /*86c0*/  FMUL.FTZ R52, R37, R20.reuse ;  /* 0x0000001425347220 */ /* 0x080fe20000410000 */
[----:B------:R-:W-:Y:S02]  /*86d0*/  HADD2.F32 R13, -RZ, R12.H0_H0 ;  /* 0x2000000cff0d7230 */ /* 0x000fe40000004100 */
[----:B------:R-:W-:Y:S01]  /*86e0*/  FFMA.FTZ R50, R29, R20, -R34 ;  /* 0x000000141d327223 */ /* 0x000fe20000010822 */
[----:B------:R-:W-:-:S02]  /*86f0*/  HADD2.F32 R27, -RZ, R26.H0_H0 ;  /* 0x2000001aff1b7230 */ /* 0x000fc40000004100 */
[C---:B------:R-:W-:Y:S01]  /*8700*/  FMUL.FTZ R36, R25.reuse, R28 ;  /* 0x0000001c19247220 */ /* 0x040fe20000410000 */
[----:B------:R-:W-:Y:S02]  /*8710*/  HADD2.F32 R34, -RZ, R56.H1_H1 ;  /* 0x30000038ff227230 */ /* 0x000fe40000004100 */
[----:B------:R-:W-:Y:S01]  /*8720*/  FMUL.FTZ R25, R25, R42 ;  /* 0x0000002a19197220 */ /* 0x000fe20000410000 */
[----:B------:R-:W-:Y:S02]  /*8730*/  HADD2.F32 R20, -RZ, R31.H0_H0 ;  /* 0x2000001fff147230 */ /* 0x000fe40000004100 */
[----:B------:R-:W-:Y:S01]  /*8740*/  FFMA.FTZ R52, R29, R46, R52 ;  /* 0x0000002e1d347223 */ /* 0x000fe20000010034 */
[----:B------:R-:W-:Y:S01]  /*8750*/  FFMA.FTZ R36, R13, R42, -R36 ;  /* 0x0000002a0d247223 */ /* 0x000fe20000010824 */
[----:B------:R-:W-:Y:S02]  /*8760*/  HADD2.F32 R15, -RZ, R14.H0_H0 ;  /* 0x2000000eff0f7230 */ /* 0x000fe40000004100 */
[----:B------:R-:W-:Y:S01]  /*8770*/  FMUL.FTZ R46, R27, R34 ;  /* 0x000000221b2e7220 */ /* 0x000fe20000410000 */
[----:B------:R-:W-:Y:S01]  /*8780*/  FFMA.FTZ R28, R13, R28, R25 ;  /* 0x0000001c0d1c7223 */ /* 0x000fe20000010019 */
[----:B------:R-:W-:Y:S01]  /*8790*/  FMUL.FTZ R42, R27, R20 ;  /* 0x000000141b2a7220 */ /* 0x000fe20000410000 */
[----:B------:R-:W-:-:S02]  /*87a0*/  HADD2.F32 R24, -RZ, R24.H1_H1 ;  /* 0x30000018ff187230 */ /* 0x000fc40000004100 */
[----:B------:R-:W-:Y:S02]  /*87b0*/  HADD2.F32 R26, -RZ, R26.H1_H1 ;  /* 0x3000001aff1a7230 */ /* 0x000fe40000004100 */
[----:B------:R-:W-:Y:S02]  /*87c0*/  HADD2.F32 R25, -RZ, R53.H0_H0 ;  /* 0x20000035ff197230 */ /* 0x000fe40000004100 */
        /* <DEDUP_REMOVED lines=25> */
.L_x_14084:
[----:B------:R-:W-:Y:S05]  /*8960*/  BSYNC B1 ;  /* 0x0000000000017941 */ /* 0x000fea0003800000 */
.L_x_14083:
[----:B------:R-:W-:Y:S01]  /*8970*/  PRMT R31, R33, 0x5410, R38 ;  /* 0x00005410211f7816 */ /* 0x000fe20000000026 */
[----:B------:R-:W-:Y:S06]  /*8980*/  @P0 BRA `(.L_x_14075) ;  /* 0x0000000400800947 */ /* 0x000fec0003800000 */
[----:B------:R-:W2:Y:S01]  /*8990*/  LDL R20, [R1+0x4c] ;  /* 0x00004c0001147983 */ /* 0x000ea20000100800 */
[C---:B-1----:R-:W-:Y:S02]  /*89a0*/  VIADD R12, R17.reuse, 0x60 ;  /* 0x00000060110c7836 */ /* 0x042fe40000000000 */
[----:B0-----:R-:W-:Y:S01]  /*89b0*/  VIADD R13, R17, 0x60 ;  /* 0x00000060110d7836 */ /* 0x001fe20000000000 */
[----:B------:R-:W3:Y:S01]  /*89c0*/  LDL R43, [R1+0x5c] ;  /* 0x00005c00012b7983 */ /* 0x000ee20000100800 */
[----:B------:R-:W-:Y:S02]  /*89d0*/  IMAD.SHL.U32 R12, R12, 0x40, RZ ;  /* 0x000000400c0c7824 */ /* 0x000fe400078e00ff */
[----:B------:R-:W-:-:S03]  /*89e0*/  IMAD.SHL.U32 R13, R13, 0x40, RZ ;  /* 0x000000400d0d7824 */ /* 0x000fc600078e00ff */
[----:B------:R-:W-:Y:S02]  /*89f0*/  LOP3.LUT R12, R12, 0x1c0, RZ, 0xc0, !PT ;  /* 0x000001c00c0c7812 */ /* 0x000fe400078ec0ff */
[----:B------:R-:W-:Y:S02]  /*8a00*/  LOP3.LUT R13, R13, 0x1c0, RZ, 0xc0, !PT ;  /* 0x000001c00d0d7812 */ /* 0x000fe400078ec0ff */
[----:B------:R-:W-:-:S04]  /*8a10*/  SHF.R.U32.HI R12, RZ, 0x3, R12 ;  /* 0x00000003ff0c7819 */ /* 0x000fc8000001160c */
[----:B------:R-:W-:Y:S02]  /*8a20*/  LOP3.LUT R39, R12, R39, R13, 0x1e, !PT ;  /* 0x000000270c277212 */ /* 0x000fe400078e1e0d */
[--C-:B------:R-:W-:Y:S02]  /*8a30*/  SHF.R.U64 R42, R8, 0x10, R9.reuse ;  /* 0x00000010082a7819 */ /* 0x100fe40000001209 */
[----:B------:R-:W-:Y:S02]  /*8a40*/  SHF.R.U32.HI R21, RZ, 0x10, R9 ;  /* 0x00000010ff157819 */ /* 0x000fe40000011609 */
[--C-:B------:R-:W-:Y:S02]  /*8a50*/  SHF.R.U64 R37, R4, 0x10, R5.reuse ;  /* 0x0000001004257819 */ /* 0x100fe40000001205 */
[----:B------:R-:W-:-:S05]  /*8a60*/  SHF.R.U32.HI R28, RZ, 0x10, R5 ;  /* 0x00000010ff1c7819 */ /* 0x000fca0000011605 */
[----:B------:R-:W-:Y:S01]  /*8a70*/  HADD2.F32 R28, -RZ, R28.H0_H0 ;  /* 0x2000001cff1c7230 */ /* 0x000fe20000004100 */
[--C-:B------:R-:W-:Y:S02]  /*8a80*/  SHF.R.U64 R41, R10, 0x10, R11.reuse ;  /* 0x000000100a297819 */ /* 0x100fe4000000120b */
[----:B------:R-:W-:Y:S02]  /*8a90*/  SHF.R.U32.HI R40, RZ, 0x10, R11 ;  /* 0x00000010ff287819 */ /* 0x000fe4000001160b */
[--C-:B------:R-:W-:Y:S02]  /*8aa0*/  SHF.R.U32.HI R33, RZ, 0x10, R7.reuse ;  /* 0x00000010ff217819 */ /* 0x100fe40000011607 */
[----:B------:R-:W-:Y:S01]  /*8ab0*/  SHF.R.U64 R35, R6, 0x10, R7 ;  /* 0x0000001006237819 */ /* 0x000fe20000001207 */
[----:B--2---:R-:W-:-:S04]  /*8ac0*/  IMAD.IADD R39, R20, 0x1, R39 ;  /* 0x0000000114277824 */ /* 0x004fc800078e0227 */
[----:B------:R-:W-:Y:S01]  /*8ad0*/  IMAD R39, R39, 0x2, R2 ;  /* 0x0000000227277824 */ /* 0x000fe200078e0202 */
[----:B---3--:R-:W0:Y:S04]  /*8ae0*/  LDS.128 R12, [R43+0x8400] ;  /* 0x008400002b0c7984 */ /* 0x008e280000000c00 */
[----:B------:R-:W1:Y:S01]  /*8af0*/  LDS.128 R24, [R39+0x8400] ;  /* 0x0084000027187984 */ /* 0x000e620000000c00 */
[--C-:B------:R-:W-:Y:S02]  /*8b00*/  HADD2.F32 R20, -RZ, R32.reuse.H1_H1 ;  /* 0x30000020ff147230 */ /* 0x100fe40000004100 */
[----:B------:R-:W-:Y:S02]  /*8b10*/  HADD2.F32 R32, -RZ, R32.H0_H0 ;  /* 0x20000020ff207230 */ /* 0x000fe40000004100 */
[----:B0-----:R-:W-:-:S02]  /*8b20*/  HADD2.F32 R5, -RZ, R13.H0_H0 ;  /* 0x2000000dff057230 */ /* 0x001fc40000004100 */
[----:B-1----:R-:W-:-:S05]  /*8b30*/  HADD2.F32 R9, -RZ, R25.H0_H0 ;  /* 0x20000019ff097230 */ /* 0x002fca0000004100 */
[C---:B------:R-:W-:Y:S01]  /*8b40*/  FMUL.FTZ R34, R9.reuse, R32 ;  /* 0x0000002009227220 */ /* 0x040fe20000410000 */
[-C--:B------:R-:W-:Y:S01]  /*8b50*/  FMUL.FTZ R36, R9, R20.reuse ;  /* 0x0000001409247220 */ /* 0x080fe20000410000 */
[----:B------:R-:W-:Y:S02]  /*8b60*/  HADD2.F32 R25, -RZ, R25.H1_H1 ;  /* 0x30000019ff197230 */ /* 0x000fe40000004100 */
[----:B------:R-:W-:Y:S01]  /*8b70*/  FFMA.FTZ R34, R5, R20, -R34 ;  /* 0x0000001405227223 */ /* 0x000fe20000010822 */
[----:B------:R-:W-:Y:S02]  /*8b80*/  HADD2.F32 R8, -RZ, R24.H0_H0 ;  /* 0x20000018ff087230 */ /* 0x000fe40000004100 */
[----:B------:R-:W-:Y:S02]  /*8b90*/  HADD2.F32 R20, -RZ, R21.H0_H0 ;  /* 0x20000015ff147230 */ /* 0x000fe40000004100 */
[--C-:B------:R-:W-:Y:S02]  /*8ba0*/  HADD2.F32 R9, -RZ, R3.reuse.H1_H1 ;  /* 0x30000003ff097230 */ /* 0x100fe40000004100 */
[----:B------:R-:W-:-:S02]  /*8bb0*/  HADD2.F32 R3, -RZ, R3.H0_H0 ;  /* 0x20000003ff037230 */ /* 0x000fc40000004100 */
[----:B------:R-:W-:Y:S01]  /*8bc0*/  FFMA.FTZ R36, R5, R32, R36 ;  /* 0x0000002005247223 */ /* 0x000fe20000010024 */
[----:B------:R-:W-:Y:S02]  /*8bd0*/  HADD2.F32 R13, -RZ, R13.H1_H1 ;  /* 0x3000000dff0d7230 */ /* 0x000fe40000004100 */
[C---:B------:R-:W-:Y:S01]  /*8be0*/  FMUL.FTZ R38, R25.reuse, R28 ;  /* 0x0000001c19267220 */ /* 0x040fe20000410000 */
[----:B------:R-:W-:Y:S02]  /*8bf0*/  HADD2.F32 R4, -RZ, R12.H0_H0 ;  /* 0x2000000cff047230 */ /* 0x000fe40000004100 */
[-C--:B------:R-:W-:Y:S01]  /*8c00*/  FMUL.FTZ R32, R25, R20.reuse ;  /* 0x0000001419207220 */ /* 0x080fe20000410000 */
[C---:B------:R-:W-:Y:S01]  /*8c10*/  FMUL.FTZ R21, R8.reuse, R9 ;  /* 0x0000000908157220 */ /* 0x040fe20000410000 */
[-C--:B------:R-:W-:Y:S01]  /*8c20*/  FMUL.FTZ R8, R8, R3.reuse ;  /* 0x0000000308087220 */ /* 0x080fe20000410000 */
[C---:B------:R-:W-:Y:S01]  /*8c30*/  FFMA.FTZ R25, R13.reuse, R20, -R38 ;  /* 0x000000140d197223 */ /* 0x040fe20000010826 */
[----:B------:R-:W-:Y:S01]  /*8c40*/  FFMA.FTZ R29, R13, R28, R32 ;  /* 0x0000001c0d1d7223 */ /* 0x000fe20000010020 */
[C---:B------:R-:W-:Y:S01]  /*8c50*/  FFMA.FTZ R21, R4.reuse, R3, -R21 ;  /* 0x0000000304157223 */ /* 0x040fe20000010815 */
[----:B------:R-:W-:Y:S01]  /*8c60*/  FFMA.FTZ R13, R4, R9, R8 ;  /* 0x00000009040d7223 */ /* 0x000fe20000010008 */
[----:B------:R-:W-:-:S02]  /*8c70*/  HADD2.F32 R10, -RZ, R26.H0_H0 ;  /* 0x2000001aff0a7230 */ /* 0x000fc40000004100 */
[----:B------:R-:W-:Y:S02]  /*8c80*/  HADD2.F32 R11, -RZ, R27.H0_H0 ;  /* 0x2000001bff0b7230 */ /* 0x000fe40000004100 */
[--C-:B------:R-:W-:Y:S02]  /*8c90*/  HADD2.F32 R5, -RZ, R0.reuse.H0_H0 ;  /* 0x20000000ff057230 */ /* 0x100fe40000004100 */
[--C-:B------:R-:W-:Y:S02]  /*8ca0*/  HADD2.F32 R3, -RZ, R31.reuse.H0_H0 ;  /* 0x2000001fff037230 */ /* 0x100fe40000004100 */
[----:B------:R-:W-:Y:S02]  /*8cb0*/  HADD2.F32 R8, -RZ, R0.H1_H1 ;  /* 0x30000000ff087230 */ /* 0x000fe40000004100 */
[----:B------:R-:W-:Y:S02]  /*8cc0*/  HADD2.F32 R4, -RZ, R31.H1_H1 ;  /* 0x3000001fff047230 */ /* 0x000fe40000004100 */
[----:B------:R-:W-:Y:S01]  /*8cd0*/  FMUL.FTZ R9, R10, R5 ;  /* 0x000000050a097220 */ /* 0x000fe20000410000 */
[----:B------:R-:W-:-:S02]  /*8ce0*/  HADD2.F32 R6, -RZ, R14.H0_H0 ;  /* 0x2000000eff067230 */ /* 0x000fc40000004100 */
[-C--:B------:R-:W-:Y:S01]  /*8cf0*/  FMUL.FTZ R31, R10, R3.reuse ;  /* 0x000000030a1f7220 */ /* 0x080fe20000410000 */
[----:B------:R-:W-:Y:S02]  /*8d00*/  HADD2.F32 R7, -RZ, R15.H0_H0 ;  /* 0x2000000fff077230 */ /* 0x000fe40000004100 */
[C---:B------:R-:W-:Y:S01]  /*8d10*/  FMUL.FTZ R28, R11.reuse, R8 ;  /* 0x000000080b1c7220 */ /* 0x040fe20000410000 */
[----:B------:R-:W-:Y:S02]  /*8d20*/  HADD2.F32 R27, -RZ, R27.H1_H1 ;  /* 0x3000001bff1b7230 */ /* 0x000fe40000004100 */
[----:B------:R-:W-:Y:S01]  /*8d30*/  FMUL.FTZ R11, R11, R4 ;  /* 0x000000040b0b7220 */ /* 0x000fe20000410000 */
[----:B------:R-:W-:Y:S02]  /*8d40*/  HADD2.F32 R10, -RZ, R33.H0_H0 ;  /* 0x20000021ff0a7230 */ /* 0x000fe40000004100 */
[----:B------:R-:W-:Y:S02]  /*8d50*/  HADD2.F32 R0, -RZ, R40.H0_H0 ;  /* 0x20000028ff007230 */ /* 0x000fe40000004100 */
[C---:B------:R-:W-:Y:S01]  /*8d60*/  FFMA.FTZ R20, R6.reuse, R3, -R9 ;  /* 0x0000000306147223 */ /* 0x040fe20000010809 */
[----:B------:R-:W-:Y:S01]  /*8d70*/  FFMA.FTZ R31, R6, R5, R31 ;  /* 0x00000005061f7223 */ /* 0x000fe2000001001f */
[----:B------:R-:W-:-:S02]  /*8d80*/  HADD2.F32 R15, -RZ, R15.H1_H1 ;  /* 0x3000000fff0f7230 */ /* 0x000fc40000004100 */
[C---:B------:R-:W-:Y:S01]  /*8d90*/  FFMA.FTZ R28, R7.reuse, R4, -R28 ;  /* 0x00000004071c7223 */ /* 0x040fe2000001081c */
[----:B------:R-:W-:Y:S01]  /*8da0*/  FFMA.FTZ R6, R7, R8, R11 ;  /* 0x0000000807067223 */ /* 0x000fe2000001000b */
[----:B------:R-:W-:Y:S02]  /*8db0*/  HADD2.F32 R24, -RZ, R24.H1_H1 ;  /* 0x30000018ff187230 */ /* 0x000fe40000004100 */
[C---:B------:R-:W-:Y:S01]  /*8dc0*/  FMUL.FTZ R32, R27.reuse, R10 ;  /* 0x0000000a1b207220 */ /* 0x040fe20000410000 */
[----:B------:R-:W-:Y:S02]  /*8dd0*/  HADD2.F32 R26, -RZ, R26.H1_H1 ;  /* 0x3000001aff1a7230 */ /* 0x000fe40000004100 */
[----:B------:R-:W-:Y:S01]  /*8de0*/  FMUL.FTZ R4, R27, R0 ;  /* 0x000000001b047220 */ /* 0x000fe20000410000 */
[----:B------:R-:W-:Y:S02]  /*8df0*/  HADD2.F32 R7, -RZ, R37.H0_H0 ;  /* 0x20000025ff077230 */ /* 0x000fe40000004100 */
[----:B------:R-:W-:-:S02]  /*8e00*/  HADD2.F32 R9, -RZ, R35.H0_H0 ;  /* 0x20000023ff097230 */ /* 0x000fc40000004100 */
[----:B------:R-:W-:Y:S02]  /*8e10*/  HADD2.F32 R3, -RZ, R42.H0_H0 ;  /* 0x2000002aff037230 */ /* 0x000fe40000004100 */
[----:B------:R-:W-:Y:S02]  /*8e20*/  HADD2.F32 R5, -RZ, R41.H0_H0 ;  /* 0x20000029ff057230 */ /* 0x000fe40000004100 */
[C---:B------:R-:W-:Y:S01]  /*8e30*/  FFMA.FTZ R27, R15.reuse, R0, -R32 ;  /* 0x000000000f1b7223 */ /* 0x040fe20000010820 */
[----:B------:R-:W-:Y:S02]  /*8e40*/  HADD2.F32 R12, -RZ, R12.H1_H1 ;  /* 0x3000000cff0c7230 */ /* 0x000fe40000004100 */
        /* <DEDUP_REMOVED lines=20> */
.L_x_14075:
[----:B------:R-:W-:Y:S05]  /*8f90*/  BSYNC B0 ;  /* 0x0000000000007941 */ /* 0x000fea0003800000 */
.L_x_14061:
[----:B------:R-:W-:Y:S01]  /*8fa0*/  @!PT LDS RZ, [RZ] ;  /* 0x00000000fffff984 */ /* 0x000fe20000000800 */
[----:B------:R-:W-:Y:S01]  /*8fb0*/  @!PT LDS RZ, [RZ] ;  /* 0x00000000fffff984 */ /* 0x000fe20000000800 */
[----:B------:R-:W-:Y:S01]  /*8fc0*/  @!PT LDS RZ, [RZ] ;  /* 0x00000000fffff984 */ /* 0x000fe20000000800 */
[----:B------:R-:W-:Y:S01]  /*8fd0*/  @!PT LDS RZ, [RZ] ;  /* 0x00000000fffff984 */ /* 0x000fe20000000800 */
[----:B------:R4:W-:Y:S06]  /*8fe0*/  MEMBAR.ALL.CTA ;  /* 0x0000000000007992 */ /* 0x0009ec0000008000 */
[----:B----4-:R-:W4:Y:S01]  /*8ff0*/  FENCE.VIEW.ASYNC.S ;  /* 0x00000000000073c6 */ /* 0x010f220000000000 */
[----:B------:R-:W-:Y:S05]  /*9000*/  WARPSYNC.ALL ;  /* 0x0000000000007948 */ /* 0x000fea0003800000 */
[----:B----4-:R-:W-:Y:S06]  /*9010*/  BAR.SYNC.DEFER_BLOCKING 0xd, 0x180 ;  /* 0x0346000000007b1d */ /* 0x010fec0000010000 */
.L_x_14058:
[----:B--2---:R-:W-:-:S05]  /*9020*/  IMAD.U32 R0, RZ, RZ, UR37 ;  /* 0x00000025ff007e24 */ /* 0x004fca000f8e00ff */
[----:B------:R-:W-:-:S13]  /*9030*/  ISETP.NE.AND P0, PT, R0, 0x3, PT ;  /* 0x000000030000780c */ /* 0x000fda0003f05270 */
[----:B------:R-:W-:Y:S05]  /*9040*/  @!P0 BRA `(.L_x_14085) ;  /* 0x0000000000048947 */ /* 0x000fea0003800000 */
[----:B------:R-:W-:Y:S01]  /*9050*/  BPT.TRAP 0x1 ;  /* 0x000000040000795c */ /* 0x000fe20000300000 */
.L_x_14085:
[----:B-1----:R-:W-:Y:S01]  /*9060*/  IMAD R15, R16, 0x8, R2 ;  /* 0x00000008100f7824 */ /* 0x002fe200078e0202 */
[----:B------:R-:W-:-:S04]  /*9070*/  SHF.L.U32 R0, R23, 0x1f, RZ ;  /* 0x0000001f17007819 */ /* 0x000fc800000006ff */
[----:B------:R1:W2:Y:S01]  /*9080*/  SYNCS.PHASECHK.TRANS64.TRYWAIT P2, [R15+URZ+0x16830], R0 ;  /* 0x016830000f0075a7 */ /* 0x0002a2000804017f */
[----:B------:R-:W-:Y:S05]  /*9090*/  @!P0 BRA `(.L_x_14086) ;  /* 0x0000000000048947 */ /* 0x000fea0003800000 */
[----:B------:R-:W-:Y:S01]  /*90a0*/  BPT.TRAP 0x1 ;  /* 0x000000040000795c */ /* 0x000fe20000300000 */
.L_x_14086:
[----:B------:R-:W4:Y:S02]  /*90b0*/  S2R R3, SR_TID.X ;  /* 0x0000000000037919 */ /* 0x000f240000002100 */
[----:B----4-:R-:W-:-:S04]  /*90c0*/  LOP3.LUT R3, R3, 0x7f, RZ, 0xc0, !PT ;  /* 0x0000007f03037812 */ /* 0x010fc800078ec0ff */
[----:B------:R-:W-:Y:S01]  /*90d0*/  ISETP.NE.AND P1, PT, R3, RZ, PT ;  /* 0x000000ff0300720c */ /* 0x000fe20003f25270 */
[----:B--2---:R-:W-:-:S12]  /*90e0*/  @P2 BRA `(.L_x_14087) ;  /* 0x0000000000082947 */ /* 0x004fd80003800000 */
[----:B------:R-:W2:Y:S02]  /*90f0*/  SYNCS.PHASECHK.TRANS64.TRYWAIT P2, [R15+URZ+0x16830], R0 ;  /* 0x016830000f0075a7 */ /* 0x000ea4000804017f */
[----:B--2---:R-:W-:Y:S05]  /*9100*/  @!P2 BRA `(.L_x_14088) ;  /* 0x000001700044a947 */ /* 0x004fea0003800000 */
.L_x_14087:
[----:B------:R-:W-:Y:S05]  /*9110*/  WARPSYNC.ALL ;  /* 0x0000000000007948 */ /* 0x000fea0003800000 */
[----:B-12---:R-:W-:Y:S01]  /*9120*/  VIADD R0, R2, 0xe400 ;  /* 0x0000e40002007836 */ /* 0x006fe20000000000 */
[----:B---3--:R-:W-:Y:S01]  /*9130*/  LOP3.LUT R6, R30, 0x10000, RZ, 0xfc, !PT ;  /* 0x000100001e067812 */ /* 0x008fe200078efcff */
[----:B------:R-:W-:Y:S02]  /*9140*/  IMAD.MOV.U32 R7, RZ, RZ, 0x40000040 ;  /* 0x40000040ff077424 */ /* 0x000fe400078e00ff */
[----:B------:R-:W-:Y:S01]  /*9150*/  IMAD.MOV.U32 R5, RZ, RZ, 0x40000040 ;  /* 0x40000040ff057424 */ /* 0x000fe200078e00ff */
[----:B------:R-:W-:Y:S01]  /*9160*/  SHF.R.U32.HI R0, RZ, 0x4, R0 ;  /* 0x00000004ff007819 */ /* 0x000fe20000011600 */
[----:B------:R-:W-:-:S02]  /*9170*/  IMAD.MOV.U32 R157, RZ, RZ, 0x40000040 ;  /* 0x40000040ff9d7424 */ /* 0x000fc400078e00ff */
[----:B------:R-:W-:Y:S01]  /*9180*/  IMAD.MOV.U32 R9, RZ, RZ, 0x40000040 ;  /* 0x40000040ff097424 */ /* 0x000fe200078e00ff */
[----:B------:R-:W-:Y:S01]  /*9190*/  LOP3.LUT R0, R0, 0x3fff, RZ, 0xc0, !PT ;  /* 0x00003fff00007812 */ /* 0x000fe200078ec0ff */
[----:B------:R-:W-:Y:S01]  /*91a0*/  IMAD.MOV.U32 R155, RZ, RZ, 0x40000040 ;  /* 0x40000040ff9b7424 */ /* 0x000fe200078e00ff */
[----:B------:R-:W-:Y:S01]  /*91b0*/  @!P1 IADD3 R15, R15, 0x16840, RZ ;  /* 0x000168400f0f9810 */ /* 0x000fe20007ffe0ff */
[----:B------:R-:W-:Y:S01]  /*91c0*/  ULDC UR30, c[0x0][0x9dc] ;  /* 0x00027700001e7ab9 */ /* 0x000fe20000000800 */
[----:B------:R-:W-:-:S05]  /*91d0*/  LOP3.LUT R3, R0, 0x10000, RZ, 0xfc, !PT ;  /* 0x0001000000037812 */ /* 0x000fca00078efcff */
[----:B------:R-:W-:Y:S01]  /*91e0*/  IMAD R4, R16, 0x400, R3 ;  /* 0x0000040010047824 */ /* 0x000fe200078e0203 */
[----:B------:R-:W-:Y:S01]  /*91f0*/  R2UR UR4, R6 ;  /* 0x00000000060472ca */ /* 0x000fe200000e0000 */
[----:B0----5:R-:W-:Y:S01]  /*9200*/  WARPGROUP.ARRIVE ;  /* 0x00000000000079c5 */ /* 0x021fe20000000000 */
[----:B------:R-:W-:Y:S01]  /*9210*/  R2UR UR5, R7 ;  /* 0x00000000070572ca */ /* 0x000fe200000e0000 */
[----:B------:R0:W-:Y:S01]  /*9220*/  STL [R1+0x1c], R3 ;  /* 0x00001c0301007387 */ /* 0x0001e20000100800 */
[C---:B------:R-:W-:Y:S02]  /*9230*/  R2UR UR6, R4.reuse ;  /* 0x00000000040672ca */ /* 0x040fe400000e0000 */
[----:B------:R-:W-:Y:S01]  /*9240*/  R2UR UR7, R5 ;  /* 0x00000000050772ca */ /* 0x000fe200000e0000 */
[----:B------:R-:W-:Y:S01]  /*9250*/  VIADD R8, R4, 0x2 ;  /* 0x0000000204087836 */ /* 0x000fe20000000000 */
[C---:B------:R-:W-:Y:S01]  /*9260*/  IADD3 R156, R6.reuse, 0x2, RZ ;  /* 0x00000002069c7810 */ /* 0x040fe20007ffe0ff */
[----:B------:R-:W2:Y:S01]  /*9270*/  LDL R112, [R1+0x3c] ;  /* 0x00003c0001707983 */ /* 0x000ea20000100800 */
[----:B------:R-:W-:-:S03]  /*9280*/  VIADD R154, R6, 0x4 ;  /* 0x00000004069a7836 */ /* 0x000fc60000000000 */
[----:B------:R-:W2:Y:S04]  /*9290*/  LDL R108, [R1+0x18] ;  /* 0x00001800016c7983 */ /* 0x000ea80000100800 */
[----:B------:R-:W3:Y:S02]  /*92a0*/  LDL R109, [R1+0xc] ;  /* 0x00000c00016d7983 */ /* 0x000ee40000100800 */
[----:B------:R-:W-:Y:S01]  /*92b0*/  HGMMA.64x128x16.F32 R24, gdesc[UR4], RZ, !UPT, gsb0 ;  /* 0x01e00000041879f0 */ /* 0x000fe2000c0008ff */
[----:B------:R-:W-:Y:S01]  /*92c0*/  R2UR UR4, R156 ;  /* 0x000000009c0472ca */ /* 0x000fe200000e0000 */
[----:B------:R-:W4:Y:S01]  /*92d0*/  LDL R111, [R1+0x8] ;  /* 0x00000800016f7983 */ /* 0x000f220000100800 */
[----:B------:R-:W-:Y:S02]  /*92e0*/  R2UR UR5, R157 ;  /* 0x000000009d0572ca */ /* 0x000fe400000e0000 */
[----:B------:R-:W-:Y:S01]  /*92f0*/  R2UR UR6, R8 ;  /* 0x00000000080672ca */ /* 0x000fe200000e0000 */
[----:B------:R-:W4:Y:S01]  /*9300*/  LDL R110, [R1+0x4] ;  /* 0x00000400016e7983 */ /* 0x000f220000100800 */
[----:B------:R-:W-:Y:S01]  /*9310*/  R2UR UR7, R9 ;  /* 0x00000000090772ca */ /* 0x000fe200000e0000 */
[----:B------:R-:W-:-:S02]  /*9320*/  VIADD R8, R4, 0x4 ;  /* 0x0000000404087836 */ /* 0x000fc40000000000 */
[----:B------:R-:W-:Y:S01]  /*9330*/  IMAD.MOV.U32 R9, RZ, RZ, 0x40000040 ;  /* 0x40000040ff097424 */ /* 0x000fe200078e00ff */
[----:B------:R-:W-:Y:S02]  /*9340*/  WARPGROUP.DEPBAR.LE gsb0, 0x0 ;  /* 0x00008000000079c5 */ /* 0x000fe40000010000 */
[----:B------:R-:W-:-:S07]  /*9350*/  WARPGROUP.ARRIVE ;  /* 0x00000000000079c5 */ /* 0x000fce0000000000 */
[----:B------:R-:W-:Y:S01]  /*9360*/  HGMMA.64x128x16.F32 R24, gdesc[UR4], R24, gsb0 ;  /* 0x01e00000041879f0 */ /* 0x000fe20008000818 */
[----:B------:R-:W-:Y:S02]  /*9370*/  R2UR UR4, R154 ;  /* 0x000000009a0472ca */ /* 0x000fe400000e0000 */
[----:B------:R-:W-:Y:S02]  /*9380*/  R2UR UR5, R155 ;  /* 0x000000009b0572ca */ /* 0x000fe400000e0000 */
[----:B------:R-:W-:Y:S02]  /*9390*/  R2UR UR6, R8 ;  /* 0x00000000080672ca */ /* 0x000fe400000e0000 */
[----:B------:R-:W-:Y:S01]  /*93a0*/  R2UR UR7, R9 ;  /* 0x00000000090772ca */ /* 0x000fe200000e0000 */
[----:B------:R-:W-:Y:S02]  /*93b0*/  VIADD R8, R6, 0x6 ;  /* 0x0000000606087836 */ /* 0x000fe40000000000 */
[----:B------:R-:W-:-:S02]  /*93c0*/  VIADD R4, R4, 0x6 ;  /* 0x0000000604047836 */ /* 0x000fc40000000000 */
[----:B------:R-:W-:Y:S02]  /*93d0*/  IMAD.MOV.U32 R9, RZ, RZ, 0x40000040 ;  /* 0x40000040ff097424 */ /* 0x000fe400078e00ff */
[----:B------:R-:W-:Y:S01]  /*93e0*/  IMAD.MOV.U32 R5, RZ, RZ, 0x40000040 ;  /* 0x40000040ff057424 */ /* 0x000fe200078e00ff */
[----:B------:R-:W-:Y:S02]  /*93f0*/  WARPGROUP.DEPBAR.LE gsb0, 0x0 ;  /* 0x00008000000079c5 */ /* 0x000fe40000010000 */
[----:B------:R-:W-:-:S06]  /*9400*/  WARPGROUP.ARRIVE ;  /* 0x00000000000079c5 */ /* 0x000fcc0000000000 */
        /* <DEDUP_REMOVED lines=10> */
[----:B------:R-:W-:Y:S01]  /*94b0*/  UISETP.GE.AND UP0, UPT, UR7, 0x1, UPT ;  /* 0x000000010700788c */ /* 0x000fe2000bf06270 */
[----:B------:R-:W-:-:S05]  /*94c0*/  @!P1 PRMT R15, RZ, 0x654, R15 ;  /* 0x00000654ff0f9816 */ /* 0x000fca000000000f */
[----:B------:R-:W-:Y:S01]  /*94d0*/  PLOP3.LUT P3, PT, PT, PT, UP0, 0x40, 0x0 ;  /* 0x000000000000781c */ /* 0x000fe20003f6e808 */
[----:B------:R-:W-:Y:S01]  /*94e0*/  ULOP3.LUT UR30, URZ, UR30, URZ, 0x33, !UPT ;  /* 0x0000001e3f1e7292 */ /* 0x000fe2000f8e333f */
[----:B------:R-:W-:Y:S02]  /*94f0*/  WARPGROUP.DEPBAR.LE gsb0, 0x0 ;  /* 0x00008000000079c5 */ /* 0x000fe40000010000 */
[----:B------:R-:W-:Y:S01]  /*9500*/  FMUL.FTZ R96, R41, UR4 ;  /* 0x0000000429607c20 */ /* 0x000fe20008410000 */
[----:B------:R1:W-:Y:S01]  /*9510*/  @!P1 SYNCS.ARRIVE.TRANS64.RED.A1T0 RZ, [R15+URZ], RZ ;  /* 0x000000ff0fff99a7 */ /* 0x0003e2000810043f */
[----:B------:R-:W0:Y:S01]  /*9520*/  LDC R41, c[0x0][0x448] ;  /* 0x00011200ff297b82 */ /* 0x000e220000000800 */
[----:B------:R-:W-:Y:S01]  /*9530*/  FMUL.FTZ R21, R25, UR4 ;  /* 0x0000000419157c20 */ /* 0x000fe20008410000 */
[----:B------:R-:W-:Y:S01]  /*9540*/  FMUL.FTZ R25, R46, UR4 ;  /* 0x000000042e197c20 */ /* 0x000fe20008410000 */
[----:B------:R-:W-:Y:S01]  /*9550*/  FMUL.FTZ R101, R48, UR4 ;  /* 0x0000000430657c20 */ /* 0x000fe20008410000 */
[----:B0-----:R-:W-:-:S13]  /*9560*/  ISETP.NE.AND P2, PT, R41, 0x1, PT ;  /* 0x000000012900780c */ /* 0x001fda0003f45270 */
[----:B------:R-:W0:Y:S08]  /*9570*/  @P2 LDC R46, c[0x0][0x44c] ;  /* 0x00011300ff2e2b82 */ /* 0x000e300000000800 */
[----:B------:R-:W1:Y:S01]  /*9580*/  @P2 LDC R48, c[0x0][0x450] ;  /* 0x00011400ff302b82 */ /* 0x000e620000000800 */
        /* <DEDUP_REMOVED lines=8> */
[----:B0-----:R-:W-:-:S04]  /*9610*/  @P2 IMAD.HI.U32 R45, R77, R46, RZ ;  /* 0x0000002e4d2d2227 */ /* 0x001fc800078e00ff */
[----:B------:R-:W-:Y:S01]  /*9620*/  FMUL.FTZ R26, R47, UR4 ;  /* 0x000000042f1a7c20 */ /* 0x000fe20008410000 */
[----:B------:R-:W-:Y:S01]  /*9630*/  FMUL.FTZ R41, R78, UR4 ;  /* 0x000000044e297c20 */ /* 0x000fe20008410000 */
[----:B-1----:R-:W-:Y:S01]  /*9640*/  @P2 SHF.R.U32.HI R77, RZ, R48, R45 ;  /* 0x00000030ff4d2219 */ /* 0x002fe2000001162d */
[----:B------:R-:W-:Y:S02]  /*9650*/  IMAD.MOV.U32 R45, RZ, RZ, -0x80 ;  /* 0xffffff80ff2d7424 */ /* 0x000fe400078e00ff */
[----:B------:R-:W-:Y:S02]  /*9660*/  FMUL.FTZ R95, R36, UR4 ;  /* 0x00000004245f7c20 */ /* 0x000fe40008410000 */
[----:B------:R-:W0:Y:S01]  /*9670*/  SHFL.IDX PT, R47, R77, RZ, 0x1c1f ;  /* 0x001c1fff4d2f7589 */ /* 0x000e2200000e0000 */
[----:B------:R-:W-:Y:S02]  /*9680*/  IMAD R78, R92, R45, 0x80 ;  /* 0x000000805c4e7424 */ /* 0x000fe400078e022d */
        /* <DEDUP_REMOVED lines=51> */
[----:B---3--:R-:W-:Y:S01]  /*99c0*/  IMAD R46, R109, -0x2, R46 ;  /* 0xfffffffe6d2e7824 */ /* 0x008fe200078e022e */
[----:B------:R-:W1:Y:S01]  /*99d0*/  MUFU.TANH R0, R0 ;  /* 0x0000000000007308 */ /* 0x000e620000002400 */
[----:B----4-:R-:W-:-:S03]  /*99e0*/  IMAD.IADD R80, R111, 0x1, R78 ;  /* 0x000000016f507824 */ /* 0x010fc600078e024e */
[----:B------:R-:W-:-:S04]  /*99f0*/  IADD3 R46, -R110, R46, R111 ;  /* 0x0000002e6e2e7210 */ /* 0x000fc80007ffe16f */
[----:B------:R-:W2:Y:S01]  /*9a00*/  MUFU.TANH R21, R21 ;  /* 0x0000001500157308 */ /* 0x000ea20000002400 */
[----:B------:R-:W-:-:S07]  /*9a10*/  IMAD R80, R109, -0x2, R80 ;  /* 0xfffffffe6d507824 */ /* 0x000fce00078e0250 */
[----:B------:R-:W3:Y:S01]  /*9a20*/  MUFU.TANH R3, R3 ;  /* 0x0000000300037308 */ /* 0x000ee20000002400 */
[----:B------:R-:W-:-:S07]  /*9a30*/  VIADD R81, R46, UR6 ;  /* 0x000000062e517c36 */ /* 0x000fce0008000000 */
        /* <DEDUP_REMOVED lines=60> */
[----:B------:R-:W1:Y:S01]  /*9e00*/  MUFU.TANH R45, R45 ;  /* 0x0000002d002d7308 */ /* 0x000e620000002400 */
[----:B------:R-:W-:Y:S01]  /*9e10*/  VIADD R82, R46, UR30 ;  /* 0x0000001e2e527c36 */ /* 0x000fe20008000000 */
[----:B------:R-:W-:-:S02]  /*9e20*/  LEA R79, R92, 0xffffff80, 0x7 ;  /* 0xffffff805c4f7811 */ /* 0x000fc400078e38ff */
[----:B0-----:R-:W-:Y:S01]  /*9e30*/  VIADDMNMX R83, R47, R81, R80, PT ;  /* 0x000000512f537246 */ /* 0x001fe20003800150 */
[----:B------:R-:W-:Y:S01]  /*9e40*/  IMAD.IADD R85, R82, 0x1, R47 ;  /* 0x0000000152557824 */ /* 0x000fe200078e022f */
[----:B--234-:R-:W-:Y:S06]  /*9e50*/  @P3 BRA `(.L_x_14089) ;  /* 0x0000000000583947 */ /* 0x01cfec0003800000 */
        /* <DEDUP_REMOVED lines=12> */
.L_x_14091:
[----:B------:R-:W-:-:S06]  /*9f20*/  UISETP.NE.AND UP1, UPT, UR7, 0x1, UPT ;  /* 0x000000010700788c */ /* 0x000fcc000bf25270 */
[----:B------:R-:W-:-:S05]  /*9f30*/  PLOP3.LUT P3, PT, PT, PT, UP1, 0x80, 0x0 ;  /* 0x000000000000781c */ /* 0x000fca0003f6f018 */
[----:B------:R-:W-:-:S08]  /*9f40*/  @UP1 ULDC.64 UR4, c[0x0][0x9e8] ;  /* 0x00027a0000041ab9 */ /* 0x000fd00000000a00 */
[----:B------:R-:W-:-:S05]  /*9f50*/  @P3 IMAD.HI.U32 R47, R46, UR4, RZ ;  /* 0x000000042e2f3c27 */ /* 0x000fca000f8e00ff */
[----:B------:R-:W-:-:S07]  /*9f60*/  @P3 SHF.R.U32.HI R46, RZ, UR5, R47 ;  /* 0x00000005ff2e3c19 */ /* 0x000fce000801162f */
.L_x_14092:
[----:B------:R-:W-:Y:S05]  /*9f70*/  BSYNC B0 ;  /* 0x0000000000007941 */ /* 0x000fea0003800000 */
.L_x_14090:
[----:B------:R-:W-:-:S04]  /*9f80*/  IMAD R46, R46, UR7, -R79 ;  /* 0x000000072e2e7c24 */ /* 0x000fc8000f8e0a4f */
[----:B------:R-:W-:-:S05]  /*9f90*/  IMAD R46, R109, -0x2, R46 ;  /* 0xfffffffe6d2e7824 */ /* 0x000fca00078e022e */
[----:B------:R-:W-:Y:S02]  /*9fa0*/  VIMNMX R85, R85, R46, !PT ;  /* 0x0000002e55557248 */ /* 0x000fe40007fe0100 */
[----:B------:R-:W-:-:S07]  /*9fb0*/  VIADDMNMX R83, R46, UR7, R83, PT ;  /* 0x000000072e537c46 */ /* 0x000fce000b800153 */
.L_x_14089:
[----:B------:R-:W2:Y:S01]  /*9fc0*/  LDL.LU R86, [R1] ;  /* 0x0000000001567983 */ /* 0x000ea20000300800 */
[C---:B------:R-:W-:Y:S02]  /*9fd0*/  ISETP.GE.AND P3, PT, R78.reuse, 0x2, PT ;  /* 0x000000024e00780c */ /* 0x040fe40003f66270 */
[----:B------:R-:W-:Y:S01]  /*9fe0*/  ISETP.GE.AND P5, PT, R78, 0x9, PT ;  /* 0x000000094e00780c */ /* 0x000fe20003fa6270 */
[----:B------:R-:W0:Y:S01]  /*9ff0*/  SHFL.IDX PT, R77, R77, 0x1, 0x1c1f ;  /* 0x003c1f004d4d7f89 */ /* 0x000e2200000e0000 */
[----:B------:R-:W-:-:S04]  /*a000*/  ISETP.GT.AND P4, PT, R85, 0x1, !P3 ;  /* 0x000000015500780c */ /* 0x000fc80005f84270 */
[----:B------:R-:W-:-:S04]  /*a010*/  ISETP.LT.OR P4, PT, R83, 0x2, P4 ;  /* 0x000000025300780c */ /* 0x000fc80002781670 */
[----:B------:R-:W-:Y:S02]  /*a020*/  FSEL R21, R21, -INF , !P4 ;  /* 0xff80000015157808 */ /* 0x000fe40006000000 */
        /* <DEDUP_REMOVED lines=170> */
[----:B------:R-:W-:Y:S02]  /*aad0*/  ISETP.GE.AND P6, PT, R78, 0x1, PT ;  /* 0x000000014e00780c */ /* 0x000fe40003fc6270 */
[----:B0-----:R-:W-:-:S11]  /*aae0*/  VIADDMNMX R75, R77, R81, R80, PT ;  /* 0x000000514d4b7246 */ /* 0x001fd60003800150 */
[----:B------:R-:W-:Y:S02]  /*aaf0*/  @P6 LOP3.LUT R86, R86, 0x1, RZ, 0xfc, !PT ;  /* 0x0000000156566812 */ /* 0x000fe400078efcff */
[----:B------:R-:W-:Y:S02]  /*ab00*/  ISETP.GT.AND P6, PT, R85, RZ, !P6 ;  /* 0x000000ff5500720c */ /* 0x000fe400077c4270 */
[----:B------:R-:W-:Y:S02]  /*ab10*/  LOP3.LUT R86, R86, 0xefffffff, RZ, 0xc0, !PT ;  /* 0xefffffff56567812 */ /* 0x000fe400078ec0ff */
[----:B------:R-:W-:-:S04]  /*ab20*/  ISETP.LT.OR P6, PT, R83, 0x1, P6 ;  /* 0x000000015300780c */ /* 0x000fc800037c1670 */
[----:B-1----:R-:W-:Y:S02]  /*ab30*/  FSEL R84, R0, -INF , !P6 ;  /* 0xff80000000547808 */ /* 0x002fe40007000000 */
[----:B------:R-:W-:-:S13]  /*ab40*/  ISETP.GE.AND P6, PT, R78, 0x7a, PT ;  /* 0x0000007a4e00780c */ /* 0x000fda0003fc6270 */
[----:B------:R-:W-:Y:S02]  /*ab50*/  @P6 LOP3.LUT R86, R86, 0x10000000, RZ, 0xfc, !PT ;  /* 0x1000000056566812 */ /* 0x000fe400078efcff */
[----:B------:R-:W-:-:S03]  /*ab60*/  ISETP.GT.AND P6, PT, R85, 0x79, !P6 ;  /* 0x000000795500780c */ /* 0x000fc600077c4270 */
[----:B------:R0:W-:Y:S01]  /*ab70*/  STL [R1], R86 ;  /* 0x0000005601007387 */ /* 0x0001e20000100800 */
[----:B------:R-:W-:-:S04]  /*ab80*/  ISETP.LT.OR P6, PT, R83, 0x7a, P6 ;  /* 0x0000007a5300780c */ /* 0x000fc800037c1670 */
[----:B------:R-:W-:Y:S01]  /*ab90*/  FSEL R0, R76, -INF , !P6 ;  /* 0xff8000004c007808 */ /* 0x000fe20007000000 */
[----:B------:R-:W-:Y:S01]  /*aba0*/  IMAD.IADD R76, R82, 0x1, R77 ;  /* 0x00000001524c7824 */ /* 0x000fe200078e024d */
[----:B------:R-:W-:-:S13]  /*abb0*/  PLOP3.LUT P6, PT, PT, PT, UP0, 0x40, 0x0 ;  /* 0x000000000000781c */ /* 0x000fda0003fce808 */
[----:B0-----:R-:W-:Y:S05]  /*abc0*/  @P6 BRA `(.L_x_14093) ;  /* 0x0000000000606947 */ /* 0x001fea0003800000 */
        /* <DEDUP_REMOVED lines=13> */
.L_x_14095:
[----:B------:R-:W-:-:S06]  /*aca0*/  UISETP.NE.AND UP1, UPT, UR7, 0x1, UPT ;  /* 0x000000010700788c */ /* 0x000fcc000bf25270 */
[----:B------:R-:W-:-:S05]  /*acb0*/  PLOP3.LUT P6, PT, PT, PT, UP1, 0x80, 0x0 ;  /* 0x000000000000781c */ /* 0x000fca0003fcf018 */
[----:B------:R-:W-:-:S08]  /*acc0*/  @UP1 ULDC.64 UR4, c[0x0][0x9e8] ;  /* 0x00027a0000041ab9 */ /* 0x000fd00000000a00 */
[----:B------:R-:W-:Y:S01]  /*acd0*/  @P6 IMAD.HI.U32 R77, R78, UR4, RZ ;  /* 0x000000044e4d6c27 */ /* 0x000fe2000f8e00ff */
[----:B------:R-:W-:-:S13]  /*ace0*/  PLOP3.LUT P6, PT, PT, PT, UP1, 0x80, 0x0 ;  /* 0x000000000000781c */ /* 0x000fda0003fcf018 */
[----:B------:R-:W-:-:S07]  /*acf0*/  @P6 SHF.R.U32.HI R78, RZ, UR5, R77 ;  /* 0x00000005ff4e6c19 */ /* 0x000fce000801164d */
.L_x_14096:
[----:B------:R-:W-:Y:S05]  /*ad00*/  BSYNC B0 ;  /* 0x0000000000007941 */ /* 0x000fea0003800000 */
.L_x_14094:
[----:B------:R-:W-:-:S04]  /*ad10*/  IMAD R78, R78, UR7, -R79 ;  /* 0x000000074e4e7c24 */ /* 0x000fc8000f8e0a4f */
[----:B------:R-:W-:-:S05]  /*ad20*/  IMAD R78, R109, -0x2, R78 ;  /* 0xfffffffe6d4e7824 */ /* 0x000fca00078e024e */
[----:B------:R-:W-:Y:S02]  /*ad30*/  VIMNMX R76, R76, R78, !PT ;  /* 0x0000004e4c4c7248 */ /* 0x000fe40007fe0100 */
[----:B------:R-:W-:-:S07]  /*ad40*/  VIADDMNMX R75, R78, UR7, R75, PT ;  /* 0x000000074e4b7c46 */ /* 0x000fce000b80014b */
.L_x_14093:
[----:B------:R-:W-:Y:S01]  /*ad50*/  ISETP.GT.AND P3, PT, R76, 0x1, !P3 ;  /* 0x000000014c00780c */ /* 0x000fe20005f64270 */
[----:B------:R-:W-:Y:S01]  /*ad60*/  ULDC UR41, c[0x0][0x988] ;  /* 0x0002620000297ab9 */ /* 0x000fe20000000800 */
[----:B------:R-:W-:Y:S02]  /*ad70*/  LOP3.LUT P6, RZ, R86, 0x2000000, RZ, 0xc0, !PT ;  /* 0x0200000056ff7812 */ /* 0x000fe400078cc0ff */
[----:B------:R-:W-:Y:S02]  /*ad80*/  ISETP.LT.OR P3, PT, R75, 0x2, P3 ;  /* 0x000000024b00780c */ /* 0x000fe40001f61670 */
[----:B------:R-:W-:Y:S02]  /*ad90*/  ISETP.GT.AND P4, PT, R76, 0x71, !P4 ;  /* 0x000000714c00780c */ /* 0x000fe40006784270 */
[----:B------:R-:W-:Y:S02]  /*ada0*/  FSEL R4, R4, -INF , !P3 ;  /* 0xff80000004047808 */ /* 0x000fe40005800000 */
[----:B------:R-:W-:-:S02]  /*adb0*/  LOP3.LUT P3, RZ, R86, 0x2, RZ, 0xc0, !PT ;  /* 0x0000000256ff7812 */ /* 0x000fc4000786c0ff */
[C---:B------:R-:W-:Y:S02]  /*adc0*/  ISETP.GT.AND P5, PT, R76.reuse, 0x78, !P5 ;  /* 0x000000784c00780c */ /* 0x040fe40006fa4270 */
[----:B------:R-:W-:Y:S02]  /*add0*/  ISETP.GT.AND P3, PT, R76, 0x8, !P3 ;  /* 0x000000084c00780c */ /* 0x000fe40005f64270 */
[C---:B------:R-:W-:Y:S02]  /*ade0*/  ISETP.LT.OR P4, PT, R75.reuse, 0x72, P4 ;  /* 0x000000724b00780c */ /* 0x040fe40002781670 */
[C---:B------:R-:W-:Y:S02]  /*adf0*/  ISETP.LT.OR P3, PT, R75.reuse, 0x9, P3 ;  /* 0x000000094b00780c */ /* 0x040fe40001f61670 */
[----:B------:R-:W-:Y:S02]  /*ae00*/  ISETP.LT.OR P5, PT, R75, 0x79, P5 ;  /* 0x000000794b00780c */ /* 0x000fe40002fa1670 */
[----:B------:R-:W-:-:S02]  /*ae10*/  FSEL R77, R5, -INF , !P3 ;  /* 0xff800000054d7808 */ /* 0x000fc40005800000 */
[----:B------:R-:W-:Y:S02]  /*ae20*/  LOP3.LUT P3, RZ, R86, 0x4, RZ, 0xc0, !PT ;  /* 0x0000000456ff7812 */ /* 0x000fe4000786c0ff */
[----:B------:R-:W-:Y:S02]  /*ae30*/  FMNMX.FTZ R5, R84, R21, !PT ;  /* 0x0000001554057209 */ /* 0x000fe40007810000 */
        /* <DEDUP_REMOVED lines=28> */
[----:B------:R-:W-:Y:S02]  /*b000*/  LOP3.LUT P6, RZ, R86, 0x4000, RZ, 0xc0, !PT ;  /* 0x0000400056ff7812 */ /* 0x000fe400078cc0ff */
        /* <DEDUP_REMOVED lines=54> */
[----:B------:R-:W-:-:S03]  /*b370*/  ISETP.LT.OR P3, PT, R75, 0x41, P3 ;  /* 0x000000414b00780c */ /* 0x000fc60001f61670 */
[----:B------:R-:W0:Y:S01]  /*b380*/  SHFL.BFLY PT, R12, R5, 0x2, 0x1f ;  /* 0x0c401f00050c7f89 */ /* 0x000e2200000e0000 */
[----:B------:R-:W-:Y:S02]  /*b390*/  FSEL R31, R31, -INF , !P3 ;  /* 0xff8000001f1f7808 */ /* 0x000fe40005800000 */
[----:B------:R-:W-:Y:S02]  /*b3a0*/  ISETP.GT.AND P3, PT, R76, 0x41, !P6 ;  /* 0x000000414c00780c */ /* 0x000fe40007764270 */
[----:B------:R-:W-:Y:S02]  /*b3b0*/  LOP3.LUT P6, RZ, R86, 0x8, RZ, 0xc0, !PT ;  /* 0x0000000856ff7812 */ /* 0x000fe400078cc0ff */
[----:B------:R-:W-:-:S04]  /*b3c0*/  ISETP.LT.OR P3, PT, R75, 0x42, P3 ;  /* 0x000000424b00780c */ /* 0x000fc80001f61670 */
[----:B------:R-:W-:Y:S02]  /*b3d0*/  FSEL R32, R32, -INF , !P3 ;  /* 0xff80000020207808 */ /* 0x000fe40005800000 */
[----:B------:R-:W-:-:S04]  /*b3e0*/  LOP3.LUT P3, RZ, R86, 0x2000, RZ, 0xc0, !PT ;  /* 0x0000200056ff7812 */ /* 0x000fc8000786c0ff */
[----:B------:R-:W-:-:S04]  /*b3f0*/  ISETP.GT.AND P3, PT, R76, 0x48, !P3 ;  /* 0x000000484c00780c */ /* 0x000fc80005f64270 */
[----:B------:R-:W-:Y:S02]  /*b400*/  ISETP.LT.OR P3, PT, R75, 0x49, P3 ;  /* 0x000000494b00780c */ /* 0x000fe40001f61670 */
[----:B0-----:R-:W-:Y:S02]  /*b410*/  FMNMX.FTZ R80, R5, R12, !PT ;  /* 0x0000000c05507209 */ /* 0x001fe40007810000 */
[----:B------:R-:W-:Y:S02]  /*b420*/  FSEL R33, R33, -INF , !P3 ;  /* 0xff80000021217808 */ /* 0x000fe40005800000 */
[----:B------:R-:W-:Y:S01]  /*b430*/  LOP3.LUT P3, RZ, R86, 0x1000, RZ, 0xc0, !PT ;  /* 0x0000100056ff7812 */ /* 0x000fe2000786c0ff */
[----:B------:R-:W0:Y:S03]  /*b440*/  SHFL.BFLY PT, R79, R80, 0x1, 0x1f ;  /* 0x0c201f00504f7f89 */ /* 0x000e2600000e0000 */
[----:B------:R-:W-:-:S04]  /*b450*/  ISETP.GT.AND P3, PT, R76, 0x49, !P3 ;  /* 0x000000494c00780c */ /* 0x000fc80005f64270 */
        /* <DEDUP_REMOVED lines=47> */
[----:B------:R-:W-:Y:S01]  /*b750*/  FSEL R50, R15, -INF , !P5 ;  /* 0xff8000000f327808 */ /* 0x000fe20006800000 */
        /* <DEDUP_REMOVED lines=27> */
[--C-:B------:R-:W-:Y:S01]  /*b910*/  FFMA.FTZ R142, R54, UR41, -R81.reuse ;  /* 0x00000029368e7c23 */ /* 0x100fe20008010851 */
[--C-:B------:R-:W-:Y:S01]  /*b920*/  FFMA.FTZ R136, R56, UR41, -R81.reuse ;  /* 0x0000002938887c23 */ /* 0x100fe20008010851 */
[----:B------:R-:W-:Y:S01]  /*b930*/  FMNMX.FTZ R5, R14, R5, !PT ;  /* 0x000000050e057209 */ /* 0x000fe20007810000 */
[----:B------:R-:W2:Y:S01]  /*b940*/  @P2 LDC R54, c[0x0][0x450] ;  /* 0x00011400ff362b82 */ /* 0x000ea20000000800 */
[--C-:B------:R-:W-:Y:S01]  /*b950*/  FFMA.FTZ R138, R58, UR41, -R81.reuse ;  /* 0x000000293a8a7c23 */ /* 0x100fe20008010851 */
[--C-:B------:R-:W-:Y:S01]  /*b960*/  FFMA.FTZ R132, R60, UR41, -R81.reuse ;  /* 0x000000293c847c23 */ /* 0x100fe20008010851 */
[----:B------:R-:W-:Y:S01]  /*b970*/  FMNMX.FTZ R5, R20, R5, !PT ;  /* 0x0000000514057209 */ /* 0x000fe20007810000 */
[----:B------:R-:W3:Y:S01]  /*b980*/  MUFU.EX2 R21, R21 ;  /* 0x0000001500157308 */ /* 0x000ee20000000800 */
[--C-:B------:R-:W-:Y:S01]  /*b990*/  FFMA.FTZ R61, R61, UR41, -R81.reuse ;  /* 0x000000293d3d7c23 */ /* 0x100fe20008010851 */
[----:B------:R-:W-:Y:S01]  /*b9a0*/  FFMA.FTZ R134, R62, UR41, -R81 ;  /* 0x000000293e867c23 */ /* 0x000fe20008010851 */
[----:B------:R-:W-:Y:S01]  /*b9b0*/  FMNMX.FTZ R46, R24, R5, !PT ;  /* 0x00000005182e7209 */ /* 0x000fe20007810000 */
[----:B------:R-:W-:-:S02]  /*b9c0*/  IMAD.MOV.U32 R56, RZ, RZ, R108 ;  /* 0x000000ffff387224 */ /* 0x000fc400078e006c */
[--C-:B------:R-:W-:Y:S01]  /*b9d0*/  FFMA.FTZ R128, R64, UR41, -R81.reuse ;  /* 0x0000002940807c23 */ /* 0x100fe20008010851 */
[--C-:B------:R-:W-:Y:S01]  /*b9e0*/  FFMA.FTZ R45, R65, UR41, -R81.reuse ;  /* 0x00000029412d7c23 */ /* 0x100fe20008010851 */
[----:B------:R-:W-:Y:S01]  /*b9f0*/  FMNMX.FTZ R5, R25, R46, !PT ;  /* 0x0000002e19057209 */ /* 0x000fe20007810000 */
[----:B------:R-:W4:Y:S01]  /*ba00*/  MUFU.EX2 R144, R144 ;  /* 0x0000009000907308 */ /* 0x000f220000000800 */
[--C-:B------:R-:W-:Y:S01]  /*ba10*/  FFMA.FTZ R130, R66, UR41, -R81.reuse ;  /* 0x0000002942827c23 */ /* 0x100fe20008010851 */
[--C-:B------:R-:W-:Y:S01]  /*ba20*/  FFMA.FTZ R126, R71, UR41, -R81.reuse ;  /* 0x00000029477e7c23 */ /* 0x100fe20008010851 */
        /* <DEDUP_REMOVED lines=8> */
[----:B------:R-:W2:Y:S03]  /*bab0*/  MUFU.EX2 R146, R146 ;  /* 0x0000009200927308 */ /* 0x000ea60000000800 */
[----:B------:R-:W-:-:S04]  /*bac0*/  FMNMX.FTZ R46, R30, R5, !PT ;  /* 0x000000051e2e7209 */ /* 0x000fc80007810000 */
[----:B------:R-:W-:Y:S01]  /*bad0*/  FMNMX.FTZ R5, R31, R46, !PT ;  /* 0x0000002e1f057209 */ /* 0x000fe20007810000 */
[----:B------:R-:W2:Y:S03]  /*bae0*/  MUFU.EX2 R49, R49 ;  /* 0x0000003100317308 */ /* 0x000ea60000000800 */
        /* <DEDUP_REMOVED lines=15> */
[----:B------:R-:W-:Y:S01]  /*bbe0*/  FSEL R46, R43, -INF , !P4 ;  /* 0xff8000002b2e7808 */ /* 0x000fe20006000000 */
[--C-:B------:R-:W-:Y:S01]  /*bbf0*/  FFMA.FTZ R43, R63, UR41, -R81.reuse ;  /* 0x000000293f2b7c23 */ /* 0x100fe20008010851 */
[----:B------:R-:W-:Y:S01]  /*bc00*/  FMNMX.FTZ R5, R42, R5, !PT ;  /* 0x000000052a057209 */ /* 0x000fe20007810000 */
[----:B------:R-:W-:-:S03]  /*bc10*/  FFMA.FTZ R63, R73, UR41, -R81 ;  /* 0x00000029493f7c23 */ /* 0x000fc60008010851 */
        /* <DEDUP_REMOVED lines=9> */
[----:B------:R1:W-:Y:S01]  /*bcb0*/  MUFU.EX2 R15, R61 ;  /* 0x0000003d000f7308 */ /* 0x0003e20000000800 */
[----:B0-----:R-:W-:-:S07]  /*bcc0*/  FMNMX.FTZ R48, R5, R48, !PT ;  /* 0x0000003005307209 */ /* 0x001fce0007810000 */
[----:B------:R-:W-:Y:S01]  /*bcd0*/  MUFU.EX2 R134, R134 ;  /* 0x0000008600867308 */ /* 0x000fe20000000800 */
[----:B-1----:R-:W-:Y:S01]  /*bce0*/  FFMA.FTZ R61, R74, UR41, -R81 ;  /* 0x000000294a3d7c23 */ /* 0x002fe20008010851 */
[----:B------:R-:W0:Y:S06]  /*bcf0*/  SHFL.BFLY PT, R5, R48, 0x1, 0x1f ;  /* 0x0c201f0030057f89 */ /* 0x000e2c00000e0000 */
[----:B------:R-:W-:Y:S08]  /*bd00*/  MUFU.EX2 R43, R43 ;  /* 0x0000002b002b7308 */ /* 0x000ff00000000800 */
[----:B------:R-:W-:Y:S08]  /*bd10*/  MUFU.EX2 R128, R128 ;  /* 0x0000008000807308 */ /* 0x000ff00000000800 */
[----:B------:R-:W-:Y:S01]  /*bd20*/  MUFU.EX2 R45, R45 ;  /* 0x0000002d002d7308 */ /* 0x000fe20000000800 */
[----:B0-----:R-:W-:-:S04]  /*bd30*/  FMNMX.FTZ R5, R48, R5, !PT ;  /* 0x0000000530057209 */ /* 0x001fc80007810000 */
        /* <DEDUP_REMOVED lines=30> */
[----:B--2---:R-:W-:Y:S01]  /*bf20*/  FADD.FTZ R32, R146, R11 ;  /* 0x0000000b92207221 */ /* 0x004fe20000010000 */
[----:B------:R-:W2:Y:S01]  /*bf30*/  @P2 LDC R25, c[0x0][0x44c] ;  /* 0x00011300ff192b82 */ /* 0x000ea20000000800 */
[--C-:B------:R-:W-:Y:S01]  /*bf40*/  FFMA.FTZ R139, R29, UR41, -R69.reuse ;  /* 0x000000291d8b7c23 */ /* 0x100fe20008010845 */
[--C-:B------:R-:W-:Y:S01]  /*bf50*/  FFMA.FTZ R133, R31, UR41, -R69.reuse ;  /* 0x000000291f857c23 */ /* 0x100fe20008010845 */
[----:B------:R-:W-:Y:S01]  /*bf60*/  FADD.FTZ R13, R49, R32 ;  /* 0x00000020310d7221 */ /* 0x000fe20000010000 */
[--C-:B------:R-:W-:Y:S01]  /*bf70*/  FFMA.FTZ R32, R34, UR41, -R69.reuse ;  /* 0x0000002922207c23 */ /* 0x100fe20008010845 */
[----:B------:R-:W-:Y:S01]  /*bf80*/  FFMA.FTZ R135, R33, UR41, -R69 ;  /* 0x0000002921877c23 */ /* 0x000fe20008010845 */
[----:B------:R-:W3:Y:S01]  /*bf90*/  MUFU.EX2 R10, R10 ;  /* 0x0000000a000a7308 */ /* 0x000ee20000000800 */
[----:B0-----:R-:W-:Y:S01]  /*bfa0*/  FADD.FTZ R4, R149, R0 ;  /* 0x0000000095047221 */ /* 0x001fe20000010000 */
[----:B------:R-:W-:Y:S01]  /*bfb0*/  FADD.FTZ R34, R140, R13 ;  /* 0x0000000d8c227221 */ /* 0x000fe20000010000 */
[--C-:B------:R-:W-:Y:S01]  /*bfc0*/  FFMA.FTZ R129, R35, UR41, -R69.reuse ;  /* 0x0000002923817c23 */ /* 0x100fe20008010845 */
[----:B------:R-:W-:Y:S01]  /*bfd0*/  F2FP.F16.F32.PACK_AB R148, R3, R148 ;  /* 0x000000940394723e */ /* 0x000fe200000000ff */
[--C-:B------:R-:W-:Y:S01]  /*bfe0*/  FFMA.FTZ R131, R37, UR41, -R69.reuse ;  /* 0x0000002925837c23 */ /* 0x100fe20008010845 */
[----:B------:R-:W-:Y:S01]  /*bff0*/  FADD.FTZ R13, R51, R34 ;  /* 0x00000022330d7221 */ /* 0x000fe20000010000 */
[----:B------:R-:W-:Y:S01]  /*c000*/  FFMA.FTZ R125, R39, UR41, -R69 ;  /* 0x00000029277d7c23 */ /* 0x000fe20008010845 */
[----:B------:R-:W0:Y:S01]  /*c010*/  MUFU.EX2 R145, R145 ;  /* 0x0000009100917308 */ /* 0x000e220000000800 */
[----:B-1----:R-:W-:Y:S01]  /*c020*/  FADD.FTZ R11, R151, R4 ;  /* 0x00000004970b7221 */ /* 0x002fe20000010000 */
[----:B------:R-:W-:Y:S01]  /*c030*/  FADD.FTZ R34, R142, R13 ;  /* 0x0000000d8e227221 */ /* 0x000fe20000010000 */
[--C-:B------:R-:W-:Y:S01]  /*c040*/  FFMA.FTZ R127, R41, UR41, -R69.reuse ;  /* 0x00000029297f7c23 */ /* 0x100fe20008010845 */
[--C-:B------:R-:W-:Y:S01]  /*c050*/  FFMA.FTZ R42, R42, UR41, -R69.reuse ;  /* 0x000000292a2a7c23 */ /* 0x100fe20008010845 */
[--C-:B------:R-:W-:Y:S01]  /*c060*/  FFMA.FTZ R44, R44, UR41, -R69.reuse ;  /* 0x000000292c2c7c23 */ /* 0x100fe20008010845 */
[----:B------:R-:W-:Y:S01]  /*c070*/  FADD.FTZ R13, R53, R34 ;  /* 0x00000022350d7221 */ /* 0x000fe20000010000 */
[----:B------:R-:W-:Y:S01]  /*c080*/  FFMA.FTZ R34, R36, UR41, -R69 ;  /* 0x0000002924227c23 */ /* 0x000fe20008010845 */
[----:B------:R-:W1:Y:S01]  /*c090*/  MUFU.EX2 R48, R48 ;  /* 0x0000003000307308 */ /* 0x000e620000000800 */
[----:B---3--:R-:W-:Y:S01]  /*c0a0*/  FADD.FTZ R4, R10, R11 ;  /* 0x0000000b0a047221 */ /* 0x008fe20000010000 */
[----:B------:R-:W-:Y:S01]  /*c0b0*/  FADD.FTZ R36, R136, R13 ;  /* 0x0000000d88247221 */ /* 0x000fe20000010000 */
[----:B--2---:R-:W-:-:S04]  /*c0c0*/  @P2 IMAD.HI.U32 R25, R108, R25, RZ ;  /* 0x000000196c192227 */ /* 0x004fc800078e00ff */
[--C-:B------:R-:W-:Y:S01]  /*c0d0*/  FFMA.FTZ R46, R46, UR41, -R69.reuse ;  /* 0x000000292e2e7c23 */ /* 0x100fe20008010845 */
[--C-:B------:R-:W-:Y:S01]  /*c0e0*/  FFMA.FTZ R50, R50, UR41, -R69.reuse ;  /* 0x0000002932327c23 */ /* 0x100fe20008010845 */
[----:B------:R-:W-:Y:S01]  /*c0f0*/  FADD.FTZ R13, R55, R36 ;  /* 0x00000024370d7221 */ /* 0x000fe20000010000 */
[----:B------:R-:W-:Y:S01]  /*c100*/  FFMA.FTZ R36, R38, UR41, -R69 ;  /* 0x0000002926247c23 */ /* 0x000fe20008010845 */
[----:B------:R-:W2:Y:S01]  /*c110*/  MUFU.EX2 R147, R147 ;  /* 0x0000009300937308 */ /* 0x000ea20000000800 */
[----:B0-----:R-:W-:Y:S01]  /*c120*/  FADD.FTZ R11, R145, R4 ;  /* 0x00000004910b7221 */ /* 0x001fe20000010000 */
[----:B------:R-:W-:Y:S01]  /*c130*/  @P2 SHF.R.U32.HI R56, RZ, R54, R25 ;  /* 0x00000036ff382219 */ /* 0x000fe20000011619 */
[----:B------:R-:W-:Y:S01]  /*c140*/  FADD.FTZ R54, R138, R13 ;  /* 0x0000000d8a367221 */ /* 0x000fe20000010000 */
[--C-:B------:R-:W-:Y:S01]  /*c150*/  FFMA.FTZ R38, R40, UR41, -R69.reuse ;  /* 0x0000002928267c23 */ /* 0x100fe20008010845 */
[----:B------:R-:W-:Y:S01]  /*c160*/  FFMA.FTZ R52, R52, UR41, -R69 ;  /* 0x0000002934347c23 */ /* 0x000fe20008010845 */
[----:B------:R-:W-:Y:S01]  /*c170*/  F2FP.F16.F32.PACK_AB R149, R0, R149 ;  /* 0x000000950095723e */ /* 0x000fe200000000ff */
[----:B------:R-:W-:Y:S01]  /*c180*/  FADD.FTZ R13, R57, R54 ;  /* 0x00000036390d7221 */ /* 0x000fe20000010000 */
[----:B------:R-:W0:Y:S01]  /*c190*/  MUFU.EX2 R14, R14 ;  /* 0x0000000e000e7308 */ /* 0x000e220000000800 */
[----:B-1----:R-:W-:Y:S01]  /*c1a0*/  FADD.FTZ R4, R48, R11 ;  /* 0x0000000b30047221 */ /* 0x002fe20000010000 */
[----:B------:R-:W-:-:S02]  /*c1b0*/  IMAD.IADD R93, R93, 0x1, R56 ;  /* 0x000000015d5d7824 */ /* 0x000fc400078e0238 */
[----:B------:R-:W-:Y:S01]  /*c1c0*/  FADD.FTZ R40, R132, R13 ;  /* 0x0000000d84287221 */ /* 0x000fe20000010000 */
[----:B------:R-:W-:Y:S02]  /*c1d0*/  F2FP.F16.F32.PACK_AB R151, R10, R151 ;  /* 0x000000970a97723e */ /* 0x000fe400000000ff */
[----:B------:R-:W-:Y:S01]  /*c1e0*/  F2FP.F16.F32.PACK_AB R150, R21, R150 ;  /* 0x000000961596723e */ /* 0x000fe200000000ff */
[----:B------:R-:W-:Y:S01]  /*c1f0*/  FADD.FTZ R13, R15, R40 ;  /* 0x000000280f0d7221 */ /* 0x000fe20000010000 */
[----:B------:R-:W1:Y:S01]  /*c200*/  MUFU.EX2 R141, R141 ;  /* 0x0000008d008d7308 */ /* 0x000e620000000800 */
[----:B--2---:R-:W-:Y:S01]  /*c210*/  FADD.FTZ R11, R147, R4 ;  /* 0x00000004930b7221 */ /* 0x004fe20000010000 */
[----:B------:R-:W-:Y:S01]  /*c220*/  F2FP.F16.F32.PACK_AB R144, R47, R144 ;  /* 0x000000902f90723e */ /* 0x000fe200000000ff */
[----:B------:R-:W-:Y:S01]  /*c230*/  FADD.FTZ R40, R134, R13 ;  /* 0x0000000d86287221 */ /* 0x000fe20000010000 */
[----:B------:R-:W-:Y:S01]  /*c240*/  F2FP.F16.F32.PACK_AB R146, R49, R146 ;  /* 0x000000923192723e */ /* 0x000fe200000000ff */
[----:B------:R-:W-:Y:S01]  /*c250*/  VIADD R10, R93, UR6 ;  /* 0x000000065d0a7c36 */ /* 0x000fe20008000000 */
[----:B------:R-:W-:Y:S01]  /*c260*/  F2FP.F16.F32.PACK_AB R140, R51, R140 ;  /* 0x0000008c338c723e */ /* 0x000fe200000000ff */
[----:B------:R-:W-:Y:S01]  /*c270*/  FADD.FTZ R13, R43, R40 ;  /* 0x000000282b0d7221 */ /* 0x000fe20000010000 */
[----:B------:R-:W2:Y:S01]  /*c280*/  MUFU.EX2 R20, R20 ;  /* 0x0000001400147308 */ /* 0x000ea20000000800 */
[----:B0-----:R-:W-:Y:S01]  /*c290*/  FADD.FTZ R4, R14, R11 ;  /* 0x0000000b0e047221 */ /* 0x001fe20000010000 */
[----:B------:R-:W-:Y:S01]  /*c2a0*/  F2FP.F16.F32.PACK_AB R142, R53, R142 ;  /* 0x0000008e358e723e */ /* 0x000fe200000000ff */
[----:B------:R-:W-:Y:S01]  /*c2b0*/  FADD.FTZ R40, R128, R13 ;  /* 0x0000000d80287221 */ /* 0x000fe20000010000 */
[----:B------:R-:W-:-:S02]  /*c2c0*/  F2FP.F16.F32.PACK_AB R136, R55, R136 ;  /* 0x000000883788723e */ /* 0x000fc400000000ff */
[----:B------:R-:W-:Y:S02]  /*c2d0*/  F2FP.F16.F32.PACK_AB R138, R57, R138 ;  /* 0x0000008a398a723e */ /* 0x000fe400000000ff */
        /* <DEDUP_REMOVED lines=85> */
[----:B------:R-:W-:Y:S02]  /*c830*/  VIADD R0, R92, 0xfffffffe ;  /* 0xfffffffe5c007836 */ /* 0x000fe40000000000 */
[C---:B--2---:R-:W-:Y:S01]  /*c840*/  FADD.FTZ R4, R67.reuse, R4 ;  /* 0x0000000443047221 */ /* 0x044fe20000010000 */
[----:B------:R-:W-:Y:S01]  /*c850*/  F2FP.F16.F32.PACK_AB R122, R67, R122 ;  /* 0x0000007a437a723e */ /* 0x000fe200000000ff */
[----:B------:R-:W-:Y:S06]  /*c860*/  @P3 BRA `(.L_x_14097) ;  /* 0x0000000000543947 */ /* 0x000fec0003800000 */
[C---:B------:R-:W-:Y:S01]  /*c870*/  ISETP.GT.AND P3, PT, R93.reuse, RZ, PT ;  /* 0x000000ff5d00720c */ /* 0x040fe20003f64270 */
[----:B------:R-:W-:Y:S01]  /*c880*/  BSSY B0, `(.L_x_14098) ;  /* 0x0000010000007945 */ /* 0x000fe20003800000 */
[----:B------:R-:W-:-:S11]  /*c890*/  VIADD R11, R93, 0xffffffff ;  /* 0xffffffff5d0b7836 */ /* 0x000fd60000000000 */
[----:B------:R-:W-:Y:S05]  /*c8a0*/  @P3 BRA `(.L_x_14099) ;  /* 0x0000000000203947 */ /* 0x000fea0003800000 */
[----:B------:R-:W-:Y:S01]  /*c8b0*/  UISETP.NE.AND UP1, UPT, UR7, 0x1, UPT ;  /* 0x000000010700788c */ /* 0x000fe2000bf25270 */
[----:B------:R-:W-:-:S05]  /*c8c0*/  IADD3 R11, -R93, RZ, RZ ;  /* 0x000000ff5d0b7210 */ /* 0x000fca0007ffe1ff */
[----:B------:R-:W-:-:S05]  /*c8d0*/  PLOP3.LUT P3, PT, PT, PT, UP1, 0x80, 0x0 ;  /* 0x000000000000781c */ /* 0x000fca0003f6f018 */
[----:B------:R-:W-:-:S08]  /*c8e0*/  @UP1 ULDC.64 UR4, c[0x0][0x9e8] ;  /* 0x00027a0000041ab9 */ /* 0x000fd00000000a00 */
[----:B------:R-:W-:-:S05]  /*c8f0*/  @P3 IMAD.HI.U32 R13, R11, UR4, RZ ;  /* 0x000000040b0d3c27 */ /* 0x000fca000f8e00ff */
[----:B------:R-:W-:-:S04]  /*c900*/  @P3 SHF.R.U32.HI R11, RZ, UR5, R13 ;  /* 0x00000005ff0b3c19 */ /* 0x000fc8000801160d */
[----:B------:R-:W-:Y:S01]  /*c910*/  LOP3.LUT R11, RZ, R11, RZ, 0x33, !PT ;  /* 0x0000000bff0b7212 */ /* 0x000fe200078e33ff */
[----:B------:R-:W-:Y:S06]  /*c920*/  BRA `(.L_x_14100) ;  /* 0x0000000000147947 */ /* 0x000fec0003800000 */
.L_x_14099:
[----:B------:R-:W-:-:S06]  /*c930*/  UISETP.NE.AND UP1, UPT, UR7, 0x1, UPT ;  /* 0x000000010700788c */ /* 0x000fcc000bf25270 */
[----:B------:R-:W-:-:S05]  /*c940*/  PLOP3.LUT P3, PT, PT, PT, UP1, 0x80, 0x0 ;  /* 0x000000000000781c */ /* 0x000fca0003f6f018 */
[----:B------:R-:W-:-:S08]  /*c950*/  @UP1 ULDC.64 UR4, c[0x0][0x9e8] ;  /* 0x00027a0000041ab9 */ /* 0x000fd00000000a00 */
[----:B------:R-:W-:-:S05]  /*c960*/  @P3 IMAD.HI.U32 R13, R11, UR4, RZ ;  /* 0x000000040b0d3c27 */ /* 0x000fca000f8e00ff */
[----:B------:R-:W-:-:S07]  /*c970*/  @P3 SHF.R.U32.HI R11, RZ, UR5, R13 ;  /* 0x00000005ff0b3c19 */ /* 0x000fce000801160d */
.L_x_14100:
[----:B------:R-:W-:Y:S05]  /*c980*/  BSYNC B0 ;  /* 0x0000000000007941 */ /* 0x000fea0003800000 */
.L_x_14098:
[----:B------:R-:W-:-:S04]  /*c990*/  IMAD.U32 R14, RZ, RZ, UR7 ;  /* 0x00000007ff0e7e24 */ /* 0x000fc8000f8e00ff */
[----:B------:R-:W-:-:S05]  /*c9a0*/  IMAD R11, R11, UR7, R14 ;  /* 0x000000070b0b7c24 */ /* 0x000fca000f8e020e */
[----:B------:R-:W-:-:S07]  /*c9b0*/  VIMNMX R10, R10, R11, PT ;  /* 0x0000000b0a0a7248 */ /* 0x000fce0003fe0100 */
.L_x_14097:
        /* <DEDUP_REMOVED lines=30> */
[----:B--2---:R-:W-:-:S04]  /*cba0*/  VIMNMX R21, R13, R11, !PT ;  /* 0x0000000b0d157248 */ /* 0x004fc80007fe0100 */
[----:B------:R-:W-:-:S13]  /*cbb0*/  ISETP.GE.AND P3, PT, R0, R21, PT ;  /* 0x000000150000720c */ /* 0x000fda0003f66270 */
[----:B------:R-:W-:Y:S05]  /*cbc0*/  @!P3 BRA `(.L_x_14101) ;  /* 0x0000003400f4b947 */ /* 0x000fea0003800000 */
[----:B------:R-:W-:-:S07]  /*cbd0*/  IMAD.MOV.U32 R119, RZ, RZ, RZ ;  /* 0x000000ffff777224 */ /* 0x000fce00078e00ff */
.L_x_14119:
[----:B------:R-:W2:Y:S01]  /*cbe0*/  LDL R10, [R1+0x20] ;  /* 0x00002000010a7983 */ /* 0x000ea20000100800 */
        /* <DEDUP_REMOVED lines=10> */
.L_x_14103:
[----:B------:R-:W-:Y:S01]  /*cc90*/  IMAD R11, R13, 0x8, R2 ;  /* 0x000000080d0b7824 */ /* 0x000fe200078e0202 */
[----:B------:R-:W-:-:S04]  /*cca0*/  SHF.L.U32 R10, R20, 0x1f, RZ ;  /* 0x0000001f140a7819 */ /* 0x000fc800000006ff */
[----:B------:R0:W1:Y:S01]  /*ccb0*/  SYNCS.PHASECHK.TRANS64.TRYWAIT P4, [R11+URZ+0x16830], R10 ;  /* 0x0168300a0b0075a7 */ /* 0x000062000808017f */
[----:B------:R-:W-:Y:S05]  /*ccc0*/  @!P0 BRA `(.L_x_14104) ;  /* 0x0000000000048947 */ /* 0x000fea0003800000 */
[----:B------:R-:W-:Y:S01]  /*ccd0*/  BPT.TRAP 0x1 ;  /* 0x000000040000795c */ /* 0x000fe20000300000 */
.L_x_14104:
[----:B------:R-:W-:Y:S04]  /*cce0*/  BSSY B0, `(.L_x_14102) ;  /* 0x0000004000007945 */ /* 0x000fe80003800000 */
[----:B-1----:R-:W-:Y:S05]  /*ccf0*/  @P4 BRA `(.L_x_14105) ;  /* 0x0000000000084947 */ /* 0x002fea0003800000 */
[----:B------:R-:W1:Y:S02]  /*cd00*/  SYNCS.PHASECHK.TRANS64.TRYWAIT P4, [R11+URZ+0x16830], R10 ;  /* 0x0168300a0b0075a7 */ /* 0x000e64000808017f */
[----:B-1----:R-:W-:Y:S05]  /*cd10*/  @!P4 BRA `(.L_x_14106) ;  /* 0x000001340054c947 */ /* 0x002fea0003800000 */
.L_x_14105:
[----:B------:R-:W-:Y:S05]  /*cd20*/  BSYNC B0 ;  /* 0x0000000000007941 */ /* 0x000fea0003800000 */
.L_x_14102:
[----:B01----:R-:W2:Y:S01]  /*cd30*/  LDL R11, [R1+0x1c] ;  /* 0x00001c00010b7983 */ /* 0x003ea20000100800 */
[----:B------:R-:W0:Y:S01]  /*cd40*/  S2R R10, SR_TID.X ;  /* 0x00000000000a7919 */ /* 0x000e220000002100 */
[----:B------:R-:W-:Y:S05]  /*cd50*/  WARPSYNC.ALL ;  /* 0x0000000000007948 */ /* 0x000fea0003800000 */
[----:B------:R-:W-:Y:S01]  /*cd60*/  IMAD.MOV.U32 R25, RZ, RZ, 0x40000040 ;  /* 0x40000040ff197424 */ /* 0x000fe200078e00ff */
[----:B0-----:R-:W-:Y:S02]  /*cd70*/  SHF.R.U32.HI R10, RZ, 0x7, R10 ;  /* 0x00000007ff0a7819 */ /* 0x001fe4000001160a */
[----:B------:R-:W-:-:S02]  /*cd80*/  R2UR UR8, R6 ;  /* 0x00000000060872ca */ /* 0x000fc400000e0000 */
[----:B------:R-:W-:Y:S02]  /*cd90*/  R2UR UR9, R7 ;  /* 0x00000000070972ca */ /* 0x000fe400000e0000 */
[C---:B------:R-:W-:Y:S02]  /*cda0*/  R2UR UR11, R25.reuse ;  /* 0x00000000190b72ca */ /* 0x040fe400000e0000 */
[----:B------:R-:W-:Y:S01]  /*cdb0*/  R2UR UR23, R25 ;  /* 0x00000000191772ca */ /* 0x000fe200000e0000 */
[----:B------:R-:W-:Y:S01]  /*cdc0*/  IMAD.MOV.U32 R15, RZ, RZ, 0x40000040 ;  /* 0x40000040ff0f7424 */ /* 0x000fe200078e00ff */
[----:B------:R-:W-:Y:S02]  /*cdd0*/  R2UR UR12, R156 ;  /* 0x000000009c0c72ca */ /* 0x000fe400000e0000 */
[----:B------:R-:W-:Y:S02]  /*cde0*/  R2UR UR13, R157 ;  /* 0x000000009d0d72ca */ /* 0x000fe400000e0000 */
[----:B------:R-:W-:Y:S01]  /*cdf0*/  R2UR UR15, R15 ;  /* 0x000000000f0f72ca */ /* 0x000fe200000e0000 */
[----:B--2---:R-:W-:-:S02]  /*ce00*/  IMAD R24, R13, 0x400, R11 ;  /* 0x000004000d187824 */ /* 0x004fc400078e020b */
[----:B------:R-:W-:-:S05]  /*ce10*/  VIADD R11, R10, 0x8 ;  /* 0x000000080a0b7836 */ /* 0x000fca0000000000 */
[----:B------:R0:W-:Y:S01]  /*ce20*/  BAR.SYNC.DEFER_BLOCKING R11, 0x100 ;  /* 0x0004000b0000751d */ /* 0x0001e20000010000 */
[C---:B------:R-:W-:Y:S01]  /*ce30*/  R2UR UR10, R24.reuse ;  /* 0x00000000180a72ca */ /* 0x040fe200000e0000 */
[C---:B------:R-:W-:Y:S02]  /*ce40*/  VIADD R14, R24.reuse, 0x2 ;  /* 0x00000002180e7836 */ /* 0x040fe40000000000 */
[C---:B------:R-:W-:Y:S02]  /*ce50*/  VIADD R10, R24.reuse, 0x4 ;  /* 0x00000004180a7836 */ /* 0x040fe40000000000 */
[----:B------:R-:W-:-:S05]  /*ce60*/  VIADD R24, R24, 0x6 ;  /* 0x0000000618187836 */ /* 0x000fca0000000000 */
[----:B------:R-:W-:Y:S02]  /*ce70*/  R2UR UR22, R24 ;  /* 0x00000000181672ca */ /* 0x000fe400000e0000 */
[----:B------:R-:W-:-:S06]  /*ce80*/  WARPGROUP.ARRIVE ;  /* 0x00000000000079c5 */ /* 0x000fcc0000000000 */
[----:B------:R-:W-:Y:S01]  /*ce90*/  HGMMA.64x128x16.F32 R24, gdesc[UR8], RZ, !UPT, gsb0 ;  /* 0x01e00000081879f0 */ /* 0x000fe2000c0008ff */
[----:B------:R-:W-:Y:S01]  /*cea0*/  R2UR UR14, R14 ;  /* 0x000000000e0e72ca */ /* 0x000fe200000e0000 */
[----:B0-----:R-:W-:Y:S01]  /*ceb0*/  IMAD.MOV.U32 R11, RZ, RZ, 0x40000040 ;  /* 0x40000040ff0b7424 */ /* 0x001fe200078e00ff */
[----:B------:R-:W-:Y:S02]  /*cec0*/  R2UR UR18, R10 ;  /* 0x000000000a1272ca */ /* 0x000fe400000e0000 */
[----:B------:R-:W-:Y:S02]  /*ced0*/  R2UR UR16, R154 ;  /* 0x000000009a1072ca */ /* 0x000fe400000e0000 */
[----:B------:R-:W-:Y:S02]  /*cee0*/  R2UR UR19, R11 ;  /* 0x000000000b1372ca */ /* 0x000fe400000e0000 */
[----:B------:R-:W-:Y:S01]  /*cef0*/  R2UR UR17, R155 ;  /* 0x000000009b1172ca */ /* 0x000fe200000e0000 */
[----:B------:R-:W-:-:S02]  /*cf00*/  WARPGROUP.DEPBAR.LE gsb0, 0x0 ;  /* 0x00008000000079c5 */ /* 0x000fc40000010000 */
[----:B------:R-:W-:-:S06]  /*cf10*/  WARPGROUP.ARRIVE ;  /* 0x00000000000079c5 */ /* 0x000fcc0000000000 */
[----:B------:R-:W-:Y:S01]  /*cf20*/  HGMMA.64x128x16.F32 R24, gdesc[UR12], R24, gsb0 ;  /* 0x01e000000c1879f0 */ /* 0x000fe20008000818 */
        /* <DEDUP_REMOVED lines=12> */
.L_x_14108:
[----:B------:R-:W-:Y:S02]  /*cff0*/  SHF.L.U32 R10, R23, 0x1f, RZ ;  /* 0x0000001f170a7819 */ /* 0x000fe400000006ff */
[----:B------:R-:W-:-:S04]  /*d000*/  LEA R11, R16, R2, 0x3 ;  /* 0x00000002100b7211 */ /* 0x000fc800078e18ff */
[----:B------:R0:W1:Y:S01]  /*d010*/  SYNCS.PHASECHK.TRANS64.TRYWAIT P3, [R11+URZ+0x16850], R10 ;  /* 0x0168500a0b0075a7 */ /* 0x000062000806017f */
[----:B------:R-:W-:Y:S05]  /*d020*/  @!P0 BRA `(.L_x_14109) ;  /* 0x0000000000048947 */ /* 0x000fea0003800000 */
[----:B------:R-:W-:Y:S01]  /*d030*/  BPT.TRAP 0x1 ;  /* 0x000000040000795c */ /* 0x000fe20000300000 */
.L_x_14109:
[----:B-1----:R-:W-:Y:S05]  /*d040*/  @P3 BRA `(.L_x_14107) ;  /* 0x0000000000083947 */ /* 0x002fea0003800000 */
[----:B------:R-:W1:Y:S02]  /*d050*/  SYNCS.PHASECHK.TRANS64.TRYWAIT P3, [R11+URZ+0x16850], R10 ;  /* 0x0168500a0b0075a7 */ /* 0x000e64000806017f */
[----:B-1----:R-:W-:Y:S05]  /*d060*/  @!P3 BRA `(.L_x_14110) ;  /* 0x000001300094b947 */ /* 0x002fea0003800000 */
.L_x_14107:
[----:B01----:R-:W-:Y:S01]  /*d070*/  VIADD R10, R2, 0x400 ;  /* 0x00000400020a7836 */ /* 0x003fe20000000000 */
[----:B------:R-:W-:Y:S05]  /*d080*/  WARPSYNC.ALL ;  /* 0x0000000000007948 */ /* 0x000fea0003800000 */
[----:B------:R-:W-:Y:S01]  /*d090*/  SHF.R.U32.HI R10, RZ, 0x4, R10 ;  /* 0x00000004ff0a7819 */ /* 0x000fe2000001160a */
[----:B------:R-:W-:Y:S01]  /*d0a0*/  IMAD.MOV.U32 R11, RZ, RZ, 0x40000040 ;  /* 0x40000040ff0b7424 */ /* 0x000fe200078e00ff */
[----:B------:R-:W-:Y:S02]  /*d0b0*/  WARPGROUP.ARRIVE ;  /* 0x00000000000079c5 */ /* 0x000fe40000000000 */
[----:B------:R-:W-:-:S02]  /*d0c0*/  LOP3.LUT R10, R10, 0x3fff, RZ, 0xc0, !PT ;  /* 0x00003fff0a0a7812 */ /* 0x000fc400078ec0ff */
[----:B------:R-:W-:-:S03]  /*d0d0*/  R2UR UR11, R11 ;  /* 0x000000000b0b72ca */ /* 0x000fc600000e0000 */
[----:B------:R-:W-:-:S05]  /*d0e0*/  IMAD R10, R16, 0x400, R10 ;  /* 0x00000400100a7824 */ /* 0x000fca00078e020a */
[----:B------:R-:W-:-:S13]  /*d0f0*/  R2UR UR10, R10 ;  /* 0x000000000a0a72ca */ /* 0x000fda00000e0000 */
[----:B------:R-:W-:Y:S01]  /*d100*/  HGMMA.64x64x16.F32 R88, R148, gdesc[UR8].tnspB, R88, gsb0 ;  /* 0x40e0000894587df0 */ /* 0x000fe20008000858 */
[----:B------:R-:W-:Y:S02]  /*d110*/  VIADD R14, R10, 0x80 ;  /* 0x000000800a0e7836 */ /* 0x000fe40000000000 */
[----:B------:R-:W-:-:S03]  /*d120*/  IMAD.MOV.U32 R15, RZ, RZ, 0x40000040 ;  /* 0x40000040ff0f7424 */ /* 0x000fc600078e00ff */
[----:B------:R-:W-:Y:S02]  /*d130*/  R2UR UR10, R14 ;  /* 0x000000000e0a72ca */ /* 0x000fe400000e0000 */
[----:B------:R-:W-:Y:S01]  /*d140*/  R2UR UR11, R15 ;  /* 0x000000000f0b72ca */ /* 0x000fe200000e0000 */
[----:B------:R-:W-:Y:S02]  /*d150*/  VIADD R14, R10, 0x100 ;  /* 0x000001000a0e7836 */ /* 0x000fe40000000000 */
[----:B------:R-:W-:Y:S01]  /*d160*/  IMAD.MOV.U32 R15, RZ, RZ, 0x40000040 ;  /* 0x40000040ff0f7424 */ /* 0x000fe200078e00ff */
[----:B------:R-:W-:Y:S02]  /*d170*/  WARPGROUP.DEPBAR.LE gsb0, 0x0 ;  /* 0x00008000000079c5 */ /* 0x000fe40000010000 */
[----:B------:R-:W-:Y:S01]  /*d180*/  WARPGROUP.ARRIVE ;  /* 0x00000000000079c5 */ /* 0x000fe20000000000 */
[----:B------:R-:W2:Y:S04]  /*d190*/  LDL R148, [R1+0x3c] ;  /* 0x00003c0001947983 */ /* 0x000ea80000100800 */
[----:B------:R-:W3:Y:S02]  /*d1a0*/  LDL R151, [R1+0xc] ;  /* 0x00000c0001977983 */ /* 0x000ee40000100800 */
[----:B------:R-:W-:Y:S01]  /*d1b0*/  HGMMA.64x64x16.F32 R88, R144, gdesc[UR8].tnspB, R88, gsb0 ;  /* 0x40e0000890587df0 */ /* 0x000fe20008000858 */
[----:B------:R-:W-:-:S02]  /*d1c0*/  R2UR UR10, R14 ;  /* 0x000000000e0a72ca */ /* 0x000fc400000e0000 */
[----:B------:R-:W-:Y:S01]  /*d1d0*/  R2UR UR11, R15 ;  /* 0x000000000f0b72ca */ /* 0x000fe200000e0000 */
[----:B------:R-:W-:Y:S01]  /*d1e0*/  VIADD R14, R10, 0x180 ;  /* 0x000001800a0e7836 */ /* 0x000fe20000000000 */
[----:B------:R-:W4:Y:S01]  /*d1f0*/  LDL R149, [R1+0x8] ;  /* 0x0000080001957983 */ /* 0x000f220000100800 */
[----:B------:R-:W-:-:S03]  /*d200*/  IMAD.MOV.U32 R15, RZ, RZ, 0x40000040 ;  /* 0x40000040ff0f7424 */ /* 0x000fc600078e00ff */
[----:B------:R-:W4:Y:S01]  /*d210*/  LDL R150, [R1+0x4] ;  /* 0x0000040001967983 */ /* 0x000f220000100800 */
[----:B------:R-:W-:Y:S02]  /*d220*/  WARPGROUP.DEPBAR.LE gsb0, 0x0 ;  /* 0x00008000000079c5 */ /* 0x000fe40000010000 */
[----:B------:R-:W-:Y:S01]  /*d230*/  WARPGROUP.ARRIVE ;  /* 0x00000000000079c5 */ /* 0x000fe20000000000 */
[----:B------:R-:W2:Y:S05]  /*d240*/  LDL R147, [R1+0x18] ;  /* 0x0000180001937983 */ /* 0x000eaa0000100800 */
[----:B------:R-:W-:Y:S01]  /*d250*/  HGMMA.64x64x16.F32 R88, R140, gdesc[UR8].tnspB, R88, gsb0 ;  /* 0x40e000088c587df0 */ /* 0x000fe20008000858 */
[----:B------:R-:W-:-:S02]  /*d260*/  R2UR UR10, R14 ;  /* 0x000000000e0a72ca */ /* 0x000fc400000e0000 */
[----:B------:R-:W-:Y:S01]  /*d270*/  R2UR UR11, R15 ;  /* 0x000000000f0b72ca */ /* 0x000fe200000e0000 */
[----:B------:R-:W-:Y:S02]  /*d280*/  VIADD R14, R10, 0x200 ;  /* 0x000002000a0e7836 */ /* 0x000fe40000000000 */
[----:B------:R-:W-:Y:S01]  /*d290*/  IMAD.MOV.U32 R15, RZ, RZ, 0x40000040 ;  /* 0x40000040ff0f7424 */ /* 0x000fe200078e00ff */
[----:B------:R-:W-:Y:S02]  /*d2a0*/  WARPGROUP.DEPBAR.LE gsb0, 0x0 ;  /* 0x00008000000079c5 */ /* 0x000fe40000010000 */
[----:B------:R-:W-:-:S07]  /*d2b0*/  WARPGROUP.ARRIVE ;  /* 0x00000000000079c5 */ /* 0x000fce0000000000 */
[----:B------:R-:W-:Y:S01]  /*d2c0*/  HGMMA.64x64x16.F32 R88, R136, gdesc[UR8].tnspB, R88, gsb0 ;  /* 0x40e0000888587df0 */ /* 0x000fe20008000858 */
[----:B------:R-:W-:Y:S02]  /*d2d0*/  R2UR UR10, R14 ;  /* 0x000000000e0a72ca */ /* 0x000fe400000e0000 */
[----:B------:R-:W-:Y:S01]  /*d2e0*/  R2UR UR11, R15 ;  /* 0x000000000f0b72ca */ /* 0x000fe200000e0000 */
[----:B------:R-:W-:Y:S01]  /*d2f0*/  VIADD R14, R10, 0x280 ;  /* 0x000002800a0e7836 */ /* 0x000fe20000000000 */
[----:B------:R-:W-:Y:S01]  /*d300*/  MOV R15, 0x40000040 ;  /* 0x40000040000f7802 */ /* 0x000fe20000000f00 */
[----:B------:R-:W-:Y:S02]  /*d310*/  WARPGROUP.DEPBAR.LE gsb0, 0x0 ;  /* 0x00008000000079c5 */ /* 0x000fe40000010000 */
[----:B------:R-:W-:-:S08]  /*d320*/  WARPGROUP.ARRIVE ;  /* 0x00000000000079c5 */ /* 0x000fd00000000000 */
[----:B------:R-:W-:Y:S01]  /*d330*/  HGMMA.64x64x16.F32 R88, R132, gdesc[UR8].tnspB, R88, gsb0 ;  /* 0x40e0000884587df0 */ /* 0x000fe20008000858 */
[----:B------:R-:W-:Y:S02]  /*d340*/  R2UR UR10, R14 ;  /* 0x000000000e0a72ca */ /* 0x000fe400000e0000 */
        /* <DEDUP_REMOVED lines=15> */
[----:B------:R-:W0:Y:S08]  /*d440*/  @P2 LDC R14, c[0x0][0x450] ;  /* 0x00011400ff0e2b82 */ /* 0x000e300000000800 */
[----:B------:R-:W1:Y:S01]  /*d450*/  @P2 LDC R15, c[0x0][0x44c] ;  /* 0x00011300ff0f2b82 */ /* 0x000e620000000800 */
[----:B------:R-:W-:-:S02]  /*d460*/  WARPGROUP.DEPBAR.LE gsb0, 0x0 ;  /* 0x00008000000079c5 */ /* 0x000fc40000010000 */
[----:B------:R-:W-:-:S06]  /*d470*/  WARPGROUP.ARRIVE ;  /* 0x00000000000079c5 */ /* 0x000fcc0000000000 */
[----:B------:R-:W-:Y:S01]  /*d480*/  HGMMA.64x64x16.F32 R88, R120, gdesc[UR8].tnspB, R88, gsb0 ;  /* 0x40e0000878587df0 */ /* 0x000fe20008000858 */
        /* <DEDUP_REMOVED lines=45> */
[----:B------:R-:W-:-:S02]  /*d760*/  WARPGROUP.DEPBAR.LE gsb0, 0x0 ;  /* 0x00008000000079c5 */ /* 0x000fc40000010000 */
[----:B--2---:R-:W-:Y:S02]  /*d770*/  IMAD.IADD R120, R148, 0x1, R147 ;  /* 0x0000000194787824 */ /* 0x004fe400078e0293 */
[----:B------:R-:W2:Y:S02]  /*d780*/  S2R R147, SR_TID.X ;  /* 0x0000000000937919 */ /* 0x000ea40000002100 */
[----:B-1----:R-:W-:-:S04]  /*d790*/  @P2 IMAD.HI.U32 R15, R120, R15, RZ ;  /* 0x0000000f780f2227 */ /* 0x002fc800078e00ff */
[----:B------:R-:W-:Y:S01]  /*d7a0*/  FMUL.FTZ R69, R71, UR29 ;  /* 0x0000001d47457c20 */ /* 0x000fe20008410000 */
[----:B------:R1:W2:Y:S01]  /*d7b0*/  MUFU.TANH R10, R78 ;  /* 0x0000004e000a7308 */ /* 0x0002a20000002400 */
[----:B0-----:R-:W-:Y:S01]  /*d7c0*/  @P2 SHF.R.U32.HI R120, RZ, R14, R15 ;  /* 0x0000000eff782219 */ /* 0x001fe2000001160f */
[----:B------:R-:W-:Y:S01]  /*d7d0*/  FMUL.FTZ R64, R66, UR29 ;  /* 0x0000001d42407c20 */ /* 0x000fe20008410000 */
[----:B------:R-:W-:Y:S01]  /*d7e0*/  FMUL.FTZ R71, R73, UR29 ;  /* 0x0000001d49477c20 */ /* 0x000fe20008410000 */
[----:B------:R-:W-:Y:S01]  /*d7f0*/  FMUL.FTZ R66, R68, UR29 ;  /* 0x0000001d44427c20 */ /* 0x000fe20008410000 */
[----:B------:R-:W-:Y:S01]  /*d800*/  FMUL.FTZ R73, R75, UR29 ;  /* 0x0000001d4b497c20 */ /* 0x000fe20008410000 */
[----:B-1----:R-:W-:Y:S01]  /*d810*/  FMUL.FTZ R78, R82, UR29 ;  /* 0x0000001d524e7c20 */ /* 0x002fe20008410000 */
[----:B------:R-:W-:Y:S02]  /*d820*/  IMAD.SHL.U32 R82, R0, 0x80, RZ ;  /* 0x0000008000527824 */ /* 0x000fe400078e00ff */
        /* <DEDUP_REMOVED lines=10> */
[----:B------:R-:W-:-:S02]  /*d8d0*/  IADD3 R86, -R82, 0x1, RZ ;  /* 0x0000000152567810 */ /* 0x000fc40007ffe1ff */
[----:B--2---:R-:W-:Y:S01]  /*d8e0*/  SHF.R.U32.HI R148, RZ, 0x7, R147 ;  /* 0x00000007ff947819 */ /* 0x004fe20000011693 */
[----:B------:R-:W-:Y:S01]  /*d8f0*/  FMUL.FTZ R79, R83, UR29 ;  /* 0x0000001d534f7c20 */ /* 0x000fe20008410000 */
[----:B------:R-:W-:-:S03]  /*d900*/  ISETP.GE.U32.AND P3, PT, R147, 0x180, PT ;  /* 0x000001809300780c */ /* 0x000fc60003f66070 */
[----:B------:R-:W-:Y:S02]  /*d910*/  VIADD R14, R148, 0x9 ;  /* 0x00000009940e7836 */ /* 0x000fe40000000000 */
[----:B------:R-:W-:Y:S01]  /*d920*/  FMUL.FTZ R84, R84, UR29 ;  /* 0x0000001d54547c20 */ /* 0x000fe20008410000 */
[----:B------:R-:W-:Y:S01]  /*d930*/  FMUL.FTZ R85, R85, UR29 ;  /* 0x0000001d55557c20 */ /* 0x000fe20008410000 */
[----:B------:R-:W-:Y:S01]  /*d940*/  FMUL.FTZ R83, R87, UR29 ;  /* 0x0000001d57537c20 */ /* 0x000fe20008410000 */
[----:B------:R-:W-:Y:S01]  /*d950*/  @!P1 IMAD R15, R13, 0x8, R2 ;  /* 0x000000080d0f9824 */ /* 0x000fe200078e0202 */
[----:B------:R-:W-:Y:S01]  /*d960*/  SEL R14, R14, 0x9, !P3 ;  /* 0x000000090e0e7807 */ /* 0x000fe20005800000 */
[----:B---3--:R-:W-:Y:S01]  /*d970*/  IMAD R86, R151, -0x2, R86 ;  /* 0xfffffffe97567824 */ /* 0x008fe200078e0256 */
[----:B------:R-:W-:Y:S01]  /*d980*/  PLOP3.LUT P3, PT, PT, PT, UP0, 0x40, 0x0 ;  /* 0x000000000000781c */ /* 0x000fe20003f6e808 */
[----:B------:R-:W1:Y:S01]  /*d990*/  MUFU.TANH R11, R11 ;  /* 0x0000000b000b7308 */ /* 0x000e620000002400 */
[----:B------:R-:W-:-:S02]  /*d9a0*/  @!P1 VIADD R15, R15, 0x16840 ;  /* 0x000168400f0f9836 */ /* 0x000fc40000000000 */
[----:B----4-:R-:W-:-:S05]  /*d9b0*/  IADD3 R86, -R150, R86, R149 ;  /* 0x0000005696567210 */ /* 0x010fca0007ffe195 */
[----:B------:R-:W2:Y:S01]  /*d9c0*/  MUFU.TANH R23, R23 ;  /* 0x0000001700177308 */ /* 0x000ea20000002400 */
[----:B------:R-:W-:-:S07]  /*d9d0*/  @!P1 PRMT R15, RZ, 0x654, R15 ;  /* 0x00000654ff0f9816 */ /* 0x000fce000000000f */
[----:B------:R-:W3:Y:S01]  /*d9e0*/  MUFU.TANH R24, R24 ;  /* 0x0000001800187308 */ /* 0x000ee20000002400 */
[C---:B------:R-:W-:Y:S01]  /*d9f0*/  VIADD R121, R86.reuse, UR30 ;  /* 0x0000001e56797c36 */ /* 0x040fe20008000000 */
[----:B------:R4:W-:Y:S06]  /*da00*/  BAR.ARV R14, 0x100 ;  /* 0x0004000e0000751d */ /* 0x0009ec0000002000 */
        /* <DEDUP_REMOVED lines=60> */
[----:B------:R-:W-:Y:S01]  /*ddd0*/  VIADD R122, R86, UR28 ;  /* 0x0000001c567a7c36 */ /* 0x000fe20008000000 */
[----:B------:R4:W-:Y:S01]  /*dde0*/  @!P1 SYNCS.ARRIVE.TRANS64.RED.A1T0 RZ, [R15+URZ], RZ ;  /* 0x000000ff0fff99a7 */ /* 0x0009e2000810043f */
[----:B0-----:R-:W-:-:S02]  /*ddf0*/  IADD3 R86, R121, R123, RZ ;  /* 0x0000007b79567210 */ /* 0x001fc40007ffe0ff */
[----:B------:R-:W-:Y:S01]  /*de00*/  IMAD.IADD R87, R122, 0x1, R123 ;  /* 0x000000017a577824 */ /* 0x000fe200078e027b */
[----:B--23--:R-:W-:Y:S06]  /*de10*/  @P3 BRA `(.L_x_14111) ;  /* 0x0000000000583947 */ /* 0x00cfec0003800000 */
[----:B------:R-:W-:Y:S01]  /*de20*/  IADD3 R123, -R150, R149, R123 ;  /* 0x00000095967b7210 */ /* 0x000fe20007ffe17b */
[----:B------:R-:W-:Y:S03]  /*de30*/  BSSY B0, `(.L_x_14112) ;  /* 0x0000010000007945 */ /* 0x000fe60003800000 */
[----:B------:R-:W-:-:S13]  /*de40*/  ISETP.GT.AND P3, PT, R123, -0x1, PT ;  /* 0xffffffff7b00780c */ /* 0x000fda0003f64270 */
[----:B------:R-:W-:Y:S05]  /*de50*/  @P3 BRA `(.L_x_14113) ;  /* 0x0000000000203947 */ /* 0x000fea0003800000 */
[----:B------:R-:W-:Y:S01]  /*de60*/  IMAD.U32 R124, RZ, RZ, UR24 ;  /* 0x00000018ff7c7e24 */ /* 0x000fe2000f8e00ff */
[----:B------:R-:W-:-:S04]  /*de70*/  LOP3.LUT R123, RZ, R123, RZ, 0x33, !PT ;  /* 0x0000007bff7b7212 */ /* 0x000fc800078e33ff */
[----:B------:R-:W-:-:S13]  /*de80*/  ISETP.NE.AND P3, PT, R124, 0x1, PT ;  /* 0x000000017c00780c */ /* 0x000fda0003f65270 */
[----:B----4-:R-:W0:Y:S02]  /*de90*/  @P3 LDC.64 R14, c[0x0][0x9e8] ;  /* 0x00027a00ff0e3b82 */ /* 0x010e240000000a00 */
[----:B0-----:R-:W-:-:S05]  /*dea0*/  @P3 IMAD.HI.U32 R14, R123, R14, RZ ;  /* 0x0000000e7b0e3227 */ /* 0x001fca00078e00ff */
[----:B------:R-:W-:-:S04]  /*deb0*/  @P3 SHF.R.U32.HI R123, RZ, R15, R14 ;  /* 0x0000000fff7b3219 */ /* 0x000fc8000001160e */
[----:B------:R-:W-:Y:S01]  /*dec0*/  LOP3.LUT R123, RZ, R123, RZ, 0x33, !PT ;  /* 0x0000007bff7b7212 */ /* 0x000fe200078e33ff */
[----:B------:R-:W-:Y:S06]  /*ded0*/  BRA `(.L_x_14114) ;  /* 0x0000000000147947 */ /* 0x000fec0003800000 */
.L_x_14113:
[----:B------:R-:W-:-:S05]  /*dee0*/  IMAD.U32 R124, RZ, RZ, UR24 ;  /* 0x00000018ff7c7e24 */ /* 0x000fca000f8e00ff */
[----:B------:R-:W-:-:S13]  /*def0*/  ISETP.NE.AND P3, PT, R124, 0x1, PT ;  /* 0x000000017c00780c */ /* 0x000fda0003f65270 */
[----:B----4-:R-:W0:Y:S02]  /*df00*/  @P3 LDC.64 R14, c[0x0][0x9e8] ;  /* 0x00027a00ff0e3b82 */ /* 0x010e240000000a00 */
[----:B0-----:R-:W-:-:S05]  /*df10*/  @P3 IMAD.HI.U32 R14, R123, R14, RZ ;  /* 0x0000000e7b0e3227 */ /* 0x001fca00078e00ff */
[----:B------:R-:W-:-:S07]  /*df20*/  @P3 SHF.R.U32.HI R123, RZ, R15, R14 ;  /* 0x0000000fff7b3219 */ /* 0x000fce000001160e */
.L_x_14114:
[----:B------:R-:W-:Y:S05]  /*df30*/  BSYNC B0 ;  /* 0x0000000000007941 */ /* 0x000fea0003800000 */
.L_x_14112:
[----:B------:R-:W-:-:S04]  /*df40*/  IMAD R123, R123, R124, -R82 ;  /* 0x0000007c7b7b7224 */ /* 0x000fc800078e0a52 */
[----:B------:R-:W-:-:S05]  /*df50*/  IMAD R123, R151, -0x2, R123 ;  /* 0xfffffffe977b7824 */ /* 0x000fca00078e027b */
[----:B------:R-:W-:Y:S02]  /*df60*/  VIADDMNMX R87, R123, R124, R87, PT ;  /* 0x0000007c7b577246 */ /* 0x000fe40003800157 */
[----:B------:R-:W-:-:S07]  /*df70*/  VIMNMX R86, R86, R123, !PT ;  /* 0x0000007b56567248 */ /* 0x000fce0007fe0100 */
.L_x_14111:
[----:B------:R-:W-:Y:S01]  /*df80*/  ISETP.GT.AND P3, PT, R0, -0x1, PT ;  /* 0xffffffff0000780c */ /* 0x000fe20003f64270 */
[----:B------:R-:W0:Y:S03]  /*df90*/  SHFL.IDX PT, R120, R120, 0x1, 0x1c1f ;  /* 0x003c1f0078787f89 */ /* 0x000e2600000e0000 */
[C---:B------:R-:W-:Y:S02]  /*dfa0*/  ISETP.GT.AND P4, PT, R86.reuse, RZ, P3 ;  /* 0x000000ff5600720c */ /* 0x040fe40001f84270 */
[----:B------:R-:W-:Y:S02]  /*dfb0*/  ISETP.GT.AND P5, PT, R86, 0x1, P3 ;  /* 0x000000015600780c */ /* 0x000fe40001fa4270 */
[C---:B------:R-:W-:Y:S02]  /*dfc0*/  ISETP.LT.OR P4, PT, R87.reuse, 0x1, P4 ;  /* 0x000000015700780c */ /* 0x040fe40002781670 */
[----:B------:R-:W-:-:S02]  /*dfd0*/  ISETP.LT.OR P5, PT, R87, 0x2, P5 ;  /* 0x000000025700780c */ /* 0x000fc40002fa1670 */
[----:B-1----:R-:W-:Y:S02]  /*dfe0*/  FSEL R11, R11, -INF , !P4 ;  /* 0xff8000000b0b7808 */ /* 0x002fe40006000000 */
        /* <DEDUP_REMOVED lines=17> */
[----:B------:R-:W-:Y:S02]  /*e100*/  ISETP.GT.AND P4, PT, R86, 0x20, P3 ;  /* 0x000000205600780c */ /* 0x000fe40001f84270 */
[----:B------:R-:W-:-:S02]  /*e110*/  FSEL R31, R31, -INF , !P5 ;  /* 0xff8000001f1f7808 */ /* 0x000fc40006800000 */
[C---:B------:R-:W-:Y:S02]  /*e120*/  ISETP.LT.OR P4, PT, R87.reuse, 0x21, P4 ;  /* 0x000000215700780c */ /* 0x040fe40002781670 */
        /* <DEDUP_REMOVED lines=87> */
.L_x_14117:
[----:B------:R-:W-:-:S05]  /*e6a0*/  IMAD.U32 R86, RZ, RZ, UR24 ;  /* 0x00000018ff567e24 */ /* 0x000fca000f8e00ff */
[----:B------:R-:W-:-:S13]  /*e6b0*/  ISETP.NE.AND P4, PT, R86, 0x1, PT ;  /* 0x000000015600780c */ /* 0x000fda0003f85270 */
[----:B----4-:R-:W0:Y:S02]  /*e6c0*/  @P4 LDC.64 R14, c[0x0][0x9e8] ;  /* 0x00027a00ff0e4b82 */ /* 0x010e240000000a00 */
[----:B0-----:R-:W-:-:S05]  /*e6d0*/  @P4 IMAD.HI.U32 R14, R120, R14, RZ ;  /* 0x0000000e780e4227 */ /* 0x001fca00078e00ff */
[----:B------:R-:W-:-:S07]  /*e6e0*/  @P4 SHF.R.U32.HI R120, RZ, R15, R14 ;  /* 0x0000000fff784219 */ /* 0x000fce000001160e */
.L_x_14118:
[----:B------:R-:W-:Y:S05]  /*e6f0*/  BSYNC B0 ;  /* 0x0000000000007941 */ /* 0x000fea0003800000 */
.L_x_14116:
[----:B------:R-:W-:-:S04]  /*e700*/  IMAD R82, R120, R86, -R82 ;  /* 0x0000005678527224 */ /* 0x000fc800078e0a52 */
[----:B------:R-:W-:-:S05]  /*e710*/  IMAD R15, R151, -0x2, R82 ;  /* 0xfffffffe970f7824 */ /* 0x000fca00078e0252 */
[----:B------:R-:W-:Y:S02]  /*e720*/  VIADDMNMX R122, R15, R86, R122, PT ;  /* 0x000000560f7a7246 */ /* 0x000fe4000380017a */
[----:B------:R-:W-:-:S07]  /*e730*/  VIMNMX R121, R121, R15, !PT ;  /* 0x0000000f79797248 */ /* 0x000fce0007fe0100 */
.L_x_14115:
[----:B----4-:R-:W-:Y:S01]  /*e740*/  FMNMX.FTZ R14, R11, R12, !PT ;  /* 0x0000000c0b0e7209 */ /* 0x010fe20007810000 */
        /* <DEDUP_REMOVED lines=46> */
[----:B------:R-:W-:Y:S02]  /*ea30*/  ISETP.LT.OR P5, PT, R122, 0x29, P5 ;  /* 0x000000297a00780c */ /* 0x000fe40002fa1670 */
[----:B------:R-:W-:-:S02]  /*ea40*/  FMNMX.FTZ R15, R67, R14, !PT ;  /* 0x0000000e430f7209 */ /* 0x000fc40007810000 */
[----:B------:R-:W-:Y:S02]  /*ea50*/  ISETP.LT.OR P4, PT, R122, 0x1a, P4 ;  /* 0x0000001a7a00780c */ /* 0x000fe40002781670 */
[----:B------:R-:W-:Y:S02]  /*ea60*/  FSEL R44, R44, -INF , !P5 ;  /* 0xff8000002c2c7808 */ /* 0x000fe40006800000 */
[----:B------:R-:W-:Y:S02]  /*ea70*/  FMNMX.FTZ R14, R70, R15, !PT ;  /* 0x0000000f460e7209 */ /* 0x000fe40007810000 */
[----:B------:R-:W-:Y:S02]  /*ea80*/  ISETP.GT.AND P5, PT, R121, 0x30, P3 ;  /* 0x000000307900780c */ /* 0x000fe40001fa4270 */
[----:B------:R-:W-:Y:S02]  /*ea90*/  FSEL R37, R37, -INF , !P4 ;  /* 0xff80000025257808 */ /* 0x000fe40006000000 */
[----:B------:R-:W-:-:S02]  /*eaa0*/  ISETP.GT.AND P4, PT, R121, 0x21, P3 ;  /* 0x000000217900780c */ /* 0x000fc40001f84270 */
[----:B------:R-:W-:Y:S02]  /*eab0*/  FMNMX.FTZ R15, R71, R14, !PT ;  /* 0x0000000e470f7209 */ /* 0x000fe40007810000 */
[C---:B------:R-:W-:Y:S02]  /*eac0*/  ISETP.LT.OR P5, PT, R122.reuse, 0x31, P5 ;  /* 0x000000317a00780c */ /* 0x040fe40002fa1670 */
[----:B------:R-:W-:Y:S02]  /*ead0*/  ISETP.LT.OR P4, PT, R122, 0x22, P4 ;  /* 0x000000227a00780c */ /* 0x000fe40002781670 */
[----:B------:R-:W-:Y:S02]  /*eae0*/  FMNMX.FTZ R14, R74, R15, !PT ;  /* 0x0000000f4a0e7209 */ /* 0x000fe40007810000 */
[----:B------:R-:W-:Y:S02]  /*eaf0*/  FSEL R48, R48, -INF , !P5 ;  /* 0xff80000030307808 */ /* 0x000fe40006800000 */
[----:B------:R-:W-:-:S02]  /*eb00*/  ISETP.GT.AND P5, PT, R121, 0x38, P3 ;  /* 0x000000387900780c */ /* 0x000fc40001fa4270 */
[----:B------:R-:W-:Y:S02]  /*eb10*/  FSEL R41, R41, -INF , !P4 ;  /* 0xff80000029297808 */ /* 0x000fe40006000000 */
[----:B------:R-:W-:Y:S02]  /*eb20*/  ISETP.GT.AND P4, PT, R121, 0x29, P3 ;  /* 0x000000297900780c */ /* 0x000fe40001f84270 */
[----:B------:R-:W-:Y:S02]  /*eb30*/  FMNMX.FTZ R14, R75, R14, !PT ;  /* 0x0000000e4b0e7209 */ /* 0x000fe40007810000 */
[C---:B------:R-:W-:Y:S02]  /*eb40*/  ISETP.LT.OR P5, PT, R122.reuse, 0x39, P5 ;  /* 0x000000397a00780c */ /* 0x040fe40002fa1670 */
[----:B------:R-:W-:Y:S02]  /*eb50*/  ISETP.LT.OR P4, PT, R122, 0x2a, P4 ;  /* 0x0000002a7a00780c */ /* 0x000fe40002781670 */
[----:B------:R-:W-:-:S02]  /*eb60*/  FMNMX.FTZ R15, R77, R14, !PT ;  /* 0x0000000e4d0f7209 */ /* 0x000fc40007810000 */
[----:B------:R-:W-:Y:S02]  /*eb70*/  FSEL R52, R52, -INF , !P5 ;  /* 0xff80000034347808 */ /* 0x000fe40006800000 */
[----:B------:R-:W-:Y:S02]  /*eb80*/  ISETP.GT.AND P5, PT, R121, 0x40, P3 ;  /* 0x000000407900780c */ /* 0x000fe40001fa4270 */
[----:B------:R-:W-:Y:S02]  /*eb90*/  FSEL R45, R45, -INF , !P4 ;  /* 0xff8000002d2d7808 */ /* 0x000fe40006000000 */
[----:B------:R-:W-:Y:S02]  /*eba0*/  FMNMX.FTZ R15, R80, R15, !PT ;  /* 0x0000000f500f7209 */ /* 0x000fe40007810000 */
[----:B------:R-:W-:Y:S02]  /*ebb0*/  ISETP.GT.AND P4, PT, R121, 0x31, P3 ;  /* 0x000000317900780c */ /* 0x000fe40001f84270 */
[----:B------:R-:W-:-:S02]  /*ebc0*/  ISETP.LT.OR P5, PT, R122, 0x41, P5 ;  /* 0x000000417a00780c */ /* 0x000fc40002fa1670 */
[----:B------:R-:W-:Y:S02]  /*ebd0*/  FMNMX.FTZ R14, R84, R15, !PT ;  /* 0x0000000f540e7209 */ /* 0x000fe40007810000 */
[----:B------:R-:W-:Y:S02]  /*ebe0*/  ISETP.LT.OR P4, PT, R122, 0x32, P4 ;  /* 0x000000327a00780c */ /* 0x000fe40002781670 */
[----:B------:R-:W-:Y:S02]  /*ebf0*/  FSEL R56, R56, -INF , !P5 ;  /* 0xff80000038387808 */ /* 0x000fe40006800000 */
[----:B------:R-:W-:Y:S02]  /*ec00*/  ISETP.GT.AND P5, PT, R121, 0x48, P3 ;  /* 0x000000487900780c */ /* 0x000fe40001fa4270 */
[----:B------:R-:W-:Y:S02]  /*ec10*/  FMNMX.FTZ R15, R85, R14, !PT ;  /* 0x0000000e550f7209 */ /* 0x000fe40007810000 */
[----:B------:R-:W-:-:S02]  /*ec20*/  FSEL R49, R49, -INF , !P4 ;  /* 0xff80000031317808 */ /* 0x000fc40006000000 */
[C---:B------:R-:W-:Y:S01]  /*ec30*/  ISETP.GT.AND P4, PT, R121.reuse, 0x39, P3 ;  /* 0x000000397900780c */ /* 0x040fe20001f84270 */
[----:B------:R-:W0:Y:S01]  /*ec40*/  SHFL.BFLY PT, R14, R15, 0x2, 0x1f ;  /* 0x0c401f000f0e7f89 */ /* 0x000e2200000e0000 */
[C---:B------:R-:W-:Y:S02]  /*ec50*/  ISETP.LT.OR P5, PT, R122.reuse, 0x49, P5 ;  /* 0x000000497a00780c */ /* 0x040fe40002fa1670 */
[----:B------:R-:W-:Y:S02]  /*ec60*/  ISETP.LT.OR P4, PT, R122, 0x3a, P4 ;  /* 0x0000003a7a00780c */ /* 0x000fe40002781670 */
[----:B------:R-:W-:Y:S02]  /*ec70*/  FSEL R60, R60, -INF , !P5 ;  /* 0xff8000003c3c7808 */ /* 0x000fe40006800000 */
[----:B------:R-:W-:Y:S02]  /*ec80*/  ISETP.GT.AND P5, PT, R121, 0x50, P3 ;  /* 0x000000507900780c */ /* 0x000fe40001fa4270 */
[----:B------:R-:W-:-:S02]  /*ec90*/  FSEL R53, R53, -INF , !P4 ;  /* 0xff80000035357808 */ /* 0x000fc40006000000 */
[C---:B------:R-:W-:Y:S02]  /*eca0*/  ISETP.GT.AND P4, PT, R121.reuse, 0x41, P3 ;  /* 0x000000417900780c */ /* 0x040fe40001f84270 */
        /* <DEDUP_REMOVED lines=11> */
[----:B------:R-:W-:Y:S02]  /*ed60*/  ISETP.GT.AND P4, PT, R121, 0x51, P3 ;  /* 0x000000517900780c */ /* 0x000fe40001f84270 */
[----:B0-----:R-:W-:Y:S02]  /*ed70*/  FMNMX.FTZ R82, R15, R14, !PT ;  /* 0x0000000e0f527209 */ /* 0x001fe40007810000 */
[C---:B------:R-:W-:Y:S02]  /*ed80*/  ISETP.LT.OR P5, PT, R122.reuse, 0x61, P5 ;  /* 0x000000617a00780c */ /* 0x040fe40002fa1670 */
[----:B------:R-:W-:Y:S01]  /*ed90*/  ISETP.LT.OR P4, PT, R122, 0x52, P4 ;  /* 0x000000527a00780c */ /* 0x000fe20002781670 */
[----:B------:R-:W0:Y:S01]  /*eda0*/  SHFL.BFLY PT, R87, R82, 0x1, 0x1f ;  /* 0x0c201f0052577f89 */ /* 0x000e2200000e0000 */
[----:B------:R-:W-:Y:S02]  /*edb0*/  FSEL R72, R72, -INF , !P5 ;  /* 0xff80000048487808 */ /* 0x000fe40006800000 */
[----:B------:R-:W-:-:S02]  /*edc0*/  ISETP.GT.AND P5, PT, R121, 0x68, P3 ;  /* 0x000000687900780c */ /* 0x000fc40001fa4270 */
[----:B------:R-:W-:Y:S02]  /*edd0*/  FSEL R65, R65, -INF , !P4 ;  /* 0xff80000041417808 */ /* 0x000fe40006000000 */
[C---:B------:R-:W-:Y:S02]  /*ede0*/  ISETP.GT.AND P4, PT, R121.reuse, 0x59, P3 ;  /* 0x000000597900780c */ /* 0x040fe40001f84270 */
[C---:B------:R-:W-:Y:S02]  /*edf0*/  ISETP.LT.OR P5, PT, R122.reuse, 0x69, P5 ;  /* 0x000000697a00780c */ /* 0x040fe40002fa1670 */
[----:B------:R-:W-:Y:S02]  /*ee00*/  ISETP.LT.OR P4, PT, R122, 0x5a, P4 ;  /* 0x0000005a7a00780c */ /* 0x000fe40002781670 */
        /* <DEDUP_REMOVED lines=9> */
[----:B------:R-:W-:Y:S02]  /*eea0*/  ISETP.GT.AND P4, PT, R121, 0x69, P3 ;  /* 0x000000697900780c */ /* 0x000fe40001f84270 */
[----:B------:R-:W-:Y:S02]  /*eeb0*/  ISETP.LT.OR P5, PT, R122, 0x72, P5 ;  /* 0x000000727a00780c */ /* 0x000fe40002fa1670 */
[----:B0-----:R-:W-:Y:S02]  /*eec0*/  FMNMX.FTZ R14, R82, R87, !PT ;  /* 0x00000057520e7209 */ /* 0x001fe40007810000 */
[----:B------:R-:W-:Y:S02]  /*eed0*/  ISETP.LT.OR P4, PT, R122, 0x6a, P4 ;  /* 0x0000006a7a00780c */ /* 0x000fe40002781670 */
[----:B------:R-:W-:Y:S01]  /*eee0*/  FSEL R79, R79, -INF , !P5 ;  /* 0xff8000004f4f7808 */ /* 0x000fe20006800000 */
[----:B------:R-:W-:Y:S01]  /*eef0*/  FMUL.FTZ R82, R14, UR41 ;  /* 0x000000290e527c20 */ /* 0x000fe20008410000 */
[----:B------:R-:W-:-:S02]  /*ef00*/  ISETP.GT.AND P5, PT, R121, RZ, P3 ;  /* 0x000000ff7900720c */ /* 0x000fc40001fa4270 */
[----:B------:R-:W-:Y:S02]  /*ef10*/  FSEL R76, R76, -INF , !P4 ;  /* 0xff8000004c4c7808 */ /* 0x000fe40006000000 */
[----:B------:R-:W-:Y:S02]  /*ef20*/  FSETP.NEU.FTZ.AND P4, PT, R14, -INF , PT ;  /* 0xff8000000e00780b */ /* 0x000fe40003f9d000 */
[----:B------:R-:W-:Y:S02]  /*ef30*/  ISETP.LT.OR P5, PT, R122, 0x1, P5 ;  /* 0x000000017a00780c */ /* 0x000fe40002fa1670 */
[----:B------:R-:W-:Y:S02]  /*ef40*/  FSEL R82, R82, RZ, P4 ;  /* 0x000000ff52527208 */ /* 0x000fe40002000000 */
[----:B------:R-:W-:Y:S02]  /*ef50*/  FSEL R24, R24, -INF , !P5 ;  /* 0xff80000018187808 */ /* 0x000fe40006800000 */
[----:B------:R-:W-:Y:S01]  /*ef60*/  ISETP.GT.AND P5, PT, R121, 0x78, P3 ;  /* 0x000000787900780c */ /* 0x000fe20001fa4270 */
[--C-:B------:R-:W-:Y:S01]  /*ef70*/  FFMA.FTZ R150, R26, UR41, -R82.reuse ;  /* 0x000000291a967c23 */ /* 0x100fe20008010852 */
[----:B------:R-:W-:Y:S01]  /*ef80*/  FMNMX.FTZ R26, R24, R5, !PT ;  /* 0x00000005181a7209 */ /* 0x000fe20007810000 */
[--C-:B------:R-:W-:Y:S01]  /*ef90*/  FFMA.FTZ R144, R30, UR41, -R82.reuse ;  /* 0x000000291e907c23 */ /* 0x100fe20008010852 */
[--C-:B------:R-:W-:Y:S01]  /*efa0*/  FFMA.FTZ R146, R34, UR41, -R82.reuse ;  /* 0x0000002922927c23 */ /* 0x100fe20008010852 */
[--C-:B------:R-:W-:Y:S01]  /*efb0*/  FFMA.FTZ R140, R38, UR41, -R82.reuse ;  /* 0x00000029268c7c23 */ /* 0x100fe20008010852 */
[----:B------:R-:W-:Y:S01]  /*efc0*/  FMNMX.FTZ R15, R25, R26, !PT ;  /* 0x0000001a190f7209 */ /* 0x000fe20007810000 */
[--C-:B------:R-:W-:Y:S01]  /*efd0*/  FFMA.FTZ R142, R42, UR41, -R82.reuse ;  /* 0x000000292a8e7c23 */ /* 0x100fe20008010852 */
[----:B------:R-:W-:Y:S01]  /*efe0*/  ISETP.GT.AND P3, PT, R121, 0x79, P3 ;  /* 0x000000797900780c */ /* 0x000fe20001f64270 */
[--C-:B------:R-:W-:Y:S01]  /*eff0*/  FFMA.FTZ R136, R46, UR41, -R82.reuse ;  /* 0x000000292e887c23 */ /* 0x100fe20008010852 */
[----:B------:R-:W-:Y:S01]  /*f000*/  FMNMX.FTZ R30, R28, R15, !PT ;  /* 0x0000000f1c1e7209 */ /* 0x000fe20007810000 */
[--C-:B------:R-:W-:Y:S01]  /*f010*/  FFMA.FTZ R132, R54, UR41, -R82.reuse ;  /* 0x0000002936847c23 */ /* 0x100fe20008010852 */
[C---:B------:R-:W-:Y:S01]  /*f020*/  ISETP.LT.OR P5, PT, R122.reuse, 0x79, P5 ;  /* 0x000000797a00780c */ /* 0x040fe20002fa1670 */
        /* <DEDUP_REMOVED lines=11> */
[----:B------:R-:W-:Y:S01]  /*f0e0*/  FSEL R83, R83, -INF , !P3 ;  /* 0xff80000053537808 */ /* 0x000fe20005800000 */
[--C-:B------:R-:W-:Y:S01]  /*f0f0*/  FFMA.FTZ R26, R31, UR41, -R82.reuse ;  /* 0x000000291f1a7c23 */ /* 0x100fe20008010852 */
[----:B------:R-:W-:Y:S01]  /*f100*/  FMNMX.FTZ R30, R36, R15, !PT ;  /* 0x0000000f241e7209 */ /* 0x000fe20007810000 */
[--C-:B------:R-:W-:Y:S01]  /*f110*/  FFMA.FTZ R31, R43, UR41, -R82.reuse ;  /* 0x000000292b1f7c23 */ /* 0x100fe20008010852 */
[----:B------:R-:W-:Y:S01]  /*f120*/  FSEL R51, R14, RZ, P4 ;  /* 0x000000ff0e337208 */ /* 0x000fe20002000000 */
[--C-:B------:R-:W-:Y:S01]  /*f130*/  FFMA.FTZ R138, R50, UR41, -R82.reuse ;  /* 0x00000029328a7c23 */ /* 0x100fe20008010852 */
[----:B------:R-:W-:Y:S01]  /*f140*/  FMNMX.FTZ R15, R37, R30, !PT ;  /* 0x0000001e250f7209 */ /* 0x000fe20007810000 */
[----:B------:R-:W-:Y:S01]  /*f150*/  MUFU.EX2 R11, R11 ;  /* 0x0000000b000b7308 */ /* 0x000fe20000000800 */
[----:B------:R-:W-:Y:S01]  /*f160*/  FFMA.FTZ R134, R58, UR41, -R82 ;  /* 0x000000293a867c23 */ /* 0x000fe20008010852 */
[----:B------:R-:W-:Y:S01]  /*f170*/  FADD.FTZ R12, -R51, R12 ;  /* 0x0000000c330c7221 */ /* 0x000fe20000010100 */
[----:B------:R-:W-:Y:S01]  /*f180*/  FMNMX.FTZ R30, R40, R15, !PT ;  /* 0x0000000f281e7209 */ /* 0x000fe20007810000 */
[--C-:B------:R-:W-:Y:S01]  /*f190*/  FFMA.FTZ R128, R62, UR41, -R82.reuse ;  /* 0x000000293e807c23 */ /* 0x100fe20008010852 */
[--C-:B------:R-:W-:Y:S01]  /*f1a0*/  FFMA.FTZ R130, R66, UR41, -R82.reuse ;  /* 0x0000002942827c23 */ /* 0x100fe20008010852 */
[----:B------:R-:W-:Y:S01]  /*f1b0*/  FMUL.FTZ R12, R12, UR41 ;  /* 0x000000290c0c7c20 */ /* 0x000fe20008410000 */
        /* <DEDUP_REMOVED lines=13> */
[----:B------:R-:W-:-:S03]  /*f290*/  FFMA.FTZ R122, R84, UR41, -R82 ;  /* 0x00000029547a7c23 */ /* 0x000fc60008010852 */
[----:B------:R-:W-:Y:S01]  /*f2a0*/  FMNMX.FTZ R15, R49, R34, !PT ;  /* 0x00000022310f7209 */ /* 0x000fe20007810000 */
[----:B------:R-:W1:Y:S03]  /*f2b0*/  MUFU.EX2 R23, R23 ;  /* 0x0000001700177308 */ /* 0x000e660000000800 */
[----:B------:R-:W-:-:S04]  /*f2c0*/  FMNMX.FTZ R34, R52, R15, !PT ;  /* 0x0000000f34227209 */ /* 0x000fc80007810000 */
[----:B------:R-:W-:Y:S01]  /*f2d0*/  FMNMX.FTZ R15, R53, R34, !PT ;  /* 0x00000022350f7209 */ /* 0x000fe20007810000 */
[----:B------:R-:W2:Y:S01]  /*f2e0*/  MUFU.EX2 R144, R144 ;  /* 0x0000009000907308 */ /* 0x000ea20000000800 */
[----:B0-----:R-:W-:Y:S01]  /*f2f0*/  FFMA.FTZ R4, R12, R4, R148 ;  /* 0x000000040c047223 */ /* 0x001fe20000010094 */
[----:B------:R-:W-:Y:S01]  /*f300*/  F2FP.F16.F32.PACK_AB R148, R11, R148 ;  /* 0x000000940b94723e */ /* 0x000fe200000000ff */
[-C--:B------:R-:W-:Y:S01]  /*f310*/  FMUL.FTZ R88, R88, R12.reuse ;  /* 0x0000000c58587220 */ /* 0x080fe20000410000 */
[----:B------:R-:W-:Y:S01]  /*f320*/  FMNMX.FTZ R34, R56, R15, !PT ;  /* 0x0000000f38227209 */ /* 0x000fe20007810000 */
[-C--:B------:R-:W-:Y:S01]  /*f330*/  FMUL.FTZ R89, R89, R12.reuse ;  /* 0x0000000c59597220 */ /* 0x080fe20000410000 */
[-C--:B------:R-:W-:Y:S01]  /*f340*/  FMUL.FTZ R92, R92, R12.reuse ;  /* 0x0000000c5c5c7220 */ /* 0x080fe20000410000 */
[----:B------:R-:W-:Y:S01]  /*f350*/  FMUL.FTZ R93, R93, R12 ;  /* 0x0000000c5d5d7220 */ /* 0x000fe20000410000 */
[----:B------:R-:W-:Y:S01]  /*f360*/  FMNMX.FTZ R15, R57, R34, !PT ;  /* 0x00000022390f7209 */ /* 0x000fe20007810000 */
[----:B------:R-:W0:Y:S01]  /*f370*/  MUFU.EX2 R26, R26 ;  /* 0x0000001a001a7308 */ /* 0x000e220000000800 */
[--C-:B------:R-:W-:Y:S01]  /*f380*/  FFMA.FTZ R34, R47, UR41, -R82.reuse ;  /* 0x000000292f227c23 */ /* 0x100fe20008010852 */
[----:B------:R-:W-:Y:S01]  /*f390*/  FFMA.FTZ R47, R75, UR41, -R82 ;  /* 0x000000294b2f7c23 */ /* 0x000fe20008010852 */
[----:B------:R-:W-:Y:S01]  /*f3a0*/  FMNMX.FTZ R38, R60, R15, !PT ;  /* 0x0000000f3c267209 */ /* 0x000fe20007810000 */
[-C--:B------:R-:W-:Y:S01]  /*f3b0*/  FMUL.FTZ R96, R96, R12.reuse ;  /* 0x0000000c60607220 */ /* 0x080fe20000410000 */
[-C--:B------:R-:W-:Y:S01]  /*f3c0*/  FMUL.FTZ R97, R97, R12.reuse ;  /* 0x0000000c61617220 */ /* 0x080fe20000410000 */
[----:B------:R-:W-:Y:S01]  /*f3d0*/  FMUL.FTZ R100, R100, R12 ;  /* 0x0000000c64647220 */ /* 0x000fe20000410000 */
[----:B------:R-:W-:Y:S01]  /*f3e0*/  FMNMX.FTZ R15, R61, R38, !PT ;  /* 0x000000263d0f7209 */ /* 0x000fe20007810000 */
[----:B------:R-:W3:Y:S01]  /*f3f0*/  MUFU.EX2 R146, R146 ;  /* 0x0000009200927308 */ /* 0x000ee20000000800 */
[-C--:B------:R-:W-:Y:S01]  /*f400*/  FMUL.FTZ R101, R101, R12.reuse ;  /* 0x0000000c65657220 */ /* 0x080fe20000410000 */
[-C--:B------:R-:W-:Y:S01]  /*f410*/  FMUL.FTZ R104, R104, R12.reuse ;  /* 0x0000000c68687220 */ /* 0x080fe20000410000 */
[----:B------:R-:W-:Y:S01]  /*f420*/  FMNMX.FTZ R38, R64, R15, !PT ;  /* 0x0000000f40267209 */ /* 0x000fe20007810000 */
[-C--:B------:R-:W-:Y:S01]  /*f430*/  FMUL.FTZ R105, R105, R12.reuse ;  /* 0x0000000c69697220 */ /* 0x080fe20000410000 */
[-C--:B------:R-:W-:Y:S01]  /*f440*/  FMUL.FTZ R108, R108, R12.reuse ;  /* 0x0000000c6c6c7220 */ /* 0x080fe20000410000 */
[----:B------:R-:W-:Y:S01]  /*f450*/  FMUL.FTZ R109, R109, R12 ;  /* 0x0000000c6d6d7220 */ /* 0x000fe20000410000 */
[----:B------:R-:W-:Y:S01]  /*f460*/  FMNMX.FTZ R15, R65, R38, !PT ;  /* 0x00000026410f7209 */ /* 0x000fe20007810000 */
[----:B------:R-:W4:Y:S01]  /*f470*/  MUFU.EX2 R27, R27 ;  /* 0x0000001b001b7308 */ /* 0x000f220000000800 */
[-C--:B------:R-:W-:Y:S01]  /*f480*/  FMUL.FTZ R112, R112, R12.reuse ;  /* 0x0000000c70707220 */ /* 0x080fe20000410000 */
[-C--:B------:R-:W-:Y:S01]  /*f490*/  FMUL.FTZ R113, R113, R12.reuse ;  /* 0x0000000c71717220 */ /* 0x080fe20000410000 */
[----:B------:R-:W-:Y:S01]  /*f4a0*/  FMNMX.FTZ R38, R68, R15, !PT ;  /* 0x0000000f44267209 */ /* 0x000fe20007810000 */
[-C--:B------:R-:W-:Y:S01]  /*f4b0*/  FMUL.FTZ R116, R116, R12.reuse ;  /* 0x0000000c74747220 */ /* 0x080fe20000410000 */
[----:B------:R-:W-:-:S02]  /*f4c0*/  FMUL.FTZ R117, R117, R12 ;  /* 0x0000000c75757220 */ /* 0x000fc40000410000 */
[----:B------:R-:W-:Y:S01]  /*f4d0*/  FMNMX.FTZ R15, R69, R38, !PT ;  /* 0x00000026450f7209 */ /* 0x000fe20007810000 */
[----:B------:R-:W5:Y:S03]  /*f4e0*/  MUFU.EX2 R140, R140 ;  /* 0x0000008c008c7308 */ /* 0x000f660000000800 */
[----:B------:R-:W-:-:S04]  /*f4f0*/  FMNMX.FTZ R38, R72, R15, !PT ;  /* 0x0000000f48267209 */ /* 0x000fc80007810000 */
[----:B------:R-:W-:Y:S01]  /*f500*/  FMNMX.FTZ R15, R73, R38, !PT ;  /* 0x00000026490f7209 */ /* 0x000fe20007810000 */
[----:B------:R-:W5:Y:S01]  /*f510*/  MUFU.EX2 R30, R30 ;  /* 0x0000001e001e7308 */ /* 0x000f620000000800 */
[----:B------:R-:W-:Y:S02]  /*f520*/  FFMA.FTZ R38, R55, UR41, -R82 ;  /* 0x0000002937267c23 */ /* 0x000fe40008010852 */
[----:B------:R-:W-:-:S04]  /*f530*/  FMNMX.FTZ R15, R10, R15, !PT ;  /* 0x0000000f0a0f7209 */ /* 0x000fc80007810000 */
[----:B------:R-:W-:Y:S01]  /*f540*/  FMNMX.FTZ R15, R76, R15, !PT ;  /* 0x0000000f4c0f7209 */ /* 0x000fe20007810000 */
[----:B------:R-:W5:Y:S03]  /*f550*/  MUFU.EX2 R142, R142 ;  /* 0x0000008e008e7308 */ /* 0x000f660000000800 */
[----:B------:R-:W-:-:S04]  /*f560*/  FMNMX.FTZ R42, R78, R15, !PT ;  /* 0x0000000f4e2a7209 */ /* 0x000fc80007810000 */
[----:B------:R-:W-:Y:S01]  /*f570*/  FMNMX.FTZ R42, R79, R42, !PT ;  /* 0x0000002a4f2a7209 */ /* 0x000fe20007810000 */
[----:B------:R-:W5:Y:S03]  /*f580*/  MUFU.EX2 R31, R31 ;  /* 0x0000001f001f7308 */ /* 0x000f660000000800 */
[----:B------:R-:W-:-:S04]  /*f590*/  FMNMX.FTZ R42, R81, R42, !PT ;  /* 0x0000002a512a7209 */ /* 0x000fc80007810000 */
[----:B------:R-:W-:Y:S01]  /*f5a0*/  FMNMX.FTZ R15, R83, R42, !PT ;  /* 0x0000002a530f7209 */ /* 0x000fe20007810000 */
[----:B------:R-:W-:Y:S01]  /*f5b0*/  MUFU.EX2 R136, R136 ;  /* 0x0000008800887308 */ /* 0x000fe20000000800 */
[----:B------:R-:W-:-:S03]  /*f5c0*/  FFMA.FTZ R42, R63, UR41, -R82 ;  /* 0x000000293f2a7c23 */ /* 0x000fc60008010852 */
[----:B------:R-:W1:Y:S04]  /*f5d0*/  SHFL.BFLY PT, R46, R15, 0x2, 0x1f ;  /* 0x0c401f000f2e7f89 */ /* 0x000e6800000e0000 */
[----:B------:R-:W-:Y:S08]  /*f5e0*/  MUFU.EX2 R34, R34 ;  /* 0x0000002200227308 */ /* 0x000ff00000000800 */
[----:B------:R-:W-:Y:S08]  /*f5f0*/  MUFU.EX2 R138, R138 ;  /* 0x0000008a008a7308 */ /* 0x000ff00000000800 */
[----:B------:R-:W-:Y:S01]  /*f600*/  MUFU.EX2 R35, R35 ;  /* 0x0000002300237308 */ /* 0x000fe20000000800 */
[----:B-1----:R-:W-:Y:S01]  /*f610*/  FMNMX.FTZ R15, R15, R46, !PT ;  /* 0x0000002e0f0f7209 */ /* 0x002fe20007810000 */
[--C-:B------:R-:W-:Y:S01]  /*f620*/  FFMA.FTZ R46, R71, UR41, -R82.reuse ;  /* 0x00000029472e7c23 */ /* 0x100fe20008010852 */
[----:B------:R-:W-:-:S05]  /*f630*/  FFMA.FTZ R82, R85, UR41, -R82 ;  /* 0x0000002955527c23 */ /* 0x000fca0008010852 */
        /* <DEDUP_REMOVED lines=9> */
[----:B------:R-:W-:-:S05]  /*f6d0*/  FSEL R54, R54, RZ, P3 ;  /* 0x000000ff36367208 */ /* 0x000fca0001800000 */
[--C-:B------:R-:W-:Y:S01]  /*f6e0*/  FFMA.FTZ R149, R24, UR41, -R54.reuse ;  /* 0x0000002918957c23 */ /* 0x100fe20008010836 */
[--C-:B------:R-:W-:Y:S01]  /*f6f0*/  FFMA.FTZ R24, R25, UR41, -R54.reuse ;  /* 0x0000002919187c23 */ /* 0x100fe20008010836 */
        /* <DEDUP_REMOVED lines=8> */
[----:B------:R-:W-:Y:S01]  /*f780*/  FFMA.FTZ R28, R33, UR41, -R54 ;  /* 0x00000029211c7c23 */ /* 0x000fe20008010836 */
[----:B------:R-:W-:-:S02]  /*f790*/  @!P1 IMAD R32, R16, 0x8, R2 ;  /* 0x0000000810209824 */ /* 0x000fc400078e0202 */
[----:B------:R-:W-:Y:S01]  /*f7a0*/  FADD.FTZ R11, R23, R4 ;  /* 0x00000004170b7221 */ /* 0x000fe20000010000 */
[----:B------:R-:W-:Y:S01]  /*f7b0*/  FSEL R4, R15, RZ, P3 ;  /* 0x000000ff0f047208 */ /* 0x000fe20001800000 */
[----:B------:R-:W-:Y:S01]  /*f7c0*/  MUFU.EX2 R24, R24 ;  /* 0x0000001800187308 */ /* 0x000fe20000000800 */
[--C-:B------:R-:W-:Y:S01]  /*f7d0*/  FFMA.FTZ R141, R40, UR41, -R54.reuse ;  /* 0x00000029288d7c23 */ /* 0x100fe20008010836 */
[----:B--2---:R-:W-:Y:S01]  /*f7e0*/  FADD.FTZ R37, R144, R11 ;  /* 0x0000000b90257221 */ /* 0x004fe20000010000 */
[----:B0-----:R-:W-:Y:S01]  /*f7f0*/  F2FP.F16.F32.PACK_AB R144, R26, R144 ;  /* 0x000000901a90723e */ /* 0x001fe200000000ff */
[----:B------:R-:W-:Y:S01]  /*f800*/  FADD.FTZ R4, -R4, R5 ;  /* 0x0000000504047221 */ /* 0x000fe20000010100 */
[----:B------:R-:W-:Y:S02]  /*f810*/  @!P1 VIADD R32, R32, 0x16860 ;  /* 0x0001686020209836 */ /* 0x000fe40000000000 */
[----:B------:R-:W-:Y:S01]  /*f820*/  FADD.FTZ R37, R26, R37 ;  /* 0x000000251a257221 */ /* 0x000fe20000010000 */
[----:B------:R-:W-:Y:S01]  /*f830*/  FFMA.FTZ R16, R41, UR41, -R54 ;  /* 0x0000002929107c23 */ /* 0x000fe20008010836 */
[----:B------:R-:W-:Y:S01]  /*f840*/  FMUL.FTZ R4, R4, UR41 ;  /* 0x0000002904047c20 */ /* 0x000fe20008410000 */
[----:B------:R-:W-:Y:S01]  /*f850*/  MUFU.EX2 R151, R151 ;  /* 0x0000009700977308 */ /* 0x000fe20000000800 */
[----:B---3--:R-:W-:Y:S01]  /*f860*/  FADD.FTZ R36, R146, R37 ;  /* 0x0000002592247221 */ /* 0x008fe20000010000 */
[----:B------:R-:W-:Y:S01]  /*f870*/  @!P1 PRMT R32, RZ, 0x654, R32 ;  /* 0x00000654ff209816 */ /* 0x000fe20000000020 */
[--C-:B------:R-:W-:Y:S01]  /*f880*/  FFMA.FTZ R143, R44, UR41, -R54.reuse ;  /* 0x000000292c8f7c23 */ /* 0x100fe20008010836 */
[----:B------:R-:W-:Y:S01]  /*f890*/  FFMA.FTZ R137, R48, UR41, -R54 ;  /* 0x0000002930897c23 */ /* 0x000fe20008010836 */
[----:B----4-:R-:W-:Y:S01]  /*f8a0*/  FADD.FTZ R37, R27, R36 ;  /* 0x000000241b257221 */ /* 0x010fe20000010000 */
[----:B------:R0:W-:Y:S01]  /*f8b0*/  @!P1 SYNCS.ARRIVE.TRANS64.RED.A1T0 RZ, [R32+URZ], RZ ;  /* 0x000000ff20ff99a7 */ /* 0x0001e2000810043f */
[--C-:B------:R-:W-:Y:S01]  /*f8c0*/  FFMA.FTZ R49, R49, UR41, -R54.reuse ;  /* 0x0000002931317c23 */ /* 0x100fe20008010836 */
[----:B------:R-:W1:Y:S01]  /*f8d0*/  MUFU.EX2 R5, R4 ;  /* 0x0000000400057308 */ /* 0x000e620000000800 */
[----:B-----5:R-:W-:Y:S01]  /*f8e0*/  FADD.FTZ R37, R140, R37 ;  /* 0x000000258c257221 */ /* 0x020fe20000010000 */
[--C-:B------:R-:W-:Y:S01]  /*f8f0*/  FFMA.FTZ R139, R52, UR41, -R54.reuse ;  /* 0x00000029348b7c23 */ /* 0x100fe20008010836 */
[--C-:B------:R-:W-:Y:S01]  /*f900*/  FFMA.FTZ R33, R10, UR41, -R54.reuse ;  /* 0x000000290a217c23 */ /* 0x100fe20008010836 */
[--C-:B------:R-:W-:Y:S01]  /*f910*/  FFMA.FTZ R53, R53, UR41, -R54.reuse ;  /* 0x0000002935357c23 */ /* 0x100fe20008010836 */
[----:B------:R-:W-:Y:S01]  /*f920*/  FADD.FTZ R37, R30, R37 ;  /* 0x000000251e257221 */ /* 0x000fe20000010000 */
[--C-:B0-----:R-:W-:Y:S01]  /*f930*/  FFMA.FTZ R32, R45, UR41, -R54.reuse ;  /* 0x000000292d207c23 */ /* 0x101fe20008010836 */
[----:B------:R-:W-:Y:S01]  /*f940*/  F2FP.F16.F32.PACK_AB R146, R27, R146 ;  /* 0x000000921b92723e */ /* 0x000fe200000000ff */
[----:B------:R-:W0:Y:S01]  /*f950*/  MUFU.EX2 R25, R25 ;  /* 0x0000001900197308 */ /* 0x000e220000000800 */
[----:B------:R-:W-:Y:S01]  /*f960*/  FADD.FTZ R26, R142, R37 ;  /* 0x000000258e1a7221 */ /* 0x000fe20000010000 */
[--C-:B------:R-:W-:Y:S01]  /*f970*/  FFMA.FTZ R133, R56, UR41, -R54.reuse ;  /* 0x0000002938857c23 */ /* 0x100fe20008010836 */
[--C-:B------:R-:W-:Y:S01]  /*f980*/  FFMA.FTZ R57, R57, UR41, -R54.reuse ;  /* 0x0000002939397c23 */ /* 0x100fe20008010836 */
[----:B------:R-:W-:Y:S01]  /*f990*/  FFMA.FTZ R135, R60, UR41, -R54 ;  /* 0x000000293c877c23 */ /* 0x000fe20008010836 */
[----:B------:R-:W-:Y:S01]  /*f9a0*/  FADD.FTZ R37, R31, R26 ;  /* 0x0000001a1f257221 */ /* 0x000fe20000010000 */
[----:B------:R-:W-:Y:S01]  /*f9b0*/  F2FP.F16.F32.PACK_AB R150, R23, R150 ;  /* 0x000000961796723e */ /* 0x000fe200000000ff */
[--C-:B------:R-:W-:Y:S01]  /*f9c0*/  FFMA.FTZ R61, R61, UR41, -R54.reuse ;  /* 0x000000293d3d7c23 */ /* 0x100fe20008010836 */
[----:B------:R-:W2:Y:S01]  /*f9d0*/  MUFU.EX2 R145, R145 ;  /* 0x0000009100917308 */ /* 0x000ea20000000800 */
[----:B-1----:R-:W-:Y:S01]  /*f9e0*/  FFMA.FTZ R3, R5, R3, R149 ;  /* 0x0000000305037223 */ /* 0x002fe20000010095 */
[----:B------:R-:W-:Y:S01]  /*f9f0*/  FADD.FTZ R37, R136, R37 ;  /* 0x0000002588257221 */ /* 0x000fe20000010000 */
[--C-:B------:R-:W-:Y:S01]  /*fa00*/  FFMA.FTZ R129, R64, UR41, -R54.reuse ;  /* 0x0000002940817c23 */ /* 0x100fe20008010836 */
[----:B------:R-:W-:Y:S01]  /*fa10*/  F2FP.F16.F32.PACK_AB R140, R30, R140 ;  /* 0x0000008c1e8c723e */ /* 0x000fe200000000ff */
        /* <DEDUP_REMOVED lines=8> */
[----:B0-----:R-:W-:Y:S01]  /*faa0*/  FADD.FTZ R4, R25, R4 ;  /* 0x0000000419047221 */ /* 0x001fe20000010000 */
[----:B------:R-:W-:Y:S01]  /*fab0*/  FADD.FTZ R37, R35, R36 ;  /* 0x0000002423257221 */ /* 0x000fe20000010000 */
[----:B------:R-:W-:Y:S01]  /*fac0*/  F2FP.F16.F32.PACK_AB R142, R31, R142 ;  /* 0x0000008e1f8e723e */ /* 0x000fe200000000ff */
[----:B------:R-:W0:Y:S01]  /*fad0*/  MUFU.EX2 R147, R147 ;  /* 0x0000009300937308 */ /* 0x000e220000000800 */
[----:B--2---:R-:W-:Y:S01]  /*fae0*/  FADD.FTZ R3, R145, R4 ;  /* 0x0000000491037221 */ /* 0x004fe20000010000 */
[----:B------:R-:W-:Y:S01]  /*faf0*/  FADD.FTZ R37, R132, R37 ;  /* 0x0000002584257221 */ /* 0x000fe20000010000 */
[--C-:B------:R-:W-:Y:S01]  /*fb00*/  FFMA.FTZ R72, R72, UR41, -R54.reuse ;  /* 0x0000002948487c23 */ /* 0x100fe20008010836 */
[--C-:B------:R-:W-:Y:S01]  /*fb10*/  FFMA.FTZ R73, R73, UR41, -R54.reuse ;  /* 0x0000002949497c23 */ /* 0x100fe20008010836 */
[--C-:B------:R-:W-:Y:S01]  /*fb20*/  FFMA.FTZ R76, R76, UR41, -R54.reuse ;  /* 0x000000294c4c7c23 */ /* 0x100fe20008010836 */
[----:B------:R-:W-:Y:S01]  /*fb30*/  FADD.FTZ R37, R38, R37 ;  /* 0x0000002526257221 */ /* 0x000fe20000010000 */
[--C-:B------:R-:W-:Y:S01]  /*fb40*/  FFMA.FTZ R78, R78, UR41, -R54.reuse ;  /* 0x000000294e4e7c23 */ /* 0x100fe20008010836 */
[----:B------:R-:W2:Y:S01]  /*fb50*/  MUFU.EX2 R29, R29 ;  /* 0x0000001d001d7308 */ /* 0x000ea20000000800 */
[----:B-1----:R-:W-:Y:S01]  /*fb60*/  FADD.FTZ R4, R28, R3 ;  /* 0x000000031c047221 */ /* 0x002fe20000010000 */
[----:B------:R-:W-:Y:S01]  /*fb70*/  FADD.FTZ R36, R134, R37 ;  /* 0x0000002586247221 */ /* 0x000fe20000010000 */
[--C-:B------:R-:W-:Y:S01]  /*fb80*/  FFMA.FTZ R79, R79, UR41, -R54.reuse ;  /* 0x000000294f4f7c23 */ /* 0x100fe20008010836 */
[--C-:B------:R-:W-:Y:S01]  /*fb90*/  FFMA.FTZ R81, R81, UR41, -R54.reuse ;  /* 0x0000002951517c23 */ /* 0x100fe20008010836 */
[----:B------:R-:W-:Y:S01]  /*fba0*/  FFMA.FTZ R54, R83, UR41, -R54 ;  /* 0x0000002953367c23 */ /* 0x000fe20008010836 */
[----:B------:R-:W-:Y:S01]  /*fbb0*/  FADD.FTZ R41, R39, R36 ;  /* 0x0000002427297221 */ /* 0x000fe20000010000 */
[----:B------:R-:W-:Y:S01]  /*fbc0*/  ISETP.GT.AND P3, PT, R0, R21, PT ;  /* 0x000000150000720c */ /* 0x000fe20003f64270 */
[----:B------:R-:W1:Y:S01]  /*fbd0*/  MUFU.EX2 R141, R141 ;  /* 0x0000008d008d7308 */ /* 0x000e620000000800 */
[----:B0-----:R-:W-:Y:S01]  /*fbe0*/  FADD.FTZ R4, R147, R4 ;  /* 0x0000000493047221 */ /* 0x001fe20000010000 */
[----:B------:R-:W-:Y:S01]  /*fbf0*/  FADD.FTZ R41, R128, R41 ;  /* 0x0000002980297221 */ /* 0x000fe20000010000 */
        /* <DEDUP_REMOVED lines=20> */
[----:B------:R-:W-:Y:S01]  /*fd40*/  F2FP.F16.F32.PACK_AB R136, R34, R136 ;  /* 0x000000882288723e */ /* 0x000fe200000000ff */
[----:B------:R-:W1:Y:S01]  /*fd50*/  MUFU.EX2 R143, R143 ;  /* 0x0000008f008f7308 */ /* 0x000e620000000800 */
[C---:B0-----:R-:W-:Y:S01]  /*fd60*/  FADD.FTZ R4, R16.reuse, R37 ;  /* 0x0000002510047221 */ /* 0x041fe20000010000 */
[----:B------:R-:W-:Y:S01]  /*fd70*/  F2FP.F16.F32.PACK_AB R141, R16, R141 ;  /* 0x0000008d108d723e */ /* 0x000fe200000000ff */
[----:B------:R-:W-:Y:S01]  /*fd80*/  VIADD R0, R0, 0xffffffff ;  /* 0xffffffff00007836 */ /* 0x000fe20000000000 */
[----:B------:R-:W-:Y:S01]  /*fd90*/  F2FP.F16.F32.PACK_AB R138, R35, R138 ;  /* 0x0000008a238a723e */ /* 0x000fe200000000ff */
[----:B------:R-:W-:Y:S01]  /*fda0*/  IMAD.MOV.U32 R16, RZ, RZ, R13 ;  /* 0x000000ffff107224 */ /* 0x000fe200078e000d */
[----:B------:R-:W-:-:S02]  /*fdb0*/  F2FP.F16.F32.PACK_AB R132, R38, R132 ;  /* 0x000000842684723e */ /* 0x000fc400000000ff */
[----:B------:R-:W0:Y:S01]  /*fdc0*/  MUFU.EX2 R130, R130 ;  /* 0x0000008200827308 */ /* 0x000e220000000800 */
[C---:B--2---:R-:W-:Y:S01]  /*fdd0*/  FADD.FTZ R41, R42.reuse, R41 ;  /* 0x000000292a297221 */ /* 0x044fe20000010000 */
[----:B------:R-:W-:Y:S02]  /*fde0*/  F2FP.F16.F32.PACK_AB R134, R39, R134 ;  /* 0x000000862786723e */ /* 0x000fe400000000ff */
[----:B------:R-:W-:Y:S02]  /*fdf0*/  F2FP.F16.F32.PACK_AB R128, R42, R128 ;  /* 0x000000802a80723e */ /* 0x000fe400000000ff */
[----:B------:R-:W-:Y:S02]  /*fe00*/  F2FP.F16.F32.PACK_AB R149, R24, R149 ;  /* 0x000000951895723e */ /* 0x000fe400000000ff */
[----:B------:R-:W2:Y:S01]  /*fe10*/  MUFU.EX2 R32, R32 ;  /* 0x0000002000207308 */ /* 0x000ea20000000800 */
[----:B-1----:R-:W-:Y:S01]  /*fe20*/  FADD.FTZ R27, R143, R4 ;  /* 0x000000048f1b7221 */ /* 0x002fe20000010000 */
[----:B------:R-:W-:-:S02]  /*fe30*/  F2FP.F16.F32.PACK_AB R151, R25, R151 ;  /* 0x000000971997723e */ /* 0x000fc400000000ff */
[----:B------:R-:W-:Y:S02]  /*fe40*/  F2FP.F16.F32.PACK_AB R145, R28, R145 ;  /* 0x000000911c91723e */ /* 0x000fe400000000ff */
[----:B------:R-:W-:Y:S02]  /*fe50*/  F2FP.F16.F32.PACK_AB R147, R29, R147 ;  /* 0x000000931d93723e */ /* 0x000fe400000000ff */
[----:B------:R-:W1:Y:S01]  /*fe60*/  MUFU.EX2 R43, R43 ;  /* 0x0000002b002b7308 */ /* 0x000e620000000800 */
[----:B0-----:R-:W-:Y:S01]  /*fe70*/  FADD.FTZ R36, R130, R41 ;  /* 0x0000002982247221 */ /* 0x001fe20000010000 */
[----:B------:R-:W-:-:S06]  /*fe80*/  MOV R5, R15 ;  /* 0x0000000f00057202 */ /* 0x000fcc0000000f00 */
        /* <DEDUP_REMOVED lines=32> */
[----:B------:R-:W-:Y:S01]  /*10090*/  F2FP.F16.F32.PACK_AB R133, R23, R133 ;  /* 0x000000851785723e */ /* 0x000fe200000000ff */
[----:B------:R-:W-:-:S05]  /*100a0*/  IMAD.MOV.U32 R23, RZ, RZ, R20 ;  /* 0x000000ffff177224 */ /* 0x000fca00078e0014 */
        /* <DEDUP_REMOVED lines=38> */
[----:B------:R-:W-:Y:S01]  /*10310*/  F2FP.F16.F32.PACK_AB R123, R54, R81 ;  /* 0x00000051367b723e */ /* 0x000fe200000000ff */
[----:B------:R-:W-:Y:S02]  /*10320*/  IMAD.MOV.U32 R12, RZ, RZ, R14 ;  /* 0x000000ffff0c7224 */ /* 0x000fe400078e000e */
[C---:B0-----:R-:W-:Y:S01]  /*10330*/  FADD.FTZ R4, R51.reuse, R4 ;  /* 0x0000000433047221 */ /* 0x041fe20000010000 */
[----:B------:R-:W-:Y:S01]  /*10340*/  F2FP.F16.F32.PACK_AB R122, R51, R122 ;  /* 0x0000007a337a723e */ /* 0x000fe200000000ff */
[----:B------:R-:W-:Y:S06]  /*10350*/  @P3 BRA `(.L_x_14119) ;  /* 0xffffffc800203947 */ /* 0x000fec000383ffff */
[----:B------:R-:W-:Y:S02]  /*10360*/  IMAD.MOV.U32 R5, RZ, RZ, R15 ;  /* 0x000000ffff057224 */ /* 0x000fe400078e000f */
[----:B------:R-:W-:Y:S02]  /*10370*/  IMAD.MOV.U32 R12, RZ, RZ, R14 ;  /* 0x000000ffff0c7224 */ /* 0x000fe400078e000e */
[----:B------:R-:W-:Y:S02]  /*10380*/  IMAD.MOV.U32 R16, RZ, RZ, R13 ;  /* 0x000000ffff107224 */ /* 0x000fe400078e000d */
[----:B------:R-:W-:-:S07]  /*10390*/  IMAD.MOV.U32 R23, RZ, RZ, R20 ;  /* 0x000000ffff177224 */ /* 0x000fce00078e0014 */
.L_x_14101:
[----:B------:R-:W2:Y:S01]  /*103a0*/  LDL R21, [R1+0x18] ;  /* 0x0000180001157983 */ /* 0x000ea20000100800 */
[----:B------:R-:W0:Y:S01]  /*103b0*/  LDC R10, c[0x0][0x448] ;  /* 0x00011200ff0a7b82 */ /* 0x000e220000000800 */
[----:B------:R-:W-:Y:S02]  /*103c0*/  ULDC UR8, c[0x0][0x9dc] ;  /* 0x0002770000087ab9 */ /* 0x000fe40000000800 */
[----:B------:R-:W3:Y:S04]  /*103d0*/  LDL R15, [R1+0x4] ;  /* 0x00000400010f7983 */ /* 0x000ee80000100800 */
[----:B------:R-:W3:Y:S01]  /*103e0*/  LDL R13, [R1+0x8] ;  /* 0x00000800010d7983 */ /* 0x000ee20000100800 */
[----:B------:R-:W1:Y:S01]  /*103f0*/  LDC R20, c[0x0][0x9e4] ;  /* 0x00027900ff147b82 */ /* 0x000e620000000800 */
[----:B0-----:R-:W-:-:S02]  /*10400*/  ISETP.NE.AND P4, PT, R10, 0x1, PT ;  /* 0x000000010a00780c */ /* 0x001fc40003f85270 */
[----:B-1----:R-:W-:-:S11]  /*10410*/  ISETP.GE.AND P5, PT, R20, 0x1, PT ;  /* 0x000000011400780c */ /* 0x002fd60003fa6270 */
[----:B------:R-:W0:Y:S08]  /*10420*/  @P4 LDC R11, c[0x0][0x44c] ;  /* 0x00011300ff0b4b82 */ /* 0x000e300000000800 */
[----:B------:R-:W1:Y:S01]  /*10430*/  @P4 LDC R14, c[0x0][0x450] ;  /* 0x00011400ff0e4b82 */ /* 0x000e620000000800 */
[----:B--2---:R-:W-:-:S04]  /*10440*/  VIADD R10, R21, 0xbf ;  /* 0x000000bf150a7836 */ /* 0x004fc80000000000 */
[----:B0-----:R-:W-:Y:S01]  /*10450*/  @P4 IMAD.HI.U32 R11, R10, R11, RZ ;  /* 0x0000000b0a0b4227 */ /* 0x001fe200078e00ff */
[----:B---3--:R-:W-:-:S04]  /*10460*/  IADD3 R13, R13, 0x1, -R15 ;  /* 0x000000010d0d7810 */ /* 0x008fc80007ffe80f */
[----:B-1----:R-:W-:-:S05]  /*10470*/  @P4 SHF.R.U32.HI R10, RZ, R14, R11 ;  /* 0x0000000eff0a4219 */ /* 0x002fca000001160b */
        /* <DEDUP_REMOVED lines=14> */
.L_x_14122:
[----:B------:R-:W-:-:S13]  /*10560*/  ISETP.NE.AND P2, PT, R20, 0x1, PT ;  /* 0x000000011400780c */ /* 0x000fda0003f45270 */
[----:B------:R-:W0:Y:S02]  /*10570*/  @P2 LDC.64 R10, c[0x0][0x9e8] ;  /* 0x00027a00ff0a2b82 */ /* 0x000e240000000a00 */
[----:B0-----:R-:W-:-:S05]  /*10580*/  @P2 IMAD.HI.U32 R10, R13, R10, RZ ;  /* 0x0000000a0d0a2227 */ /* 0x001fca00078e00ff */
[----:B------:R-:W-:-:S07]  /*10590*/  @P2 SHF.R.U32.HI R13, RZ, R11, R10 ;  /* 0x0000000bff0d2219 */ /* 0x000fce000001160a */
.L_x_14123:
[----:B------:R-:W-:Y:S05]  /*105a0*/  BSYNC B0 ;  /* 0x0000000000007941 */ /* 0x000fea0003800000 */
.L_x_14121:
[----:B------:R-:W-:-:S05]  /*105b0*/  IMAD R13, R13, R20, RZ ;  /* 0x000000140d0d7224 */ /* 0x000fca00078e02ff */
[----:B------:R-:W-:-:S07]  /*105c0*/  VIMNMX R14, R14, R13, !PT ;  /* 0x0000000d0e0e7248 */ /* 0x000fce0007fe0100 */
.L_x_14120:
[----:B------:R-:W2:Y:S01]  /*105d0*/  LDL R10, [R1+0x44] ;  /* 0x00004400010a7983 */ /* 0x000ea20000100800 */
[----:B------:R-:W-:-:S05]  /*105e0*/  VIADD R14, R14, 0x7f ;  /* 0x0000007f0e0e7836 */ /* 0x000fca0000000000 */
[----:B------:R-:W-:-:S04]  /*105f0*/  SHF.R.S32.HI R11, RZ, 0x1f, R14 ;  /* 0x0000001fff0b7819 */ /* 0x000fc8000001140e */
[----:B------:R-:W-:-:S04]  /*10600*/  LEA.HI R11, R11, R14, RZ, 0x7 ;  /* 0x0000000e0b0b7211 */ /* 0x000fc800078f38ff */
[----:B------:R-:W-:-:S04]  /*10610*/  SHF.R.S32.HI R11, RZ, 0x7, R11 ;  /* 0x00000007ff0b7819 */ /* 0x000fc8000001140b */
[----:B--2---:R-:W-:-:S04]  /*10620*/  VIMNMX R10, R10, R11, !PT ;  /* 0x0000000b0a0a7248 */ /* 0x004fc80007fe0100 */
[----:B------:R-:W-:Y:S01]  /*10630*/  ISETP.GE.AND P2, PT, R0, R10, PT ;  /* 0x0000000a0000720c */ /* 0x000fe20003f46270 */
[----:B------:R0:W-:-:S12]  /*10640*/  STL [R1+0x40], R10 ;  /* 0x0000400a01007387 */ /* 0x0001d80000100800 */
[----:B0-----:R-:W-:Y:S05]  /*10650*/  @!P2 BRA `(.L_x_14124) ;  /* 0x0000002400e4a947 */ /* 0x001fea0003800000 */
[----:B------:R-:W-:Y:S01]  /*10660*/  IMAD.MOV.U32 R13, RZ, RZ, R5 ;  /* 0x000000ffff0d7224 */ /* 0x000fe200078e0005 */
[----:B------:R-:W-:Y:S01]  /*10670*/  MOV R15, R16 ;  /* 0x00000010000f7202 */ /* 0x000fe20000000f00 */
[----:B------:R-:W-:Y:S02]  /*10680*/  IMAD.MOV.U32 R14, RZ, RZ, R12 ;  /* 0x000000ffff0e7224 */ /* 0x000fe400078e000c */
[----:B------:R-:W-:-:S07]  /*10690*/  IMAD.MOV.U32 R10, RZ, RZ, R23 ;  /* 0x000000ffff0a7224 */ /* 0x000fce00078e0017 */
.L_x_14134:
        /* <DEDUP_REMOVED lines=11> */
.L_x_14126:
[----:B------:R-:W-:Y:S01]  /*10750*/  IMAD R5, R16, 0x8, R2 ;  /* 0x0000000810057824 */ /* 0x000fe200078e0202 */
[----:B------:R-:W-:-:S04]  /*10760*/  SHF.L.U32 R12, R23, 0x1f, RZ ;  /* 0x0000001f170c7819 */ /* 0x000fc800000006ff */
[----:B------:R0:W1:Y:S01]  /*10770*/  SYNCS.PHASECHK.TRANS64.TRYWAIT P3, [R5+URZ+0x16830], R12 ;  /* 0x0168300c050075a7 */ /* 0x000062000806017f */
[----:B------:R-:W-:Y:S05]  /*10780*/  @!P0 BRA `(.L_x_14127) ;  /* 0x0000000000048947 */ /* 0x000fea0003800000 */
[----:B------:R-:W-:Y:S01]  /*10790*/  BPT.TRAP 0x1 ;  /* 0x000000040000795c */ /* 0x000fe20000300000 */
.L_x_14127:
[----:B------:R-:W-:Y:S04]  /*107a0*/  BSSY B0, `(.L_x_14125) ;  /* 0x0000004000007945 */ /* 0x000fe80003800000 */
[----:B-1----:R-:W-:Y:S05]  /*107b0*/  @P3 BRA `(.L_x_14128) ;  /* 0x0000000000083947 */ /* 0x002fea0003800000 */
[----:B------:R-:W1:Y:S02]  /*107c0*/  SYNCS.PHASECHK.TRANS64.TRYWAIT P3, [R5+URZ+0x16830], R12 ;  /* 0x0168300c050075a7 */ /* 0x000e64000806017f */
[----:B-1----:R-:W-:Y:S05]  /*107d0*/  @!P3 BRA `(.L_x_14129) ;  /* 0x000000f800ccb947 */ /* 0x002fea0003800000 */
.L_x_14128:
[----:B------:R-:W-:Y:S05]  /*107e0*/  BSYNC B0 ;  /* 0x0000000000007941 */ /* 0x000fea0003800000 */
.L_x_14125:
[----:B------:R-:W2:Y:S01]  /*107f0*/  LDL R11, [R1+0x1c] ;  /* 0x00001c00010b7983 */ /* 0x000ea20000100800 */
[----:B01----:R-:W0:Y:S01]  /*10800*/  S2R R5, SR_TID.X ;  /* 0x0000000000057919 */ /* 0x003e220000002100 */
[----:B------:R-:W-:Y:S05]  /*10810*/  WARPSYNC.ALL ;  /* 0x0000000000007948 */ /* 0x000fea0003800000 */
[----:B------:R-:W-:Y:S01]  /*10820*/  IMAD.MOV.U32 R27, RZ, RZ, 0x40000040 ;  /* 0x40000040ff1b7424 */ /* 0x000fe200078e00ff */
[----:B0-----:R-:W-:-:S05]  /*10830*/  SHF.R.U32.HI R5, RZ, 0x7, R5 ;  /* 0x00000007ff057819 */ /* 0x001fca0000011605 */
[----:B------:R-:W-:Y:S01]  /*10840*/  VIADD R5, R5, 0x8 ;  /* 0x0000000805057836 */ /* 0x000fe20000000000 */
[----:B------:R-:W-:Y:S01]  /*10850*/  R2UR UR8, R6 ;  /* 0x00000000060872ca */ /* 0x000fe200000e0000 */
[----:B------:R-:W-:Y:S01]  /*10860*/  IMAD.MOV.U32 R25, RZ, RZ, 0x40000040 ;  /* 0x40000040ff197424 */ /* 0x000fe200078e00ff */
[----:B------:R-:W-:Y:S02]  /*10870*/  R2UR UR9, R7 ;  /* 0x00000000070972ca */ /* 0x000fe400000e0000 */
[----:B------:R-:W-:Y:S02]  /*10880*/  R2UR UR11, R27 ;  /* 0x000000001b0b72ca */ /* 0x000fe400000e0000 */
[----:B------:R-:W-:Y:S02]  /*10890*/  R2UR UR15, R25 ;  /* 0x00000000190f72ca */ /* 0x000fe400000e0000 */
[----:B------:R-:W-:Y:S02]  /*108a0*/  R2UR UR23, R27 ;  /* 0x000000001b1772ca */ /* 0x000fe400000e0000 */
[----:B------:R-:W-:-:S02]  /*108b0*/  R2UR UR12, R156 ;  /* 0x000000009c0c72ca */ /* 0x000fc400000e0000 */
[----:B------:R-:W-:Y:S01]  /*108c0*/  R2UR UR13, R157 ;  /* 0x000000009d0d72ca */ /* 0x000fe200000e0000 */
[----:B------:R0:W-:Y:S01]  /*108d0*/  BAR.SYNC.DEFER_BLOCKING R5, 0x100 ;  /* 0x000400050000751d */ /* 0x0001e20000010000 */
[----:B------:R-:W-:Y:S01]  /*108e0*/  IMAD.MOV.U32 R21, RZ, RZ, 0x40000040 ;  /* 0x40000040ff157424 */ /* 0x000fe200078e00ff */
[----:B------:R-:W-:Y:S02]  /*108f0*/  R2UR UR16, R154 ;  /* 0x000000009a1072ca */ /* 0x000fe400000e0000 */
[----:B------:R-:W-:Y:S02]  /*10900*/  R2UR UR17, R155 ;  /* 0x000000009b1172ca */ /* 0x000fe400000e0000 */
[----:B------:R-:W-:Y:S01]  /*10910*/  R2UR UR19, R21 ;  /* 0x00000000151372ca */ /* 0x000fe200000e0000 */
[----:B--2---:R-:W-:-:S04]  /*10920*/  IMAD R26, R16, 0x400, R11 ;  /* 0x00000400101a7824 */ /* 0x004fc800078e020b */
[C---:B------:R-:W-:Y:S01]  /*10930*/  VIADD R24, R26.reuse, 0x2 ;  /* 0x000000021a187836 */ /* 0x040fe20000000000 */
[C---:B------:R-:W-:Y:S01]  /*10940*/  R2UR UR10, R26.reuse ;  /* 0x000000001a0a72ca */ /* 0x040fe200000e0000 */
[C---:B------:R-:W-:Y:S02]  /*10950*/  VIADD R20, R26.reuse, 0x4 ;  /* 0x000000041a147836 */ /* 0x040fe40000000000 */
[----:B------:R-:W-:Y:S01]  /*10960*/  VIADD R26, R26, 0x6 ;  /* 0x000000061a1a7836 */ /* 0x000fe20000000000 */
[----:B------:R-:W-:-:S04]  /*10970*/  R2UR UR14, R24 ;  /* 0x00000000180e72ca */ /* 0x000fc800000e0000 */
[----:B------:R-:W-:Y:S02]  /*10980*/  R2UR UR22, R26 ;  /* 0x000000001a1672ca */ /* 0x000fe400000e0000 */
[----:B------:R-:W-:-:S06]  /*10990*/  WARPGROUP.ARRIVE ;  /* 0x00000000000079c5 */ /* 0x000fcc0000000000 */
[----:B------:R-:W-:Y:S01]  /*109a0*/  HGMMA.64x128x16.F32 R24, gdesc[UR8], RZ, !UPT, gsb0 ;  /* 0x01e00000081879f0 */ /* 0x000fe2000c0008ff */
[----:B------:R-:W-:Y:S02]  /*109b0*/  R2UR UR18, R20 ;  /* 0x00000000141272ca */ /* 0x000fe400000e0000 */
[----:B------:R-:W-:Y:S02]  /*109c0*/  WARPGROUP.DEPBAR.LE gsb0, 0x0 ;  /* 0x00008000000079c5 */ /* 0x000fe40000010000 */
[----:B------:R-:W-:-:S07]  /*109d0*/  WARPGROUP.ARRIVE ;  /* 0x00000000000079c5 */ /* 0x000fce0000000000 */
        /* <DEDUP_REMOVED lines=13> */
.L_x_14131:
[----:B------:R-:W-:Y:S01]  /*10ab0*/  SHF.L.U32 R5, R10, 0x1f, RZ ;  /* 0x0000001f0a057819 */ /* 0x000fe200000006ff */
[----:B------:R-:W-:-:S04]  /*10ac0*/  IMAD R10, R15, 0x8, R2 ;  /* 0x000000080f0a7824 */ /* 0x000fc800078e0202 */
[----:B------:R0:W1:Y:S01]  /*10ad0*/  SYNCS.PHASECHK.TRANS64.TRYWAIT P2, [R10+URZ+0x16850], R5 ;  /* 0x016850050a0075a7 */ /* 0x000062000804017f */
[----:B------:R-:W-:Y:S05]  /*10ae0*/  @!P0 BRA `(.L_x_14132) ;  /* 0x0000000000048947 */ /* 0x000fea0003800000 */
[----:B------:R-:W-:Y:S01]  /*10af0*/  BPT.TRAP 0x1 ;  /* 0x000000040000795c */ /* 0x000fe20000300000 */
.L_x_14132:
[----:B-1----:R-:W-:Y:S05]  /*10b00*/  @P2 BRA `(.L_x_14130) ;  /* 0x0000000000082947 */ /* 0x002fea0003800000 */
[----:B------:R-:W1:Y:S02]  /*10b10*/  SYNCS.PHASECHK.TRANS64.TRYWAIT P2, [R10+URZ+0x16850], R5 ;  /* 0x016850050a0075a7 */ /* 0x000e64000804017f */
[----:B-1----:R-:W-:Y:S05]  /*10b20*/  @!P2 BRA `(.L_x_14133) ;  /* 0x000000f8000ca947 */ /* 0x002fea0003800000 */
.L_x_14130:
[----:B01----:R-:W-:Y:S01]  /*10b30*/  VIADD R5, R2, 0x400 ;  /* 0x0000040002057836 */ /* 0x003fe20000000000 */
[----:B------:R-:W-:Y:S05]  /*10b40*/  WARPSYNC.ALL ;  /* 0x0000000000007948 */ /* 0x000fea0003800000 */
[----:B------:R-:W-:-:S04]  /*10b50*/  SHF.R.U32.HI R5, RZ, 0x4, R5 ;  /* 0x00000004ff057819 */ /* 0x000fc80000011605 */
[----:B------:R-:W-:Y:S01]  /*10b60*/  LOP3.LUT R10, R5, 0x3fff, RZ, 0xc0, !PT ;  /* 0x00003fff050a7812 */ /* 0x000fe200078ec0ff */
[----:B------:R-:W-:-:S03]  /*10b70*/  IMAD.MOV.U32 R11, RZ, RZ, 0x40000040 ;  /* 0x40000040ff0b7424 */ /* 0x000fc600078e00ff */
[----:B------:R-:W-:Y:S01]  /*10b80*/  LEA R10, R15, R10, 0xa ;  /* 0x0000000a0f0a7211 */ /* 0x000fe200078e50ff */
[----:B------:R-:W-:Y:S01]  /*10b90*/  WARPGROUP.ARRIVE ;  /* 0x00000000000079c5 */ /* 0x000fe20000000000 */
[----:B------:R-:W-:Y:S02]  /*10ba0*/  IMAD.MOV.U32 R21, RZ, RZ, 0x40000040 ;  /* 0x40000040ff157424 */ /* 0x000fe400078e00ff */
[----:B------:R-:W-:Y:S01]  /*10bb0*/  FMUL.FTZ R5, R24, UR27 ;  /* 0x0000001b18057c20 */ /* 0x000fe20008410000 */
[C---:B------:R-:W-:Y:S01]  /*10bc0*/  R2UR UR10, R10.reuse ;  /* 0x000000000a0a72ca */ /* 0x040fe200000e0000 */
[----:B------:R-:W-:Y:S01]  /*10bd0*/  VIADD R20, R10, 0x80 ;  /* 0x000000800a147836 */ /* 0x000fe20000000000 */
[----:B------:R-:W-:Y:S01]  /*10be0*/  R2UR UR11, R11 ;  /* 0x000000000b0b72ca */ /* 0x000fe200000e0000 */
        /* <DEDUP_REMOVED lines=12> */
[----:B------:R-:W-:Y:S01]  /*10cb0*/  HGMMA.64x64x16.F32 R88, R148, gdesc[UR8].tnspB, R88, gsb0 ;  /* 0x40e0000894587df0 */ /* 0x000fe20008000858 */
[----:B------:R-:W-:Y:S01]  /*10cc0*/  R2UR UR10, R20 ;  /* 0x00000000140a72ca */ /* 0x000fe200000e0000 */
[----:B------:R-:W-:Y:S01]  /*10cd0*/  VIADD R20, R10, 0x100 ;  /* 0x000001000a147836 */ /* 0x000fe20000000000 */
[----:B------:R-:W-:Y:S01]  /*10ce0*/  R2UR UR11, R21 ;  /* 0x00000000150b72ca */ /* 0x000fe200000e0000 */
[----:B------:R-:W-:-:S02]  /*10cf0*/  IMAD.MOV.U32 R21, RZ, RZ, 0x40000040 ;  /* 0x40000040ff157424 */ /* 0x000fc400078e00ff */
[----:B------:R-:W-:Y:S01]  /*10d00*/  FMUL.FTZ R33, R49, UR27 ;  /* 0x0000001b31217c20 */ /* 0x000fe20008410000 */
[----:B------:R-:W-:Y:S01]  /*10d10*/  MUFU.TANH R11, R11 ;  /* 0x0000000b000b7308 */ /* 0x000fe20000002400 */
[----:B------:R-:W-:Y:S01]  /*10d20*/  FMUL.FTZ R35, R35, UR27 ;  /* 0x0000001b23237c20 */ /* 0x000fe20008410000 */
[----:B------:R-:W-:Y:S01]  /*10d30*/  FMUL.FTZ R39, R39, UR27 ;  /* 0x0000001b27277c20 */ /* 0x000fe20008410000 */
[----:B0-----:R-:W-:Y:S01]  /*10d40*/  FMUL.FTZ R38, R56, UR27 ;  /* 0x0000001b38267c20 */ /* 0x001fe20008410000 */
[----:B------:R-:W-:Y:S01]  /*10d50*/  FMUL.FTZ R48, R69, UR27 ;  /* 0x0000001b45307c20 */ /* 0x000fe20008410000 */
[----:B------:R-:W-:Y:S01]  /*10d60*/  FMUL.FTZ R49, R72, UR27 ;  /* 0x0000001b48317c20 */ /* 0x000fe20008410000 */
[----:B------:R-:W-:Y:S01]  /*10d70*/  FMUL.FTZ R56, R84, UR27 ;  /* 0x0000001b54387c20 */ /* 0x000fe20008410000 */
[----:B------:R-:W-:Y:S01]  /*10d80*/  UMOV UR41, UR6 ;  /* 0x0000000600297c82 */ /* 0x000fe20008000000 */
[----:B------:R-:W-:Y:S01]  /*10d90*/  MUFU.TANH R24, R24 ;  /* 0x0000001800187308 */ /* 0x000fe20000002400 */
[----:B------:R-:W-:-:S07]  /*10da0*/  FMUL.FTZ R87, R87, UR27 ;  /* 0x0000001b57577c20 */ /* 0x000fce0008410000 */
        /* <DEDUP_REMOVED lines=9> */
[----:B------:R0:W1:Y:S01]  /*10e40*/  MUFU.TANH R150, R26 ;  /* 0x0000001a00967308 */ /* 0x0000620000002400 */
[----:B------:R-:W-:Y:S01]  /*10e50*/  FMUL.FTZ R151, R42, UR27 ;  /* 0x0000001b2a977c20 */ /* 0x000fe20008410000 */
[----:B------:R-:W-:Y:S01]  /*10e60*/  FMUL.FTZ R42, R60, UR27 ;  /* 0x0000001b3c2a7c20 */ /* 0x000fe20008410000 */
[----:B------:R-:W-:Y:S01]  /*10e70*/  FMUL.FTZ R149, R43, UR27 ;  /* 0x0000001b2b957c20 */ /* 0x000fe20008410000 */
[----:B------:R-:W-:Y:S01]  /*10e80*/  FMUL.FTZ R43, R61, UR27 ;  /* 0x0000001b3d2b7c20 */ /* 0x000fe20008410000 */
[----:B------:R-:W-:Y:S01]  /*10e90*/  HGMMA.64x64x16.F32 R88, R144, gdesc[UR8].tnspB, R88, gsb0 ;  /* 0x40e0000890587df0 */ /* 0x000fe20008000858 */
[----:B------:R-:W-:Y:S01]  /*10ea0*/  R2UR UR10, R20 ;  /* 0x00000000140a72ca */ /* 0x000fe200000e0000 */
[----:B------:R-:W-:Y:S01]  /*10eb0*/  VIADD R20, R10, 0x180 ;  /* 0x000001800a147836 */ /* 0x000fe20000000000 */
[----:B------:R-:W-:Y:S01]  /*10ec0*/  R2UR UR11, R21 ;  /* 0x00000000150b72ca */ /* 0x000fe200000e0000 */
[----:B------:R-:W-:Y:S02]  /*10ed0*/  IMAD.MOV.U32 R21, RZ, RZ, 0x40000040 ;  /* 0x40000040ff157424 */ /* 0x000fe400078e00ff */
[----:B0-----:R-:W-:Y:S01]  /*10ee0*/  FMUL.FTZ R26, R36, UR27 ;  /* 0x0000001b241a7c20 */ /* 0x001fe20008410000 */
[----:B------:R0:W-:Y:S01]  /*10ef0*/  MUFU.TANH R148, R27 ;  /* 0x0000001b00947308 */ /* 0x0001e20000002400 */
[----:B------:R-:W-:Y:S01]  /*10f00*/  FMUL.FTZ R36, R54, UR27 ;  /* 0x0000001b36247c20 */ /* 0x000fe20008410000 */
[----:B------:R-:W-:Y:S01]  /*10f10*/  FMUL.FTZ R54, R81, UR27 ;  /* 0x0000001b51367c20 */ /* 0x000fe20008410000 */
[----:B------:R-:W-:Y:S01]  /*10f20*/  FMUL.FTZ R61, R71, UR27 ;  /* 0x0000001b473d7c20 */ /* 0x000fe20008410000 */
[----:B------:R-:W-:Y:S01]  /*10f30*/  FMUL.FTZ R60, R70, UR27 ;  /* 0x0000001b463c7c20 */ /* 0x000fe20008410000 */
[----:B-1----:R-:W-:-:S03]  /*10f40*/  IMAD.MOV.U32 R81, RZ, RZ, R150 ;  /* 0x000000ffff517224 */ /* 0x002fc600078e0096 */
[----:B------:R-:W-:Y:S01]  /*10f50*/  MUFU.TANH R26, R26 ;  /* 0x0000001a001a7308 */ /* 0x000fe20000002400 */
[----:B0-----:R-:W-:Y:S01]  /*10f60*/  FMUL.FTZ R27, R37, UR27 ;  /* 0x0000001b251b7c20 */ /* 0x001fe20008410000 */
[----:B------:R-:W-:Y:S01]  /*10f70*/  FMUL.FTZ R37, R55, UR27 ;  /* 0x0000001b37257c20 */ /* 0x000fe20008410000 */
[----:B------:R-:W-:-:S05]  /*10f80*/  FMUL.FTZ R55, R85, UR27 ;  /* 0x0000001b55377c20 */ /* 0x000fca0008410000 */
        /* <DEDUP_REMOVED lines=9> */
[----:B------:R0:W-:Y:S01]  /*11020*/  MUFU.TANH R146, R30 ;  /* 0x0000001e00927308 */ /* 0x0001e20000002400 */
[----:B------:R-:W-:Y:S01]  /*11030*/  FMUL.FTZ R145, R47, UR27 ;  /* 0x0000001b2f917c20 */ /* 0x000fe20008410000 */
[----:B------:R-:W-:Y:S01]  /*11040*/  FMUL.FTZ R47, R68, UR27 ;  /* 0x0000001b442f7c20 */ /* 0x000fe20008410000 */
[----:B------:R-:W-:Y:S01]  /*11050*/  FMUL.FTZ R68, R86, UR27 ;  /* 0x0000001b56447c20 */ /* 0x000fe20008410000 */
[----:B------:R-:W-:Y:S01]  /*11060*/  HGMMA.64x64x16.F32 R88, R140, gdesc[UR8].tnspB, R88, gsb0 ;  /* 0x40e000088c587df0 */ /* 0x000fe20008000858 */
[----:B------:R-:W-:Y:S01]  /*11070*/  R2UR UR10, R20 ;  /* 0x00000000140a72ca */ /* 0x000fe200000e0000 */
[----:B------:R-:W-:Y:S01]  /*11080*/  FMUL.FTZ R20, R28, UR27 ;  /* 0x0000001b1c147c20 */ /* 0x000fe20008410000 */
[----:B------:R-:W-:Y:S01]  /*11090*/  R2UR UR11, R21 ;  /* 0x00000000150b72ca */ /* 0x000fe200000e0000 */
[----:B------:R-:W-:Y:S01]  /*110a0*/  FMUL.FTZ R21, R29, UR27 ;  /* 0x0000001b1d157c20 */ /* 0x000fe20008410000 */
[----:B------:R-:W-:Y:S01]  /*110b0*/  FMUL.FTZ R28, R40, UR27 ;  /* 0x0000001b281c7c20 */ /* 0x000fe20008410000 */
[----:B------:R-:W-:Y:S01]  /*110c0*/  FMUL.FTZ R29, R41, UR27 ;  /* 0x0000001b291d7c20 */ /* 0x000fe20008410000 */
[----:B0-----:R-:W-:Y:S01]  /*110d0*/  FMUL.FTZ R30, R44, UR27 ;  /* 0x0000001b2c1e7c20 */ /* 0x001fe20008410000 */
[----:B------:R-:W-:Y:S01]  /*110e0*/  MUFU.TANH R20, R20 ;  /* 0x0000001400147308 */ /* 0x000fe20000002400 */
[----:B------:R-:W-:Y:S01]  /*110f0*/  FMUL.FTZ R40, R57, UR27 ;  /* 0x0000001b39287c20 */ /* 0x000fe20008410000 */
[----:B------:R-:W-:Y:S01]  /*11100*/  FMUL.FTZ R41, R59, UR27 ;  /* 0x0000001b3b297c20 */ /* 0x000fe20008410000 */
[----:B------:R-:W-:Y:S01]  /*11110*/  FMUL.FTZ R57, R63, UR27 ;  /* 0x0000001b3f397c20 */ /* 0x000fe20008410000 */
[----:B------:R-:W-:Y:S01]  /*11120*/  FMUL.FTZ R59, R67, UR27 ;  /* 0x0000001b433b7c20 */ /* 0x000fe20008410000 */
[----:B------:R-:W-:Y:S01]  /*11130*/  FMUL.FTZ R63, R75, UR27 ;  /* 0x0000001b4b3f7c20 */ /* 0x000fe20008410000 */
[----:B------:R-:W-:-:S02]  /*11140*/  FMUL.FTZ R67, R83, UR27 ;  /* 0x0000001b53437c20 */ /* 0x000fc40008410000 */
[----:B------:R-:W-:Y:S08]  /*11150*/  MUFU.TANH R21, R21 ;  /* 0x0000001500157308 */ /* 0x000ff00000002400 */
[----:B------:R-:W-:Y:S08]  /*11160*/  MUFU.TANH R28, R28 ;  /* 0x0000001c001c7308 */ /* 0x000ff00000002400 */
[----:B------:R-:W-:Y:S08]  /*11170*/  MUFU.TANH R29, R29 ;  /* 0x0000001d001d7308 */ /* 0x000ff00000002400 */
[----:B------:R0:W-:Y:S08]  /*11180*/  MUFU.TANH R144, R31 ;  /* 0x0000001f00907308 */ /* 0x0001f00000002400 */
[----:B------:R-:W-:Y:S01]  /*11190*/  MUFU.TANH R30, R30 ;  /* 0x0000001e001e7308 */ /* 0x000fe20000002400 */
[----:B0-----:R-:W-:Y:S01]  /*111a0*/  FMUL.FTZ R31, R45, UR27 ;  /* 0x0000001b2d1f7c20 */ /* 0x001fe20008410000 */
[----:B------:R-:W-:-:S06]  /*111b0*/  FMUL.FTZ R45, R64, UR27 ;  /* 0x0000001b402d7c20 */ /* 0x000fcc0008410000 */
[----:B------:R-:W-:Y:S08]  /*111c0*/  MUFU.TANH R31, R31 ;  /* 0x0000001f001f7308 */ /* 0x000ff00000002400 */
[----:B------:R0:W1:Y:S08]  /*111d0*/  MUFU.TANH R147, R39 ;  /* 0x0000002700937308 */ /* 0x0000700000002400 */
[----:B------:R-:W-:Y:S01]  /*111e0*/  MUFU.TANH R40, R40 ;  /* 0x0000002800287308 */ /* 0x000fe20000002400 */
[----:B0-----:R-:W-:Y:S01]  /*111f0*/  FMUL.FTZ R39, R58, UR27 ;  /* 0x0000001b3a277c20 */ /* 0x001fe20008410000 */
[----:B------:R-:W-:Y:S01]  /*11200*/  FMUL.FTZ R58, R66, UR27 ;  /* 0x0000001b423a7c20 */ /* 0x000fe20008410000 */
[----:B------:R-:W-:Y:S01]  /*11210*/  FMUL.FTZ R66, R82, UR27 ;  /* 0x0000001b52427c20 */ /* 0x000fe20008410000 */
[----:B------:R-:W-:-:S02]  /*11220*/  WARPGROUP.DEPBAR.LE gsb0, 0x0 ;  /* 0x00008000000079c5 */ /* 0x000fc40000010000 */
[----:B------:R-:W-:Y:S02]  /*11230*/  WARPGROUP.ARRIVE ;  /* 0x00000000000079c5 */ /* 0x000fe40000000000 */
[----:B------:R0:W2:Y:S01]  /*11240*/  MUFU.TANH R142, R34 ;  /* 0x00000022008e7308 */ /* 0x0000a20000002400 */
[----:B-1----:R-:W-:Y:S02]  /*11250*/  IMAD.MOV.U32 R44, RZ, RZ, R147 ;  /* 0x000000ffff2c7224 */ /* 0x002fe400078e0093 */
[----:B------:R-:W-:Y:S01]  /*11260*/  FMUL.FTZ R147, R46, UR27 ;  /* 0x0000001b2e937c20 */ /* 0x000fe20008410000 */
[----:B------:R-:W-:Y:S01]  /*11270*/  FMUL.FTZ R46, R65, UR27 ;  /* 0x0000001b412e7c20 */ /* 0x000fe20008410000 */
[----:B------:R-:W-:Y:S01]  /*11280*/  FMUL.FTZ R143, R50, UR27 ;  /* 0x0000001b328f7c20 */ /* 0x000fe20008410000 */
[----:B------:R-:W-:Y:S01]  /*11290*/  HGMMA.64x64x16.F32 R88, R136, gdesc[UR8].tnspB, R88, gsb0 ;  /* 0x40e0000888587df0 */ /* 0x000fe20008000858 */
[----:B------:R-:W-:Y:S01]  /*112a0*/  FMUL.FTZ R50, R73, UR27 ;  /* 0x0000001b49327c20 */ /* 0x000fe20008410000 */
[----:B------:R-:W-:Y:S01]  /*112b0*/  FMUL.FTZ R141, R51, UR27 ;  /* 0x0000001b338d7c20 */ /* 0x000fe20008410000 */
[----:B------:R1:W3:Y:S01]  /*112c0*/  MUFU.TANH R140, R35 ;  /* 0x00000023008c7308 */ /* 0x0002e20000002400 */
[----:B0-----:R-:W-:Y:S01]  /*112d0*/  FMUL.FTZ R34, R52, UR27 ;  /* 0x0000001b34227c20 */ /* 0x001fe20008410000 */
[----:B------:R-:W-:Y:S01]  /*112e0*/  FMUL.FTZ R51, R76, UR27 ;  /* 0x0000001b4c337c20 */ /* 0x000fe20008410000 */
[----:B------:R-:W-:Y:S01]  /*112f0*/  FMUL.FTZ R52, R77, UR27 ;  /* 0x0000001b4d347c20 */ /* 0x000fe20008410000 */
[----:B------:R-:W-:Y:S01]  /*11300*/  IMAD.MOV.U32 R77, RZ, RZ, R146 ;  /* 0x000000ffff4d7224 */ /* 0x000fe200078e0092 */
[----:B------:R-:W-:Y:S01]  /*11310*/  MOV R76, R144 ;  /* 0x00000090004c7202 */ /* 0x000fe20000000f00 */
[----:B------:R-:W-:-:S02]  /*11320*/  FMUL.FTZ R65, R79, UR27 ;  /* 0x0000001b4f417c20 */ /* 0x000fc40008410000 */
[----:B------:R-:W0:Y:S01]  /*11330*/  MUFU.TANH R34, R34 ;  /* 0x0000002200227308 */ /* 0x000e220000002400 */
[----:B-1----:R-:W-:Y:S01]  /*11340*/  FMUL.FTZ R35, R53, UR27 ;  /* 0x0000001b35237c20 */ /* 0x002fe20008410000 */
[----:B------:R-:W-:Y:S01]  /*11350*/  FMUL.FTZ R53, R80, UR27 ;  /* 0x0000001b50357c20 */ /* 0x000fe20008410000 */
[----:B------:R-:W-:Y:S02]  /*11360*/  IMAD.MOV.U32 R80, RZ, RZ, R148 ;  /* 0x000000ffff507224 */ /* 0x000fe400078e0094 */
[----:B--2---:R-:W-:-:S03]  /*11370*/  IMAD.MOV.U32 R73, RZ, RZ, R142 ;  /* 0x000000ffff497224 */ /* 0x004fc600078e008e */
[----:B------:R-:W1:Y:S01]  /*11380*/  MUFU.TANH R35, R35 ;  /* 0x0000002300237308 */ /* 0x000e620000002400 */
[----:B---3--:R-:W-:-:S07]  /*11390*/  IMAD.MOV.U32 R72, RZ, RZ, R140 ;  /* 0x000000ffff487224 */ /* 0x008fce00078e008c */
[----:B------:R-:W2:Y:S08]  /*113a0*/  MUFU.TANH R45, R45 ;  /* 0x0000002d002d7308 */ /* 0x000eb00000002400 */
[----:B------:R-:W3:Y:S08]  /*113b0*/  MUFU.TANH R46, R46 ;  /* 0x0000002e002e7308 */ /* 0x000ef00000002400 */
[----:B------:R-:W4:Y:S08]  /*113c0*/  MUFU.TANH R47, R47 ;  /* 0x0000002f002f7308 */ /* 0x000f300000002400 */
[----:B------:R-:W5:Y:S08]  /*113d0*/  MUFU.TANH R50, R50 ;  /* 0x0000003200327308 */ /* 0x000f700000002400 */
[----:B------:R-:W5:Y:S08]  /*113e0*/  MUFU.TANH R51, R51 ;  /* 0x0000003300337308 */ /* 0x000f700000002400 */
[----:B------:R-:W5:Y:S08]  /*113f0*/  MUFU.TANH R52, R52 ;  /* 0x0000003400347308 */ /* 0x000f700000002400 */
[----:B------:R-:W5:Y:S01]  /*11400*/  MUFU.TANH R53, R53 ;  /* 0x0000003500357308 */ /* 0x000f620000002400 */
[----:B------:R-:W-:-:S02]  /*11410*/  WARPGROUP.DEPBAR.LE gsb0, 0x0 ;  /* 0x00008000000079c5 */ /* 0x000fc40000010000 */
[----:B------:R-:W-:Y:S01]  /*11420*/  IMAD.MOV.U32 R137, RZ, RZ, R12 ;  /* 0x000000ffff897224 */ /* 0x000fe200078e000c */
[----:B------:R-:W-:Y:S01]  /*11430*/  FMNMX.FTZ R12, R5, R14, !PT ;  /* 0x0000000e050c7209 */ /* 0x000fe20007810000 */
[----:B------:R-:W-:-:S03]  /*11440*/  IMAD.MOV.U32 R139, RZ, RZ, R44 ;  /* 0x000000ffff8b7224 */ /* 0x000fc600078e002c */
[----:B------:R-:W5:Y:S01]  /*11450*/  MUFU.TANH R147, R147 ;  /* 0x0000009300937308 */ /* 0x000f620000002400 */
[----:B------:R-:W-:Y:S01]  /*11460*/  FMUL.FTZ R44, R62, UR27 ;  /* 0x0000001b3e2c7c20 */ /* 0x000fe20008410000 */
[----:B------:R-:W-:Y:S01]  /*11470*/  FMNMX.FTZ R12, R11, R12, !PT ;  /* 0x0000000c0b0c7209 */ /* 0x000fe20007810000 */
[----:B------:R-:W-:Y:S01]  /*11480*/  FMUL.FTZ R62, R74, UR27 ;  /* 0x0000001b4a3e7c20 */ /* 0x000fe20008410000 */
[----:B------:R-:W-:Y:S02]  /*11490*/  WARPGROUP.ARRIVE ;  /* 0x00000000000079c5 */ /* 0x000fe40000000000 */
[----:B------:R-:W-:Y:S02]  /*114a0*/  FMNMX.FTZ R12, R20, R12, !PT ;  /* 0x0000000c140c7209 */ /* 0x000fe40007810000 */
[----:B------:R-:W5:Y:S02]  /*114b0*/  MUFU.TANH R145, R145 ;  /* 0x0000009100917308 */ /* 0x000f640000002400 */
[----:B------:R-:W-:-:S04]  /*114c0*/  FMNMX.FTZ R12, R21, R12, !PT ;  /* 0x0000000c150c7209 */ /* 0x000fc80007810000 */
        /* <DEDUP_REMOVED lines=15> */
[----:B0-----:R-:W-:Y:S02]  /*115c0*/  FMNMX.FTZ R12, R34, R12, !PT ;  /* 0x0000000c220c7209 */ /* 0x001fe40007810000 */
[----:B------:R-:W0:Y:S02]  /*115d0*/  MUFU.TANH R41, R41 ;  /* 0x0000002900297308 */ /* 0x000e240000002400 */
[----:B-1----:R-:W-:-:S04]  /*115e0*/  FMNMX.FTZ R12, R35, R12, !PT ;  /* 0x0000000c230c7209 */ /* 0x002fc80007810000 */
[----:B------:R-:W-:Y:S02]  /*115f0*/  FMNMX.FTZ R12, R38, R12, !PT ;  /* 0x0000000c260c7209 */ /* 0x000fe40007810000 */
[----:B------:R-:W1:Y:S02]  /*11600*/  MUFU.TANH R44, R44 ;  /* 0x0000002c002c7308 */ /* 0x000e640000002400 */
[----:B------:R-:W-:-:S04]  /*11610*/  FMNMX.FTZ R12, R40, R12, !PT ;  /* 0x0000000c280c7209 */ /* 0x000fc80007810000 */
[----:B------:R-:W-:Y:S02]  /*11620*/  FMNMX.FTZ R12, R42, R12, !PT ;  /* 0x0000000c2a0c7209 */ /* 0x000fe40007810000 */
[----:B------:R-:W1:Y:S02]  /*11630*/  MUFU.TANH R57, R57 ;  /* 0x0000003900397308 */ /* 0x000e640000002400 */
[----:B------:R-:W-:-:S04]  /*11640*/  FMNMX.FTZ R12, R43, R12, !PT ;  /* 0x0000000c2b0c7209 */ /* 0x000fc80007810000 */
[----:B--2---:R-:W-:Y:S02]  /*11650*/  FMNMX.FTZ R12, R45, R12, !PT ;  /* 0x0000000c2d0c7209 */ /* 0x004fe40007810000 */
[----:B------:R-:W2:Y:S02]  /*11660*/  MUFU.TANH R58, R58 ;  /* 0x0000003a003a7308 */ /* 0x000ea40000002400 */
[----:B---3--:R-:W-:-:S04]  /*11670*/  FMNMX.FTZ R12, R46, R12, !PT ;  /* 0x0000000c2e0c7209 */ /* 0x008fc80007810000 */
[----:B----4-:R-:W-:Y:S02]  /*11680*/  FMNMX.FTZ R12, R47, R12, !PT ;  /* 0x0000000c2f0c7209 */ /* 0x010fe40007810000 */
[----:B------:R-:W3:Y:S02]  /*11690*/  MUFU.TANH R59, R59 ;  /* 0x0000003b003b7308 */ /* 0x000ee40000002400 */
[----:B------:R-:W-:-:S04]  /*116a0*/  FMNMX.FTZ R12, R48, R12, !PT ;  /* 0x0000000c300c7209 */ /* 0x000fc80007810000 */
[----:B------:R-:W-:Y:S02]  /*116b0*/  FMNMX.FTZ R12, R49, R12, !PT ;  /* 0x0000000c310c7209 */ /* 0x000fe40007810000 */
[----:B------:R-:W4:Y:S02]  /*116c0*/  MUFU.TANH R60, R60 ;  /* 0x0000003c003c7308 */ /* 0x000f240000002400 */
[----:B-----5:R-:W-:-:S04]  /*116d0*/  FMNMX.FTZ R12, R50, R12, !PT ;  /* 0x0000000c320c7209 */ /* 0x020fc80007810000 */
[----:B------:R-:W-:Y:S02]  /*116e0*/  FMNMX.FTZ R12, R51, R12, !PT ;  /* 0x0000000c330c7209 */ /* 0x000fe40007810000 */
[----:B------:R-:W-:Y:S02]  /*116f0*/  MUFU.TANH R61, R61 ;  /* 0x0000003d003d7308 */ /* 0x000fe40000002400 */
[----:B------:R-:W-:-:S04]  /*11700*/  FMNMX.FTZ R12, R52, R12, !PT ;  /* 0x0000000c340c7209 */ /* 0x000fc80007810000 */
[----:B------:R-:W-:Y:S02]  /*11710*/  FMNMX.FTZ R12, R53, R12, !PT ;  /* 0x0000000c350c7209 */ /* 0x000fe40007810000 */
[----:B------:R-:W-:Y:S02]  /*11720*/  MUFU.TANH R62, R62 ;  /* 0x0000003e003e7308 */ /* 0x000fe40000002400 */
[----:B------:R-:W-:-:S04]  /*11730*/  FMNMX.FTZ R12, R54, R12, !PT ;  /* 0x0000000c360c7209 */ /* 0x000fc80007810000 */
[----:B------:R-:W-:Y:S02]  /*11740*/  FMNMX.FTZ R12, R56, R12, !PT ;  /* 0x0000000c380c7209 */ /* 0x000fe40007810000 */
[----:B------:R-:W-:Y:S02]  /*11750*/  MUFU.TANH R63, R63 ;  /* 0x0000003f003f7308 */ /* 0x000fe40000002400 */
[----:B------:R-:W-:-:S05]  /*11760*/  FMNMX.FTZ R12, R55, R12, !PT ;  /* 0x0000000c370c7209 */ /* 0x000fca0007810000 */
[----:B------:R-:W5:Y:S01]  /*11770*/  SHFL.BFLY PT, R64, R12, 0x2, 0x1f ;  /* 0x0c401f000c407f89 */ /* 0x000f6200000e0000 */
[----:B------:R-:W-:Y:S08]  /*11780*/  MUFU.TANH R65, R65 ;  /* 0x0000004100417308 */ /* 0x000ff00000002400 */
[----:B------:R-:W-:Y:S08]  /*11790*/  MUFU.TANH R66, R66 ;  /* 0x0000004200427308 */ /* 0x000ff00000002400 */
[----:B------:R-:W-:Y:S01]  /*117a0*/  MUFU.TANH R67, R67 ;  /* 0x0000004300437308 */ /* 0x000fe20000002400 */
[----:B-----5:R-:W-:Y:S01]  /*117b0*/  FMNMX.FTZ R12, R12, R64, !PT ;  /* 0x000000400c0c7209 */ /* 0x020fe20007810000 */
[----:B------:R-:W-:-:S06]  /*117c0*/  FMUL.FTZ R64, R78, UR27 ;  /* 0x0000001b4e407c20 */ /* 0x000fcc0008410000 */
[----:B------:R-:W-:Y:S01]  /*117d0*/  MUFU.TANH R68, R68 ;  /* 0x0000004400447308 */ /* 0x000fe20000002400 */
[----:B------:R-:W5:Y:S07]  /*117e0*/  SHFL.BFLY PT, R69, R12, 0x1, 0x1f ;  /* 0x0c201f000c457f89 */ /* 0x000f6e00000e0000 */
[----:B------:R-:W-:Y:S01]  /*117f0*/  MUFU.TANH R64, R64 ;  /* 0x0000004000407308 */ /* 0x000fe20000002400 */
[----:B-----5:R-:W-:-:S07]  /*11800*/  FMNMX.FTZ R12, R12, R69, !PT ;  /* 0x000000450c0c7209 */ /* 0x020fce0007810000 */
[----:B------:R-:W-:Y:S01]  /*11810*/  MUFU.TANH R69, R87 ;  /* 0x0000005700457308 */ /* 0x000fe20000002400 */
[C---:B------:R-:W-:Y:S01]  /*11820*/  FMUL.FTZ R71, R12.reuse, UR41 ;  /* 0x000000290c477c20 */ /* 0x040fe20008410000 */
[----:B------:R-:W-:-:S03]  /*11830*/  FADD.FTZ R14, -R12, R14 ;  /* 0x0000000e0c0e7221 */ /* 0x000fc60000010100 */
[--C-:B------:R-:W-:Y:S01]  /*11840*/  FFMA.FTZ R148, R5, UR41, -R71.reuse ;  /* 0x0000002905947c23 */ /* 0x100fe20008010847 */
[----:B------:R-:W-:Y:S01]  /*11850*/  FMNMX.FTZ R5, R81, R13, !PT ;  /* 0x0000000d51057209 */ /* 0x000fe20007810000 */
[--C-:B------:R-:W-:Y:S01]  /*11860*/  FFMA.FTZ R150, R20, UR41, -R71.reuse ;  /* 0x0000002914967c23 */ /* 0x100fe20008010847 */
[--C-:B------:R-:W-:Y:S01]  /*11870*/  FFMA.FTZ R70, R21, UR41, -R71.reuse ;  /* 0x0000002915467c23 */ /* 0x100fe20008010847 */
[----:B------:R-:W-:Y:S01]  /*11880*/  VIADD R20, R10, 0x200 ;  /* 0x000002000a147836 */ /* 0x000fe20000000000 */
[----:B------:R-:W-:Y:S01]  /*11890*/  FMNMX.FTZ R5, R80, R5, !PT ;  /* 0x0000000550057209 */ /* 0x000fe20007810000 */
[----:B------:R-:W-:Y:S02]  /*118a0*/  IMAD.MOV.U32 R21, RZ, RZ, 0x40000040 ;  /* 0x40000040ff157424 */ /* 0x000fe400078e00ff */
[--C-:B------:R-:W-:Y:S01]  /*118b0*/  FFMA.FTZ R144, R24, UR41, -R71.reuse ;  /* 0x0000002918907c23 */ /* 0x100fe20008010847 */
[--C-:B------:R-:W-:Y:S01]  /*118c0*/  FFMA.FTZ R24, R25, UR41, -R71.reuse ;  /* 0x0000002919187c23 */ /* 0x100fe20008010847 */
[----:B------:R-:W-:Y:S01]  /*118d0*/  FMNMX.FTZ R5, R77, R5, !PT ;  /* 0x000000054d057209 */ /* 0x000fe20007810000 */
[--C-:B------:R-:W-:Y:S01]  /*118e0*/  FFMA.FTZ R25, R31, UR41, -R71.reuse ;  /* 0x000000291f197c23 */ /* 0x100fe20008010847 */
[----:B------:R-:W-:Y:S01]  /*118f0*/  R2UR UR10, R20 ;  /* 0x00000000140a72ca */ /* 0x000fe200000e0000 */
[--C-:B------:R-:W-:Y:S01]  /*11900*/  FFMA.FTZ R31, R40, UR41, -R71.reuse ;  /* 0x00000029281f7c23 */ /* 0x100fe20008010847 */
[----:B------:R-:W-:Y:S01]  /*11910*/  FMNMX.FTZ R5, R76, R5, !PT ;  /* 0x000000054c057209 */ /* 0x000fe20007810000 */
[----:B------:R-:W-:Y:S01]  /*11920*/  VIADD R20, R10, 0x280 ;  /* 0x000002800a147836 */ /* 0x000fe20000000000 */
[----:B------:R-:W-:Y:S01]  /*11930*/  R2UR UR11, R21 ;  /* 0x00000000150b72ca */ /* 0x000fe200000e0000 */
[----:B------:R-:W-:Y:S01]  /*11940*/  IMAD.MOV.U32 R21, RZ, RZ, 0x40000040 ;  /* 0x40000040ff157424 */ /* 0x000fe200078e00ff */
[----:B------:R-:W-:Y:S01]  /*11950*/  FMNMX.FTZ R5, R73, R5, !PT ;  /* 0x0000000549057209 */ /* 0x000fe20007810000 */
[--C-:B------:R-:W-:Y:S01]  /*11960*/  FFMA.FTZ R146, R26, UR41, -R71.reuse ;  /* 0x000000291a927c23 */ /* 0x100fe20008010847 */
[--C-:B------:R-:W-:Y:S01]  /*11970*/  FFMA.FTZ R26, R27, UR41, -R71.reuse ;  /* 0x000000291b1a7c23 */ /* 0x100fe20008010847 */
[--C-:B------:R-:W-:Y:S01]  /*11980*/  FFMA.FTZ R27, R29, UR41, -R71.reuse ;  /* 0x000000291d1b7c23 */ /* 0x100fe20008010847 */
[----:B------:R-:W-:Y:S01]  /*11990*/  FMNMX.FTZ R5, R72, R5, !PT ;  /* 0x0000000548057209 */ /* 0x000fe20007810000 */
[--C-:B------:R-:W-:Y:S01]  /*119a0*/  FFMA.FTZ R29, R35, UR41, -R71.reuse ;  /* 0x00000029231d7c23 */ /* 0x100fe20008010847 */
[--C-:B------:R-:W-:Y:S01]  /*119b0*/  FFMA.FTZ R35, R48, UR41, -R71.reuse ;  /* 0x0000002930237c23 */ /* 0x100fe20008010847 */
[----:B------:R-:W-:Y:S01]  /*119c0*/  FMUL.FTZ R14, R14, UR41 ;  /* 0x000000290e0e7c20 */ /* 0x000fe20008410000 */
[----:B------:R-:W-:Y:S01]  /*119d0*/  FMNMX.FTZ R5, R137, R5, !PT ;  /* 0x0000000589057209 */ /* 0x000fe20007810000 */
[--C-:B------:R-:W-:Y:S01]  /*119e0*/  FFMA.FTZ R11, R11, UR41, -R71.reuse ;  /* 0x000000290b0b7c23 */ /* 0x100fe20008010847 */
[----:B------:R-:W-:Y:S01]  /*119f0*/  MUFU.EX2 R148, R148 ;  /* 0x0000009400947308 */ /* 0x000fe20000000800 */
[----:B------:R-:W-:Y:S01]  /*11a00*/  HGMMA.64x64x16.F32 R88, R132, gdesc[UR8].tnspB, R88, gsb0 ;  /* 0x40e0000884587df0 */ /* 0x000fe20008000858 */
[----:B------:R-:W-:Y:S01]  /*11a10*/  FMNMX.FTZ R5, R139, R5, !PT ;  /* 0x000000058b057209 */ /* 0x000fe20007810000 */
[--C-:B------:R-:W-:Y:S01]  /*11a20*/  FFMA.FTZ R136, R32, UR41, -R71.reuse ;  /* 0x0000002920887c23 */ /* 0x100fe20008010847 */
[----:B------:R-:W-:Y:S01]  /*11a30*/  R2UR UR10, R20 ;  /* 0x00000000140a72ca */ /* 0x000fe200000e0000 */
[--C-:B------:R-:W-:Y:S01]  /*11a40*/  FFMA.FTZ R32, R43, UR41, -R71.reuse ;  /* 0x000000292b207c23 */ /* 0x100fe20008010847 */
[----:B------:R-:W-:Y:S01]  /*11a50*/  FMNMX.FTZ R5, R151, R5, !PT ;  /* 0x0000000597057209 */ /* 0x000fe20007810000 */
[--C-:B------:R-:W-:Y:S01]  /*11a60*/  FFMA.FTZ R43, R52, UR41, -R71.reuse ;  /* 0x00000029342b7c23 */ /* 0x100fe20008010847 */
[----:B------:R-:W-:Y:S01]  /*11a70*/  R2UR UR11, R21 ;  /* 0x00000000150b72ca */ /* 0x000fe200000e0000 */
[----:B------:R-:W-:Y:S01]  /*11a80*/  IMAD.MOV.U32 R21, RZ, RZ, 0x40000040 ;  /* 0x40000040ff157424 */ /* 0x000fe200078e00ff */
[----:B------:R-:W-:Y:S01]  /*11a90*/  FMNMX.FTZ R5, R149, R5, !PT ;  /* 0x0000000595057209 */ /* 0x000fe20007810000 */
[----:B------:R-:W5:Y:S01]  /*11aa0*/  MUFU.EX2 R14, R14 ;  /* 0x0000000e000e7308 */ /* 0x000f620000000800 */
        /* <DEDUP_REMOVED lines=13> */
[----:B------:R-:W-:Y:S01]  /*11b80*/  FFMA.FTZ R34, R47, UR41, -R71 ;  /* 0x000000292f227c23 */ /* 0x000fe20008010847 */
[----:B------:R-:W-:Y:S01]  /*11b90*/  FMNMX.FTZ R5, R141, R5, !PT ;  /* 0x000000058d057209 */ /* 0x000fe20007810000 */
[----:B------:R-:W-:Y:S08]  /*11ba0*/  MUFU.EX2 R150, R150 ;  /* 0x0000009600967308 */ /* 0x000ff00000000800 */
[----:B------:R-:W-:Y:S01]  /*11bb0*/  MUFU.EX2 R70, R70 ;  /* 0x0000004600467308 */ /* 0x000fe20000000800 */
[----:B------:R-:W-:-:S07]  /*11bc0*/  FMNMX.FTZ R5, R36, R5, !PT ;  /* 0x0000000524057209 */ /* 0x000fce0007810000 */
[----:B------:R-:W-:Y:S01]  /*11bd0*/  MUFU.EX2 R144, R144 ;  /* 0x0000009000907308 */ /* 0x000fe20000000800 */
[----:B------:R-:W-:-:S07]  /*11be0*/  FMNMX.FTZ R5, R37, R5, !PT ;  /* 0x0000000525057209 */ /* 0x000fce0007810000 */
[----:B------:R-:W-:Y:S01]  /*11bf0*/  MUFU.EX2 R24, R24 ;  /* 0x0000001800187308 */ /* 0x000fe20000000800 */
[----:B------:R-:W-:-:S07]  /*11c00*/  FMNMX.FTZ R5, R39, R5, !PT ;  /* 0x0000000527057209 */ /* 0x000fce0007810000 */
[----:B------:R-:W-:Y:S01]  /*11c10*/  MUFU.EX2 R146, R146 ;  /* 0x0000009200927308 */ /* 0x000fe20000000800 */
[----:B0-----:R-:W-:-:S07]  /*11c20*/  FMNMX.FTZ R5, R41, R5, !PT ;  /* 0x0000000529057209 */ /* 0x001fce0007810000 */
[----:B------:R-:W-:Y:S01]  /*11c30*/  MUFU.EX2 R26, R26 ;  /* 0x0000001a001a7308 */ /* 0x000fe20000000800 */
[----:B-1----:R-:W-:-:S07]  /*11c40*/  FMNMX.FTZ R5, R44, R5, !PT ;  /* 0x000000052c057209 */ /* 0x002fce0007810000 */
[----:B------:R-:W-:Y:S01]  /*11c50*/  MUFU.EX2 R27, R27 ;  /* 0x0000001b001b7308 */ /* 0x000fe20000000800 */
[----:B------:R-:W-:Y:S01]  /*11c60*/  FMNMX.FTZ R5, R57, R5, !PT ;  /* 0x0000000539057209 */ /* 0x000fe20007810000 */
[----:B------:R-:W-:-:S03]  /*11c70*/  WARPGROUP.DEPBAR.LE gsb0, 0x0 ;  /* 0x00008000000079c5 */ /* 0x000fc60000010000 */
[----:B--2---:R-:W-:Y:S01]  /*11c80*/  FMNMX.FTZ R5, R58, R5, !PT ;  /* 0x000000053a057209 */ /* 0x004fe20007810000 */
[----:B------:R-:W-:Y:S01]  /*11c90*/  WARPGROUP.ARRIVE ;  /* 0x00000000000079c5 */ /* 0x000fe20000000000 */
[--C-:B------:R-:W-:Y:S01]  /*11ca0*/  FFMA.FTZ R134, R42, UR41, -R71.reuse ;  /* 0x000000292a867c23 */ /* 0x100fe20008010847 */
[--C-:B------:R-:W-:Y:S01]  /*11cb0*/  FFMA.FTZ R42, R51, UR41, -R71.reuse ;  /* 0x00000029332a7c23 */ /* 0x100fe20008010847 */
[----:B---3--:R-:W-:Y:S01]  /*11cc0*/  FMNMX.FTZ R5, R59, R5, !PT ;  /* 0x000000053b057209 */ /* 0x008fe20007810000 */
[--C-:B------:R-:W-:Y:S01]  /*11cd0*/  FFMA.FTZ R132, R38, UR41, -R71.reuse ;  /* 0x0000002926847c23 */ /* 0x100fe20008010847 */
[--C-:B------:R-:W-:Y:S01]  /*11ce0*/  FFMA.FTZ R38, R49, UR41, -R71.reuse ;  /* 0x0000002931267c23 */ /* 0x100fe20008010847 */
[----:B------:R-:W-:Y:S01]  /*11cf0*/  HGMMA.64x64x16.F32 R88, R128, gdesc[UR8].tnspB, R88, gsb0 ;  /* 0x40e0000880587df0 */ /* 0x000fe20008000858 */
[----:B----4-:R-:W-:Y:S01]  /*11d00*/  FMNMX.FTZ R5, R60, R5, !PT ;  /* 0x000000053c057209 */ /* 0x010fe20007810000 */
[----:B-----5:R-:W-:Y:S01]  /*11d10*/  FFMA.FTZ R4, R14, R4, R148 ;  /* 0x000000040e047223 */ /* 0x020fe20000010094 */
[----:B------:R-:W-:Y:S01]  /*11d20*/  R2UR UR11, R21 ;  /* 0x00000000150b72ca */ /* 0x000fe200000e0000 */
[----:B------:R-:W-:Y:S01]  /*11d30*/  IMAD.MOV.U32 R21, RZ, RZ, 0x40000040 ;  /* 0x40000040ff157424 */ /* 0x000fe200078e00ff */
[----:B------:R-:W-:Y:S01]  /*11d40*/  FMNMX.FTZ R5, R61, R5, !PT ;  /* 0x000000053d057209 */ /* 0x000fe20007810000 */
[----:B------:R-:W-:Y:S01]  /*11d50*/  FFMA.FTZ R47, R56, UR41, -R71 ;  /* 0x00000029382f7c23 */ /* 0x000fe20008010847 */
        /* <DEDUP_REMOVED lines=17> */
[----:B0-----:R-:W-:Y:S01]  /*11e70*/  FMNMX.FTZ R5, R5, R40, !PT ;  /* 0x0000002805057209 */ /* 0x001fe20007810000 */
[----:B------:R-:W-:-:S04]  /*11e80*/  FFMA.FTZ R40, R50, UR41, -R71 ;  /* 0x0000002932287c23 */ /* 0x000fc80008010847 */
[----:B------:R-:W0:Y:S02]  /*11e90*/  SHFL.BFLY PT, R20, R5, 0x1, 0x1f ;  /* 0x0c201f0005147f89 */ /* 0x000e2400000e0000 */
[----:B------:R-:W-:Y:S01]  /*11ea0*/  MUFU.EX2 R31, R31 ;  /* 0x0000001f001f7308 */ /* 0x000fe20000000800 */
[----:B------:R-:W-:Y:S02]  /*11eb0*/  WARPGROUP.DEPBAR.LE gsb0, 0x0 ;  /* 0x00008000000079c5 */ /* 0x000fe40000010000 */
[----:B------:R-:W-:-:S05]  /*11ec0*/  WARPGROUP.ARRIVE ;  /* 0x00000000000079c5 */ /* 0x000fca0000000000 */
[----:B------:R-:W-:Y:S08]  /*11ed0*/  MUFU.EX2 R134, R134 ;  /* 0x0000008600867308 */ /* 0x000ff00000000800 */
[----:B------:R-:W-:Y:S01]  /*11ee0*/  MUFU.EX2 R32, R32 ;  /* 0x0000002000207308 */ /* 0x000fe20000000800 */
[----:B0-----:R-:W-:-:S07]  /*11ef0*/  FMNMX.FTZ R5, R5, R20, !PT ;  /* 0x0000001405057209 */ /* 0x001fce0007810000 */
[----:B------:R-:W-:Y:S01]  /*11f00*/  MUFU.EX2 R30, R30 ;  /* 0x0000001e001e7308 */ /* 0x000fe20000000800 */
[C---:B------:R-:W-:Y:S01]  /*11f10*/  FMUL.FTZ R50, R5.reuse, UR41 ;  /* 0x0000002905327c20 */ /* 0x040fe20008410000 */
[----:B------:R-:W-:-:S03]  /*11f20*/  FADD.FTZ R20, -R5, R13 ;  /* 0x0000000d05147221 */ /* 0x000fc60000010100 */
[--C-:B------:R-:W-:Y:S01]  /*11f30*/  FFMA.FTZ R133, R39, UR41, -R50.reuse ;  /* 0x0000002927857c23 */ /* 0x100fe20008010832 */
[----:B------:R-:W-:Y:S01]  /*11f40*/  FMUL.FTZ R20, R20, UR41 ;  /* 0x0000002914147c20 */ /* 0x000fe20008410000 */
[----:B------:R-:W2:Y:S01]  /*11f50*/  LDL R39, [R1+0x40] ;  /* 0x0000400001277983 */ /* 0x000ea20000100800 */
[--C-:B------:R-:W-:Y:S01]  /*11f60*/  FFMA.FTZ R51, R80, UR41, -R50.reuse ;  /* 0x0000002950337c23 */ /* 0x100fe20008010832 */
[--C-:B------:R-:W-:Y:S01]  /*11f70*/  FFMA.FTZ R49, R81, UR41, -R50.reuse ;  /* 0x0000002951317c23 */ /* 0x100fe20008010832 */
[----:B------:R0:W-:Y:S01]  /*11f80*/  MUFU.EX2 R48, R20 ;  /* 0x0000001400307308 */ /* 0x0001e20000000800 */
[----:B------:R-:W1:Y:S01]  /*11f90*/  S2R R80, SR_TID.X ;  /* 0x0000000000507919 */ /* 0x000e620000002100 */
[--C-:B------:R-:W-:Y:S01]  /*11fa0*/  FFMA.FTZ R52, R77, UR41, -R50.reuse ;  /* 0x000000294d347c23 */ /* 0x100fe20008010832 */
[--C-:B------:R-:W-:Y:S01]  /*11fb0*/  FFMA.FTZ R54, R76, UR41, -R50.reuse ;  /* 0x000000294c367c23 */ /* 0x100fe20008010832 */
[--C-:B------:R-:W-:Y:S01]  /*11fc0*/  FFMA.FTZ R53, R73, UR41, -R50.reuse ;  /* 0x0000002949357c23 */ /* 0x100fe20008010832 */
[--C-:B------:R-:W-:Y:S01]  /*11fd0*/  FFMA.FTZ R72, R72, UR41, -R50.reuse ;  /* 0x0000002948487c23 */ /* 0x100fe20008010832 */
[--C-:B------:R-:W-:Y:S01]  /*11fe0*/  FFMA.FTZ R76, R139, UR41, -R50.reuse ;  /* 0x000000298b4c7c23 */ /* 0x100fe20008010832 */
[----:B------:R-:W-:Y:S01]  /*11ff0*/  FFMA.FTZ R139, R36, UR41, -R50 ;  /* 0x00000029248b7c23 */ /* 0x000fe20008010832 */
[----:B------:R-:W3:Y:S01]  /*12000*/  MUFU.EX2 R49, R49 ;  /* 0x0000003100317308 */ /* 0x000ee20000000800 */
[----:B0-----:R-:W-:-:S02]  /*12010*/  VIADD R20, R10, 0x300 ;  /* 0x000003000a147836 */ /* 0x001fc40000000000 */
[--C-:B------:R-:W-:Y:S01]  /*12020*/  FFMA.FTZ R56, R151, UR41, -R50.reuse ;  /* 0x0000002997387c23 */ /* 0x100fe20008010832 */
[--C-:B------:R-:W-:Y:S01]  /*12030*/  FFMA.FTZ R73, R149, UR41, -R50.reuse ;  /* 0x0000002995497c23 */ /* 0x100fe20008010832 */
[--C-:B------:R-:W-:Y:S01]  /*12040*/  FFMA.FTZ R71, R147, UR41, -R50.reuse ;  /* 0x0000002993477c23 */ /* 0x100fe20008010832 */
[--C-:B------:R-:W-:Y:S01]  /*12050*/  FFMA.FTZ R74, R145, UR41, -R50.reuse ;  /* 0x00000029914a7c23 */ /* 0x100fe20008010832 */
[----:B------:R-:W-:Y:S01]  /*12060*/  R2UR UR10, R20 ;  /* 0x00000000140a72ca */ /* 0x000fe200000e0000 */
[----:B------:R-:W-:Y:S01]  /*12070*/  VIADD R20, R10, 0x380 ;  /* 0x000003800a147836 */ /* 0x000fe20000000000 */
[----:B------:R-:W0:Y:S01]  /*12080*/  MUFU.EX2 R51, R51 ;  /* 0x0000003300337308 */ /* 0x000e220000000800 */
[--C-:B------:R-:W-:Y:S01]  /*12090*/  FFMA.FTZ R10, R37, UR41, -R50.reuse ;  /* 0x00000029250a7c23 */ /* 0x100fe20008010832 */
[----:B------:R-:W-:-:S06]  /*120a0*/  FFMA.FTZ R75, R141, UR41, -R50 ;  /* 0x000000298d4b7c23 */ /* 0x000fcc0008010832 */
[----:B------:R-:W4:Y:S03]  /*120b0*/  MUFU.EX2 R52, R52 ;  /* 0x0000003400347308 */ /* 0x000f260000000800 */
[----:B------:R-:W-:Y:S01]  /*120c0*/  HGMMA.64x64x16.F32 R88, R124, gdesc[UR8].tnspB, R88, gsb0 ;  /* 0x40e000087c587df0 */ /* 0x000fe20008000858 */
[----:B------:R-:W-:Y:S02]  /*120d0*/  R2UR UR10, R20 ;  /* 0x00000000140a72ca */ /* 0x000fe400000e0000 */
[----:B------:R-:W-:Y:S01]  /*120e0*/  R2UR UR11, R21 ;  /* 0x00000000150b72ca */ /* 0x000fe200000e0000 */
[----:B------:R-:W-:Y:S01]  /*120f0*/  @!P1 IMAD R21, R16, 0x8, R2 ;  /* 0x0000000810159824 */ /* 0x000fe200078e0202 */
[----:B------:R-:W5:Y:S01]  /*12100*/  MUFU.EX2 R54, R54 ;  /* 0x0000003600367308 */ /* 0x000f620000000800 */
[----:B-1----:R-:W-:Y:S02]  /*12110*/  SHF.R.U32.HI R77, RZ, 0x7, R80 ;  /* 0x00000007ff4d7819 */ /* 0x002fe40000011650 */
[----:B------:R-:W-:Y:S01]  /*12120*/  ISETP.GE.U32.AND P2, PT, R80, 0x180, PT ;  /* 0x000001805000780c */ /* 0x000fe20003f46070 */
[----:B------:R-:W-:Y:S01]  /*12130*/  @!P1 VIADD R21, R21, 0x16840 ;  /* 0x0001684015159836 */ /* 0x000fe20000000000 */
[----:B------:R-:W-:Y:S01]  /*12140*/  IADD3 R20, R77, 0x9, RZ ;  /* 0x000000094d147810 */ /* 0x000fe20007ffe0ff */
[----:B---3--:R-:W-:-:S02]  /*12150*/  FFMA.FTZ R36, R48, R3, R49 ;  /* 0x0000000330247223 */ /* 0x008fc40000010031 */
[----:B------:R-:W1:Y:S08]  /*12160*/  MUFU.EX2 R53, R53 ;  /* 0x0000003500357308 */ /* 0x000e700000000800 */
[----:B------:R3:W-:Y:S08]  /*12170*/  MUFU.EX2 R13, R55 ;  /* 0x00000037000d7308 */ /* 0x0007f00000000800 */
[----:B------:R-:W1:Y:S08]  /*12180*/  MUFU.EX2 R72, R72 ;  /* 0x0000004800487308 */ /* 0x000e700000000800 */
[----:B------:R-:W-:Y:S08]  /*12190*/  MUFU.EX2 R76, R76 ;  /* 0x0000004c004c7308 */ /* 0x000ff00000000800 */
[----:B------:R-:W-:Y:S08]  /*121a0*/  MUFU.EX2 R56, R56 ;  /* 0x0000003800387308 */ /* 0x000ff00000000800 */
[----:B------:R-:W-:Y:S08]  /*121b0*/  MUFU.EX2 R73, R73 ;  /* 0x0000004900497308 */ /* 0x000ff00000000800 */
[----:B------:R-:W-:Y:S01]  /*121c0*/  MUFU.EX2 R71, R71 ;  /* 0x0000004700477308 */ /* 0x000fe20000000800 */
[----:B------:R-:W-:-:S07]  /*121d0*/  FFMA.FTZ R135, R44, UR41, -R50 ;  /* 0x000000292c877c23 */ /* 0x000fce0008010832 */
[----:B------:R-:W-:Y:S08]  /*121e0*/  MUFU.EX2 R74, R74 ;  /* 0x0000004a004a7308 */ /* 0x000ff00000000800 */
[----:B------:R-:W-:Y:S01]  /*121f0*/  MUFU.EX2 R75, R75 ;  /* 0x0000004b004b7308 */ /* 0x000fe20000000800 */
[----:B------:R-:W-:Y:S02]  /*12200*/  WARPGROUP.DEPBAR.LE gsb0, 0x0 ;  /* 0x00008000000079c5 */ /* 0x000fe40000010000 */
[----:B------:R-:W-:Y:S01]  /*12210*/  WARPGROUP.ARRIVE ;  /* 0x00000000000079c5 */ /* 0x000fe20000000000 */
[----:B------:R-:W-:Y:S01]  /*12220*/  SEL R37, R20, 0x9, !P2 ;  /* 0x0000000914257807 */ /* 0x000fe20005000000 */
[----:B---3--:R-:W-:Y:S01]  /*12230*/  FFMA.FTZ R55, R137, UR41, -R50 ;  /* 0x0000002989377c23 */ /* 0x008fe20008010832 */
[----:B------:R-:W-:Y:S01]  /*12240*/  @!P1 PRMT R21, RZ, 0x654, R21 ;  /* 0x00000654ff159816 */ /* 0x000fe20000000015 */
[----:B------:R-:W-:Y:S01]  /*12250*/  FADD.FTZ R3, R11, R4 ;  /* 0x000000040b037221 */ /* 0x000fe20000010000 */
[--C-:B------:R-:W-:Y:S01]  /*12260*/  FFMA.FTZ R137, R143, UR41, -R50.reuse ;  /* 0x000000298f897c23 */ /* 0x100fe20008010832 */
[----:B------:R-:W-:Y:S01]  /*12270*/  HGMMA.64x64x16.F32 R88, R120, gdesc[UR8].tnspB, R88, gsb0 ;  /* 0x40e0000878587df0 */ /* 0x000fe20008000858 */
[----:B------:R-:W-:Y:S08]  /*12280*/  MUFU.EX2 R139, R139 ;  /* 0x0000008b008b7308 */ /* 0x000ff00000000800 */
[----:B------:R-:W3:Y:S08]  /*12290*/  MUFU.EX2 R55, R55 ;  /* 0x0000003700377308 */ /* 0x000ef00000000800 */
[----:B------:R-:W3:Y:S01]  /*122a0*/  MUFU.EX2 R137, R137 ;  /* 0x0000008900897308 */ /* 0x000ee20000000800 */
[----:B------:R-:W-:-:S07]  /*122b0*/  FFMA.FTZ R41, R41, UR41, -R50 ;  /* 0x0000002929297c23 */ /* 0x000fce0008010832 */
[----:B------:R-:W3:Y:S08]  /*122c0*/  MUFU.EX2 R10, R10 ;  /* 0x0000000a000a7308 */ /* 0x000ef00000000800 */
[----:B------:R-:W3:Y:S08]  /*122d0*/  MUFU.EX2 R133, R133 ;  /* 0x0000008500857308 */ /* 0x000ef00000000800 */
[----:B------:R-:W-:Y:S08]  /*122e0*/  MUFU.EX2 R33, R33 ;  /* 0x0000002100217308 */ /* 0x000ff00000000800 */
[----:B------:R-:W-:Y:S08]  /*122f0*/  MUFU.EX2 R34, R34 ;  /* 0x0000002200227308 */ /* 0x000ff00000000800 */
[----:B------:R-:W-:Y:S01]  /*12300*/  MUFU.EX2 R35, R35 ;  /* 0x0000002300237308 */ /* 0x000fe20000000800 */
[----:B------:R-:W-:-:S07]  /*12310*/  F2FP.F16.F32.PACK_AB R148, R11, R148 ;  /* 0x000000940b94723e */ /* 0x000fce00000000ff */
[----:B------:R-:W-:Y:S08]  /*12320*/  MUFU.EX2 R38, R38 ;  /* 0x0000002600267308 */ /* 0x000ff00000000800 */
[----:B------:R-:W-:Y:S01]  /*12330*/  MUFU.EX2 R40, R40 ;  /* 0x0000002800287308 */ /* 0x000fe20000000800 */
[----:B------:R-:W-:Y:S02]  /*12340*/  WARPGROUP.DEPBAR.LE gsb0, 0x0 ;  /* 0x00008000000079c5 */ /* 0x000fe40000010000 */
[----:B------:R3:W-:Y:S06]  /*12350*/  BAR.ARV R37, 0x100 ;  /* 0x000400250000751d */ /* 0x0007ec0000002000 */
[----:B------:R0:W-:Y:S01]  /*12360*/  @!P1 SYNCS.ARRIVE.TRANS64.RED.A1T0 RZ, [R21+URZ], RZ ;  /* 0x000000ff15ff99a7 */ /* 0x0001e2000810043f */
[----:B------:R-:W-:Y:S01]  /*12370*/  MUFU.EX2 R42, R42 ;  /* 0x0000002a002a7308 */ /* 0x000fe20000000800 */
[----:B0-----:R-:W-:-:S02]  /*12380*/  @!P1 IMAD R21, R15, 0x8, R2 ;  /* 0x000000080f159824 */ /* 0x001fc400078e0202 */
[----:B------:R-:W-:-:S05]  /*12390*/  FADD.FTZ R15, R51, R36 ;  /* 0x00000024330f7221 */ /* 0x000fca0000010000 */
[----:B------:R-:W-:Y:S01]  /*123a0*/  MUFU.EX2 R43, R43 ;  /* 0x0000002b002b7308 */ /* 0x000fe20000000800 */
[----:B------:R-:W-:Y:S02]  /*123b0*/  @!P1 VIADD R4, R21, 0x16860 ;  /* 0x0001686015049836 */ /* 0x000fe40000000000 */
[----:B------:R-:W-:Y:S01]  /*123c0*/  FADD.FTZ R21, R150, R3 ;  /* 0x0000000396157221 */ /* 0x000fe20000010000 */
[----:B----4-:R-:W-:Y:S02]  /*123d0*/  FADD.FTZ R15, R52, R15 ;  /* 0x0000000f340f7221 */ /* 0x010fe40000010000 */
[----:B------:R-:W-:Y:S01]  /*123e0*/  @!P1 PRMT R36, RZ, 0x654, R4 ;  /* 0x00000654ff249816 */ /* 0x000fe20000000004 */
[----:B------:R-:W-:Y:S01]  /*123f0*/  FADD.FTZ R21, R70, R21 ;  /* 0x0000001546157221 */ /* 0x000fe20000010000 */
[----:B-----5:R-:W-:Y:S01]  /*12400*/  FADD.FTZ R4, R54, R15 ;  /* 0x0000000f36047221 */ /* 0x020fe20000010000 */
[----:B------:R-:W-:Y:S01]  /*12410*/  MUFU.EX2 R45, R45 ;  /* 0x0000002d002d7308 */ /* 0x000fe20000000800 */
[----:B------:R0:W-:Y:S01]  /*12420*/  @!P1 SYNCS.ARRIVE.TRANS64.RED.A1T0 RZ, [R36+URZ], RZ ;  /* 0x000000ff24ff99a7 */ /* 0x0001e2000810043f */
[----:B------:R-:W-:Y:S01]  /*12430*/  FADD.FTZ R21, R144, R21 ;  /* 0x0000001590157221 */ /* 0x000fe20000010000 */
[----:B-1----:R-:W-:-:S03]  /*12440*/  FADD.FTZ R15, R53, R4 ;  /* 0x00000004350f7221 */ /* 0x002fc60000010000 */
[----:B------:R-:W-:Y:S02]  /*12450*/  FADD.FTZ R21, R24, R21 ;  /* 0x0000001518157221 */ /* 0x000fe40000010000 */
[----:B------:R-:W-:Y:S01]  /*12460*/  MUFU.EX2 R46, R46 ;  /* 0x0000002e002e7308 */ /* 0x000fe20000000800 */
[----:B0-----:R-:W-:Y:S01]  /*12470*/  FADD.FTZ R36, R72, R15 ;  /* 0x0000000f48247221 */ /* 0x001fe20000010000 */
[----:B------:R-:W-:-:S03]  /*12480*/  FADD.FTZ R21, R146, R21 ;  /* 0x0000001592157221 */ /* 0x000fc60000010000 */
[----:B---3--:R-:W-:Y:S01]  /*12490*/  FADD.FTZ R37, R55, R36 ;  /* 0x0000002437257221 */ /* 0x008fe20000010000 */
[----:B------:R-:W-:Y:S02]  /*124a0*/  FADD.FTZ R21, R26, R21 ;  /* 0x000000151a157221 */ /* 0x000fe40000010000 */
[----:B------:R-:W-:Y:S01]  /*124b0*/  MUFU.EX2 R47, R47 ;  /* 0x0000002f002f7308 */ /* 0x000fe20000000800 */
[----:B------:R-:W-:Y:S01]  /*124c0*/  FADD.FTZ R37, R76, R37 ;  /* 0x000000254c257221 */ /* 0x000fe20000010000 */
[----:B------:R-:W-:-:S03]  /*124d0*/  FADD.FTZ R36, R140, R21 ;  /* 0x000000158c247221 */ /* 0x000fc60000010000 */
        /* <DEDUP_REMOVED lines=9> */
[----:B------:R-:W0:Y:S01]  /*12570*/  MUFU.EX2 R20, R41 ;  /* 0x0000002900147308 */ /* 0x000e220000000800 */
[----:B------:R-:W-:Y:S01]  /*12580*/  FADD.FTZ R37, R28, R37 ;  /* 0x000000251c257221 */ /* 0x000fe20000010000 */
[----:B------:R-:W-:Y:S01]  /*12590*/  FFMA.FTZ R3, R57, UR41, -R50 ;  /* 0x0000002939037c23 */ /* 0x000fe20008010832 */
[----:B------:R-:W-:Y:S02]  /*125a0*/  FADD.FTZ R36, R75, R36 ;  /* 0x000000244b247221 */ /* 0x000fe40000010000 */
[----:B------:R-:W-:Y:S01]  /*125b0*/  FADD.FTZ R44, R138, R37 ;  /* 0x000000258a2c7221 */ /* 0x000fe20000010000 */
[----:B------:R-:W-:Y:S01]  /*125c0*/  FFMA.FTZ R129, R58, UR41, -R50 ;  /* 0x000000293a817c23 */ /* 0x000fe20008010832 */
[----:B------:R-:W-:Y:S01]  /*125d0*/  FADD.FTZ R21, R139, R36 ;  /* 0x000000248b157221 */ /* 0x000fe20000010000 */
[----:B------:R-:W1:Y:S01]  /*125e0*/  MUFU.EX2 R135, R135 ;  /* 0x0000008700877308 */ /* 0x000e620000000800 */
[----:B------:R-:W-:Y:S01]  /*125f0*/  F2FP.F16.F32.PACK_AB R144, R24, R144 ;  /* 0x000000901890723e */ /* 0x000fe200000000ff */
[----:B------:R-:W-:Y:S01]  /*12600*/  FADD.FTZ R37, R29, R44 ;  /* 0x0000002c1d257221 */ /* 0x000fe20000010000 */
[----:B------:R-:W-:Y:S01]  /*12610*/  FADD.FTZ R24, R10, R21 ;  /* 0x000000150a187221 */ /* 0x000fe20000010000 */
[----:B------:R-:W-:-:S04]  /*12620*/  FFMA.FTZ R4, R59, UR41, -R50 ;  /* 0x000000293b047c23 */ /* 0x000fc80008010832 */
[----:B------:R-:W3:Y:S01]  /*12630*/  MUFU.EX2 R3, R3 ;  /* 0x0000000300037308 */ /* 0x000ee20000000800 */
[----:B------:R-:W-:Y:S01]  /*12640*/  FADD.FTZ R36, R132, R37 ;  /* 0x0000002584247221 */ /* 0x000fe20000010000 */
[----:B------:R-:W-:Y:S01]  /*12650*/  FADD.FTZ R21, R133, R24 ;  /* 0x0000001885157221 */ /* 0x000fe20000010000 */
[----:B------:R-:W-:-:S05]  /*12660*/  FFMA.FTZ R131, R60, UR41, -R50 ;  /* 0x000000293c837c23 */ /* 0x000fca0008010832 */
[----:B------:R-:W4:Y:S01]  /*12670*/  MUFU.EX2 R129, R129 ;  /* 0x0000008100817308 */ /* 0x000f220000000800 */
[----:B------:R-:W-:Y:S01]  /*12680*/  FADD.FTZ R37, R31, R36 ;  /* 0x000000241f257221 */ /* 0x000fe20000010000 */
[----:B0-----:R-:W-:Y:S01]  /*12690*/  FADD.FTZ R24, R20, R21 ;  /* 0x0000001514187221 */ /* 0x001fe20000010000 */
[----:B------:R-:W-:-:S05]  /*126a0*/  FFMA.FTZ R15, R61, UR41, -R50 ;  /* 0x000000293d0f7c23 */ /* 0x000fca0008010832 */
[----:B------:R-:W0:Y:S01]  /*126b0*/  MUFU.EX2 R4, R4 ;  /* 0x0000000400047308 */ /* 0x000e220000000800 */
[----:B------:R-:W-:Y:S01]  /*126c0*/  FADD.FTZ R37, R134, R37 ;  /* 0x0000002586257221 */ /* 0x000fe20000010000 */
[----:B-1----:R-:W-:Y:S01]  /*126d0*/  FADD.FTZ R24, R135, R24 ;  /* 0x0000001887187221 */ /* 0x002fe20000010000 */
[----:B------:R-:W-:-:S05]  /*126e0*/  FFMA.FTZ R125, R62, UR41, -R50 ;  /* 0x000000293e7d7c23 */ /* 0x000fca0008010832 */
[----:B------:R-:W1:Y:S01]  /*126f0*/  MUFU.EX2 R131, R131 ;  /* 0x0000008300837308 */ /* 0x000e620000000800 */
[----:B------:R-:W-:Y:S01]  /*12700*/  FADD.FTZ R37, R32, R37 ;  /* 0x0000002520257221 */ /* 0x000fe20000010000 */
[----:B---3--:R-:W-:Y:S01]  /*12710*/  FADD.FTZ R24, R3, R24 ;  /* 0x0000001803187221 */ /* 0x008fe20000010000 */
[----:B------:R-:W-:Y:S01]  /*12720*/  F2FP.F16.F32.PACK_AB R146, R26, R146 ;  /* 0x000000921a92723e */ /* 0x000fe200000000ff */
[----:B------:R-:W-:-:S04]  /*12730*/  FFMA.FTZ R63, R63, UR41, -R50 ;  /* 0x000000293f3f7c23 */ /* 0x000fc80008010832 */
[----:B------:R-:W3:Y:S01]  /*12740*/  MUFU.EX2 R15, R15 ;  /* 0x0000000f000f7308 */ /* 0x000ee20000000800 */
[----:B------:R-:W-:Y:S01]  /*12750*/  FADD.FTZ R26, R30, R37 ;  /* 0x000000251e1a7221 */ /* 0x000fe20000010000 */
[----:B----4-:R-:W-:Y:S01]  /*12760*/  FADD.FTZ R21, R129, R24 ;  /* 0x0000001881157221 */ /* 0x010fe20000010000 */
[----:B------:R-:W-:Y:S01]  /*12770*/  FFMA.FTZ R64, R64, UR41, -R50 ;  /* 0x0000002940407c23 */ /* 0x000fe20008010832 */
[----:B------:R-:W-:-:S04]  /*12780*/  F2FP.F16.F32.PACK_AB R142, R25, R142 ;  /* 0x0000008e198e723e */ /* 0x000fc800000000ff */
        /* <DEDUP_REMOVED lines=11> */
[----:B------:R-:W-:-:S05]  /*12840*/  FFMA.FTZ R67, R67, UR41, -R50 ;  /* 0x0000002943437c23 */ /* 0x000fca0008010832 */
        /* <DEDUP_REMOVED lines=8> */
[----:B------:R-:W-:Y:S01]  /*128d0*/  FFMA.FTZ R50, R69, UR41, -R50 ;  /* 0x0000002945327c23 */ /* 0x000fe20008010832 */
[----:B------:R-:W-:-:S04]  /*128e0*/  F2FP.F16.F32.PACK_AB R139, R10, R139 ;  /* 0x0000008b0a8b723e */ /* 0x000fc800000000ff */
[----:B------:R-:W0:Y:S01]  /*128f0*/  MUFU.EX2 R67, R67 ;  /* 0x0000004300437308 */ /* 0x000e220000000800 */
[----:B------:R-:W-:Y:S01]  /*12900*/  FADD.FTZ R10, R42, R21 ;  /* 0x000000152a0a7221 */ /* 0x000fe20000010000 */
[----:B------:R-:W-:Y:S01]  /*12910*/  F2FP.F16.F32.PACK_AB R129, R4, R129 ;  /* 0x000000810481723e */ /* 0x000fe200000000ff */
[----:B-1----:R-:W-:-:S05]  /*12920*/  FADD.FTZ R4, R64, R3 ;  /* 0x0000000340047221 */ /* 0x002fca0000010000 */
[----:B------:R-:W1:Y:S01]  /*12930*/  MUFU.EX2 R123, R68 ;  /* 0x00000044007b7308 */ /* 0x000e620000000800 */
[----:B------:R-:W-:Y:S01]  /*12940*/  FADD.FTZ R10, R43, R10 ;  /* 0x0000000a2b0a7221 */ /* 0x000fe20000010000 */
[----:B---3--:R-:W-:Y:S01]  /*12950*/  FADD.FTZ R3, R65, R4 ;  /* 0x0000000441037221 */ /* 0x008fe20000010000 */
[----:B--2---:R-:W-:Y:S02]  /*12960*/  ISETP.GT.AND P2, PT, R0, R39, PT ;  /* 0x000000270000720c */ /* 0x004fe40003f44270 */
[----:B------:R-:W-:-:S03]  /*12970*/  F2FP.F16.F32.PACK_AB R131, R15, R131 ;  /* 0x000000830f83723e */ /* 0x000fc600000000ff */
[----:B------:R-:W2:Y:S01]  /*12980*/  MUFU.EX2 R50, R50 ;  /* 0x0000003200327308 */ /* 0x000ea20000000800 */
[----:B------:R-:W-:Y:S01]  /*12990*/  FADD.FTZ R15, R45, R10 ;  /* 0x0000000a2d0f7221 */ /* 0x000fe20000010000 */
[----:B----4-:R-:W-:-:S03]  /*129a0*/  FADD.FTZ R4, R66, R3 ;  /* 0x0000000342047221 */ /* 0x010fc60000010000 */
[----:B------:R-:W-:Y:S01]  /*129b0*/  FADD.FTZ R10, R46, R15 ;  /* 0x0000000f2e0a7221 */ /* 0x000fe20000010000 */
[----:B0-----:R-:W-:-:S03]  /*129c0*/  FADD.FTZ R4, R67, R4 ;  /* 0x0000000443047221 */ /* 0x001fc60000010000 */
[----:B------:R-:W-:Y:S01]  /*129d0*/  FADD.FTZ R10, R47, R10 ;  /* 0x0000000a2f0a7221 */ /* 0x000fe20000010000 */
[----:B-1----:R-:W-:Y:S01]  /*129e0*/  FADD.FTZ R3, R123, R4 ;  /* 0x000000047b037221 */ /* 0x002fe20000010000 */
[C---:B------:R-:W-:Y:S01]  /*129f0*/  F2FP.F16.F32.PACK_AB R122, R13.reuse, R47 ;  /* 0x0000002f0d7a723e */ /* 0x040fe200000000ff */
        /* <DEDUP_REMOVED lines=18> */
[----:B--2---:R-:W-:Y:S01]  /*12b20*/  FADD.FTZ R3, R50, R3 ;  /* 0x0000000332037221 */ /* 0x004fe20000010000 */
[----:B------:R-:W-:Y:S01]  /*12b30*/  F2FP.F16.F32.PACK_AB R149, R51, R49 ;  /* 0x000000313395723e */ /* 0x000fe200000000ff */
[----:B------:R-:W-:Y:S01]  /*12b40*/  VIADD R0, R0, 0xffffffff ;  /* 0xffffffff00007836 */ /* 0x000fe20000000000 */
        /* <DEDUP_REMOVED lines=40> */
[----:B------:R-:W-:Y:S01]  /*12dd0*/  F2FP.F16.F32.PACK_AB R123, R50, R123 ;  /* 0x0000007b327b723e */ /* 0x000fe200000000ff */
[----:B------:R-:W-:Y:S06]  /*12de0*/  @P2 BRA `(.L_x_14134) ;  /* 0xffffffd8002c2947 */ /* 0x000fec000383ffff */
.L_x_14124:
[----:B------:R-:W2:Y:S02]  /*12df0*/  LDL R10, [R1+0x44] ;  /* 0x00004400010a7983 */ /* 0x000ea40000100800 */
[----:B--2---:R-:W-:-:S13]  /*12e00*/  ISETP.GE.AND P2, PT, R0, R10, PT ;  /* 0x0000000a0000720c */ /* 0x004fda0003f46270 */
[----:B------:R-:W-:Y:S05]  /*12e10*/  @!P2 BRA `(.L_x_14135) ;  /* 0x0000003400f0a947 */ /* 0x000fea0003800000 */
[----:B------:R-:W-:Y:S02]  /*12e20*/  IMAD.MOV.U32 R13, RZ, RZ, R5 ;  /* 0x000000ffff0d7224 */ /* 0x000fe400078e0005 */
[----:B------:R-:W-:Y:S02]  /*12e30*/  IMAD.MOV.U32 R20, RZ, RZ, R12 ;  /* 0x000000ffff147224 */ /* 0x000fe400078e000c */
[----:B------:R-:W-:Y:S02]  /*12e40*/  IMAD.MOV.U32 R10, RZ, RZ, R23 ;  /* 0x000000ffff0a7224 */ /* 0x000fe400078e0017 */
[----:B------:R-:W-:-:S07]  /*12e50*/  IMAD.MOV.U32 R21, RZ, RZ, R16 ;  /* 0x000000ffff157224 */ /* 0x000fce00078e0010 */
.L_x_14153:
[----:B------:R-:W2:Y:S01]  /*12e60*/  LDL R5, [R1+0x20] ;  /* 0x0000200001057983 */ /* 0x000ea20000100800 */
[----:B------:R-:W-:Y:S01]  /*12e70*/  IADD3 R16, R21, 0x1, RZ ;  /* 0x0000000115107810 */ /* 0x000fe20007ffe0ff */
        /* <DEDUP_REMOVED lines=9> */
.L_x_14137:
[----:B------:R-:W-:Y:S01]  /*12f10*/  IMAD R5, R16, 0x8, R2 ;  /* 0x0000000810057824 */ /* 0x000fe200078e0202 */
[----:B------:R-:W-:-:S04]  /*12f20*/  SHF.L.U32 R12, R23, 0x1f, RZ ;  /* 0x0000001f170c7819 */ /* 0x000fc800000006ff */
[----:B------:R0:W1:Y:S01]  /*12f30*/  SYNCS.PHASECHK.TRANS64.TRYWAIT P3, [R5+URZ+0x16830], R12 ;  /* 0x0168300c050075a7 */ /* 0x000062000806017f */
[----:B------:R-:W-:Y:S05]  /*12f40*/  @!P0 BRA `(.L_x_14138) ;  /* 0x0000000000048947 */ /* 0x000fea0003800000 */
[----:B------:R-:W-:Y:S01]  /*12f50*/  BPT.TRAP 0x1 ;  /* 0x000000040000795c */ /* 0x000fe20000300000 */
.L_x_14138:
[----:B------:R-:W-:Y:S04]  /*12f60*/  BSSY B0, `(.L_x_14136) ;  /* 0x0000004000007945 */ /* 0x000fe80003800000 */
[----:B-1----:R-:W-:Y:S05]  /*12f70*/  @P3 BRA `(.L_x_14139) ;  /* 0x0000000000083947 */ /* 0x002fea0003800000 */
[----:B------:R-:W1:Y:S02]  /*12f80*/  SYNCS.PHASECHK.TRANS64.TRYWAIT P3, [R5+URZ+0x16830], R12 ;  /* 0x0168300c050075a7 */ /* 0x000e64000806017f */
[----:B-1----:R-:W-:Y:S05]  /*12f90*/  @!P3 BRA `(.L_x_14140) ;  /* 0x000000d40004b947 */ /* 0x002fea0003800000 */
.L_x_14139:
[----:B------:R-:W-:Y:S05]  /*12fa0*/  BSYNC B0 ;  /* 0x0000000000007941 */ /* 0x000fea0003800000 */
.L_x_14136:
        /* <DEDUP_REMOVED lines=44> */
.L_x_14142:
[----:B------:R-:W-:Y:S01]  /*13270*/  SHF.L.U32 R5, R10, 0x1f, RZ ;  /* 0x0000001f0a057819 */ /* 0x000fe200000006ff */
[----:B------:R-:W-:-:S04]  /*13280*/  IMAD R10, R21, 0x8, R2 ;  /* 0x00000008150a7824 */ /* 0x000fc800078e0202 */
[----:B------:R0:W1:Y:S01]  /*13290*/  SYNCS.PHASECHK.TRANS64.TRYWAIT P2, [R10+URZ+0x16850], R5 ;  /* 0x016850050a0075a7 */ /* 0x000062000804017f */
[----:B------:R-:W-:Y:S05]  /*132a0*/  @!P0 BRA `(.L_x_14143) ;  /* 0x0000000000048947 */ /* 0x000fea0003800000 */
[----:B------:R-:W-:Y:S01]  /*132b0*/  BPT.TRAP 0x1 ;  /* 0x000000040000795c */ /* 0x000fe20000300000 */
.L_x_14143:
[----:B-1----:R-:W-:Y:S05]  /*132c0*/  @P2 BRA `(.L_x_14141) ;  /* 0x0000000000082947 */ /* 0x002fea0003800000 */
[----:B------:R-:W1:Y:S02]  /*132d0*/  SYNCS.PHASECHK.TRANS64.TRYWAIT P2, [R10+URZ+0x16850], R5 ;  /* 0x016850050a0075a7 */ /* 0x000e64000804017f */
[----:B-1----:R-:W-:Y:S05]  /*132e0*/  @!P2 BRA `(.L_x_14144) ;  /* 0x000000d00044a947 */ /* 0x002fea0003800000 */
.L_x_14141:
[----:B01----:R-:W-:Y:S01]  /*132f0*/  VIADD R5, R2, 0x400 ;  /* 0x0000040002057836 */ /* 0x003fe20000000000 */
[----:B------:R-:W-:Y:S01]  /*13300*/  MOV R11, 0x40000040 ;  /* 0x40000040000b7802 */ /* 0x000fe20000000f00 */
[----:B------:R-:W-:Y:S05]  /*13310*/  WARPSYNC.ALL ;  /* 0x0000000000007948 */ /* 0x000fea0003800000 */
[----:B------:R-:W-:Y:S01]  /*13320*/  SHF.R.U32.HI R5, RZ, 0x4, R5 ;  /* 0x00000004ff057819 */ /* 0x000fe20000011605 */
[----:B------:R-:W-:Y:S01]  /*13330*/  WARPGROUP.ARRIVE ;  /* 0x00000000000079c5 */ /* 0x000fe20000000000 */
[----:B------:R-:W-:Y:S02]  /*13340*/  R2UR UR11, R11 ;  /* 0x000000000b0b72ca */ /* 0x000fe400000e0000 */
[----:B------:R-:W-:-:S05]  /*13350*/  LOP3.LUT R5, R5, 0x3fff, RZ, 0xc0, !PT ;  /* 0x00003fff05057812 */ /* 0x000fca00078ec0ff */
        /* <DEDUP_REMOVED lines=47> */
[----:B------:R-:W-:Y:S01]  /*13650*/  IMAD.MOV.U32 R15, RZ, RZ, 0x40000040 ;  /* 0x40000040ff0f7424 */ /* 0x000fe200078e00ff */
[----:B------:R-:W-:Y:S01]  /*13660*/  IADD3 R14, R10, 0x380, RZ ;  /* 0x000003800a0e7810 */ /* 0x000fe20007ffe0ff */
[----:B------:R-:W-:Y:S02]  /*13670*/  WARPGROUP.DEPBAR.LE gsb0, 0x0 ;  /* 0x00008000000079c5 */ /* 0x000fe40000010000 */
[----:B------:R-:W-:-:S08]  /*13680*/  WARPGROUP.ARRIVE ;  /* 0x00000000000079c5 */ /* 0x000fd00000000000 */
[----:B------:R-:W-:Y:S01]  /*13690*/  HGMMA.64x64x16.F32 R88, R124, gdesc[UR8].tnspB, R88, gsb0 ;  /* 0x40e000087c587df0 */ /* 0x000fe20008000858 */
        /* <DEDUP_REMOVED lines=24> */
[----:B--2---:R-:W-:-:S02]  /*13820*/  IMAD.IADD R15, R148, 0x1, R147 ;  /* 0x00000001940f7824 */ /* 0x004fc400078e0293 */
[----:B------:R-:W-:Y:S01]  /*13830*/  FMUL.FTZ R29, R32, UR26 ;  /* 0x0000001a201d7c20 */ /* 0x000fe20008410000 */
[----:B------:R-:W1:Y:S01]  /*13840*/  S2R R147, SR_TID.X ;  /* 0x0000000000937919 */ /* 0x000e620000002100 */
[----:B------:R-:W-:Y:S02]  /*13850*/  FMUL.FTZ R32, R35, UR26 ;  /* 0x0000001a23207c20 */ /* 0x000fe40008410000 */
[----:B------:R-:W2:Y:S01]  /*13860*/  @P4 LDC R14, c[0x0][0x450] ;  /* 0x00011400ff0e4b82 */ /* 0x000ea20000000800 */
[----:B------:R-:W-:Y:S02]  /*13870*/  WARPGROUP.DEPBAR.LE gsb0, 0x0 ;  /* 0x00008000000079c5 */ /* 0x000fe40000010000 */
        /* <DEDUP_REMOVED lines=27> */
[----:B------:R0:W1:Y:S01]  /*13a30*/  MUFU.TANH R10, R79 ;  /* 0x0000004f000a7308 */ /* 0x0000620000002400 */
[----:B------:R-:W-:Y:S01]  /*13a40*/  FMUL.FTZ R45, R48, UR26 ;  /* 0x0000001a302d7c20 */ /* 0x000fe20008410000 */
[----:B------:R-:W-:Y:S01]  /*13a50*/  FMUL.FTZ R48, R51, UR26 ;  /* 0x0000001a33307c20 */ /* 0x000fe20008410000 */
[----:B------:R-:W-:Y:S01]  /*13a60*/  FMUL.FTZ R51, R54, UR26 ;  /* 0x0000001a36337c20 */ /* 0x000fe20008410000 */
[----:B------:R-:W-:Y:S01]  /*13a70*/  FMUL.FTZ R54, R57, UR26 ;  /* 0x0000001a39367c20 */ /* 0x000fe20008410000 */
[----:B------:R-:W-:Y:S01]  /*13a80*/  FMUL.FTZ R57, R60, UR26 ;  /* 0x0000001a3c397c20 */ /* 0x000fe20008410000 */
[----:B0-----:R-:W-:Y:S01]  /*13a90*/  FMUL.FTZ R79, R83, UR26 ;  /* 0x0000001a534f7c20 */ /* 0x001fe20008410000 */
[----:B------:R-:W-:Y:S01]  /*13aa0*/  FMUL.FTZ R83, R84, UR26 ;  /* 0x0000001a54537c20 */ /* 0x000fe20008410000 */
[----:B------:R-:W-:Y:S01]  /*13ab0*/  IMAD.MOV.U32 R84, RZ, RZ, R15 ;  /* 0x000000ffff547224 */ /* 0x000fe200078e000f */
[----:B--2---:R-:W-:Y:S01]  /*13ac0*/  @P4 SHF.R.U32.HI R84, RZ, R14, R81 ;  /* 0x0000000eff544219 */ /* 0x004fe20000011651 */
[----:B------:R-:W-:Y:S01]  /*13ad0*/  FMUL.FTZ R60, R63, UR26 ;  /* 0x0000001a3f3c7c20 */ /* 0x000fe20008410000 */
[----:B------:R-:W-:Y:S01]  /*13ae0*/  FMUL.FTZ R63, R66, UR26 ;  /* 0x0000001a423f7c20 */ /* 0x000fe20008410000 */
[----:B------:R-:W-:Y:S01]  /*13af0*/  FMUL.FTZ R66, R69, UR26 ;  /* 0x0000001a45427c20 */ /* 0x000fe20008410000 */
[----:B------:R-:W-:Y:S01]  /*13b00*/  FMUL.FTZ R69, R72, UR26 ;  /* 0x0000001a48457c20 */ /* 0x000fe20008410000 */
[----:B------:R-:W-:-:S02]  /*13b10*/  IMAD.SHL.U32 R80, R0, 0x80, RZ ;  /* 0x0000008000507824 */ /* 0x000fc400078e00ff */
[----:B------:R-:W-:Y:S01]  /*13b20*/  FMUL.FTZ R72, R75, UR26 ;  /* 0x0000001a4b487c20 */ /* 0x000fe20008410000 */
[----:B------:R-:W-:Y:S02]  /*13b30*/  @!P1 IMAD R81, R16, 0x8, R2 ;  /* 0x0000000810519824 */ /* 0x000fe400078e0202 */
[----:B------:R-:W-:Y:S01]  /*13b40*/  FMUL.FTZ R75, R78, UR26 ;  /* 0x0000001a4e4b7c20 */ /* 0x000fe20008410000 */
[----:B------:R-:W-:Y:S01]  /*13b50*/  FMUL.FTZ R78, R82, UR26 ;  /* 0x0000001a524e7c20 */ /* 0x000fe20008410000 */
[----:B------:R-:W-:Y:S01]  /*13b60*/  FMUL.FTZ R82, R86, UR26 ;  /* 0x0000001a56527c20 */ /* 0x000fe20008410000 */
[----:B-1----:R-:W-:Y:S01]  /*13b70*/  SHF.R.U32.HI R148, RZ, 0x7, R147 ;  /* 0x00000007ff947819 */ /* 0x002fe20000011693 */
[----:B------:R-:W-:Y:S01]  /*13b80*/  @!P1 VIADD R86, R81, 0x16840 ;  /* 0x0001684051569836 */ /* 0x000fe20000000000 */
[----:B------:R-:W-:Y:S01]  /*13b90*/  IADD3 R14, -R80, 0x1, RZ ;  /* 0x00000001500e7810 */ /* 0x000fe20007ffe1ff */
[----:B------:R-:W-:Y:S01]  /*13ba0*/  FMUL.FTZ R85, R85, UR26 ;  /* 0x0000001a55557c20 */ /* 0x000fe20008410000 */
[----:B------:R-:W-:Y:S01]  /*13bb0*/  FMUL.FTZ R81, R87, UR26 ;  /* 0x0000001a57517c20 */ /* 0x000fe20008410000 */
[----:B------:R-:W-:Y:S01]  /*13bc0*/  VIADD R15, R148, 0x9 ;  /* 0x00000009940f7836 */ /* 0x000fe20000000000 */
[----:B------:R-:W-:Y:S01]  /*13bd0*/  ISETP.GE.U32.AND P2, PT, R147, 0x180, PT ;  /* 0x000001809300780c */ /* 0x000fe20003f46070 */
[----:B---3--:R-:W-:Y:S01]  /*13be0*/  IMAD R14, R151, -0x2, R14 ;  /* 0xfffffffe970e7824 */ /* 0x008fe200078e020e */
[----:B------:R-:W0:Y:S02]  /*13bf0*/  MUFU.TANH R5, R5 ;  /* 0x0000000500057308 */ /* 0x000e240000002400 */
[----:B------:R-:W-:-:S02]  /*13c00*/  SEL R15, R15, 0x9, !P2 ;  /* 0x000000090f0f7807 */ /* 0x000fc40005000000 */
[----:B----4-:R-:W-:-:S04]  /*13c10*/  IADD3 R14, -R150, R14, R149 ;  /* 0x0000000e960e7210 */ /* 0x010fc80007ffe195 */
[----:B------:R-:W1:Y:S01]  /*13c20*/  MUFU.TANH R12, R12 ;  /* 0x0000000c000c7308 */ /* 0x000e620000002400 */
[----:B------:R-:W-:Y:S02]  /*13c30*/  WARPGROUP.DEPBAR.LE gsb0, 0x0 ;  /* 0x00008000000079c5 */ /* 0x000fe40000010000 */
[----:B------:R-:W2:Y:S05]  /*13c40*/  SHFL.IDX PT, R122, R84, RZ, 0x1c1f ;  /* 0x001c1fff547a7589 */ /* 0x000eaa00000e0000 */
[----:B------:R-:W3:Y:S01]  /*13c50*/  MUFU.TANH R11, R11 ;  /* 0x0000000b000b7308 */ /* 0x000ee20000002400 */
[----:B------:R-:W-:-:S07]  /*13c60*/  @!P1 PRMT R86, RZ, 0x654, R86 ;  /* 0x00000654ff569816 */ /* 0x000fce0000000056 */
[----:B------:R-:W4:Y:S01]  /*13c70*/  MUFU.TANH R24, R24 ;  /* 0x0000001800187308 */ /* 0x000f220000002400 */
[----:B------:R0:W-:Y:S07]  /*13c80*/  BAR.ARV R15, 0x100 ;  /* 0x0004000f0000751d */ /* 0x0001ee0000002000 */
        /* <DEDUP_REMOVED lines=59> */
[C---:B------:R-:W-:Y:S01]  /*14040*/  VIADD R121, R14.reuse, UR25 ;  /* 0x000000190e797c36 */ /* 0x040fe20008000000 */
[----:B------:R5:W-:Y:S01]  /*14050*/  @!P1 SYNCS.ARRIVE.TRANS64.RED.A1T0 RZ, [R86+URZ], RZ ;  /* 0x000000ff56ff99a7 */ /* 0x000be2000810043f */
[----:B------:R-:W-:-:S02]  /*14060*/  VIADD R120, R14, UR30 ;  /* 0x0000001e0e787c36 */ /* 0x000fc40008000000 */
[--C-:B--2---:R-:W-:Y:S02]  /*14070*/  IMAD.IADD R87, R121, 0x1, R122.reuse ;  /* 0x0000000179577824 */ /* 0x104fe400078e027a */
[----:B-----5:R-:W-:Y:S01]  /*14080*/  IMAD.IADD R86, R120, 0x1, R122 ;  /* 0x0000000178567824 */ /* 0x020fe200078e027a */
[----:B-1-34-:R-:W-:Y:S06]  /*14090*/  @!P5 BRA `(.L_x_14145) ;  /* 0x000000000058d947 */ /* 0x01afec0003800000 */
        /* <DEDUP_REMOVED lines=12> */
.L_x_14147:
[----:B------:R-:W-:-:S04]  /*14160*/  MOV R123, UR4 ;  /* 0x00000004007b7c02 */ /* 0x000fc80008000f00 */
[----:B------:R-:W-:-:S13]  /*14170*/  ISETP.NE.AND P2, PT, R123, 0x1, PT ;  /* 0x000000017b00780c */ /* 0x000fda0003f45270 */
[----:B0-----:R-:W0:Y:S02]  /*14180*/  @P2 LDC.64 R14, c[0x0][0x9e8] ;  /* 0x00027a00ff0e2b82 */ /* 0x001e240000000a00 */
[----:B0-----:R-:W-:-:S05]  /*14190*/  @P2 IMAD.HI.U32 R14, R122, R14, RZ ;  /* 0x0000000e7a0e2227 */ /* 0x001fca00078e00ff */
[----:B------:R-:W-:-:S07]  /*141a0*/  @P2 SHF.R.U32.HI R122, RZ, R15, R14 ;  /* 0x0000000fff7a2219 */ /* 0x000fce000001160e */
.L_x_14148:
[----:B------:R-:W-:Y:S05]  /*141b0*/  BSYNC B0 ;  /* 0x0000000000007941 */ /* 0x000fea0003800000 */
.L_x_14146:
[----:B------:R-:W-:-:S04]  /*141c0*/  IMAD R122, R122, R123, -R80 ;  /* 0x0000007b7a7a7224 */ /* 0x000fc800078e0a50 */
[----:B------:R-:W-:-:S05]  /*141d0*/  IMAD R122, R151, -0x2, R122 ;  /* 0xfffffffe977a7824 */ /* 0x000fca00078e027a */
[----:B------:R-:W-:Y:S02]  /*141e0*/  VIADDMNMX R87, R122, R123, R87, PT ;  /* 0x0000007b7a577246 */ /* 0x000fe40003800157 */
[----:B------:R-:W-:-:S07]  /*141f0*/  VIMNMX R86, R86, R122, !PT ;  /* 0x0000007a56567248 */ /* 0x000fce0007fe0100 */
.L_x_14145:
        /* <DEDUP_REMOVED lines=9> */
[--C-:B-1----:R-:W-:Y:S02]  /*14290*/  IMAD.IADD R121, R121, 0x1, R84.reuse ;  /* 0x0000000179797824 */ /* 0x102fe400078e0254 */
        /* <DEDUP_REMOVED lines=103> */
.L_x_14151:
[----:B------:R-:W-:-:S05]  /*14910*/  IMAD.U32 R12, RZ, RZ, UR4 ;  /* 0x00000004ff0c7e24 */ /* 0x000fca000f8e00ff */
[----:B------:R-:W-:-:S13]  /*14920*/  ISETP.NE.AND P3, PT, R12, 0x1, PT ;  /* 0x000000010c00780c */ /* 0x000fda0003f65270 */
[----:B------:R-:W0:Y:S02]  /*14930*/  @P3 LDC.64 R14, c[0x0][0x9e8] ;  /* 0x00027a00ff0e3b82 */ /* 0x000e240000000a00 */
[----:B0-----:R-:W-:-:S05]  /*14940*/  @P3 IMAD.HI.U32 R14, R84, R14, RZ ;  /* 0x0000000e540e3227 */ /* 0x001fca00078e00ff */
[----:B------:R-:W-:-:S07]  /*14950*/  @P3 SHF.R.U32.HI R84, RZ, R15, R14 ;  /* 0x0000000fff543219 */ /* 0x000fce000001160e */
.L_x_14152:
[----:B------:R-:W-:Y:S05]  /*14960*/  BSYNC B0 ;  /* 0x0000000000007941 */ /* 0x000fea0003800000 */
.L_x_14150:
[----:B------:R-:W-:-:S04]  /*14970*/  IMAD R80, R84, R12, -R80 ;  /* 0x0000000c54507224 */ /* 0x000fc800078e0a50 */
[----:B------:R-:W-:-:S05]  /*14980*/  IMAD R15, R151, -0x2, R80 ;  /* 0xfffffffe970f7824 */ /* 0x000fca00078e0250 */
[----:B------:R-:W-:Y:S02]  /*14990*/  VIADDMNMX R121, R15, R12, R121, PT ;  /* 0x0000000c0f797246 */ /* 0x000fe40003800179 */
[----:B------:R-:W-:-:S07]  /*149a0*/  VIMNMX R120, R120, R15, !PT ;  /* 0x0000000f78787248 */ /* 0x000fce0007fe0100 */
.L_x_14149:
[----:B------:R-:W-:Y:S01]  /*149b0*/  ISETP.GT.AND P3, PT, R120, 0x1, P2 ;  /* 0x000000017800780c */ /* 0x000fe20001764270 */
[----:B------:R-:W2:Y:S01]  /*149c0*/  LDL R84, [R1+0x44] ;  /* 0x0000440001547983 */ /* 0x000ea20000100800 */
[----:B------:R-:W-:Y:S01]  /*149d0*/  FMNMX.FTZ R15, R5, R20, !PT ;  /* 0x00000014050f7209 */ /* 0x000fe20007810000 */
[----:B------:R-:W-:Y:S01]  /*149e0*/  UMOV UR41, UR5 ;  /* 0x0000000500297c82 */ /* 0x000fe20008000000 */
        /* <DEDUP_REMOVED lines=86> */
[C---:B------:R-:W-:Y:S02]  /*14f50*/  ISETP.LT.OR P3, PT, R121.reuse, 0x4a, P3 ;  /* 0x0000004a7900780c */ /* 0x040fe40001f61670 */
        /* <DEDUP_REMOVED lines=14> */
[----:B------:R-:W-:-:S03]  /*15040*/  FMUL.FTZ R14, R12, UR41 ;  /* 0x000000290c0e7c20 */ /* 0x000fc60008410000 */
        /* <DEDUP_REMOVED lines=29> */
[----:B------:R-:W-:Y:S02]  /*15220*/  FSEL R81, R81, -INF , !P2 ;  /* 0xff80000051517808 */ /* 0x000fe40005000000 */
[----:B------:R-:W-:-:S05]  /*15230*/  FSEL R14, R14, RZ, P3 ;  /* 0x000000ff0e0e7208 */ /* 0x000fca0001800000 */
        /* <DEDUP_REMOVED lines=43> */
[----:B------:R0:W-:Y:S01]  /*154f0*/  MUFU.EX2 R30, R38 ;  /* 0x00000026001e7308 */ /* 0x0001e20000000800 */
        /* <DEDUP_REMOVED lines=10> */
[----:B0-----:R-:W-:-:S03]  /*155a0*/  FMNMX.FTZ R38, R60, R5, !PT ;  /* 0x000000053c267209 */ /* 0x001fc60007810000 */
        /* <DEDUP_REMOVED lines=17> */
[----:B------:R-:W-:Y:S01]  /*156c0*/  FMNMX.FTZ R5, R81, R42, !PT ;  /* 0x0000002a51057209 */ /* 0x000fe20007810000 */
[--C-:B------:R-:W-:Y:S02]  /*156d0*/  FFMA.FTZ R42, R62, UR41, -R14.reuse ;  /* 0x000000293e2a7c23 */ /* 0x100fe4000801080e */
[----:B------:R-:W-:Y:S02]  /*156e0*/  MUFU.EX2 R140, R140 ;  /* 0x0000008c008c7308 */ /* 0x000fe40000000800 */
[----:B0-----:R-:W0:Y:S06]  /*156f0*/  SHFL.BFLY PT, R46, R5, 0x2, 0x1f ;  /* 0x0c401f00052e7f89 */ /* 0x001e2c00000e0000 */
[----:B------:R-:W-:Y:S08]  /*15700*/  MUFU.EX2 R142, R142 ;  /* 0x0000008e008e7308 */ /* 0x000ff00000000800 */
[----:B------:R-:W-:Y:S08]  /*15710*/  MUFU.EX2 R33, R33 ;  /* 0x0000002100217308 */ /* 0x000ff00000000800 */
[----:B------:R-:W-:Y:S01]  /*15720*/  MUFU.EX2 R136, R136 ;  /* 0x0000008800887308 */ /* 0x000fe20000000800 */
[----:B0-----:R-:W-:Y:S01]  /*15730*/  FMNMX.FTZ R53, R5, R46, !PT ;  /* 0x0000002e05357209 */ /* 0x001fe20007810000 */
[----:B------:R-:W-:-:S04]  /*15740*/  FFMA.FTZ R46, R70, UR41, -R14 ;  /* 0x00000029462e7c23 */ /* 0x000fc8000801080e */
[----:B-1----:R-:W0:Y:S02]  /*15750*/  SHFL.BFLY PT, R54, R53, 0x1, 0x1f ;  /* 0x0c201f0035367f89 */ /* 0x002e2400000e0000 */
[----:B------:R-:W-:Y:S08]  /*15760*/  MUFU.EX2 R138, R138 ;  /* 0x0000008a008a7308 */ /* 0x000ff00000000800 */
[----:B------:R-:W-:Y:S08]  /*15770*/  MUFU.EX2 R37, R37 ;  /* 0x0000002500257308 */ /* 0x000ff00000000800 */
[----:B------:R-:W-:Y:S01]  /*15780*/  MUFU.EX2 R132, R132 ;  /* 0x0000008400847308 */ /* 0x000fe20000000800 */
[----:B0-----:R-:W-:-:S07]  /*15790*/  FMNMX.FTZ R5, R53, R54, !PT ;  /* 0x0000003635057209 */ /* 0x001fce0007810000 */
[----:B------:R-:W-:Y:S01]  /*157a0*/  MUFU.EX2 R134, R134 ;  /* 0x0000008600867308 */ /* 0x000fe20000000800 */
[----:B------:R-:W-:Y:S02]  /*157b0*/  FSEL R53, R12, RZ, P3 ;  /* 0x000000ff0c357208 */ /* 0x000fe40001800000 */
[C---:B------:R-:W-:Y:S01]  /*157c0*/  FSETP.NEU.FTZ.AND P2, PT, R5.reuse, -INF , PT ;  /* 0xff8000000500780b */ /* 0x040fe20003f5d000 */
[----:B------:R-:W-:Y:S02]  /*157d0*/  FMUL.FTZ R54, R5, UR41 ;  /* 0x0000002905367c20 */ /* 0x000fe40008410000 */
[----:B------:R-:W-:Y:S02]  /*157e0*/  FADD.FTZ R53, -R53, R20 ;  /* 0x0000001435357221 */ /* 0x000fe40000010100 */
[----:B------:R-:W-:Y:S02]  /*157f0*/  MUFU.EX2 R41, R41 ;  /* 0x0000002900297308 */ /* 0x000fe40000000800 */
[----:B------:R-:W-:Y:S01]  /*15800*/  FMUL.FTZ R14, R53, UR41 ;  /* 0x00000029350e7c20 */ /* 0x000fe20008410000 */
[----:B------:R-:W-:-:S05]  /*15810*/  FSEL R53, R54, RZ, P2 ;  /* 0x000000ff36357208 */ /* 0x000fca0001000000 */
        /* <DEDUP_REMOVED lines=9> */
[----:B------:R-:W-:Y:S01]  /*158b0*/  FFMA.FTZ R27, R32, UR41, -R53 ;  /* 0x00000029201b7c23 */ /* 0x000fe20008010835 */
[----:B------:R-:W-:-:S02]  /*158c0*/  @!P1 IMAD R31, R21, 0x8, R2 ;  /* 0x00000008151f9824 */ /* 0x000fc400078e0202 */
[--C-:B------:R-:W-:Y:S01]  /*158d0*/  FFMA.FTZ R141, R39, UR41, -R53.reuse ;  /* 0x00000029278d7c23 */ /* 0x100fe20008010835 */
[--C-:B------:R-:W-:Y:S01]  /*158e0*/  FFMA.FTZ R21, R40, UR41, -R53.reuse ;  /* 0x0000002928157c23 */ /* 0x100fe20008010835 */
[--C-:B------:R-:W-:Y:S01]  /*158f0*/  FFMA.FTZ R143, R43, UR41, -R53.reuse ;  /* 0x000000292b8f7c23 */ /* 0x100fe20008010835 */
[----:B------:R-:W-:Y:S02]  /*15900*/  @!P1 VIADD R31, R31, 0x16860 ;  /* 0x000168601f1f9836 */ /* 0x000fe40000000000 */
[--C-:B------:R-:W-:Y:S01]  /*15910*/  FFMA.FTZ R137, R47, UR41, -R53.reuse ;  /* 0x000000292f897c23 */ /* 0x100fe20008010835 */
[----:B------:R-:W-:Y:S01]  /*15920*/  MUFU.EX2 R11, R11 ;  /* 0x0000000b000b7308 */ /* 0x000fe20000000800 */
[----:B0-----:R-:W-:Y:S01]  /*15930*/  FFMA.FTZ R35, R14, R4, R148 ;  /* 0x000000040e237223 */ /* 0x001fe20000010094 */
[----:B------:R-:W-:Y:S01]  /*15940*/  FFMA.FTZ R4, R10, UR41, -R53 ;  /* 0x000000290a047c23 */ /* 0x000fe20008010835 */
[----:B------:R-:W-:Y:S01]  /*15950*/  @!P1 PRMT R31, RZ, 0x654, R31 ;  /* 0x00000654ff1f9816 */ /* 0x000fe2000000001f */
[----:B------:R-:W-:Y:S01]  /*15960*/  FFMA.FTZ R32, R48, UR41, -R53 ;  /* 0x0000002930207c23 */ /* 0x000fe20008010835 */
[----:B------:R-:W-:Y:S01]  /*15970*/  FADD.FTZ R35, R15, R35 ;  /* 0x000000230f237221 */ /* 0x000fe20000010000 */
[----:B------:R-:W-:Y:S01]  /*15980*/  FFMA.FTZ R139, R51, UR41, -R53 ;  /* 0x00000029338b7c23 */ /* 0x000fe20008010835 */
[----:B------:R0:W-:Y:S01]  /*15990*/  @!P1 SYNCS.ARRIVE.TRANS64.RED.A1T0 RZ, [R31+URZ], RZ ;  /* 0x000000ff1fff99a7 */ /* 0x0001e2000810043f */
[----:B------:R-:W-:Y:S01]  /*159a0*/  MUFU.EX2 R151, R151 ;  /* 0x0000009700977308 */ /* 0x000fe20000000800 */
[----:B------:R-:W-:Y:S01]  /*159b0*/  FADD.FTZ R10, R150, R35 ;  /* 0x00000023960a7221 */ /* 0x000fe20000010000 */
[----:B------:R-:W-:Y:S01]  /*159c0*/  F2FP.F16.F32.PACK_AB R150, R25, R150 ;  /* 0x000000961996723e */ /* 0x000fe200000000ff */
[--C-:B------:R-:W-:Y:S01]  /*159d0*/  FFMA.FTZ R52, R52, UR41, -R53.reuse ;  /* 0x0000002934347c23 */ /* 0x100fe20008010835 */
[--C-:B------:R-:W-:Y:S01]  /*159e0*/  FFMA.FTZ R133, R55, UR41, -R53.reuse ;  /* 0x0000002937857c23 */ /* 0x100fe20008010835 */
[----:B------:R-:W-:Y:S01]  /*159f0*/  FADD.FTZ R35, R25, R10 ;  /* 0x0000000a19237221 */ /* 0x000fe20000010000 */
[----:B------:R-:W-:Y:S01]  /*15a00*/  FSEL R10, R5, RZ, P2 ;  /* 0x000000ff050a7208 */ /* 0x000fe20001000000 */
[----:B0-----:R-:W-:Y:S01]  /*15a10*/  FFMA.FTZ R31, R44, UR41, -R53 ;  /* 0x000000292c1f7c23 */ /* 0x001fe20008010835 */
[----:B------:R-:W-:Y:S01]  /*15a20*/  MUFU.EX2 R24, R24 ;  /* 0x0000001800187308 */ /* 0x000fe20000000800 */
[----:B------:R-:W-:Y:S01]  /*15a30*/  FADD.FTZ R35, R144, R35 ;  /* 0x0000002390237221 */ /* 0x000fe20000010000 */
[----:B------:R-:W-:Y:S01]  /*15a40*/  FFMA.FTZ R56, R56, UR41, -R53 ;  /* 0x0000002938387c23 */ /* 0x000fe20008010835 */
[----:B------:R-:W-:Y:S01]  /*15a50*/  FADD.FTZ R10, -R10, R13 ;  /* 0x0000000d0a0a7221 */ /* 0x000fe20000010100 */
[----:B------:R-:W-:Y:S01]  /*15a60*/  FFMA.FTZ R135, R59, UR41, -R53 ;  /* 0x000000293b877c23 */ /* 0x000fe20008010835 */
[----:B------:R-:W-:Y:S01]  /*15a70*/  FADD.FTZ R35, R26, R35 ;  /* 0x000000231a237221 */ /* 0x000fe20000010000 */
[----:B------:R-:W-:Y:S01]  /*15a80*/  F2FP.F16.F32.PACK_AB R148, R15, R148 ;  /* 0x000000940f94723e */ /* 0x000fe200000000ff */
[----:B------:R-:W-:Y:S01]  /*15a90*/  FMUL.FTZ R10, R10, UR41 ;  /* 0x000000290a0a7c20 */ /* 0x000fe20008410000 */
[----:B------:R-:W-:Y:S01]  /*15aa0*/  MUFU.EX2 R145, R145 ;  /* 0x0000009100917308 */ /* 0x000fe20000000800 */
[----:B------:R-:W-:Y:S01]  /*15ab0*/  FADD.FTZ R36, R146, R35 ;  /* 0x0000002392247221 */ /* 0x000fe20000010000 */
[----:B------:R-:W-:Y:S01]  /*15ac0*/  F2FP.F16.F32.PACK_AB R146, R29, R146 ;  /* 0x000000921d92723e */ /* 0x000fe200000000ff */
[--C-:B------:R-:W-:Y:S01]  /*15ad0*/  FFMA.FTZ R60, R60, UR41, -R53.reuse ;  /* 0x000000293c3c7c23 */ /* 0x100fe20008010835 */
[--C-:B------:R-:W-:Y:S01]  /*15ae0*/  FFMA.FTZ R129, R63, UR41, -R53.reuse ;  /* 0x000000293f817c23 */ /* 0x100fe20008010835 */
[----:B------:R-:W-:Y:S01]  /*15af0*/  FADD.FTZ R35, R29, R36 ;  /* 0x000000241d237221 */ /* 0x000fe20000010000 */
[--C-:B------:R-:W-:Y:S01]  /*15b00*/  FFMA.FTZ R64, R64, UR41, -R53.reuse ;  /* 0x0000002940407c23 */ /* 0x100fe20008010835 */
[----:B------:R-:W-:Y:S01]  /*15b10*/  FFMA.FTZ R131, R67, UR41, -R53 ;  /* 0x0000002943837c23 */ /* 0x000fe20008010835 */
[----:B------:R-:W0:Y:S01]  /*15b20*/  MUFU.EX2 R10, R10 ;  /* 0x0000000a000a7308 */ /* 0x000e220000000800 */
[----:B------:R-:W-:Y:S01]  /*15b30*/  FADD.FTZ R35, R140, R35 ;  /* 0x000000238c237221 */ /* 0x000fe20000010000 */
[----:B------:R-:W-:Y:S01]  /*15b40*/  F2FP.F16.F32.PACK_AB R140, R30, R140 ;  /* 0x0000008c1e8c723e */ /* 0x000fe200000000ff */
[--C-:B------:R-:W-:Y:S01]  /*15b50*/  FFMA.FTZ R68, R68, UR41, -R53.reuse ;  /* 0x0000002944447c23 */ /* 0x100fe20008010835 */
[----:B------:R-:W-:Y:S01]  /*15b60*/  FFMA.FTZ R71, R71, UR41, -R53 ;  /* 0x0000002947477c23 */ /* 0x000fe20008010835 */
[----:B------:R-:W-:Y:S01]  /*15b70*/  FADD.FTZ R35, R30, R35 ;  /* 0x000000231e237221 */ /* 0x000fe20000010000 */
[----:B------:R-:W-:Y:S01]  /*15b80*/  F2FP.F16.F32.PACK_AB R144, R26, R144 ;  /* 0x000000901a90723e */ /* 0x000fe200000000ff */
        /* <DEDUP_REMOVED lines=9> */
[----:B------:R-:W3:Y:S01]  /*15c20*/  MUFU.EX2 R147, R147 ;  /* 0x0000009300937308 */ /* 0x000ee20000000800 */
[----:B0-----:R-:W-:Y:S01]  /*15c30*/  FFMA.FTZ R36, R10, R3, R149 ;  /* 0x000000030a247223 */ /* 0x001fe20000010095 */
[----:B------:R-:W-:Y:S01]  /*15c40*/  FADD.FTZ R25, R136, R25 ;  /* 0x0000001988197221 */ /* 0x000fe20000010000 */
[----:B------:R-:W-:Y:S01]  /*15c50*/  F2FP.F16.F32.PACK_AB R136, R34, R136 ;  /* 0x000000882288723e */ /* 0x000fe200000000ff */
[----:B------:R-:W-:Y:S01]  /*15c60*/  FMUL.FTZ R88, R88, R14 ;  /* 0x0000000e58587220 */ /* 0x000fe20000410000 */
[C---:B------:R-:W-:Y:S01]  /*15c70*/  FADD.FTZ R36, R11.reuse, R36 ;  /* 0x000000240b247221 */ /* 0x040fe20000010000 */
[----:B------:R-:W-:Y:S01]  /*15c80*/  FADD.FTZ R25, R34, R25 ;  /* 0x0000001922197221 */ /* 0x000fe20000010000 */
[----:B------:R-:W-:Y:S01]  /*15c90*/  F2FP.F16.F32.PACK_AB R149, R11, R149 ;  /* 0x000000950b95723e */ /* 0x000fe200000000ff */
[----:B------:R-:W0:Y:S01]  /*15ca0*/  MUFU.EX2 R28, R28 ;  /* 0x0000001c001c7308 */ /* 0x000e220000000800 */
[----:B------:R-:W-:Y:S01]  /*15cb0*/  FADD.FTZ R3, R151, R36 ;  /* 0x0000002497037221 */ /* 0x000fe20000010000 */
[----:B------:R-:W-:Y:S01]  /*15cc0*/  FADD.FTZ R40, R138, R25 ;  /* 0x000000198a287221 */ /* 0x000fe20000010000 */
[----:B--2---:R-:W-:Y:S01]  /*15cd0*/  ISETP.GT.AND P2, PT, R0, R84, PT ;  /* 0x000000540000720c */ /* 0x004fe20003f44270 */
        /* <DEDUP_REMOVED lines=17> */
[----:B0-----:R-:W-:Y:S01]  /*15df0*/  FADD.FTZ R36, R28, R35 ;  /* 0x000000231c247221 */ /* 0x001fe20000010000 */
[----:B------:R-:W-:Y:S01]  /*15e00*/  FADD.FTZ R35, R41, R40 ;  /* 0x0000002829237221 */ /* 0x000fe20000010000 */
        /* <DEDUP_REMOVED lines=12> */
[----:B------:R-:W-:Y:S01]  /*15ed0*/  F2FP.F16.F32.PACK_AB R141, R21, R141 ;  /* 0x0000008d158d723e */ /* 0x000fe200000000ff */
        /* <DEDUP_REMOVED lines=22> */
[----:B------:R-:W-:Y:S01]  /*16040*/  F2FP.F16.F32.PACK_AB R142, R33, R142 ;  /* 0x0000008e218e723e */ /* 0x000fe200000000ff */
[----:B------:R-:W-:Y:S01]  /*16050*/  VIADD R0, R0, 0xffffffff ;  /* 0xffffffff00007836 */ /* 0x000fe20000000000 */
[----:B------:R-:W-:Y:S01]  /*16060*/  F2FP.F16.F32.PACK_AB R138, R37, R138 ;  /* 0x0000008a258a723e */ /* 0x000fe200000000ff */
[----:B------:R-:W-:Y:S01]  /*16070*/  IMAD.MOV.U32 R10, RZ, RZ, R23 ;  /* 0x000000ffff0a7224 */ /* 0x000fe200078e0017 */
[----:B------:R-:W-:Y:S01]  /*16080*/  F2FP.F16.F32.PACK_AB R132, R38, R132 ;  /* 0x000000842684723e */ /* 0x000fe200000000ff */
[----:B------:R-:W-:Y:S01]  /*16090*/  IMAD.MOV.U32 R21, RZ, RZ, R16 ;  /* 0x000000ffff157224 */ /* 0x000fe200078e0010 */
[----:B------:R-:W1:Y:S01]  /*160a0*/  MUFU.EX2 R130, R130 ;  /* 0x0000008200827308 */ /* 0x000e620000000800 */
[----:B0-----:R-:W-:Y:S01]  /*160b0*/  FADD.FTZ R35, R42, R35 ;  /* 0x000000232a237221 */ /* 0x001fe20000010000 */
[----:B------:R-:W-:-:S02]  /*160c0*/  F2FP.F16.F32.PACK_AB R134, R41, R134 ;  /* 0x000000862986723e */ /* 0x000fc400000000ff */
[----:B------:R-:W-:Y:S02]  /*160d0*/  F2FP.F16.F32.PACK_AB R128, R42, R128 ;  /* 0x000000802a80723e */ /* 0x000fe400000000ff */
[----:B------:R-:W-:Y:S02]  /*160e0*/  F2FP.F16.F32.PACK_AB R151, R24, R151 ;  /* 0x000000971897723e */ /* 0x000fe400000000ff */
[----:B------:R-:W0:Y:S01]  /*160f0*/  MUFU.EX2 R32, R32 ;  /* 0x0000002000207308 */ /* 0x000e220000000800 */
[----:B--2---:R-:W-:Y:S01]  /*16100*/  FADD.FTZ R29, R137, R36 ;  /* 0x00000024891d7221 */ /* 0x004fe20000010000 */
[----:B------:R-:W-:Y:S02]  /*16110*/  F2FP.F16.F32.PACK_AB R145, R27, R145 ;  /* 0x000000911b91723e */ /* 0x000fe400000000ff */
[----:B------:R-:W-:Y:S02]  /*16120*/  F2FP.F16.F32.PACK_AB R147, R28, R147 ;  /* 0x000000931c93723e */ /* 0x000fe400000000ff */
[----:B------:R-:W-:-:S02]  /*16130*/  F2FP.F16.F32.PACK_AB R143, R31, R143 ;  /* 0x0000008f1f8f723e */ /* 0x000fc400000000ff */
        /* <DEDUP_REMOVED lines=47> */
[----:B-1----:R-:W-:-:S07]  /*16430*/  F2FP.F16.F32.PACK_AB R122, R20, R122 ;  /* 0x0000007a147a723e */ /* 0x002fce00000000ff */
[----:B------:R-:W-:Y:S08]  /*16440*/  MUFU.EX2 R71, R71 ;  /* 0x0000004700477308 */ /* 0x000ff00000000800 */
[----:B------:R-:W1:Y:S08]  /*16450*/  MUFU.EX2 R72, R72 ;  /* 0x0000004800487308 */ /* 0x000e700000000800 */
[----:B------:R3:W-:Y:S08]  /*16460*/  MUFU.EX2 R30, R4 ;  /* 0x00000004001e7308 */ /* 0x0007f00000000800 */
[----:B------:R-:W4:Y:S01]  /*16470*/  MUFU.EX2 R75, R75 ;  /* 0x0000004b004b7308 */ /* 0x000f220000000800 */
[----:B---3--:R-:W-:Y:S01]  /*16480*/  FADD.FTZ R4, R20, R29 ;  /* 0x0000001d14047221 */ /* 0x008fe20000010000 */
[----:B0-----:R-:W-:Y:S01]  /*16490*/  FADD.FTZ R29, R131, R34 ;  /* 0x00000022831d7221 */ /* 0x001fe20000010000 */
[----:B--2---:R-:W-:-:S02]  /*164a0*/  F2FP.F16.F32.PACK_AB R131, R26, R131 ;  /* 0x000000831a83723e */ /* 0x004fc400000000ff */
[----:B-1----:R-:W-:Y:S01]  /*164b0*/  F2FP.F16.F32.PACK_AB R125, R72, R71 ;  /* 0x00000047487d723e */ /* 0x002fe200000000ff */
[----:B------:R-:W-:Y:S02]  /*164c0*/  FADD.FTZ R20, R26, R29 ;  /* 0x0000001d1a147221 */ /* 0x000fe40000010000 */
[----:B------:R-:W0:Y:S02]  /*164d0*/  MUFU.EX2 R78, R78 ;  /* 0x0000004e004e7308 */ /* 0x000e240000000800 */
[----:B------:R-:W-:-:S04]  /*164e0*/  FADD.FTZ R29, R71, R20 ;  /* 0x00000014471d7221 */ /* 0x000fc80000010000 */
[----:B------:R-:W-:Y:S02]  /*164f0*/  FADD.FTZ R20, R72, R29 ;  /* 0x0000001d48147221 */ /* 0x000fe40000010000 */
[----:B------:R-:W1:Y:S01]  /*16500*/  MUFU.EX2 R79, R79 ;  /* 0x0000004f004f7308 */ /* 0x000e620000000800 */
[----:B----4-:R-:W-:Y:S01]  /*16510*/  F2FP.F16.F32.PACK_AB R127, R30, R75 ;  /* 0x0000004b1e7f723e */ /* 0x010fe200000000ff */
[----:B------:R-:W-:Y:S01]  /*16520*/  FADD.FTZ R11, R75, R20 ;  /* 0x000000144b0b7221 */ /* 0x000fe20000010000 */
[----:B------:R-:W-:-:S03]  /*16530*/  IMAD.MOV.U32 R20, RZ, RZ, R12 ;  /* 0x000000ffff147224 */ /* 0x000fc600078e000c */
[----:B------:R-:W-:Y:S02]  /*16540*/  FADD.FTZ R11, R30, R11 ;  /* 0x0000000b1e0b7221 */ /* 0x000fe40000010000 */
[----:B------:R-:W2:Y:S02]  /*16550*/  MUFU.EX2 R123, R82 ;  /* 0x00000052007b7308 */ /* 0x000ea40000000800 */
[----:B0-----:R-:W-:-:S06]  /*16560*/  FADD.FTZ R14, R78, R11 ;  /* 0x0000000b4e0e7221 */ /* 0x001fcc0000010000 */
[----:B------:R-:W0:Y:S01]  /*16570*/  MUFU.EX2 R53, R53 ;  /* 0x0000003500357308 */ /* 0x000e220000000800 */
[C---:B-1----:R-:W-:Y:S01]  /*16580*/  FADD.FTZ R14, R79.reuse, R14 ;  /* 0x0000000e4f0e7221 */ /* 0x042fe20000010000 */
[----:B------:R-:W-:-:S03]  /*16590*/  F2FP.F16.F32.PACK_AB R121, R79, R78 ;  /* 0x0000004e4f79723e */ /* 0x000fc600000000ff */
[----:B--2---:R-:W-:-:S04]  /*165a0*/  FADD.FTZ R14, R123, R14 ;  /* 0x0000000e7b0e7221 */ /* 0x004fc80000010000 */
[C---:B0-----:R-:W-:Y:S01]  /*165b0*/  FADD.FTZ R3, R53.reuse, R14 ;  /* 0x0000000e35037221 */ /* 0x041fe20000010000 */
[----:B------:R-:W-:Y:S01]  /*165c0*/  F2FP.F16.F32.PACK_AB R123, R53, R123 ;  /* 0x0000007b357b723e */ /* 0x000fe200000000ff */
[----:B------:R-:W-:Y:S06]  /*165d0*/  @P2 BRA `(.L_x_14153) ;  /* 0xffffffc800202947 */ /* 0x000fec000383ffff */
.L_x_14135:
[----:B------:R-:W-:Y:S05]  /*165e0*/  WARPSYNC.ALL ;  /* 0x0000000000007948 */ /* 0x000fea0003800000 */
[----:B------:R-:W-:Y:S06]  /*165f0*/  BAR.ARV 0x8, 0x200 ;  /* 0x0208000000007b1d */ /* 0x000fec0000002000 */
[----:B------:R-:W-:Y:S05]  /*16600*/  @!P0 BRA `(.L_x_14154) ;  /* 0x0000000000048947 */ /* 0x000fea0003800000 */
[----:B------:R-:W-:Y:S01]  /*16610*/  BPT.TRAP 0x1 ;  /* 0x000000040000795c */ /* 0x000fe20000300000 */
.L_x_14154:
[----:B------:R-:W-:Y:S01]  /*16620*/  IMAD R11, R16, 0x8, R2 ;  /* 0x00000008100b7824 */ /* 0x000fe200078e0202 */
[----:B------:R-:W-:-:S04]  /*16630*/  SHF.L.U32 R0, R23, 0x1f, RZ ;  /* 0x0000001f17007819 */ /* 0x000fc800000006ff */
[----:B------:R0:W1:Y:S01]  /*16640*/  SYNCS.PHASECHK.TRANS64.TRYWAIT P2, [R11+URZ+0x16850], R0 ;  /* 0x016850000b0075a7 */ /* 0x000062000804017f */
[----:B------:R-:W-:Y:S05]  /*16650*/  @!P0 BRA `(.L_x_14155) ;  /* 0x0000000000048947 */ /* 0x000fea0003800000 */
[----:B------:R-:W-:Y:S01]  /*16660*/  BPT.TRAP 0x1 ;  /* 0x000000040000795c */ /* 0x000fe20000300000 */
.L_x_14155:
[----:B------:R-:W-:-:S04]  /*16670*/  IADD3 R2, R2, 0x400, RZ ;  /* 0x0000040002027810 */ /* 0x000fc80007ffe0ff */
[----:B------:R-:W-:-:S04]  /*16680*/  SHF.R.U32.HI R2, RZ, 0x4, R2 ;  /* 0x00000004ff027819 */ /* 0x000fc80000011602 */
[----:B------:R-:W-:Y:S01]  /*16690*/  LOP3.LUT R7, R2, 0x3fff, RZ, 0xc0, !PT ;  /* 0x00003fff02077812 */ /* 0x000fe200078ec0ff */
[----:B-1----:R-:W-:Y:S06]  /*166a0*/  @P2 BRA `(.L_x_14156) ;  /* 0x0000000000082947 */ /* 0x002fec0003800000 */
[----:B------:R-:W1:Y:S02]  /*166b0*/  SYNCS.PHASECHK.TRANS64.TRYWAIT P0, [R11+URZ+0x16850], R0 ;  /* 0x016850000b0075a7 */ /* 0x000e64000800017f */
[----:B-1----:R-:W-:Y:S05]  /*166c0*/  @!P0 BRA `(.L_x_14157) ;  /* 0x0000009c00608947 */ /* 0x002fea0003800000 */
.L_x_14156:
[----:B------:R-:W-:Y:S01]  /*166d0*/  IMAD R6, R16, 0x400, R7 ;  /* 0x0000040010067824 */ /* 0x000fe200078e0207 */
[----:B------:R-:W2:Y:S01]  /*166e0*/  LDL.LU R20, [R1+0x58] ;  /* 0x0000580001147983 */ /* 0x000ea20000300800 */
[----:B------:R-:W-:Y:S01]  /*166f0*/  IMAD.MOV.U32 R7, RZ, RZ, 0x40000040 ;  /* 0x40000040ff077424 */ /* 0x000fe200078e00ff */
[----:B------:R-:W-:Y:S05]  /*16700*/  WARPSYNC.ALL ;  /* 0x0000000000007948 */ /* 0x000fea0003800000 */
[C---:B------:R-:W-:Y:S01]  /*16710*/  R2UR UR6, R6.reuse ;  /* 0x00000000060672ca */ /* 0x040fe200000e0000 */
[----:B------:R-:W-:Y:S01]  /*16720*/  WARPGROUP.ARRIVE ;  /* 0x00000000000079c5 */ /* 0x000fe20000000000 */
[----:B------:R-:W-:Y:S01]  /*16730*/  R2UR UR7, R7 ;  /* 0x00000000070772ca */ /* 0x000fe200000e0000 */
[----:B------:R-:W-:Y:S01]  /*16740*/  VIADD R8, R6, 0x80 ;  /* 0x0000008006087836 */ /* 0x000fe20000000000 */
[----:B01----:R-:W0:Y:S01]  /*16750*/  SHFL.BFLY PT, R0, R3, 0x2, 0x1f ;  /* 0x0c401f0003007f89 */ /* 0x003e2200000e0000 */
[----:B------:R-:W-:-:S02]  /*16760*/  IMAD.MOV.U32 R9, RZ, RZ, 0x40000040 ;  /* 0x40000040ff097424 */ /* 0x000fc400078e00ff */
[----:B------:R-:W-:Y:S02]  /*16770*/  IMAD.MOV.U32 R7, RZ, RZ, 0x40000040 ;  /* 0x40000040ff077424 */ /* 0x000fe400078e00ff */
[----:B------:R-:W-:Y:S02]  /*16780*/  IMAD.MOV.U32 R15, RZ, RZ, RZ ;  /* 0x000000ffff0f7224 */ /* 0x000fe400078e00ff */
[----:B------:R-:W-:Y:S02]  /*16790*/  VIADD R16, R16, 0x1 ;  /* 0x0000000110107836 */ /* 0x000fe40000000000 */
[----:B------:R-:W-:Y:S02]  /*167a0*/  IMAD.MOV.U32 R31, RZ, RZ, -0x800000 ;  /* 0xff800000ff1f7424 */ /* 0x000fe400078e00ff */
[----:B------:R-:W-:Y:S01]  /*167b0*/  HGMMA.64x64x16.F32 R88, R148, gdesc[UR4].tnspB, R88, gsb0 ;  /* 0x40e0000494587df0 */ /* 0x000fe20008000858 */
[----:B------:R-:W-:Y:S01]  /*167c0*/  R2UR UR6, R8 ;  /* 0x00000000080672ca */ /* 0x000fe200000e0000 */
[----:B------:R-:W-:Y:S01]  /*167d0*/  VIADD R8, R6, 0x100 ;  /* 0x0000010006087836 */ /* 0x000fe20000000000 */
[----:B------:R-:W-:Y:S01]  /*167e0*/  R2UR UR7, R9 ;  /* 0x00000000090772ca */ /* 0x000fe200000e0000 */
[----:B------:R-:W-:Y:S01]  /*167f0*/  IMAD.MOV.U32 R9, RZ, RZ, 0x40000040 ;  /* 0x40000040ff097424 */ /* 0x000fe200078e00ff */
[----:B------:R-:W-:-:S04]  /*16800*/  ISETP.NE.AND P2, PT, R16, 0x2, PT ;  /* 0x000000021000780c */ /* 0x000fc80003f45270 */
[----:B------:R-:W-:Y:S01]  /*16810*/  SEL R16, R16, RZ, P2 ;  /* 0x000000ff10107207 */ /* 0x000fe20001000000 */
[----:B0-----:R-:W-:Y:S01]  /*16820*/  FADD.FTZ R2, R0, R3 ;  /* 0x0000000300027221 */ /* 0x001fe20000010000 */
[----:B------:R-:W-:Y:S01]  /*16830*/  IMAD.MOV.U32 R3, RZ, RZ, RZ ;  /* 0x000000ffff037224 */ /* 0x000fe200078e00ff */
[----:B------:R-:W-:Y:S02]  /*16840*/  WARPGROUP.DEPBAR.LE gsb0, 0x0 ;  /* 0x00008000000079c5 */ /* 0x000fe40000010000 */
[----:B------:R-:W-:-:S06]  /*16850*/  WARPGROUP.ARRIVE ;  /* 0x00000000000079c5 */ /* 0x000fcc0000000000 */
[----:B------:R-:W-:Y:S01]  /*16860*/  HGMMA.64x64x16.F32 R88, R144, gdesc[UR4].tnspB, R88, gsb0 ;  /* 0x40e0000490587df0 */ /* 0x000fe20008000858 */
[----:B------:R-:W-:Y:S01]  /*16870*/  R2UR UR6, R8 ;  /* 0x00000000080672ca */ /* 0x000fe200000e0000 */
[----:B------:R-:W-:Y:S01]  /*16880*/  VIADD R8, R6, 0x180 ;  /* 0x0000018006087836 */ /* 0x000fe20000000000 */
[----:B------:R-:W-:Y:S01]  /*16890*/  R2UR UR7, R9 ;  /* 0x00000000090772ca */ /* 0x000fe200000e0000 */
[----:B------:R-:W-:Y:S01]  /*168a0*/  IMAD.MOV.U32 R9, RZ, RZ, 0x40000040 ;  /* 0x40000040ff097424 */ /* 0x000fe200078e00ff */
[----:B------:R-:W-:Y:S02]  /*168b0*/  WARPGROUP.DEPBAR.LE gsb0, 0x0 ;  /* 0x00008000000079c5 */ /* 0x000fe40000010000 */
[----:B------:R-:W-:-:S09]  /*168c0*/  WARPGROUP.ARRIVE ;  /* 0x00000000000079c5 */ /* 0x000fd20000000000 */
        /* <DEDUP_REMOVED lines=11> */
[----:B------:R-:W-:Y:S02]  /*16980*/  IMAD.MOV.U32 R9, RZ, RZ, 0x40000040 ;  /* 0x40000040ff097424 */ /* 0x000fe400078e00ff */
[----:B--2---:R-:W-:-:S05]  /*16990*/  VIADD R20, R20, 0x1 ;  /* 0x0000000114147836 */ /* 0x004fca0000000000 */
[----:B------:R-:W-:Y:S01]  /*169a0*/  STL [R1+0x58], R20 ;  /* 0x0000581401007387 */ /* 0x000fe20000100800 */
[----:B------:R-:W-:Y:S02]  /*169b0*/  WARPGROUP.DEPBAR.LE gsb0, 0x0 ;  /* 0x00008000000079c5 */ /* 0x000fe40000010000 */
[----:B------:R-:W-:-:S06]  /*169c0*/  WARPGROUP.ARRIVE ;  /* 0x00000000000079c5 */ /* 0x000fcc0000000000 */
[----:B------:R-:W-:Y:S01]  /*169d0*/  HGMMA.64x64x16.F32 R88, R132, gdesc[UR4].tnspB, R88, gsb0 ;  /* 0x40e0000484587df0 */ /* 0x000fe20008000858 */
[----:B------:R-:W-:Y:S02]  /*169e0*/  R2UR UR6, R8 ;  /* 0x00000000080672ca */ /* 0x000fe400000e0000 */
[----:B------:R-:W-:Y:S01]  /*169f0*/  R2UR UR7, R9 ;  /* 0x00000000090772ca */ /* 0x000fe200000e0000 */
[----:B------:R-:W-:Y:S01]  /*16a00*/  IMAD.MOV.U32 R9, RZ, RZ, 0x40000040 ;  /* 0x40000040ff097424 */ /* 0x000fe200078e00ff */
[C---:B------:R-:W-:Y:S01]  /*16a10*/  IADD3 R8, R6.reuse, 0x300, RZ ;  /* 0x0000030006087810 */ /* 0x040fe20007ffe0ff */
[----:B------:R-:W-:Y:S01]  /*16a20*/  VIADD R6, R6, 0x380 ;  /* 0x0000038006067836 */ /* 0x000fe20000000000 */
[----:B------:R-:W-:Y:S02]  /*16a30*/  WARPGROUP.DEPBAR.LE gsb0, 0x0 ;  /* 0x00008000000079c5 */ /* 0x000fe40000010000 */
[----:B------:R-:W-:-:S07]  /*16a40*/  WARPGROUP.ARRIVE ;  /* 0x00000000000079c5 */ /* 0x000fce0000000000 */
[----:B------:R-:W-:Y:S01]  /*16a50*/  HGMMA.64x64x16.F32 R88, R128, gdesc[UR4].tnspB, R88, gsb0 ;  /* 0x40e0000480587df0 */ /* 0x000fe20008000858 */
[----:B------:R-:W-:Y:S02]  /*16a60*/  R2UR UR6, R8 ;  /* 0x00000000080672ca */ /* 0x000fe400000e0000 */
[----:B------:R-:W-:Y:S02]  /*16a70*/  R2UR UR7, R9 ;  /* 0x00000000090772ca */ /* 0x000fe400000e0000 */
[----:B------:R-:W0:Y:S02]  /*16a80*/  SHFL.BFLY PT, R9, R4, 0x2, 0x1f ;  /* 0x0c401f0004097f89 */ /* 0x000e2400000e0000 */
[----:B0-----:R-:W-:-:S05]  /*16a90*/  FADD.FTZ R9, R9, R4 ;  /* 0x0000000409097221 */ /* 0x001fca0000010000 */
[----:B------:R-:W0:Y:S02]  /*16aa0*/  SHFL.BFLY PT, R0, R9, 0x1, 0x1f ;  /* 0x0c201f0009007f89 */ /* 0x000e2400000e0000 */
[----:B0-----:R-:W-:Y:S01]  /*16ab0*/  FADD.FTZ R8, R9, R0 ;  /* 0x0000000009087221 */ /* 0x001fe20000010000 */
[----:B------:R-:W-:Y:S01]  /*16ac0*/  IMAD.U32 R9, RZ, RZ, UR41 ;  /* 0x00000029ff097e24 */ /* 0x000fe2000f8e00ff */
[----:B------:R-:W-:-:S03]  /*16ad0*/  SEL R0, RZ, 0x1, P2 ;  /* 0x00000001ff007807 */ /* 0x000fc60001000000 */
[----:B------:R-:W-:Y:S02]  /*16ae0*/  FSETP.NE.FTZ.AND P0, PT, R8, RZ, PT ;  /* 0x000000ff0800720b */ /* 0x000fe40003f15000 */
[----:B------:R-:W-:Y:S01]  /*16af0*/  LOP3.LUT R23, R23, R0, RZ, 0x3c, !PT ;  /* 0x0000000017177212 */ /* 0x000fe200078e3cff */
[----:B------:R-:W-:-:S10]  /*16b00*/  IMAD.MOV.U32 R0, RZ, RZ, -0x800000 ;  /* 0xff800000ff007424 */ /* 0x000fd400078e00ff */
[----:B------:R-:W0:Y:S01]  /*16b10*/  @P0 MUFU.LG2 R4, R8 ;  /* 0x0000000800040308 */ /* 0x000e220000000c00 */
[----:B------:R-:W-:Y:S02]  /*16b20*/  WARPGROUP.DEPBAR.LE gsb0, 0x0 ;  /* 0x00008000000079c5 */ /* 0x000fe40000010000 */
[----:B------:R-:W-:-:S05]  /*16b30*/  WARPGROUP.ARRIVE ;  /* 0x00000000000079c5 */ /* 0x000fca0000000000 */
[----:B------:R-:W-:Y:S01]  /*16b40*/  @P0 MUFU.RCP R3, R8 ;  /* 0x0000000800030308 */ /* 0x000fe20000001000 */
[----:B------:R-:W-:Y:S01]  /*16b50*/  HGMMA.64x64x16.F32 R88, R124, gdesc[UR4].tnspB, R88, gsb0 ;  /* 0x40e000047c587df0 */ /* 0x000fe20008000858 */
[----:B------:R-:W-:Y:S02]  /*16b60*/  R2UR UR6, R6 ;  /* 0x00000000060672ca */ /* 0x000fe400000e0000 */
[----:B------:R-:W-:Y:S02]  /*16b70*/  R2UR UR7, R7 ;  /* 0x00000000070772ca */ /* 0x000fe400000e0000 */
[----:B------:R-:W1:Y:S01]  /*16b80*/  SHFL.BFLY PT, R7, R2, 0x1, 0x1f ;  /* 0x0c201f0002077f89 */ /* 0x000e6200000e0000 */
[----:B0-----:R-:W-:Y:S01]  /*16b90*/  @P0 FMUL.FTZ R4, R4, 0.69314718246459960938 ;  /* 0x3f31721804040820 */ /* 0x001fe20000410000 */
[----:B-1----:R-:W-:Y:S01]  /*16ba0*/  FADD.FTZ R13, R2, R7 ;  /* 0x00000007020d7221 */ /* 0x002fe20000010000 */
[----:B------:R-:W-:Y:S02]  /*16bb0*/  @!P1 VIADD R2, R11, 0x16860 ;  /* 0x000168600b029836 */ /* 0x000fe40000000000 */
[----:B------:R-:W-:-:S02]  /*16bc0*/  IMAD.U32 R7, RZ, RZ, UR41 ;  /* 0x00000029ff077e24 */ /* 0x000fc4000f8e00ff */
[----:B------:R-:W-:Y:S02]  /*16bd0*/  FSETP.NE.FTZ.AND P3, PT, R13, RZ, PT ;  /* 0x000000ff0d00720b */ /* 0x000fe40003f75000 */
[----:B------:R-:W-:Y:S01]  /*16be0*/  @!P1 PRMT R2, RZ, 0x654, R2 ;  /* 0x00000654ff029816 */ /* 0x000fe20000000002 */
[----:B------:R-:W-:-:S04]  /*16bf0*/  @P0 FMUL.FTZ R7, R7, 0.69314718246459960938 ;  /* 0x3f31721807070820 */ /* 0x000fc80000410000 */
[----:B------:R-:W-:Y:S01]  /*16c00*/  @P0 FFMA.FTZ R31, R7, R12, R4 ;  /* 0x0000000c071f0223 */ /* 0x000fe20000010004 */
[----:B------:R-:W-:-:S05]  /*16c10*/  PLOP3.LUT P0, PT, PT, PT, PT, 0x8, 0x0 ;  /* 0x000000000000781c */ /* 0x000fca0003f0e170 */
[----:B------:R-:W0:Y:S01]  /*16c20*/  @P3 MUFU.LG2 R6, R13 ;  /* 0x0000000d00063308 */ /* 0x000e220000000c00 */
[----:B------:R-:W-:-:S07]  /*16c30*/  @P3 FMUL.FTZ R9, R9, 0.69314718246459960938 ;  /* 0x3f31721809093820 */ /* 0x000fce0000410000 */
[----:B------:R-:W1:Y:S01]  /*16c40*/  @P3 MUFU.RCP R15, R13 ;  /* 0x0000000d000f3308 */ /* 0x000e620000001000 */
[----:B0-----:R-:W-:-:S04]  /*16c50*/  @P3 FMUL.FTZ R6, R6, 0.69314718246459960938 ;  /* 0x3f31721806063820 */ /* 0x001fc80000410000 */
[----:B------:R-:W-:Y:S01]  /*16c60*/  @P3 FFMA.FTZ R0, R9, R5, R6 ;  /* 0x0000000509003223 */ /* 0x000fe20000010006 */
[----:B------:R-:W-:Y:S02]  /*16c70*/  WARPGROUP.DEPBAR.LE gsb0, 0x0 ;  /* 0x00008000000079c5 */ /* 0x000fe40000010000 */
[----:B------:R-:W-:-:S06]  /*16c80*/  WARPGROUP.ARRIVE ;  /* 0x00000000000079c5 */ /* 0x000fcc0000000000 */
[----:B------:R-:W-:Y:S03]  /*16c90*/  HGMMA.64x64x16.F32 R88, R120, gdesc[UR4].tnspB, R88, gsb0 ;  /* 0x40e0000478587df0 */ /* 0x000fe60008000858 */
        /* <DEDUP_REMOVED lines=33> */
[----:B0-----:R-:W-:-:S07]  /*16eb0*/  FMUL.FTZ R15, R119, R15 ;  /* 0x0000000f770f7220 */ /* 0x001fce0000410000 */
.L_x_14050:
[----:B------:R-:W0:Y:S01]  /*16ec0*/  S2R R6, SR_TID.X ;  /* 0x0000000000067919 */ /* 0x000e220000002100 */
[----:B------:R-:W-:Y:S05]  /*16ed0*/  WARPSYNC.ALL ;  /* 0x0000000000007948 */ /* 0x000fea0003800000 */
[----:B------:R-:W1:Y:S08]  /*16ee0*/  S2UR UR5, SR_CgaCtaId ;  /* 0x00000000000579c3 */ /* 0x000e700000008800 */
[----:B------:R-:W-:Y:S06]  /*16ef0*/  BAR.SYNC.DEFER_BLOCKING 0x5, 0x200 ;  /* 0x0148000000007b1d */ /* 0x000fec0000010000 */
[----:B------:R-:W-:Y:S01]  /*16f00*/  UMOV UR4, 0x400 ;  /* 0x0000040000047882 */ /* 0x000fe20000000000 */
[----:B------:R-:W-:Y:S01]  /*16f10*/  BSSY B0, `(.L_x_14158) ;  /* 0x0000198000007945 */ /* 0x000fe20003800000 */
[----:B-1----:R-:W-:Y:S01]  /*16f20*/  ULEA UR4, UR5, UR4, 0x18 ;  /* 0x0000000405047291 */ /* 0x002fe2000f8ec03f */
[----:B0-----:R-:W-:-:S04]  /*16f30*/  IADD3 R44, R6, -0x80, RZ ;  /* 0xffffff80062c7810 */ /* 0x001fc80007ffe0ff */
[----:B------:R-:W-:Y:S01]  /*16f40*/  SHF.R.S32.HI R4, RZ, 0x1f, R44 ;  /* 0x0000001fff047819 */ /* 0x000fe2000001142c */
[----:B------:R-:W-:-:S03]  /*16f50*/  IMAD.U32 R2, RZ, RZ, UR4 ;  /* 0x00000004ff027e24 */ /* 0x000fc6000f8e00ff */
[----:B------:R-:W-:Y:S02]  /*16f60*/  LEA.HI R30, R4, R44, RZ, 0x3 ;  /* 0x0000002c041e7211 */ /* 0x000fe400078f18ff */
[----:B------:R0:W1:Y:S02]  /*16f70*/  LDS.128 R32, [R2+0x168d0] ;  /* 0x0168d00002207984 */ /* 0x0000640000000c00 */
[----:B------:R-:W-:Y:S02]  /*16f80*/  LOP3.LUT R3, R30, 0xfffffff8, RZ, 0xc0, !PT ;  /* 0xfffffff81e037812 */ /* 0x000fe400078ec0ff */
[----:B------:R-:W-:-:S03]  /*16f90*/  SHF.R.S32.HI R30, RZ, 0x3, R30 ;  /* 0x00000003ff1e7819 */ /* 0x000fc6000001141e */
[----:B------:R-:W-:-:S04]  /*16fa0*/  IMAD.IADD R3, R44, 0x1, -R3 ;  /* 0x000000012c037824 */ /* 0x000fc800078e0a03 */
[----:B------:R-:W-:-:S05]  /*16fb0*/  IMAD.SHL.U32 R29, R3, 0x8, RZ ;  /* 0x00000008031d7824 */ /* 0x000fca00078e00ff */
[----:B------:R-:W-:Y:S01]  /*16fc0*/  SHF.R.S32.HI R28, RZ, 0x1f, R29 ;  /* 0x0000001fff1c7819 */ /* 0x000fe2000001141d */
[----:B------:R-:W-:Y:S06]  /*16fd0*/  BAR.ARV 0x4, 0x200 ;  /* 0x0108000000007b1d */ /* 0x000fec0000002000 */
[----:B0-----:R-:W-:Y:S05]  /*16fe0*/  @P0 BRA `(.L_x_14159) ;  /* 0x0000000c00dc0947 */ /* 0x001fea0003800000 */
[----:B------:R-:W2:Y:S01]  /*16ff0*/  LDL R41, [R1+0x54] ;  /* 0x0000540001297983 */ /* 0x000ea20000100800 */
[----:B------:R-:W-:Y:S01]  /*17000*/  VIADD R9, R6, 0xffffff80 ;  /* 0xffffff8006097836 */ /* 0x000fe20000000000 */
[----:B------:R-:W-:Y:S01]  /*17010*/  LEA.HI R4, R4, R44, RZ, 0x4 ;  /* 0x0000002c04047211 */ /* 0x000fe200078f20ff */
[----:B------:R-:W0:Y:S01]  /*17020*/  S2R R5, SR_SWINHI ;  /* 0x0000000000057919 */ /* 0x000e220000002f00 */
[----:B------:R-:W-:Y:S05]  /*17030*/  WARPSYNC.ALL ;  /* 0x0000000000007948 */ /* 0x000fea0003800000 */
[----:B------:R-:W-:Y:S01]  /*17040*/  SHF.R.S32.HI R7, RZ, 0x4, R4 ;  /* 0x00000004ff077819 */ /* 0x000fe20000011404 */
[----:B------:R-:W-:Y:S01]  /*17050*/  ULDC.64 UR4, c[0x0][0xc00] ;  /* 0x0003000000047ab9 */ /* 0x000fe20000000a00 */
[----:B------:R-:W-:Y:S01]  /*17060*/  SHF.R.S32.HI R8, RZ, 0x1f, R9 ;  /* 0x0000001fff087819 */ /* 0x000fe20000011409 */
[----:B------:R-:W3:Y:S01]  /*17070*/  LDL R40, [R1+0x3c] ;  /* 0x00003c0001287983 */ /* 0x000ee20000100800 */
[----:B------:R-:W-:Y:S01]  /*17080*/  LOP3.LUT R6, R4, 0x3fffff0, RZ, 0xc0, !PT ;  /* 0x03fffff004067812 */ /* 0x000fe200078ec0ff */
[----:B-1----:R-:W1:Y:S01]  /*17090*/  LDC R32, c[0x0][0xbe8] ;  /* 0x0002fa00ff207b82 */ /* 0x002e620000000800 */
[----:B------:R-:W-:-:S02]  /*170a0*/  LEA.HI R8, R8, R9, RZ, 0x5 ;  /* 0x0000000908087211 */ /* 0x000fc400078f28ff */
[----:B------:R-:W-:Y:S01]  /*170b0*/  LEA.HI R4, R4, R7, RZ, 0x1 ;  /* 0x0000000704047211 */ /* 0x000fe200078f08ff */
[----:B------:R-:W-:Y:S01]  /*170c0*/  IMAD.IADD R6, R44, 0x1, -R6 ;  /* 0x000000012c067824 */ /* 0x000fe200078e0a06 */
[----:B------:R-:W-:Y:S01]  /*170d0*/  SHF.R.S32.HI R8, RZ, 0x5, R8 ;  /* 0x00000005ff087819 */ /* 0x000fe20000011408 */
[----:B------:R-:W3:Y:S01]  /*170e0*/  LDL R44, [R1+0x18] ;  /* 0x00001800012c7983 */ /* 0x000ee20000100800 */
[----:B------:R-:W-:-:S03]  /*170f0*/  LOP3.LUT R4, R4, 0x1ffffffe, RZ, 0xc0, !PT ;  /* 0x1ffffffe04047812 */ /* 0x000fc600078ec0ff */
[----:B------:R-:W-:Y:S02]  /*17100*/  IMAD R9, R8, 0x10, R6 ;  /* 0x0000001008097824 */ /* 0x000fe400078e0206 */
[----:B------:R-:W-:-:S04]  /*17110*/  IMAD.IADD R4, R7, 0x1, -R4 ;  /* 0x0000000107047824 */ /* 0x000fc800078e0a04 */
[----:B------:R-:W-:-:S04]  /*17120*/  IMAD R4, R9, 0x8, R4 ;  /* 0x0000000809047824 */ /* 0x000fc800078e0204 */
[----:B------:R-:W-:Y:S01]  /*17130*/  IMAD.SHL.U32 R9, R4, 0x8, RZ ;  /* 0x0000000804097824 */ /* 0x000fe200078e00ff */
[----:B------:R-:W-:Y:S02]  /*17140*/  MOV R20, R2 ;  /* 0x0000000200147202 */ /* 0x000fe40000000f00 */
[----:B0-----:R-:W-:-:S03]  /*17150*/  MOV R21, R5 ;  /* 0x0000000500157202 */ /* 0x001fc60000000f00 */
[----:B------:R-:W-:-:S03]  /*17160*/  IMAD.WIDE R8, R9, 0x2, R20 ;  /* 0x0000000209087825 */ /* 0x000fc600078e0214 */
[C---:B------:R-:W-:Y:S02]  /*17170*/  LOP3.LUT R5, R8.reuse, 0x380, RZ, 0xc0, !PT ;  /* 0x0000038008057812 */ /* 0x040fe400078ec0ff */
[C---:B------:R-:W-:Y:S02]  /*17180*/  IADD3 R7, P1, R8.reuse, 0x40, RZ ;  /* 0x0000004008077810 */ /* 0x040fe40007f3e0ff */
[C---:B------:R-:W-:Y:S02]  /*17190*/  IADD3 R27, P0, R8.reuse, 0x60, RZ ;  /* 0x00000060081b7810 */ /* 0x040fe40007f1e0ff */
[----:B------:R-:W-:Y:S02]  /*171a0*/  SHF.R.U64 R5, R5, 0x3, RZ ;  /* 0x0000000305057819 */ /* 0x000fe400000012ff */
[----:B------:R-:W-:Y:S02]  /*171b0*/  IADD3 R13, P2, R8, 0x20, RZ ;  /* 0x00000020080d7810 */ /* 0x000fe40007f5e0ff */
[----:B------:R-:W-:-:S02]  /*171c0*/  LOP3.LUT R6, R7, 0x380, RZ, 0xc0, !PT ;  /* 0x0000038007067812 */ /* 0x000fc400078ec0ff */
[----:B------:R-:W-:Y:S01]  /*171d0*/  LOP3.LUT R8, R5, R8, RZ, 0x3c, !PT ;  /* 0x0000000805087212 */ /* 0x000fe200078e3cff */
[--C-:B------:R-:W-:Y:S01]  /*171e0*/  IMAD.X R5, RZ, RZ, R9.reuse, P0 ;  /* 0x000000ffff057224 */ /* 0x100fe200000e0609 */
[----:B------:R-:W-:Y:S02]  /*171f0*/  F2FP.F16.F32.PACK_AB R10, R10, R25 ;  /* 0x000000190a0a723e */ /* 0x000fe400000000ff */
[----:B-----5:R-:W2:Y:S01]  /*17200*/  LDC.64 R24, c[0x0][0xc00] ;  /* 0x00030000ff187b82 */ /* 0x020ea20000000a00 */
[----:B------:R-:W-:Y:S02]  /*17210*/  ISETP.NE.U32.AND P0, PT, RZ, UR4, PT ;  /* 0x00000004ff007c0c */ /* 0x000fe4000bf05070 */
[----:B------:R-:W-:Y:S02]  /*17220*/  SHF.R.U64 R6, R6, 0x3, RZ ;  /* 0x0000000306067819 */ /* 0x000fe400000012ff */
[----:B------:R-:W-:Y:S01]  /*17230*/  ISETP.NE.AND.EX P0, PT, RZ, UR5, PT, P0 ;  /* 0x00000005ff007c0c */ /* 0x000fe2000bf05300 */
[----:B------:R-:W-:Y:S01]  /*17240*/  ULDC.64 UR4, c[0x0][0xc08] ;  /* 0x0003020000047ab9 */ /* 0x000fe20000000a00 */
[----:B------:R-:W-:Y:S01]  /*17250*/  LOP3.LUT R6, R6, R7, RZ, 0x3c, !PT ;  /* 0x0000000706067212 */ /* 0x000fe200078e3cff */
[----:B------:R-:W-:Y:S01]  /*17260*/  IMAD.X R7, RZ, RZ, R9, P1 ;  /* 0x000000ffff077224 */ /* 0x000fe200008e0609 */
[----:B------:R-:W-:-:S02]  /*17270*/  LOP3.LUT R12, R13, 0x380, RZ, 0xc0, !PT ;  /* 0x000003800d0c7812 */ /* 0x000fc400078ec0ff */
[----:B------:R-:W-:Y:S02]  /*17280*/  ISETP.NE.U32.AND P1, PT, RZ, UR4, PT ;  /* 0x00000004ff007c0c */ /* 0x000fe4000bf25070 */
[----:B------:R-:W-:Y:S02]  /*17290*/  LOP3.LUT R4, R27, 0x380, RZ, 0xc0, !PT ;  /* 0x000003801b047812 */ /* 0x000fe400078ec0ff */
[----:B------:R-:W-:Y:S02]  /*172a0*/  SHF.R.U64 R12, R12, 0x3, RZ ;  /* 0x000000030c0c7819 */ /* 0x000fe400000012ff */
[----:B------:R-:W-:Y:S02]  /*172b0*/  ISETP.NE.AND.EX P1, PT, RZ, UR5, PT, P1 ;  /* 0x00000005ff007c0c */ /* 0x000fe4000bf25310 */
[----:B------:R-:W-:Y:S02]  /*172c0*/  SHF.R.U64 R4, R4, 0x3, RZ ;  /* 0x0000000304047819 */ /* 0x000fe400000012ff */
[----:B------:R-:W-:Y:S01]  /*172d0*/  LOP3.LUT R12, R12, R13, RZ, 0x3c, !PT ;  /* 0x0000000d0c0c7212 */ /* 0x000fe200078e3cff */
[----:B------:R-:W-:Y:S01]  /*172e0*/  IMAD.X R13, RZ, RZ, R9, P2 ;  /* 0x000000ffff0d7224 */ /* 0x000fe200010e0609 */
[----:B------:R-:W-:-:S02]  /*172f0*/  MOV R26, R8 ;  /* 0x00000008001a7202 */ /* 0x000fc40000000f00 */
[----:B------:R-:W-:Y:S02]  /*17300*/  LOP3.LUT R4, R4, R27, RZ, 0x3c, !PT ;  /* 0x0000001b04047212 */ /* 0x000fe400078e3cff */
[----:B------:R-:W-:Y:S02]  /*17310*/  F2FP.F16.F32.PACK_AB R8, R89, R88 ;  /* 0x000000585908723e */ /* 0x000fe400000000ff */
[----:B------:R-:W-:Y:S02]  /*17320*/  F2FP.F16.F32.PACK_AB R9, R91, R90 ;  /* 0x0000005a5b09723e */ /* 0x000fe400000000ff */
[----:B------:R-:W-:Y:S01]  /*17330*/  F2FP.F16.F32.PACK_AB R11, R11, R94 ;  /* 0x0000005e0b0b723e */ /* 0x000fe200000000ff */
[----:B------:R-:W-:Y:S01]  /*17340*/  BAR.SYNC.DEFER_BLOCKING 0x1, 0x180 ;  /* 0x0046000000007b1d */ /* 0x000fe20000010000 */
[----:B------:R-:W-:Y:S02]  /*17350*/  MOV R37, R4 ;  /* 0x0000000400257202 */ /* 0x000fe40000000f00 */
[----:B------:R-:W-:-:S02]  /*17360*/  MOV R38, R6 ;  /* 0x0000000600267202 */ /* 0x000fc40000000f00 */
[----:B------:R-:W-:Y:S02]  /*17370*/  MOV R39, R12 ;  /* 0x0000000c00277202 */ /* 0x000fe40000000f00 */
        /* <DEDUP_REMOVED lines=8> */
[----:B------:R0:W-:Y:S04]  /*17400*/  STSM.16.M88.4 [R26], R8 ;  /* 0x000000081a007844 */ /* 0x0001e80000000200 */
[----:B------:R-:W-:Y:S01]  /*17410*/  STSM.16.M88.4 [R39], R4 ;  /* 0x0000000427007844 */ /* 0x000fe20000000200 */
[----:B0-----:R-:W-:-:S02]  /*17420*/  F2FP.F16.F32.PACK_AB R8, R105, R104 ;  /* 0x000000686908723e */ /* 0x001fc400000000ff */
[----:B------:R-:W-:Y:S02]  /*17430*/  F2FP.F16.F32.PACK_AB R9, R107, R106 ;  /* 0x0000006a6b09723e */ /* 0x000fe400000000ff */
[----:B------:R-:W-:Y:S02]  /*17440*/  F2FP.F16.F32.PACK_AB R10, R109, R108 ;  /* 0x0000006c6d0a723e */ /* 0x000fe400000000ff */
[----:B------:R-:W-:-:S05]  /*17450*/  F2FP.F16.F32.PACK_AB R11, R111, R110 ;  /* 0x0000006e6f0b723e */ /* 0x000fca00000000ff */
[----:B------:R0:W-:Y:S04]  /*17460*/  STSM.16.M88.4 [R38], R8 ;  /* 0x0000000826007844 */ /* 0x0001e80000000200 */
[----:B------:R3:W-:Y:S01]  /*17470*/  STSM.16.M88.4 [R37], R12 ;  /* 0x0000000c25007844 */ /* 0x0007e20000000200 */
[----:B------:R-:W-:Y:S01]  /*17480*/  ULDC UR4, c[0x0][0xa88] ;  /* 0x0002a20000047ab9 */ /* 0x000fe20000000800 */
[----:B------:R-:W-:Y:S01]  /*17490*/  MOV R36, RZ ;  /* 0x000000ff00247202 */ /* 0x000fe20000000f00 */
[----:B0-----:R-:W-:Y:S02]  /*174a0*/  IMAD.U32 R9, RZ, RZ, UR4 ;  /* 0x00000004ff097e24 */ /* 0x001fe4000f8e00ff */
[C---:B--2---:R-:W-:Y:S01]  /*174b0*/  IMAD.WIDE R26, R41.reuse, 0x4, R24 ;  /* 0x00000004291a7825 */ /* 0x044fe200078e0218 */
[----:B------:R-:W-:Y:S08]  /*174c0*/  BAR.SYNC.DEFER_BLOCKING 0x1, 0x180 ;  /* 0x0046000000007b1d */ /* 0x000ff00000010000 */
[----:B------:R-:W0:Y:S01]  /*174d0*/  @P1 LDC.64 R24, c[0x0][0xc08] ;  /* 0x00030200ff181b82 */ /* 0x000e220000000a00 */
[----:B------:R2:W5:Y:S01]  /*174e0*/  @P0 LDG.E R36, desc[UR38][R26.64] ;  /* 0x000000261a240981 */ /* 0x000562000c1e1900 */
[----:B0-----:R-:W-:-:S05]  /*174f0*/  @P1 IMAD.WIDE R4, R41, 0x4, R24 ;  /* 0x0000000429041825 */ /* 0x001fca00078e0218 */
[----:B------:R2:W5:Y:S01]  /*17500*/  @P1 LDG.E R9, desc[UR38][R4.64] ;  /* 0x0000002604091981 */ /* 0x000562000c1e1900 */
[----:B-1----:R-:W-:-:S13]  /*17510*/  ISETP.NE.AND P2, PT, R32, 0x1, PT ;  /* 0x000000012000780c */ /* 0x002fda0003f45270 */
[----:B------:R-:W0:Y:S08]  /*17520*/  @P2 LDC R6, c[0x0][0xbec] ;  /* 0x0002fb00ff062b82 */ /* 0x000e300000000800 */
[----:B------:R-:W1:Y:S01]  /*17530*/  @P2 LDC R11, c[0x0][0xbf0] ;  /* 0x0002fc00ff0b2b82 */ /* 0x000e620000000800 */
[----:B---3--:R-:W-:Y:S01]  /*17540*/  IMAD.IADD R15, R40, 0x1, R44 ;  /* 0x00000001280f7824 */ /* 0x008fe200078e022c */
[----:B--2---:R-:W-:Y:S06]  /*17550*/  @P1 BRA `(.L_x_14160) ;  /* 0x0000000000101947 */ /* 0x004fec0003800000 */
[----:B------:R-:W-:Y:S05]  /*17560*/  @!P0 BRA `(.L_x_14160) ;  /* 0x00000000000c8947 */ /* 0x000fea0003800000 */
[----:B------:R-:W2:Y:S04]  /*17570*/  LDG.E R4, desc[UR38][R26.64] ;  /* 0x000000261a047981 */ /* 0x000ea8000c1e1900 */
[----:B-----5:R-:W2:Y:S02]  /*17580*/  LDG.E R9, desc[UR38][R26.64+0x4] ;  /* 0x000004261a097981 */ /* 0x020ea4000c1e1900 */
[----:B--2---:R-:W-:-:S07]  /*17590*/  IMAD.IADD R9, R9, 0x1, -R4 ;  /* 0x0000000109097824 */ /* 0x004fce00078e0a04 */
.L_x_14160:
[----:B------:R-:W2:Y:S01]  /*175a0*/  LDL R12, [R1+0x60] ;  /* 0x00006000010c7983 */ /* 0x000ea20000100800 */
[----:B0-----:R-:W-:Y:S01]  /*175b0*/  @P2 IMAD.HI.U32 R4, R15, R6, RZ ;  /* 0x000000060f042227 */ /* 0x001fe200078e00ff */
[----:B------:R-:W-:Y:S02]  /*175c0*/  ULDC.64 UR4, c[0x0][0xb90] ;  /* 0x0002e40000047ab9 */ /* 0x000fe40000000a00 */
[----:B------:R-:W3:Y:S01]  /*175d0*/  LDL.LU R42, [R1+0x50] ;  /* 0x00005000012a7983 */ /* 0x000ee20000300800 */
[----:B-----5:R-:W-:Y:S01]  /*175e0*/  SHF.R.S32.HI R37, RZ, 0x1f, R36 ;  /* 0x0000001fff257819 */ /* 0x020fe20000011424 */
[----:B------:R-:W-:Y:S01]  /*175f0*/  IMAD.MOV.U32 R7, RZ, RZ, R15 ;  /* 0x000000ffff077224 */ /* 0x000fe200078e000f */
[----:B-1----:R-:W-:Y:S01]  /*17600*/  @P2 SHF.R.U32.HI R7, RZ, R11, R4 ;  /* 0x0000000bff072219 */ /* 0x002fe20000011604 */
[----:B------:R-:W0:Y:S01]  /*17610*/  S2R R24, SR_TID.X ;  /* 0x0000000000187919 */ /* 0x000e220000002100 */
[----:B------:R-:W-:-:S03]  /*17620*/  IMAD R43, R9, R32, RZ ;  /* 0x00000020092b7224 */ /* 0x000fc600078e02ff */
[----:B------:R-:W-:Y:S02]  /*17630*/  IMAD.MOV R13, RZ, RZ, -R7 ;  /* 0x000000ffff0d7224 */ /* 0x000fe400078e0a07 */
[----:B0-----:R-:W-:-:S05]  /*17640*/  VIADD R25, R24, 0xffffff80 ;  /* 0xffffff8018197836 */ /* 0x001fca0000000000 */
[----:B------:R-:W-:-:S04]  /*17650*/  SHF.R.S32.HI R24, RZ, 0x1f, R25 ;  /* 0x0000001fff187819 */ /* 0x000fc80000011419 */
[----:B------:R-:W-:-:S04]  /*17660*/  LEA.HI R24, R24, R25, RZ, 0x7 ;  /* 0x0000001918187211 */ /* 0x000fc800078f38ff */
[----:B------:R-:W-:-:S05]  /*17670*/  LOP3.LUT R24, R24, 0xffffff80, RZ, 0xc0, !PT ;  /* 0xffffff8018187812 */ /* 0x000fca00078ec0ff */
[----:B------:R-:W-:Y:S02]  /*17680*/  IMAD.IADD R24, R25, 0x1, -R24 ;  /* 0x0000000119187824 */ /* 0x000fe400078e0a18 */
[----:B--2---:R-:W-:Y:S01]  /*17690*/  IMAD.IADD R12, R12, 0x1, R44 ;  /* 0x000000010c0c7824 */ /* 0x004fe200078e022c */
[----:B---3--:R-:W-:Y:S01]  /*176a0*/  SHF.R.S32.HI R40, RZ, 0x1f, R42 ;  /* 0x0000001fff287819 */ /* 0x008fe2000001142a */
[----:B------:R-:W-:-:S04]  /*176b0*/  IMAD.WIDE.U32 R4, R42, UR4, R36 ;  /* 0x000000042a047c25 */ /* 0x000fc8000f8e0024 */
[----:B------:R-:W-:-:S04]  /*176c0*/  IMAD R6, R40, UR4, RZ ;  /* 0x0000000428067c24 */ /* 0x000fc8000f8e02ff */
[----:B------:R-:W-:Y:S01]  /*176d0*/  IMAD R11, R42, UR5, R6 ;  /* 0x000000052a0b7c24 */ /* 0x000fe2000f8e0206 */
[----:B------:R-:W-:Y:S01]  /*176e0*/  SHF.R.S32.HI R6, RZ, 0x1f, R41 ;  /* 0x0000001fff067819 */ /* 0x000fe20000011429 */
[----:B------:R-:W-:Y:S01]  /*176f0*/  ULDC.64 UR4, c[0x0][0xb98] ;  /* 0x0002e60000047ab9 */ /* 0x000fe20000000a00 */
[----:B------:R-:W-:Y:S01]  /*17700*/  SEL R41, R41, RZ, !P0 ;  /* 0x000000ff29297207 */ /* 0x000fe20004000000 */
[----:B------:R-:W-:Y:S01]  /*17710*/  IMAD.IADD R5, R5, 0x1, R11 ;  /* 0x0000000105057824 */ /* 0x000fe200078e020b */
[----:B------:R-:W-:Y:S01]  /*17720*/  SEL R38, R6, RZ, !P0 ;  /* 0x000000ff06267207 */ /* 0x000fe20004000000 */
[----:B------:R-:W-:Y:S01]  /*17730*/  IMAD R11, R32, R13, R15 ;  /* 0x0000000d200b7224 */ /* 0x000fe200078e020f */
[----:B------:R-:W-:Y:S01]  /*17740*/  SHF.R.S32.HI R13, RZ, 0x1f, R7 ;  /* 0x0000001fff0d7819 */ /* 0x000fe20000011407 */
[----:B------:R-:W-:-:S03]  /*17750*/  IMAD.WIDE.U32 R4, R41, UR4, R4 ;  /* 0x0000000429047c25 */ /* 0x000fc6000f8e0004 */
[----:B------:R-:W-:Y:S01]  /*17760*/  SHF.R.S32.HI R6, RZ, 0x1f, R11 ;  /* 0x0000001fff067819 */ /* 0x000fe2000001140b */
[----:B------:R-:W-:Y:S01]  /*17770*/  IMAD R8, R38, UR4, RZ ;  /* 0x0000000426087c24 */ /* 0x000fe2000f8e02ff */
[----:B------:R-:W-:-:S03]  /*17780*/  IADD3 R4, P0, R7, R4, RZ ;  /* 0x0000000407047210 */ /* 0x000fc60007f1e0ff */
[----:B------:R-:W-:Y:S01]  /*17790*/  IMAD R8, R41, UR5, R8 ;  /* 0x0000000529087c24 */ /* 0x000fe2000f8e0208 */
[----:B------:R-:W-:Y:S02]  /*177a0*/  ULDC.64 UR4, c[0x0][0xb88] ;  /* 0x0002e20000047ab9 */ /* 0x000fe40000000a00 */
[----:B------:R-:W-:Y:S02]  /*177b0*/  IMAD R6, R6, UR4, RZ ;  /* 0x0000000406067c24 */ /* 0x000fe4000f8e02ff */
[----:B------:R-:W-:Y:S01]  /*177c0*/  IADD3.X R5, R13, R5, R8, P0, !PT ;  /* 0x000000050d057210 */ /* 0x000fe200007fe408 */
[----:B------:R-:W-:Y:S02]  /*177d0*/  VIADD R8, R12, 0x8 ;  /* 0x000000080c087836 */ /* 0x000fe40000000000 */
[C---:B------:R-:W-:Y:S02]  /*177e0*/  IMAD R7, R11.reuse, UR5, R6 ;  /* 0x000000050b077c24 */ /* 0x040fe4000f8e0206 */
[----:B------:R-:W-:Y:S01]  /*177f0*/  IMAD.WIDE.U32 R4, R11, UR4, R4 ;  /* 0x000000040b047c25 */ /* 0x000fe2000f8e0004 */
[----:B------:R-:W-:-:S03]  /*17800*/  ULDC.64 UR4, c[0x0][0xb50] ;  /* 0x0002d40000047ab9 */ /* 0x000fc60000000a00 */
[----:B------:R-:W-:Y:S01]  /*17810*/  IMAD.IADD R5, R5, 0x1, R7 ;  /* 0x0000000105057824 */ /* 0x000fe200078e0207 */
[----:B------:R-:W-:Y:S01]  /*17820*/  LEA R10, P0, R4, UR4, 0x2 ;  /* 0x00000004040a7c11 */ /* 0x000fe2000f8010ff */
[----:B------:R-:W-:-:S03]  /*17830*/  IMAD R11, R30, 0x40, R29 ;  /* 0x000000401e0b7824 */ /* 0x000fc600078e021d */
[----:B------:R-:W-:Y:S01]  /*17840*/  LEA.HI.X R14, R4, UR5, R5, 0x2, P0 ;  /* 0x00000005040e7c11 */ /* 0x000fe200080f1405 */
[----:B------:R-:W-:Y:S01]  /*17850*/  SHFL.IDX PT, R6, R10, 0x1, 0x1c1f ;  /* 0x003c1f000a067f89 */ /* 0x000fe200000e0000 */
[----:B------:R-:W-:Y:S01]  /*17860*/  IMAD.WIDE R20, R11, 0x2, R20 ;  /* 0x000000020b147825 */ /* 0x000fe200078e0214 */
[----:B------:R-:W-:Y:S01]  /*17870*/  LOP3.LUT P0, RZ, R24, 0x3, RZ, 0xc0, !PT ;  /* 0x0000000318ff7812 */ /* 0x000fe2000780c0ff */
[----:B------:R-:W-:Y:S01]  /*17880*/  ULDC.64 UR4, c[0x0][0xaa0] ;  /* 0x0002a80000047ab9 */ /* 0x000fe20000000a00 */
[----:B------:R-:W-:Y:S01]  /*17890*/  SHFL.IDX PT, R4, R10, RZ, 0x1c1f ;  /* 0x001c1fff0a047589 */ /* 0x000fe200000e0000 */
[----:B------:R-:W-:-:S03]  /*178a0*/  IADD3 R13, P3, R20, 0x1800, RZ ;  /* 0x00001800140d7810 */ /* 0x000fc60007f7e0ff */
[----:B------:R-:W0:Y:S01]  /*178b0*/  SHFL.IDX PT, R5, R14, RZ, 0x1c1f ;  /* 0x001c1fff0e057589 */ /* 0x000e2200000e0000 */
[----:B------:R-:W-:Y:S02]  /*178c0*/  IADD3 R25, P4, R20, 0x3000, RZ ;  /* 0x0000300014197810 */ /* 0x000fe40007f9e0ff */
[-C--:B------:R-:W-:Y:S01]  /*178d0*/  ISETP.GE.OR P1, PT, R12, R43.reuse, P0 ;  /* 0x0000002b0c00720c */ /* 0x080fe20000726670 */
[----:B------:R-:W1:Y:S01]  /*178e0*/  SHFL.IDX PT, R7, R14, 0x1, 0x1c1f ;  /* 0x003c1f000e077f89 */ /* 0x000e6200000e0000 */
[----:B------:R-:W-:Y:S02]  /*178f0*/  LOP3.LUT R9, R20, 0x380, RZ, 0xc0, !PT ;  /* 0x0000038014097812 */ /* 0x000fe400078ec0ff */
[----:B------:R-:W-:Y:S02]  /*17900*/  LOP3.LUT R12, R13, 0x380, RZ, 0xc0, !PT ;  /* 0x000003800d0c7812 */ /* 0x000fe400078ec0ff */
[----:B------:R-:W-:Y:S02]  /*17910*/  ISETP.GE.OR P0, PT, R8, R43, P0 ;  /* 0x0000002b0800720c */ /* 0x000fe40000706670 */
[----:B------:R-:W-:-:S02]  /*17920*/  LOP3.LUT R24, R25, 0x380, RZ, 0xc0, !PT ;  /* 0x0000038019187812 */ /* 0x000fc400078ec0ff */
[----:B------:R-:W-:Y:S02]  /*17930*/  SHF.R.U64 R9, R9, 0x3, RZ ;  /* 0x0000000309097819 */ /* 0x000fe400000012ff */
[----:B------:R-:W-:Y:S02]  /*17940*/  SHF.R.U64 R12, R12, 0x3, RZ ;  /* 0x000000030c0c7819 */ /* 0x000fe400000012ff */
[----:B------:R-:W-:Y:S02]  /*17950*/  SHF.R.U64 R24, R24, 0x3, RZ ;  /* 0x0000000318187819 */ /* 0x000fe400000012ff */
[----:B------:R-:W-:Y:S01]  /*17960*/  LOP3.LUT R8, R9, R20, RZ, 0x3c, !PT ;  /* 0x0000001409087212 */ /* 0x000fe200078e3cff */
[--C-:B------:R-:W-:Y:S01]  /*17970*/  IMAD.MOV.U32 R9, RZ, RZ, R21.reuse ;  /* 0x000000ffff097224 */ /* 0x100fe200078e0015 */
[----:B------:R-:W-:Y:S02]  /*17980*/  LOP3.LUT R12, R12, R13, RZ, 0x3c, !PT ;  /* 0x0000000d0c0c7212 */ /* 0x000fe400078e3cff */
[----:B------:R-:W-:Y:S01]  /*17990*/  LOP3.LUT R24, R24, R25, RZ, 0x3c, !PT ;  /* 0x0000001918187212 */ /* 0x000fe200078e3cff */
[----:B------:R-:W-:Y:S01]  /*179a0*/  IMAD.X R25, RZ, RZ, R21, P4 ;  /* 0x000000ffff197224 */ /* 0x000fe200020e0615 */
[----:B------:R-:W-:Y:S01]  /*179b0*/  IADD3.X R13, RZ, R21, RZ, P3, !PT ;  /* 0x00000015ff0d7210 */ /* 0x000fe20001ffe4ff */
[----:B0-----:R0:W-:Y:S04]  /*179c0*/  @!P1 ST.E desc[UR38][R4.64], R31 ;  /* 0x0000001f04009985 */ /* 0x0011e8000c101926 */
[----:B-1----:R1:W-:Y:S04]  /*179d0*/  @!P0 ST.E desc[UR38][R6.64], R0 ;  /* 0x0000000006008985 */ /* 0x0023e8000c101926 */
[----:B------:R-:W2:Y:S04]  /*179e0*/  LD.E.128 R8, desc[UR38][R8.64] ;  /* 0x0000002608087980 */ /* 0x000ea8000c101d00 */
[----:B------:R-:W3:Y:S04]  /*179f0*/  LD.E.128 R12, desc[UR38][R12.64] ;  /* 0x000000260c0c7980 */ /* 0x000ee8000c101d00 */
[----:B------:R-:W4:Y:S01]  /*17a00*/  LD.E.128 R24, desc[UR38][R24.64] ;  /* 0x0000002618187980 */ /* 0x000f22000c101d00 */
[----:B------:R-:W-:-:S04]  /*17a10*/  IADD3 R39, P0, R20, 0x4800, RZ ;  /* 0x0000480014277810 */ /* 0x000fc80007f1e0ff */
[----:B------:R-:W-:Y:S01]  /*17a20*/  LOP3.LUT R20, R39, 0x380, RZ, 0xc0, !PT ;  /* 0x0000038027147812 */ /* 0x000fe200078ec0ff */
[----:B0-----:R-:W-:-:S03]  /*17a30*/  IMAD.X R5, RZ, RZ, R21, P0 ;  /* 0x000000ffff057224 */ /* 0x001fc600000e0615 */
[----:B------:R-:W-:-:S04]  /*17a40*/  SHF.R.U64 R4, R20, 0x3, RZ ;  /* 0x0000000314047819 */ /* 0x000fc800000012ff */
[----:B------:R-:W-:Y:S02]  /*17a50*/  LOP3.LUT R4, R4, R39, RZ, 0x3c, !PT ;  /* 0x0000002704047212 */ /* 0x000fe400078e3cff */
[----:B------:R-:W0:Y:S01]  /*17a60*/  @P2 LDC R39, c[0x0][0xbec] ;  /* 0x0002fb00ff272b82 */ /* 0x000e220000000800 */
[----:B------:R-:W-:Y:S02]  /*17a70*/  IMAD R21, R37, UR4, RZ ;  /* 0x0000000425157c24 */ /* 0x000fe4000f8e02ff */
[----:B------:R-:W-:Y:S01]  /*17a80*/  IMAD R3, R3, 0x30, R30 ;  /* 0x0000003003037824 */ /* 0x000fe200078e021e */
[----:B-1----:R-:W5:Y:S01]  /*17a90*/  LD.E.128 R4, desc[UR38][R4.64] ;  /* 0x0000002604047980 */ /* 0x002f62000c101d00 */
[C---:B------:R-:W-:Y:S02]  /*17aa0*/  IMAD R31, R36.reuse, UR5, R21 ;  /* 0x00000005241f7c24 */ /* 0x040fe4000f8e0215 */
[----:B------:R-:W-:Y:S01]  /*17ab0*/  IMAD.WIDE.U32 R20, R36, UR4, RZ ;  /* 0x0000000424147c25 */ /* 0x000fe2000f8e00ff */
[----:B------:R-:W1:Y:S01]  /*17ac0*/  @P2 LDC R37, c[0x0][0xbf0] ;  /* 0x0002fc00ff252b82 */ /* 0x000e620000000800 */
        /* <DEDUP_REMOVED lines=9> */
[----:B------:R-:W-:Y:S02]  /*17b60*/  IMAD.IADD R36, R44, 0x1, R3 ;  /* 0x000000012c247824 */ /* 0x000fe400078e0203 */
[C---:B------:R-:W-:Y:S02]  /*17b70*/  IMAD R3, R42.reuse, UR5, R0 ;  /* 0x000000052a037c24 */ /* 0x040fe4000f8e0200 */
[----:B------:R-:W-:Y:S01]  /*17b80*/  IMAD.WIDE.U32 R20, R42, UR4, R20 ;  /* 0x000000042a147c25 */ /* 0x000fe2000f8e0014 */
[----:B------:R-:W-:-:S03]  /*17b90*/  ULDC.64 UR4, c[0x0][0xaf0] ;  /* 0x0002bc0000047ab9 */ /* 0x000fc60000000a00 */
[----:B------:R-:W-:Y:S02]  /*17ba0*/  IMAD.IADD R21, R21, 0x1, R3 ;  /* 0x0000000115157824 */ /* 0x000fe400078e0203 */
[----:B------:R-:W-:-:S04]  /*17bb0*/  @P2 IMAD.HI.U32 R0, R36, R39, RZ ;  /* 0x0000002724002227 */ /* 0x000fc800078e00ff */
[----:B------:R-:W-:Y:S02]  /*17bc0*/  IMAD.MOV.U32 R3, RZ, RZ, R36 ;  /* 0x000000ffff037224 */ /* 0x000fe400078e0024 */
[----:B------:R-:W-:Y:S01]  /*17bd0*/  IMAD R31, R38, UR4, RZ ;  /* 0x00000004261f7c24 */ /* 0x000fe2000f8e02ff */
[----:B-1----:R-:W-:Y:S01]  /*17be0*/  @P2 SHF.R.U32.HI R3, RZ, R37, R0 ;  /* 0x00000025ff032219 */ /* 0x002fe20000011600 */
[----:B------:R-:W-:-:S03]  /*17bf0*/  IMAD.WIDE.U32 R20, R41, UR4, R20 ;  /* 0x0000000429147c25 */ /* 0x000fc6000f8e0014 */
[----:B------:R-:W-:Y:S01]  /*17c00*/  SHF.R.S32.HI R0, RZ, 0x1f, R3 ;  /* 0x0000001fff007819 */ /* 0x000fe20000011403 */
        /* <DEDUP_REMOVED lines=12> */
[----:B------:R-:W-:-:S04]  /*17cd0*/  IMAD.WIDE.U32 R20, R31, UR4, R20 ;  /* 0x000000041f147c25 */ /* 0x000fc8000f8e0014 */
[----:B------:R-:W-:Y:S01]  /*17ce0*/  IMAD R3, R31, UR5, R0 ;  /* 0x000000051f037c24 */ /* 0x000fe2000f8e0200 */
[----:B------:R-:W-:Y:S01]  /*17cf0*/  ULDC.64 UR4, c[0x0][0xa80] ;  /* 0x0002a00000047ab9 */ /* 0x000fe20000000a00 */
[----:B------:R-:W-:Y:S01]  /*17d00*/  IMAD.IADD R40, R30, 0x1, R44 ;  /* 0x000000011e287824 */ /* 0x000fe200078e022c */
[----:B------:R-:W-:Y:S01]  /*17d10*/  LEA R32, P0, R20, UR4, 0x1 ;  /* 0x0000000414207c11 */ /* 0x000fe2000f8008ff */
[----:B------:R-:W-:Y:S01]  /*17d20*/  IMAD.IADD R3, R21, 0x1, R3 ;  /* 0x0000000115037824 */ /* 0x000fe200078e0203 */
[----:B------:R-:W-:Y:S02]  /*17d30*/  ULDC UR4, c[0x0][0xac8] ;  /* 0x0002b20000047ab9 */ /* 0x000fe40000000800 */
[----:B------:R-:W-:Y:S01]  /*17d40*/  IADD3 R0, R40, 0x30, RZ ;  /* 0x0000003028007810 */ /* 0x000fe20007ffe0ff */
[----:B0-----:R-:W0:Y:S01]  /*17d50*/  SHFL.IDX PT, R36, R32, 0x1, 0x181f ;  /* 0x00381f0020247f89 */ /* 0x001e2200000e0000 */
[----:B------:R-:W-:Y:S01]  /*17d60*/  LEA.HI.X R38, R20, UR5, R3, 0x1, P0 ;  /* 0x0000000514267c11 */ /* 0x000fe200080f0c03 */
[C---:B------:R-:W-:Y:S01]  /*17d70*/  VIADD R3, R40.reuse, 0x60 ;  /* 0x0000006028037836 */ /* 0x040fe20000000000 */
[----:B------:R-:W-:Y:S01]  /*17d80*/  ISETP.GE.AND P0, PT, R29, UR4, PT ;  /* 0x000000041d007c0c */ /* 0x000fe2000bf06270 */
[----:B------:R-:W1:Y:S03]  /*17d90*/  SHFL.IDX PT, R20, R32, RZ, 0x181f ;  /* 0x00181fff20147589 */ /* 0x000e6600000e0000 */
[-C--:B------:R-:W-:Y:S01]  /*17da0*/  ISETP.GE.OR P3, PT, R40, R43.reuse, P0 ;  /* 0x0000002b2800720c */ /* 0x080fe20000766670 */
[----:B------:R-:W1:Y:S01]  /*17db0*/  SHFL.IDX PT, R21, R38, RZ, 0x181f ;  /* 0x00181fff26157589 */ /* 0x000e6200000e0000 */
[-C--:B------:R-:W-:Y:S01]  /*17dc0*/  ISETP.GE.OR P2, PT, R0, R43.reuse, P0 ;  /* 0x0000002b0000720c */ /* 0x080fe20000746670 */
[----:B------:R-:W-:Y:S01]  /*17dd0*/  VIADD R0, R2, 0x16820 ;  /* 0x0001682002007836 */ /* 0x000fe20000000000 */
[----:B------:R-:W-:Y:S01]  /*17de0*/  ISETP.GE.OR P1, PT, R3, R43, P0 ;  /* 0x0000002b0300720c */ /* 0x000fe20000726670 */
[----:B------:R-:W1:Y:S03]  /*17df0*/  SHFL.IDX PT, R42, R32, 0x2, 0x181f ;  /* 0x00581f00202a7f89 */ /* 0x000e6600000e0000 */
[----:B------:R-:W-:Y:S01]  /*17e00*/  PRMT R0, RZ, 0x654, R0 ;  /* 0x00000654ff007816 */ /* 0x000fe20000000000 */
[----:B------:R-:W1:Y:S03]  /*17e10*/  SHFL.IDX PT, R31, R38, 0x1, 0x181f ;  /* 0x00381f00261f7f89 */ /* 0x000e6600000e0000 */
[----:B------:R1:W-:Y:S01]  /*17e20*/  SYNCS.ARRIVE.TRANS64.RED.A1T0 RZ, [R0+URZ], RZ ;  /* 0x000000ff00ff79a7 */ /* 0x0003e2000810043f */
[----:B------:R-:W1:Y:S02]  /*17e30*/  SHFL.IDX PT, R37, R38, 0x2, 0x181f ;  /* 0x00581f0026257f89 */ /* 0x000e6400000e0000 */
[----:B0-----:R-:W-:-:S02]  /*17e40*/  @!P2 LEA R30, P4, R29, R36, 0x1 ;  /* 0x000000241d1ea211 */ /* 0x001fc400078808ff */
[----:B------:R-:W0:Y:S01]  /*17e50*/  SHFL.IDX PT, R32, R32, 0x3, 0x181f ;  /* 0x00781f0020207f89 */ /* 0x000e2200000e0000 */
[----:B-1----:R-:W-:Y:S01]  /*17e60*/  VIADD R0, R40, 0x90 ;  /* 0x0000009028007836 */ /* 0x002fe20000000000 */
[C---:B------:R-:W-:Y:S02]  /*17e70*/  @!P3 LEA R20, P5, R29.reuse, R20, 0x1 ;  /* 0x000000141d14b211 */ /* 0x040fe400078a08ff */
[----:B------:R-:W1:Y:S02]  /*17e80*/  SHFL.IDX PT, R38, R38, 0x3, 0x181f ;  /* 0x00781f0026267f89 */ /* 0x000e6400000e0000 */
[C---:B------:R-:W-:Y:S02]  /*17e90*/  @!P3 LEA.HI.X R21, R29.reuse, R21, R28, 0x1, P5 ;  /* 0x000000151d15b211 */ /* 0x040fe400028f0c1c */
[----:B------:R-:W-:Y:S02]  /*17ea0*/  ISETP.GE.OR P0, PT, R0, R43, P0 ;  /* 0x0000002b0000720c */ /* 0x000fe40000706670 */
[----:B------:R-:W-:-:S02]  /*17eb0*/  @!P1 LEA R36, P5, R29, R42, 0x1 ;  /* 0x0000002a1d249211 */ /* 0x000fc400078a08ff */
[C-C-:B------:R-:W-:Y:S02]  /*17ec0*/  @!P2 LEA.HI.X R31, R29.reuse, R31, R28.reuse, 0x1, P4 ;  /* 0x0000001f1d1fa211 */ /* 0x140fe400020f0c1c */
[----:B------:R-:W-:Y:S01]  /*17ed0*/  @!P1 LEA.HI.X R37, R29, R37, R28, 0x1, P5 ;  /* 0x000000251d259211 */ /* 0x000fe200028f0c1c */
        /* <DEDUP_REMOVED lines=8> */
.L_x_14159:
        /* <DEDUP_REMOVED lines=20> */
[----:B------:R-:W0:Y:S01]  /*180a0*/  @P2 LDC R31, c[0x0][0xbec] ;  /* 0x0002fb00ff1f2b82 */ /* 0x000e220000000800 */
[----:B--2---:R-:W-:Y:S05]  /*180b0*/  @P1 BRA `(.L_x_14162) ;  /* 0x0000000000101947 */ /* 0x004fea0003800000 */
[----:B------:R-:W-:Y:S05]  /*180c0*/  @!P0 BRA `(.L_x_14162) ;  /* 0x00000000000c8947 */ /* 0x000fea0003800000 */
[----:B------:R-:W2:Y:S04]  /*180d0*/  LDG.E R7, desc[UR38][R4.64] ;  /* 0x0000002604077981 */ /* 0x000ea8000c1e1900 */
[----:B-----5:R-:W2:Y:S02]  /*180e0*/  LDG.E R8, desc[UR38][R4.64+0x4] ;  /* 0x0000042604087981 */ /* 0x020ea4000c1e1900 */
[----:B--2---:R-:W-:-:S07]  /*180f0*/  IMAD.IADD R8, R8, 0x1, -R7 ;  /* 0x0000000108087824 */ /* 0x004fce00078e0a07 */
.L_x_14162:
        /* <DEDUP_REMOVED lines=47> */
.L_x_14164:
[----:B------:R-:W-:Y:S05]  /*183f0*/  BSYNC B1 ;  /* 0x0000000000017941 */ /* 0x000fea0003800000 */
.L_x_14163:
[----:B------:R-:W3:Y:S01]  /*18400*/  @P2 LDC R9, c[0x0][0xbf0] ;  /* 0x0002fc00ff092b82 */ /* 0x000ee20000000800 */
[----:B------:R-:W-:Y:S01]  /*18410*/  ULDC.64 UR4, c[0x0][0xaa0] ;  /* 0x0002a80000047ab9 */ /* 0x000fe20000000a00 */
[----:B------:R-:W-:Y:S01]  /*18420*/  IMAD R3, R3, 0x30, R30 ;  /* 0x0000003003037824 */ /* 0x000fe200078e021e */
[----:B------:R-:W-:Y:S01]  /*18430*/  ULDC.64 UR6, c[0x0][0xa80] ;  /* 0x0002a00000067ab9 */ /* 0x000fe20000000a00 */
[----:B--2---:R-:W-:Y:S02]  /*18440*/  IMAD R5, R13, UR4, RZ ;  /* 0x000000040d057c24 */ /* 0x004fe4000f8e02ff */
[----:B------:R-:W-:Y:S02]  /*18450*/  IMAD.IADD R10, R26, 0x1, R3 ;  /* 0x000000011a0a7824 */ /* 0x000fe400078e0203 */
[C---:B------:R-:W-:Y:S02]  /*18460*/  IMAD R7, R0.reuse, UR5, R5 ;  /* 0x0000000500077c24 */ /* 0x040fe4000f8e0205 */
[----:B------:R-:W-:Y:S01]  /*18470*/  IMAD.WIDE.U32 R4, R0, UR4, RZ ;  /* 0x0000000400047c25 */ /* 0x000fe2000f8e00ff */
[----:B------:R-:W-:-:S03]  /*18480*/  ULDC.64 UR4, c[0x0][0xae8] ;  /* 0x0002ba0000047ab9 */ /* 0x000fc60000000a00 */
[----:B------:R-:W-:Y:S02]  /*18490*/  IMAD R0, R12, UR4, RZ ;  /* 0x000000040c007c24 */ /* 0x000fe4000f8e02ff */
[----:B------:R-:W-:Y:S02]  /*184a0*/  IMAD.IADD R5, R5, 0x1, R7 ;  /* 0x0000000105057824 */ /* 0x000fe400078e0207 */
[----:B------:R-:W-:Y:S02]  /*184b0*/  IMAD R7, R20, UR5, R0 ;  /* 0x0000000514077c24 */ /* 0x000fe4000f8e0200 */
[----:B0-----:R-:W-:-:S04]  /*184c0*/  @P2 IMAD.HI.U32 R0, R10, R31, RZ ;  /* 0x0000001f0a002227 */ /* 0x001fc800078e00ff */
[----:B------:R-:W-:Y:S01]  /*184d0*/  IMAD.MOV.U32 R3, RZ, RZ, R10 ;  /* 0x000000ffff037224 */ /* 0x000fe200078e000a */
[----:B---3--:R-:W-:Y:S01]  /*184e0*/  @P2 SHF.R.U32.HI R3, RZ, R9, R0 ;  /* 0x00000009ff032219 */ /* 0x008fe20000011600 */
[----:B------:R-:W-:Y:S01]  /*184f0*/  IMAD.WIDE.U32 R4, R20, UR4, R4 ;  /* 0x0000000414047c25 */ /* 0x000fe2000f8e0004 */
[----:B------:R-:W-:Y:S02]  /*18500*/  ULDC.64 UR4, c[0x0][0xaf0] ;  /* 0x0002bc0000047ab9 */ /* 0x000fe40000000a00 */
[----:B------:R-:W-:Y:S01]  /*18510*/  SHF.R.S32.HI R0, RZ, 0x1f, R3 ;  /* 0x0000001fff007819 */ /* 0x000fe20000011403 */
[----:B------:R-:W-:Y:S02]  /*18520*/  IMAD.IADD R5, R5, 0x1, R7 ;  /* 0x0000000105057824 */ /* 0x000fe400078e0207 */
[----:B------:R-:W-:Y:S02]  /*18530*/  IMAD R6, R14, UR4, RZ ;  /* 0x000000040e067c24 */ /* 0x000fe4000f8e02ff */
[----:B------:R-:W-:-:S02]  /*18540*/  IMAD.MOV R21, RZ, RZ, -R3 ;  /* 0x000000ffff157224 */ /* 0x000fc400078e0a03 */
        /* <DEDUP_REMOVED lines=23> */
[----:B------:R-:W-:Y:S01]  /*186c0*/  IMAD.IADD R24, R30, 0x1, R26 ;  /* 0x000000011e187824 */ /* 0x000fe200078e021a */
[----:B------:R-:W2:Y:S03]  /*186d0*/  SHFL.IDX PT, R0, R20, RZ, 0x181f ;  /* 0x00181fff14007589 */ /* 0x000ea600000e0000 */
[C---:B------:R-:W-:Y:S01]  /*186e0*/  VIADD R8, R24.reuse, 0x30 ;  /* 0x0000003018087836 */ /* 0x040fe20000000000 */
[----:B------:R-:W3:Y:S01]  /*186f0*/  SHFL.IDX PT, R5, R7, 0x1, 0x181f ;  /* 0x00381f0007057f89 */ /* 0x000ee200000e0000 */
[C---:B------:R-:W-:Y:S01]  /*18700*/  ISETP.GE.OR P2, PT, R24.reuse, R21, P0 ;  /* 0x000000151800720c */ /* 0x040fe20000746670 */
[----:B------:R-:W-:-:S02]  /*18710*/  VIADD R10, R24, 0x60 ;  /* 0x00000060180a7836 */ /* 0x000fc40000000000 */
[----:B------:R-:W4:Y:S01]  /*18720*/  SHFL.IDX PT, R14, R7, 0x2, 0x181f ;  /* 0x00581f00070e7f89 */ /* 0x000f2200000e0000 */
[-C--:B------:R-:W-:Y:S02]  /*18730*/  ISETP.GE.OR P3, PT, R8, R21.reuse, P0 ;  /* 0x000000150800720c */ /* 0x080fe40000766670 */
[----:B------:R-:W-:Y:S01]  /*18740*/  ISETP.GE.OR P4, PT, R10, R21, P0 ;  /* 0x000000150a00720c */ /* 0x000fe20000786670 */
[----:B------:R-:W5:Y:S04]  /*18750*/  SHFL.IDX PT, R4, R20, 0x1, 0x181f ;  /* 0x00381f0014047f89 */ /* 0x000f6800000e0000 */
[----:B------:R-:W1:Y:S02]  /*18760*/  SHFL.IDX PT, R6, R20, 0x2, 0x181f ;  /* 0x00581f0014067f89 */ /* 0x000e6400000e0000 */
[----:B0-----:R-:W-:-:S04]  /*18770*/  @!P2 LEA R10, P5, R29, R3, 0x1 ;  /* 0x000000031d0aa211 */ /* 0x001fc800078a08ff */
[C---:B--2---:R-:W-:Y:S02]  /*18780*/  @!P2 LEA.HI.X R3, R29.reuse, R0, R28, 0x1, P5 ;  /* 0x000000001d03a211 */ /* 0x044fe400028f0c1c */
[----:B------:R0:W2:Y:S01]  /*18790*/  SHFL.IDX PT, R0, R20, 0x3, 0x181f ;  /* 0x00781f0014007f89 */ /* 0x0000a200000e0000 */
[C---:B---3--:R-:W-:Y:S02]  /*187a0*/  @!P3 LEA R8, P1, R29.reuse, R5, 0x1 ;  /* 0x000000051d08b211 */ /* 0x048fe400078208ff */
[----:B------:R-:W-:Y:S01]  /*187b0*/  @!P2 IMAD.MOV.U32 R11, RZ, RZ, R3 ;  /* 0x000000ffff0ba224 */ /* 0x000fe200078e0003 */
[----:B----4-:R-:W-:-:S04]  /*187c0*/  @!P4 LEA R25, P5, R29, R14, 0x1 ;  /* 0x0000000e1d19c211 */ /* 0x010fc800078a08ff */
[----:B------:R0:W-:Y:S01]  /*187d0*/  @!P2 ST.E.128 desc[UR38][R10.64], RZ ;  /* 0x000000ff0a00a985 */ /* 0x0001e2000c101d26 */
[C-C-:B-----5:R-:W-:Y:S02]  /*187e0*/  @!P3 LEA.HI.X R9, R29.reuse, R4, R28.reuse, 0x1, P1 ;  /* 0x000000041d09b211 */ /* 0x160fe400008f0c1c */
[----:B------:R-:W-:Y:S01]  /*187f0*/  @!P4 MOV R4, R25 ;  /* 0x000000190004c202 */ /* 0x000fe20000000f00 */
[----:B------:R0:W3:Y:S01]  /*18800*/  SHFL.IDX PT, R14, R7, 0x3, 0x181f ;  /* 0x00781f00070e7f89 */ /* 0x0000e200000e0000 */
[----:B-1----:R-:W-:-:S03]  /*18810*/  @!P4 LEA.HI.X R5, R29, R6, R28, 0x1, P5 ;  /* 0x000000061d05c211 */ /* 0x002fc600028f0c1c */
[----:B------:R0:W-:Y:S04]  /*18820*/  @!P3 ST.E.128 desc[UR38][R8.64], RZ ;  /* 0x000000ff0800b985 */ /* 0x0001e8000c101d26 */
[----:B------:R0:W-:Y:S02]  /*18830*/  @!P4 ST.E.128 desc[UR38][R4.64], RZ ;  /* 0x000000ff0400c985 */ /* 0x0001e4000c101d26 */
.L_x_14364:
[----:B------:R-:W-:-:S05]  /*18840*/  VIADD R24, R24, 0x90 ;  /* 0x0000009018187836 */ /* 0x000fca0000000000 */
[----:B------:R-:W-:-:S13]  /*18850*/  ISETP.GE.OR P0, PT, R24, R21, P0 ;  /* 0x000000151800720c */ /* 0x000fda0000706670 */
[----:B---3--:R-:W-:-:S04]  /*18860*/  @!P0 LEA R14, P1, R29, R14, 0x1 ;  /* 0x0000000e1d0e8211 */ /* 0x008fc800078208ff */
[----:B--2---:R-:W-:-:S05]  /*18870*/  @!P0 LEA.HI.X R15, R29, R0, R28, 0x1, P1 ;  /* 0x000000001d0f8211 */ /* 0x004fca00008f0c1c */
[----:B------:R1:W-:Y:S04]  /*18880*/  @!P0 ST.E.128 desc[UR38][R14.64], RZ ;  /* 0x000000ff0e008985 */ /* 0x0003e8000c101d26 */
.L_x_14161:
[----:B------:R-:W-:Y:S05]  /*18890*/  BSYNC B0 ;  /* 0x0000000000007941 */ /* 0x000fea0003800000 */
.L_x_14158:
[----:B------:R-:W-:Y:S02]  /*188a0*/  ULDC UR4, c[0x0][0xc3c] ;  /* 0x00030f0000047ab9 */ /* 0x000fe40000000800 */
[----:B------:R-:W-:-:S13]  /*188b0*/  ISETP.GE.AND P0, PT, R35, UR4, PT ;  /* 0x0000000423007c0c */ /* 0x000fda000bf06270 */
[----:B------:R-:W-:Y:S05]  /*188c0*/  @!P0 BRA `(.L_x_14166) ;  /* 0xfffffe8400a08947 */ /* 0x000fea000383ffff */
[----:B------:R-:W-:Y:S05]  /*188d0*/  BRA `(.L_x_13974) ;  /* 0x0000006c00447947 */ /* 0x000fea0003800000 */
.L_x_13972:
        /* <DEDUP_REMOVED lines=18> */
.L_x_14167:
        /* <DEDUP_REMOVED lines=42> */
.L_x_14173:
        /* <DEDUP_REMOVED lines=12> */
.L_x_14172:
[----:B------:R-:W-:Y:S05]  /*18d60*/  BSYNC B0 ;  /* 0x0000000000007941 */ /* 0x000fea0003800000 */
.L_x_14171:
        /* <DEDUP_REMOVED lines=21> */
.L_x_14169:
        /* <DEDUP_REMOVED lines=21> */
.L_x_14174:
[----:B-1----:R-:W-:Y:S01]  /*19010*/  IMAD R16, R16, UR5, R13 ;  /* 0x0000000510107c24 */ /* 0x002fe2000f8e020d */
[----:B------:R-:W-:Y:S01]  /*19020*/  MOV R2, RZ ;  /* 0x000000ff00027202 */ /* 0x000fe20000000f00 */
[----:B------:R-:W-:Y:S01]  /*19030*/  IMAD R11, R11, R8, RZ ;  /* 0x000000080b0b7224 */ /* 0x000fe200078e02ff */
[----:B------:R-:W-:Y:S02]  /*19040*/  IABS R10, R4 ;  /* 0x00000004000a7213 */ /* 0x000fe40000000000 */
[----:B0-----:R-:W-:Y:S01]  /*19050*/  IADD3 R9, -R16, UR6, RZ ;  /* 0x0000000610097c10 */ /* 0x001fe2000fffe1ff */
[----:B------:R-:W-:-:S03]  /*19060*/  IMAD.HI.U32 R2, R3, R11, R2 ;  /* 0x0000000b03027227 */ /* 0x000fc600078e0002 */
[----:B------:R-:W-:Y:S01]  /*19070*/  IABS R6, R9 ;  /* 0x0000000900067213 */ /* 0x000fe20000000000 */
[----:B------:R-:W-:-:S04]  /*19080*/  IMAD.MOV R10, RZ, RZ, -R10 ;  /* 0x000000ffff0a7224 */ /* 0x000fc800078e0a0a */
        /* <DEDUP_REMOVED lines=29> */
[----:B------:R-:W-:Y:S01]  /*19260*/  IMAD.HI.U32 R2, R3, R9, R2 ;  /* 0x0000000903027227 */ /* 0x000fe200078e0002 */
[----:B------:R-:W-:-:S03]  /*19270*/  MOV R9, R11 ;  /* 0x0000000b00097202 */ /* 0x000fc60000000f00 */
        /* <DEDUP_REMOVED lines=19> */
.L_x_14170:
[----:B------:R-:W-:Y:S02]  /*193b0*/  IMAD.MOV.U32 R17, RZ, RZ, RZ ;  /* 0x000000ffff117224 */ /* 0x000fe400078e00ff */
[----:B------:R-:W-:Y:S02]  /*193c0*/  IMAD.U32 R16, RZ, RZ, UR6 ;  /* 0x00000006ff107e24 */ /* 0x000fe4000f8e00ff */
[----:B------:R-:W-:-:S07]  /*193d0*/  IMAD.MOV.U32 R18, RZ, RZ, RZ ;  /* 0x000000ffff127224 */ /* 0x000fce00078e00ff */
.L_x_14175:
[----:B------:R-:W-:-:S13]  /*193e0*/  ISETP.NE.AND P0, PT, R5, RZ, PT ;  /* 0x000000ff0500720c */ /* 0x000fda0003f05270 */
[----:B------:R-:W0:Y:S01]  /*193f0*/  @!P0 S2R R3, SR_CgaCtaId ;  /* 0x0000000000038919 */ /* 0x000e220000008800 */
[----:B------:R-:W-:-:S04]  /*19400*/  @!P0 MOV R0, 0x400 ;  /* 0x0000040000008802 */ /* 0x000fc80000000f00 */
[----:B0-----:R-:W-:-:S05]  /*19410*/  @!P0 LEA R0, R3, R0, 0x18 ;  /* 0x0000000003008211 */ /* 0x001fca00078ec0ff */
[----:B------:R2:W-:Y:S01]  /*19420*/  @!P0 STS.128 [R0+0x168d0], R16 ;  /* 0x0168d01000008388 */ /* 0x0005e20000000c00 */
[----:B------:R-:W-:Y:S06]  /*19430*/  BAR.ARV 0x5, 0x200 ;  /* 0x0148000000007b1d */ /* 0x000fec0000002000 */
.L_x_14168:
[----:B------:R3:W-:Y:S01]  /*19440*/  STL [R1+0x24], RZ ;  /* 0x000024ff01007387 */ /* 0x0007e20000100800 */
[----:B------:R-:W-:Y:S01]  /*19450*/  ULDC UR4, c[0x0][0xc3c] ;  /* 0x00030f0000047ab9 */ /* 0x000fe20000000800 */
[----:B------:R-:W-:Y:S01]  /*19460*/  IMAD.MOV.U32 R26, RZ, RZ, 0x1 ;  /* 0x00000001ff1a7424 */ /* 0x000fe200078e00ff */
[----:B-1----:R-:W-:Y:S02]  /*19470*/  ISETP.GE.AND P0, PT, R19, UR4, PT ;  /* 0x0000000413007c0c */ /* 0x002fe4000bf06270 */
[----:B------:R-:W-:-:S11]  /*19480*/  MOV R23, RZ ;  /* 0x000000ff00177202 */ /* 0x000fd60000000f00 */
[----:B---3--:R-:W-:Y:S05]  /*19490*/  @P0 BRA `(.L_x_14176) ;  /* 0x0000005c00780947 */ /* 0x008fea0003800000 */
[----:B------:R-:W1:Y:S01]  /*194a0*/  S2R R5, SR_TID.X ;  /* 0x0000000000057919 */ /* 0x000e620000002100 */
[----:B------:R-:W3:Y:S01]  /*194b0*/  S2UR UR5, SR_CgaCtaId ;  /* 0x00000000000579c3 */ /* 0x000ee20000008800 */
[----:B------:R-:W-:Y:S01]  /*194c0*/  UMOV UR4, 0x400 ;  /* 0x0000040000047882 */ /* 0x000fe20000000000 */
[----:B------:R-:W-:Y:S01]  /*194d0*/  BSSY B8, `(.L_x_14176) ;  /* 0x00005da000087945 */ /* 0x000fe20003800000 */
[----:B------:R4:W-:Y:S01]  /*194e0*/  STL [R1+0x24], RZ ;  /* 0x000024ff01007387 */ /* 0x0009e20000100800 */
[----:B------:R-:W-:Y:S01]  /*194f0*/  IMAD.MOV.U32 R29, RZ, RZ, 0x1 ;  /* 0x00000001ff1d7424 */ /* 0x000fe200078e00ff */
[----:B------:R-:W-:Y:S01]  /*19500*/  ULDC.64 UR40, c[0x0][0x198] ;  /* 0x0000660000287ab9 */ /* 0x000fe20000000a00 */
[----:B------:R-:W-:Y:S01]  /*19510*/  IMAD.MOV.U32 R27, RZ, RZ, RZ ;  /* 0x000000ffff1b7224 */ /* 0x000fe200078e00ff */
[----:B------:R-:W-:Y:S01]  /*19520*/  ULDC UR37, c[0x0][0xc] ;  /* 0x0000030000257ab9 */ /* 0x000fe20000000800 */
[----:B------:R-:W-:Y:S02]  /*19530*/  IMAD.MOV.U32 R23, RZ, RZ, RZ ;  /* 0x000000ffff177224 */ /* 0x000fe400078e00ff */
[----:B------:R-:W-:Y:S01]  /*19540*/  IMAD.MOV.U32 R26, RZ, RZ, 0x1 ;  /* 0x00000001ff1a7424 */ /* 0x000fe200078e00ff */
        /* <DEDUP_REMOVED lines=13> */
.L_x_14314:
[----:B------:R-:W-:Y:S05]  /*19620*/  YIELD ;  /* 0x0000000000007946 */ /* 0x000fea0003800000 */
[----:B------:R-:W-:Y:S01]  /*19630*/  ULDC.64 UR4, c[0x0][0xa28] ;  /* 0x00028a0000047ab9 */ /* 0x000fe20000000a00 */
[----:B------:R-:W-:Y:S02]  /*19640*/  CS2R R6, SRZ ;  /* 0x0000000000067805 */ /* 0x000fe4000001ff00 */
[----:B------:R-:W-:Y:S01]  /*19650*/  ISETP.NE.U32.AND P0, PT, RZ, UR4, PT ;  /* 0x00000004ff007c0c */ /* 0x000fe2000bf05070 */
[----:B0-----:R-:W0:Y:S01]  /*19660*/  LDC.64 R8, c[0x0][0xa00] ;  /* 0x00028000ff087b82 */ /* 0x001e220000000a00 */
[----:B------:R-:W-:Y:S01]  /*19670*/  ULDC.64 UR6, c[0x0][0xa08] ;  /* 0x0002820000067ab9 */ /* 0x000fe20000000a00 */
[----:B------:R-:W-:Y:S01]  /*19680*/  ULDC.64 UR8, c[0x0][0xa10] ;  /* 0x0002840000087ab9 */ /* 0x000fe20000000a00 */
[----:B------:R-:W-:Y:S01]  /*19690*/  ISETP.NE.AND.EX P0, PT, RZ, UR5, PT, P0 ;  /* 0x00000005ff007c0c */ /* 0x000fe2000bf05300 */
[----:B------:R-:W-:-:S04]  /*196a0*/  ULDC.64 UR4, c[0x0][0xa18] ;  /* 0x0002860000047ab9 */ /* 0x000fc80000000a00 */
[----:B-1----:R-:W1:Y:S08]  /*196b0*/  LDC.64 R4, c[0x0][0xa08] ;  /* 0x00028200ff047b82 */ /* 0x002e700000000a00 */
[----:B--2---:R-:W2:Y:S02]  /*196c0*/  @P0 LDC.64 R2, c[0x0][0xa28] ;  /* 0x00028a00ff020b82 */ /* 0x004ea40000000a00 */
[----:B--2---:R-:W-:-:S05]  /*196d0*/  @P0 IMAD.WIDE R2, R19, 0x4, R2 ;  /* 0x0000000413020825 */ /* 0x004fca00078e0202 */
[----:B------:R2:W5:Y:S01]  /*196e0*/  @P0 LDG.E R7, desc[UR38][R2.64] ;  /* 0x0000002602070981 */ /* 0x000562000c1e1900 */
[----:B------:R-:W-:Y:S01]  /*196f0*/  ISETP.NE.U32.AND P0, PT, RZ, UR4, PT ;  /* 0x00000004ff007c0c */ /* 0x000fe2000bf05070 */
[----:B0-----:R-:W-:Y:S01]  /*19700*/  IMAD.WIDE R8, R19, 0x4, R8 ;  /* 0x0000000413087825 */ /* 0x001fe200078e0208 */
[----:B------:R-:W-:Y:S02]  /*19710*/  ISETP.NE.U32.AND P2, PT, RZ, UR6, PT ;  /* 0x00000006ff007c0c */ /* 0x000fe4000bf45070 */
[----:B------:R-:W-:Y:S01]  /*19720*/  ISETP.NE.AND.EX P0, PT, RZ, UR5, PT, P0 ;  /* 0x00000005ff007c0c */ /* 0x000fe2000bf05300 */
[----:B------:R-:W-:Y:S01]  /*19730*/  ULDC.64 UR4, c[0x0][0xa00] ;  /* 0x0002800000047ab9 */ /* 0x000fe20000000a00 */
[----:B------:R-:W-:Y:S01]  /*19740*/  ISETP.NE.U32.AND P4, PT, RZ, UR8, PT ;  /* 0x00000008ff007c0c */ /* 0x000fe2000bf85070 */
[----:B------:R-:W-:Y:S01]  /*19750*/  IMAD.MOV.U32 R28, RZ, RZ, RZ ;  /* 0x000000ffff1c7224 */ /* 0x000fe200078e00ff */
[----:B------:R-:W-:Y:S01]  /*19760*/  ISETP.NE.U32.AND P1, PT, RZ, UR4, PT ;  /* 0x00000004ff007c0c */ /* 0x000fe2000bf25070 */
[----:B--2---:R-:W0:Y:S01]  /*19770*/  LDC.64 R2, c[0x0][0xa10] ;  /* 0x00028400ff027b82 */ /* 0x004e220000000a00 */
[----:B----4-:R-:W-:-:S02]  /*19780*/  IMAD.MOV.U32 R0, RZ, RZ, RZ ;  /* 0x000000ffff007224 */ /* 0x010fc400078e00ff */
[----:B------:R-:W-:Y:S01]  /*19790*/  ISETP.NE.AND.EX P3, PT, RZ, UR5, PT, P1 ;  /* 0x00000005ff007c0c */ /* 0x000fe2000bf65310 */
[----:B-1----:R-:W-:-:S04]  /*197a0*/  IMAD.WIDE R4, R19, 0x4, R4 ;  /* 0x0000000413047825 */ /* 0x002fc800078e0204 */
[----:B------:R-:W1:Y:S01]  /*197b0*/  @P0 LDC.64 R10, c[0x0][0xa18] ;  /* 0x00028600ff0a0b82 */ /* 0x000e620000000a00 */
[----:B------:R-:W-:Y:S01]  /*197c0*/  ULDC UR4, c[0x0][0x288] ;  /* 0x0000a20000047ab9 */ /* 0x000fe20000000800 */
[----:B------:R-:W-:Y:S02]  /*197d0*/  ISETP.NE.AND.EX P1, PT, RZ, UR7, PT, P2 ;  /* 0x00000007ff007c0c */ /* 0x000fe4000bf25320 */
[----:B------:R-:W-:-:S04]  /*197e0*/  ISETP.NE.AND.EX P2, PT, RZ, UR9, PT, P4 ;  /* 0x00000009ff007c0c */ /* 0x000fc8000bf45340 */
[----:B------:R-:W2:Y:S07]  /*197f0*/  @P3 LDG.E R6, desc[UR38][R8.64] ;  /* 0x0000002608063981 */ /* 0x000eae000c1e1900 */
[----:B------:R-:W5:Y:S01]  /*19800*/  @P1 LDG.E R28, desc[UR38][R4.64] ;  /* 0x00000026041c1981 */ /* 0x000f62000c1e1900 */
        /* <DEDUP_REMOVED lines=24> */
.L_x_14177:
        /* <DEDUP_REMOVED lines=9> */
.L_x_14178:
[----:B------:R-:W-:Y:S05]  /*19a20*/  @!P1 BRA `(.L_x_14179) ;  /* 0x00000000000c9947 */ /* 0x000fea0003800000 */
[----:B------:R-:W2:Y:S04]  /*19a30*/  LDG.E R10, desc[UR38][R4.64] ;  /* 0x00000026040a7981 */ /* 0x000ea8000c1e1900 */
[----:B------:R-:W2:Y:S02]  /*19a40*/  LDG.E R9, desc[UR38][R4.64+0x4] ;  /* 0x0000042604097981 */ /* 0x000ea4000c1e1900 */
[----:B--2---:R-:W-:-:S07]  /*19a50*/  IMAD.IADD R10, R9, 0x1, -R10 ;  /* 0x00000001090a7824 */ /* 0x004fce00078e0a0a */
.L_x_14179:
[----:B-1----:R-:W2:Y:S01]  /*19a60*/  @P2 LDG.E R4, desc[UR38][R2.64] ;  /* 0x0000002602042981 */ /* 0x002ea2000c1e1900 */
[----:B------:R-:W1:Y:S03]  /*19a70*/  LDC R8, c[0x0][0x448] ;  /* 0x00011200ff087b82 */ /* 0x000e660000000800 */
[----:B------:R3:W2:Y:S01]  /*19a80*/  @P2 LDG.E R5, desc[UR38][R2.64+0x4] ;  /* 0x0000042602052981 */ /* 0x0006a2000c1e1900 */
[----:B------:R-:W-:Y:S02]  /*19a90*/  IMAD R13, R17, 0xc0, RZ ;  /* 0x000000c0110d7824 */ /* 0x000fe400078e02ff */
[----:B-----5:R-:W-:Y:S02]  /*19aa0*/  IMAD.IADD R7, R10, 0x1, -R7 ;  /* 0x000000010a077824 */ /* 0x020fe400078e0a07 */
[----:B------:R-:W-:Y:S01]  /*19ab0*/  VIADD R10, R13, 0xbf ;  /* 0x000000bf0d0a7836 */ /* 0x000fe20000000000 */
[----:B------:R4:W-:Y:S01]  /*19ac0*/  STL [R1+0x10], R13 ;  /* 0x0000100d01007387 */ /* 0x0009e20000100800 */
[----:B-1----:R-:W-:-:S13]  /*19ad0*/  ISETP.NE.AND P1, PT, R8, 0x1, PT ;  /* 0x000000010800780c */ /* 0x002fda0003f25270 */
[----:B---3--:R-:W1:Y:S08]  /*19ae0*/  @P1 LDC R3, c[0x0][0x44c] ;  /* 0x00011300ff031b82 */ /* 0x008e700000000800 */
[----:B------:R-:W3:Y:S01]  /*19af0*/  @P1 LDC R2, c[0x0][0x450] ;  /* 0x00011400ff021b82 */ /* 0x000ee20000000800 */
[----:B--2---:R-:W-:Y:S02]  /*19b00*/  @P2 IMAD.IADD R6, R5, 0x1, -R4 ;  /* 0x0000000105062824 */ /* 0x004fe400078e0a04 */
[----:B-1----:R-:W-:-:S04]  /*19b10*/  @P1 IMAD.HI.U32 R5, R10, R3, RZ ;  /* 0x000000030a051227 */ /* 0x002fc800078e00ff */
[----:B------:R-:W-:Y:S01]  /*19b20*/  IMAD.IADD R8, R7, 0x1, R6 ;  /* 0x0000000107087824 */ /* 0x000fe200078e0206 */
[----:B---3--:R-:W-:-:S03]  /*19b30*/  @P1 SHF.R.U32.HI R10, RZ, R2, R5 ;  /* 0x00000002ff0a1219 */ /* 0x008fc60000011605 */
        /* <DEDUP_REMOVED lines=9> */
[----:B----4-:R-:W-:Y:S05]  /*19bd0*/  @!P3 BRA `(.L_x_14180) ;  /* 0x000000000048b947 */ /* 0x010fea0003800000 */
        /* <DEDUP_REMOVED lines=11> */
.L_x_14182:
[----:B------:R-:W-:-:S13]  /*19c90*/  ISETP.NE.AND P0, PT, R3, 0x1, PT ;  /* 0x000000010300780c */ /* 0x000fda0003f05270 */
[----:B------:R-:W1:Y:S02]  /*19ca0*/  @P0 LDC.64 R4, c[0x0][0x9e8] ;  /* 0x00027a00ff040b82 */ /* 0x000e640000000a00 */
[----:B-1----:R-:W-:-:S05]  /*19cb0*/  @P0 IMAD.HI.U32 R4, R11, R4, RZ ;  /* 0x000000040b040227 */ /* 0x002fca00078e00ff */
[----:B------:R-:W-:-:S07]  /*19cc0*/  @P0 SHF.R.U32.HI R11, RZ, R5, R4 ;  /* 0x00000005ff0b0219 */ /* 0x000fce0000011604 */
.L_x_14183:
[----:B------:R-:W-:Y:S05]  /*19cd0*/  BSYNC B0 ;  /* 0x0000000000007941 */ /* 0x000fea0003800000 */
.L_x_14181:
[----:B------:R-:W-:-:S05]  /*19ce0*/  IMAD R11, R11, R3, R3 ;  /* 0x000000030b0b7224 */ /* 0x000fca00078e0203 */
[----:B------:R-:W-:-:S07]  /*19cf0*/  VIMNMX R2, R2, R11, PT ;  /* 0x0000000b02027248 */ /* 0x000fce0003fe0100 */
.L_x_14180:
        /* <DEDUP_REMOVED lines=20> */
.L_x_14186:
[----:B------:R-:W-:-:S13]  /*19e40*/  ISETP.NE.AND P0, PT, R3, 0x1, PT ;  /* 0x000000010300780c */ /* 0x000fda0003f05270 */
[----:B------:R-:W1:Y:S02]  /*19e50*/  @P0 LDC.64 R4, c[0x0][0x9e8] ;  /* 0x00027a00ff040b82 */ /* 0x000e640000000a00 */
[----:B-1----:R-:W-:-:S05]  /*19e60*/  @P0 IMAD.HI.U32 R4, R11, R4, RZ ;  /* 0x000000040b040227 */ /* 0x002fca00078e00ff */
[----:B------:R-:W-:-:S07]  /*19e70*/  @P0 SHF.R.U32.HI R11, RZ, R5, R4 ;  /* 0x00000005ff0b0219 */ /* 0x000fce0000011604 */
.L_x_14187:
[----:B------:R-:W-:Y:S05]  /*19e80*/  BSYNC B0 ;  /* 0x0000000000007941 */ /* 0x000fea0003800000 */
.L_x_14185:
[----:B------:R-:W-:-:S05]  /*19e90*/  IMAD R3, R11, R3, RZ ;  /* 0x000000030b037224 */ /* 0x000fca00078e02ff */
[----:B------:R-:W-:-:S07]  /*19ea0*/  VIMNMX R10, R10, R3, !PT ;  /* 0x000000030a0a7248 */ /* 0x000fce0007fe0100 */
.L_x_14184:
[----:B------:R-:W-:Y:S01]  /*19eb0*/  VIADD R2, R2, 0x7f ;  /* 0x0000007f02027836 */ /* 0x000fe20000000000 */
[----:B------:R-:W-:Y:S04]  /*19ec0*/  BSSY B0, `(.L_x_14188) ;  /* 0x00000dd000007945 */ /* 0x000fe80003800000 */
[----:B------:R-:W-:-:S04]  /*19ed0*/  SHF.R.S32.HI R3, RZ, 0x1f, R2 ;  /* 0x0000001fff037819 */ /* 0x000fc80000011402 */
[----:B------:R-:W-:Y:S02]  /*19ee0*/  LEA.HI R3, R3, R2, RZ, 0x7 ;  /* 0x0000000203037211 */ /* 0x000fe400078f38ff */
[----:B------:R-:W-:Y:S02]  /*19ef0*/  SHF.R.S32.HI R2, RZ, 0x1f, R10 ;  /* 0x0000001fff027819 */ /* 0x000fe4000001140a */
[----:B------:R-:W-:Y:S02]  /*19f00*/  SHF.R.S32.HI R4, RZ, 0x7, R3 ;  /* 0x00000007ff047819 */ /* 0x000fe40000011403 */
[----:B------:R-:W-:Y:S02]  /*19f10*/  LEA.HI R2, R2, R10, RZ, 0x7 ;  /* 0x0000000a02027211 */ /* 0x000fe400078f38ff */
[----:B------:R-:W-:Y:S02]  /*19f20*/  VIMNMX R4, R17, R4, PT ;  /* 0x0000000411047248 */ /* 0x000fe40003fe0100 */
[----:B------:R-:W-:-:S04]  /*19f30*/  SHF.R.S32.HI R2, RZ, 0x7, R2 ;  /* 0x00000007ff027819 */ /* 0x000fc80000011402 */
[----:B------:R-:W-:-:S05]  /*19f40*/  VIMNMX R2, RZ, R2, !PT ;  /* 0x00000002ff027248 */ /* 0x000fca0007fe0100 */
[--C-:B------:R-:W-:Y:S02]  /*19f50*/  IMAD R2, R2, 0x80, -R7.reuse ;  /* 0x0000008002027824 */ /* 0x100fe400078e0a07 */
[----:B------:R-:W-:-:S03]  /*19f60*/  IMAD R7, R4, 0x80, -R7 ;  /* 0x0000008004077824 */ /* 0x000fc600078e0a07 */
[----:B------:R-:W-:Y:S02]  /*19f70*/  VIMNMX R2, RZ, R2, !PT ;  /* 0x00000002ff027248 */ /* 0x000fe40007fe0100 */
[----:B------:R-:W-:Y:S02]  /*19f80*/  VIMNMX R7, R7, R6, PT ;  /* 0x0000000607077248 */ /* 0x000fe40003fe0100 */
[----:B------:R-:W-:Y:S02]  /*19f90*/  SHF.R.U32.HI R4, RZ, 0x7, R2 ;  /* 0x00000007ff047819 */ /* 0x000fe40000011602 */
[----:B------:R-:W-:-:S13]  /*19fa0*/  ISETP.GT.AND P0, PT, R7, R2, PT ;  /* 0x000000020700720c */ /* 0x000fda0003f04270 */
[----:B------:R-:W-:-:S05]  /*19fb0*/  @P0 VIADD R3, R7, 0x7f ;  /* 0x0000007f07030836 */ /* 0x000fca0000000000 */
[----:B------:R-:W-:-:S04]  /*19fc0*/  @P0 SHF.R.S32.HI R2, RZ, 0x1f, R3 ;  /* 0x0000001fff020819 */ /* 0x000fc80000011403 */
[----:B------:R-:W-:Y:S01]  /*19fd0*/  @P0 LEA.HI R2, R2, R3, RZ, 0x7 ;  /* 0x0000000302020211 */ /* 0x000fe200078f38ff */
[----:B------:R-:W-:-:S03]  /*19fe0*/  IMAD.MOV.U32 R3, RZ, RZ, R4 ;  /* 0x000000ffff037224 */ /* 0x000fc600078e0004 */
[----:B------:R-:W-:Y:S02]  /*19ff0*/  @P0 SHF.R.S32.HI R3, RZ, 0x7, R2 ;  /* 0x00000007ff030819 */ /* 0x000fe40000011402 */
[----:B------:R-:W-:Y:S02]  /*1a000*/  PLOP3.LUT P0, PT, PT, PT, PT, 0x80, 0x0 ;  /* 0x000000000000781c */ /* 0x000fe40003f0f070 */
        /* <DEDUP_REMOVED lines=9> */
.L_x_14367:
[----:B--2---:R-:W-:Y:S02]  /*1a0a0*/  ISETP.NE.AND P0, PT, R14, RZ, PT ;  /* 0x000000ff0e00720c */ /* 0x004fe40003f05270 */
[----:B------:R-:W-:-:S11]  /*1a0b0*/  PLOP3.LUT P6, PT, PT, PT, PT, 0x8, 0x0 ;  /* 0x000000000000781c */ /* 0x000fd60003fce170 */
[----:B------:R-:W-:Y:S05]  /*1a0c0*/  @P0 BRA `(.L_x_14191) ;  /* 0x00000000000c0947 */ /* 0x000fea0003800000 */
[----:B------:R-:W-:-:S03]  /*1a0d0*/  UMOV UR4, 0xffffffff ;  /* 0xffffffff00047882 */ /* 0x000fc60000000000 */
[----:B------:R-:W-:Y:S05]  /*1a0e0*/  BRA.DIV UR4, `(.L_x_14192) ;  /* 0x0000006a04207947 */ /* 0x000fea000b800000 */
[----:B------:R-:W-:-:S13]  /*1a0f0*/  ELECT P6, URZ, PT ;  /* 0x00000000003f782f */ /* 0x000fda00038c0000 */
.L_x_14191:
[----:B-1----:R-:W2:Y:S01]  /*1a100*/  LDL R5, [R1+0x24] ;  /* 0x0000240001057983 */ /* 0x002ea20000100800 */
[----:B------:R-:W-:Y:S01]  /*1a110*/  BSSY B1, `(.L_x_14193) ;  /* 0x0000008000017945 */ /* 0x000fe20003800000 */
[----:B--2---:R-:W-:-:S05]  /*1a120*/  VIADD R5, R5, 0x1 ;  /* 0x0000000105057836 */ /* 0x004fca0000000000 */
[----:B------:R-:W-:-:S04]  /*1a130*/  LEA.HI R6, R5, R5, RZ, 0x1 ;  /* 0x0000000505067211 */ /* 0x000fc800078f08ff */
[----:B------:R-:W-:-:S04]  /*1a140*/  LOP3.LUT R6, R6, 0xfffffffe, RZ, 0xc0, !PT ;  /* 0xfffffffe06067812 */ /* 0x000fc800078ec0ff */
[----:B------:R-:W-:-:S04]  /*1a150*/  IADD3 R5, R5, -R6, RZ ;  /* 0x8000000605057210 */ /* 0x000fc80007ffe0ff */
[----:B------:R-:W-:-:S04]  /*1a160*/  SHF.L.U32 R5, R5, 0x1f, RZ ;  /* 0x0000001f05057819 */ /* 0x000fc800000006ff */
[----:B------:R-:W1:Y:S02]  /*1a170*/  SYNCS.PHASECHK.TRANS64.TRYWAIT P0, [R22+URZ+0x16820], R5 ;  /* 0x01682005160075a7 */ /* 0x000e64000800017f */
[----:B-1----:R-:W-:Y:S05]  /*1a180*/  @!P0 BRA `(.L_x_14194) ;  /* 0x0000006800188947 */ /* 0x002fea0003800000 */
.L_x_14370:
[----:B------:R-:W-:Y:S05]  /*1a190*/  BSYNC B1 ;  /* 0x0000000000017941 */ /* 0x000fea0003800000 */
.L_x_14193:
[----:B------:R-:W-:Y:S04]  /*1a1a0*/  BSSY B1, `(.L_x_14195) ;  /* 0x000004f000017945 */ /* 0x000fe80003800000 */
[----:B------:R-:W-:Y:S05]  /*1a1b0*/  @!P6 BRA `(.L_x_14196) ;  /* 0x000000040034e947 */ /* 0x000fea0003800000 */
[----:B------:R-:W2:Y:S01]  /*1a1c0*/  S2R R6, SR_TID.X ;  /* 0x0000000000067919 */ /* 0x000ea20000002100 */
[----:B-1----:R-:W-:Y:S01]  /*1a1d0*/  IMAD R5, R27, 0x8, R22 ;  /* 0x000000081b057824 */ /* 0x002fe200078e0216 */
[----:B------:R-:W-:Y:S01]  /*1a1e0*/  BSSY B2, `(.L_x_14197) ;  /* 0x0000006000027945 */ /* 0x000fe20003800000 */
[----:B--2---:R-:W-:Y:S02]  /*1a1f0*/  LOP3.LUT R7, R6, 0x7f, RZ, 0xc0, !PT ;  /* 0x0000007f06077812 */ /* 0x004fe400078ec0ff */
[----:B------:R-:W-:Y:S02]  /*1a200*/  SHF.L.U32 R6, R29, 0x1f, RZ ;  /* 0x0000001f1d067819 */ /* 0x000fe400000006ff */
[----:B------:R-:W-:Y:S02]  /*1a210*/  ISETP.NE.AND P1, PT, R7, RZ, PT ;  /* 0x000000ff0700720c */ /* 0x000fe40003f25270 */
[----:B------:R-:W1:Y:S02]  /*1a220*/  SYNCS.PHASECHK.TRANS64.TRYWAIT P0, [R5+URZ+0x168a0], R6 ;  /* 0x0168a006050075a7 */ /* 0x000e64000800017f */
[----:B-1----:R-:W-:Y:S09]  /*1a230*/  @!P0 BRA `(.L_x_14198) ;  /* 0x0000006800008947 */ /* 0x002ff20003800000 */
.L_x_14371:
[----:B------:R-:W-:Y:S05]  /*1a240*/  BSYNC B2 ;  /* 0x0000000000027941 */ /* 0x000fea0003800000 */
.L_x_14197:
[----:B------:R-:W-:Y:S04]  /*1a250*/  BSSY B2, `(.L_x_14199) ;  /* 0x0000009000027945 */ /* 0x000fe80003800000 */
[----:B------:R-:W-:Y:S05]  /*1a260*/  @P1 BRA `(.L_x_14200) ;  /* 0x00000000001c1947 */ /* 0x000fea0003800000 */
[----:B------:R-:W2:Y:S02]  /*1a270*/  S2R R7, SR_TID.X ;  /* 0x0000000000077919 */ /* 0x000ea40000002100 */
[----:B--2---:R-:W-:Y:S01]  /*1a280*/  LOP3.LUT R10, R7, 0x1f, RZ, 0xc0, !PT ;  /* 0x0000001f070a7812 */ /* 0x004fe200078ec0ff */
[----:B------:R-:W-:-:S03]  /*1a290*/  IMAD.MOV.U32 R7, RZ, RZ, 0x4000 ;  /* 0x00004000ff077424 */ /* 0x000fc600078e00ff */
[----:B------:R-:W-:Y:S01]  /*1a2a0*/  ISETP.NE.AND P0, PT, R10, RZ, PT ;  /* 0x000000ff0a00720c */ /* 0x000fe20003f05270 */
[----:B------:R2:W-:-:S12]  /*1a2b0*/  SYNCS.ARRIVE.TRANS64 RZ, [R5+URZ+0x16890], R7 ;  /* 0x0168900705ff79a7 */ /* 0x0005d8000800003f */
[----:B--2---:R-:W-:Y:S05]  /*1a2c0*/  @!P0 BRA `(.L_x_14200) ;  /* 0x0000000000048947 */ /* 0x004fea0003800000 */
[----:B------:R-:W-:Y:S01]  /*1a2d0*/  BPT.TRAP 0x1 ;  /* 0x000000040000795c */ /* 0x000fe20000300000 */
.L_x_14200:
[----:B------:R-:W-:Y:S05]  /*1a2e0*/  BSYNC B2 ;  /* 0x0000000000027941 */ /* 0x000fea0003800000 */
.L_x_14199:
        /* <DEDUP_REMOVED lines=11> */
[----:B------:R-:W-:Y:S01]  /*1a3a0*/  UMOV UR7, 0x12f00000 ;  /* 0x12f0000000077882 */ /* 0x000fe20000000000 */
[----:B0-----:R-:W-:-:S08]  /*1a3b0*/  VIADD R12, R5, 0x16890 ;  /* 0x00016890050c7836 */ /* 0x001fd00000000000 */
.L_x_14201:
        /* <DEDUP_REMOVED lines=13> */
.L_x_14372:
[----:B------:R-:W-:Y:S05]  /*1a490*/  BSYNC B2 ;  /* 0x0000000000027941 */ /* 0x000fea0003800000 */
.L_x_14202:
[----:B------:R-:W-:Y:S01]  /*1a4a0*/  BSSY B2, `(.L_x_14204) ;  /* 0x000000b000027945 */ /* 0x000fe20003800000 */
[----:B------:R-:W-:Y:S02]  /*1a4b0*/  IMAD.MOV.U32 R14, RZ, RZ, 0x0 ;  /* 0x00000000ff0e7424 */ /* 0x000fe400078e00ff */
[----:B------:R-:W-:Y:S01]  /*1a4c0*/  IMAD.MOV.U32 R15, RZ, RZ, 0x12f00000 ;  /* 0x12f00000ff0f7424 */ /* 0x000fe200078e00ff */
[----:B------:R-:W-:Y:S06]  /*1a4d0*/  @P1 BRA `(.L_x_14205) ;  /* 0x00000000001c1947 */ /* 0x000fec0003800000 */
[----:B------:R-:W2:Y:S01]  /*1a4e0*/  S2R R10, SR_TID.X ;  /* 0x00000000000a7919 */ /* 0x000ea20000002100 */
[----:B01----:R-:W-:-:S04]  /*1a4f0*/  MOV R6, 0x4000 ;  /* 0x0000400000067802 */ /* 0x003fc80000000f00 */
[----:B------:R3:W-:Y:S01]  /*1a500*/  SYNCS.ARRIVE.TRANS64 RZ, [R5+URZ+0x168b0], R6 ;  /* 0x0168b00605ff79a7 */ /* 0x0007e2000800003f */
[----:B--2---:R-:W-:-:S04]  /*1a510*/  LOP3.LUT R10, R10, 0x1f, RZ, 0xc0, !PT ;  /* 0x0000001f0a0a7812 */ /* 0x004fc800078ec0ff */
[----:B------:R-:W-:-:S13]  /*1a520*/  ISETP.NE.AND P0, PT, R10, RZ, PT ;  /* 0x000000ff0a00720c */ /* 0x000fda0003f05270 */
[----:B---3--:R-:W-:Y:S05]  /*1a530*/  @!P0 BRA `(.L_x_14205) ;  /* 0x0000000000048947 */ /* 0x008fea0003800000 */
[----:B------:R-:W-:Y:S01]  /*1a540*/  BPT.TRAP 0x1 ;  /* 0x000000040000795c */ /* 0x000fe20000300000 */
.L_x_14205:
[----:B------:R-:W-:Y:S05]  /*1a550*/  BSYNC B2 ;  /* 0x0000000000027941 */ /* 0x000fea0003800000 */
.L_x_14204:
[----:B------:R-:W-:Y:S01]  /*1a560*/  R2UR UR10, R13 ;  /* 0x000000000d0a72ca */ /* 0x000fe200000e0000 */
[----:B------:R-:W-:Y:S01]  /*1a570*/  IMAD R11, R11, 0x2, R22 ;  /* 0x000000020b0b7824 */ /* 0x000fe200078e0216 */
[----:B------:R-:W-:Y:S01]  /*1a580*/  R2UR UR6, R14 ;  /* 0x000000000e0672ca */ /* 0x000fe200000e0000 */
[----:B------:R-:W-:Y:S01]  /*1a590*/  UIADD3 UR4, UP0, UR40, 0x670, URZ ;  /* 0x0000067028047890 */ /* 0x000fe2000ff1e03f */
[----:B------:R-:W-:Y:S01]  /*1a5a0*/  R2UR UR7, R15 ;  /* 0x000000000f0772ca */ /* 0x000fe200000e0000 */
[----:B01----:R-:W-:Y:S01]  /*1a5b0*/  VIADD R5, R5, 0x168b0 ;  /* 0x000168b005057836 */ /* 0x003fe20000000000 */
[----:B------:R-:W-:Y:S01]  /*1a5c0*/  PLOP3.LUT P0, PT, PT, PT, PT, 0x80, 0x0 ;  /* 0x000000000000781c */ /* 0x000fe20003f0f070 */
[----:B------:R-:W-:Y:S01]  /*1a5d0*/  VIADD R11, R11, 0x400 ;  /* 0x000004000b0b7836 */ /* 0x000fe20000000000 */
[----:B------:R-:W-:-:S12]  /*1a5e0*/  UIADD3.X UR5, URZ, UR41, URZ, UP0, !UPT ;  /* 0x000000293f057290 */ /* 0x000fd800087fe43f */
.L_x_14206:
        /* <DEDUP_REMOVED lines=10> */
.L_x_14196:
[----:B------:R-:W-:Y:S05]  /*1a690*/  BSYNC B1 ;  /* 0x0000000000017941 */ /* 0x000fea0003800000 */
.L_x_14195:
[----:B------:R-:W-:Y:S01]  /*1a6a0*/  VIADD R3, R3, 0xfffffffe ;  /* 0xfffffffe03037836 */ /* 0x000fe20000000000 */
[----:B------:R-:W-:Y:S01]  /*1a6b0*/  PLOP3.LUT P0, PT, PT, PT, PT, 0x8, 0x0 ;  /* 0x000000000000781c */ /* 0x000fe20003f0e170 */
[----:B------:R-:W-:-:S03]  /*1a6c0*/  VIADD R27, R27, 0x1 ;  /* 0x000000011b1b7836 */ /* 0x000fc60000000000 */
[----:B------:R-:W-:Y:S02]  /*1a6d0*/  ISETP.GE.AND P2, PT, R3, R4, PT ;  /* 0x000000040300720c */ /* 0x000fe40003f46270 */
[----:B------:R-:W-:-:S04]  /*1a6e0*/  ISETP.NE.AND P1, PT, R27, 0x2, PT ;  /* 0x000000021b00780c */ /* 0x000fc80003f25270 */
[----:B------:R-:W-:Y:S02]  /*1a6f0*/  SEL R6, RZ, 0x1, P1 ;  /* 0x00000001ff067807 */ /* 0x000fe40000800000 */
[----:B------:R-:W-:Y:S02]  /*1a700*/  SEL R27, R27, RZ, P1 ;  /* 0x000000ff1b1b7207 */ /* 0x000fe40000800000 */
[----:B------:R-:W-:-:S03]  /*1a710*/  LOP3.LUT R29, R29, R6, RZ, 0x3c, !PT ;  /* 0x000000061d1d7212 */ /* 0x000fc600078e3cff */
[----:B------:R-:W-:Y:S05]  /*1a720*/  @!P2 BRA `(.L_x_14189) ;  /* 0x000000040058a947 */ /* 0x000fea0003800000 */
.L_x_14219:
[----:B------:R-:W-:Y:S05]  /*1a730*/  YIELD ;  /* 0x0000000000007946 */ /* 0x000fea0003800000 */
[----:B------:R-:W-:Y:S04]  /*1a740*/  BSSY B1, `(.L_x_14207) ;  /* 0x000004c000017945 */ /* 0x000fe80003800000 */
[----:B------:R-:W-:Y:S05]  /*1a750*/  @!P6 BRA `(.L_x_14208) ;  /* 0x000000040028e947 */ /* 0x000fea0003800000 */
[----:B-1----:R-:W1:Y:S01]  /*1a760*/  S2R R5, SR_TID.X ;  /* 0x0000000000057919 */ /* 0x002e620000002100 */
[----:B------:R-:W-:Y:S01]  /*1a770*/  SHF.L.U32 R6, R29, 0x1f, RZ ;  /* 0x0000001f1d067819 */ /* 0x000fe200000006ff */
[----:B------:R-:W-:Y:S01]  /*1a780*/  BSSY B2, `(.L_x_14209) ;  /* 0x0000006000027945 */ /* 0x000fe20003800000 */
[----:B-1----:R-:W-:Y:S01]  /*1a790*/  LOP3.LUT R7, R5, 0x7f, RZ, 0xc0, !PT ;  /* 0x0000007f05077812 */ /* 0x002fe200078ec0ff */
[----:B------:R-:W-:-:S03]  /*1a7a0*/  IMAD R5, R27, 0x8, R22 ;  /* 0x000000081b057824 */ /* 0x000fc600078e0216 */
[----:B------:R-:W-:Y:S01]  /*1a7b0*/  ISETP.NE.AND P2, PT, R7, RZ, PT ;  /* 0x000000ff0700720c */ /* 0x000fe20003f45270 */
[----:B------:R-:W1:Y:S02]  /*1a7c0*/  SYNCS.PHASECHK.TRANS64.TRYWAIT P1, [R5+URZ+0x168a0], R6 ;  /* 0x0168a006050075a7 */ /* 0x000e64000802017f */
[----:B-1----:R-:W-:Y:S10]  /*1a7d0*/  @!P1 BRA `(.L_x_14210) ;  /* 0x0000006000c09947 */ /* 0x002ff40003800000 */
.L_x_14373:
[----:B------:R-:W-:Y:S05]  /*1a7e0*/  BSYNC B2 ;  /* 0x0000000000027941 */ /* 0x000fea0003800000 */
.L_x_14209:
        /* <DEDUP_REMOVED lines=9> */
.L_x_14212:
[----:B------:R-:W-:Y:S05]  /*1a880*/  BSYNC B2 ;  /* 0x0000000000027941 */ /* 0x000fea0003800000 */
.L_x_14211:
[----:B------:R-:W-:Y:S01]  /*1a890*/  IMAD.MOV.U32 R13, RZ, RZ, RZ ;  /* 0x000000ffff0d7224 */ /* 0x000fe200078e00ff */
[----:B------:R-:W-:Y:S01]  /*1a8a0*/  UIADD3 UR4, UP0, UR40, 0x570, URZ ;  /* 0x0000057028047890 */ /* 0x000fe2000ff1e03f */
[----:B------:R-:W-:Y:S01]  /*1a8b0*/  IMAD R7, R27, 0x4000, R22 ;  /* 0x000040001b077824 */ /* 0x000fe200078e0216 */
[----:B------:R-:W-:Y:S01]  /*1a8c0*/  PLOP3.LUT P1, PT, PT, PT, PT, 0x80, 0x0 ;  /* 0x000000000000781c */ /* 0x000fe20003f2f070 */
[----:B------:R-:W-:Y:S01]  /*1a8d0*/  IMAD R10, R3, 0x80, R0 ;  /* 0x00000080030a7824 */ /* 0x000fe200078e0200 */
[----:B------:R-:W-:Y:S01]  /*1a8e0*/  R2UR UR10, R13 ;  /* 0x000000000d0a72ca */ /* 0x000fe200000e0000 */
[----:B------:R-:W-:Y:S01]  /*1a8f0*/  VIADD R11, R5, 0x16890 ;  /* 0x00016890050b7836 */ /* 0x000fe20000000000 */
[----:B0-----:R-:W-:Y:S01]  /*1a900*/  IADD3 R12, R7, 0xe400, RZ ;  /* 0x0000e400070c7810 */ /* 0x001fe20007ffe0ff */
[----:B------:R-:W-:Y:S01]  /*1a910*/  UIADD3.X UR5, URZ, UR41, URZ, UP0, !UPT ;  /* 0x000000293f057290 */ /* 0x000fe200087fe43f */
[----:B------:R-:W-:Y:S01]  /*1a920*/  UMOV UR6, 0x0 ;  /* 0x0000000000067882 */ /* 0x000fe20000000000 */
[----:B------:R-:W-:-:S10]  /*1a930*/  UMOV UR7, 0x12f00000 ;  /* 0x12f0000000077882 */ /* 0x000fd40000000000 */
.L_x_14213:
        /* <DEDUP_REMOVED lines=13> */
.L_x_14374:
[----:B------:R-:W-:Y:S05]  /*1aa10*/  BSYNC B2 ;  /* 0x0000000000027941 */ /* 0x000fea0003800000 */
.L_x_14214:
[----:B------:R-:W-:Y:S01]  /*1aa20*/  BSSY B2, `(.L_x_14216) ;  /* 0x000000b000027945 */ /* 0x000fe20003800000 */
[----:B------:R-:W-:Y:S02]  /*1aa30*/  IMAD.MOV.U32 R14, RZ, RZ, 0x0 ;  /* 0x00000000ff0e7424 */ /* 0x000fe400078e00ff */
[----:B------:R-:W-:Y:S01]  /*1aa40*/  IMAD.MOV.U32 R15, RZ, RZ, 0x12f00000 ;  /* 0x12f00000ff0f7424 */ /* 0x000fe200078e00ff */
[----:B------:R-:W-:Y:S06]  /*1aa50*/  @P2 BRA `(.L_x_14217) ;  /* 0x00000000001c2947 */ /* 0x000fec0003800000 */
[----:B------:R-:W2:Y:S01]  /*1aa60*/  S2R R11, SR_TID.X ;  /* 0x00000000000b7919 */ /* 0x000ea20000002100 */
[----:B01----:R-:W-:-:S04]  /*1aa70*/  IMAD.MOV.U32 R6, RZ, RZ, 0x4000 ;  /* 0x00004000ff067424 */ /* 0x003fc800078e00ff */
[----:B------:R3:W-:Y:S01]  /*1aa80*/  SYNCS.ARRIVE.TRANS64 RZ, [R5+URZ+0x168b0], R6 ;  /* 0x0168b00605ff79a7 */ /* 0x0007e2000800003f */
[----:B--2---:R-:W-:-:S04]  /*1aa90*/  LOP3.LUT R11, R11, 0x1f, RZ, 0xc0, !PT ;  /* 0x0000001f0b0b7812 */ /* 0x004fc800078ec0ff */
[----:B------:R-:W-:-:S13]  /*1aaa0*/  ISETP.NE.AND P1, PT, R11, RZ, PT ;  /* 0x000000ff0b00720c */ /* 0x000fda0003f25270 */
[----:B---3--:R-:W-:Y:S05]  /*1aab0*/  @!P1 BRA `(.L_x_14217) ;  /* 0x0000000000049947 */ /* 0x008fea0003800000 */
[----:B------:R-:W-:Y:S01]  /*1aac0*/  BPT.TRAP 0x1 ;  /* 0x000000040000795c */ /* 0x000fe20000300000 */
.L_x_14217:
[----:B------:R-:W-:Y:S05]  /*1aad0*/  BSYNC B2 ;  /* 0x0000000000027941 */ /* 0x000fea0003800000 */
.L_x_14216:
[----:B------:R-:W-:Y:S01]  /*1aae0*/  R2UR UR10, R13 ;  /* 0x000000000d0a72ca */ /* 0x000fe200000e0000 */
[----:B------:R-:W-:Y:S01]  /*1aaf0*/  UIADD3 UR4, UP0, UR40, 0x670, URZ ;  /* 0x0000067028047890 */ /* 0x000fe2000ff1e03f */
[----:B------:R-:W-:Y:S01]  /*1ab00*/  R2UR UR6, R14 ;  /* 0x000000000e0672ca */ /* 0x000fe200000e0000 */
[----:B------:R-:W-:Y:S01]  /*1ab10*/  VIADD R7, R7, 0x400 ;  /* 0x0000040007077836 */ /* 0x000fe20000000000 */
[----:B------:R-:W-:Y:S01]  /*1ab20*/  R2UR UR7, R15 ;  /* 0x000000000f0772ca */ /* 0x000fe200000e0000 */
[----:B01----:R-:W-:Y:S01]  /*1ab30*/  VIADD R5, R5, 0x168b0 ;  /* 0x000168b005057836 */ /* 0x003fe20000000000 */
[----:B------:R-:W-:Y:S01]  /*1ab40*/  PLOP3.LUT P1, PT, PT, PT, PT, 0x80, 0x0 ;  /* 0x000000000000781c */ /* 0x000fe20003f2f070 */
[----:B------:R-:W-:-:S12]  /*1ab50*/  UIADD3.X UR5, URZ, UR41, URZ, UP0, !UPT ;  /* 0x000000293f057290 */ /* 0x000fd800087fe43f */
.L_x_14218:
        /* <DEDUP_REMOVED lines=10> */
.L_x_14208:
[----:B------:R-:W-:Y:S05]  /*1ac00*/  BSYNC B1 ;  /* 0x0000000000017941 */ /* 0x000fea0003800000 */
.L_x_14207:
[----:B------:R-:W-:Y:S01]  /*1ac10*/  ISETP.GT.AND P2, PT, R3, R4, PT ;  /* 0x000000040300720c */ /* 0x000fe20003f44270 */
[----:B------:R-:W-:Y:S02]  /*1ac20*/  VIADD R27, R27, 0x1 ;  /* 0x000000011b1b7836 */ /* 0x000fe40000000000 */
[----:B------:R-:W-:-:S03]  /*1ac30*/  VIADD R3, R3, 0xffffffff ;  /* 0xffffffff03037836 */ /* 0x000fc60000000000 */
[----:B------:R-:W-:-:S04]  /*1ac40*/  ISETP.NE.AND P1, PT, R27, 0x2, PT ;  /* 0x000000021b00780c */ /* 0x000fc80003f25270 */
[----:B------:R-:W-:Y:S02]  /*1ac50*/  SEL R6, RZ, 0x1, P1 ;  /* 0x00000001ff067807 */ /* 0x000fe40000800000 */
[----:B------:R-:W-:Y:S02]  /*1ac60*/  SEL R27, R27, RZ, P1 ;  /* 0x000000ff1b1b7207 */ /* 0x000fe40000800000 */
[----:B------:R-:W-:Y:S01]  /*1ac70*/  LOP3.LUT R29, R29, R6, RZ, 0x3c, !PT ;  /* 0x000000061d1d7212 */ /* 0x000fe200078e3cff */
[----:B------:R-:W-:Y:S06]  /*1ac80*/  @P2 BRA `(.L_x_14219) ;  /* 0xfffffff800a82947 */ /* 0x000fec000383ffff */
.L_x_14189:
[----:B------:R-:W-:Y:S05]  /*1ac90*/  BSYNC B0 ;  /* 0x0000000000007941 */ /* 0x000fea0003800000 */
.L_x_14188:
[----:B------:R-:W2:Y:S01]  /*1aca0*/  LDL R6, [R1+0x10] ;  /* 0x0000100001067983 */ /* 0x000ea20000100800 */
        /* <DEDUP_REMOVED lines=18> */
[----:B------:R-:W-:Y:S02]  /*1add0*/  ISETP.NE.AND P0, PT, R3, 0x1, PT ;  /* 0x000000010300780c */ /* 0x000fe40003f05270 */
[----:B------:R-:W-:-:S11]  /*1ade0*/  IADD3 R9, -R9, RZ, RZ ;  /* 0x000000ff09097210 */ /* 0x000fd60007ffe1ff */
[----:B-1----:R-:W1:Y:S02]  /*1adf0*/  @P0 LDC.64 R4, c[0x0][0x9e8] ;  /* 0x00027a00ff040b82 */ /* 0x002e640000000a00 */
[----:B-1----:R-:W-:-:S05]  /*1ae00*/  @P0 IMAD.HI.U32 R4, R9, R4, RZ ;  /* 0x0000000409040227 */ /* 0x002fca00078e00ff */
[----:B------:R-:W-:-:S04]  /*1ae10*/  @P0 SHF.R.U32.HI R9, RZ, R5, R4 ;  /* 0x00000005ff090219 */ /* 0x000fc80000011604 */
[----:B------:R-:W-:Y:S01]  /*1ae20*/  LOP3.LUT R0, RZ, R9, RZ, 0x33, !PT ;  /* 0x00000009ff007212 */ /* 0x000fe200078e33ff */
[----:B------:R-:W-:Y:S06]  /*1ae30*/  BRA `(.L_x_14223) ;  /* 0x0000000000107947 */ /* 0x000fec0003800000 */
.L_x_14222:
[----:B------:R-:W-:-:S13]  /*1ae40*/  ISETP.NE.AND P0, PT, R3, 0x1, PT ;  /* 0x000000010300780c */ /* 0x000fda0003f05270 */
[----:B-1----:R-:W1:Y:S02]  /*1ae50*/  @P0 LDC.64 R4, c[0x0][0x9e8] ;  /* 0x00027a00ff040b82 */ /* 0x002e640000000a00 */
[----:B-1----:R-:W-:-:S05]  /*1ae60*/  @P0 IMAD.HI.U32 R4, R0, R4, RZ ;  /* 0x0000000400040227 */ /* 0x002fca00078e00ff */
[----:B------:R-:W-:-:S07]  /*1ae70*/  @P0 SHF.R.U32.HI R0, RZ, R5, R4 ;  /* 0x00000005ff000219 */ /* 0x000fce0000011604 */
.L_x_14223:
[----:B------:R-:W-:Y:S05]  /*1ae80*/  BSYNC B0 ;  /* 0x0000000000007941 */ /* 0x000fea0003800000 */
.L_x_14221:
[----:B------:R-:W-:-:S05]  /*1ae90*/  IMAD R5, R0, R3, R3 ;  /* 0x0000000300057224 */ /* 0x000fca00078e0203 */
[----:B------:R-:W-:-:S07]  /*1aea0*/  VIMNMX R2, R2, R5, PT ;  /* 0x0000000502027248 */ /* 0x000fce0003fe0100 */
.L_x_14220:
[----:B------:R-:W-:Y:S01]  /*1aeb0*/  VIADD R2, R2, 0x7f ;  /* 0x0000007f02027836 */ /* 0x000fe20000000000 */
[----:B------:R-:W2:Y:S01]  /*1aec0*/  @P1 LDC R0, c[0x0][0x44c] ;  /* 0x00011300ff001b82 */ /* 0x000ea20000000800 */
[----:B------:R-:W-:-:S03]  /*1aed0*/  ULDC UR4, c[0x0][0x9dc] ;  /* 0x0002770000047ab9 */ /* 0x000fc60000000800 */
[----:B-1----:R-:W-:-:S04]  /*1aee0*/  SHF.R.S32.HI R5, RZ, 0x1f, R2 ;  /* 0x0000001fff057819 */ /* 0x002fc80000011402 */
[----:B------:R-:W-:Y:S02]  /*1aef0*/  LEA.HI R5, R5, R2, RZ, 0x7 ;  /* 0x0000000205057211 */ /* 0x000fe400078f38ff */
[----:B------:R-:W1:Y:S02]  /*1af00*/  @P1 LDC R2, c[0x0][0x450] ;  /* 0x00011400ff021b82 */ /* 0x000e640000000800 */
[----:B------:R-:W-:Y:S01]  /*1af10*/  SHF.R.S32.HI R4, RZ, 0x7, R5 ;  /* 0x00000007ff047819 */ /* 0x000fe20000011405 */
[----:B------:R-:W-:-:S03]  /*1af20*/  IMAD.MOV.U32 R5, RZ, RZ, R6 ;  /* 0x000000ffff057224 */ /* 0x000fc600078e0006 */
[----:B------:R-:W-:-:S05]  /*1af30*/  VIMNMX R24, R17, R4, PT ;  /* 0x0000000411187248 */ /* 0x000fca0003fe0100 */
        /* <DEDUP_REMOVED lines=16> */
.L_x_14226:
[----:B------:R-:W-:-:S13]  /*1b040*/  ISETP.NE.AND P0, PT, R3, 0x1, PT ;  /* 0x000000010300780c */ /* 0x000fda0003f05270 */
[----:B------:R-:W1:Y:S02]  /*1b050*/  @P0 LDC.64 R4, c[0x0][0x9e8] ;  /* 0x00027a00ff040b82 */ /* 0x000e640000000a00 */
[----:B-1----:R-:W-:-:S05]  /*1b060*/  @P0 IMAD.HI.U32 R4, R2, R4, RZ ;  /* 0x0000000402040227 */ /* 0x002fca00078e00ff */
[----:B------:R-:W-:-:S07]  /*1b070*/  @P0 SHF.R.U32.HI R2, RZ, R5, R4 ;  /* 0x00000005ff020219 */ /* 0x000fce0000011604 */
.L_x_14227:
[----:B------:R-:W-:Y:S05]  /*1b080*/  BSYNC B0 ;  /* 0x0000000000007941 */ /* 0x000fea0003800000 */
.L_x_14225:
[----:B------:R-:W-:-:S05]  /*1b090*/  IMAD R3, R2, R3, RZ ;  /* 0x0000000302037224 */ /* 0x000fca00078e02ff */
[----:B------:R-:W-:-:S07]  /*1b0a0*/  VIMNMX R0, R0, R3, !PT ;  /* 0x0000000300007248 */ /* 0x000fce0007fe0100 */
.L_x_14224:
        /* <DEDUP_REMOVED lines=25> */
.L_x_14229:
        /* <DEDUP_REMOVED lines=9> */
[----:B------:R-:W-:Y:S01]  /*1b2d0*/  MOV R8, 0x70 ;  /* 0x0000007000087802 */ /* 0x000fe20000000f00 */
[----:B------:R-:W1:Y:S01]  /*1b2e0*/  LDC.64 R2, c[0x4][R2] ;  /* 0x0100000002027b82 */ /* 0x000e620000000a00 */
[----:B------:R-:W-:Y:S02]  /*1b2f0*/  IMAD.U32 R5, RZ, RZ, UR7 ;  /* 0x00000007ff057e24 */ /* 0x000fe4000f8e00ff */
[----:B------:R-:W-:Y:S02]  /*1b300*/  IMAD.U32 R6, RZ, RZ, UR8 ;  /* 0x00000008ff067e24 */ /* 0x000fe4000f8e00ff */
[----:B------:R-:W-:-:S02]  /*1b310*/  IMAD.U32 R7, RZ, RZ, UR9 ;  /* 0x00000009ff077e24 */ /* 0x000fc4000f8e00ff */
[----:B------:R-:W-:Y:S02]  /*1b320*/  IMAD.U32 R10, RZ, RZ, UR4 ;  /* 0x00000004ff0a7e24 */ /* 0x000fe4000f8e00ff */
[----:B------:R-:W-:Y:S02]  /*1b330*/  IMAD.U32 R11, RZ, RZ, UR5 ;  /* 0x00000005ff0b7e24 */ /* 0x000fe4000f8e00ff */
[----:B0-----:R-:W-:Y:S02]  /*1b340*/  IMAD.MOV.U32 R12, RZ, RZ, 0x1 ;  /* 0x00000001ff0c7424 */ /* 0x001fe400078e00ff */
[----:B------:R-:W-:-:S07]  /*1b350*/  IMAD.MOV.U32 R13, RZ, RZ, RZ ;  /* 0x000000ffff0d7224 */ /* 0x000fce00078e00ff */
[----:B------:R-:W-:-:S07]  /*1b360*/  LEPC R20, `(.L_x_14232) ;  /* 0x000000001014794e */ /* 0x000fce0000000000 */
[----:B-1----:R-:W-:Y:S05]  /*1b370*/  CALL.ABS.NOINC R2 ;  /* 0x0000000002007343 */ /* 0x002fea0003c00000 */
.L_x_14232:
[----:B------:R-:W-:Y:S05]  /*1b380*/  BSYNC B6 ;  /* 0x0000000000067941 */ /* 0x000fea0003800000 */
.L_x_14231:
        /* <DEDUP_REMOVED lines=10> */
[----:B------:R-:W-:Y:S01]  /*1b430*/  MOV R13, RZ ;  /* 0x000000ff000d7202 */ /* 0x000fe20000000f00 */
[----:B------:R-:W-:Y:S02]  /*1b440*/  IMAD.U32 R5, RZ, RZ, UR7 ;  /* 0x00000007ff057e24 */ /* 0x000fe4000f8e00ff */
[----:B------:R-:W-:Y:S02]  /*1b450*/  IMAD.U32 R6, RZ, RZ, UR8 ;  /* 0x00000008ff067e24 */ /* 0x000fe4000f8e00ff */
[----:B------:R-:W-:-:S02]  /*1b460*/  IMAD.U32 R7, RZ, RZ, UR9 ;  /* 0x00000009ff077e24 */ /* 0x000fc4000f8e00ff */
[----:B------:R-:W-:Y:S02]  /*1b470*/  IMAD.U32 R10, RZ, RZ, UR4 ;  /* 0x00000004ff0a7e24 */ /* 0x000fe4000f8e00ff */
[----:B------:R-:W-:Y:S02]  /*1b480*/  IMAD.U32 R11, RZ, RZ, UR5 ;  /* 0x00000005ff0b7e24 */ /* 0x000fe4000f8e00ff */
[----:B------:R-:W-:Y:S02]  /*1b490*/  IMAD.MOV.U32 R8, RZ, RZ, 0x70 ;  /* 0x00000070ff087424 */ /* 0x000fe400078e00ff */
[----:B01----:R-:W-:-:S07]  /*1b4a0*/  IMAD.MOV.U32 R12, RZ, RZ, 0x1 ;  /* 0x00000001ff0c7424 */ /* 0x003fce00078e00ff */
[----:B------:R-:W-:-:S07]  /*1b4b0*/  LEPC R20, `(.L_x_14235) ;  /* 0x000000001014794e */ /* 0x000fce0000000000 */
[----:B--2---:R-:W-:Y:S05]  /*1b4c0*/  CALL.ABS.NOINC R2 ;  /* 0x0000000002007343 */ /* 0x004fea0003c00000 */
.L_x_14235:
        /* <DEDUP_REMOVED lines=15> */
.L_x_14234:
[----:B------:R-:W-:Y:S05]  /*1b5c0*/  BSYNC B6 ;  /* 0x0000000000067941 */ /* 0x000fea0003800000 */
.L_x_14233:
[----:B------:R-:W-:Y:S01]  /*1b5d0*/  ULDC.64 UR4, c[0x0][0x9f8] ;  /* 0x00027e0000047ab9 */ /* 0x000fe20000000a00 */
[----:B------:R-:W-:Y:S01]  /*1b5e0*/  IMAD.MOV.U32 R25, RZ, RZ, R19 ;  /* 0x000000ffff197224 */ /* 0x000fe200078e0013 */
[----:B------:R-:W-:-:S04]  /*1b5f0*/  ISETP.NE.U32.AND P0, PT, RZ, UR4, PT ;  /* 0x00000004ff007c0c */ /* 0x000fc8000bf05070 */
[----:B------:R-:W-:Y:S01]  /*1b600*/  ISETP.NE.AND.EX P0, PT, RZ, UR5, PT, P0 ;  /* 0x00000005ff007c0c */ /* 0x000fe2000bf05300 */
[----:B------:R-:W-:-:S12]  /*1b610*/  ULDC.64 UR4, c[0x0][0xa08] ;  /* 0x0002820000047ab9 */ /* 0x000fd80000000a00 */
[----:B------:R-:W1:Y:S02]  /*1b620*/  @P0 LDC.64 R2, c[0x0][0x9f8] ;  /* 0x00027e00ff020b82 */ /* 0x000e640000000a00 */
[----:B-1----:R-:W-:-:S05]  /*1b630*/  @P0 IMAD.WIDE R2, R19, 0x4, R2 ;  /* 0x0000000413020825 */ /* 0x002fca00078e0202 */
[----:B------:R1:W2:Y:S01]  /*1b640*/  @P0 LDG.E R25, desc[UR38][R2.64] ;  /* 0x0000002602190981 */ /* 0x0002a2000c1e1900 */
[----:B------:R-:W-:Y:S01]  /*1b650*/  VIADD R24, R24, 0xffffffff ;  /* 0xffffffff18187836 */ /* 0x000fe20000000000 */
[----:B-1----:R-:W1:Y:S02]  /*1b660*/  LDC.64 R2, c[0x0][0x418] ;  /* 0x00010600ff027b82 */ /* 0x002e640000000a00 */
[----:B-1----:R-:W-:Y:S01]  /*1b670*/  LOP3.LUT P0, RZ, R2, UR4, RZ, 0xfc, !PT ;  /* 0x0000000402ff7c12 */ /* 0x002fe2000f80fcff */
        /* <DEDUP_REMOVED lines=10> */
.L_x_14377:
        /* <DEDUP_REMOVED lines=10> */
.L_x_14380:
[----:B------:R-:W-:Y:S05]  /*1b7c0*/  @!P6 BRA `(.L_x_14237) ;  /* 0x0000000000e4e947 */ /* 0x000fea0003800000 */
[----:B------:R-:W-:-:S04]  /*1b7d0*/  ISETP.NE.U32.AND P0, PT, R2, RZ, PT ;  /* 0x000000ff0200720c */ /* 0x000fc80003f05070 */
[----:B------:R-:W-:-:S13]  /*1b7e0*/  ISETP.NE.AND.EX P0, PT, R3, RZ, PT, P0 ;  /* 0x000000ff0300720c */ /* 0x000fda0003f05300 */
[----:B------:R-:W-:Y:S05]  /*1b7f0*/  @!P0 BRA `(.L_x_14239) ;  /* 0x0000000000448947 */ /* 0x000fea0003800000 */
[----:B------:R-:W3:Y:S01]  /*1b800*/  LDC R6, c[0x0][0x43c] ;  /* 0x00010f00ff067b82 */ /* 0x000ee20000000800 */
[----:B------:R-:W-:Y:S01]  /*1b810*/  ULDC.64 UR4, c[0x0][0x428] ;  /* 0x00010a0000047ab9 */ /* 0x000fe20000000a00 */
[----:B---3--:R-:W-:-:S13]  /*1b820*/  ISETP.NE.AND P0, PT, R6, 0x1, PT ;  /* 0x000000010600780c */ /* 0x008fda0003f05270 */
[----:B------:R-:W2:Y:S02]  /*1b830*/  @P0 LDC.64 R4, c[0x0][0x440] ;  /* 0x00011000ff040b82 */ /* 0x000ea40000000a00 */
[----:B--2---:R-:W-:Y:S01]  /*1b840*/  @P0 IMAD.HI.U32 R0, R24, R4, RZ ;  /* 0x0000000418000227 */ /* 0x004fe200078e00ff */
[----:B------:R-:W-:-:S04]  /*1b850*/  MOV R4, R24 ;  /* 0x0000001800047202 */ /* 0x000fc80000000f00 */
        /* <DEDUP_REMOVED lines=11> */
.L_x_14239:
[----:B--2---:R-:W-:Y:S01]  /*1b910*/  IMAD R0, R23, 0x8, R22 ;  /* 0x0000000817007824 */ /* 0x004fe200078e0216 */
[----:B---3--:R-:W-:-:S04]  /*1b920*/  SHF.L.U32 R3, R26, 0x1f, RZ ;  /* 0x0000001f1a037819 */ /* 0x008fc800000006ff */
[----:B------:R-:W2:Y:S02]  /*1b930*/  SYNCS.PHASECHK.TRANS64.TRYWAIT P0, [R0+URZ+0x16840], R3 ;  /* 0x01684003000075a7 */ /* 0x000ea4000800017f */
[----:B--2---:R-:W-:Y:S05]  /*1b940*/  @!P0 BRA `(.L_x_14240) ;  /* 0x0000005000e08947 */ /* 0x004fea0003800000 */
.L_x_14381:
        /* <DEDUP_REMOVED lines=11> */
.L_x_14241:
[----:B------:R-:W3:Y:S01]  /*1ba00*/  LDL.LU R2, [R1] ;  /* 0x0000000001027983 */ /* 0x000ee20000300800 */
[----:B------:R-:W-:Y:S01]  /*1ba10*/  R2UR UR9, R0 ;  /* 0x00000000000972ca */ /* 0x000fe200000e0000 */
[----:B--2---:R-:W-:Y:S01]  /*1ba20*/  IMAD R0, R23, 0x4000, R22 ;  /* 0x0000400017007824 */ /* 0x004fe200078e0216 */
        /* <DEDUP_REMOVED lines=11> */
[----:B------:R-:W-:Y:S02]  /*1bae0*/  ULEA UR11, UR11, UR4, 0x7 ;  /* 0x000000040b0b7291 */ /* 0x000fe4000f8e383f */
[----:B------:R-:W-:Y:S01]  /*1baf0*/  UIADD3 UR8, UR8, 0xe400, URZ ;  /* 0x0000e40008087890 */ /* 0x000fe2000fffe03f */
[----:B------:R-:W-:-:S08]  /*1bb00*/  UMOV UR4, 0x0 ;  /* 0x0000000000047882 */ /* 0x000fd00000000000 */
[----:B------:R4:W-:Y:S01]  /*1bb10*/  UTMALDG.4D [UR8], [UR6], desc[UR4] ;  /* 0x00000408060075b4 */ /* 0x0009e20008019000 */
[----:B---3--:R-:W-:-:S04]  /*1bb20*/  LOP3.LUT R2, R2, 0xfffffffe, RZ, 0xc0, !PT ;  /* 0xfffffffe02027812 */ /* 0x008fc800078ec0ff */
[----:B------:R-:W-:-:S05]  /*1bb30*/  @P0 LOP3.LUT R2, R2, 0x1, RZ, 0xfc, !PT ;  /* 0x0000000102020812 */ /* 0x000fca00078efcff */
[----:B------:R4:W-:Y:S01]  /*1bb40*/  STL [R1], R2 ;  /* 0x0000000201007387 */ /* 0x0009e20000100800 */
[----:B------:R-:W-:Y:S01]  /*1bb50*/  NOP ;  /* 0x0000000000007918 */ /* 0x000fe20000000000 */
.L_x_14237:
[----:B------:R-:W2:Y:S01]  /*1bb60*/  LDL.LU R3, [R1+0x20] ;  /* 0x0000200001037983 */ /* 0x000ea20000300800 */
[----:B------:R-:W-:Y:S05]  /*1bb70*/  WARPSYNC.ALL ;  /* 0x0000000000007948 */ /* 0x000fea0003800000 */
[----:B----4-:R-:W-:Y:S01]  /*1bb80*/  ULDC.64 UR4, c[0x0][0x298] ;  /* 0x0000a60000047ab9 */ /* 0x010fe20000000a00 */
        /* <DEDUP_REMOVED lines=8> */
[----:B--2---:R-:W-:Y:S01]  /*1bc10*/  SHF.R.S32.HI R0, RZ, 0x1f, R3 ;  /* 0x0000001fff007819 */ /* 0x004fe20000011403 */
        /* <DEDUP_REMOVED lines=9> */
[----:B--2---:R-:W-:-:S05]  /*1bcb0*/  SEL R0, R19, RZ, !P0 ;  /* 0x000000ff13007207 */ /* 0x004fca0004000000 */
[----:B------:R3:W-:Y:S04]  /*1bcc0*/  STL [R1+0x20], R0 ;  /* 0x0000200001007387 */ /* 0x0007e80000100800 */
[----:B------:R3:W-:Y:S01]  /*1bcd0*/  STL [R1+0x34], R2 ;  /* 0x0000340201007387 */ /* 0x0007e20000100800 */
[----:B------:R-:W-:Y:S05]  /*1bce0*/  @!P1 BRA `(.L_x_14243) ;  /* 0x0000000000409947 */ /* 0x000fea0003800000 */
[----:B---3--:R-:W-:Y:S01]  /*1bcf0*/  MOV R2, 0x0 ;  /* 0x0000000000027802 */ /* 0x008fe20000000f00 */
        /* <DEDUP_REMOVED lines=8> */
[----:B-1----:R-:W-:-:S02]  /*1bd80*/  IMAD.U32 R7, RZ, RZ, UR7 ;  /* 0x00000007ff077e24 */ /* 0x002fc4000f8e00ff */
[----:B------:R-:W-:Y:S02]  /*1bd90*/  IMAD.U32 R11, RZ, RZ, UR9 ;  /* 0x00000009ff0b7e24 */ /* 0x000fe4000f8e00ff */
[----:B------:R-:W-:Y:S02]  /*1bda0*/  IMAD.MOV.U32 R8, RZ, RZ, 0x70 ;  /* 0x00000070ff087424 */ /* 0x000fe400078e00ff */
[----:B0-----:R-:W-:Y:S02]  /*1bdb0*/  IMAD.MOV.U32 R12, RZ, RZ, 0x1 ;  /* 0x00000001ff0c7424 */ /* 0x001fe400078e00ff */
[----:B------:R-:W-:-:S07]  /*1bdc0*/  IMAD.MOV.U32 R13, RZ, RZ, RZ ;  /* 0x000000ffff0d7224 */ /* 0x000fce00078e00ff */
[----:B------:R-:W-:-:S07]  /*1bdd0*/  LEPC R20, `(.L_x_14243) ;  /* 0x000000001014794e */ /* 0x000fce0000000000 */
[----:B--2---:R-:W-:Y:S05]  /*1bde0*/  CALL.ABS.NOINC R2 ;  /* 0x0000000002007343 */ /* 0x004fea0003c00000 */
.L_x_14243:
[----:B------:R-:W-:Y:S05]  /*1bdf0*/  BSYNC B6 ;  /* 0x0000000000067941 */ /* 0x000fea0003800000 */
.L_x_14242:
[----:B---3--:R-:W2:Y:S01]  /*1be00*/  LDL.LU R0, [R1+0x30] ;  /* 0x0000300001007983 */ /* 0x008ea20000300800 */
[----:B------:R-:W-:Y:S01]  /*1be10*/  ULDC.64 UR4, c[0x0][0x2d8] ;  /* 0x0000b60000047ab9 */ /* 0x000fe20000000a00 */
[----:B------:R-:W3:Y:S01]  /*1be20*/  LDC R9, c[0x0][0x448] ;  /* 0x00011200ff097b82 */ /* 0x000ee20000000800 */
[----:B------:R-:W-:Y:S01]  /*1be30*/  ULDC.64 UR6, c[0x0][0x2c8] ;  /* 0x0000b20000067ab9 */ /* 0x000fe20000000a00 */
[----:B------:R-:W2:Y:S01]  /*1be40*/  LDL.LU.64 R2, [R1+0x28] ;  /* 0x0000280001027983 */ /* 0x000ea20000300a00 */
[----:B------:R-:W-:-:S03]  /*1be50*/  ULDC.64 UR8, c[0x0][0x280] ;  /* 0x0000a00000087ab9 */ /* 0x000fc60000000a00 */
[----:B------:R-:W4:Y:S04]  /*1be60*/  LDL.LU R20, [R1+0x34] ;  /* 0x0000340001147983 */ /* 0x000f280000300800 */
[----:B------:R-:W4:Y:S04]  /*1be70*/  LDL.LU R21, [R1+0x38] ;  /* 0x0000380001157983 */ /* 0x000f280000300800 */
[----:B------:R-:W4:Y:S04]  /*1be80*/  LDL.LU R4, [R1+0x20] ;  /* 0x0000200001047983 */ /* 0x000f280000300800 */
[----:B0-----:R-:W4:Y:S01]  /*1be90*/  LDL R12, [R1+0x10] ;  /* 0x00001000010c7983 */ /* 0x001f220000100800 */
[----:B---3--:R-:W-:-:S13]  /*1bea0*/  ISETP.NE.AND P1, PT, R9, 0x1, PT ;  /* 0x000000010900780c */ /* 0x008fda0003f25270 */
[----:B------:R-:W0:Y:S08]  /*1beb0*/  @P1 LDC R5, c[0x0][0x44c] ;  /* 0x00011300ff051b82 */ /* 0x000e300000000800 */
[----:B------:R-:W3:Y:S01]  /*1bec0*/  @P1 LDC R8, c[0x0][0x450] ;  /* 0x00011400ff081b82 */ /* 0x000ee20000000800 */
[----:B--2---:R-:W-:Y:S02]  /*1bed0*/  IMAD.MOV.U32 R3, RZ, RZ, R0 ;  /* 0x000000ffff037224 */ /* 0x004fe400078e0000 */
[----:B----4-:R-:W-:-:S02]  /*1bee0*/  IMAD R0, R20, UR4, RZ ;  /* 0x0000000414007c24 */ /* 0x010fc4000f8e02ff */
[C---:B------:R-:W-:Y:S01]  /*1bef0*/  IMAD.WIDE.U32 R2, R18.reuse, UR4, R2 ;  /* 0x0000000412027c25 */ /* 0x040fe2000f8e0002 */
[----:B------:R-:W2:Y:S03]  /*1bf00*/  S2R R20, SR_TID.X ;  /* 0x0000000000147919 */ /* 0x000ea60000002100 */
[----:B------:R-:W-:Y:S01]  /*1bf10*/  IMAD R0, R18, UR5, R0 ;  /* 0x0000000512007c24 */ /* 0x000fe2000f8e0200 */
[----:B------:R-:W-:-:S03]  /*1bf20*/  ULDC.64 UR4, c[0x0][0x2e0] ;  /* 0x0000b80000047ab9 */ /* 0x000fc60000000a00 */
[----:B------:R-:W-:Y:S02]  /*1bf30*/  IMAD.IADD R3, R3, 0x1, R0 ;  /* 0x0000000103037824 */ /* 0x000fe400078e0200 */
[----:B------:R-:W-:Y:S02]  /*1bf40*/  IMAD R0, R21, UR4, RZ ;  /* 0x0000000415007c24 */ /* 0x000fe4000f8e02ff */
[----:B------:R-:W4:Y:S01]  /*1bf50*/  S2R R21, SR_TID.X ;  /* 0x0000000000157919 */ /* 0x000f220000002100 */
[----:B--2---:R-:W-:-:S04]  /*1bf60*/  LOP3.LUT R20, R20, 0x7f, RZ, 0xc0, !PT ;  /* 0x0000007f14147812 */ /* 0x004fc800078ec0ff */
[----:B------:R-:W-:Y:S01]  /*1bf70*/  SHF.R.U32.HI R20, RZ, 0x3, R20 ;  /* 0x00000003ff147819 */ /* 0x000fe20000011614 */
[----:B----4-:R-:W-:-:S05]  /*1bf80*/  IMAD.SHL.U32 R6, R21, 0x10, RZ ;  /* 0x0000001015067824 */ /* 0x010fca00078e00ff */
[----:B------:R-:W-:Y:S02]  /*1bf90*/  LOP3.LUT R6, R20, 0x70, R6, 0xf8, !PT ;  /* 0x0000007014067812 */ /* 0x000fe400078ef806 */
[----:B------:R2:W5:Y:S01]  /*1bfa0*/  LDL R20, [R1+0xc] ;  /* 0x00000c0001147983 */ /* 0x0005620000100800 */
[C---:B------:R-:W-:Y:S02]  /*1bfb0*/  IMAD R0, R4.reuse, UR5, R0 ;  /* 0x0000000504007c24 */ /* 0x040fe4000f8e0200 */
[----:B------:R-:W-:Y:S01]  /*1bfc0*/  IMAD.WIDE.U32 R2, R4, UR4, R2 ;  /* 0x0000000404027c25 */ /* 0x000fe2000f8e0002 */
[----:B------:R-:W-:Y:S01]  /*1bfd0*/  ULDC.64 UR4, c[0x0][0x2d0] ;  /* 0x0000b40000047ab9 */ /* 0x000fe20000000a00 */
[----:B------:R-:W4:Y:S02]  /*1bfe0*/  @P1 LDC R4, c[0x0][0x450] ;  /* 0x00011400ff041b82 */ /* 0x000f240000000800 */
[----:B------:R-:W-:Y:S02]  /*1bff0*/  IMAD.IADD R6, R6, 0x1, R12 ;  /* 0x0000000106067824 */ /* 0x000fe400078e020c */
[----:B------:R-:W-:-:S02]  /*1c000*/  IMAD.IADD R3, R3, 0x1, R0 ;  /* 0x0000000103037824 */ /* 0x000fc400078e0200 */
[----:B0-----:R-:W-:-:S04]  /*1c010*/  @P1 IMAD.HI.U32 R0, R6, R5, RZ ;  /* 0x0000000506001227 */ /* 0x001fc800078e00ff */
[----:B------:R-:W-:Y:S01]  /*1c020*/  IMAD.MOV.U32 R5, RZ, RZ, R6 ;  /* 0x000000ffff057224 */ /* 0x000fe200078e0006 */
[----:B----4-:R-:W-:-:S04]  /*1c030*/  @P1 SHF.R.U32.HI R5, RZ, R4, R0 ;  /* 0x00000004ff051219 */ /* 0x010fc80000011600 */
[----:B------:R-:W-:-:S05]  /*1c040*/  SHF.R.S32.HI R0, RZ, 0x1f, R5 ;  /* 0x0000001fff007819 */ /* 0x000fca0000011405 */
[----:B------:R-:W-:-:S04]  /*1c050*/  IMAD R0, R0, UR4, RZ ;  /* 0x0000000400007c24 */ /* 0x000fc8000f8e02ff */
[C---:B-1----:R-:W-:Y:S02]  /*1c060*/  IMAD R7, R5.reuse, UR5, R0 ;  /* 0x0000000505077c24 */ /* 0x042fe4000f8e0200 */
[----:B------:R-:W-:Y:S02]  /*1c070*/  IMAD.MOV R0, RZ, RZ, -R5 ;  /* 0x000000ffff007224 */ /* 0x000fe400078e0a05 */
[----:B------:R-:W-:-:S04]  /*1c080*/  IMAD.WIDE.U32 R4, R5, UR4, R2 ;  /* 0x0000000405047c25 */ /* 0x000fc8000f8e0002 */
[----:B------:R-:W-:Y:S01]  /*1c090*/  IMAD R0, R9, R0, R6 ;  /* 0x0000000009007224 */ /* 0x000fe200078e0206 */
[----:B------:R-:W-:-:S04]  /*1c0a0*/  IADD3 R5, R5, R7, RZ ;  /* 0x0000000705057210 */ /* 0x000fc80007ffe0ff */
[----:B------:R-:W-:-:S05]  /*1c0b0*/  SHF.R.S32.HI R7, RZ, 0x1f, R0 ;  /* 0x0000001fff077819 */ /* 0x000fca0000011400 */
[----:B------:R-:W-:Y:S02]  /*1c0c0*/  IMAD R7, R7, UR6, RZ ;  /* 0x0000000607077c24 */ /* 0x000fe4000f8e02ff */
[----:B------:R-:W-:-:S04]  /*1c0d0*/  IMAD.WIDE.U32 R4, R0, UR6, R4 ;  /* 0x0000000600047c25 */ /* 0x000fc8000f8e0004 */
[----:B------:R-:W-:-:S04]  /*1c0e0*/  IMAD R7, R0, UR7, R7 ;  /* 0x0000000700077c24 */ /* 0x000fc8000f8e0207 */
[----:B------:R-:W-:Y:S02]  /*1c0f0*/  IMAD.IADD R5, R5, 0x1, R7 ;  /* 0x0000000105057824 */ /* 0x000fe400078e0207 */
[----:B------:R-:W0:Y:S01]  /*1c100*/  @P1 LDC R7, c[0x0][0x44c] ;  /* 0x00011300ff071b82 */ /* 0x000e220000000800 */
[C---:B------:R-:W-:Y:S01]  /*1c110*/  LEA R0, P0, R4.reuse, UR8, 0x1 ;  /* 0x0000000804007c11 */ /* 0x040fe2000f8008ff */
[----:B------:R-:W1:Y:S03]  /*1c120*/  S2R R10, SR_TID.X ;  /* 0x00000000000a7919 */ /* 0x000e660000002100 */
[----:B------:R-:W-:Y:S01]  /*1c130*/  LEA.HI.X R4, R4, UR9, R5, 0x1, P0 ;  /* 0x0000000904047c11 */ /* 0x000fe200080f0c05 */
[----:B------:R-:W-:-:S04]  /*1c140*/  VIADD R5, R6, 0x80 ;  /* 0x0000008006057836 */ /* 0x000fc80000000000 */
[----:B------:R-:W-:Y:S02]  /*1c150*/  IMAD.MOV.U32 R6, RZ, RZ, R5 ;  /* 0x000000ffff067224 */ /* 0x000fe400078e0005 */
[----:B0-----:R-:W-:-:S05]  /*1c160*/  @P1 IMAD.HI.U32 R7, R5, R7, RZ ;  /* 0x0000000705071227 */ /* 0x001fca00078e00ff */
[----:B---3--:R-:W-:-:S05]  /*1c170*/  @P1 SHF.R.U32.HI R6, RZ, R8, R7 ;  /* 0x00000008ff061219 */ /* 0x008fca0000011607 */
[----:B------:R-:W-:-:S04]  /*1c180*/  IMAD.MOV R7, RZ, RZ, -R6 ;  /* 0x000000ffff077224 */ /* 0x000fc800078e0a06 */
[----:B------:R-:W-:Y:S01]  /*1c190*/  IMAD R5, R9, R7, R5 ;  /* 0x0000000709057224 */ /* 0x000fe200078e0205 */
[----:B------:R-:W-:Y:S01]  /*1c1a0*/  SHF.R.S32.HI R7, RZ, 0x1f, R6 ;  /* 0x0000001fff077819 */ /* 0x000fe20000011406 */
[----:B------:R-:W-:-:S04]  /*1c1b0*/  IMAD.WIDE.U32 R2, R6, UR4, R2 ;  /* 0x0000000406027c25 */ /* 0x000fc8000f8e0002 */
[----:B------:R-:W-:Y:S01]  /*1c1c0*/  IMAD R7, R7, UR4, RZ ;  /* 0x0000000407077c24 */ /* 0x000fe2000f8e02ff */
[----:B------:R-:W-:Y:S01]  /*1c1d0*/  SHF.R.S32.HI R8, RZ, 0x1f, R5 ;  /* 0x0000001fff087819 */ /* 0x000fe20000011405 */
[----:B-1----:R-:W-:Y:S01]  /*1c1e0*/  IMAD.SHL.U32 R21, R10, 0x8, RZ ;  /* 0x000000080a157824 */ /* 0x002fe200078e00ff */
[----:B------:R-:W-:Y:S01]  /*1c1f0*/  ULDC UR4, c[0x0][0x2b8] ;  /* 0x0000ae0000047ab9 */ /* 0x000fe20000000800 */
[----:B------:R-:W-:Y:S02]  /*1c200*/  IMAD R7, R6, UR5, R7 ;  /* 0x0000000506077c24 */ /* 0x000fe4000f8e0207 */
[----:B------:R-:W-:Y:S02]  /*1c210*/  IMAD R8, R8, UR6, RZ ;  /* 0x0000000608087c24 */ /* 0x000fe4000f8e02ff */
[----:B------:R-:W-:Y:S02]  /*1c220*/  IMAD.IADD R3, R3, 0x1, R7 ;  /* 0x0000000103037824 */ /* 0x000fe400078e0207 */
[----:B------:R-:W-:-:S02]  /*1c230*/  IMAD R8, R5, UR7, R8 ;  /* 0x0000000705087c24 */ /* 0x000fc4000f8e0208 */
[----:B------:R-:W-:Y:S01]  /*1c240*/  IMAD.WIDE.U32 R6, R5, UR6, R2 ;  /* 0x0000000605067c25 */ /* 0x000fe2000f8e0002 */
[----:B------:R-:W-:-:S03]  /*1c250*/  LOP3.LUT R21, R21, 0x38, RZ, 0xc0, !PT ;  /* 0x0000003815157812 */ /* 0x000fc600078ec0ff */
[----:B------:R-:W-:Y:S01]  /*1c260*/  IMAD.IADD R8, R7, 0x1, R8 ;  /* 0x0000000107087824 */ /* 0x000fe200078e0208 */
[C---:B------:R-:W-:Y:S02]  /*1c270*/  LEA R2, P1, R6.reuse, UR8, 0x1 ;  /* 0x0000000806027c11 */ /* 0x040fe4000f8208ff */
[----:B------:R-:W-:Y:S01]  /*1c280*/  ISETP.GE.AND P0, PT, R21, UR4, PT ;  /* 0x0000000415007c0c */ /* 0x000fe2000bf06270 */
[----:B------:R-:W-:Y:S01]  /*1c290*/  UMOV UR4, 0xffffffff ;  /* 0xffffffff00047882 */ /* 0x000fe20000000000 */
[----:B------:R-:W-:Y:S02]  /*1c2a0*/  LEA.HI.X R6, R6, UR9, R8, 0x1, P1 ;  /* 0x0000000906067c11 */ /* 0x000fe400088f0c08 */
[----:B--2---:R-:W-:Y:S09]  /*1c2b0*/  BRA.DIV UR4, `(.L_x_14244) ;  /* 0x0000004a04987947 */ /* 0x004ff2000b800000 */
[----:B------:R-:W0:Y:S02]  /*1c2c0*/  S2R R7, SR_TID.X ;  /* 0x0000000000077919 */ /* 0x000e240000002100 */
[----:B0-----:R-:W-:Y:S02]  /*1c2d0*/  LOP3.LUT R8, R7, 0x7f, RZ, 0xc0, !PT ;  /* 0x0000007f07087812 */ /* 0x001fe400078ec0ff */
[----:B------:R-:W2:Y:S04]  /*1c2e0*/  LDL.LU R7, [R1+0x1c] ;  /* 0x00001c0001077983 */ /* 0x000ea80000300800 */
[----:B------:R-:W3:Y:S01]  /*1c2f0*/  LDL.LU R11, [R1+0x10] ;  /* 0x00001000010b7983 */ /* 0x000ee20000300800 */
[----:B------:R-:W-:-:S03]  /*1c300*/  SHF.R.U32.HI R10, RZ, 0x3, R8 ;  /* 0x00000003ff0a7819 */ /* 0x000fc60000011608 */
        /* <DEDUP_REMOVED lines=14> */
[----:B0-----:R-:W-:-:S04]  /*1c3f0*/  @!P1 LEA R8, P2, R21, R8, 0x1 ;  /* 0x0000000815089211 */ /* 0x001fc800078408ff */
[----:B------:R-:W-:-:S05]  /*1c400*/  @!P1 IADD3.X R7, RZ, R7, RZ, P2, !PT ;  /* 0x00000007ff079210 */ /* 0x000fca00017fe4ff */
        /* <DEDUP_REMOVED lines=42> */
[----:B------:R-:W-:Y:S04]  /*1c6b0*/  SHFL.IDX PT, R7, R2, RZ, 0x181f ;  /* 0x00181fff02077589 */ /* 0x000fe800000e0000 */
[----:B------:R0:W-:Y:S04]  /*1c6c0*/  @!P1 LDGSTS.E.BYPASS.LTC128B.128 [R20+0xb400], desc[UR38][R8.64], !P0 ;  /* 0x0b40000008149fae */ /* 0x0001e8000c101d66 */
[----:B0-----:R0:W1:Y:S02]  /*1c6d0*/  SHFL.IDX PT, R8, R0, 0x7, 0x181f ;  /* 0x00f81f0000087f89 */ /* 0x00106400000e0000 */
[----:B0-----:R-:W-:-:S05]  /*1c6e0*/  VIADD R0, R5, 0x80 ;  /* 0x0000008005007836 */ /* 0x001fca0000000000 */
[----:B------:R-:W-:Y:S01]  /*1c6f0*/  ISETP.GE.AND P2, PT, R0, R3, PT ;  /* 0x000000030000720c */ /* 0x000fe20003f46270 */
[----:B------:R-:W-:-:S05]  /*1c700*/  VIADD R0, R5, 0x70 ;  /* 0x0000007005007836 */ /* 0x000fca0000000000 */
[----:B------:R-:W-:Y:S02]  /*1c710*/  ISETP.GE.AND P1, PT, R0, R3, PT ;  /* 0x000000030000720c */ /* 0x000fe40003f26270 */
[----:B------:R-:W0:Y:S11]  /*1c720*/  SHFL.IDX PT, R0, R6, RZ, 0x181f ;  /* 0x00181fff06007589 */ /* 0x000e3600000e0000 */
[----:B-1----:R-:W-:-:S05]  /*1c730*/  @!P1 LEA R8, P3, R21, R8, 0x1 ;  /* 0x0000000815089211 */ /* 0x002fca00078608ff */
[----:B------:R-:W-:-:S04]  /*1c740*/  @!P1 IMAD.X R4, RZ, RZ, R4, P3 ;  /* 0x000000ffff049224 */ /* 0x000fc800018e0604 */
[----:B------:R-:W-:-:S05]  /*1c750*/  @!P1 IMAD.MOV.U32 R9, RZ, RZ, R4 ;  /* 0x000000ffff099224 */ /* 0x000fca00078e0004 */
[----:B------:R1:W-:Y:S01]  /*1c760*/  @!P1 LDGSTS.E.BYPASS.LTC128B.128 [R20+0xbc00], desc[UR38][R8.64], !P0 ;  /* 0x0bc0000008149fae */ /* 0x0003e2000c101d66 */
[----:B------:R-:W-:-:S05]  /*1c770*/  @!P2 LEA R7, P1, R21, R7, 0x1 ;  /* 0x000000071507a211 */ /* 0x000fca00078208ff */
[----:B0-----:R-:W-:Y:S02]  /*1c780*/  @!P2 IMAD.X R0, RZ, RZ, R0, P1 ;  /* 0x000000ffff00a224 */ /* 0x001fe400008e0600 */
[----:B-1----:R-:W-:Y:S02]  /*1c790*/  @!P2 IMAD.MOV.U32 R8, RZ, RZ, R7 ;  /* 0x000000ffff08a224 */ /* 0x002fe400078e0007 */
        /* <DEDUP_REMOVED lines=17> */
[----:B------:R-:W-:-:S05]  /*1c8b0*/  @!P1 IMAD.MOV.U32 R9, RZ, RZ, R0 ;  /* 0x000000ffff099224 */ /* 0x000fca00078e0000 */
[----:B------:R0:W-:Y:S02]  /*1c8c0*/  @!P1 LDGSTS.E.BYPASS.LTC128B.128 [R20+0xd400], desc[UR38][R8.64], !P0 ;  /* 0x0d40000008149fae */ /* 0x0001e4000c101d66 */
.L_x_14406:
[----:B------:R-:W-:Y:S02]  /*1c8d0*/  VIADD R0, R5, 0xb0 ;  /* 0x000000b005007836 */ /* 0x000fe40000000000 */
[----:B0-----:R-:W-:-:S03]  /*1c8e0*/  VIADD R8, R22, 0x16800 ;  /* 0x0001680016087836 */ /* 0x001fc60000000000 */
[----:B------:R-:W-:-:S13]  /*1c8f0*/  ISETP.GE.AND P1, PT, R0, R3, PT ;  /* 0x000000030000720c */ /* 0x000fda0003f26270 */
[----:B------:R-:W-:-:S05]  /*1c900*/  @!P1 LEA R2, P2, R21, R14, 0x1 ;  /* 0x0000000e15029211 */ /* 0x000fca00078408ff */
[----:B------:R-:W-:-:S05]  /*1c910*/  @!P1 IMAD.X R3, RZ, RZ, R6, P2 ;  /* 0x000000ffff039224 */ /* 0x000fca00010e0606 */
[----:B------:R-:W-:Y:S01]  /*1c920*/  @!PT LDS RZ, [RZ] ;  /* 0x00000000fffff984 */ /* 0x000fe20000000800 */
[----:B------:R-:W-:Y:S01]  /*1c930*/  @!PT LDS RZ, [RZ] ;  /* 0x00000000fffff984 */ /* 0x000fe20000000800 */
[----:B------:R-:W-:Y:S01]  /*1c940*/  @!PT LDS RZ, [RZ] ;  /* 0x00000000fffff984 */ /* 0x000fe20000000800 */
[----:B------:R0:W-:Y:S01]  /*1c950*/  @!P1 LDGSTS.E.BYPASS.LTC128B.128 [R20+0xdc00], desc[UR38][R2.64], !P0 ;  /* 0x0dc0000002149fae */ /* 0x0001e2000c101d66 */
[----:B------:R-:W-:Y:S01]  /*1c960*/  PLOP3.LUT P0, PT, PT, PT, PT, 0x80, 0x0 ;  /* 0x000000000000781c */ /* 0x000fe20003f0f070 */
[----:B------:R-:W-:-:S12]  /*1c970*/  NOP ;  /* 0x0000000000007918 */ /* 0x000fd80000000000 */
.L_x_14245:
        /* <DEDUP_REMOVED lines=14> */
[----:B------:R-:W2:Y:S01]  /*1ca60*/  LDL R4, [R1+0x14] ;  /* 0x0000140001047983 */ /* 0x000ea20000100800 */
[----:B------:R1:W-:Y:S03]  /*1ca70*/  SYNCS.ARRIVE.TRANS64.A1T0 RZ, [R22+URZ+0x16800], RZ ;  /* 0x016800ff16ff79a7 */ /* 0x0003e6000810003f */
[----:B0-----:R-:W3:Y:S01]  /*1ca80*/  LDL R2, [R1+0x8] ;  /* 0x0000080001027983 */ /* 0x001ee20000100800 */
[----:B------:R-:W-:Y:S01]  /*1ca90*/  BSSY B0, `(.L_x_14246) ;  /* 0x0000005000007945 */ /* 0x000fe20003800000 */
[----:B------:R-:W0:Y:S01]  /*1caa0*/  SYNCS.PHASECHK.TRANS64.TRYWAIT P0, [R22+URZ+0x16820], R3 ;  /* 0x01682003160075a7 */ /* 0x000e22000800017f */
[----:B--2---:R-:W-:-:S05]  /*1cab0*/  VIADD R0, R4, 0xfffffffe ;  /* 0xfffffffe04007836 */ /* 0x004fca0000000000 */
[----:B---3--:R-:W-:Y:S01]  /*1cac0*/  ISETP.GE.AND P1, PT, R0, R2, PT ;  /* 0x000000020000720c */ /* 0x008fe20003f26270 */
[----:B01----:R-:W-:-:S12]  /*1cad0*/  @!P0 BRA `(.L_x_14247) ;  /* 0x00000050004c8947 */ /* 0x003fd80003800000 */
.L_x_14407:
[----:B------:R-:W-:Y:S05]  /*1cae0*/  BSYNC B0 ;  /* 0x0000000000007941 */ /* 0x000fea0003800000 */
.L_x_14246:
[----:B------:R-:W-:Y:S04]  /*1caf0*/  BSSY B0, `(.L_x_14248) ;  /* 0x0000173000007945 */ /* 0x000fe80003800000 */
[----:B------:R-:W-:Y:S05]  /*1cb00*/  @!P1 BRA `(.L_x_14249) ;  /* 0x0000001400c49947 */ /* 0x000fea0003800000 */
[----:B------:R-:W2:Y:S04]  /*1cb10*/  LDL R2, [R1+0x8] ;  /* 0x0000080001027983 */ /* 0x000ea80000100800 */
[----:B------:R-:W3:Y:S01]  /*1cb20*/  LDL R4, [R1+0x14] ;  /* 0x0000140001047983 */ /* 0x000ee20000100800 */
[----:B------:R-:W-:Y:S01]  /*1cb30*/  BSSY B2, `(.L_x_14250) ;  /* 0x000007f000027945 */ /* 0x000fe20003800000 */
[----:B--2---:R-:W-:Y:S02]  /*1cb40*/  LOP3.LUT R7, RZ, R2, RZ, 0x33, !PT ;  /* 0x00000002ff077212 */ /* 0x004fe400078e33ff */
[----:B---3--:R-:W-:-:S04]  /*1cb50*/  IADD3 R2, -R4, RZ, RZ ;  /* 0x000000ff04027210 */ /* 0x008fc80007ffe1ff */
        /* <DEDUP_REMOVED lines=37> */
.L_x_14254:
[----:B------:R-:W-:Y:S01]  /*1cdb0*/  IMAD R2, R6, 0x8, R22 ;  /* 0x0000000806027824 */ /* 0x000fe200078e0216 */
[----:B0-----:R-:W-:Y:S01]  /*1cdc0*/  SHF.L.U32 R3, R9, 0x1f, RZ ;  /* 0x0000001f09037819 */ /* 0x001fe200000006ff */
[----:B------:R-:W-:Y:S03]  /*1cdd0*/  BSSY B3, `(.L_x_14255) ;  /* 0x0000003000037945 */ /* 0x000fe60003800000 */
[----:B------:R-:W0:Y:S02]  /*1cde0*/  SYNCS.PHASECHK.TRANS64.TRYWAIT P0, [R2+URZ+0x16840], R3 ;  /* 0x01684003020075a7 */ /* 0x000e24000800017f */
[----:B0-----:R-:W-:Y:S05]  /*1cdf0*/  @!P0 BRA `(.L_x_14256) ;  /* 0x0000004c00988947 */ /* 0x001fea0003800000 */
.L_x_14408:
[----:B------:R-:W-:Y:S05]  /*1ce00*/  BSYNC B3 ;  /* 0x0000000000037941 */ /* 0x000fea0003800000 */
.L_x_14255:
        /* <DEDUP_REMOVED lines=12> */
.L_x_14258:
[----:B------:R-:W-:Y:S05]  /*1ced0*/  BSYNC B3 ;  /* 0x0000000000037941 */ /* 0x000fea0003800000 */
.L_x_14257:
[----:B------:R-:W-:Y:S01]  /*1cee0*/  IMAD.MOV.U32 R10, RZ, RZ, RZ ;  /* 0x000000ffff0a7224 */ /* 0x000fe200078e00ff */
[----:B------:R-:W-:Y:S01]  /*1cef0*/  UIADD3 UR4, UP0, UR40, 0x370, URZ ;  /* 0x0000037028047890 */ /* 0x000fe2000ff1e03f */
[----:B0-----:R-:W-:Y:S01]  /*1cf00*/  IMAD R3, R6, 0x4000, R22 ;  /* 0x0000400006037824 */ /* 0x001fe200078e0216 */
[----:B------:R-:W-:Y:S01]  /*1cf10*/  PLOP3.LUT P0, PT, PT, PT, PT, 0x80, 0x0 ;  /* 0x000000000000781c */ /* 0x000fe20003f0f070 */
[----:B------:R-:W-:Y:S01]  /*1cf20*/  VIADD R2, R2, 0x16830 ;  /* 0x0001683002027836 */ /* 0x000fe20000000000 */
[----:B------:R-:W-:Y:S01]  /*1cf30*/  R2UR UR10, R10 ;  /* 0x000000000a0a72ca */ /* 0x000fe200000e0000 */
[----:B------:R-:W-:Y:S01]  /*1cf40*/  IMAD R5, R0, 0x80, R28 ;  /* 0x0000008000057824 */ /* 0x000fe200078e021c */
[----:B------:R-:W-:Y:S01]  /*1cf50*/  IADD3 R3, R3, 0xe400, RZ ;  /* 0x0000e40003037810 */ /* 0x000fe20007ffe0ff */
[----:B------:R-:W-:Y:S01]  /*1cf60*/  UIADD3.X UR5, URZ, UR41, URZ, UP0, !UPT ;  /* 0x000000293f057290 */ /* 0x000fe200087fe43f */
[----:B------:R-:W-:Y:S01]  /*1cf70*/  UMOV UR6, 0x0 ;  /* 0x0000000000067882 */ /* 0x000fe20000000000 */
[----:B------:R-:W-:-:S10]  /*1cf80*/  UMOV UR7, 0x14f00000 ;  /* 0x14f0000000077882 */ /* 0x000fd40000000000 */
.L_x_14259:
        /* <DEDUP_REMOVED lines=15> */
.L_x_14409:
[----:B------:R-:W-:Y:S05]  /*1d080*/  BSYNC B3 ;  /* 0x0000000000037941 */ /* 0x000fea0003800000 */
.L_x_14260:
        /* <DEDUP_REMOVED lines=12> */
.L_x_14263:
[----:B------:R-:W-:Y:S05]  /*1d150*/  BSYNC B3 ;  /* 0x0000000000037941 */ /* 0x000fea0003800000 */
.L_x_14262:
        /* <DEDUP_REMOVED lines=11> */
.L_x_14264:
        /* <DEDUP_REMOVED lines=12> */
.L_x_14253:
[----:B------:R-:W-:Y:S05]  /*1d2d0*/  BSYNC B1 ;  /* 0x0000000000017941 */ /* 0x000fea0003800000 */
.L_x_14252:
[----:B------:R-:W2:Y:S01]  /*1d2e0*/  LDL R0, [R1+0x14] ;  /* 0x0000140001007983 */ /* 0x000ea20000100800 */
[----:B------:R-:W-:Y:S02]  /*1d2f0*/  IMAD.MOV.U32 R23, RZ, RZ, R6 ;  /* 0x000000ffff177224 */ /* 0x000fe400078e0006 */
[----:B------:R-:W-:Y:S02]  /*1d300*/  IMAD.MOV.U32 R26, RZ, RZ, R9 ;  /* 0x000000ffff1a7224 */ /* 0x000fe400078e0009 */
[----:B--2---:R-:W-:-:S07]  /*1d310*/  VIADD R0, R0, 0xfffffffd ;  /* 0xfffffffd00007836 */ /* 0x004fce0000000000 */
.L_x_14251:
[----:B------:R-:W-:Y:S05]  /*1d320*/  BSYNC B2 ;  /* 0x0000000000027941 */ /* 0x000fea0003800000 */
.L_x_14250:
[----:B------:R-:W2:Y:S01]  /*1d330*/  LDL.LU R2, [R1+0x14] ;  /* 0x0000140001027983 */ /* 0x000ea20000300800 */
[----:B------:R-:W-:Y:S01]  /*1d340*/  VIADD R7, R7, 0xfffffffe ;  /* 0xfffffffe07077836 */ /* 0x000fe20000000000 */
[----:B--2---:R-:W-:-:S04]  /*1d350*/  LOP3.LUT R2, RZ, R2, RZ, 0x33, !PT ;  /* 0x00000002ff027212 */ /* 0x004fc800078e33ff */
[----:B------:R-:W-:-:S13]  /*1d360*/  ISETP.NE.AND P0, PT, R7, R2, PT ;  /* 0x000000020700720c */ /* 0x000fda0003f05270 */
[----:B------:R-:W-:Y:S05]  /*1d370*/  @!P0 BRA `(.L_x_14249) ;  /* 0x0000000c00a88947 */ /* 0x000fea0003800000 */
[----:B------:R-:W-:-:S07]  /*1d380*/  IMAD.MOV.U32 R4, RZ, RZ, R17 ;  /* 0x000000ffff047224 */ /* 0x000fce00078e0011 */
.L_x_14291:
        /* <DEDUP_REMOVED lines=33> */
.L_x_14267:
[----:B------:R-:W-:Y:S01]  /*1d5a0*/  LEA R2, R6, R22, 0x3 ;  /* 0x0000001606027211 */ /* 0x000fe200078e18ff */
[----:B------:R-:W-:Y:S01]  /*1d5b0*/  BSSY B2, `(.L_x_14268) ;  /* 0x0000004000027945 */ /* 0x000fe20003800000 */
[----:B0-----:R-:W-:-:S04]  /*1d5c0*/  SHF.L.U32 R3, R7, 0x1f, RZ ;  /* 0x0000001f07037819 */ /* 0x001fc800000006ff */
[----:B------:R-:W0:Y:S02]  /*1d5d0*/  SYNCS.PHASECHK.TRANS64.TRYWAIT P0, [R2+URZ+0x16840], R3 ;  /* 0x01684003020075a7 */ /* 0x000e24000800017f */
[----:B0-----:R-:W-:Y:S05]  /*1d5e0*/  @!P0 BRA `(.L_x_14269) ;  /* 0x0000004400c48947 */ /* 0x001fea0003800000 */
.L_x_14410:
[----:B------:R-:W-:Y:S05]  /*1d5f0*/  BSYNC B2 ;  /* 0x0000000000027941 */ /* 0x000fea0003800000 */
.L_x_14268:
        /* <DEDUP_REMOVED lines=12> */
.L_x_14271:
[----:B------:R-:W-:Y:S05]  /*1d6c0*/  BSYNC B2 ;  /* 0x0000000000027941 */ /* 0x000fea0003800000 */
.L_x_14270:
        /* <DEDUP_REMOVED lines=11> */
.L_x_14272:
        /* <DEDUP_REMOVED lines=15> */
.L_x_14411:
[----:B------:R-:W-:Y:S05]  /*1d870*/  BSYNC B2 ;  /* 0x0000000000027941 */ /* 0x000fea0003800000 */
.L_x_14273:
        /* <DEDUP_REMOVED lines=11> */
.L_x_14276:
[----:B------:R-:W-:Y:S05]  /*1d930*/  BSYNC B2 ;  /* 0x0000000000027941 */ /* 0x000fea0003800000 */
.L_x_14275:
        /* <DEDUP_REMOVED lines=8> */
[----:B------:R-:W-:Y:S01]  /*1d9c0*/  LEA R2, R24, R28, 0x7 ;  /* 0x0000001c18027211 */ /* 0x000fe200078e38ff */
[----:B------:R-:W-:-:S12]  /*1d9d0*/  UIADD3.X UR5, URZ, UR41, URZ, UP0, !UPT ;  /* 0x000000293f057290 */ /* 0x000fd800087fe43f */
.L_x_14277:
        /* <DEDUP_REMOVED lines=12> */
.L_x_14266:
[----:B------:R-:W-:Y:S05]  /*1daa0*/  BSYNC B1 ;  /* 0x0000000000017941 */ /* 0x000fea0003800000 */
.L_x_14265:
        /* <DEDUP_REMOVED lines=33> */
.L_x_14280:
[----:B------:R-:W-:Y:S01]  /*1dcc0*/  IMAD R2, R23, 0x8, R22 ;  /* 0x0000000817027824 */ /* 0x000fe200078e0216 */
[----:B0-----:R-:W-:Y:S01]  /*1dcd0*/  SHF.L.U32 R3, R26, 0x1f, RZ ;  /* 0x0000001f1a037819 */ /* 0x001fe200000006ff */
[----:B------:R-:W-:Y:S03]  /*1dce0*/  BSSY B2, `(.L_x_14281) ;  /* 0x0000003000027945 */ /* 0x000fe60003800000 */
[----:B------:R-:W0:Y:S02]  /*1dcf0*/  SYNCS.PHASECHK.TRANS64.TRYWAIT P0, [R2+URZ+0x16840], R3 ;  /* 0x01684003020075a7 */ /* 0x000e24000800017f */
[----:B0-----:R-:W-:Y:S05]  /*1dd00*/  @!P0 BRA `(.L_x_14282) ;  /* 0x0000004000248947 */ /* 0x001fea0003800000 */
.L_x_14412:
[----:B------:R-:W-:Y:S05]  /*1dd10*/  BSYNC B2 ;  /* 0x0000000000027941 */ /* 0x000fea0003800000 */
.L_x_14281:
        /* <DEDUP_REMOVED lines=12> */
.L_x_14284:
[----:B------:R-:W-:Y:S05]  /*1dde0*/  BSYNC B2 ;  /* 0x0000000000027941 */ /* 0x000fea0003800000 */
.L_x_14283:
        /* <DEDUP_REMOVED lines=12> */
.L_x_14285:
        /* <DEDUP_REMOVED lines=15> */
.L_x_14413:
[----:B------:R-:W-:Y:S05]  /*1dfa0*/  BSYNC B2 ;  /* 0x0000000000027941 */ /* 0x000fea0003800000 */
.L_x_14286:
        /* <DEDUP_REMOVED lines=11> */
.L_x_14289:
[----:B------:R-:W-:Y:S05]  /*1e060*/  BSYNC B2 ;  /* 0x0000000000027941 */ /* 0x000fea0003800000 */
.L_x_14288:
        /* <DEDUP_REMOVED lines=10> */
.L_x_14290:
        /* <DEDUP_REMOVED lines=12> */
.L_x_14279:
[----:B------:R-:W-:Y:S05]  /*1e1d0*/  BSYNC B1 ;  /* 0x0000000000017941 */ /* 0x000fea0003800000 */
.L_x_14278:
[----:B------:R-:W2:Y:S01]  /*1e1e0*/  LDL R2, [R1+0x8] ;  /* 0x0000080001027983 */ /* 0x000ea20000100800 */
[----:B------:R-:W-:Y:S01]  /*1e1f0*/  VIADD R0, R0, 0xfffffffe ;  /* 0xfffffffe00007836 */ /* 0x000fe20000000000 */
[----:B--2---:R-:W-:-:S13]  /*1e200*/  ISETP.GT.AND P0, PT, R9, R2, PT ;  /* 0x000000020900720c */ /* 0x004fda0003f04270 */
[----:B------:R-:W-:Y:S05]  /*1e210*/  @P0 BRA `(.L_x_14291) ;  /* 0xfffffff0005c0947 */ /* 0x000fea000383ffff */
.L_x_14249:
[----:B------:R-:W-:Y:S05]  /*1e220*/  BSYNC B0 ;  /* 0x0000000000007941 */ /* 0x000fea0003800000 */
.L_x_14248:
        /* <DEDUP_REMOVED lines=17> */
.L_x_14293:
[----:B------:R-:W-:Y:S05]  /*1e340*/  BSYNC B0 ;  /* 0x0000000000007941 */ /* 0x000fea0003800000 */
.L_x_14292:
        /* <DEDUP_REMOVED lines=10> */
.L_x_14414:
[----:B------:R-:W-:Y:S05]  /*1e3f0*/  BSYNC B1 ;  /* 0x0000000000017941 */ /* 0x000fea0003800000 */
.L_x_14296:
        /* <DEDUP_REMOVED lines=9> */
.L_x_14299:
[----:B------:R-:W-:Y:S05]  /*1e490*/  BSYNC B1 ;  /* 0x0000000000017941 */ /* 0x000fea0003800000 */
.L_x_14298:
        /* <DEDUP_REMOVED lines=10> */
.L_x_14300:
        /* <DEDUP_REMOVED lines=10> */
.L_x_14295:
[----:B------:R-:W-:Y:S05]  /*1e5e0*/  BSYNC B0 ;  /* 0x0000000000007941 */ /* 0x000fea0003800000 */
.L_x_14294:
[----:B------:R-:W-:-:S04]  /*1e5f0*/  IADD3 R23, R23, 0x1, RZ ;  /* 0x0000000117177810 */ /* 0x000fc80007ffe0ff */
[----:B------:R-:W-:-:S04]  /*1e600*/  ISETP.NE.AND P0, PT, R23, 0x2, PT ;  /* 0x000000021700780c */ /* 0x000fc80003f05270 */
[----:B0-----:R-:W-:Y:S02]  /*1e610*/  SEL R3, RZ, 0x1, P0 ;  /* 0x00000001ff037807 */ /* 0x001fe40000000000 */
[----:B------:R-:W-:Y:S02]  /*1e620*/  SEL R23, R23, RZ, P0 ;  /* 0x000000ff17177207 */ /* 0x000fe40000000000 */
[----:B------:R-:W-:-:S07]  /*1e630*/  LOP3.LUT R26, R26, R3, RZ, 0x3c, !PT ;  /* 0x000000031a1a7212 */ /* 0x000fce00078e3cff */
.L_x_14230:
[----:B------:R-:W-:Y:S05]  /*1e640*/  BSYNC B7 ;  /* 0x0000000000077941 */ /* 0x000fea0003800000 */
.L_x_14228:
[----:B------:R-:W2:Y:S02]  /*1e650*/  LDL R0, [R1] ;  /* 0x0000000001007983 */ /* 0x000ea40000100800 */
[----:B--2---:R-:W-:-:S13]  /*1e660*/  LOP3.LUT P0, RZ, R0, 0x2, RZ, 0xc0, !PT ;  /* 0x0000000200ff7812 */ /* 0x004fda000780c0ff */
[----:B------:R-:W-:Y:S05]  /*1e670*/  @!P0 BRA `(.L_x_14301) ;  /* 0x0000000000248947 */ /* 0x000fea0003800000 */
[----:B------:R-:W-:Y:S05]  /*1e680*/  WARPSYNC.ALL ;  /* 0x0000000000007948 */ /* 0x000fea0003800000 */
[----:B------:R-:W1:Y:S08]  /*1e690*/  S2UR UR5, SR_CgaCtaId ;  /* 0x00000000000579c3 */ /* 0x000e700000008800 */
[----:B------:R-:W-:Y:S06]  /*1e6a0*/  BAR.SYNC.DEFER_BLOCKING 0x5, 0x200 ;  /* 0x0148000000007b1d */ /* 0x000fec0000010000 */
[----:B------:R-:W-:-:S02]  /*1e6b0*/  UMOV UR4, 0x400 ;  /* 0x0000040000047882 */ /* 0x000fc40000000000 */
[----:B-1----:R-:W-:-:S06]  /*1e6c0*/  ULEA UR4, UR5, UR4, 0x18 ;  /* 0x0000000405047291 */ /* 0x002fcc000f8ec03f */
[----:B------:R-:W-:-:S05]  /*1e6d0*/  IMAD.U32 R22, RZ, RZ, UR4 ;  /* 0x00000004ff167e24 */ /* 0x000fca000f8e00ff */
[----:B------:R2:W3:Y:S01]  /*1e6e0*/  LDS.128 R16, [R22+0x168d0] ;  /* 0x0168d00016107984 */ /* 0x0004e20000000c00 */
[----:B------:R-:W-:Y:S06]  /*1e6f0*/  BAR.ARV 0x4, 0x200 ;  /* 0x0108000000007b1d */ /* 0x000fec0000002000 */
[----:B------:R-:W-:Y:S05]  /*1e700*/  BRA `(.L_x_14302) ;  /* 0x0000000800cc7947 */ /* 0x000fea0003800000 */
.L_x_14301:
        /* <DEDUP_REMOVED lines=36> */
.L_x_14424:
[----:B------:R-:W-:Y:S02]  /*1e950*/  ULDC UR4, c[0x0][0xc38] ;  /* 0x00030e0000047ab9 */ /* 0x000fe40000000800 */
[----:B------:R-:W-:-:S04]  /*1e960*/  IMAD.U32 R4, RZ, RZ, UR4 ;  /* 0x00000004ff047e24 */ /* 0x000fc8000f8e00ff */
[----:B--2---:R-:W-:-:S04]  /*1e970*/  IMAD R14, R14, R4, RZ ;  /* 0x000000040e0e7224 */ /* 0x004fc800078e02ff */
[----:B------:R-:W-:-:S05]  /*1e980*/  IMAD.IADD R5, R5, 0x1, R14 ;  /* 0x0000000105057824 */ /* 0x000fca00078e020e */
[----:B------:R-:W-:-:S13]  /*1e990*/  ISETP.GT.AND P6, PT, R5, R0, PT ;  /* 0x000000000500720c */ /* 0x000fda0003fc4270 */
[----:B------:R-:W-:Y:S05]  /*1e9a0*/  @P6 BRA `(.L_x_14304) ;  /* 0x00000000009c6947 */ /* 0x000fea0003800000 */
.L_x_14309:
[----:B------:R-:W2:Y:S01]  /*1e9b0*/  LDC R2, c[0x0][0xc3c] ;  /* 0x00030f00ff027b82 */ /* 0x000ea20000000800 */
[----:B------:R-:W-:-:S04]  /*1e9c0*/  IADD3 R19, R19, 0x1f, RZ ;  /* 0x0000001f13137810 */ /* 0x000fc80007ffe0ff */
[----:B--2---:R-:W-:-:S13]  /*1e9d0*/  ISETP.GE.AND P6, PT, R19, R2, PT ;  /* 0x000000021300720c */ /* 0x004fda0003fc6270 */
[----:B------:R-:W-:Y:S05]  /*1e9e0*/  @P6 BRA `(.L_x_14305) ;  /* 0x0000000400d06947 */ /* 0x000fea0003800000 */
[----:B-1----:R-:W1:Y:S01]  /*1e9f0*/  S2R R3, SR_TID.X ;  /* 0x0000000000037919 */ /* 0x002e620000002100 */
        /* <DEDUP_REMOVED lines=9> */
.L_x_14307:
[----:B------:R-:W-:Y:S05]  /*1ea90*/  BSYNC B0 ;  /* 0x0000000000007941 */ /* 0x000fea0003800000 */
.L_x_14306:
        /* <DEDUP_REMOVED lines=18> */
.L_x_14432:
[----:B------:R-:W-:Y:S02]  /*1ebc0*/  ULDC UR4, c[0x0][0xc38] ;  /* 0x00030e0000047ab9 */ /* 0x000fe40000000800 */
[----:B------:R-:W-:-:S04]  /*1ebd0*/  IMAD.U32 R4, RZ, RZ, UR4 ;  /* 0x00000004ff047e24 */ /* 0x000fc8000f8e00ff */
[----:B--2---:R-:W-:-:S04]  /*1ebe0*/  IMAD R14, R14, R4, RZ ;  /* 0x000000040e0e7224 */ /* 0x004fc800078e02ff */
[----:B------:R-:W-:-:S05]  /*1ebf0*/  IMAD.IADD R5, R14, 0x1, R5 ;  /* 0x000000010e057824 */ /* 0x000fca00078e0205 */
[----:B------:R-:W-:-:S13]  /*1ec00*/  ISETP.GT.AND P6, PT, R5, R0, PT ;  /* 0x000000000500720c */ /* 0x000fda0003fc4270 */
[----:B------:R-:W-:Y:S05]  /*1ec10*/  @!P6 BRA `(.L_x_14309) ;  /* 0xfffffffc0064e947 */ /* 0x000fea000383ffff */
.L_x_14304:
        /* <DEDUP_REMOVED lines=8> */
.L_x_14436:
[----:B------:R-:W-:Y:S01]  /*1eca0*/  ISETP.NE.AND P0, PT, R2, RZ, PT ;  /* 0x000000ff0200720c */ /* 0x000fe20003f05270 */
[----:B------:R-:W-:-:S12]  /*1ecb0*/  IMAD.MOV.U32 R14, RZ, RZ, RZ ;  /* 0x000000ffff0e7224 */ /* 0x000fd800078e00ff */
[----:B------:R-:W-:Y:S05]  /*1ecc0*/  @!P0 BRA `(.L_x_14311) ;  /* 0x0000000000108947 */ /* 0x000fea0003800000 */
[----:B------:R-:W-:Y:S01]  /*1ecd0*/  UMOV UR4, 0xffffffff ;  /* 0xffffffff00047882 */ /* 0x000fe20000000000 */
[----:B0-----:R-:W-:Y:S02]  /*1ece0*/  IADD3 R12, R6, -0x1, RZ ;  /* 0xffffffff060c7810 */ /* 0x001fe40007ffe0ff */
[----:B------:R-:W-:Y:S05]  /*1ecf0*/  BRA.DIV UR4, `(.L_x_14312) ;  /* 0x0000003a048c7947 */ /* 0x000fea000b800000 */
[----:B------:R4:W0:Y:S02]  /*1ed00*/  SHFL.IDX PT, R14, R3, R12, 0x1f ;  /* 0x00001f0c030e7589 */ /* 0x00082400000e0000 */
.L_x_14311:
[----:B-1--4-:R-:W1:Y:S01]  /*1ed10*/  LDC.64 R2, c[0x0][0xc90] ;  /* 0x00032400ff027b82 */ /* 0x012e620000000a00 */
[----:B------:R-:W-:-:S04]  /*1ed20*/  IMAD.IADD R19, R6, 0x1, R19 ;  /* 0x0000000106137824 */ /* 0x000fc800078e0213 */
[----:B-1----:R-:W-:-:S05]  /*1ed30*/  IMAD.WIDE R2, R19, 0x4, R2 ;  /* 0x0000000413027825 */ /* 0x002fca00078e0202 */
[----:B--2---:R1:W3:Y:S01]  /*1ed40*/  LDG.E R6, desc[UR38][R2.64] ;  /* 0x0000002602067981 */ /* 0x0042e2000c1e1900 */
[----:B0-----:R-:W-:-:S04]  /*1ed50*/  IMAD R16, R14, R4, R16 ;  /* 0x000000040e107224 */ /* 0x001fc800078e0210 */
[----:B------:R-:W-:Y:S02]  /*1ed60*/  IMAD.IADD R0, R0, 0x1, -R16 ;  /* 0x0000000100007824 */ /* 0x000fe400078e0a10 */
[----:B-1----:R-:W-:Y:S02]  /*1ed70*/  IMAD.MOV.U32 R2, RZ, RZ, RZ ;  /* 0x000000ffff027224 */ /* 0x002fe400078e00ff */
[----:B---3--:R-:W-:-:S05]  /*1ed80*/  IMAD R5, R17, R6, RZ ;  /* 0x0000000611057224 */ /* 0x008fca00078e02ff */
        /* <DEDUP_REMOVED lines=31> */
[----:B0-----:R-:W-:-:S02]  /*1ef80*/  IADD3 R2, R8, 0xffffffe, RZ ;  /* 0x0ffffffe08027810 */ /* 0x001fc40007ffe0ff */
[----:B------:R-:W-:-:S04]  /*1ef90*/  IABS R8, R0 ;  /* 0x0000000000087213 */ /* 0x000fc80000000000 */
        /* <DEDUP_REMOVED lines=25> */
.L_x_14305:
[----:B------:R-:W-:Y:S01]  /*1f130*/  UMOV UR4, URZ ;  /* 0x0000003f00047c82 */ /* 0x000fe20008000000 */
[----:B------:R-:W-:Y:S01]  /*1f140*/  UMOV UR5, URZ ;  /* 0x0000003f00057c82 */ /* 0x000fe20008000000 */
[----:B------:R-:W-:Y:S01]  /*1f150*/  ULDC UR6, c[0x0][0xc3c] ;  /* 0x00030f0000067ab9 */ /* 0x000fe20000000800 */
[----:B------:R-:W-:Y:S01]  /*1f160*/  MOV R16, R0 ;  /* 0x0000000000107202 */ /* 0x000fe20000000f00 */
[----:B------:R-:W-:Y:S02]  /*1f170*/  IMAD.U32 R17, RZ, RZ, UR4 ;  /* 0x00000004ff117e24 */ /* 0x000fe4000f8e00ff */
[----:B------:R-:W-:Y:S02]  /*1f180*/  IMAD.U32 R18, RZ, RZ, UR5 ;  /* 0x00000005ff127e24 */ /* 0x000fe4000f8e00ff */
[----:B------:R-:W-:-:S07]  /*1f190*/  IMAD.U32 R19, RZ, RZ, UR6 ;  /* 0x00000006ff137e24 */ /* 0x000fce000f8e00ff */
.L_x_14313:
[----:B------:R-:W2:Y:S01]  /*1f1a0*/  S2R R0, SR_TID.X ;  /* 0x0000000000007919 */ /* 0x000ea20000002100 */
[----:B------:R-:W-:Y:S05]  /*1f1b0*/  WARPSYNC.ALL ;  /* 0x0000000000007948 */ /* 0x000fea0003800000 */
[----:B------:R-:W-:Y:S01]  /*1f1c0*/  BAR.SYNC.DEFER_BLOCKING 0x4, 0x200 ;  /* 0x0108000000007b1d */ /* 0x000fe20000010000 */
[----:B--2---:R-:W-:-:S04]  /*1f1d0*/  LOP3.LUT R0, R0, 0x1f, RZ, 0xc0, !PT ;  /* 0x0000001f00007812 */ /* 0x004fc800078ec0ff */
[----:B------:R-:W-:-:S13]  /*1f1e0*/  ISETP.NE.AND P0, PT, R0, RZ, PT ;  /* 0x000000ff0000720c */ /* 0x000fda0003f05270 */
[----:B-1----:R-:W1:Y:S01]  /*1f1f0*/  @!P0 S2R R3, SR_CgaCtaId ;  /* 0x0000000000038919 */ /* 0x002e620000008800 */
[----:B------:R-:W-:-:S04]  /*1f200*/  @!P0 MOV R0, 0x400 ;  /* 0x0000040000008802 */ /* 0x000fc80000000f00 */
[----:B-1----:R-:W-:-:S05]  /*1f210*/  @!P0 LEA R22, R3, R0, 0x18 ;  /* 0x0000000003168211 */ /* 0x002fca00078ec0ff */
[----:B------:R1:W-:Y:S01]  /*1f220*/  @!P0 STS.128 [R22+0x168d0], R16 ;  /* 0x0168d01016008388 */ /* 0x0003e20000000c00 */
[----:B------:R-:W-:Y:S06]  /*1f230*/  BAR.ARV 0x5, 0x200 ;  /* 0x0148000000007b1d */ /* 0x000fec0000002000 */
.L_x_14302:
[----:B------:R-:W-:Y:S02]  /*1f240*/  ULDC UR4, c[0x0][0xc3c] ;  /* 0x00030f0000047ab9 */ /* 0x000fe40000000800 */
[----:B---3--:R-:W-:-:S13]  /*1f250*/  ISETP.GE.AND P0, PT, R19, UR4, PT ;  /* 0x0000000413007c0c */ /* 0x008fda000bf06270 */
[----:B------:R-:W-:Y:S05]  /*1f260*/  @!P0 BRA `(.L_x_14314) ;  /* 0xffffffa000ec8947 */ /* 0x000fea000383ffff */
[----:B------:R-:W-:Y:S05]  /*1f270*/  BSYNC B8 ;  /* 0x0000000000087941 */ /* 0x000fea0003800000 */
.L_x_14176:
        /* <DEDUP_REMOVED lines=12> */
.L_x_14439:
[----:B------:R-:W-:Y:S05]  /*1f340*/  BSYNC B0 ;  /* 0x0000000000007941 */ /* 0x000fea0003800000 */
.L_x_14315:
[----:B------:R-:W-:-:S03]  /*1f350*/  UMOV UR4, 0xffffffff ;  /* 0xffffffff00047882 */ /* 0x000fc60000000000 */
[----:B------:R-:W-:Y:S05]  /*1f360*/  BRA.DIV UR4, `(.L_x_14317) ;  /* 0x0000003604287947 */ /* 0x000fea000b800000 */
[----:B0-----:R-:W0:Y:S02]  /*1f370*/  S2R R0, SR_TID.X ;  /* 0x0000000000007919 */ /* 0x001e240000002100 */
[----:B0-----:R-:W-:-:S04]  /*1f380*/  SHF.R.U32.HI R0, RZ, 0x5, R0 ;  /* 0x00000005ff007819 */ /* 0x001fc80000011600 */
[----:B------:R-:W-:-:S05]  /*1f390*/  LOP3.LUT R0, R0, 0x3, RZ, 0xc0, !PT ;  /* 0x0000000300007812 */ /* 0x000fca00078ec0ff */
[----:B------:R0:W2:Y:S02]  /*1f3a0*/  SHFL.IDX PT, R14, R0, RZ, 0x1f ;  /* 0x00001fff000e7589 */ /* 0x0000a400000e0000 */
.L_x_14442:
[----:B--2---:R-:W-:-:S13]  /*1f3b0*/  ISETP.NE.AND P0, PT, R14, RZ, PT ;  /* 0x000000ff0e00720c */ /* 0x004fda0003f05270 */
[----:B------:R-:W-:Y:S05]  /*1f3c0*/  @P0 BRA `(.L_x_13974) ;  /* 0x0000000000880947 */ /* 0x000fea0003800000 */
[----:B------:R-:W-:-:S03]  /*1f3d0*/  UMOV UR4, 0xffffffff ;  /* 0xffffffff00047882 */ /* 0x000fc60000000000 */
[----:B------:R-:W-:Y:S05]  /*1f3e0*/  BRA.DIV UR4, `(.L_x_14318) ;  /* 0x00000036043c7947 */ /* 0x000fea000b800000 */
[----:B------:R-:W-:-:S13]  /*1f3f0*/  ELECT P6, URZ, PT ;  /* 0x00000000003f782f */ /* 0x000fda00038c0000 */
.L_x_14445:
[----:B------:R-:W-:Y:S05]  /*1f400*/  @!P6 BRA `(.L_x_13974) ;  /* 0x000000000078e947 */ /* 0x000fea0003800000 */
[----:B------:R-:W-:-:S06]  /*1f410*/  ULOP3.LUT UR4, UR36, 0x2, URZ, 0xfc, !UPT ;  /* 0x0000000224047892 */ /* 0x000fcc000f8efc3f */
[----:B0-----:R-:W-:-:S05]  /*1f420*/  IMAD.U32 R0, RZ, RZ, UR4 ;  /* 0x00000004ff007e24 */ /* 0x001fca000f8e00ff */
[----:B------:R-:W-:-:S13]  /*1f430*/  ISETP.NE.AND P2, PT, R0, 0x3, PT ;  /* 0x000000030000780c */ /* 0x000fda0003f45270 */
[----:B------:R-:W-:Y:S05]  /*1f440*/  @!P2 BRA `(.L_x_14319) ;  /* 0x000000000004a947 */ /* 0x000fea0003800000 */
[----:B------:R-:W-:Y:S01]  /*1f450*/  BPT.TRAP 0x1 ;  /* 0x000000040000795c */ /* 0x000fe20000300000 */
.L_x_14319:
        /* <DEDUP_REMOVED lines=12> */
.L_x_14446:
[----:B------:R-:W2:Y:S02]  /*1f520*/  SYNCS.PHASECHK.TRANS64.TRYWAIT P0, [R3+URZ], R2 ;  /* 0x00000002030075a7 */ /* 0x000ea4000800017f */
[----:B--2---:R-:W-:Y:S05]  /*1f530*/  @!P0 BRA `(.L_x_14321) ;  /* 0x00000034001c8947 */ /* 0x004fea0003800000 */
.L_x_14447:
[----:B------:R-:W-:Y:S05]  /*1f540*/  @!P2 BRA `(.L_x_14322) ;  /* 0x000000000004a947 */ /* 0x000fea0003800000 */
[----:B------:R-:W-:Y:S01]  /*1f550*/  BPT.TRAP 0x1 ;  /* 0x000000040000795c */ /* 0x000fe20000300000 */
.L_x_14322:
[----:B------:R-:W-:-:S05]  /*1f560*/  VIADD R0, R9, 0x16860 ;  /* 0x0001686009007836 */ /* 0x000fca0000000000 */
[----:B------:R-:W-:-:S04]  /*1f570*/  LEA R23, R23, R0, 0x3 ;  /* 0x0000000017177211 */ /* 0x000fc800078e18ff */
[----:B------:R-:W3:Y:S02]  /*1f580*/  SYNCS.PHASECHK.TRANS64.TRYWAIT P0, [R23+URZ], R4 ;  /* 0x00000004170075a7 */ /* 0x000ee4000800017f */
[----:B---3--:R-:W-:Y:S05]  /*1f590*/  @!P0 BRA `(.L_x_14323) ;  /* 0x0000003400188947 */ /* 0x008fea0003800000 */
.L_x_14448:
[----:B------:R-:W-:-:S07]  /*1f5a0*/  IMAD R7, R7, 0x8, R0 ;  /* 0x0000000807077824 */ /* 0x000fce00078e0200 */
.L_x_14324:
[----:B----4-:R4:W0:Y:S02]  /*1f5b0*/  SYNCS.PHASECHK.TRANS64.TRYWAIT P0, [R7+URZ], R2 ;  /* 0x00000002070075a7 */ /* 0x010824000800017f */
[----:B0-----:R-:W-:Y:S05]  /*1f5c0*/  @!P0 NANOSLEEP.SYNCS 0x989680 ;  /* 0x009896800000895d */ /* 0x001fea0003900000 */
[----:B------:R-:W0:Y:S02]  /*1f5d0*/  @!P0 SYNCS.PHASECHK.TRANS64 P0, [R7+URZ], R2 ;  /* 0x00000002070085a7 */ /* 0x000e24000800007f */
[----:B0-----:R-:W-:Y:S05]  /*1f5e0*/  @!P0 BRA `(.L_x_14324) ;  /* 0xfffffffc00f08947 */ /* 0x001fea000383ffff */
.L_x_13974:
[----:B------:R-:W-:Y:S05]  /*1f5f0*/  BSYNC B9 ;  /* 0x0000000000097941 */ /* 0x000fea0003800000 */
.L_x_13971:
[----:B------:R-:W-:Y:S05]  /*1f600*/  EXIT ;  /* 0x000000000000794d */ /* 0x000fea0003800000 */
.L_x_14000:
[----:B0-----:R0:W1:Y:S02]  /*1f610*/  SYNCS.PHASECHK.TRANS64.TRYWAIT P6, [R79+URZ+0x16890], R91 ;  /* 0x0168905b4f0075a7 */ /* 0x00106400080c017f */
[----:B-1----:R-:W-:Y:S05]  /*1f620*/  @!P6 NANOSLEEP.SYNCS 0x989680 ;  /* 0x009896800000e95d */ /* 0x002fea0003900000 */
[----:B------:R-:W1:Y:S02]  /*1f630*/  @!P6 SYNCS.PHASECHK.TRANS64 P6, [R79+URZ+0x16890], R91 ;  /* 0x0168905b4f00e5a7 */ /* 0x000e6400080c007f */
[----:B-1----:R-:W-:Y:S05]  /*1f640*/  @!P6 BRA `(.L_x_14000) ;  /* 0xfffffffc00f0e947 */ /* 0x002fea000383ffff */
[----:B------:R-:W-:Y:S05]  /*1f650*/  BRA `(.L_x_14325) ;  /* 0xfffffe3400f87947 */ /* 0x000fea000383ffff */
.L_x_14020:
[----:B0-----:R0:W1:Y:S02]  /*1f660*/  SYNCS.PHASECHK.TRANS64.TRYWAIT P5, [R79+URZ+0x16890], R91 ;  /* 0x0168905b4f0075a7 */ /* 0x00106400080a017f */
[----:B-1----:R-:W-:Y:S05]  /*1f670*/  @!P5 NANOSLEEP.SYNCS 0x989680 ;  /* 0x009896800000d95d */ /* 0x002fea0003900000 */
[----:B------:R-:W1:Y:S02]  /*1f680*/  @!P5 SYNCS.PHASECHK.TRANS64 P5, [R79+URZ+0x16890], R91 ;  /* 0x0168905b4f00d5a7 */ /* 0x000e6400080a007f */
[----:B-1----:R-:W-:Y:S05]  /*1f690*/  @!P5 BRA `(.L_x_14020) ;  /* 0xfffffffc00f0d947 */ /* 0x002fea000383ffff */
[----:B------:R-:W-:Y:S05]  /*1f6a0*/  BRA `(.L_x_14326) ;  /* 0xfffffe4800787947 */ /* 0x000fea000383ffff */
.L_x_14029:
[----:B-1----:R1:W2:Y:S02]  /*1f6b0*/  SYNCS.PHASECHK.TRANS64.TRYWAIT P4, [R79+URZ+0x16890], R91 ;  /* 0x0168905b4f0075a7 */ /* 0x0022a4000808017f */
[----:B--2---:R-:W-:Y:S05]  /*1f6c0*/  @!P4 NANOSLEEP.SYNCS 0x989680 ;  /* 0x009896800000c95d */ /* 0x004fea0003900000 */
[----:B------:R-:W2:Y:S02]  /*1f6d0*/  @!P4 SYNCS.PHASECHK.TRANS64 P4, [R79+URZ+0x16890], R91 ;  /* 0x0168905b4f00c5a7 */ /* 0x000ea4000808007f */
[----:B--2---:R-:W-:Y:S05]  /*1f6e0*/  @!P4 BRA `(.L_x_14029) ;  /* 0xfffffffc00f0c947 */ /* 0x004fea000383ffff */
[----:B------:R-:W-:Y:S05]  /*1f6f0*/  BRA `(.L_x_14327) ;  /* 0xfffffe5800ac7947 */ /* 0x000fea000383ffff */
.L_x_14035:
[----:B--2---:R2:W3:Y:S02]  /*1f700*/  SYNCS.PHASECHK.TRANS64.TRYWAIT P3, [R79+URZ+0x168b0], R91 ;  /* 0x0168b05b4f0075a7 */ /* 0x0044e4000806017f */
[----:B---3--:R-:W-:Y:S05]  /*1f710*/  @!P3 NANOSLEEP.SYNCS 0x989680 ;  /* 0x009896800000b95d */ /* 0x008fea0003900000 */
[----:B------:R-:W3:Y:S02]  /*1f720*/  @!P3 SYNCS.PHASECHK.TRANS64 P3, [R79+URZ+0x168b0], R91 ;  /* 0x0168b05b4f00b5a7 */ /* 0x000ee4000806007f */
[----:B---3--:R-:W-:Y:S05]  /*1f730*/  @!P3 BRA `(.L_x_14035) ;  /* 0xfffffffc00f0b947 */ /* 0x008fea000383ffff */
[----:B------:R-:W-:Y:S05]  /*1f740*/  BRA `(.L_x_14328) ;  /* 0xfffffe5c00407947 */ /* 0x000fea000383ffff */
.L_x_14051:
        /* <DEDUP_REMOVED lines=13> */
.L_x_14330:
[----:B------:R-:W-:Y:S05]  /*1f820*/  BSYNC B0 ;  /* 0x0000000000007941 */ /* 0x000fea0003800000 */
.L_x_14329:
[----:B------:R0:W-:Y:S01]  /*1f830*/  STL [R1+0x20], R14 ;  /* 0x0000200e01007387 */ /* 0x0001e20000100800 */
[----:B------:R-:W-:Y:S05]  /*1f840*/  BRA `(.L_x_14331) ;  /* 0xfffffe6400a07947 */ /* 0x000fea000383ffff */
.L_x_14063:
[----:B------:R-:W-:Y:S01]  /*1f850*/  BSSY B1, `(.L_x_14332) ;  /* 0x0000008000017945 */ /* 0x000fe20003800000 */
[----:B------:R-:W-:Y:S02]  /*1f860*/  IMAD.MOV.U32 R13, RZ, RZ, R6 ;  /* 0x000000ffff0d7224 */ /* 0x000fe400078e0006 */
[----:B------:R-:W-:Y:S02]  /*1f870*/  IMAD.MOV.U32 R12, RZ, RZ, RZ ;  /* 0x000000ffff0c7224 */ /* 0x000fe400078e00ff */
[----:B------:R-:W-:Y:S02]  /*1f880*/  IMAD.MOV.U32 R11, RZ, RZ, 0x1c1f ;  /* 0x00001c1fff0b7424 */ /* 0x000fe400078e00ff */
[----:B------:R-:W-:-:S07]  /*1f890*/  IMAD.MOV.U32 R15, RZ, RZ, -0x1 ;  /* 0xffffffffff0f7424 */ /* 0x000fce00078e00ff */
[----:B0-----:R-:W-:Y:S05]  /*1f8a0*/  WARPSYNC.COLLECTIVE R15, `(.L_x_14333) ;  /* 0x000000000f087348 */ /* 0x001fea0003c00000 */
[----:B0-----:R0:W1:Y:S02]  /*1f8b0*/  SHFL.IDX P6, R14, R13, R12, R11 ;  /* 0x0000000c0d0e7389 */ /* 0x00106400000c000b */
[----:B01----:R-:W-:Y:S01]  /*1f8c0*/  ENDCOLLECTIVE ;  /* 0x000000000000791b */ /* 0x003fe20003800000 */
.L_x_14333:
[----:B------:R-:W-:Y:S05]  /*1f8d0*/  BSYNC B1 ;  /* 0x0000000000017941 */ /* 0x000fea0003800000 */
.L_x_14332:
        /* <DEDUP_REMOVED lines=8> */
.L_x_14334:
[----:B------:R-:W-:Y:S02]  /*1f960*/  IMAD.MOV.U32 R13, RZ, RZ, R8 ;  /* 0x000000ffff0d7224 */ /* 0x000fe400078e0008 */
[----:B------:R-:W-:-:S07]  /*1f970*/  IMAD.MOV.U32 R0, RZ, RZ, R14 ;  /* 0x000000ffff007224 */ /* 0x000fce00078e000e */
[----:B------:R-:W-:Y:S05]  /*1f980*/  WARPSYNC.COLLECTIVE R15, `(.L_x_14335) ;  /* 0x000000000f087348 */ /* 0x000fea0003c00000 */
[----:B------:R0:W1:Y:S02]  /*1f990*/  SHFL.IDX P6, R14, R13, R12, R11 ;  /* 0x0000000c0d0e7389 */ /* 0x00006400000c000b */
[----:B01----:R-:W-:Y:S01]  /*1f9a0*/  ENDCOLLECTIVE ;  /* 0x000000000000791b */ /* 0x003fe20003800000 */
.L_x_14335:
[----:B------:R-:W-:Y:S02]  /*1f9b0*/  IMAD.MOV.U32 R13, RZ, RZ, R7 ;  /* 0x000000ffff0d7224 */ /* 0x000fe400078e0007 */
[----:B------:R-:W-:-:S07]  /*1f9c0*/  IMAD.MOV.U32 R5, RZ, RZ, R14 ;  /* 0x000000ffff057224 */ /* 0x000fce00078e000e */
[----:B------:R-:W-:Y:S05]  /*1f9d0*/  WARPSYNC.COLLECTIVE R15, `(.L_x_14336) ;  /* 0x000000000f087348 */ /* 0x000fea0003c00000 */
[----:B------:R0:W1:Y:S02]  /*1f9e0*/  SHFL.IDX P6, R14, R13, R12, R11 ;  /* 0x0000000c0d0e7389 */ /* 0x00006400000c000b */
[----:B01----:R-:W-:Y:S01]  /*1f9f0*/  ENDCOLLECTIVE ;  /* 0x000000000000791b */ /* 0x003fe20003800000 */
.L_x_14336:
[----:B------:R-:W-:Y:S05]  /*1fa00*/  BRA `(.L_x_14337) ;  /* 0xfffffe6c002c7947 */ /* 0x000fea000383ffff */
.L_x_14066:
[----:B------:R-:W-:Y:S01]  /*1fa10*/  BSSY B1, `(.L_x_14338) ;  /* 0x0000008000017945 */ /* 0x000fe20003800000 */
[----:B------:R-:W-:Y:S02]  /*1fa20*/  IMAD.MOV.U32 R13, RZ, RZ, R6 ;  /* 0x000000ffff0d7224 */ /* 0x000fe400078e0006 */
[----:B------:R-:W-:Y:S02]  /*1fa30*/  IMAD.MOV.U32 R12, RZ, RZ, 0x1 ;  /* 0x00000001ff0c7424 */ /* 0x000fe400078e00ff */
[----:B------:R-:W-:Y:S02]  /*1fa40*/  IMAD.MOV.U32 R11, RZ, RZ, 0x1c1f ;  /* 0x00001c1fff0b7424 */ /* 0x000fe400078e00ff */
[----:B------:R-:W-:-:S07]  /*1fa50*/  IMAD.MOV.U32 R15, RZ, RZ, -0x1 ;  /* 0xffffffffff0f7424 */ /* 0x000fce00078e00ff */
[----:B-1----:R-:W-:Y:S05]  /*1fa60*/  WARPSYNC.COLLECTIVE R15, `(.L_x_14339) ;  /* 0x000000000f087348 */ /* 0x002fea0003c00000 */
[----:B------:R0:W2:Y:S02]  /*1fa70*/  SHFL.IDX P6, R14, R13, R12, R11 ;  /* 0x0000000c0d0e7389 */ /* 0x0000a400000c000b */
[----:B012---:R-:W-:Y:S01]  /*1fa80*/  ENDCOLLECTIVE ;  /* 0x000000000000791b */ /* 0x007fe20003800000 */
.L_x_14339:
[----:B------:R-:W-:Y:S05]  /*1fa90*/  BSYNC B1 ;  /* 0x0000000000017941 */ /* 0x000fea0003800000 */
.L_x_14338:
        /* <DEDUP_REMOVED lines=8> */
.L_x_14340:
[----:B------:R-:W-:Y:S02]  /*1fb20*/  IMAD.MOV.U32 R13, RZ, RZ, R8 ;  /* 0x000000ffff0d7224 */ /* 0x000fe400078e0008 */
[----:B------:R-:W-:-:S07]  /*1fb30*/  IMAD.MOV.U32 R0, RZ, RZ, R14 ;  /* 0x000000ffff007224 */ /* 0x000fce00078e000e */
[----:B------:R-:W-:Y:S05]  /*1fb40*/  WARPSYNC.COLLECTIVE R15, `(.L_x_14341) ;  /* 0x000000000f087348 */ /* 0x000fea0003c00000 */
[----:B------:R0:W1:Y:S02]  /*1fb50*/  SHFL.IDX P6, R14, R13, R12, R11 ;  /* 0x0000000c0d0e7389 */ /* 0x00006400000c000b */
[----:B01----:R-:W-:Y:S01]  /*1fb60*/  ENDCOLLECTIVE ;  /* 0x000000000000791b */ /* 0x003fe20003800000 */
.L_x_14341:
[----:B------:R-:W-:Y:S02]  /*1fb70*/  IMAD.MOV.U32 R13, RZ, RZ, R7 ;  /* 0x000000ffff0d7224 */ /* 0x000fe400078e0007 */
[----:B------:R-:W-:-:S07]  /*1fb80*/  IMAD.MOV.U32 R5, RZ, RZ, R14 ;  /* 0x000000ffff057224 */ /* 0x000fce00078e000e */
[----:B------:R-:W-:Y:S05]  /*1fb90*/  WARPSYNC.COLLECTIVE R15, `(.L_x_14342) ;  /* 0x000000000f087348 */ /* 0x000fea0003c00000 */
[----:B------:R0:W1:Y:S02]  /*1fba0*/  SHFL.IDX P6, R14, R13, R12, R11 ;  /* 0x0000000c0d0e7389 */ /* 0x00006400000c000b */
[----:B01----:R-:W-:Y:S01]  /*1fbb0*/  ENDCOLLECTIVE ;  /* 0x000000000000791b */ /* 0x003fe20003800000 */
.L_x_14342:
[----:B------:R-:W-:Y:S05]  /*1fbc0*/  BRA `(.L_x_14343) ;  /* 0xfffffe6c00907947 */ /* 0x000fea000383ffff */
.L_x_14070:
[----:B0-----:R0:W1:Y:S02]  /*1fbd0*/  SYNCS.PHASECHK.TRANS64.TRYWAIT P0, [R2+URZ+0x16800], R41 ;  /* 0x01680029020075a7 */ /* 0x001064000800017f */
[----:B-1----:R-:W-:Y:S05]  /*1fbe0*/  @!P0 NANOSLEEP.SYNCS 0x989680 ;  /* 0x009896800000895d */ /* 0x002fea0003900000 */
[----:B------:R-:W1:Y:S02]  /*1fbf0*/  @!P0 SYNCS.PHASECHK.TRANS64 P0, [R2+URZ+0x16800], R41 ;  /* 0x01680029020085a7 */ /* 0x000e64000800007f */
[----:B-1----:R-:W-:Y:S05]  /*1fc00*/  @!P0 BRA `(.L_x_14070) ;  /* 0xfffffffc00f08947 */ /* 0x002fea000383ffff */
[----:B------:R-:W-:Y:S05]  /*1fc10*/  BRA `(.L_x_14344) ;  /* 0xfffffe7000987947 */ /* 0x000fea000383ffff */
.L_x_14078:
[----:B------:R-:W1:Y:S01]  /*1fc20*/  LDC R41, c[0x0][0x3f4] ;  /* 0x0000fd00ff297b82 */ /* 0x000e620000000800 */
[----:B------:R-:W-:Y:S01]  /*1fc30*/  BSSY B1, `(.L_x_14345) ;  /* 0x0000008000017945 */ /* 0x000fe20003800000 */
[----:B------:R-:W-:Y:S01]  /*1fc40*/  IMAD.MOV.U32 R13, RZ, RZ, R26 ;  /* 0x000000ffff0d7224 */ /* 0x000fe200078e001a */
[----:B------:R-:W-:Y:S01]  /*1fc50*/  MOV R15, 0xffffffff ;  /* 0xffffffff000f7802 */ /* 0x000fe20000000f00 */
[----:B------:R-:W-:Y:S02]  /*1fc60*/  IMAD.MOV.U32 R12, RZ, RZ, RZ ;  /* 0x000000ffff0c7224 */ /* 0x000fe400078e00ff */
[----:B------:R-:W-:-:S07]  /*1fc70*/  IMAD.MOV.U32 R11, RZ, RZ, 0x1c1f ;  /* 0x00001c1fff0b7424 */ /* 0x000fce00078e00ff */
[----:B01----:R-:W-:Y:S05]  /*1fc80*/  WARPSYNC.COLLECTIVE R15, `(.L_x_14346) ;  /* 0x000000000f087348 */ /* 0x003fea0003c00000 */
[----:B0-----:R0:W2:Y:S02]  /*1fc90*/  SHFL.IDX P6, R14, R13, R12, R11 ;  /* 0x0000000c0d0e7389 */ /* 0x0010a400000c000b */
[----:B012---:R-:W-:Y:S01]  /*1fca0*/  ENDCOLLECTIVE ;  /* 0x000000000000791b */ /* 0x007fe20003800000 */
.L_x_14346:
[----:B------:R-:W-:Y:S05]  /*1fcb0*/  BSYNC B1 ;  /* 0x0000000000017941 */ /* 0x000fea0003800000 */
.L_x_14345:
[----:B------:R0:W5:Y:S01]  /*1fcc0*/  LDL R8, [R1+0x4] ;  /* 0x0000040001087983 */ /* 0x0001620000100800 */
[----:B------:R-:W-:Y:S01]  /*1fcd0*/  IMAD.MOV.U32 R13, RZ, RZ, R25 ;  /* 0x000000ffff0d7224 */ /* 0x000fe200078e0019 */
[----:B------:R-:W-:Y:S01]  /*1fce0*/  ISETP.GE.AND P0, PT, R18, R41, PT ;  /* 0x000000291200720c */ /* 0x000fe20003f06270 */
[----:B------:R-:W-:Y:S02]  /*1fcf0*/  IMAD.MOV.U32 R12, RZ, RZ, RZ ;  /* 0x000000ffff0c7224 */ /* 0x000fe400078e00ff */
[----:B------:R-:W-:Y:S02]  /*1fd00*/  IMAD.MOV.U32 R11, RZ, RZ, 0x1c1f ;  /* 0x00001c1fff0b7424 */ /* 0x000fe400078e00ff */
[----:B------:R-:W-:Y:S02]  /*1fd10*/  IMAD.MOV.U32 R15, RZ, RZ, -0x1 ;  /* 0xffffffffff0f7424 */ /* 0x000fe400078e00ff */
[----:B0-----:R-:W-:-:S07]  /*1fd20*/  IMAD.MOV.U32 R0, RZ, RZ, R14 ;  /* 0x000000ffff007224 */ /* 0x001fce00078e000e */
[----:B-----5:R-:W-:Y:S05]  /*1fd30*/  WARPSYNC.COLLECTIVE R15, `(.L_x_14347) ;  /* 0x000000000f087348 */ /* 0x020fea0003c00000 */
[----:B------:R0:W1:Y:S02]  /*1fd40*/  SHFL.IDX P6, R14, R13, R12, R11 ;  /* 0x0000000c0d0e7389 */ /* 0x00006400000c000b */
[----:B01---5:R-:W-:Y:S01]  /*1fd50*/  ENDCOLLECTIVE ;  /* 0x000000000000791b */ /* 0x023fe20003800000 */
.L_x_14347:
[----:B------:R-:W-:Y:S02]  /*1fd60*/  IMAD.MOV.U32 R13, RZ, RZ, R24 ;  /* 0x000000ffff0d7224 */ /* 0x000fe400078e0018 */
[----:B------:R-:W-:-:S07]  /*1fd70*/  IMAD.MOV.U32 R3, RZ, RZ, R14 ;  /* 0x000000ffff037224 */ /* 0x000fce00078e000e */
[----:B------:R-:W-:Y:S05]  /*1fd80*/  WARPSYNC.COLLECTIVE R15, `(.L_x_14348) ;  /* 0x000000000f087348 */ /* 0x000fea0003c00000 */
[----:B------:R0:W1:Y:S02]  /*1fd90*/  SHFL.IDX P6, R14, R13, R12, R11 ;  /* 0x0000000c0d0e7389 */ /* 0x00006400000c000b */
[----:B01----:R-:W-:Y:S01]  /*1fda0*/  ENDCOLLECTIVE ;  /* 0x000000000000791b */ /* 0x003fe20003800000 */
.L_x_14348:
[----:B------:R-:W-:Y:S02]  /*1fdb0*/  IMAD.MOV.U32 R13, RZ, RZ, R27 ;  /* 0x000000ffff0d7224 */ /* 0x000fe400078e001b */
[----:B------:R-:W-:-:S07]  /*1fdc0*/  IMAD.MOV.U32 R4, RZ, RZ, R14 ;  /* 0x000000ffff047224 */ /* 0x000fce00078e000e */
[----:B------:R-:W-:Y:S05]  /*1fdd0*/  WARPSYNC.COLLECTIVE R15, `(.L_x_14349) ;  /* 0x000000000f087348 */ /* 0x000fea0003c00000 */
[----:B------:R0:W1:Y:S02]  /*1fde0*/  SHFL.IDX P6, R14, R13, R12, R11 ;  /* 0x0000000c0d0e7389 */ /* 0x00006400000c000b */
[----:B01----:R-:W-:Y:S01]  /*1fdf0*/  ENDCOLLECTIVE ;  /* 0x000000000000791b */ /* 0x003fe20003800000 */
.L_x_14349:
[----:B------:R-:W-:-:S05]  /*1fe00*/  IMAD R32, R8, R32, RZ ;  /* 0x0000002008207224 */ /* 0x000fca00078e02ff */
[----:B------:R-:W-:-:S13]  /*1fe10*/  ISETP.GE.OR P1, PT, R39, R32, P0 ;  /* 0x000000202700720c */ /* 0x000fda0000726670 */
[C---:B------:R-:W-:Y:S01]  /*1fe20*/  @!P1 IMAD.SHL.U32 R5, R18.reuse, 0x2, RZ ;  /* 0x0000000212059824 */ /* 0x040fe200078e00ff */
[----:B------:R-:W-:-:S04]  /*1fe30*/  @!P1 SHF.L.U64.HI R21, R18, 0x1, R43 ;  /* 0x0000000112159819 */ /* 0x000fc8000001022b */
[----:B------:R-:W-:-:S05]  /*1fe40*/  @!P1 IADD3 R6, P2, R3, R5, RZ ;  /* 0x0000000503069210 */ /* 0x000fca0007f5e0ff */
[----:B------:R-:W-:-:S05]  /*1fe50*/  @!P1 IMAD.X R7, R0, 0x1, R21, P2 ;  /* 0x0000000100079824 */ /* 0x000fca00010e0615 */
[----:B------:R-:W2:Y:S01]  /*1fe60*/  @!P1 LD.E.128 R8, desc[UR38][R6.64] ;  /* 0x0000002606089980 */ /* 0x000ea2000c101d00 */
[----:B------:R-:W-:-:S04]  /*1fe70*/  @!P1 IADD3 R14, P2, R14, R5, RZ ;  /* 0x000000050e0e9210 */ /* 0x000fc80007f5e0ff */
[----:B------:R-:W-:-:S05]  /*1fe80*/  @!P1 IADD3.X R3, R4, R21, RZ, P2, !PT ;  /* 0x0000001504039210 */ /* 0x000fca00017fe4ff */
[----:B------:R-:W-:-:S05]  /*1fe90*/  @!P1 IMAD.MOV.U32 R15, RZ, RZ, R3 ;  /* 0x000000ffff0f9224 */ /* 0x000fca00078e0003 */
[----:B------:R0:W5:Y:S01]  /*1fea0*/  @!P1 LD.E.128 R4, desc[UR38][R14.64] ;  /* 0x000000260e049980 */ /* 0x000162000c101d00 */
[----:B------:R-:W-:Y:S01]  /*1feb0*/  CS2R R36, SRZ ;  /* 0x0000000000247805 */ /* 0x000fe2000001ff00 */
[----:B------:R-:W-:Y:S01]  /*1fec0*/  IMAD.MOV.U32 R13, RZ, RZ, R26 ;  /* 0x000000ffff0d7224 */ /* 0x000fe200078e001a */
[----:B------:R-:W-:Y:S01]  /*1fed0*/  CS2R R34, SRZ ;  /* 0x0000000000227805 */ /* 0x000fe2000001ff00 */
[----:B------:R-:W-:Y:S01]  /*1fee0*/  IMAD.MOV.U32 R12, RZ, RZ, 0x1 ;  /* 0x00000001ff0c7424 */ /* 0x000fe200078e00ff */
[----:B------:R-:W-:Y:S02]  /*1fef0*/  CS2R R20, SRZ ;  /* 0x0000000000147805 */ /* 0x000fe4000001ff00 */
[----:B------:R-:W-:Y:S01]  /*1ff00*/  CS2R R28, SRZ ;  /* 0x00000000001c7805 */ /* 0x000fe2000001ff00 */
[----:B0-----:R-:W-:Y:S02]  /*1ff10*/  IMAD.MOV.U32 R15, RZ, RZ, -0x1 ;  /* 0xffffffffff0f7424 */ /* 0x001fe400078e00ff */
[----:B--2---:R-:W-:-:S02]  /*1ff20*/  @!P1 IMAD.MOV.U32 R37, RZ, RZ, R11 ;  /* 0x000000ffff259224 */ /* 0x004fc400078e000b */
[----:B------:R-:W-:Y:S02]  /*1ff30*/  IMAD.MOV.U32 R11, RZ, RZ, 0x1c1f ;  /* 0x00001c1fff0b7424 */ /* 0x000fe400078e00ff */
[----:B------:R-:W-:Y:S02]  /*1ff40*/  @!P1 IMAD.MOV.U32 R34, RZ, RZ, R8 ;  /* 0x000000ffff229224 */ /* 0x000fe400078e0008 */
[----:B------:R-:W-:-:S07]  /*1ff50*/  @!P1 IMAD.MOV.U32 R35, RZ, RZ, R9 ;  /* 0x000000ffff239224 */ /* 0x000fce00078e0009 */
[----:B-----5:R-:W-:Y:S05]  /*1ff60*/  WARPSYNC.COLLECTIVE R15, `(.L_x_14350) ;  /* 0x000000000f087348 */ /* 0x020fea0003c00000 */
[----:B------:R0:W1:Y:S02]  /*1ff70*/  SHFL.IDX P6, R14, R13, R12, R11 ;  /* 0x0000000c0d0e7389 */ /* 0x00006400000c000b */
[----:B01---5:R-:W-:Y:S01]  /*1ff80*/  ENDCOLLECTIVE ;  /* 0x000000000000791b */ /* 0x023fe20003800000 */
.L_x_14350:
[----:B------:R-:W-:Y:S02]  /*1ff90*/  IMAD.MOV.U32 R0, RZ, RZ, R34 ;  /* 0x000000ffff007224 */ /* 0x000fe400078e0022 */
[----:B------:R-:W-:Y:S02]  /*1ffa0*/  IMAD.MOV.U32 R3, RZ, RZ, R35 ;  /* 0x000000ffff037224 */ /* 0x000fe400078e0023 */
[----:B------:R-:W-:Y:S01]  /*1ffb0*/  @!P1 IMAD.MOV.U32 R36, RZ, RZ, R10 ;  /* 0x000000ffff249224 */ /* 0x000fe200078e000a */
[----:B------:R-:W-:Y:S01]  /*1ffc0*/  PRMT R42, R0, 0x7610, R42 ;  /* 0x00007610002a7816 */ /* 0x000fe2000000002a */
[----:B------:R-:W-:Y:S01]  /*1ffd0*/  IMAD.MOV.U32 R9, RZ, RZ, R37 ;  /* 0x000000ffff097224 */ /* 0x000fe200078e0025 */
[----:B------:R-:W-:Y:S01]  /*1ffe0*/  PRMT R45, R45, 0x5410, R3 ;  /* 0x000054102d2d7816 */ /* 0x000fe20000000003 */
[----:B------:R-:W-:Y:S02]  /*1fff0*/  @!P1 IMAD.MOV.U32 R20, RZ, RZ, R4 ;  /* 0x000000ffff149224 */ /* 0x000fe400078e0004 */
[----:B------:R-:W-:-:S02]  /*20000*/  @!P1 IMAD.MOV.U32 R21, RZ, RZ, R5 ;  /* 0x000000ffff159224 */ /* 0x000fc400078e0005 */
[----:B------:R-:W-:Y:S01]  /*20010*/  @!P1 IMAD.MOV.U32 R28, RZ, RZ, R6 ;  /* 0x000000ffff1c9224 */ /* 0x000fe200078e0006 */
[----:B------:R-:W-:Y:S01]  /*20020*/  MOV R4, R20 ;  /* 0x0000001400047202 */ /* 0x000fe20000000f00 */
[----:B------:R-:W-:Y:S02]  /*20030*/  IMAD.MOV.U32 R13, RZ, RZ, R25 ;  /* 0x000000ffff0d7224 */ /* 0x000fe400078e0019 */
[----:B------:R-:W-:Y:S02]  /*20040*/  @!P1 IMAD.MOV.U32 R29, RZ, RZ, R7 ;  /* 0x000000ffff1d9224 */ /* 0x000fe400078e0007 */
[----:B------:R-:W-:Y:S02]  /*20050*/  IMAD.MOV.U32 R5, RZ, RZ, R21 ;  /* 0x000000ffff057224 */ /* 0x000fe400078e0015 */
[----:B------:R-:W-:Y:S02]  /*20060*/  IMAD.MOV.U32 R6, RZ, RZ, R28 ;  /* 0x000000ffff067224 */ /* 0x000fe400078e001c */
[----:B------:R-:W-:Y:S01]  /*20070*/  IMAD.MOV.U32 R8, RZ, RZ, R36 ;  /* 0x000000ffff087224 */ /* 0x000fe200078e0024 */
[----:B------:R-:W-:Y:S01]  /*20080*/  MOV R0, R14 ;  /* 0x0000000e00007202 */ /* 0x000fe20000000f00 */
[----:B------:R-:W-:-:S07]  /*20090*/  IMAD.MOV.U32 R7, RZ, RZ, R29 ;  /* 0x000000ffff077224 */ /* 0x000fce00078e001d */
[----:B------:R-:W-:Y:S05]  /*200a0*/  WARPSYNC.COLLECTIVE R15, `(.L_x_14351) ;  /* 0x000000000f087348 */ /* 0x000fea0003c00000 */
[----:B------:R0:W1:Y:S02]  /*200b0*/  SHFL.IDX P6, R14, R13, R12, R11 ;  /* 0x0000000c0d0e7389 */ /* 0x00006400000c000b */
[----:B01----:R-:W-:Y:S01]  /*200c0*/  ENDCOLLECTIVE ;  /* 0x000000000000791b */ /* 0x003fe20003800000 */
.L_x_14351:
[----:B------:R-:W-:Y:S02]  /*200d0*/  PRMT R56, R4, 0x5410, R6 ;  /* 0x0000541004387816 */ /* 0x000fe40000000006 */
[----:B------:R-:W-:Y:S02]  /*200e0*/  PRMT R45, R5, 0x7610, R45 ;  /* 0x00007610052d7816 */ /* 0x000fe4000000002d */
[----:B------:R-:W-:Y:S02]  /*200f0*/  CS2R R4, SRZ ;  /* 0x0000000000047805 */ /* 0x000fe4000001ff00 */
[----:B------:R-:W-:Y:S02]  /*20100*/  PRMT R31, R8, 0x5410, R9 ;  /* 0x00005410081f7816 */ /* 0x000fe40000000009 */
[----:B------:R-:W-:Y:S01]  /*20110*/  PRMT R42, R42, 0x5410, R7 ;  /* 0x000054102a2a7816 */ /* 0x000fe20000000007 */
[----:B------:R-:W-:Y:S02]  /*20120*/  IMAD.MOV.U32 R13, RZ, RZ, R24 ;  /* 0x000000ffff0d7224 */ /* 0x000fe400078e0018 */
[----:B------:R-:W-:-:S07]  /*20130*/  IMAD.MOV.U32 R3, RZ, RZ, R14 ;  /* 0x000000ffff037224 */ /* 0x000fce00078e000e */
[----:B------:R-:W-:Y:S05]  /*20140*/  WARPSYNC.COLLECTIVE R15, `(.L_x_14352) ;  /* 0x000000000f087348 */ /* 0x000fea0003c00000 */
[----:B------:R0:W1:Y:S02]  /*20150*/  SHFL.IDX P6, R14, R13, R12, R11 ;  /* 0x0000000c0d0e7389 */ /* 0x00006400000c000b */
[----:B01----:R-:W-:Y:S01]  /*20160*/  ENDCOLLECTIVE ;  /* 0x000000000000791b */ /* 0x003fe20003800000 */
.L_x_14352:
[----:B------:R-:W-:Y:S02]  /*20170*/  IMAD.MOV.U32 R13, RZ, RZ, R27 ;  /* 0x000000ffff0d7224 */ /* 0x000fe400078e001b */
[----:B------:R-:W-:-:S07]  /*20180*/  IMAD.MOV.U32 R24, RZ, RZ, R14 ;  /* 0x000000ffff187224 */ /* 0x000fce00078e000e */
[----:B------:R-:W-:Y:S05]  /*20190*/  WARPSYNC.COLLECTIVE R15, `(.L_x_14353) ;  /* 0x000000000f087348 */ /* 0x000fea0003c00000 */
[----:B------:R0:W1:Y:S02]  /*201a0*/  SHFL.IDX P6, R14, R13, R12, R11 ;  /* 0x0000000c0d0e7389 */ /* 0x00006400000c000b */
[----:B01----:R-:W-:Y:S01]  /*201b0*/  ENDCOLLECTIVE ;  /* 0x000000000000791b */ /* 0x003fe20003800000 */
.L_x_14353:
[----:B------:R-:W-:Y:S05]  /*201c0*/  BRA `(.L_x_14354) ;  /* 0xfffffe7c00887947 */ /* 0x000fea000383ffff */
.L_x_14082:
[----:B0-----:R0:W1:Y:S02]  /*201d0*/  SYNCS.PHASECHK.TRANS64.TRYWAIT P1, [R2+URZ+0x16800], R13 ;  /* 0x0168000d020075a7 */ /* 0x001064000802017f */
[----:B-1----:R-:W-:Y:S05]  /*201e0*/  @!P1 NANOSLEEP.SYNCS 0x989680 ;  /* 0x009896800000995d */ /* 0x002fea0003900000 */
[----:B------:R-:W1:Y:S02]  /*201f0*/  @!P1 SYNCS.PHASECHK.TRANS64 P1, [R2+URZ+0x16800], R13 ;  /* 0x0168000d020095a7 */ /* 0x000e64000802007f */
[----:B-1----:R-:W-:Y:S05]  /*20200*/  @!P1 BRA `(.L_x_14082) ;  /* 0xfffffffc00f09947 */ /* 0x002fea000383ffff */
[----:B------:R-:W-:Y:S05]  /*20210*/  BRA `(.L_x_14355) ;  /* 0xfffffe8000287947 */ /* 0x000fea000383ffff */
.L_x_14088:
[----:B--2---:R2:W4:Y:S02]  /*20220*/  SYNCS.PHASECHK.TRANS64.TRYWAIT P2, [R15+URZ+0x16830], R0 ;  /* 0x016830000f0075a7 */ /* 0x004524000804017f */
[----:B----4-:R-:W-:Y:S05]  /*20230*/  @!P2 NANOSLEEP.SYNCS 0x989680 ;  /* 0x009896800000a95d */ /* 0x010fea0003900000 */
[----:B------:R-:W4:Y:S02]  /*20240*/  @!P2 SYNCS.PHASECHK.TRANS64 P2, [R15+URZ+0x16830], R0 ;  /* 0x016830000f00a5a7 */ /* 0x000f24000804007f */
[----:B----4-:R-:W-:Y:S05]  /*20250*/  @!P2 BRA `(.L_x_14088) ;  /* 0xfffffffc00f0a947 */ /* 0x010fea000383ffff */
[----:B------:R-:W-:Y:S05]  /*20260*/  BRA `(.L_x_14087) ;  /* 0xfffffe8c00a87947 */ /* 0x000fea000383ffff */
.L_x_14106:
[----:B-1----:R1:W2:Y:S02]  /*20270*/  SYNCS.PHASECHK.TRANS64.TRYWAIT P4, [R11+URZ+0x16830], R10 ;  /* 0x0168300a0b0075a7 */ /* 0x0022a4000808017f */
[----:B--2---:R-:W-:Y:S05]  /*20280*/  @!P4 NANOSLEEP.SYNCS 0x989680 ;  /* 0x009896800000c95d */ /* 0x004fea0003900000 */
[----:B------:R-:W2:Y:S02]  /*20290*/  @!P4 SYNCS.PHASECHK.TRANS64 P4, [R11+URZ+0x16830], R10 ;  /* 0x0168300a0b00c5a7 */ /* 0x000ea4000808007f */
[----:B--2---:R-:W-:Y:S05]  /*202a0*/  @!P4 BRA `(.L_x_14106) ;  /* 0xfffffffc00f0c947 */ /* 0x004fea000383ffff */
[----:B------:R-:W-:Y:S05]  /*202b0*/  BRA `(.L_x_14105) ;  /* 0xfffffec800987947 */ /* 0x000fea000383ffff */
.L_x_14110:
[----:B-1----:R1:W2:Y:S02]  /*202c0*/  SYNCS.PHASECHK.TRANS64.TRYWAIT P3, [R11+URZ+0x16850], R10 ;  /* 0x0168500a0b0075a7 */ /* 0x0022a4000806017f */
[----:B--2---:R-:W-:Y:S05]  /*202d0*/  @!P3 NANOSLEEP.SYNCS 0x989680 ;  /* 0x009896800000b95d */ /* 0x004fea0003900000 */
[----:B------:R-:W2:Y:S02]  /*202e0*/  @!P3 SYNCS.PHASECHK.TRANS64 P3, [R11+URZ+0x16850], R10 ;  /* 0x0168500a0b00b5a7 */ /* 0x000ea4000806007f */
[----:B--2---:R-:W-:Y:S05]  /*202f0*/  @!P3 BRA `(.L_x_14110) ;  /* 0xfffffffc00f0b947 */ /* 0x004fea000383ffff */
[----:B------:R-:W-:Y:S05]  /*20300*/  BRA `(.L_x_14107) ;  /* 0xfffffecc00587947 */ /* 0x000fea000383ffff */
.L_x_14129:
[----:B-1----:R1:W2:Y:S02]  /*20310*/  SYNCS.PHASECHK.TRANS64.TRYWAIT P3, [R5+URZ+0x16830], R12 ;  /* 0x0168300c050075a7 */ /* 0x0022a4000806017f */
[----:B--2---:R-:W-:Y:S05]  /*20320*/  @!P3 NANOSLEEP.SYNCS 0x989680 ;  /* 0x009896800000b95d */ /* 0x004fea0003900000 */
[----:B------:R-:W2:Y:S02]  /*20330*/  @!P3 SYNCS.PHASECHK.TRANS64 P3, [R5+URZ+0x16830], R12 ;  /* 0x0168300c0500b5a7 */ /* 0x000ea4000806007f */
[----:B--2---:R-:W-:Y:S05]  /*20340*/  @!P3 BRA `(.L_x_14129) ;  /* 0xfffffffc00f0b947 */ /* 0x004fea000383ffff */
[----:B------:R-:W-:Y:S05]  /*20350*/  BRA `(.L_x_14128) ;  /* 0xffffff0400207947 */ /* 0x000fea000383ffff */
.L_x_14133:
[----:B-1----:R1:W2:Y:S02]  /*20360*/  SYNCS.PHASECHK.TRANS64.TRYWAIT P2, [R10+URZ+0x16850], R5 ;  /* 0x016850050a0075a7 */ /* 0x0022a4000804017f */
[----:B--2---:R-:W-:Y:S05]  /*20370*/  @!P2 NANOSLEEP.SYNCS 0x989680 ;  /* 0x009896800000a95d */ /* 0x004fea0003900000 */
[----:B------:R-:W2:Y:S02]  /*20380*/  @!P2 SYNCS.PHASECHK.TRANS64 P2, [R10+URZ+0x16850], R5 ;  /* 0x016850050a00a5a7 */ /* 0x000ea4000804007f */
[----:B--2---:R-:W-:Y:S05]  /*20390*/  @!P2 BRA `(.L_x_14133) ;  /* 0xfffffffc00f0a947 */ /* 0x004fea000383ffff */
[----:B------:R-:W-:Y:S05]  /*203a0*/  BRA `(.L_x_14130) ;  /* 0xffffff0400e07947 */ /* 0x000fea000383ffff */
.L_x_14140:
[----:B-1----:R1:W2:Y:S02]  /*203b0*/  SYNCS.PHASECHK.TRANS64.TRYWAIT P3, [R5+URZ+0x16830], R12 ;  /* 0x0168300c050075a7 */ /* 0x0022a4000806017f */
[----:B--2---:R-:W-:Y:S05]  /*203c0*/  @!P3 NANOSLEEP.SYNCS 0x989680 ;  /* 0x009896800000b95d */ /* 0x004fea0003900000 */
[----:B------:R-:W2:Y:S02]  /*203d0*/  @!P3 SYNCS.PHASECHK.TRANS64 P3, [R5+URZ+0x16830], R12 ;  /* 0x0168300c0500b5a7 */ /* 0x000ea4000806007f */
[----:B--2---:R-:W-:Y:S05]  /*203e0*/  @!P3 BRA `(.L_x_14140) ;  /* 0xfffffffc00f0b947 */ /* 0x004fea000383ffff */
[----:B------:R-:W-:Y:S05]  /*203f0*/  BRA `(.L_x_14139) ;  /* 0xffffff2800e87947 */ /* 0x000fea000383ffff */
.L_x_14144:
[----:B-1----:R1:W2:Y:S02]  /*20400*/  SYNCS.PHASECHK.TRANS64.TRYWAIT P2, [R10+URZ+0x16850], R5 ;  /* 0x016850050a0075a7 */ /* 0x0022a4000804017f */
[----:B--2---:R-:W-:Y:S05]  /*20410*/  @!P2 NANOSLEEP.SYNCS 0x989680 ;  /* 0x009896800000a95d */ /* 0x004fea0003900000 */
[----:B------:R-:W2:Y:S02]  /*20420*/  @!P2 SYNCS.PHASECHK.TRANS64 P2, [R10+URZ+0x16850], R5 ;  /* 0x016850050a00a5a7 */ /* 0x000ea4000804007f */
[----:B--2---:R-:W-:Y:S05]  /*20430*/  @!P2 BRA `(.L_x_14144) ;  /* 0xfffffffc00f0a947 */ /* 0x004fea000383ffff */
[----:B------:R-:W-:Y:S05]  /*20440*/  BRA `(.L_x_14141) ;  /* 0xffffff2c00a87947 */ /* 0x000fea000383ffff */
.L_x_14157:
[----:B-1----:R1:W2:Y:S02]  /*20450*/  SYNCS.PHASECHK.TRANS64.TRYWAIT P0, [R11+URZ+0x16850], R0 ;  /* 0x016850000b0075a7 */ /* 0x0022a4000800017f */
[----:B--2---:R-:W-:Y:S05]  /*20460*/  @!P0 NANOSLEEP.SYNCS 0x989680 ;  /* 0x009896800000895d */ /* 0x004fea0003900000 */
[----:B------:R-:W2:Y:S02]  /*20470*/  @!P0 SYNCS.PHASECHK.TRANS64 P0, [R11+URZ+0x16850], R0 ;  /* 0x016850000b0085a7 */ /* 0x000ea4000800007f */
[----:B--2---:R-:W-:Y:S05]  /*20480*/  @!P0 BRA `(.L_x_14157) ;  /* 0xfffffffc00f08947 */ /* 0x004fea000383ffff */
[----:B------:R-:W-:Y:S05]  /*20490*/  BRA `(.L_x_14156) ;  /* 0xffffff60008c7947 */ /* 0x000fea000383ffff */
.L_x_14165:
[----:B------:R-:W-:Y:S02]  /*204a0*/  IMAD.MOV.U32 R13, RZ, RZ, R20 ;  /* 0x000000ffff0d7224 */ /* 0x000fe400078e0014 */
[----:B------:R-:W-:Y:S02]  /*204b0*/  IMAD.MOV.U32 R12, RZ, RZ, RZ ;  /* 0x000000ffff0c7224 */ /* 0x000fe400078e00ff */
[----:B------:R-:W-:Y:S02]  /*204c0*/  IMAD.MOV.U32 R11, RZ, RZ, 0x181f ;  /* 0x0000181fff0b7424 */ /* 0x000fe400078e00ff */
[----:B------:R-:W-:Y:S02]  /*204d0*/  IMAD.MOV.U32 R15, RZ, RZ, -0x1 ;  /* 0xffffffffff0f7424 */ /* 0x000fe400078e00ff */
[----:B------:R-:W-:Y:S02]  /*204e0*/  IMAD R21, R8, R27, RZ ;  /* 0x0000001b08157224 */ /* 0x000fe400078e02ff */
[----:B------:R-:W-:-:S07]  /*204f0*/  IMAD.IADD R24, R30, 0x1, R26 ;  /* 0x000000011e187824 */ /* 0x000fce00078e021a */
[----:B-1----:R-:W-:Y:S05]  /*20500*/  WARPSYNC.COLLECTIVE R15, `(.L_x_14356) ;  /* 0x000000000f087348 */ /* 0x002fea0003c00000 */
[----:B------:R0:W2:Y:S02]  /*20510*/  SHFL.IDX P6, R14, R13, R12, R11 ;  /* 0x0000000c0d0e7389 */ /* 0x0000a400000c000b */
[----:B012---:R-:W-:Y:S01]  /*20520*/  ENDCOLLECTIVE ;  /* 0x000000000000791b */ /* 0x007fe20003800000 */
.L_x_14356:
[C---:B------:R-:W-:Y:S01]  /*20530*/  VIADD R8, R24.reuse, 0x30 ;  /* 0x0000003018087836 */ /* 0x040fe20000000000 */
[----:B------:R-:W-:-:S04]  /*20540*/  ISETP.GE.OR P3, PT, R24, R21, P0 ;  /* 0x000000151800720c */ /* 0x000fc80000766670 */
[----:B------:R-:W-:Y:S01]  /*20550*/  ISETP.GE.OR P4, PT, R8, R21, P0 ;  /* 0x000000150800720c */ /* 0x000fe20000786670 */
[----:B------:R-:W-:Y:S02]  /*20560*/  VIADD R8, R24, 0x60 ;  /* 0x0000006018087836 */ /* 0x000fe40000000000 */
[----:B------:R-:W-:-:S03]  /*20570*/  IMAD.MOV.U32 R13, RZ, RZ, R7 ;  /* 0x000000ffff0d7224 */ /* 0x000fc600078e0007 */
[----:B------:R-:W-:Y:S01]  /*20580*/  ISETP.GE.OR P2, PT, R8, R21, P0 ;  /* 0x000000150800720c */ /* 0x000fe20000746670 */
[----:B------:R-:W-:-:S12]  /*20590*/  IMAD.MOV.U32 R0, RZ, RZ, R14 ;  /* 0x000000ffff007224 */ /* 0x000fd800078e000e */
[----:B------:R-:W-:Y:S05]  /*205a0*/  WARPSYNC.COLLECTIVE R15, `(.L_x_14357) ;  /* 0x000000000f087348 */ /* 0x000fea0003c00000 */
[----:B------:R0:W1:Y:S02]  /*205b0*/  SHFL.IDX P6, R14, R13, R12, R11 ;  /* 0x0000000c0d0e7389 */ /* 0x00006400000c000b */
[----:B01----:R-:W-:Y:S01]  /*205c0*/  ENDCOLLECTIVE ;  /* 0x000000000000791b */ /* 0x003fe20003800000 */
.L_x_14357:
[----:B------:R-:W-:Y:S01]  /*205d0*/  IMAD.MOV.U32 R13, RZ, RZ, R20 ;  /* 0x000000ffff0d7224 */ /* 0x000fe200078e0014 */
[----:B------:R-:W-:Y:S01]  /*205e0*/  MOV R12, 0x1 ;  /* 0x00000001000c7802 */ /* 0x000fe20000000f00 */
[----:B------:R-:W-:-:S07]  /*205f0*/  IMAD.MOV.U32 R3, RZ, RZ, R14 ;  /* 0x000000ffff037224 */ /* 0x000fce00078e000e */
[----:B------:R-:W-:Y:S05]  /*20600*/  WARPSYNC.COLLECTIVE R15, `(.L_x_14358) ;  /* 0x000000000f087348 */ /* 0x000fea0003c00000 */
[----:B------:R0:W1:Y:S02]  /*20610*/  SHFL.IDX P6, R14, R13, R12, R11 ;  /* 0x0000000c0d0e7389 */ /* 0x00006400000c000b */
[----:B01----:R-:W-:Y:S01]  /*20620*/  ENDCOLLECTIVE ;  /* 0x000000000000791b */ /* 0x003fe20003800000 */
.L_x_14358:
[----:B------:R-:W-:-:S04]  /*20630*/  @!P3 LEA R10, P5, R29, R3, 0x1 ;  /* 0x000000031d0ab211 */ /* 0x000fc800078a08ff */
[----:B------:R-:W-:Y:S01]  /*20640*/  @!P3 LEA.HI.X R3, R29, R0, R28, 0x1, P5 ;  /* 0x000000001d03b211 */ /* 0x000fe200028f0c1c */
[----:B------:R-:W-:Y:S02]  /*20650*/  IMAD.MOV.U32 R13, RZ, RZ, R7 ;  /* 0x000000ffff0d7224 */ /* 0x000fe400078e0007 */
[----:B------:R-:W-:-:S07]  /*20660*/  IMAD.MOV.U32 R4, RZ, RZ, R14 ;  /* 0x000000ffff047224 */ /* 0x000fce00078e000e */
[----:B------:R-:W-:Y:S05]  /*20670*/  WARPSYNC.COLLECTIVE R15, `(.L_x_14359) ;  /* 0x000000000f087348 */ /* 0x000fea0003c00000 */
[----:B------:R0:W1:Y:S02]  /*20680*/  SHFL.IDX P6, R14, R13, R12, R11 ;  /* 0x0000000c0d0e7389 */ /* 0x00006400000c000b */
[----:B01----:R-:W-:Y:S01]  /*20690*/  ENDCOLLECTIVE ;  /* 0x000000000000791b */ /* 0x003fe20003800000 */
.L_x_14359:
[----:B------:R-:W-:Y:S02]  /*206a0*/  IMAD.MOV.U32 R13, RZ, RZ, R20 ;  /* 0x000000ffff0d7224 */ /* 0x000fe400078e0014 */
[----:B------:R-:W-:Y:S02]  /*206b0*/  IMAD.MOV.U32 R12, RZ, RZ, 0x2 ;  /* 0x00000002ff0c7424 */ /* 0x000fe400078e00ff */
[----:B------:R-:W-:-:S07]  /*206c0*/  IMAD.MOV.U32 R5, RZ, RZ, R14 ;  /* 0x000000ffff057224 */ /* 0x000fce00078e000e */
[----:B------:R-:W-:Y:S05]  /*206d0*/  WARPSYNC.COLLECTIVE R15, `(.L_x_14360) ;  /* 0x000000000f087348 */ /* 0x000fea0003c00000 */
[----:B------:R0:W1:Y:S02]  /*206e0*/  SHFL.IDX P6, R14, R13, R12, R11 ;  /* 0x0000000c0d0e7389 */ /* 0x00006400000c000b */
[----:B01----:R-:W-:Y:S01]  /*206f0*/  ENDCOLLECTIVE ;  /* 0x000000000000791b */ /* 0x003fe20003800000 */
.L_x_14360:
[----:B------:R-:W-:-:S04]  /*20700*/  @!P4 LEA R8, P1, R29, R5, 0x1 ;  /* 0x000000051d08c211 */ /* 0x000fc800078208ff */
[----:B------:R-:W-:Y:S01]  /*20710*/  @!P4 LEA.HI.X R9, R29, R4, R28, 0x1, P1 ;  /* 0x000000041d09c211 */ /* 0x000fe200008f0c1c */
[----:B------:R-:W-:Y:S02]  /*20720*/  IMAD.MOV.U32 R13, RZ, RZ, R7 ;  /* 0x000000ffff0d7224 */ /* 0x000fe400078e0007 */
[----:B------:R-:W-:-:S07]  /*20730*/  IMAD.MOV.U32 R6, RZ, RZ, R14 ;  /* 0x000000ffff067224 */ /* 0x000fce00078e000e */
[----:B------:R-:W-:Y:S05]  /*20740*/  WARPSYNC.COLLECTIVE R15, `(.L_x_14361) ;  /* 0x000000000f087348 */ /* 0x000fea0003c00000 */
[----:B------:R0:W1:Y:S02]  /*20750*/  SHFL.IDX P6, R14, R13, R12, R11 ;  /* 0x0000000c0d0e7389 */ /* 0x00006400000c000b */
[----:B01----:R-:W-:Y:S01]  /*20760*/  ENDCOLLECTIVE ;  /* 0x000000000000791b */ /* 0x003fe20003800000 */
.L_x_14361:
        /* <DEDUP_REMOVED lines=12> */
.L_x_14362:
[----:B------:R0:W-:Y:S01]  /*20830*/  @!P2 ST.E.128 desc[UR38][R4.64], RZ ;  /* 0x000000ff0400a985 */ /* 0x0001e2000c101d26 */
[----:B------:R-:W-:Y:S02]  /*20840*/  IMAD.MOV.U32 R13, RZ, RZ, R7 ;  /* 0x000000ffff0d7224 */ /* 0x000fe400078e0007 */
[----:B------:R-:W-:-:S07]  /*20850*/  IMAD.MOV.U32 R0, RZ, RZ, R14 ;  /* 0x000000ffff007224 */ /* 0x000fce00078e000e */
[----:B0-----:R-:W-:Y:S05]  /*20860*/  WARPSYNC.COLLECTIVE R15, `(.L_x_14363) ;  /* 0x000000000f087348 */ /* 0x001fea0003c00000 */
[----:B------:R1:W2:Y:S02]  /*20870*/  SHFL.IDX P6, R14, R13, R12, R11 ;  /* 0x0000000c0d0e7389 */ /* 0x0002a400000c000b */
[----:B012---:R-:W-:Y:S01]  /*20880*/  ENDCOLLECTIVE ;  /* 0x000000000000791b */ /* 0x007fe20003800000 */
.L_x_14363:
[----:B------:R-:W-:Y:S05]  /*20890*/  BRA `(.L_x_14364) ;  /* 0xffffff7c00e87947 */ /* 0x000fea000383ffff */
.L_x_14190:
        /* <DEDUP_REMOVED lines=11> */
.L_x_14366:
[----:B------:R-:W-:Y:S05]  /*20950*/  BSYNC B1 ;  /* 0x0000000000017941 */ /* 0x000fea0003800000 */
.L_x_14365:
[----:B------:R-:W-:Y:S05]  /*20960*/  BRA `(.L_x_14367) ;  /* 0xffffff9400cc7947 */ /* 0x000fea000383ffff */
.L_x_14192:
[----:B------:R-:W-:Y:S01]  /*20970*/  BSSY B1, `(.L_x_14368) ;  /* 0x0000006000017945 */ /* 0x000fe20003800000 */
[----:B------:R-:W-:-:S07]  /*20980*/  IMAD.MOV.U32 R15, RZ, RZ, -0x1 ;  /* 0xffffffffff0f7424 */ /* 0x000fce00078e00ff */
[----:B01----:R-:W-:Y:S05]  /*20990*/  WARPSYNC.COLLECTIVE R15, `(.L_x_14369) ;  /* 0x000000000f0c7348 */ /* 0x003fea0003c00000 */
[----:B------:R-:W-:Y:S02]  /*209a0*/  ELECT P6, UR62, PT ;  /* 0x00000000003e782f */ /* 0x000fe400038c0000 */
[----:B------:R-:W-:Y:S01]  /*209b0*/  MOV R14, UR62 ;  /* 0x0000003e000e7c02 */ /* 0x000fe20008000f00 */
[----:B01----:R-:W-:Y:S10]  /*209c0*/  ENDCOLLECTIVE ;  /* 0x000000000000791b */ /* 0x003ff40003800000 */
.L_x_14369:
[----:B------:R-:W-:Y:S05]  /*209d0*/  BSYNC B1 ;  /* 0x0000000000017941 */ /* 0x000fea0003800000 */
.L_x_14368:
[----:B------:R-:W-:Y:S05]  /*209e0*/  BRA `(.L_x_14191) ;  /* 0xffffff9400c47947 */ /* 0x000fea000383ffff */
.L_x_14194:
[----:B-1----:R1:W2:Y:S02]  /*209f0*/  SYNCS.PHASECHK.TRANS64.TRYWAIT P0, [R22+URZ+0x16820], R5 ;  /* 0x01682005160075a7 */ /* 0x0022a4000800017f */
[----:B--2---:R-:W-:Y:S05]  /*20a00*/  @!P0 NANOSLEEP.SYNCS 0x989680 ;  /* 0x009896800000895d */ /* 0x004fea0003900000 */
[----:B------:R-:W2:Y:S02]  /*20a10*/  @!P0 SYNCS.PHASECHK.TRANS64 P0, [R22+URZ+0x16820], R5 ;  /* 0x01682005160085a7 */ /* 0x000ea4000800007f */
[----:B--2---:R-:W-:Y:S05]  /*20a20*/  @!P0 BRA `(.L_x_14194) ;  /* 0xfffffffc00f08947 */ /* 0x004fea000383ffff */
[----:B------:R-:W-:Y:S05]  /*20a30*/  BRA `(.L_x_14370) ;  /* 0xffffff9400d47947 */ /* 0x000fea000383ffff */
.L_x_14198:
[----:B-1----:R1:W2:Y:S02]  /*20a40*/  SYNCS.PHASECHK.TRANS64.TRYWAIT P0, [R5+URZ+0x168a0], R6 ;  /* 0x0168a006050075a7 */ /* 0x0022a4000800017f */
[----:B--2---:R-:W-:Y:S05]  /*20a50*/  @!P0 NANOSLEEP.SYNCS 0x989680 ;  /* 0x009896800000895d */ /* 0x004fea0003900000 */
[----:B------:R-:W2:Y:S02]  /*20a60*/  @!P0 SYNCS.PHASECHK.TRANS64 P0, [R5+URZ+0x168a0], R6 ;  /* 0x0168a006050085a7 */ /* 0x000ea4000800007f */
[----:B--2---:R-:W-:Y:S05]  /*20a70*/  @!P0 BRA `(.L_x_14198) ;  /* 0xfffffffc00f08947 */ /* 0x004fea000383ffff */
[----:B------:R-:W-:Y:S05]  /*20a80*/  BRA `(.L_x_14371) ;  /* 0xffffff9400ec7947 */ /* 0x000fea000383ffff */
.L_x_14203:
[----:B0-----:R0:W2:Y:S02]  /*20a90*/  SYNCS.PHASECHK.TRANS64.TRYWAIT P0, [R5+URZ+0x168c0], R6 ;  /* 0x0168c006050075a7 */ /* 0x0010a4000800017f */
[----:B--2---:R-:W-:Y:S05]  /*20aa0*/  @!P0 NANOSLEEP.SYNCS 0x989680 ;  /* 0x009896800000895d */ /* 0x004fea0003900000 */
[----:B------:R-:W2:Y:S02]  /*20ab0*/  @!P0 SYNCS.PHASECHK.TRANS64 P0, [R5+URZ+0x168c0], R6 ;  /* 0x0168c006050085a7 */ /* 0x000ea4000800007f */
[----:B--2---:R-:W-:Y:S05]  /*20ac0*/  @!P0 BRA `(.L_x_14203) ;  /* 0xfffffffc00f08947 */ /* 0x004fea000383ffff */
[----:B------:R-:W-:Y:S05]  /*20ad0*/  BRA `(.L_x_14372) ;  /* 0xffffff98006c7947 */ /* 0x000fea000383ffff */
.L_x_14210:
[----:B-1----:R1:W2:Y:S02]  /*20ae0*/  SYNCS.PHASECHK.TRANS64.TRYWAIT P1, [R5+URZ+0x168a0], R6 ;  /* 0x0168a006050075a7 */ /* 0x0022a4000802017f */
[----:B--2---:R-:W-:Y:S05]  /*20af0*/  @!P1 NANOSLEEP.SYNCS 0x989680 ;  /* 0x009896800000995d */ /* 0x004fea0003900000 */
[----:B------:R-:W2:Y:S02]  /*20b00*/  @!P1 SYNCS.PHASECHK.TRANS64 P1, [R5+URZ+0x168a0], R6 ;  /* 0x0168a006050095a7 */ /* 0x000ea4000802007f */
[----:B--2---:R-:W-:Y:S05]  /*20b10*/  @!P1 BRA `(.L_x_14210) ;  /* 0xfffffffc00f09947 */ /* 0x004fea000383ffff */
[----:B------:R-:W-:Y:S05]  /*20b20*/  BRA `(.L_x_14373) ;  /* 0xffffff9c002c7947 */ /* 0x000fea000383ffff */
.L_x_14215:
[----:B0-----:R0:W2:Y:S02]  /*20b30*/  SYNCS.PHASECHK.TRANS64.TRYWAIT P1, [R5+URZ+0x168c0], R6 ;  /* 0x0168c006050075a7 */ /* 0x0010a4000802017f */
[----:B--2---:R-:W-:Y:S05]  /*20b40*/  @!P1 NANOSLEEP.SYNCS 0x989680 ;  /* 0x009896800000995d */ /* 0x004fea0003900000 */
[----:B------:R-:W2:Y:S02]  /*20b50*/  @!P1 SYNCS.PHASECHK.TRANS64 P1, [R5+URZ+0x168c0], R6 ;  /* 0x0168c006050095a7 */ /* 0x000ea4000802007f */
[----:B--2---:R-:W-:Y:S05]  /*20b60*/  @!P1 BRA `(.L_x_14215) ;  /* 0xfffffffc00f09947 */ /* 0x004fea000383ffff */
[----:B------:R-:W-:Y:S05]  /*20b70*/  BRA `(.L_x_14374) ;  /* 0xffffff9c00a47947 */ /* 0x000fea000383ffff */
.L_x_14236:
[----:B------:R-:W2:Y:S01]  /*20b80*/  S2R R20, SR_TID.X ;  /* 0x0000000000147919 */ /* 0x000ea20000002100 */
[----:B------:R-:W-:Y:S01]  /*20b90*/  BSSY B0, `(.L_x_14375) ;  /* 0x000000a000007945 */ /* 0x000fe20003800000 */
[----:B0-----:R-:W-:Y:S01]  /*20ba0*/  MOV R12, RZ ;  /* 0x000000ff000c7202 */ /* 0x001fe20000000f00 */
[----:B------:R-:W-:Y:S02]  /*20bb0*/  IMAD.MOV.U32 R11, RZ, RZ, 0x1f ;  /* 0x0000001fff0b7424 */ /* 0x000fe400078e00ff */
[----:B------:R-:W-:Y:S01]  /*20bc0*/  IMAD.MOV.U32 R15, RZ, RZ, -0x1 ;  /* 0xffffffffff0f7424 */ /* 0x000fe200078e00ff */
[----:B--2---:R-:W-:-:S04]  /*20bd0*/  SHF.R.U32.HI R20, RZ, 0x5, R20 ;  /* 0x00000005ff147819 */ /* 0x004fc80000011614 */
[----:B------:R-:W-:-:S05]  /*20be0*/  LOP3.LUT R20, R20, 0x3, RZ, 0xc0, !PT ;  /* 0x0000000314147812 */ /* 0x000fca00078ec0ff */
[----:B------:R-:W-:-:S07]  /*20bf0*/  IMAD.MOV.U32 R13, RZ, RZ, R20 ;  /* 0x000000ffff0d7224 */ /* 0x000fce00078e0014 */
[----:B-1----:R-:W-:Y:S05]  /*20c00*/  WARPSYNC.COLLECTIVE R15, `(.L_x_14376) ;  /* 0x000000000f087348 */ /* 0x002fea0003c00000 */
[----:B------:R0:W2:Y:S02]  /*20c10*/  SHFL.IDX P6, R14, R13, R12, R11 ;  /* 0x0000000c0d0e7389 */ /* 0x0000a400000c000b */
[----:B012---:R-:W-:Y:S01]  /*20c20*/  ENDCOLLECTIVE ;  /* 0x000000000000791b */ /* 0x007fe20003800000 */
.L_x_14376:
[----:B------:R-:W-:Y:S05]  /*20c30*/  BSYNC B0 ;  /* 0x0000000000007941 */ /* 0x000fea0003800000 */
.L_x_14375:
[----:B------:R-:W-:Y:S05]  /*20c40*/  BRA `(.L_x_14377) ;  /* 0xffffffa800b47947 */ /* 0x000fea000383ffff */
.L_x_14238:
[----:B------:R-:W-:Y:S01]  /*20c50*/  BSSY B0, `(.L_x_14378) ;  /* 0x0000006000007945 */ /* 0x000fe20003800000 */
[----:B------:R-:W-:-:S07]  /*20c60*/  IMAD.MOV.U32 R15, RZ, RZ, -0x1 ;  /* 0xffffffffff0f7424 */ /* 0x000fce00078e00ff */
[----:B012---:R-:W-:Y:S05]  /*20c70*/  WARPSYNC.COLLECTIVE R15, `(.L_x_14379) ;  /* 0x000000000f0c7348 */ /* 0x007fea0003c00000 */
[----:B------:R-:W-:Y:S02]  /*20c80*/  ELECT P6, UR62, PT ;  /* 0x00000000003e782f */ /* 0x000fe400038c0000 */
[----:B------:R-:W-:Y:S01]  /*20c90*/  MOV R14, UR62 ;  /* 0x0000003e000e7c02 */ /* 0x000fe20008000f00 */
[----:B012---:R-:W-:Y:S10]  /*20ca0*/  ENDCOLLECTIVE ;  /* 0x000000000000791b */ /* 0x007ff40003800000 */
.L_x_14379:
[----:B------:R-:W-:Y:S05]  /*20cb0*/  BSYNC B0 ;  /* 0x0000000000007941 */ /* 0x000fea0003800000 */
.L_x_14378:
[----:B------:R-:W-:Y:S05]  /*20cc0*/  BRA `(.L_x_14380) ;  /* 0xffffffa800bc7947 */ /* 0x000fea000383ffff */
.L_x_14240:
[----:B--2---:R2:W3:Y:S02]  /*20cd0*/  SYNCS.PHASECHK.TRANS64.TRYWAIT P0, [R0+URZ+0x16840], R3 ;  /* 0x01684003000075a7 */ /* 0x0044e4000800017f */
[----:B---3--:R-:W-:Y:S05]  /*20ce0*/  @!P0 NANOSLEEP.SYNCS 0x989680 ;  /* 0x009896800000895d */ /* 0x008fea0003900000 */
[----:B------:R-:W3:Y:S02]  /*20cf0*/  @!P0 SYNCS.PHASECHK.TRANS64 P0, [R0+URZ+0x16840], R3 ;  /* 0x01684003000085a7 */ /* 0x000ee4000800007f */
[----:B---3--:R-:W-:Y:S05]  /*20d00*/  @!P0 BRA `(.L_x_14240) ;  /* 0xfffffffc00f08947 */ /* 0x008fea000383ffff */
[----:B------:R-:W-:Y:S05]  /*20d10*/  BRA `(.L_x_14381) ;  /* 0xffffffac000c7947 */ /* 0x000fea000383ffff */
.L_x_14244:
[----:B------:R-:W2:Y:S01]  /*20d20*/  LDL.LU R11, [R1+0x1c] ;  /* 0x00001c00010b7983 */ /* 0x000ea20000300800 */
[----:B------:R-:W-:Y:S01]  /*20d30*/  IMAD.MOV.U32 R5, RZ, RZ, R12 ;  /* 0x000000ffff057224 */ /* 0x000fe200078e000c */
[----:B------:R-:W-:Y:S01]  /*20d40*/  LOP3.LUT R10, R10, 0x7f, RZ, 0xc0, !PT ;  /* 0x0000007f0a0a7812 */ /* 0x000fe200078ec0ff */
[----:B------:R-:W-:Y:S02]  /*20d50*/  IMAD.MOV.U32 R13, RZ, RZ, R4 ;  /* 0x000000ffff0d7224 */ /* 0x000fe400078e0004 */
[----:B------:R-:W-:Y:S01]  /*20d60*/  IMAD.MOV.U32 R12, RZ, RZ, RZ ;  /* 0x000000ffff0c7224 */ /* 0x000fe200078e00ff */
[----:B------:R-:W-:Y:S01]  /*20d70*/  SHF.R.U32.HI R10, RZ, 0x3, R10 ;  /* 0x00000003ff0a7819 */ /* 0x000fe2000001160a */
[----:B------:R-:W-:-:S03]  /*20d80*/  IMAD.MOV.U32 R15, RZ, RZ, -0x1 ;  /* 0xffffffffff0f7424 */ /* 0x000fc600078e00ff */
[----:B------:R-:W-:-:S05]  /*20d90*/  IADD3 R5, R10, R5, RZ ;  /* 0x000000050a057210 */ /* 0x000fca0007ffe0ff */
[----:B------:R-:W-:Y:S02]  /*20da0*/  VIADD R10, R5, 0x10 ;  /* 0x00000010050a7836 */ /* 0x000fe40000000000 */
[----:B--2---:R-:W-:Y:S02]  /*20db0*/  IMAD R3, R11, R9, RZ ;  /* 0x000000090b037224 */ /* 0x004fe400078e02ff */
[----:B------:R-:W-:-:S03]  /*20dc0*/  IMAD.MOV.U32 R11, RZ, RZ, 0x181f ;  /* 0x0000181fff0b7424 */ /* 0x000fc600078e00ff */
[----:B------:R-:W-:-:S13]  /*20dd0*/  ISETP.GE.AND P1, PT, R5, R3, PT ;  /* 0x000000030500720c */ /* 0x000fda0003f26270 */
[----:B-----5:R-:W-:Y:S05]  /*20de0*/  WARPSYNC.COLLECTIVE R15, `(.L_x_14382) ;  /* 0x000000000f087348 */ /* 0x020fea0003c00000 */
[----:B------:R0:W1:Y:S02]  /*20df0*/  SHFL.IDX P6, R14, R13, R12, R11 ;  /* 0x0000000c0d0e7389 */ /* 0x00006400000c000b */
[----:B01---5:R-:W-:Y:S01]  /*20e00*/  ENDCOLLECTIVE ;  /* 0x000000000000791b */ /* 0x023fe20003800000 */
.L_x_14382:
[----:B------:R-:W-:Y:S02]  /*20e10*/  IMAD.MOV.U32 R13, RZ, RZ, R0 ;  /* 0x000000ffff0d7224 */ /* 0x000fe400078e0000 */
[----:B------:R-:W-:-:S07]  /*20e20*/  IMAD.MOV.U32 R7, RZ, RZ, R14 ;  /* 0x000000ffff077224 */ /* 0x000fce00078e000e */
[----:B------:R-:W-:Y:S05]  /*20e30*/  WARPSYNC.COLLECTIVE R15, `(.L_x_14383) ;  /* 0x000000000f087348 */ /* 0x000fea0003c00000 */
[----:B------:R0:W1:Y:S02]  /*20e40*/  SHFL.IDX P6, R14, R13, R12, R11 ;  /* 0x0000000c0d0e7389 */ /* 0x00006400000c000b */
[----:B01----:R-:W-:Y:S01]  /*20e50*/  ENDCOLLECTIVE ;  /* 0x000000000000791b */ /* 0x003fe20003800000 */
.L_x_14383:
[----:B------:R-:W-:Y:S02]  /*20e60*/  IMAD.MOV.U32 R13, RZ, RZ, R4 ;  /* 0x000000ffff0d7224 */ /* 0x000fe400078e0004 */
[----:B------:R-:W-:Y:S02]  /*20e70*/  IMAD.MOV.U32 R12, RZ, RZ, 0x1 ;  /* 0x00000001ff0c7424 */ /* 0x000fe400078e00ff */
[----:B------:R-:W-:-:S07]  /*20e80*/  IMAD.MOV.U32 R8, RZ, RZ, R14 ;  /* 0x000000ffff087224 */ /* 0x000fce00078e000e */
[----:B------:R-:W-:Y:S05]  /*20e90*/  WARPSYNC.COLLECTIVE R15, `(.L_x_14384) ;  /* 0x000000000f087348 */ /* 0x000fea0003c00000 */
[----:B------:R0:W1:Y:S02]  /*20ea0*/  SHFL.IDX P6, R14, R13, R12, R11 ;  /* 0x0000000c0d0e7389 */ /* 0x00006400000c000b */
[----:B01----:R-:W-:Y:S01]  /*20eb0*/  ENDCOLLECTIVE ;  /* 0x000000000000791b */ /* 0x003fe20003800000 */
.L_x_14384:
        /* <DEDUP_REMOVED lines=13> */
.L_x_14385:
[----:B------:R-:W-:Y:S01]  /*20f90*/  MOV R13, R4 ;  /* 0x00000004000d7202 */ /* 0x000fe20000000f00 */
[----:B------:R-:W-:Y:S02]  /*20fa0*/  IMAD.MOV.U32 R12, RZ, RZ, 0x2 ;  /* 0x00000002ff0c7424 */ /* 0x000fe400078e00ff */
[----:B------:R-:W-:-:S07]  /*20fb0*/  IMAD.MOV.U32 R8, RZ, RZ, R14 ;  /* 0x000000ffff087224 */ /* 0x000fce00078e000e */
[----:B------:R-:W-:Y:S05]  /*20fc0*/  WARPSYNC.COLLECTIVE R15, `(.L_x_14386) ;  /* 0x000000000f087348 */ /* 0x000fea0003c00000 */
[----:B------:R0:W1:Y:S02]  /*20fd0*/  SHFL.IDX P6, R14, R13, R12, R11 ;  /* 0x0000000c0d0e7389 */ /* 0x00006400000c000b */
[----:B01----:R-:W-:Y:S01]  /*20fe0*/  ENDCOLLECTIVE ;  /* 0x000000000000791b */ /* 0x003fe20003800000 */
.L_x_14386:
        /* <DEDUP_REMOVED lines=14> */
.L_x_14387:
[----:B------:R-:W-:Y:S02]  /*210d0*/  IMAD.MOV.U32 R13, RZ, RZ, R4 ;  /* 0x000000ffff0d7224 */ /* 0x000fe400078e0004 */
[----:B------:R-:W-:Y:S02]  /*210e0*/  IMAD.MOV.U32 R12, RZ, RZ, 0x3 ;  /* 0x00000003ff0c7424 */ /* 0x000fe400078e00ff */
[----:B------:R-:W-:-:S07]  /*210f0*/  IMAD.MOV.U32 R8, RZ, RZ, R14 ;  /* 0x000000ffff087224 */ /* 0x000fce00078e000e */
[----:B------:R-:W-:Y:S05]  /*21100*/  WARPSYNC.COLLECTIVE R15, `(.L_x_14388) ;  /* 0x000000000f087348 */ /* 0x000fea0003c00000 */
[----:B------:R0:W1:Y:S02]  /*21110*/  SHFL.IDX P6, R14, R13, R12, R11 ;  /* 0x0000000c0d0e7389 */ /* 0x00006400000c000b */
[----:B01----:R-:W-:Y:S01]  /*21120*/  ENDCOLLECTIVE ;  /* 0x000000000000791b */ /* 0x003fe20003800000 */
.L_x_14388:
        /* <DEDUP_REMOVED lines=14> */
.L_x_14389:
[----:B------:R-:W-:Y:S02]  /*21210*/  IMAD.MOV.U32 R13, RZ, RZ, R4 ;  /* 0x000000ffff0d7224 */ /* 0x000fe400078e0004 */
[----:B------:R-:W-:Y:S01]  /*21220*/  IMAD.MOV.U32 R12, RZ, RZ, 0x4 ;  /* 0x00000004ff0c7424 */ /* 0x000fe200078e00ff */
[----:B------:R-:W-:-:S07]  /*21230*/  MOV R8, R14 ;  /* 0x0000000e00087202 */ /* 0x000fce0000000f00 */
[----:B------:R-:W-:Y:S05]  /*21240*/  WARPSYNC.COLLECTIVE R15, `(.L_x_14390) ;  /* 0x000000000f087348 */ /* 0x000fea0003c00000 */
[----:B------:R0:W1:Y:S02]  /*21250*/  SHFL.IDX P6, R14, R13, R12, R11 ;  /* 0x0000000c0d0e7389 */ /* 0x00006400000c000b */
[----:B01----:R-:W-:Y:S01]  /*21260*/  ENDCOLLECTIVE ;  /* 0x000000000000791b */ /* 0x003fe20003800000 */
.L_x_14390:
        /* <DEDUP_REMOVED lines=14> */
.L_x_14391:
[----:B------:R-:W-:Y:S01]  /*21350*/  MOV R13, R4 ;  /* 0x00000004000d7202 */ /* 0x000fe20000000f00 */
[----:B------:R-:W-:Y:S02]  /*21360*/  IMAD.MOV.U32 R12, RZ, RZ, 0x5 ;  /* 0x00000005ff0c7424 */ /* 0x000fe400078e00ff */
[----:B------:R-:W-:-:S07]  /*21370*/  IMAD.MOV.U32 R8, RZ, RZ, R14 ;  /* 0x000000ffff087224 */ /* 0x000fce00078e000e */
[----:B------:R-:W-:Y:S05]  /*21380*/  WARPSYNC.COLLECTIVE R15, `(.L_x_14392) ;  /* 0x000000000f087348 */ /* 0x000fea0003c00000 */
[----:B------:R0:W1:Y:S02]  /*21390*/  SHFL.IDX P6, R14, R13, R12, R11 ;  /* 0x0000000c0d0e7389 */ /* 0x00006400000c000b */
[----:B01----:R-:W-:Y:S01]  /*213a0*/  ENDCOLLECTIVE ;  /* 0x000000000000791b */ /* 0x003fe20003800000 */
.L_x_14392:
        /* <DEDUP_REMOVED lines=14> */
.L_x_14393:
[----:B------:R-:W-:Y:S02]  /*21490*/  IMAD.MOV.U32 R13, RZ, RZ, R4 ;  /* 0x000000ffff0d7224 */ /* 0x000fe400078e0004 */
[----:B------:R-:W-:Y:S02]  /*214a0*/  IMAD.MOV.U32 R12, RZ, RZ, 0x6 ;  /* 0x00000006ff0c7424 */ /* 0x000fe400078e00ff */
[----:B------:R-:W-:-:S07]  /*214b0*/  IMAD.MOV.U32 R8, RZ, RZ, R14 ;  /* 0x000000ffff087224 */ /* 0x000fce00078e000e */
[----:B------:R-:W-:Y:S05]  /*214c0*/  WARPSYNC.COLLECTIVE R15, `(.L_x_14394) ;  /* 0x000000000f087348 */ /* 0x000fea0003c00000 */
[----:B------:R0:W1:Y:S02]  /*214d0*/  SHFL.IDX P6, R14, R13, R12, R11 ;  /* 0x0000000c0d0e7389 */ /* 0x00006400000c000b */
[----:B01----:R-:W-:Y:S01]  /*214e0*/  ENDCOLLECTIVE ;  /* 0x000000000000791b */ /* 0x003fe20003800000 */
.L_x_14394:
        /* <DEDUP_REMOVED lines=14> */
.L_x_14395:
[----:B------:R-:W-:Y:S02]  /*215d0*/  IMAD.MOV.U32 R13, RZ, RZ, R4 ;  /* 0x000000ffff0d7224 */ /* 0x000fe400078e0004 */
[----:B------:R-:W-:Y:S01]  /*215e0*/  IMAD.MOV.U32 R12, RZ, RZ, 0x7 ;  /* 0x00000007ff0c7424 */ /* 0x000fe200078e00ff */
[----:B------:R-:W-:-:S07]  /*215f0*/  MOV R8, R14 ;  /* 0x0000000e00087202 */ /* 0x000fce0000000f00 */
[----:B------:R-:W-:Y:S05]  /*21600*/  WARPSYNC.COLLECTIVE R15, `(.L_x_14396) ;  /* 0x000000000f087348 */ /* 0x000fea0003c00000 */
[----:B------:R0:W1:Y:S02]  /*21610*/  SHFL.IDX P6, R14, R13, R12, R11 ;  /* 0x0000000c0d0e7389 */ /* 0x00006400000c000b */
[----:B01----:R-:W-:Y:S01]  /*21620*/  ENDCOLLECTIVE ;  /* 0x000000000000791b */ /* 0x003fe20003800000 */
.L_x_14396:
        /* <DEDUP_REMOVED lines=15> */
.L_x_14397:
[----:B------:R-:W-:Y:S02]  /*21720*/  ISETP.GE.AND P2, PT, R0, R3, PT ;  /* 0x000000030000720c */ /* 0x000fe40003f46270 */
[----:B------:R-:W-:Y:S01]  /*21730*/  MOV R13, R6 ;  /* 0x00000006000d7202 */ /* 0x000fe20000000f00 */
[----:B------:R-:W-:Y:S02]  /*21740*/  IMAD.MOV.U32 R12, RZ, RZ, RZ ;  /* 0x000000ffff0c7224 */ /* 0x000fe400078e00ff */
[----:B------:R-:W-:-:S08]  /*21750*/  IMAD.MOV.U32 R8, RZ, RZ, R14 ;  /* 0x000000ffff087224 */ /* 0x000fd000078e000e */
[----:B------:R-:W-:Y:S05]  /*21760*/  WARPSYNC.COLLECTIVE R15, `(.L_x_14398) ;  /* 0x000000000f087348 */ /* 0x000fea0003c00000 */
[----:B------:R0:W1:Y:S02]  /*21770*/  SHFL.IDX P6, R14, R13, R12, R11 ;  /* 0x0000000c0d0e7389 */ /* 0x00006400000c000b */
[----:B01----:R-:W-:Y:S01]  /*21780*/  ENDCOLLECTIVE ;  /* 0x000000000000791b */ /* 0x003fe20003800000 */
.L_x_14398:
        /* <DEDUP_REMOVED lines=13> */
.L_x_14399:
[----:B------:R-:W-:Y:S02]  /*21860*/  IMAD.MOV.U32 R13, RZ, RZ, R6 ;  /* 0x000000ffff0d7224 */ /* 0x000fe400078e0006 */
[----:B------:R-:W-:Y:S02]  /*21870*/  IMAD.MOV.U32 R12, RZ, RZ, 0x1 ;  /* 0x00000001ff0c7424 */ /* 0x000fe400078e00ff */
[----:B------:R-:W-:-:S07]  /*21880*/  IMAD.MOV.U32 R7, RZ, RZ, R14 ;  /* 0x000000ffff077224 */ /* 0x000fce00078e000e */
[----:B------:R-:W-:Y:S05]  /*21890*/  WARPSYNC.COLLECTIVE R15, `(.L_x_14400) ;  /* 0x000000000f087348 */ /* 0x000fea0003c00000 */
[----:B------:R0:W1:Y:S02]  /*218a0*/  SHFL.IDX P6, R14, R13, R12, R11 ;  /* 0x0000000c0d0e7389 */ /* 0x00006400000c000b */
[----:B01----:R-:W-:Y:S01]  /*218b0*/  ENDCOLLECTIVE ;  /* 0x000000000000791b */ /* 0x003fe20003800000 */
.L_x_14400:
[----:B------:R-:W-:-:S05]  /*218c0*/  @!P2 LEA R7, P1, R21, R7, 0x1 ;  /* 0x000000071507a211 */ /* 0x000fca00078208ff */
[----:B------:R-:W-:Y:S02]  /*218d0*/  @!P2 IMAD.X R0, RZ, RZ, R0, P1 ;  /* 0x000000ffff00a224 */ /* 0x000fe400008e0600 */
[----:B------:R-:W-:Y:S02]  /*218e0*/  @!P2 IMAD.MOV.U32 R8, RZ, RZ, R7 ;  /* 0x000000ffff08a224 */ /* 0x000fe400078e0007 */
[----:B------:R-:W-:Y:S02]  /*218f0*/  @!P2 IMAD.MOV.U32 R9, RZ, RZ, R0 ;  /* 0x000000ffff09a224 */ /* 0x000fe400078e0000 */
[----:B------:R-:W-:Y:S01]  /*21900*/  VIADD R0, R5, 0x90 ;  /* 0x0000009005007836 */ /* 0x000fe20000000000 */
[----:B------:R-:W-:Y:S02]  /*21910*/  MOV R13, R2 ;  /* 0x00000002000d7202 */ /* 0x000fe40000000f00 */
        /* <DEDUP_REMOVED lines=9> */
.L_x_14401:
[----:B------:R-:W-:Y:S02]  /*219b0*/  IMAD.MOV.U32 R13, RZ, RZ, R6 ;  /* 0x000000ffff0d7224 */ /* 0x000fe400078e0006 */
[----:B------:R-:W-:Y:S02]  /*219c0*/  IMAD.MOV.U32 R12, RZ, RZ, 0x2 ;  /* 0x00000002ff0c7424 */ /* 0x000fe400078e00ff */
[----:B------:R-:W-:-:S07]  /*219d0*/  IMAD.MOV.U32 R8, RZ, RZ, R14 ;  /* 0x000000ffff087224 */ /* 0x000fce00078e000e */
[----:B------:R-:W-:Y:S05]  /*219e0*/  WARPSYNC.COLLECTIVE R15, `(.L_x_14402) ;  /* 0x000000000f087348 */ /* 0x000fea0003c00000 */
[----:B------:R0:W1:Y:S02]  /*219f0*/  SHFL.IDX P6, R14, R13, R12, R11 ;  /* 0x0000000c0d0e7389 */ /* 0x00006400000c000b */
[----:B01----:R-:W-:Y:S01]  /*21a00*/  ENDCOLLECTIVE ;  /* 0x000000000000791b */ /* 0x003fe20003800000 */
.L_x_14402:
        /* <DEDUP_REMOVED lines=13> */
.L_x_14403:
[----:B------:R-:W-:Y:S01]  /*21ae0*/  MOV R13, R6 ;  /* 0x00000006000d7202 */ /* 0x000fe20000000f00 */
[----:B------:R-:W-:Y:S02]  /*21af0*/  IMAD.MOV.U32 R12, RZ, RZ, 0x3 ;  /* 0x00000003ff0c7424 */ /* 0x000fe400078e00ff */
[----:B------:R-:W-:-:S07]  /*21b00*/  IMAD.MOV.U32 R8, RZ, RZ, R14 ;  /* 0x000000ffff087224 */ /* 0x000fce00078e000e */
[----:B------:R-:W-:Y:S05]  /*21b10*/  WARPSYNC.COLLECTIVE R15, `(.L_x_14404) ;  /* 0x000000000f087348 */ /* 0x000fea0003c00000 */
[----:B------:R0:W1:Y:S02]  /*21b20*/  SHFL.IDX P6, R14, R13, R12, R11 ;  /* 0x0000000c0d0e7389 */ /* 0x00006400000c000b */
[----:B01----:R-:W-:Y:S01]  /*21b30*/  ENDCOLLECTIVE ;  /* 0x000000000000791b */ /* 0x003fe20003800000 */
.L_x_14404:
        /* <DEDUP_REMOVED lines=12> */
.L_x_14405:
[----:B------:R-:W-:Y:S05]  /*21c00*/  BRA `(.L_x_14406) ;  /* 0xffffffac00307947 */ /* 0x000fea000383ffff */
.L_x_14247:
[----:B0-----:R0:W1:Y:S02]  /*21c10*/  SYNCS.PHASECHK.TRANS64.TRYWAIT P0, [R22+URZ+0x16820], R3 ;  /* 0x01682003160075a7 */ /* 0x001064000800017f */
[----:B-1----:R-:W-:Y:S05]  /*21c20*/  @!P0 NANOSLEEP.SYNCS 0x989680 ;  /* 0x009896800000895d */ /* 0x002fea0003900000 */
[----:B------:R-:W1:Y:S02]  /*21c30*/  @!P0 SYNCS.PHASECHK.TRANS64 P0, [R22+URZ+0x16820], R3 ;  /* 0x01682003160085a7 */ /* 0x000e64000800007f */
[----:B-1----:R-:W-:Y:S05]  /*21c40*/  @!P0 BRA `(.L_x_14247) ;  /* 0xfffffffc00f08947 */ /* 0x002fea000383ffff */
[----:B------:R-:W-:Y:S05]  /*21c50*/  BRA `(.L_x_14407) ;  /* 0xffffffac00a07947 */ /* 0x000fea000383ffff */
.L_x_14256:
[----:B0-----:R0:W2:Y:S02]  /*21c60*/  SYNCS.PHASECHK.TRANS64.TRYWAIT P0, [R2+URZ+0x16840], R3 ;  /* 0x01684003020075a7 */ /* 0x0010a4000800017f */
[----:B--2---:R-:W-:Y:S05]  /*21c70*/  @!P0 NANOSLEEP.SYNCS 0x989680 ;  /* 0x009896800000895d */ /* 0x004fea0003900000 */
[----:B------:R-:W2:Y:S02]  /*21c80*/  @!P0 SYNCS.PHASECHK.TRANS64 P0, [R2+URZ+0x16840], R3 ;  /* 0x01684003020085a7 */ /* 0x000ea4000800007f */
[----:B--2---:R-:W-:Y:S05]  /*21c90*/  @!P0 BRA `(.L_x_14256) ;  /* 0xfffffffc00f08947 */ /* 0x004fea000383ffff */
[----:B------:R-:W-:Y:S05]  /*21ca0*/  BRA `(.L_x_14408) ;  /* 0xffffffb000547947 */ /* 0x000fea000383ffff */
.L_x_14261:
[----:B0-----:R0:W1:Y:S02]  /*21cb0*/  SYNCS.PHASECHK.TRANS64.TRYWAIT P0, [R3+URZ+0x60], R2 ;  /* 0x00006002030075a7 */ /* 0x001064000800017f */
[----:B-1----:R-:W-:Y:S05]  /*21cc0*/  @!P0 NANOSLEEP.SYNCS 0x989680 ;  /* 0x009896800000895d */ /* 0x002fea0003900000 */
[----:B------:R-:W1:Y:S02]  /*21cd0*/  @!P0 SYNCS.PHASECHK.TRANS64 P0, [R3+URZ+0x60], R2 ;  /* 0x00006002030085a7 */ /* 0x000e64000800007f */
[----:B-1----:R-:W-:Y:S05]  /*21ce0*/  @!P0 BRA `(.L_x_14261) ;  /* 0xfffffffc00f08947 */ /* 0x002fea000383ffff */
[----:B------:R-:W-:Y:S05]  /*21cf0*/  BRA `(.L_x_14409) ;  /* 0xffffffb000e07947 */ /* 0x000fea000383ffff */
.L_x_14269:
[----:B0-----:R0:W2:Y:S02]  /*21d00*/  SYNCS.PHASECHK.TRANS64.TRYWAIT P0, [R2+URZ+0x16840], R3 ;  /* 0x01684003020075a7 */ /* 0x0010a4000800017f */
[----:B--2---:R-:W-:Y:S05]  /*21d10*/  @!P0 NANOSLEEP.SYNCS 0x989680 ;  /* 0x009896800000895d */ /* 0x004fea0003900000 */
[----:B------:R-:W2:Y:S02]  /*21d20*/  @!P0 SYNCS.PHASECHK.TRANS64 P0, [R2+URZ+0x16840], R3 ;  /* 0x01684003020085a7 */ /* 0x000ea4000800007f */
[----:B--2---:R-:W-:Y:S05]  /*21d30*/  @!P0 BRA `(.L_x_14269) ;  /* 0xfffffffc00f08947 */ /* 0x004fea000383ffff */
[----:B------:R-:W-:Y:S05]  /*21d40*/  BRA `(.L_x_14410) ;  /* 0xffffffb800287947 */ /* 0x000fea000383ffff */
.L_x_14274:
[----:B0-----:R0:W1:Y:S02]  /*21d50*/  SYNCS.PHASECHK.TRANS64.TRYWAIT P0, [R10+URZ+0x60], R26 ;  /* 0x0000601a0a0075a7 */ /* 0x001064000800017f */
[----:B-1----:R-:W-:Y:S05]  /*21d60*/  @!P0 NANOSLEEP.SYNCS 0x989680 ;  /* 0x009896800000895d */ /* 0x002fea0003900000 */
[----:B------:R-:W1:Y:S02]  /*21d70*/  @!P0 SYNCS.PHASECHK.TRANS64 P0, [R10+URZ+0x60], R26 ;  /* 0x0000601a0a0085a7 */ /* 0x000e64000800007f */
[----:B-1----:R-:W-:Y:S05]  /*21d80*/  @!P0 BRA `(.L_x_14274) ;  /* 0xfffffffc00f08947 */ /* 0x002fea000383ffff */
[----:B------:R-:W-:Y:S05]  /*21d90*/  BRA `(.L_x_14411) ;  /* 0xffffffb800b47947 */ /* 0x000fea000383ffff */
.L_x_14282:
[----:B0-----:R0:W2:Y:S02]  /*21da0*/  SYNCS.PHASECHK.TRANS64.TRYWAIT P0, [R2+URZ+0x16840], R3 ;  /* 0x01684003020075a7 */ /* 0x0010a4000800017f */
[----:B--2---:R-:W-:Y:S05]  /*21db0*/  @!P0 NANOSLEEP.SYNCS 0x989680 ;  /* 0x009896800000895d */ /* 0x004fea0003900000 */
[----:B------:R-:W2:Y:S02]  /*21dc0*/  @!P0 SYNCS.PHASECHK.TRANS64 P0, [R2+URZ+0x16840], R3 ;  /* 0x01684003020085a7 */ /* 0x000ea4000800007f */
[----:B--2---:R-:W-:Y:S05]  /*21dd0*/  @!P0 BRA `(.L_x_14282) ;  /* 0xfffffffc00f08947 */ /* 0x004fea000383ffff */
[----:B------:R-:W-:Y:S05]  /*21de0*/  BRA `(.L_x_14412) ;  /* 0xffffffbc00c87947 */ /* 0x000fea000383ffff */
.L_x_14287:
[----:B0-----:R0:W1:Y:S02]  /*21df0*/  SYNCS.PHASECHK.TRANS64.TRYWAIT P0, [R5+URZ+0x60], R7 ;  /* 0x00006007050075a7 */ /* 0x001064000800017f */
[----:B-1----:R-:W-:Y:S05]  /*21e00*/  @!P0 NANOSLEEP.SYNCS 0x989680 ;  /* 0x009896800000895d */ /* 0x002fea0003900000 */
[----:B------:R-:W1:Y:S02]  /*21e10*/  @!P0 SYNCS.PHASECHK.TRANS64 P0, [R5+URZ+0x60], R7 ;  /* 0x00006007050085a7 */ /* 0x000e64000800007f */
[----:B-1----:R-:W-:Y:S05]  /*21e20*/  @!P0 BRA `(.L_x_14287) ;  /* 0xfffffffc00f08947 */ /* 0x002fea000383ffff */
[----:B------:R-:W-:Y:S05]  /*21e30*/  BRA `(.L_x_14413) ;  /* 0xffffffc000587947 */ /* 0x000fea000383ffff */
.L_x_14297:
[----:B0-----:R0:W1:Y:S02]  /*21e40*/  SYNCS.PHASECHK.TRANS64.TRYWAIT P0, [R3+URZ+0x16860], R0 ;  /* 0x01686000030075a7 */ /* 0x001064000800017f */
[----:B-1----:R-:W-:Y:S05]  /*21e50*/  @!P0 NANOSLEEP.SYNCS 0x989680 ;  /* 0x009896800000895d */ /* 0x002fea0003900000 */
[----:B------:R-:W1:Y:S02]  /*21e60*/  @!P0 SYNCS.PHASECHK.TRANS64 P0, [R3+URZ+0x16860], R0 ;  /* 0x01686000030085a7 */ /* 0x000e64000800007f */
[----:B-1----:R-:W-:Y:S05]  /*21e70*/  @!P0 BRA `(.L_x_14297) ;  /* 0xfffffffc00f08947 */ /* 0x002fea000383ffff */
[----:B------:R-:W-:Y:S05]  /*21e80*/  BRA `(.L_x_14414) ;  /* 0xffffffc400587947 */ /* 0x000fea000383ffff */
.L_x_14303:
[----:B------:R-:W-:Y:S01]  /*21e90*/  BSSY B0, `(.L_x_14415) ;  /* 0x0000008000007945 */ /* 0x000fe20003800000 */
[----:B------:R-:W-:Y:S02]  /*21ea0*/  IMAD.MOV.U32 R13, RZ, RZ, R16 ;  /* 0x000000ffff0d7224 */ /* 0x000fe400078e0010 */
[----:B0-----:R-:W-:Y:S02]  /*21eb0*/  IMAD.MOV.U32 R12, RZ, RZ, RZ ;  /* 0x000000ffff0c7224 */ /* 0x001fe400078e00ff */
[----:B------:R-:W-:Y:S02]  /*21ec0*/  IMAD.MOV.U32 R11, RZ, RZ, 0x1f ;  /* 0x0000001fff0b7424 */ /* 0x000fe400078e00ff */
[----:B------:R-:W-:-:S07]  /*21ed0*/  IMAD.MOV.U32 R15, RZ, RZ, -0x1 ;  /* 0xffffffffff0f7424 */ /* 0x000fce00078e00ff */
[----:B------:R-:W-:Y:S05]  /*21ee0*/  WARPSYNC.COLLECTIVE R15, `(.L_x_14416) ;  /* 0x000000000f087348 */ /* 0x000fea0003c00000 */
[----:B------:R0:W1:Y:S02]  /*21ef0*/  SHFL.IDX P6, R14, R13, R12, R11 ;  /* 0x0000000c0d0e7389 */ /* 0x00006400000c000b */
[----:B01----:R-:W-:Y:S01]  /*21f00*/  ENDCOLLECTIVE ;  /* 0x000000000000791b */ /* 0x003fe20003800000 */
.L_x_14416:
[----:B------:R-:W-:Y:S05]  /*21f10*/  BSYNC B0 ;  /* 0x0000000000007941 */ /* 0x000fea0003800000 */
.L_x_14415:
        /* <DEDUP_REMOVED lines=9> */
.L_x_14417:
        /* <DEDUP_REMOVED lines=18> */
.L_x_14418:
[----:B------:R-:W-:Y:S01]  /*220d0*/  IMAD.MOV.U32 R12, RZ, RZ, 0x2 ;  /* 0x00000002ff0c7424 */ /* 0x000fe200078e00ff */
[----:B------:R-:W-:-:S05]  /*220e0*/  SEL R4, R14, RZ, P1 ;  /* 0x000000ff0e047207 */ /* 0x000fca0000800000 */
[----:B------:R-:W-:-:S04]  /*220f0*/  IMAD.IADD R4, R17, 0x1, R4 ;  /* 0x0000000111047824 */ /* 0x000fc800078e0204 */
[----:B------:R-:W-:-:S07]  /*22100*/  IMAD.MOV.U32 R13, RZ, RZ, R4 ;  /* 0x000000ffff0d7224 */ /* 0x000fce00078e0004 */
[----:B------:R-:W-:Y:S05]  /*22110*/  WARPSYNC.COLLECTIVE R15, `(.L_x_14419) ;  /* 0x000000000f087348 */ /* 0x000fea0003c00000 */
[----:B------:R0:W1:Y:S02]  /*22120*/  SHFL.UP P6, R14, R13, R12, R11 ;  /* 0x0400000c0d0e7389 */ /* 0x00006400000c000b */
[----:B01----:R-:W-:Y:S01]  /*22130*/  ENDCOLLECTIVE ;  /* 0x000000000000791b */ /* 0x003fe20003800000 */
.L_x_14419:
[----:B------:R-:W-:Y:S02]  /*22140*/  MOV R12, 0x4 ;  /* 0x00000004000c7802 */ /* 0x000fe40000000f00 */
[----:B------:R-:W-:-:S05]  /*22150*/  SEL R3, R14, RZ, P2 ;  /* 0x000000ff0e037207 */ /* 0x000fca0001000000 */
[----:B------:R-:W-:-:S04]  /*22160*/  IMAD.IADD R6, R4, 0x1, R3 ;  /* 0x0000000104067824 */ /* 0x000fc800078e0203 */
[----:B------:R-:W-:-:S07]  /*22170*/  IMAD.MOV.U32 R13, RZ, RZ, R6 ;  /* 0x000000ffff0d7224 */ /* 0x000fce00078e0006 */
[----:B------:R-:W-:Y:S05]  /*22180*/  WARPSYNC.COLLECTIVE R15, `(.L_x_14420) ;  /* 0x000000000f087348 */ /* 0x000fea0003c00000 */
[----:B------:R0:W1:Y:S02]  /*22190*/  SHFL.UP P6, R14, R13, R12, R11 ;  /* 0x0400000c0d0e7389 */ /* 0x00006400000c000b */
[----:B01----:R-:W-:Y:S01]  /*221a0*/  ENDCOLLECTIVE ;  /* 0x000000000000791b */ /* 0x003fe20003800000 */
.L_x_14420:
[----:B------:R-:W-:Y:S01]  /*221b0*/  IMAD.MOV.U32 R12, RZ, RZ, 0x8 ;  /* 0x00000008ff0c7424 */ /* 0x000fe200078e00ff */
[----:B------:R-:W-:-:S05]  /*221c0*/  SEL R3, R14, RZ, P3 ;  /* 0x000000ff0e037207 */ /* 0x000fca0001800000 */
[----:B------:R-:W-:-:S04]  /*221d0*/  IMAD.IADD R2, R6, 0x1, R3 ;  /* 0x0000000106027824 */ /* 0x000fc800078e0203 */
[----:B------:R-:W-:-:S07]  /*221e0*/  IMAD.MOV.U32 R13, RZ, RZ, R2 ;  /* 0x000000ffff0d7224 */ /* 0x000fce00078e0002 */
[----:B------:R-:W-:Y:S05]  /*221f0*/  WARPSYNC.COLLECTIVE R15, `(.L_x_14421) ;  /* 0x000000000f087348 */ /* 0x000fea0003c00000 */
[----:B------:R0:W1:Y:S02]  /*22200*/  SHFL.UP P6, R14, R13, R12, R11 ;  /* 0x0400000c0d0e7389 */ /* 0x00006400000c000b */
[----:B01----:R-:W-:Y:S01]  /*22210*/  ENDCOLLECTIVE ;  /* 0x000000000000791b */ /* 0x003fe20003800000 */
.L_x_14421:
[----:B------:R-:W-:Y:S01]  /*22220*/  IMAD.MOV.U32 R12, RZ, RZ, 0x10 ;  /* 0x00000010ff0c7424 */ /* 0x000fe200078e00ff */
[----:B------:R-:W-:-:S05]  /*22230*/  SEL R3, R14, RZ, P4 ;  /* 0x000000ff0e037207 */ /* 0x000fca0002000000 */
[----:B------:R-:W-:-:S04]  /*22240*/  IMAD.IADD R3, R2, 0x1, R3 ;  /* 0x0000000102037824 */ /* 0x000fc800078e0203 */
[----:B------:R-:W-:-:S07]  /*22250*/  IMAD.MOV.U32 R13, RZ, RZ, R3 ;  /* 0x000000ffff0d7224 */ /* 0x000fce00078e0003 */
[----:B------:R-:W-:Y:S05]  /*22260*/  WARPSYNC.COLLECTIVE R15, `(.L_x_14422) ;  /* 0x000000000f087348 */ /* 0x000fea0003c00000 */
[----:B------:R0:W1:Y:S02]  /*22270*/  SHFL.UP P6, R14, R13, R12, R11 ;  /* 0x0400000c0d0e7389 */ /* 0x00006400000c000b */
[----:B01----:R-:W-:Y:S01]  /*22280*/  ENDCOLLECTIVE ;  /* 0x000000000000791b */ /* 0x003fe20003800000 */
.L_x_14422:
        /* <DEDUP_REMOVED lines=8> */
.L_x_14423:
[----:B------:R-:W-:Y:S05]  /*22310*/  BRA `(.L_x_14424) ;  /* 0xffffffc4008c7947 */ /* 0x000fea000383ffff */
.L_x_14308:
[----:B------:R-:W-:Y:S01]  /*22320*/  BSSY B0, `(.L_x_14425) ;  /* 0x0000008000007945 */ /* 0x000fe20003800000 */
[----:B-----5:R-:W-:Y:S01]  /*22330*/  IMAD.MOV.U32 R13, RZ, RZ, R17 ;  /* 0x000000ffff0d7224 */ /* 0x020fe200078e0011 */
[----:B0-----:R-:W-:Y:S01]  /*22340*/  MOV R12, 0x1 ;  /* 0x00000001000c7802 */ /* 0x001fe20000000f00 */
[----:B------:R-:W-:Y:S02]  /*22350*/  IMAD.MOV.U32 R11, RZ, RZ, RZ ;  /* 0x000000ffff0b7224 */ /* 0x000fe400078e00ff */
[----:B------:R-:W-:-:S07]  /*22360*/  IMAD.MOV.U32 R15, RZ, RZ, -0x1 ;  /* 0xffffffffff0f7424 */ /* 0x000fce00078e00ff */
[----:B-1----:R-:W-:Y:S05]  /*22370*/  WARPSYNC.COLLECTIVE R15, `(.L_x_14426) ;  /* 0x000000000f087348 */ /* 0x002fea0003c00000 */
[----:B------:R0:W2:Y:S02]  /*22380*/  SHFL.UP P6, R14, R13, R12, R11 ;  /* 0x0400000c0d0e7389 */ /* 0x0000a400000c000b */
[----:B012---:R-:W-:Y:S01]  /*22390*/  ENDCOLLECTIVE ;  /* 0x000000000000791b */ /* 0x007fe20003800000 */
.L_x_14426:
[----:B------:R-:W-:Y:S05]  /*223a0*/  BSYNC B0 ;  /* 0x0000000000007941 */ /* 0x000fea0003800000 */
.L_x_14425:
        /* <DEDUP_REMOVED lines=8> */
.L_x_14427:
[----:B------:R-:W-:Y:S01]  /*22430*/  IMAD.MOV.U32 R12, RZ, RZ, 0x4 ;  /* 0x00000004ff0c7424 */ /* 0x000fe200078e00ff */
[----:B------:R-:W-:-:S05]  /*22440*/  SEL R2, R14, RZ, P2 ;  /* 0x000000ff0e027207 */ /* 0x000fca0001000000 */
[----:B------:R-:W-:-:S04]  /*22450*/  IMAD.IADD R2, R13, 0x1, R2 ;  /* 0x000000010d027824 */ /* 0x000fc800078e0202 */
[----:B------:R-:W-:-:S07]  /*22460*/  IMAD.MOV.U32 R13, RZ, RZ, R2 ;  /* 0x000000ffff0d7224 */ /* 0x000fce00078e0002 */
[----:B------:R-:W-:Y:S05]  /*22470*/  WARPSYNC.COLLECTIVE R15, `(.L_x_14428) ;  /* 0x000000000f087348 */ /* 0x000fea0003c00000 */
[----:B------:R0:W1:Y:S02]  /*22480*/  SHFL.UP P6, R14, R13, R12, R11 ;  /* 0x0400000c0d0e7389 */ /* 0x00006400000c000b */
[----:B01----:R-:W-:Y:S01]  /*22490*/  ENDCOLLECTIVE ;  /* 0x000000000000791b */ /* 0x003fe20003800000 */
.L_x_14428:
[----:B------:R-:W-:Y:S02]  /*224a0*/  MOV R12, 0x8 ;  /* 0x00000008000c7802 */ /* 0x000fe40000000f00 */
[----:B------:R-:W-:-:S05]  /*224b0*/  SEL R3, R14, RZ, P3 ;  /* 0x000000ff0e037207 */ /* 0x000fca0001800000 */
[----:B------:R-:W-:-:S04]  /*224c0*/  IMAD.IADD R3, R2, 0x1, R3 ;  /* 0x0000000102037824 */ /* 0x000fc800078e0203 */
[----:B------:R-:W-:-:S07]  /*224d0*/  IMAD.MOV.U32 R13, RZ, RZ, R3 ;  /* 0x000000ffff0d7224 */ /* 0x000fce00078e0003 */
[----:B------:R-:W-:Y:S05]  /*224e0*/  WARPSYNC.COLLECTIVE R15, `(.L_x_14429) ;  /* 0x000000000f087348 */ /* 0x000fea0003c00000 */
[----:B------:R0:W1:Y:S02]  /*224f0*/  SHFL.UP P6, R14, R13, R12, R11 ;  /* 0x0400000c0d0e7389 */ /* 0x00006400000c000b */
[----:B01----:R-:W-:Y:S01]  /*22500*/  ENDCOLLECTIVE ;  /* 0x000000000000791b */ /* 0x003fe20003800000 */
.L_x_14429:
[----:B------:R-:W-:Y:S01]  /*22510*/  IMAD.MOV.U32 R12, RZ, RZ, 0x10 ;  /* 0x00000010ff0c7424 */ /* 0x000fe200078e00ff */
[----:B------:R-:W-:-:S05]  /*22520*/  SEL R4, R14, RZ, P4 ;  /* 0x000000ff0e047207 */ /* 0x000fca0002000000 */
[----:B------:R-:W-:-:S04]  /*22530*/  IMAD.IADD R4, R3, 0x1, R4 ;  /* 0x0000000103047824 */ /* 0x000fc800078e0204 */
[----:B------:R-:W-:-:S07]  /*22540*/  IMAD.MOV.U32 R13, RZ, RZ, R4 ;  /* 0x000000ffff0d7224 */ /* 0x000fce00078e0004 */
[----:B------:R-:W-:Y:S05]  /*22550*/  WARPSYNC.COLLECTIVE R15, `(.L_x_14430) ;  /* 0x000000000f087348 */ /* 0x000fea0003c00000 */
[----:B------:R0:W1:Y:S02]  /*22560*/  SHFL.UP P6, R14, R13, R12, R11 ;  /* 0x0400000c0d0e7389 */ /* 0x00006400000c000b */
[----:B01----:R-:W-:Y:S01]  /*22570*/  ENDCOLLECTIVE ;  /* 0x000000000000791b */ /* 0x003fe20003800000 */
.L_x_14430:
        /* <DEDUP_REMOVED lines=8> */
.L_x_14431:
[----:B------:R-:W-:Y:S05]  /*22600*/  BRA `(.L_x_14432) ;  /* 0xffffffc4006c7947 */ /* 0x000fea000383ffff */
.L_x_14310:
[----:B------:R-:W-:Y:S01]  /*22610*/  BSSY B0, `(.L_x_14433) ;  /* 0x0000006000007945 */ /* 0x000fe20003800000 */
[----:B------:R-:W-:Y:S01]  /*22620*/  PLOP3.LUT P6, PT, P6, PT, PT, 0x8, 0x0 ;  /* 0x000000000000781c */ /* 0x000fe200037ce170 */
[----:B------:R-:W-:-:S12]  /*22630*/  IMAD.MOV.U32 R15, RZ, RZ, -0x1 ;  /* 0xffffffffff0f7424 */ /* 0x000fd800078e00ff */
[----:B01----:R-:W-:Y:S05]  /*22640*/  WARPSYNC.COLLECTIVE R15, `(.L_x_14434) ;  /* 0x000000000f087348 */ /* 0x003fea0003c00000 */
[----:B------:R-:W-:Y:S01]  /*22650*/  VOTE.ANY R14, PT, P6 ;  /* 0x00000000000e7806 */ /* 0x000fe200030e0100 */
[----:B01----:R-:W-:Y:S06]  /*22660*/  ENDCOLLECTIVE ;  /* 0x000000000000791b */ /* 0x003fec0003800000 */
.L_x_14434:
[----:B------:R-:W-:Y:S05]  /*22670*/  BSYNC B0 ;  /* 0x0000000000007941 */ /* 0x000fea0003800000 */
.L_x_14433:
[----:B------:R-:W-:Y:S01]  /*22680*/  IMAD.MOV.U32 R2, RZ, RZ, R14 ;  /* 0x000000ffff027224 */ /* 0x000fe200078e000e */
[----:B------:R-:W-:Y:S01]  /*22690*/  MOV R11, 0x1f ;  /* 0x0000001f000b7802 */ /* 0x000fe20000000f00 */
[----:B------:R-:W-:Y:S02]  /*226a0*/  IMAD.MOV.U32 R13, RZ, RZ, R17 ;  /* 0x000000ffff0d7224 */ /* 0x000fe400078e0011 */
[----:B------:R-:W0:Y:S01]  /*226b0*/  POPC R6, R2 ;  /* 0x0000000200067309 */ /* 0x000e220000000000 */
[----:B------:R-:W-:Y:S02]  /*226c0*/  IMAD.MOV.U32 R15, RZ, RZ, -0x1 ;  /* 0xffffffffff0f7424 */ /* 0x000fe400078e00ff */
[----:B0-----:R-:W-:-:S07]  /*226d0*/  IMAD.MOV.U32 R12, RZ, RZ, R6 ;  /* 0x000000ffff0c7224 */ /* 0x001fce00078e0006 */
[----:B------:R-:W-:Y:S05]  /*226e0*/  WARPSYNC.COLLECTIVE R15, `(.L_x_14435) ;  /* 0x000000000f087348 */ /* 0x000fea0003c00000 */
[----:B------:R0:W1:Y:S02]  /*226f0*/  SHFL.IDX P6, R14, R13, R12, R11 ;  /* 0x0000000c0d0e7389 */ /* 0x00006400000c000b */
[----:B01----:R-:W-:Y:S01]  /*22700*/  ENDCOLLECTIVE ;  /* 0x000000000000791b */ /* 0x003fe20003800000 */
.L_x_14435:
[----:B------:R-:W-:Y:S01]  /*22710*/  IMAD.MOV.U32 R17, RZ, RZ, R14 ;  /* 0x000000ffff117224 */ /* 0x000fe200078e000e */
[----:B------:R-:W-:Y:S06]  /*22720*/  BRA `(.L_x_14436) ;  /* 0xffffffc4005c7947 */ /* 0x000fec000383ffff */
.L_x_14312:
[----:B------:R-:W-:Y:S01]  /*22730*/  BSSY B0, `(.L_x_14437) ;  /* 0x0000007000007945 */ /* 0x000fe20003800000 */
[----:B------:R-:W-:Y:S02]  /*22740*/  IMAD.MOV.U32 R13, RZ, RZ, R3 ;  /* 0x000000ffff0d7224 */ /* 0x000fe400078e0003 */
[----:B------:R-:W-:Y:S02]  /*22750*/  IMAD.MOV.U32 R11, RZ, RZ, 0x1f ;  /* 0x0000001fff0b7424 */ /* 0x000fe400078e00ff */
[----:B------:R-:W-:-:S07]  /*22760*/  IMAD.MOV.U32 R15, RZ, RZ, -0x1 ;  /* 0xffffffffff0f7424 */ /* 0x000fce00078e00ff */
[----:B-123--:R-:W-:Y:S05]  /*22770*/  WARPSYNC.COLLECTIVE R15, `(.L_x_14438) ;  /* 0x000000000f087348 */ /* 0x00efea0003c00000 */
[----:B------:R0:W4:Y:S02]  /*22780*/  SHFL.IDX P6, R14, R13, R12, R11 ;  /* 0x0000000c0d0e7389 */ /* 0x00012400000c000b */
[----:B01234-:R-:W-:Y:S01]  /*22790*/  ENDCOLLECTIVE ;  /* 0x000000000000791b */ /* 0x01ffe20003800000 */
.L_x_14438:
[----:B------:R-:W-:Y:S05]  /*227a0*/  BSYNC B0 ;  /* 0x0000000000007941 */ /* 0x000fea0003800000 */
.L_x_14437:
[----:B------:R-:W-:Y:S05]  /*227b0*/  BRA `(.L_x_14311) ;  /* 0xffffffc400547947 */ /* 0x000fea000383ffff */
.L_x_14316:
[----:B0-----:R0:W2:Y:S02]  /*227c0*/  SYNCS.PHASECHK.TRANS64.TRYWAIT P0, [R9+URZ+0x16820], R0 ;  /* 0x01682000090075a7 */ /* 0x0010a4000800017f */
[----:B--2---:R-:W-:Y:S05]  /*227d0*/  @!P0 NANOSLEEP.SYNCS 0x989680 ;  /* 0x009896800000895d */ /* 0x004fea0003900000 */
[----:B------:R-:W2:Y:S02]  /*227e0*/  @!P0 SYNCS.PHASECHK.TRANS64 P0, [R9+URZ+0x16820], R0 ;  /* 0x01682000090085a7 */ /* 0x000ea4000800007f */
[----:B--2---:R-:W-:Y:S05]  /*227f0*/  @!P0 BRA `(.L_x_14316) ;  /* 0xfffffffc00f08947 */ /* 0x004fea000383ffff */
[----:B------:R-:W-:Y:S05]  /*22800*/  BRA `(.L_x_14439) ;  /* 0xffffffc800cc7947 */ /* 0x000fea000383ffff */
.L_x_14317:
        /* <DEDUP_REMOVED lines=11> */
.L_x_14441:
[----:B------:R-:W-:Y:S05]  /*228c0*/  BSYNC B0 ;  /* 0x0000000000007941 */ /* 0x000fea0003800000 */
.L_x_14440:
[----:B------:R-:W-:Y:S05]  /*228d0*/  BRA `(.L_x_14442) ;  /* 0xffffffc800b47947 */ /* 0x000fea000383ffff */
.L_x_14318:
[----:B------:R-:W-:Y:S01]  /*228e0*/  BSSY B0, `(.L_x_14443) ;  /* 0x0000006000007945 */ /* 0x000fe20003800000 */
[----:B------:R-:W-:-:S07]  /*228f0*/  IMAD.MOV.U32 R15, RZ, RZ, -0x1 ;  /* 0xffffffffff0f7424 */ /* 0x000fce00078e00ff */
[----:B01----:R-:W-:Y:S05]  /*22900*/  WARPSYNC.COLLECTIVE R15, `(.L_x_14444) ;  /* 0x000000000f0c7348 */ /* 0x003fea0003c00000 */
[----:B------:R-:W-:Y:S02]  /*22910*/  ELECT P6, UR62, PT ;  /* 0x00000000003e782f */ /* 0x000fe400038c0000 */
[----:B------:R-:W-:Y:S01]  /*22920*/  MOV R14, UR62 ;  /* 0x0000003e000e7c02 */ /* 0x000fe20008000f00 */
[----:B01----:R-:W-:Y:S10]  /*22930*/  ENDCOLLECTIVE ;  /* 0x000000000000791b */ /* 0x003ff40003800000 */
.L_x_14444:
[----:B------:R-:W-:Y:S05]  /*22940*/  BSYNC B0 ;  /* 0x0000000000007941 */ /* 0x000fea0003800000 */
.L_x_14443:
[----:B------:R-:W-:Y:S05]  /*22950*/  BRA `(.L_x_14445) ;  /* 0xffffffc800a87947 */ /* 0x000fea000383ffff */
.L_x_14320:
[----:B0-----:R0:W2:Y:S02]  /*22960*/  SYNCS.PHASECHK.TRANS64.TRYWAIT P0, [R5+URZ], R4 ;  /* 0x00000004050075a7 */ /* 0x0010a4000800017f */
[----:B--2---:R-:W-:Y:S05]  /*22970*/  @!P0 NANOSLEEP.SYNCS 0x989680 ;  /* 0x009896800000895d */ /* 0x004fea0003900000 */
[----:B------:R-:W2:Y:S02]  /*22980*/  @!P0 SYNCS.PHASECHK.TRANS64 P0, [R5+URZ], R4 ;  /* 0x00000004050085a7 */ /* 0x000ea4000800007f */
[----:B--2---:R-:W-:Y:S05]  /*22990*/  @!P0 BRA `(.L_x_14320) ;  /* 0xfffffffc00f08947 */ /* 0x004fea000383ffff */
[----:B------:R-:W-:Y:S05]  /*229a0*/  BRA `(.L_x_14446) ;  /* 0xffffffc800dc7947 */ /* 0x000fea000383ffff */
.L_x_14321:
[----:B--2---:R2:W3:Y:S02]  /*229b0*/  SYNCS.PHASECHK.TRANS64.TRYWAIT P0, [R3+URZ], R2 ;  /* 0x00000002030075a7 */ /* 0x0044e4000800017f */
[----:B---3--:R-:W-:Y:S05]  /*229c0*/  @!P0 NANOSLEEP.SYNCS 0x989680 ;  /* 0x009896800000895d */ /* 0x008fea0003900000 */
[----:B------:R-:W3:Y:S02]  /*229d0*/  @!P0 SYNCS.PHASECHK.TRANS64 P0, [R3+URZ], R2 ;  /* 0x00000002030085a7 */ /* 0x000ee4000800007f */
[----:B---3--:R-:W-:Y:S05]  /*229e0*/  @!P0 BRA `(.L_x_14321) ;  /* 0xfffffffc00f08947 */ /* 0x008fea000383ffff */
[----:B------:R-:W-:Y:S05]  /*229f0*/  BRA `(.L_x_14447) ;  /* 0xffffffc800d07947 */ /* 0x000fea000383ffff */
.L_x_14323:
[----:B---3--:R3:W4:Y:S02]  /*22a00*/  SYNCS.PHASECHK.TRANS64.TRYWAIT P0, [R23+URZ], R4 ;  /* 0x00000004170075a7 */ /* 0x008724000800017f */
[----:B----4-:R-:W-:Y:S05]  /*22a10*/  @!P0 NANOSLEEP.SYNCS 0x989680 ;  /* 0x009896800000895d */ /* 0x010fea0003900000 */
[----:B------:R-:W4:Y:S02]  /*22a20*/  @!P0 SYNCS.PHASECHK.TRANS64 P0, [R23+URZ], R4 ;  /* 0x00000004170085a7 */ /* 0x000f24000800007f */
[----:B----4-:R-:W-:Y:S05]  /*22a30*/  @!P0 BRA `(.L_x_14323) ;  /* 0xfffffffc00f08947 */ /* 0x010fea000383ffff */
[----:B------:R-:W-:Y:S05]  /*22a40*/  BRA `(.L_x_14448) ;  /* 0xffffffc800d47947 */ /* 0x000fea000383ffff */
.L_x_14449:
        /* <DEDUP_REMOVED lines=11> */
.L_x_15337:


//--------------------- .text._ZN7cutlass13device_kernelIN5flash11enable_sm90INS1_16FlashAttnFwdSm90INS1_25CollectiveMainloopFwdSm90ILi2EN4cute5tupleIJNS5_1CILi1EEES8_S8_EEENS6_IJNS7_ILi192EEENS7_ILi128EEENS7_ILi64EEEEEELi64ENS_6half_tEfNS_4arch4Sm90ELb1ELb0ELb1ELb0ELb0ELb0ELb0ELb1ELb1ELb1ELb0ELb0EEENS1_21CollectiveEpilogueFwdINS6_IJSA_SC_SB_EEES9_SE_SG_Li384ELb0ELb1ELb0ELb0EEENS1_30DynamicPersistentTileSchedulerILi384ELi128ELb0ELb1ELb1EEEEEEEEEvNT_6ParamsE --------------------------
	.section	.text._ZN7cutlass13device_kernelIN5flash11enable_sm90INS1_16FlashAttnFwdSm90INS1_25CollectiveMainloopFwdSm90ILi2EN4cute5tupleIJNS5_1CILi1EEES8_S8_EEENS6_IJNS7_ILi192EEENS7_ILi128EEENS7_ILi64EEEEEELi64ENS_6half_tEfNS_4arch4Sm90ELb1ELb0ELb1ELb0ELb0ELb0ELb0ELb1ELb1ELb1ELb0ELb0EEENS1_21CollectiveEpilogueFwdINS6_IJSA_SC_SB_EEES9_SE_SG_Li384ELb0ELb1ELb0ELb0EEENS1_30DynamicPersistentTileSchedulerILi384ELi128ELb0ELb1ELb1EEEEEEEEEvNT_6ParamsE,"ax",@progbits
	.align	128
.text._ZN7cutlass13device_kernelIN5flash11enable_sm90INS1_16FlashAttnFwdSm90INS1_25CollectiveMainloopFwdSm90ILi2EN4cute5tupleIJNS5_1CILi1EEES8_S8_EEENS6_IJNS7_ILi192EEENS7_ILi128EEENS7_ILi64EEEEEELi64ENS_6half_tEfNS_4arch4Sm90ELb1ELb0ELb1ELb0ELb0ELb0ELb0ELb1ELb1ELb1ELb0ELb0EEENS1_21CollectiveEpilogueFwdINS6_IJSA_SC_SB_EEES9_SE_SG_Li384ELb0ELb1ELb0ELb0EEENS1_30DynamicPersistentTileSchedulerILi384ELi128ELb0ELb1ELb1EEEEEEEEEvNT_6ParamsE:
        .type           _ZN7cutlass13device_kernelIN5flash11enable_sm90INS1_16FlashAttnFwdSm90INS1_25CollectiveMainloopFwdSm90ILi2EN4cute5tupleIJNS5_1CILi1EEES8_S8_EEENS6_IJNS7_ILi192EEENS7_ILi128EEENS7_ILi64EEEEEELi64ENS_6half_tEfNS_4arch4Sm90ELb1ELb0ELb1ELb0ELb0ELb0ELb0ELb1ELb1ELb1ELb0ELb0EEENS1_21CollectiveEpilogueFwdINS6_IJSA_SC_SB_EEES9_SE_SG_Li384ELb0ELb1ELb0ELb0EEENS1_30DynamicPersistentTileSchedulerILi384ELi128ELb0ELb1ELb1EEEEEEEEEvNT_6ParamsE,@function
        .size           _ZN7cutlass13device_kernelIN5flash11enable_sm90INS1_16FlashAttnFwdSm90INS1_25CollectiveMainloopFwdSm90ILi2EN4cute5tupleIJNS5_1CILi1EEES8_S8_EEENS6_IJNS7_ILi192EEENS7_ILi128EEENS7_ILi64EEEEEELi64ENS_6half_tEfNS_4arch4Sm90ELb1ELb0ELb1ELb0ELb0ELb0ELb0ELb1ELb1ELb1ELb0ELb0EEENS1_21CollectiveEpilogueFwdINS6_IJSA_SC_SB_EEES9_SE_SG_Li384ELb0ELb1ELb0ELb0EEENS1_30DynamicPersistentTileSchedulerILi384ELi128ELb0ELb1ELb1EEEEEEEEEvNT_6ParamsE,(.L_x_15338 - _ZN7cutlass13device_kernelIN5flash11enable_sm90INS1_16FlashAttnFwdSm90INS1_25CollectiveMainloopFwdSm90ILi2EN4cute5tupleIJNS5_1CILi1EEES8_S8_EEENS6_IJNS7_ILi192EEENS7_ILi128EEENS7_ILi64EEEEEELi64ENS_6half_tEfNS_4arch4Sm90ELb1ELb0ELb1ELb0ELb0ELb0ELb0ELb1ELb1ELb1ELb0ELb0EEENS1_21CollectiveEpilogueFwdINS6_IJSA_SC_SB_EEES9_SE_SG_Li384ELb0ELb1ELb0ELb0EEENS1_30DynamicPersistentTileSchedulerILi384ELi128ELb0ELb1ELb1EEEEEEEEEvNT_6ParamsE)
        .other          _ZN7cutlass13device_kernelIN5flash11enable_sm90INS1_16FlashAttnFwdSm90INS1_25CollectiveMainloopFwdSm90ILi2EN4cute5tupleIJNS5_1CILi1EEES8_S8_EEENS6_IJNS7_ILi192EEENS7_ILi128EEENS7_ILi64EEEEEELi64ENS_6half_tEfNS_4arch4Sm90ELb1ELb0ELb1ELb0ELb0ELb0ELb0ELb1ELb1ELb1ELb0ELb0EEENS1_21CollectiveEpilogueFwdINS6_IJSA_SC_SB_EEES9_SE_SG_Li384ELb0ELb1ELb0ELb0EEENS1_30DynamicPersistentTileSchedulerILi384ELi128ELb0ELb1ELb1EEEEEEEEEvNT_6ParamsE,@"STO_CUDA_ENTRY STV_DEFAULT"
_ZN7cutlass13device_kernelIN5flash11enable_sm90INS1_16FlashAttnFwdSm90INS1_25CollectiveMainloopFwdSm90ILi2EN4cute5tupleIJNS5_1CILi1EEES8_S8_EEENS6_IJNS7_ILi192EEENS7_ILi128EEENS7_ILi64EEEEEELi64ENS_6half_tEfNS_4arch4Sm90ELb1ELb0ELb1ELb0ELb0ELb0ELb0ELb1ELb1ELb1ELb0ELb0EEENS1_21CollectiveEpilogueFwdINS6_IJSA_SC_SB_EEES9_SE_SG_Li384ELb0ELb1ELb0ELb0EEENS1_30DynamicPersistentTileSchedulerILi384ELi128ELb0ELb1ELb1EEEEEEEEEvNT_6ParamsE:
        /* <DEDUP_REMOVED lines=18> */
.L_x_14451:
[----:B------:R-:W-:Y:S05]  /*0120*/  BSYNC B0 ;  /* 0x0000000000007941 */ /* 0x000fea0003800000 */
.L_x_14450:
        /* <DEDUP_REMOVED lines=41> */
.L_x_14452:
        /* <DEDUP_REMOVED lines=22> */
.L_x_14453:
        /* <DEDUP_REMOVED lines=18> */
.L_x_14454:
        /* <DEDUP_REMOVED lines=22> */
.L_x_14455:
        /* <DEDUP_REMOVED lines=22> */
.L_x_14456:
[----:B------:R-:W-:Y:S01]  /*0900*/  PLOP3.LUT P0, PT, PT, PT, UP0, 0x80, 0x0 ;  /* 0x000000000000781c */ /* 0x000fe20003f0f008 */
[----:B------:R-:W-:Y:S01]  /*0910*/  UMOV UR38, 0x1 ;  /* 0x0000000100267882 */ /* 0x000fe20000000000 */
[----:B------:R-:W-:Y:S01]  /*0920*/  NOP ;  /* 0x0000000000007918 */ /* 0x000fe20000000000 */
[----:B------:R-:W-:Y:S01]  /*0930*/  USEL UR38, UR38, 0x2, !UP0 ;  /* 0x0000000226267887 */ /* 0x000fe2000c000000 */
[----:B------:R-:W-:Y:S01]  /*0940*/  ULDC.64 UR46, c[0x0][0x208] ;  /* 0x00008200002e7ab9 */ /* 0x000fe20000000a00 */
[----:B012-4-:R-:W-:Y:S08]  /*0950*/  BAR.SYNC.DEFER_BLOCKING 0x0 ;  /* 0x0000000000007b1d */ /* 0x017ff00000010000 */
[----:B------:R-:W-:Y:S05]  /*0960*/  @!P0 BRA `(.L_x_14457) ;  /* 0x000000a400688947 */ /* 0x000fea0003800000 */
.L_x_14458:
        /* <DEDUP_REMOVED lines=26> */
[C---:B------:R-:W-:Y:S01]  /*0b10*/  LOP3.LUT R4, R2.reuse, 0x3fffff0, RZ, 0xc0, !PT ;  /* 0x03fffff002047812 */ /* 0x040fe200078ec0ff */
        /* <DEDUP_REMOVED lines=11> */
[----:B------:R-:W-:Y:S02]  /*0bd0*/  SHF.R.S32.HI R6, RZ, 0x1f, R4 ;  /* 0x0000001fff067819 */ /* 0x000fe40000011404 */
[----:B------:R-:W-:Y:S02]  /*0be0*/  SHF.R.S32.HI R153, RZ, 0x7, R153 ;  /* 0x00000007ff997819 */ /* 0x000fe40000011499 */
[----:B------:R-:W-:Y:S02]  /*0bf0*/  LOP3.LUT R8, R8, 0xfffffffc, RZ, 0xc0, !PT ;  /* 0xfffffffc08087812 */ /* 0x000fe400078ec0ff */
[----:B------:R-:W-:Y:S02]  /*0c00*/  LEA.HI R6, R6, R5, RZ, 0x3 ;  /* 0x0000000506067211 */ /* 0x000fe400078f18ff */
[----:B------:R-:W-:Y:S01]  /*0c10*/  LEA R155, R2, R3, 0x3 ;  /* 0x00000003029b7211 */ /* 0x000fe200078e18ff */
[----:B------:R-:W-:Y:S01]  /*0c20*/  IMAD.IADD R8, R157, 0x1, -R8 ;  /* 0x000000019d087824 */ /* 0x000fe200078e0a08 */
[----:B------:R-:W-:Y:S01]  /*0c30*/  LEA.HI R0, R0, R157, RZ, 0x3 ;  /* 0x0000009d00007211 */ /* 0x000fe200078f18ff */
[----:B------:R-:W-:Y:S01]  /*0c40*/  IMAD.HI R2, R153, 0x55555556, RZ ;  /* 0x5555555699027827 */ /* 0x000fe200078e02ff */
[----:B------:R-:W-:-:S02]  /*0c50*/  LOP3.LUT R6, R6, 0xfffffff8, RZ, 0xc0, !PT ;  /* 0xfffffff806067812 */ /* 0x000fc400078ec0ff */
[----:B------:R-:W-:Y:S02]  /*0c60*/  LEA.HI R7, R7, R152, RZ, 0x5 ;  /* 0x0000009807077211 */ /* 0x000fe400078f28ff */
        /* <DEDUP_REMOVED lines=11> */
[----:B------:R-:W-:Y:S01]  /*0d20*/  IMAD.SHL.U32 R19, R18, 0x8, RZ ;  /* 0x0000000812137824 */ /* 0x000fe200078e00ff */
[----:B------:R-:W-:Y:S01]  /*0d30*/  IADD3 R16, R152, -R5, RZ ;  /* 0x8000000598107210 */ /* 0x000fe20007ffe0ff */
[----:B------:R-:W-:-:S02]  /*0d40*/  IMAD.IADD R3, R8, 0x1, -R3 ;  /* 0x0000000108037824 */ /* 0x000fc400078e0a03 */
[----:B------:R-:W-:Y:S01]  /*0d50*/  IMAD R154, R2, 0x40, R7 ;  /* 0x00000040029a7824 */ /* 0x000fe200078e0207 */
[----:B------:R-:W-:-:S03]  /*0d60*/  SHF.R.S32.HI R156, RZ, 0x1f, R19 ;  /* 0x0000001fff9c7819 */ /* 0x000fc60000011413 */
[----:B------:R-:W-:-:S07]  /*0d70*/  IMAD R17, R3, 0x8, R154 ;  /* 0x0000000803117824 */ /* 0x000fce00078e029a */
.L_x_14497:
        /* <DEDUP_REMOVED lines=21> */
.L_x_14459:
[----:B------:R-:W-:Y:S01]  /*0ed0*/  ULDC UR7, c[0x0][0xc54] ;  /* 0x0003150000077ab9 */ /* 0x000fe20000000800 */
[----:B------:R-:W-:Y:S01]  /*0ee0*/  UMOV UR6, UR9 ;  /* 0x0000000900067c82 */ /* 0x000fe20008000000 */
[----:B------:R-:W-:-:S11]  /*0ef0*/  UISETP.NE.AND UP0, UPT, UR7, 0x1, UPT ;  /* 0x000000010700788c */ /* 0x000fd6000bf05270 */
[----:B------:R-:W-:Y:S02]  /*0f00*/  @UP0 ULDC.64 UR10, c[0x0][0xc58] ;  /* 0x00031600000a0ab9 */ /* 0x000fe40000000a00 */
[----:B------:R-:W-:-:S04]  /*0f10*/  UIMAD.WIDE.U32 UR4, UR9, UR10, URZ ;  /* 0x0000000a090472a5 */ /* 0x000fc8000f8e003f */
[----:B------:R-:W-:-:S04]  /*0f20*/  @UP0 USHF.R.U32.HI UR6, URZ, UR11, UR5 ;  /* 0x0000000b3f060299 */ /* 0x000fc80008011605 */
[----:B------:R-:W-:-:S12]  /*0f30*/  UIMAD UR4, UR6, UR7, URZ ;  /* 0x00000007060472a4 */ /* 0x000fd8000f8e023f */
.L_x_14460:
        /* <DEDUP_REMOVED lines=16> */
[----:B------:R-:W-:Y:S01]  /*1040*/  UIMAD UR41, UR6, 0xc0, URZ ;  /* 0x000000c0062978a4 */ /* 0x000fe2000f8e023f */
[----:B------:R-:W-:Y:S01]  /*1050*/  CS2R R112, SRZ ;  /* 0x0000000000707805 */ /* 0x000fe2000001ff00 */
[----:B------:R-:W-:Y:S01]  /*1060*/  UIMAD UR10, UR8, UR10, UR4 ;  /* 0x0000000a080a72a4 */ /* 0x000fe2000f8e0204 */
[----:B------:R-:W-:Y:S01]  /*1070*/  CS2R R14, SRZ ;  /* 0x00000000000e7805 */ /* 0x000fe2000001ff00 */
[----:B------:R-:W-:Y:S01]  /*1080*/  UIADD3 UR6, UR41, 0xbf, URZ ;  /* 0x000000bf29067890 */ /* 0x000fe2000fffe03f */
[----:B------:R-:W-:Y:S01]  /*1090*/  IMAD.MOV.U32 R110, RZ, RZ, RZ ;  /* 0x000000ffff6e7224 */ /* 0x000fe200078e00ff */
[----:B------:R-:W-:Y:S01]  /*10a0*/  ULDC UR48, c[0x0][0x424] ;  /* 0x0001090000307ab9 */ /* 0x000fe20000000800 */
[----:B------:R-:W-:Y:S01]  /*10b0*/  ULDC UR7, c[0x0][0x288] ;  /* 0x0000a20000077ab9 */ /* 0x000fe20000000800 */
[----:B------:R-:W-:Y:S01]  /*10c0*/  USEL UR48, UR48, 0x1, UP0 ;  /* 0x0000000130307887 */ /* 0x000fe20008000000 */
[----:B------:R-:W-:Y:S01]  /*10d0*/  IMAD.MOV.U32 R21, RZ, RZ, RZ ;  /* 0x000000ffff157224 */ /* 0x000fe200078e00ff */
[----:B------:R-:W-:Y:S01]  /*10e0*/  @UP2 ULDC UR4, c[0x0][0x44c] ;  /* 0x0001130000042ab9 */ /* 0x000fe20000000800 */
[----:B------:R-:W-:Y:S01]  /*10f0*/  UIADD3 UR7, -UR7, 0x80, URZ ;  /* 0x0000008007077890 */ /* 0x000fe2000fffe13f */
[----:B------:R-:W-:Y:S01]  /*1100*/  CS2R R12, SRZ ;  /* 0x00000000000c7805 */ /* 0x000fe2000001ff00 */
[----:B------:R-:W-:Y:S01]  /*1110*/  UIMAD.WIDE.U32 UR4, UR6, UR4, URZ ;  /* 0x00000004060472a5 */ /* 0x000fe2000f8e003f */
[----:B------:R-:W-:Y:S01]  /*1120*/  IMAD.MOV.U32 R106, RZ, RZ, RZ ;  /* 0x000000ffff6a7224 */ /* 0x000fe200078e00ff */
[----:B------:R-:W-:Y:S01]  /*1130*/  ULDC UR9, c[0x0][0x2f0] ;  /* 0x0000bc0000097ab9 */ /* 0x000fe20000000800 */
[----:B------:R-:W-:Y:S01]  /*1140*/  @UP2 ULDC UR11, c[0x0][0x450] ;  /* 0x00011400000b2ab9 */ /* 0x000fe20000000800 */
[----:B------:R-:W-:Y:S01]  /*1150*/  UIMAD UR7, UR48, UR9, UR7 ;  /* 0x00000009300772a4 */ /* 0x000fe2000f8e0207 */
[----:B------:R-:W-:Y:S01]  /*1160*/  IMAD.MOV.U32 R25, RZ, RZ, RZ ;  /* 0x000000ffff197224 */ /* 0x000fe200078e00ff */
        /* <DEDUP_REMOVED lines=17> */
[----:B------:R-:W-:Y:S01]  /*1280*/  ULDC UR43, c[0x0][0xc48] ;  /* 0x00031200002b7ab9 */ /* 0x000fe20000000800 */
[----:B------:R-:W-:-:S02]  /*1290*/  UMOV UR42, UR10 ;  /* 0x0000000a002a7c82 */ /* 0x000fc40008000000 */
[----:B------:R-:W-:Y:S02]  /*12a0*/  UISETP.LT.AND UP0, UPT, UR49, UR7, UPT ;  /* 0x000000073100728c */ /* 0x000fe4000bf01270 */
[----:B------:R-:W-:Y:S02]  /*12b0*/  UISETP.NE.AND UP1, UPT, UR43, 0x1, UPT ;  /* 0x000000012b00788c */ /* 0x000fe4000bf25270 */
[----:B------:R-:W-:-:S04]  /*12c0*/  USEL UR49, UR49, UR7, UP0 ;  /* 0x0000000731317287 */ /* 0x000fc80008000000 */
[----:B------:R-:W-:-:S05]  /*12d0*/  UISETP.GE.AND UP0, UPT, UR49, 0x1, UPT ;  /* 0x000000013100788c */ /* 0x000fca000bf06270 */
[----:B------:R-:W-:Y:S01]  /*12e0*/  @UP1 ULDC UR8, c[0x0][0xc4c] ;  /* 0x0003130000081ab9 */ /* 0x000fe20000000800 */
[----:B------:R-:W-:Y:S01]  /*12f0*/  PLOP3.LUT P1, PT, PT, PT, UP0, 0x80, 0x0 ;  /* 0x000000000000781c */ /* 0x000fe20003f2f008 */
[----:B------:R-:W-:Y:S01]  /*1300*/  UIMAD.WIDE.U32 UR4, UR10, UR8, URZ ;  /* 0x000000080a0472a5 */ /* 0x000fe2000f8e003f */
[----:B------:R-:W-:-:S03]  /*1310*/  @UP1 ULDC UR6, c[0x0][0xc50] ;  /* 0x0003140000061ab9 */ /* 0x000fc60000000800 */
[----:B------:R-:W-:-:S04]  /*1320*/  @UP1 USHF.R.U32.HI UR42, URZ, UR6, UR5 ;  /* 0x000000063f2a1299 */ /* 0x000fc80008011605 */
[----:B------:R-:W-:-:S04]  /*1330*/  UIADD3 UR4, -UR42, URZ, URZ ;  /* 0x0000003f2a047290 */ /* 0x000fc8000fffe13f */
[----:B------:R-:W-:Y:S01]  /*1340*/  UIMAD UR43, UR43, UR4, UR10 ;  /* 0x000000042b2b72a4 */ /* 0x000fe2000f8e020a */
[----:B------:R-:W-:Y:S11]  /*1350*/  @!P1 BRA `(.L_x_14461) ;  /* 0x0000008400c49947 */ /* 0x000ff60003800000 */
        /* <DEDUP_REMOVED lines=31> */
.L_x_14462:
        /* <DEDUP_REMOVED lines=9> */
.L_x_14589:
[----:B------:R-:W-:Y:S05]  /*15e0*/  @!P0 BRA `(.L_x_14464) ;  /* 0x0000000000048947 */ /* 0x000fea0003800000 */
[----:B------:R-:W-:Y:S01]  /*15f0*/  BPT.TRAP 0x1 ;  /* 0x000000040000795c */ /* 0x000fe20000300000 */
.L_x_14464:
[----:B0-----:R-:W-:Y:S02]  /*1600*/  IMAD.U32 R0, RZ, RZ, UR39 ;  /* 0x00000027ff007e24 */ /* 0x001fe4000f8e00ff */
[----:B------:R-:W-:-:S03]  /*1610*/  IMAD.U32 R3, RZ, RZ, UR37 ;  /* 0x00000025ff037e24 */ /* 0x000fc6000f8e00ff */
[----:B------:R-:W-:Y:S02]  /*1620*/  LEA R0, R0, UR45, 0x3 ;  /* 0x0000002d00007c11 */ /* 0x000fe4000f8e18ff */
[----:B------:R-:W-:-:S04]  /*1630*/  SHF.L.U32 R3, R3, 0x1f, RZ ;  /* 0x0000001f03037819 */ /* 0x000fc800000006ff */
[----:B------:R0:W1:Y:S01]  /*1640*/  SYNCS.PHASECHK.TRANS64.TRYWAIT P2, [R0+URZ+0x16830], R3 ;  /* 0x01683003000075a7 */ /* 0x000062000804017f */
[----:B------:R-:W-:Y:S05]  /*1650*/  @!P0 BRA `(.L_x_14465) ;  /* 0x0000000000048947 */ /* 0x000fea0003800000 */
[----:B------:R-:W-:Y:S01]  /*1660*/  BPT.TRAP 0x1 ;  /* 0x000000040000795c */ /* 0x000fe20000300000 */
.L_x_14465:
[----:B------:R-:W2:Y:S02]  /*1670*/  S2R R2, SR_TID.X ;  /* 0x0000000000027919 */ /* 0x000ea40000002100 */
[----:B--2---:R-:W-:Y:S01]  /*1680*/  LOP3.LUT P1, RZ, R2, 0x7f, RZ, 0xc0, !PT ;  /* 0x0000007f02ff7812 */ /* 0x004fe2000782c0ff */
[----:B-1----:R-:W-:-:S12]  /*1690*/  @P2 BRA `(.L_x_14466) ;  /* 0x0000000000082947 */ /* 0x002fd80003800000 */
[----:B------:R-:W1:Y:S02]  /*16a0*/  SYNCS.PHASECHK.TRANS64.TRYWAIT P2, [R0+URZ+0x16830], R3 ;  /* 0x01683003000075a7 */ /* 0x000e64000804017f */
[----:B-1----:R-:W-:Y:S05]  /*16b0*/  @!P2 BRA `(.L_x_14467) ;  /* 0x000000d40074a947 */ /* 0x002fea0003800000 */
.L_x_14466:
        /* <DEDUP_REMOVED lines=34> */
[----:B------:R-:W-:Y:S01]  /*18e0*/  ULDC UR24, c[0x0][0x988] ;  /* 0x0002620000187ab9 */ /* 0x000fe20000000800 */
[----:B------:R-:W-:Y:S01]  /*18f0*/  UIADD3 UR26, UR49, -0x2, URZ ;  /* 0xfffffffe311a7890 */ /* 0x000fe2000fffe03f */
[----:B------:R-:W-:-:S02]  /*1900*/  CS2R R102, SRZ ;  /* 0x0000000000667805 */ /* 0x000fc4000001ff00 */
[----:B------:R-:W-:Y:S02]  /*1910*/  CS2R R100, SRZ ;  /* 0x0000000000647805 */ /* 0x000fe4000001ff00 */
        /* <DEDUP_REMOVED lines=11> */
[----:B------:R-:W-:-:S04]  /*19d0*/  @UP0 ULDC UR6, c[0x0][0x450] ;  /* 0x0001140000060ab9 */ /* 0x000fc80000000800 */
[----:B------:R-:W-:Y:S01]  /*19e0*/  @P2 SHF.R.U32.HI R6, RZ, UR6, R2 ;  /* 0x00000006ff062c19 */ /* 0x000fe20008011602 */
[----:B------:R-:W-:Y:S02]  /*19f0*/  UMOV UR6, 0xffffff80 ;  /* 0xffffff8000067882 */ /* 0x000fe40000000000 */
[----:B------:R-:W-:Y:S02]  /*1a00*/  UIMAD UR6, UR49, UR6, 0x80 ;  /* 0x00000080310674a4 */ /* 0x000fe4000f8e0206 */
[----:B------:R-:W0:Y:S02]  /*1a10*/  SHFL.IDX PT, R3, R6, 0x1, 0x1c1f ;  /* 0x003c1f0006037f89 */ /* 0x000e2400000e0000 */
[----:B------:R-:W-:Y:S02]  /*1a20*/  UIADD3 UR7, UR6, 0x1, URZ ;  /* 0x0000000106077890 */ /* 0x000fe4000fffe03f */
[----:B------:R-:W1:Y:S01]  /*1a30*/  SHFL.IDX PT, R6, R6, RZ, 0x1c1f ;  /* 0x001c1fff06067589 */ /* 0x000e6200000e0000 */
[----:B------:R-:W-:-:S02]  /*1a40*/  WARPGROUP.DEPBAR.LE gsb0, 0x0 ;  /* 0x00008000000079c5 */ /* 0x000fc40000010000 */
[----:B------:R-:W-:-:S06]  /*1a50*/  WARPGROUP.ARRIVE ;  /* 0x00000000000079c5 */ /* 0x000fcc0000000000 */
[----:B------:R-:W-:Y:S01]  /*1a60*/  HGMMA.64x128x16.F32 R24, gdesc[UR8], R24, gsb0 ;  /* 0x01e00000081879f0 */ /* 0x000fe20008000818 */
[----:B------:R-:W-:Y:S01]  /*1a70*/  ULDC UR10, c[0x0][0x9d8] ;  /* 0x00027600000a7ab9 */ /* 0x000fe20000000800 */
[----:B------:R-:W-:Y:S02]  /*1a80*/  ULDC UR11, c[0x0][0x2f0] ;  /* 0x0000bc00000b7ab9 */ /* 0x000fe40000000800 */
[----:B------:R-:W-:Y:S01]  /*1a90*/  UIMAD UR6, UR48, UR11, UR6 ;  /* 0x0000000b300672a4 */ /* 0x000fe2000f8e0206 */
[----:B------:R-:W-:Y:S02]  /*1aa0*/  WARPGROUP.DEPBAR.LE gsb0, 0x0 ;  /* 0x00008000000079c5 */ /* 0x000fe40000010000 */
[----:B------:R-:W-:-:S06]  /*1ab0*/  WARPGROUP.ARRIVE ;  /* 0x00000000000079c5 */ /* 0x000fcc0000000000 */
[----:B------:R-:W-:Y:S01]  /*1ac0*/  HGMMA.64x128x16.F32 R24, gdesc[UR12], R24, gsb0 ;  /* 0x01e000000c1879f0 */ /* 0x000fe20008000818 */
[----:B------:R-:W-:Y:S02]  /*1ad0*/  ULDC UR14, c[0x0][0x288] ;  /* 0x0000a200000e7ab9 */ /* 0x000fe40000000800 */
[----:B------:R-:W-:Y:S02]  /*1ae0*/  WARPGROUP.DEPBAR.LE gsb0, 0x0 ;  /* 0x00008000000079c5 */ /* 0x000fe40000010000 */
[----:B------:R-:W-:Y:S01]  /*1af0*/  FMUL.FTZ R88, R29, UR10 ;  /* 0x0000000a1d587c20 */ /* 0x000fe20008410000 */
[----:B------:R-:W-:Y:S01]  /*1b00*/  FMUL.FTZ R29, R37, UR10 ;  /* 0x0000000a251d7c20 */ /* 0x000fe20008410000 */
[----:B------:R-:W-:Y:S01]  /*1b10*/  FMUL.FTZ R47, R47, UR10 ;  /* 0x0000000a2f2f7c20 */ /* 0x000fe20008410000 */
[----:B------:R-:W-:Y:S02]  /*1b20*/  IMAD.U32 R37, RZ, RZ, UR7 ;  /* 0x00000007ff257e24 */ /* 0x000fe4000f8e00ff */
[----:B------:R-:W-:Y:S01]  /*1b30*/  FMUL.FTZ R26, R26, UR10 ;  /* 0x0000000a1a1a7c20 */ /* 0x000fe20008410000 */
[----:B------:R-:W-:Y:S01]  /*1b40*/  FMUL.FTZ R27, R27, UR10 ;  /* 0x0000000a1b1b7c20 */ /* 0x000fe20008410000 */
[----:B------:R-:W-:Y:S01]  /*1b50*/  FMUL.FTZ R5, R56, UR10 ;  /* 0x0000000a38057c20 */ /* 0x000fe20008410000 */
[----:B------:R2:W-:Y:S01]  /*1b60*/  MUFU.TANH R9, R47 ;  /* 0x0000002f00097308 */ /* 0x0005e20000002400 */
[----:B------:R-:W-:-:S02]  /*1b70*/  IMAD R56, R16, -0x2, R37 ;  /* 0xfffffffe10387824 */ /* 0x000fc400078e0225 */
[----:B------:R-:W-:Y:S01]  /*1b80*/  FMUL.FTZ R30, R30, UR10 ;  /* 0x0000000a1e1e7c20 */ /* 0x000fe20008410000 */
[----:B------:R-:W-:Y:S01]  /*1b90*/  FMUL.FTZ R2, R55, UR10 ;  /* 0x0000000a37027c20 */ /* 0x000fe20008410000 */
[----:B------:R-:W-:Y:S01]  /*1ba0*/  MOV R55, UR6 ;  /* 0x0000000600377c02 */ /* 0x000fe20008000f00 */
[----:B------:R-:W-:Y:S01]  /*1bb0*/  FMUL.FTZ R31, R31, UR10 ;  /* 0x0000000a1f1f7c20 */ /* 0x000fe20008410000 */
[----:B------:R-:W-:Y:S01]  /*1bc0*/  FMUL.FTZ R8, R25, UR10 ;  /* 0x0000000a19087c20 */ /* 0x000fe20008410000 */
[----:B------:R-:W-:Y:S01]  /*1bd0*/  FMUL.FTZ R34, R34, UR10 ;  /* 0x0000000a22227c20 */ /* 0x000fe20008410000 */
[----:B------:R-:W3:Y:S01]  /*1be0*/  MUFU.TANH R26, R26 ;  /* 0x0000001a001a7308 */ /* 0x000ee20000002400 */
[----:B--2---:R-:W-:Y:S02]  /*1bf0*/  IMAD.U32 R47, RZ, RZ, UR11 ;  /* 0x0000000bff2f7e24 */ /* 0x004fe4000f8e00ff */
[----:B------:R-:W-:Y:S01]  /*1c00*/  FMUL.FTZ R25, R41, UR10 ;  /* 0x0000000a29197c20 */ /* 0x000fe20008410000 */
[----:B------:R-:W-:-:S02]  /*1c10*/  IMAD R55, R16, -0x2, R55 ;  /* 0xfffffffe10377824 */ /* 0x000fc400078e0237 */
[----:B------:R-:W-:Y:S01]  /*1c20*/  FMUL.FTZ R35, R35, UR10 ;  /* 0x0000000a23237c20 */ /* 0x000fe20008410000 */
[----:B------:R-:W-:Y:S02]  /*1c30*/  IMAD R56, R47, UR48, R56 ;  /* 0x000000302f387c24 */ /* 0x000fe4000f8e0238 */
[----:B------:R-:W-:Y:S01]  /*1c40*/  FMUL.FTZ R38, R38, UR10 ;  /* 0x0000000a26267c20 */ /* 0x000fe20008410000 */
[----:B------:R-:W-:Y:S01]  /*1c50*/  FMUL.FTZ R59, R59, UR10 ;  /* 0x0000000a3b3b7c20 */ /* 0x000fe20008410000 */
[----:B------:R-:W2:Y:S01]  /*1c60*/  MUFU.TANH R27, R27 ;  /* 0x0000001b001b7308 */ /* 0x000ea20000002400 */
[----:B------:R-:W-:Y:S01]  /*1c70*/  FMUL.FTZ R89, R32, UR10 ;  /* 0x0000000a20597c20 */ /* 0x000fe20008410000 */
[----:B0-----:R-:W-:Y:S01]  /*1c80*/  IADD3 R4, R3, -UR14, R56 ;  /* 0x8000000e03047c10 */ /* 0x001fe2000fffe038 */
        /* <DEDUP_REMOVED lines=30> */
[----:B----4-:R-:W-:Y:S01]  /*1e70*/  VIMNMX R2, R55, R4, PT ;  /* 0x0000000437027248 */ /* 0x010fe20003fe0100 */
[----:B------:R-:W-:Y:S01]  /*1e80*/  FMUL.FTZ R79, R79, UR10 ;  /* 0x0000000a4f4f7c20 */ /* 0x000fe20008410000 */
[----:B------:R-:W-:Y:S01]  /*1e90*/  FMUL.FTZ R82, R82, UR10 ;  /* 0x0000000a52527c20 */ /* 0x000fe20008410000 */
[----:B------:R-:W-:Y:S01]  /*1ea0*/  FMUL.FTZ R83, R83, UR10 ;  /* 0x0000000a53537c20 */ /* 0x000fe20008410000 */
[----:B------:R-:W-:Y:S01]  /*1eb0*/  ISETP.GT.AND P3, PT, R2, RZ, PT ;  /* 0x000000ff0200720c */ /* 0x000fe20003f64270 */
[----:B------:R-:W-:Y:S01]  /*1ec0*/  FMUL.FTZ R86, R86, UR10 ;  /* 0x0000000a56567c20 */ /* 0x000fe20008410000 */
[C---:B------:R-:W-:Y:S01]  /*1ed0*/  ISETP.GT.AND P4, PT, R2.reuse, 0x1, PT ;  /* 0x000000010200780c */ /* 0x040fe20003f84270 */
[----:B------:R-:W4:Y:S01]  /*1ee0*/  MUFU.TANH R35, R35 ;  /* 0x0000002300237308 */ /* 0x000f220000002400 */
[----:B------:R-:W-:Y:S01]  /*1ef0*/  ISETP.GT.AND P5, PT, R2, 0x8, PT ;  /* 0x000000080200780c */ /* 0x000fe20003fa4270 */
[----:B------:R-:W-:Y:S01]  /*1f00*/  FMUL.FTZ R87, R87, UR10 ;  /* 0x0000000a57577c20 */ /* 0x000fe20008410000 */
[----:B---3--:R-:W-:Y:S01]  /*1f10*/  FSEL R93, R26, -INF , P3 ;  /* 0xff8000001a5d7808 */ /* 0x008fe20001800000 */
[----:B------:R-:W-:Y:S01]  /*1f20*/  FMUL.FTZ R21, R44, UR10 ;  /* 0x0000000a2c157c20 */ /* 0x000fe20008410000 */
[----:B--2---:R-:W-:Y:S01]  /*1f30*/  FSEL R91, R27, -INF , P4 ;  /* 0xff8000001b5b7808 */ /* 0x004fe20002000000 */
[----:B------:R-:W-:Y:S01]  /*1f40*/  FMUL.FTZ R28, R28, UR10 ;  /* 0x0000000a1c1c7c20 */ /* 0x000fe20008410000 */
[C---:B------:R-:W-:Y:S01]  /*1f50*/  ISETP.GT.AND P3, PT, R2.reuse, 0x9, PT ;  /* 0x000000090200780c */ /* 0x040fe20003f64270 */
[----:B------:R-:W2:Y:S01]  /*1f60*/  MUFU.TANH R38, R38 ;  /* 0x0000002600267308 */ /* 0x000ea20000002400 */
[----:B------:R-:W-:Y:S01]  /*1f70*/  FMNMX.FTZ R4, R93, R91, !PT ;  /* 0x0000005b5d047209 */ /* 0x000fe20007810000 */
[----:B------:R-:W-:Y:S01]  /*1f80*/  FMUL.FTZ R33, R33, UR10 ;  /* 0x0000000a21217c20 */ /* 0x000fe20008410000 */
[C---:B------:R-:W-:Y:S01]  /*1f90*/  ISETP.GT.AND P4, PT, R2.reuse, 0x10, PT ;  /* 0x000000100200780c */ /* 0x040fe20003f84270 */
[----:B------:R3:W-:Y:S01]  /*1fa0*/  @!P1 SYNCS.ARRIVE.TRANS64.RED.A1T0 RZ, [R0+URZ], RZ ;  /* 0x000000ff00ff99a7 */ /* 0x0007e2000810043f */
[----:B0-----:R-:W-:Y:S01]  /*1fb0*/  FSEL R57, R31, -INF , P3 ;  /* 0xff8000001f397808 */ /* 0x001fe20001800000 */
[----:B------:R-:W-:Y:S01]  /*1fc0*/  @UP0 ULDC UR6, c[0x0][0x44c] ;  /* 0x0001130000060ab9 */ /* 0x000fe20000000800 */
[----:B------:R-:W-:Y:S01]  /*1fd0*/  ISETP.GT.AND P3, PT, R2, 0x11, PT ;  /* 0x000000110200780c */ /* 0x000fe20003f64270 */
[----:B------:R0:W-:Y:S01]  /*1fe0*/  MUFU.TANH R36, R59 ;  /* 0x0000003b00247308 */ /* 0x0001e20000002400 */
[----:B-----5:R-:W-:Y:S01]  /*1ff0*/  FSEL R53, R34, -INF , P4 ;  /* 0xff80000022357808 */ /* 0x020fe20002000000 */
[----:B------:R-:W-:Y:S01]  /*2000*/  UIMAD.WIDE.U32 UR6, UR41, UR6, URZ ;  /* 0x00000006290672a5 */ /* 0x000fe2000f8e003f */
[----:B------:R-:W-:Y:S01]  /*2010*/  ISETP.GT.AND P4, PT, R2, 0x18, PT ;  /* 0x000000180200780c */ /* 0x000fe20003f84270 */
[----:B------:R-:W-:Y:S01]  /*2020*/  UIMAD UR11, UR48, UR11, -UR14 ;  /* 0x0000000b300b72a4 */ /* 0x000fe2000f8e0a0e */
[----:B----4-:R-:W-:-:S02]  /*2030*/  FSEL R52, R35, -INF , P3 ;  /* 0xff80000023347808 */ /* 0x010fc40001800000 */
[----:B------:R-:W-:Y:S01]  /*2040*/  ISETP.GT.AND P3, PT, R2, 0x19, PT ;  /* 0x000000190200780c */ /* 0x000fe20003f64270 */
[----:B------:R-:W-:Y:S01]  /*2050*/  MUFU.TANH R39, R39 ;  /* 0x0000002700277308 */ /* 0x000fe20000002400 */
[----:B0-----:R-:W-:-:S04]  /*2060*/  FSEL R59, R30, -INF , P5 ;  /* 0xff8000001e3b7808 */ /* 0x001fc80002800000 */
[----:B------:R-:W-:-:S03]  /*2070*/  FMNMX.FTZ R4, R59, R4, !PT ;  /* 0x000000043b047209 */ /* 0x000fc60007810000 */
[----:B------:R-:W0:Y:S01]  /*2080*/  MUFU.TANH R42, R42 ;  /* 0x0000002a002a7308 */ /* 0x000e220000002400 */
[----:B------:R-:W-:-:S04]  /*2090*/  FMNMX.FTZ R4, R57, R4, !PT ;  /* 0x0000000439047209 */ /* 0x000fc80007810000 */
[----:B------:R-:W-:-:S03]  /*20a0*/  FMNMX.FTZ R3, R53, R4, !PT ;  /* 0x0000000435037209 */ /* 0x000fc60007810000 */
[----:B------:R-:W4:Y:S01]  /*20b0*/  MUFU.TANH R43, R43 ;  /* 0x0000002b002b7308 */ /* 0x000f220000002400 */
[----:B------:R-:W-:-:S07]  /*20c0*/  FMNMX.FTZ R4, R52, R3, !PT ;  /* 0x0000000334047209 */ /* 0x000fce0007810000 */
[----:B------:R-:W5:Y:S08]  /*20d0*/  MUFU.TANH R46, R46 ;  /* 0x0000002e002e7308 */ /* 0x000f700000002400 */
[----:B------:R2:W-:Y:S08]  /*20e0*/  MUFU.TANH R11, R51 ;  /* 0x00000033000b7308 */ /* 0x0005f00000002400 */
[----:B------:R1:W3:Y:S01]  /*20f0*/  MUFU.TANH R45, R50 ;  /* 0x00000032002d7308 */ /* 0x0002e20000002400 */
[----:B--2---:R-:W-:-:S02]  /*2100*/  FSEL R51, R38, -INF , P4 ;  /* 0xff80000026337808 */ /* 0x004fc40002000000 */
[----:B------:R-:W-:Y:S02]  /*2110*/  ISETP.GT.AND P4, PT, R2, 0x20, PT ;  /* 0x000000200200780c */ /* 0x000fe40003f84270 */
[----:B------:R-:W-:Y:S02]  /*2120*/  FMNMX.FTZ R3, R51, R4, !PT ;  /* 0x0000000433037209 */ /* 0x000fe40007810000 */
[----:B0-----:R-:W-:Y:S01]  /*2130*/  FSEL R49, R42, -INF , P4 ;  /* 0xff8000002a317808 */ /* 0x001fe20002000000 */
[----:B------:R-:W0:Y:S01]  /*2140*/  MUFU.TANH R54, R54 ;  /* 0x0000003600367308 */ /* 0x000e220000002400 */
[----:B-1----:R-:W-:Y:S02]  /*2150*/  FSEL R50, R39, -INF , P3 ;  /* 0xff80000027327808 */ /* 0x002fe40001800000 */
[----:B------:R-:W-:Y:S02]  /*2160*/  ISETP.GT.AND P3, PT, R2, 0x21, PT ;  /* 0x000000210200780c */ /* 0x000fe40003f64270 */
[----:B------:R-:W-:-:S02]  /*2170*/  FMNMX.FTZ R4, R50, R3, !PT ;  /* 0x0000000332047209 */ /* 0x000fc40007810000 */
[C---:B------:R-:W-:Y:S01]  /*2180*/  ISETP.GT.AND P4, PT, R2.reuse, 0x28, PT ;  /* 0x000000280200780c */ /* 0x040fe20003f84270 */
[----:B------:R1:W2:Y:S01]  /*2190*/  MUFU.TANH R40, R58 ;  /* 0x0000003a00287308 */ /* 0x0002a20000002400 */
[----:B----4-:R-:W-:Y:S02]  /*21a0*/  FSEL R48, R43, -INF , P3 ;  /* 0xff8000002b307808 */ /* 0x010fe40001800000 */
[----:B------:R-:W-:Y:S02]  /*21b0*/  FMNMX.FTZ R3, R49, R4, !PT ;  /* 0x0000000431037209 */ /* 0x000fe40007810000 */
[----:B------:R-:W-:Y:S02]  /*21c0*/  ISETP.GT.AND P3, PT, R2, 0x29, PT ;  /* 0x000000290200780c */ /* 0x000fe40003f64270 */
[----:B-----5:R-:W-:Y:S01]  /*21d0*/  FSEL R47, R46, -INF , P4 ;  /* 0xff8000002e2f7808 */ /* 0x020fe20002000000 */
[----:B------:R-:W4:Y:S01]  /*21e0*/  MUFU.TANH R62, R62 ;  /* 0x0000003e003e7308 */ /* 0x000f220000002400 */
[----:B------:R-:W-:Y:S01]  /*21f0*/  FMNMX.FTZ R4, R48, R3, !PT ;  /* 0x0000000330047209 */ /* 0x000fe20007810000 */
[----:B-1----:R-:W-:Y:S01]  /*2200*/  FMUL.FTZ R58, R60, UR10 ;  /* 0x0000000a3c3a7c20 */ /* 0x002fe20008410000 */
[----:B------:R-:W-:Y:S01]  /*2210*/  ISETP.GT.AND P4, PT, R2, 0x30, PT ;  /* 0x000000300200780c */ /* 0x000fe20003f84270 */
[----:B------:R-:W-:Y:S01]  /*2220*/  FMUL.FTZ R60, R64, UR10 ;  /* 0x0000000a403c7c20 */ /* 0x000fe20008410000 */
[----:B------:R-:W-:Y:S01]  /*2230*/  FSEL R46, R9, -INF , P3 ;  /* 0xff800000092e7808 */ /* 0x000fe20001800000 */
[----:B------:R-:W-:Y:S01]  /*2240*/  FMUL.FTZ R64, R69, UR10 ;  /* 0x0000000a45407c20 */ /* 0x000fe20008410000 */
[----:B------:R-:W-:Y:S01]  /*2250*/  FMNMX.FTZ R3, R47, R4, !PT ;  /* 0x000000042f037209 */ /* 0x000fe20007810000 */
[----:B------:R-:W1:Y:S01]  /*2260*/  MUFU.TANH R37, R63 ;  /* 0x0000003f00257308 */ /* 0x000e620000002400 */
[----:B------:R-:W-:Y:S01]  /*2270*/  ISETP.GT.AND P3, PT, R2, 0x31, PT ;  /* 0x000000310200780c */ /* 0x000fe20003f64270 */
[----:B------:R-:W-:Y:S01]  /*2280*/  FMUL.FTZ R69, R81, UR10 ;  /* 0x0000000a51457c20 */ /* 0x000fe20008410000 */
[----:B---3--:R-:W-:-:S02]  /*2290*/  FSEL R45, R45, -INF , P4 ;  /* 0xff8000002d2d7808 */ /* 0x008fc40002000000 */
[----:B------:R-:W-:Y:S02]  /*22a0*/  FMNMX.FTZ R4, R46, R3, !PT ;  /* 0x000000032e047209 */ /* 0x000fe40007810000 */
[C---:B------:R-:W-:Y:S01]  /*22b0*/  ISETP.GT.AND P4, PT, R2.reuse, 0x38, PT ;  /* 0x000000380200780c */ /* 0x040fe20003f84270 */
[----:B------:R-:W3:Y:S01]  /*22c0*/  MUFU.TANH R66, R66 ;  /* 0x0000004200427308 */ /* 0x000ee20000002400 */
[----:B------:R-:W-:Y:S02]  /*22d0*/  FSEL R43, R11, -INF , P3 ;  /* 0xff8000000b2b7808 */ /* 0x000fe40001800000 */
[----:B------:R-:W-:Y:S02]  /*22e0*/  FMNMX.FTZ R4, R45, R4, !PT ;  /* 0x000000042d047209 */ /* 0x000fe40007810000 */
[----:B------:R-:W-:Y:S02]  /*22f0*/  ISETP.GT.AND P3, PT, R2, 0x39, PT ;  /* 0x000000390200780c */ /* 0x000fe40003f64270 */
[----:B0-----:R-:W-:Y:S01]  /*2300*/  FSEL R42, R54, -INF , P4 ;  /* 0xff800000362a7808 */ /* 0x001fe20002000000 */
[----:B------:R-:W0:Y:S01]  /*2310*/  MUFU.TANH R35, R67 ;  /* 0x0000004300237308 */ /* 0x000e220000002400 */
[----:B------:R-:W-:-:S02]  /*2320*/  FMNMX.FTZ R3, R43, R4, !PT ;  /* 0x000000042b037209 */ /* 0x000fc40007810000 */
[----:B------:R-:W-:Y:S02]  /*2330*/  ISETP.GT.AND P4, PT, R2, 0x40, PT ;  /* 0x000000400200780c */ /* 0x000fe40003f84270 */
[----:B------:R-:W-:Y:S02]  /*2340*/  FSEL R41, R41, -INF , P3 ;  /* 0xff80000029297808 */ /* 0x000fe40001800000 */
[----:B------:R-:W-:Y:S01]  /*2350*/  FMNMX.FTZ R4, R42, R3, !PT ;  /* 0x000000032a047209 */ /* 0x000fe20007810000 */
[----:B------:R5:W0:Y:S01]  /*2360*/  MUFU.TANH R34, R70 ;  /* 0x0000004600227308 */ /* 0x000a220000002400 */
[----:B------:R-:W-:Y:S02]  /*2370*/  ISETP.GT.AND P3, PT, R2, 0x41, PT ;  /* 0x000000410200780c */ /* 0x000fe40003f64270 */
[----:B--2---:R-:W-:Y:S02]  /*2380*/  FSEL R40, R40, -INF , P4 ;  /* 0xff80000028287808 */ /* 0x004fe40002000000 */
[----:B------:R-:W-:-:S02]  /*2390*/  FMNMX.FTZ R3, R41, R4, !PT ;  /* 0x0000000429037209 */ /* 0x000fc40007810000 */
[----:B------:R-:W-:Y:S01]  /*23a0*/  ISETP.GT.AND P4, PT, R2, 0x48, PT ;  /* 0x000000480200780c */ /* 0x000fe20003f84270 */
[----:B------:R-:W2:Y:S01]  /*23b0*/  MUFU.TANH R31, R71 ;  /* 0x00000047001f7308 */ /* 0x000ea20000002400 */
[----:B------:R-:W-:Y:S01]  /*23c0*/  FSEL R39, R36, -INF , P3 ;  /* 0xff80000024277808 */ /* 0x000fe20001800000 */
[----:B-----5:R-:W-:Y:S01]  /*23d0*/  FMUL.FTZ R70, R84, UR10 ;  /* 0x0000000a54467c20 */ /* 0x020fe20008410000 */
[----:B------:R-:W-:Y:S02]  /*23e0*/  FMNMX.FTZ R4, R40, R3, !PT ;  /* 0x0000000328047209 */ /* 0x000fe40007810000 */
[----:B------:R-:W-:Y:S02]  /*23f0*/  ISETP.GT.AND P3, PT, R2, 0x49, PT ;  /* 0x000000490200780c */ /* 0x000fe40003f64270 */
[----:B----4-:R-:W-:Y:S01]  /*2400*/  FSEL R38, R62, -INF , P4 ;  /* 0xff8000003e267808 */ /* 0x010fe20002000000 */
[----:B------:R4:W5:Y:S01]  /*2410*/  MUFU.TANH R30, R74 ;  /* 0x0000004a001e7308 */ /* 0x0009620000002400 */
[----:B------:R-:W-:Y:S01]  /*2420*/  FMNMX.FTZ R3, R39, R4, !PT ;  /* 0x0000000427037209 */ /* 0x000fe20007810000 */
[----:B------:R-:W-:Y:S01]  /*2430*/  FMUL.FTZ R62, R65, UR10 ;  /* 0x0000000a413e7c20 */ /* 0x000fe20008410000 */
[----:B------:R-:W-:Y:S01]  /*2440*/  ISETP.GT.AND P4, PT, R2, 0x50, PT ;  /* 0x000000500200780c */ /* 0x000fe20003f84270 */
[----:B------:R-:W-:Y:S01]  /*2450*/  FMUL.FTZ R65, R76, UR10 ;  /* 0x0000000a4c417c20 */ /* 0x000fe20008410000 */
[----:B-1----:R-:W-:-:S02]  /*2460*/  FSEL R37, R37, -INF , P3 ;  /* 0xff80000025257808 */ /* 0x002fc40001800000 */
[----:B------:R-:W-:Y:S01]  /*2470*/  FMNMX.FTZ R4, R38, R3, !PT ;  /* 0x0000000326047209 */ /* 0x000fe20007810000 */
[----:B------:R-:W1:Y:S01]  /*2480*/  MUFU.TANH R26, R75 ;  /* 0x0000004b001a7308 */ /* 0x000e620000002400 */
[----:B------:R-:W-:Y:S01]  /*2490*/  ISETP.GT.AND P3, PT, R2, 0x51, PT ;  /* 0x000000510200780c */ /* 0x000fe20003f64270 */
[----:B----4-:R-:W-:Y:S01]  /*24a0*/  FMUL.FTZ R74, R61, UR10 ;  /* 0x0000000a3d4a7c20 */ /* 0x010fe20008410000 */
[----:B---3--:R-:W-:Y:S01]  /*24b0*/  FSEL R36, R66, -INF , P4 ;  /* 0xff80000042247808 */ /* 0x008fe20002000000 */
[----:B------:R-:W-:Y:S01]  /*24c0*/  FMUL.FTZ R66, R73, UR10 ;  /* 0x0000000a49427c20 */ /* 0x000fe20008410000 */
[----:B------:R-:W-:Y:S02]  /*24d0*/  FMNMX.FTZ R3, R37, R4, !PT ;  /* 0x0000000425037209 */ /* 0x000fe40007810000 */
[----:B------:R-:W-:Y:S01]  /*24e0*/  ISETP.GT.AND P4, PT, R2, 0x58, PT ;  /* 0x000000580200780c */ /* 0x000fe20003f84270 */
[----:B------:R-:W3:Y:S01]  /*24f0*/  MUFU.TANH R27, R78 ;  /* 0x0000004e001b7308 */ /* 0x000ee20000002400 */
[----:B0-----:R-:W-:-:S02]  /*2500*/  FSEL R35, R35, -INF , P3 ;  /* 0xff80000023237808 */ /* 0x001fc40001800000 */
[----:B------:R-:W-:Y:S02]  /*2510*/  FMNMX.FTZ R4, R36, R3, !PT ;  /* 0x0000000324047209 */ /* 0x000fe40007810000 */
[----:B------:R-:W-:Y:S02]  /*2520*/  ISETP.GT.AND P3, PT, R2, 0x59, PT ;  /* 0x000000590200780c */ /* 0x000fe40003f64270 */
[----:B------:R-:W-:Y:S01]  /*2530*/  FSEL R34, R34, -INF , P4 ;  /* 0xff80000022227808 */ /* 0x000fe20002000000 */
[----:B------:R-:W0:Y:S01]  /*2540*/  MUFU.TANH R9, R79 ;  /* 0x0000004f00097308 */ /* 0x000e220000002400 */
[----:B------:R-:W-:Y:S02]  /*2550*/  FMNMX.FTZ R3, R35, R4, !PT ;  /* 0x0000000423037209 */ /* 0x000fe40007810000 */
[----:B------:R-:W-:Y:S02]  /*2560*/  ISETP.GT.AND P4, PT, R2, 0x60, PT ;  /* 0x000000600200780c */ /* 0x000fe40003f84270 */
[----:B--2---:R-:W-:-:S02]  /*2570*/  FSEL R31, R31, -INF , P3 ;  /* 0xff8000001f1f7808 */ /* 0x004fc40001800000 */
[----:B------:R-:W-:Y:S01]  /*2580*/  FMNMX.FTZ R4, R34, R3, !PT ;  /* 0x0000000322047209 */ /* 0x000fe20007810000 */
[----:B------:R-:W2:Y:S01]  /*2590*/  MUFU.TANH R11, R82 ;  /* 0x00000052000b7308 */ /* 0x000ea20000002400 */
[----:B------:R-:W-:Y:S02]  /*25a0*/  ISETP.GT.AND P3, PT, R2, 0x61, PT ;  /* 0x000000610200780c */ /* 0x000fe40003f64270 */
[----:B-----5:R-:W-:Y:S02]  /*25b0*/  FSEL R30, R30, -INF , P4 ;  /* 0xff8000001e1e7808 */ /* 0x020fe40002000000 */
[----:B------:R-:W-:Y:S02]  /*25c0*/  FMNMX.FTZ R3, R31, R4, !PT ;  /* 0x000000041f037209 */ /* 0x000fe40007810000 */
[----:B------:R-:W-:Y:S01]  /*25d0*/  ISETP.GT.AND P4, PT, R2, 0x68, PT ;  /* 0x000000680200780c */ /* 0x000fe20003f84270 */
[----:B------:R-:W4:Y:S01]  /*25e0*/  MUFU.TANH R83, R83 ;  /* 0x0000005300537308 */ /* 0x000f220000002400 */
[----:B-1----:R-:W-:-:S02]  /*25f0*/  FSEL R26, R26, -INF , P3 ;  /* 0xff8000001a1a7808 */ /* 0x002fc40001800000 */
[----:B------:R-:W-:Y:S02]  /*2600*/  FMNMX.FTZ R3, R30, R3, !PT ;  /* 0x000000031e037209 */ /* 0x000fe40007810000 */
[----:B------:R-:W-:Y:S02]  /*2610*/  ISETP.GT.AND P3, PT, R2, 0x69, PT ;  /* 0x000000690200780c */ /* 0x000fe40003f64270 */
[----:B---3--:R-:W-:Y:S01]  /*2620*/  FSEL R27, R27, -INF , P4 ;  /* 0xff8000001b1b7808 */ /* 0x008fe20002000000 */
[----:B------:R-:W1:Y:S01]  /*2630*/  MUFU.TANH R86, R86 ;  /* 0x0000005600567308 */ /* 0x000e620000002400 */
[----:B------:R-:W-:Y:S02]  /*2640*/  FMNMX.FTZ R4, R26, R3, !PT ;  /* 0x000000031a047209 */ /* 0x000fe40007810000 */
[----:B------:R-:W-:Y:S02]  /*2650*/  ISETP.GT.AND P4, PT, R2, 0x70, PT ;  /* 0x000000700200780c */ /* 0x000fe40003f84270 */
[----:B0-----:R-:W-:-:S02]  /*2660*/  FSEL R9, R9, -INF , P3 ;  /* 0xff80000009097808 */ /* 0x001fc40001800000 */
[----:B------:R-:W-:Y:S01]  /*2670*/  FMNMX.FTZ R4, R27, R4, !PT ;  /* 0x000000041b047209 */ /* 0x000fe20007810000 */
[----:B------:R-:W0:Y:S01]  /*2680*/  MUFU.TANH R87, R87 ;  /* 0x0000005700577308 */ /* 0x000e220000002400 */
[C---:B------:R-:W-:Y:S02]  /*2690*/  ISETP.GT.AND P3, PT, R2.reuse, 0x71, PT ;  /* 0x000000710200780c */ /* 0x040fe40003f64270 */
[----:B--2---:R-:W-:Y:S02]  /*26a0*/  FSEL R11, R11, -INF , P4 ;  /* 0xff8000000b0b7808 */ /* 0x004fe40002000000 */
[----:B------:R-:W-:Y:S02]  /*26b0*/  FMNMX.FTZ R44, R9, R4, !PT ;  /* 0x00000004092c7209 */ /* 0x000fe40007810000 */
[----:B------:R-:W-:Y:S01]  /*26c0*/  ISETP.GT.AND P4, PT, R2, 0x78, PT ;  /* 0x000000780200780c */ /* 0x000fe20003f84270 */
[----:B------:R-:W-:Y:S01]  /*26d0*/  MUFU.TANH R10, R10 ;  /* 0x0000000a000a7308 */ /* 0x000fe20000002400 */
[----:B----4-:R-:W-:-:S02]  /*26e0*/  FSEL R4, R83, -INF , P3 ;  /* 0xff80000053047808 */ /* 0x010fc40001800000 */
[----:B------:R-:W-:Y:S02]  /*26f0*/  FMNMX.FTZ R63, R11, R44, !PT ;  /* 0x0000002c0b3f7209 */ /* 0x000fe40007810000 */
[----:B------:R-:W-:Y:S02]  /*2700*/  ISETP.GT.AND P3, PT, R2, 0x79, PT ;  /* 0x000000790200780c */ /* 0x000fe40003f64270 */
[----:B-1----:R-:W-:Y:S01]  /*2710*/  FSEL R3, R86, -INF , P4 ;  /* 0xff80000056037808 */ /* 0x002fe20002000000 */
[----:B------:R-:W1:Y:S01]  /*2720*/  MUFU.TANH R8, R8 ;  /* 0x0000000800087308 */ /* 0x000e620000002400 */
[----:B------:R-:W-:Y:S01]  /*2730*/  FMNMX.FTZ R44, R4, R63, !PT ;  /* 0x0000003f042c7209 */ /* 0x000fe20007810000 */
[----:B------:R-:W-:Y:S01]  /*2740*/  FMUL.FTZ R63, R72, UR10 ;  /* 0x0000000a483f7c20 */ /* 0x000fe20008410000 */
[----:B0-----:R-:W-:Y:S01]  /*2750*/  FSEL R2, R87, -INF , P3 ;  /* 0xff80000057027808 */ /* 0x001fe20001800000 */
[----:B------:R-:W-:Y:S01]  /*2760*/  VIADD R72, R56, -UR14 ;  /* 0x8000000e38487c36 */ /* 0x000fe20008000000 */
[----:B------:R-:W-:Y:S01]  /*2770*/  FMNMX.FTZ R61, R3, R44, !PT ;  /* 0x0000002c033d7209 */ /* 0x000fe20007810000 */
[----:B------:R-:W-:-:S02]  /*2780*/  @UP0 ULDC UR14, c[0x0][0x450] ;  /* 0x00011400000e0ab9 */ /* 0x000fc40000000800 */
[----:B------:R-:W0:Y:S01]  /*2790*/  MUFU.TANH R28, R28 ;  /* 0x0000001c001c7308 */ /* 0x000e220000002400 */
[----:B------:R-:W-:Y:S01]  /*27a0*/  FMNMX.FTZ R44, R2, R61, !PT ;  /* 0x0000003d022c7209 */ /* 0x000fe20007810000 */
[----:B------:R-:W-:Y:S01]  /*27b0*/  FMUL.FTZ R61, R68, UR10 ;  /* 0x0000000a443d7c20 */ /* 0x000fe20008410000 */
[----:B------:R-:W-:Y:S01]  /*27c0*/  VIADDMNMX R72, R6, R72, R55, PT ;  /* 0x0000004806487246 */ /* 0x000fe20003800137 */
[----:B------:R-:W-:Y:S02]  /*27d0*/  FMUL.FTZ R68, R77, UR10 ;  /* 0x0000000a4d447c20 */ /* 0x000fe40008410000 */
[----:B------:R-:W2:Y:S01]  /*27e0*/  SHFL.BFLY PT, R67, R44, 0x2, 0x1f ;  /* 0x0c401f002c437f89 */ /* 0x000ea200000e0000 */
[C---:B------:R-:W-:Y:S01]  /*27f0*/  ISETP.GT.AND P4, PT, R72.reuse, 0x1, PT ;  /* 0x000000014800780c */ /* 0x040fe20003f84270 */
[----:B------:R-:W-:Y:S01]  /*2800*/  MUFU.TANH R88, R88 ;  /* 0x0000005800587308 */ /* 0x000fe20000002400 */
[----:B------:R-:W-:Y:S02]  /*2810*/  ISETP.GT.AND P5, PT, R72, 0x8, PT ;  /* 0x000000084800780c */ /* 0x000fe40003fa4270 */
[----:B-1----:R-:W-:-:S02]  /*2820*/  FSEL R56, R8, -INF , P4 ;  /* 0xff80000008387808 */ /* 0x002fc40002000000 */
[----:B------:R-:W-:-:S03]  /*2830*/  ISETP.GT.AND P4, PT, R72, 0x10, PT ;  /* 0x000000104800780c */ /* 0x000fc60003f84270 */
[----:B------:R-:W1:Y:S01]  /*2840*/  MUFU.TANH R89, R89 ;  /* 0x0000005900597308 */ /* 0x000e620000002400 */
[----:B0-----:R-:W-:-:S07]  /*2850*/  FSEL R28, R28, -INF , P5 ;  /* 0xff8000001c1c7808 */ /* 0x001fce0002800000 */
[----:B------:R-:W-:Y:S01]  /*2860*/  MUFU.TANH R33, R33 ;  /* 0x0000002100217308 */ /* 0x000fe20000002400 */
[----:B--2---:R-:W-:Y:S01]  /*2870*/  FMNMX.FTZ R54, R44, R67, !PT ;  /* 0x000000432c367209 */ /* 0x004fe20007810000 */
[----:B------:R-:W-:-:S06]  /*2880*/  FMUL.FTZ R67, R80, UR10 ;  /* 0x0000000a50437c20 */ /* 0x000fcc0008410000 */
[----:B------:R-:W0:Y:S01]  /*2890*/  MUFU.TANH R32, R32 ;  /* 0x0000002000207308 */ /* 0x000e220000002400 */
[----:B-1----:R-:W-:Y:S01]  /*28a0*/  FSEL R89, R89, -INF , P4 ;  /* 0xff80000059597808 */ /* 0x002fe20002000000 */
[----:B------:R-:W1:Y:S01]  /*28b0*/  SHFL.BFLY PT, R71, R54, 0x1, 0x1f ;  /* 0x0c201f0036477f89 */ /* 0x000e6200000e0000 */
[----:B------:R-:W-:-:S05]  /*28c0*/  ISETP.GT.AND P4, PT, R72, 0x18, PT ;  /* 0x000000184800780c */ /* 0x000fca0003f84270 */
[----:B------:R-:W-:Y:S08]  /*28d0*/  MUFU.TANH R29, R29 ;  /* 0x0000001d001d7308 */ /* 0x000ff00000002400 */
[----:B------:R-:W2:Y:S01]  /*28e0*/  MUFU.TANH R24, R24 ;  /* 0x0000001800187308 */ /* 0x000ea20000002400 */
[----:B0-----:R-:W-:Y:S02]  /*28f0*/  FSEL R32, R32, -INF , P4 ;  /* 0xff80000020207808 */ /* 0x001fe40002000000 */
[----:B------:R-:W-:-:S05]  /*2900*/  ISETP.GT.AND P4, PT, R72, 0x20, PT ;  /* 0x000000204800780c */ /* 0x000fca0003f84270 */
[----:B------:R-:W0:Y:S01]  /*2910*/  MUFU.TANH R25, R25 ;  /* 0x0000001900197308 */ /* 0x000e220000002400 */
[----:B-1----:R-:W-:Y:S01]  /*2920*/  FMNMX.FTZ R44, R54, R71, !PT ;  /* 0x00000047362c7209 */ /* 0x002fe20007810000 */
[----:B------:R-:W-:Y:S01]  /*2930*/  FMUL.FTZ R71, R85, UR10 ;  /* 0x0000000a55477c20 */ /* 0x000fe20008410000 */
[----:B------:R-:W-:Y:S01]  /*2940*/  UMOV UR10, UR41 ;  /* 0x00000029000a7c82 */ /* 0x000fe20008000000 */
[----:B------:R-:W-:Y:S01]  /*2950*/  @UP0 USHF.R.U32.HI UR10, URZ, UR14, UR7 ;  /* 0x0000000e3f0a0299 */ /* 0x000fe20008011607 */
[C---:B------:R-:W-:Y:S01]  /*2960*/  FSETP.NEU.FTZ.AND P3, PT, R44.reuse, -INF , PT ;  /* 0xff8000002c00780b */ /* 0x040fe20003f7d000 */
[----:B------:R-:W-:Y:S02]  /*2970*/  FMUL.FTZ R54, R44, UR24 ;  /* 0x000000182c367c20 */ /* 0x000fe40008410000 */
[----:B------:R-:W1:Y:S01]  /*2980*/  MUFU.TANH R21, R21 ;  /* 0x0000001500157308 */ /* 0x000e620000002400 */
[----:B--2---:R-:W-:Y:S01]  /*2990*/  FSEL R24, R24, -INF , P4 ;  /* 0xff80000018187808 */ /* 0x004fe20002000000 */
[----:B------:R-:W-:Y:S01]  /*29a0*/  UIADD3 UR11, UR11, UR10, URZ ;  /* 0x0000000a0b0b7290 */ /* 0x000fe2000fffe03f */
[----:B------:R-:W-:-:S02]  /*29b0*/  ISETP.GT.AND P4, PT, R72, 0x28, PT ;  /* 0x000000284800780c */ /* 0x000fc40003f84270 */
[----:B------:R-:W-:Y:S01]  /*29c0*/  FSEL R54, R54, RZ, P3 ;  /* 0x000000ff36367208 */ /* 0x000fe20001800000 */
[----:B------:R-:W-:Y:S01]  /*29d0*/  USHF.R.S32.HI UR6, URZ, 0x1f, UR11 ;  /* 0x0000001f3f067899 */ /* 0x000fe2000801140b */
[----:B------:R-:W-:Y:S01]  /*29e0*/  ISETP.GT.AND P3, PT, R72, RZ, PT ;  /* 0x000000ff4800720c */ /* 0x000fe20003f64270 */
[----:B------:R-:W2:Y:S02]  /*29f0*/  MUFU.TANH R20, R20 ;  /* 0x0000001400147308 */ /* 0x000ea40000002400 */
[--C-:B------:R-:W-:Y:S01]  /*2a00*/  FFMA.FTZ R8, R57, UR24, -R54.reuse ;  /* 0x0000001839087c23 */ /* 0x100fe20008010836 */
[----:B------:R-:W-:Y:S01]  /*2a10*/  FSEL R55, R10, -INF , P3 ;  /* 0xff8000000a377808 */ /* 0x000fe20001800000 */
[--C-:B------:R-:W-:Y:S01]  /*2a20*/  FFMA.FTZ R145, R53, UR24, -R54.reuse ;  /* 0x0000001835917c23 */ /* 0x100fe20008010836 */
[----:B------:R-:W-:Y:S01]  /*2a30*/  ISETP.GT.AND P3, PT, R72, 0x9, PT ;  /* 0x000000094800780c */ /* 0x000fe20003f64270 */
[--C-:B------:R-:W-:Y:S01]  /*2a40*/  FFMA.FTZ R147, R51, UR24, -R54.reuse ;  /* 0x0000001833937c23 */ /* 0x100fe20008010836 */
[----:B------:R-:W-:Y:S01]  /*2a50*/  FMNMX.FTZ R57, R55, R56, !PT ;  /* 0x0000003837397209 */ /* 0x000fe20007810000 */
[----:B------:R-:W3:Y:S01]  /*2a60*/  MUFU.TANH R14, R14 ;  /* 0x0000000e000e7308 */ /* 0x000ee20000002400 */
[----:B------:R-:W-:Y:S01]  /*2a70*/  FSEL R88, R88, -INF , P3 ;  /* 0xff80000058587808 */ /* 0x000fe20001800000 */
[--C-:B------:R-:W-:Y:S01]  /*2a80*/  FFMA.FTZ R141, R49, UR24, -R54.reuse ;  /* 0x00000018318d7c23 */ /* 0x100fe20008010836 */
[----:B------:R-:W-:Y:S01]  /*2a90*/  FMNMX.FTZ R57, R28, R57, !PT ;  /* 0x000000391c397209 */ /* 0x000fe20007810000 */
[--C-:B------:R-:W-:Y:S01]  /*2aa0*/  FFMA.FTZ R143, R47, UR24, -R54.reuse ;  /* 0x000000182f8f7c23 */ /* 0x100fe20008010836 */
[----:B------:R-:W-:Y:S01]  /*2ab0*/  ISETP.GT.AND P3, PT, R72, 0x11, PT ;  /* 0x000000114800780c */ /* 0x000fe20003f64270 */
[--C-:B------:R-:W-:Y:S01]  /*2ac0*/  FFMA.FTZ R46, R46, UR24, -R54.reuse ;  /* 0x000000182e2e7c23 */ /* 0x100fe20008010836 */
[----:B------:R-:W-:Y:S01]  /*2ad0*/  FMNMX.FTZ R10, R88, R57, !PT ;  /* 0x00000039580a7209 */ /* 0x000fe20007810000 */
[--C-:B------:R-:W-:Y:S01]  /*2ae0*/  FFMA.FTZ R57, R52, UR24, -R54.reuse ;  /* 0x0000001834397c23 */ /* 0x100fe20008010836 */
[----:B------:R-:W-:Y:S01]  /*2af0*/  FSEL R33, R33, -INF , P3 ;  /* 0xff80000021217808 */ /* 0x000fe20001800000 */
[----:B------:R-:W4:Y:S01]  /*2b00*/  MUFU.TANH R15, R15 ;  /* 0x0000000f000f7308 */ /* 0x000f220000002400 */
[----:B------:R-:W-:Y:S01]  /*2b10*/  FMNMX.FTZ R10, R89, R10, !PT ;  /* 0x0000000a590a7209 */ /* 0x000fe20007810000 */
[--C-:B------:R-:W-:Y:S01]  /*2b20*/  FFMA.FTZ R139, R42, UR24, -R54.reuse ;  /* 0x000000182a8b7c23 */ /* 0x100fe20008010836 */
[----:B------:R-:W-:Y:S01]  /*2b30*/  ISETP.GT.AND P3, PT, R72, 0x19, PT ;  /* 0x000000194800780c */ /* 0x000fe20003f64270 */
[--C-:B------:R-:W-:Y:S01]  /*2b40*/  FFMA.FTZ R133, R40, UR24, -R54.reuse ;  /* 0x0000001828857c23 */ /* 0x100fe20008010836 */
[----:B------:R-:W-:Y:S01]  /*2b50*/  FMNMX.FTZ R53, R33, R10, !PT ;  /* 0x0000000a21357209 */ /* 0x000fe20007810000 */
[--C-:B------:R-:W-:Y:S01]  /*2b60*/  FFMA.FTZ R135, R38, UR24, -R54.reuse ;  /* 0x0000001826877c23 */ /* 0x100fe20008010836 */
[----:B------:R-:W-:Y:S01]  /*2b70*/  FSEL R29, R29, -INF , P3 ;  /* 0xff8000001d1d7808 */ /* 0x000fe20001800000 */
[----:B------:R-:W5:Y:S01]  /*2b80*/  MUFU.TANH R12, R12 ;  /* 0x0000000c000c7308 */ /* 0x000f620000002400 */
[----:B------:R-:W-:Y:S01]  /*2b90*/  FMNMX.FTZ R52, R32, R53, !PT ;  /* 0x0000003520347209 */ /* 0x000fe20007810000 */
[--C-:B------:R-:W-:Y:S01]  /*2ba0*/  FFMA.FTZ R38, R37, UR24, -R54.reuse ;  /* 0x0000001825267c23 */ /* 0x100fe20008010836 */
[----:B------:R-:W-:Y:S01]  /*2bb0*/  ISETP.GT.AND P3, PT, R72, 0x21, PT ;  /* 0x000000214800780c */ /* 0x000fe20003f64270 */
[--C-:B------:R-:W-:Y:S01]  /*2bc0*/  FFMA.FTZ R149, R93, UR24, -R54.reuse ;  /* 0x000000185d957c23 */ /* 0x100fe20008010836 */
[----:B------:R-:W-:Y:S01]  /*2bd0*/  FMNMX.FTZ R51, R29, R52, !PT ;  /* 0x000000341d337209 */ /* 0x000fe20007810000 */
[--C-:B------:R-:W-:Y:S01]  /*2be0*/  FFMA.FTZ R91, R91, UR24, -R54.reuse ;  /* 0x000000185b5b7c23 */ /* 0x100fe20008010836 */
[----:B0-----:R-:W-:Y:S01]  /*2bf0*/  FSEL R25, R25, -INF , P3 ;  /* 0xff80000019197808 */ /* 0x001fe20001800000 */
[----:B------:R0:W-:Y:S01]  /*2c00*/  MUFU.EX2 R10, R57 ;  /* 0x00000039000a7308 */ /* 0x0001e20000000800 */
[----:B------:R-:W-:Y:S01]  /*2c10*/  FMNMX.FTZ R52, R24, R51, !PT ;  /* 0x0000003318347209 */ /* 0x000fe20007810000 */
[--C-:B------:R-:W-:Y:S01]  /*2c20*/  FFMA.FTZ R151, R59, UR24, -R54.reuse ;  /* 0x000000183b977c23 */ /* 0x100fe20008010836 */
[----:B------:R-:W-:Y:S01]  /*2c30*/  ISETP.GT.AND P3, PT, R72, 0x29, PT ;  /* 0x000000294800780c */ /* 0x000fe20003f64270 */
[--C-:B------:R-:W-:Y:S01]  /*2c40*/  FFMA.FTZ R127, R27, UR24, -R54.reuse ;  /* 0x000000181b7f7c23 */ /* 0x100fe20008010836 */
[----:B-1----:R-:W-:Y:S01]  /*2c50*/  FSEL R21, R21, -INF , P4 ;  /* 0xff80000015157808 */ /* 0x002fe20002000000 */
[--C-:B------:R-:W-:Y:S01]  /*2c60*/  FFMA.FTZ R123, R3, UR24, -R54.reuse ;  /* 0x00000018037b7c23 */ /* 0x100fe20008010836 */
[----:B------:R-:W-:Y:S01]  /*2c70*/  FMNMX.FTZ R52, R25, R52, !PT ;  /* 0x0000003419347209 */ /* 0x000fe20007810000 */
[----:B------:R-:W1:Y:S01]  /*2c80*/  MUFU.TANH R13, R13 ;  /* 0x0000000d000d7308 */ /* 0x000e620000002400 */
[--C-:B0-----:R-:W-:Y:S01]  /*2c90*/  FFMA.FTZ R57, R50, UR24, -R54.reuse ;  /* 0x0000001832397c23 */ /* 0x101fe20008010836 */
[----:B------:R-:W-:Y:S01]  /*2ca0*/  ISETP.GT.AND P4, PT, R72, 0x30, PT ;  /* 0x000000304800780c */ /* 0x000fe20003f84270 */
[--C-:B------:R-:W-:Y:S01]  /*2cb0*/  FFMA.FTZ R125, R30, UR24, -R54.reuse ;  /* 0x000000181e7d7c23 */ /* 0x100fe20008010836 */
[----:B--2---:R-:W-:Y:S01]  /*2cc0*/  FSEL R50, R20, -INF , P3 ;  /* 0xff80000014327808 */ /* 0x004fe20001800000 */
[--C-:B------:R-:W-:Y:S01]  /*2cd0*/  FFMA.FTZ R30, R9, UR24, -R54.reuse ;  /* 0x00000018091e7c23 */ /* 0x100fe20008010836 */
[----:B------:R-:W-:Y:S01]  /*2ce0*/  FMNMX.FTZ R53, R21, R52, !PT ;  /* 0x0000003415357209 */ /* 0x000fe20007810000 */
[--C-:B------:R-:W-:Y:S01]  /*2cf0*/  FFMA.FTZ R137, R45, UR24, -R54.reuse ;  /* 0x000000182d897c23 */ /* 0x100fe20008010836 */
[----:B------:R-:W0:Y:S01]  /*2d00*/  MUFU.TANH R5, R5 ;  /* 0x0000000500057308 */ /* 0x000e220000002400 */
[----:B---3--:R-:W-:Y:S01]  /*2d10*/  FSEL R51, R14, -INF , P4 ;  /* 0xff8000000e337808 */ /* 0x008fe20002000000 */
[--C-:B------:R-:W-:Y:S01]  /*2d20*/  FFMA.FTZ R121, R11, UR24, -R54.reuse ;  /* 0x000000180b797c23 */ /* 0x100fe20008010836 */
[----:B------:R-:W-:Y:S01]  /*2d30*/  ISETP.GT.AND P3, PT, R72, 0x31, PT ;  /* 0x000000314800780c */ /* 0x000fe20003f64270 */
[--C-:B------:R-:W-:Y:S01]  /*2d40*/  FFMA.FTZ R131, R34, UR24, -R54.reuse ;  /* 0x0000001822837c23 */ /* 0x100fe20008010836 */
[----:B------:R-:W-:Y:S01]  /*2d50*/  FMNMX.FTZ R14, R50, R53, !PT ;  /* 0x00000035320e7209 */ /* 0x000fe20007810000 */
[--C-:B------:R-:W-:Y:S01]  /*2d60*/  FFMA.FTZ R34, R31, UR24, -R54.reuse ;  /* 0x000000181f227c23 */ /* 0x100fe20008010836 */
[----:B------:R-:W-:Y:S01]  /*2d70*/  ISETP.GT.AND P4, PT, R72, 0x38, PT ;  /* 0x000000384800780c */ /* 0x000fe20003f84270 */
[----:B------:R-:W2:Y:S01]  /*2d80*/  MUFU.TANH R7, R7 ;  /* 0x0000000700077308 */ /* 0x000ea20000002400 */
[----:B----4-:R-:W-:Y:S01]  /*2d90*/  FSEL R15, R15, -INF , P3 ;  /* 0xff8000000f0f7808 */ /* 0x010fe20001800000 */
[--C-:B------:R-:W-:Y:S01]  /*2da0*/  FFMA.FTZ R129, R36, UR24, -R54.reuse ;  /* 0x0000001824817c23 */ /* 0x100fe20008010836 */
[----:B------:R-:W-:Y:S01]  /*2db0*/  FMNMX.FTZ R14, R51, R14, !PT ;  /* 0x0000000e330e7209 */ /* 0x000fe20007810000 */
[--C-:B------:R-:W-:Y:S01]  /*2dc0*/  FFMA.FTZ R36, R35, UR24, -R54.reuse ;  /* 0x0000001823247c23 */ /* 0x100fe20008010836 */
[----:B------:R-:W-:Y:S01]  /*2dd0*/  ISETP.GT.AND P3, PT, R72, 0x39, PT ;  /* 0x000000394800780c */ /* 0x000fe20003f64270 */
[--C-:B------:R-:W-:Y:S01]  /*2de0*/  FFMA.FTZ R26, R26, UR24, -R54.reuse ;  /* 0x000000181a1a7c23 */ /* 0x100fe20008010836 */
[----:B-----5:R-:W-:Y:S01]  /*2df0*/  FSEL R52, R12, -INF , P4 ;  /* 0xff8000000c347808 */ /* 0x020fe20002000000 */
[----:B------:R-:W3:Y:S01]  /*2e00*/  MUFU.TANH R58, R58 ;  /* 0x0000003a003a7308 */ /* 0x000ee20000002400 */
[----:B------:R-:W-:Y:S01]  /*2e10*/  FMNMX.FTZ R49, R15, R14, !PT ;  /* 0x0000000e0f317209 */ /* 0x000fe20007810000 */
[--C-:B------:R-:W-:Y:S01]  /*2e20*/  FFMA.FTZ R12, R48, UR24, -R54.reuse ;  /* 0x00000018300c7c23 */ /* 0x100fe20008010836 */
[----:B------:R-:W-:Y:S01]  /*2e30*/  ISETP.GT.AND P4, PT, R72, 0x40, PT ;  /* 0x000000404800780c */ /* 0x000fe20003f84270 */
[--C-:B------:R-:W-:Y:S01]  /*2e40*/  FFMA.FTZ R4, R4, UR24, -R54.reuse ;  /* 0x0000001804047c23 */ /* 0x100fe20008010836 */
[----:B-1----:R-:W-:Y:S01]  /*2e50*/  FSEL R13, R13, -INF , P3 ;  /* 0xff8000000d0d7808 */ /* 0x002fe20001800000 */
[----:B------:R-:W-:Y:S01]  /*2e60*/  FFMA.FTZ R2, R2, UR24, -R54 ;  /* 0x0000001802027c23 */ /* 0x000fe20008010836 */
[----:B------:R-:W-:Y:S01]  /*2e70*/  FMNMX.FTZ R14, R52, R49, !PT ;  /* 0x00000031340e7209 */ /* 0x000fe20007810000 */
[----:B------:R-:W1:Y:S01]  /*2e80*/  MUFU.TANH R74, R74 ;  /* 0x0000004a004a7308 */ /* 0x000e620000002400 */
[----:B------:R-:W-:Y:S01]  /*2e90*/  ISETP.GT.AND P3, PT, R72, 0x41, PT ;  /* 0x000000414800780c */ /* 0x000fe20003f64270 */
[----:B------:R-:W-:Y:S01]  /*2ea0*/  ULEA.HI UR6, UR6, UR11, URZ, 0x7 ;  /* 0x0000000b06067291 */ /* 0x000fe2000f8f383f */
[----:B0-----:R-:W-:-:S02]  /*2eb0*/  FSEL R5, R5, -INF , P4 ;  /* 0xff80000005057808 */ /* 0x001fc40002000000 */
[----:B------:R-:W-:Y:S02]  /*2ec0*/  CS2R R92, SRZ ;  /* 0x00000000005c7805 */ /* 0x000fe4000001ff00 */
[----:B------:R-:W-:Y:S01]  /*2ed0*/  FMNMX.FTZ R14, R13, R14, !PT ;  /* 0x0000000e0d0e7209 */ /* 0x000fe20007810000 */
[----:B------:R-:W-:Y:S01]  /*2ee0*/  USHF.R.S32.HI UR6, URZ, 0x7, UR6 ;  /* 0x000000073f067899 */ /* 0x000fe20008011406 */
[C---:B------:R-:W-:Y:S01]  /*2ef0*/  ISETP.GT.AND P4, PT, R72.reuse, 0x48, PT ;  /* 0x000000484800780c */ /* 0x040fe20003f84270 */
[----:B------:R-:W0:Y:S01]  /*2f00*/  MUFU.TANH R60, R60 ;  /* 0x0000003c003c7308 */ /* 0x000e220000002400 */
[----:B--2---:R-:W-:Y:S01]  /*2f10*/  FSEL R7, R7, -INF , P3 ;  /* 0xff80000007077808 */ /* 0x004fe20001800000 */
[----:B------:R-:W-:Y:S01]  /*2f20*/  UISETP.LT.AND UP1, UPT, URZ, UR6, UPT ;  /* 0x000000063f00728c */ /* 0x000fe2000bf21270 */
[----:B------:R-:W-:Y:S02]  /*2f30*/  FMNMX.FTZ R14, R5, R14, !PT ;  /* 0x0000000e050e7209 */ /* 0x000fe40007810000 */
[----:B------:R-:W-:Y:S01]  /*2f40*/  ISETP.GT.AND P3, PT, R72, 0x49, PT ;  /* 0x000000494800780c */ /* 0x000fe20003f64270 */
[----:B------:R-:W-:Y:S01]  /*2f50*/  USEL UR21, URZ, UR6, !UP1 ;  /* 0x000000063f157287 */ /* 0x000fe2000c800000 */
[----:B---3--:R-:W-:Y:S01]  /*2f60*/  FSEL R58, R58, -INF , P4 ;  /* 0xff8000003a3a7808 */ /* 0x008fe20002000000 */
[----:B------:R-:W2:Y:S01]  /*2f70*/  MUFU.TANH R62, R62 ;  /* 0x0000003e003e7308 */ /* 0x000ea20000002400 */
[----:B------:R-:W-:Y:S01]  /*2f80*/  FMNMX.FTZ R47, R7, R14, !PT ;  /* 0x0000000e072f7209 */ /* 0x000fe20007810000 */
[----:B------:R-:W-:Y:S01]  /*2f90*/  UISETP.GE.AND UP1, UPT, UR26, UR21, UPT ;  /* 0x000000151a00728c */ /* 0x000fe2000bf26270 */
[----:B------:R-:W-:-:S02]  /*2fa0*/  ISETP.GT.AND P4, PT, R72, 0x50, PT ;  /* 0x000000504800780c */ /* 0x000fc40003f84270 */
[----:B-1----:R-:W-:Y:S02]  /*2fb0*/  FSEL R74, R74, -INF , P3 ;  /* 0xff8000004a4a7808 */ /* 0x002fe40001800000 */
[----:B------:R-:W-:Y:S01]  /*2fc0*/  FMNMX.FTZ R47, R58, R47, !PT ;  /* 0x0000002f3a2f7209 */ /* 0x000fe20007810000 */
[----:B------:R-:W1:Y:S01]  /*2fd0*/  MUFU.TANH R61, R61 ;  /* 0x0000003d003d7308 */ /* 0x000e620000002400 */
[----:B------:R-:W-:Y:S02]  /*2fe0*/  ISETP.GT.AND P3, PT, R72, 0x51, PT ;  /* 0x000000514800780c */ /* 0x000fe40003f64270 */
[----:B0-----:R-:W-:Y:S02]  /*2ff0*/  FSEL R60, R60, -INF , P4 ;  /* 0xff8000003c3c7808 */ /* 0x001fe40002000000 */
[----:B------:R-:W-:Y:S02]  /*3000*/  FMNMX.FTZ R47, R74, R47, !PT ;  /* 0x0000002f4a2f7209 */ /* 0x000fe40007810000 */
[----:B------:R-:W-:Y:S01]  /*3010*/  ISETP.GT.AND P4, PT, R72, 0x58, PT ;  /* 0x000000584800780c */ /* 0x000fe20003f84270 */
[----:B------:R-:W0:Y:S01]  /*3020*/  MUFU.TANH R64, R64 ;  /* 0x0000004000407308 */ /* 0x000e220000002400 */
[----:B--2---:R-:W-:-:S02]  /*3030*/  FSEL R62, R62, -INF , P3 ;  /* 0xff8000003e3e7808 */ /* 0x004fc40001800000 */
[----:B------:R-:W-:Y:S02]  /*3040*/  FMNMX.FTZ R47, R60, R47, !PT ;  /* 0x0000002f3c2f7209 */ /* 0x000fe40007810000 */
[----:B------:R-:W-:Y:S02]  /*3050*/  ISETP.GT.AND P3, PT, R72, 0x59, PT ;  /* 0x000000594800780c */ /* 0x000fe40003f64270 */
[----:B------:R-:W-:Y:S01]  /*3060*/  FMNMX.FTZ R48, R62, R47, !PT ;  /* 0x0000002f3e307209 */ /* 0x000fe20007810000 */
[----:B------:R-:W2:Y:S01]  /*3070*/  MUFU.TANH R63, R63 ;  /* 0x0000003f003f7308 */ /* 0x000ea20000002400 */
[----:B-1----:R-:W-:Y:S02]  /*3080*/  FSEL R61, R61, -INF , P4 ;  /* 0xff8000003d3d7808 */ /* 0x002fe40002000000 */
[----:B------:R-:W-:-:S05]  /*3090*/  ISETP.GT.AND P4, PT, R72, 0x60, PT ;  /* 0x000000604800780c */ /* 0x000fca0003f84270 */
[----:B------:R-:W1:Y:S01]  /*30a0*/  MUFU.TANH R66, R66 ;  /* 0x0000004200427308 */ /* 0x000e620000002400 */
[----:B0-----:R-:W-:Y:S02]  /*30b0*/  FSEL R64, R64, -INF , P3 ;  /* 0xff80000040407808 */ /* 0x001fe40001800000 */
[----:B------:R-:W-:-:S05]  /*30c0*/  ISETP.GT.AND P3, PT, R72, 0x61, PT ;  /* 0x000000614800780c */ /* 0x000fca0003f64270 */
[----:B------:R-:W0:Y:S01]  /*30d0*/  MUFU.TANH R65, R65 ;  /* 0x0000004100417308 */ /* 0x000e220000002400 */
[----:B--2---:R-:W-:Y:S02]  /*30e0*/  FSEL R63, R63, -INF , P4 ;  /* 0xff8000003f3f7808 */ /* 0x004fe40002000000 */
[----:B------:R-:W-:-:S05]  /*30f0*/  ISETP.GT.AND P4, PT, R72, 0x68, PT ;  /* 0x000000684800780c */ /* 0x000fca0003f84270 */
[----:B------:R2:W-:Y:S01]  /*3100*/  MUFU.EX2 R14, R46 ;  /* 0x0000002e000e7308 */ /* 0x0005e20000000800 */
[----:B-1----:R-:W-:Y:S02]  /*3110*/  FSEL R66, R66, -INF , P3 ;  /* 0xff80000042427808 */ /* 0x002fe40001800000 */
[----:B------:R-:W-:-:S05]  /*3120*/  ISETP.GT.AND P3, PT, R72, 0x69, PT ;  /* 0x000000694800780c */ /* 0x000fca0003f64270 */
[----:B------:R-:W1:Y:S01]  /*3130*/  MUFU.TANH R68, R68 ;  /* 0x0000004400447308 */ /* 0x000e620000002400 */
[--C-:B--2---:R-:W-:Y:S01]  /*3140*/  FFMA.FTZ R46, R43, UR24, -R54.reuse ;  /* 0x000000182b2e7c23 */ /* 0x104fe20008010836 */
[----:B------:R-:W-:Y:S02]  /*3150*/  FMNMX.FTZ R43, R61, R48, !PT ;  /* 0x000000303d2b7209 */ /* 0x000fe40007810000 */
[----:B0-----:R-:W-:Y:S02]  /*3160*/  FSEL R65, R65, -INF , P4 ;  /* 0xff80000041417808 */ /* 0x001fe40002000000 */
[----:B------:R-:W-:Y:S02]  /*3170*/  FMNMX.FTZ R42, R64, R43, !PT ;  /* 0x0000002b402a7209 */ /* 0x000fe40007810000 */
[----:B------:R-:W0:Y:S01]  /*3180*/  MUFU.TANH R67, R67 ;  /* 0x0000004300437308 */ /* 0x000e220000002400 */
[----:B------:R-:W-:Y:S02]  /*3190*/  ISETP.GT.AND P4, PT, R72, 0x70, PT ;  /* 0x000000704800780c */ /* 0x000fe40003f84270 */
[----:B------:R-:W-:Y:S01]  /*31a0*/  FMNMX.FTZ R43, R63, R42, !PT ;  /* 0x0000002a3f2b7209 */ /* 0x000fe20007810000 */
[----:B------:R-:W-:-:S03]  /*31b0*/  FFMA.FTZ R42, R41, UR24, -R54 ;  /* 0x00000018292a7c23 */ /* 0x000fc60008010836 */
[----:B------:R-:W-:Y:S01]  /*31c0*/  FMNMX.FTZ R48, R66, R43, !PT ;  /* 0x0000002b42307209 */ /* 0x000fe20007810000 */
[----:B------:R-:W2:Y:S01]  /*31d0*/  MUFU.TANH R69, R69 ;  /* 0x0000004500457308 */ /* 0x000ea20000002400 */
[----:B-1----:R-:W-:Y:S02]  /*31e0*/  FSEL R68, R68, -INF , P3 ;  /* 0xff80000044447808 */ /* 0x002fe40001800000 */
[----:B------:R-:W-:Y:S02]  /*31f0*/  FMNMX.FTZ R41, R65, R48, !PT ;  /* 0x0000003041297209 */ /* 0x000fe40007810000 */
[----:B------:R-:W-:Y:S02]  /*3200*/  ISETP.GT.AND P3, PT, R72, 0x71, PT ;  /* 0x000000714800780c */ /* 0x000fe40003f64270 */
[----:B------:R-:W-:Y:S01]  /*3210*/  FMNMX.FTZ R40, R68, R41, !PT ;  /* 0x0000002944287209 */ /* 0x000fe20007810000 */
[----:B------:R-:W1:Y:S01]  /*3220*/  MUFU.TANH R70, R70 ;  /* 0x0000004600467308 */ /* 0x000e620000002400 */
[----:B0-----:R-:W-:Y:S01]  /*3230*/  FSEL R67, R67, -INF , P4 ;  /* 0xff80000043437808 */ /* 0x001fe20002000000 */
[----:B------:R-:W-:Y:S01]  /*3240*/  FFMA.FTZ R41, R39, UR24, -R54 ;  /* 0x0000001827297c23 */ /* 0x000fe20008010836 */
[----:B------:R-:W-:-:S02]  /*3250*/  ISETP.GT.AND P4, PT, R72, 0x78, PT ;  /* 0x000000784800780c */ /* 0x000fc40003f84270 */
[----:B------:R-:W-:-:S03]  /*3260*/  FMNMX.FTZ R40, R67, R40, !PT ;  /* 0x0000002843287209 */ /* 0x000fc60007810000 */
[----:B------:R-:W0:Y:S01]  /*3270*/  MUFU.TANH R71, R71 ;  /* 0x0000004700477308 */ /* 0x000e220000002400 */
[----:B--2---:R-:W-:Y:S02]  /*3280*/  FSEL R69, R69, -INF , P3 ;  /* 0xff80000045457808 */ /* 0x004fe40001800000 */
[----:B------:R-:W-:Y:S02]  /*3290*/  ISETP.GT.AND P3, PT, R72, 0x79, PT ;  /* 0x000000794800780c */ /* 0x000fe40003f64270 */
[----:B------:R-:W-:-:S03]  /*32a0*/  FMNMX.FTZ R39, R69, R40, !PT ;  /* 0x0000002845277209 */ /* 0x000fc60007810000 */
[----:B------:R-:W-:Y:S01]  /*32b0*/  MUFU.EX2 R149, R149 ;  /* 0x0000009500957308 */ /* 0x000fe20000000800 */
[----:B-1----:R-:W-:-:S04]  /*32c0*/  FSEL R70, R70, -INF , P4 ;  /* 0xff80000046467808 */ /* 0x002fc80002000000 */
[----:B------:R-:W-:-:S03]  /*32d0*/  FMNMX.FTZ R48, R70, R39, !PT ;  /* 0x0000002746307209 */ /* 0x000fc60007810000 */
[----:B------:R1:W2:Y:S01]  /*32e0*/  MUFU.EX2 R6, R91 ;  /* 0x0000005b00067308 */ /* 0x0002a20000000800 */
[----:B0-----:R-:W-:-:S04]  /*32f0*/  FSEL R71, R71, -INF , P3 ;  /* 0xff80000047477808 */ /* 0x001fc80001800000 */
[----:B------:R-:W-:-:S03]  /*3300*/  FMNMX.FTZ R48, R71, R48, !PT ;  /* 0x0000003047307209 */ /* 0x000fc60007810000 */
[----:B------:R-:W0:Y:S01]  /*3310*/  MUFU.EX2 R151, R151 ;  /* 0x0000009700977308 */ /* 0x000e220000000800 */
[----:B-1----:R-:W-:Y:S01]  /*3320*/  CS2R R90, SRZ ;  /* 0x00000000005a7805 */ /* 0x002fe2000001ff00 */
[----:B------:R-:W1:Y:S06]  /*3330*/  SHFL.BFLY PT, R37, R48, 0x2, 0x1f ;  /* 0x0c401f0030257f89 */ /* 0x000e6c00000e0000 */
[----:B------:R-:W3:Y:S08]  /*3340*/  MUFU.EX2 R8, R8 ;  /* 0x0000000800087308 */ /* 0x000ef00000000800 */
[----:B------:R-:W4:Y:S08]  /*3350*/  MUFU.EX2 R145, R145 ;  /* 0x0000009100917308 */ /* 0x000f300000000800 */
[----:B------:R-:W5:Y:S01]  /*3360*/  MUFU.EX2 R147, R147 ;  /* 0x0000009300937308 */ /* 0x000f620000000800 */
[----:B-1----:R-:W-:-:S05]  /*3370*/  FMNMX.FTZ R37, R48, R37, !PT ;  /* 0x0000002530257209 */ /* 0x002fca0007810000 */
[----:B------:R-:W1:Y:S02]  /*3380*/  SHFL.BFLY PT, R48, R37, 0x1, 0x1f ;  /* 0x0c201f0025307f89 */ /* 0x000e6400000e0000 */
[----:B------:R-:W5:Y:S08]  /*3390*/  MUFU.EX2 R20, R57 ;  /* 0x0000003900147308 */ /* 0x000f700000000800 */
[----:B------:R-:W5:Y:S08]  /*33a0*/  MUFU.EX2 R141, R141 ;  /* 0x0000008d008d7308 */ /* 0x000f700000000800 */
[----:B------:R-:W5:Y:S01]  /*33b0*/  MUFU.EX2 R12, R12 ;  /* 0x0000000c000c7308 */ /* 0x000f620000000800 */
[----:B-1----:R-:W-:-:S07]  /*33c0*/  FMNMX.FTZ R49, R37, R48, !PT ;  /* 0x0000003025317209 */ /* 0x002fce0007810000 */
[----:B------:R-:W-:Y:S01]  /*33d0*/  MUFU.EX2 R143, R143 ;  /* 0x0000008f008f7308 */ /* 0x000fe20000000800 */
[C---:B------:R-:W-:Y:S01]  /*33e0*/  FSETP.NEU.FTZ.AND P3, PT, R49.reuse, -INF , PT ;  /* 0xff8000003100780b */ /* 0x040fe20003f7d000 */
[----:B------:R-:W-:-:S06]  /*33f0*/  FMUL.FTZ R48, R49, UR24 ;  /* 0x0000001831307c20 */ /* 0x000fcc0008410000 */
[----:B------:R-:W-:Y:S01]  /*3400*/  MUFU.EX2 R137, R137 ;  /* 0x0000008900897308 */ /* 0x000fe20000000800 */
[----:B------:R-:W-:Y:S02]  /*3410*/  FSEL R48, R48, RZ, P3 ;  /* 0x000000ff30307208 */ /* 0x000fe40001800000 */
[----:B------:R-:W-:-:S03]  /*3420*/  PLOP3.LUT P3, PT, PT, PT, UP1, 0x80, 0x0 ;  /* 0x000000000000781c */ /* 0x000fc60003f6f018 */
[----:B------:R-:W-:Y:S01]  /*3430*/  FFMA.FTZ R140, R24, UR24, -R48 ;  /* 0x00000018188c7c23 */ /* 0x000fe20008010830 */
[----:B--2---:R-:W-:Y:S01]  /*3440*/  FADD.FTZ R24, R149, R6 ;  /* 0x0000000695187221 */ /* 0x004fe20000010000 */
        /* <DEDUP_REMOVED lines=8> */
[----:B------:R-:W-:Y:S01]  /*34d0*/  MUFU.EX2 R148, R148 ;  /* 0x0000009400947308 */ /* 0x000fe20000000800 */
[--C-:B------:R-:W-:Y:S01]  /*34e0*/  FFMA.FTZ R144, R89, UR24, -R48.reuse ;  /* 0x0000001859907c23 */ /* 0x100fe20008010830 */
[----:B------:R-:W-:Y:S01]  /*34f0*/  FFMA.FTZ R11, R33, UR24, -R48 ;  /* 0x00000018210b7c23 */ /* 0x000fe20008010830 */
[----:B----4-:R-:W-:Y:S01]  /*3500*/  FADD.FTZ R5, R145, R24 ;  /* 0x0000001891057221 */ /* 0x010fe20000010000 */
[--C-:B------:R-:W-:Y:S01]  /*3510*/  FFMA.FTZ R146, R32, UR24, -R48.reuse ;  /* 0x0000001820927c23 */ /* 0x100fe20008010830 */
[--C-:B------:R-:W-:Y:S01]  /*3520*/  FFMA.FTZ R25, R25, UR24, -R48.reuse ;  /* 0x0000001819197c23 */ /* 0x100fe20008010830 */
[--C-:B------:R-:W-:Y:S01]  /*3530*/  FFMA.FTZ R142, R21, UR24, -R48.reuse ;  /* 0x00000018158e7c23 */ /* 0x100fe20008010830 */
[----:B------:R-:W-:Y:S01]  /*3540*/  FADD.FTZ R24, R10, R5 ;  /* 0x000000050a187221 */ /* 0x000fe20000010000 */
[----:B------:R-:W0:Y:S01]  /*3550*/  MUFU.EX2 R3, R3 ;  /* 0x0000000300037308 */ /* 0x000e220000000800 */
[--C-:B------:R-:W-:Y:S01]  /*3560*/  FFMA.FTZ R5, R7, UR24, -R48.reuse ;  /* 0x0000001807057c23 */ /* 0x100fe20008010830 */
[----:B------:R-:W-:Y:S01]  /*3570*/  FFMA.FTZ R21, R50, UR24, -R48 ;  /* 0x0000001832157c23 */ /* 0x000fe20008010830 */
[----:B-----5:R-:W-:Y:S01]  /*3580*/  FADD.FTZ R7, R147, R24 ;  /* 0x0000001893077221 */ /* 0x020fe20000010000 */
[--C-:B------:R-:W-:Y:S01]  /*3590*/  FFMA.FTZ R136, R51, UR24, -R48.reuse ;  /* 0x0000001833887c23 */ /* 0x100fe20008010830 */
[--C-:B------:R-:W-:Y:S01]  /*35a0*/  FFMA.FTZ R15, R15, UR24, -R48.reuse ;  /* 0x000000180f0f7c23 */ /* 0x100fe20008010830 */
[--C-:B------:R-:W-:Y:S01]  /*35b0*/  FFMA.FTZ R138, R52, UR24, -R48.reuse ;  /* 0x00000018348a7c23 */ /* 0x100fe20008010830 */
[----:B------:R-:W-:Y:S01]  /*35c0*/  FADD.FTZ R24, R20, R7 ;  /* 0x0000000714187221 */ /* 0x000fe20000010000 */
[----:B------:R-:W1:Y:S01]  /*35d0*/  MUFU.EX2 R150, R150 ;  /* 0x0000009600967308 */ /* 0x000e620000000800 */
[--C-:B------:R-:W-:Y:S01]  /*35e0*/  FFMA.FTZ R13, R13, UR24, -R48.reuse ;  /* 0x000000180d0d7c23 */ /* 0x100fe20008010830 */
[----:B------:R-:W-:Y:S01]  /*35f0*/  FFMA.FTZ R134, R58, UR24, -R48 ;  /* 0x000000183a867c23 */ /* 0x000fe20008010830 */
[----:B------:R-:W-:Y:S01]  /*3600*/  FADD.FTZ R7, R141, R24 ;  /* 0x000000188d077221 */ /* 0x000fe20000010000 */
[--C-:B------:R-:W-:Y:S01]  /*3610*/  FFMA.FTZ R128, R60, UR24, -R48.reuse ;  /* 0x000000183c807c23 */ /* 0x100fe20008010830 */
[----:B------:R-:W-:Y:S01]  /*3620*/  F2FP.F16.F32.PACK_AB R149, R6, R149 ;  /* 0x000000950695723e */ /* 0x000fe200000000ff */
[--C-:B------:R-:W-:Y:S01]  /*3630*/  FFMA.FTZ R130, R61, UR24, -R48.reuse ;  /* 0x000000183d827c23 */ /* 0x100fe20008010830 */
[----:B------:R-:W-:Y:S01]  /*3640*/  FADD.FTZ R28, R12, R7 ;  /* 0x000000070c1c7221 */ /* 0x000fe20000010000 */
[----:B------:R-:W2:Y:S01]  /*3650*/  MUFU.EX2 R9, R9 ;  /* 0x0000000900097308 */ /* 0x000ea20000000800 */
[----:B0-----:R-:W-:Y:S01]  /*3660*/  FADD.FTZ R29, R148, R3 ;  /* 0x00000003941d7221 */ /* 0x001fe20000010000 */
[----:B------:R-:W-:Y:S01]  /*3670*/  FFMA.FTZ R7, R74, UR24, -R48 ;  /* 0x000000184a077c23 */ /* 0x000fe20008010830 */
[----:B------:R-:W-:Y:S01]  /*3680*/  FADD.FTZ R31, R143, R28 ;  /* 0x0000001c8f1f7221 */ /* 0x000fe20000010000 */
[--C-:B------:R-:W-:Y:S01]  /*3690*/  FFMA.FTZ R64, R64, UR24, -R48.reuse ;  /* 0x0000001840407c23 */ /* 0x100fe20008010830 */
[--C-:B------:R-:W-:Y:S01]  /*36a0*/  FFMA.FTZ R63, R63, UR24, -R48.reuse ;  /* 0x000000183f3f7c23 */ /* 0x100fe20008010830 */
[--C-:B------:R-:W-:Y:S01]  /*36b0*/  FFMA.FTZ R66, R66, UR24, -R48.reuse ;  /* 0x0000001842427c23 */ /* 0x100fe20008010830 */
[----:B------:R-:W-:Y:S01]  /*36c0*/  FADD.FTZ R28, R14, R31 ;  /* 0x0000001f0e1c7221 */ /* 0x000fe20000010000 */
[----:B------:R-:W0:Y:S01]  /*36d0*/  MUFU.EX2 R144, R144 ;  /* 0x0000009000907308 */ /* 0x000e220000000800 */
[----:B-1----:R-:W-:Y:S01]  /*36e0*/  FADD.FTZ R24, R150, R29 ;  /* 0x0000001d96187221 */ /* 0x002fe20000010000 */
[--C-:B------:R-:W-:Y:S01]  /*36f0*/  FFMA.FTZ R65, R65, UR24, -R48.reuse ;  /* 0x0000001841417c23 */ /* 0x100fe20008010830 */
[--C-:B------:R-:W-:Y:S01]  /*3700*/  FFMA.FTZ R68, R68, UR24, -R48.reuse ;  /* 0x0000001844447c23 */ /* 0x100fe20008010830 */
[--C-:B------:R-:W-:Y:S01]  /*3710*/  FFMA.FTZ R67, R67, UR24, -R48.reuse ;  /* 0x0000001843437c23 */ /* 0x100fe20008010830 */
[--C-:B------:R-:W-:Y:S01]  /*3720*/  FFMA.FTZ R69, R69, UR24, -R48.reuse ;  /* 0x0000001845457c23 */ /* 0x100fe20008010830 */
[----:B------:R-:W-:Y:S01]  /*3730*/  FFMA.FTZ R70, R70, UR24, -R48 ;  /* 0x0000001846467c23 */ /* 0x000fe20008010830 */
[----:B------:R-:W-:Y:S01]  /*3740*/  F2FP.F16.F32.PACK_AB R148, R3, R148 ;  /* 0x000000940394723e */ /* 0x000fe200000000ff */
[----:B------:R-:W1:Y:S01]  /*3750*/  MUFU.EX2 R11, R11 ;  /* 0x0000000b000b7308 */ /* 0x000e620000000800 */
[C---:B--2---:R-:W-:Y:S01]  /*3760*/  FADD.FTZ R29, R9.reuse, R24 ;  /* 0x00000018091d7221 */ /* 0x044fe20000010000 */
[----:B------:R-:W-:-:S02]  /*3770*/  F2FP.F16.F32.PACK_AB R150, R9, R150 ;  /* 0x000000960996723e */ /* 0x000fc400000000ff */
[----:B------:R-:W-:Y:S02]  /*3780*/  CS2R R88, SRZ ;  /* 0x0000000000587805 */ /* 0x000fe4000001ff00 */
[----:B------:R-:W-:Y:S02]  /*3790*/  F2FP.F16.F32.PACK_AB R151, R8, R151 ;  /* 0x000000970897723e */ /* 0x000fe400000000ff */
[----:B------:R-:W-:Y:S01]  /*37a0*/  F2FP.F16.F32.PACK_AB R145, R10, R145 ;  /* 0x000000910a91723e */ /* 0x000fe200000000ff */
[----:B------:R-:W2:Y:S01]  /*37b0*/  MUFU.EX2 R46, R46 ;  /* 0x0000002e002e7308 */ /* 0x000ea20000000800 */
[----:B0-----:R-:W-:Y:S01]  /*37c0*/  FADD.FTZ R24, R144, R29 ;  /* 0x0000001d90187221 */ /* 0x001fe20000010000 */
[----:B------:R-:W-:Y:S01]  /*37d0*/  FADD.FTZ R29, R137, R28 ;  /* 0x0000001c891d7221 */ /* 0x000fe20000010000 */
[----:B------:R-:W-:Y:S02]  /*37e0*/  F2FP.F16.F32.PACK_AB R147, R20, R147 ;  /* 0x000000931493723e */ /* 0x000fe400000000ff */
[----:B------:R-:W-:-:S02]  /*37f0*/  F2FP.F16.F32.PACK_AB R141, R12, R141 ;  /* 0x0000008d0c8d723e */ /* 0x000fc400000000ff */
[----:B------:R-:W-:Y:S01]  /*3800*/  F2FP.F16.F32.PACK_AB R143, R14, R143 ;  /* 0x0000008f0e8f723e */ /* 0x000fe200000000ff */
[----:B------:R-:W0:Y:S01]  /*3810*/  MUFU.EX2 R146, R146 ;  /* 0x0000009200927308 */ /* 0x000e220000000800 */
[C---:B-1----:R-:W-:Y:S01]  /*3820*/  FADD.FTZ R31, R11.reuse, R24 ;  /* 0x000000180b1f7221 */ /* 0x042fe20000010000 */
[----:B------:R-:W-:-:S06]  /*3830*/  F2FP.F16.F32.PACK_AB R144, R11, R144 ;  /* 0x000000900b90723e */ /* 0x000fcc00000000ff */
[----:B------:R-:W1:Y:S01]  /*3840*/  MUFU.EX2 R139, R139 ;  /* 0x0000008b008b7308 */ /* 0x000e620000000800 */
[----:B--2---:R-:W-:Y:S01]  /*3850*/  FADD.FTZ R28, R46, R29 ;  /* 0x0000001d2e1c7221 */ /* 0x004fe20000010000 */
[--C-:B------:R-:W-:Y:S01]  /*3860*/  FFMA.FTZ R29, R62, UR24, -R48.reuse ;  /* 0x000000183e1d7c23 */ /* 0x100fe20008010830 */
[----:B------:R-:W-:Y:S01]  /*3870*/  FFMA.FTZ R48, R71, UR24, -R48 ;  /* 0x0000001847307c23 */ /* 0x000fe20008010830 */
[----:B------:R-:W-:-:S04]  /*3880*/  F2FP.F16.F32.PACK_AB R137, R46, R137 ;  /* 0x000000892e89723e */ /* 0x000fc800000000ff */
        /* <DEDUP_REMOVED lines=104> */
[----:B------:R-:W-:-:S03]  /*3f10*/  F2FP.F16.F32.PACK_AB R120, R120, R67 ;  /* 0x000000437878723e */ /* 0x000fc600000000ff */
[----:B0-----:R-:W-:-:S04]  /*3f20*/  FADD.FTZ R2, R70, R5 ;  /* 0x0000000546027221 */ /* 0x001fc80000010000 */
[C---:B-1----:R-:W-:Y:S01]  /*3f30*/  FADD.FTZ R2, R3.reuse, R2 ;  /* 0x0000000203027221 */ /* 0x042fe20000010000 */
        /* <DEDUP_REMOVED lines=8> */
[----:B------:R-:W-:Y:S01]  /*3fc0*/  ULDC UR23, c[0x0][0x9d8] ;  /* 0x0002760000177ab9 */ /* 0x000fe20000000800 */
[----:B------:R-:W-:-:S05]  /*3fd0*/  ULDC UR24, c[0x0][0x988] ;  /* 0x0002620000187ab9 */ /* 0x000fca0000000800 */
.L_x_14477:
        /* <DEDUP_REMOVED lines=9> */
.L_x_14470:
[----:B------:R-:W-:Y:S01]  /*4070*/  ULEA UR6, UR39, UR45, 0x3 ;  /* 0x0000002d27067291 */ /* 0x000fe2000f8e183f */
[----:B------:R-:W-:-:S05]  /*4080*/  IMAD.U32 R5, RZ, RZ, UR37 ;  /* 0x00000025ff057e24 */ /* 0x000fca000f8e00ff */
[----:B------:R-:W-:-:S04]  /*4090*/  SHF.L.U32 R5, R5, 0x1f, RZ ;  /* 0x0000001f05057819 */ /* 0x000fc800000006ff */
[----:B------:R0:W1:Y:S01]  /*40a0*/  SYNCS.PHASECHK.TRANS64.TRYWAIT P3, [UR6+0x16830], R5 ;  /* 0x01683005ff0075a7 */ /* 0x0000620008060146 */
[----:B------:R-:W-:Y:S05]  /*40b0*/  @!P0 BRA `(.L_x_14471) ;  /* 0x0000000000048947 */ /* 0x000fea0003800000 */
[----:B------:R-:W-:Y:S01]  /*40c0*/  BPT.TRAP 0x1 ;  /* 0x000000040000795c */ /* 0x000fe20000300000 */
.L_x_14471:
[----:B-1----:R-:W-:Y:S05]  /*40d0*/  @P3 BRA `(.L_x_14469) ;  /* 0x0000000000083947 */ /* 0x002fea0003800000 */
[----:B------:R-:W1:Y:S02]  /*40e0*/  SYNCS.PHASECHK.TRANS64.TRYWAIT P3, [UR6+0x16830], R5 ;  /* 0x01683005ff0075a7 */ /* 0x000e640008060146 */
[----:B-1----:R-:W-:Y:S05]  /*40f0*/  @!P3 BRA `(.L_x_14472) ;  /* 0x000000a800f8b947 */ /* 0x002fea0003800000 */
.L_x_14469:
        /* <DEDUP_REMOVED lines=25> */
.L_x_14474:
[----:B------:R-:W-:Y:S01]  /*4290*/  ULEA UR6, UR25, UR45, 0x3 ;  /* 0x0000002d19067291 */ /* 0x000fe2000f8e183f */
[----:B------:R-:W-:-:S04]  /*42a0*/  MOV R5, UR27 ;  /* 0x0000001b00057c02 */ /* 0x000fc80008000f00 */
[----:B------:R-:W-:-:S04]  /*42b0*/  SHF.L.U32 R5, R5, 0x1f, RZ ;  /* 0x0000001f05057819 */ /* 0x000fc800000006ff */
[----:B------:R0:W1:Y:S01]  /*42c0*/  SYNCS.PHASECHK.TRANS64.TRYWAIT P3, [UR6+0x16850], R5 ;  /* 0x01685005ff0075a7 */ /* 0x0000620008060146 */
[----:B------:R-:W-:Y:S05]  /*42d0*/  @!P0 BRA `(.L_x_14475) ;  /* 0x0000000000048947 */ /* 0x000fea0003800000 */
[----:B------:R-:W-:Y:S01]  /*42e0*/  BPT.TRAP 0x1 ;  /* 0x000000040000795c */ /* 0x000fe20000300000 */
.L_x_14475:
[----:B-1----:R-:W-:Y:S05]  /*42f0*/  @P3 BRA `(.L_x_14473) ;  /* 0x0000000000083947 */ /* 0x002fea0003800000 */
[----:B------:R-:W1:Y:S02]  /*4300*/  SYNCS.PHASECHK.TRANS64.TRYWAIT P3, [UR6+0x16850], R5 ;  /* 0x01685005ff0075a7 */ /* 0x000e640008060146 */
[----:B-1----:R-:W-:Y:S05]  /*4310*/  @!P3 BRA `(.L_x_14476) ;  /* 0x000000a80088b947 */ /* 0x002fea0003800000 */
.L_x_14473:
[----:B------:R-:W-:Y:S01]  /*4320*/  UIADD3 UR6, UR45, 0x400, URZ ;  /* 0x000004002d067890 */ /* 0x000fe2000fffe03f */
[----:B------:R-:W-:Y:S01]  /*4330*/  WARPGROUP.ARRIVE ;  /* 0x00000000000079c5 */ /* 0x000fe20000000000 */
[----:B------:R-:W-:Y:S01]  /*4340*/  UMOV UR7, 0x40000040 ;  /* 0x4000004000077882 */ /* 0x000fe20000000000 */
[----:B------:R-:W-:Y:S01]  /*4350*/  FMUL.FTZ R8, R27, UR23 ;  /* 0x000000171b087c20 */ /* 0x000fe20008410000 */
[----:B------:R-:W-:Y:S01]  /*4360*/  USHF.R.U32.HI UR6, URZ, 0x4, UR6 ;  /* 0x000000043f067899 */ /* 0x000fe20008011606 */
[----:B------:R-:W-:Y:S01]  /*4370*/  FMUL.FTZ R27, R40, UR23 ;  /* 0x00000017281b7c20 */ /* 0x000fe20008410000 */
[----:B------:R-:W-:Y:S02]  /*4380*/  VIADD R40, R17, UR41 ;  /* 0x0000002911287c36 */ /* 0x000fe40008000000 */
[----:B------:R-:W-:Y:S01]  /*4390*/  FMUL.FTZ R9, R28, UR23 ;  /* 0x000000171c097c20 */ /* 0x000fe20008410000 */
[----:B------:R-:W-:Y:S01]  /*43a0*/  ULOP3.LUT UR6, UR6, 0x3fff, URZ, 0xc0, !UPT ;  /* 0x00003fff06067892 */ /* 0x000fe2000f8ec03f */
[----:B------:R-:W-:Y:S01]  /*43b0*/  FMUL.FTZ R28, R41, UR23 ;  /* 0x00000017291c7c20 */ /* 0x000fe20008410000 */
[----:B------:R-:W-:Y:S01]  /*43c0*/  FMUL.FTZ R20, R35, UR23 ;  /* 0x0000001723147c20 */ /* 0x000fe20008410000 */
[----:B------:R-:W-:Y:S01]  /*43d0*/  FMUL.FTZ R35, R48, UR23 ;  /* 0x0000001730237c20 */ /* 0x000fe20008410000 */
[----:B------:R-:W-:Y:S01]  /*43e0*/  ULEA UR10, UR25, UR6, 0xa ;  /* 0x00000006190a7291 */ /* 0x000fe2000f8e503f */
[----:B------:R-:W2:Y:S01]  /*43f0*/  LDC R48, c[0x0][0x2f0] ;  /* 0x0000bc00ff307b82 */ /* 0x000ea20000000800 */
[----:B------:R-:W-:Y:S01]  /*4400*/  FMUL.FTZ R12, R31, UR23 ;  /* 0x000000171f0c7c20 */ /* 0x000fe20008410000 */
[----:B------:R-:W-:Y:S01]  /*4410*/  FMUL.FTZ R31, R44, UR23 ;  /* 0x000000172c1f7c20 */ /* 0x000fe20008410000 */
[----:B------:R-:W-:Y:S01]  /*4420*/  FMUL.FTZ R7, R26, UR23 ;  /* 0x000000171a077c20 */ /* 0x000fe20008410000 */
[----:B------:R-:W-:Y:S01]  /*4430*/  FMUL.FTZ R11, R30, UR23 ;  /* 0x000000171e0b7c20 */ /* 0x000fe20008410000 */
[----:B------:R-:W-:Y:S01]  /*4440*/  FMUL.FTZ R30, R43, UR23 ;  /* 0x000000172b1e7c20 */ /* 0x000fe20008410000 */
[----:B------:R-:W-:Y:S01]  /*4450*/  UMOV UR6, UR10 ;  /* 0x0000000a00067c82 */ /* 0x000fe20008000000 */
[----:B------:R-:W-:Y:S01]  /*4460*/  MUFU.TANH R8, R8 ;  /* 0x0000000800087308 */ /* 0x000fe20000002400 */
[----:B------:R-:W-:Y:S01]  /*4470*/  HGMMA.64x64x16.F32 R88, R148, gdesc[UR4].tnspB, R88, gsb0 ;  /* 0x40e0000494587df0 */ /* 0x000fe20008000858 */
[----:B------:R-:W-:Y:S01]  /*4480*/  UIADD3 UR6, UR10, 0x80, URZ ;  /* 0x000000800a067890 */ /* 0x000fe2000fffe03f */
[----:B------:R-:W-:Y:S01]  /*4490*/  FMUL.FTZ R15, R34, UR23 ;  /* 0x00000017220f7c20 */ /* 0x000fe20008410000 */
[----:B------:R-:W-:Y:S01]  /*44a0*/  UMOV UR7, 0x40000040 ;  /* 0x4000004000077882 */ /* 0x000fe20000000000 */
[----:B-1----:R-:W-:Y:S01]  /*44b0*/  FMUL.FTZ R6, R25, UR23 ;  /* 0x0000001719067c20 */ /* 0x002fe20008410000 */
        /* <DEDUP_REMOVED lines=13> */
[----:B0-----:R-:W-:Y:S01]  /*4590*/  FMUL.FTZ R5, R24, UR23 ;  /* 0x0000001718057c20 */ /* 0x001fe20008410000 */
        /* <DEDUP_REMOVED lines=23> */
[----:B------:R-:W-:Y:S01]  /*4710*/  UISETP.GT.AND UP1, UPT, UR26, UR21, UPT ;  /* 0x000000151a00728c */ /* 0x000fe2000bf24270 */
[----:B------:R-:W-:-:S04]  /*4720*/  UMOV UR27, UR37 ;  /* 0x00000025001b7c82 */ /* 0x000fc80008000000 */
[----:B------:R-:W5:Y:S08]  /*4730*/  MUFU.TANH R25, R25 ;  /* 0x0000001900197308 */ /* 0x000f700000002400 */
[----:B------:R-:W5:Y:S08]  /*4740*/  MUFU.TANH R26, R26 ;  /* 0x0000001a001a7308 */ /* 0x000f700000002400 */
[----:B------:R-:W5:Y:S08]  /*4750*/  MUFU.TANH R29, R29 ;  /* 0x0000001d001d7308 */ /* 0x000f700000002400 */
[----:B------:R-:W5:Y:S01]  /*4760*/  MUFU.TANH R30, R30 ;  /* 0x0000001e001e7308 */ /* 0x000f620000002400 */
[----:B------:R-:W-:-:S02]  /*4770*/  WARPGROUP.DEPBAR.LE gsb0, 0x0 ;  /* 0x00008000000079c5 */ /* 0x000fc40000010000 */
[----:B------:R-:W-:-:S05]  /*4780*/  WARPGROUP.ARRIVE ;  /* 0x00000000000079c5 */ /* 0x000fca0000000000 */
[----:B------:R-:W5:Y:S01]  /*4790*/  MUFU.TANH R33, R33 ;  /* 0x0000002100217308 */ /* 0x000f620000002400 */
[----:B------:R-:W-:Y:S01]  /*47a0*/  HGMMA.64x64x16.F32 R88, R144, gdesc[UR4].tnspB, R88, gsb0 ;  /* 0x40e0000490587df0 */ /* 0x000fe20008000858 */
[----:B------:R-:W-:Y:S01]  /*47b0*/  @UP0 ULDC UR6, c[0x0][0x44c] ;  /* 0x0001130000060ab9 */ /* 0x000fe20000000800 */
[----:B------:R-:W-:Y:S01]  /*47c0*/  UMOV UR7, 0x40000040 ;  /* 0x4000004000077882 */ /* 0x000fe20000000000 */
[----:B------:R-:W-:Y:S01]  /*47d0*/  @P2 IMAD.HI.U32 R41, R40, UR6, RZ ;  /* 0x0000000628292c27 */ /* 0x000fe2000f8e00ff */
[----:B------:R-:W-:-:S03]  /*47e0*/  @UP0 ULDC UR6, c[0x0][0x450] ;  /* 0x0001140000060ab9 */ /* 0x000fc60000000800 */
[----:B------:R-:W5:Y:S01]  /*47f0*/  MUFU.TANH R34, R34 ;  /* 0x0000002200227308 */ /* 0x000f620000002400 */
[----:B------:R-:W-:Y:S01]  /*4800*/  @P2 SHF.R.U32.HI R40, RZ, UR6, R41 ;  /* 0x00000006ff282c19 */ /* 0x000fe20008011629 */
[----:B------:R-:W-:Y:S01]  /*4810*/  UMOV UR6, 0xffffff80 ;  /* 0xffffff8000067882 */ /* 0x000fe20000000000 */
[----:B------:R-:W-:Y:S01]  /*4820*/  FMUL.FTZ R41, R56, UR23 ;  /* 0x0000001738297c20 */ /* 0x000fe20008410000 */
[----:B------:R-:W-:Y:S02]  /*4830*/  UIMAD UR6, UR26, UR6, 0x1 ;  /* 0x000000011a0674a4 */ /* 0x000fe4000f8e0206 */
[----:B------:R-:W1:Y:S02]  /*4840*/  SHFL.IDX PT, R44, R40, 0x1, 0x1c1f ;  /* 0x003c1f00282c7f89 */ /* 0x000e6400000e0000 */
[----:B------:R-:W5:Y:S01]  /*4850*/  MUFU.TANH R37, R37 ;  /* 0x0000002500257308 */ /* 0x000f620000002400 */
[----:B------:R-:W-:Y:S01]  /*4860*/  UIADD3 UR26, UR26, -0x1, URZ ;  /* 0xffffffff1a1a7890 */ /* 0x000fe2000fffe03f */
[----:B------:R-:W-:Y:S01]  /*4870*/  IMAD.U32 R43, RZ, RZ, UR6 ;  /* 0x00000006ff2b7e24 */ /* 0x000fe2000f8e00ff */
[----:B------:R-:W-:Y:S01]  /*4880*/  UIADD3 UR6, UR10, 0x100, URZ ;  /* 0x000001000a067890 */ /* 0x000fe2000fffe03f */
[----:B------:R-:W5:Y:S02]  /*4890*/  SHFL.IDX PT, R78, R40, RZ, 0x1c1f ;  /* 0x001c1fff284e7589 */ /* 0x000f6400000e0000 */
[----:B------:R-:W-:-:S02]  /*48a0*/  IMAD R43, R16, -0x2, R43 ;  /* 0xfffffffe102b7824 */ /* 0x000fc400078e022b */
[----:B------:R-:W5:Y:S02]  /*48b0*/  MUFU.TANH R45, R45 ;  /* 0x0000002d002d7308 */ /* 0x000f640000002400 */
[----:B--2---:R-:W-:Y:S02]  /*48c0*/  IMAD R43, R48, UR48, R43 ;  /* 0x00000030302b7c24 */ /* 0x004fe4000f8e022b */
[----:B------:R-:W-:-:S04]  /*48d0*/  FMUL.FTZ R48, R59, UR23 ;  /* 0x000000173b307c20 */ /* 0x000fc80008410000 */
[----:B------:R-:W2:Y:S01]  /*48e0*/  MUFU.TANH R46, R46 ;  /* 0x0000002e002e7308 */ /* 0x000ea20000002400 */
[----:B-1----:R-:W-:-:S07]  /*48f0*/  IADD3 R44, R44, -UR22, R43 ;  /* 0x800000162c2c7c10 */ /* 0x002fce000fffe02b */
[----:B------:R-:W1:Y:S01]  /*4900*/  MUFU.TANH R47, R47 ;  /* 0x0000002f002f7308 */ /* 0x000e620000002400 */
[C---:B------:R-:W-:Y:S02]  /*4910*/  ISETP.GT.AND P3, PT, R44.reuse, RZ, PT ;  /* 0x000000ff2c00720c */ /* 0x040fe40003f64270 */
[----:B------:R-:W-:Y:S02]  /*4920*/  ISETP.GT.AND P4, PT, R44, 0x1, PT ;  /* 0x000000012c00780c */ /* 0x000fe40003f84270 */
[----:B------:R-:W-:-:S03]  /*4930*/  FSEL R7, R7, -INF , P3 ;  /* 0xff80000007077808 */ /* 0x000fc60001800000 */
[----:B------:R-:W1:Y:S01]  /*4940*/  MUFU.TANH R49, R49 ;  /* 0x0000003100317308 */ /* 0x000e620000002400 */
[----:B------:R-:W-:Y:S02]  /*4950*/  ISETP.GT.AND P3, PT, R44, 0x8, PT ;  /* 0x000000082c00780c */ /* 0x000fe40003f64270 */
[----:B------:R-:W-:Y:S02]  /*4960*/  FSEL R8, R8, -INF , P4 ;  /* 0xff80000008087808 */ /* 0x000fe40002000000 */
[----:B------:R-:W-:Y:S02]  /*4970*/  FMNMX.FTZ R53, R7, R4, !PT ;  /* 0x0000000407357209 */ /* 0x000fe40007810000 */
[----:B------:R-:W-:Y:S01]  /*4980*/  ISETP.GT.AND P4, PT, R44, 0x9, PT ;  /* 0x000000092c00780c */ /* 0x000fe20003f84270 */
[----:B------:R-:W1:Y:S01]  /*4990*/  MUFU.TANH R48, R48 ;  /* 0x0000003000307308 */ /* 0x000e620000002400 */
[----:B---3--:R-:W-:Y:S02]  /*49a0*/  FSEL R11, R11, -INF , P3 ;  /* 0xff8000000b0b7808 */ /* 0x008fe40001800000 */
[----:B------:R-:W-:-:S02]  /*49b0*/  FMNMX.FTZ R52, R8, R53, !PT ;  /* 0x0000003508347209 */ /* 0x000fc40007810000 */
[----:B------:R-:W-:Y:S02]  /*49c0*/  ISETP.GT.AND P3, PT, R44, 0x10, PT ;  /* 0x000000102c00780c */ /* 0x000fe40003f64270 */
[----:B0-----:R-:W-:Y:S01]  /*49d0*/  FSEL R12, R12, -INF , P4 ;  /* 0xff8000000c0c7808 */ /* 0x001fe20002000000 */
[----:B------:R-:W0:Y:S01]  /*49e0*/  MUFU.TANH R50, R50 ;  /* 0x0000003200327308 */ /* 0x000e220000002400 */
[----:B------:R-:W-:Y:S01]  /*49f0*/  FMNMX.FTZ R53, R11, R52, !PT ;  /* 0x000000340b357209 */ /* 0x000fe20007810000 */
[----:B------:R-:W-:Y:S01]  /*4a00*/  FMUL.FTZ R52, R66, UR23 ;  /* 0x0000001742347c20 */ /* 0x000fe20008410000 */
[----:B------:R-:W-:Y:S02]  /*4a10*/  ISETP.GT.AND P4, PT, R44, 0x11, PT ;  /* 0x000000112c00780c */ /* 0x000fe40003f84270 */
[----:B----4-:R-:W-:Y:S02]  /*4a20*/  FSEL R15, R15, -INF , P3 ;  /* 0xff8000000f0f7808 */ /* 0x010fe40001800000 */
[----:B------:R-:W-:Y:S01]  /*4a30*/  FMNMX.FTZ R54, R12, R53, !PT ;  /* 0x000000350c367209 */ /* 0x000fe20007810000 */
[----:B------:R-:W3:Y:S01]  /*4a40*/  MUFU.TANH R51, R51 ;  /* 0x0000003300337308 */ /* 0x000ee20000002400 */
[----:B------:R-:W-:Y:S01]  /*4a50*/  ISETP.GT.AND P3, PT, R44, 0x18, PT ;  /* 0x000000182c00780c */ /* 0x000fe20003f64270 */
[----:B------:R-:W-:Y:S01]  /*4a60*/  FMUL.FTZ R53, R67, UR23 ;  /* 0x0000001743357c20 */ /* 0x000fe20008410000 */
[----:B-----5:R-:W-:-:S02]  /*4a70*/  FSEL R20, R20, -INF , P4 ;  /* 0xff80000014147808 */ /* 0x020fc40002000000 */
[----:B------:R-:W-:Y:S02]  /*4a80*/  FMNMX.FTZ R55, R15, R54, !PT ;  /* 0x000000360f377209 */ /* 0x000fe40007810000 */
[----:B------:R-:W-:Y:S01]  /*4a90*/  ISETP.GT.AND P4, PT, R44, 0x19, PT ;  /* 0x000000192c00780c */ /* 0x000fe20003f84270 */
[----:B------:R-:W4:Y:S01]  /*4aa0*/  MUFU.TANH R52, R52 ;  /* 0x0000003400347308 */ /* 0x000f220000002400 */
[----:B------:R-:W-:Y:S01]  /*4ab0*/  FSEL R25, R25, -INF , P3 ;  /* 0xff80000019197808 */ /* 0x000fe20001800000 */
[----:B------:R-:W-:Y:S02]  /*4ac0*/  WARPGROUP.DEPBAR.LE gsb0, 0x0 ;  /* 0x00008000000079c5 */ /* 0x000fe40000010000 */
[----:B------:R-:W-:Y:S01]  /*4ad0*/  FMNMX.FTZ R54, R20, R55, !PT ;  /* 0x0000003714367209 */ /* 0x000fe20007810000 */
[----:B------:R-:W-:Y:S01]  /*4ae0*/  WARPGROUP.ARRIVE ;  /* 0x00000000000079c5 */ /* 0x000fe20000000000 */
[----:B------:R-:W-:Y:S02]  /*4af0*/  ISETP.GT.AND P3, PT, R44, 0x20, PT ;  /* 0x000000202c00780c */ /* 0x000fe40003f64270 */
[----:B------:R-:W-:Y:S01]  /*4b00*/  FSEL R26, R26, -INF , P4 ;  /* 0xff8000001a1a7808 */ /* 0x000fe20002000000 */
[----:B------:R-:W5:Y:S01]  /*4b10*/  MUFU.TANH R53, R53 ;  /* 0x0000003500357308 */ /* 0x000f620000002400 */
[----:B------:R-:W-:Y:S01]  /*4b20*/  FMNMX.FTZ R55, R25, R54, !PT ;  /* 0x0000003619377209 */ /* 0x000fe20007810000 */
[----:B------:R-:W-:Y:S01]  /*4b30*/  FMUL.FTZ R54, R70, UR23 ;  /* 0x0000001746367c20 */ /* 0x000fe20008410000 */
[----:B------:R-:W-:Y:S01]  /*4b40*/  ISETP.GT.AND P4, PT, R44, 0x21, PT ;  /* 0x000000212c00780c */ /* 0x000fe20003f84270 */
[----:B------:R-:W-:Y:S01]  /*4b50*/  HGMMA.64x64x16.F32 R88, R140, gdesc[UR4].tnspB, R88, gsb0 ;  /* 0x40e000048c587df0 */ /* 0x000fe20008000858 */
[----:B------:R-:W-:Y:S01]  /*4b60*/  FSEL R29, R29, -INF , P3 ;  /* 0xff8000001d1d7808 */ /* 0x000fe20001800000 */
[----:B------:R-:W-:Y:S01]  /*4b70*/  UIADD3 UR6, UR10, 0x180, URZ ;  /* 0x000001800a067890 */ /* 0x000fe2000fffe03f */
[----:B------:R-:W-:Y:S01]  /*4b80*/  FMNMX.FTZ R56, R26, R55, !PT ;  /* 0x000000371a387209 */ /* 0x000fe20007810000 */
[----:B------:R-:W-:Y:S01]  /*4b90*/  FMUL.FTZ R55, R71, UR23 ;  /* 0x0000001747377c20 */ /* 0x000fe20008410000 */
[----:B------:R-:W-:Y:S01]  /*4ba0*/  ISETP.GT.AND P3, PT, R44, 0x28, PT ;  /* 0x000000282c00780c */ /* 0x000fe20003f64270 */
[----:B------:R-:W5:Y:S01]  /*4bb0*/  MUFU.TANH R54, R54 ;  /* 0x0000003600367308 */ /* 0x000f620000002400 */
[----:B------:R-:W-:Y:S01]  /*4bc0*/  FSEL R30, R30, -INF , P4 ;  /* 0xff8000001e1e7808 */ /* 0x000fe20002000000 */
[----:B------:R-:W-:Y:S01]  /*4bd0*/  UMOV UR7, 0x40000040 ;  /* 0x4000004000077882 */ /* 0x000fe20000000000 */
[----:B------:R-:W-:Y:S01]  /*4be0*/  FMNMX.FTZ R57, R29, R56, !PT ;  /* 0x000000381d397209 */ /* 0x000fe20007810000 */
[----:B------:R-:W-:Y:S01]  /*4bf0*/  FMUL.FTZ R70, R72, UR23 ;  /* 0x0000001748467c20 */ /* 0x000fe20008410000 */
[----:B------:R-:W-:Y:S01]  /*4c00*/  ISETP.GT.AND P4, PT, R44, 0x29, PT ;  /* 0x000000292c00780c */ /* 0x000fe20003f84270 */
[----:B------:R-:W-:Y:S01]  /*4c10*/  FMUL.FTZ R72, R76, UR23 ;  /* 0x000000174c487c20 */ /* 0x000fe20008410000 */
[----:B------:R-:W-:Y:S01]  /*4c20*/  FSEL R33, R33, -INF , P3 ;  /* 0xff80000021217808 */ /* 0x000fe20001800000 */
[----:B------:R-:W5:Y:S01]  /*4c30*/  MUFU.TANH R55, R55 ;  /* 0x0000003700377308 */ /* 0x000f620000002400 */
[----:B------:R-:W-:-:S02]  /*4c40*/  FMNMX.FTZ R56, R30, R57, !PT ;  /* 0x000000391e387209 */ /* 0x000fc40007810000 */
[----:B------:R-:W-:Y:S02]  /*4c50*/  ISETP.GT.AND P3, PT, R44, 0x30, PT ;  /* 0x000000302c00780c */ /* 0x000fe40003f64270 */
[----:B------:R-:W-:Y:S02]  /*4c60*/  FSEL R34, R34, -INF , P4 ;  /* 0xff80000022227808 */ /* 0x000fe40002000000 */
        /* <DEDUP_REMOVED lines=14> */
[----:B--2---:R-:W-:Y:S02]  /*4d50*/  FSEL R46, R46, -INF , P3 ;  /* 0xff8000002e2e7808 */ /* 0x004fe40001800000 */
[----:B------:R-:W-:Y:S01]  /*4d60*/  FMNMX.FTZ R59, R45, R58, !PT ;  /* 0x0000003a2d3b7209 */ /* 0x000fe20007810000 */
[----:B------:R-:W2:Y:S01]  /*4d70*/  MUFU.TANH R57, R57 ;  /* 0x0000003900397308 */ /* 0x000ea20000002400 */
[----:B------:R-:W-:Y:S02]  /*4d80*/  ISETP.GT.AND P3, PT, R44, 0x40, PT ;  /* 0x000000402c00780c */ /* 0x000fe40003f64270 */
[----:B-1----:R-:W-:Y:S02]  /*4d90*/  FSEL R47, R47, -INF , P4 ;  /* 0xff8000002f2f7808 */ /* 0x002fe40002000000 */
[----:B------:R-:W-:Y:S01]  /*4da0*/  FMNMX.FTZ R58, R46, R59, !PT ;  /* 0x0000003b2e3a7209 */ /* 0x000fe20007810000 */
[----:B------:R-:W-:Y:S01]  /*4db0*/  FMUL.FTZ R59, R79, UR23 ;  /* 0x000000174f3b7c20 */ /* 0x000fe20008410000 */
[----:B------:R-:W-:Y:S01]  /*4dc0*/  ISETP.GT.AND P4, PT, R44, 0x41, PT ;  /* 0x000000412c00780c */ /* 0x000fe20003f84270 */
[----:B------:R-:W-:Y:S01]  /*4dd0*/  MUFU.TANH R83, R83 ;  /* 0x0000005300537308 */ /* 0x000fe20000002400 */
[----:B------:R-:W-:-:S02]  /*4de0*/  FSEL R49, R49, -INF , P3 ;  /* 0xff80000031317808 */ /* 0x000fc40001800000 */
[----:B------:R-:W-:Y:S02]  /*4df0*/  FMNMX.FTZ R58, R47, R58, !PT ;  /* 0x0000003a2f3a7209 */ /* 0x000fe40007810000 */
[----:B------:R-:W-:Y:S02]  /*4e00*/  ISETP.GT.AND P3, PT, R44, 0x48, PT ;  /* 0x000000482c00780c */ /* 0x000fe40003f64270 */
[----:B------:R-:W-:Y:S01]  /*4e10*/  FSEL R48, R48, -INF , P4 ;  /* 0xff80000030307808 */ /* 0x000fe20002000000 */
[----:B------:R-:W1:Y:S01]  /*4e20*/  MUFU.TANH R59, R59 ;  /* 0x0000003b003b7308 */ /* 0x000e620000002400 */
[----:B------:R-:W-:Y:S01]  /*4e30*/  FMNMX.FTZ R63, R49, R58, !PT ;  /* 0x0000003a313f7209 */ /* 0x000fe20007810000 */
[----:B------:R-:W-:Y:S01]  /*4e40*/  FMUL.FTZ R58, R82, UR23 ;  /* 0x00000017523a7c20 */ /* 0x000fe20008410000 */
[----:B------:R-:W-:Y:S01]  /*4e50*/  ISETP.GT.AND P4, PT, R44, 0x49, PT ;  /* 0x000000492c00780c */ /* 0x000fe20003f84270 */
[----:B------:R-:W1:Y:S01]  /*4e60*/  S2R R82, SR_TID.X ;  /* 0x0000000000527919 */ /* 0x000e620000002100 */
[----:B0-----:R-:W-:-:S02]  /*4e70*/  FSEL R50, R50, -INF , P3 ;  /* 0xff80000032327808 */ /* 0x001fc40001800000 */
[----:B------:R-:W-:Y:S01]  /*4e80*/  FMNMX.FTZ R63, R48, R63, !PT ;  /* 0x0000003f303f7209 */ /* 0x000fe20007810000 */
[----:B------:R-:W0:Y:S01]  /*4e90*/  MUFU.TANH R58, R58 ;  /* 0x0000003a003a7308 */ /* 0x000e220000002400 */
[----:B------:R-:W-:Y:S02]  /*4ea0*/  ISETP.GT.AND P3, PT, R44, 0x50, PT ;  /* 0x000000502c00780c */ /* 0x000fe40003f64270 */
[----:B---3--:R-:W-:Y:S02]  /*4eb0*/  FSEL R51, R51, -INF , P4 ;  /* 0xff80000033337808 */ /* 0x008fe40002000000 */
[----:B------:R-:W-:Y:S02]  /*4ec0*/  FMNMX.FTZ R66, R50, R63, !PT ;  /* 0x0000003f32427209 */ /* 0x000fe40007810000 */
[----:B------:R-:W-:Y:S01]  /*4ed0*/  ISETP.GT.AND P4, PT, R44, 0x51, PT ;  /* 0x000000512c00780c */ /* 0x000fe20003f84270 */
[----:B------:R-:W3:Y:S01]  /*4ee0*/  MUFU.TANH R86, R86 ;  /* 0x0000005600567308 */ /* 0x000ee20000002400 */
[----:B----4-:R-:W-:-:S02]  /*4ef0*/  FSEL R52, R52, -INF , P3 ;  /* 0xff80000034347808 */ /* 0x010fc40001800000 */
[----:B------:R-:W-:Y:S02]  /*4f00*/  FMNMX.FTZ R63, R51, R66, !PT ;  /* 0x00000042333f7209 */ /* 0x000fe40007810000 */
[----:B------:R-:W-:Y:S01]  /*4f10*/  ISETP.GT.AND P3, PT, R44, 0x58, PT ;  /* 0x000000582c00780c */ /* 0x000fe20003f64270 */
[----:B------:R-:W-:Y:S02]  /*4f20*/  WARPGROUP.DEPBAR.LE gsb0, 0x0 ;  /* 0x00008000000079c5 */ /* 0x000fe40000010000 */
[----:B-----5:R-:W-:Y:S01]  /*4f30*/  FSEL R53, R53, -INF , P4 ;  /* 0xff80000035357808 */ /* 0x020fe20002000000 */
[----:B------:R-:W4:Y:S01]  /*4f40*/  MUFU.TANH R87, R87 ;  /* 0x0000005700577308 */ /* 0x000f220000002400 */
[----:B------:R-:W-:Y:S01]  /*4f50*/  FMNMX.FTZ R66, R52, R63, !PT ;  /* 0x0000003f34427209 */ /* 0x000fe20007810000 */
[----:B------:R-:W-:Y:S01]  /*4f60*/  WARPGROUP.ARRIVE ;  /* 0x00000000000079c5 */ /* 0x000fe20000000000 */
[----:B------:R-:W-:Y:S02]  /*4f70*/  ISETP.GT.AND P4, PT, R44, 0x59, PT ;  /* 0x000000592c00780c */ /* 0x000fe40003f84270 */
[----:B------:R-:W-:-:S02]  /*4f80*/  FSEL R54, R54, -INF , P3 ;  /* 0xff80000036367808 */ /* 0x000fc40001800000 */
[----:B------:R-:W-:Y:S01]  /*4f90*/  FMNMX.FTZ R63, R53, R66, !PT ;  /* 0x00000042353f7209 */ /* 0x000fe20007810000 */
[----:B------:R-:W-:Y:S01]  /*4fa0*/  HGMMA.64x64x16.F32 R88, R136, gdesc[UR4].tnspB, R88, gsb0 ;  /* 0x40e0000488587df0 */ /* 0x000fe20008000858 */
[----:B------:R-:W-:Y:S01]  /*4fb0*/  ISETP.GT.AND P3, PT, R44, 0x60, PT ;  /* 0x000000602c00780c */ /* 0x000fe20003f64270 */
[----:B------:R-:W5:Y:S01]  /*4fc0*/  MUFU.TANH R5, R5 ;  /* 0x0000000500057308 */ /* 0x000f620000002400 */
[----:B------:R-:W-:Y:S01]  /*4fd0*/  FSEL R55, R55, -INF , P4 ;  /* 0xff80000037377808 */ /* 0x000fe20002000000 */
[----:B------:R-:W-:Y:S01]  /*4fe0*/  UIADD3 UR6, UR10, 0x200, URZ ;  /* 0x000002000a067890 */ /* 0x000fe2000fffe03f */
[----:B------:R-:W-:Y:S01]  /*4ff0*/  FMNMX.FTZ R66, R54, R63, !PT ;  /* 0x0000003f36427209 */ /* 0x000fe20007810000 */
[----:B------:R-:W-:Y:S01]  /*5000*/  UMOV UR7, 0x40000040 ;  /* 0x4000004000077882 */ /* 0x000fe20000000000 */
[----:B------:R-:W-:Y:S02]  /*5010*/  ISETP.GT.AND P4, PT, R44, 0x61, PT ;  /* 0x000000612c00780c */ /* 0x000fe40003f84270 */
        /* <DEDUP_REMOVED lines=8> */
[----:B------:R-:W-:Y:S02]  /*50a0*/  FSEL R62, R62, -INF , P3 ;  /* 0xff8000003e3e7808 */ /* 0x000fe40001800000 */
[----:B------:R-:W-:-:S02]  /*50b0*/  FMNMX.FTZ R63, R57, R66, !PT ;  /* 0x00000042393f7209 */ /* 0x000fc40007810000 */
[----:B------:R-:W-:Y:S01]  /*50c0*/  ISETP.GT.AND P3, PT, R44, 0x70, PT ;  /* 0x000000702c00780c */ /* 0x000fe20003f64270 */
[----:B------:R-:W2:Y:S01]  /*50d0*/  MUFU.TANH R10, R10 ;  /* 0x0000000a000a7308 */ /* 0x000ea20000002400 */
[----:B-1----:R-:W-:Y:S02]  /*50e0*/  FSEL R59, R59, -INF , P4 ;  /* 0xff8000003b3b7808 */ /* 0x002fe40002000000 */
[----:B------:R-:W-:Y:S01]  /*50f0*/  FMNMX.FTZ R66, R62, R63, !PT ;  /* 0x0000003f3e427209 */ /* 0x000fe20007810000 */
[----:B------:R-:W-:Y:S01]  /*5100*/  FMUL.FTZ R63, R60, UR23 ;  /* 0x000000173c3f7c20 */ /* 0x000fe20008410000 */
[----:B------:R-:W-:Y:S02]  /*5110*/  ISETP.GT.AND P4, PT, R44, 0x71, PT ;  /* 0x000000712c00780c */ /* 0x000fe40003f84270 */
[----:B0-----:R-:W-:Y:S01]  /*5120*/  FSEL R58, R58, -INF , P3 ;  /* 0xff8000003a3a7808 */ /* 0x001fe20001800000 */
[----:B------:R-:W0:Y:S01]  /*5130*/  MUFU.TANH R13, R13 ;  /* 0x0000000d000d7308 */ /* 0x000e220000002400 */
[----:B------:R-:W-:-:S02]  /*5140*/  FMNMX.FTZ R67, R59, R66, !PT ;  /* 0x000000423b437209 */ /* 0x000fc40007810000 */
[----:B------:R-:W-:Y:S02]  /*5150*/  ISETP.GT.AND P3, PT, R44, 0x78, PT ;  /* 0x000000782c00780c */ /* 0x000fe40003f64270 */
[----:B------:R-:W-:Y:S02]  /*5160*/  FSEL R60, R83, -INF , P4 ;  /* 0xff800000533c7808 */ /* 0x000fe40002000000 */
[----:B------:R-:W-:Y:S01]  /*5170*/  FMNMX.FTZ R71, R58, R67, !PT ;  /* 0x000000433a477209 */ /* 0x000fe20007810000 */
[----:B------:R-:W-:Y:S01]  /*5180*/  FMUL.FTZ R67, R61, UR23 ;  /* 0x000000173d437c20 */ /* 0x000fe20008410000 */
[----:B------:R-:W-:Y:S01]  /*5190*/  ISETP.GT.AND P4, PT, R44, 0x79, PT ;  /* 0x000000792c00780c */ /* 0x000fe20003f84270 */
[----:B------:R-:W1:Y:S01]  /*51a0*/  MUFU.TANH R14, R14 ;  /* 0x0000000e000e7308 */ /* 0x000e620000002400 */
[----:B---3--:R-:W-:Y:S02]  /*51b0*/  FSEL R61, R86, -INF , P3 ;  /* 0xff800000563d7808 */ /* 0x008fe40001800000 */
[----:B------:R-:W-:-:S02]  /*51c0*/  FMNMX.FTZ R44, R60, R71, !PT ;  /* 0x000000473c2c7209 */ /* 0x000fc40007810000 */
[----:B----4-:R-:W-:Y:S02]  /*51d0*/  FSEL R66, R87, -INF , P4 ;  /* 0xff80000057427808 */ /* 0x010fe40002000000 */
[----:B------:R-:W-:Y:S01]  /*51e0*/  FMNMX.FTZ R71, R61, R44, !PT ;  /* 0x0000002c3d477209 */ /* 0x000fe20007810000 */
[----:B------:R-:W3:Y:S01]  /*51f0*/  MUFU.TANH R21, R21 ;  /* 0x0000001500157308 */ /* 0x000ee20000002400 */
[----:B------:R-:W-:Y:S02]  /*5200*/  IADD3 R43, R78, -UR22, R43 ;  /* 0x800000164e2b7c10 */ /* 0x000fe4000fffe02b */
[----:B------:R-:W-:Y:S02]  /*5210*/  FMNMX.FTZ R71, R66, R71, !PT ;  /* 0x0000004742477209 */ /* 0x000fe40007810000 */
[C---:B------:R-:W-:Y:S02]  /*5220*/  ISETP.GT.AND P4, PT, R43.reuse, RZ, PT ;  /* 0x000000ff2b00720c */ /* 0x040fe40003f84270 */
[----:B------:R-:W-:Y:S01]  /*5230*/  ISETP.GT.AND P5, PT, R43, 0x1, PT ;  /* 0x000000012b00780c */ /* 0x000fe20003fa4270 */
[----:B------:R-:W4:Y:S01]  /*5240*/  SHFL.BFLY PT, R44, R71, 0x2, 0x1f ;  /* 0x0c401f00472c7f89 */ /* 0x000f2200000e0000 */
[----:B------:R-:W3:Y:S08]  /*5250*/  MUFU.TANH R24, R24 ;  /* 0x0000001800187308 */ /* 0x000ef00000002400 */
[----:B------:R-:W3:Y:S08]  /*5260*/  MUFU.TANH R27, R27 ;  /* 0x0000001b001b7308 */ /* 0x000ef00000002400 */
[----:B------:R-:W3:Y:S01]  /*5270*/  MUFU.TANH R28, R28 ;  /* 0x0000001c001c7308 */ /* 0x000ee20000002400 */
[----:B------:R-:W-:-:S02]  /*5280*/  WARPGROUP.DEPBAR.LE gsb0, 0x0 ;  /* 0x00008000000079c5 */ /* 0x000fc40000010000 */
[----:B------:R-:W-:Y:S01]  /*5290*/  WARPGROUP.ARRIVE ;  /* 0x00000000000079c5 */ /* 0x000fe20000000000 */
[----:B----4-:R-:W-:-:S04]  /*52a0*/  FMNMX.FTZ R79, R71, R44, !PT ;  /* 0x0000002c474f7209 */ /* 0x010fc80007810000 */
[----:B------:R-:W4:Y:S01]  /*52b0*/  MUFU.TANH R31, R31 ;  /* 0x0000001f001f7308 */ /* 0x000f220000002400 */
[----:B------:R-:W-:Y:S01]  /*52c0*/  HGMMA.64x64x16.F32 R88, R132, gdesc[UR4].tnspB, R88, gsb0 ;  /* 0x40e0000484587df0 */ /* 0x000fe20008000858 */
[----:B------:R-:W-:Y:S01]  /*52d0*/  FMUL.FTZ R71, R73, UR23 ;  /* 0x0000001749477c20 */ /* 0x000fe20008410000 */
[----:B------:R-:W-:Y:S01]  /*52e0*/  FMUL.FTZ R73, R77, UR23 ;  /* 0x000000174d497c20 */ /* 0x000fe20008410000 */
[----:B------:R-:W5:Y:S01]  /*52f0*/  SHFL.BFLY PT, R44, R79, 0x1, 0x1f ;  /* 0x0c201f004f2c7f89 */ /* 0x000f6200000e0000 */
[----:B------:R-:W-:Y:S01]  /*5300*/  FMUL.FTZ R77, R84, UR23 ;  /* 0x00000017544d7c20 */ /* 0x000fe20008410000 */
[----:B------:R-:W-:Y:S02]  /*5310*/  UIADD3 UR6, UR10, 0x280, URZ ;  /* 0x000002800a067890 */ /* 0x000fe4000fffe03f */
[----:B------:R-:W4:Y:S01]  /*5320*/  MUFU.TANH R32, R32 ;  /* 0x0000002000207308 */ /* 0x000f220000002400 */
[----:B------:R-:W-:-:S07]  /*5330*/  UMOV UR7, 0x40000040 ;  /* 0x4000004000077882 */ /* 0x000fce0000000000 */
[----:B------:R-:W4:Y:S08]  /*5340*/  MUFU.TANH R35, R35 ;  /* 0x0000002300237308 */ /* 0x000f300000002400 */
[----:B------:R-:W4:Y:S01]  /*5350*/  MUFU.TANH R36, R36 ;  /* 0x0000002400247308 */ /* 0x000f220000002400 */
[----:B-----5:R-:W-:-:S04]  /*5360*/  FMNMX.FTZ R44, R79, R44, !PT ;  /* 0x0000002c4f2c7209 */ /* 0x020fc80007810000 */
[C---:B------:R-:W-:Y:S01]  /*5370*/  FSETP.NEU.FTZ.AND P3, PT, R44.reuse, -INF , PT ;  /* 0xff8000002c00780b */ /* 0x040fe20003f7d000 */
[----:B------:R-:W-:Y:S02]  /*5380*/  FMUL.FTZ R76, R44, UR24 ;  /* 0x000000182c4c7c20 */ /* 0x000fe40008410000 */
[----:B------:R-:W5:Y:S03]  /*5390*/  MUFU.TANH R38, R38 ;  /* 0x0000002600267308 */ /* 0x000f660000002400 */
[----:B------:R-:W-:-:S05]  /*53a0*/  FSEL R76, R76, RZ, P3 ;  /* 0x000000ff4c4c7208 */ /* 0x000fca0001800000 */
[----:B------:R-:W5:Y:S01]  /*53b0*/  MUFU.TANH R39, R39 ;  /* 0x0000002700277308 */ /* 0x000f620000002400 */
[--C-:B------:R-:W-:Y:S01]  /*53c0*/  FFMA.FTZ R79, R8, UR24, -R76.reuse ;  /* 0x00000018084f7c23 */ /* 0x100fe2000801084c */
[----:B------:R-:W-:Y:S01]  /*53d0*/  FSEL R8, R5, -INF , P4 ;  /* 0xff80000005087808 */ /* 0x000fe20002000000 */
[--C-:B------:R-:W-:Y:S01]  /*53e0*/  FFMA.FTZ R149, R7, UR24, -R76.reuse ;  /* 0x0000001807957c23 */ /* 0x100fe2000801084c */
[----:B------:R-:W-:Y:S01]  /*53f0*/  ISETP.GT.AND P4, PT, R43, 0x8, PT ;  /* 0x000000082b00780c */ /* 0x000fe20003f84270 */
[--C-:B------:R-:W-:Y:S01]  /*5400*/  FFMA.FTZ R151, R11, UR24, -R76.reuse ;  /* 0x000000180b977c23 */ /* 0x100fe2000801084c */
[----:B------:R-:W-:Y:S01]  /*5410*/  FSEL R5, R6, -INF , P5 ;  /* 0xff80000006057808 */ /* 0x000fe20002800000 */
[--C-:B------:R-:W-:Y:S01]  /*5420*/  FFMA.FTZ R139, R46, UR24, -R76.reuse ;  /* 0x000000182e8b7c23 */ /* 0x100fe2000801084c */
[----:B------:R-:W-:Y:S01]  /*5430*/  FMNMX.FTZ R78, R8, R3, !PT ;  /* 0x00000003084e7209 */ /* 0x000fe20007810000 */
[----:B------:R-:W5:Y:S01]  /*5440*/  MUFU.TANH R41, R41 ;  /* 0x0000002900297308 */ /* 0x000f620000002400 */
[----:B------:R-:W-:Y:S01]  /*5450*/  ISETP.GT.AND P5, PT, R43, 0x9, PT ;  /* 0x000000092b00780c */ /* 0x000fe20003fa4270 */
[--C-:B------:R-:W-:Y:S01]  /*5460*/  FFMA.FTZ R147, R25, UR24, -R76.reuse ;  /* 0x0000001819937c23 */ /* 0x100fe2000801084c */
[----:B--2---:R-:W-:Y:S01]  /*5470*/  FSEL R9, R9, -INF , P4 ;  /* 0xff80000009097808 */ /* 0x004fe20002000000 */
[--C-:B------:R-:W-:Y:S01]  /*5480*/  FFMA.FTZ R137, R37, UR24, -R76.reuse ;  /* 0x0000001825897c23 */ /* 0x100fe2000801084c */
[----:B------:R-:W-:Y:S01]  /*5490*/  FMNMX.FTZ R78, R5, R78, !PT ;  /* 0x0000004e054e7209 */ /* 0x000fe20007810000 */
[--C-:B------:R-:W-:Y:S01]  /*54a0*/  FFMA.FTZ R143, R33, UR24, -R76.reuse ;  /* 0x00000018218f7c23 */ /* 0x100fe2000801084c */
[----:B------:R-:W-:Y:S01]  /*54b0*/  ISETP.GT.AND P4, PT, R43, 0x10, PT ;  /* 0x000000102b00780c */ /* 0x000fe20003f84270 */
[----:B------:R-:W2:Y:S01]  /*54c0*/  MUFU.TANH R42, R42 ;  /* 0x0000002a002a7308 */ /* 0x000ea20000002400 */
[----:B------:R-:W-:Y:S01]  /*54d0*/  FSEL R10, R10, -INF , P5 ;  /* 0xff8000000a0a7808 */ /* 0x000fe20002800000 */
[--C-:B------:R-:W-:Y:S01]  /*54e0*/  FFMA.FTZ R33, R58, UR24, -R76.reuse ;  /* 0x000000183a217c23 */ /* 0x100fe2000801084c */
[----:B------:R-:W-:Y:S01]  /*54f0*/  FMNMX.FTZ R7, R9, R78, !PT ;  /* 0x0000004e09077209 */ /* 0x000fe20007810000 */
[--C-:B------:R-:W-:Y:S01]  /*5500*/  FFMA.FTZ R58, R60, UR24, -R76.reuse ;  /* 0x000000183c3a7c23 */ /* 0x100fe2000801084c */
[----:B------:R-:W-:Y:S01]  /*5510*/  ISETP.GT.AND P5, PT, R43, 0x11, PT ;  /* 0x000000112b00780c */ /* 0x000fe20003fa4270 */
[--C-:B------:R-:W-:Y:S01]  /*5520*/  FFMA.FTZ R45, R45, UR24, -R76.reuse ;  /* 0x000000182d2d7c23 */ /* 0x100fe2000801084c */
[----:B0-----:R-:W-:Y:S01]  /*5530*/  FSEL R13, R13, -INF , P4 ;  /* 0xff8000000d0d7808 */ /* 0x001fe20002000000 */
[----:B------:R-:W0:Y:S01]  /*5540*/  MUFU.TANH R63, R63 ;  /* 0x0000003f003f7308 */ /* 0x000e220000002400 */
        /* <DEDUP_REMOVED lines=8> */
[----:B------:R-:W-:Y:S01]  /*55d0*/  ISETP.GT.AND P5, PT, R43, 0x19, PT ;  /* 0x000000192b00780c */ /* 0x000fe20003fa4270 */
[----:B------:R-:W-:Y:S01]  /*55e0*/  FFMA.FTZ R26, R26, UR24, -R76 ;  /* 0x000000181a1a7c23 */ /* 0x000fe2000801084c */
[----:B---3--:R-:W-:Y:S01]  /*55f0*/  FSEL R21, R21, -INF , P4 ;  /* 0xff80000015157808 */ /* 0x008fe20002000000 */
[----:B------:R-:W-:-:S02]  /*5600*/  WARPGROUP.DEPBAR.LE gsb0, 0x0 ;  /* 0x00008000000079c5 */ /* 0x000fc40000010000 */
[----:B------:R-:W-:Y:S01]  /*5610*/  FMNMX.FTZ R78, R14, R7, !PT ;  /* 0x000000070e4e7209 */ /* 0x000fe20007810000 */
[----:B------:R-:W-:Y:S01]  /*5620*/  WARPGROUP.ARRIVE ;  /* 0x00000000000079c5 */ /* 0x000fe20000000000 */
[----:B------:R-:W-:Y:S01]  /*5630*/  ISETP.GT.AND P4, PT, R43, 0x20, PT ;  /* 0x000000202b00780c */ /* 0x000fe20003f84270 */
[----:B------:R-:W3:Y:S01]  /*5640*/  MUFU.TANH R64, R64 ;  /* 0x0000004000407308 */ /* 0x000ee20000002400 */
[----:B------:R-:W-:Y:S01]  /*5650*/  FSEL R24, R24, -INF , P5 ;  /* 0xff80000018187808 */ /* 0x000fe20002800000 */
[--C-:B------:R-:W-:Y:S01]  /*5660*/  FFMA.FTZ R133, R49, UR24, -R76.reuse ;  /* 0x0000001831857c23 */ /* 0x100fe2000801084c */
[----:B------:R-:W-:Y:S01]  /*5670*/  FMNMX.FTZ R7, R21, R78, !PT ;  /* 0x0000004e15077209 */ /* 0x000fe20007810000 */
[----:B------:R-:W-:Y:S01]  /*5680*/  HGMMA.64x64x16.F32 R88, R128, gdesc[UR4].tnspB, R88, gsb0 ;  /* 0x40e0000480587df0 */ /* 0x000fe20008000858 */
[----:B------:R-:W-:Y:S01]  /*5690*/  ISETP.GT.AND P5, PT, R43, 0x21, PT ;  /* 0x000000212b00780c */ /* 0x000fe20003fa4270 */
[----:B------:R-:W-:Y:S01]  /*56a0*/  UIADD3 UR6, UR10, 0x300, URZ ;  /* 0x000003000a067890 */ /* 0x000fe2000fffe03f */
[----:B------:R-:W-:Y:S01]  /*56b0*/  FSEL R27, R27, -INF , P4 ;  /* 0xff8000001b1b7808 */ /* 0x000fe20002000000 */
[----:B------:R-:W3:Y:S01]  /*56c0*/  MUFU.TANH R65, R65 ;  /* 0x0000004100417308 */ /* 0x000ee20000002400 */
[----:B------:R-:W-:Y:S01]  /*56d0*/  FMNMX.FTZ R78, R24, R7, !PT ;  /* 0x00000007184e7209 */ /* 0x000fe20007810000 */
[----:B------:R-:W-:Y:S01]  /*56e0*/  UMOV UR7, 0x40000040 ;  /* 0x4000004000077882 */ /* 0x000fe20000000000 */
[----:B------:R-:W-:Y:S01]  /*56f0*/  ISETP.GT.AND P4, PT, R43, 0x28, PT ;  /* 0x000000282b00780c */ /* 0x000fe20003f84270 */
[--C-:B------:R-:W-:Y:S01]  /*5700*/  FFMA.FTZ R141, R29, UR24, -R76.reuse ;  /* 0x000000181d8d7c23 */ /* 0x100fe2000801084c */
[----:B------:R-:W-:Y:S01]  /*5710*/  FSEL R28, R28, -INF , P5 ;  /* 0xff8000001c1c7808 */ /* 0x000fe20002800000 */
[--C-:B------:R-:W-:Y:S01]  /*5720*/  FFMA.FTZ R30, R30, UR24, -R76.reuse ;  /* 0x000000181e1e7c23 */ /* 0x100fe2000801084c */
[----:B------:R-:W-:Y:S01]  /*5730*/  FMNMX.FTZ R7, R27, R78, !PT ;  /* 0x0000004e1b077209 */ /* 0x000fe20007810000 */
[----:B------:R-:W3:Y:S01]  /*5740*/  MUFU.TANH R68, R68 ;  /* 0x0000004400447308 */ /* 0x000ee20000002400 */
[----:B------:R-:W-:Y:S01]  /*5750*/  ISETP.GT.AND P5, PT, R43, 0x29, PT ;  /* 0x000000292b00780c */ /* 0x000fe20003fa4270 */
[--C-:B------:R-:W-:Y:S01]  /*5760*/  FFMA.FTZ R47, R47, UR24, -R76.reuse ;  /* 0x000000182f2f7c23 */ /* 0x100fe2000801084c */
[----:B----4-:R-:W-:Y:S01]  /*5770*/  FSEL R31, R31, -INF , P4 ;  /* 0xff8000001f1f7808 */ /* 0x010fe20002000000 */
[--C-:B------:R-:W-:Y:S01]  /*5780*/  FFMA.FTZ R34, R34, UR24, -R76.reuse ;  /* 0x0000001822227c23 */ /* 0x100fe2000801084c */
[----:B------:R-:W-:Y:S01]  /*5790*/  FMNMX.FTZ R78, R28, R7, !PT ;  /* 0x000000071c4e7209 */ /* 0x000fe20007810000 */
[--C-:B------:R-:W-:Y:S01]  /*57a0*/  FFMA.FTZ R135, R50, UR24, -R76.reuse ;  /* 0x0000001832877c23 */ /* 0x100fe2000801084c */
[----:B------:R-:W-:Y:S01]  /*57b0*/  ISETP.GT.AND P4, PT, R43, 0x30, PT ;  /* 0x000000302b00780c */ /* 0x000fe20003f84270 */
[----:B------:R-:W4:Y:S01]  /*57c0*/  MUFU.TANH R69, R69 ;  /* 0x0000004500457308 */ /* 0x000f220000002400 */
[----:B------:R-:W-:Y:S01]  /*57d0*/  FSEL R32, R32, -INF , P5 ;  /* 0xff80000020207808 */ /* 0x000fe20002800000 */
[--C-:B------:R-:W-:Y:S01]  /*57e0*/  FFMA.FTZ R50, R53, UR24, -R76.reuse ;  /* 0x0000001835327c23 */ /* 0x100fe2000801084c */
[----:B------:R-:W-:Y:S01]  /*57f0*/  FMNMX.FTZ R7, R31, R78, !PT ;  /* 0x0000004e1f077209 */ /* 0x000fe20007810000 */
[--C-:B------:R-:W-:Y:S01]  /*5800*/  FFMA.FTZ R15, R54, UR24, -R76.reuse ;  /* 0x00000018360f7c23 */ /* 0x100fe2000801084c */
[----:B------:R-:W-:Y:S01]  /*5810*/  ISETP.GT.AND P5, PT, R43, 0x31, PT ;  /* 0x000000312b00780c */ /* 0x000fe20003fa4270 */
[--C-:B------:R-:W-:Y:S01]  /*5820*/  FFMA.FTZ R54, R57, UR24, -R76.reuse ;  /* 0x0000001839367c23 */ /* 0x100fe2000801084c */
[----:B------:R-:W-:Y:S01]  /*5830*/  FSEL R35, R35, -INF , P4 ;  /* 0xff80000023237808 */ /* 0x000fe20002000000 */
[----:B------:R-:W4:Y:S01]  /*5840*/  MUFU.TANH R70, R70 ;  /* 0x0000004600467308 */ /* 0x000f220000002400 */
[----:B------:R-:W-:Y:S01]  /*5850*/  FMNMX.FTZ R78, R32, R7, !PT ;  /* 0x00000007204e7209 */ /* 0x000fe20007810000 */
[--C-:B------:R-:W-:Y:S01]  /*5860*/  FFMA.FTZ R29, R62, UR24, -R76.reuse ;  /* 0x000000183e1d7c23 */ /* 0x100fe2000801084c */
[----:B------:R-:W-:Y:S01]  /*5870*/  ISETP.GT.AND P4, PT, R43, 0x38, PT ;  /* 0x000000382b00780c */ /* 0x000fe20003f84270 */
[----:B------:R-:W-:Y:S01]  /*5880*/  FFMA.FTZ R66, R66, UR24, -R76 ;  /* 0x0000001842427c23 */ /* 0x000fe2000801084c */
[----:B------:R-:W-:-:S02]  /*5890*/  FSEL R36, R36, -INF , P5 ;  /* 0xff80000024247808 */ /* 0x000fc40002800000 */
[----:B------:R-:W-:Y:S01]  /*58a0*/  FMNMX.FTZ R7, R35, R78, !PT ;  /* 0x0000004e23077209 */ /* 0x000fe20007810000 */
[----:B------:R-:W4:Y:S01]  /*58b0*/  MUFU.TANH R71, R71 ;  /* 0x0000004700477308 */ /* 0x000f220000002400 */
[C---:B------:R-:W-:Y:S02]  /*58c0*/  ISETP.GT.AND P5, PT, R43.reuse, 0x39, PT ;  /* 0x000000392b00780c */ /* 0x040fe40003fa4270 */
[----:B-----5:R-:W-:Y:S02]  /*58d0*/  FSEL R38, R38, -INF , P4 ;  /* 0xff80000026267808 */ /* 0x020fe40002000000 */
[----:B------:R-:W-:Y:S02]  /*58e0*/  FMNMX.FTZ R7, R36, R7, !PT ;  /* 0x0000000724077209 */ /* 0x000fe40007810000 */
[----:B------:R-:W-:Y:S01]  /*58f0*/  ISETP.GT.AND P4, PT, R43, 0x40, PT ;  /* 0x000000402b00780c */ /* 0x000fe20003f84270 */
[----:B------:R-:W5:Y:S01]  /*5900*/  MUFU.TANH R72, R72 ;  /* 0x0000004800487308 */ /* 0x000f620000002400 */
[----:B------:R-:W-:-:S02]  /*5910*/  FSEL R39, R39, -INF , P5 ;  /* 0xff80000027277808 */ /* 0x000fc40002800000 */
[----:B------:R-:W-:Y:S02]  /*5920*/  FMNMX.FTZ R78, R38, R7, !PT ;  /* 0x00000007264e7209 */ /* 0x000fe40007810000 */
[----:B------:R-:W-:Y:S02]  /*5930*/  ISETP.GT.AND P5, PT, R43, 0x41, PT ;  /* 0x000000412b00780c */ /* 0x000fe40003fa4270 */
[----:B------:R-:W-:Y:S01]  /*5940*/  FSEL R41, R41, -INF , P4 ;  /* 0xff80000029297808 */ /* 0x000fe20002000000 */
[----:B------:R-:W5:Y:S01]  /*5950*/  MUFU.TANH R73, R73 ;  /* 0x0000004900497308 */ /* 0x000f620000002400 */
[----:B------:R-:W-:Y:S02]  /*5960*/  FMNMX.FTZ R78, R39, R78, !PT ;  /* 0x0000004e274e7209 */ /* 0x000fe40007810000 */
[----:B------:R-:W-:Y:S02]  /*5970*/  ISETP.GT.AND P4, PT, R43, 0x48, PT ;  /* 0x000000482b00780c */ /* 0x000fe40003f84270 */
[----:B--2---:R-:W-:-:S02]  /*5980*/  FSEL R7, R42, -INF , P5 ;  /* 0xff8000002a077808 */ /* 0x004fc40002800000 */
[----:B------:R-:W-:Y:S01]  /*5990*/  FMNMX.FTZ R78, R41, R78, !PT ;  /* 0x0000004e294e7209 */ /* 0x000fe20007810000 */
[----:B------:R-:W2:Y:S01]  /*59a0*/  MUFU.TANH R74, R74 ;  /* 0x0000004a004a7308 */ /* 0x000ea20000002400 */
[----:B------:R-:W-:Y:S02]  /*59b0*/  ISETP.GT.AND P5, PT, R43, 0x49, PT ;  /* 0x000000492b00780c */ /* 0x000fe40003fa4270 */
[----:B0-----:R-:W-:Y:S02]  /*59c0*/  FSEL R63, R63, -INF , P4 ;  /* 0xff8000003f3f7808 */ /* 0x001fe40002000000 */
[----:B------:R-:W-:Y:S02]  /*59d0*/  FMNMX.FTZ R78, R7, R78, !PT ;  /* 0x0000004e074e7209 */ /* 0x000fe40007810000 */
[----:B------:R-:W-:Y:S01]  /*59e0*/  ISETP.GT.AND P4, PT, R43, 0x50, PT ;  /* 0x000000502b00780c */ /* 0x000fe20003f84270 */
[----:B------:R-:W0:Y:S01]  /*59f0*/  MUFU.TANH R75, R75 ;  /* 0x0000004b004b7308 */ /* 0x000e220000002400 */
[----:B-1----:R-:W-:-:S02]  /*5a00*/  FSEL R67, R67, -INF , P5 ;  /* 0xff80000043437808 */ /* 0x002fc40002800000 */
[----:B------:R-:W-:Y:S02]  /*5a10*/  FMNMX.FTZ R78, R63, R78, !PT ;  /* 0x0000004e3f4e7209 */ /* 0x000fe40007810000 */
[----:B------:R-:W-:Y:S02]  /*5a20*/  ISETP.GT.AND P5, PT, R43, 0x51, PT ;  /* 0x000000512b00780c */ /* 0x000fe40003fa4270 */
[----:B---3--:R-:W-:Y:S01]  /*5a30*/  FSEL R64, R64, -INF , P4 ;  /* 0xff80000040407808 */ /* 0x008fe20002000000 */
[----:B------:R-:W1:Y:S01]  /*5a40*/  MUFU.TANH R77, R77 ;  /* 0x0000004d004d7308 */ /* 0x000e620000002400 */
[----:B------:R-:W-:Y:S01]  /*5a50*/  FMNMX.FTZ R11, R67, R78, !PT ;  /* 0x0000004e430b7209 */ /* 0x000fe20007810000 */
[----:B------:R-:W-:Y:S02]  /*5a60*/  WARPGROUP.DEPBAR.LE gsb0, 0x0 ;  /* 0x00008000000079c5 */ /* 0x000fe40000010000 */
[----:B------:R-:W-:Y:S01]  /*5a70*/  ISETP.GT.AND P4, PT, R43, 0x58, PT ;  /* 0x000000582b00780c */ /* 0x000fe20003f84270 */
[----:B------:R-:W-:Y:S01]  /*5a80*/  WARPGROUP.ARRIVE ;  /* 0x00000000000079c5 */ /* 0x000fe20000000000 */
[----:B------:R-:W-:-:S02]  /*5a90*/  FSEL R65, R65, -INF , P5 ;  /* 0xff80000041417808 */ /* 0x000fc40002800000 */
[----:B------:R-:W-:Y:S01]  /*5aa0*/  FMNMX.FTZ R42, R64, R11, !PT ;  /* 0x0000000b402a7209 */ /* 0x000fe20007810000 */
[----:B------:R-:W3:Y:S01]  /*5ab0*/  MUFU.TANH R40, R85 ;  /* 0x0000005500287308 */ /* 0x000ee20000002400 */
[----:B------:R-:W-:Y:S01]  /*5ac0*/  ISETP.GT.AND P5, PT, R43, 0x59, PT ;  /* 0x000000592b00780c */ /* 0x000fe20003fa4270 */
[----:B------:R-:W-:Y:S01]  /*5ad0*/  HGMMA.64x64x16.F32 R88, R124, gdesc[UR4].tnspB, R88, gsb0 ;  /* 0x40e000047c587df0 */ /* 0x000fe20008000858 */
[----:B------:R-:W-:Y:S01]  /*5ae0*/  FSEL R68, R68, -INF , P4 ;  /* 0xff80000044447808 */ /* 0x000fe20002000000 */
[----:B------:R-:W-:Y:S01]  /*5af0*/  UIADD3 UR6, UR10, 0x380, URZ ;  /* 0x000003800a067890 */ /* 0x000fe2000fffe03f */
[----:B------:R-:W-:Y:S01]  /*5b00*/  FMNMX.FTZ R11, R65, R42, !PT ;  /* 0x0000002a410b7209 */ /* 0x000fe20007810000 */
[----:B------:R-:W-:Y:S01]  /*5b10*/  UMOV UR7, 0x40000040 ;  /* 0x4000004000077882 */ /* 0x000fe20000000000 */
[----:B------:R-:W-:Y:S01]  /*5b20*/  ISETP.GT.AND P4, PT, R43, 0x60, PT ;  /* 0x000000602b00780c */ /* 0x000fe20003f84270 */
[----:B------:R-:W-:Y:S01]  /*5b30*/  MUFU.EX2 R149, R149 ;  /* 0x0000009500957308 */ /* 0x000fe20000000800 */
[----:B----4-:R-:W-:-:S02]  /*5b40*/  FSEL R69, R69, -INF , P5 ;  /* 0xff80000045457808 */ /* 0x010fc40002800000 */
        /* <DEDUP_REMOVED lines=8> */
[----:B------:R4:W-:Y:S01]  /*5bd0*/  MUFU.EX2 R42, R45 ;  /* 0x0000002d002a7308 */ /* 0x0009e20000000800 */
[----:B------:R-:W-:Y:S02]  /*5be0*/  ISETP.GT.AND P5, PT, R43, 0x69, PT ;  /* 0x000000692b00780c */ /* 0x000fe40003fa4270 */
[----:B-----5:R-:W-:Y:S02]  /*5bf0*/  FSEL R72, R72, -INF , P4 ;  /* 0xff80000048487808 */ /* 0x020fe40002000000 */
[----:B------:R-:W-:Y:S02]  /*5c00*/  FMNMX.FTZ R11, R71, R78, !PT ;  /* 0x0000004e470b7209 */ /* 0x000fe40007810000 */
[----:B------:R-:W-:Y:S01]  /*5c10*/  ISETP.GT.AND P4, PT, R43, 0x70, PT ;  /* 0x000000702b00780c */ /* 0x000fe20003f84270 */
[----:B------:R-:W-:Y:S01]  /*5c20*/  MUFU.EX2 R151, R151 ;  /* 0x0000009700977308 */ /* 0x000fe20000000800 */
[----:B------:R-:W-:-:S02]  /*5c30*/  FSEL R73, R73, -INF , P5 ;  /* 0xff80000049497808 */ /* 0x000fc40002800000 */
[----:B------:R-:W-:Y:S02]  /*5c40*/  FMNMX.FTZ R46, R72, R11, !PT ;  /* 0x0000000b482e7209 */ /* 0x000fe40007810000 */
[----:B------:R-:W-:Y:S02]  /*5c50*/  ISETP.GT.AND P5, PT, R43, 0x71, PT ;  /* 0x000000712b00780c */ /* 0x000fe40003fa4270 */
[----:B--2---:R-:W-:Y:S01]  /*5c60*/  FSEL R74, R74, -INF , P4 ;  /* 0xff8000004a4a7808 */ /* 0x004fe20002000000 */
[----:B------:R-:W-:Y:S01]  /*5c70*/  MUFU.EX2 R12, R12 ;  /* 0x0000000c000c7308 */ /* 0x000fe20000000800 */
[----:B------:R-:W-:Y:S02]  /*5c80*/  FMNMX.FTZ R11, R73, R46, !PT ;  /* 0x0000002e490b7209 */ /* 0x000fe40007810000 */
[----:B------:R-:W-:Y:S02]  /*5c90*/  ISETP.GT.AND P4, PT, R43, 0x78, PT ;  /* 0x000000782b00780c */ /* 0x000fe40003f84270 */
[----:B0-----:R-:W-:-:S02]  /*5ca0*/  FSEL R75, R75, -INF , P5 ;  /* 0xff8000004b4b7808 */ /* 0x001fc40002800000 */
[----:B------:R-:W-:Y:S01]  /*5cb0*/  FMNMX.FTZ R78, R74, R11, !PT ;  /* 0x0000000b4a4e7209 */ /* 0x000fe20007810000 */
[----:B------:R-:W-:Y:S01]  /*5cc0*/  MUFU.EX2 R145, R145 ;  /* 0x0000009100917308 */ /* 0x000fe20000000800 */
[----:B------:R-:W-:Y:S01]  /*5cd0*/  ISETP.GT.AND P5, PT, R43, 0x79, PT ;  /* 0x000000792b00780c */ /* 0x000fe20003fa4270 */
[--C-:B------:R-:W-:Y:S01]  /*5ce0*/  FFMA.FTZ R11, R52, UR24, -R76.reuse ;  /* 0x00000018340b7c23 */ /* 0x100fe2000801084c */
[----:B-1----:R-:W-:Y:S01]  /*5cf0*/  FSEL R77, R77, -INF , P4 ;  /* 0xff8000004d4d7808 */ /* 0x002fe20002000000 */
[--C-:B------:R-:W-:Y:S01]  /*5d00*/  FFMA.FTZ R52, R55, UR24, -R76.reuse ;  /* 0x0000001837347c23 */ /* 0x100fe2000801084c */
[----:B------:R-:W-:Y:S02]  /*5d10*/  FMNMX.FTZ R78, R75, R78, !PT ;  /* 0x0000004e4b4e7209 */ /* 0x000fe40007810000 */
[----:B---3--:R-:W-:Y:S01]  /*5d20*/  FSEL R43, R40, -INF , P5 ;  /* 0xff800000282b7808 */ /* 0x008fe20002800000 */
[----:B------:R-:W-:Y:S01]  /*5d30*/  MUFU.EX2 R20, R20 ;  /* 0x0000001400147308 */ /* 0x000fe20000000800 */
[----:B------:R-:W-:Y:S01]  /*5d40*/  FMNMX.FTZ R78, R77, R78, !PT ;  /* 0x0000004e4d4e7209 */ /* 0x000fe20007810000 */
[--C-:B------:R-:W-:Y:S01]  /*5d50*/  FFMA.FTZ R40, R48, UR24, -R76.reuse ;  /* 0x0000001830287c23 */ /* 0x100fe2000801084c */
[----:B------:R-:W-:-:S02]  /*5d60*/  FFMA.FTZ R48, R51, UR24, -R76 ;  /* 0x0000001833307c23 */ /* 0x000fc4000801084c */
[----:B------:R-:W-:-:S03]  /*5d70*/  FMNMX.FTZ R78, R43, R78, !PT ;  /* 0x0000004e2b4e7209 */ /* 0x000fc60007810000 */
[----:B------:R-:W-:Y:S02]  /*5d80*/  MUFU.EX2 R147, R147 ;  /* 0x0000009300937308 */ /* 0x000fe40000000800 */
[----:B------:R-:W0:Y:S06]  /*5d90*/  SHFL.BFLY PT, R25, R78, 0x2, 0x1f ;  /* 0x0c401f004e197f89 */ /* 0x000e2c00000e0000 */
[----:B------:R-:W-:Y:S08]  /*5da0*/  MUFU.EX2 R26, R26 ;  /* 0x0000001a001a7308 */ /* 0x000ff00000000800 */
[----:B------:R-:W-:Y:S01]  /*5db0*/  MUFU.EX2 R141, R141 ;  /* 0x0000008d008d7308 */ /* 0x000fe20000000800 */
[----:B------:R-:W-:-:S02]  /*5dc0*/  WARPGROUP.DEPBAR.LE gsb0, 0x0 ;  /* 0x00008000000079c5 */ /* 0x000fc40000010000 */
[----:B------:R-:W-:-:S05]  /*5dd0*/  WARPGROUP.ARRIVE ;  /* 0x00000000000079c5 */ /* 0x000fca0000000000 */
[----:B------:R-:W-:Y:S01]  /*5de0*/  MUFU.EX2 R30, R30 ;  /* 0x0000001e001e7308 */ /* 0x000fe20000000800 */
[----:B------:R-:W-:Y:S01]  /*5df0*/  HGMMA.64x64x16.F32 R88, R120, gdesc[UR4].tnspB, R88, gsb0 ;  /* 0x40e0000478587df0 */ /* 0x000fe20008000858 */
[----:B0-----:R-:W-:Y:S01]  /*5e00*/  FMNMX.FTZ R49, R78, R25, !PT ;  /* 0x000000194e317209 */ /* 0x001fe20007810000 */
[--C-:B------:R-:W-:Y:S01]  /*5e10*/  FFMA.FTZ R25, R56, UR24, -R76.reuse ;  /* 0x0000001838197c23 */ /* 0x100fe2000801084c */
[----:B------:R-:W-:-:S03]  /*5e20*/  FFMA.FTZ R56, R59, UR24, -R76 ;  /* 0x000000183b387c23 */ /* 0x000fc6000801084c */
[----:B------:R-:W0:Y:S01]  /*5e30*/  SHFL.BFLY PT, R78, R49, 0x1, 0x1f ;  /* 0x0c201f00314e7f89 */ /* 0x000e2200000e0000 */
[----:B------:R1:W-:Y:S08]  /*5e40*/  MUFU.EX2 R46, R47 ;  /* 0x0000002f002e7308 */ /* 0x0003f00000000800 */
[----:B------:R-:W-:Y:S08]  /*5e50*/  MUFU.EX2 R143, R143 ;  /* 0x0000008f008f7308 */ /* 0x000ff00000000800 */
[----:B------:R-:W-:Y:S01]  /*5e60*/  MUFU.EX2 R34, R34 ;  /* 0x0000002200227308 */ /* 0x000fe20000000800 */
[----:B0-----:R-:W-:-:S07]  /*5e70*/  FMNMX.FTZ R49, R49, R78, !PT ;  /* 0x0000004e31317209 */ /* 0x001fce0007810000 */
[----:B------:R-:W-:Y:S01]  /*5e80*/  MUFU.EX2 R137, R137 ;  /* 0x0000008900897308 */ /* 0x000fe20000000800 */
[C---:B------:R-:W-:Y:S01]  /*5e90*/  FSETP.NEU.FTZ.AND P4, PT, R49.reuse, -INF , PT ;  /* 0xff8000003100780b */ /* 0x040fe20003f9d000 */
[----:B------:R-:W-:-:S06]  /*5ea0*/  FMUL.FTZ R37, R49, UR24 ;  /* 0x0000001831257c20 */ /* 0x000fcc0008410000 */
[----:B------:R-:W-:Y:S01]  /*5eb0*/  MUFU.EX2 R139, R139 ;  /* 0x0000008b008b7308 */ /* 0x000fe20000000800 */
[----:B------:R-:W-:Y:S01]  /*5ec0*/  FSEL R60, R37, RZ, P4 ;  /* 0x000000ff253c7208 */ /* 0x000fe20002000000 */
[----:B------:R-:W-:-:S04]  /*5ed0*/  FFMA.FTZ R37, R61, UR24, -R76 ;  /* 0x000000183d257c23 */ /* 0x000fc8000801084c */
[--C-:B------:R-:W-:Y:S01]  /*5ee0*/  FFMA.FTZ R136, R35, UR24, -R60.reuse ;  /* 0x0000001823887c23 */ /* 0x100fe2000801083c */
[----:B------:R-:W-:Y:S01]  /*5ef0*/  FSEL R35, R44, RZ, P3 ;  /* 0x000000ff2c237208 */ /* 0x000fe20001800000 */
[--C-:B------:R-:W-:Y:S01]  /*5f00*/  FFMA.FTZ R148, R8, UR24, -R60.reuse ;  /* 0x0000001808947c23 */ /* 0x100fe2000801083c */
[--C-:B------:R-:W-:Y:S01]  /*5f10*/  FFMA.FTZ R5, R5, UR24, -R60.reuse ;  /* 0x0000001805057c23 */ /* 0x100fe2000801083c */
[--C-:B------:R-:W-:Y:S01]  /*5f20*/  FFMA.FTZ R150, R9, UR24, -R60.reuse ;  /* 0x0000001809967c23 */ /* 0x100fe2000801083c */
[----:B----4-:R-:W-:Y:S01]  /*5f30*/  FFMA.FTZ R45, R10, UR24, -R60 ;  /* 0x000000180a2d7c23 */ /* 0x010fe2000801083c */
[----:B------:R-:W-:Y:S01]  /*5f40*/  FADD.FTZ R35, -R35, R4 ;  /* 0x0000000423237221 */ /* 0x000fe20000010100 */
[----:B------:R-:W-:Y:S01]  /*5f50*/  FSEL R4, R49, RZ, P4 ;  /* 0x000000ff31047208 */ /* 0x000fe20002000000 */
[----:B------:R-:W-:Y:S01]  /*5f60*/  MUFU.EX2 R148, R148 ;  /* 0x0000009400947308 */ /* 0x000fe20000000800 */
[--C-:B------:R-:W-:Y:S01]  /*5f70*/  FFMA.FTZ R144, R13, UR24, -R60.reuse ;  /* 0x000000180d907c23 */ /* 0x100fe2000801083c */
[----:B------:R-:W-:Y:S01]  /*5f80*/  FMUL.FTZ R35, R35, UR24 ;  /* 0x0000001823237c20 */ /* 0x000fe20008410000 */
[--C-:B------:R-:W-:Y:S01]  /*5f90*/  FFMA.FTZ R13, R14, UR24, -R60.reuse ;  /* 0x000000180e0d7c23 */ /* 0x100fe2000801083c */
[----:B------:R-:W-:Y:S01]  /*5fa0*/  FADD.FTZ R3, -R4, R3 ;  /* 0x0000000304037221 */ /* 0x000fe20000010100 */
[--C-:B------:R-:W-:Y:S01]  /*5fb0*/  FFMA.FTZ R142, R31, UR24, -R60.reuse ;  /* 0x000000181f8e7c23 */ /* 0x100fe2000801083c */
[--C-:B------:R-:W-:Y:S01]  /*5fc0*/  FFMA.FTZ R31, R39, UR24, -R60.reuse ;  /* 0x00000018271f7c23 */ /* 0x100fe2000801083c */
[--C-:B------:R-:W-:Y:S01]  /*5fd0*/  FFMA.FTZ R146, R21, UR24, -R60.reuse ;  /* 0x0000001815927c23 */ /* 0x100fe2000801083c */
[----:B------:R-:W-:Y:S01]  /*5fe0*/  FMUL.FTZ R3, R3, UR24 ;  /* 0x0000001803037c20 */ /* 0x000fe20008410000 */
[----:B------:R0:W2:Y:S01]  /*5ff0*/  MUFU.EX2 R4, R35 ;  /* 0x0000002300047308 */ /* 0x0000a20000000800 */
[--C-:B------:R-:W-:Y:S01]  /*6000*/  FFMA.FTZ R132, R41, UR24, -R60.reuse ;  /* 0x0000001829847c23 */ /* 0x100fe2000801083c */
[--C-:B------:R-:W-:Y:S01]  /*6010*/  FFMA.FTZ R9, R24, UR24, -R60.reuse ;  /* 0x0000001818097c23 */ /* 0x100fe2000801083c */
[--C-:B------:R-:W-:Y:S01]  /*6020*/  FFMA.FTZ R140, R27, UR24, -R60.reuse ;  /* 0x000000181b8c7c23 */ /* 0x100fe2000801083c */
[--C-:B------:R-:W-:Y:S01]  /*6030*/  FFMA.FTZ R21, R28, UR24, -R60.reuse ;  /* 0x000000181c157c23 */ /* 0x100fe2000801083c */
[--C-:B-1----:R-:W-:Y:S01]  /*6040*/  FFMA.FTZ R47, R32, UR24, -R60.reuse ;  /* 0x00000018202f7c23 */ /* 0x102fe2000801083c */
[--C-:B------:R-:W-:Y:S01]  /*6050*/  FFMA.FTZ R27, R36, UR24, -R60.reuse ;  /* 0x00000018241b7c23 */ /* 0x100fe2000801083c */
[--C-:B------:R-:W-:Y:S01]  /*6060*/  FFMA.FTZ R138, R38, UR24, -R60.reuse ;  /* 0x00000018268a7c23 */ /* 0x100fe2000801083c */
[----:B------:R-:W1:Y:S01]  /*6070*/  MUFU.EX2 R3, R3 ;  /* 0x0000000300037308 */ /* 0x000e620000000800 */
[--C-:B------:R-:W-:Y:S01]  /*6080*/  FFMA.FTZ R7, R7, UR24, -R60.reuse ;  /* 0x0000001807077c23 */ /* 0x100fe2000801083c */
[--C-:B------:R-:W-:Y:S01]  /*6090*/  FFMA.FTZ R134, R63, UR24, -R60.reuse ;  /* 0x000000183f867c23 */ /* 0x100fe2000801083c */
[--C-:B0-----:R-:W-:Y:S01]  /*60a0*/  FFMA.FTZ R35, R67, UR24, -R60.reuse ;  /* 0x0000001843237c23 */ /* 0x101fe2000801083c */
[--C-:B------:R-:W-:Y:S01]  /*60b0*/  FFMA.FTZ R128, R64, UR24, -R60.reuse ;  /* 0x0000001840807c23 */ /* 0x100fe2000801083c */
[--C-:B------:R-:W-:Y:S01]  /*60c0*/  FFMA.FTZ R130, R68, UR24, -R60.reuse ;  /* 0x0000001844827c23 */ /* 0x100fe2000801083c */
[--C-:B------:R-:W-:Y:S01]  /*60d0*/  FFMA.FTZ R124, R70, UR24, -R60.reuse ;  /* 0x00000018467c7c23 */ /* 0x100fe2000801083c */
[----:B------:R-:W-:Y:S01]  /*60e0*/  FFMA.FTZ R126, R72, UR24, -R60 ;  /* 0x00000018487e7c23 */ /* 0x000fe2000801083c */
[----:B------:R-:W0:Y:S01]  /*60f0*/  MUFU.EX2 R5, R5 ;  /* 0x0000000500057308 */ /* 0x000e220000000800 */
[----:B--2---:R-:W-:Y:S01]  /*6100*/  FFMA.FTZ R39, R4, R0, R149 ;  /* 0x0000000004277223 */ /* 0x004fe20000010095 */
[----:B------:R-:W-:-:S02]  /*6110*/  IMAD.U32 R10, RZ, RZ, UR39 ;  /* 0x00000027ff0a7e24 */ /* 0x000fc4000f8e00ff */
[--C-:B------:R-:W-:Y:S01]  /*6120*/  FFMA.FTZ R73, R73, UR24, -R60.reuse ;  /* 0x0000001849497c23 */ /* 0x100fe2000801083c */
[----:B------:R-:W-:Y:S01]  /*6130*/  FFMA.FTZ R74, R74, UR24, -R60 ;  /* 0x000000184a4a7c23 */ /* 0x000fe2000801083c */
[----:B------:R-:W-:Y:S01]  /*6140*/  FADD.FTZ R0, R6, R39 ;  /* 0x0000002706007221 */ /* 0x000fe20000010000 */
[----:B------:R-:W-:Y:S01]  /*6150*/  VIADD R8, R23, 0x9 ;  /* 0x0000000917087836 */ /* 0x000fe20000000000 */
[----:B------:R-:W-:Y:S01]  /*6160*/  @!P1 LEA R10, R10, UR45, 0x3 ;  /* 0x0000002d0a0a9c11 */ /* 0x000fe2000f8e18ff */
[----:B------:R-:W2:Y:S01]  /*6170*/  MUFU.EX2 R150, R150 ;  /* 0x0000009600967308 */ /* 0x000ea20000000800 */
[----:B-1----:R-:W-:Y:S01]  /*6180*/  FFMA.FTZ R2, R3, R2, R148 ;  /* 0x0000000203027223 */ /* 0x002fe20000010094 */
[----:B------:R-:W-:Y:S01]  /*6190*/  FADD.FTZ R39, R151, R0 ;  /* 0x0000000097277221 */ /* 0x000fe20000010000 */
[----:B------:R-:W-:Y:S01]  /*61a0*/  ISETP.GE.U32.AND P3, PT, R82, 0x180, PT ;  /* 0x000001805200780c */ /* 0x000fe20003f66070 */
[----:B------:R-:W-:Y:S02]  /*61b0*/  @!P1 VIADD R10, R10, 0x16840 ;  /* 0x000168400a0a9836 */ /* 0x000fe40000000000 */
[--C-:B------:R-:W-:Y:S01]  /*61c0*/  FFMA.FTZ R75, R75, UR24, -R60.reuse ;  /* 0x000000184b4b7c23 */ /* 0x100fe2000801083c */
[----:B------:R-:W-:Y:S01]  /*61d0*/  FADD.FTZ R0, R12, R39 ;  /* 0x000000270c007221 */ /* 0x000fe20000010000 */
[----:B------:R-:W-:Y:S01]  /*61e0*/  FFMA.FTZ R39, R65, UR24, -R60 ;  /* 0x0000001841277c23 */ /* 0x000fe2000801083c */
[----:B------:R-:W1:Y:S01]  /*61f0*/  MUFU.EX2 R45, R45 ;  /* 0x0000002d002d7308 */ /* 0x000e620000000800 */
[C---:B0-----:R-:W-:Y:S01]  /*6200*/  FADD.FTZ R41, R5.reuse, R2 ;  /* 0x0000000205297221 */ /* 0x041fe20000010000 */
[----:B------:R-:W-:Y:S01]  /*6210*/  F2FP.F16.F32.PACK_AB R148, R5, R148 ;  /* 0x000000940594723e */ /* 0x000fe200000000ff */
[----:B------:R-:W-:-:S02]  /*6220*/  WARPGROUP.DEPBAR.LE gsb0, 0x0 ;  /* 0x00008000000079c5 */ /* 0x000fc40000010000 */
[----:B------:R-:W-:Y:S01]  /*6230*/  SEL R8, R8, 0x9, !P3 ;  /* 0x0000000908087807 */ /* 0x000fe20005800000 */
[----:B------:R-:W-:Y:S01]  /*6240*/  FFMA.FTZ R77, R77, UR24, -R60 ;  /* 0x000000184d4d7c23 */ /* 0x000fe2000801083c */
[----:B------:R-:W-:Y:S01]  /*6250*/  @!P1 PRMT R10, RZ, 0x654, R10 ;  /* 0x00000654ff0a9816 */ /* 0x000fe2000000000a */
[----:B------:R-:W0:Y:S01]  /*6260*/  MUFU.EX2 R144, R144 ;  /* 0x0000009000907308 */ /* 0x000e220000000800 */
[----:B--2---:R-:W-:Y:S01]  /*6270*/  FADD.FTZ R2, R150, R41 ;  /* 0x0000002996027221 */ /* 0x004fe20000010000 */
[----:B------:R2:W-:Y:S06]  /*6280*/  BAR.ARV R8, 0x100 ;  /* 0x000400080000751d */ /* 0x0005ec0000002000 */
[----:B------:R-:W3:Y:S01]  /*6290*/  MUFU.EX2 R13, R13 ;  /* 0x0000000d000d7308 */ /* 0x000ee20000000800 */
[----:B-1----:R-:W-:Y:S01]  /*62a0*/  FADD.FTZ R41, R45, R2 ;  /* 0x000000022d297221 */ /* 0x002fe20000010000 */
[----:B------:R1:W-:Y:S01]  /*62b0*/  @!P1 SYNCS.ARRIVE.TRANS64.RED.A1T0 RZ, [R10+URZ], RZ ;  /* 0x000000ff0aff99a7 */ /* 0x0003e2000810043f */
[----:B------:R-:W-:Y:S01]  /*62c0*/  FFMA.FTZ R43, R43, UR24, -R60 ;  /* 0x000000182b2b7c23 */ /* 0x000fe2000801083c */
[----:B------:R-:W-:Y:S01]  /*62d0*/  PLOP3.LUT P3, PT, PT, PT, UP1, 0x80, 0x0 ;  /* 0x000000000000781c */ /* 0x000fe20003f6f018 */
[-C--:B------:R-:W-:Y:S01]  /*62e0*/  FMUL.FTZ R88, R88, R3.reuse ;  /* 0x0000000358587220 */ /* 0x080fe20000410000 */
[-C--:B------:R-:W-:Y:S01]  /*62f0*/  FMUL.FTZ R89, R89, R3.reuse ;  /* 0x0000000359597220 */ /* 0x080fe20000410000 */
[-C--:B------:R-:W-:Y:S01]  /*6300*/  FMUL.FTZ R92, R92, R3.reuse ;  /* 0x000000035c5c7220 */ /* 0x080fe20000410000 */
[----:B------:R-:W4:Y:S01]  /*6310*/  MUFU.EX2 R146, R146 ;  /* 0x0000009200927308 */ /* 0x000f220000000800 */
[----:B0-----:R-:W-:Y:S01]  /*6320*/  FADD.FTZ R2, R144, R41 ;  /* 0x0000002990027221 */ /* 0x001fe20000010000 */
[----:B------:R-:W-:Y:S01]  /*6330*/  FADD.FTZ R41, R145, R0 ;  /* 0x0000000091297221 */ /* 0x000fe20000010000 */
[----:B-1----:R-:W-:Y:S01]  /*6340*/  IMAD.U32 R10, RZ, RZ, UR25 ;  /* 0x00000019ff0a7e24 */ /* 0x002fe2000f8e00ff */
[----:B------:R-:W-:Y:S01]  /*6350*/  UMOV UR25, UR39 ;  /* 0x0000002700197c82 */ /* 0x000fe20008000000 */
[-C--:B------:R-:W-:Y:S01]  /*6360*/  FMUL.FTZ R93, R93, R3.reuse ;  /* 0x000000035d5d7220 */ /* 0x080fe20000410000 */
[----:B------:R-:W-:Y:S01]  /*6370*/  FADD.FTZ R0, R20, R41 ;  /* 0x0000002914007221 */ /* 0x000fe20000010000 */
[----:B------:R-:W-:Y:S01]  /*6380*/  FFMA.FTZ R41, R69, UR24, -R60 ;  /* 0x0000001845297c23 */ /* 0x000fe2000801083c */
[----:B------:R-:W0:Y:S01]  /*6390*/  MUFU.EX2 R9, R9 ;  /* 0x0000000900097308 */ /* 0x000e220000000800 */
[C---:B---3--:R-:W-:Y:S01]  /*63a0*/  FADD.FTZ R51, R13.reuse, R2 ;  /* 0x000000020d337221 */ /* 0x048fe20000010000 */
[----:B------:R-:W-:Y:S01]  /*63b0*/  F2FP.F16.F32.PACK_AB R144, R13, R144 ;  /* 0x000000900d90723e */ /* 0x000fe200000000ff */
[-C--:B------:R-:W-:Y:S01]  /*63c0*/  FMUL.FTZ R96, R96, R3.reuse ;  /* 0x0000000360607220 */ /* 0x080fe20000410000 */
[----:B------:R-:W-:Y:S01]  /*63d0*/  @!P1 LEA R10, R10, UR45, 0x3 ;  /* 0x0000002d0a0a9c11 */ /* 0x000fe2000f8e18ff */
[-C--:B------:R-:W-:Y:S01]  /*63e0*/  FMUL.FTZ R97, R97, R3.reuse ;  /* 0x0000000361617220 */ /* 0x080fe20000410000 */
[-C--:B------:R-:W-:Y:S01]  /*63f0*/  FMUL.FTZ R100, R100, R3.reuse ;  /* 0x0000000364647220 */ /* 0x080fe20000410000 */
[----:B------:R-:W-:Y:S01]  /*6400*/  FMUL.FTZ R101, R101, R3 ;  /* 0x0000000365657220 */ /* 0x000fe20000410000 */
[----:B------:R-:W1:Y:S01]  /*6410*/  MUFU.EX2 R140, R140 ;  /* 0x0000008c008c7308 */ /* 0x000e620000000800 */
[----:B----4-:R-:W-:Y:S01]  /*6420*/  FADD.FTZ R2, R146, R51 ;  /* 0x0000003392027221 */ /* 0x010fe20000010000 */
[----:B------:R-:W-:Y:S01]  /*6430*/  FADD.FTZ R51, R147, R0 ;  /* 0x0000000093337221 */ /* 0x000fe20000010000 */
[----:B--2---:R-:W-:-:S02]  /*6440*/  @!P1 VIADD R8, R10, 0x16860 ;  /* 0x000168600a089836 */ /* 0x004fc40000000000 */
[-C--:B------:R-:W-:Y:S01]  /*6450*/  FMUL.FTZ R104, R104, R3.reuse ;  /* 0x0000000368687220 */ /* 0x080fe20000410000 */
[-C--:B------:R-:W-:Y:S01]  /*6460*/  FMUL.FTZ R105, R105, R3.reuse ;  /* 0x0000000369697220 */ /* 0x080fe20000410000 */
[----:B------:R-:W-:Y:S01]  /*6470*/  FADD.FTZ R0, R26, R51 ;  /* 0x000000331a007221 */ /* 0x000fe20000010000 */
[----:B------:R-:W-:Y:S01]  /*6480*/  FFMA.FTZ R51, R71, UR24, -R60 ;  /* 0x0000001847337c23 */ /* 0x000fe2000801083c */
[----:B------:R-:W2:Y:S01]  /*6490*/  MUFU.EX2 R21, R21 ;  /* 0x0000001500157308 */ /* 0x000ea20000000800 */
[C---:B0-----:R-:W-:Y:S01]  /*64a0*/  FADD.FTZ R53, R9.reuse, R2 ;  /* 0x0000000209357221 */ /* 0x041fe20000010000 */
[----:B------:R-:W-:Y:S01]  /*64b0*/  F2FP.F16.F32.PACK_AB R146, R9, R146 ;  /* 0x000000920992723e */ /* 0x000fe200000000ff */
[-C--:B------:R-:W-:Y:S01]  /*64c0*/  FMUL.FTZ R108, R108, R3.reuse ;  /* 0x000000036c6c7220 */ /* 0x080fe20000410000 */
[----:B------:R-:W-:Y:S01]  /*64d0*/  @!P1 PRMT R8, RZ, 0x654, R8 ;  /* 0x00000654ff089816 */ /* 0x000fe20000000008 */
[-C--:B------:R-:W-:Y:S01]  /*64e0*/  FMUL.FTZ R109, R109, R3.reuse ;  /* 0x000000036d6d7220 */ /* 0x080fe20000410000 */
[-C--:B------:R-:W-:Y:S01]  /*64f0*/  FMUL.FTZ R112, R112, R3.reuse ;  /* 0x0000000370707220 */ /* 0x080fe20000410000 */
[-C--:B------:R-:W-:Y:S01]  /*6500*/  FMUL.FTZ R113, R113, R3.reuse ;  /* 0x0000000371717220 */ /* 0x080fe20000410000 */
[----:B------:R-:W0:Y:S01]  /*6510*/  MUFU.EX2 R142, R142 ;  /* 0x0000008e008e7308 */ /* 0x000e220000000800 */
[----:B-1----:R-:W-:Y:S01]  /*6520*/  FADD.FTZ R2, R140, R53 ;  /* 0x000000358c027221 */ /* 0x002fe20000010000 */
[----:B------:R-:W-:Y:S01]  /*6530*/  FADD.FTZ R53, R141, R0 ;  /* 0x000000008d357221 */ /* 0x000fe20000010000 */
[----:B------:R1:W-:Y:S01]  /*6540*/  @!P1 SYNCS.ARRIVE.TRANS64.RED.A1T0 RZ, [R8+URZ], RZ ;  /* 0x000000ff08ff99a7 */ /* 0x0003e2000810043f */
[-C--:B------:R-:W-:Y:S01]  /*6550*/  FMUL.FTZ R116, R116, R3.reuse ;  /* 0x0000000374747220 */ /* 0x080fe20000410000 */
[----:B------:R-:W-:Y:S01]  /*6560*/  FMUL.FTZ R117, R117, R3 ;  /* 0x0000000375757220 */ /* 0x000fe20000410000 */
[----:B------:R-:W-:Y:S01]  /*6570*/  FADD.FTZ R0, R30, R53 ;  /* 0x000000351e007221 */ /* 0x000fe20000010000 */
[-C--:B------:R-:W-:Y:S01]  /*6580*/  FMUL.FTZ R90, R90, R4.reuse ;  /* 0x000000045a5a7220 */ /* 0x080fe20000410000 */
[----:B------:R-:W3:Y:S01]  /*6590*/  MUFU.EX2 R47, R47 ;  /* 0x0000002f002f7308 */ /* 0x000ee20000000800 */
        /* <DEDUP_REMOVED lines=24> */
[----:B--2---:R-:W-:Y:S01]  /*6720*/  FADD.FTZ R2, R136, R55 ;  /* 0x0000003788027221 */ /* 0x004fe20000010000 */
[-C--:B------:R-:W-:Y:S01]  /*6730*/  FMUL.FTZ R115, R115, R4.reuse ;  /* 0x0000000473737220 */ /* 0x080fe20000410000 */
[-C--:B------:R-:W-:Y:S01]  /*6740*/  FMUL.FTZ R118, R118, R4.reuse ;  /* 0x0000000476767220 */ /* 0x080fe20000410000 */
[----:B------:R-:W-:Y:S01]  /*6750*/  FMUL.FTZ R119, R119, R4 ;  /* 0x0000000477777220 */ /* 0x000fe20000410000 */
[----:B------:R-:W-:Y:S01]  /*6760*/  F2FP.F16.F32.PACK_AB R149, R6, R149 ;  /* 0x000000950695723e */ /* 0x000fe200000000ff */
[----:B------:R-:W-:Y:S01]  /*6770*/  IMAD.MOV.U32 R3, RZ, RZ, R49 ;  /* 0x000000ffff037224 */ /* 0x000fe200078e0031 */
[----:B------:R-:W-:Y:S01]  /*6780*/  F2FP.F16.F32.PACK_AB R151, R12, R151 ;  /* 0x000000970c97723e */ /* 0x000fe200000000ff */
[----:B------:R-:W2:Y:S01]  /*6790*/  MUFU.EX2 R31, R31 ;  /* 0x0000001f001f7308 */ /* 0x000ea20000000800 */
[----:B0-----:R-:W-:Y:S01]  /*67a0*/  FADD.FTZ R55, R27, R2 ;  /* 0x000000021b377221 */ /* 0x001fe20000010000 */
[----:B------:R-:W-:-:S02]  /*67b0*/  F2FP.F16.F32.PACK_AB R150, R45, R150 ;  /* 0x000000962d96723e */ /* 0x000fc400000000ff */
[----:B------:R-:W-:Y:S02]  /*67c0*/  F2FP.F16.F32.PACK_AB R145, R20, R145 ;  /* 0x000000911491723e */ /* 0x000fe400000000ff */
[----:B------:R-:W-:Y:S02]  /*67d0*/  F2FP.F16.F32.PACK_AB R147, R26, R147 ;  /* 0x000000931a93723e */ /* 0x000fe400000000ff */
[----:B------:R-:W0:Y:S01]  /*67e0*/  MUFU.EX2 R133, R133 ;  /* 0x0000008500857308 */ /* 0x000e220000000800 */
[----:B---3--:R-:W-:Y:S01]  /*67f0*/  FADD.FTZ R2, R138, R55 ;  /* 0x000000378a027221 */ /* 0x008fe20000010000 */
[----:B------:R-:W-:Y:S02]  /*6800*/  F2FP.F16.F32.PACK_AB R140, R21, R140 ;  /* 0x0000008c158c723e */ /* 0x000fe400000000ff */
[----:B------:R-:W-:Y:S02]  /*6810*/  F2FP.F16.F32.PACK_AB R141, R30, R141 ;  /* 0x0000008d1e8d723e */ /* 0x000fe400000000ff */
[----:B------:R-:W-:-:S02]  /*6820*/  F2FP.F16.F32.PACK_AB R142, R47, R142 ;  /* 0x0000008e2f8e723e */ /* 0x000fc400000000ff */
[----:B------:R-:W3:Y:S01]  /*6830*/  MUFU.EX2 R132, R132 ;  /* 0x0000008400847308 */ /* 0x000ee20000000800 */
        /* <DEDUP_REMOVED lines=8> */
[----:B------:R-:W-:Y:S02]  /*68c0*/  MOV R4, R44 ;  /* 0x0000002c00047202 */ /* 0x000fe40000000f00 */
        /* <DEDUP_REMOVED lines=26> */
[C---:B--2---:R-:W-:Y:S01]  /*6a70*/  FADD.FTZ R9, R39.reuse, R2 ;  /* 0x0000000227097221 */ /* 0x044fe20000010000 */
[----:B------:R-:W-:-:S06]  /*6a80*/  F2FP.F16.F32.PACK_AB R128, R39, R128 ;  /* 0x000000802780723e */ /* 0x000fcc00000000ff */
        /* <DEDUP_REMOVED lines=43> */
[----:B--2---:R-:W-:-:S04]  /*6d40*/  FADD.FTZ R7, R122, R7 ;  /* 0x000000077a077221 */ /* 0x004fc80000010000 */
[C---:B0-----:R-:W-:Y:S01]  /*6d50*/  FADD.FTZ R2, R43.reuse, R7 ;  /* 0x000000072b027221 */ /* 0x041fe20000010000 */
[----:B------:R-:W-:Y:S01]  /*6d60*/  F2FP.F16.F32.PACK_AB R122, R43, R122 ;  /* 0x0000007a2b7a723e */ /* 0x000fe200000000ff */
[C---:B---3--:R-:W-:Y:S01]  /*6d70*/  FADD.FTZ R0, R66.reuse, R0 ;  /* 0x0000000042007221 */ /* 0x048fe20000010000 */
[----:B------:R-:W-:Y:S01]  /*6d80*/  F2FP.F16.F32.PACK_AB R123, R66, R37 ;  /* 0x00000025427b723e */ /* 0x000fe200000000ff */
[----:B-1----:R-:W-:Y:S06]  /*6d90*/  @P3 BRA `(.L_x_14477) ;  /* 0xffffffd000903947 */ /* 0x002fec000383ffff */
.L_x_14468:
[----:B------:R-:W-:-:S13]  /*6da0*/  ISETP.LE.AND P2, PT, RZ, UR26, PT ;  /* 0x0000001aff007c0c */ /* 0x000fda000bf43270 */
[----:B------:R-:W-:Y:S05]  /*6db0*/  @!P2 BRA `(.L_x_14478) ;  /* 0x000000240034a947 */ /* 0x000fea0003800000 */
[----:B------:R-:W-:Y:S01]  /*6dc0*/  IMAD.MOV.U32 R3, RZ, RZ, R44 ;  /* 0x000000ffff037224 */ /* 0x000fe200078e002c */
[----:B------:R-:W-:Y:S01]  /*6dd0*/  UMOV UR23, UR37 ;  /* 0x0000002500177c82 */ /* 0x000fe20008000000 */
[----:B------:R-:W-:Y:S01]  /*6de0*/  IMAD.MOV.U32 R4, RZ, RZ, R49 ;  /* 0x000000ffff047224 */ /* 0x000fe200078e0031 */
[----:B------:R-:W-:Y:S01]  /*6df0*/  UMOV UR21, UR39 ;  /* 0x0000002700157c82 */ /* 0x000fe20008000000 */
[----:B------:R-:W-:Y:S01]  /*6e00*/  ULDC UR22, c[0x0][0x9d8] ;  /* 0x0002760000167ab9 */ /* 0x000fe20000000800 */
[----:B------:R-:W-:-:S05]  /*6e10*/  ULDC UR24, c[0x0][0x988] ;  /* 0x0002620000187ab9 */ /* 0x000fca0000000800 */
.L_x_14487:
        /* <DEDUP_REMOVED lines=9> */
.L_x_14480:
[----:B------:R-:W-:Y:S01]  /*6eb0*/  ULEA UR6, UR39, UR45, 0x3 ;  /* 0x0000002d27067291 */ /* 0x000fe2000f8e183f */
[----:B------:R-:W-:-:S05]  /*6ec0*/  IMAD.U32 R5, RZ, RZ, UR37 ;  /* 0x00000025ff057e24 */ /* 0x000fca000f8e00ff */
[----:B------:R-:W-:-:S04]  /*6ed0*/  SHF.L.U32 R5, R5, 0x1f, RZ ;  /* 0x0000001f05057819 */ /* 0x000fc800000006ff */
[----:B------:R0:W1:Y:S01]  /*6ee0*/  SYNCS.PHASECHK.TRANS64.TRYWAIT P2, [UR6+0x16830], R5 ;  /* 0x01683005ff0075a7 */ /* 0x0000620008040146 */
[----:B------:R-:W-:Y:S05]  /*6ef0*/  @!P0 BRA `(.L_x_14481) ;  /* 0x0000000000048947 */ /* 0x000fea0003800000 */
[----:B------:R-:W-:Y:S01]  /*6f00*/  BPT.TRAP 0x1 ;  /* 0x000000040000795c */ /* 0x000fe20000300000 */
.L_x_14481:
[----:B-1----:R-:W-:Y:S05]  /*6f10*/  @P2 BRA `(.L_x_14479) ;  /* 0x0000000000082947 */ /* 0x002fea0003800000 */
[----:B------:R-:W1:Y:S02]  /*6f20*/  SYNCS.PHASECHK.TRANS64.TRYWAIT P2, [UR6+0x16830], R5 ;  /* 0x01683005ff0075a7 */ /* 0x000e640008040146 */
[----:B-1----:R-:W-:Y:S05]  /*6f30*/  @!P2 BRA `(.L_x_14482) ;  /* 0x0000007c0098a947 */ /* 0x002fea0003800000 */
.L_x_14479:
        /* <DEDUP_REMOVED lines=25> */
.L_x_14484:
[----:B------:R-:W-:Y:S01]  /*70d0*/  ULEA UR6, UR21, UR45, 0x3 ;  /* 0x0000002d15067291 */ /* 0x000fe2000f8e183f */
[----:B------:R-:W-:-:S05]  /*70e0*/  IMAD.U32 R5, RZ, RZ, UR23 ;  /* 0x00000017ff057e24 */ /* 0x000fca000f8e00ff */
[----:B------:R-:W-:-:S04]  /*70f0*/  SHF.L.U32 R5, R5, 0x1f, RZ ;  /* 0x0000001f05057819 */ /* 0x000fc800000006ff */
[----:B------:R0:W1:Y:S01]  /*7100*/  SYNCS.PHASECHK.TRANS64.TRYWAIT P2, [UR6+0x16850], R5 ;  /* 0x01685005ff0075a7 */ /* 0x0000620008040146 */
[----:B------:R-:W-:Y:S05]  /*7110*/  @!P0 BRA `(.L_x_14485) ;  /* 0x0000000000048947 */ /* 0x000fea0003800000 */
[----:B------:R-:W-:Y:S01]  /*7120*/  BPT.TRAP 0x1 ;  /* 0x000000040000795c */ /* 0x000fe20000300000 */
.L_x_14485:
[----:B-1----:R-:W-:Y:S05]  /*7130*/  @P2 BRA `(.L_x_14483) ;  /* 0x0000000000082947 */ /* 0x002fea0003800000 */
[----:B------:R-:W1:Y:S02]  /*7140*/  SYNCS.PHASECHK.TRANS64.TRYWAIT P2, [UR6+0x16850], R5 ;  /* 0x01685005ff0075a7 */ /* 0x000e640008040146 */
[----:B-1----:R-:W-:Y:S05]  /*7150*/  @!P2 BRA `(.L_x_14486) ;  /* 0x0000007c0028a947 */ /* 0x002fea0003800000 */
.L_x_14483:
[----:B------:R-:W-:Y:S01]  /*7160*/  UIADD3 UR6, UR45, 0x400, URZ ;  /* 0x000004002d067890 */ /* 0x000fe2000fffe03f */
[----:B------:R-:W-:Y:S01]  /*7170*/  WARPGROUP.ARRIVE ;  /* 0x00000000000079c5 */ /* 0x000fe20000000000 */
[----:B------:R-:W-:Y:S01]  /*7180*/  UMOV UR7, 0x40000040 ;  /* 0x4000004000077882 */ /* 0x000fe20000000000 */
[----:B01----:R-:W-:Y:S01]  /*7190*/  FMUL.FTZ R5, R24, UR22 ;  /* 0x0000001618057c20 */ /* 0x003fe20008410000 */
        /* <DEDUP_REMOVED lines=75> */
[----:B------:R-:W0:Y:S01]  /*7650*/  S2R R80, SR_TID.X ;  /* 0x0000000000507919 */ /* 0x000e220000002100 */
[----:B------:R-:W-:Y:S01]  /*7660*/  UMOV UR23, UR37 ;  /* 0x0000002500177c82 */ /* 0x000fe20008000000 */
[----:B------:R-:W3:Y:S01]  /*7670*/  MUFU.TANH R28, R28 ;  /* 0x0000001c001c7308 */ /* 0x000ee20000002400 */
[----:B-1----:R-:W-:-:S07]  /*7680*/  FMNMX.FTZ R54, R24, R49, !PT ;  /* 0x0000003118367209 */ /* 0x002fce0007810000 */
[----:B------:R-:W1:Y:S01]  /*7690*/  MUFU.TANH R31, R31 ;  /* 0x0000001f001f7308 */ /* 0x000e620000002400 */
[----:B--2---:R-:W-:Y:S01]  /*76a0*/  FMNMX.FTZ R49, R27, R54, !PT ;  /* 0x000000361b317209 */ /* 0x004fe20007810000 */
[----:B------:R-:W-:-:S06]  /*76b0*/  FMUL.FTZ R54, R69, UR22 ;  /* 0x0000001645367c20 */ /* 0x000fcc0008410000 */
[----:B------:R-:W2:Y:S01]  /*76c0*/  MUFU.TANH R33, R33 ;  /* 0x0000002100217308 */ /* 0x000ea20000002400 */
[----:B---3--:R-:W-:Y:S01]  /*76d0*/  FMNMX.FTZ R56, R28, R49, !PT ;  /* 0x000000311c387209 */ /* 0x008fe20007810000 */
[----:B------:R-:W-:Y:S02]  /*76e0*/  WARPGROUP.DEPBAR.LE gsb0, 0x0 ;  /* 0x00008000000079c5 */ /* 0x000fe40000010000 */
[----:B------:R-:W-:-:S04]  /*76f0*/  WARPGROUP.ARRIVE ;  /* 0x00000000000079c5 */ /* 0x000fc80000000000 */
[----:B------:R-:W3:Y:S01]  /*7700*/  MUFU.TANH R35, R35 ;  /* 0x0000002300237308 */ /* 0x000ee20000002400 */
[----:B-1----:R-:W-:Y:S01]  /*7710*/  FMNMX.FTZ R56, R31, R56, !PT ;  /* 0x000000381f387209 */ /* 0x002fe20007810000 */
[----:B------:R-:W-:Y:S01]  /*7720*/  HGMMA.64x64x16.F32 R88, R144, gdesc[UR4].tnspB, R88, gsb0 ;  /* 0x40e0000490587df0 */ /* 0x000fe20008000858 */
[----:B------:R-:W-:Y:S01]  /*7730*/  UIADD3 UR6, UR10, 0x100, URZ ;  /* 0x000001000a067890 */ /* 0x000fe2000fffe03f */
[----:B------:R-:W-:Y:S01]  /*7740*/  UMOV UR7, 0x40000040 ;  /* 0x4000004000077882 */ /* 0x000fe20000000000 */
[----:B0-----:R-:W-:-:S03]  /*7750*/  ISETP.GE.U32.AND P2, PT, R80, 0x180, PT ;  /* 0x000001805000780c */ /* 0x001fc60003f46070 */
[----:B------:R-:W0:Y:S01]  /*7760*/  MUFU.TANH R36, R36 ;  /* 0x0000002400247308 */ /* 0x000e220000002400 */
[----:B--2---:R-:W-:-:S07]  /*7770*/  FMNMX.FTZ R56, R33, R56, !PT ;  /* 0x0000003821387209 */ /* 0x004fce0007810000 */
[----:B------:R-:W1:Y:S01]  /*7780*/  MUFU.TANH R39, R39 ;  /* 0x0000002700277308 */ /* 0x000e620000002400 */
[----:B---3--:R-:W-:Y:S01]  /*7790*/  FMNMX.FTZ R49, R35, R56, !PT ;  /* 0x0000003823317209 */ /* 0x008fe20007810000 */
        /* <DEDUP_REMOVED lines=21> */
[----:B------:R-:W-:Y:S01]  /*78f0*/  FMUL.FTZ R60, R81, UR22 ;  /* 0x00000016513c7c20 */ /* 0x000fe20008410000 */
[----:B------:R-:W-:Y:S01]  /*7900*/  HGMMA.64x64x16.F32 R88, R140, gdesc[UR4].tnspB, R88, gsb0 ;  /* 0x40e000048c587df0 */ /* 0x000fe20008000858 */
[----:B------:R-:W-:Y:S01]  /*7910*/  UIADD3 UR6, UR10, 0x180, URZ ;  /* 0x000001800a067890 */ /* 0x000fe2000fffe03f */
[----:B--2---:R-:W-:Y:S01]  /*7920*/  FMNMX.FTZ R62, R52, R49, !PT ;  /* 0x00000031343e7209 */ /* 0x004fe20007810000 */
[----:B------:R-:W-:Y:S02]  /*7930*/  UMOV UR7, 0x40000040 ;  /* 0x4000004000077882 */ /* 0x000fe40000000000 */
[----:B------:R-:W1:Y:S08]  /*7940*/  MUFU.TANH R54, R54 ;  /* 0x0000003600367308 */ /* 0x000e700000002400 */
        /* <DEDUP_REMOVED lines=47> */
[--C-:B------:R-:W-:Y:S01]  /*7c40*/  FFMA.FTZ R5, R6, UR24, -R4.reuse ;  /* 0x0000001806057c23 */ /* 0x100fe20008010804 */
[----:B------:R-:W-:Y:S01]  /*7c50*/  FMNMX.FTZ R6, R8, R3, !PT ;  /* 0x0000000308067209 */ /* 0x000fe20007810000 */
[--C-:B------:R-:W-:Y:S01]  /*7c60*/  FFMA.FTZ R144, R13, UR24, -R4.reuse ;  /* 0x000000180d907c23 */ /* 0x100fe20008010804 */
[----:B------:R-:W1:Y:S01]  /*7c70*/  MUFU.TANH R32, R32 ;  /* 0x0000002000207308 */ /* 0x000e620000002400 */
[--C-:B------:R-:W-:Y:S01]  /*7c80*/  FFMA.FTZ R146, R21, UR24, -R4.reuse ;  /* 0x0000001815927c23 */ /* 0x100fe20008010804 */
[----:B--2---:R-:W-:Y:S01]  /*7c90*/  FMNMX.FTZ R6, R7, R6, !PT ;  /* 0x0000000607067209 */ /* 0x004fe20007810000 */
[----:B------:R-:W-:Y:S02]  /*7ca0*/  WARPGROUP.DEPBAR.LE gsb0, 0x0 ;  /* 0x00008000000079c5 */ /* 0x000fe40000010000 */
[----:B------:R-:W-:Y:S01]  /*7cb0*/  WARPGROUP.ARRIVE ;  /* 0x00000000000079c5 */ /* 0x000fe20000000000 */
[----:B---3--:R-:W-:Y:S01]  /*7cc0*/  FMNMX.FTZ R13, R11, R6, !PT ;  /* 0x000000060b0d7209 */ /* 0x008fe20007810000 */
[--C-:B------:R-:W-:Y:S01]  /*7cd0*/  FFMA.FTZ R140, R27, UR24, -R4.reuse ;  /* 0x000000181b8c7c23 */ /* 0x100fe20008010804 */
[----:B------:R-:W2:Y:S01]  /*7ce0*/  MUFU.TANH R34, R34 ;  /* 0x0000002200227308 */ /* 0x000ea20000002400 */
        /* <DEDUP_REMOVED lines=29> */
[----:B------:R-:W-:Y:S01]  /*7ec0*/  FFMA.FTZ R62, R62, UR24, -R4 ;  /* 0x000000183e3e7c23 */ /* 0x000fe20008010804 */
[----:B------:R-:W-:Y:S01]  /*7ed0*/  FMNMX.FTZ R27, R32, R21, !PT ;  /* 0x00000015201b7209 */ /* 0x000fe20007810000 */
[----:B------:R-:W1:Y:S03]  /*7ee0*/  MUFU.TANH R42, R42 ;  /* 0x0000002a002a7308 */ /* 0x000e660000002400 */
[----:B--2---:R-:W-:-:S04]  /*7ef0*/  FMNMX.FTZ R6, R34, R27, !PT ;  /* 0x0000001b22067209 */ /* 0x004fc80007810000 */
        /* <DEDUP_REMOVED lines=18> */
[--C-:B------:R-:W-:Y:S01]  /*8020*/  FFMA.FTZ R134, R47, UR24, -R4.reuse ;  /* 0x000000182f867c23 */ /* 0x100fe20008010804 */
[----:B------:R-:W2:Y:S01]  /*8030*/  MUFU.TANH R66, R66 ;  /* 0x0000004200427308 */ /* 0x000ea20000002400 */
[----:B------:R-:W-:Y:S01]  /*8040*/  HGMMA.64x64x16.F32 R88, R128, gdesc[UR4].tnspB, R88, gsb0 ;  /* 0x40e0000480587df0 */ /* 0x000fe20008000858 */
[----:B------:R-:W-:Y:S01]  /*8050*/  UIADD3 UR6, UR10, 0x300, URZ ;  /* 0x000003000a067890 */ /* 0x000fe2000fffe03f */
[----:B0-----:R-:W-:Y:S01]  /*8060*/  FMNMX.FTZ R6, R64, R33, !PT ;  /* 0x0000002140067209 */ /* 0x001fe20007810000 */
[----:B------:R-:W-:Y:S01]  /*8070*/  UMOV UR7, 0x40000040 ;  /* 0x4000004000077882 */ /* 0x000fe20000000000 */
[----:B------:R-:W-:-:S03]  /*8080*/  FFMA.FTZ R47, R54, UR24, -R4 ;  /* 0x00000018362f7c23 */ /* 0x000fc60008010804 */
        /* <DEDUP_REMOVED lines=21> */
[----:B-1----:R-:W-:Y:S01]  /*81e0*/  FMNMX.FTZ R39, R75, R6, !PT ;  /* 0x000000064b277209 */ /* 0x002fe20007810000 */
[--C-:B------:R-:W-:Y:S01]  /*81f0*/  FFMA.FTZ R6, R51, UR24, -R4.reuse ;  /* 0x0000001833067c23 */ /* 0x100fe20008010804 */
[----:B------:R-:W-:Y:S03]  /*8200*/  MUFU.EX2 R27, R36 ;  /* 0x00000024001b7308 */ /* 0x000fe60000000800 */
[----:B------:R-:W-:Y:S01]  /*8210*/  HGMMA.64x64x16.F32 R88, R124, gdesc[UR4].tnspB, R88, gsb0 ;  /* 0x40e000047c587df0 */ /* 0x000fe20008000858 */
[----:B------:R-:W-:Y:S01]  /*8220*/  UIADD3 UR6, UR10, 0x380, URZ ;  /* 0x000003800a067890 */ /* 0x000fe2000fffe03f */
[----:B--2---:R-:W-:Y:S01]  /*8230*/  FMNMX.FTZ R24, R76, R39, !PT ;  /* 0x000000274c187209 */ /* 0x004fe20007810000 */
[----:B------:R-:W-:Y:S01]  /*8240*/  UMOV UR7, 0x40000040 ;  /* 0x4000004000077882 */ /* 0x000fe20000000000 */
[--C-:B------:R-:W-:Y:S01]  /*8250*/  FFMA.FTZ R39, R52, UR24, -R4.reuse ;  /* 0x0000001834277c23 */ /* 0x100fe20008010804 */
[----:B------:R0:W-:Y:S02]  /*8260*/  MUFU.EX2 R21, R28 ;  /* 0x0000001c00157308 */ /* 0x0001e40000000800 */
[----:B------:R-:W1:Y:S06]  /*8270*/  SHFL.BFLY PT, R51, R24, 0x2, 0x1f ;  /* 0x0c401f0018337f89 */ /* 0x000e6c00000e0000 */
[----:B------:R-:W-:Y:S01]  /*8280*/  MUFU.EX2 R69, R69 ;  /* 0x0000004500457308 */ /* 0x000fe20000000800 */
[----:B0-----:R-:W-:-:S07]  /*8290*/  FFMA.FTZ R28, R59, UR24, -R4 ;  /* 0x000000183b1c7c23 */ /* 0x001fce0008010804 */
[----:B------:R-:W0:Y:S08]  /*82a0*/  MUFU.EX2 R148, R148 ;  /* 0x0000009400947308 */ /* 0x000e300000000800 */
[----:B------:R-:W2:Y:S01]  /*82b0*/  MUFU.EX2 R5, R5 ;  /* 0x0000000500057308 */ /* 0x000ea20000000800 */
[----:B-1----:R-:W-:Y:S01]  /*82c0*/  FMNMX.FTZ R36, R24, R51, !PT ;  /* 0x0000003318247209 */ /* 0x002fe20007810000 */
[--C-:B------:R-:W-:Y:S01]  /*82d0*/  FFMA.FTZ R51, R56, UR24, -R4.reuse ;  /* 0x0000001838337c23 */ /* 0x100fe20008010804 */
[----:B------:R-:W-:-:S03]  /*82e0*/  FFMA.FTZ R24, R57, UR24, -R4 ;  /* 0x0000001839187c23 */ /* 0x000fc60008010804 */
[----:B------:R-:W1:Y:S02]  /*82f0*/  SHFL.BFLY PT, R79, R36, 0x1, 0x1f ;  /* 0x0c201f00244f7f89 */ /* 0x000e6400000e0000 */
[----:B------:R-:W-:Y:S01]  /*8300*/  MUFU.EX2 R150, R150 ;  /* 0x0000009600967308 */ /* 0x000fe20000000800 */
[----:B0-----:R-:W-:-:S07]  /*8310*/  FFMA.FTZ R2, R69, R2, R148 ;  /* 0x0000000245027223 */ /* 0x001fce0000010094 */
[----:B------:R-:W-:Y:S01]  /*8320*/  MUFU.EX2 R77, R77 ;  /* 0x0000004d004d7308 */ /* 0x000fe20000000800 */
[----:B--2---:R-:W-:-:S07]  /*8330*/  F2FP.F16.F32.PACK_AB R148, R5, R148 ;  /* 0x000000940594723e */ /* 0x004fce00000000ff */
[----:B------:R-:W-:Y:S01]  /*8340*/  MUFU.EX2 R144, R144 ;  /* 0x0000009000907308 */ /* 0x000fe20000000800 */
[----:B-1----:R-:W-:-:S07]  /*8350*/  FMNMX.FTZ R44, R36, R79, !PT ;  /* 0x0000004f242c7209 */ /* 0x002fce0007810000 */
        /* <DEDUP_REMOVED lines=8> */
[--C-:B------:R-:W-:Y:S01]  /*83e0*/  FFMA.FTZ R145, R15, UR24, -R59.reuse ;  /* 0x000000180f917c23 */ /* 0x100fe2000801083b */
[----:B------:R-:W-:Y:S01]  /*83f0*/  @!P1 LEA R11, R11, UR45, 0x3 ;  /* 0x0000002d0b0b9c11 */ /* 0x000fe2000f8e18ff */
[----:B------:R-:W-:Y:S01]  /*8400*/  FFMA.FTZ R8, R12, UR24, -R59 ;  /* 0x000000180c087c23 */ /* 0x000fe2000801083b */
[----:B------:R-:W-:Y:S01]  /*8410*/  MUFU.EX2 R57, R57 ;  /* 0x0000003900397308 */ /* 0x000fe20000000800 */
[----:B------:R-:W-:-:S02]  /*8420*/  WARPGROUP.DEPBAR.LE gsb0, 0x0 ;  /* 0x00008000000079c5 */ /* 0x000fc40000010000 */
[----:B------:R-:W-:Y:S01]  /*8430*/  WARPGROUP.ARRIVE ;  /* 0x00000000000079c5 */ /* 0x000fe20000000000 */
[----:B------:R-:W-:Y:S01]  /*8440*/  IADD3 R7, R23, 0x9, RZ ;  /* 0x0000000917077810 */ /* 0x000fe20007ffe0ff */
[----:B------:R-:W-:Y:S02]  /*8450*/  @!P1 VIADD R15, R11, 0x16840 ;  /* 0x000168400b0f9836 */ /* 0x000fe40000000000 */
[--C-:B------:R-:W-:Y:S01]  /*8460*/  FFMA.FTZ R12, R20, UR24, -R59.reuse ;  /* 0x00000018140c7c23 */ /* 0x100fe2000801083b */
[----:B------:R-:W-:Y:S01]  /*8470*/  FFMA.FTZ R147, R25, UR24, -R59 ;  /* 0x0000001819937c23 */ /* 0x000fe2000801083b */
[----:B------:R-:W0:Y:S01]  /*8480*/  MUFU.EX2 R4, R4 ;  /* 0x0000000400047308 */ /* 0x000e220000000800 */
[----:B------:R-:W-:Y:S01]  /*8490*/  HGMMA.64x64x16.F32 R88, R120, gdesc[UR4].tnspB, R88, gsb0 ;  /* 0x40e0000478587df0 */ /* 0x000fe20008000858 */
[----:B------:R-:W-:Y:S01]  /*84a0*/  SEL R11, R7, 0x9, !P2 ;  /* 0x00000009070b7807 */ /* 0x000fe20005000000 */
[----:B------:R-:W-:Y:S01]  /*84b0*/  FADD.FTZ R7, R5, R2 ;  /* 0x0000000205077221 */ /* 0x000fe20000010000 */
        /* <DEDUP_REMOVED lines=21> */
[----:B-1----:R-:W-:Y:S01]  /*8610*/  FADD.FTZ R2, R149, R0 ;  /* 0x0000000095027221 */ /* 0x002fe20000010000 */
[--C-:B------:R-:W-:Y:S01]  /*8620*/  FFMA.FTZ R0, R63, UR24, -R59.reuse ;  /* 0x000000183f007c23 */ /* 0x100fe2000801083b */
[----:B------:R-:W-:Y:S01]  /*8630*/  F2FP.F16.F32.PACK_AB R149, R149, R4 ;  /* 0x000000049595723e */ /* 0x000fe200000000ff */
[--C-:B------:R-:W-:Y:S01]  /*8640*/  FFMA.FTZ R71, R71, UR24, -R59.reuse ;  /* 0x0000001847477c23 */ /* 0x100fe2000801083b */
[--C-:B------:R-:W-:Y:S01]  /*8650*/  FFMA.FTZ R72, R72, UR24, -R59.reuse ;  /* 0x0000001848487c23 */ /* 0x100fe2000801083b */
[--C-:B------:R-:W-:Y:S01]  /*8660*/  FFMA.FTZ R73, R73, UR24, -R59.reuse ;  /* 0x0000001849497c23 */ /* 0x100fe2000801083b */
[--C-:B------:R-:W-:Y:S01]  /*8670*/  FFMA.FTZ R74, R74, UR24, -R59.reuse ;  /* 0x000000184a4a7c23 */ /* 0x100fe2000801083b */
[----:B------:R-:W1:Y:S01]  /*8680*/  MUFU.EX2 R145, R145 ;  /* 0x0000009100917308 */ /* 0x000e620000000800 */
[----:B------:R-:W-:Y:S01]  /*8690*/  FFMA.FTZ R75, R75, UR24, -R59 ;  /* 0x000000184b4b7c23 */ /* 0x000fe2000801083b */
[----:B------:R-:W-:Y:S01]  /*86a0*/  ISETP.LT.AND P2, PT, RZ, UR26, PT ;  /* 0x0000001aff007c0c */ /* 0x000fe2000bf41270 */
[----:B------:R-:W-:-:S05]  /*86b0*/  UIADD3 UR6, UR26, -0x1, URZ ;  /* 0xffffffff1a067890 */ /* 0x000fca000fffe03f */
[----:B------:R-:W3:Y:S02]  /*86c0*/  MUFU.EX2 R12, R12 ;  /* 0x0000000c000c7308 */ /* 0x000ee40000000800 */
[----:B------:R-:W-:-:S06]  /*86d0*/  UMOV UR26, UR6 ;  /* 0x00000006001a7c82 */ /* 0x000fcc0008000000 */
[----:B------:R-:W-:Y:S08]  /*86e0*/  MUFU.EX2 R146, R146 ;  /* 0x0000009200927308 */ /* 0x000ff00000000800 */
[----:B------:R4:W-:Y:S08]  /*86f0*/  MUFU.EX2 R33, R40 ;  /* 0x0000002800217308 */ /* 0x0009f00000000800 */
[----:B------:R-:W5:Y:S01]  /*8700*/  MUFU.EX2 R147, R147 ;  /* 0x0000009300937308 */ /* 0x000f620000000800 */
[----:B----4-:R-:W-:Y:S01]  /*8710*/  FADD.FTZ R40, R150, R7 ;  /* 0x0000000796287221 */ /* 0x010fe20000010000 */
[----:B--2---:R-:W-:Y:S01]  /*8720*/  FADD.FTZ R7, R151, R2 ;  /* 0x0000000297077221 */ /* 0x004fe20000010000 */
[----:B0-----:R-:W-:-:S02]  /*8730*/  F2FP.F16.F32.PACK_AB R151, R8, R151 ;  /* 0x000000970897723e */ /* 0x001fc400000000ff */
[----:B------:R-:W-:Y:S01]  /*8740*/  F2FP.F16.F32.PACK_AB R150, R77, R150 ;  /* 0x000000964d96723e */ /* 0x000fe200000000ff */
[----:B------:R-:W-:Y:S02]  /*8750*/  FADD.FTZ R2, R8, R7 ;  /* 0x0000000708027221 */ /* 0x000fe40000010000 */
[----:B------:R-:W-:Y:S02]  /*8760*/  MUFU.EX2 R13, R13 ;  /* 0x0000000d000d7308 */ /* 0x000fe40000000800 */
[----:B-1----:R-:W-:Y:S01]  /*8770*/  FADD.FTZ R7, R145, R2 ;  /* 0x0000000291077221 */ /* 0x002fe20000010000 */
[----:B------:R-:W-:Y:S01]  /*8780*/  FFMA.FTZ R2, R65, UR24, -R59 ;  /* 0x0000001841027c23 */ /* 0x000fe2000801083b */
[C---:B---3--:R-:W-:Y:S02]  /*8790*/  F2FP.F16.F32.PACK_AB R145, R12.reuse, R145 ;  /* 0x000000910c91723e */ /* 0x048fe400000000ff */
[----:B------:R-:W-:Y:S01]  /*87a0*/  FADD.FTZ R42, R12, R7 ;  /* 0x000000070c2a7221 */ /* 0x000fe20000010000 */
[----:B------:R-:W-:-:S02]  /*87b0*/  WARPGROUP.DEPBAR.LE gsb0, 0x0 ;  /* 0x00008000000079c5 */ /* 0x000fc40000010000 */
[----:B------:R0:W-:Y:S06]  /*87c0*/  BAR.ARV R11, 0x100 ;  /* 0x0004000b0000751d */ /* 0x0001ec0000002000 */
[----:B------:R1:W-:Y:S01]  /*87d0*/  @!P1 SYNCS.ARRIVE.TRANS64.RED.A1T0 RZ, [R15+URZ], RZ ;  /* 0x000000ff0fff99a7 */ /* 0x0003e2000810043f */
[----:B------:R-:W2:Y:S01]  /*87e0*/  MUFU.EX2 R20, R20 ;  /* 0x0000001400147308 */ /* 0x000ea20000000800 */
[----:B-----5:R-:W-:Y:S01]  /*87f0*/  FADD.FTZ R7, R147, R42 ;  /* 0x0000002a93077221 */ /* 0x020fe20000010000 */
[-C--:B------:R-:W-:Y:S01]  /*8800*/  FMUL.FTZ R88, R88, R69.reuse ;  /* 0x0000004558587220 */ /* 0x080fe20000410000 */
[-C--:B------:R-:W-:Y:S01]  /*8810*/  FMUL.FTZ R89, R89, R69.reuse ;  /* 0x0000004559597220 */ /* 0x080fe20000410000 */
[-C--:B------:R-:W-:Y:S01]  /*8820*/  FMUL.FTZ R92, R92, R69.reuse ;  /* 0x000000455c5c7220 */ /* 0x080fe20000410000 */
[-C--:B------:R-:W-:Y:S01]  /*8830*/  FMUL.FTZ R93, R93, R69.reuse ;  /* 0x000000455d5d7220 */ /* 0x080fe20000410000 */
[-C--:B------:R-:W-:Y:S01]  /*8840*/  FMUL.FTZ R96, R96, R69.reuse ;  /* 0x0000004560607220 */ /* 0x080fe20000410000 */
[----:B-1----:R-:W-:Y:S01]  /*8850*/  IMAD.U32 R15, RZ, RZ, UR21 ;  /* 0x00000015ff0f7e24 */ /* 0x002fe2000f8e00ff */
[----:B------:R-:W-:Y:S01]  /*8860*/  MUFU.EX2 R140, R140 ;  /* 0x0000008c008c7308 */ /* 0x000fe20000000800 */
[----:B------:R-:W-:Y:S01]  /*8870*/  UMOV UR21, UR39 ;  /* 0x0000002700157c82 */ /* 0x000fe20008000000 */
[-C--:B------:R-:W-:Y:S01]  /*8880*/  FMUL.FTZ R97, R97, R69.reuse ;  /* 0x0000004561617220 */ /* 0x080fe20000410000 */
[-C--:B------:R-:W-:Y:S01]  /*8890*/  FMUL.FTZ R100, R100, R69.reuse ;  /* 0x0000004564647220 */ /* 0x080fe20000410000 */
[----:B------:R-:W-:Y:S01]  /*88a0*/  @!P1 LEA R15, R15, UR45, 0x3 ;  /* 0x0000002d0f0f9c11 */ /* 0x000fe2000f8e18ff */
[-C--:B------:R-:W-:Y:S01]  /*88b0*/  FMUL.FTZ R101, R101, R69.reuse ;  /* 0x0000004565657220 */ /* 0x080fe20000410000 */
[-C--:B------:R-:W-:Y:S01]  /*88c0*/  FMUL.FTZ R104, R104, R69.reuse ;  /* 0x0000004568687220 */ /* 0x080fe20000410000 */
[----:B------:R-:W-:Y:S01]  /*88d0*/  FMUL.FTZ R105, R105, R69 ;  /* 0x0000004569697220 */ /* 0x000fe20000410000 */
[----:B------:R-:W1:Y:S01]  /*88e0*/  MUFU.EX2 R141, R141 ;  /* 0x0000008d008d7308 */ /* 0x000e620000000800 */
[----:B0-----:R-:W-:-:S02]  /*88f0*/  @!P1 VIADD R11, R15, 0x16860 ;  /* 0x000168600f0b9836 */ /* 0x001fc40000000000 */
[C---:B--2---:R-:W-:Y:S01]  /*8900*/  FADD.FTZ R42, R20.reuse, R7 ;  /* 0x00000007142a7221 */ /* 0x044fe20000010000 */
[----:B------:R-:W-:Y:S01]  /*8910*/  F2FP.F16.F32.PACK_AB R147, R20, R147 ;  /* 0x000000931493723e */ /* 0x000fe200000000ff */
[-C--:B------:R-:W-:Y:S01]  /*8920*/  FMUL.FTZ R108, R108, R69.reuse ;  /* 0x000000456c6c7220 */ /* 0x080fe20000410000 */
[-C--:B------:R-:W-:Y:S01]  /*8930*/  FMUL.FTZ R109, R109, R69.reuse ;  /* 0x000000456d6d7220 */ /* 0x080fe20000410000 */
[----:B------:R-:W-:Y:S01]  /*8940*/  @!P1 PRMT R15, RZ, 0x654, R11 ;  /* 0x00000654ff0f9816 */ /* 0x000fe2000000000b */
[----:B------:R-:W-:Y:S01]  /*8950*/  FADD.FTZ R11, R77, R40 ;  /* 0x000000284d0b7221 */ /* 0x000fe20000010000 */
[----:B------:R-:W0:Y:S01]  /*8960*/  MUFU.EX2 R26, R26 ;  /* 0x0000001a001a7308 */ /* 0x000e220000000800 */
[-C--:B------:R-:W-:Y:S01]  /*8970*/  FMUL.FTZ R112, R112, R69.reuse ;  /* 0x0000004570707220 */ /* 0x080fe20000410000 */
[----:B------:R2:W-:Y:S01]  /*8980*/  @!P1 SYNCS.ARRIVE.TRANS64.RED.A1T0 RZ, [R15+URZ], RZ ;  /* 0x000000ff0fff99a7 */ /* 0x0005e2000810043f */
[----:B------:R-:W-:Y:S01]  /*8990*/  FADD.FTZ R40, R144, R11 ;  /* 0x0000000b90287221 */ /* 0x000fe20000010000 */
[----:B------:R-:W-:Y:S01]  /*89a0*/  F2FP.F16.F32.PACK_AB R144, R9, R144 ;  /* 0x000000900990723e */ /* 0x000fe200000000ff */
[-C--:B------:R-:W-:Y:S01]  /*89b0*/  FMUL.FTZ R113, R113, R69.reuse ;  /* 0x0000004571717220 */ /* 0x080fe20000410000 */
[-C--:B------:R-:W-:Y:S01]  /*89c0*/  FMUL.FTZ R116, R116, R69.reuse ;  /* 0x0000004574747220 */ /* 0x080fe20000410000 */
[----:B------:R-:W-:Y:S01]  /*89d0*/  FADD.FTZ R11, R9, R40 ;  /* 0x00000028090b7221 */ /* 0x000fe20000010000 */
[----:B------:R-:W3:Y:S01]  /*89e0*/  MUFU.EX2 R142, R142 ;  /* 0x0000008e008e7308 */ /* 0x000ee20000000800 */
[----:B-1----:R-:W-:Y:S01]  /*89f0*/  FADD.FTZ R7, R141, R42 ;  /* 0x0000002a8d077221 */ /* 0x002fe20000010000 */
[----:B------:R-:W-:Y:S01]  /*8a00*/  FFMA.FTZ R40, R67, UR24, -R59 ;  /* 0x0000001843287c23 */ /* 0x000fe2000801083b */
[----:B------:R-:W-:Y:S01]  /*8a10*/  FADD.FTZ R46, R146, R11 ;  /* 0x0000000b922e7221 */ /* 0x000fe20000010000 */
[----:B------:R-:W-:Y:S01]  /*8a20*/  FFMA.FTZ R59, R76, UR24, -R59 ;  /* 0x000000184c3b7c23 */ /* 0x000fe2000801083b */
[----:B------:R-:W-:Y:S01]  /*8a30*/  F2FP.F16.F32.PACK_AB R146, R13, R146 ;  /* 0x000000920d92723e */ /* 0x000fe200000000ff */
[----:B------:R-:W-:Y:S01]  /*8a40*/  FMUL.FTZ R117, R117, R69 ;  /* 0x0000004575757220 */ /* 0x000fe20000410000 */
[----:B------:R-:W-:Y:S01]  /*8a50*/  FADD.FTZ R11, R13, R46 ;  /* 0x0000002e0d0b7221 */ /* 0x000fe20000010000 */
[----:B------:R-:W1:Y:S01]  /*8a60*/  MUFU.EX2 R143, R143 ;  /* 0x0000008f008f7308 */ /* 0x000e620000000800 */
[C---:B0-----:R-:W-:Y:S01]  /*8a70*/  FADD.FTZ R42, R26.reuse, R7 ;  /* 0x000000071a2a7221 */ /* 0x041fe20000010000 */
[----:B------:R-:W-:Y:S01]  /*8a80*/  F2FP.F16.F32.PACK_AB R141, R26, R141 ;  /* 0x0000008d1a8d723e */ /* 0x000fe200000000ff */
[----:B------:R-:W-:Y:S01]  /*8a90*/  FADD.FTZ R46, R140, R11 ;  /* 0x0000000b8c2e7221 */ /* 0x000fe20000010000 */
[----:B------:R-:W-:Y:S01]  /*8aa0*/  F2FP.F16.F32.PACK_AB R140, R21, R140 ;  /* 0x0000008c158c723e */ /* 0x000fe200000000ff */
[-C--:B------:R-:W-:Y:S01]  /*8ab0*/  FMUL.FTZ R90, R90, R57.reuse ;  /* 0x000000395a5a7220 */ /* 0x080fe20000410000 */
[-C--:B------:R-:W-:Y:S01]  /*8ac0*/  FMUL.FTZ R91, R91, R57.reuse ;  /* 0x000000395b5b7220 */ /* 0x080fe20000410000 */
[----:B------:R-:W-:Y:S01]  /*8ad0*/  FADD.FTZ R11, R21, R46 ;  /* 0x0000002e150b7221 */ /* 0x000fe20000010000 */
[----:B------:R-:W0:Y:S01]  /*8ae0*/  MUFU.EX2 R31, R31 ;  /* 0x0000001f001f7308 */ /* 0x000e220000000800 */
[-C--:B------:R-:W-:Y:S01]  /*8af0*/  FMUL.FTZ R94, R94, R57.reuse ;  /* 0x000000395e5e7220 */ /* 0x080fe20000410000 */
[-C--:B------:R-:W-:Y:S01]  /*8b00*/  FMUL.FTZ R95, R95, R57.reuse ;  /* 0x000000395f5f7220 */ /* 0x080fe20000410000 */
[----:B---3--:R-:W-:Y:S01]  /*8b10*/  FADD.FTZ R46, R142, R11 ;  /* 0x0000000b8e2e7221 */ /* 0x008fe20000010000 */
        /* <DEDUP_REMOVED lines=13> */
[C---:B0-----:R-:W-:Y:S01]  /*8bf0*/  FADD.FTZ R11, R31.reuse, R46 ;  /* 0x0000002e1f0b7221 */ /* 0x041fe20000010000 */
[----:B------:R-:W-:Y:S01]  /*8c00*/  F2FP.F16.F32.PACK_AB R142, R31, R142 ;  /* 0x0000008e1f8e723e */ /* 0x000fe200000000ff */
[-C--:B------:R-:W-:Y:S01]  /*8c10*/  FMUL.FTZ R118, R118, R57.reuse ;  /* 0x0000003976767220 */ /* 0x080fe20000410000 */
[----:B------:R-:W-:-:S04]  /*8c20*/  FMUL.FTZ R119, R119, R57 ;  /* 0x0000003977777220 */ /* 0x000fc80000410000 */
[----:B------:R-:W0:Y:S01]  /*8c30*/  MUFU.EX2 R137, R137 ;  /* 0x0000008900897308 */ /* 0x000e220000000800 */
[C---:B---3--:R-:W-:Y:S01]  /*8c40*/  FADD.FTZ R42, R30.reuse, R7 ;  /* 0x000000071e2a7221 */ /* 0x048fe20000010000 */
[----:B------:R-:W-:-:S06]  /*8c50*/  F2FP.F16.F32.PACK_AB R143, R30, R143 ;  /* 0x0000008f1e8f723e */ /* 0x000fcc00000000ff */
[----:B------:R-:W3:Y:S01]  /*8c60*/  MUFU.EX2 R32, R32 ;  /* 0x0000002000207308 */ /* 0x000ee20000000800 */
[----:B-1----:R-:W-:Y:S01]  /*8c70*/  FADD.FTZ R46, R136, R11 ;  /* 0x0000000b882e7221 */ /* 0x002fe20000010000 */
[----:B------:R-:W-:-:S03]  /*8c80*/  F2FP.F16.F32.PACK_AB R136, R27, R136 ;  /* 0x000000881b88723e */ /* 0x000fc600000000ff */
[----:B------:R-:W-:-:S03]  /*8c90*/  FADD.FTZ R7, R27, R46 ;  /* 0x0000002e1b077221 */ /* 0x000fc60000010000 */
[----:B------:R-:W1:Y:S01]  /*8ca0*/  MUFU.EX2 R138, R138 ;  /* 0x0000008a008a7308 */ /* 0x000e620000000800 */
[----:B0-----:R-:W-:-:S07]  /*8cb0*/  FADD.FTZ R5, R137, R42 ;  /* 0x0000002a89057221 */ /* 0x001fce0000010000 */
        /* <DEDUP_REMOVED lines=61> */
[----:B------:R-:W-:Y:S01]  /*9090*/  F2FP.F16.F32.PACK_AB R125, R4, R125 ;  /* 0x0000007d047d723e */ /* 0x000fe200000000ff */
[----:B------:R-:W-:-:S05]  /*90a0*/  IMAD.MOV.U32 R4, RZ, RZ, R49 ;  /* 0x000000ffff047224 */ /* 0x000fca00078e0031 */
        /* <DEDUP_REMOVED lines=23> */
[----:B---3--:R-:W-:Y:S01]  /*9220*/  FADD.FTZ R5, R8, R5 ;  /* 0x0000000508057221 */ /* 0x008fe20000010000 */
[C---:B-1----:R-:W-:Y:S01]  /*9230*/  FADD.FTZ R2, R3.reuse, R2 ;  /* 0x0000000203027221 */ /* 0x042fe20000010000 */
[----:B------:R-:W-:Y:S01]  /*9240*/  F2FP.F16.F32.PACK_AB R122, R3, R36 ;  /* 0x00000024037a723e */ /* 0x000fe200000000ff */
[----:B------:R-:W-:Y:S02]  /*9250*/  IMAD.MOV.U32 R3, RZ, RZ, R44 ;  /* 0x000000ffff037224 */ /* 0x000fe400078e002c */
[C---:B0-----:R-:W-:Y:S01]  /*9260*/  FADD.FTZ R0, R59.reuse, R5 ;  /* 0x000000053b007221 */ /* 0x041fe20000010000 */
[----:B------:R-:W-:Y:S01]  /*9270*/  F2FP.F16.F32.PACK_AB R123, R59, R8 ;  /* 0x000000083b7b723e */ /* 0x000fe200000000ff */
[----:B--2---:R-:W-:Y:S06]  /*9280*/  @P2 BRA `(.L_x_14487) ;  /* 0xffffffd800e42947 */ /* 0x004fec000383ffff */
.L_x_14478:
[----:B------:R-:W-:Y:S06]  /*9290*/  BAR.ARV 0x8, 0x200 ;  /* 0x0208000000007b1d */ /* 0x000fec0000002000 */
[----:B------:R-:W-:Y:S05]  /*92a0*/  @!P0 BRA `(.L_x_14488) ;  /* 0x0000000000048947 */ /* 0x000fea0003800000 */
[----:B------:R-:W-:Y:S01]  /*92b0*/  BPT.TRAP 0x1 ;  /* 0x000000040000795c */ /* 0x000fe20000300000 */
.L_x_14488:
[----:B------:R-:W-:Y:S01]  /*92c0*/  ULEA UR5, UR39, UR45, 0x3 ;  /* 0x0000002d27057291 */ /* 0x000fe2000f8e183f */
[----:B------:R-:W-:-:S05]  /*92d0*/  IMAD.U32 R3, RZ, RZ, UR37 ;  /* 0x00000025ff037e24 */ /* 0x000fca000f8e00ff */
[----:B------:R-:W-:-:S04]  /*92e0*/  SHF.L.U32 R3, R3, 0x1f, RZ ;  /* 0x0000001f03037819 */ /* 0x000fc800000006ff */
[----:B------:R0:W1:Y:S01]  /*92f0*/  SYNCS.PHASECHK.TRANS64.TRYWAIT P2, [UR5+0x16850], R3 ;  /* 0x01685003ff0075a7 */ /* 0x0000620008040145 */
[----:B------:R-:W-:Y:S05]  /*9300*/  @!P0 BRA `(.L_x_14489) ;  /* 0x0000000000048947 */ /* 0x000fea0003800000 */
[----:B------:R-:W-:Y:S01]  /*9310*/  BPT.TRAP 0x1 ;  /* 0x000000040000795c */ /* 0x000fe20000300000 */
.L_x_14489:
[----:B-1----:R-:W-:Y:S05]  /*9320*/  @P2 BRA `(.L_x_14490) ;  /* 0x0000000000082947 */ /* 0x002fea0003800000 */
[----:B------:R-:W1:Y:S02]  /*9330*/  SYNCS.PHASECHK.TRANS64.TRYWAIT P0, [UR5+0x16850], R3 ;  /* 0x01685003ff0075a7 */ /* 0x000e640008000145 */
[----:B-1----:R-:W-:Y:S05]  /*9340*/  @!P0 BRA `(.L_x_14491) ;  /* 0x0000005800c48947 */ /* 0x002fea0003800000 */
.L_x_14490:
        /* <DEDUP_REMOVED lines=19> */
[----:B------:R-:W-:Y:S01]  /*9480*/  MOV R2, RZ ;  /* 0x000000ff00027202 */ /* 0x000fe20000000f00 */
[----:B-1----:R-:W-:-:S03]  /*9490*/  FADD.FTZ R5, R5, R0 ;  /* 0x0000000005057221 */ /* 0x002fc60000010000 */
[----:B------:R-:W0:Y:S01]  /*94a0*/  SHFL.BFLY PT, R4, R3, 0x1, 0x1f ;  /* 0x0c201f0003047f89 */ /* 0x000e2200000e0000 */
[----:B------:R-:W-:-:S03]  /*94b0*/  IMAD.MOV.U32 R0, RZ, RZ, -0x800000 ;  /* 0xff800000ff007424 */ /* 0x000fc600078e00ff */
[----:B------:R-:W1:Y:S01]  /*94c0*/  SHFL.BFLY PT, R6, R5, 0x1, 0x1f ;  /* 0x0c201f0005067f89 */ /* 0x000e6200000e0000 */
[----:B0-----:R-:W-:Y:S01]  /*94d0*/  FADD.FTZ R8, R3, R4 ;  /* 0x0000000403087221 */ /* 0x001fe20000010000 */
[----:B------:R-:W-:Y:S02]  /*94e0*/  IMAD.U32 R3, RZ, RZ, UR24 ;  /* 0x00000018ff037e24 */ /* 0x000fe4000f8e00ff */
[----:B------:R-:W-:Y:S02]  /*94f0*/  IMAD.U32 R4, RZ, RZ, UR24 ;  /* 0x00000018ff047e24 */ /* 0x000fe4000f8e00ff */
[----:B-1----:R-:W-:Y:S01]  /*9500*/  FADD.FTZ R9, R5, R6 ;  /* 0x0000000605097221 */ /* 0x002fe20000010000 */
[----:B------:R-:W-:Y:S01]  /*9510*/  FSETP.NE.FTZ.AND P0, PT, R8, RZ, PT ;  /* 0x000000ff0800720b */ /* 0x000fe20003f15000 */
[----:B------:R-:W-:-:S03]  /*9520*/  IMAD.MOV.U32 R5, RZ, RZ, RZ ;  /* 0x000000ffff057224 */ /* 0x000fc600078e00ff */
[----:B------:R-:W-:-:S09]  /*9530*/  FSETP.NE.FTZ.AND P2, PT, R9, RZ, PT ;  /* 0x000000ff0900720b */ /* 0x000fd20003f55000 */
[----:B------:R-:W0:Y:S01]  /*9540*/  @P0 MUFU.LG2 R6, R8 ;  /* 0x0000000800060308 */ /* 0x000e220000000c00 */
[----:B------:R-:W-:-:S07]  /*9550*/  @P0 FMUL.FTZ R4, R4, 0.69314718246459960938 ;  /* 0x3f31721804040820 */ /* 0x000fce0000410000 */
[----:B------:R1:W-:Y:S08]  /*9560*/  @P0 MUFU.RCP R2, R8 ;  /* 0x0000000800020308 */ /* 0x0003f00000001000 */
[----:B------:R-:W2:Y:S01]  /*9570*/  @P2 MUFU.LG2 R7, R9 ;  /* 0x0000000900072308 */ /* 0x000ea20000000c00 */
[----:B-1----:R-:W-:Y:S01]  /*9580*/  @P2 FMUL.FTZ R8, R3, 0.69314718246459960938 ;  /* 0x3f31721803082820 */ /* 0x002fe20000410000 */
[----:B0-----:R-:W-:Y:S01]  /*9590*/  @P0 FMUL.FTZ R3, R6, 0.69314718246459960938 ;  /* 0x3f31721806030820 */ /* 0x001fe20000410000 */
[----:B------:R-:W-:-:S03]  /*95a0*/  @!P1 IADD3 R6, R10, 0x16860, RZ ;  /* 0x000168600a069810 */ /* 0x000fc60007ffe0ff */
[----:B------:R-:W-:Y:S01]  /*95b0*/  @P0 FFMA.FTZ R26, R4, R49, R3 ;  /* 0x00000031041a0223 */ /* 0x000fe20000010003 */
[----:B------:R-:W-:Y:S01]  /*95c0*/  @!P1 PRMT R6, RZ, 0x654, R6 ;  /* 0x00000654ff069816 */ /* 0x000fe20000000006 */
[----:B------:R-:W0:Y:S01]  /*95d0*/  @P2 MUFU.RCP R5, R9 ;  /* 0x0000000900052308 */ /* 0x000e220000001000 */
[----:B------:R-:W-:Y:S01]  /*95e0*/  PLOP3.LUT P0, PT, PT, PT, PT, 0x8, 0x0 ;  /* 0x000000000000781c */ /* 0x000fe20003f0e170 */
[----:B------:R-:W-:Y:S02]  /*95f0*/  WARPGROUP.DEPBAR.LE gsb0, 0x0 ;  /* 0x00008000000079c5 */ /* 0x000fe40000010000 */
[----:B------:R-:W-:Y:S01]  /*9600*/  WARPGROUP.ARRIVE ;  /* 0x00000000000079c5 */ /* 0x000fe20000000000 */
[----:B--2---:R-:W-:-:S05]  /*9610*/  @P2 FMUL.FTZ R7, R7, 0.69314718246459960938 ;  /* 0x3f31721807072820 */ /* 0x004fca0000410000 */
[----:B------:R-:W-:Y:S01]  /*9620*/  HGMMA.64x64x16.F32 R88, R144, gdesc[UR4].tnspB, R88, gsb0 ;  /* 0x40e0000490587df0 */ /* 0x000fe20008000858 */
[----:B------:R-:W-:Y:S01]  /*9630*/  UIADD3 UR6, UR4, 0x100, URZ ;  /* 0x0000010004067890 */ /* 0x000fe2000fffe03f */
[----:B------:R-:W-:Y:S01]  /*9640*/  UMOV UR7, 0x40000040 ;  /* 0x4000004000077882 */ /* 0x000fe20000000000 */
[----:B------:R-:W-:Y:S01]  /*9650*/  @P2 FFMA.FTZ R0, R8, R44, R7 ;  /* 0x0000002c08002223 */ /* 0x000fe20000010007 */
        /* <DEDUP_REMOVED lines=65> */
.L_x_14461:
        /* <DEDUP_REMOVED lines=18> */
[----:B------:R-:W-:Y:S01]  /*9b90*/  IMAD.MOV.U32 R28, RZ, RZ, R37 ;  /* 0x000000ffff1c7224 */ /* 0x000fe200078e0025 */
        /* <DEDUP_REMOVED lines=13> */
[----:B------:R-:W-:Y:S01]  /*9c70*/  F2FP.F16.F32.PACK_AB R115, R119, R118 ;  /* 0x000000767773723e */ /* 0x000fe200000000ff */
[----:B------:R-:W-:Y:S01]  /*9c80*/  ULDC UR5, c[0x0][0xa88] ;  /* 0x0002a20000057ab9 */ /* 0x000fe20000000800 */
[----:B------:R-:W-:Y:S01]  /*9c90*/  BAR.SYNC.DEFER_BLOCKING 0x1, 0x180 ;  /* 0x0046000000007b1d */ /* 0x000fe20000010000 */
[----:B-1----:R-:W-:Y:S01]  /*9ca0*/  ISETP.NE.AND P1, PT, R32, 0x1, PT ;  /* 0x000000012000780c */ /* 0x002fe20003f25270 */
[----:B------:R-:W-:-:S04]  /*9cb0*/  IMAD.U32 R34, RZ, RZ, UR8 ;  /* 0x00000008ff227e24 */ /* 0x000fc8000f8e00ff */
[----:B------:R-:W-:Y:S01]  /*9cc0*/  ULDC.64 UR8, c[0x0][0xae8] ;  /* 0x0002ba0000087ab9 */ /* 0x000fe20000000a00 */
[----:B------:R-:W-:Y:S02]  /*9cd0*/  MOV R2, R27 ;  /* 0x0000001b00027202 */ /* 0x000fe40000000f00 */
[----:B0-----:R-:W-:Y:S01]  /*9ce0*/  MOV R3, R4 ;  /* 0x0000000400037202 */ /* 0x001fe20000000f00 */
[----:B------:R-:W-:Y:S02]  /*9cf0*/  ULDC.64 UR10, c[0x0][0xaf0] ;  /* 0x0002bc00000a7ab9 */ /* 0x000fe40000000a00 */
[--C-:B------:R-:W-:Y:S02]  /*9d00*/  IMAD.WIDE R10, R155, 0x2, R2.reuse ;  /* 0x000000029b0a7825 */ /* 0x100fe400078e0202 */
[----:B------:R-:W0:Y:S02]  /*9d10*/  @P1 LDC R20, c[0x0][0xbec] ;  /* 0x0002fb00ff141b82 */ /* 0x000e240000000800 */
[----:B------:R-:W-:Y:S01]  /*9d20*/  IMAD.WIDE R2, R5, 0x2, R2 ;  /* 0x0000000205027825 */ /* 0x000fe200078e0202 */
[----:B------:R-:W-:-:S02]  /*9d30*/  LOP3.LUT R4, R10, 0x380, RZ, 0xc0, !PT ;  /* 0x000003800a047812 */ /* 0x000fc400078ec0ff */
[----:B------:R-:W-:Y:S02]  /*9d40*/  IADD3 R33, P0, R10, 0x60, RZ ;  /* 0x000000600a217810 */ /* 0x000fe40007f1e0ff */
[----:B------:R-:W-:Y:S01]  /*9d50*/  SHF.R.U64 R5, R4, 0x3, RZ ;  /* 0x0000000304057819 */ /* 0x000fe200000012ff */
[----:B------:R-:W1:Y:S01]  /*9d60*/  @P1 LDC R35, c[0x0][0xbf0] ;  /* 0x0002fc00ff231b82 */ /* 0x000e620000000800 */
[----:B------:R-:W-:Y:S01]  /*9d70*/  LOP3.LUT R4, R33, 0x380, RZ, 0xc0, !PT ;  /* 0x0000038021047812 */ /* 0x000fe200078ec0ff */
[--C-:B------:R-:W-:Y:S01]  /*9d80*/  IMAD.X R9, RZ, RZ, R11.reuse, P0 ;  /* 0x000000ffff097224 */ /* 0x100fe200000e060b */
[----:B------:R-:W-:Y:S02]  /*9d90*/  IADD3 R31, P2, R10, 0x40, RZ ;  /* 0x000000400a1f7810 */ /* 0x000fe40007f5e0ff */
[----:B------:R-:W-:Y:S02]  /*9da0*/  SHF.R.U64 R4, R4, 0x3, RZ ;  /* 0x0000000304047819 */ /* 0x000fe400000012ff */
[----:B------:R-:W-:Y:S01]  /*9db0*/  IADD3 R29, P3, R10, 0x20, RZ ;  /* 0x000000200a1d7810 */ /* 0x000fe20007f7e0ff */
[----:B------:R-:W-:Y:S01]  /*9dc0*/  IMAD.X R7, RZ, RZ, R11, P2 ;  /* 0x000000ffff077224 */ /* 0x000fe200010e060b */
[----:B------:R-:W-:-:S02]  /*9dd0*/  LOP3.LUT R6, R31, 0x380, RZ, 0xc0, !PT ;  /* 0x000003801f067812 */ /* 0x000fc400078ec0ff */
[----:B------:R-:W-:Y:S02]  /*9de0*/  LOP3.LUT R8, R4, R33, RZ, 0x3c, !PT ;  /* 0x0000002104087212 */ /* 0x000fe400078e3cff */
[----:B------:R-:W-:Y:S02]  /*9df0*/  SHF.R.U64 R6, R6, 0x3, RZ ;  /* 0x0000000306067819 */ /* 0x000fe400000012ff */
[----:B------:R-:W-:Y:S01]  /*9e00*/  LOP3.LUT R4, R29, 0x380, RZ, 0xc0, !PT ;  /* 0x000003801d047812 */ /* 0x000fe200078ec0ff */
[----:B0-----:R-:W-:Y:S01]  /*9e10*/  @P1 IMAD.HI.U32 R20, R37, R20, RZ ;  /* 0x0000001425141227 */ /* 0x001fe200078e00ff */
[----:B------:R-:W-:Y:S02]  /*9e20*/  LOP3.LUT R6, R6, R31, RZ, 0x3c, !PT ;  /* 0x0000001f06067212 */ /* 0x000fe400078e3cff */
[----:B------:R-:W-:Y:S02]  /*9e30*/  SHF.R.U64 R4, R4, 0x3, RZ ;  /* 0x0000000304047819 */ /* 0x000fe400000012ff */
[----:B------:R-:W-:-:S02]  /*9e40*/  IADD3 R31, P2, R2, 0x3000, RZ ;  /* 0x00003000021f7810 */ /* 0x000fc40007f5e0ff */
[----:B------:R-:W-:Y:S02]  /*9e50*/  LOP3.LUT R4, R4, R29, RZ, 0x3c, !PT ;  /* 0x0000001d04047212 */ /* 0x000fe400078e3cff */
[----:B------:R-:W-:Y:S01]  /*9e60*/  LOP3.LUT R29, R31, 0x380, RZ, 0xc0, !PT ;  /* 0x000003801f1d7812 */ /* 0x000fe200078ec0ff */
[----:B------:R-:W-:Y:S01]  /*9e70*/  IMAD.X R21, RZ, RZ, R3, P2 ;  /* 0x000000ffff157224 */ /* 0x000fe200010e0603 */
[----:B-1----:R-:W-:Y:S02]  /*9e80*/  @P1 SHF.R.U32.HI R28, RZ, R35, R20 ;  /* 0x00000023ff1c1219 */ /* 0x002fe40000011614 */
[----:B------:R-:W-:Y:S02]  /*9e90*/  SHF.R.U64 R20, R29, 0x3, RZ ;  /* 0x000000031d147819 */ /* 0x000fe400000012ff */
[----:B------:R-:W-:Y:S02]  /*9ea0*/  IADD3 R29, -R28, RZ, RZ ;  /* 0x000000ff1c1d7210 */ /* 0x000fe40007ffe1ff */
[----:B------:R-:W-:Y:S01]  /*9eb0*/  LOP3.LUT R10, R5, R10, RZ, 0x3c, !PT ;  /* 0x0000000a050a7212 */ /* 0x000fe200078e3cff */
[----:B------:R-:W-:Y:S01]  /*9ec0*/  IMAD.X R5, RZ, RZ, R11, P3 ;  /* 0x000000ffff057224 */ /* 0x000fe200018e060b */
[----:B------:R-:W-:Y:S01]  /*9ed0*/  LOP3.LUT R20, R20, R31, RZ, 0x3c, !PT ;  /* 0x0000001f14147212 */ /* 0x000fe200078e3cff */
[----:B------:R-:W-:Y:S01]  /*9ee0*/  IMAD R29, R32, R29, R37 ;  /* 0x0000001d201d7224 */ /* 0x000fe200078e0225 */
[----:B------:R-:W-:-:S02]  /*9ef0*/  MOV R31, R10 ;  /* 0x0000000a001f7202 */ /* 0x000fc40000000f00 */
[----:B------:R-:W-:Y:S02]  /*9f00*/  SHF.R.S32.HI R11, RZ, 0x1f, R28 ;  /* 0x0000001fff0b7819 */ /* 0x000fe4000001141c */
[----:B------:R-:W-:Y:S02]  /*9f10*/  IADD3 R10, P0, R28, UR6, RZ ;  /* 0x000000061c0a7c10 */ /* 0x000fe4000ff1e0ff */
[----:B------:R-:W-:Y:S02]  /*9f20*/  IADD3 R33, P3, R2, 0x1800, RZ ;  /* 0x0000180002217810 */ /* 0x000fe40007f7e0ff */
[----:B------:R-:W-:Y:S02]  /*9f30*/  SHF.R.S32.HI R30, RZ, 0x1f, R29 ;  /* 0x0000001fff1e7819 */ /* 0x000fe4000001141d */
[----:B------:R-:W-:Y:S01]  /*9f40*/  IADD3.X R11, R11, UR7, R34, P0, !PT ;  /* 0x000000070b0b7c10 */ /* 0x000fe200087fe422 */
[----:B------:R-:W-:Y:S01]  /*9f50*/  ULDC.64 UR6, c[0x0][0xb88] ;  /* 0x0002e20000067ab9 */ /* 0x000fe20000000a00 */
[----:B------:R-:W-:Y:S01]  /*9f60*/  LOP3.LUT R24, R33, 0x380, RZ, 0xc0, !PT ;  /* 0x0000038021187812 */ /* 0x000fe200078ec0ff */
[----:B------:R-:W-:Y:S01]  /*9f70*/  IMAD.X R25, RZ, RZ, R3, P3 ;  /* 0x000000ffff197224 */ /* 0x000fe200018e0603 */
[----:B------:R-:W-:Y:S01]  /*9f80*/  MOV R28, R8 ;  /* 0x00000008001c7202 */ /* 0x000fe20000000f00 */
[----:B------:R-:W-:Y:S01]  /*9f90*/  IMAD R8, R30, UR6, RZ ;  /* 0x000000061e087c24 */ /* 0x000fe2000f8e02ff */
[----:B------:R-:W-:Y:S01]  /*9fa0*/  MOV R30, R6 ;  /* 0x00000006001e7202 */ /* 0x000fe20000000f00 */
[----:B------:R-:W-:Y:S01]  /*9fb0*/  IMAD.WIDE.U32 R6, R29, UR6, R10 ;  /* 0x000000061d067c25 */ /* 0x000fe2000f8e000a */
[----:B------:R-:W-:-:S02]  /*9fc0*/  SHF.R.U64 R24, R24, 0x3, RZ ;  /* 0x0000000318187819 */ /* 0x000fc400000012ff */
[----:B------:R-:W-:Y:S01]  /*9fd0*/  LOP3.LUT P0, RZ, R152, 0x3, RZ, 0xc0, !PT ;  /* 0x0000000398ff7812 */ /* 0x000fe2000780c0ff */
[----:B------:R-:W-:Y:S01]  /*9fe0*/  IMAD R29, R29, UR7, R8 ;  /* 0x000000071d1d7c24 */ /* 0x000fe2000f8e0208 */
[----:B------:R-:W-:Y:S01]  /*9ff0*/  LOP3.LUT R24, R24, R33, RZ, 0x3c, !PT ;  /* 0x0000002118187212 */ /* 0x000fe200078e3cff */
[----:B------:R-:W-:Y:S01]  /*a000*/  VIADD R10, R154, UR41 ;  /* 0x000000299a0a7c36 */ /* 0x000fe20008000000 */
[----:B------:R-:W-:Y:S01]  /*a010*/  ULDC.64 UR6, c[0x0][0xb50] ;  /* 0x0002d40000067ab9 */ /* 0x000fe20000000a00 */
[----:B------:R-:W-:Y:S01]  /*a020*/  IMAD R33, R32, UR5, RZ ;  /* 0x0000000520217c24 */ /* 0x000fe2000f8e02ff */
[----:B------:R-:W-:Y:S01]  /*a030*/  LEA R34, P5, R6, UR6, 0x2 ;  /* 0x0000000606227c11 */ /* 0x000fe2000f8a10ff */
[----:B------:R-:W-:Y:S01]  /*a040*/  IMAD.IADD R7, R7, 0x1, R29 ;  /* 0x0000000107077824 */ /* 0x000fe200078e021d */
[----:B------:R-:W-:Y:S01]  /*a050*/  MOV R29, R4 ;  /* 0x00000004001d7202 */ /* 0x000fe20000000f00 */
        /* <DEDUP_REMOVED lines=11> */
[----:B------:R1:W2:Y:S01]  /*a110*/  SHFL.IDX PT, R39, R35, 0x1, 0x1c1f ;  /* 0x003c1f0023277f89 */ /* 0x0002a200000e0000 */
[----:B------:R-:W-:-:S02]  /*a120*/  F2FP.F16.F32.PACK_AB R8, R97, R96 ;  /* 0x000000606108723e */ /* 0x000fc400000000ff */
[----:B------:R-:W-:Y:S01]  /*a130*/  F2FP.F16.F32.PACK_AB R9, R99, R98 ;  /* 0x000000626309723e */ /* 0x000fe200000000ff */
[----:B------:R3:W-:Y:S01]  /*a140*/  STSM.16.M88.4 [R31], R4 ;  /* 0x000000041f007844 */ /* 0x0007e20000000200 */
[----:B------:R-:W-:Y:S02]  /*a150*/  F2FP.F16.F32.PACK_AB R10, R101, R100 ;  /* 0x00000064650a723e */ /* 0x000fe400000000ff */
[----:B------:R-:W-:Y:S02]  /*a160*/  F2FP.F16.F32.PACK_AB R11, R103, R102 ;  /* 0x00000066670b723e */ /* 0x000fe400000000ff */
[----:B-1----:R-:W-:-:S03]  /*a170*/  LOP3.LUT R35, R2, 0x380, RZ, 0xc0, !PT ;  /* 0x0000038002237812 */ /* 0x002fc600078ec0ff */
[----:B------:R1:W-:Y:S01]  /*a180*/  STSM.16.M88.4 [R29], R8 ;  /* 0x000000081d007844 */ /* 0x0003e20000000200 */
[----:B------:R-:W-:-:S03]  /*a190*/  SHF.R.U64 R35, R35, 0x3, RZ ;  /* 0x0000000323237819 */ /* 0x000fc600000012ff */
[----:B------:R-:W-:Y:S01]  /*a1a0*/  STSM.16.M88.4 [R30], R12 ;  /* 0x0000000c1e007844 */ /* 0x000fe20000000200 */
[----:B------:R-:W-:Y:S02]  /*a1b0*/  LOP3.LUT R34, R35, R2, RZ, 0x3c, !PT ;  /* 0x0000000223227212 */ /* 0x000fe400078e3cff */
[----:B------:R-:W-:Y:S01]  /*a1c0*/  MOV R35, R3 ;  /* 0x0000000300237202 */ /* 0x000fe20000000f00 */
[----:B------:R-:W-:Y:S01]  /*a1d0*/  STSM.16.M88.4 [R28], R112 ;  /* 0x000000701c007844 */ /* 0x000fe20000000200 */
[----:B------:R-:W-:Y:S06]  /*a1e0*/  BAR.SYNC.DEFER_BLOCKING 0x1, 0x180 ;  /* 0x0046000000007b1d */ /* 0x000fec0000010000 */
[----:B0-----:R0:W-:Y:S04]  /*a1f0*/  @!P4 ST.E desc[UR46][R36.64], R26 ;  /* 0x0000001a2400c985 */ /* 0x0011e8000c10192e */
[----:B--2---:R2:W-:Y:S04]  /*a200*/  @!P0 ST.E desc[UR46][R38.64], R0 ;  /* 0x0000000026008985 */ /* 0x0045e8000c10192e */
[----:B---3--:R-:W3:Y:S04]  /*a210*/  LD.E.128 R4, desc[UR46][R34.64] ;  /* 0x0000002e22047980 */ /* 0x008ee8000c101d00 */
[----:B-1----:R-:W4:Y:S01]  /*a220*/  LD.E.128 R8, desc[UR46][R24.64] ;  /* 0x0000002e18087980 */ /* 0x002f22000c101d00 */
[----:B0-----:R-:W0:Y:S03]  /*a230*/  @P1 LDC R37, c[0x0][0xbf0] ;  /* 0x0002fc00ff251b82 */ /* 0x001e260000000800 */
[----:B------:R1:W4:Y:S01]  /*a240*/  LD.E.128 R28, desc[UR46][R20.64] ;  /* 0x0000002e141c7980 */ /* 0x000322000c101d00 */
[----:B------:R-:W-:Y:S01]  /*a250*/  IADD3 R15, P0, R2, 0x4800, RZ ;  /* 0x00004800020f7810 */ /* 0x000fe20007f1e0ff */
[----:B--2---:R-:W-:Y:S01]  /*a260*/  IMAD R0, R18, 0x30, R22 ;  /* 0x0000003012007824 */ /* 0x004fe200078e0216 */
[----:B------:R-:W-:-:S02]  /*a270*/  UIMAD UR5, UR12, UR8, URZ ;  /* 0x000000080c0572a4 */ /* 0x000fc4000f8e023f */
[----:B------:R-:W-:Y:S01]  /*a280*/  UIMAD.WIDE.U32 UR6, UR43, UR8, URZ ;  /* 0x000000082b0672a5 */ /* 0x000fe2000f8e003f */
[----:B------:R-:W-:Y:S01]  /*a290*/  IMAD.X R13, RZ, RZ, R3, P0 ;  /* 0x000000ffff0d7224 */ /* 0x000fe200000e0603 */
[----:B------:R-:W-:Y:S01]  /*a2a0*/  LOP3.LUT R2, R15, 0x380, RZ, 0xc0, !PT ;  /* 0x000003800f027812 */ /* 0x000fe200078ec0ff */
[----:B------:R-:W2:Y:S01]  /*a2b0*/  @P1 LDC R3, c[0x0][0xbec] ;  /* 0x0002fb00ff031b82 */ /* 0x000ea20000000800 */
[----:B------:R-:W-:Y:S01]  /*a2c0*/  UIMAD UR5, UR43, UR9, UR5 ;  /* 0x000000092b0572a4 */ /* 0x000fe2000f8e0205 */
[----:B-1----:R-:W-:Y:S01]  /*a2d0*/  VIADD R20, R0, UR41 ;  /* 0x0000002900147c36 */ /* 0x002fe20008000000 */
[----:B------:R-:W-:Y:S01]  /*a2e0*/  UIMAD UR8, UR13, UR10, URZ ;  /* 0x0000000a0d0872a4 */ /* 0x000fe2000f8e023f */
[----:B------:R-:W-:Y:S01]  /*a2f0*/  SHF.R.U64 R2, R2, 0x3, RZ ;  /* 0x0000000302027819 */ /* 0x000fe200000012ff */
[----:B------:R-:W-:Y:S01]  /*a300*/  UIADD3 UR7, UR7, UR5, URZ ;  /* 0x0000000507077290 */ /* 0x000fe2000fffe03f */
[----:B------:R-:W-:Y:S01]  /*a310*/  IMAD.MOV.U32 R21, RZ, RZ, R20 ;  /* 0x000000ffff157224 */ /* 0x000fe200078e0014 */
[----:B------:R-:W-:Y:S01]  /*a320*/  UIMAD UR5, UR42, UR11, UR8 ;  /* 0x0000000b2a0572a4 */ /* 0x000fe2000f8e0208 */
[----:B------:R-:W-:Y:S01]  /*a330*/  LOP3.LUT R12, R2, R15, RZ, 0x3c, !PT ;  /* 0x0000000f020c7212 */ /* 0x000fe200078e3cff */
[----:B------:R-:W-:-:S03]  /*a340*/  UIMAD.WIDE.U32 UR42, UR42, UR10, UR6 ;  /* 0x0000000a2a2a72a5 */ /* 0x000fc6000f8e0006 */
[----:B------:R-:W-:Y:S01]  /*a350*/  ULDC.64 UR6, c[0x0][0xae0] ;  /* 0x0002b80000067ab9 */ /* 0x000fe20000000a00 */
[----:B------:R-:W-:Y:S01]  /*a360*/  UIADD3 UR5, UR43, UR5, URZ ;  /* 0x000000052b057290 */ /* 0x000fe2000fffe03f */
[----:B------:R-:W-:Y:S01]  /*a370*/  VIADD R34, R22, UR41 ;  /* 0x0000002916227c36 */ /* 0x000fe20008000000 */
[----:B------:R-:W5:Y:S01]  /*a380*/  LD.E.128 R12, desc[UR46][R12.64] ;  /* 0x0000002e0c0c7980 */ /* 0x000f62000c101d00 */
[----:B------:R-:W-:Y:S02]  /*a390*/  IMAD.U32 R2, RZ, RZ, UR42 ;  /* 0x0000002aff027e24 */ /* 0x000fe4000f8e00ff */
[----:B------:R-:W-:Y:S01]  /*a3a0*/  VIADD R27, R27, 0x16820 ;  /* 0x000168201b1b7836 */ /* 0x000fe20000000000 */
[----:B------:R-:W-:Y:S01]  /*a3b0*/  @!PT LDS RZ, [RZ] ;  /* 0x00000000fffff984 */ /* 0x000fe20000000800 */
[----:B------:R-:W-:Y:S01]  /*a3c0*/  @!PT LDS RZ, [RZ] ;  /* 0x00000000fffff984 */ /* 0x000fe20000000800 */
[----:B------:R-:W-:Y:S01]  /*a3d0*/  @!PT LDS RZ, [RZ] ;  /* 0x00000000fffff984 */ /* 0x000fe20000000800 */
[----:B------:R-:W-:Y:S01]  /*a3e0*/  @!PT LDS RZ, [RZ] ;  /* 0x00000000fffff984 */ /* 0x000fe20000000800 */
[----:B------:R1:W-:Y:S06]  /*a3f0*/  MEMBAR.ALL.CTA ;  /* 0x0000000000007992 */ /* 0x0003ec0000008000 */
[----:B-1----:R-:W1:Y:S01]  /*a400*/  FENCE.VIEW.ASYNC.S ;  /* 0x00000000000073c6 */ /* 0x002e620000000000 */
[----:B------:R-:W-:Y:S01]  /*a410*/  PRMT R27, RZ, 0x654, R27 ;  /* 0x00000654ff1b7816 */ /* 0x000fe2000000001b */
[----:B--2---:R-:W-:-:S04]  /*a420*/  @P1 IMAD.HI.U32 R0, R20, R3, RZ ;  /* 0x0000000314001227 */ /* 0x004fc800078e00ff */
[----:B------:R-:W-:Y:S01]  /*a430*/  IMAD.U32 R3, RZ, RZ, UR43 ;  /* 0x0000002bff037e24 */ /* 0x000fe2000f8e00ff */
[----:B0-----:R-:W-:Y:S02]  /*a440*/  @P1 SHF.R.U32.HI R21, RZ, R37, R0 ;  /* 0x00000025ff151219 */ /* 0x001fe40000011600 */
[----:B------:R-:W-:Y:S01]  /*a450*/  MOV R3, UR5 ;  /* 0x0000000500037c02 */ /* 0x000fe20008000f00 */
[----:B------:R-:W-:Y:S01]  /*a460*/  ULDC UR5, c[0x0][0xac8] ;  /* 0x0002b20000057ab9 */ /* 0x000fe20000000800 */
[--C-:B------:R-:W-:Y:S01]  /*a470*/  SHF.R.S32.HI R0, RZ, 0x1f, R21.reuse ;  /* 0x0000001fff007819 */ /* 0x100fe20000011415 */
[----:B------:R-:W-:Y:S02]  /*a480*/  IMAD.MOV R25, RZ, RZ, -R21 ;  /* 0x000000ffff197224 */ /* 0x000fe400078e0a15 */
[----:B------:R-:W-:-:S04]  /*a490*/  IMAD.WIDE.U32 R2, R21, UR6, R2 ;  /* 0x0000000615027c25 */ /* 0x000fc8000f8e0002 */
[----:B------:R-:W-:Y:S02]  /*a4a0*/  IMAD R0, R0, UR6, RZ ;  /* 0x0000000600007c24 */ /* 0x000fe4000f8e02ff */
[----:B------:R-:W-:Y:S01]  /*a4b0*/  IMAD R25, R32, R25, R20 ;  /* 0x0000001920197224 */ /* 0x000fe200078e0214 */
[----:B-1----:R0:W-:Y:S01]  /*a4c0*/  SYNCS.ARRIVE.TRANS64.RED.A1T0 RZ, [R27+URZ], RZ ;  /* 0x000000ff1bff79a7 */ /* 0x0021e2000810043f */
[----:B------:R-:W-:Y:S01]  /*a4d0*/  IMAD R35, R21, UR7, R0 ;  /* 0x0000000715237c24 */ /* 0x000fe2000f8e0200 */
[----:B------:R-:W-:Y:S02]  /*a4e0*/  ULDC.64 UR6, c[0x0][0xad8] ;  /* 0x0002b60000067ab9 */ /* 0x000fe40000000a00 */
[----:B------:R-:W-:Y:S01]  /*a4f0*/  SHF.R.S32.HI R0, RZ, 0x1f, R25 ;  /* 0x0000001fff007819 */ /* 0x000fe20000011419 */
[----:B------:R-:W-:-:S04]  /*a500*/  IMAD.IADD R3, R3, 0x1, R35 ;  /* 0x0000000103037824 */ /* 0x000fc800078e0223 */
        /* <DEDUP_REMOVED lines=10> */
[----:B------:R-:W-:Y:S01]  /*a5b0*/  ISETP.GE.AND P0, PT, R19, UR5, PT ;  /* 0x0000000513007c0c */ /* 0x000fe2000bf06270 */
[----:B------:R-:W2:Y:S03]  /*a5c0*/  SHFL.IDX PT, R24, R26, 0x1, 0x181f ;  /* 0x00381f001a187f89 */ /* 0x000ea600000e0000 */
[-C--:B------:R-:W-:Y:S01]  /*a5d0*/  ISETP.GE.OR P1, PT, R34, R33.reuse, P0 ;  /* 0x000000212200720c */ /* 0x080fe20000726670 */
[----:B------:R-:W0:Y:S01]  /*a5e0*/  SHFL.IDX PT, R36, R26, 0x2, 0x181f ;  /* 0x00581f001a247f89 */ /* 0x000e2200000e0000 */
[-C--:B------:R-:W-:Y:S02]  /*a5f0*/  ISETP.GE.OR P2, PT, R0, R33.reuse, P0 ;  /* 0x000000210000720c */ /* 0x080fe40000746670 */
[----:B------:R-:W-:Y:S01]  /*a600*/  ISETP.GE.OR P3, PT, R2, R33, P0 ;  /* 0x000000210200720c */ /* 0x000fe20000766670 */
[----:B------:R-:W0:Y:S01]  /*a610*/  SHFL.IDX PT, R3, R32, RZ, 0x181f ;  /* 0x00181fff20037589 */ /* 0x000e2200000e0000 */
[----:B------:R-:W-:-:S03]  /*a620*/  IADD3 R0, R34, 0x90, RZ ;  /* 0x0000009022007810 */ /* 0x000fc60007ffe0ff */
[----:B------:R-:W0:Y:S01]  /*a630*/  SHFL.IDX PT, R21, R32, 0x1, 0x181f ;  /* 0x00381f0020157f89 */ /* 0x000e2200000e0000 */
[----:B------:R-:W-:-:S03]  /*a640*/  ISETP.GE.OR P0, PT, R0, R33, P0 ;  /* 0x000000210000720c */ /* 0x000fc60000706670 */
        /* <DEDUP_REMOVED lines=17> */
.L_x_14493:
        /* <DEDUP_REMOVED lines=50> */
.L_x_14496:
[----:B------:R-:W-:Y:S05]  /*aa80*/  BSYNC B1 ;  /* 0x0000000000017941 */ /* 0x000fea0003800000 */
.L_x_14495:
[----:B------:R-:W-:Y:S01]  /*aa90*/  ULDC.64 UR10, c[0x0][0xae8] ;  /* 0x0002ba00000a7ab9 */ /* 0x000fe20000000a00 */
[----:B------:R-:W-:Y:S01]  /*aaa0*/  IADD3 R6, R6, UR41, RZ ;  /* 0x0000002906067c10 */ /* 0x000fe2000fffe0ff */
[----:B------:R-:W-:Y:S02]  /*aab0*/  UIMAD UR5, UR8, UR10, URZ ;  /* 0x0000000a080572a4 */ /* 0x000fe4000f8e023f */
[----:B------:R-:W-:Y:S02]  /*aac0*/  UIMAD.WIDE.U32 UR6, UR43, UR10, URZ ;  /* 0x0000000a2b0672a5 */ /* 0x000fe4000f8e003f */
[----:B------:R-:W-:Y:S01]  /*aad0*/  UIMAD UR5, UR43, UR11, UR5 ;  /* 0x0000000b2b0572a4 */ /* 0x000fe2000f8e0205 */
[----:B0-----:R-:W-:Y:S02]  /*aae0*/  @P1 IMAD.HI.U32 R0, R6, R9, RZ ;  /* 0x0000000906001227 */ /* 0x001fe400078e00ff */
[----:B------:R-:W-:Y:S01]  /*aaf0*/  ULDC.64 UR10, c[0x0][0xaf0] ;  /* 0x0002bc00000a7ab9 */ /* 0x000fe20000000a00 */
[----:B------:R-:W-:Y:S01]  /*ab00*/  UIADD3 UR7, UR7, UR5, URZ ;  /* 0x0000000507077290 */ /* 0x000fe2000fffe03f */
[----:B--2---:R-:W-:Y:S01]  /*ab10*/  IMAD.MOV.U32 R5, RZ, RZ, R6 ;  /* 0x000000ffff057224 */ /* 0x004fe200078e0006 */
[----:B------:R-:W-:Y:S01]  /*ab20*/  UIMAD UR5, UR9, UR10, URZ ;  /* 0x0000000a090572a4 */ /* 0x000fe2000f8e023f */
[----:B-1----:R-:W-:-:S02]  /*ab30*/  @P1 SHF.R.U32.HI R5, RZ, R11, R0 ;  /* 0x0000000bff051219 */ /* 0x002fc40000011600 */
[----:B------:R-:W-:Y:S01]  /*ab40*/  IADD3 R11, R22, UR41, RZ ;  /* 0x00000029160b7c10 */ /* 0x000fe2000fffe0ff */
[----:B------:R-:W-:Y:S01]  /*ab50*/  UIMAD UR5, UR42, UR11, UR5 ;  /* 0x0000000b2a0572a4 */ /* 0x000fe2000f8e0205 */
[--C-:B------:R-:W-:Y:S01]  /*ab60*/  SHF.R.S32.HI R0, RZ, 0x1f, R5.reuse ;  /* 0x0000001fff007819 */ /* 0x100fe20000011405 */
[----:B------:R-:W-:Y:S01]  /*ab70*/  UIMAD.WIDE.U32 UR42, UR42, UR10, UR6 ;  /* 0x0000000a2a2a72a5 */ /* 0x000fe2000f8e0006 */
[----:B------:R-:W-:Y:S02]  /*ab80*/  IMAD.MOV R7, RZ, RZ, -R5 ;  /* 0x000000ffff077224 */ /* 0x000fe400078e0a05 */
[----:B------:R-:W-:Y:S01]  /*ab90*/  ULDC.64 UR6, c[0x0][0xae0] ;  /* 0x0002b80000067ab9 */ /* 0x000fe20000000a00 */
[----:B------:R-:W-:Y:S01]  /*aba0*/  UIADD3 UR5, UR43, UR5, URZ ;  /* 0x000000052b057290 */ /* 0x000fe2000fffe03f */
[----:B------:R-:W-:Y:S02]  /*abb0*/  IMAD R7, R8, R7, R6 ;  /* 0x0000000708077224 */ /* 0x000fe400078e0206 */
[----:B------:R-:W-:-:S02]  /*abc0*/  IMAD R0, R0, UR6, RZ ;  /* 0x0000000600007c24 */ /* 0x000fc4000f8e02ff */
[----:B------:R-:W-:Y:S02]  /*abd0*/  IMAD.U32 R3, RZ, RZ, UR43 ;  /* 0x0000002bff037e24 */ /* 0x000fe4000f8e00ff */
        /* <DEDUP_REMOVED lines=14> */
[----:B------:R-:W-:Y:S01]  /*acc0*/  ULDC UR6, c[0x0][0xa88] ;  /* 0x0002a20000067ab9 */ /* 0x000fe20000000800 */
[----:B------:R-:W-:Y:S02]  /*acd0*/  VIADD R3, R11, 0x30 ;  /* 0x000000300b037836 */ /* 0x000fe40000000000 */
[----:B------:R-:W-:Y:S01]  /*ace0*/  LEA.HI.X R13, R2, UR7, R5, 0x1, P0 ;  /* 0x00000007020d7c11 */ /* 0x000fe200080f0c05 */
[----:B------:R-:W0:Y:S01]  /*acf0*/  SHFL.IDX PT, R4, R12, 0x1, 0x181f ;  /* 0x00381f000c047f89 */ /* 0x000e2200000e0000 */
[----:B------:R-:W-:Y:S01]  /*ad00*/  IMAD R14, R8, UR6, RZ ;  /* 0x00000006080e7c24 */ /* 0x000fe2000f8e02ff */
[----:B------:R-:W-:Y:S01]  /*ad10*/  ISETP.GE.AND P0, PT, R19, UR5, PT ;  /* 0x0000000513007c0c */ /* 0x000fe2000bf06270 */
[C---:B------:R-:W-:Y:S01]  /*ad20*/  VIADD R8, R11.reuse, 0x60 ;  /* 0x000000600b087836 */ /* 0x040fe20000000000 */
[----:B------:R-:W1:Y:S02]  /*ad30*/  SHFL.IDX PT, R2, R12, RZ, 0x181f ;  /* 0x00181fff0c027589 */ /* 0x000e6400000e0000 */
        /* <DEDUP_REMOVED lines=23> */
.L_x_14494:
[----:B------:R-:W-:Y:S05]  /*aeb0*/  BSYNC B0 ;  /* 0x0000000000007941 */ /* 0x000fea0003800000 */
.L_x_14492:
[----:B------:R-:W-:Y:S02]  /*aec0*/  ULDC UR5, c[0x0][0xc38] ;  /* 0x00030e0000057ab9 */ /* 0x000fe40000000800 */
[----:B------:R-:W-:-:S06]  /*aed0*/  UISETP.GE.AND UP0, UPT, UR4, UR5, UPT ;  /* 0x000000050400728c */ /* 0x000fcc000bf06270 */
[----:B------:R-:W-:-:S13]  /*aee0*/  PLOP3.LUT P0, PT, PT, PT, UP0, 0x80, 0x0 ;  /* 0x000000000000781c */ /* 0x000fda0003f0f008 */
[----:B------:R-:W-:Y:S05]  /*aef0*/  @!P0 BRA `(.L_x_14497) ;  /* 0xffffff5c00a08947 */ /* 0x000fea000383ffff */
[----:B------:R-:W-:Y:S05]  /*af00*/  EXIT ;  /* 0x000000000000794d */ /* 0x000fea0003800000 */
.L_x_14457:
[----:B------:R-:W-:-:S08]  /*af10*/  NOP ;  /* 0x0000000000007918 */ /* 0x000fd00000000000 */
[----:B------:R-:W0:-:S00]  /*af20*/  USETMAXREG.DEALLOC.CTAPOOL 0x20 ;  /* 0x00000020000079c8 */ /* 0x000e0000080e0500 */
        /* <DEDUP_REMOVED lines=24> */
[C---:B0-----:R-:W-:Y:S01]  /*b0b0*/  SHF.L.U32 R0, R6.reuse, 0x3, RZ ;  /* 0x0000000306007819 */ /* 0x041fe200000006ff */
[C---:B------:R-:W-:Y:S01]  /*b0c0*/  IMAD.SHL.U32 R4, R6.reuse, 0x10, RZ ;  /* 0x0000001006047824 */ /* 0x040fe200078e00ff */
[----:B------:R-:W-:Y:S02]  /*b0d0*/  LOP3.LUT R5, R6, 0x7f, RZ, 0xc0, !PT ;  /* 0x0000007f06057812 */ /* 0x000fe400078ec0ff */
[----:B------:R-:W-:Y:S02]  /*b0e0*/  LOP3.LUT R2, R0, 0x1f8, RZ, 0xc0, !PT ;  /* 0x000001f800027812 */ /* 0x000fe400078ec0ff */
[----:B------:R-:W-:Y:S01]  /*b0f0*/  LOP3.LUT R29, R6, 0x1f, RZ, 0xc0, !PT ;  /* 0x0000001f061d7812 */ /* 0x000fe200078ec0ff */
[----:B------:R-:W-:Y:S01]  /*b100*/  IMAD.SHL.U32 R3, R5, 0x8, RZ ;  /* 0x0000000805037824 */ /* 0x000fe200078e00ff */
[----:B------:R-:W-:-:S04]  /*b110*/  LOP3.LUT R2, R2, 0x38, R6, 0x78, !PT ;  /* 0x0000003802027812 */ /* 0x000fc800078e7806 */
[----:B------:R-:W-:Y:S02]  /*b120*/  LOP3.LUT R2, R2, 0x200, R3, 0xf8, !PT ;  /* 0x0000020002027812 */ /* 0x000fe400078ef803 */
[----:B------:R-:W-:Y:S02]  /*b130*/  SHF.R.U32.HI R3, RZ, 0x3, R5 ;  /* 0x00000003ff037819 */ /* 0x000fe40000011605 */
[----:B------:R-:W-:Y:S02]  /*b140*/  LEA R27, R2, R17, 0x1 ;  /* 0x00000011021b7211 */ /* 0x000fe400078e08ff */
[----:B--2---:R-:W-:-:S07]  /*b150*/  LOP3.LUT R0, R3, 0x70, R4, 0xf8, !PT ;  /* 0x0000007003007812 */ /* 0x004fce00078ef804 */
.L_x_14576:
        /* <DEDUP_REMOVED lines=22> */
.L_x_14499:
[----:B------:R-:W-:Y:S01]  /*b2c0*/  ULDC UR8, c[0x0][0xc54] ;  /* 0x0003150000087ab9 */ /* 0x000fe20000000800 */
[----:B------:R-:W-:Y:S01]  /*b2d0*/  UMOV UR5, UR9 ;  /* 0x0000000900057c82 */ /* 0x000fe20008000000 */
[----:B------:R-:W-:-:S11]  /*b2e0*/  UISETP.NE.AND UP0, UPT, UR8, 0x1, UPT ;  /* 0x000000010800788c */ /* 0x000fd6000bf05270 */
[----:B------:R-:W-:Y:S02]  /*b2f0*/  @UP0 ULDC.64 UR10, c[0x0][0xc58] ;  /* 0x00031600000a0ab9 */ /* 0x000fe40000000a00 */
[----:B------:R-:W-:-:S04]  /*b300*/  UIMAD.WIDE.U32 UR6, UR9, UR10, URZ ;  /* 0x0000000a090672a5 */ /* 0x000fc8000f8e003f */
[----:B------:R-:W-:-:S04]  /*b310*/  @UP0 USHF.R.U32.HI UR5, URZ, UR11, UR7 ;  /* 0x0000000b3f050299 */ /* 0x000fc80008011607 */
[----:B------:R-:W-:-:S12]  /*b320*/  UIMAD UR8, UR5, UR8, URZ ;  /* 0x00000008050872a4 */ /* 0x000fd8000f8e023f */
.L_x_14500:
[----:B------:R-:W-:Y:S01]  /*b330*/  ULOP3.LUT UR40, URZ, UR5, URZ, 0x33, !UPT ;  /* 0x000000053f287292 */ /* 0x000fe2000f8e333f */
[----:B------:R-:W-:Y:S01]  /*b340*/  BSSY B7, `(.L_x_14501) ;  /* 0x000033a000077945 */ /* 0x000fe20003800000 */
[----:B------:R-:W-:Y:S01]  /*b350*/  ULDC UR10, c[0x0][0x448] ;  /* 0x00011200000a7ab9 */ /* 0x000fe20000000800 */
[----:B------:R-:W-:Y:S01]  /*b360*/  ULDC UR5, c[0x0][0xc3c] ;  /* 0x00030f0000057ab9 */ /* 0x000fe20000000800 */
[----:B------:R-:W-:Y:S01]  /*b370*/  UISETP.NE.AND UP1, UPT, UR10, 0x1, UPT ;  /* 0x000000010a00788c */ /* 0x000fe2000bf25270 */
[----:B------:R-:W-:Y:S01]  /*b380*/  ULDC.64 UR6, c[0x0][0x418] ;  /* 0x0001060000067ab9 */ /* 0x000fe20000000a00 */
[----:B------:R-:W-:Y:S02]  /*b390*/  UIADD3 UR40, UR40, UR5, URZ ;  /* 0x0000000528287290 */ /* 0x000fe4000fffe03f */
[----:B------:R-:W-:Y:S02]  /*b3a0*/  UISETP.NE.U32.AND UP0, UPT, UR6, URZ, UPT ;  /* 0x0000003f0600728c */ /* 0x000fe4000bf05070 */
[----:B------:R-:W-:-:S02]  /*b3b0*/  UIMAD UR5, UR40, 0xc0, URZ ;  /* 0x000000c0280578a4 */ /* 0x000fc4000f8e023f */
[----:B------:R-:W-:Y:S02]  /*b3c0*/  UISETP.NE.AND.EX UP0, UPT, UR7, URZ, UPT, UP0 ;  /* 0x0000003f0700728c */ /* 0x000fe4000bf05300 */
[----:B------:R-:W-:Y:S01]  /*b3d0*/  UIADD3 UR5, UR5, 0xbf, URZ ;  /* 0x000000bf05057890 */ /* 0x000fe2000fffe03f */
[----:B------:R-:W-:Y:S01]  /*b3e0*/  ULDC UR7, c[0x0][0x288] ;  /* 0x0000a20000077ab9 */ /* 0x000fe20000000800 */
        /* <DEDUP_REMOVED lines=50> */
.L_x_14502:
        /* <DEDUP_REMOVED lines=11> */
[----:B------:R-:W-:Y:S01]  /*b7c0*/  IMAD.U32 R6, RZ, RZ, UR6 ;  /* 0x00000006ff067e24 */ /* 0x000fe2000f8e00ff */
[----:B------:R-:W-:Y:S01]  /*b7d0*/  MOV R11, UR5 ;  /* 0x00000005000b7c02 */ /* 0x000fe20008000f00 */
[----:B------:R-:W-:-:S02]  /*b7e0*/  IMAD.U32 R7, RZ, RZ, UR7 ;  /* 0x00000007ff077e24 */ /* 0x000fc4000f8e00ff */
[----:B------:R-:W-:Y:S02]  /*b7f0*/  IMAD.U32 R10, RZ, RZ, UR4 ;  /* 0x00000004ff0a7e24 */ /* 0x000fe4000f8e00ff */
[----:B------:R-:W-:Y:S02]  /*b800*/  IMAD.MOV.U32 R8, RZ, RZ, 0x70 ;  /* 0x00000070ff087424 */ /* 0x000fe400078e00ff */
[----:B------:R-:W-:Y:S02]  /*b810*/  IMAD.MOV.U32 R12, RZ, RZ, 0x1 ;  /* 0x00000001ff0c7424 */ /* 0x000fe400078e00ff */
[----:B------:R-:W-:-:S07]  /*b820*/  IMAD.MOV.U32 R13, RZ, RZ, RZ ;  /* 0x000000ffff0d7224 */ /* 0x000fce00078e00ff */
[----:B------:R-:W-:-:S07]  /*b830*/  LEPC R20, `(.L_x_14505) ;  /* 0x000000001014794e */ /* 0x000fce0000000000 */
[----:B0-----:R-:W-:Y:S05]  /*b840*/  CALL.ABS.NOINC R2 ;  /* 0x0000000002007343 */ /* 0x001fea0003c00000 */
.L_x_14505:
[----:B------:R-:W-:Y:S05]  /*b850*/  BSYNC B6 ;  /* 0x0000000000067941 */ /* 0x000fea0003800000 */
.L_x_14504:
        /* <DEDUP_REMOVED lines=20> */
.L_x_14508:
[----:B------:R0:W1:Y:S01]  /*b9a0*/  LDC.64 R2, c[0x4][R18] ;  /* 0x0100000012027b82 */ /* 0x0000620000000a00 */
[----:B------:R-:W-:Y:S01]  /*b9b0*/  ULDC.64 UR4, c[0x4][0x1b8] ;  /* 0x01006e0000047ab9 */ /* 0x000fe20000000a00 */
[----:B------:R-:W-:Y:S01]  /*b9c0*/  ULDC.64 UR6, c[0x4][0x1c0] ;  /* 0x0100700000067ab9 */ /* 0x000fe20000000a00 */
[----:B------:R-:W-:Y:S01]  /*b9d0*/  MOV R4, UR4 ;  /* 0x0000000400047c02 */ /* 0x000fe20008000f00 */
        /* <DEDUP_REMOVED lines=11> */
.L_x_14507:
[----:B------:R-:W-:Y:S05]  /*ba90*/  BSYNC B6 ;  /* 0x0000000000067941 */ /* 0x000fea0003800000 */
.L_x_14506:
        /* <DEDUP_REMOVED lines=24> */
.L_x_14591:
[----:B-1----:R-:W-:Y:S02]  /*bc20*/  ISETP.NE.AND P0, PT, R14, RZ, PT ;  /* 0x000000ff0e00720c */ /* 0x002fe40003f05270 */
[----:B------:R-:W-:-:S04]  /*bc30*/  PLOP3.LUT P2, PT, PT, PT, PT, 0x8, 0x0 ;  /* 0x000000000000781c */ /* 0x000fc80003f4e170 */
[----:B------:R-:W-:-:S07]  /*bc40*/  P2R R25, PR, RZ, 0x4 ;  /* 0x00000004ff197803 */ /* 0x000fce0000000000 */
[----:B------:R-:W-:Y:S05]  /*bc50*/  @P0 BRA `(.L_x_14510) ;  /* 0x0000000000d80947 */ /* 0x000fea0003800000 */
[----:B------:R-:W-:-:S03]  /*bc60*/  UMOV UR4, 0xffffffff ;  /* 0xffffffff00047882 */ /* 0x000fc60000000000 */
[----:B------:R-:W-:Y:S05]  /*bc70*/  BRA.DIV UR4, `(.L_x_14511) ;  /* 0x0000003204b07947 */ /* 0x000fea000b800000 */
[----:B------:R-:W-:-:S13]  /*bc80*/  ELECT P6, URZ, PT ;  /* 0x00000000003f782f */ /* 0x000fda00038c0000 */
.L_x_14594:
[----:B------:R-:W-:Y:S05]  /*bc90*/  @!P6 BRA `(.L_x_14510) ;  /* 0x0000000000c8e947 */ /* 0x000fea0003800000 */
[----:B------:R-:W-:Y:S01]  /*bca0*/  MOV R18, R22 ;  /* 0x0000001600127202 */ /* 0x000fe20000000f00 */
        /* <DEDUP_REMOVED lines=19> */
.L_x_14512:
[----:B------:R-:W2:Y:S01]  /*bde0*/  S2R R0, SR_TID.X ;  /* 0x0000000000007919 */ /* 0x000ea20000002100 */
[----:B-1----:R-:W-:Y:S01]  /*bdf0*/  IMAD R3, R16, 0x8, R17 ;  /* 0x0000000810037824 */ /* 0x002fe200078e0211 */
[----:B--2---:R-:W-:Y:S02]  /*be00*/  LOP3.LUT R2, R0, 0x7f, RZ, 0xc0, !PT ;  /* 0x0000007f00027812 */ /* 0x004fe400078ec0ff */
[----:B------:R-:W-:Y:S02]  /*be10*/  SHF.L.U32 R0, R23, 0x1f, RZ ;  /* 0x0000001f17007819 */ /* 0x000fe400000006ff */
[----:B------:R-:W-:Y:S02]  /*be20*/  ISETP.NE.AND P1, PT, R2, RZ, PT ;  /* 0x000000ff0200720c */ /* 0x000fe40003f25270 */
[----:B------:R-:W1:Y:S02]  /*be30*/  SYNCS.PHASECHK.TRANS64.TRYWAIT P0, [R3+URZ+0x16840], R0 ;  /* 0x01684000030075a7 */ /* 0x000e64000800017f */
[----:B-1----:R-:W-:Y:S09]  /*be40*/  @!P0 BRA `(.L_x_14513) ;  /* 0x00000030005c8947 */ /* 0x002ff20003800000 */
.L_x_14595:
[----:B------:R-:W-:Y:S05]  /*be50*/  @P1 BRA `(.L_x_14514) ;  /* 0x0000000000141947 */ /* 0x000fea0003800000 */
[----:B------:R-:W-:Y:S01]  /*be60*/  ISETP.NE.AND P0, PT, R29, RZ, PT ;  /* 0x000000ff1d00720c */ /* 0x000fe20003f05270 */
[----:B-1----:R-:W-:-:S04]  /*be70*/  IMAD.MOV.U32 R0, RZ, RZ, 0x4000 ;  /* 0x00004000ff007424 */ /* 0x002fc800078e00ff */
[----:B------:R2:W-:Y:S08]  /*be80*/  SYNCS.ARRIVE.TRANS64 RZ, [R3+URZ+0x16830], R0 ;  /* 0x0168300003ff79a7 */ /* 0x0005f0000800003f */
[----:B------:R-:W-:Y:S05]  /*be90*/  @!P0 BRA `(.L_x_14514) ;  /* 0x0000000000048947 */ /* 0x000fea0003800000 */
[----:B------:R-:W-:Y:S01]  /*bea0*/  BPT.TRAP 0x1 ;  /* 0x000000040000795c */ /* 0x000fe20000300000 */
.L_x_14514:
[----:B-12---:R-:W-:Y:S01]  /*beb0*/  LEA R0, R16, R17, 0xe ;  /* 0x0000001110007211 */ /* 0x006fe200078e70ff */
        /* <DEDUP_REMOVED lines=9> */
[----:B------:R-:W-:-:S04]  /*bf50*/  PLOP3.LUT P0, PT, PT, PT, PT, 0x80, 0x0 ;  /* 0x000000000000781c */ /* 0x000fc80003f0f070 */
[----:B------:R-:W-:Y:S01]  /*bf60*/  P2R R25, PR, RZ, 0x1 ;  /* 0x00000001ff197803 */ /* 0x000fe20000000000 */
[----:B------:R-:W-:Y:S02]  /*bf70*/  UIADD3 UR33, UR33, 0x16830, URZ ;  /* 0x0001683021217890 */ /* 0x000fe4000fffe03f */
[----:B------:R-:W-:Y:S02]  /*bf80*/  USHF.L.U32 UR35, UR35, 0x7, URZ ;  /* 0x0000000723237899 */ /* 0x000fe4000800063f */
[----:B------:R-:W-:-:S09]  /*bf90*/  UIADD3 UR32, UR32, 0xe400, URZ ;  /* 0x0000e40020207890 */ /* 0x000fd2000fffe03f */
[----:B------:R1:W-:Y:S02]  /*bfa0*/  UTMALDG.4D [UR32], [UR4], desc[UR6] ;  /* 0x00000620040075b4 */ /* 0x0003e40008019000 */
[----:B-1----:R-:W-:Y:S01]  /*bfb0*/  NOP ;  /* 0x0000000000007918 */ /* 0x002fe20000000000 */
.L_x_14510:
        /* <DEDUP_REMOVED lines=23> */
[----:B------:R-:W-:Y:S02]  /*c130*/  IMAD.U32 R10, RZ, RZ, UR4 ;  /* 0x00000004ff0a7e24 */ /* 0x000fe4000f8e00ff */
[----:B------:R-:W-:Y:S02]  /*c140*/  IMAD.MOV.U32 R8, RZ, RZ, 0x70 ;  /* 0x00000070ff087424 */ /* 0x000fe400078e00ff */
[----:B------:R-:W-:Y:S02]  /*c150*/  IMAD.MOV.U32 R12, RZ, RZ, 0x1 ;  /* 0x00000001ff0c7424 */ /* 0x000fe400078e00ff */
[----:B------:R-:W-:-:S07]  /*c160*/  IMAD.MOV.U32 R13, RZ, RZ, RZ ;  /* 0x000000ffff0d7224 */ /* 0x000fce00078e00ff */
[----:B0-----:R-:W-:-:S07]  /*c170*/  LEPC R20, `(.L_x_14516) ;  /* 0x000000001014794e */ /* 0x001fce0000000000 */
[----:B-1----:R-:W-:Y:S05]  /*c180*/  CALL.ABS.NOINC R2 ;  /* 0x0000000002007343 */ /* 0x002fea0003c00000 */
.L_x_14516:
[----:B------:R-:W-:Y:S05]  /*c190*/  BSYNC B6 ;  /* 0x0000000000067941 */ /* 0x000fea0003800000 */
.L_x_14515:
[----:B------:R-:W1:Y:S01]  /*c1a0*/  LDC R9, c[0x0][0x448] ;  /* 0x00011200ff097b82 */ /* 0x000e620000000800 */
[----:B0-----:R-:W0:Y:S01]  /*c1b0*/  S2R R20, SR_TID.X ;  /* 0x0000000000147919 */ /* 0x001e220000002100 */
[----:B------:R-:W-:Y:S01]  /*c1c0*/  IMAD.U32 R6, RZ, RZ, UR40 ;  /* 0x00000028ff067e24 */ /* 0x000fe2000f8e00ff */
[----:B------:R-:W-:Y:S01]  /*c1d0*/  ULDC.64 UR8, c[0x0][0x2e0] ;  /* 0x0000b80000087ab9 */ /* 0x000fe20000000a00 */
[----:B------:R-:W-:Y:S01]  /*c1e0*/  UMOV UR4, UR48 ;  /* 0x0000003000047c82 */ /* 0x000fe20008000000 */
[----:B------:R-:W-:Y:S01]  /*c1f0*/  UIMAD UR6, UR37, UR8, URZ ;  /* 0x00000008250672a4 */ /* 0x000fe2000f8e023f */
        /* <DEDUP_REMOVED lines=12> */
[----:B------:R-:W-:Y:S02]  /*c2c0*/  LOP3.LUT R20, R21, 0x70, R20, 0xf8, !PT ;  /* 0x0000007015147812 */ /* 0x000fe400078ef814 */
[----:B------:R-:W1:Y:S01]  /*c2d0*/  S2R R21, SR_TID.X ;  /* 0x0000000000157919 */ /* 0x000e620000002100 */
[----:B------:R-:W2:Y:S02]  /*c2e0*/  @P1 LDC R5, c[0x0][0x450] ;  /* 0x00011400ff051b82 */ /* 0x000ea40000000800 */
[----:B------:R-:W-:-:S04]  /*c2f0*/  IMAD R6, R6, 0xc0, R20 ;  /* 0x000000c006067824 */ /* 0x000fc800078e0214 */
[----:B------:R-:W-:Y:S02]  /*c300*/  IMAD.MOV.U32 R11, RZ, RZ, R6 ;  /* 0x000000ffff0b7224 */ /* 0x000fe400078e0006 */
[----:B------:R-:W3:Y:S01]  /*c310*/  @P1 LDC R8, c[0x0][0x450] ;  /* 0x00011400ff081b82 */ /* 0x000ee20000000800 */
[----:B0-----:R-:W-:Y:S01]  /*c320*/  @P1 IMAD.HI.U32 R0, R6, R3, RZ ;  /* 0x0000000306001227 */ /* 0x001fe200078e00ff */
[----:B------:R-:W-:Y:S01]  /*c330*/  MOV R3, UR6 ;  /* 0x0000000600037c02 */ /* 0x000fe20008000f00 */
[----:B------:R-:W-:-:S03]  /*c340*/  ULDC.64 UR6, c[0x0][0x2c8] ;  /* 0x0000b20000067ab9 */ /* 0x000fc60000000a00 */
[----:B--2---:R-:W-:Y:S01]  /*c350*/  @P1 SHF.R.U32.HI R11, RZ, R5, R0 ;  /* 0x00000005ff0b1219 */ /* 0x004fe20000011600 */
[----:B------:R-:W-:Y:S01]  /*c360*/  IMAD.U32 R5, RZ, RZ, UR5 ;  /* 0x00000005ff057e24 */ /* 0x000fe2000f8e00ff */
[----:B------:R-:W-:Y:S02]  /*c370*/  ULDC.64 UR4, c[0x0][0x2d0] ;  /* 0x0000b40000047ab9 */ /* 0x000fe40000000a00 */
[--C-:B------:R-:W-:Y:S01]  /*c380*/  SHF.R.S32.HI R0, RZ, 0x1f, R11.reuse ;  /* 0x0000001fff007819 */ /* 0x100fe2000001140b */
[----:B------:R-:W-:Y:S02]  /*c390*/  IMAD.MOV R7, RZ, RZ, -R11 ;  /* 0x000000ffff077224 */ /* 0x000fe400078e0a0b */
[----:B------:R-:W-:-:S04]  /*c3a0*/  IMAD.WIDE.U32 R4, R11, UR4, R2 ;  /* 0x000000040b047c25 */ /* 0x000fc8000f8e0002 */
[----:B------:R-:W-:Y:S02]  /*c3b0*/  IMAD R0, R0, UR4, RZ ;  /* 0x0000000400007c24 */ /* 0x000fe4000f8e02ff */
[----:B------:R-:W-:Y:S01]  /*c3c0*/  IMAD R7, R9, R7, R6 ;  /* 0x0000000709077224 */ /* 0x000fe200078e0206 */
[----:B------:R-:W-:Y:S01]  /*c3d0*/  IADD3 R6, R6, 0x80, RZ ;  /* 0x0000008006067810 */ /* 0x000fe20007ffe0ff */
[----:B------:R-:W-:Y:S02]  /*c3e0*/  IMAD R13, R11, UR5, R0 ;  /* 0x000000050b0d7c24 */ /* 0x000fe4000f8e0200 */
[----:B-1----:R-:W-:Y:S01]  /*c3f0*/  IMAD.SHL.U32 R20, R21, 0x8, RZ ;  /* 0x0000000815147824 */ /* 0x002fe200078e00ff */
[----:B------:R-:W-:Y:S01]  /*c400*/  SHF.R.S32.HI R0, RZ, 0x1f, R7 ;  /* 0x0000001fff007819 */ /* 0x000fe20000011407 */
[----:B------:R-:W-:Y:S01]  /*c410*/  IMAD.IADD R5, R5, 0x1, R13 ;  /* 0x0000000105057824 */ /* 0x000fe200078e020d */
[----:B------:R-:W-:Y:S02]  /*c420*/  LOP3.LUT R21, R21, 0x7f, RZ, 0xc0, !PT ;  /* 0x0000007f15157812 */ /* 0x000fe400078ec0ff */
[----:B------:R-:W-:Y:S01]  /*c430*/  LOP3.LUT R20, R20, 0x38, RZ, 0xc0, !PT ;  /* 0x0000003814147812 */ /* 0x000fe200078ec0ff */
[----:B------:R-:W-:Y:S01]  /*c440*/  IMAD R0, R0, UR6, RZ ;  /* 0x0000000600007c24 */ /* 0x000fe2000f8e02ff */
[----:B------:R-:W-:Y:S01]  /*c450*/  SHF.R.U32.HI R21, RZ, 0x3, R21 ;  /* 0x00000003ff157819 */ /* 0x000fe20000011615 */
[----:B------:R-:W-:-:S04]  /*c460*/  IMAD.WIDE.U32 R4, R7, UR6, R4 ;  /* 0x0000000607047c25 */ /* 0x000fc8000f8e0004 */
[----:B------:R-:W-:Y:S02]  /*c470*/  IMAD R0, R7, UR7, R0 ;  /* 0x0000000707007c24 */ /* 0x000fe4000f8e0200 */
[----:B------:R-:W0:Y:S02]  /*c480*/  @P1 LDC R7, c[0x0][0x44c] ;  /* 0x00011300ff071b82 */ /* 0x000e240000000800 */
[----:B------:R-:W-:Y:S01]  /*c490*/  IMAD.IADD R5, R5, 0x1, R0 ;  /* 0x0000000105057824 */ /* 0x000fe200078e0200 */
[----:B------:R-:W-:-:S04]  /*c4a0*/  LEA R0, P0, R4, UR8, 0x1 ;  /* 0x0000000804007c11 */ /* 0x000fc8000f8008ff */
[----:B------:R-:W-:Y:S01]  /*c4b0*/  LEA.HI.X R4, R4, UR9, R5, 0x1, P0 ;  /* 0x0000000904047c11 */ /* 0x000fe200080f0c05 */
[----:B0-----:R-:W-:-:S04]  /*c4c0*/  @P1 IMAD.HI.U32 R5, R6, R7, RZ ;  /* 0x0000000706051227 */ /* 0x001fc800078e00ff */
[----:B------:R-:W-:Y:S01]  /*c4d0*/  IMAD.MOV.U32 R7, RZ, RZ, R6 ;  /* 0x000000ffff077224 */ /* 0x000fe200078e0006 */
[----:B---3--:R-:W-:-:S04]  /*c4e0*/  @P1 SHF.R.U32.HI R7, RZ, R8, R5 ;  /* 0x00000008ff071219 */ /* 0x008fc80000011605 */
[--C-:B------:R-:W-:Y:S01]  /*c4f0*/  SHF.R.S32.HI R8, RZ, 0x1f, R7.reuse ;  /* 0x0000001fff087819 */ /* 0x100fe20000011407 */
[----:B------:R-:W-:Y:S02]  /*c500*/  IMAD.MOV R5, RZ, RZ, -R7 ;  /* 0x000000ffff057224 */ /* 0x000fe400078e0a07 */
[----:B------:R-:W-:-:S04]  /*c510*/  IMAD.WIDE.U32 R2, R7, UR4, R2 ;  /* 0x0000000407027c25 */ /* 0x000fc8000f8e0002 */
[----:B------:R-:W-:Y:S02]  /*c520*/  IMAD R5, R9, R5, R6 ;  /* 0x0000000509057224 */ /* 0x000fe400078e0206 */
[----:B------:R-:W-:Y:S01]  /*c530*/  IMAD R8, R8, UR4, RZ ;  /* 0x0000000408087c24 */ /* 0x000fe2000f8e02ff */
[----:B------:R-:W-:Y:S02]  /*c540*/  ULDC UR4, c[0x0][0x2b8] ;  /* 0x0000ae0000047ab9 */ /* 0x000fe40000000800 */
[----:B------:R-:W-:Y:S01]  /*c550*/  SHF.R.S32.HI R6, RZ, 0x1f, R5 ;  /* 0x0000001fff067819 */ /* 0x000fe20000011405 */
[----:B------:R-:W-:-:S04]  /*c560*/  IMAD R7, R7, UR5, R8 ;  /* 0x0000000507077c24 */ /* 0x000fc8000f8e0208 */
        /* <DEDUP_REMOVED lines=10> */
[----:B------:R-:W0:Y:S01]  /*c610*/  SHFL.IDX PT, R14, R0, RZ, 0x181f ;  /* 0x00181fff000e7589 */ /* 0x000e2200000e0000 */
[----:B------:R-:W-:Y:S01]  /*c620*/  IMAD.U32 R7, RZ, RZ, UR40 ;  /* 0x00000028ff077e24 */ /* 0x000fe2000f8e00ff */
[----:B------:R-:W-:Y:S02]  /*c630*/  ULDC UR4, c[0x0][0x288] ;  /* 0x0000a20000047ab9 */ /* 0x000fe40000000800 */
[----:B------:R-:W1:Y:S01]  /*c640*/  SHFL.IDX PT, R2, R4, RZ, 0x181f ;  /* 0x00181fff04027589 */ /* 0x000e6200000e0000 */
[----:B------:R-:W-:Y:S02]  /*c650*/  IMAD R6, R9, UR4, RZ ;  /* 0x0000000409067c24 */ /* 0x000fe4000f8e02ff */
[----:B------:R-:W-:Y:S01]  /*c660*/  IMAD R7, R7, 0xc0, R21 ;  /* 0x000000c007077824 */ /* 0x000fe200078e0215 */
[----:B------:R-:W-:Y:S03]  /*c670*/  SHFL.IDX PT, R10, R0, 0x2, 0x181f ;  /* 0x00581f00000a7f89 */ /* 0x000fe600000e0000 */
[C---:B------:R-:W-:Y:S01]  /*c680*/  VIADD R9, R7.reuse, 0x10 ;  /* 0x0000001007097836 */ /* 0x040fe20000000000 */
[C---:B------:R-:W-:Y:S01]  /*c690*/  ISETP.GE.AND P1, PT, R7.reuse, R6, PT ;  /* 0x000000060700720c */ /* 0x040fe20003f26270 */
[----:B------:R-:W-:-:S03]  /*c6a0*/  VIADD R11, R7, 0x70 ;  /* 0x00000070070b7836 */ /* 0x000fc60000000000 */
[----:B------:R-:W-:Y:S01]  /*c6b0*/  ISETP.GE.AND P3, PT, R9, R6, PT ;  /* 0x000000060900720c */ /* 0x000fe20003f66270 */
[----:B------:R-:W-:-:S08]  /*c6c0*/  VIADD R9, R7, 0x20 ;  /* 0x0000002007097836 */ /* 0x000fd00000000000 */
[----:B0-----:R-:W-:-:S04]  /*c6d0*/  @!P1 LEA R14, P2, R20, R14, 0x1 ;  /* 0x0000000e140e9211 */ /* 0x001fc800078408ff */
[----:B-1----:R-:W-:Y:S01]  /*c6e0*/  @!P1 IADD3.X R3, RZ, R2, RZ, P2, !PT ;  /* 0x00000002ff039210 */ /* 0x002fe200017fe4ff */
[----:B------:R-:W-:Y:S02]  /*c6f0*/  @!P1 IMAD.MOV.U32 R2, RZ, RZ, R14 ;  /* 0x000000ffff029224 */ /* 0x000fe400078e000e */
[----:B------:R-:W0:Y:S04]  /*c700*/  SHFL.IDX PT, R14, R0, 0x1, 0x181f ;  /* 0x00381f00000e7f89 */ /* 0x000e2800000e0000 */
[----:B------:R1:W-:Y:S01]  /*c710*/  @!P1 LDGSTS.E.BYPASS.LTC128B.128 [R27+0x8400], desc[UR46][R2.64], !P0 ;  /* 0x08400000021b9fae */ /* 0x0003e2000c101d6e */
[----:B------:R-:W-:-:S03]  /*c720*/  ISETP.GE.AND P1, PT, R9, R6, PT ;  /* 0x000000060900720c */ /* 0x000fc60003f26270 */
[----:B------:R-:W-:Y:S04]  /*c730*/  SHFL.IDX PT, R9, R4, 0x2, 0x181f ;  /* 0x00581f0004097f89 */ /* 0x000fe800000e0000 */
[----:B-1----:R-:W1:Y:S01]  /*c740*/  SHFL.IDX PT, R2, R4, 0x1, 0x181f ;  /* 0x00381f0004027f89 */ /* 0x002e6200000e0000 */
[----:B0-----:R-:W-:-:S05]  /*c750*/  @!P3 LEA R14, P2, R20, R14, 0x1 ;  /* 0x0000000e140eb211 */ /* 0x001fca00078408ff */
[----:B-1----:R-:W-:Y:S02]  /*c760*/  @!P3 IMAD.X R3, RZ, RZ, R2, P2 ;  /* 0x000000ffff03b224 */ /* 0x002fe400010e0602 */
[----:B------:R-:W-:Y:S02]  /*c770*/  @!P3 IMAD.MOV.U32 R2, RZ, RZ, R14 ;  /* 0x000000ffff02b224 */ /* 0x000fe400078e000e */
[----:B------:R-:W0:Y:S04]  /*c780*/  SHFL.IDX PT, R14, R0, 0x3, 0x181f ;  /* 0x00781f00000e7f89 */ /* 0x000e2800000e0000 */
[----:B------:R1:W-:Y:S02]  /*c790*/  @!P3 LDGSTS.E.BYPASS.LTC128B.128 [R27+0x8c00], desc[UR46][R2.64], !P0 ;  /* 0x08c00000021bbfae */ /* 0x0003e4000c101d6e */
[----:B-1----:R-:W-:-:S02]  /*c7a0*/  @!P1 LEA R2, P2, R20, R10, 0x1 ;  /* 0x0000000a14029211 */ /* 0x002fc400078408ff */
[----:B------:R-:W-:Y:S03]  /*c7b0*/  SHFL.IDX PT, R10, R0, 0x4, 0x181f ;  /* 0x00981f00000a7f89 */ /* 0x000fe600000e0000 */
[----:B------:R-:W-:Y:S01]  /*c7c0*/  @!P1 IMAD.X R3, RZ, RZ, R9, P2 ;  /* 0x000000ffff039224 */ /* 0x000fe200010e0609 */
[----:B------:R-:W-:-:S04]  /*c7d0*/  IADD3 R9, R7, 0x30, RZ ;  /* 0x0000003007097810 */ /* 0x000fc80007ffe0ff */
[----:B------:R1:W-:Y:S01]  /*c7e0*/  @!P1 LDGSTS.E.BYPASS.LTC128B.128 [R27+0x9400], desc[UR46][R2.64], !P0 ;  /* 0x09400000021b9fae */ /* 0x0003e2000c101d6e */
[----:B------:R-:W-:Y:S01]  /*c7f0*/  ISETP.GE.AND P3, PT, R9, R6, PT ;  /* 0x000000060900720c */ /* 0x000fe20003f66270 */
[----:B------:R-:W-:-:S05]  /*c800*/  VIADD R9, R7, 0x40 ;  /* 0x0000004007097836 */ /* 0x000fca0000000000 */
[----:B------:R-:W-:Y:S02]  /*c810*/  ISETP.GE.AND P1, PT, R9, R6, PT ;  /* 0x000000060900720c */ /* 0x000fe40003f26270 */
        /* <DEDUP_REMOVED lines=9> */
[----:B------:R-:W-:Y:S02]  /*c8b0*/  @!P1 IMAD.X R3, RZ, RZ, R9, P2 ;  /* 0x000000ffff039224 */ /* 0x000fe400010e0609 */
[----:B------:R-:W-:-:S03]  /*c8c0*/  VIADD R9, R7, 0x50 ;  /* 0x0000005007097836 */ /* 0x000fc60000000000 */
[----:B------:R1:W-:Y:S02]  /*c8d0*/  @!P1 LDGSTS.E.BYPASS.LTC128B.128 [R27+0xa400], desc[UR46][R2.64], !P0 ;  /* 0x0a400000021b9fae */ /* 0x0003e4000c101d6e */
[----:B------:R-:W-:Y:S01]  /*c8e0*/  ISETP.GE.AND P3, PT, R9, R6, PT ;  /* 0x000000060900720c */ /* 0x000fe20003f66270 */
[----:B------:R-:W-:-:S05]  /*c8f0*/  VIADD R9, R7, 0x60 ;  /* 0x0000006007097836 */ /* 0x000fca0000000000 */
[----:B------:R-:W-:Y:S02]  /*c900*/  ISETP.GE.AND P1, PT, R9, R6, PT ;  /* 0x000000060900720c */ /* 0x000fe40003f26270 */
[----:B------:R-:W-:Y:S04]  /*c910*/  SHFL.IDX PT, R9, R4, 0x6, 0x181f ;  /* 0x00d81f0004097f89 */ /* 0x000fe800000e0000 */
[----:B-1----:R-:W1:Y:S01]  /*c920*/  SHFL.IDX PT, R2, R4, 0x5, 0x181f ;  /* 0x00b81f0004027f89 */ /* 0x002e6200000e0000 */
[----:B0-----:R-:W-:-:S03]  /*c930*/  @!P3 LEA R14, P2, R20, R14, 0x1 ;  /* 0x0000000e140eb211 */ /* 0x001fc600078408ff */
[----:B------:R-:W-:Y:S01]  /*c940*/  SHFL.IDX PT, R4, R4, 0x7, 0x181f ;  /* 0x00f81f0004047f89 */ /* 0x000fe200000e0000 */
[----:B-1----:R-:W-:Y:S01]  /*c950*/  @!P3 IADD3.X R3, RZ, R2, RZ, P2, !PT ;  /* 0x00000002ff03b210 */ /* 0x002fe200017fe4ff */
[----:B------:R-:W-:Y:S02]  /*c960*/  @!P3 IMAD.MOV.U32 R2, RZ, RZ, R14 ;  /* 0x000000ffff02b224 */ /* 0x000fe400078e000e */
[----:B------:R-:W-:Y:S04]  /*c970*/  SHFL.IDX PT, R14, R5, RZ, 0x181f ;  /* 0x00181fff050e7589 */ /* 0x000fe800000e0000 */
[----:B------:R0:W-:Y:S01]  /*c980*/  @!P3 LDGSTS.E.BYPASS.LTC128B.128 [R27+0xac00], desc[UR46][R2.64], !P0 ;  /* 0x0ac00000021bbfae */ /* 0x0001e2000c101d6e */
[----:B------:R-:W-:Y:S01]  /*c990*/  ISETP.GE.AND P3, PT, R11, R6, PT ;  /* 0x000000060b00720c */ /* 0x000fe20003f66270 */
[----:B------:R-:W-:Y:S01]  /*c9a0*/  VIADD R11, R7, 0x80 ;  /* 0x00000080070b7836 */ /* 0x000fe20000000000 */
[----:B0-----:R-:W-:-:S05]  /*c9b0*/  @!P1 LEA R2, P2, R20, R10, 0x1 ;  /* 0x0000000a14029211 */ /* 0x001fca00078408ff */
[----:B------:R-:W-:Y:S02]  /*c9c0*/  @!P1 IMAD.X R3, RZ, RZ, R9, P2 ;  /* 0x000000ffff039224 */ /* 0x000fe400010e0609 */
[----:B------:R-:W0:Y:S04]  /*c9d0*/  SHFL.IDX PT, R9, R0, 0x7, 0x181f ;  /* 0x00f81f0000097f89 */ /* 0x000e2800000e0000 */
[----:B------:R-:W1:Y:S04]  /*c9e0*/  SHFL.IDX PT, R0, R8, RZ, 0x181f ;  /* 0x00181fff08007589 */ /* 0x000e6800000e0000 */
[----:B------:R0:W-:Y:S01]  /*c9f0*/  @!P1 LDGSTS.E.BYPASS.LTC128B.128 [R27+0xb400], desc[UR46][R2.64], !P0 ;  /* 0x0b400000021b9fae */ /* 0x0001e2000c101d6e */
[----:B------:R-:W-:-:S02]  /*ca00*/  ISETP.GE.AND P1, PT, R11, R6, PT ;  /* 0x000000060b00720c */ /* 0x000fc40003f26270 */
[----:B0-----:R-:W-:Y:S02]  /*ca10*/  @!P3 LEA R2, P2, R20, R9, 0x1 ;  /* 0x000000091402b211 */ /* 0x001fe400078408ff */
[----:B------:R-:W-:-:S03]  /*ca20*/  IADD3 R9, R7, 0x90, RZ ;  /* 0x0000009007097810 */ /* 0x000fc60007ffe0ff */
[----:B------:R-:W-:Y:S02]  /*ca30*/  @!P3 IMAD.X R3, RZ, RZ, R4, P2 ;  /* 0x000000ffff03b224 */ /* 0x000fe400010e0604 */
[----:B------:R-:W0:Y:S04]  /*ca40*/  SHFL.IDX PT, R4, R5, 0x1, 0x181f ;  /* 0x00381f0005047f89 */ /* 0x000e2800000e0000 */
[----:B------:R2:W-:Y:S01]  /*ca50*/  @!P3 LDGSTS.E.BYPASS.LTC128B.128 [R27+0xbc00], desc[UR46][R2.64], !P0 ;  /* 0x0bc00000021bbfae */ /* 0x0005e2000c101d6e */
[----:B------:R-:W-:Y:S01]  /*ca60*/  ISETP.GE.AND P3, PT, R9, R6, PT ;  /* 0x000000060900720c */ /* 0x000fe20003f66270 */
[----:B------:R-:W-:Y:S01]  /*ca70*/  VIADD R9, R7, 0xa0 ;  /* 0x000000a007097836 */ /* 0x000fe20000000000 */
[----:B--2---:R-:W-:Y:S02]  /*ca80*/  @!P1 LEA R2, P2, R20, R14, 0x1 ;  /* 0x0000000e14029211 */ /* 0x004fe400078408ff */
[----:B------:R-:W-:Y:S03]  /*ca90*/  SHFL.IDX PT, R14, R5, 0x2, 0x181f ;  /* 0x00581f00050e7f89 */ /* 0x000fe600000e0000 */
[----:B-1----:R-:W-:-:S02]  /*caa0*/  @!P1 IMAD.X R3, RZ, RZ, R0, P2 ;  /* 0x000000ffff039224 */ /* 0x002fc400010e0600 */
[----:B------:R-:W-:Y:S04]  /*cab0*/  SHFL.IDX PT, R0, R8, 0x2, 0x181f ;  /* 0x00581f0008007f89 */ /* 0x000fe800000e0000 */
[----:B0-----:R-:W-:Y:S01]  /*cac0*/  @!P3 LEA R4, P2, R20, R4, 0x1 ;  /* 0x000000041404b211 */ /* 0x001fe200078408ff */
[----:B------:R0:W-:Y:S01]  /*cad0*/  @!P1 LDGSTS.E.BYPASS.LTC128B.128 [R27+0xc400], desc[UR46][R2.64], !P0 ;  /* 0x0c400000021b9fae */ /* 0x0001e2000c101d6e */
[----:B------:R-:W-:-:S03]  /*cae0*/  ISETP.GE.AND P1, PT, R9, R6, PT ;  /* 0x000000060900720c */ /* 0x000fc60003f26270 */
[----:B0-----:R-:W0:Y:S04]  /*caf0*/  SHFL.IDX PT, R2, R8, 0x1, 0x181f ;  /* 0x00381f0008027f89 */ /* 0x001e2800000e0000 */
[----:B------:R-:W1:Y:S01]  /*cb00*/  SHFL.IDX PT, R8, R8, 0x3, 0x181f ;  /* 0x00781f0008087f89 */ /* 0x000e6200000e0000 */
[----:B0-----:R-:W-:Y:S02]  /*cb10*/  @!P3 IMAD.X R3, RZ, RZ, R2, P2 ;  /* 0x000000ffff03b224 */ /* 0x001fe400010e0602 */
[----:B------:R-:W-:-:S05]  /*cb20*/  @!P3 IMAD.MOV.U32 R2, RZ, RZ, R4 ;  /* 0x000000ffff02b224 */ /* 0x000fca00078e0004 */
[----:B------:R0:W-:Y:S02]  /*cb30*/  @!P3 LDGSTS.E.BYPASS.LTC128B.128 [R27+0xcc00], desc[UR46][R2.64], !P0 ;  /* 0x0cc00000021bbfae */ /* 0x0001e4000c101d6e */
[----:B0-----:R-:W-:Y:S02]  /*cb40*/  @!P1 LEA R2, P2, R20, R14, 0x1 ;  /* 0x0000000e14029211 */ /* 0x001fe400078408ff */
[----:B------:R0:W2:Y:S03]  /*cb50*/  SHFL.IDX PT, R14, R5, 0x3, 0x181f ;  /* 0x00781f00050e7f89 */ /* 0x0000a600000e0000 */
[----:B------:R-:W-:-:S05]  /*cb60*/  @!P1 IMAD.X R3, RZ, RZ, R0, P2 ;  /* 0x000000ffff039224 */ /* 0x000fca00010e0600 */
[----:B-1----:R0:W-:Y:S03]  /*cb70*/  @!P1 LDGSTS.E.BYPASS.LTC128B.128 [R27+0xd400], desc[UR46][R2.64], !P0 ;  /* 0x0d400000021b9fae */ /* 0x0021e6000c101d6e */
.L_x_14620:
[----:B------:R-:W-:Y:S01]  /*cb80*/  VIADD R7, R7, 0xb0 ;  /* 0x000000b007077836 */ /* 0x000fe20000000000 */
[----:B------:R-:W-:-:S04]  /*cb90*/  IADD3 R0, R17, 0x16800, RZ ;  /* 0x0001680011007810 */ /* 0x000fc80007ffe0ff */
[----:B------:R-:W-:-:S13]  /*cba0*/  ISETP.GE.AND P1, PT, R7, R6, PT ;  /* 0x000000060700720c */ /* 0x000fda0003f26270 */
[----:B0-2---:R-:W-:-:S05]  /*cbb0*/  @!P1 LEA R2, P2, R20, R14, 0x1 ;  /* 0x0000000e14029211 */ /* 0x005fca00078408ff */
[----:B------:R-:W-:-:S05]  /*cbc0*/  @!P1 IMAD.X R3, RZ, RZ, R8, P2 ;  /* 0x000000ffff039224 */ /* 0x000fca00010e0608 */
[----:B------:R-:W-:Y:S01]  /*cbd0*/  @!PT LDS RZ, [RZ] ;  /* 0x00000000fffff984 */ /* 0x000fe20000000800 */
[----:B------:R-:W-:Y:S01]  /*cbe0*/  @!PT LDS RZ, [RZ] ;  /* 0x00000000fffff984 */ /* 0x000fe20000000800 */
[----:B------:R-:W-:Y:S01]  /*cbf0*/  @!PT LDS RZ, [RZ] ;  /* 0x00000000fffff984 */ /* 0x000fe20000000800 */
[----:B------:R0:W-:Y:S01]  /*cc00*/  @!P1 LDGSTS.E.BYPASS.LTC128B.128 [R27+0xdc00], desc[UR46][R2.64], !P0 ;  /* 0x0dc00000021b9fae */ /* 0x0001e2000c101d6e */
[----:B------:R-:W-:Y:S01]  /*cc10*/  PLOP3.LUT P0, PT, PT, PT, PT, 0x80, 0x0 ;  /* 0x000000000000781c */ /* 0x000fe20003f0f070 */
[----:B------:R-:W-:-:S12]  /*cc20*/  NOP ;  /* 0x0000000000007918 */ /* 0x000fd80000000000 */
.L_x_14518:
        /* <DEDUP_REMOVED lines=18> */
.L_x_14621:
[----:B------:R-:W-:Y:S05]  /*cd50*/  BSYNC B0 ;  /* 0x0000000000007941 */ /* 0x000fea0003800000 */
.L_x_14519:
        /* <DEDUP_REMOVED lines=19> */
[----:B------:R-:W-:Y:S01]  /*ce90*/  IMAD.MOV.U32 R9, RZ, RZ, R7 ;  /* 0x000000ffff097224 */ /* 0x000fe200078e0007 */
[----:B------:R-:W-:-:S11]  /*cea0*/  MOV R4, R18 ;  /* 0x0000001200047202 */ /* 0x000fd60000000f00 */
[----:B------:R-:W-:Y:S05]  /*ceb0*/  @!P1 BRA `(.L_x_14525) ;  /* 0x0000000000489947 */ /* 0x000fea0003800000 */
[----:B------:R-:W1:Y:S01]  /*cec0*/  LDC R10, c[0x0][0x43c] ;  /* 0x00010f00ff0a7b82 */ /* 0x000e620000000800 */
[----:B------:R-:W-:Y:S01]  /*ced0*/  ULDC.64 UR4, c[0x0][0x428] ;  /* 0x00010a0000047ab9 */ /* 0x000fe20000000a00 */
[----:B-1----:R-:W-:-:S13]  /*cee0*/  ISETP.NE.AND P0, PT, R10, 0x1, PT ;  /* 0x000000010a00780c */ /* 0x002fda0003f05270 */
[----:B0-----:R-:W0:Y:S02]  /*cef0*/  @P0 LDC.64 R2, c[0x0][0x440] ;  /* 0x00011000ff020b82 */ /* 0x001e240000000a00 */
[----:B0-----:R-:W-:-:S04]  /*cf00*/  @P0 IMAD.HI.U32 R4, R7, R2, RZ ;  /* 0x0000000207040227 */ /* 0x001fc800078e00ff */
[----:B------:R-:W-:Y:S01]  /*cf10*/  IMAD.MOV.U32 R2, RZ, RZ, R7 ;  /* 0x000000ffff027224 */ /* 0x000fe200078e0007 */
[----:B------:R-:W-:Y:S02]  /*cf20*/  @P0 SHF.R.U32.HI R2, RZ, R3, R4 ;  /* 0x00000003ff020219 */ /* 0x000fe40000011604 */
[----:B------:R-:W0:Y:S02]  /*cf30*/  LDC.64 R4, c[0x0][0x418] ;  /* 0x00010600ff047b82 */ /* 0x000e240000000a00 */
[--C-:B------:R-:W-:Y:S01]  /*cf40*/  SHF.R.S32.HI R3, RZ, 0x1f, R2.reuse ;  /* 0x0000001fff037819 */ /* 0x100fe20000011402 */
[----:B------:R-:W-:-:S04]  /*cf50*/  IMAD.MOV R9, RZ, RZ, -R2 ;  /* 0x000000ffff097224 */ /* 0x000fc800078e0a02 */
[----:B------:R-:W-:Y:S02]  /*cf60*/  IMAD R9, R10, R9, R7 ;  /* 0x000000090a097224 */ /* 0x000fe400078e0207 */
[----:B------:R-:W-:Y:S02]  /*cf70*/  IMAD R10, R24, UR4, RZ ;  /* 0x00000004180a7c24 */ /* 0x000fe4000f8e02ff */
[----:B------:R-:W-:-:S04]  /*cf80*/  IMAD.WIDE.U32 R2, R22, UR4, R2 ;  /* 0x0000000416027c25 */ /* 0x000fc8000f8e0002 */
[----:B------:R-:W-:-:S04]  /*cf90*/  IMAD R10, R22, UR5, R10 ;  /* 0x00000005160a7c24 */ /* 0x000fc8000f8e020a */
[----:B------:R-:W-:Y:S01]  /*cfa0*/  IMAD.IADD R10, R10, 0x1, R3 ;  /* 0x000000010a0a7824 */ /* 0x000fe200078e0203 */
[----:B0-----:R-:W-:-:S04]  /*cfb0*/  LEA R4, P0, R2, R4, 0x2 ;  /* 0x0000000402047211 */ /* 0x001fc800078010ff */
[----:B------:R-:W-:-:S05]  /*cfc0*/  LEA.HI.X R5, R2, R5, R10, 0x2, P0 ;  /* 0x0000000502057211 */ /* 0x000fca00000f140a */
[----:B------:R1:W5:Y:S04]  /*cfd0*/  LDG.E R4, desc[UR46][R4.64] ;  /* 0x0000002e04047981 */ /* 0x000368000c1e1900 */
.L_x_14525:
        /* <DEDUP_REMOVED lines=8> */
.L_x_14622:
[----:B------:R-:W-:Y:S05]  /*d060*/  BSYNC B1 ;  /* 0x0000000000017941 */ /* 0x000fea0003800000 */
.L_x_14526:
[----:B------:R-:W-:Y:S04]  /*d070*/  BSSY B1, `(.L_x_14528) ;  /* 0x0000007000017945 */ /* 0x000fe80003800000 */
[----:B------:R-:W-:Y:S05]  /*d080*/  @P1 BRA `(.L_x_14529) ;  /* 0x0000000000141947 */ /* 0x000fea0003800000 */
[----:B------:R-:W-:Y:S01]  /*d090*/  ISETP.NE.AND P0, PT, R29, RZ, PT ;  /* 0x000000ff1d00720c */ /* 0x000fe20003f05270 */
[----:B0-----:R-:W-:-:S04]  /*d0a0*/  IMAD.MOV.U32 R3, RZ, RZ, 0x4000 ;  /* 0x00004000ff037424 */ /* 0x001fc800078e00ff */
[----:B------:R1:W-:Y:S08]  /*d0b0*/  SYNCS.ARRIVE.TRANS64 RZ, [R2+URZ+0x16830], R3 ;  /* 0x0168300302ff79a7 */ /* 0x0003f0000800003f */
[----:B------:R-:W-:Y:S05]  /*d0c0*/  @!P0 BRA `(.L_x_14529) ;  /* 0x0000000000048947 */ /* 0x000fea0003800000 */
[----:B------:R-:W-:Y:S01]  /*d0d0*/  BPT.TRAP 0x1 ;  /* 0x000000040000795c */ /* 0x000fe20000300000 */
.L_x_14529:
[----:B------:R-:W-:Y:S05]  /*d0e0*/  BSYNC B1 ;  /* 0x0000000000017941 */ /* 0x000fea0003800000 */
.L_x_14528:
[----:B------:R-:W-:Y:S01]  /*d0f0*/  MOV R5, RZ ;  /* 0x000000ff00057202 */ /* 0x000fe20000000f00 */
[----:B01----:R-:W-:Y:S01]  /*d100*/  IMAD R3, R8, 0x4000, R17 ;  /* 0x0000400008037824 */ /* 0x003fe200078e0211 */
[----:B------:R-:W-:Y:S01]  /*d110*/  R2UR UR11, R9 ;  /* 0x00000000090b72ca */ /* 0x000fe200000e0000 */
[----:B------:R-:W-:Y:S01]  /*d120*/  UIADD3 UR4, UP0, UR44, 0x370, URZ ;  /* 0x000003702c047890 */ /* 0x000fe2000ff1e03f */
[----:B------:R-:W-:Y:S01]  /*d130*/  R2UR UR10, R5 ;  /* 0x00000000050a72ca */ /* 0x000fe200000e0000 */
[----:B------:R-:W-:Y:S01]  /*d140*/  VIADD R2, R2, 0x16830 ;  /* 0x0001683002027836 */ /* 0x000fe20000000000 */
[----:B------:R-:W-:Y:S01]  /*d150*/  PLOP3.LUT P0, PT, PT, PT, PT, 0x80, 0x0 ;  /* 0x000000000000781c */ /* 0x000fe20003f0f070 */
[----:B------:R-:W-:Y:S01]  /*d160*/  VIADD R3, R3, 0xe400 ;  /* 0x0000e40003037836 */ /* 0x000fe20000000000 */
[----:B------:R-:W-:Y:S01]  /*d170*/  UIADD3.X UR5, URZ, UR45, URZ, UP0, !UPT ;  /* 0x0000002d3f057290 */ /* 0x000fe200087fe43f */
[----:B------:R-:W-:Y:S01]  /*d180*/  UMOV UR6, 0x0 ;  /* 0x0000000000067882 */ /* 0x000fe20000000000 */
[----:B------:R-:W-:-:S05]  /*d190*/  UMOV UR7, 0x14f00000 ;  /* 0x14f0000000077882 */ /* 0x000fca0000000000 */
[----:B------:R-:W-:-:S12]  /*d1a0*/  USHF.L.U32 UR11, UR11, 0x7, URZ ;  /* 0x000000070b0b7899 */ /* 0x000fd8000800063f */
.L_x_14530:
        /* <DEDUP_REMOVED lines=14> */
.L_x_14623:
[----:B------:R-:W-:Y:S05]  /*d290*/  BSYNC B1 ;  /* 0x0000000000017941 */ /* 0x000fea0003800000 */
.L_x_14531:
[----:B------:R-:W-:Y:S01]  /*d2a0*/  BSSY B1, `(.L_x_14533) ;  /* 0x000000a000017945 */ /* 0x000fe20003800000 */
[----:B0-----:R-:W-:Y:S02]  /*d2b0*/  IMAD.MOV.U32 R2, RZ, RZ, 0x0 ;  /* 0x00000000ff027424 */ /* 0x001fe400078e00ff */
[----:B------:R-:W-:Y:S01]  /*d2c0*/  IMAD.MOV.U32 R3, RZ, RZ, 0x14f00000 ;  /* 0x14f00000ff037424 */ /* 0x000fe200078e00ff */
[----:B------:R-:W-:Y:S06]  /*d2d0*/  @P1 BRA `(.L_x_14534) ;  /* 0x0000000000181947 */ /* 0x000fec0003800000 */
[----:B------:R-:W-:Y:S01]  /*d2e0*/  ISETP.NE.AND P0, PT, R29, RZ, PT ;  /* 0x000000ff1d00720c */ /* 0x000fe20003f05270 */
[----:B------:R-:W-:Y:S01]  /*d2f0*/  IMAD.MOV.U32 R11, RZ, RZ, 0x4000 ;  /* 0x00004000ff0b7424 */ /* 0x000fe200078e00ff */
[----:B------:R-:W-:-:S04]  /*d300*/  LEA R10, R16, R17, 0x3 ;  /* 0x00000011100a7211 */ /* 0x000fc800078e18ff */
[----:B------:R0:W-:Y:S07]  /*d310*/  SYNCS.ARRIVE.TRANS64 RZ, [R10+URZ+0x16850], R11 ;  /* 0x0168500b0aff79a7 */ /* 0x0001ee000800003f */
[----:B------:R-:W-:Y:S05]  /*d320*/  @!P0 BRA `(.L_x_14534) ;  /* 0x0000000000048947 */ /* 0x000fea0003800000 */
[----:B------:R-:W-:Y:S01]  /*d330*/  BPT.TRAP 0x1 ;  /* 0x000000040000795c */ /* 0x000fe20000300000 */
.L_x_14534:
[----:B------:R-:W-:Y:S05]  /*d340*/  BSYNC B1 ;  /* 0x0000000000017941 */ /* 0x000fea0003800000 */
.L_x_14533:
[----:B------:R-:W-:Y:S01]  /*d350*/  R2UR UR6, R2 ;  /* 0x00000000020672ca */ /* 0x000fe200000e0000 */
[C-C-:B------:R-:W-:Y:S01]  /*d360*/  IMAD R2, R16.reuse, 0x8, R17.reuse ;  /* 0x0000000810027824 */ /* 0x140fe200078e0211 */
        /* <DEDUP_REMOVED lines=9> */
.L_x_14535:
        /* <DEDUP_REMOVED lines=10> */
[----:B------:R-:W-:Y:S01]  /*d4a0*/  MOV R18, R4 ;  /* 0x0000000400127202 */ /* 0x000fe20000000f00 */
[----:B------:R-:W-:-:S07]  /*d4b0*/  IMAD.MOV.U32 R19, RZ, RZ, R9 ;  /* 0x000000ffff137224 */ /* 0x000fce00078e0009 */
.L_x_14524:
[----:B------:R-:W-:Y:S05]  /*d4c0*/  BSYNC B0 ;  /* 0x0000000000007941 */ /* 0x000fea0003800000 */
.L_x_14523:
[----:B------:R-:W-:Y:S01]  /*d4d0*/  UIADD3 UR4, UR39, -0x3, URZ ;  /* 0xfffffffd27047890 */ /* 0x000fe2000fffe03f */
[----:B------:R-:W-:Y:S02]  /*d4e0*/  IMAD.MOV.U32 R23, RZ, RZ, R6 ;  /* 0x000000ffff177224 */ /* 0x000fe400078e0006 */
[----:B------:R-:W-:-:S03]  /*d4f0*/  IMAD.MOV.U32 R16, RZ, RZ, R8 ;  /* 0x000000ffff107224 */ /* 0x000fc600078e0008 */
[----:B------:R-:W-:-:S07]  /*d500*/  IMAD.U32 R6, RZ, RZ, UR4 ;  /* 0x00000004ff067e24 */ /* 0x000fce000f8e00ff */
.L_x_14522:
[----:B------:R-:W-:Y:S01]  /*d510*/  ISETP.NE.AND P0, PT, R7, RZ, PT ;  /* 0x000000ff0700720c */ /* 0x000fe20003f05270 */
[----:B------:R-:W-:-:S12]  /*d520*/  BSSY B0, `(.L_x_14521) ;  /* 0x00000dd000007945 */ /* 0x000fd80003800000 */
[----:B------:R-:W-:Y:S05]  /*d530*/  @!P0 BRA `(.L_x_14536) ;  /* 0x0000000c006c8947 */ /* 0x000fea0003800000 */
[----:B------:R-:W-:-:S07]  /*d540*/  IMAD.MOV.U32 R4, RZ, RZ, R18 ;  /* 0x000000ffff047224 */ /* 0x000fce00078e0012 */
.L_x_14563:
        /* <DEDUP_REMOVED lines=9> */
[----:B------:R-:W-:Y:S02]  /*d5e0*/  ISETP.NE.AND P1, PT, R26, RZ, PT ;  /* 0x000000ff1a00720c */ /* 0x000fe40003f25270 */
[----:B------:R-:W-:-:S11]  /*d5f0*/  MOV R9, R6 ;  /* 0x0000000600097202 */ /* 0x000fd60000000f00 */
[----:B------:R-:W-:Y:S05]  /*d600*/  @!P1 BRA `(.L_x_14539) ;  /* 0x00000000004c9947 */ /* 0x000fea0003800000 */
[----:B------:R-:W1:Y:S01]  /*d610*/  LDC R9, c[0x0][0x43c] ;  /* 0x00010f00ff097b82 */ /* 0x000e620000000800 */
[----:B0-----:R-:W-:Y:S01]  /*d620*/  IMAD.MOV.U32 R10, RZ, RZ, R6 ;  /* 0x000000ffff0a7224 */ /* 0x001fe200078e0006 */
[----:B------:R-:W-:Y:S02]  /*d630*/  ULDC.64 UR4, c[0x0][0x428] ;  /* 0x00010a0000047ab9 */ /* 0x000fe40000000a00 */
[----:B------:R-:W-:-:S04]  /*d640*/  IMAD R5, R24, UR4, RZ ;  /* 0x0000000418057c24 */ /* 0x000fc8000f8e02ff */
[----:B------:R-:W-:Y:S01]  /*d650*/  IMAD R4, R22, UR5, R5 ;  /* 0x0000000516047c24 */ /* 0x000fe2000f8e0205 */
[----:B-1----:R-:W-:-:S13]  /*d660*/  ISETP.NE.AND P0, PT, R9, 0x1, PT ;  /* 0x000000010900780c */ /* 0x002fda0003f05270 */
[----:B------:R-:W0:Y:S02]  /*d670*/  @P0 LDC.64 R2, c[0x0][0x440] ;  /* 0x00011000ff020b82 */ /* 0x000e240000000a00 */
[----:B0-----:R-:W-:-:S05]  /*d680*/  @P0 IMAD.HI.U32 R2, R6, R2, RZ ;  /* 0x0000000206020227 */ /* 0x001fca00078e00ff */
[----:B------:R-:W-:-:S04]  /*d690*/  @P0 SHF.R.U32.HI R10, RZ, R3, R2 ;  /* 0x00000003ff0a0219 */ /* 0x000fc80000011602 */
[--C-:B------:R-:W-:Y:S01]  /*d6a0*/  SHF.R.S32.HI R3, RZ, 0x1f, R10.reuse ;  /* 0x0000001fff037819 */ /* 0x100fe2000001140a */
        /* <DEDUP_REMOVED lines=9> */
.L_x_14539:
        /* <DEDUP_REMOVED lines=8> */
.L_x_14624:
[----:B------:R-:W-:Y:S05]  /*d7c0*/  BSYNC B2 ;  /* 0x0000000000027941 */ /* 0x000fea0003800000 */
.L_x_14540:
[----:B------:R-:W-:Y:S04]  /*d7d0*/  BSSY B2, `(.L_x_14542) ;  /* 0x0000007000027945 */ /* 0x000fe80003800000 */
[----:B------:R-:W-:Y:S05]  /*d7e0*/  @P1 BRA `(.L_x_14543) ;  /* 0x0000000000141947 */ /* 0x000fea0003800000 */
[----:B------:R-:W-:Y:S01]  /*d7f0*/  ISETP.NE.AND P0, PT, R29, RZ, PT ;  /* 0x000000ff1d00720c */ /* 0x000fe20003f05270 */
[----:B0-----:R-:W-:-:S04]  /*d800*/  IMAD.MOV.U32 R3, RZ, RZ, 0x4000 ;  /* 0x00004000ff037424 */ /* 0x001fc800078e00ff */
[----:B------:R1:W-:Y:S08]  /*d810*/  SYNCS.ARRIVE.TRANS64 RZ, [R2+URZ+0x16830], R3 ;  /* 0x0168300302ff79a7 */ /* 0x0003f0000800003f */
[----:B------:R-:W-:Y:S05]  /*d820*/  @!P0 BRA `(.L_x_14543) ;  /* 0x0000000000048947 */ /* 0x000fea0003800000 */
[----:B------:R-:W-:Y:S01]  /*d830*/  BPT.TRAP 0x1 ;  /* 0x000000040000795c */ /* 0x000fe20000300000 */
.L_x_14543:
[----:B------:R-:W-:Y:S05]  /*d840*/  BSYNC B2 ;  /* 0x0000000000027941 */ /* 0x000fea0003800000 */
.L_x_14542:
[----:B------:R-:W-:Y:S01]  /*d850*/  MOV R10, RZ ;  /* 0x000000ff000a7202 */ /* 0x000fe20000000f00 */
[----:B01----:R-:W-:Y:S01]  /*d860*/  IMAD R3, R7, 0x4000, R17 ;  /* 0x0000400007037824 */ /* 0x003fe200078e0211 */
[----:B------:R-:W-:Y:S01]  /*d870*/  UIADD3 UR4, UP0, UR44, 0x370, URZ ;  /* 0x000003702c047890 */ /* 0x000fe2000ff1e03f */
        /* <DEDUP_REMOVED lines=8> */
.L_x_14544:
        /* <DEDUP_REMOVED lines=15> */
.L_x_14625:
[----:B------:R-:W-:Y:S05]  /*d9f0*/  BSYNC B2 ;  /* 0x0000000000027941 */ /* 0x000fea0003800000 */
.L_x_14545:
[----:B------:R-:W-:Y:S01]  /*da00*/  BSSY B2, `(.L_x_14547) ;  /* 0x0000009000027945 */ /* 0x000fe20003800000 */
[----:B0-----:R-:W-:Y:S01]  /*da10*/  IMAD.MOV.U32 R2, RZ, RZ, 0x0 ;  /* 0x00000000ff027424 */ /* 0x001fe200078e00ff */
[----:B------:R-:W-:Y:S02]  /*da20*/  MOV R3, 0x14f00000 ;  /* 0x14f0000000037802 */ /* 0x000fe40000000f00 */
[----:B------:R-:W-:Y:S05]  /*da30*/  @P1 BRA `(.L_x_14548) ;  /* 0x0000000000141947 */ /* 0x000fea0003800000 */
[----:B------:R-:W-:Y:S01]  /*da40*/  ISETP.NE.AND P0, PT, R29, RZ, PT ;  /* 0x000000ff1d00720c */ /* 0x000fe20003f05270 */
[----:B------:R-:W-:-:S04]  /*da50*/  IMAD.MOV.U32 R12, RZ, RZ, 0x4000 ;  /* 0x00004000ff0c7424 */ /* 0x000fc800078e00ff */
[----:B------:R0:W-:Y:S08]  /*da60*/  SYNCS.ARRIVE.TRANS64 RZ, [R5+URZ+0x50], R12 ;  /* 0x0000500c05ff79a7 */ /* 0x0001f0000800003f */
[----:B------:R-:W-:Y:S05]  /*da70*/  @!P0 BRA `(.L_x_14548) ;  /* 0x0000000000048947 */ /* 0x000fea0003800000 */
[----:B------:R-:W-:Y:S01]  /*da80*/  BPT.TRAP 0x1 ;  /* 0x000000040000795c */ /* 0x000fe20000300000 */
.L_x_14548:
[----:B------:R-:W-:Y:S05]  /*da90*/  BSYNC B2 ;  /* 0x0000000000027941 */ /* 0x000fea0003800000 */
.L_x_14547:
        /* <DEDUP_REMOVED lines=10> */
.L_x_14549:
        /* <DEDUP_REMOVED lines=10> */
[----:B------:R-:W-:Y:S01]  /*dbe0*/  IMAD.MOV.U32 R19, RZ, RZ, R9 ;  /* 0x000000ffff137224 */ /* 0x000fe200078e0009 */
[----:B------:R-:W-:-:S07]  /*dbf0*/  MOV R18, R4 ;  /* 0x0000000400127202 */ /* 0x000fce0000000f00 */
.L_x_14538:
[----:B------:R-:W-:Y:S05]  /*dc00*/  BSYNC B1 ;  /* 0x0000000000017941 */ /* 0x000fea0003800000 */
.L_x_14537:
        /* <DEDUP_REMOVED lines=12> */
[----:B------:R-:W-:Y:S02]  /*dcd0*/  ULDC.64 UR4, c[0x0][0x428] ;  /* 0x00010a0000047ab9 */ /* 0x000fe40000000a00 */
[----:B------:R-:W-:-:S04]  /*dce0*/  IMAD R5, R24, UR4, RZ ;  /* 0x0000000418057c24 */ /* 0x000fc8000f8e02ff */
[----:B------:R-:W-:Y:S01]  /*dcf0*/  IMAD R5, R22, UR5, R5 ;  /* 0x0000000516057c24 */ /* 0x000fe2000f8e0205 */
        /* <DEDUP_REMOVED lines=14> */
.L_x_14552:
        /* <DEDUP_REMOVED lines=8> */
.L_x_14626:
[----:B------:R-:W-:Y:S05]  /*de60*/  BSYNC B2 ;  /* 0x0000000000027941 */ /* 0x000fea0003800000 */
.L_x_14553:
[----:B------:R-:W-:Y:S04]  /*de70*/  BSSY B2, `(.L_x_14555) ;  /* 0x0000007000027945 */ /* 0x000fe80003800000 */
[----:B------:R-:W-:Y:S05]  /*de80*/  @P1 BRA `(.L_x_14556) ;  /* 0x0000000000141947 */ /* 0x000fea0003800000 */
[----:B------:R-:W-:Y:S02]  /*de90*/  ISETP.NE.AND P0, PT, R29, RZ, PT ;  /* 0x000000ff1d00720c */ /* 0x000fe40003f05270 */
[----:B0-----:R-:W-:-:S04]  /*dea0*/  MOV R3, 0x4000 ;  /* 0x0000400000037802 */ /* 0x001fc80000000f00 */
[----:B------:R1:W-:Y:S07]  /*deb0*/  SYNCS.ARRIVE.TRANS64 RZ, [R2+URZ+0x16830], R3 ;  /* 0x0168300302ff79a7 */ /* 0x0003ee000800003f */
[----:B------:R-:W-:Y:S05]  /*dec0*/  @!P0 BRA `(.L_x_14556) ;  /* 0x0000000000048947 */ /* 0x000fea0003800000 */
[----:B------:R-:W-:Y:S01]  /*ded0*/  BPT.TRAP 0x1 ;  /* 0x000000040000795c */ /* 0x000fe20000300000 */
.L_x_14556:
[----:B------:R-:W-:Y:S05]  /*dee0*/  BSYNC B2 ;  /* 0x0000000000027941 */ /* 0x000fea0003800000 */
.L_x_14555:
        /* <DEDUP_REMOVED lines=12> */
.L_x_14557:
        /* <DEDUP_REMOVED lines=15> */
.L_x_14627:
[----:B------:R-:W-:Y:S05]  /*e0a0*/  BSYNC B2 ;  /* 0x0000000000027941 */ /* 0x000fea0003800000 */
.L_x_14558:
        /* <DEDUP_REMOVED lines=9> */
.L_x_14561:
[----:B------:R-:W-:Y:S05]  /*e140*/  BSYNC B2 ;  /* 0x0000000000027941 */ /* 0x000fea0003800000 */
.L_x_14560:
        /* <DEDUP_REMOVED lines=8> */
[----:B------:R-:W-:Y:S01]  /*e1d0*/  IADD3 R2, R2, 0x400, RZ ;  /* 0x0000040002027810 */ /* 0x000fe20007ffe0ff */
[----:B------:R-:W-:-:S12]  /*e1e0*/  UIADD3.X UR5, URZ, UR45, URZ, UP0, !UPT ;  /* 0x0000002d3f057290 */ /* 0x000fd800087fe43f */
.L_x_14562:
        /* <DEDUP_REMOVED lines=12> */
.L_x_14551:
[----:B------:R-:W-:Y:S05]  /*e2b0*/  BSYNC B1 ;  /* 0x0000000000017941 */ /* 0x000fea0003800000 */
.L_x_14550:
[C---:B------:R-:W-:Y:S01]  /*e2c0*/  ISETP.GT.AND P0, PT, R6.reuse, 0x1, PT ;  /* 0x000000010600780c */ /* 0x040fe20003f04270 */
[----:B------:R-:W-:-:S12]  /*e2d0*/  VIADD R6, R6, 0xfffffffe ;  /* 0xfffffffe06067836 */ /* 0x000fd80000000000 */
[----:B------:R-:W-:Y:S05]  /*e2e0*/  @P0 BRA `(.L_x_14563) ;  /* 0xfffffff000980947 */ /* 0x000fea000383ffff */
.L_x_14536:
[----:B------:R-:W-:Y:S05]  /*e2f0*/  BSYNC B0 ;  /* 0x0000000000007941 */ /* 0x000fea0003800000 */
.L_x_14521:
        /* <DEDUP_REMOVED lines=17> */
.L_x_14565:
[----:B------:R-:W-:Y:S05]  /*e410*/  BSYNC B0 ;  /* 0x0000000000007941 */ /* 0x000fea0003800000 */
.L_x_14564:
        /* <DEDUP_REMOVED lines=9> */
.L_x_14628:
[----:B------:R-:W-:Y:S05]  /*e4b0*/  BSYNC B1 ;  /* 0x0000000000017941 */ /* 0x000fea0003800000 */
.L_x_14568:
[----:B------:R-:W-:Y:S04]  /*e4c0*/  BSSY B1, `(.L_x_14570) ;  /* 0x0000007000017945 */ /* 0x000fe80003800000 */
[----:B------:R-:W-:Y:S05]  /*e4d0*/  @P2 BRA `(.L_x_14571) ;  /* 0x0000000000142947 */ /* 0x000fea0003800000 */
[----:B------:R-:W-:Y:S01]  /*e4e0*/  ISETP.NE.AND P0, PT, R29, RZ, PT ;  /* 0x000000ff1d00720c */ /* 0x000fe20003f05270 */
[----:B-1----:R-:W-:-:S04]  /*e4f0*/  IMAD.MOV.U32 R0, RZ, RZ, 0x4000 ;  /* 0x00004000ff007424 */ /* 0x002fc800078e00ff */
[----:B------:R2:W-:Y:S08]  /*e500*/  SYNCS.ARRIVE.TRANS64 RZ, [R3+URZ+0x16850], R0 ;  /* 0x0168500003ff79a7 */ /* 0x0005f0000800003f */
[----:B------:R-:W-:Y:S05]  /*e510*/  @!P0 BRA `(.L_x_14571) ;  /* 0x0000000000048947 */ /* 0x000fea0003800000 */
[----:B------:R-:W-:Y:S01]  /*e520*/  BPT.TRAP 0x1 ;  /* 0x000000040000795c */ /* 0x000fe20000300000 */
.L_x_14571:
[----:B------:R-:W-:Y:S05]  /*e530*/  BSYNC B1 ;  /* 0x0000000000017941 */ /* 0x000fea0003800000 */
.L_x_14570:
[----:B-12---:R-:W-:Y:S01]  /*e540*/  IMAD R0, R16, 0x4000, R17 ;  /* 0x0000400010007824 */ /* 0x006fe200078e0211 */
[----:B------:R-:W-:Y:S01]  /*e550*/  UIADD3 UR4, UP0, UR44, 0x470, URZ ;  /* 0x000004702c047890 */ /* 0x000fe2000ff1e03f */
[----:B------:R-:W-:Y:S01]  /*e560*/  PLOP3.LUT P0, PT, PT, PT, PT, 0x80, 0x0 ;  /* 0x000000000000781c */ /* 0x000fe20003f0f070 */
[----:B0-----:R-:W-:Y:S01]  /*e570*/  VIADD R2, R3, 0x16850 ;  /* 0x0001685003027836 */ /* 0x001fe20000000000 */
[----:B------:R-:W-:Y:S01]  /*e580*/  SHF.L.U32 R19, R19, 0x7, RZ ;  /* 0x0000000713137819 */ /* 0x000fe200000006ff */
[----:B------:R-:W-:Y:S01]  /*e590*/  VIADD R0, R0, 0x400 ;  /* 0x0000040000007836 */ /* 0x000fe20000000000 */
[----:B------:R-:W-:Y:S01]  /*e5a0*/  UIADD3.X UR5, URZ, UR45, URZ, UP0, !UPT ;  /* 0x0000002d3f057290 */ /* 0x000fe200087fe43f */
[----:B------:R-:W-:Y:S01]  /*e5b0*/  UMOV UR6, 0x0 ;  /* 0x0000000000067882 */ /* 0x000fe20000000000 */
[----:B------:R-:W-:Y:S01]  /*e5c0*/  UMOV UR7, 0x14f00000 ;  /* 0x14f0000000077882 */ /* 0x000fe20000000000 */
[----:B------:R-:W-:-:S09]  /*e5d0*/  UMOV UR10, URZ ;  /* 0x0000003f000a7c82 */ /* 0x000fd20008000000 */
.L_x_14572:
        /* <DEDUP_REMOVED lines=10> */
.L_x_14567:
[----:B------:R-:W-:Y:S05]  /*e680*/  BSYNC B0 ;  /* 0x0000000000007941 */ /* 0x000fea0003800000 */
.L_x_14566:
[----:B------:R-:W-:-:S05]  /*e690*/  VIADD R16, R16, 0x1 ;  /* 0x0000000110107836 */ /* 0x000fca0000000000 */
[----:B------:R-:W-:-:S04]  /*e6a0*/  ISETP.NE.AND P0, PT, R16, 0x2, PT ;  /* 0x000000021000780c */ /* 0x000fc80003f05270 */
[----:B------:R-:W-:Y:S02]  /*e6b0*/  SEL R0, RZ, 0x1, P0 ;  /* 0x00000001ff007807 */ /* 0x000fe40000000000 */
[----:B------:R-:W-:Y:S02]  /*e6c0*/  SEL R16, R16, RZ, P0 ;  /* 0x000000ff10107207 */ /* 0x000fe40000000000 */
[----:B------:R-:W-:-:S07]  /*e6d0*/  LOP3.LUT R23, R23, R0, RZ, 0x3c, !PT ;  /* 0x0000000017177212 */ /* 0x000fce00078e3cff */
.L_x_14503:
[----:B------:R-:W-:Y:S05]  /*e6e0*/  BSYNC B7 ;  /* 0x0000000000077941 */ /* 0x000fea0003800000 */
.L_x_14501:
        /* <DEDUP_REMOVED lines=12> */
.L_x_14573:
[----:B------:R-:W-:-:S03]  /*e7b0*/  UMOV UR4, 0xffffffff ;  /* 0xffffffff00047882 */ /* 0x000fc60000000000 */
[----:B------:R-:W-:Y:S05]  /*e7c0*/  BRA.DIV UR4, `(.L_x_14575) ;  /* 0x0000001a04307947 */ /* 0x000fea000b800000 */
[----:B------:R1:W2:Y:S02]  /*e7d0*/  SHFL.IDX PT, R14, R28, RZ, 0x1f ;  /* 0x00001fff1c0e7589 */ /* 0x0002a400000e0000 */
.L_x_14631:
        /* <DEDUP_REMOVED lines=8> */
.L_x_14574:
[----:B------:R-:W-:Y:S02]  /*e860*/  ULDC UR4, c[0x0][0xc38] ;  /* 0x00030e0000047ab9 */ /* 0x000fe40000000800 */
[----:B-1----:R-:W-:-:S13]  /*e870*/  ISETP.GE.AND P0, PT, R28, UR4, PT ;  /* 0x000000041c007c0c */ /* 0x002fda000bf06270 */
[----:B------:R-:W-:Y:S05]  /*e880*/  @!P0 BRA `(.L_x_14576) ;  /* 0xffffffc800348947 */ /* 0x000fea000383ffff */
.L_x_14498:
[----:B------:R-:W2:Y:S01]  /*e890*/  LDL.LU R0, [R1] ;  /* 0x0000000001007983 */ /* 0x000ea20000300800 */
[----:B------:R-:W-:Y:S01]  /*e8a0*/  BSSY B0, `(.L_x_14577) ;  /* 0x000000b000007945 */ /* 0x000fe20003800000 */
[----:B------:R-:W1:Y:S01]  /*e8b0*/  S2R R5, SR_CgaCtaId ;  /* 0x0000000000057919 */ /* 0x000e620000008800 */
[----:B--2---:R-:W-:-:S05]  /*e8c0*/  VIADD R0, R0, 0x1 ;  /* 0x0000000100007836 */ /* 0x004fca0000000000 */
[----:B------:R-:W-:-:S04]  /*e8d0*/  LEA.HI R2, R0, R0, RZ, 0x1 ;  /* 0x0000000000027211 */ /* 0x000fc800078f08ff */
[----:B------:R-:W-:Y:S02]  /*e8e0*/  LOP3.LUT R3, R2, 0xfffffffe, RZ, 0xc0, !PT ;  /* 0xfffffffe02037812 */ /* 0x000fe400078ec0ff */
[----:B------:R-:W-:Y:S02]  /*e8f0*/  MOV R2, 0x400 ;  /* 0x0000040000027802 */ /* 0x000fe40000000f00 */
[----:B------:R-:W-:Y:S02]  /*e900*/  IADD3 R0, R0, -R3, RZ ;  /* 0x8000000300007210 */ /* 0x000fe40007ffe0ff */
[----:B-1----:R-:W-:Y:S02]  /*e910*/  LEA R7, R5, R2, 0x18 ;  /* 0x0000000205077211 */ /* 0x002fe400078ec0ff */
[----:B------:R-:W-:-:S04]  /*e920*/  SHF.L.U32 R0, R0, 0x1f, RZ ;  /* 0x0000001f00007819 */ /* 0x000fc800000006ff */
[----:B------:R-:W1:Y:S02]  /*e930*/  SYNCS.PHASECHK.TRANS64.TRYWAIT P0, [R7+URZ+0x16820], R0 ;  /* 0x01682000070075a7 */ /* 0x000e64000800017f */
[----:B-1----:R-:W-:Y:S05]  /*e940*/  @!P0 BRA `(.L_x_14578) ;  /* 0x0000001400f88947 */ /* 0x002fea0003800000 */
.L_x_14632:
[----:B------:R-:W-:Y:S05]  /*e950*/  BSYNC B0 ;  /* 0x0000000000007941 */ /* 0x000fea0003800000 */
.L_x_14577:
[----:B------:R-:W-:-:S03]  /*e960*/  UMOV UR4, 0xffffffff ;  /* 0xffffffff00047882 */ /* 0x000fc60000000000 */
[----:B------:R-:W-:Y:S05]  /*e970*/  BRA.DIV UR4, `(.L_x_14579) ;  /* 0x0000001a04007947 */ /* 0x000fea000b800000 */
[----:B-1----:R-:W1:Y:S02]  /*e980*/  S2R R0, SR_TID.X ;  /* 0x0000000000007919 */ /* 0x002e640000002100 */
[----:B-1----:R-:W-:-:S04]  /*e990*/  SHF.R.U32.HI R0, RZ, 0x5, R0 ;  /* 0x00000005ff007819 */ /* 0x002fc80000011600 */
[----:B------:R-:W-:-:S05]  /*e9a0*/  LOP3.LUT R0, R0, 0x3, RZ, 0xc0, !PT ;  /* 0x0000000300007812 */ /* 0x000fca00078ec0ff */
[----:B------:R1:W2:Y:S02]  /*e9b0*/  SHFL.IDX PT, R14, R0, RZ, 0x1f ;  /* 0x00001fff000e7589 */ /* 0x0002a400000e0000 */
.L_x_14635:
[----:B--2---:R-:W-:Y:S01]  /*e9c0*/  ISETP.NE.AND P0, PT, R14, RZ, PT ;  /* 0x000000ff0e00720c */ /* 0x004fe20003f05270 */
[----:B------:R-:W-:-:S12]  /*e9d0*/  BSSY B0, `(.L_x_14580) ;  /* 0x0000024000007945 */ /* 0x000fd80003800000 */
[----:B------:R-:W-:Y:S05]  /*e9e0*/  @P0 BRA `(.L_x_14581) ;  /* 0x0000000000880947 */ /* 0x000fea0003800000 */
[----:B------:R-:W-:-:S03]  /*e9f0*/  UMOV UR4, 0xffffffff ;  /* 0xffffffff00047882 */ /* 0x000fc60000000000 */
[----:B------:R-:W-:Y:S05]  /*ea00*/  BRA.DIV UR4, `(.L_x_14582) ;  /* 0x0000001a04107947 */ /* 0x000fea000b800000 */
[----:B------:R-:W-:-:S13]  /*ea10*/  ELECT P6, URZ, PT ;  /* 0x00000000003f782f */ /* 0x000fda00038c0000 */
.L_x_14638:
[----:B------:R-:W-:Y:S05]  /*ea20*/  @!P6 BRA `(.L_x_14581) ;  /* 0x000000000078e947 */ /* 0x000fea0003800000 */
[----:B------:R-:W-:-:S06]  /*ea30*/  ULOP3.LUT UR4, UR38, 0x2, URZ, 0xfc, !UPT ;  /* 0x0000000226047892 */ /* 0x000fcc000f8efc3f */
[----:B-1----:R-:W-:-:S05]  /*ea40*/  IMAD.U32 R0, RZ, RZ, UR4 ;  /* 0x00000004ff007e24 */ /* 0x002fca000f8e00ff */
[----:B------:R-:W-:-:S13]  /*ea50*/  ISETP.NE.AND P2, PT, R0, 0x3, PT ;  /* 0x000000030000780c */ /* 0x000fda0003f45270 */
[----:B------:R-:W-:Y:S05]  /*ea60*/  @!P2 BRA `(.L_x_14583) ;  /* 0x000000000004a947 */ /* 0x000fea0003800000 */
[----:B------:R-:W-:Y:S01]  /*ea70*/  BPT.TRAP 0x1 ;  /* 0x000000040000795c */ /* 0x000fe20000300000 */
.L_x_14583:
        /* <DEDUP_REMOVED lines=12> */
.L_x_14639:
[----:B------:R-:W2:Y:S02]  /*eb40*/  SYNCS.PHASECHK.TRANS64.TRYWAIT P0, [R3+URZ], R0 ;  /* 0x00000000030075a7 */ /* 0x000ea4000800017f */
[----:B--2---:R-:W-:Y:S05]  /*eb50*/  @!P0 BRA `(.L_x_14585) ;  /* 0x0000001400f08947 */ /* 0x004fea0003800000 */
.L_x_14640:
[----:B------:R-:W-:Y:S05]  /*eb60*/  @!P2 BRA `(.L_x_14586) ;  /* 0x000000000004a947 */ /* 0x000fea0003800000 */
[----:B------:R-:W-:Y:S01]  /*eb70*/  BPT.TRAP 0x1 ;  /* 0x000000040000795c */ /* 0x000fe20000300000 */
.L_x_14586:
[----:B--2---:R-:W-:-:S05]  /*eb80*/  VIADD R3, R7, 0x16860 ;  /* 0x0001686007037836 */ /* 0x004fca0000000000 */
[----:B-1----:R-:W-:-:S04]  /*eb90*/  LEA R5, R16, R3, 0x3 ;  /* 0x0000000310057211 */ /* 0x002fc800078e18ff */
[----:B------:R-:W1:Y:S02]  /*eba0*/  SYNCS.PHASECHK.TRANS64.TRYWAIT P0, [R5+URZ], R4 ;  /* 0x00000004050075a7 */ /* 0x000e64000800017f */
[----:B-1----:R-:W-:Y:S05]  /*ebb0*/  @!P0 BRA `(.L_x_14587) ;  /* 0x0000001400ec8947 */ /* 0x002fea0003800000 */
.L_x_14641:
[----:B------:R-:W-:-:S07]  /*ebc0*/  IMAD R3, R6, 0x8, R3 ;  /* 0x0000000806037824 */ /* 0x000fce00078e0203 */
.L_x_14588:
[----:B--2---:R2:W3:Y:S02]  /*ebd0*/  SYNCS.PHASECHK.TRANS64.TRYWAIT P0, [R3+URZ], R0 ;  /* 0x00000000030075a7 */ /* 0x0044e4000800017f */
[----:B---3--:R-:W-:Y:S05]  /*ebe0*/  @!P0 NANOSLEEP.SYNCS 0x989680 ;  /* 0x009896800000895d */ /* 0x008fea0003900000 */
[----:B------:R-:W3:Y:S02]  /*ebf0*/  @!P0 SYNCS.PHASECHK.TRANS64 P0, [R3+URZ], R0 ;  /* 0x00000000030085a7 */ /* 0x000ee4000800007f */
[----:B---3--:R-:W-:Y:S05]  /*ec00*/  @!P0 BRA `(.L_x_14588) ;  /* 0xfffffffc00f08947 */ /* 0x008fea000383ffff */
.L_x_14581:
[----:B------:R-:W-:Y:S05]  /*ec10*/  BSYNC B0 ;  /* 0x0000000000007941 */ /* 0x000fea0003800000 */
.L_x_14580:
[----:B------:R-:W-:Y:S05]  /*ec20*/  EXIT ;  /* 0x000000000000794d */ /* 0x000fea0003800000 */
.L_x_14463:
[----:B0-----:R-:W-:-:S04]  /*ec30*/  IMAD.U32 R3, RZ, RZ, UR45 ;  /* 0x0000002dff037e24 */ /* 0x001fc8000f8e00ff */
[----:B------:R0:W1:Y:S03]  /*ec40*/  SYNCS.PHASECHK.TRANS64.TRYWAIT P1, [R3+URZ+0x16800], R0 ;  /* 0x01680000030075a7 */ /* 0x000066000802017f */
[----:B-1----:R-:W-:Y:S05]  /*ec50*/  @!P1 NANOSLEEP.SYNCS 0x989680 ;  /* 0x009896800000995d */ /* 0x002fea0003900000 */
[----:B------:R-:W1:Y:S02]  /*ec60*/  @!P1 SYNCS.PHASECHK.TRANS64 P1, [R3+URZ+0x16800], R0 ;  /* 0x01680000030095a7 */ /* 0x000e64000802007f */
[----:B-1----:R-:W-:Y:S05]  /*ec70*/  @!P1 BRA `(.L_x_14463) ;  /* 0xfffffffc00ec9947 */ /* 0x002fea000383ffff */
[----:B------:R-:W-:Y:S05]  /*ec80*/  BRA `(.L_x_14589) ;  /* 0xffffff2800547947 */ /* 0x000fea000383ffff */
.L_x_14467:
[----:B-1----:R1:W2:Y:S02]  /*ec90*/  SYNCS.PHASECHK.TRANS64.TRYWAIT P2, [R0+URZ+0x16830], R3 ;  /* 0x01683003000075a7 */ /* 0x0022a4000804017f */
[----:B--2---:R-:W-:Y:S05]  /*eca0*/  @!P2 NANOSLEEP.SYNCS 0x989680 ;  /* 0x009896800000a95d */ /* 0x004fea0003900000 */
[----:B------:R-:W2:Y:S02]  /*ecb0*/  @!P2 SYNCS.PHASECHK.TRANS64 P2, [R0+URZ+0x16830], R3 ;  /* 0x016830030000a5a7 */ /* 0x000ea4000804007f */
[----:B--2---:R-:W-:Y:S05]  /*ecc0*/  @!P2 BRA `(.L_x_14467) ;  /* 0xfffffffc00f0a947 */ /* 0x004fea000383ffff */
[----:B------:R-:W-:Y:S05]  /*ecd0*/  BRA `(.L_x_14466) ;  /* 0xffffff2800787947 */ /* 0x000fea000383ffff */
.L_x_14472:
[----:B-1----:R-:W-:-:S04]  /*ece0*/  IMAD.U32 R6, RZ, RZ, UR6 ;  /* 0x00000006ff067e24 */ /* 0x002fc8000f8e00ff */
[----:B------:R1:W2:Y:S03]  /*ecf0*/  SYNCS.PHASECHK.TRANS64.TRYWAIT P3, [R6+URZ+0x16830], R5 ;  /* 0x01683005060075a7 */ /* 0x0002a6000806017f */
[----:B--2---:R-:W-:Y:S05]  /*ed00*/  @!P3 NANOSLEEP.SYNCS 0x989680 ;  /* 0x009896800000b95d */ /* 0x004fea0003900000 */
[----:B------:R-:W2:Y:S02]  /*ed10*/  @!P3 SYNCS.PHASECHK.TRANS64 P3, [R6+URZ+0x16830], R5 ;  /* 0x016830050600b5a7 */ /* 0x000ea4000806007f */
[----:B--2---:R-:W-:Y:S05]  /*ed20*/  @!P3 BRA `(.L_x_14472) ;  /* 0xfffffffc00ecb947 */ /* 0x004fea000383ffff */
[----:B------:R-:W-:Y:S05]  /*ed30*/  BRA `(.L_x_14469) ;  /* 0xffffff5000f07947 */ /* 0x000fea000383ffff */
.L_x_14476:
[----:B-1----:R-:W-:-:S04]  /*ed40*/  IMAD.U32 R6, RZ, RZ, UR6 ;  /* 0x00000006ff067e24 */ /* 0x002fc8000f8e00ff */
[----:B------:R1:W2:Y:S03]  /*ed50*/  SYNCS.PHASECHK.TRANS64.TRYWAIT P3, [R6+URZ+0x16850], R5 ;  /* 0x01685005060075a7 */ /* 0x0002a6000806017f */
[----:B--2---:R-:W-:Y:S05]  /*ed60*/  @!P3 NANOSLEEP.SYNCS 0x989680 ;  /* 0x009896800000b95d */ /* 0x004fea0003900000 */
[----:B------:R-:W2:Y:S02]  /*ed70*/  @!P3 SYNCS.PHASECHK.TRANS64 P3, [R6+URZ+0x16850], R5 ;  /* 0x016850050600b5a7 */ /* 0x000ea4000806007f */
[----:B--2---:R-:W-:Y:S05]  /*ed80*/  @!P3 BRA `(.L_x_14476) ;  /* 0xfffffffc00ecb947 */ /* 0x004fea000383ffff */
[----:B------:R-:W-:Y:S05]  /*ed90*/  BRA `(.L_x_14473) ;  /* 0xffffff5400607947 */ /* 0x000fea000383ffff */
.L_x_14482:
[----:B-1----:R-:W-:-:S04]  /*eda0*/  IMAD.U32 R6, RZ, RZ, UR6 ;  /* 0x00000006ff067e24 */ /* 0x002fc8000f8e00ff */
[----:B------:R1:W2:Y:S03]  /*edb0*/  SYNCS.PHASECHK.TRANS64.TRYWAIT P2, [R6+URZ+0x16830], R5 ;  /* 0x01683005060075a7 */ /* 0x0002a6000804017f */
[----:B--2---:R-:W-:Y:S05]  /*edc0*/  @!P2 NANOSLEEP.SYNCS 0x989680 ;  /* 0x009896800000a95d */ /* 0x004fea0003900000 */
[----:B------:R-:W2:Y:S02]  /*edd0*/  @!P2 SYNCS.PHASECHK.TRANS64 P2, [R6+URZ+0x16830], R5 ;  /* 0x016830050600a5a7 */ /* 0x000ea4000804007f */
[----:B--2---:R-:W-:Y:S05]  /*ede0*/  @!P2 BRA `(.L_x_14482) ;  /* 0xfffffffc00eca947 */ /* 0x004fea000383ffff */
[----:B------:R-:W-:Y:S05]  /*edf0*/  BRA `(.L_x_14479) ;  /* 0xffffff8000507947 */ /* 0x000fea000383ffff */
.L_x_14486:
[----:B-1----:R-:W-:-:S04]  /*ee00*/  IMAD.U32 R6, RZ, RZ, UR6 ;  /* 0x00000006ff067e24 */ /* 0x002fc8000f8e00ff */
[----:B------:R1:W2:Y:S03]  /*ee10*/  SYNCS.PHASECHK.TRANS64.TRYWAIT P2, [R6+URZ+0x16850], R5 ;  /* 0x01685005060075a7 */ /* 0x0002a6000804017f */
[----:B--2---:R-:W-:Y:S05]  /*ee20*/  @!P2 NANOSLEEP.SYNCS 0x989680 ;  /* 0x009896800000a95d */ /* 0x004fea0003900000 */
[----:B------:R-:W2:Y:S02]  /*ee30*/  @!P2 SYNCS.PHASECHK.TRANS64 P2, [R6+URZ+0x16850], R5 ;  /* 0x016850050600a5a7 */ /* 0x000ea4000804007f */
[----:B--2---:R-:W-:Y:S05]  /*ee40*/  @!P2 BRA `(.L_x_14486) ;  /* 0xfffffffc00eca947 */ /* 0x004fea000383ffff */
[----:B------:R-:W-:Y:S05]  /*ee50*/  BRA `(.L_x_14483) ;  /* 0xffffff8000c07947 */ /* 0x000fea000383ffff */
.L_x_14491:
[----:B-1----:R-:W-:-:S04]  /*ee60*/  MOV R4, UR5 ;  /* 0x0000000500047c02 */ /* 0x002fc80008000f00 */
[----:B------:R1:W2:Y:S03]  /*ee70*/  SYNCS.PHASECHK.TRANS64.TRYWAIT P0, [R4+URZ+0x16850], R3 ;  /* 0x01685003040075a7 */ /* 0x0002a6000800017f */
[----:B--2---:R-:W-:Y:S05]  /*ee80*/  @!P0 NANOSLEEP.SYNCS 0x989680 ;  /* 0x009896800000895d */ /* 0x004fea0003900000 */
[----:B------:R-:W2:Y:S02]  /*ee90*/  @!P0 SYNCS.PHASECHK.TRANS64 P0, [R4+URZ+0x16850], R3 ;  /* 0x01685003040085a7 */ /* 0x000ea4000800007f */
[----:B--2---:R-:W-:Y:S05]  /*eea0*/  @!P0 BRA `(.L_x_14491) ;  /* 0xfffffffc00ec8947 */ /* 0x004fea000383ffff */
[----:B------:R-:W-:Y:S05]  /*eeb0*/  BRA `(.L_x_14490) ;  /* 0xffffffa400247947 */ /* 0x000fea000383ffff */
.L_x_14509:
[----:B------:R-:W-:Y:S02]  /*eec0*/  IMAD.MOV.U32 R13, RZ, RZ, R20 ;  /* 0x000000ffff0d7224 */ /* 0x000fe400078e0014 */
[----:B------:R-:W-:Y:S02]  /*eed0*/  IMAD.MOV.U32 R12, RZ, RZ, RZ ;  /* 0x000000ffff0c7224 */ /* 0x000fe400078e00ff */
[----:B------:R-:W-:Y:S02]  /*eee0*/  IMAD.MOV.U32 R11, RZ, RZ, 0x1f ;  /* 0x0000001fff0b7424 */ /* 0x000fe400078e00ff */
[----:B------:R-:W-:-:S07]  /*eef0*/  IMAD.MOV.U32 R15, RZ, RZ, -0x1 ;  /* 0xffffffffff0f7424 */ /* 0x000fce00078e00ff */
[----:B------:R-:W-:Y:S05]  /*ef00*/  WARPSYNC.COLLECTIVE R15, `(.L_x_14590) ;  /* 0x000000000f087348 */ /* 0x000fea0003c00000 */
[----:B------:R0:W1:Y:S02]  /*ef10*/  SHFL.IDX P6, R14, R13, R12, R11 ;  /* 0x0000000c0d0e7389 */ /* 0x00006400000c000b */
[----:B01----:R-:W-:Y:S01]  /*ef20*/  ENDCOLLECTIVE ;  /* 0x000000000000791b */ /* 0x003fe20003800000 */
.L_x_14590:
[----:B------:R-:W-:Y:S05]  /*ef30*/  BRA `(.L_x_14591) ;  /* 0xffffffcc00387947 */ /* 0x000fea000383ffff */
.L_x_14511:
[----:B------:R-:W-:Y:S01]  /*ef40*/  BSSY B0, `(.L_x_14592) ;  /* 0x0000006000007945 */ /* 0x000fe20003800000 */
[----:B------:R-:W-:-:S07]  /*ef50*/  IMAD.MOV.U32 R15, RZ, RZ, -0x1 ;  /* 0xffffffffff0f7424 */ /* 0x000fce00078e00ff */
[----:B0-----:R-:W-:Y:S05]  /*ef60*/  WARPSYNC.COLLECTIVE R15, `(.L_x_14593) ;  /* 0x000000000f0c7348 */ /* 0x001fea0003c00000 */
[----:B------:R-:W-:Y:S02]  /*ef70*/  ELECT P6, UR62, PT ;  /* 0x00000000003e782f */ /* 0x000fe400038c0000 */
[----:B------:R-:W-:Y:S01]  /*ef80*/  MOV R14, UR62 ;  /* 0x0000003e000e7c02 */ /* 0x000fe20008000f00 */
[----:B0-----:R-:W-:Y:S10]  /*ef90*/  ENDCOLLECTIVE ;  /* 0x000000000000791b */ /* 0x001ff40003800000 */
.L_x_14593:
[----:B------:R-:W-:Y:S05]  /*efa0*/  BSYNC B0 ;  /* 0x0000000000007941 */ /* 0x000fea0003800000 */
.L_x_14592:
[----:B------:R-:W-:Y:S05]  /*efb0*/  BRA `(.L_x_14594) ;  /* 0xffffffcc00347947 */ /* 0x000fea000383ffff */
.L_x_14513:
[----:B-1----:R1:W2:Y:S02]  /*efc0*/  SYNCS.PHASECHK.TRANS64.TRYWAIT P0, [R3+URZ+0x16840], R0 ;  /* 0x01684000030075a7 */ /* 0x0022a4000800017f */
[----:B--2---:R-:W-:Y:S05]  /*efd0*/  @!P0 NANOSLEEP.SYNCS 0x989680 ;  /* 0x009896800000895d */ /* 0x004fea0003900000 */
[----:B------:R-:W2:Y:S02]  /*efe0*/  @!P0 SYNCS.PHASECHK.TRANS64 P0, [R3+URZ+0x16840], R0 ;  /* 0x01684000030085a7 */ /* 0x000ea4000800007f */
[----:B--2---:R-:W-:Y:S05]  /*eff0*/  @!P0 BRA `(.L_x_14513) ;  /* 0xfffffffc00f08947 */ /* 0x004fea000383ffff */
[----:B------:R-:W-:Y:S05]  /*f000*/  BRA `(.L_x_14595) ;  /* 0xffffffcc00907947 */ /* 0x000fea000383ffff */
.L_x_14517:
[----:B------:R-:W-:Y:S01]  /*f010*/  IMAD.MOV.U32 R13, RZ, RZ, R4 ;  /* 0x000000ffff0d7224 */ /* 0x000fe200078e0004 */
[----:B------:R-:W-:Y:S01]  /*f020*/  MOV R12, RZ ;  /* 0x000000ff000c7202 */ /* 0x000fe20000000f00 */
[----:B------:R-:W-:Y:S02]  /*f030*/  IMAD.MOV.U32 R11, RZ, RZ, 0x181f ;  /* 0x0000181fff0b7424 */ /* 0x000fe400078e00ff */
[----:B------:R-:W-:Y:S02]  /*f040*/  IMAD.MOV.U32 R15, RZ, RZ, -0x1 ;  /* 0xffffffffff0f7424 */ /* 0x000fe400078e00ff */
[----:B------:R-:W-:-:S07]  /*f050*/  IMAD.U32 R7, RZ, RZ, UR40 ;  /* 0x00000028ff077e24 */ /* 0x000fce000f8e00ff */
[----:B------:R-:W-:Y:S05]  /*f060*/  WARPSYNC.COLLECTIVE R15, `(.L_x_14596) ;  /* 0x000000000f087348 */ /* 0x000fea0003c00000 */
[----:B------:R0:W1:Y:S02]  /*f070*/  SHFL.IDX P6, R14, R13, R12, R11 ;  /* 0x0000000c0d0e7389 */ /* 0x00006400000c000b */
[----:B01----:R-:W-:Y:S01]  /*f080*/  ENDCOLLECTIVE ;  /* 0x000000000000791b */ /* 0x003fe20003800000 */
.L_x_14596:
[----:B------:R-:W-:Y:S02]  /*f090*/  IMAD R7, R7, 0xc0, R21 ;  /* 0x000000c007077824 */ /* 0x000fe400078e0215 */
[----:B------:R-:W-:Y:S02]  /*f0a0*/  IMAD.MOV.U32 R13, RZ, RZ, R0 ;  /* 0x000000ffff0d7224 */ /* 0x000fe400078e0000 */
[----:B------:R-:W-:-:S07]  /*f0b0*/  IMAD.MOV.U32 R2, RZ, RZ, R14 ;  /* 0x000000ffff027224 */ /* 0x000fce00078e000e */
[----:B------:R-:W-:Y:S05]  /*f0c0*/  WARPSYNC.COLLECTIVE R15, `(.L_x_14597) ;  /* 0x000000000f087348 */ /* 0x000fea0003c00000 */
[----:B------:R0:W1:Y:S02]  /*f0d0*/  SHFL.IDX P6, R14, R13, R12, R11 ;  /* 0x0000000c0d0e7389 */ /* 0x00006400000c000b */
[----:B01----:R-:W-:Y:S01]  /*f0e0*/  ENDCOLLECTIVE ;  /* 0x000000000000791b */ /* 0x003fe20003800000 */
.L_x_14597:
[----:B------:R-:W-:Y:S02]  /*f0f0*/  ULDC UR4, c[0x0][0x288] ;  /* 0x0000a20000047ab9 */ /* 0x000fe40000000800 */
[----:B------:R-:W-:Y:S02]  /*f100*/  IMAD R6, R9, UR4, RZ ;  /* 0x0000000409067c24 */ /* 0x000fe4000f8e02ff */
[----:B------:R-:W-:-:S03]  /*f110*/  VIADD R9, R7, 0x10 ;  /* 0x0000001007097836 */ /* 0x000fc60000000000 */
[----:B------:R-:W-:Y:S01]  /*f120*/  ISETP.GE.AND P1, PT, R7, R6, PT ;  /* 0x000000060700720c */ /* 0x000fe20003f26270 */
[----:B------:R-:W-:Y:S02]  /*f130*/  IMAD.MOV.U32 R13, RZ, RZ, R4 ;  /* 0x000000ffff0d7224 */ /* 0x000fe400078e0004 */
[----:B------:R-:W-:-:S10]  /*f140*/  IMAD.MOV.U32 R12, RZ, RZ, 0x1 ;  /* 0x00000001ff0c7424 */ /* 0x000fd400078e00ff */
[----:B------:R-:W-:-:S05]  /*f150*/  @!P1 LEA R14, P2, R20, R14, 0x1 ;  /* 0x0000000e140e9211 */ /* 0x000fca00078408ff */
[----:B------:R-:W-:Y:S01]  /*f160*/  @!P1 IMAD.X R3, RZ, RZ, R2, P2 ;  /* 0x000000ffff039224 */ /* 0x000fe200010e0602 */
[----:B------:R-:W-:-:S07]  /*f170*/  @!P1 MOV R2, R14 ;  /* 0x0000000e00029202 */ /* 0x000fce0000000f00 */
[----:B------:R-:W-:Y:S05]  /*f180*/  WARPSYNC.COLLECTIVE R15, `(.L_x_14598) ;  /* 0x000000000f087348 */ /* 0x000fea0003c00000 */
[----:B------:R0:W1:Y:S02]  /*f190*/  SHFL.IDX P6, R14, R13, R12, R11 ;  /* 0x0000000c0d0e7389 */ /* 0x00006400000c000b */
[----:B01----:R-:W-:Y:S01]  /*f1a0*/  ENDCOLLECTIVE ;  /* 0x000000000000791b */ /* 0x003fe20003800000 */
.L_x_14598:
[----:B------:R-:W-:Y:S01]  /*f1b0*/  @!PT LDS RZ, [RZ] ;  /* 0x00000000fffff984 */ /* 0x000fe20000000800 */
[----:B------:R-:W-:Y:S01]  /*f1c0*/  @!PT LDS RZ, [RZ] ;  /* 0x00000000fffff984 */ /* 0x000fe20000000800 */
[----:B------:R-:W-:Y:S01]  /*f1d0*/  @!PT LDS RZ, [RZ] ;  /* 0x00000000fffff984 */ /* 0x000fe20000000800 */
[----:B------:R0:W-:Y:S01]  /*f1e0*/  @!P1 LDGSTS.E.BYPASS.LTC128B.128 [R27+0x8400], desc[UR46][R2.64], !P0 ;  /* 0x08400000021b9fae */ /* 0x0001e2000c101d6e */
[----:B------:R-:W-:Y:S01]  /*f1f0*/  ISETP.GE.AND P1, PT, R9, R6, PT ;  /* 0x000000060900720c */ /* 0x000fe20003f26270 */
[----:B------:R-:W-:Y:S02]  /*f200*/  VIADD R9, R7, 0x20 ;  /* 0x0000002007097836 */ /* 0x000fe40000000000 */
[----:B------:R-:W-:Y:S02]  /*f210*/  IMAD.MOV.U32 R13, RZ, RZ, R0 ;  /* 0x000000ffff0d7224 */ /* 0x000fe400078e0000 */
[----:B0-----:R-:W-:-:S08]  /*f220*/  IMAD.MOV.U32 R2, RZ, RZ, R14 ;  /* 0x000000ffff027224 */ /* 0x001fd000078e000e */
[----:B------:R-:W-:Y:S05]  /*f230*/  WARPSYNC.COLLECTIVE R15, `(.L_x_14599) ;  /* 0x000000000f087348 */ /* 0x000fea0003c00000 */
[----:B------:R0:W1:Y:S02]  /*f240*/  SHFL.IDX P6, R14, R13, R12, R11 ;  /* 0x0000000c0d0e7389 */ /* 0x00006400000c000b */
[----:B01----:R-:W-:Y:S01]  /*f250*/  ENDCOLLECTIVE ;  /* 0x000000000000791b */ /* 0x003fe20003800000 */
.L_x_14599:
[----:B------:R-:W-:Y:S02]  /*f260*/  IMAD.MOV.U32 R13, RZ, RZ, R4 ;  /* 0x000000ffff0d7224 */ /* 0x000fe400078e0004 */
[----:B------:R-:W-:Y:S01]  /*f270*/  IMAD.MOV.U32 R12, RZ, RZ, 0x2 ;  /* 0x00000002ff0c7424 */ /* 0x000fe200078e00ff */
[----:B------:R-:W-:-:S05]  /*f280*/  @!P1 LEA R14, P2, R20, R14, 0x1 ;  /* 0x0000000e140e9211 */ /* 0x000fca00078408ff */
[----:B------:R-:W-:Y:S01]  /*f290*/  @!P1 IMAD.X R3, RZ, RZ, R2, P2 ;  /* 0x000000ffff039224 */ /* 0x000fe200010e0602 */
[----:B------:R-:W-:-:S07]  /*f2a0*/  @!P1 MOV R2, R14 ;  /* 0x0000000e00029202 */ /* 0x000fce0000000f00 */
[----:B------:R-:W-:Y:S05]  /*f2b0*/  WARPSYNC.COLLECTIVE R15, `(.L_x_14600) ;  /* 0x000000000f087348 */ /* 0x000fea0003c00000 */
[----:B------:R0:W1:Y:S02]  /*f2c0*/  SHFL.IDX P6, R14, R13, R12, R11 ;  /* 0x0000000c0d0e7389 */ /* 0x00006400000c000b */
[----:B01----:R-:W-:Y:S01]  /*f2d0*/  ENDCOLLECTIVE ;  /* 0x000000000000791b */ /* 0x003fe20003800000 */
.L_x_14600:
        /* <DEDUP_REMOVED lines=10> */
.L_x_14601:
[----:B------:R-:W-:Y:S02]  /*f380*/  IMAD.MOV.U32 R13, RZ, RZ, R4 ;  /* 0x000000ffff0d7224 */ /* 0x000fe400078e0004 */
[----:B------:R-:W-:Y:S02]  /*f390*/  IMAD.MOV.U32 R12, RZ, RZ, 0x3 ;  /* 0x00000003ff0c7424 */ /* 0x000fe400078e00ff */
[----:B------:R-:W-:-:S07]  /*f3a0*/  IMAD.MOV.U32 R10, RZ, RZ, R14 ;  /* 0x000000ffff0a7224 */ /* 0x000fce00078e000e */
[----:B------:R-:W-:Y:S05]  /*f3b0*/  WARPSYNC.COLLECTIVE R15, `(.L_x_14602) ;  /* 0x000000000f087348 */ /* 0x000fea0003c00000 */
[----:B------:R0:W1:Y:S02]  /*f3c0*/  SHFL.IDX P6, R14, R13, R12, R11 ;  /* 0x0000000c0d0e7389 */ /* 0x00006400000c000b */
[----:B01----:R-:W-:Y:S01]  /*f3d0*/  ENDCOLLECTIVE ;  /* 0x000000000000791b */ /* 0x003fe20003800000 */
.L_x_14602:
[----:B------:R-:W-:-:S04]  /*f3e0*/  @!P1 LEA R2, P2, R20, R10, 0x1 ;  /* 0x0000000a14029211 */ /* 0x000fc800078408ff */
[----:B------:R-:W-:Y:S01]  /*f3f0*/  @!P1 IADD3.X R3, RZ, R9, RZ, P2, !PT ;  /* 0x00000009ff039210 */ /* 0x000fe200017fe4ff */
[----:B------:R-:W-:-:S04]  /*f400*/  VIADD R9, R7, 0x30 ;  /* 0x0000003007097836 */ /* 0x000fc80000000000 */
[----:B------:R-:W-:Y:S01]  /*f410*/  @!PT LDS RZ, [RZ] ;  /* 0x00000000fffff984 */ /* 0x000fe20000000800 */
[----:B------:R-:W-:Y:S01]  /*f420*/  @!PT LDS RZ, [RZ] ;  /* 0x00000000fffff984 */ /* 0x000fe20000000800 */
[----:B------:R-:W-:Y:S01]  /*f430*/  @!PT LDS RZ, [RZ] ;  /* 0x00000000fffff984 */ /* 0x000fe20000000800 */
[----:B------:R0:W-:Y:S01]  /*f440*/  @!P1 LDGSTS.E.BYPASS.LTC128B.128 [R27+0x9400], desc[UR46][R2.64], !P0 ;  /* 0x09400000021b9fae */ /* 0x0001e2000c101d6e */
[----:B------:R-:W-:Y:S01]  /*f450*/  ISETP.GE.AND P1, PT, R9, R6, PT ;  /* 0x000000060900720c */ /* 0x000fe20003f26270 */
[----:B------:R-:W-:Y:S02]  /*f460*/  IMAD.MOV.U32 R13, RZ, RZ, R0 ;  /* 0x000000ffff0d7224 */ /* 0x000fe400078e0000 */
[----:B------:R-:W-:Y:S02]  /*f470*/  VIADD R9, R7, 0x40 ;  /* 0x0000004007097836 */ /* 0x000fe40000000000 */
[----:B0-----:R-:W-:-:S08]  /*f480*/  IMAD.MOV.U32 R2, RZ, RZ, R14 ;  /* 0x000000ffff027224 */ /* 0x001fd000078e000e */
[----:B------:R-:W-:Y:S05]  /*f490*/  WARPSYNC.COLLECTIVE R15, `(.L_x_14603) ;  /* 0x000000000f087348 */ /* 0x000fea0003c00000 */
[----:B------:R0:W1:Y:S02]  /*f4a0*/  SHFL.IDX P6, R14, R13, R12, R11 ;  /* 0x0000000c0d0e7389 */ /* 0x00006400000c000b */
[----:B01----:R-:W-:Y:S01]  /*f4b0*/  ENDCOLLECTIVE ;  /* 0x000000000000791b */ /* 0x003fe20003800000 */
.L_x_14603:
        /* <DEDUP_REMOVED lines=8> */
.L_x_14604:
        /* <DEDUP_REMOVED lines=10> */
.L_x_14605:
[----:B------:R-:W-:Y:S02]  /*f5e0*/  IMAD.MOV.U32 R13, RZ, RZ, R4 ;  /* 0x000000ffff0d7224 */ /* 0x000fe400078e0004 */
[----:B------:R-:W-:Y:S02]  /*f5f0*/  IMAD.MOV.U32 R12, RZ, RZ, 0x5 ;  /* 0x00000005ff0c7424 */ /* 0x000fe400078e00ff */
[----:B------:R-:W-:-:S07]  /*f600*/  IMAD.MOV.U32 R10, RZ, RZ, R14 ;  /* 0x000000ffff0a7224 */ /* 0x000fce00078e000e */
[----:B------:R-:W-:Y:S05]  /*f610*/  WARPSYNC.COLLECTIVE R15, `(.L_x_14606) ;  /* 0x000000000f087348 */ /* 0x000fea0003c00000 */
[----:B------:R0:W1:Y:S02]  /*f620*/  SHFL.IDX P6, R14, R13, R12, R11 ;  /* 0x0000000c0d0e7389 */ /* 0x00006400000c000b */
[----:B01----:R-:W-:Y:S01]  /*f630*/  ENDCOLLECTIVE ;  /* 0x000000000000791b */ /* 0x003fe20003800000 */
.L_x_14606:
        /* <DEDUP_REMOVED lines=14> */
.L_x_14607:
        /* <DEDUP_REMOVED lines=8> */
.L_x_14608:
        /* <DEDUP_REMOVED lines=10> */
.L_x_14609:
[----:B------:R-:W-:Y:S02]  /*f840*/  IMAD.MOV.U32 R13, RZ, RZ, R4 ;  /* 0x000000ffff0d7224 */ /* 0x000fe400078e0004 */
[----:B------:R-:W-:Y:S02]  /*f850*/  IMAD.MOV.U32 R12, RZ, RZ, 0x7 ;  /* 0x00000007ff0c7424 */ /* 0x000fe400078e00ff */
[----:B------:R-:W-:-:S07]  /*f860*/  IMAD.MOV.U32 R10, RZ, RZ, R14 ;  /* 0x000000ffff0a7224 */ /* 0x000fce00078e000e */
[----:B------:R-:W-:Y:S05]  /*f870*/  WARPSYNC.COLLECTIVE R15, `(.L_x_14610) ;  /* 0x000000000f087348 */ /* 0x000fea0003c00000 */
[----:B------:R0:W1:Y:S02]  /*f880*/  SHFL.IDX P6, R14, R13, R12, R11 ;  /* 0x0000000c0d0e7389 */ /* 0x00006400000c000b */
[----:B01----:R-:W-:Y:S01]  /*f890*/  ENDCOLLECTIVE ;  /* 0x000000000000791b */ /* 0x003fe20003800000 */
.L_x_14610:
[----:B------:R-:W-:-:S04]  /*f8a0*/  @!P1 LEA R2, P2, R20, R10, 0x1 ;  /* 0x0000000a14029211 */ /* 0x000fc800078408ff */
[----:B------:R-:W-:-:S05]  /*f8b0*/  @!P1 IADD3.X R3, RZ, R9, RZ, P2, !PT ;  /* 0x00000009ff039210 */ /* 0x000fca00017fe4ff */
        /* <DEDUP_REMOVED lines=9> */
.L_x_14611:
[----:B------:R-:W-:-:S05]  /*f950*/  VIADD R3, R7, 0x70 ;  /* 0x0000007007037836 */ /* 0x000fca0000000000 */
[----:B------:R-:W-:Y:S01]  /*f960*/  ISETP.GE.AND P1, PT, R3, R6, PT ;  /* 0x000000060300720c */ /* 0x000fe20003f26270 */
[----:B------:R-:W-:Y:S02]  /*f970*/  IMAD.MOV.U32 R13, RZ, RZ, R8 ;  /* 0x000000ffff0d7224 */ /* 0x000fe400078e0008 */
[----:B------:R-:W-:Y:S02]  /*f980*/  IMAD.MOV.U32 R12, RZ, RZ, RZ ;  /* 0x000000ffff0c7224 */ /* 0x000fe400078e00ff */
[----:B------:R-:W-:-:S08]  /*f990*/  IMAD.MOV.U32 R9, RZ, RZ, R14 ;  /* 0x000000ffff097224 */ /* 0x000fd000078e000e */
[----:B------:R-:W-:Y:S05]  /*f9a0*/  WARPSYNC.COLLECTIVE R15, `(.L_x_14612) ;  /* 0x000000000f087348 */ /* 0x000fea0003c00000 */
[----:B------:R0:W1:Y:S02]  /*f9b0*/  SHFL.IDX P6, R14, R13, R12, R11 ;  /* 0x0000000c0d0e7389 */ /* 0x00006400000c000b */
[----:B01----:R-:W-:Y:S01]  /*f9c0*/  ENDCOLLECTIVE ;  /* 0x000000000000791b */ /* 0x003fe20003800000 */
.L_x_14612:
[----:B------:R-:W-:Y:S01]  /*f9d0*/  @!P1 LEA R2, P2, R20, R9, 0x1 ;  /* 0x0000000914029211 */ /* 0x000fe200078408ff */
[----:B------:R-:W-:-:S03]  /*f9e0*/  VIADD R9, R7, 0x80 ;  /* 0x0000008007097836 */ /* 0x000fc60000000000 */
[----:B------:R-:W-:-:S05]  /*f9f0*/  @!P1 IADD3.X R3, RZ, R4, RZ, P2, !PT ;  /* 0x00000004ff039210 */ /* 0x000fca00017fe4ff */
[----:B------:R-:W-:Y:S01]  /*fa00*/  @!PT LDS RZ, [RZ] ;  /* 0x00000000fffff984 */ /* 0x000fe20000000800 */
[----:B------:R-:W-:Y:S01]  /*fa10*/  @!PT LDS RZ, [RZ] ;  /* 0x00000000fffff984 */ /* 0x000fe20000000800 */
[----:B------:R-:W-:Y:S01]  /*fa20*/  @!PT LDS RZ, [RZ] ;  /* 0x00000000fffff984 */ /* 0x000fe20000000800 */
[----:B------:R0:W-:Y:S01]  /*fa30*/  @!P1 LDGSTS.E.BYPASS.LTC128B.128 [R27+0xbc00], desc[UR46][R2.64], !P0 ;  /* 0x0bc00000021b9fae */ /* 0x0001e2000c101d6e */
[----:B------:R-:W-:Y:S01]  /*fa40*/  ISETP.GE.AND P1, PT, R9, R6, PT ;  /* 0x000000060900720c */ /* 0x000fe20003f26270 */
[----:B------:R-:W-:Y:S01]  /*fa50*/  IMAD.MOV.U32 R13, RZ, RZ, R5 ;  /* 0x000000ffff0d7224 */ /* 0x000fe200078e0005 */
[----:B------:R-:W-:Y:S01]  /*fa60*/  IADD3 R9, R7, 0x90, RZ ;  /* 0x0000009007097810 */ /* 0x000fe20007ffe0ff */
[----:B------:R-:W-:-:S10]  /*fa70*/  IMAD.MOV.U32 R0, RZ, RZ, R14 ;  /* 0x000000ffff007224 */ /* 0x000fd400078e000e */
[----:B0-----:R-:W-:Y:S05]  /*fa80*/  WARPSYNC.COLLECTIVE R15, `(.L_x_14613) ;  /* 0x000000000f087348 */ /* 0x001fea0003c00000 */
[----:B------:R1:W2:Y:S02]  /*fa90*/  SHFL.IDX P6, R14, R13, R12, R11 ;  /* 0x0000000c0d0e7389 */ /* 0x0002a400000c000b */
[----:B012---:R-:W-:Y:S01]  /*faa0*/  ENDCOLLECTIVE ;  /* 0x000000000000791b */ /* 0x007fe20003800000 */
.L_x_14613:
[----:B------:R-:W-:Y:S02]  /*fab0*/  IMAD.MOV.U32 R13, RZ, RZ, R8 ;  /* 0x000000ffff0d7224 */ /* 0x000fe400078e0008 */
[----:B------:R-:W-:Y:S01]  /*fac0*/  IMAD.MOV.U32 R12, RZ, RZ, 0x1 ;  /* 0x00000001ff0c7424 */ /* 0x000fe200078e00ff */
[----:B------:R-:W-:-:S13]  /*fad0*/  @!P1 LEA R2, P2, R20, R14, 0x1 ;  /* 0x0000000e14029211 */ /* 0x000fda00078408ff */
[----:B------:R-:W-:Y:S05]  /*fae0*/  WARPSYNC.COLLECTIVE R15, `(.L_x_14614) ;  /* 0x000000000f087348 */ /* 0x000fea0003c00000 */
[----:B------:R0:W1:Y:S02]  /*faf0*/  SHFL.IDX P6, R14, R13, R12, R11 ;  /* 0x0000000c0d0e7389 */ /* 0x00006400000c000b */
[----:B01----:R-:W-:Y:S01]  /*fb00*/  ENDCOLLECTIVE ;  /* 0x000000000000791b */ /* 0x003fe20003800000 */
.L_x_14614:
        /* <DEDUP_REMOVED lines=11> */
.L_x_14615:
[----:B------:R-:W-:Y:S02]  /*fbc0*/  IMAD.MOV.U32 R13, RZ, RZ, R8 ;  /* 0x000000ffff0d7224 */ /* 0x000fe400078e0008 */
[----:B------:R-:W-:Y:S02]  /*fbd0*/  IMAD.MOV.U32 R12, RZ, RZ, 0x2 ;  /* 0x00000002ff0c7424 */ /* 0x000fe400078e00ff */
[----:B------:R-:W-:-:S07]  /*fbe0*/  IMAD.MOV.U32 R4, RZ, RZ, R14 ;  /* 0x000000ffff047224 */ /* 0x000fce00078e000e */
[----:B------:R-:W-:Y:S05]  /*fbf0*/  WARPSYNC.COLLECTIVE R15, `(.L_x_14616) ;  /* 0x000000000f087348 */ /* 0x000fea0003c00000 */
[----:B------:R0:W1:Y:S02]  /*fc00*/  SHFL.IDX P6, R14, R13, R12, R11 ;  /* 0x0000000c0d0e7389 */ /* 0x00006400000c000b */
[----:B01----:R-:W-:Y:S01]  /*fc10*/  ENDCOLLECTIVE ;  /* 0x000000000000791b */ /* 0x003fe20003800000 */
.L_x_14616:
[----:B------:R-:W-:-:S05]  /*fc20*/  @!P1 LEA R4, P2, R20, R4, 0x1 ;  /* 0x0000000414049211 */ /* 0x000fca00078408ff */
[----:B------:R-:W-:Y:S01]  /*fc30*/  @!P1 IMAD.X R3, RZ, RZ, R2, P2 ;  /* 0x000000ffff039224 */ /* 0x000fe200010e0602 */
[----:B------:R-:W-:Y:S01]  /*fc40*/  @!P1 MOV R2, R4 ;  /* 0x0000000400029202 */ /* 0x000fe20000000f00 */
[----:B------:R-:W-:-:S04]  /*fc50*/  IMAD.MOV.U32 R13, RZ, RZ, R5 ;  /* 0x000000ffff0d7224 */ /* 0x000fc800078e0005 */
        /* <DEDUP_REMOVED lines=8> */
.L_x_14617:
[----:B------:R-:W-:-:S05]  /*fce0*/  VIADD R3, R7, 0xa0 ;  /* 0x000000a007037836 */ /* 0x000fca0000000000 */
[----:B------:R-:W-:Y:S02]  /*fcf0*/  ISETP.GE.AND P1, PT, R3, R6, PT ;  /* 0x000000060300720c */ /* 0x000fe40003f26270 */
[----:B------:R-:W-:Y:S01]  /*fd00*/  MOV R13, R8 ;  /* 0x00000008000d7202 */ /* 0x000fe20000000f00 */
[----:B------:R-:W-:-:S10]  /*fd10*/  IMAD.MOV.U32 R12, RZ, RZ, 0x3 ;  /* 0x00000003ff0c7424 */ /* 0x000fd400078e00ff */
[----:B------:R-:W-:-:S13]  /*fd20*/  @!P1 LEA R2, P2, R20, R14, 0x1 ;  /* 0x0000000e14029211 */ /* 0x000fda00078408ff */
[----:B------:R-:W-:Y:S05]  /*fd30*/  WARPSYNC.COLLECTIVE R15, `(.L_x_14618) ;  /* 0x000000000f087348 */ /* 0x000fea0003c00000 */
[----:B------:R0:W1:Y:S02]  /*fd40*/  SHFL.IDX P6, R14, R13, R12, R11 ;  /* 0x0000000c0d0e7389 */ /* 0x00006400000c000b */
[----:B01----:R-:W-:Y:S01]  /*fd50*/  ENDCOLLECTIVE ;  /* 0x000000000000791b */ /* 0x003fe20003800000 */
.L_x_14618:
        /* <DEDUP_REMOVED lines=10> */
.L_x_14619:
[----:B------:R-:W-:Y:S05]  /*fe00*/  BRA `(.L_x_14620) ;  /* 0xffffffcc005c7947 */ /* 0x000fea000383ffff */
.L_x_14520:
[----:B0-----:R0:W1:Y:S02]  /*fe10*/  SYNCS.PHASECHK.TRANS64.TRYWAIT P0, [R17+URZ+0x16820], R2 ;  /* 0x01682002110075a7 */ /* 0x001064000800017f */
[----:B-1----:R-:W-:Y:S05]  /*fe20*/  @!P0 NANOSLEEP.SYNCS 0x989680 ;  /* 0x009896800000895d */ /* 0x002fea0003900000 */
[----:B------:R-:W1:Y:S02]  /*fe30*/  @!P0 SYNCS.PHASECHK.TRANS64 P0, [R17+URZ+0x16820], R2 ;  /* 0x01682002110085a7 */ /* 0x000e64000800007f */
[----:B-1----:R-:W-:Y:S05]  /*fe40*/  @!P0 BRA `(.L_x_14520) ;  /* 0xfffffffc00f08947 */ /* 0x002fea000383ffff */
[----:B------:R-:W-:Y:S05]  /*fe50*/  BRA `(.L_x_14621) ;  /* 0xffffffcc00bc7947 */ /* 0x000fea000383ffff */
.L_x_14527:
[----:B0-----:R0:W1:Y:S02]  /*fe60*/  SYNCS.PHASECHK.TRANS64.TRYWAIT P0, [R2+URZ+0x16840], R3 ;  /* 0x01684003020075a7 */ /* 0x001064000800017f */
[----:B-1----:R-:W-:Y:S05]  /*fe70*/  @!P0 NANOSLEEP.SYNCS 0x989680 ;  /* 0x009896800000895d */ /* 0x002fea0003900000 */
[----:B------:R-:W1:Y:S02]  /*fe80*/  @!P0 SYNCS.PHASECHK.TRANS64 P0, [R2+URZ+0x16840], R3 ;  /* 0x01684003020085a7 */ /* 0x000e64000800007f */
[----:B-1----:R-:W-:Y:S05]  /*fe90*/  @!P0 BRA `(.L_x_14527) ;  /* 0xfffffffc00f08947 */ /* 0x002fea000383ffff */
[----:B------:R-:W-:Y:S05]  /*fea0*/  BRA `(.L_x_14622) ;  /* 0xffffffd0006c7947 */ /* 0x000fea000383ffff */
.L_x_14532:
[----:B0-----:R0:W1:Y:S02]  /*feb0*/  SYNCS.PHASECHK.TRANS64.TRYWAIT P0, [R2+URZ+0x60], R3 ;  /* 0x00006003020075a7 */ /* 0x001064000800017f */
[----:B-1----:R-:W-:Y:S05]  /*fec0*/  @!P0 NANOSLEEP.SYNCS 0x989680 ;  /* 0x009896800000895d */ /* 0x002fea0003900000 */
[----:B------:R-:W1:Y:S02]  /*fed0*/  @!P0 SYNCS.PHASECHK.TRANS64 P0, [R2+URZ+0x60], R3 ;  /* 0x00006003020085a7 */ /* 0x000e64000800007f */
[----:B-1----:R-:W-:Y:S05]  /*fee0*/  @!P0 BRA `(.L_x_14532) ;  /* 0xfffffffc00f08947 */ /* 0x002fea000383ffff */
[----:B------:R-:W-:Y:S05]  /*fef0*/  BRA `(.L_x_14623) ;  /* 0xffffffd000e47947 */ /* 0x000fea000383ffff */
.L_x_14541:
[----:B0-----:R0:W1:Y:S02]  /*ff00*/  SYNCS.PHASECHK.TRANS64.TRYWAIT P0, [R2+URZ+0x16840], R3 ;  /* 0x01684003020075a7 */ /* 0x001064000800017f */
[----:B-1----:R-:W-:Y:S05]  /*ff10*/  @!P0 NANOSLEEP.SYNCS 0x989680 ;  /* 0x009896800000895d */ /* 0x002fea0003900000 */
[----:B------:R-:W1:Y:S02]  /*ff20*/  @!P0 SYNCS.PHASECHK.TRANS64 P0, [R2+URZ+0x16840], R3 ;  /* 0x01684003020085a7 */ /* 0x000e64000800007f */
[----:B-1----:R-:W-:Y:S05]  /*ff30*/  @!P0 BRA `(.L_x_14541) ;  /* 0xfffffffc00f08947 */ /* 0x002fea000383ffff */
[----:B------:R-:W-:Y:S05]  /*ff40*/  BRA `(.L_x_14624) ;  /* 0xffffffd8001c7947 */ /* 0x000fea000383ffff */
.L_x_14546:
[----:B0-----:R0:W1:Y:S02]  /*ff50*/  SYNCS.PHASECHK.TRANS64.TRYWAIT P0, [R5+URZ+0x60], R2 ;  /* 0x00006002050075a7 */ /* 0x001064000800017f */
[----:B-1----:R-:W-:Y:S05]  /*ff60*/  @!P0 NANOSLEEP.SYNCS 0x989680 ;  /* 0x009896800000895d */ /* 0x002fea0003900000 */
[----:B------:R-:W1:Y:S02]  /*ff70*/  @!P0 SYNCS.PHASECHK.TRANS64 P0, [R5+URZ+0x60], R2 ;  /* 0x00006002050085a7 */ /* 0x000e64000800007f */
[----:B-1----:R-:W-:Y:S05]  /*ff80*/  @!P0 BRA `(.L_x_14546) ;  /* 0xfffffffc00f08947 */ /* 0x002fea000383ffff */
[----:B------:R-:W-:Y:S05]  /*ff90*/  BRA `(.L_x_14625) ;  /* 0xffffffd800947947 */ /* 0x000fea000383ffff */
.L_x_14554:
[----:B0-----:R0:W1:Y:S02]  /*ffa0*/  SYNCS.PHASECHK.TRANS64.TRYWAIT P0, [R2+URZ+0x16840], R3 ;  /* 0x01684003020075a7 */ /* 0x001064000800017f */
[----:B-1----:R-:W-:Y:S05]  /*ffb0*/  @!P0 NANOSLEEP.SYNCS 0x989680 ;  /* 0x009896800000895d */ /* 0x002fea0003900000 */
[----:B------:R-:W1:Y:S02]  /*ffc0*/  @!P0 SYNCS.PHASECHK.TRANS64 P0, [R2+URZ+0x16840], R3 ;  /* 0x01684003020085a7 */ /* 0x000e64000800007f */
[----:B-1----:R-:W-:Y:S05]  /*ffd0*/  @!P0 BRA `(.L_x_14554) ;  /* 0xfffffffc00f08947 */ /* 0x002fea000383ffff */
[----:B------:R-:W-:Y:S05]  /*ffe0*/  BRA `(.L_x_14626) ;  /* 0xffffffdc009c7947 */ /* 0x000fea000383ffff */
.L_x_14559:
[----:B0-----:R0:W1:Y:S02]  /*fff0*/  SYNCS.PHASECHK.TRANS64.TRYWAIT P0, [R5+URZ+0x60], R8 ;  /* 0x00006008050075a7 */ /* 0x001064000800017f */
[----:B-1----:R-:W-:Y:S05]  /*10000*/  @!P0 NANOSLEEP.SYNCS 0x989680 ;  /* 0x009896800000895d */ /* 0x002fea0003900000 */
[----:B------:R-:W1:Y:S02]  /*10010*/  @!P0 SYNCS.PHASECHK.TRANS64 P0, [R5+URZ+0x60], R8 ;  /* 0x00006008050085a7 */ /* 0x000e64000800007f */
[----:B-1----:R-:W-:Y:S05]  /*10020*/  @!P0 BRA `(.L_x_14559) ;  /* 0xfffffffc00f08947 */ /* 0x002fea000383ffff */
[----:B------:R-:W-:Y:S05]  /*10030*/  BRA `(.L_x_14627) ;  /* 0xffffffe000187947 */ /* 0x000fea000383ffff */
.L_x_14569:
[----:B-1----:R1:W2:Y:S02]  /*10040*/  SYNCS.PHASECHK.TRANS64.TRYWAIT P0, [R3+URZ+0x16860], R0 ;  /* 0x01686000030075a7 */ /* 0x0022a4000800017f */
[----:B--2---:R-:W-:Y:S05]  /*10050*/  @!P0 NANOSLEEP.SYNCS 0x989680 ;  /* 0x009896800000895d */ /* 0x004fea0003900000 */
[----:B------:R-:W2:Y:S02]  /*10060*/  @!P0 SYNCS.PHASECHK.TRANS64 P0, [R3+URZ+0x16860], R0 ;  /* 0x01686000030085a7 */ /* 0x000ea4000800007f */
[----:B--2---:R-:W-:Y:S05]  /*10070*/  @!P0 BRA `(.L_x_14569) ;  /* 0xfffffffc00f08947 */ /* 0x004fea000383ffff */
[----:B------:R-:W-:Y:S05]  /*10080*/  BRA `(.L_x_14628) ;  /* 0xffffffe400087947 */ /* 0x000fea000383ffff */
.L_x_14575:
[----:B------:R-:W-:Y:S01]  /*10090*/  BSSY B0, `(.L_x_14629) ;  /* 0x0000008000007945 */ /* 0x000fe20003800000 */
[----:B------:R-:W-:Y:S01]  /*100a0*/  IMAD.MOV.U32 R13, RZ, RZ, R28 ;  /* 0x000000ffff0d7224 */ /* 0x000fe200078e001c */
[----:B------:R-:W-:Y:S01]  /*100b0*/  MOV R15, 0xffffffff ;  /* 0xffffffff000f7802 */ /* 0x000fe20000000f00 */
[----:B------:R-:W-:Y:S02]  /*100c0*/  IMAD.MOV.U32 R12, RZ, RZ, RZ ;  /* 0x000000ffff0c7224 */ /* 0x000fe400078e00ff */
[----:B0-----:R-:W-:-:S07]  /*100d0*/  IMAD.MOV.U32 R11, RZ, RZ, 0x1f ;  /* 0x0000001fff0b7424 */ /* 0x001fce00078e00ff */
[----:B------:R-:W-:Y:S05]  /*100e0*/  WARPSYNC.COLLECTIVE R15, `(.L_x_14630) ;  /* 0x000000000f087348 */ /* 0x000fea0003c00000 */
[----:B------:R0:W1:Y:S02]  /*100f0*/  SHFL.IDX P6, R14, R13, R12, R11 ;  /* 0x0000000c0d0e7389 */ /* 0x00006400000c000b */
[----:B01----:R-:W-:Y:S01]  /*10100*/  ENDCOLLECTIVE ;  /* 0x000000000000791b */ /* 0x003fe20003800000 */
.L_x_14630:
[----:B------:R-:W-:Y:S05]  /*10110*/  BSYNC B0 ;  /* 0x0000000000007941 */ /* 0x000fea0003800000 */
.L_x_14629:
[----:B------:R-:W-:Y:S05]  /*10120*/  BRA `(.L_x_14631) ;  /* 0xffffffe400ac7947 */ /* 0x000fea000383ffff */
.L_x_14578:
[----:B-1----:R1:W2:Y:S02]  /*10130*/  SYNCS.PHASECHK.TRANS64.TRYWAIT P0, [R7+URZ+0x16820], R0 ;  /* 0x01682000070075a7 */ /* 0x0022a4000800017f */
[----:B--2---:R-:W-:Y:S05]  /*10140*/  @!P0 NANOSLEEP.SYNCS 0x989680 ;  /* 0x009896800000895d */ /* 0x004fea0003900000 */
[----:B------:R-:W2:Y:S02]  /*10150*/  @!P0 SYNCS.PHASECHK.TRANS64 P0, [R7+URZ+0x16820], R0 ;  /* 0x01682000070085a7 */ /* 0x000ea4000800007f */
[----:B--2---:R-:W-:Y:S05]  /*10160*/  @!P0 BRA `(.L_x_14578) ;  /* 0xfffffffc00f08947 */ /* 0x004fea000383ffff */
[----:B------:R-:W-:Y:S05]  /*10170*/  BRA `(.L_x_14632) ;  /* 0xffffffe400f47947 */ /* 0x000fea000383ffff */
.L_x_14579:
        /* <DEDUP_REMOVED lines=11> */
.L_x_14634:
[----:B------:R-:W-:Y:S05]  /*10230*/  BSYNC B0 ;  /* 0x0000000000007941 */ /* 0x000fea0003800000 */
.L_x_14633:
[----:B------:R-:W-:Y:S05]  /*10240*/  BRA `(.L_x_14635) ;  /* 0xffffffe400dc7947 */ /* 0x000fea000383ffff */
.L_x_14582:
[----:B------:R-:W-:Y:S01]  /*10250*/  BSSY B1, `(.L_x_14636) ;  /* 0x0000006000017945 */ /* 0x000fe20003800000 */
[----:B------:R-:W-:-:S07]  /*10260*/  IMAD.MOV.U32 R15, RZ, RZ, -0x1 ;  /* 0xffffffffff0f7424 */ /* 0x000fce00078e00ff */
[----:B01----:R-:W-:Y:S05]  /*10270*/  WARPSYNC.COLLECTIVE R15, `(.L_x_14637) ;  /* 0x000000000f0c7348 */ /* 0x003fea0003c00000 */
[----:B------:R-:W-:Y:S02]  /*10280*/  ELECT P6, UR62, PT ;  /* 0x00000000003e782f */ /* 0x000fe400038c0000 */
[----:B------:R-:W-:Y:S01]  /*10290*/  MOV R14, UR62 ;  /* 0x0000003e000e7c02 */ /* 0x000fe20008000f00 */
[----:B01----:R-:W-:Y:S10]  /*102a0*/  ENDCOLLECTIVE ;  /* 0x000000000000791b */ /* 0x003ff40003800000 */
.L_x_14637:
[----:B------:R-:W-:Y:S05]  /*102b0*/  BSYNC B1 ;  /* 0x0000000000017941 */ /* 0x000fea0003800000 */
.L_x_14636:
[----:B------:R-:W-:Y:S05]  /*102c0*/  BRA `(.L_x_14638) ;  /* 0xffffffe400d47947 */ /* 0x000fea000383ffff */
.L_x_14584:
[----:B-1----:R1:W2:Y:S02]  /*102d0*/  SYNCS.PHASECHK.TRANS64.TRYWAIT P0, [R5+URZ], R4 ;  /* 0x00000004050075a7 */ /* 0x0022a4000800017f */
[----:B--2---:R-:W-:Y:S05]  /*102e0*/  @!P0 NANOSLEEP.SYNCS 0x989680 ;  /* 0x009896800000895d */ /* 0x004fea0003900000 */
[----:B------:R-:W2:Y:S02]  /*102f0*/  @!P0 SYNCS.PHASECHK.TRANS64 P0, [R5+URZ], R4 ;  /* 0x00000004050085a7 */ /* 0x000ea4000800007f */
[----:B--2---:R-:W-:Y:S05]  /*10300*/  @!P0 BRA `(.L_x_14584) ;  /* 0xfffffffc00f08947 */ /* 0x004fea000383ffff */
[----:B------:R-:W-:Y:S05]  /*10310*/  BRA `(.L_x_14639) ;  /* 0xffffffe800087947 */ /* 0x000fea000383ffff */
.L_x_14585:
[----:B--2---:R2:W3:Y:S02]  /*10320*/  SYNCS.PHASECHK.TRANS64.TRYWAIT P0, [R3+URZ], R0 ;  /* 0x00000000030075a7 */ /* 0x0044e4000800017f */
[----:B---3--:R-:W-:Y:S05]  /*10330*/  @!P0 NANOSLEEP.SYNCS 0x989680 ;  /* 0x009896800000895d */ /* 0x008fea0003900000 */
[----:B------:R-:W3:Y:S02]  /*10340*/  @!P0 SYNCS.PHASECHK.TRANS64 P0, [R3+URZ], R0 ;  /* 0x00000000030085a7 */ /* 0x000ee4000800007f */
[----:B---3--:R-:W-:Y:S05]  /*10350*/  @!P0 BRA `(.L_x_14585) ;  /* 0xfffffffc00f08947 */ /* 0x008fea000383ffff */
[----:B------:R-:W-:Y:S05]  /*10360*/  BRA `(.L_x_14640) ;  /* 0xffffffe400fc7947 */ /* 0x000fea000383ffff */
.L_x_14587:
[----:B-1----:R1:W2:Y:S02]  /*10370*/  SYNCS.PHASECHK.TRANS64.TRYWAIT P0, [R5+URZ], R4 ;  /* 0x00000004050075a7 */ /* 0x0022a4000800017f */
[----:B--2---:R-:W-:Y:S05]  /*10380*/  @!P0 NANOSLEEP.SYNCS 0x989680 ;  /* 0x009896800000895d */ /* 0x004fea0003900000 */
[----:B------:R-:W2:Y:S02]  /*10390*/  @!P0 SYNCS.PHASECHK.TRANS64 P0, [R5+URZ], R4 ;  /* 0x00000004050085a7 */ /* 0x000ea4000800007f */
[----:B--2---:R-:W-:Y:S05]  /*103a0*/  @!P0 BRA `(.L_x_14587) ;  /* 0xfffffffc00f08947 */ /* 0x004fea000383ffff */
[----:B------:R-:W-:Y:S05]  /*103b0*/  BRA `(.L_x_14641) ;  /* 0xffffffe800007947 */ /* 0x000fea000383ffff */
.L_x_14642:
        /* <DEDUP_REMOVED lines=12> */
.L_x_15338:


//--------------------- .text._ZN7cutlass13device_kernelIN5flash11enable_sm90INS1_16FlashAttnFwdSm90INS1_25CollectiveMainloopFwdSm90ILi2EN4cute5tupleIJNS5_1CILi1EEES8_S8_EEENS6_IJNS7_ILi192EEENS7_ILi128EEENS7_ILi64EEEEEELi64ENS_6half_tEfNS_4arch4Sm90ELb1ELb0ELb1ELb1ELb0ELb0ELb0ELb1ELb1ELb1ELb0ELb0EEENS1_21CollectiveEpilogueFwdINS6_IJSA_SC_SB_EEES9_SE_SG_Li384ELb1ELb1ELb0ELb0EEENS1_36VarlenDynamicPersistentTileSchedulerILi192ELi128ELi384ELi128ELb0ELb1ELb1ELb1ELb1ELb1EEEEEEEEEvNT_6ParamsE --------------------------
	.section	.text._ZN7cutlass13device_kernelIN5flash11enable_sm90INS1_16FlashAttnFwdSm90INS1_25CollectiveMainloopFwdSm90ILi2EN4cute5tupleIJNS5_1CILi1EEES8_S8_EEENS6_IJNS7_ILi192EEENS7_ILi128EEENS7_ILi64EEEEEELi64ENS_6half_tEfNS_4arch4Sm90ELb1ELb0ELb1ELb1ELb0ELb0ELb0ELb1ELb1ELb1ELb0ELb0EEENS1_21CollectiveEpilogueFwdINS6_IJSA_SC_SB_EEES9_SE_SG_Li384ELb1ELb1ELb0ELb0EEENS1_36VarlenDynamicPersistentTileSchedulerILi192ELi128ELi384ELi128ELb0ELb1ELb1ELb1ELb1ELb1EEEEEEEEEvNT_6ParamsE,"ax",@progbits
	.align	128
.text._ZN7cutlass13device_kernelIN5flash11enable_sm90INS1_16FlashAttnFwdSm90INS1_25CollectiveMainloopFwdSm90ILi2EN4cute5tupleIJNS5_1CILi1EEES8_S8_EEENS6_IJNS7_ILi192EEENS7_ILi128EEENS7_ILi64EEEEEELi64ENS_6half_tEfNS_4arch4Sm90ELb1ELb0ELb1ELb1ELb0ELb0ELb0ELb1ELb1ELb1ELb0ELb0EEENS1_21CollectiveEpilogueFwdINS6_IJSA_SC_SB_EEES9_SE_SG_Li384ELb1ELb1ELb0ELb0EEENS1_36VarlenDynamicPersistentTileSchedulerILi192ELi128ELi384ELi128ELb0ELb1ELb1ELb1ELb1ELb1EEEEEEEEEvNT_6ParamsE:
        .type           _ZN7cutlass13device_kernelIN5flash11enable_sm90INS1_16FlashAttnFwdSm90INS1_25CollectiveMainloopFwdSm90ILi2EN4cute5tupleIJNS5_1CILi1EEES8_S8_EEENS6_IJNS7_ILi192EEENS7_ILi128EEENS7_ILi64EEEEEELi64ENS_6half_tEfNS_4arch4Sm90ELb1ELb0ELb1ELb1ELb0ELb0ELb0ELb1ELb1ELb1ELb0ELb0EEENS1_21CollectiveEpilogueFwdINS6_IJSA_SC_SB_EEES9_SE_SG_Li384ELb1ELb1ELb0ELb0EEENS1_36VarlenDynamicPersistentTileSchedulerILi192ELi128ELi384ELi128ELb0ELb1ELb1ELb1ELb1ELb1EEEEEEEEEvNT_6ParamsE,@function
        .size           _ZN7cutlass13device_kernelIN5flash11enable_sm90INS1_16FlashAttnFwdSm90INS1_25CollectiveMainloopFwdSm90ILi2EN4cute5tupleIJNS5_1CILi1EEES8_S8_EEENS6_IJNS7_ILi192EEENS7_ILi128EEENS7_ILi64EEEEEELi64ENS_6half_tEfNS_4arch4Sm90ELb1ELb0ELb1ELb1ELb0ELb0ELb0ELb1ELb1ELb1ELb0ELb0EEENS1_21CollectiveEpilogueFwdINS6_IJSA_SC_SB_EEES9_SE_SG_Li384ELb1ELb1ELb0ELb0EEENS1_36VarlenDynamicPersistentTileSchedulerILi192ELi128ELi384ELi128ELb0ELb1ELb1ELb1ELb1ELb1EEEEEEEEEvNT_6ParamsE,(.L_x_15339 - _ZN7cutlass13device_kernelIN5flash11enable_sm90INS1_16FlashAttnFwdSm90INS1_25CollectiveMainloopFwdSm90ILi2EN4cute5tupleIJNS5_1CILi1EEES8_S8_EEENS6_IJNS7_ILi192EEENS7_ILi128EEENS7_ILi64EEEEEELi64ENS_6half_tEfNS_4arch4Sm90ELb1ELb0ELb1ELb1ELb0ELb0ELb0ELb1ELb1ELb1ELb0ELb0EEENS1_21CollectiveEpilogueFwdINS6_IJSA_SC_SB_EEES9_SE_SG_Li384ELb1ELb1ELb0ELb0EEENS1_36VarlenDynamicPersistentTileSchedulerILi192ELi128ELi384ELi128ELb0ELb1ELb1ELb1ELb1ELb1EEEEEEEEEvNT_6ParamsE)
        .other          _ZN7cutlass13device_kernelIN5flash11enable_sm90INS1_16FlashAttnFwdSm90INS1_25CollectiveMainloopFwdSm90ILi2EN4cute5tupleIJNS5_1CILi1EEES8_S8_EEENS6_IJNS7_ILi192EEENS7_ILi128EEENS7_ILi64EEEEEELi64ENS_6half_tEfNS_4arch4Sm90ELb1ELb0ELb1ELb1ELb0ELb0ELb0ELb1ELb1ELb1ELb0ELb0EEENS1_21CollectiveEpilogueFwdINS6_IJSA_SC_SB_EEES9_SE_SG_Li384ELb1ELb1ELb0ELb0EEENS1_36VarlenDynamicPersistentTileSchedulerILi192ELi128ELi384ELi128ELb0ELb1ELb1ELb1ELb1ELb1EEEEEEEEEvNT_6ParamsE,@"STO_CUDA_ENTRY STV_DEFAULT"
_ZN7cutlass13device_kernelIN5flash11enable_sm90INS1_16FlashAttnFwdSm90INS1_25CollectiveMainloopFwdSm90ILi2EN4cute5tupleIJNS5_1CILi1EEES8_S8_EEENS6_IJNS7_ILi192EEENS7_ILi128EEENS7_ILi64EEEEEELi64ENS_6half_tEfNS_4arch4Sm90ELb1ELb0ELb1ELb1ELb0ELb0ELb0ELb1ELb1ELb1ELb0ELb0EEENS1_21CollectiveEpilogueFwdINS6_IJSA_SC_SB_EEES9_SE_SG_Li384ELb1ELb1ELb0ELb0EEENS1_36VarlenDynamicPersistentTileSchedulerILi192ELi128ELi384ELi128ELb0ELb1ELb1ELb1ELb1ELb1EEEEEEEEEvNT_6ParamsE:
        /* <DEDUP_REMOVED lines=18> */
.L_x_14644:
[----:B------:R-:W-:Y:S05]  /*0120*/  BSYNC B0 ;  /* 0x0000000000007941 */ /* 0x000fea0003800000 */
.L_x_14643:
        /* <DEDUP_REMOVED lines=41> */
.L_x_14645:
        /* <DEDUP_REMOVED lines=22> */
.L_x_14646:
        /* <DEDUP_REMOVED lines=18> */
.L_x_14647:
        /* <DEDUP_REMOVED lines=22> */
.L_x_14648:
        /* <DEDUP_REMOVED lines=22> */
.L_x_14649:
[----:B------:R-:W-:Y:S01]  /*0900*/  PLOP3.LUT P0, PT, PT, PT, UP0, 0x80, 0x0 ;  /* 0x000000000000781c */ /* 0x000fe20003f0f008 */
[----:B------:R-:W-:Y:S01]  /*0910*/  UMOV UR36, 0x1 ;  /* 0x0000000100247882 */ /* 0x000fe20000000000 */
[----:B------:R-:W-:Y:S01]  /*0920*/  NOP ;  /* 0x0000000000007918 */ /* 0x000fe20000000000 */
[----:B------:R-:W-:Y:S01]  /*0930*/  USEL UR36, UR36, 0x2, !UP0 ;  /* 0x0000000224247887 */ /* 0x000fe2000c000000 */
[----:B------:R-:W-:Y:S01]  /*0940*/  ULDC.64 UR48, c[0x0][0x208] ;  /* 0x0000820000307ab9 */ /* 0x000fe20000000a00 */
[----:B012-4-:R-:W-:Y:S08]  /*0950*/  BAR.SYNC.DEFER_BLOCKING 0x0 ;  /* 0x0000000000007b1d */ /* 0x017ff00000010000 */
[----:B------:R-:W-:Y:S05]  /*0960*/  @!P0 BRA `(.L_x_14650) ;  /* 0x000000a800d48947 */ /* 0x000fea0003800000 */
.L_x_14651:
        /* <DEDUP_REMOVED lines=28> */
[----:B------:R-:W-:Y:S02]  /*0b30*/  LOP3.LUT R152, R153, 0xffffff80, RZ, 0xc0, !PT ;  /* 0xffffff8099987812 */ /* 0x000fe400078ec0ff */
[CC--:B------:R-:W-:Y:S01]  /*0b40*/  LEA.HI R2, R0.reuse, R157.reuse, RZ, 0x4 ;  /* 0x0000009d00027211 */ /* 0x0c0fe200078f20ff */
[----:B------:R-:W-:Y:S01]  /*0b50*/  IMAD.SHL.U32 R5, R3, 0x20, RZ ;  /* 0x0000002003057824 */ /* 0x000fe200078e00ff */
[----:B------:R-:W-:Y:S01]  /*0b60*/  LEA.HI R10, R0, R157, RZ, 0x2 ;  /* 0x0000009d000a7211 */ /* 0x000fe200078f10ff */
[----:B------:R-:W-:Y:S01]  /*0b70*/  IMAD.IADD R152, R157, 0x1, -R152 ;  /* 0x000000019d987824 */ /* 0x000fe200078e0a98 */
[----:B------:R-:W-:Y:S02]  /*0b80*/  SHF.R.S32.HI R3, RZ, 0x4, R2 ;  /* 0x00000004ff037819 */ /* 0x000fe40000011402 */
[----:B------:R-:W-:Y:S02]  /*0b90*/  LOP3.LUT R4, R2, 0x3fffff0, RZ, 0xc0, !PT ;  /* 0x03fffff002047812 */ /* 0x000fe400078ec0ff */
[----:B------:R-:W-:-:S02]  /*0ba0*/  SHF.R.S32.HI R7, RZ, 0x1f, R152 ;  /* 0x0000001fff077819 */ /* 0x000fc40000011498 */
[----:B------:R-:W-:Y:S01]  /*0bb0*/  LEA.HI R2, R2, R3, RZ, 0x1 ;  /* 0x0000000302027211 */ /* 0x000fe200078f08ff */
[----:B------:R-:W-:Y:S01]  /*0bc0*/  IMAD.IADD R4, R157, 0x1, -R4 ;  /* 0x000000019d047824 */ /* 0x000fe200078e0a04 */
[----:B------:R-:W-:Y:S02]  /*0bd0*/  LEA.HI R6, R7, R152, RZ, 0x2 ;  /* 0x0000009807067211 */ /* 0x000fe400078f10ff */
[----:B------:R-:W-:Y:S02]  /*0be0*/  LOP3.LUT R2, R2, 0x1ffffffe, RZ, 0xc0, !PT ;  /* 0x1ffffffe02027812 */ /* 0x000fe400078ec0ff */
[--C-:B------:R-:W-:Y:S02]  /*0bf0*/  SHF.R.S32.HI R8, RZ, 0x2, R6.reuse ;  /* 0x00000002ff087819 */ /* 0x100fe40000011406 */
[----:B------:R-:W-:Y:S01]  /*0c00*/  SHF.R.S32.HI R9, RZ, 0x1f, R6 ;  /* 0x0000001fff097819 */ /* 0x000fe20000011406 */
[----:B------:R-:W-:Y:S01]  /*0c10*/  IMAD.IADD R2, R3, 0x1, -R2 ;  /* 0x0000000103027824 */ /* 0x000fe200078e0a02 */
[----:B------:R-:W-:-:S02]  /*0c20*/  SHF.R.S32.HI R153, RZ, 0x7, R153 ;  /* 0x00000007ff997819 */ /* 0x000fc40000011499 */
[----:B------:R-:W-:Y:S02]  /*0c30*/  LOP3.LUT R10, R10, 0xfffffffc, RZ, 0xc0, !PT ;  /* 0xfffffffc0a0a7812 */ /* 0x000fe400078ec0ff */
[----:B------:R-:W-:Y:S01]  /*0c40*/  LEA.HI R9, R9, R8, RZ, 0x3 ;  /* 0x0000000809097211 */ /* 0x000fe200078f18ff */
[----:B------:R-:W-:Y:S01]  /*0c50*/  IMAD.HI R3, R153, 0x55555556, RZ ;  /* 0x5555555699037827 */ /* 0x000fe200078e02ff */
[----:B------:R-:W-:Y:S02]  /*0c60*/  LOP3.LUT R5, R5, 0xfffffc00, RZ, 0xc0, !PT ;  /* 0xfffffc0005057812 */ /* 0x000fe400078ec0ff */
[----:B------:R-:W-:Y:S01]  /*0c70*/  LEA.HI R0, R0, R157, RZ, 0x3 ;  /* 0x0000009d00007211 */ /* 0x000fe200078f18ff */
[----:B------:R-:W-:Y:S01]  /*0c80*/  IMAD.IADD R10, R157, 0x1, -R10 ;  /* 0x000000019d0a7824 */ /* 0x000fe200078e0a0a */
[----:B------:R-:W-:Y:S01]  /*0c90*/  LOP3.LUT R9, R9, 0xfffffff8, RZ, 0xc0, !PT ;  /* 0xfffffff809097812 */ /* 0x000fe200078ec0ff */
[----:B------:R-:W-:Y:S01]  /*0ca0*/  IMAD R5, R4, 0x40, R5 ;  /* 0x0000004004057824 */ /* 0x000fe200078e0205 */
[----:B------:R-:W-:-:S02]  /*0cb0*/  LEA.HI R7, R7, R152, RZ, 0x5 ;  /* 0x0000009807077211 */ /* 0x000fc400078f28ff */
[----:B------:R-:W-:Y:S01]  /*0cc0*/  LEA.HI R4, R3, R3, RZ, 0x1 ;  /* 0x0000000303047211 */ /* 0x000fe200078f08ff */
[----:B------:R-:W-:Y:S01]  /*0cd0*/  IMAD.IADD R8, R8, 0x1, -R9 ;  /* 0x0000000108087824 */ /* 0x000fe200078e0a09 */
[----:B------:R-:W-:Y:S01]  /*0ce0*/  LOP3.LUT R18, R0, 0xfffffff8, RZ, 0xc0, !PT ;  /* 0xfffffff800127812 */ /* 0x000fe200078ec0ff */
[----:B------:R-:W-:Y:S01]  /*0cf0*/  IMAD R155, R2, 0x8, R5 ;  /* 0x00000008029b7824 */ /* 0x000fe200078e0205 */
[----:B------:R-:W-:Y:S01]  /*0d00*/  LEA.HI R3, R10, R10, RZ, 0x1 ;  /* 0x0000000a0a037211 */ /* 0x000fe200078f08ff */
[----:B------:R-:W-:Y:S01]  /*0d10*/  IMAD R4, R4, -0x3, R153 ;  /* 0xfffffffd04047824 */ /* 0x000fe200078e0299 */
[----:B------:R-:W-:Y:S01]  /*0d20*/  SHF.R.S32.HI R7, RZ, 0x5, R7 ;  /* 0x00000005ff077819 */ /* 0x000fe20000011407 */
[----:B------:R-:W-:Y:S01]  /*0d30*/  IMAD.IADD R18, R157, 0x1, -R18 ;  /* 0x000000019d127824 */ /* 0x000fe200078e0a12 */
[----:B------:R-:W-:Y:S02]  /*0d40*/  LOP3.LUT R3, R3, 0x1ffffffe, RZ, 0xc0, !PT ;  /* 0x1ffffffe03037812 */ /* 0x000fe400078ec0ff */
[----:B------:R-:W-:Y:S01]  /*0d50*/  LOP3.LUT R5, R6, 0x7ffffffc, RZ, 0xc0, !PT ;  /* 0x7ffffffc06057812 */ /* 0x000fe200078ec0ff */
[----:B------:R-:W-:Y:S01]  /*0d60*/  IMAD R7, R7, 0x10, R8 ;  /* 0x0000001007077824 */ /* 0x000fe200078e0208 */
[----:B------:R-:W-:Y:S01]  /*0d70*/  IADD3 R3, R10, -R3, RZ ;  /* 0x800000030a037210 */ /* 0x000fe20007ffe0ff */
[----:B------:R-:W-:Y:S01]  /*0d80*/  IMAD.SHL.U32 R19, R18, 0x8, RZ ;  /* 0x0000000812137824 */ /* 0x000fe200078e00ff */
[----:B------:R-:W-:Y:S01]  /*0d90*/  SHF.R.S32.HI R22, RZ, 0x3, R0 ;  /* 0x00000003ff167819 */ /* 0x000fe20000011400 */
[----:B------:R-:W-:-:S02]  /*0da0*/  IMAD R154, R4, 0x40, R7 ;  /* 0x00000040049a7824 */ /* 0x000fc400078e0207 */
[----:B------:R-:W-:Y:S01]  /*0db0*/  IMAD.IADD R16, R152, 0x1, -R5 ;  /* 0x0000000198107824 */ /* 0x000fe200078e0a05 */
[----:B------:R-:W-:Y:S01]  /*0dc0*/  SHF.R.S32.HI R156, RZ, 0x1f, R19 ;  /* 0x0000001fff9c7819 */ /* 0x000fe20000011413 */
[----:B------:R-:W-:-:S07]  /*0dd0*/  IMAD R17, R3, 0x8, R154 ;  /* 0x0000000803117824 */ /* 0x000fce00078e029a */
.L_x_14693:
[----:B012---:R-:W0:Y:S01]  /*0de0*/  LDC.64 R2, c[0x0][0xc88] ;  /* 0x00032200ff027b82 */ /* 0x007e220000000a00 */
[----:B------:R-:W-:Y:S01]  /*0df0*/  ULDC.64 UR8, c[0x0][0xa28] ;  /* 0x00028a0000087ab9 */ /* 0x000fe20000000a00 */
[----:B------:R-:W-:Y:S01]  /*0e00*/  ULDC.64 UR10, c[0x0][0xa18] ;  /* 0x00028600000a7ab9 */ /* 0x000fe20000000a00 */
[----:B------:R-:W-:Y:S01]  /*0e10*/  ULDC UR4, c[0x0][0x424] ;  /* 0x0001090000047ab9 */ /* 0x000fe20000000800 */
        /* <DEDUP_REMOVED lines=11> */
[----:B------:R-:W-:-:S04]  /*0ed0*/  @UP0 ULEA UR8, UP2, UR40, UR8, 0x2 ;  /* 0x0000000828080291 */ /* 0x000fc8000f84103f */
[----:B------:R-:W-:Y:S02]  /*0ee0*/  @UP0 ULEA.HI.X UR9, UR40, UR9, UR41, 0x2, UP2 ;  /* 0x0000000928090291 */ /* 0x000fe400090f1429 */
[----:B------:R-:W-:Y:S01]  /*0ef0*/  @UP1 ULEA UR10, UP0, UR40, UR10, 0x2 ;  /* 0x0000000a280a1291 */ /* 0x000fe2000f80103f */
[----:B------:R-:W-:-:S03]  /*0f00*/  IMAD.U32 R2, RZ, RZ, UR8 ;  /* 0x00000008ff027e24 */ /* 0x000fc6000f8e00ff */
[----:B------:R-:W-:Y:S01]  /*0f10*/  @UP1 ULEA.HI.X UR11, UR40, UR11, UR41, 0x2, UP0 ;  /* 0x0000000b280b1291 */ /* 0x000fe200080f1429 */
[----:B------:R-:W-:Y:S01]  /*0f20*/  IMAD.U32 R3, RZ, RZ, UR9 ;  /* 0x00000009ff037e24 */ /* 0x000fe2000f8e00ff */
[----:B------:R-:W-:Y:S01]  /*0f30*/  ULDC.64 UR8, c[0x0][0x418] ;  /* 0x0001060000087ab9 */ /* 0x000fe20000000a00 */
[----:B------:R-:W-:-:S03]  /*0f40*/  IMAD.U32 R4, RZ, RZ, UR10 ;  /* 0x0000000aff047e24 */ /* 0x000fc6000f8e00ff */
[----:B------:R-:W-:Y:S01]  /*0f50*/  IMAD.U32 R5, RZ, RZ, UR11 ;  /* 0x0000000bff057e24 */ /* 0x000fe2000f8e00ff */
[----:B------:R-:W2:Y:S04]  /*0f60*/  @P0 LDG.E R2, desc[UR48][R2.64] ;  /* 0x0000003002020981 */ /* 0x000ea8000c1e1900 */
[----:B------:R-:W3:Y:S01]  /*0f70*/  @P2 LDG.E R4, desc[UR48][R4.64] ;  /* 0x0000003004042981 */ /* 0x000ee2000c1e1900 */
[----:B------:R-:W-:Y:S01]  /*0f80*/  UISETP.NE.U32.AND UP0, UPT, UR8, URZ, UPT ;  /* 0x0000003f0800728c */ /* 0x000fe2000bf05070 */
[----:B------:R-:W-:Y:S01]  /*0f90*/  UMOV UR47, URZ ;  /* 0x0000003f002f7c82 */ /* 0x000fe20008000000 */
[----:B------:R-:W-:Y:S02]  /*0fa0*/  ULDC UR50, c[0x0][0x288] ;  /* 0x0000a20000327ab9 */ /* 0x000fe40000000800 */
[----:B------:R-:W-:Y:S01]  /*0fb0*/  UISETP.NE.AND.EX UP0, UPT, UR9, URZ, UPT, UP0 ;  /* 0x0000003f0900728c */ /* 0x000fe2000bf05300 */
[----:B------:R-:W-:-:S02]  /*0fc0*/  UMOV UR42, UR6 ;  /* 0x00000006002a7c82 */ /* 0x000fc40008000000 */
[----:B------:R-:W-:Y:S01]  /*0fd0*/  ULDC.64 UR8, c[0x0][0xa20] ;  /* 0x0002880000087ab9 */ /* 0x000fe20000000a00 */
[----:B------:R-:W-:Y:S01]  /*0fe0*/  USEL UR4, UR4, 0x1, UP0 ;  /* 0x0000000104047887 */ /* 0x000fe20008000000 */
[----:B------:R-:W-:-:S03]  /*0ff0*/  ISETP.NE.U32.AND P1, PT, RZ, UR8, PT ;  /* 0x00000008ff007c0c */ /* 0x000fc6000bf25070 */
        /* <DEDUP_REMOVED lines=11> */
[----:B------:R-:W-:Y:S01]  /*10b0*/  IMAD.U32 R2, RZ, RZ, UR6 ;  /* 0x00000006ff027e24 */ /* 0x000fe2000f8e00ff */
[----:B------:R-:W-:-:S05]  /*10c0*/  MOV R3, UR7 ;  /* 0x0000000700037c02 */ /* 0x000fca0008000f00 */
[----:B------:R-:W2:Y:S04]  /*10d0*/  LDG.E R4, desc[UR48][R2.64] ;  /* 0x0000003002047981 */ /* 0x000ea8000c1e1900 */
[----:B------:R-:W3:Y:S01]  /*10e0*/  LDG.E R0, desc[UR48][R2.64+0x4] ;  /* 0x0000043002007981 */ /* 0x000ee2000c1e1900 */
[----:B--2---:R-:W-:Y:S02]  /*10f0*/  R2UR UR50, R4 ;  /* 0x00000000043272ca */ /* 0x004fe400000e0000 */
[----:B---3--:R-:W-:-:S13]  /*1100*/  R2UR UR6, R0 ;  /* 0x00000000000672ca */ /* 0x008fda00000e0000 */
[----:B------:R-:W-:-:S12]  /*1110*/  UIADD3 UR50, -UR50, UR6, URZ ;  /* 0x0000000632327290 */ /* 0x000fd8000fffe13f */
.L_x_14652:
[----:B------:R-:W-:Y:S05]  /*1120*/  @!P1 BRA `(.L_x_14653) ;  /* 0x00000000001c9947 */ /* 0x000fea0003800000 */
[----:B------:R-:W-:-:S04]  /*1130*/  ULEA UR4, UP0, UR40, UR8, 0x2 ;  /* 0x0000000828047291 */ /* 0x000fc8000f80103f */
[----:B------:R-:W-:Y:S02]  /*1140*/  ULEA.HI.X UR6, UR40, UR9, UR41, 0x2, UP0 ;  /* 0x0000000928067291 */ /* 0x000fe400080f1429 */
[----:B------:R-:W-:-:S04]  /*1150*/  IMAD.U32 R2, RZ, RZ, UR4 ;  /* 0x00000004ff027e24 */ /* 0x000fc8000f8e00ff */
[----:B------:R-:W-:-:S05]  /*1160*/  IMAD.U32 R3, RZ, RZ, UR6 ;  /* 0x00000006ff037e24 */ /* 0x000fca000f8e00ff */
[----:B------:R-:W2:Y:S02]  /*1170*/  LDG.E R2, desc[UR48][R2.64] ;  /* 0x0000003002027981 */ /* 0x000ea4000c1e1900 */
[----:B--2---:R-:W-:Y:S01]  /*1180*/  R2UR UR4, R2 ;  /* 0x00000000020472ca */ /* 0x004fe200000e0000 */
[----:B------:R-:W-:-:S14]  /*1190*/  BRA `(.L_x_14654) ;  /* 0x0000000000347947 */ /* 0x000fdc0003800000 */
.L_x_14653:
        /* <DEDUP_REMOVED lines=13> */
.L_x_14654:
[----:B------:R-:W-:Y:S01]  /*1270*/  ULDC UR6, c[0x0][0x448] ;  /* 0x0001120000067ab9 */ /* 0x000fe20000000800 */
[----:B------:R-:W-:Y:S01]  /*1280*/  UIMAD UR43, UR5, 0xc0, URZ ;  /* 0x000000c0052b78a4 */ /* 0x000fe2000f8e023f */
[----:B------:R-:W-:Y:S01]  /*1290*/  PLOP3.LUT P0, PT, PT, PT, PT, 0x80, 0x0 ;  /* 0x000000000000781c */ /* 0x000fe20003f0f070 */
[----:B------:R-:W-:Y:S01]  /*12a0*/  UISETP.NE.AND UP0, UPT, UR6, 0x1, UPT ;  /* 0x000000010600788c */ /* 0x000fe2000bf05270 */
[----:B------:R-:W-:Y:S01]  /*12b0*/  IMAD.MOV.U32 R0, RZ, RZ, RZ ;  /* 0x000000ffff007224 */ /* 0x000fe200078e00ff */
[----:B------:R-:W-:Y:S01]  /*12c0*/  UIADD3 UR6, UR43, 0xbf, URZ ;  /* 0x000000bf2b067890 */ /* 0x000fe2000fffe03f */
[----:B------:R-:W-:Y:S01]  /*12d0*/  IMAD.MOV.U32 R20, RZ, RZ, RZ ;  /* 0x000000ffff147224 */ /* 0x000fe200078e00ff */
[----:B------:R-:W-:Y:S01]  /*12e0*/  UIADD3 UR47, -UR47, UR4, URZ ;  /* 0x000000042f2f7290 */ /* 0x000fe2000fffe13f */
[----:B------:R-:W-:Y:S02]  /*12f0*/  CS2R R118, SRZ ;  /* 0x0000000000767805 */ /* 0x000fe4000001ff00 */
        /* <DEDUP_REMOVED lines=8> */
[----:B------:R-:W-:Y:S01]  /*1380*/  IMAD.MOV.U32 R110, RZ, RZ, RZ ;  /* 0x000000ffff6e7224 */ /* 0x000fe200078e00ff */
[----:B------:R-:W-:Y:S01]  /*1390*/  UIADD3 UR4, UR47, 0x7f, URZ ;  /* 0x0000007f2f047890 */ /* 0x000fe2000fffe03f */
[----:B------:R-:W-:Y:S01]  /*13a0*/  IMAD.MOV.U32 R25, RZ, RZ, RZ ;  /* 0x000000ffff197224 */ /* 0x000fe200078e00ff */
[----:B------:R-:W-:Y:S01]  /*13b0*/  @UP0 USHF.R.U32.HI UR6, URZ, UR8, UR5 ;  /* 0x000000083f060299 */ /* 0x000fe20008011605 */
[----:B------:R-:W-:Y:S01]  /*13c0*/  CS2R R12, SRZ ;  /* 0x00000000000c7805 */ /* 0x000fe2000001ff00 */
[----:B------:R-:W-:Y:S01]  /*13d0*/  USHF.R.S32.HI UR5, URZ, 0x1f, UR4 ;  /* 0x0000001f3f057899 */ /* 0x000fe20008011404 */
[----:B------:R-:W-:Y:S01]  /*13e0*/  IMAD.MOV.U32 R106, RZ, RZ, RZ ;  /* 0x000000ffff6a7224 */ /* 0x000fe200078e00ff */
[----:B------:R-:W-:Y:S01]  /*13f0*/  UIADD3 UR6, UR7, UR6, URZ ;  /* 0x0000000607067290 */ /* 0x000fe2000fffe03f */
[----:B------:R-:W-:Y:S01]  /*1400*/  IMAD.MOV.U32 R27, RZ, RZ, RZ ;  /* 0x000000ffff1b7224 */ /* 0x000fe200078e00ff */
[----:B------:R-:W-:Y:S01]  /*1410*/  ULEA.HI UR5, UR5, UR4, URZ, 0x7 ;  /* 0x0000000405057291 */ /* 0x000fe2000f8f383f */
[----:B------:R-:W-:Y:S01]  /*1420*/  CS2R R102, SRZ ;  /* 0x0000000000667805 */ /* 0x000fe2000001ff00 */
[----:B------:R-:W-:Y:S01]  /*1430*/  USHF.R.S32.HI UR7, URZ, 0x1f, UR6 ;  /* 0x0000001f3f077899 */ /* 0x000fe20008011406 */
[----:B------:R-:W-:Y:S01]  /*1440*/  CS2R R100, SRZ ;  /* 0x0000000000647805 */ /* 0x000fe2000001ff00 */
[----:B------:R-:W-:Y:S01]  /*1450*/  USHF.R.S32.HI UR5, URZ, 0x7, UR5 ;  /* 0x000000073f057899 */ /* 0x000fe20008011405 */
[----:B------:R-:W-:Y:S01]  /*1460*/  CS2R R98, SRZ ;  /* 0x0000000000627805 */ /* 0x000fe2000001ff00 */
[----:B------:R-:W-:Y:S01]  /*1470*/  ULEA.HI UR7, UR7, UR6, URZ, 0x7 ;  /* 0x0000000607077291 */ /* 0x000fe2000f8f383f */
[----:B------:R-:W-:-:S02]  /*1480*/  CS2R R96, SRZ ;  /* 0x0000000000607805 */ /* 0x000fc4000001ff00 */
[----:B------:R-:W-:Y:S02]  /*1490*/  CS2R R94, SRZ ;  /* 0x00000000005e7805 */ /* 0x000fe4000001ff00 */
[----:B------:R-:W-:Y:S01]  /*14a0*/  CS2R R92, SRZ ;  /* 0x00000000005c7805 */ /* 0x000fe2000001ff00 */
[----:B------:R-:W-:Y:S01]  /*14b0*/  USHF.R.S32.HI UR7, URZ, 0x7, UR7 ;  /* 0x000000073f077899 */ /* 0x000fe20008011407 */
[----:B------:R-:W-:Y:S02]  /*14c0*/  CS2R R90, SRZ ;  /* 0x00000000005a7805 */ /* 0x000fe4000001ff00 */
[----:B------:R-:W-:Y:S01]  /*14d0*/  CS2R R88, SRZ ;  /* 0x0000000000587805 */ /* 0x000fe2000001ff00 */
[----:B------:R-:W-:-:S04]  /*14e0*/  UISETP.LT.AND UP0, UPT, UR5, UR7, UPT ;  /* 0x000000070500728c */ /* 0x000fc8000bf01270 */
[----:B------:R-:W-:-:S04]  /*14f0*/  USEL UR51, UR5, UR7, UP0 ;  /* 0x0000000705337287 */ /* 0x000fc80008000000 */
[----:B------:R-:W-:-:S06]  /*1500*/  UISETP.GE.AND UP0, UPT, UR51, 0x1, UPT ;  /* 0x000000013300788c */ /* 0x000fcc000bf06270 */
[----:B------:R-:W-:-:S13]  /*1510*/  PLOP3.LUT P1, PT, PT, PT, UP0, 0x80, 0x0 ;  /* 0x000000000000781c */ /* 0x000fda0003f2f008 */
        /* <DEDUP_REMOVED lines=32> */
.L_x_14656:
        /* <DEDUP_REMOVED lines=9> */
.L_x_14806:
[----:B------:R-:W-:Y:S05]  /*17b0*/  @!P0 BRA `(.L_x_14658) ;  /* 0x0000000000048947 */ /* 0x000fea0003800000 */
[----:B------:R-:W-:Y:S01]  /*17c0*/  BPT.TRAP 0x1 ;  /* 0x000000040000795c */ /* 0x000fe20000300000 */
.L_x_14658:
[----:B0-----:R-:W-:Y:S01]  /*17d0*/  IMAD.U32 R3, RZ, RZ, UR38 ;  /* 0x00000026ff037e24 */ /* 0x001fe2000f8e00ff */
[----:B------:R-:W-:-:S04]  /*17e0*/  MOV R0, UR39 ;  /* 0x0000002700007c02 */ /* 0x000fc80008000f00 */
[----:B------:R-:W-:Y:S02]  /*17f0*/  LEA R0, R0, UR45, 0x3 ;  /* 0x0000002d00007c11 */ /* 0x000fe4000f8e18ff */
[----:B------:R-:W-:-:S04]  /*1800*/  SHF.L.U32 R3, R3, 0x1f, RZ ;  /* 0x0000001f03037819 */ /* 0x000fc800000006ff */
[----:B------:R0:W1:Y:S01]  /*1810*/  SYNCS.PHASECHK.TRANS64.TRYWAIT P2, [R0+URZ+0x16830], R3 ;  /* 0x01683003000075a7 */ /* 0x000062000804017f */
[----:B------:R-:W-:Y:S05]  /*1820*/  @!P0 BRA `(.L_x_14659) ;  /* 0x0000000000048947 */ /* 0x000fea0003800000 */
[----:B------:R-:W-:Y:S01]  /*1830*/  BPT.TRAP 0x1 ;  /* 0x000000040000795c */ /* 0x000fe20000300000 */
.L_x_14659:
[----:B------:R-:W2:Y:S02]  /*1840*/  S2R R2, SR_TID.X ;  /* 0x0000000000027919 */ /* 0x000ea40000002100 */
[----:B--2---:R-:W-:Y:S01]  /*1850*/  LOP3.LUT P1, RZ, R2, 0x7f, RZ, 0xc0, !PT ;  /* 0x0000007f02ff7812 */ /* 0x004fe2000782c0ff */
[----:B-1----:R-:W-:-:S12]  /*1860*/  @P2 BRA `(.L_x_14660) ;  /* 0x0000000000082947 */ /* 0x002fd80003800000 */
[----:B------:R-:W1:Y:S02]  /*1870*/  SYNCS.PHASECHK.TRANS64.TRYWAIT P2, [R0+URZ+0x16830], R3 ;  /* 0x01683003000075a7 */ /* 0x000e64000804017f */
[----:B-1----:R-:W-:Y:S05]  /*1880*/  @!P2 BRA `(.L_x_14661) ;  /* 0x000000f000f0a947 */ /* 0x002fea0003800000 */
.L_x_14660:
[----:B------:R-:W-:Y:S05]  /*1890*/  WARPSYNC.ALL ;  /* 0x0000000000007948 */ /* 0x000fea0003800000 */
[----:B------:R-:W-:Y:S01]  /*18a0*/  UIADD3 UR4, UR45, 0xe400, URZ ;  /* 0x0000e4002d047890 */ /* 0x000fe2000fffe03f */
[----:B------:R-:W-:Y:S01]  /*18b0*/  WARPGROUP.ARRIVE ;  /* 0x00000000000079c5 */ /* 0x000fe20000000000 */
[----:B------:R-:W-:Y:S01]  /*18c0*/  ULOP3.LUT UR16, UR52, 0x10000, URZ, 0xfc, !UPT ;  /* 0x0001000034107892 */ /* 0x000fe2000f8efc3f */
[----:B------:R-:W-:Y:S01]  /*18d0*/  IMAD.U32 R4, RZ, RZ, UR50 ;  /* 0x00000032ff047e24 */ /* 0x000fe2000f8e00ff */
        /* <DEDUP_REMOVED lines=42> */
[----:B------:R-:W-:Y:S01]  /*1b80*/  @UP0 ULDC UR6, c[0x0][0x44c] ;  /* 0x0001130000060ab9 */ /* 0x000fe20000000800 */
[----:B------:R-:W-:Y:S02]  /*1b90*/  WARPGROUP.DEPBAR.LE gsb0, 0x0 ;  /* 0x00008000000079c5 */ /* 0x000fe40000010000 */
[----:B------:R-:W-:-:S06]  /*1ba0*/  WARPGROUP.ARRIVE ;  /* 0x00000000000079c5 */ /* 0x000fcc0000000000 */
[----:B------:R-:W-:Y:S01]  /*1bb0*/  HGMMA.64x128x16.F32 R24, gdesc[UR8], R24, gsb0 ;  /* 0x01e00000081879f0 */ /* 0x000fe20008000818 */
[----:B------:R-:W-:Y:S01]  /*1bc0*/  ULDC UR10, c[0x0][0x9d8] ;  /* 0x00027600000a7ab9 */ /* 0x000fe20000000800 */
[----:B------:R-:W-:Y:S01]  /*1bd0*/  @UP0 ULDC UR11, c[0x0][0x450] ;  /* 0x00011400000b0ab9 */ /* 0x000fe20000000800 */
        /* <DEDUP_REMOVED lines=12> */
[----:B------:R-:W0:Y:S01]  /*1ca0*/  MUFU.TANH R26, R26 ;  /* 0x0000001a001a7308 */ /* 0x000e220000002400 */
[----:B------:R-:W-:Y:S01]  /*1cb0*/  FMUL.FTZ R31, R31, UR10 ;  /* 0x0000000a1f1f7c20 */ /* 0x000fe20008410000 */
[----:B------:R-:W-:Y:S01]  /*1cc0*/  @P2 SHF.R.U32.HI R56, RZ, UR6, R2 ;  /* 0x00000006ff382c19 */ /* 0x000fe20008011602 */
[----:B------:R-:W-:Y:S01]  /*1cd0*/  UMOV UR6, 0xffffff80 ;  /* 0xffffff8000067882 */ /* 0x000fe20000000000 */
[----:B------:R-:W-:Y:S01]  /*1ce0*/  FMUL.FTZ R34, R34, UR10 ;  /* 0x0000000a22227c20 */ /* 0x000fe20008410000 */
[----:B------:R-:W-:Y:S01]  /*1cf0*/  UIMAD UR6, UR51, UR6, 0x80 ;  /* 0x00000080330674a4 */ /* 0x000fe2000f8e0206 */
[----:B------:R-:W-:Y:S01]  /*1d00*/  FMUL.FTZ R35, R35, UR10 ;  /* 0x0000000a23237c20 */ /* 0x000fe20008410000 */
[----:B------:R-:W1:Y:S01]  /*1d10*/  SHFL.IDX PT, R2, R56, 0x1, 0x1c1f ;  /* 0x003c1f0038027f89 */ /* 0x000e6200000e0000 */
[----:B------:R-:W2:Y:S01]  /*1d20*/  MUFU.TANH R27, R27 ;  /* 0x0000001b001b7308 */ /* 0x000ea20000002400 */
[----:B------:R-:W-:Y:S01]  /*1d30*/  UIADD3 UR7, UR6, 0x1, URZ ;  /* 0x0000000106077890 */ /* 0x000fe2000fffe03f */
[----:B------:R-:W-:Y:S01]  /*1d40*/  FMUL.FTZ R38, R38, UR10 ;  /* 0x0000000a26267c20 */ /* 0x000fe20008410000 */
[----:B------:R-:W-:Y:S01]  /*1d50*/  UIADD3 UR6, UR47, UR6, URZ ;  /* 0x000000062f067290 */ /* 0x000fe2000fffe03f */
[----:B------:R-:W-:Y:S01]  /*1d60*/  FMUL.FTZ R59, R59, UR10 ;  /* 0x0000000a3b3b7c20 */ /* 0x000fe20008410000 */
[----:B------:R-:W-:Y:S01]  /*1d70*/  FMUL.FTZ R89, R32, UR10 ;  /* 0x0000000a20597c20 */ /* 0x000fe20008410000 */
[----:B------:R-:W-:Y:S01]  /*1d80*/  FMUL.FTZ R39, R39, UR10 ;  /* 0x0000000a27277c20 */ /* 0x000fe20008410000 */
[----:B------:R-:W-:Y:S01]  /*1d90*/  IMAD.U32 R57, RZ, RZ, UR7 ;  /* 0x00000007ff397e24 */ /* 0x000fe2000f8e00ff */
[----:B------:R-:W-:Y:S01]  /*1da0*/  MUFU.TANH R30, R30 ;  /* 0x0000001e001e7308 */ /* 0x000fe20000002400 */
[----:B------:R-:W-:-:S02]  /*1db0*/  IMAD.U32 R3, RZ, RZ, UR6 ;  /* 0x00000006ff037e24 */ /* 0x000fc4000f8e00ff */
[----:B------:R-:W-:Y:S01]  /*1dc0*/  FMUL.FTZ R32, R36, UR10 ;  /* 0x0000000a24207c20 */ /* 0x000fe20008410000 */
[C---:B------:R-:W-:Y:S02]  /*1dd0*/  IMAD R57, R16.reuse, -0x2, R57 ;  /* 0xfffffffe10397824 */ /* 0x040fe400078e0239 */
[----:B------:R-:W-:Y:S01]  /*1de0*/  FMUL.FTZ R55, R55, UR10 ;  /* 0x0000000a37377c20 */ /* 0x000fe20008410000 */
[----:B------:R-:W-:Y:S02]  /*1df0*/  IMAD R6, R16, -0x2, R3 ;  /* 0xfffffffe10067824 */ /* 0x000fe400078e0203 */
[----:B------:R-:W-:Y:S01]  /*1e00*/  FMUL.FTZ R10, R25, UR10 ;  /* 0x0000000a190a7c20 */ /* 0x000fe20008410000 */
[----:B------:R-:W-:Y:S01]  /*1e10*/  FMUL.FTZ R42, R42, UR10 ;  /* 0x0000000a2a2a7c20 */ /* 0x000fe20008410000 */
[----:B------:R-:W-:Y:S01]  /*1e20*/  IADD3 R57, -R4, UR47, R57 ;  /* 0x0000002f04397c10 */ /* 0x000fe2000fffe139 */
[----:B------:R-:W-:Y:S01]  /*1e30*/  MUFU.TANH R31, R31 ;  /* 0x0000001f001f7308 */ /* 0x000fe20000002400 */
[----:B------:R-:W-:Y:S01]  /*1e40*/  FMUL.FTZ R25, R41, UR10 ;  /* 0x0000000a29197c20 */ /* 0x000fe20008410000 */
[----:B------:R-:W-:Y:S01]  /*1e50*/  FMUL.FTZ R43, R43, UR10 ;  /* 0x0000000a2b2b7c20 */ /* 0x000fe20008410000 */
        /* <DEDUP_REMOVED lines=13> */
[----:B------:R-:W3:Y:S01]  /*1f30*/  MUFU.TANH R35, R35 ;  /* 0x0000002300237308 */ /* 0x000ee20000002400 */
[----:B0-----:R-:W-:Y:S01]  /*1f40*/  FSEL R93, R26, -INF , P3 ;  /* 0xff8000001a5d7808 */ /* 0x001fe20001800000 */
[----:B------:R-:W-:Y:S01]  /*1f50*/  FMUL.FTZ R54, R54, UR10 ;  /* 0x0000000a36367c20 */ /* 0x000fe20008410000 */
[----:B--2---:R-:W-:Y:S01]  /*1f60*/  FSEL R91, R27, -INF , P4 ;  /* 0xff8000001b5b7808 */ /* 0x004fe20002000000 */
[----:B------:R-:W-:Y:S01]  /*1f70*/  FMUL.FTZ R14, R48, UR10 ;  /* 0x0000000a300e7c20 */ /* 0x000fe20008410000 */
[----:B------:R-:W-:Y:S01]  /*1f80*/  ISETP.GT.AND P3, PT, R2, 0x9, PT ;  /* 0x000000090200780c */ /* 0x000fe20003f64270 */
[----:B------:R-:W-:Y:S01]  /*1f90*/  FMUL.FTZ R58, R58, UR10 ;  /* 0x0000000a3a3a7c20 */ /* 0x000fe20008410000 */
[----:B------:R-:W-:Y:S01]  /*1fa0*/  FMNMX.FTZ R4, R93, R91, !PT ;  /* 0x0000005b5d047209 */ /* 0x000fe20007810000 */
[----:B------:R-:W0:Y:S01]  /*1fb0*/  MUFU.TANH R38, R38 ;  /* 0x0000002600267308 */ /* 0x000e220000002400 */
[----:B------:R-:W-:Y:S01]  /*1fc0*/  ISETP.GT.AND P4, PT, R2, 0x10, PT ;  /* 0x000000100200780c */ /* 0x000fe20003f84270 */
[----:B------:R-:W-:Y:S01]  /*1fd0*/  FMUL.FTZ R8, R24, UR10 ;  /* 0x0000000a18087c20 */ /* 0x000fe20008410000 */
[----:B------:R-:W-:Y:S01]  /*1fe0*/  FMUL.FTZ R24, R40, UR10 ;  /* 0x0000000a28187c20 */ /* 0x000fe20008410000 */
[----:B------:R-:W-:Y:S01]  /*1ff0*/  FMUL.FTZ R62, R62, UR10 ;  /* 0x0000000a3e3e7c20 */ /* 0x000fe20008410000 */
[----:B-1----:R-:W-:Y:S01]  /*2000*/  FSEL R53, R34, -INF , P4 ;  /* 0xff80000022357808 */ /* 0x002fe20002000000 */
[----:B------:R-:W-:Y:S01]  /*2010*/  FMUL.FTZ R63, R63, UR10 ;  /* 0x0000000a3f3f7c20 */ /* 0x000fe20008410000 */
[----:B------:R-:W-:Y:S01]  /*2020*/  ISETP.GT.AND P4, PT, R2, 0x18, PT ;  /* 0x000000180200780c */ /* 0x000fe20003f84270 */
        /* <DEDUP_REMOVED lines=9> */
[----:B-1----:R-:W-:Y:S01]  /*20c0*/  FSEL R59, R30, -INF , P5 ;  /* 0xff8000001e3b7808 */ /* 0x002fe20002800000 */
[----:B------:R-:W-:Y:S01]  /*20d0*/  FMUL.FTZ R75, R75, UR10 ;  /* 0x0000000a4b4b7c20 */ /* 0x000fe20008410000 */
[----:B------:R-:W-:Y:S01]  /*20e0*/  FMUL.FTZ R78, R78, UR10 ;  /* 0x0000000a4e4e7c20 */ /* 0x000fe20008410000 */
[----:B------:R-:W-:Y:S01]  /*20f0*/  FMUL.FTZ R79, R79, UR10 ;  /* 0x0000000a4f4f7c20 */ /* 0x000fe20008410000 */
[----:B------:R-:W-:Y:S01]  /*2100*/  FMNMX.FTZ R4, R59, R4, !PT ;  /* 0x000000043b047209 */ /* 0x000fe20007810000 */
        /* <DEDUP_REMOVED lines=8> */
[----:B------:R2:W-:Y:S01]  /*2190*/  @!P1 SYNCS.ARRIVE.TRANS64.RED.A1T0 RZ, [R0+URZ], RZ ;  /* 0x000000ff00ff99a7 */ /* 0x0005e2000810043f */
[----:B------:R-:W-:Y:S01]  /*21a0*/  @UP0 ULDC UR6, c[0x0][0x44c] ;  /* 0x0001130000060ab9 */ /* 0x000fe20000000800 */
[----:B------:R-:W4:Y:S01]  /*21b0*/  MUFU.TANH R42, R42 ;  /* 0x0000002a002a7308 */ /* 0x000f220000002400 */
[----:B-1----:R-:W-:Y:S01]  /*21c0*/  FSEL R55, R31, -INF , P3 ;  /* 0xff8000001f377808 */ /* 0x002fe20001800000 */
[----:B------:R-:W-:Y:S01]  /*21d0*/  UIMAD.WIDE.U32 UR6, UR43, UR6, URZ ;  /* 0x000000062b0672a5 */ /* 0x000fe2000f8e003f */
[----:B------:R-:W-:-:S02]  /*21e0*/  ISETP.GT.AND P3, PT, R2, 0x11, PT ;  /* 0x000000110200780c */ /* 0x000fc40003f64270 */
[----:B------:R-:W-:Y:S02]  /*21f0*/  FMNMX.FTZ R4, R55, R4, !PT ;  /* 0x0000000437047209 */ /* 0x000fe40007810000 */
[----:B---3--:R-:W-:Y:S01]  /*2200*/  FSEL R52, R35, -INF , P3 ;  /* 0xff80000023347808 */ /* 0x008fe20001800000 */
[----:B------:R-:W-:Y:S01]  /*2210*/  MUFU.TANH R43, R43 ;  /* 0x0000002b002b7308 */ /* 0x000fe20000002400 */
[----:B------:R-:W-:Y:S02]  /*2220*/  FMNMX.FTZ R3, R53, R4, !PT ;  /* 0x0000000435037209 */ /* 0x000fe40007810000 */
[----:B------:R-:W-:Y:S02]  /*2230*/  ISETP.GT.AND P3, PT, R2, 0x19, PT ;  /* 0x000000190200780c */ /* 0x000fe40003f64270 */
[----:B------:R-:W-:-:S03]  /*2240*/  FMNMX.FTZ R4, R52, R3, !PT ;  /* 0x0000000334047209 */ /* 0x000fc60007810000 */
[----:B------:R-:W1:Y:S08]  /*2250*/  MUFU.TANH R46, R46 ;  /* 0x0000002e002e7308 */ /* 0x000e700000002400 */
[----:B------:R0:W-:Y:S08]  /*2260*/  MUFU.TANH R11, R51 ;  /* 0x00000033000b7308 */ /* 0x0001f00000002400 */
[----:B------:R1:W3:Y:S01]  /*2270*/  MUFU.TANH R9, R47 ;  /* 0x0000002f00097308 */ /* 0x0002e20000002400 */
[----:B0-----:R-:W-:-:S02]  /*2280*/  FSEL R51, R38, -INF , P4 ;  /* 0xff80000026337808 */ /* 0x001fc40002000000 */
[----:B------:R-:W-:Y:S02]  /*2290*/  ISETP.GT.AND P4, PT, R2, 0x20, PT ;  /* 0x000000200200780c */ /* 0x000fe40003f84270 */
[----:B------:R-:W-:Y:S02]  /*22a0*/  FMNMX.FTZ R3, R51, R4, !PT ;  /* 0x0000000433037209 */ /* 0x000fe40007810000 */
[----:B----4-:R-:W-:Y:S01]  /*22b0*/  FSEL R49, R42, -INF , P4 ;  /* 0xff8000002a317808 */ /* 0x010fe20002000000 */
[----:B------:R0:W4:Y:S01]  /*22c0*/  MUFU.TANH R45, R50 ;  /* 0x00000032002d7308 */ /* 0x0001220000002400 */
        /* <DEDUP_REMOVED lines=8> */
[----:B------:R0:W5:Y:S01]  /*2350*/  MUFU.TANH R40, R58 ;  /* 0x0000003a00287308 */ /* 0x0001620000002400 */
[----:B------:R-:W-:-:S02]  /*2360*/  FMNMX.FTZ R3, R49, R4, !PT ;  /* 0x0000000431037209 */ /* 0x000fc40007810000 */
[----:B------:R-:W-:Y:S02]  /*2370*/  ISETP.GT.AND P3, PT, R2, 0x29, PT ;  /* 0x000000290200780c */ /* 0x000fe40003f64270 */
[----:B------:R-:W-:Y:S02]  /*2380*/  FMNMX.FTZ R4, R48, R3, !PT ;  /* 0x0000000330047209 */ /* 0x000fe40007810000 */
[----:B---3--:R-:W-:Y:S01]  /*2390*/  FSEL R46, R9, -INF , P3 ;  /* 0xff800000092e7808 */ /* 0x008fe20001800000 */
[----:B------:R-:W3:Y:S01]  /*23a0*/  MUFU.TANH R62, R62 ;  /* 0x0000003e003e7308 */ /* 0x000ee20000002400 */
[----:B------:R-:W-:Y:S01]  /*23b0*/  FMNMX.FTZ R3, R47, R4, !PT ;  /* 0x000000042f037209 */ /* 0x000fe20007810000 */
[----:B0-----:R-:W-:Y:S01]  /*23c0*/  FMUL.FTZ R58, R68, UR10 ;  /* 0x0000000a443a7c20 */ /* 0x001fe20008410000 */
[----:B------:R-:W-:Y:S01]  /*23d0*/  ISETP.GT.AND P3, PT, R2, 0x31, PT ;  /* 0x000000310200780c */ /* 0x000fe20003f64270 */
[----:B------:R-:W-:Y:S01]  /*23e0*/  FMUL.FTZ R68, R85, UR10 ;  /* 0x0000000a55447c20 */ /* 0x000fe20008410000 */
[----:B----4-:R-:W-:-:S02]  /*23f0*/  FSEL R45, R45, -INF , P4 ;  /* 0xff8000002d2d7808 */ /* 0x010fc40002000000 */
[----:B------:R-:W-:Y:S01]  /*2400*/  FMNMX.FTZ R4, R46, R3, !PT ;  /* 0x000000032e047209 */ /* 0x000fe20007810000 */
[----:B------:R-:W0:Y:S01]  /*2410*/  MUFU.TANH R37, R63 ;  /* 0x0000003f00257308 */ /* 0x000e220000002400 */
[C---:B------:R-:W-:Y:S02]  /*2420*/  ISETP.GT.AND P4, PT, R2.reuse, 0x38, PT ;  /* 0x000000380200780c */ /* 0x040fe40003f84270 */
[----:B------:R-:W-:Y:S02]  /*2430*/  FSEL R43, R11, -INF , P3 ;  /* 0xff8000000b2b7808 */ /* 0x000fe40001800000 */
[----:B------:R-:W-:Y:S02]  /*2440*/  FMNMX.FTZ R4, R45, R4, !PT ;  /* 0x000000042d047209 */ /* 0x000fe40007810000 */
[----:B------:R-:W-:Y:S01]  /*2450*/  ISETP.GT.AND P3, PT, R2, 0x39, PT ;  /* 0x000000390200780c */ /* 0x000fe20003f64270 */
[----:B------:R-:W4:Y:S01]  /*2460*/  MUFU.TANH R66, R66 ;  /* 0x0000004200427308 */ /* 0x000f220000002400 */
[----:B-1----:R-:W-:-:S02]  /*2470*/  FSEL R42, R54, -INF , P4 ;  /* 0xff800000362a7808 */ /* 0x002fc40002000000 */
[----:B------:R-:W-:Y:S02]  /*2480*/  FMNMX.FTZ R3, R43, R4, !PT ;  /* 0x000000042b037209 */ /* 0x000fe40007810000 */
[----:B------:R-:W-:Y:S02]  /*2490*/  ISETP.GT.AND P4, PT, R2, 0x40, PT ;  /* 0x000000400200780c */ /* 0x000fe40003f84270 */
[----:B------:R-:W-:Y:S01]  /*24a0*/  FSEL R41, R41, -INF , P3 ;  /* 0xff80000029297808 */ /* 0x000fe20001800000 */
[----:B------:R-:W1:Y:S01]  /*24b0*/  MUFU.TANH R35, R67 ;  /* 0x0000004300237308 */ /* 0x000e620000002400 */
[----:B------:R-:W-:Y:S02]  /*24c0*/  FMNMX.FTZ R4, R42, R3, !PT ;  /* 0x000000032a047209 */ /* 0x000fe40007810000 */
[----:B------:R-:W-:Y:S02]  /*24d0*/  ISETP.GT.AND P3, PT, R2, 0x41, PT ;  /* 0x000000410200780c */ /* 0x000fe40003f64270 */
[----:B-----5:R-:W-:-:S02]  /*24e0*/  FSEL R40, R40, -INF , P4 ;  /* 0xff80000028287808 */ /* 0x020fc40002000000 */
[----:B------:R-:W-:Y:S01]  /*24f0*/  FMNMX.FTZ R3, R41, R4, !PT ;  /* 0x0000000429037209 */ /* 0x000fe20007810000 */
[----:B------:R5:W2:Y:S01]  /*2500*/  MUFU.TANH R34, R70 ;  /* 0x0000004600227308 */ /* 0x000aa20000002400 */
[----:B------:R-:W-:Y:S02]  /*2510*/  ISETP.GT.AND P4, PT, R2, 0x48, PT ;  /* 0x000000480200780c */ /* 0x000fe40003f84270 */
[----:B------:R-:W-:Y:S02]  /*2520*/  FSEL R39, R36, -INF , P3 ;  /* 0xff80000024277808 */ /* 0x000fe40001800000 */
[----:B------:R-:W-:Y:S02]  /*2530*/  FMNMX.FTZ R4, R40, R3, !PT ;  /* 0x0000000328047209 */ /* 0x000fe40007810000 */
[----:B------:R-:W-:Y:S01]  /*2540*/  ISETP.GT.AND P3, PT, R2, 0x49, PT ;  /* 0x000000490200780c */ /* 0x000fe20003f64270 */
[----:B------:R4:W2:Y:S01]  /*2550*/  MUFU.TANH R31, R71 ;  /* 0x00000047001f7308 */ /* 0x0008a20000002400 */
[----:B---3--:R-:W-:Y:S01]  /*2560*/  FSEL R38, R62, -INF , P4 ;  /* 0xff8000003e267808 */ /* 0x008fe20002000000 */
[----:B-----5:R-:W-:Y:S01]  /*2570*/  FMUL.FTZ R70, R60, UR10 ;  /* 0x0000000a3c467c20 */ /* 0x020fe20008410000 */
[----:B------:R-:W-:Y:S01]  /*2580*/  FMNMX.FTZ R3, R39, R4, !PT ;  /* 0x0000000427037209 */ /* 0x000fe20007810000 */
[----:B------:R-:W-:Y:S01]  /*2590*/  FMUL.FTZ R60, R72, UR10 ;  /* 0x0000000a483c7c20 */ /* 0x000fe20008410000 */
[----:B------:R-:W-:Y:S01]  /*25a0*/  ISETP.GT.AND P4, PT, R2, 0x50, PT ;  /* 0x000000500200780c */ /* 0x000fe20003f84270 */
[----:B------:R-:W-:Y:S01]  /*25b0*/  FMUL.FTZ R62, R76, UR10 ;  /* 0x0000000a4c3e7c20 */ /* 0x000fe20008410000 */
[----:B0-----:R-:W-:Y:S01]  /*25c0*/  FSEL R37, R37, -INF , P3 ;  /* 0xff80000025257808 */ /* 0x001fe20001800000 */
[----:B------:R0:W3:Y:S01]  /*25d0*/  MUFU.TANH R30, R74 ;  /* 0x0000004a001e7308 */ /* 0x0000e20000002400 */
[----:B------:R-:W-:Y:S01]  /*25e0*/  FMNMX.FTZ R4, R38, R3, !PT ;  /* 0x0000000326047209 */ /* 0x000fe20007810000 */
[----:B----4-:R-:W-:Y:S01]  /*25f0*/  FMUL.FTZ R71, R61, UR10 ;  /* 0x0000000a3d477c20 */ /* 0x010fe20008410000 */
[----:B------:R-:W-:-:S02]  /*2600*/  ISETP.GT.AND P3, PT, R2, 0x51, PT ;  /* 0x000000510200780c */ /* 0x000fc40003f64270 */
[----:B------:R-:W-:Y:S01]  /*2610*/  FSEL R36, R66, -INF , P4 ;  /* 0xff80000042247808 */ /* 0x000fe20002000000 */
[----:B------:R-:W-:Y:S01]  /*2620*/  FMUL.FTZ R66, R81, UR10 ;  /* 0x0000000a51427c20 */ /* 0x000fe20008410000 */
[----:B------:R-:W-:Y:S01]  /*2630*/  FMNMX.FTZ R3, R37, R4, !PT ;  /* 0x0000000425037209 */ /* 0x000fe20007810000 */
[----:B------:R4:W5:Y:S01]  /*2640*/  MUFU.TANH R26, R75 ;  /* 0x0000004b001a7308 */ /* 0x0009620000002400 */
[----:B------:R-:W-:Y:S01]  /*2650*/  ISETP.GT.AND P4, PT, R2, 0x58, PT ;  /* 0x000000580200780c */ /* 0x000fe20003f84270 */
[----:B0-----:R-:W-:Y:S01]  /*2660*/  FMUL.FTZ R74, R64, UR10 ;  /* 0x0000000a404a7c20 */ /* 0x001fe20008410000 */
[----:B-1----:R-:W-:Y:S01]  /*2670*/  FSEL R35, R35, -INF , P3 ;  /* 0xff80000023237808 */ /* 0x002fe20001800000 */
[----:B------:R-:W-:Y:S01]  /*2680*/  FMUL.FTZ R64, R80, UR10 ;  /* 0x0000000a50407c20 */ /* 0x000fe20008410000 */
[----:B------:R-:W-:Y:S02]  /*2690*/  FMNMX.FTZ R4, R36, R3, !PT ;  /* 0x0000000324047209 */ /* 0x000fe40007810000 */
[----:B------:R-:W-:Y:S01]  /*26a0*/  ISETP.GT.AND P3, PT, R2, 0x59, PT ;  /* 0x000000590200780c */ /* 0x000fe20003f64270 */
[----:B------:R-:W0:Y:S01]  /*26b0*/  MUFU.TANH R27, R78 ;  /* 0x0000004e001b7308 */ /* 0x000e220000002400 */
[----:B--2---:R-:W-:Y:S01]  /*26c0*/  FSEL R34, R34, -INF , P4 ;  /* 0xff80000022227808 */ /* 0x004fe20002000000 */
[----:B----4-:R-:W-:Y:S01]  /*26d0*/  FMUL.FTZ R75, R65, UR10 ;  /* 0x0000000a414b7c20 */ /* 0x010fe20008410000 */
[----:B------:R-:W-:Y:S01]  /*26e0*/  FMNMX.FTZ R3, R35, R4, !PT ;  /* 0x0000000423037209 */ /* 0x000fe20007810000 */
[----:B------:R-:W-:Y:S01]  /*26f0*/  FMUL.FTZ R65, R77, UR10 ;  /* 0x0000000a4d417c20 */ /* 0x000fe20008410000 */
[----:B------:R-:W-:-:S02]  /*2700*/  ISETP.GT.AND P4, PT, R2, 0x60, PT ;  /* 0x000000600200780c */ /* 0x000fc40003f84270 */
[----:B------:R-:W-:Y:S01]  /*2710*/  FSEL R31, R31, -INF , P3 ;  /* 0xff8000001f1f7808 */ /* 0x000fe20001800000 */
[----:B------:R-:W1:Y:S01]  /*2720*/  MUFU.TANH R9, R79 ;  /* 0x0000004f00097308 */ /* 0x000e620000002400 */
[----:B------:R-:W-:Y:S02]  /*2730*/  FMNMX.FTZ R4, R34, R3, !PT ;  /* 0x0000000322047209 */ /* 0x000fe40007810000 */
[----:B------:R-:W-:Y:S02]  /*2740*/  ISETP.GT.AND P3, PT, R2, 0x61, PT ;  /* 0x000000610200780c */ /* 0x000fe40003f64270 */
[----:B---3--:R-:W-:Y:S02]  /*2750*/  FSEL R30, R30, -INF , P4 ;  /* 0xff8000001e1e7808 */ /* 0x008fe40002000000 */
[----:B------:R-:W-:Y:S01]  /*2760*/  FMNMX.FTZ R3, R31, R4, !PT ;  /* 0x000000041f037209 */ /* 0x000fe20007810000 */
[----:B------:R-:W2:Y:S01]  /*2770*/  MUFU.TANH R11, R82 ;  /* 0x00000052000b7308 */ /* 0x000ea20000002400 */
[----:B------:R-:W-:-:S02]  /*2780*/  ISETP.GT.AND P4, PT, R2, 0x68, PT ;  /* 0x000000680200780c */ /* 0x000fc40003f84270 */
[----:B-----5:R-:W-:Y:S02]  /*2790*/  FSEL R26, R26, -INF , P3 ;  /* 0xff8000001a1a7808 */ /* 0x020fe40001800000 */
[----:B------:R-:W-:Y:S02]  /*27a0*/  FMNMX.FTZ R3, R30, R3, !PT ;  /* 0x000000031e037209 */ /* 0x000fe40007810000 */
[----:B------:R-:W-:Y:S01]  /*27b0*/  ISETP.GT.AND P3, PT, R2, 0x69, PT ;  /* 0x000000690200780c */ /* 0x000fe20003f64270 */
[----:B------:R-:W3:Y:S01]  /*27c0*/  MUFU.TANH R83, R83 ;  /* 0x0000005300537308 */ /* 0x000ee20000002400 */
[----:B0-----:R-:W-:Y:S02]  /*27d0*/  FSEL R27, R27, -INF , P4 ;  /* 0xff8000001b1b7808 */ /* 0x001fe40002000000 */
[----:B------:R-:W-:Y:S02]  /*27e0*/  FMNMX.FTZ R4, R26, R3, !PT ;  /* 0x000000031a047209 */ /* 0x000fe40007810000 */
[----:B------:R-:W-:-:S02]  /*27f0*/  ISETP.GT.AND P4, PT, R2, 0x70, PT ;  /* 0x000000700200780c */ /* 0x000fc40003f84270 */
[----:B-1----:R-:W-:Y:S01]  /*2800*/  FSEL R9, R9, -INF , P3 ;  /* 0xff80000009097808 */ /* 0x002fe20001800000 */
[----:B------:R-:W0:Y:S01]  /*2810*/  MUFU.TANH R86, R86 ;  /* 0x0000005600567308 */ /* 0x000e220000002400 */
[----:B------:R-:W-:Y:S02]  /*2820*/  FMNMX.FTZ R4, R27, R4, !PT ;  /* 0x000000041b047209 */ /* 0x000fe40007810000 */
[C---:B------:R-:W-:Y:S02]  /*2830*/  ISETP.GT.AND P3, PT, R2.reuse, 0x71, PT ;  /* 0x000000710200780c */ /* 0x040fe40003f64270 */
[----:B--2---:R-:W-:Y:S02]  /*2840*/  FSEL R11, R11, -INF , P4 ;  /* 0xff8000000b0b7808 */ /* 0x004fe40002000000 */
[----:B------:R-:W-:Y:S01]  /*2850*/  FMNMX.FTZ R44, R9, R4, !PT ;  /* 0x00000004092c7209 */ /* 0x000fe20007810000 */
[----:B------:R-:W1:Y:S01]  /*2860*/  MUFU.TANH R87, R87 ;  /* 0x0000005700577308 */ /* 0x000e620000002400 */
[----:B------:R-:W-:-:S02]  /*2870*/  ISETP.GT.AND P4, PT, R2, 0x78, PT ;  /* 0x000000780200780c */ /* 0x000fc40003f84270 */
[----:B---3--:R-:W-:Y:S02]  /*2880*/  FSEL R4, R83, -INF , P3 ;  /* 0xff80000053047808 */ /* 0x008fe40001800000 */
[----:B------:R-:W-:Y:S02]  /*2890*/  FMNMX.FTZ R63, R11, R44, !PT ;  /* 0x0000002c0b3f7209 */ /* 0x000fe40007810000 */
[----:B------:R-:W-:Y:S01]  /*28a0*/  ISETP.GT.AND P3, PT, R2, 0x79, PT ;  /* 0x000000790200780c */ /* 0x000fe20003f64270 */
[----:B------:R-:W-:Y:S01]  /*28b0*/  MUFU.TANH R8, R8 ;  /* 0x0000000800087308 */ /* 0x000fe20000002400 */
[----:B0-----:R-:W-:Y:S02]  /*28c0*/  FSEL R3, R86, -INF , P4 ;  /* 0xff80000056037808 */ /* 0x001fe40002000000 */
[----:B------:R-:W-:-:S04]  /*28d0*/  FMNMX.FTZ R44, R4, R63, !PT ;  /* 0x0000003f042c7209 */ /* 0x000fc80007810000 */
[----:B------:R-:W-:Y:S01]  /*28e0*/  FMNMX.FTZ R61, R3, R44, !PT ;  /* 0x0000002c033d7209 */ /* 0x000fe20007810000 */
[----:B------:R-:W0:Y:S01]  /*28f0*/  MUFU.TANH R10, R10 ;  /* 0x0000000a000a7308 */ /* 0x000e220000002400 */
[----:B-1----:R-:W-:-:S04]  /*2900*/  FSEL R2, R87, -INF , P3 ;  /* 0xff80000057027808 */ /* 0x002fc80001800000 */
[----:B------:R-:W-:Y:S01]  /*2910*/  FMNMX.FTZ R44, R2, R61, !PT ;  /* 0x0000003d022c7209 */ /* 0x000fe20007810000 */
[----:B------:R-:W-:Y:S02]  /*2920*/  FMUL.FTZ R61, R69, UR10 ;  /* 0x0000000a453d7c20 */ /* 0x000fe40008410000 */
[----:B------:R-:W1:Y:S01]  /*2930*/  SHFL.IDX PT, R69, R56, RZ, 0x1c1f ;  /* 0x001c1fff38457589 */ /* 0x000e6200000e0000 */
[----:B------:R-:W2:Y:S03]  /*2940*/  MUFU.TANH R28, R28 ;  /* 0x0000001c001c7308 */ /* 0x000ea60000002400 */
[----:B------:R-:W3:Y:S05]  /*2950*/  SHFL.BFLY PT, R63, R44, 0x2, 0x1f ;  /* 0x0c401f002c3f7f89 */ /* 0x000eea00000e0000 */
[----:B------:R-:W-:Y:S08]  /*2960*/  MUFU.TANH R88, R88 ;  /* 0x0000005800587308 */ /* 0x000ff00000002400 */
[----:B------:R-:W4:Y:S01]  /*2970*/  MUFU.TANH R89, R89 ;  /* 0x0000005900597308 */ /* 0x000f220000002400 */
[----:B-1----:R-:W-:-:S07]  /*2980*/  VIADDMNMX R69, R69, R57, R6, PT ;  /* 0x0000003945457246 */ /* 0x002fce0003800106 */
[----:B------:R-:W-:Y:S01]  /*2990*/  MUFU.TANH R33, R33 ;  /* 0x0000002100217308 */ /* 0x000fe20000002400 */
[----:B---3--:R-:W-:Y:S01]  /*29a0*/  FMNMX.FTZ R54, R44, R63, !PT ;  /* 0x0000003f2c367209 */ /* 0x008fe20007810000 */
[----:B------:R-:W-:Y:S01]  /*29b0*/  FMUL.FTZ R63, R73, UR10 ;  /* 0x0000000a493f7c20 */ /* 0x000fe20008410000 */
[C---:B------:R-:W-:Y:S02]  /*29c0*/  ISETP.GT.AND P4, PT, R69.reuse, 0x1, PT ;  /* 0x000000014500780c */ /* 0x040fe40003f84270 */
[C---:B------:R-:W-:Y:S01]  /*29d0*/  ISETP.GT.AND P5, PT, R69.reuse, 0x8, PT ;  /* 0x000000084500780c */ /* 0x040fe20003fa4270 */
[----:B------:R-:W1:Y:S01]  /*29e0*/  SHFL.BFLY PT, R67, R54, 0x1, 0x1f ;  /* 0x0c201f0036437f89 */ /* 0x000e6200000e0000 */
[----:B0-----:R-:W-:Y:S01]  /*29f0*/  FSEL R57, R10, -INF , P4 ;  /* 0xff8000000a397808 */ /* 0x001fe20002000000 */
[----:B------:R-:W0:Y:S01]  /*2a00*/  MUFU.TANH R32, R32 ;  /* 0x0000002000207308 */ /* 0x000e220000002400 */
[----:B--2---:R-:W-:Y:S02]  /*2a10*/  FSEL R28, R28, -INF , P5 ;  /* 0xff8000001c1c7808 */ /* 0x004fe40002800000 */
[----:B------:R-:W-:-:S04]  /*2a20*/  ISETP.GT.AND P4, PT, R69, 0x10, PT ;  /* 0x000000104500780c */ /* 0x000fc80003f84270 */
[----:B----4-:R-:W-:Y:S01]  /*2a30*/  FSEL R89, R89, -INF , P4 ;  /* 0xff80000059597808 */ /* 0x010fe20002000000 */
[----:B------:R-:W-:Y:S01]  /*2a40*/  MUFU.TANH R29, R29 ;  /* 0x0000001d001d7308 */ /* 0x000fe20000002400 */
[----:B------:R-:W-:-:S07]  /*2a50*/  ISETP.GT.AND P4, PT, R69, 0x18, PT ;  /* 0x000000184500780c */ /* 0x000fce0003f84270 */
[----:B------:R-:W2:Y:S01]  /*2a60*/  MUFU.TANH R24, R24 ;  /* 0x0000001800187308 */ /* 0x000ea20000002400 */
[----:B0-----:R-:W-:Y:S02]  /*2a70*/  FSEL R32, R32, -INF , P4 ;  /* 0xff80000020207808 */ /* 0x001fe40002000000 */
[----:B------:R-:W-:Y:S02]  /*2a80*/  ISETP.GT.AND P4, PT, R69, 0x20, PT ;  /* 0x000000204500780c */ /* 0x000fe40003f84270 */
[----:B-1----:R-:W-:Y:S01]  /*2a90*/  FMNMX.FTZ R44, R54, R67, !PT ;  /* 0x00000043362c7209 */ /* 0x002fe20007810000 */
[----:B------:R-:W-:Y:S02]  /*2aa0*/  FMUL.FTZ R67, R84, UR10 ;  /* 0x0000000a54437c20 */ /* 0x000fe40008410000 */
[----:B------:R-:W0:Y:S01]  /*2ab0*/  MUFU.TANH R25, R25 ;  /* 0x0000001900197308 */ /* 0x000e220000002400 */
[----:B------:R-:W-:Y:S01]  /*2ac0*/  UMOV UR10, UR43 ;  /* 0x0000002b000a7c82 */ /* 0x000fe20008000000 */
[C---:B------:R-:W-:Y:S01]  /*2ad0*/  FSETP.NEU.FTZ.AND P3, PT, R44.reuse, -INF , PT ;  /* 0xff8000002c00780b */ /* 0x040fe20003f7d000 */
[----:B------:R-:W-:Y:S01]  /*2ae0*/  FMUL.FTZ R54, R44, UR22 ;  /* 0x000000162c367c20 */ /* 0x000fe20008410000 */
[----:B------:R-:W-:-:S04]  /*2af0*/  @UP0 USHF.R.U32.HI UR10, URZ, UR11, UR7 ;  /* 0x0000000b3f0a0299 */ /* 0x000fc80008011607 */
[----:B------:R-:W-:Y:S01]  /*2b00*/  FSEL R54, R54, RZ, P3 ;  /* 0x000000ff36367208 */ /* 0x000fe20001800000 */
[----:B------:R-:W1:Y:S01]  /*2b10*/  MUFU.TANH R21, R21 ;  /* 0x0000001500157308 */ /* 0x000e620000002400 */
[----:B------:R-:W-:Y:S01]  /*2b20*/  ISETP.GT.AND P3, PT, R69, RZ, PT ;  /* 0x000000ff4500720c */ /* 0x000fe20003f64270 */
[----:B------:R-:W-:Y:S01]  /*2b30*/  UIADD3 UR6, UR10, UR47, -UR50 ;  /* 0x0000002f0a067290 */ /* 0x000fe2000fffe832 */
[----:B--2---:R-:W-:Y:S01]  /*2b40*/  FSEL R24, R24, -INF , P4 ;  /* 0xff80000018187808 */ /* 0x004fe20002000000 */
[--C-:B------:R-:W-:Y:S01]  /*2b50*/  FFMA.FTZ R145, R53, UR22, -R54.reuse ;  /* 0x0000001635917c23 */ /* 0x100fe20008010836 */
[----:B------:R-:W-:Y:S01]  /*2b60*/  FSEL R56, R8, -INF , P3 ;  /* 0xff80000008387808 */ /* 0x000fe20001800000 */
[--C-:B------:R-:W-:Y:S01]  /*2b70*/  FFMA.FTZ R8, R55, UR22, -R54.reuse ;  /* 0x0000001637087c23 */ /* 0x100fe20008010836 */
[----:B------:R-:W-:Y:S01]  /*2b80*/  ISETP.GT.AND P3, PT, R69, 0x9, PT ;  /* 0x000000094500780c */ /* 0x000fe20003f64270 */
[----:B------:R-:W2:Y:S01]  /*2b90*/  MUFU.TANH R20, R20 ;  /* 0x0000001400147308 */ /* 0x000ea20000002400 */
[----:B------:R-:W-:Y:S01]  /*2ba0*/  FMNMX.FTZ R55, R56, R57, !PT ;  /* 0x0000003938377209 */ /* 0x000fe20007810000 */
[--C-:B------:R-:W-:Y:S01]  /*2bb0*/  FFMA.FTZ R147, R51, UR22, -R54.reuse ;  /* 0x0000001633937c23 */ /* 0x100fe20008010836 */
[----:B------:R-:W-:Y:S01]  /*2bc0*/  FSEL R88, R88, -INF , P3 ;  /* 0xff80000058587808 */ /* 0x000fe20001800000 */
[--C-:B------:R-:W-:Y:S01]  /*2bd0*/  FFMA.FTZ R141, R49, UR22, -R54.reuse ;  /* 0x00000016318d7c23 */ /* 0x100fe20008010836 */
[----:B------:R-:W-:Y:S01]  /*2be0*/  FMNMX.FTZ R55, R28, R55, !PT ;  /* 0x000000371c377209 */ /* 0x000fe20007810000 */
[--C-:B------:R-:W-:Y:S01]  /*2bf0*/  FFMA.FTZ R143, R47, UR22, -R54.reuse ;  /* 0x000000162f8f7c23 */ /* 0x100fe20008010836 */
[----:B------:R-:W-:Y:S01]  /*2c00*/  ISETP.GT.AND P3, PT, R69, 0x11, PT ;  /* 0x000000114500780c */ /* 0x000fe20003f64270 */
[----:B------:R-:W3:Y:S01]  /*2c10*/  MUFU.TANH R14, R14 ;  /* 0x0000000e000e7308 */ /* 0x000ee20000002400 */
[----:B------:R-:W-:Y:S01]  /*2c20*/  FMNMX.FTZ R10, R88, R55, !PT ;  /* 0x00000037580a7209 */ /* 0x000fe20007810000 */
[--C-:B------:R-:W-:Y:S01]  /*2c30*/  FFMA.FTZ R55, R52, UR22, -R54.reuse ;  /* 0x0000001634377c23 */ /* 0x100fe20008010836 */
[----:B------:R-:W-:Y:S01]  /*2c40*/  FSEL R33, R33, -INF , P3 ;  /* 0xff80000021217808 */ /* 0x000fe20001800000 */
[--C-:B------:R-:W-:Y:S01]  /*2c50*/  FFMA.FTZ R137, R45, UR22, -R54.reuse ;  /* 0x000000162d897c23 */ /* 0x100fe20008010836 */
[----:B------:R-:W-:Y:S01]  /*2c60*/  FMNMX.FTZ R10, R89, R10, !PT ;  /* 0x0000000a590a7209 */ /* 0x000fe20007810000 */
[--C-:B------:R-:W-:Y:S01]  /*2c70*/  FFMA.FTZ R139, R42, UR22, -R54.reuse ;  /* 0x000000162a8b7c23 */ /* 0x100fe20008010836 */
[----:B------:R-:W-:Y:S01]  /*2c80*/  ISETP.GT.AND P3, PT, R69, 0x19, PT ;  /* 0x000000194500780c */ /* 0x000fe20003f64270 */
[----:B------:R-:W4:Y:S01]  /*2c90*/  MUFU.TANH R15, R15 ;  /* 0x0000000f000f7308 */ /* 0x000f220000002400 */
[----:B------:R-:W-:Y:S01]  /*2ca0*/  FMNMX.FTZ R53, R33, R10, !PT ;  /* 0x0000000a21357209 */ /* 0x000fe20007810000 */
[--C-:B------:R-:W-:Y:S01]  /*2cb0*/  FFMA.FTZ R133, R40, UR22, -R54.reuse ;  /* 0x0000001628857c23 */ /* 0x100fe20008010836 */
[----:B------:R-:W-:Y:S01]  /*2cc0*/  FSEL R29, R29, -INF , P3 ;  /* 0xff8000001d1d7808 */ /* 0x000fe20001800000 */
[--C-:B------:R-:W-:Y:S01]  /*2cd0*/  FFMA.FTZ R40, R39, UR22, -R54.reuse ;  /* 0x0000001627287c23 */ /* 0x100fe20008010836 */
[----:B------:R-:W-:Y:S01]  /*2ce0*/  FMNMX.FTZ R52, R32, R53, !PT ;  /* 0x0000003520347209 */ /* 0x000fe20007810000 */
[--C-:B------:R-:W-:Y:S01]  /*2cf0*/  FFMA.FTZ R149, R93, UR22, -R54.reuse ;  /* 0x000000165d957c23 */ /* 0x100fe20008010836 */
[----:B------:R-:W-:Y:S01]  /*2d00*/  ISETP.GT.AND P3, PT, R69, 0x21, PT ;  /* 0x000000214500780c */ /* 0x000fe20003f64270 */
[----:B------:R-:W5:Y:S01]  /*2d10*/  MUFU.TANH R13, R13 ;  /* 0x0000000d000d7308 */ /* 0x000f620000002400 */
[----:B------:R-:W-:Y:S01]  /*2d20*/  FMNMX.FTZ R51, R29, R52, !PT ;  /* 0x000000341d337209 */ /* 0x000fe20007810000 */
[--C-:B------:R-:W-:Y:S01]  /*2d30*/  FFMA.FTZ R91, R91, UR22, -R54.reuse ;  /* 0x000000165b5b7c23 */ /* 0x100fe20008010836 */
[----:B------:R-:W-:Y:S01]  /*2d40*/  ISETP.GT.AND P4, PT, R69, 0x28, PT ;  /* 0x000000284500780c */ /* 0x000fe20003f84270 */
[--C-:B------:R-:W-:Y:S01]  /*2d50*/  FFMA.FTZ R151, R59, UR22, -R54.reuse ;  /* 0x000000163b977c23 */ /* 0x100fe20008010836 */
[----:B0-----:R-:W-:Y:S01]  /*2d60*/  FSEL R25, R25, -INF , P3 ;  /* 0xff80000019197808 */ /* 0x001fe20001800000 */
[--C-:B------:R-:W-:Y:S01]  /*2d70*/  FFMA.FTZ R123, R3, UR22, -R54.reuse ;  /* 0x00000016037b7c23 */ /* 0x100fe20008010836 */
[----:B------:R-:W-:Y:S01]  /*2d80*/  FMNMX.FTZ R52, R24, R51, !PT ;  /* 0x0000003318347209 */ /* 0x000fe20007810000 */
[----:B------:R0:W-:Y:S01]  /*2d90*/  MUFU.EX2 R10, R55 ;  /* 0x00000037000a7308 */ /* 0x0001e20000000800 */
[----:B------:R-:W-:Y:S01]  /*2da0*/  ISETP.GT.AND P3, PT, R69, 0x29, PT ;  /* 0x000000294500780c */ /* 0x000fe20003f64270 */
[--C-:B------:R-:W-:Y:S01]  /*2db0*/  FFMA.FTZ R127, R27, UR22, -R54.reuse ;  /* 0x000000161b7f7c23 */ /* 0x100fe20008010836 */
[----:B-1----:R-:W-:Y:S01]  /*2dc0*/  FSEL R21, R21, -INF , P4 ;  /* 0xff80000015157808 */ /* 0x002fe20002000000 */
[--C-:B------:R-:W-:Y:S01]  /*2dd0*/  FFMA.FTZ R125, R30, UR22, -R54.reuse ;  /* 0x000000161e7d7c23 */ /* 0x100fe20008010836 */
[----:B------:R-:W-:Y:S01]  /*2de0*/  FMNMX.FTZ R52, R25, R52, !PT ;  /* 0x0000003419347209 */ /* 0x000fe20007810000 */
[--C-:B------:R-:W-:Y:S01]  /*2df0*/  FFMA.FTZ R30, R9, UR22, -R54.reuse ;  /* 0x00000016091e7c23 */ /* 0x100fe20008010836 */
[----:B------:R-:W-:Y:S01]  /*2e00*/  ISETP.GT.AND P4, PT, R69, 0x30, PT ;  /* 0x000000304500780c */ /* 0x000fe20003f84270 */
[----:B------:R-:W1:Y:S01]  /*2e10*/  MUFU.TANH R12, R12 ;  /* 0x0000000c000c7308 */ /* 0x000e620000002400 */
[--C-:B0-----:R-:W-:Y:S01]  /*2e20*/  FFMA.FTZ R55, R50, UR22, -R54.reuse ;  /* 0x0000001632377c23 */ /* 0x101fe20008010836 */
[----:B--2---:R-:W-:Y:S01]  /*2e30*/  FSEL R50, R20, -INF , P3 ;  /* 0xff80000014327808 */ /* 0x004fe20001800000 */
[--C-:B------:R-:W-:Y:S01]  /*2e40*/  FFMA.FTZ R121, R11, UR22, -R54.reuse ;  /* 0x000000160b797c23 */ /* 0x100fe20008010836 */
[----:B------:R-:W-:Y:S01]  /*2e50*/  FMNMX.FTZ R53, R21, R52, !PT ;  /* 0x0000003415357209 */ /* 0x000fe20007810000 */
[--C-:B------:R-:W-:Y:S01]  /*2e60*/  FFMA.FTZ R52, R48, UR22, -R54.reuse ;  /* 0x0000001630347c23 */ /* 0x100fe20008010836 */
[----:B---3--:R-:W-:Y:S01]  /*2e70*/  FSEL R51, R14, -INF , P4 ;  /* 0xff8000000e337808 */ /* 0x008fe20002000000 */
[--C-:B------:R-:W-:Y:S01]  /*2e80*/  FFMA.FTZ R131, R34, UR22, -R54.reuse ;  /* 0x0000001622837c23 */ /* 0x100fe20008010836 */
[----:B------:R-:W0:Y:S01]  /*2e90*/  MUFU.TANH R5, R5 ;  /* 0x0000000500057308 */ /* 0x000e220000002400 */
[----:B------:R-:W-:Y:S01]  /*2ea0*/  ISETP.GT.AND P3, PT, R69, 0x31, PT ;  /* 0x000000314500780c */ /* 0x000fe20003f64270 */
[--C-:B------:R-:W-:Y:S01]  /*2eb0*/  FFMA.FTZ R34, R31, UR22, -R54.reuse ;  /* 0x000000161f227c23 */ /* 0x100fe20008010836 */
[----:B------:R-:W-:Y:S01]  /*2ec0*/  FMNMX.FTZ R14, R50, R53, !PT ;  /* 0x00000035320e7209 */ /* 0x000fe20007810000 */
[--C-:B------:R-:W-:Y:S01]  /*2ed0*/  FFMA.FTZ R135, R38, UR22, -R54.reuse ;  /* 0x0000001626877c23 */ /* 0x100fe20008010836 */
[----:B------:R-:W-:Y:S01]  /*2ee0*/  ISETP.GT.AND P4, PT, R69, 0x38, PT ;  /* 0x000000384500780c */ /* 0x000fe20003f84270 */
[--C-:B------:R-:W-:Y:S01]  /*2ef0*/  FFMA.FTZ R38, R37, UR22, -R54.reuse ;  /* 0x0000001625267c23 */ /* 0x100fe20008010836 */
[----:B----4-:R-:W-:Y:S01]  /*2f00*/  FSEL R15, R15, -INF , P3 ;  /* 0xff8000000f0f7808 */ /* 0x010fe20001800000 */
[----:B------:R-:W2:Y:S01]  /*2f10*/  MUFU.TANH R7, R7 ;  /* 0x0000000700077308 */ /* 0x000ea20000002400 */
[----:B------:R-:W-:Y:S01]  /*2f20*/  FMNMX.FTZ R14, R51, R14, !PT ;  /* 0x0000000e330e7209 */ /* 0x000fe20007810000 */
[--C-:B------:R-:W-:Y:S01]  /*2f30*/  FFMA.FTZ R129, R36, UR22, -R54.reuse ;  /* 0x0000001624817c23 */ /* 0x100fe20008010836 */
[----:B------:R-:W-:Y:S01]  /*2f40*/  ISETP.GT.AND P3, PT, R69, 0x39, PT ;  /* 0x000000394500780c */ /* 0x000fe20003f64270 */
[--C-:B------:R-:W-:Y:S01]  /*2f50*/  FFMA.FTZ R36, R35, UR22, -R54.reuse ;  /* 0x0000001623247c23 */ /* 0x100fe20008010836 */
[----:B-----5:R-:W-:Y:S01]  /*2f60*/  FSEL R13, R13, -INF , P4 ;  /* 0xff8000000d0d7808 */ /* 0x020fe20002000000 */
[--C-:B------:R-:W-:Y:S01]  /*2f70*/  FFMA.FTZ R26, R26, UR22, -R54.reuse ;  /* 0x000000161a1a7c23 */ /* 0x100fe20008010836 */
[----:B------:R-:W-:Y:S01]  /*2f80*/  FMNMX.FTZ R14, R15, R14, !PT ;  /* 0x0000000e0f0e7209 */ /* 0x000fe20007810000 */
[----:B------:R-:W3:Y:S01]  /*2f90*/  MUFU.TANH R70, R70 ;  /* 0x0000004600467308 */ /* 0x000ee20000002400 */
[----:B------:R-:W-:Y:S01]  /*2fa0*/  ISETP.GT.AND P4, PT, R69, 0x40, PT ;  /* 0x000000404500780c */ /* 0x000fe20003f84270 */
[--C-:B------:R-:W-:Y:S01]  /*2fb0*/  FFMA.FTZ R4, R4, UR22, -R54.reuse ;  /* 0x0000001604047c23 */ /* 0x100fe20008010836 */
[----:B-1----:R-:W-:Y:S01]  /*2fc0*/  FSEL R48, R12, -INF , P3 ;  /* 0xff8000000c307808 */ /* 0x002fe20001800000 */
[--C-:B------:R-:W-:Y:S01]  /*2fd0*/  FFMA.FTZ R2, R2, UR22, -R54.reuse ;  /* 0x0000001602027c23 */ /* 0x100fe20008010836 */
[----:B------:R-:W-:Y:S01]  /*2fe0*/  FMNMX.FTZ R49, R13, R14, !PT ;  /* 0x0000000e0d317209 */ /* 0x000fe20007810000 */
[----:B------:R-:W-:Y:S01]  /*2ff0*/  USHF.R.S32.HI UR7, URZ, 0x1f, UR6 ;  /* 0x0000001f3f077899 */ /* 0x000fe20008011406 */
[----:B------:R-:W-:Y:S01]  /*3000*/  ISETP.GT.AND P3, PT, R69, 0x41, PT ;  /* 0x000000414500780c */ /* 0x000fe20003f64270 */
[----:B------:R-:W1:Y:S01]  /*3010*/  MUFU.TANH R71, R71 ;  /* 0x0000004700477308 */ /* 0x000e620000002400 */
[----:B0-----:R-:W-:Y:S01]  /*3020*/  FSEL R5, R5, -INF , P4 ;  /* 0xff80000005057808 */ /* 0x001fe20002000000 */
[----:B------:R-:W-:Y:S01]  /*3030*/  ULEA.HI UR7, UR7, UR6, URZ, 0x7 ;  /* 0x0000000607077291 */ /* 0x000fe2000f8f383f */
[----:B------:R-:W-:Y:S01]  /*3040*/  FMNMX.FTZ R14, R48, R49, !PT ;  /* 0x00000031300e7209 */ /* 0x000fe20007810000 */
[----:B------:R-:W-:Y:S01]  /*3050*/  FFMA.FTZ R49, R46, UR22, -R54 ;  /* 0x000000162e317c23 */ /* 0x000fe20008010836 */
[----:B------:R-:W-:Y:S01]  /*3060*/  ISETP.GT.AND P4, PT, R69, 0x48, PT ;  /* 0x000000484500780c */ /* 0x000fe20003f84270 */
[----:B------:R-:W-:Y:S01]  /*3070*/  USHF.R.S32.HI UR7, URZ, 0x7, UR7 ;  /* 0x000000073f077899 */ /* 0x000fe20008011407 */
[----:B--2---:R-:W-:Y:S01]  /*3080*/  FSEL R7, R7, -INF , P3 ;  /* 0xff80000007077808 */ /* 0x004fe20001800000 */
[----:B------:R-:W0:Y:S01]  /*3090*/  MUFU.TANH R74, R74 ;  /* 0x0000004a004a7308 */ /* 0x000e220000002400 */
[----:B------:R-:W-:Y:S01]  /*30a0*/  FMNMX.FTZ R14, R5, R14, !PT ;  /* 0x0000000e050e7209 */ /* 0x000fe20007810000 */
[----:B------:R-:W-:Y:S01]  /*30b0*/  UISETP.LT.AND UP1, UPT, URZ, UR7, UPT ;  /* 0x000000073f00728c */ /* 0x000fe2000bf21270 */
[----:B------:R-:W-:-:S02]  /*30c0*/  ISETP.GT.AND P3, PT, R69, 0x49, PT ;  /* 0x000000494500780c */ /* 0x000fc40003f64270 */
[----:B------:R-:W-:Y:S02]  /*30d0*/  CS2R R92, SRZ ;  /* 0x00000000005c7805 */ /* 0x000fe4000001ff00 */
[----:B---3--:R-:W-:Y:S01]  /*30e0*/  FSEL R70, R70, -INF , P4 ;  /* 0xff80000046467808 */ /* 0x008fe20002000000 */
[----:B------:R-:W-:Y:S01]  /*30f0*/  USEL UR23, URZ, UR7, !UP1 ;  /* 0x000000073f177287 */ /* 0x000fe2000c800000 */
[----:B------:R-:W-:Y:S01]  /*3100*/  FMNMX.FTZ R47, R7, R14, !PT ;  /* 0x0000000e072f7209 */ /* 0x000fe20007810000 */
[----:B------:R-:W2:Y:S01]  /*3110*/  MUFU.TANH R75, R75 ;  /* 0x0000004b004b7308 */ /* 0x000ea20000002400 */
[----:B------:R-:W-:Y:S01]  /*3120*/  ISETP.GT.AND P4, PT, R69, 0x50, PT ;  /* 0x000000504500780c */ /* 0x000fe20003f84270 */
[----:B------:R-:W-:Y:S01]  /*3130*/  UISETP.GE.AND UP1, UPT, UR25, UR23, UPT ;  /* 0x000000171900728c */ /* 0x000fe2000bf26270 */
[----:B-1----:R-:W-:Y:S02]  /*3140*/  FSEL R71, R71, -INF , P3 ;  /* 0xff80000047477808 */ /* 0x002fe40001800000 */
[----:B------:R-:W-:-:S02]  /*3150*/  FMNMX.FTZ R46, R70, R47, !PT ;  /* 0x0000002f462e7209 */ /* 0x000fc40007810000 */
[----:B------:R-:W-:Y:S01]  /*3160*/  ISETP.GT.AND P3, PT, R69, 0x51, PT ;  /* 0x000000514500780c */ /* 0x000fe20003f64270 */
[----:B------:R-:W1:Y:S01]  /*3170*/  MUFU.TANH R58, R58 ;  /* 0x0000003a003a7308 */ /* 0x000e620000002400 */
[----:B0-----:R-:W-:Y:S02]  /*3180*/  FSEL R74, R74, -INF , P4 ;  /* 0xff8000004a4a7808 */ /* 0x001fe40002000000 */
[----:B------:R-:W-:Y:S02]  /*3190*/  FMNMX.FTZ R45, R71, R46, !PT ;  /* 0x0000002e472d7209 */ /* 0x000fe40007810000 */
[----:B------:R-:W-:Y:S02]  /*31a0*/  ISETP.GT.AND P4, PT, R69, 0x58, PT ;  /* 0x000000584500780c */ /* 0x000fe40003f84270 */
[----:B------:R-:W-:Y:S01]  /*31b0*/  FMNMX.FTZ R46, R74, R45, !PT ;  /* 0x0000002d4a2e7209 */ /* 0x000fe20007810000 */
[----:B------:R-:W0:Y:S01]  /*31c0*/  MUFU.TANH R61, R61 ;  /* 0x0000003d003d7308 */ /* 0x000e220000002400 */
[----:B--2---:R-:W-:Y:S01]  /*31d0*/  FSEL R75, R75, -INF , P3 ;  /* 0xff8000004b4b7808 */ /* 0x004fe20001800000 */
[----:B------:R-:W-:Y:S01]  /*31e0*/  FFMA.FTZ R45, R43, UR22, -R54 ;  /* 0x000000162b2d7c23 */ /* 0x000fe20008010836 */
[----:B------:R-:W-:-:S02]  /*31f0*/  ISETP.GT.AND P3, PT, R69, 0x59, PT ;  /* 0x000000594500780c */ /* 0x000fc40003f64270 */
[----:B------:R-:W-:-:S03]  /*3200*/  FMNMX.FTZ R43, R75, R46, !PT ;  /* 0x0000002e4b2b7209 */ /* 0x000fc60007810000 */
        /* <DEDUP_REMOVED lines=9> */
[----:B------:R-:W2:Y:S01]  /*32a0*/  MUFU.TANH R65, R65 ;  /* 0x0000004100417308 */ /* 0x000ea20000002400 */
[----:B-1----:R-:W-:Y:S02]  /*32b0*/  FSEL R63, R63, -INF , P3 ;  /* 0xff8000003f3f7808 */ /* 0x002fe40001800000 */
[----:B------:R-:W-:-:S05]  /*32c0*/  ISETP.GT.AND P3, PT, R69, 0x69, PT ;  /* 0x000000694500780c */ /* 0x000fca0003f64270 */
[----:B------:R1:W-:Y:S01]  /*32d0*/  MUFU.EX2 R12, R52 ;  /* 0x00000034000c7308 */ /* 0x0003e20000000800 */
[----:B0-----:R-:W-:Y:S02]  /*32e0*/  FSEL R62, R62, -INF , P4 ;  /* 0xff8000003e3e7808 */ /* 0x001fe40002000000 */
[----:B------:R-:W-:-:S05]  /*32f0*/  ISETP.GT.AND P4, PT, R69, 0x70, PT ;  /* 0x000000704500780c */ /* 0x000fca0003f84270 */
[----:B------:R-:W0:Y:S01]  /*3300*/  MUFU.TANH R64, R64 ;  /* 0x0000004000407308 */ /* 0x000e220000002400 */
[----:B-1----:R-:W-:Y:S02]  /*3310*/  FMNMX.FTZ R52, R58, R43, !PT ;  /* 0x0000002b3a347209 */ /* 0x002fe40007810000 */
[----:B--2---:R-:W-:Y:S02]  /*3320*/  FSEL R65, R65, -INF , P3 ;  /* 0xff80000041417808 */ /* 0x004fe40001800000 */
[----:B------:R-:W-:Y:S02]  /*3330*/  FMNMX.FTZ R43, R61, R52, !PT ;  /* 0x000000343d2b7209 */ /* 0x000fe40007810000 */
[----:B------:R-:W-:Y:S01]  /*3340*/  ISETP.GT.AND P3, PT, R69, 0x71, PT ;  /* 0x000000714500780c */ /* 0x000fe20003f64270 */
[----:B------:R-:W1:Y:S01]  /*3350*/  MUFU.TANH R66, R66 ;  /* 0x0000004200427308 */ /* 0x000e620000002400 */
[----:B------:R-:W-:Y:S01]  /*3360*/  FMNMX.FTZ R42, R60, R43, !PT ;  /* 0x0000002b3c2a7209 */ /* 0x000fe20007810000 */
[----:B------:R-:W-:-:S03]  /*3370*/  FFMA.FTZ R43, R41, UR22, -R54 ;  /* 0x00000016292b7c23 */ /* 0x000fc60008010836 */
[----:B------:R-:W-:-:S03]  /*3380*/  FMNMX.FTZ R41, R63, R42, !PT ;  /* 0x0000002a3f297209 */ /* 0x000fc60007810000 */
[----:B------:R-:W2:Y:S01]  /*3390*/  MUFU.TANH R67, R67 ;  /* 0x0000004300437308 */ /* 0x000ea20000002400 */
[----:B------:R-:W-:Y:S02]  /*33a0*/  FMNMX.FTZ R52, R62, R41, !PT ;  /* 0x000000293e347209 */ /* 0x000fe40007810000 */
[----:B0-----:R-:W-:Y:S02]  /*33b0*/  FSEL R64, R64, -INF , P4 ;  /* 0xff80000040407808 */ /* 0x001fe40002000000 */
[----:B------:R-:W-:Y:S02]  /*33c0*/  FMNMX.FTZ R41, R65, R52, !PT ;  /* 0x0000003441297209 */ /* 0x000fe40007810000 */
[----:B------:R-:W-:Y:S01]  /*33d0*/  ISETP.GT.AND P4, PT, R69, 0x78, PT ;  /* 0x000000784500780c */ /* 0x000fe20003f84270 */
[----:B------:R-:W0:Y:S01]  /*33e0*/  MUFU.TANH R68, R68 ;  /* 0x0000004400447308 */ /* 0x000e220000002400 */
[----:B-1----:R-:W-:Y:S02]  /*33f0*/  FSEL R66, R66, -INF , P3 ;  /* 0xff80000042427808 */ /* 0x002fe40001800000 */
[----:B------:R-:W-:-:S02]  /*3400*/  FMNMX.FTZ R41, R64, R41, !PT ;  /* 0x0000002940297209 */ /* 0x000fc40007810000 */
[----:B------:R-:W-:Y:S02]  /*3410*/  ISETP.GT.AND P3, PT, R69, 0x79, PT ;  /* 0x000000794500780c */ /* 0x000fe40003f64270 */
[----:B------:R-:W-:Y:S01]  /*3420*/  FMNMX.FTZ R52, R66, R41, !PT ;  /* 0x0000002942347209 */ /* 0x000fe20007810000 */
[----:B------:R-:W-:Y:S01]  /*3430*/  MUFU.EX2 R14, R49 ;  /* 0x00000031000e7308 */ /* 0x000fe20000000800 */
[----:B--2---:R-:W-:-:S04]  /*3440*/  FSEL R67, R67, -INF , P4 ;  /* 0xff80000043437808 */ /* 0x004fc80002000000 */
[----:B------:R-:W-:-:S03]  /*3450*/  FMNMX.FTZ R39, R67, R52, !PT ;  /* 0x0000003443277209 */ /* 0x000fc60007810000 */
[----:B------:R-:W-:Y:S01]  /*3460*/  MUFU.EX2 R149, R149 ;  /* 0x0000009500957308 */ /* 0x000fe20000000800 */
[----:B0-----:R-:W-:-:S04]  /*3470*/  FSEL R68, R68, -INF , P3 ;  /* 0xff80000044447808 */ /* 0x001fc80001800000 */
[----:B------:R-:W-:-:S03]  /*3480*/  FMNMX.FTZ R39, R68, R39, !PT ;  /* 0x0000002744277209 */ /* 0x000fc60007810000 */
[----:B------:R0:W1:Y:S02]  /*3490*/  MUFU.EX2 R6, R91 ;  /* 0x0000005b00067308 */ /* 0x0000640000000800 */
[----:B------:R-:W2:Y:S06]  /*34a0*/  SHFL.BFLY PT, R52, R39, 0x2, 0x1f ;  /* 0x0c401f0027347f89 */ /* 0x000eac00000e0000 */
[----:B------:R-:W3:Y:S01]  /*34b0*/  MUFU.EX2 R151, R151 ;  /* 0x0000009700977308 */ /* 0x000ee20000000800 */
[----:B0-----:R-:W-:-:S07]  /*34c0*/  CS2R R90, SRZ ;  /* 0x00000000005a7805 */ /* 0x001fce000001ff00 */
[----:B------:R-:W0:Y:S08]  /*34d0*/  MUFU.EX2 R8, R8 ;  /* 0x0000000800087308 */ /* 0x000e300000000800 */
[----:B------:R-:W4:Y:S01]  /*34e0*/  MUFU.EX2 R145, R145 ;  /* 0x0000009100917308 */ /* 0x000f220000000800 */
[----:B--2---:R-:W-:-:S05]  /*34f0*/  FMNMX.FTZ R52, R39, R52, !PT ;  /* 0x0000003427347209 */ /* 0x004fca0007810000 */
[----:B------:R-:W2:Y:S02]  /*3500*/  SHFL.BFLY PT, R49, R52, 0x1, 0x1f ;  /* 0x0c201f0034317f89 */ /* 0x000ea400000e0000 */
[----:B------:R-:W5:Y:S08]  /*3510*/  MUFU.EX2 R147, R147 ;  /* 0x0000009300937308 */ /* 0x000f700000000800 */
[----:B------:R-:W5:Y:S08]  /*3520*/  MUFU.EX2 R20, R55 ;  /* 0x0000003700147308 */ /* 0x000f700000000800 */
[----:B------:R-:W5:Y:S01]  /*3530*/  MUFU.EX2 R141, R141 ;  /* 0x0000008d008d7308 */ /* 0x000f620000000800 */
[----:B--2---:R-:W-:-:S07]  /*3540*/  FMNMX.FTZ R49, R52, R49, !PT ;  /* 0x0000003134317209 */ /* 0x004fce0007810000 */
[----:B------:R-:W-:Y:S01]  /*3550*/  MUFU.EX2 R143, R143 ;  /* 0x0000008f008f7308 */ /* 0x000fe20000000800 */
[C---:B------:R-:W-:Y:S01]  /*3560*/  FSETP.NEU.FTZ.AND P3, PT, R49.reuse, -INF , PT ;  /* 0xff8000003100780b */ /* 0x040fe20003f7d000 */
[----:B------:R-:W-:-:S06]  /*3570*/  FMUL.FTZ R52, R49, UR22 ;  /* 0x0000001631347c20 */ /* 0x000fcc0008410000 */
[----:B------:R-:W-:Y:S01]  /*3580*/  MUFU.EX2 R137, R137 ;  /* 0x0000008900897308 */ /* 0x000fe20000000800 */
[----:B------:R-:W-:Y:S02]  /*3590*/  FSEL R52, R52, RZ, P3 ;  /* 0x000000ff34347208 */ /* 0x000fe40001800000 */
[----:B------:R-:W-:-:S03]  /*35a0*/  PLOP3.LUT P3, PT, PT, PT, UP1, 0x80, 0x0 ;  /* 0x000000000000781c */ /* 0x000fc60003f6f018 */
[----:B------:R-:W-:Y:S01]  /*35b0*/  FFMA.FTZ R140, R24, UR22, -R52 ;  /* 0x00000016188c7c23 */ /* 0x000fe20008010834 */
[----:B-1----:R-:W-:Y:S01]  /*35c0*/  FADD.FTZ R24, R149, R6 ;  /* 0x0000000695187221 */ /* 0x002fe20000010000 */
[--C-:B------:R-:W-:Y:S01]  /*35d0*/  FFMA.FTZ R148, R56, UR22, -R52.reuse ;  /* 0x0000001638947c23 */ /* 0x100fe20008010834 */
[--C-:B------:R-:W-:Y:S01]  /*35e0*/  FFMA.FTZ R3, R57, UR22, -R52.reuse ;  /* 0x0000001639037c23 */ /* 0x100fe20008010834 */
[----:B------:R-:W-:Y:S01]  /*35f0*/  FFMA.FTZ R27, R29, UR22, -R52 ;  /* 0x000000161d1b7c23 */ /* 0x000fe20008010834 */
[----:B---3--:R-:W-:Y:S01]  /*3600*/  FADD.FTZ R29, R151, R24 ;  /* 0x00000018971d7221 */ /* 0x008fe20000010000 */
[--C-:B------:R-:W-:Y:S01]  /*3610*/  FFMA.FTZ R150, R28, UR22, -R52.reuse ;  /* 0x000000161c967c23 */ /* 0x100fe20008010834 */
[--C-:B------:R-:W-:Y:S01]  /*3620*/  FFMA.FTZ R9, R88, UR22, -R52.reuse ;  /* 0x0000001658097c23 */ /* 0x100fe20008010834 */
[----:B------:R-:W-:Y:S01]  /*3630*/  MUFU.EX2 R148, R148 ;  /* 0x0000009400947308 */ /* 0x000fe20000000800 */
[----:B0-----:R-:W-:Y:S01]  /*3640*/  FADD.FTZ R24, R8, R29 ;  /* 0x0000001d08187221 */ /* 0x001fe20000010000 */
[--C-:B------:R-:W-:Y:S01]  /*3650*/  FFMA.FTZ R144, R89, UR22, -R52.reuse ;  /* 0x0000001659907c23 */ /* 0x100fe20008010834 */
[--C-:B------:R-:W-:Y:S01]  /*3660*/  FFMA.FTZ R11, R33, UR22, -R52.reuse ;  /* 0x00000016210b7c23 */ /* 0x100fe20008010834 */
[----:B------:R-:W-:Y:S01]  /*3670*/  FFMA.FTZ R132, R5, UR22, -R52 ;  /* 0x0000001605847c23 */ /* 0x000fe20008010834 */
[----:B----4-:R-:W-:Y:S01]  /*3680*/  FADD.FTZ R29, R145, R24 ;  /* 0x00000018911d7221 */ /* 0x010fe20000010000 */
[--C-:B------:R-:W-:Y:S01]  /*3690*/  FFMA.FTZ R5, R7, UR22, -R52.reuse ;  /* 0x0000001607057c23 */ /* 0x100fe20008010834 */
[--C-:B------:R-:W-:Y:S01]  /*36a0*/  FFMA.FTZ R146, R32, UR22, -R52.reuse ;  /* 0x0000001620927c23 */ /* 0x100fe20008010834 */
[----:B------:R-:W0:Y:S01]  /*36b0*/  MUFU.EX2 R3, R3 ;  /* 0x0000000300037308 */ /* 0x000e220000000800 */
[----:B------:R-:W-:Y:S01]  /*36c0*/  FADD.FTZ R24, R10, R29 ;  /* 0x0000001d0a187221 */ /* 0x000fe20000010000 */
[--C-:B------:R-:W-:Y:S01]  /*36d0*/  FFMA.FTZ R25, R25, UR22, -R52.reuse ;  /* 0x0000001619197c23 */ /* 0x100fe20008010834 */
[--C-:B------:R-:W-:Y:S01]  /*36e0*/  FFMA.FTZ R142, R21, UR22, -R52.reuse ;  /* 0x00000016158e7c23 */ /* 0x100fe20008010834 */
[----:B------:R-:W-:Y:S01]  /*36f0*/  FFMA.FTZ R21, R50, UR22, -R52 ;  /* 0x0000001632157c23 */ /* 0x000fe20008010834 */
[----:B-----5:R-:W-:Y:S01]  /*3700*/  FADD.FTZ R7, R147, R24 ;  /* 0x0000001893077221 */ /* 0x020fe20000010000 */
[--C-:B------:R-:W-:Y:S01]  /*3710*/  FFMA.FTZ R136, R51, UR22, -R52.reuse ;  /* 0x0000001633887c23 */ /* 0x100fe20008010834 */
[--C-:B------:R-:W-:Y:S01]  /*3720*/  FFMA.FTZ R15, R15, UR22, -R52.reuse ;  /* 0x000000160f0f7c23 */ /* 0x100fe20008010834 */
[----:B------:R-:W1:Y:S01]  /*3730*/  MUFU.EX2 R150, R150 ;  /* 0x0000009600967308 */ /* 0x000e620000000800 */
[----:B------:R-:W-:Y:S01]  /*3740*/  FADD.FTZ R24, R20, R7 ;  /* 0x0000000714187221 */ /* 0x000fe20000010000 */
[--C-:B------:R-:W-:Y:S01]  /*3750*/  FFMA.FTZ R138, R13, UR22, -R52.reuse ;  /* 0x000000160d8a7c23 */ /* 0x100fe20008010834 */
[--C-:B------:R-:W-:Y:S01]  /*3760*/  FFMA.FTZ R13, R48, UR22, -R52.reuse ;  /* 0x00000016300d7c23 */ /* 0x100fe20008010834 */
[----:B------:R-:W-:Y:S01]  /*3770*/  FFMA.FTZ R134, R70, UR22, -R52 ;  /* 0x0000001646867c23 */ /* 0x000fe20008010834 */
[----:B------:R-:W-:Y:S01]  /*3780*/  FADD.FTZ R31, R141, R24 ;  /* 0x000000188d1f7221 */ /* 0x000fe20000010000 */
[--C-:B------:R-:W-:Y:S01]  /*3790*/  FFMA.FTZ R7, R71, UR22, -R52.reuse ;  /* 0x0000001647077c23 */ /* 0x100fe20008010834 */
[--C-:B------:R-:W-:Y:S01]  /*37a0*/  FFMA.FTZ R128, R74, UR22, -R52.reuse ;  /* 0x000000164a807c23 */ /* 0x100fe20008010834 */
[----:B------:R-:W2:Y:S01]  /*37b0*/  MUFU.EX2 R9, R9 ;  /* 0x0000000900097308 */ /* 0x000ea20000000800 */
[----:B0-----:R-:W-:Y:S01]  /*37c0*/  FADD.FTZ R29, R148, R3 ;  /* 0x00000003941d7221 */ /* 0x001fe20000010000 */
[----:B------:R-:W-:Y:S01]  /*37d0*/  FADD.FTZ R28, R12, R31 ;  /* 0x0000001f0c1c7221 */ /* 0x000fe20000010000 */
[--C-:B------:R-:W-:Y:S01]  /*37e0*/  FFMA.FTZ R130, R58, UR22, -R52.reuse ;  /* 0x000000163a827c23 */ /* 0x100fe20008010834 */
[----:B------:R-:W-:Y:S01]  /*37f0*/  F2FP.F16.F32.PACK_AB R149, R6, R149 ;  /* 0x000000950695723e */ /* 0x000fe200000000ff */
[----:B------:R-:W-:Y:S01]  /*3800*/  FFMA.FTZ R61, R61, UR22, -R52 ;  /* 0x000000163d3d7c23 */ /* 0x000fe20008010834 */
[----:B------:R-:W-:Y:S01]  /*3810*/  FADD.FTZ R31, R143, R28 ;  /* 0x0000001c8f1f7221 */ /* 0x000fe20000010000 */
[--C-:B------:R-:W-:Y:S01]  /*3820*/  FFMA.FTZ R60, R60, UR22, -R52.reuse ;  /* 0x000000163c3c7c23 */ /* 0x100fe20008010834 */
[----:B------:R-:W0:Y:S01]  /*3830*/  MUFU.EX2 R144, R144 ;  /* 0x0000009000907308 */ /* 0x000e220000000800 */
[----:B-1----:R-:W-:Y:S01]  /*3840*/  FADD.FTZ R24, R150, R29 ;  /* 0x0000001d96187221 */ /* 0x002fe20000010000 */
[----:B------:R-:W-:Y:S01]  /*3850*/  FADD.FTZ R28, R14, R31 ;  /* 0x0000001f0e1c7221 */ /* 0x000fe20000010000 */
[--C-:B------:R-:W-:Y:S01]  /*3860*/  FFMA.FTZ R63, R63, UR22, -R52.reuse ;  /* 0x000000163f3f7c23 */ /* 0x100fe20008010834 */
[--C-:B------:R-:W-:Y:S01]  /*3870*/  FFMA.FTZ R62, R62, UR22, -R52.reuse ;  /* 0x000000163e3e7c23 */ /* 0x100fe20008010834 */
[----:B------:R-:W-:Y:S01]  /*3880*/  FFMA.FTZ R65, R65, UR22, -R52 ;  /* 0x0000001641417c23 */ /* 0x000fe20008010834 */
[----:B------:R-:W-:Y:S01]  /*3890*/  FADD.FTZ R33, R137, R28 ;  /* 0x0000001c89217221 */ /* 0x000fe20000010000 */
[----:B------:R-:W-:Y:S01]  /*38a0*/  FFMA.FTZ R64, R64, UR22, -R52 ;  /* 0x0000001640407c23 */ /* 0x000fe20008010834 */
[----:B------:R-:W1:Y:S01]  /*38b0*/  MUFU.EX2 R11, R11 ;  /* 0x0000000b000b7308 */ /* 0x000e620000000800 */
[----:B--2---:R-:W-:Y:S01]  /*38c0*/  FADD.FTZ R29, R9, R24 ;  /* 0x00000018091d7221 */ /* 0x004fe20000010000 */
[--C-:B------:R-:W-:Y:S01]  /*38d0*/  FFMA.FTZ R66, R66, UR22, -R52.reuse ;  /* 0x0000001642427c23 */ /* 0x100fe20008010834 */
[----:B------:R-:W-:Y:S01]  /*38e0*/  FFMA.FTZ R67, R67, UR22, -R52 ;  /* 0x0000001643437c23 */ /* 0x000fe20008010834 */
[----:B------:R-:W-:-:S02]  /*38f0*/  F2FP.F16.F32.PACK_AB R148, R3, R148 ;  /* 0x000000940394723e */ /* 0x000fc400000000ff */
[----:B------:R-:W-:Y:S02]  /*3900*/  CS2R R88, SRZ ;  /* 0x0000000000587805 */ /* 0x000fe4000001ff00 */
[----:B------:R-:W-:Y:S01]  /*3910*/  F2FP.F16.F32.PACK_AB R151, R8, R151 ;  /* 0x000000970897723e */ /* 0x000fe200000000ff */
[----:B------:R-:W2:Y:S01]  /*3920*/  MUFU.EX2 R146, R146 ;  /* 0x0000009200927308 */ /* 0x000ea20000000800 */
[----:B0-----:R-:W-:Y:S01]  /*3930*/  FADD.FTZ R24, R144, R29 ;  /* 0x0000001d90187221 */ /* 0x001fe20000010000 */
[--C-:B------:R-:W-:Y:S01]  /*3940*/  FFMA.FTZ R29, R75, UR22, -R52.reuse ;  /* 0x000000164b1d7c23 */ /* 0x100fe20008010834 */
[----:B------:R-:W-:Y:S01]  /*3950*/  FFMA.FTZ R52, R68, UR22, -R52 ;  /* 0x0000001644347c23 */ /* 0x000fe20008010834 */
        /* <DEDUP_REMOVED lines=9> */
[----:B------:R-:W-:-:S06]  /*39f0*/  F2FP.F16.F32.PACK_AB R144, R11, R144 ;  /* 0x000000900b90723e */ /* 0x000fcc00000000ff */
        /* <DEDUP_REMOVED lines=117> */
.L_x_14671:
        /* <DEDUP_REMOVED lines=9> */
.L_x_14664:
[----:B------:R-:W-:Y:S01]  /*41e0*/  ULEA UR6, UR39, UR45, 0x3 ;  /* 0x0000002d27067291 */ /* 0x000fe2000f8e183f */
[----:B------:R-:W-:-:S05]  /*41f0*/  IMAD.U32 R5, RZ, RZ, UR38 ;  /* 0x00000026ff057e24 */ /* 0x000fca000f8e00ff */
[----:B------:R-:W-:-:S04]  /*4200*/  SHF.L.U32 R5, R5, 0x1f, RZ ;  /* 0x0000001f05057819 */ /* 0x000fc800000006ff */
[----:B------:R0:W1:Y:S01]  /*4210*/  SYNCS.PHASECHK.TRANS64.TRYWAIT P3, [UR6+0x16830], R5 ;  /* 0x01683005ff0075a7 */ /* 0x0000620008060146 */
[----:B------:R-:W-:Y:S05]  /*4220*/  @!P0 BRA `(.L_x_14665) ;  /* 0x0000000000048947 */ /* 0x000fea0003800000 */
[----:B------:R-:W-:Y:S01]  /*4230*/  BPT.TRAP 0x1 ;  /* 0x000000040000795c */ /* 0x000fe20000300000 */
.L_x_14665:
[----:B-1----:R-:W-:Y:S05]  /*4240*/  @P3 BRA `(.L_x_14663) ;  /* 0x0000000000083947 */ /* 0x002fea0003800000 */
[----:B------:R-:W1:Y:S02]  /*4250*/  SYNCS.PHASECHK.TRANS64.TRYWAIT P3, [UR6+0x16830], R5 ;  /* 0x01683005ff0075a7 */ /* 0x000e640008060146 */
[----:B-1----:R-:W-:Y:S05]  /*4260*/  @!P3 BRA `(.L_x_14666) ;  /* 0x000000c8008cb947 */ /* 0x002fea0003800000 */
.L_x_14663:
[----:B01----:R-:W-:Y:S01]  /*4270*/  IADD3 R5, R23, 0x8, RZ ;  /* 0x0000000817057810 */ /* 0x003fe20007ffe0ff */
        /* <DEDUP_REMOVED lines=24> */
.L_x_14668:
[----:B------:R-:W-:Y:S01]  /*4400*/  ULEA UR6, UR24, UR45, 0x3 ;  /* 0x0000002d18067291 */ /* 0x000fe2000f8e183f */
[----:B------:R-:W-:-:S05]  /*4410*/  IMAD.U32 R5, RZ, RZ, UR26 ;  /* 0x0000001aff057e24 */ /* 0x000fca000f8e00ff */
[----:B------:R-:W-:-:S04]  /*4420*/  SHF.L.U32 R5, R5, 0x1f, RZ ;  /* 0x0000001f05057819 */ /* 0x000fc800000006ff */
[----:B------:R0:W1:Y:S01]  /*4430*/  SYNCS.PHASECHK.TRANS64.TRYWAIT P3, [UR6+0x16850], R5 ;  /* 0x01685005ff0075a7 */ /* 0x0000620008060146 */
[----:B------:R-:W-:Y:S05]  /*4440*/  @!P0 BRA `(.L_x_14669) ;  /* 0x0000000000048947 */ /* 0x000fea0003800000 */
[----:B------:R-:W-:Y:S01]  /*4450*/  BPT.TRAP 0x1 ;  /* 0x000000040000795c */ /* 0x000fe20000300000 */
.L_x_14669:
[----:B-1----:R-:W-:Y:S05]  /*4460*/  @P3 BRA `(.L_x_14667) ;  /* 0x0000000000083947 */ /* 0x002fea0003800000 */
[----:B------:R-:W1:Y:S02]  /*4470*/  SYNCS.PHASECHK.TRANS64.TRYWAIT P3, [UR6+0x16850], R5 ;  /* 0x01685005ff0075a7 */ /* 0x000e640008060146 */
[----:B-1----:R-:W-:Y:S05]  /*4480*/  @!P3 BRA `(.L_x_14670) ;  /* 0x000000c8001cb947 */ /* 0x002fea0003800000 */
.L_x_14667:
        /* <DEDUP_REMOVED lines=17> */
[----:B------:R-:W2:Y:S01]  /*45a0*/  MUFU.TANH R7, R7 ;  /* 0x0000000700077308 */ /* 0x000ea20000002400 */
[----:B------:R-:W-:Y:S01]  /*45b0*/  FMUL.FTZ R11, R30, UR21 ;  /* 0x000000151e0b7c20 */ /* 0x000fe20008410000 */
[----:B------:R-:W-:Y:S01]  /*45c0*/  UMOV UR6, UR10 ;  /* 0x0000000a00067c82 */ /* 0x000fe20008000000 */
[----:B------:R-:W-:Y:S01]  /*45d0*/  FMUL.FTZ R15, R34, UR21 ;  /* 0x00000015220f7c20 */ /* 0x000fe20008410000 */
[----:B------:R-:W-:Y:S01]  /*45e0*/  HGMMA.64x64x16.F32 R88, R148, gdesc[UR4].tnspB, R88, gsb0 ;  /* 0x40e0000494587df0 */ /* 0x000fe20008000858 */
[----:B------:R-:W-:Y:S01]  /*45f0*/  UIADD3 UR6, UR10, 0x80, URZ ;  /* 0x000000800a067890 */ /* 0x000fe2000fffe03f */
[----:B------:R-:W-:Y:S01]  /*4600*/  FMUL.FTZ R20, R35, UR21 ;  /* 0x0000001523147c20 */ /* 0x000fe20008410000 */
[----:B------:R-:W-:Y:S01]  /*4610*/  UMOV UR7, 0x40000040 ;  /* 0x4000004000077882 */ /* 0x000fe20000000000 */
[----:B------:R-:W3:Y:S01]  /*4620*/  MUFU.TANH R8, R8 ;  /* 0x0000000800087308 */ /* 0x000ee20000002400 */
[----:B-1----:R-:W-:Y:S01]  /*4630*/  FMUL.FTZ R6, R25, UR21 ;  /* 0x0000001519067c20 */ /* 0x002fe20008410000 */
        /* <DEDUP_REMOVED lines=20> */
[----:B0-----:R-:W-:Y:S01]  /*4780*/  FMUL.FTZ R5, R24, UR21 ;  /* 0x0000001518057c20 */ /* 0x001fe20008410000 */
        /* <DEDUP_REMOVED lines=19> */
[----:B------:R-:W-:Y:S01]  /*48c0*/  UISETP.GT.AND UP1, UPT, UR25, UR23, UPT ;  /* 0x000000171900728c */ /* 0x000fe2000bf24270 */
[----:B------:R-:W-:-:S05]  /*48d0*/  UMOV UR26, UR38 ;  /* 0x00000026001a7c82 */ /* 0x000fca0008000000 */
        /* <DEDUP_REMOVED lines=16> */
[----:B------:R-:W-:Y:S01]  /*49e0*/  UIMAD UR6, UR25, UR6, 0x1 ;  /* 0x00000001190674a4 */ /* 0x000fe2000f8e0206 */
[----:B------:R-:W-:Y:S01]  /*49f0*/  FMUL.FTZ R56, R71, UR21 ;  /* 0x0000001547387c20 */ /* 0x000fe20008410000 */
[----:B------:R-:W2:Y:S02]  /*4a00*/  SHFL.IDX PT, R43, R39, 0x1, 0x1c1f ;  /* 0x003c1f00272b7f89 */ /* 0x000ea400000e0000 */
[----:B------:R-:W5:Y:S01]  /*4a10*/  MUFU.TANH R46, R46 ;  /* 0x0000002e002e7308 */ /* 0x000f620000002400 */
[----:B------:R-:W-:Y:S01]  /*4a20*/  UIADD3 UR25, UR25, -0x1, URZ ;  /* 0xffffffff19197890 */ /* 0x000fe2000fffe03f */
[----:B------:R-:W-:Y:S01]  /*4a30*/  IMAD.U32 R49, RZ, RZ, UR6 ;  /* 0x00000006ff317e24 */ /* 0x000fe2000f8e00ff */
[----:B------:R-:W-:Y:S01]  /*4a40*/  UIADD3 UR6, UR10, 0x100, URZ ;  /* 0x000001000a067890 */ /* 0x000fe2000fffe03f */
[----:B------:R-:W3:Y:S02]  /*4a50*/  SHFL.IDX PT, R79, R39, RZ, 0x1c1f ;  /* 0x001c1fff274f7589 */ /* 0x000ee400000e0000 */
[----:B------:R-:W-:-:S02]  /*4a60*/  IMAD R42, R16, -0x2, R49 ;  /* 0xfffffffe102a7824 */ /* 0x000fc400078e0231 */
[----:B------:R-:W5:Y:S01]  /*4a70*/  MUFU.TANH R47, R47 ;  /* 0x0000002f002f7308 */ /* 0x000f620000002400 */
[----:B------:R-:W-:-:S05]  /*4a80*/  IMAD.U32 R49, RZ, RZ, UR50 ;  /* 0x00000032ff317e24 */ /* 0x000fca000f8e00ff */
[----:B------:R-:W-:Y:S01]  /*4a90*/  IADD3 R42, -R49, UR47, R42 ;  /* 0x0000002f312a7c10 */ /* 0x000fe2000fffe12a */
[----:B------:R-:W-:Y:S01]  /*4aa0*/  FMUL.FTZ R49, R59, UR21 ;  /* 0x000000153b317c20 */ /* 0x000fe20008410000 */
[----:B------:R-:W5:Y:S03]  /*4ab0*/  MUFU.TANH R48, R48 ;  /* 0x0000003000307308 */ /* 0x000f660000002400 */
[----:B--2---:R-:W-:-:S05]  /*4ac0*/  IMAD.IADD R43, R42, 0x1, R43 ;  /* 0x000000012a2b7824 */ /* 0x004fca00078e022b */
[----:B------:R-:W2:Y:S01]  /*4ad0*/  MUFU.TANH R50, R50 ;  /* 0x0000003200327308 */ /* 0x000ea20000002400 */
[C---:B------:R-:W-:Y:S01]  /*4ae0*/  ISETP.GT.AND P3, PT, R43.reuse, RZ, PT ;  /* 0x000000ff2b00720c */ /* 0x040fe20003f64270 */
[----:B---3--:R-:W-:Y:S01]  /*4af0*/  IMAD.IADD R42, R42, 0x1, R79 ;  /* 0x000000012a2a7824 */ /* 0x008fe200078e024f */
[----:B------:R-:W-:Y:S02]  /*4b00*/  ISETP.GT.AND P4, PT, R43, 0x1, PT ;  /* 0x000000012b00780c */ /* 0x000fe40003f84270 */
[----:B------:R-:W-:-:S03]  /*4b10*/  FSEL R7, R7, -INF , P3 ;  /* 0xff80000007077808 */ /* 0x000fc60001800000 */
[----:B------:R-:W3:Y:S01]  /*4b20*/  MUFU.TANH R49, R49 ;  /* 0x0000003100317308 */ /* 0x000ee20000002400 */
[----:B------:R-:W-:Y:S02]  /*4b30*/  ISETP.GT.AND P3, PT, R43, 0x8, PT ;  /* 0x000000082b00780c */ /* 0x000fe40003f64270 */
[----:B------:R-:W-:Y:S02]  /*4b40*/  FSEL R8, R8, -INF , P4 ;  /* 0xff80000008087808 */ /* 0x000fe40002000000 */
[----:B------:R-:W-:Y:S02]  /*4b50*/  FMNMX.FTZ R53, R7, R4, !PT ;  /* 0x0000000407357209 */ /* 0x000fe40007810000 */
[----:B------:R-:W-:Y:S01]  /*4b60*/  ISETP.GT.AND P4, PT, R43, 0x9, PT ;  /* 0x000000092b00780c */ /* 0x000fe20003f84270 */
[----:B------:R-:W3:Y:S01]  /*4b70*/  MUFU.TANH R51, R51 ;  /* 0x0000003300337308 */ /* 0x000ee20000002400 */
[----:B-1----:R-:W-:Y:S02]  /*4b80*/  FSEL R11, R11, -INF , P3 ;  /* 0xff8000000b0b7808 */ /* 0x002fe40001800000 */
[----:B------:R-:W-:Y:S01]  /*4b90*/  FMNMX.FTZ R44, R8, R53, !PT ;  /* 0x00000035082c7209 */ /* 0x000fe20007810000 */
[----:B------:R-:W-:Y:S01]  /*4ba0*/  FMUL.FTZ R53, R66, UR21 ;  /* 0x0000001542357c20 */ /* 0x000fe20008410000 */
[----:B------:R-:W-:Y:S01]  /*4bb0*/  ISETP.GT.AND P3, PT, R43, 0x10, PT ;  /* 0x000000102b00780c */ /* 0x000fe20003f64270 */
[----:B------:R-:W-:Y:S01]  /*4bc0*/  FMUL.FTZ R66, R60, UR21 ;  /* 0x000000153c427c20 */ /* 0x000fe20008410000 */
[----:B----4-:R-:W-:Y:S01]  /*4bd0*/  FSEL R12, R12, -INF , P4 ;  /* 0xff8000000c0c7808 */ /* 0x010fe20002000000 */
[----:B------:R-:W1:Y:S01]  /*4be0*/  MUFU.TANH R52, R52 ;  /* 0x0000003400347308 */ /* 0x000e620000002400 */
[----:B------:R-:W-:-:S02]  /*4bf0*/  FMNMX.FTZ R55, R11, R44, !PT ;  /* 0x0000002c0b377209 */ /* 0x000fc40007810000 */
[----:B------:R-:W-:Y:S02]  /*4c00*/  ISETP.GT.AND P4, PT, R43, 0x11, PT ;  /* 0x000000112b00780c */ /* 0x000fe40003f84270 */
[----:B0-----:R-:W-:Y:S02]  /*4c10*/  FSEL R15, R15, -INF , P3 ;  /* 0xff8000000f0f7808 */ /* 0x001fe40001800000 */
[----:B------:R-:W-:Y:S01]  /*4c20*/  FMNMX.FTZ R44, R12, R55, !PT ;  /* 0x000000370c2c7209 */ /* 0x000fe20007810000 */
[----:B------:R-:W0:Y:S01]  /*4c30*/  MUFU.TANH R53, R53 ;  /* 0x0000003500357308 */ /* 0x000e220000002400 */
[----:B------:R-:W-:Y:S02]  /*4c40*/  ISETP.GT.AND P3, PT, R43, 0x18, PT ;  /* 0x000000182b00780c */ /* 0x000fe40003f64270 */
[----:B-----5:R-:W-:Y:S02]  /*4c50*/  FSEL R20, R20, -INF , P4 ;  /* 0xff80000014147808 */ /* 0x020fe40002000000 */
[----:B------:R-:W-:-:S02]  /*4c60*/  FMNMX.FTZ R55, R15, R44, !PT ;  /* 0x0000002c0f377209 */ /* 0x000fc40007810000 */
[----:B------:R-:W-:Y:S01]  /*4c70*/  ISETP.GT.AND P4, PT, R43, 0x19, PT ;  /* 0x000000192b00780c */ /* 0x000fe20003f84270 */
[----:B------:R-:W4:Y:S01]  /*4c80*/  MUFU.TANH R54, R54 ;  /* 0x0000003600367308 */ /* 0x000f220000002400 */
[----:B------:R-:W-:Y:S01]  /*4c90*/  FSEL R25, R25, -INF , P3 ;  /* 0xff80000019197808 */ /* 0x000fe20001800000 */
[----:B------:R-:W-:Y:S02]  /*4ca0*/  WARPGROUP.DEPBAR.LE gsb0, 0x0 ;  /* 0x00008000000079c5 */ /* 0x000fe40000010000 */
[----:B------:R-:W-:Y:S01]  /*4cb0*/  FMNMX.FTZ R44, R20, R55, !PT ;  /* 0x00000037142c7209 */ /* 0x000fe20007810000 */
[----:B------:R-:W-:Y:S01]  /*4cc0*/  FMUL.FTZ R55, R70, UR21 ;  /* 0x0000001546377c20 */ /* 0x000fe20008410000 */
[----:B------:R-:W-:Y:S01]  /*4cd0*/  ISETP.GT.AND P3, PT, R43, 0x20, PT ;  /* 0x000000202b00780c */ /* 0x000fe20003f64270 */
[----:B------:R-:W-:Y:S01]  /*4ce0*/  WARPGROUP.ARRIVE ;  /* 0x00000000000079c5 */ /* 0x000fe20000000000 */
[----:B------:R-:W-:Y:S01]  /*4cf0*/  FSEL R26, R26, -INF , P4 ;  /* 0xff8000001a1a7808 */ /* 0x000fe20002000000 */
[----:B------:R-:W-:Y:S01]  /*4d00*/  MUFU.TANH R56, R56 ;  /* 0x0000003800387308 */ /* 0x000fe20000002400 */
[----:B------:R-:W-:Y:S01]  /*4d10*/  FMNMX.FTZ R57, R25, R44, !PT ;  /* 0x0000002c19397209 */ /* 0x000fe20007810000 */
[----:B------:R-:W-:Y:S01]  /*4d20*/  FMUL.FTZ R70, R72, UR21 ;  /* 0x0000001548467c20 */ /* 0x000fe20008410000 */
[----:B------:R-:W-:Y:S01]  /*4d30*/  ISETP.GT.AND P4, PT, R43, 0x21, PT ;  /* 0x000000212b00780c */ /* 0x000fe20003f84270 */
[----:B------:R-:W-:Y:S01]  /*4d40*/  HGMMA.64x64x16.F32 R88, R140, gdesc[UR4].tnspB, R88, gsb0 ;  /* 0x40e000048c587df0 */ /* 0x000fe20008000858 */
[----:B------:R-:W-:Y:S01]  /*4d50*/  FSEL R29, R29, -INF , P3 ;  /* 0xff8000001d1d7808 */ /* 0x000fe20001800000 */
[----:B------:R-:W-:Y:S01]  /*4d60*/  UIADD3 UR6, UR10, 0x180, URZ ;  /* 0x000001800a067890 */ /* 0x000fe2000fffe03f */
[----:B------:R-:W-:Y:S01]  /*4d70*/  FMNMX.FTZ R44, R26, R57, !PT ;  /* 0x000000391a2c7209 */ /* 0x000fe20007810000 */
[----:B------:R-:W5:Y:S01]  /*4d80*/  MUFU.TANH R55, R55 ;  /* 0x0000003700377308 */ /* 0x000f620000002400 */
[----:B------:R-:W-:Y:S01]  /*4d90*/  ISETP.GT.AND P3, PT, R43, 0x28, PT ;  /* 0x000000282b00780c */ /* 0x000fe20003f64270 */
[----:B------:R-:W-:Y:S01]  /*4da0*/  FMUL.FTZ R57, R74, UR21 ;  /* 0x000000154a397c20 */ /* 0x000fe20008410000 */
[----:B------:R-:W-:Y:S01]  /*4db0*/  FSEL R31, R31, -INF , P4 ;  /* 0xff8000001f1f7808 */ /* 0x000fe20002000000 */
[----:B------:R-:W-:Y:S01]  /*4dc0*/  UMOV UR7, 0x40000040 ;  /* 0x4000004000077882 */ /* 0x000fe20000000000 */
[----:B------:R-:W-:Y:S01]  /*4dd0*/  FMNMX.FTZ R44, R29, R44, !PT ;  /* 0x0000002c1d2c7209 */ /* 0x000fe20007810000 */
[----:B------:R-:W-:Y:S01]  /*4de0*/  FMUL.FTZ R72, R76, UR21 ;  /* 0x000000154c487c20 */ /* 0x000fe20008410000 */
[----:B------:R-:W-:Y:S01]  /*4df0*/  ISETP.GT.AND P4, PT, R43, 0x29, PT ;  /* 0x000000292b00780c */ /* 0x000fe20003f84270 */
[----:B------:R-:W5:Y:S01]  /*4e00*/  MUFU.TANH R57, R57 ;  /* 0x0000003900397308 */ /* 0x000f620000002400 */
[----:B------:R-:W-:Y:S01]  /*4e10*/  FSEL R33, R33, -INF , P3 ;  /* 0xff80000021217808 */ /* 0x000fe20001800000 */
[----:B------:R-:W-:Y:S01]  /*4e20*/  FMUL.FTZ R74, R80, UR21 ;  /* 0x00000015504a7c20 */ /* 0x000fe20008410000 */
[----:B------:R-:W-:-:S02]  /*4e30*/  FMNMX.FTZ R44, R31, R44, !PT ;  /* 0x0000002c1f2c7209 */ /* 0x000fc40007810000 */
[----:B------:R-:W-:Y:S02]  /*4e40*/  ISETP.GT.AND P3, PT, R43, 0x30, PT ;  /* 0x000000302b00780c */ /* 0x000fe40003f64270 */
[----:B------:R-:W-:Y:S01]  /*4e50*/  FSEL R34, R34, -INF , P4 ;  /* 0xff80000022227808 */ /* 0x000fe20002000000 */
[----:B------:R-:W5:Y:S01]  /*4e60*/  MUFU.TANH R58, R58 ;  /* 0x0000003a003a7308 */ /* 0x000f620000002400 */
[----:B------:R-:W-:Y:S02]  /*4e70*/  FMNMX.FTZ R59, R33, R44, !PT ;  /* 0x0000002c213b7209 */ /* 0x000fe40007810000 */
[----:B------:R-:W-:Y:S02]  /*4e80*/  ISETP.GT.AND P4, PT, R43, 0x31, PT ;  /* 0x000000312b00780c */ /* 0x000fe40003f84270 */
[----:B------:R-:W-:Y:S02]  /*4e90*/  FSEL R45, R45, -INF , P3 ;  /* 0xff8000002d2d7808 */ /* 0x000fe40001800000 */
[----:B------:R-:W-:Y:S01]  /*4ea0*/  FMNMX.FTZ R44, R34, R59, !PT ;  /* 0x0000003b222c7209 */ /* 0x000fe20007810000 */
[----:B------:R-:W5:Y:S01]  /*4eb0*/  MUFU.TANH R63, R63 ;  /* 0x0000003f003f7308 */ /* 0x000f620000002400 */
[----:B------:R-:W-:-:S02]  /*4ec0*/  ISETP.GT.AND P3, PT, R43, 0x38, PT ;  /* 0x000000382b00780c */ /* 0x000fc40003f64270 */
[----:B------:R-:W-:Y:S02]  /*4ed0*/  FSEL R46, R46, -INF , P4 ;  /* 0xff8000002e2e7808 */ /* 0x000fe40002000000 */
[----:B------:R-:W-:Y:S02]  /*4ee0*/  FMNMX.FTZ R59, R45, R44, !PT ;  /* 0x0000002c2d3b7209 */ /* 0x000fe40007810000 */
[----:B------:R-:W-:Y:S01]  /*4ef0*/  ISETP.GT.AND P4, PT, R43, 0x39, PT ;  /* 0x000000392b00780c */ /* 0x000fe20003f84270 */
[----:B------:R-:W5:Y:S01]  /*4f00*/  MUFU.TANH R62, R62 ;  /* 0x0000003e003e7308 */ /* 0x000f620000002400 */
[----:B------:R-:W-:Y:S02]  /*4f10*/  FSEL R47, R47, -INF , P3 ;  /* 0xff8000002f2f7808 */ /* 0x000fe40001800000 */
[----:B------:R-:W-:Y:S02]  /*4f20*/  FMNMX.FTZ R44, R46, R59, !PT ;  /* 0x0000003b2e2c7209 */ /* 0x000fe40007810000 */
[----:B------:R-:W-:-:S02]  /*4f30*/  ISETP.GT.AND P3, PT, R43, 0x40, PT ;  /* 0x000000402b00780c */ /* 0x000fc40003f64270 */
[----:B------:R-:W-:Y:S01]  /*4f40*/  FSEL R48, R48, -INF , P4 ;  /* 0xff80000030307808 */ /* 0x000fe20002000000 */
[----:B------:R-:W-:Y:S01]  /*4f50*/  MUFU.TANH R83, R83 ;  /* 0x0000005300537308 */ /* 0x000fe20000002400 */
[----:B------:R-:W-:Y:S02]  /*4f60*/  FMNMX.FTZ R59, R47, R44, !PT ;  /* 0x0000002c2f3b7209 */ /* 0x000fe40007810000 */
[C---:B------:R-:W-:Y:S02]  /*4f70*/  ISETP.GT.AND P4, PT, R43.reuse, 0x41, PT ;  /* 0x000000412b00780c */ /* 0x040fe40003f84270 */
[----:B--2---:R-:W-:Y:S02]  /*4f80*/  FSEL R50, R50, -INF , P3 ;  /* 0xff80000032327808 */ /* 0x004fe40001800000 */
[----:B------:R-:W-:Y:S01]  /*4f90*/  FMNMX.FTZ R59, R48, R59, !PT ;  /* 0x0000003b303b7209 */ /* 0x000fe20007810000 */
[----:B------:R-:W-:Y:S01]  /*4fa0*/  MUFU.TANH R86, R86 ;  /* 0x0000005600567308 */ /* 0x000fe20000002400 */
[----:B------:R-:W-:-:S02]  /*4fb0*/  ISETP.GT.AND P3, PT, R43, 0x48, PT ;  /* 0x000000482b00780c */ /* 0x000fc40003f64270 */
[----:B---3--:R-:W-:Y:S02]  /*4fc0*/  FSEL R49, R49, -INF , P4 ;  /* 0xff80000031317808 */ /* 0x008fe40002000000 */
[----:B------:R-:W-:Y:S01]  /*4fd0*/  FMNMX.FTZ R44, R50, R59, !PT ;  /* 0x0000003b322c7209 */ /* 0x000fe20007810000 */
[----:B------:R-:W-:Y:S01]  /*4fe0*/  FMUL.FTZ R59, R82, UR21 ;  /* 0x00000015523b7c20 */ /* 0x000fe20008410000 */
[----:B------:R-:W-:Y:S01]  /*4ff0*/  ISETP.GT.AND P4, PT, R43, 0x49, PT ;  /* 0x000000492b00780c */ /* 0x000fe20003f84270 */
[----:B------:R-:W-:Y:S01]  /*5000*/  MUFU.TANH R87, R87 ;  /* 0x0000005700577308 */ /* 0x000fe20000002400 */
[----:B------:R-:W-:Y:S01]  /*5010*/  FSEL R51, R51, -INF , P3 ;  /* 0xff80000033337808 */ /* 0x000fe20001800000 */
[----:B------:R-:W2:Y:S01]  /*5020*/  S2R R82, SR_TID.X ;  /* 0x0000000000527919 */ /* 0x000ea20000002100 */
[----:B------:R-:W-:Y:S02]  /*5030*/  FMNMX.FTZ R44, R49, R44, !PT ;  /* 0x0000002c312c7209 */ /* 0x000fe40007810000 */
[----:B------:R-:W-:-:S02]  /*5040*/  ISETP.GT.AND P3, PT, R43, 0x50, PT ;  /* 0x000000502b00780c */ /* 0x000fc40003f64270 */
[----:B-1----:R-:W-:Y:S01]  /*5050*/  FSEL R52, R52, -INF , P4 ;  /* 0xff80000034347808 */ /* 0x002fe20002000000 */
[----:B------:R-:W1:Y:S01]  /*5060*/  MUFU.TANH R59, R59 ;  /* 0x0000003b003b7308 */ /* 0x000e620000002400 */
[----:B------:R-:W-:Y:S02]  /*5070*/  FMNMX.FTZ R67, R51, R44, !PT ;  /* 0x0000002c33437209 */ /* 0x000fe40007810000 */
[----:B------:R-:W-:Y:S02]  /*5080*/  ISETP.GT.AND P4, PT, R43, 0x51, PT ;  /* 0x000000512b00780c */ /* 0x000fe40003f84270 */
[----:B0-----:R-:W-:Y:S02]  /*5090*/  FSEL R53, R53, -INF , P3 ;  /* 0xff80000035357808 */ /* 0x001fe40001800000 */
[----:B------:R-:W-:Y:S01]  /*50a0*/  FMNMX.FTZ R44, R52, R67, !PT ;  /* 0x00000043342c7209 */ /* 0x000fe20007810000 */
[----:B------:R-:W0:Y:S01]  /*50b0*/  MUFU.TANH R5, R5 ;  /* 0x0000000500057308 */ /* 0x000e220000002400 */
[----:B------:R-:W-:Y:S01]  /*50c0*/  ISETP.GT.AND P3, PT, R43, 0x58, PT ;  /* 0x000000582b00780c */ /* 0x000fe20003f64270 */
[----:B------:R-:W-:-:S02]  /*50d0*/  WARPGROUP.DEPBAR.LE gsb0, 0x0 ;  /* 0x00008000000079c5 */ /* 0x000fc40000010000 */
[----:B----4-:R-:W-:Y:S01]  /*50e0*/  FSEL R54, R54, -INF , P4 ;  /* 0xff80000036367808 */ /* 0x010fe20002000000 */
[----:B------:R-:W-:Y:S01]  /*50f0*/  WARPGROUP.ARRIVE ;  /* 0x00000000000079c5 */ /* 0x000fe20000000000 */
[----:B------:R-:W-:Y:S02]  /*5100*/  FMNMX.FTZ R67, R53, R44, !PT ;  /* 0x0000002c35437209 */ /* 0x000fe40007810000 */
[----:B------:R-:W-:Y:S01]  /*5110*/  ISETP.GT.AND P4, PT, R43, 0x59, PT ;  /* 0x000000592b00780c */ /* 0x000fe20003f84270 */
[----:B------:R-:W3:Y:S01]  /*5120*/  MUFU.TANH R6, R6 ;  /* 0x0000000600067308 */ /* 0x000ee20000002400 */
[----:B-----5:R-:W-:Y:S01]  /*5130*/  FSEL R55, R55, -INF , P3 ;  /* 0xff80000037377808 */ /* 0x020fe20001800000 */
[----:B------:R-:W-:Y:S01]  /*5140*/  HGMMA.64x64x16.F32 R88, R136, gdesc[UR4].tnspB, R88, gsb0 ;  /* 0x40e0000488587df0 */ /* 0x000fe20008000858 */
[----:B------:R-:W-:Y:S01]  /*5150*/  FMNMX.FTZ R44, R54, R67, !PT ;  /* 0x00000043362c7209 */ /* 0x000fe20007810000 */
[----:B------:R-:W-:Y:S01]  /*5160*/  UIADD3 UR6, UR10, 0x200, URZ ;  /* 0x000002000a067890 */ /* 0x000fe2000fffe03f */
[----:B------:R-:W-:Y:S01]  /*5170*/  ISETP.GT.AND P3, PT, R43, 0x60, PT ;  /* 0x000000602b00780c */ /* 0x000fe20003f64270 */
[----:B------:R-:W-:Y:S01]  /*5180*/  UMOV UR7, 0x40000040 ;  /* 0x4000004000077882 */ /* 0x000fe20000000000 */
[----:B------:R-:W-:Y:S01]  /*5190*/  FSEL R56, R56, -INF , P4 ;  /* 0xff80000038387808 */ /* 0x000fe20002000000 */
[----:B------:R-:W4:Y:S01]  /*51a0*/  MUFU.TANH R9, R9 ;  /* 0x0000000900097308 */ /* 0x000f220000002400 */
[----:B------:R-:W-:-:S02]  /*51b0*/  FMNMX.FTZ R67, R55, R44, !PT ;  /* 0x0000002c37437209 */ /* 0x000fc40007810000 */
[----:B------:R-:W-:Y:S02]  /*51c0*/  ISETP.GT.AND P4, PT, R43, 0x61, PT ;  /* 0x000000612b00780c */ /* 0x000fe40003f84270 */
[----:B------:R-:W-:Y:S02]  /*51d0*/  FSEL R57, R57, -INF , P3 ;  /* 0xff80000039397808 */ /* 0x000fe40001800000 */
[----:B------:R-:W-:Y:S01]  /*51e0*/  FMNMX.FTZ R44, R56, R67, !PT ;  /* 0x00000043382c7209 */ /* 0x000fe20007810000 */
[----:B------:R-:W5:Y:S01]  /*51f0*/  MUFU.TANH R10, R10 ;  /* 0x0000000a000a7308 */ /* 0x000f620000002400 */
[----:B------:R-:W-:Y:S02]  /*5200*/  ISETP.GT.AND P3, PT, R43, 0x68, PT ;  /* 0x000000682b00780c */ /* 0x000fe40003f64270 */
[----:B------:R-:W-:Y:S02]  /*5210*/  FSEL R58, R58, -INF , P4 ;  /* 0xff8000003a3a7808 */ /* 0x000fe40002000000 */
[----:B------:R-:W-:-:S02]  /*5220*/  FMNMX.FTZ R67, R57, R44, !PT ;  /* 0x0000002c39437209 */ /* 0x000fc40007810000 */
[----:B------:R-:W-:Y:S01]  /*5230*/  ISETP.GT.AND P4, PT, R43, 0x69, PT ;  /* 0x000000692b00780c */ /* 0x000fe20003f84270 */
[----:B------:R-:W2:Y:S01]  /*5240*/  MUFU.TANH R13, R13 ;  /* 0x0000000d000d7308 */ /* 0x000ea20000002400 */
[----:B------:R-:W-:Y:S02]  /*5250*/  FSEL R63, R63, -INF , P3 ;  /* 0xff8000003f3f7808 */ /* 0x000fe40001800000 */
[----:B------:R-:W-:Y:S02]  /*5260*/  FMNMX.FTZ R44, R58, R67, !PT ;  /* 0x000000433a2c7209 */ /* 0x000fe40007810000 */
[----:B------:R-:W-:Y:S02]  /*5270*/  ISETP.GT.AND P3, PT, R43, 0x70, PT ;  /* 0x000000702b00780c */ /* 0x000fe40003f64270 */
[----:B------:R-:W-:Y:S01]  /*5280*/  FSEL R62, R62, -INF , P4 ;  /* 0xff8000003e3e7808 */ /* 0x000fe20002000000 */
[----:B------:R-:W2:Y:S01]  /*5290*/  MUFU.TANH R14, R14 ;  /* 0x0000000e000e7308 */ /* 0x000ea20000002400 */
[----:B------:R-:W-:-:S02]  /*52a0*/  FMNMX.FTZ R67, R63, R44, !PT ;  /* 0x0000002c3f437209 */ /* 0x000fc40007810000 */
[----:B------:R-:W-:Y:S02]  /*52b0*/  ISETP.GT.AND P4, PT, R43, 0x71, PT ;  /* 0x000000712b00780c */ /* 0x000fe40003f84270 */
[----:B-1----:R-:W-:Y:S02]  /*52c0*/  FSEL R59, R59, -INF , P3 ;  /* 0xff8000003b3b7808 */ /* 0x002fe40001800000 */
[----:B------:R-:W-:Y:S01]  /*52d0*/  FMNMX.FTZ R44, R62, R67, !PT ;  /* 0x000000433e2c7209 */ /* 0x000fe20007810000 */
[----:B------:R-:W-:Y:S01]  /*52e0*/  FMUL.FTZ R67, R61, UR21 ;  /* 0x000000153d437c20 */ /* 0x000fe20008410000 */
[----:B------:R-:W-:Y:S01]  /*52f0*/  ISETP.GT.AND P3, PT, R43, 0x78, PT ;  /* 0x000000782b00780c */ /* 0x000fe20003f64270 */
[----:B------:R-:W1:Y:S01]  /*5300*/  MUFU.TANH R21, R21 ;  /* 0x0000001500157308 */ /* 0x000e620000002400 */
[----:B------:R-:W-:Y:S02]  /*5310*/  FSEL R60, R83, -INF , P4 ;  /* 0xff800000533c7808 */ /* 0x000fe40002000000 */
[----:B------:R-:W-:-:S02]  /*5320*/  FMNMX.FTZ R71, R59, R44, !PT ;  /* 0x0000002c3b477209 */ /* 0x000fc40007810000 */
[----:B------:R-:W-:Y:S02]  /*5330*/  ISETP.GT.AND P4, PT, R43, 0x79, PT ;  /* 0x000000792b00780c */ /* 0x000fe40003f84270 */
[----:B------:R-:W-:Y:S01]  /*5340*/  FSEL R43, R86, -INF , P3 ;  /* 0xff800000562b7808 */ /* 0x000fe20001800000 */
[----:B------:R-:W1:Y:S01]  /*5350*/  MUFU.TANH R24, R24 ;  /* 0x0000001800187308 */ /* 0x000e620000002400 */
[----:B------:R-:W-:Y:S02]  /*5360*/  FMNMX.FTZ R44, R60, R71, !PT ;  /* 0x000000473c2c7209 */ /* 0x000fe40007810000 */
[----:B------:R-:W-:Y:S02]  /*5370*/  FSEL R61, R87, -INF , P4 ;  /* 0xff800000573d7808 */ /* 0x000fe40002000000 */
[----:B------:R-:W-:Y:S02]  /*5380*/  FMNMX.FTZ R44, R43, R44, !PT ;  /* 0x0000002c2b2c7209 */ /* 0x000fe40007810000 */
[----:B------:R-:W-:Y:S01]  /*5390*/  ISETP.GT.AND P4, PT, R42, RZ, PT ;  /* 0x000000ff2a00720c */ /* 0x000fe20003f84270 */
[----:B------:R-:W1:Y:S01]  /*53a0*/  MUFU.TANH R27, R27 ;  /* 0x0000001b001b7308 */ /* 0x000e620000002400 */
[----:B------:R-:W-:-:S02]  /*53b0*/  FMNMX.FTZ R44, R61, R44, !PT ;  /* 0x0000002c3d2c7209 */ /* 0x000fc40007810000 */
[----:B------:R-:W-:-:S03]  /*53c0*/  ISETP.GT.AND P5, PT, R42, 0x1, PT ;  /* 0x000000012a00780c */ /* 0x000fc60003fa4270 */
[----:B------:R-:W0:Y:S02]  /*53d0*/  SHFL.BFLY PT, R71, R44, 0x2, 0x1f ;  /* 0x0c401f002c477f89 */ /* 0x000e2400000e0000 */
[----:B------:R-:W1:Y:S08]  /*53e0*/  MUFU.TANH R28, R28 ;  /* 0x0000001c001c7308 */ /* 0x000e700000002400 */
[----:B------:R-:W1:Y:S01]  /*53f0*/  MUFU.TANH R30, R30 ;  /* 0x0000001e001e7308 */ /* 0x000e620000002400 */
[----:B------:R-:W-:-:S07]  /*5400*/  WARPGROUP.DEPBAR.LE gsb0, 0x0 ;  /* 0x00008000000079c5 */ /* 0x000fce0000010000 */
[----:B------:R-:W1:Y:S01]  /*5410*/  MUFU.TANH R32, R32 ;  /* 0x0000002000207308 */ /* 0x000e620000002400 */
[----:B------:R-:W-:Y:S01]  /*5420*/  WARPGROUP.ARRIVE ;  /* 0x00000000000079c5 */ /* 0x000fe20000000000 */
[----:B0-----:R-:W-:-:S05]  /*5430*/  FMNMX.FTZ R78, R44, R71, !PT ;  /* 0x000000472c4e7209 */ /* 0x001fca0007810000 */
[----:B------:R-:W-:Y:S01]  /*5440*/  HGMMA.64x64x16.F32 R88, R132, gdesc[UR4].tnspB, R88, gsb0 ;  /* 0x40e0000484587df0 */ /* 0x000fe20008000858 */
[----:B------:R-:W0:Y:S01]  /*5450*/  MUFU.TANH R35, R35 ;  /* 0x0000002300237308 */ /* 0x000e220000002400 */
[----:B------:R-:W-:Y:S01]  /*5460*/  FMUL.FTZ R71, R73, UR21 ;  /* 0x0000001549477c20 */ /* 0x000fe20008410000 */
[----:B------:R-:W-:Y:S01]  /*5470*/  FMUL.FTZ R73, R77, UR21 ;  /* 0x000000154d497c20 */ /* 0x000fe20008410000 */
[----:B------:R-:W3:Y:S01]  /*5480*/  SHFL.BFLY PT, R83, R78, 0x1, 0x1f ;  /* 0x0c201f004e537f89 */ /* 0x000ee200000e0000 */
[----:B------:R-:W-:Y:S01]  /*5490*/  FMUL.FTZ R77, R84, UR21 ;  /* 0x00000015544d7c20 */ /* 0x000fe20008410000 */
[----:B------:R-:W-:Y:S01]  /*54a0*/  UIADD3 UR6, UR10, 0x280, URZ ;  /* 0x000002800a067890 */ /* 0x000fe2000fffe03f */
[----:B------:R-:W-:Y:S02]  /*54b0*/  UMOV UR7, 0x40000040 ;  /* 0x4000004000077882 */ /* 0x000fe40000000000 */
[----:B------:R-:W0:Y:S08]  /*54c0*/  MUFU.TANH R36, R36 ;  /* 0x0000002400247308 */ /* 0x000e300000002400 */
[----:B------:R-:W0:Y:S08]  /*54d0*/  MUFU.TANH R37, R37 ;  /* 0x0000002500257308 */ /* 0x000e300000002400 */
[----:B------:R-:W0:Y:S01]  /*54e0*/  MUFU.TANH R38, R38 ;  /* 0x0000002600267308 */ /* 0x000e220000002400 */
[----:B---3--:R-:W-:-:S04]  /*54f0*/  FMNMX.FTZ R44, R78, R83, !PT ;  /* 0x000000534e2c7209 */ /* 0x008fc80007810000 */
[C---:B------:R-:W-:Y:S01]  /*5500*/  FSETP.NEU.FTZ.AND P3, PT, R44.reuse, -INF , PT ;  /* 0xff8000002c00780b */ /* 0x040fe20003f7d000 */
[----:B------:R-:W-:Y:S02]  /*5510*/  FMUL.FTZ R76, R44, UR22 ;  /* 0x000000162c4c7c20 */ /* 0x000fe40008410000 */
[----:B------:R-:W3:Y:S03]  /*5520*/  MUFU.TANH R40, R40 ;  /* 0x0000002800287308 */ /* 0x000ee60000002400 */
[----:B------:R-:W-:-:S05]  /*5530*/  FSEL R76, R76, RZ, P3 ;  /* 0x000000ff4c4c7208 */ /* 0x000fca0001800000 */
[----:B------:R-:W3:Y:S01]  /*5540*/  MUFU.TANH R41, R41 ;  /* 0x0000002900297308 */ /* 0x000ee20000002400 */
        /* <DEDUP_REMOVED lines=17> */
[----:B-----5:R-:W-:Y:S01]  /*5660*/  FSEL R10, R10, -INF , P5 ;  /* 0xff8000000a0a7808 */ /* 0x020fe20002800000 */
[--C-:B------:R-:W-:Y:S01]  /*5670*/  FFMA.FTZ R145, R15, UR22, -R76.reuse ;  /* 0x000000160f917c23 */ /* 0x100fe2000801084c */
[----:B------:R-:W-:Y:S01]  /*5680*/  FMNMX.FTZ R7, R9, R78, !PT ;  /* 0x0000004e09077209 */ /* 0x000fe20007810000 */
[--C-:B------:R-:W-:Y:S01]  /*5690*/  FFMA.FTZ R20, R20, UR22, -R76.reuse ;  /* 0x0000001614147c23 */ /* 0x100fe2000801084c */
[----:B------:R-:W-:Y:S01]  /*56a0*/  ISETP.GT.AND P5, PT, R42, 0x11, PT ;  /* 0x000000112a00780c */ /* 0x000fe20003fa4270 */
[--C-:B------:R-:W-:Y:S01]  /*56b0*/  FFMA.FTZ R139, R47, UR22, -R76.reuse ;  /* 0x000000162f8b7c23 */ /* 0x100fe2000801084c */
[----:B--2---:R-:W-:Y:S01]  /*56c0*/  FSEL R13, R13, -INF , P4 ;  /* 0xff8000000d0d7808 */ /* 0x004fe20002000000 */
[----:B------:R-:W2:Y:S01]  /*56d0*/  MUFU.TANH R64, R64 ;  /* 0x0000004000407308 */ /* 0x000ea20000002400 */
[----:B------:R-:W-:Y:S01]  /*56e0*/  FMNMX.FTZ R78, R10, R7, !PT ;  /* 0x000000070a4e7209 */ /* 0x000fe20007810000 */
        /* <DEDUP_REMOVED lines=8> */
[----:B------:R-:W-:Y:S01]  /*5770*/  FFMA.FTZ R34, R34, UR22, -R76 ;  /* 0x0000001622227c23 */ /* 0x000fe2000801084c */
[----:B-1----:R-:W-:Y:S01]  /*5780*/  FSEL R21, R21, -INF , P4 ;  /* 0xff80000015157808 */ /* 0x002fe20002000000 */
[----:B------:R-:W-:-:S02]  /*5790*/  WARPGROUP.DEPBAR.LE gsb0, 0x0 ;  /* 0x00008000000079c5 */ /* 0x000fc40000010000 */
[----:B------:R-:W-:Y:S01]  /*57a0*/  FMNMX.FTZ R78, R14, R7, !PT ;  /* 0x000000070e4e7209 */ /* 0x000fe20007810000 */
[----:B------:R-:W-:Y:S01]  /*57b0*/  WARPGROUP.ARRIVE ;  /* 0x00000000000079c5 */ /* 0x000fe20000000000 */
[----:B------:R-:W-:Y:S01]  /*57c0*/  ISETP.GT.AND P4, PT, R42, 0x20, PT ;  /* 0x000000202a00780c */ /* 0x000fe20003f84270 */
[----:B------:R-:W1:Y:S01]  /*57d0*/  MUFU.TANH R68, R68 ;  /* 0x0000004400447308 */ /* 0x000e620000002400 */
[----:B------:R-:W-:Y:S01]  /*57e0*/  FSEL R24, R24, -INF , P5 ;  /* 0xff80000018187808 */ /* 0x000fe20002800000 */
[--C-:B------:R-:W-:Y:S01]  /*57f0*/  FFMA.FTZ R133, R50, UR22, -R76.reuse ;  /* 0x0000001632857c23 */ /* 0x100fe2000801084c */
[----:B------:R-:W-:Y:S01]  /*5800*/  FMNMX.FTZ R7, R21, R78, !PT ;  /* 0x0000004e15077209 */ /* 0x000fe20007810000 */
[----:B------:R-:W-:Y:S01]  /*5810*/  HGMMA.64x64x16.F32 R88, R128, gdesc[UR4].tnspB, R88, gsb0 ;  /* 0x40e0000480587df0 */ /* 0x000fe20008000858 */
[----:B------:R-:W-:Y:S01]  /*5820*/  ISETP.GT.AND P5, PT, R42, 0x21, PT ;  /* 0x000000212a00780c */ /* 0x000fe20003fa4270 */
[--C-:B------:R-:W-:Y:S01]  /*5830*/  FFMA.FTZ R50, R52, UR22, -R76.reuse ;  /* 0x0000001634327c23 */ /* 0x100fe2000801084c */
[----:B------:R-:W-:Y:S01]  /*5840*/  FSEL R27, R27, -INF , P4 ;  /* 0xff8000001b1b7808 */ /* 0x000fe20002000000 */
[----:B------:R-:W1:Y:S01]  /*5850*/  MUFU.TANH R69, R69 ;  /* 0x0000004500457308 */ /* 0x000e620000002400 */
[----:B------:R-:W-:Y:S01]  /*5860*/  FMNMX.FTZ R78, R24, R7, !PT ;  /* 0x00000007184e7209 */ /* 0x000fe20007810000 */
[--C-:B------:R-:W-:Y:S01]  /*5870*/  FFMA.FTZ R52, R54, UR22, -R76.reuse ;  /* 0x0000001636347c23 */ /* 0x100fe2000801084c */
[----:B------:R-:W-:Y:S01]  /*5880*/  ISETP.GT.AND P4, PT, R42, 0x28, PT ;  /* 0x000000282a00780c */ /* 0x000fe20003f84270 */
[--C-:B------:R-:W-:Y:S01]  /*5890*/  FFMA.FTZ R54, R56, UR22, -R76.reuse ;  /* 0x0000001638367c23 */ /* 0x100fe2000801084c */
[----:B------:R-:W-:Y:S01]  /*58a0*/  FSEL R28, R28, -INF , P5 ;  /* 0xff8000001c1c7808 */ /* 0x000fe20002800000 */
[--C-:B------:R-:W-:Y:S01]  /*58b0*/  FFMA.FTZ R56, R58, UR22, -R76.reuse ;  /* 0x000000163a387c23 */ /* 0x100fe2000801084c */
[----:B------:R-:W-:Y:S01]  /*58c0*/  FMNMX.FTZ R7, R27, R78, !PT ;  /* 0x0000004e1b077209 */ /* 0x000fe20007810000 */
[----:B------:R-:W1:Y:S01]  /*58d0*/  MUFU.TANH R70, R70 ;  /* 0x0000004600467308 */ /* 0x000e620000002400 */
[----:B------:R-:W-:Y:S01]  /*58e0*/  ISETP.GT.AND P5, PT, R42, 0x29, PT ;  /* 0x000000292a00780c */ /* 0x000fe20003fa4270 */
[--C-:B------:R-:W-:Y:S01]  /*58f0*/  FFMA.FTZ R58, R62, UR22, -R76.reuse ;  /* 0x000000163e3a7c23 */ /* 0x100fe2000801084c */
[----:B------:R-:W-:Y:S01]  /*5900*/  FSEL R30, R30, -INF , P4 ;  /* 0xff8000001e1e7808 */ /* 0x000fe20002000000 */
[----:B------:R-:W-:Y:S01]  /*5910*/  UIADD3 UR6, UR10, 0x300, URZ ;  /* 0x000003000a067890 */ /* 0x000fe2000fffe03f */
[----:B------:R-:W-:Y:S01]  /*5920*/  FMNMX.FTZ R11, R28, R7, !PT ;  /* 0x000000071c0b7209 */ /* 0x000fe20007810000 */
[----:B------:R-:W-:Y:S01]  /*5930*/  UMOV UR7, 0x40000040 ;  /* 0x4000004000077882 */ /* 0x000fe20000000000 */
[----:B------:R-:W-:Y:S01]  /*5940*/  FSEL R7, R32, -INF , P5 ;  /* 0xff80000020077808 */ /* 0x000fe20002800000 */
[----:B------:R-:W1:Y:S01]  /*5950*/  MUFU.TANH R71, R71 ;  /* 0x0000004700477308 */ /* 0x000e620000002400 */
[----:B------:R-:W-:Y:S01]  /*5960*/  ISETP.GT.AND P4, PT, R42, 0x30, PT ;  /* 0x000000302a00780c */ /* 0x000fe20003f84270 */
        /* <DEDUP_REMOVED lines=16> */
[----:B------:R-:W-:Y:S01]  /*5a70*/  FFMA.FTZ R61, R61, UR22, -R76 ;  /* 0x000000163d3d7c23 */ /* 0x000fe2000801084c */
[----:B------:R-:W-:-:S02]  /*5a80*/  FSEL R37, R37, -INF , P4 ;  /* 0xff80000025257808 */ /* 0x000fc40002000000 */
[----:B------:R-:W-:Y:S02]  /*5a90*/  FMNMX.FTZ R32, R36, R11, !PT ;  /* 0x0000000b24207209 */ /* 0x000fe40007810000 */
[----:B------:R-:W-:Y:S01]  /*5aa0*/  ISETP.GT.AND P4, PT, R42, 0x40, PT ;  /* 0x000000402a00780c */ /* 0x000fe20003f84270 */
[----:B------:R-:W0:Y:S01]  /*5ab0*/  MUFU.TANH R74, R74 ;  /* 0x0000004a004a7308 */ /* 0x000e220000002400 */
[----:B------:R-:W-:Y:S02]  /*5ac0*/  FSEL R38, R38, -INF , P5 ;  /* 0xff80000026267808 */ /* 0x000fe40002800000 */
[----:B------:R-:W-:Y:S01]  /*5ad0*/  FMNMX.FTZ R11, R37, R32, !PT ;  /* 0x00000020250b7209 */ /* 0x000fe20007810000 */
[--C-:B------:R-:W-:Y:S01]  /*5ae0*/  FFMA.FTZ R32, R31, UR22, -R76.reuse ;  /* 0x000000161f207c23 */ /* 0x100fe2000801084c */
[----:B------:R-:W-:Y:S01]  /*5af0*/  ISETP.GT.AND P5, PT, R42, 0x41, PT ;  /* 0x000000412a00780c */ /* 0x000fe20003fa4270 */
[----:B------:R-:W-:Y:S01]  /*5b00*/  FFMA.FTZ R31, R59, UR22, -R76 ;  /* 0x000000163b1f7c23 */ /* 0x000fe2000801084c */
[----:B---3--:R-:W-:Y:S01]  /*5b10*/  FSEL R40, R40, -INF , P4 ;  /* 0xff80000028287808 */ /* 0x008fe20002000000 */
[----:B------:R-:W3:Y:S01]  /*5b20*/  MUFU.TANH R75, R75 ;  /* 0x0000004b004b7308 */ /* 0x000ee20000002400 */
[----:B------:R-:W-:-:S02]  /*5b30*/  FMNMX.FTZ R11, R38, R11, !PT ;  /* 0x0000000b260b7209 */ /* 0x000fc40007810000 */
[----:B------:R-:W-:Y:S02]  /*5b40*/  ISETP.GT.AND P4, PT, R42, 0x48, PT ;  /* 0x000000482a00780c */ /* 0x000fe40003f84270 */
[----:B------:R-:W-:Y:S02]  /*5b50*/  FSEL R41, R41, -INF , P5 ;  /* 0xff80000029297808 */ /* 0x000fe40002800000 */
[----:B------:R-:W-:Y:S01]  /*5b60*/  FMNMX.FTZ R78, R40, R11, !PT ;  /* 0x0000000b284e7209 */ /* 0x000fe20007810000 */
[----:B------:R-:W3:Y:S01]  /*5b70*/  MUFU.TANH R77, R77 ;  /* 0x0000004d004d7308 */ /* 0x000ee20000002400 */
[----:B------:R-:W-:Y:S02]  /*5b80*/  ISETP.GT.AND P5, PT, R42, 0x49, PT ;  /* 0x000000492a00780c */ /* 0x000fe40003fa4270 */
[----:B------:R-:W-:Y:S02]  /*5b90*/  FSEL R66, R66, -INF , P4 ;  /* 0xff80000042427808 */ /* 0x000fe40002000000 */
[----:B------:R-:W-:-:S02]  /*5ba0*/  FMNMX.FTZ R11, R41, R78, !PT ;  /* 0x0000004e290b7209 */ /* 0x000fc40007810000 */
[----:B------:R-:W-:Y:S01]  /*5bb0*/  ISETP.GT.AND P4, PT, R42, 0x50, PT ;  /* 0x000000502a00780c */ /* 0x000fe20003f84270 */
[----:B------:R-:W3:Y:S01]  /*5bc0*/  MUFU.TANH R39, R85 ;  /* 0x0000005500277308 */ /* 0x000ee20000002400 */
[----:B----4-:R-:W-:Y:S02]  /*5bd0*/  FSEL R67, R67, -INF , P5 ;  /* 0xff80000043437808 */ /* 0x010fe40002800000 */
[----:B------:R-:W-:Y:S02]  /*5be0*/  FMNMX.FTZ R78, R66, R11, !PT ;  /* 0x0000000b424e7209 */ /* 0x000fe40007810000 */
[----:B------:R-:W-:Y:S02]  /*5bf0*/  ISETP.GT.AND P5, PT, R42, 0x51, PT ;  /* 0x000000512a00780c */ /* 0x000fe40003fa4270 */
[----:B--2---:R-:W-:Y:S01]  /*5c00*/  FSEL R64, R64, -INF , P4 ;  /* 0xff80000040407808 */ /* 0x004fe20002000000 */
[----:B------:R-:W-:Y:S01]  /*5c10*/  MUFU.EX2 R149, R149 ;  /* 0x0000009500957308 */ /* 0x000fe20000000800 */
[----:B------:R-:W-:Y:S01]  /*5c20*/  FMNMX.FTZ R11, R67, R78, !PT ;  /* 0x0000004e430b7209 */ /* 0x000fe20007810000 */
[----:B------:R-:W-:-:S02]  /*5c30*/  WARPGROUP.DEPBAR.LE gsb0, 0x0 ;  /* 0x00008000000079c5 */ /* 0x000fc40000010000 */
[----:B------:R-:W-:Y:S01]  /*5c40*/  ISETP.GT.AND P4, PT, R42, 0x58, PT ;  /* 0x000000582a00780c */ /* 0x000fe20003f84270 */
[----:B------:R-:W-:Y:S01]  /*5c50*/  WARPGROUP.ARRIVE ;  /* 0x00000000000079c5 */ /* 0x000fe20000000000 */
[----:B-----5:R-:W-:Y:S02]  /*5c60*/  FSEL R65, R65, -INF , P5 ;  /* 0xff80000041417808 */ /* 0x020fe40002800000 */
[----:B------:R-:W-:Y:S01]  /*5c70*/  FMNMX.FTZ R78, R64, R11, !PT ;  /* 0x0000000b404e7209 */ /* 0x000fe20007810000 */
[----:B------:R-:W-:Y:S01]  /*5c80*/  MUFU.EX2 R6, R79 ;  /* 0x0000004f00067308 */ /* 0x000fe20000000800 */
[----:B------:R-:W-:Y:S01]  /*5c90*/  ISETP.GT.AND P5, PT, R42, 0x59, PT ;  /* 0x000000592a00780c */ /* 0x000fe20003fa4270 */
[----:B------:R-:W-:Y:S01]  /*5ca0*/  HGMMA.64x64x16.F32 R88, R124, gdesc[UR4].tnspB, R88, gsb0 ;  /* 0x40e000047c587df0 */ /* 0x000fe20008000858 */
[----:B-1----:R-:W-:Y:S01]  /*5cb0*/  FSEL R68, R68, -INF , P4 ;  /* 0xff80000044447808 */ /* 0x002fe20002000000 */
[----:B------:R-:W-:Y:S01]  /*5cc0*/  UIADD3 UR6, UR10, 0x380, URZ ;  /* 0x000003800a067890 */ /* 0x000fe2000fffe03f */
[----:B------:R-:W-:Y:S01]  /*5cd0*/  FMNMX.FTZ R11, R65, R78, !PT ;  /* 0x0000004e410b7209 */ /* 0x000fe20007810000 */
[----:B------:R-:W-:Y:S01]  /*5ce0*/  UMOV UR7, 0x40000040 ;  /* 0x4000004000077882 */ /* 0x000fe20000000000 */
        /* <DEDUP_REMOVED lines=13> */
[----:B0-----:R-:W-:Y:S02]  /*5dc0*/  FSEL R72, R72, -INF , P4 ;  /* 0xff80000048487808 */ /* 0x001fe40002000000 */
        /* <DEDUP_REMOVED lines=13> */
[----:B------:R-:W-:Y:S01]  /*5ea0*/  ISETP.GT.AND P5, PT, R42, 0x79, PT ;  /* 0x000000792a00780c */ /* 0x000fe20003fa4270 */
[--C-:B------:R-:W-:Y:S01]  /*5eb0*/  FFMA.FTZ R42, R49, UR22, -R76.reuse ;  /* 0x00000016312a7c23 */ /* 0x100fe2000801084c */
[----:B------:R-:W-:Y:S01]  /*5ec0*/  FSEL R77, R77, -INF , P4 ;  /* 0xff8000004d4d7808 */ /* 0x000fe20002000000 */
[----:B------:R-:W-:Y:S01]  /*5ed0*/  FFMA.FTZ R11, R53, UR22, -R76 ;  /* 0x00000016350b7c23 */ /* 0x000fe2000801084c */
[----:B------:R-:W-:Y:S02]  /*5ee0*/  FMNMX.FTZ R78, R75, R78, !PT ;  /* 0x0000004e4b4e7209 */ /* 0x000fe40007810000 */
[----:B------:R-:W-:Y:S01]  /*5ef0*/  FSEL R39, R39, -INF , P5 ;  /* 0xff80000027277808 */ /* 0x000fe20002800000 */
[----:B------:R-:W-:Y:S01]  /*5f00*/  MUFU.EX2 R141, R141 ;  /* 0x0000008d008d7308 */ /* 0x000fe20000000800 */
[----:B------:R-:W-:-:S04]  /*5f10*/  FMNMX.FTZ R78, R77, R78, !PT ;  /* 0x0000004e4d4e7209 */ /* 0x000fc80007810000 */
        /* <DEDUP_REMOVED lines=10> */
[----:B------:R-:W-:-:S04]  /*5fc0*/  FFMA.FTZ R25, R57, UR22, -R76 ;  /* 0x0000001639197c23 */ /* 0x000fc8000801084c */
[----:B------:R-:W0:Y:S01]  /*5fd0*/  SHFL.BFLY PT, R78, R49, 0x1, 0x1f ;  /* 0x0c201f00314e7f89 */ /* 0x000e2200000e0000 */
        /* <DEDUP_REMOVED lines=14> */
[----:B------:R-:W-:Y:S01]  /*60c0*/  FFMA.FTZ R43, R10, UR22, -R62 ;  /* 0x000000160a2b7c23 */ /* 0x000fe2000801083e */
        /* <DEDUP_REMOVED lines=29> */
[----:B------:R-:W-:-:S02]  /*62a0*/  IMAD.U32 R10, RZ, RZ, UR39 ;  /* 0x00000027ff0a7e24 */ /* 0x000fc4000f8e00ff */
[--C-:B------:R-:W-:Y:S01]  /*62b0*/  FFMA.FTZ R73, R73, UR22, -R62.reuse ;  /* 0x0000001649497c23 */ /* 0x100fe2000801083e */
[----:B------:R-:W-:Y:S01]  /*62c0*/  FFMA.FTZ R74, R74, UR22, -R62 ;  /* 0x000000164a4a7c23 */ /* 0x000fe2000801083e */
[----:B------:R-:W-:Y:S01]  /*62d0*/  FADD.FTZ R0, R6, R47 ;  /* 0x0000002f06007221 */ /* 0x000fe20000010000 */
[----:B------:R-:W-:Y:S01]  /*62e0*/  VIADD R8, R23, 0x9 ;  /* 0x0000000917087836 */ /* 0x000fe20000000000 */
[----:B------:R-:W-:Y:S01]  /*62f0*/  @!P1 LEA R10, R10, UR45, 0x3 ;  /* 0x0000002d0a0a9c11 */ /* 0x000fe2000f8e18ff */
[----:B------:R-:W0:Y:S01]  /*6300*/  MUFU.EX2 R150, R150 ;  /* 0x0000009600967308 */ /* 0x000e220000000800 */
[----:B-1----:R-:W-:Y:S01]  /*6310*/  FFMA.FTZ R2, R3, R2, R148 ;  /* 0x0000000203027223 */ /* 0x002fe20000010094 */
[----:B------:R-:W-:Y:S01]  /*6320*/  ISETP.GE.U32.AND P3, PT, R82, 0x180, PT ;  /* 0x000001805200780c */ /* 0x000fe20003f66070 */
[--C-:B------:R-:W-:Y:S01]  /*6330*/  FFMA.FTZ R75, R75, UR22, -R62.reuse ;  /* 0x000000164b4b7c23 */ /* 0x100fe2000801083e */
[----:B------:R-:W-:Y:S02]  /*6340*/  @!P1 VIADD R10, R10, 0x16840 ;  /* 0x000168400a0a9836 */ /* 0x000fe40000000000 */
[----:B------:R-:W-:Y:S01]  /*6350*/  FFMA.FTZ R77, R77, UR22, -R62 ;  /* 0x000000164d4d7c23 */ /* 0x000fe2000801083e */
[----:B------:R-:W-:Y:S01]  /*6360*/  SEL R8, R8, 0x9, !P3 ;  /* 0x0000000908087807 */ /* 0x000fe20005800000 */
[----:B------:R-:W-:-:S02]  /*6370*/  WARPGROUP.DEPBAR.LE gsb0, 0x0 ;  /* 0x00008000000079c5 */ /* 0x000fc40000010000 */
[----:B------:R-:W1:Y:S01]  /*6380*/  MUFU.EX2 R43, R43 ;  /* 0x0000002b002b7308 */ /* 0x000e620000000800 */
[C---:B--2---:R-:W-:Y:S01]  /*6390*/  FADD.FTZ R51, R5.reuse, R2 ;  /* 0x0000000205337221 */ /* 0x044fe20000010000 */
[----:B------:R-:W-:Y:S01]  /*63a0*/  F2FP.F16.F32.PACK_AB R148, R5, R148 ;  /* 0x000000940594723e */ /* 0x000fe200000000ff */
[----:B------:R-:W-:Y:S01]  /*63b0*/  FFMA.FTZ R39, R39, UR22, -R62 ;  /* 0x0000001627277c23 */ /* 0x000fe2000801083e */
[----:B------:R-:W-:Y:S01]  /*63c0*/  @!P1 PRMT R10, RZ, 0x654, R10 ;  /* 0x00000654ff0a9816 */ /* 0x000fe2000000000a */
[----:B------:R2:W-:Y:S06]  /*63d0*/  BAR.ARV R8, 0x100 ;  /* 0x000400080000751d */ /* 0x0005ec0000002000 */
[----:B------:R-:W3:Y:S01]  /*63e0*/  MUFU.EX2 R144, R144 ;  /* 0x0000009000907308 */ /* 0x000ee20000000800 */
[----:B0-----:R-:W-:Y:S01]  /*63f0*/  FADD.FTZ R2, R150, R51 ;  /* 0x0000003396027221 */ /* 0x001fe20000010000 */
[----:B------:R0:W-:Y:S01]  /*6400*/  @!P1 SYNCS.ARRIVE.TRANS64.RED.A1T0 RZ, [R10+URZ], RZ ;  /* 0x000000ff0aff99a7 */ /* 0x0001e2000810043f */
[----:B------:R-:W-:Y:S01]  /*6410*/  PLOP3.LUT P3, PT, PT, PT, UP1, 0x80, 0x0 ;  /* 0x000000000000781c */ /* 0x000fe20003f6f018 */
[-C--:B------:R-:W-:Y:S01]  /*6420*/  FMUL.FTZ R88, R88, R3.reuse ;  /* 0x0000000358587220 */ /* 0x080fe20000410000 */
[-C--:B------:R-:W-:Y:S01]  /*6430*/  FMUL.FTZ R89, R89, R3.reuse ;  /* 0x0000000359597220 */ /* 0x080fe20000410000 */
[----:B-1----:R-:W-:Y:S01]  /*6440*/  FADD.FTZ R47, R43, R2 ;  /* 0x000000022b2f7221 */ /* 0x002fe20000010000 */
[-C--:B------:R-:W-:Y:S01]  /*6450*/  FMUL.FTZ R92, R92, R3.reuse ;  /* 0x000000035c5c7220 */ /* 0x080fe20000410000 */
[----:B------:R-:W1:Y:S01]  /*6460*/  MUFU.EX2 R13, R13 ;  /* 0x0000000d000d7308 */ /* 0x000e620000000800 */
[-C--:B------:R-:W-:Y:S01]  /*6470*/  FMUL.FTZ R93, R93, R3.reuse ;  /* 0x000000035d5d7220 */ /* 0x080fe20000410000 */
[----:B0-----:R-:W-:Y:S01]  /*6480*/  IMAD.U32 R10, RZ, RZ, UR24 ;  /* 0x00000018ff0a7e24 */ /* 0x001fe2000f8e00ff */
[----:B------:R-:W-:Y:S01]  /*6490*/  UMOV UR24, UR39 ;  /* 0x0000002700187c82 */ /* 0x000fe20008000000 */
[-C--:B------:R-:W-:Y:S01]  /*64a0*/  FMUL.FTZ R96, R96, R3.reuse ;  /* 0x0000000360607220 */ /* 0x080fe20000410000 */
[-C--:B------:R-:W-:Y:S01]  /*64b0*/  FMUL.FTZ R97, R97, R3.reuse ;  /* 0x0000000361617220 */ /* 0x080fe20000410000 */
[-C--:B------:R-:W-:Y:S01]  /*64c0*/  FMUL.FTZ R100, R100, R3.reuse ;  /* 0x0000000364647220 */ /* 0x080fe20000410000 */
[----:B------:R-:W-:Y:S01]  /*64d0*/  @!P1 LEA R10, R10, UR45, 0x3 ;  /* 0x0000002d0a0a9c11 */ /* 0x000fe2000f8e18ff */
[----:B------:R-:W0:Y:S01]  /*64e0*/  MUFU.EX2 R146, R146 ;  /* 0x0000009200927308 */ /* 0x000e220000000800 */
[----:B---3--:R-:W-:Y:S01]  /*64f0*/  FADD.FTZ R2, R144, R47 ;  /* 0x0000002f90027221 */ /* 0x008fe20000010000 */
[-C--:B------:R-:W-:Y:S01]  /*6500*/  FMUL.FTZ R101, R101, R3.reuse ;  /* 0x0000000365657220 */ /* 0x080fe20000410000 */
[----:B--2---:R-:W-:Y:S01]  /*6510*/  @!P1 IADD3 R8, R10, 0x16860, RZ ;  /* 0x000168600a089810 */ /* 0x004fe20007ffe0ff */
[-C--:B------:R-:W-:Y:S01]  /*6520*/  FMUL.FTZ R104, R104, R3.reuse ;  /* 0x0000000368687220 */ /* 0x080fe20000410000 */
[-C--:B------:R-:W-:Y:S01]  /*6530*/  FMUL.FTZ R105, R105, R3.reuse ;  /* 0x0000000369697220 */ /* 0x080fe20000410000 */
[-C--:B------:R-:W-:Y:S01]  /*6540*/  FMUL.FTZ R108, R108, R3.reuse ;  /* 0x000000036c6c7220 */ /* 0x080fe20000410000 */
[----:B------:R-:W-:Y:S01]  /*6550*/  @!P1 PRMT R8, RZ, 0x654, R8 ;  /* 0x00000654ff089816 */ /* 0x000fe20000000008 */
[----:B------:R2:W-:Y:S01]  /*6560*/  MUFU.EX2 R35, R41 ;  /* 0x0000002900237308 */ /* 0x0005e20000000800 */
[C---:B-1----:R-:W-:Y:S01]  /*6570*/  FADD.FTZ R51, R13.reuse, R2 ;  /* 0x000000020d337221 */ /* 0x042fe20000010000 */
[----:B------:R-:W-:Y:S01]  /*6580*/  F2FP.F16.F32.PACK_AB R144, R13, R144 ;  /* 0x000000900d90723e */ /* 0x000fe200000000ff */
[----:B------:R1:W-:Y:S01]  /*6590*/  @!P1 SYNCS.ARRIVE.TRANS64.RED.A1T0 RZ, [R8+URZ], RZ ;  /* 0x000000ff08ff99a7 */ /* 0x0003e2000810043f */
[-C--:B------:R-:W-:Y:S01]  /*65a0*/  FMUL.FTZ R109, R109, R3.reuse ;  /* 0x000000036d6d7220 */ /* 0x080fe20000410000 */
[-C--:B------:R-:W-:Y:S01]  /*65b0*/  FMUL.FTZ R112, R112, R3.reuse ;  /* 0x0000000370707220 */ /* 0x080fe20000410000 */
[-C--:B------:R-:W-:Y:S01]  /*65c0*/  FMUL.FTZ R113, R113, R3.reuse ;  /* 0x0000000371717220 */ /* 0x080fe20000410000 */
[-C--:B------:R-:W-:Y:S01]  /*65d0*/  FMUL.FTZ R116, R116, R3.reuse ;  /* 0x0000000374747220 */ /* 0x080fe20000410000 */
[----:B------:R-:W3:Y:S01]  /*65e0*/  MUFU.EX2 R9, R9 ;  /* 0x0000000900097308 */ /* 0x000ee20000000800 */
[----:B--2---:R-:W-:Y:S01]  /*65f0*/  FADD.FTZ R41, R151, R0 ;  /* 0x0000000097297221 */ /* 0x004fe20000010000 */
[----:B0-----:R-:W-:Y:S01]  /*6600*/  FADD.FTZ R2, R146, R51 ;  /* 0x0000003392027221 */ /* 0x001fe20000010000 */
[----:B------:R-:W-:Y:S01]  /*6610*/  FMUL.FTZ R117, R117, R3 ;  /* 0x0000000375757220 */ /* 0x000fe20000410000 */
[-C--:B------:R-:W-:Y:S01]  /*6620*/  FMUL.FTZ R90, R90, R4.reuse ;  /* 0x000000045a5a7220 */ /* 0x080fe20000410000 */
        /* <DEDUP_REMOVED lines=9> */
[----:B------:R-:W-:Y:S01]  /*66c0*/  FFMA.FTZ R47, R69, UR22, -R62 ;  /* 0x00000016452f7c23 */ /* 0x000fe2000801083e */
[----:B------:R-:W-:Y:S01]  /*66d0*/  FMUL.FTZ R99, R99, R4 ;  /* 0x0000000463637220 */ /* 0x000fe20000410000 */
[----:B------:R-:W2:Y:S01]  /*66e0*/  MUFU.EX2 R21, R21 ;  /* 0x0000001500157308 */ /* 0x000ea20000000800 */
[----:B------:R-:W-:Y:S01]  /*66f0*/  FADD.FTZ R51, R147, R0 ;  /* 0x0000000093337221 */ /* 0x000fe20000010000 */
[C---:B---3--:R-:W-:Y:S01]  /*6700*/  FADD.FTZ R53, R9.reuse, R2 ;  /* 0x0000000209357221 */ /* 0x048fe20000010000 */
[----:B------:R-:W-:Y:S01]  /*6710*/  F2FP.F16.F32.PACK_AB R146, R9, R146 ;  /* 0x000000920992723e */ /* 0x000fe200000000ff */
[-C--:B------:R-:W-:Y:S01]  /*6720*/  FMUL.FTZ R102, R102, R4.reuse ;  /* 0x0000000466667220 */ /* 0x080fe20000410000 */
[----:B------:R-:W-:Y:S01]  /*6730*/  FADD.FTZ R0, R26, R51 ;  /* 0x000000331a007221 */ /* 0x000fe20000010000 */
[----:B------:R-:W-:Y:S01]  /*6740*/  FFMA.FTZ R51, R71, UR22, -R62 ;  /* 0x0000001647337c23 */ /* 0x000fe2000801083e */
[-C--:B------:R-:W-:Y:S01]  /*6750*/  FMUL.FTZ R103, R103, R4.reuse ;  /* 0x0000000467677220 */ /* 0x080fe20000410000 */
[----:B------:R-:W3:Y:S01]  /*6760*/  MUFU.EX2 R142, R142 ;  /* 0x0000008e008e7308 */ /* 0x000ee20000000800 */
        /* <DEDUP_REMOVED lines=8> */
[----:B--2---:R-:W-:Y:S01]  /*67f0*/  FADD.FTZ R55, R21, R2 ;  /* 0x0000000215377221 */ /* 0x004fe20000010000 */
[----:B------:R-:W-:Y:S01]  /*6800*/  FADD.FTZ R53, R143, R0 ;  /* 0x000000008f357221 */ /* 0x000fe20000010000 */
[-C--:B------:R-:W-:Y:S01]  /*6810*/  FMUL.FTZ R114, R114, R4.reuse ;  /* 0x0000000472727220 */ /* 0x080fe20000410000 */
[-C--:B------:R-:W-:Y:S01]  /*6820*/  FMUL.FTZ R115, R115, R4.reuse ;  /* 0x0000000473737220 */ /* 0x080fe20000410000 */
[-C--:B------:R-:W-:Y:S01]  /*6830*/  FMUL.FTZ R118, R118, R4.reuse ;  /* 0x0000000476767220 */ /* 0x080fe20000410000 */
[----:B------:R-:W-:Y:S01]  /*6840*/  FADD.FTZ R0, R34, R53 ;  /* 0x0000003522007221 */ /* 0x000fe20000010000 */
[----:B------:R-:W-:Y:S01]  /*6850*/  FMUL.FTZ R119, R119, R4 ;  /* 0x0000000477777220 */ /* 0x000fe20000410000 */
[----:B------:R-:W2:Y:S01]  /*6860*/  MUFU.EX2 R136, R136 ;  /* 0x0000008800887308 */ /* 0x000ea20000000800 */
[----:B---3--:R-:W-:Y:S01]  /*6870*/  FADD.FTZ R2, R142, R55 ;  /* 0x000000378e027221 */ /* 0x008fe20000010000 */
[----:B------:R-:W-:Y:S01]  /*6880*/  FADD.FTZ R53, R137, R0 ;  /* 0x0000000089357221 */ /* 0x000fe20000010000 */
[----:B------:R-:W-:Y:S01]  /*6890*/  F2FP.F16.F32.PACK_AB R149, R6, R149 ;  /* 0x000000950695723e */ /* 0x000fe200000000ff */
[----:B------:R-:W-:Y:S01]  /*68a0*/  IMAD.MOV.U32 R4, RZ, RZ, R44 ;  /* 0x000000ffff047224 */ /* 0x000fe200078e002c */
[----:B------:R-:W-:Y:S01]  /*68b0*/  F2FP.F16.F32.PACK_AB R151, R12, R151 ;  /* 0x000000970c97723e */ /* 0x000fe200000000ff */
[----:B------:R-:W-:Y:S01]  /*68c0*/  FADD.FTZ R0, R46, R53 ;  /* 0x000000352e007221 */ /* 0x000fe20000010000 */
[----:B------:R-:W-:Y:S01]  /*68d0*/  F2FP.F16.F32.PACK_AB R150, R43, R150 ;  /* 0x000000962b96723e */ /* 0x000fe200000000ff */
[----:B------:R-:W3:Y:S01]  /*68e0*/  MUFU.EX2 R7, R7 ;  /* 0x0000000700077308 */ /* 0x000ee20000000800 */
[----:B0-----:R-:W-:Y:S01]  /*68f0*/  FADD.FTZ R55, R45, R2 ;  /* 0x000000022d377221 */ /* 0x001fe20000010000 */
[----:B------:R-:W-:Y:S01]  /*6900*/  FADD.FTZ R5, R139, R0 ;  /* 0x000000008b057221 */ /* 0x000fe20000010000 */
[----:B------:R-:W-:Y:S01]  /*6910*/  F2FP.F16.F32.PACK_AB R145, R20, R145 ;  /* 0x000000911491723e */ /* 0x000fe200000000ff */
[----:B------:R-:W-:Y:S01]  /*6920*/  IMAD.MOV.U32 R3, RZ, RZ, R49 ;  /* 0x000000ffff037224 */ /* 0x000fe200078e0031 */
[----:B------:R-:W-:Y:S01]  /*6930*/  F2FP.F16.F32.PACK_AB R147, R26, R147 ;  /* 0x000000931a93723e */ /* 0x000fe200000000ff */
        /* <DEDUP_REMOVED lines=10> */
[C---:B---3--:R-:W-:Y:S01]  /*69e0*/  FADD.FTZ R55, R7.reuse, R2 ;  /* 0x0000000207377221 */ /* 0x048fe20000010000 */
[----:B------:R-:W-:Y:S02]  /*69f0*/  F2FP.F16.F32.PACK_AB R136, R7, R136 ;  /* 0x000000880788723e */ /* 0x000fe400000000ff */
[----:B------:R-:W-:Y:S02]  /*6a00*/  F2FP.F16.F32.PACK_AB R137, R46, R137 ;  /* 0x000000892e89723e */ /* 0x000fe400000000ff */
[----:B------:R-:W-:Y:S02]  /*6a10*/  F2FP.F16.F32.PACK_AB R139, R48, R139 ;  /* 0x0000008b308b723e */ /* 0x000fe400000000ff */
[----:B------:R-:W3:Y:S01]  /*6a20*/  MUFU.EX2 R132, R132 ;  /* 0x0000008400847308 */ /* 0x000ee20000000800 */
[----:B0-----:R-:W-:Y:S01]  /*6a30*/  FADD.FTZ R2, R138, R55 ;  /* 0x000000378a027221 */ /* 0x001fe20000010000 */
[----:B------:R-:W-:-:S06]  /*6a40*/  F2FP.F16.F32.PACK_AB R133, R42, R133 ;  /* 0x000000852a85723e */ /* 0x000fcc00000000ff */
[----:B------:R-:W0:Y:S01]  /*6a50*/  MUFU.EX2 R135, R135 ;  /* 0x0000008700877308 */ /* 0x000e220000000800 */
[C---:B--2---:R-:W-:Y:S01]  /*6a60*/  FADD.FTZ R13, R27.reuse, R2 ;  /* 0x000000021b0d7221 */ /* 0x044fe20000010000 */
[----:B------:R-:W-:-:S06]  /*6a70*/  F2FP.F16.F32.PACK_AB R138, R27, R138 ;  /* 0x0000008a1b8a723e */ /* 0x000fcc00000000ff */
[----:B------:R-:W2:Y:S01]  /*6a80*/  MUFU.EX2 R134, R134 ;  /* 0x0000008600867308 */ /* 0x000ea20000000800 */
[----:B---3--:R-:W-:Y:S01]  /*6a90*/  FADD.FTZ R2, R132, R13 ;  /* 0x0000000d84027221 */ /* 0x008fe20000010000 */
[----:B------:R-:W-:-:S03]  /*6aa0*/  F2FP.F16.F32.PACK_AB R132, R35, R132 ;  /* 0x000000842384723e */ /* 0x000fc600000000ff */
[----:B------:R-:W-:-:S03]  /*6ab0*/  FADD.FTZ R9, R35, R2 ;  /* 0x0000000223097221 */ /* 0x000fc60000010000 */
        /* <DEDUP_REMOVED lines=8> */
[C---:B0-----:R-:W-:Y:S01]  /*6b40*/  FADD.FTZ R9, R37.reuse, R2 ;  /* 0x0000000225097221 */ /* 0x041fe20000010000 */
[----:B------:R-:W-:-:S06]  /*6b50*/  F2FP.F16.F32.PACK_AB R134, R37, R134 ;  /* 0x000000862586723e */ /* 0x000fcc00000000ff */
[----:B------:R-:W0:Y:S01]  /*6b60*/  MUFU.EX2 R52, R52 ;  /* 0x0000003400347308 */ /* 0x000e220000000800 */
[----:B--2---:R-:W-:-:S07]  /*6b70*/  FADD.FTZ R5, R11, R0 ;  /* 0x000000000b057221 */ /* 0x004fce0000010000 */
        /* <DEDUP_REMOVED lines=51> */
[----:B--2---:R-:W-:-:S04]  /*6eb0*/  FADD.FTZ R7, R122, R7 ;  /* 0x000000077a077221 */ /* 0x004fc80000010000 */
[C---:B---3--:R-:W-:Y:S01]  /*6ec0*/  FADD.FTZ R2, R39.reuse, R7 ;  /* 0x0000000727027221 */ /* 0x048fe20000010000 */
[----:B------:R-:W-:Y:S01]  /*6ed0*/  F2FP.F16.F32.PACK_AB R122, R39, R122 ;  /* 0x0000007a277a723e */ /* 0x000fe200000000ff */
[C---:B0-----:R-:W-:Y:S01]  /*6ee0*/  FADD.FTZ R0, R61.reuse, R0 ;  /* 0x000000003d007221 */ /* 0x041fe20000010000 */
[----:B------:R-:W-:Y:S01]  /*6ef0*/  F2FP.F16.F32.PACK_AB R123, R61, R33 ;  /* 0x000000213d7b723e */ /* 0x000fe200000000ff */
[----:B-1----:R-:W-:Y:S06]  /*6f00*/  @P3 BRA `(.L_x_14671) ;  /* 0xffffffd000903947 */ /* 0x002fec000383ffff */
.L_x_14662:
        /* <DEDUP_REMOVED lines=8> */
.L_x_14681:
        /* <DEDUP_REMOVED lines=9> */
.L_x_14674:
[----:B------:R-:W-:Y:S01]  /*7020*/  ULEA UR6, UR39, UR45, 0x3 ;  /* 0x0000002d27067291 */ /* 0x000fe2000f8e183f */
[----:B------:R-:W-:-:S05]  /*7030*/  IMAD.U32 R5, RZ, RZ, UR38 ;  /* 0x00000026ff057e24 */ /* 0x000fca000f8e00ff */
[----:B------:R-:W-:-:S04]  /*7040*/  SHF.L.U32 R5, R5, 0x1f, RZ ;  /* 0x0000001f05057819 */ /* 0x000fc800000006ff */
[----:B------:R0:W1:Y:S01]  /*7050*/  SYNCS.PHASECHK.TRANS64.TRYWAIT P2, [UR6+0x16830], R5 ;  /* 0x01683005ff0075a7 */ /* 0x0000620008040146 */
[----:B------:R-:W-:Y:S05]  /*7060*/  @!P0 BRA `(.L_x_14675) ;  /* 0x0000000000048947 */ /* 0x000fea0003800000 */
[----:B------:R-:W-:Y:S01]  /*7070*/  BPT.TRAP 0x1 ;  /* 0x000000040000795c */ /* 0x000fe20000300000 */
.L_x_14675:
[----:B-1----:R-:W-:Y:S05]  /*7080*/  @P2 BRA `(.L_x_14673) ;  /* 0x0000000000082947 */ /* 0x002fea0003800000 */
[----:B------:R-:W1:Y:S02]  /*7090*/  SYNCS.PHASECHK.TRANS64.TRYWAIT P2, [UR6+0x16830], R5 ;  /* 0x01683005ff0075a7 */ /* 0x000e640008040146 */
[----:B-1----:R-:W-:Y:S05]  /*70a0*/  @!P2 BRA `(.L_x_14676) ;  /* 0x0000009c002ca947 */ /* 0x002fea0003800000 */
.L_x_14673:
        /* <DEDUP_REMOVED lines=25> */
.L_x_14678:
[----:B------:R-:W-:Y:S01]  /*7240*/  ULEA UR6, UR21, UR45, 0x3 ;  /* 0x0000002d15067291 */ /* 0x000fe2000f8e183f */
[----:B------:R-:W-:-:S05]  /*7250*/  IMAD.U32 R5, RZ, RZ, UR24 ;  /* 0x00000018ff057e24 */ /* 0x000fca000f8e00ff */
[----:B------:R-:W-:-:S04]  /*7260*/  SHF.L.U32 R5, R5, 0x1f, RZ ;  /* 0x0000001f05057819 */ /* 0x000fc800000006ff */
[----:B------:R0:W1:Y:S01]  /*7270*/  SYNCS.PHASECHK.TRANS64.TRYWAIT P2, [UR6+0x16850], R5 ;  /* 0x01685005ff0075a7 */ /* 0x0000620008040146 */
[----:B------:R-:W-:Y:S05]  /*7280*/  @!P0 BRA `(.L_x_14679) ;  /* 0x0000000000048947 */ /* 0x000fea0003800000 */
[----:B------:R-:W-:Y:S01]  /*7290*/  BPT.TRAP 0x1 ;  /* 0x000000040000795c */ /* 0x000fe20000300000 */
.L_x_14679:
[----:B-1----:R-:W-:Y:S05]  /*72a0*/  @P2 BRA `(.L_x_14677) ;  /* 0x0000000000082947 */ /* 0x002fea0003800000 */
[----:B------:R-:W1:Y:S02]  /*72b0*/  SYNCS.PHASECHK.TRANS64.TRYWAIT P2, [UR6+0x16850], R5 ;  /* 0x01685005ff0075a7 */ /* 0x000e640008040146 */
[----:B-1----:R-:W-:Y:S05]  /*72c0*/  @!P2 BRA `(.L_x_14680) ;  /* 0x0000009800bca947 */ /* 0x002fea0003800000 */
.L_x_14677:
        /* <DEDUP_REMOVED lines=292> */
[----:B------:R-:W-:Y:S01]  /*8510*/  FMUL.FTZ R57, R4, UR22 ;  /* 0x0000001604397c20 */ /* 0x000fe20008410000 */
[----:B------:R-:W-:Y:S02]  /*8520*/  IMAD.U32 R11, RZ, RZ, UR39 ;  /* 0x00000027ff0b7e24 */ /* 0x000fe4000f8e00ff */
[--C-:B------:R-:W-:Y:S01]  /*8530*/  FFMA.FTZ R4, R8, UR22, -R59.reuse ;  /* 0x0000001608047c23 */ /* 0x100fe2000801083b */
[--C-:B------:R-:W-:Y:S01]  /*8540*/  FFMA.FTZ R149, R7, UR22, -R59.reuse ;  /* 0x0000001607957c23 */ /* 0x100fe2000801083b */
[----:B------:R-:W-:Y:S02]  /*8550*/  VIADD R7, R23, 0x9 ;  /* 0x0000000917077836 */ /* 0x000fe40000000000 */
[----:B------:R-:W-:Y:S01]  /*8560*/  FFMA.FTZ R145, R15, UR22, -R59 ;  /* 0x000000160f917c23 */ /* 0x000fe2000801083b */
[----:B------:R-:W-:Y:S01]  /*8570*/  @!P1 LEA R11, R11, UR45, 0x3 ;  /* 0x0000002d0b0b9c11 */ /* 0x000fe2000f8e18ff */
[----:B------:R-:W-:Y:S01]  /*8580*/  MUFU.EX2 R57, R57 ;  /* 0x0000003900397308 */ /* 0x000fe20000000800 */
[----:B------:R-:W-:-:S02]  /*8590*/  WARPGROUP.DEPBAR.LE gsb0, 0x0 ;  /* 0x00008000000079c5 */ /* 0x000fc40000010000 */
[----:B------:R-:W-:Y:S01]  /*85a0*/  WARPGROUP.ARRIVE ;  /* 0x00000000000079c5 */ /* 0x000fe20000000000 */
[----:B------:R-:W-:Y:S02]  /*85b0*/  @!P1 VIADD R15, R11, 0x16840 ;  /* 0x000168400b0f9836 */ /* 0x000fe40000000000 */
[--C-:B------:R-:W-:Y:S01]  /*85c0*/  FFMA.FTZ R8, R12, UR22, -R59.reuse ;  /* 0x000000160c087c23 */ /* 0x100fe2000801083b */
[----:B------:R-:W-:Y:S01]  /*85d0*/  SEL R11, R7, 0x9, !P2 ;  /* 0x00000009070b7807 */ /* 0x000fe20005000000 */
[----:B------:R-:W-:Y:S01]  /*85e0*/  FFMA.FTZ R12, R20, UR22, -R59 ;  /* 0x00000016140c7c23 */ /* 0x000fe2000801083b */
[----:B------:R-:W0:Y:S01]  /*85f0*/  MUFU.EX2 R4, R4 ;  /* 0x0000000400047308 */ /* 0x000e220000000800 */
[----:B------:R-:W-:Y:S01]  /*8600*/  HGMMA.64x64x16.F32 R88, R120, gdesc[UR4].tnspB, R88, gsb0 ;  /* 0x40e0000478587df0 */ /* 0x000fe20008000858 */
[----:B------:R-:W-:Y:S01]  /*8610*/  @!P1 PRMT R15, RZ, 0x654, R15 ;  /* 0x00000654ff0f9816 */ /* 0x000fe2000000000f */
[--C-:B------:R-:W-:Y:S01]  /*8620*/  FFMA.FTZ R147, R25, UR22, -R59.reuse ;  /* 0x0000001619937c23 */ /* 0x100fe2000801083b */
[----:B------:R-:W-:Y:S01]  /*8630*/  FADD.FTZ R7, R5, R2 ;  /* 0x0000000205077221 */ /* 0x000fe20000010000 */
        /* <DEDUP_REMOVED lines=56> */
[----:B-1----:R-:W-:Y:S01]  /*89c0*/  MOV R15, UR21 ;  /* 0x00000015000f7c02 */ /* 0x002fe20008000f00 */
[----:B------:R-:W-:Y:S01]  /*89d0*/  MUFU.EX2 R140, R140 ;  /* 0x0000008c008c7308 */ /* 0x000fe20000000800 */
[----:B------:R-:W-:Y:S01]  /*89e0*/  UMOV UR21, UR39 ;  /* 0x0000002700157c82 */ /* 0x000fe20008000000 */
[-C--:B------:R-:W-:Y:S01]  /*89f0*/  FMUL.FTZ R97, R97, R69.reuse ;  /* 0x0000004561617220 */ /* 0x080fe20000410000 */
[----:B------:R-:W-:Y:S01]  /*8a00*/  @!P1 LEA R15, R15, UR45, 0x3 ;  /* 0x0000002d0f0f9c11 */ /* 0x000fe2000f8e18ff */
[-C--:B------:R-:W-:Y:S01]  /*8a10*/  FMUL.FTZ R100, R100, R69.reuse ;  /* 0x0000004564647220 */ /* 0x080fe20000410000 */
[-C--:B------:R-:W-:Y:S01]  /*8a20*/  FMUL.FTZ R101, R101, R69.reuse ;  /* 0x0000004565657220 */ /* 0x080fe20000410000 */
[-C--:B------:R-:W-:Y:S01]  /*8a30*/  FMUL.FTZ R104, R104, R69.reuse ;  /* 0x0000004568687220 */ /* 0x080fe20000410000 */
[----:B------:R-:W-:Y:S01]  /*8a40*/  FMUL.FTZ R105, R105, R69 ;  /* 0x0000004569697220 */ /* 0x000fe20000410000 */
[----:B0-----:R-:W-:Y:S01]  /*8a50*/  @!P1 VIADD R11, R15, 0x16860 ;  /* 0x000168600f0b9836 */ /* 0x001fe20000000000 */
[----:B------:R-:W0:Y:S01]  /*8a60*/  MUFU.EX2 R141, R141 ;  /* 0x0000008d008d7308 */ /* 0x000e220000000800 */
[C---:B--2---:R-:W-:Y:S01]  /*8a70*/  FADD.FTZ R42, R20.reuse, R7 ;  /* 0x00000007142a7221 */ /* 0x044fe20000010000 */
[----:B------:R-:W-:Y:S01]  /*8a80*/  F2FP.F16.F32.PACK_AB R147, R20, R147 ;  /* 0x000000931493723e */ /* 0x000fe200000000ff */
[-C--:B------:R-:W-:Y:S01]  /*8a90*/  FMUL.FTZ R108, R108, R69.reuse ;  /* 0x000000456c6c7220 */ /* 0x080fe20000410000 */
[----:B------:R-:W-:Y:S01]  /*8aa0*/  @!P1 PRMT R15, RZ, 0x654, R11 ;  /* 0x00000654ff0f9816 */ /* 0x000fe2000000000b */
[----:B------:R-:W-:Y:S01]  /*8ab0*/  FADD.FTZ R11, R77, R40 ;  /* 0x000000284d0b7221 */ /* 0x000fe20000010000 */
[-C--:B------:R-:W-:Y:S01]  /*8ac0*/  FMUL.FTZ R109, R109, R69.reuse ;  /* 0x000000456d6d7220 */ /* 0x080fe20000410000 */
[-C--:B------:R-:W-:Y:S01]  /*8ad0*/  FMUL.FTZ R112, R112, R69.reuse ;  /* 0x0000004570707220 */ /* 0x080fe20000410000 */
[----:B------:R-:W1:Y:S01]  /*8ae0*/  MUFU.EX2 R26, R26 ;  /* 0x0000001a001a7308 */ /* 0x000e620000000800 */
[----:B------:R-:W-:Y:S01]  /*8af0*/  FADD.FTZ R40, R144, R11 ;  /* 0x0000000b90287221 */ /* 0x000fe20000010000 */
[----:B------:R2:W-:Y:S01]  /*8b00*/  @!P1 SYNCS.ARRIVE.TRANS64.RED.A1T0 RZ, [R15+URZ], RZ ;  /* 0x000000ff0fff99a7 */ /* 0x0005e2000810043f */
[----:B------:R-:W-:Y:S01]  /*8b10*/  F2FP.F16.F32.PACK_AB R144, R9, R144 ;  /* 0x000000900990723e */ /* 0x000fe200000000ff */
[-C--:B------:R-:W-:Y:S01]  /*8b20*/  FMUL.FTZ R113, R113, R69.reuse ;  /* 0x0000004571717220 */ /* 0x080fe20000410000 */
[----:B------:R-:W-:Y:S01]  /*8b30*/  FADD.FTZ R11, R9, R40 ;  /* 0x00000028090b7221 */ /* 0x000fe20000010000 */
[--C-:B------:R-:W-:Y:S01]  /*8b40*/  FFMA.FTZ R40, R67, UR22, -R59.reuse ;  /* 0x0000001643287c23 */ /* 0x100fe2000801083b */
[----:B------:R-:W-:Y:S01]  /*8b50*/  FFMA.FTZ R59, R76, UR22, -R59 ;  /* 0x000000164c3b7c23 */ /* 0x000fe2000801083b */
[----:B------:R-:W3:Y:S01]  /*8b60*/  MUFU.EX2 R142, R142 ;  /* 0x0000008e008e7308 */ /* 0x000ee20000000800 */
[----:B------:R-:W-:Y:S01]  /*8b70*/  FADD.FTZ R46, R146, R11 ;  /* 0x0000000b922e7221 */ /* 0x000fe20000010000 */
[----:B0-----:R-:W-:Y:S01]  /*8b80*/  FADD.FTZ R7, R141, R42 ;  /* 0x0000002a8d077221 */ /* 0x001fe20000010000 */
[C---:B------:R-:W-:Y:S01]  /*8b90*/  F2FP.F16.F32.PACK_AB R146, R13.reuse, R146 ;  /* 0x000000920d92723e */ /* 0x040fe200000000ff */
[-C--:B------:R-:W-:Y:S01]  /*8ba0*/  FMUL.FTZ R116, R116, R69.reuse ;  /* 0x0000004574747220 */ /* 0x080fe20000410000 */
[----:B------:R-:W-:Y:S01]  /*8bb0*/  FADD.FTZ R11, R13, R46 ;  /* 0x0000002e0d0b7221 */ /* 0x000fe20000010000 */
[----:B------:R-:W-:Y:S01]  /*8bc0*/  FMUL.FTZ R117, R117, R69 ;  /* 0x0000004575757220 */ /* 0x000fe20000410000 */
[----:B------:R-:W-:Y:S01]  /*8bd0*/  FMUL.FTZ R90, R90, R57 ;  /* 0x000000395a5a7220 */ /* 0x000fe20000410000 */
[----:B------:R-:W0:Y:S01]  /*8be0*/  MUFU.EX2 R143, R143 ;  /* 0x0000008f008f7308 */ /* 0x000e220000000800 */
[----:B------:R-:W-:Y:S01]  /*8bf0*/  FADD.FTZ R46, R140, R11 ;  /* 0x0000000b8c2e7221 */ /* 0x000fe20000010000 */
[C---:B-1----:R-:W-:Y:S01]  /*8c00*/  FADD.FTZ R42, R26.reuse, R7 ;  /* 0x000000071a2a7221 */ /* 0x042fe20000010000 */
[----:B------:R-:W-:Y:S01]  /*8c10*/  F2FP.F16.F32.PACK_AB R141, R26, R141 ;  /* 0x0000008d1a8d723e */ /* 0x000fe200000000ff */
[-C--:B------:R-:W-:Y:S01]  /*8c20*/  FMUL.FTZ R91, R91, R57.reuse ;  /* 0x000000395b5b7220 */ /* 0x080fe20000410000 */
[C---:B------:R-:W-:Y:S01]  /*8c30*/  FADD.FTZ R11, R21.reuse, R46 ;  /* 0x0000002e150b7221 */ /* 0x040fe20000010000 */
[----:B------:R-:W-:Y:S01]  /*8c40*/  F2FP.F16.F32.PACK_AB R140, R21, R140 ;  /* 0x0000008c158c723e */ /* 0x000fe200000000ff */
        /* <DEDUP_REMOVED lines=20> */
[----:B------:R-:W-:-:S05]  /*8d90*/  FMUL.FTZ R119, R119, R57 ;  /* 0x0000003977777220 */ /* 0x000fca0000410000 */
[----:B------:R-:W1:Y:S01]  /*8da0*/  MUFU.EX2 R137, R137 ;  /* 0x0000008900897308 */ /* 0x000e620000000800 */
[C---:B---3--:R-:W-:Y:S01]  /*8db0*/  FADD.FTZ R42, R30.reuse, R7 ;  /* 0x000000071e2a7221 */ /* 0x048fe20000010000 */
[----:B------:R-:W-:-:S06]  /*8dc0*/  F2FP.F16.F32.PACK_AB R143, R30, R143 ;  /* 0x0000008f1e8f723e */ /* 0x000fcc00000000ff */
[----:B------:R-:W3:Y:S01]  /*8dd0*/  MUFU.EX2 R32, R32 ;  /* 0x0000002000207308 */ /* 0x000ee20000000800 */
[----:B0-----:R-:W-:Y:S01]  /*8de0*/  FADD.FTZ R46, R136, R11 ;  /* 0x0000000b882e7221 */ /* 0x001fe20000010000 */
[----:B------:R-:W-:-:S03]  /*8df0*/  F2FP.F16.F32.PACK_AB R136, R27, R136 ;  /* 0x000000881b88723e */ /* 0x000fc600000000ff */
[----:B------:R-:W-:-:S03]  /*8e00*/  FADD.FTZ R7, R27, R46 ;  /* 0x0000002e1b077221 */ /* 0x000fc60000010000 */
[----:B------:R-:W0:Y:S01]  /*8e10*/  MUFU.EX2 R138, R138 ;  /* 0x0000008a008a7308 */ /* 0x000e220000000800 */
[----:B-1----:R-:W-:-:S07]  /*8e20*/  FADD.FTZ R5, R137, R42 ;  /* 0x0000002a89057221 */ /* 0x002fce0000010000 */
        /* <DEDUP_REMOVED lines=61> */
[----:B------:R-:W-:Y:S01]  /*9200*/  F2FP.F16.F32.PACK_AB R125, R4, R125 ;  /* 0x0000007d047d723e */ /* 0x000fe200000000ff */
[----:B------:R-:W-:-:S05]  /*9210*/  IMAD.MOV.U32 R4, RZ, RZ, R49 ;  /* 0x000000ffff047224 */ /* 0x000fca00078e0031 */
        /* <DEDUP_REMOVED lines=23> */
[----:B---3--:R-:W-:Y:S01]  /*9390*/  FADD.FTZ R5, R8, R5 ;  /* 0x0000000508057221 */ /* 0x008fe20000010000 */
[C---:B0-----:R-:W-:Y:S01]  /*93a0*/  FADD.FTZ R2, R3.reuse, R2 ;  /* 0x0000000203027221 */ /* 0x041fe20000010000 */
[----:B------:R-:W-:Y:S01]  /*93b0*/  F2FP.F16.F32.PACK_AB R122, R3, R36 ;  /* 0x00000024037a723e */ /* 0x000fe200000000ff */
[----:B------:R-:W-:Y:S02]  /*93c0*/  IMAD.MOV.U32 R3, RZ, RZ, R44 ;  /* 0x000000ffff037224 */ /* 0x000fe400078e002c */
[C---:B-1----:R-:W-:Y:S01]  /*93d0*/  FADD.FTZ R0, R59.reuse, R5 ;  /* 0x000000053b007221 */ /* 0x042fe20000010000 */
[----:B------:R-:W-:Y:S01]  /*93e0*/  F2FP.F16.F32.PACK_AB R123, R59, R8 ;  /* 0x000000083b7b723e */ /* 0x000fe200000000ff */
[----:B--2---:R-:W-:Y:S06]  /*93f0*/  @P2 BRA `(.L_x_14681) ;  /* 0xffffffd800e42947 */ /* 0x004fec000383ffff */
.L_x_14672:
[----:B------:R-:W-:Y:S06]  /*9400*/  BAR.ARV 0x8, 0x200 ;  /* 0x0208000000007b1d */ /* 0x000fec0000002000 */
[----:B------:R-:W-:Y:S05]  /*9410*/  @!P0 BRA `(.L_x_14682) ;  /* 0x0000000000048947 */ /* 0x000fea0003800000 */
[----:B------:R-:W-:Y:S01]  /*9420*/  BPT.TRAP 0x1 ;  /* 0x000000040000795c */ /* 0x000fe20000300000 */
.L_x_14682:
[----:B------:R-:W-:Y:S01]  /*9430*/  ULEA UR5, UR39, UR45, 0x3 ;  /* 0x0000002d27057291 */ /* 0x000fe2000f8e183f */
[----:B------:R-:W-:-:S05]  /*9440*/  IMAD.U32 R3, RZ, RZ, UR38 ;  /* 0x00000026ff037e24 */ /* 0x000fca000f8e00ff */
[----:B------:R-:W-:-:S04]  /*9450*/  SHF.L.U32 R3, R3, 0x1f, RZ ;  /* 0x0000001f03037819 */ /* 0x000fc800000006ff */
[----:B------:R0:W1:Y:S01]  /*9460*/  SYNCS.PHASECHK.TRANS64.TRYWAIT P2, [UR5+0x16850], R3 ;  /* 0x01685003ff0075a7 */ /* 0x0000620008040145 */
[----:B------:R-:W-:Y:S05]  /*9470*/  @!P0 BRA `(.L_x_14683) ;  /* 0x0000000000048947 */ /* 0x000fea0003800000 */
[----:B------:R-:W-:Y:S01]  /*9480*/  BPT.TRAP 0x1 ;  /* 0x000000040000795c */ /* 0x000fe20000300000 */
.L_x_14683:
[----:B-1----:R-:W-:Y:S05]  /*9490*/  @P2 BRA `(.L_x_14684) ;  /* 0x0000000000082947 */ /* 0x002fea0003800000 */
[----:B------:R-:W1:Y:S02]  /*94a0*/  SYNCS.PHASECHK.TRANS64.TRYWAIT P0, [UR5+0x16850], R3 ;  /* 0x01685003ff0075a7 */ /* 0x000e640008000145 */
[----:B-1----:R-:W-:Y:S05]  /*94b0*/  @!P0 BRA `(.L_x_14685) ;  /* 0x0000007800588947 */ /* 0x002fea0003800000 */
.L_x_14684:
[----:B------:R-:W-:Y:S01]  /*94c0*/  UIADD3 UR45, UR45, 0x400, URZ ;  /* 0x000004002d2d7890 */ /* 0x000fe2000fffe03f */
[----:B------:R-:W-:Y:S01]  /*94d0*/  WARPGROUP.ARRIVE ;  /* 0x00000000000079c5 */ /* 0x000fe20000000000 */
[----:B------:R-:W-:Y:S01]  /*94e0*/  UMOV UR7, 0x40000040 ;  /* 0x4000004000077882 */ /* 0x000fe20000000000 */
[----:B01----:R-:W0:Y:S01]  /*94f0*/  SHFL.BFLY PT, R3, R2, 0x2, 0x1f ;  /* 0x0c401f0002037f89 */ /* 0x003e2200000e0000 */
[----:B------:R-:W-:Y:S01]  /*9500*/  USHF.R.U32.HI UR45, URZ, 0x4, UR45 ;  /* 0x000000043f2d7899 */ /* 0x000fe2000801162d */
[----:B------:R-:W-:Y:S01]  /*9510*/  MOV R10, UR5 ;  /* 0x00000005000a7c02 */ /* 0x000fe20008000f00 */
[----:B------:R-:W-:Y:S01]  /*9520*/  IMAD.MOV.U32 R20, RZ, RZ, -0x800000 ;  /* 0xff800000ff147424 */ /* 0x000fe200078e00ff */
[----:B------:R-:W1:Y:S01]  /*9530*/  SHFL.BFLY PT, R5, R0, 0x2, 0x1f ;  /* 0x0c401f0000057f89 */ /* 0x000e6200000e0000 */
[----:B------:R-:W-:Y:S02]  /*9540*/  ULOP3.LUT UR4, UR45, 0x3fff, URZ, 0xc0, !UPT ;  /* 0x00003fff2d047892 */ /* 0x000fe4000f8ec03f */
        /* <DEDUP_REMOVED lines=10> */
[----:B------:R-:W-:Y:S02]  /*95f0*/  IMAD.MOV.U32 R2, RZ, RZ, RZ ;  /* 0x000000ffff027224 */ /* 0x000fe400078e00ff */
[----:B-1----:R-:W-:-:S02]  /*9600*/  FADD.FTZ R5, R5, R0 ;  /* 0x0000000005057221 */ /* 0x002fc40000010000 */
        /* <DEDUP_REMOVED lines=16> */
[----:B------:R-:W-:-:S03]  /*9710*/  @!P1 VIADD R6, R10, 0x16860 ;  /* 0x000168600a069836 */ /* 0x000fc60000000000 */
[----:B------:R-:W-:Y:S01]  /*9720*/  @P0 FFMA.FTZ R20, R4, R49, R3 ;  /* 0x0000003104140223 */ /* 0x000fe20000010003 */
[----:B------:R-:W-:Y:S01]  /*9730*/  PLOP3.LUT P0, PT, PT, PT, PT, 0x8, 0x0 ;  /* 0x000000000000781c */ /* 0x000fe20003f0e170 */
[----:B------:R-:W0:Y:S01]  /*9740*/  @P2 MUFU.RCP R5, R9 ;  /* 0x0000000900052308 */ /* 0x000e220000001000 */
[----:B------:R-:W-:Y:S01]  /*9750*/  @!P1 PRMT R6, RZ, 0x654, R6 ;  /* 0x00000654ff069816 */ /* 0x000fe20000000006 */
        /* <DEDUP_REMOVED lines=72> */
.L_x_14655:
        /* <DEDUP_REMOVED lines=29> */
[----:B------:R-:W-:-:S02]  /*9db0*/  ULDC.64 UR14, c[0x0][0xc08] ;  /* 0x00030200000e7ab9 */ /* 0x000fc40000000a00 */
[----:B------:R-:W-:Y:S01]  /*9dc0*/  IMAD.U32 R24, RZ, RZ, UR8 ;  /* 0x00000008ff187e24 */ /* 0x000fe2000f8e00ff */
[----:B------:R-:W-:Y:S01]  /*9dd0*/  ULDC.64 UR16, c[0x0][0xb98] ;  /* 0x0002e60000107ab9 */ /* 0x000fe20000000a00 */
[----:B------:R-:W-:Y:S01]  /*9de0*/  IMAD.U32 R25, RZ, RZ, UR9 ;  /* 0x00000009ff197e24 */ /* 0x000fe2000f8e00ff */
        /* <DEDUP_REMOVED lines=46> */
[----:B------:R-:W-:Y:S02]  /*a0d0*/  UISETP.NE.U32.AND UP1, UPT, UR14, URZ, UPT ;  /* 0x0000003f0e00728c */ /* 0x000fe4000bf25070 */
[----:B------:R-:W-:Y:S02]  /*a0e0*/  USEL UR7, UR40, URZ, !UP0 ;  /* 0x0000003f28077287 */ /* 0x000fe4000c000000 */
[----:B------:R-:W-:Y:S01]  /*a0f0*/  UISETP.NE.AND.EX UP0, UPT, UR15, URZ, UPT, UP1 ;  /* 0x0000003f0f00728c */ /* 0x000fe2000bf05310 */
[----:B------:R-:W0:Y:S05]  /*a100*/  @P1 LDC R27, c[0x0][0xbec] ;  /* 0x0002fb00ff1b1b82 */ /* 0x000e2a0000000800 */
[----:B------:R-:W-:-:S03]  /*a110*/  PLOP3.LUT P3, PT, PT, PT, UP0, 0x80, 0x0 ;  /* 0x000000000000781c */ /* 0x000fc60003f6f008 */
        /* <DEDUP_REMOVED lines=16> */
[----:B------:R-:W-:Y:S01]  /*a220*/  IADD3 R4, P0, R4, UR10, RZ ;  /* 0x0000000a04047c10 */ /* 0x000fe2000ff1e0ff */
[----:B------:R-:W-:Y:S01]  /*a230*/  IMAD R8, R5, UR16, RZ ;  /* 0x0000001005087c24 */ /* 0x000fe2000f8e02ff */
[----:B------:R-:W-:Y:S01]  /*a240*/  @UP0 ULEA UR10, UP1, UR40, UR14, 0x2 ;  /* 0x0000000e280a0291 */ /* 0x000fe2000f82103f */
[----:B------:R-:W-:Y:S01]  /*a250*/  IMAD.U32 R9, RZ, RZ, UR12 ;  /* 0x0000000cff097e24 */ /* 0x000fe2000f8e00ff */
[----:B------:R-:W-:Y:S01]  /*a260*/  ULDC.64 UR12, c[0x0][0xb50] ;  /* 0x0002d400000c7ab9 */ /* 0x000fe20000000a00 */
[----:B------:R-:W-:-:S03]  /*a270*/  ULDC UR14, c[0x0][0xa88] ;  /* 0x0002a200000e7ab9 */ /* 0x000fc60000000800 */
[----:B------:R-:W-:Y:S01]  /*a280*/  IADD3.X R5, R6, UR11, R9, P0, !PT ;  /* 0x0000000b06057c10 */ /* 0x000fe200087fe409 */
[----:B------:R-:W-:Y:S01]  /*a290*/  @UP0 ULEA.HI.X UR11, UR40, UR15, UR41, 0x2, UP1 ;  /* 0x0000000f280b0291 */ /* 0x000fe200088f1429 */
[C---:B------:R-:W-:Y:S01]  /*a2a0*/  IMAD R9, R7.reuse, UR17, R8 ;  /* 0x0000001107097c24 */ /* 0x040fe2000f8e0208 */
[----:B------:R-:W-:Y:S01]  /*a2b0*/  MOV R6, UR14 ;  /* 0x0000000e00067c02 */ /* 0x000fe20008000f00 */
[----:B------:R-:W-:Y:S02]  /*a2c0*/  IMAD.U32 R8, RZ, RZ, UR10 ;  /* 0x0000000aff087e24 */ /* 0x000fe4000f8e00ff */
[----:B------:R-:W-:-:S04]  /*a2d0*/  IMAD.WIDE.U32 R4, R7, UR16, R4 ;  /* 0x0000001007047c25 */ /* 0x000fc8000f8e0004 */
[----:B------:R-:W-:Y:S01]  /*a2e0*/  IMAD.IADD R5, R5, 0x1, R9 ;  /* 0x0000000105057824 */ /* 0x000fe200078e0209 */
[----:B------:R-:W-:Y:S01]  /*a2f0*/  LEA R7, P0, R4, UR12, 0x2 ;  /* 0x0000000c04077c11 */ /* 0x000fe2000f8010ff */
[----:B------:R-:W-:-:S03]  /*a300*/  IMAD.U32 R9, RZ, RZ, UR11 ;  /* 0x0000000bff097e24 */ /* 0x000fc6000f8e00ff */
[----:B------:R-:W-:Y:S01]  /*a310*/  LEA.HI.X R10, R4, UR13, R5, 0x2, P0 ;  /* 0x0000000d040a7c11 */ /* 0x000fe200080f1405 */
[----:B------:R-:W-:Y:S01]  /*a320*/  IMAD R5, R22, 0x40, R19 ;  /* 0x0000004016057824 */ /* 0x000fe200078e0213 */
[----:B------:R3:W5:Y:S01]  /*a330*/  @P3 LDG.E R6, desc[UR48][R8.64] ;  /* 0x0000003008063981 */ /* 0x000762000c1e1900 */
[----:B------:R-:W-:Y:S06]  /*a340*/  @P3 BRA `(.L_x_14688) ;  /* 0x0000000000103947 */ /* 0x000fec0003800000 */
[----:B------:R-:W-:Y:S05]  /*a350*/  @!P2 BRA `(.L_x_14688) ;  /* 0x00000000000ca947 */ /* 0x000fea0003800000 */
[----:B---3--:R-:W2:Y:S04]  /*a360*/  LDG.E R9, desc[UR48][R24.64] ;  /* 0x0000003018097981 */ /* 0x008ea8000c1e1900 */
[----:B-----5:R-:W2:Y:S02]  /*a370*/  LDG.E R6, desc[UR48][R24.64+0x4] ;  /* 0x0000043018067981 */ /* 0x020ea4000c1e1900 */
[----:B--2---:R-:W-:-:S07]  /*a380*/  IMAD.IADD R6, R6, 0x1, -R9 ;  /* 0x0000000106067824 */ /* 0x004fce00078e0a09 */
.L_x_14688:
        /* <DEDUP_REMOVED lines=32> */
[----:B------:R-:W-:-:S04]  /*a590*/  IADD3 R29, P0, R2, 0x4800, RZ ;  /* 0x00004800021d7810 */ /* 0x000fc80007f1e0ff */
[----:B-1----:R-:W-:Y:S02]  /*a5a0*/  IADD3.X R13, RZ, R3, RZ, P0, !PT ;  /* 0x00000003ff0d7210 */ /* 0x002fe400007fe4ff */
[----:B------:R-:W1:Y:S01]  /*a5b0*/  @P1 LDC R3, c[0x0][0xbec] ;  /* 0x0002fb00ff031b82 */ /* 0x000e620000000800 */
[----:B------:R-:W-:Y:S01]  /*a5c0*/  UIMAD UR10, UR9, UR12, URZ ;  /* 0x0000000c090a72a4 */ /* 0x000fe2000f8e023f */
[----:B--2---:R-:W-:Y:S01]  /*a5d0*/  IMAD R0, R18, 0x30, R22 ;  /* 0x0000003012007824 */ /* 0x004fe200078e0216 */
[----:B------:R-:W-:Y:S01]  /*a5e0*/  UIMAD.WIDE.U32 UR8, UR4, UR12, URZ ;  /* 0x0000000c040872a5 */ /* 0x000fe2000f8e003f */
[----:B------:R-:W-:Y:S01]  /*a5f0*/  LOP3.LUT R2, R29, 0x380, RZ, 0xc0, !PT ;  /* 0x000003801d027812 */ /* 0x000fe200078ec0ff */
[----:B------:R-:W-:-:S03]  /*a600*/  UIMAD UR10, UR4, UR13, UR10 ;  /* 0x0000000d040a72a4 */ /* 0x000fc6000f8e020a */
[----:B------:R-:W-:Y:S01]  /*a610*/  ULDC.64 UR12, c[0x0][0xae8] ;  /* 0x0002ba00000c7ab9 */ /* 0x000fe20000000a00 */
[----:B------:R-:W-:Y:S01]  /*a620*/  UIADD3 UR9, UR9, UR10, URZ ;  /* 0x0000000a09097290 */ /* 0x000fe2000fffe03f */
[----:B------:R-:W-:Y:S01]  /*a630*/  VIADD R28, R0, UR43 ;  /* 0x0000002b001c7c36 */ /* 0x000fe20008000000 */
[----:B------:R-:W-:Y:S01]  /*a640*/  UIMAD UR4, UR18, UR12, URZ ;  /* 0x0000000c120472a4 */ /* 0x000fe2000f8e023f */
[----:B------:R-:W-:Y:S01]  /*a650*/  SHF.R.U64 R2, R2, 0x3, RZ ;  /* 0x0000000302027819 */ /* 0x000fe200000012ff */
[----:B------:R-:W-:Y:S02]  /*a660*/  UIMAD.WIDE.U32 UR8, UR42, UR12, UR8 ;  /* 0x0000000c2a0872a5 */ /* 0x000fe4000f8e0008 */
[----:B------:R-:W-:Y:S01]  /*a670*/  UIMAD UR4, UR42, UR13, UR4 ;  /* 0x0000000d2a0472a4 */ /* 0x000fe2000f8e0204 */
[----:B------:R-:W-:Y:S01]  /*a680*/  LOP3.LUT R12, R2, R29, RZ, 0x3c, !PT ;  /* 0x0000001d020c7212 */ /* 0x000fe200078e3cff */
[----:B------:R-:W-:Y:S02]  /*a690*/  ULDC.64 UR10, c[0x0][0xaf0] ;  /* 0x0002bc00000a7ab9 */ /* 0x000fe40000000a00 */
[----:B------:R-:W-:-:S02]  /*a6a0*/  UIADD3 UR9, UR9, UR4, URZ ;  /* 0x0000000409097290 */ /* 0x000fc4000fffe03f */
[----:B------:R-:W-:Y:S01]  /*a6b0*/  UIMAD UR4, UR19, UR10, URZ ;  /* 0x0000000a130472a4 */ /* 0x000fe2000f8e023f */
[----:B-1----:R-:W-:-:S03]  /*a6c0*/  @P1 IMAD.HI.U32 R0, R28, R3, RZ ;  /* 0x000000031c001227 */ /* 0x002fc600078e00ff */
[----:B------:R-:W-:Y:S01]  /*a6d0*/  UIMAD UR4, UR7, UR11, UR4 ;  /* 0x0000000b070472a4 */ /* 0x000fe2000f8e0204 */
[----:B------:R-:W5:Y:S01]  /*a6e0*/  LD.E.128 R12, desc[UR48][R12.64] ;  /* 0x000000300c0c7980 */ /* 0x000f62000c101d00 */
[----:B------:R-:W-:Y:S01]  /*a6f0*/  UIMAD.WIDE.U32 UR8, UR7, UR10, UR8 ;  /* 0x0000000a070872a5 */ /* 0x000fe2000f8e0008 */
[----:B------:R-:W-:Y:S01]  /*a700*/  IMAD.MOV.U32 R29, RZ, RZ, R28 ;  /* 0x000000ffff1d7224 */ /* 0x000fe200078e001c */
[----:B0-----:R-:W-:Y:S01]  /*a710*/  @P1 SHF.R.U32.HI R29, RZ, R35, R0 ;  /* 0x00000023ff1d1219 */ /* 0x001fe20000011600 */
[----:B------:R-:W-:Y:S01]  /*a720*/  ULDC.64 UR10, c[0x0][0xae0] ;  /* 0x0002b800000a7ab9 */ /* 0x000fe20000000a00 */
[----:B------:R-:W-:Y:S01]  /*a730*/  UIADD3 UR4, UR9, UR4, URZ ;  /* 0x0000000409047290 */ /* 0x000fe2000fffe03f */
[----:B------:R-:W-:Y:S01]  /*a740*/  VIADD R34, R22, UR43 ;  /* 0x0000002b16227c36 */ /* 0x000fe20008000000 */
        /* <DEDUP_REMOVED lines=22> */
[----:B------:R-:W-:Y:S01]  /*a8b0*/  ULDC.64 UR8, c[0x0][0xa80] ;  /* 0x0002a00000087ab9 */ /* 0x000fe20000000a00 */
[----:B------:R-:W-:Y:S01]  /*a8c0*/  VIADD R0, R34, 0x30 ;  /* 0x0000003022007836 */ /* 0x000fe20000000000 */
[C---:B------:R-:W-:Y:S01]  /*a8d0*/  LEA R30, P0, R2.reuse, UR8, 0x1 ;  /* 0x00000008021e7c11 */ /* 0x040fe2000f8008ff */
[----:B------:R-:W-:Y:S02]  /*a8e0*/  IMAD.IADD R3, R3, 0x1, R29 ;  /* 0x0000000103037824 */ /* 0x000fe400078e021d */
[----:B------:R-:W-:Y:S02]  /*a8f0*/  VIADD R21, R21, 0x16820 ;  /* 0x0001682015157836 */ /* 0x000fe40000000000 */
[----:B0-----:R-:W0:Y:S01]  /*a900*/  SHFL.IDX PT, R20, R30, RZ, 0x181f ;  /* 0x00181fff1e147589 */ /* 0x001e2200000e0000 */
[----:B------:R-:W-:Y:S02]  /*a910*/  LEA.HI.X R32, R2, UR9, R3, 0x1, P0 ;  /* 0x0000000902207c11 */ /* 0x000fe400080f0c03 */
[----:B------:R-:W-:Y:S01]  /*a920*/  ISETP.GE.AND P0, PT, R19, UR4, PT ;  /* 0x0000000413007c0c */ /* 0x000fe2000bf06270 */
[----:B------:R-:W1:Y:S01]  /*a930*/  SHFL.IDX PT, R28, R30, 0x1, 0x181f ;  /* 0x00381f001e1c7f89 */ /* 0x000e6200000e0000 */
[----:B------:R-:W-:-:S02]  /*a940*/  IADD3 R2, R34, 0x60, RZ ;  /* 0x0000006022027810 */ /* 0x000fc40007ffe0ff */
[-C--:B------:R-:W-:Y:S01]  /*a950*/  ISETP.GE.OR P1, PT, R34, R37.reuse, P0 ;  /* 0x000000252200720c */ /* 0x080fe20000726670 */
[----:B------:R-:W2:Y:S01]  /*a960*/  SHFL.IDX PT, R36, R30, 0x2, 0x181f ;  /* 0x00581f001e247f89 */ /* 0x000ea200000e0000 */
[-C--:B------:R-:W-:Y:S01]  /*a970*/  ISETP.GE.OR P2, PT, R0, R37.reuse, P0 ;  /* 0x000000250000720c */ /* 0x080fe20000746670 */
[----:B------:R-:W-:Y:S01]  /*a980*/  VIADD R0, R34, 0x90 ;  /* 0x0000009022007836 */ /* 0x000fe20000000000 */
[-C--:B------:R-:W-:Y:S01]  /*a990*/  ISETP.GE.OR P3, PT, R2, R37.reuse, P0 ;  /* 0x000000250200720c */ /* 0x080fe20000766670 */
[----:B------:R-:W2:Y:S01]  /*a9a0*/  SHFL.IDX PT, R3, R32, RZ, 0x181f ;  /* 0x00181fff20037589 */ /* 0x000ea200000e0000 */
[----:B------:R-:W-:Y:S02]  /*a9b0*/  PRMT R21, RZ, 0x654, R21 ;  /* 0x00000654ff157816 */ /* 0x000fe40000000015 */
[----:B------:R-:W-:Y:S01]  /*a9c0*/  ISETP.GE.OR P0, PT, R0, R37, P0 ;  /* 0x000000250000720c */ /* 0x000fe20000706670 */
[----:B------:R-:W2:Y:S01]  /*a9d0*/  SHFL.IDX PT, R29, R32, 0x1, 0x181f ;  /* 0x00381f00201d7f89 */ /* 0x000ea200000e0000 */
[----:B------:R2:W-:Y:S03]  /*a9e0*/  SYNCS.ARRIVE.TRANS64.RED.A1T0 RZ, [R21+URZ], RZ ;  /* 0x000000ff15ff79a7 */ /* 0x0005e6000810043f */
[----:B------:R-:W2:Y:S01]  /*a9f0*/  SHFL.IDX PT, R33, R32, 0x2, 0x181f ;  /* 0x00581f0020217f89 */ /* 0x000ea200000e0000 */
[----:B0-----:R-:W-:-:S03]  /*aa00*/  @!P1 LEA R2, P4, R19, R20, 0x1 ;  /* 0x0000001413029211 */ /* 0x001fc600078808ff */
[----:B------:R-:W0:Y:S01]  /*aa10*/  SHFL.IDX PT, R30, R30, 0x3, 0x181f ;  /* 0x00781f001e1e7f89 */ /* 0x000e2200000e0000 */
[----:B-1----:R-:W-:-:S03]  /*aa20*/  @!P2 LEA R20, P5, R19, R28, 0x1 ;  /* 0x0000001c1314a211 */ /* 0x002fc600078a08ff */
[----:B------:R-:W1:Y:S01]  /*aa30*/  SHFL.IDX PT, R32, R32, 0x3, 0x181f ;  /* 0x00781f0020207f89 */ /* 0x000e6200000e0000 */
[C---:B--2---:R-:W-:Y:S02]  /*aa40*/  @!P3 LEA R28, P6, R19.reuse, R36, 0x1 ;  /* 0x00000024131cb211 */ /* 0x044fe400078c08ff */
[C-C-:B------:R-:W-:Y:S02]  /*aa50*/  @!P1 LEA.HI.X R3, R19.reuse, R3, R156.reuse, 0x1, P4 ;  /* 0x0000000313039211 */ /* 0x140fe400020f0c9c */
[C-C-:B------:R-:W-:Y:S02]  /*aa60*/  @!P2 LEA.HI.X R21, R19.reuse, R29, R156.reuse, 0x1, P5 ;  /* 0x0000001d1315a211 */ /* 0x140fe400028f0c9c */
[----:B------:R-:W-:Y:S01]  /*aa70*/  @!P3 LEA.HI.X R29, R19, R33, R156, 0x1, P6 ;  /* 0x00000021131db211 */ /* 0x000fe200030f0c9c */
[----:B---3--:R2:W-:Y:S04]  /*aa80*/  @!P1 ST.E.128 desc[UR48][R2.64], R4 ;  /* 0x0000000402009985 */ /* 0x0085e8000c101d30 */
[----:B----4-:R2:W-:Y:S04]  /*aa90*/  @!P2 ST.E.128 desc[UR48][R20.64], R8 ;  /* 0x000000081400a985 */ /* 0x0105e8000c101d30 */
[----:B------:R2:W-:Y:S01]  /*aaa0*/  @!P3 ST.E.128 desc[UR48][R28.64], R24 ;  /* 0x000000181c00b985 */ /* 0x0005e2000c101d30 */
[----:B01----:R-:W-:Y:S05]  /*aab0*/  @P0 BRA `(.L_x_14689) ;  /* 0x00000008006c0947 */ /* 0x003fea0003800000 */
[----:B--2---:R-:W-:-:S04]  /*aac0*/  LEA R2, P0, R19, R30, 0x1 ;  /* 0x0000001e13027211 */ /* 0x004fc800078008ff */
[----:B------:R-:W-:-:S05]  /*aad0*/  LEA.HI.X R3, R19, R32, R156, 0x1, P0 ;  /* 0x0000002013037211 */ /* 0x000fca00000f0c9c */
[----:B-----5:R0:W-:Y:S01]  /*aae0*/  ST.E.128 desc[UR48][R2.64], R12 ;  /* 0x0000000c02007985 */ /* 0x0201e2000c101d30 */
[----:B------:R-:W-:Y:S05]  /*aaf0*/  BRA `(.L_x_14689) ;  /* 0x00000008005c7947 */ /* 0x000fea0003800000 */
.L_x_14687:
        /* <DEDUP_REMOVED lines=14> */
[----:B------:R-:W-:-:S05]  /*abe0*/  IMAD.U32 R0, RZ, RZ, UR4 ;  /* 0x00000004ff007e24 */ /* 0x000fca000f8e00ff */
        /* <DEDUP_REMOVED lines=9> */
[----:B------:R-:W-:-:S10]  /*ac80*/  ISETP.GE.AND P1, PT, R157, 0xc0, PT ;  /* 0x000000c09d00780c */ /* 0x000fd40003f26270 */
[----:B------:R-:W0:Y:S01]  /*ac90*/  @P0 LDC R9, c[0x0][0xbec] ;  /* 0x0002fb00ff090b82 */ /* 0x000e220000000800 */
[----:B--2---:R-:W-:-:S13]  /*aca0*/  @P2 R2UR UR4, R6 ;  /* 0x00000000060422ca */ /* 0x004fda00000e0000 */
[----:B------:R-:W-:Y:S01]  /*acb0*/  USHF.R.S32.HI UR10, URZ, 0x1f, UR4 ;  /* 0x0000001f3f0a7899 */ /* 0x000fe20008011404 */
[----:B01----:R-:W-:Y:S11]  /*acc0*/  @P3 BRA `(.L_x_14690) ;  /* 0x0000000000103947 */ /* 0x003ff60003800000 */
[----:B------:R-:W-:Y:S05]  /*acd0*/  @!P2 BRA `(.L_x_14690) ;  /* 0x00000000000ca947 */ /* 0x000fea0003800000 */
[----:B------:R-:W2:Y:S04]  /*ace0*/  LDG.E R5, desc[UR48][R2.64] ;  /* 0x0000003002057981 */ /* 0x000ea8000c1e1900 */
[----:B-----5:R-:W2:Y:S02]  /*acf0*/  LDG.E R0, desc[UR48][R2.64+0x4] ;  /* 0x0000043002007981 */ /* 0x020ea4000c1e1900 */
[----:B--2---:R-:W-:-:S07]  /*ad00*/  IMAD.IADD R0, R0, 0x1, -R5 ;  /* 0x0000000100007824 */ /* 0x004fce00078e0a05 */
.L_x_14690:
[----:B------:R-:W-:Y:S01]  /*ad10*/  USEL UR40, UR40, URZ, !UP0 ;  /* 0x0000003f28287287 */ /* 0x000fe2000c000000 */
[----:B------:R-:W-:Y:S01]  /*ad20*/  BSSY B1, `(.L_x_14691) ;  /* 0x000002c000017945 */ /* 0x000fe20003800000 */
[----:B------:R-:W-:-:S03]  /*ad30*/  USEL UR41, UR41, URZ, !UP0 ;  /* 0x0000003f29297287 */ /* 0x000fc6000c000000 */
[----:B------:R-:W-:Y:S09]  /*ad40*/  @P1 BRA `(.L_x_14692) ;  /* 0x0000000000a41947 */ /* 0x000ff20003800000 */
        /* <DEDUP_REMOVED lines=26> */
[C---:B------:R-:W-:Y:S02]  /*aef0*/  IADD3 R5, -R2.reuse, RZ, RZ ;  /* 0x000000ff02057210 */ /* 0x040fe40007ffe1ff */
[----:B------:R-:W-:Y:S02]  /*af00*/  SHF.R.S32.HI R3, RZ, 0x1f, R2 ;  /* 0x0000001fff037819 */ /* 0x000fe40000011402 */
[----:B------:R-:W-:Y:S01]  /*af10*/  IADD3 R2, P1, R2, UR8, RZ ;  /* 0x0000000802027c10 */ /* 0x000fe2000ff3e0ff */
[----:B------:R-:W-:-:S03]  /*af20*/  IMAD R5, R7, R5, R4 ;  /* 0x0000000507057224 */ /* 0x000fc600078e0204 */
[----:B------:R-:W-:Y:S01]  /*af30*/  IADD3.X R3, R3, UR9, R6, P1, !PT ;  /* 0x0000000903037c10 */ /* 0x000fe20008ffe406 */
[----:B------:R-:W-:Y:S01]  /*af40*/  ULDC.64 UR8, c[0x0][0xb50] ;  /* 0x0002d40000087ab9 */ /* 0x000fe20000000a00 */
        /* <DEDUP_REMOVED lines=9> */
.L_x_14692:
[----:B------:R-:W-:Y:S05]  /*afe0*/  BSYNC B1 ;  /* 0x0000000000017941 */ /* 0x000fea0003800000 */
.L_x_14691:
[----:B0-----:R-:W0:Y:S01]  /*aff0*/  @P0 LDC R3, c[0x0][0xbf0] ;  /* 0x0002fc00ff030b82 */ /* 0x001e220000000800 */
[----:B------:R-:W-:Y:S01]  /*b000*/  ULDC.64 UR12, c[0x0][0xaa0] ;  /* 0x0002a800000c7ab9 */ /* 0x000fe20000000a00 */
[----:B------:R-:W-:Y:S01]  /*b010*/  IMAD R2, R18, 0x30, R22 ;  /* 0x0000003012027824 */ /* 0x000fe200078e0216 */
[----:B------:R-:W-:Y:S01]  /*b020*/  UIMAD UR7, UR10, UR12, URZ ;  /* 0x0000000c0a0772a4 */ /* 0x000fe2000f8e023f */
[----:B------:R-:W-:Y:S01]  /*b030*/  IADD3 R20, R22, UR43, RZ ;  /* 0x0000002b16147c10 */ /* 0x000fe2000fffe0ff */
        /* <DEDUP_REMOVED lines=67> */
.L_x_14689:
[----:B------:R-:W-:Y:S05]  /*b470*/  BSYNC B0 ;  /* 0x0000000000007941 */ /* 0x000fea0003800000 */
.L_x_14686:
[----:B------:R-:W-:Y:S02]  /*b480*/  ULDC UR4, c[0x0][0xc3c] ;  /* 0x00030f0000047ab9 */ /* 0x000fe40000000800 */
[----:B------:R-:W-:-:S13]  /*b490*/  ISETP.GE.AND P0, PT, R31, UR4, PT ;  /* 0x000000041f007c0c */ /* 0x000fda000bf06270 */
[----:B------:R-:W-:Y:S05]  /*b4a0*/  @!P0 BRA `(.L_x_14693) ;  /* 0xffffff58004c8947 */ /* 0x000fea000383ffff */
[----:B------:R-:W-:Y:S05]  /*b4b0*/  EXIT ;  /* 0x000000000000794d */ /* 0x000fea0003800000 */
.L_x_14650:
[----:B------:R-:W-:-:S08]  /*b4c0*/  NOP ;  /* 0x0000000000007918 */ /* 0x000fd00000000000 */
[----:B------:R-:W0:-:S00]  /*b4d0*/  USETMAXREG.DEALLOC.CTAPOOL 0x20 ;  /* 0x00000020000079c8 */ /* 0x000e0000080e0500 */
        /* <DEDUP_REMOVED lines=14> */
.L_x_14694:
        /* <DEDUP_REMOVED lines=42> */
.L_x_14700:
        /* <DEDUP_REMOVED lines=12> */
.L_x_14699:
[----:B------:R-:W-:Y:S05]  /*b920*/  BSYNC B0 ;  /* 0x0000000000007941 */ /* 0x000fea0003800000 */
.L_x_14698:
        /* <DEDUP_REMOVED lines=21> */
.L_x_14696:
        /* <DEDUP_REMOVED lines=21> */
.L_x_14701:
        /* <DEDUP_REMOVED lines=58> */
.L_x_14697:
[----:B------:R-:W-:Y:S02]  /*bf70*/  IMAD.MOV.U32 R17, RZ, RZ, RZ ;  /* 0x000000ffff117224 */ /* 0x000fe400078e00ff */
[----:B------:R-:W-:Y:S02]  /*bf80*/  IMAD.U32 R16, RZ, RZ, UR6 ;  /* 0x00000006ff107e24 */ /* 0x000fe4000f8e00ff */
[----:B------:R-:W-:-:S07]  /*bf90*/  IMAD.MOV.U32 R18, RZ, RZ, RZ ;  /* 0x000000ffff127224 */ /* 0x000fce00078e00ff */
.L_x_14702:
[----:B------:R-:W-:-:S13]  /*bfa0*/  ISETP.NE.AND P0, PT, R5, RZ, PT ;  /* 0x000000ff0500720c */ /* 0x000fda0003f05270 */
[----:B------:R-:W0:Y:S01]  /*bfb0*/  @!P0 S2R R3, SR_CgaCtaId ;  /* 0x0000000000038919 */ /* 0x000e220000008800 */
[----:B------:R-:W-:-:S04]  /*bfc0*/  @!P0 MOV R0, 0x400 ;  /* 0x0000040000008802 */ /* 0x000fc80000000f00 */
[----:B0-----:R-:W-:-:S05]  /*bfd0*/  @!P0 LEA R0, R3, R0, 0x18 ;  /* 0x0000000003008211 */ /* 0x001fca00078ec0ff */
[----:B------:R0:W-:Y:S01]  /*bfe0*/  @!P0 STS.128 [R0+0x168d0], R16 ;  /* 0x0168d01000008388 */ /* 0x0001e20000000c00 */
[----:B------:R-:W-:Y:S06]  /*bff0*/  BAR.ARV 0x5, 0x200 ;  /* 0x0148000000007b1d */ /* 0x000fec0000002000 */
.L_x_14695:
[----:B------:R2:W-:Y:S01]  /*c000*/  STL [R1+0x28], RZ ;  /* 0x000028ff01007387 */ /* 0x0005e20000100800 */
[----:B------:R-:W-:Y:S01]  /*c010*/  ULDC UR4, c[0x0][0xc3c] ;  /* 0x00030f0000047ab9 */ /* 0x000fe20000000800 */
[----:B------:R-:W-:Y:S01]  /*c020*/  IMAD.MOV.U32 R27, RZ, RZ, 0x1 ;  /* 0x00000001ff1b7424 */ /* 0x000fe200078e00ff */
[----:B-1----:R-:W-:Y:S02]  /*c030*/  ISETP.GE.AND P0, PT, R19, UR4, PT ;  /* 0x0000000413007c0c */ /* 0x002fe4000bf06270 */
[----:B------:R-:W-:-:S11]  /*c040*/  MOV R23, RZ ;  /* 0x000000ff00177202 */ /* 0x000fd60000000f00 */
        /* <DEDUP_REMOVED lines=23> */
.L_x_14793:
[----:B0-----:R-:W0:Y:S02]  /*c1c0*/  LDC.64 R2, c[0x0][0xc88] ;  /* 0x00032200ff027b82 */ /* 0x001e240000000a00 */
[----:B0-----:R-:W-:-:S05]  /*c1d0*/  IMAD.WIDE R2, R19, 0x4, R2 ;  /* 0x0000000413027825 */ /* 0x001fca00078e0202 */
[----:B--2---:R-:W2:Y:S01]  /*c1e0*/  LDG.E R10, desc[UR48][R2.64] ;  /* 0x00000030020a7981 */ /* 0x004ea2000c1e1900 */
[----:B------:R-:W-:Y:S05]  /*c1f0*/  YIELD ;  /* 0x0000000000007946 */ /* 0x000fea0003800000 */
[----:B------:R-:W-:Y:S01]  /*c200*/  ULDC.64 UR4, c[0x0][0xa28] ;  /* 0x00028a0000047ab9 */ /* 0x000fe20000000a00 */
[----:B---3--:R-:W-:Y:S01]  /*c210*/  IMAD.MOV.U32 R0, RZ, RZ, RZ ;  /* 0x000000ffff007224 */ /* 0x008fe200078e00ff */
        /* <DEDUP_REMOVED lines=15> */
[----:B------:R-:W-:Y:S02]  /*c310*/  ISETP.NE.AND.EX P1, PT, RZ, UR5, PT, P1 ;  /* 0x00000005ff007c0c */ /* 0x000fe4000bf25310 */
[----:B------:R-:W-:Y:S02]  /*c320*/  ISETP.NE.U32.AND P2, PT, RZ, UR8, PT ;  /* 0x00000008ff007c0c */ /* 0x000fe4000bf45070 */
[----:B------:R-:W-:Y:S02]  /*c330*/  ISETP.NE.U32.AND P0, PT, RZ, UR6, PT ;  /* 0x00000006ff007c0c */ /* 0x000fe4000bf05070 */
[----:B------:R-:W-:Y:S02]  /*c340*/  ISETP.NE.AND.EX P2, PT, RZ, UR9, PT, P2 ;  /* 0x00000009ff007c0c */ /* 0x000fe4000bf45320 */
[----:B------:R-:W-:Y:S02]  /*c350*/  ISETP.NE.AND.EX P0, PT, RZ, UR7, PT, P0 ;  /* 0x00000007ff007c0c */ /* 0x000fe4000bf05300 */
[----:B-1----:R-:W-:-:S02]  /*c360*/  IADD3 R2, P3, R24, UR4, RZ ;  /* 0x0000000418027c10 */ /* 0x002fc4000ff7e0ff */
[C---:B0-----:R-:W-:Y:S02]  /*c370*/  IADD3 R4, P4, R24.reuse, UR6, RZ ;  /* 0x0000000618047c10 */ /* 0x041fe4000ff9e0ff */
[C---:B------:R-:W-:Y:S01]  /*c380*/  IADD3.X R3, R25.reuse, UR5, RZ, P3, !PT ;  /* 0x0000000519037c10 */ /* 0x040fe20009ffe4ff */
[----:B------:R-:W-:Y:S01]  /*c390*/  ULDC UR4, c[0x0][0x288] ;  /* 0x0000a20000047ab9 */ /* 0x000fe20000000800 */
[----:B------:R-:W-:Y:S02]  /*c3a0*/  MOV R28, RZ ;  /* 0x000000ff001c7202 */ /* 0x000fe40000000f00 */
        /* <DEDUP_REMOVED lines=18> */
[----:B------:R-:W-:Y:S06]  /*c4d0*/  @P2 BRA `(.L_x_14704) ;  /* 0x0000000000142947 */ /* 0x000fec0003800000 */
[----:B------:R-:W-:Y:S05]  /*c4e0*/  @!P1 BRA `(.L_x_14704) ;  /* 0x0000000000109947 */ /* 0x000fea0003800000 */
[----:B------:R-:W2:Y:S04]  /*c4f0*/  LDG.E R7, desc[UR48][R2.64] ;  /* 0x0000003002077981 */ /* 0x000ea8000c1e1900 */
[----:B0-----:R-:W2:Y:S02]  /*c500*/  LDG.E R8, desc[UR48][R2.64+0x4] ;  /* 0x0000043002087981 */ /* 0x001ea4000c1e1900 */
[----:B--2---:R-:W-:-:S05]  /*c510*/  IMAD.IADD R9, R8, 0x1, -R7 ;  /* 0x0000000108097824 */ /* 0x004fca00078e0a07 */
[----:B------:R1:W-:Y:S02]  /*c520*/  STL [R1+0x14], R9 ;  /* 0x0000140901007387 */ /* 0x0003e40000100800 */
.L_x_14704:
        /* <DEDUP_REMOVED lines=10> */
.L_x_14705:
[----:B------:R-:W-:Y:S05]  /*c5d0*/  @!P0 BRA `(.L_x_14706) ;  /* 0x00000000000c8947 */ /* 0x000fea0003800000 */
[----:B------:R-:W2:Y:S04]  /*c5e0*/  LDG.E R3, desc[UR48][R4.64] ;  /* 0x0000003004037981 */ /* 0x000ea8000c1e1900 */
[----:B------:R-:W2:Y:S02]  /*c5f0*/  LDG.E R6, desc[UR48][R4.64+0x4] ;  /* 0x0000043004067981 */ /* 0x000ea4000c1e1900 */
[----:B--2---:R-:W-:-:S07]  /*c600*/  IMAD.IADD R6, R6, 0x1, -R3 ;  /* 0x0000000106067824 */ /* 0x004fce00078e0a03 */
.L_x_14706:
[----:B--2---:R-:W2:Y:S01]  /*c610*/  LDC R2, c[0x0][0x448] ;  /* 0x00011200ff027b82 */ /* 0x004ea20000000800 */
[----:B-----5:R-:W-:Y:S01]  /*c620*/  IMAD.IADD R6, R6, 0x1, -R0 ;  /* 0x0000000106067824 */ /* 0x020fe200078e0a00 */
[----:B------:R-:W-:Y:S01]  /*c630*/  BSSY B7, `(.L_x_14707) ;  /* 0x000035e000077945 */ /* 0x000fe20003800000 */
[----:B------:R-:W-:-:S04]  /*c640*/  IMAD R0, R17, 0xc0, RZ ;  /* 0x000000c011007824 */ /* 0x000fc800078e02ff */
[----:B------:R-:W-:Y:S01]  /*c650*/  VIADD R0, R0, 0xbf ;  /* 0x000000bf00007836 */ /* 0x000fe20000000000 */
[----:B--2---:R-:W-:-:S13]  /*c660*/  ISETP.NE.AND P0, PT, R2, 0x1, PT ;  /* 0x000000010200780c */ /* 0x004fda0003f05270 */
[----:B------:R-:W2:Y:S08]  /*c670*/  @P0 LDC R3, c[0x0][0x44c] ;  /* 0x00011300ff030b82 */ /* 0x000eb00000000800 */
[----:B------:R-:W3:Y:S01]  /*c680*/  @P0 LDC R2, c[0x0][0x450] ;  /* 0x00011400ff020b82 */ /* 0x000ee20000000800 */
[----:B--2---:R-:W-:-:S05]  /*c690*/  @P0 IMAD.HI.U32 R3, R0, R3, RZ ;  /* 0x0000000300030227 */ /* 0x004fca00078e00ff */
[----:B---3--:R-:W-:Y:S02]  /*c6a0*/  @P0 SHF.R.U32.HI R0, RZ, R2, R3 ;  /* 0x00000002ff000219 */ /* 0x008fe40000011603 */
[C---:B------:R-:W-:Y:S01]  /*c6b0*/  IADD3 R3, R6.reuse, 0x80, -R9 ;  /* 0x0000008006037810 */ /* 0x040fe20007ffe809 */
[----:B------:R-:W-:-:S03]  /*c6c0*/  VIADD R6, R6, 0x7f ;  /* 0x0000007f06067836 */ /* 0x000fc60000000000 */
[----:B------:R-:W-:Y:S02]  /*c6d0*/  IADD3 R0, R3, R0, RZ ;  /* 0x0000000003007210 */ /* 0x000fe40007ffe0ff */
[----:B------:R-:W-:Y:S02]  /*c6e0*/  SHF.R.S32.HI R3, RZ, 0x1f, R6 ;  /* 0x0000001fff037819 */ /* 0x000fe40000011406 */
[----:B------:R-:W-:Y:S02]  /*c6f0*/  SHF.R.S32.HI R5, RZ, 0x1f, R0 ;  /* 0x0000001fff057819 */ /* 0x000fe40000011400 */
[----:B------:R-:W-:Y:S02]  /*c700*/  LEA.HI R3, R3, R6, RZ, 0x7 ;  /* 0x0000000603037211 */ /* 0x000fe400078f38ff */
[----:B------:R-:W-:Y:S02]  /*c710*/  LEA.HI R5, R5, R0, RZ, 0x7 ;  /* 0x0000000005057211 */ /* 0x000fe400078f38ff */
[----:B------:R-:W-:-:S02]  /*c720*/  SHF.R.S32.HI R3, RZ, 0x7, R3 ;  /* 0x00000007ff037819 */ /* 0x000fc40000011403 */
[----:B------:R-:W-:-:S04]  /*c730*/  SHF.R.S32.HI R0, RZ, 0x7, R5 ;  /* 0x00000007ff007819 */ /* 0x000fc80000011405 */
        /* <DEDUP_REMOVED lines=21> */
.L_x_14708:
        /* <DEDUP_REMOVED lines=15> */
[----:B0-----:R-:W-:Y:S02]  /*c980*/  IMAD.MOV.U32 R8, RZ, RZ, 0x70 ;  /* 0x00000070ff087424 */ /* 0x001fe400078e00ff */
[----:B------:R-:W-:Y:S02]  /*c990*/  IMAD.MOV.U32 R12, RZ, RZ, 0x1 ;  /* 0x00000001ff0c7424 */ /* 0x000fe400078e00ff */
[----:B------:R-:W-:-:S07]  /*c9a0*/  IMAD.MOV.U32 R13, RZ, RZ, RZ ;  /* 0x000000ffff0d7224 */ /* 0x000fce00078e00ff */
[----:B------:R-:W-:-:S07]  /*c9b0*/  LEPC R20, `(.L_x_14711) ;  /* 0x000000001014794e */ /* 0x000fce0000000000 */
[----:B-12---:R-:W-:Y:S05]  /*c9c0*/  CALL.ABS.NOINC R2 ;  /* 0x0000000002007343 */ /* 0x006fea0003c00000 */
.L_x_14711:
[----:B------:R-:W-:Y:S05]  /*c9d0*/  BSYNC B6 ;  /* 0x0000000000067941 */ /* 0x000fea0003800000 */
.L_x_14710:
        /* <DEDUP_REMOVED lines=15> */
[----:B0-----:R-:W-:Y:S02]  /*cad0*/  IMAD.MOV.U32 R8, RZ, RZ, 0x70 ;  /* 0x00000070ff087424 */ /* 0x001fe400078e00ff */
[----:B------:R-:W-:Y:S02]  /*cae0*/  IMAD.MOV.U32 R12, RZ, RZ, 0x1 ;  /* 0x00000001ff0c7424 */ /* 0x000fe400078e00ff */
[----:B--2---:R-:W-:-:S07]  /*caf0*/  IMAD.MOV.U32 R13, RZ, RZ, RZ ;  /* 0x000000ffff0d7224 */ /* 0x004fce00078e00ff */
[----:B------:R-:W-:-:S07]  /*cb00*/  LEPC R20, `(.L_x_14714) ;  /* 0x000000001014794e */ /* 0x000fce0000000000 */
[----:B-1-3--:R-:W-:Y:S05]  /*cb10*/  CALL.ABS.NOINC R2 ;  /* 0x0000000002007343 */ /* 0x00afea0003c00000 */
.L_x_14714:
        /* <DEDUP_REMOVED lines=15> */
.L_x_14713:
[----:B------:R-:W-:Y:S05]  /*cc10*/  BSYNC B6 ;  /* 0x0000000000067941 */ /* 0x000fea0003800000 */
.L_x_14712:
[----:B------:R-:W-:Y:S01]  /*cc20*/  ULDC.64 UR4, c[0x0][0x9f8] ;  /* 0x00027e0000047ab9 */ /* 0x000fe20000000a00 */
[----:B------:R-:W2:Y:S01]  /*cc30*/  LDL R20, [R1+0xc] ;  /* 0x00000c0001147983 */ /* 0x000ea20000100800 */
[----:B------:R-:W-:Y:S01]  /*cc40*/  ISETP.NE.U32.AND P0, PT, RZ, UR4, PT ;  /* 0x00000004ff007c0c */ /* 0x000fe2000bf05070 */
[----:B------:R-:W3:Y:S03]  /*cc50*/  LDC.64 R2, c[0x0][0x418] ;  /* 0x00010600ff027b82 */ /* 0x000ee60000000a00 */
        /* <DEDUP_REMOVED lines=16> */
.L_x_14809:
        /* <DEDUP_REMOVED lines=8> */
.L_x_14812:
[----:B------:R-:W-:Y:S05]  /*cde0*/  @!P6 BRA `(.L_x_14716) ;  /* 0x0000000000dce947 */ /* 0x000fea0003800000 */
[----:B------:R-:W-:-:S04]  /*cdf0*/  ISETP.NE.U32.AND P0, PT, R2, RZ, PT ;  /* 0x000000ff0200720c */ /* 0x000fc80003f05070 */
[----:B------:R-:W-:-:S13]  /*ce00*/  ISETP.NE.AND.EX P0, PT, R3, RZ, PT, P0 ;  /* 0x000000ff0300720c */ /* 0x000fda0003f05300 */
[----:B------:R-:W-:Y:S05]  /*ce10*/  @!P0 BRA `(.L_x_14718) ;  /* 0x0000000000448947 */ /* 0x000fea0003800000 */
[----:B--2---:R-:W2:Y:S01]  /*ce20*/  LDC R0, c[0x0][0x43c] ;  /* 0x00010f00ff007b82 */ /* 0x004ea20000000800 */
[----:B------:R-:W-:Y:S01]  /*ce30*/  ULDC.64 UR4, c[0x0][0x428] ;  /* 0x00010a0000047ab9 */ /* 0x000fe20000000a00 */
[----:B--2---:R-:W-:-:S13]  /*ce40*/  ISETP.NE.AND P0, PT, R0, 0x1, PT ;  /* 0x000000010000780c */ /* 0x004fda0003f05270 */
[----:B------:R-:W2:Y:S02]  /*ce50*/  @P0 LDC.64 R4, c[0x0][0x440] ;  /* 0x00011000ff040b82 */ /* 0x000ea40000000a00 */
[----:B--2---:R-:W-:-:S04]  /*ce60*/  @P0 IMAD.HI.U32 R6, R25, R4, RZ ;  /* 0x0000000419060227 */ /* 0x004fc800078e00ff */
        /* <DEDUP_REMOVED lines=8> */
[----:B------:R-:W-:-:S04]  /*cef0*/  LEA R2, P0, R4, R2, 0x2 ;  /* 0x0000000204027211 */ /* 0x000fc800078010ff */
[----:B------:R-:W-:-:S04]  /*cf00*/  IADD3 R0, R5, R0, RZ ;  /* 0x0000000005007210 */ /* 0x000fc80007ffe0ff */
[----:B------:R-:W-:-:S05]  /*cf10*/  LEA.HI.X R3, R4, R3, R0, 0x2, P0 ;  /* 0x0000000304037211 */ /* 0x000fca00000f1400 */
[----:B------:R3:W5:Y:S02]  /*cf20*/  LDG.E R24, desc[UR48][R2.64] ;  /* 0x0000003002187981 */ /* 0x000764000c1e1900 */
.L_x_14718:
[----:B---3--:R-:W-:Y:S01]  /*cf30*/  IMAD R3, R23, 0x8, R22 ;  /* 0x0000000817037824 */ /* 0x008fe200078e0216 */
[----:B--2---:R-:W-:-:S04]  /*cf40*/  SHF.L.U32 R0, R27, 0x1f, RZ ;  /* 0x0000001f1b007819 */ /* 0x004fc800000006ff */
[----:B------:R-:W2:Y:S02]  /*cf50*/  SYNCS.PHASECHK.TRANS64.TRYWAIT P0, [R3+URZ+0x16840], R0 ;  /* 0x01684000030075a7 */ /* 0x000ea4000800017f */
[----:B--2---:R-:W-:Y:S05]  /*cf60*/  @!P0 BRA `(.L_x_14719) ;  /* 0x0000004000188947 */ /* 0x004fea0003800000 */
.L_x_14813:
        /* <DEDUP_REMOVED lines=11> */
.L_x_14720:
[----:B--2---:R-:W-:Y:S01]  /*d020*/  IMAD R0, R23, 0x4000, R22 ;  /* 0x0000400017007824 */ /* 0x004fe200078e0216 */
        /* <DEDUP_REMOVED lines=8> */
[----:B------:R-:W-:Y:S02]  /*d0b0*/  R2UR UR12, R18 ;  /* 0x00000000120c72ca */ /* 0x000fe400000e0000 */
[----:B-----5:R-:W-:-:S02]  /*d0c0*/  R2UR UR13, R24 ;  /* 0x00000000180d72ca */ /* 0x020fc400000e0000 */
[----:B------:R-:W-:Y:S01]  /*d0d0*/  PLOP3.LUT P0, PT, PT, PT, PT, 0x80, 0x0 ;  /* 0x000000000000781c */ /* 0x000fe20003f0f070 */
[----:B------:R-:W-:-:S03]  /*d0e0*/  UIADD3 UR9, UR9, 0x16830, URZ ;  /* 0x0001683009097890 */ /* 0x000fc6000fffe03f */
[----:B------:R-:W-:Y:S01]  /*d0f0*/  P2R R0, PR, RZ, 0x1 ;  /* 0x00000001ff007803 */ /* 0x000fe20000000000 */
[----:B------:R-:W-:Y:S02]  /*d100*/  ULEA UR11, UR11, UR4, 0x7 ;  /* 0x000000040b0b7291 */ /* 0x000fe4000f8e383f */
[----:B------:R-:W-:Y:S01]  /*d110*/  UIADD3 UR8, UR8, 0xe400, URZ ;  /* 0x0000e40008087890 */ /* 0x000fe2000fffe03f */
[----:B------:R-:W-:Y:S01]  /*d120*/  UMOV UR4, 0x0 ;  /* 0x0000000000047882 */ /* 0x000fe20000000000 */
[----:B------:R3:W-:Y:S07]  /*d130*/  STL [R1], R0 ;  /* 0x0000000001007387 */ /* 0x0007ee0000100800 */
[----:B------:R3:W-:Y:S01]  /*d140*/  UTMALDG.4D [UR8], [UR6], desc[UR4] ;  /* 0x00000408060075b4 */ /* 0x0007e20008019000 */
[----:B------:R-:W-:-:S02]  /*d150*/  NOP ;  /* 0x0000000000007918 */ /* 0x000fc40000000000 */
.L_x_14716:
[----:B------:R-:W2:Y:S04]  /*d160*/  LDL.LU R3, [R1+0x10] ;  /* 0x0000100001037983 */ /* 0x000ea80000300800 */
[----:B------:R-:W4:Y:S04]  /*d170*/  LDL.LU R5, [R1+0x8] ;  /* 0x0000080001057983 */ /* 0x000f280000300800 */
[----:B------:R-:W5:Y:S01]  /*d180*/  LDL.LU R4, [R1+0x18] ;  /* 0x0000180001047983 */ /* 0x000f620000300800 */
        /* <DEDUP_REMOVED lines=9> */
[----:B--2---:R-:W-:Y:S02]  /*d220*/  SHF.R.S32.HI R0, RZ, 0x1f, R3 ;  /* 0x0000001fff007819 */ /* 0x004fe40000011403 */
[----:B----4-:R-:W-:-:S03]  /*d230*/  SEL R5, R5, RZ, !P0 ;  /* 0x000000ff05057207 */ /* 0x010fc60004000000 */
[----:B------:R-:W-:Y:S01]  /*d240*/  IMAD R0, R0, UR4, RZ ;  /* 0x0000000400007c24 */ /* 0x000fe2000f8e02ff */
[----:B-----5:R-:W-:-:S03]  /*d250*/  SEL R4, R4, RZ, !P0 ;  /* 0x000000ff04047207 */ /* 0x020fc60004000000 */
        /* <DEDUP_REMOVED lines=21> */
[----:B0-----:R-:W-:Y:S02]  /*d3b0*/  IMAD.MOV.U32 R8, RZ, RZ, 0x70 ;  /* 0x00000070ff087424 */ /* 0x001fe400078e00ff */
[----:B------:R-:W-:Y:S02]  /*d3c0*/  IMAD.MOV.U32 R12, RZ, RZ, 0x1 ;  /* 0x00000001ff0c7424 */ /* 0x000fe400078e00ff */
[----:B------:R-:W-:-:S07]  /*d3d0*/  IMAD.MOV.U32 R13, RZ, RZ, RZ ;  /* 0x000000ffff0d7224 */ /* 0x000fce00078e00ff */
[----:B------:R-:W-:-:S07]  /*d3e0*/  LEPC R20, `(.L_x_14722) ;  /* 0x000000001014794e */ /* 0x000fce0000000000 */
[----:B-12---:R-:W-:Y:S05]  /*d3f0*/  CALL.ABS.NOINC R2 ;  /* 0x0000000002007343 */ /* 0x006fea0003c00000 */
.L_x_14722:
[----:B------:R-:W-:Y:S05]  /*d400*/  BSYNC B6 ;  /* 0x0000000000067941 */ /* 0x000fea0003800000 */
.L_x_14721:
[----:B---3--:R-:W2:Y:S01]  /*d410*/  LDL.LU R0, [R1+0x10] ;  /* 0x0000100001007983 */ /* 0x008ea20000300800 */
[----:B-1----:R-:W1:Y:S01]  /*d420*/  LDC R9, c[0x0][0x448] ;  /* 0x00011200ff097b82 */ /* 0x002e620000000800 */
        /* <DEDUP_REMOVED lines=45> */
[----:B------:R-:W-:-:S04]  /*d700*/  LEA R0, P0, R4, UR8, 0x1 ;  /* 0x0000000804007c11 */ /* 0x000fc8000f8008ff */
[----:B------:R-:W-:-:S04]  /*d710*/  IADD3 R5, R5, R7, RZ ;  /* 0x0000000705057210 */ /* 0x000fc80007ffe0ff */
[----:B------:R-:W-:Y:S02]  /*d720*/  LEA.HI.X R4, R4, UR9, R5, 0x1, P0 ;  /* 0x0000000904047c11 */ /* 0x000fe400080f0c05 */
[----:B------:R-:W1:Y:S01]  /*d730*/  @P1 LDC R5, c[0x0][0x450] ;  /* 0x00011400ff051b82 */ /* 0x000e620000000800 */
[----:B------:R-:W-:-:S04]  /*d740*/  VIADD R7, R6, 0x80 ;  /* 0x0000008006077836 */ /* 0x000fc80000000000 */
[----:B0-----:R-:W-:-:S04]  /*d750*/  @P1 IMAD.HI.U32 R8, R7, R8, RZ ;  /* 0x0000000807081227 */ /* 0x001fc800078e00ff */
[----:B------:R-:W-:Y:S01]  /*d760*/  IMAD.MOV.U32 R6, RZ, RZ, R7 ;  /* 0x000000ffff067224 */ /* 0x000fe200078e0007 */
[----:B-1----:R-:W-:-:S05]  /*d770*/  @P1 SHF.R.U32.HI R6, RZ, R5, R8 ;  /* 0x00000005ff061219 */ /* 0x002fca0000011608 */
        /* <DEDUP_REMOVED lines=24> */
[----:B------:R-:W0:Y:S01]  /*d900*/  SHFL.IDX PT, R3, R0, RZ, 0x181f ;  /* 0x00181fff00037589 */ /* 0x000e2200000e0000 */
[----:B------:R-:W-:-:S03]  /*d910*/  VIADD R8, R17, 0x10 ;  /* 0x0000001011087836 */ /* 0x000fc60000000000 */
        /* <DEDUP_REMOVED lines=9> */
[----:B-----5:R0:W-:Y:S01]  /*d9b0*/  @!P1 LDGSTS.E.BYPASS.LTC128B.128 [R10+0x8400], desc[UR48][R2.64], !P0 ;  /* 0x08400000020a9fae */ /* 0x0201e2000c101d70 */
[----:B------:R-:W-:Y:S01]  /*d9c0*/  ISETP.GE.AND P1, PT, R8, R7, PT ;  /* 0x000000070800720c */ /* 0x000fe20003f26270 */
[----:B------:R-:W-:Y:S02]  /*d9d0*/  VIADD R8, R17, 0x20 ;  /* 0x0000002011087836 */ /* 0x000fe40000000000 */
[----:B0-----:R-:W0:Y:S04]  /*d9e0*/  SHFL.IDX PT, R3, R0, 0x1, 0x181f ;  /* 0x00381f0000037f89 */ /* 0x001e2800000e0000 */
[----:B------:R-:W1:Y:S06]  /*d9f0*/  SHFL.IDX PT, R2, R4, 0x1, 0x181f ;  /* 0x00381f0004027f89 */ /* 0x000e6c00000e0000 */
[----:B0-----:R-:W-:-:S05]  /*da00*/  @!P1 LEA R3, P2, R20, R3, 0x1 ;  /* 0x0000000314039211 */ /* 0x001fca00078408ff */
[----:B-1----:R-:W-:-:S05]  /*da10*/  @!P1 IMAD.X R2, RZ, RZ, R2, P2 ;  /* 0x000000ffff029224 */ /* 0x002fca00010e0602 */
[----:B------:R-:W-:-:S04]  /*da20*/  @!P1 LOP3.LUT R3, R3, R2, RZ, 0x3c, !PT ;  /* 0x0000000203039212 */ /* 0x000fc800078e3cff */
[----:B------:R-:W-:-:S04]  /*da30*/  @!P1 LOP3.LUT R2, R3, R2, RZ, 0x3c, !PT ;  /* 0x0000000203029212 */ /* 0x000fc800078e3cff */
[----:B------:R-:W-:-:S05]  /*da40*/  @!P1 LOP3.LUT R3, R3, R2, RZ, 0x3c, !PT ;  /* 0x0000000203039212 */ /* 0x000fca00078e3cff */
[----:B------:R0:W-:Y:S01]  /*da50*/  @!P1 LDGSTS.E.BYPASS.LTC128B.128 [R10+0x8c00], desc[UR48][R2.64], !P0 ;  /* 0x08c00000020a9fae */ /* 0x0001e2000c101d70 */
[----:B------:R-:W-:Y:S01]  /*da60*/  ISETP.GE.AND P1, PT, R8, R7, PT ;  /* 0x000000070800720c */ /* 0x000fe20003f26270 */
[----:B------:R-:W-:Y:S02]  /*da70*/  VIADD R8, R17, 0x30 ;  /* 0x0000003011087836 */ /* 0x000fe40000000000 */
[----:B0-----:R-:W0:Y:S04]  /*da80*/  SHFL.IDX PT, R3, R0, 0x2, 0x181f ;  /* 0x00581f0000037f89 */ /* 0x001e2800000e0000 */
[----:B------:R-:W1:Y:S06]  /*da90*/  SHFL.IDX PT, R2, R4, 0x2, 0x181f ;  /* 0x00581f0004027f89 */ /* 0x000e6c00000e0000 */
[----:B0-----:R-:W-:-:S04]  /*daa0*/  @!P1 LEA R3, P2, R20, R3, 0x1 ;  /* 0x0000000314039211 */ /* 0x001fc800078408ff */
[----:B-1----:R-:W-:-:S04]  /*dab0*/  @!P1 IADD3.X R2, RZ, R2, RZ, P2, !PT ;  /* 0x00000002ff029210 */ /* 0x002fc800017fe4ff */
        /* <DEDUP_REMOVED lines=37> */
[----:B------:R-:W1:Y:S04]  /*dd10*/  SHFL.IDX PT, R2, R4, 0x6, 0x181f ;  /* 0x00d81f0004027f89 */ /* 0x000e6800000e0000 */
[----:B------:R-:W-:Y:S02]  /*dd20*/  SHFL.IDX PT, R4, R4, 0x7, 0x181f ;  /* 0x00f81f0004047f89 */ /* 0x000fe400000e0000 */
[----:B0-----:R-:W-:-:S05]  /*dd30*/  @!P1 LEA R3, P2, R20, R3, 0x1 ;  /* 0x0000000314039211 */ /* 0x001fca00078408ff */
[----:B-1----:R-:W-:Y:S01]  /*dd40*/  @!P1 IMAD.X R2, RZ, RZ, R2, P2 ;  /* 0x000000ffff029224 */ /* 0x002fe200010e0602 */
[----:B------:R-:W-:Y:S01]  /*dd50*/  ISETP.GE.AND P2, PT, R8, R7, PT ;  /* 0x000000070800720c */ /* 0x000fe20003f46270 */
[----:B------:R-:W-:-:S03]  /*dd60*/  VIADD R8, R17, 0x70 ;  /* 0x0000007011087836 */ /* 0x000fc60000000000 */
[----:B------:R-:W-:-:S04]  /*dd70*/  @!P1 LOP3.LUT R3, R3, R2, RZ, 0x3c, !PT ;  /* 0x0000000203039212 */ /* 0x000fc800078e3cff */
[----:B------:R-:W-:-:S04]  /*dd80*/  @!P1 LOP3.LUT R2, R3, R2, RZ, 0x3c, !PT ;  /* 0x0000000203029212 */ /* 0x000fc800078e3cff */
[----:B------:R-:W-:-:S05]  /*dd90*/  @!P1 LOP3.LUT R3, R3, R2, RZ, 0x3c, !PT ;  /* 0x0000000203039212 */ /* 0x000fca00078e3cff */
[----:B------:R0:W-:Y:S01]  /*dda0*/  @!P1 LDGSTS.E.BYPASS.LTC128B.128 [R10+0xb400], desc[UR48][R2.64], !P0 ;  /* 0x0b400000020a9fae */ /* 0x0001e2000c101d70 */
[----:B------:R-:W-:-:S03]  /*ddb0*/  ISETP.GE.AND P1, PT, R8, R7, PT ;  /* 0x000000070800720c */ /* 0x000fc60003f26270 */
[----:B------:R-:W-:Y:S04]  /*ddc0*/  SHFL.IDX PT, R8, R5, RZ, 0x181f ;  /* 0x00181fff05087589 */ /* 0x000fe800000e0000 */
[----:B0-----:R-:W0:Y:S04]  /*ddd0*/  SHFL.IDX PT, R2, R0, 0x7, 0x181f ;  /* 0x00f81f0000027f89 */ /* 0x001e2800000e0000 */
[----:B------:R-:W1:Y:S02]  /*dde0*/  SHFL.IDX PT, R0, R6, RZ, 0x181f ;  /* 0x00181fff06007589 */ /* 0x000e6400000e0000 */
[----:B0-----:R-:W-:-:S04]  /*ddf0*/  @!P1 LEA R2, P3, R20, R2, 0x1 ;  /* 0x0000000214029211 */ /* 0x001fc800078608ff */
[----:B------:R-:W-:-:S05]  /*de00*/  @!P1 IADD3.X R3, RZ, R4, RZ, P3, !PT ;  /* 0x00000004ff039210 */ /* 0x000fca0001ffe4ff */
[----:B------:R0:W-:Y:S02]  /*de10*/  @!P1 LDGSTS.E.BYPASS.LTC128B.128 [R10+0xbc00], desc[UR48][R2.64], !P0 ;  /* 0x0bc00000020a9fae */ /* 0x0001e4000c101d70 */
[----:B0-----:R-:W-:-:S05]  /*de20*/  @!P2 LEA R2, P1, R20, R8, 0x1 ;  /* 0x000000081402a211 */ /* 0x001fca00078208ff */
[----:B-1----:R-:W-:Y:S02]  /*de30*/  @!P2 IMAD.X R3, RZ, RZ, R0, P1 ;  /* 0x000000ffff03a224 */ /* 0x002fe400008e0600 */
[----:B------:R-:W-:-:S03]  /*de40*/  VIADD R0, R17, 0x90 ;  /* 0x0000009011007836 */ /* 0x000fc60000000000 */
[----:B------:R0:W-:Y:S02]  /*de50*/  @!P2 LDGSTS.E.BYPASS.LTC128B.128 [R10+0xc400], desc[UR48][R2.64], !P0 ;  /* 0x0c400000020aafae */ /* 0x0001e4000c101d70 */
[----:B------:R-:W-:Y:S02]  /*de60*/  ISETP.GE.AND P1, PT, R0, R7, PT ;  /* 0x000000070000720c */ /* 0x000fe40003f26270 */
[----:B------:R-:W1:Y:S11]  /*de70*/  SHFL.IDX PT, R0, R6, 0x1, 0x181f ;  /* 0x00381f0006007f89 */ /* 0x000e7600000e0000 */
[----:B------:R-:W-:-:S05]  /*de80*/  @!P1 LEA R14, P2, R20, R14, 0x1 ;  /* 0x0000000e140e9211 */ /* 0x000fca00078408ff */
[----:B0-----:R-:W-:Y:S02]  /*de90*/  @!P1 IMAD.MOV.U32 R2, RZ, RZ, R14 ;  /* 0x000000ffff029224 */ /* 0x001fe400078e000e */
[----:B------:R-:W0:Y:S01]  /*dea0*/  SHFL.IDX PT, R14, R5, 0x2, 0x181f ;  /* 0x00581f00050e7f89 */ /* 0x000e2200000e0000 */
[----:B-1----:R-:W-:Y:S02]  /*deb0*/  @!P1 IMAD.X R9, RZ, RZ, R0, P2 ;  /* 0x000000ffff099224 */ /* 0x002fe400010e0600 */
[----:B------:R-:W-:Y:S02]  /*dec0*/  VIADD R0, R17, 0xa0 ;  /* 0x000000a011007836 */ /* 0x000fe40000000000 */
[----:B------:R-:W-:-:S05]  /*ded0*/  @!P1 IMAD.MOV.U32 R3, RZ, RZ, R9 ;  /* 0x000000ffff039224 */ /* 0x000fca00078e0009 */
[----:B------:R0:W-:Y:S01]  /*dee0*/  @!P1 LDGSTS.E.BYPASS.LTC128B.128 [R10+0xcc00], desc[UR48][R2.64], !P0 ;  /* 0x0cc00000020a9fae */ /* 0x0001e2000c101d70 */
[----:B------:R-:W-:-:S03]  /*def0*/  ISETP.GE.AND P1, PT, R0, R7, PT ;  /* 0x000000070000720c */ /* 0x000fc60003f26270 */
[----:B------:R-:W1:Y:S04]  /*df00*/  SHFL.IDX PT, R0, R6, 0x2, 0x181f ;  /* 0x00581f0006007f89 */ /* 0x000e6800000e0000 */
[----:B------:R-:W2:Y:S06]  /*df10*/  SHFL.IDX PT, R6, R6, 0x3, 0x181f ;  /* 0x00781f0006067f89 */ /* 0x000eac00000e0000 */
[----:B0-----:R-:W-:-:S02]  /*df20*/  @!P1 LEA R2, P2, R20, R14, 0x1 ;  /* 0x0000000e14029211 */ /* 0x001fc400078408ff */
[----:B------:R0:W3:Y:S03]  /*df30*/  SHFL.IDX PT, R14, R5, 0x3, 0x181f ;  /* 0x00781f00050e7f89 */ /* 0x0000e600000e0000 */
[----:B-1----:R-:W-:-:S05]  /*df40*/  @!P1 IMAD.X R3, RZ, RZ, R0, P2 ;  /* 0x000000ffff039224 */ /* 0x002fca00010e0600 */
[----:B--2---:R0:W-:Y:S03]  /*df50*/  @!P1 LDGSTS.E.BYPASS.LTC128B.128 [R10+0xd400], desc[UR48][R2.64], !P0 ;  /* 0x0d400000020a9fae */ /* 0x0041e6000c101d70 */
.L_x_14838:
[----:B------:R-:W-:-:S05]  /*df60*/  VIADD R0, R17, 0xb0 ;  /* 0x000000b011007836 */ /* 0x000fca0000000000 */
[----:B------:R-:W-:Y:S01]  /*df70*/  ISETP.GE.AND P1, PT, R0, R7, PT ;  /* 0x000000070000720c */ /* 0x000fe20003f26270 */
[----:B------:R-:W-:-:S12]  /*df80*/  VIADD R0, R22, 0x16800 ;  /* 0x0001680016007836 */ /* 0x000fd80000000000 */
[----:B0--3--:R-:W-:-:S05]  /*df90*/  @!P1 LEA R2, P2, R20, R14, 0x1 ;  /* 0x0000000e14029211 */ /* 0x009fca00078408ff */
[----:B------:R-:W-:-:S05]  /*dfa0*/  @!P1 IMAD.X R3, RZ, RZ, R6, P2 ;  /* 0x000000ffff039224 */ /* 0x000fca00010e0606 */
[----:B------:R-:W-:Y:S01]  /*dfb0*/  @!PT LDS RZ, [RZ] ;  /* 0x00000000fffff984 */ /* 0x000fe20000000800 */
[----:B------:R-:W-:Y:S01]  /*dfc0*/  @!PT LDS RZ, [RZ] ;  /* 0x00000000fffff984 */ /* 0x000fe20000000800 */
[----:B------:R-:W-:Y:S01]  /*dfd0*/  @!PT LDS RZ, [RZ] ;  /* 0x00000000fffff984 */ /* 0x000fe20000000800 */
[----:B------:R0:W-:Y:S01]  /*dfe0*/  @!P1 LDGSTS.E.BYPASS.LTC128B.128 [R10+0xdc00], desc[UR48][R2.64], !P0 ;  /* 0x0dc00000020a9fae */ /* 0x0001e2000c101d70 */
[----:B------:R-:W-:Y:S01]  /*dff0*/  PLOP3.LUT P0, PT, PT, PT, PT, 0x80, 0x0 ;  /* 0x000000000000781c */ /* 0x000fe20003f0f070 */
[----:B------:R-:W-:-:S12]  /*e000*/  NOP ;  /* 0x0000000000007918 */ /* 0x000fd80000000000 */
.L_x_14724:
[----:B------:R-:W-:Y:S02]  /*e010*/  PLOP3.LUT P1, PT, P1, P0, PT, 0xa2, 0x0 ;  /* 0x000000000000781c */ /* 0x000fe40000f21472 */
[----:B------:R-:W-:-:S08]  /*e020*/  @P0 R2UR P1, UR4, R22 ;  /* 0x00000000160402ca */ /* 0x000fd00000020000 */
[----:B------:R-:W-:-:S05]  /*e030*/  @P0 PLOP3.LUT P0, PT, P1, PT, PT, 0x80, 0x0 ;  /* 0x000000000000081c */ /* 0x000fca0000f0f070 */
[----:B------:R-:W-:Y:S01]  /*e040*/  @!P1 SYNCS.ARRIVE.TRANS64.RED.A0T1 RZ, [UR4+0x16800], RZ ;  /* 0x016800ffffff99a7 */ /* 0x000fe20008200404 */
[----:B------:R-:W-:Y:S07]  /*e050*/  @!P1 ARRIVES.LDGSTSBAR.64.TRANSCNT [UR4+0x16800] ;  /* 0x01680000ff0099b0 */ /* 0x000fee0008000a84 */
[----:B------:R-:W-:Y:S05]  /*e060*/  @P0 BRA.U.ANY `(.L_x_14724) ;  /* 0xfffffffd00e80947 */ /* 0x000fea000393ffff */
[----:B0-----:R-:W2:Y:S02]  /*e070*/  LDL.LU R3, [R1+0x28] ;  /* 0x0000280001037983 */ /* 0x001ea40000300800 */
[----:B--2---:R-:W-:-:S04]  /*e080*/  IADD3 R3, R3, 0x1, RZ ;  /* 0x0000000103037810 */ /* 0x004fc80007ffe0ff */
        /* <DEDUP_REMOVED lines=12> */
.L_x_14839:
[----:B------:R-:W-:Y:S05]  /*e150*/  BSYNC B0 ;  /* 0x0000000000007941 */ /* 0x000fea0003800000 */
.L_x_14725:
        /* <DEDUP_REMOVED lines=41> */
.L_x_14733:
[----:B------:R-:W-:Y:S01]  /*e3f0*/  IMAD R2, R8, 0x8, R22 ;  /* 0x0000000808027824 */ /* 0x000fe200078e0216 */
[----:B0-----:R-:W-:Y:S01]  /*e400*/  SHF.L.U32 R3, R9, 0x1f, RZ ;  /* 0x0000001f09037819 */ /* 0x001fe200000006ff */
[----:B------:R-:W-:Y:S03]  /*e410*/  BSSY B3, `(.L_x_14734) ;  /* 0x0000003000037945 */ /* 0x000fe60003800000 */
[----:B------:R-:W0:Y:S02]  /*e420*/  SYNCS.PHASECHK.TRANS64.TRYWAIT P0, [R2+URZ+0x16840], R3 ;  /* 0x01684003020075a7 */ /* 0x000e24000800017f */
[----:B0-----:R-:W-:Y:S05]  /*e430*/  @!P0 BRA `(.L_x_14735) ;  /* 0x0000003800e08947 */ /* 0x001fea0003800000 */
.L_x_14840:
[----:B------:R-:W-:Y:S05]  /*e440*/  BSYNC B3 ;  /* 0x0000000000037941 */ /* 0x000fea0003800000 */
.L_x_14734:
        /* <DEDUP_REMOVED lines=12> */
.L_x_14737:
[----:B------:R-:W-:Y:S05]  /*e510*/  BSYNC B3 ;  /* 0x0000000000037941 */ /* 0x000fea0003800000 */
.L_x_14736:
        /* <DEDUP_REMOVED lines=11> */
.L_x_14738:
        /* <DEDUP_REMOVED lines=15> */
.L_x_14841:
[----:B------:R-:W-:Y:S05]  /*e6c0*/  BSYNC B3 ;  /* 0x0000000000037941 */ /* 0x000fea0003800000 */
.L_x_14739:
        /* <DEDUP_REMOVED lines=12> */
.L_x_14742:
[----:B------:R-:W-:Y:S05]  /*e790*/  BSYNC B3 ;  /* 0x0000000000037941 */ /* 0x000fea0003800000 */
.L_x_14741:
[----:B------:R-:W-:Y:S01]  /*e7a0*/  R2UR UR6, R12 ;  /* 0x000000000c0672ca */ /* 0x000fe200000e0000 */
[----:B0-----:R-:W-:Y:S01]  /*e7b0*/  IMAD R3, R23, 0x8, R22 ;  /* 0x0000000817037824 */ /* 0x001fe200078e0216 */
[----:B------:R-:W-:Y:S01]  /*e7c0*/  R2UR UR7, R13 ;  /* 0x000000000d0772ca */ /* 0x000fe200000e0000 */
[----:B------:R-:W-:Y:S01]  /*e7d0*/  UIADD3 UR4, UP0, UR38, 0x470, URZ ;  /* 0x0000047026047890 */ /* 0x000fe2000ff1e03f */
[----:B------:R-:W-:Y:S01]  /*e7e0*/  R2UR UR10, R10 ;  /* 0x000000000a0a72ca */ /* 0x000fe200000e0000 */
[----:B------:R-:W-:Y:S01]  /*e7f0*/  IMAD R5, R25, 0x80, R28 ;  /* 0x0000008019057824 */ /* 0x000fe200078e021c */
[----:B------:R-:W-:Y:S01]  /*e800*/  LEA R2, R23, R22, 0xe ;  /* 0x0000001617027211 */ /* 0x000fe200078e70ff */
[----:B------:R-:W-:Y:S01]  /*e810*/  VIADD R3, R3, 0x16850 ;  /* 0x0001685003037836 */ /* 0x000fe20000000000 */
[----:B------:R-:W-:Y:S01]  /*e820*/  PLOP3.LUT P0, PT, PT, PT, PT, 0x80, 0x0 ;  /* 0x000000000000781c */ /* 0x000fe20003f0f070 */
[----:B------:R-:W-:Y:S02]  /*e830*/  UIADD3.X UR5, URZ, UR39, URZ, UP0, !UPT ;  /* 0x000000273f057290 */ /* 0x000fe400087fe43f */
[----:B------:R-:W-:-:S10]  /*e840*/  VIADD R2, R2, 0x400 ;  /* 0x0000040002027836 */ /* 0x000fd40000000000 */
.L_x_14743:
        /* <DEDUP_REMOVED lines=12> */
.L_x_14732:
[----:B------:R-:W-:Y:S05]  /*e910*/  BSYNC B1 ;  /* 0x0000000000017941 */ /* 0x000fea0003800000 */
.L_x_14731:
[----:B------:R-:W2:Y:S01]  /*e920*/  LDL.LU R2, [R1+0xc] ;  /* 0x00000c0001027983 */ /* 0x000ea20000300800 */
[----:B------:R-:W-:Y:S02]  /*e930*/  IMAD.MOV.U32 R23, RZ, RZ, R8 ;  /* 0x000000ffff177224 */ /* 0x000fe400078e0008 */
[----:B------:R-:W-:Y:S02]  /*e940*/  IMAD.MOV.U32 R27, RZ, RZ, R9 ;  /* 0x000000ffff1b7224 */ /* 0x000fe400078e0009 */
[----:B--2---:R-:W-:-:S07]  /*e950*/  VIADD R6, R2, 0xfffffffd ;  /* 0xfffffffd02067836 */ /* 0x004fce0000000000 */
.L_x_14730:
[----:B------:R-:W-:Y:S05]  /*e960*/  BSYNC B2 ;  /* 0x0000000000027941 */ /* 0x000fea0003800000 */
.L_x_14729:
[----:B------:R-:W-:-:S13]  /*e970*/  ISETP.NE.AND P0, PT, R7, RZ, PT ;  /* 0x000000ff0700720c */ /* 0x000fda0003f05270 */
[----:B------:R-:W-:Y:S05]  /*e980*/  @!P0 BRA `(.L_x_14728) ;  /* 0x0000000c00988947 */ /* 0x000fea0003800000 */
[----:B------:R-:W-:-:S07]  /*e990*/  IMAD.MOV.U32 R4, RZ, RZ, R24 ;  /* 0x000000ffff047224 */ /* 0x000fce00078e0018 */
.L_x_14770:
[----:B------:R-:W2:Y:S01]  /*e9a0*/  LDL R2, [R1] ;  /* 0x0000000001027983 */ /* 0x000ea20000100800 */
[----:B------:R-:W-:Y:S01]  /*e9b0*/  IADD3 R7, R23, 0x1, RZ ;  /* 0x0000000117077810 */ /* 0x000fe20007ffe0ff */
        /* <DEDUP_REMOVED lines=30> */
.L_x_14746:
[----:B------:R-:W-:Y:S01]  /*eba0*/  IMAD R2, R7, 0x8, R22 ;  /* 0x0000000807027824 */ /* 0x000fe200078e0216 */
[----:B0-----:R-:W-:Y:S01]  /*ebb0*/  SHF.L.U32 R3, R8, 0x1f, RZ ;  /* 0x0000001f08037819 */ /* 0x001fe200000006ff */
[----:B------:R-:W-:Y:S03]  /*ebc0*/  BSSY B2, `(.L_x_14747) ;  /* 0x0000003000027945 */ /* 0x000fe60003800000 */
[----:B------:R-:W0:Y:S02]  /*ebd0*/  SYNCS.PHASECHK.TRANS64.TRYWAIT P0, [R2+URZ+0x16840], R3 ;  /* 0x01684003020075a7 */ /* 0x000e24000800017f */
[----:B0-----:R-:W-:Y:S05]  /*ebe0*/  @!P0 BRA `(.L_x_14748) ;  /* 0x00000034001c8947 */ /* 0x001fea0003800000 */
.L_x_14842:
[----:B------:R-:W-:Y:S05]  /*ebf0*/  BSYNC B2 ;  /* 0x0000000000027941 */ /* 0x000fea0003800000 */
.L_x_14747:
        /* <DEDUP_REMOVED lines=12> */
.L_x_14750:
[----:B------:R-:W-:Y:S05]  /*ecc0*/  BSYNC B2 ;  /* 0x0000000000027941 */ /* 0x000fea0003800000 */
.L_x_14749:
[----:B------:R-:W-:Y:S01]  /*ecd0*/  IMAD.MOV.U32 R5, RZ, RZ, RZ ;  /* 0x000000ffff057224 */ /* 0x000fe200078e00ff */
[----:B------:R-:W-:Y:S01]  /*ece0*/  UIADD3 UR4, UP0, UR38, 0x370, URZ ;  /* 0x0000037026047890 */ /* 0x000fe2000ff1e03f */
[----:B0-----:R-:W-:Y:S01]  /*ecf0*/  IMAD R3, R7, 0x4000, R22 ;  /* 0x0000400007037824 */ /* 0x001fe200078e0216 */
[----:B------:R-:W-:Y:S01]  /*ed00*/  PLOP3.LUT P0, PT, PT, PT, PT, 0x80, 0x0 ;  /* 0x000000000000781c */ /* 0x000fe20003f0f070 */
[----:B------:R-:W-:Y:S01]  /*ed10*/  VIADD R2, R2, 0x16830 ;  /* 0x0001683002027836 */ /* 0x000fe20000000000 */
[----:B------:R-:W-:Y:S01]  /*ed20*/  R2UR UR10, R5 ;  /* 0x00000000050a72ca */ /* 0x000fe200000e0000 */
[----:B------:R-:W-:Y:S01]  /*ed30*/  VIADD R3, R3, 0xe400 ;  /* 0x0000e40003037836 */ /* 0x000fe20000000000 */
[----:B------:R-:W-:Y:S01]  /*ed40*/  LEA R10, R9, R28, 0x7 ;  /* 0x0000001c090a7211 */ /* 0x000fe200078e38ff */
[----:B------:R-:W-:Y:S01]  /*ed50*/  UIADD3.X UR5, URZ, UR39, URZ, UP0, !UPT ;  /* 0x000000273f057290 */ /* 0x000fe200087fe43f */
[----:B------:R-:W-:Y:S01]  /*ed60*/  UMOV UR6, 0x0 ;  /* 0x0000000000067882 */ /* 0x000fe20000000000 */
[----:B------:R-:W-:-:S10]  /*ed70*/  UMOV UR7, 0x14f00000 ;  /* 0x14f0000000077882 */ /* 0x000fd40000000000 */
.L_x_14751:
        /* <DEDUP_REMOVED lines=15> */
.L_x_14843:
[----:B------:R-:W-:Y:S05]  /*ee70*/  BSYNC B2 ;  /* 0x0000000000027941 */ /* 0x000fea0003800000 */
.L_x_14752:
        /* <DEDUP_REMOVED lines=11> */
.L_x_14755:
[----:B------:R-:W-:Y:S05]  /*ef30*/  BSYNC B2 ;  /* 0x0000000000027941 */ /* 0x000fea0003800000 */
.L_x_14754:
        /* <DEDUP_REMOVED lines=10> */
.L_x_14756:
        /* <DEDUP_REMOVED lines=12> */
.L_x_14745:
[----:B------:R-:W-:Y:S05]  /*f0a0*/  BSYNC B1 ;  /* 0x0000000000017941 */ /* 0x000fea0003800000 */
.L_x_14744:
[----:B------:R-:W2:Y:S01]  /*f0b0*/  LDL R2, [R1] ;  /* 0x0000000001027983 */ /* 0x000ea20000100800 */
[----:B------:R-:W-:Y:S01]  /*f0c0*/  IADD3 R23, R7, 0x1, RZ ;  /* 0x0000000107177810 */ /* 0x000fe20007ffe0ff */
[----:B------:R-:W-:Y:S03]  /*f0d0*/  BSSY B1, `(.L_x_14757) ;  /* 0x000006e000017945 */ /* 0x000fe60003800000 */
        /* <DEDUP_REMOVED lines=28> */
.L_x_14759:
[----:B------:R-:W-:Y:S01]  /*f2a0*/  IMAD R2, R23, 0x8, R22 ;  /* 0x0000000817027824 */ /* 0x000fe200078e0216 */
[----:B0-----:R-:W-:Y:S01]  /*f2b0*/  SHF.L.U32 R3, R27, 0x1f, RZ ;  /* 0x0000001f1b037819 */ /* 0x001fe200000006ff */
[----:B------:R-:W-:Y:S03]  /*f2c0*/  BSSY B2, `(.L_x_14760) ;  /* 0x0000003000027945 */ /* 0x000fe60003800000 */
[----:B------:R-:W0:Y:S02]  /*f2d0*/  SYNCS.PHASECHK.TRANS64.TRYWAIT P0, [R2+URZ+0x16840], R3 ;  /* 0x01684003020075a7 */ /* 0x000e24000800017f */
[----:B0-----:R-:W-:Y:S05]  /*f2e0*/  @!P0 BRA `(.L_x_14761) ;  /* 0x0000002c00848947 */ /* 0x001fea0003800000 */
.L_x_14844:
[----:B------:R-:W-:Y:S05]  /*f2f0*/  BSYNC B2 ;  /* 0x0000000000027941 */ /* 0x000fea0003800000 */
.L_x_14760:
        /* <DEDUP_REMOVED lines=12> */
.L_x_14763:
[----:B------:R-:W-:Y:S05]  /*f3c0*/  BSYNC B2 ;  /* 0x0000000000027941 */ /* 0x000fea0003800000 */
.L_x_14762:
[----:B------:R-:W-:Y:S01]  /*f3d0*/  IMAD.MOV.U32 R5, RZ, RZ, RZ ;  /* 0x000000ffff057224 */ /* 0x000fe200078e00ff */
[----:B------:R-:W-:Y:S01]  /*f3e0*/  UIADD3 UR4, UP0, UR38, 0x370, URZ ;  /* 0x0000037026047890 */ /* 0x000fe2000ff1e03f */
[C---:B0-----:R-:W-:Y:S01]  /*f3f0*/  IMAD R3, R23.reuse, 0x8, R0 ;  /* 0x0000000817037824 */ /* 0x041fe200078e0200 */
[----:B------:R-:W-:Y:S01]  /*f400*/  PLOP3.LUT P0, PT, PT, PT, PT, 0x80, 0x0 ;  /* 0x000000000000781c */ /* 0x000fe20003f0f070 */
[----:B------:R-:W-:Y:S01]  /*f410*/  IMAD R2, R23, 0x4000, R22 ;  /* 0x0000400017027824 */ /* 0x000fe200078e0216 */
[----:B------:R-:W-:Y:S01]  /*f420*/  R2UR UR10, R5 ;  /* 0x00000000050a72ca */ /* 0x000fe200000e0000 */
[----:B------:R-:W-:Y:S01]  /*f430*/  IMAD R10, R9, 0x80, R28 ;  /* 0x00000080090a7824 */ /* 0x000fe200078e021c */
[----:B------:R-:W-:Y:S01]  /*f440*/  IADD3 R3, R3, 0x30, RZ ;  /* 0x0000003003037810 */ /* 0x000fe20007ffe0ff */
[----:B------:R-:W-:Y:S01]  /*f450*/  VIADD R2, R2, 0xe400 ;  /* 0x0000e40002027836 */ /* 0x000fe20000000000 */
[----:B------:R-:W-:Y:S01]  /*f460*/  UIADD3.X UR5, URZ, UR39, URZ, UP0, !UPT ;  /* 0x000000273f057290 */ /* 0x000fe200087fe43f */
[----:B------:R-:W-:Y:S01]  /*f470*/  UMOV UR6, 0x0 ;  /* 0x0000000000067882 */ /* 0x000fe20000000000 */
[----:B------:R-:W-:-:S10]  /*f480*/  UMOV UR7, 0x14f00000 ;  /* 0x14f0000000077882 */ /* 0x000fd40000000000 */
.L_x_14764:
        /* <DEDUP_REMOVED lines=15> */
.L_x_14845:
[----:B------:R-:W-:Y:S05]  /*f580*/  BSYNC B2 ;  /* 0x0000000000027941 */ /* 0x000fea0003800000 */
.L_x_14765:
        /* <DEDUP_REMOVED lines=11> */
.L_x_14768:
[----:B------:R-:W-:Y:S05]  /*f640*/  BSYNC B2 ;  /* 0x0000000000027941 */ /* 0x000fea0003800000 */
.L_x_14767:
        /* <DEDUP_REMOVED lines=10> */
.L_x_14769:
        /* <DEDUP_REMOVED lines=12> */
.L_x_14758:
[----:B------:R-:W-:Y:S05]  /*f7b0*/  BSYNC B1 ;  /* 0x0000000000017941 */ /* 0x000fea0003800000 */
.L_x_14757:
[C---:B------:R-:W-:Y:S01]  /*f7c0*/  ISETP.GT.AND P0, PT, R6.reuse, 0x1, PT ;  /* 0x000000010600780c */ /* 0x040fe20003f04270 */
[----:B------:R-:W-:-:S12]  /*f7d0*/  VIADD R6, R6, 0xfffffffe ;  /* 0xfffffffe06067836 */ /* 0x000fd80000000000 */
[----:B------:R-:W-:Y:S05]  /*f7e0*/  @P0 BRA `(.L_x_14770) ;  /* 0xfffffff0006c0947 */ /* 0x000fea000383ffff */
.L_x_14728:
[----:B------:R-:W-:Y:S05]  /*f7f0*/  BSYNC B0 ;  /* 0x0000000000007941 */ /* 0x000fea0003800000 */
.L_x_14727:
        /* <DEDUP_REMOVED lines=17> */
.L_x_14772:
[----:B------:R-:W-:Y:S05]  /*f910*/  BSYNC B0 ;  /* 0x0000000000007941 */ /* 0x000fea0003800000 */
.L_x_14771:
        /* <DEDUP_REMOVED lines=10> */
.L_x_14846:
[----:B------:R-:W-:Y:S05]  /*f9c0*/  BSYNC B1 ;  /* 0x0000000000017941 */ /* 0x000fea0003800000 */
.L_x_14775:
        /* <DEDUP_REMOVED lines=9> */
.L_x_14778:
[----:B------:R-:W-:Y:S05]  /*fa60*/  BSYNC B1 ;  /* 0x0000000000017941 */ /* 0x000fea0003800000 */
.L_x_14777:
        /* <DEDUP_REMOVED lines=10> */
.L_x_14779:
        /* <DEDUP_REMOVED lines=10> */
.L_x_14774:
[----:B------:R-:W-:Y:S05]  /*fbb0*/  BSYNC B0 ;  /* 0x0000000000007941 */ /* 0x000fea0003800000 */
.L_x_14773:
[----:B------:R-:W-:-:S05]  /*fbc0*/  VIADD R23, R23, 0x1 ;  /* 0x0000000117177836 */ /* 0x000fca0000000000 */
[----:B------:R-:W-:-:S04]  /*fbd0*/  ISETP.NE.AND P0, PT, R23, 0x2, PT ;  /* 0x000000021700780c */ /* 0x000fc80003f05270 */
[----:B------:R-:W-:Y:S02]  /*fbe0*/  SEL R0, RZ, 0x1, P0 ;  /* 0x00000001ff007807 */ /* 0x000fe40000000000 */
[----:B------:R-:W-:Y:S02]  /*fbf0*/  SEL R23, R23, RZ, P0 ;  /* 0x000000ff17177207 */ /* 0x000fe40000000000 */
[----:B------:R-:W-:-:S07]  /*fc00*/  LOP3.LUT R27, R27, R0, RZ, 0x3c, !PT ;  /* 0x000000001b1b7212 */ /* 0x000fce00078e3cff */
.L_x_14709:
[----:B------:R-:W-:Y:S05]  /*fc10*/  BSYNC B7 ;  /* 0x0000000000077941 */ /* 0x000fea0003800000 */
.L_x_14707:
        /* <DEDUP_REMOVED lines=9> */
[----:B------:R2:W3:Y:S01]  /*fcb0*/  LDS.128 R16, [R22+0x168d0] ;  /* 0x0168d00016107984 */ /* 0x0004e20000000c00 */
[----:B------:R-:W-:Y:S06]  /*fcc0*/  BAR.ARV 0x4, 0x200 ;  /* 0x0108000000007b1d */ /* 0x000fec0000002000 */
[----:B------:R-:W-:Y:S05]  /*fcd0*/  BRA `(.L_x_14781) ;  /* 0x0000000800cc7947 */ /* 0x000fea0003800000 */
.L_x_14780:
        /* <DEDUP_REMOVED lines=11> */
[----:B------:R-:W-:Y:S02]  /*fd90*/  MOV R17, RZ ;  /* 0x000000ff00117202 */ /* 0x000fe40000000f00 */
[C---:B------:R-:W-:Y:S01]  /*fda0*/  ISETP.GE.U32.AND P2, PT, R8.reuse, 0x2, PT ;  /* 0x000000020800780c */ /* 0x040fe20003f46070 */
[----:B------:R-:W-:Y:S01]  /*fdb0*/  SHFL.IDX PT, R0, R16, RZ, 0x1f ;  /* 0x00001fff10007589 */ /* 0x000fe200000e0000 */
[C---:B------:R-:W-:Y:S02]  /*fdc0*/  ISETP.GE.U32.AND P3, PT, R8.reuse, 0x4, PT ;  /* 0x000000040800780c */ /* 0x040fe40003f66070 */
        /* <DEDUP_REMOVED lines=21> */
.L_x_14856:
[----:B------:R-:W-:Y:S02]  /*ff20*/  ULDC UR4, c[0x0][0xc38] ;  /* 0x00030e0000047ab9 */ /* 0x000fe40000000800 */
[----:B------:R-:W-:-:S04]  /*ff30*/  IMAD.U32 R4, RZ, RZ, UR4 ;  /* 0x00000004ff047e24 */ /* 0x000fc8000f8e00ff */
[----:B--2---:R-:W-:-:S04]  /*ff40*/  IMAD R14, R14, R4, RZ ;  /* 0x000000040e0e7224 */ /* 0x004fc800078e02ff */
[----:B------:R-:W-:-:S05]  /*ff50*/  IMAD.IADD R5, R5, 0x1, R14 ;  /* 0x0000000105057824 */ /* 0x000fca00078e020e */
[----:B------:R-:W-:-:S13]  /*ff60*/  ISETP.GT.AND P6, PT, R5, R0, PT ;  /* 0x000000000500720c */ /* 0x000fda0003fc4270 */
[----:B------:R-:W-:Y:S05]  /*ff70*/  @P6 BRA `(.L_x_14783) ;  /* 0x00000000009c6947 */ /* 0x000fea0003800000 */
.L_x_14788:
        /* <DEDUP_REMOVED lines=14> */
.L_x_14786:
[----:B------:R-:W-:Y:S05]  /*10060*/  BSYNC B0 ;  /* 0x0000000000007941 */ /* 0x000fea0003800000 */
.L_x_14785:
[----:B------:R-:W-:-:S03]  /*10070*/  UMOV UR4, 0xffffffff ;  /* 0xffffffff00047882 */ /* 0x000fc60000000000 */
[----:B------:R-:W-:Y:S05]  /*10080*/  BRA.DIV UR4, `(.L_x_14787) ;  /* 0x00000026047c7947 */ /* 0x000fea000b800000 */
[----:B-----5:R-:W2:Y:S02]  /*10090*/  SHFL.UP PT, R14, R17, 0x1, RZ ;  /* 0x04200000110e7989 */ /* 0x020ea400000e00ff */
        /* <DEDUP_REMOVED lines=15> */
.L_x_14864:
[----:B------:R-:W-:Y:S02]  /*10190*/  ULDC UR4, c[0x0][0xc38] ;  /* 0x00030e0000047ab9 */ /* 0x000fe40000000800 */
[----:B------:R-:W-:-:S04]  /*101a0*/  IMAD.U32 R4, RZ, RZ, UR4 ;  /* 0x00000004ff047e24 */ /* 0x000fc8000f8e00ff */
[----:B--2---:R-:W-:-:S04]  /*101b0*/  IMAD R14, R14, R4, RZ ;  /* 0x000000040e0e7224 */ /* 0x004fc800078e02ff */
[----:B------:R-:W-:-:S05]  /*101c0*/  IMAD.IADD R5, R14, 0x1, R5 ;  /* 0x000000010e057824 */ /* 0x000fca00078e0205 */
[----:B------:R-:W-:-:S13]  /*101d0*/  ISETP.GT.AND P6, PT, R5, R0, PT ;  /* 0x000000000500720c */ /* 0x000fda0003fc4270 */
[----:B------:R-:W-:Y:S05]  /*101e0*/  @!P6 BRA `(.L_x_14788) ;  /* 0xfffffffc0064e947 */ /* 0x000fea000383ffff */
.L_x_14783:
        /* <DEDUP_REMOVED lines=8> */
.L_x_14868:
[----:B------:R-:W-:Y:S01]  /*10270*/  ISETP.NE.AND P0, PT, R3, RZ, PT ;  /* 0x000000ff0300720c */ /* 0x000fe20003f05270 */
[----:B------:R-:W-:-:S12]  /*10280*/  IMAD.MOV.U32 R14, RZ, RZ, RZ ;  /* 0x000000ffff0e7224 */ /* 0x000fd800078e00ff */
[----:B------:R-:W-:Y:S05]  /*10290*/  @!P0 BRA `(.L_x_14790) ;  /* 0x0000000000108947 */ /* 0x000fea0003800000 */
[----:B------:R-:W-:Y:S01]  /*102a0*/  UMOV UR4, 0xffffffff ;  /* 0xffffffff00047882 */ /* 0x000fe20000000000 */
[----:B------:R-:W-:Y:S02]  /*102b0*/  VIADD R12, R6, 0xffffffff ;  /* 0xffffffff060c7836 */ /* 0x000fe40000000000 */
[----:B------:R-:W-:Y:S05]  /*102c0*/  BRA.DIV UR4, `(.L_x_14791) ;  /* 0x0000002604f07947 */ /* 0x000fea000b800000 */
[----:B------:R4:W0:Y:S02]  /*102d0*/  SHFL.IDX PT, R14, R2, R12, 0x1f ;  /* 0x00001f0c020e7589 */ /* 0x00082400000e0000 */
.L_x_14790:
[----:B0---4-:R-:W0:Y:S01]  /*102e0*/  LDC.64 R2, c[0x0][0xc90] ;  /* 0x00032400ff027b82 */ /* 0x011e220000000a00 */
[----:B------:R-:W-:-:S05]  /*102f0*/  IADD3 R19, R6, R19, RZ ;  /* 0x0000001306137210 */ /* 0x000fca0007ffe0ff */
[----:B0-----:R-:W-:-:S05]  /*10300*/  IMAD.WIDE R2, R19, 0x4, R2 ;  /* 0x0000000413027825 */ /* 0x001fca00078e0202 */
[----:B------:R0:W2:Y:S01]  /*10310*/  LDG.E R7, desc[UR48][R2.64] ;  /* 0x0000003002077981 */ /* 0x0000a2000c1e1900 */
[----:B------:R-:W-:Y:S02]  /*10320*/  IMAD R16, R14, R4, R5 ;  /* 0x000000040e107224 */ /* 0x000fe400078e0205 */
[----:B0-----:R-:W-:Y:S02]  /*10330*/  IMAD.MOV.U32 R2, RZ, RZ, RZ ;  /* 0x000000ffff027224 */ /* 0x001fe400078e00ff */
[----:B--23--:R-:W-:-:S05]  /*10340*/  IMAD R6, R17, R7, RZ ;  /* 0x0000000711067224 */ /* 0x00cfca00078e02ff */
[----:B------:R-:W-:-:S04]  /*10350*/  IABS R8, R6 ;  /* 0x0000000600087213 */ /* 0x000fc80000000000 */
[----:B-1----:R-:W0:Y:S08]  /*10360*/  I2F.RP R9, R8 ;  /* 0x0000000800097306 */ /* 0x002e300000209400 */
        /* <DEDUP_REMOVED lines=54> */
[----:B------:R-:W-:-:S04]  /*106d0*/  LOP3.LUT R2, RZ, R2, RZ, 0x33, !PT ;  /* 0x00000002ff027212 */ /* 0x000fc800078e33ff */
[----:B------:R-:W-:Y:S01]  /*106e0*/  IADD3 R17, R17, R2, RZ ;  /* 0x0000000211117210 */ /* 0x000fe20007ffe0ff */
[----:B------:R-:W-:Y:S06]  /*106f0*/  BRA `(.L_x_14792) ;  /* 0x00000000001c7947 */ /* 0x000fec0003800000 */
.L_x_14784:
[----:B------:R-:W-:Y:S01]  /*10700*/  UMOV UR4, URZ ;  /* 0x0000003f00047c82 */ /* 0x000fe20008000000 */
[----:B------:R-:W-:Y:S01]  /*10710*/  UMOV UR5, URZ ;  /* 0x0000003f00057c82 */ /* 0x000fe20008000000 */
[----:B------:R-:W-:Y:S01]  /*10720*/  ULDC UR6, c[0x0][0xc3c] ;  /* 0x00030f0000067ab9 */ /* 0x000fe20000000800 */
[----:B------:R-:W-:Y:S02]  /*10730*/  IMAD.MOV.U32 R16, RZ, RZ, R0 ;  /* 0x000000ffff107224 */ /* 0x000fe400078e0000 */
[----:B------:R-:W-:Y:S02]  /*10740*/  IMAD.U32 R17, RZ, RZ, UR4 ;  /* 0x00000004ff117e24 */ /* 0x000fe4000f8e00ff */
[----:B------:R-:W-:Y:S02]  /*10750*/  IMAD.U32 R18, RZ, RZ, UR5 ;  /* 0x00000005ff127e24 */ /* 0x000fe4000f8e00ff */
[----:B------:R-:W-:-:S07]  /*10760*/  IMAD.U32 R19, RZ, RZ, UR6 ;  /* 0x00000006ff137e24 */ /* 0x000fce000f8e00ff */
.L_x_14792:
        /* <DEDUP_REMOVED lines=10> */
.L_x_14781:
[----:B------:R-:W-:Y:S02]  /*10810*/  ULDC UR4, c[0x0][0xc3c] ;  /* 0x00030f0000047ab9 */ /* 0x000fe40000000800 */
[----:B---3--:R-:W-:-:S13]  /*10820*/  ISETP.GE.AND P0, PT, R19, UR4, PT ;  /* 0x0000000413007c0c */ /* 0x008fda000bf06270 */
[----:B------:R-:W-:Y:S05]  /*10830*/  @!P0 BRA `(.L_x_14793) ;  /* 0xffffffb800608947 */ /* 0x000fea000383ffff */
[----:B------:R-:W-:Y:S05]  /*10840*/  BSYNC B8 ;  /* 0x0000000000087941 */ /* 0x000fea0003800000 */
.L_x_14703:
        /* <DEDUP_REMOVED lines=12> */
.L_x_14871:
[----:B------:R-:W-:Y:S05]  /*10910*/  BSYNC B0 ;  /* 0x0000000000007941 */ /* 0x000fea0003800000 */
.L_x_14794:
[----:B------:R-:W-:-:S03]  /*10920*/  UMOV UR4, 0xffffffff ;  /* 0xffffffff00047882 */ /* 0x000fc60000000000 */
[----:B------:R-:W-:Y:S05]  /*10930*/  BRA.DIV UR4, `(.L_x_14796) ;  /* 0x00000022048c7947 */ /* 0x000fea000b800000 */
[----:B0-----:R-:W0:Y:S02]  /*10940*/  S2R R0, SR_TID.X ;  /* 0x0000000000007919 */ /* 0x001e240000002100 */
[----:B0-----:R-:W-:-:S04]  /*10950*/  SHF.R.U32.HI R0, RZ, 0x5, R0 ;  /* 0x00000005ff007819 */ /* 0x001fc80000011600 */
[----:B------:R-:W-:-:S05]  /*10960*/  LOP3.LUT R0, R0, 0x3, RZ, 0xc0, !PT ;  /* 0x0000000300007812 */ /* 0x000fca00078ec0ff */
[----:B------:R0:W1:Y:S02]  /*10970*/  SHFL.IDX PT, R14, R0, RZ, 0x1f ;  /* 0x00001fff000e7589 */ /* 0x00006400000e0000 */
.L_x_14874:
[----:B-1----:R-:W-:Y:S01]  /*10980*/  ISETP.NE.AND P0, PT, R14, RZ, PT ;  /* 0x000000ff0e00720c */ /* 0x002fe20003f05270 */
[----:B------:R-:W-:-:S12]  /*10990*/  BSSY B0, `(.L_x_14797) ;  /* 0x0000024000007945 */ /* 0x000fd80003800000 */
[----:B------:R-:W-:Y:S05]  /*109a0*/  @P0 BRA `(.L_x_14798) ;  /* 0x0000000000880947 */ /* 0x000fea0003800000 */
[----:B------:R-:W-:-:S03]  /*109b0*/  UMOV UR4, 0xffffffff ;  /* 0xffffffff00047882 */ /* 0x000fc60000000000 */
[----:B------:R-:W-:Y:S05]  /*109c0*/  BRA.DIV UR4, `(.L_x_14799) ;  /* 0x00000022049c7947 */ /* 0x000fea000b800000 */
[----:B------:R-:W-:-:S13]  /*109d0*/  ELECT P6, URZ, PT ;  /* 0x00000000003f782f */ /* 0x000fda00038c0000 */
.L_x_14877:
[----:B------:R-:W-:Y:S05]  /*109e0*/  @!P6 BRA `(.L_x_14798) ;  /* 0x000000000078e947 */ /* 0x000fea0003800000 */
[----:B------:R-:W-:-:S06]  /*109f0*/  ULOP3.LUT UR4, UR36, 0x2, URZ, 0xfc, !UPT ;  /* 0x0000000224047892 */ /* 0x000fcc000f8efc3f */
[----:B0-----:R-:W-:-:S05]  /*10a00*/  IMAD.U32 R0, RZ, RZ, UR4 ;  /* 0x00000004ff007e24 */ /* 0x001fca000f8e00ff */
[----:B------:R-:W-:-:S13]  /*10a10*/  ISETP.NE.AND P2, PT, R0, 0x3, PT ;  /* 0x000000030000780c */ /* 0x000fda0003f45270 */
[----:B------:R-:W-:Y:S05]  /*10a20*/  @!P2 BRA `(.L_x_14800) ;  /* 0x000000000004a947 */ /* 0x000fea0003800000 */
[----:B------:R-:W-:Y:S01]  /*10a30*/  BPT.TRAP 0x1 ;  /* 0x000000040000795c */ /* 0x000fe20000300000 */
.L_x_14800:
        /* <DEDUP_REMOVED lines=12> */
.L_x_14878:
[----:B------:R-:W1:Y:S02]  /*10b00*/  SYNCS.PHASECHK.TRANS64.TRYWAIT P0, [R7+URZ], R2 ;  /* 0x00000002070075a7 */ /* 0x000e64000800017f */
[----:B-1----:R-:W-:Y:S05]  /*10b10*/  @!P0 BRA `(.L_x_14802) ;  /* 0x00000020007c8947 */ /* 0x002fea0003800000 */
.L_x_14879:
[----:B------:R-:W-:Y:S05]  /*10b20*/  @!P2 BRA `(.L_x_14803) ;  /* 0x000000000004a947 */ /* 0x000fea0003800000 */
[----:B------:R-:W-:Y:S01]  /*10b30*/  BPT.TRAP 0x1 ;  /* 0x000000040000795c */ /* 0x000fe20000300000 */
.L_x_14803:
[----:B------:R-:W-:-:S04]  /*10b40*/  VIADD R0, R9, 0x16860 ;  /* 0x0001686009007836 */ /* 0x000fc80000000000 */
[----:B------:R-:W-:-:S04]  /*10b50*/  IMAD R4, R23, 0x8, R0 ;  /* 0x0000000817047824 */ /* 0x000fc800078e0200 */
[----:B------:R-:W3:Y:S02]  /*10b60*/  SYNCS.PHASECHK.TRANS64.TRYWAIT P0, [R4+URZ], R3 ;  /* 0x00000003040075a7 */ /* 0x000ee4000800017f */
[----:B---3--:R-:W-:Y:S05]  /*10b70*/  @!P0 BRA `(.L_x_14804) ;  /* 0x0000002000788947 */ /* 0x008fea0003800000 */
.L_x_14880:
[----:B------:R-:W-:-:S07]  /*10b80*/  IMAD R5, R5, 0x8, R0 ;  /* 0x0000000805057824 */ /* 0x000fce00078e0200 */
.L_x_14805:
[----:B----4-:R4:W0:Y:S02]  /*10b90*/  SYNCS.PHASECHK.TRANS64.TRYWAIT P0, [R5+URZ], R2 ;  /* 0x00000002050075a7 */ /* 0x010824000800017f */
[----:B0-----:R-:W-:Y:S05]  /*10ba0*/  @!P0 NANOSLEEP.SYNCS 0x989680 ;  /* 0x009896800000895d */ /* 0x001fea0003900000 */
[----:B------:R-:W0:Y:S02]  /*10bb0*/  @!P0 SYNCS.PHASECHK.TRANS64 P0, [R5+URZ], R2 ;  /* 0x00000002050085a7 */ /* 0x000e24000800007f */
[----:B0-----:R-:W-:Y:S05]  /*10bc0*/  @!P0 BRA `(.L_x_14805) ;  /* 0xfffffffc00f08947 */ /* 0x001fea000383ffff */
.L_x_14798:
[----:B------:R-:W-:Y:S05]  /*10bd0*/  BSYNC B0 ;  /* 0x0000000000007941 */ /* 0x000fea0003800000 */
.L_x_14797:
[----:B------:R-:W-:Y:S05]  /*10be0*/  EXIT ;  /* 0x000000000000794d */ /* 0x000fea0003800000 */
.L_x_14657:
[----:B0-----:R-:W-:-:S04]  /*10bf0*/  IMAD.U32 R3, RZ, RZ, UR45 ;  /* 0x0000002dff037e24 */ /* 0x001fc8000f8e00ff */
[----:B------:R0:W1:Y:S03]  /*10c00*/  SYNCS.PHASECHK.TRANS64.TRYWAIT P1, [R3+URZ+0x16800], R0 ;  /* 0x01680000030075a7 */ /* 0x000066000802017f */
[----:B-1----:R-:W-:Y:S05]  /*10c10*/  @!P1 NANOSLEEP.SYNCS 0x989680 ;  /* 0x009896800000995d */ /* 0x002fea0003900000 */
[----:B------:R-:W1:Y:S02]  /*10c20*/  @!P1 SYNCS.PHASECHK.TRANS64 P1, [R3+URZ+0x16800], R0 ;  /* 0x01680000030095a7 */ /* 0x000e64000802007f */
[----:B-1----:R-:W-:Y:S05]  /*10c30*/  @!P1 BRA `(.L_x_14657) ;  /* 0xfffffffc00ec9947 */ /* 0x002fea000383ffff */
[----:B------:R-:W-:Y:S05]  /*10c40*/  BRA `(.L_x_14806) ;  /* 0xffffff0800d87947 */ /* 0x000fea000383ffff */
.L_x_14661:
[----:B-1----:R1:W2:Y:S02]  /*10c50*/  SYNCS.PHASECHK.TRANS64.TRYWAIT P2, [R0+URZ+0x16830], R3 ;  /* 0x01683003000075a7 */ /* 0x0022a4000804017f */
[----:B--2---:R-:W-:Y:S05]  /*10c60*/  @!P2 NANOSLEEP.SYNCS 0x989680 ;  /* 0x009896800000a95d */ /* 0x004fea0003900000 */
[----:B------:R-:W2:Y:S02]  /*10c70*/  @!P2 SYNCS.PHASECHK.TRANS64 P2, [R0+URZ+0x16830], R3 ;  /* 0x016830030000a5a7 */ /* 0x000ea4000804007f */
[----:B--2---:R-:W-:Y:S05]  /*10c80*/  @!P2 BRA `(.L_x_14661) ;  /* 0xfffffffc00f0a947 */ /* 0x004fea000383ffff */
[----:B------:R-:W-:Y:S05]  /*10c90*/  BRA `(.L_x_14660) ;  /* 0xffffff0800fc7947 */ /* 0x000fea000383ffff */
.L_x_14666:
[----:B-1----:R-:W-:-:S04]  /*10ca0*/  IMAD.U32 R6, RZ, RZ, UR6 ;  /* 0x00000006ff067e24 */ /* 0x002fc8000f8e00ff */
[----:B------:R1:W2:Y:S03]  /*10cb0*/  SYNCS.PHASECHK.TRANS64.TRYWAIT P3, [R6+URZ+0x16830], R5 ;  /* 0x01683005060075a7 */ /* 0x0002a6000806017f */
[----:B--2---:R-:W-:Y:S05]  /*10cc0*/  @!P3 NANOSLEEP.SYNCS 0x989680 ;  /* 0x009896800000b95d */ /* 0x004fea0003900000 */
[----:B------:R-:W2:Y:S02]  /*10cd0*/  @!P3 SYNCS.PHASECHK.TRANS64 P3, [R6+URZ+0x16830], R5 ;  /* 0x016830050600b5a7 */ /* 0x000ea4000806007f */
[----:B--2---:R-:W-:Y:S05]  /*10ce0*/  @!P3 BRA `(.L_x_14666) ;  /* 0xfffffffc00ecb947 */ /* 0x004fea000383ffff */
[----:B------:R-:W-:Y:S05]  /*10cf0*/  BRA `(.L_x_14663) ;  /* 0xffffff34005c7947 */ /* 0x000fea000383ffff */
.L_x_14670:
[----:B-1----:R-:W-:-:S04]  /*10d00*/  IMAD.U32 R6, RZ, RZ, UR6 ;  /* 0x00000006ff067e24 */ /* 0x002fc8000f8e00ff */
[----:B------:R1:W2:Y:S03]  /*10d10*/  SYNCS.PHASECHK.TRANS64.TRYWAIT P3, [R6+URZ+0x16850], R5 ;  /* 0x01685005060075a7 */ /* 0x0002a6000806017f */
[----:B--2---:R-:W-:Y:S05]  /*10d20*/  @!P3 NANOSLEEP.SYNCS 0x989680 ;  /* 0x009896800000b95d */ /* 0x004fea0003900000 */
[----:B------:R-:W2:Y:S02]  /*10d30*/  @!P3 SYNCS.PHASECHK.TRANS64 P3, [R6+URZ+0x16850], R5 ;  /* 0x016850050600b5a7 */ /* 0x000ea4000806007f */
[----:B--2---:R-:W-:Y:S05]  /*10d40*/  @!P3 BRA `(.L_x_14670) ;  /* 0xfffffffc00ecb947 */ /* 0x004fea000383ffff */
[----:B------:R-:W-:Y:S05]  /*10d50*/  BRA `(.L_x_14667) ;  /* 0xffffff3400cc7947 */ /* 0x000fea000383ffff */
.L_x_14676:
[----:B-1----:R-:W-:-:S04]  /*10d60*/  IMAD.U32 R6, RZ, RZ, UR6 ;  /* 0x00000006ff067e24 */ /* 0x002fc8000f8e00ff */
[----:B------:R1:W2:Y:S03]  /*10d70*/  SYNCS.PHASECHK.TRANS64.TRYWAIT P2, [R6+URZ+0x16830], R5 ;  /* 0x01683005060075a7 */ /* 0x0002a6000804017f */
[----:B--2---:R-:W-:Y:S05]  /*10d80*/  @!P2 NANOSLEEP.SYNCS 0x989680 ;  /* 0x009896800000a95d */ /* 0x004fea0003900000 */
[----:B------:R-:W2:Y:S02]  /*10d90*/  @!P2 SYNCS.PHASECHK.TRANS64 P2, [R6+URZ+0x16830], R5 ;  /* 0x016830050600a5a7 */ /* 0x000ea4000804007f */
[----:B--2---:R-:W-:Y:S05]  /*10da0*/  @!P2 BRA `(.L_x_14676) ;  /* 0xfffffffc00eca947 */ /* 0x004fea000383ffff */
[----:B------:R-:W-:Y:S05]  /*10db0*/  BRA `(.L_x_14673) ;  /* 0xffffff6000bc7947 */ /* 0x000fea000383ffff */
.L_x_14680:
[----:B-1----:R-:W-:-:S04]  /*10dc0*/  IMAD.U32 R6, RZ, RZ, UR6 ;  /* 0x00000006ff067e24 */ /* 0x002fc8000f8e00ff */
[----:B------:R1:W2:Y:S03]  /*10dd0*/  SYNCS.PHASECHK.TRANS64.TRYWAIT P2, [R6+URZ+0x16850], R5 ;  /* 0x01685005060075a7 */ /* 0x0002a6000804017f */
[----:B--2---:R-:W-:Y:S05]  /*10de0*/  @!P2 NANOSLEEP.SYNCS 0x989680 ;  /* 0x009896800000a95d */ /* 0x004fea0003900000 */
[----:B------:R-:W2:Y:S02]  /*10df0*/  @!P2 SYNCS.PHASECHK.TRANS64 P2, [R6+URZ+0x16850], R5 ;  /* 0x016850050600a5a7 */ /* 0x000ea4000804007f */
[----:B--2---:R-:W-:Y:S05]  /*10e00*/  @!P2 BRA `(.L_x_14680) ;  /* 0xfffffffc00eca947 */ /* 0x004fea000383ffff */
[----:B------:R-:W-:Y:S05]  /*10e10*/  BRA `(.L_x_14677) ;  /* 0xffffff64002c7947 */ /* 0x000fea000383ffff */
.L_x_14685:
[----:B-1----:R-:W-:-:S04]  /*10e20*/  IMAD.U32 R4, RZ, RZ, UR5 ;  /* 0x00000005ff047e24 */ /* 0x002fc8000f8e00ff */
[----:B------:R1:W2:Y:S03]  /*10e30*/  SYNCS.PHASECHK.TRANS64.TRYWAIT P0, [R4+URZ+0x16850], R3 ;  /* 0x01685003040075a7 */ /* 0x0002a6000800017f */
[----:B--2---:R-:W-:Y:S05]  /*10e40*/  @!P0 NANOSLEEP.SYNCS 0x989680 ;  /* 0x009896800000895d */ /* 0x004fea0003900000 */
[----:B------:R-:W2:Y:S02]  /*10e50*/  @!P0 SYNCS.PHASECHK.TRANS64 P0, [R4+URZ+0x16850], R3 ;  /* 0x01685003040085a7 */ /* 0x000ea4000800007f */
[----:B--2---:R-:W-:Y:S05]  /*10e60*/  @!P0 BRA `(.L_x_14685) ;  /* 0xfffffffc00ec8947 */ /* 0x004fea000383ffff */
[----:B------:R-:W-:Y:S05]  /*10e70*/  BRA `(.L_x_14684) ;  /* 0xffffff8400907947 */ /* 0x000fea000383ffff */
.L_x_14715:
        /* <DEDUP_REMOVED lines=11> */
.L_x_14808:
[----:B------:R-:W-:Y:S05]  /*10f30*/  BSYNC B0 ;  /* 0x0000000000007941 */ /* 0x000fea0003800000 */
.L_x_14807:
[----:B------:R-:W-:Y:S05]  /*10f40*/  BRA `(.L_x_14809) ;  /* 0xffffffbc00847947 */ /* 0x000fea000383ffff */
.L_x_14717:
[----:B------:R-:W-:Y:S01]  /*10f50*/  BSSY B0, `(.L_x_14810) ;  /* 0x0000006000007945 */ /* 0x000fe20003800000 */
[----:B------:R-:W-:-:S07]  /*10f60*/  IMAD.MOV.U32 R15, RZ, RZ, -0x1 ;  /* 0xffffffffff0f7424 */ /* 0x000fce00078e00ff */
[----:B012---:R-:W-:Y:S05]  /*10f70*/  WARPSYNC.COLLECTIVE R15, `(.L_x_14811) ;  /* 0x000000000f0c7348 */ /* 0x007fea0003c00000 */
[----:B------:R-:W-:Y:S02]  /*10f80*/  ELECT P6, UR62, PT ;  /* 0x00000000003e782f */ /* 0x000fe400038c0000 */
[----:B------:R-:W-:Y:S01]  /*10f90*/  MOV R14, UR62 ;  /* 0x0000003e000e7c02 */ /* 0x000fe20008000f00 */
[----:B012---:R-:W-:Y:S10]  /*10fa0*/  ENDCOLLECTIVE ;  /* 0x000000000000791b */ /* 0x007ff40003800000 */
.L_x_14811:
[----:B------:R-:W-:Y:S05]  /*10fb0*/  BSYNC B0 ;  /* 0x0000000000007941 */ /* 0x000fea0003800000 */
.L_x_14810:
[----:B------:R-:W-:Y:S05]  /*10fc0*/  BRA `(.L_x_14812) ;  /* 0xffffffbc00847947 */ /* 0x000fea000383ffff */
.L_x_14719:
[----:B--2---:R2:W3:Y:S02]  /*10fd0*/  SYNCS.PHASECHK.TRANS64.TRYWAIT P0, [R3+URZ+0x16840], R0 ;  /* 0x01684000030075a7 */ /* 0x0044e4000800017f */
[----:B---3--:R-:W-:Y:S05]  /*10fe0*/  @!P0 NANOSLEEP.SYNCS 0x989680 ;  /* 0x009896800000895d */ /* 0x008fea0003900000 */
[----:B------:R-:W3:Y:S02]  /*10ff0*/  @!P0 SYNCS.PHASECHK.TRANS64 P0, [R3+URZ+0x16840], R0 ;  /* 0x01684000030085a7 */ /* 0x000ee4000800007f */
[----:B---3--:R-:W-:Y:S05]  /*11000*/  @!P0 BRA `(.L_x_14719) ;  /* 0xfffffffc00f08947 */ /* 0x008fea000383ffff */
[----:B------:R-:W-:Y:S05]  /*11010*/  BRA `(.L_x_14813) ;  /* 0xffffffbc00d47947 */ /* 0x000fea000383ffff */
.L_x_14723:
        /* <DEDUP_REMOVED lines=12> */
.L_x_14814:
[----:B------:R-:W-:Y:S02]  /*110e0*/  IMAD.MOV.U32 R13, RZ, RZ, R0 ;  /* 0x000000ffff0d7224 */ /* 0x000fe400078e0000 */
[----:B------:R-:W-:-:S07]  /*110f0*/  IMAD.MOV.U32 R2, RZ, RZ, R14 ;  /* 0x000000ffff027224 */ /* 0x000fce00078e000e */
[----:B------:R-:W-:Y:S05]  /*11100*/  WARPSYNC.COLLECTIVE R15, `(.L_x_14815) ;  /* 0x000000000f087348 */ /* 0x000fea0003c00000 */
[----:B------:R0:W1:Y:S02]  /*11110*/  SHFL.IDX P6, R14, R13, R12, R11 ;  /* 0x0000000c0d0e7389 */ /* 0x00006400000c000b */
[----:B01----:R-:W-:Y:S01]  /*11120*/  ENDCOLLECTIVE ;  /* 0x000000000000791b */ /* 0x003fe20003800000 */
.L_x_14815:
[----:B------:R-:W-:Y:S02]  /*11130*/  IMAD.MOV.U32 R13, RZ, RZ, R4 ;  /* 0x000000ffff0d7224 */ /* 0x000fe400078e0004 */
[----:B------:R-:W-:Y:S02]  /*11140*/  IMAD.MOV.U32 R12, RZ, RZ, 0x1 ;  /* 0x00000001ff0c7424 */ /* 0x000fe400078e00ff */
[----:B------:R-:W-:-:S07]  /*11150*/  IMAD.MOV.U32 R3, RZ, RZ, R14 ;  /* 0x000000ffff037224 */ /* 0x000fce00078e000e */
[----:B------:R-:W-:Y:S05]  /*11160*/  WARPSYNC.COLLECTIVE R15, `(.L_x_14816) ;  /* 0x000000000f087348 */ /* 0x000fea0003c00000 */
[----:B------:R0:W1:Y:S02]  /*11170*/  SHFL.IDX P6, R14, R13, R12, R11 ;  /* 0x0000000c0d0e7389 */ /* 0x00006400000c000b */
[----:B01----:R-:W-:Y:S01]  /*11180*/  ENDCOLLECTIVE ;  /* 0x000000000000791b */ /* 0x003fe20003800000 */
.L_x_14816:
        /* <DEDUP_REMOVED lines=11> */
[----:B------:R-:W-:Y:S02]  /*11240*/  VIADD R8, R17, 0x20 ;  /* 0x0000002011087836 */ /* 0x000fe40000000000 */
[----:B0-----:R-:W-:-:S10]  /*11250*/  IMAD.MOV.U32 R2, RZ, RZ, R14 ;  /* 0x000000ffff027224 */ /* 0x001fd400078e000e */
[----:B------:R-:W-:Y:S05]  /*11260*/  WARPSYNC.COLLECTIVE R15, `(.L_x_14817) ;  /* 0x000000000f087348 */ /* 0x000fea0003c00000 */
[----:B------:R0:W1:Y:S02]  /*11270*/  SHFL.IDX P6, R14, R13, R12, R11 ;  /* 0x0000000c0d0e7389 */ /* 0x00006400000c000b */
[----:B01----:R-:W-:Y:S01]  /*11280*/  ENDCOLLECTIVE ;  /* 0x000000000000791b */ /* 0x003fe20003800000 */
.L_x_14817:
[----:B------:R-:W-:Y:S02]  /*11290*/  IMAD.MOV.U32 R13, RZ, RZ, R4 ;  /* 0x000000ffff0d7224 */ /* 0x000fe400078e0004 */
[----:B------:R-:W-:Y:S02]  /*112a0*/  IMAD.MOV.U32 R12, RZ, RZ, 0x2 ;  /* 0x00000002ff0c7424 */ /* 0x000fe400078e00ff */
[----:B------:R-:W-:-:S07]  /*112b0*/  IMAD.MOV.U32 R3, RZ, RZ, R14 ;  /* 0x000000ffff037224 */ /* 0x000fce00078e000e */
[----:B------:R-:W-:Y:S05]  /*112c0*/  WARPSYNC.COLLECTIVE R15, `(.L_x_14818) ;  /* 0x000000000f087348 */ /* 0x000fea0003c00000 */
[----:B------:R0:W1:Y:S02]  /*112d0*/  SHFL.IDX P6, R14, R13, R12, R11 ;  /* 0x0000000c0d0e7389 */ /* 0x00006400000c000b */
[----:B01----:R-:W-:Y:S01]  /*112e0*/  ENDCOLLECTIVE ;  /* 0x000000000000791b */ /* 0x003fe20003800000 */
.L_x_14818:
        /* <DEDUP_REMOVED lines=11> */
[----:B------:R-:W-:Y:S01]  /*113a0*/  VIADD R8, R17, 0x30 ;  /* 0x0000003011087836 */ /* 0x000fe20000000000 */
[----:B0-----:R-:W-:-:S11]  /*113b0*/  MOV R2, R14 ;  /* 0x0000000e00027202 */ /* 0x001fd60000000f00 */
[----:B------:R-:W-:Y:S05]  /*113c0*/  WARPSYNC.COLLECTIVE R15, `(.L_x_14819) ;  /* 0x000000000f087348 */ /* 0x000fea0003c00000 */
[----:B------:R0:W1:Y:S02]  /*113d0*/  SHFL.IDX P6, R14, R13, R12, R11 ;  /* 0x0000000c0d0e7389 */ /* 0x00006400000c000b */
[----:B01----:R-:W-:Y:S01]  /*113e0*/  ENDCOLLECTIVE ;  /* 0x000000000000791b */ /* 0x003fe20003800000 */
.L_x_14819:
[----:B------:R-:W-:Y:S02]  /*113f0*/  IMAD.MOV.U32 R13, RZ, RZ, R4 ;  /* 0x000000ffff0d7224 */ /* 0x000fe400078e0004 */
[----:B------:R-:W-:Y:S02]  /*11400*/  IMAD.MOV.U32 R12, RZ, RZ, 0x3 ;  /* 0x00000003ff0c7424 */ /* 0x000fe400078e00ff */
[----:B------:R-:W-:-:S07]  /*11410*/  IMAD.MOV.U32 R3, RZ, RZ, R14 ;  /* 0x000000ffff037224 */ /* 0x000fce00078e000e */
[----:B------:R-:W-:Y:S05]  /*11420*/  WARPSYNC.COLLECTIVE R15, `(.L_x_14820) ;  /* 0x000000000f087348 */ /* 0x000fea0003c00000 */
[----:B------:R0:W1:Y:S02]  /*11430*/  SHFL.IDX P6, R14, R13, R12, R11 ;  /* 0x0000000c0d0e7389 */ /* 0x00006400000c000b */
[----:B01----:R-:W-:Y:S01]  /*11440*/  ENDCOLLECTIVE ;  /* 0x000000000000791b */ /* 0x003fe20003800000 */
.L_x_14820:
        /* <DEDUP_REMOVED lines=11> */
[----:B------:R-:W-:Y:S01]  /*11500*/  IADD3 R8, R17, 0x40, RZ ;  /* 0x0000004011087810 */ /* 0x000fe20007ffe0ff */
[----:B0-----:R-:W-:-:S10]  /*11510*/  IMAD.MOV.U32 R2, RZ, RZ, R14 ;  /* 0x000000ffff027224 */ /* 0x001fd400078e000e */
[----:B------:R-:W-:Y:S05]  /*11520*/  WARPSYNC.COLLECTIVE R15, `(.L_x_14821) ;  /* 0x000000000f087348 */ /* 0x000fea0003c00000 */
[----:B------:R0:W1:Y:S02]  /*11530*/  SHFL.IDX P6, R14, R13, R12, R11 ;  /* 0x0000000c0d0e7389 */ /* 0x00006400000c000b */
[----:B01----:R-:W-:Y:S01]  /*11540*/  ENDCOLLECTIVE ;  /* 0x000000000000791b */ /* 0x003fe20003800000 */
.L_x_14821:
[----:B------:R-:W-:Y:S02]  /*11550*/  IMAD.MOV.U32 R13, RZ, RZ, R4 ;  /* 0x000000ffff0d7224 */ /* 0x000fe400078e0004 */
[----:B------:R-:W-:Y:S02]  /*11560*/  IMAD.MOV.U32 R12, RZ, RZ, 0x4 ;  /* 0x00000004ff0c7424 */ /* 0x000fe400078e00ff */
[----:B------:R-:W-:-:S07]  /*11570*/  IMAD.MOV.U32 R3, RZ, RZ, R14 ;  /* 0x000000ffff037224 */ /* 0x000fce00078e000e */
[----:B------:R-:W-:Y:S05]  /*11580*/  WARPSYNC.COLLECTIVE R15, `(.L_x_14822) ;  /* 0x000000000f087348 */ /* 0x000fea0003c00000 */
[----:B------:R0:W1:Y:S02]  /*11590*/  SHFL.IDX P6, R14, R13, R12, R11 ;  /* 0x0000000c0d0e7389 */ /* 0x00006400000c000b */
[----:B01----:R-:W-:Y:S01]  /*115a0*/  ENDCOLLECTIVE ;  /* 0x000000000000791b */ /* 0x003fe20003800000 */
.L_x_14822:
        /* <DEDUP_REMOVED lines=16> */
.L_x_14823:
[----:B------:R-:W-:Y:S02]  /*116b0*/  IMAD.MOV.U32 R13, RZ, RZ, R4 ;  /* 0x000000ffff0d7224 */ /* 0x000fe400078e0004 */
[----:B------:R-:W-:Y:S02]  /*116c0*/  IMAD.MOV.U32 R12, RZ, RZ, 0x5 ;  /* 0x00000005ff0c7424 */ /* 0x000fe400078e00ff */
[----:B------:R-:W-:-:S07]  /*116d0*/  IMAD.MOV.U32 R3, RZ, RZ, R14 ;  /* 0x000000ffff037224 */ /* 0x000fce00078e000e */
[----:B------:R-:W-:Y:S05]  /*116e0*/  WARPSYNC.COLLECTIVE R15, `(.L_x_14824) ;  /* 0x000000000f087348 */ /* 0x000fea0003c00000 */
[----:B------:R0:W1:Y:S02]  /*116f0*/  SHFL.IDX P6, R14, R13, R12, R11 ;  /* 0x0000000c0d0e7389 */ /* 0x00006400000c000b */
[----:B01----:R-:W-:Y:S01]  /*11700*/  ENDCOLLECTIVE ;  /* 0x000000000000791b */ /* 0x003fe20003800000 */
.L_x_14824:
        /* <DEDUP_REMOVED lines=16> */
.L_x_14825:
[----:B------:R-:W-:Y:S02]  /*11810*/  IMAD.MOV.U32 R13, RZ, RZ, R4 ;  /* 0x000000ffff0d7224 */ /* 0x000fe400078e0004 */
[----:B------:R-:W-:Y:S02]  /*11820*/  IMAD.MOV.U32 R12, RZ, RZ, 0x6 ;  /* 0x00000006ff0c7424 */ /* 0x000fe400078e00ff */
[----:B------:R-:W-:-:S07]  /*11830*/  IMAD.MOV.U32 R3, RZ, RZ, R14 ;  /* 0x000000ffff037224 */ /* 0x000fce00078e000e */
[----:B------:R-:W-:Y:S05]  /*11840*/  WARPSYNC.COLLECTIVE R15, `(.L_x_14826) ;  /* 0x000000000f087348 */ /* 0x000fea0003c00000 */
[----:B------:R0:W1:Y:S02]  /*11850*/  SHFL.IDX P6, R14, R13, R12, R11 ;  /* 0x0000000c0d0e7389 */ /* 0x00006400000c000b */
[----:B01----:R-:W-:Y:S01]  /*11860*/  ENDCOLLECTIVE ;  /* 0x000000000000791b */ /* 0x003fe20003800000 */
.L_x_14826:
        /* <DEDUP_REMOVED lines=15> */
.L_x_14827:
[----:B------:R-:W-:Y:S01]  /*11960*/  IMAD.MOV.U32 R13, RZ, RZ, R4 ;  /* 0x000000ffff0d7224 */ /* 0x000fe200078e0004 */
[----:B------:R-:W-:Y:S01]  /*11970*/  MOV R12, 0x7 ;  /* 0x00000007000c7802 */ /* 0x000fe20000000f00 */
[----:B------:R-:W-:-:S07]  /*11980*/  IMAD.MOV.U32 R3, RZ, RZ, R14 ;  /* 0x000000ffff037224 */ /* 0x000fce00078e000e */
[----:B------:R-:W-:Y:S05]  /*11990*/  WARPSYNC.COLLECTIVE R15, `(.L_x_14828) ;  /* 0x000000000f087348 */ /* 0x000fea0003c00000 */
[----:B------:R0:W1:Y:S02]  /*119a0*/  SHFL.IDX P6, R14, R13, R12, R11 ;  /* 0x0000000c0d0e7389 */ /* 0x00006400000c000b */
[----:B01----:R-:W-:Y:S01]  /*119b0*/  ENDCOLLECTIVE ;  /* 0x000000000000791b */ /* 0x003fe20003800000 */
.L_x_14828:
        /* <DEDUP_REMOVED lines=11> */
.L_x_14829:
[----:B------:R-:W-:Y:S01]  /*11a70*/  @!PT LDS RZ, [RZ] ;  /* 0x00000000fffff984 */ /* 0x000fe20000000800 */
[----:B------:R-:W-:Y:S01]  /*11a80*/  @!PT LDS RZ, [RZ] ;  /* 0x00000000fffff984 */ /* 0x000fe20000000800 */
[----:B------:R-:W-:Y:S01]  /*11a90*/  @!PT LDS RZ, [RZ] ;  /* 0x00000000fffff984 */ /* 0x000fe20000000800 */
[----:B------:R0:W-:Y:S01]  /*11aa0*/  @!P1 LDGSTS.E.BYPASS.LTC128B.128 [R10+0xb400], desc[UR48][R2.64], !P0 ;  /* 0x0b400000020a9fae */ /* 0x0001e2000c101d70 */
[----:B------:R-:W-:Y:S01]  /*11ab0*/  ISETP.GE.AND P1, PT, R0, R7, PT ;  /* 0x000000070000720c */ /* 0x000fe20003f26270 */
[----:B------:R-:W-:-:S05]  /*11ac0*/  VIADD R0, R17, 0x80 ;  /* 0x0000008011007836 */ /* 0x000fca0000000000 */
[----:B------:R-:W-:Y:S01]  /*11ad0*/  ISETP.GE.AND P2, PT, R0, R7, PT ;  /* 0x000000070000720c */ /* 0x000fe20003f46270 */
[----:B------:R-:W-:Y:S02]  /*11ae0*/  IMAD.MOV.U32 R13, RZ, RZ, R6 ;  /* 0x000000ffff0d7224 */ /* 0x000fe400078e0006 */
[----:B------:R-:W-:Y:S02]  /*11af0*/  IMAD.MOV.U32 R12, RZ, RZ, RZ ;  /* 0x000000ffff0c7224 */ /* 0x000fe400078e00ff */
[----:B0-----:R-:W-:-:S08]  /*11b00*/  IMAD.MOV.U32 R2, RZ, RZ, R14 ;  /* 0x000000ffff027224 */ /* 0x001fd000078e000e */
[----:B------:R-:W-:Y:S05]  /*11b10*/  WARPSYNC.COLLECTIVE R15, `(.L_x_14830) ;  /* 0x000000000f087348 */ /* 0x000fea0003c00000 */
[----:B------:R0:W1:Y:S02]  /*11b20*/  SHFL.IDX P6, R14, R13, R12, R11 ;  /* 0x0000000c0d0e7389 */ /* 0x00006400000c000b */
[----:B01----:R-:W-:Y:S01]  /*11b30*/  ENDCOLLECTIVE ;  /* 0x000000000000791b */ /* 0x003fe20003800000 */
.L_x_14830:
        /* <DEDUP_REMOVED lines=11> */
.L_x_14831:
[----:B------:R-:W-:Y:S02]  /*11bf0*/  IMAD.MOV.U32 R13, RZ, RZ, R6 ;  /* 0x000000ffff0d7224 */ /* 0x000fe400078e0006 */
[----:B------:R-:W-:Y:S01]  /*11c00*/  IMAD.MOV.U32 R12, RZ, RZ, 0x1 ;  /* 0x00000001ff0c7424 */ /* 0x000fe200078e00ff */
[----:B------:R-:W-:-:S07]  /*11c10*/  MOV R8, R14 ;  /* 0x0000000e00087202 */ /* 0x000fce0000000f00 */
[----:B------:R-:W-:Y:S05]  /*11c20*/  WARPSYNC.COLLECTIVE R15, `(.L_x_14832) ;  /* 0x000000000f087348 */ /* 0x000fea0003c00000 */
[----:B------:R0:W1:Y:S02]  /*11c30*/  SHFL.IDX P6, R14, R13, R12, R11 ;  /* 0x0000000c0d0e7389 */ /* 0x00006400000c000b */
[----:B01----:R-:W-:Y:S01]  /*11c40*/  ENDCOLLECTIVE ;  /* 0x000000000000791b */ /* 0x003fe20003800000 */
.L_x_14832:
[----:B------:R-:W-:-:S05]  /*11c50*/  @!P2 LEA R2, P1, R20, R8, 0x1 ;  /* 0x000000081402a211 */ /* 0x000fca00078208ff */
[----:B------:R-:W-:Y:S02]  /*11c60*/  @!P2 IMAD.X R3, RZ, RZ, R0, P1 ;  /* 0x000000ffff03a224 */ /* 0x000fe400008e0600 */
[----:B------:R-:W-:-:S03]  /*11c70*/  VIADD R0, R17, 0x90 ;  /* 0x0000009011007836 */ /* 0x000fc60000000000 */
[----:B------:R-:W-:Y:S01]  /*11c80*/  @!PT LDS RZ, [RZ] ;  /* 0x00000000fffff984 */ /* 0x000fe20000000800 */
[----:B------:R-:W-:Y:S01]  /*11c90*/  @!PT LDS RZ, [RZ] ;  /* 0x00000000fffff984 */ /* 0x000fe20000000800 */
[----:B------:R-:W-:Y:S01]  /*11ca0*/  @!PT LDS RZ, [RZ] ;  /* 0x00000000fffff984 */ /* 0x000fe20000000800 */
[----:B------:R0:W-:Y:S01]  /*11cb0*/  @!P2 LDGSTS.E.BYPASS.LTC128B.128 [R10+0xc400], desc[UR48][R2.64], !P0 ;  /* 0x0c400000020aafae */ /* 0x0001e2000c101d70 */
[----:B------:R-:W-:Y:S01]  /*11cc0*/  IMAD.MOV.U32 R13, RZ, RZ, R5 ;  /* 0x000000ffff0d7224 */ /* 0x000fe200078e0005 */
[----:B------:R-:W-:Y:S01]  /*11cd0*/  ISETP.GE.AND P1, PT, R0, R7, PT ;  /* 0x000000070000720c */ /* 0x000fe20003f26270 */
[----:B------:R-:W-:-:S12]  /*11ce0*/  IMAD.MOV.U32 R0, RZ, RZ, R14 ;  /* 0x000000ffff007224 */ /* 0x000fd800078e000e */
[----:B0-----:R-:W-:Y:S05]  /*11cf0*/  WARPSYNC.COLLECTIVE R15, `(.L_x_14833) ;  /* 0x000000000f087348 */ /* 0x001fea0003c00000 */
[----:B------:R1:W2:Y:S02]  /*11d00*/  SHFL.IDX P6, R14, R13, R12, R11 ;  /* 0x0000000c0d0e7389 */ /* 0x0002a400000c000b */
[----:B012---:R-:W-:Y:S01]  /*11d10*/  ENDCOLLECTIVE ;  /* 0x000000000000791b */ /* 0x007fe20003800000 */
.L_x_14833:
[----:B------:R-:W-:Y:S01]  /*11d20*/  IMAD.MOV.U32 R13, RZ, RZ, R6 ;  /* 0x000000ffff0d7224 */ /* 0x000fe200078e0006 */
[----:B------:R-:W-:Y:S02]  /*11d30*/  MOV R12, 0x2 ;  /* 0x00000002000c7802 */ /* 0x000fe40000000f00 */
[----:B------:R-:W-:-:S05]  /*11d40*/  @!P1 LEA R14, P2, R20, R14, 0x1 ;  /* 0x0000000e140e9211 */ /* 0x000fca00078408ff */
[----:B------:R-:W-:-:S08]  /*11d50*/  @!P1 IMAD.MOV.U32 R2, RZ, RZ, R14 ;  /* 0x000000ffff029224 */ /* 0x000fd000078e000e */
[----:B------:R-:W-:Y:S05]  /*11d60*/  WARPSYNC.COLLECTIVE R15, `(.L_x_14834) ;  /* 0x000000000f087348 */ /* 0x000fea0003c00000 */
[----:B------:R0:W1:Y:S02]  /*11d70*/  SHFL.IDX P6, R14, R13, R12, R11 ;  /* 0x0000000c0d0e7389 */ /* 0x00006400000c000b */
[----:B01----:R-:W-:Y:S01]  /*11d80*/  ENDCOLLECTIVE ;  /* 0x000000000000791b */ /* 0x003fe20003800000 */
.L_x_14834:
[----:B------:R-:W-:-:S04]  /*11d90*/  @!P1 IMAD.X R9, RZ, RZ, R0, P2 ;  /* 0x000000ffff099224 */ /* 0x000fc800010e0600 */
[----:B------:R-:W-:-:S05]  /*11da0*/  @!P1 IMAD.MOV.U32 R3, RZ, RZ, R9 ;  /* 0x000000ffff039224 */ /* 0x000fca00078e0009 */
[----:B------:R-:W-:Y:S01]  /*11db0*/  @!PT LDS RZ, [RZ] ;  /* 0x00000000fffff984 */ /* 0x000fe20000000800 */
[----:B------:R-:W-:Y:S01]  /*11dc0*/  @!PT LDS RZ, [RZ] ;  /* 0x00000000fffff984 */ /* 0x000fe20000000800 */
[----:B------:R-:W-:Y:S01]  /*11dd0*/  @!PT LDS RZ, [RZ] ;  /* 0x00000000fffff984 */ /* 0x000fe20000000800 */
[----:B------:R0:W-:Y:S01]  /*11de0*/  @!P1 LDGSTS.E.BYPASS.LTC128B.128 [R10+0xcc00], desc[UR48][R2.64], !P0 ;  /* 0x0cc00000020a9fae */ /* 0x0001e2000c101d70 */
[----:B------:R-:W-:Y:S02]  /*11df0*/  IMAD.MOV.U32 R13, RZ, RZ, R5 ;  /* 0x000000ffff0d7224 */ /* 0x000fe400078e0005 */
[----:B0-----:R-:W-:Y:S02]  /*11e00*/  VIADD R2, R17, 0xa0 ;  /* 0x000000a011027836 */ /* 0x001fe40000000000 */
[----:B------:R-:W-:-:S07]  /*11e10*/  IMAD.MOV.U32 R0, RZ, RZ, R14 ;  /* 0x000000ffff007224 */ /* 0x000fce00078e000e */
[----:B------:R-:W-:Y:S05]  /*11e20*/  WARPSYNC.COLLECTIVE R15, `(.L_x_14835) ;  /* 0x000000000f087348 */ /* 0x000fea0003c00000 */
[----:B------:R0:W1:Y:S02]  /*11e30*/  SHFL.IDX P6, R14, R13, R12, R11 ;  /* 0x0000000c0d0e7389 */ /* 0x00006400000c000b */
[----:B01----:R-:W-:Y:S01]  /*11e40*/  ENDCOLLECTIVE ;  /* 0x000000000000791b */ /* 0x003fe20003800000 */
.L_x_14835:
[----:B------:R-:W-:Y:S01]  /*11e50*/  ISETP.GE.AND P1, PT, R2, R7, PT ;  /* 0x000000070200720c */ /* 0x000fe20003f26270 */
[----:B------:R-:W-:Y:S02]  /*11e60*/  IMAD.MOV.U32 R13, RZ, RZ, R6 ;  /* 0x000000ffff0d7224 */ /* 0x000fe400078e0006 */
[----:B------:R-:W-:-:S10]  /*11e70*/  IMAD.MOV.U32 R12, RZ, RZ, 0x3 ;  /* 0x00000003ff0c7424 */ /* 0x000fd400078e00ff */
[----:B------:R-:W-:-:S13]  /*11e80*/  @!P1 LEA R2, P2, R20, R14, 0x1 ;  /* 0x0000000e14029211 */ /* 0x000fda00078408ff */
[----:B------:R-:W-:Y:S05]  /*11e90*/  WARPSYNC.COLLECTIVE R15, `(.L_x_14836) ;  /* 0x000000000f087348 */ /* 0x000fea0003c00000 */
[----:B------:R0:W1:Y:S02]  /*11ea0*/  SHFL.IDX P6, R14, R13, R12, R11 ;  /* 0x0000000c0d0e7389 */ /* 0x00006400000c000b */
[----:B01----:R-:W-:Y:S01]  /*11eb0*/  ENDCOLLECTIVE ;  /* 0x000000000000791b */ /* 0x003fe20003800000 */
.L_x_14836:
        /* <DEDUP_REMOVED lines=10> */
.L_x_14837:
[----:B------:R-:W-:Y:S05]  /*11f60*/  BRA `(.L_x_14838) ;  /* 0xffffffbc00fc7947 */ /* 0x000fea000383ffff */
.L_x_14726:
[----:B0-----:R0:W1:Y:S02]  /*11f70*/  SYNCS.PHASECHK.TRANS64.TRYWAIT P0, [R22+URZ+0x16820], R3 ;  /* 0x01682003160075a7 */ /* 0x001064000800017f */
[----:B-1----:R-:W-:Y:S05]  /*11f80*/  @!P0 NANOSLEEP.SYNCS 0x989680 ;  /* 0x009896800000895d */ /* 0x002fea0003900000 */
[----:B------:R-:W1:Y:S02]  /*11f90*/  @!P0 SYNCS.PHASECHK.TRANS64 P0, [R22+URZ+0x16820], R3 ;  /* 0x01682003160085a7 */ /* 0x000e64000800007f */
[----:B-1----:R-:W-:Y:S05]  /*11fa0*/  @!P0 BRA `(.L_x_14726) ;  /* 0xfffffffc00f08947 */ /* 0x002fea000383ffff */
[----:B------:R-:W-:Y:S05]  /*11fb0*/  BRA `(.L_x_14839) ;  /* 0xffffffc000647947 */ /* 0x000fea000383ffff */
.L_x_14735:
[----:B0-----:R0:W2:Y:S02]  /*11fc0*/  SYNCS.PHASECHK.TRANS64.TRYWAIT P0, [R2+URZ+0x16840], R3 ;  /* 0x01684003020075a7 */ /* 0x0010a4000800017f */
[----:B--2---:R-:W-:Y:S05]  /*11fd0*/  @!P0 NANOSLEEP.SYNCS 0x989680 ;  /* 0x009896800000895d */ /* 0x004fea0003900000 */
[----:B------:R-:W2:Y:S02]  /*11fe0*/  @!P0 SYNCS.PHASECHK.TRANS64 P0, [R2+URZ+0x16840], R3 ;  /* 0x01684003020085a7 */ /* 0x000ea4000800007f */
[----:B--2---:R-:W-:Y:S05]  /*11ff0*/  @!P0 BRA `(.L_x_14735) ;  /* 0xfffffffc00f08947 */ /* 0x004fea000383ffff */
[----:B------:R-:W-:Y:S05]  /*12000*/  BRA `(.L_x_14840) ;  /* 0xffffffc4000c7947 */ /* 0x000fea000383ffff */
.L_x_14740:
[----:B0-----:R0:W1:Y:S02]  /*12010*/  SYNCS.PHASECHK.TRANS64.TRYWAIT P0, [R3+URZ+0x60], R2 ;  /* 0x00006002030075a7 */ /* 0x001064000800017f */
[----:B-1----:R-:W-:Y:S05]  /*12020*/  @!P0 NANOSLEEP.SYNCS 0x989680 ;  /* 0x009896800000895d */ /* 0x002fea0003900000 */
[----:B------:R-:W1:Y:S02]  /*12030*/  @!P0 SYNCS.PHASECHK.TRANS64 P0, [R3+URZ+0x60], R2 ;  /* 0x00006002030085a7 */ /* 0x000e64000800007f */
[----:B-1----:R-:W-:Y:S05]  /*12040*/  @!P0 BRA `(.L_x_14740) ;  /* 0xfffffffc00f08947 */ /* 0x002fea000383ffff */
[----:B------:R-:W-:Y:S05]  /*12050*/  BRA `(.L_x_14841) ;  /* 0xffffffc400987947 */ /* 0x000fea000383ffff */
.L_x_14748:
[----:B0-----:R0:W2:Y:S02]  /*12060*/  SYNCS.PHASECHK.TRANS64.TRYWAIT P0, [R2+URZ+0x16840], R3 ;  /* 0x01684003020075a7 */ /* 0x0010a4000800017f */
[----:B--2---:R-:W-:Y:S05]  /*12070*/  @!P0 NANOSLEEP.SYNCS 0x989680 ;  /* 0x009896800000895d */ /* 0x004fea0003900000 */
[----:B------:R-:W2:Y:S02]  /*12080*/  @!P0 SYNCS.PHASECHK.TRANS64 P0, [R2+URZ+0x16840], R3 ;  /* 0x01684003020085a7 */ /* 0x000ea4000800007f */
[----:B--2---:R-:W-:Y:S05]  /*12090*/  @!P0 BRA `(.L_x_14748) ;  /* 0xfffffffc00f08947 */ /* 0x004fea000383ffff */
[----:B------:R-:W-:Y:S05]  /*120a0*/  BRA `(.L_x_14842) ;  /* 0xffffffc800d07947 */ /* 0x000fea000383ffff */
.L_x_14753:
[----:B0-----:R0:W1:Y:S02]  /*120b0*/  SYNCS.PHASECHK.TRANS64.TRYWAIT P0, [R10+URZ+0x60], R27 ;  /* 0x0000601b0a0075a7 */ /* 0x001064000800017f */
[----:B-1----:R-:W-:Y:S05]  /*120c0*/  @!P0 NANOSLEEP.SYNCS 0x989680 ;  /* 0x009896800000895d */ /* 0x002fea0003900000 */
[----:B------:R-:W1:Y:S02]  /*120d0*/  @!P0 SYNCS.PHASECHK.TRANS64 P0, [R10+URZ+0x60], R27 ;  /* 0x0000601b0a0085a7 */ /* 0x000e64000800007f */
[----:B-1----:R-:W-:Y:S05]  /*120e0*/  @!P0 BRA `(.L_x_14753) ;  /* 0xfffffffc00f08947 */ /* 0x002fea000383ffff */
[----:B------:R-:W-:Y:S05]  /*120f0*/  BRA `(.L_x_14843) ;  /* 0xffffffcc005c7947 */ /* 0x000fea000383ffff */
.L_x_14761:
[----:B0-----:R0:W2:Y:S02]  /*12100*/  SYNCS.PHASECHK.TRANS64.TRYWAIT P0, [R2+URZ+0x16840], R3 ;  /* 0x01684003020075a7 */ /* 0x0010a4000800017f */
[----:B--2---:R-:W-:Y:S05]  /*12110*/  @!P0 NANOSLEEP.SYNCS 0x989680 ;  /* 0x009896800000895d */ /* 0x004fea0003900000 */
[----:B------:R-:W2:Y:S02]  /*12120*/  @!P0 SYNCS.PHASECHK.TRANS64 P0, [R2+URZ+0x16840], R3 ;  /* 0x01684003020085a7 */ /* 0x000ea4000800007f */
[----:B--2---:R-:W-:Y:S05]  /*12130*/  @!P0 BRA `(.L_x_14761) ;  /* 0xfffffffc00f08947 */ /* 0x004fea000383ffff */
[----:B------:R-:W-:Y:S05]  /*12140*/  BRA `(.L_x_14844) ;  /* 0xffffffd000687947 */ /* 0x000fea000383ffff */
.L_x_14766:
[----:B0-----:R0:W1:Y:S02]  /*12150*/  SYNCS.PHASECHK.TRANS64.TRYWAIT P0, [R8+URZ+0x60], R3 ;  /* 0x00006003080075a7 */ /* 0x001064000800017f */
[----:B-1----:R-:W-:Y:S05]  /*12160*/  @!P0 NANOSLEEP.SYNCS 0x989680 ;  /* 0x009896800000895d */ /* 0x002fea0003900000 */
[----:B------:R-:W1:Y:S02]  /*12170*/  @!P0 SYNCS.PHASECHK.TRANS64 P0, [R8+URZ+0x60], R3 ;  /* 0x00006003080085a7 */ /* 0x000e64000800007f */
[----:B-1----:R-:W-:Y:S05]  /*12180*/  @!P0 BRA `(.L_x_14766) ;  /* 0xfffffffc00f08947 */ /* 0x002fea000383ffff */
[----:B------:R-:W-:Y:S05]  /*12190*/  BRA `(.L_x_14845) ;  /* 0xffffffd000f87947 */ /* 0x000fea000383ffff */
.L_x_14776:
[----:B0-----:R0:W1:Y:S02]  /*121a0*/  SYNCS.PHASECHK.TRANS64.TRYWAIT P0, [R3+URZ+0x16860], R0 ;  /* 0x01686000030075a7 */ /* 0x001064000800017f */
[----:B-1----:R-:W-:Y:S05]  /*121b0*/  @!P0 NANOSLEEP.SYNCS 0x989680 ;  /* 0x009896800000895d */ /* 0x002fea0003900000 */
[----:B------:R-:W1:Y:S02]  /*121c0*/  @!P0 SYNCS.PHASECHK.TRANS64 P0, [R3+URZ+0x16860], R0 ;  /* 0x01686000030085a7 */ /* 0x000e64000800007f */
[----:B-1----:R-:W-:Y:S05]  /*121d0*/  @!P0 BRA `(.L_x_14776) ;  /* 0xfffffffc00f08947 */ /* 0x002fea000383ffff */
[----:B------:R-:W-:Y:S05]  /*121e0*/  BRA `(.L_x_14846) ;  /* 0xffffffd400f47947 */ /* 0x000fea000383ffff */
.L_x_14782:
        /* <DEDUP_REMOVED lines=8> */
.L_x_14848:
[----:B------:R-:W-:Y:S05]  /*12270*/  BSYNC B0 ;  /* 0x0000000000007941 */ /* 0x000fea0003800000 */
.L_x_14847:
        /* <DEDUP_REMOVED lines=9> */
.L_x_14849:
        /* <DEDUP_REMOVED lines=18> */
.L_x_14850:
[----:B------:R-:W-:Y:S01]  /*12430*/  IMAD.MOV.U32 R12, RZ, RZ, 0x2 ;  /* 0x00000002ff0c7424 */ /* 0x000fe200078e00ff */
[----:B------:R-:W-:-:S05]  /*12440*/  SEL R4, R14, RZ, P1 ;  /* 0x000000ff0e047207 */ /* 0x000fca0000800000 */
[----:B------:R-:W-:-:S04]  /*12450*/  IMAD.IADD R4, R17, 0x1, R4 ;  /* 0x0000000111047824 */ /* 0x000fc800078e0204 */
[----:B------:R-:W-:-:S07]  /*12460*/  IMAD.MOV.U32 R13, RZ, RZ, R4 ;  /* 0x000000ffff0d7224 */ /* 0x000fce00078e0004 */
[----:B------:R-:W-:Y:S05]  /*12470*/  WARPSYNC.COLLECTIVE R15, `(.L_x_14851) ;  /* 0x000000000f087348 */ /* 0x000fea0003c00000 */
[----:B------:R0:W1:Y:S02]  /*12480*/  SHFL.UP P6, R14, R13, R12, R11 ;  /* 0x0400000c0d0e7389 */ /* 0x00006400000c000b */
[----:B01----:R-:W-:Y:S01]  /*12490*/  ENDCOLLECTIVE ;  /* 0x000000000000791b */ /* 0x003fe20003800000 */
.L_x_14851:
[----:B------:R-:W-:Y:S01]  /*124a0*/  IMAD.MOV.U32 R12, RZ, RZ, 0x4 ;  /* 0x00000004ff0c7424 */ /* 0x000fe200078e00ff */
[----:B------:R-:W-:-:S05]  /*124b0*/  SEL R3, R14, RZ, P2 ;  /* 0x000000ff0e037207 */ /* 0x000fca0001000000 */
[----:B------:R-:W-:-:S04]  /*124c0*/  IMAD.IADD R6, R4, 0x1, R3 ;  /* 0x0000000104067824 */ /* 0x000fc800078e0203 */
[----:B------:R-:W-:-:S07]  /*124d0*/  IMAD.MOV.U32 R13, RZ, RZ, R6 ;  /* 0x000000ffff0d7224 */ /* 0x000fce00078e0006 */
[----:B------:R-:W-:Y:S05]  /*124e0*/  WARPSYNC.COLLECTIVE R15, `(.L_x_14852) ;  /* 0x000000000f087348 */ /* 0x000fea0003c00000 */
[----:B------:R0:W1:Y:S02]  /*124f0*/  SHFL.UP P6, R14, R13, R12, R11 ;  /* 0x0400000c0d0e7389 */ /* 0x00006400000c000b */
[----:B01----:R-:W-:Y:S01]  /*12500*/  ENDCOLLECTIVE ;  /* 0x000000000000791b */ /* 0x003fe20003800000 */
.L_x_14852:
[----:B------:R-:W-:Y:S01]  /*12510*/  IMAD.MOV.U32 R12, RZ, RZ, 0x8 ;  /* 0x00000008ff0c7424 */ /* 0x000fe200078e00ff */
[----:B------:R-:W-:-:S05]  /*12520*/  SEL R3, R14, RZ, P3 ;  /* 0x000000ff0e037207 */ /* 0x000fca0001800000 */
[----:B------:R-:W-:-:S04]  /*12530*/  IMAD.IADD R2, R6, 0x1, R3 ;  /* 0x0000000106027824 */ /* 0x000fc800078e0203 */
[----:B------:R-:W-:-:S07]  /*12540*/  IMAD.MOV.U32 R13, RZ, RZ, R2 ;  /* 0x000000ffff0d7224 */ /* 0x000fce00078e0002 */
[----:B------:R-:W-:Y:S05]  /*12550*/  WARPSYNC.COLLECTIVE R15, `(.L_x_14853) ;  /* 0x000000000f087348 */ /* 0x000fea0003c00000 */
[----:B------:R0:W1:Y:S02]  /*12560*/  SHFL.UP P6, R14, R13, R12, R11 ;  /* 0x0400000c0d0e7389 */ /* 0x00006400000c000b */
[----:B01----:R-:W-:Y:S01]  /*12570*/  ENDCOLLECTIVE ;  /* 0x000000000000791b */ /* 0x003fe20003800000 */
.L_x_14853:
[----:B------:R-:W-:Y:S01]  /*12580*/  IMAD.MOV.U32 R12, RZ, RZ, 0x10 ;  /* 0x00000010ff0c7424 */ /* 0x000fe200078e00ff */
[----:B------:R-:W-:-:S04]  /*12590*/  SEL R3, R14, RZ, P4 ;  /* 0x000000ff0e037207 */ /* 0x000fc80002000000 */
[----:B------:R-:W-:-:S05]  /*125a0*/  IADD3 R3, R2, R3, RZ ;  /* 0x0000000302037210 */ /* 0x000fca0007ffe0ff */
[----:B------:R-:W-:-:S07]  /*125b0*/  IMAD.MOV.U32 R13, RZ, RZ, R3 ;  /* 0x000000ffff0d7224 */ /* 0x000fce00078e0003 */
[----:B------:R-:W-:Y:S05]  /*125c0*/  WARPSYNC.COLLECTIVE R15, `(.L_x_14854) ;  /* 0x000000000f087348 */ /* 0x000fea0003c00000 */
[----:B------:R0:W1:Y:S02]  /*125d0*/  SHFL.UP P6, R14, R13, R12, R11 ;  /* 0x0400000c0d0e7389 */ /* 0x00006400000c000b */
[----:B01----:R-:W-:Y:S01]  /*125e0*/  ENDCOLLECTIVE ;  /* 0x000000000000791b */ /* 0x003fe20003800000 */
.L_x_14854:
        /* <DEDUP_REMOVED lines=8> */
.L_x_14855:
[----:B------:R-:W-:Y:S05]  /*12670*/  BRA `(.L_x_14856) ;  /* 0xffffffd800287947 */ /* 0x000fea000383ffff */
.L_x_14787:
        /* <DEDUP_REMOVED lines=8> */
.L_x_14858:
[----:B------:R-:W-:Y:S05]  /*12700*/  BSYNC B0 ;  /* 0x0000000000007941 */ /* 0x000fea0003800000 */
.L_x_14857:
[----:B------:R-:W-:Y:S01]  /*12710*/  SEL R14, R14, RZ, P1 ;  /* 0x000000ff0e0e7207 */ /* 0x000fe20000800000 */
[----:B------:R-:W-:Y:S02]  /*12720*/  IMAD.MOV.U32 R12, RZ, RZ, 0x2 ;  /* 0x00000002ff0c7424 */ /* 0x000fe400078e00ff */
[----:B------:R-:W-:Y:S01]  /*12730*/  IMAD.MOV.U32 R11, RZ, RZ, RZ ;  /* 0x000000ffff0b7224 */ /* 0x000fe200078e00ff */
[----:B------:R-:W-:Y:S01]  /*12740*/  IADD3 R13, R17, R14, RZ ;  /* 0x0000000e110d7210 */ /* 0x000fe20007ffe0ff */
[----:B------:R-:W-:-:S07]  /*12750*/  IMAD.MOV.U32 R15, RZ, RZ, -0x1 ;  /* 0xffffffffff0f7424 */ /* 0x000fce00078e00ff */
[----:B------:R-:W-:Y:S05]  /*12760*/  WARPSYNC.COLLECTIVE R15, `(.L_x_14859) ;  /* 0x000000000f087348 */ /* 0x000fea0003c00000 */
[----:B------:R0:W1:Y:S02]  /*12770*/  SHFL.UP P6, R14, R13, R12, R11 ;  /* 0x0400000c0d0e7389 */ /* 0x00006400000c000b */
[----:B01----:R-:W-:Y:S01]  /*12780*/  ENDCOLLECTIVE ;  /* 0x000000000000791b */ /* 0x003fe20003800000 */
.L_x_14859:
[----:B------:R-:W-:Y:S01]  /*12790*/  IMAD.MOV.U32 R12, RZ, RZ, 0x4 ;  /* 0x00000004ff0c7424 */ /* 0x000fe200078e00ff */
[----:B------:R-:W-:-:S05]  /*127a0*/  SEL R2, R14, RZ, P2 ;  /* 0x000000ff0e027207 */ /* 0x000fca0001000000 */
[----:B------:R-:W-:-:S04]  /*127b0*/  IMAD.IADD R2, R13, 0x1, R2 ;  /* 0x000000010d027824 */ /* 0x000fc800078e0202 */
[----:B------:R-:W-:-:S07]  /*127c0*/  IMAD.MOV.U32 R13, RZ, RZ, R2 ;  /* 0x000000ffff0d7224 */ /* 0x000fce00078e0002 */
[----:B------:R-:W-:Y:S05]  /*127d0*/  WARPSYNC.COLLECTIVE R15, `(.L_x_14860) ;  /* 0x000000000f087348 */ /* 0x000fea0003c00000 */
[----:B------:R0:W1:Y:S02]  /*127e0*/  SHFL.UP P6, R14, R13, R12, R11 ;  /* 0x0400000c0d0e7389 */ /* 0x00006400000c000b */
[----:B01----:R-:W-:Y:S01]  /*127f0*/  ENDCOLLECTIVE ;  /* 0x000000000000791b */ /* 0x003fe20003800000 */
.L_x_14860:
[----:B------:R-:W-:Y:S01]  /*12800*/  IMAD.MOV.U32 R12, RZ, RZ, 0x8 ;  /* 0x00000008ff0c7424 */ /* 0x000fe200078e00ff */
[----:B------:R-:W-:-:S05]  /*12810*/  SEL R3, R14, RZ, P3 ;  /* 0x000000ff0e037207 */ /* 0x000fca0001800000 */
[----:B------:R-:W-:-:S04]  /*12820*/  IMAD.IADD R3, R2, 0x1, R3 ;  /* 0x0000000102037824 */ /* 0x000fc800078e0203 */
[----:B------:R-:W-:-:S07]  /*12830*/  IMAD.MOV.U32 R13, RZ, RZ, R3 ;  /* 0x000000ffff0d7224 */ /* 0x000fce00078e0003 */
[----:B------:R-:W-:Y:S05]  /*12840*/  WARPSYNC.COLLECTIVE R15, `(.L_x_14861) ;  /* 0x000000000f087348 */ /* 0x000fea0003c00000 */
[----:B------:R0:W1:Y:S02]  /*12850*/  SHFL.UP P6, R14, R13, R12, R11 ;  /* 0x0400000c0d0e7389 */ /* 0x00006400000c000b */
[----:B01----:R-:W-:Y:S01]  /*12860*/  ENDCOLLECTIVE ;  /* 0x000000000000791b */ /* 0x003fe20003800000 */
.L_x_14861:
[----:B------:R-:W-:Y:S01]  /*12870*/  IMAD.MOV.U32 R12, RZ, RZ, 0x10 ;  /* 0x00000010ff0c7424 */ /* 0x000fe200078e00ff */
[----:B------:R-:W-:-:S05]  /*12880*/  SEL R4, R14, RZ, P4 ;  /* 0x000000ff0e047207 */ /* 0x000fca0002000000 */
[----:B------:R-:W-:-:S05]  /*12890*/  IMAD.IADD R4, R3, 0x1, R4 ;  /* 0x0000000103047824 */ /* 0x000fca00078e0204 */
[----:B------:R-:W-:-:S07]  /*128a0*/  MOV R13, R4 ;  /* 0x00000004000d7202 */ /* 0x000fce0000000f00 */
[----:B------:R-:W-:Y:S05]  /*128b0*/  WARPSYNC.COLLECTIVE R15, `(.L_x_14862) ;  /* 0x000000000f087348 */ /* 0x000fea0003c00000 */
[----:B------:R0:W1:Y:S02]  /*128c0*/  SHFL.UP P6, R14, R13, R12, R11 ;  /* 0x0400000c0d0e7389 */ /* 0x00006400000c000b */
[----:B01----:R-:W-:Y:S01]  /*128d0*/  ENDCOLLECTIVE ;  /* 0x000000000000791b */ /* 0x003fe20003800000 */
.L_x_14862:
        /* <DEDUP_REMOVED lines=8> */
.L_x_14863:
[----:B------:R-:W-:Y:S05]  /*12960*/  BRA `(.L_x_14864) ;  /* 0xffffffd800087947 */ /* 0x000fea000383ffff */
.L_x_14789:
[----:B------:R-:W-:Y:S01]  /*12970*/  BSSY B0, `(.L_x_14865) ;  /* 0x0000006000007945 */ /* 0x000fe20003800000 */
[----:B------:R-:W-:Y:S01]  /*12980*/  PLOP3.LUT P6, PT, P6, PT, PT, 0x8, 0x0 ;  /* 0x000000000000781c */ /* 0x000fe200037ce170 */
[----:B------:R-:W-:-:S12]  /*12990*/  IMAD.MOV.U32 R15, RZ, RZ, -0x1 ;  /* 0xffffffffff0f7424 */ /* 0x000fd800078e00ff */
[----:B01----:R-:W-:Y:S05]  /*129a0*/  WARPSYNC.COLLECTIVE R15, `(.L_x_14866) ;  /* 0x000000000f087348 */ /* 0x003fea0003c00000 */
[----:B------:R-:W-:Y:S01]  /*129b0*/  VOTE.ANY R14, PT, P6 ;  /* 0x00000000000e7806 */ /* 0x000fe200030e0100 */
[----:B01----:R-:W-:Y:S06]  /*129c0*/  ENDCOLLECTIVE ;  /* 0x000000000000791b */ /* 0x003fec0003800000 */
.L_x_14866:
[----:B------:R-:W-:Y:S05]  /*129d0*/  BSYNC B0 ;  /* 0x0000000000007941 */ /* 0x000fea0003800000 */
.L_x_14865:
        /* <DEDUP_REMOVED lines=9> */
.L_x_14867:
[----:B------:R-:W-:Y:S01]  /*12a70*/  IMAD.MOV.U32 R17, RZ, RZ, R14 ;  /* 0x000000ffff117224 */ /* 0x000fe200078e000e */
[----:B------:R-:W-:Y:S06]  /*12a80*/  BRA `(.L_x_14868) ;  /* 0xffffffd400f87947 */ /* 0x000fec000383ffff */
.L_x_14791:
[----:B------:R-:W-:Y:S01]  /*12a90*/  BSSY B0, `(.L_x_14869) ;  /* 0x0000007000007945 */ /* 0x000fe20003800000 */
[----:B------:R-:W-:Y:S02]  /*12aa0*/  IMAD.MOV.U32 R13, RZ, RZ, R2 ;  /* 0x000000ffff0d7224 */ /* 0x000fe400078e0002 */
[----:B------:R-:W-:Y:S02]  /*12ab0*/  IMAD.MOV.U32 R11, RZ, RZ, 0x1f ;  /* 0x0000001fff0b7424 */ /* 0x000fe400078e00ff */
[----:B------:R-:W-:-:S07]  /*12ac0*/  IMAD.MOV.U32 R15, RZ, RZ, -0x1 ;  /* 0xffffffffff0f7424 */ /* 0x000fce00078e00ff */
[----:B0123--:R-:W-:Y:S05]  /*12ad0*/  WARPSYNC.COLLECTIVE R15, `(.L_x_14870) ;  /* 0x000000000f087348 */ /* 0x00ffea0003c00000 */
[----:B------:R4:W0:Y:S02]  /*12ae0*/  SHFL.IDX P6, R14, R13, R12, R11 ;  /* 0x0000000c0d0e7389 */ /* 0x00082400000c000b */
[----:B01234-:R-:W-:Y:S01]  /*12af0*/  ENDCOLLECTIVE ;  /* 0x000000000000791b */ /* 0x01ffe20003800000 */
.L_x_14870:
[----:B------:R-:W-:Y:S05]  /*12b00*/  BSYNC B0 ;  /* 0x0000000000007941 */ /* 0x000fea0003800000 */
.L_x_14869:
[----:B------:R-:W-:Y:S05]  /*12b10*/  BRA `(.L_x_14790) ;  /* 0xffffffd400f07947 */ /* 0x000fea000383ffff */
.L_x_14795:
[----:B0-----:R0:W1:Y:S02]  /*12b20*/  SYNCS.PHASECHK.TRANS64.TRYWAIT P0, [R9+URZ+0x16820], R0 ;  /* 0x01682000090075a7 */ /* 0x001064000800017f */
[----:B-1----:R-:W-:Y:S05]  /*12b30*/  @!P0 NANOSLEEP.SYNCS 0x989680 ;  /* 0x009896800000895d */ /* 0x002fea0003900000 */
[----:B------:R-:W1:Y:S02]  /*12b40*/  @!P0 SYNCS.PHASECHK.TRANS64 P0, [R9+URZ+0x16820], R0 ;  /* 0x01682000090085a7 */ /* 0x000e64000800007f */
[----:B-1----:R-:W-:Y:S05]  /*12b50*/  @!P0 BRA `(.L_x_14795) ;  /* 0xfffffffc00f08947 */ /* 0x002fea000383ffff */
[----:B------:R-:W-:Y:S05]  /*12b60*/  BRA `(.L_x_14871) ;  /* 0xffffffdc00687947 */ /* 0x000fea000383ffff */
.L_x_14796:
        /* <DEDUP_REMOVED lines=11> */
.L_x_14873:
[----:B------:R-:W-:Y:S05]  /*12c20*/  BSYNC B0 ;  /* 0x0000000000007941 */ /* 0x000fea0003800000 */
.L_x_14872:
[----:B------:R-:W-:Y:S05]  /*12c30*/  BRA `(.L_x_14874) ;  /* 0xffffffdc00507947 */ /* 0x000fea000383ffff */
.L_x_14799:
[----:B------:R-:W-:Y:S01]  /*12c40*/  BSSY B1, `(.L_x_14875) ;  /* 0x0000006000017945 */ /* 0x000fe20003800000 */
[----:B------:R-:W-:-:S07]  /*12c50*/  IMAD.MOV.U32 R15, RZ, RZ, -0x1 ;  /* 0xffffffffff0f7424 */ /* 0x000fce00078e00ff */
[----:B0-2---:R-:W-:Y:S05]  /*12c60*/  WARPSYNC.COLLECTIVE R15, `(.L_x_14876) ;  /* 0x000000000f0c7348 */ /* 0x005fea0003c00000 */
[----:B------:R-:W-:Y:S02]  /*12c70*/  ELECT P6, UR62, PT ;  /* 0x00000000003e782f */ /* 0x000fe400038c0000 */
[----:B------:R-:W-:Y:S01]  /*12c80*/  MOV R14, UR62 ;  /* 0x0000003e000e7c02 */ /* 0x000fe20008000f00 */
[----:B0-2---:R-:W-:Y:S10]  /*12c90*/  ENDCOLLECTIVE ;  /* 0x000000000000791b */ /* 0x005ff40003800000 */
.L_x_14876:
[----:B------:R-:W-:Y:S05]  /*12ca0*/  BSYNC B1 ;  /* 0x0000000000017941 */ /* 0x000fea0003800000 */
.L_x_14875:
[----:B------:R-:W-:Y:S05]  /*12cb0*/  BRA `(.L_x_14877) ;  /* 0xffffffdc00487947 */ /* 0x000fea000383ffff */
.L_x_14801:
[----:B0-----:R0:W1:Y:S02]  /*12cc0*/  SYNCS.PHASECHK.TRANS64.TRYWAIT P0, [R6+URZ], R3 ;  /* 0x00000003060075a7 */ /* 0x001064000800017f */
[----:B-1----:R-:W-:Y:S05]  /*12cd0*/  @!P0 NANOSLEEP.SYNCS 0x989680 ;  /* 0x009896800000895d */ /* 0x002fea0003900000 */
[----:B------:R-:W1:Y:S02]  /*12ce0*/  @!P0 SYNCS.PHASECHK.TRANS64 P0, [R6+URZ], R3 ;  /* 0x00000003060085a7 */ /* 0x000e64000800007f */
[----:B-1----:R-:W-:Y:S05]  /*12cf0*/  @!P0 BRA `(.L_x_14801) ;  /* 0xfffffffc00f08947 */ /* 0x002fea000383ffff */
[----:B------:R-:W-:Y:S05]  /*12d00*/  BRA `(.L_x_14878) ;  /* 0xffffffdc007c7947 */ /* 0x000fea000383ffff */
.L_x_14802:
[----:B-1----:R1:W3:Y:S02]  /*12d10*/  SYNCS.PHASECHK.TRANS64.TRYWAIT P0, [R7+URZ], R2 ;  /* 0x00000002070075a7 */ /* 0x0022e4000800017f */
[----:B---3--:R-:W-:Y:S05]  /*12d20*/  @!P0 NANOSLEEP.SYNCS 0x989680 ;  /* 0x009896800000895d */ /* 0x008fea0003900000 */
[----:B------:R-:W3:Y:S02]  /*12d30*/  @!P0 SYNCS.PHASECHK.TRANS64 P0, [R7+URZ], R2 ;  /* 0x00000002070085a7 */ /* 0x000ee4000800007f */
[----:B---3--:R-:W-:Y:S05]  /*12d40*/  @!P0 BRA `(.L_x_14802) ;  /* 0xfffffffc00f08947 */ /* 0x008fea000383ffff */
[----:B------:R-:W-:Y:S05]  /*12d50*/  BRA `(.L_x_14879) ;  /* 0xffffffdc00707947 */ /* 0x000fea000383ffff */
.L_x_14804:
[----:B---3--:R3:W4:Y:S02]  /*12d60*/  SYNCS.PHASECHK.TRANS64.TRYWAIT P0, [R4+URZ], R3 ;  /* 0x00000003040075a7 */ /* 0x008724000800017f */
[----:B----4-:R-:W-:Y:S05]  /*12d70*/  @!P0 NANOSLEEP.SYNCS 0x989680 ;  /* 0x009896800000895d */ /* 0x010fea0003900000 */
[----:B------:R-:W4:Y:S02]  /*12d80*/  @!P0 SYNCS.PHASECHK.TRANS64 P0, [R4+URZ], R3 ;  /* 0x00000003040085a7 */ /* 0x000f24000800007f */
[----:B----4-:R-:W-:Y:S05]  /*12d90*/  @!P0 BRA `(.L_x_14804) ;  /* 0xfffffffc00f08947 */ /* 0x010fea000383ffff */
[----:B------:R-:W-:Y:S05]  /*12da0*/  BRA `(.L_x_14880) ;  /* 0xffffffdc00747947 */ /* 0x000fea000383ffff */
.L_x_14881:
        /* <DEDUP_REMOVED lines=13> */
.L_x_15339:


//--------------------- .text._ZN7cutlass13device_kernelIN5flash11enable_sm90INS1_16FlashAttnFwdSm90INS1_25CollectiveMainloopFwdSm90ILi2EN4cute5tupleIJNS5_1CILi1EEES8_S8_EEENS6_IJNS7_ILi192EEENS7_ILi128EEENS7_ILi64EEEEEELi64ENS_6half_tEfNS_4arch4Sm90ELb1ELb0ELb1ELb1ELb0ELb1ELb0ELb1ELb1ELb1ELb0ELb0EEENS1_21CollectiveEpilogueFwdINS6_IJSA_SC_SB_EEES9_SE_SG_Li384ELb1ELb1ELb0ELb0EEENS1_36VarlenDynamicPersistentTileSchedulerILi192ELi128ELi384ELi128ELb0ELb1ELb1ELb1ELb1ELb1EEEEEEEEEvNT_6ParamsE --------------------------
	.section	.text._ZN7cutlass13device_kernelIN5flash11enable_sm90INS1_16FlashAttnFwdSm90INS1_25CollectiveMainloopFwdSm90ILi2EN4cute5tupleIJNS5_1CILi1EEES8_S8_EEENS6_IJNS7_ILi192EEENS7_ILi128EEENS7_ILi64EEEEEELi64ENS_6half_tEfNS_4arch4Sm90ELb1ELb0ELb1ELb1ELb0ELb1ELb0ELb1ELb1ELb1ELb0ELb0EEENS1_21CollectiveEpilogueFwdINS6_IJSA_SC_SB_EEES9_SE_SG_Li384ELb1ELb1ELb0ELb0EEENS1_36VarlenDynamicPersistentTileSchedulerILi192ELi128ELi384ELi128ELb0ELb1ELb1ELb1ELb1ELb1EEEEEEEEEvNT_6ParamsE,"ax",@progbits
	.align	128
.text._ZN7cutlass13device_kernelIN5flash11enable_sm90INS1_16FlashAttnFwdSm90INS1_25CollectiveMainloopFwdSm90ILi2EN4cute5tupleIJNS5_1CILi1EEES8_S8_EEENS6_IJNS7_ILi192EEENS7_ILi128EEENS7_ILi64EEEEEELi64ENS_6half_tEfNS_4arch4Sm90ELb1ELb0ELb1ELb1ELb0ELb1ELb0ELb1ELb1ELb1ELb0ELb0EEENS1_21CollectiveEpilogueFwdINS6_IJSA_SC_SB_EEES9_SE_SG_Li384ELb1ELb1ELb0ELb0EEENS1_36VarlenDynamicPersistentTileSchedulerILi192ELi128ELi384ELi128ELb0ELb1ELb1ELb1ELb1ELb1EEEEEEEEEvNT_6ParamsE:
        .type           _ZN7cutlass13device_kernelIN5flash11enable_sm90INS1_16FlashAttnFwdSm90INS1_25CollectiveMainloopFwdSm90ILi2EN4cute5tupleIJNS5_1CILi1EEES8_S8_EEENS6_IJNS7_ILi192EEENS7_ILi128EEENS7_ILi64EEEEEELi64ENS_6half_tEfNS_4arch4Sm90ELb1ELb0ELb1ELb1ELb0ELb1ELb0ELb1ELb1ELb1ELb0ELb0EEENS1_21CollectiveEpilogueFwdINS6_IJSA_SC_SB_EEES9_SE_SG_Li384ELb1ELb1ELb0ELb0EEENS1_36VarlenDynamicPersistentTileSchedulerILi192ELi128ELi384ELi128ELb0ELb1ELb1ELb1ELb1ELb1EEEEEEEEEvNT_6ParamsE,@function
        .size           _ZN7cutlass13device_kernelIN5flash11enable_sm90INS1_16FlashAttnFwdSm90INS1_25CollectiveMainloopFwdSm90ILi2EN4cute5tupleIJNS5_1CILi1EEES8_S8_EEENS6_IJNS7_ILi192EEENS7_ILi128EEENS7_ILi64EEEEEELi64ENS_6half_tEfNS_4arch4Sm90ELb1ELb0ELb1ELb1ELb0ELb1ELb0ELb1ELb1ELb1ELb0ELb0EEENS1_21CollectiveEpilogueFwdINS6_IJSA_SC_SB_EEES9_SE_SG_Li384ELb1ELb1ELb0ELb0EEENS1_36VarlenDynamicPersistentTileSchedulerILi192ELi128ELi384ELi128ELb0ELb1ELb1ELb1ELb1ELb1EEEEEEEEEvNT_6ParamsE,(.L_x_15340 - _ZN7cutlass13device_kernelIN5flash11enable_sm90INS1_16FlashAttnFwdSm90INS1_25CollectiveMainloopFwdSm90ILi2EN4cute5tupleIJNS5_1CILi1EEES8_S8_EEENS6_IJNS7_ILi192EEENS7_ILi128EEENS7_ILi64EEEEEELi64ENS_6half_tEfNS_4arch4Sm90ELb1ELb0ELb1ELb1ELb0ELb1ELb0ELb1ELb1ELb1ELb0ELb0EEENS1_21CollectiveEpilogueFwdINS6_IJSA_SC_SB_EEES9_SE_SG_Li384ELb1ELb1ELb0ELb0EEENS1_36VarlenDynamicPersistentTileSchedulerILi192ELi128ELi384ELi128ELb0ELb1ELb1ELb1ELb1ELb1EEEEEEEEEvNT_6ParamsE)
        .other          _ZN7cutlass13device_kernelIN5flash11enable_sm90INS1_16FlashAttnFwdSm90INS1_25CollectiveMainloopFwdSm90ILi2EN4cute5tupleIJNS5_1CILi1EEES8_S8_EEENS6_IJNS7_ILi192EEENS7_ILi128EEENS7_ILi64EEEEEELi64ENS_6half_tEfNS_4arch4Sm90ELb1ELb0ELb1ELb1ELb0ELb1ELb0ELb1ELb1ELb1ELb0ELb0EEENS1_21CollectiveEpilogueFwdINS6_IJSA_SC_SB_EEES9_SE_SG_Li384ELb1ELb1ELb0ELb0EEENS1_36VarlenDynamicPersistentTileSchedulerILi192ELi128ELi384ELi128ELb0ELb1ELb1ELb1ELb1ELb1EEEEEEEEEvNT_6ParamsE,@"STO_CUDA_ENTRY STV_DEFAULT"
_ZN7cutlass13device_kernelIN5flash11enable_sm90INS1_16FlashAttnFwdSm90INS1_25CollectiveMainloopFwdSm90ILi2EN4cute5tupleIJNS5_1CILi1EEES8_S8_EEENS6_IJNS7_ILi192EEENS7_ILi128EEENS7_ILi64EEEEEELi64ENS_6half_tEfNS_4arch4Sm90ELb1ELb0ELb1ELb1ELb0ELb1ELb0ELb1ELb1ELb1ELb0ELb0EEENS1_21CollectiveEpilogueFwdINS6_IJSA_SC_SB_EEES9_SE_SG_Li384ELb1ELb1ELb0ELb0EEENS1_36VarlenDynamicPersistentTileSchedulerILi192ELi128ELi384ELi128ELb0ELb1ELb1ELb1ELb1ELb1EEEEEEEEEvNT_6ParamsE:
        /* <DEDUP_REMOVED lines=23> */
.L_x_14883:
[----:B------:R-:W-:Y:S05]  /*0170*/  BSYNC B0 ;  /* 0x0000000000007941 */ /* 0x000fea0003800000 */
.L_x_14882:
        /* <DEDUP_REMOVED lines=40> */
.L_x_14884:
        /* <DEDUP_REMOVED lines=22> */
.L_x_14885:
        /* <DEDUP_REMOVED lines=18> */
.L_x_14886:
        /* <DEDUP_REMOVED lines=22> */
.L_x_14887:
        /* <DEDUP_REMOVED lines=22> */
.L_x_14888:
        /* <DEDUP_REMOVED lines=9> */
.L_x_14891:
        /* <DEDUP_REMOVED lines=25> */
[----:B0-----:R-:W-:-:S05]  /*0b60*/  VIADD R12, R0, 0xffffff80 ;  /* 0xffffff80000c7836 */ /* 0x001fca0000000000 */
[----:B------:R-:W-:-:S04]  /*0b70*/  SHF.R.S32.HI R0, RZ, 0x1f, R12 ;  /* 0x0000001fff007819 */ /* 0x000fc8000001140c */
[----:B------:R-:W-:-:S04]  /*0b80*/  LEA.HI R3, R0, R12, RZ, 0x7 ;  /* 0x0000000c00037211 */ /* 0x000fc800078f38ff */
[----:B------:R-:W-:-:S04]  /*0b90*/  LOP3.LUT R4, R3, 0xffffff80, RZ, 0xc0, !PT ;  /* 0xffffff8003047812 */ /* 0x000fc800078ec0ff */
[----:B------:R-:W-:-:S04]  /*0ba0*/  IADD3 R11, R12, -R4, RZ ;  /* 0x800000040c0b7210 */ /* 0x000fc80007ffe0ff */
[----:B------:R-:W-:-:S04]  /*0bb0*/  SHF.R.S32.HI R6, RZ, 0x1f, R11 ;  /* 0x0000001fff067819 */ /* 0x000fc8000001140b */
[----:B------:R-:W-:Y:S02]  /*0bc0*/  LEA.HI R8, R6, R11, RZ, 0x2 ;  /* 0x0000000b06087211 */ /* 0x000fe400078f10ff */
[CC--:B------:R-:W-:Y:S02]  /*0bd0*/  LEA.HI R4, R0.reuse, R12.reuse, RZ, 0x4 ;  /* 0x0000000c00047211 */ /* 0x0c0fe400078f20ff */
[--C-:B------:R-:W-:Y:S02]  /*0be0*/  SHF.R.S32.HI R9, RZ, 0x2, R8.reuse ;  /* 0x00000002ff097819 */ /* 0x100fe40000011408 */
[----:B------:R-:W-:Y:S02]  /*0bf0*/  SHF.R.S32.HI R10, RZ, 0x1f, R8 ;  /* 0x0000001fff0a7819 */ /* 0x000fe40000011408 */
[----:B------:R-:W-:Y:S02]  /*0c00*/  LEA.HI R5, R0, R12, RZ, 0x5 ;  /* 0x0000000c00057211 */ /* 0x000fe400078f28ff */
[----:B------:R-:W-:-:S02]  /*0c10*/  SHF.R.S32.HI R14, RZ, 0x7, R3 ;  /* 0x00000007ff0e7819 */ /* 0x000fc40000011403 */
[----:B------:R-:W-:Y:S02]  /*0c20*/  LEA.HI R10, R10, R9, RZ, 0x3 ;  /* 0x000000090a0a7211 */ /* 0x000fe400078f18ff */
[----:B------:R-:W-:Y:S02]  /*0c30*/  SHF.R.S32.HI R7, RZ, 0x4, R4 ;  /* 0x00000004ff077819 */ /* 0x000fe40000011404 */
[----:B------:R-:W-:Y:S01]  /*0c40*/  SHF.R.S32.HI R15, RZ, 0x5, R5 ;  /* 0x00000005ff0f7819 */ /* 0x000fe20000011405 */
[----:B------:R-:W-:Y:S01]  /*0c50*/  IMAD.HI R5, R14, 0x55555556, RZ ;  /* 0x555555560e057827 */ /* 0x000fe200078e02ff */
[----:B------:R-:W-:Y:S02]  /*0c60*/  LOP3.LUT R10, R10, 0xfffffff8, RZ, 0xc0, !PT ;  /* 0xfffffff80a0a7812 */ /* 0x000fe400078ec0ff */
[C---:B------:R-:W-:Y:S02]  /*0c70*/  LOP3.LUT R3, R4.reuse, 0x3fffff0, RZ, 0xc0, !PT ;  /* 0x03fffff004037812 */ /* 0x040fe400078ec0ff */
[----:B------:R-:W-:-:S02]  /*0c80*/  LEA.HI R4, R4, R7, RZ, 0x1 ;  /* 0x0000000704047211 */ /* 0x000fc400078f08ff */
[----:B------:R-:W-:Y:S01]  /*0c90*/  LEA.HI R6, R6, R11, RZ, 0x5 ;  /* 0x0000000b06067211 */ /* 0x000fe200078f28ff */
[----:B------:R-:W-:Y:S01]  /*0ca0*/  IMAD.IADD R9, R9, 0x1, -R10 ;  /* 0x0000000109097824 */ /* 0x000fe200078e0a0a */
[----:B------:R-:W-:Y:S01]  /*0cb0*/  LOP3.LUT R4, R4, 0x1ffffffe, RZ, 0xc0, !PT ;  /* 0x1ffffffe04047812 */ /* 0x000fe200078ec0ff */
[----:B------:R-:W-:Y:S01]  /*0cc0*/  IMAD.IADD R3, R12, 0x1, -R3 ;  /* 0x000000010c037824 */ /* 0x000fe200078e0a03 */
[----:B------:R-:W-:Y:S02]  /*0cd0*/  LEA.HI R5, R5, R5, RZ, 0x1 ;  /* 0x0000000505057211 */ /* 0x000fe400078f08ff */
[----:B------:R-:W-:Y:S01]  /*0ce0*/  SHF.R.S32.HI R6, RZ, 0x5, R6 ;  /* 0x00000005ff067819 */ /* 0x000fe20000011406 */
[----:B------:R-:W-:Y:S02]  /*0cf0*/  IMAD.IADD R4, R7, 0x1, -R4 ;  /* 0x0000000107047824 */ /* 0x000fe400078e0a04 */
[----:B------:R-:W-:Y:S01]  /*0d00*/  IMAD R3, R15, 0x10, R3 ;  /* 0x000000100f037824 */ /* 0x000fe200078e0203 */
[----:B------:R-:W-:Y:S01]  /*0d10*/  LEA R6, R6, R9, 0x4 ;  /* 0x0000000906067211 */ /* 0x000fe200078e20ff */
[----:B------:R-:W-:-:S02]  /*0d20*/  IMAD R5, R5, -0x3, R14 ;  /* 0xfffffffd05057824 */ /* 0x000fc400078e020e */
[----:B------:R-:W-:Y:S02]  /*0d30*/  IMAD R7, R3, 0x8, R4 ;  /* 0x0000000803077824 */ /* 0x000fe400078e0204 */
[----:B------:R-:W-:-:S05]  /*0d40*/  IMAD R10, R5, 0x40, R6 ;  /* 0x00000040050a7824 */ /* 0x000fca00078e0206 */
[----:B------:R-:W-:Y:S01]  /*0d50*/  STL [R1+0x58], R10 ;  /* 0x0000580a01007387 */ /* 0x000fe20000100800 */
[----:B------:R-:W-:Y:S02]  /*0d60*/  LOP3.LUT R8, R8, 0x7ffffffc, RZ, 0xc0, !PT ;  /* 0x7ffffffc08087812 */ /* 0x000fe400078ec0ff */
[----:B------:R-:W-:Y:S01]  /*0d70*/  CS2R R22, SRZ ;  /* 0x0000000000167805 */ /* 0x000fe2000001ff00 */
[----:B------:R-:W-:Y:S02]  /*0d80*/  IMAD.MOV.U32 R154, RZ, RZ, RZ ;  /* 0x000000ffff9a7224 */ /* 0x000fe400078e00ff */
[----:B------:R-:W-:Y:S01]  /*0d90*/  IMAD.MOV.U32 R18, RZ, RZ, RZ ;  /* 0x000000ffff127224 */ /* 0x000fe200078e00ff */
[----:B--2---:R-:W-:-:S05]  /*0da0*/  LOP3.LUT R3, R13, 0x1, RZ, 0xfc, !PT ;  /* 0x000000010d037812 */ /* 0x004fca00078efcff */
[----:B------:R0:W-:Y:S02]  /*0db0*/  STL [R1+0x4], R3 ;  /* 0x0000040301007387 */ /* 0x0001e40000100800 */
[CC--:B0-----:R-:W-:Y:S02]  /*0dc0*/  LEA.HI R3, R0.reuse, R12.reuse, RZ, 0x3 ;  /* 0x0000000c00037211 */ /* 0x0c1fe400078f18ff */
[----:B------:R-:W-:-:S04]  /*0dd0*/  LEA.HI R0, R0, R12, RZ, 0x2 ;  /* 0x0000000c00007211 */ /* 0x000fc800078f10ff */
[--C-:B------:R-:W-:Y:S02]  /*0de0*/  SHF.R.S32.HI R19, RZ, 0x2, R0.reuse ;  /* 0x00000002ff137819 */ /* 0x100fe40000011400 */
[----:B------:R-:W-:-:S03]  /*0df0*/  SHF.R.S32.HI R4, RZ, 0x1f, R0 ;  /* 0x0000001fff047819 */ /* 0x000fc60000011400 */
[----:B------:R-:W-:Y:S01]  /*0e00*/  VIADD R9, R19, 0x60 ;  /* 0x0000006013097836 */ /* 0x000fe20000000000 */
[----:B------:R-:W-:Y:S02]  /*0e10*/  LOP3.LUT R3, R3, 0xfffffff8, RZ, 0xc0, !PT ;  /* 0xfffffff803037812 */ /* 0x000fe400078ec0ff */
[----:B------:R-:W-:Y:S02]  /*0e20*/  LOP3.LUT R0, R0, 0xfffffffc, RZ, 0xc0, !PT ;  /* 0xfffffffc00007812 */ /* 0x000fe400078ec0ff */
[----:B------:R-:W-:Y:S02]  /*0e30*/  LEA.HI R4, R4, R19, RZ, 0x3 ;  /* 0x0000001304047211 */ /* 0x000fe400078f18ff */
[----:B------:R-:W-:Y:S01]  /*0e40*/  SHF.R.S32.HI R5, RZ, 0x1f, R9 ;  /* 0x0000001fff057819 */ /* 0x000fe20000011409 */
[C---:B------:R-:W-:Y:S01]  /*0e50*/  IMAD.IADD R6, R12.reuse, 0x1, -R0 ;  /* 0x000000010c067824 */ /* 0x040fe200078e0a00 */
[----:B------:R-:W-:Y:S01]  /*0e60*/  IADD3 R3, R12, -R3, RZ ;  /* 0x800000030c037210 */ /* 0x000fe20007ffe0ff */
[----:B------:R-:W-:Y:S01]  /*0e70*/  IMAD.SHL.U32 R3, R9, 0x40, RZ ;  /* 0x0000004009037824 */ /* 0x000fe200078e00ff */
[----:B------:R-:W-:-:S02]  /*0e80*/  LOP3.LUT R4, R4, 0xfffffff8, RZ, 0xc0, !PT ;  /* 0xfffffff804047812 */ /* 0x000fc400078ec0ff */
[----:B------:R-:W-:Y:S01]  /*0e90*/  LEA.HI R5, R5, R9, RZ, 0x3 ;  /* 0x0000000905057211 */ /* 0x000fe200078f18ff */
[C---:B------:R-:W-:Y:S01]  /*0ea0*/  IMAD.SHL.U32 R16, R6.reuse, 0x8, RZ ;  /* 0x0000000806107824 */ /* 0x040fe200078e00ff */
[----:B------:R-:W-:Y:S01]  /*0eb0*/  SHF.R.S32.HI R0, RZ, 0x1f, R19 ;  /* 0x0000001fff007819 */ /* 0x000fe20000011413 */
[----:B------:R-:W-:Y:S01]  /*0ec0*/  IMAD.IADD R4, R19, 0x1, -R4 ;  /* 0x0000000113047824 */ /* 0x000fe200078e0a04 */
[----:B------:R-:W-:Y:S01]  /*0ed0*/  LEA.HI R0, R6, R6, RZ, 0x1 ;  /* 0x0000000606007211 */ /* 0x000fe200078f08ff */
[----:B------:R-:W-:Y:S01]  /*0ee0*/  IMAD.SHL.U32 R5, R5, 0x40, RZ ;  /* 0x0000004005057824 */ /* 0x000fe200078e00ff */
[----:B------:R-:W-:Y:S01]  /*0ef0*/  LOP3.LUT R3, R3, 0x1c0, RZ, 0xc0, !PT ;  /* 0x000001c003037812 */ /* 0x000fe200078ec0ff */
[----:B------:R-:W-:Y:S01]  /*0f00*/  STL [R1+0x50], RZ ;  /* 0x000050ff01007387 */ /* 0x000fe20000100800 */
[----:B------:R-:W-:Y:S02]  /*0f10*/  LOP3.LUT R0, R0, 0x1ffffffe, RZ, 0xc0, !PT ;  /* 0x1ffffffe00007812 */ /* 0x000fe400078ec0ff */
[----:B------:R-:W-:Y:S01]  /*0f20*/  SHF.R.U32.HI R9, RZ, 0x3, R3 ;  /* 0x00000003ff097819 */ /* 0x000fe20000011603 */
[----:B------:R0:W-:Y:S01]  /*0f30*/  STL [R1+0x38], R4 ;  /* 0x0000380401007387 */ /* 0x0001e20000100800 */
[----:B------:R-:W-:Y:S01]  /*0f40*/  LOP3.LUT R3, R3, 0x38, R16, 0xf8, !PT ;  /* 0x0000003803037812 */ /* 0x000fe200078ef810 */
[----:B------:R-:W-:Y:S01]  /*0f50*/  IMAD.IADD R0, R6, 0x1, -R0 ;  /* 0x0000000106007824 */ /* 0x000fe200078e0a00 */
[----:B0-----:R-:W-:-:S02]  /*0f60*/  LOP3.LUT R4, R5, 0xfffffe00, RZ, 0xc0, !PT ;  /* 0xfffffe0005047812 */ /* 0x001fc400078ec0ff */
[----:B------:R-:W-:Y:S02]  /*0f70*/  IADD3 R5, R11, -R8, RZ ;  /* 0x800000080b057210 */ /* 0x000fe40007ffe0ff */
[----:B------:R-:W-:Y:S01]  /*0f80*/  LOP3.LUT R3, R4, R3, R9, 0xf6, !PT ;  /* 0x0000000304037212 */ /* 0x000fe200078ef609 */
[----:B------:R0:W-:Y:S01]  /*0f90*/  STL [R1+0x3c], R4 ;  /* 0x00003c0401007387 */ /* 0x0001e20000100800 */
[----:B------:R-:W-:-:S03]  /*0fa0*/  IMAD R0, R0, 0x8, R10 ;  /* 0x0000000800007824 */ /* 0x000fc600078e020a */
[----:B------:R-:W-:Y:S01]  /*0fb0*/  IMAD R3, R3, 0x2, R2 ;  /* 0x0000000203037824 */ /* 0x000fe200078e0202 */
[----:B------:R1:W-:Y:S01]  /*0fc0*/  STL [R1+0x40], R5 ;  /* 0x0000400501007387 */ /* 0x0003e20000100800 */
[----:B0-----:R-:W-:-:S05]  /*0fd0*/  IMAD.SHL.U32 R4, R7, 0x8, RZ ;  /* 0x0000000807047824 */ /* 0x001fca00078e00ff */
[----:B------:R1:W-:Y:S04]  /*0fe0*/  STL [R1+0x5c], R4 ;  /* 0x00005c0401007387 */ /* 0x0003e80000100800 */
[----:B------:R1:W-:Y:S04]  /*0ff0*/  STL [R1+0x44], R0 ;  /* 0x0000440001007387 */ /* 0x0003e80000100800 */
[----:B------:R1:W-:Y:S01]  /*1000*/  STL [R1+0x54], R3 ;  /* 0x0000540301007387 */ /* 0x0003e20000100800 */
[----:B------:R-:W-:-:S05]  /*1010*/  SHF.L.U32 R152, R6, 0x2, RZ ;  /* 0x0000000206987819 */ /* 0x000fca00000006ff */
[----:B------:R-:W-:-:S07]  /*1020*/  VIADD R155, R152, 0x10 ;  /* 0x00000010989b7836 */ /* 0x000fce0000000000 */
.L_x_15025:
[----:B01-3-5:R-:W0:Y:S02]  /*1030*/  LDC.64 R4, c[0x0][0xc88] ;  /* 0x00032200ff047b82 */ /* 0x02be240000000a00 */
[----:B0-----:R-:W-:-:S05]  /*1040*/  IMAD.WIDE R4, R31, 0x4, R4 ;  /* 0x000000041f047825 */ /* 0x001fca00078e0204 */
[----:B--2---:R-:W2:Y:S01]  /*1050*/  LDG.E R11, desc[UR40][R4.64] ;  /* 0x00000028040b7981 */ /* 0x004ea2000c1e1900 */
[----:B------:R-:W-:Y:S05]  /*1060*/  YIELD ;  /* 0x0000000000007946 */ /* 0x000fea0003800000 */
[----:B------:R-:W-:Y:S01]  /*1070*/  ULDC.64 UR4, c[0x0][0xa28] ;  /* 0x00028a0000047ab9 */ /* 0x000fe20000000a00 */
[----:B------:R-:W-:Y:S01]  /*1080*/  ULDC.64 UR8, c[0x0][0xa18] ;  /* 0x0002860000087ab9 */ /* 0x000fe20000000a00 */
[----:B------:R-:W-:Y:S01]  /*1090*/  ISETP.NE.U32.AND P1, PT, RZ, UR4, PT ;  /* 0x00000004ff007c0c */ /* 0x000fe2000bf25070 */
[----:B------:R-:W-:Y:S01]  /*10a0*/  ULDC.64 UR6, c[0x0][0xa08] ;  /* 0x0002820000067ab9 */ /* 0x000fe20000000a00 */
[----:B------:R-:W-:Y:S01]  /*10b0*/  MOV R3, RZ ;  /* 0x000000ff00037202 */ /* 0x000fe20000000f00 */
[----:B------:R-:W-:Y:S01]  /*10c0*/  IMAD.MOV.U32 R33, RZ, RZ, RZ ;  /* 0x000000ffff217224 */ /* 0x000fe200078e00ff */
[----:B------:R-:W-:-:S02]  /*10d0*/  ISETP.NE.AND.EX P1, PT, RZ, UR5, PT, P1 ;  /* 0x00000005ff007c0c */ /* 0x000fc4000bf25310 */
        /* <DEDUP_REMOVED lines=19> */
[----:B------:R-:W2:Y:S01]  /*1210*/  @P2 LDG.E R10, desc[UR40][R4.64] ;  /* 0x00000028040a2981 */ /* 0x000ea2000c1e1900 */
        /* <DEDUP_REMOVED lines=9> */
[----:B------:R-:W-:Y:S01]  /*12b0*/  IMAD.MOV.U32 R31, RZ, RZ, R11 ;  /* 0x000000ffff1f7224 */ /* 0x000fe200078e000b */
[----:B--2---:R0:W-:Y:S01]  /*12c0*/  STL [R1+0x20], R10 ;  /* 0x0000200a01007387 */ /* 0x0041e20000100800 */
[----:B------:R-:W-:Y:S05]  /*12d0*/  @P2 BRA `(.L_x_14893) ;  /* 0x0000000000282947 */ /* 0x000fea0003800000 */
[----:B------:R-:W-:Y:S02]  /*12e0*/  ULDC.64 UR4, c[0x0][0xa00] ;  /* 0x0002800000047ab9 */ /* 0x000fe40000000a00 */
[----:B------:R-:W-:-:S04]  /*12f0*/  ISETP.NE.U32.AND P1, PT, RZ, UR4, PT ;  /* 0x00000004ff007c0c */ /* 0x000fc8000bf25070 */
[----:B------:R-:W-:-:S13]  /*1300*/  ISETP.NE.AND.EX P1, PT, RZ, UR5, PT, P1 ;  /* 0x00000005ff007c0c */ /* 0x000fda000bf25310 */
[----:B------:R-:W-:Y:S05]  /*1310*/  @!P1 BRA `(.L_x_14893) ;  /* 0x0000000000189947 */ /* 0x000fea0003800000 */
[----:B------:R-:W1:Y:S02]  /*1320*/  LDC.64 R4, c[0x0][0xa00] ;  /* 0x00028000ff047b82 */ /* 0x000e640000000a00 */
[----:B-1----:R-:W-:-:S05]  /*1330*/  IMAD.WIDE R4, R31, 0x4, R4 ;  /* 0x000000041f047825 */ /* 0x002fca00078e0204 */
[----:B------:R-:W2:Y:S04]  /*1340*/  LDG.E R0, desc[UR40][R4.64] ;  /* 0x0000002804007981 */ /* 0x000ea8000c1e1900 */
[----:B0-----:R-:W2:Y:S02]  /*1350*/  LDG.E R7, desc[UR40][R4.64+0x4] ;  /* 0x0000042804077981 */ /* 0x001ea4000c1e1900 */
[----:B--2---:R-:W-:-:S05]  /*1360*/  IMAD.IADD R10, R7, 0x1, -R0 ;  /* 0x00000001070a7824 */ /* 0x004fca00078e0a00 */
[----:B------:R1:W-:Y:S02]  /*1370*/  STL [R1+0x20], R10 ;  /* 0x0000200a01007387 */ /* 0x0003e40000100800 */
.L_x_14893:
[----:B------:R-:W-:Y:S01]  /*1380*/  ULDC.64 UR4, c[0x0][0xa20] ;  /* 0x0002880000047ab9 */ /* 0x000fe20000000a00 */
[----:B------:R2:W-:Y:S01]  /*1390*/  STL [R1+0x4c], R30 ;  /* 0x00004c1e01007387 */ /* 0x0005e20000100800 */
[----:B------:R-:W-:-:S04]  /*13a0*/  ISETP.NE.U32.AND P1, PT, RZ, UR4, PT ;  /* 0x00000004ff007c0c */ /* 0x000fc8000bf25070 */
[----:B------:R-:W-:-:S13]  /*13b0*/  ISETP.NE.AND.EX P1, PT, RZ, UR5, PT, P1 ;  /* 0x00000005ff007c0c */ /* 0x000fda000bf25310 */
[----:B--2---:R-:W-:Y:S05]  /*13c0*/  @!P1 BRA `(.L_x_14894) ;  /* 0x0000000000109947 */ /* 0x004fea0003800000 */
[----:B------:R-:W-:-:S04]  /*13d0*/  IADD3 R4, P0, R34, UR4, RZ ;  /* 0x0000000422047c10 */ /* 0x000fc8000ff1e0ff */
[----:B------:R-:W-:-:S05]  /*13e0*/  IADD3.X R5, R35, UR5, RZ, P0, !PT ;  /* 0x0000000523057c10 */ /* 0x000fca00087fe4ff */
[----:B------:R2:W5:Y:S01]  /*13f0*/  LDG.E R32, desc[UR40][R4.64] ;  /* 0x0000002804207981 */ /* 0x000562000c1e1900 */
[----:B------:R-:W-:Y:S05]  /*1400*/  BRA `(.L_x_14895) ;  /* 0x0000000000107947 */ /* 0x000fea0003800000 */
.L_x_14894:
[----:B------:R-:W-:Y:S05]  /*1410*/  @!P0 BRA `(.L_x_14895) ;  /* 0x00000000000c8947 */ /* 0x000fea0003800000 */
[----:B------:R-:W2:Y:S04]  /*1420*/  LDG.E R5, desc[UR40][R8.64] ;  /* 0x0000002808057981 */ /* 0x000ea8000c1e1900 */
[----:B------:R-:W2:Y:S02]  /*1430*/  LDG.E R32, desc[UR40][R8.64+0x4] ;  /* 0x0000042808207981 */ /* 0x000ea4000c1e1900 */
[----:B--2---:R-:W-:-:S07]  /*1440*/  IMAD.IADD R32, R32, 0x1, -R5 ;  /* 0x0000000120207824 */ /* 0x004fce00078e0a05 */
.L_x_14895:
[----:B------:R-:W-:Y:S01]  /*1450*/  ULDC.64 UR4, c[0x0][0xa10] ;  /* 0x0002840000047ab9 */ /* 0x000fe20000000a00 */
[----:B0-----:R-:W0:Y:S01]  /*1460*/  LDC R8, c[0x0][0x448] ;  /* 0x00011200ff087b82 */ /* 0x001e220000000800 */
[----:B------:R-:W-:-:S04]  /*1470*/  ISETP.NE.U32.AND P0, PT, RZ, UR4, PT ;  /* 0x00000004ff007c0c */ /* 0x000fc8000bf05070 */
        /* <DEDUP_REMOVED lines=13> */
[----:B------:R-:W-:Y:S02]  /*1550*/  IMAD R12, R29, 0xc0, RZ ;  /* 0x000000c01d0c7824 */ /* 0x000fe400078e02ff */
[----:B------:R-:W-:Y:S02]  /*1560*/  IMAD.IADD R8, R32, 0x1, -R3 ;  /* 0x0000000120087824 */ /* 0x000fe400078e0a03 */
[----:B---3--:R-:W-:Y:S01]  /*1570*/  VIADD R4, R12, 0xbf ;  /* 0x000000bf0c047836 */ /* 0x008fe20000000000 */
[----:B------:R0:W-:Y:S02]  /*1580*/  STL [R1+0x2c], R12 ;  /* 0x00002c0c01007387 */ /* 0x0001e40000100800 */
[----:B------:R-:W-:-:S04]  /*1590*/  IADD3 R27, -R8, RZ, RZ ;  /* 0x000000ff081b7210 */ /* 0x000fc80007ffe1ff */
[----:B------:R-:W-:Y:S01]  /*15a0*/  VIMNMX R27, RZ, R27, !PT ;  /* 0x0000001bff1b7248 */ /* 0x000fe20007fe0100 */
[----:B------:R-:W3:Y:S08]  /*15b0*/  @P1 LDC R11, c[0x0][0x44c] ;  /* 0x00011300ff0b1b82 */ /* 0x000ef00000000800 */
[----:B------:R-:W1:Y:S01]  /*15c0*/  @P1 LDC R5, c[0x0][0x450] ;  /* 0x00011400ff051b82 */ /* 0x000e620000000800 */
[----:B--2---:R-:W-:Y:S01]  /*15d0*/  @P0 IADD3 R28, -R0, R9, RZ ;  /* 0x00000009001c0210 */ /* 0x004fe20007ffe1ff */
[----:B---3--:R-:W-:-:S04]  /*15e0*/  @P1 IMAD.HI.U32 R0, R4, R11, RZ ;  /* 0x0000000b04001227 */ /* 0x008fc800078e00ff */
[----:B----4-:R-:W-:Y:S01]  /*15f0*/  IMAD.IADD R6, R8, 0x1, R28 ;  /* 0x0000000108067824 */ /* 0x010fe200078e021c */
[----:B-1----:R-:W-:-:S03]  /*1600*/  @P1 SHF.R.U32.HI R4, RZ, R5, R0 ;  /* 0x00000005ff041219 */ /* 0x002fc60000011600 */
[C---:B------:R-:W-:Y:S01]  /*1610*/  VIADD R0, R6.reuse, 0x7f ;  /* 0x0000007f06007836 */ /* 0x040fe20000000000 */
[----:B------:R-:W-:Y:S01]  /*1620*/  IADD3 R91, R6, 0x80, -R10 ;  /* 0x00000080065b7810 */ /* 0x000fe20007ffe80a */
[----:B------:R0:W-:Y:S03]  /*1630*/  STL [R1+0x30], R6 ;  /* 0x0000300601007387 */ /* 0x0001e60000100800 */
[----:B------:R-:W-:Y:S01]  /*1640*/  SHF.R.S32.HI R3, RZ, 0x1f, R0 ;  /* 0x0000001fff037819 */ /* 0x000fe20000011400 */
[----:B------:R-:W-:-:S03]  /*1650*/  IMAD.IADD R4, R91, 0x1, R4 ;  /* 0x000000015b047824 */ /* 0x000fc600078e0204 */
[----:B------:R-:W-:Y:S02]  /*1660*/  LEA.HI R3, R3, R0, RZ, 0x7 ;  /* 0x0000000003037211 */ /* 0x000fe400078f38ff */
[----:B------:R-:W-:Y:S02]  /*1670*/  SHF.R.S32.HI R5, RZ, 0x1f, R4 ;  /* 0x0000001fff057819 */ /* 0x000fe40000011404 */
[----:B------:R-:W-:Y:S02]  /*1680*/  SHF.R.S32.HI R92, RZ, 0x7, R3 ;  /* 0x00000007ff5c7819 */ /* 0x000fe40000011403 */
[----:B------:R-:W-:-:S04]  /*1690*/  LEA.HI R5, R5, R4, RZ, 0x7 ;  /* 0x0000000405057211 */ /* 0x000fc800078f38ff */
[----:B------:R-:W-:-:S04]  /*16a0*/  SHF.R.S32.HI R5, RZ, 0x7, R5 ;  /* 0x00000007ff057819 */ /* 0x000fc80000011405 */
[----:B------:R-:W-:-:S05]  /*16b0*/  VIMNMX R5, R92, R5, PT ;  /* 0x000000055c057248 */ /* 0x000fca0003fe0100 */
[----:B------:R-:W-:-:S05]  /*16c0*/  IMAD R5, R5, 0x80, -R8 ;  /* 0x0000008005057824 */ /* 0x000fca00078e0a08 */
[----:B------:R-:W-:-:S04]  /*16d0*/  VIMNMX R0, R5, R28, PT ;  /* 0x0000001c05007248 */ /* 0x000fc80003fe0100 */
[----:B------:R-:W-:Y:S02]  /*16e0*/  ISETP.GT.AND P0, PT, R0, R27, PT ;  /* 0x0000001b0000720c */ /* 0x000fe40003f04270 */
[----:B------:R-:W-:-:S05]  /*16f0*/  SHF.R.U32.HI R27, RZ, 0x7, R27 ;  /* 0x00000007ff1b7819 */ /* 0x000fca000001161b */
[----:B------:R-:W-:-:S06]  /*1700*/  IMAD.MOV.U32 R26, RZ, RZ, R27 ;  /* 0x000000ffff1a7224 */ /* 0x000fcc00078e001b */
[----:B------:R-:W-:-:S05]  /*1710*/  @P0 VIADD R0, R0, 0x7f ;  /* 0x0000007f00000836 */ /* 0x000fca0000000000 */
[----:B------:R-:W-:-:S04]  /*1720*/  @P0 SHF.R.S32.HI R3, RZ, 0x1f, R0 ;  /* 0x0000001fff030819 */ /* 0x000fc80000011400 */
[----:B------:R-:W-:-:S04]  /*1730*/  @P0 LEA.HI R3, R3, R0, RZ, 0x7 ;  /* 0x0000000003030211 */ /* 0x000fc800078f38ff */
[----:B------:R-:W-:Y:S02]  /*1740*/  @P0 SHF.R.S32.HI R26, RZ, 0x7, R3 ;  /* 0x00000007ff1a0819 */ /* 0x000fe40000011403 */
        /* <DEDUP_REMOVED lines=23> */
.L_x_14898:
[----:B------:R-:W-:Y:S05]  /*18c0*/  BSYNC B6 ;  /* 0x0000000000067941 */ /* 0x000fea0003800000 */
.L_x_14897:
        /* <DEDUP_REMOVED lines=20> */
.L_x_14900:
[----:B------:R-:W-:Y:S05]  /*1a10*/  BSYNC B6 ;  /* 0x0000000000067941 */ /* 0x000fea0003800000 */
.L_x_14899:
[----:B------:R-:W-:Y:S01]  /*1a20*/  ULDC.64 UR4, c[0x0][0x9f8] ;  /* 0x00027e0000047ab9 */ /* 0x000fe20000000a00 */
[----:B------:R-:W2:Y:S01]  /*1a30*/  LDL R37, [R1+0x38] ;  /* 0x0000380001257983 */ /* 0x000ea20000100800 */
[----:B------:R-:W-:Y:S01]  /*1a40*/  ISETP.NE.U32.AND P0, PT, RZ, UR4, PT ;  /* 0x00000004ff007c0c */ /* 0x000fe2000bf05070 */
[----:B------:R-:W0:Y:S01]  /*1a50*/  LDC.64 R4, c[0x0][0x300] ;  /* 0x0000c000ff047b82 */ /* 0x000e220000000a00 */
[----:B------:R-:W-:Y:S01]  /*1a60*/  IMAD.IADD R32, R33, 0x1, R32 ;  /* 0x0000000121207824 */ /* 0x000fe200078e0220 */
[----:B------:R-:W3:Y:S01]  /*1a70*/  LDL.LU R41, [R1] ;  /* 0x0000000001297983 */ /* 0x000ee20000300800 */
[----:B------:R-:W-:Y:S01]  /*1a80*/  ISETP.NE.AND.EX P0, PT, RZ, UR5, PT, P0 ;  /* 0x00000005ff007c0c */ /* 0x000fe2000bf05300 */
[----:B------:R-:W-:Y:S02]  /*1a90*/  ULDC.64 UR6, c[0x0][0xa08] ;  /* 0x0002820000067ab9 */ /* 0x000fe40000000a00 */
[----:B------:R-:W4:Y:S01]  /*1aa0*/  LDL R36, [R1+0x3c] ;  /* 0x00003c0001247983 */ /* 0x000f220000100800 */
[----:B------:R-:W1:Y:S01]  /*1ab0*/  S2R R40, SR_TID.X ;  /* 0x0000000000287919 */ /* 0x000e620000002100 */
[----:B------:R-:W-:Y:S01]  /*1ac0*/  SHF.R.S32.HI R13, RZ, 0x1f, R30 ;  /* 0x0000001fff0d7819 */ /* 0x000fe2000001141e */
[----:B------:R-:W3:Y:S07]  /*1ad0*/  LDC R63, c[0x0][0x3f4] ;  /* 0x0000fd00ff3f7b82 */ /* 0x000eee0000000800 */
[----:B------:R-:W-:-:S04]  /*1ae0*/  @P0 IADD3 R6, P1, R34, UR4, RZ ;  /* 0x0000000422060c10 */ /* 0x000fc8000ff3e0ff */
[----:B------:R-:W-:Y:S01]  /*1af0*/  @P0 IADD3.X R7, R35, UR5, RZ, P1, !PT ;  /* 0x0000000523070c10 */ /* 0x000fe20008ffe4ff */
[----:B------:R-:W-:Y:S01]  /*1b00*/  ULDC.64 UR4, c[0x0][0x308] ;  /* 0x0000c20000047ab9 */ /* 0x000fe20000000a00 */
[----:B------:R-:W-:Y:S01]  /*1b10*/  SHF.R.S32.HI R17, RZ, 0x1f, R16 ;  /* 0x0000001fff117819 */ /* 0x000fe20000011410 */
[----:B------:R-:W1:Y:S02]  /*1b20*/  LDC.64 R68, c[0x0][0x408] ;  /* 0x00010200ff447b82 */ /* 0x000e640000000a00 */
[----:B------:R1:W4:Y:S01]  /*1b30*/  @P0 LDG.E R31, desc[UR40][R6.64] ;  /* 0x00000028061f0981 */ /* 0x000322000c1e1900 */
[----:B------:R-:W-:Y:S01]  /*1b40*/  SHF.R.S32.HI R35, RZ, 0x1f, R32 ;  /* 0x0000001fff237819 */ /* 0x000fe20000011420 */
[-C--:B0-----:R-:W-:Y:S01]  /*1b50*/  IMAD.WIDE.U32 R8, R32, R4.reuse, RZ ;  /* 0x0000000420087225 */ /* 0x081fe200078e00ff */
[----:B------:R-:W-:Y:S02]  /*1b60*/  ISETP.NE.U32.AND P0, PT, RZ, UR6, PT ;  /* 0x00000006ff007c0c */ /* 0x000fe4000bf05070 */
[----:B------:R-:W-:Y:S01]  /*1b70*/  SHF.R.S32.HI R38, RZ, 0x1f, R19 ;  /* 0x0000001fff267819 */ /* 0x000fe20000011413 */
[-C--:B------:R-:W-:Y:S01]  /*1b80*/  IMAD R0, R35, R4.reuse, RZ ;  /* 0x0000000423007224 */ /* 0x080fe200078e02ff */
[----:B------:R-:W-:Y:S01]  /*1b90*/  ISETP.NE.AND.EX P0, PT, RZ, UR7, PT, P0 ;  /* 0x00000007ff007c0c */ /* 0x000fe2000bf05300 */
[----:B------:R-:W-:Y:S01]  /*1ba0*/  IMAD.WIDE.U32 R10, R19, R4, R16 ;  /* 0x00000004130a7225 */ /* 0x000fe200078e0010 */
[----:B------:R-:W-:-:S02]  /*1bb0*/  SHF.R.S32.HI R153, RZ, 0x1f, R152 ;  /* 0x0000001fff997819 */ /* 0x000fc40000011498 */
[----:B------:R-:W-:Y:S01]  /*1bc0*/  SHF.L.U64.HI R74, R4, 0x7, R5 ;  /* 0x00000007044a7819 */ /* 0x000fe20000010205 */
[----:B------:R-:W-:Y:S02]  /*1bd0*/  IMAD R3, R32, R5, R0 ;  /* 0x0000000520037224 */ /* 0x000fe400078e0200 */
[----:B------:R-:W-:Y:S02]  /*1be0*/  IMAD.SHL.U32 R73, R4, 0x80, RZ ;  /* 0x0000008004497824 */ /* 0x000fe400078e00ff */
[----:B------:R-:W-:Y:S01]  /*1bf0*/  VIADD R66, R16, 0x20 ;  /* 0x0000002010427836 */ /* 0x000fe20000000000 */
[----:B------:R-:W-:Y:S01]  /*1c00*/  IADD3 R9, R9, R3, RZ ;  /* 0x0000000309097210 */ /* 0x000fe20007ffe0ff */
[----:B------:R-:W-:Y:S01]  /*1c10*/  IMAD R3, R13, UR4, RZ ;  /* 0x000000040d037c24 */ /* 0x000fe2000f8e02ff */
[----:B-1----:R-:W-:Y:S02]  /*1c20*/  SHF.R.U32.HI R39, RZ, 0x7, R40 ;  /* 0x00000007ff277819 */ /* 0x002fe40000011628 */
[----:B------:R-:W-:Y:S01]  /*1c30*/  IADD3 R40, R40, -0x80, RZ ;  /* 0xffffff8028287810 */ /* 0x000fe20007ffe0ff */
[C---:B------:R-:W-:Y:S01]  /*1c40*/  IMAD R3, R30.reuse, UR5, R3 ;  /* 0x000000051e037c24 */ /* 0x040fe2000f8e0203 */
[----:B------:R-:W-:Y:S01]  /*1c50*/  ISETP.NE.AND P6, PT, R39, 0x1, PT ;  /* 0x000000012700780c */ /* 0x000fe20003fc5270 */
[----:B------:R-:W-:Y:S01]  /*1c60*/  IMAD.WIDE.U32 R6, R30, UR4, R8 ;  /* 0x000000041e067c25 */ /* 0x000fe2000f8e0008 */
[----:B------:R-:W-:-:S03]  /*1c70*/  ULDC.64 UR4, c[0x0][0x310] ;  /* 0x0000c40000047ab9 */ /* 0x000fc60000000a00 */
[----:B------:R-:W-:Y:S02]  /*1c80*/  IMAD.IADD R7, R7, 0x1, R3 ;  /* 0x0000000107077824 */ /* 0x000fe400078e0203 */
[----:B------:R-:W-:-:S04]  /*1c90*/  IMAD.WIDE.U32 R20, R19, R68, R16 ;  /* 0x0000004413147225 */ /* 0x000fc800078e0010 */
[----:B------:R-:W-:Y:S01]  /*1ca0*/  VIADD R64, R39, 0x8 ;  /* 0x0000000827407836 */ /* 0x000fe20000000000 */
[C---:B--2---:R-:W-:Y:S02]  /*1cb0*/  LOP3.LUT P1, RZ, R37.reuse, 0x4, RZ, 0xc0, !PT ;  /* 0x0000000425ff7812 */ /* 0x044fe4000782c0ff */
[----:B------:R-:W-:Y:S01]  /*1cc0*/  SHF.L.U32 R70, R37, 0x6, RZ ;  /* 0x0000000625467819 */ /* 0x000fe200000006ff */
[----:B------:R-:W-:Y:S01]  /*1cd0*/  VIADD R37, R19, 0x60 ;  /* 0x0000006013257836 */ /* 0x000fe20000000000 */
[----:B---3--:R-:W-:Y:S02]  /*1ce0*/  LOP3.LUT R41, R41, 0xfffffffb, RZ, 0xc0, !PT ;  /* 0xfffffffb29297812 */ /* 0x008fe400078ec0ff */
[----:B------:R-:W-:Y:S02]  /*1cf0*/  LOP3.LUT R70, R70, 0x1c0, RZ, 0xc0, !PT ;  /* 0x000001c046467812 */ /* 0x000fe400078ec0ff */
[----:B------:R-:W-:Y:S02]  /*1d00*/  SHF.R.S32.HI R65, RZ, 0x1f, R37 ;  /* 0x0000001fff417819 */ /* 0x000fe40000011425 */
[----:B------:R-:W-:-:S02]  /*1d10*/  SHF.R.S32.HI R37, RZ, 0x1f, R40 ;  /* 0x0000001fff257819 */ /* 0x000fc40000011428 */
[----:B------:R-:W-:Y:S02]  /*1d20*/  SHF.R.U32.HI R67, RZ, 0x3, R70 ;  /* 0x00000003ff437819 */ /* 0x000fe40000011646 */
[----:B------:R-:W-:Y:S02]  /*1d30*/  @P1 LOP3.LUT R41, R41, 0x4, RZ, 0xfc, !PT ;  /* 0x0000000429291812 */ /* 0x000fe400078efcff */
[----:B------:R-:W-:-:S03]  /*1d40*/  LEA.HI R37, R37, R40, RZ, 0x5 ;  /* 0x0000002825257211 */ /* 0x000fc600078f28ff */
[----:B------:R0:W-:Y:S01]  /*1d50*/  STL [R1], R41 ;  /* 0x0000002901007387 */ /* 0x0001e20000100800 */
[----:B------:R-:W-:Y:S02]  /*1d60*/  SHF.R.S32.HI R37, RZ, 0x5, R37 ;  /* 0x00000005ff257819 */ /* 0x000fe40000011425 */
[----:B----4-:R-:W-:Y:S02]  /*1d70*/  SEL R57, R31, RZ, !P0 ;  /* 0x000000ff1f397207 */ /* 0x010fe40004000000 */
[----:B------:R-:W-:-:S03]  /*1d80*/  SHF.R.S32.HI R0, RZ, 0x1f, R31 ;  /* 0x0000001fff007819 */ /* 0x000fc6000001141f */
[----:B------:R-:W-:Y:S01]  /*1d90*/  IMAD.WIDE.U32 R8, R57, UR4, R6 ;  /* 0x0000000439087c25 */ /* 0x000fe2000f8e0006 */
[----:B------:R-:W-:Y:S01]  /*1da0*/  SEL R14, R0, RZ, !P0 ;  /* 0x000000ff000e7207 */ /* 0x000fe20004000000 */
[----:B------:R-:W1:Y:S01]  /*1db0*/  LDC.64 R6, c[0x0][0x3f8] ;  /* 0x0000fe00ff067b82 */ /* 0x000e620000000a00 */
[----:B------:R-:W-:-:S03]  /*1dc0*/  IADD3 R77, P0, R8, R10, RZ ;  /* 0x0000000a084d7210 */ /* 0x000fc60007f1e0ff */
[----:B------:R-:W-:-:S04]  /*1dd0*/  IMAD R0, R14, UR4, RZ ;  /* 0x000000040e007c24 */ /* 0x000fc8000f8e02ff */
[----:B------:R-:W-:Y:S01]  /*1de0*/  IMAD R3, R57, UR5, R0 ;  /* 0x0000000539037c24 */ /* 0x000fe2000f8e0200 */
[----:B------:R-:W-:Y:S05]  /*1df0*/  @!P6 WARPSYNC.ALL ;  /* 0x000000000000e948 */ /* 0x000fea0003800000 */
[----:B------:R-:W-:Y:S01]  /*1e00*/  ULDC.64 UR4, c[0x0][0x330] ;  /* 0x0000cc0000047ab9 */ /* 0x000fe20000000a00 */
[----:B------:R-:W-:Y:S02]  /*1e10*/  IMAD R0, R38, R4, RZ ;  /* 0x0000000426007224 */ /* 0x000fe400078e02ff */
[----:B------:R-:W-:Y:S02]  /*1e20*/  IMAD R13, R13, UR4, RZ ;  /* 0x000000040d0d7c24 */ /* 0x000fe4000f8e02ff */
[----:B------:R-:W-:-:S02]  /*1e30*/  IMAD R75, R19, R5, R0 ;  /* 0x00000005134b7224 */ /* 0x000fc400078e0200 */
[----:B------:R-:W-:Y:S02]  /*1e40*/  IMAD R15, R30, UR5, R13 ;  /* 0x000000051e0f7c24 */ /* 0x000fe4000f8e020d */
[----:B------:R-:W-:Y:S01]  /*1e50*/  IMAD.IADD R76, R9, 0x1, R3 ;  /* 0x00000001094c7824 */ /* 0x000fe200078e0203 */
[----:B-1----:R-:W-:Y:S01]  /*1e60*/  SHF.L.U64.HI R72, R6, 0x7, R7 ;  /* 0x0000000706487819 */ /* 0x002fe20000010207 */
[----:B------:R-:W-:Y:S01]  /*1e70*/  IMAD.WIDE.U32 R12, R30, UR4, R16 ;  /* 0x000000041e0c7c25 */ /* 0x000fe2000f8e0010 */
[----:B------:R-:W-:Y:S02]  /*1e80*/  ULDC.64 UR4, c[0x0][0x338] ;  /* 0x0000ce0000047ab9 */ /* 0x000fe40000000a00 */
[----:B------:R-:W-:Y:S01]  /*1e90*/  IADD3.X R75, R76, R11, R75, P0, !PT ;  /* 0x0000000b4c4b7210 */ /* 0x000fe200007fe44b */
[----:B------:R-:W-:Y:S01]  /*1ea0*/  IMAD R0, R38, R6, RZ ;  /* 0x0000000626007224 */ /* 0x000fe200078e02ff */
[----:B------:R-:W-:Y:S01]  /*1eb0*/  @!P6 BAR.SYNC.DEFER_BLOCKING 0x9, 0x100 ;  /* 0x024400000000eb1d */ /* 0x000fe20000010000 */
[----:B------:R-:W-:Y:S01]  /*1ec0*/  IMAD.IADD R13, R13, 0x1, R15 ;  /* 0x000000010d0d7824 */ /* 0x000fe200078e020f */
[----:B------:R-:W-:Y:S01]  /*1ed0*/  ISETP.GE.AND P0, PT, R16, R63, PT ;  /* 0x0000003f1000720c */ /* 0x000fe20003f06270 */
[----:B------:R-:W-:-:S02]  /*1ee0*/  IMAD R15, R19, R7, R0 ;  /* 0x00000007130f7224 */ /* 0x000fc400078e0200 */
[----:B------:R-:W-:-:S04]  /*1ef0*/  IMAD.WIDE.U32 R10, R19, R6, R16 ;  /* 0x00000006130a7225 */ /* 0x000fc800078e0010 */
[----:B------:R-:W-:Y:S01]  /*1f00*/  IMAD R3, R14, UR4, RZ ;  /* 0x000000040e037c24 */ /* 0x000fe2000f8e02ff */
[----:B------:R-:W-:Y:S01]  /*1f10*/  IADD3 R11, R15, R11, RZ ;  /* 0x0000000b0f0b7210 */ /* 0x000fe20007ffe0ff */
[----:B------:R-:W-:Y:S02]  /*1f20*/  IMAD R0, R38, R68, RZ ;  /* 0x0000004426007224 */ /* 0x000fe400078e02ff */
[----:B------:R-:W-:Y:S01]  /*1f30*/  IMAD R33, R57, UR5, R3 ;  /* 0x0000000539217c24 */ /* 0x000fe2000f8e0203 */
[----:B------:R-:W-:Y:S01]  /*1f40*/  SEL R3, R63, RZ, P0 ;  /* 0x000000ff3f037207 */ /* 0x000fe20000000000 */
[----:B-----5:R-:W-:Y:S01]  /*1f50*/  IMAD.WIDE.U32 R52, R24, R6, R10 ;  /* 0x0000000618347225 */ /* 0x020fe200078e000a */
[----:B------:R-:W-:-:S03]  /*1f60*/  IADD3 R10, P1, R19, R32, RZ ;  /* 0x00000020130a7210 */ /* 0x000fc60007f3e0ff */
[----:B------:R-:W-:Y:S01]  /*1f70*/  IMAD.WIDE.U32 R56, R57, UR4, R12 ;  /* 0x0000000439387c25 */ /* 0x000fe2000f8e000c */
[----:B------:R-:W-:Y:S02]  /*1f80*/  ULDC UR4, c[0x0][0x2f4] ;  /* 0x0000bd0000047ab9 */ /* 0x000fe40000000800 */
[----:B------:R-:W-:Y:S01]  /*1f90*/  ISETP.GE.AND P2, PT, R66, UR4, PT ;  /* 0x0000000442007c0c */ /* 0x000fe2000bf46270 */
[----:B------:R-:W-:Y:S01]  /*1fa0*/  IMAD.X R11, R38, 0x1, R35, P1 ;  /* 0x00000001260b7824 */ /* 0x000fe200008e0623 */
[C---:B------:R-:W-:Y:S01]  /*1fb0*/  ISETP.GE.AND P1, PT, R16.reuse, UR4, PT ;  /* 0x0000000410007c0c */ /* 0x040fe2000bf26270 */
[----:B------:R-:W-:Y:S02]  /*1fc0*/  IMAD.IADD R3, R16, 0x1, R3 ;  /* 0x0000000110037824 */ /* 0x000fe400078e0203 */
[C---:B------:R-:W-:Y:S02]  /*1fd0*/  VIADD R38, R19.reuse, 0x60 ;  /* 0x0000006013267836 */ /* 0x040fe40000000000 */
[----:B------:R-:W-:-:S04]  /*1fe0*/  IMAD.WIDE.U32 R30, R19, R68, R152 ;  /* 0x00000044131e7225 */ /* 0x000fc800078e0098 */
[----:B------:R-:W-:Y:S01]  /*1ff0*/  IMAD R13, R19, R69, R0 ;  /* 0x00000045130d7224 */ /* 0x000fe200078e0200 */
[----:B------:R-:W-:Y:S01]  /*2000*/  SHF.R.S32.HI R0, RZ, 0x1f, R3 ;  /* 0x0000001fff007819 */ /* 0x000fe20000011403 */
[----:B------:R-:W-:Y:S02]  /*2010*/  IMAD.SHL.U32 R38, R38, 0x40, RZ ;  /* 0x0000004026267824 */ /* 0x000fe400078e00ff */
[----:B------:R-:W-:Y:S01]  /*2020*/  IMAD.IADD R31, R31, 0x1, R13 ;  /* 0x000000011f1f7824 */ /* 0x000fe200078e020d */
[----:B------:R-:W-:Y:S01]  /*2030*/  LEA.HI R3, R0, R3, RZ, 0x3 ;  /* 0x0000000300037211 */ /* 0x000fe200078f18ff */
[----:B------:R-:W-:Y:S01]  /*2040*/  IMAD.IADD R21, R13, 0x1, R21 ;  /* 0x000000010d157824 */ /* 0x000fe200078e0215 */
[----:B------:R-:W-:Y:S01]  /*2050*/  SHF.R.S32.HI R13, RZ, 0x1f, R24 ;  /* 0x0000001fff0d7819 */ /* 0x000fe20000011418 */
[----:B------:R-:W-:Y:S01]  /*2060*/  IMAD.WIDE.U32 R54, R19, R6, R152 ;  /* 0x0000000613367225 */ /* 0x000fe200078e0098 */
[----:B------:R-:W-:-:S03]  /*2070*/  LOP3.LUT R38, R38, 0x1c0, RZ, 0xc0, !PT ;  /* 0x000001c026267812 */ /* 0x000fc600078ec0ff */
[----:B------:R-:W-:Y:S01]  /*2080*/  IMAD R0, R13, R6, RZ ;  /* 0x000000060d007224 */ /* 0x000fe200078e02ff */
[----:B------:R-:W-:Y:S01]  /*2090*/  LOP3.LUT R4, R38, 0x38, R3, 0xf8, !PT ;  /* 0x0000003826047812 */ /* 0x000fe200078ef803 */
[----:B------:R-:W-:Y:S02]  /*20a0*/  VIADD R38, R19, 0x60 ;  /* 0x0000006013267836 */ /* 0x000fe40000000000 */
[----:B------:R-:W-:Y:S01]  /*20b0*/  IMAD R5, R24, R7, R0 ;  /* 0x0000000718057224 */ /* 0x000fe200078e0200 */
[----:B------:R-:W-:Y:S01]  /*20c0*/  LOP3.LUT R0, R70, 0x18, R16, 0xf8, !PT ;  /* 0x0000001846007812 */ /* 0x000fe200078ef810 */
[----:B------:R-:W-:Y:S01]  /*20d0*/  IMAD.SHL.U32 R38, R38, 0x40, RZ ;  /* 0x0000004026267824 */ /* 0x000fe200078e00ff */
[----:B------:R-:W-:Y:S01]  /*20e0*/  LOP3.LUT R7, R3, 0xfffffff8, RZ, 0xc0, !PT ;  /* 0xfffffff803077812 */ /* 0x000fe200078ec0ff */
[----:B------:R-:W-:Y:S01]  /*20f0*/  IMAD.IADD R55, R55, 0x1, R15 ;  /* 0x0000000137377824 */ /* 0x000fe200078e020f */
[----:B------:R-:W-:Y:S01]  /*2100*/  LOP3.LUT R0, R0, R67, RZ, 0x3c, !PT ;  /* 0x0000004300007212 */ /* 0x000fe200078e3cff */
[----:B------:R-:W-:Y:S01]  /*2110*/  IMAD R13, R13, R68, RZ ;  /* 0x000000440d0d7224 */ /* 0x000fe200078e02ff */
[----:B------:R-:W-:Y:S01]  /*2120*/  LOP3.LUT R38, R38, 0x1c0, RZ, 0xc0, !PT ;  /* 0x000001c026267812 */ /* 0x000fe200078ec0ff */
[----:B------:R-:W-:-:S03]  /*2130*/  IMAD.WIDE.U32 R54, R24, R6, R54 ;  /* 0x0000000618367225 */ /* 0x000fc600078e0036 */
[----:B------:R-:W-:Y:S01]  /*2140*/  SHF.R.U32.HI R38, RZ, 0x3, R38 ;  /* 0x00000003ff267819 */ /* 0x000fe20000011626 */
[----:B------:R-:W-:Y:S01]  /*2150*/  IMAD R62, R37, 0x200, R0 ;  /* 0x00000200253e7824 */ /* 0x000fe200078e0200 */
[----:B------:R-:W-:Y:S01]  /*2160*/  LOP3.LUT R0, R70, 0x38, R3, 0xf8, !PT ;  /* 0x0000003846007812 */ /* 0x000fe200078ef803 */
[----:B------:R-:W-:Y:S01]  /*2170*/  IMAD R13, R24, R69, R13 ;  /* 0x00000045180d7224 */ /* 0x000fe200078e020d */
[----:B------:R-:W-:Y:S01]  /*2180*/  LOP3.LUT R12, R4, R38, RZ, 0x3c, !PT ;  /* 0x00000026040c7212 */ /* 0x000fe200078e3cff */
[-C--:B------:R-:W-:Y:S01]  /*2190*/  IMAD.WIDE.U32 R20, R24, R68.reuse, R20 ;  /* 0x0000004418147225 */ /* 0x080fe200078e0014 */
[----:B------:R-:W-:Y:S02]  /*21a0*/  LOP3.LUT R0, R0, R67, RZ, 0x3c, !PT ;  /* 0x0000004300007212 */ /* 0x000fe400078e3cff */
[----:B------:R-:W-:Y:S01]  /*21b0*/  SHF.L.U64.HI R69, R68, 0x7, R69 ;  /* 0x0000000744457819 */ /* 0x000fe20000010245 */
[----:B------:R-:W-:Y:S01]  /*21c0*/  IMAD.WIDE.U32 R30, R24, R68, R30 ;  /* 0x00000044181e7225 */ /* 0x000fe200078e001e */
[----:B------:R-:W-:-:S02]  /*21d0*/  IADD3 R61, R55, R5, RZ ;  /* 0x00000005373d7210 */ /* 0x000fc40007ffe0ff */
[----:B------:R-:W-:Y:S01]  /*21e0*/  IADD3 R58, R13, R21, RZ ;  /* 0x000000150d3a7210 */ /* 0x000fe20007ffe0ff */
[----:B------:R-:W-:Y:S01]  /*21f0*/  IMAD.SHL.U32 R71, R6, 0x80, RZ ;  /* 0x0000008006477824 */ /* 0x000fe200078e00ff */
[----:B------:R-:W-:Y:S01]  /*2200*/  SHF.R.S32.HI R6, RZ, 0x3, R3 ;  /* 0x00000003ff067819 */ /* 0x000fe20000011403 */
[----:B------:R-:W-:Y:S01]  /*2210*/  IMAD.IADD R60, R5, 0x1, R53 ;  /* 0x00000001053c7824 */ /* 0x000fe200078e0235 */
[----:B------:R-:W-:Y:S01]  /*2220*/  SHF.R.S32.HI R5, RZ, 0x1f, R7 ;  /* 0x0000001fff057819 */ /* 0x000fe20000011407 */
[----:B------:R-:W-:Y:S01]  /*2230*/  IMAD R4, R37, 0x200, R0 ;  /* 0x0000020025047824 */ /* 0x000fe200078e0200 */
[----:B------:R-:W-:Y:S01]  /*2240*/  IADD3 R0, R57, R33, RZ ;  /* 0x0000002139007210 */ /* 0x000fe20007ffe0ff */
[----:B------:R-:W-:Y:S02]  /*2250*/  IMAD.SHL.U32 R68, R68, 0x80, RZ ;  /* 0x0000008044447824 */ /* 0x000fe400078e00ff */
[----:B------:R-:W-:Y:S02]  /*2260*/  IMAD.SHL.U32 R63, R63, 0x2, RZ ;  /* 0x000000023f3f7824 */ /* 0x000fe400078e00ff */
[----:B------:R-:W-:-:S02]  /*2270*/  IMAD.IADD R59, R31, 0x1, R13 ;  /* 0x000000011f3b7824 */ /* 0x000fc400078e020d */
[----:B0-----:R-:W-:-:S07]  /*2280*/  IMAD.IADD R3, R36, 0x1, R12 ;  /* 0x0000000124037824 */ /* 0x001fce00078e020c */
.L_x_14950:
[----:B------:R-:W2:Y:S01]  /*2290*/  LDL R35, [R1+0x38] ;  /* 0x0000380001237983 */ /* 0x000ea20000100800 */
[----:B------:R-:W0:Y:S03]  /*22a0*/  LDC.64 R86, c[0x0][0x300] ;  /* 0x0000c000ff567b82 */ /* 0x000e260000000a00 */
[----:B------:R-:W3:Y:S01]  /*22b0*/  LDL.LU R34, [R1] ;  /* 0x0000000001227983 */ /* 0x000ee20000300800 */
[----:B------:R-:W-:Y:S01]  /*22c0*/  VIADD R32, R26, 0xffffffff ;  /* 0xffffffff1a207836 */ /* 0x000fe20000000000 */
[----:B------:R-:W-:Y:S01]  /*22d0*/  LEA R82, R22, R62, 0xd ;  /* 0x0000003e16527211 */ /* 0x000fe200078e68ff */
[----:B------:R-:W-:Y:S05]  /*22e0*/  YIELD ;  /* 0x0000000000007946 */ /* 0x000fea0003800000 */
[----:B------:R-:W1:Y:S01]  /*22f0*/  LDC.64 R80, c[0x0][0x2e8] ;  /* 0x0000ba00ff507b82 */ /* 0x000e620000000a00 */
[----:B------:R-:W-:Y:S01]  /*2300*/  SHF.R.S32.HI R33, RZ, 0x1f, R32 ;  /* 0x0000001fff217819 */ /* 0x000fe20000011420 */
[-C--:B------:R-:W-:Y:S01]  /*2310*/  IMAD R12, R74, R32.reuse, RZ ;  /* 0x000000204a0c7224 */ /* 0x080fe200078e02ff */
[----:B------:R-:W-:Y:S01]  /*2320*/  BSSY B0, `(.L_x_14901) ;  /* 0x00002d1000007945 */ /* 0x000fe20003800000 */
[----:B------:R-:W-:-:S04]  /*2330*/  IMAD.WIDE.U32 R14, R73, R32, RZ ;  /* 0x00000020490e7225 */ /* 0x000fc800078e00ff */
[----:B------:R-:W-:Y:S01]  /*2340*/  IMAD R85, R33, R73, R12 ;  /* 0x0000004921557224 */ /* 0x000fe200078e020c */
[----:B------:R-:W4:Y:S01]  /*2350*/  LDC R88, c[0x0][0x3f4] ;  /* 0x0000fd00ff587b82 */ /* 0x000f220000000800 */
[----:B------:R-:W-:Y:S02]  /*2360*/  IMAD.MOV.U32 R84, RZ, RZ, R14 ;  /* 0x000000ffff547224 */ /* 0x000fe400078e000e */
[----:B------:R-:W-:Y:S02]  /*2370*/  IMAD.IADD R85, R15, 0x1, R85 ;  /* 0x000000010f557824 */ /* 0x000fe400078e0255 */
[----:B0-----:R-:W-:Y:S02]  /*2380*/  IMAD R26, R87, 0x60, RZ ;  /* 0x00000060571a7824 */ /* 0x001fe400078e02ff */
[----:B------:R-:W-:-:S03]  /*2390*/  IMAD.WIDE.U32 R12, R86, 0x60, R84 ;  /* 0x00000060560c7825 */ /* 0x000fc600078e0054 */
[C---:B------:R-:W-:Y:S02]  /*23a0*/  IADD3 R15, P4, R77.reuse, R12, RZ ;  /* 0x0000000c4d0f7210 */ /* 0x040fe40007f9e0ff */
[----:B------:R-:W-:Y:S02]  /*23b0*/  IADD3 R12, P3, R77, R14, RZ ;  /* 0x0000000e4d0c7210 */ /* 0x000fe40007f7e0ff */
[----:B------:R-:W-:Y:S01]  /*23c0*/  IADD3.X R14, R75, R13, R26, P4, !PT ;  /* 0x0000000d4b0e7210 */ /* 0x000fe200027fe41a */
[----:B------:R-:W-:Y:S01]  /*23d0*/  IMAD.MOV.U32 R26, RZ, RZ, R32 ;  /* 0x000000ffff1a7224 */ /* 0x000fe200078e0020 */
[-C--:B-1----:R-:W-:Y:S01]  /*23e0*/  LEA R36, P4, R15, R80.reuse, 0x1 ;  /* 0x000000500f247211 */ /* 0x082fe200078808ff */
[----:B------:R-:W-:Y:S01]  /*23f0*/  IMAD.X R13, R85, 0x1, R75, P3 ;  /* 0x00000001550d7824 */ /* 0x000fe200018e064b */
[----:B------:R-:W-:Y:S02]  /*2400*/  LEA R38, P3, R12, R80, 0x1 ;  /* 0x000000500c267211 */ /* 0x000fe400078608ff */
[----:B------:R-:W-:-:S02]  /*2410*/  LEA.HI.X R37, R15, R81, R14, 0x1, P4 ;  /* 0x000000510f257211 */ /* 0x000fc400020f0c0e */
[----:B------:R-:W-:Y:S02]  /*2420*/  ISETP.GT.AND P4, PT, R32, R27, PT ;  /* 0x0000001b2000720c */ /* 0x000fe40003f84270 */
[----:B------:R-:W-:Y:S01]  /*2430*/  LEA.HI.X R39, R12, R81, R13, 0x1, P3 ;  /* 0x000000510c277211 */ /* 0x000fe200018f0c0d */
[----:B------:R-:W-:Y:S01]  /*2440*/  VIADD R12, R82, 0x20 ;  /* 0x00000020520c7836 */ /* 0x000fe20000000000 */
[----:B----4-:R-:W-:Y:S02]  /*2450*/  ISETP.GE.AND P3, PT, R88, 0x1, PT ;  /* 0x000000015800780c */ /* 0x010fe40003f66270 */
[----:B--2---:R-:W-:Y:S02]  /*2460*/  LOP3.LUT P5, RZ, R35, 0x4, RZ, 0xc0, !PT ;  /* 0x0000000423ff7812 */ /* 0x004fe400078ac0ff */
[----:B---3--:R-:W-:-:S05]  /*2470*/  LOP3.LUT R34, R34, 0xfffffffd, RZ, 0xc0, !PT ;  /* 0xfffffffd22227812 */ /* 0x008fca00078ec0ff */
[----:B------:R-:W-:-:S05]  /*2480*/  @P4 LOP3.LUT R34, R34, 0x2, RZ, 0xfc, !PT ;  /* 0x0000000222224812 */ /* 0x000fca00078efcff */
[----:B------:R0:W-:Y:S01]  /*2490*/  STL [R1], R34 ;  /* 0x0000002201007387 */ /* 0x0001e20000100800 */
[C---:B------:R-:W-:Y:S02]  /*24a0*/  @P5 VIADD R12, R82.reuse, 0xffffffe0 ;  /* 0xffffffe0520c5836 */ /* 0x040fe40000000000 */
[----:B------:R-:W-:-:S03]  /*24b0*/  IMAD R82, R82, 0x2, R25 ;  /* 0x0000000252527824 */ /* 0x000fc600078e0219 */
[----:B------:R-:W-:Y:S01]  /*24c0*/  LEA R79, R12, R25, 0x1 ;  /* 0x000000190c4f7211 */ /* 0x000fe200078e08ff */
        /* <DEDUP_REMOVED lines=45> */
.L_x_14905:
[----:B------:R-:W-:Y:S05]  /*27a0*/  BSYNC B1 ;  /* 0x0000000000017941 */ /* 0x000fea0003800000 */
.L_x_14904:
[----:B0-----:R-:W-:Y:S01]  /*27b0*/  IADD3 R12, R19, 0x60, RZ ;  /* 0x00000060130c7810 */ /* 0x001fe20007ffe0ff */
[----:B------:R-:W-:Y:S01]  /*27c0*/  BSSY B1, `(.L_x_14906) ;  /* 0x0000021000017945 */ /* 0x000fe20003800000 */
[----:B-----5:R-:W-:Y:S02]  /*27d0*/  IMAD.MOV.U32 R86, RZ, RZ, R48 ;  /* 0x000000ffff567224 */ /* 0x020fe400078e0030 */
[----:B------:R-:W-:Y:S01]  /*27e0*/  ISETP.GE.AND P5, PT, R12, R83, PT ;  /* 0x000000530c00720c */ /* 0x000fe20003fa6270 */
[----:B------:R-:W-:-:S12]  /*27f0*/  IMAD.MOV.U32 R87, RZ, RZ, R49 ;  /* 0x000000ffff577224 */ /* 0x000fd800078e0031 */
        /* <DEDUP_REMOVED lines=29> */
.L_x_14907:
[----:B------:R-:W-:Y:S05]  /*29d0*/  BSYNC B1 ;  /* 0x0000000000017941 */ /* 0x000fea0003800000 */
.L_x_14906:
        /* <DEDUP_REMOVED lines=24> */
[----:B------:R-:W-:Y:S02]  /*2b60*/  PRMT R47, R14, 0x5410, R15 ;  /* 0x000054100e2f7816 */ /* 0x000fe4000000000f */
[----:B--2---:R-:W-:-:S13]  /*2b70*/  ISETP.NE.AND P3, PT, R78, 0x3, PT ;  /* 0x000000034e00780c */ /* 0x004fda0003f65270 */
[----:B------:R-:W-:Y:S05]  /*2b80*/  @!P3 BRA `(.L_x_14908) ;  /* 0x000000000004b947 */ /* 0x000fea0003800000 */
[----:B------:R-:W-:Y:S01]  /*2b90*/  BPT.TRAP 0x1 ;  /* 0x000000040000795c */ /* 0x000fe20000300000 */
.L_x_14908:
[----:B------:R-:W-:Y:S01]  /*2ba0*/  IMAD R78, R22, 0x8, R2 ;  /* 0x00000008164e7824 */ /* 0x000fe200078e0202 */
[----:B------:R-:W-:Y:S01]  /*2bb0*/  SHF.L.U32 R90, R154, 0x1f, RZ ;  /* 0x0000001f9a5a7819 */ /* 0x000fe200000006ff */
[----:B------:R-:W-:Y:S03]  /*2bc0*/  BSSY B1, `(.L_x_14909) ;  /* 0x0000003000017945 */ /* 0x000fe60003800000 */
[----:B------:R-:W0:Y:S02]  /*2bd0*/  SYNCS.PHASECHK.TRANS64.TRYWAIT P6, [R78+URZ+0x16890], R90 ;  /* 0x0168905a4e0075a7 */ /* 0x000e2400080c017f */
[----:B0-----:R-:W-:Y:S05]  /*2be0*/  @!P6 BRA `(.L_x_14910) ;  /* 0x0000016800dce947 */ /* 0x001fea0003800000 */
.L_x_15168:
[----:B------:R-:W-:Y:S05]  /*2bf0*/  BSYNC B1 ;  /* 0x0000000000017941 */ /* 0x000fea0003800000 */
.L_x_14909:
        /* <DEDUP_REMOVED lines=49> */
.L_x_14916:
[----:B------:R-:W-:Y:S05]  /*2f10*/  BSYNC B3 ;  /* 0x0000000000037941 */ /* 0x000fea0003800000 */
.L_x_14915:
[----:B--2---:R1:W-:Y:S02]  /*2f20*/  STG.E.128 desc[UR40][R38.64], R12 ;  /* 0x0000000c26007986 */ /* 0x0043e4000c101d28 */
.L_x_14914:
[----:B------:R-:W-:Y:S05]  /*2f30*/  BSYNC B2 ;  /* 0x0000000000027941 */ /* 0x000fea0003800000 */
.L_x_14913:
        /* <DEDUP_REMOVED lines=46> */
.L_x_14918:
[----:B------:R-:W-:Y:S05]  /*3220*/  BSYNC B2 ;  /* 0x0000000000027941 */ /* 0x000fea0003800000 */
.L_x_14917:
[----:B--2---:R2:W-:Y:S02]  /*3230*/  STG.E.128 desc[UR40][R38.64+0x40], R12 ;  /* 0x0000400c26007986 */ /* 0x0045e4000c101d28 */
.L_x_14912:
[----:B------:R-:W-:Y:S05]  /*3240*/  BSYNC B1 ;  /* 0x0000000000017941 */ /* 0x000fea0003800000 */
.L_x_14911:
        /* <DEDUP_REMOVED lines=48> */
.L_x_14923:
[----:B------:R-:W-:Y:S05]  /*3550*/  BSYNC B2 ;  /* 0x0000000000027941 */ /* 0x000fea0003800000 */
.L_x_14922:
[----:B--2---:R3:W-:Y:S02]  /*3560*/  STG.E.128 desc[UR40][R36.64], R12 ;  /* 0x0000000c24007986 */ /* 0x0047e4000c101d28 */
.L_x_14921:
[----:B------:R-:W-:Y:S05]  /*3570*/  BSYNC B1 ;  /* 0x0000000000017941 */ /* 0x000fea0003800000 */
.L_x_14920:
[----:B------:R-:W-:Y:S05]  /*3580*/  @P2 BRA `(.L_x_14919) ;  /* 0x0000001800a82947 */ /* 0x000fea0003800000 */
        /* <DEDUP_REMOVED lines=45> */
.L_x_14925:
[----:B------:R-:W-:Y:S05]  /*3860*/  BSYNC B1 ;  /* 0x0000000000017941 */ /* 0x000fea0003800000 */
.L_x_14924:
[----:B--2---:R1:W-:Y:S01]  /*3870*/  STG.E.128 desc[UR40][R36.64+0x40], R12 ;  /* 0x0000400c24007986 */ /* 0x0043e2000c101d28 */
[----:B------:R-:W-:Y:S05]  /*3880*/  BRA `(.L_x_14919) ;  /* 0x0000001400e87947 */ /* 0x000fea0003800000 */
.L_x_14903:
        /* <DEDUP_REMOVED lines=9> */
[----:B------:R-:W1:Y:S03]  /*3920*/  @!P3 LDC.64 R38, c[0x0][0x400] ;  /* 0x00010000ff26bb82 */ /* 0x000e660000000a00 */
[----:B------:R-:W-:Y:S02]  /*3930*/  @!P3 IADD3.X R13, R78, R58, RZ, P4, !PT ;  /* 0x0000003a4e0db210 */ /* 0x000fe400027fe4ff */
        /* <DEDUP_REMOVED lines=19> */
[----:B------:R-:W-:Y:S01]  /*3a70*/  ULDC.64 UR4, c[0x0][0x3e8] ;  /* 0x0000fa0000047ab9 */ /* 0x000fe20000000a00 */
[----:B------:R-:W-:Y:S02]  /*3a80*/  IMAD.MOV.U32 R45, RZ, RZ, R78 ;  /* 0x000000ffff2d7224 */ /* 0x000fe400078e004e */
        /* <DEDUP_REMOVED lines=16> */
.L_x_14927:
[----:B------:R-:W-:Y:S05]  /*3b90*/  BSYNC B1 ;  /* 0x0000000000017941 */ /* 0x000fea0003800000 */
.L_x_14926:
[----:B------:R-:W2:Y:S01]  /*3ba0*/  LDL R48, [R1+0x4] ;  /* 0x0000040001307983 */ /* 0x000ea20000100800 */
[----:B-----5:R-:W-:Y:S01]  /*3bb0*/  IMAD.MOV.U32 R44, RZ, RZ, R38 ;  /* 0x000000ffff2c7224 */ /* 0x020fe200078e0026 */
[----:B------:R-:W-:Y:S01]  /*3bc0*/  MOV R45, R39 ;  /* 0x00000027002d7202 */ /* 0x000fe20000000f00 */
        /* <DEDUP_REMOVED lines=24> */
[----:B------:R-:W-:Y:S02]  /*3d50*/  PRMT R107, R46, 0x7610, R107 ;  /* 0x000076102e6b7816 */ /* 0x000fe4000000006b */
[----:B------:R-:W-:Y:S02]  /*3d60*/  PRMT R109, R47, 0x7610, R109 ;  /* 0x000076102f6d7816 */ /* 0x000fe4000000006d */
[----:B--2---:R-:W-:-:S13]  /*3d70*/  ISETP.NE.AND P3, PT, R48, 0x3, PT ;  /* 0x000000033000780c */ /* 0x004fda0003f65270 */
[----:B------:R-:W-:Y:S05]  /*3d80*/  @!P3 BRA `(.L_x_14928) ;  /* 0x000000000004b947 */ /* 0x000fea0003800000 */
[----:B------:R-:W-:Y:S01]  /*3d90*/  BPT.TRAP 0x1 ;  /* 0x000000040000795c */ /* 0x000fe20000300000 */
.L_x_14928:
[----:B------:R-:W-:Y:S01]  /*3da0*/  LEA R78, R22, R2, 0x3 ;  /* 0x00000002164e7211 */ /* 0x000fe200078e18ff */
[----:B------:R-:W0:Y:S01]  /*3db0*/  LDC R94, c[0x0][0x2f4] ;  /* 0x0000bd00ff5e7b82 */ /* 0x000e220000000800 */
[----:B------:R-:W-:Y:S01]  /*3dc0*/  SHF.L.U32 R90, R154, 0x1f, RZ ;  /* 0x0000001f9a5a7819 */ /* 0x000fe200000006ff */
[----:B------:R-:W-:Y:S03]  /*3dd0*/  BSSY B1, `(.L_x_14929) ;  /* 0x0000004000017945 */ /* 0x000fe60003800000 */
[----:B------:R-:W1:Y:S01]  /*3de0*/  SYNCS.PHASECHK.TRANS64.TRYWAIT P5, [R78+URZ+0x16890], R90 ;  /* 0x0168905a4e0075a7 */ /* 0x000e6200080a017f */
[----:B0-----:R-:W-:Y:S01]  /*3df0*/  IMAD.IADD R96, R94, 0x1, -R63 ;  /* 0x000000015e607824 */ /* 0x001fe200078e0a3f */
[----:B-1----:R-:W-:Y:S06]  /*3e00*/  @!P5 BRA `(.L_x_14930) ;  /* 0x000001580068d947 */ /* 0x002fec0003800000 */
.L_x_15169:
[----:B------:R-:W-:Y:S05]  /*3e10*/  BSYNC B1 ;  /* 0x0000000000017941 */ /* 0x000fea0003800000 */
.L_x_14929:
        /* <DEDUP_REMOVED lines=20> */
[----:B------:R-:W-:Y:S01]  /*3f60*/  SHF.R.S32.HI R46, RZ, 0x5, R46 ;  /* 0x00000005ff2e7819 */ /* 0x000fe2000001142e */
[----:B------:R-:W-:-:S03]  /*3f70*/  IMAD R45, R22, 0x2000, R4 ;  /* 0x00002000162d7824 */ /* 0x000fc600078e0204 */
[----:B------:R-:W-:Y:S01]  /*3f80*/  LOP3.LUT R44, R70, 0x38, R97, 0xf8, !PT ;  /* 0x00000038462c7812 */ /* 0x000fe200078ef861 */
[----:B------:R-:W-:-:S03]  /*3f90*/  IMAD R45, R45, 0x2, R2 ;  /* 0x000000022d2d7824 */ /* 0x000fc600078e0202 */
[----:B------:R-:W-:-:S04]  /*3fa0*/  LOP3.LUT R44, R44, R67, RZ, 0x3c, !PT ;  /* 0x000000432c2c7212 */ /* 0x000fc800078e3cff */
[----:B------:R-:W-:-:S05]  /*3fb0*/  LEA R47, R46, R44, 0x9 ;  /* 0x0000002c2e2f7211 */ /* 0x000fca00078e48ff */
        /* <DEDUP_REMOVED lines=14> */
[----:B------:R-:W-:Y:S01]  /*40a0*/  FMUL.FTZ R49, R110, R109 ;  /* 0x0000006d6e317220 */ /* 0x000fe20000410000 */
[----:B------:R-:W-:Y:S01]  /*40b0*/  SHF.R.U32.HI R32, RZ, 0x10, R15 ;  /* 0x00000010ff207819 */ /* 0x000fe2000001160f */
[----:B------:R-:W-:Y:S01]  /*40c0*/  HADD2.F32 R33, -RZ, R33.H0_H0 ;  /* 0x20000021ff217230 */ /* 0x000fe20000004100 */
[----:B------:R-:W-:-:S02]  /*40d0*/  SHF.R.U64 R15, R34, 0x10, R35 ;  /* 0x00000010220f7819 */ /* 0x000fc40000001223 */
[----:B------:R-:W-:Y:S01]  /*40e0*/  SHF.R.U32.HI R34, RZ, 0x10, R35 ;  /* 0x00000010ff227819 */ /* 0x000fe20000011623 */
[----:B------:R-:W-:Y:S02]  /*40f0*/  HADD2.F32 R35, -RZ, R104.H0_H0 ;  /* 0x20000068ff237230 */ /* 0x000fe40000004100 */
[----:B------:R-:W-:Y:S01]  /*4100*/  FMUL.FTZ R112, R106, R33 ;  /* 0x000000216a707220 */ /* 0x000fe20000410000 */
[--C-:B-1----:R-:W-:Y:S02]  /*4110*/  HADD2.F32 R104, -RZ, R45.reuse.H0_H0 ;  /* 0x2000002dff687230 */ /* 0x102fe40000004100 */
[----:B------:R-:W-:Y:S02]  /*4120*/  HADD2.F32 R45, -RZ, R45.H1_H1 ;  /* 0x3000002dff2d7230 */ /* 0x000fe40000004100 */
[----:B------:R-:W-:Y:S02]  /*4130*/  HADD2.F32 R34, -RZ, R34.H0_H0 ;  /* 0x20000022ff227230 */ /* 0x000fe40000004100 */
[C---:B------:R-:W-:Y:S01]  /*4140*/  FMUL.FTZ R109, R104.reuse, R109 ;  /* 0x0000006d686d7220 */ /* 0x040fe20000410000 */
[C---:B------:R-:W-:Y:S01]  /*4150*/  FMUL.FTZ R111, R45.reuse, R33 ;  /* 0x000000212d6f7220 */ /* 0x040fe20000410000 */
[----:B------:R-:W-:Y:S01]  /*4160*/  FFMA.FTZ R33, R104, R35, -R49 ;  /* 0x0000002368217223 */ /* 0x000fe20000010831 */
[----:B------:R-:W-:Y:S01]  /*4170*/  FFMA.FTZ R104, R45, R103, -R112 ;  /* 0x000000672d687223 */ /* 0x000fe20000010870 */
[----:B------:R-:W-:-:S02]  /*4180*/  HADD2.F32 R112, -RZ, R108.H0_H0 ;  /* 0x2000006cff707230 */ /* 0x000fc40000004100 */
[----:B------:R-:W-:Y:S01]  /*4190*/  FFMA.FTZ R35, R110, R35, R109 ;  /* 0x000000236e237223 */ /* 0x000fe2000001006d */
[----:B------:R-:W-:Y:S02]  /*41a0*/  HADD2.F32 R49, -RZ, R51.H0_H0 ;  /* 0x20000033ff317230 */ /* 0x000fe40000004100 */
[----:B------:R-:W-:Y:S01]  /*41b0*/  FFMA.FTZ R106, R106, R103, R111 ;  /* 0x000000676a6a7223 */ /* 0x000fe2000001006f */
[----:B------:R-:W-:Y:S01]  /*41c0*/  HADD2.F32 R45, -RZ, R47.H0_H0 ;  /* 0x2000002fff2d7230 */ /* 0x000fe20000004100 */
[----:B------:R-:W-:Y:S01]  /*41d0*/  F2FP.F16.F32.PACK_AB R33, R104, R33 ;  /* 0x000000216821723e */ /* 0x000fe200000000ff */
[----:B------:R-:W-:Y:S02]  /*41e0*/  HADD2.F32 R110, -RZ, R108.H1_H1 ;  /* 0x3000006cff6e7230 */ /* 0x000fe40000004100 */
[----:B------:R-:W-:Y:S01]  /*41f0*/  HADD2.F32 R51, -RZ, R51.H1_H1 ;  /* 0x30000033ff337230 */ /* 0x000fe20000004100 */
[----:B------:R-:W-:Y:S01]  /*4200*/  F2FP.F16.F32.PACK_AB R35, R106, R35 ;  /* 0x000000236a23723e */ /* 0x000fe200000000ff */
[----:B------:R-:W-:-:S02]  /*4210*/  HADD2.F32 R47, -RZ, R47.H1_H1 ;  /* 0x3000002fff2f7230 */ /* 0x000fc40000004100 */
[----:B------:R-:W-:Y:S02]  /*4220*/  HADD2.F32 R108, -RZ, R32.H0_H0 ;  /* 0x20000020ff6c7230 */ /* 0x000fe40000004100 */
[-C--:B------:R-:W-:Y:S01]  /*4230*/  FMUL.FTZ R32, R49, R112.reuse ;  /* 0x0000007031207220 */ /* 0x080fe20000410000 */
[----:B------:R-:W-:Y:S01]  /*4240*/  FMUL.FTZ R112, R45, R112 ;  /* 0x000000702d707220 */ /* 0x000fe20000410000 */
[-C--:B------:R-:W-:Y:S01]  /*4250*/  FMUL.FTZ R114, R51, R34.reuse ;  /* 0x0000002233727220 */ /* 0x080fe20000410000 */
[----:B------:R-:W-:Y:S01]  /*4260*/  FMUL.FTZ R116, R47, R34 ;  /* 0x000000222f747220 */ /* 0x000fe20000410000 */
[-C--:B------:R-:W-:Y:S01]  /*4270*/  FFMA.FTZ R32, R45, R110.reuse, -R32 ;  /* 0x0000006e2d207223 */ /* 0x080fe20000010820 */
[----:B------:R-:W-:Y:S01]  /*4280*/  FFMA.FTZ R34, R49, R110, R112 ;  /* 0x0000006e31227223 */ /* 0x000fe20000010070 */
[----:B------:R-:W-:Y:S02]  /*4290*/  HADD2.F32 R110, -RZ, R107.H0_H0 ;  /* 0x2000006bff6e7230 */ /* 0x000fe40000004100 */
[----:B------:R-:W-:Y:S01]  /*42a0*/  FFMA.FTZ R45, R47, R108, -R114 ;  /* 0x0000006c2f2d7223 */ /* 0x000fe20000010872 */
[----:B------:R-:W-:-:S02]  /*42b0*/  HADD2.F32 R103, -RZ, R13.H0_H0 ;  /* 0x2000000dff677230 */ /* 0x000fc40000004100 */
[----:B------:R-:W-:Y:S01]  /*42c0*/  FFMA.FTZ R47, R51, R108, R116 ;  /* 0x0000006c332f7223 */ /* 0x000fe20000010074 */
[----:B------:R-:W-:Y:S02]  /*42d0*/  HADD2.F32 R49, -RZ, R48.H0_H0 ;  /* 0x20000030ff317230 */ /* 0x000fe40000004100 */
[----:B------:R-:W-:Y:S02]  /*42e0*/  HADD2.F32 R13, -RZ, R44.H0_H0 ;  /* 0x2000002cff0d7230 */ /* 0x000fe40000004100 */
[----:B------:R-:W-:Y:S02]  /*42f0*/  HADD2.F32 R48, -RZ, R48.H1_H1 ;  /* 0x30000030ff307230 */ /* 0x000fe40000004100 */
[----:B------:R-:W-:Y:S02]  /*4300*/  HADD2.F32 R44, -RZ, R44.H1_H1 ;  /* 0x3000002cff2c7230 */ /* 0x000fe40000004100 */
[----:B------:R-:W-:Y:S02]  /*4310*/  HADD2.F32 R108, -RZ, R107.H1_H1 ;  /* 0x3000006bff6c7230 */ /* 0x000fe40000004100 */
[----:B------:R-:W-:Y:S01]  /*4320*/  FMUL.FTZ R107, R48, R103 ;  /* 0x00000067306b7220 */ /* 0x000fe20000410000 */
[----:B------:R-:W-:-:S02]  /*4330*/  HADD2.F32 R51, -RZ, R12.H0_H0 ;  /* 0x2000000cff337230 */ /* 0x000fc40000004100 */
[-C--:B------:R-:W-:Y:S01]  /*4340*/  FMUL.FTZ R12, R49, R110.reuse ;  /* 0x0000006e310c7220 */ /* 0x080fe20000410000 */
[C---:B------:R-:W-:Y:S01]  /*4350*/  FMUL.FTZ R110, R13.reuse, R110 ;  /* 0x0000006e0d6e7220 */ /* 0x040fe20000410000 */
[C---:B------:R-:W-:Y:S02]  /*4360*/  FMUL.FTZ R103, R44.reuse, R103 ;  /* 0x000000672c677220 */ /* 0x040fe40000410000 */
[-C--:B------:R-:W-:Y:S01]  /*4370*/  FFMA.FTZ R12, R13, R108.reuse, -R12 ;  /* 0x0000006c0d0c7223 */ /* 0x080fe2000001080c */
[----:B------:R-:W-:Y:S01]  /*4380*/  FFMA.FTZ R13, R49, R108, R110 ;  /* 0x0000006c310d7223 */ /* 0x000fe2000001006e */
[-C--:B------:R-:W-:Y:S01]  /*4390*/  FFMA.FTZ R49, R44, R51.reuse, -R107 ;  /* 0x000000332c317223 */ /* 0x080fe2000001086b */
[----:B------:R-:W-:Y:S01]  /*43a0*/  FFMA.FTZ R44, R48, R51, R103 ;  /* 0x00000033302c7223 */ /* 0x000fe20000010067 */
[----:B------:R-:W-:Y:S02]  /*43b0*/  HADD2.F32 R51, -RZ, R105.H0_H0 ;  /* 0x20000069ff337230 */ /* 0x000fe40000004100 */
[----:B------:R-:W-:-:S02]  /*43c0*/  HADD2.F32 R107, -RZ, R15.H0_H0 ;  /* 0x2000000fff6b7230 */ /* 0x000fc40000004100 */
[----:B------:R-:W-:Y:S02]  /*43d0*/  HADD2.F32 R48, -RZ, R50.H0_H0 ;  /* 0x20000032ff307230 */ /* 0x000fe40000004100 */
[----:B------:R-:W-:Y:S02]  /*43e0*/  HADD2.F32 R105, -RZ, R105.H1_H1 ;  /* 0x30000069ff697230 */ /* 0x000fe40000004100 */
[----:B------:R-:W-:Y:S02]  /*43f0*/  HADD2.F32 R15, -RZ, R46.H0_H0 ;  /* 0x2000002eff0f7230 */ /* 0x000fe40000004100 */
        /* <DEDUP_REMOVED lines=20> */
[----:B------:R-:W-:-:S07]  /*4540*/  MOV R44, R32 ;  /* 0x00000020002c7202 */ /* 0x000fce0000000f00 */
.L_x_14934:
[----:B------:R-:W-:Y:S05]  /*4550*/  BSYNC B2 ;  /* 0x0000000000027941 */ /* 0x000fea0003800000 */
.L_x_14933:
        /* <DEDUP_REMOVED lines=12> */
.L_x_14932:
[----:B------:R-:W-:Y:S05]  /*4620*/  BSYNC B1 ;  /* 0x0000000000017941 */ /* 0x000fea0003800000 */
.L_x_14931:
[----:B-1----:R-:W-:Y:S02]  /*4630*/  VIADD R13, R19, 0x60 ;  /* 0x00000060130d7836 */ /* 0x002fe40000000000 */
[-C--:B------:R-:W-:Y:S02]  /*4640*/  IMAD R12, R65, R86.reuse, RZ ;  /* 0x00000056410c7224 */ /* 0x080fe400078e02ff */
[C---:B------:R-:W-:Y:S01]  /*4650*/  IMAD.WIDE.U32 R84, R13.reuse, R86, R84 ;  /* 0x000000560d547225 */ /* 0x040fe200078e0054 */
[----:B------:R-:W-:-:S03]  /*4660*/  ISETP.GE.OR P5, PT, R13, R83, P1 ;  /* 0x000000530d00720c */ /* 0x000fc60000fa6670 */
[----:B------:R-:W-:-:S10]  /*4670*/  IMAD R47, R13, R87, R12 ;  /* 0x000000570d2f7224 */ /* 0x000fd400078e020c */
[----:B------:R-:W-:Y:S05]  /*4680*/  @P5 BRA `(.L_x_14919) ;  /* 0x0000000800685947 */ /* 0x000fea0003800000 */
[----:B------:R-:W2:Y:S01]  /*4690*/  LDL R14, [R1+0x3c] ;  /* 0x00003c00010e7983 */ /* 0x000ea20000100800 */
[----:B------:R-:W-:Y:S01]  /*46a0*/  IADD3 R47, R85, R47, RZ ;  /* 0x0000002f552f7210 */ /* 0x000fe20007ffe0ff */
[C---:B------:R-:W-:Y:S01]  /*46b0*/  VIADD R15, R19.reuse, 0x60 ;  /* 0x00000060130f7836 */ /* 0x040fe20000000000 */
[----:B------:R-:W-:Y:S01]  /*46c0*/  IADD3 R12, P5, P6, R8, R84, R7 ;  /* 0x00000054080c7210 */ /* 0x000fe20007ebe007 */
[----:B------:R-:W-:Y:S01]  /*46d0*/  VIADD R32, R19, 0x60 ;  /* 0x0000006013207836 */ /* 0x000fe20000000000 */
[----:B------:R-:W-:Y:S01]  /*46e0*/  SEL R96, R63, R96, !P0 ;  /* 0x000000603f607207 */ /* 0x000fe20004000000 */
[----:B------:R-:W-:Y:S01]  /*46f0*/  IMAD.SHL.U32 R15, R15, 0x40, RZ ;  /* 0x000000400f0f7824 */ /* 0x000fe200078e00ff */
[----:B------:R-:W-:Y:S01]  /*4700*/  IADD3.X R13, R76, R47, R5, P5, P6 ;  /* 0x0000002f4c0d7210 */ /* 0x000fe20002fec405 */
[----:B------:R-:W-:Y:S01]  /*4710*/  IMAD.SHL.U32 R32, R32, 0x40, RZ ;  /* 0x0000004020207824 */ /* 0x000fe200078e00ff */
[----:B------:R-:W-:Y:S01]  /*4720*/  LEA R44, P5, R12, R80, 0x1 ;  /* 0x000000500c2c7211 */ /* 0x000fe200078a08ff */
[----:B------:R-:W-:Y:S01]  /*4730*/  BSSY B1, `(.L_x_14935) ;  /* 0x000006a000017945 */ /* 0x000fe20003800000 */
[----:B------:R-:W-:-:S02]  /*4740*/  LOP3.LUT R15, R15, 0x1c0, RZ, 0xc0, !PT ;  /* 0x000001c00f0f7812 */ /* 0x000fc400078ec0ff */
[----:B------:R-:W-:Y:S02]  /*4750*/  LEA.HI.X R45, R12, R81, R13, 0x1, P5 ;  /* 0x000000510c2d7211 */ /* 0x000fe400028f0c0d */
[----:B------:R-:W-:Y:S02]  /*4760*/  SHF.R.S32.HI R13, RZ, 0x1f, R96 ;  /* 0x0000001fff0d7819 */ /* 0x000fe40000011460 */
[----:B------:R-:W-:Y:S02]  /*4770*/  LOP3.LUT R32, R32, 0x1c0, RZ, 0xc0, !PT ;  /* 0x000001c020207812 */ /* 0x000fe400078ec0ff */
[----:B------:R-:W-:Y:S02]  /*4780*/  LEA.HI R13, R13, R96, RZ, 0x4 ;  /* 0x000000600d0d7211 */ /* 0x000fe400078f20ff */
[----:B------:R-:W-:Y:S02]  /*4790*/  SHF.R.U32.HI R15, RZ, 0x3, R15 ;  /* 0x00000003ff0f7819 */ /* 0x000fe4000001160f */
[----:B------:R-:W-:-:S04]  /*47a0*/  LEA.HI.SX32 R13, R13, R6, 0x1c ;  /* 0x000000060d0d7211 */ /* 0x000fc800078fe2ff */
[----:B------:R-:W-:Y:S01]  /*47b0*/  SHF.L.U32 R49, R13, 0x3, RZ ;  /* 0x000000030d317819 */ /* 0x000fe200000006ff */
[----:B------:R-:W-:-:S03]  /*47c0*/  IMAD R13, R22, 0x2000, R3 ;  /* 0x00002000160d7824 */ /* 0x000fc600078e0203 */
[----:B------:R-:W-:Y:S01]  /*47d0*/  LOP3.LUT R12, R32, 0x38, R49, 0xf8, !PT ;  /* 0x00000038200c7812 */ /* 0x000fe200078ef831 */
[----:B------:R-:W-:-:S03]  /*47e0*/  IMAD R13, R13, 0x2, R2 ;  /* 0x000000020d0d7824 */ /* 0x000fc600078e0202 */
[----:B------:R-:W-:-:S05]  /*47f0*/  LOP3.LUT R12, R12, R15, RZ, 0x3c, !PT ;  /* 0x0000000f0c0c7212 */ /* 0x000fca00078e3cff */
[----:B--2---:R-:W-:-:S04]  /*4800*/  IMAD.IADD R15, R14, 0x1, R12 ;  /* 0x000000010e0f7824 */ /* 0x004fc800078e020c */
[----:B------:R-:W-:-:S05]  /*4810*/  IMAD R15, R22, 0x2000, R15 ;  /* 0x00002000160f7824 */ /* 0x000fca00078e020f */
[----:B------:R-:W-:Y:S02]  /*4820*/  LEA R32, R15, R2, 0x1 ;  /* 0x000000020f207211 */ /* 0x000fe400078e08ff */
[----:B------:R-:W1:Y:S04]  /*4830*/  LDS.128 R12, [R13+0xe400] ;  /* 0x00e400000d0c7984 */ /* 0x000e680000000c00 */
[----:B------:R-:W2:Y:S01]  /*4840*/  LDS.128 R32, [R32+0xe400] ;  /* 0x00e4000020207984 */ /* 0x000ea20000000c00 */
[----:B------:R-:W-:Y:S05]  /*4850*/  @P4 BRA `(.L_x_14936) ;  /* 0x00000004005c4947 */ /* 0x000fea0003800000 */
[----:B------:R-:W-:Y:S01]  /*4860*/  SHF.R.U64 R46, R36, 0x10, R37 ;  /* 0x00000010242e7819 */ /* 0x000fe20000001225 */
[----:B------:R-:W-:Y:S01]  /*4870*/  HADD2.F32 R51, -RZ, R99.H0_H0 ;  /* 0x20000063ff337230 */ /* 0x000fe20000004100 */
[----:B------:R-:W-:Y:S01]  /*4880*/  SHF.R.U64 R36, R38, 0x10, R39 ;  /* 0x0000001026247819 */ /* 0x000fe20000001227 */
[----:B-1----:R-:W-:Y:S01]  /*4890*/  IMAD.MOV.U32 R38, RZ, RZ, R12 ;  /* 0x000000ffff267224 */ /* 0x002fe200078e000c */
[----:B------:R-:W-:Y:S01]  /*48a0*/  SHF.R.U32.HI R50, RZ, 0x10, R41 ;  /* 0x00000010ff327819 */ /* 0x000fe20000011629 */
[----:B--2---:R-:W-:Y:S01]  /*48b0*/  IMAD.MOV.U32 R12, RZ, RZ, R33 ;  /* 0x000000ffff0c7224 */ /* 0x004fe200078e0021 */
[----:B------:R-:W-:Y:S01]  /*48c0*/  SHF.R.U32.HI R48, RZ, 0x10, R37 ;  /* 0x00000010ff307819 */ /* 0x000fe20000011625 */
[----:B------:R-:W-:Y:S01]  /*48d0*/  IMAD.MOV.U32 R33, RZ, RZ, R15 ;  /* 0x000000ffff217224 */ /* 0x000fe200078e000f */
[----:B------:R-:W-:Y:S01]  /*48e0*/  SHF.R.U64 R40, R40, 0x10, R41 ;  /* 0x0000001028287819 */ /* 0x000fe20000001229 */
[----:B------:R-:W-:Y:S01]  /*48f0*/  HADD2.F32 R50, -RZ, R50.H0_H0 ;  /* 0x20000032ff327230 */ /* 0x000fe20000004100 */
[----:B------:R-:W-:Y:S01]  /*4900*/  SHF.R.U32.HI R41, RZ, 0x10, R39 ;  /* 0x00000010ff297819 */ /* 0x000fe20000011627 */
[----:B------:R-:W-:Y:S01]  /*4910*/  IMAD.MOV.U32 R39, RZ, RZ, R32 ;  /* 0x000000ffff277224 */ /* 0x000fe200078e0020 */
[--C-:B------:R-:W-:Y:S01]  /*4920*/  SHF.R.U64 R37, R42, 0x10, R43.reuse ;  /* 0x000000102a257819 */ /* 0x100fe2000000122b */
[--C-:B------:R-:W-:Y:S01]  /*4930*/  HADD2.F32 R32, -RZ, R12.reuse.H0_H0 ;  /* 0x2000000cff207230 */ /* 0x100fe20000004100 */
[----:B------:R-:W-:Y:S01]  /*4940*/  MOV R42, R35 ;  /* 0x00000023002a7202 */ /* 0x000fe20000000f00 */
[----:B------:R-:W-:Y:S01]  /*4950*/  HADD2.F32 R35, -RZ, R12.H1_H1 ;  /* 0x3000000cff237230 */ /* 0x000fe20000004100 */
[----:B------:R-:W-:Y:S01]  /*4960*/  SHF.R.U32.HI R87, RZ, 0x10, R43 ;  /* 0x00000010ff577819 */ /* 0x000fe2000001162b */
[----:B------:R-:W-:-:S02]  /*4970*/  HADD2.F32 R12, -RZ, R13.H0_H0 ;  /* 0x2000000dff0c7230 */ /* 0x000fc40000004100 */
[----:B------:R-:W-:Y:S02]  /*4980*/  HADD2.F32 R15, -RZ, R13.H1_H1 ;  /* 0x3000000dff0f7230 */ /* 0x000fe40000004100 */
        /* <DEDUP_REMOVED lines=10> */
[----:B------:R-:W-:-:S02]  /*4a30*/  HADD2.F32 R86, -RZ, R100.H0_H0 ;  /* 0x20000064ff567230 */ /* 0x000fc40000004100 */
[--C-:B------:R-:W-:Y:S01]  /*4a40*/  HADD2.F32 R43, -RZ, R42.reuse.H0_H0 ;  /* 0x2000002aff2b7230 */ /* 0x100fe20000004100 */
[----:B------:R-:W-:Y:S01]  /*4a50*/  F2FP.F16.F32.PACK_AB R15, R15, R12 ;  /* 0x0000000c0f0f723e */ /* 0x000fe200000000ff */
[----:B------:R-:W-:Y:S02]  /*4a60*/  HADD2.F32 R48, -RZ, R42.H1_H1 ;  /* 0x3000002aff307230 */ /* 0x000fe40000004100 */
[----:B------:R-:W-:Y:S02]  /*4a70*/  HADD2.F32 R35, -RZ, R33.H0_H0 ;  /* 0x20000021ff237230 */ /* 0x000fe40000004100 */
[-C--:B------:R-:W-:Y:S01]  /*4a80*/  FMUL.FTZ R88, R43, R86.reuse ;  /* 0x000000562b587220 */ /* 0x080fe20000410000 */
[----:B------:R-:W-:Y:S02]  /*4a90*/  HADD2.F32 R51, -RZ, R87.H0_H0 ;  /* 0x20000057ff337230 */ /* 0x000fe40000004100 */
[----:B------:R-:W-:Y:S02]  /*4aa0*/  HADD2.F32 R42, -RZ, R33.H1_H1 ;  /* 0x30000021ff2a7230 */ /* 0x000fe40000004100 */
[----:B------:R-:W-:Y:S01]  /*4ab0*/  FMUL.FTZ R86, R35, R86 ;  /* 0x0000005623567220 */ /* 0x000fe20000410000 */
[----:B------:R-:W-:-:S02]  /*4ac0*/  HADD2.F32 R50, -RZ, R102.H0_H0 ;  /* 0x20000066ff327230 */ /* 0x000fc40000004100 */
[-C--:B------:R-:W-:Y:S01]  /*4ad0*/  FMUL.FTZ R87, R48, R51.reuse ;  /* 0x0000003330577220 */ /* 0x080fe20000410000 */
[----:B------:R-:W-:Y:S02]  /*4ae0*/  HADD2.F32 R41, -RZ, R41.H0_H0 ;  /* 0x20000029ff297230 */ /* 0x000fe40000004100 */
[C---:B------:R-:W-:Y:S01]  /*4af0*/  FMUL.FTZ R51, R42.reuse, R51 ;  /* 0x000000332a337220 */ /* 0x040fe20000410000 */
[----:B------:R-:W-:Y:S02]  /*4b00*/  HADD2.F32 R99, -RZ, R99.H1_H1 ;  /* 0x30000063ff637230 */ /* 0x000fe40000004100 */
[-C--:B------:R-:W-:Y:S01]  /*4b10*/  FFMA.FTZ R33, R35, R50.reuse, -R88 ;  /* 0x0000003223217223 */ /* 0x080fe20000010858 */
[----:B------:R-:W-:Y:S01]  /*4b20*/  FFMA.FTZ R35, R43, R50, R86 ;  /* 0x000000322b237223 */ /* 0x000fe20000010056 */
[-C--:B------:R-:W-:Y:S01]  /*4b30*/  FFMA.FTZ R50, R42, R41.reuse, -R87 ;  /* 0x000000292a327223 */ /* 0x080fe20000010857 */
[----:B------:R-:W-:Y:S01]  /*4b40*/  FFMA.FTZ R86, R48, R41, R51 ;  /* 0x0000002930567223 */ /* 0x000fe20000010033 */
[----:B------:R-:W-:-:S02]  /*4b50*/  HADD2.F32 R42, -RZ, R40.H0_H0 ;  /* 0x20000028ff2a7230 */ /* 0x000fc40000004100 */
[--C-:B------:R-:W-:Y:S01]  /*4b60*/  HADD2.F32 R41, -RZ, R39.reuse.H0_H0 ;  /* 0x20000027ff297230 */ /* 0x100fe20000004100 */
[----:B------:R-:W-:Y:S01]  /*4b70*/  F2FP.F16.F32.PACK_AB R50, R50, R33 ;  /* 0x000000213232723e */ /* 0x000fe200000000ff */
[--C-:B------:R-:W-:Y:S01]  /*4b80*/  HADD2.F32 R40, -RZ, R38.reuse.H0_H0 ;  /* 0x20000026ff287230 */ /* 0x100fe20000004100 */
[----:B------:R-:W-:Y:S01]  /*4b90*/  F2FP.F16.F32.PACK_AB R33, R32, R13 ;  /* 0x0000000d2021723e */ /* 0x000fe200000000ff */
[----:B------:R-:W-:Y:S02]  /*4ba0*/  HADD2.F32 R39, -RZ, R39.H1_H1 ;  /* 0x30000027ff277230 */ /* 0x000fe40000004100 */
[-C--:B------:R-:W-:Y:S01]  /*4bb0*/  FMUL.FTZ R43, R41, R99.reuse ;  /* 0x00000063292b7220 */ /* 0x080fe20000410000 */
[----:B------:R-:W-:Y:S02]  /*4bc0*/  HADD2.F32 R101, -RZ, R101.H1_H1 ;  /* 0x30000065ff657230 */ /* 0x000fe40000004100 */
[----:B------:R-:W-:Y:S01]  /*4bd0*/  FMUL.FTZ R48, R40, R99 ;  /* 0x0000006328307220 */ /* 0x000fe20000410000 */
[----:B------:R-:W-:-:S02]  /*4be0*/  HADD2.F32 R38, -RZ, R38.H1_H1 ;  /* 0x30000026ff267230 */ /* 0x000fc40000004100 */
[-C--:B------:R-:W-:Y:S01]  /*4bf0*/  FMUL.FTZ R51, R39, R42.reuse ;  /* 0x0000002a27337220 */ /* 0x080fe20000410000 */
        /* <DEDUP_REMOVED lines=14> */
[----:B------:R-:W-:-:S02]  /*4ce0*/  HADD2.F32 R14, -RZ, R14.H1_H1 ;  /* 0x3000000eff0e7230 */ /* 0x000fc40000004100 */
[-C--:B------:R-:W-:Y:S01]  /*4cf0*/  FMUL.FTZ R89, R34, R41.reuse ;  /* 0x0000002922597220 */ /* 0x080fe20000410000 */
[----:B------:R-:W-:Y:S02]  /*4d00*/  HADD2.F32 R102, -RZ, R102.H1_H1 ;  /* 0x30000066ff667230 */ /* 0x000fe40000004100 */
[CC--:B------:R-:W-:Y:S01]  /*4d10*/  FMUL.FTZ R87, R37.reuse, R100.reuse ;  /* 0x0000006425577220 */ /* 0x0c0fe20000410000 */
[----:B------:R-:W-:Y:S02]  /*4d20*/  HADD2.F32 R39, -RZ, R36.H0_H0 ;  /* 0x20000024ff277230 */ /* 0x000fe40000004100 */
[----:B------:R-:W-:Y:S01]  /*4d30*/  FMUL.FTZ R36, R38, R100 ;  /* 0x0000006426247220 */ /* 0x000fe20000410000 */
[----:B------:R-:W-:Y:S01]  /*4d40*/  FMUL.FTZ R41, R14, R41 ;  /* 0x000000290e297220 */ /* 0x000fe20000410000 */
[-C--:B------:R-:W-:Y:S01]  /*4d50*/  FFMA.FTZ R87, R38, R102.reuse, R87 ;  /* 0x0000006626577223 */ /* 0x080fe20000010057 */
[----:B------:R-:W-:Y:S02]  /*4d60*/  IMAD.MOV.U32 R13, RZ, RZ, R15 ;  /* 0x000000ffff0d7224 */ /* 0x000fe400078e000f */
[----:B------:R-:W-:Y:S01]  /*4d70*/  FFMA.FTZ R36, R37, R102, -R36 ;  /* 0x0000006625247223 */ /* 0x000fe20000010824 */
[-C--:B------:R-:W-:Y:S01]  /*4d80*/  FFMA.FTZ R89, R14, R39.reuse, -R89 ;  /* 0x000000270e597223 */ /* 0x080fe20000010859 */
[----:B------:R-:W-:Y:S01]  /*4d90*/  FFMA.FTZ R34, R34, R39, R41 ;  /* 0x0000002722227223 */ /* 0x000fe20000010029 */
[----:B------:R-:W-:-:S03]  /*4da0*/  IMAD.MOV.U32 R15, RZ, RZ, R50 ;  /* 0x000000ffff0f7224 */ /* 0x000fc600078e0032 */
[----:B------:R-:W-:Y:S02]  /*4db0*/  F2FP.F16.F32.PACK_AB R14, R89, R36 ;  /* 0x00000024590e723e */ /* 0x000fe400000000ff */
[----:B------:R-:W-:-:S07]  /*4dc0*/  F2FP.F16.F32.PACK_AB R34, R34, R87 ;  /* 0x000000572222723e */ /* 0x000fce00000000ff */
.L_x_14936:
[----:B------:R-:W-:Y:S05]  /*4dd0*/  BSYNC B1 ;  /* 0x0000000000017941 */ /* 0x000fea0003800000 */
.L_x_14935:
        /* <DEDUP_REMOVED lines=10> */
.L_x_14902:
[----:B------:R-:W2:Y:S02]  /*4e80*/  LDL R12, [R1+0x4] ;  /* 0x00000400010c7983 */ /* 0x000ea40000100800 */
[----:B--2---:R-:W-:-:S13]  /*4e90*/  ISETP.NE.AND P3, PT, R12, 0x3, PT ;  /* 0x000000030c00780c */ /* 0x004fda0003f65270 */
[----:B------:R-:W-:Y:S05]  /*4ea0*/  @!P3 BRA `(.L_x_14937) ;  /* 0x000000000004b947 */ /* 0x000fea0003800000 */
[----:B------:R-:W-:Y:S01]  /*4eb0*/  BPT.TRAP 0x1 ;  /* 0x000000040000795c */ /* 0x000fe20000300000 */
.L_x_14937:
[----:B------:R-:W-:Y:S01]  /*4ec0*/  IMAD R78, R22, 0x8, R2 ;  /* 0x00000008164e7824 */ /* 0x000fe200078e0202 */
[----:B------:R-:W-:Y:S01]  /*4ed0*/  SHF.L.U32 R90, R154, 0x1f, RZ ;  /* 0x0000001f9a5a7819 */ /* 0x000fe200000006ff */
[----:B------:R-:W-:Y:S01]  /*4ee0*/  IMAD R83, R26, -0x80, R28 ;  /* 0xffffff801a537824 */ /* 0x000fe200078e021c */
[----:B------:R-:W-:Y:S02]  /*4ef0*/  BSSY B1, `(.L_x_14938) ;  /* 0x0000004000017945 */ /* 0x000fe40003800000 */
[----:B------:R-:W1:Y:S02]  /*4f00*/  SYNCS.PHASECHK.TRANS64.TRYWAIT P4, [R78+URZ+0x16890], R90 ;  /* 0x0168905a4e0075a7 */ /* 0x000e64000808017f */
[----:B------:R-:W-:Y:S01]  /*4f10*/  VIMNMX R83, R83, 0x80, PT ;  /* 0x0000008053537848 */ /* 0x000fe20003fe0100 */
[----:B-1----:R-:W-:Y:S06]  /*4f20*/  @!P4 BRA `(.L_x_14939) ;  /* 0x000001480034c947 */ /* 0x002fec0003800000 */
.L_x_15170:
[----:B------:R-:W-:Y:S05]  /*4f30*/  BSYNC B1 ;  /* 0x0000000000017941 */ /* 0x000fea0003800000 */
.L_x_14938:
[----:B------:R-:W-:Y:S01]  /*4f40*/  ISETP.GE.AND P4, PT, R19, R83, PT ;  /* 0x000000531300720c */ /* 0x000fe20003f86270 */
[----:B------:R-:W-:-:S12]  /*4f50*/  BSSY B1, `(.L_x_14940) ;  /* 0x0000006000017945 */ /* 0x000fd80003800000 */
[----:B------:R-:W-:Y:S05]  /*4f60*/  @P4 BRA `(.L_x_14941) ;  /* 0x0000000000104947 */ /* 0x000fea0003800000 */
[----:B------:R-:W2:Y:S04]  /*4f70*/  @!P1 LDS.128 R12, [R82+0xe000] ;  /* 0x00e00000520c9984 */ /* 0x000ea80000000c00 */
[----:B0-----:R-:W0:Y:S04]  /*4f80*/  @!P2 LDS.128 R32, [R79+0xe000] ;  /* 0x00e000004f20a984 */ /* 0x001e280000000c00 */
[----:B--2---:R2:W-:Y:S04]  /*4f90*/  @!P1 STG.E.128 desc[UR40][R38.64], R12 ;  /* 0x0000000c26009986 */ /* 0x0045e8000c101d28 */
[----:B0-----:R2:W-:Y:S02]  /*4fa0*/  @!P2 STG.E.128 desc[UR40][R38.64+0x40], R32 ;  /* 0x000040202600a986 */ /* 0x0015e4000c101d28 */
.L_x_14941:
[----:B------:R-:W-:Y:S05]  /*4fb0*/  BSYNC B1 ;  /* 0x0000000000017941 */ /* 0x000fea0003800000 */
.L_x_14940:
[----:B--2---:R-:W-:-:S05]  /*4fc0*/  VIADD R12, R19, 0x60 ;  /* 0x00000060130c7836 */ /* 0x004fca0000000000 */
[----:B------:R-:W-:-:S13]  /*4fd0*/  ISETP.GE.AND P4, PT, R12, R83, PT ;  /* 0x000000530c00720c */ /* 0x000fda0003f86270 */
[----:B------:R-:W-:Y:S05]  /*4fe0*/  @P4 BRA `(.L_x_14919) ;  /* 0x0000000000104947 */ /* 0x000fea0003800000 */
[----:B------:R-:W2:Y:S04]  /*4ff0*/  @!P1 LDS.128 R12, [R82+0x11000] ;  /* 0x01100000520c9984 */ /* 0x000ea80000000c00 */
[----:B0-----:R-:W0:Y:S04]  /*5000*/  @!P2 LDS.128 R32, [R79+0x11000] ;  /* 0x011000004f20a984 */ /* 0x001e280000000c00 */
[----:B--2---:R2:W-:Y:S04]  /*5010*/  @!P1 STG.E.128 desc[UR40][R36.64], R12 ;  /* 0x0000000c24009986 */ /* 0x0045e8000c101d28 */
[----:B0-----:R2:W-:Y:S02]  /*5020*/  @!P2 STG.E.128 desc[UR40][R36.64+0x40], R32 ;  /* 0x000040202400a986 */ /* 0x0015e4000c101d28 */
.L_x_14919:
[----:B------:R-:W-:Y:S05]  /*5030*/  BSYNC B0 ;  /* 0x0000000000007941 */ /* 0x000fea0003800000 */
.L_x_14901:
        /* <DEDUP_REMOVED lines=17> */
.L_x_14943:
[----:B------:R-:W-:Y:S05]  /*5150*/  BSYNC B0 ;  /* 0x0000000000007941 */ /* 0x000fea0003800000 */
.L_x_14942:
[----:B------:R-:W2:Y:S01]  /*5160*/  SYNCS.PHASECHK.TRANS64.TRYWAIT P3, [R78+URZ+0x168b0], R90 ;  /* 0x0168b05a4e0075a7 */ /* 0x000ea2000806017f */
[----:B------:R-:W-:Y:S01]  /*5170*/  ULDC UR42, c[0x0][0x2f4] ;  /* 0x0000bd00002a7ab9 */ /* 0x000fe20000000800 */
[----:B------:R-:W-:Y:S01]  /*5180*/  ULDC.64 UR36, c[0x0][0x328] ;  /* 0x0000ca0000247ab9 */ /* 0x000fe20000000a00 */
[----:B------:R-:W-:Y:S01]  /*5190*/  ULDC.64 UR38, c[0x0][0x318] ;  /* 0x0000c60000267ab9 */ /* 0x000fe20000000a00 */
[----:B------:R-:W-:Y:S01]  /*51a0*/  BSSY B0, `(.L_x_14944) ;  /* 0x0000003000007945 */ /* 0x000fe20003800000 */
[----:B----4-:R-:W-:-:S03]  /*51b0*/  IMAD.WIDE R32, R26, 0x80, R10 ;  /* 0x000000801a207825 */ /* 0x010fc600078e020a */
[----:B--2---:R-:W-:Y:S05]  /*51c0*/  @!P3 BRA `(.L_x_14945) ;  /* 0x0000014400a0b947 */ /* 0x004fea0003800000 */
.L_x_15171:
[----:B------:R-:W-:Y:S05]  /*51d0*/  BSYNC B0 ;  /* 0x0000000000007941 */ /* 0x000fea0003800000 */
.L_x_14944:
[----:B------:R-:W-:Y:S01]  /*51e0*/  ISETP.GE.AND P3, PT, R19, R83, PT ;  /* 0x000000531300720c */ /* 0x000fe20003f66270 */
[----:B------:R-:W-:-:S12]  /*51f0*/  BSSY B0, `(.L_x_14946) ;  /* 0x0000010000007945 */ /* 0x000fd80003800000 */
[----:B------:R-:W-:Y:S05]  /*5200*/  @P3 BRA `(.L_x_14947) ;  /* 0x0000000000383947 */ /* 0x000fea0003800000 */
[----:B------:R-:W-:Y:S02]  /*5210*/  IMAD R15, R33, UR36, RZ ;  /* 0x00000024210f7c24 */ /* 0x000fe4000f8e02ff */
[----:B-1----:R-:W-:Y:S02]  /*5220*/  IMAD.MOV.U32 R12, RZ, RZ, R56 ;  /* 0x000000ffff0c7224 */ /* 0x002fe400078e0038 */
        /* <DEDUP_REMOVED lines=12> */
.L_x_14947:
[----:B------:R-:W-:Y:S05]  /*52f0*/  BSYNC B0 ;  /* 0x0000000000007941 */ /* 0x000fea0003800000 */
.L_x_14946:
[----:B-1-3--:R-:W-:Y:S01]  /*5300*/  VIADD R12, R19, 0x60 ;  /* 0x00000060130c7836 */ /* 0x00afe20000000000 */
[----:B------:R-:W-:Y:S04]  /*5310*/  BSSY B0, `(.L_x_14948) ;  /* 0x0000013000007945 */ /* 0x000fe80003800000 */
[----:B------:R-:W-:-:S13]  /*5320*/  ISETP.GE.AND P3, PT, R12, R83, PT ;  /* 0x000000530c00720c */ /* 0x000fda0003f66270 */
[----:B------:R-:W-:Y:S05]  /*5330*/  @P3 BRA `(.L_x_14949) ;  /* 0x0000000000403947 */ /* 0x000fea0003800000 */
[----:B------:R-:W-:Y:S01]  /*5340*/  IADD3 R15, P3, R32, 0x60, RZ ;  /* 0x00000060200f7810 */ /* 0x000fe20007f7e0ff */
[----:B------:R-:W-:Y:S02]  /*5350*/  IMAD.MOV.U32 R12, RZ, RZ, R56 ;  /* 0x000000ffff0c7224 */ /* 0x000fe400078e0038 */
        /* <DEDUP_REMOVED lines=14> */
.L_x_14949:
[----:B------:R-:W-:Y:S05]  /*5440*/  BSYNC B0 ;  /* 0x0000000000007941 */ /* 0x000fea0003800000 */
.L_x_14948:
[----:B-1----:R-:W3:Y:S01]  /*5450*/  LDL R12, [R1] ;  /* 0x00000000010c7983 */ /* 0x002ee20000100800 */
[----:B0-2---:R-:W-:Y:S01]  /*5460*/  @!P4 VIADD R78, R78, 0x168c0 ;  /* 0x000168c04e4ec836 */ /* 0x005fe20000000000 */
        /* <DEDUP_REMOVED lines=11> */
[----:B------:R-:W-:Y:S02]  /*5520*/  SEL R22, R22, RZ, P3 ;  /* 0x000000ff16167207 */ /* 0x000fe40001800000 */
[----:B------:R-:W-:Y:S01]  /*5530*/  LOP3.LUT R154, R154, R13, RZ, 0x3c, !PT ;  /* 0x0000000d9a9a7212 */ /* 0x000fe200078e3cff */
[----:B------:R0:W-:Y:S01]  /*5540*/  @!P4 SYNCS.ARRIVE.TRANS64.RED.A1T0 RZ, [R78+URZ], RZ ;  /* 0x000000ff4effc9a7 */ /* 0x0001e2000810043f */
[----:B---3--:R-:W-:-:S13]  /*5550*/  LOP3.LUT P5, RZ, R12, 0x2, RZ, 0xc0, !PT ;  /* 0x000000020cff7812 */ /* 0x008fda00078ac0ff */
[----:B0-----:R-:W-:Y:S05]  /*5560*/  @P5 BRA `(.L_x_14950) ;  /* 0xffffffcc00485947 */ /* 0x001fea000383ffff */
[----:B------:R-:W0:Y:S01]  /*5570*/  S2R R12, SR_TID.X ;  /* 0x00000000000c7919 */ /* 0x000e220000002100 */
[----:B------:R-:W-:Y:S02]  /*5580*/  PLOP3.LUT P0, PT, PT, PT, PT, 0x8, 0x0 ;  /* 0x000000000000781c */ /* 0x000fe40003f0e170 */
[----:B0-----:R-:W-:-:S04]  /*5590*/  SHF.R.U32.HI R12, RZ, 0x7, R12 ;  /* 0x00000007ff0c7819 */ /* 0x001fc8000001160c */
[----:B------:R-:W-:-:S13]  /*55a0*/  ISETP.NE.AND P5, PT, R12, 0x1, PT ;  /* 0x000000010c00780c */ /* 0x000fda0003fa5270 */
[----:B------:R-:W-:Y:S06]  /*55b0*/  @!P5 BAR.ARV 0x9, 0x100 ;  /* 0x024400000000db1d */ /* 0x000fec0000002000 */
.L_x_14896:
        /* <DEDUP_REMOVED lines=15> */
[----:B------:R-:W-:Y:S01]  /*56b0*/  MOV R94, RZ ;  /* 0x000000ff005e7202 */ /* 0x000fe20000000f00 */
[----:B------:R-:W-:Y:S02]  /*56c0*/  IMAD.MOV.U32 R25, RZ, RZ, RZ ;  /* 0x000000ffff197224 */ /* 0x000fe400078e00ff */
[----:B------:R-:W-:Y:S02]  /*56d0*/  IMAD.MOV.U32 R13, RZ, RZ, RZ ;  /* 0x000000ffff0d7224 */ /* 0x000fe400078e00ff */
[----:B------:R-:W-:Y:S01]  /*56e0*/  IMAD.MOV.U32 R90, RZ, RZ, RZ ;  /* 0x000000ffff5a7224 */ /* 0x000fe200078e00ff */
[----:B0-----:R-:W-:-:S13]  /*56f0*/  ISETP.NE.AND P1, PT, R0, 0x1, PT ;  /* 0x000000010000780c */ /* 0x001fda0003f25270 */
[----:B------:R-:W0:Y:S08]  /*5700*/  @P1 LDC R3, c[0x0][0x44c] ;  /* 0x00011300ff031b82 */ /* 0x000e300000000800 */
[----:B------:R-:W1:Y:S01]  /*5710*/  @P1 LDC R4, c[0x0][0x450] ;  /* 0x00011400ff041b82 */ /* 0x000e620000000800 */
[----:B--2---:R-:W-:-:S04]  /*5720*/  VIADD R0, R5, 0xbf ;  /* 0x000000bf05007836 */ /* 0x004fc80000000000 */
[----:B0-----:R-:W-:-:S05]  /*5730*/  @P1 IMAD.HI.U32 R3, R0, R3, RZ ;  /* 0x0000000300031227 */ /* 0x001fca00078e00ff */
[----:B-1----:R-:W-:Y:S02]  /*5740*/  @P1 SHF.R.U32.HI R0, RZ, R4, R3 ;  /* 0x00000004ff001219 */ /* 0x002fe40000011603 */
[----:B------:R-:W-:-:S03]  /*5750*/  PLOP3.LUT P1, PT, PT, PT, PT, 0x80, 0x0 ;  /* 0x000000000000781c */ /* 0x000fc60003f2f070 */
[----:B------:R-:W-:-:S05]  /*5760*/  IMAD.IADD R0, R91, 0x1, R0 ;  /* 0x000000015b007824 */ /* 0x000fca00078e0200 */
[----:B------:R-:W-:-:S04]  /*5770*/  SHF.R.S32.HI R3, RZ, 0x1f, R0 ;  /* 0x0000001fff037819 */ /* 0x000fc80000011400 */
[----:B------:R-:W-:Y:S01]  /*5780*/  LEA.HI R3, R3, R0, RZ, 0x7 ;  /* 0x0000000003037211 */ /* 0x000fe200078f38ff */
[----:B------:R-:W-:-:S03]  /*5790*/  IMAD.MOV.U32 R0, RZ, RZ, RZ ;  /* 0x000000ffff007224 */ /* 0x000fc600078e00ff */
[----:B------:R-:W-:-:S04]  /*57a0*/  SHF.R.S32.HI R3, RZ, 0x7, R3 ;  /* 0x00000007ff037819 */ /* 0x000fc80000011403 */
[----:B------:R-:W-:Y:S01]  /*57b0*/  VIMNMX R92, R92, R3, PT ;  /* 0x000000035c5c7248 */ /* 0x000fe20003fe0100 */
[----:B------:R-:W-:-:S03]  /*57c0*/  IMAD.MOV.U32 R3, RZ, RZ, RZ ;  /* 0x000000ffff037224 */ /* 0x000fc600078e00ff */
[----:B------:R-:W-:Y:S01]  /*57d0*/  ISETP.GE.AND P2, PT, R92, 0x1, PT ;  /* 0x000000015c00780c */ /* 0x000fe20003f46270 */
[----:B------:R-:W-:-:S12]  /*57e0*/  @P0 BRA `(.L_x_14951) ;  /* 0x00000000000c0947 */ /* 0x000fd80003800000 */
[----:B------:R-:W0:Y:S01]  /*57f0*/  FENCE.VIEW.ASYNC.G ;  /* 0x00000000000073c6 */ /* 0x000e220000000100 */
[----:B------:R-:W-:Y:S05]  /*5800*/  WARPSYNC.ALL ;  /* 0x0000000000007948 */ /* 0x000fea0003800000 */
[----:B0-----:R-:W-:Y:S06]  /*5810*/  BAR.ARV 0xc, 0x200 ;  /* 0x0308000000007b1d */ /* 0x001fec0000002000 */
.L_x_14951:
[----:B------:R-:W-:Y:S01]  /*5820*/  IMAD.MOV.U32 R12, RZ, RZ, RZ ;  /* 0x000000ffff0c7224 */ /* 0x000fe200078e00ff */
[----:B------:R-:W-:Y:S01]  /*5830*/  MOV R27, RZ ;  /* 0x000000ff001b7202 */ /* 0x000fe20000000f00 */
        /* <DEDUP_REMOVED lines=10> */
.L_x_15174:
[----:B------:R-:W1:Y:S01]  /*58e0*/  LDL R3, [R1+0x1c] ;  /* 0x00001c0001037983 */ /* 0x000e620000100800 */
[----:B------:R-:W-:Y:S01]  /*58f0*/  BSSY B6, `(.L_x_14954) ;  /* 0x000001b000067945 */ /* 0x000fe20003800000 */
[----:B-1----:R-:W-:-:S05]  /*5900*/  IMAD.HI R0, R3, 0x55555556, RZ ;  /* 0x5555555603007827 */ /* 0x002fca00078e02ff */
[----:B------:R-:W-:-:S05]  /*5910*/  LEA.HI R0, R0, R0, RZ, 0x1 ;  /* 0x0000000000007211 */ /* 0x000fca00078f08ff */
[----:B------:R-:W-:Y:S02]  /*5920*/  IMAD R0, R0, -0x3, R3 ;  /* 0xfffffffd00007824 */ /* 0x000fe400078e0203 */
[----:B------:R-:W-:-:S04]  /*5930*/  VIADD R3, R2, 0x8400 ;  /* 0x0000840002037836 */ /* 0x000fc80000000000 */
[----:B------:R-:W-:Y:S01]  /*5940*/  IMAD R0, R0, 0x2000, R3 ;  /* 0x0000200000007824 */ /* 0x000fe200078e0203 */
[----:B------:R-:W-:-:S04]  /*5950*/  LOP3.LUT P0, RZ, R3, 0x3ff, RZ, 0xc0, !PT ;  /* 0x000003ff03ff7812 */ /* 0x000fc8000780c0ff */
[----:B------:R-:W-:Y:S02]  /*5960*/  SHF.R.U32.HI R0, RZ, 0x4, R0 ;  /* 0x00000004ff007819 */ /* 0x000fe40000011600 */
[----:B------:R-:W-:Y:S02]  /*5970*/  P2R R25, PR, RZ, 0x1 ;  /* 0x00000001ff197803 */ /* 0x000fe40000000000 */
[----:B------:R-:W-:-:S05]  /*5980*/  LOP3.LUT R28, R0, 0x3fff, RZ, 0xc0, !PT ;  /* 0x00003fff001c7812 */ /* 0x000fca00078ec0ff */
[----:B------:R-:W-:Y:S05]  /*5990*/  @!P0 BRA `(.L_x_14955) ;  /* 0x0000000000408947 */ /* 0x000fea0003800000 */
        /* <DEDUP_REMOVED lines=16> */
.L_x_14955:
[----:B------:R-:W-:Y:S05]  /*5aa0*/  BSYNC B6 ;  /* 0x0000000000067941 */ /* 0x000fea0003800000 */
.L_x_14954:
        /* <DEDUP_REMOVED lines=13> */
.L_x_14959:
[----:B--2---:R2:W3:Y:S02]  /*5b80*/  SYNCS.PHASECHK.TRANS64.TRYWAIT P0, [R2+URZ+0x16800], R3 ;  /* 0x01680003020075a7 */ /* 0x0044e4000800017f */
[----:B---3--:R-:W-:Y:S05]  /*5b90*/  @!P0 NANOSLEEP.SYNCS 0x989680 ;  /* 0x009896800000895d */ /* 0x008fea0003900000 */
[----:B------:R-:W3:Y:S02]  /*5ba0*/  @!P0 SYNCS.PHASECHK.TRANS64 P0, [R2+URZ+0x16800], R3 ;  /* 0x01680003020085a7 */ /* 0x000ee4000800007f */
[----:B---3--:R-:W-:Y:S05]  /*5bb0*/  @!P0 BRA `(.L_x_14959) ;  /* 0xfffffffc00f08947 */ /* 0x008fea000383ffff */
.L_x_14958:
[----:B------:R-:W-:Y:S05]  /*5bc0*/  BSYNC B0 ;  /* 0x0000000000007941 */ /* 0x000fea0003800000 */
.L_x_14957:
[----:B------:R-:W-:Y:S05]  /*5bd0*/  BRA `(.L_x_14960) ;  /* 0x0000002c00907947 */ /* 0x000fea0003800000 */
.L_x_14956:
        /* <DEDUP_REMOVED lines=30> */
.L_x_14962:
[----:B------:R-:W-:Y:S05]  /*5dc0*/  BSYNC B6 ;  /* 0x0000000000067941 */ /* 0x000fea0003800000 */
.L_x_14961:
[----:B------:R-:W2:Y:S01]  /*5dd0*/  LDL R20, [R1+0x2c] ;  /* 0x00002c0001147983 */ /* 0x000ea20000100800 */
[----:B------:R-:W-:Y:S01]  /*5de0*/  ULDC.U8 UR4, c[0x0][0x410] ;  /* 0x0001040000047ab9 */ /* 0x000fe20000000000 */
[----:B------:R-:W-:Y:S01]  /*5df0*/  BSSY B0, `(.L_x_14963) ;  /* 0x00002ba000007945 */ /* 0x000fe20003800000 */
[----:B------:R-:W-:Y:S02]  /*5e00*/  ISETP.NE.AND P0, PT, RZ, UR4, PT ;  /* 0x00000004ff007c0c */ /* 0x000fe4000bf05270 */
[----:B--2---:R-:W-:-:S11]  /*5e10*/  IADD3 R39, R19, R20, RZ ;  /* 0x0000001413277210 */ /* 0x004fd60007ffe0ff */
[----:B------:R-:W-:Y:S05]  /*5e20*/  @!P0 BRA `(.L_x_14964) ;  /* 0x00000014009c8947 */ /* 0x000fea0003800000 */
[----:B------:R-:W1:Y:S01]  /*5e30*/  LDC R40, c[0x0][0x448] ;  /* 0x00011200ff287b82 */ /* 0x000e620000000800 */
[----:B------:R-:W2:Y:S01]  /*5e40*/  S2R R20, SR_TID.X ;  /* 0x0000000000147919 */ /* 0x000ea20000002100 */
[----:B------:R-:W-:Y:S01]  /*5e50*/  ULDC.64 UR4, c[0x0][0x3f8] ;  /* 0x0000fe0000047ab9 */ /* 0x000fe20000000a00 */
[----:B------:R-:W-:Y:S01]  /*5e60*/  ULDC.64 UR6, c[0x0][0x408] ;  /* 0x0001020000067ab9 */ /* 0x000fe20000000a00 */
[----:B------:R-:W-:Y:S01]  /*5e70*/  MOV R8, R24 ;  /* 0x0000001800087202 */ /* 0x000fe20000000f00 */
[----:B------:R-:W-:Y:S01]  /*5e80*/  IMAD.MOV.U32 R6, RZ, RZ, R26 ;  /* 0x000000ffff067224 */ /* 0x000fe200078e001a */
[----:B------:R-:W-:Y:S01]  /*5e90*/  SHF.R.S32.HI R38, RZ, 0x1f, R155 ;  /* 0x0000001fff267819 */ /* 0x000fe2000001149b */
[----:B------:R-:W-:Y:S02]  /*5ea0*/  IMAD.MOV.U32 R7, RZ, RZ, R31 ;  /* 0x000000ffff077224 */ /* 0x000fe400078e001f */
[----:B------:R-:W-:Y:S01]  /*5eb0*/  IMAD.MOV.U32 R9, RZ, RZ, R33 ;  /* 0x000000ffff097224 */ /* 0x000fe200078e0021 */
[----:B-1----:R-:W-:Y:S01]  /*5ec0*/  ISETP.NE.AND P0, PT, R40, 0x1, PT ;  /* 0x000000012800780c */ /* 0x002fe20003f05270 */
[----:B--2---:R-:W-:-:S12]  /*5ed0*/  VIADD R21, R20, 0xffffff80 ;  /* 0xffffff8014157836 */ /* 0x004fd80000000000 */
[----:B------:R-:W1:Y:S01]  /*5ee0*/  @P0 LDC R0, c[0x0][0x44c] ;  /* 0x00011300ff000b82 */ /* 0x000e620000000800 */
[----:B------:R-:W-:-:S04]  /*5ef0*/  SHF.R.S32.HI R20, RZ, 0x1f, R21 ;  /* 0x0000001fff147819 */ /* 0x000fc80000011415 */
[----:B------:R-:W-:-:S03]  /*5f00*/  LEA.HI R20, R20, R21, RZ, 0x2 ;  /* 0x0000001514147211 */ /* 0x000fc600078f10ff */
[----:B------:R-:W2:Y:S01]  /*5f10*/  @P0 LDC R5, c[0x0][0x450] ;  /* 0x00011400ff050b82 */ /* 0x000ea20000000800 */
[----:B------:R-:W-:-:S05]  /*5f20*/  LOP3.LUT R20, R20, 0xfffffffc, RZ, 0xc0, !PT ;  /* 0xfffffffc14147812 */ /* 0x000fca00078ec0ff */
[----:B------:R-:W-:-:S04]  /*5f30*/  IMAD.IADD R20, R21, 0x1, -R20 ;  /* 0x0000000115147824 */ /* 0x000fc800078e0a14 */
[----:B------:R-:W-:-:S04]  /*5f40*/  IMAD R3, R20, 0x60, R39 ;  /* 0x0000006014037824 */ /* 0x000fc800078e0227 */
        /* <DEDUP_REMOVED lines=22> */
[----:B0-----:R1:W0:Y:S02]  /*60b0*/  SHFL.IDX PT, R14, R7, RZ, 0x1c1f ;  /* 0x001c1fff070e7589 */ /* 0x00122400000e0000 */
.L_x_15180:
        /* <DEDUP_REMOVED lines=10> */
[----:B--2---:R-:W-:Y:S01]  /*6160*/  MOV R11, R3 ;  /* 0x00000003000b7202 */ /* 0x004fe20000000f00 */
[----:B---3--:R-:W-:Y:S01]  /*6170*/  IMAD.MOV.U32 R10, RZ, RZ, R0 ;  /* 0x000000ffff0a7224 */ /* 0x008fe200078e0000 */
[----:B------:R-:W-:Y:S02]  /*6180*/  ISETP.GE.AND P3, PT, R155, UR4, PT ;  /* 0x000000049b007c0c */ /* 0x000fe4000bf66270 */
[----:B------:R-:W-:Y:S02]  /*6190*/  CS2R R30, SRZ ;  /* 0x00000000001e7805 */ /* 0x000fe4000001ff00 */
[----:B------:R-:W-:Y:S01]  /*61a0*/  ISETP.GE.AND P2, PT, R152, UR4, PT ;  /* 0x0000000498007c0c */ /* 0x000fe2000bf46270 */
[----:B----4-:R-:W-:-:S08]  /*61b0*/  IMAD.MOV.U32 R15, RZ, RZ, R5 ;  /* 0x000000ffff0f7224 */ /* 0x010fd000078e0005 */
        /* <DEDUP_REMOVED lines=15> */
.L_x_14967:
[----:B------:R-:W-:Y:S05]  /*62b0*/  BSYNC B1 ;  /* 0x0000000000017941 */ /* 0x000fea0003800000 */
.L_x_14966:
[----:B----45:R-:W-:Y:S01]  /*62c0*/  IMAD.MOV.U32 R5, RZ, RZ, R20 ;  /* 0x000000ffff057224 */ /* 0x030fe200078e0014 */
[----:B---3--:R-:W-:Y:S01]  /*62d0*/  MOV R0, R32 ;  /* 0x0000002000007202 */ /* 0x008fe20000000f00 */
[----:B------:R-:W-:Y:S01]  /*62e0*/  IMAD.MOV.U32 R9, RZ, RZ, R21 ;  /* 0x000000ffff097224 */ /* 0x000fe200078e0015 */
[----:B------:R-:W-:Y:S01]  /*62f0*/  UMOV UR4, 0xffffffff ;  /* 0xffffffff00047882 */ /* 0x000fe20000000000 */
[----:B--2---:R-:W-:Y:S01]  /*6300*/  IMAD.MOV.U32 R3, RZ, RZ, R33 ;  /* 0x000000ffff037224 */ /* 0x004fe200078e0021 */
[----:B------:R-:W-:Y:S01]  /*6310*/  PRMT R41, R0, 0x7610, R41 ;  /* 0x0000761000297816 */ /* 0x000fe20000000029 */
[----:B------:R-:W-:Y:S01]  /*6320*/  IMAD.MOV.U32 R0, RZ, RZ, R30 ;  /* 0x000000ffff007224 */ /* 0x000fe200078e001e */
[----:B------:R-:W-:Y:S01]  /*6330*/  PRMT R36, R36, 0x5410, R5 ;  /* 0x0000541024247816 */ /* 0x000fe20000000005 */
[----:B------:R-:W-:Y:S01]  /*6340*/  IMAD.MOV.U32 R5, RZ, RZ, R24 ;  /* 0x000000ffff057224 */ /* 0x000fe200078e0018 */
[----:B0-----:R-:W-:Y:S01]  /*6350*/  PRMT R35, R35, 0x5410, R9 ;  /* 0x0000541023237816 */ /* 0x001fe20000000009 */
[----:B------:R-:W-:Y:S01]  /*6360*/  IMAD.MOV.U32 R9, RZ, RZ, R25 ;  /* 0x000000ffff097224 */ /* 0x000fe200078e0019 */
[----:B------:R-:W-:-:S02]  /*6370*/  PRMT R47, R3, 0x7610, R47 ;  /* 0x00007610032f7816 */ /* 0x000fc4000000002f */
[----:B------:R-:W-:Y:S02]  /*6380*/  CS2R R26, SRZ ;  /* 0x00000000001a7805 */ /* 0x000fe4000001ff00 */
[----:B------:R-:W-:Y:S02]  /*6390*/  MOV R3, R31 ;  /* 0x0000001f00037202 */ /* 0x000fe40000000f00 */
[----:B------:R-:W-:Y:S02]  /*63a0*/  PRMT R41, R41, 0x5410, R0 ;  /* 0x0000541029297816 */ /* 0x000fe40000000000 */
[----:B------:R-:W-:Y:S02]  /*63b0*/  PRMT R47, R47, 0x5410, R3 ;  /* 0x000054102f2f7816 */ /* 0x000fe40000000003 */
[----:B------:R-:W-:Y:S02]  /*63c0*/  PRMT R48, R5, 0x7610, R48 ;  /* 0x0000761005307816 */ /* 0x000fe40000000030 */
[----:B------:R-:W-:Y:S01]  /*63d0*/  PRMT R35, R9, 0x7610, R35 ;  /* 0x0000761009237816 */ /* 0x000fe20000000023 */
[----:B------:R-:W-:Y:S06]  /*63e0*/  BRA.DIV UR4, `(.L_x_14968) ;  /* 0x0000013604dc7947 */ /* 0x000fec000b800000 */
[----:B------:R0:W2:Y:S04]  /*63f0*/  SHFL.IDX PT, R3, R6, 0x1, 0x1c1f ;  /* 0x003c1f0006037f89 */ /* 0x0000a800000e0000 */
[----:B------:R0:W3:Y:S04]  /*6400*/  SHFL.IDX PT, R0, R4, 0x1, 0x1c1f ;  /* 0x003c1f0004007f89 */ /* 0x0000e800000e0000 */
[----:B------:R0:W4:Y:S04]  /*6410*/  SHFL.IDX PT, R5, R8, 0x1, 0x1c1f ;  /* 0x003c1f0008057f89 */ /* 0x00012800000e0000 */
[----:B------:R0:W0:Y:S02]  /*6420*/  SHFL.IDX PT, R14, R7, 0x1, 0x1c1f ;  /* 0x003c1f00070e7f89 */ /* 0x00002400000e0000 */
.L_x_15186:
        /* <DEDUP_REMOVED lines=9> */
[----:B------:R-:W-:Y:S02]  /*64c0*/  LOP3.LUT R4, R4, 0xfffffffe, RZ, 0xc0, !PT ;  /* 0xfffffffe04047812 */ /* 0x000fe400078ec0ff */
[----:B--2---:R-:W-:-:S03]  /*64d0*/  SHF.L.U32 R34, R42, 0x6, RZ ;  /* 0x000000062a227819 */ /* 0x004fc600000006ff */
[----:B------:R-:W-:-:S05]  /*64e0*/  IMAD.IADD R4, R6, 0x1, -R4 ;  /* 0x0000000106047824 */ /* 0x000fca00078e0a04 */
[----:B------:R-:W-:Y:S01]  /*64f0*/  SHF.L.U32 R37, R4, 0x1f, RZ ;  /* 0x0000001f04257819 */ /* 0x000fe200000006ff */
[----:B------:R-:W-:Y:S06]  /*6500*/  @P0 BRA `(.L_x_14970) ;  /* 0x0000000000580947 */ /* 0x000fec0003800000 */
[----:B------:R-:W-:Y:S01]  /*6510*/  ULDC UR4, c[0x0][0x3f4] ;  /* 0x0000fd0000047ab9 */ /* 0x000fe20000000800 */
[----:B---3--:R-:W-:Y:S01]  /*6520*/  IMAD.MOV.U32 R6, RZ, RZ, R0 ;  /* 0x000000ffff067224 */ /* 0x008fe200078e0000 */
[----:B------:R-:W-:Y:S01]  /*6530*/  ISETP.GE.AND P3, PT, R155, UR4, PT ;  /* 0x000000049b007c0c */ /* 0x000fe2000bf66270 */
[----:B------:R-:W-:Y:S01]  /*6540*/  IMAD.MOV.U32 R7, RZ, RZ, R3 ;  /* 0x000000ffff077224 */ /* 0x000fe200078e0003 */
[----:B------:R-:W-:Y:S01]  /*6550*/  ISETP.GE.AND P2, PT, R152, UR4, PT ;  /* 0x0000000498007c0c */ /* 0x000fe2000bf46270 */
[----:B----4-:R-:W-:Y:S01]  /*6560*/  IMAD.MOV.U32 R15, RZ, RZ, R5 ;  /* 0x000000ffff0f7224 */ /* 0x010fe200078e0005 */
[----:B------:R-:W-:-:S09]  /*6570*/  CS2R R12, SRZ ;  /* 0x00000000000c7805 */ /* 0x000fd2000001ff00 */
        /* <DEDUP_REMOVED lines=8> */
[----:B------:R-:W-:Y:S01]  /*6600*/  @!P3 IMAD.X R5, R5, 0x1, R10, P1 ;  /* 0x000000010505b824 */ /* 0x000fe200008e060a */
[----:B------:R-:W-:-:S02]  /*6610*/  @!P3 IADD3.X R39, R3, R10, RZ, P0, !PT ;  /* 0x0000000a0327b210 */ /* 0x000fc400007fe4ff */
[----:B------:R-:W-:Y:S01]  /*6620*/  CS2R R10, SRZ ;  /* 0x00000000000a7805 */ /* 0x000fe2000001ff00 */
[----:B------:R-:W-:Y:S02]  /*6630*/  @!P2 IMAD.WIDE R14, R152, 0x2, R14 ;  /* 0x00000002980ea825 */ /* 0x000fe400078e020e */
[----:B------:R0:W5:Y:S04]  /*6640*/  @!P3 LD.E.64 R8, desc[UR40][R38.64] ;  /* 0x000000282608b980 */ /* 0x000168000c101b00 */
[----:B------:R0:W5:Y:S04]  /*6650*/  @!P2 LD.E.64 R26, desc[UR40][R14.64] ;  /* 0x000000280e1aa980 */ /* 0x000168000c101b00 */
[----:B------:R0:W5:Y:S02]  /*6660*/  @!P3 LD.E.64 R10, desc[UR40][R4.64] ;  /* 0x00000028040ab980 */ /* 0x000164000c101b00 */
.L_x_14970:
[----:B------:R-:W-:Y:S05]  /*6670*/  BSYNC B1 ;  /* 0x0000000000017941 */ /* 0x000fea0003800000 */
.L_x_14969:
[----:B0-----:R-:W0:Y:S01]  /*6680*/  S2R R7, SR_TID.X ;  /* 0x0000000000077919 */ /* 0x001e220000002100 */
[----:B------:R-:W1:Y:S01]  /*6690*/  SYNCS.PHASECHK.TRANS64.TRYWAIT P0, [R2+URZ+0x16800], R37 ;  /* 0x01680025020075a7 */ /* 0x000e62000800017f */
[----:B------:R-:W-:Y:S01]  /*66a0*/  LOP3.LUT R3, R34, 0x1c0, RZ, 0xc0, !PT ;  /* 0x000001c022037812 */ /* 0x000fe200078ec0ff */
[----:B-----5:R-:W-:Y:S01]  /*66b0*/  IMAD.MOV.U32 R4, RZ, RZ, R26 ;  /* 0x000000ffff047224 */ /* 0x020fe200078e001a */
[----:B----4-:R-:W-:Y:S01]  /*66c0*/  MOV R5, R11 ;  /* 0x0000000b00057202 */ /* 0x010fe20000000f00 */
[----:B------:R-:W-:Y:S01]  /*66d0*/  IMAD R34, R29, -0xc0, R40 ;  /* 0xffffff401d227824 */ /* 0x000fe200078e0228 */
[----:B---3--:R-:W-:Y:S01]  /*66e0*/  LOP3.LUT R0, R3, 0x18, R16, 0xf8, !PT ;  /* 0x0000001803007812 */ /* 0x008fe200078ef810 */
[----:B------:R-:W-:Y:S01]  /*66f0*/  IMAD.MOV.U32 R6, RZ, RZ, R12 ;  /* 0x000000ffff067224 */ /* 0x000fe200078e000c */
[----:B------:R-:W-:Y:S01]  /*6700*/  SHF.R.U32.HI R3, RZ, 0x3, R3 ;  /* 0x00000003ff037819 */ /* 0x000fe20000011603 */
[----:B------:R-:W-:Y:S01]  /*6710*/  BSSY B1, `(.L_x_14971) ;  /* 0x0000019000017945 */ /* 0x000fe20003800000 */
[----:B------:R-:W-:Y:S01]  /*6720*/  PRMT R36, R4, 0x7610, R36 ;  /* 0x0000761004247816 */ /* 0x000fe20000000024 */
[----:B------:R-:W-:Y:S01]  /*6730*/  IMAD.MOV.U32 R4, RZ, RZ, R10 ;  /* 0x000000ffff047224 */ /* 0x000fe200078e000a */
[----:B------:R-:W-:Y:S01]  /*6740*/  LOP3.LUT R0, R0, R3, RZ, 0x3c, !PT ;  /* 0x0000000300007212 */ /* 0x000fe200078e3cff */
[----:B------:R-:W-:Y:S01]  /*6750*/  IMAD.MOV.U32 R3, RZ, RZ, R27 ;  /* 0x000000ffff037224 */ /* 0x000fe200078e001b */
[----:B------:R-:W-:-:S02]  /*6760*/  VIMNMX R34, R34, 0xc0, PT ;  /* 0x000000c022227848 */ /* 0x000fc40003fe0100 */
[----:B------:R-:W-:Y:S01]  /*6770*/  PRMT R14, R4, 0x5410, R5 ;  /* 0x00005410040e7816 */ /* 0x000fe20000000005 */
[----:B------:R-:W-:Y:S01]  /*6780*/  IMAD.MOV.U32 R5, RZ, RZ, R9 ;  /* 0x000000ffff057224 */ /* 0x000fe200078e0009 */
[----:B------:R-:W-:Y:S02]  /*6790*/  PRMT R29, R3, 0x7610, R29 ;  /* 0x00007610031d7816 */ /* 0x000fe4000000001d */
[----:B------:R-:W-:Y:S02]  /*67a0*/  MOV R4, R8 ;  /* 0x0000000800047202 */ /* 0x000fe40000000f00 */
[----:B------:R-:W-:Y:S02]  /*67b0*/  PRMT R48, R48, 0x5410, R6 ;  /* 0x0000541030307816 */ /* 0x000fe40000000006 */
[----:B------:R-:W-:Y:S02]  /*67c0*/  PRMT R15, R4, 0x7610, R15 ;  /* 0x00007610040f7816 */ /* 0x000fe4000000000f */
[----:B------:R-:W-:-:S02]  /*67d0*/  LOP3.LUT P2, RZ, R42, 0x4, RZ, 0xc0, !PT ;  /* 0x000000042aff7812 */ /* 0x000fc4000784c0ff */
[----:B------:R-:W-:Y:S01]  /*67e0*/  ISETP.GE.AND P1, PT, R19, R34, PT ;  /* 0x000000221300720c */ /* 0x000fe20003f26270 */
        /* <DEDUP_REMOVED lines=11> */
.L_x_15187:
[----:B------:R-:W-:Y:S05]  /*68a0*/  BSYNC B1 ;  /* 0x0000000000017941 */ /* 0x000fea0003800000 */
.L_x_14971:
[----:B------:R-:W-:Y:S01]  /*68b0*/  BSSY B1, `(.L_x_14973) ;  /* 0x000005f000017945 */ /* 0x000fe20003800000 */
[----:B------:R-:W-:Y:S02]  /*68c0*/  PRMT R15, R15, 0x5410, R5 ;  /* 0x000054100f0f7816 */ /* 0x000fe40000000005 */
[----:B------:R-:W-:Y:S01]  /*68d0*/  @P2 IADD3 R0, R4, -0x40, RZ ;  /* 0xffffffc004002810 */ /* 0x000fe20007ffe0ff */
[----:B------:R-:W-:Y:S06]  /*68e0*/  @P1 BRA `(.L_x_14974) ;  /* 0x00000004006c1947 */ /* 0x000fec0003800000 */
[----:B------:R-:W1:Y:S01]  /*68f0*/  LDC R4, c[0x0][0x3f4] ;  /* 0x0000fd00ff047b82 */ /* 0x000e620000000800 */
[----:B------:R-:W-:Y:S01]  /*6900*/  BSSY B2, `(.L_x_14975) ;  /* 0x000002e000027945 */ /* 0x000fe20003800000 */
[-C--:B-1----:R-:W-:Y:S02]  /*6910*/  ISETP.GE.AND P0, PT, R152, R4.reuse, PT ;  /* 0x000000049800720c */ /* 0x082fe40003f06270 */
[----:B------:R-:W-:-:S11]  /*6920*/  ISETP.GE.AND P1, PT, R155, R4, PT ;  /* 0x000000049b00720c */ /* 0x000fd60003f26270 */
[----:B------:R-:W-:Y:S05]  /*6930*/  @P0 BRA `(.L_x_14976) ;  /* 0x0000000000a80947 */ /* 0x000fea0003800000 */
[----:B------:R-:W1:Y:S01]  /*6940*/  LDS.128 R4, [R3+0x8400] ;  /* 0x0084000003047984 */ /* 0x000e620000000c00 */
[----:B------:R-:W-:Y:S01]  /*6950*/  SHF.R.U32.HI R40, RZ, 0x10, R33 ;  /* 0x00000010ff287819 */ /* 0x000fe20000011621 */
[--C-:B------:R-:W-:Y:S01]  /*6960*/  HADD2.F32 R39, -RZ, R41.reuse.H0_H0 ;  /* 0x20000029ff277230 */ /* 0x100fe20000004100 */
[----:B------:R-:W-:Y:S01]  /*6970*/  SHF.R.U32.HI R38, RZ, 0x10, R31 ;  /* 0x00000010ff267819 */ /* 0x000fe2000001161f */
[----:B0-----:R-:W-:Y:S01]  /*6980*/  HADD2.F32 R37, -RZ, R41.H1_H1 ;  /* 0x30000029ff257230 */ /* 0x001fe20000004100 */
        /* <DEDUP_REMOVED lines=19> */
[--C-:B------:R-:W-:Y:S02]  /*6ac0*/  HADD2.F32 R37, -RZ, R47.reuse.H0_H0 ;  /* 0x2000002fff257230 */ /* 0x100fe40000004100 */
[----:B------:R-:W-:Y:S01]  /*6ad0*/  FFMA.FTZ R39, R7, R39, R38 ;  /* 0x0000002707277223 */ /* 0x000fe20000010026 */
[----:B------:R-:W-:-:S02]  /*6ae0*/  HADD2.F32 R32, -RZ, R47.H1_H1 ;  /* 0x3000002fff207230 */ /* 0x000fc40000004100 */
        /* <DEDUP_REMOVED lines=15> */
.L_x_14976:
[----:B------:R-:W-:Y:S05]  /*6be0*/  BSYNC B2 ;  /* 0x0000000000027941 */ /* 0x000fea0003800000 */
.L_x_14975:
[----:B------:R-:W-:Y:S05]  /*6bf0*/  @P1 BRA `(.L_x_14974) ;  /* 0x0000000000a81947 */ /* 0x000fea0003800000 */
[----:B-1----:R-:W1:Y:S01]  /*6c00*/  LDS.128 R4, [R0] ;  /* 0x0000000000047984 */ /* 0x002e620000000c00 */
[----:B------:R-:W-:Y:S01]  /*6c10*/  SHF.R.U32.HI R31, RZ, 0x10, R25 ;  /* 0x00000010ff1f7819 */ /* 0x000fe20000011619 */
[----:B------:R-:W-:Y:S01]  /*6c20*/  HADD2.F32 R30, -RZ, R48.H0_H0 ;  /* 0x20000030ff1e7230 */ /* 0x000fe20000004100 */
[----:B------:R-:W-:Y:S01]  /*6c30*/  SHF.R.U32.HI R33, RZ, 0x10, R21 ;  /* 0x00000010ff217819 */ /* 0x000fe20000011615 */
[----:B------:R-:W-:Y:S01]  /*6c40*/  HADD2.F32 R32, -RZ, R36.H1_H1 ;  /* 0x30000024ff207230 */ /* 0x000fe20000004100 */
        /* <DEDUP_REMOVED lines=37> */
.L_x_14974:
[----:B------:R-:W-:Y:S05]  /*6ea0*/  BSYNC B1 ;  /* 0x0000000000017941 */ /* 0x000fea0003800000 */
.L_x_14973:
[----:B-12---:R-:W-:-:S05]  /*6eb0*/  VIADD R4, R19, 0x60 ;  /* 0x0000006013047836 */ /* 0x006fca0000000000 */
[----:B------:R-:W-:-:S13]  /*6ec0*/  ISETP.GE.AND P0, PT, R4, R34, PT ;  /* 0x000000220400720c */ /* 0x000fda0003f06270 */
[----:B------:R-:W-:Y:S05]  /*6ed0*/  @P0 BRA `(.L_x_14977) ;  /* 0x0000001800ac0947 */ /* 0x000fea0003800000 */
[----:B------:R-:W1:Y:S01]  /*6ee0*/  LDC R4, c[0x0][0x3f4] ;  /* 0x0000fd00ff047b82 */ /* 0x000e620000000800 */
[----:B------:R-:W-:Y:S01]  /*6ef0*/  BSSY B1, `(.L_x_14978) ;  /* 0x000002e000017945 */ /* 0x000fe20003800000 */
[-C--:B-1----:R-:W-:Y:S02]  /*6f00*/  ISETP.GE.AND P0, PT, R152, R4.reuse, PT ;  /* 0x000000049800720c */ /* 0x082fe40003f06270 */
[----:B------:R-:W-:-:S11]  /*6f10*/  ISETP.GE.AND P1, PT, R155, R4, PT ;  /* 0x000000049b00720c */ /* 0x000fd60003f26270 */
[----:B------:R-:W-:Y:S05]  /*6f20*/  @P0 BRA `(.L_x_14979) ;  /* 0x0000000000a80947 */ /* 0x000fea0003800000 */
[----:B------:R-:W1:Y:S01]  /*6f30*/  LDS.128 R4, [R3+0xb400] ;  /* 0x00b4000003047984 */ /* 0x000e620000000c00 */
[--C-:B------:R-:W-:Y:S01]  /*6f40*/  SHF.R.U64 R33, R26, 0x10, R27.reuse ;  /* 0x000000101a217819 */ /* 0x100fe2000000121b */
[----:B------:R-:W-:Y:S01]  /*6f50*/  HADD2.F32 R24, -RZ, R48.H1_H1 ;  /* 0x30000030ff187230 */ /* 0x000fe20000004100 */
[----:B------:R-:W-:Y:S01]  /*6f60*/  SHF.R.U32.HI R26, RZ, 0x10, R27 ;  /* 0x00000010ff1a7819 */ /* 0x000fe2000001161b */
[----:B------:R-:W-:Y:S01]  /*6f70*/  HADD2.F32 R36, -RZ, R36.H0_H0 ;  /* 0x20000024ff247230 */ /* 0x000fe20000004100 */
[--C-:B------:R-:W-:Y:S02]  /*6f80*/  SHF.R.U32.HI R25, RZ, 0x10, R13.reuse ;  /* 0x00000010ff197819 */ /* 0x100fe4000001160d */
[----:B------:R-:W-:Y:S01]  /*6f90*/  SHF.R.U64 R34, R12, 0x10, R13 ;  /* 0x000000100c227819 */ /* 0x000fe2000000120d */
[----:B------:R-:W-:Y:S02]  /*6fa0*/  HADD2.F32 R26, -RZ, R26.H0_H0 ;  /* 0x2000001aff1a7230 */ /* 0x000fe40000004100 */
[----:B------:R-:W-:-:S02]  /*6fb0*/  HADD2.F32 R25, -RZ, R25.H0_H0 ;  /* 0x20000019ff197230 */ /* 0x000fc40000004100 */
[--C-:B-1----:R-:W-:Y:S02]  /*6fc0*/  HADD2.F32 R21, -RZ, R7.reuse.H1_H1 ;  /* 0x30000007ff157230 */ /* 0x102fe40000004100 */
[----:B------:R-:W-:Y:S02]  /*6fd0*/  HADD2.F32 R20, -RZ, R7.H0_H0 ;  /* 0x20000007ff147230 */ /* 0x000fe40000004100 */
[--C-:B------:R-:W-:Y:S02]  /*6fe0*/  HADD2.F32 R7, -RZ, R4.reuse.H0_H0 ;  /* 0x20000004ff077230 */ /* 0x100fe40000004100 */
[C---:B------:R-:W-:Y:S01]  /*6ff0*/  FMUL.FTZ R27, R21.reuse, R26 ;  /* 0x0000001a151b7220 */ /* 0x040fe20000410000 */
[----:B------:R-:W-:Y:S01]  /*7000*/  FMUL.FTZ R21, R21, R25 ;  /* 0x0000001915157220 */ /* 0x000fe20000410000 */
[----:B------:R-:W-:Y:S02]  /*7010*/  HADD2.F32 R4, -RZ, R4.H1_H1 ;  /* 0x30000004ff047230 */ /* 0x000fe40000004100 */
[----:B------:R-:W-:-:S02]  /*7020*/  HADD2.F32 R12, -RZ, R6.H0_H0 ;  /* 0x20000006ff0c7230 */ /* 0x000fc40000004100 */
[----:B------:R-:W-:Y:S01]  /*7030*/  FFMA.FTZ R32, R20, R26, R21 ;  /* 0x0000001a14207223 */ /* 0x000fe20000010015 */
[----:B------:R-:W-:Y:S02]  /*7040*/  HADD2.F32 R13, -RZ, R6.H1_H1 ;  /* 0x30000006ff0d7230 */ /* 0x000fe40000004100 */
[----:B------:R-:W-:Y:S01]  /*7050*/  FMUL.FTZ R30, R4, R36 ;  /* 0x00000024041e7220 */ /* 0x000fe20000410000 */
[----:B------:R-:W-:Y:S02]  /*7060*/  HADD2.F32 R21, -RZ, R29.H0_H0 ;  /* 0x2000001dff157230 */ /* 0x000fe40000004100 */
[----:B------:R-:W-:Y:S01]  /*7070*/  FFMA.FTZ R31, R20, R25, -R27 ;  /* 0x00000019141f7223 */ /* 0x000fe2000001081b */
[----:B------:R-:W-:Y:S02]  /*7080*/  HADD2.F32 R6, -RZ, R5.H0_H0 ;  /* 0x20000005ff067230 */ /* 0x000fe40000004100 */
[----:B------:R-:W-:Y:S01]  /*7090*/  FMUL.FTZ R26, R4, R24 ;  /* 0x00000018041a7220 */ /* 0x000fe20000410000 */
[----:B------:R-:W-:-:S02]  /*70a0*/  HADD2.F32 R29, -RZ, R29.H1_H1 ;  /* 0x3000001dff1d7230 */ /* 0x000fc40000004100 */
        /* <DEDUP_REMOVED lines=18> */
.L_x_14979:
[----:B------:R-:W-:Y:S05]  /*71d0*/  BSYNC B1 ;  /* 0x0000000000017941 */ /* 0x000fea0003800000 */
.L_x_14978:
        /* <DEDUP_REMOVED lines=44> */
.L_x_14964:
[----:B------:R-:W1:Y:S01]  /*74a0*/  S2R R0, SR_TID.X ;  /* 0x0000000000007919 */ /* 0x000e620000002100 */
[----:B------:R-:W2:Y:S01]  /*74b0*/  LDC R32, c[0x0][0x448] ;  /* 0x00011200ff207b82 */ /* 0x000ea20000000800 */
[----:B------:R-:W-:Y:S01]  /*74c0*/  ULDC.64 UR4, c[0x0][0x3f8] ;  /* 0x0000fe0000047ab9 */ /* 0x000fe20000000a00 */
[----:B------:R-:W-:Y:S01]  /*74d0*/  ULDC.64 UR6, c[0x0][0x408] ;  /* 0x0001020000067ab9 */ /* 0x000fe20000000a00 */
[----:B------:R-:W-:Y:S01]  /*74e0*/  MOV R4, R24 ;  /* 0x0000001800047202 */ /* 0x000fe20000000f00 */
[----:B------:R-:W-:Y:S01]  /*74f0*/  IMAD.MOV.U32 R27, RZ, RZ, R31 ;  /* 0x000000ffff1b7224 */ /* 0x000fe200078e001f */
[----:B------:R-:W-:Y:S02]  /*7500*/  SHF.R.S32.HI R43, RZ, 0x1f, R16 ;  /* 0x0000001fff2b7819 */ /* 0x000fe40000011410 */
        /* <DEDUP_REMOVED lines=63> */
[----:B------:R-:W-:Y:S01]  /*7900*/  MOV R9, R37 ;  /* 0x0000002500097202 */ /* 0x000fe20000000f00 */
[----:B---3--:R-:W-:-:S02]  /*7910*/  @!P1 IMAD.MOV.U32 R20, RZ, RZ, R4 ;  /* 0x000000ffff149224 */ /* 0x008fc400078e0004 */
[----:B------:R0:W3:Y:S01]  /*7920*/  SHFL.IDX PT, R3, R25, 0x1, 0x1c1f ;  /* 0x003c1f0019037f89 */ /* 0x0000e200000e0000 */
[----:B------:R-:W-:Y:S01]  /*7930*/  @!P1 IMAD.MOV.U32 R21, RZ, RZ, R5 ;  /* 0x000000ffff159224 */ /* 0x000fe200078e0005 */
[----:B------:R-:W-:Y:S01]  /*7940*/  PRMT R33, R8, 0x5410, R9 ;  /* 0x0000541008217816 */ /* 0x000fe20000000009 */
[----:B------:R-:W-:Y:S01]  /*7950*/  @!P1 IMAD.MOV.U32 R30, RZ, RZ, R6 ;  /* 0x000000ffff1e9224 */ /* 0x000fe200078e0006 */
[----:B------:R-:W-:Y:S01]  /*7960*/  MOV R4, R20 ;  /* 0x0000001400047202 */ /* 0x000fe20000000f00 */
[----:B------:R-:W-:Y:S02]  /*7970*/  @!P1 IMAD.MOV.U32 R31, RZ, RZ, R7 ;  /* 0x000000ffff1f9224 */ /* 0x000fe400078e0007 */
[----:B------:R-:W-:Y:S02]  /*7980*/  IMAD.MOV.U32 R5, RZ, RZ, R21 ;  /* 0x000000ffff057224 */ /* 0x000fe400078e0015 */
[----:B------:R-:W-:Y:S02]  /*7990*/  IMAD.MOV.U32 R6, RZ, RZ, R30 ;  /* 0x000000ffff067224 */ /* 0x000fe400078e001e */
[----:B------:R-:W-:Y:S01]  /*79a0*/  IMAD.MOV.U32 R7, RZ, RZ, R31 ;  /* 0x000000ffff077224 */ /* 0x000fe200078e001f */
[----:B------:R-:W-:-:S02]  /*79b0*/  PRMT R45, R5, 0x7610, R45 ;  /* 0x00007610052d7816 */ /* 0x000fc4000000002d */
[----:B------:R-:W-:Y:S02]  /*79c0*/  PRMT R56, R4, 0x5410, R6 ;  /* 0x0000541004387816 */ /* 0x000fe40000000006 */
[----:B------:R-:W-:Y:S02]  /*79d0*/  CS2R R4, SRZ ;  /* 0x0000000000047805 */ /* 0x000fe4000001ff00 */
[----:B01--4-:R-:W-:-:S07]  /*79e0*/  PRMT R42, R42, 0x5410, R7 ;  /* 0x000054102a2a7816 */ /* 0x013fce0000000007 */
.L_x_15197:
[----:B------:R-:W4:Y:S01]  /*79f0*/  LDL R7, [R1+0x50] ;  /* 0x0000500001077983 */ /* 0x000f220000100800 */
[----:B------:R-:W-:Y:S01]  /*7a00*/  VIADD R39, R39, 0x60 ;  /* 0x0000006027277836 */ /* 0x000fe20000000000 */
[----:B------:R-:W-:Y:S01]  /*7a10*/  BSSY B1, `(.L_x_14981) ;  /* 0x0000016000017945 */ /* 0x000fe20003800000 */
[----:B------:R-:W-:Y:S02]  /*7a20*/  CS2R R8, SRZ ;  /* 0x0000000000087805 */ /* 0x000fe4000001ff00 */
[----:B------:R-:W-:Y:S02]  /*7a30*/  CS2R R10, SRZ ;  /* 0x00000000000a7805 */ /* 0x000fe4000001ff00 */
[----:B------:R-:W-:Y:S02]  /*7a40*/  ISETP.GE.AND P1, PT, R39, R32, PT ;  /* 0x000000202700720c */ /* 0x000fe40003f26270 */
[----:B----4-:R-:W-:-:S04]  /*7a50*/  LEA.HI R6, R7, R7, RZ, 0x1 ;  /* 0x0000000707067211 */ /* 0x010fc800078f08ff */
[----:B------:R-:W-:-:S04]  /*7a60*/  LOP3.LUT R6, R6, 0xfffffffe, RZ, 0xc0, !PT ;  /* 0xfffffffe06067812 */ /* 0x000fc800078ec0ff */
[----:B------:R-:W-:Y:S02]  /*7a70*/  IADD3 R13, R7, -R6, RZ ;  /* 0x80000006070d7210 */ /* 0x000fe40007ffe0ff */
[----:B------:R-:W-:Y:S02]  /*7a80*/  CS2R R6, SRZ ;  /* 0x0000000000067805 */ /* 0x000fe4000001ff00 */
        /* <DEDUP_REMOVED lines=13> */
[----:B------:R-:W5:Y:S02]  /*7b60*/  LD.E.128 R4, desc[UR40][R4.64] ;  /* 0x0000002804047980 */ /* 0x000f64000c101d00 */
.L_x_14982:
[----:B------:R-:W-:Y:S05]  /*7b70*/  BSYNC B1 ;  /* 0x0000000000017941 */ /* 0x000fea0003800000 */
.L_x_14981:
[----:B------:R-:W0:Y:S01]  /*7b80*/  SYNCS.PHASECHK.TRANS64.TRYWAIT P1, [R2+URZ+0x16800], R13 ;  /* 0x0168000d020075a7 */ /* 0x000e22000802017f */
[----:B------:R-:W-:Y:S01]  /*7b90*/  IMAD R29, R29, -0xc0, R32 ;  /* 0xffffff401d1d7824 */ /* 0x000fe200078e0220 */
[----:B---3-5:R-:W-:Y:S01]  /*7ba0*/  MOV R3, R4 ;  /* 0x0000000400037202 */ /* 0x028fe20000000f00 */
[----:B------:R-:W-:Y:S01]  /*7bb0*/  VIADD R14, R19, 0x60 ;  /* 0x00000060130e7836 */ /* 0x000fe20000000000 */
[----:B------:R-:W-:Y:S01]  /*7bc0*/  BSSY B1, `(.L_x_14983) ;  /* 0x0000010000017945 */ /* 0x000fe20003800000 */
[----:B------:R-:W-:Y:S01]  /*7bd0*/  IMAD.MOV.U32 R12, RZ, RZ, R5 ;  /* 0x000000ffff0c7224 */ /* 0x000fe200078e0005 */
[----:B--2---:R-:W-:Y:S01]  /*7be0*/  VIMNMX R0, R29, 0xc0, PT ;  /* 0x000000c01d007848 */ /* 0x004fe20003fe0100 */
[----:B------:R-:W-:Y:S01]  /*7bf0*/  IMAD.IADD R39, R16, 0x1, R41 ;  /* 0x0000000110277824 */ /* 0x000fe200078e0229 */
[----:B------:R-:W-:Y:S01]  /*7c00*/  PRMT R32, R32, 0x5410, R3 ;  /* 0x0000541020207816 */ /* 0x000fe20000000003 */
[----:B------:R-:W-:Y:S01]  /*7c10*/  IMAD.MOV.U32 R3, RZ, RZ, R7 ;  /* 0x000000ffff037224 */ /* 0x000fe200078e0007 */
[----:B------:R-:W-:-:S02]  /*7c20*/  ISETP.GE.OR P2, PT, R19, R0, P0 ;  /* 0x000000001300720c */ /* 0x000fc40000746670 */
[----:B------:R-:W-:Y:S01]  /*7c30*/  ISETP.GE.OR P0, PT, R14, R0, P0 ;  /* 0x000000000e00720c */ /* 0x000fe20000706670 */
[----:B------:R-:W-:Y:S01]  /*7c40*/  IMAD.MOV.U32 R0, RZ, RZ, R6 ;  /* 0x000000ffff007224 */ /* 0x000fe200078e0006 */
[----:B------:R-:W-:Y:S01]  /*7c50*/  PRMT R38, R12, 0x7610, R38 ;  /* 0x000076100c267816 */ /* 0x000fe20000000026 */
[----:B------:R-:W-:Y:S01]  /*7c60*/  IMAD.MOV.U32 R12, RZ, RZ, R8 ;  /* 0x000000ffff0c7224 */ /* 0x000fe200078e0008 */
[----:B------:R-:W-:Y:S02]  /*7c70*/  MOV R14, R9 ;  /* 0x00000009000e7202 */ /* 0x000fe40000000f00 */
[----:B------:R-:W-:Y:S02]  /*7c80*/  PRMT R29, R0, 0x5410, R3 ;  /* 0x00005410001d7816 */ /* 0x000fe40000000003 */
[----:B------:R-:W-:Y:S02]  /*7c90*/  PRMT R32, R12, 0x7610, R32 ;  /* 0x000076100c207816 */ /* 0x000fe40000000020 */
[----:B------:R-:W-:Y:S01]  /*7ca0*/  PRMT R38, R38, 0x5410, R14 ;  /* 0x0000541026267816 */ /* 0x000fe2000000000e */
[----:B0-----:R-:W-:Y:S06]  /*7cb0*/  @!P1 BRA `(.L_x_14984) ;  /* 0x0000012400989947 */ /* 0x001fec0003800000 */
.L_x_15198:
[----:B------:R-:W-:Y:S05]  /*7cc0*/  BSYNC B1 ;  /* 0x0000000000017941 */ /* 0x000fea0003800000 */
.L_x_14983:
        /* <DEDUP_REMOVED lines=21> */
[----:B------:R-:W-:Y:S02]  /*7e20*/  SHF.R.U32.HI R52, RZ, 0x10, R37 ;  /* 0x00000010ff347819 */ /* 0x000fe40000011625 */
[----:B--2---:R-:W-:-:S04]  /*7e30*/  SHF.L.U32 R12, R12, 0x6, RZ ;  /* 0x000000060c0c7819 */ /* 0x004fc800000006ff */
[----:B------:R-:W-:-:S04]  /*7e40*/  LOP3.LUT R24, R12, 0x1c0, RZ, 0xc0, !PT ;  /* 0x000001c00c187812 */ /* 0x000fc800078ec0ff */
[----:B------:R-:W-:Y:S02]  /*7e50*/  SHF.R.U32.HI R15, RZ, 0x3, R24 ;  /* 0x00000003ff0f7819 */ /* 0x000fe40000011618 */
[----:B------:R-:W-:Y:S02]  /*7e60*/  LOP3.LUT R12, R24, 0x38, R16, 0xf8, !PT ;  /* 0x00000038180c7812 */ /* 0x000fe400078ef810 */
[----:B------:R-:W-:Y:S02]  /*7e70*/  LOP3.LUT R24, R15, R39, R24, 0x1e, !PT ;  /* 0x000000270f187212 */ /* 0x000fe400078e1e18 */
[----:B------:R-:W-:-:S03]  /*7e80*/  LOP3.LUT R12, R12, R15, RZ, 0x3c, !PT ;  /* 0x0000000f0c0c7212 */ /* 0x000fc600078e3cff */
[C---:B------:R-:W-:Y:S02]  /*7e90*/  IMAD R41, R25.reuse, 0x200, R24 ;  /* 0x0000020019297824 */ /* 0x040fe400078e0218 */
[----:B0-----:R-:W-:Y:S02]  /*7ea0*/  IMAD R13, R25, 0x200, R12 ;  /* 0x00000200190d7824 */ /* 0x001fe400078e020c */
[--C-:B------:R-:W-:Y:S02]  /*7eb0*/  IMAD R41, R41, 0x2, R2.reuse ;  /* 0x0000000229297824 */ /* 0x100fe400078e0202 */
[----:B------:R-:W-:-:S03]  /*7ec0*/  IMAD R40, R13, 0x2, R2 ;  /* 0x000000020d287824 */ /* 0x000fc600078e0202 */
        /* <DEDUP_REMOVED lines=73> */
.L_x_14986:
[----:B------:R-:W-:Y:S05]  /*8360*/  BSYNC B1 ;  /* 0x0000000000017941 */ /* 0x000fea0003800000 */
.L_x_14985:
[----:B------:R-:W-:Y:S01]  /*8370*/  PRMT R43, R0, 0x5410, R3 ;  /* 0x00005410002b7816 */ /* 0x000fe20000000003 */
[----:B------:R-:W-:Y:S06]  /*8380*/  @P0 BRA `(.L_x_14977) ;  /* 0x0000000400800947 */ /* 0x000fec0003800000 */
[----:B------:R-:W2:Y:S01]  /*8390*/  LDL R20, [R1+0x3c] ;  /* 0x00003c0001147983 */ /* 0x000ea20000100800 */
[C---:B-1----:R-:W-:Y:S01]  /*83a0*/  IADD3 R12, R19.reuse, 0x60, RZ ;  /* 0x00000060130c7810 */ /* 0x042fe20007ffe0ff */
[----:B0-----:R-:W-:Y:S02]  /*83b0*/  VIADD R13, R19, 0x60 ;  /* 0x00000060130d7836 */ /* 0x001fe40000000000 */
[----:B------:R-:W3:Y:S02]  /*83c0*/  LDL R44, [R1+0x54] ;  /* 0x00005400012c7983 */ /* 0x000ee40000100800 */
[----:B------:R-:W-:Y:S02]  /*83d0*/  IMAD.SHL.U32 R12, R12, 0x40, RZ ;  /* 0x000000400c0c7824 */ /* 0x000fe400078e00ff */
[----:B------:R-:W-:-:S03]  /*83e0*/  IMAD.SHL.U32 R13, R13, 0x40, RZ ;  /* 0x000000400d0d7824 */ /* 0x000fc600078e00ff */
[----:B------:R-:W-:Y:S02]  /*83f0*/  LOP3.LUT R12, R12, 0x1c0, RZ, 0xc0, !PT ;  /* 0x000001c00c0c7812 */ /* 0x000fe400078ec0ff */
[----:B------:R-:W-:Y:S02]  /*8400*/  LOP3.LUT R13, R13, 0x1c0, RZ, 0xc0, !PT ;  /* 0x000001c00d0d7812 */ /* 0x000fe400078ec0ff */
[----:B------:R-:W-:-:S04]  /*8410*/  SHF.R.U32.HI R12, RZ, 0x3, R12 ;  /* 0x00000003ff0c7819 */ /* 0x000fc8000001160c */
[----:B------:R-:W-:Y:S02]  /*8420*/  LOP3.LUT R39, R12, R39, R13, 0x1e, !PT ;  /* 0x000000270c277212 */ /* 0x000fe400078e1e0d */
[----:B------:R-:W-:Y:S01]  /*8430*/  SHF.R.U64 R41, R10, 0x10, R11 ;  /* 0x000000100a297819 */ /* 0x000fe2000000120b */
[--C-:B------:R-:W-:Y:S01]  /*8440*/  HADD2.F32 R10, -RZ, R38.reuse.H1_H1 ;  /* 0x30000026ff0a7230 */ /* 0x100fe20000004100 */
[--C-:B------:R-:W-:Y:S01]  /*8450*/  SHF.R.U64 R35, R6, 0x10, R7.reuse ;  /* 0x0000001006237819 */ /* 0x100fe20000001207 */
[----:B------:R-:W-:Y:S01]  /*8460*/  HADD2.F32 R38, -RZ, R38.H0_H0 ;  /* 0x20000026ff267230 */ /* 0x000fe20000004100 */
[----:B------:R-:W-:Y:S02]  /*8470*/  SHF.R.U32.HI R33, RZ, 0x10, R7 ;  /* 0x00000010ff217819 */ /* 0x000fe40000011607 */
[--C-:B------:R-:W-:Y:S02]  /*8480*/  SHF.R.U32.HI R21, RZ, 0x10, R9.reuse ;  /* 0x00000010ff157819 */ /* 0x100fe40000011609 */
[----:B------:R-:W-:-:S02]  /*8490*/  SHF.R.U64 R42, R8, 0x10, R9 ;  /* 0x00000010082a7819 */ /* 0x000fc40000001209 */
[----:B------:R-:W-:Y:S01]  /*84a0*/  SHF.R.U32.HI R40, RZ, 0x10, R11 ;  /* 0x00000010ff287819 */ /* 0x000fe2000001160b */
[----:B------:R-:W-:Y:S01]  /*84b0*/  HADD2.F32 R11, -RZ, R29.H0_H0 ;  /* 0x2000001dff0b7230 */ /* 0x000fe20000004100 */
[----:B------:R-:W-:Y:S01]  /*84c0*/  SHF.R.U64 R37, R4, 0x10, R5 ;  /* 0x0000001004257819 */ /* 0x000fe20000001205 */
[----:B--2---:R-:W-:Y:S01]  /*84d0*/  IMAD.IADD R39, R20, 0x1, R39 ;  /* 0x0000000114277824 */ /* 0x004fe200078e0227 */
[----:B---3--:R-:W0:Y:S04]  /*84e0*/  LDS.128 R12, [R44+0x8400] ;  /* 0x008400002c0c7984 */ /* 0x008e280000000c00 */
[----:B------:R-:W-:-:S05]  /*84f0*/  LEA R39, R39, R2, 0x1 ;  /* 0x0000000227277211 */ /* 0x000fca00078e08ff */
[----:B------:R-:W1:Y:S01]  /*8500*/  LDS.128 R24, [R39+0x8400] ;  /* 0x0084000027187984 */ /* 0x000e620000000c00 */
[----:B------:R-:W-:-:S05]  /*8510*/  SHF.R.U32.HI R20, RZ, 0x10, R5 ;  /* 0x00000010ff147819 */ /* 0x000fca0000011605 */
[----:B------:R-:W-:Y:S02]  /*8520*/  HADD2.F32 R20, -RZ, R20.H0_H0 ;  /* 0x20000014ff147230 */ /* 0x000fe40000004100 */
[----:B0-----:R-:W-:Y:S02]  /*8530*/  HADD2.F32 R3, -RZ, R13.H0_H0 ;  /* 0x2000000dff037230 */ /* 0x001fe40000004100 */
[----:B-1----:R-:W-:-:S05]  /*8540*/  HADD2.F32 R7, -RZ, R25.H0_H0 ;  /* 0x20000019ff077230 */ /* 0x002fca0000004100 */
[C---:B------:R-:W-:Y:S01]  /*8550*/  FMUL.FTZ R30, R7.reuse, R38 ;  /* 0x00000026071e7220 */ /* 0x040fe20000410000 */
[-C--:B------:R-:W-:Y:S01]  /*8560*/  FMUL.FTZ R34, R7, R10.reuse ;  /* 0x0000000a07227220 */ /* 0x080fe20000410000 */
[----:B------:R-:W-:Y:S02]  /*8570*/  HADD2.F32 R25, -RZ, R25.H1_H1 ;  /* 0x30000019ff197230 */ /* 0x000fe40000004100 */
[C---:B------:R-:W-:Y:S01]  /*8580*/  FFMA.FTZ R30, R3.reuse, R10, -R30 ;  /* 0x0000000a031e7223 */ /* 0x040fe2000001081e */
[----:B------:R-:W-:Y:S02]  /*8590*/  HADD2.F32 R6, -RZ, R24.H0_H0 ;  /* 0x20000018ff067230 */ /* 0x000fe40000004100 */
[----:B------:R-:W-:Y:S01]  /*85a0*/  FFMA.FTZ R34, R3, R38, R34 ;  /* 0x0000002603227223 */ /* 0x000fe20000010022 */
[----:B------:R-:W-:Y:S02]  /*85b0*/  HADD2.F32 R10, -RZ, R21.H0_H0 ;  /* 0x20000015ff0a7230 */ /* 0x000fe40000004100 */
[----:B------:R-:W-:-:S02]  /*85c0*/  HADD2.F32 R7, -RZ, R32.H1_H1 ;  /* 0x30000020ff077230 */ /* 0x000fc40000004100 */
[----:B------:R-:W-:Y:S02]  /*85d0*/  HADD2.F32 R3, -RZ, R32.H0_H0 ;  /* 0x20000020ff037230 */ /* 0x000fe40000004100 */
[C---:B------:R-:W-:Y:S01]  /*85e0*/  FMUL.FTZ R36, R25.reuse, R20 ;  /* 0x0000001419247220 */ /* 0x040fe20000410000 */
[----:B------:R-:W-:Y:S02]  /*85f0*/  HADD2.F32 R13, -RZ, R13.H1_H1 ;  /* 0x3000000dff0d7230 */ /* 0x000fe40000004100 */
[-C--:B------:R-:W-:Y:S01]  /*8600*/  FMUL.FTZ R32, R25, R10.reuse ;  /* 0x0000000a19207220 */ /* 0x080fe20000410000 */
[----:B------:R-:W-:Y:S02]  /*8610*/  HADD2.F32 R0, -RZ, R12.H0_H0 ;  /* 0x2000000cff007230 */ /* 0x000fe40000004100 */
[C---:B------:R-:W-:Y:S01]  /*8620*/  FMUL.FTZ R21, R6.reuse, R7 ;  /* 0x0000000706157220 */ /* 0x040fe20000410000 */
[-C--:B------:R-:W-:Y:S01]  /*8630*/  FMUL.FTZ R6, R6, R3.reuse ;  /* 0x0000000306067220 */ /* 0x080fe20000410000 */
[C---:B------:R-:W-:Y:S01]  /*8640*/  FFMA.FTZ R25, R13.reuse, R10, -R36 ;  /* 0x0000000a0d197223 */ /* 0x040fe20000010824 */
[----:B------:R-:W-:Y:S01]  /*8650*/  FFMA.FTZ R31, R13, R20, R32 ;  /* 0x000000140d1f7223 */ /* 0x000fe20000010020 */
[----:B------:R-:W-:Y:S01]  /*8660*/  FFMA.FTZ R21, R0, R3, -R21 ;  /* 0x0000000300157223 */ /* 0x000fe20000010815 */
[----:B------:R-:W-:-:S02]  /*8670*/  HADD2.F32 R8, -RZ, R26.H0_H0 ;  /* 0x2000001aff087230 */ /* 0x000fc40000004100 */
[----:B------:R-:W-:Y:S01]  /*8680*/  FFMA.FTZ R13, R0, R7, R6 ;  /* 0x00000007000d7223 */ /* 0x000fe20000010006 */
[----:B------:R-:W-:Y:S02]  /*8690*/  HADD2.F32 R9, -RZ, R27.H0_H0 ;  /* 0x2000001bff097230 */ /* 0x000fe40000004100 */
[----:B------:R-:W-:Y:S02]  /*86a0*/  HADD2.F32 R3, -RZ, R43.H0_H0 ;  /* 0x2000002bff037230 */ /* 0x000fe40000004100 */
[----:B------:R-:W-:Y:S02]  /*86b0*/  HADD2.F32 R10, -RZ, R29.H1_H1 ;  /* 0x3000001dff0a7230 */ /* 0x000fe40000004100 */
[----:B------:R-:W-:Y:S02]  /*86c0*/  HADD2.F32 R0, -RZ, R43.H1_H1 ;  /* 0x3000002bff007230 */ /* 0x000fe40000004100 */
[----:B------:R-:W-:Y:S01]  /*86d0*/  FMUL.FTZ R7, R8, R11 ;  /* 0x0000000b08077220 */ /* 0x000fe20000410000 */
[----:B------:R-:W-:-:S02]  /*86e0*/  HADD2.F32 R5, -RZ, R15.H0_H0 ;  /* 0x2000000fff057230 */ /* 0x000fc40000004100 */
[----:B------:R-:W-:Y:S01]  /*86f0*/  FMUL.FTZ R29, R8, R3 ;  /* 0x00000003081d7220 */ /* 0x000fe20000410000 */
[----:B------:R-:W-:Y:S02]  /*8700*/  HADD2.F32 R4, -RZ, R14.H0_H0 ;  /* 0x2000000eff047230 */ /* 0x000fe40000004100 */
[C---:B------:R-:W-:Y:S01]  /*8710*/  FMUL.FTZ R32, R9.reuse, R10 ;  /* 0x0000000a09207220 */ /* 0x040fe20000410000 */
[----:B------:R-:W-:Y:S02]  /*8720*/  HADD2.F32 R27, -RZ, R27.H1_H1 ;  /* 0x3000001bff1b7230 */ /* 0x000fe40000004100 */
[-C--:B------:R-:W-:Y:S01]  /*8730*/  FMUL.FTZ R9, R9, R0.reuse ;  /* 0x0000000009097220 */ /* 0x080fe20000410000 */
[----:B------:R-:W-:Y:S02]  /*8740*/  HADD2.F32 R8, -RZ, R33.H0_H0 ;  /* 0x20000021ff087230 */ /* 0x000fe40000004100 */
[----:B------:R-:W-:Y:S02]  /*8750*/  HADD2.F32 R6, -RZ, R40.H0_H0 ;  /* 0x20000028ff067230 */ /* 0x000fe40000004100 */
[----:B------:R-:W-:Y:S01]  /*8760*/  FFMA.FTZ R32, R5, R0, -R32 ;  /* 0x0000000005207223 */ /* 0x000fe20000010820 */
[----:B------:R-:W-:-:S02]  /*8770*/  HADD2.F32 R15, -RZ, R15.H1_H1 ;  /* 0x3000000fff0f7230 */ /* 0x000fc40000004100 */
[C---:B------:R-:W-:Y:S01]  /*8780*/  FFMA.FTZ R20, R4.reuse, R3, -R7 ;  /* 0x0000000304147223 */ /* 0x040fe20000010807 */
[----:B------:R-:W-:Y:S01]  /*8790*/  FFMA.FTZ R29, R4, R11, R29 ;  /* 0x0000000b041d7223 */ /* 0x000fe2000001001d */
        /* <DEDUP_REMOVED lines=31> */
.L_x_14977:
[----:B------:R-:W-:Y:S05]  /*8990*/  BSYNC B0 ;  /* 0x0000000000007941 */ /* 0x000fea0003800000 */
.L_x_14963:
        /* <DEDUP_REMOVED lines=8> */
.L_x_14960:
[----:B--2---:R-:W2:Y:S02]  /*8a20*/  LDL R0, [R1+0x4] ;  /* 0x0000040001007983 */ /* 0x004ea40000100800 */
[----:B--2---:R-:W-:-:S13]  /*8a30*/  ISETP.NE.AND P0, PT, R0, 0x3, PT ;  /* 0x000000030000780c */ /* 0x004fda0003f05270 */
[----:B------:R-:W-:Y:S05]  /*8a40*/  @!P0 BRA `(.L_x_14987) ;  /* 0x0000000000048947 */ /* 0x000fea0003800000 */
[----:B------:R-:W-:Y:S01]  /*8a50*/  BPT.TRAP 0x1 ;  /* 0x000000040000795c */ /* 0x000fe20000300000 */
.L_x_14987:
[----:B------:R-:W-:Y:S01]  /*8a60*/  IMAD R0, R18, 0x8, R2 ;  /* 0x0000000812007824 */ /* 0x000fe200078e0202 */
[----:B-1----:R-:W-:-:S04]  /*8a70*/  SHF.L.U32 R3, R23, 0x1f, RZ ;  /* 0x0000001f17037819 */ /* 0x002fc800000006ff */
[----:B------:R1:W2:Y:S01]  /*8a80*/  SYNCS.PHASECHK.TRANS64.TRYWAIT P2, [R0+URZ+0x16830], R3 ;  /* 0x01683003000075a7 */ /* 0x0002a2000804017f */
[----:B------:R-:W-:Y:S05]  /*8a90*/  @!P0 BRA `(.L_x_14988) ;  /* 0x0000000000048947 */ /* 0x000fea0003800000 */
[----:B------:R-:W-:Y:S01]  /*8aa0*/  BPT.TRAP 0x1 ;  /* 0x000000040000795c */ /* 0x000fe20000300000 */
.L_x_14988:
[----:B---3--:R-:W3:Y:S02]  /*8ab0*/  S2R R4, SR_TID.X ;  /* 0x0000000000047919 */ /* 0x008ee40000002100 */
[----:B---3--:R-:W-:-:S04]  /*8ac0*/  LOP3.LUT R4, R4, 0x7f, RZ, 0xc0, !PT ;  /* 0x0000007f04047812 */ /* 0x008fc800078ec0ff */
[----:B------:R-:W-:Y:S01]  /*8ad0*/  ISETP.NE.AND P1, PT, R4, RZ, PT ;  /* 0x000000ff0400720c */ /* 0x000fe20003f25270 */
[----:B--2---:R-:W-:-:S12]  /*8ae0*/  @P2 BRA `(.L_x_14989) ;  /* 0x0000000000082947 */ /* 0x004fd80003800000 */
[----:B------:R-:W2:Y:S02]  /*8af0*/  SYNCS.PHASECHK.TRANS64.TRYWAIT P2, [R0+URZ+0x16830], R3 ;  /* 0x01683003000075a7 */ /* 0x000ea4000804017f */
[----:B--2---:R-:W-:Y:S05]  /*8b00*/  @!P2 BRA `(.L_x_14990) ;  /* 0x000001180018a947 */ /* 0x004fea0003800000 */
.L_x_14989:
[----:B------:R-:W-:Y:S05]  /*8b10*/  WARPSYNC.ALL ;  /* 0x0000000000007948 */ /* 0x000fea0003800000 */
[----:B-12---:R-:W-:Y:S01]  /*8b20*/  VIADD R3, R2, 0xe400 ;  /* 0x0000e40002037836 */ /* 0x006fe20000000000 */
[----:B------:R-:W-:-:S04]  /*8b30*/  LOP3.LUT R4, R28, 0x10000, RZ, 0xfc, !PT ;  /* 0x000100001c047812 */ /* 0x000fc800078efcff */
[----:B------:R-:W-:-:S04]  /*8b40*/  SHF.R.U32.HI R3, RZ, 0x4, R3 ;  /* 0x00000004ff037819 */ /* 0x000fc80000011603 */
[----:B------:R-:W-:-:S04]  /*8b50*/  LOP3.LUT R3, R3, 0x3fff, RZ, 0xc0, !PT ;  /* 0x00003fff03037812 */ /* 0x000fc800078ec0ff */
[----:B------:R-:W-:Y:S01]  /*8b60*/  LOP3.LUT R6, R3, 0x10000, RZ, 0xfc, !PT ;  /* 0x0001000003067812 */ /* 0x000fe200078efcff */
[----:B------:R-:W-:Y:S01]  /*8b70*/  IMAD.MOV.U32 R5, RZ, RZ, 0x40000040 ;  /* 0x40000040ff057424 */ /* 0x000fe200078e00ff */
[----:B------:R-:W-:-:S03]  /*8b80*/  MOV R9, 0x40000040 ;  /* 0x4000004000097802 */ /* 0x000fc60000000f00 */
[----:B------:R-:W-:Y:S01]  /*8b90*/  IMAD R8, R18, 0x400, R6 ;  /* 0x0000040012087824 */ /* 0x000fe200078e0206 */
[----:B------:R-:W-:Y:S01]  /*8ba0*/  R2UR UR4, R4 ;  /* 0x00000000040472ca */ /* 0x000fe200000e0000 */
[----:B0----5:R-:W-:Y:S01]  /*8bb0*/  WARPGROUP.ARRIVE ;  /* 0x00000000000079c5 */ /* 0x021fe20000000000 */
[----:B------:R-:W-:Y:S01]  /*8bc0*/  R2UR UR5, R5 ;  /* 0x00000000050572ca */ /* 0x000fe200000e0000 */
[----:B------:R0:W-:Y:S01]  /*8bd0*/  STL [R1+0x28], R6 ;  /* 0x0000280601007387 */ /* 0x0001e20000100800 */
[----:B------:R-:W-:Y:S02]  /*8be0*/  R2UR UR6, R8 ;  /* 0x00000000080672ca */ /* 0x000fe400000e0000 */
[----:B------:R-:W-:Y:S01]  /*8bf0*/  R2UR UR7, R9 ;  /* 0x00000000090772ca */ /* 0x000fe200000e0000 */
[----:B------:R-:W-:Y:S01]  /*8c00*/  VIADD R156, R4, 0x2 ;  /* 0x00000002049c7836 */ /* 0x000fe20000000000 */
[----:B------:R-:W2:Y:S01]  /*8c10*/  LDL R89, [R1+0x44] ;  /* 0x0000440001597983 */ /* 0x000ea20000100800 */
[----:B------:R-:W-:-:S02]  /*8c20*/  IMAD.MOV.U32 R157, RZ, RZ, 0x40000040 ;  /* 0x40000040ff9d7424 */ /* 0x000fc400078e00ff */
[----:B------:R-:W-:Y:S01]  /*8c30*/  IMAD.MOV.U32 R7, RZ, RZ, 0x40000040 ;  /* 0x40000040ff077424 */ /* 0x000fe200078e00ff */
[----:B------:R-:W2:Y:S01]  /*8c40*/  LDL R95, [R1+0x2c] ;  /* 0x00002c00015f7983 */ /* 0x000ea20000100800 */
[----:B0-----:R-:W-:-:S03]  /*8c50*/  VIADD R6, R8, 0x2 ;  /* 0x0000000208067836 */ /* 0x001fc60000000000 */
[----:B------:R-:W3:Y:S03]  /*8c60*/  LDL R88, [R1+0x40] ;  /* 0x0000400001587983 */ /* 0x000ee60000100800 */
[----:B------:R-:W-:Y:S01]  /*8c70*/  HGMMA.64x128x16.F32 R24, gdesc[UR4], RZ, !UPT, gsb0 ;  /* 0x01e00000041879f0 */ /* 0x000fe2000c0008ff */
[----:B------:R-:W-:Y:S01]  /*8c80*/  R2UR UR4, R156 ;  /* 0x000000009c0472ca */ /* 0x000fe200000e0000 */
[----:B------:R-:W4:Y:S01]  /*8c90*/  LDL R91, [R1+0x30] ;  /* 0x00003000015b7983 */ /* 0x000f220000100800 */
[----:B------:R-:W-:Y:S02]  /*8ca0*/  R2UR UR5, R157 ;  /* 0x000000009d0572ca */ /* 0x000fe400000e0000 */
[----:B------:R-:W-:Y:S01]  /*8cb0*/  R2UR UR6, R6 ;  /* 0x00000000060672ca */ /* 0x000fe200000e0000 */
[----:B------:R-:W3:Y:S01]  /*8cc0*/  LDL R93, [R1+0x20] ;  /* 0x00002000015d7983 */ /* 0x000ee20000100800 */
[----:B------:R-:W-:Y:S01]  /*8cd0*/  R2UR UR7, R7 ;  /* 0x00000000070772ca */ /* 0x000fe200000e0000 */
[----:B------:R-:W-:Y:S01]  /*8ce0*/  VIADD R6, R8, 0x4 ;  /* 0x0000000408067836 */ /* 0x000fe20000000000 */
[----:B------:R-:W-:Y:S01]  /*8cf0*/  IADD3 R20, R4, 0x4, RZ ;  /* 0x0000000404147810 */ /* 0x000fe20007ffe0ff */
[----:B------:R-:W-:-:S02]  /*8d00*/  IMAD.MOV.U32 R21, RZ, RZ, 0x40000040 ;  /* 0x40000040ff157424 */ /* 0x000fc400078e00ff */
        /* <DEDUP_REMOVED lines=18> */
[----:B------:R-:W-:Y:S02]  /*8e30*/  R2UR UR7, R9 ;  /* 0x00000000090772ca */ /* 0x000fe400000e0000 */
[----:B------:R-:W0:Y:S01]  /*8e40*/  LDC R9, c[0x0][0x448] ;  /* 0x00011200ff097b82 */ /* 0x000e220000000800 */
[----:B------:R-:W-:-:S02]  /*8e50*/  WARPGROUP.DEPBAR.LE gsb0, 0x0 ;  /* 0x00008000000079c5 */ /* 0x000fc40000010000 */
[----:B------:R-:W-:-:S08]  /*8e60*/  WARPGROUP.ARRIVE ;  /* 0x00000000000079c5 */ /* 0x000fd00000000000 */
[----:B------:R-:W-:Y:S01]  /*8e70*/  HGMMA.64x128x16.F32 R24, gdesc[UR4], R24, gsb0 ;  /* 0x01e00000041879f0 */ /* 0x000fe20008000818 */
[----:B0-----:R-:W-:Y:S01]  /*8e80*/  ISETP.NE.AND P2, PT, R9, 0x1, PT ;  /* 0x000000010900780c */ /* 0x001fe20003f45270 */
[----:B------:R-:W-:Y:S01]  /*8e90*/  ULDC UR4, c[0x0][0x9d8] ;  /* 0x0002760000047ab9 */ /* 0x000fe20000000800 */
[----:B--2---:R-:W-:Y:S01]  /*8ea0*/  IMAD.IADD R89, R89, 0x1, R95 ;  /* 0x0000000159597824 */ /* 0x004fe200078e025f */
[----:B------:R-:W-:Y:S01]  /*8eb0*/  ULDC UR5, c[0x0][0x988] ;  /* 0x0002620000057ab9 */ /* 0x000fe20000000800 */
[----:B------:R-:W-:Y:S01]  /*8ec0*/  @!P1 VIADD R0, R0, 0x16840 ;  /* 0x0001684000009836 */ /* 0x000fe20000000000 */
[----:B------:R-:W-:Y:S01]  /*8ed0*/  ULDC UR6, c[0x0][0x988] ;  /* 0x0002620000067ab9 */ /* 0x000fe20000000800 */
[----:B------:R-:W-:Y:S01]  /*8ee0*/  ULDC UR7, c[0x0][0x988] ;  /* 0x0002620000077ab9 */ /* 0x000fe20000000800 */
[----:B------:R-:W-:Y:S02]  /*8ef0*/  WARPGROUP.DEPBAR.LE gsb0, 0x0 ;  /* 0x00008000000079c5 */ /* 0x000fe40000010000 */
[----:B------:R-:W-:-:S04]  /*8f00*/  FMUL.FTZ R11, R42, UR4 ;  /* 0x000000042a0b7c20 */ /* 0x000fc80008410000 */
[----:B------:R-:W0:Y:S01]  /*8f10*/  @P2 LDC R42, c[0x0][0x44c] ;  /* 0x00011300ff2a2b82 */ /* 0x000e220000000800 */
[----:B------:R-:W-:Y:S01]  /*8f20*/  FMUL.FTZ R14, R33, UR4 ;  /* 0x00000004210e7c20 */ /* 0x000fe20008410000 */
[----:B------:R-:W-:-:S06]  /*8f30*/  FMUL.FTZ R33, R48, UR4 ;  /* 0x0000000430217c20 */ /* 0x000fcc0008410000 */
[----:B------:R-:W1:Y:S01]  /*8f40*/  @P2 LDC R48, c[0x0][0x450] ;  /* 0x00011400ff302b82 */ /* 0x000e620000000800 */
[----:B------:R-:W-:Y:S01]  /*8f50*/  FMUL.FTZ R108, R31, UR4 ;  /* 0x000000041f6c7c20 */ /* 0x000fe20008410000 */
[----:B0-----:R-:W-:-:S05]  /*8f60*/  @P2 IMAD.HI.U32 R9, R89, R42, RZ ;  /* 0x0000002a59092227 */ /* 0x001fca00078e00ff */
[----:B-1----:R-:W-:Y:S01]  /*8f70*/  @P2 SHF.R.U32.HI R89, RZ, R48, R9 ;  /* 0x00000030ff592219 */ /* 0x002fe20000011609 */
[----:B------:R-:W-:-:S04]  /*8f80*/  IMAD.MOV.U32 R9, RZ, RZ, -0x80 ;  /* 0xffffff80ff097424 */ /* 0x000fc800078e00ff */
[----:B------:R-:W0:Y:S01]  /*8f90*/  SHFL.IDX PT, R31, R89, 0x1, 0x1c1f ;  /* 0x003c1f00591f7f89 */ /* 0x000e2200000e0000 */
[----:B------:R-:W-:Y:S02]  /*8fa0*/  IMAD R9, R92, R9, 0x80 ;  /* 0x000000805c097424 */ /* 0x000fe400078e0209 */
[----:B------:R-:W-:Y:S01]  /*8fb0*/  FMUL.FTZ R110, R26, UR4 ;  /* 0x000000041a6e7c20 */ /* 0x000fe20008410000 */
[----:B------:R-:W-:Y:S01]  /*8fc0*/  FMUL.FTZ R112, R27, UR4 ;  /* 0x000000041b707c20 */ /* 0x000fe20008410000 */
[----:B------:R-:W-:Y:S01]  /*8fd0*/  FMUL.FTZ R12, R29, UR4 ;  /* 0x000000041d0c7c20 */ /* 0x000fe20008410000 */
[----:B------:R-:W-:Y:S01]  /*8fe0*/  IADD3 R27, R9, 0x1, RZ ;  /* 0x00000001091b7810 */ /* 0x000fe20007ffe0ff */
[----:B------:R-:W-:Y:S01]  /*8ff0*/  FMUL.FTZ R29, R44, UR4 ;  /* 0x000000042c1d7c20 */ /* 0x000fe20008410000 */
[----:B------:R-:W-:Y:S01]  /*9000*/  FMUL.FTZ R114, R30, UR4 ;  /* 0x000000041e727c20 */ /* 0x000fe20008410000 */
[----:B------:R-:W-:Y:S01]  /*9010*/  FMUL.FTZ R44, R57, UR4 ;  /* 0x00000004392c7c20 */ /* 0x000fe20008410000 */
[----:B------:R-:W1:Y:S01]  /*9020*/  MUFU.TANH R110, R110 ;  /* 0x0000006e006e7308 */ /* 0x000e620000002400 */
[----:B----4-:R-:W-:-:S02]  /*9030*/  IMAD.IADD R57, R91, 0x1, R9 ;  /* 0x000000015b397824 */ /* 0x010fc400078e0209 */
[----:B---3--:R-:W-:-:S05]  /*9040*/  IMAD R27, R88, -0x2, R27 ;  /* 0xfffffffe581b7824 */ /* 0x008fca00078e021b */
[----:B------:R-:W2:Y:S01]  /*9050*/  MUFU.TANH R112, R112 ;  /* 0x0000007000707308 */ /* 0x000ea20000002400 */
[----:B------:R-:W-:Y:S01]  /*9060*/  IMAD R57, R88, -0x2, R57 ;  /* 0xfffffffe58397824 */ /* 0x000fe200078e0239 */
[----:B------:R-:W-:Y:S01]  /*9070*/  IADD3 R106, -R93, R27, R91 ;  /* 0x0000001b5d6a7210 */ /* 0x000fe20007ffe15b */
[----:B------:R-:W-:-:S05]  /*9080*/  FMUL.FTZ R98, R34, UR4 ;  /* 0x0000000422627c20 */ /* 0x000fca0008410000 */
[----:B------:R-:W3:Y:S01]  /*9090*/  MUFU.TANH R114, R114 ;  /* 0x0000007200727308 */ /* 0x000ee20000002400 */
[----:B0-----:R-:W-:Y:S01]  /*90a0*/  VIADDMNMX R9, R31, R106, R57, PT ;  /* 0x0000006a1f097246 */ /* 0x001fe20003800139 */
[----:B------:R-:W-:-:S06]  /*90b0*/  FMUL.FTZ R100, R35, UR4 ;  /* 0x0000000423647c20 */ /* 0x000fcc0008410000 */
[----:B------:R-:W0:Y:S01]  /*90c0*/  MUFU.TANH R108, R108 ;  /* 0x0000006c006c7308 */ /* 0x000e220000002400 */
[C---:B------:R-:W-:Y:S01]  /*90d0*/  ISETP.GT.AND P4, PT, R9.reuse, RZ, PT ;  /* 0x000000ff0900720c */ /* 0x040fe20003f84270 */
[----:B------:R-:W-:Y:S01]  /*90e0*/  FMUL.FTZ R104, R38, UR4 ;  /* 0x0000000426687c20 */ /* 0x000fe20008410000 */
[----:B------:R-:W-:-:S05]  /*90f0*/  ISETP.GT.AND P5, PT, R9, 0x1, PT ;  /* 0x000000010900780c */ /* 0x000fca0003fa4270 */
[----:B------:R-:W4:Y:S01]  /*9100*/  MUFU.TANH R98, R98 ;  /* 0x0000006200627308 */ /* 0x000f220000002400 */
[----:B------:R-:W-:Y:S01]  /*9110*/  ISETP.GT.AND P3, PT, R9, 0x8, PT ;  /* 0x000000080900780c */ /* 0x000fe20003f64270 */
[----:B------:R-:W-:Y:S01]  /*9120*/  FMUL.FTZ R102, R39, UR4 ;  /* 0x0000000427667c20 */ /* 0x000fe20008410000 */
[----:B-1----:R-:W-:Y:S02]  /*9130*/  FSEL R110, R110, -INF , P4 ;  /* 0xff8000006e6e7808 */ /* 0x002fe40002000000 */
[----:B--2---:R-:W-:-:S03]  /*9140*/  FSEL R112, R112, -INF , P5 ;  /* 0xff80000070707808 */ /* 0x004fc60002800000 */
[----:B------:R-:W1:Y:S01]  /*9150*/  MUFU.TANH R100, R100 ;  /* 0x0000006400647308 */ /* 0x000e620000002400 */
[----:B------:R-:W-:Y:S02]  /*9160*/  ISETP.GT.AND P4, PT, R9, 0x9, PT ;  /* 0x000000090900780c */ /* 0x000fe40003f84270 */
        /* <DEDUP_REMOVED lines=10> */
[----:B----4-:R-:W-:Y:S02]  /*9210*/  FSEL R98, R98, -INF , P3 ;  /* 0xff80000062627808 */ /* 0x010fe40001800000 */
[----:B------:R-:W-:-:S03]  /*9220*/  FMNMX.FTZ R27, R108, R27, !PT ;  /* 0x0000001b6c1b7209 */ /* 0x000fc60007810000 */
[----:B------:R-:W3:Y:S01]  /*9230*/  MUFU.TANH R11, R11 ;  /* 0x0000000b000b7308 */ /* 0x000ee20000002400 */
[----:B------:R-:W-:Y:S01]  /*9240*/  ISETP.GT.AND P3, PT, R9, 0x18, PT ;  /* 0x000000180900780c */ /* 0x000fe20003f64270 */
[----:B------:R-:W-:Y:S01]  /*9250*/  FMUL.FTZ R30, R47, UR4 ;  /* 0x000000042f1e7c20 */ /* 0x000fe20008410000 */
[----:B-1----:R-:W-:Y:S02]  /*9260*/  FSEL R100, R100, -INF , P4 ;  /* 0xff80000064647808 */ /* 0x002fe40002000000 */
[----:B------:R-:W-:-:S03]  /*9270*/  FMNMX.FTZ R27, R98, R27, !PT ;  /* 0x0000001b621b7209 */ /* 0x000fc60007810000 */
[----:B------:R-:W1:Y:S01]  /*9280*/  MUFU.TANH R26, R26 ;  /* 0x0000001a001a7308 */ /* 0x000e620000002400 */
[----:B------:R-:W-:Y:S01]  /*9290*/  ISETP.GT.AND P4, PT, R9, 0x19, PT ;  /* 0x000000190900780c */ /* 0x000fe20003f84270 */
[----:B------:R-:W-:Y:S01]  /*92a0*/  FMUL.FTZ R38, R50, UR4 ;  /* 0x0000000432267c20 */ /* 0x000fe20008410000 */
[----:B--2---:R-:W-:Y:S02]  /*92b0*/  FSEL R104, R104, -INF , P3 ;  /* 0xff80000068687808 */ /* 0x004fe40001800000 */
        /* <DEDUP_REMOVED lines=9> */
[----:B---3--:R-:W-:Y:S02]  /*9350*/  FSEL R46, R11, -INF , P3 ;  /* 0xff8000000b2e7808 */ /* 0x008fe40001800000 */
[----:B------:R-:W-:-:S03]  /*9360*/  FMNMX.FTZ R27, R102, R27, !PT ;  /* 0x0000001b661b7209 */ /* 0x000fc60007810000 */
[----:B------:R-:W3:Y:S01]  /*9370*/  MUFU.TANH R38, R38 ;  /* 0x0000002600267308 */ /* 0x000ee20000002400 */
[----:B------:R-:W-:Y:S01]  /*9380*/  ISETP.GT.AND P3, PT, R9, 0x28, PT ;  /* 0x000000280900780c */ /* 0x000fe20003f64270 */
[----:B------:R-:W-:Y:S01]  /*9390*/  FMUL.FTZ R48, R55, UR4 ;  /* 0x0000000437307c20 */ /* 0x000fe20008410000 */
[----:B-1----:R-:W-:Y:S02]  /*93a0*/  FSEL R26, R26, -INF , P4 ;  /* 0xff8000001a1a7808 */ /* 0x002fe40002000000 */
[----:B------:R-:W-:-:S03]  /*93b0*/  FMNMX.FTZ R27, R46, R27, !PT ;  /* 0x0000001b2e1b7209 */ /* 0x000fc60007810000 */
[----:B------:R-:W1:Y:S01]  /*93c0*/  MUFU.TANH R42, R42 ;  /* 0x0000002a002a7308 */ /* 0x000e620000002400 */
[----:B------:R-:W-:Y:S01]  /*93d0*/  FMUL.FTZ R3, R24, UR4 ;  /* 0x0000000418037c20 */ /* 0x000fe20008410000 */
[----:B------:R-:W-:Y:S01]  /*93e0*/  FMUL.FTZ R24, R37, UR4 ;  /* 0x0000000425187c20 */ /* 0x000fe20008410000 */
[----:B------:R-:W-:Y:S01]  /*93f0*/  FMUL.FTZ R37, R52, UR4 ;  /* 0x0000000434257c20 */ /* 0x000fe20008410000 */
[----:B------:R-:W-:Y:S01]  /*9400*/  ISETP.GT.AND P4, PT, R9, 0x29, PT ;  /* 0x000000290900780c */ /* 0x000fe20003f84270 */
[----:B------:R-:W-:Y:S01]  /*9410*/  FMUL.FTZ R52, R58, UR4 ;  /* 0x000000043a347c20 */ /* 0x000fe20008410000 */
[----:B--2---:R-:W-:Y:S02]  /*9420*/  FSEL R34, R34, -INF , P3 ;  /* 0xff80000022227808 */ /* 0x004fe40001800000 */
[----:B------:R-:W2:Y:S01]  /*9430*/  MUFU.TANH R50, R50 ;  /* 0x0000003200327308 */ /* 0x000ea20000002400 */
[----:B------:R-:W-:Y:S01]  /*9440*/  FMNMX.FTZ R27, R26, R27, !PT ;  /* 0x0000001b1a1b7209 */ /* 0x000fe20007810000 */
[----:B------:R-:W-:Y:S01]  /*9450*/  FMUL.FTZ R54, R59, UR4 ;  /* 0x000000043b367c20 */ /* 0x000fe20008410000 */
[----:B------:R-:W-:-:S02]  /*9460*/  ISETP.GT.AND P3, PT, R9, 0x30, PT ;  /* 0x000000300900780c */ /* 0x000fc40003f64270 */
[----:B0-----:R-:W-:Y:S02]  /*9470*/  FSEL R30, R30, -INF , P4 ;  /* 0xff8000001e1e7808 */ /* 0x001fe40002000000 */
[----:B------:R-:W-:Y:S01]  /*9480*/  FMNMX.FTZ R27, R34, R27, !PT ;  /* 0x0000001b221b7209 */ /* 0x000fe20007810000 */
[----:B------:R-:W0:Y:S01]  /*9490*/  MUFU.TANH R48, R48 ;  /* 0x0000003000307308 */ /* 0x000e220000002400 */
[----:B------:R-:W-:Y:S01]  /*94a0*/  FMUL.FTZ R10, R28, UR4 ;  /* 0x000000041c0a7c20 */ /* 0x000fe20008410000 */
[----:B------:R-:W-:Y:S01]  /*94b0*/  FMUL.FTZ R28, R41, UR4 ;  /* 0x00000004291c7c20 */ /* 0x000fe20008410000 */
[----:B------:R-:W-:Y:S01]  /*94c0*/  FMUL.FTZ R41, R56, UR4 ;  /* 0x0000000438297c20 */ /* 0x000fe20008410000 */
[----:B------:R-:W-:Y:S01]  /*94d0*/  ISETP.GT.AND P4, PT, R9, 0x31, PT ;  /* 0x000000310900780c */ /* 0x000fe20003f84270 */
[----:B------:R-:W-:Y:S01]  /*94e0*/  FMUL.FTZ R56, R62, UR4 ;  /* 0x000000043e387c20 */ /* 0x000fe20008410000 */
[----:B---3--:R-:W-:Y:S02]  /*94f0*/  FSEL R38, R38, -INF , P3 ;  /* 0xff80000026267808 */ /* 0x008fe40001800000 */
[----:B------:R-:W3:Y:S01]  /*9500*/  MUFU.TANH R52, R52 ;  /* 0x0000003400347308 */ /* 0x000ee20000002400 */
[----:B------:R-:W-:Y:S01]  /*9510*/  FMNMX.FTZ R27, R30, R27, !PT ;  /* 0x0000001b1e1b7209 */ /* 0x000fe20007810000 */
[----:B------:R-:W-:Y:S01]  /*9520*/  FMUL.FTZ R58, R63, UR4 ;  /* 0x000000043f3a7c20 */ /* 0x000fe20008410000 */
[----:B------:R-:W-:-:S02]  /*9530*/  ISETP.GT.AND P3, PT, R9, 0x38, PT ;  /* 0x000000380900780c */ /* 0x000fc40003f64270 */
[----:B-1----:R-:W-:Y:S02]  /*9540*/  FSEL R42, R42, -INF , P4 ;  /* 0xff8000002a2a7808 */ /* 0x002fe40002000000 */
[----:B------:R-:W-:Y:S01]  /*9550*/  FMNMX.FTZ R27, R38, R27, !PT ;  /* 0x0000001b261b7209 */ /* 0x000fe20007810000 */
        /* <DEDUP_REMOVED lines=21> */
[----:B------:R-:W-:Y:S02]  /*96b0*/  ISETP.GT.AND P4, PT, R9, 0x49, PT ;  /* 0x000000490900780c */ /* 0x000fe40003f84270 */
[----:B--2---:R-:W-:Y:S02]  /*96c0*/  FSEL R56, R56, -INF , P3 ;  /* 0xff80000038387808 */ /* 0x004fe40001800000 */
[----:B------:R-:W-:-:S03]  /*96d0*/  FMNMX.FTZ R27, R54, R27, !PT ;  /* 0x0000001b361b7209 */ /* 0x000fc60007810000 */
[----:B------:R-:W2:Y:S01]  /*96e0*/  MUFU.TANH R70, R70 ;  /* 0x0000004600467308 */ /* 0x000ea20000002400 */
[----:B------:R-:W-:Y:S01]  /*96f0*/  FMUL.FTZ R74, R74, UR4 ;  /* 0x000000044a4a7c20 */ /* 0x000fe20008410000 */
[----:B------:R-:W-:Y:S01]  /*9700*/  ISETP.GT.AND P3, PT, R9, 0x50, PT ;  /* 0x000000500900780c */ /* 0x000fe20003f64270 */
[----:B------:R-:W-:Y:S01]  /*9710*/  FMUL.FTZ R75, R75, UR4 ;  /* 0x000000044b4b7c20 */ /* 0x000fe20008410000 */
[----:B0-----:R-:W-:Y:S02]  /*9720*/  FSEL R58, R58, -INF , P4 ;  /* 0xff8000003a3a7808 */ /* 0x001fe40002000000 */
[----:B------:R-:W-:Y:S02]  /*9730*/  FMNMX.FTZ R27, R56, R27, !PT ;  /* 0x0000001b381b7209 */ /* 0x000fe40007810000 */
[----:B------:R-:W0:Y:S01]  /*9740*/  MUFU.TANH R71, R71 ;  /* 0x0000004700477308 */ /* 0x000e220000002400 */
[----:B------:R-:W-:Y:S02]  /*9750*/  ISETP.GT.AND P4, PT, R9, 0x51, PT ;  /* 0x000000510900780c */ /* 0x000fe40003f84270 */
[----:B---3--:R-:W-:-:S02]  /*9760*/  FSEL R62, R62, -INF , P3 ;  /* 0xff8000003e3e7808 */ /* 0x008fc40001800000 */
[----:B------:R-:W-:-:S03]  /*9770*/  FMNMX.FTZ R27, R58, R27, !PT ;  /* 0x0000001b3a1b7209 */ /* 0x000fc60007810000 */
[----:B------:R0:W-:Y:S01]  /*9780*/  MUFU.TANH R31, R74 ;  /* 0x0000004a001f7308 */ /* 0x0001e20000002400 */
[----:B------:R-:W-:Y:S01]  /*9790*/  FMUL.FTZ R78, R78, UR4 ;  /* 0x000000044e4e7c20 */ /* 0x000fe20008410000 */
[----:B------:R-:W-:Y:S01]  /*97a0*/  ISETP.GT.AND P3, PT, R9, 0x58, PT ;  /* 0x000000580900780c */ /* 0x000fe20003f64270 */
[----:B------:R-:W-:Y:S01]  /*97b0*/  FMUL.FTZ R79, R79, UR4 ;  /* 0x000000044f4f7c20 */ /* 0x000fe20008410000 */
[----:B-1----:R-:W-:Y:S02]  /*97c0*/  FSEL R66, R66, -INF , P4 ;  /* 0xff80000042427808 */ /* 0x002fe40002000000 */
[----:B------:R-:W-:Y:S02]  /*97d0*/  FMNMX.FTZ R27, R62, R27, !PT ;  /* 0x0000001b3e1b7209 */ /* 0x000fe40007810000 */
[----:B------:R-:W1:Y:S01]  /*97e0*/  MUFU.TANH R75, R75 ;  /* 0x0000004b004b7308 */ /* 0x000e620000002400 */
[----:B------:R-:W-:Y:S02]  /*97f0*/  ISETP.GT.AND P4, PT, R9, 0x59, PT ;  /* 0x000000590900780c */ /* 0x000fe40003f84270 */
[----:B--2---:R-:W-:-:S02]  /*9800*/  FSEL R70, R70, -INF , P3 ;  /* 0xff80000046467808 */ /* 0x004fc40001800000 */
[----:B------:R-:W-:-:S03]  /*9810*/  FMNMX.FTZ R27, R66, R27, !PT ;  /* 0x0000001b421b7209 */ /* 0x000fc60007810000 */
[----:B------:R1:W2:Y:S01]  /*9820*/  MUFU.TANH R35, R78 ;  /* 0x0000004e00237308 */ /* 0x0002a20000002400 */
[----:B------:R-:W-:Y:S01]  /*9830*/  FMUL.FTZ R82, R82, UR4 ;  /* 0x0000000452527c20 */ /* 0x000fe20008410000 */
[----:B------:R-:W-:Y:S01]  /*9840*/  ISETP.GT.AND P3, PT, R9, 0x60, PT ;  /* 0x000000600900780c */ /* 0x000fe20003f64270 */
[----:B------:R-:W-:Y:S01]  /*9850*/  FMUL.FTZ R83, R83, UR4 ;  /* 0x0000000453537c20 */ /* 0x000fe20008410000 */
[----:B0-----:R-:W-:Y:S02]  /*9860*/  FSEL R74, R71, -INF , P4 ;  /* 0xff800000474a7808 */ /* 0x001fe40002000000 */
[----:B------:R-:W-:Y:S02]  /*9870*/  FMNMX.FTZ R27, R70, R27, !PT ;  /* 0x0000001b461b7209 */ /* 0x000fe40007810000 */
[----:B------:R-:W0:Y:S01]  /*9880*/  MUFU.TANH R79, R79 ;  /* 0x0000004f004f7308 */ /* 0x000e220000002400 */
[----:B------:R-:W-:Y:S01]  /*9890*/  ISETP.GT.AND P4, PT, R9, 0x61, PT ;  /* 0x000000610900780c */ /* 0x000fe20003f84270 */
[----:B------:R-:W-:Y:S01]  /*98a0*/  FMUL.FTZ R11, R86, UR4 ;  /* 0x00000004560b7c20 */ /* 0x000fe20008410000 */
[----:B------:R-:W-:-:S05]  /*98b0*/  FMNMX.FTZ R27, R74, R27, !PT ;  /* 0x0000001b4a1b7209 */ /* 0x000fca0007810000 */
[----:B------:R3:W4:Y:S01]  /*98c0*/  MUFU.TANH R39, R82 ;  /* 0x0000005200277308 */ /* 0x0007220000002400 */
[----:B-1----:R-:W-:Y:S01]  /*98d0*/  FSEL R78, R75, -INF , P4 ;  /* 0xff8000004b4e7808 */ /* 0x002fe20002000000 */
[----:B------:R-:W-:Y:S01]  /*98e0*/  FMUL.FTZ R87, R87, UR4 ;  /* 0x0000000457577c20 */ /* 0x000fe20008410000 */
[----:B---3--:R-:W-:-:S05]  /*98f0*/  FSEL R82, R31, -INF , P3 ;  /* 0xff8000001f527808 */ /* 0x008fca0001800000 */
[----:B------:R-:W1:Y:S01]  /*9900*/  MUFU.TANH R83, R83 ;  /* 0x0000005300537308 */ /* 0x000e620000002400 */
[C---:B------:R-:W-:Y:S02]  /*9910*/  ISETP.GT.AND P3, PT, R9.reuse, 0x68, PT ;  /* 0x000000680900780c */ /* 0x040fe40003f64270 */
[----:B------:R-:W-:Y:S02]  /*9920*/  FMNMX.FTZ R27, R82, R27, !PT ;  /* 0x0000001b521b7209 */ /* 0x000fe40007810000 */
[----:B------:R-:W-:Y:S02]  /*9930*/  ISETP.GT.AND P4, PT, R9, 0x69, PT ;  /* 0x000000690900780c */ /* 0x000fe40003f84270 */
[----:B--2---:R-:W-:Y:S01]  /*9940*/  FSEL R86, R35, -INF , P3 ;  /* 0xff80000023567808 */ /* 0x004fe20001800000 */
[----:B------:R-:W2:Y:S01]  /*9950*/  MUFU.TANH R11, R11 ;  /* 0x0000000b000b7308 */ /* 0x000ea20000002400 */
[----:B------:R-:W-:Y:S02]  /*9960*/  FMNMX.FTZ R27, R78, R27, !PT ;  /* 0x0000001b4e1b7209 */ /* 0x000fe40007810000 */
[----:B------:R-:W-:-:S02]  /*9970*/  ISETP.GT.AND P3, PT, R9, 0x70, PT ;  /* 0x000000700900780c */ /* 0x000fc40003f64270 */
[----:B0-----:R-:W-:Y:S02]  /*9980*/  FSEL R88, R79, -INF , P4 ;  /* 0xff8000004f587808 */ /* 0x001fe40002000000 */
[----:B------:R-:W-:Y:S01]  /*9990*/  FMNMX.FTZ R27, R86, R27, !PT ;  /* 0x0000001b561b7209 */ /* 0x000fe20007810000 */
[----:B------:R-:W0:Y:S01]  /*99a0*/  MUFU.TANH R87, R87 ;  /* 0x0000005700577308 */ /* 0x000e220000002400 */
[----:B------:R-:W-:Y:S01]  /*99b0*/  FMUL.FTZ R63, R60, UR4 ;  /* 0x000000043c3f7c20 */ /* 0x000fe20008410000 */
[----:B------:R-:W-:Y:S02]  /*99c0*/  ISETP.GT.AND P4, PT, R9, 0x71, PT ;  /* 0x000000710900780c */ /* 0x000fe40003f84270 */
[----:B----4-:R-:W-:Y:S02]  /*99d0*/  FSEL R60, R39, -INF , P3 ;  /* 0xff800000273c7808 */ /* 0x010fe40001800000 */
[----:B------:R-:W-:Y:S02]  /*99e0*/  FMNMX.FTZ R27, R88, R27, !PT ;  /* 0x0000001b581b7209 */ /* 0x000fe40007810000 */
[----:B------:R-:W-:-:S02]  /*99f0*/  ISETP.GT.AND P3, PT, R9, 0x78, PT ;  /* 0x000000780900780c */ /* 0x000fc40003f64270 */
[----:B-1----:R-:W-:Y:S02]  /*9a00*/  FSEL R96, R83, -INF , P4 ;  /* 0xff80000053607808 */ /* 0x002fe40002000000 */
[----:B------:R-:W-:Y:S02]  /*9a10*/  FMNMX.FTZ R27, R60, R27, !PT ;  /* 0x0000001b3c1b7209 */ /* 0x000fe40007810000 */
[----:B------:R-:W-:Y:S02]  /*9a20*/  ISETP.GT.AND P4, PT, R9, 0x79, PT ;  /* 0x000000790900780c */ /* 0x000fe40003f84270 */
[----:B--2---:R-:W-:Y:S02]  /*9a30*/  FSEL R94, R11, -INF , P3 ;  /* 0xff8000000b5e7808 */ /* 0x004fe40001800000 */
[----:B------:R-:W-:Y:S02]  /*9a40*/  FMNMX.FTZ R27, R96, R27, !PT ;  /* 0x0000001b601b7209 */ /* 0x000fe40007810000 */
[----:B0-----:R-:W-:-:S02]  /*9a50*/  FSEL R90, R87, -INF , P4 ;  /* 0xff800000575a7808 */ /* 0x001fc40002000000 */
[----:B------:R-:W-:-:S04]  /*9a60*/  FMNMX.FTZ R27, R94, R27, !PT ;  /* 0x0000001b5e1b7209 */ /* 0x000fc80007810000 */
[----:B------:R-:W-:Y:S01]  /*9a70*/  FMNMX.FTZ R9, R90, R27, !PT ;  /* 0x0000001b5a097209 */ /* 0x000fe20007810000 */
[----:B------:R-:W-:-:S04]  /*9a80*/  FMUL.FTZ R59, R64, UR4 ;  /* 0x00000004403b7c20 */ /* 0x000fc80008410000 */
[----:B------:R-:W0:Y:S04]  /*9a90*/  SHFL.BFLY PT, R64, R9, 0x2, 0x1f ;  /* 0x0c401f0009407f89 */ /* 0x000e2800000e0000 */
[----:B------:R-:W1:Y:S01]  /*9aa0*/  SHFL.IDX PT, R89, R89, RZ, 0x1c1f ;  /* 0x001c1fff59597589 */ /* 0x000e6200000e0000 */
[----:B------:R-:W-:Y:S01]  /*9ab0*/  FMUL.FTZ R8, R25, UR4 ;  /* 0x0000000419087c20 */ /* 0x000fe20008410000 */
[----:B0-----:R-:W-:-:S05]  /*9ac0*/  FMNMX.FTZ R64, R9, R64, !PT ;  /* 0x0000004009407209 */ /* 0x001fca0007810000 */
[----:B------:R-:W0:Y:S01]  /*9ad0*/  SHFL.BFLY PT, R11, R64, 0x1, 0x1f ;  /* 0x0c201f00400b7f89 */ /* 0x000e2200000e0000 */
[----:B------:R-:W2:Y:S01]  /*9ae0*/  MUFU.TANH R3, R3 ;  /* 0x0000000300037308 */ /* 0x000ea20000002400 */
[----:B------:R-:W-:-:S07]  /*9af0*/  FMUL.FTZ R13, R32, UR4 ;  /* 0x00000004200d7c20 */ /* 0x000fce0008410000 */
[----:B------:R-:W3:Y:S01]  /*9b00*/  MUFU.TANH R8, R8 ;  /* 0x0000000800087308 */ /* 0x000ee20000002400 */
[----:B------:R-:W-:Y:S02]  /*9b10*/  IMAD.U32 R9, RZ, RZ, UR5 ;  /* 0x00000005ff097e24 */ /* 0x000fe4000f8e00ff */
[----:B------:R-:W-:Y:S01]  /*9b20*/  FMUL.FTZ R15, R36, UR4 ;  /* 0x00000004240f7c20 */ /* 0x000fe20008410000 */
[----:B-1----:R-:W-:-:S04]  /*9b30*/  VIADDMNMX R57, R89, R106, R57, PT ;  /* 0x0000006a59397246 */ /* 0x002fc80003800139 */
[----:B------:R-:W1:Y:S01]  /*9b40*/  MUFU.TANH R10, R10 ;  /* 0x0000000a000a7308 */ /* 0x000e620000002400 */
[----:B------:R-:W-:Y:S01]  /*9b50*/  FMUL.FTZ R36, R49, UR4 ;  /* 0x0000000431247c20 */ /* 0x000fe20008410000 */
[----:B0-----:R-:W-:-:S06]  /*9b60*/  FMNMX.FTZ R11, R64, R11, !PT ;  /* 0x0000000b400b7209 */ /* 0x001fcc0007810000 */
[----:B------:R-:W0:Y:S01]  /*9b70*/  MUFU.TANH R12, R12 ;  /* 0x0000000c000c7308 */ /* 0x000e220000002400 */
[----:B------:R-:W-:Y:S01]  /*9b80*/  ISETP.GT.AND P4, PT, R57, RZ, PT ;  /* 0x000000ff3900720c */ /* 0x000fe20003f84270 */
[----:B------:R-:W-:Y:S01]  /*9b90*/  FMUL.FTZ R27, R68, UR4 ;  /* 0x00000004441b7c20 */ /* 0x000fe20008410000 */
[C---:B------:R-:W-:Y:S01]  /*9ba0*/  FSETP.NEU.FTZ.AND P3, PT, R11.reuse, -INF , PT ;  /* 0xff8000000b00780b */ /* 0x040fe20003f7d000 */
[----:B------:R-:W-:Y:S01]  /*9bb0*/  FMUL.FTZ R49, R11, R9 ;  /* 0x000000090b317220 */ /* 0x000fe20000410000 */
[----:B------:R-:W-:-:S03]  /*9bc0*/  ISETP.GT.AND P5, PT, R57, 0x1, PT ;  /* 0x000000013900780c */ /* 0x000fc60003fa4270 */
[----:B------:R-:W-:Y:S01]  /*9bd0*/  MUFU.TANH R14, R14 ;  /* 0x0000000e000e7308 */ /* 0x000fe20000002400 */
[----:B------:R-:W-:Y:S01]  /*9be0*/  FSEL R49, R49, RZ, P3 ;  /* 0x000000ff31317208 */ /* 0x000fe20001800000 */
[----:B------:R-:W-:Y:S01]  /*9bf0*/  FMUL.FTZ R31, R72, UR4 ;  /* 0x00000004481f7c20 */ /* 0x000fe20008410000 */
[----:B------:R-:W-:Y:S01]  /*9c00*/  ISETP.GT.AND P3, PT, R57, 0x8, PT ;  /* 0x000000083900780c */ /* 0x000fe20003f64270 */
[----:B------:R-:W-:-:S04]  /*9c10*/  FMUL.FTZ R25, R40, UR4 ;  /* 0x0000000428197c20 */ /* 0x000fc80008410000 */
[----:B------:R-:W4:Y:S01]  /*9c20*/  MUFU.TANH R13, R13 ;  /* 0x0000000d000d7308 */ /* 0x000f220000002400 */
[----:B--2---:R-:W-:Y:S01]  /*9c30*/  FSEL R68, R3, -INF , P4 ;  /* 0xff80000003447808 */ /* 0x004fe20002000000 */
[----:B------:R-:W-:Y:S01]  /*9c40*/  FMUL.FTZ R39, R76, UR4 ;  /* 0x000000044c277c20 */ /* 0x000fe20008410000 */
[----:B---3--:R-:W-:Y:S01]  /*9c50*/  FSEL R8, R8, -INF , P5 ;  /* 0xff80000008087808 */ /* 0x008fe20002800000 */
[----:B------:R-:W-:Y:S01]  /*9c60*/  FMUL.FTZ R47, R80, UR4 ;  /* 0x00000004502f7c20 */ /* 0x000fe20008410000 */
[----:B------:R-:W-:-:S03]  /*9c70*/  ISETP.GT.AND P4, PT, R57, 0x9, PT ;  /* 0x000000093900780c */ /* 0x000fc60003f84270 */
[----:B------:R-:W-:Y:S01]  /*9c80*/  MUFU.TANH R24, R24 ;  /* 0x0000001800187308 */ /* 0x000fe20000002400 */
[----:B-1----:R-:W-:Y:S01]  /*9c90*/  FSEL R72, R10, -INF , P3 ;  /* 0xff8000000a487808 */ /* 0x002fe20001800000 */
[----:B------:R-:W-:Y:S01]  /*9ca0*/  FMUL.FTZ R32, R45, UR4 ;  /* 0x000000042d207c20 */ /* 0x000fe20008410000 */
[----:B------:R-:W-:-:S05]  /*9cb0*/  FMNMX.FTZ R3, R68, R8, !PT ;  /* 0x0000000844037209 */ /* 0x000fca0007810000 */
[----:B------:R-:W-:Y:S01]  /*9cc0*/  MUFU.TANH R28, R28 ;  /* 0x0000001c001c7308 */ /* 0x000fe20000002400 */
[----:B------:R-:W-:-:S07]  /*9cd0*/  ISETP.GT.AND P3, PT, R57, 0x10, PT ;  /* 0x000000103900780c */ /* 0x000fce0003f64270 */
[----:B------:R-:W-:Y:S01]  /*9ce0*/  MUFU.TANH R29, R29 ;  /* 0x0000001d001d7308 */ /* 0x000fe20000002400 */
[----:B0-----:R-:W-:-:S07]  /*9cf0*/  FSEL R76, R12, -INF , P4 ;  /* 0xff8000000c4c7808 */ /* 0x001fce0002000000 */
[----:B------:R-:W-:Y:S01]  /*9d00*/  MUFU.TANH R33, R33 ;  /* 0x0000002100217308 */ /* 0x000fe20000002400 */
[----:B------:R-:W-:-:S07]  /*9d10*/  FMNMX.FTZ R3, R72, R3, !PT ;  /* 0x0000000348037209 */ /* 0x000fce0007810000 */
[----:B------:R-:W-:Y:S01]  /*9d20*/  MUFU.TANH R37, R37 ;  /* 0x0000002500257308 */ /* 0x000fe20000002400 */
[----:B------:R-:W-:-:S07]  /*9d30*/  FMUL.FTZ R67, R61, UR4 ;  /* 0x000000043d437c20 */ /* 0x000fce0008410000 */
[----:B------:R-:W-:Y:S08]  /*9d40*/  MUFU.TANH R41, R41 ;  /* 0x0000002900297308 */ /* 0x000ff00000002400 */
[----:B------:R-:W-:Y:S01]  /*9d50*/  MUFU.TANH R44, R44 ;  /* 0x0000002c002c7308 */ /* 0x000fe20000002400 */
[----:B------:R-:W-:Y:S01]  /*9d60*/  FMUL.FTZ R35, R69, UR4 ;  /* 0x0000000445237c20 */ /* 0x000fe20008410000 */
[----:B------:R-:W-:Y:S01]  /*9d70*/  FMUL.FTZ R43, R73, UR4 ;  /* 0x00000004492b7c20 */ /* 0x000fe20008410000 */
[----:B------:R-:W-:Y:S01]  /*9d80*/  FMUL.FTZ R51, R81, UR4 ;  /* 0x0000000451337c20 */ /* 0x000fe20008410000 */
[----:B------:R-:W-:Y:S01]  /*9d90*/  FMUL.FTZ R55, R85, UR4 ;  /* 0x0000000455377c20 */ /* 0x000fe20008410000 */
[----:B------:R-:W-:Y:S01]  /*9da0*/  @!P1 PRMT R0, RZ, 0x654, R0 ;  /* 0x00000654ff009816 */ /* 0x000fe20000000000 */
[----:B------:R-:W-:-:S02]  /*9db0*/  ULDC UR5, c[0x0][0x9d8] ;  /* 0x0002760000057ab9 */ /* 0x000fc40000000800 */
[----:B------:R-:W0:Y:S01]  /*9dc0*/  MUFU.TANH R15, R15 ;  /* 0x0000000f000f7308 */ /* 0x000e220000002400 */
[----:B------:R-:W-:Y:S02]  /*9dd0*/  ISETP.GT.AND P4, PT, R57, 0x11, PT ;  /* 0x000000113900780c */ /* 0x000fe40003f84270 */
[----:B----4-:R-:W-:Y:S02]  /*9de0*/  FSEL R80, R13, -INF , P3 ;  /* 0xff8000000d507808 */ /* 0x010fe40001800000 */
[----:B------:R-:W-:-:S03]  /*9df0*/  FMNMX.FTZ R3, R76, R3, !PT ;  /* 0x000000034c037209 */ /* 0x000fc60007810000 */
[----:B------:R-:W1:Y:S01]  /*9e00*/  MUFU.TANH R25, R25 ;  /* 0x0000001900197308 */ /* 0x000e620000002400 */
[----:B------:R-:W-:Y:S01]  /*9e10*/  FMUL.FTZ R40, R53, UR4 ;  /* 0x0000000435287c20 */ /* 0x000fe20008410000 */
[----:B------:R-:W-:Y:S01]  /*9e20*/  FMUL.FTZ R53, R84, UR4 ;  /* 0x0000000454357c20 */ /* 0x000fe20008410000 */
[----:B------:R-:W-:Y:S01]  /*9e30*/  ISETP.GT.AND P3, PT, R57, 0x18, PT ;  /* 0x000000183900780c */ /* 0x000fe20003f64270 */
[----:B------:R-:W-:Y:S01]  /*9e40*/  FFMA.FTZ R145, R98, R9, -R49 ;  /* 0x0000000962917223 */ /* 0x000fe20000010831 */
[----:B------:R-:W-:-:S03]  /*9e50*/  FSEL R84, R14, -INF , P4 ;  /* 0xff8000000e547808 */ /* 0x000fc60002000000 */
[----:B------:R-:W2:Y:S01]  /*9e60*/  MUFU.TANH R32, R32 ;  /* 0x0000002000207308 */ /* 0x000ea20000002400 */
[----:B------:R-:W-:Y:S01]  /*9e70*/  FMNMX.FTZ R3, R80, R3, !PT ;  /* 0x0000000350037209 */ /* 0x000fe20007810000 */
[----:B------:R-:W-:Y:S01]  /*9e80*/  FFMA.FTZ R147, R104, R9, -R49 ;  /* 0x0000000968937223 */ /* 0x000fe20000010831 */
[----:B------:R-:W-:-:S05]  /*9e90*/  ISETP.GT.AND P4, PT, R57, 0x19, PT ;  /* 0x000000193900780c */ /* 0x000fca0003f84270 */
[----:B------:R-:W3:Y:S01]  /*9ea0*/  MUFU.TANH R36, R36 ;  /* 0x0000002400247308 */ /* 0x000ee20000002400 */
[----:B0-----:R-:W-:Y:S01]  /*9eb0*/  FSEL R98, R15, -INF , P3 ;  /* 0xff8000000f627808 */ /* 0x001fe20001800000 */
[--C-:B------:R-:W-:Y:S01]  /*9ec0*/  FFMA.FTZ R141, R46, R9, -R49.reuse ;  /* 0x000000092e8d7223 */ /* 0x100fe20000010831 */
[----:B------:R-:W-:Y:S01]  /*9ed0*/  FMNMX.FTZ R3, R84, R3, !PT ;  /* 0x0000000354037209 */ /* 0x000fe20007810000 */
[----:B------:R-:W-:Y:S01]  /*9ee0*/  FFMA.FTZ R108, R108, R9, -R49 ;  /* 0x000000096c6c7223 */ /* 0x000fe20000010831 */
[----:B------:R-:W-:-:S03]  /*9ef0*/  ISETP.GT.AND P3, PT, R57, 0x20, PT ;  /* 0x000000203900780c */ /* 0x000fc60003f64270 */
[----:B------:R-:W-:Y:S01]  /*9f00*/  MUFU.TANH R63, R63 ;  /* 0x0000003f003f7308 */ /* 0x000fe20000002400 */
[----:B------:R-:W-:Y:S01]  /*9f10*/  FSEL R24, R24, -INF , P4 ;  /* 0xff80000018187808 */ /* 0x000fe20002000000 */
[----:B------:R-:W-:Y:S01]  /*9f20*/  FMUL.FTZ R61, R65, UR4 ;  /* 0x00000004413d7c20 */ /* 0x000fe20008410000 */
[----:B------:R-:W-:Y:S01]  /*9f30*/  FMNMX.FTZ R3, R98, R3, !PT ;  /* 0x0000000362037209 */ /* 0x000fe20007810000 */
[----:B------:R-:W-:Y:S01]  /*9f40*/  FFMA.FTZ R14, R100, R9, -R49 ;  /* 0x00000009640e7223 */ /* 0x000fe20000010831 */
[----:B------:R-:W-:-:S03]  /*9f50*/  ISETP.GT.AND P4, PT, R57, 0x21, PT ;  /* 0x000000213900780c */ /* 0x000fc60003f84270 */
[----:B------:R-:W-:Y:S01]  /*9f60*/  MUFU.TANH R59, R59 ;  /* 0x0000003b003b7308 */ /* 0x000fe20000002400 */
[----:B-1----:R-:W-:Y:S01]  /*9f70*/  FSEL R100, R25, -INF , P3 ;  /* 0xff80000019647808 */ /* 0x002fe20001800000 */
[--C-:B------:R-:W-:Y:S01]  /*9f80*/  FFMA.FTZ R143, R34, R9, -R49.reuse ;  /* 0x00000009228f7223 */ /* 0x100fe20000010831 */
[----:B------:R-:W-:Y:S01]  /*9f90*/  FMNMX.FTZ R3, R24, R3, !PT ;  /* 0x0000000318037209 */ /* 0x000fe20007810000 */
[----:B------:R-:W-:Y:S01]  /*9fa0*/  FFMA.FTZ R149, R110, R9, -R49 ;  /* 0x000000096e957223 */ /* 0x000fe20000010831 */
[----:B------:R-:W-:-:S03]  /*9fb0*/  ISETP.GT.AND P3, PT, R57, 0x28, PT ;  /* 0x000000283900780c */ /* 0x000fc60003f64270 */
[----:B------:R-:W-:Y:S01]  /*9fc0*/  MUFU.TANH R27, R27 ;  /* 0x0000001b001b7308 */ /* 0x000fe20000002400 */
[----:B------:R-:W-:Y:S01]  /*9fd0*/  FSEL R104, R28, -INF , P4 ;  /* 0xff8000001c687808 */ /* 0x000fe20002000000 */
        /* <DEDUP_REMOVED lines=8> */
[-CC-:B------:R-:W-:Y:S01]  /*a060*/  FFMA.FTZ R28, R102, R9.reuse, -R49.reuse ;  /* 0x00000009661c7223 */ /* 0x180fe20000010831 */
[C---:B------:R-:W-:Y:S01]  /*a070*/  ISETP.GT.AND P3, PT, R57.reuse, 0x30, PT ;  /* 0x000000303900780c */ /* 0x040fe20003f64270 */
[--C-:B------:R-:W-:Y:S01]  /*a080*/  FFMA.FTZ R139, R50, R9, -R49.reuse ;  /* 0x00000009328b7223 */ /* 0x100fe20000010831 */
[----:B--2---:R-:W-:Y:S01]  /*a090*/  FSEL R32, R32, -INF , P4 ;  /* 0xff80000020207808 */ /* 0x004fe20002000000 */
[----:B------:R-:W0:Y:S01]  /*a0a0*/  MUFU.TANH R40, R40 ;  /* 0x0000002800287308 */ /* 0x000e220000002400 */
[----:B------:R-:W-:Y:S01]  /*a0b0*/  FMNMX.FTZ R3, R106, R3, !PT ;  /* 0x000000036a037209 */ /* 0x000fe20007810000 */
[-CC-:B------:R-:W-:Y:S01]  /*a0c0*/  FFMA.FTZ R26, R26, R9.reuse, -R49.reuse ;  /* 0x000000091a1a7223 */ /* 0x180fe20000010831 */
[----:B------:R-:W-:Y:S01]  /*a0d0*/  ISETP.GT.AND P4, PT, R57, 0x31, PT ;  /* 0x000000313900780c */ /* 0x000fe20003f84270 */
[-CC-:B------:R-:W-:Y:S01]  /*a0e0*/  FFMA.FTZ R30, R30, R9.reuse, -R49.reuse ;  /* 0x000000091e1e7223 */ /* 0x180fe20000010831 */
[----:B------:R-:W-:Y:S01]  /*a0f0*/  FSEL R102, R33, -INF , P3 ;  /* 0xff80000021667808 */ /* 0x000fe20001800000 */
[--C-:B------:R-:W-:Y:S01]  /*a100*/  FFMA.FTZ R137, R38, R9, -R49.reuse ;  /* 0x0000000926897223 */ /* 0x100fe20000010831 */
[----:B------:R-:W-:Y:S01]  /*a110*/  FMNMX.FTZ R3, R32, R3, !PT ;  /* 0x0000000320037209 */ /* 0x000fe20007810000 */
[----:B------:R-:W1:Y:S01]  /*a120*/  MUFU.TANH R67, R67 ;  /* 0x0000004300437308 */ /* 0x000e620000002400 */
[C---:B------:R-:W-:Y:S01]  /*a130*/  ISETP.GT.AND P3, PT, R57.reuse, 0x38, PT ;  /* 0x000000383900780c */ /* 0x040fe20003f64270 */
[----:B------:R2:W-:Y:S01]  /*a140*/  @!P1 SYNCS.ARRIVE.TRANS64.RED.A1T0 RZ, [R0+URZ], RZ ;  /* 0x000000ff00ff99a7 */ /* 0x0005e2000810043f */
[----:B---3--:R-:W-:Y:S01]  /*a150*/  FSEL R36, R36, -INF , P4 ;  /* 0xff80000024247808 */ /* 0x008fe20002000000 */
[--C-:B------:R-:W-:Y:S01]  /*a160*/  FFMA.FTZ R133, R52, R9, -R49.reuse ;  /* 0x0000000934857223 */ /* 0x100fe20000010831 */
[----:B------:R-:W-:Y:S01]  /*a170*/  FMNMX.FTZ R3, R102, R3, !PT ;  /* 0x0000000366037209 */ /* 0x000fe20007810000 */
[-CC-:B------:R-:W-:Y:S01]  /*a180*/  FFMA.FTZ R135, R56, R9.reuse, -R49.reuse ;  /* 0x0000000938877223 */ /* 0x180fe20000010831 */
[----:B------:R-:W-:Y:S01]  /*a190*/  ISETP.GT.AND P4, PT, R57, 0x39, PT ;  /* 0x000000393900780c */ /* 0x000fe20003f84270 */
[----:B------:R3:W-:Y:S01]  /*a1a0*/  MUFU.EX2 R12, R108 ;  /* 0x0000006c000c7308 */ /* 0x0007e20000000800 */
[----:B------:R-:W-:Y:S01]  /*a1b0*/  FSEL R46, R37, -INF , P3 ;  /* 0xff800000252e7808 */ /* 0x000fe20001800000 */
[--C-:B------:R-:W-:Y:S01]  /*a1c0*/  FFMA.FTZ R129, R62, R9, -R49.reuse ;  /* 0x000000093e817223 */ /* 0x100fe20000010831 */
[----:B------:R-:W-:Y:S01]  /*a1d0*/  FMNMX.FTZ R3, R36, R3, !PT ;  /* 0x0000000324037209 */ /* 0x000fe20007810000 */
[-CC-:B------:R-:W-:Y:S01]  /*a1e0*/  FFMA.FTZ R131, R70, R9.reuse, -R49.reuse ;  /* 0x0000000946837223 */ /* 0x180fe20000010831 */
[C---:B------:R-:W-:Y:S01]  /*a1f0*/  ISETP.GT.AND P3, PT, R57.reuse, 0x40, PT ;  /* 0x000000403900780c */ /* 0x040fe20003f64270 */
[--C-:B------:R-:W-:Y:S01]  /*a200*/  FFMA.FTZ R121, R60, R9, -R49.reuse ;  /* 0x000000093c797223 */ /* 0x100fe20000010831 */
[----:B0-----:R-:W-:Y:S01]  /*a210*/  FSEL R40, R40, -INF , P4 ;  /* 0xff80000028287808 */ /* 0x001fe20002000000 */
[----:B------:R-:W0:Y:S01]  /*a220*/  MUFU.TANH R61, R61 ;  /* 0x0000003d003d7308 */ /* 0x000e220000002400 */
[----:B------:R-:W-:Y:S01]  /*a230*/  FMNMX.FTZ R3, R46, R3, !PT ;  /* 0x000000032e037209 */ /* 0x000fe20007810000 */
[-CC-:B------:R-:W-:Y:S01]  /*a240*/  FFMA.FTZ R125, R82, R9.reuse, -R49.reuse ;  /* 0x00000009527d7223 */ /* 0x180fe20000010831 */
[----:B------:R-:W-:Y:S01]  /*a250*/  ISETP.GT.AND P4, PT, R57, 0x41, PT ;  /* 0x000000413900780c */ /* 0x000fe20003f84270 */
[-CC-:B------:R-:W-:Y:S01]  /*a260*/  FFMA.FTZ R127, R86, R9.reuse, -R49.reuse ;  /* 0x00000009567f7223 */ /* 0x180fe20000010831 */
[----:B---3--:R-:W-:Y:S01]  /*a270*/  FSEL R108, R41, -INF , P3 ;  /* 0xff800000296c7808 */ /* 0x008fe20001800000 */
[----:B------:R-:W-:Y:S01]  /*a280*/  FFMA.FTZ R123, R94, R9, -R49 ;  /* 0x000000095e7b7223 */ /* 0x000fe20000010831 */
[----:B------:R-:W-:Y:S01]  /*a290*/  FMNMX.FTZ R3, R40, R3, !PT ;  /* 0x0000000328037209 */ /* 0x000fe20007810000 */
[----:B------:R-:W3:Y:S01]  /*a2a0*/  MUFU.TANH R35, R35 ;  /* 0x0000002300237308 */ /* 0x000ee20000002400 */
[----:B------:R-:W-:Y:S01]  /*a2b0*/  ISETP.GT.AND P3, PT, R57, 0x48, PT ;  /* 0x000000483900780c */ /* 0x000fe20003f64270 */
[----:B------:R-:W-:Y:S01]  /*a2c0*/  ULDC UR4, c[0x0][0x9d8] ;  /* 0x0002760000047ab9 */ /* 0x000fe20000000800 */
[----:B------:R-:W-:-:S02]  /*a2d0*/  FSEL R44, R44, -INF , P4 ;  /* 0xff8000002c2c7808 */ /* 0x000fc40002000000 */
[----:B------:R-:W-:Y:S02]  /*a2e0*/  FMNMX.FTZ R3, R108, R3, !PT ;  /* 0x000000036c037209 */ /* 0x000fe40007810000 */
[----:B------:R-:W-:Y:S02]  /*a2f0*/  ISETP.GT.AND P4, PT, R57, 0x49, PT ;  /* 0x000000493900780c */ /* 0x000fe40003f84270 */
[----:B------:R-:W-:Y:S02]  /*a300*/  FSEL R34, R63, -INF , P3 ;  /* 0xff8000003f227808 */ /* 0x000fe40001800000 */
[----:B------:R-:W-:Y:S02]  /*a310*/  FMNMX.FTZ R3, R44, R3, !PT ;  /* 0x000000032c037209 */ /* 0x000fe40007810000 */
[----:B------:R-:W-:Y:S02]  /*a320*/  ISETP.GT.AND P3, PT, R57, 0x50, PT ;  /* 0x000000503900780c */ /* 0x000fe40003f64270 */
[----:B-1----:R-:W-:-:S02]  /*a330*/  FSEL R110, R67, -INF , P4 ;  /* 0xff800000436e7808 */ /* 0x002fc40002000000 */
[----:B------:R-:W-:Y:S02]  /*a340*/  FMNMX.FTZ R3, R34, R3, !PT ;  /* 0x0000000322037209 */ /* 0x000fe40007810000 */
[----:B------:R-:W-:Y:S02]  /*a350*/  ISETP.GT.AND P4, PT, R57, 0x51, PT ;  /* 0x000000513900780c */ /* 0x000fe40003f84270 */
[----:B------:R-:W-:Y:S02]  /*a360*/  FSEL R112, R59, -INF , P3 ;  /* 0xff8000003b707808 */ /* 0x000fe40001800000 */
[----:B------:R-:W-:Y:S01]  /*a370*/  FMNMX.FTZ R3, R110, R3, !PT ;  /* 0x000000036e037209 */ /* 0x000fe20007810000 */
[----:B------:R-:W1:Y:S01]  /*a380*/  MUFU.TANH R43, R43 ;  /* 0x0000002b002b7308 */ /* 0x000e620000002400 */
[----:B------:R-:W-:Y:S02]  /*a390*/  ISETP.GT.AND P3, PT, R57, 0x58, PT ;  /* 0x000000583900780c */ /* 0x000fe40003f64270 */
[----:B0-----:R-:W-:-:S02]  /*a3a0*/  FSEL R114, R61, -INF , P4 ;  /* 0xff8000003d727808 */ /* 0x001fc40002000000 */
[----:B------:R-:W-:Y:S02]  /*a3b0*/  FMNMX.FTZ R3, R112, R3, !PT ;  /* 0x0000000370037209 */ /* 0x000fe40007810000 */
[----:B------:R-:W-:Y:S01]  /*a3c0*/  ISETP.GT.AND P4, PT, R57, 0x59, PT ;  /* 0x000000593900780c */ /* 0x000fe20003f84270 */
[----:B------:R-:W0:Y:S01]  /*a3d0*/  MUFU.TANH R39, R39 ;  /* 0x0000002700277308 */ /* 0x000e220000002400 */
[----:B------:R-:W-:Y:S02]  /*a3e0*/  FSEL R116, R27, -INF , P3 ;  /* 0xff8000001b747808 */ /* 0x000fe40001800000 */
[----:B------:R-:W-:Y:S02]  /*a3f0*/  FMNMX.FTZ R3, R114, R3, !PT ;  /* 0x0000000372037209 */ /* 0x000fe40007810000 */
[----:B------:R-:W-:Y:S02]  /*a400*/  ISETP.GT.AND P3, PT, R57, 0x60, PT ;  /* 0x000000603900780c */ /* 0x000fe40003f64270 */
[----:B---3--:R-:W-:Y:S01]  /*a410*/  FSEL R118, R35, -INF , P4 ;  /* 0xff80000023767808 */ /* 0x008fe20002000000 */
[----:B------:R-:W3:Y:S01]  /*a420*/  MUFU.TANH R45, R45 ;  /* 0x0000002d002d7308 */ /* 0x000ee20000002400 */
[----:B------:R-:W-:-:S02]  /*a430*/  FMNMX.FTZ R3, R116, R3, !PT ;  /* 0x0000000374037209 */ /* 0x000fc40007810000 */
[----:B------:R-:W-:Y:S02]  /*a440*/  ISETP.GT.AND P4, PT, R57, 0x61, PT ;  /* 0x000000613900780c */ /* 0x000fe40003f84270 */
[----:B------:R-:W-:Y:S02]  /*a450*/  FSEL R120, R31, -INF , P3 ;  /* 0xff8000001f787808 */ /* 0x000fe40001800000 */
[----:B------:R-:W-:Y:S01]  /*a460*/  FMNMX.FTZ R3, R118, R3, !PT ;  /* 0x0000000376037209 */ /* 0x000fe20007810000 */
[----:B------:R-:W4:Y:S01]  /*a470*/  MUFU.TANH R47, R47 ;  /* 0x0000002f002f7308 */ /* 0x000f220000002400 */
[----:B------:R-:W-:Y:S02]  /*a480*/  ISETP.GT.AND P3, PT, R57, 0x68, PT ;  /* 0x000000683900780c */ /* 0x000fe40003f64270 */
[----:B-1----:R-:W-:Y:S02]  /*a490*/  FSEL R50, R43, -INF , P4 ;  /* 0xff8000002b327808 */ /* 0x002fe40002000000 */
[----:B------:R-:W-:-:S03]  /*a4a0*/  FMNMX.FTZ R3, R120, R3, !PT ;  /* 0x0000000378037209 */ /* 0x000fc60007810000 */
[----:B------:R-:W1:Y:S01]  /*a4b0*/  MUFU.TANH R51, R51 ;  /* 0x0000003300337308 */ /* 0x000e620000002400 */
[----:B------:R-:W-:Y:S02]  /*a4c0*/  ISETP.GT.AND P4, PT, R57, 0x69, PT ;  /* 0x000000693900780c */ /* 0x000fe40003f84270 */
[----:B0-----:R-:W-:Y:S02]  /*a4d0*/  FSEL R122, R39, -INF , P3 ;  /* 0xff800000277a7808 */ /* 0x001fe40001800000 */
[----:B------:R-:W-:-:S03]  /*a4e0*/  FMNMX.FTZ R3, R50, R3, !PT ;  /* 0x0000000332037209 */ /* 0x000fc60007810000 */
[----:B------:R-:W0:Y:S01]  /*a4f0*/  MUFU.TANH R53, R53 ;  /* 0x0000003500357308 */ /* 0x000e220000002400 */
[----:B------:R-:W-:Y:S02]  /*a500*/  ISETP.GT.AND P3, PT, R57, 0x70, PT ;  /* 0x000000703900780c */ /* 0x000fe40003f64270 */
[----:B---3--:R-:W-:Y:S02]  /*a510*/  FSEL R124, R45, -INF , P4 ;  /* 0xff8000002d7c7808 */ /* 0x008fe40002000000 */
[----:B------:R-:W-:Y:S01]  /*a520*/  FMNMX.FTZ R3, R122, R3, !PT ;  /* 0x000000037a037209 */ /* 0x000fe20007810000 */
[----:B------:R-:W3:Y:S02]  /*a530*/  @P2 LDC R45, c[0x0][0x450] ;  /* 0x00011400ff2d2b82 */ /* 0x000ee40000000800 */
[----:B------:R-:W2:Y:S01]  /*a540*/  MUFU.TANH R55, R55 ;  /* 0x0000003700377308 */ /* 0x000ea20000002400 */
[----:B------:R-:W-:Y:S02]  /*a550*/  ISETP.GT.AND P4, PT, R57, 0x71, PT ;  /* 0x000000713900780c */ /* 0x000fe40003f84270 */
[----:B----4-:R-:W-:-:S02]  /*a560*/  FSEL R126, R47, -INF , P3 ;  /* 0xff8000002f7e7808 */ /* 0x010fc40001800000 */
[----:B------:R-:W-:Y:S02]  /*a570*/  FMNMX.FTZ R3, R124, R3, !PT ;  /* 0x000000037c037209 */ /* 0x000fe40007810000 */
[----:B------:R-:W-:Y:S02]  /*a580*/  ISETP.GT.AND P3, PT, R57, 0x78, PT ;  /* 0x000000783900780c */ /* 0x000fe40003f64270 */
[----:B-1----:R-:W-:Y:S02]  /*a590*/  FSEL R128, R51, -INF , P4 ;  /* 0xff80000033807808 */ /* 0x002fe40002000000 */
[----:B------:R-:W-:Y:S02]  /*a5a0*/  FMNMX.FTZ R3, R126, R3, !PT ;  /* 0x000000037e037209 */ /* 0x000fe40007810000 */
[----:B------:R-:W-:Y:S02]  /*a5b0*/  ISETP.GT.AND P4, PT, R57, 0x79, PT ;  /* 0x000000793900780c */ /* 0x000fe40003f84270 */
[----:B0-----:R-:W-:-:S02]  /*a5c0*/  FSEL R130, R53, -INF , P3 ;  /* 0xff80000035827808 */ /* 0x001fc40001800000 */
[----:B------:R-:W-:Y:S02]  /*a5d0*/  FMNMX.FTZ R3, R128, R3, !PT ;  /* 0x0000000380037209 */ /* 0x000fe40007810000 */
[----:B--2---:R-:W-:Y:S02]  /*a5e0*/  FSEL R132, R55, -INF , P4 ;  /* 0xff80000037847808 */ /* 0x004fe40002000000 */
[----:B------:R-:W-:-:S04]  /*a5f0*/  FMNMX.FTZ R3, R130, R3, !PT ;  /* 0x0000000382037209 */ /* 0x000fc80007810000 */
[----:B------:R-:W-:-:S05]  /*a600*/  FMNMX.FTZ R3, R132, R3, !PT ;  /* 0x0000000384037209 */ /* 0x000fca0007810000 */
        /* <DEDUP_REMOVED lines=10> */
[----:B------:R-:W2:Y:S04]  /*a6b0*/  MUFU.EX2 R145, R145 ;  /* 0x0000009100917308 */ /* 0x000ea80000000800 */
[-CC-:B------:R-:W-:Y:S01]  /*a6c0*/  FFMA.FTZ R148, R68, R9.reuse, -R37.reuse ;  /* 0x0000000944947223 */ /* 0x180fe20000010825 */
[-CC-:B------:R-:W-:Y:S01]  /*a6d0*/  FFMA.FTZ R3, R8, R9.reuse, -R37.reuse ;  /* 0x0000000908037223 */ /* 0x180fe20000010825 */
[-CC-:B------:R-:W-:Y:S01]  /*a6e0*/  FFMA.FTZ R150, R72, R9.reuse, -R37.reuse ;  /* 0x0000000948967223 */ /* 0x180fe20000010825 */
[----:B-1----:R-:W-:Y:S01]  /*a6f0*/  FADD.FTZ R8, R149, R64 ;  /* 0x0000004095087221 */ /* 0x002fe20000010000 */
[----:B------:R-:W1:Y:S01]  /*a700*/  MUFU.EX2 R14, R14 ;  /* 0x0000000e000e7308 */ /* 0x000e620000000800 */
[----:B------:R-:W-:-:S02]  /*a710*/  FFMA.FTZ R13, R76, R9, -R37 ;  /* 0x000000094c0d7223 */ /* 0x000fc40000010825 */
[----:B0-----:R-:W-:-:S05]  /*a720*/  FADD.FTZ R35, R151, R8 ;  /* 0x0000000897237221 */ /* 0x001fca0000010000 */
[----:B------:R-:W-:Y:S01]  /*a730*/  MUFU.EX2 R148, R148 ;  /* 0x0000009400947308 */ /* 0x000fe20000000800 */
[----:B------:R-:W-:-:S07]  /*a740*/  FFMA.FTZ R144, R80, R9, -R37 ;  /* 0x0000000950907223 */ /* 0x000fce0000010825 */
[----:B------:R-:W0:Y:S01]  /*a750*/  MUFU.EX2 R3, R3 ;  /* 0x0000000300037308 */ /* 0x000e220000000800 */
[----:B------:R-:W-:-:S07]  /*a760*/  FADD.FTZ R8, R12, R35 ;  /* 0x000000230c087221 */ /* 0x000fce0000010000 */
[----:B------:R-:W4:Y:S01]  /*a770*/  MUFU.EX2 R147, R147 ;  /* 0x0000009300937308 */ /* 0x000f220000000800 */
[----:B------:R-:W-:-:S07]  /*a780*/  FFMA.FTZ R15, R84, R9, -R37 ;  /* 0x00000009540f7223 */ /* 0x000fce0000010825 */
[----:B------:R-:W3:Y:S01]  /*a790*/  MUFU.EX2 R150, R150 ;  /* 0x0000009600967308 */ /* 0x000ee20000000800 */
[----:B--2---:R-:W-:Y:S01]  /*a7a0*/  FADD.FTZ R39, R145, R8 ;  /* 0x0000000891277221 */ /* 0x004fe20000010000 */
[----:B------:R-:W-:-:S06]  /*a7b0*/  FFMA.FTZ R31, R36, R9, -R37 ;  /* 0x00000009241f7223 */ /* 0x000fcc0000010825 */
[----:B------:R-:W2:Y:S01]  /*a7c0*/  MUFU.EX2 R28, R28 ;  /* 0x0000001c001c7308 */ /* 0x000ea20000000800 */
[----:B------:R-:W-:Y:S01]  /*a7d0*/  FFMA.FTZ R146, R98, R9, -R37 ;  /* 0x0000000962927223 */ /* 0x000fe20000010825 */
[----:B------:R-:W2:Y:S06]  /*a7e0*/  @P2 LDC R36, c[0x0][0x44c] ;  /* 0x00011300ff242b82 */ /* 0x000eac0000000800 */
[----:B------:R-:W2:Y:S01]  /*a7f0*/  MUFU.EX2 R13, R13 ;  /* 0x0000000d000d7308 */ /* 0x000ea20000000800 */
[----:B-1----:R-:W-:Y:S01]  /*a800*/  FADD.FTZ R8, R14, R39 ;  /* 0x000000270e087221 */ /* 0x002fe20000010000 */
[----:B0-----:R-:W-:-:S06]  /*a810*/  FADD.FTZ R41, R148, R3 ;  /* 0x0000000394297221 */ /* 0x001fcc0000010000 */
[----:B------:R-:W0:Y:S01]  /*a820*/  MUFU.EX2 R141, R141 ;  /* 0x0000008d008d7308 */ /* 0x000e220000000800 */
[----:B------:R-:W-:-:S07]  /*a830*/  FFMA.FTZ R25, R24, R9, -R37 ;  /* 0x0000000918197223 */ /* 0x000fce0000010825 */
[----:B------:R-:W1:Y:S01]  /*a840*/  MUFU.EX2 R144, R144 ;  /* 0x0000009000907308 */ /* 0x000e620000000800 */
[----:B----4-:R-:W-:Y:S01]  /*a850*/  FADD.FTZ R39, R147, R8 ;  /* 0x0000000893277221 */ /* 0x010fe20000010000 */
[----:B---3--:R-:W-:-:S06]  /*a860*/  FADD.FTZ R8, R150, R41 ;  /* 0x0000002996087221 */ /* 0x008fcc0000010000 */
[----:B------:R-:W3:Y:S01]  /*a870*/  MUFU.EX2 R26, R26 ;  /* 0x0000001a001a7308 */ /* 0x000ee20000000800 */
[----:B------:R-:W-:-:S07]  /*a880*/  FFMA.FTZ R140, R100, R9, -R37 ;  /* 0x00000009648c7223 */ /* 0x000fce0000010825 */
[----:B------:R-:W4:Y:S01]  /*a890*/  MUFU.EX2 R15, R15 ;  /* 0x0000000f000f7308 */ /* 0x000f220000000800 */
[----:B------:R-:W-:Y:S01]  /*a8a0*/  FFMA.FTZ R29, R32, R9, -R37 ;  /* 0x00000009201d7223 */ /* 0x000fe20000010825 */
[----:B--2---:R-:W-:-:S06]  /*a8b0*/  FADD.FTZ R32, R28, R39 ;  /* 0x000000271c207221 */ /* 0x004fcc0000010000 */
[----:B------:R-:W2:Y:S01]  /*a8c0*/  MUFU.EX2 R143, R143 ;  /* 0x0000008f008f7308 */ /* 0x000ea20000000800 */
[----:B------:R-:W-:Y:S01]  /*a8d0*/  FFMA.FTZ R38, R42, R9, -R49 ;  /* 0x000000092a267223 */ /* 0x000fe20000010831 */
[----:B------:R-:W-:-:S06]  /*a8e0*/  FADD.FTZ R41, R13, R8 ;  /* 0x000000080d297221 */ /* 0x000fcc0000010000 */
[----:B------:R-:W2:Y:S01]  /*a8f0*/  MUFU.EX2 R146, R146 ;  /* 0x0000009200927308 */ /* 0x000ea20000000800 */
[----:B------:R-:W-:Y:S01]  /*a900*/  FFMA.FTZ R27, R104, R9, -R37 ;  /* 0x00000009681b7223 */ /* 0x000fe20000010825 */
[----:B0-----:R-:W-:-:S06]  /*a910*/  FADD.FTZ R43, R141, R32 ;  /* 0x000000208d2b7221 */ /* 0x001fcc0000010000 */
[----:B------:R-:W0:Y:S01]  /*a920*/  MUFU.EX2 R30, R30 ;  /* 0x0000001e001e7308 */ /* 0x000e220000000800 */
[----:B-1----:R-:W-:Y:S01]  /*a930*/  FADD.FTZ R0, R144, R41 ;  /* 0x0000002990007221 */ /* 0x002fe20000010000 */
[----:B------:R-:W-:-:S06]  /*a940*/  FFMA.FTZ R142, R106, R9, -R37 ;  /* 0x000000096a8e7223 */ /* 0x000fcc0000010825 */
[----:B------:R-:W1:Y:S01]  /*a950*/  MUFU.EX2 R25, R25 ;  /* 0x0000001900197308 */ /* 0x000e620000000800 */
[----:B---3--:R-:W-:Y:S01]  /*a960*/  FADD.FTZ R8, R26, R43 ;  /* 0x0000002b1a087221 */ /* 0x008fe20000010000 */
[----:B------:R-:W-:-:S06]  /*a970*/  FFMA.FTZ R42, R48, R9, -R49 ;  /* 0x00000009302a7223 */ /* 0x000fcc0000010831 */
[----:B------:R-:W3:Y:S01]  /*a980*/  MUFU.EX2 R137, R137 ;  /* 0x0000008900897308 */ /* 0x000ee20000000800 */
[----:B----4-:R-:W-:-:S07]  /*a990*/  FADD.FTZ R43, R15, R0 ;  /* 0x000000000f2b7221 */ /* 0x010fce0000010000 */
[----:B------:R-:W4:Y:S01]  /*a9a0*/  MUFU.EX2 R140, R140 ;  /* 0x0000008c008c7308 */ /* 0x000f220000000800 */
[----:B--2---:R-:W-:Y:S01]  /*a9b0*/  FADD.FTZ R41, R143, R8 ;  /* 0x000000088f297221 */ /* 0x004fe20000010000 */
[----:B------:R-:W-:-:S06]  /*a9c0*/  FADD.FTZ R0, R146, R43 ;  /* 0x0000002b92007221 */ /* 0x000fcc0000010000 */
[----:B------:R-:W2:Y:S01]  /*a9d0*/  MUFU.EX2 R38, R38 ;  /* 0x0000002600267308 */ /* 0x000ea20000000800 */
[----:B------:R-:W-:Y:S01]  /*a9e0*/  FFMA.FTZ R136, R102, R9, -R37 ;  /* 0x0000000966887223 */ /* 0x000fe20000010825 */
[----:B------:R-:W-:-:S06]  /*a9f0*/  @P2 IMAD.HI.U32 R36, R95, R36, RZ ;  /* 0x000000245f242227 */ /* 0x000fcc00078e00ff */
[----:B------:R-:W2:Y:S01]  /*aa00*/  MUFU.EX2 R27, R27 ;  /* 0x0000001b001b7308 */ /* 0x000ea20000000800 */
[----:B0-----:R-:W-:Y:S01]  /*aa10*/  FADD.FTZ R8, R30, R41 ;  /* 0x000000291e087221 */ /* 0x001fe20000010000 */
[----:B------:R-:W-:-:S06]  /*aa20*/  FFMA.FTZ R48, R54, R9, -R49 ;  /* 0x0000000936307223 */ /* 0x000fcc0000010831 */
[----:B------:R-:W0:Y:S01]  /*aa30*/  MUFU.EX2 R139, R139 ;  /* 0x0000008b008b7308 */ /* 0x000e220000000800 */
[----:B------:R-:W-:Y:S01]  /*aa40*/  FFMA.FTZ R134, R34, R9, -R37 ;  /* 0x0000000922867223 */ /* 0x000fe20000010825 */
[----:B-1----:R-:W-:-:S06]  /*aa50*/  FADD.FTZ R43, R25, R0 ;  /* 0x00000000192b7221 */ /* 0x002fcc0000010000 */
[----:B------:R-:W1:Y:S01]  /*aa60*/  MUFU.EX2 R142, R142 ;  /* 0x0000008e008e7308 */ /* 0x000e620000000800 */
[----:B------:R-:W-:Y:S01]  /*aa70*/  IMAD.MOV.U32 R34, RZ, RZ, R95 ;  /* 0x000000ffff227224 */ /* 0x000fe200078e005f */
[----:B------:R-:W-:Y:S01]  /*aa80*/  @P2 SHF.R.U32.HI R34, RZ, R45, R36 ;  /* 0x0000002dff222219 */ /* 0x000fe20000011624 */
[----:B---3--:R-:W-:-:S05]  /*aa90*/  FADD.FTZ R45, R137, R8 ;  /* 0x00000008892d7221 */ /* 0x008fca0000010000 */
[----:B------:R-:W3:Y:S01]  /*aaa0*/  MUFU.EX2 R42, R42 ;  /* 0x0000002a002a7308 */ /* 0x000ee20000000800 */
[----:B----4-:R-:W-:Y:S01]  /*aab0*/  FADD.FTZ R0, R140, R43 ;  /* 0x0000002b8c007221 */ /* 0x010fe20000010000 */
[----:B------:R-:W-:-:S06]  /*aac0*/  FFMA.FTZ R138, R46, R9, -R37 ;  /* 0x000000092e8a7223 */ /* 0x000fcc0000010825 */
[----:B------:R-:W4:Y:S01]  /*aad0*/  MUFU.EX2 R29, R29 ;  /* 0x0000001d001d7308 */ /* 0x000f220000000800 */
[----:B--2---:R-:W-:Y:S01]  /*aae0*/  FADD.FTZ R8, R38, R45 ;  /* 0x0000002d26087221 */ /* 0x004fe20000010000 */
[----:B------:R-:W-:-:S06]  /*aaf0*/  FFMA.FTZ R52, R58, R9, -R49 ;  /* 0x000000093a347223 */ /* 0x000fcc0000010831 */
[----:B------:R-:W2:Y:S01]  /*ab00*/  MUFU.EX2 R133, R133 ;  /* 0x0000008500857308 */ /* 0x000ea20000000800 */
[----:B------:R-:W-:Y:S01]  /*ab10*/  FADD.FTZ R45, R27, R0 ;  /* 0x000000001b2d7221 */ /* 0x000fe20000010000 */
[----:B------:R-:W-:-:S06]  /*ab20*/  FFMA.FTZ R33, R40, R9, -R37 ;  /* 0x0000000928217223 */ /* 0x000fcc0000010825 */
[----:B------:R-:W2:Y:S01]  /*ab30*/  MUFU.EX2 R136, R136 ;  /* 0x0000008800887308 */ /* 0x000ea20000000800 */
[----:B0-----:R-:W-:Y:S01]  /*ab40*/  FADD.FTZ R47, R139, R8 ;  /* 0x000000088b2f7221 */ /* 0x001fe20000010000 */
[----:B-1----:R-:W-:-:S06]  /*ab50*/  FADD.FTZ R0, R142, R45 ;  /* 0x0000002d8e007221 */ /* 0x002fcc0000010000 */
[----:B------:R-:W0:Y:S01]  /*ab60*/  MUFU.EX2 R48, R48 ;  /* 0x0000003000307308 */ /* 0x000e220000000800 */
[----:B------:R-:W-:-:S07]  /*ab70*/  FFMA.FTZ R24, R108, R9, -R37 ;  /* 0x000000096c187223 */ /* 0x000fce0000010825 */
[----:B------:R-:W1:Y:S01]  /*ab80*/  MUFU.EX2 R31, R31 ;  /* 0x0000001f001f7308 */ /* 0x000e620000000800 */
[----:B---3--:R-:W-:Y:S01]  /*ab90*/  FADD.FTZ R8, R42, R47 ;  /* 0x0000002f2a087221 */ /* 0x008fe20000010000 */
[----:B------:R-:W-:-:S06]  /*aba0*/  FFMA.FTZ R54, R66, R9, -R49 ;  /* 0x0000000942367223 */ /* 0x000fcc0000010831 */
[----:B------:R-:W3:Y:S01]  /*abb0*/  MUFU.EX2 R135, R135 ;  /* 0x0000008700877308 */ /* 0x000ee20000000800 */
[----:B----4-:R-:W-:Y:S01]  /*abc0*/  FADD.FTZ R47, R29, R0 ;  /* 0x000000001d2f7221 */ /* 0x010fe20000010000 */
[----:B------:R-:W-:-:S06]  /*abd0*/  FFMA.FTZ R35, R44, R9, -R37 ;  /* 0x000000092c237223 */ /* 0x000fcc0000010825 */
[----:B------:R-:W4:Y:S01]  /*abe0*/  MUFU.EX2 R138, R138 ;  /* 0x0000008a008a7308 */ /* 0x000f220000000800 */
[----:B--2---:R-:W-:Y:S01]  /*abf0*/  FADD.FTZ R45, R133, R8 ;  /* 0x00000008852d7221 */ /* 0x004fe20000010000 */
[----:B------:R-:W-:-:S06]  /*ac00*/  FADD.FTZ R8, R136, R47 ;  /* 0x0000002f88087221 */ /* 0x000fcc0000010000 */
[----:B------:R-:W2:Y:S08]  /*ac10*/  MUFU.EX2 R52, R52 ;  /* 0x0000003400347308 */ /* 0x000eb00000000800 */
[----:B------:R-:W2:Y:S01]  /*ac20*/  MUFU.EX2 R33, R33 ;  /* 0x0000002100217308 */ /* 0x000ea20000000800 */
[----:B0-----:R-:W-:Y:S01]  /*ac30*/  FADD.FTZ R36, R48, R45 ;  /* 0x0000002d30247221 */ /* 0x001fe20000010000 */
[----:B------:R-:W-:-:S06]  /*ac40*/  FFMA.FTZ R56, R74, R9, -R49 ;  /* 0x000000094a387223 */ /* 0x000fcc0000010831 */
[----:B------:R-:W0:Y:S01]  /*ac50*/  MUFU.EX2 R129, R129 ;  /* 0x0000008100817308 */ /* 0x000e220000000800 */
[----:B-1----:R-:W-:Y:S01]  /*ac60*/  FADD.FTZ R47, R31, R8 ;  /* 0x000000081f2f7221 */ /* 0x002fe20000010000 */
[----:B------:R-:W-:-:S06]  /*ac70*/  FFMA.FTZ R39, R110, R9, -R37 ;  /* 0x000000096e277223 */ /* 0x000fcc0000010825 */
[----:B------:R-:W1:Y:S01]  /*ac80*/  MUFU.EX2 R24, R24 ;  /* 0x0000001800187308 */ /* 0x000e620000000800 */
[-CC-:B------:R-:W-:Y:S01]  /*ac90*/  FFMA.FTZ R58, R78, R9.reuse, -R49.reuse ;  /* 0x000000094e3a7223 */ /* 0x180fe20000010831 */
[-CC-:B------:R-:W-:Y:S01]  /*aca0*/  FFMA.FTZ R62, R88, R9.reuse, -R49.reuse ;  /* 0x00000009583e7223 */ /* 0x180fe20000010831 */
[-CC-:B------:R-:W-:Y:S01]  /*acb0*/  FFMA.FTZ R60, R96, R9.reuse, -R49.reuse ;  /* 0x00000009603c7223 */ /* 0x180fe20000010831 */
[----:B------:R-:W-:-:S04]  /*acc0*/  FFMA.FTZ R66, R90, R9, -R49 ;  /* 0x000000095a427223 */ /* 0x000fc80000010831 */
[----:B------:R-:W1:Y:S01]  /*acd0*/  MUFU.EX2 R54, R54 ;  /* 0x0000003600367308 */ /* 0x000e620000000800 */
[----:B---3--:R-:W-:Y:S01]  /*ace0*/  FADD.FTZ R49, R135, R36 ;  /* 0x0000002487317221 */ /* 0x008fe20000010000 */
[----:B----4-:R-:W-:-:S06]  /*acf0*/  FADD.FTZ R40, R138, R47 ;  /* 0x0000002f8a287221 */ /* 0x010fcc0000010000 */
[----:B------:R-:W3:Y:S01]  /*ad00*/  MUFU.EX2 R35, R35 ;  /* 0x0000002300237308 */ /* 0x000ee20000000800 */
[----:B------:R-:W-:Y:S01]  /*ad10*/  FFMA.FTZ R32, R112, R9, -R37 ;  /* 0x0000000970207223 */ /* 0x000fe20000010825 */
[----:B--2---:R-:W-:-:S06]  /*ad20*/  FADD.FTZ R8, R52, R49 ;  /* 0x0000003134087221 */ /* 0x004fcc0000010000 */
[----:B------:R-:W2:Y:S01]  /*ad30*/  MUFU.EX2 R131, R131 ;  /* 0x0000008300837308 */ /* 0x000ea20000000800 */
[----:B------:R-:W-:Y:S01]  /*ad40*/  FADD.FTZ R47, R33, R40 ;  /* 0x00000028212f7221 */ /* 0x000fe20000010000 */
[----:B------:R-:W-:-:S06]  /*ad50*/  FFMA.FTZ R41, R114, R9, -R37 ;  /* 0x0000000972297223 */ /* 0x000fcc0000010825 */
[----:B------:R-:W4:Y:S01]  /*ad60*/  MUFU.EX2 R134, R134 ;  /* 0x0000008600867308 */ /* 0x000f220000000800 */
[----:B0-----:R-:W-:Y:S01]  /*ad70*/  FADD.FTZ R49, R129, R8 ;  /* 0x0000000881317221 */ /* 0x001fe20000010000 */
[----:B------:R-:W-:-:S06]  /*ad80*/  F2FP.F16.F32.PACK_AB R151, R12, R151 ;  /* 0x000000970c97723e */ /* 0x000fcc00000000ff */
[----:B------:R-:W0:Y:S01]  /*ad90*/  MUFU.EX2 R56, R56 ;  /* 0x0000003800387308 */ /* 0x000e220000000800 */
[----:B------:R-:W-:Y:S01]  /*ada0*/  IADD3 R44, R34, R91, -R93 ;  /* 0x0000005b222c7210 */ /* 0x000fe20007ffe85d */
[----:B-1----:R-:W-:-:S06]  /*adb0*/  FADD.FTZ R12, R24, R47 ;  /* 0x0000002f180c7221 */ /* 0x002fcc0000010000 */
[----:B------:R-:W1:Y:S01]  /*adc0*/  MUFU.EX2 R39, R39 ;  /* 0x0000002700277308 */ /* 0x000e620000000800 */
[----:B------:R-:W-:Y:S01]  /*add0*/  FFMA.FTZ R34, R116, R9, -R37 ;  /* 0x0000000974227223 */ /* 0x000fe20000010825 */
[----:B------:R-:W-:-:S06]  /*ade0*/  FADD.FTZ R40, R54, R49 ;  /* 0x0000003136287221 */ /* 0x000fcc0000010000 */
[----:B------:R-:W1:Y:S01]  /*adf0*/  MUFU.EX2 R125, R125 ;  /* 0x0000007d007d7308 */ /* 0x000e620000000800 */
[----:B---3--:R-:W-:Y:S01]  /*ae00*/  FADD.FTZ R47, R35, R12 ;  /* 0x0000000c232f7221 */ /* 0x008fe20000010000 */
[----:B------:R-:W-:-:S06]  /*ae10*/  FFMA.FTZ R43, R118, R9, -R37 ;  /* 0x00000009762b7223 */ /* 0x000fcc0000010825 */
[----:B------:R-:W3:Y:S01]  /*ae20*/  MUFU.EX2 R32, R32 ;  /* 0x0000002000207308 */ /* 0x000ee20000000800 */
[----:B--2---:R-:W-:Y:S01]  /*ae30*/  FADD.FTZ R49, R131, R40 ;  /* 0x0000002883317221 */ /* 0x004fe20000010000 */
[----:B----4-:R-:W-:-:S06]  /*ae40*/  FADD.FTZ R12, R134, R47 ;  /* 0x0000002f860c7221 */ /* 0x010fcc0000010000 */
[----:B------:R-:W2:Y:S01]  /*ae50*/  MUFU.EX2 R58, R58 ;  /* 0x0000003a003a7308 */ /* 0x000ea20000000800 */
[----:B------:R-:W-:-:S07]  /*ae60*/  F2FP.F16.F32.PACK_AB R145, R14, R145 ;  /* 0x000000910e91723e */ /* 0x000fce00000000ff */
[----:B------:R-:W4:Y:S01]  /*ae70*/  MUFU.EX2 R41, R41 ;  /* 0x0000002900297308 */ /* 0x000f220000000800 */
[----:B------:R-:W-:Y:S01]  /*ae80*/  FFMA.FTZ R120, R120, R9, -R37 ;  /* 0x0000000978787223 */ /* 0x000fe20000010825 */
[----:B0-----:R-:W-:-:S06]  /*ae90*/  FADD.FTZ R14, R56, R49 ;  /* 0x00000031380e7221 */ /* 0x001fcc0000010000 */
[----:B------:R-:W0:Y:S01]  /*aea0*/  MUFU.EX2 R127, R127 ;  /* 0x0000007f007f7308 */ /* 0x000e220000000800 */
[----:B-1----:R-:W-:-:S07]  /*aeb0*/  FADD.FTZ R47, R39, R12 ;  /* 0x0000000c272f7221 */ /* 0x002fce0000010000 */
[----:B------:R-:W1:Y:S01]  /*aec0*/  MUFU.EX2 R34, R34 ;  /* 0x0000002200227308 */ /* 0x000e620000000800 */
[-CC-:B------:R-:W-:Y:S01]  /*aed0*/  FFMA.FTZ R45, R124, R9.reuse, -R37.reuse ;  /* 0x000000097c2d7223 */ /* 0x180fe20000010825 */
[----:B------:R-:W-:Y:S01]  /*aee0*/  FFMA.FTZ R50, R50, R9, -R37 ;  /* 0x0000000932327223 */ /* 0x000fe20000010825 */
[----:B------:R-:W-:-:S05]  /*aef0*/  FADD.FTZ R49, R125, R14 ;  /* 0x0000000e7d317221 */ /* 0x000fca0000010000 */
        /* <DEDUP_REMOVED lines=8> */
[----:B------:R-:W-:Y:S01]  /*af80*/  FFMA.FTZ R36, R132, R9, -R37 ;  /* 0x0000000984247223 */ /* 0x000fe20000010825 */
[----:B--2---:R-:W-:Y:S01]  /*af90*/  FADD.FTZ R14, R58, R49 ;  /* 0x000000313a0e7221 */ /* 0x004fe20000010000 */
[----:B----4-:R-:W-:-:S05]  /*afa0*/  FADD.FTZ R47, R41, R12 ;  /* 0x0000000c292f7221 */ /* 0x010fca0000010000 */
[----:B------:R-:W-:Y:S01]  /*afb0*/  MUFU.EX2 R124, R120 ;  /* 0x00000078007c7308 */ /* 0x000fe20000000800 */
[----:B0-----:R-:W-:Y:S01]  /*afc0*/  FADD.FTZ R49, R127, R14 ;  /* 0x0000000e7f317221 */ /* 0x001fe20000010000 */
[----:B-1----:R-:W-:-:S06]  /*afd0*/  FADD.FTZ R12, R34, R47 ;  /* 0x0000002f220c7221 */ /* 0x002fcc0000010000 */
[----:B------:R-:W0:Y:S01]  /*afe0*/  MUFU.EX2 R60, R60 ;  /* 0x0000003c003c7308 */ /* 0x000e220000000800 */
[----:B------:R-:W-:-:S07]  /*aff0*/  SHF.R.S32.HI R51, RZ, 0x1f, R44 ;  /* 0x0000001fff337819 */ /* 0x000fce000001142c */
[----:B------:R-:W-:Y:S01]  /*b000*/  MUFU.EX2 R37, R50 ;  /* 0x0000003200257308 */ /* 0x000fe20000000800 */
[----:B------:R-:W-:Y:S01]  /*b010*/  FADD.FTZ R14, R62, R49 ;  /* 0x000000313e0e7221 */ /* 0x000fe20000010000 */
[----:B---3--:R-:W-:-:S06]  /*b020*/  FADD.FTZ R49, R43, R12 ;  /* 0x0000000c2b317221 */ /* 0x008fcc0000010000 */
[----:B------:R-:W1:Y:S01]  /*b030*/  MUFU.EX2 R123, R123 ;  /* 0x0000007b007b7308 */ /* 0x000e620000000800 */
[----:B------:R-:W-:-:S07]  /*b040*/  LEA.HI R8, R51, R44, RZ, 0x7 ;  /* 0x0000002c33087211 */ /* 0x000fce00078f38ff */
[----:B------:R-:W2:Y:S01]  /*b050*/  MUFU.EX2 R126, R122 ;  /* 0x0000007a007e7308 */ /* 0x000ea20000000800 */
[----:B------:R-:W-:-:S07]  /*b060*/  FADD.FTZ R51, R121, R14 ;  /* 0x0000000e79337221 */ /* 0x000fce0000010000 */
[----:B------:R-:W3:Y:S01]  /*b070*/  MUFU.EX2 R45, R45 ;  /* 0x0000002d002d7308 */ /* 0x000ee20000000800 */
[----:B0-----:R-:W-:-:S07]  /*b080*/  FADD.FTZ R12, R60, R51 ;  /* 0x000000333c0c7221 */ /* 0x001fce0000010000 */
[----:B------:R0:W4:Y:S01]  /*b090*/  MUFU.EX2 R120, R0 ;  /* 0x0000000000787308 */ /* 0x0001220000000800 */
[----:B-1----:R-:W-:Y:S01]  /*b0a0*/  FADD.FTZ R51, R123, R12 ;  /* 0x0000000c7b337221 */ /* 0x002fe20000010000 */
[----:B0-----:R-:W-:-:S06]  /*b0b0*/  FADD.FTZ R0, R124, R49 ;  /* 0x000000317c007221 */ /* 0x001fcc0000010000 */
[----:B------:R-:W0:Y:S01]  /*b0c0*/  MUFU.EX2 R47, R128 ;  /* 0x00000080002f7308 */ /* 0x000e220000000800 */
[----:B------:R-:W-:Y:S01]  /*b0d0*/  FADD.FTZ R49, R37, R0 ;  /* 0x0000000025317221 */ /* 0x000fe20000010000 */
[----:B------:R-:W-:-:S03]  /*b0e0*/  F2FP.F16.F32.PACK_AB R150, R13, R150 ;  /* 0x000000960d96723e */ /* 0x000fc600000000ff */
[----:B--2---:R-:W-:-:S03]  /*b0f0*/  FADD.FTZ R12, R126, R49 ;  /* 0x000000317e0c7221 */ /* 0x004fc60000010000 */
[----:B------:R-:W1:Y:S01]  /*b100*/  MUFU.EX2 R122, R130 ;  /* 0x00000082007a7308 */ /* 0x000e620000000800 */
[----:B------:R-:W-:Y:S01]  /*b110*/  F2FP.F16.F32.PACK_AB R148, R3, R148 ;  /* 0x000000940394723e */ /* 0x000fe200000000ff */
[----:B---3--:R-:W-:-:S06]  /*b120*/  FADD.FTZ R3, R45, R12 ;  /* 0x0000000c2d037221 */ /* 0x008fcc0000010000 */
[----:B------:R-:W2:Y:S01]  /*b130*/  MUFU.EX2 R13, R36 ;  /* 0x00000024000d7308 */ /* 0x000ea20000000800 */
[----:B----4-:R-:W-:Y:S01]  /*b140*/  FADD.FTZ R12, R120, R3 ;  /* 0x00000003780c7221 */ /* 0x010fe20000010000 */
[----:B------:R-:W-:-:S03]  /*b150*/  SHF.R.S32.HI R8, RZ, 0x7, R8 ;  /* 0x00000007ff087819 */ /* 0x000fc60000011408 */
[----:B0-----:R-:W-:Y:S01]  /*b160*/  FADD.FTZ R3, R47, R12 ;  /* 0x0000000c2f037221 */ /* 0x001fe20000010000 */
[----:B------:R-:W-:-:S03]  /*b170*/  VIMNMX R46, RZ, R8, !PT ;  /* 0x00000008ff2e7248 */ /* 0x000fc60007fe0100 */
[----:B-1----:R-:W-:Y:S02]  /*b180*/  FADD.FTZ R12, R122, R3 ;  /* 0x000000037a0c7221 */ /* 0x002fe40000010000 */
[----:B------:R0:W-:Y:S01]  /*b190*/  STL [R1+0x34], R46 ;  /* 0x0000342e01007387 */ /* 0x0001e20000100800 */
[----:B------:R-:W1:Y:S01]  /*b1a0*/  MUFU.EX2 R66, R66 ;  /* 0x0000004200427308 */ /* 0x000e620000000800 */
[----:B--2---:R-:W-:Y:S01]  /*b1b0*/  FADD.FTZ R3, R13, R12 ;  /* 0x0000000c0d037221 */ /* 0x004fe20000010000 */
[----:B------:R-:W-:-:S04]  /*b1c0*/  IADD3 R12, R92, -0x2, RZ ;  /* 0xfffffffe5c0c7810 */ /* 0x000fc80007ffe0ff */
[----:B------:R-:W-:Y:S02]  /*b1d0*/  ISETP.GE.AND P3, PT, R12, R46, PT ;  /* 0x0000002e0c00720c */ /* 0x000fe40003f66270 */
[----:B------:R-:W-:Y:S02]  /*b1e0*/  CS2R R118, SRZ ;  /* 0x0000000000767805 */ /* 0x000fe4000001ff00 */
[----:B------:R-:W-:Y:S02]  /*b1f0*/  F2FP.F16.F32.PACK_AB R149, R64, R149 ;  /* 0x000000954095723e */ /* 0x000fe400000000ff */
[----:B------:R-:W-:Y:S02]  /*b200*/  CS2R R116, SRZ ;  /* 0x0000000000747805 */ /* 0x000fe4000001ff00 */
[----:B------:R-:W-:Y:S02]  /*b210*/  F2FP.F16.F32.PACK_AB R147, R28, R147 ;  /* 0x000000931c93723e */ /* 0x000fe400000000ff */
[----:B------:R-:W-:-:S02]  /*b220*/  CS2R R114, SRZ ;  /* 0x0000000000727805 */ /* 0x000fc4000001ff00 */
[----:B------:R-:W-:Y:S01]  /*b230*/  F2FP.F16.F32.PACK_AB R141, R26, R141 ;  /* 0x0000008d1a8d723e */ /* 0x000fe200000000ff */
[----:B-1----:R-:W-:Y:S01]  /*b240*/  FADD.FTZ R0, R66, R51 ;  /* 0x0000003342007221 */ /* 0x002fe20000010000 */
[----:B------:R-:W-:Y:S02]  /*b250*/  F2FP.F16.F32.PACK_AB R143, R30, R143 ;  /* 0x0000008f1e8f723e */ /* 0x000fe400000000ff */
[----:B------:R-:W-:Y:S02]  /*b260*/  CS2R R112, SRZ ;  /* 0x0000000000707805 */ /* 0x000fe4000001ff00 */
[----:B------:R-:W-:Y:S02]  /*b270*/  F2FP.F16.F32.PACK_AB R137, R38, R137 ;  /* 0x000000892689723e */ /* 0x000fe400000000ff */
[----:B------:R-:W-:Y:S02]  /*b280*/  CS2R R110, SRZ ;  /* 0x00000000006e7805 */ /* 0x000fe4000001ff00 */
[----:B------:R-:W-:-:S02]  /*b290*/  F2FP.F16.F32.PACK_AB R139, R42, R139 ;  /* 0x0000008b2a8b723e */ /* 0x000fc400000000ff */
[----:B------:R-:W-:Y:S02]  /*b2a0*/  CS2R R108, SRZ ;  /* 0x00000000006c7805 */ /* 0x000fe4000001ff00 */
        /* <DEDUP_REMOVED lines=32> */
[----:B0-----:R-:W-:Y:S06]  /*b4b0*/  @!P3 BRA `(.L_x_14991) ;  /* 0x00000030006cb947 */ /* 0x001fec0003800000 */
[----:B------:R-:W-:Y:S01]  /*b4c0*/  IMAD.MOV.U32 R15, RZ, RZ, R11 ;  /* 0x000000ffff0f7224 */ /* 0x000fe200078e000b */
[----:B------:R-:W-:Y:S01]  /*b4d0*/  MOV R119, RZ ;  /* 0x000000ff00777202 */ /* 0x000fe20000000f00 */
[----:B------:R-:W-:Y:S02]  /*b4e0*/  IMAD.MOV.U32 R13, RZ, RZ, R10 ;  /* 0x000000ffff0d7224 */ /* 0x000fe400078e000a */
[----:B------:R-:W-:Y:S02]  /*b4f0*/  IMAD.MOV.U32 R8, RZ, RZ, R23 ;  /* 0x000000ffff087224 */ /* 0x000fe400078e0017 */
[----:B------:R-:W-:-:S07]  /*b500*/  IMAD.MOV.U32 R14, RZ, RZ, R18 ;  /* 0x000000ffff0e7224 */ /* 0x000fce00078e0012 */
.L_x_15001:
        /* <DEDUP_REMOVED lines=11> */
.L_x_14993:
[----:B------:R-:W-:Y:S01]  /*b5c0*/  IMAD R9, R18, 0x8, R2 ;  /* 0x0000000812097824 */ /* 0x000fe200078e0202 */
[----:B------:R-:W-:-:S04]  /*b5d0*/  SHF.L.U32 R10, R23, 0x1f, RZ ;  /* 0x0000001f170a7819 */ /* 0x000fc800000006ff */
[----:B------:R0:W1:Y:S01]  /*b5e0*/  SYNCS.PHASECHK.TRANS64.TRYWAIT P4, [R9+URZ+0x16830], R10 ;  /* 0x0168300a090075a7 */ /* 0x000062000808017f */
[----:B------:R-:W-:Y:S05]  /*b5f0*/  @!P0 BRA `(.L_x_14994) ;  /* 0x0000000000048947 */ /* 0x000fea0003800000 */
[----:B------:R-:W-:Y:S01]  /*b600*/  BPT.TRAP 0x1 ;  /* 0x000000040000795c */ /* 0x000fe20000300000 */
.L_x_14994:
[----:B------:R-:W-:Y:S04]  /*b610*/  BSSY B0, `(.L_x_14992) ;  /* 0x0000004000007945 */ /* 0x000fe80003800000 */
[----:B-1----:R-:W-:Y:S05]  /*b620*/  @P4 BRA `(.L_x_14995) ;  /* 0x0000000000084947 */ /* 0x002fea0003800000 */
[----:B------:R-:W1:Y:S02]  /*b630*/  SYNCS.PHASECHK.TRANS64.TRYWAIT P4, [R9+URZ+0x16830], R10 ;  /* 0x0168300a090075a7 */ /* 0x000e64000808017f */
[----:B-1----:R-:W-:Y:S05]  /*b640*/  @!P4 BRA `(.L_x_14996) ;  /* 0x000000ec005cc947 */ /* 0x002fea0003800000 */
.L_x_14995:
[----:B------:R-:W-:Y:S05]  /*b650*/  BSYNC B0 ;  /* 0x0000000000007941 */ /* 0x000fea0003800000 */
.L_x_14992:
[----:B01----:R-:W2:Y:S01]  /*b660*/  LDL R10, [R1+0x28] ;  /* 0x00002800010a7983 */ /* 0x003ea20000100800 */
[----:B------:R-:W0:Y:S01]  /*b670*/  S2R R9, SR_TID.X ;  /* 0x0000000000097919 */ /* 0x000e220000002100 */
[----:B------:R-:W-:Y:S05]  /*b680*/  WARPSYNC.ALL ;  /* 0x0000000000007948 */ /* 0x000fea0003800000 */
[----:B------:R-:W-:Y:S02]  /*b690*/  MOV R27, 0x40000040 ;  /* 0x40000040001b7802 */ /* 0x000fe40000000f00 */
        /* <DEDUP_REMOVED lines=11> */
[----:B------:R-:W-:Y:S02]  /*b750*/  MOV R11, 0x40000040 ;  /* 0x40000040000b7802 */ /* 0x000fe40000000f00 */
        /* <DEDUP_REMOVED lines=28> */
.L_x_14998:
[----:B------:R-:W-:Y:S01]  /*b920*/  SHF.L.U32 R8, R8, 0x1f, RZ ;  /* 0x0000001f08087819 */ /* 0x000fe200000006ff */
[----:B------:R-:W-:-:S04]  /*b930*/  IMAD R9, R14, 0x8, R2 ;  /* 0x000000080e097824 */ /* 0x000fc800078e0202 */
[----:B------:R0:W1:Y:S01]  /*b940*/  SYNCS.PHASECHK.TRANS64.TRYWAIT P3, [R9+URZ+0x16850], R8 ;  /* 0x01685008090075a7 */ /* 0x000062000806017f */
[----:B------:R-:W-:Y:S05]  /*b950*/  @!P0 BRA `(.L_x_14999) ;  /* 0x0000000000048947 */ /* 0x000fea0003800000 */
[----:B------:R-:W-:Y:S01]  /*b960*/  BPT.TRAP 0x1 ;  /* 0x000000040000795c */ /* 0x000fe20000300000 */
.L_x_14999:
[----:B-1----:R-:W-:Y:S05]  /*b970*/  @P3 BRA `(.L_x_14997) ;  /* 0x0000000000083947 */ /* 0x002fea0003800000 */
[----:B------:R-:W1:Y:S02]  /*b980*/  SYNCS.PHASECHK.TRANS64.TRYWAIT P3, [R9+URZ+0x16850], R8 ;  /* 0x01685008090075a7 */ /* 0x000e64000806017f */
[----:B-1----:R-:W-:Y:S05]  /*b990*/  @!P3 BRA `(.L_x_15000) ;  /* 0x000000e8009cb947 */ /* 0x002fea0003800000 */
.L_x_14997:
        /* <DEDUP_REMOVED lines=10> */
[----:B------:R-:W-:Y:S01]  /*ba40*/  FMUL.FTZ R35, R35, UR5 ;  /* 0x0000000523237c20 */ /* 0x000fe20008410000 */
[----:B------:R-:W-:-:S02]  /*ba50*/  IMAD R8, R14, 0x400, R8 ;  /* 0x000004000e087824 */ /* 0x000fc400078e0208 */
[----:B------:R-:W-:Y:S01]  /*ba60*/  FMUL.FTZ R30, R30, UR5 ;  /* 0x000000051e1e7c20 */ /* 0x000fe20008410000 */
[----:B------:R-:W0:Y:S01]  /*ba70*/  @P2 LDC R9, c[0x0][0x44c] ;  /* 0x00011300ff092b82 */ /* 0x000e220000000800 */
[----:B------:R-:W-:Y:S01]  /*ba80*/  FMUL.FTZ R26, R26, UR5 ;  /* 0x000000051a1a7c20 */ /* 0x000fe20008410000 */
[----:B------:R-:W-:Y:S01]  /*ba90*/  FMUL.FTZ R27, R27, UR5 ;  /* 0x000000051b1b7c20 */ /* 0x000fe20008410000 */
[C---:B------:R-:W-:Y:S01]  /*baa0*/  R2UR UR10, R8.reuse ;  /* 0x00000000080a72ca */ /* 0x040fe200000e0000 */
[----:B------:R-:W-:Y:S01]  /*bab0*/  FMUL.FTZ R41, R41, UR5 ;  /* 0x0000000529297c20 */ /* 0x000fe20008410000 */
[----:B------:R-:W-:Y:S01]  /*bac0*/  IADD3 R10, R8, 0x80, RZ ;  /* 0x00000080080a7810 */ /* 0x000fe20007ffe0ff */
[----:B------:R-:W-:-:S04]  /*bad0*/  FMUL.FTZ R68, R68, UR5 ;  /* 0x0000000544447c20 */ /* 0x000fc80008410000 */
[----:B------:R-:W-:Y:S06]  /*bae0*/  MUFU.TANH R41, R41 ;  /* 0x0000002900297308 */ /* 0x000fec0000002400 */
[----:B------:R-:W-:Y:S01]  /*baf0*/  HGMMA.64x64x16.F32 R88, R148, gdesc[UR8].tnspB, R88, gsb0 ;  /* 0x40e0000894587df0 */ /* 0x000fe20008000858 */
[----:B------:R-:W-:Y:S01]  /*bb00*/  R2UR UR10, R10 ;  /* 0x000000000a0a72ca */ /* 0x000fe200000e0000 */
[----:B------:R-:W-:Y:S01]  /*bb10*/  VIADD R10, R8, 0x100 ;  /* 0x00000100080a7836 */ /* 0x000fe20000000000 */
[----:B------:R-:W-:Y:S01]  /*bb20*/  R2UR UR11, R11 ;  /* 0x000000000b0b72ca */ /* 0x000fe200000e0000 */
[----:B------:R-:W-:Y:S01]  /*bb30*/  IMAD.MOV.U32 R11, RZ, RZ, 0x40000040 ;  /* 0x40000040ff0b7424 */ /* 0x000fe200078e00ff */
[----:B------:R-:W-:-:S02]  /*bb40*/  WARPGROUP.DEPBAR.LE gsb0, 0x0 ;  /* 0x00008000000079c5 */ /* 0x000fc40000010000 */
[----:B------:R-:W-:Y:S01]  /*bb50*/  WARPGROUP.ARRIVE ;  /* 0x00000000000079c5 */ /* 0x000fe20000000000 */
[----:B------:R-:W-:Y:S01]  /*bb60*/  FMUL.FTZ R151, R39, UR5 ;  /* 0x0000000527977c20 */ /* 0x000fe20008410000 */
[----:B------:R1:W-:Y:S01]  /*bb70*/  MUFU.TANH R150, R26 ;  /* 0x0000001a00967308 */ /* 0x0003e20000002400 */
[----:B------:R-:W-:-:S06]  /*bb80*/  FMUL.FTZ R149, R43, UR5 ;  /* 0x000000052b957c20 */ /* 0x000fcc0008410000 */
[----:B------:R-:W-:Y:S01]  /*bb90*/  HGMMA.64x64x16.F32 R88, R144, gdesc[UR8].tnspB, R88, gsb0 ;  /* 0x40e0000890587df0 */ /* 0x000fe20008000858 */
[----:B------:R-:W-:Y:S01]  /*bba0*/  R2UR UR10, R10 ;  /* 0x000000000a0a72ca */ /* 0x000fe200000e0000 */
[----:B------:R-:W-:Y:S01]  /*bbb0*/  FMUL.FTZ R39, R49, UR5 ;  /* 0x0000000531277c20 */ /* 0x000fe20008410000 */
[----:B------:R-:W-:Y:S01]  /*bbc0*/  R2UR UR11, R11 ;  /* 0x000000000b0b72ca */ /* 0x000fe200000e0000 */
[----:B------:R-:W2:Y:S01]  /*bbd0*/  LDL R49, [R1+0x40] ;  /* 0x0000400001317983 */ /* 0x000ea20000100800 */
[----:B------:R-:W-:Y:S01]  /*bbe0*/  VIADD R10, R8, 0x180 ;  /* 0x00000180080a7836 */ /* 0x000fe20000000000 */
[----:B------:R-:W-:Y:S01]  /*bbf0*/  MOV R11, 0x40000040 ;  /* 0x40000040000b7802 */ /* 0x000fe20000000f00 */
[----:B-1----:R-:W-:Y:S01]  /*bc00*/  FMUL.FTZ R26, R33, UR5 ;  /* 0x00000005211a7c20 */ /* 0x002fe20008410000 */
[----:B------:R1:W-:Y:S01]  /*bc10*/  MUFU.TANH R148, R27 ;  /* 0x0000001b00947308 */ /* 0x0003e20000002400 */
[----:B------:R-:W-:Y:S01]  /*bc20*/  FMUL.FTZ R69, R69, UR5 ;  /* 0x0000000545457c20 */ /* 0x000fe20008410000 */
[----:B------:R-:W-:Y:S01]  /*bc30*/  FMUL.FTZ R80, R80, UR5 ;  /* 0x0000000550507c20 */ /* 0x000fe20008410000 */
[----:B------:R-:W-:-:S05]  /*bc40*/  FMUL.FTZ R84, R84, UR5 ;  /* 0x0000000554547c20 */ /* 0x000fca0008410000 */
[----:B------:R-:W-:Y:S08]  /*bc50*/  MUFU.TANH R151, R151 ;  /* 0x0000009700977308 */ /* 0x000ff00000002400 */
[----:B------:R-:W-:Y:S01]  /*bc60*/  MUFU.TANH R149, R149 ;  /* 0x0000009500957308 */ /* 0x000fe20000002400 */
[----:B------:R-:W-:Y:S02]  /*bc70*/  WARPGROUP.DEPBAR.LE gsb0, 0x0 ;  /* 0x00008000000079c5 */ /* 0x000fe40000010000 */
[----:B------:R-:W-:-:S05]  /*bc80*/  WARPGROUP.ARRIVE ;  /* 0x00000000000079c5 */ /* 0x000fca0000000000 */
[----:B------:R3:W-:Y:S01]  /*bc90*/  MUFU.TANH R147, R31 ;  /* 0x0000001f00937308 */ /* 0x0007e20000002400 */
[----:B------:R-:W-:Y:S01]  /*bca0*/  FMUL.FTZ R146, R42, UR5 ;  /* 0x000000052a927c20 */ /* 0x000fe20008410000 */
[----:B------:R-:W-:Y:S01]  /*bcb0*/  FMUL.FTZ R33, R48, UR5 ;  /* 0x0000000530217c20 */ /* 0x000fe20008410000 */
[----:B------:R-:W4:Y:S01]  /*bcc0*/  LDL R42, [R1+0x30] ;  /* 0x00003000012a7983 */ /* 0x000f220000100800 */
[----:B-1----:R-:W-:Y:S01]  /*bcd0*/  FMUL.FTZ R27, R36, UR5 ;  /* 0x00000005241b7c20 */ /* 0x002fe20008410000 */
[----:B------:R-:W-:Y:S01]  /*bce0*/  HGMMA.64x64x16.F32 R88, R140, gdesc[UR8].tnspB, R88, gsb0 ;  /* 0x40e000088c587df0 */ /* 0x000fe20008000858 */
[----:B------:R-:W-:Y:S01]  /*bcf0*/  R2UR UR10, R10 ;  /* 0x000000000a0a72ca */ /* 0x000fe200000e0000 */
[----:B------:R-:W-:Y:S01]  /*bd00*/  FMUL.FTZ R10, R24, UR5 ;  /* 0x00000005180a7c20 */ /* 0x000fe20008410000 */
[----:B------:R1:W5:Y:S01]  /*bd10*/  MUFU.TANH R145, R30 ;  /* 0x0000001e00917308 */ /* 0x0003620000002400 */
[----:B---3--:R-:W3:Y:S01]  /*bd20*/  LDL R31, [R1+0x44] ;  /* 0x00004400011f7983 */ /* 0x008ee20000100800 */
[----:B------:R-:W-:Y:S01]  /*bd30*/  R2UR UR11, R11 ;  /* 0x000000000b0b72ca */ /* 0x000fe200000e0000 */
[----:B------:R-:W-:Y:S01]  /*bd40*/  FMUL.FTZ R11, R28, UR5 ;  /* 0x000000051c0b7c20 */ /* 0x000fe20008410000 */
[----:B------:R-:W-:Y:S01]  /*bd50*/  FMUL.FTZ R24, R29, UR5 ;  /* 0x000000051d187c20 */ /* 0x000fe20008410000 */
[----:B------:R-:W-:Y:S01]  /*bd60*/  FMUL.FTZ R28, R37, UR5 ;  /* 0x00000005251c7c20 */ /* 0x000fe20008410000 */
[----:B------:R-:W-:Y:S01]  /*bd70*/  FMUL.FTZ R29, R40, UR5 ;  /* 0x00000005281d7c20 */ /* 0x000fe20008410000 */
[----:B------:R-:W-:Y:S01]  /*bd80*/  FMUL.FTZ R144, R38, UR5 ;  /* 0x0000000526907c20 */ /* 0x000fe20008410000 */
[----:B------:R-:W-:Y:S01]  /*bd90*/  MUFU.TANH R10, R10 ;  /* 0x0000000a000a7308 */ /* 0x000fe20000002400 */
[----:B-1----:R-:W1:Y:S07]  /*bda0*/  @P2 LDC R30, c[0x0][0x450] ;  /* 0x00011400ff1e2b82 */ /* 0x002e6e0000000800 */
[----:B------:R-:W-:Y:S08]  /*bdb0*/  MUFU.TANH R11, R11 ;  /* 0x0000000b000b7308 */ /* 0x000ff00000002400 */
[----:B------:R-:W-:Y:S08]  /*bdc0*/  MUFU.TANH R24, R24 ;  /* 0x0000001800187308 */ /* 0x000ff00000002400 */
[----:B------:R-:W-:Y:S08]  /*bdd0*/  MUFU.TANH R26, R26 ;  /* 0x0000001a001a7308 */ /* 0x000ff00000002400 */
[----:B------:R-:W-:Y:S08]  /*bde0*/  MUFU.TANH R27, R27 ;  /* 0x0000001b001b7308 */ /* 0x000ff00000002400 */
[----:B------:R-:W-:Y:S08]  /*bdf0*/  MUFU.TANH R39, R39 ;  /* 0x0000002700277308 */ /* 0x000ff00000002400 */
[----:B------:R-:W-:Y:S01]  /*be00*/  MUFU.TANH R146, R146 ;  /* 0x0000009200927308 */ /* 0x000fe20000002400 */
[----:B------:R-:W-:-:S07]  /*be10*/  WARPGROUP.DEPBAR.LE gsb0, 0x0 ;  /* 0x00008000000079c5 */ /* 0x000fce0000010000 */
[----:B------:R0:W1:Y:S01]  /*be20*/  MUFU.TANH R141, R34 ;  /* 0x00000022008d7308 */ /* 0x0000620000002400 */
[----:B------:R-:W-:-:S07]  /*be30*/  FMUL.FTZ R143, R25, UR5 ;  /* 0x00000005198f7c20 */ /* 0x000fce0008410000 */
[----:B------:R1:W1:Y:S01]  /*be40*/  MUFU.TANH R142, R35 ;  /* 0x00000023008e7308 */ /* 0x0002620000002400 */
[----:B0-----:R-:W3:Y:S01]  /*be50*/  LDL R34, [R1+0x2c] ;  /* 0x00002c0001227983 */ /* 0x001ee20000100800 */
[----:B------:R-:W-:Y:S01]  /*be60*/  WARPGROUP.ARRIVE ;  /* 0x00000000000079c5 */ /* 0x000fe20000000000 */
[----:B------:R-:W-:Y:S01]  /*be70*/  FMUL.FTZ R25, R32, UR5 ;  /* 0x0000000520197c20 */ /* 0x000fe20008410000 */
[----:B------:R-:W-:Y:S01]  /*be80*/  FMUL.FTZ R32, R44, UR5 ;  /* 0x000000052c207c20 */ /* 0x000fe20008410000 */
[----:B-----5:R-:W-:-:S03]  /*be90*/  IMAD.MOV.U32 R44, RZ, RZ, R145 ;  /* 0x000000ffff2c7224 */ /* 0x020fc600078e0091 */
[----:B------:R-:W-:Y:S01]  /*bea0*/  HGMMA.64x64x16.F32 R88, R136, gdesc[UR8].tnspB, R88, gsb0 ;  /* 0x40e0000888587df0 */ /* 0x000fe20008000858 */
[----:B-1----:R-:W4:Y:S01]  /*beb0*/  LDL R35, [R1+0x20] ;  /* 0x0000200001237983 */ /* 0x002f220000100800 */
[----:B------:R-:W0:Y:S01]  /*bec0*/  MUFU.TANH R143, R143 ;  /* 0x0000008f008f7308 */ /* 0x000e220000002400 */
[----:B------:R-:W-:Y:S02]  /*bed0*/  IMAD.MOV.U32 R43, RZ, RZ, R141 ;  /* 0x000000ffff2b7224 */ /* 0x000fe400078e008d */
[----:B------:R-:W-:-:S05]  /*bee0*/  IMAD.MOV.U32 R48, RZ, RZ, R142 ;  /* 0x000000ffff307224 */ /* 0x000fca00078e008e */
[----:B------:R-:W1:Y:S01]  /*bef0*/  MUFU.TANH R25, R25 ;  /* 0x0000001900197308 */ /* 0x000e620000002400 */
[----:B------:R-:W-:-:S04]  /*bf00*/  IMAD.MOV.U32 R142, RZ, RZ, -0x80 ;  /* 0xffffff80ff8e7424 */ /* 0x000fc800078e00ff */
[----:B------:R-:W-:Y:S02]  /*bf10*/  IMAD R142, R12, R142, 0x1 ;  /* 0x000000010c8e7424 */ /* 0x000fe400078e028e */
[----:B------:R-:W-:Y:S01]  /*bf20*/  FMUL.FTZ R141, R51, UR5 ;  /* 0x00000005338d7c20 */ /* 0x000fe20008410000 */
[----:B------:R-:W-:Y:S02]  /*bf30*/  IMAD.MOV.U32 R51, RZ, RZ, R44 ;  /* 0x000000ffff337224 */ /* 0x000fe400078e002c */
[----:B------:R-:W-:Y:S01]  /*bf40*/  FMUL.FTZ R40, R45, UR5 ;  /* 0x000000052d287c20 */ /* 0x000fe20008410000 */
[----:B------:R-:W-:Y:S02]  /*bf50*/  IMAD.MOV.U32 R45, RZ, RZ, R147 ;  /* 0x000000ffff2d7224 */ /* 0x000fe400078e0093 */
[----:B------:R-:W-:Y:S01]  /*bf60*/  FMUL.FTZ R147, R47, UR5 ;  /* 0x000000052f937c20 */ /* 0x000fe20008410000 */
[----:B------:R-:W-:Y:S01]  /*bf70*/  FMUL.FTZ R47, R52, UR5 ;  /* 0x00000005342f7c20 */ /* 0x000fe20008410000 */
[----:B------:R-:W-:Y:S01]  /*bf80*/  MUFU.TANH R28, R28 ;  /* 0x0000001c001c7308 */ /* 0x000fe20000002400 */
[----:B------:R-:W-:-:S02]  /*bf90*/  IMAD.MOV.U32 R52, RZ, RZ, R45 ;  /* 0x000000ffff347224 */ /* 0x000fc400078e002d */
[----:B------:R-:W-:Y:S01]  /*bfa0*/  FMUL.FTZ R38, R53, UR5 ;  /* 0x0000000535267c20 */ /* 0x000fe20008410000 */
[----:B------:R-:W-:Y:S01]  /*bfb0*/  MOV R53, R48 ;  /* 0x0000003000357202 */ /* 0x000fe20000000f00 */
[----:B------:R-:W-:-:S03]  /*bfc0*/  IMAD.MOV.U32 R48, RZ, RZ, R43 ;  /* 0x000000ffff307224 */ /* 0x000fc600078e002b */
[----:B------:R-:W5:Y:S08]  /*bfd0*/  MUFU.TANH R29, R29 ;  /* 0x0000001d001d7308 */ /* 0x000f700000002400 */
[----:B------:R-:W5:Y:S08]  /*bfe0*/  MUFU.TANH R32, R32 ;  /* 0x0000002000207308 */ /* 0x000f700000002400 */
[----:B------:R-:W5:Y:S01]  /*bff0*/  MUFU.TANH R40, R40 ;  /* 0x0000002800287308 */ /* 0x000f620000002400 */
[----:B------:R-:W-:-:S07]  /*c000*/  FMUL.FTZ R37, R57, UR5 ;  /* 0x0000000539257c20 */ /* 0x000fce0008410000 */
[----:B------:R-:W5:Y:S01]  /*c010*/  MUFU.TANH R33, R33 ;  /* 0x0000002100217308 */ /* 0x000f620000002400 */
[----:B------:R-:W-:Y:S02]  /*c020*/  IMAD.MOV.U32 R57, RZ, RZ, R48 ;  /* 0x000000ffff397224 */ /* 0x000fe400078e0030 */
[----:B------:R-:W-:Y:S01]  /*c030*/  FMUL.FTZ R145, R46, UR5 ;  /* 0x000000052e917c20 */ /* 0x000fe20008410000 */
[----:B------:R-:W-:-:S04]  /*c040*/  FMUL.FTZ R46, R56, UR5 ;  /* 0x00000005382e7c20 */ /* 0x000fc80008410000 */
[----:B------:R-:W5:Y:S01]  /*c050*/  MUFU.TANH R47, R47 ;  /* 0x0000002f002f7308 */ /* 0x000f620000002400 */
[----:B------:R-:W-:-:S07]  /*c060*/  FMUL.FTZ R36, R60, UR5 ;  /* 0x000000053c247c20 */ /* 0x000fce0008410000 */
[----:B------:R-:W-:Y:S01]  /*c070*/  MUFU.TANH R144, R144 ;  /* 0x0000009000907308 */ /* 0x000fe20000002400 */
[----:B--2---:R-:W-:Y:S02]  /*c080*/  IMAD R142, R49, -0x2, R142 ;  /* 0xfffffffe318e7824 */ /* 0x004fe400078e028e */
[----:B------:R-:W-:-:S05]  /*c090*/  FMUL.FTZ R49, R72, UR5 ;  /* 0x0000000548317c20 */ /* 0x000fca0008410000 */
[----:B------:R-:W2:Y:S01]  /*c0a0*/  MUFU.TANH R38, R38 ;  /* 0x0000002600267308 */ /* 0x000ea20000002400 */
[----:B------:R-:W-:Y:S02]  /*c0b0*/  WARPGROUP.DEPBAR.LE gsb0, 0x0 ;  /* 0x00008000000079c5 */ /* 0x000fe40000010000 */
[----:B------:R-:W-:Y:S01]  /*c0c0*/  FMUL.FTZ R139, R55, UR5 ;  /* 0x00000005378b7c20 */ /* 0x000fe20008410000 */
[----:B------:R-:W-:-:S04]  /*c0d0*/  IMAD.MOV.U32 R55, RZ, RZ, R51 ;  /* 0x000000ffff377224 */ /* 0x000fc800078e0033 */
[----:B------:R-:W2:Y:S08]  /*c0e0*/  MUFU.TANH R46, R46 ;  /* 0x0000002e002e7308 */ /* 0x000eb00000002400 */
[----:B------:R-:W2:Y:S08]  /*c0f0*/  MUFU.TANH R37, R37 ;  /* 0x0000002500257308 */ /* 0x000eb00000002400 */
[----:B------:R-:W2:Y:S01]  /*c100*/  MUFU.TANH R36, R36 ;  /* 0x0000002400247308 */ /* 0x000ea20000002400 */
[----:B------:R-:W-:Y:S01]  /*c110*/  FMUL.FTZ R140, R50, UR5 ;  /* 0x00000005328c7c20 */ /* 0x000fe20008410000 */
[----:B------:R-:W-:Y:S01]  /*c120*/  FMUL.FTZ R50, R73, UR5 ;  /* 0x0000000549327c20 */ /* 0x000fe20008410000 */
[----:B------:R-:W-:Y:S01]  /*c130*/  MOV R73, R53 ;  /* 0x0000003500497202 */ /* 0x000fe20000000f00 */
[----:B------:R-:W-:-:S02]  /*c140*/  IMAD.MOV.U32 R56, RZ, RZ, R52 ;  /* 0x000000ffff387224 */ /* 0x000fc400078e0034 */
[----:B------:R-:W-:Y:S01]  /*c150*/  FMUL.FTZ R52, R76, UR5 ;  /* 0x000000054c347c20 */ /* 0x000fe20008410000 */
[----:B------:R-:W-:Y:S01]  /*c160*/  FMUL.FTZ R53, R77, UR5 ;  /* 0x000000054d357c20 */ /* 0x000fe20008410000 */
[----:B------:R-:W-:Y:S08]  /*c170*/  MUFU.TANH R49, R49 ;  /* 0x0000003100317308 */ /* 0x000ff00000002400 */
[----:B------:R-:W-:Y:S01]  /*c180*/  MUFU.TANH R50, R50 ;  /* 0x0000003200327308 */ /* 0x000fe20000002400 */
[----:B---3--:R-:W-:-:S05]  /*c190*/  IADD3 R31, R31, R34, RZ ;  /* 0x000000221f1f7210 */ /* 0x008fca0007ffe0ff */
[----:B------:R-:W-:-:S04]  /*c1a0*/  @P2 IMAD.HI.U32 R34, R31, R9, RZ ;  /* 0x000000091f222227 */ /* 0x000fc800078e00ff */
[----:B------:R-:W-:Y:S01]  /*c1b0*/  IMAD.MOV.U32 R9, RZ, RZ, R31 ;  /* 0x000000ffff097224 */ /* 0x000fe200078e001f */
[----:B------:R-:W-:-:S05]  /*c1c0*/  @P2 SHF.R.U32.HI R9, RZ, R30, R34 ;  /* 0x0000001eff092219 */ /* 0x000fca0000011622 */
[----:B------:R-:W3:Y:S01]  /*c1d0*/  SHFL.IDX PT, R34, R9, RZ, 0x1c1f ;  /* 0x001c1fff09227589 */ /* 0x000ee200000e0000 */
[----:B----4-:R-:W-:-:S05]  /*c1e0*/  IADD3 R142, -R35, R142, R42 ;  /* 0x0000008e238e7210 */ /* 0x010fca0007ffe12a */
[----:B---3--:R-:W-:-:S05]  /*c1f0*/  IMAD.IADD R34, R142, 0x1, R34 ;  /* 0x000000018e227824 */ /* 0x008fca00078e0222 */
[C---:B------:R-:W-:Y:S02]  /*c200*/  ISETP.GT.AND P3, PT, R34.reuse, RZ, PT ;  /* 0x000000ff2200720c */ /* 0x040fe40003f64270 */
[----:B------:R-:W-:Y:S02]  /*c210*/  ISETP.GT.AND P4, PT, R34, 0x1, PT ;  /* 0x000000012200780c */ /* 0x000fe40003f84270 */
[----:B------:R-:W-:Y:S02]  /*c220*/  FSEL R44, R10, -INF , P3 ;  /* 0xff8000000a2c7808 */ /* 0x000fe40001800000 */
[----:B------:R-:W-:Y:S02]  /*c230*/  ISETP.GT.AND P3, PT, R34, 0x8, PT ;  /* 0x000000082200780c */ /* 0x000fe40003f64270 */
[----:B0-----:R-:W-:Y:S02]  /*c240*/  FSEL R143, R143, -INF , P4 ;  /* 0xff8000008f8f7808 */ /* 0x001fe40002000000 */
[----:B------:R-:W-:Y:S01]  /*c250*/  FMNMX.FTZ R42, R44, R13, !PT ;  /* 0x0000000d2c2a7209 */ /* 0x000fe20007810000 */
[----:B------:R0:W-:Y:S01]  /*c260*/  MUFU.TANH R10, R68 ;  /* 0x00000044000a7308 */ /* 0x0001e20000002400 */
[----:B------:R-:W-:-:S02]  /*c270*/  ISETP.GT.AND P4, PT, R34, 0x9, PT ;  /* 0x000000092200780c */ /* 0x000fc40003f84270 */
[----:B------:R-:W-:Y:S02]  /*c280*/  FMNMX.FTZ R42, R143, R42, !PT ;  /* 0x0000002a8f2a7209 */ /* 0x000fe40007810000 */
[----:B------:R-:W-:Y:S02]  /*c290*/  FSEL R45, R24, -INF , P4 ;  /* 0xff800000182d7808 */ /* 0x000fe40002000000 */
[----:B0-----:R-:W-:Y:S02]  /*c2a0*/  FSEL R68, R11, -INF , P3 ;  /* 0xff8000000b447808 */ /* 0x001fe40001800000 */
[----:B------:R-:W-:Y:S02]  /*c2b0*/  ISETP.GT.AND P3, PT, R34, 0x10, PT ;  /* 0x000000102200780c */ /* 0x000fe40003f64270 */
[----:B------:R-:W-:Y:S02]  /*c2c0*/  FMNMX.FTZ R42, R68, R42, !PT ;  /* 0x0000002a442a7209 */ /* 0x000fe40007810000 */
[----:B------:R-:W-:-:S02]  /*c2d0*/  ISETP.GT.AND P4, PT, R34, 0x11, PT ;  /* 0x000000112200780c */ /* 0x000fc40003f84270 */
[----:B-1----:R-:W-:Y:S02]  /*c2e0*/  FSEL R43, R25, -INF , P3 ;  /* 0xff800000192b7808 */ /* 0x002fe40001800000 */
[----:B------:R-:W-:Y:S01]  /*c2f0*/  FMNMX.FTZ R42, R45, R42, !PT ;  /* 0x0000002a2d2a7209 */ /* 0x000fe20007810000 */
[----:B------:R-:W-:Y:S01]  /*c300*/  FMUL.FTZ R35, R65, UR5 ;  /* 0x0000000541237c20 */ /* 0x000fe20008410000 */
[----:B------:R-:W-:Y:S02]  /*c310*/  ISETP.GT.AND P3, PT, R34, 0x18, PT ;  /* 0x000000182200780c */ /* 0x000fe40003f64270 */
[----:B------:R-:W-:Y:S02]  /*c320*/  FSEL R65, R26, -INF , P4 ;  /* 0xff8000001a417808 */ /* 0x000fe40002000000 */
[----:B------:R-:W-:Y:S02]  /*c330*/  FMNMX.FTZ R24, R43, R42, !PT ;  /* 0x0000002a2b187209 */ /* 0x000fe40007810000 */
[----:B------:R-:W-:-:S02]  /*c340*/  ISETP.GT.AND P4, PT, R34, 0x19, PT ;  /* 0x000000192200780c */ /* 0x000fc40003f84270 */
[----:B------:R-:W-:Y:S02]  /*c350*/  FSEL R42, R27, -INF , P3 ;  /* 0xff8000001b2a7808 */ /* 0x000fe40001800000 */
[----:B------:R-:W-:Y:S01]  /*c360*/  FMNMX.FTZ R24, R65, R24, !PT ;  /* 0x0000001841187209 */ /* 0x000fe20007810000 */
[----:B------:R0:W-:Y:S01]  /*c370*/  MUFU.TANH R11, R69 ;  /* 0x00000045000b7308 */ /* 0x0001e20000002400 */
[----:B------:R-:W-:Y:S02]  /*c380*/  ISETP.GT.AND P3, PT, R34, 0x20, PT ;  /* 0x000000202200780c */ /* 0x000fe40003f64270 */
[----:B------:R-:W-:Y:S02]  /*c390*/  FMNMX.FTZ R24, R42, R24, !PT ;  /* 0x000000182a187209 */ /* 0x000fe40007810000 */
[----:B-----5:R-:W-:Y:S02]  /*c3a0*/  FSEL R72, R29, -INF , P3 ;  /* 0xff8000001d487808 */ /* 0x020fe40001800000 */
[----:B0-----:R-:W-:-:S02]  /*c3b0*/  FSEL R69, R28, -INF , P4 ;  /* 0xff8000001c457808 */ /* 0x001fc40002000000 */
[C---:B------:R-:W-:Y:S02]  /*c3c0*/  ISETP.GT.AND P4, PT, R34.reuse, 0x21, PT ;  /* 0x000000212200780c */ /* 0x040fe40003f84270 */
[----:B------:R-:W-:Y:S02]  /*c3d0*/  FMNMX.FTZ R24, R69, R24, !PT ;  /* 0x0000001845187209 */ /* 0x000fe40007810000 */
[----:B------:R-:W-:Y:S02]  /*c3e0*/  ISETP.GT.AND P3, PT, R34, 0x28, PT ;  /* 0x000000282200780c */ /* 0x000fe40003f64270 */
        /* <DEDUP_REMOVED lines=8> */
[----:B------:R-:W-:Y:S01]  /*c470*/  VIADD R30, R8, 0x200 ;  /* 0x00000200081e7836 */ /* 0x000fe20000000000 */
[----:B------:R-:W-:-:S02]  /*c480*/  ISETP.GT.AND P4, PT, R34, 0x31, PT ;  /* 0x000000312200780c */ /* 0x000fc40003f84270 */
[----:B------:R-:W-:Y:S02]  /*c490*/  FSEL R51, R33, -INF , P3 ;  /* 0xff80000021337808 */ /* 0x000fe40001800000 */
[----:B------:R-:W-:Y:S01]  /*c4a0*/  FMNMX.FTZ R24, R40, R24, !PT ;  /* 0x0000001828187209 */ /* 0x000fe20007810000 */
[----:B------:R-:W-:Y:S01]  /*c4b0*/  IMAD.MOV.U32 R31, RZ, RZ, 0x40000040 ;  /* 0x40000040ff1f7424 */ /* 0x000fe200078e00ff */
[----:B------:R-:W-:Y:S01]  /*c4c0*/  R2UR UR10, R30 ;  /* 0x000000001e0a72ca */ /* 0x000fe200000e0000 */
[----:B------:R-:W-:Y:S01]  /*c4d0*/  FMUL.FTZ R30, R61, UR5 ;  /* 0x000000053d1e7c20 */ /* 0x000fe20008410000 */
[----:B------:R-:W-:Y:S02]  /*c4e0*/  ISETP.GT.AND P3, PT, R34, 0x38, PT ;  /* 0x000000382200780c */ /* 0x000fe40003f64270 */
[----:B------:R-:W-:Y:S02]  /*c4f0*/  FSEL R39, R39, -INF , P4 ;  /* 0xff80000027277808 */ /* 0x000fe40002000000 */
[----:B------:R-:W-:-:S02]  /*c500*/  FMNMX.FTZ R24, R51, R24, !PT ;  /* 0x0000001833187209 */ /* 0x000fc40007810000 */
[----:B------:R-:W-:Y:S01]  /*c510*/  R2UR UR11, R31 ;  /* 0x000000001f0b72ca */ /* 0x000fe200000e0000 */
[----:B------:R-:W-:Y:S01]  /*c520*/  FMUL.FTZ R31, R64, UR5 ;  /* 0x00000005401f7c20 */ /* 0x000fe20008410000 */
[C---:B------:R-:W-:Y:S02]  /*c530*/  ISETP.GT.AND P4, PT, R34.reuse, 0x39, PT ;  /* 0x000000392200780c */ /* 0x040fe40003f84270 */
[----:B------:R-:W-:Y:S02]  /*c540*/  FSEL R47, R47, -INF , P3 ;  /* 0xff8000002f2f7808 */ /* 0x000fe40001800000 */
[----:B------:R-:W-:Y:S01]  /*c550*/  FMNMX.FTZ R24, R39, R24, !PT ;  /* 0x0000001827187209 */ /* 0x000fe20007810000 */
[----:B------:R-:W0:Y:S01]  /*c560*/  MUFU.TANH R30, R30 ;  /* 0x0000001e001e7308 */ /* 0x000e220000002400 */
[----:B------:R-:W-:Y:S02]  /*c570*/  ISETP.GT.AND P3, PT, R34, 0x40, PT ;  /* 0x000000402200780c */ /* 0x000fe40003f64270 */
[----:B--2---:R-:W-:-:S02]  /*c580*/  FSEL R38, R38, -INF , P4 ;  /* 0xff80000026267808 */ /* 0x004fc40002000000 */
[----:B------:R-:W-:Y:S02]  /*c590*/  FMNMX.FTZ R24, R47, R24, !PT ;  /* 0x000000182f187209 */ /* 0x000fe40007810000 */
        /* <DEDUP_REMOVED lines=8> */
[----:B------:R-:W-:Y:S02]  /*c620*/  ISETP.GT.AND P5, PT, R34, 0x49, PT ;  /* 0x000000492200780c */ /* 0x000fe40003fa4270 */
[----:B------:R-:W-:Y:S02]  /*c630*/  FSEL R36, R36, -INF , P3 ;  /* 0xff80000024247808 */ /* 0x000fe40001800000 */
[----:B------:R-:W-:Y:S02]  /*c640*/  FMNMX.FTZ R25, R37, R24, !PT ;  /* 0x0000001825197209 */ /* 0x000fe40007810000 */
[----:B------:R-:W-:Y:S02]  /*c650*/  ISETP.GT.AND P4, PT, R34, 0x50, PT ;  /* 0x000000502200780c */ /* 0x000fe40003f84270 */
[----:B0-----:R-:W-:Y:S02]  /*c660*/  FSEL R32, R30, -INF , P5 ;  /* 0xff8000001e207808 */ /* 0x001fe40002800000 */
[----:B------:R-:W-:-:S02]  /*c670*/  FMNMX.FTZ R28, R36, R25, !PT ;  /* 0x00000019241c7209 */ /* 0x000fc40007810000 */
[C---:B------:R-:W-:Y:S02]  /*c680*/  ISETP.GT.AND P5, PT, R34.reuse, 0x58, PT ;  /* 0x000000582200780c */ /* 0x040fe40003fa4270 */
[----:B------:R-:W-:Y:S02]  /*c690*/  ISETP.GT.AND P3, PT, R34, 0x51, PT ;  /* 0x000000512200780c */ /* 0x000fe40003f64270 */
[----:B-1----:R-:W-:Y:S02]  /*c6a0*/  FSEL R24, R31, -INF , P4 ;  /* 0xff8000001f187808 */ /* 0x002fe40002000000 */
[----:B------:R-:W-:Y:S01]  /*c6b0*/  FMNMX.FTZ R28, R32, R28, !PT ;  /* 0x0000001c201c7209 */ /* 0x000fe20007810000 */
[----:B------:R-:W0:Y:S01]  /*c6c0*/  MUFU.TANH R52, R52 ;  /* 0x0000003400347308 */ /* 0x000e220000002400 */
[----:B------:R-:W-:Y:S02]  /*c6d0*/  FSEL R26, R10, -INF , P5 ;  /* 0xff8000000a1a7808 */ /* 0x000fe40002800000 */
[----:B--2---:R-:W-:-:S02]  /*c6e0*/  FSEL R25, R35, -INF , P3 ;  /* 0xff80000023197808 */ /* 0x004fc40001800000 */
[----:B------:R-:W-:-:S03]  /*c6f0*/  FMNMX.FTZ R10, R24, R28, !PT ;  /* 0x0000001c180a7209 */ /* 0x000fc60007810000 */
[----:B------:R-:W1:Y:S01]  /*c700*/  MUFU.TANH R53, R53 ;  /* 0x0000003500357308 */ /* 0x000e620000002400 */
[----:B------:R-:W-:Y:S02]  /*c710*/  ISETP.GT.AND P4, PT, R34, 0x59, PT ;  /* 0x000000592200780c */ /* 0x000fe40003f84270 */
[----:B------:R-:W-:-:S05]  /*c720*/  FMNMX.FTZ R10, R25, R10, !PT ;  /* 0x0000000a190a7209 */ /* 0x000fca0007810000 */
[----:B------:R-:W2:Y:S01]  /*c730*/  MUFU.TANH R33, R80 ;  /* 0x0000005000217308 */ /* 0x000ea20000002400 */
[----:B------:R-:W-:Y:S01]  /*c740*/  FMUL.FTZ R138, R54, UR5 ;  /* 0x00000005368a7c20 */ /* 0x000fe20008410000 */
[C---:B------:R-:W-:Y:S01]  /*c750*/  ISETP.GT.AND P3, PT, R34.reuse, 0x60, PT ;  /* 0x000000602200780c */ /* 0x040fe20003f64270 */
[----:B------:R-:W-:Y:S01]  /*c760*/  FMUL.FTZ R54, R81, UR5 ;  /* 0x0000000551367c20 */ /* 0x000fe20008410000 */
[----:B------:R-:W-:Y:S02]  /*c770*/  ISETP.GT.AND P5, PT, R34, 0x61, PT ;  /* 0x000000612200780c */ /* 0x000fe40003fa4270 */
[----:B------:R-:W-:Y:S02]  /*c780*/  FSEL R27, R11, -INF , P4 ;  /* 0xff8000000b1b7808 */ /* 0x000fe40002000000 */
[----:B------:R-:W-:Y:S02]  /*c790*/  FMNMX.FTZ R10, R26, R10, !PT ;  /* 0x0000000a1a0a7209 */ /* 0x000fe40007810000 */
[----:B------:R-:W-:-:S02]  /*c7a0*/  FSEL R28, R49, -INF , P3 ;  /* 0xff800000311c7808 */ /* 0x000fc40001800000 */
[----:B------:R-:W-:Y:S02]  /*c7b0*/  FSEL R29, R50, -INF , P5 ;  /* 0xff800000321d7808 */ /* 0x000fe40002800000 */
[----:B------:R-:W-:Y:S02]  /*c7c0*/  FMNMX.FTZ R10, R27, R10, !PT ;  /* 0x0000000a1b0a7209 */ /* 0x000fe40007810000 */
[C---:B------:R-:W-:Y:S02]  /*c7d0*/  ISETP.GT.AND P4, PT, R34.reuse, 0x68, PT ;  /* 0x000000682200780c */ /* 0x040fe40003f84270 */
[C---:B------:R-:W-:Y:S02]  /*c7e0*/  ISETP.GT.AND P3, PT, R34.reuse, 0x69, PT ;  /* 0x000000692200780c */ /* 0x040fe40003f64270 */
[----:B------:R-:W-:Y:S01]  /*c7f0*/  ISETP.GT.AND P5, PT, R34, 0x70, PT ;  /* 0x000000702200780c */ /* 0x000fe20003fa4270 */
[----:B------:R-:W3:Y:S01]  /*c800*/  MUFU.TANH R54, R54 ;  /* 0x0000003600367308 */ /* 0x000ee20000002400 */
[----:B------:R-:W-:Y:S01]  /*c810*/  FMNMX.FTZ R10, R28, R10, !PT ;  /* 0x0000000a1c0a7209 */ /* 0x000fe20007810000 */
[----:B------:R-:W-:Y:S01]  /*c820*/  FMUL.FTZ R35, R85, UR5 ;  /* 0x0000000555237c20 */ /* 0x000fe20008410000 */
[----:B0-----:R-:W-:-:S02]  /*c830*/  FSEL R30, R52, -INF , P4 ;  /* 0xff800000341e7808 */ /* 0x001fc40002000000 */
[----:B-1----:R-:W-:Y:S02]  /*c840*/  FSEL R31, R53, -INF , P3 ;  /* 0xff800000351f7808 */ /* 0x002fe40001800000 */
[----:B--2---:R-:W-:Y:S02]  /*c850*/  FSEL R11, R33, -INF , P5 ;  /* 0xff800000210b7808 */ /* 0x004fe40002800000 */
[C---:B------:R-:W-:Y:S02]  /*c860*/  ISETP.GT.AND P4, PT, R34.reuse, 0x71, PT ;  /* 0x000000712200780c */ /* 0x040fe40003f84270 */
[C---:B------:R-:W-:Y:S02]  /*c870*/  ISETP.GT.AND P3, PT, R34.reuse, 0x78, PT ;  /* 0x000000782200780c */ /* 0x040fe40003f64270 */
[----:B------:R-:W-:Y:S02]  /*c880*/  ISETP.GT.AND P5, PT, R34, 0x79, PT ;  /* 0x000000792200780c */ /* 0x000fe40003fa4270 */
[----:B------:R-:W0:Y:S01]  /*c890*/  MUFU.TANH R34, R84 ;  /* 0x0000005400227308 */ /* 0x000e220000002400 */
[----:B------:R-:W-:-:S04]  /*c8a0*/  FMNMX.FTZ R10, R29, R10, !PT ;  /* 0x0000000a1d0a7209 */ /* 0x000fc80007810000 */
[----:B------:R-:W-:-:S03]  /*c8b0*/  FMNMX.FTZ R10, R30, R10, !PT ;  /* 0x0000000a1e0a7209 */ /* 0x000fc60007810000 */
[----:B------:R-:W1:Y:S01]  /*c8c0*/  MUFU.TANH R35, R35 ;  /* 0x0000002300237308 */ /* 0x000e620000002400 */
[----:B------:R-:W-:Y:S02]  /*c8d0*/  FMNMX.FTZ R10, R31, R10, !PT ;  /* 0x0000000a1f0a7209 */ /* 0x000fe40007810000 */
[----:B---3--:R-:W-:Y:S02]  /*c8e0*/  FSEL R33, R54, -INF , P4 ;  /* 0xff80000036217808 */ /* 0x008fe40002000000 */
[----:B------:R-:W-:Y:S02]  /*c8f0*/  FMNMX.FTZ R10, R11, R10, !PT ;  /* 0x0000000a0b0a7209 */ /* 0x000fe40007810000 */
[----:B0-----:R-:W-:Y:S02]  /*c900*/  FSEL R34, R34, -INF , P3 ;  /* 0xff80000022227808 */ /* 0x001fe40001800000 */
[----:B------:R-:W-:-:S04]  /*c910*/  FMNMX.FTZ R10, R33, R10, !PT ;  /* 0x0000000a210a7209 */ /* 0x000fc80007810000 */
[----:B------:R-:W-:Y:S02]  /*c920*/  FMNMX.FTZ R10, R34, R10, !PT ;  /* 0x0000000a220a7209 */ /* 0x000fe40007810000 */
[----:B-1----:R-:W-:-:S04]  /*c930*/  FSEL R35, R35, -INF , P5 ;  /* 0xff80000023237808 */ /* 0x002fc80002800000 */
[----:B------:R-:W-:Y:S02]  /*c940*/  FMNMX.FTZ R10, R35, R10, !PT ;  /* 0x0000000a230a7209 */ /* 0x000fe40007810000 */
[----:B------:R-:W-:-:S03]  /*c950*/  MOV R84, R56 ;  /* 0x0000003800547202 */ /* 0x000fc60000000f00 */
[----:B------:R-:W0:Y:S01]  /*c960*/  SHFL.BFLY PT, R56, R10, 0x2, 0x1f ;  /* 0x0c401f000a387f89 */ /* 0x000e2200000e0000 */
[----:B------:R-:W-:-:S03]  /*c970*/  FMUL.FTZ R49, R62, UR5 ;  /* 0x000000053e317c20 */ /* 0x000fc60008410000 */
[----:B------:R-:W1:Y:S01]  /*c980*/  SHFL.IDX PT, R62, R9, 0x1, 0x1c1f ;  /* 0x003c1f00093e7f89 */ /* 0x000e6200000e0000 */
[----:B0-----:R-:W-:-:S05]  /*c990*/  FMNMX.FTZ R10, R10, R56, !PT ;  /* 0x000000380a0a7209 */ /* 0x001fca0007810000 */
[----:B------:R-:W0:Y:S01]  /*c9a0*/  SHFL.BFLY PT, R61, R10, 0x1, 0x1f ;  /* 0x0c201f000a3d7f89 */ /* 0x000e2200000e0000 */
[----:B-1----:R-:W-:Y:S01]  /*c9b0*/  IADD3 R62, R142, R62, RZ ;  /* 0x0000003e8e3e7210 */ /* 0x002fe20007ffe0ff */
[----:B------:R-:W-:-:S03]  /*c9c0*/  IMAD.MOV.U32 R76, RZ, RZ, R150 ;  /* 0x000000ffff4c7224 */ /* 0x000fc600078e0096 */
[C---:B------:R-:W-:Y:S01]  /*c9d0*/  ISETP.GT.AND P5, PT, R62.reuse, RZ, PT ;  /* 0x000000ff3e00720c */ /* 0x040fe20003fa4270 */
[----:B------:R-:W-:Y:S01]  /*c9e0*/  IMAD.MOV.U32 R77, RZ, RZ, R148 ;  /* 0x000000ffff4d7224 */ /* 0x000fe200078e0094 */
[----:B------:R-:W-:Y:S02]  /*c9f0*/  ISETP.GT.AND P4, PT, R62, 0x1, PT ;  /* 0x000000013e00780c */ /* 0x000fe40003f84270 */
[----:B------:R-:W-:Y:S01]  /*ca00*/  FSEL R76, R76, -INF , P5 ;  /* 0xff8000004c4c7808 */ /* 0x000fe20002800000 */
[----:B------:R-:W-:Y:S02]  /*ca10*/  IMAD.MOV.U32 R85, RZ, RZ, R55 ;  /* 0x000000ffff557224 */ /* 0x000fe400078e0037 */
[----:B------:R-:W-:Y:S01]  /*ca20*/  FMUL.FTZ R50, R63, UR5 ;  /* 0x000000053f327c20 */ /* 0x000fe20008410000 */
[----:B------:R-:W-:Y:S01]  /*ca30*/  ISETP.GT.AND P5, PT, R62, 0x8, PT ;  /* 0x000000083e00780c */ /* 0x000fe20003fa4270 */
[----:B------:R-:W-:Y:S01]  /*ca40*/  IMAD.U32 R9, RZ, RZ, UR7 ;  /* 0x00000007ff097e24 */ /* 0x000fe2000f8e00ff */
[----:B------:R-:W-:-:S02]  /*ca50*/  FSEL R77, R77, -INF , P4 ;  /* 0xff8000004d4d7808 */ /* 0x000fc40002000000 */
[----:B------:R-:W-:Y:S01]  /*ca60*/  FMNMX.FTZ R63, R76, R15, !PT ;  /* 0x0000000f4c3f7209 */ /* 0x000fe20007810000 */
[----:B------:R-:W-:Y:S02]  /*ca70*/  IMAD.MOV.U32 R80, RZ, RZ, R57 ;  /* 0x000000ffff507224 */ /* 0x000fe400078e0039 */
[----:B------:R-:W-:Y:S01]  /*ca80*/  FMUL.FTZ R57, R78, UR5 ;  /* 0x000000054e397c20 */ /* 0x000fe20008410000 */
[----:B------:R-:W-:Y:S02]  /*ca90*/  ISETP.GT.AND P4, PT, R62, 0x9, PT ;  /* 0x000000093e00780c */ /* 0x000fe40003f84270 */
[----:B0-----:R-:W-:Y:S02]  /*caa0*/  FMNMX.FTZ R10, R10, R61, !PT ;  /* 0x0000003d0a0a7209 */ /* 0x001fe40007810000 */
[----:B------:R-:W-:Y:S02]  /*cab0*/  FSEL R78, R85, -INF , P5 ;  /* 0xff800000554e7808 */ /* 0x000fe40002800000 */
[----:B------:R-:W-:Y:S01]  /*cac0*/  FMNMX.FTZ R63, R77, R63, !PT ;  /* 0x0000003f4d3f7209 */ /* 0x000fe20007810000 */
[----:B------:R-:W-:Y:S01]  /*cad0*/  FMUL.FTZ R64, R10, R9 ;  /* 0x000000090a407220 */ /* 0x000fe20000410000 */
[----:B------:R-:W-:Y:S01]  /*cae0*/  FMUL.FTZ R136, R58, UR5 ;  /* 0x000000053a887c20 */ /* 0x000fe20008410000 */
[----:B------:R-:W-:Y:S01]  /*caf0*/  FSETP.NEU.FTZ.AND P3, PT, R10, -INF , PT ;  /* 0xff8000000a00780b */ /* 0x000fe20003f7d000 */
[----:B------:R-:W-:Y:S01]  /*cb00*/  FMUL.FTZ R58, R79, UR5 ;  /* 0x000000054f3a7c20 */ /* 0x000fe20008410000 */
[----:B------:R-:W-:-:S02]  /*cb10*/  ISETP.GT.AND P5, PT, R62, 0x10, PT ;  /* 0x000000103e00780c */ /* 0x000fc40003fa4270 */
[----:B------:R-:W-:Y:S02]  /*cb20*/  FSEL R79, R84, -INF , P4 ;  /* 0xff800000544f7808 */ /* 0x000fe40002000000 */
[----:B------:R-:W-:Y:S01]  /*cb30*/  FMNMX.FTZ R63, R78, R63, !PT ;  /* 0x0000003f4e3f7209 */ /* 0x000fe20007810000 */
[----:B------:R-:W-:Y:S01]  /*cb40*/  FMUL.FTZ R60, R66, UR5 ;  /* 0x00000005423c7c20 */ /* 0x000fe20008410000 */
[----:B------:R-:W-:Y:S02]  /*cb50*/  FSEL R64, R64, RZ, P3 ;  /* 0x000000ff40407208 */ /* 0x000fe40001800000 */
[----:B------:R-:W-:Y:S02]  /*cb60*/  ISETP.GT.AND P4, PT, R62, 0x11, PT ;  /* 0x000000113e00780c */ /* 0x000fe40003f84270 */
[----:B------:R-:W-:Y:S02]  /*cb70*/  FSEL R80, R80, -INF , P5 ;  /* 0xff80000050507808 */ /* 0x000fe40002800000 */
[----:B------:R-:W-:Y:S01]  /*cb80*/  FMNMX.FTZ R66, R79, R63, !PT ;  /* 0x0000003f4f427209 */ /* 0x000fe20007810000 */
[----:B------:R-:W-:Y:S01]  /*cb90*/  FMUL.FTZ R52, R67, UR5 ;  /* 0x0000000543347c20 */ /* 0x000fe20008410000 */
[----:B------:R-:W-:Y:S01]  /*cba0*/  ISETP.GT.AND P5, PT, R62, 0x18, PT ;  /* 0x000000183e00780c */ /* 0x000fe20003fa4270 */
[----:B------:R-:W-:Y:S01]  /*cbb0*/  FFMA.FTZ R67, R65, R9, -R64 ;  /* 0x0000000941437223 */ /* 0x000fe20000010840 */
[----:B------:R-:W-:-:S02]  /*cbc0*/  FSEL R63, R73, -INF , P4 ;  /* 0xff800000493f7808 */ /* 0x000fc40002000000 */
[----:B------:R-:W-:Y:S01]  /*cbd0*/  FMNMX.FTZ R66, R80, R66, !PT ;  /* 0x0000004250427209 */ /* 0x000fe20007810000 */
[----:B------:R-:W0:Y:S01]  /*cbe0*/  MUFU.TANH R145, R145 ;  /* 0x0000009100917308 */ /* 0x000e220000002400 */
[----:B------:R-:W-:Y:S02]  /*cbf0*/  FSEL R65, R144, -INF , P5 ;  /* 0xff80000090417808 */ /* 0x000fe40002800000 */
[----:B------:R-:W-:Y:S01]  /*cc00*/  ISETP.GT.AND P4, PT, R62, 0x19, PT ;  /* 0x000000193e00780c */ /* 0x000fe20003f84270 */
[----:B------:R-:W-:-:S04]  /*cc10*/  FFMA.FTZ R150, R68, R9, -R64 ;  /* 0x0000000944967223 */ /* 0x000fc80000010840 */
[----:B------:R1:W-:Y:S01]  /*cc20*/  MUFU.EX2 R144, R67 ;  /* 0x0000004300907308 */ /* 0x0003e20000000800 */
[----:B------:R-:W-:Y:S01]  /*cc30*/  ISETP.GT.AND P5, PT, R62, 0x20, PT ;  /* 0x000000203e00780c */ /* 0x000fe20003fa4270 */
[----:B------:R-:W-:Y:S01]  /*cc40*/  FMUL.FTZ R53, R70, UR5 ;  /* 0x0000000546357c20 */ /* 0x000fe20008410000 */
[----:B-1----:R-:W-:-:S05]  /*cc50*/  FMNMX.FTZ R67, R63, R66, !PT ;  /* 0x000000423f437209 */ /* 0x002fca0007810000 */
[----:B------:R-:W1:Y:S01]  /*cc60*/  MUFU.TANH R147, R147 ;  /* 0x0000009300937308 */ /* 0x000e620000002400 */
[----:B------:R-:W-:Y:S02]  /*cc70*/  FSEL R66, R151, -INF , P4 ;  /* 0xff80000097427808 */ /* 0x000fe40002000000 */
[----:B------:R-:W-:Y:S02]  /*cc80*/  FMNMX.FTZ R68, R65, R67, !PT ;  /* 0x0000004341447209 */ /* 0x000fe40007810000 */
[----:B------:R-:W-:Y:S02]  /*cc90*/  ISETP.GT.AND P4, PT, R62, 0x21, PT ;  /* 0x000000213e00780c */ /* 0x000fe40003f84270 */
[----:B------:R-:W-:Y:S01]  /*cca0*/  FSEL R67, R146, -INF , P5 ;  /* 0xff80000092437808 */ /* 0x000fe20002800000 */
[----:B------:R-:W2:Y:S01]  /*ccb0*/  MUFU.TANH R140, R140 ;  /* 0x0000008c008c7308 */ /* 0x000ea20000002400 */
[----:B------:R-:W-:Y:S02]  /*ccc0*/  FMNMX.FTZ R70, R66, R68, !PT ;  /* 0x0000004442467209 */ /* 0x000fe40007810000 */
[----:B------:R-:W-:-:S02]  /*ccd0*/  ISETP.GT.AND P5, PT, R62, 0x28, PT ;  /* 0x000000283e00780c */ /* 0x000fc40003fa4270 */
[----:B------:R-:W-:Y:S02]  /*cce0*/  FSEL R68, R149, -INF , P4 ;  /* 0xff80000095447808 */ /* 0x000fe40002000000 */
[----:B------:R-:W-:Y:S01]  /*ccf0*/  FMNMX.FTZ R70, R67, R70, !PT ;  /* 0x0000004643467209 */ /* 0x000fe20007810000 */
[----:B------:R-:W-:Y:S01]  /*cd00*/  MUFU.TANH R141, R141 ;  /* 0x0000008d008d7308 */ /* 0x000fe20000002400 */
[----:B------:R-:W-:Y:S01]  /*cd10*/  FMUL.FTZ R54, R71, UR5 ;  /* 0x0000000547367c20 */ /* 0x000fe20008410000 */
[----:B------:R-:W-:Y:S01]  /*cd20*/  FFMA.FTZ R146, R69, R9, -R64 ;  /* 0x0000000945927223 */ /* 0x000fe20000010840 */
[----:B------:R-:W-:Y:S02]  /*cd30*/  ISETP.GT.AND P4, PT, R62, 0x29, PT ;  /* 0x000000293e00780c */ /* 0x000fe40003f84270 */
[----:B0-----:R-:W-:Y:S02]  /*cd40*/  FSEL R69, R145, -INF , P5 ;  /* 0xff80000091457808 */ /* 0x001fe40002800000 */
[----:B------:R-:W-:Y:S01]  /*cd50*/  FMNMX.FTZ R71, R68, R70, !PT ;  /* 0x0000004644477209 */ /* 0x000fe20007810000 */
[----:B------:R-:W0:Y:S01]  /*cd60*/  MUFU.TANH R138, R138 ;  /* 0x0000008a008a7308 */ /* 0x000e220000002400 */
[----:B------:R-:W-:Y:S01]  /*cd70*/  ISETP.GT.AND P5, PT, R62, 0x30, PT ;  /* 0x000000303e00780c */ /* 0x000fe20003fa4270 */
[----:B------:R-:W-:Y:S01]  /*cd80*/  FMUL.FTZ R137, R59, UR5 ;  /* 0x000000053b897c20 */ /* 0x000fe20008410000 */
[----:B-1----:R-:W-:-:S02]  /*cd90*/  FSEL R70, R147, -INF , P4 ;  /* 0xff80000093467808 */ /* 0x002fc40002000000 */
[----:B------:R-:W-:-:S03]  /*cda0*/  FMNMX.FTZ R73, R69, R71, !PT ;  /* 0x0000004745497209 */ /* 0x000fc60007810000 */
[----:B------:R-:W1:Y:S01]  /*cdb0*/  MUFU.TANH R139, R139 ;  /* 0x0000008b008b7308 */ /* 0x000e620000002400 */
[----:B------:R-:W-:Y:S01]  /*cdc0*/  FFMA.FTZ R72, R72, R9, -R64 ;  /* 0x0000000948487223 */ /* 0x000fe20000010840 */
[----:B------:R-:W-:Y:S02]  /*cdd0*/  ISETP.GT.AND P4, PT, R62, 0x31, PT ;  /* 0x000000313e00780c */ /* 0x000fe40003f84270 */
[----:B--2---:R-:W-:Y:S02]  /*cde0*/  FSEL R71, R140, -INF , P5 ;  /* 0xff8000008c477808 */ /* 0x004fe40002800000 */
[----:B------:R-:W-:Y:S02]  /*cdf0*/  FMNMX.FTZ R73, R70, R73, !PT ;  /* 0x0000004946497209 */ /* 0x000fe40007810000 */
[----:B------:R-:W2:Y:S01]  /*ce00*/  MUFU.TANH R136, R136 ;  /* 0x0000008800887308 */ /* 0x000ea20000002400 */
[----:B------:R-:W-:Y:S01]  /*ce10*/  FMUL.FTZ R55, R74, UR5 ;  /* 0x000000054a377c20 */ /* 0x000fe20008410000 */
[----:B------:R-:W-:-:S02]  /*ce20*/  ISETP.GT.AND P5, PT, R62, 0x38, PT ;  /* 0x000000383e00780c */ /* 0x000fc40003fa4270 */
[----:B------:R-:W-:-:S04]  /*ce30*/  FMNMX.FTZ R74, R71, R73, !PT ;  /* 0x00000049474a7209 */ /* 0x000fc80007810000 */
[----:B------:R-:W3:Y:S01]  /*ce40*/  MUFU.TANH R137, R137 ;  /* 0x0000008900897308 */ /* 0x000ee20000002400 */
[----:B------:R-:W-:Y:S01]  /*ce50*/  FMUL.FTZ R56, R75, UR5 ;  /* 0x000000054b387c20 */ /* 0x000fe20008410000 */
[----:B0-----:R-:W-:-:S06]  /*ce60*/  FSEL R73, R138, -INF , P5 ;  /* 0xff8000008a497808 */ /* 0x001fcc0002800000 */
[----:B------:R0:W-:Y:S01]  /*ce70*/  MUFU.EX2 R140, R72 ;  /* 0x00000048008c7308 */ /* 0x0001e20000000800 */
[----:B------:R-:W-:Y:S01]  /*ce80*/  WARPGROUP.ARRIVE ;  /* 0x00000000000079c5 */ /* 0x000fe20000000000 */
[----:B------:R-:W-:Y:S01]  /*ce90*/  FFMA.FTZ R142, R48, R9, -R64 ;  /* 0x00000009308e7223 */ /* 0x000fe20000010840 */
[----:B------:R-:W-:Y:S01]  /*cea0*/  ISETP.GT.AND P5, PT, R62, 0x40, PT ;  /* 0x000000403e00780c */ /* 0x000fe20003fa4270 */
[----:B------:R-:W-:-:S03]  /*ceb0*/  FMUL.FTZ R81, R83, UR5 ;  /* 0x0000000553517c20 */ /* 0x000fc60008410000 */
[----:B------:R-:W-:Y:S01]  /*cec0*/  HGMMA.64x64x16.F32 R88, R132, gdesc[UR8].tnspB, R88, gsb0 ;  /* 0x40e0000884587df0 */ /* 0x000fe20008000858 */
[----:B0-----:R-:W-:Y:S01]  /*ced0*/  FSEL R72, R141, -INF , P4 ;  /* 0xff8000008d487808 */ /* 0x001fe20002000000 */
[----:B------:R-:W0:Y:S01]  /*cee0*/  MUFU.TANH R49, R49 ;  /* 0x0000003100317308 */ /* 0x000e220000002400 */
[----:B------:R-:W-:Y:S02]  /*cef0*/  ISETP.GT.AND P4, PT, R62, 0x39, PT ;  /* 0x000000393e00780c */ /* 0x000fe40003f84270 */
[----:B------:R-:W-:Y:S02]  /*cf00*/  FMNMX.FTZ R75, R72, R74, !PT ;  /* 0x0000004a484b7209 */ /* 0x000fe40007810000 */
[----:B-1----:R-:W-:Y:S02]  /*cf10*/  FSEL R74, R139, -INF , P4 ;  /* 0xff8000008b4a7808 */ /* 0x002fe40002000000 */
[----:B------:R-:W-:Y:S01]  /*cf20*/  FMNMX.FTZ R48, R73, R75, !PT ;  /* 0x0000004b49307209 */ /* 0x000fe20007810000 */
[----:B------:R-:W1:Y:S01]  /*cf30*/  MUFU.TANH R50, R50 ;  /* 0x0000003200327308 */ /* 0x000e620000002400 */
[----:B------:R-:W-:-:S02]  /*cf40*/  ISETP.GT.AND P4, PT, R62, 0x41, PT ;  /* 0x000000413e00780c */ /* 0x000fc40003f84270 */
[----:B--2---:R-:W-:Y:S02]  /*cf50*/  FSEL R75, R136, -INF , P5 ;  /* 0xff800000884b7808 */ /* 0x004fe40002800000 */
[----:B------:R-:W-:-:S03]  /*cf60*/  FMNMX.FTZ R83, R74, R48, !PT ;  /* 0x000000304a537209 */ /* 0x000fc60007810000 */
[----:B------:R-:W2:Y:S01]  /*cf70*/  MUFU.TANH R60, R60 ;  /* 0x0000003c003c7308 */ /* 0x000ea20000002400 */
[----:B------:R-:W-:Y:S02]  /*cf80*/  ISETP.GT.AND P5, PT, R62, 0x48, PT ;  /* 0x000000483e00780c */ /* 0x000fe40003fa4270 */
[----:B---3--:R-:W-:Y:S02]  /*cf90*/  FSEL R48, R137, -INF , P4 ;  /* 0xff80000089307808 */ /* 0x008fe40002000000 */
[----:B------:R-:W-:-:S03]  /*cfa0*/  FMNMX.FTZ R83, R75, R83, !PT ;  /* 0x000000534b537209 */ /* 0x000fc60007810000 */
[----:B------:R-:W3:Y:S01]  /*cfb0*/  MUFU.TANH R52, R52 ;  /* 0x0000003400347308 */ /* 0x000ee20000002400 */
[----:B------:R-:W-:Y:S02]  /*cfc0*/  ISETP.GT.AND P4, PT, R62, 0x49, PT ;  /* 0x000000493e00780c */ /* 0x000fe40003f84270 */
[----:B0-----:R-:W-:Y:S02]  /*cfd0*/  FSEL R49, R49, -INF , P5 ;  /* 0xff80000031317808 */ /* 0x001fe40002800000 */
[----:B------:R-:W-:-:S03]  /*cfe0*/  FMNMX.FTZ R83, R48, R83, !PT ;  /* 0x0000005330537209 */ /* 0x000fc60007810000 */
[----:B------:R-:W0:Y:S01]  /*cff0*/  MUFU.TANH R53, R53 ;  /* 0x0000003500357308 */ /* 0x000e220000002400 */
[----:B------:R-:W-:Y:S02]  /*d000*/  ISETP.GT.AND P5, PT, R62, 0x50, PT ;  /* 0x000000503e00780c */ /* 0x000fe40003fa4270 */
[----:B-1----:R-:W-:Y:S02]  /*d010*/  FSEL R50, R50, -INF , P4 ;  /* 0xff80000032327808 */ /* 0x002fe40002000000 */
[----:B------:R-:W-:-:S03]  /*d020*/  FMNMX.FTZ R83, R49, R83, !PT ;  /* 0x0000005331537209 */ /* 0x000fc60007810000 */
[----:B------:R-:W1:Y:S01]  /*d030*/  MUFU.TANH R54, R54 ;  /* 0x0000003600367308 */ /* 0x000e620000002400 */
[----:B------:R-:W-:Y:S01]  /*d040*/  FFMA.FTZ R136, R51, R9, -R64 ;  /* 0x0000000933887223 */ /* 0x000fe20000010840 */
[----:B------:R-:W-:Y:S02]  /*d050*/  ISETP.GT.AND P4, PT, R62, 0x51, PT ;  /* 0x000000513e00780c */ /* 0x000fe40003f84270 */
[----:B--2---:R-:W-:Y:S02]  /*d060*/  FSEL R51, R60, -INF , P5 ;  /* 0xff8000003c337808 */ /* 0x004fe40002800000 */
[----:B------:R-:W-:Y:S02]  /*d070*/  FMNMX.FTZ R83, R50, R83, !PT ;  /* 0x0000005332537209 */ /* 0x000fe40007810000 */
[----:B------:R-:W2:Y:S01]  /*d080*/  MUFU.TANH R55, R55 ;  /* 0x0000003700377308 */ /* 0x000ea20000002400 */
[----:B------:R-:W-:Y:S02]  /*d090*/  ISETP.GT.AND P5, PT, R62, 0x58, PT ;  /* 0x000000583e00780c */ /* 0x000fe40003fa4270 */
[----:B---3--:R-:W-:-:S02]  /*d0a0*/  FSEL R52, R52, -INF , P4 ;  /* 0xff80000034347808 */ /* 0x008fc40002000000 */
[----:B------:R-:W-:-:S03]  /*d0b0*/  FMNMX.FTZ R83, R51, R83, !PT ;  /* 0x0000005333537209 */ /* 0x000fc60007810000 */
[----:B------:R-:W3:Y:S01]  /*d0c0*/  MUFU.TANH R56, R56 ;  /* 0x0000003800387308 */ /* 0x000ee20000002400 */
[----:B------:R-:W-:Y:S01]  /*d0d0*/  ISETP.GT.AND P4, PT, R62, 0x59, PT ;  /* 0x000000593e00780c */ /* 0x000fe20003f84270 */
[----:B------:R-:W-:Y:S01]  /*d0e0*/  FMUL.FTZ R59, R82, UR5 ;  /* 0x00000005523b7c20 */ /* 0x000fe20008410000 */
[----:B0-----:R-:W-:Y:S02]  /*d0f0*/  FSEL R53, R53, -INF , P5 ;  /* 0xff80000035357808 */ /* 0x001fe40002800000 */
[----:B------:R-:W-:-:S03]  /*d100*/  FMNMX.FTZ R83, R52, R83, !PT ;  /* 0x0000005334537209 */ /* 0x000fc60007810000 */
[----:B------:R-:W0:Y:S01]  /*d110*/  MUFU.TANH R57, R57 ;  /* 0x0000003900397308 */ /* 0x000e220000002400 */
[----:B------:R-:W-:Y:S02]  /*d120*/  ISETP.GT.AND P5, PT, R62, 0x60, PT ;  /* 0x000000603e00780c */ /* 0x000fe40003fa4270 */
        /* <DEDUP_REMOVED lines=21> */
[----:B------:R-:W-:Y:S02]  /*d280*/  ISETP.GT.AND P4, PT, R62, 0x71, PT ;  /* 0x000000713e00780c */ /* 0x000fe40003f84270 */
[----:B--2---:R-:W-:Y:S02]  /*d290*/  FSEL R59, R59, -INF , P5 ;  /* 0xff8000003b3b7808 */ /* 0x004fe40002800000 */
[----:B------:R-:W-:Y:S02]  /*d2a0*/  FMNMX.FTZ R83, R58, R83, !PT ;  /* 0x000000533a537209 */ /* 0x000fe40007810000 */
[----:B------:R-:W-:Y:S02]  /*d2b0*/  ISETP.GT.AND P5, PT, R62, 0x78, PT ;  /* 0x000000783e00780c */ /* 0x000fe40003fa4270 */
[----:B---3--:R-:W-:Y:S02]  /*d2c0*/  FSEL R60, R81, -INF , P4 ;  /* 0xff800000513c7808 */ /* 0x008fe40002000000 */
[----:B------:R-:W-:-:S02]  /*d2d0*/  FMNMX.FTZ R83, R59, R83, !PT ;  /* 0x000000533b537209 */ /* 0x000fc40007810000 */
[----:B------:R-:W-:Y:S02]  /*d2e0*/  ISETP.GT.AND P4, PT, R62, 0x79, PT ;  /* 0x000000793e00780c */ /* 0x000fe40003f84270 */
[----:B0-----:R-:W-:Y:S02]  /*d2f0*/  FSEL R61, R61, -INF , P5 ;  /* 0xff8000003d3d7808 */ /* 0x001fe40002800000 */
[----:B------:R-:W-:Y:S02]  /*d300*/  FMNMX.FTZ R83, R60, R83, !PT ;  /* 0x000000533c537209 */ /* 0x000fe40007810000 */
[----:B-1----:R-:W-:Y:S02]  /*d310*/  FSEL R62, R82, -INF , P4 ;  /* 0xff800000523e7808 */ /* 0x002fe40002000000 */
[----:B------:R-:W-:Y:S01]  /*d320*/  FMNMX.FTZ R81, R61, R83, !PT ;  /* 0x000000533d517209 */ /* 0x000fe20007810000 */
[----:B------:R-:W-:-:S03]  /*d330*/  WARPGROUP.DEPBAR.LE gsb0, 0x0 ;  /* 0x00008000000079c5 */ /* 0x000fc60000010000 */
[----:B------:R-:W-:Y:S01]  /*d340*/  FMNMX.FTZ R81, R62, R81, !PT ;  /* 0x000000513e517209 */ /* 0x000fe20007810000 */
[-CC-:B------:R-:W-:Y:S01]  /*d350*/  FFMA.FTZ R134, R36, R9.reuse, -R64.reuse ;  /* 0x0000000924867223 */ /* 0x180fe20000010840 */
[----:B------:R-:W-:-:S03]  /*d360*/  FFMA.FTZ R36, R32, R9, -R64 ;  /* 0x0000000920247223 */ /* 0x000fc60000010840 */
[----:B------:R-:W0:Y:S01]  /*d370*/  SHFL.BFLY PT, R32, R81, 0x2, 0x1f ;  /* 0x0c401f0051207f89 */ /* 0x000e2200000e0000 */
[-CC-:B------:R-:W-:Y:S01]  /*d380*/  FFMA.FTZ R138, R47, R9.reuse, -R64.reuse ;  /* 0x000000092f8a7223 */ /* 0x180fe20000010840 */
[----:B------:R-:W-:Y:S01]  /*d390*/  FFMA.FTZ R132, R46, R9, -R64 ;  /* 0x000000092e847223 */ /* 0x000fe20000010840 */
[----:B0-----:R-:W-:-:S05]  /*d3a0*/  FMNMX.FTZ R81, R81, R32, !PT ;  /* 0x0000002051517209 */ /* 0x001fca0007810000 */
[----:B------:R-:W0:Y:S01]  /*d3b0*/  SHFL.BFLY PT, R82, R81, 0x1, 0x1f ;  /* 0x0c201f0051527f89 */ /* 0x000e2200000e0000 */
[----:B------:R-:W-:Y:S02]  /*d3c0*/  VIADD R46, R8, 0x280 ;  /* 0x00000280082e7836 */ /* 0x000fe40000000000 */
[----:B------:R-:W-:Y:S02]  /*d3d0*/  IMAD.MOV.U32 R47, RZ, RZ, 0x40000040 ;  /* 0x40000040ff2f7424 */ /* 0x000fe400078e00ff */
[----:B------:R-:W-:Y:S01]  /*d3e0*/  FFMA.FTZ R32, R11, R9, -R64 ;  /* 0x000000090b207223 */ /* 0x000fe20000010840 */
[----:B------:R-:W-:Y:S02]  /*d3f0*/  R2UR UR10, R46 ;  /* 0x000000002e0a72ca */ /* 0x000fe400000e0000 */
[----:B------:R-:W-:Y:S01]  /*d400*/  R2UR UR11, R47 ;  /* 0x000000002f0b72ca */ /* 0x000fe200000e0000 */
[----:B------:R-:W-:Y:S01]  /*d410*/  WARPGROUP.ARRIVE ;  /* 0x00000000000079c5 */ /* 0x000fe20000000000 */
[----:B0-----:R-:W-:-:S11]  /*d420*/  FMNMX.FTZ R11, R81, R82, !PT ;  /* 0x00000052510b7209 */ /* 0x001fd60007810000 */
[----:B------:R-:W-:Y:S01]  /*d430*/  HGMMA.64x64x16.F32 R88, R128, gdesc[UR8].tnspB, R88, gsb0 ;  /* 0x40e0000880587df0 */ /* 0x000fe20008000858 */
[C---:B------:R-:W-:Y:S01]  /*d440*/  FSETP.NEU.FTZ.AND P4, PT, R11.reuse, -INF , PT ;  /* 0xff8000000b00780b */ /* 0x040fe20003f9d000 */
[----:B------:R-:W-:-:S05]  /*d450*/  FMUL.FTZ R82, R11, R9 ;  /* 0x000000090b527220 */ /* 0x000fca0000410000 */
[----:B------:R-:W-:-:S05]  /*d460*/  FSEL R82, R82, RZ, P4 ;  /* 0x000000ff52527208 */ /* 0x000fca0002000000 */
[-CC-:B------:R-:W-:Y:S01]  /*d470*/  FFMA.FTZ R141, R67, R9.reuse, -R82.reuse ;  /* 0x00000009438d7223 */ /* 0x180fe20000010852 */
[----:B------:R-:W-:Y:S01]  /*d480*/  FFMA.FTZ R67, R70, R9, -R82 ;  /* 0x0000000946437223 */ /* 0x000fe20000010852 */
[----:B------:R-:W-:Y:S01]  /*d490*/  FSEL R70, R10, RZ, P3 ;  /* 0x000000ff0a467208 */ /* 0x000fe20001800000 */
[----:B------:R-:W-:-:S04]  /*d4a0*/  VIADD R46, R8, 0x300 ;  /* 0x00000300082e7836 */ /* 0x000fc80000000000 */
[----:B------:R-:W-:Y:S01]  /*d4b0*/  FADD.FTZ R70, -R70, R13 ;  /* 0x0000000d46467221 */ /* 0x000fe20000010100 */
[----:B------:R-:W-:Y:S02]  /*d4c0*/  R2UR UR10, R46 ;  /* 0x000000002e0a72ca */ /* 0x000fe400000e0000 */
[----:B------:R-:W-:Y:S01]  /*d4d0*/  IADD3 R46, R8, 0x380, RZ ;  /* 0x00000380082e7810 */ /* 0x000fe20007ffe0ff */
[----:B------:R-:W-:Y:S02]  /*d4e0*/  FMUL.FTZ R8, R70, R9 ;  /* 0x0000000946087220 */ /* 0x000fe40000410000 */
[----:B------:R-:W2:Y:S01]  /*d4f0*/  LDL R70, [R1+0x34] ;  /* 0x0000340001467983 */ /* 0x000ea20000100800 */
[----:B------:R-:W-:-:S05]  /*d500*/  IMAD.MOV.U32 R47, RZ, RZ, 0x40000040 ;  /* 0x40000040ff2f7424 */ /* 0x000fca00078e00ff */
[----:B------:R-:W-:Y:S01]  /*d510*/  R2UR UR11, R47 ;  /* 0x000000002f0b72ca */ /* 0x000fe200000e0000 */
[----:B------:R-:W-:Y:S02]  /*d520*/  WARPGROUP.DEPBAR.LE gsb0, 0x0 ;  /* 0x00008000000079c5 */ /* 0x000fe40000010000 */
[----:B------:R-:W-:-:S10]  /*d530*/  WARPGROUP.ARRIVE ;  /* 0x00000000000079c5 */ /* 0x000fd40000000000 */
[----:B------:R-:W-:Y:S01]  /*d540*/  HGMMA.64x64x16.F32 R88, R124, gdesc[UR8].tnspB, R88, gsb0 ;  /* 0x40e000087c587df0 */ /* 0x000fe20008000858 */
[----:B------:R-:W-:-:S05]  /*d550*/  FSEL R47, R11, RZ, P4 ;  /* 0x000000ff0b2f7208 */ /* 0x000fca0002000000 */
[----:B------:R-:W-:Y:S01]  /*d560*/  FADD.FTZ R13, -R47, R15 ;  /* 0x0000000f2f0d7221 */ /* 0x000fe20000010100 */
[----:B------:R-:W-:Y:S01]  /*d570*/  IMAD.MOV.U32 R47, RZ, RZ, 0x40000040 ;  /* 0x40000040ff2f7424 */ /* 0x000fe200078e00ff */
[----:B------:R-:W-:-:S04]  /*d580*/  R2UR UR10, R46 ;  /* 0x000000002e0a72ca */ /* 0x000fc800000e0000 */
[----:B------:R-:W-:Y:S01]  /*d590*/  R2UR UR11, R47 ;  /* 0x000000002f0b72ca */ /* 0x000fe200000e0000 */
[----:B------:R-:W0:Y:S01]  /*d5a0*/  S2R R85, SR_TID.X ;  /* 0x0000000000557919 */ /* 0x000e220000002100 */
[-C--:B------:R-:W-:Y:S01]  /*d5b0*/  FFMA.FTZ R44, R44, R9.reuse, -R64 ;  /* 0x000000092c2c7223 */ /* 0x080fe20000010840 */
[-C--:B------:R-:W-:Y:S01]  /*d5c0*/  FFMA.FTZ R149, R76, R9.reuse, -R82 ;  /* 0x000000094c957223 */ /* 0x080fe20000010852 */
[-C--:B------:R-:W-:Y:S01]  /*d5d0*/  FMUL.FTZ R13, R13, R9.reuse ;  /* 0x000000090d0d7220 */ /* 0x080fe20000410000 */
        /* <DEDUP_REMOVED lines=13> */
[----:B------:R-:W-:-:S02]  /*d6b0*/  WARPGROUP.DEPBAR.LE gsb0, 0x0 ;  /* 0x00008000000079c5 */ /* 0x000fc40000010000 */
[----:B------:R-:W-:-:S06]  /*d6c0*/  WARPGROUP.ARRIVE ;  /* 0x00000000000079c5 */ /* 0x000fcc0000000000 */
[----:B------:R-:W-:Y:S01]  /*d6d0*/  HGMMA.64x64x16.F32 R88, R120, gdesc[UR8].tnspB, R88, gsb0 ;  /* 0x40e0000878587df0 */ /* 0x000fe20008000858 */
        /* <DEDUP_REMOVED lines=9> */
[----:B------:R-:W-:-:S07]  /*d770*/  FFMA.FTZ R151, R78, R9, -R82 ;  /* 0x000000094e977223 */ /* 0x000fce0000010852 */
[----:B------:R-:W1:Y:S01]  /*d780*/  MUFU.EX2 R8, R8 ;  /* 0x0000000800087308 */ /* 0x000e620000000800 */
[----:B------:R-:W-:-:S07]  /*d790*/  FFMA.FTZ R76, R79, R9, -R82 ;  /* 0x000000094f4c7223 */ /* 0x000fce0000010852 */
[----:B------:R-:W-:Y:S01]  /*d7a0*/  MUFU.EX2 R149, R149 ;  /* 0x0000009500957308 */ /* 0x000fe20000000800 */
[----:B0-----:R-:W-:-:S07]  /*d7b0*/  SHF.R.U32.HI R84, RZ, 0x7, R85 ;  /* 0x00000007ff547819 */ /* 0x001fce0000011655 */
[----:B------:R-:W0:Y:S01]  /*d7c0*/  MUFU.EX2 R13, R13 ;  /* 0x0000000d000d7308 */ /* 0x000e220000000800 */
[----:B------:R-:W-:-:S07]  /*d7d0*/  FFMA.FTZ R145, R80, R9, -R82 ;  /* 0x0000000950917223 */ /* 0x000fce0000010852 */
[----:B------:R-:W3:Y:S01]  /*d7e0*/  MUFU.EX2 R148, R148 ;  /* 0x0000009400947308 */ /* 0x000ee20000000800 */
[----:B------:R-:W-:-:S07]  /*d7f0*/  @!P1 IMAD R46, R18, 0x8, R2 ;  /* 0x00000008122e9824 */ /* 0x000fce00078e0202 */
[----:B------:R-:W4:Y:S01]  /*d800*/  MUFU.EX2 R64, R64 ;  /* 0x0000004000407308 */ /* 0x000f220000000800 */
[----:B------:R-:W-:Y:S01]  /*d810*/  VIADD R15, R84, 0x9 ;  /* 0x00000009540f7836 */ /* 0x000fe20000000000 */
[----:B------:R-:W-:-:S06]  /*d820*/  ISETP.GE.U32.AND P3, PT, R85, 0x180, PT ;  /* 0x000001805500780c */ /* 0x000fcc0003f66070 */
[----:B------:R-:W5:Y:S01]  /*d830*/  MUFU.EX2 R150, R150 ;  /* 0x0000009600967308 */ /* 0x000f620000000800 */
[----:B------:R-:W-:Y:S01]  /*d840*/  FFMA.FTZ R63, R63, R9, -R82 ;  /* 0x000000093f3f7223 */ /* 0x000fe20000010852 */
[----:B------:R-:W-:-:S06]  /*d850*/  @!P1 VIADD R46, R46, 0x16840 ;  /* 0x000168402e2e9836 */ /* 0x000fcc0000000000 */
[----:B------:R-:W5:Y:S01]  /*d860*/  MUFU.EX2 R151, R151 ;  /* 0x0000009700977308 */ /* 0x000f620000000800 */
[----:B-1----:R-:W-:Y:S01]  /*d870*/  FFMA.FTZ R3, R8, R3, R44 ;  /* 0x0000000308037223 */ /* 0x002fe2000001002c */
[----:B------:R-:W-:-:S06]  /*d880*/  FFMA.FTZ R135, R49, R9, -R82 ;  /* 0x0000000931877223 */ /* 0x000fcc0000010852 */
[----:B------:R-:W1:Y:S01]  /*d890*/  MUFU.EX2 R45, R45 ;  /* 0x0000002d002d7308 */ /* 0x000e620000000800 */
[----:B------:R-:W-:Y:S01]  /*d8a0*/  SEL R47, R15, 0x9, !P3 ;  /* 0x000000090f2f7807 */ /* 0x000fe20005800000 */
[----:B0-----:R-:W-:-:S06]  /*d8b0*/  FFMA.FTZ R49, R13, R0, R149 ;  /* 0x000000000d317223 */ /* 0x001fcc0000010095 */
[----:B------:R-:W-:Y:S01]  /*d8c0*/  MUFU.EX2 R76, R76 ;  /* 0x0000004c004c7308 */ /* 0x000fe20000000800 */
[----:B------:R-:W-:Y:S01]  /*d8d0*/  FFMA.FTZ R147, R65, R9, -R82 ;  /* 0x0000000941937223 */ /* 0x000fe20000010852 */
[----:B------:R-:W-:Y:S01]  /*d8e0*/  @!P1 PRMT R46, RZ, 0x654, R46 ;  /* 0x00000654ff2e9816 */ /* 0x000fe2000000002e */
[----:B---3--:R-:W-:-:S05]  /*d8f0*/  FADD.FTZ R3, R148, R3 ;  /* 0x0000000394037221 */ /* 0x008fca0000010000 */
[----:B------:R-:W0:Y:S01]  /*d900*/  MUFU.EX2 R43, R43 ;  /* 0x0000002b002b7308 */ /* 0x000e220000000800 */
[----:B------:R-:W-:Y:S01]  /*d910*/  @!P1 LEA R0, R14, R2, 0x3 ;  /* 0x000000020e009211 */ /* 0x000fe200078e18ff */
[----:B------:R-:W-:-:S06]  /*d920*/  WARPGROUP.DEPBAR.LE gsb0, 0x0 ;  /* 0x00008000000079c5 */ /* 0x000fcc0000010000 */
[----:B------:R-:W3:Y:S01]  /*d930*/  MUFU.EX2 R145, R145 ;  /* 0x0000009100917308 */ /* 0x000ee20000000800 */
[----:B----4-:R-:W-:Y:S01]  /*d940*/  FADD.FTZ R14, R64, R49 ;  /* 0x00000031400e7221 */ /* 0x010fe20000010000 */
[-CC-:B------:R-:W-:Y:S01]  /*d950*/  FFMA.FTZ R65, R66, R9.reuse, -R82.reuse ;  /* 0x0000000942417223 */ /* 0x180fe20000010852 */
[----:B------:R0:W-:Y:S06]  /*d960*/  BAR.ARV R47, 0x100 ;  /* 0x0004002f0000751d */ /* 0x0001ec0000002000 */
[----:B------:R-:W4:Y:S01]  /*d970*/  MUFU.EX2 R63, R63 ;  /* 0x0000003f003f7308 */ /* 0x000f220000000800 */
[----:B------:R5:W-:Y:S01]  /*d980*/  @!P1 SYNCS.ARRIVE.TRANS64.RED.A1T0 RZ, [R46+URZ], RZ ;  /* 0x000000ff2eff99a7 */ /* 0x000be2000810043f */
[----:B------:R-:W-:-:S06]  /*d990*/  FFMA.FTZ R48, R48, R9, -R82 ;  /* 0x0000000930307223 */ /* 0x000fcc0000010852 */
[----:B------:R-:W4:Y:S01]  /*d9a0*/  MUFU.EX2 R42, R42 ;  /* 0x0000002a002a7308 */ /* 0x000f220000000800 */
[----:B-----5:R-:W-:Y:S01]  /*d9b0*/  FADD.FTZ R46, R150, R3 ;  /* 0x00000003962e7221 */ /* 0x020fe20000010000 */
[----:B------:R-:W-:-:S06]  /*d9c0*/  FADD.FTZ R3, R151, R14 ;  /* 0x0000000e97037221 */ /* 0x000fcc0000010000 */
[----:B------:R-:W5:Y:S01]  /*d9d0*/  MUFU.EX2 R147, R147 ;  /* 0x0000009300937308 */ /* 0x000f620000000800 */
[----:B-1----:R-:W-:Y:S01]  /*d9e0*/  FADD.FTZ R46, R45, R46 ;  /* 0x0000002e2d2e7221 */ /* 0x002fe20000010000 */
[----:B------:R-:W-:-:S06]  /*d9f0*/  FFMA.FTZ R66, R68, R9, -R82 ;  /* 0x0000000944427223 */ /* 0x000fcc0000010852 */
[----:B------:R-:W1:Y:S01]  /*da00*/  MUFU.EX2 R146, R146 ;  /* 0x0000009200927308 */ /* 0x000e620000000800 */
[----:B0-----:R-:W-:Y:S01]  /*da10*/  FADD.FTZ R47, R43, R46 ;  /* 0x0000002e2b2f7221 */ /* 0x001fe20000010000 */
[----:B------:R-:W-:-:S06]  /*da20*/  FFMA.FTZ R143, R69, R9, -R82 ;  /* 0x00000009458f7223 */ /* 0x000fcc0000010852 */
[----:B------:R-:W0:Y:S08]  /*da30*/  MUFU.EX2 R65, R65 ;  /* 0x0000004100417308 */ /* 0x000e300000000800 */
[----:B------:R3:W-:Y:S01]  /*da40*/  MUFU.EX2 R15, R48 ;  /* 0x00000030000f7308 */ /* 0x0007e20000000800 */
[----:B------:R-:W-:Y:S01]  /*da50*/  FADD.FTZ R47, R144, R47 ;  /* 0x0000002f902f7221 */ /* 0x000fe20000010000 */
[----:B---3--:R-:W-:-:S06]  /*da60*/  FADD.FTZ R48, R76, R3 ;  /* 0x000000034c307221 */ /* 0x008fcc0000010000 */
[----:B------:R-:W3:Y:S01]  /*da70*/  MUFU.EX2 R141, R141 ;  /* 0x0000008d008d7308 */ /* 0x000ee20000000800 */
[----:B------:R-:W-:-:S07]  /*da80*/  FADD.FTZ R48, R145, R48 ;  /* 0x0000003091307221 */ /* 0x000fce0000010000 */
[----:B------:R-:W3:Y:S01]  /*da90*/  MUFU.EX2 R41, R41 ;  /* 0x0000002900297308 */ /* 0x000ee20000000800 */
[----:B----4-:R-:W-:Y:S01]  /*daa0*/  FADD.FTZ R48, R63, R48 ;  /* 0x000000303f307221 */ /* 0x010fe20000010000 */
[----:B------:R-:W-:-:S06]  /*dab0*/  FADD.FTZ R47, R42, R47 ;  /* 0x0000002f2a2f7221 */ /* 0x000fcc0000010000 */
[----:B------:R-:W4:Y:S01]  /*dac0*/  MUFU.EX2 R66, R66 ;  /* 0x0000004200427308 */ /* 0x000f220000000800 */
[----:B-----5:R-:W-:Y:S01]  /*dad0*/  FADD.FTZ R48, R147, R48 ;  /* 0x0000003093307221 */ /* 0x020fe20000010000 */
[----:B------:R-:W-:Y:S01]  /*dae0*/  FFMA.FTZ R137, R71, R9, -R82 ;  /* 0x0000000947897223 */ /* 0x000fe20000010852 */
[----:B-1----:R-:W-:-:S05]  /*daf0*/  FADD.FTZ R47, R146, R47 ;  /* 0x0000002f922f7221 */ /* 0x002fca0000010000 */
[----:B------:R-:W1:Y:S01]  /*db00*/  MUFU.EX2 R142, R142 ;  /* 0x0000008e008e7308 */ /* 0x000e620000000800 */
[----:B0-----:R-:W-:Y:S01]  /*db10*/  FADD.FTZ R48, R65, R48 ;  /* 0x0000003041307221 */ /* 0x001fe20000010000 */
[----:B------:R-:W-:-:S06]  /*db20*/  FFMA.FTZ R68, R72, R9, -R82 ;  /* 0x0000000948447223 */ /* 0x000fcc0000010852 */
[----:B------:R-:W0:Y:S01]  /*db30*/  MUFU.EX2 R143, R143 ;  /* 0x0000008f008f7308 */ /* 0x000e220000000800 */
[----:B------:R-:W-:Y:S01]  /*db40*/  FADD.FTZ R46, R140, R47 ;  /* 0x0000002f8c2e7221 */ /* 0x000fe20000010000 */
[----:B---3--:R-:W-:-:S06]  /*db50*/  FADD.FTZ R47, R141, R48 ;  /* 0x000000308d2f7221 */ /* 0x008fcc0000010000 */
[----:B------:R-:W3:Y:S01]  /*db60*/  MUFU.EX2 R40, R40 ;  /* 0x0000002800287308 */ /* 0x000ee20000000800 */
[----:B------:R-:W-:-:S07]  /*db70*/  FFMA.FTZ R139, R73, R9, -R82 ;  /* 0x00000009498b7223 */ /* 0x000fce0000010852 */
[----:B------:R-:W5:Y:S01]  /*db80*/  MUFU.EX2 R67, R67 ;  /* 0x0000004300437308 */ /* 0x000f620000000800 */
[----:B------:R-:W-:Y:S01]  /*db90*/  FADD.FTZ R49, R41, R46 ;  /* 0x0000002e29317221 */ /* 0x000fe20000010000 */
[----:B----4-:R-:W-:-:S06]  /*dba0*/  FADD.FTZ R46, R66, R47 ;  /* 0x0000002f422e7221 */ /* 0x010fcc0000010000 */
[----:B------:R-:W4:Y:S01]  /*dbb0*/  MUFU.EX2 R136, R136 ;  /* 0x0000008800887308 */ /* 0x000f220000000800 */
[----:B------:R-:W-:-:S07]  /*dbc0*/  FFMA.FTZ R69, R74, R9, -R82 ;  /* 0x000000094a457223 */ /* 0x000fce0000010852 */
[----:B------:R-:W4:Y:S01]  /*dbd0*/  MUFU.EX2 R137, R137 ;  /* 0x0000008900897308 */ /* 0x000f220000000800 */
[----:B-1----:R-:W-:Y:S01]  /*dbe0*/  FADD.FTZ R49, R142, R49 ;  /* 0x000000318e317221 */ /* 0x002fe20000010000 */
[----:B0-----:R-:W-:-:S06]  /*dbf0*/  FADD.FTZ R46, R143, R46 ;  /* 0x0000002e8f2e7221 */ /* 0x001fcc0000010000 */
[----:B------:R-:W0:Y:S01]  /*dc00*/  MUFU.EX2 R39, R39 ;  /* 0x0000002700277308 */ /* 0x000e220000000800 */
[----:B------:R-:W-:-:S07]  /*dc10*/  FFMA.FTZ R133, R75, R9, -R82 ;  /* 0x000000094b857223 */ /* 0x000fce0000010852 */
[----:B------:R-:W1:Y:S01]  /*dc20*/  MUFU.EX2 R68, R68 ;  /* 0x0000004400447308 */ /* 0x000e620000000800 */
[----:B---3--:R-:W-:Y:S01]  /*dc30*/  FADD.FTZ R49, R40, R49 ;  /* 0x0000003128317221 */ /* 0x008fe20000010000 */
[----:B-----5:R-:W-:-:S06]  /*dc40*/  FADD.FTZ R46, R67, R46 ;  /* 0x0000002e432e7221 */ /* 0x020fcc0000010000 */
[----:B------:R-:W3:Y:S08]  /*dc50*/  MUFU.EX2 R138, R138 ;  /* 0x0000008a008a7308 */ /* 0x000ef00000000800 */
[----:B------:R-:W5:Y:S01]  /*dc60*/  MUFU.EX2 R139, R139 ;  /* 0x0000008b008b7308 */ /* 0x000f620000000800 */
[----:B----4-:R-:W-:Y:S01]  /*dc70*/  FADD.FTZ R48, R136, R49 ;  /* 0x0000003188307221 */ /* 0x010fe20000010000 */
[----:B------:R-:W-:-:S06]  /*dc80*/  FADD.FTZ R47, R137, R46 ;  /* 0x0000002e892f7221 */ /* 0x000fcc0000010000 */
[----:B------:R-:W4:Y:S01]  /*dc90*/  MUFU.EX2 R38, R38 ;  /* 0x0000002600267308 */ /* 0x000f220000000800 */
[----:B------:R-:W-:-:S07]  /*dca0*/  F2FP.F16.F32.PACK_AB R150, R45, R150 ;  /* 0x000000962d96723e */ /* 0x000fce00000000ff */
[----:B------:R-:W2:Y:S01]  /*dcb0*/  MUFU.EX2 R69, R69 ;  /* 0x0000004500457308 */ /* 0x000ea20000000800 */
[----:B------:R-:W-:Y:S01]  /*dcc0*/  F2FP.F16.F32.PACK_AB R148, R148, R44 ;  /* 0x0000002c9494723e */ /* 0x000fe200000000ff */
[----:B0-----:R-:W-:-:S06]  /*dcd0*/  FADD.FTZ R45, R39, R48 ;  /* 0x00000030272d7221 */ /* 0x001fcc0000010000 */
[----:B------:R-:W0:Y:S01]  /*dce0*/  MUFU.EX2 R132, R132 ;  /* 0x0000008400847308 */ /* 0x000e220000000800 */
[----:B-1----:R-:W-:Y:S01]  /*dcf0*/  FADD.FTZ R44, R68, R47 ;  /* 0x0000002f442c7221 */ /* 0x002fe20000010000 */
[----:B------:R-:W-:-:S06]  /*dd00*/  @!P1 VIADD R0, R0, 0x16860 ;  /* 0x0001686000009836 */ /* 0x000fcc0000000000 */
[----:B------:R-:W1:Y:S01]  /*dd10*/  MUFU.EX2 R133, R133 ;  /* 0x0000008500857308 */ /* 0x000e620000000800 */
[----:B------:R-:W-:Y:S01]  /*dd20*/  FFMA.FTZ R50, R50, R9, -R82 ;  /* 0x0000000932327223 */ /* 0x000fe20000010852 */
[----:B---3--:R-:W-:-:S06]  /*dd30*/  FADD.FTZ R45, R138, R45 ;  /* 0x0000002d8a2d7221 */ /* 0x008fcc0000010000 */
[----:B------:R-:W3:Y:S01]  /*dd40*/  MUFU.EX2 R37, R37 ;  /* 0x0000002500257308 */ /* 0x000ee20000000800 */
[----:B-----5:R-:W-:Y:S01]  /*dd50*/  FADD.FTZ R44, R139, R44 ;  /* 0x0000002c8b2c7221 */ /* 0x020fe20000010000 */
[----:B------:R-:W-:Y:S01]  /*dd60*/  FFMA.FTZ R129, R51, R9, -R82 ;  /* 0x0000000933817223 */ /* 0x000fe20000010852 */
[----:B------:R-:W-:-:S05]  /*dd70*/  @!P1 PRMT R14, RZ, 0x654, R0 ;  /* 0x00000654ff0e9816 */ /* 0x000fca0000000000 */
[----:B------:R-:W5:Y:S01]  /*dd80*/  MUFU.EX2 R134, R134 ;  /* 0x0000008600867308 */ /* 0x000f620000000800 */
[----:B----4-:R-:W-:Y:S01]  /*dd90*/  FADD.FTZ R45, R38, R45 ;  /* 0x0000002d262d7221 */ /* 0x010fe20000010000 */
[----:B--2---:R-:W-:-:S06]  /*dda0*/  FADD.FTZ R44, R69, R44 ;  /* 0x0000002c452c7221 */ /* 0x004fcc0000010000 */
        /* <DEDUP_REMOVED lines=8> */
[----:B------:R3:W-:Y:S06]  /*de30*/  @!P1 SYNCS.ARRIVE.TRANS64.RED.A1T0 RZ, [R14+URZ], RZ ;  /* 0x000000ff0eff99a7 */ /* 0x0007ec000810043f */
[----:B------:R-:W4:Y:S01]  /*de40*/  MUFU.EX2 R24, R24 ;  /* 0x0000001800187308 */ /* 0x000f220000000800 */
[----:B------:R-:W-:Y:S01]  /*de50*/  FADD.FTZ R44, R15, R44 ;  /* 0x0000002c0f2c7221 */ /* 0x000fe20000010000 */
[----:B---3--:R-:W-:-:S06]  /*de60*/  FFMA.FTZ R14, R54, R9, -R82 ;  /* 0x00000009360e7223 */ /* 0x008fcc0000010852 */
[----:B------:R-:W3:Y:S01]  /*de70*/  MUFU.EX2 R129, R129 ;  /* 0x0000008100817308 */ /* 0x000ee20000000800 */
[----:B------:R-:W-:Y:S01]  /*de80*/  F2FP.F16.F32.PACK_AB R140, R41, R140 ;  /* 0x0000008c298c723e */ /* 0x000fe200000000ff */
[----:B-----5:R-:W-:-:S06]  /*de90*/  FADD.FTZ R45, R134, R45 ;  /* 0x0000002d862d7221 */ /* 0x020fcc0000010000 */
[----:B------:R-:W5:Y:S01]  /*dea0*/  MUFU.EX2 R25, R25 ;  /* 0x0000001900197308 */ /* 0x000f620000000800 */
[----:B--2---:R-:W-:Y:S01]  /*deb0*/  FADD.FTZ R41, R135, R44 ;  /* 0x0000002c87297221 */ /* 0x004fe20000010000 */
[----:B------:R-:W-:-:S06]  /*dec0*/  FFMA.FTZ R125, R55, R9, -R82 ;  /* 0x00000009377d7223 */ /* 0x000fcc0000010852 */
[----:B------:R-:W2:Y:S01]  /*ded0*/  MUFU.EX2 R3, R3 ;  /* 0x0000000300037308 */ /* 0x000ea20000000800 */
[----:B------:R-:W-:Y:S01]  /*dee0*/  F2FP.F16.F32.PACK_AB R142, R40, R142 ;  /* 0x0000008e288e723e */ /* 0x000fe200000000ff */
[----:B0-----:R-:W-:-:S06]  /*def0*/  FADD.FTZ R45, R36, R45 ;  /* 0x0000002d242d7221 */ /* 0x001fcc0000010000 */
[----:B------:R-:W0:Y:S01]  /*df00*/  MUFU.EX2 R26, R26 ;  /* 0x0000001a001a7308 */ /* 0x000e220000000800 */
[----:B-1----:R-:W-:-:S07]  /*df10*/  FADD.FTZ R40, R0, R41 ;  /* 0x0000002900287221 */ /* 0x002fce0000010000 */
[----:B------:R-:W1:Y:S01]  /*df20*/  MUFU.EX2 R131, R131 ;  /* 0x0000008300837308 */ /* 0x000e620000000800 */
[----:B------:R-:W-:Y:S01]  /*df30*/  F2FP.F16.F32.PACK_AB R146, R146, R42 ;  /* 0x0000002a9292723e */ /* 0x000fe200000000ff */
[----:B------:R-:W-:Y:S01]  /*df40*/  FFMA.FTZ R56, R56, R9, -R82 ;  /* 0x0000000938387223 */ /* 0x000fe20000010852 */
[----:B----4-:R-:W-:-:S05]  /*df50*/  FADD.FTZ R42, R24, R45 ;  /* 0x0000002d182a7221 */ /* 0x010fca0000010000 */
[----:B------:R-:W4:Y:S01]  /*df60*/  MUFU.EX2 R27, R27 ;  /* 0x0000001b001b7308 */ /* 0x000f220000000800 */
[----:B---3--:R-:W-:Y:S01]  /*df70*/  FADD.FTZ R40, R129, R40 ;  /* 0x0000002881287221 */ /* 0x008fe20000010000 */
[----:B------:R-:W-:-:S06]  /*df80*/  FFMA.FTZ R57, R57, R9, -R82 ;  /* 0x0000000939397223 */ /* 0x000fcc0000010852 */
[----:B------:R-:W3:Y:S01]  /*df90*/  MUFU.EX2 R14, R14 ;  /* 0x0000000e000e7308 */ /* 0x000ee20000000800 */
[----:B------:R-:W-:Y:S02]  /*dfa0*/  F2FP.F16.F32.PACK_AB R144, R144, R43 ;  /* 0x0000002b9090723e */ /* 0x000fe400000000ff */
[----:B------:R-:W-:-:S05]  /*dfb0*/  F2FP.F16.F32.PACK_AB R136, R39, R136 ;  /* 0x000000882788723e */ /* 0x000fca00000000ff */
[----:B------:R-:W3:Y:S01]  /*dfc0*/  MUFU.EX2 R28, R28 ;  /* 0x0000001c001c7308 */ /* 0x000ee20000000800 */
[----:B-----5:R-:W-:Y:S01]  /*dfd0*/  FADD.FTZ R39, R25, R42 ;  /* 0x0000002a19277221 */ /* 0x020fe20000010000 */
[----:B--2---:R-:W-:-:S06]  /*dfe0*/  FADD.FTZ R40, R3, R40 ;  /* 0x0000002803287221 */ /* 0x004fcc0000010000 */
[----:B------:R-:W2:Y:S01]  /*dff0*/  MUFU.EX2 R125, R125 ;  /* 0x0000007d007d7308 */ /* 0x000ea20000000800 */
[----:B------:R-:W-:Y:S01]  /*e000*/  FFMA.FTZ R58, R58, R9, -R82 ;  /* 0x000000093a3a7223 */ /* 0x000fe20000010852 */
[----:B------:R-:W-:Y:S01]  /*e010*/  F2FP.F16.F32.PACK_AB R138, R38, R138 ;  /* 0x0000008a268a723e */ /* 0x000fe200000000ff */
[----:B0-----:R-:W-:-:S05]  /*e020*/  FADD.FTZ R38, R26, R39 ;  /* 0x000000271a267221 */ /* 0x001fca0000010000 */
[----:B------:R-:W0:Y:S01]  /*e030*/  MUFU.EX2 R29, R29 ;  /* 0x0000001d001d7308 */ /* 0x000e220000000800 */
[----:B-1----:R-:W-:Y:S01]  /*e040*/  FADD.FTZ R39, R131, R40 ;  /* 0x0000002883277221 */ /* 0x002fe20000010000 */
[----:B------:R-:W-:-:S06]  /*e050*/  FFMA.FTZ R59, R59, R9, -R82 ;  /* 0x000000093b3b7223 */ /* 0x000fcc0000010852 */
[----:B------:R-:W1:Y:S01]  /*e060*/  MUFU.EX2 R43, R56 ;  /* 0x00000038002b7308 */ /* 0x000e620000000800 */
[----:B------:R-:W-:Y:S01]  /*e070*/  F2FP.F16.F32.PACK_AB R132, R37, R132 ;  /* 0x000000842584723e */ /* 0x000fe200000000ff */
[----:B----4-:R-:W-:-:S06]  /*e080*/  FADD.FTZ R37, R27, R38 ;  /* 0x000000261b257221 */ /* 0x010fcc0000010000 */
[----:B------:R-:W4:Y:S01]  /*e090*/  MUFU.EX2 R30, R30 ;  /* 0x0000001e001e7308 */ /* 0x000f220000000800 */
[----:B---3--:R-:W-:Y:S01]  /*e0a0*/  FADD.FTZ R38, R14, R39 ;  /* 0x000000270e267221 */ /* 0x008fe20000010000 */
[----:B------:R-:W-:-:S06]  /*e0b0*/  FFMA.FTZ R60, R60, R9, -R82 ;  /* 0x000000093c3c7223 */ /* 0x000fcc0000010852 */
[----:B------:R-:W3:Y:S01]  /*e0c0*/  MUFU.EX2 R57, R57 ;  /* 0x0000003900397308 */ /* 0x000ee20000000800 */
[----:B------:R-:W-:Y:S01]  /*e0d0*/  FADD.FTZ R40, R28, R37 ;  /* 0x000000251c287221 */ /* 0x000fe20000010000 */
[----:B--2---:R-:W-:-:S06]  /*e0e0*/  FADD.FTZ R38, R125, R38 ;  /* 0x000000267d267221 */ /* 0x004fcc0000010000 */
[----:B------:R-:W2:Y:S01]  /*e0f0*/  MUFU.EX2 R31, R31 ;  /* 0x0000001f001f7308 */ /* 0x000ea20000000800 */
[----:B------:R-:W-:-:S07]  /*e100*/  FFMA.FTZ R61, R61, R9, -R82 ;  /* 0x000000093d3d7223 */ /* 0x000fce0000010852 */
[----:B------:R-:W5:Y:S01]  /*e110*/  MUFU.EX2 R58, R58 ;  /* 0x0000003a003a7308 */ /* 0x000f620000000800 */
[----:B------:R-:W-:Y:S01]  /*e120*/  F2FP.F16.F32.PACK_AB R133, R15, R133 ;  /* 0x000000850f85723e */ /* 0x000fe200000000ff */
[----:B0-----:R-:W-:-:S06]  /*e130*/  FADD.FTZ R15, R29, R40 ;  /* 0x000000281d0f7221 */ /* 0x001fcc0000010000 */
[----:B------:R-:W0:Y:S01]  /*e140*/  MUFU.EX2 R32, R32 ;  /* 0x0000002000207308 */ /* 0x000e220000000800 */
[----:B-1----:R-:W-:Y:S01]  /*e150*/  FADD.FTZ R38, R43, R38 ;  /* 0x000000262b267221 */ /* 0x002fe20000010000 */
[----:B------:R-:W-:-:S06]  /*e160*/  FFMA.FTZ R62, R62, R9, -R82 ;  /* 0x000000093e3e7223 */ /* 0x000fcc0000010852 */
[----:B------:R-:W1:Y:S01]  /*e170*/  MUFU.EX2 R59, R59 ;  /* 0x0000003b003b7308 */ /* 0x000e620000000800 */
[----:B------:R-:W-:Y:S01]  /*e180*/  F2FP.F16.F32.PACK_AB R135, R0, R135 ;  /* 0x000000870087723e */ /* 0x000fe200000000ff */
[----:B----4-:R-:W-:Y:S01]  /*e190*/  FADD.FTZ R0, R30, R15 ;  /* 0x0000000f1e007221 */ /* 0x010fe20000010000 */
[----:B------:R-:W-:-:S05]  /*e1a0*/  F2FP.F16.F32.PACK_AB R129, R3, R129 ;  /* 0x000000810381723e */ /* 0x000fca00000000ff */
[----:B------:R-:W4:Y:S01]  /*e1b0*/  MUFU.EX2 R33, R33 ;  /* 0x0000002100217308 */ /* 0x000f220000000800 */
[----:B---3--:R-:W-:-:S07]  /*e1c0*/  FADD.FTZ R3, R57, R38 ;  /* 0x0000002639037221 */ /* 0x008fce0000010000 */
[----:B------:R-:W3:Y:S01]  /*e1d0*/  MUFU.EX2 R60, R60 ;  /* 0x0000003c003c7308 */ /* 0x000ee20000000800 */
[----:B--2---:R-:W-:Y:S01]  /*e1e0*/  FADD.FTZ R15, R31, R0 ;  /* 0x000000001f0f7221 */ /* 0x004fe20000010000 */
[----:B-----5:R-:W-:-:S06]  /*e1f0*/  FADD.FTZ R0, R58, R3 ;  /* 0x000000033a007221 */ /* 0x020fcc0000010000 */
[----:B------:R-:W2:Y:S01]  /*e200*/  MUFU.EX2 R34, R34 ;  /* 0x0000002200227308 */ /* 0x000ea20000000800 */
[----:B------:R-:W-:-:S07]  /*e210*/  ISETP.GT.AND P3, PT, R12, R70, PT ;  /* 0x000000460c00720c */ /* 0x000fce0003f64270 */
[----:B------:R-:W5:Y:S01]  /*e220*/  MUFU.EX2 R61, R61 ;  /* 0x0000003d003d7308 */ /* 0x000f620000000800 */
[----:B------:R-:W-:Y:S01]  /*e230*/  F2FP.F16.F32.PACK_AB R131, R14, R131 ;  /* 0x000000830e83723e */ /* 0x000fe200000000ff */
[----:B0-----:R-:W-:-:S06]  /*e240*/  FADD.FTZ R14, R32, R15 ;  /* 0x0000000f200e7221 */ /* 0x001fcc0000010000 */
[----:B------:R-:W0:Y:S01]  /*e250*/  MUFU.EX2 R35, R35 ;  /* 0x0000002300237308 */ /* 0x000e220000000800 */
[----:B-1----:R-:W-:-:S07]  /*e260*/  FADD.FTZ R3, R59, R0 ;  /* 0x000000003b037221 */ /* 0x002fce0000010000 */
[----:B------:R-:W1:Y:S01]  /*e270*/  MUFU.EX2 R62, R62 ;  /* 0x0000003e003e7308 */ /* 0x000e620000000800 */
[----:B----4-:R-:W-:Y:S01]  /*e280*/  FADD.FTZ R15, R33, R14 ;  /* 0x0000000e210f7221 */ /* 0x010fe20000010000 */
[----:B---3--:R-:W-:-:S03]  /*e290*/  FADD.FTZ R0, R60, R3 ;  /* 0x000000033c007221 */ /* 0x008fc60000010000 */
[----:B--2---:R-:W-:Y:S01]  /*e2a0*/  FADD.FTZ R14, R34, R15 ;  /* 0x0000000f220e7221 */ /* 0x004fe20000010000 */
[----:B-----5:R-:W-:Y:S01]  /*e2b0*/  FADD.FTZ R0, R61, R0 ;  /* 0x000000003d007221 */ /* 0x020fe20000010000 */
[-C--:B------:R-:W-:Y:S01]  /*e2c0*/  FMUL.FTZ R88, R88, R8.reuse ;  /* 0x0000000858587220 */ /* 0x080fe20000410000 */
[-C--:B------:R-:W-:Y:S01]  /*e2d0*/  FMUL.FTZ R89, R89, R8.reuse ;  /* 0x0000000859597220 */ /* 0x080fe20000410000 */
[----:B0-----:R-:W-:Y:S01]  /*e2e0*/  FADD.FTZ R3, R35, R14 ;  /* 0x0000000e23037221 */ /* 0x001fe20000010000 */
        /* <DEDUP_REMOVED lines=31> */
[----:B-1----:R-:W-:Y:S01]  /*e4e0*/  FADD.FTZ R0, R62, R0 ;  /* 0x000000003e007221 */ /* 0x002fe20000010000 */
[----:B------:R-:W-:Y:S01]  /*e4f0*/  F2FP.F16.F32.PACK_AB R151, R76, R151 ;  /* 0x000000974c97723e */ /* 0x000fe200000000ff */
[----:B------:R-:W-:Y:S01]  /*e500*/  VIADD R12, R12, 0xffffffff ;  /* 0xffffffff0c0c7836 */ /* 0x000fe20000000000 */
        /* <DEDUP_REMOVED lines=20> */
[----:B------:R-:W-:Y:S01]  /*e650*/  MOV R15, R11 ;  /* 0x0000000b000f7202 */ /* 0x000fe20000000f00 */
[----:B------:R-:W-:Y:S06]  /*e660*/  @P3 BRA `(.L_x_15001) ;  /* 0xffffffcc00a83947 */ /* 0x000fec000383ffff */
.L_x_14991:
[----:B------:R-:W-:-:S13]  /*e670*/  ISETP.GE.AND P2, PT, R12, RZ, PT ;  /* 0x000000ff0c00720c */ /* 0x000fda0003f46270 */
[----:B------:R-:W-:Y:S05]  /*e680*/  @!P2 BRA `(.L_x_15002) ;  /* 0x0000002400cca947 */ /* 0x000fea0003800000 */
[----:B------:R-:W-:Y:S01]  /*e690*/  IMAD.MOV.U32 R13, RZ, RZ, R11 ;  /* 0x000000ffff0d7224 */ /* 0x000fe200078e000b */
[----:B------:R-:W-:Y:S01]  /*e6a0*/  MOV R14, R18 ;  /* 0x00000012000e7202 */ /* 0x000fe20000000f00 */
[----:B------:R-:W-:Y:S02]  /*e6b0*/  IMAD.MOV.U32 R15, RZ, RZ, R10 ;  /* 0x000000ffff0f7224 */ /* 0x000fe400078e000a */
[----:B------:R-:W-:-:S07]  /*e6c0*/  IMAD.MOV.U32 R8, RZ, RZ, R23 ;  /* 0x000000ffff087224 */ /* 0x000fce00078e0017 */
.L_x_15012:
        /* <DEDUP_REMOVED lines=11> */
.L_x_15004:
[----:B------:R-:W-:Y:S01]  /*e780*/  IMAD R9, R18, 0x8, R2 ;  /* 0x0000000812097824 */ /* 0x000fe200078e0202 */
[----:B------:R-:W-:-:S04]  /*e790*/  SHF.L.U32 R10, R23, 0x1f, RZ ;  /* 0x0000001f170a7819 */ /* 0x000fc800000006ff */
[----:B------:R0:W1:Y:S01]  /*e7a0*/  SYNCS.PHASECHK.TRANS64.TRYWAIT P3, [R9+URZ+0x16830], R10 ;  /* 0x0168300a090075a7 */ /* 0x000062000806017f */
[----:B------:R-:W-:Y:S05]  /*e7b0*/  @!P0 BRA `(.L_x_15005) ;  /* 0x0000000000048947 */ /* 0x000fea0003800000 */
[----:B------:R-:W-:Y:S01]  /*e7c0*/  BPT.TRAP 0x1 ;  /* 0x000000040000795c */ /* 0x000fe20000300000 */
.L_x_15005:
[----:B------:R-:W-:Y:S04]  /*e7d0*/  BSSY B0, `(.L_x_15003) ;  /* 0x0000004000007945 */ /* 0x000fe80003800000 */
[----:B-1----:R-:W-:Y:S05]  /*e7e0*/  @P3 BRA `(.L_x_15006) ;  /* 0x0000000000083947 */ /* 0x002fea0003800000 */
[----:B------:R-:W1:Y:S02]  /*e7f0*/  SYNCS.PHASECHK.TRANS64.TRYWAIT P3, [R9+URZ+0x16830], R10 ;  /* 0x0168300a090075a7 */ /* 0x000e64000806017f */
[----:B-1----:R-:W-:Y:S05]  /*e800*/  @!P3 BRA `(.L_x_15007) ;  /* 0x000000bc0014b947 */ /* 0x002fea0003800000 */
.L_x_15006:
[----:B------:R-:W-:Y:S05]  /*e810*/  BSYNC B0 ;  /* 0x0000000000007941 */ /* 0x000fea0003800000 */
.L_x_15003:
        /* <DEDUP_REMOVED lines=44> */
.L_x_15009:
[----:B------:R-:W-:Y:S01]  /*eae0*/  SHF.L.U32 R8, R8, 0x1f, RZ ;  /* 0x0000001f08087819 */ /* 0x000fe200000006ff */
[----:B------:R-:W-:-:S04]  /*eaf0*/  IMAD R9, R14, 0x8, R2 ;  /* 0x000000080e097824 */ /* 0x000fc800078e0202 */
[----:B------:R0:W1:Y:S01]  /*eb00*/  SYNCS.PHASECHK.TRANS64.TRYWAIT P2, [R9+URZ+0x16850], R8 ;  /* 0x01685008090075a7 */ /* 0x000062000804017f */
[----:B------:R-:W-:Y:S05]  /*eb10*/  @!P0 BRA `(.L_x_15010) ;  /* 0x0000000000048947 */ /* 0x000fea0003800000 */
[----:B------:R-:W-:Y:S01]  /*eb20*/  BPT.TRAP 0x1 ;  /* 0x000000040000795c */ /* 0x000fe20000300000 */
.L_x_15010:
[----:B-1----:R-:W-:Y:S05]  /*eb30*/  @P2 BRA `(.L_x_15008) ;  /* 0x0000000000082947 */ /* 0x002fea0003800000 */
[----:B------:R-:W1:Y:S02]  /*eb40*/  SYNCS.PHASECHK.TRANS64.TRYWAIT P2, [R9+URZ+0x16850], R8 ;  /* 0x01685008090075a7 */ /* 0x000e64000804017f */
[----:B-1----:R-:W-:Y:S05]  /*eb50*/  @!P2 BRA `(.L_x_15011) ;  /* 0x000000b80054a947 */ /* 0x002fea0003800000 */
.L_x_15008:
        /* <DEDUP_REMOVED lines=13> */
[----:B------:R-:W-:Y:S01]  /*ec30*/  FMUL.FTZ R63, R63, UR4 ;  /* 0x000000043f3f7c20 */ /* 0x000fe20008410000 */
[----:B------:R-:W-:Y:S01]  /*ec40*/  FMUL.FTZ R66, R66, UR4 ;  /* 0x0000000442427c20 */ /* 0x000fe20008410000 */
[----:B------:R-:W-:Y:S01]  /*ec50*/  FMUL.FTZ R67, R67, UR4 ;  /* 0x0000000443437c20 */ /* 0x000fe20008410000 */
[C---:B------:R-:W-:Y:S02]  /*ec60*/  R2UR UR10, R8.reuse ;  /* 0x00000000080a72ca */ /* 0x040fe400000e0000 */
[----:B------:R-:W-:Y:S01]  /*ec70*/  IADD3 R10, R8, 0x80, RZ ;  /* 0x00000080080a7810 */ /* 0x000fe20007ffe0ff */
[----:B------:R-:W-:Y:S08]  /*ec80*/  MUFU.TANH R63, R63 ;  /* 0x0000003f003f7308 */ /* 0x000ff00000002400 */
[----:B------:R-:W-:Y:S02]  /*ec90*/  MUFU.TANH R66, R66 ;  /* 0x0000004200427308 */ /* 0x000fe40000002400 */
[----:B------:R-:W-:Y:S01]  /*eca0*/  HGMMA.64x64x16.F32 R88, R148, gdesc[UR8].tnspB, R88, gsb0 ;  /* 0x40e0000894587df0 */ /* 0x000fe20008000858 */
[----:B------:R-:W-:Y:S01]  /*ecb0*/  R2UR UR10, R10 ;  /* 0x000000000a0a72ca */ /* 0x000fe200000e0000 */
[----:B------:R-:W-:Y:S01]  /*ecc0*/  VIADD R10, R8, 0x100 ;  /* 0x00000100080a7836 */ /* 0x000fe20000000000 */
[----:B------:R-:W-:Y:S01]  /*ecd0*/  R2UR UR11, R11 ;  /* 0x000000000b0b72ca */ /* 0x000fe200000e0000 */
[----:B------:R-:W-:-:S02]  /*ece0*/  IMAD.MOV.U32 R11, RZ, RZ, 0x40000040 ;  /* 0x40000040ff0b7424 */ /* 0x000fc400078e00ff */
[----:B------:R-:W-:Y:S01]  /*ecf0*/  MUFU.TANH R67, R67 ;  /* 0x0000004300437308 */ /* 0x000fe20000002400 */
[----:B------:R-:W-:Y:S02]  /*ed00*/  WARPGROUP.DEPBAR.LE gsb0, 0x0 ;  /* 0x00008000000079c5 */ /* 0x000fe40000010000 */
        /* <DEDUP_REMOVED lines=8> */
[----:B------:R-:W-:Y:S01]  /*ed90*/  FMUL.FTZ R151, R34, UR4 ;  /* 0x0000000422977c20 */ /* 0x000fe20008410000 */
[----:B------:R-:W-:Y:S01]  /*eda0*/  R2UR UR11, R11 ;  /* 0x000000000b0b72ca */ /* 0x000fe200000e0000 */
[----:B0-----:R-:W-:Y:S01]  /*edb0*/  FMUL.FTZ R26, R29, UR4 ;  /* 0x000000041d1a7c20 */ /* 0x001fe20008410000 */
[----:B------:R-:W-:Y:S01]  /*edc0*/  MOV R11, 0x40000040 ;  /* 0x40000040000b7802 */ /* 0x000fe20000000f00 */
        /* <DEDUP_REMOVED lines=9> */
[----:B0-----:R-:W-:Y:S01]  /*ee60*/  FMUL.FTZ R27, R32, UR4 ;  /* 0x00000004201b7c20 */ /* 0x001fe20008410000 */
[----:B------:R-:W-:Y:S01]  /*ee70*/  FMUL.FTZ R32, R41, UR4 ;  /* 0x0000000429207c20 */ /* 0x000fe20008410000 */
[----:B------:R-:W-:Y:S01]  /*ee80*/  FMUL.FTZ R41, R52, UR4 ;  /* 0x0000000434297c20 */ /* 0x000fe20008410000 */
[----:B------:R-:W-:Y:S01]  /*ee90*/  FMUL.FTZ R68, R85, UR4 ;  /* 0x0000000455447c20 */ /* 0x000fe20008410000 */
[C---:B------:R-:W-:Y:S01]  /*eea0*/  VIADD R10, R8.reuse, 0x180 ;  /* 0x00000180080a7836 */ /* 0x040fe20000000000 */
[----:B------:R-:W-:Y:S01]  /*eeb0*/  IADD3 R52, R8, 0x200, RZ ;  /* 0x0000020008347810 */ /* 0x000fe20007ffe0ff */
[----:B------:R-:W-:Y:S01]  /*eec0*/  FMUL.FTZ R69, R70, UR4 ;  /* 0x0000000446457c20 */ /* 0x000fe20008410000 */
[----:B------:R-:W-:Y:S01]  /*eed0*/  MUFU.TANH R27, R27 ;  /* 0x0000001b001b7308 */ /* 0x000fe20000002400 */
[----:B------:R-:W-:Y:S01]  /*eee0*/  FMUL.FTZ R70, R71, UR4 ;  /* 0x0000000447467c20 */ /* 0x000fe20008410000 */
[----:B------:R-:W-:Y:S01]  /*eef0*/  FMUL.FTZ R71, R74, UR4 ;  /* 0x000000044a477c20 */ /* 0x000fe20008410000 */
[----:B------:R-:W-:Y:S01]  /*ef00*/  FMUL.FTZ R72, R75, UR4 ;  /* 0x000000044b487c20 */ /* 0x000fe20008410000 */
[----:B------:R-:W-:Y:S01]  /*ef10*/  FMUL.FTZ R74, R79, UR4 ;  /* 0x000000044f4a7c20 */ /* 0x000fe20008410000 */
[----:B------:R-:W-:-:S03]  /*ef20*/  FMUL.FTZ R75, R82, UR4 ;  /* 0x00000004524b7c20 */ /* 0x000fc60008410000 */
        /* <DEDUP_REMOVED lines=12> */
[----:B------:R-:W-:Y:S01]  /*eff0*/  FMUL.FTZ R145, R39, UR4 ;  /* 0x0000000427917c20 */ /* 0x000fe20008410000 */
[----:B------:R-:W-:Y:S01]  /*f000*/  HGMMA.64x64x16.F32 R88, R140, gdesc[UR8].tnspB, R88, gsb0 ;  /* 0x40e000088c587df0 */ /* 0x000fe20008000858 */
[----:B------:R-:W-:Y:S01]  /*f010*/  R2UR UR11, R11 ;  /* 0x000000000b0b72ca */ /* 0x000fe200000e0000 */
[----:B------:R-:W-:Y:S01]  /*f020*/  FMUL.FTZ R11, R24, UR4 ;  /* 0x00000004180b7c20 */ /* 0x000fe20008410000 */
[----:B------:R-:W-:Y:S01]  /*f030*/  FMUL.FTZ R24, R25, UR4 ;  /* 0x0000000419187c20 */ /* 0x000fe20008410000 */
[----:B------:R-:W-:Y:S01]  /*f040*/  FMUL.FTZ R25, R28, UR4 ;  /* 0x000000041c197c20 */ /* 0x000fe20008410000 */
[----:B------:R-:W-:Y:S01]  /*f050*/  FMUL.FTZ R28, R33, UR4 ;  /* 0x00000004211c7c20 */ /* 0x000fe20008410000 */
[----:B0-----:R-:W-:Y:S01]  /*f060*/  FMUL.FTZ R30, R37, UR4 ;  /* 0x00000004251e7c20 */ /* 0x001fe20008410000 */
        /* <DEDUP_REMOVED lines=18> */
[----:B------:R-:W-:Y:S01]  /*f190*/  R2UR UR10, R10 ;  /* 0x000000000a0a72ca */ /* 0x000fe200000e0000 */
[----:B-1----:R-:W-:-:S02]  /*f1a0*/  IMAD.MOV.U32 R84, RZ, RZ, R150 ;  /* 0x000000ffff547224 */ /* 0x002fc400078e0096 */
[----:B------:R-:W-:Y:S01]  /*f1b0*/  FMUL.FTZ R73, R78, UR4 ;  /* 0x000000044e497c20 */ /* 0x000fe20008410000 */
[----:B------:R-:W-:Y:S01]  /*f1c0*/  FMUL.FTZ R76, R83, UR4 ;  /* 0x00000004534c7c20 */ /* 0x000fe20008410000 */
[----:B------:R-:W-:Y:S01]  /*f1d0*/  FMUL.FTZ R77, R86, UR4 ;  /* 0x00000004564d7c20 */ /* 0x000fe20008410000 */
[----:B------:R-:W-:Y:S01]  /*f1e0*/  FMUL.FTZ R78, R87, UR4 ;  /* 0x00000004574e7c20 */ /* 0x000fe20008410000 */
[----:B------:R-:W1:Y:S01]  /*f1f0*/  MUFU.TANH R25, R25 ;  /* 0x0000001900197308 */ /* 0x000e620000002400 */
[----:B--2---:R-:W-:-:S07]  /*f200*/  FMNMX.FTZ R9, R11, R15, !PT ;  /* 0x0000000f0b097209 */ /* 0x004fce0007810000 */
[----:B------:R-:W2:Y:S01]  /*f210*/  MUFU.TANH R28, R28 ;  /* 0x0000001c001c7308 */ /* 0x000ea20000002400 */
[----:B0-----:R-:W-:-:S07]  /*f220*/  FMNMX.FTZ R9, R24, R9, !PT ;  /* 0x0000000918097209 */ /* 0x001fce0007810000 */
[----:B------:R-:W0:Y:S01]  /*f230*/  MUFU.TANH R30, R30 ;  /* 0x0000001e001e7308 */ /* 0x000e220000002400 */
[----:B-1----:R-:W-:-:S04]  /*f240*/  FMNMX.FTZ R9, R25, R9, !PT ;  /* 0x0000000919097209 */ /* 0x002fc80007810000 */
[----:B------:R-:W-:-:S03]  /*f250*/  FMNMX.FTZ R9, R26, R9, !PT ;  /* 0x000000091a097209 */ /* 0x000fc60007810000 */
[----:B------:R-:W1:Y:S01]  /*f260*/  MUFU.TANH R31, R31 ;  /* 0x0000001f001f7308 */ /* 0x000e620000002400 */
[----:B------:R-:W-:-:S04]  /*f270*/  FMNMX.FTZ R9, R27, R9, !PT ;  /* 0x000000091b097209 */ /* 0x000fc80007810000 */
[----:B--2---:R-:W-:-:S03]  /*f280*/  FMNMX.FTZ R9, R28, R9, !PT ;  /* 0x000000091c097209 */ /* 0x004fc60007810000 */
[----:B------:R-:W2:Y:S01]  /*f290*/  MUFU.TANH R33, R33 ;  /* 0x0000002100217308 */ /* 0x000ea20000002400 */
[----:B------:R-:W-:-:S04]  /*f2a0*/  FMNMX.FTZ R9, R29, R9, !PT ;  /* 0x000000091d097209 */ /* 0x000fc80007810000 */
[----:B0-----:R-:W-:-:S03]  /*f2b0*/  FMNMX.FTZ R9, R30, R9, !PT ;  /* 0x000000091e097209 */ /* 0x001fc60007810000 */
[----:B------:R-:W0:Y:S01]  /*f2c0*/  MUFU.TANH R37, R37 ;  /* 0x0000002500257308 */ /* 0x000e220000002400 */
[----:B-1----:R-:W-:-:S04]  /*f2d0*/  FMNMX.FTZ R9, R31, R9, !PT ;  /* 0x000000091f097209 */ /* 0x002fc80007810000 */
[----:B------:R-:W-:Y:S01]  /*f2e0*/  FMNMX.FTZ R9, R32, R9, !PT ;  /* 0x0000000920097209 */ /* 0x000fe20007810000 */
[----:B------:R-:W-:Y:S02]  /*f2f0*/  WARPGROUP.DEPBAR.LE gsb0, 0x0 ;  /* 0x00008000000079c5 */ /* 0x000fe40000010000 */
[----:B------:R-:W1:Y:S01]  /*f300*/  MUFU.TANH R38, R38 ;  /* 0x0000002600267308 */ /* 0x000e620000002400 */
[----:B------:R-:W-:Y:S01]  /*f310*/  FMUL.FTZ R143, R42, UR4 ;  /* 0x000000042a8f7c20 */ /* 0x000fe20008410000 */
[----:B------:R-:W-:Y:S01]  /*f320*/  FMUL.FTZ R42, R53, UR4 ;  /* 0x00000004352a7c20 */ /* 0x000fe20008410000 */
[----:B--2---:R-:W-:Y:S01]  /*f330*/  FMNMX.FTZ R9, R33, R9, !PT ;  /* 0x0000000921097209 */ /* 0x004fe20007810000 */
[----:B------:R-:W-:Y:S01]  /*f340*/  FMUL.FTZ R141, R43, UR4 ;  /* 0x000000042b8d7c20 */ /* 0x000fe20008410000 */
[----:B------:R-:W-:Y:S01]  /*f350*/  FMUL.FTZ R43, R54, UR4 ;  /* 0x00000004362b7c20 */ /* 0x000fe20008410000 */
[----:B------:R-:W-:Y:S01]  /*f360*/  FMUL.FTZ R54, R64, UR4 ;  /* 0x0000000440367c20 */ /* 0x000fe20008410000 */
[----:B------:R-:W-:Y:S01]  /*f370*/  FMNMX.FTZ R9, R35, R9, !PT ;  /* 0x0000000923097209 */ /* 0x000fe20007810000 */
[----:B------:R-:W2:Y:S01]  /*f380*/  MUFU.TANH R42, R42 ;  /* 0x0000002a002a7308 */ /* 0x000ea20000002400 */
[----:B------:R-:W-:Y:S01]  /*f390*/  FMUL.FTZ R64, R81, UR4 ;  /* 0x0000000451407c20 */ /* 0x000fe20008410000 */
[----:B------:R-:W-:Y:S01]  /*f3a0*/  WARPGROUP.ARRIVE ;  /* 0x00000000000079c5 */ /* 0x000fe20000000000 */
[----:B0-----:R-:W-:Y:S01]  /*f3b0*/  FMNMX.FTZ R9, R37, R9, !PT ;  /* 0x0000000925097209 */ /* 0x001fe20007810000 */
[----:B------:R-:W-:-:S02]  /*f3c0*/  IMAD.MOV.U32 R81, RZ, RZ, R148 ;  /* 0x000000ffff517224 */ /* 0x000fc400078e0094 */
[----:B------:R-:W-:Y:S02]  /*f3d0*/  IMAD.MOV.U32 R53, RZ, RZ, 0x40000040 ;  /* 0x40000040ff357424 */ /* 0x000fe400078e00ff */
[----:B------:R-:W0:Y:S01]  /*f3e0*/  MUFU.TANH R49, R49 ;  /* 0x0000003100317308 */ /* 0x000e220000002400 */
[----:B-1----:R-:W-:Y:S01]  /*f3f0*/  FMNMX.FTZ R9, R38, R9, !PT ;  /* 0x0000000926097209 */ /* 0x002fe20007810000 */
[----:B------:R-:W-:Y:S01]  /*f400*/  HGMMA.64x64x16.F32 R88, R136, gdesc[UR8].tnspB, R88, gsb0 ;  /* 0x40e0000888587df0 */ /* 0x000fe20008000858 */
[----:B------:R-:W-:Y:S02]  /*f410*/  R2UR UR10, R52 ;  /* 0x00000000340a72ca */ /* 0x000fe400000e0000 */
[----:B------:R-:W-:Y:S02]  /*f420*/  FMNMX.FTZ R9, R41, R9, !PT ;  /* 0x0000000929097209 */ /* 0x000fe40007810000 */
[----:B------:R-:W-:Y:S01]  /*f430*/  R2UR UR11, R53 ;  /* 0x00000000350b72ca */ /* 0x000fe200000e0000 */
[----:B------:R-:W1:Y:S01]  /*f440*/  MUFU.TANH R50, R50 ;  /* 0x0000003200327308 */ /* 0x000e620000002400 */
[----:B--2---:R-:W-:-:S04]  /*f450*/  FMNMX.FTZ R9, R42, R9, !PT ;  /* 0x000000092a097209 */ /* 0x004fc80007810000 */
[----:B------:R-:W-:-:S03]  /*f460*/  FMNMX.FTZ R9, R45, R9, !PT ;  /* 0x000000092d097209 */ /* 0x000fc60007810000 */
[----:B------:R-:W2:Y:S01]  /*f470*/  MUFU.TANH R54, R54 ;  /* 0x0000003600367308 */ /* 0x000ea20000002400 */
[----:B------:R-:W-:-:S04]  /*f480*/  FMNMX.FTZ R9, R47, R9, !PT ;  /* 0x000000092f097209 */ /* 0x000fc80007810000 */
[----:B0-----:R-:W-:-:S03]  /*f490*/  FMNMX.FTZ R9, R49, R9, !PT ;  /* 0x0000000931097209 */ /* 0x001fc60007810000 */
        /* <DEDUP_REMOVED lines=17> */
[----:B------:R-:W-:Y:S01]  /*f5b0*/  IMAD.MOV.U32 R137, RZ, RZ, R146 ;  /* 0x000000ffff897224 */ /* 0x000fe200078e0092 */
[----:B------:R-:W-:Y:S01]  /*f5c0*/  WARPGROUP.ARRIVE ;  /* 0x00000000000079c5 */ /* 0x000fe20000000000 */
[----:B------:R-:W-:Y:S02]  /*f5d0*/  IMAD.MOV.U32 R139, RZ, RZ, R144 ;  /* 0x000000ffff8b7224 */ /* 0x000fe400078e0090 */
[----:B------:R-:W2:Y:S01]  /*f5e0*/  MUFU.TANH R64, R64 ;  /* 0x0000004000407308 */ /* 0x000ea20000002400 */
[----:B0-----:R-:W-:Y:S02]  /*f5f0*/  FMNMX.FTZ R9, R61, R9, !PT ;  /* 0x000000093d097209 */ /* 0x001fe40007810000 */
[----:B------:R-:W-:Y:S05]  /*f600*/  HGMMA.64x64x16.F32 R88, R132, gdesc[UR8].tnspB, R88, gsb0 ;  /* 0x40e0000884587df0 */ /* 0x000fea0008000858 */
        /* <DEDUP_REMOVED lines=16> */
[----:B------:R-:W1:Y:S01]  /*f710*/  MUFU.TANH R36, R36 ;  /* 0x0000002400247308 */ /* 0x000e620000002400 */
[----:B------:R-:W-:-:S02]  /*f720*/  WARPGROUP.DEPBAR.LE gsb0, 0x0 ;  /* 0x00008000000079c5 */ /* 0x000fc40000010000 */
[----:B------:R-:W-:-:S05]  /*f730*/  WARPGROUP.ARRIVE ;  /* 0x00000000000079c5 */ /* 0x000fca0000000000 */
[----:B------:R-:W1:Y:S01]  /*f740*/  MUFU.TANH R39, R39 ;  /* 0x0000002700277308 */ /* 0x000e620000002400 */
[----:B--2---:R-:W-:Y:S01]  /*f750*/  FMNMX.FTZ R10, R10, R9, !PT ;  /* 0x000000090a0a7209 */ /* 0x004fe20007810000 */
[----:B------:R-:W-:-:S04]  /*f760*/  IMAD.U32 R9, RZ, RZ, UR6 ;  /* 0x00000006ff097e24 */ /* 0x000fc8000f8e00ff */
[CC--:B------:R-:W-:Y:S02]  /*f770*/  FMUL.FTZ R80, R10.reuse, R9.reuse ;  /* 0x000000090a507220 */ /* 0x0c0fe40000410000 */
[----:B------:R-:W2:Y:S01]  /*f780*/  MUFU.TANH R40, R40 ;  /* 0x0000002800287308 */ /* 0x000ea20000002400 */
[----:B------:R-:W-:Y:S01]  /*f790*/  FADD.FTZ R15, -R10, R15 ;  /* 0x0000000f0a0f7221 */ /* 0x000fe20000010100 */
[--C-:B------:R-:W-:Y:S01]  /*f7a0*/  FFMA.FTZ R148, R11, R9, -R80.reuse ;  /* 0x000000090b947223 */ /* 0x100fe20000010850 */
[----:B------:R-:W-:Y:S01]  /*f7b0*/  FMNMX.FTZ R11, R84, R13, !PT ;  /* 0x0000000d540b7209 */ /* 0x000fe20007810000 */
[-CC-:B------:R-:W-:Y:S01]  /*f7c0*/  FFMA.FTZ R52, R24, R9.reuse, -R80.reuse ;  /* 0x0000000918347223 */ /* 0x180fe20000010850 */
[----:B------:R-:W-:Y:S01]  /*f7d0*/  FFMA.FTZ R150, R25, R9, -R80 ;  /* 0x0000000919967223 */ /* 0x000fe20000010850 */
[----:B------:R-:W-:Y:S01]  /*f7e0*/  VIADD R24, R8, 0x280 ;  /* 0x0000028008187836 */ /* 0x000fe20000000000 */
[----:B------:R-:W-:Y:S01]  /*f7f0*/  FMNMX.FTZ R11, R81, R11, !PT ;  /* 0x0000000b510b7209 */ /* 0x000fe20007810000 */
[----:B------:R-:W2:Y:S01]  /*f800*/  MUFU.TANH R43, R43 ;  /* 0x0000002b002b7308 */ /* 0x000ea20000002400 */
[----:B------:R-:W-:-:S02]  /*f810*/  IMAD.MOV.U32 R25, RZ, RZ, 0x40000040 ;  /* 0x40000040ff197424 */ /* 0x000fc400078e00ff */
[--C-:B------:R-:W-:Y:S01]  /*f820*/  FFMA.FTZ R146, R29, R9, -R80.reuse ;  /* 0x000000091d927223 */ /* 0x100fe20000010850 */
[----:B------:R-:W-:Y:S01]  /*f830*/  FMNMX.FTZ R11, R137, R11, !PT ;  /* 0x0000000b890b7209 */ /* 0x000fe20007810000 */
[-CC-:B------:R-:W-:Y:S01]  /*f840*/  FFMA.FTZ R29, R42, R9.reuse, -R80.reuse ;  /* 0x000000092a1d7223 */ /* 0x180fe20000010850 */
[----:B------:R-:W-:Y:S01]  /*f850*/  R2UR UR10, R24 ;  /* 0x00000000180a72ca */ /* 0x000fe200000e0000 */
[--C-:B------:R-:W-:Y:S01]  /*f860*/  FFMA.FTZ R142, R33, R9, -R80.reuse ;  /* 0x00000009218e7223 */ /* 0x100fe20000010850 */
[----:B------:R-:W-:Y:S01]  /*f870*/  FMNMX.FTZ R11, R139, R11, !PT ;  /* 0x0000000b8b0b7209 */ /* 0x000fe20007810000 */
[----:B------:R-:W2:Y:S01]  /*f880*/  MUFU.TANH R44, R44 ;  /* 0x0000002c002c7308 */ /* 0x000ea20000002400 */
[----:B------:R-:W-:Y:S01]  /*f890*/  R2UR UR11, R25 ;  /* 0x00000000190b72ca */ /* 0x000fe200000e0000 */
[----:B------:R-:W-:Y:S01]  /*f8a0*/  FFMA.FTZ R33, R55, R9, -R80 ;  /* 0x0000000937217223 */ /* 0x000fe20000010850 */
[----:B------:R-:W-:Y:S01]  /*f8b0*/  FMNMX.FTZ R11, R151, R11, !PT ;  /* 0x0000000b970b7209 */ /* 0x000fe20007810000 */
[----:B------:R-:W-:-:S02]  /*f8c0*/  IMAD.MOV.U32 R25, RZ, RZ, 0x40000040 ;  /* 0x40000040ff197424 */ /* 0x000fc400078e00ff */
[-CC-:B------:R-:W-:Y:S01]  /*f8d0*/  FFMA.FTZ R138, R41, R9.reuse, -R80.reuse ;  /* 0x00000009298a7223 */ /* 0x180fe20000010850 */
[--C-:B------:R-:W-:Y:S01]  /*f8e0*/  FFMA.FTZ R41, R58, R9, -R80.reuse ;  /* 0x000000093a297223 */ /* 0x100fe20000010850 */
[----:B0-----:R-:W-:Y:S01]  /*f8f0*/  FMNMX.FTZ R11, R149, R11, !PT ;  /* 0x0000000b950b7209 */ /* 0x001fe20007810000 */
[----:B------:R-:W0:Y:S01]  /*f900*/  MUFU.TANH R46, R46 ;  /* 0x0000002e002e7308 */ /* 0x000e220000002400 */
[-CC-:B------:R-:W-:Y:S01]  /*f910*/  FFMA.FTZ R53, R28, R9.reuse, -R80.reuse ;  /* 0x000000091c357223 */ /* 0x180fe20000010850 */
[--C-:B------:R-:W-:Y:S01]  /*f920*/  FFMA.FTZ R28, R38, R9, -R80.reuse ;  /* 0x00000009261c7223 */ /* 0x100fe20000010850 */
[----:B---3--:R-:W-:Y:S01]  /*f930*/  FMNMX.FTZ R11, R147, R11, !PT ;  /* 0x0000000b930b7209 */ /* 0x008fe20007810000 */
[-CC-:B------:R-:W-:Y:S01]  /*f940*/  FFMA.FTZ R38, R57, R9.reuse, -R80.reuse ;  /* 0x0000000939267223 */ /* 0x180fe20000010850 */
[--C-:B------:R-:W-:Y:S01]  /*f950*/  FFMA.FTZ R136, R37, R9, -R80.reuse ;  /* 0x0000000925887223 */ /* 0x100fe20000010850 */
[----:B------:R-:W-:Y:S01]  /*f960*/  HGMMA.64x64x16.F32 R88, R128, gdesc[UR8].tnspB, R88, gsb0 ;  /* 0x40e0000880587df0 */ /* 0x000fe20008000858 */
[----:B----4-:R-:W-:Y:S01]  /*f970*/  FMNMX.FTZ R11, R145, R11, !PT ;  /* 0x0000000b910b7209 */ /* 0x010fe20007810000 */
[----:B------:R-:W3:Y:S01]  /*f980*/  MUFU.TANH R48, R48 ;  /* 0x0000003000307308 */ /* 0x000ee20000002400 */
[----:B------:R-:W-:Y:S01]  /*f990*/  R2UR UR11, R25 ;  /* 0x00000000190b72ca */ /* 0x000fe200000e0000 */
[----:B------:R-:W-:Y:S01]  /*f9a0*/  IMAD.MOV.U32 R25, RZ, RZ, 0x40000040 ;  /* 0x40000040ff197424 */ /* 0x000fe200078e00ff */
[----:B-----5:R-:W-:Y:S01]  /*f9b0*/  FMNMX.FTZ R11, R143, R11, !PT ;  /* 0x0000000b8f0b7209 */ /* 0x020fe20007810000 */
[-C--:B------:R-:W-:Y:S01]  /*f9c0*/  FMUL.FTZ R15, R15, R9.reuse ;  /* 0x000000090f0f7220 */ /* 0x080fe20000410000 */
[-CC-:B------:R-:W-:Y:S01]  /*f9d0*/  FFMA.FTZ R37, R56, R9.reuse, -R80.reuse ;  /* 0x0000000938257223 */ /* 0x180fe20000010850 */
[--C-:B------:R-:W-:Y:S01]  /*f9e0*/  FFMA.FTZ R68, R68, R9, -R80.reuse ;  /* 0x0000000944447223 */ /* 0x100fe20000010850 */
[----:B-1----:R-:W-:Y:S01]  /*f9f0*/  FMNMX.FTZ R11, R141, R11, !PT ;  /* 0x0000000b8d0b7209 */ /* 0x002fe20007810000 */
[----:B------:R-:W1:Y:S01]  /*fa00*/  MUFU.TANH R51, R51 ;  /* 0x0000003300337308 */ /* 0x000e620000002400 */
        /* <DEDUP_REMOVED lines=9> */
[--C-:B------:R-:W-:Y:S01]  /*faa0*/  FFMA.FTZ R144, R27, R9, -R80.reuse ;  /* 0x000000091b907223 */ /* 0x100fe20000010850 */
[----:B------:R-:W-:Y:S01]  /*fab0*/  FMNMX.FTZ R11, R39, R11, !PT ;  /* 0x0000000b270b7209 */ /* 0x000fe20007810000 */
[-CC-:B------:R-:W-:Y:S01]  /*fac0*/  FFMA.FTZ R45, R60, R9.reuse, -R80.reuse ;  /* 0x000000093c2d7223 */ /* 0x180fe20000010850 */
[-CC-:B------:R-:W-:Y:S01]  /*fad0*/  FFMA.FTZ R27, R32, R9.reuse, -R80.reuse ;  /* 0x00000009201b7223 */ /* 0x180fe20000010850 */
[--C-:B------:R-:W-:Y:S01]  /*fae0*/  FFMA.FTZ R32, R50, R9, -R80.reuse ;  /* 0x0000000932207223 */ /* 0x100fe20000010850 */
[----:B--2---:R-:W-:Y:S01]  /*faf0*/  FMNMX.FTZ R11, R40, R11, !PT ;  /* 0x0000000b280b7209 */ /* 0x004fe20007810000 */
[----:B------:R-:W2:Y:S01]  /*fb00*/  MUFU.TANH R70, R70 ;  /* 0x0000004600467308 */ /* 0x000ea20000002400 */
[-CC-:B------:R-:W-:Y:S01]  /*fb10*/  FFMA.FTZ R50, R64, R9.reuse, -R80.reuse ;  /* 0x0000000940327223 */ /* 0x180fe20000010850 */
[--C-:B------:R-:W-:Y:S01]  /*fb20*/  FFMA.FTZ R134, R49, R9, -R80.reuse ;  /* 0x0000000931867223 */ /* 0x100fe20000010850 */
[----:B------:R-:W-:Y:S01]  /*fb30*/  FMNMX.FTZ R11, R43, R11, !PT ;  /* 0x0000000b2b0b7209 */ /* 0x000fe20007810000 */
[-CC-:B------:R-:W-:Y:S01]  /*fb40*/  FFMA.FTZ R140, R31, R9.reuse, -R80.reuse ;  /* 0x000000091f8c7223 */ /* 0x180fe20000010850 */
[-CC-:B------:R-:W-:Y:S01]  /*fb50*/  FFMA.FTZ R49, R62, R9.reuse, -R80.reuse ;  /* 0x000000093e317223 */ /* 0x180fe20000010850 */
[--C-:B------:R-:W-:Y:S01]  /*fb60*/  FFMA.FTZ R31, R54, R9, -R80.reuse ;  /* 0x00000009361f7223 */ /* 0x100fe20000010850 */
[----:B------:R-:W-:Y:S01]  /*fb70*/  FMNMX.FTZ R11, R44, R11, !PT ;  /* 0x0000000b2c0b7209 */ /* 0x000fe20007810000 */
[----:B------:R-:W5:Y:S01]  /*fb80*/  MUFU.TANH R71, R71 ;  /* 0x0000004700477308 */ /* 0x000f620000002400 */
[----:B------:R-:W-:-:S02]  /*fb90*/  FFMA.FTZ R54, R65, R9, -R80 ;  /* 0x0000000941367223 */ /* 0x000fc40000010850 */
[----:B0-----:R-:W-:-:S04]  /*fba0*/  FMNMX.FTZ R11, R46, R11, !PT ;  /* 0x0000000b2e0b7209 */ /* 0x001fc80007810000 */
[----:B---3--:R-:W-:Y:S01]  /*fbb0*/  FMNMX.FTZ R11, R48, R11, !PT ;  /* 0x0000000b300b7209 */ /* 0x008fe20007810000 */
[----:B------:R-:W0:Y:S03]  /*fbc0*/  MUFU.TANH R72, R72 ;  /* 0x0000004800487308 */ /* 0x000e260000002400 */
[----:B-1----:R-:W-:-:S04]  /*fbd0*/  FMNMX.FTZ R11, R51, R11, !PT ;  /* 0x0000000b330b7209 */ /* 0x002fc80007810000 */
[----:B------:R-:W-:Y:S01]  /*fbe0*/  FMNMX.FTZ R11, R63, R11, !PT ;  /* 0x0000000b3f0b7209 */ /* 0x000fe20007810000 */
[----:B------:R-:W1:Y:S03]  /*fbf0*/  MUFU.TANH R73, R73 ;  /* 0x0000004900497308 */ /* 0x000e660000002400 */
[----:B------:R-:W-:-:S04]  /*fc00*/  FMNMX.FTZ R11, R66, R11, !PT ;  /* 0x0000000b420b7209 */ /* 0x000fc80007810000 */
[----:B------:R-:W-:Y:S01]  /*fc10*/  FMNMX.FTZ R11, R67, R11, !PT ;  /* 0x0000000b430b7209 */ /* 0x000fe20007810000 */
[----:B------:R-:W3:Y:S03]  /*fc20*/  MUFU.TANH R74, R74 ;  /* 0x0000004a004a7308 */ /* 0x000ee60000002400 */
[----:B----4-:R-:W-:-:S04]  /*fc30*/  FMNMX.FTZ R11, R69, R11, !PT ;  /* 0x0000000b450b7209 */ /* 0x010fc80007810000 */
[----:B--2---:R-:W-:Y:S01]  /*fc40*/  FMNMX.FTZ R11, R70, R11, !PT ;  /* 0x0000000b460b7209 */ /* 0x004fe20007810000 */
[----:B------:R-:W2:Y:S03]  /*fc50*/  MUFU.TANH R75, R75 ;  /* 0x0000004b004b7308 */ /* 0x000ea60000002400 */
[----:B-----5:R-:W-:-:S04]  /*fc60*/  FMNMX.FTZ R11, R71, R11, !PT ;  /* 0x0000000b470b7209 */ /* 0x020fc80007810000 */
[----:B0-----:R-:W-:Y:S01]  /*fc70*/  FMNMX.FTZ R11, R72, R11, !PT ;  /* 0x0000000b480b7209 */ /* 0x001fe20007810000 */
[----:B------:R-:W0:Y:S03]  /*fc80*/  MUFU.TANH R76, R76 ;  /* 0x0000004c004c7308 */ /* 0x000e260000002400 */
[----:B-1----:R-:W-:Y:S01]  /*fc90*/  FMNMX.FTZ R11, R73, R11, !PT ;  /* 0x0000000b490b7209 */ /* 0x002fe20007810000 */
[----:B------:R-:W-:Y:S02]  /*fca0*/  WARPGROUP.DEPBAR.LE gsb0, 0x0 ;  /* 0x00008000000079c5 */ /* 0x000fe40000010000 */
[----:B------:R-:W-:Y:S01]  /*fcb0*/  WARPGROUP.ARRIVE ;  /* 0x00000000000079c5 */ /* 0x000fe20000000000 */
[----:B---3--:R-:W-:Y:S01]  /*fcc0*/  FMNMX.FTZ R11, R74, R11, !PT ;  /* 0x0000000b4a0b7209 */ /* 0x008fe20007810000 */
[----:B------:R-:W1:Y:S03]  /*fcd0*/  MUFU.TANH R77, R77 ;  /* 0x0000004d004d7308 */ /* 0x000e660000002400 */
[----:B--2---:R-:W-:-:S05]  /*fce0*/  FMNMX.FTZ R11, R75, R11, !PT ;  /* 0x0000000b4b0b7209 */ /* 0x004fca0007810000 */
[----:B------:R-:W2:Y:S01]  /*fcf0*/  MUFU.TANH R78, R78 ;  /* 0x0000004e004e7308 */ /* 0x000ea20000002400 */
[----:B0-----:R-:W-:-:S07]  /*fd00*/  FMNMX.FTZ R11, R76, R11, !PT ;  /* 0x0000000b4c0b7209 */ /* 0x001fce0007810000 */
[----:B------:R-:W-:Y:S01]  /*fd10*/  MUFU.EX2 R15, R15 ;  /* 0x0000000f000f7308 */ /* 0x000fe20000000800 */
[----:B-1----:R-:W-:-:S07]  /*fd20*/  FMNMX.FTZ R11, R77, R11, !PT ;  /* 0x0000000b4d0b7209 */ /* 0x002fce0007810000 */
[----:B------:R-:W0:Y:S01]  /*fd30*/  MUFU.EX2 R148, R148 ;  /* 0x0000009400947308 */ /* 0x000e220000000800 */
[----:B--2---:R-:W-:-:S05]  /*fd40*/  FMNMX.FTZ R11, R78, R11, !PT ;  /* 0x0000000b4e0b7209 */ /* 0x004fca0007810000 */
[----:B------:R-:W1:Y:S02]  /*fd50*/  SHFL.BFLY PT, R42, R11, 0x2, 0x1f ;  /* 0x0c401f000b2a7f89 */ /* 0x000e6400000e0000 */
        /* <DEDUP_REMOVED lines=9> */
[----:B------:R-:W1:Y:S07]  /*fdf0*/  SHFL.BFLY PT, R24, R11, 0x1, 0x1f ;  /* 0x0c201f000b187f89 */ /* 0x000e6e00000e0000 */
[----:B------:R-:W-:Y:S08]  /*fe00*/  MUFU.EX2 R53, R53 ;  /* 0x0000003500357308 */ /* 0x000ff00000000800 */
[----:B------:R-:W-:Y:S08]  /*fe10*/  MUFU.EX2 R146, R146 ;  /* 0x0000009200927308 */ /* 0x000ff00000000800 */
[----:B------:R-:W-:Y:S01]  /*fe20*/  MUFU.EX2 R26, R26 ;  /* 0x0000001a001a7308 */ /* 0x000fe20000000800 */
[----:B-1----:R-:W-:-:S05]  /*fe30*/  FMNMX.FTZ R11, R11, R24, !PT ;  /* 0x000000180b0b7209 */ /* 0x002fca0007810000 */
[C---:B------:R-:W-:Y:S01]  /*fe40*/  FADD.FTZ R24, -R11.reuse, R13 ;  /* 0x0000000d0b187221 */ /* 0x040fe20000010100 */
[-C--:B------:R-:W-:Y:S01]  /*fe50*/  FMUL.FTZ R58, R11, R9.reuse ;  /* 0x000000090b3a7220 */ /* 0x080fe20000410000 */
[----:B------:R-:W-:Y:S02]  /*fe60*/  MUFU.EX2 R13, R68 ;  /* 0x00000044000d7308 */ /* 0x000fe40000000800 */
[-C--:B------:R-:W-:Y:S01]  /*fe70*/  FMUL.FTZ R24, R24, R9.reuse ;  /* 0x0000000918187220 */ /* 0x080fe20000410000 */
[-CC-:B------:R-:W-:Y:S01]  /*fe80*/  FFMA.FTZ R57, R81, R9.reuse, -R58.reuse ;  /* 0x0000000951397223 */ /* 0x180fe2000001083a */
[-CC-:B------:R-:W-:Y:S01]  /*fe90*/  FFMA.FTZ R56, R84, R9.reuse, -R58.reuse ;  /* 0x0000000954387223 */ /* 0x180fe2000001083a */
[----:B------:R-:W1:Y:S01]  /*fea0*/  S2R R81, SR_TID.X ;  /* 0x0000000000517919 */ /* 0x000e620000002100 */
        /* <DEDUP_REMOVED lines=11> */
[----:B--2---:R-:W-:Y:S01]  /*ff60*/  IADD3 R24, R8, 0x300, RZ ;  /* 0x0000030008187810 */ /* 0x004fe20007ffe0ff */
[-CC-:B------:R-:W-:Y:S01]  /*ff70*/  FFMA.FTZ R34, R36, R9.reuse, -R58.reuse ;  /* 0x0000000924227223 */ /* 0x180fe2000001083a */
[----:B------:R-:W-:Y:S01]  /*ff80*/  FFMA.FTZ R36, R40, R9, -R58 ;  /* 0x0000000928247223 */ /* 0x000fe2000001083a */
[----:B---3--:R-:W-:Y:S01]  /*ff90*/  FADD.FTZ R40, R150, R3 ;  /* 0x0000000396287221 */ /* 0x008fe20000010000 */
[----:B------:R-:W-:Y:S01]  /*ffa0*/  R2UR UR10, R24 ;  /* 0x00000000180a72ca */ /* 0x000fe200000e0000 */
[----:B------:R-:W-:-:S02]  /*ffb0*/  VIADD R24, R8, 0x380 ;  /* 0x0000038008187836 */ /* 0x000fc40000000000 */
[-C--:B------:R-:W-:Y:S01]  /*ffc0*/  FFMA.FTZ R141, R141, R9.reuse, -R58 ;  /* 0x000000098d8d7223 */ /* 0x080fe2000001083a */
        /* <DEDUP_REMOVED lines=8> */
[----:B------:R-:W-:Y:S01]  /*10050*/  MUFU.EX2 R59, R59 ;  /* 0x0000003b003b7308 */ /* 0x000fe20000000800 */
[----:B----4-:R-:W-:Y:S01]  /*10060*/  FFMA.FTZ R0, R55, R0, R56 ;  /* 0x0000000037007223 */ /* 0x010fe20000010038 */
[----:B------:R-:W-:Y:S01]  /*10070*/  HGMMA.64x64x16.F32 R88, R124, gdesc[UR8].tnspB, R88, gsb0 ;  /* 0x40e000087c587df0 */ /* 0x000fe20008000858 */
[----:B------:R-:W-:Y:S01]  /*10080*/  R2UR UR10, R24 ;  /* 0x00000000180a72ca */ /* 0x000fe200000e0000 */
[-C--:B------:R-:W-:Y:S01]  /*10090*/  FFMA.FTZ R131, R69, R9.reuse, -R58 ;  /* 0x0000000945837223 */ /* 0x080fe2000001083a */
[----:B------:R-:W-:Y:S01]  /*100a0*/  R2UR UR11, R25 ;  /* 0x00000000190b72ca */ /* 0x000fe200000e0000 */
[----:B------:R-:W-:Y:S01]  /*100b0*/  @!P1 IMAD R25, R18, 0x8, R2 ;  /* 0x0000000812199824 */ /* 0x000fe200078e0202 */
[----:B-1----:R-:W-:Y:S01]  /*100c0*/  SHF.R.U32.HI R68, RZ, 0x7, R81 ;  /* 0x00000007ff447819 */ /* 0x002fe20000011651 */
[----:B------:R-:W0:Y:S01]  /*100d0*/  MUFU.EX2 R61, R61 ;  /* 0x0000003d003d7308 */ /* 0x000e220000000800 */
[----:B------:R-:W-:Y:S01]  /*100e0*/  ISETP.GE.U32.AND P2, PT, R81, 0x180, PT ;  /* 0x000001805100780c */ /* 0x000fe20003f46070 */
[----:B------:R-:W-:Y:S01]  /*100f0*/  @!P1 VIADD R25, R25, 0x16840 ;  /* 0x0001684019199836 */ /* 0x000fe20000000000 */
[----:B------:R-:W-:Y:S01]  /*10100*/  IADD3 R24, R68, 0x9, RZ ;  /* 0x0000000944187810 */ /* 0x000fe20007ffe0ff */
[-CC-:B------:R-:W-:Y:S01]  /*10110*/  FFMA.FTZ R73, R73, R9.reuse, -R58.reuse ;  /* 0x0000000949497223 */ /* 0x180fe2000001083a */
[-CC-:B------:R-:W-:Y:S01]  /*10120*/  FFMA.FTZ R74, R74, R9.reuse, -R58.reuse ;  /* 0x000000094a4a7223 */ /* 0x180fe2000001083a */
[-CC-:B------:R-:W-:Y:S01]  /*10130*/  FFMA.FTZ R75, R75, R9.reuse, -R58.reuse ;  /* 0x000000094b4b7223 */ /* 0x180fe2000001083a */
[----:B------:R-:W-:Y:S01]  /*10140*/  SEL R39, R24, 0x9, !P2 ;  /* 0x0000000918277807 */ /* 0x000fe20005000000 */
[----:B------:R-:W-:Y:S01]  /*10150*/  MUFU.EX2 R60, R60 ;  /* 0x0000003c003c7308 */ /* 0x000fe20000000800 */
[----:B------:R-:W-:Y:S01]  /*10160*/  @!P1 PRMT R25, RZ, 0x654, R25 ;  /* 0x00000654ff199816 */ /* 0x000fe20000000019 */
[-CC-:B------:R-:W-:Y:S01]  /*10170*/  FFMA.FTZ R76, R76, R9.reuse, -R58.reuse ;  /* 0x000000094c4c7223 */ /* 0x180fe2000001083a */
[----:B------:R-:W-:Y:S01]  /*10180*/  FFMA.FTZ R77, R77, R9, -R58 ;  /* 0x000000094d4d7223 */ /* 0x000fe2000001083a */
[C---:B------:R-:W-:Y:S01]  /*10190*/  ISETP.GT.AND P2, PT, R12.reuse, RZ, PT ;  /* 0x000000ff0c00720c */ /* 0x040fe20003f44270 */
[----:B------:R-:W-:Y:S01]  /*101a0*/  VIADD R12, R12, 0xffffffff ;  /* 0xffffffff0c0c7836 */ /* 0x000fe20000000000 */
[----:B------:R-:W-:-:S02]  /*101b0*/  F2FP.F16.F32.PACK_AB R150, R79, R150 ;  /* 0x000000964f96723e */ /* 0x000fc400000000ff */
[----:B------:R-:W1:Y:S01]  /*101c0*/  MUFU.EX2 R64, R64 ;  /* 0x0000004000407308 */ /* 0x000e620000000800 */
[----:B--2---:R-:W-:Y:S02]  /*101d0*/  F2FP.F16.F32.PACK_AB R149, R57, R56 ;  /* 0x000000383995723e */ /* 0x004fe400000000ff */
[----:B0-----:R-:W-:-:S05]  /*101e0*/  F2FP.F16.F32.PACK_AB R151, R61, R59 ;  /* 0x0000003b3d97723e */ /* 0x001fca00000000ff */
[----:B------:R-:W0:Y:S08]  /*101f0*/  MUFU.EX2 R147, R147 ;  /* 0x0000009300937308 */ /* 0x000e300000000800 */
[----:B------:R-:W2:Y:S01]  /*10200*/  MUFU.EX2 R65, R65 ;  /* 0x0000004100417308 */ /* 0x000ea20000000800 */
[----:B-1----:R-:W-:-:S07]  /*10210*/  F2FP.F16.F32.PACK_AB R145, R64, R60 ;  /* 0x0000003c4091723e */ /* 0x002fce00000000ff */
[----:B------:R-:W-:Y:S08]  /*10220*/  MUFU.EX2 R140, R140 ;  /* 0x0000008c008c7308 */ /* 0x000ff00000000800 */
[----:B------:R-:W1:Y:S08]  /*10230*/  MUFU.EX2 R62, R62 ;  /* 0x0000003e003e7308 */ /* 0x000e700000000800 */
[----:B------:R-:W-:Y:S08]  /*10240*/  MUFU.EX2 R27, R27 ;  /* 0x0000001b001b7308 */ /* 0x000ff00000000800 */
[----:B------:R-:W3:Y:S01]  /*10250*/  MUFU.EX2 R141, R141 ;  /* 0x0000008d008d7308 */ /* 0x000ee20000000800 */
[----:B------:R-:W-:-:S02]  /*10260*/  WARPGROUP.DEPBAR.LE gsb0, 0x0 ;  /* 0x00008000000079c5 */ /* 0x000fc40000010000 */
[----:B------:R-:W-:-:S05]  /*10270*/  WARPGROUP.ARRIVE ;  /* 0x00000000000079c5 */ /* 0x000fca0000000000 */
[----:B------:R-:W-:Y:S01]  /*10280*/  MUFU.EX2 R142, R142 ;  /* 0x0000008e008e7308 */ /* 0x000fe20000000800 */
[----:B------:R-:W-:Y:S01]  /*10290*/  FFMA.FTZ R125, R71, R9, -R58 ;  /* 0x00000009477d7223 */ /* 0x000fe2000001083a */
[----:B------:R-:W-:Y:S06]  /*102a0*/  HGMMA.64x64x16.F32 R88, R120, gdesc[UR8].tnspB, R88, gsb0 ;  /* 0x40e0000878587df0 */ /* 0x000fec0008000858 */
[----:B------:R-:W4:Y:S08]  /*102b0*/  MUFU.EX2 R143, R143 ;  /* 0x0000008f008f7308 */ /* 0x000f300000000800 */
[----:B------:R-:W-:Y:S08]  /*102c0*/  MUFU.EX2 R30, R30 ;  /* 0x0000001e001e7308 */ /* 0x000ff00000000800 */
[----:B------:R-:W5:Y:S08]  /*102d0*/  MUFU.EX2 R34, R34 ;  /* 0x0000002200227308 */ /* 0x000f700000000800 */
[----:B------:R-:W-:Y:S08]  /*102e0*/  MUFU.EX2 R136, R136 ;  /* 0x0000008800887308 */ /* 0x000ff00000000800 */
[----:B------:R-:W5:Y:S08]  /*102f0*/  MUFU.EX2 R137, R137 ;  /* 0x0000008900897308 */ /* 0x000f700000000800 */
[----:B------:R-:W-:Y:S08]  /*10300*/  MUFU.EX2 R28, R28 ;  /* 0x0000001c001c7308 */ /* 0x000ff00000000800 */
        /* <DEDUP_REMOVED lines=16> */
[----:B------:R-:W2:Y:S01]  /*10410*/  MUFU.EX2 R132, R132 ;  /* 0x0000008400847308 */ /* 0x000ea20000000800 */
[----:B------:R-:W-:Y:S01]  /*10420*/  FFMA.FTZ R0, R63, R9, -R58 ;  /* 0x000000093f007223 */ /* 0x000fe2000001083a */
[----:B------:R-:W-:Y:S02]  /*10430*/  @!P1 VIADD R25, R25, 0x16860 ;  /* 0x0001686019199836 */ /* 0x000fe40000000000 */
[----:B------:R-:W-:Y:S01]  /*10440*/  FADD.FTZ R14, R59, R14 ;  /* 0x0000000e3b0e7221 */ /* 0x000fe20000010000 */
[-C--:B------:R-:W-:Y:S01]  /*10450*/  FMUL.FTZ R100, R100, R15.reuse ;  /* 0x0000000f64647220 */ /* 0x080fe20000410000 */
[-C--:B------:R-:W-:Y:S01]  /*10460*/  FMUL.FTZ R101, R101, R15.reuse ;  /* 0x0000000f65657220 */ /* 0x080fe20000410000 */
[----:B------:R-:W-:Y:S01]  /*10470*/  FMUL.FTZ R104, R104, R15 ;  /* 0x0000000f68687220 */ /* 0x000fe20000410000 */
[----:B0-----:R-:W-:Y:S01]  /*10480*/  @!P1 PRMT R39, RZ, 0x654, R25 ;  /* 0x00000654ff279816 */ /* 0x001fe20000000019 */
[----:B------:R-:W-:Y:S01]  /*10490*/  FADD.FTZ R25, R61, R14 ;  /* 0x0000000e3d197221 */ /* 0x000fe20000010000 */
[----:B------:R-:W-:Y:S01]  /*104a0*/  FADD.FTZ R14, R144, R3 ;  /* 0x00000003900e7221 */ /* 0x000fe20000010000 */
[----:B------:R-:W0:Y:S01]  /*104b0*/  MUFU.EX2 R133, R133 ;  /* 0x0000008500857308 */ /* 0x000e220000000800 */
[----:B------:R1:W-:Y:S01]  /*104c0*/  @!P1 SYNCS.ARRIVE.TRANS64.RED.A1T0 RZ, [R39+URZ], RZ ;  /* 0x000000ff27ff99a7 */ /* 0x0003e2000810043f */
[----:B------:R-:W-:Y:S01]  /*104d0*/  FADD.FTZ R25, R60, R25 ;  /* 0x000000193c197221 */ /* 0x000fe20000010000 */
[--C-:B------:R-:W-:Y:S01]  /*104e0*/  FFMA.FTZ R3, R67, R9, -R58.reuse ;  /* 0x0000000943037223 */ /* 0x100fe2000001083a */
[-C--:B------:R-:W-:Y:S01]  /*104f0*/  FMUL.FTZ R105, R105, R15.reuse ;  /* 0x0000000f69697220 */ /* 0x080fe20000410000 */
[----:B------:R-:W-:Y:S01]  /*10500*/  FMUL.FTZ R108, R108, R15 ;  /* 0x0000000f6c6c7220 */ /* 0x000fe20000410000 */
[----:B------:R-:W-:Y:S01]  /*10510*/  FADD.FTZ R40, R64, R25 ;  /* 0x0000001940287221 */ /* 0x000fe20000010000 */
[-C--:B------:R-:W-:Y:S01]  /*10520*/  FFMA.FTZ R25, R72, R9.reuse, -R58 ;  /* 0x0000000948197223 */ /* 0x080fe2000001083a */
[----:B------:R-:W-:Y:S01]  /*10530*/  MUFU.EX2 R35, R35 ;  /* 0x0000002300237308 */ /* 0x000fe20000000800 */
[----:B-1----:R-:W-:Y:S01]  /*10540*/  FADD.FTZ R39, R53, R14 ;  /* 0x0000000e35277221 */ /* 0x002fe20000010000 */
[----:B------:R-:W-:Y:S01]  /*10550*/  FADD.FTZ R40, R147, R40 ;  /* 0x0000002893287221 */ /* 0x000fe20000010000 */
[-CC-:B------:R-:W-:Y:S01]  /*10560*/  FFMA.FTZ R14, R70, R9.reuse, -R58.reuse ;  /* 0x00000009460e7223 */ /* 0x180fe2000001083a */
[----:B------:R-:W-:Y:S01]  /*10570*/  FFMA.FTZ R58, R78, R9, -R58 ;  /* 0x000000094e3a7223 */ /* 0x000fe2000001083a */
[----:B------:R-:W-:Y:S01]  /*10580*/  FADD.FTZ R39, R146, R39 ;  /* 0x0000002792277221 */ /* 0x000fe20000010000 */
[----:B------:R-:W-:Y:S01]  /*10590*/  FADD.FTZ R43, R65, R40 ;  /* 0x00000028412b7221 */ /* 0x000fe20000010000 */
[C---:B------:R-:W-:Y:S01]  /*105a0*/  F2FP.F16.F32.PACK_AB R146, R26.reuse, R146 ;  /* 0x000000921a92723e */ /* 0x040fe200000000ff */
[----:B------:R-:W1:Y:S01]  /*105b0*/  MUFU.EX2 R24, R48 ;  /* 0x0000003000187308 */ /* 0x000e620000000800 */
[----:B------:R-:W-:Y:S01]  /*105c0*/  FADD.FTZ R39, R26, R39 ;  /* 0x000000271a277221 */ /* 0x000fe20000010000 */
[----:B------:R-:W-:Y:S01]  /*105d0*/  FADD.FTZ R44, R62, R43 ;  /* 0x0000002b3e2c7221 */ /* 0x000fe20000010000 */
[-C--:B------:R-:W-:Y:S01]  /*105e0*/  FMUL.FTZ R109, R109, R15.reuse ;  /* 0x0000000f6d6d7220 */ /* 0x080fe20000410000 */
[-C--:B------:R-:W-:Y:S01]  /*105f0*/  FMUL.FTZ R112, R112, R15.reuse ;  /* 0x0000000f70707220 */ /* 0x080fe20000410000 */
[----:B------:R-:W-:Y:S01]  /*10600*/  FADD.FTZ R40, R140, R39 ;  /* 0x000000278c287221 */ /* 0x000fe20000010000 */
[----:B---3--:R-:W-:Y:S01]  /*10610*/  FADD.FTZ R44, R141, R44 ;  /* 0x0000002c8d2c7221 */ /* 0x008fe20000010000 */
[C---:B------:R-:W-:Y:S01]  /*10620*/  F2FP.F16.F32.PACK_AB R140, R27.reuse, R140 ;  /* 0x0000008c1b8c723e */ /* 0x040fe200000000ff */
[----:B------:R-:W3:Y:S01]  /*10630*/  MUFU.EX2 R134, R134 ;  /* 0x0000008600867308 */ /* 0x000ee20000000800 */
[----:B------:R-:W-:Y:S01]  /*10640*/  FADD.FTZ R39, R27, R40 ;  /* 0x000000281b277221 */ /* 0x000fe20000010000 */
[----:B----4-:R-:W-:Y:S01]  /*10650*/  FADD.FTZ R43, R143, R44 ;  /* 0x0000002c8f2b7221 */ /* 0x010fe20000010000 */
[-C--:B------:R-:W-:Y:S01]  /*10660*/  FMUL.FTZ R113, R113, R15.reuse ;  /* 0x0000000f71717220 */ /* 0x080fe20000410000 */
[-C--:B------:R-:W-:Y:S01]  /*10670*/  FMUL.FTZ R116, R116, R15.reuse ;  /* 0x0000000f74747220 */ /* 0x080fe20000410000 */
[----:B------:R-:W-:Y:S01]  /*10680*/  FADD.FTZ R39, R142, R39 ;  /* 0x000000278e277221 */ /* 0x000fe20000010000 */
[----:B-----5:R-:W-:Y:S01]  /*10690*/  FADD.FTZ R40, R34, R43 ;  /* 0x0000002b22287221 */ /* 0x020fe20000010000 */
[C---:B------:R-:W-:Y:S01]  /*106a0*/  F2FP.F16.F32.PACK_AB R142, R30.reuse, R142 ;  /* 0x0000008e1e8e723e */ /* 0x040fe200000000ff */
[----:B------:R-:W4:Y:S01]  /*106b0*/  MUFU.EX2 R135, R135 ;  /* 0x0000008700877308 */ /* 0x000f220000000800 */
[----:B------:R-:W-:Y:S01]  /*106c0*/  FADD.FTZ R39, R30, R39 ;  /* 0x000000271e277221 */ /* 0x000fe20000010000 */
[----:B------:R-:W-:Y:S01]  /*106d0*/  FADD.FTZ R43, R137, R40 ;  /* 0x00000028892b7221 */ /* 0x000fe20000010000 */
[----:B------:R-:W-:Y:S01]  /*106e0*/  FMUL.FTZ R117, R117, R15 ;  /* 0x0000000f75757220 */ /* 0x000fe20000410000 */
[----:B------:R-:W-:Y:S01]  /*106f0*/  F2FP.F16.F32.PACK_AB R144, R53, R144 ;  /* 0x000000903590723e */ /* 0x000fe200000000ff */
[----:B------:R-:W-:Y:S01]  /*10700*/  FADD.FTZ R39, R136, R39 ;  /* 0x0000002788277221 */ /* 0x000fe20000010000 */
[----:B------:R-:W-:Y:S01]  /*10710*/  FADD.FTZ R40, R36, R43 ;  /* 0x0000002b24287221 */ /* 0x000fe20000010000 */
[----:B------:R-:W-:Y:S01]  /*10720*/  F2FP.F16.F32.PACK_AB R147, R65, R147 ;  /* 0x000000934193723e */ /* 0x000fe200000000ff */
[----:B------:R-:W5:Y:S01]  /*10730*/  MUFU.EX2 R32, R32 ;  /* 0x0000002000207308 */ /* 0x000f620000000800 */
[----:B------:R-:W-:Y:S01]  /*10740*/  FADD.FTZ R39, R28, R39 ;  /* 0x000000271c277221 */ /* 0x000fe20000010000 */
[----:B------:R-:W-:Y:S01]  /*10750*/  F2FP.F16.F32.PACK_AB R141, R141, R62 ;  /* 0x0000003e8d8d723e */ /* 0x000fe200000000ff */
[----:B------:R-:W-:Y:S01]  /*10760*/  FMUL.FTZ R90, R90, R55 ;  /* 0x000000375a5a7220 */ /* 0x000fe20000410000 */
[----:B------:R-:W-:Y:S01]  /*10770*/  F2FP.F16.F32.PACK_AB R143, R34, R143 ;  /* 0x0000008f228f723e */ /* 0x000fe200000000ff */
[----:B------:R-:W-:Y:S01]  /*10780*/  FADD.FTZ R44, R138, R39 ;  /* 0x000000278a2c7221 */ /* 0x000fe20000010000 */
[----:B------:R-:W-:Y:S01]  /*10790*/  FADD.FTZ R39, R139, R40 ;  /* 0x000000288b277221 */ /* 0x000fe20000010000 */
[C---:B------:R-:W-:Y:S01]  /*107a0*/  F2FP.F16.F32.PACK_AB R138, R29.reuse, R138 ;  /* 0x0000008a1d8a723e */ /* 0x040fe200000000ff */
[----:B------:R-:W5:Y:S01]  /*107b0*/  MUFU.EX2 R0, R0 ;  /* 0x0000000000007308 */ /* 0x000f620000000800 */
[----:B------:R-:W-:Y:S01]  /*107c0*/  FADD.FTZ R43, R29, R44 ;  /* 0x0000002c1d2b7221 */ /* 0x000fe20000010000 */
[C---:B------:R-:W-:Y:S01]  /*107d0*/  FADD.FTZ R40, R8.reuse, R39 ;  /* 0x0000002708287221 */ /* 0x040fe20000010000 */
[----:B------:R-:W-:Y:S01]  /*107e0*/  F2FP.F16.F32.PACK_AB R139, R8, R139 ;  /* 0x0000008b088b723e */ /* 0x000fe200000000ff */
[----:B------:R-:W-:Y:S01]  /*107f0*/  FMUL.FTZ R91, R91, R55 ;  /* 0x000000375b5b7220 */ /* 0x000fe20000410000 */
[----:B--2---:R-:W-:Y:S01]  /*10800*/  FADD.FTZ R44, R132, R43 ;  /* 0x0000002b842c7221 */ /* 0x004fe20000010000 */
[----:B0-----:R-:W-:Y:S01]  /*10810*/  FADD.FTZ R39, R133, R40 ;  /* 0x0000002885277221 */ /* 0x001fe20000010000 */
[C---:B-1----:R-:W-:Y:S01]  /*10820*/  F2FP.F16.F32.PACK_AB R133, R24.reuse, R133 ;  /* 0x000000851885723e */ /* 0x042fe200000000ff */
[----:B------:R-:W0:Y:S01]  /*10830*/  MUFU.EX2 R31, R31 ;  /* 0x0000001f001f7308 */ /* 0x000e220000000800 */
[----:B------:R-:W-:Y:S01]  /*10840*/  FADD.FTZ R43, R35, R44 ;  /* 0x0000002c232b7221 */ /* 0x000fe20000010000 */
[----:B------:R-:W-:Y:S01]  /*10850*/  FADD.FTZ R26, R24, R39 ;  /* 0x00000027181a7221 */ /* 0x000fe20000010000 */
[----:B------:R-:W-:Y:S01]  /*10860*/  F2FP.F16.F32.PACK_AB R136, R28, R136 ;  /* 0x000000881c88723e */ /* 0x000fe200000000ff */
[----:B------:R-:W-:Y:S01]  /*10870*/  FMUL.FTZ R94, R94, R55 ;  /* 0x000000375e5e7220 */ /* 0x000fe20000410000 */
[----:B---3--:R-:W-:Y:S01]  /*10880*/  FADD.FTZ R43, R134, R43 ;  /* 0x0000002b862b7221 */ /* 0x008fe20000010000 */
[----:B----4-:R-:W-:Y:S01]  /*10890*/  FADD.FTZ R27, R135, R26 ;  /* 0x0000001a871b7221 */ /* 0x010fe20000010000 */
[----:B------:R-:W-:Y:S01]  /*108a0*/  F2FP.F16.F32.PACK_AB R137, R36, R137 ;  /* 0x000000892489723e */ /* 0x000fe200000000ff */
[----:B------:R-:W1:Y:S01]  /*108b0*/  MUFU.EX2 R129, R129 ;  /* 0x0000008100817308 */ /* 0x000e620000000800 */
[----:B-----5:R-:W-:Y:S01]  /*108c0*/  FADD.FTZ R26, R32, R43 ;  /* 0x0000002b201a7221 */ /* 0x020fe20000010000 */
[C---:B------:R-:W-:Y:S01]  /*108d0*/  FADD.FTZ R30, R0.reuse, R27 ;  /* 0x0000001b001e7221 */ /* 0x040fe20000010000 */
[----:B------:R-:W-:Y:S01]  /*108e0*/  F2FP.F16.F32.PACK_AB R135, R0, R135 ;  /* 0x000000870087723e */ /* 0x000fe200000000ff */
[-C--:B------:R-:W-:Y:S01]  /*108f0*/  FMUL.FTZ R95, R95, R55.reuse ;  /* 0x000000375f5f7220 */ /* 0x080fe20000410000 */
[----:B------:R-:W-:Y:S01]  /*10900*/  F2FP.F16.F32.PACK_AB R132, R35, R132 ;  /* 0x000000842384723e */ /* 0x000fe200000000ff */
[-C--:B------:R-:W-:Y:S01]  /*10910*/  FMUL.FTZ R98, R98, R55.reuse ;  /* 0x0000003762627220 */ /* 0x080fe20000410000 */
[----:B------:R-:W-:Y:S01]  /*10920*/  F2FP.F16.F32.PACK_AB R134, R32, R134 ;  /* 0x000000862086723e */ /* 0x000fe200000000ff */
        /* <DEDUP_REMOVED lines=14> */
[----:B------:R-:W-:Y:S01]  /*10a10*/  FMUL.FTZ R119, R119, R55 ;  /* 0x0000003777777220 */ /* 0x000fe20000410000 */
[----:B------:R-:W-:Y:S01]  /*10a20*/  IMAD.MOV.U32 R15, RZ, RZ, R10 ;  /* 0x000000ffff0f7224 */ /* 0x000fe200078e000a */
        /* <DEDUP_REMOVED lines=40> */
[----:B--2---:R-:W-:Y:S01]  /*10cb0*/  FADD.FTZ R27, R75, R8 ;  /* 0x000000084b1b7221 */ /* 0x004fe20000010000 */
[----:B------:R-:W-:-:S06]  /*10cc0*/  MOV R8, R23 ;  /* 0x0000001700087202 */ /* 0x000fcc0000000f00 */
        /* <DEDUP_REMOVED lines=15> */
.L_x_15002:
[----:B------:R-:W-:Y:S05]  /*10dc0*/  WARPSYNC.ALL ;  /* 0x0000000000007948 */ /* 0x000fea0003800000 */
[----:B------:R-:W-:Y:S06]  /*10dd0*/  BAR.ARV 0x8, 0x200 ;  /* 0x0208000000007b1d */ /* 0x000fec0000002000 */
[----:B------:R-:W-:Y:S05]  /*10de0*/  @!P0 BRA `(.L_x_15013) ;  /* 0x0000000000048947 */ /* 0x000fea0003800000 */
[----:B------:R-:W-:Y:S01]  /*10df0*/  BPT.TRAP 0x1 ;  /* 0x000000040000795c */ /* 0x000fe20000300000 */
.L_x_15013:
[----:B------:R-:W-:Y:S01]  /*10e00*/  IMAD R13, R18, 0x8, R2 ;  /* 0x00000008120d7824 */ /* 0x000fe200078e0202 */
[----:B------:R-:W-:-:S04]  /*10e10*/  SHF.L.U32 R4, R23, 0x1f, RZ ;  /* 0x0000001f17047819 */ /* 0x000fc800000006ff */
[----:B------:R0:W1:Y:S01]  /*10e20*/  SYNCS.PHASECHK.TRANS64.TRYWAIT P2, [R13+URZ+0x16850], R4 ;  /* 0x016850040d0075a7 */ /* 0x000062000804017f */
[----:B------:R-:W-:Y:S05]  /*10e30*/  @!P0 BRA `(.L_x_15014) ;  /* 0x0000000000048947 */ /* 0x000fea0003800000 */
[----:B------:R-:W-:Y:S01]  /*10e40*/  BPT.TRAP 0x1 ;  /* 0x000000040000795c */ /* 0x000fe20000300000 */
.L_x_15014:
[----:B------:R-:W-:-:S04]  /*10e50*/  IADD3 R2, R2, 0x400, RZ ;  /* 0x0000040002027810 */ /* 0x000fc80007ffe0ff */
[----:B------:R-:W-:-:S04]  /*10e60*/  SHF.R.U32.HI R2, RZ, 0x4, R2 ;  /* 0x00000004ff027819 */ /* 0x000fc80000011602 */
[----:B------:R-:W-:Y:S01]  /*10e70*/  LOP3.LUT R5, R2, 0x3fff, RZ, 0xc0, !PT ;  /* 0x00003fff02057812 */ /* 0x000fe200078ec0ff */
[----:B-1----:R-:W-:Y:S06]  /*10e80*/  @P2 BRA `(.L_x_15015) ;  /* 0x0000000000082947 */ /* 0x002fec0003800000 */
[----:B------:R-:W1:Y:S02]  /*10e90*/  SYNCS.PHASECHK.TRANS64.TRYWAIT P0, [R13+URZ+0x16850], R4 ;  /* 0x016850040d0075a7 */ /* 0x000e64000800017f */
[----:B-1----:R-:W-:Y:S05]  /*10ea0*/  @!P0 BRA `(.L_x_15016) ;  /* 0x0000009400948947 */ /* 0x002fea0003800000 */
.L_x_15015:
[----:B01----:R-:W-:Y:S01]  /*10eb0*/  IMAD R4, R18, 0x400, R5 ;  /* 0x0000040012047824 */ /* 0x003fe200078e0205 */
[----:B------:R-:W2:Y:S01]  /*10ec0*/  LDL.LU R20, [R1+0x50] ;  /* 0x0000500001147983 */ /* 0x000ea20000300800 */
[----:B------:R-:W-:Y:S01]  /*10ed0*/  IMAD.MOV.U32 R5, RZ, RZ, 0x40000040 ;  /* 0x40000040ff057424 */ /* 0x000fe200078e00ff */
[----:B------:R-:W-:Y:S05]  /*10ee0*/  WARPSYNC.ALL ;  /* 0x0000000000007948 */ /* 0x000fea0003800000 */
[C---:B------:R-:W-:Y:S01]  /*10ef0*/  R2UR UR6, R4.reuse ;  /* 0x00000000040672ca */ /* 0x040fe200000e0000 */
[----:B------:R-:W-:Y:S01]  /*10f00*/  WARPGROUP.ARRIVE ;  /* 0x00000000000079c5 */ /* 0x000fe20000000000 */
[----:B------:R-:W-:Y:S01]  /*10f10*/  R2UR UR7, R5 ;  /* 0x00000000050772ca */ /* 0x000fe200000e0000 */
[----:B------:R-:W-:Y:S01]  /*10f20*/  VIADD R6, R4, 0x80 ;  /* 0x0000008004067836 */ /* 0x000fe20000000000 */
[----:B------:R-:W0:Y:S01]  /*10f30*/  SHFL.BFLY PT, R2, R3, 0x2, 0x1f ;  /* 0x0c401f0003027f89 */ /* 0x000e2200000e0000 */
[----:B------:R-:W-:-:S02]  /*10f40*/  IMAD.MOV.U32 R7, RZ, RZ, 0x40000040 ;  /* 0x40000040ff077424 */ /* 0x000fc400078e00ff */
[----:B------:R-:W-:Y:S02]  /*10f50*/  IMAD.MOV.U32 R5, RZ, RZ, 0x40000040 ;  /* 0x40000040ff057424 */ /* 0x000fe400078e00ff */
[----:B------:R-:W-:-:S05]  /*10f60*/  VIADD R18, R18, 0x1 ;  /* 0x0000000112127836 */ /* 0x000fca0000000000 */
[----:B------:R-:W-:Y:S01]  /*10f70*/  ISETP.NE.AND P0, PT, R18, 0x2, PT ;  /* 0x000000021200780c */ /* 0x000fe20003f05270 */
[----:B------:R-:W-:Y:S01]  /*10f80*/  HGMMA.64x64x16.F32 R88, R148, gdesc[UR4].tnspB, R88, gsb0 ;  /* 0x40e0000494587df0 */ /* 0x000fe20008000858 */
[----:B------:R-:W-:Y:S02]  /*10f90*/  R2UR UR6, R6 ;  /* 0x00000000060672ca */ /* 0x000fe400000e0000 */
[----:B------:R-:W-:Y:S01]  /*10fa0*/  R2UR UR7, R7 ;  /* 0x00000000070772ca */ /* 0x000fe200000e0000 */
[----:B------:R-:W-:Y:S01]  /*10fb0*/  IMAD.MOV.U32 R7, RZ, RZ, 0x40000040 ;  /* 0x40000040ff077424 */ /* 0x000fe200078e00ff */
[----:B------:R-:W-:Y:S02]  /*10fc0*/  IADD3 R6, R4, 0x100, RZ ;  /* 0x0000010004067810 */ /* 0x000fe40007ffe0ff */
[----:B------:R-:W-:Y:S01]  /*10fd0*/  SEL R18, R18, RZ, P0 ;  /* 0x000000ff12127207 */ /* 0x000fe20000000000 */
[----:B0-----:R-:W-:Y:S01]  /*10fe0*/  FADD.FTZ R2, R2, R3 ;  /* 0x0000000302027221 */ /* 0x001fe20000010000 */
[----:B------:R-:W-:Y:S01]  /*10ff0*/  MOV R3, 0xff800000 ;  /* 0xff80000000037802 */ /* 0x000fe20000000f00 */
[----:B------:R-:W-:-:S02]  /*11000*/  WARPGROUP.DEPBAR.LE gsb0, 0x0 ;  /* 0x00008000000079c5 */ /* 0x000fc40000010000 */
        /* <DEDUP_REMOVED lines=11> */
[----:B------:R-:W-:Y:S02]  /*110c0*/  R2UR UR7, R7 ;  /* 0x00000000070772ca */ /* 0x000fe400000e0000 */
[----:B------:R-:W-:Y:S01]  /*110d0*/  MOV R7, 0x40000040 ;  /* 0x4000004000077802 */ /* 0x000fe20000000f00 */
[----:B------:R-:W-:Y:S02]  /*110e0*/  WARPGROUP.DEPBAR.LE gsb0, 0x0 ;  /* 0x00008000000079c5 */ /* 0x000fe40000010000 */
[----:B------:R-:W-:-:S08]  /*110f0*/  WARPGROUP.ARRIVE ;  /* 0x00000000000079c5 */ /* 0x000fd00000000000 */
        /* <DEDUP_REMOVED lines=10> */
[----:B------:R-:W-:Y:S01]  /*111a0*/  R2UR UR6, R6 ;  /* 0x00000000060672ca */ /* 0x000fe200000e0000 */
[C---:B------:R-:W-:Y:S01]  /*111b0*/  VIADD R6, R4.reuse, 0x300 ;  /* 0x0000030004067836 */ /* 0x040fe20000000000 */
[----:B------:R-:W-:Y:S01]  /*111c0*/  R2UR UR7, R7 ;  /* 0x00000000070772ca */ /* 0x000fe200000e0000 */
[----:B------:R-:W-:Y:S01]  /*111d0*/  IMAD.MOV.U32 R7, RZ, RZ, 0x40000040 ;  /* 0x40000040ff077424 */ /* 0x000fe200078e00ff */
[----:B------:R-:W-:Y:S01]  /*111e0*/  IADD3 R4, R4, 0x380, RZ ;  /* 0x0000038004047810 */ /* 0x000fe20007ffe0ff */
[----:B------:R-:W-:Y:S02]  /*111f0*/  WARPGROUP.DEPBAR.LE gsb0, 0x0 ;  /* 0x00008000000079c5 */ /* 0x000fe40000010000 */
[----:B------:R-:W-:-:S08]  /*11200*/  WARPGROUP.ARRIVE ;  /* 0x00000000000079c5 */ /* 0x000fd00000000000 */
[----:B------:R-:W-:Y:S01]  /*11210*/  HGMMA.64x64x16.F32 R88, R128, gdesc[UR4].tnspB, R88, gsb0 ;  /* 0x40e0000480587df0 */ /* 0x000fe20008000858 */
[----:B------:R-:W-:Y:S01]  /*11220*/  R2UR UR6, R6 ;  /* 0x00000000060672ca */ /* 0x000fe200000e0000 */
[----:B------:R-:W-:Y:S01]  /*11230*/  IMAD.MOV.U32 R6, RZ, RZ, RZ ;  /* 0x000000ffff067224 */ /* 0x000fe200078e00ff */
[----:B------:R-:W-:Y:S02]  /*11240*/  R2UR UR7, R7 ;  /* 0x00000000070772ca */ /* 0x000fe400000e0000 */
[----:B------:R-:W0:Y:S02]  /*11250*/  SHFL.BFLY PT, R7, R0, 0x2, 0x1f ;  /* 0x0c401f0000077f89 */ /* 0x000e2400000e0000 */
[----:B0-----:R-:W-:Y:S01]  /*11260*/  FADD.FTZ R7, R7, R0 ;  /* 0x0000000007077221 */ /* 0x001fe20000010000 */
[----:B------:R-:W-:-:S04]  /*11270*/  SEL R0, RZ, 0x1, P0 ;  /* 0x00000001ff007807 */ /* 0x000fc80000000000 */
[----:B------:R-:W-:Y:S01]  /*11280*/  LOP3.LUT R23, R23, R0, RZ, 0x3c, !PT ;  /* 0x0000000017177212 */ /* 0x000fe200078e3cff */
[----:B------:R-:W-:Y:S01]  /*11290*/  IMAD.MOV.U32 R0, RZ, RZ, -0x800000 ;  /* 0xff800000ff007424 */ /* 0x000fe200078e00ff */
[----:B------:R-:W-:Y:S02]  /*112a0*/  WARPGROUP.DEPBAR.LE gsb0, 0x0 ;  /* 0x00008000000079c5 */ /* 0x000fe40000010000 */
[----:B------:R-:W-:-:S06]  /*112b0*/  WARPGROUP.ARRIVE ;  /* 0x00000000000079c5 */ /* 0x000fcc0000000000 */
[----:B------:R-:W-:Y:S01]  /*112c0*/  HGMMA.64x64x16.F32 R88, R124, gdesc[UR4].tnspB, R88, gsb0 ;  /* 0x40e000047c587df0 */ /* 0x000fe20008000858 */
[----:B------:R-:W-:Y:S02]  /*112d0*/  R2UR UR6, R4 ;  /* 0x00000000040672ca */ /* 0x000fe400000e0000 */
[----:B------:R-:W-:Y:S01]  /*112e0*/  R2UR UR7, R5 ;  /* 0x00000000050772ca */ /* 0x000fe200000e0000 */
[----:B------:R-:W0:Y:S04]  /*112f0*/  SHFL.BFLY PT, R4, R7, 0x1, 0x1f ;  /* 0x0c201f0007047f89 */ /* 0x000e2800000e0000 */
[----:B------:R-:W1:Y:S01]  /*11300*/  SHFL.BFLY PT, R5, R2, 0x1, 0x1f ;  /* 0x0c201f0002057f89 */ /* 0x000e6200000e0000 */
[----:B0-----:R-:W-:Y:S01]  /*11310*/  FADD.FTZ R15, R7, R4 ;  /* 0x00000004070f7221 */ /* 0x001fe20000010000 */
[----:B------:R-:W-:-:S02]  /*11320*/  @!P1 VIADD R7, R13, 0x16860 ;  /* 0x000168600d079836 */ /* 0x000fc40000000000 */
[----:B-1----:R-:W-:Y:S02]  /*11330*/  FADD.FTZ R12, R2, R5 ;  /* 0x00000005020c7221 */ /* 0x002fe40000010000 */
[----:B------:R-:W-:Y:S01]  /*11340*/  FSETP.NE.FTZ.AND P3, PT, R15, RZ, PT ;  /* 0x000000ff0f00720b */ /* 0x000fe20003f75000 */
[----:B------:R-:W-:Y:S01]  /*11350*/  IMAD.MOV.U32 R2, RZ, RZ, RZ ;  /* 0x000000ffff027224 */ /* 0x000fe200078e00ff */
[----:B------:R-:W-:Y:S02]  /*11360*/  @!P1 PRMT R7, RZ, 0x654, R7 ;  /* 0x00000654ff079816 */ /* 0x000fe40000000007 */
[----:B------:R-:W-:-:S09]  /*11370*/  FSETP.NE.FTZ.AND P2, PT, R12, RZ, PT ;  /* 0x000000ff0c00720b */ /* 0x000fd20003f55000 */
[----:B------:R-:W0:Y:S04]  /*11380*/  @P3 MUFU.LG2 R8, R15 ;  /* 0x0000000f00083308 */ /* 0x000e280000000c00 */
[C---:B------:R-:W-:Y:S01]  /*11390*/  @P2 FMUL.FTZ R5, R9.reuse, 0.69314718246459960938 ;  /* 0x3f31721809052820 */ /* 0x040fe20000410000 */
[----:B------:R-:W-:-:S03]  /*113a0*/  @P3 FMUL.FTZ R9, R9, 0.69314718246459960938 ;  /* 0x3f31721809093820 */ /* 0x000fc60000410000 */
        /* <DEDUP_REMOVED lines=45> */
.L_x_14952:
[----:B------:R-:W2:Y:S01]  /*11680*/  LDL R45, [R1+0x48] ;  /* 0x00004800012d7983 */ /* 0x000ea20000100800 */
[----:B------:R-:W-:Y:S05]  /*11690*/  WARPSYNC.ALL ;  /* 0x0000000000007948 */ /* 0x000fea0003800000 */
[----:B------:R-:W0:Y:S01]  /*116a0*/  S2R R2, SR_TID.X ;  /* 0x0000000000027919 */ /* 0x000e220000002100 */
[----:B------:R-:W1:Y:S01]  /*116b0*/  S2UR UR5, SR_CgaCtaId ;  /* 0x00000000000579c3 */ /* 0x000e620000008800 */
[----:B------:R-:W-:Y:S01]  /*116c0*/  UMOV UR4, 0x400 ;  /* 0x0000040000047882 */ /* 0x000fe20000000000 */
[----:B------:R-:W-:Y:S01]  /*116d0*/  BSSY B0, `(.L_x_15017) ;  /* 0x000018d000007945 */ /* 0x000fe20003800000 */
[----:B-1----:R-:W-:Y:S01]  /*116e0*/  ULEA UR4, UR5, UR4, 0x18 ;  /* 0x0000000405047291 */ /* 0x002fe2000f8ec03f */
[----:B0-----:R-:W-:-:S05]  /*116f0*/  VIADD R46, R2, 0xffffff80 ;  /* 0xffffff80022e7836 */ /* 0x001fca0000000000 */
[----:B------:R-:W-:Y:S01]  /*11700*/  MOV R2, UR4 ;  /* 0x0000000400027c02 */ /* 0x000fe20008000f00 */
[----:B------:R-:W-:Y:S01]  /*11710*/  BAR.SYNC.DEFER_BLOCKING 0x5, 0x200 ;  /* 0x0148000000007b1d */ /* 0x000fe20000010000 */
[--C-:B------:R-:W-:Y:S02]  /*11720*/  SHF.R.S32.HI R44, RZ, 0x1f, R46.reuse ;  /* 0x0000001fff2c7819 */ /* 0x100fe4000001142e */
[----:B------:R-:W-:Y:S02]  /*11730*/  SHF.R.S32.HI R4, RZ, 0x1f, R46 ;  /* 0x0000001fff047819 */ /* 0x000fe4000001142e */
[-C--:B------:R-:W-:Y:S02]  /*11740*/  LEA.HI R44, R44, R46.reuse, RZ, 0x3 ;  /* 0x0000002e2c2c7211 */ /* 0x080fe400078f18ff */
[----:B------:R-:W-:Y:S02]  /*11750*/  LEA.HI R4, R4, R46, RZ, 0x3 ;  /* 0x0000002e04047211 */ /* 0x000fe400078f18ff */
[----:B------:R-:W-:-:S02]  /*11760*/  LOP3.LUT R44, R44, 0xfffffff8, RZ, 0xc0, !PT ;  /* 0xfffffff82c2c7812 */ /* 0x000fc400078ec0ff */
[----:B------:R-:W-:-:S03]  /*11770*/  SHF.R.S32.HI R34, RZ, 0x3, R4 ;  /* 0x00000003ff227819 */ /* 0x000fc60000011404 */
[----:B------:R-:W-:-:S04]  /*11780*/  IMAD.IADD R44, R46, 0x1, -R44 ;  /* 0x000000012e2c7824 */ /* 0x000fc800078e0a2c */
[----:B------:R-:W-:Y:S01]  /*11790*/  IMAD.SHL.U32 R33, R44, 0x8, RZ ;  /* 0x000000082c217824 */ /* 0x000fe200078e00ff */
[----:B------:R0:W1:Y:S04]  /*117a0*/  LDS.128 R28, [R2+0x168d0] ;  /* 0x0168d000021c7984 */ /* 0x0000680000000c00 */
[----:B------:R-:W-:Y:S01]  /*117b0*/  SHF.R.S32.HI R32, RZ, 0x1f, R33 ;  /* 0x0000001fff207819 */ /* 0x000fe20000011421 */
[----:B------:R-:W-:Y:S06]  /*117c0*/  BAR.ARV 0x4, 0x200 ;  /* 0x0108000000007b1d */ /* 0x000fec0000002000 */
[----:B--2--5:R-:W-:Y:S01]  /*117d0*/  SHF.R.S32.HI R24, RZ, 0x1f, R45 ;  /* 0x0000001fff187819 */ /* 0x024fe2000001142d */
[----:B------:R-:W-:-:S03]  /*117e0*/  IMAD.SHL.U32 R40, R45, 0x4, RZ ;  /* 0x000000042d287824 */ /* 0x000fc600078e00ff */
[----:B------:R-:W-:Y:S01]  /*117f0*/  SHF.L.U64.HI R38, R45, 0x2, R24 ;  /* 0x000000022d267819 */ /* 0x000fe20000010218 */
[----:B01----:R-:W-:Y:S06]  /*11800*/  @P1 BRA `(.L_x_15018) ;  /* 0x0000000c00a01947 */ /* 0x003fec0003800000 */
[----:B------:R-:W2:Y:S01]  /*11810*/  LDL R6, [R1+0x5c] ;  /* 0x00005c0001067983 */ /* 0x000ea20000100800 */
[----:B------:R-:W0:Y:S01]  /*11820*/  S2R R5, SR_SWINHI ;  /* 0x0000000000057919 */ /* 0x000e220000002f00 */
[----:B------:R-:W-:Y:S05]  /*11830*/  WARPSYNC.ALL ;  /* 0x0000000000007948 */ /* 0x000fea0003800000 */
[----:B------:R-:W-:Y:S01]  /*11840*/  F2FP.F16.F32.PACK_AB R12, R12, R27 ;  /* 0x0000001b0c0c723e */ /* 0x000fe200000000ff */
[----:B------:R-:W-:Y:S01]  /*11850*/  ULDC.64 UR4, c[0x0][0xc00] ;  /* 0x0003000000047ab9 */ /* 0x000fe20000000a00 */
[----:B------:R-:W-:Y:S01]  /*11860*/  F2FP.F16.F32.PACK_AB R13, R13, R90 ;  /* 0x0000005a0d0d723e */ /* 0x000fe200000000ff */
[----:B------:R-:W3:Y:S01]  /*11870*/  LDL R41, [R1+0x44] ;  /* 0x0000440001297983 */ /* 0x000ee20000100800 */
[----:B------:R-:W-:-:S02]  /*11880*/  F2FP.F16.F32.PACK_AB R14, R14, R25 ;  /* 0x000000190e0e723e */ /* 0x000fc400000000ff */
[----:B------:R-:W-:Y:S01]  /*11890*/  F2FP.F16.F32.PACK_AB R15, R15, R94 ;  /* 0x0000005e0f0f723e */ /* 0x000fe200000000ff */
[----:B------:R-:W-:Y:S01]  /*118a0*/  IMAD.MOV.U32 R36, RZ, RZ, RZ ;  /* 0x000000ffff247224 */ /* 0x000fe200078e00ff */
[----:B------:R-:W3:Y:S01]  /*118b0*/  LDL R46, [R1+0x2c] ;  /* 0x00002c00012e7983 */ /* 0x000ee20000100800 */
[----:B------:R-:W1:Y:S01]  /*118c0*/  LDC R28, c[0x0][0xbe8] ;  /* 0x0002fa00ff1c7b82 */ /* 0x000e620000000800 */
[----:B------:R-:W-:Y:S02]  /*118d0*/  MOV R20, R2 ;  /* 0x0000000200147202 */ /* 0x000fe40000000f00 */
[----:B0-----:R-:W-:-:S05]  /*118e0*/  MOV R21, R5 ;  /* 0x0000000500157202 */ /* 0x001fca0000000f00 */
[----:B------:R-:W-:Y:S01]  /*118f0*/  BAR.SYNC.DEFER_BLOCKING 0x1, 0x180 ;  /* 0x0046000000007b1d */ /* 0x000fe20000010000 */
[----:B--2---:R-:W-:-:S03]  /*11900*/  IMAD.WIDE R10, R6, 0x2, R20 ;  /* 0x00000002060a7825 */ /* 0x004fc600078e0214 */
[C---:B------:R-:W-:Y:S02]  /*11910*/  IADD3 R35, P2, R10.reuse, 0x20, RZ ;  /* 0x000000200a237810 */ /* 0x040fe40007f5e0ff */
[C---:B------:R-:W-:Y:S02]  /*11920*/  LOP3.LUT R9, R10.reuse, 0x380, RZ, 0xc0, !PT ;  /* 0x000003800a097812 */ /* 0x040fe400078ec0ff */
[C---:B------:R-:W-:Y:S02]  /*11930*/  IADD3 R39, P0, R10.reuse, 0x60, RZ ;  /* 0x000000600a277810 */ /* 0x040fe40007f1e0ff */
[----:B------:R-:W-:Y:S02]  /*11940*/  IADD3 R37, P1, R10, 0x40, RZ ;  /* 0x000000400a257810 */ /* 0x000fe40007f3e0ff */
[----:B------:R-:W-:Y:S02]  /*11950*/  LOP3.LUT R4, R35, 0x380, RZ, 0xc0, !PT ;  /* 0x0000038023047812 */ /* 0x000fe400078ec0ff */
[----:B------:R-:W-:-:S02]  /*11960*/  SHF.R.U64 R9, R9, 0x3, RZ ;  /* 0x0000000309097819 */ /* 0x000fc400000012ff */
[----:B------:R-:W-:Y:S02]  /*11970*/  LOP3.LUT R6, R37, 0x380, RZ, 0xc0, !PT ;  /* 0x0000038025067812 */ /* 0x000fe400078ec0ff */
[----:B------:R-:W-:Y:S02]  /*11980*/  LOP3.LUT R26, R39, 0x380, RZ, 0xc0, !PT ;  /* 0x00000380271a7812 */ /* 0x000fe400078ec0ff */
[----:B------:R-:W-:Y:S02]  /*11990*/  SHF.R.U64 R4, R4, 0x3, RZ ;  /* 0x0000000304047819 */ /* 0x000fe400000012ff */
[----:B------:R-:W-:Y:S02]  /*119a0*/  LOP3.LUT R10, R9, R10, RZ, 0x3c, !PT ;  /* 0x0000000a090a7212 */ /* 0x000fe400078e3cff */
[----:B------:R-:W-:Y:S02]  /*119b0*/  SHF.R.U64 R6, R6, 0x3, RZ ;  /* 0x0000000306067819 */ /* 0x000fe400000012ff */
[----:B------:R-:W-:Y:S01]  /*119c0*/  SHF.R.U64 R26, R26, 0x3, RZ ;  /* 0x000000031a1a7819 */ /* 0x000fe200000012ff */
[--C-:B------:R-:W-:Y:S01]  /*119d0*/  IMAD.X R5, RZ, RZ, R11.reuse, P0 ;  /* 0x000000ffff057224 */ /* 0x100fe200000e060b */
[----:B------:R-:W-:Y:S01]  /*119e0*/  LOP3.LUT R8, R4, R35, RZ, 0x3c, !PT ;  /* 0x0000002304087212 */ /* 0x000fe200078e3cff */
[----:B------:R-:W-:Y:S01]  /*119f0*/  IMAD.X R9, RZ, RZ, R11, P2 ;  /* 0x000000ffff097224 */ /* 0x000fe200010e060b */
[----:B------:R-:W-:-:S02]  /*11a00*/  IADD3.X R7, RZ, R11, RZ, P1, !PT ;  /* 0x0000000bff077210 */ /* 0x000fc40000ffe4ff */
[----:B------:R-:W-:Y:S02]  /*11a10*/  LOP3.LUT R6, R6, R37, RZ, 0x3c, !PT ;  /* 0x0000002506067212 */ /* 0x000fe400078e3cff */
[----:B------:R-:W-:Y:S02]  /*11a20*/  LOP3.LUT R4, R26, R39, RZ, 0x3c, !PT ;  /* 0x000000271a047212 */ /* 0x000fe400078e3cff */
[----:B------:R-:W-:Y:S02]  /*11a30*/  MOV R10, R10 ;  /* 0x0000000a000a7202 */ /* 0x000fe40000000f00 */
[----:B------:R-:W-:Y:S02]  /*11a40*/  MOV R35, R6 ;  /* 0x0000000600237202 */ /* 0x000fe40000000f00 */
[----:B------:R-:W-:Y:S01]  /*11a50*/  MOV R25, R4 ;  /* 0x0000000400197202 */ /* 0x000fe20000000f00 */
[----:B------:R0:W-:Y:S01]  /*11a60*/  STSM.16.M88.4 [R10], R12 ;  /* 0x0000000c0a007844 */ /* 0x0001e20000000200 */
[----:B------:R-:W-:-:S02]  /*11a70*/  ISETP.NE.U32.AND P0, PT, RZ, UR4, PT ;  /* 0x00000004ff007c0c */ /* 0x000fc4000bf05070 */
[----:B------:R-:W-:Y:S02]  /*11a80*/  IADD3 R26, P1, R40, UR4, RZ ;  /* 0x00000004281a7c10 */ /* 0x000fe4000ff3e0ff */
[----:B------:R-:W-:Y:S02]  /*11a90*/  MOV R37, R8 ;  /* 0x0000000800257202 */ /* 0x000fe40000000f00 */
[----:B------:R-:W-:Y:S02]  /*11aa0*/  F2FP.F16.F32.PACK_AB R4, R97, R96 ;  /* 0x000000606104723e */ /* 0x000fe400000000ff */
[----:B------:R-:W-:Y:S02]  /*11ab0*/  F2FP.F16.F32.PACK_AB R5, R99, R98 ;  /* 0x000000626305723e */ /* 0x000fe400000000ff */
[----:B------:R-:W-:Y:S02]  /*11ac0*/  F2FP.F16.F32.PACK_AB R6, R101, R100 ;  /* 0x000000646506723e */ /* 0x000fe400000000ff */
[----:B------:R-:W-:-:S02]  /*11ad0*/  F2FP.F16.F32.PACK_AB R7, R103, R102 ;  /* 0x000000666707723e */ /* 0x000fc400000000ff */
[----:B------:R-:W-:Y:S02]  /*11ae0*/  F2FP.F16.F32.PACK_AB R8, R105, R104 ;  /* 0x000000686908723e */ /* 0x000fe400000000ff */
[----:B------:R-:W-:Y:S02]  /*11af0*/  F2FP.F16.F32.PACK_AB R9, R107, R106 ;  /* 0x0000006a6b09723e */ /* 0x000fe400000000ff */
[----:B0-----:R-:W-:Y:S02]  /*11b00*/  F2FP.F16.F32.PACK_AB R10, R109, R108 ;  /* 0x0000006c6d0a723e */ /* 0x001fe400000000ff */
[----:B------:R-:W-:Y:S02]  /*11b10*/  F2FP.F16.F32.PACK_AB R11, R111, R110 ;  /* 0x0000006e6f0b723e */ /* 0x000fe400000000ff */
[----:B------:R-:W-:Y:S02]  /*11b20*/  F2FP.F16.F32.PACK_AB R12, R113, R112 ;  /* 0x00000070710c723e */ /* 0x000fe400000000ff */
[----:B------:R-:W-:-:S02]  /*11b30*/  F2FP.F16.F32.PACK_AB R13, R115, R114 ;  /* 0x00000072730d723e */ /* 0x000fc400000000ff */
        /* <DEDUP_REMOVED lines=10> */
[----:B------:R-:W-:Y:S09]  /*11be0*/  BAR.SYNC.DEFER_BLOCKING 0x1, 0x180 ;  /* 0x0046000000007b1d */ /* 0x000ff20000010000 */
        /* <DEDUP_REMOVED lines=9> */
[----:B---3--:R-:W-:Y:S01]  /*11c80*/  IMAD.IADD R15, R41, 0x1, R46 ;  /* 0x00000001290f7824 */ /* 0x008fe200078e022e */
[----:B0-----:R-:W-:Y:S06]  /*11c90*/  @P1 BRA `(.L_x_15019) ;  /* 0x0000000000101947 */ /* 0x001fec0003800000 */
[----:B------:R-:W-:Y:S05]  /*11ca0*/  @!P0 BRA `(.L_x_15019) ;  /* 0x00000000000c8947 */ /* 0x000fea0003800000 */
[----:B------:R-:W3:Y:S04]  /*11cb0*/  LDG.E R4, desc[UR40][R26.64] ;  /* 0x000000281a047981 */ /* 0x000ee8000c1e1900 */
[----:B-----5:R-:W3:Y:S02]  /*11cc0*/  LDG.E R9, desc[UR40][R26.64+0x4] ;  /* 0x000004281a097981 */ /* 0x020ee4000c1e1900 */
[----:B---3--:R-:W-:-:S07]  /*11cd0*/  IADD3 R9, -R4, R9, RZ ;  /* 0x0000000904097210 */ /* 0x008fce0007ffe1ff */
.L_x_15019:
[----:B------:R-:W3:Y:S01]  /*11ce0*/  LDL R12, [R1+0x58] ;  /* 0x00005800010c7983 */ /* 0x000ee20000100800 */
[----:B-1----:R-:W-:Y:S01]  /*11cf0*/  @P2 IMAD.HI.U32 R4, R15, R6, RZ ;  /* 0x000000060f042227 */ /* 0x002fe200078e00ff */
[----:B------:R-:W-:Y:S01]  /*11d00*/  ULDC.64 UR4, c[0x0][0xb90] ;  /* 0x0002e40000047ab9 */ /* 0x000fe20000000a00 */
[----:B-----5:R-:W-:Y:S01]  /*11d10*/  SHF.R.S32.HI R37, RZ, 0x1f, R36 ;  /* 0x0000001fff257819 */ /* 0x020fe20000011424 */
[----:B------:R-:W4:Y:S01]  /*11d20*/  LDL.LU R42, [R1+0x4c] ;  /* 0x00004c00012a7983 */ /* 0x000f220000300800 */
[----:B------:R-:W-:Y:S01]  /*11d30*/  IMAD.MOV.U32 R7, RZ, RZ, R15 ;  /* 0x000000ffff077224 */ /* 0x000fe200078e000f */
[----:B--2---:R-:W-:Y:S01]  /*11d40*/  @P2 SHF.R.U32.HI R7, RZ, R39, R4 ;  /* 0x00000027ff072219 */ /* 0x004fe20000011604 */
[----:B------:R-:W-:Y:S01]  /*11d50*/  IMAD R41, R9, R28, RZ ;  /* 0x0000001c09297224 */ /* 0x000fe200078e02ff */
[----:B------:R-:W0:Y:S01]  /*11d60*/  S2R R25, SR_TID.X ;  /* 0x0000000000197919 */ /* 0x000e220000002100 */
[----:B------:R-:W-:Y:S01]  /*11d70*/  SEL R35, R24, RZ, !P0 ;  /* 0x000000ff18237207 */ /* 0x000fe20004000000 */
[----:B------:R-:W1:Y:S01]  /*11d80*/  @P2 LDC R43, c[0x0][0xbec] ;  /* 0x0002fb00ff2b2b82 */ /* 0x000e620000000800 */
[----:B------:R-:W-:Y:S01]  /*11d90*/  SEL R39, R45, RZ, !P0 ;  /* 0x000000ff2d277207 */ /* 0x000fe20004000000 */
[----:B------:R-:W-:-:S02]  /*11da0*/  IMAD.MOV R13, RZ, RZ, -R7 ;  /* 0x000000ffff0d7224 */ /* 0x000fc400078e0a07 */
[----:B0-----:R-:W-:-:S05]  /*11db0*/  VIADD R26, R25, 0xffffff80 ;  /* 0xffffff80191a7836 */ /* 0x001fca0000000000 */
[----:B------:R-:W-:-:S04]  /*11dc0*/  SHF.R.S32.HI R25, RZ, 0x1f, R26 ;  /* 0x0000001fff197819 */ /* 0x000fc8000001141a */
[----:B------:R-:W-:-:S04]  /*11dd0*/  LEA.HI R25, R25, R26, RZ, 0x7 ;  /* 0x0000001a19197211 */ /* 0x000fc800078f38ff */
[----:B------:R-:W-:-:S05]  /*11de0*/  LOP3.LUT R25, R25, 0xffffff80, RZ, 0xc0, !PT ;  /* 0xffffff8019197812 */ /* 0x000fca00078ec0ff */
[----:B------:R-:W-:Y:S02]  /*11df0*/  IMAD.IADD R25, R26, 0x1, -R25 ;  /* 0x000000011a197824 */ /* 0x000fe400078e0a19 */
[----:B---3--:R-:W-:Y:S01]  /*11e00*/  IMAD.IADD R12, R12, 0x1, R46 ;  /* 0x000000010c0c7824 */ /* 0x008fe200078e022e */
        /* <DEDUP_REMOVED lines=15> */
[----:B------:R-:W-:Y:S01]  /*11f00*/  IADD3.X R5, R13, R5, R8, P0, !PT ;  /* 0x000000050d057210 */ /* 0x000fe200007fe408 */
[----:B------:R-:W-:Y:S02]  /*11f10*/  VIADD R8, R12, 0x8 ;  /* 0x000000080c087836 */ /* 0x000fe40000000000 */
[C---:B------:R-:W-:Y:S02]  /*11f20*/  IMAD R7, R11.reuse, UR5, R6 ;  /* 0x000000050b077c24 */ /* 0x040fe4000f8e0206 */
[----:B------:R-:W-:Y:S01]  /*11f30*/  IMAD.WIDE.U32 R4, R11, UR4, R4 ;  /* 0x000000040b047c25 */ /* 0x000fe2000f8e0004 */
[----:B------:R-:W-:Y:S01]  /*11f40*/  ULDC.64 UR4, c[0x0][0xb50] ;  /* 0x0002d40000047ab9 */ /* 0x000fe20000000a00 */
[----:B------:R-:W-:-:S02]  /*11f50*/  LEA R11, R34, R33, 0x6 ;  /* 0x00000021220b7211 */ /* 0x000fc400078e30ff */
[----:B------:R-:W-:Y:S01]  /*11f60*/  IMAD.IADD R5, R5, 0x1, R7 ;  /* 0x0000000105057824 */ /* 0x000fe200078e0207 */
[C---:B------:R-:W-:Y:S02]  /*11f70*/  LEA R10, P0, R4.reuse, UR4, 0x2 ;  /* 0x00000004040a7c11 */ /* 0x040fe4000f8010ff */
[----:B------:R-:W-:Y:S02]  /*11f80*/  IMAD.WIDE R20, R11, 0x2, R20 ;  /* 0x000000020b147825 */ /* 0x000fe400078e0214 */
[----:B------:R-:W-:Y:S01]  /*11f90*/  LEA.HI.X R14, R4, UR5, R5, 0x2, P0 ;  /* 0x00000005040e7c11 */ /* 0x000fe200080f1405 */
[----:B------:R-:W-:Y:S01]  /*11fa0*/  SHFL.IDX PT, R6, R10, 0x1, 0x1c1f ;  /* 0x003c1f000a067f89 */ /* 0x000fe200000e0000 */
[----:B------:R-:W-:Y:S01]  /*11fb0*/  LOP3.LUT P0, RZ, R25, 0x3, RZ, 0xc0, !PT ;  /* 0x0000000319ff7812 */ /* 0x000fe2000780c0ff */
[----:B------:R-:W-:Y:S01]  /*11fc0*/  ULDC.64 UR4, c[0x0][0xaa0] ;  /* 0x0002a80000047ab9 */ /* 0x000fe20000000a00 */
[C---:B------:R-:W-:Y:S01]  /*11fd0*/  IADD3 R13, P3, R20.reuse, 0x1800, RZ ;  /* 0x00001800140d7810 */ /* 0x040fe20007f7e0ff */
[----:B------:R-:W-:Y:S01]  /*11fe0*/  SHFL.IDX PT, R4, R10, RZ, 0x1c1f ;  /* 0x001c1fff0a047589 */ /* 0x000fe200000e0000 */
[----:B------:R-:W-:-:S02]  /*11ff0*/  IADD3 R25, P4, R20, 0x3000, RZ ;  /* 0x0000300014197810 */ /* 0x000fc40007f9e0ff */
[-C--:B------:R-:W-:Y:S01]  /*12000*/  ISETP.GE.OR P1, PT, R12, R41.reuse, P0 ;  /* 0x000000290c00720c */ /* 0x080fe20000726670 */
[----:B------:R-:W0:Y:S01]  /*12010*/  SHFL.IDX PT, R5, R14, RZ, 0x1c1f ;  /* 0x001c1fff0e057589 */ /* 0x000e2200000e0000 */
[----:B------:R-:W-:Y:S02]  /*12020*/  LOP3.LUT R9, R20, 0x380, RZ, 0xc0, !PT ;  /* 0x0000038014097812 */ /* 0x000fe400078ec0ff */
[----:B------:R-:W-:Y:S01]  /*12030*/  LOP3.LUT R12, R13, 0x380, RZ, 0xc0, !PT ;  /* 0x000003800d0c7812 */ /* 0x000fe200078ec0ff */
[----:B------:R-:W2:Y:S01]  /*12040*/  SHFL.IDX PT, R7, R14, 0x1, 0x1c1f ;  /* 0x003c1f000e077f89 */ /* 0x000ea200000e0000 */
[----:B------:R-:W-:Y:S02]  /*12050*/  ISETP.GE.OR P0, PT, R8, R41, P0 ;  /* 0x000000290800720c */ /* 0x000fe40000706670 */
[----:B------:R-:W-:Y:S02]  /*12060*/  LOP3.LUT R24, R25, 0x380, RZ, 0xc0, !PT ;  /* 0x0000038019187812 */ /* 0x000fe400078ec0ff */
[----:B------:R-:W-:-:S02]  /*12070*/  SHF.R.U64 R9, R9, 0x3, RZ ;  /* 0x0000000309097819 */ /* 0x000fc400000012ff */
        /* <DEDUP_REMOVED lines=9> */
[----:B--2---:R2:W-:Y:S04]  /*12110*/  @!P0 ST.E desc[UR40][R6.64], R0 ;  /* 0x0000000006008985 */ /* 0x0045e8000c101928 */
[----:B------:R-:W3:Y:S04]  /*12120*/  LD.E.128 R8, desc[UR40][R8.64] ;  /* 0x0000002808087980 */ /* 0x000ee8000c101d00 */
[----:B------:R-:W4:Y:S04]  /*12130*/  LD.E.128 R12, desc[UR40][R12.64] ;  /* 0x000000280c0c7980 */ /* 0x000f28000c101d00 */
[----:B------:R-:W4:Y:S01]  /*12140*/  LD.E.128 R24, desc[UR40][R24.64] ;  /* 0x0000002818187980 */ /* 0x000f22000c101d00 */
[----:B------:R-:W-:-:S04]  /*12150*/  IADD3 R38, P0, R20, 0x4800, RZ ;  /* 0x0000480014267810 */ /* 0x000fc80007f1e0ff */
[----:B------:R-:W-:Y:S01]  /*12160*/  LOP3.LUT R20, R38, 0x380, RZ, 0xc0, !PT ;  /* 0x0000038026147812 */ /* 0x000fe200078ec0ff */
[----:B0-----:R-:W-:-:S03]  /*12170*/  IMAD.X R5, RZ, RZ, R21, P0 ;  /* 0x000000ffff057224 */ /* 0x001fc600000e0615 */
[----:B------:R-:W-:-:S04]  /*12180*/  SHF.R.U64 R3, R20, 0x3, RZ ;  /* 0x0000000314037819 */ /* 0x000fc800000012ff */
[----:B------:R-:W-:Y:S01]  /*12190*/  LOP3.LUT R4, R3, R38, RZ, 0x3c, !PT ;  /* 0x0000002603047212 */ /* 0x000fe200078e3cff */
[----:B------:R-:W-:Y:S02]  /*121a0*/  IMAD R3, R37, UR4, RZ ;  /* 0x0000000425037c24 */ /* 0x000fe4000f8e02ff */
[----:B------:R-:W0:Y:S01]  /*121b0*/  @P2 LDC R37, c[0x0][0xbf0] ;  /* 0x0002fc00ff252b82 */ /* 0x000e220000000800 */
[C---:B------:R-:W-:Y:S02]  /*121c0*/  IMAD.WIDE.U32 R20, R36.reuse, UR4, RZ ;  /* 0x0000000424147c25 */ /* 0x040fe4000f8e00ff */
[----:B--2---:R-:W5:Y:S02]  /*121d0*/  LD.E.128 R4, desc[UR40][R4.64] ;  /* 0x0000002804047980 */ /* 0x004f64000c101d00 */
[----:B------:R-:W-:Y:S01]  /*121e0*/  IMAD R3, R36, UR5, R3 ;  /* 0x0000000524037c24 */ /* 0x000fe2000f8e0203 */
[----:B------:R-:W-:Y:S01]  /*121f0*/  ULDC.64 UR4, c[0x0][0xae8] ;  /* 0x0002ba0000047ab9 */ /* 0x000fe20000000a00 */
[----:B------:R-:W-:Y:S01]  /*12200*/  IMAD R0, R44, 0x30, R34 ;  /* 0x000000302c007824 */ /* 0x000fe200078e0222 */
[----:B------:R-:W-:Y:S01]  /*12210*/  @!PT LDS RZ, [RZ] ;  /* 0x00000000fffff984 */ /* 0x000fe20000000800 */
[----:B------:R-:W-:Y:S01]  /*12220*/  @!PT LDS RZ, [RZ] ;  /* 0x00000000fffff984 */ /* 0x000fe20000000800 */
[----:B------:R-:W-:Y:S01]  /*12230*/  @!PT LDS RZ, [RZ] ;  /* 0x00000000fffff984 */ /* 0x000fe20000000800 */
[----:B------:R-:W-:Y:S01]  /*12240*/  @!PT LDS RZ, [RZ] ;  /* 0x00000000fffff984 */ /* 0x000fe20000000800 */
[----:B------:R2:W-:Y:S06]  /*12250*/  MEMBAR.ALL.CTA ;  /* 0x0000000000007992 */ /* 0x0005ec0000008000 */
[----:B--2---:R-:W2:Y:S01]  /*12260*/  FENCE.VIEW.ASYNC.S ;  /* 0x00000000000073c6 */ /* 0x004ea20000000000 */
[----:B------:R-:W-:-:S02]  /*12270*/  IMAD.IADD R21, R21, 0x1, R3 ;  /* 0x0000000115157824 */ /* 0x000fc400078e0203 */
[----:B------:R-:W-:Y:S01]  /*12280*/  IMAD R3, R40, UR4, RZ ;  /* 0x0000000428037c24 */ /* 0x000fe2000f8e02ff */
[----:B------:R-:W-:Y:S01]  /*12290*/  IADD3 R36, R46, R0, RZ ;  /* 0x000000002e247210 */ /* 0x000fe20007ffe0ff */
[----:B------:R-:W-:-:S04]  /*122a0*/  IMAD.WIDE.U32 R20, R42, UR4, R20 ;  /* 0x000000042a147c25 */ /* 0x000fc8000f8e0014 */
[----:B------:R-:W-:Y:S01]  /*122b0*/  IMAD R3, R42, UR5, R3 ;  /* 0x000000052a037c24 */ /* 0x000fe2000f8e0203 */
[----:B------:R-:W-:Y:S01]  /*122c0*/  ULDC.64 UR4, c[0x0][0xaf0] ;  /* 0x0002bc0000047ab9 */ /* 0x000fe20000000a00 */
[----:B-1----:R-:W-:-:S04]  /*122d0*/  @P2 IMAD.HI.U32 R0, R36, R43, RZ ;  /* 0x0000002b24002227 */ /* 0x002fc800078e00ff */
[----:B------:R-:W-:Y:S02]  /*122e0*/  IMAD.IADD R21, R21, 0x1, R3 ;  /* 0x0000000115157824 */ /* 0x000fe400078e0203 */
        /* <DEDUP_REMOVED lines=17> */
[----:B------:R-:W-:-:S04]  /*12400*/  IMAD R0, R0, UR4, RZ ;  /* 0x0000000400007c24 */ /* 0x000fc8000f8e02ff */
[C---:B------:R-:W-:Y:S02]  /*12410*/  IMAD R3, R35.reuse, UR5, R0 ;  /* 0x0000000523037c24 */ /* 0x040fe4000f8e0200 */
[----:B------:R-:W-:Y:S01]  /*12420*/  IMAD.WIDE.U32 R20, R35, UR4, R20 ;  /* 0x0000000423147c25 */ /* 0x000fe2000f8e0014 */
[----:B------:R-:W-:-:S03]  /*12430*/  ULDC.64 UR4, c[0x0][0xa80] ;  /* 0x0002a00000047ab9 */ /* 0x000fc60000000a00 */
[----:B------:R-:W-:Y:S01]  /*12440*/  IMAD.IADD R3, R21, 0x1, R3 ;  /* 0x0000000115037824 */ /* 0x000fe200078e0203 */
[----:B------:R-:W-:Y:S01]  /*12450*/  LEA R28, P0, R20, UR4, 0x1 ;  /* 0x00000004141c7c11 */ /* 0x000fe2000f8008ff */
[----:B------:R-:W-:Y:S01]  /*12460*/  ULDC UR4, c[0x0][0xac8] ;  /* 0x0002b20000047ab9 */ /* 0x000fe20000000800 */
[----:B------:R-:W-:Y:S02]  /*12470*/  VIADD R0, R40, 0x30 ;  /* 0x0000003028007836 */ /* 0x000fe40000000000 */
[----:B------:R-:W-:Y:S01]  /*12480*/  LEA.HI.X R38, R20, UR5, R3, 0x1, P0 ;  /* 0x0000000514267c11 */ /* 0x000fe200080f0c03 */
[----:B--2---:R-:W0:Y:S01]  /*12490*/  SHFL.IDX PT, R36, R28, 0x1, 0x181f ;  /* 0x00381f001c247f89 */ /* 0x004e2200000e0000 */
[----:B------:R-:W-:Y:S01]  /*124a0*/  ISETP.GE.AND P0, PT, R33, UR4, PT ;  /* 0x0000000421007c0c */ /* 0x000fe2000bf06270 */
[C---:B------:R-:W-:Y:S02]  /*124b0*/  VIADD R3, R40.reuse, 0x60 ;  /* 0x0000006028037836 */ /* 0x040fe40000000000 */
[----:B------:R-:W1:Y:S01]  /*124c0*/  SHFL.IDX PT, R20, R28, RZ, 0x181f ;  /* 0x00181fff1c147589 */ /* 0x000e6200000e0000 */
[----:B------:R-:W-:-:S02]  /*124d0*/  ISETP.GE.OR P3, PT, R40, R41, P0 ;  /* 0x000000292800720c */ /* 0x000fc40000766670 */
[-C--:B------:R-:W-:Y:S01]  /*124e0*/  ISETP.GE.OR P2, PT, R0, R41.reuse, P0 ;  /* 0x000000290000720c */ /* 0x080fe20000746670 */
[----:B------:R-:W2:Y:S01]  /*124f0*/  SHFL.IDX PT, R21, R38, RZ, 0x181f ;  /* 0x00181fff26157589 */ /* 0x000ea200000e0000 */
[----:B------:R-:W-:Y:S02]  /*12500*/  ISETP.GE.OR P1, PT, R3, R41, P0 ;  /* 0x000000290300720c */ /* 0x000fe40000726670 */
[----:B------:R-:W-:Y:S01]  /*12510*/  IADD3 R0, R2, 0x16820, RZ ;  /* 0x0001682002007810 */ /* 0x000fe20007ffe0ff */
[----:B------:R-:W2:Y:S03]  /*12520*/  SHFL.IDX PT, R42, R28, 0x2, 0x181f ;  /* 0x00581f001c2a7f89 */ /* 0x000ea600000e0000 */
[----:B------:R-:W-:Y:S01]  /*12530*/  PRMT R0, RZ, 0x654, R0 ;  /* 0x00000654ff007816 */ /* 0x000fe20000000000 */
[----:B------:R-:W2:Y:S03]  /*12540*/  SHFL.IDX PT, R35, R38, 0x1, 0x181f ;  /* 0x00381f0026237f89 */ /* 0x000ea600000e0000 */
[----:B------:R1:W-:Y:S01]  /*12550*/  SYNCS.ARRIVE.TRANS64.RED.A1T0 RZ, [R0+URZ], RZ ;  /* 0x000000ff00ff79a7 */ /* 0x0003e2000810043f */
[----:B------:R-:W2:Y:S01]  /*12560*/  SHFL.IDX PT, R37, R38, 0x2, 0x181f ;  /* 0x00581f0026257f89 */ /* 0x000ea200000e0000 */
[----:B0-----:R-:W-:-:S03]  /*12570*/  @!P2 LEA R34, P4, R33, R36, 0x1 ;  /* 0x000000242122a211 */ /* 0x001fc600078808ff */
[----:B------:R-:W0:Y:S01]  /*12580*/  SHFL.IDX PT, R28, R28, 0x3, 0x181f ;  /* 0x00781f001c1c7f89 */ /* 0x000e2200000e0000 */
[----:B-1----:R-:W-:Y:S01]  /*12590*/  VIADD R0, R40, 0x90 ;  /* 0x0000009028007836 */ /* 0x002fe20000000000 */
[C---:B------:R-:W-:Y:S02]  /*125a0*/  @!P3 LEA R20, P5, R33.reuse, R20, 0x1 ;  /* 0x000000142114b211 */ /* 0x040fe400078a08ff */
[----:B------:R-:W1:Y:S02]  /*125b0*/  SHFL.IDX PT, R38, R38, 0x3, 0x181f ;  /* 0x00781f0026267f89 */ /* 0x000e6400000e0000 */
[C---:B--2---:R-:W-:Y:S02]  /*125c0*/  @!P3 LEA.HI.X R21, R33.reuse, R21, R32, 0x1, P5 ;  /* 0x000000152115b211 */ /* 0x044fe400028f0c20 */
[----:B------:R-:W-:Y:S02]  /*125d0*/  ISETP.GE.OR P0, PT, R0, R41, P0 ;  /* 0x000000290000720c */ /* 0x000fe40000706670 */
[----:B------:R-:W-:-:S02]  /*125e0*/  @!P1 LEA R36, P5, R33, R42, 0x1 ;  /* 0x0000002a21249211 */ /* 0x000fc400078a08ff */
        /* <DEDUP_REMOVED lines=10> */
.L_x_15018:
        /* <DEDUP_REMOVED lines=19> */
[----:B-1----:R-:W-:Y:S05]  /*127c0*/  @P1 BRA `(.L_x_15021) ;  /* 0x0000000000101947 */ /* 0x002fea0003800000 */
[----:B------:R-:W-:Y:S05]  /*127d0*/  @!P0 BRA `(.L_x_15021) ;  /* 0x00000000000c8947 */ /* 0x000fea0003800000 */
[----:B------:R-:W2:Y:S04]  /*127e0*/  LDG.E R3, desc[UR40][R4.64] ;  /* 0x0000002804037981 */ /* 0x000ea8000c1e1900 */
[----:B-----5:R-:W2:Y:S02]  /*127f0*/  LDG.E R8, desc[UR40][R4.64+0x4] ;  /* 0x0000042804087981 */ /* 0x020ea4000c1e1900 */
[----:B--2---:R-:W-:-:S07]  /*12800*/  IMAD.IADD R8, R8, 0x1, -R3 ;  /* 0x0000000108087824 */ /* 0x004fce00078e0a03 */
.L_x_15021:
        /* <DEDUP_REMOVED lines=11> */
[----:B-1----:R-:W-:-:S04]  /*128c0*/  IADD3 R10, R26, -0x80, R4 ;  /* 0xffffff801a0a7810 */ /* 0x002fc80007ffe004 */
        /* <DEDUP_REMOVED lines=35> */
.L_x_15023:
[----:B------:R-:W-:Y:S05]  /*12b00*/  BSYNC B1 ;  /* 0x0000000000017941 */ /* 0x000fea0003800000 */
.L_x_15022:
[----:B------:R-:W2:Y:S01]  /*12b10*/  @P2 LDC R9, c[0x0][0xbf0] ;  /* 0x0002fc00ff092b82 */ /* 0x000ea20000000800 */
[----:B------:R-:W-:Y:S01]  /*12b20*/  ULDC.64 UR4, c[0x0][0xaa0] ;  /* 0x0002a80000047ab9 */ /* 0x000fe20000000a00 */
[----:B-1----:R-:W-:Y:S01]  /*12b30*/  IMAD R6, R44, 0x30, R34 ;  /* 0x000000302c067824 */ /* 0x002fe200078e0222 */
[----:B------:R-:W-:Y:S01]  /*12b40*/  ULDC.64 UR6, c[0x0][0xa80] ;  /* 0x0002a00000067ab9 */ /* 0x000fe20000000a00 */
[----:B------:R-:W-:Y:S02]  /*12b50*/  IMAD R3, R11, UR4, RZ ;  /* 0x000000040b037c24 */ /* 0x000fe4000f8e02ff */
[----:B------:R-:W-:-:S04]  /*12b60*/  IMAD.WIDE.U32 R4, R0, UR4, RZ ;  /* 0x0000000400047c25 */ /* 0x000fc8000f8e00ff */
[----:B------:R-:W-:Y:S01]  /*12b70*/  IMAD R3, R0, UR5, R3 ;  /* 0x0000000500037c24 */ /* 0x000fe2000f8e0203 */
[----:B------:R-:W-:Y:S01]  /*12b80*/  ULDC.64 UR4, c[0x0][0xae8] ;  /* 0x0002ba0000047ab9 */ /* 0x000fe20000000a00 */
[----:B------:R-:W-:Y:S02]  /*12b90*/  IMAD.IADD R10, R26, 0x1, R6 ;  /* 0x000000011a0a7824 */ /* 0x000fe400078e0206 */
[----:B------:R-:W-:Y:S02]  /*12ba0*/  IMAD R0, R12, UR4, RZ ;  /* 0x000000040c007c24 */ /* 0x000fe4000f8e02ff */
[----:B------:R-:W-:Y:S02]  /*12bb0*/  IMAD.IADD R5, R5, 0x1, R3 ;  /* 0x0000000105057824 */ /* 0x000fe400078e0203 */
[----:B------:R-:W-:Y:S02]  /*12bc0*/  IMAD R7, R14, UR5, R0 ;  /* 0x000000050e077c24 */ /* 0x000fe4000f8e0200 */
[----:B0-----:R-:W-:-:S04]  /*12bd0*/  @P2 IMAD.HI.U32 R0, R10, R27, RZ ;  /* 0x0000001b0a002227 */ /* 0x001fc800078e00ff */
[----:B------:R-:W-:Y:S01]  /*12be0*/  IMAD.WIDE.U32 R4, R14, UR4, R4 ;  /* 0x000000040e047c25 */ /* 0x000fe2000f8e0004 */
[----:B------:R-:W-:-:S03]  /*12bf0*/  ULDC.64 UR4, c[0x0][0xaf0] ;  /* 0x0002bc0000047ab9 */ /* 0x000fc60000000a00 */
[----:B------:R-:W-:Y:S01]  /*12c00*/  IMAD.MOV.U32 R3, RZ, RZ, R10 ;  /* 0x000000ffff037224 */ /* 0x000fe200078e000a */
[----:B--2---:R-:W-:Y:S01]  /*12c10*/  @P2 SHF.R.U32.HI R3, RZ, R9, R0 ;  /* 0x00000009ff032219 */ /* 0x004fe20000011600 */
[----:B------:R-:W-:Y:S01]  /*12c20*/  IMAD R6, R24, UR4, RZ ;  /* 0x0000000418067c24 */ /* 0x000fe2000f8e02ff */
[----:B------:R-:W-:Y:S02]  /*12c30*/  IADD3 R5, R5, R7, RZ ;  /* 0x0000000705057210 */ /* 0x000fe40007ffe0ff */
        /* <DEDUP_REMOVED lines=24> */
[----:B------:R-:W-:Y:S01]  /*12dc0*/  IMAD R21, R8, R25, RZ ;  /* 0x0000001908157224 */ /* 0x000fe200078e02ff */
[----:B------:R-:W-:Y:S02]  /*12dd0*/  IADD3 R24, R34, R26, RZ ;  /* 0x0000001a22187210 */ /* 0x000fe40007ffe0ff */
[----:B------:R-:W1:Y:S02]  /*12de0*/  SHFL.IDX PT, R0, R20, RZ, 0x181f ;  /* 0x00181fff14007589 */ /* 0x000e6400000e0000 */
[C---:B------:R-:W-:Y:S01]  /*12df0*/  ISETP.GE.OR P2, PT, R24.reuse, R21, P0 ;  /* 0x000000151800720c */ /* 0x040fe20000746670 */
[C---:B------:R-:W-:Y:S01]  /*12e00*/  VIADD R8, R24.reuse, 0x30 ;  /* 0x0000003018087836 */ /* 0x040fe20000000000 */
[----:B------:R-:W2:Y:S01]  /*12e10*/  SHFL.IDX PT, R5, R7, 0x1, 0x181f ;  /* 0x00381f0007057f89 */ /* 0x000ea200000e0000 */
[----:B------:R-:W-:-:S03]  /*12e20*/  VIADD R10, R24, 0x60 ;  /* 0x00000060180a7836 */ /* 0x000fc60000000000 */
[----:B------:R-:W3:Y:S01]  /*12e30*/  SHFL.IDX PT, R14, R7, 0x2, 0x181f ;  /* 0x00581f00070e7f89 */ /* 0x000ee200000e0000 */
[-C--:B------:R-:W-:Y:S02]  /*12e40*/  ISETP.GE.OR P3, PT, R8, R21.reuse, P0 ;  /* 0x000000150800720c */ /* 0x080fe40000766670 */
[----:B------:R-:W-:Y:S01]  /*12e50*/  ISETP.GE.OR P4, PT, R10, R21, P0 ;  /* 0x000000150a00720c */ /* 0x000fe20000786670 */
[----:B------:R-:W4:Y:S04]  /*12e60*/  SHFL.IDX PT, R4, R20, 0x1, 0x181f ;  /* 0x00381f0014047f89 */ /* 0x000f2800000e0000 */
[----:B------:R-:W5:Y:S01]  /*12e70*/  SHFL.IDX PT, R6, R20, 0x2, 0x181f ;  /* 0x00581f0014067f89 */ /* 0x000f6200000e0000 */
[----:B0-----:R-:W-:-:S04]  /*12e80*/  @!P2 LEA R10, P5, R33, R3, 0x1 ;  /* 0x00000003210aa211 */ /* 0x001fc800078a08ff */
[C---:B-1----:R-:W-:Y:S02]  /*12e90*/  @!P2 LEA.HI.X R3, R33.reuse, R0, R32, 0x1, P5 ;  /* 0x000000002103a211 */ /* 0x042fe400028f0c20 */
[----:B------:R0:W1:Y:S01]  /*12ea0*/  SHFL.IDX PT, R0, R20, 0x3, 0x181f ;  /* 0x00781f0014007f89 */ /* 0x00006200000e0000 */
[C---:B--2---:R-:W-:Y:S02]  /*12eb0*/  @!P3 LEA R8, P1, R33.reuse, R5, 0x1 ;  /* 0x000000052108b211 */ /* 0x044fe400078208ff */
[----:B------:R-:W-:Y:S01]  /*12ec0*/  @!P2 IMAD.MOV.U32 R11, RZ, RZ, R3 ;  /* 0x000000ffff0ba224 */ /* 0x000fe200078e0003 */
[----:B---3--:R-:W-:-:S04]  /*12ed0*/  @!P4 LEA R25, P5, R33, R14, 0x1 ;  /* 0x0000000e2119c211 */ /* 0x008fc800078a08ff */
[----:B------:R0:W-:Y:S01]  /*12ee0*/  @!P2 ST.E.128 desc[UR40][R10.64], RZ ;  /* 0x000000ff0a00a985 */ /* 0x0001e2000c101d28 */
[C-C-:B----4-:R-:W-:Y:S01]  /*12ef0*/  @!P3 LEA.HI.X R9, R33.reuse, R4, R32.reuse, 0x1, P1 ;  /* 0x000000042109b211 */ /* 0x150fe200008f0c20 */
[----:B------:R-:W-:Y:S02]  /*12f00*/  @!P4 IMAD.MOV.U32 R4, RZ, RZ, R25 ;  /* 0x000000ffff04c224 */ /* 0x000fe400078e0019 */
[----:B------:R0:W2:Y:S01]  /*12f10*/  SHFL.IDX PT, R14, R7, 0x3, 0x181f ;  /* 0x00781f00070e7f89 */ /* 0x0000a200000e0000 */
[----:B-----5:R-:W-:-:S03]  /*12f20*/  @!P4 LEA.HI.X R5, R33, R6, R32, 0x1, P5 ;  /* 0x000000062105c211 */ /* 0x020fc600028f0c20 */
[----:B------:R0:W-:Y:S04]  /*12f30*/  @!P3 ST.E.128 desc[UR40][R8.64], RZ ;  /* 0x000000ff0800b985 */ /* 0x0001e8000c101d28 */
[----:B------:R0:W-:Y:S02]  /*12f40*/  @!P4 ST.E.128 desc[UR40][R4.64], RZ ;  /* 0x000000ff0400c985 */ /* 0x0001e4000c101d28 */
.L_x_15207:
[----:B------:R-:W-:-:S04]  /*12f50*/  IADD3 R24, R24, 0x90, RZ ;  /* 0x0000009018187810 */ /* 0x000fc80007ffe0ff */
[----:B------:R-:W-:-:S13]  /*12f60*/  ISETP.GE.OR P0, PT, R24, R21, P0 ;  /* 0x000000151800720c */ /* 0x000fda0000706670 */
[----:B--2---:R-:W-:-:S04]  /*12f70*/  @!P0 LEA R14, P1, R33, R14, 0x1 ;  /* 0x0000000e210e8211 */ /* 0x004fc800078208ff */
[----:B-1----:R-:W-:-:S05]  /*12f80*/  @!P0 LEA.HI.X R15, R33, R0, R32, 0x1, P1 ;  /* 0x00000000210f8211 */ /* 0x002fca00008f0c20 */
[----:B------:R1:W-:Y:S04]  /*12f90*/  @!P0 ST.E.128 desc[UR40][R14.64], RZ ;  /* 0x000000ff0e008985 */ /* 0x0003e8000c101d28 */
.L_x_15020:
[----:B------:R-:W-:Y:S05]  /*12fa0*/  BSYNC B0 ;  /* 0x0000000000007941 */ /* 0x000fea0003800000 */
.L_x_15017:
[----:B------:R-:W-:Y:S02]  /*12fb0*/  ULDC UR4, c[0x0][0xc3c] ;  /* 0x00030f0000047ab9 */ /* 0x000fe40000000800 */
[----:B------:R-:W-:-:S13]  /*12fc0*/  ISETP.GE.AND P0, PT, R31, UR4, PT ;  /* 0x000000041f007c0c */ /* 0x000fda000bf06270 */
[----:B------:R-:W-:Y:S05]  /*12fd0*/  @!P0 BRA `(.L_x_15025) ;  /* 0xfffffee000148947 */ /* 0x000fea000383ffff */
[----:B------:R-:W-:Y:S05]  /*12fe0*/  BRA `(.L_x_14892) ;  /* 0x0000006400d47947 */ /* 0x000fea0003800000 */
.L_x_14890:
        /* <DEDUP_REMOVED lines=18> */
.L_x_15026:
        /* <DEDUP_REMOVED lines=42> */
.L_x_15032:
        /* <DEDUP_REMOVED lines=12> */
.L_x_15031:
[----:B------:R-:W-:Y:S05]  /*13470*/  BSYNC B0 ;  /* 0x0000000000007941 */ /* 0x000fea0003800000 */
.L_x_15030:
        /* <DEDUP_REMOVED lines=22> */
.L_x_15028:
        /* <DEDUP_REMOVED lines=19> */
[----:B------:R-:W-:-:S05]  /*13710*/  IADD3 R11, R13, -0x1, RZ ;  /* 0xffffffff0d0b7810 */ /* 0x000fca0007ffe0ff */
[----:B------:R0:W1:Y:S02]  /*13720*/  SHFL.IDX PT, R16, R6, R11, 0x1f ;  /* 0x00001f0b06107589 */ /* 0x00006400000e0000 */
.L_x_15033:
[----:B-1----:R-:W-:Y:S01]  /*13730*/  IMAD R16, R16, UR5, R9 ;  /* 0x0000000510107c24 */ /* 0x002fe2000f8e0209 */
[----:B0-----:R-:W-:Y:S01]  /*13740*/  IABS R6, R4 ;  /* 0x0000000400067213 */ /* 0x001fe20000000000 */
[----:B------:R-:W-:Y:S02]  /*13750*/  IMAD R11, R15, R8, RZ ;  /* 0x000000080f0b7224 */ /* 0x000fe400078e02ff */
[----:B------:R-:W-:Y:S01]  /*13760*/  IMAD.MOV.U32 R2, RZ, RZ, RZ ;  /* 0x000000ffff027224 */ /* 0x000fe200078e00ff */
[----:B------:R-:W-:Y:S01]  /*13770*/  IADD3 R9, -R16, UR6, RZ ;  /* 0x0000000610097c10 */ /* 0x000fe2000fffe1ff */
[----:B------:R-:W-:Y:S02]  /*13780*/  IMAD.MOV R6, RZ, RZ, -R6 ;  /* 0x000000ffff067224 */ /* 0x000fe400078e0a06 */
        /* <DEDUP_REMOVED lines=17> */
[----:B------:R-:W-:Y:S02]  /*138a0*/  IMAD R4, R4, R2, R9 ;  /* 0x0000000204047224 */ /* 0x000fe400078e0209 */
[----:B------:R-:W-:Y:S01]  /*138b0*/  IMAD.MOV.U32 R2, RZ, RZ, RZ ;  /* 0x000000ffff027224 */ /* 0x000fe200078e00ff */
[----:B------:R-:W-:-:S04]  /*138c0*/  VIADDMNMX R7, R8, UR5, R7, PT ;  /* 0x0000000508077c46 */ /* 0x000fc8000b800107 */
[----:B------:R-:W-:-:S04]  /*138d0*/  IABS R8, R7 ;  /* 0x0000000700087213 */ /* 0x000fc80000000000 */
[----:B------:R-:W0:Y:S08]  /*138e0*/  I2F.RP R10, R8 ;  /* 0x00000008000a7306 */ /* 0x000e300000209400 */
[----:B0-----:R-:W0:Y:S02]  /*138f0*/  MUFU.RCP R10, R10 ;  /* 0x0000000a000a7308 */ /* 0x001e240000001000 */
[----:B0-----:R-:W-:Y:S01]  /*13900*/  VIADD R3, R10, 0xffffffe ;  /* 0x0ffffffe0a037836 */ /* 0x001fe20000000000 */
[----:B------:R-:W-:-:S05]  /*13910*/  IABS R10, R7 ;  /* 0x00000007000a7213 */ /* 0x000fca0000000000 */
[----:B------:R-:W0:Y:S02]  /*13920*/  F2I.FTZ.U32.TRUNC.NTZ R3, R3 ;  /* 0x0000000300037305 */ /* 0x000e24000021f000 */
[----:B0-----:R-:W-:-:S04]  /*13930*/  IMAD.MOV R11, RZ, RZ, -R3 ;  /* 0x000000ffff0b7224 */ /* 0x001fc800078e0a03 */
[----:B------:R-:W-:-:S04]  /*13940*/  IMAD R9, R11, R8, RZ ;  /* 0x000000080b097224 */ /* 0x000fc800078e02ff */
[----:B------:R-:W-:Y:S01]  /*13950*/  IMAD.HI.U32 R2, R3, R9, R2 ;  /* 0x0000000903027227 */ /* 0x000fe200078e0002 */
        /* <DEDUP_REMOVED lines=12> */
[----:B------:R-:W-:-:S06]  /*13a20*/  @P0 IADD3 R2, R2, 0x1, RZ ;  /* 0x0000000102020810 */ /* 0x000fcc0007ffe0ff */
[----:B------:R-:W-:Y:S01]  /*13a30*/  @!P2 IMAD.MOV R2, RZ, RZ, -R2 ;  /* 0x000000ffff02a224 */ /* 0x000fe200078e0a02 */
[----:B------:R-:W-:Y:S01]  /*13a40*/  @!P1 LOP3.LUT R2, RZ, R7, RZ, 0x33, !PT ;  /* 0x00000007ff029212 */ /* 0x000fe200078e33ff */
[----:B------:R-:W-:-:S03]  /*13a50*/  IMAD.MOV R7, RZ, RZ, -R7 ;  /* 0x000000ffff077224 */ /* 0x000fc600078e0a07 */
[----:B------:R-:W-:Y:S01]  /*13a60*/  LOP3.LUT R17, RZ, R2, RZ, 0x33, !PT ;  /* 0x00000002ff117212 */ /* 0x000fe200078e33ff */
[----:B------:R-:W-:-:S04]  /*13a70*/  IMAD R18, R2, R7, R3 ;  /* 0x0000000702127224 */ /* 0x000fc800078e0203 */
[----:B------:R-:W-:Y:S01]  /*13a80*/  IMAD.IADD R17, R0, 0x1, R17 ;  /* 0x0000000100117824 */ /* 0x000fe200078e0211 */
[----:B------:R-:W-:Y:S06]  /*13a90*/  BRA `(.L_x_15034) ;  /* 0x00000000000c7947 */ /* 0x000fec0003800000 */
.L_x_15029:
[----:B------:R-:W-:Y:S01]  /*13aa0*/  MOV R17, RZ ;  /* 0x000000ff00117202 */ /* 0x000fe20000000f00 */
[----:B------:R-:W-:Y:S02]  /*13ab0*/  IMAD.U32 R16, RZ, RZ, UR6 ;  /* 0x00000006ff107e24 */ /* 0x000fe4000f8e00ff */
[----:B------:R-:W-:-:S07]  /*13ac0*/  IMAD.MOV.U32 R18, RZ, RZ, RZ ;  /* 0x000000ffff127224 */ /* 0x000fce00078e00ff */
.L_x_15034:
[----:B------:R-:W-:-:S13]  /*13ad0*/  ISETP.NE.AND P0, PT, R5, RZ, PT ;  /* 0x000000ff0500720c */ /* 0x000fda0003f05270 */
[----:B------:R-:W0:Y:S01]  /*13ae0*/  @!P0 S2R R3, SR_CgaCtaId ;  /* 0x0000000000038919 */ /* 0x000e220000008800 */
[----:B------:R-:W-:-:S04]  /*13af0*/  @!P0 MOV R0, 0x400 ;  /* 0x0000040000008802 */ /* 0x000fc80000000f00 */
[----:B0-----:R-:W-:-:S05]  /*13b00*/  @!P0 LEA R0, R3, R0, 0x18 ;  /* 0x0000000003008211 */ /* 0x001fca00078ec0ff */
[----:B------:R0:W-:Y:S01]  /*13b10*/  @!P0 STS.128 [R0+0x168d0], R16 ;  /* 0x0168d01000008388 */ /* 0x0001e20000000c00 */
[----:B------:R-:W-:Y:S06]  /*13b20*/  BAR.ARV 0x5, 0x200 ;  /* 0x0148000000007b1d */ /* 0x000fec0000002000 */
.L_x_15027:
[----:B------:R2:W-:Y:S01]  /*13b30*/  STL [R1+0x20], RZ ;  /* 0x000020ff01007387 */ /* 0x0005e20000100800 */
[----:B------:R-:W-:Y:S01]  /*13b40*/  ULDC UR4, c[0x0][0xc3c] ;  /* 0x00030f0000047ab9 */ /* 0x000fe20000000800 */
[----:B------:R-:W-:Y:S01]  /*13b50*/  IMAD.MOV.U32 R27, RZ, RZ, 0x1 ;  /* 0x00000001ff1b7424 */ /* 0x000fe200078e00ff */
[----:B-1----:R-:W-:Y:S01]  /*13b60*/  ISETP.GE.AND P0, PT, R19, UR4, PT ;  /* 0x0000000413007c0c */ /* 0x002fe2000bf06270 */
[----:B------:R-:W-:-:S12]  /*13b70*/  IMAD.MOV.U32 R23, RZ, RZ, RZ ;  /* 0x000000ffff177224 */ /* 0x000fd800078e00ff */
[----:B--2---:R-:W-:Y:S05]  /*13b80*/  @P0 BRA `(.L_x_15035) ;  /* 0x0000005800100947 */ /* 0x004fea0003800000 */
[----:B------:R-:W0:Y:S01]  /*13b90*/  S2R R5, SR_TID.X ;  /* 0x0000000000057919 */ /* 0x000e220000002100 */
[----:B------:R-:W1:Y:S01]  /*13ba0*/  S2UR UR5, SR_CgaCtaId ;  /* 0x00000000000579c3 */ /* 0x000e620000008800 */
[----:B------:R-:W-:Y:S01]  /*13bb0*/  UMOV UR4, 0x400 ;  /* 0x0000040000047882 */ /* 0x000fe20000000000 */
[----:B------:R-:W-:Y:S01]  /*13bc0*/  BSSY B8, `(.L_x_15035) ;  /* 0x0000580000087945 */ /* 0x000fe20003800000 */
[----:B------:R2:W-:Y:S01]  /*13bd0*/  STL [R1+0x20], RZ ;  /* 0x000020ff01007387 */ /* 0x0005e20000100800 */
[----:B------:R-:W-:Y:S01]  /*13be0*/  IMAD.MOV.U32 R27, RZ, RZ, 0x1 ;  /* 0x00000001ff1b7424 */ /* 0x000fe200078e00ff */
[----:B------:R-:W-:Y:S01]  /*13bf0*/  ULDC.64 UR38, c[0x0][0x198] ;  /* 0x0000660000267ab9 */ /* 0x000fe20000000a00 */
[----:B------:R-:W-:Y:S01]  /*13c00*/  IMAD.MOV.U32 R23, RZ, RZ, RZ ;  /* 0x000000ffff177224 */ /* 0x000fe200078e00ff */
[----:B------:R-:W-:Y:S01]  /*13c10*/  ULDC UR36, c[0x0][0xc] ;  /* 0x0000030000247ab9 */ /* 0x000fe20000000800 */
[----:B------:R-:W-:Y:S01]  /*13c20*/  IMAD.MOV.U32 R28, RZ, RZ, RZ ;  /* 0x000000ffff1c7224 */ /* 0x000fe200078e00ff */
[----:B-1----:R-:W-:-:S06]  /*13c30*/  ULEA UR4, UR5, UR4, 0x18 ;  /* 0x0000000405047291 */ /* 0x002fcc000f8ec03f */
[----:B------:R-:W-:Y:S02]  /*13c40*/  MOV R22, UR4 ;  /* 0x0000000400167c02 */ /* 0x000fe40008000f00 */
[C---:B0-----:R-:W-:Y:S02]  /*13c50*/  SHF.L.U32 R0, R5.reuse, 0x3, RZ ;  /* 0x0000000305007819 */ /* 0x041fe400000006ff */
[----:B------:R-:W-:Y:S02]  /*13c60*/  LOP3.LUT R4, R5, 0x7f, RZ, 0xc0, !PT ;  /* 0x0000007f05047812 */ /* 0x000fe400078ec0ff */
[----:B------:R-:W-:-:S03]  /*13c70*/  LOP3.LUT R2, R0, 0x1f8, RZ, 0xc0, !PT ;  /* 0x000001f800027812 */ /* 0x000fc600078ec0ff */
[----:B------:R-:W-:Y:S01]  /*13c80*/  IMAD.SHL.U32 R3, R4, 0x8, RZ ;  /* 0x0000000804037824 */ /* 0x000fe200078e00ff */
[----:B------:R-:W-:Y:S02]  /*13c90*/  LOP3.LUT R2, R2, 0x38, R5, 0x78, !PT ;  /* 0x0000003802027812 */ /* 0x000fe400078e7805 */
[----:B------:R-:W-:Y:S02]  /*13ca0*/  SHF.R.U32.HI R4, RZ, 0x3, R4 ;  /* 0x00000003ff047819 */ /* 0x000fe40000011604 */
[----:B------:R-:W-:Y:S01]  /*13cb0*/  LOP3.LUT R3, R2, 0x200, R3, 0xf8, !PT ;  /* 0x0000020002037812 */ /* 0x000fe200078ef803 */
[----:B------:R-:W-:-:S05]  /*13cc0*/  IMAD.SHL.U32 R2, R5, 0x10, RZ ;  /* 0x0000001005027824 */ /* 0x000fca00078e00ff */
[----:B------:R-:W-:Y:S01]  /*13cd0*/  LOP3.LUT R0, R4, 0x70, R2, 0xf8, !PT ;  /* 0x0000007004007812 */ /* 0x000fe200078ef802 */
[----:B------:R-:W-:Y:S02]  /*13ce0*/  IMAD R2, R3, 0x2, R22 ;  /* 0x0000000203027824 */ /* 0x000fe400078e0216 */
[----:B------:R-:W-:-:S03]  /*13cf0*/  IMAD.MOV.U32 R0, RZ, RZ, 0x1 ;  /* 0x00000001ff007424 */ /* 0x000fc600078e00ff */
[----:B------:R2:W-:Y:S04]  /*13d00*/  STL [R1+0xc], R2 ;  /* 0x00000c0201007387 */ /* 0x0005e80000100800 */
[----:B------:R2:W-:Y:S02]  /*13d10*/  STL [R1+0x4], R0 ;  /* 0x0000040001007387 */ /* 0x0005e40000100800 */
.L_x_15157:
[----:B0-2---:R-:W0:Y:S02]  /*13d20*/  LDC.64 R2, c[0x0][0xc88] ;  /* 0x00032200ff027b82 */ /* 0x005e240000000a00 */
[----:B0-----:R-:W-:-:S05]  /*13d30*/  IMAD.WIDE R2, R19, 0x4, R2 ;  /* 0x0000000413027825 */ /* 0x001fca00078e0202 */
[----:B------:R-:W2:Y:S01]  /*13d40*/  LDG.E R13, desc[UR40][R2.64] ;  /* 0x00000028020d7981 */ /* 0x000ea2000c1e1900 */
[----:B------:R-:W-:Y:S05]  /*13d50*/  YIELD ;  /* 0x0000000000007946 */ /* 0x000fea0003800000 */
[----:B------:R-:W-:Y:S01]  /*13d60*/  ULDC.64 UR4, c[0x0][0xa28] ;  /* 0x00028a0000047ab9 */ /* 0x000fe20000000a00 */
[----:B------:R-:W-:Y:S01]  /*13d70*/  ULDC.64 UR6, c[0x0][0xa00] ;  /* 0x0002800000067ab9 */ /* 0x000fe20000000a00 */
[----:B------:R-:W-:Y:S02]  /*13d80*/  ISETP.NE.U32.AND P0, PT, RZ, UR4, PT ;  /* 0x00000004ff007c0c */ /* 0x000fe4000bf05070 */
[----:B-1----:R-:W-:Y:S01]  /*13d90*/  CS2R R8, SRZ ;  /* 0x0000000000087805 */ /* 0x002fe2000001ff00 */
[----:B------:R-:W-:Y:S01]  /*13da0*/  ULDC.64 UR8, c[0x0][0xa18] ;  /* 0x0002860000087ab9 */ /* 0x000fe20000000a00 */
[----:B------:R-:W-:-:S02]  /*13db0*/  ISETP.NE.AND.EX P1, PT, RZ, UR5, PT, P0 ;  /* 0x00000005ff007c0c */ /* 0x000fc4000bf25300 */
[----:B------:R-:W-:-:S04]  /*13dc0*/  ISETP.NE.U32.AND P0, PT, RZ, UR6, PT ;  /* 0x00000006ff007c0c */ /* 0x000fc8000bf05070 */
[----:B------:R-:W-:Y:S02]  /*13dd0*/  ISETP.NE.AND.EX P0, PT, RZ, UR7, PT, P0 ;  /* 0x00000007ff007c0c */ /* 0x000fe4000bf05300 */
[----:B--2---:R-:W-:Y:S01]  /*13de0*/  SHF.R.S32.HI R0, RZ, 0x1f, R13 ;  /* 0x0000001fff007819 */ /* 0x004fe2000001140d */
[----:B------:R-:W-:-:S04]  /*13df0*/  IMAD.SHL.U32 R24, R13, 0x4, RZ ;  /* 0x000000040d187824 */ /* 0x000fc800078e00ff */
[C---:B------:R-:W-:Y:S01]  /*13e00*/  @P1 LEA R4, P2, R13.reuse, UR4, 0x2 ;  /* 0x000000040d041c11 */ /* 0x040fe2000f8410ff */
[----:B------:R-:W-:Y:S01]  /*13e10*/  STL [R1+0x10], R13 ;  /* 0x0000100d01007387 */ /* 0x000fe20000100800 */
[C-C-:B------:R-:W-:Y:S02]  /*13e20*/  SHF.L.U64.HI R25, R13.reuse, 0x2, R0.reuse ;  /* 0x000000020d197819 */ /* 0x140fe40000010200 */
[----:B------:R-:W-:Y:S01]  /*13e30*/  @P1 LEA.HI.X R5, R13, UR5, R0, 0x2, P2 ;  /* 0x000000050d051c11 */ /* 0x000fe200090f1400 */
[----:B------:R-:W-:Y:S01]  /*13e40*/  ULDC.64 UR4, c[0x0][0xa08] ;  /* 0x0002820000047ab9 */ /* 0x000fe20000000a00 */
[C---:B------:R-:W-:Y:S01]  /*13e50*/  IADD3 R2, P2, R24.reuse, UR6, RZ ;  /* 0x0000000618027c10 */ /* 0x040fe2000ff5e0ff */
[----:B------:R0:W-:Y:S03]  /*13e60*/  STL [R1+0x30], R0 ;  /* 0x0000300001007387 */ /* 0x0001e60000100800 */
[----:B------:R-:W-:Y:S01]  /*13e70*/  IADD3.X R3, R25, UR7, RZ, P2, !PT ;  /* 0x0000000719037c10 */ /* 0x000fe200097fe4ff */
[----:B------:R-:W-:Y:S01]  /*13e80*/  ULDC.64 UR6, c[0x0][0xa10] ;  /* 0x0002840000067ab9 */ /* 0x000fe20000000a00 */
[----:B------:R-:W-:Y:S01]  /*13e90*/  ISETP.NE.U32.AND P3, PT, RZ, UR8, PT ;  /* 0x00000008ff007c0c */ /* 0x000fe2000bf65070 */
[----:B------:R1:W5:Y:S01]  /*13ea0*/  @P1 LDG.E R8, desc[UR40][R4.64] ;  /* 0x0000002804081981 */ /* 0x000362000c1e1900 */
[----:B------:R-:W-:-:S02]  /*13eb0*/  IADD3 R6, P4, R24, UR4, RZ ;  /* 0x0000000418067c10 */ /* 0x000fc4000ff9e0ff */
[----:B------:R-:W-:Y:S01]  /*13ec0*/  ISETP.NE.AND.EX P3, PT, RZ, UR9, PT, P3 ;  /* 0x00000009ff007c0c */ /* 0x000fe2000bf65330 */
[----:B------:R-:W2:Y:S01]  /*13ed0*/  @P0 LDG.E R9, desc[UR40][R2.64] ;  /* 0x0000002802090981 */ /* 0x000ea2000c1e1900 */
[----:B------:R-:W-:Y:S01]  /*13ee0*/  IADD3.X R7, R25, UR5, RZ, P4, !PT ;  /* 0x0000000519077c10 */ /* 0x000fe2000a7fe4ff */
[----:B0-----:R-:W-:Y:S01]  /*13ef0*/  IMAD.MOV.U32 R0, RZ, RZ, RZ ;  /* 0x000000ffff007224 */ /* 0x001fe200078e00ff */
[----:B------:R-:W-:Y:S02]  /*13f00*/  ISETP.NE.U32.AND P1, PT, RZ, UR4, PT ;  /* 0x00000004ff007c0c */ /* 0x000fe4000bf25070 */
[----:B------:R-:W-:Y:S02]  /*13f10*/  ISETP.NE.U32.AND P2, PT, RZ, UR6, PT ;  /* 0x00000006ff007c0c */ /* 0x000fe4000bf45070 */
[----:B-1----:R-:W-:Y:S01]  /*13f20*/  IADD3 R4, P4, R24, UR6, RZ ;  /* 0x0000000618047c10 */ /* 0x002fe2000ff9e0ff */
[----:B------:R-:W-:Y:S01]  /*13f30*/  ULDC UR4, c[0x0][0x288] ;  /* 0x0000a20000047ab9 */ /* 0x000fe20000000800 */
[----:B------:R-:W-:-:S02]  /*13f40*/  ISETP.NE.AND.EX P1, PT, RZ, UR5, PT, P1 ;  /* 0x00000005ff007c0c */ /* 0x000fc4000bf25310 */
[C---:B------:R-:W-:Y:S02]  /*13f50*/  IADD3.X R5, R25.reuse, UR7, RZ, P4, !PT ;  /* 0x0000000719057c10 */ /* 0x040fe4000a7fe4ff */
[----:B------:R-:W-:Y:S02]  /*13f60*/  @P3 IADD3 R10, P4, R24, UR8, RZ ;  /* 0x00000008180a3c10 */ /* 0x000fe4000ff9e0ff */
[----:B------:R-:W-:Y:S02]  /*13f70*/  ISETP.NE.AND.EX P2, PT, RZ, UR7, PT, P2 ;  /* 0x00000007ff007c0c */ /* 0x000fe4000bf45320 */
[----:B------:R-:W-:Y:S02]  /*13f80*/  @P3 IADD3.X R11, R25, UR9, RZ, P4, !PT ;  /* 0x00000009190b3c10 */ /* 0x000fe4000a7fe4ff */
[----:B------:R-:W-:-:S06]  /*13f90*/  MOV R29, RZ ;  /* 0x000000ff001d7202 */ /* 0x000fcc0000000f00 */
        /* <DEDUP_REMOVED lines=14> */
[----:B--2---:R0:W-:Y:S01]  /*14080*/  STL [R1+0x1c], R9 ;  /* 0x00001c0901007387 */ /* 0x0041e20000100800 */
[----:B------:R-:W-:Y:S02]  /*14090*/  IMAD.MOV.U32 R12, RZ, RZ, R9 ;  /* 0x000000ffff0c7224 */ /* 0x000fe400078e0009 */
[----:B0-----:R-:W-:Y:S01]  /*140a0*/  IMAD.U32 R9, RZ, RZ, UR5 ;  /* 0x00000005ff097e24 */ /* 0x001fe2000f8e00ff */
[----:B----4-:R-:W-:Y:S06]  /*140b0*/  @P3 BRA `(.L_x_15036) ;  /* 0x0000000000143947 */ /* 0x010fec0003800000 */
[----:B------:R-:W-:Y:S05]  /*140c0*/  @!P0 BRA `(.L_x_15036) ;  /* 0x0000000000108947 */ /* 0x000fea0003800000 */
[----:B------:R-:W2:Y:S04]  /*140d0*/  LDG.E R11, desc[UR40][R2.64] ;  /* 0x00000028020b7981 */ /* 0x000ea8000c1e1900 */
[----:B------:R-:W2:Y:S02]  /*140e0*/  LDG.E R2, desc[UR40][R2.64+0x4] ;  /* 0x0000042802027981 */ /* 0x000ea4000c1e1900 */
[----:B--2---:R-:W-:-:S05]  /*140f0*/  IMAD.IADD R12, R2, 0x1, -R11 ;  /* 0x00000001020c7824 */ /* 0x004fca00078e0a0b */
[----:B------:R0:W-:Y:S02]  /*14100*/  STL [R1+0x1c], R12 ;  /* 0x00001c0c01007387 */ /* 0x0001e40000100800 */
.L_x_15036:
        /* <DEDUP_REMOVED lines=10> */
.L_x_15037:
[----:B------:R-:W-:Y:S05]  /*141b0*/  @!P1 BRA `(.L_x_15038) ;  /* 0x00000000000c9947 */ /* 0x000fea0003800000 */
[----:B------:R-:W2:Y:S04]  /*141c0*/  LDG.E R10, desc[UR40][R6.64] ;  /* 0x00000028060a7981 */ /* 0x000ea8000c1e1900 */
[----:B------:R-:W2:Y:S02]  /*141d0*/  LDG.E R6, desc[UR40][R6.64+0x4] ;  /* 0x0000042806067981 */ /* 0x000ea4000c1e1900 */
[----:B--2---:R-:W-:-:S07]  /*141e0*/  IMAD.IADD R10, R6, 0x1, -R10 ;  /* 0x00000001060a7824 */ /* 0x004fce00078e0a0a */
.L_x_15038:
[----:B-1----:R-:W2:Y:S01]  /*141f0*/  @P2 LDG.E R2, desc[UR40][R4.64] ;  /* 0x0000002804022981 */ /* 0x002ea2000c1e1900 */
[----:B------:R-:W1:Y:S01]  /*14200*/  LDC R3, c[0x0][0x448] ;  /* 0x00011200ff037b82 */ /* 0x000e620000000800 */
[----:B-----5:R-:W-:Y:S02]  /*14210*/  IADD3 R10, -R8, R10, RZ ;  /* 0x0000000a080a7210 */ /* 0x020fe40007ffe1ff */
[----:B------:R-:W2:Y:S01]  /*14220*/  @P2 LDG.E R4, desc[UR40][R4.64+0x4] ;  /* 0x0000042804042981 */ /* 0x000ea2000c1e1900 */
[----:B-1----:R-:W-:-:S13]  /*14230*/  ISETP.NE.AND P0, PT, R3, 0x1, PT ;  /* 0x000000010300780c */ /* 0x002fda0003f05270 */
[----:B------:R-:W1:Y:S01]  /*14240*/  @P0 LDC R3, c[0x0][0x450] ;  /* 0x00011400ff030b82 */ /* 0x000e620000000800 */
[----:B------:R-:W-:Y:S01]  /*14250*/  BSSY B0, `(.L_x_15039) ;  /* 0x00000ec000007945 */ /* 0x000fe20003800000 */
[----:B--2---:R-:W-:-:S06]  /*14260*/  @P2 IMAD.IADD R9, R4, 0x1, -R2 ;  /* 0x0000000104092824 */ /* 0x004fcc00078e0a02 */
[----:B------:R-:W2:Y:S01]  /*14270*/  @P0 LDC R4, c[0x0][0x44c] ;  /* 0x00011300ff040b82 */ /* 0x000ea20000000800 */
[----:B------:R-:W-:-:S04]  /*14280*/  IMAD R2, R17, 0xc0, RZ ;  /* 0x000000c011027824 */ /* 0x000fc800078e02ff */
[----:B------:R-:W-:-:S04]  /*14290*/  VIADD R2, R2, 0xbf ;  /* 0x000000bf02027836 */ /* 0x000fc80000000000 */
[----:B--2---:R-:W-:-:S05]  /*142a0*/  @P0 IMAD.HI.U32 R4, R2, R4, RZ ;  /* 0x0000000402040227 */ /* 0x004fca00078e00ff */
[----:B-1----:R-:W-:Y:S01]  /*142b0*/  @P0 SHF.R.U32.HI R2, RZ, R3, R4 ;  /* 0x00000003ff020219 */ /* 0x002fe20000011604 */
[----:B------:R-:W-:-:S05]  /*142c0*/  IMAD.IADD R3, R10, 0x1, R9 ;  /* 0x000000010a037824 */ /* 0x000fca00078e0209 */
[C---:B------:R-:W-:Y:S01]  /*142d0*/  IADD3 R20, R3.reuse, 0x80, -R12 ;  /* 0x0000008003147810 */ /* 0x040fe20007ffe80c */
[----:B------:R-:W-:-:S03]  /*142e0*/  VIADD R3, R3, 0x7f ;  /* 0x0000007f03037836 */ /* 0x000fc60000000000 */
[----:B------:R-:W-:Y:S02]  /*142f0*/  IADD3 R2, R20, R2, RZ ;  /* 0x0000000214027210 */ /* 0x000fe40007ffe0ff */
[----:B------:R-:W-:-:S04]  /*14300*/  SHF.R.S32.HI R4, RZ, 0x1f, R3 ;  /* 0x0000001fff047819 */ /* 0x000fc80000011403 */
[----:B------:R-:W-:Y:S02]  /*14310*/  LEA.HI R4, R4, R3, RZ, 0x7 ;  /* 0x0000000304047211 */ /* 0x000fe400078f38ff */
[----:B------:R-:W-:-:S04]  /*14320*/  SHF.R.S32.HI R3, RZ, 0x1f, R2 ;  /* 0x0000001fff037819 */ /* 0x000fc80000011402 */
[----:B------:R-:W-:Y:S02]  /*14330*/  LEA.HI R3, R3, R2, RZ, 0x7 ;  /* 0x0000000203037211 */ /* 0x000fe400078f38ff */
[----:B------:R-:W-:Y:S02]  /*14340*/  SHF.R.S32.HI R21, RZ, 0x7, R4 ;  /* 0x00000007ff157819 */ /* 0x000fe40000011404 */
[----:B------:R-:W-:-:S04]  /*14350*/  SHF.R.S32.HI R3, RZ, 0x7, R3 ;  /* 0x00000007ff037819 */ /* 0x000fc80000011403 */
[----:B------:R-:W-:-:S05]  /*14360*/  VIMNMX R2, R21, R3, PT ;  /* 0x0000000315027248 */ /* 0x000fca0003fe0100 */
[--C-:B------:R-:W-:Y:S02]  /*14370*/  IMAD R2, R2, 0x80, -R10.reuse ;  /* 0x0000008002027824 */ /* 0x100fe400078e0a0a */
[----:B------:R-:W-:-:S03]  /*14380*/  IMAD.MOV R10, RZ, RZ, -R10 ;  /* 0x000000ffff0a7224 */ /* 0x000fc600078e0a0a */
        /* <DEDUP_REMOVED lines=9> */
[----:B------:R-:W-:Y:S02]  /*14420*/  ISETP.GT.AND P1, PT, R4, R3, PT ;  /* 0x000000030400720c */ /* 0x000fe40003f24270 */
[----:B------:R-:W-:-:S11]  /*14430*/  PLOP3.LUT P0, PT, PT, PT, PT, 0x80, 0x0 ;  /* 0x000000000000781c */ /* 0x000fd60003f0f070 */
        /* <DEDUP_REMOVED lines=8> */
.L_x_15210:
[----:B--2---:R-:W-:Y:S02]  /*144c0*/  ISETP.NE.AND P0, PT, R14, RZ, PT ;  /* 0x000000ff0e00720c */ /* 0x004fe40003f05270 */
[----:B------:R-:W-:-:S11]  /*144d0*/  PLOP3.LUT P6, PT, PT, PT, PT, 0x8, 0x0 ;  /* 0x000000000000781c */ /* 0x000fd60003fce170 */
[----:B------:R-:W-:Y:S05]  /*144e0*/  @P0 BRA `(.L_x_15042) ;  /* 0x00000000000c0947 */ /* 0x000fea0003800000 */
[----:B------:R-:W-:-:S03]  /*144f0*/  UMOV UR4, 0xffffffff ;  /* 0xffffffff00047882 */ /* 0x000fc60000000000 */
[----:B------:R-:W-:Y:S05]  /*14500*/  BRA.DIV UR4, `(.L_x_15043) ;  /* 0x0000006604447947 */ /* 0x000fea000b800000 */
[----:B------:R-:W-:-:S13]  /*14510*/  ELECT P6, URZ, PT ;  /* 0x00000000003f782f */ /* 0x000fda00038c0000 */
.L_x_15042:
[----:B-1----:R-:W2:Y:S01]  /*14520*/  LDL R5, [R1+0x20] ;  /* 0x0000200001057983 */ /* 0x002ea20000100800 */
[----:B------:R-:W-:Y:S01]  /*14530*/  BSSY B1, `(.L_x_15044) ;  /* 0x0000008000017945 */ /* 0x000fe20003800000 */
[----:B--2---:R-:W-:-:S04]  /*14540*/  IADD3 R5, R5, 0x1, RZ ;  /* 0x0000000105057810 */ /* 0x004fc80007ffe0ff */
[----:B------:R-:W-:-:S04]  /*14550*/  LEA.HI R6, R5, R5, RZ, 0x1 ;  /* 0x0000000505067211 */ /* 0x000fc800078f08ff */
[----:B------:R-:W-:-:S05]  /*14560*/  LOP3.LUT R6, R6, 0xfffffffe, RZ, 0xc0, !PT ;  /* 0xfffffffe06067812 */ /* 0x000fca00078ec0ff */
[----:B------:R-:W-:-:S05]  /*14570*/  IMAD.IADD R5, R5, 0x1, -R6 ;  /* 0x0000000105057824 */ /* 0x000fca00078e0a06 */
[----:B------:R-:W-:-:S04]  /*14580*/  SHF.L.U32 R5, R5, 0x1f, RZ ;  /* 0x0000001f05057819 */ /* 0x000fc800000006ff */
[----:B------:R-:W1:Y:S02]  /*14590*/  SYNCS.PHASECHK.TRANS64.TRYWAIT P0, [R22+URZ+0x16820], R5 ;  /* 0x01682005160075a7 */ /* 0x000e64000800017f */
[----:B-1----:R-:W-:Y:S05]  /*145a0*/  @!P0 BRA `(.L_x_15045) ;  /* 0x00000064003c8947 */ /* 0x002fea0003800000 */
.L_x_15213:
[----:B------:R-:W-:Y:S05]  /*145b0*/  BSYNC B1 ;  /* 0x0000000000017941 */ /* 0x000fea0003800000 */
.L_x_15044:
[----:B------:R-:W-:Y:S04]  /*145c0*/  BSSY B1, `(.L_x_15046) ;  /* 0x0000050000017945 */ /* 0x000fe80003800000 */
[----:B------:R-:W-:Y:S05]  /*145d0*/  @!P6 BRA `(.L_x_15047) ;  /* 0x000000040038e947 */ /* 0x000fea0003800000 */
[----:B------:R-:W2:Y:S01]  /*145e0*/  LDL R6, [R1+0x4] ;  /* 0x0000040001067983 */ /* 0x000ea20000100800 */
[----:B-1----:R-:W-:Y:S01]  /*145f0*/  IMAD R5, R28, 0x8, R22 ;  /* 0x000000081c057824 */ /* 0x002fe200078e0216 */
[----:B------:R-:W1:Y:S01]  /*14600*/  S2R R7, SR_TID.X ;  /* 0x0000000000077919 */ /* 0x000e620000002100 */
[----:B------:R-:W-:Y:S01]  /*14610*/  BSSY B2, `(.L_x_15048) ;  /* 0x0000006000027945 */ /* 0x000fe20003800000 */
[----:B-1----:R-:W-:-:S04]  /*14620*/  LOP3.LUT R7, R7, 0x7f, RZ, 0xc0, !PT ;  /* 0x0000007f07077812 */ /* 0x002fc800078ec0ff */
[----:B------:R-:W-:Y:S02]  /*14630*/  ISETP.NE.AND P1, PT, R7, RZ, PT ;  /* 0x000000ff0700720c */ /* 0x000fe40003f25270 */
[----:B--2---:R-:W-:-:S04]  /*14640*/  SHF.L.U32 R6, R6, 0x1f, RZ ;  /* 0x0000001f06067819 */ /* 0x004fc800000006ff */
[----:B------:R-:W1:Y:S02]  /*14650*/  SYNCS.PHASECHK.TRANS64.TRYWAIT P0, [R5+URZ+0x168a0], R6 ;  /* 0x0168a006050075a7 */ /* 0x000e64000800017f */
[----:B-1----:R-:W-:Y:S05]  /*14660*/  @!P0 BRA `(.L_x_15049) ;  /* 0x0000006400208947 */ /* 0x002fea0003800000 */
.L_x_15214:
[----:B------:R-:W-:Y:S05]  /*14670*/  BSYNC B2 ;  /* 0x0000000000027941 */ /* 0x000fea0003800000 */
.L_x_15048:
        /* <DEDUP_REMOVED lines=9> */
.L_x_15051:
[----:B------:R-:W-:Y:S05]  /*14710*/  BSYNC B2 ;  /* 0x0000000000027941 */ /* 0x000fea0003800000 */
.L_x_15050:
[----:B------:R-:W-:Y:S01]  /*14720*/  IMAD.MOV.U32 R11, RZ, RZ, RZ ;  /* 0x000000ffff0b7224 */ /* 0x000fe200078e00ff */
[----:B------:R-:W-:Y:S01]  /*14730*/  LEA R7, R4, R0, 0x7 ;  /* 0x0000000004077211 */ /* 0x000fe200078e38ff */
[C---:B------:R-:W-:Y:S01]  /*14740*/  IMAD R8, R28.reuse, 0x4000, R22 ;  /* 0x000040001c087824 */ /* 0x040fe200078e0216 */
[----:B------:R-:W-:Y:S01]  /*14750*/  UIADD3 UR4, UP0, UR38, 0x570, URZ ;  /* 0x0000057026047890 */ /* 0x000fe2000ff1e03f */
[----:B------:R-:W-:Y:S01]  /*14760*/  PLOP3.LUT P0, PT, PT, PT, PT, 0x80, 0x0 ;  /* 0x000000000000781c */ /* 0x000fe20003f0f070 */
[----:B------:R-:W-:Y:S01]  /*14770*/  IMAD.SHL.U32 R10, R28, 0x2000, RZ ;  /* 0x000020001c0a7824 */ /* 0x000fe200078e00ff */
[----:B------:R-:W-:Y:S01]  /*14780*/  R2UR UR10, R11 ;  /* 0x000000000b0a72ca */ /* 0x000fe200000e0000 */
[----:B------:R-:W-:Y:S01]  /*14790*/  VIADD R7, R7, 0xffffff80 ;  /* 0xffffff8007077836 */ /* 0x000fe20000000000 */
[----:B------:R-:W-:Y:S01]  /*147a0*/  IADD3 R9, R5, 0x16890, RZ ;  /* 0x0001689005097810 */ /* 0x000fe20007ffe0ff */
[----:B------:R-:W-:Y:S01]  /*147b0*/  VIADD R8, R8, 0xe400 ;  /* 0x0000e40008087836 */ /* 0x000fe20000000000 */
[----:B------:R-:W-:Y:S01]  /*147c0*/  UIADD3.X UR5, URZ, UR39, URZ, UP0, !UPT ;  /* 0x000000273f057290 */ /* 0x000fe200087fe43f */
[----:B------:R-:W-:Y:S01]  /*147d0*/  UMOV UR6, 0x0 ;  /* 0x0000000000067882 */ /* 0x000fe20000000000 */
[----:B------:R-:W-:-:S10]  /*147e0*/  UMOV UR7, 0x12f00000 ;  /* 0x12f0000000077882 */ /* 0x000fd40000000000 */
.L_x_15052:
        /* <DEDUP_REMOVED lines=13> */
.L_x_15215:
[----:B------:R-:W-:Y:S05]  /*148c0*/  BSYNC B2 ;  /* 0x0000000000027941 */ /* 0x000fea0003800000 */
.L_x_15053:
[----:B------:R-:W-:Y:S01]  /*148d0*/  BSSY B2, `(.L_x_15055) ;  /* 0x000000b000027945 */ /* 0x000fe20003800000 */
[----:B------:R-:W-:Y:S02]  /*148e0*/  IMAD.MOV.U32 R8, RZ, RZ, 0x0 ;  /* 0x00000000ff087424 */ /* 0x000fe400078e00ff */
[----:B------:R-:W-:Y:S01]  /*148f0*/  IMAD.MOV.U32 R9, RZ, RZ, 0x12f00000 ;  /* 0x12f00000ff097424 */ /* 0x000fe200078e00ff */
[----:B------:R-:W-:Y:S06]  /*14900*/  @P1 BRA `(.L_x_15056) ;  /* 0x00000000001c1947 */ /* 0x000fec0003800000 */
[----:B0-----:R-:W0:Y:S01]  /*14910*/  S2R R12, SR_TID.X ;  /* 0x00000000000c7919 */ /* 0x001e220000002100 */
[----:B-12---:R-:W-:-:S04]  /*14920*/  IMAD.MOV.U32 R6, RZ, RZ, 0x4000 ;  /* 0x00004000ff067424 */ /* 0x006fc800078e00ff */
[----:B------:R3:W-:Y:S01]  /*14930*/  SYNCS.ARRIVE.TRANS64 RZ, [R5+URZ+0x168b0], R6 ;  /* 0x0168b00605ff79a7 */ /* 0x0007e2000800003f */
[----:B0-----:R-:W-:-:S04]  /*14940*/  LOP3.LUT R12, R12, 0x1f, RZ, 0xc0, !PT ;  /* 0x0000001f0c0c7812 */ /* 0x001fc800078ec0ff */
[----:B------:R-:W-:-:S13]  /*14950*/  ISETP.NE.AND P0, PT, R12, RZ, PT ;  /* 0x000000ff0c00720c */ /* 0x000fda0003f05270 */
[----:B---3--:R-:W-:Y:S05]  /*14960*/  @!P0 BRA `(.L_x_15056) ;  /* 0x0000000000048947 */ /* 0x008fea0003800000 */
[----:B------:R-:W-:Y:S01]  /*14970*/  BPT.TRAP 0x1 ;  /* 0x000000040000795c */ /* 0x000fe20000300000 */
.L_x_15056:
[----:B------:R-:W-:Y:S05]  /*14980*/  BSYNC B2 ;  /* 0x0000000000027941 */ /* 0x000fea0003800000 */
.L_x_15055:
[----:B------:R-:W-:Y:S01]  /*14990*/  R2UR UR10, R11 ;  /* 0x000000000b0a72ca */ /* 0x000fe200000e0000 */
[----:B-12---:R-:W-:Y:S01]  /*149a0*/  IMAD R6, R10, 0x2, R22 ;  /* 0x000000020a067824 */ /* 0x006fe200078e0216 */
[----:B------:R-:W-:Y:S01]  /*149b0*/  R2UR UR6, R8 ;  /* 0x00000000080672ca */ /* 0x000fe200000e0000 */
[----:B------:R-:W-:Y:S01]  /*149c0*/  UIADD3 UR4, UP0, UR38, 0x670, URZ ;  /* 0x0000067026047890 */ /* 0x000fe2000ff1e03f */
[----:B------:R-:W-:Y:S01]  /*149d0*/  R2UR UR7, R9 ;  /* 0x00000000090772ca */ /* 0x000fe200000e0000 */
[----:B------:R-:W-:Y:S01]  /*149e0*/  VIADD R6, R6, 0x400 ;  /* 0x0000040006067836 */ /* 0x000fe20000000000 */
[----:B------:R-:W-:Y:S01]  /*149f0*/  PLOP3.LUT P0, PT, PT, PT, PT, 0x80, 0x0 ;  /* 0x000000000000781c */ /* 0x000fe20003f0f070 */
[----:B------:R-:W-:Y:S01]  /*14a00*/  UIADD3.X UR5, URZ, UR39, URZ, UP0, !UPT ;  /* 0x000000273f057290 */ /* 0x000fe200087fe43f */
[----:B------:R-:W-:-:S11]  /*14a10*/  IADD3 R5, R5, 0x168b0, RZ ;  /* 0x000168b005057810 */ /* 0x000fd60007ffe0ff */
.L_x_15057:
        /* <DEDUP_REMOVED lines=10> */
.L_x_15047:
[----:B------:R-:W-:Y:S05]  /*14ac0*/  BSYNC B1 ;  /* 0x0000000000017941 */ /* 0x000fea0003800000 */
.L_x_15046:
[----:B------:R-:W2:Y:S01]  /*14ad0*/  LDL.LU R8, [R1+0x4] ;  /* 0x0000040001087983 */ /* 0x000ea20000300800 */
[----:B------:R-:W-:Y:S01]  /*14ae0*/  VIADD R28, R28, 0x1 ;  /* 0x000000011c1c7836 */ /* 0x000fe20000000000 */
[----:B------:R-:W-:Y:S01]  /*14af0*/  PLOP3.LUT P0, PT, PT, PT, PT, 0x8, 0x0 ;  /* 0x000000000000781c */ /* 0x000fe20003f0e170 */
[----:B------:R-:W-:-:S03]  /*14b00*/  VIADD R4, R4, 0xfffffffe ;  /* 0xfffffffe04047836 */ /* 0x000fc60000000000 */
[----:B------:R-:W-:Y:S02]  /*14b10*/  ISETP.NE.AND P1, PT, R28, 0x2, PT ;  /* 0x000000021c00780c */ /* 0x000fe40003f25270 */
[----:B------:R-:W-:Y:S02]  /*14b20*/  ISETP.GE.AND P2, PT, R4, R3, PT ;  /* 0x000000030400720c */ /* 0x000fe40003f46270 */
[----:B-1----:R-:W-:Y:S02]  /*14b30*/  SEL R5, RZ, 0x1, P1 ;  /* 0x00000001ff057807 */ /* 0x002fe40000800000 */
[----:B------:R-:W-:Y:S02]  /*14b40*/  SEL R28, R28, RZ, P1 ;  /* 0x000000ff1c1c7207 */ /* 0x000fe40000800000 */
[----:B--2---:R-:W-:-:S05]  /*14b50*/  LOP3.LUT R8, R8, R5, RZ, 0x3c, !PT ;  /* 0x0000000508087212 */ /* 0x004fca00078e3cff */
[----:B------:R1:W-:Y:S02]  /*14b60*/  STL [R1+0x4], R8 ;  /* 0x0000040801007387 */ /* 0x0003e40000100800 */
[----:B------:R-:W-:Y:S05]  /*14b70*/  @!P2 BRA `(.L_x_15040) ;  /* 0x000000040064a947 */ /* 0x000fea0003800000 */
.L_x_15070:
[----:B------:R-:W-:Y:S05]  /*14b80*/  YIELD ;  /* 0x0000000000007946 */ /* 0x000fea0003800000 */
[----:B------:R-:W-:Y:S04]  /*14b90*/  BSSY B1, `(.L_x_15058) ;  /* 0x000004d000017945 */ /* 0x000fe80003800000 */
[----:B--2---:R-:W-:Y:S05]  /*14ba0*/  @!P6 BRA `(.L_x_15059) ;  /* 0x00000004002ce947 */ /* 0x004fea0003800000 */
[----:B------:R-:W2:Y:S01]  /*14bb0*/  LDL R6, [R1+0x4] ;  /* 0x0000040001067983 */ /* 0x000ea20000100800 */
[----:B------:R-:W3:Y:S02]  /*14bc0*/  S2R R5, SR_TID.X ;  /* 0x0000000000057919 */ /* 0x000ee40000002100 */
[----:B---3--:R-:W-:Y:S01]  /*14bd0*/  LOP3.LUT R7, R5, 0x7f, RZ, 0xc0, !PT ;  /* 0x0000007f05077812 */ /* 0x008fe200078ec0ff */
[----:B------:R-:W-:Y:S01]  /*14be0*/  IMAD R5, R28, 0x8, R22 ;  /* 0x000000081c057824 */ /* 0x000fe200078e0216 */
[----:B------:R-:W-:Y:S02]  /*14bf0*/  BSSY B2, `(.L_x_15060) ;  /* 0x0000005000027945 */ /* 0x000fe40003800000 */
[----:B------:R-:W-:Y:S02]  /*14c00*/  ISETP.NE.AND P2, PT, R7, RZ, PT ;  /* 0x000000ff0700720c */ /* 0x000fe40003f45270 */
[----:B--2---:R-:W-:-:S04]  /*14c10*/  SHF.L.U32 R6, R6, 0x1f, RZ ;  /* 0x0000001f06067819 */ /* 0x004fc800000006ff */
[----:B------:R-:W2:Y:S02]  /*14c20*/  SYNCS.PHASECHK.TRANS64.TRYWAIT P1, [R5+URZ+0x168a0], R6 ;  /* 0x0168a006050075a7 */ /* 0x000ea4000802017f */
[----:B--2---:R-:W-:Y:S05]  /*14c30*/  @!P1 BRA `(.L_x_15061) ;  /* 0x0000005c00d49947 */ /* 0x004fea0003800000 */
.L_x_15216:
[----:B------:R-:W-:Y:S05]  /*14c40*/  BSYNC B2 ;  /* 0x0000000000027941 */ /* 0x000fea0003800000 */
.L_x_15060:
[----:B------:R-:W-:Y:S04]  /*14c50*/  BSSY B2, `(.L_x_15062) ;  /* 0x0000009000027945 */ /* 0x000fe80003800000 */
[----:B------:R-:W-:Y:S05]  /*14c60*/  @P2 BRA `(.L_x_15063) ;  /* 0x00000000001c2947 */ /* 0x000fea0003800000 */
[----:B------:R-:W1:Y:S02]  /*14c70*/  S2R R7, SR_TID.X ;  /* 0x0000000000077919 */ /* 0x000e640000002100 */
[----:B-1----:R-:W-:Y:S02]  /*14c80*/  LOP3.LUT R8, R7, 0x1f, RZ, 0xc0, !PT ;  /* 0x0000001f07087812 */ /* 0x002fe400078ec0ff */
[----:B------:R-:W-:Y:S02]  /*14c90*/  MOV R7, 0x4000 ;  /* 0x0000400000077802 */ /* 0x000fe40000000f00 */
[----:B------:R-:W-:Y:S02]  /*14ca0*/  ISETP.NE.AND P1, PT, R8, RZ, PT ;  /* 0x000000ff0800720c */ /* 0x000fe40003f25270 */
[----:B------:R3:W-:Y:S11]  /*14cb0*/  SYNCS.ARRIVE.TRANS64 RZ, [R5+URZ+0x16890], R7 ;  /* 0x0168900705ff79a7 */ /* 0x0007f6000800003f */
[----:B---3--:R-:W-:Y:S05]  /*14cc0*/  @!P1 BRA `(.L_x_15063) ;  /* 0x0000000000049947 */ /* 0x008fea0003800000 */
[----:B------:R-:W-:Y:S01]  /*14cd0*/  BPT.TRAP 0x1 ;  /* 0x000000040000795c */ /* 0x000fe20000300000 */
.L_x_15063:
[----:B------:R-:W-:Y:S05]  /*14ce0*/  BSYNC B2 ;  /* 0x0000000000027941 */ /* 0x000fea0003800000 */
.L_x_15062:
[----:B------:R-:W-:Y:S01]  /*14cf0*/  IMAD.MOV.U32 R11, RZ, RZ, RZ ;  /* 0x000000ffff0b7224 */ /* 0x000fe200078e00ff */
[----:B------:R-:W-:Y:S01]  /*14d00*/  UIADD3 UR4, UP0, UR38, 0x570, URZ ;  /* 0x0000057026047890 */ /* 0x000fe2000ff1e03f */
[----:B------:R-:W-:Y:S01]  /*14d10*/  IMAD R7, R28, 0x4000, R22 ;  /* 0x000040001c077824 */ /* 0x000fe200078e0216 */
[----:B------:R-:W-:Y:S01]  /*14d20*/  PLOP3.LUT P1, PT, PT, PT, PT, 0x80, 0x0 ;  /* 0x000000000000781c */ /* 0x000fe20003f2f070 */
[----:B-1----:R-:W-:Y:S01]  /*14d30*/  IMAD R8, R4, 0x80, R0 ;  /* 0x0000008004087824 */ /* 0x002fe200078e0200 */
[----:B------:R-:W-:Y:S01]  /*14d40*/  R2UR UR10, R11 ;  /* 0x000000000b0a72ca */ /* 0x000fe200000e0000 */
[----:B------:R-:W-:Y:S01]  /*14d50*/  VIADD R9, R5, 0x16890 ;  /* 0x0001689005097836 */ /* 0x000fe20000000000 */
[----:B------:R-:W-:Y:S01]  /*14d60*/  IADD3 R10, R7, 0xe400, RZ ;  /* 0x0000e400070a7810 */ /* 0x000fe20007ffe0ff */
[----:B------:R-:W-:Y:S01]  /*14d70*/  UIADD3.X UR5, URZ, UR39, URZ, UP0, !UPT ;  /* 0x000000273f057290 */ /* 0x000fe200087fe43f */
[----:B------:R-:W-:Y:S01]  /*14d80*/  UMOV UR6, 0x0 ;  /* 0x0000000000067882 */ /* 0x000fe20000000000 */
[----:B------:R-:W-:-:S10]  /*14d90*/  UMOV UR7, 0x12f00000 ;  /* 0x12f0000000077882 */ /* 0x000fd40000000000 */
.L_x_15064:
        /* <DEDUP_REMOVED lines=13> */
.L_x_15217:
[----:B------:R-:W-:Y:S05]  /*14e70*/  BSYNC B2 ;  /* 0x0000000000027941 */ /* 0x000fea0003800000 */
.L_x_15065:
[----:B------:R-:W-:Y:S01]  /*14e80*/  BSSY B2, `(.L_x_15067) ;  /* 0x000000b000027945 */ /* 0x000fe20003800000 */
[----:B0-----:R-:W-:Y:S02]  /*14e90*/  IMAD.MOV.U32 R12, RZ, RZ, 0x0 ;  /* 0x00000000ff0c7424 */ /* 0x001fe400078e00ff */
[----:B------:R-:W-:Y:S01]  /*14ea0*/  IMAD.MOV.U32 R13, RZ, RZ, 0x12f00000 ;  /* 0x12f00000ff0d7424 */ /* 0x000fe200078e00ff */
[----:B------:R-:W-:Y:S06]  /*14eb0*/  @P2 BRA `(.L_x_15068) ;  /* 0x00000000001c2947 */ /* 0x000fec0003800000 */
[----:B------:R-:W0:Y:S01]  /*14ec0*/  S2R R9, SR_TID.X ;  /* 0x0000000000097919 */ /* 0x000e220000002100 */
[----:B-12---:R-:W-:-:S04]  /*14ed0*/  IMAD.MOV.U32 R6, RZ, RZ, 0x4000 ;  /* 0x00004000ff067424 */ /* 0x006fc800078e00ff */
[----:B------:R3:W-:Y:S01]  /*14ee0*/  SYNCS.ARRIVE.TRANS64 RZ, [R5+URZ+0x168b0], R6 ;  /* 0x0168b00605ff79a7 */ /* 0x0007e2000800003f */
[----:B0-----:R-:W-:-:S04]  /*14ef0*/  LOP3.LUT R9, R9, 0x1f, RZ, 0xc0, !PT ;  /* 0x0000001f09097812 */ /* 0x001fc800078ec0ff */
[----:B------:R-:W-:-:S13]  /*14f00*/  ISETP.NE.AND P1, PT, R9, RZ, PT ;  /* 0x000000ff0900720c */ /* 0x000fda0003f25270 */
[----:B---3--:R-:W-:Y:S05]  /*14f10*/  @!P1 BRA `(.L_x_15068) ;  /* 0x0000000000049947 */ /* 0x008fea0003800000 */
[----:B------:R-:W-:Y:S01]  /*14f20*/  BPT.TRAP 0x1 ;  /* 0x000000040000795c */ /* 0x000fe20000300000 */
.L_x_15068:
[----:B------:R-:W-:Y:S05]  /*14f30*/  BSYNC B2 ;  /* 0x0000000000027941 */ /* 0x000fea0003800000 */
.L_x_15067:
[----:B------:R-:W-:Y:S01]  /*14f40*/  R2UR UR10, R11 ;  /* 0x000000000b0a72ca */ /* 0x000fe200000e0000 */
[----:B------:R-:W-:Y:S01]  /*14f50*/  UIADD3 UR4, UP0, UR38, 0x670, URZ ;  /* 0x0000067026047890 */ /* 0x000fe2000ff1e03f */
[----:B------:R-:W-:Y:S01]  /*14f60*/  R2UR UR6, R12 ;  /* 0x000000000c0672ca */ /* 0x000fe200000e0000 */
[----:B------:R-:W-:Y:S01]  /*14f70*/  VIADD R7, R7, 0x400 ;  /* 0x0000040007077836 */ /* 0x000fe20000000000 */
[----:B------:R-:W-:Y:S01]  /*14f80*/  R2UR UR7, R13 ;  /* 0x000000000d0772ca */ /* 0x000fe200000e0000 */
[----:B------:R-:W-:Y:S01]  /*14f90*/  UIADD3.X UR5, URZ, UR39, URZ, UP0, !UPT ;  /* 0x000000273f057290 */ /* 0x000fe200087fe43f */
[----:B------:R-:W-:Y:S02]  /*14fa0*/  PLOP3.LUT P1, PT, PT, PT, PT, 0x80, 0x0 ;  /* 0x000000000000781c */ /* 0x000fe40003f2f070 */
[----:B-12---:R-:W-:-:S11]  /*14fb0*/  IADD3 R5, R5, 0x168b0, RZ ;  /* 0x000168b005057810 */ /* 0x006fd60007ffe0ff */
.L_x_15069:
        /* <DEDUP_REMOVED lines=10> */
.L_x_15059:
[----:B------:R-:W-:Y:S05]  /*15060*/  BSYNC B1 ;  /* 0x0000000000017941 */ /* 0x000fea0003800000 */
.L_x_15058:
        /* <DEDUP_REMOVED lines=10> */
.L_x_15040:
[----:B------:R-:W-:Y:S05]  /*15110*/  BSYNC B0 ;  /* 0x0000000000007941 */ /* 0x000fea0003800000 */
.L_x_15039:
        /* <DEDUP_REMOVED lines=11> */
[----:B------:R-:W-:-:S05]  /*151d0*/  IMAD.IADD R2, R20, 0x1, R2 ;  /* 0x0000000114027824 */ /* 0x000fca00078e0202 */
[----:B------:R-:W-:-:S04]  /*151e0*/  SHF.R.S32.HI R0, RZ, 0x1f, R2 ;  /* 0x0000001fff007819 */ /* 0x000fc80000011402 */
[----:B------:R-:W-:-:S04]  /*151f0*/  LEA.HI R0, R0, R2, RZ, 0x7 ;  /* 0x0000000200007211 */ /* 0x000fc800078f38ff */
        /* <DEDUP_REMOVED lines=18> */
[----:B------:R-:W4:Y:S01]  /*15320*/  POPC R7, R4 ;  /* 0x0000000400077309 */ /* 0x000f220000000000 */
[----:B---3--:R-:W4:Y:S02]  /*15330*/  SHFL.IDX PT, R0, R3, R0, 0x1f ;  /* 0x00001f0003007589 */ /* 0x008f2400000e0000 */
[----:B----4-:R-:W-:Y:S01]  /*15340*/  IADD3 R16, R0, UR36, R7 ;  /* 0x0000002400107c10 */ /* 0x010fe2000fffe007 */
[----:B------:R-:W-:Y:S06]  /*15350*/  BRA `(.L_x_15073) ;  /* 0x00000034000c7947 */ /* 0x000fec0003800000 */
.L_x_15072:
        /* <DEDUP_REMOVED lines=12> */
[----:B--2---:R-:W-:Y:S02]  /*15420*/  IMAD.U32 R6, RZ, RZ, UR8 ;  /* 0x00000008ff067e24 */ /* 0x004fe4000f8e00ff */
[----:B------:R-:W-:-:S02]  /*15430*/  IMAD.U32 R7, RZ, RZ, UR9 ;  /* 0x00000009ff077e24 */ /* 0x000fc4000f8e00ff */
[----:B------:R-:W-:Y:S02]  /*15440*/  IMAD.U32 R11, RZ, RZ, UR5 ;  /* 0x00000005ff0b7e24 */ /* 0x000fe4000f8e00ff */
[----:B-1----:R-:W-:Y:S02]  /*15450*/  IMAD.MOV.U32 R8, RZ, RZ, 0x70 ;  /* 0x00000070ff087424 */ /* 0x002fe400078e00ff */
[----:B0-----:R-:W-:Y:S02]  /*15460*/  IMAD.MOV.U32 R12, RZ, RZ, 0x1 ;  /* 0x00000001ff0c7424 */ /* 0x001fe400078e00ff */
[----:B------:R-:W-:-:S07]  /*15470*/  IMAD.MOV.U32 R13, RZ, RZ, RZ ;  /* 0x000000ffff0d7224 */ /* 0x000fce00078e00ff */
[----:B------:R-:W-:-:S07]  /*15480*/  LEPC R20, `(.L_x_15075) ;  /* 0x000000001014794e */ /* 0x000fce0000000000 */
[----:B---3--:R-:W-:Y:S05]  /*15490*/  CALL.ABS.NOINC R2 ;  /* 0x0000000002007343 */ /* 0x008fea0003c00000 */
.L_x_15075:
[----:B------:R-:W-:Y:S05]  /*154a0*/  BSYNC B6 ;  /* 0x0000000000067941 */ /* 0x000fea0003800000 */
.L_x_15074:
        /* <DEDUP_REMOVED lines=8> */
[----:B------:R3:W4:Y:S01]  /*15530*/  LDC.64 R2, c[0x4][R0] ;  /* 0x0100000000027b82 */ /* 0x0007220000000a00 */
[----:B------:R-:W-:Y:S01]  /*15540*/  IMAD.U32 R4, RZ, RZ, UR6 ;  /* 0x00000006ff047e24 */ /* 0x000fe2000f8e00ff */
[----:B------:R-:W-:Y:S01]  /*15550*/  MOV R10, UR4 ;  /* 0x00000004000a7c02 */ /* 0x000fe20008000f00 */
[----:B------:R-:W-:Y:S02]  /*15560*/  IMAD.U32 R5, RZ, RZ, UR7 ;  /* 0x00000007ff057e24 */ /* 0x000fe4000f8e00ff */
[----:B--2---:R-:W-:Y:S02]  /*15570*/  IMAD.U32 R6, RZ, RZ, UR8 ;  /* 0x00000008ff067e24 */ /* 0x004fe4000f8e00ff */
[----:B------:R-:W-:-:S02]  /*15580*/  IMAD.U32 R7, RZ, RZ, UR9 ;  /* 0x00000009ff077e24 */ /* 0x000fc4000f8e00ff */
[----:B------:R-:W-:Y:S02]  /*15590*/  IMAD.U32 R11, RZ, RZ, UR5 ;  /* 0x00000005ff0b7e24 */ /* 0x000fe4000f8e00ff */
[----:B-1----:R-:W-:Y:S02]  /*155a0*/  IMAD.MOV.U32 R8, RZ, RZ, 0x70 ;  /* 0x00000070ff087424 */ /* 0x002fe400078e00ff */
[----:B0-----:R-:W-:Y:S02]  /*155b0*/  IMAD.MOV.U32 R12, RZ, RZ, 0x1 ;  /* 0x00000001ff0c7424 */ /* 0x001fe400078e00ff */
[----:B---3--:R-:W-:-:S07]  /*155c0*/  IMAD.MOV.U32 R13, RZ, RZ, RZ ;  /* 0x000000ffff0d7224 */ /* 0x008fce00078e00ff */
[----:B------:R-:W-:-:S07]  /*155d0*/  LEPC R20, `(.L_x_15078) ;  /* 0x000000001014794e */ /* 0x000fce0000000000 */
[----:B----4-:R-:W-:Y:S05]  /*155e0*/  CALL.ABS.NOINC R2 ;  /* 0x0000000002007343 */ /* 0x010fea0003c00000 */
.L_x_15078:
        /* <DEDUP_REMOVED lines=16> */
.L_x_15077:
[----:B------:R-:W-:Y:S05]  /*156f0*/  BSYNC B6 ;  /* 0x0000000000067941 */ /* 0x000fea0003800000 */
.L_x_15076:
[----:B------:R-:W-:Y:S01]  /*15700*/  ULDC.64 UR4, c[0x0][0x9f8] ;  /* 0x00027e0000047ab9 */ /* 0x000fe20000000a00 */
[----:B------:R-:W3:Y:S01]  /*15710*/  LDL R20, [R1+0x14] ;  /* 0x0000140001147983 */ /* 0x000ee20000100800 */
[----:B------:R-:W-:Y:S01]  /*15720*/  ISETP.NE.U32.AND P0, PT, RZ, UR4, PT ;  /* 0x00000004ff007c0c */ /* 0x000fe2000bf05070 */
[----:B------:R-:W4:Y:S03]  /*15730*/  LDC.64 R2, c[0x0][0x418] ;  /* 0x00010600ff027b82 */ /* 0x000f260000000a00 */
[----:B------:R-:W-:-:S13]  /*15740*/  ISETP.NE.AND.EX P0, PT, RZ, UR5, PT, P0 ;  /* 0x00000005ff007c0c */ /* 0x000fda000bf05300 */
[----:B------:R-:W-:-:S04]  /*15750*/  @P0 IADD3 R24, P1, R24, UR4, RZ ;  /* 0x0000000418180c10 */ /* 0x000fc8000ff3e0ff */
[----:B------:R-:W-:Y:S01]  /*15760*/  @P0 IADD3.X R25, R25, UR5, RZ, P1, !PT ;  /* 0x0000000519190c10 */ /* 0x000fe20008ffe4ff */
[----:B------:R-:W-:-:S04]  /*15770*/  ULDC.64 UR4, c[0x0][0xa08] ;  /* 0x0002820000047ab9 */ /* 0x000fc80000000a00 */
[----:B------:R3:W5:Y:S01]  /*15780*/  @P0 LDG.E R26, desc[UR40][R24.64] ;  /* 0x00000028181a0981 */ /* 0x000762000c1e1900 */
[----:B----4-:R-:W-:Y:S01]  /*15790*/  LOP3.LUT P0, RZ, R2, UR4, RZ, 0xfc, !PT ;  /* 0x0000000402ff7c12 */ /* 0x010fe2000f80fcff */
[----:B------:R-:W-:-:S03]  /*157a0*/  UMOV UR4, 0xffffffff ;  /* 0xffffffff00047882 */ /* 0x000fc60000000000 */
[----:B------:R-:W-:Y:S01]  /*157b0*/  LOP3.LUT P0, RZ, R3, UR5, RZ, 0xfc, P0 ;  /* 0x0000000503ff7c12 */ /* 0x000fe2000800fcff */
[----:B---3--:R-:W-:Y:S01]  /*157c0*/  VIADD R25, R20, 0xffffffff ;  /* 0xffffffff14197836 */ /* 0x008fe20000000000 */
[----:B-----5:R-:W-:Y:S02]  /*157d0*/  SHF.R.S32.HI R7, RZ, 0x1f, R26 ;  /* 0x0000001fff077819 */ /* 0x020fe4000001141a */
[----:B------:R-:W-:-:S03]  /*157e0*/  SEL R24, R26, RZ, !P0 ;  /* 0x000000ff1a187207 */ /* 0x000fc60004000000 */
[----:B------:R3:W-:Y:S01]  /*157f0*/  STL [R1+0x8], R7 ;  /* 0x0000080701007387 */ /* 0x0007e20000100800 */
[----:B------:R-:W-:Y:S05]  /*15800*/  BRA.DIV UR4, `(.L_x_15079) ;  /* 0x0000005604087947 */ /* 0x000fea000b800000 */
[----:B------:R-:W4:Y:S02]  /*15810*/  S2R R0, SR_TID.X ;  /* 0x0000000000007919 */ /* 0x000f240000002100 */
[----:B----4-:R-:W-:-:S04]  /*15820*/  SHF.R.U32.HI R0, RZ, 0x5, R0 ;  /* 0x00000005ff007819 */ /* 0x010fc80000011600 */
[----:B------:R-:W-:-:S05]  /*15830*/  LOP3.LUT R0, R0, 0x3, RZ, 0xc0, !PT ;  /* 0x0000000300007812 */ /* 0x000fca00078ec0ff */
[----:B------:R4:W0:Y:S02]  /*15840*/  SHFL.IDX PT, R14, R0, RZ, 0x1f ;  /* 0x00001fff000e7589 */ /* 0x00082400000e0000 */
.L_x_15220:
[----:B----4-:R-:W4:Y:S01]  /*15850*/  LDL.LU R0, [R1] ;  /* 0x0000000001007983 */ /* 0x010f220000300800 */
[----:B------:R-:W-:Y:S02]  /*15860*/  PLOP3.LUT P1, PT, PT, PT, PT, 0x8, 0x0 ;  /* 0x000000000000781c */ /* 0x000fe40003f2e170 */
[----:B0-----:R-:W-:Y:S02]  /*15870*/  ISETP.NE.AND P0, PT, R14, RZ, PT ;  /* 0x000000ff0e00720c */ /* 0x001fe40003f05270 */
[----:B----4-:R-:W-:-:S09]  /*15880*/  LOP3.LUT R0, R0, 0xfffffffe, RZ, 0xc0, !PT ;  /* 0xfffffffe00007812 */ /* 0x010fd200078ec0ff */
[----:B------:R-:W-:-:S05]  /*15890*/  @P1 LOP3.LUT R0, R0, 0x1, RZ, 0xfc, !PT ;  /* 0x0000000100001812 */ /* 0x000fca00078efcff */
[----:B------:R0:W-:Y:S01]  /*158a0*/  STL [R1], R0 ;  /* 0x0000000001007387 */ /* 0x0001e20000100800 */
[----:B------:R-:W-:Y:S05]  /*158b0*/  @P0 BRA `(.L_x_15080) ;  /* 0x0000000000f40947 */ /* 0x000fea0003800000 */
[----:B------:R-:W-:-:S03]  /*158c0*/  UMOV UR4, 0xffffffff ;  /* 0xffffffff00047882 */ /* 0x000fc60000000000 */
[----:B------:R-:W-:Y:S05]  /*158d0*/  BRA.DIV UR4, `(.L_x_15081) ;  /* 0x0000005604087947 */ /* 0x000fea000b800000 */
[----:B------:R-:W-:-:S13]  /*158e0*/  ELECT P6, URZ, PT ;  /* 0x00000000003f782f */ /* 0x000fda00038c0000 */
.L_x_15223:
[----:B------:R-:W-:Y:S05]  /*158f0*/  @!P6 BRA `(.L_x_15080) ;  /* 0x0000000000e4e947 */ /* 0x000fea0003800000 */
[----:B------:R-:W-:-:S04]  /*15900*/  ISETP.NE.U32.AND P0, PT, R2, RZ, PT ;  /* 0x000000ff0200720c */ /* 0x000fc80003f05070 */
[----:B------:R-:W-:-:S13]  /*15910*/  ISETP.NE.AND.EX P0, PT, R3, RZ, PT, P0 ;  /* 0x000000ff0300720c */ /* 0x000fda0003f05300 */
[----:B------:R-:W-:Y:S05]  /*15920*/  @!P0 BRA `(.L_x_15082) ;  /* 0x0000000000448947 */ /* 0x000fea0003800000 */
[----:B--2---:R-:W2:Y:S01]  /*15930*/  LDC R6, c[0x0][0x43c] ;  /* 0x00010f00ff067b82 */ /* 0x004ea20000000800 */
[----:B------:R-:W-:Y:S01]  /*15940*/  ULDC.64 UR4, c[0x0][0x428] ;  /* 0x00010a0000047ab9 */ /* 0x000fe20000000a00 */
[----:B--2---:R-:W-:-:S13]  /*15950*/  ISETP.NE.AND P0, PT, R6, 0x1, PT ;  /* 0x000000010600780c */ /* 0x004fda0003f05270 */
[----:B------:R-:W0:Y:S02]  /*15960*/  @P0 LDC.64 R4, c[0x0][0x440] ;  /* 0x00011000ff040b82 */ /* 0x000e240000000a00 */
[----:B0-----:R-:W-:Y:S01]  /*15970*/  @P0 IMAD.HI.U32 R0, R25, R4, RZ ;  /* 0x0000000419000227 */ /* 0x001fe200078e00ff */
        /* <DEDUP_REMOVED lines=12> */
.L_x_15082:
[----:B0-----:R-:W-:Y:S01]  /*15a40*/  IMAD R0, R23, 0x8, R22 ;  /* 0x0000000817007824 */ /* 0x001fe200078e0216 */
[----:B----4-:R-:W-:-:S04]  /*15a50*/  SHF.L.U32 R2, R27, 0x1f, RZ ;  /* 0x0000001f1b027819 */ /* 0x010fc800000006ff */
[----:B------:R-:W0:Y:S02]  /*15a60*/  SYNCS.PHASECHK.TRANS64.TRYWAIT P0, [R0+URZ+0x16840], R2 ;  /* 0x01684002000075a7 */ /* 0x000e24000800017f */
[----:B0-----:R-:W-:Y:S05]  /*15a70*/  @!P0 BRA `(.L_x_15083) ;  /* 0x0000005000c08947 */ /* 0x001fea0003800000 */
.L_x_15224:
[----:B------:R-:W4:Y:S02]  /*15a80*/  S2R R3, SR_TID.X ;  /* 0x0000000000037919 */ /* 0x000f240000002100 */
[----:B----4-:R-:W-:-:S04]  /*15a90*/  LOP3.LUT R3, R3, 0x7f, RZ, 0xc0, !PT ;  /* 0x0000007f03037812 */ /* 0x010fc800078ec0ff */
[----:B------:R-:W-:-:S13]  /*15aa0*/  ISETP.NE.AND P0, PT, R3, RZ, PT ;  /* 0x000000ff0300720c */ /* 0x000fda0003f05270 */
        /* <DEDUP_REMOVED lines=8> */
.L_x_15084:
[----:B0-----:R-:W4:Y:S01]  /*15b30*/  LDL.LU R2, [R1] ;  /* 0x0000000001027983 */ /* 0x001f220000300800 */
[----:B------:R-:W-:Y:S01]  /*15b40*/  R2UR UR9, R0 ;  /* 0x00000000000972ca */ /* 0x000fe200000e0000 */
[----:B------:R-:W-:Y:S01]  /*15b50*/  UIADD3 UR6, UP0, UR38, 0x370, URZ ;  /* 0x0000037026067890 */ /* 0x000fe2000ff1e03f */
[----:B------:R-:W-:Y:S01]  /*15b60*/  LEA R0, R23, R22, 0xe ;  /* 0x0000001617007211 */ /* 0x000fe200078e70ff */
[----:B------:R-:W-:Y:S01]  /*15b70*/  UMOV UR5, 0x14f00000 ;  /* 0x14f0000000057882 */ /* 0x000fe20000000000 */
[----:B------:R-:W-:Y:S01]  /*15b80*/  R2UR UR11, R25 ;  /* 0x00000000190b72ca */ /* 0x000fe200000e0000 */
[----:B------:R-:W-:Y:S01]  /*15b90*/  UIADD3.X UR7, URZ, UR39, URZ, UP0, !UPT ;  /* 0x000000273f077290 */ /* 0x000fe200087fe43f */
[----:B------:R-:W-:Y:S01]  /*15ba0*/  R2UR UR4, R29 ;  /* 0x000000001d0472ca */ /* 0x000fe200000e0000 */
[----:B------:R-:W-:Y:S01]  /*15bb0*/  UMOV UR10, URZ ;  /* 0x0000003f000a7c82 */ /* 0x000fe20008000000 */
[----:B------:R-:W-:Y:S02]  /*15bc0*/  R2UR UR8, R0 ;  /* 0x00000000000872ca */ /* 0x000fe400000e0000 */
[----:B------:R-:W-:-:S02]  /*15bd0*/  PLOP3.LUT P0, PT, PT, PT, PT, 0x80, 0x0 ;  /* 0x000000000000781c */ /* 0x000fc40003f0f070 */
[----:B------:R-:W-:Y:S01]  /*15be0*/  R2UR UR12, R18 ;  /* 0x00000000120c72ca */ /* 0x000fe200000e0000 */
[----:B------:R-:W-:Y:S01]  /*15bf0*/  UIADD3 UR9, UR9, 0x16830, URZ ;  /* 0x0001683009097890 */ /* 0x000fe2000fffe03f */
[----:B-----5:R-:W-:-:S05]  /*15c00*/  R2UR UR13, R24 ;  /* 0x00000000180d72ca */ /* 0x020fca00000e0000 */
[----:B------:R-:W-:Y:S02]  /*15c10*/  ULEA UR11, UR11, UR4, 0x7 ;  /* 0x000000040b0b7291 */ /* 0x000fe4000f8e383f */
[----:B------:R-:W-:Y:S01]  /*15c20*/  UIADD3 UR8, UR8, 0xe400, URZ ;  /* 0x0000e40008087890 */ /* 0x000fe2000fffe03f */
[----:B------:R-:W-:-:S08]  /*15c30*/  UMOV UR4, 0x0 ;  /* 0x0000000000047882 */ /* 0x000fd00000000000 */
[----:B------:R0:W-:Y:S01]  /*15c40*/  UTMALDG.4D [UR8], [UR6], desc[UR4] ;  /* 0x00000408060075b4 */ /* 0x0001e20008019000 */
[----:B----4-:R-:W-:-:S04]  /*15c50*/  LOP3.LUT R2, R2, 0xfffffffe, RZ, 0xc0, !PT ;  /* 0xfffffffe02027812 */ /* 0x010fc800078ec0ff */
[----:B------:R-:W-:-:S05]  /*15c60*/  @P0 LOP3.LUT R2, R2, 0x1, RZ, 0xfc, !PT ;  /* 0x0000000102020812 */ /* 0x000fca00078efcff */
[----:B------:R0:W-:Y:S01]  /*15c70*/  STL [R1], R2 ;  /* 0x0000000201007387 */ /* 0x0001e20000100800 */
[----:B------:R-:W-:Y:S01]  /*15c80*/  NOP ;  /* 0x0000000000007918 */ /* 0x000fe20000000000 */
.L_x_15080:
[----:B------:R-:W4:Y:S04]  /*15c90*/  LDL.LU R4, [R1+0x18] ;  /* 0x0000180001047983 */ /* 0x000f280000300800 */
[----:B--2---:R-:W2:Y:S04]  /*15ca0*/  LDL.LU R6, [R1+0x10] ;  /* 0x0000100001067983 */ /* 0x004ea80000300800 */
[----:B------:R-:W5:Y:S01]  /*15cb0*/  LDL.LU R3, [R1+0x30] ;  /* 0x0000300001037983 */ /* 0x000f620000300800 */
[----:B------:R-:W-:Y:S05]  /*15cc0*/  WARPSYNC.ALL ;  /* 0x0000000000007948 */ /* 0x000fea0003800000 */
[----:B0-----:R-:W-:Y:S01]  /*15cd0*/  ULDC.64 UR6, c[0x0][0xa00] ;  /* 0x0002800000067ab9 */ /* 0x001fe20000000a00 */
[----:B------:R-:W-:Y:S01]  /*15ce0*/  ULDC.64 UR4, c[0x0][0x298] ;  /* 0x0000a60000047ab9 */ /* 0x000fe20000000a00 */
[----:B------:R-:W-:Y:S01]  /*15cf0*/  BAR.SYNC.DEFER_BLOCKING 0x8, 0x200 ;  /* 0x0208000000007b1d */ /* 0x000fe20000010000 */
[----:B------:R-:W-:Y:S01]  /*15d00*/  ISETP.NE.U32.AND P0, PT, RZ, UR6, PT ;  /* 0x00000006ff007c0c */ /* 0x000fe2000bf05070 */
[----:B------:R-:W-:-:S03]  /*15d10*/  VIADD R0, R22, 0x8400 ;  /* 0x0000840016007836 */ /* 0x000fc60000000000 */
[----:B------:R-:W-:Y:S01]  /*15d20*/  ISETP.NE.AND.EX P0, PT, RZ, UR7, PT, P0 ;  /* 0x00000007ff007c0c */ /* 0x000fe2000bf05300 */
[----:B------:R-:W-:Y:S01]  /*15d30*/  BSSY B6, `(.L_x_15085) ;  /* 0x0000020000067945 */ /* 0x000fe20003800000 */
[----:B------:R-:W-:Y:S02]  /*15d40*/  LOP3.LUT P1, RZ, R0, 0x3ff, RZ, 0xc0, !PT ;  /* 0x000003ff00ff7812 */ /* 0x000fe4000782c0ff */
[----:B----4-:R-:W-:-:S05]  /*15d50*/  SHF.R.S32.HI R2, RZ, 0x1f, R4 ;  /* 0x0000001fff027819 */ /* 0x010fca0000011404 */
[----:B------:R-:W-:Y:S01]  /*15d60*/  IMAD R2, R2, UR4, RZ ;  /* 0x0000000402027c24 */ /* 0x000fe2000f8e02ff */
[----:B-----5:R-:W-:-:S03]  /*15d70*/  SEL R3, R3, RZ, !P0 ;  /* 0x000000ff03037207 */ /* 0x020fc60004000000 */
[----:B------:R-:W-:Y:S01]  /*15d80*/  IMAD R0, R4, UR5, R2 ;  /* 0x0000000504007c24 */ /* 0x000fe2000f8e0202 */
[----:B--2---:R-:W-:Y:S01]  /*15d90*/  SEL R2, R6, RZ, !P0 ;  /* 0x000000ff06027207 */ /* 0x004fe20004000000 */
[----:B------:R-:W-:-:S05]  /*15da0*/  IMAD.WIDE.U32 R4, R4, UR4, RZ ;  /* 0x0000000404047c25 */ /* 0x000fca000f8e00ff */
[----:B------:R-:W-:Y:S04]  /*15db0*/  STL.64 [R1+0x28], R4 ;  /* 0x0000280401007387 */ /* 0x000fe80000100a00 */
        /* <DEDUP_REMOVED lines=16> */
[----:B---3--:R-:W-:Y:S02]  /*15ec0*/  IMAD.U32 R7, RZ, RZ, UR7 ;  /* 0x00000007ff077e24 */ /* 0x008fe4000f8e00ff */
[----:B------:R-:W-:-:S02]  /*15ed0*/  IMAD.U32 R10, RZ, RZ, UR8 ;  /* 0x00000008ff0a7e24 */ /* 0x000fc4000f8e00ff */
[----:B------:R-:W-:Y:S02]  /*15ee0*/  IMAD.U32 R11, RZ, RZ, UR9 ;  /* 0x00000009ff0b7e24 */ /* 0x000fe4000f8e00ff */
[----:B-1----:R-:W-:Y:S02]  /*15ef0*/  IMAD.MOV.U32 R8, RZ, RZ, 0x70 ;  /* 0x00000070ff087424 */ /* 0x002fe400078e00ff */
[----:B------:R-:W-:-:S07]  /*15f00*/  IMAD.MOV.U32 R13, RZ, RZ, RZ ;  /* 0x000000ffff0d7224 */ /* 0x000fce00078e00ff */
[----:B------:R-:W-:-:S07]  /*15f10*/  LEPC R20, `(.L_x_15086) ;  /* 0x000000001014794e */ /* 0x000fce0000000000 */
[----:B0-----:R-:W-:Y:S05]  /*15f20*/  CALL.ABS.NOINC R2 ;  /* 0x0000000002007343 */ /* 0x001fea0003c00000 */
.L_x_15086:
[----:B------:R-:W-:Y:S05]  /*15f30*/  BSYNC B6 ;  /* 0x0000000000067941 */ /* 0x000fea0003800000 */
.L_x_15085:
[----:B--2---:R-:W2:Y:S01]  /*15f40*/  LDL.LU R0, [R1+0x18] ;  /* 0x0000180001007983 */ /* 0x004ea20000300800 */
[----:B------:R-:W0:Y:S01]  /*15f50*/  LDC R9, c[0x0][0x448] ;  /* 0x00011200ff097b82 */ /* 0x000e220000000800 */
[----:B------:R-:W-:Y:S01]  /*15f60*/  ULDC.64 UR4, c[0x0][0x2d8] ;  /* 0x0000b60000047ab9 */ /* 0x000fe20000000a00 */
[----:B------:R-:W-:Y:S01]  /*15f70*/  ULDC.64 UR6, c[0x0][0x2c8] ;  /* 0x0000b20000067ab9 */ /* 0x000fe20000000a00 */
[----:B------:R-:W2:Y:S01]  /*15f80*/  LDL.LU.64 R2, [R1+0x28] ;  /* 0x0000280001027983 */ /* 0x000ea20000300a00 */
[----:B------:R-:W-:-:S03]  /*15f90*/  ULDC.64 UR8, c[0x0][0x280] ;  /* 0x0000a00000087ab9 */ /* 0x000fc60000000a00 */
[----:B------:R-:W4:Y:S04]  /*15fa0*/  LDL.LU R20, [R1+0x30] ;  /* 0x0000300001147983 */ /* 0x000f280000300800 */
[----:B------:R-:W3:Y:S04]  /*15fb0*/  LDL.LU R21, [R1+0x34] ;  /* 0x0000340001157983 */ /* 0x000ee80000300800 */
[----:B------:R-:W3:Y:S04]  /*15fc0*/  LDL.LU R4, [R1+0x10] ;  /* 0x0000100001047983 */ /* 0x000ee80000300800 */
[----:B------:R0:W5:Y:S02]  /*15fd0*/  LDL R10, [R1+0xc] ;  /* 0x00000c00010a7983 */ /* 0x0001640000100800 */
[----:B0-----:R-:W-:-:S13]  /*15fe0*/  ISETP.NE.AND P1, PT, R9, 0x1, PT ;  /* 0x000000010900780c */ /* 0x001fda0003f25270 */
[----:B------:R-:W0:Y:S08]  /*15ff0*/  @P1 LDC R5, c[0x0][0x450] ;  /* 0x00011400ff051b82 */ /* 0x000e300000000800 */
[----:B-1----:R-:W1:Y:S01]  /*16000*/  @P1 LDC R8, c[0x0][0x44c] ;  /* 0x00011300ff081b82 */ /* 0x002e620000000800 */
[----:B------:R-:W1:Y:S01]  /*16010*/  S2R R11, SR_TID.X ;  /* 0x00000000000b7919 */ /* 0x000e620000002100 */
[----:B--2---:R-:W-:-:S02]  /*16020*/  IMAD.MOV.U32 R3, RZ, RZ, R0 ;  /* 0x000000ffff037224 */ /* 0x004fc400078e0000 */
[----:B----4-:R-:W-:Y:S02]  /*16030*/  IMAD R0, R20, UR4, RZ ;  /* 0x0000000414007c24 */ /* 0x010fe4000f8e02ff */
[C---:B------:R-:W-:Y:S01]  /*16040*/  IMAD.WIDE.U32 R2, R18.reuse, UR4, R2 ;  /* 0x0000000412027c25 */ /* 0x040fe2000f8e0002 */
[----:B------:R-:W2:Y:S03]  /*16050*/  S2R R20, SR_TID.X ;  /* 0x0000000000147919 */ /* 0x000ea60000002100 */
[----:B------:R-:W-:Y:S01]  /*16060*/  IMAD R0, R18, UR5, R0 ;  /* 0x0000000512007c24 */ /* 0x000fe2000f8e0200 */
[----:B------:R-:W-:-:S03]  /*16070*/  ULDC.64 UR4, c[0x0][0x2e0] ;  /* 0x0000b80000047ab9 */ /* 0x000fc60000000a00 */
[----:B------:R-:W-:Y:S02]  /*16080*/  IMAD.IADD R3, R3, 0x1, R0 ;  /* 0x0000000103037824 */ /* 0x000fe400078e0200 */
[----:B---3--:R-:W-:Y:S02]  /*16090*/  IMAD R0, R21, UR4, RZ ;  /* 0x0000000415007c24 */ /* 0x008fe4000f8e02ff */
        /* <DEDUP_REMOVED lines=29> */
[----:B------:R-:W-:-:S05]  /*16270*/  IADD3 R7, R6, 0x80, RZ ;  /* 0x0000008006077810 */ /* 0x000fca0007ffe0ff */
        /* <DEDUP_REMOVED lines=53> */
[----:B0-----:R-:W-:-:S04]  /*165d0*/  @!P1 LEA R7, P2, R20, R7, 0x1 ;  /* 0x0000000714079211 */ /* 0x001fc800078408ff */
[----:B-1----:R-:W-:-:S04]  /*165e0*/  @!P1 IADD3.X R6, RZ, R6, RZ, P2, !PT ;  /* 0x00000006ff069210 */ /* 0x002fc800017fe4ff */
        /* <DEDUP_REMOVED lines=47> */
[----:B------:R-:W-:Y:S02]  /*168e0*/  ISETP.GE.AND P2, PT, R0, R3, PT ;  /* 0x000000030000720c */ /* 0x000fe40003f46270 */
[----:B------:R-:W-:-:S04]  /*168f0*/  IADD3 R0, R17, 0x70, RZ ;  /* 0x0000007011007810 */ /* 0x000fc80007ffe0ff */
        /* <DEDUP_REMOVED lines=23> */
[----:B------:R-:W-:-:S05]  /*16a70*/  @!P1 IMAD.X R0, RZ, RZ, R0, P2 ;  /* 0x000000ffff009224 */ /* 0x000fca00010e0600 */
[----:B------:R-:W-:Y:S02]  /*16a80*/  @!P1 MOV R7, R0 ;  /* 0x0000000000079202 */ /* 0x000fe40000000f00 */
[----:B------:R0:W1:Y:S04]  /*16a90*/  SHFL.IDX PT, R0, R2, 0x3, 0x181f ;  /* 0x00781f0002007f89 */ /* 0x00006800000e0000 */
[----:B------:R0:W-:Y:S02]  /*16aa0*/  @!P1 LDGSTS.E.BYPASS.LTC128B.128 [R10+0xd400], desc[UR40][R6.64], !P0 ;  /* 0x0d400000060a9fae */ /* 0x0001e4000c101d68 */
.L_x_15249:
[----:B0-----:R-:W-:Y:S02]  /*16ab0*/  VIADD R2, R17, 0xb0 ;  /* 0x000000b011027836 */ /* 0x001fe40000000000 */
[----:B------:R-:W-:-:S03]  /*16ac0*/  VIADD R8, R22, 0x16800 ;  /* 0x0001680016087836 */ /* 0x000fc60000000000 */
[----:B------:R-:W-:-:S13]  /*16ad0*/  ISETP.GE.AND P1, PT, R2, R3, PT ;  /* 0x000000030200720c */ /* 0x000fda0003f26270 */
[----:B------:R-:W-:-:S05]  /*16ae0*/  @!P1 LEA R2, P2, R20, R14, 0x1 ;  /* 0x0000000e14029211 */ /* 0x000fca00078408ff */
[----:B-1----:R-:W-:-:S05]  /*16af0*/  @!P1 IMAD.X R3, RZ, RZ, R0, P2 ;  /* 0x000000ffff039224 */ /* 0x002fca00010e0600 */
[----:B------:R-:W-:Y:S01]  /*16b00*/  @!PT LDS RZ, [RZ] ;  /* 0x00000000fffff984 */ /* 0x000fe20000000800 */
[----:B------:R-:W-:Y:S01]  /*16b10*/  @!PT LDS RZ, [RZ] ;  /* 0x00000000fffff984 */ /* 0x000fe20000000800 */
[----:B------:R-:W-:Y:S01]  /*16b20*/  @!PT LDS RZ, [RZ] ;  /* 0x00000000fffff984 */ /* 0x000fe20000000800 */
[----:B------:R0:W-:Y:S01]  /*16b30*/  @!P1 LDGSTS.E.BYPASS.LTC128B.128 [R10+0xdc00], desc[UR40][R2.64], !P0 ;  /* 0x0dc00000020a9fae */ /* 0x0001e2000c101d68 */
[----:B------:R-:W-:Y:S01]  /*16b40*/  PLOP3.LUT P0, PT, PT, PT, PT, 0x80, 0x0 ;  /* 0x000000000000781c */ /* 0x000fe20003f0f070 */
[----:B------:R-:W-:-:S12]  /*16b50*/  NOP ;  /* 0x0000000000007918 */ /* 0x000fd80000000000 */
.L_x_15088:
        /* <DEDUP_REMOVED lines=10> */
[----:B------:R-:W-:-:S04]  /*16c00*/  LOP3.LUT R0, R0, 0xfffffffe, RZ, 0xc0, !PT ;  /* 0xfffffffe00007812 */ /* 0x000fc800078ec0ff */
[----:B------:R-:W-:-:S04]  /*16c10*/  IADD3 R0, R2, -R0, RZ ;  /* 0x8000000002007210 */ /* 0x000fc80007ffe0ff */
[----:B------:R-:W-:Y:S01]  /*16c20*/  SHF.L.U32 R3, R0, 0x1f, RZ ;  /* 0x0000001f00037819 */ /* 0x000fe200000006ff */
[----:B------:R-:W-:Y:S01]  /*16c30*/  NOP ;  /* 0x0000000000007918 */ /* 0x000fe20000000000 */
[----:B0-----:R-:W2:Y:S01]  /*16c40*/  LDL R2, [R1+0x14] ;  /* 0x0000140001027983 */ /* 0x001ea20000100800 */
[----:B------:R0:W-:Y:S01]  /*16c50*/  SYNCS.ARRIVE.TRANS64.A1T0 RZ, [R22+URZ+0x16800], RZ ;  /* 0x016800ff16ff79a7 */ /* 0x0001e2000810003f */
[----:B------:R-:W-:Y:S01]  /*16c60*/  BSSY B0, `(.L_x_15089) ;  /* 0x0000004000007945 */ /* 0x000fe20003800000 */
[----:B------:R-:W1:Y:S01]  /*16c70*/  SYNCS.PHASECHK.TRANS64.TRYWAIT P0, [R22+URZ+0x16820], R3 ;  /* 0x01682003160075a7 */ /* 0x000e62000800017f */
[----:B--2---:R-:W-:Y:S02]  /*16c80*/  ISETP.GE.AND P1, PT, R2, 0x2, PT ;  /* 0x000000020200780c */ /* 0x004fe40003f26270 */
[----:B01----:R-:W-:Y:S11]  /*16c90*/  @!P0 BRA `(.L_x_15090) ;  /* 0x0000005000308947 */ /* 0x003ff60003800000 */
.L_x_15250:
[----:B------:R-:W-:Y:S05]  /*16ca0*/  BSYNC B0 ;  /* 0x0000000000007941 */ /* 0x000fea0003800000 */
.L_x_15089:
        /* <DEDUP_REMOVED lines=20> */
[----:B------:R-:W-:Y:S02]  /*16df0*/  ISETP.NE.U32.AND P0, PT, RZ, UR4, PT ;  /* 0x00000004ff007c0c */ /* 0x000fe4000bf05070 */
[----:B------:R-:W-:Y:S02]  /*16e00*/  MOV R0, R6 ;  /* 0x0000000600007202 */ /* 0x000fe40000000f00 */
        /* <DEDUP_REMOVED lines=20> */
.L_x_15097:
[----:B------:R-:W-:Y:S01]  /*16f50*/  IMAD R2, R7, 0x8, R22 ;  /* 0x0000000807027824 */ /* 0x000fe200078e0216 */
[----:B0-----:R-:W-:Y:S01]  /*16f60*/  SHF.L.U32 R3, R9, 0x1f, RZ ;  /* 0x0000001f09037819 */ /* 0x001fe200000006ff */
[----:B------:R-:W-:Y:S03]  /*16f70*/  BSSY B3, `(.L_x_15098) ;  /* 0x0000003000037945 */ /* 0x000fe60003800000 */
[----:B------:R-:W0:Y:S02]  /*16f80*/  SYNCS.PHASECHK.TRANS64.TRYWAIT P0, [R2+URZ+0x16840], R3 ;  /* 0x01684003020075a7 */ /* 0x000e24000800017f */
[----:B0-----:R-:W-:Y:S05]  /*16f90*/  @!P0 BRA `(.L_x_15099) ;  /* 0x0000004c00848947 */ /* 0x001fea0003800000 */
.L_x_15251:
[----:B------:R-:W-:Y:S05]  /*16fa0*/  BSYNC B3 ;  /* 0x0000000000037941 */ /* 0x000fea0003800000 */
.L_x_15098:
        /* <DEDUP_REMOVED lines=12> */
.L_x_15101:
[----:B------:R-:W-:Y:S05]  /*17070*/  BSYNC B3 ;  /* 0x0000000000037941 */ /* 0x000fea0003800000 */
.L_x_15100:
        /* <DEDUP_REMOVED lines=11> */
.L_x_15102:
        /* <DEDUP_REMOVED lines=15> */
.L_x_15252:
[----:B------:R-:W-:Y:S05]  /*17220*/  BSYNC B3 ;  /* 0x0000000000037941 */ /* 0x000fea0003800000 */
.L_x_15103:
[----:B------:R-:W-:Y:S01]  /*17230*/  BSSY B3, `(.L_x_15105) ;  /* 0x000000c000037945 */ /* 0x000fe20003800000 */
[----:B------:R-:W-:Y:S02]  /*17240*/  IMAD.MOV.U32 R12, RZ, RZ, 0x0 ;  /* 0x00000000ff0c7424 */ /* 0x000fe400078e00ff */
[----:B------:R-:W-:Y:S01]  /*17250*/  IMAD.MOV.U32 R13, RZ, RZ, 0x14f00000 ;  /* 0x14f00000ff0d7424 */ /* 0x000fe200078e00ff */
[----:B------:R-:W-:Y:S06]  /*17260*/  @P1 BRA `(.L_x_15106) ;  /* 0x0000000000201947 */ /* 0x000fec0003800000 */
        /* <DEDUP_REMOVED lines=8> */
.L_x_15106:
[----:B------:R-:W-:Y:S05]  /*172f0*/  BSYNC B3 ;  /* 0x0000000000037941 */ /* 0x000fea0003800000 */
.L_x_15105:
        /* <DEDUP_REMOVED lines=11> */
.L_x_15107:
        /* <DEDUP_REMOVED lines=12> */
.L_x_15096:
[----:B------:R-:W-:Y:S05]  /*17470*/  BSYNC B1 ;  /* 0x0000000000017941 */ /* 0x000fea0003800000 */
.L_x_15095:
[----:B------:R-:W2:Y:S01]  /*17480*/  LDL.LU R0, [R1+0x14] ;  /* 0x0000140001007983 */ /* 0x000ea20000300800 */
[----:B------:R-:W-:Y:S01]  /*17490*/  IMAD.MOV.U32 R23, RZ, RZ, R7 ;  /* 0x000000ffff177224 */ /* 0x000fe200078e0007 */
[----:B------:R-:W-:Y:S01]  /*174a0*/  MOV R27, R9 ;  /* 0x00000009001b7202 */ /* 0x000fe20000000f00 */
[----:B--2---:R-:W-:-:S07]  /*174b0*/  VIADD R0, R0, 0xfffffffd ;  /* 0xfffffffd00007836 */ /* 0x004fce0000000000 */
.L_x_15094:
[----:B------:R-:W-:Y:S05]  /*174c0*/  BSYNC B2 ;  /* 0x0000000000027941 */ /* 0x000fea0003800000 */
.L_x_15093:
[----:B------:R-:W-:-:S13]  /*174d0*/  ISETP.NE.AND P0, PT, R6, RZ, PT ;  /* 0x000000ff0600720c */ /* 0x000fda0003f05270 */
[----:B------:R-:W-:Y:S05]  /*174e0*/  @!P0 BRA `(.L_x_15092) ;  /* 0x0000000c00a08947 */ /* 0x000fea0003800000 */
[----:B------:R-:W-:-:S07]  /*174f0*/  IMAD.MOV.U32 R4, RZ, RZ, R24 ;  /* 0x000000ffff047224 */ /* 0x000fce00078e0018 */
.L_x_15134:
        /* <DEDUP_REMOVED lines=8> */
[----:B------:R-:W-:-:S07]  /*17580*/  LOP3.LUT R7, R27, R2, RZ, 0x3c, !PT ;  /* 0x000000021b077212 */ /* 0x000fce00078e3cff */
        /* <DEDUP_REMOVED lines=13> */
[----:B------:R-:W-:-:S04]  /*17660*/  @P0 SHF.R.U32.HI R2, RZ, R3, R4 ;  /* 0x00000003ff020219 */ /* 0x000fc80000011604 */
[----:B------:R-:W-:-:S05]  /*17670*/  IADD3 R3, -R2, RZ, RZ ;  /* 0x000000ff02037210 */ /* 0x000fca0007ffe1ff */
        /* <DEDUP_REMOVED lines=9> */
.L_x_15110:
[----:B------:R-:W-:Y:S01]  /*17710*/  IMAD R2, R6, 0x8, R22 ;  /* 0x0000000806027824 */ /* 0x000fe200078e0216 */
[----:B0-----:R-:W-:Y:S01]  /*17720*/  SHF.L.U32 R3, R7, 0x1f, RZ ;  /* 0x0000001f07037819 */ /* 0x001fe200000006ff */
[----:B------:R-:W-:Y:S03]  /*17730*/  BSSY B2, `(.L_x_15111) ;  /* 0x0000003000027945 */ /* 0x000fe60003800000 */
[----:B------:R-:W0:Y:S02]  /*17740*/  SYNCS.PHASECHK.TRANS64.TRYWAIT P0, [R2+URZ+0x16840], R3 ;  /* 0x01684003020075a7 */ /* 0x000e24000800017f */
[----:B0-----:R-:W-:Y:S05]  /*17750*/  @!P0 BRA `(.L_x_15112) ;  /* 0x0000004400bc8947 */ /* 0x001fea0003800000 */
.L_x_15253:
[----:B------:R-:W-:Y:S05]  /*17760*/  BSYNC B2 ;  /* 0x0000000000027941 */ /* 0x000fea0003800000 */
.L_x_15111:
        /* <DEDUP_REMOVED lines=12> */
.L_x_15114:
[----:B------:R-:W-:Y:S05]  /*17830*/  BSYNC B2 ;  /* 0x0000000000027941 */ /* 0x000fea0003800000 */
.L_x_15113:
[----:B------:R-:W-:Y:S01]  /*17840*/  IMAD.MOV.U32 R5, RZ, RZ, RZ ;  /* 0x000000ffff057224 */ /* 0x000fe200078e00ff */
[----:B0-----:R-:W-:Y:S01]  /*17850*/  LEA R3, R6, R22, 0xe ;  /* 0x0000001606037211 */ /* 0x001fe200078e70ff */
        /* <DEDUP_REMOVED lines=9> */
.L_x_15115:
        /* <DEDUP_REMOVED lines=15> */
.L_x_15254:
[----:B------:R-:W-:Y:S05]  /*179e0*/  BSYNC B2 ;  /* 0x0000000000027941 */ /* 0x000fea0003800000 */
.L_x_15116:
        /* <DEDUP_REMOVED lines=11> */
.L_x_15119:
[----:B------:R-:W-:Y:S05]  /*17aa0*/  BSYNC B2 ;  /* 0x0000000000027941 */ /* 0x000fea0003800000 */
.L_x_15118:
        /* <DEDUP_REMOVED lines=8> */
[----:B0-----:R-:W-:Y:S01]  /*17b30*/  IADD3 R10, R10, 0x50, RZ ;  /* 0x000000500a0a7810 */ /* 0x001fe20007ffe0ff */
[----:B------:R-:W-:-:S12]  /*17b40*/  UIADD3.X UR5, URZ, UR39, URZ, UP0, !UPT ;  /* 0x000000273f057290 */ /* 0x000fd800087fe43f */
.L_x_15120:
        /* <DEDUP_REMOVED lines=12> */
.L_x_15109:
[----:B------:R-:W-:Y:S05]  /*17c10*/  BSYNC B1 ;  /* 0x0000000000017941 */ /* 0x000fea0003800000 */
.L_x_15108:
        /* <DEDUP_REMOVED lines=32> */
.L_x_15123:
[----:B------:R-:W-:Y:S01]  /*17e20*/  IMAD R2, R23, 0x8, R22 ;  /* 0x0000000817027824 */ /* 0x000fe200078e0216 */
[----:B0-----:R-:W-:Y:S01]  /*17e30*/  SHF.L.U32 R3, R27, 0x1f, RZ ;  /* 0x0000001f1b037819 */ /* 0x001fe200000006ff */
[----:B------:R-:W-:Y:S03]  /*17e40*/  BSSY B2, `(.L_x_15124) ;  /* 0x0000003000027945 */ /* 0x000fe60003800000 */
[----:B------:R-:W0:Y:S02]  /*17e50*/  SYNCS.PHASECHK.TRANS64.TRYWAIT P0, [R2+URZ+0x16840], R3 ;  /* 0x01684003020075a7 */ /* 0x000e24000800017f */
[----:B0-----:R-:W-:Y:S05]  /*17e60*/  @!P0 BRA `(.L_x_15125) ;  /* 0x0000004000208947 */ /* 0x001fea0003800000 */
.L_x_15255:
[----:B------:R-:W-:Y:S05]  /*17e70*/  BSYNC B2 ;  /* 0x0000000000027941 */ /* 0x000fea0003800000 */
.L_x_15124:
        /* <DEDUP_REMOVED lines=12> */
.L_x_15127:
[----:B------:R-:W-:Y:S05]  /*17f40*/  BSYNC B2 ;  /* 0x0000000000027941 */ /* 0x000fea0003800000 */
.L_x_15126:
        /* <DEDUP_REMOVED lines=12> */
.L_x_15128:
        /* <DEDUP_REMOVED lines=15> */
.L_x_15256:
[----:B------:R-:W-:Y:S05]  /*18100*/  BSYNC B2 ;  /* 0x0000000000027941 */ /* 0x000fea0003800000 */
.L_x_15129:
[----:B------:R-:W-:Y:S01]  /*18110*/  BSSY B2, `(.L_x_15131) ;  /* 0x000000b000027945 */ /* 0x000fe20003800000 */
[----:B0-----:R-:W-:Y:S02]  /*18120*/  IMAD.MOV.U32 R2, RZ, RZ, 0x0 ;  /* 0x00000000ff027424 */ /* 0x001fe400078e00ff */
[----:B------:R-:W-:Y:S01]  /*18130*/  IMAD.MOV.U32 R3, RZ, RZ, 0x14f00000 ;  /* 0x14f00000ff037424 */ /* 0x000fe200078e00ff */
[----:B------:R-:W-:Y:S06]  /*18140*/  @P1 BRA `(.L_x_15132) ;  /* 0x00000000001c1947 */ /* 0x000fec0003800000 */
[----:B------:R-:W0:Y:S02]  /*18150*/  S2R R10, SR_TID.X ;  /* 0x00000000000a7919 */ /* 0x000e240000002100 */
[----:B0-----:R-:W-:Y:S02]  /*18160*/  LOP3.LUT R11, R10, 0x1f, RZ, 0xc0, !PT ;  /* 0x0000001f0a0b7812 */ /* 0x001fe400078ec0ff */
[----:B------:R-:W-:Y:S02]  /*18170*/  MOV R10, 0x4000 ;  /* 0x00004000000a7802 */ /* 0x000fe40000000f00 */
[----:B------:R-:W-:Y:S02]  /*18180*/  ISETP.NE.AND P0, PT, R11, RZ, PT ;  /* 0x000000ff0b00720c */ /* 0x000fe40003f05270 */
[----:B------:R0:W-:Y:S11]  /*18190*/  SYNCS.ARRIVE.TRANS64 RZ, [R7+URZ+0x50], R10 ;  /* 0x0000500a07ff79a7 */ /* 0x0001f6000800003f */
[----:B0-----:R-:W-:Y:S05]  /*181a0*/  @!P0 BRA `(.L_x_15132) ;  /* 0x0000000000048947 */ /* 0x001fea0003800000 */
[----:B------:R-:W-:Y:S01]  /*181b0*/  BPT.TRAP 0x1 ;  /* 0x000000040000795c */ /* 0x000fe20000300000 */
.L_x_15132:
[----:B------:R-:W-:Y:S05]  /*181c0*/  BSYNC B2 ;  /* 0x0000000000027941 */ /* 0x000fea0003800000 */
.L_x_15131:
        /* <DEDUP_REMOVED lines=10> */
.L_x_15133:
        /* <DEDUP_REMOVED lines=12> */
.L_x_15122:
[----:B------:R-:W-:Y:S05]  /*18330*/  BSYNC B1 ;  /* 0x0000000000017941 */ /* 0x000fea0003800000 */
.L_x_15121:
[C---:B------:R-:W-:Y:S01]  /*18340*/  ISETP.GT.AND P0, PT, R0.reuse, 0x1, PT ;  /* 0x000000010000780c */ /* 0x040fe20003f04270 */
[----:B------:R-:W-:-:S12]  /*18350*/  VIADD R0, R0, 0xfffffffe ;  /* 0xfffffffe00007836 */ /* 0x000fd80000000000 */
[----:B------:R-:W-:Y:S05]  /*18360*/  @P0 BRA `(.L_x_15134) ;  /* 0xfffffff000640947 */ /* 0x000fea000383ffff */
.L_x_15092:
[----:B------:R-:W-:Y:S05]  /*18370*/  BSYNC B0 ;  /* 0x0000000000007941 */ /* 0x000fea0003800000 */
.L_x_15091:
        /* <DEDUP_REMOVED lines=17> */
.L_x_15136:
[----:B------:R-:W-:Y:S05]  /*18490*/  BSYNC B0 ;  /* 0x0000000000007941 */ /* 0x000fea0003800000 */
.L_x_15135:
        /* <DEDUP_REMOVED lines=10> */
.L_x_15257:
[----:B------:R-:W-:Y:S05]  /*18540*/  BSYNC B1 ;  /* 0x0000000000017941 */ /* 0x000fea0003800000 */
.L_x_15139:
        /* <DEDUP_REMOVED lines=9> */
.L_x_15142:
[----:B------:R-:W-:Y:S05]  /*185e0*/  BSYNC B1 ;  /* 0x0000000000017941 */ /* 0x000fea0003800000 */
.L_x_15141:
[----:B0-----:R-:W-:Y:S01]  /*185f0*/  IMAD R0, R23, 0x4000, R22 ;  /* 0x0000400017007824 */ /* 0x001fe200078e0216 */
[----:B------:R-:W-:Y:S01]  /*18600*/  UIADD3 UR4, UP0, UR38, 0x470, URZ ;  /* 0x0000047026047890 */ /* 0x000fe2000ff1e03f */
[----:B------:R-:W-:Y:S01]  /*18610*/  LEA R25, R25, R29, 0x7 ;  /* 0x0000001d19197211 */ /* 0x000fe200078e38ff */
[----:B------:R-:W-:Y:S01]  /*18620*/  VIADD R2, R3, 0x16850 ;  /* 0x0001685003027836 */ /* 0x000fe20000000000 */
[----:B------:R-:W-:Y:S01]  /*18630*/  PLOP3.LUT P0, PT, PT, PT, PT, 0x80, 0x0 ;  /* 0x000000000000781c */ /* 0x000fe20003f0f070 */
[----:B------:R-:W-:Y:S01]  /*18640*/  VIADD R0, R0, 0x400 ;  /* 0x0000040000007836 */ /* 0x000fe20000000000 */
[----:B------:R-:W-:Y:S01]  /*18650*/  UIADD3.X UR5, URZ, UR39, URZ, UP0, !UPT ;  /* 0x000000273f057290 */ /* 0x000fe200087fe43f */
[----:B------:R-:W-:Y:S01]  /*18660*/  UMOV UR6, 0x0 ;  /* 0x0000000000067882 */ /* 0x000fe20000000000 */
[----:B------:R-:W-:Y:S01]  /*18670*/  UMOV UR7, 0x14f00000 ;  /* 0x14f0000000077882 */ /* 0x000fe20000000000 */
[----:B------:R-:W-:-:S09]  /*18680*/  UMOV UR10, URZ ;  /* 0x0000003f000a7c82 */ /* 0x000fd20008000000 */
.L_x_15143:
        /* <DEDUP_REMOVED lines=10> */
.L_x_15138:
[----:B------:R-:W-:Y:S05]  /*18730*/  BSYNC B0 ;  /* 0x0000000000007941 */ /* 0x000fea0003800000 */
.L_x_15137:
[----:B------:R-:W-:-:S05]  /*18740*/  VIADD R23, R23, 0x1 ;  /* 0x0000000117177836 */ /* 0x000fca0000000000 */
[----:B------:R-:W-:-:S04]  /*18750*/  ISETP.NE.AND P0, PT, R23, 0x2, PT ;  /* 0x000000021700780c */ /* 0x000fc80003f05270 */
[----:B------:R-:W-:Y:S02]  /*18760*/  SEL R0, RZ, 0x1, P0 ;  /* 0x00000001ff007807 */ /* 0x000fe40000000000 */
[----:B------:R-:W-:Y:S02]  /*18770*/  SEL R23, R23, RZ, P0 ;  /* 0x000000ff17177207 */ /* 0x000fe40000000000 */
[----:B------:R-:W-:-:S07]  /*18780*/  LOP3.LUT R27, R27, R0, RZ, 0x3c, !PT ;  /* 0x000000001b1b7212 */ /* 0x000fce00078e3cff */
.L_x_15073:
[----:B------:R-:W-:Y:S05]  /*18790*/  BSYNC B7 ;  /* 0x0000000000077941 */ /* 0x000fea0003800000 */
.L_x_15071:
        /* <DEDUP_REMOVED lines=8> */
[----:B0-----:R-:W-:-:S05]  /*18820*/  MOV R22, UR4 ;  /* 0x0000000400167c02 */ /* 0x001fca0008000f00 */
[----:B------:R0:W3:Y:S01]  /*18830*/  LDS.128 R16, [R22+0x168d0] ;  /* 0x0168d00016107984 */ /* 0x0000e20000000c00 */
[----:B------:R-:W-:Y:S06]  /*18840*/  BAR.ARV 0x4, 0x200 ;  /* 0x0108000000007b1d */ /* 0x000fec0000002000 */
[----:B------:R-:W-:Y:S05]  /*18850*/  BRA `(.L_x_15145) ;  /* 0x0000000800cc7947 */ /* 0x000fea0003800000 */
.L_x_15144:
        /* <DEDUP_REMOVED lines=8> */
[----:B0-----:R-:W0:Y:S02]  /*188e0*/  @!P1 LDC.64 R2, c[0x0][0xc80] ;  /* 0x00032000ff029b82 */ /* 0x001e240000000a00 */
[----:B0-----:R-:W-:-:S06]  /*188f0*/  @!P1 IMAD.WIDE R2, R5, 0x4, R2 ;  /* 0x0000000405029825 */ /* 0x001fcc00078e0202 */
[----:B------:R-:W3:Y:S01]  /*18900*/  @!P1 LDG.E R2, desc[UR40][R2.64] ;  /* 0x0000002802029981 */ /* 0x000ee2000c1e1900 */
[----:B------:R-:W-:Y:S01]  /*18910*/  IMAD.MOV.U32 R17, RZ, RZ, RZ ;  /* 0x000000ffff117224 */ /* 0x000fe200078e00ff */
[C---:B------:R-:W-:Y:S02]  /*18920*/  ISETP.GE.U32.AND P2, PT, R8.reuse, 0x2, PT ;  /* 0x000000020800780c */ /* 0x040fe40003f46070 */
[C---:B------:R-:W-:Y:S01]  /*18930*/  ISETP.GE.U32.AND P3, PT, R8.reuse, 0x4, PT ;  /* 0x000000040800780c */ /* 0x040fe20003f66070 */
[----:B------:R-:W-:Y:S01]  /*18940*/  SHFL.IDX PT, R0, R16, RZ, 0x1f ;  /* 0x00001fff10007589 */ /* 0x000fe200000e0000 */
[C---:B------:R-:W-:Y:S02]  /*18950*/  ISETP.GE.U32.AND P4, PT, R8.reuse, 0x8, PT ;  /* 0x000000080800780c */ /* 0x040fe40003f86070 */
[C---:B------:R-:W-:Y:S01]  /*18960*/  ISETP.GE.U32.AND P5, PT, R8.reuse, 0x10, PT ;  /* 0x000000100800780c */ /* 0x040fe20003fa6070 */
[----:B---3--:R-:W-:Y:S01]  /*18970*/  @!P1 IMAD.MOV.U32 R17, RZ, RZ, R2 ;  /* 0x000000ffff119224 */ /* 0x008fe200078e0002 */
[----:B------:R-:W-:-:S04]  /*18980*/  ISETP.NE.AND P1, PT, R8, RZ, PT ;  /* 0x000000ff0800720c */ /* 0x000fc80003f25270 */
[----:B------:R-:W0:Y:S02]  /*18990*/  SHFL.UP PT, R14, R17, 0x1, RZ ;  /* 0x04200000110e7989 */ /* 0x000e2400000e00ff */
[----:B0-----:R-:W-:-:S05]  /*189a0*/  SEL R4, R14, RZ, P1 ;  /* 0x000000ff0e047207 */ /* 0x001fca0000800000 */
[----:B------:R-:W-:-:S05]  /*189b0*/  IMAD.IADD R4, R17, 0x1, R4 ;  /* 0x0000000111047824 */ /* 0x000fca00078e0204 */
[----:B------:R-:W0:Y:S02]  /*189c0*/  SHFL.UP PT, R14, R4, 0x2, RZ ;  /* 0x04400000040e7989 */ /* 0x000e2400000e00ff */
[----:B0-----:R-:W-:-:S04]  /*189d0*/  SEL R5, R14, RZ, P2 ;  /* 0x000000ff0e057207 */ /* 0x001fc80001000000 */
[----:B--2---:R-:W-:Y:S02]  /*189e0*/  IADD3 R6, R4, R5, RZ ;  /* 0x0000000504067210 */ /* 0x004fe40007ffe0ff */
        /* <DEDUP_REMOVED lines=11> */
.L_x_15267:
[----:B------:R-:W-:Y:S02]  /*18aa0*/  ULDC UR4, c[0x0][0xc38] ;  /* 0x00030e0000047ab9 */ /* 0x000fe40000000800 */
[----:B------:R-:W-:-:S04]  /*18ab0*/  IMAD.U32 R4, RZ, RZ, UR4 ;  /* 0x00000004ff047e24 */ /* 0x000fc8000f8e00ff */
[----:B-1----:R-:W-:-:S05]  /*18ac0*/  IMAD R14, R14, R4, RZ ;  /* 0x000000040e0e7224 */ /* 0x002fca00078e02ff */
[----:B------:R-:W-:-:S04]  /*18ad0*/  IADD3 R5, R5, R14, RZ ;  /* 0x0000000e05057210 */ /* 0x000fc80007ffe0ff */
[----:B------:R-:W-:-:S13]  /*18ae0*/  ISETP.GT.AND P6, PT, R5, R0, PT ;  /* 0x000000000500720c */ /* 0x000fda0003fc4270 */
[----:B------:R-:W-:Y:S05]  /*18af0*/  @P6 BRA `(.L_x_15147) ;  /* 0x00000000009c6947 */ /* 0x000fea0003800000 */
.L_x_15152:
        /* <DEDUP_REMOVED lines=11> */
[----:B------:R-:W0:Y:S02]  /*18bb0*/  LDC.64 R2, c[0x0][0xc80] ;  /* 0x00032000ff027b82 */ /* 0x000e240000000a00 */
[----:B0-----:R-:W-:-:S05]  /*18bc0*/  IMAD.WIDE R2, R7, 0x4, R2 ;  /* 0x0000000407027825 */ /* 0x001fca00078e0202 */
[----:B------:R0:W5:Y:S02]  /*18bd0*/  LDG.E R17, desc[UR40][R2.64] ;  /* 0x0000002802117981 */ /* 0x000164000c1e1900 */
.L_x_15150:
[----:B------:R-:W-:Y:S05]  /*18be0*/  BSYNC B0 ;  /* 0x0000000000007941 */ /* 0x000fea0003800000 */
.L_x_15149:
[----:B------:R-:W-:-:S03]  /*18bf0*/  UMOV UR4, 0xffffffff ;  /* 0xffffffff00047882 */ /* 0x000fc60000000000 */
[----:B------:R-:W-:Y:S05]  /*18c00*/  BRA.DIV UR4, `(.L_x_15151) ;  /* 0x0000003a04187947 */ /* 0x000fea000b800000 */
[----:B-----5:R-:W1:Y:S02]  /*18c10*/  SHFL.UP PT, R14, R17, 0x1, RZ ;  /* 0x04200000110e7989 */ /* 0x020e6400000e00ff */
        /* <DEDUP_REMOVED lines=15> */
.L_x_15275:
[----:B------:R-:W-:Y:S02]  /*18d10*/  ULDC UR4, c[0x0][0xc38] ;  /* 0x00030e0000047ab9 */ /* 0x000fe40000000800 */
[----:B------:R-:W-:-:S04]  /*18d20*/  IMAD.U32 R4, RZ, RZ, UR4 ;  /* 0x00000004ff047e24 */ /* 0x000fc8000f8e00ff */
[----:B-1----:R-:W-:-:S05]  /*18d30*/  IMAD R14, R14, R4, RZ ;  /* 0x000000040e0e7224 */ /* 0x002fca00078e02ff */
[----:B------:R-:W-:-:S04]  /*18d40*/  IADD3 R5, R14, R5, RZ ;  /* 0x000000050e057210 */ /* 0x000fc80007ffe0ff */
[----:B------:R-:W-:-:S13]  /*18d50*/  ISETP.GT.AND P6, PT, R5, R0, PT ;  /* 0x000000000500720c */ /* 0x000fda0003fc4270 */
[----:B------:R-:W-:Y:S05]  /*18d60*/  @!P6 BRA `(.L_x_15152) ;  /* 0xfffffffc0064e947 */ /* 0x000fea000383ffff */
.L_x_15147:
        /* <DEDUP_REMOVED lines=8> */
.L_x_15279:
[----:B------:R-:W-:Y:S01]  /*18df0*/  ISETP.NE.AND P0, PT, R2, RZ, PT ;  /* 0x000000ff0200720c */ /* 0x000fe20003f05270 */
[----:B------:R-:W-:-:S12]  /*18e00*/  IMAD.MOV.U32 R14, RZ, RZ, RZ ;  /* 0x000000ffff0e7224 */ /* 0x000fd800078e00ff */
[----:B------:R-:W-:Y:S05]  /*18e10*/  @!P0 BRA `(.L_x_15154) ;  /* 0x0000000000108947 */ /* 0x000fea0003800000 */
[----:B------:R-:W-:Y:S01]  /*18e20*/  UMOV UR4, 0xffffffff ;  /* 0xffffffff00047882 */ /* 0x000fe20000000000 */
[----:B------:R-:W-:Y:S02]  /*18e30*/  VIADD R12, R6, 0xffffffff ;  /* 0xffffffff060c7836 */ /* 0x000fe40000000000 */
[----:B------:R-:W-:Y:S05]  /*18e40*/  BRA.DIV UR4, `(.L_x_15155) ;  /* 0x0000003a048c7947 */ /* 0x000fea000b800000 */
[----:B------:R3:W4:Y:S02]  /*18e50*/  SHFL.IDX PT, R14, R3, R12, 0x1f ;  /* 0x00001f0c030e7589 */ /* 0x00072400000e0000 */
.L_x_15154:
[----:B0--3--:R-:W0:Y:S01]  /*18e60*/  LDC.64 R2, c[0x0][0xc90] ;  /* 0x00032400ff027b82 */ /* 0x009e220000000a00 */
[----:B------:R-:W-:-:S04]  /*18e70*/  IMAD.IADD R19, R6, 0x1, R19 ;  /* 0x0000000106137824 */ /* 0x000fc800078e0213 */
        /* <DEDUP_REMOVED lines=9> */
[----:B0-----:R-:W-:-:S02]  /*18f10*/  IADD3 R9, R8, 0xffffffe, RZ ;  /* 0x0ffffffe08097810 */ /* 0x001fc40007ffe0ff */
[----:B------:R-:W-:-:S04]  /*18f20*/  IABS R8, R5 ;  /* 0x0000000500087213 */ /* 0x000fc80000000000 */
        /* <DEDUP_REMOVED lines=47> */
[----:B------:R-:W-:Y:S02]  /*19220*/  @!P1 LOP3.LUT R3, RZ, R4, RZ, 0x33, !PT ;  /* 0x00000004ff039212 */ /* 0x000fe400078e33ff */
[----:B------:R-:W-:-:S05]  /*19230*/  IADD3 R4, -R4, RZ, RZ ;  /* 0x000000ff04047210 */ /* 0x000fca0007ffe1ff */
[----:B------:R-:W-:Y:S01]  /*19240*/  IMAD R18, R3, R4, R0 ;  /* 0x0000000403127224 */ /* 0x000fe200078e0200 */
[----:B------:R-:W-:-:S05]  /*19250*/  LOP3.LUT R0, RZ, R3, RZ, 0x33, !PT ;  /* 0x00000003ff007212 */ /* 0x000fca00078e33ff */
[----:B------:R-:W-:Y:S01]  /*19260*/  IMAD.IADD R17, R17, 0x1, R0 ;  /* 0x0000000111117824 */ /* 0x000fe200078e0200 */
[----:B------:R-:W-:Y:S06]  /*19270*/  BRA `(.L_x_15156) ;  /* 0x00000000001c7947 */ /* 0x000fec0003800000 */
.L_x_15148:
[----:B------:R-:W-:Y:S01]  /*19280*/  UMOV UR4, URZ ;  /* 0x0000003f00047c82 */ /* 0x000fe20008000000 */
[----:B------:R-:W-:Y:S01]  /*19290*/  UMOV UR5, URZ ;  /* 0x0000003f00057c82 */ /* 0x000fe20008000000 */
[----:B------:R-:W-:Y:S01]  /*192a0*/  ULDC UR6, c[0x0][0xc3c] ;  /* 0x00030f0000067ab9 */ /* 0x000fe20000000800 */
[----:B------:R-:W-:Y:S01]  /*192b0*/  IMAD.MOV.U32 R16, RZ, RZ, R0 ;  /* 0x000000ffff107224 */ /* 0x000fe200078e0000 */
[----:B------:R-:W-:Y:S01]  /*192c0*/  MOV R19, UR6 ;  /* 0x0000000600137c02 */ /* 0x000fe20008000f00 */
[----:B------:R-:W-:Y:S02]  /*192d0*/  IMAD.U32 R17, RZ, RZ, UR4 ;  /* 0x00000004ff117e24 */ /* 0x000fe4000f8e00ff */
[----:B------:R-:W-:-:S07]  /*192e0*/  IMAD.U32 R18, RZ, RZ, UR5 ;  /* 0x00000005ff127e24 */ /* 0x000fce000f8e00ff */
.L_x_15156:
        /* <DEDUP_REMOVED lines=10> */
.L_x_15145:
[----:B------:R-:W-:Y:S02]  /*19390*/  ULDC UR4, c[0x0][0xc3c] ;  /* 0x00030f0000047ab9 */ /* 0x000fe40000000800 */
[----:B---3--:R-:W-:-:S13]  /*193a0*/  ISETP.GE.AND P0, PT, R19, UR4, PT ;  /* 0x0000000413007c0c */ /* 0x008fda000bf06270 */
[----:B------:R-:W-:Y:S05]  /*193b0*/  @!P0 BRA `(.L_x_15157) ;  /* 0xffffffa800588947 */ /* 0x000fea000383ffff */
[----:B------:R-:W-:Y:S05]  /*193c0*/  BSYNC B8 ;  /* 0x0000000000087941 */ /* 0x000fea0003800000 */
.L_x_15035:
        /* <DEDUP_REMOVED lines=12> */
.L_x_15282:
[----:B------:R-:W-:Y:S05]  /*19490*/  BSYNC B0 ;  /* 0x0000000000007941 */ /* 0x000fea0003800000 */
.L_x_15158:
[----:B------:R-:W-:-:S03]  /*194a0*/  UMOV UR4, 0xffffffff ;  /* 0xffffffff00047882 */ /* 0x000fc60000000000 */
[----:B------:R-:W-:Y:S05]  /*194b0*/  BRA.DIV UR4, `(.L_x_15160) ;  /* 0x0000003604287947 */ /* 0x000fea000b800000 */
[----:B0-----:R-:W0:Y:S02]  /*194c0*/  S2R R0, SR_TID.X ;  /* 0x0000000000007919 */ /* 0x001e240000002100 */
[----:B0-----:R-:W-:-:S04]  /*194d0*/  SHF.R.U32.HI R0, RZ, 0x5, R0 ;  /* 0x00000005ff007819 */ /* 0x001fc80000011600 */
[----:B------:R-:W-:-:S05]  /*194e0*/  LOP3.LUT R0, R0, 0x3, RZ, 0xc0, !PT ;  /* 0x0000000300007812 */ /* 0x000fca00078ec0ff */
[----:B------:R0:W3:Y:S02]  /*194f0*/  SHFL.IDX PT, R14, R0, RZ, 0x1f ;  /* 0x00001fff000e7589 */ /* 0x0000e400000e0000 */
.L_x_15285:
[----:B---3--:R-:W-:-:S13]  /*19500*/  ISETP.NE.AND P0, PT, R14, RZ, PT ;  /* 0x000000ff0e00720c */ /* 0x008fda0003f05270 */
[----:B------:R-:W-:Y:S05]  /*19510*/  @P0 BRA `(.L_x_14892) ;  /* 0x0000000000880947 */ /* 0x000fea0003800000 */
[----:B------:R-:W-:-:S03]  /*19520*/  UMOV UR4, 0xffffffff ;  /* 0xffffffff00047882 */ /* 0x000fc60000000000 */
[----:B------:R-:W-:Y:S05]  /*19530*/  BRA.DIV UR4, `(.L_x_15161) ;  /* 0x00000036043c7947 */ /* 0x000fea000b800000 */
[----:B------:R-:W-:-:S13]  /*19540*/  ELECT P6, URZ, PT ;  /* 0x00000000003f782f */ /* 0x000fda00038c0000 */
.L_x_15288:
[----:B------:R-:W-:Y:S05]  /*19550*/  @!P6 BRA `(.L_x_14892) ;  /* 0x000000000078e947 */ /* 0x000fea0003800000 */
[----:B0-----:R-:W3:Y:S02]  /*19560*/  LDL.LU R0, [R1+0x3c] ;  /* 0x00003c0001007983 */ /* 0x001ee40000300800 */
[----:B---3--:R-:W-:-:S04]  /*19570*/  LOP3.LUT R0, R0, 0x2, RZ, 0xfc, !PT ;  /* 0x0000000200007812 */ /* 0x008fc800078efcff */
[----:B------:R-:W-:-:S13]  /*19580*/  ISETP.NE.AND P2, PT, R0, 0x3, PT ;  /* 0x000000030000780c */ /* 0x000fda0003f45270 */
[----:B------:R-:W-:Y:S05]  /*19590*/  @!P2 BRA `(.L_x_15162) ;  /* 0x000000000004a947 */ /* 0x000fea0003800000 */
[----:B------:R-:W-:Y:S01]  /*195a0*/  BPT.TRAP 0x1 ;  /* 0x000000040000795c */ /* 0x000fe20000300000 */
.L_x_15162:
[----:B------:R-:W-:Y:S01]  /*195b0*/  VIADD R0, R9, 0x16840 ;  /* 0x0001684009007836 */ /* 0x000fe20000000000 */
[----:B------:R-:W-:Y:S02]  /*195c0*/  SHF.L.U32 R3, R27, 0x1f, RZ ;  /* 0x0000001f1b037819 */ /* 0x000fe400000006ff */
[C---:B------:R-:W-:Y:S01]  /*195d0*/  IADD3 R2, R23.reuse, 0x1, RZ ;  /* 0x0000000117027810 */ /* 0x040fe20007ffe0ff */
[----:B--2---:R-:W-:-:S03]  /*195e0*/  IMAD R6, R23, 0x8, R0 ;  /* 0x0000000817067824 */ /* 0x004fc600078e0200 */
        /* <DEDUP_REMOVED lines=8> */
.L_x_15289:
[----:B------:R-:W2:Y:S02]  /*19670*/  SYNCS.PHASECHK.TRANS64.TRYWAIT P0, [R7+URZ], R2 ;  /* 0x00000002070075a7 */ /* 0x000ea4000800017f */
[----:B--2---:R-:W-:Y:S05]  /*19680*/  @!P0 BRA `(.L_x_15164) ;  /* 0x00000034001c8947 */ /* 0x004fea0003800000 */
.L_x_15290:
[----:B------:R-:W-:Y:S05]  /*19690*/  @!P2 BRA `(.L_x_15165) ;  /* 0x000000000004a947 */ /* 0x000fea0003800000 */
[----:B------:R-:W-:Y:S01]  /*196a0*/  BPT.TRAP 0x1 ;  /* 0x000000040000795c */ /* 0x000fe20000300000 */
.L_x_15165:
[----:B------:R-:W-:-:S04]  /*196b0*/  VIADD R0, R9, 0x16860 ;  /* 0x0001686009007836 */ /* 0x000fc80000000000 */
[----:B------:R-:W-:-:S04]  /*196c0*/  IMAD R4, R23, 0x8, R0 ;  /* 0x0000000817047824 */ /* 0x000fc800078e0200 */
[----:B------:R-:W3:Y:S02]  /*196d0*/  SYNCS.PHASECHK.TRANS64.TRYWAIT P0, [R4+URZ], R3 ;  /* 0x00000003040075a7 */ /* 0x000ee4000800017f */
[----:B---3--:R-:W-:Y:S05]  /*196e0*/  @!P0 BRA `(.L_x_15166) ;  /* 0x0000003400188947 */ /* 0x008fea0003800000 */
.L_x_15291:
[----:B------:R-:W-:-:S07]  /*196f0*/  IMAD R5, R5, 0x8, R0 ;  /* 0x0000000805057824 */ /* 0x000fce00078e0200 */
.L_x_15167:
[----:B------:R0:W0:Y:S02]  /*19700*/  SYNCS.PHASECHK.TRANS64.TRYWAIT P0, [R5+URZ], R2 ;  /* 0x00000002050075a7 */ /* 0x000024000800017f */
[----:B0-----:R-:W-:Y:S05]  /*19710*/  @!P0 NANOSLEEP.SYNCS 0x989680 ;  /* 0x009896800000895d */ /* 0x001fea0003900000 */
[----:B------:R-:W0:Y:S02]  /*19720*/  @!P0 SYNCS.PHASECHK.TRANS64 P0, [R5+URZ], R2 ;  /* 0x00000002050085a7 */ /* 0x000e24000800007f */
[----:B0-----:R-:W-:Y:S05]  /*19730*/  @!P0 BRA `(.L_x_15167) ;  /* 0xfffffffc00f08947 */ /* 0x001fea000383ffff */
.L_x_14892:
[----:B------:R-:W-:Y:S05]  /*19740*/  BSYNC B9 ;  /* 0x0000000000097941 */ /* 0x000fea0003800000 */
.L_x_14889:
[----:B------:R-:W-:Y:S05]  /*19750*/  EXIT ;  /* 0x000000000000794d */ /* 0x000fea0003800000 */
.L_x_14910:
[----:B0-----:R0:W1:Y:S02]  /*19760*/  SYNCS.PHASECHK.TRANS64.TRYWAIT P6, [R78+URZ+0x16890], R90 ;  /* 0x0168905a4e0075a7 */ /* 0x00106400080c017f */
[----:B-1----:R-:W-:Y:S05]  /*19770*/  @!P6 NANOSLEEP.SYNCS 0x989680 ;  /* 0x009896800000e95d */ /* 0x002fea0003900000 */
[----:B------:R-:W1:Y:S02]  /*19780*/  @!P6 SYNCS.PHASECHK.TRANS64 P6, [R78+URZ+0x16890], R90 ;  /* 0x0168905a4e00e5a7 */ /* 0x000e6400080c007f */
[----:B-1----:R-:W-:Y:S05]  /*19790*/  @!P6 BRA `(.L_x_14910) ;  /* 0xfffffffc00f0e947 */ /* 0x002fea000383ffff */
[----:B------:R-:W-:Y:S05]  /*197a0*/  BRA `(.L_x_15168) ;  /* 0xfffffe9400107947 */ /* 0x000fea000383ffff */
.L_x_14930:
[----:B0-----:R0:W1:Y:S02]  /*197b0*/  SYNCS.PHASECHK.TRANS64.TRYWAIT P5, [R78+URZ+0x16890], R90 ;  /* 0x0168905a4e0075a7 */ /* 0x00106400080a017f */
[----:B-1----:R-:W-:Y:S05]  /*197c0*/  @!P5 NANOSLEEP.SYNCS 0x989680 ;  /* 0x009896800000d95d */ /* 0x002fea0003900000 */
[----:B------:R-:W1:Y:S02]  /*197d0*/  @!P5 SYNCS.PHASECHK.TRANS64 P5, [R78+URZ+0x16890], R90 ;  /* 0x0168905a4e00d5a7 */ /* 0x000e6400080a007f */
[----:B-1----:R-:W-:Y:S05]  /*197e0*/  @!P5 BRA `(.L_x_14930) ;  /* 0xfffffffc00f0d947 */ /* 0x002fea000383ffff */
[----:B------:R-:W-:Y:S05]  /*197f0*/  BRA `(.L_x_15169) ;  /* 0xfffffea400847947 */ /* 0x000fea000383ffff */
.L_x_14939:
[----:B-1----:R1:W2:Y:S02]  /*19800*/  SYNCS.PHASECHK.TRANS64.TRYWAIT P4, [R78+URZ+0x16890], R90 ;  /* 0x0168905a4e0075a7 */ /* 0x0022a4000808017f */
[----:B--2---:R-:W-:Y:S05]  /*19810*/  @!P4 NANOSLEEP.SYNCS 0x989680 ;  /* 0x009896800000c95d */ /* 0x004fea0003900000 */
[----:B------:R-:W2:Y:S02]  /*19820*/  @!P4 SYNCS.PHASECHK.TRANS64 P4, [R78+URZ+0x16890], R90 ;  /* 0x0168905a4e00c5a7 */ /* 0x000ea4000808007f */
[----:B--2---:R-:W-:Y:S05]  /*19830*/  @!P4 BRA `(.L_x_14939) ;  /* 0xfffffffc00f0c947 */ /* 0x004fea000383ffff */
[----:B------:R-:W-:Y:S05]  /*19840*/  BRA `(.L_x_15170) ;  /* 0xfffffeb400b87947 */ /* 0x000fea000383ffff */
.L_x_14945:
[----:B--2---:R2:W3:Y:S02]  /*19850*/  SYNCS.PHASECHK.TRANS64.TRYWAIT P3, [R78+URZ+0x168b0], R90 ;  /* 0x0168b05a4e0075a7 */ /* 0x0044e4000806017f */
[----:B---3--:R-:W-:Y:S05]  /*19860*/  @!P3 NANOSLEEP.SYNCS 0x989680 ;  /* 0x009896800000b95d */ /* 0x008fea0003900000 */
[----:B------:R-:W3:Y:S02]  /*19870*/  @!P3 SYNCS.PHASECHK.TRANS64 P3, [R78+URZ+0x168b0], R90 ;  /* 0x0168b05a4e00b5a7 */ /* 0x000ee4000806007f */
[----:B---3--:R-:W-:Y:S05]  /*19880*/  @!P3 BRA `(.L_x_14945) ;  /* 0xfffffffc00f0b947 */ /* 0x008fea000383ffff */
[----:B------:R-:W-:Y:S05]  /*19890*/  BRA `(.L_x_15171) ;  /* 0xfffffeb8004c7947 */ /* 0x000fea000383ffff */
.L_x_14953:
[----:B------:R-:W0:Y:S01]  /*198a0*/  S2R R4, SR_TID.X ;  /* 0x0000000000047919 */ /* 0x000e220000002100 */
[----:B------:R-:W-:Y:S01]  /*198b0*/  BSSY B0, `(.L_x_15172) ;  /* 0x000000c000007945 */ /* 0x000fe20003800000 */
[----:B------:R-:W-:Y:S02]  /*198c0*/  IMAD.MOV.U32 R12, RZ, RZ, RZ ;  /* 0x000000ffff0c7224 */ /* 0x000fe400078e00ff */
[----:B------:R-:W-:Y:S02]  /*198d0*/  IMAD.MOV.U32 R11, RZ, RZ, 0x1f ;  /* 0x0000001fff0b7424 */ /* 0x000fe400078e00ff */
[----:B------:R-:W-:Y:S01]  /*198e0*/  IMAD.MOV.U32 R15, RZ, RZ, -0x1 ;  /* 0xffffffffff0f7424 */ /* 0x000fe200078e00ff */
[----:B0-----:R-:W-:-:S04]  /*198f0*/  IADD3 R5, R4, -0x80, RZ ;  /* 0xffffff8004057810 */ /* 0x001fc80007ffe0ff */
[----:B------:R-:W-:-:S04]  /*19900*/  SHF.R.S32.HI R4, RZ, 0x1f, R5 ;  /* 0x0000001fff047819 */ /* 0x000fc80000011405 */
[----:B------:R-:W-:-:S04]  /*19910*/  LEA.HI R4, R4, R5, RZ, 0x7 ;  /* 0x0000000504047211 */ /* 0x000fc800078f38ff */
[----:B------:R-:W-:-:S05]  /*19920*/  SHF.R.S32.HI R4, RZ, 0x7, R4 ;  /* 0x00000007ff047819 */ /* 0x000fca0000011404 */
[----:B------:R-:W-:-:S07]  /*19930*/  IMAD.MOV.U32 R13, RZ, RZ, R4 ;  /* 0x000000ffff0d7224 */ /* 0x000fce00078e0004 */
[----:B-----5:R-:W-:Y:S05]  /*19940*/  WARPSYNC.COLLECTIVE R15, `(.L_x_15173) ;  /* 0x000000000f087348 */ /* 0x020fea0003c00000 */
[----:B------:R0:W1:Y:S02]  /*19950*/  SHFL.IDX P6, R14, R13, R12, R11 ;  /* 0x0000000c0d0e7389 */ /* 0x00006400000c000b */
[----:B01---5:R-:W-:Y:S01]  /*19960*/  ENDCOLLECTIVE ;  /* 0x000000000000791b */ /* 0x023fe20003800000 */
.L_x_15173:
[----:B------:R-:W-:Y:S05]  /*19970*/  BSYNC B0 ;  /* 0x0000000000007941 */ /* 0x000fea0003800000 */
.L_x_15172:
[----:B------:R0:W-:Y:S01]  /*19980*/  STL [R1+0x1c], R14 ;  /* 0x00001c0e01007387 */ /* 0x0001e20000100800 */
[----:B------:R-:W-:Y:S05]  /*19990*/  BRA `(.L_x_15174) ;  /* 0xfffffebc00d07947 */ /* 0x000fea000383ffff */
.L_x_14965:
[----:B------:R-:W-:Y:S01]  /*199a0*/  BSSY B1, `(.L_x_15175) ;  /* 0x0000008000017945 */ /* 0x000fe20003800000 */
[----:B------:R-:W-:Y:S01]  /*199b0*/  MOV R13, R6 ;  /* 0x00000006000d7202 */ /* 0x000fe20000000f00 */
[----:B------:R-:W-:Y:S02]  /*199c0*/  IMAD.MOV.U32 R12, RZ, RZ, RZ ;  /* 0x000000ffff0c7224 */ /* 0x000fe400078e00ff */
[----:B------:R-:W-:Y:S02]  /*199d0*/  IMAD.MOV.U32 R11, RZ, RZ, 0x1c1f ;  /* 0x00001c1fff0b7424 */ /* 0x000fe400078e00ff */
[----:B------:R-:W-:-:S07]  /*199e0*/  IMAD.MOV.U32 R15, RZ, RZ, -0x1 ;  /* 0xffffffffff0f7424 */ /* 0x000fce00078e00ff */
[----:B0-----:R-:W-:Y:S05]  /*199f0*/  WARPSYNC.COLLECTIVE R15, `(.L_x_15176) ;  /* 0x000000000f087348 */ /* 0x001fea0003c00000 */
[----:B0-----:R0:W1:Y:S02]  /*19a00*/  SHFL.IDX P6, R14, R13, R12, R11 ;  /* 0x0000000c0d0e7389 */ /* 0x00106400000c000b */
[----:B01----:R-:W-:Y:S01]  /*19a10*/  ENDCOLLECTIVE ;  /* 0x000000000000791b */ /* 0x003fe20003800000 */
.L_x_15176:
[----:B------:R-:W-:Y:S05]  /*19a20*/  BSYNC B1 ;  /* 0x0000000000017941 */ /* 0x000fea0003800000 */
.L_x_15175:
        /* <DEDUP_REMOVED lines=8> */
.L_x_15177:
[----:B------:R-:W-:Y:S01]  /*19ab0*/  MOV R13, R8 ;  /* 0x00000008000d7202 */ /* 0x000fe20000000f00 */
[----:B------:R-:W-:-:S07]  /*19ac0*/  IMAD.MOV.U32 R0, RZ, RZ, R14 ;  /* 0x000000ffff007224 */ /* 0x000fce00078e000e */
[----:B------:R-:W-:Y:S05]  /*19ad0*/  WARPSYNC.COLLECTIVE R15, `(.L_x_15178) ;  /* 0x000000000f087348 */ /* 0x000fea0003c00000 */
[----:B------:R0:W1:Y:S02]  /*19ae0*/  SHFL.IDX P6, R14, R13, R12, R11 ;  /* 0x0000000c0d0e7389 */ /* 0x00006400000c000b */
[----:B01----:R-:W-:Y:S01]  /*19af0*/  ENDCOLLECTIVE ;  /* 0x000000000000791b */ /* 0x003fe20003800000 */
.L_x_15178:
[----:B------:R-:W-:Y:S02]  /*19b00*/  IMAD.MOV.U32 R13, RZ, RZ, R7 ;  /* 0x000000ffff0d7224 */ /* 0x000fe400078e0007 */
[----:B------:R-:W-:-:S07]  /*19b10*/  IMAD.MOV.U32 R5, RZ, RZ, R14 ;  /* 0x000000ffff057224 */ /* 0x000fce00078e000e */
[----:B------:R-:W-:Y:S05]  /*19b20*/  WARPSYNC.COLLECTIVE R15, `(.L_x_15179) ;  /* 0x000000000f087348 */ /* 0x000fea0003c00000 */
[----:B------:R0:W1:Y:S02]  /*19b30*/  SHFL.IDX P6, R14, R13, R12, R11 ;  /* 0x0000000c0d0e7389 */ /* 0x00006400000c000b */
[----:B01----:R-:W-:Y:S01]  /*19b40*/  ENDCOLLECTIVE ;  /* 0x000000000000791b */ /* 0x003fe20003800000 */
.L_x_15179:
[----:B------:R-:W-:Y:S05]  /*19b50*/  BRA `(.L_x_15180) ;  /* 0xfffffec400587947 */ /* 0x000fea000383ffff */
.L_x_14968:
[----:B------:R-:W-:Y:S01]  /*19b60*/  BSSY B1, `(.L_x_15181) ;  /* 0x0000008000017945 */ /* 0x000fe20003800000 */
[----:B------:R-:W-:Y:S01]  /*19b70*/  IMAD.MOV.U32 R13, RZ, RZ, R6 ;  /* 0x000000ffff0d7224 */ /* 0x000fe200078e0006 */
[----:B------:R-:W-:Y:S01]  /*19b80*/  MOV R11, 0x1c1f ;  /* 0x00001c1f000b7802 */ /* 0x000fe20000000f00 */
[----:B------:R-:W-:Y:S02]  /*19b90*/  IMAD.MOV.U32 R12, RZ, RZ, 0x1 ;  /* 0x00000001ff0c7424 */ /* 0x000fe400078e00ff */
[----:B------:R-:W-:-:S07]  /*19ba0*/  IMAD.MOV.U32 R15, RZ, RZ, -0x1 ;  /* 0xffffffffff0f7424 */ /* 0x000fce00078e00ff */
[----:B-1----:R-:W-:Y:S05]  /*19bb0*/  WARPSYNC.COLLECTIVE R15, `(.L_x_15182) ;  /* 0x000000000f087348 */ /* 0x002fea0003c00000 */
[----:B------:R0:W2:Y:S02]  /*19bc0*/  SHFL.IDX P6, R14, R13, R12, R11 ;  /* 0x0000000c0d0e7389 */ /* 0x0000a400000c000b */
[----:B012---:R-:W-:Y:S01]  /*19bd0*/  ENDCOLLECTIVE ;  /* 0x000000000000791b */ /* 0x007fe20003800000 */
.L_x_15182:
[----:B------:R-:W-:Y:S05]  /*19be0*/  BSYNC B1 ;  /* 0x0000000000017941 */ /* 0x000fea0003800000 */
.L_x_15181:
        /* <DEDUP_REMOVED lines=8> */
.L_x_15183:
[----:B------:R-:W-:Y:S02]  /*19c70*/  IMAD.MOV.U32 R13, RZ, RZ, R8 ;  /* 0x000000ffff0d7224 */ /* 0x000fe400078e0008 */
[----:B------:R-:W-:-:S07]  /*19c80*/  IMAD.MOV.U32 R0, RZ, RZ, R14 ;  /* 0x000000ffff007224 */ /* 0x000fce00078e000e */
[----:B------:R-:W-:Y:S05]  /*19c90*/  WARPSYNC.COLLECTIVE R15, `(.L_x_15184) ;  /* 0x000000000f087348 */ /* 0x000fea0003c00000 */
[----:B------:R0:W1:Y:S02]  /*19ca0*/  SHFL.IDX P6, R14, R13, R12, R11 ;  /* 0x0000000c0d0e7389 */ /* 0x00006400000c000b */
[----:B01----:R-:W-:Y:S01]  /*19cb0*/  ENDCOLLECTIVE ;  /* 0x000000000000791b */ /* 0x003fe20003800000 */
.L_x_15184:
[----:B------:R-:W-:Y:S01]  /*19cc0*/  MOV R13, R7 ;  /* 0x00000007000d7202 */ /* 0x000fe20000000f00 */
[----:B------:R-:W-:-:S07]  /*19cd0*/  IMAD.MOV.U32 R5, RZ, RZ, R14 ;  /* 0x000000ffff057224 */ /* 0x000fce00078e000e */
[----:B------:R-:W-:Y:S05]  /*19ce0*/  WARPSYNC.COLLECTIVE R15, `(.L_x_15185) ;  /* 0x000000000f087348 */ /* 0x000fea0003c00000 */
[----:B------:R0:W1:Y:S02]  /*19cf0*/  SHFL.IDX P6, R14, R13, R12, R11 ;  /* 0x0000000c0d0e7389 */ /* 0x00006400000c000b */
[----:B01----:R-:W-:Y:S01]  /*19d00*/  ENDCOLLECTIVE ;  /* 0x000000000000791b */ /* 0x003fe20003800000 */
.L_x_15185:
[----:B------:R-:W-:Y:S05]  /*19d10*/  BRA `(.L_x_15186) ;  /* 0xfffffec400c47947 */ /* 0x000fea000383ffff */
.L_x_14972:
[----:B0-----:R0:W1:Y:S02]  /*19d20*/  SYNCS.PHASECHK.TRANS64.TRYWAIT P0, [R2+URZ+0x16800], R37 ;  /* 0x01680025020075a7 */ /* 0x001064000800017f */
[----:B-1----:R-:W-:Y:S05]  /*19d30*/  @!P0 NANOSLEEP.SYNCS 0x989680 ;  /* 0x009896800000895d */ /* 0x002fea0003900000 */
[----:B------:R-:W1:Y:S02]  /*19d40*/  @!P0 SYNCS.PHASECHK.TRANS64 P0, [R2+URZ+0x16800], R37 ;  /* 0x01680025020085a7 */ /* 0x000e64000800007f */
[----:B-1----:R-:W-:Y:S05]  /*19d50*/  @!P0 BRA `(.L_x_14972) ;  /* 0xfffffffc00f08947 */ /* 0x002fea000383ffff */
[----:B------:R-:W-:Y:S05]  /*19d60*/  BRA `(.L_x_15187) ;  /* 0xfffffec800cc7947 */ /* 0x000fea000383ffff */
.L_x_14980:
[----:B------:R-:W1:Y:S01]  /*19d70*/  LDC R41, c[0x0][0x3f4] ;  /* 0x0000fd00ff297b82 */ /* 0x000e620000000800 */
[----:B------:R-:W-:Y:S01]  /*19d80*/  BSSY B1, `(.L_x_15188) ;  /* 0x0000008000017945 */ /* 0x000fe20003800000 */
[----:B------:R-:W-:Y:S02]  /*19d90*/  IMAD.MOV.U32 R13, RZ, RZ, R26 ;  /* 0x000000ffff0d7224 */ /* 0x000fe400078e001a */
[----:B------:R-:W-:Y:S02]  /*19da0*/  IMAD.MOV.U32 R12, RZ, RZ, RZ ;  /* 0x000000ffff0c7224 */ /* 0x000fe400078e00ff */
[----:B------:R-:W-:Y:S02]  /*19db0*/  IMAD.MOV.U32 R11, RZ, RZ, 0x1c1f ;  /* 0x00001c1fff0b7424 */ /* 0x000fe400078e00ff */
[----:B------:R-:W-:-:S07]  /*19dc0*/  IMAD.MOV.U32 R15, RZ, RZ, -0x1 ;  /* 0xffffffffff0f7424 */ /* 0x000fce00078e00ff */
[----:B01----:R-:W-:Y:S05]  /*19dd0*/  WARPSYNC.COLLECTIVE R15, `(.L_x_15189) ;  /* 0x000000000f087348 */ /* 0x003fea0003c00000 */
[----:B0-----:R0:W2:Y:S02]  /*19de0*/  SHFL.IDX P6, R14, R13, R12, R11 ;  /* 0x0000000c0d0e7389 */ /* 0x0010a400000c000b */
[----:B012---:R-:W-:Y:S01]  /*19df0*/  ENDCOLLECTIVE ;  /* 0x000000000000791b */ /* 0x007fe20003800000 */
.L_x_15189:
[----:B------:R-:W-:Y:S05]  /*19e00*/  BSYNC B1 ;  /* 0x0000000000017941 */ /* 0x000fea0003800000 */
.L_x_15188:
[----:B------:R0:W5:Y:S01]  /*19e10*/  LDL R8, [R1+0x20] ;  /* 0x0000200001087983 */ /* 0x0001620000100800 */
[----:B------:R-:W-:Y:S01]  /*19e20*/  IMAD.MOV.U32 R13, RZ, RZ, R25 ;  /* 0x000000ffff0d7224 */ /* 0x000fe200078e0019 */
[----:B------:R-:W-:Y:S01]  /*19e30*/  MOV R0, R14 ;  /* 0x0000000e00007202 */ /* 0x000fe20000000f00 */
[----:B------:R-:W-:Y:S01]  /*19e40*/  IMAD.MOV.U32 R12, RZ, RZ, RZ ;  /* 0x000000ffff0c7224 */ /* 0x000fe200078e00ff */
[----:B------:R-:W-:Y:S01]  /*19e50*/  ISETP.GE.AND P0, PT, R16, R41, PT ;  /* 0x000000291000720c */ /* 0x000fe20003f06270 */
[----:B------:R-:W-:Y:S02]  /*19e60*/  IMAD.MOV.U32 R11, RZ, RZ, 0x1c1f ;  /* 0x00001c1fff0b7424 */ /* 0x000fe400078e00ff */
[----:B------:R-:W-:-:S10]  /*19e70*/  IMAD.MOV.U32 R15, RZ, RZ, -0x1 ;  /* 0xffffffffff0f7424 */ /* 0x000fd400078e00ff */
[----:B0----5:R-:W-:Y:S05]  /*19e80*/  WARPSYNC.COLLECTIVE R15, `(.L_x_15190) ;  /* 0x000000000f087348 */ /* 0x021fea0003c00000 */
[----:B------:R1:W2:Y:S02]  /*19e90*/  SHFL.IDX P6, R14, R13, R12, R11 ;  /* 0x0000000c0d0e7389 */ /* 0x0002a400000c000b */
[----:B012--5:R-:W-:Y:S01]  /*19ea0*/  ENDCOLLECTIVE ;  /* 0x000000000000791b */ /* 0x027fe20003800000 */
.L_x_15190:
[----:B------:R-:W-:Y:S01]  /*19eb0*/  IMAD.MOV.U32 R13, RZ, RZ, R24 ;  /* 0x000000ffff0d7224 */ /* 0x000fe200078e0018 */
[----:B------:R-:W-:-:S07]  /*19ec0*/  MOV R3, R14 ;  /* 0x0000000e00037202 */ /* 0x000fce0000000f00 */
[----:B------:R-:W-:Y:S05]  /*19ed0*/  WARPSYNC.COLLECTIVE R15, `(.L_x_15191) ;  /* 0x000000000f087348 */ /* 0x000fea0003c00000 */
[----:B------:R0:W1:Y:S02]  /*19ee0*/  SHFL.IDX P6, R14, R13, R12, R11 ;  /* 0x0000000c0d0e7389 */ /* 0x00006400000c000b */
[----:B01----:R-:W-:Y:S01]  /*19ef0*/  ENDCOLLECTIVE ;  /* 0x000000000000791b */ /* 0x003fe20003800000 */
.L_x_15191:
[----:B------:R-:W-:Y:S02]  /*19f00*/  IMAD.MOV.U32 R13, RZ, RZ, R27 ;  /* 0x000000ffff0d7224 */ /* 0x000fe400078e001b */
[----:B------:R-:W-:-:S07]  /*19f10*/  IMAD.MOV.U32 R4, RZ, RZ, R14 ;  /* 0x000000ffff047224 */ /* 0x000fce00078e000e */
[----:B------:R-:W-:Y:S05]  /*19f20*/  WARPSYNC.COLLECTIVE R15, `(.L_x_15192) ;  /* 0x000000000f087348 */ /* 0x000fea0003c00000 */
[----:B------:R0:W1:Y:S02]  /*19f30*/  SHFL.IDX P6, R14, R13, R12, R11 ;  /* 0x0000000c0d0e7389 */ /* 0x00006400000c000b */
[----:B01----:R-:W-:Y:S01]  /*19f40*/  ENDCOLLECTIVE ;  /* 0x000000000000791b */ /* 0x003fe20003800000 */
.L_x_15192:
[----:B------:R-:W-:-:S05]  /*19f50*/  IMAD R32, R8, R32, RZ ;  /* 0x0000002008207224 */ /* 0x000fca00078e02ff */
[----:B------:R-:W-:-:S13]  /*19f60*/  ISETP.GE.OR P1, PT, R39, R32, P0 ;  /* 0x000000202700720c */ /* 0x000fda0000726670 */
[C---:B------:R-:W-:Y:S01]  /*19f70*/  @!P1 IMAD.SHL.U32 R5, R16.reuse, 0x2, RZ ;  /* 0x0000000210059824 */ /* 0x040fe200078e00ff */
[----:B------:R-:W-:-:S04]  /*19f80*/  @!P1 SHF.L.U64.HI R21, R16, 0x1, R43 ;  /* 0x0000000110159819 */ /* 0x000fc8000001022b */
[----:B------:R-:W-:-:S04]  /*19f90*/  @!P1 IADD3 R6, P2, R3, R5, RZ ;  /* 0x0000000503069210 */ /* 0x000fc80007f5e0ff */
[----:B------:R-:W-:-:S05]  /*19fa0*/  @!P1 IADD3.X R7, R0, R21, RZ, P2, !PT ;  /* 0x0000001500079210 */ /* 0x000fca00017fe4ff */
[----:B------:R-:W2:Y:S01]  /*19fb0*/  @!P1 LD.E.128 R8, desc[UR40][R6.64] ;  /* 0x0000002806089980 */ /* 0x000ea2000c101d00 */
[----:B------:R-:W-:-:S05]  /*19fc0*/  @!P1 IADD3 R14, P2, R14, R5, RZ ;  /* 0x000000050e0e9210 */ /* 0x000fca0007f5e0ff */
[----:B------:R-:W-:-:S04]  /*19fd0*/  @!P1 IMAD.X R3, R4, 0x1, R21, P2 ;  /* 0x0000000104039824 */ /* 0x000fc800010e0615 */
[----:B------:R-:W-:-:S05]  /*19fe0*/  @!P1 IMAD.MOV.U32 R15, RZ, RZ, R3 ;  /* 0x000000ffff0f9224 */ /* 0x000fca00078e0003 */
[----:B------:R0:W5:Y:S01]  /*19ff0*/  @!P1 LD.E.128 R4, desc[UR40][R14.64] ;  /* 0x000000280e049980 */ /* 0x000162000c101d00 */
[----:B------:R-:W-:Y:S01]  /*1a000*/  CS2R R36, SRZ ;  /* 0x0000000000247805 */ /* 0x000fe2000001ff00 */
[----:B------:R-:W-:Y:S01]  /*1a010*/  IMAD.MOV.U32 R13, RZ, RZ, R26 ;  /* 0x000000ffff0d7224 */ /* 0x000fe200078e001a */
[----:B------:R-:W-:Y:S02]  /*1a020*/  MOV R12, 0x1 ;  /* 0x00000001000c7802 */ /* 0x000fe40000000f00 */
[----:B------:R-:W-:Y:S02]  /*1a030*/  CS2R R34, SRZ ;  /* 0x0000000000227805 */ /* 0x000fe4000001ff00 */
[----:B------:R-:W-:Y:S02]  /*1a040*/  CS2R R20, SRZ ;  /* 0x0000000000147805 */ /* 0x000fe4000001ff00 */
[----:B------:R-:W-:Y:S01]  /*1a050*/  CS2R R30, SRZ ;  /* 0x00000000001e7805 */ /* 0x000fe2000001ff00 */
[----:B0-----:R-:W-:-:S02]  /*1a060*/  IMAD.MOV.U32 R15, RZ, RZ, -0x1 ;  /* 0xffffffffff0f7424 */ /* 0x001fc400078e00ff */
[----:B--2---:R-:W-:Y:S02]  /*1a070*/  @!P1 IMAD.MOV.U32 R37, RZ, RZ, R11 ;  /* 0x000000ffff259224 */ /* 0x004fe400078e000b */
[----:B------:R-:W-:Y:S02]  /*1a080*/  IMAD.MOV.U32 R11, RZ, RZ, 0x1c1f ;  /* 0x00001c1fff0b7424 */ /* 0x000fe400078e00ff */
[----:B------:R-:W-:Y:S02]  /*1a090*/  @!P1 IMAD.MOV.U32 R34, RZ, RZ, R8 ;  /* 0x000000ffff229224 */ /* 0x000fe400078e0008 */
[----:B------:R-:W-:-:S07]  /*1a0a0*/  @!P1 IMAD.MOV.U32 R35, RZ, RZ, R9 ;  /* 0x000000ffff239224 */ /* 0x000fce00078e0009 */
[----:B-----5:R-:W-:Y:S05]  /*1a0b0*/  WARPSYNC.COLLECTIVE R15, `(.L_x_15193) ;  /* 0x000000000f087348 */ /* 0x020fea0003c00000 */
[----:B------:R0:W1:Y:S02]  /*1a0c0*/  SHFL.IDX P6, R14, R13, R12, R11 ;  /* 0x0000000c0d0e7389 */ /* 0x00006400000c000b */
[----:B01---5:R-:W-:Y:S01]  /*1a0d0*/  ENDCOLLECTIVE ;  /* 0x000000000000791b */ /* 0x023fe20003800000 */
.L_x_15193:
[----:B------:R-:W-:Y:S01]  /*1a0e0*/  @!P1 IMAD.MOV.U32 R36, RZ, RZ, R10 ;  /* 0x000000ffff249224 */ /* 0x000fe200078e000a */
[----:B------:R-:W-:Y:S01]  /*1a0f0*/  MOV R0, R34 ;  /* 0x0000002200007202 */ /* 0x000fe20000000f00 */
[----:B------:R-:W-:Y:S01]  /*1a100*/  IMAD.MOV.U32 R3, RZ, RZ, R35 ;  /* 0x000000ffff037224 */ /* 0x000fe200078e0023 */
[----:B------:R-:W-:Y:S01]  /*1a110*/  MOV R9, R37 ;  /* 0x0000002500097202 */ /* 0x000fe20000000f00 */
[----:B------:R-:W-:Y:S01]  /*1a120*/  IMAD.MOV.U32 R8, RZ, RZ, R36 ;  /* 0x000000ffff087224 */ /* 0x000fe200078e0024 */
[----:B------:R-:W-:Y:S02]  /*1a130*/  PRMT R42, R0, 0x7610, R42 ;  /* 0x00007610002a7816 */ /* 0x000fe4000000002a */
[----:B------:R-:W-:Y:S01]  /*1a140*/  PRMT R45, R45, 0x5410, R3 ;  /* 0x000054102d2d7816 */ /* 0x000fe20000000003 */
[----:B------:R-:W-:Y:S01]  /*1a150*/  @!P1 IMAD.MOV.U32 R20, RZ, RZ, R4 ;  /* 0x000000ffff149224 */ /* 0x000fe200078e0004 */
[----:B------:R-:W-:Y:S01]  /*1a160*/  PRMT R33, R8, 0x5410, R9 ;  /* 0x0000541008217816 */ /* 0x000fe20000000009 */
        /* <DEDUP_REMOVED lines=8> */
[----:B------:R-:W-:Y:S01]  /*1a1f0*/  PRMT R45, R5, 0x7610, R45 ;  /* 0x00007610052d7816 */ /* 0x000fe2000000002d */
[----:B------:R-:W-:Y:S01]  /*1a200*/  IMAD.MOV.U32 R0, RZ, RZ, R14 ;  /* 0x000000ffff007224 */ /* 0x000fe200078e000e */
[----:B------:R-:W-:-:S07]  /*1a210*/  PRMT R56, R4, 0x5410, R6 ;  /* 0x0000541004387816 */ /* 0x000fce0000000006 */
[----:B------:R-:W-:Y:S05]  /*1a220*/  WARPSYNC.COLLECTIVE R15, `(.L_x_15194) ;  /* 0x000000000f087348 */ /* 0x000fea0003c00000 */
[----:B------:R0:W1:Y:S02]  /*1a230*/  SHFL.IDX P6, R14, R13, R12, R11 ;  /* 0x0000000c0d0e7389 */ /* 0x00006400000c000b */
[----:B01----:R-:W-:Y:S01]  /*1a240*/  ENDCOLLECTIVE ;  /* 0x000000000000791b */ /* 0x003fe20003800000 */
.L_x_15194:
[----:B------:R-:W-:Y:S02]  /*1a250*/  PRMT R42, R42, 0x5410, R7 ;  /* 0x000054102a2a7816 */ /* 0x000fe40000000007 */
[----:B------:R-:W-:Y:S01]  /*1a260*/  CS2R R4, SRZ ;  /* 0x0000000000047805 */ /* 0x000fe2000001ff00 */
[----:B------:R-:W-:Y:S01]  /*1a270*/  IMAD.MOV.U32 R13, RZ, RZ, R24 ;  /* 0x000000ffff0d7224 */ /* 0x000fe200078e0018 */
[----:B------:R-:W-:-:S07]  /*1a280*/  MOV R3, R14 ;  /* 0x0000000e00037202 */ /* 0x000fce0000000f00 */
[----:B------:R-:W-:Y:S05]  /*1a290*/  WARPSYNC.COLLECTIVE R15, `(.L_x_15195) ;  /* 0x000000000f087348 */ /* 0x000fea0003c00000 */
[----:B------:R0:W1:Y:S02]  /*1a2a0*/  SHFL.IDX P6, R14, R13, R12, R11 ;  /* 0x0000000c0d0e7389 */ /* 0x00006400000c000b */
[----:B01----:R-:W-:Y:S01]  /*1a2b0*/  ENDCOLLECTIVE ;  /* 0x000000000000791b */ /* 0x003fe20003800000 */
.L_x_15195:
[----:B------:R-:W-:Y:S02]  /*1a2c0*/  IMAD.MOV.U32 R13, RZ, RZ, R27 ;  /* 0x000000ffff0d7224 */ /* 0x000fe400078e001b */
[----:B------:R-:W-:-:S07]  /*1a2d0*/  IMAD.MOV.U32 R24, RZ, RZ, R14 ;  /* 0x000000ffff187224 */ /* 0x000fce00078e000e */
[----:B------:R-:W-:Y:S05]  /*1a2e0*/  WARPSYNC.COLLECTIVE R15, `(.L_x_15196) ;  /* 0x000000000f087348 */ /* 0x000fea0003c00000 */
[----:B------:R0:W1:Y:S02]  /*1a2f0*/  SHFL.IDX P6, R14, R13, R12, R11 ;  /* 0x0000000c0d0e7389 */ /* 0x00006400000c000b */
[----:B01----:R-:W-:Y:S01]  /*1a300*/  ENDCOLLECTIVE ;  /* 0x000000000000791b */ /* 0x003fe20003800000 */
.L_x_15196:
[----:B------:R-:W-:Y:S05]  /*1a310*/  BRA `(.L_x_15197) ;  /* 0xfffffed400b47947 */ /* 0x000fea000383ffff */
.L_x_14984:
[----:B0-----:R0:W1:Y:S02]  /*1a320*/  SYNCS.PHASECHK.TRANS64.TRYWAIT P1, [R2+URZ+0x16800], R13 ;  /* 0x0168000d020075a7 */ /* 0x001064000802017f */
[----:B-1----:R-:W-:Y:S05]  /*1a330*/  @!P1 NANOSLEEP.SYNCS 0x989680 ;  /* 0x009896800000995d */ /* 0x002fea0003900000 */
[----:B------:R-:W1:Y:S02]  /*1a340*/  @!P1 SYNCS.PHASECHK.TRANS64 P1, [R2+URZ+0x16800], R13 ;  /* 0x0168000d020095a7 */ /* 0x000e64000802007f */
[----:B-1----:R-:W-:Y:S05]  /*1a350*/  @!P1 BRA `(.L_x_14984) ;  /* 0xfffffffc00f09947 */ /* 0x002fea000383ffff */
[----:B------:R-:W-:Y:S05]  /*1a360*/  BRA `(.L_x_15198) ;  /* 0xfffffed800547947 */ /* 0x000fea000383ffff */
.L_x_14990:
[----:B--2---:R2:W3:Y:S02]  /*1a370*/  SYNCS.PHASECHK.TRANS64.TRYWAIT P2, [R0+URZ+0x16830], R3 ;  /* 0x01683003000075a7 */ /* 0x0044e4000804017f */
[----:B---3--:R-:W-:Y:S05]  /*1a380*/  @!P2 NANOSLEEP.SYNCS 0x989680 ;  /* 0x009896800000a95d */ /* 0x008fea0003900000 */
[----:B------:R-:W3:Y:S02]  /*1a390*/  @!P2 SYNCS.PHASECHK.TRANS64 P2, [R0+URZ+0x16830], R3 ;  /* 0x016830030000a5a7 */ /* 0x000ee4000804007f */
[----:B---3--:R-:W-:Y:S05]  /*1a3a0*/  @!P2 BRA `(.L_x_14990) ;  /* 0xfffffffc00f0a947 */ /* 0x008fea000383ffff */
[----:B------:R-:W-:Y:S05]  /*1a3b0*/  BRA `(.L_x_14989) ;  /* 0xfffffee400d47947 */ /* 0x000fea000383ffff */
.L_x_14996:
[----:B-1----:R1:W2:Y:S02]  /*1a3c0*/  SYNCS.PHASECHK.TRANS64.TRYWAIT P4, [R9+URZ+0x16830], R10 ;  /* 0x0168300a090075a7 */ /* 0x0022a4000808017f */
[----:B--2---:R-:W-:Y:S05]  /*1a3d0*/  @!P4 NANOSLEEP.SYNCS 0x989680 ;  /* 0x009896800000c95d */ /* 0x004fea0003900000 */
[----:B------:R-:W2:Y:S02]  /*1a3e0*/  @!P4 SYNCS.PHASECHK.TRANS64 P4, [R9+URZ+0x16830], R10 ;  /* 0x0168300a0900c5a7 */ /* 0x000ea4000808007f */
[----:B--2---:R-:W-:Y:S05]  /*1a3f0*/  @!P4 BRA `(.L_x_14996) ;  /* 0xfffffffc00f0c947 */ /* 0x004fea000383ffff */
[----:B------:R-:W-:Y:S05]  /*1a400*/  BRA `(.L_x_14995) ;  /* 0xffffff1000907947 */ /* 0x000fea000383ffff */
.L_x_15000:
[----:B-1----:R1:W2:Y:S02]  /*1a410*/  SYNCS.PHASECHK.TRANS64.TRYWAIT P3, [R9+URZ+0x16850], R8 ;  /* 0x01685008090075a7 */ /* 0x0022a4000806017f */
[----:B--2---:R-:W-:Y:S05]  /*1a420*/  @!P3 NANOSLEEP.SYNCS 0x989680 ;  /* 0x009896800000b95d */ /* 0x004fea0003900000 */
[----:B------:R-:W2:Y:S02]  /*1a430*/  @!P3 SYNCS.PHASECHK.TRANS64 P3, [R9+URZ+0x16850], R8 ;  /* 0x016850080900b5a7 */ /* 0x000ea4000806007f */
[----:B--2---:R-:W-:Y:S05]  /*1a440*/  @!P3 BRA `(.L_x_15000) ;  /* 0xfffffffc00f0b947 */ /* 0x004fea000383ffff */
[----:B------:R-:W-:Y:S05]  /*1a450*/  BRA `(.L_x_14997) ;  /* 0xffffff1400507947 */ /* 0x000fea000383ffff */
.L_x_15007:
[----:B-1----:R1:W2:Y:S02]  /*1a460*/  SYNCS.PHASECHK.TRANS64.TRYWAIT P3, [R9+URZ+0x16830], R10 ;  /* 0x0168300a090075a7 */ /* 0x0022a4000806017f */
[----:B--2---:R-:W-:Y:S05]  /*1a470*/  @!P3 NANOSLEEP.SYNCS 0x989680 ;  /* 0x009896800000b95d */ /* 0x004fea0003900000 */
[----:B------:R-:W2:Y:S02]  /*1a480*/  @!P3 SYNCS.PHASECHK.TRANS64 P3, [R9+URZ+0x16830], R10 ;  /* 0x0168300a0900b5a7 */ /* 0x000ea4000806007f */
[----:B--2---:R-:W-:Y:S05]  /*1a490*/  @!P3 BRA `(.L_x_15007) ;  /* 0xfffffffc00f0b947 */ /* 0x004fea000383ffff */
[----:B------:R-:W-:Y:S05]  /*1a4a0*/  BRA `(.L_x_15006) ;  /* 0xffffff4000d87947 */ /* 0x000fea000383ffff */
.L_x_15011:
[----:B-1----:R1:W2:Y:S02]  /*1a4b0*/  SYNCS.PHASECHK.TRANS64.TRYWAIT P2, [R9+URZ+0x16850], R8 ;  /* 0x01685008090075a7 */ /* 0x0022a4000804017f */
[----:B--2---:R-:W-:Y:S05]  /*1a4c0*/  @!P2 NANOSLEEP.SYNCS 0x989680 ;  /* 0x009896800000a95d */ /* 0x004fea0003900000 */
[----:B------:R-:W2:Y:S02]  /*1a4d0*/  @!P2 SYNCS.PHASECHK.TRANS64 P2, [R9+URZ+0x16850], R8 ;  /* 0x016850080900a5a7 */ /* 0x000ea4000804007f */
[----:B--2---:R-:W-:Y:S05]  /*1a4e0*/  @!P2 BRA `(.L_x_15011) ;  /* 0xfffffffc00f0a947 */ /* 0x004fea000383ffff */
[----:B------:R-:W-:Y:S05]  /*1a4f0*/  BRA `(.L_x_15008) ;  /* 0xffffff4400987947 */ /* 0x000fea000383ffff */
.L_x_15016:
[----:B-1----:R1:W2:Y:S02]  /*1a500*/  SYNCS.PHASECHK.TRANS64.TRYWAIT P0, [R13+URZ+0x16850], R4 ;  /* 0x016850040d0075a7 */ /* 0x0022a4000800017f */
[----:B--2---:R-:W-:Y:S05]  /*1a510*/  @!P0 NANOSLEEP.SYNCS 0x989680 ;  /* 0x009896800000895d */ /* 0x004fea0003900000 */
[----:B------:R-:W2:Y:S02]  /*1a520*/  @!P0 SYNCS.PHASECHK.TRANS64 P0, [R13+URZ+0x16850], R4 ;  /* 0x016850040d0085a7 */ /* 0x000ea4000800007f */
[----:B--2---:R-:W-:Y:S05]  /*1a530*/  @!P0 BRA `(.L_x_15016) ;  /* 0xfffffffc00f08947 */ /* 0x004fea000383ffff */
[----:B------:R-:W-:Y:S05]  /*1a540*/  BRA `(.L_x_15015) ;  /* 0xffffff6800587947 */ /* 0x000fea000383ffff */
.L_x_15024:
[----:B------:R-:W-:Y:S01]  /*1a550*/  IMAD.MOV.U32 R13, RZ, RZ, R20 ;  /* 0x000000ffff0d7224 */ /* 0x000fe200078e0014 */
[----:B------:R-:W-:Y:S01]  /*1a560*/  MOV R12, RZ ;  /* 0x000000ff000c7202 */ /* 0x000fe20000000f00 */
[----:B------:R-:W-:Y:S02]  /*1a570*/  IMAD.MOV.U32 R11, RZ, RZ, 0x181f ;  /* 0x0000181fff0b7424 */ /* 0x000fe400078e00ff */
[----:B------:R-:W-:Y:S02]  /*1a580*/  IMAD.MOV.U32 R15, RZ, RZ, -0x1 ;  /* 0xffffffffff0f7424 */ /* 0x000fe400078e00ff */
[----:B------:R-:W-:Y:S02]  /*1a590*/  IMAD R21, R8, R25, RZ ;  /* 0x0000001908157224 */ /* 0x000fe400078e02ff */
[----:B------:R-:W-:-:S07]  /*1a5a0*/  IMAD.IADD R24, R34, 0x1, R26 ;  /* 0x0000000122187824 */ /* 0x000fce00078e021a */
[----:B------:R-:W-:Y:S05]  /*1a5b0*/  WARPSYNC.COLLECTIVE R15, `(.L_x_15199) ;  /* 0x000000000f087348 */ /* 0x000fea0003c00000 */
[----:B------:R0:W1:Y:S02]  /*1a5c0*/  SHFL.IDX P6, R14, R13, R12, R11 ;  /* 0x0000000c0d0e7389 */ /* 0x00006400000c000b */
[----:B01----:R-:W-:Y:S01]  /*1a5d0*/  ENDCOLLECTIVE ;  /* 0x000000000000791b */ /* 0x003fe20003800000 */
.L_x_15199:
        /* <DEDUP_REMOVED lines=10> */
.L_x_15200:
[----:B------:R-:W-:Y:S02]  /*1a680*/  IMAD.MOV.U32 R13, RZ, RZ, R20 ;  /* 0x000000ffff0d7224 */ /* 0x000fe400078e0014 */
[----:B------:R-:W-:Y:S01]  /*1a690*/  IMAD.MOV.U32 R12, RZ, RZ, 0x1 ;  /* 0x00000001ff0c7424 */ /* 0x000fe200078e00ff */
[----:B------:R-:W-:-:S07]  /*1a6a0*/  MOV R3, R14 ;  /* 0x0000000e00037202 */ /* 0x000fce0000000f00 */
[----:B------:R-:W-:Y:S05]  /*1a6b0*/  WARPSYNC.COLLECTIVE R15, `(.L_x_15201) ;  /* 0x000000000f087348 */ /* 0x000fea0003c00000 */
[----:B------:R0:W1:Y:S02]  /*1a6c0*/  SHFL.IDX P6, R14, R13, R12, R11 ;  /* 0x0000000c0d0e7389 */ /* 0x00006400000c000b */
[----:B01----:R-:W-:Y:S01]  /*1a6d0*/  ENDCOLLECTIVE ;  /* 0x000000000000791b */ /* 0x003fe20003800000 */
.L_x_15201:
[----:B------:R-:W-:-:S04]  /*1a6e0*/  @!P3 LEA R10, P5, R33, R3, 0x1 ;  /* 0x00000003210ab211 */ /* 0x000fc800078a08ff */
[----:B------:R-:W-:Y:S01]  /*1a6f0*/  @!P3 LEA.HI.X R3, R33, R0, R32, 0x1, P5 ;  /* 0x000000002103b211 */ /* 0x000fe200028f0c20 */
[----:B------:R-:W-:Y:S02]  /*1a700*/  IMAD.MOV.U32 R13, RZ, RZ, R7 ;  /* 0x000000ffff0d7224 */ /* 0x000fe400078e0007 */
[----:B------:R-:W-:-:S07]  /*1a710*/  IMAD.MOV.U32 R4, RZ, RZ, R14 ;  /* 0x000000ffff047224 */ /* 0x000fce00078e000e */
[----:B------:R-:W-:Y:S05]  /*1a720*/  WARPSYNC.COLLECTIVE R15, `(.L_x_15202) ;  /* 0x000000000f087348 */ /* 0x000fea0003c00000 */
[----:B------:R0:W1:Y:S02]  /*1a730*/  SHFL.IDX P6, R14, R13, R12, R11 ;  /* 0x0000000c0d0e7389 */ /* 0x00006400000c000b */
[----:B01----:R-:W-:Y:S01]  /*1a740*/  ENDCOLLECTIVE ;  /* 0x000000000000791b */ /* 0x003fe20003800000 */
.L_x_15202:
[----:B------:R-:W-:Y:S02]  /*1a750*/  IMAD.MOV.U32 R13, RZ, RZ, R20 ;  /* 0x000000ffff0d7224 */ /* 0x000fe400078e0014 */
[----:B------:R-:W-:Y:S01]  /*1a760*/  IMAD.MOV.U32 R12, RZ, RZ, 0x2 ;  /* 0x00000002ff0c7424 */ /* 0x000fe200078e00ff */
[----:B------:R-:W-:-:S07]  /*1a770*/  MOV R5, R14 ;  /* 0x0000000e00057202 */ /* 0x000fce0000000f00 */
[----:B------:R-:W-:Y:S05]  /*1a780*/  WARPSYNC.COLLECTIVE R15, `(.L_x_15203) ;  /* 0x000000000f087348 */ /* 0x000fea0003c00000 */
[----:B------:R0:W1:Y:S02]  /*1a790*/  SHFL.IDX P6, R14, R13, R12, R11 ;  /* 0x0000000c0d0e7389 */ /* 0x00006400000c000b */
[----:B01----:R-:W-:Y:S01]  /*1a7a0*/  ENDCOLLECTIVE ;  /* 0x000000000000791b */ /* 0x003fe20003800000 */
.L_x_15203:
[----:B------:R-:W-:-:S04]  /*1a7b0*/  @!P4 LEA R8, P1, R33, R5, 0x1 ;  /* 0x000000052108c211 */ /* 0x000fc800078208ff */
[----:B------:R-:W-:Y:S02]  /*1a7c0*/  @!P4 LEA.HI.X R9, R33, R4, R32, 0x1, P1 ;  /* 0x000000042109c211 */ /* 0x000fe400008f0c20 */
[----:B------:R-:W-:Y:S01]  /*1a7d0*/  MOV R13, R7 ;  /* 0x00000007000d7202 */ /* 0x000fe20000000f00 */
[----:B------:R-:W-:-:S07]  /*1a7e0*/  IMAD.MOV.U32 R6, RZ, RZ, R14 ;  /* 0x000000ffff067224 */ /* 0x000fce00078e000e */
[----:B------:R-:W-:Y:S05]  /*1a7f0*/  WARPSYNC.COLLECTIVE R15, `(.L_x_15204) ;  /* 0x000000000f087348 */ /* 0x000fea0003c00000 */
[----:B------:R0:W1:Y:S02]  /*1a800*/  SHFL.IDX P6, R14, R13, R12, R11 ;  /* 0x0000000c0d0e7389 */ /* 0x00006400000c000b */
[----:B01----:R-:W-:Y:S01]  /*1a810*/  ENDCOLLECTIVE ;  /* 0x000000000000791b */ /* 0x003fe20003800000 */
.L_x_15204:
[----:B------:R-:W-:Y:S01]  /*1a820*/  @!P3 IMAD.MOV.U32 R11, RZ, RZ, R3 ;  /* 0x000000ffff0bb224 */ /* 0x000fe200078e0003 */
[----:B------:R-:W-:Y:S01]  /*1a830*/  MOV R12, 0x3 ;  /* 0x00000003000c7802 */ /* 0x000fe20000000f00 */
[----:B------:R-:W-:-:S03]  /*1a840*/  IMAD.MOV.U32 R13, RZ, RZ, R20 ;  /* 0x000000ffff0d7224 */ /* 0x000fc600078e0014 */
        /* <DEDUP_REMOVED lines=9> */
.L_x_15205:
[----:B------:R0:W-:Y:S01]  /*1a8e0*/  @!P2 ST.E.128 desc[UR40][R4.64], RZ ;  /* 0x000000ff0400a985 */ /* 0x0001e2000c101d28 */
[----:B------:R-:W-:Y:S02]  /*1a8f0*/  IMAD.MOV.U32 R13, RZ, RZ, R7 ;  /* 0x000000ffff0d7224 */ /* 0x000fe400078e0007 */
[----:B------:R-:W-:-:S07]  /*1a900*/  IMAD.MOV.U32 R0, RZ, RZ, R14 ;  /* 0x000000ffff007224 */ /* 0x000fce00078e000e */
[----:B0-----:R-:W-:Y:S05]  /*1a910*/  WARPSYNC.COLLECTIVE R15, `(.L_x_15206) ;  /* 0x000000000f087348 */ /* 0x001fea0003c00000 */
[----:B------:R1:W2:Y:S02]  /*1a920*/  SHFL.IDX P6, R14, R13, R12, R11 ;  /* 0x0000000c0d0e7389 */ /* 0x0002a400000c000b */
[----:B012---:R-:W-:Y:S01]  /*1a930*/  ENDCOLLECTIVE ;  /* 0x000000000000791b */ /* 0x007fe20003800000 */
.L_x_15206:
[----:B------:R-:W-:Y:S05]  /*1a940*/  BRA `(.L_x_15207) ;  /* 0xffffff8400807947 */ /* 0x000fea000383ffff */
.L_x_15041:
[----:B------:R-:W1:Y:S01]  /*1a950*/  S2R R6, SR_TID.X ;  /* 0x0000000000067919 */ /* 0x000e620000002100 */
[----:B------:R-:W-:Y:S01]  /*1a960*/  BSSY B1, `(.L_x_15208) ;  /* 0x000000a000017945 */ /* 0x000fe20003800000 */
[----:B0-----:R-:W-:Y:S02]  /*1a970*/  IMAD.MOV.U32 R12, RZ, RZ, RZ ;  /* 0x000000ffff0c7224 */ /* 0x001fe400078e00ff */
[----:B------:R-:W-:Y:S02]  /*1a980*/  IMAD.MOV.U32 R11, RZ, RZ, 0x1f ;  /* 0x0000001fff0b7424 */ /* 0x000fe400078e00ff */
[----:B------:R-:W-:Y:S01]  /*1a990*/  IMAD.MOV.U32 R15, RZ, RZ, -0x1 ;  /* 0xffffffffff0f7424 */ /* 0x000fe200078e00ff */
[----:B-1----:R-:W-:-:S04]  /*1a9a0*/  SHF.R.U32.HI R6, RZ, 0x5, R6 ;  /* 0x00000005ff067819 */ /* 0x002fc80000011606 */
[----:B------:R-:W-:-:S04]  /*1a9b0*/  LOP3.LUT R6, R6, 0x3, RZ, 0xc0, !PT ;  /* 0x0000000306067812 */ /* 0x000fc800078ec0ff */
[----:B------:R-:W-:-:S07]  /*1a9c0*/  MOV R13, R6 ;  /* 0x00000006000d7202 */ /* 0x000fce0000000f00 */
[----:B------:R-:W-:Y:S05]  /*1a9d0*/  WARPSYNC.COLLECTIVE R15, `(.L_x_15209) ;  /* 0x000000000f087348 */ /* 0x000fea0003c00000 */
[----:B------:R0:W1:Y:S02]  /*1a9e0*/  SHFL.IDX P6, R14, R13, R12, R11 ;  /* 0x0000000c0d0e7389 */ /* 0x00006400000c000b */
[----:B01----:R-:W-:Y:S01]  /*1a9f0*/  ENDCOLLECTIVE ;  /* 0x000000000000791b */ /* 0x003fe20003800000 */
.L_x_15209:
[----:B------:R-:W-:Y:S05]  /*1aa00*/  BSYNC B1 ;  /* 0x0000000000017941 */ /* 0x000fea0003800000 */
.L_x_15208:
[----:B------:R-:W-:Y:S05]  /*1aa10*/  BRA `(.L_x_15210) ;  /* 0xffffff9800a87947 */ /* 0x000fea000383ffff */
.L_x_15043:
[----:B------:R-:W-:Y:S01]  /*1aa20*/  BSSY B1, `(.L_x_15211) ;  /* 0x0000006000017945 */ /* 0x000fe20003800000 */
[----:B------:R-:W-:-:S07]  /*1aa30*/  MOV R15, 0xffffffff ;  /* 0xffffffff000f7802 */ /* 0x000fce0000000f00 */
[----:B01----:R-:W-:Y:S05]  /*1aa40*/  WARPSYNC.COLLECTIVE R15, `(.L_x_15212) ;  /* 0x000000000f0c7348 */ /* 0x003fea0003c00000 */
[----:B------:R-:W-:Y:S02]  /*1aa50*/  ELECT P6, UR62, PT ;  /* 0x00000000003e782f */ /* 0x000fe400038c0000 */
[----:B------:R-:W-:Y:S01]  /*1aa60*/  MOV R14, UR62 ;  /* 0x0000003e000e7c02 */ /* 0x000fe20008000f00 */
[----:B01----:R-:W-:Y:S10]  /*1aa70*/  ENDCOLLECTIVE ;  /* 0x000000000000791b */ /* 0x003ff40003800000 */
.L_x_15212:
[----:B------:R-:W-:Y:S05]  /*1aa80*/  BSYNC B1 ;  /* 0x0000000000017941 */ /* 0x000fea0003800000 */
.L_x_15211:
[----:B------:R-:W-:Y:S05]  /*1aa90*/  BRA `(.L_x_15042) ;  /* 0xffffff9800a07947 */ /* 0x000fea000383ffff */
.L_x_15045:
[----:B-1----:R1:W2:Y:S02]  /*1aaa0*/  SYNCS.PHASECHK.TRANS64.TRYWAIT P0, [R22+URZ+0x16820], R5 ;  /* 0x01682005160075a7 */ /* 0x0022a4000800017f */
[----:B--2---:R-:W-:Y:S05]  /*1aab0*/  @!P0 NANOSLEEP.SYNCS 0x989680 ;  /* 0x009896800000895d */ /* 0x004fea0003900000 */
[----:B------:R-:W2:Y:S02]  /*1aac0*/  @!P0 SYNCS.PHASECHK.TRANS64 P0, [R22+URZ+0x16820], R5 ;  /* 0x01682005160085a7 */ /* 0x000ea4000800007f */
[----:B--2---:R-:W-:Y:S05]  /*1aad0*/  @!P0 BRA `(.L_x_15045) ;  /* 0xfffffffc00f08947 */ /* 0x004fea000383ffff */
[----:B------:R-:W-:Y:S05]  /*1aae0*/  BRA `(.L_x_15213) ;  /* 0xffffff9800b07947 */ /* 0x000fea000383ffff */
.L_x_15049:
[----:B-1----:R1:W2:Y:S02]  /*1aaf0*/  SYNCS.PHASECHK.TRANS64.TRYWAIT P0, [R5+URZ+0x168a0], R6 ;  /* 0x0168a006050075a7 */ /* 0x0022a4000800017f */
[----:B--2---:R-:W-:Y:S05]  /*1ab00*/  @!P0 NANOSLEEP.SYNCS 0x989680 ;  /* 0x009896800000895d */ /* 0x004fea0003900000 */
[----:B------:R-:W2:Y:S02]  /*1ab10*/  @!P0 SYNCS.PHASECHK.TRANS64 P0, [R5+URZ+0x168a0], R6 ;  /* 0x0168a006050085a7 */ /* 0x000ea4000800007f */
[----:B--2---:R-:W-:Y:S05]  /*1ab20*/  @!P0 BRA `(.L_x_15049) ;  /* 0xfffffffc00f08947 */ /* 0x004fea000383ffff */
[----:B------:R-:W-:Y:S05]  /*1ab30*/  BRA `(.L_x_15214) ;  /* 0xffffff9800cc7947 */ /* 0x000fea000383ffff */
.L_x_15054:
[----:B--2---:R2:W3:Y:S02]  /*1ab40*/  SYNCS.PHASECHK.TRANS64.TRYWAIT P0, [R5+URZ+0x168c0], R6 ;  /* 0x0168c006050075a7 */ /* 0x0044e4000800017f */
[----:B---3--:R-:W-:Y:S05]  /*1ab50*/  @!P0 NANOSLEEP.SYNCS 0x989680 ;  /* 0x009896800000895d */ /* 0x008fea0003900000 */
[----:B------:R-:W3:Y:S02]  /*1ab60*/  @!P0 SYNCS.PHASECHK.TRANS64 P0, [R5+URZ+0x168c0], R6 ;  /* 0x0168c006050085a7 */ /* 0x000ee4000800007f */
[----:B---3--:R-:W-:Y:S05]  /*1ab70*/  @!P0 BRA `(.L_x_15054) ;  /* 0xfffffffc00f08947 */ /* 0x008fea000383ffff */
[----:B------:R-:W-:Y:S05]  /*1ab80*/  BRA `(.L_x_15215) ;  /* 0xffffff9c004c7947 */ /* 0x000fea000383ffff */
.L_x_15061:
[----:B--2---:R2:W3:Y:S02]  /*1ab90*/  SYNCS.PHASECHK.TRANS64.TRYWAIT P1, [R5+URZ+0x168a0], R6 ;  /* 0x0168a006050075a7 */ /* 0x0044e4000802017f */
[----:B---3--:R-:W-:Y:S05]  /*1aba0*/  @!P1 NANOSLEEP.SYNCS 0x989680 ;  /* 0x009896800000995d */ /* 0x008fea0003900000 */
[----:B------:R-:W3:Y:S02]  /*1abb0*/  @!P1 SYNCS.PHASECHK.TRANS64 P1, [R5+URZ+0x168a0], R6 ;  /* 0x0168a006050095a7 */ /* 0x000ee4000802007f */
[----:B---3--:R-:W-:Y:S05]  /*1abc0*/  @!P1 BRA `(.L_x_15061) ;  /* 0xfffffffc00f09947 */ /* 0x008fea000383ffff */
[----:B------:R-:W-:Y:S05]  /*1abd0*/  BRA `(.L_x_15216) ;  /* 0xffffffa000187947 */ /* 0x000fea000383ffff */
.L_x_15066:
[----:B-1----:R1:W3:Y:S02]  /*1abe0*/  SYNCS.PHASECHK.TRANS64.TRYWAIT P1, [R5+URZ+0x168c0], R6 ;  /* 0x0168c006050075a7 */ /* 0x0022e4000802017f */
[----:B---3--:R-:W-:Y:S05]  /*1abf0*/  @!P1 NANOSLEEP.SYNCS 0x989680 ;  /* 0x009896800000995d */ /* 0x008fea0003900000 */
[----:B------:R-:W3:Y:S02]  /*1ac00*/  @!P1 SYNCS.PHASECHK.TRANS64 P1, [R5+URZ+0x168c0], R6 ;  /* 0x0168c006050095a7 */ /* 0x000ee4000802007f */
[----:B---3--:R-:W-:Y:S05]  /*1ac10*/  @!P1 BRA `(.L_x_15066) ;  /* 0xfffffffc00f09947 */ /* 0x008fea000383ffff */
[----:B------:R-:W-:Y:S05]  /*1ac20*/  BRA `(.L_x_15217) ;  /* 0xffffffa000907947 */ /* 0x000fea000383ffff */
.L_x_15079:
[----:B------:R-:W4:Y:S01]  /*1ac30*/  S2R R20, SR_TID.X ;  /* 0x0000000000147919 */ /* 0x000f220000002100 */
[----:B------:R-:W-:Y:S01]  /*1ac40*/  BSSY B0, `(.L_x_15218) ;  /* 0x000000a000007945 */ /* 0x000fe20003800000 */
[----:B0-----:R-:W-:Y:S01]  /*1ac50*/  IMAD.MOV.U32 R12, RZ, RZ, RZ ;  /* 0x000000ffff0c7224 */ /* 0x001fe200078e00ff */
[----:B------:R-:W-:Y:S01]  /*1ac60*/  MOV R15, 0xffffffff ;  /* 0xffffffff000f7802 */ /* 0x000fe20000000f00 */
[----:B------:R-:W-:Y:S01]  /*1ac70*/  IMAD.MOV.U32 R11, RZ, RZ, 0x1f ;  /* 0x0000001fff0b7424 */ /* 0x000fe200078e00ff */
[----:B----4-:R-:W-:-:S04]  /*1ac80*/  SHF.R.U32.HI R20, RZ, 0x5, R20 ;  /* 0x00000005ff147819 */ /* 0x010fc80000011614 */
[----:B------:R-:W-:-:S05]  /*1ac90*/  LOP3.LUT R20, R20, 0x3, RZ, 0xc0, !PT ;  /* 0x0000000314147812 */ /* 0x000fca00078ec0ff */
[----:B------:R-:W-:-:S07]  /*1aca0*/  IMAD.MOV.U32 R13, RZ, RZ, R20 ;  /* 0x000000ffff0d7224 */ /* 0x000fce00078e0014 */
[----:B-123--:R-:W-:Y:S05]  /*1acb0*/  WARPSYNC.COLLECTIVE R15, `(.L_x_15219) ;  /* 0x000000000f087348 */ /* 0x00efea0003c00000 */
[----:B------:R0:W4:Y:S02]  /*1acc0*/  SHFL.IDX P6, R14, R13, R12, R11 ;  /* 0x0000000c0d0e7389 */ /* 0x00012400000c000b */
[----:B01234-:R-:W-:Y:S01]  /*1acd0*/  ENDCOLLECTIVE ;  /* 0x000000000000791b */ /* 0x01ffe20003800000 */
.L_x_15219:
[----:B------:R-:W-:Y:S05]  /*1ace0*/  BSYNC B0 ;  /* 0x0000000000007941 */ /* 0x000fea0003800000 */
.L_x_15218:
[----:B------:R-:W-:Y:S05]  /*1acf0*/  BRA `(.L_x_15220) ;  /* 0xffffffa800d47947 */ /* 0x000fea000383ffff */
.L_x_15081:
[----:B------:R-:W-:Y:S01]  /*1ad00*/  BSSY B0, `(.L_x_15221) ;  /* 0x0000006000007945 */ /* 0x000fe20003800000 */
[----:B------:R-:W-:-:S07]  /*1ad10*/  IMAD.MOV.U32 R15, RZ, RZ, -0x1 ;  /* 0xffffffffff0f7424 */ /* 0x000fce00078e00ff */
[----:B0123--:R-:W-:Y:S05]  /*1ad20*/  WARPSYNC.COLLECTIVE R15, `(.L_x_15222) ;  /* 0x000000000f0c7348 */ /* 0x00ffea0003c00000 */
[----:B------:R-:W-:Y:S02]  /*1ad30*/  ELECT P6, UR62, PT ;  /* 0x00000000003e782f */ /* 0x000fe400038c0000 */
[----:B------:R-:W-:Y:S01]  /*1ad40*/  MOV R14, UR62 ;  /* 0x0000003e000e7c02 */ /* 0x000fe20008000f00 */
[----:B0123--:R-:W-:Y:S10]  /*1ad50*/  ENDCOLLECTIVE ;  /* 0x000000000000791b */ /* 0x00fff40003800000 */
.L_x_15222:
[----:B------:R-:W-:Y:S05]  /*1ad60*/  BSYNC B0 ;  /* 0x0000000000007941 */ /* 0x000fea0003800000 */
.L_x_15221:
[----:B------:R-:W-:Y:S05]  /*1ad70*/  BRA `(.L_x_15223) ;  /* 0xffffffa800dc7947 */ /* 0x000fea000383ffff */
.L_x_15083:
[----:B0-----:R0:W4:Y:S02]  /*1ad80*/  SYNCS.PHASECHK.TRANS64.TRYWAIT P0, [R0+URZ+0x16840], R2 ;  /* 0x01684002000075a7 */ /* 0x001124000800017f */
[----:B----4-:R-:W-:Y:S05]  /*1ad90*/  @!P0 NANOSLEEP.SYNCS 0x989680 ;  /* 0x009896800000895d */ /* 0x010fea0003900000 */
[----:B------:R-:W4:Y:S02]  /*1ada0*/  @!P0 SYNCS.PHASECHK.TRANS64 P0, [R0+URZ+0x16840], R2 ;  /* 0x01684002000085a7 */ /* 0x000f24000800007f */
[----:B----4-:R-:W-:Y:S05]  /*1adb0*/  @!P0 BRA `(.L_x_15083) ;  /* 0xfffffffc00f08947 */ /* 0x010fea000383ffff */
[----:B------:R-:W-:Y:S05]  /*1adc0*/  BRA `(.L_x_15224) ;  /* 0xffffffac002c7947 */ /* 0x000fea000383ffff */
.L_x_15087:
[----:B------:R-:W2:Y:S01]  /*1add0*/  LDL.LU R11, [R1+0x1c] ;  /* 0x00001c00010b7983 */ /* 0x000ea20000300800 */
[----:B------:R-:W-:Y:S02]  /*1ade0*/  IMAD.MOV.U32 R13, RZ, RZ, R4 ;  /* 0x000000ffff0d7224 */ /* 0x000fe400078e0004 */
[----:B------:R-:W-:Y:S02]  /*1adf0*/  IMAD.MOV.U32 R12, RZ, RZ, RZ ;  /* 0x000000ffff0c7224 */ /* 0x000fe400078e00ff */
[----:B------:R-:W-:Y:S02]  /*1ae00*/  IMAD.MOV.U32 R15, RZ, RZ, -0x1 ;  /* 0xffffffffff0f7424 */ /* 0x000fe400078e00ff */
[----:B------:R-:W-:-:S04]  /*1ae10*/  IMAD R17, R17, 0xc0, R21 ;  /* 0x000000c011117824 */ /* 0x000fc800078e0215 */
[----:B------:R-:W-:Y:S02]  /*1ae20*/  VIADD R8, R17, 0x10 ;  /* 0x0000001011087836 */ /* 0x000fe40000000000 */
[----:B--2---:R-:W-:Y:S01]  /*1ae30*/  IMAD R3, R11, R9, RZ ;  /* 0x000000090b037224 */ /* 0x004fe200078e02ff */
[----:B------:R-:W-:-:S04]  /*1ae40*/  MOV R11, 0x181f ;  /* 0x0000181f000b7802 */ /* 0x000fc80000000f00 */
[----:B------:R-:W-:-:S13]  /*1ae50*/  ISETP.GE.AND P1, PT, R17, R3, PT ;  /* 0x000000031100720c */ /* 0x000fda0003f26270 */
[----:B-----5:R-:W-:Y:S05]  /*1ae60*/  WARPSYNC.COLLECTIVE R15, `(.L_x_15225) ;  /* 0x000000000f087348 */ /* 0x020fea0003c00000 */
[----:B------:R0:W1:Y:S02]  /*1ae70*/  SHFL.IDX P6, R14, R13, R12, R11 ;  /* 0x0000000c0d0e7389 */ /* 0x00006400000c000b */
[----:B01---5:R-:W-:Y:S01]  /*1ae80*/  ENDCOLLECTIVE ;  /* 0x000000000000791b */ /* 0x023fe20003800000 */
.L_x_15225:
[----:B------:R-:W-:Y:S02]  /*1ae90*/  IMAD.MOV.U32 R13, RZ, RZ, R0 ;  /* 0x000000ffff0d7224 */ /* 0x000fe400078e0000 */
[----:B------:R-:W-:-:S07]  /*1aea0*/  IMAD.MOV.U32 R6, RZ, RZ, R14 ;  /* 0x000000ffff067224 */ /* 0x000fce00078e000e */
[----:B------:R-:W-:Y:S05]  /*1aeb0*/  WARPSYNC.COLLECTIVE R15, `(.L_x_15226) ;  /* 0x000000000f087348 */ /* 0x000fea0003c00000 */
[----:B------:R0:W1:Y:S02]  /*1aec0*/  SHFL.IDX P6, R14, R13, R12, R11 ;  /* 0x0000000c0d0e7389 */ /* 0x00006400000c000b */
[----:B01----:R-:W-:Y:S01]  /*1aed0*/  ENDCOLLECTIVE ;  /* 0x000000000000791b */ /* 0x003fe20003800000 */
.L_x_15226:
[----:B------:R-:W-:Y:S01]  /*1aee0*/  IMAD.MOV.U32 R13, RZ, RZ, R4 ;  /* 0x000000ffff0d7224 */ /* 0x000fe200078e0004 */
[----:B------:R-:W-:Y:S02]  /*1aef0*/  MOV R12, 0x1 ;  /* 0x00000001000c7802 */ /* 0x000fe40000000f00 */
[----:B------:R-:W-:-:S07]  /*1af00*/  MOV R7, R14 ;  /* 0x0000000e00077202 */ /* 0x000fce0000000f00 */
[----:B------:R-:W-:Y:S05]  /*1af10*/  WARPSYNC.COLLECTIVE R15, `(.L_x_15227) ;  /* 0x000000000f087348 */ /* 0x000fea0003c00000 */
[----:B------:R0:W1:Y:S02]  /*1af20*/  SHFL.IDX P6, R14, R13, R12, R11 ;  /* 0x0000000c0d0e7389 */ /* 0x00006400000c000b */
[----:B01----:R-:W-:Y:S01]  /*1af30*/  ENDCOLLECTIVE ;  /* 0x000000000000791b */ /* 0x003fe20003800000 */
.L_x_15227:
        /* <DEDUP_REMOVED lines=15> */
.L_x_15228:
[----:B------:R-:W-:Y:S02]  /*1b030*/  IMAD.MOV.U32 R13, RZ, RZ, R4 ;  /* 0x000000ffff0d7224 */ /* 0x000fe400078e0004 */
[----:B------:R-:W-:Y:S02]  /*1b040*/  IMAD.MOV.U32 R12, RZ, RZ, 0x2 ;  /* 0x00000002ff0c7424 */ /* 0x000fe400078e00ff */
[----:B------:R-:W-:-:S07]  /*1b050*/  IMAD.MOV.U32 R7, RZ, RZ, R14 ;  /* 0x000000ffff077224 */ /* 0x000fce00078e000e */
[----:B------:R-:W-:Y:S05]  /*1b060*/  WARPSYNC.COLLECTIVE R15, `(.L_x_15229) ;  /* 0x000000000f087348 */ /* 0x000fea0003c00000 */
[----:B------:R0:W1:Y:S02]  /*1b070*/  SHFL.IDX P6, R14, R13, R12, R11 ;  /* 0x0000000c0d0e7389 */ /* 0x00006400000c000b */
[----:B01----:R-:W-:Y:S01]  /*1b080*/  ENDCOLLECTIVE ;  /* 0x000000000000791b */ /* 0x003fe20003800000 */
.L_x_15229:
        /* <DEDUP_REMOVED lines=16> */
.L_x_15230:
[----:B------:R-:W-:Y:S02]  /*1b190*/  IMAD.MOV.U32 R13, RZ, RZ, R4 ;  /* 0x000000ffff0d7224 */ /* 0x000fe400078e0004 */
[----:B------:R-:W-:Y:S02]  /*1b1a0*/  IMAD.MOV.U32 R12, RZ, RZ, 0x3 ;  /* 0x00000003ff0c7424 */ /* 0x000fe400078e00ff */
[----:B------:R-:W-:-:S07]  /*1b1b0*/  IMAD.MOV.U32 R7, RZ, RZ, R14 ;  /* 0x000000ffff077224 */ /* 0x000fce00078e000e */
[----:B------:R-:W-:Y:S05]  /*1b1c0*/  WARPSYNC.COLLECTIVE R15, `(.L_x_15231) ;  /* 0x000000000f087348 */ /* 0x000fea0003c00000 */
[----:B------:R0:W1:Y:S02]  /*1b1d0*/  SHFL.IDX P6, R14, R13, R12, R11 ;  /* 0x0000000c0d0e7389 */ /* 0x00006400000c000b */
[----:B01----:R-:W-:Y:S01]  /*1b1e0*/  ENDCOLLECTIVE ;  /* 0x000000000000791b */ /* 0x003fe20003800000 */
.L_x_15231:
        /* <DEDUP_REMOVED lines=16> */
.L_x_15232:
[----:B------:R-:W-:Y:S01]  /*1b2f0*/  MOV R13, R4 ;  /* 0x00000004000d7202 */ /* 0x000fe20000000f00 */
[----:B------:R-:W-:Y:S02]  /*1b300*/  IMAD.MOV.U32 R12, RZ, RZ, 0x4 ;  /* 0x00000004ff0c7424 */ /* 0x000fe400078e00ff */
[----:B------:R-:W-:-:S07]  /*1b310*/  IMAD.MOV.U32 R7, RZ, RZ, R14 ;  /* 0x000000ffff077224 */ /* 0x000fce00078e000e */
[----:B------:R-:W-:Y:S05]  /*1b320*/  WARPSYNC.COLLECTIVE R15, `(.L_x_15233) ;  /* 0x000000000f087348 */ /* 0x000fea0003c00000 */
[----:B------:R0:W1:Y:S02]  /*1b330*/  SHFL.IDX P6, R14, R13, R12, R11 ;  /* 0x0000000c0d0e7389 */ /* 0x00006400000c000b */
[----:B01----:R-:W-:Y:S01]  /*1b340*/  ENDCOLLECTIVE ;  /* 0x000000000000791b */ /* 0x003fe20003800000 */
.L_x_15233:
        /* <DEDUP_REMOVED lines=16> */
.L_x_15234:
[----:B------:R-:W-:Y:S01]  /*1b450*/  IMAD.MOV.U32 R13, RZ, RZ, R4 ;  /* 0x000000ffff0d7224 */ /* 0x000fe200078e0004 */
[----:B------:R-:W-:Y:S02]  /*1b460*/  MOV R12, 0x5 ;  /* 0x00000005000c7802 */ /* 0x000fe40000000f00 */
[----:B------:R-:W-:-:S07]  /*1b470*/  MOV R7, R14 ;  /* 0x0000000e00077202 */ /* 0x000fce0000000f00 */
[----:B------:R-:W-:Y:S05]  /*1b480*/  WARPSYNC.COLLECTIVE R15, `(.L_x_15235) ;  /* 0x000000000f087348 */ /* 0x000fea0003c00000 */
[----:B------:R0:W1:Y:S02]  /*1b490*/  SHFL.IDX P6, R14, R13, R12, R11 ;  /* 0x0000000c0d0e7389 */ /* 0x00006400000c000b */
[----:B01----:R-:W-:Y:S01]  /*1b4a0*/  ENDCOLLECTIVE ;  /* 0x000000000000791b */ /* 0x003fe20003800000 */
.L_x_15235:
        /* <DEDUP_REMOVED lines=16> */
.L_x_15236:
[----:B------:R-:W-:Y:S02]  /*1b5b0*/  IMAD.MOV.U32 R13, RZ, RZ, R4 ;  /* 0x000000ffff0d7224 */ /* 0x000fe400078e0004 */
[----:B------:R-:W-:Y:S02]  /*1b5c0*/  IMAD.MOV.U32 R12, RZ, RZ, 0x6 ;  /* 0x00000006ff0c7424 */ /* 0x000fe400078e00ff */
[----:B------:R-:W-:-:S07]  /*1b5d0*/  IMAD.MOV.U32 R7, RZ, RZ, R14 ;  /* 0x000000ffff077224 */ /* 0x000fce00078e000e */
[----:B------:R-:W-:Y:S05]  /*1b5e0*/  WARPSYNC.COLLECTIVE R15, `(.L_x_15237) ;  /* 0x000000000f087348 */ /* 0x000fea0003c00000 */
[----:B------:R0:W1:Y:S02]  /*1b5f0*/  SHFL.IDX P6, R14, R13, R12, R11 ;  /* 0x0000000c0d0e7389 */ /* 0x00006400000c000b */
[----:B01----:R-:W-:Y:S01]  /*1b600*/  ENDCOLLECTIVE ;  /* 0x000000000000791b */ /* 0x003fe20003800000 */
.L_x_15237:
        /* <DEDUP_REMOVED lines=16> */
.L_x_15238:
[----:B------:R-:W-:Y:S01]  /*1b710*/  MOV R13, R4 ;  /* 0x00000004000d7202 */ /* 0x000fe20000000f00 */
[----:B------:R-:W-:Y:S02]  /*1b720*/  IMAD.MOV.U32 R12, RZ, RZ, 0x7 ;  /* 0x00000007ff0c7424 */ /* 0x000fe400078e00ff */
[----:B------:R-:W-:-:S07]  /*1b730*/  IMAD.MOV.U32 R7, RZ, RZ, R14 ;  /* 0x000000ffff077224 */ /* 0x000fce00078e000e */
[----:B------:R-:W-:Y:S05]  /*1b740*/  WARPSYNC.COLLECTIVE R15, `(.L_x_15239) ;  /* 0x000000000f087348 */ /* 0x000fea0003c00000 */
[----:B------:R0:W1:Y:S02]  /*1b750*/  SHFL.IDX P6, R14, R13, R12, R11 ;  /* 0x0000000c0d0e7389 */ /* 0x00006400000c000b */
[----:B01----:R-:W-:Y:S01]  /*1b760*/  ENDCOLLECTIVE ;  /* 0x000000000000791b */ /* 0x003fe20003800000 */
.L_x_15239:
        /* <DEDUP_REMOVED lines=11> */
.L_x_15240:
[----:B------:R-:W-:Y:S01]  /*1b820*/  @!PT LDS RZ, [RZ] ;  /* 0x00000000fffff984 */ /* 0x000fe20000000800 */
[----:B------:R-:W-:Y:S01]  /*1b830*/  @!PT LDS RZ, [RZ] ;  /* 0x00000000fffff984 */ /* 0x000fe20000000800 */
[----:B------:R-:W-:Y:S01]  /*1b840*/  @!PT LDS RZ, [RZ] ;  /* 0x00000000fffff984 */ /* 0x000fe20000000800 */
[----:B------:R0:W-:Y:S01]  /*1b850*/  @!P1 LDGSTS.E.BYPASS.LTC128B.128 [R10+0xb400], desc[UR40][R6.64], !P0 ;  /* 0x0b400000060a9fae */ /* 0x0001e2000c101d68 */
[----:B------:R-:W-:Y:S02]  /*1b860*/  ISETP.GE.AND P1, PT, R0, R3, PT ;  /* 0x000000030000720c */ /* 0x000fe40003f26270 */
[----:B------:R-:W-:-:S04]  /*1b870*/  IADD3 R0, R17, 0x80, RZ ;  /* 0x0000008011007810 */ /* 0x000fc80007ffe0ff */
[----:B------:R-:W-:Y:S01]  /*1b880*/  ISETP.GE.AND P2, PT, R0, R3, PT ;  /* 0x000000030000720c */ /* 0x000fe20003f46270 */
[----:B------:R-:W-:Y:S02]  /*1b890*/  IMAD.MOV.U32 R13, RZ, RZ, R2 ;  /* 0x000000ffff0d7224 */ /* 0x000fe400078e0002 */
[----:B------:R-:W-:Y:S01]  /*1b8a0*/  IMAD.MOV.U32 R12, RZ, RZ, RZ ;  /* 0x000000ffff0c7224 */ /* 0x000fe200078e00ff */
[----:B0-----:R-:W-:-:S09]  /*1b8b0*/  MOV R6, R14 ;  /* 0x0000000e00067202 */ /* 0x001fd20000000f00 */
[----:B------:R-:W-:Y:S05]  /*1b8c0*/  WARPSYNC.COLLECTIVE R15, `(.L_x_15241) ;  /* 0x000000000f087348 */ /* 0x000fea0003c00000 */
[----:B------:R0:W1:Y:S02]  /*1b8d0*/  SHFL.IDX P6, R14, R13, R12, R11 ;  /* 0x0000000c0d0e7389 */ /* 0x00006400000c000b */
[----:B01----:R-:W-:Y:S01]  /*1b8e0*/  ENDCOLLECTIVE ;  /* 0x000000000000791b */ /* 0x003fe20003800000 */
.L_x_15241:
[----:B------:R-:W-:-:S05]  /*1b8f0*/  @!P1 LEA R6, P3, R20, R6, 0x1 ;  /* 0x0000000614069211 */ /* 0x000fca00078608ff */
[----:B------:R-:W-:-:S04]  /*1b900*/  @!P1 IMAD.X R4, RZ, RZ, R4, P3 ;  /* 0x000000ffff049224 */ /* 0x000fc800018e0604 */
[----:B------:R-:W-:Y:S02]  /*1b910*/  @!P1 IMAD.MOV.U32 R7, RZ, RZ, R4 ;  /* 0x000000ffff079224 */ /* 0x000fe400078e0004 */
[----:B------:R-:W-:Y:S01]  /*1b920*/  VIADD R4, R17, 0xa0 ;  /* 0x000000a011047836 */ /* 0x000fe20000000000 */
[----:B------:R-:W-:Y:S02]  /*1b930*/  MOV R13, R5 ;  /* 0x00000005000d7202 */ /* 0x000fe40000000f00 */
        /* <DEDUP_REMOVED lines=8> */
.L_x_15242:
[----:B------:R-:W-:Y:S02]  /*1b9c0*/  IMAD.MOV.U32 R13, RZ, RZ, R2 ;  /* 0x000000ffff0d7224 */ /* 0x000fe400078e0002 */
[----:B------:R-:W-:Y:S02]  /*1b9d0*/  IMAD.MOV.U32 R12, RZ, RZ, 0x1 ;  /* 0x00000001ff0c7424 */ /* 0x000fe400078e00ff */
[----:B------:R-:W-:-:S07]  /*1b9e0*/  IMAD.MOV.U32 R8, RZ, RZ, R14 ;  /* 0x000000ffff087224 */ /* 0x000fce00078e000e */
[----:B------:R-:W-:Y:S05]  /*1b9f0*/  WARPSYNC.COLLECTIVE R15, `(.L_x_15243) ;  /* 0x000000000f087348 */ /* 0x000fea0003c00000 */
[----:B------:R0:W1:Y:S02]  /*1ba00*/  SHFL.IDX P6, R14, R13, R12, R11 ;  /* 0x0000000c0d0e7389 */ /* 0x00006400000c000b */
[----:B01----:R-:W-:Y:S01]  /*1ba10*/  ENDCOLLECTIVE ;  /* 0x000000000000791b */ /* 0x003fe20003800000 */
.L_x_15243:
[----:B------:R-:W-:-:S05]  /*1ba20*/  @!P2 LEA R6, P1, R20, R8, 0x1 ;  /* 0x000000081406a211 */ /* 0x000fca00078208ff */
[----:B------:R-:W-:-:S04]  /*1ba30*/  @!P2 IMAD.X R0, RZ, RZ, R0, P1 ;  /* 0x000000ffff00a224 */ /* 0x000fc800008e0600 */
[----:B------:R-:W-:Y:S01]  /*1ba40*/  @!P2 IMAD.MOV.U32 R7, RZ, RZ, R0 ;  /* 0x000000ffff07a224 */ /* 0x000fe200078e0000 */
[----:B------:R-:W-:Y:S02]  /*1ba50*/  IADD3 R0, R17, 0x90, RZ ;  /* 0x0000009011007810 */ /* 0x000fe40007ffe0ff */
[----:B------:R-:W-:Y:S02]  /*1ba60*/  MOV R13, R5 ;  /* 0x00000005000d7202 */ /* 0x000fe40000000f00 */
[----:B------:R-:W-:Y:S01]  /*1ba70*/  ISETP.GE.AND P1, PT, R0, R3, PT ;  /* 0x000000030000720c */ /* 0x000fe20003f26270 */
[----:B------:R-:W-:Y:S01]  /*1ba80*/  @!PT LDS RZ, [RZ] ;  /* 0x00000000fffff984 */ /* 0x000fe20000000800 */
[----:B------:R-:W-:Y:S01]  /*1ba90*/  @!PT LDS RZ, [RZ] ;  /* 0x00000000fffff984 */ /* 0x000fe20000000800 */
[----:B------:R-:W-:Y:S01]  /*1baa0*/  @!PT LDS RZ, [RZ] ;  /* 0x00000000fffff984 */ /* 0x000fe20000000800 */
[----:B------:R0:W-:Y:S01]  /*1bab0*/  @!P2 LDGSTS.E.BYPASS.LTC128B.128 [R10+0xc400], desc[UR40][R6.64], !P0 ;  /* 0x0c400000060aafae */ /* 0x0001e2000c101d68 */
[----:B------:R-:W-:-:S11]  /*1bac0*/  IMAD.MOV.U32 R0, RZ, RZ, R14 ;  /* 0x000000ffff007224 */ /* 0x000fd600078e000e */
[----:B0-----:R-:W-:Y:S05]  /*1bad0*/  WARPSYNC.COLLECTIVE R15, `(.L_x_15244) ;  /* 0x000000000f087348 */ /* 0x001fea0003c00000 */
[----:B------:R1:W2:Y:S02]  /*1bae0*/  SHFL.IDX P6, R14, R13, R12, R11 ;  /* 0x0000000c0d0e7389 */ /* 0x0002a400000c000b */
[----:B012---:R-:W-:Y:S01]  /*1baf0*/  ENDCOLLECTIVE ;  /* 0x000000000000791b */ /* 0x007fe20003800000 */
.L_x_15244:
[----:B------:R-:W-:Y:S01]  /*1bb00*/  MOV R13, R2 ;  /* 0x00000002000d7202 */ /* 0x000fe20000000f00 */
[----:B------:R-:W-:Y:S02]  /*1bb10*/  IMAD.MOV.U32 R12, RZ, RZ, 0x2 ;  /* 0x00000002ff0c7424 */ /* 0x000fe400078e00ff */
[----:B------:R-:W-:-:S07]  /*1bb20*/  IMAD.MOV.U32 R6, RZ, RZ, R14 ;  /* 0x000000ffff067224 */ /* 0x000fce00078e000e */
[----:B------:R-:W-:Y:S05]  /*1bb30*/  WARPSYNC.COLLECTIVE R15, `(.L_x_15245) ;  /* 0x000000000f087348 */ /* 0x000fea0003c00000 */
[----:B------:R0:W1:Y:S02]  /*1bb40*/  SHFL.IDX P6, R14, R13, R12, R11 ;  /* 0x0000000c0d0e7389 */ /* 0x00006400000c000b */
[----:B01----:R-:W-:Y:S01]  /*1bb50*/  ENDCOLLECTIVE ;  /* 0x000000000000791b */ /* 0x003fe20003800000 */
.L_x_15245:
        /* <DEDUP_REMOVED lines=13> */
.L_x_15246:
[----:B------:R-:W-:Y:S01]  /*1bc30*/  MOV R13, R2 ;  /* 0x00000002000d7202 */ /* 0x000fe20000000f00 */
[----:B------:R-:W-:Y:S01]  /*1bc40*/  IMAD.MOV.U32 R12, RZ, RZ, 0x3 ;  /* 0x00000003ff0c7424 */ /* 0x000fe200078e00ff */
[----:B------:R-:W-:-:S07]  /*1bc50*/  MOV R6, R14 ;  /* 0x0000000e00067202 */ /* 0x000fce0000000f00 */
[----:B------:R-:W-:Y:S05]  /*1bc60*/  WARPSYNC.COLLECTIVE R15, `(.L_x_15247) ;  /* 0x000000000f087348 */ /* 0x000fea0003c00000 */
[----:B------:R0:W1:Y:S02]  /*1bc70*/  SHFL.IDX P6, R14, R13, R12, R11 ;  /* 0x0000000c0d0e7389 */ /* 0x00006400000c000b */
[----:B01----:R-:W-:Y:S01]  /*1bc80*/  ENDCOLLECTIVE ;  /* 0x000000000000791b */ /* 0x003fe20003800000 */
.L_x_15247:
        /* <DEDUP_REMOVED lines=12> */
.L_x_15248:
[----:B------:R-:W-:Y:S05]  /*1bd50*/  BRA `(.L_x_15249) ;  /* 0xffffffac00547947 */ /* 0x000fea000383ffff */
.L_x_15090:
[----:B0-----:R0:W1:Y:S02]  /*1bd60*/  SYNCS.PHASECHK.TRANS64.TRYWAIT P0, [R22+URZ+0x16820], R3 ;  /* 0x01682003160075a7 */ /* 0x001064000800017f */
[----:B-1----:R-:W-:Y:S05]  /*1bd70*/  @!P0 NANOSLEEP.SYNCS 0x989680 ;  /* 0x009896800000895d */ /* 0x002fea0003900000 */
[----:B------:R-:W1:Y:S02]  /*1bd80*/  @!P0 SYNCS.PHASECHK.TRANS64 P0, [R22+URZ+0x16820], R3 ;  /* 0x01682003160085a7 */ /* 0x000e64000800007f */
[----:B-1----:R-:W-:Y:S05]  /*1bd90*/  @!P0 BRA `(.L_x_15090) ;  /* 0xfffffffc00f08947 */ /* 0x002fea000383ffff */
[----:B------:R-:W-:Y:S05]  /*1bda0*/  BRA `(.L_x_15250) ;  /* 0xffffffac00bc7947 */ /* 0x000fea000383ffff */
.L_x_15099:
[----:B0-----:R0:W2:Y:S02]  /*1bdb0*/  SYNCS.PHASECHK.TRANS64.TRYWAIT P0, [R2+URZ+0x16840], R3 ;  /* 0x01684003020075a7 */ /* 0x0010a4000800017f */
[----:B--2---:R-:W-:Y:S05]  /*1bdc0*/  @!P0 NANOSLEEP.SYNCS 0x989680 ;  /* 0x009896800000895d */ /* 0x004fea0003900000 */
[----:B------:R-:W2:Y:S02]  /*1bdd0*/  @!P0 SYNCS.PHASECHK.TRANS64 P0, [R2+URZ+0x16840], R3 ;  /* 0x01684003020085a7 */ /* 0x000ea4000800007f */
[----:B--2---:R-:W-:Y:S05]  /*1bde0*/  @!P0 BRA `(.L_x_15099) ;  /* 0xfffffffc00f08947 */ /* 0x004fea000383ffff */
[----:B------:R-:W-:Y:S05]  /*1bdf0*/  BRA `(.L_x_15251) ;  /* 0xffffffb000687947 */ /* 0x000fea000383ffff */
.L_x_15104:
[----:B0-----:R0:W1:Y:S02]  /*1be00*/  SYNCS.PHASECHK.TRANS64.TRYWAIT P0, [R3+URZ+0x60], R2 ;  /* 0x00006002030075a7 */ /* 0x001064000800017f */
[----:B-1----:R-:W-:Y:S05]  /*1be10*/  @!P0 NANOSLEEP.SYNCS 0x989680 ;  /* 0x009896800000895d */ /* 0x002fea0003900000 */
[----:B------:R-:W1:Y:S02]  /*1be20*/  @!P0 SYNCS.PHASECHK.TRANS64 P0, [R3+URZ+0x60], R2 ;  /* 0x00006002030085a7 */ /* 0x000e64000800007f */
[----:B-1----:R-:W-:Y:S05]  /*1be30*/  @!P0 BRA `(.L_x_15104) ;  /* 0xfffffffc00f08947 */ /* 0x002fea000383ffff */
[----:B------:R-:W-:Y:S05]  /*1be40*/  BRA `(.L_x_15252) ;  /* 0xffffffb000f47947 */ /* 0x000fea000383ffff */
.L_x_15112:
[----:B0-----:R0:W2:Y:S02]  /*1be50*/  SYNCS.PHASECHK.TRANS64.TRYWAIT P0, [R2+URZ+0x16840], R3 ;  /* 0x01684003020075a7 */ /* 0x0010a4000800017f */
[----:B--2---:R-:W-:Y:S05]  /*1be60*/  @!P0 NANOSLEEP.SYNCS 0x989680 ;  /* 0x009896800000895d */ /* 0x004fea0003900000 */
[----:B------:R-:W2:Y:S02]  /*1be70*/  @!P0 SYNCS.PHASECHK.TRANS64 P0, [R2+URZ+0x16840], R3 ;  /* 0x01684003020085a7 */ /* 0x000ea4000800007f */
[----:B--2---:R-:W-:Y:S05]  /*1be80*/  @!P0 BRA `(.L_x_15112) ;  /* 0xfffffffc00f08947 */ /* 0x004fea000383ffff */
[----:B------:R-:W-:Y:S05]  /*1be90*/  BRA `(.L_x_15253) ;  /* 0xffffffb800307947 */ /* 0x000fea000383ffff */
.L_x_15117:
[----:B0-----:R0:W1:Y:S02]  /*1bea0*/  SYNCS.PHASECHK.TRANS64.TRYWAIT P0, [R10+URZ+0x60], R27 ;  /* 0x0000601b0a0075a7 */ /* 0x001064000800017f */
[----:B-1----:R-:W-:Y:S05]  /*1beb0*/  @!P0 NANOSLEEP.SYNCS 0x989680 ;  /* 0x009896800000895d */ /* 0x002fea0003900000 */
[----:B------:R-:W1:Y:S02]  /*1bec0*/  @!P0 SYNCS.PHASECHK.TRANS64 P0, [R10+URZ+0x60], R27 ;  /* 0x0000601b0a0085a7 */ /* 0x000e64000800007f */
[----:B-1----:R-:W-:Y:S05]  /*1bed0*/  @!P0 BRA `(.L_x_15117) ;  /* 0xfffffffc00f08947 */ /* 0x002fea000383ffff */
[----:B------:R-:W-:Y:S05]  /*1bee0*/  BRA `(.L_x_15254) ;  /* 0xffffffb800bc7947 */ /* 0x000fea000383ffff */
.L_x_15125:
[----:B0-----:R0:W2:Y:S02]  /*1bef0*/  SYNCS.PHASECHK.TRANS64.TRYWAIT P0, [R2+URZ+0x16840], R3 ;  /* 0x01684003020075a7 */ /* 0x0010a4000800017f */
[----:B--2---:R-:W-:Y:S05]  /*1bf00*/  @!P0 NANOSLEEP.SYNCS 0x989680 ;  /* 0x009896800000895d */ /* 0x004fea0003900000 */
[----:B------:R-:W2:Y:S02]  /*1bf10*/  @!P0 SYNCS.PHASECHK.TRANS64 P0, [R2+URZ+0x16840], R3 ;  /* 0x01684003020085a7 */ /* 0x000ea4000800007f */
[----:B--2---:R-:W-:Y:S05]  /*1bf20*/  @!P0 BRA `(.L_x_15125) ;  /* 0xfffffffc00f08947 */ /* 0x004fea000383ffff */
[----:B------:R-:W-:Y:S05]  /*1bf30*/  BRA `(.L_x_15255) ;  /* 0xffffffbc00cc7947 */ /* 0x000fea000383ffff */
.L_x_15130:
[----:B0-----:R0:W1:Y:S02]  /*1bf40*/  SYNCS.PHASECHK.TRANS64.TRYWAIT P0, [R7+URZ+0x60], R2 ;  /* 0x00006002070075a7 */ /* 0x001064000800017f */
[----:B-1----:R-:W-:Y:S05]  /*1bf50*/  @!P0 NANOSLEEP.SYNCS 0x989680 ;  /* 0x009896800000895d */ /* 0x002fea0003900000 */
[----:B------:R-:W1:Y:S02]  /*1bf60*/  @!P0 SYNCS.PHASECHK.TRANS64 P0, [R7+URZ+0x60], R2 ;  /* 0x00006002070085a7 */ /* 0x000e64000800007f */
[----:B-1----:R-:W-:Y:S05]  /*1bf70*/  @!P0 BRA `(.L_x_15130) ;  /* 0xfffffffc00f08947 */ /* 0x002fea000383ffff */
[----:B------:R-:W-:Y:S05]  /*1bf80*/  BRA `(.L_x_15256) ;  /* 0xffffffc0005c7947 */ /* 0x000fea000383ffff */
.L_x_15140:
[----:B0-----:R0:W1:Y:S02]  /*1bf90*/  SYNCS.PHASECHK.TRANS64.TRYWAIT P0, [R3+URZ+0x16860], R0 ;  /* 0x01686000030075a7 */ /* 0x001064000800017f */
[----:B-1----:R-:W-:Y:S05]  /*1bfa0*/  @!P0 NANOSLEEP.SYNCS 0x989680 ;  /* 0x009896800000895d */ /* 0x002fea0003900000 */
[----:B------:R-:W1:Y:S02]  /*1bfb0*/  @!P0 SYNCS.PHASECHK.TRANS64 P0, [R3+URZ+0x16860], R0 ;  /* 0x01686000030085a7 */ /* 0x000e64000800007f */
[----:B-1----:R-:W-:Y:S05]  /*1bfc0*/  @!P0 BRA `(.L_x_15140) ;  /* 0xfffffffc00f08947 */ /* 0x002fea000383ffff */
[----:B------:R-:W-:Y:S05]  /*1bfd0*/  BRA `(.L_x_15257) ;  /* 0xffffffc400587947 */ /* 0x000fea000383ffff */
.L_x_15146:
[----:B------:R-:W-:Y:S01]  /*1bfe0*/  BSSY B0, `(.L_x_15258) ;  /* 0x0000008000007945 */ /* 0x000fe20003800000 */
[----:B------:R-:W-:Y:S01]  /*1bff0*/  MOV R13, R16 ;  /* 0x00000010000d7202 */ /* 0x000fe20000000f00 */
[----:B0-----:R-:W-:Y:S02]  /*1c000*/  IMAD.MOV.U32 R12, RZ, RZ, RZ ;  /* 0x000000ffff0c7224 */ /* 0x001fe400078e00ff */
[----:B------:R-:W-:Y:S02]  /*1c010*/  IMAD.MOV.U32 R11, RZ, RZ, 0x1f ;  /* 0x0000001fff0b7424 */ /* 0x000fe400078e00ff */
[----:B------:R-:W-:-:S07]  /*1c020*/  IMAD.MOV.U32 R15, RZ, RZ, -0x1 ;  /* 0xffffffffff0f7424 */ /* 0x000fce00078e00ff */
[----:B--2---:R-:W-:Y:S05]  /*1c030*/  WARPSYNC.COLLECTIVE R15, `(.L_x_15259) ;  /* 0x000000000f087348 */ /* 0x004fea0003c00000 */
[----:B------:R0:W1:Y:S02]  /*1c040*/  SHFL.IDX P6, R14, R13, R12, R11 ;  /* 0x0000000c0d0e7389 */ /* 0x00006400000c000b */
[----:B012---:R-:W-:Y:S01]  /*1c050*/  ENDCOLLECTIVE ;  /* 0x000000000000791b */ /* 0x007fe20003800000 */
.L_x_15259:
[----:B------:R-:W-:Y:S05]  /*1c060*/  BSYNC B0 ;  /* 0x0000000000007941 */ /* 0x000fea0003800000 */
.L_x_15258:
[----:B------:R-:W-:Y:S01]  /*1c070*/  IMAD.MOV.U32 R13, RZ, RZ, R16 ;  /* 0x000000ffff0d7224 */ /* 0x000fe200078e0010 */
[----:B------:R-:W-:Y:S01]  /*1c080*/  MOV R15, 0xffffffff ;  /* 0xffffffff000f7802 */ /* 0x000fe20000000f00 */
[----:B------:R-:W-:Y:S01]  /*1c090*/  IMAD.MOV.U32 R12, RZ, RZ, 0x1 ;  /* 0x00000001ff0c7424 */ /* 0x000fe200078e00ff */
[----:B------:R-:W-:Y:S01]  /*1c0a0*/  MOV R0, R14 ;  /* 0x0000000e00007202 */ /* 0x000fe20000000f00 */
[----:B------:R-:W-:Y:S02]  /*1c0b0*/  IMAD.MOV.U32 R11, RZ, RZ, 0x1f ;  /* 0x0000001fff0b7424 */ /* 0x000fe400078e00ff */
[----:B------:R-:W-:-:S07]  /*1c0c0*/  IMAD.IADD R7, R19, 0x1, R8 ;  /* 0x0000000113077824 */ /* 0x000fce00078e0208 */
[----:B------:R-:W-:Y:S05]  /*1c0d0*/  WARPSYNC.COLLECTIVE R15, `(.L_x_15260) ;  /* 0x000000000f087348 */ /* 0x000fea0003c00000 */
[----:B------:R0:W1:Y:S02]  /*1c0e0*/  SHFL.IDX P6, R14, R13, R12, R11 ;  /* 0x0000000c0d0e7389 */ /* 0x00006400000c000b */
[----:B01----:R-:W-:Y:S01]  /*1c0f0*/  ENDCOLLECTIVE ;  /* 0x000000000000791b */ /* 0x003fe20003800000 */
.L_x_15260:
        /* <DEDUP_REMOVED lines=11> */
[C---:B------:R-:W-:Y:S02]  /*1c1b0*/  ISETP.GE.U32.AND P5, PT, R8.reuse, 0x10, PT ;  /* 0x000000100800780c */ /* 0x040fe40003fa6070 */
[----:B--2---:R-:W-:Y:S02]  /*1c1c0*/  @!P1 MOV R17, R2 ;  /* 0x0000000200119202 */ /* 0x004fe40000000f00 */
[----:B------:R-:W-:-:S03]  /*1c1d0*/  ISETP.NE.AND P1, PT, R8, RZ, PT ;  /* 0x000000ff0800720c */ /* 0x000fc60003f25270 */
[----:B------:R-:W-:-:S10]  /*1c1e0*/  IMAD.MOV.U32 R13, RZ, RZ, R17 ;  /* 0x000000ffff0d7224 */ /* 0x000fd400078e0011 */
[----:B------:R-:W-:Y:S05]  /*1c1f0*/  WARPSYNC.COLLECTIVE R15, `(.L_x_15261) ;  /* 0x000000000f087348 */ /* 0x000fea0003c00000 */
[----:B------:R0:W1:Y:S02]  /*1c200*/  SHFL.UP P6, R14, R13, R12, R11 ;  /* 0x0400000c0d0e7389 */ /* 0x00006400000c000b */
[----:B01----:R-:W-:Y:S01]  /*1c210*/  ENDCOLLECTIVE ;  /* 0x000000000000791b */ /* 0x003fe20003800000 */
.L_x_15261:
[----:B------:R-:W-:Y:S01]  /*1c220*/  IMAD.MOV.U32 R12, RZ, RZ, 0x2 ;  /* 0x00000002ff0c7424 */ /* 0x000fe200078e00ff */
[----:B------:R-:W-:-:S05]  /*1c230*/  SEL R4, R14, RZ, P1 ;  /* 0x000000ff0e047207 */ /* 0x000fca0000800000 */
[----:B------:R-:W-:-:S05]  /*1c240*/  IMAD.IADD R4, R17, 0x1, R4 ;  /* 0x0000000111047824 */ /* 0x000fca00078e0204 */
[----:B------:R-:W-:-:S07]  /*1c250*/  MOV R13, R4 ;  /* 0x00000004000d7202 */ /* 0x000fce0000000f00 */
[----:B------:R-:W-:Y:S05]  /*1c260*/  WARPSYNC.COLLECTIVE R15, `(.L_x_15262) ;  /* 0x000000000f087348 */ /* 0x000fea0003c00000 */
[----:B------:R0:W1:Y:S02]  /*1c270*/  SHFL.UP P6, R14, R13, R12, R11 ;  /* 0x0400000c0d0e7389 */ /* 0x00006400000c000b */
[----:B01----:R-:W-:Y:S01]  /*1c280*/  ENDCOLLECTIVE ;  /* 0x000000000000791b */ /* 0x003fe20003800000 */
.L_x_15262:
[----:B------:R-:W-:Y:S02]  /*1c290*/  MOV R12, 0x4 ;  /* 0x00000004000c7802 */ /* 0x000fe40000000f00 */
[----:B------:R-:W-:-:S05]  /*1c2a0*/  SEL R3, R14, RZ, P2 ;  /* 0x000000ff0e037207 */ /* 0x000fca0001000000 */
[----:B------:R-:W-:-:S04]  /*1c2b0*/  IMAD.IADD R6, R4, 0x1, R3 ;  /* 0x0000000104067824 */ /* 0x000fc800078e0203 */
[----:B------:R-:W-:-:S07]  /*1c2c0*/  IMAD.MOV.U32 R13, RZ, RZ, R6 ;  /* 0x000000ffff0d7224 */ /* 0x000fce00078e0006 */
[----:B------:R-:W-:Y:S05]  /*1c2d0*/  WARPSYNC.COLLECTIVE R15, `(.L_x_15263) ;  /* 0x000000000f087348 */ /* 0x000fea0003c00000 */
[----:B------:R0:W1:Y:S02]  /*1c2e0*/  SHFL.UP P6, R14, R13, R12, R11 ;  /* 0x0400000c0d0e7389 */ /* 0x00006400000c000b */
[----:B01----:R-:W-:Y:S01]  /*1c2f0*/  ENDCOLLECTIVE ;  /* 0x000000000000791b */ /* 0x003fe20003800000 */
.L_x_15263:
[----:B------:R-:W-:Y:S01]  /*1c300*/  IMAD.MOV.U32 R12, RZ, RZ, 0x8 ;  /* 0x00000008ff0c7424 */ /* 0x000fe200078e00ff */
[----:B------:R-:W-:-:S05]  /*1c310*/  SEL R3, R14, RZ, P3 ;  /* 0x000000ff0e037207 */ /* 0x000fca0001800000 */
[----:B------:R-:W-:-:S04]  /*1c320*/  IMAD.IADD R2, R6, 0x1, R3 ;  /* 0x0000000106027824 */ /* 0x000fc800078e0203 */
[----:B------:R-:W-:-:S07]  /*1c330*/  IMAD.MOV.U32 R13, RZ, RZ, R2 ;  /* 0x000000ffff0d7224 */ /* 0x000fce00078e0002 */
[----:B------:R-:W-:Y:S05]  /*1c340*/  WARPSYNC.COLLECTIVE R15, `(.L_x_15264) ;  /* 0x000000000f087348 */ /* 0x000fea0003c00000 */
[----:B------:R0:W1:Y:S02]  /*1c350*/  SHFL.UP P6, R14, R13, R12, R11 ;  /* 0x0400000c0d0e7389 */ /* 0x00006400000c000b */
[----:B01----:R-:W-:Y:S01]  /*1c360*/  ENDCOLLECTIVE ;  /* 0x000000000000791b */ /* 0x003fe20003800000 */
.L_x_15264:
[----:B------:R-:W-:Y:S01]  /*1c370*/  IMAD.MOV.U32 R12, RZ, RZ, 0x10 ;  /* 0x00000010ff0c7424 */ /* 0x000fe200078e00ff */
[----:B------:R-:W-:-:S04]  /*1c380*/  SEL R3, R14, RZ, P4 ;  /* 0x000000ff0e037207 */ /* 0x000fc80002000000 */
[----:B------:R-:W-:-:S05]  /*1c390*/  IADD3 R3, R2, R3, RZ ;  /* 0x0000000302037210 */ /* 0x000fca0007ffe0ff */
[----:B------:R-:W-:-:S07]  /*1c3a0*/  IMAD.MOV.U32 R13, RZ, RZ, R3 ;  /* 0x000000ffff0d7224 */ /* 0x000fce00078e0003 */
[----:B------:R-:W-:Y:S05]  /*1c3b0*/  WARPSYNC.COLLECTIVE R15, `(.L_x_15265) ;  /* 0x000000000f087348 */ /* 0x000fea0003c00000 */
[----:B------:R0:W1:Y:S02]  /*1c3c0*/  SHFL.UP P6, R14, R13, R12, R11 ;  /* 0x0400000c0d0e7389 */ /* 0x00006400000c000b */
[----:B01----:R-:W-:Y:S01]  /*1c3d0*/  ENDCOLLECTIVE ;  /* 0x000000000000791b */ /* 0x003fe20003800000 */
.L_x_15265:
        /* <DEDUP_REMOVED lines=8> */
.L_x_15266:
[----:B------:R-:W-:Y:S05]  /*1c460*/  BRA `(.L_x_15267) ;  /* 0xffffffc4008c7947 */ /* 0x000fea000383ffff */
.L_x_15151:
        /* <DEDUP_REMOVED lines=8> */
.L_x_15269:
[----:B------:R-:W-:Y:S05]  /*1c4f0*/  BSYNC B0 ;  /* 0x0000000000007941 */ /* 0x000fea0003800000 */
.L_x_15268:
[----:B------:R-:W-:Y:S01]  /*1c500*/  SEL R14, R14, RZ, P1 ;  /* 0x000000ff0e0e7207 */ /* 0x000fe20000800000 */
[----:B------:R-:W-:Y:S01]  /*1c510*/  IMAD.MOV.U32 R11, RZ, RZ, RZ ;  /* 0x000000ffff0b7224 */ /* 0x000fe200078e00ff */
[----:B------:R-:W-:Y:S01]  /*1c520*/  MOV R12, 0x2 ;  /* 0x00000002000c7802 */ /* 0x000fe20000000f00 */
[----:B------:R-:W-:Y:S02]  /*1c530*/  IMAD.MOV.U32 R15, RZ, RZ, -0x1 ;  /* 0xffffffffff0f7424 */ /* 0x000fe400078e00ff */
[----:B------:R-:W-:-:S07]  /*1c540*/  IMAD.IADD R13, R17, 0x1, R14 ;  /* 0x00000001110d7824 */ /* 0x000fce00078e020e */
[----:B------:R-:W-:Y:S05]  /*1c550*/  WARPSYNC.COLLECTIVE R15, `(.L_x_15270) ;  /* 0x000000000f087348 */ /* 0x000fea0003c00000 */
[----:B------:R0:W1:Y:S02]  /*1c560*/  SHFL.UP P6, R14, R13, R12, R11 ;  /* 0x0400000c0d0e7389 */ /* 0x00006400000c000b */
[----:B01----:R-:W-:Y:S01]  /*1c570*/  ENDCOLLECTIVE ;  /* 0x000000000000791b */ /* 0x003fe20003800000 */
.L_x_15270:
[----:B------:R-:W-:Y:S01]  /*1c580*/  IMAD.MOV.U32 R12, RZ, RZ, 0x4 ;  /* 0x00000004ff0c7424 */ /* 0x000fe200078e00ff */
[----:B------:R-:W-:-:S05]  /*1c590*/  SEL R2, R14, RZ, P2 ;  /* 0x000000ff0e027207 */ /* 0x000fca0001000000 */
[----:B------:R-:W-:-:S05]  /*1c5a0*/  IMAD.IADD R2, R13, 0x1, R2 ;  /* 0x000000010d027824 */ /* 0x000fca00078e0202 */
[----:B------:R-:W-:-:S07]  /*1c5b0*/  MOV R13, R2 ;  /* 0x00000002000d7202 */ /* 0x000fce0000000f00 */
[----:B------:R-:W-:Y:S05]  /*1c5c0*/  WARPSYNC.COLLECTIVE R15, `(.L_x_15271) ;  /* 0x000000000f087348 */ /* 0x000fea0003c00000 */
[----:B------:R0:W1:Y:S02]  /*1c5d0*/  SHFL.UP P6, R14, R13, R12, R11 ;  /* 0x0400000c0d0e7389 */ /* 0x00006400000c000b */
[----:B01----:R-:W-:Y:S01]  /*1c5e0*/  ENDCOLLECTIVE ;  /* 0x000000000000791b */ /* 0x003fe20003800000 */
.L_x_15271:
[----:B------:R-:W-:Y:S02]  /*1c5f0*/  MOV R12, 0x8 ;  /* 0x00000008000c7802 */ /* 0x000fe40000000f00 */
[----:B------:R-:W-:-:S05]  /*1c600*/  SEL R3, R14, RZ, P3 ;  /* 0x000000ff0e037207 */ /* 0x000fca0001800000 */
[----:B------:R-:W-:-:S04]  /*1c610*/  IMAD.IADD R3, R2, 0x1, R3 ;  /* 0x0000000102037824 */ /* 0x000fc800078e0203 */
[----:B------:R-:W-:-:S07]  /*1c620*/  IMAD.MOV.U32 R13, RZ, RZ, R3 ;  /* 0x000000ffff0d7224 */ /* 0x000fce00078e0003 */
[----:B------:R-:W-:Y:S05]  /*1c630*/  WARPSYNC.COLLECTIVE R15, `(.L_x_15272) ;  /* 0x000000000f087348 */ /* 0x000fea0003c00000 */
[----:B------:R0:W1:Y:S02]  /*1c640*/  SHFL.UP P6, R14, R13, R12, R11 ;  /* 0x0400000c0d0e7389 */ /* 0x00006400000c000b */
[----:B01----:R-:W-:Y:S01]  /*1c650*/  ENDCOLLECTIVE ;  /* 0x000000000000791b */ /* 0x003fe20003800000 */
.L_x_15272:
[----:B------:R-:W-:Y:S01]  /*1c660*/  IMAD.MOV.U32 R12, RZ, RZ, 0x10 ;  /* 0x00000010ff0c7424 */ /* 0x000fe200078e00ff */
[----:B------:R-:W-:-:S05]  /*1c670*/  SEL R4, R14, RZ, P4 ;  /* 0x000000ff0e047207 */ /* 0x000fca0002000000 */
[----:B------:R-:W-:-:S04]  /*1c680*/  IMAD.IADD R4, R3, 0x1, R4 ;  /* 0x0000000103047824 */ /* 0x000fc800078e0204 */
[----:B------:R-:W-:-:S07]  /*1c690*/  IMAD.MOV.U32 R13, RZ, RZ, R4 ;  /* 0x000000ffff0d7224 */ /* 0x000fce00078e0004 */
[----:B------:R-:W-:Y:S05]  /*1c6a0*/  WARPSYNC.COLLECTIVE R15, `(.L_x_15273) ;  /* 0x000000000f087348 */ /* 0x000fea0003c00000 */
[----:B------:R0:W1:Y:S02]  /*1c6b0*/  SHFL.UP P6, R14, R13, R12, R11 ;  /* 0x0400000c0d0e7389 */ /* 0x00006400000c000b */
[----:B01----:R-:W-:Y:S01]  /*1c6c0*/  ENDCOLLECTIVE ;  /* 0x000000000000791b */ /* 0x003fe20003800000 */
.L_x_15273:
        /* <DEDUP_REMOVED lines=8> */
.L_x_15274:
[----:B------:R-:W-:Y:S05]  /*1c750*/  BRA `(.L_x_15275) ;  /* 0xffffffc4006c7947 */ /* 0x000fea000383ffff */
.L_x_15153:
[----:B------:R-:W-:Y:S01]  /*1c760*/  BSSY B0, `(.L_x_15276) ;  /* 0x0000006000007945 */ /* 0x000fe20003800000 */
[----:B------:R-:W-:Y:S02]  /*1c770*/  PLOP3.LUT P6, PT, P6, PT, PT, 0x8, 0x0 ;  /* 0x000000000000781c */ /* 0x000fe400037ce170 */
[----:B------:R-:W-:-:S11]  /*1c780*/  MOV R15, 0xffffffff ;  /* 0xffffffff000f7802 */ /* 0x000fd60000000f00 */
[----:B0-----:R-:W-:Y:S05]  /*1c790*/  WARPSYNC.COLLECTIVE R15, `(.L_x_15277) ;  /* 0x000000000f087348 */ /* 0x001fea0003c00000 */
[----:B------:R-:W-:Y:S01]  /*1c7a0*/  VOTE.ANY R14, PT, P6 ;  /* 0x00000000000e7806 */ /* 0x000fe200030e0100 */
[----:B0-----:R-:W-:Y:S06]  /*1c7b0*/  ENDCOLLECTIVE ;  /* 0x000000000000791b */ /* 0x001fec0003800000 */
.L_x_15277:
[----:B------:R-:W-:Y:S05]  /*1c7c0*/  BSYNC B0 ;  /* 0x0000000000007941 */ /* 0x000fea0003800000 */
.L_x_15276:
        /* <DEDUP_REMOVED lines=9> */
.L_x_15278:
[----:B------:R-:W-:Y:S01]  /*1c860*/  IMAD.MOV.U32 R17, RZ, RZ, R14 ;  /* 0x000000ffff117224 */ /* 0x000fe200078e000e */
[----:B------:R-:W-:Y:S06]  /*1c870*/  BRA `(.L_x_15279) ;  /* 0xffffffc4005c7947 */ /* 0x000fec000383ffff */
.L_x_15155:
[----:B------:R-:W-:Y:S01]  /*1c880*/  BSSY B0, `(.L_x_15280) ;  /* 0x0000007000007945 */ /* 0x000fe20003800000 */
[----:B------:R-:W-:Y:S01]  /*1c890*/  IMAD.MOV.U32 R13, RZ, RZ, R3 ;  /* 0x000000ffff0d7224 */ /* 0x000fe200078e0003 */
[----:B------:R-:W-:Y:S01]  /*1c8a0*/  MOV R11, 0x1f ;  /* 0x0000001f000b7802 */ /* 0x000fe20000000f00 */
[----:B------:R-:W-:-:S07]  /*1c8b0*/  IMAD.MOV.U32 R15, RZ, RZ, -0x1 ;  /* 0xffffffffff0f7424 */ /* 0x000fce00078e00ff */
[----:B012---:R-:W-:Y:S05]  /*1c8c0*/  WARPSYNC.COLLECTIVE R15, `(.L_x_15281) ;  /* 0x000000000f087348 */ /* 0x007fea0003c00000 */
[----:B------:R3:W4:Y:S02]  /*1c8d0*/  SHFL.IDX P6, R14, R13, R12, R11 ;  /* 0x0000000c0d0e7389 */ /* 0x00072400000c000b */
[----:B01234-:R-:W-:Y:S01]  /*1c8e0*/  ENDCOLLECTIVE ;  /* 0x000000000000791b */ /* 0x01ffe20003800000 */
.L_x_15281:
[----:B------:R-:W-:Y:S05]  /*1c8f0*/  BSYNC B0 ;  /* 0x0000000000007941 */ /* 0x000fea0003800000 */
.L_x_15280:
[----:B------:R-:W-:Y:S05]  /*1c900*/  BRA `(.L_x_15154) ;  /* 0xffffffc400547947 */ /* 0x000fea000383ffff */
.L_x_15159:
[----:B0-----:R0:W3:Y:S02]  /*1c910*/  SYNCS.PHASECHK.TRANS64.TRYWAIT P0, [R9+URZ+0x16820], R0 ;  /* 0x01682000090075a7 */ /* 0x0010e4000800017f */
[----:B---3--:R-:W-:Y:S05]  /*1c920*/  @!P0 NANOSLEEP.SYNCS 0x989680 ;  /* 0x009896800000895d */ /* 0x008fea0003900000 */
[----:B------:R-:W3:Y:S02]  /*1c930*/  @!P0 SYNCS.PHASECHK.TRANS64 P0, [R9+URZ+0x16820], R0 ;  /* 0x01682000090085a7 */ /* 0x000ee4000800007f */
[----:B---3--:R-:W-:Y:S05]  /*1c940*/  @!P0 BRA `(.L_x_15159) ;  /* 0xfffffffc00f08947 */ /* 0x008fea000383ffff */
[----:B------:R-:W-:Y:S05]  /*1c950*/  BRA `(.L_x_15282) ;  /* 0xffffffc800cc7947 */ /* 0x000fea000383ffff */
.L_x_15160:
[----:B------:R-:W3:Y:S01]  /*1c960*/  S2R R2, SR_TID.X ;  /* 0x0000000000027919 */ /* 0x000ee20000002100 */
[----:B------:R-:W-:Y:S01]  /*1c970*/  BSSY B0, `(.L_x_15283) ;  /* 0x000000a000007945 */ /* 0x000fe20003800000 */
[----:B------:R-:W-:Y:S01]  /*1c980*/  IMAD.MOV.U32 R12, RZ, RZ, RZ ;  /* 0x000000ffff0c7224 */ /* 0x000fe200078e00ff */
[----:B------:R-:W-:Y:S01]  /*1c990*/  MOV R11, 0x1f ;  /* 0x0000001f000b7802 */ /* 0x000fe20000000f00 */
[----:B------:R-:W-:Y:S01]  /*1c9a0*/  IMAD.MOV.U32 R15, RZ, RZ, -0x1 ;  /* 0xffffffffff0f7424 */ /* 0x000fe200078e00ff */
[----:B---3--:R-:W-:-:S04]  /*1c9b0*/  SHF.R.U32.HI R2, RZ, 0x5, R2 ;  /* 0x00000005ff027819 */ /* 0x008fc80000011602 */
[----:B------:R-:W-:-:S05]  /*1c9c0*/  LOP3.LUT R2, R2, 0x3, RZ, 0xc0, !PT ;  /* 0x0000000302027812 */ /* 0x000fca00078ec0ff */
[----:B------:R-:W-:-:S07]  /*1c9d0*/  IMAD.MOV.U32 R13, RZ, RZ, R2 ;  /* 0x000000ffff0d7224 */ /* 0x000fce00078e0002 */
[----:B012-4-:R-:W-:Y:S05]  /*1c9e0*/  WARPSYNC.COLLECTIVE R15, `(.L_x_15284) ;  /* 0x000000000f087348 */ /* 0x017fea0003c00000 */
[----:B------:R3:W0:Y:S02]  /*1c9f0*/  SHFL.IDX P6, R14, R13, R12, R11 ;  /* 0x0000000c0d0e7389 */ /* 0x00062400000c000b */
[----:B01234-:R-:W-:Y:S01]  /*1ca00*/  ENDCOLLECTIVE ;  /* 0x000000000000791b */ /* 0x01ffe20003800000 */
.L_x_15284:
[----:B------:R-:W-:Y:S05]  /*1ca10*/  BSYNC B0 ;  /* 0x0000000000007941 */ /* 0x000fea0003800000 */
.L_x_15283:
[----:B------:R-:W-:Y:S05]  /*1ca20*/  BRA `(.L_x_15285) ;  /* 0xffffffc800b47947 */ /* 0x000fea000383ffff */
.L_x_15161:
[----:B------:R-:W-:Y:S01]  /*1ca30*/  BSSY B0, `(.L_x_15286) ;  /* 0x0000006000007945 */ /* 0x000fe20003800000 */
[----:B------:R-:W-:-:S07]  /*1ca40*/  IMAD.MOV.U32 R15, RZ, RZ, -0x1 ;  /* 0xffffffffff0f7424 */ /* 0x000fce00078e00ff */
[----:B012-4-:R-:W-:Y:S05]  /*1ca50*/  WARPSYNC.COLLECTIVE R15, `(.L_x_15287) ;  /* 0x000000000f0c7348 */ /* 0x017fea0003c00000 */
[----:B------:R-:W-:Y:S02]  /*1ca60*/  ELECT P6, UR62, PT ;  /* 0x00000000003e782f */ /* 0x000fe400038c0000 */
[----:B------:R-:W-:Y:S01]  /*1ca70*/  MOV R14, UR62 ;  /* 0x0000003e000e7c02 */ /* 0x000fe20008000f00 */
[----:B012-4-:R-:W-:Y:S10]  /*1ca80*/  ENDCOLLECTIVE ;  /* 0x000000000000791b */ /* 0x017ff40003800000 */
.L_x_15287:
[----:B------:R-:W-:Y:S05]  /*1ca90*/  BSYNC B0 ;  /* 0x0000000000007941 */ /* 0x000fea0003800000 */
.L_x_15286:
[----:B------:R-:W-:Y:S05]  /*1caa0*/  BRA `(.L_x_15288) ;  /* 0xffffffc800a87947 */ /* 0x000fea000383ffff */
.L_x_15163:
[----:B0-----:R0:W2:Y:S02]  /*1cab0*/  SYNCS.PHASECHK.TRANS64.TRYWAIT P0, [R6+URZ], R3 ;  /* 0x00000003060075a7 */ /* 0x0010a4000800017f */
[----:B--2---:R-:W-:Y:S05]  /*1cac0*/  @!P0 NANOSLEEP.SYNCS 0x989680 ;  /* 0x009896800000895d */ /* 0x004fea0003900000 */
[----:B------:R-:W2:Y:S02]  /*1cad0*/  @!P0 SYNCS.PHASECHK.TRANS64 P0, [R6+URZ], R3 ;  /* 0x00000003060085a7 */ /* 0x000ea4000800007f */
[----:B--2---:R-:W-:Y:S05]  /*1cae0*/  @!P0 BRA `(.L_x_15163) ;  /* 0xfffffffc00f08947 */ /* 0x004fea000383ffff */
[----:B------:R-:W-:Y:S05]  /*1caf0*/  BRA `(.L_x_15289) ;  /* 0xffffffc800dc7947 */ /* 0x000fea000383ffff */
.L_x_15164:
[----:B--2---:R2:W3:Y:S02]  /*1cb00*/  SYNCS.PHASECHK.TRANS64.TRYWAIT P0, [R7+URZ], R2 ;  /* 0x00000002070075a7 */ /* 0x0044e4000800017f */
[----:B---3--:R-:W-:Y:S05]  /*1cb10*/  @!P0 NANOSLEEP.SYNCS 0x989680 ;  /* 0x009896800000895d */ /* 0x008fea0003900000 */
[----:B------:R-:W3:Y:S02]  /*1cb20*/  @!P0 SYNCS.PHASECHK.TRANS64 P0, [R7+URZ], R2 ;  /* 0x00000002070085a7 */ /* 0x000ee4000800007f */
[----:B---3--:R-:W-:Y:S05]  /*1cb30*/  @!P0 BRA `(.L_x_15164) ;  /* 0xfffffffc00f08947 */ /* 0x008fea000383ffff */
[----:B------:R-:W-:Y:S05]  /*1cb40*/  BRA `(.L_x_15290) ;  /* 0xffffffc800d07947 */ /* 0x000fea000383ffff */
.L_x_15166:
[----:B---3--:R3:W0:Y:S02]  /*1cb50*/  SYNCS.PHASECHK.TRANS64.TRYWAIT P0, [R4+URZ], R3 ;  /* 0x00000003040075a7 */ /* 0x008624000800017f */
[----:B0-----:R-:W-:Y:S05]  /*1cb60*/  @!P0 NANOSLEEP.SYNCS 0x989680 ;  /* 0x009896800000895d */ /* 0x001fea0003900000 */
[----:B------:R-:W0:Y:S02]  /*1cb70*/  @!P0 SYNCS.PHASECHK.TRANS64 P0, [R4+URZ], R3 ;  /* 0x00000003040085a7 */ /* 0x000e24000800007f */
[----:B0-----:R-:W-:Y:S05]  /*1cb80*/  @!P0 BRA `(.L_x_15166) ;  /* 0xfffffffc00f08947 */ /* 0x001fea000383ffff */
[----:B------:R-:W-:Y:S05]  /*1cb90*/  BRA `(.L_x_15291) ;  /* 0xffffffc800d47947 */ /* 0x000fea000383ffff */
.L_x_15292:
        /* <DEDUP_REMOVED lines=14> */
.L_x_15340:


//--------------------- .nv.global.init           --------------------------
	.section	.nv.global.init,"aw",@progbits
.nv.global.init:
	.type		$str$23,@object
	.size		$str$23,($str$24 - $str$23)
$str$23:
        /*0000*/ 	.byte	0x28, 0x61, 0x64, 0x64, 0x72, 0x65, 0x73, 0x73, 0x20, 0x26, 0x20, 0x6d, 0x61, 0x73, 0x6b, 0x29
        /*0010*/ 	.byte	0x20, 0x3d, 0x3d, 0x20, 0x30, 0x00
	.type		$str$24,@object
	.size		$str$24,(__unnamed_43 - $str$24)
$str$24:
        /*0016*/ 	.byte	0x2f, 0x74, 0x6d, 0x70, 0x2f, 0x6f, 0x73, 0x73, 0x5f, 0x6b, 0x65, 0x72, 0x6e, 0x65, 0x6c, 0x73
        /*0026*/ 	.byte	0x5f, 0x73, 0x72, 0x63, 0x2f, 0x66, 0x6c, 0x61, 0x73, 0x68, 0x5f, 0x61, 0x74, 0x74, 0x65, 0x6e
        /*0036*/ 	.byte	0x74, 0x69, 0x6f, 0x6e, 0x2f, 0x63, 0x73, 0x72, 0x63, 0x2f, 0x63, 0x75, 0x74, 0x6c, 0x61, 0x73
        /*0046*/ 	.byte	0x73, 0x2f, 0x69, 0x6e, 0x63, 0x6c, 0x75, 0x64, 0x65, 0x2f, 0x63, 0x75, 0x74, 0x65, 0x2f, 0x70
        /*0056*/ 	.byte	0x6f, 0x69, 0x6e, 0x74, 0x65, 0x72, 0x5f, 0x66, 0x6c, 0x61, 0x67, 0x67, 0x65, 0x64, 0x2e, 0x68
        /*0066*/ 	.byte	0x70, 0x70, 0x00
	.type		__unnamed_43,@object
	.size		__unnamed_43,(__unnamed_4 - __unnamed_43)
__unnamed_43:
        /* <DEDUP_REMOVED lines=23> */
        /*01d9*/ 	.byte	0x3a, 0x43, 0x3c, 0x30, 0x3e, 0x3e, 0x3e, 0x3e, 0x3e, 0x20, 0x26, 0x5d, 0x00
	.type		__unnamed_4,@object
	.size		__unnamed_4,(__unnamed_13 - __unnamed_4)
__unnamed_4:
        /* <DEDUP_REMOVED lines=24> */
	.type		__unnamed_13,@object
	.size		__unnamed_13,(__unnamed_29 - __unnamed_13)
__unnamed_13:
        /* <DEDUP_REMOVED lines=24> */
	.type		__unnamed_29,@object
	.size		__unnamed_29,(__unnamed_21 - __unnamed_29)
__unnamed_29:
        /* <DEDUP_REMOVED lines=24> */
	.type		__unnamed_21,@object
	.size		__unnamed_21,(__unnamed_39 - __unnamed_21)
__unnamed_21:
        /* <DEDUP_REMOVED lines=24> */
	.type		__unnamed_39,@object
	.size		__unnamed_39,(__unnamed_34 - __unnamed_39)
__unnamed_39:
        /* <DEDUP_REMOVED lines=24> */
	.type		__unnamed_34,@object
	.size		__unnamed_34,(__unnamed_38 - __unnamed_34)
__unnamed_34:
        /* <DEDUP_REMOVED lines=24> */
	.type		__unnamed_38,@object
	.size		__unnamed_38,(__unnamed_14 - __unnamed_38)
__unnamed_38:
        /* <DEDUP_REMOVED lines=24> */
	.type		__unnamed_14,@object
	.size		__unnamed_14,(__unnamed_30 - __unnamed_14)
__unnamed_14:
        /* <DEDUP_REMOVED lines=24> */
	.type		__unnamed_30,@object
	.size		__unnamed_30,(__unnamed_9 - __unnamed_30)
__unnamed_30:
        /* <DEDUP_REMOVED lines=24> */
	.type		__unnamed_9,@object
	.size		__unnamed_9,(__unnamed_25 - __unnamed_9)
__unnamed_9:
        /* <DEDUP_REMOVED lines=24> */
        /*10e3*/ 	.byte	0x00
	.type		__unnamed_25,@object
	.size		__unnamed_25,(__unnamed_5 - __unnamed_25)
__unnamed_25:
        /* <DEDUP_REMOVED lines=25> */
	.type		__unnamed_5,@object
	.size		__unnamed_5,(__unnamed_3 - __unnamed_5)
__unnamed_5:
        /* <DEDUP_REMOVED lines=25> */
	.type		__unnamed_3,@object
	.size		__unnamed_3,(__unnamed_2 - __unnamed_3)
__unnamed_3:
        /* <DEDUP_REMOVED lines=28> */
        /*15a6*/ 	.byte	0x32, 0x3e, 0x3e, 0x3e, 0x3e, 0x3e, 0x5d, 0x00
	.type		__unnamed_2,@object
	.size		__unnamed_2,(__unnamed_7 - __unnamed_2)
__unnamed_2:
        /* <DEDUP_REMOVED lines=29> */
	.type		__unnamed_7,@object
	.size		__unnamed_7,(__unnamed_8 - __unnamed_7)
__unnamed_7:
        /* <DEDUP_REMOVED lines=28> */
        /*1936*/ 	.byte	0x38, 0x38, 0x3e, 0x3e, 0x3e, 0x3e, 0x3e, 0x5d, 0x00
	.type		__unnamed_8,@object
	.size		__unnamed_8,(__unnamed_1 - __unnamed_8)
__unnamed_8:
        /* <DEDUP_REMOVED lines=29> */
	.type		__unnamed_1,@object
	.size		__unnamed_1,(__unnamed_41 - __unnamed_1)
__unnamed_1:
        /* <DEDUP_REMOVED lines=28> */
        /*1cc8*/ 	.byte	0x32, 0x3e, 0x3e, 0x3e, 0x3e, 0x3e, 0x20, 0x26, 0x5d, 0x00
	.type		__unnamed_41,@object
	.size		__unnamed_41,(__unnamed_42 - __unnamed_41)
__unnamed_41:
        /* <DEDUP_REMOVED lines=28> */
        /*1e92*/ 	.byte	0x36, 0x33, 0x38, 0x34, 0x3e, 0x3e, 0x3e, 0x3e, 0x3e, 0x5d, 0x00
	.type		__unnamed_42,@object
	.size		__unnamed_42,(__unnamed_6 - __unnamed_42)
__unnamed_42:
        /* <DEDUP_REMOVED lines=29> */
	.type		__unnamed_6,@object
	.size		__unnamed_6,(__unnamed_33 - __unnamed_6)
__unnamed_6:
        /* <DEDUP_REMOVED lines=29> */
	.type		__unnamed_33,@object
	.size		__unnamed_33,(__unnamed_17 - __unnamed_33)
__unnamed_33:
        /* <DEDUP_REMOVED lines=29> */
	.type		__unnamed_17,@object
	.size		__unnamed_17,(__unnamed_37 - __unnamed_17)
__unnamed_17:
        /* <DEDUP_REMOVED lines=29> */
	.type		__unnamed_37,@object
	.size		__unnamed_37,(__unnamed_11 - __unnamed_37)
__unnamed_37:
        /* <DEDUP_REMOVED lines=29> */
	.type		__unnamed_11,@object
	.size		__unnamed_11,(__unnamed_27 - __unnamed_11)
__unnamed_11:
        /* <DEDUP_REMOVED lines=29> */
	.type		__unnamed_27,@object
	.size		__unnamed_27,(__unnamed_19 - __unnamed_27)
__unnamed_27:
        /* <DEDUP_REMOVED lines=29> */
	.type		__unnamed_19,@object
	.size		__unnamed_19,(__unnamed_12 - __unnamed_19)
__unnamed_19:
        /* <DEDUP_REMOVED lines=29> */
	.type		__unnamed_12,@object
	.size		__unnamed_12,(__unnamed_28 - __unnamed_12)
__unnamed_12:
        /* <DEDUP_REMOVED lines=29> */
	.type		__unnamed_28,@object
	.size		__unnamed_28,(__unnamed_36 - __unnamed_28)
__unnamed_28:
        /* <DEDUP_REMOVED lines=29> */
	.type		__unnamed_36,@object
	.size		__unnamed_36,(__unnamed_20 - __unnamed_36)
__unnamed_36:
        /* <DEDUP_REMOVED lines=29> */
	.type		__unnamed_20,@object
	.size		__unnamed_20,(__unnamed_16 - __unnamed_20)
__unnamed_20:
        /* <DEDUP_REMOVED lines=29> */
	.type		__unnamed_16,@object
	.size		__unnamed_16,(__unnamed_32 - __unnamed_16)
__unnamed_16:
        /* <DEDUP_REMOVED lines=29> */
	.type		__unnamed_32,@object
	.size		__unnamed_32,(__unnamed_23 - __unnamed_32)
__unnamed_32:
        /* <DEDUP_REMOVED lines=29> */
	.type		__unnamed_23,@object
	.size		__unnamed_23,(__unnamed_40 - __unnamed_23)
__unnamed_23:
        /* <DEDUP_REMOVED lines=29> */
	.type		__unnamed_40,@object
	.size		__unnamed_40,(__unnamed_24 - __unnamed_40)
__unnamed_40:
        /* <DEDUP_REMOVED lines=29> */
	.type		__unnamed_24,@object
	.size		__unnamed_24,(__unnamed_35 - __unnamed_24)
__unnamed_24:
        /* <DEDUP_REMOVED lines=29> */
	.type		__unnamed_35,@object
	.size		__unnamed_35,(__unnamed_15 - __unnamed_35)
__unnamed_35:
        /* <DEDUP_REMOVED lines=28> */
        /*3eea*/ 	.byte	0x32, 0x30, 0x34, 0x38, 0x30, 0x3e, 0x3e, 0x3e, 0x3e, 0x3e, 0x20, 0x26, 0x5d, 0x00
	.type		__unnamed_15,@object
	.size		__unnamed_15,(__unnamed_31 - __unnamed_15)
__unnamed_15:
        /* <DEDUP_REMOVED lines=29> */
	.type		__unnamed_31,@object
	.size		__unnamed_31,(__unnamed_10 - __unnamed_31)
__unnamed_31:
        /* <DEDUP_REMOVED lines=29> */
	.type		__unnamed_10,@object
	.size		__unnamed_10,(__unnamed_26 - __unnamed_10)
__unnamed_10:
        /* <DEDUP_REMOVED lines=29> */
	.type		__unnamed_26,@object
	.size		__unnamed_26,(__unnamed_18 - __unnamed_26)
__unnamed_26:
        /* <DEDUP_REMOVED lines=29> */
	.type		__unnamed_18,@object
	.size		__unnamed_18,(__unnamed_22 - __unnamed_18)
__unnamed_18:
        /* <DEDUP_REMOVED lines=29> */
	.type		__unnamed_22,@object
	.size		__unnamed_22,(.L_21 - __unnamed_22)
__unnamed_22:
        /* <DEDUP_REMOVED lines=28> */
        /*49be*/ 	.byte	0x3c, 0x32, 0x32, 0x35, 0x32, 0x38, 0x3e, 0x3e, 0x3e, 0x3e, 0x3e, 0x20, 0x26, 0x5d, 0x00
.L_21:


//--------------------- .nv.shared._ZN7cutlass13device_kernelIN5flash11enable_sm90INS1_16FlashAttnFwdSm90INS1_25CollectiveMainloopFwdSm90ILi2EN4cute5tupleIJNS5_1CILi1EEES8_S8_EEENS6_IJNS7_ILi128EEENS7_ILi80EEENS7_ILi256EEEEEELi256ENS_6half_tEfNS_4arch4Sm90ELb0ELb0ELb1ELb0ELb0ELb0ELb0ELb1ELb1ELb1ELb0ELb0EEENS1_21CollectiveEpilogueFwdINS6_IJSA_SC_SB_EEES9_SE_SG_Li256ELb0ELb1ELb0ELb0EEENS1_29StaticPersistentTileSchedulerILb0EEEEEEEEEvNT_6ParamsE --------------------------
	.section	.nv.shared._ZN7cutlass13device_kernelIN5flash11enable_sm90INS1_16FlashAttnFwdSm90INS1_25CollectiveMainloopFwdSm90ILi2EN4cute5tupleIJNS5_1CILi1EEES8_S8_EEENS6_IJNS7_ILi128EEENS7_ILi80EEENS7_ILi256EEEEEELi256ENS_6half_tEfNS_4arch4Sm90ELb0ELb0ELb1ELb0ELb0ELb0ELb0ELb1ELb1ELb1ELb0ELb0EEENS1_21CollectiveEpilogueFwdINS6_IJSA_SC_SB_EEES9_SE_SG_Li256ELb0ELb1ELb0ELb0EEENS1_29StaticPersistentTileSchedulerILb0EEEEEEEEEvNT_6ParamsE,"aw",@nobits
	.sectionflags	@""
	.align	16
	.zero		1024


//--------------------- .nv.shared.reserved.0     --------------------------
	.section	.nv.shared.reserved.0,"aw",@nobits
	.weak		__nv_reservedSMEM_offset_0_alias
	.size		__nv_reservedSMEM_offset_0_alias, 0, 0
	.other		__nv_reservedSMEM_offset_0_alias,@"STO_CUDA_RESERVED_SHARED STV_DEFAULT"
__nv_reservedSMEM_offset_0_alias:
	.zero		0


//--------------------- .nv.global                --------------------------
	.section	.nv.global,"aw",@nobits
.nv.global:
	.type		_ZN82_INTERNAL_2ba0c958_46_flash_fwd_hdimall_fp16_softcap_packgqa_sm90_cu_c0233546_36244cute1_E,@object
	.size		_ZN82_INTERNAL_2ba0c958_46_flash_fwd_hdimall_fp16_softcap_packgqa_sm90_cu_c0233546_36244cute1_E,(_ZN82_INTERNAL_2ba0c958_46_flash_fwd_hdimall_fp16_softcap_packgqa_sm90_cu_c0233546_36244cuda3std3__45__cpo6cbeginE - _ZN82_INTERNAL_2ba0c958_46_flash_fwd_hdimall_fp16_softcap_packgqa_sm90_cu_c0233546_36244cute1_E)
_ZN82_INTERNAL_2ba0c958_46_flash_fwd_hdimall_fp16_softcap_packgqa_sm90_cu_c0233546_36244cute1_E:
	.zero		1
	.type		_ZN82_INTERNAL_2ba0c958_46_flash_fwd_hdimall_fp16_softcap_packgqa_sm90_cu_c0233546_36244cuda3std3__45__cpo6cbeginE,@object
	.size		_ZN82_INTERNAL_2ba0c958_46_flash_fwd_hdimall_fp16_softcap_packgqa_sm90_cu_c0233546_36244cuda3std3__45__cpo6cbeginE,(_ZN82_INTERNAL_2ba0c958_46_flash_fwd_hdimall_fp16_softcap_packgqa_sm90_cu_c0233546_36244cuda3std3__48in_placeE - _ZN82_INTERNAL_2ba0c958_46_flash_fwd_hdimall_fp16_softcap_packgqa_sm90_cu_c0233546_36244cuda3std3__45__cpo6cbeginE)
_ZN82_INTERNAL_2ba0c958_46_flash_fwd_hdimall_fp16_softcap_packgqa_sm90_cu_c0233546_36244cuda3std3__45__cpo6cbeginE:
	.zero		1
	.type		_ZN82_INTERNAL_2ba0c958_46_flash_fwd_hdimall_fp16_softcap_packgqa_sm90_cu_c0233546_36244cuda3std3__48in_placeE,@object
	.size		_ZN82_INTERNAL_2ba0c958_46_flash_fwd_hdimall_fp16_softcap_packgqa_sm90_cu_c0233546_36244cuda3std3__48in_placeE,(_ZN82_INTERNAL_2ba0c958_46_flash_fwd_hdimall_fp16_softcap_packgqa_sm90_cu_c0233546_36244cuda3std6ranges3__45__cpo9iter_moveE - _ZN82_INTERNAL_2ba0c958_46_flash_fwd_hdimall_fp16_softcap_packgqa_sm90_cu_c0233546_36244cuda3std3__48in_placeE)
_ZN82_INTERNAL_2ba0c958_46_flash_fwd_hdimall_fp16_softcap_packgqa_sm90_cu_c0233546_36244cuda3std3__48in_placeE:
	.zero		1
	.type		_ZN82_INTERNAL_2ba0c958_46_flash_fwd_hdimall_fp16_softcap_packgqa_sm90_cu_c0233546_36244cuda3std6ranges3__45__cpo9iter_moveE,@object
	.size		_ZN82_INTERNAL_2ba0c958_46_flash_fwd_hdimall_fp16_softcap_packgqa_sm90_cu_c0233546_36244cuda3std6ranges3__45__cpo9iter_moveE,(_ZN82_INTERNAL_2ba0c958_46_flash_fwd_hdimall_fp16_softcap_packgqa_sm90_cu_c0233546_36244cuda3std3__45__cpo5beginE - _ZN82_INTERNAL_2ba0c958_46_flash_fwd_hdimall_fp16_softcap_packgqa_sm90_cu_c0233546_36244cuda3std6ranges3__45__cpo9iter_moveE)
_ZN82_INTERNAL_2ba0c958_46_flash_fwd_hdimall_fp16_softcap_packgqa_sm90_cu_c0233546_36244cuda3std6ranges3__45__cpo9iter_moveE:
	.zero		1
	.type		_ZN82_INTERNAL_2ba0c958_46_flash_fwd_hdimall_fp16_softcap_packgqa_sm90_cu_c0233546_36244cuda3std3__45__cpo5beginE,@object
	.size		_ZN82_INTERNAL_2ba0c958_46_flash_fwd_hdimall_fp16_softcap_packgqa_sm90_cu_c0233546_36244cuda3std3__45__cpo5beginE,(_ZN82_INTERNAL_2ba0c958_46_flash_fwd_hdimall_fp16_softcap_packgqa_sm90_cu_c0233546_36244cuda3std3__484_GLOBAL__N__2ba0c958_46_flash_fwd_hdimall_fp16_softcap_packgqa_sm90_cu_c0233546_36246ignoreE - _ZN82_INTERNAL_2ba0c958_46_flash_fwd_hdimall_fp16_softcap_packgqa_sm90_cu_c0233546_36244cuda3std3__45__cpo5beginE)
_ZN82_INTERNAL_2ba0c958_46_flash_fwd_hdimall_fp16_softcap_packgqa_sm90_cu_c0233546_36244cuda3std3__45__cpo5beginE:
	.zero		1
	.type		_ZN82_INTERNAL_2ba0c958_46_flash_fwd_hdimall_fp16_softcap_packgqa_sm90_cu_c0233546_36244cuda3std3__484_GLOBAL__N__2ba0c958_46_flash_fwd_hdimall_fp16_softcap_packgqa_sm90_cu_c0233546_36246ignoreE,@object
	.size		_ZN82_INTERNAL_2ba0c958_46_flash_fwd_hdimall_fp16_softcap_packgqa_sm90_cu_c0233546_36244cuda3std3__484_GLOBAL__N__2ba0c958_46_flash_fwd_hdimall_fp16_softcap_packgqa_sm90_cu_c0233546_36246ignoreE,(_ZN82_INTERNAL_2ba0c958_46_flash_fwd_hdimall_fp16_softcap_packgqa_sm90_cu_c0233546_36244cute7productE - _ZN82_INTERNAL_2ba0c958_46_flash_fwd_hdimall_fp16_softcap_packgqa_sm90_cu_c0233546_36244cuda3std3__484_GLOBAL__N__2ba0c958_46_flash_fwd_hdimall_fp16_softcap_packgqa_sm90_cu_c0233546_36246ignoreE)
_ZN82_INTERNAL_2ba0c958_46_flash_fwd_hdimall_fp16_softcap_packgqa_sm90_cu_c0233546_36244cuda3std3__484_GLOBAL__N__2ba0c958_46_flash_fwd_hdimall_fp16_softcap_packgqa_sm90_cu_c0233546_36246ignoreE:
	.zero		1
	.type		_ZN82_INTERNAL_2ba0c958_46_flash_fwd_hdimall_fp16_softcap_packgqa_sm90_cu_c0233546_36244cute7productE,@object
	.size		_ZN82_INTERNAL_2ba0c958_46_flash_fwd_hdimall_fp16_softcap_packgqa_sm90_cu_c0233546_36244cute7productE,(_ZN82_INTERNAL_2ba0c958_46_flash_fwd_hdimall_fp16_softcap_packgqa_sm90_cu_c0233546_36244cuda3std3__45__cpo3endE - _ZN82_INTERNAL_2ba0c958_46_flash_fwd_hdimall_fp16_softcap_packgqa_sm90_cu_c0233546_36244cute7productE)
_ZN82_INTERNAL_2ba0c958_46_flash_fwd_hdimall_fp16_softcap_packgqa_sm90_cu_c0233546_36244cute7productE:
	.zero		1
	.type		_ZN82_INTERNAL_2ba0c958_46_flash_fwd_hdimall_fp16_softcap_packgqa_sm90_cu_c0233546_36244cuda3std3__45__cpo3endE,@object
	.size		_ZN82_INTERNAL_2ba0c958_46_flash_fwd_hdimall_fp16_softcap_packgqa_sm90_cu_c0233546_36244cuda3std3__45__cpo3endE,(_ZN82_INTERNAL_2ba0c958_46_flash_fwd_hdimall_fp16_softcap_packgqa_sm90_cu_c0233546_36244cuda3std3__419piecewise_constructE - _ZN82_INTERNAL_2ba0c958_46_flash_fwd_hdimall_fp16_softcap_packgqa_sm90_cu_c0233546_36244cuda3std3__45__cpo3endE)
_ZN82_INTERNAL_2ba0c958_46_flash_fwd_hdimall_fp16_softcap_packgqa_sm90_cu_c0233546_36244cuda3std3__45__cpo3endE:
	.zero		1
	.type		_ZN82_INTERNAL_2ba0c958_46_flash_fwd_hdimall_fp16_softcap_packgqa_sm90_cu_c0233546_36244cuda3std3__419piecewise_constructE,@object
	.size		_ZN82_INTERNAL_2ba0c958_46_flash_fwd_hdimall_fp16_softcap_packgqa_sm90_cu_c0233546_36244cuda3std3__419piecewise_constructE,(_ZN82_INTERNAL_2ba0c958_46_flash_fwd_hdimall_fp16_softcap_packgqa_sm90_cu_c0233546_36244cuda3std3__45__cpo4cendE - _ZN82_INTERNAL_2ba0c958_46_flash_fwd_hdimall_fp16_softcap_packgqa_sm90_cu_c0233546_36244cuda3std3__419piecewise_constructE)
_ZN82_INTERNAL_2ba0c958_46_flash_fwd_hdimall_fp16_softcap_packgqa_sm90_cu_c0233546_36244cuda3std3__419piecewise_constructE:
	.zero		1
	.type		_ZN82_INTERNAL_2ba0c958_46_flash_fwd_hdimall_fp16_softcap_packgqa_sm90_cu_c0233546_36244cuda3std3__45__cpo4cendE,@object
	.size		_ZN82_INTERNAL_2ba0c958_46_flash_fwd_hdimall_fp16_softcap_packgqa_sm90_cu_c0233546_36244cuda3std3__45__cpo4cendE,(_ZN82_INTERNAL_2ba0c958_46_flash_fwd_hdimall_fp16_softcap_packgqa_sm90_cu_c0233546_36244cuda3std6ranges3__45__cpo4swapE - _ZN82_INTERNAL_2ba0c958_46_flash_fwd_hdimall_fp16_softcap_packgqa_sm90_cu_c0233546_36244cuda3std3__45__cpo4cendE)
_ZN82_INTERNAL_2ba0c958_46_flash_fwd_hdimall_fp16_softcap_packgqa_sm90_cu_c0233546_36244cuda3std3__45__cpo4cendE:
	.zero		1
	.type		_ZN82_INTERNAL_2ba0c958_46_flash_fwd_hdimall_fp16_softcap_packgqa_sm90_cu_c0233546_36244cuda3std6ranges3__45__cpo4swapE,@object
	.size		_ZN82_INTERNAL_2ba0c958_46_flash_fwd_hdimall_fp16_softcap_packgqa_sm90_cu_c0233546_36244cuda3std6ranges3__45__cpo4swapE,(.L_50 - _ZN82_INTERNAL_2ba0c958_46_flash_fwd_hdimall_fp16_softcap_packgqa_sm90_cu_c0233546_36244cuda3std6ranges3__45__cpo4swapE)
_ZN82_INTERNAL_2ba0c958_46_flash_fwd_hdimall_fp16_softcap_packgqa_sm90_cu_c0233546_36244cuda3std6ranges3__45__cpo4swapE:
	.zero		1
.L_50:


//--------------------- .nv.shared._ZN7cutlass13device_kernelIN5flash11enable_sm90INS1_16FlashAttnFwdSm90INS1_25CollectiveMainloopFwdSm90ILi2EN4cute5tupleIJNS5_1CILi2EEENS7_ILi1EEES9_EEENS6_IJNS7_ILi128EEENS7_ILi80EEENS7_ILi256EEEEEELi256ENS_6half_tEfNS_4arch4Sm90ELb0ELb0ELb1ELb0ELb0ELb0ELb0ELb1ELb1ELb1ELb0ELb0EEENS1_21CollectiveEpilogueFwdINS6_IJSB_SD_SC_EEESA_SF_SH_Li256ELb0ELb1ELb0ELb0EEENS1_29StaticPersistentTileSchedulerILb0EEEEEEEEEvNT_6ParamsE --------------------------
	.section	.nv.shared._ZN7cutlass13device_kernelIN5flash11enable_sm90INS1_16FlashAttnFwdSm90INS1_25CollectiveMainloopFwdSm90ILi2EN4cute5tupleIJNS5_1CILi2EEENS7_ILi1EEES9_EEENS6_IJNS7_ILi128EEENS7_ILi80EEENS7_ILi256EEEEEELi256ENS_6half_tEfNS_4arch4Sm90ELb0ELb0ELb1ELb0ELb0ELb0ELb0ELb1ELb1ELb1ELb0ELb0EEENS1_21CollectiveEpilogueFwdINS6_IJSB_SD_SC_EEESA_SF_SH_Li256ELb0ELb1ELb0ELb0EEENS1_29StaticPersistentTileSchedulerILb0EEEEEEEEEvNT_6ParamsE,"aw",@nobits
	.sectionflags	@""
	.align	16
	.zero		1024


//--------------------- .nv.shared._ZN7cutlass13device_kernelIN5flash11enable_sm90INS1_16FlashAttnFwdSm90INS1_25CollectiveMainloopFwdSm90ILi2EN4cute5tupleIJNS5_1CILi1EEES8_S8_EEENS6_IJNS7_ILi128EEENS7_ILi80EEENS7_ILi256EEEEEELi256ENS_6half_tEfNS_4arch4Sm90ELb0ELb0ELb1ELb1ELb0ELb0ELb0ELb1ELb1ELb1ELb0ELb0EEENS1_21CollectiveEpilogueFwdINS6_IJSA_SC_SB_EEES9_SE_SG_Li256ELb1ELb1ELb0ELb0EEENS1_36VarlenDynamicPersistentTileSchedulerILi128ELi80ELi256ELi128ELb0ELb1ELb1ELb0ELb1ELb1EEEEEEEEEvNT_6ParamsE --------------------------
	.section	.nv.shared._ZN7cutlass13device_kernelIN5flash11enable_sm90INS1_16FlashAttnFwdSm90INS1_25CollectiveMainloopFwdSm90ILi2EN4cute5tupleIJNS5_1CILi1EEES8_S8_EEENS6_IJNS7_ILi128EEENS7_ILi80EEENS7_ILi256EEEEEELi256ENS_6half_tEfNS_4arch4Sm90ELb0ELb0ELb1ELb1ELb0ELb0ELb0ELb1ELb1ELb1ELb0ELb0EEENS1_21CollectiveEpilogueFwdINS6_IJSA_SC_SB_EEES9_SE_SG_Li256ELb1ELb1ELb0ELb0EEENS1_36VarlenDynamicPersistentTileSchedulerILi128ELi80ELi256ELi128ELb0ELb1ELb1ELb0ELb1ELb1EEEEEEEEEvNT_6ParamsE,"aw",@nobits
	.sectionflags	@""
	.align	16
	.zero		1024


//--------------------- .nv.shared._ZN7cutlass13device_kernelIN5flash11enable_sm90INS1_16FlashAttnFwdSm90INS1_25CollectiveMainloopFwdSm90ILi2EN4cute5tupleIJNS5_1CILi1EEES8_S8_EEENS6_IJNS7_ILi128EEENS7_ILi80EEENS7_ILi256EEEEEELi256ENS_6half_tEfNS_4arch4Sm90ELb0ELb0ELb1ELb1ELb0ELb1ELb0ELb1ELb1ELb1ELb0ELb0EEENS1_21CollectiveEpilogueFwdINS6_IJSA_SC_SB_EEES9_SE_SG_Li256ELb1ELb1ELb0ELb0EEENS1_36VarlenDynamicPersistentTileSchedulerILi128ELi80ELi256ELi128ELb0ELb1ELb1ELb0ELb1ELb1EEEEEEEEEvNT_6ParamsE --------------------------
	.section	.nv.shared._ZN7cutlass13device_kernelIN5flash11enable_sm90INS1_16FlashAttnFwdSm90INS1_25CollectiveMainloopFwdSm90ILi2EN4cute5tupleIJNS5_1CILi1EEES8_S8_EEENS6_IJNS7_ILi128EEENS7_ILi80EEENS7_ILi256EEEEEELi256ENS_6half_tEfNS_4arch4Sm90ELb0ELb0ELb1ELb1ELb0ELb1ELb0ELb1ELb1ELb1ELb0ELb0EEENS1_21CollectiveEpilogueFwdINS6_IJSA_SC_SB_EEES9_SE_SG_Li256ELb1ELb1ELb0ELb0EEENS1_36VarlenDynamicPersistentTileSchedulerILi128ELi80ELi256ELi128ELb0ELb1ELb1ELb0ELb1ELb1EEEEEEEEEvNT_6ParamsE,"aw",@nobits
	.sectionflags	@""
	.align	16
	.zero		1024


//--------------------- .nv.shared._ZN7cutlass13device_kernelIN5flash11enable_sm90INS1_16FlashAttnFwdSm90INS1_25CollectiveMainloopFwdSm90ILi2EN4cute5tupleIJNS5_1CILi1EEES8_S8_EEENS6_IJNS7_ILi128EEENS7_ILi64EEENS7_ILi256EEEEEELi256ENS_6half_tEfNS_4arch4Sm90ELb0ELb1ELb1ELb0ELb0ELb0ELb0ELb1ELb1ELb1ELb0ELb0EEENS1_21CollectiveEpilogueFwdINS6_IJSA_SC_SB_EEES9_SE_SG_Li256ELb0ELb1ELb0ELb0EEENS1_30DynamicPersistentTileSchedulerILi256ELi128ELb0ELb1ELb1EEEEEEEEEvNT_6ParamsE --------------------------
	.section	.nv.shared._ZN7cutlass13device_kernelIN5flash11enable_sm90INS1_16FlashAttnFwdSm90INS1_25CollectiveMainloopFwdSm90ILi2EN4cute5tupleIJNS5_1CILi1EEES8_S8_EEENS6_IJNS7_ILi128EEENS7_ILi64EEENS7_ILi256EEEEEELi256ENS_6half_tEfNS_4arch4Sm90ELb0ELb1ELb1ELb0ELb0ELb0ELb0ELb1ELb1ELb1ELb0ELb0EEENS1_21CollectiveEpilogueFwdINS6_IJSA_SC_SB_EEES9_SE_SG_Li256ELb0ELb1ELb0ELb0EEENS1_30DynamicPersistentTileSchedulerILi256ELi128ELb0ELb1ELb1EEEEEEEEEvNT_6ParamsE,"aw",@nobits
	.sectionflags	@""
	.align	16
	.zero		1024


//--------------------- .nv.shared._ZN7cutlass13device_kernelIN5flash11enable_sm90INS1_16FlashAttnFwdSm90INS1_25CollectiveMainloopFwdSm90ILi2EN4cute5tupleIJNS5_1CILi1EEES8_S8_EEENS6_IJNS7_ILi128EEENS7_ILi64EEENS7_ILi256EEEEEELi256ENS_6half_tEfNS_4arch4Sm90ELb0ELb1ELb1ELb1ELb0ELb0ELb0ELb1ELb1ELb1ELb0ELb0EEENS1_21CollectiveEpilogueFwdINS6_IJSA_SC_SB_EEES9_SE_SG_Li256ELb1ELb1ELb0ELb0EEENS1_36VarlenDynamicPersistentTileSchedulerILi128ELi64ELi256ELi128ELb0ELb1ELb1ELb1ELb0ELb1EEEEEEEEEvNT_6ParamsE --------------------------
	.section	.nv.shared._ZN7cutlass13device_kernelIN5flash11enable_sm90INS1_16FlashAttnFwdSm90INS1_25CollectiveMainloopFwdSm90ILi2EN4cute5tupleIJNS5_1CILi1EEES8_S8_EEENS6_IJNS7_ILi128EEENS7_ILi64EEENS7_ILi256EEEEEELi256ENS_6half_tEfNS_4arch4Sm90ELb0ELb1ELb1ELb1ELb0ELb0ELb0ELb1ELb1ELb1ELb0ELb0EEENS1_21CollectiveEpilogueFwdINS6_IJSA_SC_SB_EEES9_SE_SG_Li256ELb1ELb1ELb0ELb0EEENS1_36VarlenDynamicPersistentTileSchedulerILi128ELi64ELi256ELi128ELb0ELb1ELb1ELb1ELb0ELb1EEEEEEEEEvNT_6ParamsE,"aw",@nobits
	.sectionflags	@""
	.align	16
	.zero		1024


//--------------------- .nv.shared._ZN7cutlass13device_kernelIN5flash11enable_sm90INS1_16FlashAttnFwdSm90INS1_25CollectiveMainloopFwdSm90ILi2EN4cute5tupleIJNS5_1CILi1EEES8_S8_EEENS6_IJNS7_ILi128EEENS7_ILi64EEENS7_ILi256EEEEEELi256ENS_6half_tEfNS_4arch4Sm90ELb0ELb1ELb1ELb1ELb0ELb1ELb0ELb1ELb1ELb1ELb0ELb0EEENS1_21CollectiveEpilogueFwdINS6_IJSA_SC_SB_EEES9_SE_SG_Li256ELb1ELb1ELb0ELb0EEENS1_36VarlenDynamicPersistentTileSchedulerILi128ELi64ELi256ELi128ELb0ELb1ELb1ELb1ELb0ELb1EEEEEEEEEvNT_6ParamsE --------------------------
	.section	.nv.shared._ZN7cutlass13device_kernelIN5flash11enable_sm90INS1_16FlashAttnFwdSm90INS1_25CollectiveMainloopFwdSm90ILi2EN4cute5tupleIJNS5_1CILi1EEES8_S8_EEENS6_IJNS7_ILi128EEENS7_ILi64EEENS7_ILi256EEEEEELi256ENS_6half_tEfNS_4arch4Sm90ELb0ELb1ELb1ELb1ELb0ELb1ELb0ELb1ELb1ELb1ELb0ELb0EEENS1_21CollectiveEpilogueFwdINS6_IJSA_SC_SB_EEES9_SE_SG_Li256ELb1ELb1ELb0ELb0EEENS1_36VarlenDynamicPersistentTileSchedulerILi128ELi64ELi256ELi128ELb0ELb1ELb1ELb1ELb0ELb1EEEEEEEEEvNT_6ParamsE,"aw",@nobits
	.sectionflags	@""
	.align	16
	.zero		1024


//--------------------- .nv.shared._ZN7cutlass13device_kernelIN5flash11enable_sm90INS1_16FlashAttnFwdSm90INS1_25CollectiveMainloopFwdSm90ILi2EN4cute5tupleIJNS5_1CILi1EEES8_S8_EEENS6_IJNS7_ILi128EEENS7_ILi80EEENS7_ILi256EEEEEELi256ENS_6half_tEfNS_4arch4Sm90ELb1ELb0ELb1ELb0ELb0ELb0ELb0ELb1ELb1ELb1ELb0ELb0EEENS1_21CollectiveEpilogueFwdINS6_IJSA_SC_SB_EEES9_SE_SG_Li256ELb0ELb1ELb0ELb0EEENS1_30DynamicPersistentTileSchedulerILi256ELi128ELb0ELb1ELb1EEEEEEEEEvNT_6ParamsE --------------------------
	.section	.nv.shared._ZN7cutlass13device_kernelIN5flash11enable_sm90INS1_16FlashAttnFwdSm90INS1_25CollectiveMainloopFwdSm90ILi2EN4cute5tupleIJNS5_1CILi1EEES8_S8_EEENS6_IJNS7_ILi128EEENS7_ILi80EEENS7_ILi256EEEEEELi256ENS_6half_tEfNS_4arch4Sm90ELb1ELb0ELb1ELb0ELb0ELb0ELb0ELb1ELb1ELb1ELb0ELb0EEENS1_21CollectiveEpilogueFwdINS6_IJSA_SC_SB_EEES9_SE_SG_Li256ELb0ELb1ELb0ELb0EEENS1_30DynamicPersistentTileSchedulerILi256ELi128ELb0ELb1ELb1EEEEEEEEEvNT_6ParamsE,"aw",@nobits
	.sectionflags	@""
	.align	16
	.zero		1024


//--------------------- .nv.shared._ZN7cutlass13device_kernelIN5flash11enable_sm90INS1_16FlashAttnFwdSm90INS1_25CollectiveMainloopFwdSm90ILi2EN4cute5tupleIJNS5_1CILi1EEES8_S8_EEENS6_IJNS7_ILi128EEENS7_ILi80EEENS7_ILi256EEEEEELi256ENS_6half_tEfNS_4arch4Sm90ELb1ELb0ELb1ELb1ELb0ELb0ELb0ELb1ELb1ELb1ELb0ELb0EEENS1_21CollectiveEpilogueFwdINS6_IJSA_SC_SB_EEES9_SE_SG_Li256ELb1ELb1ELb0ELb0EEENS1_36VarlenDynamicPersistentTileSchedulerILi128ELi80ELi256ELi128ELb0ELb1ELb1ELb1ELb1ELb1EEEEEEEEEvNT_6ParamsE --------------------------
	.section	.nv.shared._ZN7cutlass13device_kernelIN5flash11enable_sm90INS1_16FlashAttnFwdSm90INS1_25CollectiveMainloopFwdSm90ILi2EN4cute5tupleIJNS5_1CILi1EEES8_S8_EEENS6_IJNS7_ILi128EEENS7_ILi80EEENS7_ILi256EEEEEELi256ENS_6half_tEfNS_4arch4Sm90ELb1ELb0ELb1ELb1ELb0ELb0ELb0ELb1ELb1ELb1ELb0ELb0EEENS1_21CollectiveEpilogueFwdINS6_IJSA_SC_SB_EEES9_SE_SG_Li256ELb1ELb1ELb0ELb0EEENS1_36VarlenDynamicPersistentTileSchedulerILi128ELi80ELi256ELi128ELb0ELb1ELb1ELb1ELb1ELb1EEEEEEEEEvNT_6ParamsE,"aw",@nobits
	.sectionflags	@""
	.align	16
	.zero		1024


//--------------------- .nv.shared._ZN7cutlass13device_kernelIN5flash11enable_sm90INS1_16FlashAttnFwdSm90INS1_25CollectiveMainloopFwdSm90ILi2EN4cute5tupleIJNS5_1CILi1EEES8_S8_EEENS6_IJNS7_ILi128EEENS7_ILi80EEENS7_ILi256EEEEEELi256ENS_6half_tEfNS_4arch4Sm90ELb1ELb0ELb1ELb1ELb0ELb1ELb0ELb1ELb1ELb1ELb0ELb0EEENS1_21CollectiveEpilogueFwdINS6_IJSA_SC_SB_EEES9_SE_SG_Li256ELb1ELb1ELb0ELb0EEENS1_36VarlenDynamicPersistentTileSchedulerILi128ELi80ELi256ELi128ELb0ELb1ELb1ELb1ELb1ELb1EEEEEEEEEvNT_6ParamsE --------------------------
	.section	.nv.shared._ZN7cutlass13device_kernelIN5flash11enable_sm90INS1_16FlashAttnFwdSm90INS1_25CollectiveMainloopFwdSm90ILi2EN4cute5tupleIJNS5_1CILi1EEES8_S8_EEENS6_IJNS7_ILi128EEENS7_ILi80EEENS7_ILi256EEEEEELi256ENS_6half_tEfNS_4arch4Sm90ELb1ELb0ELb1ELb1ELb0ELb1ELb0ELb1ELb1ELb1ELb0ELb0EEENS1_21CollectiveEpilogueFwdINS6_IJSA_SC_SB_EEES9_SE_SG_Li256ELb1ELb1ELb0ELb0EEENS1_36VarlenDynamicPersistentTileSchedulerILi128ELi80ELi256ELi128ELb0ELb1ELb1ELb1ELb1ELb1EEEEEEEEEvNT_6ParamsE,"aw",@nobits
	.sectionflags	@""
	.align	16
	.zero		1024


//--------------------- .nv.shared._ZN7cutlass13device_kernelIN5flash11enable_sm90INS1_16FlashAttnFwdSm90INS1_25CollectiveMainloopFwdSm90ILi2EN4cute5tupleIJNS5_1CILi1EEES8_S8_EEENS6_IJNS7_ILi128EEENS7_ILi112EEENS7_ILi192EEEEEELi192ENS_6half_tEfNS_4arch4Sm90ELb0ELb0ELb1ELb0ELb0ELb0ELb0ELb1ELb1ELb1ELb0ELb0EEENS1_21CollectiveEpilogueFwdINS6_IJSA_SC_SB_EEES9_SE_SG_Li256ELb0ELb1ELb0ELb0EEENS1_29StaticPersistentTileSchedulerILb0EEEEEEEEEvNT_6ParamsE --------------------------
	.section	.nv.shared._ZN7cutlass13device_kernelIN5flash11enable_sm90INS1_16FlashAttnFwdSm90INS1_25CollectiveMainloopFwdSm90ILi2EN4cute5tupleIJNS5_1CILi1EEES8_S8_EEENS6_IJNS7_ILi128EEENS7_ILi112EEENS7_ILi192EEEEEELi192ENS_6half_tEfNS_4arch4Sm90ELb0ELb0ELb1ELb0ELb0ELb0ELb0ELb1ELb1ELb1ELb0ELb0EEENS1_21CollectiveEpilogueFwdINS6_IJSA_SC_SB_EEES9_SE_SG_Li256ELb0ELb1ELb0ELb0EEENS1_29StaticPersistentTileSchedulerILb0EEEEEEEEEvNT_6ParamsE,"aw",@nobits
	.sectionflags	@""
	.align	16
	.zero		1024


//--------------------- .nv.shared._ZN7cutlass13device_kernelIN5flash11enable_sm90INS1_16FlashAttnFwdSm90INS1_25CollectiveMainloopFwdSm90ILi2EN4cute5tupleIJNS5_1CILi2EEENS7_ILi1EEES9_EEENS6_IJNS7_ILi128EEENS7_ILi112EEENS7_ILi192EEEEEELi192ENS_6half_tEfNS_4arch4Sm90ELb0ELb0ELb1ELb0ELb0ELb0ELb0ELb1ELb1ELb1ELb0ELb0EEENS1_21CollectiveEpilogueFwdINS6_IJSB_SD_SC_EEESA_SF_SH_Li256ELb0ELb1ELb0ELb0EEENS1_29StaticPersistentTileSchedulerILb0EEEEEEEEEvNT_6ParamsE --------------------------
	.section	.nv.shared._ZN7cutlass13device_kernelIN5flash11enable_sm90INS1_16FlashAttnFwdSm90INS1_25CollectiveMainloopFwdSm90ILi2EN4cute5tupleIJNS5_1CILi2EEENS7_ILi1EEES9_EEENS6_IJNS7_ILi128EEENS7_ILi112EEENS7_ILi192EEEEEELi192ENS_6half_tEfNS_4arch4Sm90ELb0ELb0ELb1ELb0ELb0ELb0ELb0ELb1ELb1ELb1ELb0ELb0EEENS1_21CollectiveEpilogueFwdINS6_IJSB_SD_SC_EEESA_SF_SH_Li256ELb0ELb1ELb0ELb0EEENS1_29StaticPersistentTileSchedulerILb0EEEEEEEEEvNT_6ParamsE,"aw",@nobits
	.sectionflags	@""
	.align	16
	.zero		1024


//--------------------- .nv.shared._ZN7cutlass13device_kernelIN5flash11enable_sm90INS1_16FlashAttnFwdSm90INS1_25CollectiveMainloopFwdSm90ILi2EN4cute5tupleIJNS5_1CILi1EEES8_S8_EEENS6_IJNS7_ILi128EEENS7_ILi112EEENS7_ILi192EEEEEELi192ENS_6half_tEfNS_4arch4Sm90ELb0ELb0ELb1ELb1ELb0ELb0ELb0ELb1ELb1ELb1ELb0ELb0EEENS1_21CollectiveEpilogueFwdINS6_IJSA_SC_SB_EEES9_SE_SG_Li256ELb1ELb1ELb0ELb0EEENS1_36VarlenDynamicPersistentTileSchedulerILi128ELi112ELi256ELi128ELb0ELb1ELb1ELb0ELb1ELb1EEEEEEEEEvNT_6ParamsE --------------------------
	.section	.nv.shared._ZN7cutlass13device_kernelIN5flash11enable_sm90INS1_16FlashAttnFwdSm90INS1_25CollectiveMainloopFwdSm90ILi2EN4cute5tupleIJNS5_1CILi1EEES8_S8_EEENS6_IJNS7_ILi128EEENS7_ILi112EEENS7_ILi192EEEEEELi192ENS_6half_tEfNS_4arch4Sm90ELb0ELb0ELb1ELb1ELb0ELb0ELb0ELb1ELb1ELb1ELb0ELb0EEENS1_21CollectiveEpilogueFwdINS6_IJSA_SC_SB_EEES9_SE_SG_Li256ELb1ELb1ELb0ELb0EEENS1_36VarlenDynamicPersistentTileSchedulerILi128ELi112ELi256ELi128ELb0ELb1ELb1ELb0ELb1ELb1EEEEEEEEEvNT_6ParamsE,"aw",@nobits
	.sectionflags	@""
	.align	16
	.zero		1024


//--------------------- .nv.shared._ZN7cutlass13device_kernelIN5flash11enable_sm90INS1_16FlashAttnFwdSm90INS1_25CollectiveMainloopFwdSm90ILi2EN4cute5tupleIJNS5_1CILi1EEES8_S8_EEENS6_IJNS7_ILi128EEENS7_ILi112EEENS7_ILi192EEEEEELi192ENS_6half_tEfNS_4arch4Sm90ELb0ELb0ELb1ELb1ELb0ELb1ELb0ELb1ELb1ELb1ELb0ELb0EEENS1_21CollectiveEpilogueFwdINS6_IJSA_SC_SB_EEES9_SE_SG_Li256ELb1ELb1ELb0ELb0EEENS1_36VarlenDynamicPersistentTileSchedulerILi128ELi112ELi256ELi128ELb0ELb1ELb1ELb0ELb1ELb1EEEEEEEEEvNT_6ParamsE --------------------------
	.section	.nv.shared._ZN7cutlass13device_kernelIN5flash11enable_sm90INS1_16FlashAttnFwdSm90INS1_25CollectiveMainloopFwdSm90ILi2EN4cute5tupleIJNS5_1CILi1EEES8_S8_EEENS6_IJNS7_ILi128EEENS7_ILi112EEENS7_ILi192EEEEEELi192ENS_6half_tEfNS_4arch4Sm90ELb0ELb0ELb1ELb1ELb0ELb1ELb0ELb1ELb1ELb1ELb0ELb0EEENS1_21CollectiveEpilogueFwdINS6_IJSA_SC_SB_EEES9_SE_SG_Li256ELb1ELb1ELb0ELb0EEENS1_36VarlenDynamicPersistentTileSchedulerILi128ELi112ELi256ELi128ELb0ELb1ELb1ELb0ELb1ELb1EEEEEEEEEvNT_6ParamsE,"aw",@nobits
	.sectionflags	@""
	.align	16
	.zero		1024


//--------------------- .nv.shared._ZN7cutlass13device_kernelIN5flash11enable_sm90INS1_16FlashAttnFwdSm90INS1_25CollectiveMainloopFwdSm90ILi2EN4cute5tupleIJNS5_1CILi1EEES8_S8_EEENS6_IJNS7_ILi128EEENS7_ILi96EEENS7_ILi192EEEEEELi192ENS_6half_tEfNS_4arch4Sm90ELb0ELb1ELb1ELb0ELb0ELb0ELb0ELb1ELb1ELb1ELb0ELb0EEENS1_21CollectiveEpilogueFwdINS6_IJSA_SC_SB_EEES9_SE_SG_Li256ELb0ELb1ELb0ELb0EEENS1_30DynamicPersistentTileSchedulerILi256ELi128ELb0ELb1ELb1EEEEEEEEEvNT_6ParamsE --------------------------
	.section	.nv.shared._ZN7cutlass13device_kernelIN5flash11enable_sm90INS1_16FlashAttnFwdSm90INS1_25CollectiveMainloopFwdSm90ILi2EN4cute5tupleIJNS5_1CILi1EEES8_S8_EEENS6_IJNS7_ILi128EEENS7_ILi96EEENS7_ILi192EEEEEELi192ENS_6half_tEfNS_4arch4Sm90ELb0ELb1ELb1ELb0ELb0ELb0ELb0ELb1ELb1ELb1ELb0ELb0EEENS1_21CollectiveEpilogueFwdINS6_IJSA_SC_SB_EEES9_SE_SG_Li256ELb0ELb1ELb0ELb0EEENS1_30DynamicPersistentTileSchedulerILi256ELi128ELb0ELb1ELb1EEEEEEEEEvNT_6ParamsE,"aw",@nobits
	.sectionflags	@""
	.align	16
	.zero		1024


//--------------------- .nv.shared._ZN7cutlass13device_kernelIN5flash11enable_sm90INS1_16FlashAttnFwdSm90INS1_25CollectiveMainloopFwdSm90ILi2EN4cute5tupleIJNS5_1CILi1EEES8_S8_EEENS6_IJNS7_ILi128EEENS7_ILi96EEENS7_ILi192EEEEEELi192ENS_6half_tEfNS_4arch4Sm90ELb0ELb1ELb1ELb1ELb0ELb0ELb0ELb1ELb1ELb1ELb0ELb0EEENS1_21CollectiveEpilogueFwdINS6_IJSA_SC_SB_EEES9_SE_SG_Li256ELb1ELb1ELb0ELb0EEENS1_36VarlenDynamicPersistentTileSchedulerILi128ELi96ELi256ELi128ELb0ELb1ELb1ELb1ELb0ELb1EEEEEEEEEvNT_6ParamsE --------------------------
	.section	.nv.shared._ZN7cutlass13device_kernelIN5flash11enable_sm90INS1_16FlashAttnFwdSm90INS1_25CollectiveMainloopFwdSm90ILi2EN4cute5tupleIJNS5_1CILi1EEES8_S8_EEENS6_IJNS7_ILi128EEENS7_ILi96EEENS7_ILi192EEEEEELi192ENS_6half_tEfNS_4arch4Sm90ELb0ELb1ELb1ELb1ELb0ELb0ELb0ELb1ELb1ELb1ELb0ELb0EEENS1_21CollectiveEpilogueFwdINS6_IJSA_SC_SB_EEES9_SE_SG_Li256ELb1ELb1ELb0ELb0EEENS1_36VarlenDynamicPersistentTileSchedulerILi128ELi96ELi256ELi128ELb0ELb1ELb1ELb1ELb0ELb1EEEEEEEEEvNT_6ParamsE,"aw",@nobits
	.sectionflags	@""
	.align	16
	.zero		1024


//--------------------- .nv.shared._ZN7cutlass13device_kernelIN5flash11enable_sm90INS1_16FlashAttnFwdSm90INS1_25CollectiveMainloopFwdSm90ILi2EN4cute5tupleIJNS5_1CILi1EEES8_S8_EEENS6_IJNS7_ILi128EEENS7_ILi96EEENS7_ILi192EEEEEELi192ENS_6half_tEfNS_4arch4Sm90ELb0ELb1ELb1ELb1ELb0ELb1ELb0ELb1ELb1ELb1ELb0ELb0EEENS1_21CollectiveEpilogueFwdINS6_IJSA_SC_SB_EEES9_SE_SG_Li256ELb1ELb1ELb0ELb0EEENS1_36VarlenDynamicPersistentTileSchedulerILi128ELi96ELi256ELi128ELb0ELb1ELb1ELb1ELb0ELb1EEEEEEEEEvNT_6ParamsE --------------------------
	.section	.nv.shared._ZN7cutlass13device_kernelIN5flash11enable_sm90INS1_16FlashAttnFwdSm90INS1_25CollectiveMainloopFwdSm90ILi2EN4cute5tupleIJNS5_1CILi1EEES8_S8_EEENS6_IJNS7_ILi128EEENS7_ILi96EEENS7_ILi192EEEEEELi192ENS_6half_tEfNS_4arch4Sm90ELb0ELb1ELb1ELb1ELb0ELb1ELb0ELb1ELb1ELb1ELb0ELb0EEENS1_21CollectiveEpilogueFwdINS6_IJSA_SC_SB_EEES9_SE_SG_Li256ELb1ELb1ELb0ELb0EEENS1_36VarlenDynamicPersistentTileSchedulerILi128ELi96ELi256ELi128ELb0ELb1ELb1ELb1ELb0ELb1EEEEEEEEEvNT_6ParamsE,"aw",@nobits
	.sectionflags	@""
	.align	16
	.zero		1024


//--------------------- .nv.shared._ZN7cutlass13device_kernelIN5flash11enable_sm90INS1_16FlashAttnFwdSm90INS1_25CollectiveMainloopFwdSm90ILi2EN4cute5tupleIJNS5_1CILi1EEES8_S8_EEENS6_IJNS7_ILi128EEENS7_ILi112EEENS7_ILi192EEEEEELi192ENS_6half_tEfNS_4arch4Sm90ELb1ELb0ELb1ELb0ELb0ELb0ELb0ELb1ELb1ELb1ELb0ELb0EEENS1_21CollectiveEpilogueFwdINS6_IJSA_SC_SB_EEES9_SE_SG_Li256ELb0ELb1ELb0ELb0EEENS1_30DynamicPersistentTileSchedulerILi256ELi128ELb0ELb1ELb1EEEEEEEEEvNT_6ParamsE --------------------------
	.section	.nv.shared._ZN7cutlass13device_kernelIN5flash11enable_sm90INS1_16FlashAttnFwdSm90INS1_25CollectiveMainloopFwdSm90ILi2EN4cute5tupleIJNS5_1CILi1EEES8_S8_EEENS6_IJNS7_ILi128EEENS7_ILi112EEENS7_ILi192EEEEEELi192ENS_6half_tEfNS_4arch4Sm90ELb1ELb0ELb1ELb0ELb0ELb0ELb0ELb1ELb1ELb1ELb0ELb0EEENS1_21CollectiveEpilogueFwdINS6_IJSA_SC_SB_EEES9_SE_SG_Li256ELb0ELb1ELb0ELb0EEENS1_30DynamicPersistentTileSchedulerILi256ELi128ELb0ELb1ELb1EEEEEEEEEvNT_6ParamsE,"aw",@nobits
	.sectionflags	@""
	.align	16
	.zero		1024


//--------------------- .nv.shared._ZN7cutlass13device_kernelIN5flash11enable_sm90INS1_16FlashAttnFwdSm90INS1_25CollectiveMainloopFwdSm90ILi2EN4cute5tupleIJNS5_1CILi1EEES8_S8_EEENS6_IJNS7_ILi128EEENS7_ILi112EEENS7_ILi192EEEEEELi192ENS_6half_tEfNS_4arch4Sm90ELb1ELb0ELb1ELb1ELb0ELb0ELb0ELb1ELb1ELb1ELb0ELb0EEENS1_21CollectiveEpilogueFwdINS6_IJSA_SC_SB_EEES9_SE_SG_Li256ELb1ELb1ELb0ELb0EEENS1_36VarlenDynamicPersistentTileSchedulerILi128ELi112ELi256ELi128ELb0ELb1ELb1ELb1ELb1ELb1EEEEEEEEEvNT_6ParamsE --------------------------
	.section	.nv.shared._ZN7cutlass13device_kernelIN5flash11enable_sm90INS1_16FlashAttnFwdSm90INS1_25CollectiveMainloopFwdSm90ILi2EN4cute5tupleIJNS5_1CILi1EEES8_S8_EEENS6_IJNS7_ILi128EEENS7_ILi112EEENS7_ILi192EEEEEELi192ENS_6half_tEfNS_4arch4Sm90ELb1ELb0ELb1ELb1ELb0ELb0ELb0ELb1ELb1ELb1ELb0ELb0EEENS1_21CollectiveEpilogueFwdINS6_IJSA_SC_SB_EEES9_SE_SG_Li256ELb1ELb1ELb0ELb0EEENS1_36VarlenDynamicPersistentTileSchedulerILi128ELi112ELi256ELi128ELb0ELb1ELb1ELb1ELb1ELb1EEEEEEEEEvNT_6ParamsE,"aw",@nobits
	.sectionflags	@""
	.align	16
	.zero		1024


//--------------------- .nv.shared._ZN7cutlass13device_kernelIN5flash11enable_sm90INS1_16FlashAttnFwdSm90INS1_25CollectiveMainloopFwdSm90ILi2EN4cute5tupleIJNS5_1CILi1EEES8_S8_EEENS6_IJNS7_ILi128EEENS7_ILi112EEENS7_ILi192EEEEEELi192ENS_6half_tEfNS_4arch4Sm90ELb1ELb0ELb1ELb1ELb0ELb1ELb0ELb1ELb1ELb1ELb0ELb0EEENS1_21CollectiveEpilogueFwdINS6_IJSA_SC_SB_EEES9_SE_SG_Li256ELb1ELb1ELb0ELb0EEENS1_36VarlenDynamicPersistentTileSchedulerILi128ELi112ELi256ELi128ELb0ELb1ELb1ELb1ELb1ELb1EEEEEEEEEvNT_6ParamsE --------------------------
	.section	.nv.shared._ZN7cutlass13device_kernelIN5flash11enable_sm90INS1_16FlashAttnFwdSm90INS1_25CollectiveMainloopFwdSm90ILi2EN4cute5tupleIJNS5_1CILi1EEES8_S8_EEENS6_IJNS7_ILi128EEENS7_ILi112EEENS7_ILi192EEEEEELi192ENS_6half_tEfNS_4arch4Sm90ELb1ELb0ELb1ELb1ELb0ELb1ELb0ELb1ELb1ELb1ELb0ELb0EEENS1_21CollectiveEpilogueFwdINS6_IJSA_SC_SB_EEES9_SE_SG_Li256ELb1ELb1ELb0ELb0EEENS1_36VarlenDynamicPersistentTileSchedulerILi128ELi112ELi256ELi128ELb0ELb1ELb1ELb1ELb1ELb1EEEEEEEEEvNT_6ParamsE,"aw",@nobits
	.sectionflags	@""
	.align	16
	.zero		1024


//--------------------- .nv.shared._ZN7cutlass13device_kernelIN5flash11enable_sm90INS1_16FlashAttnFwdSm90INS1_25CollectiveMainloopFwdSm90ILi2EN4cute5tupleIJNS5_1CILi1EEES8_S8_EEENS6_IJNS7_ILi128EEENS7_ILi176EEESA_EEELi128ENS_6half_tEfNS_4arch4Sm90ELb0ELb0ELb1ELb0ELb0ELb0ELb0ELb1ELb1ELb1ELb0ELb0EEENS1_21CollectiveEpilogueFwdINS6_IJSA_SA_SB_EEES9_SD_SF_Li256ELb0ELb1ELb0ELb0EEENS1_29StaticPersistentTileSchedulerILb0EEEEEEEEEvNT_6ParamsE --------------------------
	.section	.nv.shared._ZN7cutlass13device_kernelIN5flash11enable_sm90INS1_16FlashAttnFwdSm90INS1_25CollectiveMainloopFwdSm90ILi2EN4cute5tupleIJNS5_1CILi1EEES8_S8_EEENS6_IJNS7_ILi128EEENS7_ILi176EEESA_EEELi128ENS_6half_tEfNS_4arch4Sm90ELb0ELb0ELb1ELb0ELb0ELb0ELb0ELb1ELb1ELb1ELb0ELb0EEENS1_21CollectiveEpilogueFwdINS6_IJSA_SA_SB_EEES9_SD_SF_Li256ELb0ELb1ELb0ELb0EEENS1_29StaticPersistentTileSchedulerILb0EEEEEEEEEvNT_6ParamsE,"aw",@nobits
	.sectionflags	@""
	.align	16
	.zero		1024


//--------------------- .nv.shared._ZN7cutlass13device_kernelIN5flash11enable_sm90INS1_16FlashAttnFwdSm90INS1_25CollectiveMainloopFwdSm90ILi2EN4cute5tupleIJNS5_1CILi2EEENS7_ILi1EEES9_EEENS6_IJNS7_ILi128EEENS7_ILi176EEESB_EEELi128ENS_6half_tEfNS_4arch4Sm90ELb0ELb0ELb1ELb0ELb0ELb0ELb0ELb1ELb1ELb1ELb0ELb0EEENS1_21CollectiveEpilogueFwdINS6_IJSB_SB_SC_EEESA_SE_SG_Li256ELb0ELb1ELb0ELb0EEENS1_29StaticPersistentTileSchedulerILb0EEEEEEEEEvNT_6ParamsE --------------------------
	.section	.nv.shared._ZN7cutlass13device_kernelIN5flash11enable_sm90INS1_16FlashAttnFwdSm90INS1_25CollectiveMainloopFwdSm90ILi2EN4cute5tupleIJNS5_1CILi2EEENS7_ILi1EEES9_EEENS6_IJNS7_ILi128EEENS7_ILi176EEESB_EEELi128ENS_6half_tEfNS_4arch4Sm90ELb0ELb0ELb1ELb0ELb0ELb0ELb0ELb1ELb1ELb1ELb0ELb0EEENS1_21CollectiveEpilogueFwdINS6_IJSB_SB_SC_EEESA_SE_SG_Li256ELb0ELb1ELb0ELb0EEENS1_29StaticPersistentTileSchedulerILb0EEEEEEEEEvNT_6ParamsE,"aw",@nobits
	.sectionflags	@""
	.align	16
	.zero		1024


//--------------------- .nv.shared._ZN7cutlass13device_kernelIN5flash11enable_sm90INS1_16FlashAttnFwdSm90INS1_25CollectiveMainloopFwdSm90ILi2EN4cute5tupleIJNS5_1CILi1EEES8_S8_EEENS6_IJNS7_ILi128EEENS7_ILi176EEESA_EEELi128ENS_6half_tEfNS_4arch4Sm90ELb0ELb0ELb1ELb1ELb0ELb0ELb0ELb1ELb1ELb1ELb0ELb0EEENS1_21CollectiveEpilogueFwdINS6_IJSA_SA_SB_EEES9_SD_SF_Li256ELb1ELb1ELb0ELb0EEENS1_36VarlenDynamicPersistentTileSchedulerILi128ELi176ELi256ELi128ELb0ELb1ELb1ELb0ELb1ELb1EEEEEEEEEvNT_6ParamsE --------------------------
	.section	.nv.shared._ZN7cutlass13device_kernelIN5flash11enable_sm90INS1_16FlashAttnFwdSm90INS1_25CollectiveMainloopFwdSm90ILi2EN4cute5tupleIJNS5_1CILi1EEES8_S8_EEENS6_IJNS7_ILi128EEENS7_ILi176EEESA_EEELi128ENS_6half_tEfNS_4arch4Sm90ELb0ELb0ELb1ELb1ELb0ELb0ELb0ELb1ELb1ELb1ELb0ELb0EEENS1_21CollectiveEpilogueFwdINS6_IJSA_SA_SB_EEES9_SD_SF_Li256ELb1ELb1ELb0ELb0EEENS1_36VarlenDynamicPersistentTileSchedulerILi128ELi176ELi256ELi128ELb0ELb1ELb1ELb0ELb1ELb1EEEEEEEEEvNT_6ParamsE,"aw",@nobits
	.sectionflags	@""
	.align	16
	.zero		1024


//--------------------- .nv.shared._ZN7cutlass13device_kernelIN5flash11enable_sm90INS1_16FlashAttnFwdSm90INS1_25CollectiveMainloopFwdSm90ILi2EN4cute5tupleIJNS5_1CILi1EEES8_S8_EEENS6_IJNS7_ILi128EEENS7_ILi176EEESA_EEELi128ENS_6half_tEfNS_4arch4Sm90ELb0ELb0ELb1ELb1ELb0ELb1ELb0ELb1ELb1ELb1ELb0ELb0EEENS1_21CollectiveEpilogueFwdINS6_IJSA_SA_SB_EEES9_SD_SF_Li256ELb1ELb1ELb0ELb0EEENS1_36VarlenDynamicPersistentTileSchedulerILi128ELi176ELi256ELi128ELb0ELb1ELb1ELb0ELb1ELb1EEEEEEEEEvNT_6ParamsE --------------------------
	.section	.nv.shared._ZN7cutlass13device_kernelIN5flash11enable_sm90INS1_16FlashAttnFwdSm90INS1_25CollectiveMainloopFwdSm90ILi2EN4cute5tupleIJNS5_1CILi1EEES8_S8_EEENS6_IJNS7_ILi128EEENS7_ILi176EEESA_EEELi128ENS_6half_tEfNS_4arch4Sm90ELb0ELb0ELb1ELb1ELb0ELb1ELb0ELb1ELb1ELb1ELb0ELb0EEENS1_21CollectiveEpilogueFwdINS6_IJSA_SA_SB_EEES9_SD_SF_Li256ELb1ELb1ELb0ELb0EEENS1_36VarlenDynamicPersistentTileSchedulerILi128ELi176ELi256ELi128ELb0ELb1ELb1ELb0ELb1ELb1EEEEEEEEEvNT_6ParamsE,"aw",@nobits
	.sectionflags	@""
	.align	16
	.zero		1024


//--------------------- .nv.shared._ZN7cutlass13device_kernelIN5flash11enable_sm90INS1_16FlashAttnFwdSm90INS1_25CollectiveMainloopFwdSm90ILi2EN4cute5tupleIJNS5_1CILi1EEES8_S8_EEENS6_IJNS7_ILi128EEESA_SA_EEELi128ENS_6half_tEfNS_4arch4Sm90ELb0ELb1ELb1ELb0ELb0ELb0ELb0ELb1ELb1ELb1ELb0ELb0EEENS1_21CollectiveEpilogueFwdISB_S9_SC_SE_Li256ELb0ELb1ELb0ELb0EEENS1_30DynamicPersistentTileSchedulerILi256ELi128ELb0ELb1ELb1EEEEEEEEEvNT_6ParamsE --------------------------
	.section	.nv.shared._ZN7cutlass13device_kernelIN5flash11enable_sm90INS1_16FlashAttnFwdSm90INS1_25CollectiveMainloopFwdSm90ILi2EN4cute5tupleIJNS5_1CILi1EEES8_S8_EEENS6_IJNS7_ILi128EEESA_SA_EEELi128ENS_6half_tEfNS_4arch4Sm90ELb0ELb1ELb1ELb0ELb0ELb0ELb0ELb1ELb1ELb1ELb0ELb0EEENS1_21CollectiveEpilogueFwdISB_S9_SC_SE_Li256ELb0ELb1ELb0ELb0EEENS1_30DynamicPersistentTileSchedulerILi256ELi128ELb0ELb1ELb1EEEEEEEEEvNT_6ParamsE,"aw",@nobits
	.sectionflags	@""
	.align	16
	.zero		1024


//--------------------- .nv.shared._ZN7cutlass13device_kernelIN5flash11enable_sm90INS1_16FlashAttnFwdSm90INS1_25CollectiveMainloopFwdSm90ILi2EN4cute5tupleIJNS5_1CILi1EEES8_S8_EEENS6_IJNS7_ILi128EEESA_SA_EEELi128ENS_6half_tEfNS_4arch4Sm90ELb0ELb1ELb1ELb1ELb0ELb0ELb0ELb1ELb1ELb1ELb0ELb0EEENS1_21CollectiveEpilogueFwdISB_S9_SC_SE_Li256ELb1ELb1ELb0ELb0EEENS1_36VarlenDynamicPersistentTileSchedulerILi128ELi128ELi256ELi128ELb0ELb1ELb1ELb1ELb0ELb1EEEEEEEEEvNT_6ParamsE --------------------------
	.section	.nv.shared._ZN7cutlass13device_kernelIN5flash11enable_sm90INS1_16FlashAttnFwdSm90INS1_25CollectiveMainloopFwdSm90ILi2EN4cute5tupleIJNS5_1CILi1EEES8_S8_EEENS6_IJNS7_ILi128EEESA_SA_EEELi128ENS_6half_tEfNS_4arch4Sm90ELb0ELb1ELb1ELb1ELb0ELb0ELb0ELb1ELb1ELb1ELb0ELb0EEENS1_21CollectiveEpilogueFwdISB_S9_SC_SE_Li256ELb1ELb1ELb0ELb0EEENS1_36VarlenDynamicPersistentTileSchedulerILi128ELi128ELi256ELi128ELb0ELb1ELb1ELb1ELb0ELb1EEEEEEEEEvNT_6ParamsE,"aw",@nobits
	.sectionflags	@""
	.align	16
	.zero		1024


//--------------------- .nv.shared._ZN7cutlass13device_kernelIN5flash11enable_sm90INS1_16FlashAttnFwdSm90INS1_25CollectiveMainloopFwdSm90ILi2EN4cute5tupleIJNS5_1CILi1EEES8_S8_EEENS6_IJNS7_ILi128EEESA_SA_EEELi128ENS_6half_tEfNS_4arch4Sm90ELb0ELb1ELb1ELb1ELb0ELb1ELb0ELb1ELb1ELb1ELb0ELb0EEENS1_21CollectiveEpilogueFwdISB_S9_SC_SE_Li256ELb1ELb1ELb0ELb0EEENS1_36VarlenDynamicPersistentTileSchedulerILi128ELi128ELi256ELi128ELb0ELb1ELb1ELb1ELb0ELb1EEEEEEEEEvNT_6ParamsE --------------------------
	.section	.nv.shared._ZN7cutlass13device_kernelIN5flash11enable_sm90INS1_16FlashAttnFwdSm90INS1_25CollectiveMainloopFwdSm90ILi2EN4cute5tupleIJNS5_1CILi1EEES8_S8_EEENS6_IJNS7_ILi128EEESA_SA_EEELi128ENS_6half_tEfNS_4arch4Sm90ELb0ELb1ELb1ELb1ELb0ELb1ELb0ELb1ELb1ELb1ELb0ELb0EEENS1_21CollectiveEpilogueFwdISB_S9_SC_SE_Li256ELb1ELb1ELb0ELb0EEENS1_36VarlenDynamicPersistentTileSchedulerILi128ELi128ELi256ELi128ELb0ELb1ELb1ELb1ELb0ELb1EEEEEEEEEvNT_6ParamsE,"aw",@nobits
	.sectionflags	@""
	.align	16
	.zero		1024


//--------------------- .nv.shared._ZN7cutlass13device_kernelIN5flash11enable_sm90INS1_16FlashAttnFwdSm90INS1_25CollectiveMainloopFwdSm90ILi2EN4cute5tupleIJNS5_1CILi1EEES8_S8_EEENS6_IJNS7_ILi128EEESA_SA_EEELi128ENS_6half_tEfNS_4arch4Sm90ELb1ELb0ELb1ELb0ELb0ELb0ELb0ELb1ELb1ELb1ELb0ELb0EEENS1_21CollectiveEpilogueFwdISB_S9_SC_SE_Li256ELb0ELb1ELb0ELb0EEENS1_30DynamicPersistentTileSchedulerILi256ELi128ELb0ELb1ELb1EEEEEEEEEvNT_6ParamsE --------------------------
	.section	.nv.shared._ZN7cutlass13device_kernelIN5flash11enable_sm90INS1_16FlashAttnFwdSm90INS1_25CollectiveMainloopFwdSm90ILi2EN4cute5tupleIJNS5_1CILi1EEES8_S8_EEENS6_IJNS7_ILi128EEESA_SA_EEELi128ENS_6half_tEfNS_4arch4Sm90ELb1ELb0ELb1ELb0ELb0ELb0ELb0ELb1ELb1ELb1ELb0ELb0EEENS1_21CollectiveEpilogueFwdISB_S9_SC_SE_Li256ELb0ELb1ELb0ELb0EEENS1_30DynamicPersistentTileSchedulerILi256ELi128ELb0ELb1ELb1EEEEEEEEEvNT_6ParamsE,"aw",@nobits
	.sectionflags	@""
	.align	16
	.zero		1024


//--------------------- .nv.shared._ZN7cutlass13device_kernelIN5flash11enable_sm90INS1_16FlashAttnFwdSm90INS1_25CollectiveMainloopFwdSm90ILi2EN4cute5tupleIJNS5_1CILi1EEES8_S8_EEENS6_IJNS7_ILi128EEESA_SA_EEELi128ENS_6half_tEfNS_4arch4Sm90ELb1ELb0ELb1ELb1ELb0ELb0ELb0ELb1ELb1ELb1ELb0ELb0EEENS1_21CollectiveEpilogueFwdISB_S9_SC_SE_Li256ELb1ELb1ELb0ELb0EEENS1_36VarlenDynamicPersistentTileSchedulerILi128ELi128ELi256ELi128ELb0ELb1ELb1ELb1ELb1ELb1EEEEEEEEEvNT_6ParamsE --------------------------
	.section	.nv.shared._ZN7cutlass13device_kernelIN5flash11enable_sm90INS1_16FlashAttnFwdSm90INS1_25CollectiveMainloopFwdSm90ILi2EN4cute5tupleIJNS5_1CILi1EEES8_S8_EEENS6_IJNS7_ILi128EEESA_SA_EEELi128ENS_6half_tEfNS_4arch4Sm90ELb1ELb0ELb1ELb1ELb0ELb0ELb0ELb1ELb1ELb1ELb0ELb0EEENS1_21CollectiveEpilogueFwdISB_S9_SC_SE_Li256ELb1ELb1ELb0ELb0EEENS1_36VarlenDynamicPersistentTileSchedulerILi128ELi128ELi256ELi128ELb0ELb1ELb1ELb1ELb1ELb1EEEEEEEEEvNT_6ParamsE,"aw",@nobits
	.sectionflags	@""
	.align	16
	.zero		1024


//--------------------- .nv.shared._ZN7cutlass13device_kernelIN5flash11enable_sm90INS1_16FlashAttnFwdSm90INS1_25CollectiveMainloopFwdSm90ILi2EN4cute5tupleIJNS5_1CILi1EEES8_S8_EEENS6_IJNS7_ILi128EEESA_SA_EEELi128ENS_6half_tEfNS_4arch4Sm90ELb1ELb0ELb1ELb1ELb0ELb1ELb0ELb1ELb1ELb1ELb0ELb0EEENS1_21CollectiveEpilogueFwdISB_S9_SC_SE_Li256ELb1ELb1ELb0ELb0EEENS1_36VarlenDynamicPersistentTileSchedulerILi128ELi128ELi256ELi128ELb0ELb1ELb1ELb1ELb1ELb1EEEEEEEEEvNT_6ParamsE --------------------------
	.section	.nv.shared._ZN7cutlass13device_kernelIN5flash11enable_sm90INS1_16FlashAttnFwdSm90INS1_25CollectiveMainloopFwdSm90ILi2EN4cute5tupleIJNS5_1CILi1EEES8_S8_EEENS6_IJNS7_ILi128EEESA_SA_EEELi128ENS_6half_tEfNS_4arch4Sm90ELb1ELb0ELb1ELb1ELb0ELb1ELb0ELb1ELb1ELb1ELb0ELb0EEENS1_21CollectiveEpilogueFwdISB_S9_SC_SE_Li256ELb1ELb1ELb0ELb0EEENS1_36VarlenDynamicPersistentTileSchedulerILi128ELi128ELi256ELi128ELb0ELb1ELb1ELb1ELb1ELb1EEEEEEEEEvNT_6ParamsE,"aw",@nobits
	.sectionflags	@""
	.align	16
	.zero		1024


//--------------------- .nv.shared._ZN7cutlass13device_kernelIN5flash11enable_sm90INS1_16FlashAttnFwdSm90INS1_25CollectiveMainloopFwdSm90ILi2EN4cute5tupleIJNS5_1CILi1EEES8_S8_EEENS6_IJNS7_ILi192EEENS7_ILi144EEENS7_ILi96EEEEEELi96ENS_6half_tEfNS_4arch4Sm90ELb0ELb0ELb1ELb0ELb0ELb0ELb0ELb0ELb1ELb1ELb0ELb0EEENS1_21CollectiveEpilogueFwdINS6_IJSA_SC_SB_EEES9_SE_SG_Li384ELb0ELb1ELb0ELb0EEENS1_29StaticPersistentTileSchedulerILb0EEEEEEEEEvNT_6ParamsE --------------------------
	.section	.nv.shared._ZN7cutlass13device_kernelIN5flash11enable_sm90INS1_16FlashAttnFwdSm90INS1_25CollectiveMainloopFwdSm90ILi2EN4cute5tupleIJNS5_1CILi1EEES8_S8_EEENS6_IJNS7_ILi192EEENS7_ILi144EEENS7_ILi96EEEEEELi96ENS_6half_tEfNS_4arch4Sm90ELb0ELb0ELb1ELb0ELb0ELb0ELb0ELb0ELb1ELb1ELb0ELb0EEENS1_21CollectiveEpilogueFwdINS6_IJSA_SC_SB_EEES9_SE_SG_Li384ELb0ELb1ELb0ELb0EEENS1_29StaticPersistentTileSchedulerILb0EEEEEEEEEvNT_6ParamsE,"aw",@nobits
	.sectionflags	@""
	.align	16
	.zero		1024


//--------------------- .nv.shared._ZN7cutlass13device_kernelIN5flash11enable_sm90INS1_16FlashAttnFwdSm90INS1_25CollectiveMainloopFwdSm90ILi2EN4cute5tupleIJNS5_1CILi1EEES8_S8_EEENS6_IJNS7_ILi192EEENS7_ILi144EEENS7_ILi96EEEEEELi96ENS_6half_tEfNS_4arch4Sm90ELb0ELb0ELb1ELb1ELb0ELb0ELb0ELb0ELb1ELb1ELb0ELb0EEENS1_21CollectiveEpilogueFwdINS6_IJSA_SC_SB_EEES9_SE_SG_Li384ELb1ELb1ELb0ELb0EEENS1_36VarlenDynamicPersistentTileSchedulerILi192ELi144ELi384ELi128ELb0ELb1ELb1ELb0ELb1ELb1EEEEEEEEEvNT_6ParamsE --------------------------
	.section	.nv.shared._ZN7cutlass13device_kernelIN5flash11enable_sm90INS1_16FlashAttnFwdSm90INS1_25CollectiveMainloopFwdSm90ILi2EN4cute5tupleIJNS5_1CILi1EEES8_S8_EEENS6_IJNS7_ILi192EEENS7_ILi144EEENS7_ILi96EEEEEELi96ENS_6half_tEfNS_4arch4Sm90ELb0ELb0ELb1ELb1ELb0ELb0ELb0ELb0ELb1ELb1ELb0ELb0EEENS1_21CollectiveEpilogueFwdINS6_IJSA_SC_SB_EEES9_SE_SG_Li384ELb1ELb1ELb0ELb0EEENS1_36VarlenDynamicPersistentTileSchedulerILi192ELi144ELi384ELi128ELb0ELb1ELb1ELb0ELb1ELb1EEEEEEEEEvNT_6ParamsE,"aw",@nobits
	.sectionflags	@""
	.align	16
	.zero		1024


//--------------------- .nv.shared._ZN7cutlass13device_kernelIN5flash11enable_sm90INS1_16FlashAttnFwdSm90INS1_25CollectiveMainloopFwdSm90ILi2EN4cute5tupleIJNS5_1CILi1EEES8_S8_EEENS6_IJNS7_ILi192EEENS7_ILi144EEENS7_ILi96EEEEEELi96ENS_6half_tEfNS_4arch4Sm90ELb0ELb0ELb1ELb1ELb0ELb1ELb0ELb0ELb1ELb1ELb0ELb0EEENS1_21CollectiveEpilogueFwdINS6_IJSA_SC_SB_EEES9_SE_SG_Li384ELb1ELb1ELb0ELb0EEENS1_36VarlenDynamicPersistentTileSchedulerILi192ELi144ELi384ELi128ELb0ELb1ELb1ELb0ELb1ELb1EEEEEEEEEvNT_6ParamsE --------------------------
	.section	.nv.shared._ZN7cutlass13device_kernelIN5flash11enable_sm90INS1_16FlashAttnFwdSm90INS1_25CollectiveMainloopFwdSm90ILi2EN4cute5tupleIJNS5_1CILi1EEES8_S8_EEENS6_IJNS7_ILi192EEENS7_ILi144EEENS7_ILi96EEEEEELi96ENS_6half_tEfNS_4arch4Sm90ELb0ELb0ELb1ELb1ELb0ELb1ELb0ELb0ELb1ELb1ELb0ELb0EEENS1_21CollectiveEpilogueFwdINS6_IJSA_SC_SB_EEES9_SE_SG_Li384ELb1ELb1ELb0ELb0EEENS1_36VarlenDynamicPersistentTileSchedulerILi192ELi144ELi384ELi128ELb0ELb1ELb1ELb0ELb1ELb1EEEEEEEEEvNT_6ParamsE,"aw",@nobits
	.sectionflags	@""
	.align	16
	.zero		1024


//--------------------- .nv.shared._ZN7cutlass13device_kernelIN5flash11enable_sm90INS1_16FlashAttnFwdSm90INS1_25CollectiveMainloopFwdSm90ILi2EN4cute5tupleIJNS5_1CILi1EEES8_S8_EEENS6_IJNS7_ILi192EEENS7_ILi128EEENS7_ILi96EEEEEELi96ENS_6half_tEfNS_4arch4Sm90ELb0ELb1ELb1ELb0ELb0ELb0ELb0ELb0ELb1ELb1ELb0ELb0EEENS1_21CollectiveEpilogueFwdINS6_IJSA_SC_SB_EEES9_SE_SG_Li384ELb0ELb1ELb0ELb0EEENS1_30DynamicPersistentTileSchedulerILi384ELi128ELb0ELb1ELb1EEEEEEEEEvNT_6ParamsE --------------------------
	.section	.nv.shared._ZN7cutlass13device_kernelIN5flash11enable_sm90INS1_16FlashAttnFwdSm90INS1_25CollectiveMainloopFwdSm90ILi2EN4cute5tupleIJNS5_1CILi1EEES8_S8_EEENS6_IJNS7_ILi192EEENS7_ILi128EEENS7_ILi96EEEEEELi96ENS_6half_tEfNS_4arch4Sm90ELb0ELb1ELb1ELb0ELb0ELb0ELb0ELb0ELb1ELb1ELb0ELb0EEENS1_21CollectiveEpilogueFwdINS6_IJSA_SC_SB_EEES9_SE_SG_Li384ELb0ELb1ELb0ELb0EEENS1_30DynamicPersistentTileSchedulerILi384ELi128ELb0ELb1ELb1EEEEEEEEEvNT_6ParamsE,"aw",@nobits
	.sectionflags	@""
	.align	16
	.zero		1024


//--------------------- .nv.shared._ZN7cutlass13device_kernelIN5flash11enable_sm90INS1_16FlashAttnFwdSm90INS1_25CollectiveMainloopFwdSm90ILi2EN4cute5tupleIJNS5_1CILi1EEES8_S8_EEENS6_IJNS7_ILi192EEENS7_ILi128EEENS7_ILi96EEEEEELi96ENS_6half_tEfNS_4arch4Sm90ELb0ELb1ELb1ELb1ELb0ELb0ELb0ELb0ELb1ELb1ELb0ELb0EEENS1_21CollectiveEpilogueFwdINS6_IJSA_SC_SB_EEES9_SE_SG_Li384ELb1ELb1ELb0ELb0EEENS1_36VarlenDynamicPersistentTileSchedulerILi192ELi128ELi384ELi128ELb0ELb1ELb1ELb1ELb0ELb1EEEEEEEEEvNT_6ParamsE --------------------------
	.section	.nv.shared._ZN7cutlass13device_kernelIN5flash11enable_sm90INS1_16FlashAttnFwdSm90INS1_25CollectiveMainloopFwdSm90ILi2EN4cute5tupleIJNS5_1CILi1EEES8_S8_EEENS6_IJNS7_ILi192EEENS7_ILi128EEENS7_ILi96EEEEEELi96ENS_6half_tEfNS_4arch4Sm90ELb0ELb1ELb1ELb1ELb0ELb0ELb0ELb0ELb1ELb1ELb0ELb0EEENS1_21CollectiveEpilogueFwdINS6_IJSA_SC_SB_EEES9_SE_SG_Li384ELb1ELb1ELb0ELb0EEENS1_36VarlenDynamicPersistentTileSchedulerILi192ELi128ELi384ELi128ELb0ELb1ELb1ELb1ELb0ELb1EEEEEEEEEvNT_6ParamsE,"aw",@nobits
	.sectionflags	@""
	.align	16
	.zero		1024


//--------------------- .nv.shared._ZN7cutlass13device_kernelIN5flash11enable_sm90INS1_16FlashAttnFwdSm90INS1_25CollectiveMainloopFwdSm90ILi2EN4cute5tupleIJNS5_1CILi1EEES8_S8_EEENS6_IJNS7_ILi192EEENS7_ILi128EEENS7_ILi96EEEEEELi96ENS_6half_tEfNS_4arch4Sm90ELb0ELb1ELb1ELb1ELb0ELb1ELb0ELb0ELb1ELb1ELb0ELb0EEENS1_21CollectiveEpilogueFwdINS6_IJSA_SC_SB_EEES9_SE_SG_Li384ELb1ELb1ELb0ELb0EEENS1_36VarlenDynamicPersistentTileSchedulerILi192ELi128ELi384ELi128ELb0ELb1ELb1ELb1ELb0ELb1EEEEEEEEEvNT_6ParamsE --------------------------
	.section	.nv.shared._ZN7cutlass13device_kernelIN5flash11enable_sm90INS1_16FlashAttnFwdSm90INS1_25CollectiveMainloopFwdSm90ILi2EN4cute5tupleIJNS5_1CILi1EEES8_S8_EEENS6_IJNS7_ILi192EEENS7_ILi128EEENS7_ILi96EEEEEELi96ENS_6half_tEfNS_4arch4Sm90ELb0ELb1ELb1ELb1ELb0ELb1ELb0ELb0ELb1ELb1ELb0ELb0EEENS1_21CollectiveEpilogueFwdINS6_IJSA_SC_SB_EEES9_SE_SG_Li384ELb1ELb1ELb0ELb0EEENS1_36VarlenDynamicPersistentTileSchedulerILi192ELi128ELi384ELi128ELb0ELb1ELb1ELb1ELb0ELb1EEEEEEEEEvNT_6ParamsE,"aw",@nobits
	.sectionflags	@""
	.align	16
	.zero		1024


//--------------------- .nv.shared._ZN7cutlass13device_kernelIN5flash11enable_sm90INS1_16FlashAttnFwdSm90INS1_25CollectiveMainloopFwdSm90ILi2EN4cute5tupleIJNS5_1CILi1EEES8_S8_EEENS6_IJNS7_ILi192EEENS7_ILi144EEENS7_ILi96EEEEEELi96ENS_6half_tEfNS_4arch4Sm90ELb1ELb0ELb1ELb0ELb0ELb0ELb0ELb0ELb1ELb1ELb0ELb0EEENS1_21CollectiveEpilogueFwdINS6_IJSA_SC_SB_EEES9_SE_SG_Li384ELb0ELb1ELb0ELb0EEENS1_30DynamicPersistentTileSchedulerILi384ELi128ELb0ELb1ELb1EEEEEEEEEvNT_6ParamsE --------------------------
	.section	.nv.shared._ZN7cutlass13device_kernelIN5flash11enable_sm90INS1_16FlashAttnFwdSm90INS1_25CollectiveMainloopFwdSm90ILi2EN4cute5tupleIJNS5_1CILi1EEES8_S8_EEENS6_IJNS7_ILi192EEENS7_ILi144EEENS7_ILi96EEEEEELi96ENS_6half_tEfNS_4arch4Sm90ELb1ELb0ELb1ELb0ELb0ELb0ELb0ELb0ELb1ELb1ELb0ELb0EEENS1_21CollectiveEpilogueFwdINS6_IJSA_SC_SB_EEES9_SE_SG_Li384ELb0ELb1ELb0ELb0EEENS1_30DynamicPersistentTileSchedulerILi384ELi128ELb0ELb1ELb1EEEEEEEEEvNT_6ParamsE,"aw",@nobits
	.sectionflags	@""
	.align	16
	.zero		1024


//--------------------- .nv.shared._ZN7cutlass13device_kernelIN5flash11enable_sm90INS1_16FlashAttnFwdSm90INS1_25CollectiveMainloopFwdSm90ILi2EN4cute5tupleIJNS5_1CILi1EEES8_S8_EEENS6_IJNS7_ILi192EEENS7_ILi144EEENS7_ILi96EEEEEELi96ENS_6half_tEfNS_4arch4Sm90ELb1ELb0ELb1ELb1ELb0ELb0ELb0ELb0ELb1ELb1ELb0ELb0EEENS1_21CollectiveEpilogueFwdINS6_IJSA_SC_SB_EEES9_SE_SG_Li384ELb1ELb1ELb0ELb0EEENS1_36VarlenDynamicPersistentTileSchedulerILi192ELi144ELi384ELi128ELb0ELb1ELb1ELb1ELb1ELb1EEEEEEEEEvNT_6ParamsE --------------------------
	.section	.nv.shared._ZN7cutlass13device_kernelIN5flash11enable_sm90INS1_16FlashAttnFwdSm90INS1_25CollectiveMainloopFwdSm90ILi2EN4cute5tupleIJNS5_1CILi1EEES8_S8_EEENS6_IJNS7_ILi192EEENS7_ILi144EEENS7_ILi96EEEEEELi96ENS_6half_tEfNS_4arch4Sm90ELb1ELb0ELb1ELb1ELb0ELb0ELb0ELb0ELb1ELb1ELb0ELb0EEENS1_21CollectiveEpilogueFwdINS6_IJSA_SC_SB_EEES9_SE_SG_Li384ELb1ELb1ELb0ELb0EEENS1_36VarlenDynamicPersistentTileSchedulerILi192ELi144ELi384ELi128ELb0ELb1ELb1ELb1ELb1ELb1EEEEEEEEEvNT_6ParamsE,"aw",@nobits
	.sectionflags	@""
	.align	16
	.zero		1024


//--------------------- .nv.shared._ZN7cutlass13device_kernelIN5flash11enable_sm90INS1_16FlashAttnFwdSm90INS1_25CollectiveMainloopFwdSm90ILi2EN4cute5tupleIJNS5_1CILi1EEES8_S8_EEENS6_IJNS7_ILi192EEENS7_ILi144EEENS7_ILi96EEEEEELi96ENS_6half_tEfNS_4arch4Sm90ELb1ELb0ELb1ELb1ELb0ELb1ELb0ELb0ELb1ELb1ELb0ELb0EEENS1_21CollectiveEpilogueFwdINS6_IJSA_SC_SB_EEES9_SE_SG_Li384ELb1ELb1ELb0ELb0EEENS1_36VarlenDynamicPersistentTileSchedulerILi192ELi144ELi384ELi128ELb0ELb1ELb1ELb1ELb1ELb1EEEEEEEEEvNT_6ParamsE --------------------------
	.section	.nv.shared._ZN7cutlass13device_kernelIN5flash11enable_sm90INS1_16FlashAttnFwdSm90INS1_25CollectiveMainloopFwdSm90ILi2EN4cute5tupleIJNS5_1CILi1EEES8_S8_EEENS6_IJNS7_ILi192EEENS7_ILi144EEENS7_ILi96EEEEEELi96ENS_6half_tEfNS_4arch4Sm90ELb1ELb0ELb1ELb1ELb0ELb1ELb0ELb0ELb1ELb1ELb0ELb0EEENS1_21CollectiveEpilogueFwdINS6_IJSA_SC_SB_EEES9_SE_SG_Li384ELb1ELb1ELb0ELb0EEENS1_36VarlenDynamicPersistentTileSchedulerILi192ELi144ELi384ELi128ELb0ELb1ELb1ELb1ELb1ELb1EEEEEEEEEvNT_6ParamsE,"aw",@nobits
	.sectionflags	@""
	.align	16
	.zero		1024


//--------------------- .nv.shared._ZN7cutlass13device_kernelIN5flash11enable_sm90INS1_16FlashAttnFwdSm90INS1_25CollectiveMainloopFwdSm90ILi2EN4cute5tupleIJNS5_1CILi1EEES8_S8_EEENS6_IJNS7_ILi192EEESA_NS7_ILi64EEEEEELi64ENS_6half_tEfNS_4arch4Sm90ELb0ELb0ELb1ELb0ELb0ELb0ELb0ELb0ELb1ELb1ELb0ELb0EEENS1_21CollectiveEpilogueFwdINS6_IJSA_SB_SA_EEES9_SD_SF_Li384ELb0ELb1ELb0ELb0EEENS1_29StaticPersistentTileSchedulerILb0EEEEEEEEEvNT_6ParamsE --------------------------
	.section	.nv.shared._ZN7cutlass13device_kernelIN5flash11enable_sm90INS1_16FlashAttnFwdSm90INS1_25CollectiveMainloopFwdSm90ILi2EN4cute5tupleIJNS5_1CILi1EEES8_S8_EEENS6_IJNS7_ILi192EEESA_NS7_ILi64EEEEEELi64ENS_6half_tEfNS_4arch4Sm90ELb0ELb0ELb1ELb0ELb0ELb0ELb0ELb0ELb1ELb1ELb0ELb0EEENS1_21CollectiveEpilogueFwdINS6_IJSA_SB_SA_EEES9_SD_SF_Li384ELb0ELb1ELb0ELb0EEENS1_29StaticPersistentTileSchedulerILb0EEEEEEEEEvNT_6ParamsE,"aw",@nobits
	.sectionflags	@""
	.align	16
	.zero		1024


//--------------------- .nv.shared._ZN7cutlass13device_kernelIN5flash11enable_sm90INS1_16FlashAttnFwdSm90INS1_25CollectiveMainloopFwdSm90ILi2EN4cute5tupleIJNS5_1CILi1EEES8_S8_EEENS6_IJNS7_ILi192EEESA_NS7_ILi64EEEEEELi64ENS_6half_tEfNS_4arch4Sm90ELb0ELb0ELb1ELb1ELb0ELb0ELb0ELb0ELb1ELb1ELb0ELb0EEENS1_21CollectiveEpilogueFwdINS6_IJSA_SB_SA_EEES9_SD_SF_Li384ELb1ELb1ELb0ELb0EEENS1_36VarlenDynamicPersistentTileSchedulerILi192ELi192ELi384ELi128ELb0ELb1ELb1ELb0ELb1ELb1EEEEEEEEEvNT_6ParamsE --------------------------
	.section	.nv.shared._ZN7cutlass13device_kernelIN5flash11enable_sm90INS1_16FlashAttnFwdSm90INS1_25CollectiveMainloopFwdSm90ILi2EN4cute5tupleIJNS5_1CILi1EEES8_S8_EEENS6_IJNS7_ILi192EEESA_NS7_ILi64EEEEEELi64ENS_6half_tEfNS_4arch4Sm90ELb0ELb0ELb1ELb1ELb0ELb0ELb0ELb0ELb1ELb1ELb0ELb0EEENS1_21CollectiveEpilogueFwdINS6_IJSA_SB_SA_EEES9_SD_SF_Li384ELb1ELb1ELb0ELb0EEENS1_36VarlenDynamicPersistentTileSchedulerILi192ELi192ELi384ELi128ELb0ELb1ELb1ELb0ELb1ELb1EEEEEEEEEvNT_6ParamsE,"aw",@nobits
	.sectionflags	@""
	.align	16
	.zero		1024


//--------------------- .nv.shared._ZN7cutlass13device_kernelIN5flash11enable_sm90INS1_16FlashAttnFwdSm90INS1_25CollectiveMainloopFwdSm90ILi2EN4cute5tupleIJNS5_1CILi1EEES8_S8_EEENS6_IJNS7_ILi192EEESA_NS7_ILi64EEEEEELi64ENS_6half_tEfNS_4arch4Sm90ELb0ELb0ELb1ELb1ELb0ELb1ELb0ELb0ELb1ELb1ELb0ELb0EEENS1_21CollectiveEpilogueFwdINS6_IJSA_SB_SA_EEES9_SD_SF_Li384ELb1ELb1ELb0ELb0EEENS1_36VarlenDynamicPersistentTileSchedulerILi192ELi192ELi384ELi128ELb0ELb1ELb1ELb0ELb1ELb1EEEEEEEEEvNT_6ParamsE --------------------------
	.section	.nv.shared._ZN7cutlass13device_kernelIN5flash11enable_sm90INS1_16FlashAttnFwdSm90INS1_25CollectiveMainloopFwdSm90ILi2EN4cute5tupleIJNS5_1CILi1EEES8_S8_EEENS6_IJNS7_ILi192EEESA_NS7_ILi64EEEEEELi64ENS_6half_tEfNS_4arch4Sm90ELb0ELb0ELb1ELb1ELb0ELb1ELb0ELb0ELb1ELb1ELb0ELb0EEENS1_21CollectiveEpilogueFwdINS6_IJSA_SB_SA_EEES9_SD_SF_Li384ELb1ELb1ELb0ELb0EEENS1_36VarlenDynamicPersistentTileSchedulerILi192ELi192ELi384ELi128ELb0ELb1ELb1ELb0ELb1ELb1EEEEEEEEEvNT_6ParamsE,"aw",@nobits
	.sectionflags	@""
	.align	16
	.zero		1024


//--------------------- .nv.shared._ZN7cutlass13device_kernelIN5flash11enable_sm90INS1_16FlashAttnFwdSm90INS1_25CollectiveMainloopFwdSm90ILi2EN4cute5tupleIJNS5_1CILi1EEES8_S8_EEENS6_IJNS7_ILi192EEENS7_ILi128EEENS7_ILi64EEEEEELi64ENS_6half_tEfNS_4arch4Sm90ELb0ELb1ELb1ELb0ELb0ELb0ELb0ELb1ELb1ELb1ELb0ELb0EEENS1_21CollectiveEpilogueFwdINS6_IJSA_SC_SB_EEES9_SE_SG_Li384ELb0ELb1ELb0ELb0EEENS1_30DynamicPersistentTileSchedulerILi384ELi128ELb0ELb1ELb1EEEEEEEEEvNT_6ParamsE --------------------------
	.section	.nv.shared._ZN7cutlass13device_kernelIN5flash11enable_sm90INS1_16FlashAttnFwdSm90INS1_25CollectiveMainloopFwdSm90ILi2EN4cute5tupleIJNS5_1CILi1EEES8_S8_EEENS6_IJNS7_ILi192EEENS7_ILi128EEENS7_ILi64EEEEEELi64ENS_6half_tEfNS_4arch4Sm90ELb0ELb1ELb1ELb0ELb0ELb0ELb0ELb1ELb1ELb1ELb0ELb0EEENS1_21CollectiveEpilogueFwdINS6_IJSA_SC_SB_EEES9_SE_SG_Li384ELb0ELb1ELb0ELb0EEENS1_30DynamicPersistentTileSchedulerILi384ELi128ELb0ELb1ELb1EEEEEEEEEvNT_6ParamsE,"aw",@nobits
	.sectionflags	@""
	.align	16
	.zero		1024


//--------------------- .nv.shared._ZN7cutlass13device_kernelIN5flash11enable_sm90INS1_16FlashAttnFwdSm90INS1_25CollectiveMainloopFwdSm90ILi2EN4cute5tupleIJNS5_1CILi1EEES8_S8_EEENS6_IJNS7_ILi192EEENS7_ILi128EEENS7_ILi64EEEEEELi64ENS_6half_tEfNS_4arch4Sm90ELb0ELb1ELb1ELb1ELb0ELb0ELb0ELb1ELb1ELb1ELb0ELb0EEENS1_21CollectiveEpilogueFwdINS6_IJSA_SC_SB_EEES9_SE_SG_Li384ELb1ELb1ELb0ELb0EEENS1_36VarlenDynamicPersistentTileSchedulerILi192ELi128ELi384ELi128ELb0ELb1ELb1ELb1ELb0ELb1EEEEEEEEEvNT_6ParamsE --------------------------
	.section	.nv.shared._ZN7cutlass13device_kernelIN5flash11enable_sm90INS1_16FlashAttnFwdSm90INS1_25CollectiveMainloopFwdSm90ILi2EN4cute5tupleIJNS5_1CILi1EEES8_S8_EEENS6_IJNS7_ILi192EEENS7_ILi128EEENS7_ILi64EEEEEELi64ENS_6half_tEfNS_4arch4Sm90ELb0ELb1ELb1ELb1ELb0ELb0ELb0ELb1ELb1ELb1ELb0ELb0EEENS1_21CollectiveEpilogueFwdINS6_IJSA_SC_SB_EEES9_SE_SG_Li384ELb1ELb1ELb0ELb0EEENS1_36VarlenDynamicPersistentTileSchedulerILi192ELi128ELi384ELi128ELb0ELb1ELb1ELb1ELb0ELb1EEEEEEEEEvNT_6ParamsE,"aw",@nobits
	.sectionflags	@""
	.align	16
	.zero		1024


//--------------------- .nv.shared._ZN7cutlass13device_kernelIN5flash11enable_sm90INS1_16FlashAttnFwdSm90INS1_25CollectiveMainloopFwdSm90ILi2EN4cute5tupleIJNS5_1CILi1EEES8_S8_EEENS6_IJNS7_ILi192EEENS7_ILi128EEENS7_ILi64EEEEEELi64ENS_6half_tEfNS_4arch4Sm90ELb0ELb1ELb1ELb1ELb0ELb1ELb0ELb1ELb1ELb1ELb0ELb0EEENS1_21CollectiveEpilogueFwdINS6_IJSA_SC_SB_EEES9_SE_SG_Li384ELb1ELb1ELb0ELb0EEENS1_36VarlenDynamicPersistentTileSchedulerILi192ELi128ELi384ELi128ELb0ELb1ELb1ELb1ELb0ELb1EEEEEEEEEvNT_6ParamsE --------------------------
	.section	.nv.shared._ZN7cutlass13device_kernelIN5flash11enable_sm90INS1_16FlashAttnFwdSm90INS1_25CollectiveMainloopFwdSm90ILi2EN4cute5tupleIJNS5_1CILi1EEES8_S8_EEENS6_IJNS7_ILi192EEENS7_ILi128EEENS7_ILi64EEEEEELi64ENS_6half_tEfNS_4arch4Sm90ELb0ELb1ELb1ELb1ELb0ELb1ELb0ELb1ELb1ELb1ELb0ELb0EEENS1_21CollectiveEpilogueFwdINS6_IJSA_SC_SB_EEES9_SE_SG_Li384ELb1ELb1ELb0ELb0EEENS1_36VarlenDynamicPersistentTileSchedulerILi192ELi128ELi384ELi128ELb0ELb1ELb1ELb1ELb0ELb1EEEEEEEEEvNT_6ParamsE,"aw",@nobits
	.sectionflags	@""
	.align	16
	.zero		1024


//--------------------- .nv.shared._ZN7cutlass13device_kernelIN5flash11enable_sm90INS1_16FlashAttnFwdSm90INS1_25CollectiveMainloopFwdSm90ILi2EN4cute5tupleIJNS5_1CILi1EEES8_S8_EEENS6_IJNS7_ILi192EEENS7_ILi128EEENS7_ILi64EEEEEELi64ENS_6half_tEfNS_4arch4Sm90ELb1ELb0ELb1ELb0ELb0ELb0ELb0ELb1ELb1ELb1ELb0ELb0EEENS1_21CollectiveEpilogueFwdINS6_IJSA_SC_SB_EEES9_SE_SG_Li384ELb0ELb1ELb0ELb0EEENS1_30DynamicPersistentTileSchedulerILi384ELi128ELb0ELb1ELb1EEEEEEEEEvNT_6ParamsE --------------------------
	.section	.nv.shared._ZN7cutlass13device_kernelIN5flash11enable_sm90INS1_16FlashAttnFwdSm90INS1_25CollectiveMainloopFwdSm90ILi2EN4cute5tupleIJNS5_1CILi1EEES8_S8_EEENS6_IJNS7_ILi192EEENS7_ILi128EEENS7_ILi64EEEEEELi64ENS_6half_tEfNS_4arch4Sm90ELb1ELb0ELb1ELb0ELb0ELb0ELb0ELb1ELb1ELb1ELb0ELb0EEENS1_21CollectiveEpilogueFwdINS6_IJSA_SC_SB_EEES9_SE_SG_Li384ELb0ELb1ELb0ELb0EEENS1_30DynamicPersistentTileSchedulerILi384ELi128ELb0ELb1ELb1EEEEEEEEEvNT_6ParamsE,"aw",@nobits
	.sectionflags	@""
	.align	16
	.zero		1024


//--------------------- .nv.shared._ZN7cutlass13device_kernelIN5flash11enable_sm90INS1_16FlashAttnFwdSm90INS1_25CollectiveMainloopFwdSm90ILi2EN4cute5tupleIJNS5_1CILi1EEES8_S8_EEENS6_IJNS7_ILi192EEENS7_ILi128EEENS7_ILi64EEEEEELi64ENS_6half_tEfNS_4arch4Sm90ELb1ELb0ELb1ELb1ELb0ELb0ELb0ELb1ELb1ELb1ELb0ELb0EEENS1_21CollectiveEpilogueFwdINS6_IJSA_SC_SB_EEES9_SE_SG_Li384ELb1ELb1ELb0ELb0EEENS1_36VarlenDynamicPersistentTileSchedulerILi192ELi128ELi384ELi128ELb0ELb1ELb1ELb1ELb1ELb1EEEEEEEEEvNT_6ParamsE --------------------------
	.section	.nv.shared._ZN7cutlass13device_kernelIN5flash11enable_sm90INS1_16FlashAttnFwdSm90INS1_25CollectiveMainloopFwdSm90ILi2EN4cute5tupleIJNS5_1CILi1EEES8_S8_EEENS6_IJNS7_ILi192EEENS7_ILi128EEENS7_ILi64EEEEEELi64ENS_6half_tEfNS_4arch4Sm90ELb1ELb0ELb1ELb1ELb0ELb0ELb0ELb1ELb1ELb1ELb0ELb0EEENS1_21CollectiveEpilogueFwdINS6_IJSA_SC_SB_EEES9_SE_SG_Li384ELb1ELb1ELb0ELb0EEENS1_36VarlenDynamicPersistentTileSchedulerILi192ELi128ELi384ELi128ELb0ELb1ELb1ELb1ELb1ELb1EEEEEEEEEvNT_6ParamsE,"aw",@nobits
	.sectionflags	@""
	.align	16
	.zero		1024


//--------------------- .nv.shared._ZN7cutlass13device_kernelIN5flash11enable_sm90INS1_16FlashAttnFwdSm90INS1_25CollectiveMainloopFwdSm90ILi2EN4cute5tupleIJNS5_1CILi1EEES8_S8_EEENS6_IJNS7_ILi192EEENS7_ILi128EEENS7_ILi64EEEEEELi64ENS_6half_tEfNS_4arch4Sm90ELb1ELb0ELb1ELb1ELb0ELb1ELb0ELb1ELb1ELb1ELb0ELb0EEENS1_21CollectiveEpilogueFwdINS6_IJSA_SC_SB_EEES9_SE_SG_Li384ELb1ELb1ELb0ELb0EEENS1_36VarlenDynamicPersistentTileSchedulerILi192ELi128ELi384ELi128ELb0ELb1ELb1ELb1ELb1ELb1EEEEEEEEEvNT_6ParamsE --------------------------
	.section	.nv.shared._ZN7cutlass13device_kernelIN5flash11enable_sm90INS1_16FlashAttnFwdSm90INS1_25CollectiveMainloopFwdSm90ILi2EN4cute5tupleIJNS5_1CILi1EEES8_S8_EEENS6_IJNS7_ILi192EEENS7_ILi128EEENS7_ILi64EEEEEELi64ENS_6half_tEfNS_4arch4Sm90ELb1ELb0ELb1ELb1ELb0ELb1ELb0ELb1ELb1ELb1ELb0ELb0EEENS1_21CollectiveEpilogueFwdINS6_IJSA_SC_SB_EEES9_SE_SG_Li384ELb1ELb1ELb0ELb0EEENS1_36VarlenDynamicPersistentTileSchedulerILi192ELi128ELi384ELi128ELb0ELb1ELb1ELb1ELb1ELb1EEEEEEEEEvNT_6ParamsE,"aw",@nobits
	.sectionflags	@""
	.align	16
	.zero		1024


//--------------------- .nv.constant0._ZN7cutlass13device_kernelIN5flash11enable_sm90INS1_16FlashAttnFwdSm90INS1_25CollectiveMainloopFwdSm90ILi2EN4cute5tupleIJNS5_1CILi1EEES8_S8_EEENS6_IJNS7_ILi128EEENS7_ILi80EEENS7_ILi256EEEEEELi256ENS_6half_tEfNS_4arch4Sm90ELb0ELb0ELb1ELb0ELb0ELb0ELb0ELb1ELb1ELb1ELb0ELb0EEENS1_21CollectiveEpilogueFwdINS6_IJSA_SC_SB_EEES9_SE_SG_Li256ELb0ELb1ELb0ELb0EEENS1_29StaticPersistentTileSchedulerILb0EEEEEEEEEvNT_6ParamsE --------------------------
	.section	.nv.constant0._ZN7cutlass13device_kernelIN5flash11enable_sm90INS1_16FlashAttnFwdSm90INS1_25CollectiveMainloopFwdSm90ILi2EN4cute5tupleIJNS5_1CILi1EEES8_S8_EEENS6_IJNS7_ILi128EEENS7_ILi80EEENS7_ILi256EEEEEELi256ENS_6half_tEfNS_4arch4Sm90ELb0ELb0ELb1ELb0ELb0ELb0ELb0ELb1ELb1ELb1ELb0ELb0EEENS1_21CollectiveEpilogueFwdINS6_IJSA_SC_SB_EEES9_SE_SG_Li256ELb0ELb1ELb0ELb0EEENS1_29StaticPersistentTileSchedulerILb0EEEEEEEEEvNT_6ParamsE,"a",@progbits
	.sectionflags	@""
	.align	4
.nv.constant0._ZN7cutlass13device_kernelIN5flash11enable_sm90INS1_16FlashAttnFwdSm90INS1_25CollectiveMainloopFwdSm90ILi2EN4cute5tupleIJNS5_1CILi1EEES8_S8_EEENS6_IJNS7_ILi128EEENS7_ILi80EEENS7_ILi256EEEEEELi256ENS_6half_tEfNS_4arch4Sm90ELb0ELb0ELb1ELb0ELb0ELb0ELb0ELb1ELb1ELb1ELb0ELb0EEENS1_21CollectiveEpilogueFwdINS6_IJSA_SC_SB_EEES9_SE_SG_Li256ELb0ELb1ELb0ELb0EEENS1_29StaticPersistentTileSchedulerILb0EEEEEEEEEvNT_6ParamsE:
	.zero		3200


//--------------------- .nv.constant0._ZN7cutlass13device_kernelIN5flash11enable_sm90INS1_16FlashAttnFwdSm90INS1_25CollectiveMainloopFwdSm90ILi2EN4cute5tupleIJNS5_1CILi2EEENS7_ILi1EEES9_EEENS6_IJNS7_ILi128EEENS7_ILi80EEENS7_ILi256EEEEEELi256ENS_6half_tEfNS_4arch4Sm90ELb0ELb0ELb1ELb0ELb0ELb0ELb0ELb1ELb1ELb1ELb0ELb0EEENS1_21CollectiveEpilogueFwdINS6_IJSB_SD_SC_EEESA_SF_SH_Li256ELb0ELb1ELb0ELb0EEENS1_29StaticPersistentTileSchedulerILb0EEEEEEEEEvNT_6ParamsE --------------------------
	.section	.nv.constant0._ZN7cutlass13device_kernelIN5flash11enable_sm90INS1_16FlashAttnFwdSm90INS1_25CollectiveMainloopFwdSm90ILi2EN4cute5tupleIJNS5_1CILi2EEENS7_ILi1EEES9_EEENS6_IJNS7_ILi128EEENS7_ILi80EEENS7_ILi256EEEEEELi256ENS_6half_tEfNS_4arch4Sm90ELb0ELb0ELb1ELb0ELb0ELb0ELb0ELb1ELb1ELb1ELb0ELb0EEENS1_21CollectiveEpilogueFwdINS6_IJSB_SD_SC_EEESA_SF_SH_Li256ELb0ELb1ELb0ELb0EEENS1_29StaticPersistentTileSchedulerILb0EEEEEEEEEvNT_6ParamsE,"a",@progbits
	.sectionflags	@""
	.align	4
.nv.constant0._ZN7cutlass13device_kernelIN5flash11enable_sm90INS1_16FlashAttnFwdSm90INS1_25CollectiveMainloopFwdSm90ILi2EN4cute5tupleIJNS5_1CILi2EEENS7_ILi1EEES9_EEENS6_IJNS7_ILi128EEENS7_ILi80EEENS7_ILi256EEEEEELi256ENS_6half_tEfNS_4arch4Sm90ELb0ELb0ELb1ELb0ELb0ELb0ELb0ELb1ELb1ELb1ELb0ELb0EEENS1_21CollectiveEpilogueFwdINS6_IJSB_SD_SC_EEESA_SF_SH_Li256ELb0ELb1ELb0ELb0EEENS1_29StaticPersistentTileSchedulerILb0EEEEEEEEEvNT_6ParamsE:
	.zero		3200


//--------------------- .nv.constant0._ZN7cutlass13device_kernelIN5flash11enable_sm90INS1_16FlashAttnFwdSm90INS1_25CollectiveMainloopFwdSm90ILi2EN4cute5tupleIJNS5_1CILi1EEES8_S8_EEENS6_IJNS7_ILi128EEENS7_ILi80EEENS7_ILi256EEEEEELi256ENS_6half_tEfNS_4arch4Sm90ELb0ELb0ELb1ELb1ELb0ELb0ELb0ELb1ELb1ELb1ELb0ELb0EEENS1_21CollectiveEpilogueFwdINS6_IJSA_SC_SB_EEES9_SE_SG_Li256ELb1ELb1ELb0ELb0EEENS1_36VarlenDynamicPersistentTileSchedulerILi128ELi80ELi256ELi128ELb0ELb1ELb1ELb0ELb1ELb1EEEEEEEEEvNT_6ParamsE --------------------------
	.section	.nv.constant0._ZN7cutlass13device_kernelIN5flash11enable_sm90INS1_16FlashAttnFwdSm90INS1_25CollectiveMainloopFwdSm90ILi2EN4cute5tupleIJNS5_1CILi1EEES8_S8_EEENS6_IJNS7_ILi128EEENS7_ILi80EEENS7_ILi256EEEEEELi256ENS_6half_tEfNS_4arch4Sm90ELb0ELb0ELb1ELb1ELb0ELb0ELb0ELb1ELb1ELb1ELb0ELb0EEENS1_21CollectiveEpilogueFwdINS6_IJSA_SC_SB_EEES9_SE_SG_Li256ELb1ELb1ELb0ELb0EEENS1_36VarlenDynamicPersistentTileSchedulerILi128ELi80ELi256ELi128ELb0ELb1ELb1ELb0ELb1ELb1EEEEEEEEEvNT_6ParamsE,"a",@progbits
	.sectionflags	@""
	.align	4
.nv.constant0._ZN7cutlass13device_kernelIN5flash11enable_sm90INS1_16FlashAttnFwdSm90INS1_25CollectiveMainloopFwdSm90ILi2EN4cute5tupleIJNS5_1CILi1EEES8_S8_EEENS6_IJNS7_ILi128EEENS7_ILi80EEENS7_ILi256EEEEEELi256ENS_6half_tEfNS_4arch4Sm90ELb0ELb0ELb1ELb1ELb0ELb0ELb0ELb1ELb1ELb1ELb0ELb0EEENS1_21CollectiveEpilogueFwdINS6_IJSA_SC_SB_EEES9_SE_SG_Li256ELb1ELb1ELb0ELb0EEENS1_36VarlenDynamicPersistentTileSchedulerILi128ELi80ELi256ELi128ELb0ELb1ELb1ELb0ELb1ELb1EEEEEEEEEvNT_6ParamsE:
	.zero		3328


//--------------------- .nv.constant0._ZN7cutlass13device_kernelIN5flash11enable_sm90INS1_16FlashAttnFwdSm90INS1_25CollectiveMainloopFwdSm90ILi2EN4cute5tupleIJNS5_1CILi1EEES8_S8_EEENS6_IJNS7_ILi128EEENS7_ILi80EEENS7_ILi256EEEEEELi256ENS_6half_tEfNS_4arch4Sm90ELb0ELb0ELb1ELb1ELb0ELb1ELb0ELb1ELb1ELb1ELb0ELb0EEENS1_21CollectiveEpilogueFwdINS6_IJSA_SC_SB_EEES9_SE_SG_Li256ELb1ELb1ELb0ELb0EEENS1_36VarlenDynamicPersistentTileSchedulerILi128ELi80ELi256ELi128ELb0ELb1ELb1ELb0ELb1ELb1EEEEEEEEEvNT_6ParamsE --------------------------
	.section	.nv.constant0._ZN7cutlass13device_kernelIN5flash11enable_sm90INS1_16FlashAttnFwdSm90INS1_25CollectiveMainloopFwdSm90ILi2EN4cute5tupleIJNS5_1CILi1EEES8_S8_EEENS6_IJNS7_ILi128EEENS7_ILi80EEENS7_ILi256EEEEEELi256ENS_6half_tEfNS_4arch4Sm90ELb0ELb0ELb1ELb1ELb0ELb1ELb0ELb1ELb1ELb1ELb0ELb0EEENS1_21CollectiveEpilogueFwdINS6_IJSA_SC_SB_EEES9_SE_SG_Li256ELb1ELb1ELb0ELb0EEENS1_36VarlenDynamicPersistentTileSchedulerILi128ELi80ELi256ELi128ELb0ELb1ELb1ELb0ELb1ELb1EEEEEEEEEvNT_6ParamsE,"a",@progbits
	.sectionflags	@""
	.align	4
.nv.constant0._ZN7cutlass13device_kernelIN5flash11enable_sm90INS1_16FlashAttnFwdSm90INS1_25CollectiveMainloopFwdSm90ILi2EN4cute5tupleIJNS5_1CILi1EEES8_S8_EEENS6_IJNS7_ILi128EEENS7_ILi80EEENS7_ILi256EEEEEELi256ENS_6half_tEfNS_4arch4Sm90ELb0ELb0ELb1ELb1ELb0ELb1ELb0ELb1ELb1ELb1ELb0ELb0EEENS1_21CollectiveEpilogueFwdINS6_IJSA_SC_SB_EEES9_SE_SG_Li256ELb1ELb1ELb0ELb0EEENS1_36VarlenDynamicPersistentTileSchedulerILi128ELi80ELi256ELi128ELb0ELb1ELb1ELb0ELb1ELb1EEEEEEEEEvNT_6ParamsE:
	.zero		3328


//--------------------- .nv.constant0._ZN7cutlass13device_kernelIN5flash11enable_sm90INS1_16FlashAttnFwdSm90INS1_25CollectiveMainloopFwdSm90ILi2EN4cute5tupleIJNS5_1CILi1EEES8_S8_EEENS6_IJNS7_ILi128EEENS7_ILi64EEENS7_ILi256EEEEEELi256ENS_6half_tEfNS_4arch4Sm90ELb0ELb1ELb1ELb0ELb0ELb0ELb0ELb1ELb1ELb1ELb0ELb0EEENS1_21CollectiveEpilogueFwdINS6_IJSA_SC_SB_EEES9_SE_SG_Li256ELb0ELb1ELb0ELb0EEENS1_30DynamicPersistentTileSchedulerILi256ELi128ELb0ELb1ELb1EEEEEEEEEvNT_6ParamsE --------------------------
	.section	.nv.constant0._ZN7cutlass13device_kernelIN5flash11enable_sm90INS1_16FlashAttnFwdSm90INS1_25CollectiveMainloopFwdSm90ILi2EN4cute5tupleIJNS5_1CILi1EEES8_S8_EEENS6_IJNS7_ILi128EEENS7_ILi64EEENS7_ILi256EEEEEELi256ENS_6half_tEfNS_4arch4Sm90ELb0ELb1ELb1ELb0ELb0ELb0ELb0ELb1ELb1ELb1ELb0ELb0EEENS1_21CollectiveEpilogueFwdINS6_IJSA_SC_SB_EEES9_SE_SG_Li256ELb0ELb1ELb0ELb0EEENS1_30DynamicPersistentTileSchedulerILi256ELi128ELb0ELb1ELb1EEEEEEEEEvNT_6ParamsE,"a",@progbits
	.sectionflags	@""
	.align	4
.nv.constant0._ZN7cutlass13device_kernelIN5flash11enable_sm90INS1_16FlashAttnFwdSm90INS1_25CollectiveMainloopFwdSm90ILi2EN4cute5tupleIJNS5_1CILi1EEES8_S8_EEENS6_IJNS7_ILi128EEENS7_ILi64EEENS7_ILi256EEEEEELi256ENS_6half_tEfNS_4arch4Sm90ELb0ELb1ELb1ELb0ELb0ELb0ELb0ELb1ELb1ELb1ELb0ELb0EEENS1_21CollectiveEpilogueFwdINS6_IJSA_SC_SB_EEES9_SE_SG_Li256ELb0ELb1ELb0ELb0EEENS1_30DynamicPersistentTileSchedulerILi256ELi128ELb0ELb1ELb1EEEEEEEEEvNT_6ParamsE:
	.zero		3328


//--------------------- .nv.constant0._ZN7cutlass13device_kernelIN5flash11enable_sm90INS1_16FlashAttnFwdSm90INS1_25CollectiveMainloopFwdSm90ILi2EN4cute5tupleIJNS5_1CILi1EEES8_S8_EEENS6_IJNS7_ILi128EEENS7_ILi64EEENS7_ILi256EEEEEELi256ENS_6half_tEfNS_4arch4Sm90ELb0ELb1ELb1ELb1ELb0ELb0ELb0ELb1ELb1ELb1ELb0ELb0EEENS1_21CollectiveEpilogueFwdINS6_IJSA_SC_SB_EEES9_SE_SG_Li256ELb1ELb1ELb0ELb0EEENS1_36VarlenDynamicPersistentTileSchedulerILi128ELi64ELi256ELi128ELb0ELb1ELb1ELb1ELb0ELb1EEEEEEEEEvNT_6ParamsE --------------------------
	.section	.nv.constant0._ZN7cutlass13device_kernelIN5flash11enable_sm90INS1_16FlashAttnFwdSm90INS1_25CollectiveMainloopFwdSm90ILi2EN4cute5tupleIJNS5_1CILi1EEES8_S8_EEENS6_IJNS7_ILi128EEENS7_ILi64EEENS7_ILi256EEEEEELi256ENS_6half_tEfNS_4arch4Sm90ELb0ELb1ELb1ELb1ELb0ELb0ELb0ELb1ELb1ELb1ELb0ELb0EEENS1_21CollectiveEpilogueFwdINS6_IJSA_SC_SB_EEES9_SE_SG_Li256ELb1ELb1ELb0ELb0EEENS1_36VarlenDynamicPersistentTileSchedulerILi128ELi64ELi256ELi128ELb0ELb1ELb1ELb1ELb0ELb1EEEEEEEEEvNT_6ParamsE,"a",@progbits
	.sectionflags	@""
	.align	4
.nv.constant0._ZN7cutlass13device_kernelIN5flash11enable_sm90INS1_16FlashAttnFwdSm90INS1_25CollectiveMainloopFwdSm90ILi2EN4cute5tupleIJNS5_1CILi1EEES8_S8_EEENS6_IJNS7_ILi128EEENS7_ILi64EEENS7_ILi256EEEEEELi256ENS_6half_tEfNS_4arch4Sm90ELb0ELb1ELb1ELb1ELb0ELb0ELb0ELb1ELb1ELb1ELb0ELb0EEENS1_21CollectiveEpilogueFwdINS6_IJSA_SC_SB_EEES9_SE_SG_Li256ELb1ELb1ELb0ELb0EEENS1_36VarlenDynamicPersistentTileSchedulerILi128ELi64ELi256ELi128ELb0ELb1ELb1ELb1ELb0ELb1EEEEEEEEEvNT_6ParamsE:
	.zero		3328


//--------------------- .nv.constant0._ZN7cutlass13device_kernelIN5flash11enable_sm90INS1_16FlashAttnFwdSm90INS1_25CollectiveMainloopFwdSm90ILi2EN4cute5tupleIJNS5_1CILi1EEES8_S8_EEENS6_IJNS7_ILi128EEENS7_ILi64EEENS7_ILi256EEEEEELi256ENS_6half_tEfNS_4arch4Sm90ELb0ELb1ELb1ELb1ELb0ELb1ELb0ELb1ELb1ELb1ELb0ELb0EEENS1_21CollectiveEpilogueFwdINS6_IJSA_SC_SB_EEES9_SE_SG_Li256ELb1ELb1ELb0ELb0EEENS1_36VarlenDynamicPersistentTileSchedulerILi128ELi64ELi256ELi128ELb0ELb1ELb1ELb1ELb0ELb1EEEEEEEEEvNT_6ParamsE --------------------------
	.section	.nv.constant0._ZN7cutlass13device_kernelIN5flash11enable_sm90INS1_16FlashAttnFwdSm90INS1_25CollectiveMainloopFwdSm90ILi2EN4cute5tupleIJNS5_1CILi1EEES8_S8_EEENS6_IJNS7_ILi128EEENS7_ILi64EEENS7_ILi256EEEEEELi256ENS_6half_tEfNS_4arch4Sm90ELb0ELb1ELb1ELb1ELb0ELb1ELb0ELb1ELb1ELb1ELb0ELb0EEENS1_21CollectiveEpilogueFwdINS6_IJSA_SC_SB_EEES9_SE_SG_Li256ELb1ELb1ELb0ELb0EEENS1_36VarlenDynamicPersistentTileSchedulerILi128ELi64ELi256ELi128ELb0ELb1ELb1ELb1ELb0ELb1EEEEEEEEEvNT_6ParamsE,"a",@progbits
	.sectionflags	@""
	.align	4
.nv.constant0._ZN7cutlass13device_kernelIN5flash11enable_sm90INS1_16FlashAttnFwdSm90INS1_25CollectiveMainloopFwdSm90ILi2EN4cute5tupleIJNS5_1CILi1EEES8_S8_EEENS6_IJNS7_ILi128EEENS7_ILi64EEENS7_ILi256EEEEEELi256ENS_6half_tEfNS_4arch4Sm90ELb0ELb1ELb1ELb1ELb0ELb1ELb0ELb1ELb1ELb1ELb0ELb0EEENS1_21CollectiveEpilogueFwdINS6_IJSA_SC_SB_EEES9_SE_SG_Li256ELb1ELb1ELb0ELb0EEENS1_36VarlenDynamicPersistentTileSchedulerILi128ELi64ELi256ELi128ELb0ELb1ELb1ELb1ELb0ELb1EEEEEEEEEvNT_6ParamsE:
	.zero		3328


//--------------------- .nv.constant0._ZN7cutlass13device_kernelIN5flash11enable_sm90INS1_16FlashAttnFwdSm90INS1_25CollectiveMainloopFwdSm90ILi2EN4cute5tupleIJNS5_1CILi1EEES8_S8_EEENS6_IJNS7_ILi128EEENS7_ILi80EEENS7_ILi256EEEEEELi256ENS_6half_tEfNS_4arch4Sm90ELb1ELb0ELb1ELb0ELb0ELb0ELb0ELb1ELb1ELb1ELb0ELb0EEENS1_21CollectiveEpilogueFwdINS6_IJSA_SC_SB_EEES9_SE_SG_Li256ELb0ELb1ELb0ELb0EEENS1_30DynamicPersistentTileSchedulerILi256ELi128ELb0ELb1ELb1EEEEEEEEEvNT_6ParamsE --------------------------
	.section	.nv.constant0._ZN7cutlass13device_kernelIN5flash11enable_sm90INS1_16FlashAttnFwdSm90INS1_25CollectiveMainloopFwdSm90ILi2EN4cute5tupleIJNS5_1CILi1EEES8_S8_EEENS6_IJNS7_ILi128EEENS7_ILi80EEENS7_ILi256EEEEEELi256ENS_6half_tEfNS_4arch4Sm90ELb1ELb0ELb1ELb0ELb0ELb0ELb0ELb1ELb1ELb1ELb0ELb0EEENS1_21CollectiveEpilogueFwdINS6_IJSA_SC_SB_EEES9_SE_SG_Li256ELb0ELb1ELb0ELb0EEENS1_30DynamicPersistentTileSchedulerILi256ELi128ELb0ELb1ELb1EEEEEEEEEvNT_6ParamsE,"a",@progbits
	.sectionflags	@""
	.align	4
.nv.constant0._ZN7cutlass13device_kernelIN5flash11enable_sm90INS1_16FlashAttnFwdSm90INS1_25CollectiveMainloopFwdSm90ILi2EN4cute5tupleIJNS5_1CILi1EEES8_S8_EEENS6_IJNS7_ILi128EEENS7_ILi80EEENS7_ILi256EEEEEELi256ENS_6half_tEfNS_4arch4Sm90ELb1ELb0ELb1ELb0ELb0ELb0ELb0ELb1ELb1ELb1ELb0ELb0EEENS1_21CollectiveEpilogueFwdINS6_IJSA_SC_SB_EEES9_SE_SG_Li256ELb0ELb1ELb0ELb0EEENS1_30DynamicPersistentTileSchedulerILi256ELi128ELb0ELb1ELb1EEEEEEEEEvNT_6ParamsE:
	.zero		3328


//--------------------- .nv.constant0._ZN7cutlass13device_kernelIN5flash11enable_sm90INS1_16FlashAttnFwdSm90INS1_25CollectiveMainloopFwdSm90ILi2EN4cute5tupleIJNS5_1CILi1EEES8_S8_EEENS6_IJNS7_ILi128EEENS7_ILi80EEENS7_ILi256EEEEEELi256ENS_6half_tEfNS_4arch4Sm90ELb1ELb0ELb1ELb1ELb0ELb0ELb0ELb1ELb1ELb1ELb0ELb0EEENS1_21CollectiveEpilogueFwdINS6_IJSA_SC_SB_EEES9_SE_SG_Li256ELb1ELb1ELb0ELb0EEENS1_36VarlenDynamicPersistentTileSchedulerILi128ELi80ELi256ELi128ELb0ELb1ELb1ELb1ELb1ELb1EEEEEEEEEvNT_6ParamsE --------------------------
	.section	.nv.constant0._ZN7cutlass13device_kernelIN5flash11enable_sm90INS1_16FlashAttnFwdSm90INS1_25CollectiveMainloopFwdSm90ILi2EN4cute5tupleIJNS5_1CILi1EEES8_S8_EEENS6_IJNS7_ILi128EEENS7_ILi80EEENS7_ILi256EEEEEELi256ENS_6half_tEfNS_4arch4Sm90ELb1ELb0ELb1ELb1ELb0ELb0ELb0ELb1ELb1ELb1ELb0ELb0EEENS1_21CollectiveEpilogueFwdINS6_IJSA_SC_SB_EEES9_SE_SG_Li256ELb1ELb1ELb0ELb0EEENS1_36VarlenDynamicPersistentTileSchedulerILi128ELi80ELi256ELi128ELb0ELb1ELb1ELb1ELb1ELb1EEEEEEEEEvNT_6ParamsE,"a",@progbits
	.sectionflags	@""
	.align	4
.nv.constant0._ZN7cutlass13device_kernelIN5flash11enable_sm90INS1_16FlashAttnFwdSm90INS1_25CollectiveMainloopFwdSm90ILi2EN4cute5tupleIJNS5_1CILi1EEES8_S8_EEENS6_IJNS7_ILi128EEENS7_ILi80EEENS7_ILi256EEEEEELi256ENS_6half_tEfNS_4arch4Sm90ELb1ELb0ELb1ELb1ELb0ELb0ELb0ELb1ELb1ELb1ELb0ELb0EEENS1_21CollectiveEpilogueFwdINS6_IJSA_SC_SB_EEES9_SE_SG_Li256ELb1ELb1ELb0ELb0EEENS1_36VarlenDynamicPersistentTileSchedulerILi128ELi80ELi256ELi128ELb0ELb1ELb1ELb1ELb1ELb1EEEEEEEEEvNT_6ParamsE:
	.zero		3328


//--------------------- .nv.constant0._ZN7cutlass13device_kernelIN5flash11enable_sm90INS1_16FlashAttnFwdSm90INS1_25CollectiveMainloopFwdSm90ILi2EN4cute5tupleIJNS5_1CILi1EEES8_S8_EEENS6_IJNS7_ILi128EEENS7_ILi80EEENS7_ILi256EEEEEELi256ENS_6half_tEfNS_4arch4Sm90ELb1ELb0ELb1ELb1ELb0ELb1ELb0ELb1ELb1ELb1ELb0ELb0EEENS1_21CollectiveEpilogueFwdINS6_IJSA_SC_SB_EEES9_SE_SG_Li256ELb1ELb1ELb0ELb0EEENS1_36VarlenDynamicPersistentTileSchedulerILi128ELi80ELi256ELi128ELb0ELb1ELb1ELb1ELb1ELb1EEEEEEEEEvNT_6ParamsE --------------------------
	.section	.nv.constant0._ZN7cutlass13device_kernelIN5flash11enable_sm90INS1_16FlashAttnFwdSm90INS1_25CollectiveMainloopFwdSm90ILi2EN4cute5tupleIJNS5_1CILi1EEES8_S8_EEENS6_IJNS7_ILi128EEENS7_ILi80EEENS7_ILi256EEEEEELi256ENS_6half_tEfNS_4arch4Sm90ELb1ELb0ELb1ELb1ELb0ELb1ELb0ELb1ELb1ELb1ELb0ELb0EEENS1_21CollectiveEpilogueFwdINS6_IJSA_SC_SB_EEES9_SE_SG_Li256ELb1ELb1ELb0ELb0EEENS1_36VarlenDynamicPersistentTileSchedulerILi128ELi80ELi256ELi128ELb0ELb1ELb1ELb1ELb1ELb1EEEEEEEEEvNT_6ParamsE,"a",@progbits
	.sectionflags	@""
	.align	4
.nv.constant0._ZN7cutlass13device_kernelIN5flash11enable_sm90INS1_16FlashAttnFwdSm90INS1_25CollectiveMainloopFwdSm90ILi2EN4cute5tupleIJNS5_1CILi1EEES8_S8_EEENS6_IJNS7_ILi128EEENS7_ILi80EEENS7_ILi256EEEEEELi256ENS_6half_tEfNS_4arch4Sm90ELb1ELb0ELb1ELb1ELb0ELb1ELb0ELb1ELb1ELb1ELb0ELb0EEENS1_21CollectiveEpilogueFwdINS6_IJSA_SC_SB_EEES9_SE_SG_Li256ELb1ELb1ELb0ELb0EEENS1_36VarlenDynamicPersistentTileSchedulerILi128ELi80ELi256ELi128ELb0ELb1ELb1ELb1ELb1ELb1EEEEEEEEEvNT_6ParamsE:
	.zero		3328


//--------------------- .nv.constant0._ZN7cutlass13device_kernelIN5flash11enable_sm90INS1_16FlashAttnFwdSm90INS1_25CollectiveMainloopFwdSm90ILi2EN4cute5tupleIJNS5_1CILi1EEES8_S8_EEENS6_IJNS7_ILi128EEENS7_ILi112EEENS7_ILi192EEEEEELi192ENS_6half_tEfNS_4arch4Sm90ELb0ELb0ELb1ELb0ELb0ELb0ELb0ELb1ELb1ELb1ELb0ELb0EEENS1_21CollectiveEpilogueFwdINS6_IJSA_SC_SB_EEES9_SE_SG_Li256ELb0ELb1ELb0ELb0EEENS1_29StaticPersistentTileSchedulerILb0EEEEEEEEEvNT_6ParamsE --------------------------
	.section	.nv.constant0._ZN7cutlass13device_kernelIN5flash11enable_sm90INS1_16FlashAttnFwdSm90INS1_25CollectiveMainloopFwdSm90ILi2EN4cute5tupleIJNS5_1CILi1EEES8_S8_EEENS6_IJNS7_ILi128EEENS7_ILi112EEENS7_ILi192EEEEEELi192ENS_6half_tEfNS_4arch4Sm90ELb0ELb0ELb1ELb0ELb0ELb0ELb0ELb1ELb1ELb1ELb0ELb0EEENS1_21CollectiveEpilogueFwdINS6_IJSA_SC_SB_EEES9_SE_SG_Li256ELb0ELb1ELb0ELb0EEENS1_29StaticPersistentTileSchedulerILb0EEEEEEEEEvNT_6ParamsE,"a",@progbits
	.sectionflags	@""
	.align	4
.nv.constant0._ZN7cutlass13device_kernelIN5flash11enable_sm90INS1_16FlashAttnFwdSm90INS1_25CollectiveMainloopFwdSm90ILi2EN4cute5tupleIJNS5_1CILi1EEES8_S8_EEENS6_IJNS7_ILi128EEENS7_ILi112EEENS7_ILi192EEEEEELi192ENS_6half_tEfNS_4arch4Sm90ELb0ELb0ELb1ELb0ELb0ELb0ELb0ELb1ELb1ELb1ELb0ELb0EEENS1_21CollectiveEpilogueFwdINS6_IJSA_SC_SB_EEES9_SE_SG_Li256ELb0ELb1ELb0ELb0EEENS1_29StaticPersistentTileSchedulerILb0EEEEEEEEEvNT_6ParamsE:
	.zero		3200


//--------------------- .nv.constant0._ZN7cutlass13device_kernelIN5flash11enable_sm90INS1_16FlashAttnFwdSm90INS1_25CollectiveMainloopFwdSm90ILi2EN4cute5tupleIJNS5_1CILi2EEENS7_ILi1EEES9_EEENS6_IJNS7_ILi128EEENS7_ILi112EEENS7_ILi192EEEEEELi192ENS_6half_tEfNS_4arch4Sm90ELb0ELb0ELb1ELb0ELb0ELb0ELb0ELb1ELb1ELb1ELb0ELb0EEENS1_21CollectiveEpilogueFwdINS6_IJSB_SD_SC_EEESA_SF_SH_Li256ELb0ELb1ELb0ELb0EEENS1_29StaticPersistentTileSchedulerILb0EEEEEEEEEvNT_6ParamsE --------------------------
	.section	.nv.constant0._ZN7cutlass13device_kernelIN5flash11enable_sm90INS1_16FlashAttnFwdSm90INS1_25CollectiveMainloopFwdSm90ILi2EN4cute5tupleIJNS5_1CILi2EEENS7_ILi1EEES9_EEENS6_IJNS7_ILi128EEENS7_ILi112EEENS7_ILi192EEEEEELi192ENS_6half_tEfNS_4arch4Sm90ELb0ELb0ELb1ELb0ELb0ELb0ELb0ELb1ELb1ELb1ELb0ELb0EEENS1_21CollectiveEpilogueFwdINS6_IJSB_SD_SC_EEESA_SF_SH_Li256ELb0ELb1ELb0ELb0EEENS1_29StaticPersistentTileSchedulerILb0EEEEEEEEEvNT_6ParamsE,"a",@progbits
	.sectionflags	@""
	.align	4
.nv.constant0._ZN7cutlass13device_kernelIN5flash11enable_sm90INS1_16FlashAttnFwdSm90INS1_25CollectiveMainloopFwdSm90ILi2EN4cute5tupleIJNS5_1CILi2EEENS7_ILi1EEES9_EEENS6_IJNS7_ILi128EEENS7_ILi112EEENS7_ILi192EEEEEELi192ENS_6half_tEfNS_4arch4Sm90ELb0ELb0ELb1ELb0ELb0ELb0ELb0ELb1ELb1ELb1ELb0ELb0EEENS1_21CollectiveEpilogueFwdINS6_IJSB_SD_SC_EEESA_SF_SH_Li256ELb0ELb1ELb0ELb0EEENS1_29StaticPersistentTileSchedulerILb0EEEEEEEEEvNT_6ParamsE:
	.zero		3200


//--------------------- .nv.constant0._ZN7cutlass13device_kernelIN5flash11enable_sm90INS1_16FlashAttnFwdSm90INS1_25CollectiveMainloopFwdSm90ILi2EN4cute5tupleIJNS5_1CILi1EEES8_S8_EEENS6_IJNS7_ILi128EEENS7_ILi112EEENS7_ILi192EEEEEELi192ENS_6half_tEfNS_4arch4Sm90ELb0ELb0ELb1ELb1ELb0ELb0ELb0ELb1ELb1ELb1ELb0ELb0EEENS1_21CollectiveEpilogueFwdINS6_IJSA_SC_SB_EEES9_SE_SG_Li256ELb1ELb1ELb0ELb0EEENS1_36VarlenDynamicPersistentTileSchedulerILi128ELi112ELi256ELi128ELb0ELb1ELb1ELb0ELb1ELb1EEEEEEEEEvNT_6ParamsE --------------------------
	.section	.nv.constant0._ZN7cutlass13device_kernelIN5flash11enable_sm90INS1_16FlashAttnFwdSm90INS1_25CollectiveMainloopFwdSm90ILi2EN4cute5tupleIJNS5_1CILi1EEES8_S8_EEENS6_IJNS7_ILi128EEENS7_ILi112EEENS7_ILi192EEEEEELi192ENS_6half_tEfNS_4arch4Sm90ELb0ELb0ELb1ELb1ELb0ELb0ELb0ELb1ELb1ELb1ELb0ELb0EEENS1_21CollectiveEpilogueFwdINS6_IJSA_SC_SB_EEES9_SE_SG_Li256ELb1ELb1ELb0ELb0EEENS1_36VarlenDynamicPersistentTileSchedulerILi128ELi112ELi256ELi128ELb0ELb1ELb1ELb0ELb1ELb1EEEEEEEEEvNT_6ParamsE,"a",@progbits
	.sectionflags	@""
	.align	4
.nv.constant0._ZN7cutlass13device_kernelIN5flash11enable_sm90INS1_16FlashAttnFwdSm90INS1_25CollectiveMainloopFwdSm90ILi2EN4cute5tupleIJNS5_1CILi1EEES8_S8_EEENS6_IJNS7_ILi128EEENS7_ILi112EEENS7_ILi192EEEEEELi192ENS_6half_tEfNS_4arch4Sm90ELb0ELb0ELb1ELb1ELb0ELb0ELb0ELb1ELb1ELb1ELb0ELb0EEENS1_21CollectiveEpilogueFwdINS6_IJSA_SC_SB_EEES9_SE_SG_Li256ELb1ELb1ELb0ELb0EEENS1_36VarlenDynamicPersistentTileSchedulerILi128ELi112ELi256ELi128ELb0ELb1ELb1ELb0ELb1ELb1EEEEEEEEEvNT_6ParamsE:
	.zero		3328


//--------------------- .nv.constant0._ZN7cutlass13device_kernelIN5flash11enable_sm90INS1_16FlashAttnFwdSm90INS1_25CollectiveMainloopFwdSm90ILi2EN4cute5tupleIJNS5_1CILi1EEES8_S8_EEENS6_IJNS7_ILi128EEENS7_ILi112EEENS7_ILi192EEEEEELi192ENS_6half_tEfNS_4arch4Sm90ELb0ELb0ELb1ELb1ELb0ELb1ELb0ELb1ELb1ELb1ELb0ELb0EEENS1_21CollectiveEpilogueFwdINS6_IJSA_SC_SB_EEES9_SE_SG_Li256ELb1ELb1ELb0ELb0EEENS1_36VarlenDynamicPersistentTileSchedulerILi128ELi112ELi256ELi128ELb0ELb1ELb1ELb0ELb1ELb1EEEEEEEEEvNT_6ParamsE --------------------------
	.section	.nv.constant0._ZN7cutlass13device_kernelIN5flash11enable_sm90INS1_16FlashAttnFwdSm90INS1_25CollectiveMainloopFwdSm90ILi2EN4cute5tupleIJNS5_1CILi1EEES8_S8_EEENS6_IJNS7_ILi128EEENS7_ILi112EEENS7_ILi192EEEEEELi192ENS_6half_tEfNS_4arch4Sm90ELb0ELb0ELb1ELb1ELb0ELb1ELb0ELb1ELb1ELb1ELb0ELb0EEENS1_21CollectiveEpilogueFwdINS6_IJSA_SC_SB_EEES9_SE_SG_Li256ELb1ELb1ELb0ELb0EEENS1_36VarlenDynamicPersistentTileSchedulerILi128ELi112ELi256ELi128ELb0ELb1ELb1ELb0ELb1ELb1EEEEEEEEEvNT_6ParamsE,"a",@progbits
	.sectionflags	@""
	.align	4
.nv.constant0._ZN7cutlass13device_kernelIN5flash11enable_sm90INS1_16FlashAttnFwdSm90INS1_25CollectiveMainloopFwdSm90ILi2EN4cute5tupleIJNS5_1CILi1EEES8_S8_EEENS6_IJNS7_ILi128EEENS7_ILi112EEENS7_ILi192EEEEEELi192ENS_6half_tEfNS_4arch4Sm90ELb0ELb0ELb1ELb1ELb0ELb1ELb0ELb1ELb1ELb1ELb0ELb0EEENS1_21CollectiveEpilogueFwdINS6_IJSA_SC_SB_EEES9_SE_SG_Li256ELb1ELb1ELb0ELb0EEENS1_36VarlenDynamicPersistentTileSchedulerILi128ELi112ELi256ELi128ELb0ELb1ELb1ELb0ELb1ELb1EEEEEEEEEvNT_6ParamsE:
	.zero		3328


//--------------------- .nv.constant0._ZN7cutlass13device_kernelIN5flash11enable_sm90INS1_16FlashAttnFwdSm90INS1_25CollectiveMainloopFwdSm90ILi2EN4cute5tupleIJNS5_1CILi1EEES8_S8_EEENS6_IJNS7_ILi128EEENS7_ILi96EEENS7_ILi192EEEEEELi192ENS_6half_tEfNS_4arch4Sm90ELb0ELb1ELb1ELb0ELb0ELb0ELb0ELb1ELb1ELb1ELb0ELb0EEENS1_21CollectiveEpilogueFwdINS6_IJSA_SC_SB_EEES9_SE_SG_Li256ELb0ELb1ELb0ELb0EEENS1_30DynamicPersistentTileSchedulerILi256ELi128ELb0ELb1ELb1EEEEEEEEEvNT_6ParamsE --------------------------
	.section	.nv.constant0._ZN7cutlass13device_kernelIN5flash11enable_sm90INS1_16FlashAttnFwdSm90INS1_25CollectiveMainloopFwdSm90ILi2EN4cute5tupleIJNS5_1CILi1EEES8_S8_EEENS6_IJNS7_ILi128EEENS7_ILi96EEENS7_ILi192EEEEEELi192ENS_6half_tEfNS_4arch4Sm90ELb0ELb1ELb1ELb0ELb0ELb0ELb0ELb1ELb1ELb1ELb0ELb0EEENS1_21CollectiveEpilogueFwdINS6_IJSA_SC_SB_EEES9_SE_SG_Li256ELb0ELb1ELb0ELb0EEENS1_30DynamicPersistentTileSchedulerILi256ELi128ELb0ELb1ELb1EEEEEEEEEvNT_6ParamsE,"a",@progbits
	.sectionflags	@""
	.align	4
.nv.constant0._ZN7cutlass13device_kernelIN5flash11enable_sm90INS1_16FlashAttnFwdSm90INS1_25CollectiveMainloopFwdSm90ILi2EN4cute5tupleIJNS5_1CILi1EEES8_S8_EEENS6_IJNS7_ILi128EEENS7_ILi96EEENS7_ILi192EEEEEELi192ENS_6half_tEfNS_4arch4Sm90ELb0ELb1ELb1ELb0ELb0ELb0ELb0ELb1ELb1ELb1ELb0ELb0EEENS1_21CollectiveEpilogueFwdINS6_IJSA_SC_SB_EEES9_SE_SG_Li256ELb0ELb1ELb0ELb0EEENS1_30DynamicPersistentTileSchedulerILi256ELi128ELb0ELb1ELb1EEEEEEEEEvNT_6ParamsE:
	.zero		3328


//--------------------- .nv.constant0._ZN7cutlass13device_kernelIN5flash11enable_sm90INS1_16FlashAttnFwdSm90INS1_25CollectiveMainloopFwdSm90ILi2EN4cute5tupleIJNS5_1CILi1EEES8_S8_EEENS6_IJNS7_ILi128EEENS7_ILi96EEENS7_ILi192EEEEEELi192ENS_6half_tEfNS_4arch4Sm90ELb0ELb1ELb1ELb1ELb0ELb0ELb0ELb1ELb1ELb1ELb0ELb0EEENS1_21CollectiveEpilogueFwdINS6_IJSA_SC_SB_EEES9_SE_SG_Li256ELb1ELb1ELb0ELb0EEENS1_36VarlenDynamicPersistentTileSchedulerILi128ELi96ELi256ELi128ELb0ELb1ELb1ELb1ELb0ELb1EEEEEEEEEvNT_6ParamsE --------------------------
	.section	.nv.constant0._ZN7cutlass13device_kernelIN5flash11enable_sm90INS1_16FlashAttnFwdSm90INS1_25CollectiveMainloopFwdSm90ILi2EN4cute5tupleIJNS5_1CILi1EEES8_S8_EEENS6_IJNS7_ILi128EEENS7_ILi96EEENS7_ILi192EEEEEELi192ENS_6half_tEfNS_4arch4Sm90ELb0ELb1ELb1ELb1ELb0ELb0ELb0ELb1ELb1ELb1ELb0ELb0EEENS1_21CollectiveEpilogueFwdINS6_IJSA_SC_SB_EEES9_SE_SG_Li256ELb1ELb1ELb0ELb0EEENS1_36VarlenDynamicPersistentTileSchedulerILi128ELi96ELi256ELi128ELb0ELb1ELb1ELb1ELb0ELb1EEEEEEEEEvNT_6ParamsE,"a",@progbits
	.sectionflags	@""
	.align	4
.nv.constant0._ZN7cutlass13device_kernelIN5flash11enable_sm90INS1_16FlashAttnFwdSm90INS1_25CollectiveMainloopFwdSm90ILi2EN4cute5tupleIJNS5_1CILi1EEES8_S8_EEENS6_IJNS7_ILi128EEENS7_ILi96EEENS7_ILi192EEEEEELi192ENS_6half_tEfNS_4arch4Sm90ELb0ELb1ELb1ELb1ELb0ELb0ELb0ELb1ELb1ELb1ELb0ELb0EEENS1_21CollectiveEpilogueFwdINS6_IJSA_SC_SB_EEES9_SE_SG_Li256ELb1ELb1ELb0ELb0EEENS1_36VarlenDynamicPersistentTileSchedulerILi128ELi96ELi256ELi128ELb0ELb1ELb1ELb1ELb0ELb1EEEEEEEEEvNT_6ParamsE:
	.zero		3328


//--------------------- .nv.constant0._ZN7cutlass13device_kernelIN5flash11enable_sm90INS1_16FlashAttnFwdSm90INS1_25CollectiveMainloopFwdSm90ILi2EN4cute5tupleIJNS5_1CILi1EEES8_S8_EEENS6_IJNS7_ILi128EEENS7_ILi96EEENS7_ILi192EEEEEELi192ENS_6half_tEfNS_4arch4Sm90ELb0ELb1ELb1ELb1ELb0ELb1ELb0ELb1ELb1ELb1ELb0ELb0EEENS1_21CollectiveEpilogueFwdINS6_IJSA_SC_SB_EEES9_SE_SG_Li256ELb1ELb1ELb0ELb0EEENS1_36VarlenDynamicPersistentTileSchedulerILi128ELi96ELi256ELi128ELb0ELb1ELb1ELb1ELb0ELb1EEEEEEEEEvNT_6ParamsE --------------------------
	.section	.nv.constant0._ZN7cutlass13device_kernelIN5flash11enable_sm90INS1_16FlashAttnFwdSm90INS1_25CollectiveMainloopFwdSm90ILi2EN4cute5tupleIJNS5_1CILi1EEES8_S8_EEENS6_IJNS7_ILi128EEENS7_ILi96EEENS7_ILi192EEEEEELi192ENS_6half_tEfNS_4arch4Sm90ELb0ELb1ELb1ELb1ELb0ELb1ELb0ELb1ELb1ELb1ELb0ELb0EEENS1_21CollectiveEpilogueFwdINS6_IJSA_SC_SB_EEES9_SE_SG_Li256ELb1ELb1ELb0ELb0EEENS1_36VarlenDynamicPersistentTileSchedulerILi128ELi96ELi256ELi128ELb0ELb1ELb1ELb1ELb0ELb1EEEEEEEEEvNT_6ParamsE,"a",@progbits
	.sectionflags	@""
	.align	4
.nv.constant0._ZN7cutlass13device_kernelIN5flash11enable_sm90INS1_16FlashAttnFwdSm90INS1_25CollectiveMainloopFwdSm90ILi2EN4cute5tupleIJNS5_1CILi1EEES8_S8_EEENS6_IJNS7_ILi128EEENS7_ILi96EEENS7_ILi192EEEEEELi192ENS_6half_tEfNS_4arch4Sm90ELb0ELb1ELb1ELb1ELb0ELb1ELb0ELb1ELb1ELb1ELb0ELb0EEENS1_21CollectiveEpilogueFwdINS6_IJSA_SC_SB_EEES9_SE_SG_Li256ELb1ELb1ELb0ELb0EEENS1_36VarlenDynamicPersistentTileSchedulerILi128ELi96ELi256ELi128ELb0ELb1ELb1ELb1ELb0ELb1EEEEEEEEEvNT_6ParamsE:
	.zero		3328


//--------------------- .nv.constant0._ZN7cutlass13device_kernelIN5flash11enable_sm90INS1_16FlashAttnFwdSm90INS1_25CollectiveMainloopFwdSm90ILi2EN4cute5tupleIJNS5_1CILi1EEES8_S8_EEENS6_IJNS7_ILi128EEENS7_ILi112EEENS7_ILi192EEEEEELi192ENS_6half_tEfNS_4arch4Sm90ELb1ELb0ELb1ELb0ELb0ELb0ELb0ELb1ELb1ELb1ELb0ELb0EEENS1_21CollectiveEpilogueFwdINS6_IJSA_SC_SB_EEES9_SE_SG_Li256ELb0ELb1ELb0ELb0EEENS1_30DynamicPersistentTileSchedulerILi256ELi128ELb0ELb1ELb1EEEEEEEEEvNT_6ParamsE --------------------------
	.section	.nv.constant0._ZN7cutlass13device_kernelIN5flash11enable_sm90INS1_16FlashAttnFwdSm90INS1_25CollectiveMainloopFwdSm90ILi2EN4cute5tupleIJNS5_1CILi1EEES8_S8_EEENS6_IJNS7_ILi128EEENS7_ILi112EEENS7_ILi192EEEEEELi192ENS_6half_tEfNS_4arch4Sm90ELb1ELb0ELb1ELb0ELb0ELb0ELb0ELb1ELb1ELb1ELb0ELb0EEENS1_21CollectiveEpilogueFwdINS6_IJSA_SC_SB_EEES9_SE_SG_Li256ELb0ELb1ELb0ELb0EEENS1_30DynamicPersistentTileSchedulerILi256ELi128ELb0ELb1ELb1EEEEEEEEEvNT_6ParamsE,"a",@progbits
	.sectionflags	@""
	.align	4
.nv.constant0._ZN7cutlass13device_kernelIN5flash11enable_sm90INS1_16FlashAttnFwdSm90INS1_25CollectiveMainloopFwdSm90ILi2EN4cute5tupleIJNS5_1CILi1EEES8_S8_EEENS6_IJNS7_ILi128EEENS7_ILi112EEENS7_ILi192EEEEEELi192ENS_6half_tEfNS_4arch4Sm90ELb1ELb0ELb1ELb0ELb0ELb0ELb0ELb1ELb1ELb1ELb0ELb0EEENS1_21CollectiveEpilogueFwdINS6_IJSA_SC_SB_EEES9_SE_SG_Li256ELb0ELb1ELb0ELb0EEENS1_30DynamicPersistentTileSchedulerILi256ELi128ELb0ELb1ELb1EEEEEEEEEvNT_6ParamsE:
	.zero		3328


//--------------------- .nv.constant0._ZN7cutlass13device_kernelIN5flash11enable_sm90INS1_16FlashAttnFwdSm90INS1_25CollectiveMainloopFwdSm90ILi2EN4cute5tupleIJNS5_1CILi1EEES8_S8_EEENS6_IJNS7_ILi128EEENS7_ILi112EEENS7_ILi192EEEEEELi192ENS_6half_tEfNS_4arch4Sm90ELb1ELb0ELb1ELb1ELb0ELb0ELb0ELb1ELb1ELb1ELb0ELb0EEENS1_21CollectiveEpilogueFwdINS6_IJSA_SC_SB_EEES9_SE_SG_Li256ELb1ELb1ELb0ELb0EEENS1_36VarlenDynamicPersistentTileSchedulerILi128ELi112ELi256ELi128ELb0ELb1ELb1ELb1ELb1ELb1EEEEEEEEEvNT_6ParamsE --------------------------
	.section	.nv.constant0._ZN7cutlass13device_kernelIN5flash11enable_sm90INS1_16FlashAttnFwdSm90INS1_25CollectiveMainloopFwdSm90ILi2EN4cute5tupleIJNS5_1CILi1EEES8_S8_EEENS6_IJNS7_ILi128EEENS7_ILi112EEENS7_ILi192EEEEEELi192ENS_6half_tEfNS_4arch4Sm90ELb1ELb0ELb1ELb1ELb0ELb0ELb0ELb1ELb1ELb1ELb0ELb0EEENS1_21CollectiveEpilogueFwdINS6_IJSA_SC_SB_EEES9_SE_SG_Li256ELb1ELb1ELb0ELb0EEENS1_36VarlenDynamicPersistentTileSchedulerILi128ELi112ELi256ELi128ELb0ELb1ELb1ELb1ELb1ELb1EEEEEEEEEvNT_6ParamsE,"a",@progbits
	.sectionflags	@""
	.align	4
.nv.constant0._ZN7cutlass13device_kernelIN5flash11enable_sm90INS1_16FlashAttnFwdSm90INS1_25CollectiveMainloopFwdSm90ILi2EN4cute5tupleIJNS5_1CILi1EEES8_S8_EEENS6_IJNS7_ILi128EEENS7_ILi112EEENS7_ILi192EEEEEELi192ENS_6half_tEfNS_4arch4Sm90ELb1ELb0ELb1ELb1ELb0ELb0ELb0ELb1ELb1ELb1ELb0ELb0EEENS1_21CollectiveEpilogueFwdINS6_IJSA_SC_SB_EEES9_SE_SG_Li256ELb1ELb1ELb0ELb0EEENS1_36VarlenDynamicPersistentTileSchedulerILi128ELi112ELi256ELi128ELb0ELb1ELb1ELb1ELb1ELb1EEEEEEEEEvNT_6ParamsE:
	.zero		3328


//--------------------- .nv.constant0._ZN7cutlass13device_kernelIN5flash11enable_sm90INS1_16FlashAttnFwdSm90INS1_25CollectiveMainloopFwdSm90ILi2EN4cute5tupleIJNS5_1CILi1EEES8_S8_EEENS6_IJNS7_ILi128EEENS7_ILi112EEENS7_ILi192EEEEEELi192ENS_6half_tEfNS_4arch4Sm90ELb1ELb0ELb1ELb1ELb0ELb1ELb0ELb1ELb1ELb1ELb0ELb0EEENS1_21CollectiveEpilogueFwdINS6_IJSA_SC_SB_EEES9_SE_SG_Li256ELb1ELb1ELb0ELb0EEENS1_36VarlenDynamicPersistentTileSchedulerILi128ELi112ELi256ELi128ELb0ELb1ELb1ELb1ELb1ELb1EEEEEEEEEvNT_6ParamsE --------------------------
	.section	.nv.constant0._ZN7cutlass13device_kernelIN5flash11enable_sm90INS1_16FlashAttnFwdSm90INS1_25CollectiveMainloopFwdSm90ILi2EN4cute5tupleIJNS5_1CILi1EEES8_S8_EEENS6_IJNS7_ILi128EEENS7_ILi112EEENS7_ILi192EEEEEELi192ENS_6half_tEfNS_4arch4Sm90ELb1ELb0ELb1ELb1ELb0ELb1ELb0ELb1ELb1ELb1ELb0ELb0EEENS1_21CollectiveEpilogueFwdINS6_IJSA_SC_SB_EEES9_SE_SG_Li256ELb1ELb1ELb0ELb0EEENS1_36VarlenDynamicPersistentTileSchedulerILi128ELi112ELi256ELi128ELb0ELb1ELb1ELb1ELb1ELb1EEEEEEEEEvNT_6ParamsE,"a",@progbits
	.sectionflags	@""
	.align	4
.nv.constant0._ZN7cutlass13device_kernelIN5flash11enable_sm90INS1_16FlashAttnFwdSm90INS1_25CollectiveMainloopFwdSm90ILi2EN4cute5tupleIJNS5_1CILi1EEES8_S8_EEENS6_IJNS7_ILi128EEENS7_ILi112EEENS7_ILi192EEEEEELi192ENS_6half_tEfNS_4arch4Sm90ELb1ELb0ELb1ELb1ELb0ELb1ELb0ELb1ELb1ELb1ELb0ELb0EEENS1_21CollectiveEpilogueFwdINS6_IJSA_SC_SB_EEES9_SE_SG_Li256ELb1ELb1ELb0ELb0EEENS1_36VarlenDynamicPersistentTileSchedulerILi128ELi112ELi256ELi128ELb0ELb1ELb1ELb1ELb1ELb1EEEEEEEEEvNT_6ParamsE:
	.zero		3328


//--------------------- .nv.constant0._ZN7cutlass13device_kernelIN5flash11enable_sm90INS1_16FlashAttnFwdSm90INS1_25CollectiveMainloopFwdSm90ILi2EN4cute5tupleIJNS5_1CILi1EEES8_S8_EEENS6_IJNS7_ILi128EEENS7_ILi176EEESA_EEELi128ENS_6half_tEfNS_4arch4Sm90ELb0ELb0ELb1ELb0ELb0ELb0ELb0ELb1ELb1ELb1ELb0ELb0EEENS1_21CollectiveEpilogueFwdINS6_IJSA_SA_SB_EEES9_SD_SF_Li256ELb0ELb1ELb0ELb0EEENS1_29StaticPersistentTileSchedulerILb0EEEEEEEEEvNT_6ParamsE --------------------------
	.section	.nv.constant0._ZN7cutlass13device_kernelIN5flash11enable_sm90INS1_16FlashAttnFwdSm90INS1_25CollectiveMainloopFwdSm90ILi2EN4cute5tupleIJNS5_1CILi1EEES8_S8_EEENS6_IJNS7_ILi128EEENS7_ILi176EEESA_EEELi128ENS_6half_tEfNS_4arch4Sm90ELb0ELb0ELb1ELb0ELb0ELb0ELb0ELb1ELb1ELb1ELb0ELb0EEENS1_21CollectiveEpilogueFwdINS6_IJSA_SA_SB_EEES9_SD_SF_Li256ELb0ELb1ELb0ELb0EEENS1_29StaticPersistentTileSchedulerILb0EEEEEEEEEvNT_6ParamsE,"a",@progbits
	.sectionflags	@""
	.align	4
.nv.constant0._ZN7cutlass13device_kernelIN5flash11enable_sm90INS1_16FlashAttnFwdSm90INS1_25CollectiveMainloopFwdSm90ILi2EN4cute5tupleIJNS5_1CILi1EEES8_S8_EEENS6_IJNS7_ILi128EEENS7_ILi176EEESA_EEELi128ENS_6half_tEfNS_4arch4Sm90ELb0ELb0ELb1ELb0ELb0ELb0ELb0ELb1ELb1ELb1ELb0ELb0EEENS1_21CollectiveEpilogueFwdINS6_IJSA_SA_SB_EEES9_SD_SF_Li256ELb0ELb1ELb0ELb0EEENS1_29StaticPersistentTileSchedulerILb0EEEEEEEEEvNT_6ParamsE:
	.zero		3200


//--------------------- .nv.constant0._ZN7cutlass13device_kernelIN5flash11enable_sm90INS1_16FlashAttnFwdSm90INS1_25CollectiveMainloopFwdSm90ILi2EN4cute5tupleIJNS5_1CILi2EEENS7_ILi1EEES9_EEENS6_IJNS7_ILi128EEENS7_ILi176EEESB_EEELi128ENS_6half_tEfNS_4arch4Sm90ELb0ELb0ELb1ELb0ELb0ELb0ELb0ELb1ELb1ELb1ELb0ELb0EEENS1_21CollectiveEpilogueFwdINS6_IJSB_SB_SC_EEESA_SE_SG_Li256ELb0ELb1ELb0ELb0EEENS1_29StaticPersistentTileSchedulerILb0EEEEEEEEEvNT_6ParamsE --------------------------
	.section	.nv.constant0._ZN7cutlass13device_kernelIN5flash11enable_sm90INS1_16FlashAttnFwdSm90INS1_25CollectiveMainloopFwdSm90ILi2EN4cute5tupleIJNS5_1CILi2EEENS7_ILi1EEES9_EEENS6_IJNS7_ILi128EEENS7_ILi176EEESB_EEELi128ENS_6half_tEfNS_4arch4Sm90ELb0ELb0ELb1ELb0ELb0ELb0ELb0ELb1ELb1ELb1ELb0ELb0EEENS1_21CollectiveEpilogueFwdINS6_IJSB_SB_SC_EEESA_SE_SG_Li256ELb0ELb1ELb0ELb0EEENS1_29StaticPersistentTileSchedulerILb0EEEEEEEEEvNT_6ParamsE,"a",@progbits
	.sectionflags	@""
	.align	4
.nv.constant0._ZN7cutlass13device_kernelIN5flash11enable_sm90INS1_16FlashAttnFwdSm90INS1_25CollectiveMainloopFwdSm90ILi2EN4cute5tupleIJNS5_1CILi2EEENS7_ILi1EEES9_EEENS6_IJNS7_ILi128EEENS7_ILi176EEESB_EEELi128ENS_6half_tEfNS_4arch4Sm90ELb0ELb0ELb1ELb0ELb0ELb0ELb0ELb1ELb1ELb1ELb0ELb0EEENS1_21CollectiveEpilogueFwdINS6_IJSB_SB_SC_EEESA_SE_SG_Li256ELb0ELb1ELb0ELb0EEENS1_29StaticPersistentTileSchedulerILb0EEEEEEEEEvNT_6ParamsE:
	.zero		3200


//--------------------- .nv.constant0._ZN7cutlass13device_kernelIN5flash11enable_sm90INS1_16FlashAttnFwdSm90INS1_25CollectiveMainloopFwdSm90ILi2EN4cute5tupleIJNS5_1CILi1EEES8_S8_EEENS6_IJNS7_ILi128EEENS7_ILi176EEESA_EEELi128ENS_6half_tEfNS_4arch4Sm90ELb0ELb0ELb1ELb1ELb0ELb0ELb0ELb1ELb1ELb1ELb0ELb0EEENS1_21CollectiveEpilogueFwdINS6_IJSA_SA_SB_EEES9_SD_SF_Li256ELb1ELb1ELb0ELb0EEENS1_36VarlenDynamicPersistentTileSchedulerILi128ELi176ELi256ELi128ELb0ELb1ELb1ELb0ELb1ELb1EEEEEEEEEvNT_6ParamsE --------------------------
	.section	.nv.constant0._ZN7cutlass13device_kernelIN5flash11enable_sm90INS1_16FlashAttnFwdSm90INS1_25CollectiveMainloopFwdSm90ILi2EN4cute5tupleIJNS5_1CILi1EEES8_S8_EEENS6_IJNS7_ILi128EEENS7_ILi176EEESA_EEELi128ENS_6half_tEfNS_4arch4Sm90ELb0ELb0ELb1ELb1ELb0ELb0ELb0ELb1ELb1ELb1ELb0ELb0EEENS1_21CollectiveEpilogueFwdINS6_IJSA_SA_SB_EEES9_SD_SF_Li256ELb1ELb1ELb0ELb0EEENS1_36VarlenDynamicPersistentTileSchedulerILi128ELi176ELi256ELi128ELb0ELb1ELb1ELb0ELb1ELb1EEEEEEEEEvNT_6ParamsE,"a",@progbits
	.sectionflags	@""
	.align	4
.nv.constant0._ZN7cutlass13device_kernelIN5flash11enable_sm90INS1_16FlashAttnFwdSm90INS1_25CollectiveMainloopFwdSm90ILi2EN4cute5tupleIJNS5_1CILi1EEES8_S8_EEENS6_IJNS7_ILi128EEENS7_ILi176EEESA_EEELi128ENS_6half_tEfNS_4arch4Sm90ELb0ELb0ELb1ELb1ELb0ELb0ELb0ELb1ELb1ELb1ELb0ELb0EEENS1_21CollectiveEpilogueFwdINS6_IJSA_SA_SB_EEES9_SD_SF_Li256ELb1ELb1ELb0ELb0EEENS1_36VarlenDynamicPersistentTileSchedulerILi128ELi176ELi256ELi128ELb0ELb1ELb1ELb0ELb1ELb1EEEEEEEEEvNT_6ParamsE:
	.zero		3328


//--------------------- .nv.constant0._ZN7cutlass13device_kernelIN5flash11enable_sm90INS1_16FlashAttnFwdSm90INS1_25CollectiveMainloopFwdSm90ILi2EN4cute5tupleIJNS5_1CILi1EEES8_S8_EEENS6_IJNS7_ILi128EEENS7_ILi176EEESA_EEELi128ENS_6half_tEfNS_4arch4Sm90ELb0ELb0ELb1ELb1ELb0ELb1ELb0ELb1ELb1ELb1ELb0ELb0EEENS1_21CollectiveEpilogueFwdINS6_IJSA_SA_SB_EEES9_SD_SF_Li256ELb1ELb1ELb0ELb0EEENS1_36VarlenDynamicPersistentTileSchedulerILi128ELi176ELi256ELi128ELb0ELb1ELb1ELb0ELb1ELb1EEEEEEEEEvNT_6ParamsE --------------------------
	.section	.nv.constant0._ZN7cutlass13device_kernelIN5flash11enable_sm90INS1_16FlashAttnFwdSm90INS1_25CollectiveMainloopFwdSm90ILi2EN4cute5tupleIJNS5_1CILi1EEES8_S8_EEENS6_IJNS7_ILi128EEENS7_ILi176EEESA_EEELi128ENS_6half_tEfNS_4arch4Sm90ELb0ELb0ELb1ELb1ELb0ELb1ELb0ELb1ELb1ELb1ELb0ELb0EEENS1_21CollectiveEpilogueFwdINS6_IJSA_SA_SB_EEES9_SD_SF_Li256ELb1ELb1ELb0ELb0EEENS1_36VarlenDynamicPersistentTileSchedulerILi128ELi176ELi256ELi128ELb0ELb1ELb1ELb0ELb1ELb1EEEEEEEEEvNT_6ParamsE,"a",@progbits
	.sectionflags	@""
	.align	4
.nv.constant0._ZN7cutlass13device_kernelIN5flash11enable_sm90INS1_16FlashAttnFwdSm90INS1_25CollectiveMainloopFwdSm90ILi2EN4cute5tupleIJNS5_1CILi1EEES8_S8_EEENS6_IJNS7_ILi128EEENS7_ILi176EEESA_EEELi128ENS_6half_tEfNS_4arch4Sm90ELb0ELb0ELb1ELb1ELb0ELb1ELb0ELb1ELb1ELb1ELb0ELb0EEENS1_21CollectiveEpilogueFwdINS6_IJSA_SA_SB_EEES9_SD_SF_Li256ELb1ELb1ELb0ELb0EEENS1_36VarlenDynamicPersistentTileSchedulerILi128ELi176ELi256ELi128ELb0ELb1ELb1ELb0ELb1ELb1EEEEEEEEEvNT_6ParamsE:
	.zero		3328


//--------------------- .nv.constant0._ZN7cutlass13device_kernelIN5flash11enable_sm90INS1_16FlashAttnFwdSm90INS1_25CollectiveMainloopFwdSm90ILi2EN4cute5tupleIJNS5_1CILi1EEES8_S8_EEENS6_IJNS7_ILi128EEESA_SA_EEELi128ENS_6half_tEfNS_4arch4Sm90ELb0ELb1ELb1ELb0ELb0ELb0ELb0ELb1ELb1ELb1ELb0ELb0EEENS1_21CollectiveEpilogueFwdISB_S9_SC_SE_Li256ELb0ELb1ELb0ELb0EEENS1_30DynamicPersistentTileSchedulerILi256ELi128ELb0ELb1ELb1EEEEEEEEEvNT_6ParamsE --------------------------
	.section	.nv.constant0._ZN7cutlass13device_kernelIN5flash11enable_sm90INS1_16FlashAttnFwdSm90INS1_25CollectiveMainloopFwdSm90ILi2EN4cute5tupleIJNS5_1CILi1EEES8_S8_EEENS6_IJNS7_ILi128EEESA_SA_EEELi128ENS_6half_tEfNS_4arch4Sm90ELb0ELb1ELb1ELb0ELb0ELb0ELb0ELb1ELb1ELb1ELb0ELb0EEENS1_21CollectiveEpilogueFwdISB_S9_SC_SE_Li256ELb0ELb1ELb0ELb0EEENS1_30DynamicPersistentTileSchedulerILi256ELi128ELb0ELb1ELb1EEEEEEEEEvNT_6ParamsE,"a",@progbits
	.sectionflags	@""
	.align	4
.nv.constant0._ZN7cutlass13device_kernelIN5flash11enable_sm90INS1_16FlashAttnFwdSm90INS1_25CollectiveMainloopFwdSm90ILi2EN4cute5tupleIJNS5_1CILi1EEES8_S8_EEENS6_IJNS7_ILi128EEESA_SA_EEELi128ENS_6half_tEfNS_4arch4Sm90ELb0ELb1ELb1ELb0ELb0ELb0ELb0ELb1ELb1ELb1ELb0ELb0EEENS1_21CollectiveEpilogueFwdISB_S9_SC_SE_Li256ELb0ELb1ELb0ELb0EEENS1_30DynamicPersistentTileSchedulerILi256ELi128ELb0ELb1ELb1EEEEEEEEEvNT_6ParamsE:
	.zero		3328


//--------------------- .nv.constant0._ZN7cutlass13device_kernelIN5flash11enable_sm90INS1_16FlashAttnFwdSm90INS1_25CollectiveMainloopFwdSm90ILi2EN4cute5tupleIJNS5_1CILi1EEES8_S8_EEENS6_IJNS7_ILi128EEESA_SA_EEELi128ENS_6half_tEfNS_4arch4Sm90ELb0ELb1ELb1ELb1ELb0ELb0ELb0ELb1ELb1ELb1ELb0ELb0EEENS1_21CollectiveEpilogueFwdISB_S9_SC_SE_Li256ELb1ELb1ELb0ELb0EEENS1_36VarlenDynamicPersistentTileSchedulerILi128ELi128ELi256ELi128ELb0ELb1ELb1ELb1ELb0ELb1EEEEEEEEEvNT_6ParamsE --------------------------
	.section	.nv.constant0._ZN7cutlass13device_kernelIN5flash11enable_sm90INS1_16FlashAttnFwdSm90INS1_25CollectiveMainloopFwdSm90ILi2EN4cute5tupleIJNS5_1CILi1EEES8_S8_EEENS6_IJNS7_ILi128EEESA_SA_EEELi128ENS_6half_tEfNS_4arch4Sm90ELb0ELb1ELb1ELb1ELb0ELb0ELb0ELb1ELb1ELb1ELb0ELb0EEENS1_21CollectiveEpilogueFwdISB_S9_SC_SE_Li256ELb1ELb1ELb0ELb0EEENS1_36VarlenDynamicPersistentTileSchedulerILi128ELi128ELi256ELi128ELb0ELb1ELb1ELb1ELb0ELb1EEEEEEEEEvNT_6ParamsE,"a",@progbits
	.sectionflags	@""
	.align	4
.nv.constant0._ZN7cutlass13device_kernelIN5flash11enable_sm90INS1_16FlashAttnFwdSm90INS1_25CollectiveMainloopFwdSm90ILi2EN4cute5tupleIJNS5_1CILi1EEES8_S8_EEENS6_IJNS7_ILi128EEESA_SA_EEELi128ENS_6half_tEfNS_4arch4Sm90ELb0ELb1ELb1ELb1ELb0ELb0ELb0ELb1ELb1ELb1ELb0ELb0EEENS1_21CollectiveEpilogueFwdISB_S9_SC_SE_Li256ELb1ELb1ELb0ELb0EEENS1_36VarlenDynamicPersistentTileSchedulerILi128ELi128ELi256ELi128ELb0ELb1ELb1ELb1ELb0ELb1EEEEEEEEEvNT_6ParamsE:
	.zero		3328


//--------------------- .nv.constant0._ZN7cutlass13device_kernelIN5flash11enable_sm90INS1_16FlashAttnFwdSm90INS1_25CollectiveMainloopFwdSm90ILi2EN4cute5tupleIJNS5_1CILi1EEES8_S8_EEENS6_IJNS7_ILi128EEESA_SA_EEELi128ENS_6half_tEfNS_4arch4Sm90ELb0ELb1ELb1ELb1ELb0ELb1ELb0ELb1ELb1ELb1ELb0ELb0EEENS1_21CollectiveEpilogueFwdISB_S9_SC_SE_Li256ELb1ELb1ELb0ELb0EEENS1_36VarlenDynamicPersistentTileSchedulerILi128ELi128ELi256ELi128ELb0ELb1ELb1ELb1ELb0ELb1EEEEEEEEEvNT_6ParamsE --------------------------
	.section	.nv.constant0._ZN7cutlass13device_kernelIN5flash11enable_sm90INS1_16FlashAttnFwdSm90INS1_25CollectiveMainloopFwdSm90ILi2EN4cute5tupleIJNS5_1CILi1EEES8_S8_EEENS6_IJNS7_ILi128EEESA_SA_EEELi128ENS_6half_tEfNS_4arch4Sm90ELb0ELb1ELb1ELb1ELb0ELb1ELb0ELb1ELb1ELb1ELb0ELb0EEENS1_21CollectiveEpilogueFwdISB_S9_SC_SE_Li256ELb1ELb1ELb0ELb0EEENS1_36VarlenDynamicPersistentTileSchedulerILi128ELi128ELi256ELi128ELb0ELb1ELb1ELb1ELb0ELb1EEEEEEEEEvNT_6ParamsE,"a",@progbits
	.sectionflags	@""
	.align	4
.nv.constant0._ZN7cutlass13device_kernelIN5flash11enable_sm90INS1_16FlashAttnFwdSm90INS1_25CollectiveMainloopFwdSm90ILi2EN4cute5tupleIJNS5_1CILi1EEES8_S8_EEENS6_IJNS7_ILi128EEESA_SA_EEELi128ENS_6half_tEfNS_4arch4Sm90ELb0ELb1ELb1ELb1ELb0ELb1ELb0ELb1ELb1ELb1ELb0ELb0EEENS1_21CollectiveEpilogueFwdISB_S9_SC_SE_Li256ELb1ELb1ELb0ELb0EEENS1_36VarlenDynamicPersistentTileSchedulerILi128ELi128ELi256ELi128ELb0ELb1ELb1ELb1ELb0ELb1EEEEEEEEEvNT_6ParamsE:
	.zero		3328


//--------------------- .nv.constant0._ZN7cutlass13device_kernelIN5flash11enable_sm90INS1_16FlashAttnFwdSm90INS1_25CollectiveMainloopFwdSm90ILi2EN4cute5tupleIJNS5_1CILi1EEES8_S8_EEENS6_IJNS7_ILi128EEESA_SA_EEELi128ENS_6half_tEfNS_4arch4Sm90ELb1ELb0ELb1ELb0ELb0ELb0ELb0ELb1ELb1ELb1ELb0ELb0EEENS1_21CollectiveEpilogueFwdISB_S9_SC_SE_Li256ELb0ELb1ELb0ELb0EEENS1_30DynamicPersistentTileSchedulerILi256ELi128ELb0ELb1ELb1EEEEEEEEEvNT_6ParamsE --------------------------
	.section	.nv.constant0._ZN7cutlass13device_kernelIN5flash11enable_sm90INS1_16FlashAttnFwdSm90INS1_25CollectiveMainloopFwdSm90ILi2EN4cute5tupleIJNS5_1CILi1EEES8_S8_EEENS6_IJNS7_ILi128EEESA_SA_EEELi128ENS_6half_tEfNS_4arch4Sm90ELb1ELb0ELb1ELb0ELb0ELb0ELb0ELb1ELb1ELb1ELb0ELb0EEENS1_21CollectiveEpilogueFwdISB_S9_SC_SE_Li256ELb0ELb1ELb0ELb0EEENS1_30DynamicPersistentTileSchedulerILi256ELi128ELb0ELb1ELb1EEEEEEEEEvNT_6ParamsE,"a",@progbits
	.sectionflags	@""
	.align	4
.nv.constant0._ZN7cutlass13device_kernelIN5flash11enable_sm90INS1_16FlashAttnFwdSm90INS1_25CollectiveMainloopFwdSm90ILi2EN4cute5tupleIJNS5_1CILi1EEES8_S8_EEENS6_IJNS7_ILi128EEESA_SA_EEELi128ENS_6half_tEfNS_4arch4Sm90ELb1ELb0ELb1ELb0ELb0ELb0ELb0ELb1ELb1ELb1ELb0ELb0EEENS1_21CollectiveEpilogueFwdISB_S9_SC_SE_Li256ELb0ELb1ELb0ELb0EEENS1_30DynamicPersistentTileSchedulerILi256ELi128ELb0ELb1ELb1EEEEEEEEEvNT_6ParamsE:
	.zero		3328


//--------------------- .nv.constant0._ZN7cutlass13device_kernelIN5flash11enable_sm90INS1_16FlashAttnFwdSm90INS1_25CollectiveMainloopFwdSm90ILi2EN4cute5tupleIJNS5_1CILi1EEES8_S8_EEENS6_IJNS7_ILi128EEESA_SA_EEELi128ENS_6half_tEfNS_4arch4Sm90ELb1ELb0ELb1ELb1ELb0ELb0ELb0ELb1ELb1ELb1ELb0ELb0EEENS1_21CollectiveEpilogueFwdISB_S9_SC_SE_Li256ELb1ELb1ELb0ELb0EEENS1_36VarlenDynamicPersistentTileSchedulerILi128ELi128ELi256ELi128ELb0ELb1ELb1ELb1ELb1ELb1EEEEEEEEEvNT_6ParamsE --------------------------
	.section	.nv.constant0._ZN7cutlass13device_kernelIN5flash11enable_sm90INS1_16FlashAttnFwdSm90INS1_25CollectiveMainloopFwdSm90ILi2EN4cute5tupleIJNS5_1CILi1EEES8_S8_EEENS6_IJNS7_ILi128EEESA_SA_EEELi128ENS_6half_tEfNS_4arch4Sm90ELb1ELb0ELb1ELb1ELb0ELb0ELb0ELb1ELb1ELb1ELb0ELb0EEENS1_21CollectiveEpilogueFwdISB_S9_SC_SE_Li256ELb1ELb1ELb0ELb0EEENS1_36VarlenDynamicPersistentTileSchedulerILi128ELi128ELi256ELi128ELb0ELb1ELb1ELb1ELb1ELb1EEEEEEEEEvNT_6ParamsE,"a",@progbits
	.sectionflags	@""
	.align	4
.nv.constant0._ZN7cutlass13device_kernelIN5flash11enable_sm90INS1_16FlashAttnFwdSm90INS1_25CollectiveMainloopFwdSm90ILi2EN4cute5tupleIJNS5_1CILi1EEES8_S8_EEENS6_IJNS7_ILi128EEESA_SA_EEELi128ENS_6half_tEfNS_4arch4Sm90ELb1ELb0ELb1ELb1ELb0ELb0ELb0ELb1ELb1ELb1ELb0ELb0EEENS1_21CollectiveEpilogueFwdISB_S9_SC_SE_Li256ELb1ELb1ELb0ELb0EEENS1_36VarlenDynamicPersistentTileSchedulerILi128ELi128ELi256ELi128ELb0ELb1ELb1ELb1ELb1ELb1EEEEEEEEEvNT_6ParamsE:
	.zero		3328


//--------------------- .nv.constant0._ZN7cutlass13device_kernelIN5flash11enable_sm90INS1_16FlashAttnFwdSm90INS1_25CollectiveMainloopFwdSm90ILi2EN4cute5tupleIJNS5_1CILi1EEES8_S8_EEENS6_IJNS7_ILi128EEESA_SA_EEELi128ENS_6half_tEfNS_4arch4Sm90ELb1ELb0ELb1ELb1ELb0ELb1ELb0ELb1ELb1ELb1ELb0ELb0EEENS1_21CollectiveEpilogueFwdISB_S9_SC_SE_Li256ELb1ELb1ELb0ELb0EEENS1_36VarlenDynamicPersistentTileSchedulerILi128ELi128ELi256ELi128ELb0ELb1ELb1ELb1ELb1ELb1EEEEEEEEEvNT_6ParamsE --------------------------
	.section	.nv.constant0._ZN7cutlass13device_kernelIN5flash11enable_sm90INS1_16FlashAttnFwdSm90INS1_25CollectiveMainloopFwdSm90ILi2EN4cute5tupleIJNS5_1CILi1EEES8_S8_EEENS6_IJNS7_ILi128EEESA_SA_EEELi128ENS_6half_tEfNS_4arch4Sm90ELb1ELb0ELb1ELb1ELb0ELb1ELb0ELb1ELb1ELb1ELb0ELb0EEENS1_21CollectiveEpilogueFwdISB_S9_SC_SE_Li256ELb1ELb1ELb0ELb0EEENS1_36VarlenDynamicPersistentTileSchedulerILi128ELi128ELi256ELi128ELb0ELb1ELb1ELb1ELb1ELb1EEEEEEEEEvNT_6ParamsE,"a",@progbits
	.sectionflags	@""
	.align	4
.nv.constant0._ZN7cutlass13device_kernelIN5flash11enable_sm90INS1_16FlashAttnFwdSm90INS1_25CollectiveMainloopFwdSm90ILi2EN4cute5tupleIJNS5_1CILi1EEES8_S8_EEENS6_IJNS7_ILi128EEESA_SA_EEELi128ENS_6half_tEfNS_4arch4Sm90ELb1ELb0ELb1ELb1ELb0ELb1ELb0ELb1ELb1ELb1ELb0ELb0EEENS1_21CollectiveEpilogueFwdISB_S9_SC_SE_Li256ELb1ELb1ELb0ELb0EEENS1_36VarlenDynamicPersistentTileSchedulerILi128ELi128ELi256ELi128ELb0ELb1ELb1ELb1ELb1ELb1EEEEEEEEEvNT_6ParamsE:
	.zero		3328


//--------------------- .nv.constant0._ZN7cutlass13device_kernelIN5flash11enable_sm90INS1_16FlashAttnFwdSm90INS1_25CollectiveMainloopFwdSm90ILi2EN4cute5tupleIJNS5_1CILi1EEES8_S8_EEENS6_IJNS7_ILi192EEENS7_ILi144EEENS7_ILi96EEEEEELi96ENS_6half_tEfNS_4arch4Sm90ELb0ELb0ELb1ELb0ELb0ELb0ELb0ELb0ELb1ELb1ELb0ELb0EEENS1_21CollectiveEpilogueFwdINS6_IJSA_SC_SB_EEES9_SE_SG_Li384ELb0ELb1ELb0ELb0EEENS1_29StaticPersistentTileSchedulerILb0EEEEEEEEEvNT_6ParamsE --------------------------
	.section	.nv.constant0._ZN7cutlass13device_kernelIN5flash11enable_sm90INS1_16FlashAttnFwdSm90INS1_25CollectiveMainloopFwdSm90ILi2EN4cute5tupleIJNS5_1CILi1EEES8_S8_EEENS6_IJNS7_ILi192EEENS7_ILi144EEENS7_ILi96EEEEEELi96ENS_6half_tEfNS_4arch4Sm90ELb0ELb0ELb1ELb0ELb0ELb0ELb0ELb0ELb1ELb1ELb0ELb0EEENS1_21CollectiveEpilogueFwdINS6_IJSA_SC_SB_EEES9_SE_SG_Li384ELb0ELb1ELb0ELb0EEENS1_29StaticPersistentTileSchedulerILb0EEEEEEEEEvNT_6ParamsE,"a",@progbits
	.sectionflags	@""
	.align	4
.nv.constant0._ZN7cutlass13device_kernelIN5flash11enable_sm90INS1_16FlashAttnFwdSm90INS1_25CollectiveMainloopFwdSm90ILi2EN4cute5tupleIJNS5_1CILi1EEES8_S8_EEENS6_IJNS7_ILi192EEENS7_ILi144EEENS7_ILi96EEEEEELi96ENS_6half_tEfNS_4arch4Sm90ELb0ELb0ELb1ELb0ELb0ELb0ELb0ELb0ELb1ELb1ELb0ELb0EEENS1_21CollectiveEpilogueFwdINS6_IJSA_SC_SB_EEES9_SE_SG_Li384ELb0ELb1ELb0ELb0EEENS1_29StaticPersistentTileSchedulerILb0EEEEEEEEEvNT_6ParamsE:
	.zero		3200


//--------------------- .nv.constant0._ZN7cutlass13device_kernelIN5flash11enable_sm90INS1_16FlashAttnFwdSm90INS1_25CollectiveMainloopFwdSm90ILi2EN4cute5tupleIJNS5_1CILi1EEES8_S8_EEENS6_IJNS7_ILi192EEENS7_ILi144EEENS7_ILi96EEEEEELi96ENS_6half_tEfNS_4arch4Sm90ELb0ELb0ELb1ELb1ELb0ELb0ELb0ELb0ELb1ELb1ELb0ELb0EEENS1_21CollectiveEpilogueFwdINS6_IJSA_SC_SB_EEES9_SE_SG_Li384ELb1ELb1ELb0ELb0EEENS1_36VarlenDynamicPersistentTileSchedulerILi192ELi144ELi384ELi128ELb0ELb1ELb1ELb0ELb1ELb1EEEEEEEEEvNT_6ParamsE --------------------------
	.section	.nv.constant0._ZN7cutlass13device_kernelIN5flash11enable_sm90INS1_16FlashAttnFwdSm90INS1_25CollectiveMainloopFwdSm90ILi2EN4cute5tupleIJNS5_1CILi1EEES8_S8_EEENS6_IJNS7_ILi192EEENS7_ILi144EEENS7_ILi96EEEEEELi96ENS_6half_tEfNS_4arch4Sm90ELb0ELb0ELb1ELb1ELb0ELb0ELb0ELb0ELb1ELb1ELb0ELb0EEENS1_21CollectiveEpilogueFwdINS6_IJSA_SC_SB_EEES9_SE_SG_Li384ELb1ELb1ELb0ELb0EEENS1_36VarlenDynamicPersistentTileSchedulerILi192ELi144ELi384ELi128ELb0ELb1ELb1ELb0ELb1ELb1EEEEEEEEEvNT_6ParamsE,"a",@progbits
	.sectionflags	@""
	.align	4
.nv.constant0._ZN7cutlass13device_kernelIN5flash11enable_sm90INS1_16FlashAttnFwdSm90INS1_25CollectiveMainloopFwdSm90ILi2EN4cute5tupleIJNS5_1CILi1EEES8_S8_EEENS6_IJNS7_ILi192EEENS7_ILi144EEENS7_ILi96EEEEEELi96ENS_6half_tEfNS_4arch4Sm90ELb0ELb0ELb1ELb1ELb0ELb0ELb0ELb0ELb1ELb1ELb0ELb0EEENS1_21CollectiveEpilogueFwdINS6_IJSA_SC_SB_EEES9_SE_SG_Li384ELb1ELb1ELb0ELb0EEENS1_36VarlenDynamicPersistentTileSchedulerILi192ELi144ELi384ELi128ELb0ELb1ELb1ELb0ELb1ELb1EEEEEEEEEvNT_6ParamsE:
	.zero		3328


//--------------------- .nv.constant0._ZN7cutlass13device_kernelIN5flash11enable_sm90INS1_16FlashAttnFwdSm90INS1_25CollectiveMainloopFwdSm90ILi2EN4cute5tupleIJNS5_1CILi1EEES8_S8_EEENS6_IJNS7_ILi192EEENS7_ILi144EEENS7_ILi96EEEEEELi96ENS_6half_tEfNS_4arch4Sm90ELb0ELb0ELb1ELb1ELb0ELb1ELb0ELb0ELb1ELb1ELb0ELb0EEENS1_21CollectiveEpilogueFwdINS6_IJSA_SC_SB_EEES9_SE_SG_Li384ELb1ELb1ELb0ELb0EEENS1_36VarlenDynamicPersistentTileSchedulerILi192ELi144ELi384ELi128ELb0ELb1ELb1ELb0ELb1ELb1EEEEEEEEEvNT_6ParamsE --------------------------
	.section	.nv.constant0._ZN7cutlass13device_kernelIN5flash11enable_sm90INS1_16FlashAttnFwdSm90INS1_25CollectiveMainloopFwdSm90ILi2EN4cute5tupleIJNS5_1CILi1EEES8_S8_EEENS6_IJNS7_ILi192EEENS7_ILi144EEENS7_ILi96EEEEEELi96ENS_6half_tEfNS_4arch4Sm90ELb0ELb0ELb1ELb1ELb0ELb1ELb0ELb0ELb1ELb1ELb0ELb0EEENS1_21CollectiveEpilogueFwdINS6_IJSA_SC_SB_EEES9_SE_SG_Li384ELb1ELb1ELb0ELb0EEENS1_36VarlenDynamicPersistentTileSchedulerILi192ELi144ELi384ELi128ELb0ELb1ELb1ELb0ELb1ELb1EEEEEEEEEvNT_6ParamsE,"a",@progbits
	.sectionflags	@""
	.align	4
.nv.constant0._ZN7cutlass13device_kernelIN5flash11enable_sm90INS1_16FlashAttnFwdSm90INS1_25CollectiveMainloopFwdSm90ILi2EN4cute5tupleIJNS5_1CILi1EEES8_S8_EEENS6_IJNS7_ILi192EEENS7_ILi144EEENS7_ILi96EEEEEELi96ENS_6half_tEfNS_4arch4Sm90ELb0ELb0ELb1ELb1ELb0ELb1ELb0ELb0ELb1ELb1ELb0ELb0EEENS1_21CollectiveEpilogueFwdINS6_IJSA_SC_SB_EEES9_SE_SG_Li384ELb1ELb1ELb0ELb0EEENS1_36VarlenDynamicPersistentTileSchedulerILi192ELi144ELi384ELi128ELb0ELb1ELb1ELb0ELb1ELb1EEEEEEEEEvNT_6ParamsE:
	.zero		3328


//--------------------- .nv.constant0._ZN7cutlass13device_kernelIN5flash11enable_sm90INS1_16FlashAttnFwdSm90INS1_25CollectiveMainloopFwdSm90ILi2EN4cute5tupleIJNS5_1CILi1EEES8_S8_EEENS6_IJNS7_ILi192EEENS7_ILi128EEENS7_ILi96EEEEEELi96ENS_6half_tEfNS_4arch4Sm90ELb0ELb1ELb1ELb0ELb0ELb0ELb0ELb0ELb1ELb1ELb0ELb0EEENS1_21CollectiveEpilogueFwdINS6_IJSA_SC_SB_EEES9_SE_SG_Li384ELb0ELb1ELb0ELb0EEENS1_30DynamicPersistentTileSchedulerILi384ELi128ELb0ELb1ELb1EEEEEEEEEvNT_6ParamsE --------------------------
	.section	.nv.constant0._ZN7cutlass13device_kernelIN5flash11enable_sm90INS1_16FlashAttnFwdSm90INS1_25CollectiveMainloopFwdSm90ILi2EN4cute5tupleIJNS5_1CILi1EEES8_S8_EEENS6_IJNS7_ILi192EEENS7_ILi128EEENS7_ILi96EEEEEELi96ENS_6half_tEfNS_4arch4Sm90ELb0ELb1ELb1ELb0ELb0ELb0ELb0ELb0ELb1ELb1ELb0ELb0EEENS1_21CollectiveEpilogueFwdINS6_IJSA_SC_SB_EEES9_SE_SG_Li384ELb0ELb1ELb0ELb0EEENS1_30DynamicPersistentTileSchedulerILi384ELi128ELb0ELb1ELb1EEEEEEEEEvNT_6ParamsE,"a",@progbits
	.sectionflags	@""
	.align	4
.nv.constant0._ZN7cutlass13device_kernelIN5flash11enable_sm90INS1_16FlashAttnFwdSm90INS1_25CollectiveMainloopFwdSm90ILi2EN4cute5tupleIJNS5_1CILi1EEES8_S8_EEENS6_IJNS7_ILi192EEENS7_ILi128EEENS7_ILi96EEEEEELi96ENS_6half_tEfNS_4arch4Sm90ELb0ELb1ELb1ELb0ELb0ELb0ELb0ELb0ELb1ELb1ELb0ELb0EEENS1_21CollectiveEpilogueFwdINS6_IJSA_SC_SB_EEES9_SE_SG_Li384ELb0ELb1ELb0ELb0EEENS1_30DynamicPersistentTileSchedulerILi384ELi128ELb0ELb1ELb1EEEEEEEEEvNT_6ParamsE:
	.zero		3328


//--------------------- .nv.constant0._ZN7cutlass13device_kernelIN5flash11enable_sm90INS1_16FlashAttnFwdSm90INS1_25CollectiveMainloopFwdSm90ILi2EN4cute5tupleIJNS5_1CILi1EEES8_S8_EEENS6_IJNS7_ILi192EEENS7_ILi128EEENS7_ILi96EEEEEELi96ENS_6half_tEfNS_4arch4Sm90ELb0ELb1ELb1ELb1ELb0ELb0ELb0ELb0ELb1ELb1ELb0ELb0EEENS1_21CollectiveEpilogueFwdINS6_IJSA_SC_SB_EEES9_SE_SG_Li384ELb1ELb1ELb0ELb0EEENS1_36VarlenDynamicPersistentTileSchedulerILi192ELi128ELi384ELi128ELb0ELb1ELb1ELb1ELb0ELb1EEEEEEEEEvNT_6ParamsE --------------------------
	.section	.nv.constant0._ZN7cutlass13device_kernelIN5flash11enable_sm90INS1_16FlashAttnFwdSm90INS1_25CollectiveMainloopFwdSm90ILi2EN4cute5tupleIJNS5_1CILi1EEES8_S8_EEENS6_IJNS7_ILi192EEENS7_ILi128EEENS7_ILi96EEEEEELi96ENS_6half_tEfNS_4arch4Sm90ELb0ELb1ELb1ELb1ELb0ELb0ELb0ELb0ELb1ELb1ELb0ELb0EEENS1_21CollectiveEpilogueFwdINS6_IJSA_SC_SB_EEES9_SE_SG_Li384ELb1ELb1ELb0ELb0EEENS1_36VarlenDynamicPersistentTileSchedulerILi192ELi128ELi384ELi128ELb0ELb1ELb1ELb1ELb0ELb1EEEEEEEEEvNT_6ParamsE,"a",@progbits
	.sectionflags	@""
	.align	4
.nv.constant0._ZN7cutlass13device_kernelIN5flash11enable_sm90INS1_16FlashAttnFwdSm90INS1_25CollectiveMainloopFwdSm90ILi2EN4cute5tupleIJNS5_1CILi1EEES8_S8_EEENS6_IJNS7_ILi192EEENS7_ILi128EEENS7_ILi96EEEEEELi96ENS_6half_tEfNS_4arch4Sm90ELb0ELb1ELb1ELb1ELb0ELb0ELb0ELb0ELb1ELb1ELb0ELb0EEENS1_21CollectiveEpilogueFwdINS6_IJSA_SC_SB_EEES9_SE_SG_Li384ELb1ELb1ELb0ELb0EEENS1_36VarlenDynamicPersistentTileSchedulerILi192ELi128ELi384ELi128ELb0ELb1ELb1ELb1ELb0ELb1EEEEEEEEEvNT_6ParamsE:
	.zero		3328


//--------------------- .nv.constant0._ZN7cutlass13device_kernelIN5flash11enable_sm90INS1_16FlashAttnFwdSm90INS1_25CollectiveMainloopFwdSm90ILi2EN4cute5tupleIJNS5_1CILi1EEES8_S8_EEENS6_IJNS7_ILi192EEENS7_ILi128EEENS7_ILi96EEEEEELi96ENS_6half_tEfNS_4arch4Sm90ELb0ELb1ELb1ELb1ELb0ELb1ELb0ELb0ELb1ELb1ELb0ELb0EEENS1_21CollectiveEpilogueFwdINS6_IJSA_SC_SB_EEES9_SE_SG_Li384ELb1ELb1ELb0ELb0EEENS1_36VarlenDynamicPersistentTileSchedulerILi192ELi128ELi384ELi128ELb0ELb1ELb1ELb1ELb0ELb1EEEEEEEEEvNT_6ParamsE --------------------------
	.section	.nv.constant0._ZN7cutlass13device_kernelIN5flash11enable_sm90INS1_16FlashAttnFwdSm90INS1_25CollectiveMainloopFwdSm90ILi2EN4cute5tupleIJNS5_1CILi1EEES8_S8_EEENS6_IJNS7_ILi192EEENS7_ILi128EEENS7_ILi96EEEEEELi96ENS_6half_tEfNS_4arch4Sm90ELb0ELb1ELb1ELb1ELb0ELb1ELb0ELb0ELb1ELb1ELb0ELb0EEENS1_21CollectiveEpilogueFwdINS6_IJSA_SC_SB_EEES9_SE_SG_Li384ELb1ELb1ELb0ELb0EEENS1_36VarlenDynamicPersistentTileSchedulerILi192ELi128ELi384ELi128ELb0ELb1ELb1ELb1ELb0ELb1EEEEEEEEEvNT_6ParamsE,"a",@progbits
	.sectionflags	@""
	.align	4
.nv.constant0._ZN7cutlass13device_kernelIN5flash11enable_sm90INS1_16FlashAttnFwdSm90INS1_25CollectiveMainloopFwdSm90ILi2EN4cute5tupleIJNS5_1CILi1EEES8_S8_EEENS6_IJNS7_ILi192EEENS7_ILi128EEENS7_ILi96EEEEEELi96ENS_6half_tEfNS_4arch4Sm90ELb0ELb1ELb1ELb1ELb0ELb1ELb0ELb0ELb1ELb1ELb0ELb0EEENS1_21CollectiveEpilogueFwdINS6_IJSA_SC_SB_EEES9_SE_SG_Li384ELb1ELb1ELb0ELb0EEENS1_36VarlenDynamicPersistentTileSchedulerILi192ELi128ELi384ELi128ELb0ELb1ELb1ELb1ELb0ELb1EEEEEEEEEvNT_6ParamsE:
	.zero		3328


//--------------------- .nv.constant0._ZN7cutlass13device_kernelIN5flash11enable_sm90INS1_16FlashAttnFwdSm90INS1_25CollectiveMainloopFwdSm90ILi2EN4cute5tupleIJNS5_1CILi1EEES8_S8_EEENS6_IJNS7_ILi192EEENS7_ILi144EEENS7_ILi96EEEEEELi96ENS_6half_tEfNS_4arch4Sm90ELb1ELb0ELb1ELb0ELb0ELb0ELb0ELb0ELb1ELb1ELb0ELb0EEENS1_21CollectiveEpilogueFwdINS6_IJSA_SC_SB_EEES9_SE_SG_Li384ELb0ELb1ELb0ELb0EEENS1_30DynamicPersistentTileSchedulerILi384ELi128ELb0ELb1ELb1EEEEEEEEEvNT_6ParamsE --------------------------
	.section	.nv.constant0._ZN7cutlass13device_kernelIN5flash11enable_sm90INS1_16FlashAttnFwdSm90INS1_25CollectiveMainloopFwdSm90ILi2EN4cute5tupleIJNS5_1CILi1EEES8_S8_EEENS6_IJNS7_ILi192EEENS7_ILi144EEENS7_ILi96EEEEEELi96ENS_6half_tEfNS_4arch4Sm90ELb1ELb0ELb1ELb0ELb0ELb0ELb0ELb0ELb1ELb1ELb0ELb0EEENS1_21CollectiveEpilogueFwdINS6_IJSA_SC_SB_EEES9_SE_SG_Li384ELb0ELb1ELb0ELb0EEENS1_30DynamicPersistentTileSchedulerILi384ELi128ELb0ELb1ELb1EEEEEEEEEvNT_6ParamsE,"a",@progbits
	.sectionflags	@""
	.align	4
.nv.constant0._ZN7cutlass13device_kernelIN5flash11enable_sm90INS1_16FlashAttnFwdSm90INS1_25CollectiveMainloopFwdSm90ILi2EN4cute5tupleIJNS5_1CILi1EEES8_S8_EEENS6_IJNS7_ILi192EEENS7_ILi144EEENS7_ILi96EEEEEELi96ENS_6half_tEfNS_4arch4Sm90ELb1ELb0ELb1ELb0ELb0ELb0ELb0ELb0ELb1ELb1ELb0ELb0EEENS1_21CollectiveEpilogueFwdINS6_IJSA_SC_SB_EEES9_SE_SG_Li384ELb0ELb1ELb0ELb0EEENS1_30DynamicPersistentTileSchedulerILi384ELi128ELb0ELb1ELb1EEEEEEEEEvNT_6ParamsE:
	.zero		3328


//--------------------- .nv.constant0._ZN7cutlass13device_kernelIN5flash11enable_sm90INS1_16FlashAttnFwdSm90INS1_25CollectiveMainloopFwdSm90ILi2EN4cute5tupleIJNS5_1CILi1EEES8_S8_EEENS6_IJNS7_ILi192EEENS7_ILi144EEENS7_ILi96EEEEEELi96ENS_6half_tEfNS_4arch4Sm90ELb1ELb0ELb1ELb1ELb0ELb0ELb0ELb0ELb1ELb1ELb0ELb0EEENS1_21CollectiveEpilogueFwdINS6_IJSA_SC_SB_EEES9_SE_SG_Li384ELb1ELb1ELb0ELb0EEENS1_36VarlenDynamicPersistentTileSchedulerILi192ELi144ELi384ELi128ELb0ELb1ELb1ELb1ELb1ELb1EEEEEEEEEvNT_6ParamsE --------------------------
	.section	.nv.constant0._ZN7cutlass13device_kernelIN5flash11enable_sm90INS1_16FlashAttnFwdSm90INS1_25CollectiveMainloopFwdSm90ILi2EN4cute5tupleIJNS5_1CILi1EEES8_S8_EEENS6_IJNS7_ILi192EEENS7_ILi144EEENS7_ILi96EEEEEELi96ENS_6half_tEfNS_4arch4Sm90ELb1ELb0ELb1ELb1ELb0ELb0ELb0ELb0ELb1ELb1ELb0ELb0EEENS1_21CollectiveEpilogueFwdINS6_IJSA_SC_SB_EEES9_SE_SG_Li384ELb1ELb1ELb0ELb0EEENS1_36VarlenDynamicPersistentTileSchedulerILi192ELi144ELi384ELi128ELb0ELb1ELb1ELb1ELb1ELb1EEEEEEEEEvNT_6ParamsE,"a",@progbits
	.sectionflags	@""
	.align	4
.nv.constant0._ZN7cutlass13device_kernelIN5flash11enable_sm90INS1_16FlashAttnFwdSm90INS1_25CollectiveMainloopFwdSm90ILi2EN4cute5tupleIJNS5_1CILi1EEES8_S8_EEENS6_IJNS7_ILi192EEENS7_ILi144EEENS7_ILi96EEEEEELi96ENS_6half_tEfNS_4arch4Sm90ELb1ELb0ELb1ELb1ELb0ELb0ELb0ELb0ELb1ELb1ELb0ELb0EEENS1_21CollectiveEpilogueFwdINS6_IJSA_SC_SB_EEES9_SE_SG_Li384ELb1ELb1ELb0ELb0EEENS1_36VarlenDynamicPersistentTileSchedulerILi192ELi144ELi384ELi128ELb0ELb1ELb1ELb1ELb1ELb1EEEEEEEEEvNT_6ParamsE:
	.zero		3328


//--------------------- .nv.constant0._ZN7cutlass13device_kernelIN5flash11enable_sm90INS1_16FlashAttnFwdSm90INS1_25CollectiveMainloopFwdSm90ILi2EN4cute5tupleIJNS5_1CILi1EEES8_S8_EEENS6_IJNS7_ILi192EEENS7_ILi144EEENS7_ILi96EEEEEELi96ENS_6half_tEfNS_4arch4Sm90ELb1ELb0ELb1ELb1ELb0ELb1ELb0ELb0ELb1ELb1ELb0ELb0EEENS1_21CollectiveEpilogueFwdINS6_IJSA_SC_SB_EEES9_SE_SG_Li384ELb1ELb1ELb0ELb0EEENS1_36VarlenDynamicPersistentTileSchedulerILi192ELi144ELi384ELi128ELb0ELb1ELb1ELb1ELb1ELb1EEEEEEEEEvNT_6ParamsE --------------------------
	.section	.nv.constant0._ZN7cutlass13device_kernelIN5flash11enable_sm90INS1_16FlashAttnFwdSm90INS1_25CollectiveMainloopFwdSm90ILi2EN4cute5tupleIJNS5_1CILi1EEES8_S8_EEENS6_IJNS7_ILi192EEENS7_ILi144EEENS7_ILi96EEEEEELi96ENS_6half_tEfNS_4arch4Sm90ELb1ELb0ELb1ELb1ELb0ELb1ELb0ELb0ELb1ELb1ELb0ELb0EEENS1_21CollectiveEpilogueFwdINS6_IJSA_SC_SB_EEES9_SE_SG_Li384ELb1ELb1ELb0ELb0EEENS1_36VarlenDynamicPersistentTileSchedulerILi192ELi144ELi384ELi128ELb0ELb1ELb1ELb1ELb1ELb1EEEEEEEEEvNT_6ParamsE,"a",@progbits
	.sectionflags	@""
	.align	4
.nv.constant0._ZN7cutlass13device_kernelIN5flash11enable_sm90INS1_16FlashAttnFwdSm90INS1_25CollectiveMainloopFwdSm90ILi2EN4cute5tupleIJNS5_1CILi1EEES8_S8_EEENS6_IJNS7_ILi192EEENS7_ILi144EEENS7_ILi96EEEEEELi96ENS_6half_tEfNS_4arch4Sm90ELb1ELb0ELb1ELb1ELb0ELb1ELb0ELb0ELb1ELb1ELb0ELb0EEENS1_21CollectiveEpilogueFwdINS6_IJSA_SC_SB_EEES9_SE_SG_Li384ELb1ELb1ELb0ELb0EEENS1_36VarlenDynamicPersistentTileSchedulerILi192ELi144ELi384ELi128ELb0ELb1ELb1ELb1ELb1ELb1EEEEEEEEEvNT_6ParamsE:
	.zero		3328


//--------------------- .nv.constant0._ZN7cutlass13device_kernelIN5flash11enable_sm90INS1_16FlashAttnFwdSm90INS1_25CollectiveMainloopFwdSm90ILi2EN4cute5tupleIJNS5_1CILi1EEES8_S8_EEENS6_IJNS7_ILi192EEESA_NS7_ILi64EEEEEELi64ENS_6half_tEfNS_4arch4Sm90ELb0ELb0ELb1ELb0ELb0ELb0ELb0ELb0ELb1ELb1ELb0ELb0EEENS1_21CollectiveEpilogueFwdINS6_IJSA_SB_SA_EEES9_SD_SF_Li384ELb0ELb1ELb0ELb0EEENS1_29StaticPersistentTileSchedulerILb0EEEEEEEEEvNT_6ParamsE --------------------------
	.section	.nv.constant0._ZN7cutlass13device_kernelIN5flash11enable_sm90INS1_16FlashAttnFwdSm90INS1_25CollectiveMainloopFwdSm90ILi2EN4cute5tupleIJNS5_1CILi1EEES8_S8_EEENS6_IJNS7_ILi192EEESA_NS7_ILi64EEEEEELi64ENS_6half_tEfNS_4arch4Sm90ELb0ELb0ELb1ELb0ELb0ELb0ELb0ELb0ELb1ELb1ELb0ELb0EEENS1_21CollectiveEpilogueFwdINS6_IJSA_SB_SA_EEES9_SD_SF_Li384ELb0ELb1ELb0ELb0EEENS1_29StaticPersistentTileSchedulerILb0EEEEEEEEEvNT_6ParamsE,"a",@progbits
	.sectionflags	@""
	.align	4
.nv.constant0._ZN7cutlass13device_kernelIN5flash11enable_sm90INS1_16FlashAttnFwdSm90INS1_25CollectiveMainloopFwdSm90ILi2EN4cute5tupleIJNS5_1CILi1EEES8_S8_EEENS6_IJNS7_ILi192EEESA_NS7_ILi64EEEEEELi64ENS_6half_tEfNS_4arch4Sm90ELb0ELb0ELb1ELb0ELb0ELb0ELb0ELb0ELb1ELb1ELb0ELb0EEENS1_21CollectiveEpilogueFwdINS6_IJSA_SB_SA_EEES9_SD_SF_Li384ELb0ELb1ELb0ELb0EEENS1_29StaticPersistentTileSchedulerILb0EEEEEEEEEvNT_6ParamsE:
	.zero		3200


//--------------------- .nv.constant0._ZN7cutlass13device_kernelIN5flash11enable_sm90INS1_16FlashAttnFwdSm90INS1_25CollectiveMainloopFwdSm90ILi2EN4cute5tupleIJNS5_1CILi1EEES8_S8_EEENS6_IJNS7_ILi192EEESA_NS7_ILi64EEEEEELi64ENS_6half_tEfNS_4arch4Sm90ELb0ELb0ELb1ELb1ELb0ELb0ELb0ELb0ELb1ELb1ELb0ELb0EEENS1_21CollectiveEpilogueFwdINS6_IJSA_SB_SA_EEES9_SD_SF_Li384ELb1ELb1ELb0ELb0EEENS1_36VarlenDynamicPersistentTileSchedulerILi192ELi192ELi384ELi128ELb0ELb1ELb1ELb0ELb1ELb1EEEEEEEEEvNT_6ParamsE --------------------------
	.section	.nv.constant0._ZN7cutlass13device_kernelIN5flash11enable_sm90INS1_16FlashAttnFwdSm90INS1_25CollectiveMainloopFwdSm90ILi2EN4cute5tupleIJNS5_1CILi1EEES8_S8_EEENS6_IJNS7_ILi192EEESA_NS7_ILi64EEEEEELi64ENS_6half_tEfNS_4arch4Sm90ELb0ELb0ELb1ELb1ELb0ELb0ELb0ELb0ELb1ELb1ELb0ELb0EEENS1_21CollectiveEpilogueFwdINS6_IJSA_SB_SA_EEES9_SD_SF_Li384ELb1ELb1ELb0ELb0EEENS1_36VarlenDynamicPersistentTileSchedulerILi192ELi192ELi384ELi128ELb0ELb1ELb1ELb0ELb1ELb1EEEEEEEEEvNT_6ParamsE,"a",@progbits
	.sectionflags	@""
	.align	4
.nv.constant0._ZN7cutlass13device_kernelIN5flash11enable_sm90INS1_16FlashAttnFwdSm90INS1_25CollectiveMainloopFwdSm90ILi2EN4cute5tupleIJNS5_1CILi1EEES8_S8_EEENS6_IJNS7_ILi192EEESA_NS7_ILi64EEEEEELi64ENS_6half_tEfNS_4arch4Sm90ELb0ELb0ELb1ELb1ELb0ELb0ELb0ELb0ELb1ELb1ELb0ELb0EEENS1_21CollectiveEpilogueFwdINS6_IJSA_SB_SA_EEES9_SD_SF_Li384ELb1ELb1ELb0ELb0EEENS1_36VarlenDynamicPersistentTileSchedulerILi192ELi192ELi384ELi128ELb0ELb1ELb1ELb0ELb1ELb1EEEEEEEEEvNT_6ParamsE:
	.zero		3328


//--------------------- .nv.constant0._ZN7cutlass13device_kernelIN5flash11enable_sm90INS1_16FlashAttnFwdSm90INS1_25CollectiveMainloopFwdSm90ILi2EN4cute5tupleIJNS5_1CILi1EEES8_S8_EEENS6_IJNS7_ILi192EEESA_NS7_ILi64EEEEEELi64ENS_6half_tEfNS_4arch4Sm90ELb0ELb0ELb1ELb1ELb0ELb1ELb0ELb0ELb1ELb1ELb0ELb0EEENS1_21CollectiveEpilogueFwdINS6_IJSA_SB_SA_EEES9_SD_SF_Li384ELb1ELb1ELb0ELb0EEENS1_36VarlenDynamicPersistentTileSchedulerILi192ELi192ELi384ELi128ELb0ELb1ELb1ELb0ELb1ELb1EEEEEEEEEvNT_6ParamsE --------------------------
	.section	.nv.constant0._ZN7cutlass13device_kernelIN5flash11enable_sm90INS1_16FlashAttnFwdSm90INS1_25CollectiveMainloopFwdSm90ILi2EN4cute5tupleIJNS5_1CILi1EEES8_S8_EEENS6_IJNS7_ILi192EEESA_NS7_ILi64EEEEEELi64ENS_6half_tEfNS_4arch4Sm90ELb0ELb0ELb1ELb1ELb0ELb1ELb0ELb0ELb1ELb1ELb0ELb0EEENS1_21CollectiveEpilogueFwdINS6_IJSA_SB_SA_EEES9_SD_SF_Li384ELb1ELb1ELb0ELb0EEENS1_36VarlenDynamicPersistentTileSchedulerILi192ELi192ELi384ELi128ELb0ELb1ELb1ELb0ELb1ELb1EEEEEEEEEvNT_6ParamsE,"a",@progbits
	.sectionflags	@""
	.align	4
.nv.constant0._ZN7cutlass13device_kernelIN5flash11enable_sm90INS1_16FlashAttnFwdSm90INS1_25CollectiveMainloopFwdSm90ILi2EN4cute5tupleIJNS5_1CILi1EEES8_S8_EEENS6_IJNS7_ILi192EEESA_NS7_ILi64EEEEEELi64ENS_6half_tEfNS_4arch4Sm90ELb0ELb0ELb1ELb1ELb0ELb1ELb0ELb0ELb1ELb1ELb0ELb0EEENS1_21CollectiveEpilogueFwdINS6_IJSA_SB_SA_EEES9_SD_SF_Li384ELb1ELb1ELb0ELb0EEENS1_36VarlenDynamicPersistentTileSchedulerILi192ELi192ELi384ELi128ELb0ELb1ELb1ELb0ELb1ELb1EEEEEEEEEvNT_6ParamsE:
	.zero		3328


//--------------------- .nv.constant0._ZN7cutlass13device_kernelIN5flash11enable_sm90INS1_16FlashAttnFwdSm90INS1_25CollectiveMainloopFwdSm90ILi2EN4cute5tupleIJNS5_1CILi1EEES8_S8_EEENS6_IJNS7_ILi192EEENS7_ILi128EEENS7_ILi64EEEEEELi64ENS_6half_tEfNS_4arch4Sm90ELb0ELb1ELb1ELb0ELb0ELb0ELb0ELb1ELb1ELb1ELb0ELb0EEENS1_21CollectiveEpilogueFwdINS6_IJSA_SC_SB_EEES9_SE_SG_Li384ELb0ELb1ELb0ELb0EEENS1_30DynamicPersistentTileSchedulerILi384ELi128ELb0ELb1ELb1EEEEEEEEEvNT_6ParamsE --------------------------
	.section	.nv.constant0._ZN7cutlass13device_kernelIN5flash11enable_sm90INS1_16FlashAttnFwdSm90INS1_25CollectiveMainloopFwdSm90ILi2EN4cute5tupleIJNS5_1CILi1EEES8_S8_EEENS6_IJNS7_ILi192EEENS7_ILi128EEENS7_ILi64EEEEEELi64ENS_6half_tEfNS_4arch4Sm90ELb0ELb1ELb1ELb0ELb0ELb0ELb0ELb1ELb1ELb1ELb0ELb0EEENS1_21CollectiveEpilogueFwdINS6_IJSA_SC_SB_EEES9_SE_SG_Li384ELb0ELb1ELb0ELb0EEENS1_30DynamicPersistentTileSchedulerILi384ELi128ELb0ELb1ELb1EEEEEEEEEvNT_6ParamsE,"a",@progbits
	.sectionflags	@""
	.align	4
.nv.constant0._ZN7cutlass13device_kernelIN5flash11enable_sm90INS1_16FlashAttnFwdSm90INS1_25CollectiveMainloopFwdSm90ILi2EN4cute5tupleIJNS5_1CILi1EEES8_S8_EEENS6_IJNS7_ILi192EEENS7_ILi128EEENS7_ILi64EEEEEELi64ENS_6half_tEfNS_4arch4Sm90ELb0ELb1ELb1ELb0ELb0ELb0ELb0ELb1ELb1ELb1ELb0ELb0EEENS1_21CollectiveEpilogueFwdINS6_IJSA_SC_SB_EEES9_SE_SG_Li384ELb0ELb1ELb0ELb0EEENS1_30DynamicPersistentTileSchedulerILi384ELi128ELb0ELb1ELb1EEEEEEEEEvNT_6ParamsE:
	.zero		3328


//--------------------- .nv.constant0._ZN7cutlass13device_kernelIN5flash11enable_sm90INS1_16FlashAttnFwdSm90INS1_25CollectiveMainloopFwdSm90ILi2EN4cute5tupleIJNS5_1CILi1EEES8_S8_EEENS6_IJNS7_ILi192EEENS7_ILi128EEENS7_ILi64EEEEEELi64ENS_6half_tEfNS_4arch4Sm90ELb0ELb1ELb1ELb1ELb0ELb0ELb0ELb1ELb1ELb1ELb0ELb0EEENS1_21CollectiveEpilogueFwdINS6_IJSA_SC_SB_EEES9_SE_SG_Li384ELb1ELb1ELb0ELb0EEENS1_36VarlenDynamicPersistentTileSchedulerILi192ELi128ELi384ELi128ELb0ELb1ELb1ELb1ELb0ELb1EEEEEEEEEvNT_6ParamsE --------------------------
	.section	.nv.constant0._ZN7cutlass13device_kernelIN5flash11enable_sm90INS1_16FlashAttnFwdSm90INS1_25CollectiveMainloopFwdSm90ILi2EN4cute5tupleIJNS5_1CILi1EEES8_S8_EEENS6_IJNS7_ILi192EEENS7_ILi128EEENS7_ILi64EEEEEELi64ENS_6half_tEfNS_4arch4Sm90ELb0ELb1ELb1ELb1ELb0ELb0ELb0ELb1ELb1ELb1ELb0ELb0EEENS1_21CollectiveEpilogueFwdINS6_IJSA_SC_SB_EEES9_SE_SG_Li384ELb1ELb1ELb0ELb0EEENS1_36VarlenDynamicPersistentTileSchedulerILi192ELi128ELi384ELi128ELb0ELb1ELb1ELb1ELb0ELb1EEEEEEEEEvNT_6ParamsE,"a",@progbits
	.sectionflags	@""
	.align	4
.nv.constant0._ZN7cutlass13device_kernelIN5flash11enable_sm90INS1_16FlashAttnFwdSm90INS1_25CollectiveMainloopFwdSm90ILi2EN4cute5tupleIJNS5_1CILi1EEES8_S8_EEENS6_IJNS7_ILi192EEENS7_ILi128EEENS7_ILi64EEEEEELi64ENS_6half_tEfNS_4arch4Sm90ELb0ELb1ELb1ELb1ELb0ELb0ELb0ELb1ELb1ELb1ELb0ELb0EEENS1_21CollectiveEpilogueFwdINS6_IJSA_SC_SB_EEES9_SE_SG_Li384ELb1ELb1ELb0ELb0EEENS1_36VarlenDynamicPersistentTileSchedulerILi192ELi128ELi384ELi128ELb0ELb1ELb1ELb1ELb0ELb1EEEEEEEEEvNT_6ParamsE:
	.zero		3328


//--------------------- .nv.constant0._ZN7cutlass13device_kernelIN5flash11enable_sm90INS1_16FlashAttnFwdSm90INS1_25CollectiveMainloopFwdSm90ILi2EN4cute5tupleIJNS5_1CILi1EEES8_S8_EEENS6_IJNS7_ILi192EEENS7_ILi128EEENS7_ILi64EEEEEELi64ENS_6half_tEfNS_4arch4Sm90ELb0ELb1ELb1ELb1ELb0ELb1ELb0ELb1ELb1ELb1ELb0ELb0EEENS1_21CollectiveEpilogueFwdINS6_IJSA_SC_SB_EEES9_SE_SG_Li384ELb1ELb1ELb0ELb0EEENS1_36VarlenDynamicPersistentTileSchedulerILi192ELi128ELi384ELi128ELb0ELb1ELb1ELb1ELb0ELb1EEEEEEEEEvNT_6ParamsE --------------------------
	.section	.nv.constant0._ZN7cutlass13device_kernelIN5flash11enable_sm90INS1_16FlashAttnFwdSm90INS1_25CollectiveMainloopFwdSm90ILi2EN4cute5tupleIJNS5_1CILi1EEES8_S8_EEENS6_IJNS7_ILi192EEENS7_ILi128EEENS7_ILi64EEEEEELi64ENS_6half_tEfNS_4arch4Sm90ELb0ELb1ELb1ELb1ELb0ELb1ELb0ELb1ELb1ELb1ELb0ELb0EEENS1_21CollectiveEpilogueFwdINS6_IJSA_SC_SB_EEES9_SE_SG_Li384ELb1ELb1ELb0ELb0EEENS1_36VarlenDynamicPersistentTileSchedulerILi192ELi128ELi384ELi128ELb0ELb1ELb1ELb1ELb0ELb1EEEEEEEEEvNT_6ParamsE,"a",@progbits
	.sectionflags	@""
	.align	4
.nv.constant0._ZN7cutlass13device_kernelIN5flash11enable_sm90INS1_16FlashAttnFwdSm90INS1_25CollectiveMainloopFwdSm90ILi2EN4cute5tupleIJNS5_1CILi1EEES8_S8_EEENS6_IJNS7_ILi192EEENS7_ILi128EEENS7_ILi64EEEEEELi64ENS_6half_tEfNS_4arch4Sm90ELb0ELb1ELb1ELb1ELb0ELb1ELb0ELb1ELb1ELb1ELb0ELb0EEENS1_21CollectiveEpilogueFwdINS6_IJSA_SC_SB_EEES9_SE_SG_Li384ELb1ELb1ELb0ELb0EEENS1_36VarlenDynamicPersistentTileSchedulerILi192ELi128ELi384ELi128ELb0ELb1ELb1ELb1ELb0ELb1EEEEEEEEEvNT_6ParamsE:
	.zero		3328


//--------------------- .nv.constant0._ZN7cutlass13device_kernelIN5flash11enable_sm90INS1_16FlashAttnFwdSm90INS1_25CollectiveMainloopFwdSm90ILi2EN4cute5tupleIJNS5_1CILi1EEES8_S8_EEENS6_IJNS7_ILi192EEENS7_ILi128EEENS7_ILi64EEEEEELi64ENS_6half_tEfNS_4arch4Sm90ELb1ELb0ELb1ELb0ELb0ELb0ELb0ELb1ELb1ELb1ELb0ELb0EEENS1_21CollectiveEpilogueFwdINS6_IJSA_SC_SB_EEES9_SE_SG_Li384ELb0ELb1ELb0ELb0EEENS1_30DynamicPersistentTileSchedulerILi384ELi128ELb0ELb1ELb1EEEEEEEEEvNT_6ParamsE --------------------------
	.section	.nv.constant0._ZN7cutlass13device_kernelIN5flash11enable_sm90INS1_16FlashAttnFwdSm90INS1_25CollectiveMainloopFwdSm90ILi2EN4cute5tupleIJNS5_1CILi1EEES8_S8_EEENS6_IJNS7_ILi192EEENS7_ILi128EEENS7_ILi64EEEEEELi64ENS_6half_tEfNS_4arch4Sm90ELb1ELb0ELb1ELb0ELb0ELb0ELb0ELb1ELb1ELb1ELb0ELb0EEENS1_21CollectiveEpilogueFwdINS6_IJSA_SC_SB_EEES9_SE_SG_Li384ELb0ELb1ELb0ELb0EEENS1_30DynamicPersistentTileSchedulerILi384ELi128ELb0ELb1ELb1EEEEEEEEEvNT_6ParamsE,"a",@progbits
	.sectionflags	@""
	.align	4
.nv.constant0._ZN7cutlass13device_kernelIN5flash11enable_sm90INS1_16FlashAttnFwdSm90INS1_25CollectiveMainloopFwdSm90ILi2EN4cute5tupleIJNS5_1CILi1EEES8_S8_EEENS6_IJNS7_ILi192EEENS7_ILi128EEENS7_ILi64EEEEEELi64ENS_6half_tEfNS_4arch4Sm90ELb1ELb0ELb1ELb0ELb0ELb0ELb0ELb1ELb1ELb1ELb0ELb0EEENS1_21CollectiveEpilogueFwdINS6_IJSA_SC_SB_EEES9_SE_SG_Li384ELb0ELb1ELb0ELb0EEENS1_30DynamicPersistentTileSchedulerILi384ELi128ELb0ELb1ELb1EEEEEEEEEvNT_6ParamsE:
	.zero		3328


//--------------------- .nv.constant0._ZN7cutlass13device_kernelIN5flash11enable_sm90INS1_16FlashAttnFwdSm90INS1_25CollectiveMainloopFwdSm90ILi2EN4cute5tupleIJNS5_1CILi1EEES8_S8_EEENS6_IJNS7_ILi192EEENS7_ILi128EEENS7_ILi64EEEEEELi64ENS_6half_tEfNS_4arch4Sm90ELb1ELb0ELb1ELb1ELb0ELb0ELb0ELb1ELb1ELb1ELb0ELb0EEENS1_21CollectiveEpilogueFwdINS6_IJSA_SC_SB_EEES9_SE_SG_Li384ELb1ELb1ELb0ELb0EEENS1_36VarlenDynamicPersistentTileSchedulerILi192ELi128ELi384ELi128ELb0ELb1ELb1ELb1ELb1ELb1EEEEEEEEEvNT_6ParamsE --------------------------
	.section	.nv.constant0._ZN7cutlass13device_kernelIN5flash11enable_sm90INS1_16FlashAttnFwdSm90INS1_25CollectiveMainloopFwdSm90ILi2EN4cute5tupleIJNS5_1CILi1EEES8_S8_EEENS6_IJNS7_ILi192EEENS7_ILi128EEENS7_ILi64EEEEEELi64ENS_6half_tEfNS_4arch4Sm90ELb1ELb0ELb1ELb1ELb0ELb0ELb0ELb1ELb1ELb1ELb0ELb0EEENS1_21CollectiveEpilogueFwdINS6_IJSA_SC_SB_EEES9_SE_SG_Li384ELb1ELb1ELb0ELb0EEENS1_36VarlenDynamicPersistentTileSchedulerILi192ELi128ELi384ELi128ELb0ELb1ELb1ELb1ELb1ELb1EEEEEEEEEvNT_6ParamsE,"a",@progbits
	.sectionflags	@""
	.align	4
.nv.constant0._ZN7cutlass13device_kernelIN5flash11enable_sm90INS1_16FlashAttnFwdSm90INS1_25CollectiveMainloopFwdSm90ILi2EN4cute5tupleIJNS5_1CILi1EEES8_S8_EEENS6_IJNS7_ILi192EEENS7_ILi128EEENS7_ILi64EEEEEELi64ENS_6half_tEfNS_4arch4Sm90ELb1ELb0ELb1ELb1ELb0ELb0ELb0ELb1ELb1ELb1ELb0ELb0EEENS1_21CollectiveEpilogueFwdINS6_IJSA_SC_SB_EEES9_SE_SG_Li384ELb1ELb1ELb0ELb0EEENS1_36VarlenDynamicPersistentTileSchedulerILi192ELi128ELi384ELi128ELb0ELb1ELb1ELb1ELb1ELb1EEEEEEEEEvNT_6ParamsE:
	.zero		3328


//--------------------- .nv.constant0._ZN7cutlass13device_kernelIN5flash11enable_sm90INS1_16FlashAttnFwdSm90INS1_25CollectiveMainloopFwdSm90ILi2EN4cute5tupleIJNS5_1CILi1EEES8_S8_EEENS6_IJNS7_ILi192EEENS7_ILi128EEENS7_ILi64EEEEEELi64ENS_6half_tEfNS_4arch4Sm90ELb1ELb0ELb1ELb1ELb0ELb1ELb0ELb1ELb1ELb1ELb0ELb0EEENS1_21CollectiveEpilogueFwdINS6_IJSA_SC_SB_EEES9_SE_SG_Li384ELb1ELb1ELb0ELb0EEENS1_36VarlenDynamicPersistentTileSchedulerILi192ELi128ELi384ELi128ELb0ELb1ELb1ELb1ELb1ELb1EEEEEEEEEvNT_6ParamsE --------------------------
	.section	.nv.constant0._ZN7cutlass13device_kernelIN5flash11enable_sm90INS1_16FlashAttnFwdSm90INS1_25CollectiveMainloopFwdSm90ILi2EN4cute5tupleIJNS5_1CILi1EEES8_S8_EEENS6_IJNS7_ILi192EEENS7_ILi128EEENS7_ILi64EEEEEELi64ENS_6half_tEfNS_4arch4Sm90ELb1ELb0ELb1ELb1ELb0ELb1ELb0ELb1ELb1ELb1ELb0ELb0EEENS1_21CollectiveEpilogueFwdINS6_IJSA_SC_SB_EEES9_SE_SG_Li384ELb1ELb1ELb0ELb0EEENS1_36VarlenDynamicPersistentTileSchedulerILi192ELi128ELi384ELi128ELb0ELb1ELb1ELb1ELb1ELb1EEEEEEEEEvNT_6ParamsE,"a",@progbits
	.sectionflags	@""
	.align	4
.nv.constant0._ZN7cutlass13device_kernelIN5flash11enable_sm90INS1_16FlashAttnFwdSm90INS1_25CollectiveMainloopFwdSm90ILi2EN4cute5tupleIJNS5_1CILi1EEES8_S8_EEENS6_IJNS7_ILi192EEENS7_ILi128EEENS7_ILi64EEEEEELi64ENS_6half_tEfNS_4arch4Sm90ELb1ELb0ELb1ELb1ELb0ELb1ELb0ELb1ELb1ELb1ELb0ELb0EEENS1_21CollectiveEpilogueFwdINS6_IJSA_SC_SB_EEES9_SE_SG_Li384ELb1ELb1ELb0ELb0EEENS1_36VarlenDynamicPersistentTileSchedulerILi192ELi128ELi384ELi128ELb0ELb1ELb1ELb1ELb1ELb1EEEEEEEEEvNT_6ParamsE:
	.zero		3328


//--------------------- SYMBOLS --------------------------

	.type		.nv.reservedSmem.offset0,@object
	.size		.nv.reservedSmem.offset0,0x4
	.type		__assertfail,@function
